	.target	sm_90a

	.elftype	@"ET_EXEC"


//--------------------- .note.nv.tkinfo           --------------------------
	.section	.note.nv.tkinfo,"",@"SHT_NOTE"
	.sectionflags	@"SHF_NOTE_NV_TKINFO"
	.tkinfo
        /*0018*/ 	.word	0x00000002
        /*0030*/ 	.string	""
        /*0030*/ 	.string	"ptxas"
        /*0030*/ 	.string	"Cuda compilation tools, release 13.0, V13.0.88"
        /*0030*/ 	.string	"Build cuda_13.0.r13.0/compiler.36424714_0"
        /*0030*/ 	.string	"-arch sm_90a -m 64 "



//--------------------- .note.nv.cuinfo           --------------------------
	.section	.note.nv.cuinfo,"",@"SHT_NOTE"
	.sectionflags	@"SHF_NOTE_NV_CUINFO"
        /*0018*/ 	.short	0x0002
        /*001a*/ 	.short	0x005a
        /*001c*/ 	.short	0x0082
	.zero		2


//--------------------- .nv.info                  --------------------------
	.section	.nv.info,"",@"SHT_CUDA_INFO"
	.align	4


	//----- nvinfo : EIATTR_REGCOUNT
	.align		4
        /*0000*/ 	.byte	0x04, 0x2f
        /*0002*/ 	.short	(.L_41 - .L_40)
	.align		4
.L_40:
        /*0004*/ 	.word	index@(_ZN7cutlass13device_kernelIN5flash11enable_sm90INS1_16FlashAttnFwdSm90INS1_25CollectiveMainloopFwdSm90ILi2EN4cute5tupleIJNS5_1CILi1EEES8_S8_EEENS6_IJNS7_ILi192EEENS7_ILi128EEENS7_ILi64EEEEEELi64ENS_6half_tEfNS_4arch4Sm90ELb1ELb0ELb1ELb1ELb1ELb1ELb0ELb1ELb1ELb1ELb1ELb0EEENS1_21CollectiveEpilogueFwdINS6_IJSA_SC_SB_EEES9_SE_SG_Li384ELb1ELb1ELb1ELb0EEENS1_36VarlenDynamicPersistentTileSchedulerILi192ELi128ELi384ELi128ELb1ELb1ELb1ELb1ELb1ELb1EEEEEEEEEvNT_6ParamsE)
        /*0008*/ 	.word	0x00000080


	//----- nvinfo : EIATTR_FRAME_SIZE
	.align		4
.L_41:
        /*000c*/ 	.byte	0x04, 0x11
        /*000e*/ 	.short	(.L_43 - .L_42)
	.align		4
.L_42:
        /*0010*/ 	.word	index@(_ZN7cutlass13device_kernelIN5flash11enable_sm90INS1_16FlashAttnFwdSm90INS1_25CollectiveMainloopFwdSm90ILi2EN4cute5tupleIJNS5_1CILi1EEES8_S8_EEENS6_IJNS7_ILi192EEENS7_ILi128EEENS7_ILi64EEEEEELi64ENS_6half_tEfNS_4arch4Sm90ELb1ELb0ELb1ELb1ELb1ELb1ELb0ELb1ELb1ELb1ELb1ELb0EEENS1_21CollectiveEpilogueFwdINS6_IJSA_SC_SB_EEES9_SE_SG_Li384ELb1ELb1ELb1ELb0EEENS1_36VarlenDynamicPersistentTileSchedulerILi192ELi128ELi384ELi128ELb1ELb1ELb1ELb1ELb1ELb1EEEEEEEEEvNT_6ParamsE)
        /*0014*/ 	.word	0x00000068


	//----- nvinfo : EIATTR_REGCOUNT
	.align		4
.L_43:
        /*0018*/ 	.byte	0x04, 0x2f
        /*001a*/ 	.short	(.L_45 - .L_44)
	.align		4
.L_44:
        /*001c*/ 	.word	index@(_ZN7cutlass13device_kernelIN5flash11enable_sm90INS1_16FlashAttnFwdSm90INS1_25CollectiveMainloopFwdSm90ILi2EN4cute5tupleIJNS5_1CILi1EEES8_S8_EEENS6_IJNS7_ILi192EEENS7_ILi128EEENS7_ILi64EEEEEELi64ENS_6half_tEfNS_4arch4Sm90ELb1ELb0ELb1ELb1ELb1ELb0ELb0ELb1ELb1ELb1ELb1ELb0EEENS1_21CollectiveEpilogueFwdINS6_IJSA_SC_SB_EEES9_SE_SG_Li384ELb1ELb1ELb1ELb0EEENS1_36VarlenDynamicPersistentTileSchedulerILi192ELi128ELi384ELi128ELb1ELb1ELb1ELb1ELb1ELb1EEEEEEEEEvNT_6ParamsE)
        /*0020*/ 	.word	0x00000080


	//----- nvinfo : EIATTR_FRAME_SIZE
	.align		4
.L_45:
        /*0024*/ 	.byte	0x04, 0x11
        /*0026*/ 	.short	(.L_47 - .L_46)
	.align		4
.L_46:
        /*0028*/ 	.word	index@(_ZN7cutlass13device_kernelIN5flash11enable_sm90INS1_16FlashAttnFwdSm90INS1_25CollectiveMainloopFwdSm90ILi2EN4cute5tupleIJNS5_1CILi1EEES8_S8_EEENS6_IJNS7_ILi192EEENS7_ILi128EEENS7_ILi64EEEEEELi64ENS_6half_tEfNS_4arch4Sm90ELb1ELb0ELb1ELb1ELb1ELb0ELb0ELb1ELb1ELb1ELb1ELb0EEENS1_21CollectiveEpilogueFwdINS6_IJSA_SC_SB_EEES9_SE_SG_Li384ELb1ELb1ELb1ELb0EEENS1_36VarlenDynamicPersistentTileSchedulerILi192ELi128ELi384ELi128ELb1ELb1ELb1ELb1ELb1ELb1EEEEEEEEEvNT_6ParamsE)
        /*002c*/ 	.word	0x00000040


	//----- nvinfo : EIATTR_REGCOUNT
	.align		4
.L_47:
        /*0030*/ 	.byte	0x04, 0x2f
        /*0032*/ 	.short	(.L_49 - .L_48)
	.align		4
.L_48:
        /*0034*/ 	.word	index@(_ZN7cutlass13device_kernelIN5flash11enable_sm90INS1_16FlashAttnFwdSm90INS1_25CollectiveMainloopFwdSm90ILi2EN4cute5tupleIJNS5_1CILi1EEES8_S8_EEENS6_IJNS7_ILi192EEENS7_ILi128EEENS7_ILi64EEEEEELi64ENS_6half_tEfNS_4arch4Sm90ELb1ELb0ELb1ELb0ELb1ELb0ELb0ELb1ELb1ELb1ELb1ELb0EEENS1_21CollectiveEpilogueFwdINS6_IJSA_SC_SB_EEES9_SE_SG_Li384ELb0ELb1ELb1ELb0EEENS1_19SingleTileSchedulerILb0ELb1ELb1ELi192EEEEEEEEEvNT_6ParamsE)
        /*0038*/ 	.word	0x00000080


	//----- nvinfo : EIATTR_FRAME_SIZE
	.align		4
.L_49:
        /*003c*/ 	.byte	0x04, 0x11
        /*003e*/ 	.short	(.L_51 - .L_50)
	.align		4
.L_50:
        /*0040*/ 	.word	index@(_ZN7cutlass13device_kernelIN5flash11enable_sm90INS1_16FlashAttnFwdSm90INS1_25CollectiveMainloopFwdSm90ILi2EN4cute5tupleIJNS5_1CILi1EEES8_S8_EEENS6_IJNS7_ILi192EEENS7_ILi128EEENS7_ILi64EEEEEELi64ENS_6half_tEfNS_4arch4Sm90ELb1ELb0ELb1ELb0ELb1ELb0ELb0ELb1ELb1ELb1ELb1ELb0EEENS1_21CollectiveEpilogueFwdINS6_IJSA_SC_SB_EEES9_SE_SG_Li384ELb0ELb1ELb1ELb0EEENS1_19SingleTileSchedulerILb0ELb1ELb1ELi192EEEEEEEEEvNT_6ParamsE)
        /*0044*/ 	.word	0x00000008


	//----- nvinfo : EIATTR_REGCOUNT
	.align		4
.L_51:
        /*0048*/ 	.byte	0x04, 0x2f
        /*004a*/ 	.short	(.L_53 - .L_52)
	.align		4
.L_52:
        /*004c*/ 	.word	index@(_ZN7cutlass13device_kernelIN5flash11enable_sm90INS1_16FlashAttnFwdSm90INS1_25CollectiveMainloopFwdSm90ILi2EN4cute5tupleIJNS5_1CILi1EEES8_S8_EEENS6_IJNS7_ILi192EEENS7_ILi128EEENS7_ILi64EEEEEELi64ENS_6half_tEfNS_4arch4Sm90ELb0ELb1ELb1ELb1ELb1ELb1ELb0ELb1ELb1ELb1ELb1ELb0EEENS1_21CollectiveEpilogueFwdINS6_IJSA_SC_SB_EEES9_SE_SG_Li384ELb1ELb1ELb1ELb0EEENS1_36VarlenDynamicPersistentTileSchedulerILi192ELi128ELi384ELi128ELb1ELb1ELb1ELb1ELb0ELb1EEEEEEEEEvNT_6ParamsE)
        /*0050*/ 	.word	0x00000080


	//----- nvinfo : EIATTR_FRAME_SIZE
	.align		4
.L_53:
        /*0054*/ 	.byte	0x04, 0x11
        /*0056*/ 	.short	(.L_55 - .L_54)
	.align		4
.L_54:
        /*0058*/ 	.word	index@(_ZN7cutlass13device_kernelIN5flash11enable_sm90INS1_16FlashAttnFwdSm90INS1_25CollectiveMainloopFwdSm90ILi2EN4cute5tupleIJNS5_1CILi1EEES8_S8_EEENS6_IJNS7_ILi192EEENS7_ILi128EEENS7_ILi64EEEEEELi64ENS_6half_tEfNS_4arch4Sm90ELb0ELb1ELb1ELb1ELb1ELb1ELb0ELb1ELb1ELb1ELb1ELb0EEENS1_21CollectiveEpilogueFwdINS6_IJSA_SC_SB_EEES9_SE_SG_Li384ELb1ELb1ELb1ELb0EEENS1_36VarlenDynamicPersistentTileSchedulerILi192ELi128ELi384ELi128ELb1ELb1ELb1ELb1ELb0ELb1EEEEEEEEEvNT_6ParamsE)
        /*005c*/ 	.word	0x00000068


	//----- nvinfo : EIATTR_REGCOUNT
	.align		4
.L_55:
        /*0060*/ 	.byte	0x04, 0x2f
        /*0062*/ 	.short	(.L_57 - .L_56)
	.align		4
.L_56:
        /*0064*/ 	.word	index@(_ZN7cutlass13device_kernelIN5flash11enable_sm90INS1_16FlashAttnFwdSm90INS1_25CollectiveMainloopFwdSm90ILi2EN4cute5tupleIJNS5_1CILi1EEES8_S8_EEENS6_IJNS7_ILi192EEENS7_ILi128EEENS7_ILi64EEEEEELi64ENS_6half_tEfNS_4arch4Sm90ELb0ELb1ELb1ELb1ELb1ELb0ELb0ELb1ELb1ELb1ELb1ELb0EEENS1_21CollectiveEpilogueFwdINS6_IJSA_SC_SB_EEES9_SE_SG_Li384ELb1ELb1ELb1ELb0EEENS1_36VarlenDynamicPersistentTileSchedulerILi192ELi128ELi384ELi128ELb1ELb1ELb1ELb1ELb0ELb1EEEEEEEEEvNT_6ParamsE)
        /*0068*/ 	.word	0x00000080


	//----- nvinfo : EIATTR_FRAME_SIZE
	.align		4
.L_57:
        /*006c*/ 	.byte	0x04, 0x11
        /*006e*/ 	.short	(.L_59 - .L_58)
	.align		4
.L_58:
        /*0070*/ 	.word	index@(_ZN7cutlass13device_kernelIN5flash11enable_sm90INS1_16FlashAttnFwdSm90INS1_25CollectiveMainloopFwdSm90ILi2EN4cute5tupleIJNS5_1CILi1EEES8_S8_EEENS6_IJNS7_ILi192EEENS7_ILi128EEENS7_ILi64EEEEEELi64ENS_6half_tEfNS_4arch4Sm90ELb0ELb1ELb1ELb1ELb1ELb0ELb0ELb1ELb1ELb1ELb1ELb0EEENS1_21CollectiveEpilogueFwdINS6_IJSA_SC_SB_EEES9_SE_SG_Li384ELb1ELb1ELb1ELb0EEENS1_36VarlenDynamicPersistentTileSchedulerILi192ELi128ELi384ELi128ELb1ELb1ELb1ELb1ELb0ELb1EEEEEEEEEvNT_6ParamsE)
        /*0074*/ 	.word	0x00000040


	//----- nvinfo : EIATTR_REGCOUNT
	.align		4
.L_59:
        /*0078*/ 	.byte	0x04, 0x2f
        /*007a*/ 	.short	(.L_61 - .L_60)
	.align		4
.L_60:
        /*007c*/ 	.word	index@(_ZN7cutlass13device_kernelIN5flash11enable_sm90INS1_16FlashAttnFwdSm90INS1_25CollectiveMainloopFwdSm90ILi2EN4cute5tupleIJNS5_1CILi1EEES8_S8_EEENS6_IJNS7_ILi192EEENS7_ILi128EEENS7_ILi64EEEEEELi64ENS_6half_tEfNS_4arch4Sm90ELb0ELb1ELb1ELb0ELb1ELb0ELb0ELb1ELb1ELb1ELb1ELb0EEENS1_21CollectiveEpilogueFwdINS6_IJSA_SC_SB_EEES9_SE_SG_Li384ELb0ELb1ELb1ELb0EEENS1_19SingleTileSchedulerILb0ELb1ELb1ELi192EEEEEEEEEvNT_6ParamsE)
        /*0080*/ 	.word	0x00000080


	//----- nvinfo : EIATTR_FRAME_SIZE
	.align		4
.L_61:
        /*0084*/ 	.byte	0x04, 0x11
        /*0086*/ 	.short	(.L_63 - .L_62)
	.align		4
.L_62:
        /*0088*/ 	.word	index@(_ZN7cutlass13device_kernelIN5flash11enable_sm90INS1_16FlashAttnFwdSm90INS1_25CollectiveMainloopFwdSm90ILi2EN4cute5tupleIJNS5_1CILi1EEES8_S8_EEENS6_IJNS7_ILi192EEENS7_ILi128EEENS7_ILi64EEEEEELi64ENS_6half_tEfNS_4arch4Sm90ELb0ELb1ELb1ELb0ELb1ELb0ELb0ELb1ELb1ELb1ELb1ELb0EEENS1_21CollectiveEpilogueFwdINS6_IJSA_SC_SB_EEES9_SE_SG_Li384ELb0ELb1ELb1ELb0EEENS1_19SingleTileSchedulerILb0ELb1ELb1ELi192EEEEEEEEEvNT_6ParamsE)
        /*008c*/ 	.word	0x00000008


	//----- nvinfo : EIATTR_REGCOUNT
	.align		4
.L_63:
        /*0090*/ 	.byte	0x04, 0x2f
        /*0092*/ 	.short	(.L_65 - .L_64)
	.align		4
.L_64:
        /*0094*/ 	.word	index@(_ZN7cutlass13device_kernelIN5flash11enable_sm90INS1_16FlashAttnFwdSm90INS1_25CollectiveMainloopFwdSm90ILi2EN4cute5tupleIJNS5_1CILi1EEES8_S8_EEENS6_IJNS7_ILi192EEENS7_ILi128EEENS7_ILi64EEEEEELi64ENS_6half_tEfNS_4arch4Sm90ELb0ELb0ELb1ELb1ELb1ELb1ELb0ELb1ELb1ELb1ELb1ELb0EEENS1_21CollectiveEpilogueFwdINS6_IJSA_SC_SB_EEES9_SE_SG_Li384ELb1ELb1ELb1ELb0EEENS1_36VarlenDynamicPersistentTileSchedulerILi192ELi128ELi384ELi128ELb1ELb1ELb1ELb0ELb1ELb1EEEEEEEEEvNT_6ParamsE)
        /*0098*/ 	.word	0x00000080


	//----- nvinfo : EIATTR_FRAME_SIZE
	.align		4
.L_65:
        /*009c*/ 	.byte	0x04, 0x11
        /*009e*/ 	.short	(.L_67 - .L_66)
	.align		4
.L_66:
        /*00a0*/ 	.word	index@(_ZN7cutlass13device_kernelIN5flash11enable_sm90INS1_16FlashAttnFwdSm90INS1_25CollectiveMainloopFwdSm90ILi2EN4cute5tupleIJNS5_1CILi1EEES8_S8_EEENS6_IJNS7_ILi192EEENS7_ILi128EEENS7_ILi64EEEEEELi64ENS_6half_tEfNS_4arch4Sm90ELb0ELb0ELb1ELb1ELb1ELb1ELb0ELb1ELb1ELb1ELb1ELb0EEENS1_21CollectiveEpilogueFwdINS6_IJSA_SC_SB_EEES9_SE_SG_Li384ELb1ELb1ELb1ELb0EEENS1_36VarlenDynamicPersistentTileSchedulerILi192ELi128ELi384ELi128ELb1ELb1ELb1ELb0ELb1ELb1EEEEEEEEEvNT_6ParamsE)
        /*00a4*/ 	.word	0x00000068


	//----- nvinfo : EIATTR_REGCOUNT
	.align		4
.L_67:
        /*00a8*/ 	.byte	0x04, 0x2f
        /*00aa*/ 	.short	(.L_69 - .L_68)
	.align		4
.L_68:
        /*00ac*/ 	.word	index@(_ZN7cutlass13device_kernelIN5flash11enable_sm90INS1_16FlashAttnFwdSm90INS1_25CollectiveMainloopFwdSm90ILi2EN4cute5tupleIJNS5_1CILi1EEES8_S8_EEENS6_IJNS7_ILi192EEENS7_ILi128EEENS7_ILi64EEEEEELi64ENS_6half_tEfNS_4arch4Sm90ELb0ELb0ELb1ELb1ELb1ELb0ELb0ELb1ELb1ELb1ELb1ELb0EEENS1_21CollectiveEpilogueFwdINS6_IJSA_SC_SB_EEES9_SE_SG_Li384ELb1ELb1ELb1ELb0EEENS1_36VarlenDynamicPersistentTileSchedulerILi192ELi128ELi384ELi128ELb1ELb1ELb1ELb0ELb1ELb1EEEEEEEEEvNT_6ParamsE)
        /*00b0*/ 	.word	0x00000080


	//----- nvinfo : EIATTR_FRAME_SIZE
	.align		4
.L_69:
        /*00b4*/ 	.byte	0x04, 0x11
        /*00b6*/ 	.short	(.L_71 - .L_70)
	.align		4
.L_70:
        /*00b8*/ 	.word	index@(_ZN7cutlass13device_kernelIN5flash11enable_sm90INS1_16FlashAttnFwdSm90INS1_25CollectiveMainloopFwdSm90ILi2EN4cute5tupleIJNS5_1CILi1EEES8_S8_EEENS6_IJNS7_ILi192EEENS7_ILi128EEENS7_ILi64EEEEEELi64ENS_6half_tEfNS_4arch4Sm90ELb0ELb0ELb1ELb1ELb1ELb0ELb0ELb1ELb1ELb1ELb1ELb0EEENS1_21CollectiveEpilogueFwdINS6_IJSA_SC_SB_EEES9_SE_SG_Li384ELb1ELb1ELb1ELb0EEENS1_36VarlenDynamicPersistentTileSchedulerILi192ELi128ELi384ELi128ELb1ELb1ELb1ELb0ELb1ELb1EEEEEEEEEvNT_6ParamsE)
        /*00bc*/ 	.word	0x00000050


	//----- nvinfo : EIATTR_REGCOUNT
	.align		4
.L_71:
        /*00c0*/ 	.byte	0x04, 0x2f
        /*00c2*/ 	.short	(.L_73 - .L_72)
	.align		4
.L_72:
        /*00c4*/ 	.word	index@(_ZN7cutlass13device_kernelIN5flash11enable_sm90INS1_16FlashAttnFwdSm90INS1_25CollectiveMainloopFwdSm90ILi2EN4cute5tupleIJNS5_1CILi1EEES8_S8_EEENS6_IJNS7_ILi192EEENS7_ILi128EEENS7_ILi64EEEEEELi64ENS_6half_tEfNS_4arch4Sm90ELb0ELb0ELb1ELb0ELb1ELb0ELb0ELb1ELb1ELb1ELb1ELb0EEENS1_21CollectiveEpilogueFwdINS6_IJSA_SC_SB_EEES9_SE_SG_Li384ELb0ELb1ELb1ELb0EEENS1_19SingleTileSchedulerILb0ELb1ELb1ELi192EEEEEEEEEvNT_6ParamsE)
        /*00c8*/ 	.word	0x00000080


	//----- nvinfo : EIATTR_FRAME_SIZE
	.align		4
.L_73:
        /*00cc*/ 	.byte	0x04, 0x11
        /*00ce*/ 	.short	(.L_75 - .L_74)
	.align		4
.L_74:
        /*00d0*/ 	.word	index@(_ZN7cutlass13device_kernelIN5flash11enable_sm90INS1_16FlashAttnFwdSm90INS1_25CollectiveMainloopFwdSm90ILi2EN4cute5tupleIJNS5_1CILi1EEES8_S8_EEENS6_IJNS7_ILi192EEENS7_ILi128EEENS7_ILi64EEEEEELi64ENS_6half_tEfNS_4arch4Sm90ELb0ELb0ELb1ELb0ELb1ELb0ELb0ELb1ELb1ELb1ELb1ELb0EEENS1_21CollectiveEpilogueFwdINS6_IJSA_SC_SB_EEES9_SE_SG_Li384ELb0ELb1ELb1ELb0EEENS1_19SingleTileSchedulerILb0ELb1ELb1ELi192EEEEEEEEEvNT_6ParamsE)
        /*00d4*/ 	.word	0x00000008


	//----- nvinfo : EIATTR_REGCOUNT
	.align		4
.L_75:
        /*00d8*/ 	.byte	0x04, 0x2f
        /*00da*/ 	.short	(.L_77 - .L_76)
	.align		4
.L_76:
        /*00dc*/ 	.word	index@(_ZN7cutlass13device_kernelIN5flash11enable_sm90INS1_16FlashAttnFwdSm90INS1_25CollectiveMainloopFwdSm90ILi2EN4cute5tupleIJNS5_1CILi1EEES8_S8_EEENS6_IJNS7_ILi192EEENS7_ILi128EEENS7_ILi96EEEEEELi96ENS_6half_tEfNS_4arch4Sm90ELb1ELb0ELb1ELb1ELb1ELb1ELb0ELb0ELb1ELb1ELb1ELb0EEENS1_21CollectiveEpilogueFwdINS6_IJSA_SC_SB_EEES9_SE_SG_Li384ELb1ELb1ELb1ELb0EEENS1_36VarlenDynamicPersistentTileSchedulerILi192ELi128ELi384ELi128ELb1ELb1ELb1ELb1ELb1ELb1EEEEEEEEEvNT_6ParamsE)
        /*00e0*/ 	.word	0x00000080


	//----- nvinfo : EIATTR_FRAME_SIZE
	.align		4
.L_77:
        /*00e4*/ 	.byte	0x04, 0x11
        /*00e6*/ 	.short	(.L_79 - .L_78)
	.align		4
.L_78:
        /*00e8*/ 	.word	index@(_ZN7cutlass13device_kernelIN5flash11enable_sm90INS1_16FlashAttnFwdSm90INS1_25CollectiveMainloopFwdSm90ILi2EN4cute5tupleIJNS5_1CILi1EEES8_S8_EEENS6_IJNS7_ILi192EEENS7_ILi128EEENS7_ILi96EEEEEELi96ENS_6half_tEfNS_4arch4Sm90ELb1ELb0ELb1ELb1ELb1ELb1ELb0ELb0ELb1ELb1ELb1ELb0EEENS1_21CollectiveEpilogueFwdINS6_IJSA_SC_SB_EEES9_SE_SG_Li384ELb1ELb1ELb1ELb0EEENS1_36VarlenDynamicPersistentTileSchedulerILi192ELi128ELi384ELi128ELb1ELb1ELb1ELb1ELb1ELb1EEEEEEEEEvNT_6ParamsE)
        /*00ec*/ 	.word	0x00000118


	//----- nvinfo : EIATTR_REGCOUNT
	.align		4
.L_79:
        /*00f0*/ 	.byte	0x04, 0x2f
        /*00f2*/ 	.short	(.L_81 - .L_80)
	.align		4
.L_80:
        /*00f4*/ 	.word	index@(_ZN7cutlass13device_kernelIN5flash11enable_sm90INS1_16FlashAttnFwdSm90INS1_25CollectiveMainloopFwdSm90ILi2EN4cute5tupleIJNS5_1CILi1EEES8_S8_EEENS6_IJNS7_ILi192EEENS7_ILi128EEENS7_ILi96EEEEEELi96ENS_6half_tEfNS_4arch4Sm90ELb1ELb0ELb1ELb1ELb1ELb0ELb0ELb0ELb1ELb1ELb1ELb0EEENS1_21CollectiveEpilogueFwdINS6_IJSA_SC_SB_EEES9_SE_SG_Li384ELb1ELb1ELb1ELb0EEENS1_36VarlenDynamicPersistentTileSchedulerILi192ELi128ELi384ELi128ELb1ELb1ELb1ELb1ELb1ELb1EEEEEEEEEvNT_6ParamsE)
        /*00f8*/ 	.word	0x00000080


	//----- nvinfo : EIATTR_FRAME_SIZE
	.align		4
.L_81:
        /*00fc*/ 	.byte	0x04, 0x11
        /*00fe*/ 	.short	(.L_83 - .L_82)
	.align		4
.L_82:
        /*0100*/ 	.word	index@(_ZN7cutlass13device_kernelIN5flash11enable_sm90INS1_16FlashAttnFwdSm90INS1_25CollectiveMainloopFwdSm90ILi2EN4cute5tupleIJNS5_1CILi1EEES8_S8_EEENS6_IJNS7_ILi192EEENS7_ILi128EEENS7_ILi96EEEEEELi96ENS_6half_tEfNS_4arch4Sm90ELb1ELb0ELb1ELb1ELb1ELb0ELb0ELb0ELb1ELb1ELb1ELb0EEENS1_21CollectiveEpilogueFwdINS6_IJSA_SC_SB_EEES9_SE_SG_Li384ELb1ELb1ELb1ELb0EEENS1_36VarlenDynamicPersistentTileSchedulerILi192ELi128ELi384ELi128ELb1ELb1ELb1ELb1ELb1ELb1EEEEEEEEEvNT_6ParamsE)
        /*0104*/ 	.word	0x00000048


	//----- nvinfo : EIATTR_REGCOUNT
	.align		4
.L_83:
        /*0108*/ 	.byte	0x04, 0x2f
        /*010a*/ 	.short	(.L_85 - .L_84)
	.align		4
.L_84:
        /*010c*/ 	.word	index@(_ZN7cutlass13device_kernelIN5flash11enable_sm90INS1_16FlashAttnFwdSm90INS1_25CollectiveMainloopFwdSm90ILi2EN4cute5tupleIJNS5_1CILi1EEES8_S8_EEENS6_IJNS7_ILi192EEENS7_ILi128EEENS7_ILi96EEEEEELi96ENS_6half_tEfNS_4arch4Sm90ELb1ELb0ELb1ELb0ELb1ELb0ELb0ELb0ELb1ELb1ELb1ELb0EEENS1_21CollectiveEpilogueFwdINS6_IJSA_SC_SB_EEES9_SE_SG_Li384ELb0ELb1ELb1ELb0EEENS1_19SingleTileSchedulerILb0ELb1ELb1ELi192EEEEEEEEEvNT_6ParamsE)
        /*0110*/ 	.word	0x00000080


	//----- nvinfo : EIATTR_FRAME_SIZE
	.align		4
.L_85:
        /*0114*/ 	.byte	0x04, 0x11
        /*0116*/ 	.short	(.L_87 - .L_86)
	.align		4
.L_86:
        /*0118*/ 	.word	index@(_ZN7cutlass13device_kernelIN5flash11enable_sm90INS1_16FlashAttnFwdSm90INS1_25CollectiveMainloopFwdSm90ILi2EN4cute5tupleIJNS5_1CILi1EEES8_S8_EEENS6_IJNS7_ILi192EEENS7_ILi128EEENS7_ILi96EEEEEELi96ENS_6half_tEfNS_4arch4Sm90ELb1ELb0ELb1ELb0ELb1ELb0ELb0ELb0ELb1ELb1ELb1ELb0EEENS1_21CollectiveEpilogueFwdINS6_IJSA_SC_SB_EEES9_SE_SG_Li384ELb0ELb1ELb1ELb0EEENS1_19SingleTileSchedulerILb0ELb1ELb1ELi192EEEEEEEEEvNT_6ParamsE)
        /*011c*/ 	.word	0x00000010


	//----- nvinfo : EIATTR_REGCOUNT
	.align		4
.L_87:
        /*0120*/ 	.byte	0x04, 0x2f
        /*0122*/ 	.short	(.L_89 - .L_88)
	.align		4
.L_88:
        /*0124*/ 	.word	index@(_ZN7cutlass13device_kernelIN5flash11enable_sm90INS1_16FlashAttnFwdSm90INS1_25CollectiveMainloopFwdSm90ILi2EN4cute5tupleIJNS5_1CILi1EEES8_S8_EEENS6_IJNS7_ILi192EEENS7_ILi128EEENS7_ILi96EEEEEELi96ENS_6half_tEfNS_4arch4Sm90ELb0ELb1ELb1ELb1ELb1ELb1ELb0ELb0ELb1ELb1ELb1ELb0EEENS1_21CollectiveEpilogueFwdINS6_IJSA_SC_SB_EEES9_SE_SG_Li384ELb1ELb1ELb1ELb0EEENS1_36VarlenDynamicPersistentTileSchedulerILi192ELi128ELi384ELi128ELb1ELb1ELb1ELb1ELb0ELb1EEEEEEEEEvNT_6ParamsE)
        /*0128*/ 	.word	0x00000080


	//----- nvinfo : EIATTR_FRAME_SIZE
	.align		4
.L_89:
        /*012c*/ 	.byte	0x04, 0x11
        /*012e*/ 	.short	(.L_91 - .L_90)
	.align		4
.L_90:
        /*0130*/ 	.word	index@(_ZN7cutlass13device_kernelIN5flash11enable_sm90INS1_16FlashAttnFwdSm90INS1_25CollectiveMainloopFwdSm90ILi2EN4cute5tupleIJNS5_1CILi1EEES8_S8_EEENS6_IJNS7_ILi192EEENS7_ILi128EEENS7_ILi96EEEEEELi96ENS_6half_tEfNS_4arch4Sm90ELb0ELb1ELb1ELb1ELb1ELb1ELb0ELb0ELb1ELb1ELb1ELb0EEENS1_21CollectiveEpilogueFwdINS6_IJSA_SC_SB_EEES9_SE_SG_Li384ELb1ELb1ELb1ELb0EEENS1_36VarlenDynamicPersistentTileSchedulerILi192ELi128ELi384ELi128ELb1ELb1ELb1ELb1ELb0ELb1EEEEEEEEEvNT_6ParamsE)
        /*0134*/ 	.word	0x000000c8


	//----- nvinfo : EIATTR_REGCOUNT
	.align		4
.L_91:
        /*0138*/ 	.byte	0x04, 0x2f
        /*013a*/ 	.short	(.L_93 - .L_92)
	.align		4
.L_92:
        /*013c*/ 	.word	index@(_ZN7cutlass13device_kernelIN5flash11enable_sm90INS1_16FlashAttnFwdSm90INS1_25CollectiveMainloopFwdSm90ILi2EN4cute5tupleIJNS5_1CILi1EEES8_S8_EEENS6_IJNS7_ILi192EEENS7_ILi128EEENS7_ILi96EEEEEELi96ENS_6half_tEfNS_4arch4Sm90ELb0ELb1ELb1ELb1ELb1ELb0ELb0ELb0ELb1ELb1ELb1ELb0EEENS1_21CollectiveEpilogueFwdINS6_IJSA_SC_SB_EEES9_SE_SG_Li384ELb1ELb1ELb1ELb0EEENS1_36VarlenDynamicPersistentTileSchedulerILi192ELi128ELi384ELi128ELb1ELb1ELb1ELb1ELb0ELb1EEEEEEEEEvNT_6ParamsE)
        /*0140*/ 	.word	0x00000080


	//----- nvinfo : EIATTR_FRAME_SIZE
	.align		4
.L_93:
        /*0144*/ 	.byte	0x04, 0x11
        /*0146*/ 	.short	(.L_95 - .L_94)
	.align		4
.L_94:
        /*0148*/ 	.word	index@(_ZN7cutlass13device_kernelIN5flash11enable_sm90INS1_16FlashAttnFwdSm90INS1_25CollectiveMainloopFwdSm90ILi2EN4cute5tupleIJNS5_1CILi1EEES8_S8_EEENS6_IJNS7_ILi192EEENS7_ILi128EEENS7_ILi96EEEEEELi96ENS_6half_tEfNS_4arch4Sm90ELb0ELb1ELb1ELb1ELb1ELb0ELb0ELb0ELb1ELb1ELb1ELb0EEENS1_21CollectiveEpilogueFwdINS6_IJSA_SC_SB_EEES9_SE_SG_Li384ELb1ELb1ELb1ELb0EEENS1_36VarlenDynamicPersistentTileSchedulerILi192ELi128ELi384ELi128ELb1ELb1ELb1ELb1ELb0ELb1EEEEEEEEEvNT_6ParamsE)
        /*014c*/ 	.word	0x00000030


	//----- nvinfo : EIATTR_REGCOUNT
	.align		4
.L_95:
        /*0150*/ 	.byte	0x04, 0x2f
        /*0152*/ 	.short	(.L_97 - .L_96)
	.align		4
.L_96:
        /*0154*/ 	.word	index@(_ZN7cutlass13device_kernelIN5flash11enable_sm90INS1_16FlashAttnFwdSm90INS1_25CollectiveMainloopFwdSm90ILi2EN4cute5tupleIJNS5_1CILi1EEES8_S8_EEENS6_IJNS7_ILi192EEENS7_ILi128EEENS7_ILi96EEEEEELi96ENS_6half_tEfNS_4arch4Sm90ELb0ELb1ELb1ELb0ELb1ELb0ELb0ELb0ELb1ELb1ELb1ELb0EEENS1_21CollectiveEpilogueFwdINS6_IJSA_SC_SB_EEES9_SE_SG_Li384ELb0ELb1ELb1ELb0EEENS1_19SingleTileSchedulerILb0ELb1ELb1ELi192EEEEEEEEEvNT_6ParamsE)
        /*0158*/ 	.word	0x00000080


	//----- nvinfo : EIATTR_FRAME_SIZE
	.align		4
.L_97:
        /*015c*/ 	.byte	0x04, 0x11
        /*015e*/ 	.short	(.L_99 - .L_98)
	.align		4
.L_98:
        /*0160*/ 	.word	index@(_ZN7cutlass13device_kernelIN5flash11enable_sm90INS1_16FlashAttnFwdSm90INS1_25CollectiveMainloopFwdSm90ILi2EN4cute5tupleIJNS5_1CILi1EEES8_S8_EEENS6_IJNS7_ILi192EEENS7_ILi128EEENS7_ILi96EEEEEELi96ENS_6half_tEfNS_4arch4Sm90ELb0ELb1ELb1ELb0ELb1ELb0ELb0ELb0ELb1ELb1ELb1ELb0EEENS1_21CollectiveEpilogueFwdINS6_IJSA_SC_SB_EEES9_SE_SG_Li384ELb0ELb1ELb1ELb0EEENS1_19SingleTileSchedulerILb0ELb1ELb1ELi192EEEEEEEEEvNT_6ParamsE)
        /*0164*/ 	.word	0x00000010


	//----- nvinfo : EIATTR_REGCOUNT
	.align		4
.L_99:
        /*0168*/ 	.byte	0x04, 0x2f
        /*016a*/ 	.short	(.L_101 - .L_100)
	.align		4
.L_100:
        /*016c*/ 	.word	index@(_ZN7cutlass13device_kernelIN5flash11enable_sm90INS1_16FlashAttnFwdSm90INS1_25CollectiveMainloopFwdSm90ILi2EN4cute5tupleIJNS5_1CILi1EEES8_S8_EEENS6_IJNS7_ILi192EEENS7_ILi128EEENS7_ILi96EEEEEELi96ENS_6half_tEfNS_4arch4Sm90ELb0ELb0ELb1ELb1ELb1ELb1ELb0ELb0ELb1ELb1ELb1ELb0EEENS1_21CollectiveEpilogueFwdINS6_IJSA_SC_SB_EEES9_SE_SG_Li384ELb1ELb1ELb1ELb0EEENS1_36VarlenDynamicPersistentTileSchedulerILi192ELi128ELi384ELi128ELb1ELb1ELb1ELb0ELb1ELb1EEEEEEEEEvNT_6ParamsE)
        /*0170*/ 	.word	0x00000080


	//----- nvinfo : EIATTR_FRAME_SIZE
	.align		4
.L_101:
        /*0174*/ 	.byte	0x04, 0x11
        /*0176*/ 	.short	(.L_103 - .L_102)
	.align		4
.L_102:
        /*0178*/ 	.word	index@(_ZN7cutlass13device_kernelIN5flash11enable_sm90INS1_16FlashAttnFwdSm90INS1_25CollectiveMainloopFwdSm90ILi2EN4cute5tupleIJNS5_1CILi1EEES8_S8_EEENS6_IJNS7_ILi192EEENS7_ILi128EEENS7_ILi96EEEEEELi96ENS_6half_tEfNS_4arch4Sm90ELb0ELb0ELb1ELb1ELb1ELb1ELb0ELb0ELb1ELb1ELb1ELb0EEENS1_21CollectiveEpilogueFwdINS6_IJSA_SC_SB_EEES9_SE_SG_Li384ELb1ELb1ELb1ELb0EEENS1_36VarlenDynamicPersistentTileSchedulerILi192ELi128ELi384ELi128ELb1ELb1ELb1ELb0ELb1ELb1EEEEEEEEEvNT_6ParamsE)
        /*017c*/ 	.word	0x00000118


	//----- nvinfo : EIATTR_REGCOUNT
	.align		4
.L_103:
        /*0180*/ 	.byte	0x04, 0x2f
        /*0182*/ 	.short	(.L_105 - .L_104)
	.align		4
.L_104:
        /*0184*/ 	.word	index@(_ZN7cutlass13device_kernelIN5flash11enable_sm90INS1_16FlashAttnFwdSm90INS1_25CollectiveMainloopFwdSm90ILi2EN4cute5tupleIJNS5_1CILi1EEES8_S8_EEENS6_IJNS7_ILi192EEENS7_ILi128EEENS7_ILi96EEEEEELi96ENS_6half_tEfNS_4arch4Sm90ELb0ELb0ELb1ELb1ELb1ELb0ELb0ELb0ELb1ELb1ELb1ELb0EEENS1_21CollectiveEpilogueFwdINS6_IJSA_SC_SB_EEES9_SE_SG_Li384ELb1ELb1ELb1ELb0EEENS1_36VarlenDynamicPersistentTileSchedulerILi192ELi128ELi384ELi128ELb1ELb1ELb1ELb0ELb1ELb1EEEEEEEEEvNT_6ParamsE)
        /*0188*/ 	.word	0x00000080


	//----- nvinfo : EIATTR_FRAME_SIZE
	.align		4
.L_105:
        /*018c*/ 	.byte	0x04, 0x11
        /*018e*/ 	.short	(.L_107 - .L_106)
	.align		4
.L_106:
        /*0190*/ 	.word	index@(_ZN7cutlass13device_kernelIN5flash11enable_sm90INS1_16FlashAttnFwdSm90INS1_25CollectiveMainloopFwdSm90ILi2EN4cute5tupleIJNS5_1CILi1EEES8_S8_EEENS6_IJNS7_ILi192EEENS7_ILi128EEENS7_ILi96EEEEEELi96ENS_6half_tEfNS_4arch4Sm90ELb0ELb0ELb1ELb1ELb1ELb0ELb0ELb0ELb1ELb1ELb1ELb0EEENS1_21CollectiveEpilogueFwdINS6_IJSA_SC_SB_EEES9_SE_SG_Li384ELb1ELb1ELb1ELb0EEENS1_36VarlenDynamicPersistentTileSchedulerILi192ELi128ELi384ELi128ELb1ELb1ELb1ELb0ELb1ELb1EEEEEEEEEvNT_6ParamsE)
        /*0194*/ 	.word	0x00000050


	//----- nvinfo : EIATTR_REGCOUNT
	.align		4
.L_107:
        /*0198*/ 	.byte	0x04, 0x2f
        /*019a*/ 	.short	(.L_109 - .L_108)
	.align		4
.L_108:
        /*019c*/ 	.word	index@(_ZN7cutlass13device_kernelIN5flash11enable_sm90INS1_16FlashAttnFwdSm90INS1_25CollectiveMainloopFwdSm90ILi2EN4cute5tupleIJNS5_1CILi1EEES8_S8_EEENS6_IJNS7_ILi192EEENS7_ILi128EEENS7_ILi96EEEEEELi96ENS_6half_tEfNS_4arch4Sm90ELb0ELb0ELb1ELb0ELb1ELb0ELb0ELb0ELb1ELb1ELb1ELb0EEENS1_21CollectiveEpilogueFwdINS6_IJSA_SC_SB_EEES9_SE_SG_Li384ELb0ELb1ELb1ELb0EEENS1_19SingleTileSchedulerILb0ELb1ELb1ELi192EEEEEEEEEvNT_6ParamsE)
        /*01a0*/ 	.word	0x00000080


	//----- nvinfo : EIATTR_FRAME_SIZE
	.align		4
.L_109:
        /*01a4*/ 	.byte	0x04, 0x11
        /*01a6*/ 	.short	(.L_111 - .L_110)
	.align		4
.L_110:
        /*01a8*/ 	.word	index@(_ZN7cutlass13device_kernelIN5flash11enable_sm90INS1_16FlashAttnFwdSm90INS1_25CollectiveMainloopFwdSm90ILi2EN4cute5tupleIJNS5_1CILi1EEES8_S8_EEENS6_IJNS7_ILi192EEENS7_ILi128EEENS7_ILi96EEEEEELi96ENS_6half_tEfNS_4arch4Sm90ELb0ELb0ELb1ELb0ELb1ELb0ELb0ELb0ELb1ELb1ELb1ELb0EEENS1_21CollectiveEpilogueFwdINS6_IJSA_SC_SB_EEES9_SE_SG_Li384ELb0ELb1ELb1ELb0EEENS1_19SingleTileSchedulerILb0ELb1ELb1ELi192EEEEEEEEEvNT_6ParamsE)
        /*01ac*/ 	.word	0x00000008


	//----- nvinfo : EIATTR_REGCOUNT
	.align		4
.L_111:
        /*01b0*/ 	.byte	0x04, 0x2f
        /*01b2*/ 	.short	(.L_113 - .L_112)
	.align		4
.L_112:
        /*01b4*/ 	.word	index@(_ZN7cutlass13device_kernelIN5flash11enable_sm90INS1_16FlashAttnFwdSm90INS1_25CollectiveMainloopFwdSm90ILi2EN4cute5tupleIJNS5_1CILi1EEES8_S8_EEENS6_IJNS7_ILi128EEESA_SA_EEELi128ENS_6half_tEfNS_4arch4Sm90ELb1ELb0ELb1ELb1ELb1ELb1ELb0ELb1ELb1ELb1ELb1ELb0EEENS1_21CollectiveEpilogueFwdISB_S9_SC_SE_Li256ELb1ELb1ELb1ELb0EEENS1_36VarlenDynamicPersistentTileSchedulerILi128ELi128ELi256ELi128ELb1ELb1ELb1ELb1ELb1ELb1EEEEEEEEEvNT_6ParamsE)
        /*01b8*/ 	.word	0x000000a8


	//----- nvinfo : EIATTR_FRAME_SIZE
	.align		4
.L_113:
        /*01bc*/ 	.byte	0x04, 0x11
        /*01be*/ 	.short	(.L_115 - .L_114)
	.align		4
.L_114:
        /*01c0*/ 	.word	index@(_ZN7cutlass13device_kernelIN5flash11enable_sm90INS1_16FlashAttnFwdSm90INS1_25CollectiveMainloopFwdSm90ILi2EN4cute5tupleIJNS5_1CILi1EEES8_S8_EEENS6_IJNS7_ILi128EEESA_SA_EEELi128ENS_6half_tEfNS_4arch4Sm90ELb1ELb0ELb1ELb1ELb1ELb1ELb0ELb1ELb1ELb1ELb1ELb0EEENS1_21CollectiveEpilogueFwdISB_S9_SC_SE_Li256ELb1ELb1ELb1ELb0EEENS1_36VarlenDynamicPersistentTileSchedulerILi128ELi128ELi256ELi128ELb1ELb1ELb1ELb1ELb1ELb1EEEEEEEEEvNT_6ParamsE)
        /*01c4*/ 	.word	0x00000028


	//----- nvinfo : EIATTR_REGCOUNT
	.align		4
.L_115:
        /*01c8*/ 	.byte	0x04, 0x2f
        /*01ca*/ 	.short	(.L_117 - .L_116)
	.align		4
.L_116:
        /*01cc*/ 	.word	index@(_ZN7cutlass13device_kernelIN5flash11enable_sm90INS1_16FlashAttnFwdSm90INS1_25CollectiveMainloopFwdSm90ILi2EN4cute5tupleIJNS5_1CILi1EEES8_S8_EEENS6_IJNS7_ILi128EEESA_SA_EEELi128ENS_6half_tEfNS_4arch4Sm90ELb1ELb0ELb1ELb1ELb1ELb0ELb0ELb1ELb1ELb1ELb1ELb0EEENS1_21CollectiveEpilogueFwdISB_S9_SC_SE_Li256ELb1ELb1ELb1ELb0EEENS1_36VarlenDynamicPersistentTileSchedulerILi128ELi128ELi256ELi128ELb1ELb1ELb1ELb1ELb1ELb1EEEEEEEEEvNT_6ParamsE)
        /*01d0*/ 	.word	0x000000a8


	//----- nvinfo : EIATTR_FRAME_SIZE
	.align		4
.L_117:
        /*01d4*/ 	.byte	0x04, 0x11
        /*01d6*/ 	.short	(.L_119 - .L_118)
	.align		4
.L_118:
        /*01d8*/ 	.word	index@(_ZN7cutlass13device_kernelIN5flash11enable_sm90INS1_16FlashAttnFwdSm90INS1_25CollectiveMainloopFwdSm90ILi2EN4cute5tupleIJNS5_1CILi1EEES8_S8_EEENS6_IJNS7_ILi128EEESA_SA_EEELi128ENS_6half_tEfNS_4arch4Sm90ELb1ELb0ELb1ELb1ELb1ELb0ELb0ELb1ELb1ELb1ELb1ELb0EEENS1_21CollectiveEpilogueFwdISB_S9_SC_SE_Li256ELb1ELb1ELb1ELb0EEENS1_36VarlenDynamicPersistentTileSchedulerILi128ELi128ELi256ELi128ELb1ELb1ELb1ELb1ELb1ELb1EEEEEEEEEvNT_6ParamsE)
        /*01dc*/ 	.word	0x00000028


	//----- nvinfo : EIATTR_REGCOUNT
	.align		4
.L_119:
        /*01e0*/ 	.byte	0x04, 0x2f
        /*01e2*/ 	.short	(.L_121 - .L_120)
	.align		4
.L_120:
        /*01e4*/ 	.word	index@(_ZN7cutlass13device_kernelIN5flash11enable_sm90INS1_16FlashAttnFwdSm90INS1_25CollectiveMainloopFwdSm90ILi2EN4cute5tupleIJNS5_1CILi1EEES8_S8_EEENS6_IJNS7_ILi128EEESA_SA_EEELi128ENS_6half_tEfNS_4arch4Sm90ELb1ELb0ELb1ELb0ELb1ELb0ELb0ELb1ELb1ELb1ELb1ELb0EEENS1_21CollectiveEpilogueFwdISB_S9_SC_SE_Li256ELb0ELb1ELb1ELb0EEENS1_19SingleTileSchedulerILb0ELb1ELb1ELi128EEEEEEEEEvNT_6ParamsE)
        /*01e8*/ 	.word	0x000000a8


	//----- nvinfo : EIATTR_FRAME_SIZE
	.align		4
.L_121:
        /*01ec*/ 	.byte	0x04, 0x11
        /*01ee*/ 	.short	(.L_123 - .L_122)
	.align		4
.L_122:
        /*01f0*/ 	.word	index@(_ZN7cutlass13device_kernelIN5flash11enable_sm90INS1_16FlashAttnFwdSm90INS1_25CollectiveMainloopFwdSm90ILi2EN4cute5tupleIJNS5_1CILi1EEES8_S8_EEENS6_IJNS7_ILi128EEESA_SA_EEELi128ENS_6half_tEfNS_4arch4Sm90ELb1ELb0ELb1ELb0ELb1ELb0ELb0ELb1ELb1ELb1ELb1ELb0EEENS1_21CollectiveEpilogueFwdISB_S9_SC_SE_Li256ELb0ELb1ELb1ELb0EEENS1_19SingleTileSchedulerILb0ELb1ELb1ELi128EEEEEEEEEvNT_6ParamsE)
        /*01f4*/ 	.word	0x00000000


	//----- nvinfo : EIATTR_REGCOUNT
	.align		4
.L_123:
        /*01f8*/ 	.byte	0x04, 0x2f
        /*01fa*/ 	.short	(.L_125 - .L_124)
	.align		4
.L_124:
        /*01fc*/ 	.word	index@(_ZN7cutlass13device_kernelIN5flash11enable_sm90INS1_16FlashAttnFwdSm90INS1_25CollectiveMainloopFwdSm90ILi2EN4cute5tupleIJNS5_1CILi1EEES8_S8_EEENS6_IJNS7_ILi128EEESA_SA_EEELi128ENS_6half_tEfNS_4arch4Sm90ELb0ELb1ELb1ELb1ELb1ELb1ELb0ELb1ELb1ELb1ELb1ELb0EEENS1_21CollectiveEpilogueFwdISB_S9_SC_SE_Li256ELb1ELb1ELb1ELb0EEENS1_36VarlenDynamicPersistentTileSchedulerILi128ELi128ELi256ELi128ELb1ELb1ELb1ELb1ELb0ELb1EEEEEEEEEvNT_6ParamsE)
        /*0200*/ 	.word	0x000000a8


	//----- nvinfo : EIATTR_FRAME_SIZE
	.align		4
.L_125:
        /*0204*/ 	.byte	0x04, 0x11
        /*0206*/ 	.short	(.L_127 - .L_126)
	.align		4
.L_126:
        /*0208*/ 	.word	index@(_ZN7cutlass13device_kernelIN5flash11enable_sm90INS1_16FlashAttnFwdSm90INS1_25CollectiveMainloopFwdSm90ILi2EN4cute5tupleIJNS5_1CILi1EEES8_S8_EEENS6_IJNS7_ILi128EEESA_SA_EEELi128ENS_6half_tEfNS_4arch4Sm90ELb0ELb1ELb1ELb1ELb1ELb1ELb0ELb1ELb1ELb1ELb1ELb0EEENS1_21CollectiveEpilogueFwdISB_S9_SC_SE_Li256ELb1ELb1ELb1ELb0EEENS1_36VarlenDynamicPersistentTileSchedulerILi128ELi128ELi256ELi128ELb1ELb1ELb1ELb1ELb0ELb1EEEEEEEEEvNT_6ParamsE)
        /*020c*/ 	.word	0x00000040


	//----- nvinfo : EIATTR_REGCOUNT
	.align		4
.L_127:
        /*0210*/ 	.byte	0x04, 0x2f
        /*0212*/ 	.short	(.L_129 - .L_128)
	.align		4
.L_128:
        /*0214*/ 	.word	index@(_ZN7cutlass13device_kernelIN5flash11enable_sm90INS1_16FlashAttnFwdSm90INS1_25CollectiveMainloopFwdSm90ILi2EN4cute5tupleIJNS5_1CILi1EEES8_S8_EEENS6_IJNS7_ILi128EEESA_SA_EEELi128ENS_6half_tEfNS_4arch4Sm90ELb0ELb1ELb1ELb1ELb1ELb0ELb0ELb1ELb1ELb1ELb1ELb0EEENS1_21CollectiveEpilogueFwdISB_S9_SC_SE_Li256ELb1ELb1ELb1ELb0EEENS1_36VarlenDynamicPersistentTileSchedulerILi128ELi128ELi256ELi128ELb1ELb1ELb1ELb1ELb0ELb1EEEEEEEEEvNT_6ParamsE)
        /*0218*/ 	.word	0x000000a8


	//----- nvinfo : EIATTR_FRAME_SIZE
	.align		4
.L_129:
        /*021c*/ 	.byte	0x04, 0x11
        /*021e*/ 	.short	(.L_131 - .L_130)
	.align		4
.L_130:
        /*0220*/ 	.word	index@(_ZN7cutlass13device_kernelIN5flash11enable_sm90INS1_16FlashAttnFwdSm90INS1_25CollectiveMainloopFwdSm90ILi2EN4cute5tupleIJNS5_1CILi1EEES8_S8_EEENS6_IJNS7_ILi128EEESA_SA_EEELi128ENS_6half_tEfNS_4arch4Sm90ELb0ELb1ELb1ELb1ELb1ELb0ELb0ELb1ELb1ELb1ELb1ELb0EEENS1_21CollectiveEpilogueFwdISB_S9_SC_SE_Li256ELb1ELb1ELb1ELb0EEENS1_36VarlenDynamicPersistentTileSchedulerILi128ELi128ELi256ELi128ELb1ELb1ELb1ELb1ELb0ELb1EEEEEEEEEvNT_6ParamsE)
        /*0224*/ 	.word	0x00000020


	//----- nvinfo : EIATTR_REGCOUNT
	.align		4
.L_131:
        /*0228*/ 	.byte	0x04, 0x2f
        /*022a*/ 	.short	(.L_133 - .L_132)
	.align		4
.L_132:
        /*022c*/ 	.word	index@(_ZN7cutlass13device_kernelIN5flash11enable_sm90INS1_16FlashAttnFwdSm90INS1_25CollectiveMainloopFwdSm90ILi2EN4cute5tupleIJNS5_1CILi1EEES8_S8_EEENS6_IJNS7_ILi128EEESA_SA_EEELi128ENS_6half_tEfNS_4arch4Sm90ELb0ELb1ELb1ELb0ELb1ELb0ELb0ELb1ELb1ELb1ELb1ELb0EEENS1_21CollectiveEpilogueFwdISB_S9_SC_SE_Li256ELb0ELb1ELb1ELb0EEENS1_19SingleTileSchedulerILb0ELb1ELb1ELi128EEEEEEEEEvNT_6ParamsE)
        /*0230*/ 	.word	0x000000a8


	//----- nvinfo : EIATTR_FRAME_SIZE
	.align		4
.L_133:
        /*0234*/ 	.byte	0x04, 0x11
        /*0236*/ 	.short	(.L_135 - .L_134)
	.align		4
.L_134:
        /*0238*/ 	.word	index@(_ZN7cutlass13device_kernelIN5flash11enable_sm90INS1_16FlashAttnFwdSm90INS1_25CollectiveMainloopFwdSm90ILi2EN4cute5tupleIJNS5_1CILi1EEES8_S8_EEENS6_IJNS7_ILi128EEESA_SA_EEELi128ENS_6half_tEfNS_4arch4Sm90ELb0ELb1ELb1ELb0ELb1ELb0ELb0ELb1ELb1ELb1ELb1ELb0EEENS1_21CollectiveEpilogueFwdISB_S9_SC_SE_Li256ELb0ELb1ELb1ELb0EEENS1_19SingleTileSchedulerILb0ELb1ELb1ELi128EEEEEEEEEvNT_6ParamsE)
        /*023c*/ 	.word	0x00000000


	//----- nvinfo : EIATTR_REGCOUNT
	.align		4
.L_135:
        /*0240*/ 	.byte	0x04, 0x2f
        /*0242*/ 	.short	(.L_137 - .L_136)
	.align		4
.L_136:
        /*0244*/ 	.word	index@(_ZN7cutlass13device_kernelIN5flash11enable_sm90INS1_16FlashAttnFwdSm90INS1_25CollectiveMainloopFwdSm90ILi2EN4cute5tupleIJNS5_1CILi1EEES8_S8_EEENS6_IJNS7_ILi128EEESA_SA_EEELi128ENS_6half_tEfNS_4arch4Sm90ELb0ELb0ELb1ELb1ELb1ELb1ELb0ELb1ELb1ELb1ELb1ELb0EEENS1_21CollectiveEpilogueFwdISB_S9_SC_SE_Li256ELb1ELb1ELb1ELb0EEENS1_36VarlenDynamicPersistentTileSchedulerILi128ELi128ELi256ELi128ELb1ELb1ELb1ELb0ELb1ELb1EEEEEEEEEvNT_6ParamsE)
        /*0248*/ 	.word	0x000000a8


	//----- nvinfo : EIATTR_FRAME_SIZE
	.align		4
.L_137:
        /*024c*/ 	.byte	0x04, 0x11
        /*024e*/ 	.short	(.L_139 - .L_138)
	.align		4
.L_138:
        /*0250*/ 	.word	index@(_ZN7cutlass13device_kernelIN5flash11enable_sm90INS1_16FlashAttnFwdSm90INS1_25CollectiveMainloopFwdSm90ILi2EN4cute5tupleIJNS5_1CILi1EEES8_S8_EEENS6_IJNS7_ILi128EEESA_SA_EEELi128ENS_6half_tEfNS_4arch4Sm90ELb0ELb0ELb1ELb1ELb1ELb1ELb0ELb1ELb1ELb1ELb1ELb0EEENS1_21CollectiveEpilogueFwdISB_S9_SC_SE_Li256ELb1ELb1ELb1ELb0EEENS1_36VarlenDynamicPersistentTileSchedulerILi128ELi128ELi256ELi128ELb1ELb1ELb1ELb0ELb1ELb1EEEEEEEEEvNT_6ParamsE)
        /*0254*/ 	.word	0x00000028


	//----- nvinfo : EIATTR_REGCOUNT
	.align		4
.L_139:
        /*0258*/ 	.byte	0x04, 0x2f
        /*025a*/ 	.short	(.L_141 - .L_140)
	.align		4
.L_140:
        /*025c*/ 	.word	index@(_ZN7cutlass13device_kernelIN5flash11enable_sm90INS1_16FlashAttnFwdSm90INS1_25CollectiveMainloopFwdSm90ILi2EN4cute5tupleIJNS5_1CILi1EEES8_S8_EEENS6_IJNS7_ILi128EEESA_SA_EEELi128ENS_6half_tEfNS_4arch4Sm90ELb0ELb0ELb1ELb1ELb1ELb0ELb0ELb1ELb1ELb1ELb1ELb0EEENS1_21CollectiveEpilogueFwdISB_S9_SC_SE_Li256ELb1ELb1ELb1ELb0EEENS1_36VarlenDynamicPersistentTileSchedulerILi128ELi128ELi256ELi128ELb1ELb1ELb1ELb0ELb1ELb1EEEEEEEEEvNT_6ParamsE)
        /*0260*/ 	.word	0x000000a8


	//----- nvinfo : EIATTR_FRAME_SIZE
	.align		4
.L_141:
        /*0264*/ 	.byte	0x04, 0x11
        /*0266*/ 	.short	(.L_143 - .L_142)
	.align		4
.L_142:
        /*0268*/ 	.word	index@(_ZN7cutlass13device_kernelIN5flash11enable_sm90INS1_16FlashAttnFwdSm90INS1_25CollectiveMainloopFwdSm90ILi2EN4cute5tupleIJNS5_1CILi1EEES8_S8_EEENS6_IJNS7_ILi128EEESA_SA_EEELi128ENS_6half_tEfNS_4arch4Sm90ELb0ELb0ELb1ELb1ELb1ELb0ELb0ELb1ELb1ELb1ELb1ELb0EEENS1_21CollectiveEpilogueFwdISB_S9_SC_SE_Li256ELb1ELb1ELb1ELb0EEENS1_36VarlenDynamicPersistentTileSchedulerILi128ELi128ELi256ELi128ELb1ELb1ELb1ELb0ELb1ELb1EEEEEEEEEvNT_6ParamsE)
        /*026c*/ 	.word	0x00000028


	//----- nvinfo : EIATTR_REGCOUNT
	.align		4
.L_143:
        /*0270*/ 	.byte	0x04, 0x2f
        /*0272*/ 	.short	(.L_145 - .L_144)
	.align		4
.L_144:
        /*0274*/ 	.word	index@(_ZN7cutlass13device_kernelIN5flash11enable_sm90INS1_16FlashAttnFwdSm90INS1_25CollectiveMainloopFwdSm90ILi2EN4cute5tupleIJNS5_1CILi1EEES8_S8_EEENS6_IJNS7_ILi128EEESA_SA_EEELi128ENS_6half_tEfNS_4arch4Sm90ELb0ELb0ELb1ELb0ELb1ELb0ELb0ELb1ELb1ELb1ELb1ELb0EEENS1_21CollectiveEpilogueFwdISB_S9_SC_SE_Li256ELb0ELb1ELb1ELb0EEENS1_19SingleTileSchedulerILb0ELb1ELb1ELi128EEEEEEEEEvNT_6ParamsE)
        /*0278*/ 	.word	0x000000a8


	//----- nvinfo : EIATTR_FRAME_SIZE
	.align		4
.L_145:
        /*027c*/ 	.byte	0x04, 0x11
        /*027e*/ 	.short	(.L_147 - .L_146)
	.align		4
.L_146:
        /*0280*/ 	.word	index@(_ZN7cutlass13device_kernelIN5flash11enable_sm90INS1_16FlashAttnFwdSm90INS1_25CollectiveMainloopFwdSm90ILi2EN4cute5tupleIJNS5_1CILi1EEES8_S8_EEENS6_IJNS7_ILi128EEESA_SA_EEELi128ENS_6half_tEfNS_4arch4Sm90ELb0ELb0ELb1ELb0ELb1ELb0ELb0ELb1ELb1ELb1ELb1ELb0EEENS1_21CollectiveEpilogueFwdISB_S9_SC_SE_Li256ELb0ELb1ELb1ELb0EEENS1_19SingleTileSchedulerILb0ELb1ELb1ELi128EEEEEEEEEvNT_6ParamsE)
        /*0284*/ 	.word	0x00000000


	//----- nvinfo : EIATTR_REGCOUNT
	.align		4
.L_147:
        /*0288*/ 	.byte	0x04, 0x2f
        /*028a*/ 	.short	(.L_149 - .L_148)
	.align		4
.L_148:
        /*028c*/ 	.word	index@(_ZN7cutlass13device_kernelIN5flash11enable_sm90INS1_16FlashAttnFwdSm90INS1_25CollectiveMainloopFwdSm90ILi2EN4cute5tupleIJNS5_1CILi1EEES8_S8_EEENS6_IJNS7_ILi128EEENS7_ILi96EEENS7_ILi192EEEEEELi192ENS_6half_tEfNS_4arch4Sm90ELb1ELb0ELb1ELb1ELb1ELb1ELb0ELb1ELb1ELb1ELb1ELb0EEENS1_21CollectiveEpilogueFwdINS6_IJSA_SC_SB_EEES9_SE_SG_Li256ELb1ELb1ELb1ELb0EEENS1_36VarlenDynamicPersistentTileSchedulerILi128ELi96ELi256ELi128ELb1ELb1ELb1ELb1ELb1ELb1EEEEEEEEEvNT_6ParamsE)
        /*0290*/ 	.word	0x000000a8


	//----- nvinfo : EIATTR_FRAME_SIZE
	.align		4
.L_149:
        /*0294*/ 	.byte	0x04, 0x11
        /*0296*/ 	.short	(.L_151 - .L_150)
	.align		4
.L_150:
        /*0298*/ 	.word	index@(_ZN7cutlass13device_kernelIN5flash11enable_sm90INS1_16FlashAttnFwdSm90INS1_25CollectiveMainloopFwdSm90ILi2EN4cute5tupleIJNS5_1CILi1EEES8_S8_EEENS6_IJNS7_ILi128EEENS7_ILi96EEENS7_ILi192EEEEEELi192ENS_6half_tEfNS_4arch4Sm90ELb1ELb0ELb1ELb1ELb1ELb1ELb0ELb1ELb1ELb1ELb1ELb0EEENS1_21CollectiveEpilogueFwdINS6_IJSA_SC_SB_EEES9_SE_SG_Li256ELb1ELb1ELb1ELb0EEENS1_36VarlenDynamicPersistentTileSchedulerILi128ELi96ELi256ELi128ELb1ELb1ELb1ELb1ELb1ELb1EEEEEEEEEvNT_6ParamsE)
        /*029c*/ 	.word	0x00000080


	//----- nvinfo : EIATTR_REGCOUNT
	.align		4
.L_151:
        /*02a0*/ 	.byte	0x04, 0x2f
        /*02a2*/ 	.short	(.L_153 - .L_152)
	.align		4
.L_152:
        /*02a4*/ 	.word	index@(_ZN7cutlass13device_kernelIN5flash11enable_sm90INS1_16FlashAttnFwdSm90INS1_25CollectiveMainloopFwdSm90ILi2EN4cute5tupleIJNS5_1CILi1EEES8_S8_EEENS6_IJNS7_ILi128EEENS7_ILi96EEENS7_ILi192EEEEEELi192ENS_6half_tEfNS_4arch4Sm90ELb1ELb0ELb1ELb1ELb1ELb0ELb0ELb1ELb1ELb1ELb1ELb0EEENS1_21CollectiveEpilogueFwdINS6_IJSA_SC_SB_EEES9_SE_SG_Li256ELb1ELb1ELb1ELb0EEENS1_36VarlenDynamicPersistentTileSchedulerILi128ELi96ELi256ELi128ELb1ELb1ELb1ELb1ELb1ELb1EEEEEEEEEvNT_6ParamsE)
        /*02a8*/ 	.word	0x000000a8


	//----- nvinfo : EIATTR_FRAME_SIZE
	.align		4
.L_153:
        /*02ac*/ 	.byte	0x04, 0x11
        /*02ae*/ 	.short	(.L_155 - .L_154)
	.align		4
.L_154:
        /*02b0*/ 	.word	index@(_ZN7cutlass13device_kernelIN5flash11enable_sm90INS1_16FlashAttnFwdSm90INS1_25CollectiveMainloopFwdSm90ILi2EN4cute5tupleIJNS5_1CILi1EEES8_S8_EEENS6_IJNS7_ILi128EEENS7_ILi96EEENS7_ILi192EEEEEELi192ENS_6half_tEfNS_4arch4Sm90ELb1ELb0ELb1ELb1ELb1ELb0ELb0ELb1ELb1ELb1ELb1ELb0EEENS1_21CollectiveEpilogueFwdINS6_IJSA_SC_SB_EEES9_SE_SG_Li256ELb1ELb1ELb1ELb0EEENS1_36VarlenDynamicPersistentTileSchedulerILi128ELi96ELi256ELi128ELb1ELb1ELb1ELb1ELb1ELb1EEEEEEEEEvNT_6ParamsE)
        /*02b4*/ 	.word	0x00000030


	//----- nvinfo : EIATTR_REGCOUNT
	.align		4
.L_155:
        /*02b8*/ 	.byte	0x04, 0x2f
        /*02ba*/ 	.short	(.L_157 - .L_156)
	.align		4
.L_156:
        /*02bc*/ 	.word	index@(_ZN7cutlass13device_kernelIN5flash11enable_sm90INS1_16FlashAttnFwdSm90INS1_25CollectiveMainloopFwdSm90ILi2EN4cute5tupleIJNS5_1CILi1EEES8_S8_EEENS6_IJNS7_ILi128EEENS7_ILi96EEENS7_ILi192EEEEEELi192ENS_6half_tEfNS_4arch4Sm90ELb1ELb0ELb1ELb0ELb1ELb0ELb0ELb1ELb1ELb1ELb1ELb0EEENS1_21CollectiveEpilogueFwdINS6_IJSA_SC_SB_EEES9_SE_SG_Li256ELb0ELb1ELb1ELb0EEENS1_19SingleTileSchedulerILb0ELb1ELb1ELi128EEEEEEEEEvNT_6ParamsE)
        /*02c0*/ 	.word	0x000000a8


	//----- nvinfo : EIATTR_FRAME_SIZE
	.align		4
.L_157:
        /*02c4*/ 	.byte	0x04, 0x11
        /*02c6*/ 	.short	(.L_159 - .L_158)
	.align		4
.L_158:
        /*02c8*/ 	.word	index@(_ZN7cutlass13device_kernelIN5flash11enable_sm90INS1_16FlashAttnFwdSm90INS1_25CollectiveMainloopFwdSm90ILi2EN4cute5tupleIJNS5_1CILi1EEES8_S8_EEENS6_IJNS7_ILi128EEENS7_ILi96EEENS7_ILi192EEEEEELi192ENS_6half_tEfNS_4arch4Sm90ELb1ELb0ELb1ELb0ELb1ELb0ELb0ELb1ELb1ELb1ELb1ELb0EEENS1_21CollectiveEpilogueFwdINS6_IJSA_SC_SB_EEES9_SE_SG_Li256ELb0ELb1ELb1ELb0EEENS1_19SingleTileSchedulerILb0ELb1ELb1ELi128EEEEEEEEEvNT_6ParamsE)
        /*02cc*/ 	.word	0x00000008


	//----- nvinfo : EIATTR_REGCOUNT
	.align		4
.L_159:
        /*02d0*/ 	.byte	0x04, 0x2f
        /*02d2*/ 	.short	(.L_161 - .L_160)
	.align		4
.L_160:
        /*02d4*/ 	.word	index@(_ZN7cutlass13device_kernelIN5flash11enable_sm90INS1_16FlashAttnFwdSm90INS1_25CollectiveMainloopFwdSm90ILi2EN4cute5tupleIJNS5_1CILi1EEES8_S8_EEENS6_IJNS7_ILi128EEENS7_ILi96EEENS7_ILi192EEEEEELi192ENS_6half_tEfNS_4arch4Sm90ELb0ELb1ELb1ELb1ELb1ELb1ELb0ELb1ELb1ELb1ELb1ELb0EEENS1_21CollectiveEpilogueFwdINS6_IJSA_SC_SB_EEES9_SE_SG_Li256ELb1ELb1ELb1ELb0EEENS1_36VarlenDynamicPersistentTileSchedulerILi128ELi96ELi256ELi128ELb1ELb1ELb1ELb1ELb0ELb1EEEEEEEEEvNT_6ParamsE)
        /*02d8*/ 	.word	0x000000a8


	//----- nvinfo : EIATTR_FRAME_SIZE
	.align		4
.L_161:
        /*02dc*/ 	.byte	0x04, 0x11
        /*02de*/ 	.short	(.L_163 - .L_162)
	.align		4
.L_162:
        /*02e0*/ 	.word	index@(_ZN7cutlass13device_kernelIN5flash11enable_sm90INS1_16FlashAttnFwdSm90INS1_25CollectiveMainloopFwdSm90ILi2EN4cute5tupleIJNS5_1CILi1EEES8_S8_EEENS6_IJNS7_ILi128EEENS7_ILi96EEENS7_ILi192EEEEEELi192ENS_6half_tEfNS_4arch4Sm90ELb0ELb1ELb1ELb1ELb1ELb1ELb0ELb1ELb1ELb1ELb1ELb0EEENS1_21CollectiveEpilogueFwdINS6_IJSA_SC_SB_EEES9_SE_SG_Li256ELb1ELb1ELb1ELb0EEENS1_36VarlenDynamicPersistentTileSchedulerILi128ELi96ELi256ELi128ELb1ELb1ELb1ELb1ELb0ELb1EEEEEEEEEvNT_6ParamsE)
        /*02e4*/ 	.word	0x00000070


	//----- nvinfo : EIATTR_REGCOUNT
	.align		4
.L_163:
        /*02e8*/ 	.byte	0x04, 0x2f
        /*02ea*/ 	.short	(.L_165 - .L_164)
	.align		4
.L_164:
        /*02ec*/ 	.word	index@(_ZN7cutlass13device_kernelIN5flash11enable_sm90INS1_16FlashAttnFwdSm90INS1_25CollectiveMainloopFwdSm90ILi2EN4cute5tupleIJNS5_1CILi1EEES8_S8_EEENS6_IJNS7_ILi128EEENS7_ILi96EEENS7_ILi192EEEEEELi192ENS_6half_tEfNS_4arch4Sm90ELb0ELb1ELb1ELb1ELb1ELb0ELb0ELb1ELb1ELb1ELb1ELb0EEENS1_21CollectiveEpilogueFwdINS6_IJSA_SC_SB_EEES9_SE_SG_Li256ELb1ELb1ELb1ELb0EEENS1_36VarlenDynamicPersistentTileSchedulerILi128ELi96ELi256ELi128ELb1ELb1ELb1ELb1ELb0ELb1EEEEEEEEEvNT_6ParamsE)
        /*02f0*/ 	.word	0x000000a8


	//----- nvinfo : EIATTR_FRAME_SIZE
	.align		4
.L_165:
        /*02f4*/ 	.byte	0x04, 0x11
        /*02f6*/ 	.short	(.L_167 - .L_166)
	.align		4
.L_166:
        /*02f8*/ 	.word	index@(_ZN7cutlass13device_kernelIN5flash11enable_sm90INS1_16FlashAttnFwdSm90INS1_25CollectiveMainloopFwdSm90ILi2EN4cute5tupleIJNS5_1CILi1EEES8_S8_EEENS6_IJNS7_ILi128EEENS7_ILi96EEENS7_ILi192EEEEEELi192ENS_6half_tEfNS_4arch4Sm90ELb0ELb1ELb1ELb1ELb1ELb0ELb0ELb1ELb1ELb1ELb1ELb0EEENS1_21CollectiveEpilogueFwdINS6_IJSA_SC_SB_EEES9_SE_SG_Li256ELb1ELb1ELb1ELb0EEENS1_36VarlenDynamicPersistentTileSchedulerILi128ELi96ELi256ELi128ELb1ELb1ELb1ELb1ELb0ELb1EEEEEEEEEvNT_6ParamsE)
        /*02fc*/ 	.word	0x00000028


	//----- nvinfo : EIATTR_REGCOUNT
	.align		4
.L_167:
        /*0300*/ 	.byte	0x04, 0x2f
        /*0302*/ 	.short	(.L_169 - .L_168)
	.align		4
.L_168:
        /*0304*/ 	.word	index@(_ZN7cutlass13device_kernelIN5flash11enable_sm90INS1_16FlashAttnFwdSm90INS1_25CollectiveMainloopFwdSm90ILi2EN4cute5tupleIJNS5_1CILi1EEES8_S8_EEENS6_IJNS7_ILi128EEENS7_ILi96EEENS7_ILi192EEEEEELi192ENS_6half_tEfNS_4arch4Sm90ELb0ELb1ELb1ELb0ELb1ELb0ELb0ELb1ELb1ELb1ELb1ELb0EEENS1_21CollectiveEpilogueFwdINS6_IJSA_SC_SB_EEES9_SE_SG_Li256ELb0ELb1ELb1ELb0EEENS1_19SingleTileSchedulerILb0ELb1ELb1ELi128EEEEEEEEEvNT_6ParamsE)
        /*0308*/ 	.word	0x000000a8


	//----- nvinfo : EIATTR_FRAME_SIZE
	.align		4
.L_169:
        /*030c*/ 	.byte	0x04, 0x11
        /*030e*/ 	.short	(.L_171 - .L_170)
	.align		4
.L_170:
        /*0310*/ 	.word	index@(_ZN7cutlass13device_kernelIN5flash11enable_sm90INS1_16FlashAttnFwdSm90INS1_25CollectiveMainloopFwdSm90ILi2EN4cute5tupleIJNS5_1CILi1EEES8_S8_EEENS6_IJNS7_ILi128EEENS7_ILi96EEENS7_ILi192EEEEEELi192ENS_6half_tEfNS_4arch4Sm90ELb0ELb1ELb1ELb0ELb1ELb0ELb0ELb1ELb1ELb1ELb1ELb0EEENS1_21CollectiveEpilogueFwdINS6_IJSA_SC_SB_EEES9_SE_SG_Li256ELb0ELb1ELb1ELb0EEENS1_19SingleTileSchedulerILb0ELb1ELb1ELi128EEEEEEEEEvNT_6ParamsE)
        /*0314*/ 	.word	0x00000008


	//----- nvinfo : EIATTR_REGCOUNT
	.align		4
.L_171:
        /*0318*/ 	.byte	0x04, 0x2f
        /*031a*/ 	.short	(.L_173 - .L_172)
	.align		4
.L_172:
        /*031c*/ 	.word	index@(_ZN7cutlass13device_kernelIN5flash11enable_sm90INS1_16FlashAttnFwdSm90INS1_25CollectiveMainloopFwdSm90ILi2EN4cute5tupleIJNS5_1CILi1EEES8_S8_EEENS6_IJNS7_ILi128EEENS7_ILi96EEENS7_ILi192EEEEEELi192ENS_6half_tEfNS_4arch4Sm90ELb0ELb0ELb1ELb1ELb1ELb1ELb0ELb1ELb1ELb1ELb1ELb0EEENS1_21CollectiveEpilogueFwdINS6_IJSA_SC_SB_EEES9_SE_SG_Li256ELb1ELb1ELb1ELb0EEENS1_36VarlenDynamicPersistentTileSchedulerILi128ELi96ELi256ELi128ELb1ELb1ELb1ELb0ELb1ELb1EEEEEEEEEvNT_6ParamsE)
        /*0320*/ 	.word	0x000000a8


	//----- nvinfo : EIATTR_FRAME_SIZE
	.align		4
.L_173:
        /*0324*/ 	.byte	0x04, 0x11
        /*0326*/ 	.short	(.L_175 - .L_174)
	.align		4
.L_174:
        /*0328*/ 	.word	index@(_ZN7cutlass13device_kernelIN5flash11enable_sm90INS1_16FlashAttnFwdSm90INS1_25CollectiveMainloopFwdSm90ILi2EN4cute5tupleIJNS5_1CILi1EEES8_S8_EEENS6_IJNS7_ILi128EEENS7_ILi96EEENS7_ILi192EEEEEELi192ENS_6half_tEfNS_4arch4Sm90ELb0ELb0ELb1ELb1ELb1ELb1ELb0ELb1ELb1ELb1ELb1ELb0EEENS1_21CollectiveEpilogueFwdINS6_IJSA_SC_SB_EEES9_SE_SG_Li256ELb1ELb1ELb1ELb0EEENS1_36VarlenDynamicPersistentTileSchedulerILi128ELi96ELi256ELi128ELb1ELb1ELb1ELb0ELb1ELb1EEEEEEEEEvNT_6ParamsE)
        /*032c*/ 	.word	0x00000140


	//----- nvinfo : EIATTR_REGCOUNT
	.align		4
.L_175:
        /*0330*/ 	.byte	0x04, 0x2f
        /*0332*/ 	.short	(.L_177 - .L_176)
	.align		4
.L_176:
        /*0334*/ 	.word	index@(_ZN7cutlass13device_kernelIN5flash11enable_sm90INS1_16FlashAttnFwdSm90INS1_25CollectiveMainloopFwdSm90ILi2EN4cute5tupleIJNS5_1CILi1EEES8_S8_EEENS6_IJNS7_ILi128EEENS7_ILi96EEENS7_ILi192EEEEEELi192ENS_6half_tEfNS_4arch4Sm90ELb0ELb0ELb1ELb1ELb1ELb0ELb0ELb1ELb1ELb1ELb1ELb0EEENS1_21CollectiveEpilogueFwdINS6_IJSA_SC_SB_EEES9_SE_SG_Li256ELb1ELb1ELb1ELb0EEENS1_36VarlenDynamicPersistentTileSchedulerILi128ELi96ELi256ELi128ELb1ELb1ELb1ELb0ELb1ELb1EEEEEEEEEvNT_6ParamsE)
        /*0338*/ 	.word	0x000000a8


	//----- nvinfo : EIATTR_FRAME_SIZE
	.align		4
.L_177:
        /*033c*/ 	.byte	0x04, 0x11
        /*033e*/ 	.short	(.L_179 - .L_178)
	.align		4
.L_178:
        /*0340*/ 	.word	index@(_ZN7cutlass13device_kernelIN5flash11enable_sm90INS1_16FlashAttnFwdSm90INS1_25CollectiveMainloopFwdSm90ILi2EN4cute5tupleIJNS5_1CILi1EEES8_S8_EEENS6_IJNS7_ILi128EEENS7_ILi96EEENS7_ILi192EEEEEELi192ENS_6half_tEfNS_4arch4Sm90ELb0ELb0ELb1ELb1ELb1ELb0ELb0ELb1ELb1ELb1ELb1ELb0EEENS1_21CollectiveEpilogueFwdINS6_IJSA_SC_SB_EEES9_SE_SG_Li256ELb1ELb1ELb1ELb0EEENS1_36VarlenDynamicPersistentTileSchedulerILi128ELi96ELi256ELi128ELb1ELb1ELb1ELb0ELb1ELb1EEEEEEEEEvNT_6ParamsE)
        /*0344*/ 	.word	0x00000030


	//----- nvinfo : EIATTR_REGCOUNT
	.align		4
.L_179:
        /*0348*/ 	.byte	0x04, 0x2f
        /*034a*/ 	.short	(.L_181 - .L_180)
	.align		4
.L_180:
        /*034c*/ 	.word	index@(_ZN7cutlass13device_kernelIN5flash11enable_sm90INS1_16FlashAttnFwdSm90INS1_25CollectiveMainloopFwdSm90ILi2EN4cute5tupleIJNS5_1CILi1EEES8_S8_EEENS6_IJNS7_ILi128EEENS7_ILi96EEENS7_ILi192EEEEEELi192ENS_6half_tEfNS_4arch4Sm90ELb0ELb0ELb1ELb0ELb1ELb0ELb0ELb1ELb1ELb1ELb1ELb0EEENS1_21CollectiveEpilogueFwdINS6_IJSA_SC_SB_EEES9_SE_SG_Li256ELb0ELb1ELb1ELb0EEENS1_19SingleTileSchedulerILb0ELb1ELb1ELi128EEEEEEEEEvNT_6ParamsE)
        /*0350*/ 	.word	0x000000a8


	//----- nvinfo : EIATTR_FRAME_SIZE
	.align		4
.L_181:
        /*0354*/ 	.byte	0x04, 0x11
        /*0356*/ 	.short	(.L_183 - .L_182)
	.align		4
.L_182:
        /*0358*/ 	.word	index@(_ZN7cutlass13device_kernelIN5flash11enable_sm90INS1_16FlashAttnFwdSm90INS1_25CollectiveMainloopFwdSm90ILi2EN4cute5tupleIJNS5_1CILi1EEES8_S8_EEENS6_IJNS7_ILi128EEENS7_ILi96EEENS7_ILi192EEEEEELi192ENS_6half_tEfNS_4arch4Sm90ELb0ELb0ELb1ELb0ELb1ELb0ELb0ELb1ELb1ELb1ELb1ELb0EEENS1_21CollectiveEpilogueFwdINS6_IJSA_SC_SB_EEES9_SE_SG_Li256ELb0ELb1ELb1ELb0EEENS1_19SingleTileSchedulerILb0ELb1ELb1ELi128EEEEEEEEEvNT_6ParamsE)
        /*035c*/ 	.word	0x00000008


	//----- nvinfo : EIATTR_REGCOUNT
	.align		4
.L_183:
        /*0360*/ 	.byte	0x04, 0x2f
        /*0362*/ 	.short	(.L_185 - .L_184)
	.align		4
.L_184:
        /*0364*/ 	.word	index@(_ZN7cutlass13device_kernelIN5flash11enable_sm90INS1_16FlashAttnFwdSm90INS1_25CollectiveMainloopFwdSm90ILi2EN4cute5tupleIJNS5_1CILi1EEES8_S8_EEENS6_IJNS7_ILi128EEENS7_ILi80EEENS7_ILi256EEEEEELi256ENS_6half_tEfNS_4arch4Sm90ELb1ELb0ELb1ELb1ELb1ELb1ELb0ELb1ELb1ELb1ELb1ELb0EEENS1_21CollectiveEpilogueFwdINS6_IJSA_SC_SB_EEES9_SE_SG_Li256ELb1ELb1ELb1ELb0EEENS1_36VarlenDynamicPersistentTileSchedulerILi128ELi80ELi256ELi128ELb1ELb1ELb1ELb1ELb1ELb1EEEEEEEEEvNT_6ParamsE)
        /*0368*/ 	.word	0x000000a8


	//----- nvinfo : EIATTR_FRAME_SIZE
	.align		4
.L_185:
        /*036c*/ 	.byte	0x04, 0x11
        /*036e*/ 	.short	(.L_187 - .L_186)
	.align		4
.L_186:
        /*0370*/ 	.word	index@(_ZN7cutlass13device_kernelIN5flash11enable_sm90INS1_16FlashAttnFwdSm90INS1_25CollectiveMainloopFwdSm90ILi2EN4cute5tupleIJNS5_1CILi1EEES8_S8_EEENS6_IJNS7_ILi128EEENS7_ILi80EEENS7_ILi256EEEEEELi256ENS_6half_tEfNS_4arch4Sm90ELb1ELb0ELb1ELb1ELb1ELb1ELb0ELb1ELb1ELb1ELb1ELb0EEENS1_21CollectiveEpilogueFwdINS6_IJSA_SC_SB_EEES9_SE_SG_Li256ELb1ELb1ELb1ELb0EEENS1_36VarlenDynamicPersistentTileSchedulerILi128ELi80ELi256ELi128ELb1ELb1ELb1ELb1ELb1ELb1EEEEEEEEEvNT_6ParamsE)
        /*0374*/ 	.word	0x000001d8


	//----- nvinfo : EIATTR_REGCOUNT
	.align		4
.L_187:
        /*0378*/ 	.byte	0x04, 0x2f
        /*037a*/ 	.short	(.L_189 - .L_188)
	.align		4
.L_188:
        /*037c*/ 	.word	index@(_ZN7cutlass13device_kernelIN5flash11enable_sm90INS1_16FlashAttnFwdSm90INS1_25CollectiveMainloopFwdSm90ILi2EN4cute5tupleIJNS5_1CILi1EEES8_S8_EEENS6_IJNS7_ILi128EEENS7_ILi80EEENS7_ILi256EEEEEELi256ENS_6half_tEfNS_4arch4Sm90ELb1ELb0ELb1ELb1ELb1ELb0ELb0ELb1ELb1ELb1ELb1ELb0EEENS1_21CollectiveEpilogueFwdINS6_IJSA_SC_SB_EEES9_SE_SG_Li256ELb1ELb1ELb1ELb0EEENS1_36VarlenDynamicPersistentTileSchedulerILi128ELi80ELi256ELi128ELb1ELb1ELb1ELb1ELb1ELb1EEEEEEEEEvNT_6ParamsE)
        /*0380*/ 	.word	0x000000a8


	//----- nvinfo : EIATTR_FRAME_SIZE
	.align		4
.L_189:
        /*0384*/ 	.byte	0x04, 0x11
        /*0386*/ 	.short	(.L_191 - .L_190)
	.align		4
.L_190:
        /*0388*/ 	.word	index@(_ZN7cutlass13device_kernelIN5flash11enable_sm90INS1_16FlashAttnFwdSm90INS1_25CollectiveMainloopFwdSm90ILi2EN4cute5tupleIJNS5_1CILi1EEES8_S8_EEENS6_IJNS7_ILi128EEENS7_ILi80EEENS7_ILi256EEEEEELi256ENS_6half_tEfNS_4arch4Sm90ELb1ELb0ELb1ELb1ELb1ELb0ELb0ELb1ELb1ELb1ELb1ELb0EEENS1_21CollectiveEpilogueFwdINS6_IJSA_SC_SB_EEES9_SE_SG_Li256ELb1ELb1ELb1ELb0EEENS1_36VarlenDynamicPersistentTileSchedulerILi128ELi80ELi256ELi128ELb1ELb1ELb1ELb1ELb1ELb1EEEEEEEEEvNT_6ParamsE)
        /*038c*/ 	.word	0x00000050


	//----- nvinfo : EIATTR_REGCOUNT
	.align		4
.L_191:
        /*0390*/ 	.byte	0x04, 0x2f
        /*0392*/ 	.short	(.L_193 - .L_192)
	.align		4
.L_192:
        /*0394*/ 	.word	index@(_ZN7cutlass13device_kernelIN5flash11enable_sm90INS1_16FlashAttnFwdSm90INS1_25CollectiveMainloopFwdSm90ILi2EN4cute5tupleIJNS5_1CILi1EEES8_S8_EEENS6_IJNS7_ILi128EEENS7_ILi80EEENS7_ILi256EEEEEELi256ENS_6half_tEfNS_4arch4Sm90ELb1ELb0ELb1ELb0ELb1ELb0ELb0ELb1ELb1ELb1ELb1ELb0EEENS1_21CollectiveEpilogueFwdINS6_IJSA_SC_SB_EEES9_SE_SG_Li256ELb0ELb1ELb1ELb0EEENS1_19SingleTileSchedulerILb0ELb1ELb1ELi128EEEEEEEEEvNT_6ParamsE)
        /*0398*/ 	.word	0x000000a8


	//----- nvinfo : EIATTR_FRAME_SIZE
	.align		4
.L_193:
        /*039c*/ 	.byte	0x04, 0x11
        /*039e*/ 	.short	(.L_195 - .L_194)
	.align		4
.L_194:
        /*03a0*/ 	.word	index@(_ZN7cutlass13device_kernelIN5flash11enable_sm90INS1_16FlashAttnFwdSm90INS1_25CollectiveMainloopFwdSm90ILi2EN4cute5tupleIJNS5_1CILi1EEES8_S8_EEENS6_IJNS7_ILi128EEENS7_ILi80EEENS7_ILi256EEEEEELi256ENS_6half_tEfNS_4arch4Sm90ELb1ELb0ELb1ELb0ELb1ELb0ELb0ELb1ELb1ELb1ELb1ELb0EEENS1_21CollectiveEpilogueFwdINS6_IJSA_SC_SB_EEES9_SE_SG_Li256ELb0ELb1ELb1ELb0EEENS1_19SingleTileSchedulerILb0ELb1ELb1ELi128EEEEEEEEEvNT_6ParamsE)
        /*03a4*/ 	.word	0x00000008


	//----- nvinfo : EIATTR_REGCOUNT
	.align		4
.L_195:
        /*03a8*/ 	.byte	0x04, 0x2f
        /*03aa*/ 	.short	(.L_197 - .L_196)
	.align		4
.L_196:
        /*03ac*/ 	.word	index@(_ZN7cutlass13device_kernelIN5flash11enable_sm90INS1_16FlashAttnFwdSm90INS1_25CollectiveMainloopFwdSm90ILi2EN4cute5tupleIJNS5_1CILi1EEES8_S8_EEENS6_IJNS7_ILi128EEENS7_ILi64EEENS7_ILi256EEEEEELi256ENS_6half_tEfNS_4arch4Sm90ELb0ELb1ELb1ELb1ELb1ELb1ELb0ELb1ELb1ELb1ELb1ELb0EEENS1_21CollectiveEpilogueFwdINS6_IJSA_SC_SB_EEES9_SE_SG_Li256ELb1ELb1ELb1ELb0EEENS1_36VarlenDynamicPersistentTileSchedulerILi128ELi64ELi256ELi128ELb1ELb1ELb1ELb1ELb0ELb1EEEEEEEEEvNT_6ParamsE)
        /*03b0*/ 	.word	0x000000a8


	//----- nvinfo : EIATTR_FRAME_SIZE
	.align		4
.L_197:
        /*03b4*/ 	.byte	0x04, 0x11
        /*03b6*/ 	.short	(.L_199 - .L_198)
	.align		4
.L_198:
        /*03b8*/ 	.word	index@(_ZN7cutlass13device_kernelIN5flash11enable_sm90INS1_16FlashAttnFwdSm90INS1_25CollectiveMainloopFwdSm90ILi2EN4cute5tupleIJNS5_1CILi1EEES8_S8_EEENS6_IJNS7_ILi128EEENS7_ILi64EEENS7_ILi256EEEEEELi256ENS_6half_tEfNS_4arch4Sm90ELb0ELb1ELb1ELb1ELb1ELb1ELb0ELb1ELb1ELb1ELb1ELb0EEENS1_21CollectiveEpilogueFwdINS6_IJSA_SC_SB_EEES9_SE_SG_Li256ELb1ELb1ELb1ELb0EEENS1_36VarlenDynamicPersistentTileSchedulerILi128ELi64ELi256ELi128ELb1ELb1ELb1ELb1ELb0ELb1EEEEEEEEEvNT_6ParamsE)
        /*03bc*/ 	.word	0x00000108


	//----- nvinfo : EIATTR_REGCOUNT
	.align		4
.L_199:
        /*03c0*/ 	.byte	0x04, 0x2f
        /*03c2*/ 	.short	(.L_201 - .L_200)
	.align		4
.L_200:
        /*03c4*/ 	.word	index@(_ZN7cutlass13device_kernelIN5flash11enable_sm90INS1_16FlashAttnFwdSm90INS1_25CollectiveMainloopFwdSm90ILi2EN4cute5tupleIJNS5_1CILi1EEES8_S8_EEENS6_IJNS7_ILi128EEENS7_ILi64EEENS7_ILi256EEEEEELi256ENS_6half_tEfNS_4arch4Sm90ELb0ELb1ELb1ELb1ELb1ELb0ELb0ELb1ELb1ELb1ELb1ELb0EEENS1_21CollectiveEpilogueFwdINS6_IJSA_SC_SB_EEES9_SE_SG_Li256ELb1ELb1ELb1ELb0EEENS1_36VarlenDynamicPersistentTileSchedulerILi128ELi64ELi256ELi128ELb1ELb1ELb1ELb1ELb0ELb1EEEEEEEEEvNT_6ParamsE)
        /*03c8*/ 	.word	0x000000a8


	//----- nvinfo : EIATTR_FRAME_SIZE
	.align		4
.L_201:
        /*03cc*/ 	.byte	0x04, 0x11
        /*03ce*/ 	.short	(.L_203 - .L_202)
	.align		4
.L_202:
        /*03d0*/ 	.word	index@(_ZN7cutlass13device_kernelIN5flash11enable_sm90INS1_16FlashAttnFwdSm90INS1_25CollectiveMainloopFwdSm90ILi2EN4cute5tupleIJNS5_1CILi1EEES8_S8_EEENS6_IJNS7_ILi128EEENS7_ILi64EEENS7_ILi256EEEEEELi256ENS_6half_tEfNS_4arch4Sm90ELb0ELb1ELb1ELb1ELb1ELb0ELb0ELb1ELb1ELb1ELb1ELb0EEENS1_21CollectiveEpilogueFwdINS6_IJSA_SC_SB_EEES9_SE_SG_Li256ELb1ELb1ELb1ELb0EEENS1_36VarlenDynamicPersistentTileSchedulerILi128ELi64ELi256ELi128ELb1ELb1ELb1ELb1ELb0ELb1EEEEEEEEEvNT_6ParamsE)
        /*03d4*/ 	.word	0x00000038


	//----- nvinfo : EIATTR_REGCOUNT
	.align		4
.L_203:
        /*03d8*/ 	.byte	0x04, 0x2f
        /*03da*/ 	.short	(.L_205 - .L_204)
	.align		4
.L_204:
        /*03dc*/ 	.word	index@(_ZN7cutlass13device_kernelIN5flash11enable_sm90INS1_16FlashAttnFwdSm90INS1_25CollectiveMainloopFwdSm90ILi2EN4cute5tupleIJNS5_1CILi1EEES8_S8_EEENS6_IJNS7_ILi128EEENS7_ILi64EEENS7_ILi256EEEEEELi256ENS_6half_tEfNS_4arch4Sm90ELb0ELb1ELb1ELb0ELb1ELb0ELb0ELb1ELb1ELb1ELb1ELb0EEENS1_21CollectiveEpilogueFwdINS6_IJSA_SC_SB_EEES9_SE_SG_Li256ELb0ELb1ELb1ELb0EEENS1_19SingleTileSchedulerILb0ELb1ELb1ELi128EEEEEEEEEvNT_6ParamsE)
        /*03e0*/ 	.word	0x000000a8


	//----- nvinfo : EIATTR_FRAME_SIZE
	.align		4
.L_205:
        /*03e4*/ 	.byte	0x04, 0x11
        /*03e6*/ 	.short	(.L_207 - .L_206)
	.align		4
.L_206:
        /*03e8*/ 	.word	index@(_ZN7cutlass13device_kernelIN5flash11enable_sm90INS1_16FlashAttnFwdSm90INS1_25CollectiveMainloopFwdSm90ILi2EN4cute5tupleIJNS5_1CILi1EEES8_S8_EEENS6_IJNS7_ILi128EEENS7_ILi64EEENS7_ILi256EEEEEELi256ENS_6half_tEfNS_4arch4Sm90ELb0ELb1ELb1ELb0ELb1ELb0ELb0ELb1ELb1ELb1ELb1ELb0EEENS1_21CollectiveEpilogueFwdINS6_IJSA_SC_SB_EEES9_SE_SG_Li256ELb0ELb1ELb1ELb0EEENS1_19SingleTileSchedulerILb0ELb1ELb1ELi128EEEEEEEEEvNT_6ParamsE)
        /*03ec*/ 	.word	0x00000008


	//----- nvinfo : EIATTR_REGCOUNT
	.align		4
.L_207:
        /*03f0*/ 	.byte	0x04, 0x2f
        /*03f2*/ 	.short	(.L_209 - .L_208)
	.align		4
.L_208:
        /*03f4*/ 	.word	index@(_ZN7cutlass13device_kernelIN5flash11enable_sm90INS1_16FlashAttnFwdSm90INS1_25CollectiveMainloopFwdSm90ILi2EN4cute5tupleIJNS5_1CILi1EEES8_S8_EEENS6_IJNS7_ILi128EEENS7_ILi80EEENS7_ILi256EEEEEELi256ENS_6half_tEfNS_4arch4Sm90ELb0ELb0ELb1ELb1ELb1ELb1ELb0ELb1ELb1ELb1ELb1ELb0EEENS1_21CollectiveEpilogueFwdINS6_IJSA_SC_SB_EEES9_SE_SG_Li256ELb1ELb1ELb1ELb0EEENS1_36VarlenDynamicPersistentTileSchedulerILi128ELi80ELi256ELi128ELb1ELb1ELb1ELb0ELb1ELb1EEEEEEEEEvNT_6ParamsE)
        /*03f8*/ 	.word	0x000000a8


	//----- nvinfo : EIATTR_FRAME_SIZE
	.align		4
.L_209:
        /*03fc*/ 	.byte	0x04, 0x11
        /*03fe*/ 	.short	(.L_211 - .L_210)
	.align		4
.L_210:
        /*0400*/ 	.word	index@(_ZN7cutlass13device_kernelIN5flash11enable_sm90INS1_16FlashAttnFwdSm90INS1_25CollectiveMainloopFwdSm90ILi2EN4cute5tupleIJNS5_1CILi1EEES8_S8_EEENS6_IJNS7_ILi128EEENS7_ILi80EEENS7_ILi256EEEEEELi256ENS_6half_tEfNS_4arch4Sm90ELb0ELb0ELb1ELb1ELb1ELb1ELb0ELb1ELb1ELb1ELb1ELb0EEENS1_21CollectiveEpilogueFwdINS6_IJSA_SC_SB_EEES9_SE_SG_Li256ELb1ELb1ELb1ELb0EEENS1_36VarlenDynamicPersistentTileSchedulerILi128ELi80ELi256ELi128ELb1ELb1ELb1ELb0ELb1ELb1EEEEEEEEEvNT_6ParamsE)
        /*0404*/ 	.word	0x000001c8


	//----- nvinfo : EIATTR_REGCOUNT
	.align		4
.L_211:
        /*0408*/ 	.byte	0x04, 0x2f
        /*040a*/ 	.short	(.L_213 - .L_212)
	.align		4
.L_212:
        /*040c*/ 	.word	index@(_ZN7cutlass13device_kernelIN5flash11enable_sm90INS1_16FlashAttnFwdSm90INS1_25CollectiveMainloopFwdSm90ILi2EN4cute5tupleIJNS5_1CILi1EEES8_S8_EEENS6_IJNS7_ILi128EEENS7_ILi80EEENS7_ILi256EEEEEELi256ENS_6half_tEfNS_4arch4Sm90ELb0ELb0ELb1ELb1ELb1ELb0ELb0ELb1ELb1ELb1ELb1ELb0EEENS1_21CollectiveEpilogueFwdINS6_IJSA_SC_SB_EEES9_SE_SG_Li256ELb1ELb1ELb1ELb0EEENS1_36VarlenDynamicPersistentTileSchedulerILi128ELi80ELi256ELi128ELb1ELb1ELb1ELb0ELb1ELb1EEEEEEEEEvNT_6ParamsE)
        /*0410*/ 	.word	0x000000a8


	//----- nvinfo : EIATTR_FRAME_SIZE
	.align		4
.L_213:
        /*0414*/ 	.byte	0x04, 0x11
        /*0416*/ 	.short	(.L_215 - .L_214)
	.align		4
.L_214:
        /*0418*/ 	.word	index@(_ZN7cutlass13device_kernelIN5flash11enable_sm90INS1_16FlashAttnFwdSm90INS1_25CollectiveMainloopFwdSm90ILi2EN4cute5tupleIJNS5_1CILi1EEES8_S8_EEENS6_IJNS7_ILi128EEENS7_ILi80EEENS7_ILi256EEEEEELi256ENS_6half_tEfNS_4arch4Sm90ELb0ELb0ELb1ELb1ELb1ELb0ELb0ELb1ELb1ELb1ELb1ELb0EEENS1_21CollectiveEpilogueFwdINS6_IJSA_SC_SB_EEES9_SE_SG_Li256ELb1ELb1ELb1ELb0EEENS1_36VarlenDynamicPersistentTileSchedulerILi128ELi80ELi256ELi128ELb1ELb1ELb1ELb0ELb1ELb1EEEEEEEEEvNT_6ParamsE)
        /*041c*/ 	.word	0x00000058


	//----- nvinfo : EIATTR_REGCOUNT
	.align		4
.L_215:
        /*0420*/ 	.byte	0x04, 0x2f
        /*0422*/ 	.short	(.L_217 - .L_216)
	.align		4
.L_216:
        /*0424*/ 	.word	index@(_ZN7cutlass13device_kernelIN5flash11enable_sm90INS1_16FlashAttnFwdSm90INS1_25CollectiveMainloopFwdSm90ILi2EN4cute5tupleIJNS5_1CILi1EEES8_S8_EEENS6_IJNS7_ILi128EEENS7_ILi80EEENS7_ILi256EEEEEELi256ENS_6half_tEfNS_4arch4Sm90ELb0ELb0ELb1ELb0ELb1ELb0ELb0ELb1ELb1ELb1ELb1ELb0EEENS1_21CollectiveEpilogueFwdINS6_IJSA_SC_SB_EEES9_SE_SG_Li256ELb0ELb1ELb1ELb0EEENS1_19SingleTileSchedulerILb0ELb1ELb1ELi128EEEEEEEEEvNT_6ParamsE)
        /*0428*/ 	.word	0x000000a8


	//----- nvinfo : EIATTR_FRAME_SIZE
	.align		4
.L_217:
        /*042c*/ 	.byte	0x04, 0x11
        /*042e*/ 	.short	(.L_219 - .L_218)
	.align		4
.L_218:
        /*0430*/ 	.word	index@(_ZN7cutlass13device_kernelIN5flash11enable_sm90INS1_16FlashAttnFwdSm90INS1_25CollectiveMainloopFwdSm90ILi2EN4cute5tupleIJNS5_1CILi1EEES8_S8_EEENS6_IJNS7_ILi128EEENS7_ILi80EEENS7_ILi256EEEEEELi256ENS_6half_tEfNS_4arch4Sm90ELb0ELb0ELb1ELb0ELb1ELb0ELb0ELb1ELb1ELb1ELb1ELb0EEENS1_21CollectiveEpilogueFwdINS6_IJSA_SC_SB_EEES9_SE_SG_Li256ELb0ELb1ELb1ELb0EEENS1_19SingleTileSchedulerILb0ELb1ELb1ELi128EEEEEEEEEvNT_6ParamsE)
        /*0434*/ 	.word	0x00000008


	//----- nvinfo : EIATTR_MIN_STACK_SIZE
	.align		4
.L_219:
        /*0438*/ 	.byte	0x04, 0x12
        /*043a*/ 	.short	(.L_221 - .L_220)
	.align		4
.L_220:
        /*043c*/ 	.word	index@(_ZN7cutlass13device_kernelIN5flash11enable_sm90INS1_16FlashAttnFwdSm90INS1_25CollectiveMainloopFwdSm90ILi2EN4cute5tupleIJNS5_1CILi1EEES8_S8_EEENS6_IJNS7_ILi128EEENS7_ILi80EEENS7_ILi256EEEEEELi256ENS_6half_tEfNS_4arch4Sm90ELb0ELb0ELb1ELb0ELb1ELb0ELb0ELb1ELb1ELb1ELb1ELb0EEENS1_21CollectiveEpilogueFwdINS6_IJSA_SC_SB_EEES9_SE_SG_Li256ELb0ELb1ELb1ELb0EEENS1_19SingleTileSchedulerILb0ELb1ELb1ELi128EEEEEEEEEvNT_6ParamsE)
        /*0440*/ 	.word	0x00000008


	//----- nvinfo : EIATTR_MIN_STACK_SIZE
	.align		4
.L_221:
        /*0444*/ 	.byte	0x04, 0x12
        /*0446*/ 	.short	(.L_223 - .L_222)
	.align		4
.L_222:
        /*0448*/ 	.word	index@(_ZN7cutlass13device_kernelIN5flash11enable_sm90INS1_16FlashAttnFwdSm90INS1_25CollectiveMainloopFwdSm90ILi2EN4cute5tupleIJNS5_1CILi1EEES8_S8_EEENS6_IJNS7_ILi128EEENS7_ILi80EEENS7_ILi256EEEEEELi256ENS_6half_tEfNS_4arch4Sm90ELb0ELb0ELb1ELb1ELb1ELb0ELb0ELb1ELb1ELb1ELb1ELb0EEENS1_21CollectiveEpilogueFwdINS6_IJSA_SC_SB_EEES9_SE_SG_Li256ELb1ELb1ELb1ELb0EEENS1_36VarlenDynamicPersistentTileSchedulerILi128ELi80ELi256ELi128ELb1ELb1ELb1ELb0ELb1ELb1EEEEEEEEEvNT_6ParamsE)
        /*044c*/ 	.word	0x00000058


	//----- nvinfo : EIATTR_MIN_STACK_SIZE
	.align		4
.L_223:
        /*0450*/ 	.byte	0x04, 0x12
        /*0452*/ 	.short	(.L_225 - .L_224)
	.align		4
.L_224:
        /*0454*/ 	.word	index@(_ZN7cutlass13device_kernelIN5flash11enable_sm90INS1_16FlashAttnFwdSm90INS1_25CollectiveMainloopFwdSm90ILi2EN4cute5tupleIJNS5_1CILi1EEES8_S8_EEENS6_IJNS7_ILi128EEENS7_ILi80EEENS7_ILi256EEEEEELi256ENS_6half_tEfNS_4arch4Sm90ELb0ELb0ELb1ELb1ELb1ELb1ELb0ELb1ELb1ELb1ELb1ELb0EEENS1_21CollectiveEpilogueFwdINS6_IJSA_SC_SB_EEES9_SE_SG_Li256ELb1ELb1ELb1ELb0EEENS1_36VarlenDynamicPersistentTileSchedulerILi128ELi80ELi256ELi128ELb1ELb1ELb1ELb0ELb1ELb1EEEEEEEEEvNT_6ParamsE)
        /*0458*/ 	.word	0x000001c8


	//----- nvinfo : EIATTR_MIN_STACK_SIZE
	.align		4
.L_225:
        /*045c*/ 	.byte	0x04, 0x12
        /*045e*/ 	.short	(.L_227 - .L_226)
	.align		4
.L_226:
        /*0460*/ 	.word	index@(_ZN7cutlass13device_kernelIN5flash11enable_sm90INS1_16FlashAttnFwdSm90INS1_25CollectiveMainloopFwdSm90ILi2EN4cute5tupleIJNS5_1CILi1EEES8_S8_EEENS6_IJNS7_ILi128EEENS7_ILi64EEENS7_ILi256EEEEEELi256ENS_6half_tEfNS_4arch4Sm90ELb0ELb1ELb1ELb0ELb1ELb0ELb0ELb1ELb1ELb1ELb1ELb0EEENS1_21CollectiveEpilogueFwdINS6_IJSA_SC_SB_EEES9_SE_SG_Li256ELb0ELb1ELb1ELb0EEENS1_19SingleTileSchedulerILb0ELb1ELb1ELi128EEEEEEEEEvNT_6ParamsE)
        /*0464*/ 	.word	0x00000008


	//----- nvinfo : EIATTR_MIN_STACK_SIZE
	.align		4
.L_227:
        /*0468*/ 	.byte	0x04, 0x12
        /*046a*/ 	.short	(.L_229 - .L_228)
	.align		4
.L_228:
        /*046c*/ 	.word	index@(_ZN7cutlass13device_kernelIN5flash11enable_sm90INS1_16FlashAttnFwdSm90INS1_25CollectiveMainloopFwdSm90ILi2EN4cute5tupleIJNS5_1CILi1EEES8_S8_EEENS6_IJNS7_ILi128EEENS7_ILi64EEENS7_ILi256EEEEEELi256ENS_6half_tEfNS_4arch4Sm90ELb0ELb1ELb1ELb1ELb1ELb0ELb0ELb1ELb1ELb1ELb1ELb0EEENS1_21CollectiveEpilogueFwdINS6_IJSA_SC_SB_EEES9_SE_SG_Li256ELb1ELb1ELb1ELb0EEENS1_36VarlenDynamicPersistentTileSchedulerILi128ELi64ELi256ELi128ELb1ELb1ELb1ELb1ELb0ELb1EEEEEEEEEvNT_6ParamsE)
        /*0470*/ 	.word	0x00000038


	//----- nvinfo : EIATTR_MIN_STACK_SIZE
	.align		4
.L_229:
        /*0474*/ 	.byte	0x04, 0x12
        /*0476*/ 	.short	(.L_231 - .L_230)
	.align		4
.L_230:
        /*0478*/ 	.word	index@(_ZN7cutlass13device_kernelIN5flash11enable_sm90INS1_16FlashAttnFwdSm90INS1_25CollectiveMainloopFwdSm90ILi2EN4cute5tupleIJNS5_1CILi1EEES8_S8_EEENS6_IJNS7_ILi128EEENS7_ILi64EEENS7_ILi256EEEEEELi256ENS_6half_tEfNS_4arch4Sm90ELb0ELb1ELb1ELb1ELb1ELb1ELb0ELb1ELb1ELb1ELb1ELb0EEENS1_21CollectiveEpilogueFwdINS6_IJSA_SC_SB_EEES9_SE_SG_Li256ELb1ELb1ELb1ELb0EEENS1_36VarlenDynamicPersistentTileSchedulerILi128ELi64ELi256ELi128ELb1ELb1ELb1ELb1ELb0ELb1EEEEEEEEEvNT_6ParamsE)
        /*047c*/ 	.word	0x00000108


	//----- nvinfo : EIATTR_MIN_STACK_SIZE
	.align		4
.L_231:
        /*0480*/ 	.byte	0x04, 0x12
        /*0482*/ 	.short	(.L_233 - .L_232)
	.align		4
.L_232:
        /*0484*/ 	.word	index@(_ZN7cutlass13device_kernelIN5flash11enable_sm90INS1_16FlashAttnFwdSm90INS1_25CollectiveMainloopFwdSm90ILi2EN4cute5tupleIJNS5_1CILi1EEES8_S8_EEENS6_IJNS7_ILi128EEENS7_ILi80EEENS7_ILi256EEEEEELi256ENS_6half_tEfNS_4arch4Sm90ELb1ELb0ELb1ELb0ELb1ELb0ELb0ELb1ELb1ELb1ELb1ELb0EEENS1_21CollectiveEpilogueFwdINS6_IJSA_SC_SB_EEES9_SE_SG_Li256ELb0ELb1ELb1ELb0EEENS1_19SingleTileSchedulerILb0ELb1ELb1ELi128EEEEEEEEEvNT_6ParamsE)
        /*0488*/ 	.word	0x00000008


	//----- nvinfo : EIATTR_MIN_STACK_SIZE
	.align		4
.L_233:
        /*048c*/ 	.byte	0x04, 0x12
        /*048e*/ 	.short	(.L_235 - .L_234)
	.align		4
.L_234:
        /*0490*/ 	.word	index@(_ZN7cutlass13device_kernelIN5flash11enable_sm90INS1_16FlashAttnFwdSm90INS1_25CollectiveMainloopFwdSm90ILi2EN4cute5tupleIJNS5_1CILi1EEES8_S8_EEENS6_IJNS7_ILi128EEENS7_ILi80EEENS7_ILi256EEEEEELi256ENS_6half_tEfNS_4arch4Sm90ELb1ELb0ELb1ELb1ELb1ELb0ELb0ELb1ELb1ELb1ELb1ELb0EEENS1_21CollectiveEpilogueFwdINS6_IJSA_SC_SB_EEES9_SE_SG_Li256ELb1ELb1ELb1ELb0EEENS1_36VarlenDynamicPersistentTileSchedulerILi128ELi80ELi256ELi128ELb1ELb1ELb1ELb1ELb1ELb1EEEEEEEEEvNT_6ParamsE)
        /*0494*/ 	.word	0x00000050


	//----- nvinfo : EIATTR_MIN_STACK_SIZE
	.align		4
.L_235:
        /*0498*/ 	.byte	0x04, 0x12
        /*049a*/ 	.short	(.L_237 - .L_236)
	.align		4
.L_236:
        /*049c*/ 	.word	index@(_ZN7cutlass13device_kernelIN5flash11enable_sm90INS1_16FlashAttnFwdSm90INS1_25CollectiveMainloopFwdSm90ILi2EN4cute5tupleIJNS5_1CILi1EEES8_S8_EEENS6_IJNS7_ILi128EEENS7_ILi80EEENS7_ILi256EEEEEELi256ENS_6half_tEfNS_4arch4Sm90ELb1ELb0ELb1ELb1ELb1ELb1ELb0ELb1ELb1ELb1ELb1ELb0EEENS1_21CollectiveEpilogueFwdINS6_IJSA_SC_SB_EEES9_SE_SG_Li256ELb1ELb1ELb1ELb0EEENS1_36VarlenDynamicPersistentTileSchedulerILi128ELi80ELi256ELi128ELb1ELb1ELb1ELb1ELb1ELb1EEEEEEEEEvNT_6ParamsE)
        /*04a0*/ 	.word	0x000001d8


	//----- nvinfo : EIATTR_MIN_STACK_SIZE
	.align		4
.L_237:
        /*04a4*/ 	.byte	0x04, 0x12
        /*04a6*/ 	.short	(.L_239 - .L_238)
	.align		4
.L_238:
        /*04a8*/ 	.word	index@(_ZN7cutlass13device_kernelIN5flash11enable_sm90INS1_16FlashAttnFwdSm90INS1_25CollectiveMainloopFwdSm90ILi2EN4cute5tupleIJNS5_1CILi1EEES8_S8_EEENS6_IJNS7_ILi128EEENS7_ILi96EEENS7_ILi192EEEEEELi192ENS_6half_tEfNS_4arch4Sm90ELb0ELb0ELb1ELb0ELb1ELb0ELb0ELb1ELb1ELb1ELb1ELb0EEENS1_21CollectiveEpilogueFwdINS6_IJSA_SC_SB_EEES9_SE_SG_Li256ELb0ELb1ELb1ELb0EEENS1_19SingleTileSchedulerILb0ELb1ELb1ELi128EEEEEEEEEvNT_6ParamsE)
        /*04ac*/ 	.word	0x00000008


	//----- nvinfo : EIATTR_MIN_STACK_SIZE
	.align		4
.L_239:
        /*04b0*/ 	.byte	0x04, 0x12
        /*04b2*/ 	.short	(.L_241 - .L_240)
	.align		4
.L_240:
        /*04b4*/ 	.word	index@(_ZN7cutlass13device_kernelIN5flash11enable_sm90INS1_16FlashAttnFwdSm90INS1_25CollectiveMainloopFwdSm90ILi2EN4cute5tupleIJNS5_1CILi1EEES8_S8_EEENS6_IJNS7_ILi128EEENS7_ILi96EEENS7_ILi192EEEEEELi192ENS_6half_tEfNS_4arch4Sm90ELb0ELb0ELb1ELb1ELb1ELb0ELb0ELb1ELb1ELb1ELb1ELb0EEENS1_21CollectiveEpilogueFwdINS6_IJSA_SC_SB_EEES9_SE_SG_Li256ELb1ELb1ELb1ELb0EEENS1_36VarlenDynamicPersistentTileSchedulerILi128ELi96ELi256ELi128ELb1ELb1ELb1ELb0ELb1ELb1EEEEEEEEEvNT_6ParamsE)
        /*04b8*/ 	.word	0x00000030


	//----- nvinfo : EIATTR_MIN_STACK_SIZE
	.align		4
.L_241:
        /*04bc*/ 	.byte	0x04, 0x12
        /*04be*/ 	.short	(.L_243 - .L_242)
	.align		4
.L_242:
        /*04c0*/ 	.word	index@(_ZN7cutlass13device_kernelIN5flash11enable_sm90INS1_16FlashAttnFwdSm90INS1_25CollectiveMainloopFwdSm90ILi2EN4cute5tupleIJNS5_1CILi1EEES8_S8_EEENS6_IJNS7_ILi128EEENS7_ILi96EEENS7_ILi192EEEEEELi192ENS_6half_tEfNS_4arch4Sm90ELb0ELb0ELb1ELb1ELb1ELb1ELb0ELb1ELb1ELb1ELb1ELb0EEENS1_21CollectiveEpilogueFwdINS6_IJSA_SC_SB_EEES9_SE_SG_Li256ELb1ELb1ELb1ELb0EEENS1_36VarlenDynamicPersistentTileSchedulerILi128ELi96ELi256ELi128ELb1ELb1ELb1ELb0ELb1ELb1EEEEEEEEEvNT_6ParamsE)
        /*04c4*/ 	.word	0x00000140


	//----- nvinfo : EIATTR_MIN_STACK_SIZE
	.align		4
.L_243:
        /*04c8*/ 	.byte	0x04, 0x12
        /*04ca*/ 	.short	(.L_245 - .L_244)
	.align		4
.L_244:
        /*04cc*/ 	.word	index@(_ZN7cutlass13device_kernelIN5flash11enable_sm90INS1_16FlashAttnFwdSm90INS1_25CollectiveMainloopFwdSm90ILi2EN4cute5tupleIJNS5_1CILi1EEES8_S8_EEENS6_IJNS7_ILi128EEENS7_ILi96EEENS7_ILi192EEEEEELi192ENS_6half_tEfNS_4arch4Sm90ELb0ELb1ELb1ELb0ELb1ELb0ELb0ELb1ELb1ELb1ELb1ELb0EEENS1_21CollectiveEpilogueFwdINS6_IJSA_SC_SB_EEES9_SE_SG_Li256ELb0ELb1ELb1ELb0EEENS1_19SingleTileSchedulerILb0ELb1ELb1ELi128EEEEEEEEEvNT_6ParamsE)
        /*04d0*/ 	.word	0x00000008


	//----- nvinfo : EIATTR_MIN_STACK_SIZE
	.align		4
.L_245:
        /*04d4*/ 	.byte	0x04, 0x12
        /*04d6*/ 	.short	(.L_247 - .L_246)
	.align		4
.L_246:
        /*04d8*/ 	.word	index@(_ZN7cutlass13device_kernelIN5flash11enable_sm90INS1_16FlashAttnFwdSm90INS1_25CollectiveMainloopFwdSm90ILi2EN4cute5tupleIJNS5_1CILi1EEES8_S8_EEENS6_IJNS7_ILi128EEENS7_ILi96EEENS7_ILi192EEEEEELi192ENS_6half_tEfNS_4arch4Sm90ELb0ELb1ELb1ELb1ELb1ELb0ELb0ELb1ELb1ELb1ELb1ELb0EEENS1_21CollectiveEpilogueFwdINS6_IJSA_SC_SB_EEES9_SE_SG_Li256ELb1ELb1ELb1ELb0EEENS1_36VarlenDynamicPersistentTileSchedulerILi128ELi96ELi256ELi128ELb1ELb1ELb1ELb1ELb0ELb1EEEEEEEEEvNT_6ParamsE)
        /*04dc*/ 	.word	0x00000028


	//----- nvinfo : EIATTR_MIN_STACK_SIZE
	.align		4
.L_247:
        /*04e0*/ 	.byte	0x04, 0x12
        /*04e2*/ 	.short	(.L_249 - .L_248)
	.align		4
.L_248:
        /*04e4*/ 	.word	index@(_ZN7cutlass13device_kernelIN5flash11enable_sm90INS1_16FlashAttnFwdSm90INS1_25CollectiveMainloopFwdSm90ILi2EN4cute5tupleIJNS5_1CILi1EEES8_S8_EEENS6_IJNS7_ILi128EEENS7_ILi96EEENS7_ILi192EEEEEELi192ENS_6half_tEfNS_4arch4Sm90ELb0ELb1ELb1ELb1ELb1ELb1ELb0ELb1ELb1ELb1ELb1ELb0EEENS1_21CollectiveEpilogueFwdINS6_IJSA_SC_SB_EEES9_SE_SG_Li256ELb1ELb1ELb1ELb0EEENS1_36VarlenDynamicPersistentTileSchedulerILi128ELi96ELi256ELi128ELb1ELb1ELb1ELb1ELb0ELb1EEEEEEEEEvNT_6ParamsE)
        /*04e8*/ 	.word	0x00000070


	//----- nvinfo : EIATTR_MIN_STACK_SIZE
	.align		4
.L_249:
        /*04ec*/ 	.byte	0x04, 0x12
        /*04ee*/ 	.short	(.L_251 - .L_250)
	.align		4
.L_250:
        /*04f0*/ 	.word	index@(_ZN7cutlass13device_kernelIN5flash11enable_sm90INS1_16FlashAttnFwdSm90INS1_25CollectiveMainloopFwdSm90ILi2EN4cute5tupleIJNS5_1CILi1EEES8_S8_EEENS6_IJNS7_ILi128EEENS7_ILi96EEENS7_ILi192EEEEEELi192ENS_6half_tEfNS_4arch4Sm90ELb1ELb0ELb1ELb0ELb1ELb0ELb0ELb1ELb1ELb1ELb1ELb0EEENS1_21CollectiveEpilogueFwdINS6_IJSA_SC_SB_EEES9_SE_SG_Li256ELb0ELb1ELb1ELb0EEENS1_19SingleTileSchedulerILb0ELb1ELb1ELi128EEEEEEEEEvNT_6ParamsE)
        /*04f4*/ 	.word	0x00000008


	//----- nvinfo : EIATTR_MIN_STACK_SIZE
	.align		4
.L_251:
        /*04f8*/ 	.byte	0x04, 0x12
        /*04fa*/ 	.short	(.L_253 - .L_252)
	.align		4
.L_252:
        /*04fc*/ 	.word	index@(_ZN7cutlass13device_kernelIN5flash11enable_sm90INS1_16FlashAttnFwdSm90INS1_25CollectiveMainloopFwdSm90ILi2EN4cute5tupleIJNS5_1CILi1EEES8_S8_EEENS6_IJNS7_ILi128EEENS7_ILi96EEENS7_ILi192EEEEEELi192ENS_6half_tEfNS_4arch4Sm90ELb1ELb0ELb1ELb1ELb1ELb0ELb0ELb1ELb1ELb1ELb1ELb0EEENS1_21CollectiveEpilogueFwdINS6_IJSA_SC_SB_EEES9_SE_SG_Li256ELb1ELb1ELb1ELb0EEENS1_36VarlenDynamicPersistentTileSchedulerILi128ELi96ELi256ELi128ELb1ELb1ELb1ELb1ELb1ELb1EEEEEEEEEvNT_6ParamsE)
        /*0500*/ 	.word	0x00000030


	//----- nvinfo : EIATTR_MIN_STACK_SIZE
	.align		4
.L_253:
        /*0504*/ 	.byte	0x04, 0x12
        /*0506*/ 	.short	(.L_255 - .L_254)
	.align		4
.L_254:
        /*0508*/ 	.word	index@(_ZN7cutlass13device_kernelIN5flash11enable_sm90INS1_16FlashAttnFwdSm90INS1_25CollectiveMainloopFwdSm90ILi2EN4cute5tupleIJNS5_1CILi1EEES8_S8_EEENS6_IJNS7_ILi128EEENS7_ILi96EEENS7_ILi192EEEEEELi192ENS_6half_tEfNS_4arch4Sm90ELb1ELb0ELb1ELb1ELb1ELb1ELb0ELb1ELb1ELb1ELb1ELb0EEENS1_21CollectiveEpilogueFwdINS6_IJSA_SC_SB_EEES9_SE_SG_Li256ELb1ELb1ELb1ELb0EEENS1_36VarlenDynamicPersistentTileSchedulerILi128ELi96ELi256ELi128ELb1ELb1ELb1ELb1ELb1ELb1EEEEEEEEEvNT_6ParamsE)
        /*050c*/ 	.word	0x00000080


	//----- nvinfo : EIATTR_MIN_STACK_SIZE
	.align		4
.L_255:
        /*0510*/ 	.byte	0x04, 0x12
        /*0512*/ 	.short	(.L_257 - .L_256)
	.align		4
.L_256:
        /*0514*/ 	.word	index@(_ZN7cutlass13device_kernelIN5flash11enable_sm90INS1_16FlashAttnFwdSm90INS1_25CollectiveMainloopFwdSm90ILi2EN4cute5tupleIJNS5_1CILi1EEES8_S8_EEENS6_IJNS7_ILi128EEESA_SA_EEELi128ENS_6half_tEfNS_4arch4Sm90ELb0ELb0ELb1ELb0ELb1ELb0ELb0ELb1ELb1ELb1ELb1ELb0EEENS1_21CollectiveEpilogueFwdISB_S9_SC_SE_Li256ELb0ELb1ELb1ELb0EEENS1_19SingleTileSchedulerILb0ELb1ELb1ELi128EEEEEEEEEvNT_6ParamsE)
        /*0518*/ 	.word	0x00000000


	//----- nvinfo : EIATTR_MIN_STACK_SIZE
	.align		4
.L_257:
        /*051c*/ 	.byte	0x04, 0x12
        /*051e*/ 	.short	(.L_259 - .L_258)
	.align		4
.L_258:
        /*0520*/ 	.word	index@(_ZN7cutlass13device_kernelIN5flash11enable_sm90INS1_16FlashAttnFwdSm90INS1_25CollectiveMainloopFwdSm90ILi2EN4cute5tupleIJNS5_1CILi1EEES8_S8_EEENS6_IJNS7_ILi128EEESA_SA_EEELi128ENS_6half_tEfNS_4arch4Sm90ELb0ELb0ELb1ELb1ELb1ELb0ELb0ELb1ELb1ELb1ELb1ELb0EEENS1_21CollectiveEpilogueFwdISB_S9_SC_SE_Li256ELb1ELb1ELb1ELb0EEENS1_36VarlenDynamicPersistentTileSchedulerILi128ELi128ELi256ELi128ELb1ELb1ELb1ELb0ELb1ELb1EEEEEEEEEvNT_6ParamsE)
        /*0524*/ 	.word	0x00000028


	//----- nvinfo : EIATTR_MIN_STACK_SIZE
	.align		4
.L_259:
        /*0528*/ 	.byte	0x04, 0x12
        /*052a*/ 	.short	(.L_261 - .L_260)
	.align		4
.L_260:
        /*052c*/ 	.word	index@(_ZN7cutlass13device_kernelIN5flash11enable_sm90INS1_16FlashAttnFwdSm90INS1_25CollectiveMainloopFwdSm90ILi2EN4cute5tupleIJNS5_1CILi1EEES8_S8_EEENS6_IJNS7_ILi128EEESA_SA_EEELi128ENS_6half_tEfNS_4arch4Sm90ELb0ELb0ELb1ELb1ELb1ELb1ELb0ELb1ELb1ELb1ELb1ELb0EEENS1_21CollectiveEpilogueFwdISB_S9_SC_SE_Li256ELb1ELb1ELb1ELb0EEENS1_36VarlenDynamicPersistentTileSchedulerILi128ELi128ELi256ELi128ELb1ELb1ELb1ELb0ELb1ELb1EEEEEEEEEvNT_6ParamsE)
        /*0530*/ 	.word	0x00000028


	//----- nvinfo : EIATTR_MIN_STACK_SIZE
	.align		4
.L_261:
        /*0534*/ 	.byte	0x04, 0x12
        /*0536*/ 	.short	(.L_263 - .L_262)
	.align		4
.L_262:
        /*0538*/ 	.word	index@(_ZN7cutlass13device_kernelIN5flash11enable_sm90INS1_16FlashAttnFwdSm90INS1_25CollectiveMainloopFwdSm90ILi2EN4cute5tupleIJNS5_1CILi1EEES8_S8_EEENS6_IJNS7_ILi128EEESA_SA_EEELi128ENS_6half_tEfNS_4arch4Sm90ELb0ELb1ELb1ELb0ELb1ELb0ELb0ELb1ELb1ELb1ELb1ELb0EEENS1_21CollectiveEpilogueFwdISB_S9_SC_SE_Li256ELb0ELb1ELb1ELb0EEENS1_19SingleTileSchedulerILb0ELb1ELb1ELi128EEEEEEEEEvNT_6ParamsE)
        /*053c*/ 	.word	0x00000000


	//----- nvinfo : EIATTR_MIN_STACK_SIZE
	.align		4
.L_263:
        /*0540*/ 	.byte	0x04, 0x12
        /*0542*/ 	.short	(.L_265 - .L_264)
	.align		4
.L_264:
        /*0544*/ 	.word	index@(_ZN7cutlass13device_kernelIN5flash11enable_sm90INS1_16FlashAttnFwdSm90INS1_25CollectiveMainloopFwdSm90ILi2EN4cute5tupleIJNS5_1CILi1EEES8_S8_EEENS6_IJNS7_ILi128EEESA_SA_EEELi128ENS_6half_tEfNS_4arch4Sm90ELb0ELb1ELb1ELb1ELb1ELb0ELb0ELb1ELb1ELb1ELb1ELb0EEENS1_21CollectiveEpilogueFwdISB_S9_SC_SE_Li256ELb1ELb1ELb1ELb0EEENS1_36VarlenDynamicPersistentTileSchedulerILi128ELi128ELi256ELi128ELb1ELb1ELb1ELb1ELb0ELb1EEEEEEEEEvNT_6ParamsE)
        /*0548*/ 	.word	0x00000020


	//----- nvinfo : EIATTR_MIN_STACK_SIZE
	.align		4
.L_265:
        /*054c*/ 	.byte	0x04, 0x12
        /*054e*/ 	.short	(.L_267 - .L_266)
	.align		4
.L_266:
        /*0550*/ 	.word	index@(_ZN7cutlass13device_kernelIN5flash11enable_sm90INS1_16FlashAttnFwdSm90INS1_25CollectiveMainloopFwdSm90ILi2EN4cute5tupleIJNS5_1CILi1EEES8_S8_EEENS6_IJNS7_ILi128EEESA_SA_EEELi128ENS_6half_tEfNS_4arch4Sm90ELb0ELb1ELb1ELb1ELb1ELb1ELb0ELb1ELb1ELb1ELb1ELb0EEENS1_21CollectiveEpilogueFwdISB_S9_SC_SE_Li256ELb1ELb1ELb1ELb0EEENS1_36VarlenDynamicPersistentTileSchedulerILi128ELi128ELi256ELi128ELb1ELb1ELb1ELb1ELb0ELb1EEEEEEEEEvNT_6ParamsE)
        /*0554*/ 	.word	0x00000040


	//----- nvinfo : EIATTR_MIN_STACK_SIZE
	.align		4
.L_267:
        /*0558*/ 	.byte	0x04, 0x12
        /*055a*/ 	.short	(.L_269 - .L_268)
	.align		4
.L_268:
        /*055c*/ 	.word	index@(_ZN7cutlass13device_kernelIN5flash11enable_sm90INS1_16FlashAttnFwdSm90INS1_25CollectiveMainloopFwdSm90ILi2EN4cute5tupleIJNS5_1CILi1EEES8_S8_EEENS6_IJNS7_ILi128EEESA_SA_EEELi128ENS_6half_tEfNS_4arch4Sm90ELb1ELb0ELb1ELb0ELb1ELb0ELb0ELb1ELb1ELb1ELb1ELb0EEENS1_21CollectiveEpilogueFwdISB_S9_SC_SE_Li256ELb0ELb1ELb1ELb0EEENS1_19SingleTileSchedulerILb0ELb1ELb1ELi128EEEEEEEEEvNT_6ParamsE)
        /*0560*/ 	.word	0x00000000


	//----- nvinfo : EIATTR_MIN_STACK_SIZE
	.align		4
.L_269:
        /*0564*/ 	.byte	0x04, 0x12
        /*0566*/ 	.short	(.L_271 - .L_270)
	.align		4
.L_270:
        /*0568*/ 	.word	index@(_ZN7cutlass13device_kernelIN5flash11enable_sm90INS1_16FlashAttnFwdSm90INS1_25CollectiveMainloopFwdSm90ILi2EN4cute5tupleIJNS5_1CILi1EEES8_S8_EEENS6_IJNS7_ILi128EEESA_SA_EEELi128ENS_6half_tEfNS_4arch4Sm90ELb1ELb0ELb1ELb1ELb1ELb0ELb0ELb1ELb1ELb1ELb1ELb0EEENS1_21CollectiveEpilogueFwdISB_S9_SC_SE_Li256ELb1ELb1ELb1ELb0EEENS1_36VarlenDynamicPersistentTileSchedulerILi128ELi128ELi256ELi128ELb1ELb1ELb1ELb1ELb1ELb1EEEEEEEEEvNT_6ParamsE)
        /*056c*/ 	.word	0x00000028


	//----- nvinfo : EIATTR_MIN_STACK_SIZE
	.align		4
.L_271:
        /*0570*/ 	.byte	0x04, 0x12
        /*0572*/ 	.short	(.L_273 - .L_272)
	.align		4
.L_272:
        /*0574*/ 	.word	index@(_ZN7cutlass13device_kernelIN5flash11enable_sm90INS1_16FlashAttnFwdSm90INS1_25CollectiveMainloopFwdSm90ILi2EN4cute5tupleIJNS5_1CILi1EEES8_S8_EEENS6_IJNS7_ILi128EEESA_SA_EEELi128ENS_6half_tEfNS_4arch4Sm90ELb1ELb0ELb1ELb1ELb1ELb1ELb0ELb1ELb1ELb1ELb1ELb0EEENS1_21CollectiveEpilogueFwdISB_S9_SC_SE_Li256ELb1ELb1ELb1ELb0EEENS1_36VarlenDynamicPersistentTileSchedulerILi128ELi128ELi256ELi128ELb1ELb1ELb1ELb1ELb1ELb1EEEEEEEEEvNT_6ParamsE)
        /*0578*/ 	.word	0x00000028


	//----- nvinfo : EIATTR_MIN_STACK_SIZE
	.align		4
.L_273:
        /*057c*/ 	.byte	0x04, 0x12
        /*057e*/ 	.short	(.L_275 - .L_274)
	.align		4
.L_274:
        /*0580*/ 	.word	index@(_ZN7cutlass13device_kernelIN5flash11enable_sm90INS1_16FlashAttnFwdSm90INS1_25CollectiveMainloopFwdSm90ILi2EN4cute5tupleIJNS5_1CILi1EEES8_S8_EEENS6_IJNS7_ILi192EEENS7_ILi128EEENS7_ILi96EEEEEELi96ENS_6half_tEfNS_4arch4Sm90ELb0ELb0ELb1ELb0ELb1ELb0ELb0ELb0ELb1ELb1ELb1ELb0EEENS1_21CollectiveEpilogueFwdINS6_IJSA_SC_SB_EEES9_SE_SG_Li384ELb0ELb1ELb1ELb0EEENS1_19SingleTileSchedulerILb0ELb1ELb1ELi192EEEEEEEEEvNT_6ParamsE)
        /*0584*/ 	.word	0x00000008


	//----- nvinfo : EIATTR_MIN_STACK_SIZE
	.align		4
.L_275:
        /*0588*/ 	.byte	0x04, 0x12
        /*058a*/ 	.short	(.L_277 - .L_276)
	.align		4
.L_276:
        /*058c*/ 	.word	index@(_ZN7cutlass13device_kernelIN5flash11enable_sm90INS1_16FlashAttnFwdSm90INS1_25CollectiveMainloopFwdSm90ILi2EN4cute5tupleIJNS5_1CILi1EEES8_S8_EEENS6_IJNS7_ILi192EEENS7_ILi128EEENS7_ILi96EEEEEELi96ENS_6half_tEfNS_4arch4Sm90ELb0ELb0ELb1ELb1ELb1ELb0ELb0ELb0ELb1ELb1ELb1ELb0EEENS1_21CollectiveEpilogueFwdINS6_IJSA_SC_SB_EEES9_SE_SG_Li384ELb1ELb1ELb1ELb0EEENS1_36VarlenDynamicPersistentTileSchedulerILi192ELi128ELi384ELi128ELb1ELb1ELb1ELb0ELb1ELb1EEEEEEEEEvNT_6ParamsE)
        /*0590*/ 	.word	0x00000050


	//----- nvinfo : EIATTR_MIN_STACK_SIZE
	.align		4
.L_277:
        /*0594*/ 	.byte	0x04, 0x12
        /*0596*/ 	.short	(.L_279 - .L_278)
	.align		4
.L_278:
        /*0598*/ 	.word	index@(_ZN7cutlass13device_kernelIN5flash11enable_sm90INS1_16FlashAttnFwdSm90INS1_25CollectiveMainloopFwdSm90ILi2EN4cute5tupleIJNS5_1CILi1EEES8_S8_EEENS6_IJNS7_ILi192EEENS7_ILi128EEENS7_ILi96EEEEEELi96ENS_6half_tEfNS_4arch4Sm90ELb0ELb0ELb1ELb1ELb1ELb1ELb0ELb0ELb1ELb1ELb1ELb0EEENS1_21CollectiveEpilogueFwdINS6_IJSA_SC_SB_EEES9_SE_SG_Li384ELb1ELb1ELb1ELb0EEENS1_36VarlenDynamicPersistentTileSchedulerILi192ELi128ELi384ELi128ELb1ELb1ELb1ELb0ELb1ELb1EEEEEEEEEvNT_6ParamsE)
        /*059c*/ 	.word	0x00000118


	//----- nvinfo : EIATTR_MIN_STACK_SIZE
	.align		4
.L_279:
        /*05a0*/ 	.byte	0x04, 0x12
        /*05a2*/ 	.short	(.L_281 - .L_280)
	.align		4
.L_280:
        /*05a4*/ 	.word	index@(_ZN7cutlass13device_kernelIN5flash11enable_sm90INS1_16FlashAttnFwdSm90INS1_25CollectiveMainloopFwdSm90ILi2EN4cute5tupleIJNS5_1CILi1EEES8_S8_EEENS6_IJNS7_ILi192EEENS7_ILi128EEENS7_ILi96EEEEEELi96ENS_6half_tEfNS_4arch4Sm90ELb0ELb1ELb1ELb0ELb1ELb0ELb0ELb0ELb1ELb1ELb1ELb0EEENS1_21CollectiveEpilogueFwdINS6_IJSA_SC_SB_EEES9_SE_SG_Li384ELb0ELb1ELb1ELb0EEENS1_19SingleTileSchedulerILb0ELb1ELb1ELi192EEEEEEEEEvNT_6ParamsE)
        /*05a8*/ 	.word	0x00000010


	//----- nvinfo : EIATTR_MIN_STACK_SIZE
	.align		4
.L_281:
        /*05ac*/ 	.byte	0x04, 0x12
        /*05ae*/ 	.short	(.L_283 - .L_282)
	.align		4
.L_282:
        /*05b0*/ 	.word	index@(_ZN7cutlass13device_kernelIN5flash11enable_sm90INS1_16FlashAttnFwdSm90INS1_25CollectiveMainloopFwdSm90ILi2EN4cute5tupleIJNS5_1CILi1EEES8_S8_EEENS6_IJNS7_ILi192EEENS7_ILi128EEENS7_ILi96EEEEEELi96ENS_6half_tEfNS_4arch4Sm90ELb0ELb1ELb1ELb1ELb1ELb0ELb0ELb0ELb1ELb1ELb1ELb0EEENS1_21CollectiveEpilogueFwdINS6_IJSA_SC_SB_EEES9_SE_SG_Li384ELb1ELb1ELb1ELb0EEENS1_36VarlenDynamicPersistentTileSchedulerILi192ELi128ELi384ELi128ELb1ELb1ELb1ELb1ELb0ELb1EEEEEEEEEvNT_6ParamsE)
        /*05b4*/ 	.word	0x00000030


	//----- nvinfo : EIATTR_MIN_STACK_SIZE
	.align		4
.L_283:
        /*05b8*/ 	.byte	0x04, 0x12
        /*05ba*/ 	.short	(.L_285 - .L_284)
	.align		4
.L_284:
        /*05bc*/ 	.word	index@(_ZN7cutlass13device_kernelIN5flash11enable_sm90INS1_16FlashAttnFwdSm90INS1_25CollectiveMainloopFwdSm90ILi2EN4cute5tupleIJNS5_1CILi1EEES8_S8_EEENS6_IJNS7_ILi192EEENS7_ILi128EEENS7_ILi96EEEEEELi96ENS_6half_tEfNS_4arch4Sm90ELb0ELb1ELb1ELb1ELb1ELb1ELb0ELb0ELb1ELb1ELb1ELb0EEENS1_21CollectiveEpilogueFwdINS6_IJSA_SC_SB_EEES9_SE_SG_Li384ELb1ELb1ELb1ELb0EEENS1_36VarlenDynamicPersistentTileSchedulerILi192ELi128ELi384ELi128ELb1ELb1ELb1ELb1ELb0ELb1EEEEEEEEEvNT_6ParamsE)
        /*05c0*/ 	.word	0x000000c8


	//----- nvinfo : EIATTR_MIN_STACK_SIZE
	.align		4
.L_285:
        /*05c4*/ 	.byte	0x04, 0x12
        /*05c6*/ 	.short	(.L_287 - .L_286)
	.align		4
.L_286:
        /*05c8*/ 	.word	index@(_ZN7cutlass13device_kernelIN5flash11enable_sm90INS1_16FlashAttnFwdSm90INS1_25CollectiveMainloopFwdSm90ILi2EN4cute5tupleIJNS5_1CILi1EEES8_S8_EEENS6_IJNS7_ILi192EEENS7_ILi128EEENS7_ILi96EEEEEELi96ENS_6half_tEfNS_4arch4Sm90ELb1ELb0ELb1ELb0ELb1ELb0ELb0ELb0ELb1ELb1ELb1ELb0EEENS1_21CollectiveEpilogueFwdINS6_IJSA_SC_SB_EEES9_SE_SG_Li384ELb0ELb1ELb1ELb0EEENS1_19SingleTileSchedulerILb0ELb1ELb1ELi192EEEEEEEEEvNT_6ParamsE)
        /*05cc*/ 	.word	0x00000010


	//----- nvinfo : EIATTR_MIN_STACK_SIZE
	.align		4
.L_287:
        /*05d0*/ 	.byte	0x04, 0x12
        /*05d2*/ 	.short	(.L_289 - .L_288)
	.align		4
.L_288:
        /*05d4*/ 	.word	index@(_ZN7cutlass13device_kernelIN5flash11enable_sm90INS1_16FlashAttnFwdSm90INS1_25CollectiveMainloopFwdSm90ILi2EN4cute5tupleIJNS5_1CILi1EEES8_S8_EEENS6_IJNS7_ILi192EEENS7_ILi128EEENS7_ILi96EEEEEELi96ENS_6half_tEfNS_4arch4Sm90ELb1ELb0ELb1ELb1ELb1ELb0ELb0ELb0ELb1ELb1ELb1ELb0EEENS1_21CollectiveEpilogueFwdINS6_IJSA_SC_SB_EEES9_SE_SG_Li384ELb1ELb1ELb1ELb0EEENS1_36VarlenDynamicPersistentTileSchedulerILi192ELi128ELi384ELi128ELb1ELb1ELb1ELb1ELb1ELb1EEEEEEEEEvNT_6ParamsE)
        /*05d8*/ 	.word	0x00000048


	//----- nvinfo : EIATTR_MIN_STACK_SIZE
	.align		4
.L_289:
        /*05dc*/ 	.byte	0x04, 0x12
        /*05de*/ 	.short	(.L_291 - .L_290)
	.align		4
.L_290:
        /*05e0*/ 	.word	index@(_ZN7cutlass13device_kernelIN5flash11enable_sm90INS1_16FlashAttnFwdSm90INS1_25CollectiveMainloopFwdSm90ILi2EN4cute5tupleIJNS5_1CILi1EEES8_S8_EEENS6_IJNS7_ILi192EEENS7_ILi128EEENS7_ILi96EEEEEELi96ENS_6half_tEfNS_4arch4Sm90ELb1ELb0ELb1ELb1ELb1ELb1ELb0ELb0ELb1ELb1ELb1ELb0EEENS1_21CollectiveEpilogueFwdINS6_IJSA_SC_SB_EEES9_SE_SG_Li384ELb1ELb1ELb1ELb0EEENS1_36VarlenDynamicPersistentTileSchedulerILi192ELi128ELi384ELi128ELb1ELb1ELb1ELb1ELb1ELb1EEEEEEEEEvNT_6ParamsE)
        /*05e4*/ 	.word	0x00000118


	//----- nvinfo : EIATTR_MIN_STACK_SIZE
	.align		4
.L_291:
        /*05e8*/ 	.byte	0x04, 0x12
        /*05ea*/ 	.short	(.L_293 - .L_292)
	.align		4
.L_292:
        /*05ec*/ 	.word	index@(_ZN7cutlass13device_kernelIN5flash11enable_sm90INS1_16FlashAttnFwdSm90INS1_25CollectiveMainloopFwdSm90ILi2EN4cute5tupleIJNS5_1CILi1EEES8_S8_EEENS6_IJNS7_ILi192EEENS7_ILi128EEENS7_ILi64EEEEEELi64ENS_6half_tEfNS_4arch4Sm90ELb0ELb0ELb1ELb0ELb1ELb0ELb0ELb1ELb1ELb1ELb1ELb0EEENS1_21CollectiveEpilogueFwdINS6_IJSA_SC_SB_EEES9_SE_SG_Li384ELb0ELb1ELb1ELb0EEENS1_19SingleTileSchedulerILb0ELb1ELb1ELi192EEEEEEEEEvNT_6ParamsE)
        /*05f0*/ 	.word	0x00000008


	//----- nvinfo : EIATTR_MIN_STACK_SIZE
	.align		4
.L_293:
        /*05f4*/ 	.byte	0x04, 0x12
        /*05f6*/ 	.short	(.L_295 - .L_294)
	.align		4
.L_294:
        /*05f8*/ 	.word	index@(_ZN7cutlass13device_kernelIN5flash11enable_sm90INS1_16FlashAttnFwdSm90INS1_25CollectiveMainloopFwdSm90ILi2EN4cute5tupleIJNS5_1CILi1EEES8_S8_EEENS6_IJNS7_ILi192EEENS7_ILi128EEENS7_ILi64EEEEEELi64ENS_6half_tEfNS_4arch4Sm90ELb0ELb0ELb1ELb1ELb1ELb0ELb0ELb1ELb1ELb1ELb1ELb0EEENS1_21CollectiveEpilogueFwdINS6_IJSA_SC_SB_EEES9_SE_SG_Li384ELb1ELb1ELb1ELb0EEENS1_36VarlenDynamicPersistentTileSchedulerILi192ELi128ELi384ELi128ELb1ELb1ELb1ELb0ELb1ELb1EEEEEEEEEvNT_6ParamsE)
        /*05fc*/ 	.word	0x00000050


	//----- nvinfo : EIATTR_MIN_STACK_SIZE
	.align		4
.L_295:
        /*0600*/ 	.byte	0x04, 0x12
        /*0602*/ 	.short	(.L_297 - .L_296)
	.align		4
.L_296:
        /*0604*/ 	.word	index@(_ZN7cutlass13device_kernelIN5flash11enable_sm90INS1_16FlashAttnFwdSm90INS1_25CollectiveMainloopFwdSm90ILi2EN4cute5tupleIJNS5_1CILi1EEES8_S8_EEENS6_IJNS7_ILi192EEENS7_ILi128EEENS7_ILi64EEEEEELi64ENS_6half_tEfNS_4arch4Sm90ELb0ELb0ELb1ELb1ELb1ELb1ELb0ELb1ELb1ELb1ELb1ELb0EEENS1_21CollectiveEpilogueFwdINS6_IJSA_SC_SB_EEES9_SE_SG_Li384ELb1ELb1ELb1ELb0EEENS1_36VarlenDynamicPersistentTileSchedulerILi192ELi128ELi384ELi128ELb1ELb1ELb1ELb0ELb1ELb1EEEEEEEEEvNT_6ParamsE)
        /*0608*/ 	.word	0x00000068


	//----- nvinfo : EIATTR_MIN_STACK_SIZE
	.align		4
.L_297:
        /*060c*/ 	.byte	0x04, 0x12
        /*060e*/ 	.short	(.L_299 - .L_298)
	.align		4
.L_298:
        /*0610*/ 	.word	index@(_ZN7cutlass13device_kernelIN5flash11enable_sm90INS1_16FlashAttnFwdSm90INS1_25CollectiveMainloopFwdSm90ILi2EN4cute5tupleIJNS5_1CILi1EEES8_S8_EEENS6_IJNS7_ILi192EEENS7_ILi128EEENS7_ILi64EEEEEELi64ENS_6half_tEfNS_4arch4Sm90ELb0ELb1ELb1ELb0ELb1ELb0ELb0ELb1ELb1ELb1ELb1ELb0EEENS1_21CollectiveEpilogueFwdINS6_IJSA_SC_SB_EEES9_SE_SG_Li384ELb0ELb1ELb1ELb0EEENS1_19SingleTileSchedulerILb0ELb1ELb1ELi192EEEEEEEEEvNT_6ParamsE)
        /*0614*/ 	.word	0x00000008


	//----- nvinfo : EIATTR_MIN_STACK_SIZE
	.align		4
.L_299:
        /*0618*/ 	.byte	0x04, 0x12
        /*061a*/ 	.short	(.L_301 - .L_300)
	.align		4
.L_300:
        /*061c*/ 	.word	index@(_ZN7cutlass13device_kernelIN5flash11enable_sm90INS1_16FlashAttnFwdSm90INS1_25CollectiveMainloopFwdSm90ILi2EN4cute5tupleIJNS5_1CILi1EEES8_S8_EEENS6_IJNS7_ILi192EEENS7_ILi128EEENS7_ILi64EEEEEELi64ENS_6half_tEfNS_4arch4Sm90ELb0ELb1ELb1ELb1ELb1ELb0ELb0ELb1ELb1ELb1ELb1ELb0EEENS1_21CollectiveEpilogueFwdINS6_IJSA_SC_SB_EEES9_SE_SG_Li384ELb1ELb1ELb1ELb0EEENS1_36VarlenDynamicPersistentTileSchedulerILi192ELi128ELi384ELi128ELb1ELb1ELb1ELb1ELb0ELb1EEEEEEEEEvNT_6ParamsE)
        /*0620*/ 	.word	0x00000040


	//----- nvinfo : EIATTR_MIN_STACK_SIZE
	.align		4
.L_301:
        /*0624*/ 	.byte	0x04, 0x12
        /*0626*/ 	.short	(.L_303 - .L_302)
	.align		4
.L_302:
        /*0628*/ 	.word	index@(_ZN7cutlass13device_kernelIN5flash11enable_sm90INS1_16FlashAttnFwdSm90INS1_25CollectiveMainloopFwdSm90ILi2EN4cute5tupleIJNS5_1CILi1EEES8_S8_EEENS6_IJNS7_ILi192EEENS7_ILi128EEENS7_ILi64EEEEEELi64ENS_6half_tEfNS_4arch4Sm90ELb0ELb1ELb1ELb1ELb1ELb1ELb0ELb1ELb1ELb1ELb1ELb0EEENS1_21CollectiveEpilogueFwdINS6_IJSA_SC_SB_EEES9_SE_SG_Li384ELb1ELb1ELb1ELb0EEENS1_36VarlenDynamicPersistentTileSchedulerILi192ELi128ELi384ELi128ELb1ELb1ELb1ELb1ELb0ELb1EEEEEEEEEvNT_6ParamsE)
        /*062c*/ 	.word	0x00000068


	//----- nvinfo : EIATTR_MIN_STACK_SIZE
	.align		4
.L_303:
        /*0630*/ 	.byte	0x04, 0x12
        /*0632*/ 	.short	(.L_305 - .L_304)
	.align		4
.L_304:
        /*0634*/ 	.word	index@(_ZN7cutlass13device_kernelIN5flash11enable_sm90INS1_16FlashAttnFwdSm90INS1_25CollectiveMainloopFwdSm90ILi2EN4cute5tupleIJNS5_1CILi1EEES8_S8_EEENS6_IJNS7_ILi192EEENS7_ILi128EEENS7_ILi64EEEEEELi64ENS_6half_tEfNS_4arch4Sm90ELb1ELb0ELb1ELb0ELb1ELb0ELb0ELb1ELb1ELb1ELb1ELb0EEENS1_21CollectiveEpilogueFwdINS6_IJSA_SC_SB_EEES9_SE_SG_Li384ELb0ELb1ELb1ELb0EEENS1_19SingleTileSchedulerILb0ELb1ELb1ELi192EEEEEEEEEvNT_6ParamsE)
        /*0638*/ 	.word	0x00000008


	//----- nvinfo : EIATTR_MIN_STACK_SIZE
	.align		4
.L_305:
        /*063c*/ 	.byte	0x04, 0x12
        /*063e*/ 	.short	(.L_307 - .L_306)
	.align		4
.L_306:
        /*0640*/ 	.word	index@(_ZN7cutlass13device_kernelIN5flash11enable_sm90INS1_16FlashAttnFwdSm90INS1_25CollectiveMainloopFwdSm90ILi2EN4cute5tupleIJNS5_1CILi1EEES8_S8_EEENS6_IJNS7_ILi192EEENS7_ILi128EEENS7_ILi64EEEEEELi64ENS_6half_tEfNS_4arch4Sm90ELb1ELb0ELb1ELb1ELb1ELb0ELb0ELb1ELb1ELb1ELb1ELb0EEENS1_21CollectiveEpilogueFwdINS6_IJSA_SC_SB_EEES9_SE_SG_Li384ELb1ELb1ELb1ELb0EEENS1_36VarlenDynamicPersistentTileSchedulerILi192ELi128ELi384ELi128ELb1ELb1ELb1ELb1ELb1ELb1EEEEEEEEEvNT_6ParamsE)
        /*0644*/ 	.word	0x00000040


	//----- nvinfo : EIATTR_MIN_STACK_SIZE
	.align		4
.L_307:
        /*0648*/ 	.byte	0x04, 0x12
        /*064a*/ 	.short	(.L_309 - .L_308)
	.align		4
.L_308:
        /*064c*/ 	.word	index@(_ZN7cutlass13device_kernelIN5flash11enable_sm90INS1_16FlashAttnFwdSm90INS1_25CollectiveMainloopFwdSm90ILi2EN4cute5tupleIJNS5_1CILi1EEES8_S8_EEENS6_IJNS7_ILi192EEENS7_ILi128EEENS7_ILi64EEEEEELi64ENS_6half_tEfNS_4arch4Sm90ELb1ELb0ELb1ELb1ELb1ELb1ELb0ELb1ELb1ELb1ELb1ELb0EEENS1_21CollectiveEpilogueFwdINS6_IJSA_SC_SB_EEES9_SE_SG_Li384ELb1ELb1ELb1ELb0EEENS1_36VarlenDynamicPersistentTileSchedulerILi192ELi128ELi384ELi128ELb1ELb1ELb1ELb1ELb1ELb1EEEEEEEEEvNT_6ParamsE)
        /*0650*/ 	.word	0x00000068
.L_309:


//--------------------- .nv.compat                --------------------------
	.section	.nv.compat,"",@"SHT_CUDA_COMPAT_INFO"
	.align	4
        /*0000*/ 	.byte	0x02, 0x09, 0x01, 0x00, 0x02, 0x02, 0x04, 0x00, 0x02, 0x05, 0x05, 0x00, 0x03, 0x07, 0x01, 0x01
        /*0010*/ 	.byte	0x02, 0x03, 0x01, 0x00, 0x02, 0x06, 0x01, 0x00, 0x04, 0x0b, 0x08, 0x00, 0x00, 0x00, 0x00, 0x00
        /*0020*/ 	.byte	0x00, 0x00, 0x00, 0x00


//--------------------- .nv.info._ZN7cutlass13device_kernelIN5flash11enable_sm90INS1_16FlashAttnFwdSm90INS1_25CollectiveMainloopFwdSm90ILi2EN4cute5tupleIJNS5_1CILi1EEES8_S8_EEENS6_IJNS7_ILi128EEENS7_ILi80EEENS7_ILi256EEEEEELi256ENS_6half_tEfNS_4arch4Sm90ELb0ELb0ELb1ELb0ELb1ELb0ELb0ELb1ELb1ELb1ELb1ELb0EEENS1_21CollectiveEpilogueFwdINS6_IJSA_SC_SB_EEES9_SE_SG_Li256ELb0ELb1ELb1ELb0EEENS1_19SingleTileSchedulerILb0ELb1ELb1ELi128EEEEEEEEEvNT_6ParamsE --------------------------
	.section	.nv.info._ZN7cutlass13device_kernelIN5flash11enable_sm90INS1_16FlashAttnFwdSm90INS1_25CollectiveMainloopFwdSm90ILi2EN4cute5tupleIJNS5_1CILi1EEES8_S8_EEENS6_IJNS7_ILi128EEENS7_ILi80EEENS7_ILi256EEEEEELi256ENS_6half_tEfNS_4arch4Sm90ELb0ELb0ELb1ELb0ELb1ELb0ELb0ELb1ELb1ELb1ELb1ELb0EEENS1_21CollectiveEpilogueFwdINS6_IJSA_SC_SB_EEES9_SE_SG_Li256ELb0ELb1ELb1ELb0EEENS1_19SingleTileSchedulerILb0ELb1ELb1ELi128EEEEEEEEEvNT_6ParamsE,"",@"SHT_CUDA_INFO"
	.sectionflags	@""
	.align	4


	//----- nvinfo : EIATTR_CUDA_API_VERSION
	.align		4
        /*0000*/ 	.byte	0x04, 0x37
        /*0002*/ 	.short	(.L_311 - .L_310)
.L_310:
        /*0004*/ 	.word	0x00000082


	//----- nvinfo : EIATTR_KPARAM_INFO
	.align		4
.L_311:
        /*0008*/ 	.byte	0x04, 0x17
        /*000a*/ 	.short	(.L_313 - .L_312)
.L_312:
        /*000c*/ 	.word	0x00000000
        /*0010*/ 	.short	0x0000
        /*0012*/ 	.short	0x0070
        /*0014*/ 	.byte	0x00, 0xf0, 0x01, 0x28


	//----- nvinfo : EIATTR_SPARSE_MMA_MASK
	.align		4
.L_313:
        /*0018*/ 	.byte	0x03, 0x50
        /*001a*/ 	.short	0x0000


	//----- nvinfo : EIATTR_MAXREG_COUNT
	.align		4
        /*001c*/ 	.byte	0x03, 0x1b
        /*001e*/ 	.short	0x00a8


	//----- nvinfo : EIATTR_NUM_BARRIERS
	.align		4
        /*0020*/ 	.byte	0x02, 0x4c
        /*0022*/ 	.byte	0x09
	.zero		1


	//----- nvinfo : EIATTR_EXTERNS
	.align		4
        /*0024*/ 	.byte	0x04, 0x0f
        /*0026*/ 	.short	(.L_315 - .L_314)


	//   ....[0]....
	.align		4
.L_314:
        /*0028*/ 	.word	index@(__assertfail)


	//----- nvinfo : EIATTR_ANNOTATIONS
	.align		4
.L_315:
        /*002c*/ 	.byte	0x04, 0x55
        /*002e*/ 	.short	(.L_317 - .L_316)


	//   ....[0]....
.L_316:
        /*0030*/ 	.word	0x00000001
        /*0034*/ 	.byte	0xa0, 0x08, 0x00, 0x00, 0x01, 0x00, 0x00, 0x00, 0x70, 0x14, 0x00, 0x00, 0x01, 0x00, 0x00, 0x00
        /*0044*/ 	.byte	0x10, 0xe3, 0x00, 0x00, 0x01, 0x00, 0x00, 0x00, 0x80, 0xe3, 0x00, 0x00, 0x01, 0x00, 0x00, 0x00
        /*0054*/ 	.byte	0xe0, 0xfa, 0x00, 0x00, 0x01, 0x00, 0x00, 0x00, 0x80, 0x13, 0x01, 0x00


	//----- nvinfo : EIATTR_MERCURY_ISA_VERSION
	.align		4
.L_317:
        /*0060*/ 	.byte	0x03, 0x5f
        /*0062*/ 	.short	0x0101


	//----- nvinfo : EIATTR_INT_WARP_WIDE_INSTR_OFFSETS
	.align		4
        /*0064*/ 	.byte	0x04, 0x31
        /*0066*/ 	.short	(.L_319 - .L_318)


	//   ....[0]....
.L_318:
        /*0068*/ 	.word	0x000000c0


	//   ....[1]....
        /*006c*/ 	.word	0x000000d0


	//   ....[2]....
        /*0070*/ 	.word	0x00000170


	//----- nvinfo : EIATTR_COOP_GROUP_MASK_REGIDS
	.align		4
.L_319:
        /*0074*/ 	.byte	0x04, 0x29
        /*0076*/ 	.short	(.L_321 - .L_320)


	//   ....[0]....
.L_320:
        /*0078*/ 	.word	0xffffffff


	//   ....[1]....
        /*007c*/ 	.word	0xffffffff


	//   ....[2]....
        /*0080*/ 	.word	0xffffffff


	//   ....[3]....
        /*0084*/ 	.word	0xffffffff


	//   ....[4]....
        /*0088*/ 	.word	0xffffffff


	//   ....[5]....
        /*008c*/ 	.word	0xffffffff


	//   ....[6]....
        /*0090*/ 	.word	0xffffffff


	//   ....[7]....
        /*0094*/ 	.word	0xffffffff


	//   ....[8]....
        /*0098*/ 	.word	0xffffffff


	//   ....[9]....
        /*009c*/ 	.word	0xffffffff


	//   ....[10]....
        /*00a0*/ 	.word	0xffffffff


	//   ....[11]....
        /*00a4*/ 	.word	0xffffffff


	//   ....[12]....
        /*00a8*/ 	.word	0xffffffff


	//   ....[13]....
        /*00ac*/ 	.word	0xffffffff


	//   ....[14]....
        /*00b0*/ 	.word	0xffffffff


	//   ....[15]....
        /*00b4*/ 	.word	0xffffffff


	//   ....[16]....
        /*00b8*/ 	.word	0xffffffff


	//   ....[17]....
        /*00bc*/ 	.word	0xffffffff


	//   ....[18]....
        /*00c0*/ 	.word	0xffffffff


	//   ....[19]....
        /*00c4*/ 	.word	0xffffffff


	//   ....[20]....
        /*00c8*/ 	.word	0xffffffff


	//   ....[21]....
        /*00cc*/ 	.word	0xffffffff


	//   ....[22]....
        /*00d0*/ 	.word	0xffffffff


	//   ....[23]....
        /*00d4*/ 	.word	0xffffffff


	//   ....[24]....
        /*00d8*/ 	.word	0xffffffff


	//   ....[25]....
        /*00dc*/ 	.word	0xffffffff


	//   ....[26]....
        /*00e0*/ 	.word	0xffffffff


	//   ....[27]....
        /*00e4*/ 	.word	0xffffffff


	//   ....[28]....
        /*00e8*/ 	.word	0xffffffff


	//   ....[29]....
        /*00ec*/ 	.word	0xffffffff


	//   ....[30]....
        /*00f0*/ 	.word	0xffffffff


	//   ....[31]....
        /*00f4*/ 	.word	0xffffffff


	//   ....[32]....
        /*00f8*/ 	.word	0xffffffff


	//   ....[33]....
        /*00fc*/ 	.word	0xffffffff


	//   ....[34]....
        /*0100*/ 	.word	0xffffffff


	//   ....[35]....
        /*0104*/ 	.word	0xffffffff


	//   ....[36]....
        /*0108*/ 	.word	0xffffffff


	//   ....[37]....
        /*010c*/ 	.word	0xffffffff


	//   ....[38]....
        /*0110*/ 	.word	0xffffffff


	//   ....[39]....
        /*0114*/ 	.word	0xffffffff


	//   ....[40]....
        /*0118*/ 	.word	0xffffffff


	//   ....[41]....
        /*011c*/ 	.word	0xffffffff


	//   ....[42]....
        /*0120*/ 	.word	0xffffffff


	//   ....[43]....
        /*0124*/ 	.word	0xffffffff


	//   ....[44]....
        /*0128*/ 	.word	0xffffffff


	//   ....[45]....
        /*012c*/ 	.word	0xffffffff


	//   ....[46]....
        /*0130*/ 	.word	0xffffffff


	//   ....[47]....
        /*0134*/ 	.word	0xffffffff


	//   ....[48]....
        /*0138*/ 	.word	0xffffffff


	//   ....[49]....
        /*013c*/ 	.word	0xffffffff


	//   ....[50]....
        /*0140*/ 	.word	0xffffffff


	//   ....[51]....
        /*0144*/ 	.word	0xffffffff


	//   ....[52]....
        /*0148*/ 	.word	0xffffffff


	//   ....[53]....
        /*014c*/ 	.word	0xffffffff


	//   ....[54]....
        /*0150*/ 	.word	0xffffffff


	//   ....[55]....
        /*0154*/ 	.word	0xffffffff


	//   ....[56]....
        /*0158*/ 	.word	0xffffffff


	//   ....[57]....
        /*015c*/ 	.word	0xffffffff


	//   ....[58]....
        /*0160*/ 	.word	0xffffffff


	//   ....[59]....
        /*0164*/ 	.word	0xffffffff


	//   ....[60]....
        /*0168*/ 	.word	0xffffffff


	//   ....[61]....
        /*016c*/ 	.word	0xffffffff


	//   ....[62]....
        /*0170*/ 	.word	0xffffffff


	//   ....[63]....
        /*0174*/ 	.word	0xffffffff


	//   ....[64]....
        /*0178*/ 	.word	0xffffffff


	//   ....[65]....
        /*017c*/ 	.word	0xffffffff


	//   ....[66]....
        /*0180*/ 	.word	0xffffffff


	//   ....[67]....
        /*0184*/ 	.word	0xffffffff


	//   ....[68]....
        /*0188*/ 	.word	0xffffffff


	//   ....[69]....
        /*018c*/ 	.word	0xffffffff


	//   ....[70]....
        /*0190*/ 	.word	0xffffffff


	//   ....[71]....
        /*0194*/ 	.word	0xffffffff


	//   ....[72]....
        /*0198*/ 	.word	0xffffffff


	//   ....[73]....
        /*019c*/ 	.word	0xffffffff


	//   ....[74]....
        /*01a0*/ 	.word	0xffffffff


	//   ....[75]....
        /*01a4*/ 	.word	0xffffffff


	//   ....[76]....
        /*01a8*/ 	.word	0xffffffff


	//   ....[77]....
        /*01ac*/ 	.word	0xffffffff


	//   ....[78]....
        /*01b0*/ 	.word	0xffffffff


	//   ....[79]....
        /*01b4*/ 	.word	0xffffffff


	//   ....[80]....
        /*01b8*/ 	.word	0xffffffff


	//   ....[81]....
        /*01bc*/ 	.word	0xffffffff


	//   ....[82]....
        /*01c0*/ 	.word	0xffffffff


	//   ....[83]....
        /*01c4*/ 	.word	0xffffffff


	//   ....[84]....
        /*01c8*/ 	.word	0xffffffff


	//   ....[85]....
        /*01cc*/ 	.word	0x0500000f


	//   ....[86]....
        /*01d0*/ 	.word	0x0500000f


	//   ....[87]....
        /*01d4*/ 	.word	0x0500000f


	//   ....[88]....
        /*01d8*/ 	.word	0x0500000f


	//   ....[89]....
        /*01dc*/ 	.word	0x0500000f


	//   ....[90]....
        /*01e0*/ 	.word	0x0500000f


	//   ....[91]....
        /*01e4*/ 	.word	0x0500000f


	//   ....[92]....
        /*01e8*/ 	.word	0x0500000f


	//   ....[93]....
        /*01ec*/ 	.word	0x0500000f


	//   ....[94]....
        /*01f0*/ 	.word	0x0500000f


	//   ....[95]....
        /*01f4*/ 	.word	0x0500000f


	//   ....[96]....
        /*01f8*/ 	.word	0x0500000f


	//   ....[97]....
        /*01fc*/ 	.word	0x0500000f


	//   ....[98]....
        /*0200*/ 	.word	0x0500000f


	//   ....[99]....
        /*0204*/ 	.word	0x0500000f


	//   ....[100]....
        /*0208*/ 	.word	0x0500000f


	//   ....[101]....
        /*020c*/ 	.word	0x0500000f


	//   ....[102]....
        /*0210*/ 	.word	0x0500000f


	//   ....[103]....
        /*0214*/ 	.word	0x0500000f


	//   ....[104]....
        /*0218*/ 	.word	0x0500000f


	//   ....[105]....
        /*021c*/ 	.word	0x0500000f


	//   ....[106]....
        /*0220*/ 	.word	0x0500000f


	//   ....[107]....
        /*0224*/ 	.word	0x0500000f


	//   ....[108]....
        /*0228*/ 	.word	0x0500000f


	//   ....[109]....
        /*022c*/ 	.word	0x0500000f


	//   ....[110]....
        /*0230*/ 	.word	0x0500000f


	//   ....[111]....
        /*0234*/ 	.word	0x0500000f


	//   ....[112]....
        /*0238*/ 	.word	0x0500000f


	//   ....[113]....
        /*023c*/ 	.word	0x0500000f


	//   ....[114]....
        /*0240*/ 	.word	0x0500000f


	//   ....[115]....
        /*0244*/ 	.word	0x0500000f


	//   ....[116]....
        /*0248*/ 	.word	0x0500000f


	//   ....[117]....
        /*024c*/ 	.word	0x0500000f


	//   ....[118]....
        /*0250*/ 	.word	0x0500000f


	//   ....[119]....
        /*0254*/ 	.word	0x0500000f


	//   ....[120]....
        /*0258*/ 	.word	0x0500000f


	//   ....[121]....
        /*025c*/ 	.word	0x0500000f


	//   ....[122]....
        /*0260*/ 	.word	0x0500000f


	//   ....[123]....
        /*0264*/ 	.word	0x0500000f


	//   ....[124]....
        /*0268*/ 	.word	0x0500000f


	//   ....[125]....
        /*026c*/ 	.word	0x0500000f


	//   ....[126]....
        /*0270*/ 	.word	0x0500000f


	//   ....[127]....
        /*0274*/ 	.word	0x0500000f


	//   ....[128]....
        /*0278*/ 	.word	0x0500000f


	//   ....[129]....
        /*027c*/ 	.word	0x0500000f


	//   ....[130]....
        /*0280*/ 	.word	0x0500000f


	//   ....[131]....
        /*0284*/ 	.word	0x0500000f


	//   ....[132]....
        /*0288*/ 	.word	0x0500000f


	//   ....[133]....
        /*028c*/ 	.word	0x0500000f


	//   ....[134]....
        /*0290*/ 	.word	0x0500000f


	//   ....[135]....
        /*0294*/ 	.word	0x0500000f


	//   ....[136]....
        /*0298*/ 	.word	0x0500000f


	//   ....[137]....
        /*029c*/ 	.word	0x0500000f


	//   ....[138]....
        /*02a0*/ 	.word	0x0500000f


	//   ....[139]....
        /*02a4*/ 	.word	0x0500000f


	//   ....[140]....
        /*02a8*/ 	.word	0x0500000f


	//   ....[141]....
        /*02ac*/ 	.word	0x0500000f


	//   ....[142]....
        /*02b0*/ 	.word	0x0500000f


	//----- nvinfo : EIATTR_COOP_GROUP_INSTR_OFFSETS
	.align		4
.L_321:
        /*02b4*/ 	.byte	0x04, 0x28
        /*02b6*/ 	.short	(.L_323 - .L_322)


	//   ....[0]....
.L_322:
        /*02b8*/ 	.word	0x00000070


	//   ....[1]....
        /*02bc*/ 	.word	0x000000b0


	//   ....[2]....
        /*02c0*/ 	.word	0x000002d0


	//   ....[3]....
        /*02c4*/ 	.word	0x00000430


	//   ....[4]....
        /*02c8*/ 	.word	0x00000550


	//   ....[5]....
        /*02cc*/ 	.word	0x000006b0


	//   ....[6]....
        /*02d0*/ 	.word	0x00001250


	//   ....[7]....
        /*02d4*/ 	.word	0x00004990


	//   ....[8]....
        /*02d8*/ 	.word	0x00004a10


	//   ....[9]....
        /*02dc*/ 	.word	0x00004da0


	//   ....[10]....
        /*02e0*/ 	.word	0x00004e50


	//   ....[11]....
        /*02e4*/ 	.word	0x00009140


	//   ....[12]....
        /*02e8*/ 	.word	0x00009170


	//   ....[13]....
        /*02ec*/ 	.word	0x00009190


	//   ....[14]....
        /*02f0*/ 	.word	0x000091b0


	//   ....[15]....
        /*02f4*/ 	.word	0x0000a580


	//   ....[16]....
        /*02f8*/ 	.word	0x0000a5b0


	//   ....[17]....
        /*02fc*/ 	.word	0x0000a650


	//   ....[18]....
        /*0300*/ 	.word	0x0000a6b0


	//   ....[19]....
        /*0304*/ 	.word	0x0000b980


	//   ....[20]....
        /*0308*/ 	.word	0x0000b9e0


	//   ....[21]....
        /*030c*/ 	.word	0x0000ba20


	//   ....[22]....
        /*0310*/ 	.word	0x0000ba60


	//   ....[23]....
        /*0314*/ 	.word	0x0000ba80


	//   ....[24]....
        /*0318*/ 	.word	0x0000bab0


	//   ....[25]....
        /*031c*/ 	.word	0x0000c700


	//   ....[26]....
        /*0320*/ 	.word	0x0000c710


	//   ....[27]....
        /*0324*/ 	.word	0x0000d780


	//   ....[28]....
        /*0328*/ 	.word	0x0000e9b0


	//   ....[29]....
        /*032c*/ 	.word	0x0000e9f0


	//   ....[30]....
        /*0330*/ 	.word	0x0000ea20


	//   ....[31]....
        /*0334*/ 	.word	0x0000ea40


	//   ....[32]....
        /*0338*/ 	.word	0x0000ea50


	//   ....[33]....
        /*033c*/ 	.word	0x0000eac0


	//   ....[34]....
        /*0340*/ 	.word	0x0000eaf0


	//   ....[35]....
        /*0344*/ 	.word	0x0000eb50


	//   ....[36]....
        /*0348*/ 	.word	0x0000eb80


	//   ....[37]....
        /*034c*/ 	.word	0x0000ebe0


	//   ....[38]....
        /*0350*/ 	.word	0x0000f2b0


	//   ....[39]....
        /*0354*/ 	.word	0x0000f2f0


	//   ....[40]....
        /*0358*/ 	.word	0x0000f320


	//   ....[41]....
        /*035c*/ 	.word	0x0000f340


	//   ....[42]....
        /*0360*/ 	.word	0x0000f350


	//   ....[43]....
        /*0364*/ 	.word	0x0000f3e0


	//   ....[44]....
        /*0368*/ 	.word	0x0000f420


	//   ....[45]....
        /*036c*/ 	.word	0x0000f480


	//   ....[46]....
        /*0370*/ 	.word	0x0000f4b0


	//   ....[47]....
        /*0374*/ 	.word	0x0000f520


	//   ....[48]....
        /*0378*/ 	.word	0x0000f560


	//   ....[49]....
        /*037c*/ 	.word	0x0000f5c0


	//   ....[50]....
        /*0380*/ 	.word	0x0000f5f0


	//   ....[51]....
        /*0384*/ 	.word	0x0000f650


	//   ....[52]....
        /*0388*/ 	.word	0x0000f690


	//   ....[53]....
        /*038c*/ 	.word	0x0000f6f0


	//   ....[54]....
        /*0390*/ 	.word	0x0000ff60


	//   ....[55]....
        /*0394*/ 	.word	0x0000ffa0


	//   ....[56]....
        /*0398*/ 	.word	0x0000ffd0


	//   ....[57]....
        /*039c*/ 	.word	0x0000fff0


	//   ....[58]....
        /*03a0*/ 	.word	0x00010010


	//   ....[59]....
        /*03a4*/ 	.word	0x00010030


	//   ....[60]....
        /*03a8*/ 	.word	0x00010060


	//   ....[61]....
        /*03ac*/ 	.word	0x00010080


	//   ....[62]....
        /*03b0*/ 	.word	0x00010090


	//   ....[63]....
        /*03b4*/ 	.word	0x00010110


	//   ....[64]....
        /*03b8*/ 	.word	0x000104b0


	//   ....[65]....
        /*03bc*/ 	.word	0x000104e0


	//   ....[66]....
        /*03c0*/ 	.word	0x00010500


	//   ....[67]....
        /*03c4*/ 	.word	0x000105a0


	//   ....[68]....
        /*03c8*/ 	.word	0x000105c0


	//   ....[69]....
        /*03cc*/ 	.word	0x00010660


	//   ....[70]....
        /*03d0*/ 	.word	0x00010680


	//   ....[71]....
        /*03d4*/ 	.word	0x00010720


	//   ....[72]....
        /*03d8*/ 	.word	0x00010740


	//   ....[73]....
        /*03dc*/ 	.word	0x00010750


	//   ....[74]....
        /*03e0*/ 	.word	0x00010c90


	//   ....[75]....
        /*03e4*/ 	.word	0x00010cd0


	//   ....[76]....
        /*03e8*/ 	.word	0x00010d00


	//   ....[77]....
        /*03ec*/ 	.word	0x00010d30


	//   ....[78]....
        /*03f0*/ 	.word	0x00010e10


	//   ....[79]....
        /*03f4*/ 	.word	0x00010e30


	//   ....[80]....
        /*03f8*/ 	.word	0x00010ee0


	//   ....[81]....
        /*03fc*/ 	.word	0x00010f00


	//   ....[82]....
        /*0400*/ 	.word	0x00010f50


	//   ....[83]....
        /*0404*/ 	.word	0x00010fc0


	//   ....[84]....
        /*0408*/ 	.word	0x00011310


	//   ....[85]....
        /*040c*/ 	.word	0x00011800


	//   ....[86]....
        /*0410*/ 	.word	0x000118f0


	//   ....[87]....
        /*0414*/ 	.word	0x000119a0


	//   ....[88]....
        /*0418*/ 	.word	0x00011ad0


	//   ....[89]....
        /*041c*/ 	.word	0x00011b30


	//   ....[90]....
        /*0420*/ 	.word	0x00011c30


	//   ....[91]....
        /*0424*/ 	.word	0x00011c90


	//   ....[92]....
        /*0428*/ 	.word	0x00011d90


	//   ....[93]....
        /*042c*/ 	.word	0x00011df0


	//   ....[94]....
        /*0430*/ 	.word	0x00011ee0


	//   ....[95]....
        /*0434*/ 	.word	0x00011f30


	//   ....[96]....
        /*0438*/ 	.word	0x00011fc0


	//   ....[97]....
        /*043c*/ 	.word	0x00012020


	//   ....[98]....
        /*0440*/ 	.word	0x00012160


	//   ....[99]....
        /*0444*/ 	.word	0x000121d0


	//   ....[100]....
        /*0448*/ 	.word	0x000122d0


	//   ....[101]....
        /*044c*/ 	.word	0x00012340


	//   ....[102]....
        /*0450*/ 	.word	0x00012440


	//   ....[103]....
        /*0454*/ 	.word	0x000124b0


	//   ....[104]....
        /*0458*/ 	.word	0x000125b0


	//   ....[105]....
        /*045c*/ 	.word	0x00012620


	//   ....[106]....
        /*0460*/ 	.word	0x00012720


	//   ....[107]....
        /*0464*/ 	.word	0x00012790


	//   ....[108]....
        /*0468*/ 	.word	0x00012890


	//   ....[109]....
        /*046c*/ 	.word	0x000128f0


	//   ....[110]....
        /*0470*/ 	.word	0x000129e0


	//   ....[111]....
        /*0474*/ 	.word	0x00012a30


	//   ....[112]....
        /*0478*/ 	.word	0x00012b70


	//   ....[113]....
        /*047c*/ 	.word	0x00012c30


	//   ....[114]....
        /*0480*/ 	.word	0x00012d70


	//   ....[115]....
        /*0484*/ 	.word	0x00012dc0


	//   ....[116]....
        /*0488*/ 	.word	0x00012ed0


	//   ....[117]....
        /*048c*/ 	.word	0x00012f20


	//   ....[118]....
        /*0490*/ 	.word	0x00013040


	//   ....[119]....
        /*0494*/ 	.word	0x00013090


	//   ....[120]....
        /*0498*/ 	.word	0x000131c0


	//   ....[121]....
        /*049c*/ 	.word	0x00013210


	//   ....[122]....
        /*04a0*/ 	.word	0x000132f0


	//   ....[123]....
        /*04a4*/ 	.word	0x00013390


	//   ....[124]....
        /*04a8*/ 	.word	0x000134c0


	//   ....[125]....
        /*04ac*/ 	.word	0x00013510


	//   ....[126]....
        /*04b0*/ 	.word	0x00013640


	//   ....[127]....
        /*04b4*/ 	.word	0x00013690


	//   ....[128]....
        /*04b8*/ 	.word	0x000137c0


	//   ....[129]....
        /*04bc*/ 	.word	0x00013810


	//   ....[130]....
        /*04c0*/ 	.word	0x00013940


	//   ....[131]....
        /*04c4*/ 	.word	0x00013990


	//   ....[132]....
        /*04c8*/ 	.word	0x00013a70


	//   ....[133]....
        /*04cc*/ 	.word	0x00013b10


	//   ....[134]....
        /*04d0*/ 	.word	0x00013cb0


	//   ....[135]....
        /*04d4*/ 	.word	0x00013d00


	//   ....[136]....
        /*04d8*/ 	.word	0x00013e40


	//   ....[137]....
        /*04dc*/ 	.word	0x00013e90


	//   ....[138]....
        /*04e0*/ 	.word	0x00013fd0


	//   ....[139]....
        /*04e4*/ 	.word	0x00014020


	//   ....[140]....
        /*04e8*/ 	.word	0x00014150


	//   ....[141]....
        /*04ec*/ 	.word	0x000141a0


	//   ....[142]....
        /*04f0*/ 	.word	0x000142b0


	//----- nvinfo : EIATTR_REG_RECONFIG
	.align		4
.L_323:
        /*04f4*/ 	.byte	0x01, 0x54
	.zero		2


	//----- nvinfo : EIATTR_SYSCALL_OFFSETS
	.align		4
        /*04f8*/ 	.byte	0x04, 0x46
        /*04fa*/ 	.short	(.L_325 - .L_324)


	//   ....[0]....
.L_324:
        /*04fc*/ 	.word	0x00001420


	//   ....[1]....
        /*0500*/ 	.word	0x0000ded0


	//   ....[2]....
        /*0504*/ 	.word	0x0000e010


	//   ....[3]....
        /*0508*/ 	.word	0x0000e100


	//   ....[4]....
        /*050c*/ 	.word	0x0000efd0


	//----- nvinfo : EIATTR_MBARRIER_INSTR_OFFSETS
	.align		4
.L_325:
        /*0510*/ 	.byte	0x04, 0x39
        /*0512*/ 	.short	(.L_327 - .L_326)


	//   ....[0]....
.L_326:
        /*0514*/ 	.word	0x00000180
        /*0518*/ 	.word	0x000000ff
        /*051c*/ 	.word	0x00038800
        /*0520*/ 	.short	0x0100
        /*0522*/ 	.byte	0x08
	.zero		1


	//   ....[1]....
        /*0524*/ 	.word	0x00000190
        /*0528*/ 	.word	0x000000ff
        /*052c*/ 	.word	0x00038820
        /*0530*/ 	.short	0x0100
        /*0532*/ 	.byte	0x08
	.zero		1


	//   ....[2]....
        /*0534*/ 	.word	0x00000280
        /*0538*/ 	.word	0x000000ff
        /*053c*/ 	.word	0x00038830
        /*0540*/ 	.short	0x0100
        /*0542*/ 	.byte	0x08
	.zero		1


	//   ....[3]....
        /*0544*/ 	.word	0x00000290
        /*0548*/ 	.word	0x000000ff
        /*054c*/ 	.word	0x00038840
        /*0550*/ 	.short	0x0100
        /*0552*/ 	.byte	0x08
	.zero		1


	//   ....[4]....
        /*0554*/ 	.word	0x000002a0
        /*0558*/ 	.word	0x000000ff
        /*055c*/ 	.word	0x00038838
        /*0560*/ 	.short	0x0100
        /*0562*/ 	.byte	0x08
	.zero		1


	//   ....[5]....
        /*0564*/ 	.word	0x000002b0
        /*0568*/ 	.word	0x000000ff
        /*056c*/ 	.word	0x00038848
        /*0570*/ 	.short	0x0100
        /*0572*/ 	.byte	0x08
	.zero		1


	//   ....[6]....
        /*0574*/ 	.word	0x000003e0
        /*0578*/ 	.word	0x000000ff
        /*057c*/ 	.word	0x00038850
        /*0580*/ 	.short	0x0100
        /*0582*/ 	.byte	0x08
	.zero		1


	//   ....[7]....
        /*0584*/ 	.word	0x000003f0
        /*0588*/ 	.word	0x000000ff
        /*058c*/ 	.word	0x00038860
        /*0590*/ 	.short	0x0100
        /*0592*/ 	.byte	0x08
	.zero		1


	//   ....[8]....
        /*0594*/ 	.word	0x00000400
        /*0598*/ 	.word	0x000000ff
        /*059c*/ 	.word	0x00038858
        /*05a0*/ 	.short	0x0100
        /*05a2*/ 	.byte	0x08
	.zero		1


	//   ....[9]....
        /*05a4*/ 	.word	0x00000410
        /*05a8*/ 	.word	0x000000ff
        /*05ac*/ 	.word	0x00038868
        /*05b0*/ 	.short	0x0100
        /*05b2*/ 	.byte	0x08
	.zero		1


	//   ....[10]....
        /*05b4*/ 	.word	0x00000500
        /*05b8*/ 	.word	0x000000ff
        /*05bc*/ 	.word	0x00038870
        /*05c0*/ 	.short	0x0100
        /*05c2*/ 	.byte	0x06
	.zero		1


	//   ....[11]....
        /*05c4*/ 	.word	0x00000510
        /*05c8*/ 	.word	0x000000ff
        /*05cc*/ 	.word	0x00038880
        /*05d0*/ 	.short	0x0100
        /*05d2*/ 	.byte	0x06
	.zero		1


	//   ....[12]....
        /*05d4*/ 	.word	0x00000520
        /*05d8*/ 	.word	0x000000ff
        /*05dc*/ 	.word	0x00038878
        /*05e0*/ 	.short	0x0100
        /*05e2*/ 	.byte	0x06
	.zero		1


	//   ....[13]....
        /*05e4*/ 	.word	0x00000530
        /*05e8*/ 	.word	0x000000ff
        /*05ec*/ 	.word	0x00038888
        /*05f0*/ 	.short	0x0100
        /*05f2*/ 	.byte	0x06
	.zero		1


	//   ....[14]....
        /*05f4*/ 	.word	0x00000660
        /*05f8*/ 	.word	0x000000ff
        /*05fc*/ 	.word	0x00038890
        /*0600*/ 	.short	0x0100
        /*0602*/ 	.byte	0x08
	.zero		1


	//   ....[15]....
        /*0604*/ 	.word	0x00000670
        /*0608*/ 	.word	0x000000ff
        /*060c*/ 	.word	0x000388a0
        /*0610*/ 	.short	0x0100
        /*0612*/ 	.byte	0x08
	.zero		1


	//   ....[16]....
        /*0614*/ 	.word	0x00000680
        /*0618*/ 	.word	0x000000ff
        /*061c*/ 	.word	0x00038898
        /*0620*/ 	.short	0x0100
        /*0622*/ 	.byte	0x08
	.zero		1


	//   ....[17]....
        /*0624*/ 	.word	0x00000690
        /*0628*/ 	.word	0x000000ff
        /*062c*/ 	.word	0x000388a8
        /*0630*/ 	.short	0x0100
        /*0632*/ 	.byte	0x08
	.zero		1


	//   ....[18]....
        /*0634*/ 	.word	0x000007d0
        /*0638*/ 	.word	0x000000ff
        /*063c*/ 	.word	0x000388b0
        /*0640*/ 	.short	0x0100
        /*0642*/ 	.byte	0x08
	.zero		1


	//   ....[19]....
        /*0644*/ 	.word	0x000007e0
        /*0648*/ 	.word	0x000000ff
        /*064c*/ 	.word	0x000388c0
        /*0650*/ 	.short	0x0100
        /*0652*/ 	.byte	0x08
	.zero		1


	//   ....[20]....
        /*0654*/ 	.word	0x000007f0
        /*0658*/ 	.word	0x000000ff
        /*065c*/ 	.word	0x000388b8
        /*0660*/ 	.short	0x0100
        /*0662*/ 	.byte	0x08
	.zero		1


	//   ....[21]....
        /*0664*/ 	.word	0x00000800
        /*0668*/ 	.word	0x000000ff
        /*066c*/ 	.word	0x000388c8
        /*0670*/ 	.short	0x0100
        /*0672*/ 	.byte	0x08
	.zero		1


	//   ....[22]....
        /*0674*/ 	.word	0x00001450
        /*0678*/ 	.word	0x000000ff
        /*067c*/ 	.word	0x00038800
        /*0680*/ 	.short	0x010a
        /*0682*/ 	.byte	0x04
	.zero		1


	//   ....[23]....
        /*0684*/ 	.word	0x000014f0
        /*0688*/ 	.word	0x000000ff
        /*068c*/ 	.word	0x00038830
        /*0690*/ 	.short	0x010a
        /*0692*/ 	.byte	0x04
	.zero		1


	//   ....[24]....
        /*0694*/ 	.word	0x00001560
        /*0698*/ 	.word	0x000000ff
        /*069c*/ 	.word	0x00038830
        /*06a0*/ 	.short	0x010a
        /*06a2*/ 	.byte	0x04
	.zero		1


	//   ....[25]....
        /*06a4*/ 	.word	0x00004090
        /*06a8*/ 	.word	0x000000ff
        /*06ac*/ 	.word	0x00000000
        /*06b0*/ 	.short	0x0101
        /*06b2*/ 	.byte	0x06
	.zero		1


	//   ....[26]....
        /*06b4*/ 	.word	0x00005d50
        /*06b8*/ 	.word	0x000000ff
        /*06bc*/ 	.word	0x00038830
        /*06c0*/ 	.short	0x010a
        /*06c2*/ 	.byte	0x07
	.zero		1


	//   ....[27]....
        /*06c4*/ 	.word	0x00005da0
        /*06c8*/ 	.word	0x000000ff
        /*06cc*/ 	.word	0x00038830
        /*06d0*/ 	.short	0x010a
        /*06d2*/ 	.byte	0x06
	.zero		1


	//   ....[28]....
        /*06d4*/ 	.word	0x000086c0
        /*06d8*/ 	.word	0x000000ff
        /*06dc*/ 	.word	0x00038850
        /*06e0*/ 	.short	0x010a
        /*06e2*/ 	.byte	0x06
	.zero		1


	//   ....[29]....
        /*06e4*/ 	.word	0x00008700
        /*06e8*/ 	.word	0x000000ff
        /*06ec*/ 	.word	0x00038850
        /*06f0*/ 	.short	0x010a
        /*06f2*/ 	.byte	0x06
	.zero		1


	//   ....[30]....
        /*06f4*/ 	.word	0x00008d50
        /*06f8*/ 	.word	0x000000ff
        /*06fc*/ 	.word	0x00000000
        /*0700*/ 	.short	0x0101
        /*0702*/ 	.byte	0x0a
	.zero		1


	//   ....[31]....
        /*0704*/ 	.word	0x00009b50
        /*0708*/ 	.word	0x000000ff
        /*070c*/ 	.word	0x00000000
        /*0710*/ 	.short	0x0101
        /*0712*/ 	.byte	0x06
	.zero		1


	//   ....[32]....
        /*0714*/ 	.word	0x0000a4e0
        /*0718*/ 	.word	0x000000ff
        /*071c*/ 	.word	0x00038850
        /*0720*/ 	.short	0x010a
        /*0722*/ 	.byte	0x05
	.zero		1


	//   ....[33]....
        /*0724*/ 	.word	0x0000a520
        /*0728*/ 	.word	0x000000ff
        /*072c*/ 	.word	0x00038850
        /*0730*/ 	.short	0x010a
        /*0732*/ 	.byte	0x05
	.zero		1


	//   ....[34]....
        /*0734*/ 	.word	0x0000ab80
        /*0738*/ 	.word	0x000000ff
        /*073c*/ 	.word	0x00000000
        /*0740*/ 	.short	0x0101
        /*0742*/ 	.byte	0x04
	.zero		1


	//   ....[35]....
        /*0744*/ 	.word	0x0000baa0
        /*0748*/ 	.word	0x000000ff
        /*074c*/ 	.word	0x00000000
        /*0750*/ 	.short	0x0101
        /*0752*/ 	.byte	0x04
	.zero		1


	//   ....[36]....
        /*0754*/ 	.word	0x0000e790
        /*0758*/ 	.word	0x000000ff
        /*075c*/ 	.word	0x00038840
        /*0760*/ 	.short	0x010a
        /*0762*/ 	.byte	0x2a
	.zero		1


	//   ....[37]....
        /*0764*/ 	.word	0x0000ed90
        /*0768*/ 	.word	0x000000ff
        /*076c*/ 	.word	0x00038830
        /*0770*/ 	.short	0x0107
        /*0772*/ 	.byte	0x2a
	.zero		1


	//   ....[38]....
        /*0774*/ 	.word	0x0000ee00
        /*0778*/ 	.word	0x000000ff
        /*077c*/ 	.word	0x00038830
        /*0780*/ 	.short	0x0101
        /*0782*/ 	.byte	0x2a
	.zero		1


	//   ....[39]....
        /*0784*/ 	.word	0x0000f870
        /*0788*/ 	.word	0x000000ff
        /*078c*/ 	.word	0x00038800
        /*0790*/ 	.short	0x0107
        /*0792*/ 	.byte	0x2a
	.zero		1


	//   ....[40]....
        /*0794*/ 	.word	0x0000f8d0
        /*0798*/ 	.word	0x000000ff
        /*079c*/ 	.word	0x00038800
        /*07a0*/ 	.short	0x0101
        /*07a2*/ 	.byte	0x2a
	.zero		1


	//   ....[41]....
        /*07a4*/ 	.word	0x0000f8e0
        /*07a8*/ 	.word	0x000000ff
        /*07ac*/ 	.word	0x00038820
        /*07b0*/ 	.short	0x010a
        /*07b2*/ 	.byte	0x2a
	.zero		1


	//   ....[42]....
        /*07b4*/ 	.word	0x0000fd60
        /*07b8*/ 	.word	0x00000013
        /*07bc*/ 	.word	0x00038840
        /*07c0*/ 	.short	0x010a
        /*07c2*/ 	.byte	0x3f
	.zero		1


	//   ....[43]....
        /*07c4*/ 	.word	0x00010330
        /*07c8*/ 	.word	0x00000013
        /*07cc*/ 	.word	0x00038830
        /*07d0*/ 	.short	0x0107
        /*07d2*/ 	.byte	0x3f
	.zero		1


	//   ....[44]....
        /*07d4*/ 	.word	0x000103e0
        /*07d8*/ 	.word	0x00000013
        /*07dc*/ 	.word	0x00038830
        /*07e0*/ 	.short	0x0101
        /*07e2*/ 	.byte	0x3f
	.zero		1


	//   ....[45]....
        /*07e4*/ 	.word	0x00010440
        /*07e8*/ 	.word	0x00000004
        /*07ec*/ 	.word	0x00038860
        /*07f0*/ 	.short	0x010a
        /*07f2*/ 	.byte	0x3f
	.zero		1


	//   ....[46]....
        /*07f4*/ 	.word	0x00010900
        /*07f8*/ 	.word	0x00000004
        /*07fc*/ 	.word	0x00038850
        /*0800*/ 	.short	0x0107
        /*0802*/ 	.byte	0x3f
	.zero		1


	//   ....[47]....
        /*0804*/ 	.word	0x00010a70
        /*0808*/ 	.word	0x00000004
        /*080c*/ 	.word	0x00038850
        /*0810*/ 	.short	0x0101
        /*0812*/ 	.byte	0x3f
	.zero		1


	//   ....[48]....
        /*0814*/ 	.word	0x00010c00
        /*0818*/ 	.word	0x00000000
        /*081c*/ 	.word	0x00038860
        /*0820*/ 	.short	0x010a
        /*0822*/ 	.byte	0x3f
	.zero		1


	//   ....[49]....
        /*0824*/ 	.word	0x00011150
        /*0828*/ 	.word	0x00000000
        /*082c*/ 	.word	0x00038850
        /*0830*/ 	.short	0x0107
        /*0832*/ 	.byte	0x3f
	.zero		1


	//   ....[50]....
        /*0834*/ 	.word	0x00011210
        /*0838*/ 	.word	0x00000000
        /*083c*/ 	.word	0x00038850
        /*0840*/ 	.short	0x0101
        /*0842*/ 	.byte	0x3f
	.zero		1


	//   ....[51]....
        /*0844*/ 	.word	0x000112a0
        /*0848*/ 	.word	0x00000007
        /*084c*/ 	.word	0x00038820
        /*0850*/ 	.short	0x010a
        /*0852*/ 	.byte	0x3f
	.zero		1


	//   ....[52]....
        /*0854*/ 	.word	0x00011420
        /*0858*/ 	.word	0x00000005
        /*085c*/ 	.word	0x00038840
        /*0860*/ 	.short	0x010a
        /*0862*/ 	.byte	0x3f
	.zero		1


	//   ....[53]....
        /*0864*/ 	.word	0x000114c0
        /*0868*/ 	.word	0x00000003
        /*086c*/ 	.word	0x00038840
        /*0870*/ 	.short	0x010a
        /*0872*/ 	.byte	0x3f
	.zero		1


	//   ....[54]....
        /*0874*/ 	.word	0x00011500
        /*0878*/ 	.word	0x00000005
        /*087c*/ 	.word	0x00038860
        /*0880*/ 	.short	0x010a
        /*0882*/ 	.byte	0x3f
	.zero		1


	//   ....[55]....
        /*0884*/ 	.word	0x00011540
        /*0888*/ 	.word	0x00000003
        /*088c*/ 	.word	0x00038860
        /*0890*/ 	.short	0x010a
        /*0892*/ 	.byte	0x3f
	.zero		1


	//   ....[56]....
        /*0894*/ 	.word	0x000115c0
        /*0898*/ 	.word	0x00000003
        /*089c*/ 	.word	0x00038800
        /*08a0*/ 	.short	0x010a
        /*08a2*/ 	.byte	0x3f
	.zero		1


	//   ....[57]....
        /*08a4*/ 	.word	0x00011630
        /*08a8*/ 	.word	0x00000003
        /*08ac*/ 	.word	0x00038830
        /*08b0*/ 	.short	0x010a
        /*08b2*/ 	.byte	0x3f
	.zero		1


	//   ....[58]....
        /*08b4*/ 	.word	0x000116a0
        /*08b8*/ 	.word	0x00000006
        /*08bc*/ 	.word	0x00038830
        /*08c0*/ 	.short	0x010a
        /*08c2*/ 	.byte	0x3f
	.zero		1


	//   ....[59]....
        /*08c4*/ 	.word	0x00011700
        /*08c8*/ 	.word	0x00000003
        /*08cc*/ 	.word	0x00038850
        /*08d0*/ 	.short	0x010a
        /*08d2*/ 	.byte	0x3f
	.zero		1


	//   ....[60]....
        /*08d4*/ 	.word	0x00011760
        /*08d8*/ 	.word	0x00000005
        /*08dc*/ 	.word	0x00038850
        /*08e0*/ 	.short	0x010a
        /*08e2*/ 	.byte	0x3f
	.zero		1


	//   ....[61]....
        /*08e4*/ 	.word	0x00011840
        /*08e8*/ 	.word	0x00000003
        /*08ec*/ 	.word	0x00038840
        /*08f0*/ 	.short	0x010a
        /*08f2*/ 	.byte	0x3f
	.zero		1


	//   ....[62]....
        /*08f4*/ 	.word	0x00012a70
        /*08f8*/ 	.word	0x00000003
        /*08fc*/ 	.word	0x00038820
        /*0900*/ 	.short	0x010a
        /*0902*/ 	.byte	0x3f
	.zero		1


	//   ....[63]....
        /*0904*/ 	.word	0x00012ac0
        /*0908*/ 	.word	0x00000013
        /*090c*/ 	.word	0x00038840
        /*0910*/ 	.short	0x010a
        /*0912*/ 	.byte	0x3f
	.zero		1


	//   ....[64]....
        /*0914*/ 	.word	0x00013240
        /*0918*/ 	.word	0x00000004
        /*091c*/ 	.word	0x00038860
        /*0920*/ 	.short	0x010a
        /*0922*/ 	.byte	0x3f
	.zero		1


	//   ....[65]....
        /*0924*/ 	.word	0x000139c0
        /*0928*/ 	.word	0x00000000
        /*092c*/ 	.word	0x00038860
        /*0930*/ 	.short	0x010a
        /*0932*/ 	.byte	0x3f
	.zero		1


	//   ....[66]....
        /*0934*/ 	.word	0x000141d0
        /*0938*/ 	.word	0x00000007
        /*093c*/ 	.word	0x00038820
        /*0940*/ 	.short	0x010a
        /*0942*/ 	.byte	0x3f
	.zero		1


	//   ....[67]....
        /*0944*/ 	.word	0x00014370
        /*0948*/ 	.word	0x00000005
        /*094c*/ 	.word	0x00038840
        /*0950*/ 	.short	0x010a
        /*0952*/ 	.byte	0x3f
	.zero		1


	//   ....[68]....
        /*0954*/ 	.word	0x000143c0
        /*0958*/ 	.word	0x00000003
        /*095c*/ 	.word	0x00038840
        /*0960*/ 	.short	0x010a
        /*0962*/ 	.byte	0x3f
	.zero		1


	//   ....[69]....
        /*0964*/ 	.word	0x00014410
        /*0968*/ 	.word	0x00000005
        /*096c*/ 	.word	0x00038860
        /*0970*/ 	.short	0x010a
        /*0972*/ 	.byte	0x3f
	.zero		1


	//----- nvinfo : EIATTR_NUM_MBARRIERS
	.align		4
.L_327:
        /*0974*/ 	.byte	0x03, 0x38
        /*0976*/ 	.short	0x0016


	//----- nvinfo : EIATTR_EXIT_INSTR_OFFSETS
	.align		4
        /*0978*/ 	.byte	0x04, 0x1c
        /*097a*/ 	.short	(.L_329 - .L_328)


	//   ....[0]....
.L_328:
        /*097c*/ 	.word	0x00011590


	//----- nvinfo : EIATTR_MAX_THREADS
	.align		4
.L_329:
        /*0980*/ 	.byte	0x04, 0x05
        /*0982*/ 	.short	(.L_331 - .L_330)
.L_330:
        /*0984*/ 	.word	0x00000180
        /*0988*/ 	.word	0x00000001
        /*098c*/ 	.word	0x00000001


	//----- nvinfo : EIATTR_CRS_STACK_SIZE
	.align		4
.L_331:
        /*0990*/ 	.byte	0x04, 0x1e
        /*0992*/ 	.short	(.L_333 - .L_332)
.L_332:
        /*0994*/ 	.word	0x00000000


	//----- nvinfo : EIATTR_CBANK_PARAM_SIZE
	.align		4
.L_333:
        /*0998*/ 	.byte	0x03, 0x19
        /*099a*/ 	.short	0x0a70


	//----- nvinfo : EIATTR_PARAM_CBANK
	.align		4
        /*099c*/ 	.byte	0x04, 0x0a
        /*099e*/ 	.short	(.L_335 - .L_334)
	.align		4
.L_334:
        /*09a0*/ 	.word	index@(.nv.constant0._ZN7cutlass13device_kernelIN5flash11enable_sm90INS1_16FlashAttnFwdSm90INS1_25CollectiveMainloopFwdSm90ILi2EN4cute5tupleIJNS5_1CILi1EEES8_S8_EEENS6_IJNS7_ILi128EEENS7_ILi80EEENS7_ILi256EEEEEELi256ENS_6half_tEfNS_4arch4Sm90ELb0ELb0ELb1ELb0ELb1ELb0ELb0ELb1ELb1ELb1ELb1ELb0EEENS1_21CollectiveEpilogueFwdINS6_IJSA_SC_SB_EEES9_SE_SG_Li256ELb0ELb1ELb1ELb0EEENS1_19SingleTileSchedulerILb0ELb1ELb1ELi128EEEEEEEEEvNT_6ParamsE)
        /*09a4*/ 	.short	0x0210
        /*09a6*/ 	.short	0x0a70


	//----- nvinfo : EIATTR_SW_WAR
	.align		4
.L_335:
        /*09a8*/ 	.byte	0x04, 0x36
        /*09aa*/ 	.short	(.L_337 - .L_336)
.L_336:
        /*09ac*/ 	.word	0x00000008
.L_337:


//--------------------- .nv.info._ZN7cutlass13device_kernelIN5flash11enable_sm90INS1_16FlashAttnFwdSm90INS1_25CollectiveMainloopFwdSm90ILi2EN4cute5tupleIJNS5_1CILi1EEES8_S8_EEENS6_IJNS7_ILi128EEENS7_ILi80EEENS7_ILi256EEEEEELi256ENS_6half_tEfNS_4arch4Sm90ELb0ELb0ELb1ELb1ELb1ELb0ELb0ELb1ELb1ELb1ELb1ELb0EEENS1_21CollectiveEpilogueFwdINS6_IJSA_SC_SB_EEES9_SE_SG_Li256ELb1ELb1ELb1ELb0EEENS1_36VarlenDynamicPersistentTileSchedulerILi128ELi80ELi256ELi128ELb1ELb1ELb1ELb0ELb1ELb1EEEEEEEEEvNT_6ParamsE --------------------------
	.section	.nv.info._ZN7cutlass13device_kernelIN5flash11enable_sm90INS1_16FlashAttnFwdSm90INS1_25CollectiveMainloopFwdSm90ILi2EN4cute5tupleIJNS5_1CILi1EEES8_S8_EEENS6_IJNS7_ILi128EEENS7_ILi80EEENS7_ILi256EEEEEELi256ENS_6half_tEfNS_4arch4Sm90ELb0ELb0ELb1ELb1ELb1ELb0ELb0ELb1ELb1ELb1ELb1ELb0EEENS1_21CollectiveEpilogueFwdINS6_IJSA_SC_SB_EEES9_SE_SG_Li256ELb1ELb1ELb1ELb0EEENS1_36VarlenDynamicPersistentTileSchedulerILi128ELi80ELi256ELi128ELb1ELb1ELb1ELb0ELb1ELb1EEEEEEEEEvNT_6ParamsE,"",@"SHT_CUDA_INFO"
	.sectionflags	@""
	.align	4


	//----- nvinfo : EIATTR_CUDA_API_VERSION
	.align		4
        /*0000*/ 	.byte	0x04, 0x37
        /*0002*/ 	.short	(.L_339 - .L_338)
.L_338:
        /*0004*/ 	.word	0x00000082


	//----- nvinfo : EIATTR_KPARAM_INFO
	.align		4
.L_339:
        /*0008*/ 	.byte	0x04, 0x17
        /*000a*/ 	.short	(.L_341 - .L_340)
.L_340:
        /*000c*/ 	.word	0x00000000
        /*0010*/ 	.short	0x0000
        /*0012*/ 	.short	0x0070
        /*0014*/ 	.byte	0x00, 0xf0, 0x01, 0x2a


	//----- nvinfo : EIATTR_SPARSE_MMA_MASK
	.align		4
.L_341:
        /*0018*/ 	.byte	0x03, 0x50
        /*001a*/ 	.short	0x0000


	//----- nvinfo : EIATTR_MAXREG_COUNT
	.align		4
        /*001c*/ 	.byte	0x03, 0x1b
        /*001e*/ 	.short	0x00a8


	//----- nvinfo : EIATTR_NUM_BARRIERS
	.align		4
        /*0020*/ 	.byte	0x02, 0x4c
        /*0022*/ 	.byte	0x09
	.zero		1


	//----- nvinfo : EIATTR_EXTERNS
	.align		4
        /*0024*/ 	.byte	0x04, 0x0f
        /*0026*/ 	.short	(.L_343 - .L_342)


	//   ....[0]....
	.align		4
.L_342:
        /*0028*/ 	.word	index@(__assertfail)


	//----- nvinfo : EIATTR_ANNOTATIONS
	.align		4
.L_343:
        /*002c*/ 	.byte	0x04, 0x55
        /*002e*/ 	.short	(.L_345 - .L_344)


	//   ....[0]....
.L_344:
        /*0030*/ 	.word	0x00000001
        /*0034*/ 	.byte	0xa0, 0x08, 0x00, 0x00, 0x01, 0x00, 0x00, 0x00, 0xa0, 0x09, 0x00, 0x00, 0x01, 0x00, 0x00, 0x00
        /* <DEDUP_REMOVED lines=28> */
        /*0204*/ 	.byte	0x10, 0x60, 0x01, 0x00


	//----- nvinfo : EIATTR_MERCURY_ISA_VERSION
	.align		4
.L_345:
        /*0208*/ 	.byte	0x03, 0x5f
        /*020a*/ 	.short	0x0101


	//----- nvinfo : EIATTR_UNUSED_LOAD_BYTE_OFFSET
	.align		4
        /*020c*/ 	.byte	0x04, 0x44
        /*020e*/ 	.short	(.L_347 - .L_346)


	//   ....[0]....
.L_346:
        /*0210*/ 	.word	0x00000950
        /*0214*/ 	.word	0x0000fff0


	//   ....[1]....
        /*0218*/ 	.word	0x0000b9f0
        /*021c*/ 	.word	0x0000fff0


	//----- nvinfo : EIATTR_INT_WARP_WIDE_INSTR_OFFSETS
	.align		4
.L_347:
        /*0220*/ 	.byte	0x04, 0x31
        /*0222*/ 	.short	(.L_349 - .L_348)


	//   ....[0]....
.L_348:
        /*0224*/ 	.word	0x000000c0


	//   ....[1]....
        /*0228*/ 	.word	0x000000d0


	//   ....[2]....
        /*022c*/ 	.word	0x00000170


	//   ....[3]....
        /*0230*/ 	.word	0x00011b60


	//   ....[4]....
        /*0234*/ 	.word	0x00011bf0


	//   ....[5]....
        /*0238*/ 	.word	0x00014ad0


	//   ....[6]....
        /*023c*/ 	.word	0x00014b60


	//----- nvinfo : EIATTR_COOP_GROUP_MASK_REGIDS
	.align		4
.L_349:
        /*0240*/ 	.byte	0x04, 0x29
        /*0242*/ 	.short	(.L_351 - .L_350)


	//   ....[0]....
.L_350:
        /*0244*/ 	.word	0xffffffff


	//   ....[1]....
        /*0248*/ 	.word	0xffffffff


	//   ....[2]....
        /*024c*/ 	.word	0xffffffff


	//   ....[3]....
        /*0250*/ 	.word	0xffffffff


	//   ....[4]....
        /*0254*/ 	.word	0xffffffff


	//   ....[5]....
        /*0258*/ 	.word	0xffffffff


	//   ....[6]....
        /*025c*/ 	.word	0xffffffff


	//   ....[7]....
        /*0260*/ 	.word	0xffffffff


	//   ....[8]....
        /*0264*/ 	.word	0xffffffff


	//   ....[9]....
        /*0268*/ 	.word	0xffffffff


	//   ....[10]....
        /*026c*/ 	.word	0xffffffff


	//   ....[11]....
        /*0270*/ 	.word	0xffffffff


	//   ....[12]....
        /*0274*/ 	.word	0xffffffff


	//   ....[13]....
        /*0278*/ 	.word	0xffffffff


	//   ....[14]....
        /*027c*/ 	.word	0xffffffff


	//   ....[15]....
        /*0280*/ 	.word	0xffffffff


	//   ....[16]....
        /*0284*/ 	.word	0xffffffff


	//   ....[17]....
        /*0288*/ 	.word	0xffffffff


	//   ....[18]....
        /*028c*/ 	.word	0xffffffff


	//   ....[19]....
        /*0290*/ 	.word	0xffffffff


	//   ....[20]....
        /*0294*/ 	.word	0xffffffff


	//   ....[21]....
        /*0298*/ 	.word	0xffffffff


	//   ....[22]....
        /*029c*/ 	.word	0xffffffff


	//   ....[23]....
        /*02a0*/ 	.word	0xffffffff


	//   ....[24]....
        /*02a4*/ 	.word	0xffffffff


	//   ....[25]....
        /*02a8*/ 	.word	0xffffffff


	//   ....[26]....
        /*02ac*/ 	.word	0xffffffff


	//   ....[27]....
        /*02b0*/ 	.word	0xffffffff


	//   ....[28]....
        /*02b4*/ 	.word	0xffffffff


	//   ....[29]....
        /*02b8*/ 	.word	0xffffffff


	//   ....[30]....
        /*02bc*/ 	.word	0xffffffff


	//   ....[31]....
        /*02c0*/ 	.word	0xffffffff


	//   ....[32]....
        /*02c4*/ 	.word	0xffffffff


	//   ....[33]....
        /*02c8*/ 	.word	0xffffffff


	//   ....[34]....
        /*02cc*/ 	.word	0xffffffff


	//   ....[35]....
        /*02d0*/ 	.word	0xffffffff


	//   ....[36]....
        /*02d4*/ 	.word	0xffffffff


	//   ....[37]....
        /*02d8*/ 	.word	0xffffffff


	//   ....[38]....
        /*02dc*/ 	.word	0xffffffff


	//   ....[39]....
        /*02e0*/ 	.word	0xffffffff


	//   ....[40]....
        /*02e4*/ 	.word	0xffffffff


	//   ....[41]....
        /*02e8*/ 	.word	0xffffffff


	//   ....[42]....
        /*02ec*/ 	.word	0xffffffff


	//   ....[43]....
        /*02f0*/ 	.word	0xffffffff


	//   ....[44]....
        /*02f4*/ 	.word	0xffffffff


	//   ....[45]....
        /*02f8*/ 	.word	0xffffffff


	//   ....[46]....
        /*02fc*/ 	.word	0xffffffff


	//   ....[47]....
        /*0300*/ 	.word	0xffffffff


	//   ....[48]....
        /*0304*/ 	.word	0xffffffff


	//   ....[49]....
        /*0308*/ 	.word	0xffffffff


	//   ....[50]....
        /*030c*/ 	.word	0xffffffff


	//   ....[51]....
        /*0310*/ 	.word	0xffffffff


	//   ....[52]....
        /*0314*/ 	.word	0xffffffff


	//   ....[53]....
        /*0318*/ 	.word	0xffffffff


	//   ....[54]....
        /*031c*/ 	.word	0xffffffff


	//   ....[55]....
        /*0320*/ 	.word	0xffffffff


	//   ....[56]....
        /*0324*/ 	.word	0xffffffff


	//   ....[57]....
        /*0328*/ 	.word	0xffffffff


	//   ....[58]....
        /*032c*/ 	.word	0xffffffff


	//   ....[59]....
        /*0330*/ 	.word	0xffffffff


	//   ....[60]....
        /*0334*/ 	.word	0xffffffff


	//   ....[61]....
        /*0338*/ 	.word	0xffffffff


	//   ....[62]....
        /*033c*/ 	.word	0xffffffff


	//   ....[63]....
        /*0340*/ 	.word	0xffffffff


	//   ....[64]....
        /*0344*/ 	.word	0xffffffff


	//   ....[65]....
        /*0348*/ 	.word	0xffffffff


	//   ....[66]....
        /*034c*/ 	.word	0xffffffff


	//   ....[67]....
        /*0350*/ 	.word	0xffffffff


	//   ....[68]....
        /*0354*/ 	.word	0xffffffff


	//   ....[69]....
        /*0358*/ 	.word	0xffffffff


	//   ....[70]....
        /*035c*/ 	.word	0xffffffff


	//   ....[71]....
        /*0360*/ 	.word	0xffffffff


	//   ....[72]....
        /*0364*/ 	.word	0xffffffff


	//   ....[73]....
        /*0368*/ 	.word	0xffffffff


	//   ....[74]....
        /*036c*/ 	.word	0xffffffff


	//   ....[75]....
        /*0370*/ 	.word	0xffffffff


	//   ....[76]....
        /*0374*/ 	.word	0xffffffff


	//   ....[77]....
        /*0378*/ 	.word	0xffffffff


	//   ....[78]....
        /*037c*/ 	.word	0xffffffff


	//   ....[79]....
        /*0380*/ 	.word	0xffffffff


	//   ....[80]....
        /*0384*/ 	.word	0xffffffff


	//   ....[81]....
        /*0388*/ 	.word	0xffffffff


	//   ....[82]....
        /*038c*/ 	.word	0xffffffff


	//   ....[83]....
        /*0390*/ 	.word	0xffffffff


	//   ....[84]....
        /*0394*/ 	.word	0xffffffff


	//   ....[85]....
        /*0398*/ 	.word	0xffffffff


	//   ....[86]....
        /*039c*/ 	.word	0xffffffff


	//   ....[87]....
        /*03a0*/ 	.word	0xffffffff


	//   ....[88]....
        /*03a4*/ 	.word	0xffffffff


	//   ....[89]....
        /*03a8*/ 	.word	0xffffffff


	//   ....[90]....
        /*03ac*/ 	.word	0xffffffff


	//   ....[91]....
        /*03b0*/ 	.word	0xffffffff


	//   ....[92]....
        /*03b4*/ 	.word	0xffffffff


	//   ....[93]....
        /*03b8*/ 	.word	0xffffffff


	//   ....[94]....
        /*03bc*/ 	.word	0xffffffff


	//   ....[95]....
        /*03c0*/ 	.word	0xffffffff


	//   ....[96]....
        /*03c4*/ 	.word	0xffffffff


	//   ....[97]....
        /*03c8*/ 	.word	0xffffffff


	//   ....[98]....
        /*03cc*/ 	.word	0xffffffff


	//   ....[99]....
        /*03d0*/ 	.word	0xffffffff


	//   ....[100]....
        /*03d4*/ 	.word	0xffffffff


	//   ....[101]....
        /*03d8*/ 	.word	0xffffffff


	//   ....[102]....
        /*03dc*/ 	.word	0xffffffff


	//   ....[103]....
        /*03e0*/ 	.word	0xffffffff


	//   ....[104]....
        /*03e4*/ 	.word	0xffffffff


	//   ....[105]....
        /*03e8*/ 	.word	0xffffffff


	//   ....[106]....
        /*03ec*/ 	.word	0xffffffff


	//   ....[107]....
        /*03f0*/ 	.word	0xffffffff


	//   ....[108]....
        /*03f4*/ 	.word	0xffffffff


	//   ....[109]....
        /*03f8*/ 	.word	0xffffffff


	//   ....[110]....
        /*03fc*/ 	.word	0xffffffff


	//   ....[111]....
        /*0400*/ 	.word	0xffffffff


	//   ....[112]....
        /*0404*/ 	.word	0xffffffff


	//   ....[113]....
        /*0408*/ 	.word	0xffffffff


	//   ....[114]....
        /*040c*/ 	.word	0xffffffff


	//   ....[115]....
        /*0410*/ 	.word	0xffffffff


	//   ....[116]....
        /*0414*/ 	.word	0xffffffff


	//   ....[117]....
        /*0418*/ 	.word	0xffffffff


	//   ....[118]....
        /*041c*/ 	.word	0xffffffff


	//   ....[119]....
        /*0420*/ 	.word	0xffffffff


	//   ....[120]....
        /*0424*/ 	.word	0xffffffff


	//   ....[121]....
        /*0428*/ 	.word	0xffffffff


	//   ....[122]....
        /*042c*/ 	.word	0xffffffff


	//   ....[123]....
        /*0430*/ 	.word	0xffffffff


	//   ....[124]....
        /*0434*/ 	.word	0xffffffff


	//   ....[125]....
        /*0438*/ 	.word	0xffffffff


	//   ....[126]....
        /*043c*/ 	.word	0xffffffff


	//   ....[127]....
        /*0440*/ 	.word	0xffffffff


	//   ....[128]....
        /*0444*/ 	.word	0xffffffff


	//   ....[129]....
        /*0448*/ 	.word	0xffffffff


	//   ....[130]....
        /*044c*/ 	.word	0xffffffff


	//   ....[131]....
        /*0450*/ 	.word	0xffffffff


	//   ....[132]....
        /*0454*/ 	.word	0xffffffff


	//   ....[133]....
        /*0458*/ 	.word	0xffffffff


	//   ....[134]....
        /*045c*/ 	.word	0xffffffff


	//   ....[135]....
        /*0460*/ 	.word	0x0500000f


	//   ....[136]....
        /*0464*/ 	.word	0x0500000f


	//   ....[137]....
        /*0468*/ 	.word	0x0500000f


	//   ....[138]....
        /*046c*/ 	.word	0x0500000f


	//   ....[139]....
        /*0470*/ 	.word	0x0500000f


	//   ....[140]....
        /*0474*/ 	.word	0x0500000f


	//   ....[141]....
        /*0478*/ 	.word	0x0500000f


	//   ....[142]....
        /*047c*/ 	.word	0x0500000f


	//   ....[143]....
        /*0480*/ 	.word	0x0500000f


	//   ....[144]....
        /*0484*/ 	.word	0x0500000f


	//   ....[145]....
        /*0488*/ 	.word	0x0500000f


	//   ....[146]....
        /*048c*/ 	.word	0x0500000f


	//   ....[147]....
        /*0490*/ 	.word	0x0500000f


	//   ....[148]....
        /*0494*/ 	.word	0x0500000f


	//   ....[149]....
        /*0498*/ 	.word	0x0500000f


	//   ....[150]....
        /*049c*/ 	.word	0x0500000f


	//   ....[151]....
        /*04a0*/ 	.word	0x0500000f


	//   ....[152]....
        /*04a4*/ 	.word	0x0500000f


	//   ....[153]....
        /*04a8*/ 	.word	0x0500000f


	//   ....[154]....
        /*04ac*/ 	.word	0x0500000f


	//   ....[155]....
        /*04b0*/ 	.word	0x0500000f


	//   ....[156]....
        /*04b4*/ 	.word	0x0500000f


	//   ....[157]....
        /*04b8*/ 	.word	0x0500000f


	//   ....[158]....
        /*04bc*/ 	.word	0x0500000f


	//   ....[159]....
        /*04c0*/ 	.word	0x0500000f


	//   ....[160]....
        /*04c4*/ 	.word	0x0500000f


	//   ....[161]....
        /*04c8*/ 	.word	0x0500000f


	//   ....[162]....
        /*04cc*/ 	.word	0x0500000f


	//   ....[163]....
        /*04d0*/ 	.word	0x0500000f


	//   ....[164]....
        /*04d4*/ 	.word	0x0500000f


	//   ....[165]....
        /*04d8*/ 	.word	0x0500000f


	//   ....[166]....
        /*04dc*/ 	.word	0x0500000f


	//   ....[167]....
        /*04e0*/ 	.word	0x0500000f


	//   ....[168]....
        /*04e4*/ 	.word	0x0500000f


	//   ....[169]....
        /*04e8*/ 	.word	0x0500000f


	//   ....[170]....
        /*04ec*/ 	.word	0x0500000f


	//   ....[171]....
        /*04f0*/ 	.word	0x0500000f


	//   ....[172]....
        /*04f4*/ 	.word	0x0500000f


	//   ....[173]....
        /*04f8*/ 	.word	0x0500000f


	//   ....[174]....
        /*04fc*/ 	.word	0x0500000f


	//   ....[175]....
        /*0500*/ 	.word	0x0500000f


	//   ....[176]....
        /*0504*/ 	.word	0x0500000f


	//   ....[177]....
        /*0508*/ 	.word	0x0500000f


	//   ....[178]....
        /*050c*/ 	.word	0x0500000f


	//   ....[179]....
        /*0510*/ 	.word	0x0500000f


	//   ....[180]....
        /*0514*/ 	.word	0x0500000f


	//   ....[181]....
        /*0518*/ 	.word	0x0500000f


	//   ....[182]....
        /*051c*/ 	.word	0x0500000f


	//   ....[183]....
        /*0520*/ 	.word	0x0500000f


	//   ....[184]....
        /*0524*/ 	.word	0x0500000f


	//   ....[185]....
        /*0528*/ 	.word	0x0500000f


	//   ....[186]....
        /*052c*/ 	.word	0x0500000f


	//   ....[187]....
        /*0530*/ 	.word	0x0500000f


	//   ....[188]....
        /*0534*/ 	.word	0x0500000f


	//   ....[189]....
        /*0538*/ 	.word	0x0500000f


	//   ....[190]....
        /*053c*/ 	.word	0x0500000f


	//   ....[191]....
        /*0540*/ 	.word	0x0500000f


	//   ....[192]....
        /*0544*/ 	.word	0x0500000f


	//   ....[193]....
        /*0548*/ 	.word	0x0500000f


	//   ....[194]....
        /*054c*/ 	.word	0x0500000f


	//   ....[195]....
        /*0550*/ 	.word	0x0500000f


	//   ....[196]....
        /*0554*/ 	.word	0x0500000f


	//   ....[197]....
        /*0558*/ 	.word	0x0500000f


	//   ....[198]....
        /*055c*/ 	.word	0x0500000f


	//   ....[199]....
        /*0560*/ 	.word	0x0500000f


	//   ....[200]....
        /*0564*/ 	.word	0x0500000f


	//   ....[201]....
        /*0568*/ 	.word	0x0500000f


	//   ....[202]....
        /*056c*/ 	.word	0x0500000f


	//   ....[203]....
        /*0570*/ 	.word	0x0500000f


	//   ....[204]....
        /*0574*/ 	.word	0x0500000f


	//   ....[205]....
        /*0578*/ 	.word	0x0500000f


	//   ....[206]....
        /*057c*/ 	.word	0x0500000f


	//   ....[207]....
        /*0580*/ 	.word	0x0500000f


	//   ....[208]....
        /*0584*/ 	.word	0x0500000f


	//   ....[209]....
        /*0588*/ 	.word	0x0500000f


	//   ....[210]....
        /*058c*/ 	.word	0x0500000f


	//----- nvinfo : EIATTR_COOP_GROUP_INSTR_OFFSETS
	.align		4
.L_351:
        /*0590*/ 	.byte	0x04, 0x28
        /*0592*/ 	.short	(.L_353 - .L_352)


	//   ....[0]....
.L_352:
        /*0594*/ 	.word	0x00000070


	//   ....[1]....
        /*0598*/ 	.word	0x000000b0


	//   ....[2]....
        /*059c*/ 	.word	0x000002d0


	//   ....[3]....
        /*05a0*/ 	.word	0x00000430


	//   ....[4]....
        /*05a4*/ 	.word	0x00000550


	//   ....[5]....
        /*05a8*/ 	.word	0x000006b0


	//   ....[6]....
        /*05ac*/ 	.word	0x00001d10


	//   ....[7]....
        /*05b0*/ 	.word	0x00005470


	//   ....[8]....
        /*05b4*/ 	.word	0x000054b0


	//   ....[9]....
        /*05b8*/ 	.word	0x00005860


	//   ....[10]....
        /*05bc*/ 	.word	0x000058c0


	//   ....[11]....
        /*05c0*/ 	.word	0x00009620


	//   ....[12]....
        /*05c4*/ 	.word	0x00009680


	//   ....[13]....
        /*05c8*/ 	.word	0x000098e0


	//   ....[14]....
        /*05cc*/ 	.word	0x00009900


	//   ....[15]....
        /*05d0*/ 	.word	0x0000acd0


	//   ....[16]....
        /*05d4*/ 	.word	0x0000ad30


	//   ....[17]....
        /*05d8*/ 	.word	0x0000adb0


	//   ....[18]....
        /*05dc*/ 	.word	0x0000af70


	//   ....[19]....
        /*05e0*/ 	.word	0x0000cc00


	//   ....[20]....
        /*05e4*/ 	.word	0x0000cc10


	//   ....[21]....
        /*05e8*/ 	.word	0x0000cc20


	//   ....[22]....
        /*05ec*/ 	.word	0x0000cc40


	//   ....[23]....
        /*05f0*/ 	.word	0x0000d750


	//   ....[24]....
        /*05f4*/ 	.word	0x0000d770


	//   ....[25]....
        /*05f8*/ 	.word	0x0000d910


	//   ....[26]....
        /*05fc*/ 	.word	0x0000d930


	//   ....[27]....
        /*0600*/ 	.word	0x0000da70


	//   ....[28]....
        /*0604*/ 	.word	0x0000da90


	//   ....[29]....
        /*0608*/ 	.word	0x0000dbe0


	//   ....[30]....
        /*060c*/ 	.word	0x0000dc00


	//   ....[31]....
        /*0610*/ 	.word	0x0000e1c0


	//   ....[32]....
        /*0614*/ 	.word	0x0000e200


	//   ....[33]....
        /*0618*/ 	.word	0x0000eca0


	//   ....[34]....
        /*061c*/ 	.word	0x0000ecb0


	//   ....[35]....
        /*0620*/ 	.word	0x00010050


	//   ....[36]....
        /*0624*/ 	.word	0x00010080


	//   ....[37]....
        /*0628*/ 	.word	0x000101f0


	//   ....[38]....
        /*062c*/ 	.word	0x00010210


	//   ....[39]....
        /*0630*/ 	.word	0x00010350


	//   ....[40]....
        /*0634*/ 	.word	0x00010370


	//   ....[41]....
        /*0638*/ 	.word	0x000104c0


	//   ....[42]....
        /*063c*/ 	.word	0x000104e0


	//   ....[43]....
        /*0640*/ 	.word	0x000106c0


	//   ....[44]....
        /*0644*/ 	.word	0x000108b0


	//   ....[45]....
        /*0648*/ 	.word	0x000108e0


	//   ....[46]....
        /*064c*/ 	.word	0x00010910


	//   ....[47]....
        /*0650*/ 	.word	0x00010940


	//   ....[48]....
        /*0654*/ 	.word	0x00010970


	//   ....[49]....
        /*0658*/ 	.word	0x000109a0


	//   ....[50]....
        /*065c*/ 	.word	0x00010b10


	//   ....[51]....
        /*0660*/ 	.word	0x00010b40


	//   ....[52]....
        /*0664*/ 	.word	0x00010b70


	//   ....[53]....
        /*0668*/ 	.word	0x00010ba0


	//   ....[54]....
        /*066c*/ 	.word	0x00010bd0


	//   ....[55]....
        /*0670*/ 	.word	0x00010c00


	//   ....[56]....
        /*0674*/ 	.word	0x00010c90


	//   ....[57]....
        /*0678*/ 	.word	0x00010cc0


	//   ....[58]....
        /*067c*/ 	.word	0x00010cd0


	//   ....[59]....
        /*0680*/ 	.word	0x00010d60


	//   ....[60]....
        /*0684*/ 	.word	0x00012720


	//   ....[61]....
        /*0688*/ 	.word	0x00012760


	//   ....[62]....
        /*068c*/ 	.word	0x00012790


	//   ....[63]....
        /*0690*/ 	.word	0x00012840


	//   ....[64]....
        /*0694*/ 	.word	0x00012880


	//   ....[65]....
        /*0698*/ 	.word	0x000128e0


	//   ....[66]....
        /*069c*/ 	.word	0x00012920


	//   ....[67]....
        /*06a0*/ 	.word	0x00012980


	//   ....[68]....
        /*06a4*/ 	.word	0x000129a0


	//   ....[69]....
        /*06a8*/ 	.word	0x000129d0


	//   ....[70]....
        /*06ac*/ 	.word	0x000131a0


	//   ....[71]....
        /*06b0*/ 	.word	0x000131d0


	//   ....[72]....
        /*06b4*/ 	.word	0x00013230


	//   ....[73]....
        /*06b8*/ 	.word	0x00013290


	//   ....[74]....
        /*06bc*/ 	.word	0x000132e0


	//   ....[75]....
        /*06c0*/ 	.word	0x00013350


	//   ....[76]....
        /*06c4*/ 	.word	0x000133a0


	//   ....[77]....
        /*06c8*/ 	.word	0x00013410


	//   ....[78]....
        /*06cc*/ 	.word	0x00013460


	//   ....[79]....
        /*06d0*/ 	.word	0x000134d0


	//   ....[80]....
        /*06d4*/ 	.word	0x00013520


	//   ....[81]....
        /*06d8*/ 	.word	0x00013590


	//   ....[82]....
        /*06dc*/ 	.word	0x000135e0


	//   ....[83]....
        /*06e0*/ 	.word	0x00013650


	//   ....[84]....
        /*06e4*/ 	.word	0x000136a0


	//   ....[85]....
        /*06e8*/ 	.word	0x000136f0


	//   ....[86]....
        /*06ec*/ 	.word	0x00013e80


	//   ....[87]....
        /*06f0*/ 	.word	0x00013ec0


	//   ....[88]....
        /*06f4*/ 	.word	0x00013ee0


	//   ....[89]....
        /*06f8*/ 	.word	0x00013fa0


	//   ....[90]....
        /*06fc*/ 	.word	0x00013fd0


	//   ....[91]....
        /*0700*/ 	.word	0x00014020


	//   ....[92]....
        /*0704*/ 	.word	0x00014050


	//   ....[93]....
        /*0708*/ 	.word	0x000140a0


	//   ....[94]....
        /*070c*/ 	.word	0x000140d0


	//   ....[95]....
        /*0710*/ 	.word	0x00014140


	//   ....[96]....
        /*0714*/ 	.word	0x00014420


	//   ....[97]....
        /*0718*/ 	.word	0x00014440


	//   ....[98]....
        /*071c*/ 	.word	0x00014450


	//   ....[99]....
        /*0720*/ 	.word	0x00014500


	//   ....[100]....
        /*0724*/ 	.word	0x00014510


	//   ....[101]....
        /*0728*/ 	.word	0x000145c0


	//   ....[102]....
        /*072c*/ 	.word	0x000145d0


	//   ....[103]....
        /*0730*/ 	.word	0x00014680


	//   ....[104]....
        /*0734*/ 	.word	0x00014690


	//   ....[105]....
        /*0738*/ 	.word	0x000146a0


	//   ....[106]....
        /*073c*/ 	.word	0x00014cb0


	//   ....[107]....
        /*0740*/ 	.word	0x00014cf0


	//   ....[108]....
        /*0744*/ 	.word	0x00014d30


	//   ....[109]....
        /*0748*/ 	.word	0x00014d50


	//   ....[110]....
        /*074c*/ 	.word	0x00014d70


	//   ....[111]....
        /*0750*/ 	.word	0x00014e20


	//   ....[112]....
        /*0754*/ 	.word	0x00014ed0


	//   ....[113]....
        /*0758*/ 	.word	0x00014f00


	//   ....[114]....
        /*075c*/ 	.word	0x00014f10


	//   ....[115]....
        /*0760*/ 	.word	0x00014fa0


	//   ....[116]....
        /*0764*/ 	.word	0x00015410


	//   ....[117]....
        /*0768*/ 	.word	0x00015440


	//   ....[118]....
        /*076c*/ 	.word	0x000154a0


	//   ....[119]....
        /*0770*/ 	.word	0x000154d0


	//   ....[120]....
        /*0774*/ 	.word	0x00015500


	//   ....[121]....
        /*0778*/ 	.word	0x00015530


	//   ....[122]....
        /*077c*/ 	.word	0x00015560


	//   ....[123]....
        /*0780*/ 	.word	0x00015590


	//   ....[124]....
        /*0784*/ 	.word	0x00015730


	//   ....[125]....
        /*0788*/ 	.word	0x00015760


	//   ....[126]....
        /*078c*/ 	.word	0x00015790


	//   ....[127]....
        /*0790*/ 	.word	0x000157c0


	//   ....[128]....
        /*0794*/ 	.word	0x000157f0


	//   ....[129]....
        /*0798*/ 	.word	0x00015820


	//   ....[130]....
        /*079c*/ 	.word	0x000158e0


	//   ....[131]....
        /*07a0*/ 	.word	0x00015900


	//   ....[132]....
        /*07a4*/ 	.word	0x00015910


	//   ....[133]....
        /*07a8*/ 	.word	0x00015970


	//   ....[134]....
        /*07ac*/ 	.word	0x00015f90


	//   ....[135]....
        /*07b0*/ 	.word	0x00016480


	//   ....[136]....
        /*07b4*/ 	.word	0x00016570


	//   ....[137]....
        /*07b8*/ 	.word	0x00016650


	//   ....[138]....
        /*07bc*/ 	.word	0x000166b0


	//   ....[139]....
        /*07c0*/ 	.word	0x00016750


	//   ....[140]....
        /*07c4*/ 	.word	0x00016830


	//   ....[141]....
        /*07c8*/ 	.word	0x00016930


	//   ....[142]....
        /*07cc*/ 	.word	0x000169a0


	//   ....[143]....
        /*07d0*/ 	.word	0x00016a90


	//   ....[144]....
        /*07d4*/ 	.word	0x00016b00


	//   ....[145]....
        /*07d8*/ 	.word	0x00016be0


	//   ....[146]....
        /*07dc*/ 	.word	0x00016c90


	//   ....[147]....
        /*07e0*/ 	.word	0x00016d00


	//   ....[148]....
        /*07e4*/ 	.word	0x00016d80


	//   ....[149]....
        /*07e8*/ 	.word	0x00016e50


	//   ....[150]....
        /*07ec*/ 	.word	0x00016ed0


	//   ....[151]....
        /*07f0*/ 	.word	0x00016fc0


	//   ....[152]....
        /*07f4*/ 	.word	0x00017040


	//   ....[153]....
        /*07f8*/ 	.word	0x00017130


	//   ....[154]....
        /*07fc*/ 	.word	0x000171b0


	//   ....[155]....
        /*0800*/ 	.word	0x000172a0


	//   ....[156]....
        /*0804*/ 	.word	0x00017320


	//   ....[157]....
        /*0808*/ 	.word	0x00017410


	//   ....[158]....
        /*080c*/ 	.word	0x00017490


	//   ....[159]....
        /*0810*/ 	.word	0x00017580


	//   ....[160]....
        /*0814*/ 	.word	0x00017600


	//   ....[161]....
        /*0818*/ 	.word	0x000176d0


	//   ....[162]....
        /*081c*/ 	.word	0x00017800


	//   ....[163]....
        /*0820*/ 	.word	0x000178d0


	//   ....[164]....
        /*0824*/ 	.word	0x000179a0


	//   ....[165]....
        /*0828*/ 	.word	0x00017a80


	//   ....[166]....
        /*082c*/ 	.word	0x00017ae0


	//   ....[167]....
        /*0830*/ 	.word	0x00017bc0


	//   ....[168]....
        /*0834*/ 	.word	0x00017c20


	//   ....[169]....
        /*0838*/ 	.word	0x00017d00


	//   ....[170]....
        /*083c*/ 	.word	0x00017d60


	//   ....[171]....
        /*0840*/ 	.word	0x00017e70


	//   ....[172]....
        /*0844*/ 	.word	0x00017f60


	//   ....[173]....
        /*0848*/ 	.word	0x00018000


	//   ....[174]....
        /*084c*/ 	.word	0x00018060


	//   ....[175]....
        /*0850*/ 	.word	0x00018180


	//   ....[176]....
        /*0854*/ 	.word	0x000181e0


	//   ....[177]....
        /*0858*/ 	.word	0x00018300


	//   ....[178]....
        /*085c*/ 	.word	0x00018360


	//   ....[179]....
        /*0860*/ 	.word	0x00018480


	//   ....[180]....
        /*0864*/ 	.word	0x000184e0


	//   ....[181]....
        /*0868*/ 	.word	0x000185b0


	//   ....[182]....
        /*086c*/ 	.word	0x00018710


	//   ....[183]....
        /*0870*/ 	.word	0x000187b0


	//   ....[184]....
        /*0874*/ 	.word	0x00018900


	//   ....[185]....
        /*0878*/ 	.word	0x000189b0


	//   ....[186]....
        /*087c*/ 	.word	0x00018a10


	//   ....[187]....
        /*0880*/ 	.word	0x00018ad0


	//   ....[188]....
        /*0884*/ 	.word	0x00018bb0


	//   ....[189]....
        /*0888*/ 	.word	0x00018c70


	//   ....[190]....
        /*088c*/ 	.word	0x00018d50


	//   ....[191]....
        /*0890*/ 	.word	0x00018e10


	//   ....[192]....
        /*0894*/ 	.word	0x00018f20


	//   ....[193]....
        /*0898*/ 	.word	0x00018fc0


	//   ....[194]....
        /*089c*/ 	.word	0x00019140


	//   ....[195]....
        /*08a0*/ 	.word	0x000191b0


	//   ....[196]....
        /*08a4*/ 	.word	0x00019220


	//   ....[197]....
        /*08a8*/ 	.word	0x00019290


	//   ....[198]....
        /*08ac*/ 	.word	0x00019300


	//   ....[199]....
        /*08b0*/ 	.word	0x00019380


	//   ....[200]....
        /*08b4*/ 	.word	0x00019400


	//   ....[201]....
        /*08b8*/ 	.word	0x00019490


	//   ....[202]....
        /*08bc*/ 	.word	0x00019500


	//   ....[203]....
        /*08c0*/ 	.word	0x00019570


	//   ....[204]....
        /*08c4*/ 	.word	0x000195e0


	//   ....[205]....
        /*08c8*/ 	.word	0x00019660


	//   ....[206]....
        /*08cc*/ 	.word	0x000196d0


	//   ....[207]....
        /*08d0*/ 	.word	0x00019770


	//   ....[208]....
        /*08d4*/ 	.word	0x000197c0


	//   ....[209]....
        /*08d8*/ 	.word	0x00019850


	//   ....[210]....
        /*08dc*/ 	.word	0x00019980


	//----- nvinfo : EIATTR_REG_RECONFIG
	.align		4
.L_353:
        /*08e0*/ 	.byte	0x01, 0x54
	.zero		2


	//----- nvinfo : EIATTR_SYSCALL_OFFSETS
	.align		4
        /*08e4*/ 	.byte	0x04, 0x46
        /*08e6*/ 	.short	(.L_355 - .L_354)


	//   ....[0]....
.L_354:
        /*08e8*/ 	.word	0x00001e90


	//   ....[1]....
        /*08ec*/ 	.word	0x00011d50


	//   ....[2]....
        /*08f0*/ 	.word	0x00011ea0


	//   ....[3]....
        /*08f4*/ 	.word	0x00011f90


	//   ....[4]....
        /*08f8*/ 	.word	0x00012e20


	//----- nvinfo : EIATTR_MBARRIER_INSTR_OFFSETS
	.align		4
.L_355:
        /*08fc*/ 	.byte	0x04, 0x39
        /*08fe*/ 	.short	(.L_357 - .L_356)


	//   ....[0]....
.L_356:
        /*0900*/ 	.word	0x00000180
        /*0904*/ 	.word	0x000000ff
        /*0908*/ 	.word	0x00038800
        /*090c*/ 	.short	0x0100
        /*090e*/ 	.byte	0x08
	.zero		1


	//   ....[1]....
        /*0910*/ 	.word	0x00000190
        /*0914*/ 	.word	0x000000ff
        /*0918*/ 	.word	0x00038820
        /*091c*/ 	.short	0x0100
        /*091e*/ 	.byte	0x08
	.zero		1


	//   ....[2]....
        /*0920*/ 	.word	0x00000280
        /*0924*/ 	.word	0x000000ff
        /*0928*/ 	.word	0x00038830
        /*092c*/ 	.short	0x0100
        /*092e*/ 	.byte	0x08
	.zero		1


	//   ....[3]....
        /*0930*/ 	.word	0x00000290
        /*0934*/ 	.word	0x000000ff
        /*0938*/ 	.word	0x00038840
        /*093c*/ 	.short	0x0100
        /*093e*/ 	.byte	0x08
	.zero		1


	//   ....[4]....
        /*0940*/ 	.word	0x000002a0
        /*0944*/ 	.word	0x000000ff
        /*0948*/ 	.word	0x00038838
        /*094c*/ 	.short	0x0100
        /*094e*/ 	.byte	0x08
	.zero		1


	//   ....[5]....
        /*0950*/ 	.word	0x000002b0
        /*0954*/ 	.word	0x000000ff
        /*0958*/ 	.word	0x00038848
        /*095c*/ 	.short	0x0100
        /*095e*/ 	.byte	0x08
	.zero		1


	//   ....[6]....
        /*0960*/ 	.word	0x000003e0
        /*0964*/ 	.word	0x000000ff
        /*0968*/ 	.word	0x00038850
        /*096c*/ 	.short	0x0100
        /*096e*/ 	.byte	0x08
	.zero		1


	//   ....[7]....
        /*0970*/ 	.word	0x000003f0
        /*0974*/ 	.word	0x000000ff
        /*0978*/ 	.word	0x00038860
        /*097c*/ 	.short	0x0100
        /*097e*/ 	.byte	0x08
	.zero		1


	//   ....[8]....
        /*0980*/ 	.word	0x00000400
        /*0984*/ 	.word	0x000000ff
        /*0988*/ 	.word	0x00038858
        /*098c*/ 	.short	0x0100
        /*098e*/ 	.byte	0x08
	.zero		1


	//   ....[9]....
        /*0990*/ 	.word	0x00000410
        /*0994*/ 	.word	0x000000ff
        /*0998*/ 	.word	0x00038868
        /*099c*/ 	.short	0x0100
        /*099e*/ 	.byte	0x08
	.zero		1


	//   ....[10]....
        /*09a0*/ 	.word	0x00000500
        /*09a4*/ 	.word	0x000000ff
        /*09a8*/ 	.word	0x00038870
        /*09ac*/ 	.short	0x0100
        /*09ae*/ 	.byte	0x06
	.zero		1


	//   ....[11]....
        /*09b0*/ 	.word	0x00000510
        /*09b4*/ 	.word	0x000000ff
        /*09b8*/ 	.word	0x00038880
        /*09bc*/ 	.short	0x0100
        /*09be*/ 	.byte	0x06
	.zero		1


	//   ....[12]....
        /*09c0*/ 	.word	0x00000520
        /*09c4*/ 	.word	0x000000ff
        /*09c8*/ 	.word	0x00038878
        /*09cc*/ 	.short	0x0100
        /*09ce*/ 	.byte	0x06
	.zero		1


	//   ....[13]....
        /*09d0*/ 	.word	0x00000530
        /*09d4*/ 	.word	0x000000ff
        /*09d8*/ 	.word	0x00038888
        /*09dc*/ 	.short	0x0100
        /*09de*/ 	.byte	0x06
	.zero		1


	//   ....[14]....
        /*09e0*/ 	.word	0x00000660
        /*09e4*/ 	.word	0x000000ff
        /*09e8*/ 	.word	0x00038890
        /*09ec*/ 	.short	0x0100
        /*09ee*/ 	.byte	0x08
	.zero		1


	//   ....[15]....
        /*09f0*/ 	.word	0x00000670
        /*09f4*/ 	.word	0x000000ff
        /*09f8*/ 	.word	0x000388a0
        /*09fc*/ 	.short	0x0100
        /*09fe*/ 	.byte	0x08
	.zero		1


	//   ....[16]....
        /*0a00*/ 	.word	0x00000680
        /*0a04*/ 	.word	0x000000ff
        /*0a08*/ 	.word	0x00038898
        /*0a0c*/ 	.short	0x0100
        /*0a0e*/ 	.byte	0x08
	.zero		1


	//   ....[17]....
        /*0a10*/ 	.word	0x00000690
        /*0a14*/ 	.word	0x000000ff
        /*0a18*/ 	.word	0x000388a8
        /*0a1c*/ 	.short	0x0100
        /*0a1e*/ 	.byte	0x08
	.zero		1


	//   ....[18]....
        /*0a20*/ 	.word	0x000007d0
        /*0a24*/ 	.word	0x000000ff
        /*0a28*/ 	.word	0x000388b0
        /*0a2c*/ 	.short	0x0100
        /*0a2e*/ 	.byte	0x08
	.zero		1


	//   ....[19]....
        /*0a30*/ 	.word	0x000007e0
        /*0a34*/ 	.word	0x000000ff
        /*0a38*/ 	.word	0x000388c0
        /*0a3c*/ 	.short	0x0100
        /*0a3e*/ 	.byte	0x08
	.zero		1


	//   ....[20]....
        /*0a40*/ 	.word	0x000007f0
        /*0a44*/ 	.word	0x000000ff
        /*0a48*/ 	.word	0x000388b8
        /*0a4c*/ 	.short	0x0100
        /*0a4e*/ 	.byte	0x08
	.zero		1


	//   ....[21]....
        /*0a50*/ 	.word	0x00000800
        /*0a54*/ 	.word	0x000000ff
        /*0a58*/ 	.word	0x000388c8
        /*0a5c*/ 	.short	0x0100
        /*0a5e*/ 	.byte	0x08
	.zero		1


	//   ....[22]....
        /*0a60*/ 	.word	0x00001f90
        /*0a64*/ 	.word	0x00000005
        /*0a68*/ 	.word	0x00038800
        /*0a6c*/ 	.short	0x010a
        /*0a6e*/ 	.byte	0x3f
	.zero		1


	//   ....[23]....
        /*0a70*/ 	.word	0x00002020
        /*0a74*/ 	.word	0x00000000
        /*0a78*/ 	.word	0x00038830
        /*0a7c*/ 	.short	0x010a
        /*0a7e*/ 	.byte	0x3f
	.zero		1


	//   ....[24]....
        /*0a80*/ 	.word	0x00002070
        /*0a84*/ 	.word	0x00000000
        /*0a88*/ 	.word	0x00038830
        /*0a8c*/ 	.short	0x010a
        /*0a8e*/ 	.byte	0x3f
	.zero		1


	//   ....[25]....
        /*0a90*/ 	.word	0x00005cf0
        /*0a94*/ 	.word	0x00000007
        /*0a98*/ 	.word	0x00000000
        /*0a9c*/ 	.short	0x0101
        /*0a9e*/ 	.byte	0x3f
	.zero		1


	//   ....[26]....
        /*0aa0*/ 	.word	0x00006830
        /*0aa4*/ 	.word	0x000000ff
        /*0aa8*/ 	.word	0x00038830
        /*0aac*/ 	.short	0x010a
        /*0aae*/ 	.byte	0x05
	.zero		1


	//   ....[27]....
        /*0ab0*/ 	.word	0x00006880
        /*0ab4*/ 	.word	0x000000ff
        /*0ab8*/ 	.word	0x00038830
        /*0abc*/ 	.short	0x010a
        /*0abe*/ 	.byte	0x04
	.zero		1


	//   ....[28]....
        /*0ac0*/ 	.word	0x00008df0
        /*0ac4*/ 	.word	0x000000ff
        /*0ac8*/ 	.word	0x00038850
        /*0acc*/ 	.short	0x010a
        /*0ace*/ 	.byte	0x04
	.zero		1


	//   ....[29]....
        /*0ad0*/ 	.word	0x00008e30
        /*0ad4*/ 	.word	0x000000ff
        /*0ad8*/ 	.word	0x00038850
        /*0adc*/ 	.short	0x010a
        /*0ade*/ 	.byte	0x04
	.zero		1


	//   ....[30]....
        /*0ae0*/ 	.word	0x00009470
        /*0ae4*/ 	.word	0x000000ff
        /*0ae8*/ 	.word	0x00000000
        /*0aec*/ 	.short	0x0101
        /*0aee*/ 	.byte	0x06
	.zero		1


	//   ....[31]....
        /*0af0*/ 	.word	0x0000a250
        /*0af4*/ 	.word	0x000000ff
        /*0af8*/ 	.word	0x00000000
        /*0afc*/ 	.short	0x0101
        /*0afe*/ 	.byte	0x04
	.zero		1


	//   ....[32]....
        /*0b00*/ 	.word	0x0000abe0
        /*0b04*/ 	.word	0x0000000c
        /*0b08*/ 	.word	0x00038850
        /*0b0c*/ 	.short	0x010a
        /*0b0e*/ 	.byte	0x3f
	.zero		1


	//   ....[33]....
        /*0b10*/ 	.word	0x0000ac50
        /*0b14*/ 	.word	0x0000000c
        /*0b18*/ 	.word	0x00038850
        /*0b1c*/ 	.short	0x010a
        /*0b1e*/ 	.byte	0x3f
	.zero		1


	//   ....[34]....
        /*0b20*/ 	.word	0x0000b930
        /*0b24*/ 	.word	0x00000003
        /*0b28*/ 	.word	0x00000000
        /*0b2c*/ 	.short	0x0101
        /*0b2e*/ 	.byte	0x3f
	.zero		1


	//   ....[35]....
        /*0b30*/ 	.word	0x0000d740
        /*0b34*/ 	.word	0x000000ff
        /*0b38*/ 	.word	0x00000000
        /*0b3c*/ 	.short	0x0101
        /*0b3e*/ 	.byte	0x08
	.zero		1


	//   ....[36]....
        /*0b40*/ 	.word	0x0000e020
        /*0b44*/ 	.word	0x000000ff
        /*0b48*/ 	.word	0x00000000
        /*0b4c*/ 	.short	0x0101
        /*0b4e*/ 	.byte	0x08
	.zero		1


	//   ....[37]....
        /*0b50*/ 	.word	0x00012550
        /*0b54*/ 	.word	0x00000005
        /*0b58*/ 	.word	0x00038840
        /*0b5c*/ 	.short	0x010a
        /*0b5e*/ 	.byte	0x3f
	.zero		1


	//   ....[38]....
        /*0b60*/ 	.word	0x00012b40
        /*0b64*/ 	.word	0x00000005
        /*0b68*/ 	.word	0x00038830
        /*0b6c*/ 	.short	0x0107
        /*0b6e*/ 	.byte	0x3f
	.zero		1


	//   ....[39]....
        /*0b70*/ 	.word	0x00012c20
        /*0b74*/ 	.word	0x00000005
        /*0b78*/ 	.word	0x00038830
        /*0b7c*/ 	.short	0x0101
        /*0b7e*/ 	.byte	0x3f
	.zero		1


	//   ....[40]....
        /*0b80*/ 	.word	0x000137e0
        /*0b84*/ 	.word	0x00000016
        /*0b88*/ 	.word	0x00038800
        /*0b8c*/ 	.short	0x0107
        /*0b8e*/ 	.byte	0x3f
	.zero		1


	//   ....[41]....
        /*0b90*/ 	.word	0x00013900
        /*0b94*/ 	.word	0x00000016
        /*0b98*/ 	.word	0x00038800
        /*0b9c*/ 	.short	0x0101
        /*0b9e*/ 	.byte	0x3f
	.zero		1


	//   ....[42]....
        /*0ba0*/ 	.word	0x00013920
        /*0ba4*/ 	.word	0x00000016
        /*0ba8*/ 	.word	0x00038820
        /*0bac*/ 	.short	0x010a
        /*0bae*/ 	.byte	0x3f
	.zero		1


	//   ....[43]....
        /*0bb0*/ 	.word	0x00013cf0
        /*0bb4*/ 	.word	0x00000006
        /*0bb8*/ 	.word	0x00038840
        /*0bbc*/ 	.short	0x010a
        /*0bbe*/ 	.byte	0x3f
	.zero		1


	//   ....[44]....
        /*0bc0*/ 	.word	0x00014250
        /*0bc4*/ 	.word	0x00000006
        /*0bc8*/ 	.word	0x00038830
        /*0bcc*/ 	.short	0x0107
        /*0bce*/ 	.byte	0x3f
	.zero		1


	//   ....[45]....
        /*0bd0*/ 	.word	0x00014300
        /*0bd4*/ 	.word	0x00000006
        /*0bd8*/ 	.word	0x00038830
        /*0bdc*/ 	.short	0x0101
        /*0bde*/ 	.byte	0x3f
	.zero		1


	//   ....[46]....
        /*0be0*/ 	.word	0x00014360
        /*0be4*/ 	.word	0x00000006
        /*0be8*/ 	.word	0x00038860
        /*0bec*/ 	.short	0x010a
        /*0bee*/ 	.byte	0x3f
	.zero		1


	//   ....[47]....
        /*0bf0*/ 	.word	0x00014860
        /*0bf4*/ 	.word	0x00000006
        /*0bf8*/ 	.word	0x00038850
        /*0bfc*/ 	.short	0x0107
        /*0bfe*/ 	.byte	0x3f
	.zero		1


	//   ....[48]....
        /*0c00*/ 	.word	0x000149f0
        /*0c04*/ 	.word	0x00000006
        /*0c08*/ 	.word	0x00038850
        /*0c0c*/ 	.short	0x0101
        /*0c0e*/ 	.byte	0x3f
	.zero		1


	//   ....[49]....
        /*0c10*/ 	.word	0x00014c00
        /*0c14*/ 	.word	0x00000004
        /*0c18*/ 	.word	0x00038860
        /*0c1c*/ 	.short	0x010a
        /*0c1e*/ 	.byte	0x3f
	.zero		1


	//   ....[50]....
        /*0c20*/ 	.word	0x00015120
        /*0c24*/ 	.word	0x00000004
        /*0c28*/ 	.word	0x00038850
        /*0c2c*/ 	.short	0x0107
        /*0c2e*/ 	.byte	0x3f
	.zero		1


	//   ....[51]....
        /*0c30*/ 	.word	0x000151d0
        /*0c34*/ 	.word	0x00000004
        /*0c38*/ 	.word	0x00038850
        /*0c3c*/ 	.short	0x0101
        /*0c3e*/ 	.byte	0x3f
	.zero		1


	//   ....[52]....
        /*0c40*/ 	.word	0x00015f10
        /*0c44*/ 	.word	0x00000004
        /*0c48*/ 	.word	0x00038820
        /*0c4c*/ 	.short	0x010a
        /*0c4e*/ 	.byte	0x3f
	.zero		1


	//   ....[53]....
        /*0c50*/ 	.word	0x000160b0
        /*0c54*/ 	.word	0x00000005
        /*0c58*/ 	.word	0x00038840
        /*0c5c*/ 	.short	0x010a
        /*0c5e*/ 	.byte	0x3f
	.zero		1


	//   ....[54]....
        /*0c60*/ 	.word	0x00016150
        /*0c64*/ 	.word	0x0000001b
        /*0c68*/ 	.word	0x00038840
        /*0c6c*/ 	.short	0x010a
        /*0c6e*/ 	.byte	0x3f
	.zero		1


	//   ....[55]....
        /*0c70*/ 	.word	0x00016190
        /*0c74*/ 	.word	0x00000005
        /*0c78*/ 	.word	0x00038860
        /*0c7c*/ 	.short	0x010a
        /*0c7e*/ 	.byte	0x3f
	.zero		1


	//   ....[56]....
        /*0c80*/ 	.word	0x000161d0
        /*0c84*/ 	.word	0x0000001b
        /*0c88*/ 	.word	0x00038860
        /*0c8c*/ 	.short	0x010a
        /*0c8e*/ 	.byte	0x3f
	.zero		1


	//   ....[57]....
        /*0c90*/ 	.word	0x00016230
        /*0c94*/ 	.word	0x00000005
        /*0c98*/ 	.word	0x00038800
        /*0c9c*/ 	.short	0x010a
        /*0c9e*/ 	.byte	0x3f
	.zero		1


	//   ....[58]....
        /*0ca0*/ 	.word	0x00016280
        /*0ca4*/ 	.word	0x00000000
        /*0ca8*/ 	.word	0x00038830
        /*0cac*/ 	.short	0x010a
        /*0cae*/ 	.byte	0x3f
	.zero		1


	//   ....[59]....
        /*0cb0*/ 	.word	0x000162f0
        /*0cb4*/ 	.word	0x00000004
        /*0cb8*/ 	.word	0x00038830
        /*0cbc*/ 	.short	0x010a
        /*0cbe*/ 	.byte	0x3f
	.zero		1


	//   ....[60]....
        /*0cc0*/ 	.word	0x00016350
        /*0cc4*/ 	.word	0x00000002
        /*0cc8*/ 	.word	0x00038850
        /*0ccc*/ 	.short	0x010a
        /*0cce*/ 	.byte	0x3f
	.zero		1


	//   ....[61]....
        /*0cd0*/ 	.word	0x000163a0
        /*0cd4*/ 	.word	0x0000000c
        /*0cd8*/ 	.word	0x00038850
        /*0cdc*/ 	.short	0x010a
        /*0cde*/ 	.byte	0x3f
	.zero		1


	//   ....[62]....
        /*0ce0*/ 	.word	0x000164c0
        /*0ce4*/ 	.word	0x00000005
        /*0ce8*/ 	.word	0x00038840
        /*0cec*/ 	.short	0x010a
        /*0cee*/ 	.byte	0x3f
	.zero		1


	//   ....[63]....
        /*0cf0*/ 	.word	0x00017700
        /*0cf4*/ 	.word	0x00000016
        /*0cf8*/ 	.word	0x00038820
        /*0cfc*/ 	.short	0x010a
        /*0cfe*/ 	.byte	0x3f
	.zero		1


	//   ....[64]....
        /*0d00*/ 	.word	0x00017750
        /*0d04*/ 	.word	0x00000006
        /*0d08*/ 	.word	0x00038840
        /*0d0c*/ 	.short	0x010a
        /*0d0e*/ 	.byte	0x3f
	.zero		1


	//   ....[65]....
        /*0d10*/ 	.word	0x00017eb0
        /*0d14*/ 	.word	0x00000006
        /*0d18*/ 	.word	0x00038860
        /*0d1c*/ 	.short	0x010a
        /*0d1e*/ 	.byte	0x3f
	.zero		1


	//   ....[66]....
        /*0d20*/ 	.word	0x00018660
        /*0d24*/ 	.word	0x00000004
        /*0d28*/ 	.word	0x00038860
        /*0d2c*/ 	.short	0x010a
        /*0d2e*/ 	.byte	0x3f
	.zero		1


	//   ....[67]....
        /*0d30*/ 	.word	0x000198a0
        /*0d34*/ 	.word	0x00000004
        /*0d38*/ 	.word	0x00038820
        /*0d3c*/ 	.short	0x010a
        /*0d3e*/ 	.byte	0x3f
	.zero		1


	//   ....[68]....
        /*0d40*/ 	.word	0x00019a40
        /*0d44*/ 	.word	0x00000005
        /*0d48*/ 	.word	0x00038840
        /*0d4c*/ 	.short	0x010a
        /*0d4e*/ 	.byte	0x3f
	.zero		1


	//   ....[69]....
        /*0d50*/ 	.word	0x00019a90
        /*0d54*/ 	.word	0x0000001b
        /*0d58*/ 	.word	0x00038840
        /*0d5c*/ 	.short	0x010a
        /*0d5e*/ 	.byte	0x3f
	.zero		1


	//   ....[70]....
        /*0d60*/ 	.word	0x00019ae0
        /*0d64*/ 	.word	0x00000005
        /*0d68*/ 	.word	0x00038860
        /*0d6c*/ 	.short	0x010a
        /*0d6e*/ 	.byte	0x3f
	.zero		1


	//----- nvinfo : EIATTR_NUM_MBARRIERS
	.align		4
.L_357:
        /*0d70*/ 	.byte	0x03, 0x38
        /*0d72*/ 	.short	0x0016


	//----- nvinfo : EIATTR_EXIT_INSTR_OFFSETS
	.align		4
        /*0d74*/ 	.byte	0x04, 0x1c
        /*0d76*/ 	.short	(.L_359 - .L_358)


	//   ....[0]....
.L_358:
        /*0d78*/ 	.word	0x00000990


	//   ....[1]....
        /*0d7c*/ 	.word	0x00010660


	//   ....[2]....
        /*0d80*/ 	.word	0x00016220


	//----- nvinfo : EIATTR_MAX_THREADS
	.align		4
.L_359:
        /*0d84*/ 	.byte	0x04, 0x05
        /*0d86*/ 	.short	(.L_361 - .L_360)
.L_360:
        /*0d88*/ 	.word	0x00000180
        /*0d8c*/ 	.word	0x00000001
        /*0d90*/ 	.word	0x00000001


	//----- nvinfo : EIATTR_CRS_STACK_SIZE
	.align		4
.L_361:
        /*0d94*/ 	.byte	0x04, 0x1e
        /*0d96*/ 	.short	(.L_363 - .L_362)
.L_362:
        /*0d98*/ 	.word	0x00000000


	//----- nvinfo : EIATTR_CBANK_PARAM_SIZE
	.align		4
.L_363:
        /*0d9c*/ 	.byte	0x03, 0x19
        /*0d9e*/ 	.short	0x0af0


	//----- nvinfo : EIATTR_PARAM_CBANK
	.align		4
        /*0da0*/ 	.byte	0x04, 0x0a
        /*0da2*/ 	.short	(.L_365 - .L_364)
	.align		4
.L_364:
        /*0da4*/ 	.word	index@(.nv.constant0._ZN7cutlass13device_kernelIN5flash11enable_sm90INS1_16FlashAttnFwdSm90INS1_25CollectiveMainloopFwdSm90ILi2EN4cute5tupleIJNS5_1CILi1EEES8_S8_EEENS6_IJNS7_ILi128EEENS7_ILi80EEENS7_ILi256EEEEEELi256ENS_6half_tEfNS_4arch4Sm90ELb0ELb0ELb1ELb1ELb1ELb0ELb0ELb1ELb1ELb1ELb1ELb0EEENS1_21CollectiveEpilogueFwdINS6_IJSA_SC_SB_EEES9_SE_SG_Li256ELb1ELb1ELb1ELb0EEENS1_36VarlenDynamicPersistentTileSchedulerILi128ELi80ELi256ELi128ELb1ELb1ELb1ELb0ELb1ELb1EEEEEEEEEvNT_6ParamsE)
        /*0da8*/ 	.short	0x0210
        /*0daa*/ 	.short	0x0af0


	//----- nvinfo : EIATTR_SW_WAR
	.align		4
.L_365:
        /*0dac*/ 	.byte	0x04, 0x36
        /*0dae*/ 	.short	(.L_367 - .L_366)
.L_366:
        /*0db0*/ 	.word	0x00000008
.L_367:


//--------------------- .nv.info._ZN7cutlass13device_kernelIN5flash11enable_sm90INS1_16FlashAttnFwdSm90INS1_25CollectiveMainloopFwdSm90ILi2EN4cute5tupleIJNS5_1CILi1EEES8_S8_EEENS6_IJNS7_ILi128EEENS7_ILi80EEENS7_ILi256EEEEEELi256ENS_6half_tEfNS_4arch4Sm90ELb0ELb0ELb1ELb1ELb1ELb1ELb0ELb1ELb1ELb1ELb1ELb0EEENS1_21CollectiveEpilogueFwdINS6_IJSA_SC_SB_EEES9_SE_SG_Li256ELb1ELb1ELb1ELb0EEENS1_36VarlenDynamicPersistentTileSchedulerILi128ELi80ELi256ELi128ELb1ELb1ELb1ELb0ELb1ELb1EEEEEEEEEvNT_6ParamsE --------------------------
	.section	.nv.info._ZN7cutlass13device_kernelIN5flash11enable_sm90INS1_16FlashAttnFwdSm90INS1_25CollectiveMainloopFwdSm90ILi2EN4cute5tupleIJNS5_1CILi1EEES8_S8_EEENS6_IJNS7_ILi128EEENS7_ILi80EEENS7_ILi256EEEEEELi256ENS_6half_tEfNS_4arch4Sm90ELb0ELb0ELb1ELb1ELb1ELb1ELb0ELb1ELb1ELb1ELb1ELb0EEENS1_21CollectiveEpilogueFwdINS6_IJSA_SC_SB_EEES9_SE_SG_Li256ELb1ELb1ELb1ELb0EEENS1_36VarlenDynamicPersistentTileSchedulerILi128ELi80ELi256ELi128ELb1ELb1ELb1ELb0ELb1ELb1EEEEEEEEEvNT_6ParamsE,"",@"SHT_CUDA_INFO"
	.sectionflags	@""
	.align	4


	//----- nvinfo : EIATTR_CUDA_API_VERSION
	.align		4
        /*0000*/ 	.byte	0x04, 0x37
        /*0002*/ 	.short	(.L_369 - .L_368)
.L_368:
        /*0004*/ 	.word	0x00000082


	//----- nvinfo : EIATTR_KPARAM_INFO
	.align		4
.L_369:
        /*0008*/ 	.byte	0x04, 0x17
        /*000a*/ 	.short	(.L_371 - .L_370)
.L_370:
        /*000c*/ 	.word	0x00000000
        /*0010*/ 	.short	0x0000
        /*0012*/ 	.short	0x0070
        /*0014*/ 	.byte	0x00, 0xf0, 0x01, 0x2a


	//----- nvinfo : EIATTR_SPARSE_MMA_MASK
	.align		4
.L_371:
        /*0018*/ 	.byte	0x03, 0x50
        /*001a*/ 	.short	0x0000


	//----- nvinfo : EIATTR_MAXREG_COUNT
	.align		4
        /*001c*/ 	.byte	0x03, 0x1b
        /*001e*/ 	.short	0x00a8


	//----- nvinfo : EIATTR_NUM_BARRIERS
	.align		4
        /*0020*/ 	.byte	0x02, 0x4c
        /*0022*/ 	.byte	0x10
	.zero		1


	//----- nvinfo : EIATTR_EXTERNS
	.align		4
        /*0024*/ 	.byte	0x04, 0x0f
        /*0026*/ 	.short	(.L_373 - .L_372)


	//   ....[0]....
	.align		4
.L_372:
        /*0028*/ 	.word	index@(__assertfail)


	//----- nvinfo : EIATTR_ANNOTATIONS
	.align		4
.L_373:
        /*002c*/ 	.byte	0x04, 0x55
        /*002e*/ 	.short	(.L_375 - .L_374)


	//   ....[0]....
.L_374:
        /* <DEDUP_REMOVED lines=142> */


	//----- nvinfo : EIATTR_MERCURY_ISA_VERSION
	.align		4
.L_375:
        /*08f8*/ 	.byte	0x03, 0x5f
        /*08fa*/ 	.short	0x0101


	//----- nvinfo : EIATTR_UNUSED_LOAD_BYTE_OFFSET
	.align		4
        /*08fc*/ 	.byte	0x04, 0x44
        /*08fe*/ 	.short	(.L_377 - .L_376)


	//   ....[0]....
.L_376:
        /*0900*/ 	.word	0x00000a30
        /*0904*/ 	.word	0x0000fff0


	//   ....[1]....
        /*0908*/ 	.word	0x0001ebe0
        /*090c*/ 	.word	0x0000fff0


	//----- nvinfo : EIATTR_INT_WARP_WIDE_INSTR_OFFSETS
	.align		4
.L_377:
        /*0910*/ 	.byte	0x04, 0x31
        /*0912*/ 	.short	(.L_379 - .L_378)


	//   ....[0]....
.L_378:
        /*0914*/ 	.word	0x00000130


	//   ....[1]....
        /*0918*/ 	.word	0x00000170


	//   ....[2]....
        /*091c*/ 	.word	0x000001e0


	//   ....[3]....
        /*0920*/ 	.word	0x00026520


	//   ....[4]....
        /*0924*/ 	.word	0x000265c0


	//   ....[5]....
        /*0928*/ 	.word	0x000295d0


	//   ....[6]....
        /*092c*/ 	.word	0x00029670


	//----- nvinfo : EIATTR_COOP_GROUP_MASK_REGIDS
	.align		4
.L_379:
        /*0930*/ 	.byte	0x04, 0x29
        /*0932*/ 	.short	(.L_381 - .L_380)


	//   ....[0]....
.L_380:
        /*0934*/ 	.word	0xffffffff


	//   ....[1]....
        /*0938*/ 	.word	0xffffffff


	//   ....[2]....
        /*093c*/ 	.word	0xffffffff


	//   ....[3]....
        /*0940*/ 	.word	0xffffffff


	//   ....[4]....
        /*0944*/ 	.word	0xffffffff


	//   ....[5]....
        /*0948*/ 	.word	0xffffffff


	//   ....[6]....
        /*094c*/ 	.word	0xffffffff


	//   ....[7]....
        /*0950*/ 	.word	0xffffffff


	//   ....[8]....
        /*0954*/ 	.word	0xffffffff


	//   ....[9]....
        /*0958*/ 	.word	0xffffffff


	//   ....[10]....
        /*095c*/ 	.word	0xffffffff


	//   ....[11]....
        /*0960*/ 	.word	0xffffffff


	//   ....[12]....
        /*0964*/ 	.word	0xffffffff


	//   ....[13]....
        /*0968*/ 	.word	0xffffffff


	//   ....[14]....
        /*096c*/ 	.word	0xffffffff


	//   ....[15]....
        /*0970*/ 	.word	0xffffffff


	//   ....[16]....
        /*0974*/ 	.word	0xffffffff


	//   ....[17]....
        /*0978*/ 	.word	0xffffffff


	//   ....[18]....
        /*097c*/ 	.word	0xffffffff


	//   ....[19]....
        /*0980*/ 	.word	0xffffffff


	//   ....[20]....
        /*0984*/ 	.word	0xffffffff


	//   ....[21]....
        /*0988*/ 	.word	0xffffffff


	//   ....[22]....
        /*098c*/ 	.word	0xffffffff


	//   ....[23]....
        /*0990*/ 	.word	0xffffffff


	//   ....[24]....
        /*0994*/ 	.word	0xffffffff


	//   ....[25]....
        /*0998*/ 	.word	0xffffffff


	//   ....[26]....
        /*099c*/ 	.word	0xffffffff


	//   ....[27]....
        /*09a0*/ 	.word	0xffffffff


	//   ....[28]....
        /*09a4*/ 	.word	0xffffffff


	//   ....[29]....
        /*09a8*/ 	.word	0xffffffff


	//   ....[30]....
        /*09ac*/ 	.word	0xffffffff


	//   ....[31]....
        /*09b0*/ 	.word	0xffffffff


	//   ....[32]....
        /*09b4*/ 	.word	0xffffffff


	//   ....[33]....
        /*09b8*/ 	.word	0xffffffff


	//   ....[34]....
        /*09bc*/ 	.word	0xffffffff


	//   ....[35]....
        /*09c0*/ 	.word	0xffffffff


	//   ....[36]....
        /*09c4*/ 	.word	0xffffffff


	//   ....[37]....
        /*09c8*/ 	.word	0xffffffff


	//   ....[38]....
        /*09cc*/ 	.word	0xffffffff


	//   ....[39]....
        /*09d0*/ 	.word	0xffffffff


	//   ....[40]....
        /*09d4*/ 	.word	0xffffffff


	//   ....[41]....
        /*09d8*/ 	.word	0xffffffff


	//   ....[42]....
        /*09dc*/ 	.word	0xffffffff


	//   ....[43]....
        /*09e0*/ 	.word	0xffffffff


	//   ....[44]....
        /*09e4*/ 	.word	0xffffffff


	//   ....[45]....
        /*09e8*/ 	.word	0xffffffff


	//   ....[46]....
        /*09ec*/ 	.word	0xffffffff


	//   ....[47]....
        /*09f0*/ 	.word	0xffffffff


	//   ....[48]....
        /*09f4*/ 	.word	0xffffffff


	//   ....[49]....
        /*09f8*/ 	.word	0xffffffff


	//   ....[50]....
        /*09fc*/ 	.word	0xffffffff


	//   ....[51]....
        /*0a00*/ 	.word	0xffffffff


	//   ....[52]....
        /*0a04*/ 	.word	0xffffffff


	//   ....[53]....
        /*0a08*/ 	.word	0xffffffff


	//   ....[54]....
        /*0a0c*/ 	.word	0xffffffff


	//   ....[55]....
        /*0a10*/ 	.word	0xffffffff


	//   ....[56]....
        /*0a14*/ 	.word	0xffffffff


	//   ....[57]....
        /*0a18*/ 	.word	0xffffffff


	//   ....[58]....
        /*0a1c*/ 	.word	0xffffffff


	//   ....[59]....
        /*0a20*/ 	.word	0xffffffff


	//   ....[60]....
        /*0a24*/ 	.word	0xffffffff


	//   ....[61]....
        /*0a28*/ 	.word	0xffffffff


	//   ....[62]....
        /*0a2c*/ 	.word	0xffffffff


	//   ....[63]....
        /*0a30*/ 	.word	0xffffffff


	//   ....[64]....
        /*0a34*/ 	.word	0xffffffff


	//   ....[65]....
        /*0a38*/ 	.word	0xffffffff


	//   ....[66]....
        /*0a3c*/ 	.word	0xffffffff


	//   ....[67]....
        /*0a40*/ 	.word	0xffffffff


	//   ....[68]....
        /*0a44*/ 	.word	0xffffffff


	//   ....[69]....
        /*0a48*/ 	.word	0xffffffff


	//   ....[70]....
        /*0a4c*/ 	.word	0xffffffff


	//   ....[71]....
        /*0a50*/ 	.word	0xffffffff


	//   ....[72]....
        /*0a54*/ 	.word	0xffffffff


	//   ....[73]....
        /*0a58*/ 	.word	0xffffffff


	//   ....[74]....
        /*0a5c*/ 	.word	0xffffffff


	//   ....[75]....
        /*0a60*/ 	.word	0xffffffff


	//   ....[76]....
        /*0a64*/ 	.word	0xffffffff


	//   ....[77]....
        /*0a68*/ 	.word	0xffffffff


	//   ....[78]....
        /*0a6c*/ 	.word	0xffffffff


	//   ....[79]....
        /*0a70*/ 	.word	0xffffffff


	//   ....[80]....
        /*0a74*/ 	.word	0xffffffff


	//   ....[81]....
        /*0a78*/ 	.word	0xffffffff


	//   ....[82]....
        /*0a7c*/ 	.word	0xffffffff


	//   ....[83]....
        /*0a80*/ 	.word	0xffffffff


	//   ....[84]....
        /*0a84*/ 	.word	0xffffffff


	//   ....[85]....
        /*0a88*/ 	.word	0xffffffff


	//   ....[86]....
        /*0a8c*/ 	.word	0xffffffff


	//   ....[87]....
        /*0a90*/ 	.word	0xffffffff


	//   ....[88]....
        /*0a94*/ 	.word	0xffffffff


	//   ....[89]....
        /*0a98*/ 	.word	0xffffffff


	//   ....[90]....
        /*0a9c*/ 	.word	0xffffffff


	//   ....[91]....
        /*0aa0*/ 	.word	0xffffffff


	//   ....[92]....
        /*0aa4*/ 	.word	0xffffffff


	//   ....[93]....
        /*0aa8*/ 	.word	0xffffffff


	//   ....[94]....
        /*0aac*/ 	.word	0xffffffff


	//   ....[95]....
        /*0ab0*/ 	.word	0xffffffff


	//   ....[96]....
        /*0ab4*/ 	.word	0xffffffff


	//   ....[97]....
        /*0ab8*/ 	.word	0xffffffff


	//   ....[98]....
        /*0abc*/ 	.word	0xffffffff


	//   ....[99]....
        /*0ac0*/ 	.word	0xffffffff


	//   ....[100]....
        /*0ac4*/ 	.word	0xffffffff


	//   ....[101]....
        /*0ac8*/ 	.word	0xffffffff


	//   ....[102]....
        /*0acc*/ 	.word	0xffffffff


	//   ....[103]....
        /*0ad0*/ 	.word	0xffffffff


	//   ....[104]....
        /*0ad4*/ 	.word	0xffffffff


	//   ....[105]....
        /*0ad8*/ 	.word	0xffffffff


	//   ....[106]....
        /*0adc*/ 	.word	0xffffffff


	//   ....[107]....
        /*0ae0*/ 	.word	0xffffffff


	//   ....[108]....
        /*0ae4*/ 	.word	0xffffffff


	//   ....[109]....
        /*0ae8*/ 	.word	0xffffffff


	//   ....[110]....
        /*0aec*/ 	.word	0xffffffff


	//   ....[111]....
        /*0af0*/ 	.word	0xffffffff


	//   ....[112]....
        /*0af4*/ 	.word	0xffffffff


	//   ....[113]....
        /*0af8*/ 	.word	0xffffffff


	//   ....[114]....
        /*0afc*/ 	.word	0xffffffff


	//   ....[115]....
        /*0b00*/ 	.word	0xffffffff


	//   ....[116]....
        /*0b04*/ 	.word	0xffffffff


	//   ....[117]....
        /*0b08*/ 	.word	0xffffffff


	//   ....[118]....
        /*0b0c*/ 	.word	0xffffffff


	//   ....[119]....
        /*0b10*/ 	.word	0xffffffff


	//   ....[120]....
        /*0b14*/ 	.word	0xffffffff


	//   ....[121]....
        /*0b18*/ 	.word	0xffffffff


	//   ....[122]....
        /*0b1c*/ 	.word	0xffffffff


	//   ....[123]....
        /*0b20*/ 	.word	0xffffffff


	//   ....[124]....
        /*0b24*/ 	.word	0xffffffff


	//   ....[125]....
        /*0b28*/ 	.word	0xffffffff


	//   ....[126]....
        /*0b2c*/ 	.word	0xffffffff


	//   ....[127]....
        /*0b30*/ 	.word	0xffffffff


	//   ....[128]....
        /*0b34*/ 	.word	0xffffffff


	//   ....[129]....
        /*0b38*/ 	.word	0xffffffff


	//   ....[130]....
        /*0b3c*/ 	.word	0xffffffff


	//   ....[131]....
        /*0b40*/ 	.word	0xffffffff


	//   ....[132]....
        /*0b44*/ 	.word	0xffffffff


	//   ....[133]....
        /*0b48*/ 	.word	0xffffffff


	//   ....[134]....
        /*0b4c*/ 	.word	0xffffffff


	//   ....[135]....
        /*0b50*/ 	.word	0xffffffff


	//   ....[136]....
        /*0b54*/ 	.word	0xffffffff


	//   ....[137]....
        /*0b58*/ 	.word	0xffffffff


	//   ....[138]....
        /*0b5c*/ 	.word	0xffffffff


	//   ....[139]....
        /*0b60*/ 	.word	0xffffffff


	//   ....[140]....
        /*0b64*/ 	.word	0xffffffff


	//   ....[141]....
        /*0b68*/ 	.word	0xffffffff


	//   ....[142]....
        /*0b6c*/ 	.word	0xffffffff


	//   ....[143]....
        /*0b70*/ 	.word	0xffffffff


	//   ....[144]....
        /*0b74*/ 	.word	0xffffffff


	//   ....[145]....
        /*0b78*/ 	.word	0xffffffff


	//   ....[146]....
        /*0b7c*/ 	.word	0xffffffff


	//   ....[147]....
        /*0b80*/ 	.word	0xffffffff


	//   ....[148]....
        /*0b84*/ 	.word	0xffffffff


	//   ....[149]....
        /*0b88*/ 	.word	0xffffffff


	//   ....[150]....
        /*0b8c*/ 	.word	0xffffffff


	//   ....[151]....
        /*0b90*/ 	.word	0xffffffff


	//   ....[152]....
        /*0b94*/ 	.word	0xffffffff


	//   ....[153]....
        /*0b98*/ 	.word	0xffffffff


	//   ....[154]....
        /*0b9c*/ 	.word	0xffffffff


	//   ....[155]....
        /*0ba0*/ 	.word	0xffffffff


	//   ....[156]....
        /*0ba4*/ 	.word	0xffffffff


	//   ....[157]....
        /*0ba8*/ 	.word	0xffffffff


	//   ....[158]....
        /*0bac*/ 	.word	0xffffffff


	//   ....[159]....
        /*0bb0*/ 	.word	0xffffffff


	//   ....[160]....
        /*0bb4*/ 	.word	0xffffffff


	//   ....[161]....
        /*0bb8*/ 	.word	0xffffffff


	//   ....[162]....
        /*0bbc*/ 	.word	0xffffffff


	//   ....[163]....
        /*0bc0*/ 	.word	0xffffffff


	//   ....[164]....
        /*0bc4*/ 	.word	0xffffffff


	//   ....[165]....
        /*0bc8*/ 	.word	0xffffffff


	//   ....[166]....
        /*0bcc*/ 	.word	0xffffffff


	//   ....[167]....
        /*0bd0*/ 	.word	0xffffffff


	//   ....[168]....
        /*0bd4*/ 	.word	0xffffffff


	//   ....[169]....
        /*0bd8*/ 	.word	0x0500000f


	//   ....[170]....
        /*0bdc*/ 	.word	0x0500000f


	//   ....[171]....
        /*0be0*/ 	.word	0x0500000f


	//   ....[172]....
        /*0be4*/ 	.word	0x0500000f


	//   ....[173]....
        /*0be8*/ 	.word	0x0500000f


	//   ....[174]....
        /*0bec*/ 	.word	0x0500000f


	//   ....[175]....
        /*0bf0*/ 	.word	0x0500000f


	//   ....[176]....
        /*0bf4*/ 	.word	0x0500000f


	//   ....[177]....
        /*0bf8*/ 	.word	0x0500000f


	//   ....[178]....
        /*0bfc*/ 	.word	0x0500000f


	//   ....[179]....
        /*0c00*/ 	.word	0x0500000f


	//   ....[180]....
        /*0c04*/ 	.word	0x0500000f


	//   ....[181]....
        /*0c08*/ 	.word	0x0500000f


	//   ....[182]....
        /*0c0c*/ 	.word	0x0500000f


	//   ....[183]....
        /*0c10*/ 	.word	0x0500000f


	//   ....[184]....
        /*0c14*/ 	.word	0x0500000f


	//   ....[185]....
        /*0c18*/ 	.word	0x0500000f


	//   ....[186]....
        /*0c1c*/ 	.word	0x0500000f


	//   ....[187]....
        /*0c20*/ 	.word	0x0500000f


	//   ....[188]....
        /*0c24*/ 	.word	0x0500000f


	//   ....[189]....
        /*0c28*/ 	.word	0x0500000f


	//   ....[190]....
        /*0c2c*/ 	.word	0x0500000f


	//   ....[191]....
        /*0c30*/ 	.word	0x0500000f


	//   ....[192]....
        /*0c34*/ 	.word	0x0500000f


	//   ....[193]....
        /*0c38*/ 	.word	0x0500000f


	//   ....[194]....
        /*0c3c*/ 	.word	0x0500000f


	//   ....[195]....
        /*0c40*/ 	.word	0x0500000f


	//   ....[196]....
        /*0c44*/ 	.word	0x0500000f


	//   ....[197]....
        /*0c48*/ 	.word	0x0500000f


	//   ....[198]....
        /*0c4c*/ 	.word	0x0500000f


	//   ....[199]....
        /*0c50*/ 	.word	0x0500000f


	//   ....[200]....
        /*0c54*/ 	.word	0x0500000f


	//   ....[201]....
        /*0c58*/ 	.word	0x0500000f


	//   ....[202]....
        /*0c5c*/ 	.word	0x0500000f


	//   ....[203]....
        /*0c60*/ 	.word	0x0500000f


	//   ....[204]....
        /*0c64*/ 	.word	0x0500000f


	//   ....[205]....
        /*0c68*/ 	.word	0x0500000f


	//   ....[206]....
        /*0c6c*/ 	.word	0x0500000f


	//   ....[207]....
        /*0c70*/ 	.word	0x0500000f


	//   ....[208]....
        /*0c74*/ 	.word	0x0500000f


	//   ....[209]....
        /*0c78*/ 	.word	0x0500000f


	//   ....[210]....
        /*0c7c*/ 	.word	0x0500000f


	//   ....[211]....
        /*0c80*/ 	.word	0x0500000f


	//   ....[212]....
        /*0c84*/ 	.word	0x0500000f


	//   ....[213]....
        /*0c88*/ 	.word	0x0500000f


	//   ....[214]....
        /*0c8c*/ 	.word	0x0500000f


	//   ....[215]....
        /*0c90*/ 	.word	0x0500000f


	//   ....[216]....
        /*0c94*/ 	.word	0x0500000f


	//   ....[217]....
        /*0c98*/ 	.word	0x0500000f


	//   ....[218]....
        /*0c9c*/ 	.word	0x0500000f


	//   ....[219]....
        /*0ca0*/ 	.word	0x0500000f


	//   ....[220]....
        /*0ca4*/ 	.word	0x0500000f


	//   ....[221]....
        /*0ca8*/ 	.word	0x0500000f


	//   ....[222]....
        /*0cac*/ 	.word	0x0500000f


	//   ....[223]....
        /*0cb0*/ 	.word	0x0500000f


	//   ....[224]....
        /*0cb4*/ 	.word	0x0500000f


	//   ....[225]....
        /*0cb8*/ 	.word	0x0500000f


	//   ....[226]....
        /*0cbc*/ 	.word	0x0500000f


	//   ....[227]....
        /*0cc0*/ 	.word	0x0500000f


	//   ....[228]....
        /*0cc4*/ 	.word	0x0500000f


	//   ....[229]....
        /*0cc8*/ 	.word	0x0500000f


	//   ....[230]....
        /*0ccc*/ 	.word	0x0500000f


	//   ....[231]....
        /*0cd0*/ 	.word	0x0500000f


	//   ....[232]....
        /*0cd4*/ 	.word	0x0500000f


	//   ....[233]....
        /*0cd8*/ 	.word	0x0500000f


	//   ....[234]....
        /*0cdc*/ 	.word	0x0500000f


	//   ....[235]....
        /*0ce0*/ 	.word	0x0500000f


	//   ....[236]....
        /*0ce4*/ 	.word	0x0500000f


	//   ....[237]....
        /*0ce8*/ 	.word	0x0500000f


	//   ....[238]....
        /*0cec*/ 	.word	0x0500000f


	//   ....[239]....
        /*0cf0*/ 	.word	0x0500000f


	//   ....[240]....
        /*0cf4*/ 	.word	0x0500000f


	//   ....[241]....
        /*0cf8*/ 	.word	0x0500000f


	//   ....[242]....
        /*0cfc*/ 	.word	0x0500000f


	//   ....[243]....
        /*0d00*/ 	.word	0x0500000f


	//   ....[244]....
        /*0d04*/ 	.word	0x0500000f


	//   ....[245]....
        /*0d08*/ 	.word	0x0500000f


	//   ....[246]....
        /*0d0c*/ 	.word	0x0500000f


	//   ....[247]....
        /*0d10*/ 	.word	0x0500000f


	//   ....[248]....
        /*0d14*/ 	.word	0x0500000f


	//   ....[249]....
        /*0d18*/ 	.word	0x0500000f


	//   ....[250]....
        /*0d1c*/ 	.word	0x0500000f


	//   ....[251]....
        /*0d20*/ 	.word	0x0500000f


	//   ....[252]....
        /*0d24*/ 	.word	0x0500000f


	//   ....[253]....
        /*0d28*/ 	.word	0x0500000f


	//   ....[254]....
        /*0d2c*/ 	.word	0x0500000f


	//   ....[255]....
        /*0d30*/ 	.word	0x0500000f


	//   ....[0]....
        /*0d34*/ 	.word	0x0500000f


	//   ....[1]....
        /*0d38*/ 	.word	0x0500000f


	//   ....[2]....
        /*0d3c*/ 	.word	0x0500000f


	//   ....[3]....
        /*0d40*/ 	.word	0x0500000f


	//   ....[4]....
        /*0d44*/ 	.word	0x0500000f


	//   ....[5]....
        /*0d48*/ 	.word	0x0500000f


	//   ....[6]....
        /*0d4c*/ 	.word	0x0500000f


	//   ....[7]....
        /*0d50*/ 	.word	0x0500000f


	//   ....[8]....
        /*0d54*/ 	.word	0x0500000f


	//   ....[9]....
        /*0d58*/ 	.word	0x0500000f


	//   ....[10]....
        /*0d5c*/ 	.word	0x0500000f


	//   ....[11]....
        /*0d60*/ 	.word	0x0500000f


	//   ....[12]....
        /*0d64*/ 	.word	0x0500000f


	//   ....[13]....
        /*0d68*/ 	.word	0x0500000f


	//   ....[14]....
        /*0d6c*/ 	.word	0x0500000f


	//   ....[15]....
        /*0d70*/ 	.word	0x0500000f


	//----- nvinfo : EIATTR_COOP_GROUP_INSTR_OFFSETS
	.align		4
.L_381:
        /*0d74*/ 	.byte	0x04, 0x28
        /*0d76*/ 	.short	(.L_383 - .L_382)


	//   ....[0]....
.L_382:
        /*0d78*/ 	.word	0x00000060


	//   ....[1]....
        /*0d7c*/ 	.word	0x00000140


	//   ....[2]....
        /*0d80*/ 	.word	0x00000190


	//   ....[3]....
        /*0d84*/ 	.word	0x000003c0


	//   ....[4]....
        /*0d88*/ 	.word	0x00000520


	//   ....[5]....
        /*0d8c*/ 	.word	0x00000640


	//   ....[6]....
        /*0d90*/ 	.word	0x000007a0


	//   ....[7]....
        /*0d94*/ 	.word	0x00004310


	//   ....[8]....
        /*0d98*/ 	.word	0x00004320


	//   ....[9]....
        /*0d9c*/ 	.word	0x00005130


	//   ....[10]....
        /*0da0*/ 	.word	0x00005140


	//   ....[11]....
        /*0da4*/ 	.word	0x00005fd0


	//   ....[12]....
        /*0da8*/ 	.word	0x00005fe0


	//   ....[13]....
        /*0dac*/ 	.word	0x00007b00


	//   ....[14]....
        /*0db0*/ 	.word	0x00007b10


	//   ....[15]....
        /*0db4*/ 	.word	0x00008b60


	//   ....[16]....
        /*0db8*/ 	.word	0x00008b70


	//   ....[17]....
        /*0dbc*/ 	.word	0x00009be0


	//   ....[18]....
        /*0dc0*/ 	.word	0x00009bf0


	//   ....[19]....
        /*0dc4*/ 	.word	0x0000ae60


	//   ....[20]....
        /*0dc8*/ 	.word	0x0000ae70


	//   ....[21]....
        /*0dcc*/ 	.word	0x0000b030


	//   ....[22]....
        /*0dd0*/ 	.word	0x0000b040


	//   ....[23]....
        /*0dd4*/ 	.word	0x0000b210


	//   ....[24]....
        /*0dd8*/ 	.word	0x0000b220


	//   ....[25]....
        /*0ddc*/ 	.word	0x0000b660


	//   ....[26]....
        /*0de0*/ 	.word	0x0000b670


	//   ....[27]....
        /*0de4*/ 	.word	0x0000b800


	//   ....[28]....
        /*0de8*/ 	.word	0x0000b820


	//   ....[29]....
        /*0dec*/ 	.word	0x0000b9b0


	//   ....[30]....
        /*0df0*/ 	.word	0x0000b9d0


	//   ....[31]....
        /*0df4*/ 	.word	0x0000c400


	//   ....[32]....
        /*0df8*/ 	.word	0x0000c980


	//   ....[33]....
        /*0dfc*/ 	.word	0x0000c990


	//   ....[34]....
        /*0e00*/ 	.word	0x0000c9a0


	//   ....[35]....
        /*0e04*/ 	.word	0x0000c9b0


	//   ....[36]....
        /*0e08*/ 	.word	0x0000fca0


	//   ....[37]....
        /*0e0c*/ 	.word	0x0000fcb0


	//   ....[38]....
        /*0e10*/ 	.word	0x0000fcc0


	//   ....[39]....
        /*0e14*/ 	.word	0x0000fcd0


	//   ....[40]....
        /*0e18*/ 	.word	0x00016f50


	//   ....[41]....
        /*0e1c*/ 	.word	0x00016f90


	//   ....[42]....
        /*0e20*/ 	.word	0x00017230


	//   ....[43]....
        /*0e24*/ 	.word	0x00017260


	//   ....[44]....
        /*0e28*/ 	.word	0x0001c860


	//   ....[45]....
        /*0e2c*/ 	.word	0x0001c8c0


	//   ....[46]....
        /*0e30*/ 	.word	0x0001cb30


	//   ....[47]....
        /*0e34*/ 	.word	0x0001cb50


	//   ....[48]....
        /*0e38*/ 	.word	0x0001dea0


	//   ....[49]....
        /*0e3c*/ 	.word	0x0001e110


	//   ....[50]....
        /*0e40*/ 	.word	0x0001e120


	//   ....[51]....
        /*0e44*/ 	.word	0x0001e150


	//   ....[52]....
        /*0e48*/ 	.word	0x0001fcc0


	//   ....[53]....
        /*0e4c*/ 	.word	0x0001fce0


	//   ....[54]....
        /*0e50*/ 	.word	0x0001fcf0


	//   ....[55]....
        /*0e54*/ 	.word	0x0001fd00


	//   ....[56]....
        /*0e58*/ 	.word	0x00020710


	//   ....[57]....
        /*0e5c*/ 	.word	0x00020720


	//   ....[58]....
        /*0e60*/ 	.word	0x00020880


	//   ....[59]....
        /*0e64*/ 	.word	0x000208a0


	//   ....[60]....
        /*0e68*/ 	.word	0x000209f0


	//   ....[61]....
        /*0e6c*/ 	.word	0x00020a10


	//   ....[62]....
        /*0e70*/ 	.word	0x00020b70


	//   ....[63]....
        /*0e74*/ 	.word	0x00020b90


	//   ....[64]....
        /*0e78*/ 	.word	0x00021390


	//   ....[65]....
        /*0e7c*/ 	.word	0x000213c0


	//   ....[66]....
        /*0e80*/ 	.word	0x00021c10


	//   ....[67]....
        /*0e84*/ 	.word	0x00021c20


	//   ....[68]....
        /*0e88*/ 	.word	0x00022d60


	//   ....[69]....
        /*0e8c*/ 	.word	0x00022d80


	//   ....[70]....
        /*0e90*/ 	.word	0x00022ed0


	//   ....[71]....
        /*0e94*/ 	.word	0x00022ef0


	//   ....[72]....
        /*0e98*/ 	.word	0x00023040


	//   ....[73]....
        /*0e9c*/ 	.word	0x00023060


	//   ....[74]....
        /*0ea0*/ 	.word	0x000231c0


	//   ....[75]....
        /*0ea4*/ 	.word	0x000231e0


	//   ....[76]....
        /*0ea8*/ 	.word	0x000233c0


	//   ....[77]....
        /*0eac*/ 	.word	0x000235c0


	//   ....[78]....
        /*0eb0*/ 	.word	0x000235f0


	//   ....[79]....
        /*0eb4*/ 	.word	0x00023620


	//   ....[80]....
        /*0eb8*/ 	.word	0x00023650


	//   ....[81]....
        /*0ebc*/ 	.word	0x00023680


	//   ....[82]....
        /*0ec0*/ 	.word	0x000236b0


	//   ....[83]....
        /*0ec4*/ 	.word	0x00023850


	//   ....[84]....
        /*0ec8*/ 	.word	0x00023880


	//   ....[85]....
        /*0ecc*/ 	.word	0x000238b0


	//   ....[86]....
        /*0ed0*/ 	.word	0x000238e0


	//   ....[87]....
        /*0ed4*/ 	.word	0x00023910


	//   ....[88]....
        /*0ed8*/ 	.word	0x00023940


	//   ....[89]....
        /*0edc*/ 	.word	0x000239d0


	//   ....[90]....
        /*0ee0*/ 	.word	0x00023a00


	//   ....[91]....
        /*0ee4*/ 	.word	0x00023a10


	//   ....[92]....
        /*0ee8*/ 	.word	0x00023aa0


	//   ....[93]....
        /*0eec*/ 	.word	0x00024a90


	//   ....[94]....
        /*0ef0*/ 	.word	0x000270f0


	//   ....[95]....
        /*0ef4*/ 	.word	0x00027130


	//   ....[96]....
        /*0ef8*/ 	.word	0x00027170


	//   ....[97]....
        /*0efc*/ 	.word	0x00027230


	//   ....[98]....
        /*0f00*/ 	.word	0x00027260


	//   ....[99]....
        /*0f04*/ 	.word	0x000272c0


	//   ....[100]....
        /*0f08*/ 	.word	0x00027300


	//   ....[101]....
        /*0f0c*/ 	.word	0x00027360


	//   ....[102]....
        /*0f10*/ 	.word	0x00027380


	//   ....[103]....
        /*0f14*/ 	.word	0x000273b0


	//   ....[104]....
        /*0f18*/ 	.word	0x00027be0


	//   ....[105]....
        /*0f1c*/ 	.word	0x00027c20


	//   ....[106]....
        /*0f20*/ 	.word	0x00027c40


	//   ....[107]....
        /*0f24*/ 	.word	0x00027ce0


	//   ....[108]....
        /*0f28*/ 	.word	0x00027cf0


	//   ....[109]....
        /*0f2c*/ 	.word	0x00027da0


	//   ....[110]....
        /*0f30*/ 	.word	0x00027db0


	//   ....[111]....
        /*0f34*/ 	.word	0x00027e60


	//   ....[112]....
        /*0f38*/ 	.word	0x00027e70


	//   ....[113]....
        /*0f3c*/ 	.word	0x00027f20


	//   ....[114]....
        /*0f40*/ 	.word	0x00027f30


	//   ....[115]....
        /*0f44*/ 	.word	0x00027fe0


	//   ....[116]....
        /*0f48*/ 	.word	0x00027ff0


	//   ....[117]....
        /*0f4c*/ 	.word	0x000280a0


	//   ....[118]....
        /*0f50*/ 	.word	0x000280b0


	//   ....[119]....
        /*0f54*/ 	.word	0x000280f0


	//   ....[120]....
        /*0f58*/ 	.word	0x00028910


	//   ....[121]....
        /*0f5c*/ 	.word	0x00028950


	//   ....[122]....
        /*0f60*/ 	.word	0x00028980


	//   ....[123]....
        /*0f64*/ 	.word	0x00028a40


	//   ....[124]....
        /*0f68*/ 	.word	0x00028a70


	//   ....[125]....
        /*0f6c*/ 	.word	0x00028ac0


	//   ....[126]....
        /*0f70*/ 	.word	0x00028af0


	//   ....[127]....
        /*0f74*/ 	.word	0x00028b40


	//   ....[128]....
        /*0f78*/ 	.word	0x00028b70


	//   ....[129]....
        /*0f7c*/ 	.word	0x00028be0


	//   ....[130]....
        /*0f80*/ 	.word	0x00028ee0


	//   ....[131]....
        /*0f84*/ 	.word	0x00028f10


	//   ....[132]....
        /*0f88*/ 	.word	0x00028fd0


	//   ....[133]....
        /*0f8c*/ 	.word	0x00028fe0


	//   ....[134]....
        /*0f90*/ 	.word	0x00029090


	//   ....[135]....
        /*0f94*/ 	.word	0x000290a0


	//   ....[136]....
        /*0f98*/ 	.word	0x00029150


	//   ....[137]....
        /*0f9c*/ 	.word	0x00029160


	//   ....[138]....
        /*0fa0*/ 	.word	0x00029170


	//   ....[139]....
        /*0fa4*/ 	.word	0x00029220


	//   ....[140]....
        /*0fa8*/ 	.word	0x000297d0


	//   ....[141]....
        /*0fac*/ 	.word	0x00029810


	//   ....[142]....
        /*0fb0*/ 	.word	0x000298a0


	//   ....[143]....
        /*0fb4*/ 	.word	0x000298d0


	//   ....[144]....
        /*0fb8*/ 	.word	0x00029960


	//   ....[145]....
        /*0fbc*/ 	.word	0x00029990


	//   ....[146]....
        /*0fc0*/ 	.word	0x00029a20


	//   ....[147]....
        /*0fc4*/ 	.word	0x00029a50


	//   ....[148]....
        /*0fc8*/ 	.word	0x00029a60


	//   ....[149]....
        /*0fcc*/ 	.word	0x00029af0


	//   ....[150]....
        /*0fd0*/ 	.word	0x00029f80


	//   ....[151]....
        /*0fd4*/ 	.word	0x00029fb0


	//   ....[152]....
        /*0fd8*/ 	.word	0x0002a020


	//   ....[153]....
        /*0fdc*/ 	.word	0x0002a050


	//   ....[154]....
        /*0fe0*/ 	.word	0x0002a080


	//   ....[155]....
        /*0fe4*/ 	.word	0x0002a0b0


	//   ....[156]....
        /*0fe8*/ 	.word	0x0002a0e0


	//   ....[157]....
        /*0fec*/ 	.word	0x0002a110


	//   ....[158]....
        /*0ff0*/ 	.word	0x0002a2c0


	//   ....[159]....
        /*0ff4*/ 	.word	0x0002a2f0


	//   ....[160]....
        /*0ff8*/ 	.word	0x0002a320


	//   ....[161]....
        /*0ffc*/ 	.word	0x0002a350


	//   ....[162]....
        /*1000*/ 	.word	0x0002a380


	//   ....[163]....
        /*1004*/ 	.word	0x0002a3b0


	//   ....[164]....
        /*1008*/ 	.word	0x0002a470


	//   ....[165]....
        /*100c*/ 	.word	0x0002a490


	//   ....[166]....
        /*1010*/ 	.word	0x0002a4a0


	//   ....[167]....
        /*1014*/ 	.word	0x0002a500


	//   ....[168]....
        /*1018*/ 	.word	0x0002ab20


	//   ....[169]....
        /*101c*/ 	.word	0x0002ae40


	//   ....[170]....
        /*1020*/ 	.word	0x0002aed0


	//   ....[171]....
        /*1024*/ 	.word	0x0002af70


	//   ....[172]....
        /*1028*/ 	.word	0x0002b000


	//   ....[173]....
        /*102c*/ 	.word	0x0002b0a0


	//   ....[174]....
        /*1030*/ 	.word	0x0002b130


	//   ....[175]....
        /*1034*/ 	.word	0x0002b220


	//   ....[176]....
        /*1038*/ 	.word	0x0002b2b0


	//   ....[177]....
        /*103c*/ 	.word	0x0002b350


	//   ....[178]....
        /*1040*/ 	.word	0x0002b3e0


	//   ....[179]....
        /*1044*/ 	.word	0x0002b480


	//   ....[180]....
        /*1048*/ 	.word	0x0002b510


	//   ....[181]....
        /*104c*/ 	.word	0x0002b600


	//   ....[182]....
        /*1050*/ 	.word	0x0002b690


	//   ....[183]....
        /*1054*/ 	.word	0x0002b730


	//   ....[184]....
        /*1058*/ 	.word	0x0002b7c0


	//   ....[185]....
        /*105c*/ 	.word	0x0002b860


	//   ....[186]....
        /*1060*/ 	.word	0x0002b8f0


	//   ....[187]....
        /*1064*/ 	.word	0x0002b9e0


	//   ....[188]....
        /*1068*/ 	.word	0x0002ba70


	//   ....[189]....
        /*106c*/ 	.word	0x0002bac0


	//   ....[190]....
        /*1070*/ 	.word	0x0002bb10


	//   ....[191]....
        /*1074*/ 	.word	0x0002bc00


	//   ....[192]....
        /*1078*/ 	.word	0x0002bc90


	//   ....[193]....
        /*107c*/ 	.word	0x0002bce0


	//   ....[194]....
        /*1080*/ 	.word	0x0002bd30


	//   ....[195]....
        /*1084*/ 	.word	0x0002bf90


	//   ....[196]....
        /*1088*/ 	.word	0x0002c270


	//   ....[197]....
        /*108c*/ 	.word	0x0002c360


	//   ....[198]....
        /*1090*/ 	.word	0x0002c420


	//   ....[199]....
        /*1094*/ 	.word	0x0002c590


	//   ....[200]....
        /*1098*/ 	.word	0x0002c5e0


	//   ....[201]....
        /*109c*/ 	.word	0x0002c6f0


	//   ....[202]....
        /*10a0*/ 	.word	0x0002c750


	//   ....[203]....
        /*10a4*/ 	.word	0x0002c860


	//   ....[204]....
        /*10a8*/ 	.word	0x0002c8c0


	//   ....[205]....
        /*10ac*/ 	.word	0x0002c9c0


	//   ....[206]....
        /*10b0*/ 	.word	0x0002ca10


	//   ....[207]....
        /*10b4*/ 	.word	0x0002cac0


	//   ....[208]....
        /*10b8*/ 	.word	0x0002cb20


	//   ....[209]....
        /*10bc*/ 	.word	0x0002cc50


	//   ....[210]....
        /*10c0*/ 	.word	0x0002cca0


	//   ....[211]....
        /*10c4*/ 	.word	0x0002cde0


	//   ....[212]....
        /*10c8*/ 	.word	0x0002ce30


	//   ....[213]....
        /*10cc*/ 	.word	0x0002cf70


	//   ....[214]....
        /*10d0*/ 	.word	0x0002cfc0


	//   ....[215]....
        /*10d4*/ 	.word	0x0002d100


	//   ....[216]....
        /*10d8*/ 	.word	0x0002d150


	//   ....[217]....
        /*10dc*/ 	.word	0x0002d290


	//   ....[218]....
        /*10e0*/ 	.word	0x0002d2e0


	//   ....[219]....
        /*10e4*/ 	.word	0x0002d420


	//   ....[220]....
        /*10e8*/ 	.word	0x0002d470


	//   ....[221]....
        /*10ec*/ 	.word	0x0002d590


	//   ....[222]....
        /*10f0*/ 	.word	0x0002d5e0


	//   ....[223]....
        /*10f4*/ 	.word	0x0002d710


	//   ....[224]....
        /*10f8*/ 	.word	0x0002d7e0


	//   ....[225]....
        /*10fc*/ 	.word	0x0002d950


	//   ....[226]....
        /*1100*/ 	.word	0x0002d9a0


	//   ....[227]....
        /*1104*/ 	.word	0x0002daa0


	//   ....[228]....
        /*1108*/ 	.word	0x0002daf0


	//   ....[229]....
        /*110c*/ 	.word	0x0002dbf0


	//   ....[230]....
        /*1110*/ 	.word	0x0002dc40


	//   ....[231]....
        /*1114*/ 	.word	0x0002dd70


	//   ....[232]....
        /*1118*/ 	.word	0x0002ddc0


	//   ....[233]....
        /*111c*/ 	.word	0x0002deb0


	//   ....[234]....
        /*1120*/ 	.word	0x0002df50


	//   ....[235]....
        /*1124*/ 	.word	0x0002e090


	//   ....[236]....
        /*1128*/ 	.word	0x0002e0e0


	//   ....[237]....
        /*112c*/ 	.word	0x0002e220


	//   ....[238]....
        /*1130*/ 	.word	0x0002e270


	//   ....[239]....
        /*1134*/ 	.word	0x0002e3b0


	//   ....[240]....
        /*1138*/ 	.word	0x0002e400


	//   ....[241]....
        /*113c*/ 	.word	0x0002e540


	//   ....[242]....
        /*1140*/ 	.word	0x0002e590


	//   ....[243]....
        /*1144*/ 	.word	0x0002e680


	//   ....[244]....
        /*1148*/ 	.word	0x0002e740


	//   ....[245]....
        /*114c*/ 	.word	0x0002e8d0


	//   ....[246]....
        /*1150*/ 	.word	0x0002e920


	//   ....[247]....
        /*1154*/ 	.word	0x0002ea50


	//   ....[248]....
        /*1158*/ 	.word	0x0002eaa0


	//   ....[249]....
        /*115c*/ 	.word	0x0002ebd0


	//   ....[250]....
        /*1160*/ 	.word	0x0002ec20


	//   ....[251]....
        /*1164*/ 	.word	0x0002ed50


	//   ....[252]....
        /*1168*/ 	.word	0x0002eda0


	//   ....[253]....
        /*116c*/ 	.word	0x0002ee30


	//   ....[254]....
        /*1170*/ 	.word	0x0002eed0


	//   ....[255]....
        /*1174*/ 	.word	0x0002f060


	//   ....[0]....
        /*1178*/ 	.word	0x0002f0d0


	//   ....[1]....
        /*117c*/ 	.word	0x0002f140


	//   ....[2]....
        /*1180*/ 	.word	0x0002f1b0


	//   ....[3]....
        /*1184*/ 	.word	0x0002f220


	//   ....[4]....
        /*1188*/ 	.word	0x0002f2a0


	//   ....[5]....
        /*118c*/ 	.word	0x0002f320


	//   ....[6]....
        /*1190*/ 	.word	0x0002f3b0


	//   ....[7]....
        /*1194*/ 	.word	0x0002f420


	//   ....[8]....
        /*1198*/ 	.word	0x0002f490


	//   ....[9]....
        /*119c*/ 	.word	0x0002f500


	//   ....[10]....
        /*11a0*/ 	.word	0x0002f580


	//   ....[11]....
        /*11a4*/ 	.word	0x0002f5f0


	//   ....[12]....
        /*11a8*/ 	.word	0x0002f690


	//   ....[13]....
        /*11ac*/ 	.word	0x0002f6e0


	//   ....[14]....
        /*11b0*/ 	.word	0x0002f770


	//   ....[15]....
        /*11b4*/ 	.word	0x0002f8a0


	//----- nvinfo : EIATTR_REG_RECONFIG
	.align		4
.L_383:
        /*11b8*/ 	.byte	0x01, 0x54
	.zero		2


	//----- nvinfo : EIATTR_SYSCALL_OFFSETS
	.align		4
        /*11bc*/ 	.byte	0x04, 0x46
        /*11be*/ 	.short	(.L_385 - .L_384)


	//   ....[0]....
.L_384:
        /*11c0*/ 	.word	0x00002640


	//   ....[1]....
        /*11c4*/ 	.word	0x00002790


	//   ....[2]....
        /*11c8*/ 	.word	0x0000c570


	//   ....[3]....
        /*11cc*/ 	.word	0x0000c900


	//   ....[4]....
        /*11d0*/ 	.word	0x00026720


	//   ....[5]....
        /*11d4*/ 	.word	0x00026870


	//   ....[6]....
        /*11d8*/ 	.word	0x00026960


	//   ....[7]....
        /*11dc*/ 	.word	0x00027840


	//----- nvinfo : EIATTR_MBARRIER_INSTR_OFFSETS
	.align		4
.L_385:
        /*11e0*/ 	.byte	0x04, 0x39
        /*11e2*/ 	.short	(.L_387 - .L_386)


	//   ....[0]....
.L_386:
        /*11e4*/ 	.word	0x00000270
        /*11e8*/ 	.word	0x000000ff
        /*11ec*/ 	.word	0x00038800
        /*11f0*/ 	.short	0x0100
        /*11f2*/ 	.byte	0x08
	.zero		1


	//   ....[1]....
        /*11f4*/ 	.word	0x00000280
        /*11f8*/ 	.word	0x000000ff
        /*11fc*/ 	.word	0x00038820
        /*1200*/ 	.short	0x0100
        /*1202*/ 	.byte	0x08
	.zero		1


	//   ....[2]....
        /*1204*/ 	.word	0x00000370
        /*1208*/ 	.word	0x000000ff
        /*120c*/ 	.word	0x00038830
        /*1210*/ 	.short	0x0100
        /*1212*/ 	.byte	0x08
	.zero		1


	//   ....[3]....
        /*1214*/ 	.word	0x00000380
        /*1218*/ 	.word	0x000000ff
        /*121c*/ 	.word	0x00038840
        /*1220*/ 	.short	0x0100
        /*1222*/ 	.byte	0x08
	.zero		1


	//   ....[4]....
        /*1224*/ 	.word	0x00000390
        /*1228*/ 	.word	0x000000ff
        /*122c*/ 	.word	0x00038838
        /*1230*/ 	.short	0x0100
        /*1232*/ 	.byte	0x08
	.zero		1


	//   ....[5]....
        /*1234*/ 	.word	0x000003a0
        /*1238*/ 	.word	0x000000ff
        /*123c*/ 	.word	0x00038848
        /*1240*/ 	.short	0x0100
        /*1242*/ 	.byte	0x08
	.zero		1


	//   ....[6]....
        /*1244*/ 	.word	0x000004d0
        /*1248*/ 	.word	0x000000ff
        /*124c*/ 	.word	0x00038850
        /*1250*/ 	.short	0x0100
        /*1252*/ 	.byte	0x08
	.zero		1


	//   ....[7]....
        /*1254*/ 	.word	0x000004e0
        /*1258*/ 	.word	0x000000ff
        /*125c*/ 	.word	0x00038860
        /*1260*/ 	.short	0x0100
        /*1262*/ 	.byte	0x08
	.zero		1


	//   ....[8]....
        /*1264*/ 	.word	0x000004f0
        /*1268*/ 	.word	0x000000ff
        /*126c*/ 	.word	0x00038858
        /*1270*/ 	.short	0x0100
        /*1272*/ 	.byte	0x08
	.zero		1


	//   ....[9]....
        /*1274*/ 	.word	0x00000500
        /*1278*/ 	.word	0x000000ff
        /*127c*/ 	.word	0x00038868
        /*1280*/ 	.short	0x0100
        /*1282*/ 	.byte	0x08
	.zero		1


	//   ....[10]....
        /*1284*/ 	.word	0x000005f0
        /*1288*/ 	.word	0x000000ff
        /*128c*/ 	.word	0x00038870
        /*1290*/ 	.short	0x0100
        /*1292*/ 	.byte	0x06
	.zero		1


	//   ....[11]....
        /*1294*/ 	.word	0x00000600
        /*1298*/ 	.word	0x000000ff
        /*129c*/ 	.word	0x00038880
        /*12a0*/ 	.short	0x0100
        /*12a2*/ 	.byte	0x06
	.zero		1


	//   ....[12]....
        /*12a4*/ 	.word	0x00000610
        /*12a8*/ 	.word	0x000000ff
        /*12ac*/ 	.word	0x00038878
        /*12b0*/ 	.short	0x0100
        /*12b2*/ 	.byte	0x06
	.zero		1


	//   ....[13]....
        /*12b4*/ 	.word	0x00000620
        /*12b8*/ 	.word	0x000000ff
        /*12bc*/ 	.word	0x00038888
        /*12c0*/ 	.short	0x0100
        /*12c2*/ 	.byte	0x06
	.zero		1


	//   ....[14]....
        /*12c4*/ 	.word	0x00000750
        /*12c8*/ 	.word	0x000000ff
        /*12cc*/ 	.word	0x00038890
        /*12d0*/ 	.short	0x0100
        /*12d2*/ 	.byte	0x08
	.zero		1


	//   ....[15]....
        /*12d4*/ 	.word	0x00000760
        /*12d8*/ 	.word	0x000000ff
        /*12dc*/ 	.word	0x000388a0
        /*12e0*/ 	.short	0x0100
        /*12e2*/ 	.byte	0x08
	.zero		1


	//   ....[16]....
        /*12e4*/ 	.word	0x00000770
        /*12e8*/ 	.word	0x000000ff
        /*12ec*/ 	.word	0x00038898
        /*12f0*/ 	.short	0x0100
        /*12f2*/ 	.byte	0x08
	.zero		1


	//   ....[17]....
        /*12f4*/ 	.word	0x00000780
        /*12f8*/ 	.word	0x000000ff
        /*12fc*/ 	.word	0x000388a8
        /*1300*/ 	.short	0x0100
        /*1302*/ 	.byte	0x08
	.zero		1


	//   ....[18]....
        /*1304*/ 	.word	0x000008b0
        /*1308*/ 	.word	0x000000ff
        /*130c*/ 	.word	0x000388b0
        /*1310*/ 	.short	0x0100
        /*1312*/ 	.byte	0x08
	.zero		1


	//   ....[19]....
        /*1314*/ 	.word	0x000008c0
        /*1318*/ 	.word	0x000000ff
        /*131c*/ 	.word	0x000388c0
        /*1320*/ 	.short	0x0100
        /*1322*/ 	.byte	0x08
	.zero		1


	//   ....[20]....
        /*1324*/ 	.word	0x000008d0
        /*1328*/ 	.word	0x000000ff
        /*132c*/ 	.word	0x000388b8
        /*1330*/ 	.short	0x0100
        /*1332*/ 	.byte	0x08
	.zero		1


	//   ....[21]....
        /*1334*/ 	.word	0x000008e0
        /*1338*/ 	.word	0x000000ff
        /*133c*/ 	.word	0x000388c8
        /*1340*/ 	.short	0x0100
        /*1342*/ 	.byte	0x08
	.zero		1


	//   ....[22]....
        /*1344*/ 	.word	0x000042c0
        /*1348*/ 	.word	0x00000056
        /*134c*/ 	.word	0x00038890
        /*1350*/ 	.short	0x010a
        /*1352*/ 	.byte	0x3f
	.zero		1


	//   ....[23]....
        /*1354*/ 	.word	0x00007a90
        /*1358*/ 	.word	0x00000056
        /*135c*/ 	.word	0x00038890
        /*1360*/ 	.short	0x010a
        /*1362*/ 	.byte	0x3f
	.zero		1


	//   ....[24]....
        /*1364*/ 	.word	0x0000acc0
        /*1368*/ 	.word	0x00000056
        /*136c*/ 	.word	0x00038890
        /*1370*/ 	.short	0x010a
        /*1372*/ 	.byte	0x3f
	.zero		1


	//   ....[25]....
        /*1374*/ 	.word	0x0000b4a0
        /*1378*/ 	.word	0x0000000b
        /*137c*/ 	.word	0x00000000
        /*1380*/ 	.short	0x0101
        /*1382*/ 	.byte	0x3f
	.zero		1


	//   ....[26]....
        /*1384*/ 	.word	0x0000b4e0
        /*1388*/ 	.word	0x00000056
        /*138c*/ 	.word	0x000388b0
        /*1390*/ 	.short	0x010a
        /*1392*/ 	.byte	0x3f
	.zero		1


	//   ....[27]....
        /*1394*/ 	.word	0x0000bc10
        /*1398*/ 	.word	0x00000056
        /*139c*/ 	.word	0x00000000
        /*13a0*/ 	.short	0x0101
        /*13a2*/ 	.byte	0x3f
	.zero		1


	//   ....[28]....
        /*13a4*/ 	.word	0x0000c600
        /*13a8*/ 	.word	0x00000017
        /*13ac*/ 	.word	0x00038800
        /*13b0*/ 	.short	0x010a
        /*13b2*/ 	.byte	0x3f
	.zero		1


	//   ....[29]....
        /*13b4*/ 	.word	0x0000c650
        /*13b8*/ 	.word	0x00000017
        /*13bc*/ 	.word	0x00038800
        /*13c0*/ 	.short	0x010a
        /*13c2*/ 	.byte	0x3f
	.zero		1


	//   ....[30]....
        /*13c4*/ 	.word	0x0000d100
        /*13c8*/ 	.word	0x00000017
        /*13cc*/ 	.word	0x00038800
        /*13d0*/ 	.short	0x010a
        /*13d2*/ 	.byte	0x3f
	.zero		1


	//   ....[31]....
        /*13d4*/ 	.word	0x00010290
        /*13d8*/ 	.word	0x00000017
        /*13dc*/ 	.word	0x00038800
        /*13e0*/ 	.short	0x010a
        /*13e2*/ 	.byte	0x3f
	.zero		1


	//   ....[32]....
        /*13e4*/ 	.word	0x00013520
        /*13e8*/ 	.word	0x00000000
        /*13ec*/ 	.word	0x00038830
        /*13f0*/ 	.short	0x010a
        /*13f2*/ 	.byte	0x3f
	.zero		1


	//   ....[33]....
        /*13f4*/ 	.word	0x00013570
        /*13f8*/ 	.word	0x00000000
        /*13fc*/ 	.word	0x00038830
        /*1400*/ 	.short	0x010a
        /*1402*/ 	.byte	0x3f
	.zero		1


	//   ....[34]....
        /*1404*/ 	.word	0x00017730
        /*1408*/ 	.word	0x00000000
        /*140c*/ 	.word	0x00000000
        /*1410*/ 	.short	0x0101
        /*1412*/ 	.byte	0x3f
	.zero		1


	//   ....[35]....
        /*1414*/ 	.word	0x00018850
        /*1418*/ 	.word	0x00000009
        /*141c*/ 	.word	0x00038830
        /*1420*/ 	.short	0x010a
        /*1422*/ 	.byte	0x3f
	.zero		1


	//   ....[36]....
        /*1424*/ 	.word	0x000188e0
        /*1428*/ 	.word	0x00000009
        /*142c*/ 	.word	0x00038830
        /*1430*/ 	.short	0x010a
        /*1432*/ 	.byte	0x3f
	.zero		1


	//   ....[37]....
        /*1434*/ 	.word	0x0001bfd0
        /*1438*/ 	.word	0x00000006
        /*143c*/ 	.word	0x00038850
        /*1440*/ 	.short	0x010a
        /*1442*/ 	.byte	0x3f
	.zero		1


	//   ....[38]....
        /*1444*/ 	.word	0x0001c020
        /*1448*/ 	.word	0x00000006
        /*144c*/ 	.word	0x00038850
        /*1450*/ 	.short	0x010a
        /*1452*/ 	.byte	0x3f
	.zero		1


	//   ....[39]....
        /*1454*/ 	.word	0x0001cac0
        /*1458*/ 	.word	0x00000004
        /*145c*/ 	.word	0x00000000
        /*1460*/ 	.short	0x0101
        /*1462*/ 	.byte	0x3f
	.zero		1


	//   ....[40]....
        /*1464*/ 	.word	0x0001d410
        /*1468*/ 	.word	0x00000006
        /*146c*/ 	.word	0x00000000
        /*1470*/ 	.short	0x0101
        /*1472*/ 	.byte	0x3f
	.zero		1


	//   ....[41]....
        /*1474*/ 	.word	0x0001dde0
        /*1478*/ 	.word	0x00000002
        /*147c*/ 	.word	0x00038850
        /*1480*/ 	.short	0x010a
        /*1482*/ 	.byte	0x3f
	.zero		1


	//   ....[42]....
        /*1484*/ 	.word	0x0001de30
        /*1488*/ 	.word	0x00000002
        /*148c*/ 	.word	0x00038850
        /*1490*/ 	.short	0x010a
        /*1492*/ 	.byte	0x3f
	.zero		1


	//   ....[43]....
        /*1494*/ 	.word	0x0001ead0
        /*1498*/ 	.word	0x00000002
        /*149c*/ 	.word	0x00000000
        /*14a0*/ 	.short	0x0101
        /*14a2*/ 	.byte	0x3f
	.zero		1


	//   ....[44]....
        /*14a4*/ 	.word	0x00020700
        /*14a8*/ 	.word	0x00000014
        /*14ac*/ 	.word	0x00000000
        /*14b0*/ 	.short	0x0101
        /*14b2*/ 	.byte	0x3f
	.zero		1


	//   ....[45]....
        /*14b4*/ 	.word	0x000213b0
        /*14b8*/ 	.word	0x00000038
        /*14bc*/ 	.word	0x00000000
        /*14c0*/ 	.short	0x0101
        /*14c2*/ 	.byte	0x3f
	.zero		1


	//   ....[46]....
        /*14c4*/ 	.word	0x00024b70
        /*14c8*/ 	.word	0x00000010
        /*14cc*/ 	.word	0x00038820
        /*14d0*/ 	.short	0x010a
        /*14d2*/ 	.byte	0x3f
	.zero		1


	//   ....[47]....
        /*14d4*/ 	.word	0x00024c00
        /*14d8*/ 	.word	0x0000000c
        /*14dc*/ 	.word	0x000388a0
        /*14e0*/ 	.short	0x010a
        /*14e2*/ 	.byte	0x3f
	.zero		1


	//   ....[48]....
        /*14e4*/ 	.word	0x00025150
        /*14e8*/ 	.word	0x0000000c
        /*14ec*/ 	.word	0x000388c0
        /*14f0*/ 	.short	0x010a
        /*14f2*/ 	.byte	0x3f
	.zero		1


	//   ....[49]....
        /*14f4*/ 	.word	0x00025760
        /*14f8*/ 	.word	0x0000000b
        /*14fc*/ 	.word	0x000388a0
        /*1500*/ 	.short	0x010a
        /*1502*/ 	.byte	0x3f
	.zero		1


	//   ....[50]....
        /*1504*/ 	.word	0x00025ca0
        /*1508*/ 	.word	0x0000000b
        /*150c*/ 	.word	0x000388c0
        /*1510*/ 	.short	0x010a
        /*1512*/ 	.byte	0x3f
	.zero		1


	//   ....[51]....
        /*1514*/ 	.word	0x00026f20
        /*1518*/ 	.word	0x00000005
        /*151c*/ 	.word	0x00038840
        /*1520*/ 	.short	0x010a
        /*1522*/ 	.byte	0x3f
	.zero		1


	//   ....[52]....
        /*1524*/ 	.word	0x00027530
        /*1528*/ 	.word	0x00000005
        /*152c*/ 	.word	0x00038830
        /*1530*/ 	.short	0x0107
        /*1532*/ 	.byte	0x3f
	.zero		1


	//   ....[53]....
        /*1534*/ 	.word	0x00027610
        /*1538*/ 	.word	0x00000005
        /*153c*/ 	.word	0x00038830
        /*1540*/ 	.short	0x0101
        /*1542*/ 	.byte	0x3f
	.zero		1


	//   ....[54]....
        /*1544*/ 	.word	0x00028240
        /*1548*/ 	.word	0x00000010
        /*154c*/ 	.word	0x00038800
        /*1550*/ 	.short	0x0107
        /*1552*/ 	.byte	0x3f
	.zero		1


	//   ....[55]....
        /*1554*/ 	.word	0x00028360
        /*1558*/ 	.word	0x00000010
        /*155c*/ 	.word	0x00038800
        /*1560*/ 	.short	0x0101
        /*1562*/ 	.byte	0x3f
	.zero		1


	//   ....[56]....
        /*1564*/ 	.word	0x00028380
        /*1568*/ 	.word	0x00000010
        /*156c*/ 	.word	0x00038820
        /*1570*/ 	.short	0x010a
        /*1572*/ 	.byte	0x3f
	.zero		1


	//   ....[57]....
        /*1574*/ 	.word	0x00028780
        /*1578*/ 	.word	0x00000006
        /*157c*/ 	.word	0x00038840
        /*1580*/ 	.short	0x010a
        /*1582*/ 	.byte	0x3f
	.zero		1


	//   ....[58]....
        /*1584*/ 	.word	0x00028d00
        /*1588*/ 	.word	0x00000006
        /*158c*/ 	.word	0x00038830
        /*1590*/ 	.short	0x0107
        /*1592*/ 	.byte	0x3f
	.zero		1


	//   ....[59]....
        /*1594*/ 	.word	0x00028dc0
        /*1598*/ 	.word	0x00000006
        /*159c*/ 	.word	0x00038830
        /*15a0*/ 	.short	0x0101
        /*15a2*/ 	.byte	0x3f
	.zero		1


	//   ....[60]....
        /*15a4*/ 	.word	0x00028e20
        /*15a8*/ 	.word	0x00000006
        /*15ac*/ 	.word	0x00038860
        /*15b0*/ 	.short	0x010a
        /*15b2*/ 	.byte	0x3f
	.zero		1


	//   ....[61]....
        /*15b4*/ 	.word	0x00029350
        /*15b8*/ 	.word	0x00000006
        /*15bc*/ 	.word	0x00038850
        /*15c0*/ 	.short	0x0107
        /*15c2*/ 	.byte	0x3f
	.zero		1


	//   ....[62]....
        /*15c4*/ 	.word	0x000294f0
        /*15c8*/ 	.word	0x00000006
        /*15cc*/ 	.word	0x00038850
        /*15d0*/ 	.short	0x0101
        /*15d2*/ 	.byte	0x3f
	.zero		1


	//   ....[63]....
        /*15d4*/ 	.word	0x00029720
        /*15d8*/ 	.word	0x00000004
        /*15dc*/ 	.word	0x00038860
        /*15e0*/ 	.short	0x010a
        /*15e2*/ 	.byte	0x3f
	.zero		1


	//   ....[64]....
        /*15e4*/ 	.word	0x00029c80
        /*15e8*/ 	.word	0x00000004
        /*15ec*/ 	.word	0x00038850
        /*15f0*/ 	.short	0x0107
        /*15f2*/ 	.byte	0x3f
	.zero		1


	//   ....[65]....
        /*15f4*/ 	.word	0x00029d40
        /*15f8*/ 	.word	0x00000004
        /*15fc*/ 	.word	0x00038850
        /*1600*/ 	.short	0x0101
        /*1602*/ 	.byte	0x3f
	.zero		1


	//   ....[66]....
        /*1604*/ 	.word	0x0002aaa0
        /*1608*/ 	.word	0x00000005
        /*160c*/ 	.word	0x00038820
        /*1610*/ 	.short	0x010a
        /*1612*/ 	.byte	0x3f
	.zero		1


	//   ....[67]....
        /*1614*/ 	.word	0x0002ac10
        /*1618*/ 	.word	0x00000003
        /*161c*/ 	.word	0x00038840
        /*1620*/ 	.short	0x010a
        /*1622*/ 	.byte	0x3f
	.zero		1


	//   ....[68]....
        /*1624*/ 	.word	0x0002acb0
        /*1628*/ 	.word	0x00000017
        /*162c*/ 	.word	0x00038840
        /*1630*/ 	.short	0x010a
        /*1632*/ 	.byte	0x3f
	.zero		1


	//   ....[69]....
        /*1634*/ 	.word	0x0002acf0
        /*1638*/ 	.word	0x00000003
        /*163c*/ 	.word	0x00038860
        /*1640*/ 	.short	0x010a
        /*1642*/ 	.byte	0x3f
	.zero		1


	//   ....[70]....
        /*1644*/ 	.word	0x0002ad30
        /*1648*/ 	.word	0x00000017
        /*164c*/ 	.word	0x00038860
        /*1650*/ 	.short	0x010a
        /*1652*/ 	.byte	0x3f
	.zero		1


	//   ....[71]....
        /*1654*/ 	.word	0x0002ad90
        /*1658*/ 	.word	0x00000056
        /*165c*/ 	.word	0x00038890
        /*1660*/ 	.short	0x010a
        /*1662*/ 	.byte	0x3f
	.zero		1


	//   ....[72]....
        /*1664*/ 	.word	0x0002b170
        /*1668*/ 	.word	0x00000056
        /*166c*/ 	.word	0x00038890
        /*1670*/ 	.short	0x010a
        /*1672*/ 	.byte	0x3f
	.zero		1


	//   ....[73]....
        /*1674*/ 	.word	0x0002b550
        /*1678*/ 	.word	0x00000056
        /*167c*/ 	.word	0x00038890
        /*1680*/ 	.short	0x010a
        /*1682*/ 	.byte	0x3f
	.zero		1


	//   ....[74]....
        /*1684*/ 	.word	0x0002b930
        /*1688*/ 	.word	0x00000056
        /*168c*/ 	.word	0x000388b0
        /*1690*/ 	.short	0x010a
        /*1692*/ 	.byte	0x3f
	.zero		1


	//   ....[75]....
        /*1694*/ 	.word	0x0002bb50
        /*1698*/ 	.word	0x00000017
        /*169c*/ 	.word	0x00038800
        /*16a0*/ 	.short	0x010a
        /*16a2*/ 	.byte	0x3f
	.zero		1


	//   ....[76]....
        /*16a4*/ 	.word	0x0002bd70
        /*16a8*/ 	.word	0x00000017
        /*16ac*/ 	.word	0x00038800
        /*16b0*/ 	.short	0x010a
        /*16b2*/ 	.byte	0x3f
	.zero		1


	//   ....[77]....
        /*16b4*/ 	.word	0x0002bdc0
        /*16b8*/ 	.word	0x00000000
        /*16bc*/ 	.word	0x00038830
        /*16c0*/ 	.short	0x010a
        /*16c2*/ 	.byte	0x3f
	.zero		1


	//   ....[78]....
        /*16c4*/ 	.word	0x0002be10
        /*16c8*/ 	.word	0x00000009
        /*16cc*/ 	.word	0x00038830
        /*16d0*/ 	.short	0x010a
        /*16d2*/ 	.byte	0x3f
	.zero		1


	//   ....[79]....
        /*16d4*/ 	.word	0x0002be60
        /*16d8*/ 	.word	0x00000006
        /*16dc*/ 	.word	0x00038850
        /*16e0*/ 	.short	0x010a
        /*16e2*/ 	.byte	0x3f
	.zero		1


	//   ....[80]....
        /*16e4*/ 	.word	0x0002beb0
        /*16e8*/ 	.word	0x00000002
        /*16ec*/ 	.word	0x00038850
        /*16f0*/ 	.short	0x010a
        /*16f2*/ 	.byte	0x3f
	.zero		1


	//   ....[81]....
        /*16f4*/ 	.word	0x0002c050
        /*16f8*/ 	.word	0x00000010
        /*16fc*/ 	.word	0x00038820
        /*1700*/ 	.short	0x010a
        /*1702*/ 	.byte	0x3f
	.zero		1


	//   ....[82]....
        /*1704*/ 	.word	0x0002c0a0
        /*1708*/ 	.word	0x0000000c
        /*170c*/ 	.word	0x000388a0
        /*1710*/ 	.short	0x010a
        /*1712*/ 	.byte	0x3f
	.zero		1


	//   ....[83]....
        /*1714*/ 	.word	0x0002c0f0
        /*1718*/ 	.word	0x0000000c
        /*171c*/ 	.word	0x000388c0
        /*1720*/ 	.short	0x010a
        /*1722*/ 	.byte	0x3f
	.zero		1


	//   ....[84]....
        /*1724*/ 	.word	0x0002c140
        /*1728*/ 	.word	0x0000000b
        /*172c*/ 	.word	0x000388a0
        /*1730*/ 	.short	0x010a
        /*1732*/ 	.byte	0x3f
	.zero		1


	//   ....[85]....
        /*1734*/ 	.word	0x0002c190
        /*1738*/ 	.word	0x0000000b
        /*173c*/ 	.word	0x000388c0
        /*1740*/ 	.short	0x010a
        /*1742*/ 	.byte	0x3f
	.zero		1


	//   ....[86]....
        /*1744*/ 	.word	0x0002c2b0
        /*1748*/ 	.word	0x00000005
        /*174c*/ 	.word	0x00038840
        /*1750*/ 	.short	0x010a
        /*1752*/ 	.byte	0x3f
	.zero		1


	//   ....[87]....
        /*1754*/ 	.word	0x0002d610
        /*1758*/ 	.word	0x00000010
        /*175c*/ 	.word	0x00038820
        /*1760*/ 	.short	0x010a
        /*1762*/ 	.byte	0x3f
	.zero		1


	//   ....[88]....
        /*1764*/ 	.word	0x0002d660
        /*1768*/ 	.word	0x00000006
        /*176c*/ 	.word	0x00038840
        /*1770*/ 	.short	0x010a
        /*1772*/ 	.byte	0x3f
	.zero		1


	//   ....[89]....
        /*1774*/ 	.word	0x0002de00
        /*1778*/ 	.word	0x00000006
        /*177c*/ 	.word	0x00038860
        /*1780*/ 	.short	0x010a
        /*1782*/ 	.byte	0x3f
	.zero		1


	//   ....[90]....
        /*1784*/ 	.word	0x0002e5d0
        /*1788*/ 	.word	0x00000004
        /*178c*/ 	.word	0x00038860
        /*1790*/ 	.short	0x010a
        /*1792*/ 	.byte	0x3f
	.zero		1


	//   ....[91]....
        /*1794*/ 	.word	0x0002f7c0
        /*1798*/ 	.word	0x00000005
        /*179c*/ 	.word	0x00038820
        /*17a0*/ 	.short	0x010a
        /*17a2*/ 	.byte	0x3f
	.zero		1


	//   ....[92]....
        /*17a4*/ 	.word	0x0002f960
        /*17a8*/ 	.word	0x00000003
        /*17ac*/ 	.word	0x00038840
        /*17b0*/ 	.short	0x010a
        /*17b2*/ 	.byte	0x3f
	.zero		1


	//   ....[93]....
        /*17b4*/ 	.word	0x0002f9b0
        /*17b8*/ 	.word	0x00000017
        /*17bc*/ 	.word	0x00038840
        /*17c0*/ 	.short	0x010a
        /*17c2*/ 	.byte	0x3f
	.zero		1


	//   ....[94]....
        /*17c4*/ 	.word	0x0002fa00
        /*17c8*/ 	.word	0x00000003
        /*17cc*/ 	.word	0x00038860
        /*17d0*/ 	.short	0x010a
        /*17d2*/ 	.byte	0x3f
	.zero		1


	//----- nvinfo : EIATTR_NUM_MBARRIERS
	.align		4
.L_387:
        /*17d4*/ 	.byte	0x03, 0x38
        /*17d6*/ 	.short	0x0016


	//----- nvinfo : EIATTR_EXIT_INSTR_OFFSETS
	.align		4
        /*17d8*/ 	.byte	0x04, 0x1c
        /*17da*/ 	.short	(.L_389 - .L_388)


	//   ....[0]....
.L_388:
        /*17dc*/ 	.word	0x0002ad80


	//----- nvinfo : EIATTR_MAX_THREADS
	.align		4
.L_389:
        /*17e0*/ 	.byte	0x04, 0x05
        /*17e2*/ 	.short	(.L_391 - .L_390)
.L_390:
        /*17e4*/ 	.word	0x00000180
        /*17e8*/ 	.word	0x00000001
        /*17ec*/ 	.word	0x00000001


	//----- nvinfo : EIATTR_CRS_STACK_SIZE
	.align		4
.L_391:
        /*17f0*/ 	.byte	0x04, 0x1e
        /*17f2*/ 	.short	(.L_393 - .L_392)
.L_392:
        /*17f4*/ 	.word	0x00000000


	//----- nvinfo : EIATTR_CBANK_PARAM_SIZE
	.align		4
.L_393:
        /*17f8*/ 	.byte	0x03, 0x19
        /*17fa*/ 	.short	0x0af0


	//----- nvinfo : EIATTR_PARAM_CBANK
	.align		4
        /*17fc*/ 	.byte	0x04, 0x0a
        /*17fe*/ 	.short	(.L_395 - .L_394)
	.align		4
.L_394:
        /*1800*/ 	.word	index@(.nv.constant0._ZN7cutlass13device_kernelIN5flash11enable_sm90INS1_16FlashAttnFwdSm90INS1_25CollectiveMainloopFwdSm90ILi2EN4cute5tupleIJNS5_1CILi1EEES8_S8_EEENS6_IJNS7_ILi128EEENS7_ILi80EEENS7_ILi256EEEEEELi256ENS_6half_tEfNS_4arch4Sm90ELb0ELb0ELb1ELb1ELb1ELb1ELb0ELb1ELb1ELb1ELb1ELb0EEENS1_21CollectiveEpilogueFwdINS6_IJSA_SC_SB_EEES9_SE_SG_Li256ELb1ELb1ELb1ELb0EEENS1_36VarlenDynamicPersistentTileSchedulerILi128ELi80ELi256ELi128ELb1ELb1ELb1ELb0ELb1ELb1EEEEEEEEEvNT_6ParamsE)
        /*1804*/ 	.short	0x0210
        /*1806*/ 	.short	0x0af0


	//----- nvinfo : EIATTR_SW_WAR
	.align		4
.L_395:
        /*1808*/ 	.byte	0x04, 0x36
        /*180a*/ 	.short	(.L_397 - .L_396)
.L_396:
        /*180c*/ 	.word	0x00000008
.L_397:


//--------------------- .nv.info._ZN7cutlass13device_kernelIN5flash11enable_sm90INS1_16FlashAttnFwdSm90INS1_25CollectiveMainloopFwdSm90ILi2EN4cute5tupleIJNS5_1CILi1EEES8_S8_EEENS6_IJNS7_ILi128EEENS7_ILi64EEENS7_ILi256EEEEEELi256ENS_6half_tEfNS_4arch4Sm90ELb0ELb1ELb1ELb0ELb1ELb0ELb0ELb1ELb1ELb1ELb1ELb0EEENS1_21CollectiveEpilogueFwdINS6_IJSA_SC_SB_EEES9_SE_SG_Li256ELb0ELb1ELb1ELb0EEENS1_19SingleTileSchedulerILb0ELb1ELb1ELi128EEEEEEEEEvNT_6ParamsE --------------------------
	.section	.nv.info._ZN7cutlass13device_kernelIN5flash11enable_sm90INS1_16FlashAttnFwdSm90INS1_25CollectiveMainloopFwdSm90ILi2EN4cute5tupleIJNS5_1CILi1EEES8_S8_EEENS6_IJNS7_ILi128EEENS7_ILi64EEENS7_ILi256EEEEEELi256ENS_6half_tEfNS_4arch4Sm90ELb0ELb1ELb1ELb0ELb1ELb0ELb0ELb1ELb1ELb1ELb1ELb0EEENS1_21CollectiveEpilogueFwdINS6_IJSA_SC_SB_EEES9_SE_SG_Li256ELb0ELb1ELb1ELb0EEENS1_19SingleTileSchedulerILb0ELb1ELb1ELi128EEEEEEEEEvNT_6ParamsE,"",@"SHT_CUDA_INFO"
	.sectionflags	@""
	.align	4


	//----- nvinfo : EIATTR_CUDA_API_VERSION
	.align		4
        /*0000*/ 	.byte	0x04, 0x37
        /*0002*/ 	.short	(.L_399 - .L_398)
.L_398:
        /*0004*/ 	.word	0x00000082


	//----- nvinfo : EIATTR_KPARAM_INFO
	.align		4
.L_399:
        /*0008*/ 	.byte	0x04, 0x17
        /*000a*/ 	.short	(.L_401 - .L_400)
.L_400:
        /*000c*/ 	.word	0x00000000
        /*0010*/ 	.short	0x0000
        /*0012*/ 	.short	0x0070
        /*0014*/ 	.byte	0x00, 0xf0, 0x01, 0x28


	//----- nvinfo : EIATTR_SPARSE_MMA_MASK
	.align		4
.L_401:
        /*0018*/ 	.byte	0x03, 0x50
        /*001a*/ 	.short	0x0000


	//----- nvinfo : EIATTR_MAXREG_COUNT
	.align		4
        /*001c*/ 	.byte	0x03, 0x1b
        /*001e*/ 	.short	0x00a8


	//----- nvinfo : EIATTR_NUM_BARRIERS
	.align		4
        /*0020*/ 	.byte	0x02, 0x4c
        /*0022*/ 	.byte	0x09
	.zero		1


	//----- nvinfo : EIATTR_EXTERNS
	.align		4
        /*0024*/ 	.byte	0x04, 0x0f
        /*0026*/ 	.short	(.L_403 - .L_402)


	//   ....[0]....
	.align		4
.L_402:
        /*0028*/ 	.word	index@(__assertfail)


	//----- nvinfo : EIATTR_ANNOTATIONS
	.align		4
.L_403:
        /*002c*/ 	.byte	0x04, 0x55
        /*002e*/ 	.short	(.L_405 - .L_404)


	//   ....[0]....
.L_404:
        /*0030*/ 	.word	0x00000001
        /*0034*/ 	.byte	0xb0, 0x08, 0x00, 0x00, 0x01, 0x00, 0x00, 0x00, 0xe0, 0x09, 0x00, 0x00, 0x01, 0x00, 0x00, 0x00
        /*0044*/ 	.byte	0x90, 0x19, 0x00, 0x00, 0x01, 0x00, 0x00, 0x00, 0xe0, 0xdd, 0x00, 0x00, 0x01, 0x00, 0x00, 0x00
        /*0054*/ 	.byte	0xf0, 0xff, 0x00, 0x00, 0x01, 0x00, 0x00, 0x00, 0x80, 0x13, 0x01, 0x00, 0x01, 0x00, 0x00, 0x00
        /*0064*/ 	.byte	0x20, 0x15, 0x01, 0x00, 0x01, 0x00, 0x00, 0x00, 0xb0, 0x29, 0x01, 0x00, 0x01, 0x00, 0x00, 0x00
        /*0074*/ 	.byte	0x50, 0x3f, 0x01, 0x00


	//----- nvinfo : EIATTR_MERCURY_ISA_VERSION
	.align		4
.L_405:
        /*0078*/ 	.byte	0x03, 0x5f
        /*007a*/ 	.short	0x0101


	//----- nvinfo : EIATTR_INT_WARP_WIDE_INSTR_OFFSETS
	.align		4
        /*007c*/ 	.byte	0x04, 0x31
        /*007e*/ 	.short	(.L_407 - .L_406)


	//   ....[0]....
.L_406:
        /*0080*/ 	.word	0x000000c0


	//   ....[1]....
        /*0084*/ 	.word	0x000000d0


	//   ....[2]....
        /*0088*/ 	.word	0x00000170


	//----- nvinfo : EIATTR_COOP_GROUP_MASK_REGIDS
	.align		4
.L_407:
        /*008c*/ 	.byte	0x04, 0x29
        /*008e*/ 	.short	(.L_409 - .L_408)


	//   ....[0]....
.L_408:
        /*0090*/ 	.word	0xffffffff


	//   ....[1]....
        /*0094*/ 	.word	0xffffffff


	//   ....[2]....
        /*0098*/ 	.word	0xffffffff


	//   ....[3]....
        /*009c*/ 	.word	0xffffffff


	//   ....[4]....
        /*00a0*/ 	.word	0xffffffff


	//   ....[5]....
        /*00a4*/ 	.word	0xffffffff


	//   ....[6]....
        /*00a8*/ 	.word	0xffffffff


	//   ....[7]....
        /*00ac*/ 	.word	0xffffffff


	//   ....[8]....
        /*00b0*/ 	.word	0xffffffff


	//   ....[9]....
        /*00b4*/ 	.word	0xffffffff


	//   ....[10]....
        /*00b8*/ 	.word	0xffffffff


	//   ....[11]....
        /*00bc*/ 	.word	0xffffffff


	//   ....[12]....
        /*00c0*/ 	.word	0xffffffff


	//   ....[13]....
        /*00c4*/ 	.word	0xffffffff


	//   ....[14]....
        /*00c8*/ 	.word	0xffffffff


	//   ....[15]....
        /*00cc*/ 	.word	0xffffffff


	//   ....[16]....
        /*00d0*/ 	.word	0xffffffff


	//   ....[17]....
        /*00d4*/ 	.word	0xffffffff


	//   ....[18]....
        /*00d8*/ 	.word	0xffffffff


	//   ....[19]....
        /*00dc*/ 	.word	0xffffffff


	//   ....[20]....
        /*00e0*/ 	.word	0xffffffff


	//   ....[21]....
        /*00e4*/ 	.word	0xffffffff


	//   ....[22]....
        /*00e8*/ 	.word	0xffffffff


	//   ....[23]....
        /*00ec*/ 	.word	0xffffffff


	//   ....[24]....
        /*00f0*/ 	.word	0xffffffff


	//   ....[25]....
        /*00f4*/ 	.word	0xffffffff


	//   ....[26]....
        /*00f8*/ 	.word	0xffffffff


	//   ....[27]....
        /*00fc*/ 	.word	0xffffffff


	//   ....[28]....
        /*0100*/ 	.word	0xffffffff


	//   ....[29]....
        /*0104*/ 	.word	0xffffffff


	//   ....[30]....
        /*0108*/ 	.word	0xffffffff


	//   ....[31]....
        /*010c*/ 	.word	0xffffffff


	//   ....[32]....
        /*0110*/ 	.word	0xffffffff


	//   ....[33]....
        /*0114*/ 	.word	0xffffffff


	//   ....[34]....
        /*0118*/ 	.word	0xffffffff


	//   ....[35]....
        /*011c*/ 	.word	0xffffffff


	//   ....[36]....
        /*0120*/ 	.word	0xffffffff


	//   ....[37]....
        /*0124*/ 	.word	0xffffffff


	//   ....[38]....
        /*0128*/ 	.word	0xffffffff


	//   ....[39]....
        /*012c*/ 	.word	0xffffffff


	//   ....[40]....
        /*0130*/ 	.word	0xffffffff


	//   ....[41]....
        /*0134*/ 	.word	0xffffffff


	//   ....[42]....
        /*0138*/ 	.word	0xffffffff


	//   ....[43]....
        /*013c*/ 	.word	0xffffffff


	//   ....[44]....
        /*0140*/ 	.word	0xffffffff


	//   ....[45]....
        /*0144*/ 	.word	0xffffffff


	//   ....[46]....
        /*0148*/ 	.word	0xffffffff


	//   ....[47]....
        /*014c*/ 	.word	0xffffffff


	//   ....[48]....
        /*0150*/ 	.word	0xffffffff


	//   ....[49]....
        /*0154*/ 	.word	0xffffffff


	//   ....[50]....
        /*0158*/ 	.word	0xffffffff


	//   ....[51]....
        /*015c*/ 	.word	0xffffffff


	//   ....[52]....
        /*0160*/ 	.word	0xffffffff


	//   ....[53]....
        /*0164*/ 	.word	0xffffffff


	//   ....[54]....
        /*0168*/ 	.word	0xffffffff


	//   ....[55]....
        /*016c*/ 	.word	0xffffffff


	//   ....[56]....
        /*0170*/ 	.word	0xffffffff


	//   ....[57]....
        /*0174*/ 	.word	0xffffffff


	//   ....[58]....
        /*0178*/ 	.word	0xffffffff


	//   ....[59]....
        /*017c*/ 	.word	0xffffffff


	//   ....[60]....
        /*0180*/ 	.word	0xffffffff


	//   ....[61]....
        /*0184*/ 	.word	0xffffffff


	//   ....[62]....
        /*0188*/ 	.word	0xffffffff


	//   ....[63]....
        /*018c*/ 	.word	0xffffffff


	//   ....[64]....
        /*0190*/ 	.word	0xffffffff


	//   ....[65]....
        /*0194*/ 	.word	0xffffffff


	//   ....[66]....
        /*0198*/ 	.word	0xffffffff


	//   ....[67]....
        /*019c*/ 	.word	0xffffffff


	//   ....[68]....
        /*01a0*/ 	.word	0xffffffff


	//   ....[69]....
        /*01a4*/ 	.word	0xffffffff


	//   ....[70]....
        /*01a8*/ 	.word	0xffffffff


	//   ....[71]....
        /*01ac*/ 	.word	0xffffffff


	//   ....[72]....
        /*01b0*/ 	.word	0xffffffff


	//   ....[73]....
        /*01b4*/ 	.word	0xffffffff


	//   ....[74]....
        /*01b8*/ 	.word	0xffffffff


	//   ....[75]....
        /*01bc*/ 	.word	0xffffffff


	//   ....[76]....
        /*01c0*/ 	.word	0xffffffff


	//   ....[77]....
        /*01c4*/ 	.word	0xffffffff


	//   ....[78]....
        /*01c8*/ 	.word	0xffffffff


	//   ....[79]....
        /*01cc*/ 	.word	0xffffffff


	//   ....[80]....
        /*01d0*/ 	.word	0xffffffff


	//   ....[81]....
        /*01d4*/ 	.word	0xffffffff


	//   ....[82]....
        /*01d8*/ 	.word	0xffffffff


	//   ....[83]....
        /*01dc*/ 	.word	0xffffffff


	//   ....[84]....
        /*01e0*/ 	.word	0xffffffff


	//   ....[85]....
        /*01e4*/ 	.word	0xffffffff


	//   ....[86]....
        /*01e8*/ 	.word	0xffffffff


	//   ....[87]....
        /*01ec*/ 	.word	0xffffffff


	//   ....[88]....
        /*01f0*/ 	.word	0xffffffff


	//   ....[89]....
        /*01f4*/ 	.word	0xffffffff


	//   ....[90]....
        /*01f8*/ 	.word	0xffffffff


	//   ....[91]....
        /*01fc*/ 	.word	0x0500000f


	//   ....[92]....
        /*0200*/ 	.word	0x0500000f


	//   ....[93]....
        /*0204*/ 	.word	0x0500000f


	//   ....[94]....
        /*0208*/ 	.word	0x0500000f


	//   ....[95]....
        /*020c*/ 	.word	0x0500000f


	//   ....[96]....
        /*0210*/ 	.word	0x0500000f


	//   ....[97]....
        /*0214*/ 	.word	0x0500000f


	//   ....[98]....
        /*0218*/ 	.word	0x0500000f


	//   ....[99]....
        /*021c*/ 	.word	0x0500000f


	//   ....[100]....
        /*0220*/ 	.word	0x0500000f


	//   ....[101]....
        /*0224*/ 	.word	0x0500000f


	//   ....[102]....
        /*0228*/ 	.word	0x0500000f


	//   ....[103]....
        /*022c*/ 	.word	0x0500000f


	//   ....[104]....
        /*0230*/ 	.word	0x0500000f


	//   ....[105]....
        /*0234*/ 	.word	0x0500000f


	//   ....[106]....
        /*0238*/ 	.word	0x0500000f


	//   ....[107]....
        /*023c*/ 	.word	0x0500000f


	//   ....[108]....
        /*0240*/ 	.word	0x0500000f


	//   ....[109]....
        /*0244*/ 	.word	0x0500000f


	//   ....[110]....
        /*0248*/ 	.word	0x0500000f


	//   ....[111]....
        /*024c*/ 	.word	0x0500000f


	//   ....[112]....
        /*0250*/ 	.word	0x0500000f


	//   ....[113]....
        /*0254*/ 	.word	0x0500000f


	//   ....[114]....
        /*0258*/ 	.word	0x0500000f


	//   ....[115]....
        /*025c*/ 	.word	0x0500000f


	//   ....[116]....
        /*0260*/ 	.word	0x0500000f


	//   ....[117]....
        /*0264*/ 	.word	0x0500000f


	//   ....[118]....
        /*0268*/ 	.word	0x0500000f


	//   ....[119]....
        /*026c*/ 	.word	0x0500000f


	//   ....[120]....
        /*0270*/ 	.word	0x0500000f


	//   ....[121]....
        /*0274*/ 	.word	0x0500000f


	//   ....[122]....
        /*0278*/ 	.word	0x0500000f


	//   ....[123]....
        /*027c*/ 	.word	0x0500000f


	//   ....[124]....
        /*0280*/ 	.word	0x0500000f


	//   ....[125]....
        /*0284*/ 	.word	0x0500000f


	//   ....[126]....
        /*0288*/ 	.word	0x0500000f


	//   ....[127]....
        /*028c*/ 	.word	0x0500000f


	//   ....[128]....
        /*0290*/ 	.word	0x0500000f


	//   ....[129]....
        /*0294*/ 	.word	0x0500000f


	//   ....[130]....
        /*0298*/ 	.word	0x0500000f


	//   ....[131]....
        /*029c*/ 	.word	0x0500000f


	//   ....[132]....
        /*02a0*/ 	.word	0x0500000f


	//   ....[133]....
        /*02a4*/ 	.word	0x0500000f


	//   ....[134]....
        /*02a8*/ 	.word	0x0500000f


	//   ....[135]....
        /*02ac*/ 	.word	0x0500000f


	//   ....[136]....
        /*02b0*/ 	.word	0x0500000f


	//   ....[137]....
        /*02b4*/ 	.word	0x0500000f


	//   ....[138]....
        /*02b8*/ 	.word	0x0500000f


	//   ....[139]....
        /*02bc*/ 	.word	0x0500000f


	//   ....[140]....
        /*02c0*/ 	.word	0x0500000f


	//----- nvinfo : EIATTR_COOP_GROUP_INSTR_OFFSETS
	.align		4
.L_409:
        /*02c4*/ 	.byte	0x04, 0x28
        /*02c6*/ 	.short	(.L_411 - .L_410)


	//   ....[0]....
.L_410:
        /*02c8*/ 	.word	0x00000070


	//   ....[1]....
        /*02cc*/ 	.word	0x000000b0


	//   ....[2]....
        /*02d0*/ 	.word	0x000002d0


	//   ....[3]....
        /*02d4*/ 	.word	0x00000430


	//   ....[4]....
        /*02d8*/ 	.word	0x00000550


	//   ....[5]....
        /*02dc*/ 	.word	0x000006b0


	//   ....[6]....
        /*02e0*/ 	.word	0x00001770


	//   ....[7]....
        /*02e4*/ 	.word	0x00002830


	//   ....[8]....
        /*02e8*/ 	.word	0x00002e30


	//   ....[9]....
        /*02ec*/ 	.word	0x00003760


	//   ....[10]....
        /*02f0*/ 	.word	0x00003890


	//   ....[11]....
        /*02f4*/ 	.word	0x00003c30


	//   ....[12]....
        /*02f8*/ 	.word	0x00003d20


	//   ....[13]....
        /*02fc*/ 	.word	0x00005e90


	//   ....[14]....
        /*0300*/ 	.word	0x00006390


	//   ....[15]....
        /*0304*/ 	.word	0x00006ac0


	//   ....[16]....
        /*0308*/ 	.word	0x00006bc0


	//   ....[17]....
        /*030c*/ 	.word	0x00006f90


	//   ....[18]....
        /*0310*/ 	.word	0x00006fe0


	//   ....[19]....
        /*0314*/ 	.word	0x00009280


	//   ....[20]....
        /*0318*/ 	.word	0x00009290


	//   ....[21]....
        /*031c*/ 	.word	0x000092c0


	//   ....[22]....
        /*0320*/ 	.word	0x000092d0


	//   ....[23]....
        /*0324*/ 	.word	0x0000b060


	//   ....[24]....
        /*0328*/ 	.word	0x0000b580


	//   ....[25]....
        /*032c*/ 	.word	0x0000bcd0


	//   ....[26]....
        /*0330*/ 	.word	0x0000bdd0


	//   ....[27]....
        /*0334*/ 	.word	0x0000c150


	//   ....[28]....
        /*0338*/ 	.word	0x0000c1e0


	//   ....[29]....
        /*033c*/ 	.word	0x0000d220


	//   ....[30]....
        /*0340*/ 	.word	0x0000d240


	//   ....[31]....
        /*0344*/ 	.word	0x0000d2c0


	//   ....[32]....
        /*0348*/ 	.word	0x0000d2f0


	//   ....[33]....
        /*034c*/ 	.word	0x0000e580


	//   ....[34]....
        /*0350*/ 	.word	0x0000e5d0


	//   ....[35]....
        /*0354*/ 	.word	0x0000e610


	//   ....[36]....
        /*0358*/ 	.word	0x0000e640


	//   ....[37]....
        /*035c*/ 	.word	0x0000e680


	//   ....[38]....
        /*0360*/ 	.word	0x0000e6a0


	//   ....[39]....
        /*0364*/ 	.word	0x0000f300


	//   ....[40]....
        /*0368*/ 	.word	0x0000f310


	//   ....[41]....
        /*036c*/ 	.word	0x00010360


	//   ....[42]....
        /*0370*/ 	.word	0x00011a10


	//   ....[43]....
        /*0374*/ 	.word	0x00011a30


	//   ....[44]....
        /*0378*/ 	.word	0x00011a40


	//   ....[45]....
        /*037c*/ 	.word	0x00011a50


	//   ....[46]....
        /*0380*/ 	.word	0x00011a60


	//   ....[47]....
        /*0384*/ 	.word	0x00011ad0


	//   ....[48]....
        /*0388*/ 	.word	0x00011b00


	//   ....[49]....
        /*038c*/ 	.word	0x00011b60


	//   ....[50]....
        /*0390*/ 	.word	0x00012190


	//   ....[51]....
        /*0394*/ 	.word	0x000121c0


	//   ....[52]....
        /*0398*/ 	.word	0x000121f0


	//   ....[53]....
        /*039c*/ 	.word	0x00012210


	//   ....[54]....
        /*03a0*/ 	.word	0x00012220


	//   ....[55]....
        /*03a4*/ 	.word	0x000122b0


	//   ....[56]....
        /*03a8*/ 	.word	0x000122e0


	//   ....[57]....
        /*03ac*/ 	.word	0x00012350


	//   ....[58]....
        /*03b0*/ 	.word	0x00012380


	//   ....[59]....
        /*03b4*/ 	.word	0x000123f0


	//   ....[60]....
        /*03b8*/ 	.word	0x00012420


	//   ....[61]....
        /*03bc*/ 	.word	0x00012490


	//   ....[62]....
        /*03c0*/ 	.word	0x000124c0


	//   ....[63]....
        /*03c4*/ 	.word	0x00012530


	//   ....[64]....
        /*03c8*/ 	.word	0x00012560


	//   ....[65]....
        /*03cc*/ 	.word	0x000125c0


	//   ....[66]....
        /*03d0*/ 	.word	0x00012db0


	//   ....[67]....
        /*03d4*/ 	.word	0x00012de0


	//   ....[68]....
        /*03d8*/ 	.word	0x00012e10


	//   ....[69]....
        /*03dc*/ 	.word	0x00012e50


	//   ....[70]....
        /*03e0*/ 	.word	0x00012e70


	//   ....[71]....
        /*03e4*/ 	.word	0x00012e90


	//   ....[72]....
        /*03e8*/ 	.word	0x00012ec0


	//   ....[73]....
        /*03ec*/ 	.word	0x00012ee0


	//   ....[74]....
        /*03f0*/ 	.word	0x00013250


	//   ....[75]....
        /*03f4*/ 	.word	0x00013270


	//   ....[76]....
        /*03f8*/ 	.word	0x00013290


	//   ....[77]....
        /*03fc*/ 	.word	0x00013330


	//   ....[78]....
        /*0400*/ 	.word	0x00013350


	//   ....[79]....
        /*0404*/ 	.word	0x000133f0


	//   ....[80]....
        /*0408*/ 	.word	0x00013410


	//   ....[81]....
        /*040c*/ 	.word	0x00013420


	//   ....[82]....
        /*0410*/ 	.word	0x00013950


	//   ....[83]....
        /*0414*/ 	.word	0x00013980


	//   ....[84]....
        /*0418*/ 	.word	0x000139b0


	//   ....[85]....
        /*041c*/ 	.word	0x000139e0


	//   ....[86]....
        /*0420*/ 	.word	0x00013ac0


	//   ....[87]....
        /*0424*/ 	.word	0x00013ae0


	//   ....[88]....
        /*0428*/ 	.word	0x00013b30


	//   ....[89]....
        /*042c*/ 	.word	0x00013ba0


	//   ....[90]....
        /*0430*/ 	.word	0x00013ee0


	//   ....[91]....
        /*0434*/ 	.word	0x00014560


	//   ....[92]....
        /*0438*/ 	.word	0x00014650


	//   ....[93]....
        /*043c*/ 	.word	0x000146f0


	//   ....[94]....
        /*0440*/ 	.word	0x00014750


	//   ....[95]....
        /*0444*/ 	.word	0x00014830


	//   ....[96]....
        /*0448*/ 	.word	0x000148a0


	//   ....[97]....
        /*044c*/ 	.word	0x00014980


	//   ....[98]....
        /*0450*/ 	.word	0x000149f0


	//   ....[99]....
        /*0454*/ 	.word	0x00014ac0


	//   ....[100]....
        /*0458*/ 	.word	0x00014b60


	//   ....[101]....
        /*045c*/ 	.word	0x00014bb0


	//   ....[102]....
        /*0460*/ 	.word	0x00014c50


	//   ....[103]....
        /*0464*/ 	.word	0x00014d30


	//   ....[104]....
        /*0468*/ 	.word	0x00014db0


	//   ....[105]....
        /*046c*/ 	.word	0x00014e90


	//   ....[106]....
        /*0470*/ 	.word	0x00014f10


	//   ....[107]....
        /*0474*/ 	.word	0x00014ff0


	//   ....[108]....
        /*0478*/ 	.word	0x00015070


	//   ....[109]....
        /*047c*/ 	.word	0x00015150


	//   ....[110]....
        /*0480*/ 	.word	0x000151d0


	//   ....[111]....
        /*0484*/ 	.word	0x000152b0


	//   ....[112]....
        /*0488*/ 	.word	0x00015330


	//   ....[113]....
        /*048c*/ 	.word	0x00015410


	//   ....[114]....
        /*0490*/ 	.word	0x00015480


	//   ....[115]....
        /*0494*/ 	.word	0x00015550


	//   ....[116]....
        /*0498*/ 	.word	0x00015690


	//   ....[117]....
        /*049c*/ 	.word	0x00015750


	//   ....[118]....
        /*04a0*/ 	.word	0x00015800


	//   ....[119]....
        /*04a4*/ 	.word	0x000158d0


	//   ....[120]....
        /*04a8*/ 	.word	0x00015930


	//   ....[121]....
        /*04ac*/ 	.word	0x00015a10


	//   ....[122]....
        /*04b0*/ 	.word	0x00015a70


	//   ....[123]....
        /*04b4*/ 	.word	0x00015b80


	//   ....[124]....
        /*04b8*/ 	.word	0x00015c60


	//   ....[125]....
        /*04bc*/ 	.word	0x00015d00


	//   ....[126]....
        /*04c0*/ 	.word	0x00015d60


	//   ....[127]....
        /*04c4*/ 	.word	0x00015e70


	//   ....[128]....
        /*04c8*/ 	.word	0x00015ed0


	//   ....[129]....
        /*04cc*/ 	.word	0x00015fe0


	//   ....[130]....
        /*04d0*/ 	.word	0x00016040


	//   ....[131]....
        /*04d4*/ 	.word	0x00016100


	//   ....[132]....
        /*04d8*/ 	.word	0x00016260


	//   ....[133]....
        /*04dc*/ 	.word	0x00016300


	//   ....[134]....
        /*04e0*/ 	.word	0x000163d0


	//   ....[135]....
        /*04e4*/ 	.word	0x000164e0


	//   ....[136]....
        /*04e8*/ 	.word	0x00016550


	//   ....[137]....
        /*04ec*/ 	.word	0x00016660


	//   ....[138]....
        /*04f0*/ 	.word	0x000166e0


	//   ....[139]....
        /*04f4*/ 	.word	0x000167d0


	//   ....[140]....
        /*04f8*/ 	.word	0x000168e0


	//----- nvinfo : EIATTR_REG_RECONFIG
	.align		4
.L_411:
        /*04fc*/ 	.byte	0x01, 0x54
	.zero		2


	//----- nvinfo : EIATTR_SYSCALL_OFFSETS
	.align		4
        /*0500*/ 	.byte	0x04, 0x46
        /*0502*/ 	.short	(.L_413 - .L_412)


	//   ....[0]....
.L_412:
        /*0504*/ 	.word	0x00001940


	//   ....[1]....
        /*0508*/ 	.word	0x00010f20


	//   ....[2]....
        /*050c*/ 	.word	0x00011060


	//   ....[3]....
        /*0510*/ 	.word	0x00011150


	//   ....[4]....
        /*0514*/ 	.word	0x00011ed0


	//----- nvinfo : EIATTR_MBARRIER_INSTR_OFFSETS
	.align		4
.L_413:
        /*0518*/ 	.byte	0x04, 0x39
        /*051a*/ 	.short	(.L_415 - .L_414)


	//   ....[0]....
.L_414:
        /*051c*/ 	.word	0x00000180
        /*0520*/ 	.word	0x000000ff
        /*0524*/ 	.word	0x00030800
        /*0528*/ 	.short	0x0100
        /*052a*/ 	.byte	0x08
	.zero		1


	//   ....[1]....
        /*052c*/ 	.word	0x00000190
        /*0530*/ 	.word	0x000000ff
        /*0534*/ 	.word	0x00030820
        /*0538*/ 	.short	0x0100
        /*053a*/ 	.byte	0x08
	.zero		1


	//   ....[2]....
        /*053c*/ 	.word	0x00000280
        /*0540*/ 	.word	0x000000ff
        /*0544*/ 	.word	0x00030830
        /*0548*/ 	.short	0x0100
        /*054a*/ 	.byte	0x08
	.zero		1


	//   ....[3]....
        /*054c*/ 	.word	0x00000290
        /*0550*/ 	.word	0x000000ff
        /*0554*/ 	.word	0x00030840
        /*0558*/ 	.short	0x0100
        /*055a*/ 	.byte	0x08
	.zero		1


	//   ....[4]....
        /*055c*/ 	.word	0x000002a0
        /*0560*/ 	.word	0x000000ff
        /*0564*/ 	.word	0x00030838
        /*0568*/ 	.short	0x0100
        /*056a*/ 	.byte	0x08
	.zero		1


	//   ....[5]....
        /*056c*/ 	.word	0x000002b0
        /*0570*/ 	.word	0x000000ff
        /*0574*/ 	.word	0x00030848
        /*0578*/ 	.short	0x0100
        /*057a*/ 	.byte	0x08
	.zero		1


	//   ....[6]....
        /*057c*/ 	.word	0x000003e0
        /*0580*/ 	.word	0x000000ff
        /*0584*/ 	.word	0x00030850
        /*0588*/ 	.short	0x0100
        /*058a*/ 	.byte	0x08
	.zero		1


	//   ....[7]....
        /*058c*/ 	.word	0x000003f0
        /*0590*/ 	.word	0x000000ff
        /*0594*/ 	.word	0x00030860
        /*0598*/ 	.short	0x0100
        /*059a*/ 	.byte	0x08
	.zero		1


	//   ....[8]....
        /*059c*/ 	.word	0x00000400
        /*05a0*/ 	.word	0x000000ff
        /*05a4*/ 	.word	0x00030858
        /*05a8*/ 	.short	0x0100
        /*05aa*/ 	.byte	0x08
	.zero		1


	//   ....[9]....
        /*05ac*/ 	.word	0x00000410
        /*05b0*/ 	.word	0x000000ff
        /*05b4*/ 	.word	0x00030868
        /*05b8*/ 	.short	0x0100
        /*05ba*/ 	.byte	0x08
	.zero		1


	//   ....[10]....
        /*05bc*/ 	.word	0x00000500
        /*05c0*/ 	.word	0x000000ff
        /*05c4*/ 	.word	0x00030870
        /*05c8*/ 	.short	0x0100
        /*05ca*/ 	.byte	0x06
	.zero		1


	//   ....[11]....
        /*05cc*/ 	.word	0x00000510
        /*05d0*/ 	.word	0x000000ff
        /*05d4*/ 	.word	0x00030880
        /*05d8*/ 	.short	0x0100
        /*05da*/ 	.byte	0x06
	.zero		1


	//   ....[12]....
        /*05dc*/ 	.word	0x00000520
        /*05e0*/ 	.word	0x000000ff
        /*05e4*/ 	.word	0x00030878
        /*05e8*/ 	.short	0x0100
        /*05ea*/ 	.byte	0x06
	.zero		1


	//   ....[13]....
        /*05ec*/ 	.word	0x00000530
        /*05f0*/ 	.word	0x000000ff
        /*05f4*/ 	.word	0x00030888
        /*05f8*/ 	.short	0x0100
        /*05fa*/ 	.byte	0x06
	.zero		1


	//   ....[14]....
        /*05fc*/ 	.word	0x00000660
        /*0600*/ 	.word	0x000000ff
        /*0604*/ 	.word	0x00030890
        /*0608*/ 	.short	0x0100
        /*060a*/ 	.byte	0x08
	.zero		1


	//   ....[15]....
        /*060c*/ 	.word	0x00000670
        /*0610*/ 	.word	0x000000ff
        /*0614*/ 	.word	0x000308a0
        /*0618*/ 	.short	0x0100
        /*061a*/ 	.byte	0x08
	.zero		1


	//   ....[16]....
        /*061c*/ 	.word	0x00000680
        /*0620*/ 	.word	0x000000ff
        /*0624*/ 	.word	0x00030898
        /*0628*/ 	.short	0x0100
        /*062a*/ 	.byte	0x08
	.zero		1


	//   ....[17]....
        /*062c*/ 	.word	0x00000690
        /*0630*/ 	.word	0x000000ff
        /*0634*/ 	.word	0x000308a8
        /*0638*/ 	.short	0x0100
        /*063a*/ 	.byte	0x08
	.zero		1


	//   ....[18]....
        /*063c*/ 	.word	0x000007d0
        /*0640*/ 	.word	0x000000ff
        /*0644*/ 	.word	0x000308b0
        /*0648*/ 	.short	0x0100
        /*064a*/ 	.byte	0x08
	.zero		1


	//   ....[19]....
        /*064c*/ 	.word	0x000007e0
        /*0650*/ 	.word	0x000000ff
        /*0654*/ 	.word	0x000308c0
        /*0658*/ 	.short	0x0100
        /*065a*/ 	.byte	0x08
	.zero		1


	//   ....[20]....
        /*065c*/ 	.word	0x000007f0
        /*0660*/ 	.word	0x000000ff
        /*0664*/ 	.word	0x000308b8
        /*0668*/ 	.short	0x0100
        /*066a*/ 	.byte	0x08
	.zero		1


	//   ....[21]....
        /*066c*/ 	.word	0x00000800
        /*0670*/ 	.word	0x000000ff
        /*0674*/ 	.word	0x000308c8
        /*0678*/ 	.short	0x0100
        /*067a*/ 	.byte	0x08
	.zero		1


	//   ....[22]....
        /*067c*/ 	.word	0x00001970
        /*0680*/ 	.word	0x000000ff
        /*0684*/ 	.word	0x00030800
        /*0688*/ 	.short	0x010a
        /*068a*/ 	.byte	0x04
	.zero		1


	//   ....[23]....
        /*068c*/ 	.word	0x00001a10
        /*0690*/ 	.word	0x000000ff
        /*0694*/ 	.word	0x00030830
        /*0698*/ 	.short	0x010a
        /*069a*/ 	.byte	0x04
	.zero		1


	//   ....[24]....
        /*069c*/ 	.word	0x00001a80
        /*06a0*/ 	.word	0x000000ff
        /*06a4*/ 	.word	0x00030830
        /*06a8*/ 	.short	0x010a
        /*06aa*/ 	.byte	0x04
	.zero		1


	//   ....[25]....
        /*06ac*/ 	.word	0x000029e0
        /*06b0*/ 	.word	0x000000ff
        /*06b4*/ 	.word	0x00000000
        /*06b8*/ 	.short	0x0101
        /*06ba*/ 	.byte	0x04
	.zero		1


	//   ....[26]....
        /*06bc*/ 	.word	0x00004ab0
        /*06c0*/ 	.word	0x000000ff
        /*06c4*/ 	.word	0x00030830
        /*06c8*/ 	.short	0x010a
        /*06ca*/ 	.byte	0x06
	.zero		1


	//   ....[27]....
        /*06cc*/ 	.word	0x00004b00
        /*06d0*/ 	.word	0x000000ff
        /*06d4*/ 	.word	0x00030830
        /*06d8*/ 	.short	0x010a
        /*06da*/ 	.byte	0x06
	.zero		1


	//   ....[28]....
        /*06dc*/ 	.word	0x000059a0
        /*06e0*/ 	.word	0x000000ff
        /*06e4*/ 	.word	0x00030850
        /*06e8*/ 	.short	0x010a
        /*06ea*/ 	.byte	0x06
	.zero		1


	//   ....[29]....
        /*06ec*/ 	.word	0x000059e0
        /*06f0*/ 	.word	0x000000ff
        /*06f4*/ 	.word	0x00030850
        /*06f8*/ 	.short	0x010a
        /*06fa*/ 	.byte	0x06
	.zero		1


	//   ....[30]....
        /*06fc*/ 	.word	0x00005fb0
        /*0700*/ 	.word	0x000000ff
        /*0704*/ 	.word	0x00000000
        /*0708*/ 	.short	0x0101
        /*070a*/ 	.byte	0x05
	.zero		1


	//   ....[31]....
        /*070c*/ 	.word	0x00007680
        /*0710*/ 	.word	0x000000ff
        /*0714*/ 	.word	0x00000000
        /*0718*/ 	.short	0x0101
        /*071a*/ 	.byte	0x06
	.zero		1


	//   ....[32]....
        /*071c*/ 	.word	0x00007b40
        /*0720*/ 	.word	0x000000ff
        /*0724*/ 	.word	0x00030830
        /*0728*/ 	.short	0x010a
        /*072a*/ 	.byte	0x05
	.zero		1


	//   ....[33]....
        /*072c*/ 	.word	0x00007b80
        /*0730*/ 	.word	0x000000ff
        /*0734*/ 	.word	0x00030830
        /*0738*/ 	.short	0x010a
        /*073a*/ 	.byte	0x05
	.zero		1


	//   ....[34]....
        /*073c*/ 	.word	0x000089b0
        /*0740*/ 	.word	0x000000ff
        /*0744*/ 	.word	0x00030850
        /*0748*/ 	.short	0x010a
        /*074a*/ 	.byte	0x05
	.zero		1


	//   ....[35]....
        /*074c*/ 	.word	0x000089f0
        /*0750*/ 	.word	0x000000ff
        /*0754*/ 	.word	0x00030850
        /*0758*/ 	.short	0x010a
        /*075a*/ 	.byte	0x05
	.zero		1


	//   ....[36]....
        /*075c*/ 	.word	0x00008f60
        /*0760*/ 	.word	0x000000ff
        /*0764*/ 	.word	0x00000000
        /*0768*/ 	.short	0x0101
        /*076a*/ 	.byte	0x07
	.zero		1


	//   ....[37]....
        /*076c*/ 	.word	0x00009af0
        /*0770*/ 	.word	0x000000ff
        /*0774*/ 	.word	0x00000000
        /*0778*/ 	.short	0x0101
        /*077a*/ 	.byte	0x05
	.zero		1


	//   ....[38]....
        /*077c*/ 	.word	0x00009cf0
        /*0780*/ 	.word	0x000000ff
        /*0784*/ 	.word	0x00030830
        /*0788*/ 	.short	0x010a
        /*078a*/ 	.byte	0x05
	.zero		1


	//   ....[39]....
        /*078c*/ 	.word	0x00009d40
        /*0790*/ 	.word	0x000000ff
        /*0794*/ 	.word	0x00030830
        /*0798*/ 	.short	0x010a
        /*079a*/ 	.byte	0x05
	.zero		1


	//   ....[40]....
        /*079c*/ 	.word	0x0000ab70
        /*07a0*/ 	.word	0x000000ff
        /*07a4*/ 	.word	0x00030850
        /*07a8*/ 	.short	0x010a
        /*07aa*/ 	.byte	0x05
	.zero		1


	//   ....[41]....
        /*07ac*/ 	.word	0x0000abb0
        /*07b0*/ 	.word	0x000000ff
        /*07b4*/ 	.word	0x00030850
        /*07b8*/ 	.short	0x010a
        /*07ba*/ 	.byte	0x05
	.zero		1


	//   ....[42]....
        /*07bc*/ 	.word	0x0000b180
        /*07c0*/ 	.word	0x000000ff
        /*07c4*/ 	.word	0x00000000
        /*07c8*/ 	.short	0x0101
        /*07ca*/ 	.byte	0x07
	.zero		1


	//   ....[43]....
        /*07cc*/ 	.word	0x0000c890
        /*07d0*/ 	.word	0x000000ff
        /*07d4*/ 	.word	0x00000000
        /*07d8*/ 	.short	0x0101
        /*07da*/ 	.byte	0x05
	.zero		1


	//   ....[44]....
        /*07dc*/ 	.word	0x0000d190
        /*07e0*/ 	.word	0x000000ff
        /*07e4*/ 	.word	0x00030850
        /*07e8*/ 	.short	0x010a
        /*07ea*/ 	.byte	0x05
	.zero		1


	//   ....[45]....
        /*07ec*/ 	.word	0x0000d1d0
        /*07f0*/ 	.word	0x000000ff
        /*07f4*/ 	.word	0x00030850
        /*07f8*/ 	.short	0x010a
        /*07fa*/ 	.byte	0x05
	.zero		1


	//   ....[46]....
        /*07fc*/ 	.word	0x0000d790
        /*0800*/ 	.word	0x000000ff
        /*0804*/ 	.word	0x00000000
        /*0808*/ 	.short	0x0101
        /*080a*/ 	.byte	0x04
	.zero		1


	//   ....[47]....
        /*080c*/ 	.word	0x0000e6c0
        /*0810*/ 	.word	0x000000ff
        /*0814*/ 	.word	0x00000000
        /*0818*/ 	.short	0x0101
        /*081a*/ 	.byte	0x04
	.zero		1


	//   ....[48]....
        /*081c*/ 	.word	0x000117b0
        /*0820*/ 	.word	0x000000ff
        /*0824*/ 	.word	0x00030840
        /*0828*/ 	.short	0x010a
        /*082a*/ 	.byte	0x2d
	.zero		1


	//   ....[49]....
        /*082c*/ 	.word	0x00011c90
        /*0830*/ 	.word	0x000000ff
        /*0834*/ 	.word	0x00030830
        /*0838*/ 	.short	0x0107
        /*083a*/ 	.byte	0x2d
	.zero		1


	//   ....[50]....
        /*083c*/ 	.word	0x00011d00
        /*0840*/ 	.word	0x000000ff
        /*0844*/ 	.word	0x00030830
        /*0848*/ 	.short	0x0101
        /*084a*/ 	.byte	0x2d
	.zero		1


	//   ....[51]....
        /*084c*/ 	.word	0x00012730
        /*0850*/ 	.word	0x000000ff
        /*0854*/ 	.word	0x00030800
        /*0858*/ 	.short	0x0107
        /*085a*/ 	.byte	0x2d
	.zero		1


	//   ....[52]....
        /*085c*/ 	.word	0x000127b0
        /*0860*/ 	.word	0x000000ff
        /*0864*/ 	.word	0x00030800
        /*0868*/ 	.short	0x0101
        /*086a*/ 	.byte	0x2d
	.zero		1


	//   ....[53]....
        /*086c*/ 	.word	0x000127c0
        /*0870*/ 	.word	0x000000ff
        /*0874*/ 	.word	0x00030820
        /*0878*/ 	.short	0x010a
        /*087a*/ 	.byte	0x2d
	.zero		1


	//   ....[54]....
        /*087c*/ 	.word	0x00012bb0
        /*0880*/ 	.word	0x00000015
        /*0884*/ 	.word	0x00030840
        /*0888*/ 	.short	0x010a
        /*088a*/ 	.byte	0x3f
	.zero		1


	//   ....[55]....
        /*088c*/ 	.word	0x000130d0
        /*0890*/ 	.word	0x00000015
        /*0894*/ 	.word	0x00030830
        /*0898*/ 	.short	0x0107
        /*089a*/ 	.byte	0x3f
	.zero		1


	//   ....[56]....
        /*089c*/ 	.word	0x00013180
        /*08a0*/ 	.word	0x00000015
        /*08a4*/ 	.word	0x00030830
        /*08a8*/ 	.short	0x0101
        /*08aa*/ 	.byte	0x3f
	.zero		1


	//   ....[57]....
        /*08ac*/ 	.word	0x000131e0
        /*08b0*/ 	.word	0x00000004
        /*08b4*/ 	.word	0x00030860
        /*08b8*/ 	.short	0x010a
        /*08ba*/ 	.byte	0x3f
	.zero		1


	//   ....[58]....
        /*08bc*/ 	.word	0x000135d0
        /*08c0*/ 	.word	0x00000004
        /*08c4*/ 	.word	0x00030850
        /*08c8*/ 	.short	0x0107
        /*08ca*/ 	.byte	0x3f
	.zero		1


	//   ....[59]....
        /*08cc*/ 	.word	0x00013720
        /*08d0*/ 	.word	0x00000004
        /*08d4*/ 	.word	0x00030850
        /*08d8*/ 	.short	0x0101
        /*08da*/ 	.byte	0x3f
	.zero		1


	//   ....[60]....
        /*08dc*/ 	.word	0x000138c0
        /*08e0*/ 	.word	0x00000000
        /*08e4*/ 	.word	0x00030860
        /*08e8*/ 	.short	0x010a
        /*08ea*/ 	.byte	0x3f
	.zero		1


	//   ....[61]....
        /*08ec*/ 	.word	0x00013d20
        /*08f0*/ 	.word	0x00000000
        /*08f4*/ 	.word	0x00030850
        /*08f8*/ 	.short	0x0107
        /*08fa*/ 	.byte	0x3f
	.zero		1


	//   ....[62]....
        /*08fc*/ 	.word	0x00013de0
        /*0900*/ 	.word	0x00000000
        /*0904*/ 	.word	0x00030850
        /*0908*/ 	.short	0x0101
        /*090a*/ 	.byte	0x3f
	.zero		1


	//   ....[63]....
        /*090c*/ 	.word	0x00013e70
        /*0910*/ 	.word	0x00000007
        /*0914*/ 	.word	0x00030820
        /*0918*/ 	.short	0x010a
        /*091a*/ 	.byte	0x3f
	.zero		1


	//   ....[64]....
        /*091c*/ 	.word	0x00013ff0
        /*0920*/ 	.word	0x00000005
        /*0924*/ 	.word	0x00030840
        /*0928*/ 	.short	0x010a
        /*092a*/ 	.byte	0x3f
	.zero		1


	//   ....[65]....
        /*092c*/ 	.word	0x00014090
        /*0930*/ 	.word	0x00000003
        /*0934*/ 	.word	0x00030840
        /*0938*/ 	.short	0x010a
        /*093a*/ 	.byte	0x3f
	.zero		1


	//   ....[66]....
        /*093c*/ 	.word	0x000140d0
        /*0940*/ 	.word	0x00000005
        /*0944*/ 	.word	0x00030860
        /*0948*/ 	.short	0x010a
        /*094a*/ 	.byte	0x3f
	.zero		1


	//   ....[67]....
        /*094c*/ 	.word	0x00014110
        /*0950*/ 	.word	0x00000003
        /*0954*/ 	.word	0x00030860
        /*0958*/ 	.short	0x010a
        /*095a*/ 	.byte	0x3f
	.zero		1


	//   ....[68]....
        /*095c*/ 	.word	0x00014190
        /*0960*/ 	.word	0x00000003
        /*0964*/ 	.word	0x00030800
        /*0968*/ 	.short	0x010a
        /*096a*/ 	.byte	0x3f
	.zero		1


	//   ....[69]....
        /*096c*/ 	.word	0x00014200
        /*0970*/ 	.word	0x00000003
        /*0974*/ 	.word	0x00030830
        /*0978*/ 	.short	0x010a
        /*097a*/ 	.byte	0x3f
	.zero		1


	//   ....[70]....
        /*097c*/ 	.word	0x00014270
        /*0980*/ 	.word	0x00000004
        /*0984*/ 	.word	0x00030830
        /*0988*/ 	.short	0x010a
        /*098a*/ 	.byte	0x3f
	.zero		1


	//   ....[71]....
        /*098c*/ 	.word	0x000142d0
        /*0990*/ 	.word	0x00000003
        /*0994*/ 	.word	0x00030850
        /*0998*/ 	.short	0x010a
        /*099a*/ 	.byte	0x3f
	.zero		1


	//   ....[72]....
        /*099c*/ 	.word	0x00014330
        /*09a0*/ 	.word	0x00000004
        /*09a4*/ 	.word	0x00030830
        /*09a8*/ 	.short	0x010a
        /*09aa*/ 	.byte	0x3f
	.zero		1


	//   ....[73]....
        /*09ac*/ 	.word	0x00014390
        /*09b0*/ 	.word	0x00000003
        /*09b4*/ 	.word	0x00030850
        /*09b8*/ 	.short	0x010a
        /*09ba*/ 	.byte	0x3f
	.zero		1


	//   ....[74]....
        /*09bc*/ 	.word	0x00014400
        /*09c0*/ 	.word	0x00000004
        /*09c4*/ 	.word	0x00030830
        /*09c8*/ 	.short	0x010a
        /*09ca*/ 	.byte	0x3f
	.zero		1


	//   ....[75]....
        /*09cc*/ 	.word	0x00014460
        /*09d0*/ 	.word	0x00000003
        /*09d4*/ 	.word	0x00030850
        /*09d8*/ 	.short	0x010a
        /*09da*/ 	.byte	0x3f
	.zero		1


	//   ....[76]....
        /*09dc*/ 	.word	0x000144c0
        /*09e0*/ 	.word	0x00000005
        /*09e4*/ 	.word	0x00030850
        /*09e8*/ 	.short	0x010a
        /*09ea*/ 	.byte	0x3f
	.zero		1


	//   ....[77]....
        /*09ec*/ 	.word	0x000145a0
        /*09f0*/ 	.word	0x00000003
        /*09f4*/ 	.word	0x00030840
        /*09f8*/ 	.short	0x010a
        /*09fa*/ 	.byte	0x3f
	.zero		1


	//   ....[78]....
        /*09fc*/ 	.word	0x00015590
        /*0a00*/ 	.word	0x00000003
        /*0a04*/ 	.word	0x00030820
        /*0a08*/ 	.short	0x010a
        /*0a0a*/ 	.byte	0x3f
	.zero		1


	//   ....[79]....
        /*0a0c*/ 	.word	0x000155e0
        /*0a10*/ 	.word	0x00000015
        /*0a14*/ 	.word	0x00030840
        /*0a18*/ 	.short	0x010a
        /*0a1a*/ 	.byte	0x3f
	.zero		1


	//   ....[80]....
        /*0a1c*/ 	.word	0x00015bb0
        /*0a20*/ 	.word	0x00000004
        /*0a24*/ 	.word	0x00030860
        /*0a28*/ 	.short	0x010a
        /*0a2a*/ 	.byte	0x3f
	.zero		1


	//   ....[81]....
        /*0a2c*/ 	.word	0x000161b0
        /*0a30*/ 	.word	0x00000000
        /*0a34*/ 	.word	0x00030860
        /*0a38*/ 	.short	0x010a
        /*0a3a*/ 	.byte	0x3f
	.zero		1


	//   ....[82]....
        /*0a3c*/ 	.word	0x00016800
        /*0a40*/ 	.word	0x00000007
        /*0a44*/ 	.word	0x00030820
        /*0a48*/ 	.short	0x010a
        /*0a4a*/ 	.byte	0x3f
	.zero		1


	//   ....[83]....
        /*0a4c*/ 	.word	0x000169a0
        /*0a50*/ 	.word	0x00000005
        /*0a54*/ 	.word	0x00030840
        /*0a58*/ 	.short	0x010a
        /*0a5a*/ 	.byte	0x3f
	.zero		1


	//   ....[84]....
        /*0a5c*/ 	.word	0x000169f0
        /*0a60*/ 	.word	0x00000003
        /*0a64*/ 	.word	0x00030840
        /*0a68*/ 	.short	0x010a
        /*0a6a*/ 	.byte	0x3f
	.zero		1


	//   ....[85]....
        /*0a6c*/ 	.word	0x00016a40
        /*0a70*/ 	.word	0x00000005
        /*0a74*/ 	.word	0x00030860
        /*0a78*/ 	.short	0x010a
        /*0a7a*/ 	.byte	0x3f
	.zero		1


	//----- nvinfo : EIATTR_NUM_MBARRIERS
	.align		4
.L_415:
        /*0a7c*/ 	.byte	0x03, 0x38
        /*0a7e*/ 	.short	0x0016


	//----- nvinfo : EIATTR_EXIT_INSTR_OFFSETS
	.align		4
        /*0a80*/ 	.byte	0x04, 0x1c
        /*0a82*/ 	.short	(.L_417 - .L_416)


	//   ....[0]....
.L_416:
        /*0a84*/ 	.word	0x00014160


	//----- nvinfo : EIATTR_MAX_THREADS
	.align		4
.L_417:
        /*0a88*/ 	.byte	0x04, 0x05
        /*0a8a*/ 	.short	(.L_419 - .L_418)
.L_418:
        /*0a8c*/ 	.word	0x00000180
        /*0a90*/ 	.word	0x00000001
        /*0a94*/ 	.word	0x00000001


	//----- nvinfo : EIATTR_CRS_STACK_SIZE
	.align		4
.L_419:
        /*0a98*/ 	.byte	0x04, 0x1e
        /*0a9a*/ 	.short	(.L_421 - .L_420)
.L_420:
        /*0a9c*/ 	.word	0x00000000


	//----- nvinfo : EIATTR_CBANK_PARAM_SIZE
	.align		4
.L_421:
        /*0aa0*/ 	.byte	0x03, 0x19
        /*0aa2*/ 	.short	0x0a70


	//----- nvinfo : EIATTR_PARAM_CBANK
	.align		4
        /*0aa4*/ 	.byte	0x04, 0x0a
        /*0aa6*/ 	.short	(.L_423 - .L_422)
	.align		4
.L_422:
        /*0aa8*/ 	.word	index@(.nv.constant0._ZN7cutlass13device_kernelIN5flash11enable_sm90INS1_16FlashAttnFwdSm90INS1_25CollectiveMainloopFwdSm90ILi2EN4cute5tupleIJNS5_1CILi1EEES8_S8_EEENS6_IJNS7_ILi128EEENS7_ILi64EEENS7_ILi256EEEEEELi256ENS_6half_tEfNS_4arch4Sm90ELb0ELb1ELb1ELb0ELb1ELb0ELb0ELb1ELb1ELb1ELb1ELb0EEENS1_21CollectiveEpilogueFwdINS6_IJSA_SC_SB_EEES9_SE_SG_Li256ELb0ELb1ELb1ELb0EEENS1_19SingleTileSchedulerILb0ELb1ELb1ELi128EEEEEEEEEvNT_6ParamsE)
        /*0aac*/ 	.short	0x0210
        /*0aae*/ 	.short	0x0a70


	//----- nvinfo : EIATTR_SW_WAR
	.align		4
.L_423:
        /*0ab0*/ 	.byte	0x04, 0x36
        /*0ab2*/ 	.short	(.L_425 - .L_424)
.L_424:
        /*0ab4*/ 	.word	0x00000008
.L_425:


//--------------------- .nv.info._ZN7cutlass13device_kernelIN5flash11enable_sm90INS1_16FlashAttnFwdSm90INS1_25CollectiveMainloopFwdSm90ILi2EN4cute5tupleIJNS5_1CILi1EEES8_S8_EEENS6_IJNS7_ILi128EEENS7_ILi64EEENS7_ILi256EEEEEELi256ENS_6half_tEfNS_4arch4Sm90ELb0ELb1ELb1ELb1ELb1ELb0ELb0ELb1ELb1ELb1ELb1ELb0EEENS1_21CollectiveEpilogueFwdINS6_IJSA_SC_SB_EEES9_SE_SG_Li256ELb1ELb1ELb1ELb0EEENS1_36VarlenDynamicPersistentTileSchedulerILi128ELi64ELi256ELi128ELb1ELb1ELb1ELb1ELb0ELb1EEEEEEEEEvNT_6ParamsE --------------------------
	.section	.nv.info._ZN7cutlass13device_kernelIN5flash11enable_sm90INS1_16FlashAttnFwdSm90INS1_25CollectiveMainloopFwdSm90ILi2EN4cute5tupleIJNS5_1CILi1EEES8_S8_EEENS6_IJNS7_ILi128EEENS7_ILi64EEENS7_ILi256EEEEEELi256ENS_6half_tEfNS_4arch4Sm90ELb0ELb1ELb1ELb1ELb1ELb0ELb0ELb1ELb1ELb1ELb1ELb0EEENS1_21CollectiveEpilogueFwdINS6_IJSA_SC_SB_EEES9_SE_SG_Li256ELb1ELb1ELb1ELb0EEENS1_36VarlenDynamicPersistentTileSchedulerILi128ELi64ELi256ELi128ELb1ELb1ELb1ELb1ELb0ELb1EEEEEEEEEvNT_6ParamsE,"",@"SHT_CUDA_INFO"
	.sectionflags	@""
	.align	4


	//----- nvinfo : EIATTR_CUDA_API_VERSION
	.align		4
        /*0000*/ 	.byte	0x04, 0x37
        /*0002*/ 	.short	(.L_427 - .L_426)
.L_426:
        /*0004*/ 	.word	0x00000082


	//----- nvinfo : EIATTR_KPARAM_INFO
	.align		4
.L_427:
        /*0008*/ 	.byte	0x04, 0x17
        /*000a*/ 	.short	(.L_429 - .L_428)
.L_428:
        /*000c*/ 	.word	0x00000000
        /*0010*/ 	.short	0x0000
        /*0012*/ 	.short	0x0070
        /*0014*/ 	.byte	0x00, 0xf0, 0x01, 0x2a


	//----- nvinfo : EIATTR_SPARSE_MMA_MASK
	.align		4
.L_429:
        /*0018*/ 	.byte	0x03, 0x50
        /*001a*/ 	.short	0x0000


	//----- nvinfo : EIATTR_MAXREG_COUNT
	.align		4
        /*001c*/ 	.byte	0x03, 0x1b
        /*001e*/ 	.short	0x00a8


	//----- nvinfo : EIATTR_NUM_BARRIERS
	.align		4
        /*0020*/ 	.byte	0x02, 0x4c
        /*0022*/ 	.byte	0x09
	.zero		1


	//----- nvinfo : EIATTR_EXTERNS
	.align		4
        /*0024*/ 	.byte	0x04, 0x0f
        /*0026*/ 	.short	(.L_431 - .L_430)


	//   ....[0]....
	.align		4
.L_430:
        /*0028*/ 	.word	index@(__assertfail)


	//----- nvinfo : EIATTR_ANNOTATIONS
	.align		4
.L_431:
        /*002c*/ 	.byte	0x04, 0x55
        /*002e*/ 	.short	(.L_433 - .L_432)


	//   ....[0]....
.L_432:
        /* <DEDUP_REMOVED lines=21> */
        /*0174*/ 	.byte	0x30, 0x93, 0x01, 0x00, 0x01, 0x00, 0x00, 0x00, 0xd0, 0x94, 0x01, 0x00


	//----- nvinfo : EIATTR_MERCURY_ISA_VERSION
	.align		4
.L_433:
        /*0180*/ 	.byte	0x03, 0x5f
        /*0182*/ 	.short	0x0101


	//----- nvinfo : EIATTR_UNUSED_LOAD_BYTE_OFFSET
	.align		4
        /*0184*/ 	.byte	0x04, 0x44
        /*0186*/ 	.short	(.L_435 - .L_434)


	//   ....[0]....
.L_434:
        /*0188*/ 	.word	0x00000950
        /*018c*/ 	.word	0x0000fff0


	//   ....[1]....
        /*0190*/ 	.word	0x0000e8f0
        /*0194*/ 	.word	0x0000fff0


	//----- nvinfo : EIATTR_INT_WARP_WIDE_INSTR_OFFSETS
	.align		4
.L_435:
        /*0198*/ 	.byte	0x04, 0x31
        /*019a*/ 	.short	(.L_437 - .L_436)


	//   ....[0]....
.L_436:
        /*019c*/ 	.word	0x000000c0


	//   ....[1]....
        /*01a0*/ 	.word	0x000000d0


	//   ....[2]....
        /*01a4*/ 	.word	0x00000170


	//   ....[3]....
        /*01a8*/ 	.word	0x00014f30


	//   ....[4]....
        /*01ac*/ 	.word	0x00014fc0


	//   ....[5]....
        /*01b0*/ 	.word	0x00017c40


	//   ....[6]....
        /*01b4*/ 	.word	0x00017cd0


	//----- nvinfo : EIATTR_COOP_GROUP_MASK_REGIDS
	.align		4
.L_437:
        /*01b8*/ 	.byte	0x04, 0x29
        /*01ba*/ 	.short	(.L_439 - .L_438)


	//   ....[0]....
.L_438:
        /*01bc*/ 	.word	0xffffffff


	//   ....[1]....
        /*01c0*/ 	.word	0xffffffff


	//   ....[2]....
        /*01c4*/ 	.word	0xffffffff


	//   ....[3]....
        /*01c8*/ 	.word	0xffffffff


	//   ....[4]....
        /*01cc*/ 	.word	0xffffffff


	//   ....[5]....
        /*01d0*/ 	.word	0xffffffff


	//   ....[6]....
        /*01d4*/ 	.word	0xffffffff


	//   ....[7]....
        /*01d8*/ 	.word	0xffffffff


	//   ....[8]....
        /*01dc*/ 	.word	0xffffffff


	//   ....[9]....
        /*01e0*/ 	.word	0xffffffff


	//   ....[10]....
        /*01e4*/ 	.word	0xffffffff


	//   ....[11]....
        /*01e8*/ 	.word	0xffffffff


	//   ....[12]....
        /*01ec*/ 	.word	0xffffffff


	//   ....[13]....
        /*01f0*/ 	.word	0xffffffff


	//   ....[14]....
        /*01f4*/ 	.word	0xffffffff


	//   ....[15]....
        /*01f8*/ 	.word	0xffffffff


	//   ....[16]....
        /*01fc*/ 	.word	0xffffffff


	//   ....[17]....
        /*0200*/ 	.word	0xffffffff


	//   ....[18]....
        /*0204*/ 	.word	0xffffffff


	//   ....[19]....
        /*0208*/ 	.word	0xffffffff


	//   ....[20]....
        /*020c*/ 	.word	0xffffffff


	//   ....[21]....
        /*0210*/ 	.word	0xffffffff


	//   ....[22]....
        /*0214*/ 	.word	0xffffffff


	//   ....[23]....
        /*0218*/ 	.word	0xffffffff


	//   ....[24]....
        /*021c*/ 	.word	0xffffffff


	//   ....[25]....
        /*0220*/ 	.word	0xffffffff


	//   ....[26]....
        /*0224*/ 	.word	0xffffffff


	//   ....[27]....
        /*0228*/ 	.word	0xffffffff


	//   ....[28]....
        /*022c*/ 	.word	0xffffffff


	//   ....[29]....
        /*0230*/ 	.word	0xffffffff


	//   ....[30]....
        /*0234*/ 	.word	0xffffffff


	//   ....[31]....
        /*0238*/ 	.word	0xffffffff


	//   ....[32]....
        /*023c*/ 	.word	0xffffffff


	//   ....[33]....
        /*0240*/ 	.word	0xffffffff


	//   ....[34]....
        /*0244*/ 	.word	0xffffffff


	//   ....[35]....
        /*0248*/ 	.word	0xffffffff


	//   ....[36]....
        /*024c*/ 	.word	0xffffffff


	//   ....[37]....
        /*0250*/ 	.word	0xffffffff


	//   ....[38]....
        /*0254*/ 	.word	0xffffffff


	//   ....[39]....
        /*0258*/ 	.word	0xffffffff


	//   ....[40]....
        /*025c*/ 	.word	0xffffffff


	//   ....[41]....
        /*0260*/ 	.word	0xffffffff


	//   ....[42]....
        /*0264*/ 	.word	0xffffffff


	//   ....[43]....
        /*0268*/ 	.word	0xffffffff


	//   ....[44]....
        /*026c*/ 	.word	0xffffffff


	//   ....[45]....
        /*0270*/ 	.word	0xffffffff


	//   ....[46]....
        /*0274*/ 	.word	0xffffffff


	//   ....[47]....
        /*0278*/ 	.word	0xffffffff


	//   ....[48]....
        /*027c*/ 	.word	0xffffffff


	//   ....[49]....
        /*0280*/ 	.word	0xffffffff


	//   ....[50]....
        /*0284*/ 	.word	0xffffffff


	//   ....[51]....
        /*0288*/ 	.word	0xffffffff


	//   ....[52]....
        /*028c*/ 	.word	0xffffffff


	//   ....[53]....
        /*0290*/ 	.word	0xffffffff


	//   ....[54]....
        /*0294*/ 	.word	0xffffffff


	//   ....[55]....
        /*0298*/ 	.word	0xffffffff


	//   ....[56]....
        /*029c*/ 	.word	0xffffffff


	//   ....[57]....
        /*02a0*/ 	.word	0xffffffff


	//   ....[58]....
        /*02a4*/ 	.word	0xffffffff


	//   ....[59]....
        /*02a8*/ 	.word	0xffffffff


	//   ....[60]....
        /*02ac*/ 	.word	0xffffffff


	//   ....[61]....
        /*02b0*/ 	.word	0xffffffff


	//   ....[62]....
        /*02b4*/ 	.word	0xffffffff


	//   ....[63]....
        /*02b8*/ 	.word	0xffffffff


	//   ....[64]....
        /*02bc*/ 	.word	0xffffffff


	//   ....[65]....
        /*02c0*/ 	.word	0xffffffff


	//   ....[66]....
        /*02c4*/ 	.word	0xffffffff


	//   ....[67]....
        /*02c8*/ 	.word	0xffffffff


	//   ....[68]....
        /*02cc*/ 	.word	0xffffffff


	//   ....[69]....
        /*02d0*/ 	.word	0xffffffff


	//   ....[70]....
        /*02d4*/ 	.word	0xffffffff


	//   ....[71]....
        /*02d8*/ 	.word	0xffffffff


	//   ....[72]....
        /*02dc*/ 	.word	0xffffffff


	//   ....[73]....
        /*02e0*/ 	.word	0xffffffff


	//   ....[74]....
        /*02e4*/ 	.word	0xffffffff


	//   ....[75]....
        /*02e8*/ 	.word	0xffffffff


	//   ....[76]....
        /*02ec*/ 	.word	0xffffffff


	//   ....[77]....
        /*02f0*/ 	.word	0xffffffff


	//   ....[78]....
        /*02f4*/ 	.word	0xffffffff


	//   ....[79]....
        /*02f8*/ 	.word	0xffffffff


	//   ....[80]....
        /*02fc*/ 	.word	0xffffffff


	//   ....[81]....
        /*0300*/ 	.word	0xffffffff


	//   ....[82]....
        /*0304*/ 	.word	0xffffffff


	//   ....[83]....
        /*0308*/ 	.word	0xffffffff


	//   ....[84]....
        /*030c*/ 	.word	0xffffffff


	//   ....[85]....
        /*0310*/ 	.word	0xffffffff


	//   ....[86]....
        /*0314*/ 	.word	0xffffffff


	//   ....[87]....
        /*0318*/ 	.word	0xffffffff


	//   ....[88]....
        /*031c*/ 	.word	0xffffffff


	//   ....[89]....
        /*0320*/ 	.word	0xffffffff


	//   ....[90]....
        /*0324*/ 	.word	0xffffffff


	//   ....[91]....
        /*0328*/ 	.word	0xffffffff


	//   ....[92]....
        /*032c*/ 	.word	0xffffffff


	//   ....[93]....
        /*0330*/ 	.word	0xffffffff


	//   ....[94]....
        /*0334*/ 	.word	0xffffffff


	//   ....[95]....
        /*0338*/ 	.word	0xffffffff


	//   ....[96]....
        /*033c*/ 	.word	0xffffffff


	//   ....[97]....
        /*0340*/ 	.word	0xffffffff


	//   ....[98]....
        /*0344*/ 	.word	0xffffffff


	//   ....[99]....
        /*0348*/ 	.word	0xffffffff


	//   ....[100]....
        /*034c*/ 	.word	0xffffffff


	//   ....[101]....
        /*0350*/ 	.word	0xffffffff


	//   ....[102]....
        /*0354*/ 	.word	0xffffffff


	//   ....[103]....
        /*0358*/ 	.word	0xffffffff


	//   ....[104]....
        /*035c*/ 	.word	0xffffffff


	//   ....[105]....
        /*0360*/ 	.word	0xffffffff


	//   ....[106]....
        /*0364*/ 	.word	0xffffffff


	//   ....[107]....
        /*0368*/ 	.word	0xffffffff


	//   ....[108]....
        /*036c*/ 	.word	0xffffffff


	//   ....[109]....
        /*0370*/ 	.word	0xffffffff


	//   ....[110]....
        /*0374*/ 	.word	0xffffffff


	//   ....[111]....
        /*0378*/ 	.word	0xffffffff


	//   ....[112]....
        /*037c*/ 	.word	0xffffffff


	//   ....[113]....
        /*0380*/ 	.word	0xffffffff


	//   ....[114]....
        /*0384*/ 	.word	0xffffffff


	//   ....[115]....
        /*0388*/ 	.word	0xffffffff


	//   ....[116]....
        /*038c*/ 	.word	0xffffffff


	//   ....[117]....
        /*0390*/ 	.word	0xffffffff


	//   ....[118]....
        /*0394*/ 	.word	0xffffffff


	//   ....[119]....
        /*0398*/ 	.word	0xffffffff


	//   ....[120]....
        /*039c*/ 	.word	0xffffffff


	//   ....[121]....
        /*03a0*/ 	.word	0xffffffff


	//   ....[122]....
        /*03a4*/ 	.word	0xffffffff


	//   ....[123]....
        /*03a8*/ 	.word	0xffffffff


	//   ....[124]....
        /*03ac*/ 	.word	0xffffffff


	//   ....[125]....
        /*03b0*/ 	.word	0xffffffff


	//   ....[126]....
        /*03b4*/ 	.word	0xffffffff


	//   ....[127]....
        /*03b8*/ 	.word	0xffffffff


	//   ....[128]....
        /*03bc*/ 	.word	0xffffffff


	//   ....[129]....
        /*03c0*/ 	.word	0xffffffff


	//   ....[130]....
        /*03c4*/ 	.word	0xffffffff


	//   ....[131]....
        /*03c8*/ 	.word	0xffffffff


	//   ....[132]....
        /*03cc*/ 	.word	0xffffffff


	//   ....[133]....
        /*03d0*/ 	.word	0xffffffff


	//   ....[134]....
        /*03d4*/ 	.word	0xffffffff


	//   ....[135]....
        /*03d8*/ 	.word	0xffffffff


	//   ....[136]....
        /*03dc*/ 	.word	0xffffffff


	//   ....[137]....
        /*03e0*/ 	.word	0xffffffff


	//   ....[138]....
        /*03e4*/ 	.word	0xffffffff


	//   ....[139]....
        /*03e8*/ 	.word	0xffffffff


	//   ....[140]....
        /*03ec*/ 	.word	0xffffffff


	//   ....[141]....
        /*03f0*/ 	.word	0x0500000f


	//   ....[142]....
        /*03f4*/ 	.word	0x0500000f


	//   ....[143]....
        /*03f8*/ 	.word	0x0500000f


	//   ....[144]....
        /*03fc*/ 	.word	0x0500000f


	//   ....[145]....
        /*0400*/ 	.word	0x0500000f


	//   ....[146]....
        /*0404*/ 	.word	0x0500000f


	//   ....[147]....
        /*0408*/ 	.word	0x0500000f


	//   ....[148]....
        /*040c*/ 	.word	0x0500000f


	//   ....[149]....
        /*0410*/ 	.word	0x0500000f


	//   ....[150]....
        /*0414*/ 	.word	0x0500000f


	//   ....[151]....
        /*0418*/ 	.word	0x0500000f


	//   ....[152]....
        /*041c*/ 	.word	0x0500000f


	//   ....[153]....
        /*0420*/ 	.word	0x0500000f


	//   ....[154]....
        /*0424*/ 	.word	0x0500000f


	//   ....[155]....
        /*0428*/ 	.word	0x0500000f


	//   ....[156]....
        /*042c*/ 	.word	0x0500000f


	//   ....[157]....
        /*0430*/ 	.word	0x0500000f


	//   ....[158]....
        /*0434*/ 	.word	0x0500000f


	//   ....[159]....
        /*0438*/ 	.word	0x0500000f


	//   ....[160]....
        /*043c*/ 	.word	0x0500000f


	//   ....[161]....
        /*0440*/ 	.word	0x0500000f


	//   ....[162]....
        /*0444*/ 	.word	0x0500000f


	//   ....[163]....
        /*0448*/ 	.word	0x0500000f


	//   ....[164]....
        /*044c*/ 	.word	0x0500000f


	//   ....[165]....
        /*0450*/ 	.word	0x0500000f


	//   ....[166]....
        /*0454*/ 	.word	0x0500000f


	//   ....[167]....
        /*0458*/ 	.word	0x0500000f


	//   ....[168]....
        /*045c*/ 	.word	0x0500000f


	//   ....[169]....
        /*0460*/ 	.word	0x0500000f


	//   ....[170]....
        /*0464*/ 	.word	0x0500000f


	//   ....[171]....
        /*0468*/ 	.word	0x0500000f


	//   ....[172]....
        /*046c*/ 	.word	0x0500000f


	//   ....[173]....
        /*0470*/ 	.word	0x0500000f


	//   ....[174]....
        /*0474*/ 	.word	0x0500000f


	//   ....[175]....
        /*0478*/ 	.word	0x0500000f


	//   ....[176]....
        /*047c*/ 	.word	0x0500000f


	//   ....[177]....
        /*0480*/ 	.word	0x0500000f


	//   ....[178]....
        /*0484*/ 	.word	0x0500000f


	//   ....[179]....
        /*0488*/ 	.word	0x0500000f


	//   ....[180]....
        /*048c*/ 	.word	0x0500000f


	//   ....[181]....
        /*0490*/ 	.word	0x0500000f


	//   ....[182]....
        /*0494*/ 	.word	0x0500000f


	//   ....[183]....
        /*0498*/ 	.word	0x0500000f


	//   ....[184]....
        /*049c*/ 	.word	0x0500000f


	//   ....[185]....
        /*04a0*/ 	.word	0x0500000f


	//   ....[186]....
        /*04a4*/ 	.word	0x0500000f


	//   ....[187]....
        /*04a8*/ 	.word	0x0500000f


	//   ....[188]....
        /*04ac*/ 	.word	0x0500000f


	//   ....[189]....
        /*04b0*/ 	.word	0x0500000f


	//   ....[190]....
        /*04b4*/ 	.word	0x0500000f


	//   ....[191]....
        /*04b8*/ 	.word	0x0500000f


	//   ....[192]....
        /*04bc*/ 	.word	0x0500000f


	//   ....[193]....
        /*04c0*/ 	.word	0x0500000f


	//   ....[194]....
        /*04c4*/ 	.word	0x0500000f


	//   ....[195]....
        /*04c8*/ 	.word	0x0500000f


	//   ....[196]....
        /*04cc*/ 	.word	0x0500000f


	//   ....[197]....
        /*04d0*/ 	.word	0x0500000f


	//   ....[198]....
        /*04d4*/ 	.word	0x0500000f


	//   ....[199]....
        /*04d8*/ 	.word	0x0500000f


	//   ....[200]....
        /*04dc*/ 	.word	0x0500000f


	//   ....[201]....
        /*04e0*/ 	.word	0x0500000f


	//   ....[202]....
        /*04e4*/ 	.word	0x0500000f


	//   ....[203]....
        /*04e8*/ 	.word	0x0500000f


	//   ....[204]....
        /*04ec*/ 	.word	0x0500000f


	//   ....[205]....
        /*04f0*/ 	.word	0x0500000f


	//   ....[206]....
        /*04f4*/ 	.word	0x0500000f


	//   ....[207]....
        /*04f8*/ 	.word	0x0500000f


	//   ....[208]....
        /*04fc*/ 	.word	0x0500000f


	//----- nvinfo : EIATTR_COOP_GROUP_INSTR_OFFSETS
	.align		4
.L_439:
        /*0500*/ 	.byte	0x04, 0x28
        /*0502*/ 	.short	(.L_441 - .L_440)


	//   ....[0]....
.L_440:
        /*0504*/ 	.word	0x00000070


	//   ....[1]....
        /*0508*/ 	.word	0x000000b0


	//   ....[2]....
        /*050c*/ 	.word	0x000002d0


	//   ....[3]....
        /*0510*/ 	.word	0x00000430


	//   ....[4]....
        /*0514*/ 	.word	0x00000550


	//   ....[5]....
        /*0518*/ 	.word	0x000006b0


	//   ....[6]....
        /*051c*/ 	.word	0x000022e0


	//   ....[7]....
        /*0520*/ 	.word	0x000031b0


	//   ....[8]....
        /*0524*/ 	.word	0x000036c0


	//   ....[9]....
        /*0528*/ 	.word	0x00003fd0


	//   ....[10]....
        /*052c*/ 	.word	0x00004120


	//   ....[11]....
        /*0530*/ 	.word	0x00004470


	//   ....[12]....
        /*0534*/ 	.word	0x00004550


	//   ....[13]....
        /*0538*/ 	.word	0x000065a0


	//   ....[14]....
        /*053c*/ 	.word	0x00006b00


	//   ....[15]....
        /*0540*/ 	.word	0x000074a0


	//   ....[16]....
        /*0544*/ 	.word	0x000075a0


	//   ....[17]....
        /*0548*/ 	.word	0x00007910


	//   ....[18]....
        /*054c*/ 	.word	0x00007980


	//   ....[19]....
        /*0550*/ 	.word	0x00009990


	//   ....[20]....
        /*0554*/ 	.word	0x000099f0


	//   ....[21]....
        /*0558*/ 	.word	0x00009bd0


	//   ....[22]....
        /*055c*/ 	.word	0x00009bf0


	//   ....[23]....
        /*0560*/ 	.word	0x0000b940


	//   ....[24]....
        /*0564*/ 	.word	0x0000bde0


	//   ....[25]....
        /*0568*/ 	.word	0x0000c780


	//   ....[26]....
        /*056c*/ 	.word	0x0000c880


	//   ....[27]....
        /*0570*/ 	.word	0x0000cbf0


	//   ....[28]....
        /*0574*/ 	.word	0x0000cc60


	//   ....[29]....
        /*0578*/ 	.word	0x0000dc60


	//   ....[30]....
        /*057c*/ 	.word	0x0000dc90


	//   ....[31]....
        /*0580*/ 	.word	0x0000dd50


	//   ....[32]....
        /*0584*/ 	.word	0x0000dd60


	//   ....[33]....
        /*0588*/ 	.word	0x0000fac0


	//   ....[34]....
        /*058c*/ 	.word	0x0000fad0


	//   ....[35]....
        /*0590*/ 	.word	0x0000fae0


	//   ....[36]....
        /*0594*/ 	.word	0x0000faf0


	//   ....[37]....
        /*0598*/ 	.word	0x000105b0


	//   ....[38]....
        /*059c*/ 	.word	0x000105c0


	//   ....[39]....
        /*05a0*/ 	.word	0x00010730


	//   ....[40]....
        /*05a4*/ 	.word	0x00010750


	//   ....[41]....
        /*05a8*/ 	.word	0x00010890


	//   ....[42]....
        /*05ac*/ 	.word	0x000108b0


	//   ....[43]....
        /*05b0*/ 	.word	0x00010a00


	//   ....[44]....
        /*05b4*/ 	.word	0x00010a20


	//   ....[45]....
        /*05b8*/ 	.word	0x00010fe0


	//   ....[46]....
        /*05bc*/ 	.word	0x00011010


	//   ....[47]....
        /*05c0*/ 	.word	0x00011970


	//   ....[48]....
        /*05c4*/ 	.word	0x00011980


	//   ....[49]....
        /*05c8*/ 	.word	0x00012c60


	//   ....[50]....
        /*05cc*/ 	.word	0x00012c90


	//   ....[51]....
        /*05d0*/ 	.word	0x00012e00


	//   ....[52]....
        /*05d4*/ 	.word	0x00012e20


	//   ....[53]....
        /*05d8*/ 	.word	0x00012f60


	//   ....[54]....
        /*05dc*/ 	.word	0x00012f80


	//   ....[55]....
        /*05e0*/ 	.word	0x000130d0


	//   ....[56]....
        /*05e4*/ 	.word	0x000130f0


	//   ....[57]....
        /*05e8*/ 	.word	0x000132d0


	//   ....[58]....
        /*05ec*/ 	.word	0x000134c0


	//   ....[59]....
        /*05f0*/ 	.word	0x000134f0


	//   ....[60]....
        /*05f4*/ 	.word	0x00013520


	//   ....[61]....
        /*05f8*/ 	.word	0x00013550


	//   ....[62]....
        /*05fc*/ 	.word	0x00013580


	//   ....[63]....
        /*0600*/ 	.word	0x000135b0


	//   ....[64]....
        /*0604*/ 	.word	0x00013720


	//   ....[65]....
        /*0608*/ 	.word	0x00013750


	//   ....[66]....
        /*060c*/ 	.word	0x00013780


	//   ....[67]....
        /*0610*/ 	.word	0x000137b0


	//   ....[68]....
        /*0614*/ 	.word	0x000137e0


	//   ....[69]....
        /*0618*/ 	.word	0x00013810


	//   ....[70]....
        /*061c*/ 	.word	0x000138a0


	//   ....[71]....
        /*0620*/ 	.word	0x000138d0


	//   ....[72]....
        /*0624*/ 	.word	0x000138e0


	//   ....[73]....
        /*0628*/ 	.word	0x00013920


	//   ....[74]....
        /*062c*/ 	.word	0x00015b40


	//   ....[75]....
        /*0630*/ 	.word	0x00015b60


	//   ....[76]....
        /*0634*/ 	.word	0x00015b70


	//   ....[77]....
        /*0638*/ 	.word	0x00015c20


	//   ....[78]....
        /*063c*/ 	.word	0x00015c60


	//   ....[79]....
        /*0640*/ 	.word	0x00015cc0


	//   ....[80]....
        /*0644*/ 	.word	0x00015ce0


	//   ....[81]....
        /*0648*/ 	.word	0x00015d10


	//   ....[82]....
        /*064c*/ 	.word	0x00016450


	//   ....[83]....
        /*0650*/ 	.word	0x00016480


	//   ....[84]....
        /*0654*/ 	.word	0x000164e0


	//   ....[85]....
        /*0658*/ 	.word	0x00016550


	//   ....[86]....
        /*065c*/ 	.word	0x000165a0


	//   ....[87]....
        /*0660*/ 	.word	0x00016610


	//   ....[88]....
        /*0664*/ 	.word	0x00016660


	//   ....[89]....
        /*0668*/ 	.word	0x000166d0


	//   ....[90]....
        /*066c*/ 	.word	0x00016720


	//   ....[91]....
        /*0670*/ 	.word	0x00016790


	//   ....[92]....
        /*0674*/ 	.word	0x000167e0


	//   ....[93]....
        /*0678*/ 	.word	0x00016850


	//   ....[94]....
        /*067c*/ 	.word	0x000168a0


	//   ....[95]....
        /*0680*/ 	.word	0x00016900


	//   ....[96]....
        /*0684*/ 	.word	0x00016910


	//   ....[97]....
        /*0688*/ 	.word	0x00016960


	//   ....[98]....
        /*068c*/ 	.word	0x00017130


	//   ....[99]....
        /*0690*/ 	.word	0x00017160


	//   ....[100]....
        /*0694*/ 	.word	0x00017190


	//   ....[101]....
        /*0698*/ 	.word	0x00017250


	//   ....[102]....
        /*069c*/ 	.word	0x00017280


	//   ....[103]....
        /*06a0*/ 	.word	0x000172d0


	//   ....[104]....
        /*06a4*/ 	.word	0x00017300


	//   ....[105]....
        /*06a8*/ 	.word	0x00017370


	//   ....[106]....
        /*06ac*/ 	.word	0x00017650


	//   ....[107]....
        /*06b0*/ 	.word	0x00017670


	//   ....[108]....
        /*06b4*/ 	.word	0x00017680


	//   ....[109]....
        /*06b8*/ 	.word	0x00017730


	//   ....[110]....
        /*06bc*/ 	.word	0x00017740


	//   ....[111]....
        /*06c0*/ 	.word	0x000177f0


	//   ....[112]....
        /*06c4*/ 	.word	0x00017800


	//   ....[113]....
        /*06c8*/ 	.word	0x00017810


	//   ....[114]....
        /*06cc*/ 	.word	0x00017e20


	//   ....[115]....
        /*06d0*/ 	.word	0x00017e60


	//   ....[116]....
        /*06d4*/ 	.word	0x00017ea0


	//   ....[117]....
        /*06d8*/ 	.word	0x00017ed0


	//   ....[118]....
        /*06dc*/ 	.word	0x00017f80


	//   ....[119]....
        /*06e0*/ 	.word	0x00017fb0


	//   ....[120]....
        /*06e4*/ 	.word	0x00017fc0


	//   ....[121]....
        /*06e8*/ 	.word	0x00018050


	//   ....[122]....
        /*06ec*/ 	.word	0x000184c0


	//   ....[123]....
        /*06f0*/ 	.word	0x000184f0


	//   ....[124]....
        /*06f4*/ 	.word	0x00018550


	//   ....[125]....
        /*06f8*/ 	.word	0x00018580


	//   ....[126]....
        /*06fc*/ 	.word	0x000185b0


	//   ....[127]....
        /*0700*/ 	.word	0x000185e0


	//   ....[128]....
        /*0704*/ 	.word	0x00018610


	//   ....[129]....
        /*0708*/ 	.word	0x00018640


	//   ....[130]....
        /*070c*/ 	.word	0x000187e0


	//   ....[131]....
        /*0710*/ 	.word	0x00018810


	//   ....[132]....
        /*0714*/ 	.word	0x00018840


	//   ....[133]....
        /*0718*/ 	.word	0x00018870


	//   ....[134]....
        /*071c*/ 	.word	0x000188a0


	//   ....[135]....
        /*0720*/ 	.word	0x000188d0


	//   ....[136]....
        /*0724*/ 	.word	0x00018990


	//   ....[137]....
        /*0728*/ 	.word	0x000189b0


	//   ....[138]....
        /*072c*/ 	.word	0x000189d0


	//   ....[139]....
        /*0730*/ 	.word	0x00018a30


	//   ....[140]....
        /*0734*/ 	.word	0x00019450


	//   ....[141]....
        /*0738*/ 	.word	0x00019ad0


	//   ....[142]....
        /*073c*/ 	.word	0x00019bc0


	//   ....[143]....
        /*0740*/ 	.word	0x00019c60


	//   ....[144]....
        /*0744*/ 	.word	0x00019cc0


	//   ....[145]....
        /*0748*/ 	.word	0x00019d60


	//   ....[146]....
        /*074c*/ 	.word	0x00019e40


	//   ....[147]....
        /*0750*/ 	.word	0x00019f40


	//   ....[148]....
        /*0754*/ 	.word	0x00019fb0


	//   ....[149]....
        /*0758*/ 	.word	0x0001a090


	//   ....[150]....
        /*075c*/ 	.word	0x0001a140


	//   ....[151]....
        /*0760*/ 	.word	0x0001a1b0


	//   ....[152]....
        /*0764*/ 	.word	0x0001a230


	//   ....[153]....
        /*0768*/ 	.word	0x0001a310


	//   ....[154]....
        /*076c*/ 	.word	0x0001a390


	//   ....[155]....
        /*0770*/ 	.word	0x0001a480


	//   ....[156]....
        /*0774*/ 	.word	0x0001a500


	//   ....[157]....
        /*0778*/ 	.word	0x0001a5f0


	//   ....[158]....
        /*077c*/ 	.word	0x0001a670


	//   ....[159]....
        /*0780*/ 	.word	0x0001a760


	//   ....[160]....
        /*0784*/ 	.word	0x0001a7e0


	//   ....[161]....
        /*0788*/ 	.word	0x0001a8d0


	//   ....[162]....
        /*078c*/ 	.word	0x0001a950


	//   ....[163]....
        /*0790*/ 	.word	0x0001aa30


	//   ....[164]....
        /*0794*/ 	.word	0x0001aab0


	//   ....[165]....
        /*0798*/ 	.word	0x0001ab80


	//   ....[166]....
        /*079c*/ 	.word	0x0001acb0


	//   ....[167]....
        /*07a0*/ 	.word	0x0001ad80


	//   ....[168]....
        /*07a4*/ 	.word	0x0001ae50


	//   ....[169]....
        /*07a8*/ 	.word	0x0001af30


	//   ....[170]....
        /*07ac*/ 	.word	0x0001af90


	//   ....[171]....
        /*07b0*/ 	.word	0x0001b070


	//   ....[172]....
        /*07b4*/ 	.word	0x0001b0d0


	//   ....[173]....
        /*07b8*/ 	.word	0x0001b1e0


	//   ....[174]....
        /*07bc*/ 	.word	0x0001b2d0


	//   ....[175]....
        /*07c0*/ 	.word	0x0001b370


	//   ....[176]....
        /*07c4*/ 	.word	0x0001b3d0


	//   ....[177]....
        /*07c8*/ 	.word	0x0001b4f0


	//   ....[178]....
        /*07cc*/ 	.word	0x0001b550


	//   ....[179]....
        /*07d0*/ 	.word	0x0001b670


	//   ....[180]....
        /*07d4*/ 	.word	0x0001b6d0


	//   ....[181]....
        /*07d8*/ 	.word	0x0001b7a0


	//   ....[182]....
        /*07dc*/ 	.word	0x0001b900


	//   ....[183]....
        /*07e0*/ 	.word	0x0001b9a0


	//   ....[184]....
        /*07e4*/ 	.word	0x0001baf0


	//   ....[185]....
        /*07e8*/ 	.word	0x0001bba0


	//   ....[186]....
        /*07ec*/ 	.word	0x0001bc00


	//   ....[187]....
        /*07f0*/ 	.word	0x0001bcc0


	//   ....[188]....
        /*07f4*/ 	.word	0x0001bda0


	//   ....[189]....
        /*07f8*/ 	.word	0x0001be60


	//   ....[190]....
        /*07fc*/ 	.word	0x0001bf70


	//   ....[191]....
        /*0800*/ 	.word	0x0001c010


	//   ....[192]....
        /*0804*/ 	.word	0x0001c190


	//   ....[193]....
        /*0808*/ 	.word	0x0001c200


	//   ....[194]....
        /*080c*/ 	.word	0x0001c270


	//   ....[195]....
        /*0810*/ 	.word	0x0001c2e0


	//   ....[196]....
        /*0814*/ 	.word	0x0001c350


	//   ....[197]....
        /*0818*/ 	.word	0x0001c3d0


	//   ....[198]....
        /*081c*/ 	.word	0x0001c450


	//   ....[199]....
        /*0820*/ 	.word	0x0001c4e0


	//   ....[200]....
        /*0824*/ 	.word	0x0001c550


	//   ....[201]....
        /*0828*/ 	.word	0x0001c5c0


	//   ....[202]....
        /*082c*/ 	.word	0x0001c630


	//   ....[203]....
        /*0830*/ 	.word	0x0001c6b0


	//   ....[204]....
        /*0834*/ 	.word	0x0001c720


	//   ....[205]....
        /*0838*/ 	.word	0x0001c7b0


	//   ....[206]....
        /*083c*/ 	.word	0x0001c810


	//   ....[207]....
        /*0840*/ 	.word	0x0001c8a0


	//   ....[208]....
        /*0844*/ 	.word	0x0001c9d0


	//----- nvinfo : EIATTR_REG_RECONFIG
	.align		4
.L_441:
        /*0848*/ 	.byte	0x01, 0x54
	.zero		2


	//----- nvinfo : EIATTR_SYSCALL_OFFSETS
	.align		4
        /*084c*/ 	.byte	0x04, 0x46
        /*084e*/ 	.short	(.L_443 - .L_442)


	//   ....[0]....
.L_442:
        /*0850*/ 	.word	0x00002460


	//   ....[1]....
        /*0854*/ 	.word	0x00015120


	//   ....[2]....
        /*0858*/ 	.word	0x00015270


	//   ....[3]....
        /*085c*/ 	.word	0x00015360


	//   ....[4]....
        /*0860*/ 	.word	0x000160a0


	//----- nvinfo : EIATTR_MBARRIER_INSTR_OFFSETS
	.align		4
.L_443:
        /*0864*/ 	.byte	0x04, 0x39
        /*0866*/ 	.short	(.L_445 - .L_444)


	//   ....[0]....
.L_444:
        /*0868*/ 	.word	0x00000180
        /*086c*/ 	.word	0x000000ff
        /*0870*/ 	.word	0x00030800
        /*0874*/ 	.short	0x0100
        /*0876*/ 	.byte	0x08
	.zero		1


	//   ....[1]....
        /*0878*/ 	.word	0x00000190
        /*087c*/ 	.word	0x000000ff
        /*0880*/ 	.word	0x00030820
        /*0884*/ 	.short	0x0100
        /*0886*/ 	.byte	0x08
	.zero		1


	//   ....[2]....
        /*0888*/ 	.word	0x00000280
        /*088c*/ 	.word	0x000000ff
        /*0890*/ 	.word	0x00030830
        /*0894*/ 	.short	0x0100
        /*0896*/ 	.byte	0x08
	.zero		1


	//   ....[3]....
        /*0898*/ 	.word	0x00000290
        /*089c*/ 	.word	0x000000ff
        /*08a0*/ 	.word	0x00030840
        /*08a4*/ 	.short	0x0100
        /*08a6*/ 	.byte	0x08
	.zero		1


	//   ....[4]....
        /*08a8*/ 	.word	0x000002a0
        /*08ac*/ 	.word	0x000000ff
        /*08b0*/ 	.word	0x00030838
        /*08b4*/ 	.short	0x0100
        /*08b6*/ 	.byte	0x08
	.zero		1


	//   ....[5]....
        /*08b8*/ 	.word	0x000002b0
        /*08bc*/ 	.word	0x000000ff
        /*08c0*/ 	.word	0x00030848
        /*08c4*/ 	.short	0x0100
        /*08c6*/ 	.byte	0x08
	.zero		1


	//   ....[6]....
        /*08c8*/ 	.word	0x000003e0
        /*08cc*/ 	.word	0x000000ff
        /*08d0*/ 	.word	0x00030850
        /*08d4*/ 	.short	0x0100
        /*08d6*/ 	.byte	0x08
	.zero		1


	//   ....[7]....
        /*08d8*/ 	.word	0x000003f0
        /*08dc*/ 	.word	0x000000ff
        /*08e0*/ 	.word	0x00030860
        /*08e4*/ 	.short	0x0100
        /*08e6*/ 	.byte	0x08
	.zero		1


	//   ....[8]....
        /*08e8*/ 	.word	0x00000400
        /*08ec*/ 	.word	0x000000ff
        /*08f0*/ 	.word	0x00030858
        /*08f4*/ 	.short	0x0100
        /*08f6*/ 	.byte	0x08
	.zero		1


	//   ....[9]....
        /*08f8*/ 	.word	0x00000410
        /*08fc*/ 	.word	0x000000ff
        /*0900*/ 	.word	0x00030868
        /*0904*/ 	.short	0x0100
        /*0906*/ 	.byte	0x08
	.zero		1


	//   ....[10]....
        /*0908*/ 	.word	0x00000500
        /*090c*/ 	.word	0x000000ff
        /*0910*/ 	.word	0x00030870
        /*0914*/ 	.short	0x0100
        /*0916*/ 	.byte	0x06
	.zero		1


	//   ....[11]....
        /*0918*/ 	.word	0x00000510
        /*091c*/ 	.word	0x000000ff
        /*0920*/ 	.word	0x00030880
        /*0924*/ 	.short	0x0100
        /*0926*/ 	.byte	0x06
	.zero		1


	//   ....[12]....
        /*0928*/ 	.word	0x00000520
        /*092c*/ 	.word	0x000000ff
        /*0930*/ 	.word	0x00030878
        /*0934*/ 	.short	0x0100
        /*0936*/ 	.byte	0x06
	.zero		1


	//   ....[13]....
        /*0938*/ 	.word	0x00000530
        /*093c*/ 	.word	0x000000ff
        /*0940*/ 	.word	0x00030888
        /*0944*/ 	.short	0x0100
        /*0946*/ 	.byte	0x06
	.zero		1


	//   ....[14]....
        /*0948*/ 	.word	0x00000660
        /*094c*/ 	.word	0x000000ff
        /*0950*/ 	.word	0x00030890
        /*0954*/ 	.short	0x0100
        /*0956*/ 	.byte	0x08
	.zero		1


	//   ....[15]....
        /*0958*/ 	.word	0x00000670
        /*095c*/ 	.word	0x000000ff
        /*0960*/ 	.word	0x000308a0
        /*0964*/ 	.short	0x0100
        /*0966*/ 	.byte	0x08
	.zero		1


	//   ....[16]....
        /*0968*/ 	.word	0x00000680
        /*096c*/ 	.word	0x000000ff
        /*0970*/ 	.word	0x00030898
        /*0974*/ 	.short	0x0100
        /*0976*/ 	.byte	0x08
	.zero		1


	//   ....[17]....
        /*0978*/ 	.word	0x00000690
        /*097c*/ 	.word	0x000000ff
        /*0980*/ 	.word	0x000308a8
        /*0984*/ 	.short	0x0100
        /*0986*/ 	.byte	0x08
	.zero		1


	//   ....[18]....
        /*0988*/ 	.word	0x000007d0
        /*098c*/ 	.word	0x000000ff
        /*0990*/ 	.word	0x000308b0
        /*0994*/ 	.short	0x0100
        /*0996*/ 	.byte	0x08
	.zero		1


	//   ....[19]....
        /*0998*/ 	.word	0x000007e0
        /*099c*/ 	.word	0x000000ff
        /*09a0*/ 	.word	0x000308c0
        /*09a4*/ 	.short	0x0100
        /*09a6*/ 	.byte	0x08
	.zero		1


	//   ....[20]....
        /*09a8*/ 	.word	0x000007f0
        /*09ac*/ 	.word	0x000000ff
        /*09b0*/ 	.word	0x000308b8
        /*09b4*/ 	.short	0x0100
        /*09b6*/ 	.byte	0x08
	.zero		1


	//   ....[21]....
        /*09b8*/ 	.word	0x00000800
        /*09bc*/ 	.word	0x000000ff
        /*09c0*/ 	.word	0x000308c8
        /*09c4*/ 	.short	0x0100
        /*09c6*/ 	.byte	0x08
	.zero		1


	//   ....[22]....
        /*09c8*/ 	.word	0x00002520
        /*09cc*/ 	.word	0x000000ff
        /*09d0*/ 	.word	0x00030800
        /*09d4*/ 	.short	0x010a
        /*09d6*/ 	.byte	0x28
	.zero		1


	//   ....[23]....
        /*09d8*/ 	.word	0x000025a0
        /*09dc*/ 	.word	0x00000003
        /*09e0*/ 	.word	0x00030830
        /*09e4*/ 	.short	0x010a
        /*09e6*/ 	.byte	0x3f
	.zero		1


	//   ....[24]....
        /*09e8*/ 	.word	0x000025e0
        /*09ec*/ 	.word	0x00000003
        /*09f0*/ 	.word	0x00030830
        /*09f4*/ 	.short	0x010a
        /*09f6*/ 	.byte	0x3f
	.zero		1


	//   ....[25]....
        /*09f8*/ 	.word	0x00003270
        /*09fc*/ 	.word	0x000000ff
        /*0a00*/ 	.word	0x00000000
        /*0a04*/ 	.short	0x0101
        /*0a06*/ 	.byte	0x04
	.zero		1


	//   ....[26]....
        /*0a08*/ 	.word	0x000052a0
        /*0a0c*/ 	.word	0x000000ff
        /*0a10*/ 	.word	0x00030830
        /*0a14*/ 	.short	0x010a
        /*0a16*/ 	.byte	0x06
	.zero		1


	//   ....[27]....
        /*0a18*/ 	.word	0x00005300
        /*0a1c*/ 	.word	0x000000ff
        /*0a20*/ 	.word	0x00030830
        /*0a24*/ 	.short	0x010a
        /*0a26*/ 	.byte	0x06
	.zero		1


	//   ....[28]....
        /*0a28*/ 	.word	0x00006170
        /*0a2c*/ 	.word	0x000000ff
        /*0a30*/ 	.word	0x00030850
        /*0a34*/ 	.short	0x010a
        /*0a36*/ 	.byte	0x05
	.zero		1


	//   ....[29]....
        /*0a38*/ 	.word	0x000061b0
        /*0a3c*/ 	.word	0x000000ff
        /*0a40*/ 	.word	0x00030850
        /*0a44*/ 	.short	0x010a
        /*0a46*/ 	.byte	0x05
	.zero		1


	//   ....[30]....
        /*0a48*/ 	.word	0x000066e0
        /*0a4c*/ 	.word	0x000000ff
        /*0a50*/ 	.word	0x00000000
        /*0a54*/ 	.short	0x0101
        /*0a56*/ 	.byte	0x06
	.zero		1


	//   ....[31]....
        /*0a58*/ 	.word	0x00008040
        /*0a5c*/ 	.word	0x000000ff
        /*0a60*/ 	.word	0x00000000
        /*0a64*/ 	.short	0x0101
        /*0a66*/ 	.byte	0x05
	.zero		1


	//   ....[32]....
        /*0a68*/ 	.word	0x00008410
        /*0a6c*/ 	.word	0x000000ff
        /*0a70*/ 	.word	0x00030830
        /*0a74*/ 	.short	0x010a
        /*0a76*/ 	.byte	0x07
	.zero		1


	//   ....[33]....
        /*0a78*/ 	.word	0x00008470
        /*0a7c*/ 	.word	0x000000ff
        /*0a80*/ 	.word	0x00030830
        /*0a84*/ 	.short	0x010a
        /*0a86*/ 	.byte	0x07
	.zero		1


	//   ....[34]....
        /*0a88*/ 	.word	0x000092e0
        /*0a8c*/ 	.word	0x000000ff
        /*0a90*/ 	.word	0x00030850
        /*0a94*/ 	.short	0x010a
        /*0a96*/ 	.byte	0x05
	.zero		1


	//   ....[35]....
        /*0a98*/ 	.word	0x00009320
        /*0a9c*/ 	.word	0x000000ff
        /*0aa0*/ 	.word	0x00030850
        /*0aa4*/ 	.short	0x010a
        /*0aa6*/ 	.byte	0x05
	.zero		1


	//   ....[36]....
        /*0aa8*/ 	.word	0x00009860
        /*0aac*/ 	.word	0x000000ff
        /*0ab0*/ 	.word	0x00000000
        /*0ab4*/ 	.short	0x0101
        /*0ab6*/ 	.byte	0x07
	.zero		1


	//   ....[37]....
        /*0ab8*/ 	.word	0x0000a400
        /*0abc*/ 	.word	0x000000ff
        /*0ac0*/ 	.word	0x00000000
        /*0ac4*/ 	.short	0x0101
        /*0ac6*/ 	.byte	0x05
	.zero		1


	//   ....[38]....
        /*0ac8*/ 	.word	0x0000a580
        /*0acc*/ 	.word	0x000000ff
        /*0ad0*/ 	.word	0x00030830
        /*0ad4*/ 	.short	0x010a
        /*0ad6*/ 	.byte	0x05
	.zero		1


	//   ....[39]....
        /*0ad8*/ 	.word	0x0000a5e0
        /*0adc*/ 	.word	0x000000ff
        /*0ae0*/ 	.word	0x00030830
        /*0ae4*/ 	.short	0x010a
        /*0ae6*/ 	.byte	0x05
	.zero		1


	//   ....[40]....
        /*0ae8*/ 	.word	0x0000b450
        /*0aec*/ 	.word	0x000000ff
        /*0af0*/ 	.word	0x00030850
        /*0af4*/ 	.short	0x010a
        /*0af6*/ 	.byte	0x05
	.zero		1


	//   ....[41]....
        /*0af8*/ 	.word	0x0000b490
        /*0afc*/ 	.word	0x000000ff
        /*0b00*/ 	.word	0x00030850
        /*0b04*/ 	.short	0x010a
        /*0b06*/ 	.byte	0x05
	.zero		1


	//   ....[42]....
        /*0b08*/ 	.word	0x0000b9f0
        /*0b0c*/ 	.word	0x000000ff
        /*0b10*/ 	.word	0x00000000
        /*0b14*/ 	.short	0x0101
        /*0b16*/ 	.byte	0x04
	.zero		1


	//   ....[43]....
        /*0b18*/ 	.word	0x0000d330
        /*0b1c*/ 	.word	0x000000ff
        /*0b20*/ 	.word	0x00000000
        /*0b24*/ 	.short	0x0101
        /*0b26*/ 	.byte	0x05
	.zero		1


	//   ....[44]....
        /*0b28*/ 	.word	0x0000dbd0
        /*0b2c*/ 	.word	0x000000ff
        /*0b30*/ 	.word	0x00030850
        /*0b34*/ 	.short	0x010a
        /*0b36*/ 	.byte	0x05
	.zero		1


	//   ....[45]....
        /*0b38*/ 	.word	0x0000dc10
        /*0b3c*/ 	.word	0x000000ff
        /*0b40*/ 	.word	0x00030850
        /*0b44*/ 	.short	0x010a
        /*0b46*/ 	.byte	0x05
	.zero		1


	//   ....[46]....
        /*0b48*/ 	.word	0x0000e1e0
        /*0b4c*/ 	.word	0x000000ff
        /*0b50*/ 	.word	0x00000000
        /*0b54*/ 	.short	0x0101
        /*0b56*/ 	.byte	0x04
	.zero		1


	//   ....[47]....
        /*0b58*/ 	.word	0x000105d0
        /*0b5c*/ 	.word	0x000000ff
        /*0b60*/ 	.word	0x00000000
        /*0b64*/ 	.short	0x0101
        /*0b66*/ 	.byte	0x08
	.zero		1


	//   ....[48]....
        /*0b68*/ 	.word	0x00010e10
        /*0b6c*/ 	.word	0x000000ff
        /*0b70*/ 	.word	0x00000000
        /*0b74*/ 	.short	0x0101
        /*0b76*/ 	.byte	0x08
	.zero		1


	//   ....[49]....
        /*0b78*/ 	.word	0x00015930
        /*0b7c*/ 	.word	0x00000004
        /*0b80*/ 	.word	0x00030840
        /*0b84*/ 	.short	0x010a
        /*0b86*/ 	.byte	0x3f
	.zero		1


	//   ....[50]....
        /*0b88*/ 	.word	0x00015e20
        /*0b8c*/ 	.word	0x00000004
        /*0b90*/ 	.word	0x00030830
        /*0b94*/ 	.short	0x0107
        /*0b96*/ 	.byte	0x3f
	.zero		1


	//   ....[51]....
        /*0b98*/ 	.word	0x00015ed0
        /*0b9c*/ 	.word	0x00000004
        /*0ba0*/ 	.word	0x00030830
        /*0ba4*/ 	.short	0x0101
        /*0ba6*/ 	.byte	0x3f
	.zero		1


	//   ....[52]....
        /*0ba8*/ 	.word	0x00016a90
        /*0bac*/ 	.word	0x00000011
        /*0bb0*/ 	.word	0x00030800
        /*0bb4*/ 	.short	0x0107
        /*0bb6*/ 	.byte	0x3f
	.zero		1


	//   ....[53]....
        /*0bb8*/ 	.word	0x00016bb0
        /*0bbc*/ 	.word	0x00000011
        /*0bc0*/ 	.word	0x00030800
        /*0bc4*/ 	.short	0x0101
        /*0bc6*/ 	.byte	0x3f
	.zero		1


	//   ....[54]....
        /*0bc8*/ 	.word	0x00016bd0
        /*0bcc*/ 	.word	0x00000011
        /*0bd0*/ 	.word	0x00030820
        /*0bd4*/ 	.short	0x010a
        /*0bd6*/ 	.byte	0x3f
	.zero		1


	//   ....[55]....
        /*0bd8*/ 	.word	0x00016fa0
        /*0bdc*/ 	.word	0x00000007
        /*0be0*/ 	.word	0x00030840
        /*0be4*/ 	.short	0x010a
        /*0be6*/ 	.byte	0x3f
	.zero		1


	//   ....[56]....
        /*0be8*/ 	.word	0x00017480
        /*0bec*/ 	.word	0x00000007
        /*0bf0*/ 	.word	0x00030830
        /*0bf4*/ 	.short	0x0107
        /*0bf6*/ 	.byte	0x3f
	.zero		1


	//   ....[57]....
        /*0bf8*/ 	.word	0x00017530
        /*0bfc*/ 	.word	0x00000007
        /*0c00*/ 	.word	0x00030830
        /*0c04*/ 	.short	0x0101
        /*0c06*/ 	.byte	0x3f
	.zero		1


	//   ....[58]....
        /*0c08*/ 	.word	0x00017590
        /*0c0c*/ 	.word	0x00000007
        /*0c10*/ 	.word	0x00030860
        /*0c14*/ 	.short	0x010a
        /*0c16*/ 	.byte	0x3f
	.zero		1


	//   ....[59]....
        /*0c18*/ 	.word	0x00017a40
        /*0c1c*/ 	.word	0x00000007
        /*0c20*/ 	.word	0x00030850
        /*0c24*/ 	.short	0x0107
        /*0c26*/ 	.byte	0x3f
	.zero		1


	//   ....[60]....
        /*0c28*/ 	.word	0x00017b60
        /*0c2c*/ 	.word	0x00000007
        /*0c30*/ 	.word	0x00030850
        /*0c34*/ 	.short	0x0101
        /*0c36*/ 	.byte	0x3f
	.zero		1


	//   ....[61]....
        /*0c38*/ 	.word	0x00017d70
        /*0c3c*/ 	.word	0x00000000
        /*0c40*/ 	.word	0x00030860
        /*0c44*/ 	.short	0x010a
        /*0c46*/ 	.byte	0x3f
	.zero		1


	//   ....[62]....
        /*0c48*/ 	.word	0x000181d0
        /*0c4c*/ 	.word	0x00000000
        /*0c50*/ 	.word	0x00030850
        /*0c54*/ 	.short	0x0107
        /*0c56*/ 	.byte	0x3f
	.zero		1


	//   ....[63]....
        /*0c58*/ 	.word	0x00018280
        /*0c5c*/ 	.word	0x00000000
        /*0c60*/ 	.word	0x00030850
        /*0c64*/ 	.short	0x0101
        /*0c66*/ 	.byte	0x3f
	.zero		1


	//   ....[64]....
        /*0c68*/ 	.word	0x000193d0
        /*0c6c*/ 	.word	0x00000007
        /*0c70*/ 	.word	0x00030820
        /*0c74*/ 	.short	0x010a
        /*0c76*/ 	.byte	0x3f
	.zero		1


	//   ....[65]....
        /*0c78*/ 	.word	0x00019570
        /*0c7c*/ 	.word	0x00000005
        /*0c80*/ 	.word	0x00030840
        /*0c84*/ 	.short	0x010a
        /*0c86*/ 	.byte	0x3f
	.zero		1


	//   ....[66]....
        /*0c88*/ 	.word	0x00019610
        /*0c8c*/ 	.word	0x00000003
        /*0c90*/ 	.word	0x00030840
        /*0c94*/ 	.short	0x010a
        /*0c96*/ 	.byte	0x3f
	.zero		1


	//   ....[67]....
        /*0c98*/ 	.word	0x00019650
        /*0c9c*/ 	.word	0x00000005
        /*0ca0*/ 	.word	0x00030860
        /*0ca4*/ 	.short	0x010a
        /*0ca6*/ 	.byte	0x3f
	.zero		1


	//   ....[68]....
        /*0ca8*/ 	.word	0x00019690
        /*0cac*/ 	.word	0x00000003
        /*0cb0*/ 	.word	0x00030860
        /*0cb4*/ 	.short	0x010a
        /*0cb6*/ 	.byte	0x3f
	.zero		1


	//   ....[69]....
        /*0cb8*/ 	.word	0x00019700
        /*0cbc*/ 	.word	0x00000003
        /*0cc0*/ 	.word	0x00030800
        /*0cc4*/ 	.short	0x010a
        /*0cc6*/ 	.byte	0x3f
	.zero		1


	//   ....[70]....
        /*0cc8*/ 	.word	0x00019750
        /*0ccc*/ 	.word	0x00000003
        /*0cd0*/ 	.word	0x00030830
        /*0cd4*/ 	.short	0x010a
        /*0cd6*/ 	.byte	0x3f
	.zero		1


	//   ....[71]....
        /*0cd8*/ 	.word	0x000197b0
        /*0cdc*/ 	.word	0x00000003
        /*0ce0*/ 	.word	0x00030830
        /*0ce4*/ 	.short	0x010a
        /*0ce6*/ 	.byte	0x3f
	.zero		1


	//   ....[72]....
        /*0ce8*/ 	.word	0x00019810
        /*0cec*/ 	.word	0x00000002
        /*0cf0*/ 	.word	0x00030850
        /*0cf4*/ 	.short	0x010a
        /*0cf6*/ 	.byte	0x3f
	.zero		1


	//   ....[73]....
        /*0cf8*/ 	.word	0x00019870
        /*0cfc*/ 	.word	0x00000003
        /*0d00*/ 	.word	0x00030830
        /*0d04*/ 	.short	0x010a
        /*0d06*/ 	.byte	0x3f
	.zero		1


	//   ....[74]....
        /*0d08*/ 	.word	0x000198d0
        /*0d0c*/ 	.word	0x00000002
        /*0d10*/ 	.word	0x00030850
        /*0d14*/ 	.short	0x010a
        /*0d16*/ 	.byte	0x3f
	.zero		1


	//   ....[75]....
        /*0d18*/ 	.word	0x00019930
        /*0d1c*/ 	.word	0x00000003
        /*0d20*/ 	.word	0x00030830
        /*0d24*/ 	.short	0x010a
        /*0d26*/ 	.byte	0x3f
	.zero		1


	//   ....[76]....
        /*0d28*/ 	.word	0x00019990
        /*0d2c*/ 	.word	0x00000002
        /*0d30*/ 	.word	0x00030850
        /*0d34*/ 	.short	0x010a
        /*0d36*/ 	.byte	0x3f
	.zero		1


	//   ....[77]....
        /*0d38*/ 	.word	0x000199f0
        /*0d3c*/ 	.word	0x00000005
        /*0d40*/ 	.word	0x00030850
        /*0d44*/ 	.short	0x010a
        /*0d46*/ 	.byte	0x3f
	.zero		1


	//   ....[78]....
        /*0d48*/ 	.word	0x00019b10
        /*0d4c*/ 	.word	0x00000004
        /*0d50*/ 	.word	0x00030840
        /*0d54*/ 	.short	0x010a
        /*0d56*/ 	.byte	0x3f
	.zero		1


	//   ....[79]....
        /*0d58*/ 	.word	0x0001abb0
        /*0d5c*/ 	.word	0x00000011
        /*0d60*/ 	.word	0x00030820
        /*0d64*/ 	.short	0x010a
        /*0d66*/ 	.byte	0x3f
	.zero		1


	//   ....[80]....
        /*0d68*/ 	.word	0x0001ac00
        /*0d6c*/ 	.word	0x00000007
        /*0d70*/ 	.word	0x00030840
        /*0d74*/ 	.short	0x010a
        /*0d76*/ 	.byte	0x3f
	.zero		1


	//   ....[81]....
        /*0d78*/ 	.word	0x0001b220
        /*0d7c*/ 	.word	0x00000007
        /*0d80*/ 	.word	0x00030860
        /*0d84*/ 	.short	0x010a
        /*0d86*/ 	.byte	0x3f
	.zero		1


	//   ....[82]....
        /*0d88*/ 	.word	0x0001b850
        /*0d8c*/ 	.word	0x00000000
        /*0d90*/ 	.word	0x00030860
        /*0d94*/ 	.short	0x010a
        /*0d96*/ 	.byte	0x3f
	.zero		1


	//   ....[83]....
        /*0d98*/ 	.word	0x0001c8f0
        /*0d9c*/ 	.word	0x00000007
        /*0da0*/ 	.word	0x00030820
        /*0da4*/ 	.short	0x010a
        /*0da6*/ 	.byte	0x3f
	.zero		1


	//   ....[84]....
        /*0da8*/ 	.word	0x0001ca90
        /*0dac*/ 	.word	0x00000005
        /*0db0*/ 	.word	0x00030840
        /*0db4*/ 	.short	0x010a
        /*0db6*/ 	.byte	0x3f
	.zero		1


	//   ....[85]....
        /*0db8*/ 	.word	0x0001cae0
        /*0dbc*/ 	.word	0x00000003
        /*0dc0*/ 	.word	0x00030840
        /*0dc4*/ 	.short	0x010a
        /*0dc6*/ 	.byte	0x3f
	.zero		1


	//   ....[86]....
        /*0dc8*/ 	.word	0x0001cb30
        /*0dcc*/ 	.word	0x00000005
        /*0dd0*/ 	.word	0x00030860
        /*0dd4*/ 	.short	0x010a
        /*0dd6*/ 	.byte	0x3f
	.zero		1


	//----- nvinfo : EIATTR_NUM_MBARRIERS
	.align		4
.L_445:
        /*0dd8*/ 	.byte	0x03, 0x38
        /*0dda*/ 	.short	0x0016


	//----- nvinfo : EIATTR_EXIT_INSTR_OFFSETS
	.align		4
        /*0ddc*/ 	.byte	0x04, 0x1c
        /*0dde*/ 	.short	(.L_447 - .L_446)


	//   ....[0]....
.L_446:
        /*0de0*/ 	.word	0x00000990


	//   ....[1]....
        /*0de4*/ 	.word	0x00013270


	//   ....[2]....
        /*0de8*/ 	.word	0x000196e0


	//----- nvinfo : EIATTR_MAX_THREADS
	.align		4
.L_447:
        /*0dec*/ 	.byte	0x04, 0x05
        /*0dee*/ 	.short	(.L_449 - .L_448)
.L_448:
        /*0df0*/ 	.word	0x00000180
        /*0df4*/ 	.word	0x00000001
        /*0df8*/ 	.word	0x00000001


	//----- nvinfo : EIATTR_CRS_STACK_SIZE
	.align		4
.L_449:
        /*0dfc*/ 	.byte	0x04, 0x1e
        /*0dfe*/ 	.short	(.L_451 - .L_450)
.L_450:
        /*0e00*/ 	.word	0x00000000


	//----- nvinfo : EIATTR_CBANK_PARAM_SIZE
	.align		4
.L_451:
        /*0e04*/ 	.byte	0x03, 0x19
        /*0e06*/ 	.short	0x0af0


	//----- nvinfo : EIATTR_PARAM_CBANK
	.align		4
        /*0e08*/ 	.byte	0x04, 0x0a
        /*0e0a*/ 	.short	(.L_453 - .L_452)
	.align		4
.L_452:
        /*0e0c*/ 	.word	index@(.nv.constant0._ZN7cutlass13device_kernelIN5flash11enable_sm90INS1_16FlashAttnFwdSm90INS1_25CollectiveMainloopFwdSm90ILi2EN4cute5tupleIJNS5_1CILi1EEES8_S8_EEENS6_IJNS7_ILi128EEENS7_ILi64EEENS7_ILi256EEEEEELi256ENS_6half_tEfNS_4arch4Sm90ELb0ELb1ELb1ELb1ELb1ELb0ELb0ELb1ELb1ELb1ELb1ELb0EEENS1_21CollectiveEpilogueFwdINS6_IJSA_SC_SB_EEES9_SE_SG_Li256ELb1ELb1ELb1ELb0EEENS1_36VarlenDynamicPersistentTileSchedulerILi128ELi64ELi256ELi128ELb1ELb1ELb1ELb1ELb0ELb1EEEEEEEEEvNT_6ParamsE)
        /*0e10*/ 	.short	0x0210
        /*0e12*/ 	.short	0x0af0


	//----- nvinfo : EIATTR_SW_WAR
	.align		4
.L_453:
        /*0e14*/ 	.byte	0x04, 0x36
        /*0e16*/ 	.short	(.L_455 - .L_454)
.L_454:
        /*0e18*/ 	.word	0x00000008
.L_455:


//--------------------- .nv.info._ZN7cutlass13device_kernelIN5flash11enable_sm90INS1_16FlashAttnFwdSm90INS1_25CollectiveMainloopFwdSm90ILi2EN4cute5tupleIJNS5_1CILi1EEES8_S8_EEENS6_IJNS7_ILi128EEENS7_ILi64EEENS7_ILi256EEEEEELi256ENS_6half_tEfNS_4arch4Sm90ELb0ELb1ELb1ELb1ELb1ELb1ELb0ELb1ELb1ELb1ELb1ELb0EEENS1_21CollectiveEpilogueFwdINS6_IJSA_SC_SB_EEES9_SE_SG_Li256ELb1ELb1ELb1ELb0EEENS1_36VarlenDynamicPersistentTileSchedulerILi128ELi64ELi256ELi128ELb1ELb1ELb1ELb1ELb0ELb1EEEEEEEEEvNT_6ParamsE --------------------------
	.section	.nv.info._ZN7cutlass13device_kernelIN5flash11enable_sm90INS1_16FlashAttnFwdSm90INS1_25CollectiveMainloopFwdSm90ILi2EN4cute5tupleIJNS5_1CILi1EEES8_S8_EEENS6_IJNS7_ILi128EEENS7_ILi64EEENS7_ILi256EEEEEELi256ENS_6half_tEfNS_4arch4Sm90ELb0ELb1ELb1ELb1ELb1ELb1ELb0ELb1ELb1ELb1ELb1ELb0EEENS1_21CollectiveEpilogueFwdINS6_IJSA_SC_SB_EEES9_SE_SG_Li256ELb1ELb1ELb1ELb0EEENS1_36VarlenDynamicPersistentTileSchedulerILi128ELi64ELi256ELi128ELb1ELb1ELb1ELb1ELb0ELb1EEEEEEEEEvNT_6ParamsE,"",@"SHT_CUDA_INFO"
	.sectionflags	@""
	.align	4


	//----- nvinfo : EIATTR_CUDA_API_VERSION
	.align		4
        /*0000*/ 	.byte	0x04, 0x37
        /*0002*/ 	.short	(.L_457 - .L_456)
.L_456:
        /*0004*/ 	.word	0x00000082


	//----- nvinfo : EIATTR_KPARAM_INFO
	.align		4
.L_457:
        /*0008*/ 	.byte	0x04, 0x17
        /*000a*/ 	.short	(.L_459 - .L_458)
.L_458:
        /*000c*/ 	.word	0x00000000
        /*0010*/ 	.short	0x0000
        /*0012*/ 	.short	0x0070
        /*0014*/ 	.byte	0x00, 0xf0, 0x01, 0x2a


	//----- nvinfo : EIATTR_SPARSE_MMA_MASK
	.align		4
.L_459:
        /*0018*/ 	.byte	0x03, 0x50
        /*001a*/ 	.short	0x0000


	//----- nvinfo : EIATTR_MAXREG_COUNT
	.align		4
        /*001c*/ 	.byte	0x03, 0x1b
        /*001e*/ 	.short	0x00a8


	//----- nvinfo : EIATTR_NUM_BARRIERS
	.align		4
        /*0020*/ 	.byte	0x02, 0x4c
        /*0022*/ 	.byte	0x10
	.zero		1


	//----- nvinfo : EIATTR_EXTERNS
	.align		4
        /*0024*/ 	.byte	0x04, 0x0f
        /*0026*/ 	.short	(.L_461 - .L_460)


	//   ....[0]....
	.align		4
.L_460:
        /*0028*/ 	.word	index@(__assertfail)


	//----- nvinfo : EIATTR_ANNOTATIONS
	.align		4
.L_461:
        /*002c*/ 	.byte	0x04, 0x55
        /*002e*/ 	.short	(.L_463 - .L_462)


	//   ....[0]....
.L_462:
        /* <DEDUP_REMOVED lines=153> */


	//----- nvinfo : EIATTR_MERCURY_ISA_VERSION
	.align		4
.L_463:
        /*09a8*/ 	.byte	0x03, 0x5f
        /*09aa*/ 	.short	0x0101


	//----- nvinfo : EIATTR_UNUSED_LOAD_BYTE_OFFSET
	.align		4
        /*09ac*/ 	.byte	0x04, 0x44
        /*09ae*/ 	.short	(.L_465 - .L_464)


	//   ....[0]....
.L_464:
        /*09b0*/ 	.word	0x00000a60
        /*09b4*/ 	.word	0x0000fff0


	//   ....[1]....
        /*09b8*/ 	.word	0x00020540
        /*09bc*/ 	.word	0x0000fff0


	//----- nvinfo : EIATTR_INT_WARP_WIDE_INSTR_OFFSETS
	.align		4
.L_465:
        /*09c0*/ 	.byte	0x04, 0x31
        /*09c2*/ 	.short	(.L_467 - .L_466)


	//   ....[0]....
.L_466:
        /*09c4*/ 	.word	0x00000130


	//   ....[1]....
        /*09c8*/ 	.word	0x00000170


	//   ....[2]....
        /*09cc*/ 	.word	0x000001e0


	//   ....[3]....
        /*09d0*/ 	.word	0x00028a90


	//   ....[4]....
        /*09d4*/ 	.word	0x00028b20


	//   ....[5]....
        /*09d8*/ 	.word	0x0002b810


	//   ....[6]....
        /*09dc*/ 	.word	0x0002b8a0


	//----- nvinfo : EIATTR_COOP_GROUP_MASK_REGIDS
	.align		4
.L_467:
        /*09e0*/ 	.byte	0x04, 0x29
        /*09e2*/ 	.short	(.L_469 - .L_468)


	//   ....[0]....
.L_468:
        /*09e4*/ 	.word	0xffffffff


	//   ....[1]....
        /*09e8*/ 	.word	0xffffffff


	//   ....[2]....
        /*09ec*/ 	.word	0xffffffff


	//   ....[3]....
        /*09f0*/ 	.word	0xffffffff


	//   ....[4]....
        /*09f4*/ 	.word	0xffffffff


	//   ....[5]....
        /*09f8*/ 	.word	0xffffffff


	//   ....[6]....
        /*09fc*/ 	.word	0xffffffff


	//   ....[7]....
        /*0a00*/ 	.word	0xffffffff


	//   ....[8]....
        /*0a04*/ 	.word	0xffffffff


	//   ....[9]....
        /*0a08*/ 	.word	0xffffffff


	//   ....[10]....
        /*0a0c*/ 	.word	0xffffffff


	//   ....[11]....
        /*0a10*/ 	.word	0xffffffff


	//   ....[12]....
        /*0a14*/ 	.word	0xffffffff


	//   ....[13]....
        /*0a18*/ 	.word	0xffffffff


	//   ....[14]....
        /*0a1c*/ 	.word	0xffffffff


	//   ....[15]....
        /*0a20*/ 	.word	0xffffffff


	//   ....[16]....
        /*0a24*/ 	.word	0xffffffff


	//   ....[17]....
        /*0a28*/ 	.word	0xffffffff


	//   ....[18]....
        /*0a2c*/ 	.word	0xffffffff


	//   ....[19]....
        /*0a30*/ 	.word	0xffffffff


	//   ....[20]....
        /*0a34*/ 	.word	0xffffffff


	//   ....[21]....
        /*0a38*/ 	.word	0xffffffff


	//   ....[22]....
        /*0a3c*/ 	.word	0xffffffff


	//   ....[23]....
        /*0a40*/ 	.word	0xffffffff


	//   ....[24]....
        /*0a44*/ 	.word	0xffffffff


	//   ....[25]....
        /*0a48*/ 	.word	0xffffffff


	//   ....[26]....
        /*0a4c*/ 	.word	0xffffffff


	//   ....[27]....
        /*0a50*/ 	.word	0xffffffff


	//   ....[28]....
        /*0a54*/ 	.word	0xffffffff


	//   ....[29]....
        /*0a58*/ 	.word	0xffffffff


	//   ....[30]....
        /*0a5c*/ 	.word	0xffffffff


	//   ....[31]....
        /*0a60*/ 	.word	0xffffffff


	//   ....[32]....
        /*0a64*/ 	.word	0xffffffff


	//   ....[33]....
        /*0a68*/ 	.word	0xffffffff


	//   ....[34]....
        /*0a6c*/ 	.word	0xffffffff


	//   ....[35]....
        /*0a70*/ 	.word	0xffffffff


	//   ....[36]....
        /*0a74*/ 	.word	0xffffffff


	//   ....[37]....
        /*0a78*/ 	.word	0xffffffff


	//   ....[38]....
        /*0a7c*/ 	.word	0xffffffff


	//   ....[39]....
        /*0a80*/ 	.word	0xffffffff


	//   ....[40]....
        /*0a84*/ 	.word	0xffffffff


	//   ....[41]....
        /*0a88*/ 	.word	0xffffffff


	//   ....[42]....
        /*0a8c*/ 	.word	0xffffffff


	//   ....[43]....
        /*0a90*/ 	.word	0xffffffff


	//   ....[44]....
        /*0a94*/ 	.word	0xffffffff


	//   ....[45]....
        /*0a98*/ 	.word	0xffffffff


	//   ....[46]....
        /*0a9c*/ 	.word	0xffffffff


	//   ....[47]....
        /*0aa0*/ 	.word	0xffffffff


	//   ....[48]....
        /*0aa4*/ 	.word	0xffffffff


	//   ....[49]....
        /*0aa8*/ 	.word	0xffffffff


	//   ....[50]....
        /*0aac*/ 	.word	0xffffffff


	//   ....[51]....
        /*0ab0*/ 	.word	0xffffffff


	//   ....[52]....
        /*0ab4*/ 	.word	0xffffffff


	//   ....[53]....
        /*0ab8*/ 	.word	0xffffffff


	//   ....[54]....
        /*0abc*/ 	.word	0xffffffff


	//   ....[55]....
        /*0ac0*/ 	.word	0xffffffff


	//   ....[56]....
        /*0ac4*/ 	.word	0xffffffff


	//   ....[57]....
        /*0ac8*/ 	.word	0xffffffff


	//   ....[58]....
        /*0acc*/ 	.word	0xffffffff


	//   ....[59]....
        /*0ad0*/ 	.word	0xffffffff


	//   ....[60]....
        /*0ad4*/ 	.word	0xffffffff


	//   ....[61]....
        /*0ad8*/ 	.word	0xffffffff


	//   ....[62]....
        /*0adc*/ 	.word	0xffffffff


	//   ....[63]....
        /*0ae0*/ 	.word	0xffffffff


	//   ....[64]....
        /*0ae4*/ 	.word	0xffffffff


	//   ....[65]....
        /*0ae8*/ 	.word	0xffffffff


	//   ....[66]....
        /*0aec*/ 	.word	0xffffffff


	//   ....[67]....
        /*0af0*/ 	.word	0xffffffff


	//   ....[68]....
        /*0af4*/ 	.word	0xffffffff


	//   ....[69]....
        /*0af8*/ 	.word	0xffffffff


	//   ....[70]....
        /*0afc*/ 	.word	0xffffffff


	//   ....[71]....
        /*0b00*/ 	.word	0xffffffff


	//   ....[72]....
        /*0b04*/ 	.word	0xffffffff


	//   ....[73]....
        /*0b08*/ 	.word	0xffffffff


	//   ....[74]....
        /*0b0c*/ 	.word	0xffffffff


	//   ....[75]....
        /*0b10*/ 	.word	0xffffffff


	//   ....[76]....
        /*0b14*/ 	.word	0xffffffff


	//   ....[77]....
        /*0b18*/ 	.word	0xffffffff


	//   ....[78]....
        /*0b1c*/ 	.word	0xffffffff


	//   ....[79]....
        /*0b20*/ 	.word	0xffffffff


	//   ....[80]....
        /*0b24*/ 	.word	0xffffffff


	//   ....[81]....
        /*0b28*/ 	.word	0xffffffff


	//   ....[82]....
        /*0b2c*/ 	.word	0xffffffff


	//   ....[83]....
        /*0b30*/ 	.word	0xffffffff


	//   ....[84]....
        /*0b34*/ 	.word	0xffffffff


	//   ....[85]....
        /*0b38*/ 	.word	0xffffffff


	//   ....[86]....
        /*0b3c*/ 	.word	0xffffffff


	//   ....[87]....
        /*0b40*/ 	.word	0xffffffff


	//   ....[88]....
        /*0b44*/ 	.word	0xffffffff


	//   ....[89]....
        /*0b48*/ 	.word	0xffffffff


	//   ....[90]....
        /*0b4c*/ 	.word	0xffffffff


	//   ....[91]....
        /*0b50*/ 	.word	0xffffffff


	//   ....[92]....
        /*0b54*/ 	.word	0xffffffff


	//   ....[93]....
        /*0b58*/ 	.word	0xffffffff


	//   ....[94]....
        /*0b5c*/ 	.word	0xffffffff


	//   ....[95]....
        /*0b60*/ 	.word	0xffffffff


	//   ....[96]....
        /*0b64*/ 	.word	0xffffffff


	//   ....[97]....
        /*0b68*/ 	.word	0xffffffff


	//   ....[98]....
        /*0b6c*/ 	.word	0xffffffff


	//   ....[99]....
        /*0b70*/ 	.word	0xffffffff


	//   ....[100]....
        /*0b74*/ 	.word	0xffffffff


	//   ....[101]....
        /*0b78*/ 	.word	0xffffffff


	//   ....[102]....
        /*0b7c*/ 	.word	0xffffffff


	//   ....[103]....
        /*0b80*/ 	.word	0xffffffff


	//   ....[104]....
        /*0b84*/ 	.word	0xffffffff


	//   ....[105]....
        /*0b88*/ 	.word	0xffffffff


	//   ....[106]....
        /*0b8c*/ 	.word	0xffffffff


	//   ....[107]....
        /*0b90*/ 	.word	0xffffffff


	//   ....[108]....
        /*0b94*/ 	.word	0xffffffff


	//   ....[109]....
        /*0b98*/ 	.word	0xffffffff


	//   ....[110]....
        /*0b9c*/ 	.word	0xffffffff


	//   ....[111]....
        /*0ba0*/ 	.word	0xffffffff


	//   ....[112]....
        /*0ba4*/ 	.word	0xffffffff


	//   ....[113]....
        /*0ba8*/ 	.word	0xffffffff


	//   ....[114]....
        /*0bac*/ 	.word	0xffffffff


	//   ....[115]....
        /*0bb0*/ 	.word	0xffffffff


	//   ....[116]....
        /*0bb4*/ 	.word	0xffffffff


	//   ....[117]....
        /*0bb8*/ 	.word	0xffffffff


	//   ....[118]....
        /*0bbc*/ 	.word	0xffffffff


	//   ....[119]....
        /*0bc0*/ 	.word	0xffffffff


	//   ....[120]....
        /*0bc4*/ 	.word	0xffffffff


	//   ....[121]....
        /*0bc8*/ 	.word	0xffffffff


	//   ....[122]....
        /*0bcc*/ 	.word	0xffffffff


	//   ....[123]....
        /*0bd0*/ 	.word	0xffffffff


	//   ....[124]....
        /*0bd4*/ 	.word	0xffffffff


	//   ....[125]....
        /*0bd8*/ 	.word	0xffffffff


	//   ....[126]....
        /*0bdc*/ 	.word	0xffffffff


	//   ....[127]....
        /*0be0*/ 	.word	0xffffffff


	//   ....[128]....
        /*0be4*/ 	.word	0xffffffff


	//   ....[129]....
        /*0be8*/ 	.word	0xffffffff


	//   ....[130]....
        /*0bec*/ 	.word	0xffffffff


	//   ....[131]....
        /*0bf0*/ 	.word	0xffffffff


	//   ....[132]....
        /*0bf4*/ 	.word	0xffffffff


	//   ....[133]....
        /*0bf8*/ 	.word	0xffffffff


	//   ....[134]....
        /*0bfc*/ 	.word	0xffffffff


	//   ....[135]....
        /*0c00*/ 	.word	0xffffffff


	//   ....[136]....
        /*0c04*/ 	.word	0xffffffff


	//   ....[137]....
        /*0c08*/ 	.word	0xffffffff


	//   ....[138]....
        /*0c0c*/ 	.word	0xffffffff


	//   ....[139]....
        /*0c10*/ 	.word	0xffffffff


	//   ....[140]....
        /*0c14*/ 	.word	0xffffffff


	//   ....[141]....
        /*0c18*/ 	.word	0xffffffff


	//   ....[142]....
        /*0c1c*/ 	.word	0xffffffff


	//   ....[143]....
        /*0c20*/ 	.word	0xffffffff


	//   ....[144]....
        /*0c24*/ 	.word	0xffffffff


	//   ....[145]....
        /*0c28*/ 	.word	0xffffffff


	//   ....[146]....
        /*0c2c*/ 	.word	0xffffffff


	//   ....[147]....
        /*0c30*/ 	.word	0xffffffff


	//   ....[148]....
        /*0c34*/ 	.word	0xffffffff


	//   ....[149]....
        /*0c38*/ 	.word	0xffffffff


	//   ....[150]....
        /*0c3c*/ 	.word	0xffffffff


	//   ....[151]....
        /*0c40*/ 	.word	0xffffffff


	//   ....[152]....
        /*0c44*/ 	.word	0xffffffff


	//   ....[153]....
        /*0c48*/ 	.word	0xffffffff


	//   ....[154]....
        /*0c4c*/ 	.word	0xffffffff


	//   ....[155]....
        /*0c50*/ 	.word	0xffffffff


	//   ....[156]....
        /*0c54*/ 	.word	0xffffffff


	//   ....[157]....
        /*0c58*/ 	.word	0xffffffff


	//   ....[158]....
        /*0c5c*/ 	.word	0xffffffff


	//   ....[159]....
        /*0c60*/ 	.word	0xffffffff


	//   ....[160]....
        /*0c64*/ 	.word	0xffffffff


	//   ....[161]....
        /*0c68*/ 	.word	0xffffffff


	//   ....[162]....
        /*0c6c*/ 	.word	0xffffffff


	//   ....[163]....
        /*0c70*/ 	.word	0xffffffff


	//   ....[164]....
        /*0c74*/ 	.word	0xffffffff


	//   ....[165]....
        /*0c78*/ 	.word	0xffffffff


	//   ....[166]....
        /*0c7c*/ 	.word	0xffffffff


	//   ....[167]....
        /*0c80*/ 	.word	0xffffffff


	//   ....[168]....
        /*0c84*/ 	.word	0xffffffff


	//   ....[169]....
        /*0c88*/ 	.word	0xffffffff


	//   ....[170]....
        /*0c8c*/ 	.word	0xffffffff


	//   ....[171]....
        /*0c90*/ 	.word	0xffffffff


	//   ....[172]....
        /*0c94*/ 	.word	0xffffffff


	//   ....[173]....
        /*0c98*/ 	.word	0xffffffff


	//   ....[174]....
        /*0c9c*/ 	.word	0xffffffff


	//   ....[175]....
        /*0ca0*/ 	.word	0xffffffff


	//   ....[176]....
        /*0ca4*/ 	.word	0xffffffff


	//   ....[177]....
        /*0ca8*/ 	.word	0xffffffff


	//   ....[178]....
        /*0cac*/ 	.word	0xffffffff


	//   ....[179]....
        /*0cb0*/ 	.word	0xffffffff


	//   ....[180]....
        /*0cb4*/ 	.word	0xffffffff


	//   ....[181]....
        /*0cb8*/ 	.word	0xffffffff


	//   ....[182]....
        /*0cbc*/ 	.word	0xffffffff


	//   ....[183]....
        /*0cc0*/ 	.word	0xffffffff


	//   ....[184]....
        /*0cc4*/ 	.word	0xffffffff


	//   ....[185]....
        /*0cc8*/ 	.word	0xffffffff


	//   ....[186]....
        /*0ccc*/ 	.word	0xffffffff


	//   ....[187]....
        /*0cd0*/ 	.word	0xffffffff


	//   ....[188]....
        /*0cd4*/ 	.word	0xffffffff


	//   ....[189]....
        /*0cd8*/ 	.word	0xffffffff


	//   ....[190]....
        /*0cdc*/ 	.word	0xffffffff


	//   ....[191]....
        /*0ce0*/ 	.word	0x0500000f


	//   ....[192]....
        /*0ce4*/ 	.word	0x0500000f


	//   ....[193]....
        /*0ce8*/ 	.word	0x0500000f


	//   ....[194]....
        /*0cec*/ 	.word	0x0500000f


	//   ....[195]....
        /*0cf0*/ 	.word	0x0500000f


	//   ....[196]....
        /*0cf4*/ 	.word	0x0500000f


	//   ....[197]....
        /*0cf8*/ 	.word	0x0500000f


	//   ....[198]....
        /*0cfc*/ 	.word	0x0500000f


	//   ....[199]....
        /*0d00*/ 	.word	0x0500000f


	//   ....[200]....
        /*0d04*/ 	.word	0x0500000f


	//   ....[201]....
        /*0d08*/ 	.word	0x0500000f


	//   ....[202]....
        /*0d0c*/ 	.word	0x0500000f


	//   ....[203]....
        /*0d10*/ 	.word	0x0500000f


	//   ....[204]....
        /*0d14*/ 	.word	0x0500000f


	//   ....[205]....
        /*0d18*/ 	.word	0x0500000f


	//   ....[206]....
        /*0d1c*/ 	.word	0x0500000f


	//   ....[207]....
        /*0d20*/ 	.word	0x0500000f


	//   ....[208]....
        /*0d24*/ 	.word	0x0500000f


	//   ....[209]....
        /*0d28*/ 	.word	0x0500000f


	//   ....[210]....
        /*0d2c*/ 	.word	0x0500000f


	//   ....[211]....
        /*0d30*/ 	.word	0x0500000f


	//   ....[212]....
        /*0d34*/ 	.word	0x0500000f


	//   ....[213]....
        /*0d38*/ 	.word	0x0500000f


	//   ....[214]....
        /*0d3c*/ 	.word	0x0500000f


	//   ....[215]....
        /*0d40*/ 	.word	0x0500000f


	//   ....[216]....
        /*0d44*/ 	.word	0x0500000f


	//   ....[217]....
        /*0d48*/ 	.word	0x0500000f


	//   ....[218]....
        /*0d4c*/ 	.word	0x0500000f


	//   ....[219]....
        /*0d50*/ 	.word	0x0500000f


	//   ....[220]....
        /*0d54*/ 	.word	0x0500000f


	//   ....[221]....
        /*0d58*/ 	.word	0x0500000f


	//   ....[222]....
        /*0d5c*/ 	.word	0x0500000f


	//   ....[223]....
        /*0d60*/ 	.word	0x0500000f


	//   ....[224]....
        /*0d64*/ 	.word	0x0500000f


	//   ....[225]....
        /*0d68*/ 	.word	0x0500000f


	//   ....[226]....
        /*0d6c*/ 	.word	0x0500000f


	//   ....[227]....
        /*0d70*/ 	.word	0x0500000f


	//   ....[228]....
        /*0d74*/ 	.word	0x0500000f


	//   ....[229]....
        /*0d78*/ 	.word	0x0500000f


	//   ....[230]....
        /*0d7c*/ 	.word	0x0500000f


	//   ....[231]....
        /*0d80*/ 	.word	0x0500000f


	//   ....[232]....
        /*0d84*/ 	.word	0x0500000f


	//   ....[233]....
        /*0d88*/ 	.word	0x0500000f


	//   ....[234]....
        /*0d8c*/ 	.word	0x0500000f


	//   ....[235]....
        /*0d90*/ 	.word	0x0500000f


	//   ....[236]....
        /*0d94*/ 	.word	0x0500000f


	//   ....[237]....
        /*0d98*/ 	.word	0x0500000f


	//   ....[238]....
        /*0d9c*/ 	.word	0x0500000f


	//   ....[239]....
        /*0da0*/ 	.word	0x0500000f


	//   ....[240]....
        /*0da4*/ 	.word	0x0500000f


	//   ....[241]....
        /*0da8*/ 	.word	0x0500000f


	//   ....[242]....
        /*0dac*/ 	.word	0x0500000f


	//   ....[243]....
        /*0db0*/ 	.word	0x0500000f


	//   ....[244]....
        /*0db4*/ 	.word	0x0500000f


	//   ....[245]....
        /*0db8*/ 	.word	0x0500000f


	//   ....[246]....
        /*0dbc*/ 	.word	0x0500000f


	//   ....[247]....
        /*0dc0*/ 	.word	0x0500000f


	//   ....[248]....
        /*0dc4*/ 	.word	0x0500000f


	//   ....[249]....
        /*0dc8*/ 	.word	0x0500000f


	//   ....[250]....
        /*0dcc*/ 	.word	0x0500000f


	//   ....[251]....
        /*0dd0*/ 	.word	0x0500000f


	//   ....[252]....
        /*0dd4*/ 	.word	0x0500000f


	//   ....[253]....
        /*0dd8*/ 	.word	0x0500000f


	//   ....[254]....
        /*0ddc*/ 	.word	0x0500000f


	//   ....[255]....
        /*0de0*/ 	.word	0x0500000f


	//   ....[0]....
        /*0de4*/ 	.word	0x0500000f


	//   ....[1]....
        /*0de8*/ 	.word	0x0500000f


	//   ....[2]....
        /*0dec*/ 	.word	0x0500000f


	//   ....[3]....
        /*0df0*/ 	.word	0x0500000f


	//   ....[4]....
        /*0df4*/ 	.word	0x0500000f


	//   ....[5]....
        /*0df8*/ 	.word	0x0500000f


	//   ....[6]....
        /*0dfc*/ 	.word	0x0500000f


	//   ....[7]....
        /*0e00*/ 	.word	0x0500000f


	//   ....[8]....
        /*0e04*/ 	.word	0x0500000f


	//   ....[9]....
        /*0e08*/ 	.word	0x0500000f


	//   ....[10]....
        /*0e0c*/ 	.word	0x0500000f


	//   ....[11]....
        /*0e10*/ 	.word	0x0500000f


	//   ....[12]....
        /*0e14*/ 	.word	0x0500000f


	//   ....[13]....
        /*0e18*/ 	.word	0x0500000f


	//   ....[14]....
        /*0e1c*/ 	.word	0x0500000f


	//   ....[15]....
        /*0e20*/ 	.word	0x0500000f


	//   ....[16]....
        /*0e24*/ 	.word	0x0500000f


	//   ....[17]....
        /*0e28*/ 	.word	0x0500000f


	//   ....[18]....
        /*0e2c*/ 	.word	0x0500000f


	//   ....[19]....
        /*0e30*/ 	.word	0x0500000f


	//   ....[20]....
        /*0e34*/ 	.word	0x0500000f


	//   ....[21]....
        /*0e38*/ 	.word	0x0500000f


	//   ....[22]....
        /*0e3c*/ 	.word	0x0500000f


	//   ....[23]....
        /*0e40*/ 	.word	0x0500000f


	//   ....[24]....
        /*0e44*/ 	.word	0x0500000f


	//   ....[25]....
        /*0e48*/ 	.word	0x0500000f


	//   ....[26]....
        /*0e4c*/ 	.word	0x0500000f


	//   ....[27]....
        /*0e50*/ 	.word	0x0500000f


	//   ....[28]....
        /*0e54*/ 	.word	0x0500000f


	//   ....[29]....
        /*0e58*/ 	.word	0x0500000f


	//   ....[30]....
        /*0e5c*/ 	.word	0x0500000f


	//   ....[31]....
        /*0e60*/ 	.word	0x0500000f


	//   ....[32]....
        /*0e64*/ 	.word	0x0500000f


	//   ....[33]....
        /*0e68*/ 	.word	0x0500000f


	//   ....[34]....
        /*0e6c*/ 	.word	0x0500000f


	//   ....[35]....
        /*0e70*/ 	.word	0x0500000f


	//   ....[36]....
        /*0e74*/ 	.word	0x0500000f


	//   ....[37]....
        /*0e78*/ 	.word	0x0500000f


	//   ....[38]....
        /*0e7c*/ 	.word	0x0500000f


	//   ....[39]....
        /*0e80*/ 	.word	0x0500000f


	//   ....[40]....
        /*0e84*/ 	.word	0x0500000f


	//   ....[41]....
        /*0e88*/ 	.word	0x0500000f


	//   ....[42]....
        /*0e8c*/ 	.word	0x0500000f


	//   ....[43]....
        /*0e90*/ 	.word	0x0500000f


	//   ....[44]....
        /*0e94*/ 	.word	0x0500000f


	//   ....[45]....
        /*0e98*/ 	.word	0x0500000f


	//   ....[46]....
        /*0e9c*/ 	.word	0x0500000f


	//   ....[47]....
        /*0ea0*/ 	.word	0x0500000f


	//----- nvinfo : EIATTR_COOP_GROUP_INSTR_OFFSETS
	.align		4
.L_469:
        /*0ea4*/ 	.byte	0x04, 0x28
        /*0ea6*/ 	.short	(.L_471 - .L_470)


	//   ....[0]....
.L_470:
        /*0ea8*/ 	.word	0x00000060


	//   ....[1]....
        /*0eac*/ 	.word	0x00000140


	//   ....[2]....
        /*0eb0*/ 	.word	0x00000190


	//   ....[3]....
        /*0eb4*/ 	.word	0x000003c0


	//   ....[4]....
        /*0eb8*/ 	.word	0x00000520


	//   ....[5]....
        /*0ebc*/ 	.word	0x00000640


	//   ....[6]....
        /*0ec0*/ 	.word	0x000007a0


	//   ....[7]....
        /*0ec4*/ 	.word	0x00003d50


	//   ....[8]....
        /*0ec8*/ 	.word	0x00003d60


	//   ....[9]....
        /*0ecc*/ 	.word	0x00004b90


	//   ....[10]....
        /*0ed0*/ 	.word	0x00004ba0


	//   ....[11]....
        /*0ed4*/ 	.word	0x00006250


	//   ....[12]....
        /*0ed8*/ 	.word	0x00006260


	//   ....[13]....
        /*0edc*/ 	.word	0x00007230


	//   ....[14]....
        /*0ee0*/ 	.word	0x00007240


	//   ....[15]....
        /*0ee4*/ 	.word	0x00008400


	//   ....[16]....
        /*0ee8*/ 	.word	0x00008410


	//   ....[17]....
        /*0eec*/ 	.word	0x000085d0


	//   ....[18]....
        /*0ef0*/ 	.word	0x000085e0


	//   ....[19]....
        /*0ef4*/ 	.word	0x00008a10


	//   ....[20]....
        /*0ef8*/ 	.word	0x00008a20


	//   ....[21]....
        /*0efc*/ 	.word	0x00008bd0


	//   ....[22]....
        /*0f00*/ 	.word	0x00008bf0


	//   ....[23]....
        /*0f04*/ 	.word	0x00009a50


	//   ....[24]....
        /*0f08*/ 	.word	0x0000a180


	//   ....[25]....
        /*0f0c*/ 	.word	0x0000a190


	//   ....[26]....
        /*0f10*/ 	.word	0x0000a1a0


	//   ....[27]....
        /*0f14*/ 	.word	0x0000a1b0


	//   ....[28]....
        /*0f18*/ 	.word	0x0000a7d0


	//   ....[29]....
        /*0f1c*/ 	.word	0x0000a7e0


	//   ....[30]....
        /*0f20*/ 	.word	0x0000a7f0


	//   ....[31]....
        /*0f24*/ 	.word	0x0000a800


	//   ....[32]....
        /*0f28*/ 	.word	0x0000ad80


	//   ....[33]....
        /*0f2c*/ 	.word	0x0000ad90


	//   ....[34]....
        /*0f30*/ 	.word	0x0000ada0


	//   ....[35]....
        /*0f34*/ 	.word	0x0000adb0


	//   ....[36]....
        /*0f38*/ 	.word	0x0000b350


	//   ....[37]....
        /*0f3c*/ 	.word	0x0000b360


	//   ....[38]....
        /*0f40*/ 	.word	0x0000b370


	//   ....[39]....
        /*0f44*/ 	.word	0x0000b380


	//   ....[40]....
        /*0f48*/ 	.word	0x0000eb60


	//   ....[41]....
        /*0f4c*/ 	.word	0x0000eb70


	//   ....[42]....
        /*0f50*/ 	.word	0x0000eb80


	//   ....[43]....
        /*0f54*/ 	.word	0x0000eb90


	//   ....[44]....
        /*0f58*/ 	.word	0x0000f030


	//   ....[45]....
        /*0f5c*/ 	.word	0x0000f040


	//   ....[46]....
        /*0f60*/ 	.word	0x0000f050


	//   ....[47]....
        /*0f64*/ 	.word	0x0000f060


	//   ....[48]....
        /*0f68*/ 	.word	0x0000f480


	//   ....[49]....
        /*0f6c*/ 	.word	0x0000f490


	//   ....[50]....
        /*0f70*/ 	.word	0x0000f4a0


	//   ....[51]....
        /*0f74*/ 	.word	0x0000f4b0


	//   ....[52]....
        /*0f78*/ 	.word	0x0000f8f0


	//   ....[53]....
        /*0f7c*/ 	.word	0x0000f900


	//   ....[54]....
        /*0f80*/ 	.word	0x0000f910


	//   ....[55]....
        /*0f84*/ 	.word	0x0000f920


	//   ....[56]....
        /*0f88*/ 	.word	0x000144e0


	//   ....[57]....
        /*0f8c*/ 	.word	0x000147b0


	//   ....[58]....
        /*0f90*/ 	.word	0x00015040


	//   ....[59]....
        /*0f94*/ 	.word	0x000151a0


	//   ....[60]....
        /*0f98*/ 	.word	0x00015520


	//   ....[61]....
        /*0f9c*/ 	.word	0x00015590


	//   ....[62]....
        /*0fa0*/ 	.word	0x00017b70


	//   ....[63]....
        /*0fa4*/ 	.word	0x00017f40


	//   ....[64]....
        /*0fa8*/ 	.word	0x00018620


	//   ....[65]....
        /*0fac*/ 	.word	0x000187b0


	//   ....[66]....
        /*0fb0*/ 	.word	0x00018c10


	//   ....[67]....
        /*0fb4*/ 	.word	0x00018c70


	//   ....[68]....
        /*0fb8*/ 	.word	0x0001b1d0


	//   ....[69]....
        /*0fbc*/ 	.word	0x0001b230


	//   ....[70]....
        /*0fc0*/ 	.word	0x0001b400


	//   ....[71]....
        /*0fc4*/ 	.word	0x0001b440


	//   ....[72]....
        /*0fc8*/ 	.word	0x0001d6b0


	//   ....[73]....
        /*0fcc*/ 	.word	0x0001db00


	//   ....[74]....
        /*0fd0*/ 	.word	0x0001e270


	//   ....[75]....
        /*0fd4*/ 	.word	0x0001e370


	//   ....[76]....
        /*0fd8*/ 	.word	0x0001e7e0


	//   ....[77]....
        /*0fdc*/ 	.word	0x0001e840


	//   ....[78]....
        /*0fe0*/ 	.word	0x0001f870


	//   ....[79]....
        /*0fe4*/ 	.word	0x0001fa60


	//   ....[80]....
        /*0fe8*/ 	.word	0x0001fa70


	//   ....[81]....
        /*0fec*/ 	.word	0x0001faa0


	//   ....[82]....
        /*0ff0*/ 	.word	0x000215c0


	//   ....[83]....
        /*0ff4*/ 	.word	0x000215d0


	//   ....[84]....
        /*0ff8*/ 	.word	0x000215e0


	//   ....[85]....
        /*0ffc*/ 	.word	0x000215f0


	//   ....[86]....
        /*1000*/ 	.word	0x00022010


	//   ....[87]....
        /*1004*/ 	.word	0x00022050


	//   ....[88]....
        /*1008*/ 	.word	0x00022190


	//   ....[89]....
        /*100c*/ 	.word	0x000221b0


	//   ....[90]....
        /*1010*/ 	.word	0x000222f0


	//   ....[91]....
        /*1014*/ 	.word	0x00022310


	//   ....[92]....
        /*1018*/ 	.word	0x00022460


	//   ....[93]....
        /*101c*/ 	.word	0x00022480


	//   ....[94]....
        /*1020*/ 	.word	0x00022c00


	//   ....[95]....
        /*1024*/ 	.word	0x00022c40


	//   ....[96]....
        /*1028*/ 	.word	0x000236d0


	//   ....[97]....
        /*102c*/ 	.word	0x000236e0


	//   ....[98]....
        /*1030*/ 	.word	0x000247c0


	//   ....[99]....
        /*1034*/ 	.word	0x000247e0


	//   ....[100]....
        /*1038*/ 	.word	0x00024920


	//   ....[101]....
        /*103c*/ 	.word	0x00024940


	//   ....[102]....
        /*1040*/ 	.word	0x00024a80


	//   ....[103]....
        /*1044*/ 	.word	0x00024aa0


	//   ....[104]....
        /*1048*/ 	.word	0x00024bf0


	//   ....[105]....
        /*104c*/ 	.word	0x00024c10


	//   ....[106]....
        /*1050*/ 	.word	0x00024de0


	//   ....[107]....
        /*1054*/ 	.word	0x00024fd0


	//   ....[108]....
        /*1058*/ 	.word	0x00025000


	//   ....[109]....
        /*105c*/ 	.word	0x00025030


	//   ....[110]....
        /*1060*/ 	.word	0x00025060


	//   ....[111]....
        /*1064*/ 	.word	0x00025090


	//   ....[112]....
        /*1068*/ 	.word	0x000250c0


	//   ....[113]....
        /*106c*/ 	.word	0x00025250


	//   ....[114]....
        /*1070*/ 	.word	0x00025280


	//   ....[115]....
        /*1074*/ 	.word	0x000252b0


	//   ....[116]....
        /*1078*/ 	.word	0x000252e0


	//   ....[117]....
        /*107c*/ 	.word	0x00025310


	//   ....[118]....
        /*1080*/ 	.word	0x00025340


	//   ....[119]....
        /*1084*/ 	.word	0x000253d0


	//   ....[120]....
        /*1088*/ 	.word	0x00025400


	//   ....[121]....
        /*108c*/ 	.word	0x00025410


	//   ....[122]....
        /*1090*/ 	.word	0x00025450


	//   ....[123]....
        /*1094*/ 	.word	0x00026bd0


	//   ....[124]....
        /*1098*/ 	.word	0x00029690


	//   ....[125]....
        /*109c*/ 	.word	0x000296b0


	//   ....[126]....
        /*10a0*/ 	.word	0x000296c0


	//   ....[127]....
        /*10a4*/ 	.word	0x00029770


	//   ....[128]....
        /*10a8*/ 	.word	0x000297b0


	//   ....[129]....
        /*10ac*/ 	.word	0x00029810


	//   ....[130]....
        /*10b0*/ 	.word	0x00029830


	//   ....[131]....
        /*10b4*/ 	.word	0x00029860


	//   ....[132]....
        /*10b8*/ 	.word	0x0002a000


	//   ....[133]....
        /*10bc*/ 	.word	0x0002a030


	//   ....[134]....
        /*10c0*/ 	.word	0x0002a050


	//   ....[135]....
        /*10c4*/ 	.word	0x0002a0f0


	//   ....[136]....
        /*10c8*/ 	.word	0x0002a100


	//   ....[137]....
        /*10cc*/ 	.word	0x0002a1b0


	//   ....[138]....
        /*10d0*/ 	.word	0x0002a1c0


	//   ....[139]....
        /*10d4*/ 	.word	0x0002a270


	//   ....[140]....
        /*10d8*/ 	.word	0x0002a280


	//   ....[141]....
        /*10dc*/ 	.word	0x0002a330


	//   ....[142]....
        /*10e0*/ 	.word	0x0002a340


	//   ....[143]....
        /*10e4*/ 	.word	0x0002a3f0


	//   ....[144]....
        /*10e8*/ 	.word	0x0002a400


	//   ....[145]....
        /*10ec*/ 	.word	0x0002a4b0


	//   ....[146]....
        /*10f0*/ 	.word	0x0002a4c0


	//   ....[147]....
        /*10f4*/ 	.word	0x0002a500


	//   ....[148]....
        /*10f8*/ 	.word	0x0002acf0


	//   ....[149]....
        /*10fc*/ 	.word	0x0002ad20


	//   ....[150]....
        /*1100*/ 	.word	0x0002ad50


	//   ....[151]....
        /*1104*/ 	.word	0x0002ae10


	//   ....[152]....
        /*1108*/ 	.word	0x0002ae40


	//   ....[153]....
        /*110c*/ 	.word	0x0002ae90


	//   ....[154]....
        /*1110*/ 	.word	0x0002aec0


	//   ....[155]....
        /*1114*/ 	.word	0x0002af30


	//   ....[156]....
        /*1118*/ 	.word	0x0002b210


	//   ....[157]....
        /*111c*/ 	.word	0x0002b230


	//   ....[158]....
        /*1120*/ 	.word	0x0002b2f0


	//   ....[159]....
        /*1124*/ 	.word	0x0002b300


	//   ....[160]....
        /*1128*/ 	.word	0x0002b3b0


	//   ....[161]....
        /*112c*/ 	.word	0x0002b3c0


	//   ....[162]....
        /*1130*/ 	.word	0x0002b3d0


	//   ....[163]....
        /*1134*/ 	.word	0x0002b480


	//   ....[164]....
        /*1138*/ 	.word	0x0002b9f0


	//   ....[165]....
        /*113c*/ 	.word	0x0002ba30


	//   ....[166]....
        /*1140*/ 	.word	0x0002bab0


	//   ....[167]....
        /*1144*/ 	.word	0x0002bae0


	//   ....[168]....
        /*1148*/ 	.word	0x0002bb70


	//   ....[169]....
        /*114c*/ 	.word	0x0002bba0


	//   ....[170]....
        /*1150*/ 	.word	0x0002bbb0


	//   ....[171]....
        /*1154*/ 	.word	0x0002bc40


	//   ....[172]....
        /*1158*/ 	.word	0x0002c0b0


	//   ....[173]....
        /*115c*/ 	.word	0x0002c0e0


	//   ....[174]....
        /*1160*/ 	.word	0x0002c140


	//   ....[175]....
        /*1164*/ 	.word	0x0002c170


	//   ....[176]....
        /*1168*/ 	.word	0x0002c1a0


	//   ....[177]....
        /*116c*/ 	.word	0x0002c1d0


	//   ....[178]....
        /*1170*/ 	.word	0x0002c200


	//   ....[179]....
        /*1174*/ 	.word	0x0002c230


	//   ....[180]....
        /*1178*/ 	.word	0x0002c3d0


	//   ....[181]....
        /*117c*/ 	.word	0x0002c400


	//   ....[182]....
        /*1180*/ 	.word	0x0002c430


	//   ....[183]....
        /*1184*/ 	.word	0x0002c460


	//   ....[184]....
        /*1188*/ 	.word	0x0002c490


	//   ....[185]....
        /*118c*/ 	.word	0x0002c4c0


	//   ....[186]....
        /*1190*/ 	.word	0x0002c580


	//   ....[187]....
        /*1194*/ 	.word	0x0002c5a0


	//   ....[188]....
        /*1198*/ 	.word	0x0002c5c0


	//   ....[189]....
        /*119c*/ 	.word	0x0002c620


	//   ....[190]....
        /*11a0*/ 	.word	0x0002d040


	//   ....[191]....
        /*11a4*/ 	.word	0x0002d380


	//   ....[192]....
        /*11a8*/ 	.word	0x0002d410


	//   ....[193]....
        /*11ac*/ 	.word	0x0002d4b0


	//   ....[194]....
        /*11b0*/ 	.word	0x0002d540


	//   ....[195]....
        /*11b4*/ 	.word	0x0002d630


	//   ....[196]....
        /*11b8*/ 	.word	0x0002d6c0


	//   ....[197]....
        /*11bc*/ 	.word	0x0002d760


	//   ....[198]....
        /*11c0*/ 	.word	0x0002d7f0


	//   ....[199]....
        /*11c4*/ 	.word	0x0002d8e0


	//   ....[200]....
        /*11c8*/ 	.word	0x0002d970


	//   ....[201]....
        /*11cc*/ 	.word	0x0002da10


	//   ....[202]....
        /*11d0*/ 	.word	0x0002daa0


	//   ....[203]....
        /*11d4*/ 	.word	0x0002db90


	//   ....[204]....
        /*11d8*/ 	.word	0x0002dc20


	//   ....[205]....
        /*11dc*/ 	.word	0x0002dc70


	//   ....[206]....
        /*11e0*/ 	.word	0x0002dcc0


	//   ....[207]....
        /*11e4*/ 	.word	0x0002dd60


	//   ....[208]....
        /*11e8*/ 	.word	0x0002ddf0


	//   ....[209]....
        /*11ec*/ 	.word	0x0002de40


	//   ....[210]....
        /*11f0*/ 	.word	0x0002de90


	//   ....[211]....
        /*11f4*/ 	.word	0x0002df30


	//   ....[212]....
        /*11f8*/ 	.word	0x0002dfc0


	//   ....[213]....
        /*11fc*/ 	.word	0x0002e010


	//   ....[214]....
        /*1200*/ 	.word	0x0002e060


	//   ....[215]....
        /*1204*/ 	.word	0x0002e100


	//   ....[216]....
        /*1208*/ 	.word	0x0002e190


	//   ....[217]....
        /*120c*/ 	.word	0x0002e1e0


	//   ....[218]....
        /*1210*/ 	.word	0x0002e230


	//   ....[219]....
        /*1214*/ 	.word	0x0002e320


	//   ....[220]....
        /*1218*/ 	.word	0x0002e3b0


	//   ....[221]....
        /*121c*/ 	.word	0x0002e400


	//   ....[222]....
        /*1220*/ 	.word	0x0002e450


	//   ....[223]....
        /*1224*/ 	.word	0x0002e4e0


	//   ....[224]....
        /*1228*/ 	.word	0x0002e570


	//   ....[225]....
        /*122c*/ 	.word	0x0002e5c0


	//   ....[226]....
        /*1230*/ 	.word	0x0002e610


	//   ....[227]....
        /*1234*/ 	.word	0x0002e6a0


	//   ....[228]....
        /*1238*/ 	.word	0x0002e730


	//   ....[229]....
        /*123c*/ 	.word	0x0002e780


	//   ....[230]....
        /*1240*/ 	.word	0x0002e7d0


	//   ....[231]....
        /*1244*/ 	.word	0x0002e860


	//   ....[232]....
        /*1248*/ 	.word	0x0002e8f0


	//   ....[233]....
        /*124c*/ 	.word	0x0002e940


	//   ....[234]....
        /*1250*/ 	.word	0x0002e990


	//   ....[235]....
        /*1254*/ 	.word	0x0002ed30


	//   ....[236]....
        /*1258*/ 	.word	0x0002f010


	//   ....[237]....
        /*125c*/ 	.word	0x0002f100


	//   ....[238]....
        /*1260*/ 	.word	0x0002f1a0


	//   ....[239]....
        /*1264*/ 	.word	0x0002f200


	//   ....[240]....
        /*1268*/ 	.word	0x0002f2e0


	//   ....[241]....
        /*126c*/ 	.word	0x0002f3b0


	//   ....[242]....
        /*1270*/ 	.word	0x0002f4b0


	//   ....[243]....
        /*1274*/ 	.word	0x0002f520


	//   ....[244]....
        /*1278*/ 	.word	0x0002f600


	//   ....[245]....
        /*127c*/ 	.word	0x0002f6b0


	//   ....[246]....
        /*1280*/ 	.word	0x0002f710


	//   ....[247]....
        /*1284*/ 	.word	0x0002f770


	//   ....[248]....
        /*1288*/ 	.word	0x0002f880


	//   ....[249]....
        /*128c*/ 	.word	0x0002f8e0


	//   ....[250]....
        /*1290*/ 	.word	0x0002fa00


	//   ....[251]....
        /*1294*/ 	.word	0x0002fa60


	//   ....[252]....
        /*1298*/ 	.word	0x0002fb80


	//   ....[253]....
        /*129c*/ 	.word	0x0002fbe0


	//   ....[254]....
        /*12a0*/ 	.word	0x0002fd00


	//   ....[255]....
        /*12a4*/ 	.word	0x0002fd60


	//   ....[0]....
        /*12a8*/ 	.word	0x0002fe80


	//   ....[1]....
        /*12ac*/ 	.word	0x0002fee0


	//   ....[2]....
        /*12b0*/ 	.word	0x00030000


	//   ....[3]....
        /*12b4*/ 	.word	0x00030060


	//   ....[4]....
        /*12b8*/ 	.word	0x00030160


	//   ....[5]....
        /*12bc*/ 	.word	0x00030290


	//   ....[6]....
        /*12c0*/ 	.word	0x00030360


	//   ....[7]....
        /*12c4*/ 	.word	0x00030430


	//   ....[8]....
        /*12c8*/ 	.word	0x00030510


	//   ....[9]....
        /*12cc*/ 	.word	0x00030570


	//   ....[10]....
        /*12d0*/ 	.word	0x00030650


	//   ....[11]....
        /*12d4*/ 	.word	0x000306b0


	//   ....[12]....
        /*12d8*/ 	.word	0x000307c0


	//   ....[13]....
        /*12dc*/ 	.word	0x000308b0


	//   ....[14]....
        /*12e0*/ 	.word	0x00030950


	//   ....[15]....
        /*12e4*/ 	.word	0x000309b0


	//   ....[16]....
        /*12e8*/ 	.word	0x00030ad0


	//   ....[17]....
        /*12ec*/ 	.word	0x00030b30


	//   ....[18]....
        /*12f0*/ 	.word	0x00030c50


	//   ....[19]....
        /*12f4*/ 	.word	0x00030cb0


	//   ....[20]....
        /*12f8*/ 	.word	0x00030d80


	//   ....[21]....
        /*12fc*/ 	.word	0x00030ef0


	//   ....[22]....
        /*1300*/ 	.word	0x00030fc0


	//   ....[23]....
        /*1304*/ 	.word	0x00031100


	//   ....[24]....
        /*1308*/ 	.word	0x000311b0


	//   ....[25]....
        /*130c*/ 	.word	0x00031210


	//   ....[26]....
        /*1310*/ 	.word	0x000312d0


	//   ....[27]....
        /*1314*/ 	.word	0x000313b0


	//   ....[28]....
        /*1318*/ 	.word	0x00031470


	//   ....[29]....
        /*131c*/ 	.word	0x00031580


	//   ....[30]....
        /*1320*/ 	.word	0x00031620


	//   ....[31]....
        /*1324*/ 	.word	0x00031790


	//   ....[32]....
        /*1328*/ 	.word	0x00031800


	//   ....[33]....
        /*132c*/ 	.word	0x00031870


	//   ....[34]....
        /*1330*/ 	.word	0x000318e0


	//   ....[35]....
        /*1334*/ 	.word	0x00031950


	//   ....[36]....
        /*1338*/ 	.word	0x000319d0


	//   ....[37]....
        /*133c*/ 	.word	0x00031a50


	//   ....[38]....
        /*1340*/ 	.word	0x00031ae0


	//   ....[39]....
        /*1344*/ 	.word	0x00031b50


	//   ....[40]....
        /*1348*/ 	.word	0x00031bc0


	//   ....[41]....
        /*134c*/ 	.word	0x00031c30


	//   ....[42]....
        /*1350*/ 	.word	0x00031cb0


	//   ....[43]....
        /*1354*/ 	.word	0x00031d20


	//   ....[44]....
        /*1358*/ 	.word	0x00031db0


	//   ....[45]....
        /*135c*/ 	.word	0x00031e10


	//   ....[46]....
        /*1360*/ 	.word	0x00031ea0


	//   ....[47]....
        /*1364*/ 	.word	0x00031fd0


	//----- nvinfo : EIATTR_REG_RECONFIG
	.align		4
.L_471:
        /*1368*/ 	.byte	0x01, 0x54
	.zero		2


	//----- nvinfo : EIATTR_SYSCALL_OFFSETS
	.align		4
        /*136c*/ 	.byte	0x04, 0x46
        /*136e*/ 	.short	(.L_473 - .L_472)


	//   ....[0]....
.L_472:
        /*1370*/ 	.word	0x00002720


	//   ....[1]....
        /*1374*/ 	.word	0x00002870


	//   ....[2]....
        /*1378*/ 	.word	0x00009bf0


	//   ....[3]....
        /*137c*/ 	.word	0x00009f10


	//   ....[4]....
        /*1380*/ 	.word	0x00028c80


	//   ....[5]....
        /*1384*/ 	.word	0x00028dd0


	//   ....[6]....
        /*1388*/ 	.word	0x00028ec0


	//   ....[7]....
        /*138c*/ 	.word	0x00029c70


	//----- nvinfo : EIATTR_MBARRIER_INSTR_OFFSETS
	.align		4
.L_473:
        /*1390*/ 	.byte	0x04, 0x39
        /*1392*/ 	.short	(.L_475 - .L_474)


	//   ....[0]....
.L_474:
        /*1394*/ 	.word	0x00000270
        /*1398*/ 	.word	0x000000ff
        /*139c*/ 	.word	0x00030800
        /*13a0*/ 	.short	0x0100
        /*13a2*/ 	.byte	0x08
	.zero		1


	//   ....[1]....
        /*13a4*/ 	.word	0x00000280
        /*13a8*/ 	.word	0x000000ff
        /*13ac*/ 	.word	0x00030820
        /*13b0*/ 	.short	0x0100
        /*13b2*/ 	.byte	0x08
	.zero		1


	//   ....[2]....
        /*13b4*/ 	.word	0x00000370
        /*13b8*/ 	.word	0x000000ff
        /*13bc*/ 	.word	0x00030830
        /*13c0*/ 	.short	0x0100
        /*13c2*/ 	.byte	0x08
	.zero		1


	//   ....[3]....
        /*13c4*/ 	.word	0x00000380
        /*13c8*/ 	.word	0x000000ff
        /*13cc*/ 	.word	0x00030840
        /*13d0*/ 	.short	0x0100
        /*13d2*/ 	.byte	0x08
	.zero		1


	//   ....[4]....
        /*13d4*/ 	.word	0x00000390
        /*13d8*/ 	.word	0x000000ff
        /*13dc*/ 	.word	0x00030838
        /*13e0*/ 	.short	0x0100
        /*13e2*/ 	.byte	0x08
	.zero		1


	//   ....[5]....
        /*13e4*/ 	.word	0x000003a0
        /*13e8*/ 	.word	0x000000ff
        /*13ec*/ 	.word	0x00030848
        /*13f0*/ 	.short	0x0100
        /*13f2*/ 	.byte	0x08
	.zero		1


	//   ....[6]....
        /*13f4*/ 	.word	0x000004d0
        /*13f8*/ 	.word	0x000000ff
        /*13fc*/ 	.word	0x00030850
        /*1400*/ 	.short	0x0100
        /*1402*/ 	.byte	0x08
	.zero		1


	//   ....[7]....
        /*1404*/ 	.word	0x000004e0
        /*1408*/ 	.word	0x000000ff
        /*140c*/ 	.word	0x00030860
        /*1410*/ 	.short	0x0100
        /*1412*/ 	.byte	0x08
	.zero		1


	//   ....[8]....
        /*1414*/ 	.word	0x000004f0
        /*1418*/ 	.word	0x000000ff
        /*141c*/ 	.word	0x00030858
        /*1420*/ 	.short	0x0100
        /*1422*/ 	.byte	0x08
	.zero		1


	//   ....[9]....
        /*1424*/ 	.word	0x00000500
        /*1428*/ 	.word	0x000000ff
        /*142c*/ 	.word	0x00030868
        /*1430*/ 	.short	0x0100
        /*1432*/ 	.byte	0x08
	.zero		1


	//   ....[10]....
        /*1434*/ 	.word	0x000005f0
        /*1438*/ 	.word	0x000000ff
        /*143c*/ 	.word	0x00030870
        /*1440*/ 	.short	0x0100
        /*1442*/ 	.byte	0x06
	.zero		1


	//   ....[11]....
        /*1444*/ 	.word	0x00000600
        /*1448*/ 	.word	0x000000ff
        /*144c*/ 	.word	0x00030880
        /*1450*/ 	.short	0x0100
        /*1452*/ 	.byte	0x06
	.zero		1


	//   ....[12]....
        /*1454*/ 	.word	0x00000610
        /*1458*/ 	.word	0x000000ff
        /*145c*/ 	.word	0x00030878
        /*1460*/ 	.short	0x0100
        /*1462*/ 	.byte	0x06
	.zero		1


	//   ....[13]....
        /*1464*/ 	.word	0x00000620
        /*1468*/ 	.word	0x000000ff
        /*146c*/ 	.word	0x00030888
        /*1470*/ 	.short	0x0100
        /*1472*/ 	.byte	0x06
	.zero		1


	//   ....[14]....
        /*1474*/ 	.word	0x00000750
        /*1478*/ 	.word	0x000000ff
        /*147c*/ 	.word	0x00030890
        /*1480*/ 	.short	0x0100
        /*1482*/ 	.byte	0x08
	.zero		1


	//   ....[15]....
        /*1484*/ 	.word	0x00000760
        /*1488*/ 	.word	0x000000ff
        /*148c*/ 	.word	0x000308a0
        /*1490*/ 	.short	0x0100
        /*1492*/ 	.byte	0x08
	.zero		1


	//   ....[16]....
        /*1494*/ 	.word	0x00000770
        /*1498*/ 	.word	0x000000ff
        /*149c*/ 	.word	0x00030898
        /*14a0*/ 	.short	0x0100
        /*14a2*/ 	.byte	0x08
	.zero		1


	//   ....[17]....
        /*14a4*/ 	.word	0x00000780
        /*14a8*/ 	.word	0x000000ff
        /*14ac*/ 	.word	0x000308a8
        /*14b0*/ 	.short	0x0100
        /*14b2*/ 	.byte	0x08
	.zero		1


	//   ....[18]....
        /*14b4*/ 	.word	0x000008b0
        /*14b8*/ 	.word	0x000000ff
        /*14bc*/ 	.word	0x000308b0
        /*14c0*/ 	.short	0x0100
        /*14c2*/ 	.byte	0x08
	.zero		1


	//   ....[19]....
        /*14c4*/ 	.word	0x000008c0
        /*14c8*/ 	.word	0x000000ff
        /*14cc*/ 	.word	0x000308c0
        /*14d0*/ 	.short	0x0100
        /*14d2*/ 	.byte	0x08
	.zero		1


	//   ....[20]....
        /*14d4*/ 	.word	0x000008d0
        /*14d8*/ 	.word	0x000000ff
        /*14dc*/ 	.word	0x000308b8
        /*14e0*/ 	.short	0x0100
        /*14e2*/ 	.byte	0x08
	.zero		1


	//   ....[21]....
        /*14e4*/ 	.word	0x000008e0
        /*14e8*/ 	.word	0x000000ff
        /*14ec*/ 	.word	0x000308c8
        /*14f0*/ 	.short	0x0100
        /*14f2*/ 	.byte	0x08
	.zero		1


	//   ....[22]....
        /*14f4*/ 	.word	0x00003d00
        /*14f8*/ 	.word	0x00000058
        /*14fc*/ 	.word	0x00030890
        /*1500*/ 	.short	0x010a
        /*1502*/ 	.byte	0x3f
	.zero		1


	//   ....[23]....
        /*1504*/ 	.word	0x000061f0
        /*1508*/ 	.word	0x00000058
        /*150c*/ 	.word	0x00030890
        /*1510*/ 	.short	0x010a
        /*1512*/ 	.byte	0x3f
	.zero		1


	//   ....[24]....
        /*1514*/ 	.word	0x00008250
        /*1518*/ 	.word	0x00000058
        /*151c*/ 	.word	0x00030890
        /*1520*/ 	.short	0x010a
        /*1522*/ 	.byte	0x3f
	.zero		1


	//   ....[25]....
        /*1524*/ 	.word	0x00008860
        /*1528*/ 	.word	0x0000000b
        /*152c*/ 	.word	0x00000000
        /*1530*/ 	.short	0x0101
        /*1532*/ 	.byte	0x3f
	.zero		1


	//   ....[26]....
        /*1534*/ 	.word	0x000088a0
        /*1538*/ 	.word	0x00000058
        /*153c*/ 	.word	0x000308b0
        /*1540*/ 	.short	0x010a
        /*1542*/ 	.byte	0x3f
	.zero		1


	//   ....[27]....
        /*1544*/ 	.word	0x00008e50
        /*1548*/ 	.word	0x00000058
        /*154c*/ 	.word	0x00000000
        /*1550*/ 	.short	0x0101
        /*1552*/ 	.byte	0x3f
	.zero		1


	//   ....[28]....
        /*1554*/ 	.word	0x00009c90
        /*1558*/ 	.word	0x00000011
        /*155c*/ 	.word	0x00030800
        /*1560*/ 	.short	0x010a
        /*1562*/ 	.byte	0x3f
	.zero		1


	//   ....[29]....
        /*1564*/ 	.word	0x00009ce0
        /*1568*/ 	.word	0x00000011
        /*156c*/ 	.word	0x00030800
        /*1570*/ 	.short	0x010a
        /*1572*/ 	.byte	0x3f
	.zero		1


	//   ....[30]....
        /*1574*/ 	.word	0x0000b7e0
        /*1578*/ 	.word	0x00000011
        /*157c*/ 	.word	0x00030800
        /*1580*/ 	.short	0x010a
        /*1582*/ 	.byte	0x3f
	.zero		1


	//   ....[31]....
        /*1584*/ 	.word	0x0000fc00
        /*1588*/ 	.word	0x00000011
        /*158c*/ 	.word	0x00030800
        /*1590*/ 	.short	0x010a
        /*1592*/ 	.byte	0x3f
	.zero		1


	//   ....[32]....
        /*1594*/ 	.word	0x000133e0
        /*1598*/ 	.word	0x00000000
        /*159c*/ 	.word	0x00030830
        /*15a0*/ 	.short	0x010a
        /*15a2*/ 	.byte	0x3f
	.zero		1


	//   ....[33]....
        /*15a4*/ 	.word	0x00013490
        /*15a8*/ 	.word	0x00000000
        /*15ac*/ 	.word	0x00030830
        /*15b0*/ 	.short	0x010a
        /*15b2*/ 	.byte	0x3f
	.zero		1


	//   ....[34]....
        /*15b4*/ 	.word	0x000144d0
        /*15b8*/ 	.word	0x00000002
        /*15bc*/ 	.word	0x00000000
        /*15c0*/ 	.short	0x0101
        /*15c2*/ 	.byte	0x3f
	.zero		1


	//   ....[35]....
        /*15c4*/ 	.word	0x00016290
        /*15c8*/ 	.word	0x00000002
        /*15cc*/ 	.word	0x00030830
        /*15d0*/ 	.short	0x010a
        /*15d2*/ 	.byte	0x3f
	.zero		1


	//   ....[36]....
        /*15d4*/ 	.word	0x00016320
        /*15d8*/ 	.word	0x00000002
        /*15dc*/ 	.word	0x00030830
        /*15e0*/ 	.short	0x010a
        /*15e2*/ 	.byte	0x3f
	.zero		1


	//   ....[37]....
        /*15e4*/ 	.word	0x00017530
        /*15e8*/ 	.word	0x000000da
        /*15ec*/ 	.word	0x00030850
        /*15f0*/ 	.short	0x010a
        /*15f2*/ 	.byte	0x3f
	.zero		1


	//   ....[38]....
        /*15f4*/ 	.word	0x00017580
        /*15f8*/ 	.word	0x000000da
        /*15fc*/ 	.word	0x00030850
        /*1600*/ 	.short	0x010a
        /*1602*/ 	.byte	0x3f
	.zero		1


	//   ....[39]....
        /*1604*/ 	.word	0x00017b60
        /*1608*/ 	.word	0x00000002
        /*160c*/ 	.word	0x00000000
        /*1610*/ 	.short	0x0101
        /*1612*/ 	.byte	0x3f
	.zero		1


	//   ....[40]....
        /*1614*/ 	.word	0x00019270
        /*1618*/ 	.word	0x000000da
        /*161c*/ 	.word	0x00000000
        /*1620*/ 	.short	0x0101
        /*1622*/ 	.byte	0x3f
	.zero		1


	//   ....[41]....
        /*1624*/ 	.word	0x000197f0
        /*1628*/ 	.word	0x000000de
        /*162c*/ 	.word	0x00030830
        /*1630*/ 	.short	0x010a
        /*1632*/ 	.byte	0x3f
	.zero		1


	//   ....[42]....
        /*1634*/ 	.word	0x00019880
        /*1638*/ 	.word	0x000000de
        /*163c*/ 	.word	0x00030830
        /*1640*/ 	.short	0x010a
        /*1642*/ 	.byte	0x3f
	.zero		1


	//   ....[43]....
        /*1644*/ 	.word	0x0001aaa0
        /*1648*/ 	.word	0x0000000b
        /*164c*/ 	.word	0x00030850
        /*1650*/ 	.short	0x010a
        /*1652*/ 	.byte	0x3f
	.zero		1


	//   ....[44]....
        /*1654*/ 	.word	0x0001aaf0
        /*1658*/ 	.word	0x0000000b
        /*165c*/ 	.word	0x00030850
        /*1660*/ 	.short	0x010a
        /*1662*/ 	.byte	0x3f
	.zero		1


	//   ....[45]....
        /*1664*/ 	.word	0x0001b430
        /*1668*/ 	.word	0x000000de
        /*166c*/ 	.word	0x00000000
        /*1670*/ 	.short	0x0101
        /*1672*/ 	.byte	0x3f
	.zero		1


	//   ....[46]....
        /*1674*/ 	.word	0x0001bbb0
        /*1678*/ 	.word	0x0000000b
        /*167c*/ 	.word	0x00000000
        /*1680*/ 	.short	0x0101
        /*1682*/ 	.byte	0x3f
	.zero		1


	//   ....[47]....
        /*1684*/ 	.word	0x0001be20
        /*1688*/ 	.word	0x00000004
        /*168c*/ 	.word	0x00030830
        /*1690*/ 	.short	0x010a
        /*1692*/ 	.byte	0x3f
	.zero		1


	//   ....[48]....
        /*1694*/ 	.word	0x0001beb0
        /*1698*/ 	.word	0x00000004
        /*169c*/ 	.word	0x00030830
        /*16a0*/ 	.short	0x010a
        /*16a2*/ 	.byte	0x3f
	.zero		1


	//   ....[49]....
        /*16a4*/ 	.word	0x0001d0e0
        /*16a8*/ 	.word	0x000000de
        /*16ac*/ 	.word	0x00030850
        /*16b0*/ 	.short	0x010a
        /*16b2*/ 	.byte	0x3f
	.zero		1


	//   ....[50]....
        /*16b4*/ 	.word	0x0001d130
        /*16b8*/ 	.word	0x000000de
        /*16bc*/ 	.word	0x00030850
        /*16c0*/ 	.short	0x010a
        /*16c2*/ 	.byte	0x3f
	.zero		1


	//   ....[51]....
        /*16c4*/ 	.word	0x0001d700
        /*16c8*/ 	.word	0x00000004
        /*16cc*/ 	.word	0x00000000
        /*16d0*/ 	.short	0x0101
        /*16d2*/ 	.byte	0x3f
	.zero		1


	//   ....[52]....
        /*16d4*/ 	.word	0x0001ee20
        /*16d8*/ 	.word	0x000000de
        /*16dc*/ 	.word	0x00000000
        /*16e0*/ 	.short	0x0101
        /*16e2*/ 	.byte	0x3f
	.zero		1


	//   ....[53]....
        /*16e4*/ 	.word	0x0001f7c0
        /*16e8*/ 	.word	0x00000005
        /*16ec*/ 	.word	0x00030850
        /*16f0*/ 	.short	0x010a
        /*16f2*/ 	.byte	0x3f
	.zero		1


	//   ....[54]....
        /*16f4*/ 	.word	0x0001f810
        /*16f8*/ 	.word	0x00000005
        /*16fc*/ 	.word	0x00030850
        /*1700*/ 	.short	0x010a
        /*1702*/ 	.byte	0x3f
	.zero		1


	//   ....[55]....
        /*1704*/ 	.word	0x00020460
        /*1708*/ 	.word	0x00000005
        /*170c*/ 	.word	0x00000000
        /*1710*/ 	.short	0x0101
        /*1712*/ 	.byte	0x3f
	.zero		1


	//   ....[56]....
        /*1714*/ 	.word	0x00022020
        /*1718*/ 	.word	0x00000000
        /*171c*/ 	.word	0x00000000
        /*1720*/ 	.short	0x0101
        /*1722*/ 	.byte	0x3f
	.zero		1


	//   ....[57]....
        /*1724*/ 	.word	0x00022c60
        /*1728*/ 	.word	0x00000006
        /*172c*/ 	.word	0x00000000
        /*1730*/ 	.short	0x0101
        /*1732*/ 	.byte	0x3f
	.zero		1


	//   ....[58]....
        /*1734*/ 	.word	0x00026cb0
        /*1738*/ 	.word	0x00000011
        /*173c*/ 	.word	0x00030820
        /*1740*/ 	.short	0x010a
        /*1742*/ 	.byte	0x3f
	.zero		1


	//   ....[59]....
        /*1744*/ 	.word	0x00026d40
        /*1748*/ 	.word	0x0000000c
        /*174c*/ 	.word	0x000308a0
        /*1750*/ 	.short	0x010a
        /*1752*/ 	.byte	0x3f
	.zero		1


	//   ....[60]....
        /*1754*/ 	.word	0x000272a0
        /*1758*/ 	.word	0x0000000c
        /*175c*/ 	.word	0x000308c0
        /*1760*/ 	.short	0x010a
        /*1762*/ 	.byte	0x3f
	.zero		1


	//   ....[61]....
        /*1764*/ 	.word	0x000278b0
        /*1768*/ 	.word	0x00000007
        /*176c*/ 	.word	0x000308a0
        /*1770*/ 	.short	0x010a
        /*1772*/ 	.byte	0x3f
	.zero		1


	//   ....[62]....
        /*1774*/ 	.word	0x00027df0
        /*1778*/ 	.word	0x00000007
        /*177c*/ 	.word	0x000308c0
        /*1780*/ 	.short	0x010a
        /*1782*/ 	.byte	0x3f
	.zero		1


	//   ....[63]....
        /*1784*/ 	.word	0x00029480
        /*1788*/ 	.word	0x00000004
        /*178c*/ 	.word	0x00030840
        /*1790*/ 	.short	0x010a
        /*1792*/ 	.byte	0x3f
	.zero		1


	//   ....[64]....
        /*1794*/ 	.word	0x00029970
        /*1798*/ 	.word	0x00000004
        /*179c*/ 	.word	0x00030830
        /*17a0*/ 	.short	0x0107
        /*17a2*/ 	.byte	0x3f
	.zero		1


	//   ....[65]....
        /*17a4*/ 	.word	0x00029a20
        /*17a8*/ 	.word	0x00000004
        /*17ac*/ 	.word	0x00030830
        /*17b0*/ 	.short	0x0101
        /*17b2*/ 	.byte	0x3f
	.zero		1


	//   ....[66]....
        /*17b4*/ 	.word	0x0002a640
        /*17b8*/ 	.word	0x00000011
        /*17bc*/ 	.word	0x00030800
        /*17c0*/ 	.short	0x0107
        /*17c2*/ 	.byte	0x3f
	.zero		1


	//   ....[67]....
        /*17c4*/ 	.word	0x0002a760
        /*17c8*/ 	.word	0x00000011
        /*17cc*/ 	.word	0x00030800
        /*17d0*/ 	.short	0x0101
        /*17d2*/ 	.byte	0x3f
	.zero		1


	//   ....[68]....
        /*17d4*/ 	.word	0x0002a780
        /*17d8*/ 	.word	0x00000011
        /*17dc*/ 	.word	0x00030820
        /*17e0*/ 	.short	0x010a
        /*17e2*/ 	.byte	0x3f
	.zero		1


	//   ....[69]....
        /*17e4*/ 	.word	0x0002ab60
        /*17e8*/ 	.word	0x00000007
        /*17ec*/ 	.word	0x00030840
        /*17f0*/ 	.short	0x010a
        /*17f2*/ 	.byte	0x3f
	.zero		1


	//   ....[70]....
        /*17f4*/ 	.word	0x0002b040
        /*17f8*/ 	.word	0x00000007
        /*17fc*/ 	.word	0x00030830
        /*1800*/ 	.short	0x0107
        /*1802*/ 	.byte	0x3f
	.zero		1


	//   ....[71]....
        /*1804*/ 	.word	0x0002b0f0
        /*1808*/ 	.word	0x00000007
        /*180c*/ 	.word	0x00030830
        /*1810*/ 	.short	0x0101
        /*1812*/ 	.byte	0x3f
	.zero		1


	//   ....[72]....
        /*1814*/ 	.word	0x0002b150
        /*1818*/ 	.word	0x00000007
        /*181c*/ 	.word	0x00030860
        /*1820*/ 	.short	0x010a
        /*1822*/ 	.byte	0x3f
	.zero		1


	//   ....[73]....
        /*1824*/ 	.word	0x0002b610
        /*1828*/ 	.word	0x00000007
        /*182c*/ 	.word	0x00030850
        /*1830*/ 	.short	0x0107
        /*1832*/ 	.byte	0x3f
	.zero		1


	//   ....[74]....
        /*1834*/ 	.word	0x0002b730
        /*1838*/ 	.word	0x00000007
        /*183c*/ 	.word	0x00030850
        /*1840*/ 	.short	0x0101
        /*1842*/ 	.byte	0x3f
	.zero		1


	//   ....[75]....
        /*1844*/ 	.word	0x0002b940
        /*1848*/ 	.word	0x00000004
        /*184c*/ 	.word	0x00030860
        /*1850*/ 	.short	0x010a
        /*1852*/ 	.byte	0x3f
	.zero		1


	//   ....[76]....
        /*1854*/ 	.word	0x0002bdc0
        /*1858*/ 	.word	0x00000004
        /*185c*/ 	.word	0x00030850
        /*1860*/ 	.short	0x0107
        /*1862*/ 	.byte	0x3f
	.zero		1


	//   ....[77]....
        /*1864*/ 	.word	0x0002be70
        /*1868*/ 	.word	0x00000004
        /*186c*/ 	.word	0x00030850
        /*1870*/ 	.short	0x0101
        /*1872*/ 	.byte	0x3f
	.zero		1


	//   ....[78]....
        /*1874*/ 	.word	0x0002cfc0
        /*1878*/ 	.word	0x00000005
        /*187c*/ 	.word	0x00030820
        /*1880*/ 	.short	0x010a
        /*1882*/ 	.byte	0x3f
	.zero		1


	//   ....[79]....
        /*1884*/ 	.word	0x0002d150
        /*1888*/ 	.word	0x00000003
        /*188c*/ 	.word	0x00030840
        /*1890*/ 	.short	0x010a
        /*1892*/ 	.byte	0x3f
	.zero		1


	//   ....[80]....
        /*1894*/ 	.word	0x0002d1f0
        /*1898*/ 	.word	0x00000005
        /*189c*/ 	.word	0x00030840
        /*18a0*/ 	.short	0x010a
        /*18a2*/ 	.byte	0x3f
	.zero		1


	//   ....[81]....
        /*18a4*/ 	.word	0x0002d230
        /*18a8*/ 	.word	0x00000003
        /*18ac*/ 	.word	0x00030860
        /*18b0*/ 	.short	0x010a
        /*18b2*/ 	.byte	0x3f
	.zero		1


	//   ....[82]....
        /*18b4*/ 	.word	0x0002d270
        /*18b8*/ 	.word	0x00000005
        /*18bc*/ 	.word	0x00030860
        /*18c0*/ 	.short	0x010a
        /*18c2*/ 	.byte	0x3f
	.zero		1


	//   ....[83]....
        /*18c4*/ 	.word	0x0002d2d0
        /*18c8*/ 	.word	0x00000058
        /*18cc*/ 	.word	0x00030890
        /*18d0*/ 	.short	0x010a
        /*18d2*/ 	.byte	0x3f
	.zero		1


	//   ....[84]....
        /*18d4*/ 	.word	0x0002d580
        /*18d8*/ 	.word	0x00000058
        /*18dc*/ 	.word	0x00030890
        /*18e0*/ 	.short	0x010a
        /*18e2*/ 	.byte	0x3f
	.zero		1


	//   ....[85]....
        /*18e4*/ 	.word	0x0002d830
        /*18e8*/ 	.word	0x00000058
        /*18ec*/ 	.word	0x00030890
        /*18f0*/ 	.short	0x010a
        /*18f2*/ 	.byte	0x3f
	.zero		1


	//   ....[86]....
        /*18f4*/ 	.word	0x0002dae0
        /*18f8*/ 	.word	0x00000058
        /*18fc*/ 	.word	0x000308b0
        /*1900*/ 	.short	0x010a
        /*1902*/ 	.byte	0x3f
	.zero		1


	//   ....[87]....
        /*1904*/ 	.word	0x0002e270
        /*1908*/ 	.word	0x00000011
        /*190c*/ 	.word	0x00030800
        /*1910*/ 	.short	0x010a
        /*1912*/ 	.byte	0x3f
	.zero		1


	//   ....[88]....
        /*1914*/ 	.word	0x0002e9d0
        /*1918*/ 	.word	0x00000011
        /*191c*/ 	.word	0x00030800
        /*1920*/ 	.short	0x010a
        /*1922*/ 	.byte	0x3f
	.zero		1


	//   ....[89]....
        /*1924*/ 	.word	0x0002ea20
        /*1928*/ 	.word	0x00000000
        /*192c*/ 	.word	0x00030830
        /*1930*/ 	.short	0x010a
        /*1932*/ 	.byte	0x3f
	.zero		1


	//   ....[90]....
        /*1934*/ 	.word	0x0002ea70
        /*1938*/ 	.word	0x00000002
        /*193c*/ 	.word	0x00030830
        /*1940*/ 	.short	0x010a
        /*1942*/ 	.byte	0x3f
	.zero		1


	//   ....[91]....
        /*1944*/ 	.word	0x0002eac0
        /*1948*/ 	.word	0x000000da
        /*194c*/ 	.word	0x00030850
        /*1950*/ 	.short	0x010a
        /*1952*/ 	.byte	0x3f
	.zero		1


	//   ....[92]....
        /*1954*/ 	.word	0x0002eb10
        /*1958*/ 	.word	0x000000de
        /*195c*/ 	.word	0x00030830
        /*1960*/ 	.short	0x010a
        /*1962*/ 	.byte	0x3f
	.zero		1


	//   ....[93]....
        /*1964*/ 	.word	0x0002eb60
        /*1968*/ 	.word	0x0000000b
        /*196c*/ 	.word	0x00030850
        /*1970*/ 	.short	0x010a
        /*1972*/ 	.byte	0x3f
	.zero		1


	//   ....[94]....
        /*1974*/ 	.word	0x0002ebb0
        /*1978*/ 	.word	0x00000004
        /*197c*/ 	.word	0x00030830
        /*1980*/ 	.short	0x010a
        /*1982*/ 	.byte	0x3f
	.zero		1


	//   ....[95]....
        /*1984*/ 	.word	0x0002ec00
        /*1988*/ 	.word	0x000000de
        /*198c*/ 	.word	0x00030850
        /*1990*/ 	.short	0x010a
        /*1992*/ 	.byte	0x3f
	.zero		1


	//   ....[96]....
        /*1994*/ 	.word	0x0002ec50
        /*1998*/ 	.word	0x00000005
        /*199c*/ 	.word	0x00030850
        /*19a0*/ 	.short	0x010a
        /*19a2*/ 	.byte	0x3f
	.zero		1


	//   ....[97]....
        /*19a4*/ 	.word	0x0002edf0
        /*19a8*/ 	.word	0x00000011
        /*19ac*/ 	.word	0x00030820
        /*19b0*/ 	.short	0x010a
        /*19b2*/ 	.byte	0x3f
	.zero		1


	//   ....[98]....
        /*19b4*/ 	.word	0x0002ee40
        /*19b8*/ 	.word	0x0000000c
        /*19bc*/ 	.word	0x000308a0
        /*19c0*/ 	.short	0x010a
        /*19c2*/ 	.byte	0x3f
	.zero		1


	//   ....[99]....
        /*19c4*/ 	.word	0x0002ee90
        /*19c8*/ 	.word	0x0000000c
        /*19cc*/ 	.word	0x000308c0
        /*19d0*/ 	.short	0x010a
        /*19d2*/ 	.byte	0x3f
	.zero		1


	//   ....[100]....
        /*19d4*/ 	.word	0x0002eee0
        /*19d8*/ 	.word	0x00000007
        /*19dc*/ 	.word	0x000308a0
        /*19e0*/ 	.short	0x010a
        /*19e2*/ 	.byte	0x3f
	.zero		1


	//   ....[101]....
        /*19e4*/ 	.word	0x0002ef30
        /*19e8*/ 	.word	0x00000007
        /*19ec*/ 	.word	0x000308c0
        /*19f0*/ 	.short	0x010a
        /*19f2*/ 	.byte	0x3f
	.zero		1


	//   ....[102]....
        /*19f4*/ 	.word	0x0002f050
        /*19f8*/ 	.word	0x00000004
        /*19fc*/ 	.word	0x00030840
        /*1a00*/ 	.short	0x010a
        /*1a02*/ 	.byte	0x3f
	.zero		1


	//   ....[103]....
        /*1a04*/ 	.word	0x00030190
        /*1a08*/ 	.word	0x00000011
        /*1a0c*/ 	.word	0x00030820
        /*1a10*/ 	.short	0x010a
        /*1a12*/ 	.byte	0x3f
	.zero		1


	//   ....[104]....
        /*1a14*/ 	.word	0x000301e0
        /*1a18*/ 	.word	0x00000007
        /*1a1c*/ 	.word	0x00030840
        /*1a20*/ 	.short	0x010a
        /*1a22*/ 	.byte	0x3f
	.zero		1


	//   ....[105]....
        /*1a24*/ 	.word	0x00030800
        /*1a28*/ 	.word	0x00000007
        /*1a2c*/ 	.word	0x00030860
        /*1a30*/ 	.short	0x010a
        /*1a32*/ 	.byte	0x3f
	.zero		1


	//   ....[106]....
        /*1a34*/ 	.word	0x00030e40
        /*1a38*/ 	.word	0x00000004
        /*1a3c*/ 	.word	0x00030860
        /*1a40*/ 	.short	0x010a
        /*1a42*/ 	.byte	0x3f
	.zero		1


	//   ....[107]....
        /*1a44*/ 	.word	0x00031ef0
        /*1a48*/ 	.word	0x00000005
        /*1a4c*/ 	.word	0x00030820
        /*1a50*/ 	.short	0x010a
        /*1a52*/ 	.byte	0x3f
	.zero		1


	//   ....[108]....
        /*1a54*/ 	.word	0x00032090
        /*1a58*/ 	.word	0x00000003
        /*1a5c*/ 	.word	0x00030840
        /*1a60*/ 	.short	0x010a
        /*1a62*/ 	.byte	0x3f
	.zero		1


	//   ....[109]....
        /*1a64*/ 	.word	0x000320e0
        /*1a68*/ 	.word	0x00000005
        /*1a6c*/ 	.word	0x00030840
        /*1a70*/ 	.short	0x010a
        /*1a72*/ 	.byte	0x3f
	.zero		1


	//   ....[110]....
        /*1a74*/ 	.word	0x00032130
        /*1a78*/ 	.word	0x00000003
        /*1a7c*/ 	.word	0x00030860
        /*1a80*/ 	.short	0x010a
        /*1a82*/ 	.byte	0x3f
	.zero		1


	//----- nvinfo : EIATTR_NUM_MBARRIERS
	.align		4
.L_475:
        /*1a84*/ 	.byte	0x03, 0x38
        /*1a86*/ 	.short	0x0016


	//----- nvinfo : EIATTR_EXIT_INSTR_OFFSETS
	.align		4
        /*1a88*/ 	.byte	0x04, 0x1c
        /*1a8a*/ 	.short	(.L_477 - .L_476)


	//   ....[0]....
.L_476:
        /*1a8c*/ 	.word	0x0002d2c0


	//----- nvinfo : EIATTR_MAX_THREADS
	.align		4
.L_477:
        /*1a90*/ 	.byte	0x04, 0x05
        /*1a92*/ 	.short	(.L_479 - .L_478)
.L_478:
        /*1a94*/ 	.word	0x00000180
        /*1a98*/ 	.word	0x00000001
        /*1a9c*/ 	.word	0x00000001


	//----- nvinfo : EIATTR_CRS_STACK_SIZE
	.align		4
.L_479:
        /*1aa0*/ 	.byte	0x04, 0x1e
        /*1aa2*/ 	.short	(.L_481 - .L_480)
.L_480:
        /*1aa4*/ 	.word	0x00000000


	//----- nvinfo : EIATTR_CBANK_PARAM_SIZE
	.align		4
.L_481:
        /*1aa8*/ 	.byte	0x03, 0x19
        /*1aaa*/ 	.short	0x0af0


	//----- nvinfo : EIATTR_PARAM_CBANK
	.align		4
        /*1aac*/ 	.byte	0x04, 0x0a
        /*1aae*/ 	.short	(.L_483 - .L_482)
	.align		4
.L_482:
        /*1ab0*/ 	.word	index@(.nv.constant0._ZN7cutlass13device_kernelIN5flash11enable_sm90INS1_16FlashAttnFwdSm90INS1_25CollectiveMainloopFwdSm90ILi2EN4cute5tupleIJNS5_1CILi1EEES8_S8_EEENS6_IJNS7_ILi128EEENS7_ILi64EEENS7_ILi256EEEEEELi256ENS_6half_tEfNS_4arch4Sm90ELb0ELb1ELb1ELb1ELb1ELb1ELb0ELb1ELb1ELb1ELb1ELb0EEENS1_21CollectiveEpilogueFwdINS6_IJSA_SC_SB_EEES9_SE_SG_Li256ELb1ELb1ELb1ELb0EEENS1_36VarlenDynamicPersistentTileSchedulerILi128ELi64ELi256ELi128ELb1ELb1ELb1ELb1ELb0ELb1EEEEEEEEEvNT_6ParamsE)
        /*1ab4*/ 	.short	0x0210
        /*1ab6*/ 	.short	0x0af0


	//----- nvinfo : EIATTR_SW_WAR
	.align		4
.L_483:
        /*1ab8*/ 	.byte	0x04, 0x36
        /*1aba*/ 	.short	(.L_485 - .L_484)
.L_484:
        /*1abc*/ 	.word	0x00000008
.L_485:


//--------------------- .nv.info._ZN7cutlass13device_kernelIN5flash11enable_sm90INS1_16FlashAttnFwdSm90INS1_25CollectiveMainloopFwdSm90ILi2EN4cute5tupleIJNS5_1CILi1EEES8_S8_EEENS6_IJNS7_ILi128EEENS7_ILi80EEENS7_ILi256EEEEEELi256ENS_6half_tEfNS_4arch4Sm90ELb1ELb0ELb1ELb0ELb1ELb0ELb0ELb1ELb1ELb1ELb1ELb0EEENS1_21CollectiveEpilogueFwdINS6_IJSA_SC_SB_EEES9_SE_SG_Li256ELb0ELb1ELb1ELb0EEENS1_19SingleTileSchedulerILb0ELb1ELb1ELi128EEEEEEEEEvNT_6ParamsE --------------------------
	.section	.nv.info._ZN7cutlass13device_kernelIN5flash11enable_sm90INS1_16FlashAttnFwdSm90INS1_25CollectiveMainloopFwdSm90ILi2EN4cute5tupleIJNS5_1CILi1EEES8_S8_EEENS6_IJNS7_ILi128EEENS7_ILi80EEENS7_ILi256EEEEEELi256ENS_6half_tEfNS_4arch4Sm90ELb1ELb0ELb1ELb0ELb1ELb0ELb0ELb1ELb1ELb1ELb1ELb0EEENS1_21CollectiveEpilogueFwdINS6_IJSA_SC_SB_EEES9_SE_SG_Li256ELb0ELb1ELb1ELb0EEENS1_19SingleTileSchedulerILb0ELb1ELb1ELi128EEEEEEEEEvNT_6ParamsE,"",@"SHT_CUDA_INFO"
	.sectionflags	@""
	.align	4


	//----- nvinfo : EIATTR_CUDA_API_VERSION
	.align		4
        /*0000*/ 	.byte	0x04, 0x37
        /*0002*/ 	.short	(.L_487 - .L_486)
.L_486:
        /*0004*/ 	.word	0x00000082


	//----- nvinfo : EIATTR_KPARAM_INFO
	.align		4
.L_487:
        /*0008*/ 	.byte	0x04, 0x17
        /*000a*/ 	.short	(.L_489 - .L_488)
.L_488:
        /*000c*/ 	.word	0x00000000
        /*0010*/ 	.short	0x0000
        /*0012*/ 	.short	0x0070
        /*0014*/ 	.byte	0x00, 0xf0, 0x01, 0x28


	//----- nvinfo : EIATTR_SPARSE_MMA_MASK
	.align		4
.L_489:
        /*0018*/ 	.byte	0x03, 0x50
        /*001a*/ 	.short	0x0000


	//----- nvinfo : EIATTR_MAXREG_COUNT
	.align		4
        /*001c*/ 	.byte	0x03, 0x1b
        /*001e*/ 	.short	0x00a8


	//----- nvinfo : EIATTR_NUM_BARRIERS
	.align		4
        /*0020*/ 	.byte	0x02, 0x4c
        /*0022*/ 	.byte	0x09
	.zero		1


	//----- nvinfo : EIATTR_EXTERNS
	.align		4
        /*0024*/ 	.byte	0x04, 0x0f
        /*0026*/ 	.short	(.L_491 - .L_490)


	//   ....[0]....
	.align		4
.L_490:
        /*0028*/ 	.word	index@(__assertfail)


	//----- nvinfo : EIATTR_ANNOTATIONS
	.align		4
.L_491:
        /*002c*/ 	.byte	0x04, 0x55
        /*002e*/ 	.short	(.L_493 - .L_492)


	//   ....[0]....
.L_492:
        /*0030*/ 	.word	0x00000001
        /*0034*/ 	.byte	0xa0, 0x08, 0x00, 0x00, 0x01, 0x00, 0x00, 0x00, 0xf0, 0x15, 0x00, 0x00, 0x01, 0x00, 0x00, 0x00
        /*0044*/ 	.byte	0x50, 0x28, 0x01, 0x00, 0x01, 0x00, 0x00, 0x00, 0xe0, 0x29, 0x01, 0x00, 0x01, 0x00, 0x00, 0x00
        /*0054*/ 	.byte	0xf0, 0x3f, 0x01, 0x00, 0x01, 0x00, 0x00, 0x00, 0x90, 0x58, 0x01, 0x00


	//----- nvinfo : EIATTR_MERCURY_ISA_VERSION
	.align		4
.L_493:
        /*0060*/ 	.byte	0x03, 0x5f
        /*0062*/ 	.short	0x0101


	//----- nvinfo : EIATTR_INT_WARP_WIDE_INSTR_OFFSETS
	.align		4
        /*0064*/ 	.byte	0x04, 0x31
        /*0066*/ 	.short	(.L_495 - .L_494)


	//   ....[0]....
.L_494:
        /*0068*/ 	.word	0x000000c0


	//   ....[1]....
        /*006c*/ 	.word	0x000000d0


	//   ....[2]....
        /*0070*/ 	.word	0x00000170


	//----- nvinfo : EIATTR_COOP_GROUP_MASK_REGIDS
	.align		4
.L_495:
        /*0074*/ 	.byte	0x04, 0x29
        /*0076*/ 	.short	(.L_497 - .L_496)


	//   ....[0]....
.L_496:
        /*0078*/ 	.word	0xffffffff


	//   ....[1]....
        /*007c*/ 	.word	0xffffffff


	//   ....[2]....
        /*0080*/ 	.word	0xffffffff


	//   ....[3]....
        /*0084*/ 	.word	0xffffffff


	//   ....[4]....
        /*0088*/ 	.word	0xffffffff


	//   ....[5]....
        /*008c*/ 	.word	0xffffffff


	//   ....[6]....
        /*0090*/ 	.word	0xffffffff


	//   ....[7]....
        /*0094*/ 	.word	0xffffffff


	//   ....[8]....
        /*0098*/ 	.word	0xffffffff


	//   ....[9]....
        /*009c*/ 	.word	0xffffffff


	//   ....[10]....
        /*00a0*/ 	.word	0xffffffff


	//   ....[11]....
        /*00a4*/ 	.word	0xffffffff


	//   ....[12]....
        /*00a8*/ 	.word	0xffffffff


	//   ....[13]....
        /*00ac*/ 	.word	0xffffffff


	//   ....[14]....
        /*00b0*/ 	.word	0xffffffff


	//   ....[15]....
        /*00b4*/ 	.word	0xffffffff


	//   ....[16]....
        /*00b8*/ 	.word	0xffffffff


	//   ....[17]....
        /*00bc*/ 	.word	0xffffffff


	//   ....[18]....
        /*00c0*/ 	.word	0xffffffff


	//   ....[19]....
        /*00c4*/ 	.word	0xffffffff


	//   ....[20]....
        /*00c8*/ 	.word	0xffffffff


	//   ....[21]....
        /*00cc*/ 	.word	0xffffffff


	//   ....[22]....
        /*00d0*/ 	.word	0xffffffff


	//   ....[23]....
        /*00d4*/ 	.word	0xffffffff


	//   ....[24]....
        /*00d8*/ 	.word	0xffffffff


	//   ....[25]....
        /*00dc*/ 	.word	0xffffffff


	//   ....[26]....
        /*00e0*/ 	.word	0xffffffff


	//   ....[27]....
        /*00e4*/ 	.word	0xffffffff


	//   ....[28]....
        /*00e8*/ 	.word	0xffffffff


	//   ....[29]....
        /*00ec*/ 	.word	0xffffffff


	//   ....[30]....
        /*00f0*/ 	.word	0xffffffff


	//   ....[31]....
        /*00f4*/ 	.word	0xffffffff


	//   ....[32]....
        /*00f8*/ 	.word	0xffffffff


	//   ....[33]....
        /*00fc*/ 	.word	0xffffffff


	//   ....[34]....
        /*0100*/ 	.word	0xffffffff


	//   ....[35]....
        /*0104*/ 	.word	0xffffffff


	//   ....[36]....
        /*0108*/ 	.word	0xffffffff


	//   ....[37]....
        /*010c*/ 	.word	0xffffffff


	//   ....[38]....
        /*0110*/ 	.word	0xffffffff


	//   ....[39]....
        /*0114*/ 	.word	0xffffffff


	//   ....[40]....
        /*0118*/ 	.word	0xffffffff


	//   ....[41]....
        /*011c*/ 	.word	0xffffffff


	//   ....[42]....
        /*0120*/ 	.word	0xffffffff


	//   ....[43]....
        /*0124*/ 	.word	0xffffffff


	//   ....[44]....
        /*0128*/ 	.word	0xffffffff


	//   ....[45]....
        /*012c*/ 	.word	0xffffffff


	//   ....[46]....
        /*0130*/ 	.word	0xffffffff


	//   ....[47]....
        /*0134*/ 	.word	0xffffffff


	//   ....[48]....
        /*0138*/ 	.word	0xffffffff


	//   ....[49]....
        /*013c*/ 	.word	0xffffffff


	//   ....[50]....
        /*0140*/ 	.word	0xffffffff


	//   ....[51]....
        /*0144*/ 	.word	0xffffffff


	//   ....[52]....
        /*0148*/ 	.word	0xffffffff


	//   ....[53]....
        /*014c*/ 	.word	0xffffffff


	//   ....[54]....
        /*0150*/ 	.word	0xffffffff


	//   ....[55]....
        /*0154*/ 	.word	0xffffffff


	//   ....[56]....
        /*0158*/ 	.word	0xffffffff


	//   ....[57]....
        /*015c*/ 	.word	0xffffffff


	//   ....[58]....
        /*0160*/ 	.word	0xffffffff


	//   ....[59]....
        /*0164*/ 	.word	0xffffffff


	//   ....[60]....
        /*0168*/ 	.word	0xffffffff


	//   ....[61]....
        /*016c*/ 	.word	0xffffffff


	//   ....[62]....
        /*0170*/ 	.word	0xffffffff


	//   ....[63]....
        /*0174*/ 	.word	0xffffffff


	//   ....[64]....
        /*0178*/ 	.word	0xffffffff


	//   ....[65]....
        /*017c*/ 	.word	0xffffffff


	//   ....[66]....
        /*0180*/ 	.word	0xffffffff


	//   ....[67]....
        /*0184*/ 	.word	0xffffffff


	//   ....[68]....
        /*0188*/ 	.word	0xffffffff


	//   ....[69]....
        /*018c*/ 	.word	0xffffffff


	//   ....[70]....
        /*0190*/ 	.word	0xffffffff


	//   ....[71]....
        /*0194*/ 	.word	0xffffffff


	//   ....[72]....
        /*0198*/ 	.word	0xffffffff


	//   ....[73]....
        /*019c*/ 	.word	0xffffffff


	//   ....[74]....
        /*01a0*/ 	.word	0xffffffff


	//   ....[75]....
        /*01a4*/ 	.word	0xffffffff


	//   ....[76]....
        /*01a8*/ 	.word	0xffffffff


	//   ....[77]....
        /*01ac*/ 	.word	0xffffffff


	//   ....[78]....
        /*01b0*/ 	.word	0xffffffff


	//   ....[79]....
        /*01b4*/ 	.word	0xffffffff


	//   ....[80]....
        /*01b8*/ 	.word	0xffffffff


	//   ....[81]....
        /*01bc*/ 	.word	0xffffffff


	//   ....[82]....
        /*01c0*/ 	.word	0xffffffff


	//   ....[83]....
        /*01c4*/ 	.word	0xffffffff


	//   ....[84]....
        /*01c8*/ 	.word	0xffffffff


	//   ....[85]....
        /*01cc*/ 	.word	0xffffffff


	//   ....[86]....
        /*01d0*/ 	.word	0xffffffff


	//   ....[87]....
        /*01d4*/ 	.word	0xffffffff


	//   ....[88]....
        /*01d8*/ 	.word	0xffffffff


	//   ....[89]....
        /*01dc*/ 	.word	0xffffffff


	//   ....[90]....
        /*01e0*/ 	.word	0xffffffff


	//   ....[91]....
        /*01e4*/ 	.word	0xffffffff


	//   ....[92]....
        /*01e8*/ 	.word	0xffffffff


	//   ....[93]....
        /*01ec*/ 	.word	0x0500000f


	//   ....[94]....
        /*01f0*/ 	.word	0x0500000f


	//   ....[95]....
        /*01f4*/ 	.word	0x0500000f


	//   ....[96]....
        /*01f8*/ 	.word	0x0500000f


	//   ....[97]....
        /*01fc*/ 	.word	0x0500000f


	//   ....[98]....
        /*0200*/ 	.word	0x0500000f


	//   ....[99]....
        /*0204*/ 	.word	0x0500000f


	//   ....[100]....
        /*0208*/ 	.word	0x0500000f


	//   ....[101]....
        /*020c*/ 	.word	0x0500000f


	//   ....[102]....
        /*0210*/ 	.word	0x0500000f


	//   ....[103]....
        /*0214*/ 	.word	0x0500000f


	//   ....[104]....
        /*0218*/ 	.word	0x0500000f


	//   ....[105]....
        /*021c*/ 	.word	0x0500000f


	//   ....[106]....
        /*0220*/ 	.word	0x0500000f


	//   ....[107]....
        /*0224*/ 	.word	0x0500000f


	//   ....[108]....
        /*0228*/ 	.word	0x0500000f


	//   ....[109]....
        /*022c*/ 	.word	0x0500000f


	//   ....[110]....
        /*0230*/ 	.word	0x0500000f


	//   ....[111]....
        /*0234*/ 	.word	0x0500000f


	//   ....[112]....
        /*0238*/ 	.word	0x0500000f


	//   ....[113]....
        /*023c*/ 	.word	0x0500000f


	//   ....[114]....
        /*0240*/ 	.word	0x0500000f


	//   ....[115]....
        /*0244*/ 	.word	0x0500000f


	//   ....[116]....
        /*0248*/ 	.word	0x0500000f


	//   ....[117]....
        /*024c*/ 	.word	0x0500000f


	//   ....[118]....
        /*0250*/ 	.word	0x0500000f


	//   ....[119]....
        /*0254*/ 	.word	0x0500000f


	//   ....[120]....
        /*0258*/ 	.word	0x0500000f


	//   ....[121]....
        /*025c*/ 	.word	0x0500000f


	//   ....[122]....
        /*0260*/ 	.word	0x0500000f


	//   ....[123]....
        /*0264*/ 	.word	0x0500000f


	//   ....[124]....
        /*0268*/ 	.word	0x0500000f


	//   ....[125]....
        /*026c*/ 	.word	0x0500000f


	//   ....[126]....
        /*0270*/ 	.word	0x0500000f


	//   ....[127]....
        /*0274*/ 	.word	0x0500000f


	//   ....[128]....
        /*0278*/ 	.word	0x0500000f


	//   ....[129]....
        /*027c*/ 	.word	0x0500000f


	//   ....[130]....
        /*0280*/ 	.word	0x0500000f


	//   ....[131]....
        /*0284*/ 	.word	0x0500000f


	//   ....[132]....
        /*0288*/ 	.word	0x0500000f


	//   ....[133]....
        /*028c*/ 	.word	0x0500000f


	//   ....[134]....
        /*0290*/ 	.word	0x0500000f


	//   ....[135]....
        /*0294*/ 	.word	0x0500000f


	//   ....[136]....
        /*0298*/ 	.word	0x0500000f


	//   ....[137]....
        /*029c*/ 	.word	0x0500000f


	//   ....[138]....
        /*02a0*/ 	.word	0x0500000f


	//   ....[139]....
        /*02a4*/ 	.word	0x0500000f


	//   ....[140]....
        /*02a8*/ 	.word	0x0500000f


	//   ....[141]....
        /*02ac*/ 	.word	0x0500000f


	//   ....[142]....
        /*02b0*/ 	.word	0x0500000f


	//   ....[143]....
        /*02b4*/ 	.word	0x0500000f


	//   ....[144]....
        /*02b8*/ 	.word	0x0500000f


	//   ....[145]....
        /*02bc*/ 	.word	0x0500000f


	//   ....[146]....
        /*02c0*/ 	.word	0x0500000f


	//   ....[147]....
        /*02c4*/ 	.word	0x0500000f


	//   ....[148]....
        /*02c8*/ 	.word	0x0500000f


	//   ....[149]....
        /*02cc*/ 	.word	0x0500000f


	//   ....[150]....
        /*02d0*/ 	.word	0x0500000f


	//----- nvinfo : EIATTR_COOP_GROUP_INSTR_OFFSETS
	.align		4
.L_497:
        /*02d4*/ 	.byte	0x04, 0x28
        /*02d6*/ 	.short	(.L_499 - .L_498)


	//   ....[0]....
.L_498:
        /*02d8*/ 	.word	0x00000070


	//   ....[1]....
        /*02dc*/ 	.word	0x000000b0


	//   ....[2]....
        /*02e0*/ 	.word	0x000002d0


	//   ....[3]....
        /*02e4*/ 	.word	0x00000430


	//   ....[4]....
        /*02e8*/ 	.word	0x00000550


	//   ....[5]....
        /*02ec*/ 	.word	0x000006b0


	//   ....[6]....
        /*02f0*/ 	.word	0x000013d0


	//   ....[7]....
        /*02f4*/ 	.word	0x00003e30


	//   ....[8]....
        /*02f8*/ 	.word	0x00003f90


	//   ....[9]....
        /*02fc*/ 	.word	0x000049d0


	//   ....[10]....
        /*0300*/ 	.word	0x00004a90


	//   ....[11]....
        /*0304*/ 	.word	0x00005070


	//   ....[12]....
        /*0308*/ 	.word	0x000050f0


	//   ....[13]....
        /*030c*/ 	.word	0x00008910


	//   ....[14]....
        /*0310*/ 	.word	0x00008f30


	//   ....[15]....
        /*0314*/ 	.word	0x00008f80


	//   ....[16]....
        /*0318*/ 	.word	0x00009060


	//   ....[17]....
        /*031c*/ 	.word	0x000096b0


	//   ....[18]....
        /*0320*/ 	.word	0x00009710


	//   ....[19]....
        /*0324*/ 	.word	0x0000d5b0


	//   ....[20]....
        /*0328*/ 	.word	0x0000d5d0


	//   ....[21]....
        /*032c*/ 	.word	0x0000d5f0


	//   ....[22]....
        /*0330*/ 	.word	0x0000d610


	//   ....[23]....
        /*0334*/ 	.word	0x0000e9b0


	//   ....[24]....
        /*0338*/ 	.word	0x0000e9c0


	//   ....[25]....
        /*033c*/ 	.word	0x0000ea60


	//   ....[26]....
        /*0340*/ 	.word	0x0000eac0


	//   ....[27]....
        /*0344*/ 	.word	0x0000fd80


	//   ....[28]....
        /*0348*/ 	.word	0x0000fdf0


	//   ....[29]....
        /*034c*/ 	.word	0x0000fe30


	//   ....[30]....
        /*0350*/ 	.word	0x0000fe60


	//   ....[31]....
        /*0354*/ 	.word	0x0000fea0


	//   ....[32]....
        /*0358*/ 	.word	0x0000feb0


	//   ....[33]....
        /*035c*/ 	.word	0x00010b20


	//   ....[34]....
        /*0360*/ 	.word	0x00010b30


	//   ....[35]....
        /*0364*/ 	.word	0x00011ba0


	//   ....[36]....
        /*0368*/ 	.word	0x00012e80


	//   ....[37]....
        /*036c*/ 	.word	0x00012ec0


	//   ....[38]....
        /*0370*/ 	.word	0x00012ef0


	//   ....[39]....
        /*0374*/ 	.word	0x00012f10


	//   ....[40]....
        /*0378*/ 	.word	0x00012f20


	//   ....[41]....
        /*037c*/ 	.word	0x00012f90


	//   ....[42]....
        /*0380*/ 	.word	0x00012fc0


	//   ....[43]....
        /*0384*/ 	.word	0x00013020


	//   ....[44]....
        /*0388*/ 	.word	0x00013050


	//   ....[45]....
        /*038c*/ 	.word	0x000130b0


	//   ....[46]....
        /*0390*/ 	.word	0x000137b0


	//   ....[47]....
        /*0394*/ 	.word	0x000137f0


	//   ....[48]....
        /*0398*/ 	.word	0x00013820


	//   ....[49]....
        /*039c*/ 	.word	0x00013850


	//   ....[50]....
        /*03a0*/ 	.word	0x00013860


	//   ....[51]....
        /*03a4*/ 	.word	0x000138f0


	//   ....[52]....
        /*03a8*/ 	.word	0x00013920


	//   ....[53]....
        /*03ac*/ 	.word	0x00013990


	//   ....[54]....
        /*03b0*/ 	.word	0x000139c0


	//   ....[55]....
        /*03b4*/ 	.word	0x00013a30


	//   ....[56]....
        /*03b8*/ 	.word	0x00013a60


	//   ....[57]....
        /*03bc*/ 	.word	0x00013ad0


	//   ....[58]....
        /*03c0*/ 	.word	0x00013b00


	//   ....[59]....
        /*03c4*/ 	.word	0x00013b70


	//   ....[60]....
        /*03c8*/ 	.word	0x00013ba0


	//   ....[61]....
        /*03cc*/ 	.word	0x00013c00


	//   ....[62]....
        /*03d0*/ 	.word	0x00014470


	//   ....[63]....
        /*03d4*/ 	.word	0x000144b0


	//   ....[64]....
        /*03d8*/ 	.word	0x000144e0


	//   ....[65]....
        /*03dc*/ 	.word	0x00014500


	//   ....[66]....
        /*03e0*/ 	.word	0x00014520


	//   ....[67]....
        /*03e4*/ 	.word	0x00014540


	//   ....[68]....
        /*03e8*/ 	.word	0x00014570


	//   ....[69]....
        /*03ec*/ 	.word	0x00014590


	//   ....[70]....
        /*03f0*/ 	.word	0x000145a0


	//   ....[71]....
        /*03f4*/ 	.word	0x00014620


	//   ....[72]....
        /*03f8*/ 	.word	0x000149c0


	//   ....[73]....
        /*03fc*/ 	.word	0x000149f0


	//   ....[74]....
        /*0400*/ 	.word	0x00014a10


	//   ....[75]....
        /*0404*/ 	.word	0x00014ab0


	//   ....[76]....
        /*0408*/ 	.word	0x00014ad0


	//   ....[77]....
        /*040c*/ 	.word	0x00014b70


	//   ....[78]....
        /*0410*/ 	.word	0x00014b90


	//   ....[79]....
        /*0414*/ 	.word	0x00014c30


	//   ....[80]....
        /*0418*/ 	.word	0x00014c50


	//   ....[81]....
        /*041c*/ 	.word	0x00014c60


	//   ....[82]....
        /*0420*/ 	.word	0x000151a0


	//   ....[83]....
        /*0424*/ 	.word	0x000151e0


	//   ....[84]....
        /*0428*/ 	.word	0x00015210


	//   ....[85]....
        /*042c*/ 	.word	0x00015240


	//   ....[86]....
        /*0430*/ 	.word	0x00015320


	//   ....[87]....
        /*0434*/ 	.word	0x00015340


	//   ....[88]....
        /*0438*/ 	.word	0x000153f0


	//   ....[89]....
        /*043c*/ 	.word	0x00015410


	//   ....[90]....
        /*0440*/ 	.word	0x00015460


	//   ....[91]....
        /*0444*/ 	.word	0x000154d0


	//   ....[92]....
        /*0448*/ 	.word	0x00015820


	//   ....[93]....
        /*044c*/ 	.word	0x00015de0


	//   ....[94]....
        /*0450*/ 	.word	0x00015ed0


	//   ....[95]....
        /*0454*/ 	.word	0x00015f90


	//   ....[96]....
        /*0458*/ 	.word	0x000160b0


	//   ....[97]....
        /*045c*/ 	.word	0x00016110


	//   ....[98]....
        /*0460*/ 	.word	0x00016210


	//   ....[99]....
        /*0464*/ 	.word	0x00016270


	//   ....[100]....
        /*0468*/ 	.word	0x00016370


	//   ....[101]....
        /*046c*/ 	.word	0x000163d0


	//   ....[102]....
        /*0470*/ 	.word	0x000164c0


	//   ....[103]....
        /*0474*/ 	.word	0x00016510


	//   ....[104]....
        /*0478*/ 	.word	0x000165b0


	//   ....[105]....
        /*047c*/ 	.word	0x00016610


	//   ....[106]....
        /*0480*/ 	.word	0x00016750


	//   ....[107]....
        /*0484*/ 	.word	0x000167c0


	//   ....[108]....
        /*0488*/ 	.word	0x000168c0


	//   ....[109]....
        /*048c*/ 	.word	0x00016930


	//   ....[110]....
        /*0490*/ 	.word	0x00016a30


	//   ....[111]....
        /*0494*/ 	.word	0x00016aa0


	//   ....[112]....
        /*0498*/ 	.word	0x00016ba0


	//   ....[113]....
        /*049c*/ 	.word	0x00016c10


	//   ....[114]....
        /*04a0*/ 	.word	0x00016d10


	//   ....[115]....
        /*04a4*/ 	.word	0x00016d80


	//   ....[116]....
        /*04a8*/ 	.word	0x00016e80


	//   ....[117]....
        /*04ac*/ 	.word	0x00016ee0


	//   ....[118]....
        /*04b0*/ 	.word	0x00016fd0


	//   ....[119]....
        /*04b4*/ 	.word	0x00017020


	//   ....[120]....
        /*04b8*/ 	.word	0x00017160


	//   ....[121]....
        /*04bc*/ 	.word	0x00017220


	//   ....[122]....
        /*04c0*/ 	.word	0x00017360


	//   ....[123]....
        /*04c4*/ 	.word	0x000173b0


	//   ....[124]....
        /*04c8*/ 	.word	0x000174c0


	//   ....[125]....
        /*04cc*/ 	.word	0x00017510


	//   ....[126]....
        /*04d0*/ 	.word	0x00017630


	//   ....[127]....
        /*04d4*/ 	.word	0x00017680


	//   ....[128]....
        /*04d8*/ 	.word	0x000177b0


	//   ....[129]....
        /*04dc*/ 	.word	0x00017800


	//   ....[130]....
        /*04e0*/ 	.word	0x000178e0


	//   ....[131]....
        /*04e4*/ 	.word	0x00017980


	//   ....[132]....
        /*04e8*/ 	.word	0x00017ab0


	//   ....[133]....
        /*04ec*/ 	.word	0x00017b00


	//   ....[134]....
        /*04f0*/ 	.word	0x00017c30


	//   ....[135]....
        /*04f4*/ 	.word	0x00017c80


	//   ....[136]....
        /*04f8*/ 	.word	0x00017db0


	//   ....[137]....
        /*04fc*/ 	.word	0x00017e00


	//   ....[138]....
        /*0500*/ 	.word	0x00017f30


	//   ....[139]....
        /*0504*/ 	.word	0x00017f80


	//   ....[140]....
        /*0508*/ 	.word	0x00018060


	//   ....[141]....
        /*050c*/ 	.word	0x00018100


	//   ....[142]....
        /*0510*/ 	.word	0x000182a0


	//   ....[143]....
        /*0514*/ 	.word	0x000182f0


	//   ....[144]....
        /*0518*/ 	.word	0x00018430


	//   ....[145]....
        /*051c*/ 	.word	0x00018480


	//   ....[146]....
        /*0520*/ 	.word	0x000185c0


	//   ....[147]....
        /*0524*/ 	.word	0x00018610


	//   ....[148]....
        /*0528*/ 	.word	0x00018740


	//   ....[149]....
        /*052c*/ 	.word	0x00018790


	//   ....[150]....
        /*0530*/ 	.word	0x000188a0


	//----- nvinfo : EIATTR_REG_RECONFIG
	.align		4
.L_499:
        /*0534*/ 	.byte	0x01, 0x54
	.zero		2


	//----- nvinfo : EIATTR_SYSCALL_OFFSETS
	.align		4
        /*0538*/ 	.byte	0x04, 0x46
        /*053a*/ 	.short	(.L_501 - .L_500)


	//   ....[0]....
.L_500:
        /*053c*/ 	.word	0x000015a0


	//   ....[1]....
        /*0540*/ 	.word	0x000123d0


	//   ....[2]....
        /*0544*/ 	.word	0x00012510


	//   ....[3]....
        /*0548*/ 	.word	0x00012600


	//   ....[4]....
        /*054c*/ 	.word	0x000134a0


	//----- nvinfo : EIATTR_MBARRIER_INSTR_OFFSETS
	.align		4
.L_501:
        /*0550*/ 	.byte	0x04, 0x39
        /*0552*/ 	.short	(.L_503 - .L_502)


	//   ....[0]....
.L_502:
        /*0554*/ 	.word	0x00000180
        /*0558*/ 	.word	0x000000ff
        /*055c*/ 	.word	0x00038800
        /*0560*/ 	.short	0x0100
        /*0562*/ 	.byte	0x08
	.zero		1


	//   ....[1]....
        /*0564*/ 	.word	0x00000190
        /*0568*/ 	.word	0x000000ff
        /*056c*/ 	.word	0x00038820
        /*0570*/ 	.short	0x0100
        /*0572*/ 	.byte	0x08
	.zero		1


	//   ....[2]....
        /*0574*/ 	.word	0x00000280
        /*0578*/ 	.word	0x000000ff
        /*057c*/ 	.word	0x00038830
        /*0580*/ 	.short	0x0100
        /*0582*/ 	.byte	0x08
	.zero		1


	//   ....[3]....
        /*0584*/ 	.word	0x00000290
        /*0588*/ 	.word	0x000000ff
        /*058c*/ 	.word	0x00038840
        /*0590*/ 	.short	0x0100
        /*0592*/ 	.byte	0x08
	.zero		1


	//   ....[4]....
        /*0594*/ 	.word	0x000002a0
        /*0598*/ 	.word	0x000000ff
        /*059c*/ 	.word	0x00038838
        /*05a0*/ 	.short	0x0100
        /*05a2*/ 	.byte	0x08
	.zero		1


	//   ....[5]....
        /*05a4*/ 	.word	0x000002b0
        /*05a8*/ 	.word	0x000000ff
        /*05ac*/ 	.word	0x00038848
        /*05b0*/ 	.short	0x0100
        /*05b2*/ 	.byte	0x08
	.zero		1


	//   ....[6]....
        /*05b4*/ 	.word	0x000003e0
        /*05b8*/ 	.word	0x000000ff
        /*05bc*/ 	.word	0x00038850
        /*05c0*/ 	.short	0x0100
        /*05c2*/ 	.byte	0x08
	.zero		1


	//   ....[7]....
        /*05c4*/ 	.word	0x000003f0
        /*05c8*/ 	.word	0x000000ff
        /*05cc*/ 	.word	0x00038860
        /*05d0*/ 	.short	0x0100
        /*05d2*/ 	.byte	0x08
	.zero		1


	//   ....[8]....
        /*05d4*/ 	.word	0x00000400
        /*05d8*/ 	.word	0x000000ff
        /*05dc*/ 	.word	0x00038858
        /*05e0*/ 	.short	0x0100
        /*05e2*/ 	.byte	0x08
	.zero		1


	//   ....[9]....
        /*05e4*/ 	.word	0x00000410
        /*05e8*/ 	.word	0x000000ff
        /*05ec*/ 	.word	0x00038868
        /*05f0*/ 	.short	0x0100
        /*05f2*/ 	.byte	0x08
	.zero		1


	//   ....[10]....
        /*05f4*/ 	.word	0x00000500
        /*05f8*/ 	.word	0x000000ff
        /*05fc*/ 	.word	0x00038870
        /*0600*/ 	.short	0x0100
        /*0602*/ 	.byte	0x06
	.zero		1


	//   ....[11]....
        /*0604*/ 	.word	0x00000510
        /*0608*/ 	.word	0x000000ff
        /*060c*/ 	.word	0x00038880
        /*0610*/ 	.short	0x0100
        /*0612*/ 	.byte	0x06
	.zero		1


	//   ....[12]....
        /*0614*/ 	.word	0x00000520
        /*0618*/ 	.word	0x000000ff
        /*061c*/ 	.word	0x00038878
        /*0620*/ 	.short	0x0100
        /*0622*/ 	.byte	0x06
	.zero		1


	//   ....[13]....
        /*0624*/ 	.word	0x00000530
        /*0628*/ 	.word	0x000000ff
        /*062c*/ 	.word	0x00038888
        /*0630*/ 	.short	0x0100
        /*0632*/ 	.byte	0x06
	.zero		1


	//   ....[14]....
        /*0634*/ 	.word	0x00000660
        /*0638*/ 	.word	0x000000ff
        /*063c*/ 	.word	0x00038890
        /*0640*/ 	.short	0x0100
        /*0642*/ 	.byte	0x08
	.zero		1


	//   ....[15]....
        /*0644*/ 	.word	0x00000670
        /*0648*/ 	.word	0x000000ff
        /*064c*/ 	.word	0x000388a0
        /*0650*/ 	.short	0x0100
        /*0652*/ 	.byte	0x08
	.zero		1


	//   ....[16]....
        /*0654*/ 	.word	0x00000680
        /*0658*/ 	.word	0x000000ff
        /*065c*/ 	.word	0x00038898
        /*0660*/ 	.short	0x0100
        /*0662*/ 	.byte	0x08
	.zero		1


	//   ....[17]....
        /*0664*/ 	.word	0x00000690
        /*0668*/ 	.word	0x000000ff
        /*066c*/ 	.word	0x000388a8
        /*0670*/ 	.short	0x0100
        /*0672*/ 	.byte	0x08
	.zero		1


	//   ....[18]....
        /*0674*/ 	.word	0x000007d0
        /*0678*/ 	.word	0x000000ff
        /*067c*/ 	.word	0x000388b0
        /*0680*/ 	.short	0x0100
        /*0682*/ 	.byte	0x08
	.zero		1


	//   ....[19]....
        /*0684*/ 	.word	0x000007e0
        /*0688*/ 	.word	0x000000ff
        /*068c*/ 	.word	0x000388c0
        /*0690*/ 	.short	0x0100
        /*0692*/ 	.byte	0x08
	.zero		1


	//   ....[20]....
        /*0694*/ 	.word	0x000007f0
        /*0698*/ 	.word	0x000000ff
        /*069c*/ 	.word	0x000388b8
        /*06a0*/ 	.short	0x0100
        /*06a2*/ 	.byte	0x08
	.zero		1


	//   ....[21]....
        /*06a4*/ 	.word	0x00000800
        /*06a8*/ 	.word	0x000000ff
        /*06ac*/ 	.word	0x000388c8
        /*06b0*/ 	.short	0x0100
        /*06b2*/ 	.byte	0x08
	.zero		1


	//   ....[22]....
        /*06b4*/ 	.word	0x000015d0
        /*06b8*/ 	.word	0x000000ff
        /*06bc*/ 	.word	0x00038800
        /*06c0*/ 	.short	0x010a
        /*06c2*/ 	.byte	0x04
	.zero		1


	//   ....[23]....
        /*06c4*/ 	.word	0x00001670
        /*06c8*/ 	.word	0x000000ff
        /*06cc*/ 	.word	0x00038830
        /*06d0*/ 	.short	0x010a
        /*06d2*/ 	.byte	0x04
	.zero		1


	//   ....[24]....
        /*06d4*/ 	.word	0x000016e0
        /*06d8*/ 	.word	0x000000ff
        /*06dc*/ 	.word	0x00038830
        /*06e0*/ 	.short	0x010a
        /*06e2*/ 	.byte	0x04
	.zero		1


	//   ....[25]....
        /*06e4*/ 	.word	0x00004560
        /*06e8*/ 	.word	0x000000ff
        /*06ec*/ 	.word	0x00000000
        /*06f0*/ 	.short	0x0101
        /*06f2*/ 	.byte	0x07
	.zero		1


	//   ....[26]....
        /*06f4*/ 	.word	0x00005ae0
        /*06f8*/ 	.word	0x000000ff
        /*06fc*/ 	.word	0x00038830
        /*0700*/ 	.short	0x010a
        /*0702*/ 	.byte	0x06
	.zero		1


	//   ....[27]....
        /*0704*/ 	.word	0x00005b30
        /*0708*/ 	.word	0x000000ff
        /*070c*/ 	.word	0x00038830
        /*0710*/ 	.short	0x010a
        /*0712*/ 	.byte	0x06
	.zero		1


	//   ....[28]....
        /*0714*/ 	.word	0x000083b0
        /*0718*/ 	.word	0x000000ff
        /*071c*/ 	.word	0x00038850
        /*0720*/ 	.short	0x010a
        /*0722*/ 	.byte	0x0a
	.zero		1


	//   ....[29]....
        /*0724*/ 	.word	0x000083f0
        /*0728*/ 	.word	0x000000ff
        /*072c*/ 	.word	0x00038850
        /*0730*/ 	.short	0x010a
        /*0732*/ 	.byte	0x0a
	.zero		1


	//   ....[30]....
        /*0734*/ 	.word	0x000095e0
        /*0738*/ 	.word	0x000000ff
        /*073c*/ 	.word	0x00000000
        /*0740*/ 	.short	0x0101
        /*0742*/ 	.byte	0x07
	.zero		1


	//   ....[31]....
        /*0744*/ 	.word	0x00009f60
        /*0748*/ 	.word	0x000000ff
        /*074c*/ 	.word	0x00000000
        /*0750*/ 	.short	0x0101
        /*0752*/ 	.byte	0x0a
	.zero		1


	//   ....[32]....
        /*0754*/ 	.word	0x0000a1c0
        /*0758*/ 	.word	0x000000ff
        /*075c*/ 	.word	0x00038830
        /*0760*/ 	.short	0x010a
        /*0762*/ 	.byte	0x06
	.zero		1


	//   ....[33]....
        /*0764*/ 	.word	0x0000a210
        /*0768*/ 	.word	0x000000ff
        /*076c*/ 	.word	0x00038830
        /*0770*/ 	.short	0x010a
        /*0772*/ 	.byte	0x06
	.zero		1


	//   ....[34]....
        /*0774*/ 	.word	0x0000cb30
        /*0778*/ 	.word	0x000000ff
        /*077c*/ 	.word	0x00038850
        /*0780*/ 	.short	0x010a
        /*0782*/ 	.byte	0x0e
	.zero		1


	//   ....[35]....
        /*0784*/ 	.word	0x0000cb70
        /*0788*/ 	.word	0x000000ff
        /*078c*/ 	.word	0x00038850
        /*0790*/ 	.short	0x010a
        /*0792*/ 	.byte	0x0e
	.zero		1


	//   ....[36]....
        /*0794*/ 	.word	0x0000d1b0
        /*0798*/ 	.word	0x000000ff
        /*079c*/ 	.word	0x00000000
        /*07a0*/ 	.short	0x0101
        /*07a2*/ 	.byte	0x0a
	.zero		1


	//   ....[37]....
        /*07a4*/ 	.word	0x0000dfe0
        /*07a8*/ 	.word	0x000000ff
        /*07ac*/ 	.word	0x00000000
        /*07b0*/ 	.short	0x0101
        /*07b2*/ 	.byte	0x0e
	.zero		1


	//   ....[38]....
        /*07b4*/ 	.word	0x0000e920
        /*07b8*/ 	.word	0x000000ff
        /*07bc*/ 	.word	0x00038850
        /*07c0*/ 	.short	0x010a
        /*07c2*/ 	.byte	0x05
	.zero		1


	//   ....[39]....
        /*07c4*/ 	.word	0x0000e960
        /*07c8*/ 	.word	0x000000ff
        /*07cc*/ 	.word	0x00038850
        /*07d0*/ 	.short	0x010a
        /*07d2*/ 	.byte	0x05
	.zero		1


	//   ....[40]....
        /*07d4*/ 	.word	0x0000efa0
        /*07d8*/ 	.word	0x000000ff
        /*07dc*/ 	.word	0x00000000
        /*07e0*/ 	.short	0x0101
        /*07e2*/ 	.byte	0x04
	.zero		1


	//   ....[41]....
        /*07e4*/ 	.word	0x0000fed0
        /*07e8*/ 	.word	0x000000ff
        /*07ec*/ 	.word	0x00000000
        /*07f0*/ 	.short	0x0101
        /*07f2*/ 	.byte	0x04
	.zero		1


	//   ....[42]....
        /*07f4*/ 	.word	0x00012c60
        /*07f8*/ 	.word	0x000000ff
        /*07fc*/ 	.word	0x00038840
        /*0800*/ 	.short	0x010a
        /*0802*/ 	.byte	0x2c
	.zero		1


	//   ....[43]....
        /*0804*/ 	.word	0x00013260
        /*0808*/ 	.word	0x000000ff
        /*080c*/ 	.word	0x00038830
        /*0810*/ 	.short	0x0107
        /*0812*/ 	.byte	0x2c
	.zero		1


	//   ....[44]....
        /*0814*/ 	.word	0x000132d0
        /*0818*/ 	.word	0x000000ff
        /*081c*/ 	.word	0x00038830
        /*0820*/ 	.short	0x0101
        /*0822*/ 	.byte	0x2c
	.zero		1


	//   ....[45]....
        /*0824*/ 	.word	0x00013d80
        /*0828*/ 	.word	0x000000ff
        /*082c*/ 	.word	0x00038800
        /*0830*/ 	.short	0x0107
        /*0832*/ 	.byte	0x2c
	.zero		1


	//   ....[46]....
        /*0834*/ 	.word	0x00013e00
        /*0838*/ 	.word	0x000000ff
        /*083c*/ 	.word	0x00038800
        /*0840*/ 	.short	0x0101
        /*0842*/ 	.byte	0x2c
	.zero		1


	//   ....[47]....
        /*0844*/ 	.word	0x00013e10
        /*0848*/ 	.word	0x000000ff
        /*084c*/ 	.word	0x00038820
        /*0850*/ 	.short	0x010a
        /*0852*/ 	.byte	0x2c
	.zero		1


	//   ....[48]....
        /*0854*/ 	.word	0x00014270
        /*0858*/ 	.word	0x00000013
        /*085c*/ 	.word	0x00038840
        /*0860*/ 	.short	0x010a
        /*0862*/ 	.byte	0x3f
	.zero		1


	//   ....[49]....
        /*0864*/ 	.word	0x00014840
        /*0868*/ 	.word	0x00000013
        /*086c*/ 	.word	0x00038830
        /*0870*/ 	.short	0x0107
        /*0872*/ 	.byte	0x3f
	.zero		1


	//   ....[50]....
        /*0874*/ 	.word	0x000148f0
        /*0878*/ 	.word	0x00000013
        /*087c*/ 	.word	0x00038830
        /*0880*/ 	.short	0x0101
        /*0882*/ 	.byte	0x3f
	.zero		1


	//   ....[51]....
        /*0884*/ 	.word	0x00014950
        /*0888*/ 	.word	0x00000004
        /*088c*/ 	.word	0x00038860
        /*0890*/ 	.short	0x010a
        /*0892*/ 	.byte	0x3f
	.zero		1


	//   ....[52]....
        /*0894*/ 	.word	0x00014e10
        /*0898*/ 	.word	0x00000004
        /*089c*/ 	.word	0x00038850
        /*08a0*/ 	.short	0x0107
        /*08a2*/ 	.byte	0x3f
	.zero		1


	//   ....[53]....
        /*08a4*/ 	.word	0x00014f80
        /*08a8*/ 	.word	0x00000004
        /*08ac*/ 	.word	0x00038850
        /*08b0*/ 	.short	0x0101
        /*08b2*/ 	.byte	0x3f
	.zero		1


	//   ....[54]....
        /*08b4*/ 	.word	0x00015110
        /*08b8*/ 	.word	0x00000000
        /*08bc*/ 	.word	0x00038860
        /*08c0*/ 	.short	0x010a
        /*08c2*/ 	.byte	0x3f
	.zero		1


	//   ....[55]....
        /*08c4*/ 	.word	0x00015660
        /*08c8*/ 	.word	0x00000000
        /*08cc*/ 	.word	0x00038850
        /*08d0*/ 	.short	0x0107
        /*08d2*/ 	.byte	0x3f
	.zero		1


	//   ....[56]....
        /*08d4*/ 	.word	0x00015720
        /*08d8*/ 	.word	0x00000000
        /*08dc*/ 	.word	0x00038850
        /*08e0*/ 	.short	0x0101
        /*08e2*/ 	.byte	0x3f
	.zero		1


	//   ....[57]....
        /*08e4*/ 	.word	0x000157b0
        /*08e8*/ 	.word	0x00000007
        /*08ec*/ 	.word	0x00038820
        /*08f0*/ 	.short	0x010a
        /*08f2*/ 	.byte	0x3f
	.zero		1


	//   ....[58]....
        /*08f4*/ 	.word	0x00015930
        /*08f8*/ 	.word	0x00000005
        /*08fc*/ 	.word	0x00038840
        /*0900*/ 	.short	0x010a
        /*0902*/ 	.byte	0x3f
	.zero		1


	//   ....[59]....
        /*0904*/ 	.word	0x000159d0
        /*0908*/ 	.word	0x00000003
        /*090c*/ 	.word	0x00038840
        /*0910*/ 	.short	0x010a
        /*0912*/ 	.byte	0x3f
	.zero		1


	//   ....[60]....
        /*0914*/ 	.word	0x00015a10
        /*0918*/ 	.word	0x00000005
        /*091c*/ 	.word	0x00038860
        /*0920*/ 	.short	0x010a
        /*0922*/ 	.byte	0x3f
	.zero		1


	//   ....[61]....
        /*0924*/ 	.word	0x00015a50
        /*0928*/ 	.word	0x00000003
        /*092c*/ 	.word	0x00038860
        /*0930*/ 	.short	0x010a
        /*0932*/ 	.byte	0x3f
	.zero		1


	//   ....[62]....
        /*0934*/ 	.word	0x00015ad0
        /*0938*/ 	.word	0x00000003
        /*093c*/ 	.word	0x00038800
        /*0940*/ 	.short	0x010a
        /*0942*/ 	.byte	0x3f
	.zero		1


	//   ....[63]....
        /*0944*/ 	.word	0x00015b40
        /*0948*/ 	.word	0x00000003
        /*094c*/ 	.word	0x00038830
        /*0950*/ 	.short	0x010a
        /*0952*/ 	.byte	0x3f
	.zero		1


	//   ....[64]....
        /*0954*/ 	.word	0x00015bb0
        /*0958*/ 	.word	0x00000006
        /*095c*/ 	.word	0x00038830
        /*0960*/ 	.short	0x010a
        /*0962*/ 	.byte	0x3f
	.zero		1


	//   ....[65]....
        /*0964*/ 	.word	0x00015c10
        /*0968*/ 	.word	0x00000003
        /*096c*/ 	.word	0x00038850
        /*0970*/ 	.short	0x010a
        /*0972*/ 	.byte	0x3f
	.zero		1


	//   ....[66]....
        /*0974*/ 	.word	0x00015c80
        /*0978*/ 	.word	0x00000006
        /*097c*/ 	.word	0x00038830
        /*0980*/ 	.short	0x010a
        /*0982*/ 	.byte	0x3f
	.zero		1


	//   ....[67]....
        /*0984*/ 	.word	0x00015ce0
        /*0988*/ 	.word	0x00000003
        /*098c*/ 	.word	0x00038850
        /*0990*/ 	.short	0x010a
        /*0992*/ 	.byte	0x3f
	.zero		1


	//   ....[68]....
        /*0994*/ 	.word	0x00015d40
        /*0998*/ 	.word	0x00000005
        /*099c*/ 	.word	0x00038850
        /*09a0*/ 	.short	0x010a
        /*09a2*/ 	.byte	0x3f
	.zero		1


	//   ....[69]....
        /*09a4*/ 	.word	0x00015e20
        /*09a8*/ 	.word	0x00000003
        /*09ac*/ 	.word	0x00038840
        /*09b0*/ 	.short	0x010a
        /*09b2*/ 	.byte	0x3f
	.zero		1


	//   ....[70]....
        /*09b4*/ 	.word	0x00017060
        /*09b8*/ 	.word	0x00000003
        /*09bc*/ 	.word	0x00038820
        /*09c0*/ 	.short	0x010a
        /*09c2*/ 	.byte	0x3f
	.zero		1


	//   ....[71]....
        /*09c4*/ 	.word	0x000170b0
        /*09c8*/ 	.word	0x00000013
        /*09cc*/ 	.word	0x00038840
        /*09d0*/ 	.short	0x010a
        /*09d2*/ 	.byte	0x3f
	.zero		1


	//   ....[72]....
        /*09d4*/ 	.word	0x00017830
        /*09d8*/ 	.word	0x00000004
        /*09dc*/ 	.word	0x00038860
        /*09e0*/ 	.short	0x010a
        /*09e2*/ 	.byte	0x3f
	.zero		1


	//   ....[73]....
        /*09e4*/ 	.word	0x00017fb0
        /*09e8*/ 	.word	0x00000000
        /*09ec*/ 	.word	0x00038860
        /*09f0*/ 	.short	0x010a
        /*09f2*/ 	.byte	0x3f
	.zero		1


	//   ....[74]....
        /*09f4*/ 	.word	0x000187c0
        /*09f8*/ 	.word	0x00000007
        /*09fc*/ 	.word	0x00038820
        /*0a00*/ 	.short	0x010a
        /*0a02*/ 	.byte	0x3f
	.zero		1


	//   ....[75]....
        /*0a04*/ 	.word	0x00018960
        /*0a08*/ 	.word	0x00000005
        /*0a0c*/ 	.word	0x00038840
        /*0a10*/ 	.short	0x010a
        /*0a12*/ 	.byte	0x3f
	.zero		1


	//   ....[76]....
        /*0a14*/ 	.word	0x000189b0
        /*0a18*/ 	.word	0x00000003
        /*0a1c*/ 	.word	0x00038840
        /*0a20*/ 	.short	0x010a
        /*0a22*/ 	.byte	0x3f
	.zero		1


	//   ....[77]....
        /*0a24*/ 	.word	0x00018a00
        /*0a28*/ 	.word	0x00000005
        /*0a2c*/ 	.word	0x00038860
        /*0a30*/ 	.short	0x010a
        /*0a32*/ 	.byte	0x3f
	.zero		1


	//----- nvinfo : EIATTR_NUM_MBARRIERS
	.align		4
.L_503:
        /*0a34*/ 	.byte	0x03, 0x38
        /*0a36*/ 	.short	0x0016


	//----- nvinfo : EIATTR_EXIT_INSTR_OFFSETS
	.align		4
        /*0a38*/ 	.byte	0x04, 0x1c
        /*0a3a*/ 	.short	(.L_505 - .L_504)


	//   ....[0]....
.L_504:
        /*0a3c*/ 	.word	0x00015aa0


	//----- nvinfo : EIATTR_MAX_THREADS
	.align		4
.L_505:
        /*0a40*/ 	.byte	0x04, 0x05
        /*0a42*/ 	.short	(.L_507 - .L_506)
.L_506:
        /*0a44*/ 	.word	0x00000180
        /*0a48*/ 	.word	0x00000001
        /*0a4c*/ 	.word	0x00000001


	//----- nvinfo : EIATTR_CRS_STACK_SIZE
	.align		4
.L_507:
        /*0a50*/ 	.byte	0x04, 0x1e
        /*0a52*/ 	.short	(.L_509 - .L_508)
.L_508:
        /*0a54*/ 	.word	0x00000000


	//----- nvinfo : EIATTR_CBANK_PARAM_SIZE
	.align		4
.L_509:
        /*0a58*/ 	.byte	0x03, 0x19
        /*0a5a*/ 	.short	0x0a70


	//----- nvinfo : EIATTR_PARAM_CBANK
	.align		4
        /*0a5c*/ 	.byte	0x04, 0x0a
        /*0a5e*/ 	.short	(.L_511 - .L_510)
	.align		4
.L_510:
        /*0a60*/ 	.word	index@(.nv.constant0._ZN7cutlass13device_kernelIN5flash11enable_sm90INS1_16FlashAttnFwdSm90INS1_25CollectiveMainloopFwdSm90ILi2EN4cute5tupleIJNS5_1CILi1EEES8_S8_EEENS6_IJNS7_ILi128EEENS7_ILi80EEENS7_ILi256EEEEEELi256ENS_6half_tEfNS_4arch4Sm90ELb1ELb0ELb1ELb0ELb1ELb0ELb0ELb1ELb1ELb1ELb1ELb0EEENS1_21CollectiveEpilogueFwdINS6_IJSA_SC_SB_EEES9_SE_SG_Li256ELb0ELb1ELb1ELb0EEENS1_19SingleTileSchedulerILb0ELb1ELb1ELi128EEEEEEEEEvNT_6ParamsE)
        /*0a64*/ 	.short	0x0210
        /*0a66*/ 	.short	0x0a70


	//----- nvinfo : EIATTR_SW_WAR
	.align		4
.L_511:
        /*0a68*/ 	.byte	0x04, 0x36
        /*0a6a*/ 	.short	(.L_513 - .L_512)
.L_512:
        /*0a6c*/ 	.word	0x00000008
.L_513:


//--------------------- .nv.info._ZN7cutlass13device_kernelIN5flash11enable_sm90INS1_16FlashAttnFwdSm90INS1_25CollectiveMainloopFwdSm90ILi2EN4cute5tupleIJNS5_1CILi1EEES8_S8_EEENS6_IJNS7_ILi128EEENS7_ILi80EEENS7_ILi256EEEEEELi256ENS_6half_tEfNS_4arch4Sm90ELb1ELb0ELb1ELb1ELb1ELb0ELb0ELb1ELb1ELb1ELb1ELb0EEENS1_21CollectiveEpilogueFwdINS6_IJSA_SC_SB_EEES9_SE_SG_Li256ELb1ELb1ELb1ELb0EEENS1_36VarlenDynamicPersistentTileSchedulerILi128ELi80ELi256ELi128ELb1ELb1ELb1ELb1ELb1ELb1EEEEEEEEEvNT_6ParamsE --------------------------
	.section	.nv.info._ZN7cutlass13device_kernelIN5flash11enable_sm90INS1_16FlashAttnFwdSm90INS1_25CollectiveMainloopFwdSm90ILi2EN4cute5tupleIJNS5_1CILi1EEES8_S8_EEENS6_IJNS7_ILi128EEENS7_ILi80EEENS7_ILi256EEEEEELi256ENS_6half_tEfNS_4arch4Sm90ELb1ELb0ELb1ELb1ELb1ELb0ELb0ELb1ELb1ELb1ELb1ELb0EEENS1_21CollectiveEpilogueFwdINS6_IJSA_SC_SB_EEES9_SE_SG_Li256ELb1ELb1ELb1ELb0EEENS1_36VarlenDynamicPersistentTileSchedulerILi128ELi80ELi256ELi128ELb1ELb1ELb1ELb1ELb1ELb1EEEEEEEEEvNT_6ParamsE,"",@"SHT_CUDA_INFO"
	.sectionflags	@""
	.align	4


	//----- nvinfo : EIATTR_CUDA_API_VERSION
	.align		4
        /*0000*/ 	.byte	0x04, 0x37
        /*0002*/ 	.short	(.L_515 - .L_514)
.L_514:
        /*0004*/ 	.word	0x00000082


	//----- nvinfo : EIATTR_KPARAM_INFO
	.align		4
.L_515:
        /*0008*/ 	.byte	0x04, 0x17
        /*000a*/ 	.short	(.L_517 - .L_516)
.L_516:
        /*000c*/ 	.word	0x00000000
        /*0010*/ 	.short	0x0000
        /*0012*/ 	.short	0x0070
        /*0014*/ 	.byte	0x00, 0xf0, 0x01, 0x2a


	//----- nvinfo : EIATTR_SPARSE_MMA_MASK
	.align		4
.L_517:
        /*0018*/ 	.byte	0x03, 0x50
        /*001a*/ 	.short	0x0000


	//----- nvinfo : EIATTR_MAXREG_COUNT
	.align		4
        /*001c*/ 	.byte	0x03, 0x1b
        /*001e*/ 	.short	0x00a8


	//----- nvinfo : EIATTR_NUM_BARRIERS
	.align		4
        /*0020*/ 	.byte	0x02, 0x4c
        /*0022*/ 	.byte	0x09
	.zero		1


	//----- nvinfo : EIATTR_EXTERNS
	.align		4
        /*0024*/ 	.byte	0x04, 0x0f
        /*0026*/ 	.short	(.L_519 - .L_518)


	//   ....[0]....
	.align		4
.L_518:
        /*0028*/ 	.word	index@(__assertfail)


	//----- nvinfo : EIATTR_ANNOTATIONS
	.align		4
.L_519:
        /*002c*/ 	.byte	0x04, 0x55
        /*002e*/ 	.short	(.L_521 - .L_520)


	//   ....[0]....
.L_520:
        /* <DEDUP_REMOVED lines=29> */


	//----- nvinfo : EIATTR_MERCURY_ISA_VERSION
	.align		4
.L_521:
        /*01e8*/ 	.byte	0x03, 0x5f
        /*01ea*/ 	.short	0x0101


	//----- nvinfo : EIATTR_UNUSED_LOAD_BYTE_OFFSET
	.align		4
        /*01ec*/ 	.byte	0x04, 0x44
        /*01ee*/ 	.short	(.L_523 - .L_522)


	//   ....[0]....
.L_522:
        /*01f0*/ 	.word	0x00000950
        /*01f4*/ 	.word	0x0000fff0


	//   ....[1]....
        /*01f8*/ 	.word	0x0000f950
        /*01fc*/ 	.word	0x0000fff0


	//----- nvinfo : EIATTR_INT_WARP_WIDE_INSTR_OFFSETS
	.align		4
.L_523:
        /*0200*/ 	.byte	0x04, 0x31
        /*0202*/ 	.short	(.L_525 - .L_524)


	//   ....[0]....
.L_524:
        /*0204*/ 	.word	0x000000c0


	//   ....[1]....
        /*0208*/ 	.word	0x000000d0


	//   ....[2]....
        /*020c*/ 	.word	0x00000170


	//   ....[3]....
        /*0210*/ 	.word	0x00015fd0


	//   ....[4]....
        /*0214*/ 	.word	0x00016060


	//   ....[5]....
        /*0218*/ 	.word	0x00018f70


	//   ....[6]....
        /*021c*/ 	.word	0x00019000


	//----- nvinfo : EIATTR_COOP_GROUP_MASK_REGIDS
	.align		4
.L_525:
        /*0220*/ 	.byte	0x04, 0x29
        /*0222*/ 	.short	(.L_527 - .L_526)


	//   ....[0]....
.L_526:
        /*0224*/ 	.word	0xffffffff


	//   ....[1]....
        /*0228*/ 	.word	0xffffffff


	//   ....[2]....
        /*022c*/ 	.word	0xffffffff


	//   ....[3]....
        /*0230*/ 	.word	0xffffffff


	//   ....[4]....
        /*0234*/ 	.word	0xffffffff


	//   ....[5]....
        /*0238*/ 	.word	0xffffffff


	//   ....[6]....
        /*023c*/ 	.word	0xffffffff


	//   ....[7]....
        /*0240*/ 	.word	0xffffffff


	//   ....[8]....
        /*0244*/ 	.word	0xffffffff


	//   ....[9]....
        /*0248*/ 	.word	0xffffffff


	//   ....[10]....
        /*024c*/ 	.word	0xffffffff


	//   ....[11]....
        /*0250*/ 	.word	0xffffffff


	//   ....[12]....
        /*0254*/ 	.word	0xffffffff


	//   ....[13]....
        /*0258*/ 	.word	0xffffffff


	//   ....[14]....
        /*025c*/ 	.word	0xffffffff


	//   ....[15]....
        /*0260*/ 	.word	0xffffffff


	//   ....[16]....
        /*0264*/ 	.word	0xffffffff


	//   ....[17]....
        /*0268*/ 	.word	0xffffffff


	//   ....[18]....
        /*026c*/ 	.word	0xffffffff


	//   ....[19]....
        /*0270*/ 	.word	0xffffffff


	//   ....[20]....
        /*0274*/ 	.word	0xffffffff


	//   ....[21]....
        /*0278*/ 	.word	0xffffffff


	//   ....[22]....
        /*027c*/ 	.word	0xffffffff


	//   ....[23]....
        /*0280*/ 	.word	0xffffffff


	//   ....[24]....
        /*0284*/ 	.word	0xffffffff


	//   ....[25]....
        /*0288*/ 	.word	0xffffffff


	//   ....[26]....
        /*028c*/ 	.word	0xffffffff


	//   ....[27]....
        /*0290*/ 	.word	0xffffffff


	//   ....[28]....
        /*0294*/ 	.word	0xffffffff


	//   ....[29]....
        /*0298*/ 	.word	0xffffffff


	//   ....[30]....
        /*029c*/ 	.word	0xffffffff


	//   ....[31]....
        /*02a0*/ 	.word	0xffffffff


	//   ....[32]....
        /*02a4*/ 	.word	0xffffffff


	//   ....[33]....
        /*02a8*/ 	.word	0xffffffff


	//   ....[34]....
        /*02ac*/ 	.word	0xffffffff


	//   ....[35]....
        /*02b0*/ 	.word	0xffffffff


	//   ....[36]....
        /*02b4*/ 	.word	0xffffffff


	//   ....[37]....
        /*02b8*/ 	.word	0xffffffff


	//   ....[38]....
        /*02bc*/ 	.word	0xffffffff


	//   ....[39]....
        /*02c0*/ 	.word	0xffffffff


	//   ....[40]....
        /*02c4*/ 	.word	0xffffffff


	//   ....[41]....
        /*02c8*/ 	.word	0xffffffff


	//   ....[42]....
        /*02cc*/ 	.word	0xffffffff


	//   ....[43]....
        /*02d0*/ 	.word	0xffffffff


	//   ....[44]....
        /*02d4*/ 	.word	0xffffffff


	//   ....[45]....
        /*02d8*/ 	.word	0xffffffff


	//   ....[46]....
        /*02dc*/ 	.word	0xffffffff


	//   ....[47]....
        /*02e0*/ 	.word	0xffffffff


	//   ....[48]....
        /*02e4*/ 	.word	0xffffffff


	//   ....[49]....
        /*02e8*/ 	.word	0xffffffff


	//   ....[50]....
        /*02ec*/ 	.word	0xffffffff


	//   ....[51]....
        /*02f0*/ 	.word	0xffffffff


	//   ....[52]....
        /*02f4*/ 	.word	0xffffffff


	//   ....[53]....
        /*02f8*/ 	.word	0xffffffff


	//   ....[54]....
        /*02fc*/ 	.word	0xffffffff


	//   ....[55]....
        /*0300*/ 	.word	0xffffffff


	//   ....[56]....
        /*0304*/ 	.word	0xffffffff


	//   ....[57]....
        /*0308*/ 	.word	0xffffffff


	//   ....[58]....
        /*030c*/ 	.word	0xffffffff


	//   ....[59]....
        /*0310*/ 	.word	0xffffffff


	//   ....[60]....
        /*0314*/ 	.word	0xffffffff


	//   ....[61]....
        /*0318*/ 	.word	0xffffffff


	//   ....[62]....
        /*031c*/ 	.word	0xffffffff


	//   ....[63]....
        /*0320*/ 	.word	0xffffffff


	//   ....[64]....
        /*0324*/ 	.word	0xffffffff


	//   ....[65]....
        /*0328*/ 	.word	0xffffffff


	//   ....[66]....
        /*032c*/ 	.word	0xffffffff


	//   ....[67]....
        /*0330*/ 	.word	0xffffffff


	//   ....[68]....
        /*0334*/ 	.word	0xffffffff


	//   ....[69]....
        /*0338*/ 	.word	0xffffffff


	//   ....[70]....
        /*033c*/ 	.word	0xffffffff


	//   ....[71]....
        /*0340*/ 	.word	0xffffffff


	//   ....[72]....
        /*0344*/ 	.word	0xffffffff


	//   ....[73]....
        /*0348*/ 	.word	0xffffffff


	//   ....[74]....
        /*034c*/ 	.word	0xffffffff


	//   ....[75]....
        /*0350*/ 	.word	0xffffffff


	//   ....[76]....
        /*0354*/ 	.word	0xffffffff


	//   ....[77]....
        /*0358*/ 	.word	0xffffffff


	//   ....[78]....
        /*035c*/ 	.word	0xffffffff


	//   ....[79]....
        /*0360*/ 	.word	0xffffffff


	//   ....[80]....
        /*0364*/ 	.word	0xffffffff


	//   ....[81]....
        /*0368*/ 	.word	0xffffffff


	//   ....[82]....
        /*036c*/ 	.word	0xffffffff


	//   ....[83]....
        /*0370*/ 	.word	0xffffffff


	//   ....[84]....
        /*0374*/ 	.word	0xffffffff


	//   ....[85]....
        /*0378*/ 	.word	0xffffffff


	//   ....[86]....
        /*037c*/ 	.word	0xffffffff


	//   ....[87]....
        /*0380*/ 	.word	0xffffffff


	//   ....[88]....
        /*0384*/ 	.word	0xffffffff


	//   ....[89]....
        /*0388*/ 	.word	0xffffffff


	//   ....[90]....
        /*038c*/ 	.word	0xffffffff


	//   ....[91]....
        /*0390*/ 	.word	0xffffffff


	//   ....[92]....
        /*0394*/ 	.word	0xffffffff


	//   ....[93]....
        /*0398*/ 	.word	0xffffffff


	//   ....[94]....
        /*039c*/ 	.word	0xffffffff


	//   ....[95]....
        /*03a0*/ 	.word	0xffffffff


	//   ....[96]....
        /*03a4*/ 	.word	0xffffffff


	//   ....[97]....
        /*03a8*/ 	.word	0xffffffff


	//   ....[98]....
        /*03ac*/ 	.word	0xffffffff


	//   ....[99]....
        /*03b0*/ 	.word	0xffffffff


	//   ....[100]....
        /*03b4*/ 	.word	0xffffffff


	//   ....[101]....
        /*03b8*/ 	.word	0xffffffff


	//   ....[102]....
        /*03bc*/ 	.word	0xffffffff


	//   ....[103]....
        /*03c0*/ 	.word	0xffffffff


	//   ....[104]....
        /*03c4*/ 	.word	0xffffffff


	//   ....[105]....
        /*03c8*/ 	.word	0xffffffff


	//   ....[106]....
        /*03cc*/ 	.word	0xffffffff


	//   ....[107]....
        /*03d0*/ 	.word	0xffffffff


	//   ....[108]....
        /*03d4*/ 	.word	0xffffffff


	//   ....[109]....
        /*03d8*/ 	.word	0xffffffff


	//   ....[110]....
        /*03dc*/ 	.word	0xffffffff


	//   ....[111]....
        /*03e0*/ 	.word	0xffffffff


	//   ....[112]....
        /*03e4*/ 	.word	0xffffffff


	//   ....[113]....
        /*03e8*/ 	.word	0xffffffff


	//   ....[114]....
        /*03ec*/ 	.word	0xffffffff


	//   ....[115]....
        /*03f0*/ 	.word	0xffffffff


	//   ....[116]....
        /*03f4*/ 	.word	0xffffffff


	//   ....[117]....
        /*03f8*/ 	.word	0xffffffff


	//   ....[118]....
        /*03fc*/ 	.word	0xffffffff


	//   ....[119]....
        /*0400*/ 	.word	0xffffffff


	//   ....[120]....
        /*0404*/ 	.word	0xffffffff


	//   ....[121]....
        /*0408*/ 	.word	0xffffffff


	//   ....[122]....
        /*040c*/ 	.word	0xffffffff


	//   ....[123]....
        /*0410*/ 	.word	0xffffffff


	//   ....[124]....
        /*0414*/ 	.word	0xffffffff


	//   ....[125]....
        /*0418*/ 	.word	0xffffffff


	//   ....[126]....
        /*041c*/ 	.word	0xffffffff


	//   ....[127]....
        /*0420*/ 	.word	0xffffffff


	//   ....[128]....
        /*0424*/ 	.word	0xffffffff


	//   ....[129]....
        /*0428*/ 	.word	0xffffffff


	//   ....[130]....
        /*042c*/ 	.word	0xffffffff


	//   ....[131]....
        /*0430*/ 	.word	0xffffffff


	//   ....[132]....
        /*0434*/ 	.word	0xffffffff


	//   ....[133]....
        /*0438*/ 	.word	0xffffffff


	//   ....[134]....
        /*043c*/ 	.word	0xffffffff


	//   ....[135]....
        /*0440*/ 	.word	0xffffffff


	//   ....[136]....
        /*0444*/ 	.word	0xffffffff


	//   ....[137]....
        /*0448*/ 	.word	0xffffffff


	//   ....[138]....
        /*044c*/ 	.word	0xffffffff


	//   ....[139]....
        /*0450*/ 	.word	0xffffffff


	//   ....[140]....
        /*0454*/ 	.word	0xffffffff


	//   ....[141]....
        /*0458*/ 	.word	0xffffffff


	//   ....[142]....
        /*045c*/ 	.word	0xffffffff


	//   ....[143]....
        /*0460*/ 	.word	0x0500000f


	//   ....[144]....
        /*0464*/ 	.word	0x0500000f


	//   ....[145]....
        /*0468*/ 	.word	0x0500000f


	//   ....[146]....
        /*046c*/ 	.word	0x0500000f


	//   ....[147]....
        /*0470*/ 	.word	0x0500000f


	//   ....[148]....
        /*0474*/ 	.word	0x0500000f


	//   ....[149]....
        /*0478*/ 	.word	0x0500000f


	//   ....[150]....
        /*047c*/ 	.word	0x0500000f


	//   ....[151]....
        /*0480*/ 	.word	0x0500000f


	//   ....[152]....
        /*0484*/ 	.word	0x0500000f


	//   ....[153]....
        /*0488*/ 	.word	0x0500000f


	//   ....[154]....
        /*048c*/ 	.word	0x0500000f


	//   ....[155]....
        /*0490*/ 	.word	0x0500000f


	//   ....[156]....
        /*0494*/ 	.word	0x0500000f


	//   ....[157]....
        /*0498*/ 	.word	0x0500000f


	//   ....[158]....
        /*049c*/ 	.word	0x0500000f


	//   ....[159]....
        /*04a0*/ 	.word	0x0500000f


	//   ....[160]....
        /*04a4*/ 	.word	0x0500000f


	//   ....[161]....
        /*04a8*/ 	.word	0x0500000f


	//   ....[162]....
        /*04ac*/ 	.word	0x0500000f


	//   ....[163]....
        /*04b0*/ 	.word	0x0500000f


	//   ....[164]....
        /*04b4*/ 	.word	0x0500000f


	//   ....[165]....
        /*04b8*/ 	.word	0x0500000f


	//   ....[166]....
        /*04bc*/ 	.word	0x0500000f


	//   ....[167]....
        /*04c0*/ 	.word	0x0500000f


	//   ....[168]....
        /*04c4*/ 	.word	0x0500000f


	//   ....[169]....
        /*04c8*/ 	.word	0x0500000f


	//   ....[170]....
        /*04cc*/ 	.word	0x0500000f


	//   ....[171]....
        /*04d0*/ 	.word	0x0500000f


	//   ....[172]....
        /*04d4*/ 	.word	0x0500000f


	//   ....[173]....
        /*04d8*/ 	.word	0x0500000f


	//   ....[174]....
        /*04dc*/ 	.word	0x0500000f


	//   ....[175]....
        /*04e0*/ 	.word	0x0500000f


	//   ....[176]....
        /*04e4*/ 	.word	0x0500000f


	//   ....[177]....
        /*04e8*/ 	.word	0x0500000f


	//   ....[178]....
        /*04ec*/ 	.word	0x0500000f


	//   ....[179]....
        /*04f0*/ 	.word	0x0500000f


	//   ....[180]....
        /*04f4*/ 	.word	0x0500000f


	//   ....[181]....
        /*04f8*/ 	.word	0x0500000f


	//   ....[182]....
        /*04fc*/ 	.word	0x0500000f


	//   ....[183]....
        /*0500*/ 	.word	0x0500000f


	//   ....[184]....
        /*0504*/ 	.word	0x0500000f


	//   ....[185]....
        /*0508*/ 	.word	0x0500000f


	//   ....[186]....
        /*050c*/ 	.word	0x0500000f


	//   ....[187]....
        /*0510*/ 	.word	0x0500000f


	//   ....[188]....
        /*0514*/ 	.word	0x0500000f


	//   ....[189]....
        /*0518*/ 	.word	0x0500000f


	//   ....[190]....
        /*051c*/ 	.word	0x0500000f


	//   ....[191]....
        /*0520*/ 	.word	0x0500000f


	//   ....[192]....
        /*0524*/ 	.word	0x0500000f


	//   ....[193]....
        /*0528*/ 	.word	0x0500000f


	//   ....[194]....
        /*052c*/ 	.word	0x0500000f


	//   ....[195]....
        /*0530*/ 	.word	0x0500000f


	//   ....[196]....
        /*0534*/ 	.word	0x0500000f


	//   ....[197]....
        /*0538*/ 	.word	0x0500000f


	//   ....[198]....
        /*053c*/ 	.word	0x0500000f


	//   ....[199]....
        /*0540*/ 	.word	0x0500000f


	//   ....[200]....
        /*0544*/ 	.word	0x0500000f


	//   ....[201]....
        /*0548*/ 	.word	0x0500000f


	//   ....[202]....
        /*054c*/ 	.word	0x0500000f


	//   ....[203]....
        /*0550*/ 	.word	0x0500000f


	//   ....[204]....
        /*0554*/ 	.word	0x0500000f


	//   ....[205]....
        /*0558*/ 	.word	0x0500000f


	//   ....[206]....
        /*055c*/ 	.word	0x0500000f


	//   ....[207]....
        /*0560*/ 	.word	0x0500000f


	//   ....[208]....
        /*0564*/ 	.word	0x0500000f


	//   ....[209]....
        /*0568*/ 	.word	0x0500000f


	//   ....[210]....
        /*056c*/ 	.word	0x0500000f


	//   ....[211]....
        /*0570*/ 	.word	0x0500000f


	//   ....[212]....
        /*0574*/ 	.word	0x0500000f


	//   ....[213]....
        /*0578*/ 	.word	0x0500000f


	//   ....[214]....
        /*057c*/ 	.word	0x0500000f


	//   ....[215]....
        /*0580*/ 	.word	0x0500000f


	//   ....[216]....
        /*0584*/ 	.word	0x0500000f


	//   ....[217]....
        /*0588*/ 	.word	0x0500000f


	//   ....[218]....
        /*058c*/ 	.word	0x0500000f


	//----- nvinfo : EIATTR_COOP_GROUP_INSTR_OFFSETS
	.align		4
.L_527:
        /*0590*/ 	.byte	0x04, 0x28
        /*0592*/ 	.short	(.L_529 - .L_528)


	//   ....[0]....
.L_528:
        /*0594*/ 	.word	0x00000070


	//   ....[1]....
        /*0598*/ 	.word	0x000000b0


	//   ....[2]....
        /*059c*/ 	.word	0x000002d0


	//   ....[3]....
        /*05a0*/ 	.word	0x00000430


	//   ....[4]....
        /*05a4*/ 	.word	0x00000550


	//   ....[5]....
        /*05a8*/ 	.word	0x000006b0


	//   ....[6]....
        /*05ac*/ 	.word	0x00002020


	//   ....[7]....
        /*05b0*/ 	.word	0x00004900


	//   ....[8]....
        /*05b4*/ 	.word	0x000049a0


	//   ....[9]....
        /*05b8*/ 	.word	0x00005290


	//   ....[10]....
        /*05bc*/ 	.word	0x000054f0


	//   ....[11]....
        /*05c0*/ 	.word	0x00005a70


	//   ....[12]....
        /*05c4*/ 	.word	0x00005b00


	//   ....[13]....
        /*05c8*/ 	.word	0x00008fe0


	//   ....[14]....
        /*05cc*/ 	.word	0x00009030


	//   ....[15]....
        /*05d0*/ 	.word	0x00009700


	//   ....[16]....
        /*05d4*/ 	.word	0x00009810


	//   ....[17]....
        /*05d8*/ 	.word	0x00009d90


	//   ....[18]....
        /*05dc*/ 	.word	0x00009e00


	//   ....[19]....
        /*05e0*/ 	.word	0x0000d610


	//   ....[20]....
        /*05e4*/ 	.word	0x0000d670


	//   ....[21]....
        /*05e8*/ 	.word	0x0000d8d0


	//   ....[22]....
        /*05ec*/ 	.word	0x0000d8f0


	//   ....[23]....
        /*05f0*/ 	.word	0x0000ec40


	//   ....[24]....
        /*05f4*/ 	.word	0x0000ec70


	//   ....[25]....
        /*05f8*/ 	.word	0x0000ed00


	//   ....[26]....
        /*05fc*/ 	.word	0x0000ed20


	//   ....[27]....
        /*0600*/ 	.word	0x00010b50


	//   ....[28]....
        /*0604*/ 	.word	0x00010b60


	//   ....[29]....
        /*0608*/ 	.word	0x00010b70


	//   ....[30]....
        /*060c*/ 	.word	0x00010b80


	//   ....[31]....
        /*0610*/ 	.word	0x00011670


	//   ....[32]....
        /*0614*/ 	.word	0x00011690


	//   ....[33]....
        /*0618*/ 	.word	0x00011830


	//   ....[34]....
        /*061c*/ 	.word	0x00011850


	//   ....[35]....
        /*0620*/ 	.word	0x00011990


	//   ....[36]....
        /*0624*/ 	.word	0x000119b0


	//   ....[37]....
        /*0628*/ 	.word	0x00011b00


	//   ....[38]....
        /*062c*/ 	.word	0x00011b20


	//   ....[39]....
        /*0630*/ 	.word	0x00012110


	//   ....[40]....
        /*0634*/ 	.word	0x00012150


	//   ....[41]....
        /*0638*/ 	.word	0x00012c40


	//   ....[42]....
        /*063c*/ 	.word	0x00012c50


	//   ....[43]....
        /*0640*/ 	.word	0x00013fb0


	//   ....[44]....
        /*0644*/ 	.word	0x00013fe0


	//   ....[45]....
        /*0648*/ 	.word	0x00014150


	//   ....[46]....
        /*064c*/ 	.word	0x00014170


	//   ....[47]....
        /*0650*/ 	.word	0x000142b0


	//   ....[48]....
        /*0654*/ 	.word	0x000142d0


	//   ....[49]....
        /*0658*/ 	.word	0x00014420


	//   ....[50]....
        /*065c*/ 	.word	0x00014440


	//   ....[51]....
        /*0660*/ 	.word	0x00014620


	//   ....[52]....
        /*0664*/ 	.word	0x00014810


	//   ....[53]....
        /*0668*/ 	.word	0x00014840


	//   ....[54]....
        /*066c*/ 	.word	0x00014870


	//   ....[55]....
        /*0670*/ 	.word	0x000148a0


	//   ....[56]....
        /*0674*/ 	.word	0x000148d0


	//   ....[57]....
        /*0678*/ 	.word	0x00014900


	//   ....[58]....
        /*067c*/ 	.word	0x00014a70


	//   ....[59]....
        /*0680*/ 	.word	0x00014aa0


	//   ....[60]....
        /*0684*/ 	.word	0x00014ad0


	//   ....[61]....
        /*0688*/ 	.word	0x00014b00


	//   ....[62]....
        /*068c*/ 	.word	0x00014b30


	//   ....[63]....
        /*0690*/ 	.word	0x00014b60


	//   ....[64]....
        /*0694*/ 	.word	0x00014bf0


	//   ....[65]....
        /*0698*/ 	.word	0x00014c20


	//   ....[66]....
        /*069c*/ 	.word	0x00014c30


	//   ....[67]....
        /*06a0*/ 	.word	0x00014c70


	//   ....[68]....
        /*06a4*/ 	.word	0x00016ba0


	//   ....[69]....
        /*06a8*/ 	.word	0x00016be0


	//   ....[70]....
        /*06ac*/ 	.word	0x00016c10


	//   ....[71]....
        /*06b0*/ 	.word	0x00016cc0


	//   ....[72]....
        /*06b4*/ 	.word	0x00016d00


	//   ....[73]....
        /*06b8*/ 	.word	0x00016d60


	//   ....[74]....
        /*06bc*/ 	.word	0x00016da0


	//   ....[75]....
        /*06c0*/ 	.word	0x00016e00


	//   ....[76]....
        /*06c4*/ 	.word	0x00016e20


	//   ....[77]....
        /*06c8*/ 	.word	0x00016e50


	//   ....[78]....
        /*06cc*/ 	.word	0x00017640


	//   ....[79]....
        /*06d0*/ 	.word	0x00017670


	//   ....[80]....
        /*06d4*/ 	.word	0x000176d0


	//   ....[81]....
        /*06d8*/ 	.word	0x00017740


	//   ....[82]....
        /*06dc*/ 	.word	0x00017790


	//   ....[83]....
        /*06e0*/ 	.word	0x00017800


	//   ....[84]....
        /*06e4*/ 	.word	0x00017850


	//   ....[85]....
        /*06e8*/ 	.word	0x000178c0


	//   ....[86]....
        /*06ec*/ 	.word	0x00017910


	//   ....[87]....
        /*06f0*/ 	.word	0x00017980


	//   ....[88]....
        /*06f4*/ 	.word	0x000179d0


	//   ....[89]....
        /*06f8*/ 	.word	0x00017a40


	//   ....[90]....
        /*06fc*/ 	.word	0x00017a80


	//   ....[91]....
        /*0700*/ 	.word	0x00017af0


	//   ....[92]....
        /*0704*/ 	.word	0x00017b00


	//   ....[93]....
        /*0708*/ 	.word	0x00017b50


	//   ....[94]....
        /*070c*/ 	.word	0x00018320


	//   ....[95]....
        /*0710*/ 	.word	0x00018350


	//   ....[96]....
        /*0714*/ 	.word	0x00018380


	//   ....[97]....
        /*0718*/ 	.word	0x00018440


	//   ....[98]....
        /*071c*/ 	.word	0x00018470


	//   ....[99]....
        /*0720*/ 	.word	0x000184c0


	//   ....[100]....
        /*0724*/ 	.word	0x000184f0


	//   ....[101]....
        /*0728*/ 	.word	0x00018540


	//   ....[102]....
        /*072c*/ 	.word	0x00018570


	//   ....[103]....
        /*0730*/ 	.word	0x000185e0


	//   ....[104]....
        /*0734*/ 	.word	0x000188c0


	//   ....[105]....
        /*0738*/ 	.word	0x000188e0


	//   ....[106]....
        /*073c*/ 	.word	0x000188f0


	//   ....[107]....
        /*0740*/ 	.word	0x000189a0


	//   ....[108]....
        /*0744*/ 	.word	0x000189b0


	//   ....[109]....
        /*0748*/ 	.word	0x00018a60


	//   ....[110]....
        /*074c*/ 	.word	0x00018a70


	//   ....[111]....
        /*0750*/ 	.word	0x00018b20


	//   ....[112]....
        /*0754*/ 	.word	0x00018b30


	//   ....[113]....
        /*0758*/ 	.word	0x00018b40


	//   ....[114]....
        /*075c*/ 	.word	0x00019150


	//   ....[115]....
        /*0760*/ 	.word	0x00019190


	//   ....[116]....
        /*0764*/ 	.word	0x000191d0


	//   ....[117]....
        /*0768*/ 	.word	0x000191f0


	//   ....[118]....
        /*076c*/ 	.word	0x00019210


	//   ....[119]....
        /*0770*/ 	.word	0x000192c0


	//   ....[120]....
        /*0774*/ 	.word	0x00019370


	//   ....[121]....
        /*0778*/ 	.word	0x000193a0


	//   ....[122]....
        /*077c*/ 	.word	0x000193b0


	//   ....[123]....
        /*0780*/ 	.word	0x00019440


	//   ....[124]....
        /*0784*/ 	.word	0x000198b0


	//   ....[125]....
        /*0788*/ 	.word	0x000198e0


	//   ....[126]....
        /*078c*/ 	.word	0x00019940


	//   ....[127]....
        /*0790*/ 	.word	0x00019970


	//   ....[128]....
        /*0794*/ 	.word	0x000199a0


	//   ....[129]....
        /*0798*/ 	.word	0x000199d0


	//   ....[130]....
        /*079c*/ 	.word	0x00019a00


	//   ....[131]....
        /*07a0*/ 	.word	0x00019a30


	//   ....[132]....
        /*07a4*/ 	.word	0x00019bd0


	//   ....[133]....
        /*07a8*/ 	.word	0x00019c00


	//   ....[134]....
        /*07ac*/ 	.word	0x00019c30


	//   ....[135]....
        /*07b0*/ 	.word	0x00019c60


	//   ....[136]....
        /*07b4*/ 	.word	0x00019c90


	//   ....[137]....
        /*07b8*/ 	.word	0x00019cc0


	//   ....[138]....
        /*07bc*/ 	.word	0x00019d80


	//   ....[139]....
        /*07c0*/ 	.word	0x00019da0


	//   ....[140]....
        /*07c4*/ 	.word	0x00019dc0


	//   ....[141]....
        /*07c8*/ 	.word	0x00019e20


	//   ....[142]....
        /*07cc*/ 	.word	0x0001a840


	//   ....[143]....
        /*07d0*/ 	.word	0x0001ae10


	//   ....[144]....
        /*07d4*/ 	.word	0x0001af00


	//   ....[145]....
        /*07d8*/ 	.word	0x0001afd0


	//   ....[146]....
        /*07dc*/ 	.word	0x0001b040


	//   ....[147]....
        /*07e0*/ 	.word	0x0001b0e0


	//   ....[148]....
        /*07e4*/ 	.word	0x0001b1c0


	//   ....[149]....
        /*07e8*/ 	.word	0x0001b2c0


	//   ....[150]....
        /*07ec*/ 	.word	0x0001b330


	//   ....[151]....
        /*07f0*/ 	.word	0x0001b420


	//   ....[152]....
        /*07f4*/ 	.word	0x0001b490


	//   ....[153]....
        /*07f8*/ 	.word	0x0001b570


	//   ....[154]....
        /*07fc*/ 	.word	0x0001b620


	//   ....[155]....
        /*0800*/ 	.word	0x0001b690


	//   ....[156]....
        /*0804*/ 	.word	0x0001b710


	//   ....[157]....
        /*0808*/ 	.word	0x0001b7f0


	//   ....[158]....
        /*080c*/ 	.word	0x0001b870


	//   ....[159]....
        /*0810*/ 	.word	0x0001b960


	//   ....[160]....
        /*0814*/ 	.word	0x0001b9e0


	//   ....[161]....
        /*0818*/ 	.word	0x0001bad0


	//   ....[162]....
        /*081c*/ 	.word	0x0001bb50


	//   ....[163]....
        /*0820*/ 	.word	0x0001bc40


	//   ....[164]....
        /*0824*/ 	.word	0x0001bcc0


	//   ....[165]....
        /*0828*/ 	.word	0x0001bdb0


	//   ....[166]....
        /*082c*/ 	.word	0x0001be30


	//   ....[167]....
        /*0830*/ 	.word	0x0001bf10


	//   ....[168]....
        /*0834*/ 	.word	0x0001bf90


	//   ....[169]....
        /*0838*/ 	.word	0x0001c060


	//   ....[170]....
        /*083c*/ 	.word	0x0001c190


	//   ....[171]....
        /*0840*/ 	.word	0x0001c260


	//   ....[172]....
        /*0844*/ 	.word	0x0001c330


	//   ....[173]....
        /*0848*/ 	.word	0x0001c410


	//   ....[174]....
        /*084c*/ 	.word	0x0001c470


	//   ....[175]....
        /*0850*/ 	.word	0x0001c550


	//   ....[176]....
        /*0854*/ 	.word	0x0001c5b0


	//   ....[177]....
        /*0858*/ 	.word	0x0001c690


	//   ....[178]....
        /*085c*/ 	.word	0x0001c6f0


	//   ....[179]....
        /*0860*/ 	.word	0x0001c800


	//   ....[180]....
        /*0864*/ 	.word	0x0001c8f0


	//   ....[181]....
        /*0868*/ 	.word	0x0001c990


	//   ....[182]....
        /*086c*/ 	.word	0x0001c9f0


	//   ....[183]....
        /*0870*/ 	.word	0x0001cb10


	//   ....[184]....
        /*0874*/ 	.word	0x0001cb70


	//   ....[185]....
        /*0878*/ 	.word	0x0001cc90


	//   ....[186]....
        /*087c*/ 	.word	0x0001ccf0


	//   ....[187]....
        /*0880*/ 	.word	0x0001ce10


	//   ....[188]....
        /*0884*/ 	.word	0x0001ce70


	//   ....[189]....
        /*0888*/ 	.word	0x0001cf40


	//   ....[190]....
        /*088c*/ 	.word	0x0001d0a0


	//   ....[191]....
        /*0890*/ 	.word	0x0001d140


	//   ....[192]....
        /*0894*/ 	.word	0x0001d290


	//   ....[193]....
        /*0898*/ 	.word	0x0001d340


	//   ....[194]....
        /*089c*/ 	.word	0x0001d3a0


	//   ....[195]....
        /*08a0*/ 	.word	0x0001d460


	//   ....[196]....
        /*08a4*/ 	.word	0x0001d540


	//   ....[197]....
        /*08a8*/ 	.word	0x0001d600


	//   ....[198]....
        /*08ac*/ 	.word	0x0001d6e0


	//   ....[199]....
        /*08b0*/ 	.word	0x0001d7a0


	//   ....[200]....
        /*08b4*/ 	.word	0x0001d8b0


	//   ....[201]....
        /*08b8*/ 	.word	0x0001d950


	//   ....[202]....
        /*08bc*/ 	.word	0x0001dad0


	//   ....[203]....
        /*08c0*/ 	.word	0x0001db40


	//   ....[204]....
        /*08c4*/ 	.word	0x0001dbb0


	//   ....[205]....
        /*08c8*/ 	.word	0x0001dc20


	//   ....[206]....
        /*08cc*/ 	.word	0x0001dc90


	//   ....[207]....
        /*08d0*/ 	.word	0x0001dd10


	//   ....[208]....
        /*08d4*/ 	.word	0x0001dd90


	//   ....[209]....
        /*08d8*/ 	.word	0x0001de20


	//   ....[210]....
        /*08dc*/ 	.word	0x0001de90


	//   ....[211]....
        /*08e0*/ 	.word	0x0001df00


	//   ....[212]....
        /*08e4*/ 	.word	0x0001df70


	//   ....[213]....
        /*08e8*/ 	.word	0x0001dff0


	//   ....[214]....
        /*08ec*/ 	.word	0x0001e060


	//   ....[215]....
        /*08f0*/ 	.word	0x0001e0f0


	//   ....[216]....
        /*08f4*/ 	.word	0x0001e150


	//   ....[217]....
        /*08f8*/ 	.word	0x0001e1e0


	//   ....[218]....
        /*08fc*/ 	.word	0x0001e310


	//----- nvinfo : EIATTR_REG_RECONFIG
	.align		4
.L_529:
        /*0900*/ 	.byte	0x01, 0x54
	.zero		2


	//----- nvinfo : EIATTR_SYSCALL_OFFSETS
	.align		4
        /*0904*/ 	.byte	0x04, 0x46
        /*0906*/ 	.short	(.L_531 - .L_530)


	//   ....[0]....
.L_530:
        /*0908*/ 	.word	0x000021a0


	//   ....[1]....
        /*090c*/ 	.word	0x000161c0


	//   ....[2]....
        /*0910*/ 	.word	0x00016310


	//   ....[3]....
        /*0914*/ 	.word	0x00016400


	//   ....[4]....
        /*0918*/ 	.word	0x000172a0


	//----- nvinfo : EIATTR_MBARRIER_INSTR_OFFSETS
	.align		4
.L_531:
        /*091c*/ 	.byte	0x04, 0x39
        /*091e*/ 	.short	(.L_533 - .L_532)


	//   ....[0]....
.L_532:
        /*0920*/ 	.word	0x00000180
        /*0924*/ 	.word	0x000000ff
        /*0928*/ 	.word	0x00038800
        /*092c*/ 	.short	0x0100
        /*092e*/ 	.byte	0x08
	.zero		1


	//   ....[1]....
        /*0930*/ 	.word	0x00000190
        /*0934*/ 	.word	0x000000ff
        /*0938*/ 	.word	0x00038820
        /*093c*/ 	.short	0x0100
        /*093e*/ 	.byte	0x08
	.zero		1


	//   ....[2]....
        /*0940*/ 	.word	0x00000280
        /*0944*/ 	.word	0x000000ff
        /*0948*/ 	.word	0x00038830
        /*094c*/ 	.short	0x0100
        /*094e*/ 	.byte	0x08
	.zero		1


	//   ....[3]....
        /*0950*/ 	.word	0x00000290
        /*0954*/ 	.word	0x000000ff
        /*0958*/ 	.word	0x00038840
        /*095c*/ 	.short	0x0100
        /*095e*/ 	.byte	0x08
	.zero		1


	//   ....[4]....
        /*0960*/ 	.word	0x000002a0
        /*0964*/ 	.word	0x000000ff
        /*0968*/ 	.word	0x00038838
        /*096c*/ 	.short	0x0100
        /*096e*/ 	.byte	0x08
	.zero		1


	//   ....[5]....
        /*0970*/ 	.word	0x000002b0
        /*0974*/ 	.word	0x000000ff
        /*0978*/ 	.word	0x00038848
        /*097c*/ 	.short	0x0100
        /*097e*/ 	.byte	0x08
	.zero		1


	//   ....[6]....
        /*0980*/ 	.word	0x000003e0
        /*0984*/ 	.word	0x000000ff
        /*0988*/ 	.word	0x00038850
        /*098c*/ 	.short	0x0100
        /*098e*/ 	.byte	0x08
	.zero		1


	//   ....[7]....
        /*0990*/ 	.word	0x000003f0
        /*0994*/ 	.word	0x000000ff
        /*0998*/ 	.word	0x00038860
        /*099c*/ 	.short	0x0100
        /*099e*/ 	.byte	0x08
	.zero		1


	//   ....[8]....
        /*09a0*/ 	.word	0x00000400
        /*09a4*/ 	.word	0x000000ff
        /*09a8*/ 	.word	0x00038858
        /*09ac*/ 	.short	0x0100
        /*09ae*/ 	.byte	0x08
	.zero		1


	//   ....[9]....
        /*09b0*/ 	.word	0x00000410
        /*09b4*/ 	.word	0x000000ff
        /*09b8*/ 	.word	0x00038868
        /*09bc*/ 	.short	0x0100
        /*09be*/ 	.byte	0x08
	.zero		1


	//   ....[10]....
        /*09c0*/ 	.word	0x00000500
        /*09c4*/ 	.word	0x000000ff
        /*09c8*/ 	.word	0x00038870
        /*09cc*/ 	.short	0x0100
        /*09ce*/ 	.byte	0x06
	.zero		1


	//   ....[11]....
        /*09d0*/ 	.word	0x00000510
        /*09d4*/ 	.word	0x000000ff
        /*09d8*/ 	.word	0x00038880
        /*09dc*/ 	.short	0x0100
        /*09de*/ 	.byte	0x06
	.zero		1


	//   ....[12]....
        /*09e0*/ 	.word	0x00000520
        /*09e4*/ 	.word	0x000000ff
        /*09e8*/ 	.word	0x00038878
        /*09ec*/ 	.short	0x0100
        /*09ee*/ 	.byte	0x06
	.zero		1


	//   ....[13]....
        /*09f0*/ 	.word	0x00000530
        /*09f4*/ 	.word	0x000000ff
        /*09f8*/ 	.word	0x00038888
        /*09fc*/ 	.short	0x0100
        /*09fe*/ 	.byte	0x06
	.zero		1


	//   ....[14]....
        /*0a00*/ 	.word	0x00000660
        /*0a04*/ 	.word	0x000000ff
        /*0a08*/ 	.word	0x00038890
        /*0a0c*/ 	.short	0x0100
        /*0a0e*/ 	.byte	0x08
	.zero		1


	//   ....[15]....
        /*0a10*/ 	.word	0x00000670
        /*0a14*/ 	.word	0x000000ff
        /*0a18*/ 	.word	0x000388a0
        /*0a1c*/ 	.short	0x0100
        /*0a1e*/ 	.byte	0x08
	.zero		1


	//   ....[16]....
        /*0a20*/ 	.word	0x00000680
        /*0a24*/ 	.word	0x000000ff
        /*0a28*/ 	.word	0x00038898
        /*0a2c*/ 	.short	0x0100
        /*0a2e*/ 	.byte	0x08
	.zero		1


	//   ....[17]....
        /*0a30*/ 	.word	0x00000690
        /*0a34*/ 	.word	0x000000ff
        /*0a38*/ 	.word	0x000388a8
        /*0a3c*/ 	.short	0x0100
        /*0a3e*/ 	.byte	0x08
	.zero		1


	//   ....[18]....
        /*0a40*/ 	.word	0x000007d0
        /*0a44*/ 	.word	0x000000ff
        /*0a48*/ 	.word	0x000388b0
        /*0a4c*/ 	.short	0x0100
        /*0a4e*/ 	.byte	0x08
	.zero		1


	//   ....[19]....
        /*0a50*/ 	.word	0x000007e0
        /*0a54*/ 	.word	0x000000ff
        /*0a58*/ 	.word	0x000388c0
        /*0a5c*/ 	.short	0x0100
        /*0a5e*/ 	.byte	0x08
	.zero		1


	//   ....[20]....
        /*0a60*/ 	.word	0x000007f0
        /*0a64*/ 	.word	0x000000ff
        /*0a68*/ 	.word	0x000388b8
        /*0a6c*/ 	.short	0x0100
        /*0a6e*/ 	.byte	0x08
	.zero		1


	//   ....[21]....
        /*0a70*/ 	.word	0x00000800
        /*0a74*/ 	.word	0x000000ff
        /*0a78*/ 	.word	0x000388c8
        /*0a7c*/ 	.short	0x0100
        /*0a7e*/ 	.byte	0x08
	.zero		1


	//   ....[22]....
        /*0a80*/ 	.word	0x00002270
        /*0a84*/ 	.word	0x000000ff
        /*0a88*/ 	.word	0x00038800
        /*0a8c*/ 	.short	0x010a
        /*0a8e*/ 	.byte	0x06
	.zero		1


	//   ....[23]....
        /*0a90*/ 	.word	0x00002310
        /*0a94*/ 	.word	0x00000000
        /*0a98*/ 	.word	0x00038830
        /*0a9c*/ 	.short	0x010a
        /*0a9e*/ 	.byte	0x3f
	.zero		1


	//   ....[24]....
        /*0aa0*/ 	.word	0x00002350
        /*0aa4*/ 	.word	0x00000000
        /*0aa8*/ 	.word	0x00038830
        /*0aac*/ 	.short	0x010a
        /*0aae*/ 	.byte	0x3f
	.zero		1


	//   ....[25]....
        /*0ab0*/ 	.word	0x00005430
        /*0ab4*/ 	.word	0x000000ff
        /*0ab8*/ 	.word	0x00000000
        /*0abc*/ 	.short	0x0101
        /*0abe*/ 	.byte	0x04
	.zero		1


	//   ....[26]....
        /*0ac0*/ 	.word	0x000064e0
        /*0ac4*/ 	.word	0x000000ff
        /*0ac8*/ 	.word	0x00038830
        /*0acc*/ 	.short	0x010a
        /*0ace*/ 	.byte	0x3d
	.zero		1


	//   ....[27]....
        /*0ad0*/ 	.word	0x00006520
        /*0ad4*/ 	.word	0x000000ff
        /*0ad8*/ 	.word	0x00038830
        /*0adc*/ 	.short	0x010a
        /*0ade*/ 	.byte	0x3d
	.zero		1


	//   ....[28]....
        /*0ae0*/ 	.word	0x00008a90
        /*0ae4*/ 	.word	0x000000ff
        /*0ae8*/ 	.word	0x00038850
        /*0aec*/ 	.short	0x010a
        /*0aee*/ 	.byte	0x04
	.zero		1


	//   ....[29]....
        /*0af0*/ 	.word	0x00008ad0
        /*0af4*/ 	.word	0x000000ff
        /*0af8*/ 	.word	0x00038850
        /*0afc*/ 	.short	0x010a
        /*0afe*/ 	.byte	0x04
	.zero		1


	//   ....[30]....
        /*0b00*/ 	.word	0x000092c0
        /*0b04*/ 	.word	0x000000ff
        /*0b08*/ 	.word	0x00000000
        /*0b0c*/ 	.short	0x0101
        /*0b0e*/ 	.byte	0x3d
	.zero		1


	//   ....[31]....
        /*0b10*/ 	.word	0x0000a5f0
        /*0b14*/ 	.word	0x000000ff
        /*0b18*/ 	.word	0x00000000
        /*0b1c*/ 	.short	0x0101
        /*0b1e*/ 	.byte	0x04
	.zero		1


	//   ....[32]....
        /*0b20*/ 	.word	0x0000a820
        /*0b24*/ 	.word	0x000000ff
        /*0b28*/ 	.word	0x00038830
        /*0b2c*/ 	.short	0x010a
        /*0b2e*/ 	.byte	0x04
	.zero		1


	//   ....[33]....
        /*0b30*/ 	.word	0x0000a860
        /*0b34*/ 	.word	0x000000ff
        /*0b38*/ 	.word	0x00038830
        /*0b3c*/ 	.short	0x010a
        /*0b3e*/ 	.byte	0x04
	.zero		1


	//   ....[34]....
        /*0b40*/ 	.word	0x0000cdd0
        /*0b44*/ 	.word	0x000000ff
        /*0b48*/ 	.word	0x00038850
        /*0b4c*/ 	.short	0x010a
        /*0b4e*/ 	.byte	0x04
	.zero		1


	//   ....[35]....
        /*0b50*/ 	.word	0x0000ce10
        /*0b54*/ 	.word	0x000000ff
        /*0b58*/ 	.word	0x00038850
        /*0b5c*/ 	.short	0x010a
        /*0b5e*/ 	.byte	0x04
	.zero		1


	//   ....[36]....
        /*0b60*/ 	.word	0x0000d480
        /*0b64*/ 	.word	0x000000ff
        /*0b68*/ 	.word	0x00000000
        /*0b6c*/ 	.short	0x0101
        /*0b6e*/ 	.byte	0x06
	.zero		1


	//   ....[37]....
        /*0b70*/ 	.word	0x0000e280
        /*0b74*/ 	.word	0x000000ff
        /*0b78*/ 	.word	0x00000000
        /*0b7c*/ 	.short	0x0101
        /*0b7e*/ 	.byte	0x04
	.zero		1


	//   ....[38]....
        /*0b80*/ 	.word	0x0000ebb0
        /*0b84*/ 	.word	0x000000ff
        /*0b88*/ 	.word	0x00038850
        /*0b8c*/ 	.short	0x010a
        /*0b8e*/ 	.byte	0x08
	.zero		1


	//   ....[39]....
        /*0b90*/ 	.word	0x0000ebf0
        /*0b94*/ 	.word	0x000000ff
        /*0b98*/ 	.word	0x00038850
        /*0b9c*/ 	.short	0x010a
        /*0b9e*/ 	.byte	0x08
	.zero		1


	//   ....[40]....
        /*0ba0*/ 	.word	0x0000f210
        /*0ba4*/ 	.word	0x000000ff
        /*0ba8*/ 	.word	0x00000000
        /*0bac*/ 	.short	0x0101
        /*0bae*/ 	.byte	0x04
	.zero		1


	//   ....[41]....
        /*0bb0*/ 	.word	0x00011660
        /*0bb4*/ 	.word	0x000000ff
        /*0bb8*/ 	.word	0x00000000
        /*0bbc*/ 	.short	0x0101
        /*0bbe*/ 	.byte	0x08
	.zero		1


	//   ....[42]....
        /*0bc0*/ 	.word	0x00011f10
        /*0bc4*/ 	.word	0x000000ff
        /*0bc8*/ 	.word	0x00000000
        /*0bcc*/ 	.short	0x0101
        /*0bce*/ 	.byte	0x08
	.zero		1


	//   ....[43]....
        /*0bd0*/ 	.word	0x000169d0
        /*0bd4*/ 	.word	0x00000005
        /*0bd8*/ 	.word	0x00038840
        /*0bdc*/ 	.short	0x010a
        /*0bde*/ 	.byte	0x3f
	.zero		1


	//   ....[44]....
        /*0be0*/ 	.word	0x00016fc0
        /*0be4*/ 	.word	0x00000005
        /*0be8*/ 	.word	0x00038830
        /*0bec*/ 	.short	0x0107
        /*0bee*/ 	.byte	0x3f
	.zero		1


	//   ....[45]....
        /*0bf0*/ 	.word	0x000170a0
        /*0bf4*/ 	.word	0x00000005
        /*0bf8*/ 	.word	0x00038830
        /*0bfc*/ 	.short	0x0101
        /*0bfe*/ 	.byte	0x3f
	.zero		1


	//   ....[46]....
        /*0c00*/ 	.word	0x00017c80
        /*0c04*/ 	.word	0x00000016
        /*0c08*/ 	.word	0x00038800
        /*0c0c*/ 	.short	0x0107
        /*0c0e*/ 	.byte	0x3f
	.zero		1


	//   ....[47]....
        /*0c10*/ 	.word	0x00017da0
        /*0c14*/ 	.word	0x00000016
        /*0c18*/ 	.word	0x00038800
        /*0c1c*/ 	.short	0x0101
        /*0c1e*/ 	.byte	0x3f
	.zero		1


	//   ....[48]....
        /*0c20*/ 	.word	0x00017dc0
        /*0c24*/ 	.word	0x00000016
        /*0c28*/ 	.word	0x00038820
        /*0c2c*/ 	.short	0x010a
        /*0c2e*/ 	.byte	0x3f
	.zero		1


	//   ....[49]....
        /*0c30*/ 	.word	0x00018190
        /*0c34*/ 	.word	0x00000006
        /*0c38*/ 	.word	0x00038840
        /*0c3c*/ 	.short	0x010a
        /*0c3e*/ 	.byte	0x3f
	.zero		1


	//   ....[50]....
        /*0c40*/ 	.word	0x000186f0
        /*0c44*/ 	.word	0x00000006
        /*0c48*/ 	.word	0x00038830
        /*0c4c*/ 	.short	0x0107
        /*0c4e*/ 	.byte	0x3f
	.zero		1


	//   ....[51]....
        /*0c50*/ 	.word	0x000187a0
        /*0c54*/ 	.word	0x00000006
        /*0c58*/ 	.word	0x00038830
        /*0c5c*/ 	.short	0x0101
        /*0c5e*/ 	.byte	0x3f
	.zero		1


	//   ....[52]....
        /*0c60*/ 	.word	0x00018800
        /*0c64*/ 	.word	0x00000006
        /*0c68*/ 	.word	0x00038860
        /*0c6c*/ 	.short	0x010a
        /*0c6e*/ 	.byte	0x3f
	.zero		1


	//   ....[53]....
        /*0c70*/ 	.word	0x00018d00
        /*0c74*/ 	.word	0x00000006
        /*0c78*/ 	.word	0x00038850
        /*0c7c*/ 	.short	0x0107
        /*0c7e*/ 	.byte	0x3f
	.zero		1


	//   ....[54]....
        /*0c80*/ 	.word	0x00018e90
        /*0c84*/ 	.word	0x00000006
        /*0c88*/ 	.word	0x00038850
        /*0c8c*/ 	.short	0x0101
        /*0c8e*/ 	.byte	0x3f
	.zero		1


	//   ....[55]....
        /*0c90*/ 	.word	0x000190a0
        /*0c94*/ 	.word	0x00000004
        /*0c98*/ 	.word	0x00038860
        /*0c9c*/ 	.short	0x010a
        /*0c9e*/ 	.byte	0x3f
	.zero		1


	//   ....[56]....
        /*0ca0*/ 	.word	0x000195c0
        /*0ca4*/ 	.word	0x00000004
        /*0ca8*/ 	.word	0x00038850
        /*0cac*/ 	.short	0x0107
        /*0cae*/ 	.byte	0x3f
	.zero		1


	//   ....[57]....
        /*0cb0*/ 	.word	0x00019670
        /*0cb4*/ 	.word	0x00000004
        /*0cb8*/ 	.word	0x00038850
        /*0cbc*/ 	.short	0x0101
        /*0cbe*/ 	.byte	0x3f
	.zero		1


	//   ....[58]....
        /*0cc0*/ 	.word	0x0001a7c0
        /*0cc4*/ 	.word	0x00000004
        /*0cc8*/ 	.word	0x00038820
        /*0ccc*/ 	.short	0x010a
        /*0cce*/ 	.byte	0x3f
	.zero		1


	//   ....[59]....
        /*0cd0*/ 	.word	0x0001a960
        /*0cd4*/ 	.word	0x00000005
        /*0cd8*/ 	.word	0x00038840
        /*0cdc*/ 	.short	0x010a
        /*0cde*/ 	.byte	0x3f
	.zero		1


	//   ....[60]....
        /*0ce0*/ 	.word	0x0001aa00
        /*0ce4*/ 	.word	0x0000001b
        /*0ce8*/ 	.word	0x00038840
        /*0cec*/ 	.short	0x010a
        /*0cee*/ 	.byte	0x3f
	.zero		1


	//   ....[61]....
        /*0cf0*/ 	.word	0x0001aa40
        /*0cf4*/ 	.word	0x00000005
        /*0cf8*/ 	.word	0x00038860
        /*0cfc*/ 	.short	0x010a
        /*0cfe*/ 	.byte	0x3f
	.zero		1


	//   ....[62]....
        /*0d00*/ 	.word	0x0001aa80
        /*0d04*/ 	.word	0x0000001b
        /*0d08*/ 	.word	0x00038860
        /*0d0c*/ 	.short	0x010a
        /*0d0e*/ 	.byte	0x3f
	.zero		1


	//   ....[63]....
        /*0d10*/ 	.word	0x0001ab00
        /*0d14*/ 	.word	0x00000003
        /*0d18*/ 	.word	0x00038800
        /*0d1c*/ 	.short	0x010a
        /*0d1e*/ 	.byte	0x3f
	.zero		1


	//   ....[64]....
        /*0d20*/ 	.word	0x0001ab50
        /*0d24*/ 	.word	0x00000000
        /*0d28*/ 	.word	0x00038830
        /*0d2c*/ 	.short	0x010a
        /*0d2e*/ 	.byte	0x3f
	.zero		1


	//   ....[65]....
        /*0d30*/ 	.word	0x0001abb0
        /*0d34*/ 	.word	0x00000004
        /*0d38*/ 	.word	0x00038830
        /*0d3c*/ 	.short	0x010a
        /*0d3e*/ 	.byte	0x3f
	.zero		1


	//   ....[66]....
        /*0d40*/ 	.word	0x0001ac10
        /*0d44*/ 	.word	0x00000002
        /*0d48*/ 	.word	0x00038850
        /*0d4c*/ 	.short	0x010a
        /*0d4e*/ 	.byte	0x3f
	.zero		1


	//   ....[67]....
        /*0d50*/ 	.word	0x0001ac70
        /*0d54*/ 	.word	0x00000004
        /*0d58*/ 	.word	0x00038830
        /*0d5c*/ 	.short	0x010a
        /*0d5e*/ 	.byte	0x3f
	.zero		1


	//   ....[68]....
        /*0d60*/ 	.word	0x0001acd0
        /*0d64*/ 	.word	0x00000002
        /*0d68*/ 	.word	0x00038850
        /*0d6c*/ 	.short	0x010a
        /*0d6e*/ 	.byte	0x3f
	.zero		1


	//   ....[69]....
        /*0d70*/ 	.word	0x0001ad30
        /*0d74*/ 	.word	0x00000007
        /*0d78*/ 	.word	0x00038850
        /*0d7c*/ 	.short	0x010a
        /*0d7e*/ 	.byte	0x3f
	.zero		1


	//   ....[70]....
        /*0d80*/ 	.word	0x0001ae50
        /*0d84*/ 	.word	0x00000005
        /*0d88*/ 	.word	0x00038840
        /*0d8c*/ 	.short	0x010a
        /*0d8e*/ 	.byte	0x3f
	.zero		1


	//   ....[71]....
        /*0d90*/ 	.word	0x0001c090
        /*0d94*/ 	.word	0x00000016
        /*0d98*/ 	.word	0x00038820
        /*0d9c*/ 	.short	0x010a
        /*0d9e*/ 	.byte	0x3f
	.zero		1


	//   ....[72]....
        /*0da0*/ 	.word	0x0001c0e0
        /*0da4*/ 	.word	0x00000006
        /*0da8*/ 	.word	0x00038840
        /*0dac*/ 	.short	0x010a
        /*0dae*/ 	.byte	0x3f
	.zero		1


	//   ....[73]....
        /*0db0*/ 	.word	0x0001c840
        /*0db4*/ 	.word	0x00000006
        /*0db8*/ 	.word	0x00038860
        /*0dbc*/ 	.short	0x010a
        /*0dbe*/ 	.byte	0x3f
	.zero		1


	//   ....[74]....
        /*0dc0*/ 	.word	0x0001cff0
        /*0dc4*/ 	.word	0x00000004
        /*0dc8*/ 	.word	0x00038860
        /*0dcc*/ 	.short	0x010a
        /*0dce*/ 	.byte	0x3f
	.zero		1


	//   ....[75]....
        /*0dd0*/ 	.word	0x0001e230
        /*0dd4*/ 	.word	0x00000004
        /*0dd8*/ 	.word	0x00038820
        /*0ddc*/ 	.short	0x010a
        /*0dde*/ 	.byte	0x3f
	.zero		1


	//   ....[76]....
        /*0de0*/ 	.word	0x0001e3d0
        /*0de4*/ 	.word	0x00000005
        /*0de8*/ 	.word	0x00038840
        /*0dec*/ 	.short	0x010a
        /*0dee*/ 	.byte	0x3f
	.zero		1


	//   ....[77]....
        /*0df0*/ 	.word	0x0001e420
        /*0df4*/ 	.word	0x0000001b
        /*0df8*/ 	.word	0x00038840
        /*0dfc*/ 	.short	0x010a
        /*0dfe*/ 	.byte	0x3f
	.zero		1


	//   ....[78]....
        /*0e00*/ 	.word	0x0001e470
        /*0e04*/ 	.word	0x00000005
        /*0e08*/ 	.word	0x00038860
        /*0e0c*/ 	.short	0x010a
        /*0e0e*/ 	.byte	0x3f
	.zero		1


	//----- nvinfo : EIATTR_NUM_MBARRIERS
	.align		4
.L_533:
        /*0e10*/ 	.byte	0x03, 0x38
        /*0e12*/ 	.short	0x0016


	//----- nvinfo : EIATTR_EXIT_INSTR_OFFSETS
	.align		4
        /*0e14*/ 	.byte	0x04, 0x1c
        /*0e16*/ 	.short	(.L_535 - .L_534)


	//   ....[0]....
.L_534:
        /*0e18*/ 	.word	0x00000990


	//   ....[1]....
        /*0e1c*/ 	.word	0x000145c0


	//   ....[2]....
        /*0e20*/ 	.word	0x0001aad0


	//----- nvinfo : EIATTR_MAX_THREADS
	.align		4
.L_535:
        /*0e24*/ 	.byte	0x04, 0x05
        /*0e26*/ 	.short	(.L_537 - .L_536)
.L_536:
        /*0e28*/ 	.word	0x00000180
        /*0e2c*/ 	.word	0x00000001
        /*0e30*/ 	.word	0x00000001


	//----- nvinfo : EIATTR_CRS_STACK_SIZE
	.align		4
.L_537:
        /*0e34*/ 	.byte	0x04, 0x1e
        /*0e36*/ 	.short	(.L_539 - .L_538)
.L_538:
        /*0e38*/ 	.word	0x00000000


	//----- nvinfo : EIATTR_CBANK_PARAM_SIZE
	.align		4
.L_539:
        /*0e3c*/ 	.byte	0x03, 0x19
        /*0e3e*/ 	.short	0x0af0


	//----- nvinfo : EIATTR_PARAM_CBANK
	.align		4
        /*0e40*/ 	.byte	0x04, 0x0a
        /*0e42*/ 	.short	(.L_541 - .L_540)
	.align		4
.L_540:
        /*0e44*/ 	.word	index@(.nv.constant0._ZN7cutlass13device_kernelIN5flash11enable_sm90INS1_16FlashAttnFwdSm90INS1_25CollectiveMainloopFwdSm90ILi2EN4cute5tupleIJNS5_1CILi1EEES8_S8_EEENS6_IJNS7_ILi128EEENS7_ILi80EEENS7_ILi256EEEEEELi256ENS_6half_tEfNS_4arch4Sm90ELb1ELb0ELb1ELb1ELb1ELb0ELb0ELb1ELb1ELb1ELb1ELb0EEENS1_21CollectiveEpilogueFwdINS6_IJSA_SC_SB_EEES9_SE_SG_Li256ELb1ELb1ELb1ELb0EEENS1_36VarlenDynamicPersistentTileSchedulerILi128ELi80ELi256ELi128ELb1ELb1ELb1ELb1ELb1ELb1EEEEEEEEEvNT_6ParamsE)
        /*0e48*/ 	.short	0x0210
        /*0e4a*/ 	.short	0x0af0


	//----- nvinfo : EIATTR_SW_WAR
	.align		4
.L_541:
        /*0e4c*/ 	.byte	0x04, 0x36
        /*0e4e*/ 	.short	(.L_543 - .L_542)
.L_542:
        /*0e50*/ 	.word	0x00000008
.L_543:


//--------------------- .nv.info._ZN7cutlass13device_kernelIN5flash11enable_sm90INS1_16FlashAttnFwdSm90INS1_25CollectiveMainloopFwdSm90ILi2EN4cute5tupleIJNS5_1CILi1EEES8_S8_EEENS6_IJNS7_ILi128EEENS7_ILi80EEENS7_ILi256EEEEEELi256ENS_6half_tEfNS_4arch4Sm90ELb1ELb0ELb1ELb1ELb1ELb1ELb0ELb1ELb1ELb1ELb1ELb0EEENS1_21CollectiveEpilogueFwdINS6_IJSA_SC_SB_EEES9_SE_SG_Li256ELb1ELb1ELb1ELb0EEENS1_36VarlenDynamicPersistentTileSchedulerILi128ELi80ELi256ELi128ELb1ELb1ELb1ELb1ELb1ELb1EEEEEEEEEvNT_6ParamsE --------------------------
	.section	.nv.info._ZN7cutlass13device_kernelIN5flash11enable_sm90INS1_16FlashAttnFwdSm90INS1_25CollectiveMainloopFwdSm90ILi2EN4cute5tupleIJNS5_1CILi1EEES8_S8_EEENS6_IJNS7_ILi128EEENS7_ILi80EEENS7_ILi256EEEEEELi256ENS_6half_tEfNS_4arch4Sm90ELb1ELb0ELb1ELb1ELb1ELb1ELb0ELb1ELb1ELb1ELb1ELb0EEENS1_21CollectiveEpilogueFwdINS6_IJSA_SC_SB_EEES9_SE_SG_Li256ELb1ELb1ELb1ELb0EEENS1_36VarlenDynamicPersistentTileSchedulerILi128ELi80ELi256ELi128ELb1ELb1ELb1ELb1ELb1ELb1EEEEEEEEEvNT_6ParamsE,"",@"SHT_CUDA_INFO"
	.sectionflags	@""
	.align	4


	//----- nvinfo : EIATTR_CUDA_API_VERSION
	.align		4
        /*0000*/ 	.byte	0x04, 0x37
        /*0002*/ 	.short	(.L_545 - .L_544)
.L_544:
        /*0004*/ 	.word	0x00000082


	//----- nvinfo : EIATTR_KPARAM_INFO
	.align		4
.L_545:
        /*0008*/ 	.byte	0x04, 0x17
        /*000a*/ 	.short	(.L_547 - .L_546)
.L_546:
        /*000c*/ 	.word	0x00000000
        /*0010*/ 	.short	0x0000
        /*0012*/ 	.short	0x0070
        /*0014*/ 	.byte	0x00, 0xf0, 0x01, 0x2a


	//----- nvinfo : EIATTR_SPARSE_MMA_MASK
	.align		4
.L_547:
        /*0018*/ 	.byte	0x03, 0x50
        /*001a*/ 	.short	0x0000


	//----- nvinfo : EIATTR_MAXREG_COUNT
	.align		4
        /*001c*/ 	.byte	0x03, 0x1b
        /*001e*/ 	.short	0x00a8


	//----- nvinfo : EIATTR_NUM_BARRIERS
	.align		4
        /*0020*/ 	.byte	0x02, 0x4c
        /*0022*/ 	.byte	0x10
	.zero		1


	//----- nvinfo : EIATTR_EXTERNS
	.align		4
        /*0024*/ 	.byte	0x04, 0x0f
        /*0026*/ 	.short	(.L_549 - .L_548)


	//   ....[0]....
	.align		4
.L_548:
        /*0028*/ 	.word	index@(__assertfail)


	//----- nvinfo : EIATTR_ANNOTATIONS
	.align		4
.L_549:
        /*002c*/ 	.byte	0x04, 0x55
        /*002e*/ 	.short	(.L_551 - .L_550)


	//   ....[0]....
.L_550:
        /* <DEDUP_REMOVED lines=168> */


	//----- nvinfo : EIATTR_MERCURY_ISA_VERSION
	.align		4
.L_551:
        /*0aa0*/ 	.byte	0x03, 0x5f
        /*0aa2*/ 	.short	0x0101


	//----- nvinfo : EIATTR_UNUSED_LOAD_BYTE_OFFSET
	.align		4
        /*0aa4*/ 	.byte	0x04, 0x44
        /*0aa6*/ 	.short	(.L_553 - .L_552)


	//   ....[0]....
.L_552:
        /*0aa8*/ 	.word	0x00000a60
        /*0aac*/ 	.word	0x0000fff0


	//   ....[1]....
        /*0ab0*/ 	.word	0x000264f0
        /*0ab4*/ 	.word	0x0000fff0


	//----- nvinfo : EIATTR_INT_WARP_WIDE_INSTR_OFFSETS
	.align		4
.L_553:
        /*0ab8*/ 	.byte	0x04, 0x31
        /*0aba*/ 	.short	(.L_555 - .L_554)


	//   ....[0]....
.L_554:
        /*0abc*/ 	.word	0x00000130


	//   ....[1]....
        /*0ac0*/ 	.word	0x00000170


	//   ....[2]....
        /*0ac4*/ 	.word	0x000001e0


	//   ....[3]....
        /*0ac8*/ 	.word	0x0002e240


	//   ....[4]....
        /*0acc*/ 	.word	0x0002e2d0


	//   ....[5]....
        /*0ad0*/ 	.word	0x000311f0


	//   ....[6]....
        /*0ad4*/ 	.word	0x00031280


	//----- nvinfo : EIATTR_COOP_GROUP_MASK_REGIDS
	.align		4
.L_555:
        /*0ad8*/ 	.byte	0x04, 0x29
        /*0ada*/ 	.short	(.L_557 - .L_556)


	//   ....[0]....
.L_556:
        /*0adc*/ 	.word	0xffffffff


	//   ....[1]....
        /*0ae0*/ 	.word	0xffffffff


	//   ....[2]....
        /*0ae4*/ 	.word	0xffffffff


	//   ....[3]....
        /*0ae8*/ 	.word	0xffffffff


	//   ....[4]....
        /*0aec*/ 	.word	0xffffffff


	//   ....[5]....
        /*0af0*/ 	.word	0xffffffff


	//   ....[6]....
        /*0af4*/ 	.word	0xffffffff


	//   ....[7]....
        /*0af8*/ 	.word	0xffffffff


	//   ....[8]....
        /*0afc*/ 	.word	0xffffffff


	//   ....[9]....
        /*0b00*/ 	.word	0xffffffff


	//   ....[10]....
        /*0b04*/ 	.word	0xffffffff


	//   ....[11]....
        /*0b08*/ 	.word	0xffffffff


	//   ....[12]....
        /*0b0c*/ 	.word	0xffffffff


	//   ....[13]....
        /*0b10*/ 	.word	0xffffffff


	//   ....[14]....
        /*0b14*/ 	.word	0xffffffff


	//   ....[15]....
        /*0b18*/ 	.word	0xffffffff


	//   ....[16]....
        /*0b1c*/ 	.word	0xffffffff


	//   ....[17]....
        /*0b20*/ 	.word	0xffffffff


	//   ....[18]....
        /*0b24*/ 	.word	0xffffffff


	//   ....[19]....
        /*0b28*/ 	.word	0xffffffff


	//   ....[20]....
        /*0b2c*/ 	.word	0xffffffff


	//   ....[21]....
        /*0b30*/ 	.word	0xffffffff


	//   ....[22]....
        /*0b34*/ 	.word	0xffffffff


	//   ....[23]....
        /*0b38*/ 	.word	0xffffffff


	//   ....[24]....
        /*0b3c*/ 	.word	0xffffffff


	//   ....[25]....
        /*0b40*/ 	.word	0xffffffff


	//   ....[26]....
        /*0b44*/ 	.word	0xffffffff


	//   ....[27]....
        /*0b48*/ 	.word	0xffffffff


	//   ....[28]....
        /*0b4c*/ 	.word	0xffffffff


	//   ....[29]....
        /*0b50*/ 	.word	0xffffffff


	//   ....[30]....
        /*0b54*/ 	.word	0xffffffff


	//   ....[31]....
        /*0b58*/ 	.word	0xffffffff


	//   ....[32]....
        /*0b5c*/ 	.word	0xffffffff


	//   ....[33]....
        /*0b60*/ 	.word	0xffffffff


	//   ....[34]....
        /*0b64*/ 	.word	0xffffffff


	//   ....[35]....
        /*0b68*/ 	.word	0xffffffff


	//   ....[36]....
        /*0b6c*/ 	.word	0xffffffff


	//   ....[37]....
        /*0b70*/ 	.word	0xffffffff


	//   ....[38]....
        /*0b74*/ 	.word	0xffffffff


	//   ....[39]....
        /*0b78*/ 	.word	0xffffffff


	//   ....[40]....
        /*0b7c*/ 	.word	0xffffffff


	//   ....[41]....
        /*0b80*/ 	.word	0xffffffff


	//   ....[42]....
        /*0b84*/ 	.word	0xffffffff


	//   ....[43]....
        /*0b88*/ 	.word	0xffffffff


	//   ....[44]....
        /*0b8c*/ 	.word	0xffffffff


	//   ....[45]....
        /*0b90*/ 	.word	0xffffffff


	//   ....[46]....
        /*0b94*/ 	.word	0xffffffff


	//   ....[47]....
        /*0b98*/ 	.word	0xffffffff


	//   ....[48]....
        /*0b9c*/ 	.word	0xffffffff


	//   ....[49]....
        /*0ba0*/ 	.word	0xffffffff


	//   ....[50]....
        /*0ba4*/ 	.word	0xffffffff


	//   ....[51]....
        /*0ba8*/ 	.word	0xffffffff


	//   ....[52]....
        /*0bac*/ 	.word	0xffffffff


	//   ....[53]....
        /*0bb0*/ 	.word	0xffffffff


	//   ....[54]....
        /*0bb4*/ 	.word	0xffffffff


	//   ....[55]....
        /*0bb8*/ 	.word	0xffffffff


	//   ....[56]....
        /*0bbc*/ 	.word	0xffffffff


	//   ....[57]....
        /*0bc0*/ 	.word	0xffffffff


	//   ....[58]....
        /*0bc4*/ 	.word	0xffffffff


	//   ....[59]....
        /*0bc8*/ 	.word	0xffffffff


	//   ....[60]....
        /*0bcc*/ 	.word	0xffffffff


	//   ....[61]....
        /*0bd0*/ 	.word	0xffffffff


	//   ....[62]....
        /*0bd4*/ 	.word	0xffffffff


	//   ....[63]....
        /*0bd8*/ 	.word	0xffffffff


	//   ....[64]....
        /*0bdc*/ 	.word	0xffffffff


	//   ....[65]....
        /*0be0*/ 	.word	0xffffffff


	//   ....[66]....
        /*0be4*/ 	.word	0xffffffff


	//   ....[67]....
        /*0be8*/ 	.word	0xffffffff


	//   ....[68]....
        /*0bec*/ 	.word	0xffffffff


	//   ....[69]....
        /*0bf0*/ 	.word	0xffffffff


	//   ....[70]....
        /*0bf4*/ 	.word	0xffffffff


	//   ....[71]....
        /*0bf8*/ 	.word	0xffffffff


	//   ....[72]....
        /*0bfc*/ 	.word	0xffffffff


	//   ....[73]....
        /*0c00*/ 	.word	0xffffffff


	//   ....[74]....
        /*0c04*/ 	.word	0xffffffff


	//   ....[75]....
        /*0c08*/ 	.word	0xffffffff


	//   ....[76]....
        /*0c0c*/ 	.word	0xffffffff


	//   ....[77]....
        /*0c10*/ 	.word	0xffffffff


	//   ....[78]....
        /*0c14*/ 	.word	0xffffffff


	//   ....[79]....
        /*0c18*/ 	.word	0xffffffff


	//   ....[80]....
        /*0c1c*/ 	.word	0xffffffff


	//   ....[81]....
        /*0c20*/ 	.word	0xffffffff


	//   ....[82]....
        /*0c24*/ 	.word	0xffffffff


	//   ....[83]....
        /*0c28*/ 	.word	0xffffffff


	//   ....[84]....
        /*0c2c*/ 	.word	0xffffffff


	//   ....[85]....
        /*0c30*/ 	.word	0xffffffff


	//   ....[86]....
        /*0c34*/ 	.word	0xffffffff


	//   ....[87]....
        /*0c38*/ 	.word	0xffffffff


	//   ....[88]....
        /*0c3c*/ 	.word	0xffffffff


	//   ....[89]....
        /*0c40*/ 	.word	0xffffffff


	//   ....[90]....
        /*0c44*/ 	.word	0xffffffff


	//   ....[91]....
        /*0c48*/ 	.word	0xffffffff


	//   ....[92]....
        /*0c4c*/ 	.word	0xffffffff


	//   ....[93]....
        /*0c50*/ 	.word	0xffffffff


	//   ....[94]....
        /*0c54*/ 	.word	0xffffffff


	//   ....[95]....
        /*0c58*/ 	.word	0xffffffff


	//   ....[96]....
        /*0c5c*/ 	.word	0xffffffff


	//   ....[97]....
        /*0c60*/ 	.word	0xffffffff


	//   ....[98]....
        /*0c64*/ 	.word	0xffffffff


	//   ....[99]....
        /*0c68*/ 	.word	0xffffffff


	//   ....[100]....
        /*0c6c*/ 	.word	0xffffffff


	//   ....[101]....
        /*0c70*/ 	.word	0xffffffff


	//   ....[102]....
        /*0c74*/ 	.word	0xffffffff


	//   ....[103]....
        /*0c78*/ 	.word	0xffffffff


	//   ....[104]....
        /*0c7c*/ 	.word	0xffffffff


	//   ....[105]....
        /*0c80*/ 	.word	0xffffffff


	//   ....[106]....
        /*0c84*/ 	.word	0xffffffff


	//   ....[107]....
        /*0c88*/ 	.word	0xffffffff


	//   ....[108]....
        /*0c8c*/ 	.word	0xffffffff


	//   ....[109]....
        /*0c90*/ 	.word	0xffffffff


	//   ....[110]....
        /*0c94*/ 	.word	0xffffffff


	//   ....[111]....
        /*0c98*/ 	.word	0xffffffff


	//   ....[112]....
        /*0c9c*/ 	.word	0xffffffff


	//   ....[113]....
        /*0ca0*/ 	.word	0xffffffff


	//   ....[114]....
        /*0ca4*/ 	.word	0xffffffff


	//   ....[115]....
        /*0ca8*/ 	.word	0xffffffff


	//   ....[116]....
        /*0cac*/ 	.word	0xffffffff


	//   ....[117]....
        /*0cb0*/ 	.word	0xffffffff


	//   ....[118]....
        /*0cb4*/ 	.word	0xffffffff


	//   ....[119]....
        /*0cb8*/ 	.word	0xffffffff


	//   ....[120]....
        /*0cbc*/ 	.word	0xffffffff


	//   ....[121]....
        /*0cc0*/ 	.word	0xffffffff


	//   ....[122]....
        /*0cc4*/ 	.word	0xffffffff


	//   ....[123]....
        /*0cc8*/ 	.word	0xffffffff


	//   ....[124]....
        /*0ccc*/ 	.word	0xffffffff


	//   ....[125]....
        /*0cd0*/ 	.word	0xffffffff


	//   ....[126]....
        /*0cd4*/ 	.word	0xffffffff


	//   ....[127]....
        /*0cd8*/ 	.word	0xffffffff


	//   ....[128]....
        /*0cdc*/ 	.word	0xffffffff


	//   ....[129]....
        /*0ce0*/ 	.word	0xffffffff


	//   ....[130]....
        /*0ce4*/ 	.word	0xffffffff


	//   ....[131]....
        /*0ce8*/ 	.word	0xffffffff


	//   ....[132]....
        /*0cec*/ 	.word	0xffffffff


	//   ....[133]....
        /*0cf0*/ 	.word	0xffffffff


	//   ....[134]....
        /*0cf4*/ 	.word	0xffffffff


	//   ....[135]....
        /*0cf8*/ 	.word	0xffffffff


	//   ....[136]....
        /*0cfc*/ 	.word	0xffffffff


	//   ....[137]....
        /*0d00*/ 	.word	0xffffffff


	//   ....[138]....
        /*0d04*/ 	.word	0xffffffff


	//   ....[139]....
        /*0d08*/ 	.word	0xffffffff


	//   ....[140]....
        /*0d0c*/ 	.word	0xffffffff


	//   ....[141]....
        /*0d10*/ 	.word	0xffffffff


	//   ....[142]....
        /*0d14*/ 	.word	0xffffffff


	//   ....[143]....
        /*0d18*/ 	.word	0xffffffff


	//   ....[144]....
        /*0d1c*/ 	.word	0xffffffff


	//   ....[145]....
        /*0d20*/ 	.word	0xffffffff


	//   ....[146]....
        /*0d24*/ 	.word	0xffffffff


	//   ....[147]....
        /*0d28*/ 	.word	0xffffffff


	//   ....[148]....
        /*0d2c*/ 	.word	0xffffffff


	//   ....[149]....
        /*0d30*/ 	.word	0xffffffff


	//   ....[150]....
        /*0d34*/ 	.word	0xffffffff


	//   ....[151]....
        /*0d38*/ 	.word	0xffffffff


	//   ....[152]....
        /*0d3c*/ 	.word	0xffffffff


	//   ....[153]....
        /*0d40*/ 	.word	0xffffffff


	//   ....[154]....
        /*0d44*/ 	.word	0xffffffff


	//   ....[155]....
        /*0d48*/ 	.word	0xffffffff


	//   ....[156]....
        /*0d4c*/ 	.word	0xffffffff


	//   ....[157]....
        /*0d50*/ 	.word	0xffffffff


	//   ....[158]....
        /*0d54*/ 	.word	0xffffffff


	//   ....[159]....
        /*0d58*/ 	.word	0xffffffff


	//   ....[160]....
        /*0d5c*/ 	.word	0xffffffff


	//   ....[161]....
        /*0d60*/ 	.word	0xffffffff


	//   ....[162]....
        /*0d64*/ 	.word	0xffffffff


	//   ....[163]....
        /*0d68*/ 	.word	0xffffffff


	//   ....[164]....
        /*0d6c*/ 	.word	0xffffffff


	//   ....[165]....
        /*0d70*/ 	.word	0xffffffff


	//   ....[166]....
        /*0d74*/ 	.word	0xffffffff


	//   ....[167]....
        /*0d78*/ 	.word	0xffffffff


	//   ....[168]....
        /*0d7c*/ 	.word	0xffffffff


	//   ....[169]....
        /*0d80*/ 	.word	0xffffffff


	//   ....[170]....
        /*0d84*/ 	.word	0xffffffff


	//   ....[171]....
        /*0d88*/ 	.word	0xffffffff


	//   ....[172]....
        /*0d8c*/ 	.word	0xffffffff


	//   ....[173]....
        /*0d90*/ 	.word	0xffffffff


	//   ....[174]....
        /*0d94*/ 	.word	0xffffffff


	//   ....[175]....
        /*0d98*/ 	.word	0xffffffff


	//   ....[176]....
        /*0d9c*/ 	.word	0xffffffff


	//   ....[177]....
        /*0da0*/ 	.word	0xffffffff


	//   ....[178]....
        /*0da4*/ 	.word	0xffffffff


	//   ....[179]....
        /*0da8*/ 	.word	0xffffffff


	//   ....[180]....
        /*0dac*/ 	.word	0xffffffff


	//   ....[181]....
        /*0db0*/ 	.word	0xffffffff


	//   ....[182]....
        /*0db4*/ 	.word	0xffffffff


	//   ....[183]....
        /*0db8*/ 	.word	0xffffffff


	//   ....[184]....
        /*0dbc*/ 	.word	0xffffffff


	//   ....[185]....
        /*0dc0*/ 	.word	0xffffffff


	//   ....[186]....
        /*0dc4*/ 	.word	0xffffffff


	//   ....[187]....
        /*0dc8*/ 	.word	0xffffffff


	//   ....[188]....
        /*0dcc*/ 	.word	0xffffffff


	//   ....[189]....
        /*0dd0*/ 	.word	0xffffffff


	//   ....[190]....
        /*0dd4*/ 	.word	0xffffffff


	//   ....[191]....
        /*0dd8*/ 	.word	0xffffffff


	//   ....[192]....
        /*0ddc*/ 	.word	0xffffffff


	//   ....[193]....
        /*0de0*/ 	.word	0xffffffff


	//   ....[194]....
        /*0de4*/ 	.word	0xffffffff


	//   ....[195]....
        /*0de8*/ 	.word	0xffffffff


	//   ....[196]....
        /*0dec*/ 	.word	0xffffffff


	//   ....[197]....
        /*0df0*/ 	.word	0xffffffff


	//   ....[198]....
        /*0df4*/ 	.word	0xffffffff


	//   ....[199]....
        /*0df8*/ 	.word	0xffffffff


	//   ....[200]....
        /*0dfc*/ 	.word	0xffffffff


	//   ....[201]....
        /*0e00*/ 	.word	0x0500000f


	//   ....[202]....
        /*0e04*/ 	.word	0x0500000f


	//   ....[203]....
        /*0e08*/ 	.word	0x0500000f


	//   ....[204]....
        /*0e0c*/ 	.word	0x0500000f


	//   ....[205]....
        /*0e10*/ 	.word	0x0500000f


	//   ....[206]....
        /*0e14*/ 	.word	0x0500000f


	//   ....[207]....
        /*0e18*/ 	.word	0x0500000f


	//   ....[208]....
        /*0e1c*/ 	.word	0x0500000f


	//   ....[209]....
        /*0e20*/ 	.word	0x0500000f


	//   ....[210]....
        /*0e24*/ 	.word	0x0500000f


	//   ....[211]....
        /*0e28*/ 	.word	0x0500000f


	//   ....[212]....
        /*0e2c*/ 	.word	0x0500000f


	//   ....[213]....
        /*0e30*/ 	.word	0x0500000f


	//   ....[214]....
        /*0e34*/ 	.word	0x0500000f


	//   ....[215]....
        /*0e38*/ 	.word	0x0500000f


	//   ....[216]....
        /*0e3c*/ 	.word	0x0500000f


	//   ....[217]....
        /*0e40*/ 	.word	0x0500000f


	//   ....[218]....
        /*0e44*/ 	.word	0x0500000f


	//   ....[219]....
        /*0e48*/ 	.word	0x0500000f


	//   ....[220]....
        /*0e4c*/ 	.word	0x0500000f


	//   ....[221]....
        /*0e50*/ 	.word	0x0500000f


	//   ....[222]....
        /*0e54*/ 	.word	0x0500000f


	//   ....[223]....
        /*0e58*/ 	.word	0x0500000f


	//   ....[224]....
        /*0e5c*/ 	.word	0x0500000f


	//   ....[225]....
        /*0e60*/ 	.word	0x0500000f


	//   ....[226]....
        /*0e64*/ 	.word	0x0500000f


	//   ....[227]....
        /*0e68*/ 	.word	0x0500000f


	//   ....[228]....
        /*0e6c*/ 	.word	0x0500000f


	//   ....[229]....
        /*0e70*/ 	.word	0x0500000f


	//   ....[230]....
        /*0e74*/ 	.word	0x0500000f


	//   ....[231]....
        /*0e78*/ 	.word	0x0500000f


	//   ....[232]....
        /*0e7c*/ 	.word	0x0500000f


	//   ....[233]....
        /*0e80*/ 	.word	0x0500000f


	//   ....[234]....
        /*0e84*/ 	.word	0x0500000f


	//   ....[235]....
        /*0e88*/ 	.word	0x0500000f


	//   ....[236]....
        /*0e8c*/ 	.word	0x0500000f


	//   ....[237]....
        /*0e90*/ 	.word	0x0500000f


	//   ....[238]....
        /*0e94*/ 	.word	0x0500000f


	//   ....[239]....
        /*0e98*/ 	.word	0x0500000f


	//   ....[240]....
        /*0e9c*/ 	.word	0x0500000f


	//   ....[241]....
        /*0ea0*/ 	.word	0x0500000f


	//   ....[242]....
        /*0ea4*/ 	.word	0x0500000f


	//   ....[243]....
        /*0ea8*/ 	.word	0x0500000f


	//   ....[244]....
        /*0eac*/ 	.word	0x0500000f


	//   ....[245]....
        /*0eb0*/ 	.word	0x0500000f


	//   ....[246]....
        /*0eb4*/ 	.word	0x0500000f


	//   ....[247]....
        /*0eb8*/ 	.word	0x0500000f


	//   ....[248]....
        /*0ebc*/ 	.word	0x0500000f


	//   ....[249]....
        /*0ec0*/ 	.word	0x0500000f


	//   ....[250]....
        /*0ec4*/ 	.word	0x0500000f


	//   ....[251]....
        /*0ec8*/ 	.word	0x0500000f


	//   ....[252]....
        /*0ecc*/ 	.word	0x0500000f


	//   ....[253]....
        /*0ed0*/ 	.word	0x0500000f


	//   ....[254]....
        /*0ed4*/ 	.word	0x0500000f


	//   ....[255]....
        /*0ed8*/ 	.word	0x0500000f


	//   ....[0]....
        /*0edc*/ 	.word	0x0500000f


	//   ....[1]....
        /*0ee0*/ 	.word	0x0500000f


	//   ....[2]....
        /*0ee4*/ 	.word	0x0500000f


	//   ....[3]....
        /*0ee8*/ 	.word	0x0500000f


	//   ....[4]....
        /*0eec*/ 	.word	0x0500000f


	//   ....[5]....
        /*0ef0*/ 	.word	0x0500000f


	//   ....[6]....
        /*0ef4*/ 	.word	0x0500000f


	//   ....[7]....
        /*0ef8*/ 	.word	0x0500000f


	//   ....[8]....
        /*0efc*/ 	.word	0x0500000f


	//   ....[9]....
        /*0f00*/ 	.word	0x0500000f


	//   ....[10]....
        /*0f04*/ 	.word	0x0500000f


	//   ....[11]....
        /*0f08*/ 	.word	0x0500000f


	//   ....[12]....
        /*0f0c*/ 	.word	0x0500000f


	//   ....[13]....
        /*0f10*/ 	.word	0x0500000f


	//   ....[14]....
        /*0f14*/ 	.word	0x0500000f


	//   ....[15]....
        /*0f18*/ 	.word	0x0500000f


	//   ....[16]....
        /*0f1c*/ 	.word	0x0500000f


	//   ....[17]....
        /*0f20*/ 	.word	0x0500000f


	//   ....[18]....
        /*0f24*/ 	.word	0x0500000f


	//   ....[19]....
        /*0f28*/ 	.word	0x0500000f


	//   ....[20]....
        /*0f2c*/ 	.word	0x0500000f


	//   ....[21]....
        /*0f30*/ 	.word	0x0500000f


	//   ....[22]....
        /*0f34*/ 	.word	0x0500000f


	//   ....[23]....
        /*0f38*/ 	.word	0x0500000f


	//   ....[24]....
        /*0f3c*/ 	.word	0x0500000f


	//   ....[25]....
        /*0f40*/ 	.word	0x0500000f


	//   ....[26]....
        /*0f44*/ 	.word	0x0500000f


	//   ....[27]....
        /*0f48*/ 	.word	0x0500000f


	//   ....[28]....
        /*0f4c*/ 	.word	0x0500000f


	//   ....[29]....
        /*0f50*/ 	.word	0x0500000f


	//   ....[30]....
        /*0f54*/ 	.word	0x0500000f


	//   ....[31]....
        /*0f58*/ 	.word	0x0500000f


	//   ....[32]....
        /*0f5c*/ 	.word	0x0500000f


	//   ....[33]....
        /*0f60*/ 	.word	0x0500000f


	//   ....[34]....
        /*0f64*/ 	.word	0x0500000f


	//   ....[35]....
        /*0f68*/ 	.word	0x0500000f


	//   ....[36]....
        /*0f6c*/ 	.word	0x0500000f


	//   ....[37]....
        /*0f70*/ 	.word	0x0500000f


	//   ....[38]....
        /*0f74*/ 	.word	0x0500000f


	//   ....[39]....
        /*0f78*/ 	.word	0x0500000f


	//   ....[40]....
        /*0f7c*/ 	.word	0x0500000f


	//   ....[41]....
        /*0f80*/ 	.word	0x0500000f


	//   ....[42]....
        /*0f84*/ 	.word	0x0500000f


	//   ....[43]....
        /*0f88*/ 	.word	0x0500000f


	//   ....[44]....
        /*0f8c*/ 	.word	0x0500000f


	//   ....[45]....
        /*0f90*/ 	.word	0x0500000f


	//   ....[46]....
        /*0f94*/ 	.word	0x0500000f


	//   ....[47]....
        /*0f98*/ 	.word	0x0500000f


	//   ....[48]....
        /*0f9c*/ 	.word	0x0500000f


	//   ....[49]....
        /*0fa0*/ 	.word	0x0500000f


	//   ....[50]....
        /*0fa4*/ 	.word	0x0500000f


	//   ....[51]....
        /*0fa8*/ 	.word	0x0500000f


	//   ....[52]....
        /*0fac*/ 	.word	0x0500000f


	//   ....[53]....
        /*0fb0*/ 	.word	0x0500000f


	//   ....[54]....
        /*0fb4*/ 	.word	0x0500000f


	//   ....[55]....
        /*0fb8*/ 	.word	0x0500000f


	//   ....[56]....
        /*0fbc*/ 	.word	0x0500000f


	//   ....[57]....
        /*0fc0*/ 	.word	0x0500000f


	//   ....[58]....
        /*0fc4*/ 	.word	0x0500000f


	//   ....[59]....
        /*0fc8*/ 	.word	0x0500000f


	//   ....[60]....
        /*0fcc*/ 	.word	0x0500000f


	//   ....[61]....
        /*0fd0*/ 	.word	0x0500000f


	//   ....[62]....
        /*0fd4*/ 	.word	0x0500000f


	//   ....[63]....
        /*0fd8*/ 	.word	0x0500000f


	//   ....[64]....
        /*0fdc*/ 	.word	0x0500000f


	//   ....[65]....
        /*0fe0*/ 	.word	0x0500000f


	//   ....[66]....
        /*0fe4*/ 	.word	0x0500000f


	//   ....[67]....
        /*0fe8*/ 	.word	0x0500000f


	//   ....[68]....
        /*0fec*/ 	.word	0x0500000f


	//   ....[69]....
        /*0ff0*/ 	.word	0x0500000f


	//   ....[70]....
        /*0ff4*/ 	.word	0x0500000f


	//   ....[71]....
        /*0ff8*/ 	.word	0x0500000f


	//----- nvinfo : EIATTR_COOP_GROUP_INSTR_OFFSETS
	.align		4
.L_557:
        /*0ffc*/ 	.byte	0x04, 0x28
        /*0ffe*/ 	.short	(.L_559 - .L_558)


	//   ....[0]....
.L_558:
        /*1000*/ 	.word	0x00000060


	//   ....[1]....
        /*1004*/ 	.word	0x00000140


	//   ....[2]....
        /*1008*/ 	.word	0x00000190


	//   ....[3]....
        /*100c*/ 	.word	0x000003c0


	//   ....[4]....
        /*1010*/ 	.word	0x00000520


	//   ....[5]....
        /*1014*/ 	.word	0x00000640


	//   ....[6]....
        /*1018*/ 	.word	0x000007a0


	//   ....[7]....
        /*101c*/ 	.word	0x00004360


	//   ....[8]....
        /*1020*/ 	.word	0x00004370


	//   ....[9]....
        /*1024*/ 	.word	0x00005140


	//   ....[10]....
        /*1028*/ 	.word	0x00005150


	//   ....[11]....
        /*102c*/ 	.word	0x00005fa0


	//   ....[12]....
        /*1030*/ 	.word	0x00005fb0


	//   ....[13]....
        /*1034*/ 	.word	0x00007a70


	//   ....[14]....
        /*1038*/ 	.word	0x00007a80


	//   ....[15]....
        /*103c*/ 	.word	0x00008aa0


	//   ....[16]....
        /*1040*/ 	.word	0x00008ab0


	//   ....[17]....
        /*1044*/ 	.word	0x00009b00


	//   ....[18]....
        /*1048*/ 	.word	0x00009b10


	//   ....[19]....
        /*104c*/ 	.word	0x0000ad60


	//   ....[20]....
        /*1050*/ 	.word	0x0000ad70


	//   ....[21]....
        /*1054*/ 	.word	0x0000af20


	//   ....[22]....
        /*1058*/ 	.word	0x0000af30


	//   ....[23]....
        /*105c*/ 	.word	0x0000b0f0


	//   ....[24]....
        /*1060*/ 	.word	0x0000b100


	//   ....[25]....
        /*1064*/ 	.word	0x0000b530


	//   ....[26]....
        /*1068*/ 	.word	0x0000b540


	//   ....[27]....
        /*106c*/ 	.word	0x0000b6c0


	//   ....[28]....
        /*1070*/ 	.word	0x0000b6e0


	//   ....[29]....
        /*1074*/ 	.word	0x0000b870


	//   ....[30]....
        /*1078*/ 	.word	0x0000b890


	//   ....[31]....
        /*107c*/ 	.word	0x0000c3b0


	//   ....[32]....
        /*1080*/ 	.word	0x0000cab0


	//   ....[33]....
        /*1084*/ 	.word	0x0000cac0


	//   ....[34]....
        /*1088*/ 	.word	0x0000cad0


	//   ....[35]....
        /*108c*/ 	.word	0x0000cae0


	//   ....[36]....
        /*1090*/ 	.word	0x0000d0e0


	//   ....[37]....
        /*1094*/ 	.word	0x0000d0f0


	//   ....[38]....
        /*1098*/ 	.word	0x0000d100


	//   ....[39]....
        /*109c*/ 	.word	0x0000d110


	//   ....[40]....
        /*10a0*/ 	.word	0x0000d6a0


	//   ....[41]....
        /*10a4*/ 	.word	0x0000d6b0


	//   ....[42]....
        /*10a8*/ 	.word	0x0000d6c0


	//   ....[43]....
        /*10ac*/ 	.word	0x0000d6d0


	//   ....[44]....
        /*10b0*/ 	.word	0x0000dc80


	//   ....[45]....
        /*10b4*/ 	.word	0x0000dc90


	//   ....[46]....
        /*10b8*/ 	.word	0x0000dca0


	//   ....[47]....
        /*10bc*/ 	.word	0x0000dcb0


	//   ....[48]....
        /*10c0*/ 	.word	0x000113a0


	//   ....[49]....
        /*10c4*/ 	.word	0x000113b0


	//   ....[50]....
        /*10c8*/ 	.word	0x000113c0


	//   ....[51]....
        /*10cc*/ 	.word	0x000113d0


	//   ....[52]....
        /*10d0*/ 	.word	0x000118a0


	//   ....[53]....
        /*10d4*/ 	.word	0x000118b0


	//   ....[54]....
        /*10d8*/ 	.word	0x000118c0


	//   ....[55]....
        /*10dc*/ 	.word	0x000118d0


	//   ....[56]....
        /*10e0*/ 	.word	0x00011cf0


	//   ....[57]....
        /*10e4*/ 	.word	0x00011d00


	//   ....[58]....
        /*10e8*/ 	.word	0x00011d10


	//   ....[59]....
        /*10ec*/ 	.word	0x00011d20


	//   ....[60]....
        /*10f0*/ 	.word	0x00012160


	//   ....[61]....
        /*10f4*/ 	.word	0x00012170


	//   ....[62]....
        /*10f8*/ 	.word	0x00012180


	//   ....[63]....
        /*10fc*/ 	.word	0x00012190


	//   ....[64]....
        /*1100*/ 	.word	0x000192d0


	//   ....[65]....
        /*1104*/ 	.word	0x00019760


	//   ....[66]....
        /*1108*/ 	.word	0x00019770


	//   ....[67]....
        /*110c*/ 	.word	0x000197e0


	//   ....[68]....
        /*1110*/ 	.word	0x00019d40


	//   ....[69]....
        /*1114*/ 	.word	0x00019d60


	//   ....[70]....
        /*1118*/ 	.word	0x0001e9a0


	//   ....[71]....
        /*111c*/ 	.word	0x0001e9b0


	//   ....[72]....
        /*1120*/ 	.word	0x0001eee0


	//   ....[73]....
        /*1124*/ 	.word	0x0001ef40


	//   ....[74]....
        /*1128*/ 	.word	0x0001f700


	//   ....[75]....
        /*112c*/ 	.word	0x0001f720


	//   ....[76]....
        /*1130*/ 	.word	0x00024180


	//   ....[77]....
        /*1134*/ 	.word	0x000241e0


	//   ....[78]....
        /*1138*/ 	.word	0x00024450


	//   ....[79]....
        /*113c*/ 	.word	0x00024470


	//   ....[80]....
        /*1140*/ 	.word	0x000257c0


	//   ....[81]....
        /*1144*/ 	.word	0x00025880


	//   ....[82]....
        /*1148*/ 	.word	0x00025a60


	//   ....[83]....
        /*114c*/ 	.word	0x00025a80


	//   ....[84]....
        /*1150*/ 	.word	0x000275a0


	//   ....[85]....
        /*1154*/ 	.word	0x000275b0


	//   ....[86]....
        /*1158*/ 	.word	0x000275c0


	//   ....[87]....
        /*115c*/ 	.word	0x000275d0


	//   ....[88]....
        /*1160*/ 	.word	0x00027fc0


	//   ....[89]....
        /*1164*/ 	.word	0x00027fe0


	//   ....[90]....
        /*1168*/ 	.word	0x00028140


	//   ....[91]....
        /*116c*/ 	.word	0x00028160


	//   ....[92]....
        /*1170*/ 	.word	0x000282a0


	//   ....[93]....
        /*1174*/ 	.word	0x000282c0


	//   ....[94]....
        /*1178*/ 	.word	0x00028410


	//   ....[95]....
        /*117c*/ 	.word	0x00028430


	//   ....[96]....
        /*1180*/ 	.word	0x00028c10


	//   ....[97]....
        /*1184*/ 	.word	0x00028c40


	//   ....[98]....
        /*1188*/ 	.word	0x00029480


	//   ....[99]....
        /*118c*/ 	.word	0x00029490


	//   ....[100]....
        /*1190*/ 	.word	0x0002a550


	//   ....[101]....
        /*1194*/ 	.word	0x0002a580


	//   ....[102]....
        /*1198*/ 	.word	0x0002a6d0


	//   ....[103]....
        /*119c*/ 	.word	0x0002a6f0


	//   ....[104]....
        /*11a0*/ 	.word	0x0002a830


	//   ....[105]....
        /*11a4*/ 	.word	0x0002a850


	//   ....[106]....
        /*11a8*/ 	.word	0x0002a9a0


	//   ....[107]....
        /*11ac*/ 	.word	0x0002a9c0


	//   ....[108]....
        /*11b0*/ 	.word	0x0002ab90


	//   ....[109]....
        /*11b4*/ 	.word	0x0002ad80


	//   ....[110]....
        /*11b8*/ 	.word	0x0002adb0


	//   ....[111]....
        /*11bc*/ 	.word	0x0002ade0


	//   ....[112]....
        /*11c0*/ 	.word	0x0002ae10


	//   ....[113]....
        /*11c4*/ 	.word	0x0002ae40


	//   ....[114]....
        /*11c8*/ 	.word	0x0002ae70


	//   ....[115]....
        /*11cc*/ 	.word	0x0002b000


	//   ....[116]....
        /*11d0*/ 	.word	0x0002b030


	//   ....[117]....
        /*11d4*/ 	.word	0x0002b060


	//   ....[118]....
        /*11d8*/ 	.word	0x0002b090


	//   ....[119]....
        /*11dc*/ 	.word	0x0002b0c0


	//   ....[120]....
        /*11e0*/ 	.word	0x0002b0f0


	//   ....[121]....
        /*11e4*/ 	.word	0x0002b180


	//   ....[122]....
        /*11e8*/ 	.word	0x0002b1b0


	//   ....[123]....
        /*11ec*/ 	.word	0x0002b1c0


	//   ....[124]....
        /*11f0*/ 	.word	0x0002b200


	//   ....[125]....
        /*11f4*/ 	.word	0x0002c6e0


	//   ....[126]....
        /*11f8*/ 	.word	0x0002edf0


	//   ....[127]....
        /*11fc*/ 	.word	0x0002ee20


	//   ....[128]....
        /*1200*/ 	.word	0x0002ee50


	//   ....[129]....
        /*1204*/ 	.word	0x0002ef10


	//   ....[130]....
        /*1208*/ 	.word	0x0002ef50


	//   ....[131]....
        /*120c*/ 	.word	0x0002efb0


	//   ....[132]....
        /*1210*/ 	.word	0x0002eff0


	//   ....[133]....
        /*1214*/ 	.word	0x0002f050


	//   ....[134]....
        /*1218*/ 	.word	0x0002f070


	//   ....[135]....
        /*121c*/ 	.word	0x0002f0a0


	//   ....[136]....
        /*1220*/ 	.word	0x0002f8a0


	//   ....[137]....
        /*1224*/ 	.word	0x0002f8d0


	//   ....[138]....
        /*1228*/ 	.word	0x0002f8f0


	//   ....[139]....
        /*122c*/ 	.word	0x0002f990


	//   ....[140]....
        /*1230*/ 	.word	0x0002f9a0


	//   ....[141]....
        /*1234*/ 	.word	0x0002fa50


	//   ....[142]....
        /*1238*/ 	.word	0x0002fa60


	//   ....[143]....
        /*123c*/ 	.word	0x0002fb10


	//   ....[144]....
        /*1240*/ 	.word	0x0002fb20


	//   ....[145]....
        /*1244*/ 	.word	0x0002fbd0


	//   ....[146]....
        /*1248*/ 	.word	0x0002fbe0


	//   ....[147]....
        /*124c*/ 	.word	0x0002fc90


	//   ....[148]....
        /*1250*/ 	.word	0x0002fca0


	//   ....[149]....
        /*1254*/ 	.word	0x0002fd50


	//   ....[150]....
        /*1258*/ 	.word	0x0002fd60


	//   ....[151]....
        /*125c*/ 	.word	0x0002fda0


	//   ....[152]....
        /*1260*/ 	.word	0x00030590


	//   ....[153]....
        /*1264*/ 	.word	0x000305c0


	//   ....[154]....
        /*1268*/ 	.word	0x000305f0


	//   ....[155]....
        /*126c*/ 	.word	0x000306b0


	//   ....[156]....
        /*1270*/ 	.word	0x000306e0


	//   ....[157]....
        /*1274*/ 	.word	0x00030730


	//   ....[158]....
        /*1278*/ 	.word	0x00030760


	//   ....[159]....
        /*127c*/ 	.word	0x000307b0


	//   ....[160]....
        /*1280*/ 	.word	0x000307e0


	//   ....[161]....
        /*1284*/ 	.word	0x00030850


	//   ....[162]....
        /*1288*/ 	.word	0x00030b30


	//   ....[163]....
        /*128c*/ 	.word	0x00030b50


	//   ....[164]....
        /*1290*/ 	.word	0x00030c10


	//   ....[165]....
        /*1294*/ 	.word	0x00030c20


	//   ....[166]....
        /*1298*/ 	.word	0x00030cd0


	//   ....[167]....
        /*129c*/ 	.word	0x00030ce0


	//   ....[168]....
        /*12a0*/ 	.word	0x00030d90


	//   ....[169]....
        /*12a4*/ 	.word	0x00030da0


	//   ....[170]....
        /*12a8*/ 	.word	0x00030db0


	//   ....[171]....
        /*12ac*/ 	.word	0x00030e60


	//   ....[172]....
        /*12b0*/ 	.word	0x000313d0


	//   ....[173]....
        /*12b4*/ 	.word	0x00031410


	//   ....[174]....
        /*12b8*/ 	.word	0x00031490


	//   ....[175]....
        /*12bc*/ 	.word	0x000314c0


	//   ....[176]....
        /*12c0*/ 	.word	0x00031550


	//   ....[177]....
        /*12c4*/ 	.word	0x00031580


	//   ....[178]....
        /*12c8*/ 	.word	0x00031610


	//   ....[179]....
        /*12cc*/ 	.word	0x00031640


	//   ....[180]....
        /*12d0*/ 	.word	0x00031650


	//   ....[181]....
        /*12d4*/ 	.word	0x000316e0


	//   ....[182]....
        /*12d8*/ 	.word	0x00031b40


	//   ....[183]....
        /*12dc*/ 	.word	0x00031b70


	//   ....[184]....
        /*12e0*/ 	.word	0x00031be0


	//   ....[185]....
        /*12e4*/ 	.word	0x00031c10


	//   ....[186]....
        /*12e8*/ 	.word	0x00031c40


	//   ....[187]....
        /*12ec*/ 	.word	0x00031c70


	//   ....[188]....
        /*12f0*/ 	.word	0x00031ca0


	//   ....[189]....
        /*12f4*/ 	.word	0x00031cd0


	//   ....[190]....
        /*12f8*/ 	.word	0x00031e70


	//   ....[191]....
        /*12fc*/ 	.word	0x00031ea0


	//   ....[192]....
        /*1300*/ 	.word	0x00031ed0


	//   ....[193]....
        /*1304*/ 	.word	0x00031f00


	//   ....[194]....
        /*1308*/ 	.word	0x00031f30


	//   ....[195]....
        /*130c*/ 	.word	0x00031f60


	//   ....[196]....
        /*1310*/ 	.word	0x00032020


	//   ....[197]....
        /*1314*/ 	.word	0x00032040


	//   ....[198]....
        /*1318*/ 	.word	0x00032060


	//   ....[199]....
        /*131c*/ 	.word	0x000320c0


	//   ....[200]....
        /*1320*/ 	.word	0x00032ae0


	//   ....[201]....
        /*1324*/ 	.word	0x00032e20


	//   ....[202]....
        /*1328*/ 	.word	0x00032eb0


	//   ....[203]....
        /*132c*/ 	.word	0x00032f50


	//   ....[204]....
        /*1330*/ 	.word	0x00032fe0


	//   ....[205]....
        /*1334*/ 	.word	0x00033080


	//   ....[206]....
        /*1338*/ 	.word	0x00033110


	//   ....[207]....
        /*133c*/ 	.word	0x00033200


	//   ....[208]....
        /*1340*/ 	.word	0x00033290


	//   ....[209]....
        /*1344*/ 	.word	0x00033330


	//   ....[210]....
        /*1348*/ 	.word	0x000333c0


	//   ....[211]....
        /*134c*/ 	.word	0x00033460


	//   ....[212]....
        /*1350*/ 	.word	0x000334f0


	//   ....[213]....
        /*1354*/ 	.word	0x000335e0


	//   ....[214]....
        /*1358*/ 	.word	0x00033670


	//   ....[215]....
        /*135c*/ 	.word	0x00033710


	//   ....[216]....
        /*1360*/ 	.word	0x000337a0


	//   ....[217]....
        /*1364*/ 	.word	0x00033840


	//   ....[218]....
        /*1368*/ 	.word	0x000338d0


	//   ....[219]....
        /*136c*/ 	.word	0x000339c0


	//   ....[220]....
        /*1370*/ 	.word	0x00033a50


	//   ....[221]....
        /*1374*/ 	.word	0x00033aa0


	//   ....[222]....
        /*1378*/ 	.word	0x00033af0


	//   ....[223]....
        /*137c*/ 	.word	0x00033b90


	//   ....[224]....
        /*1380*/ 	.word	0x00033c20


	//   ....[225]....
        /*1384*/ 	.word	0x00033c70


	//   ....[226]....
        /*1388*/ 	.word	0x00033cc0


	//   ....[227]....
        /*138c*/ 	.word	0x00033d60


	//   ....[228]....
        /*1390*/ 	.word	0x00033df0


	//   ....[229]....
        /*1394*/ 	.word	0x00033e40


	//   ....[230]....
        /*1398*/ 	.word	0x00033e90


	//   ....[231]....
        /*139c*/ 	.word	0x00033f30


	//   ....[232]....
        /*13a0*/ 	.word	0x00033fc0


	//   ....[233]....
        /*13a4*/ 	.word	0x00034010


	//   ....[234]....
        /*13a8*/ 	.word	0x00034060


	//   ....[235]....
        /*13ac*/ 	.word	0x00034150


	//   ....[236]....
        /*13b0*/ 	.word	0x000341e0


	//   ....[237]....
        /*13b4*/ 	.word	0x00034230


	//   ....[238]....
        /*13b8*/ 	.word	0x00034280


	//   ....[239]....
        /*13bc*/ 	.word	0x00034310


	//   ....[240]....
        /*13c0*/ 	.word	0x000343a0


	//   ....[241]....
        /*13c4*/ 	.word	0x000343f0


	//   ....[242]....
        /*13c8*/ 	.word	0x00034440


	//   ....[243]....
        /*13cc*/ 	.word	0x000344d0


	//   ....[244]....
        /*13d0*/ 	.word	0x00034560


	//   ....[245]....
        /*13d4*/ 	.word	0x000345b0


	//   ....[246]....
        /*13d8*/ 	.word	0x00034600


	//   ....[247]....
        /*13dc*/ 	.word	0x000346a0


	//   ....[248]....
        /*13e0*/ 	.word	0x00034730


	//   ....[249]....
        /*13e4*/ 	.word	0x00034780


	//   ....[250]....
        /*13e8*/ 	.word	0x000347d0


	//   ....[251]....
        /*13ec*/ 	.word	0x00034ad0


	//   ....[252]....
        /*13f0*/ 	.word	0x00034db0


	//   ....[253]....
        /*13f4*/ 	.word	0x00034ea0


	//   ....[254]....
        /*13f8*/ 	.word	0x00034f70


	//   ....[255]....
        /*13fc*/ 	.word	0x00034fe0


	//   ....[0]....
        /*1400*/ 	.word	0x000350c0


	//   ....[1]....
        /*1404*/ 	.word	0x00035190


	//   ....[2]....
        /*1408*/ 	.word	0x00035290


	//   ....[3]....
        /*140c*/ 	.word	0x00035300


	//   ....[4]....
        /*1410*/ 	.word	0x000353f0


	//   ....[5]....
        /*1414*/ 	.word	0x00035460


	//   ....[6]....
        /*1418*/ 	.word	0x00035540


	//   ....[7]....
        /*141c*/ 	.word	0x000355f0


	//   ....[8]....
        /*1420*/ 	.word	0x00035650


	//   ....[9]....
        /*1424*/ 	.word	0x000356b0


	//   ....[10]....
        /*1428*/ 	.word	0x000357c0


	//   ....[11]....
        /*142c*/ 	.word	0x00035820


	//   ....[12]....
        /*1430*/ 	.word	0x00035940


	//   ....[13]....
        /*1434*/ 	.word	0x000359a0


	//   ....[14]....
        /*1438*/ 	.word	0x00035ac0


	//   ....[15]....
        /*143c*/ 	.word	0x00035b20


	//   ....[16]....
        /*1440*/ 	.word	0x00035c40


	//   ....[17]....
        /*1444*/ 	.word	0x00035ca0


	//   ....[18]....
        /*1448*/ 	.word	0x00035dc0


	//   ....[19]....
        /*144c*/ 	.word	0x00035e20


	//   ....[20]....
        /*1450*/ 	.word	0x00035f40


	//   ....[21]....
        /*1454*/ 	.word	0x00035fa0


	//   ....[22]....
        /*1458*/ 	.word	0x000360a0


	//   ....[23]....
        /*145c*/ 	.word	0x000361d0


	//   ....[24]....
        /*1460*/ 	.word	0x00036290


	//   ....[25]....
        /*1464*/ 	.word	0x00036370


	//   ....[26]....
        /*1468*/ 	.word	0x00036450


	//   ....[27]....
        /*146c*/ 	.word	0x000364b0


	//   ....[28]....
        /*1470*/ 	.word	0x00036590


	//   ....[29]....
        /*1474*/ 	.word	0x000365f0


	//   ....[30]....
        /*1478*/ 	.word	0x000366d0


	//   ....[31]....
        /*147c*/ 	.word	0x00036730


	//   ....[32]....
        /*1480*/ 	.word	0x00036840


	//   ....[33]....
        /*1484*/ 	.word	0x00036930


	//   ....[34]....
        /*1488*/ 	.word	0x000369d0


	//   ....[35]....
        /*148c*/ 	.word	0x00036a30


	//   ....[36]....
        /*1490*/ 	.word	0x00036b50


	//   ....[37]....
        /*1494*/ 	.word	0x00036bb0


	//   ....[38]....
        /*1498*/ 	.word	0x00036cd0


	//   ....[39]....
        /*149c*/ 	.word	0x00036d30


	//   ....[40]....
        /*14a0*/ 	.word	0x00036e50


	//   ....[41]....
        /*14a4*/ 	.word	0x00036eb0


	//   ....[42]....
        /*14a8*/ 	.word	0x00036f80


	//   ....[43]....
        /*14ac*/ 	.word	0x000370f0


	//   ....[44]....
        /*14b0*/ 	.word	0x000371b0


	//   ....[45]....
        /*14b4*/ 	.word	0x00037300


	//   ....[46]....
        /*14b8*/ 	.word	0x000373b0


	//   ....[47]....
        /*14bc*/ 	.word	0x00037410


	//   ....[48]....
        /*14c0*/ 	.word	0x000374d0


	//   ....[49]....
        /*14c4*/ 	.word	0x000375b0


	//   ....[50]....
        /*14c8*/ 	.word	0x000376c0


	//   ....[51]....
        /*14cc*/ 	.word	0x00037720


	//   ....[52]....
        /*14d0*/ 	.word	0x000377e0


	//   ....[53]....
        /*14d4*/ 	.word	0x000378f0


	//   ....[54]....
        /*14d8*/ 	.word	0x00037990


	//   ....[55]....
        /*14dc*/ 	.word	0x00037b00


	//   ....[56]....
        /*14e0*/ 	.word	0x00037b70


	//   ....[57]....
        /*14e4*/ 	.word	0x00037be0


	//   ....[58]....
        /*14e8*/ 	.word	0x00037c50


	//   ....[59]....
        /*14ec*/ 	.word	0x00037cc0


	//   ....[60]....
        /*14f0*/ 	.word	0x00037d40


	//   ....[61]....
        /*14f4*/ 	.word	0x00037dc0


	//   ....[62]....
        /*14f8*/ 	.word	0x00037e50


	//   ....[63]....
        /*14fc*/ 	.word	0x00037ec0


	//   ....[64]....
        /*1500*/ 	.word	0x00037f30


	//   ....[65]....
        /*1504*/ 	.word	0x00037fa0


	//   ....[66]....
        /*1508*/ 	.word	0x00038020


	//   ....[67]....
        /*150c*/ 	.word	0x00038090


	//   ....[68]....
        /*1510*/ 	.word	0x00038120


	//   ....[69]....
        /*1514*/ 	.word	0x00038180


	//   ....[70]....
        /*1518*/ 	.word	0x00038210


	//   ....[71]....
        /*151c*/ 	.word	0x00038340


	//----- nvinfo : EIATTR_REG_RECONFIG
	.align		4
.L_559:
        /*1520*/ 	.byte	0x01, 0x54
	.zero		2


	//----- nvinfo : EIATTR_SYSCALL_OFFSETS
	.align		4
        /*1524*/ 	.byte	0x04, 0x46
        /*1526*/ 	.short	(.L_561 - .L_560)


	//   ....[0]....
.L_560:
        /*1528*/ 	.word	0x000026e0


	//   ....[1]....
        /*152c*/ 	.word	0x00002830


	//   ....[2]....
        /*1530*/ 	.word	0x0000c520


	//   ....[3]....
        /*1534*/ 	.word	0x0000c850


	//   ....[4]....
        /*1538*/ 	.word	0x0002e430


	//   ....[5]....
        /*153c*/ 	.word	0x0002e580


	//   ....[6]....
        /*1540*/ 	.word	0x0002e670


	//   ....[7]....
        /*1544*/ 	.word	0x0002f510


	//----- nvinfo : EIATTR_MBARRIER_INSTR_OFFSETS
	.align		4
.L_561:
        /*1548*/ 	.byte	0x04, 0x39
        /*154a*/ 	.short	(.L_563 - .L_562)


	//   ....[0]....
.L_562:
        /*154c*/ 	.word	0x00000270
        /*1550*/ 	.word	0x000000ff
        /*1554*/ 	.word	0x00038800
        /*1558*/ 	.short	0x0100
        /*155a*/ 	.byte	0x08
	.zero		1


	//   ....[1]....
        /*155c*/ 	.word	0x00000280
        /*1560*/ 	.word	0x000000ff
        /*1564*/ 	.word	0x00038820
        /*1568*/ 	.short	0x0100
        /*156a*/ 	.byte	0x08
	.zero		1


	//   ....[2]....
        /*156c*/ 	.word	0x00000370
        /*1570*/ 	.word	0x000000ff
        /*1574*/ 	.word	0x00038830
        /*1578*/ 	.short	0x0100
        /*157a*/ 	.byte	0x08
	.zero		1


	//   ....[3]....
        /*157c*/ 	.word	0x00000380
        /*1580*/ 	.word	0x000000ff
        /*1584*/ 	.word	0x00038840
        /*1588*/ 	.short	0x0100
        /*158a*/ 	.byte	0x08
	.zero		1


	//   ....[4]....
        /*158c*/ 	.word	0x00000390
        /*1590*/ 	.word	0x000000ff
        /*1594*/ 	.word	0x00038838
        /*1598*/ 	.short	0x0100
        /*159a*/ 	.byte	0x08
	.zero		1


	//   ....[5]....
        /*159c*/ 	.word	0x000003a0
        /*15a0*/ 	.word	0x000000ff
        /*15a4*/ 	.word	0x00038848
        /*15a8*/ 	.short	0x0100
        /*15aa*/ 	.byte	0x08
	.zero		1


	//   ....[6]....
        /*15ac*/ 	.word	0x000004d0
        /*15b0*/ 	.word	0x000000ff
        /*15b4*/ 	.word	0x00038850
        /*15b8*/ 	.short	0x0100
        /*15ba*/ 	.byte	0x08
	.zero		1


	//   ....[7]....
        /*15bc*/ 	.word	0x000004e0
        /*15c0*/ 	.word	0x000000ff
        /*15c4*/ 	.word	0x00038860
        /*15c8*/ 	.short	0x0100
        /*15ca*/ 	.byte	0x08
	.zero		1


	//   ....[8]....
        /*15cc*/ 	.word	0x000004f0
        /*15d0*/ 	.word	0x000000ff
        /*15d4*/ 	.word	0x00038858
        /*15d8*/ 	.short	0x0100
        /*15da*/ 	.byte	0x08
	.zero		1


	//   ....[9]....
        /*15dc*/ 	.word	0x00000500
        /*15e0*/ 	.word	0x000000ff
        /*15e4*/ 	.word	0x00038868
        /*15e8*/ 	.short	0x0100
        /*15ea*/ 	.byte	0x08
	.zero		1


	//   ....[10]....
        /*15ec*/ 	.word	0x000005f0
        /*15f0*/ 	.word	0x000000ff
        /*15f4*/ 	.word	0x00038870
        /*15f8*/ 	.short	0x0100
        /*15fa*/ 	.byte	0x06
	.zero		1


	//   ....[11]....
        /*15fc*/ 	.word	0x00000600
        /*1600*/ 	.word	0x000000ff
        /*1604*/ 	.word	0x00038880
        /*1608*/ 	.short	0x0100
        /*160a*/ 	.byte	0x06
	.zero		1


	//   ....[12]....
        /*160c*/ 	.word	0x00000610
        /*1610*/ 	.word	0x000000ff
        /*1614*/ 	.word	0x00038878
        /*1618*/ 	.short	0x0100
        /*161a*/ 	.byte	0x06
	.zero		1


	//   ....[13]....
        /*161c*/ 	.word	0x00000620
        /*1620*/ 	.word	0x000000ff
        /*1624*/ 	.word	0x00038888
        /*1628*/ 	.short	0x0100
        /*162a*/ 	.byte	0x06
	.zero		1


	//   ....[14]....
        /*162c*/ 	.word	0x00000750
        /*1630*/ 	.word	0x000000ff
        /*1634*/ 	.word	0x00038890
        /*1638*/ 	.short	0x0100
        /*163a*/ 	.byte	0x08
	.zero		1


	//   ....[15]....
        /*163c*/ 	.word	0x00000760
        /*1640*/ 	.word	0x000000ff
        /*1644*/ 	.word	0x000388a0
        /*1648*/ 	.short	0x0100
        /*164a*/ 	.byte	0x08
	.zero		1


	//   ....[16]....
        /*164c*/ 	.word	0x00000770
        /*1650*/ 	.word	0x000000ff
        /*1654*/ 	.word	0x00038898
        /*1658*/ 	.short	0x0100
        /*165a*/ 	.byte	0x08
	.zero		1


	//   ....[17]....
        /*165c*/ 	.word	0x00000780
        /*1660*/ 	.word	0x000000ff
        /*1664*/ 	.word	0x000388a8
        /*1668*/ 	.short	0x0100
        /*166a*/ 	.byte	0x08
	.zero		1


	//   ....[18]....
        /*166c*/ 	.word	0x000008b0
        /*1670*/ 	.word	0x000000ff
        /*1674*/ 	.word	0x000388b0
        /*1678*/ 	.short	0x0100
        /*167a*/ 	.byte	0x08
	.zero		1


	//   ....[19]....
        /*167c*/ 	.word	0x000008c0
        /*1680*/ 	.word	0x000000ff
        /*1684*/ 	.word	0x000388c0
        /*1688*/ 	.short	0x0100
        /*168a*/ 	.byte	0x08
	.zero		1


	//   ....[20]....
        /*168c*/ 	.word	0x000008d0
        /*1690*/ 	.word	0x000000ff
        /*1694*/ 	.word	0x000388b8
        /*1698*/ 	.short	0x0100
        /*169a*/ 	.byte	0x08
	.zero		1


	//   ....[21]....
        /*169c*/ 	.word	0x000008e0
        /*16a0*/ 	.word	0x000000ff
        /*16a4*/ 	.word	0x000388c8
        /*16a8*/ 	.short	0x0100
        /*16aa*/ 	.byte	0x08
	.zero		1


	//   ....[22]....
        /*16ac*/ 	.word	0x00004310
        /*16b0*/ 	.word	0x00000058
        /*16b4*/ 	.word	0x00038890
        /*16b8*/ 	.short	0x010a
        /*16ba*/ 	.byte	0x3f
	.zero		1


	//   ....[23]....
        /*16bc*/ 	.word	0x00007a00
        /*16c0*/ 	.word	0x00000058
        /*16c4*/ 	.word	0x00038890
        /*16c8*/ 	.short	0x010a
        /*16ca*/ 	.byte	0x3f
	.zero		1


	//   ....[24]....
        /*16cc*/ 	.word	0x0000abc0
        /*16d0*/ 	.word	0x00000058
        /*16d4*/ 	.word	0x00038890
        /*16d8*/ 	.short	0x010a
        /*16da*/ 	.byte	0x3f
	.zero		1


	//   ....[25]....
        /*16dc*/ 	.word	0x0000b370
        /*16e0*/ 	.word	0x0000000b
        /*16e4*/ 	.word	0x00000000
        /*16e8*/ 	.short	0x0101
        /*16ea*/ 	.byte	0x3f
	.zero		1


	//   ....[26]....
        /*16ec*/ 	.word	0x0000b3b0
        /*16f0*/ 	.word	0x00000058
        /*16f4*/ 	.word	0x000388b0
        /*16f8*/ 	.short	0x010a
        /*16fa*/ 	.byte	0x3f
	.zero		1


	//   ....[27]....
        /*16fc*/ 	.word	0x0000bad0
        /*1700*/ 	.word	0x00000058
        /*1704*/ 	.word	0x00000000
        /*1708*/ 	.short	0x0101
        /*170a*/ 	.byte	0x3f
	.zero		1


	//   ....[28]....
        /*170c*/ 	.word	0x0000c5b0
        /*1710*/ 	.word	0x00000017
        /*1714*/ 	.word	0x00038800
        /*1718*/ 	.short	0x010a
        /*171a*/ 	.byte	0x3f
	.zero		1


	//   ....[29]....
        /*171c*/ 	.word	0x0000c600
        /*1720*/ 	.word	0x00000017
        /*1724*/ 	.word	0x00038800
        /*1728*/ 	.short	0x010a
        /*172a*/ 	.byte	0x3f
	.zero		1


	//   ....[30]....
        /*172c*/ 	.word	0x0000e0e0
        /*1730*/ 	.word	0x00000017
        /*1734*/ 	.word	0x00038800
        /*1738*/ 	.short	0x010a
        /*173a*/ 	.byte	0x3f
	.zero		1


	//   ....[31]....
        /*173c*/ 	.word	0x00012470
        /*1740*/ 	.word	0x00000017
        /*1744*/ 	.word	0x00038800
        /*1748*/ 	.short	0x010a
        /*174a*/ 	.byte	0x3f
	.zero		1


	//   ....[32]....
        /*174c*/ 	.word	0x00015de0
        /*1750*/ 	.word	0x00000000
        /*1754*/ 	.word	0x00038830
        /*1758*/ 	.short	0x010a
        /*175a*/ 	.byte	0x3f
	.zero		1


	//   ....[33]....
        /*175c*/ 	.word	0x00015e20
        /*1760*/ 	.word	0x00000000
        /*1764*/ 	.word	0x00038830
        /*1768*/ 	.short	0x010a
        /*176a*/ 	.byte	0x3f
	.zero		1


	//   ....[34]....
        /*176c*/ 	.word	0x0001a150
        /*1770*/ 	.word	0x00000000
        /*1774*/ 	.word	0x00000000
        /*1778*/ 	.short	0x0101
        /*177a*/ 	.byte	0x3f
	.zero		1


	//   ....[35]....
        /*177c*/ 	.word	0x0001ac60
        /*1780*/ 	.word	0x00000009
        /*1784*/ 	.word	0x00038830
        /*1788*/ 	.short	0x010a
        /*178a*/ 	.byte	0x3f
	.zero		1


	//   ....[36]....
        /*178c*/ 	.word	0x0001acf0
        /*1790*/ 	.word	0x00000009
        /*1794*/ 	.word	0x00038830
        /*1798*/ 	.short	0x010a
        /*179a*/ 	.byte	0x3f
	.zero		1


	//   ....[37]....
        /*179c*/ 	.word	0x0001e3e0
        /*17a0*/ 	.word	0x00000007
        /*17a4*/ 	.word	0x00038850
        /*17a8*/ 	.short	0x010a
        /*17aa*/ 	.byte	0x3f
	.zero		1


	//   ....[38]....
        /*17ac*/ 	.word	0x0001e430
        /*17b0*/ 	.word	0x00000007
        /*17b4*/ 	.word	0x00038850
        /*17b8*/ 	.short	0x010a
        /*17ba*/ 	.byte	0x3f
	.zero		1


	//   ....[39]....
        /*17bc*/ 	.word	0x0001ea00
        /*17c0*/ 	.word	0x00000009
        /*17c4*/ 	.word	0x00000000
        /*17c8*/ 	.short	0x0101
        /*17ca*/ 	.byte	0x3f
	.zero		1


	//   ....[40]....
        /*17cc*/ 	.word	0x0001fea0
        /*17d0*/ 	.word	0x00000007
        /*17d4*/ 	.word	0x00000000
        /*17d8*/ 	.short	0x0101
        /*17da*/ 	.byte	0x3f
	.zero		1


	//   ....[41]....
        /*17dc*/ 	.word	0x00020160
        /*17e0*/ 	.word	0x00000004
        /*17e4*/ 	.word	0x00038830
        /*17e8*/ 	.short	0x010a
        /*17ea*/ 	.byte	0x3f
	.zero		1


	//   ....[42]....
        /*17ec*/ 	.word	0x000201f0
        /*17f0*/ 	.word	0x00000004
        /*17f4*/ 	.word	0x00038830
        /*17f8*/ 	.short	0x010a
        /*17fa*/ 	.byte	0x3f
	.zero		1


	//   ....[43]....
        /*17fc*/ 	.word	0x000238e0
        /*1800*/ 	.word	0x00000006
        /*1804*/ 	.word	0x00038850
        /*1808*/ 	.short	0x010a
        /*180a*/ 	.byte	0x3f
	.zero		1


	//   ....[44]....
        /*180c*/ 	.word	0x00023930
        /*1810*/ 	.word	0x00000006
        /*1814*/ 	.word	0x00038850
        /*1818*/ 	.short	0x010a
        /*181a*/ 	.byte	0x3f
	.zero		1


	//   ....[45]....
        /*181c*/ 	.word	0x000243e0
        /*1820*/ 	.word	0x00000004
        /*1824*/ 	.word	0x00000000
        /*1828*/ 	.short	0x0101
        /*182a*/ 	.byte	0x3f
	.zero		1


	//   ....[46]....
        /*182c*/ 	.word	0x00024d30
        /*1830*/ 	.word	0x00000006
        /*1834*/ 	.word	0x00000000
        /*1838*/ 	.short	0x0101
        /*183a*/ 	.byte	0x3f
	.zero		1


	//   ....[47]....
        /*183c*/ 	.word	0x00025700
        /*1840*/ 	.word	0x0000000a
        /*1844*/ 	.word	0x00038850
        /*1848*/ 	.short	0x010a
        /*184a*/ 	.byte	0x3f
	.zero		1


	//   ....[48]....
        /*184c*/ 	.word	0x00025750
        /*1850*/ 	.word	0x0000000a
        /*1854*/ 	.word	0x00038850
        /*1858*/ 	.short	0x010a
        /*185a*/ 	.byte	0x3f
	.zero		1


	//   ....[49]....
        /*185c*/ 	.word	0x00025c00
        /*1860*/ 	.word	0x0000000a
        /*1864*/ 	.word	0x00000000
        /*1868*/ 	.short	0x0101
        /*186a*/ 	.byte	0x3f
	.zero		1


	//   ....[50]....
        /*186c*/ 	.word	0x00027fd0
        /*1870*/ 	.word	0x00000014
        /*1874*/ 	.word	0x00000000
        /*1878*/ 	.short	0x0101
        /*187a*/ 	.byte	0x3f
	.zero		1


	//   ....[51]....
        /*187c*/ 	.word	0x00028c30
        /*1880*/ 	.word	0x00000002
        /*1884*/ 	.word	0x00000000
        /*1888*/ 	.short	0x0101
        /*188a*/ 	.byte	0x3f
	.zero		1


	//   ....[52]....
        /*188c*/ 	.word	0x0002c7c0
        /*1890*/ 	.word	0x00000010
        /*1894*/ 	.word	0x00038820
        /*1898*/ 	.short	0x010a
        /*189a*/ 	.byte	0x3f
	.zero		1


	//   ....[53]....
        /*189c*/ 	.word	0x0002c850
        /*18a0*/ 	.word	0x0000000b
        /*18a4*/ 	.word	0x000388a0
        /*18a8*/ 	.short	0x010a
        /*18aa*/ 	.byte	0x3f
	.zero		1


	//   ....[54]....
        /*18ac*/ 	.word	0x0002cda0
        /*18b0*/ 	.word	0x0000000b
        /*18b4*/ 	.word	0x000388c0
        /*18b8*/ 	.short	0x010a
        /*18ba*/ 	.byte	0x3f
	.zero		1


	//   ....[55]....
        /*18bc*/ 	.word	0x0002d3b0
        /*18c0*/ 	.word	0x0000000a
        /*18c4*/ 	.word	0x000388a0
        /*18c8*/ 	.short	0x010a
        /*18ca*/ 	.byte	0x3f
	.zero		1


	//   ....[56]....
        /*18cc*/ 	.word	0x0002d8f0
        /*18d0*/ 	.word	0x0000000a
        /*18d4*/ 	.word	0x000388c0
        /*18d8*/ 	.short	0x010a
        /*18da*/ 	.byte	0x3f
	.zero		1


	//   ....[57]....
        /*18dc*/ 	.word	0x0002ec20
        /*18e0*/ 	.word	0x00000005
        /*18e4*/ 	.word	0x00038840
        /*18e8*/ 	.short	0x010a
        /*18ea*/ 	.byte	0x3f
	.zero		1


	//   ....[58]....
        /*18ec*/ 	.word	0x0002f210
        /*18f0*/ 	.word	0x00000005
        /*18f4*/ 	.word	0x00038830
        /*18f8*/ 	.short	0x0107
        /*18fa*/ 	.byte	0x3f
	.zero		1


	//   ....[59]....
        /*18fc*/ 	.word	0x0002f2e0
        /*1900*/ 	.word	0x00000005
        /*1904*/ 	.word	0x00038830
        /*1908*/ 	.short	0x0101
        /*190a*/ 	.byte	0x3f
	.zero		1


	//   ....[60]....
        /*190c*/ 	.word	0x0002fee0
        /*1910*/ 	.word	0x00000010
        /*1914*/ 	.word	0x00038800
        /*1918*/ 	.short	0x0107
        /*191a*/ 	.byte	0x3f
	.zero		1


	//   ....[61]....
        /*191c*/ 	.word	0x00030000
        /*1920*/ 	.word	0x00000010
        /*1924*/ 	.word	0x00038800
        /*1928*/ 	.short	0x0101
        /*192a*/ 	.byte	0x3f
	.zero		1


	//   ....[62]....
        /*192c*/ 	.word	0x00030020
        /*1930*/ 	.word	0x00000010
        /*1934*/ 	.word	0x00038820
        /*1938*/ 	.short	0x010a
        /*193a*/ 	.byte	0x3f
	.zero		1


	//   ....[63]....
        /*193c*/ 	.word	0x00030400
        /*1940*/ 	.word	0x00000006
        /*1944*/ 	.word	0x00038840
        /*1948*/ 	.short	0x010a
        /*194a*/ 	.byte	0x3f
	.zero		1


	//   ....[64]....
        /*194c*/ 	.word	0x00030960
        /*1950*/ 	.word	0x00000006
        /*1954*/ 	.word	0x00038830
        /*1958*/ 	.short	0x0107
        /*195a*/ 	.byte	0x3f
	.zero		1


	//   ....[65]....
        /*195c*/ 	.word	0x00030a10
        /*1960*/ 	.word	0x00000006
        /*1964*/ 	.word	0x00038830
        /*1968*/ 	.short	0x0101
        /*196a*/ 	.byte	0x3f
	.zero		1


	//   ....[66]....
        /*196c*/ 	.word	0x00030a70
        /*1970*/ 	.word	0x00000006
        /*1974*/ 	.word	0x00038860
        /*1978*/ 	.short	0x010a
        /*197a*/ 	.byte	0x3f
	.zero		1


	//   ....[67]....
        /*197c*/ 	.word	0x00030f80
        /*1980*/ 	.word	0x00000006
        /*1984*/ 	.word	0x00038850
        /*1988*/ 	.short	0x0107
        /*198a*/ 	.byte	0x3f
	.zero		1


	//   ....[68]....
        /*198c*/ 	.word	0x00031110
        /*1990*/ 	.word	0x00000006
        /*1994*/ 	.word	0x00038850
        /*1998*/ 	.short	0x0101
        /*199a*/ 	.byte	0x3f
	.zero		1


	//   ....[69]....
        /*199c*/ 	.word	0x00031320
        /*19a0*/ 	.word	0x00000004
        /*19a4*/ 	.word	0x00038860
        /*19a8*/ 	.short	0x010a
        /*19aa*/ 	.byte	0x3f
	.zero		1


	//   ....[70]....
        /*19ac*/ 	.word	0x00031860
        /*19b0*/ 	.word	0x00000004
        /*19b4*/ 	.word	0x00038850
        /*19b8*/ 	.short	0x0107
        /*19ba*/ 	.byte	0x3f
	.zero		1


	//   ....[71]....
        /*19bc*/ 	.word	0x00031910
        /*19c0*/ 	.word	0x00000004
        /*19c4*/ 	.word	0x00038850
        /*19c8*/ 	.short	0x0101
        /*19ca*/ 	.byte	0x3f
	.zero		1


	//   ....[72]....
        /*19cc*/ 	.word	0x00032a60
        /*19d0*/ 	.word	0x00000005
        /*19d4*/ 	.word	0x00038820
        /*19d8*/ 	.short	0x010a
        /*19da*/ 	.byte	0x3f
	.zero		1


	//   ....[73]....
        /*19dc*/ 	.word	0x00032bf0
        /*19e0*/ 	.word	0x00000003
        /*19e4*/ 	.word	0x00038840
        /*19e8*/ 	.short	0x010a
        /*19ea*/ 	.byte	0x3f
	.zero		1


	//   ....[74]....
        /*19ec*/ 	.word	0x00032c90
        /*19f0*/ 	.word	0x00000017
        /*19f4*/ 	.word	0x00038840
        /*19f8*/ 	.short	0x010a
        /*19fa*/ 	.byte	0x3f
	.zero		1


	//   ....[75]....
        /*19fc*/ 	.word	0x00032cd0
        /*1a00*/ 	.word	0x00000003
        /*1a04*/ 	.word	0x00038860
        /*1a08*/ 	.short	0x010a
        /*1a0a*/ 	.byte	0x3f
	.zero		1


	//   ....[76]....
        /*1a0c*/ 	.word	0x00032d10
        /*1a10*/ 	.word	0x00000017
        /*1a14*/ 	.word	0x00038860
        /*1a18*/ 	.short	0x010a
        /*1a1a*/ 	.byte	0x3f
	.zero		1


	//   ....[77]....
        /*1a1c*/ 	.word	0x00032d70
        /*1a20*/ 	.word	0x00000058
        /*1a24*/ 	.word	0x00038890
        /*1a28*/ 	.short	0x010a
        /*1a2a*/ 	.byte	0x3f
	.zero		1


	//   ....[78]....
        /*1a2c*/ 	.word	0x00033150
        /*1a30*/ 	.word	0x00000058
        /*1a34*/ 	.word	0x00038890
        /*1a38*/ 	.short	0x010a
        /*1a3a*/ 	.byte	0x3f
	.zero		1


	//   ....[79]....
        /*1a3c*/ 	.word	0x00033530
        /*1a40*/ 	.word	0x00000058
        /*1a44*/ 	.word	0x00038890
        /*1a48*/ 	.short	0x010a
        /*1a4a*/ 	.byte	0x3f
	.zero		1


	//   ....[80]....
        /*1a4c*/ 	.word	0x00033910
        /*1a50*/ 	.word	0x00000058
        /*1a54*/ 	.word	0x000388b0
        /*1a58*/ 	.short	0x010a
        /*1a5a*/ 	.byte	0x3f
	.zero		1


	//   ....[81]....
        /*1a5c*/ 	.word	0x000340a0
        /*1a60*/ 	.word	0x00000017
        /*1a64*/ 	.word	0x00038800
        /*1a68*/ 	.short	0x010a
        /*1a6a*/ 	.byte	0x3f
	.zero		1


	//   ....[82]....
        /*1a6c*/ 	.word	0x00034810
        /*1a70*/ 	.word	0x00000017
        /*1a74*/ 	.word	0x00038800
        /*1a78*/ 	.short	0x010a
        /*1a7a*/ 	.byte	0x3f
	.zero		1


	//   ....[83]....
        /*1a7c*/ 	.word	0x00034860
        /*1a80*/ 	.word	0x00000000
        /*1a84*/ 	.word	0x00038830
        /*1a88*/ 	.short	0x010a
        /*1a8a*/ 	.byte	0x3f
	.zero		1


	//   ....[84]....
        /*1a8c*/ 	.word	0x000348b0
        /*1a90*/ 	.word	0x00000009
        /*1a94*/ 	.word	0x00038830
        /*1a98*/ 	.short	0x010a
        /*1a9a*/ 	.byte	0x3f
	.zero		1


	//   ....[85]....
        /*1a9c*/ 	.word	0x00034900
        /*1aa0*/ 	.word	0x00000007
        /*1aa4*/ 	.word	0x00038850
        /*1aa8*/ 	.short	0x010a
        /*1aaa*/ 	.byte	0x3f
	.zero		1


	//   ....[86]....
        /*1aac*/ 	.word	0x00034950
        /*1ab0*/ 	.word	0x00000004
        /*1ab4*/ 	.word	0x00038830
        /*1ab8*/ 	.short	0x010a
        /*1aba*/ 	.byte	0x3f
	.zero		1


	//   ....[87]....
        /*1abc*/ 	.word	0x000349a0
        /*1ac0*/ 	.word	0x00000006
        /*1ac4*/ 	.word	0x00038850
        /*1ac8*/ 	.short	0x010a
        /*1aca*/ 	.byte	0x3f
	.zero		1


	//   ....[88]....
        /*1acc*/ 	.word	0x000349f0
        /*1ad0*/ 	.word	0x0000000a
        /*1ad4*/ 	.word	0x00038850
        /*1ad8*/ 	.short	0x010a
        /*1ada*/ 	.byte	0x3f
	.zero		1


	//   ....[89]....
        /*1adc*/ 	.word	0x00034b90
        /*1ae0*/ 	.word	0x00000010
        /*1ae4*/ 	.word	0x00038820
        /*1ae8*/ 	.short	0x010a
        /*1aea*/ 	.byte	0x3f
	.zero		1


	//   ....[90]....
        /*1aec*/ 	.word	0x00034be0
        /*1af0*/ 	.word	0x0000000b
        /*1af4*/ 	.word	0x000388a0
        /*1af8*/ 	.short	0x010a
        /*1afa*/ 	.byte	0x3f
	.zero		1


	//   ....[91]....
        /*1afc*/ 	.word	0x00034c30
        /*1b00*/ 	.word	0x0000000b
        /*1b04*/ 	.word	0x000388c0
        /*1b08*/ 	.short	0x010a
        /*1b0a*/ 	.byte	0x3f
	.zero		1


	//   ....[92]....
        /*1b0c*/ 	.word	0x00034c80
        /*1b10*/ 	.word	0x0000000a
        /*1b14*/ 	.word	0x000388a0
        /*1b18*/ 	.short	0x010a
        /*1b1a*/ 	.byte	0x3f
	.zero		1


	//   ....[93]....
        /*1b1c*/ 	.word	0x00034cd0
        /*1b20*/ 	.word	0x0000000a
        /*1b24*/ 	.word	0x000388c0
        /*1b28*/ 	.short	0x010a
        /*1b2a*/ 	.byte	0x3f
	.zero		1


	//   ....[94]....
        /*1b2c*/ 	.word	0x00034df0
        /*1b30*/ 	.word	0x00000005
        /*1b34*/ 	.word	0x00038840
        /*1b38*/ 	.short	0x010a
        /*1b3a*/ 	.byte	0x3f
	.zero		1


	//   ....[95]....
        /*1b3c*/ 	.word	0x000360d0
        /*1b40*/ 	.word	0x00000010
        /*1b44*/ 	.word	0x00038820
        /*1b48*/ 	.short	0x010a
        /*1b4a*/ 	.byte	0x3f
	.zero		1


	//   ....[96]....
        /*1b4c*/ 	.word	0x00036120
        /*1b50*/ 	.word	0x00000006
        /*1b54*/ 	.word	0x00038840
        /*1b58*/ 	.short	0x010a
        /*1b5a*/ 	.byte	0x3f
	.zero		1


	//   ....[97]....
        /*1b5c*/ 	.word	0x00036880
        /*1b60*/ 	.word	0x00000006
        /*1b64*/ 	.word	0x00038860
        /*1b68*/ 	.short	0x010a
        /*1b6a*/ 	.byte	0x3f
	.zero		1


	//   ....[98]....
        /*1b6c*/ 	.word	0x00037040
        /*1b70*/ 	.word	0x00000004
        /*1b74*/ 	.word	0x00038860
        /*1b78*/ 	.short	0x010a
        /*1b7a*/ 	.byte	0x3f
	.zero		1


	//   ....[99]....
        /*1b7c*/ 	.word	0x00038260
        /*1b80*/ 	.word	0x00000005
        /*1b84*/ 	.word	0x00038820
        /*1b88*/ 	.short	0x010a
        /*1b8a*/ 	.byte	0x3f
	.zero		1


	//   ....[100]....
        /*1b8c*/ 	.word	0x00038400
        /*1b90*/ 	.word	0x00000003
        /*1b94*/ 	.word	0x00038840
        /*1b98*/ 	.short	0x010a
        /*1b9a*/ 	.byte	0x3f
	.zero		1


	//   ....[101]....
        /*1b9c*/ 	.word	0x00038450
        /*1ba0*/ 	.word	0x00000017
        /*1ba4*/ 	.word	0x00038840
        /*1ba8*/ 	.short	0x010a
        /*1baa*/ 	.byte	0x3f
	.zero		1


	//   ....[102]....
        /*1bac*/ 	.word	0x000384a0
        /*1bb0*/ 	.word	0x00000003
        /*1bb4*/ 	.word	0x00038860
        /*1bb8*/ 	.short	0x010a
        /*1bba*/ 	.byte	0x3f
	.zero		1


	//----- nvinfo : EIATTR_NUM_MBARRIERS
	.align		4
.L_563:
        /*1bbc*/ 	.byte	0x03, 0x38
        /*1bbe*/ 	.short	0x0016


	//----- nvinfo : EIATTR_EXIT_INSTR_OFFSETS
	.align		4
        /*1bc0*/ 	.byte	0x04, 0x1c
        /*1bc2*/ 	.short	(.L_565 - .L_564)


	//   ....[0]....
.L_564:
        /*1bc4*/ 	.word	0x00032d60


	//----- nvinfo : EIATTR_MAX_THREADS
	.align		4
.L_565:
        /*1bc8*/ 	.byte	0x04, 0x05
        /*1bca*/ 	.short	(.L_567 - .L_566)
.L_566:
        /*1bcc*/ 	.word	0x00000180
        /*1bd0*/ 	.word	0x00000001
        /*1bd4*/ 	.word	0x00000001


	//----- nvinfo : EIATTR_CRS_STACK_SIZE
	.align		4
.L_567:
        /*1bd8*/ 	.byte	0x04, 0x1e
        /*1bda*/ 	.short	(.L_569 - .L_568)
.L_568:
        /*1bdc*/ 	.word	0x00000000


	//----- nvinfo : EIATTR_CBANK_PARAM_SIZE
	.align		4
.L_569:
        /*1be0*/ 	.byte	0x03, 0x19
        /*1be2*/ 	.short	0x0af0


	//----- nvinfo : EIATTR_PARAM_CBANK
	.align		4
        /*1be4*/ 	.byte	0x04, 0x0a
        /*1be6*/ 	.short	(.L_571 - .L_570)
	.align		4
.L_570:
        /*1be8*/ 	.word	index@(.nv.constant0._ZN7cutlass13device_kernelIN5flash11enable_sm90INS1_16FlashAttnFwdSm90INS1_25CollectiveMainloopFwdSm90ILi2EN4cute5tupleIJNS5_1CILi1EEES8_S8_EEENS6_IJNS7_ILi128EEENS7_ILi80EEENS7_ILi256EEEEEELi256ENS_6half_tEfNS_4arch4Sm90ELb1ELb0ELb1ELb1ELb1ELb1ELb0ELb1ELb1ELb1ELb1ELb0EEENS1_21CollectiveEpilogueFwdINS6_IJSA_SC_SB_EEES9_SE_SG_Li256ELb1ELb1ELb1ELb0EEENS1_36VarlenDynamicPersistentTileSchedulerILi128ELi80ELi256ELi128ELb1ELb1ELb1ELb1ELb1ELb1EEEEEEEEEvNT_6ParamsE)
        /*1bec*/ 	.short	0x0210
        /*1bee*/ 	.short	0x0af0


	//----- nvinfo : EIATTR_SW_WAR
	.align		4
.L_571:
        /*1bf0*/ 	.byte	0x04, 0x36
        /*1bf2*/ 	.short	(.L_573 - .L_572)
.L_572:
        /*1bf4*/ 	.word	0x00000008
.L_573:


//--------------------- .nv.info._ZN7cutlass13device_kernelIN5flash11enable_sm90INS1_16FlashAttnFwdSm90INS1_25CollectiveMainloopFwdSm90ILi2EN4cute5tupleIJNS5_1CILi1EEES8_S8_EEENS6_IJNS7_ILi128EEENS7_ILi96EEENS7_ILi192EEEEEELi192ENS_6half_tEfNS_4arch4Sm90ELb0ELb0ELb1ELb0ELb1ELb0ELb0ELb1ELb1ELb1ELb1ELb0EEENS1_21CollectiveEpilogueFwdINS6_IJSA_SC_SB_EEES9_SE_SG_Li256ELb0ELb1ELb1ELb0EEENS1_19SingleTileSchedulerILb0ELb1ELb1ELi128EEEEEEEEEvNT_6ParamsE --------------------------
	.section	.nv.info._ZN7cutlass13device_kernelIN5flash11enable_sm90INS1_16FlashAttnFwdSm90INS1_25CollectiveMainloopFwdSm90ILi2EN4cute5tupleIJNS5_1CILi1EEES8_S8_EEENS6_IJNS7_ILi128EEENS7_ILi96EEENS7_ILi192EEEEEELi192ENS_6half_tEfNS_4arch4Sm90ELb0ELb0ELb1ELb0ELb1ELb0ELb0ELb1ELb1ELb1ELb1ELb0EEENS1_21CollectiveEpilogueFwdINS6_IJSA_SC_SB_EEES9_SE_SG_Li256ELb0ELb1ELb1ELb0EEENS1_19SingleTileSchedulerILb0ELb1ELb1ELi128EEEEEEEEEvNT_6ParamsE,"",@"SHT_CUDA_INFO"
	.sectionflags	@""
	.align	4


	//----- nvinfo : EIATTR_CUDA_API_VERSION
	.align		4
        /*0000*/ 	.byte	0x04, 0x37
        /*0002*/ 	.short	(.L_575 - .L_574)
.L_574:
        /*0004*/ 	.word	0x00000082


	//----- nvinfo : EIATTR_KPARAM_INFO
	.align		4
.L_575:
        /*0008*/ 	.byte	0x04, 0x17
        /*000a*/ 	.short	(.L_577 - .L_576)
.L_576:
        /*000c*/ 	.word	0x00000000
        /*0010*/ 	.short	0x0000
        /*0012*/ 	.short	0x0070
        /*0014*/ 	.byte	0x00, 0xf0, 0x01, 0x28


	//----- nvinfo : EIATTR_SPARSE_MMA_MASK
	.align		4
.L_577:
        /*0018*/ 	.byte	0x03, 0x50
        /*001a*/ 	.short	0x0000


	//----- nvinfo : EIATTR_MAXREG_COUNT
	.align		4
        /*001c*/ 	.byte	0x03, 0x1b
        /*001e*/ 	.short	0x00a8


	//----- nvinfo : EIATTR_NUM_BARRIERS
	.align		4
        /*0020*/ 	.byte	0x02, 0x4c
        /*0022*/ 	.byte	0x09
	.zero		1


	//----- nvinfo : EIATTR_EXTERNS
	.align		4
        /*0024*/ 	.byte	0x04, 0x0f
        /*0026*/ 	.short	(.L_579 - .L_578)


	//   ....[0]....
	.align		4
.L_578:
        /*0028*/ 	.word	index@(__assertfail)


	//----- nvinfo : EIATTR_ANNOTATIONS
	.align		4
.L_579:
        /*002c*/ 	.byte	0x04, 0x55
        /*002e*/ 	.short	(.L_581 - .L_580)


	//   ....[0]....
.L_580:
        /*0030*/ 	.word	0x00000001
        /*0034*/ 	.byte	0xb0, 0x08, 0x00, 0x00, 0x01, 0x00, 0x00, 0x00, 0x60, 0x13, 0x00, 0x00, 0x01, 0x00, 0x00, 0x00
        /*0044*/ 	.byte	0x10, 0x9e, 0x00, 0x00, 0x01, 0x00, 0x00, 0x00, 0x70, 0x9e, 0x00, 0x00, 0x01, 0x00, 0x00, 0x00
        /*0054*/ 	.byte	0xc0, 0xb4, 0x00, 0x00, 0x01, 0x00, 0x00, 0x00, 0x10, 0xcc, 0x00, 0x00


	//----- nvinfo : EIATTR_MERCURY_ISA_VERSION
	.align		4
.L_581:
        /*0060*/ 	.byte	0x03, 0x5f
        /*0062*/ 	.short	0x0101


	//----- nvinfo : EIATTR_INT_WARP_WIDE_INSTR_OFFSETS
	.align		4
        /*0064*/ 	.byte	0x04, 0x31
        /*0066*/ 	.short	(.L_583 - .L_582)


	//   ....[0]....
.L_582:
        /*0068*/ 	.word	0x000000c0


	//   ....[1]....
        /*006c*/ 	.word	0x000000d0


	//   ....[2]....
        /*0070*/ 	.word	0x00000170


	//----- nvinfo : EIATTR_COOP_GROUP_MASK_REGIDS
	.align		4
.L_583:
        /*0074*/ 	.byte	0x04, 0x29
        /*0076*/ 	.short	(.L_585 - .L_584)


	//   ....[0]....
.L_584:
        /*0078*/ 	.word	0xffffffff


	//   ....[1]....
        /*007c*/ 	.word	0xffffffff


	//   ....[2]....
        /*0080*/ 	.word	0xffffffff


	//   ....[3]....
        /*0084*/ 	.word	0xffffffff


	//   ....[4]....
        /*0088*/ 	.word	0xffffffff


	//   ....[5]....
        /*008c*/ 	.word	0xffffffff


	//   ....[6]....
        /*0090*/ 	.word	0xffffffff


	//   ....[7]....
        /*0094*/ 	.word	0xffffffff


	//   ....[8]....
        /*0098*/ 	.word	0xffffffff


	//   ....[9]....
        /*009c*/ 	.word	0xffffffff


	//   ....[10]....
        /*00a0*/ 	.word	0xffffffff


	//   ....[11]....
        /*00a4*/ 	.word	0xffffffff


	//   ....[12]....
        /*00a8*/ 	.word	0xffffffff


	//   ....[13]....
        /*00ac*/ 	.word	0xffffffff


	//   ....[14]....
        /*00b0*/ 	.word	0xffffffff


	//   ....[15]....
        /*00b4*/ 	.word	0xffffffff


	//   ....[16]....
        /*00b8*/ 	.word	0xffffffff


	//   ....[17]....
        /*00bc*/ 	.word	0xffffffff


	//   ....[18]....
        /*00c0*/ 	.word	0xffffffff


	//   ....[19]....
        /*00c4*/ 	.word	0xffffffff


	//   ....[20]....
        /*00c8*/ 	.word	0xffffffff


	//   ....[21]....
        /*00cc*/ 	.word	0xffffffff


	//   ....[22]....
        /*00d0*/ 	.word	0xffffffff


	//   ....[23]....
        /*00d4*/ 	.word	0xffffffff


	//   ....[24]....
        /*00d8*/ 	.word	0xffffffff


	//   ....[25]....
        /*00dc*/ 	.word	0xffffffff


	//   ....[26]....
        /*00e0*/ 	.word	0xffffffff


	//   ....[27]....
        /*00e4*/ 	.word	0xffffffff


	//   ....[28]....
        /*00e8*/ 	.word	0xffffffff


	//   ....[29]....
        /*00ec*/ 	.word	0xffffffff


	//   ....[30]....
        /*00f0*/ 	.word	0xffffffff


	//   ....[31]....
        /*00f4*/ 	.word	0xffffffff


	//   ....[32]....
        /*00f8*/ 	.word	0xffffffff


	//   ....[33]....
        /*00fc*/ 	.word	0xffffffff


	//   ....[34]....
        /*0100*/ 	.word	0xffffffff


	//   ....[35]....
        /*0104*/ 	.word	0xffffffff


	//   ....[36]....
        /*0108*/ 	.word	0xffffffff


	//   ....[37]....
        /*010c*/ 	.word	0xffffffff


	//   ....[38]....
        /*0110*/ 	.word	0xffffffff


	//   ....[39]....
        /*0114*/ 	.word	0xffffffff


	//   ....[40]....
        /*0118*/ 	.word	0xffffffff


	//   ....[41]....
        /*011c*/ 	.word	0xffffffff


	//   ....[42]....
        /*0120*/ 	.word	0xffffffff


	//   ....[43]....
        /*0124*/ 	.word	0xffffffff


	//   ....[44]....
        /*0128*/ 	.word	0xffffffff


	//   ....[45]....
        /*012c*/ 	.word	0xffffffff


	//   ....[46]....
        /*0130*/ 	.word	0xffffffff


	//   ....[47]....
        /*0134*/ 	.word	0xffffffff


	//   ....[48]....
        /*0138*/ 	.word	0xffffffff


	//   ....[49]....
        /*013c*/ 	.word	0xffffffff


	//   ....[50]....
        /*0140*/ 	.word	0xffffffff


	//   ....[51]....
        /*0144*/ 	.word	0xffffffff


	//   ....[52]....
        /*0148*/ 	.word	0xffffffff


	//   ....[53]....
        /*014c*/ 	.word	0xffffffff


	//   ....[54]....
        /*0150*/ 	.word	0xffffffff


	//   ....[55]....
        /*0154*/ 	.word	0xffffffff


	//   ....[56]....
        /*0158*/ 	.word	0xffffffff


	//   ....[57]....
        /*015c*/ 	.word	0xffffffff


	//   ....[58]....
        /*0160*/ 	.word	0xffffffff


	//   ....[59]....
        /*0164*/ 	.word	0xffffffff


	//   ....[60]....
        /*0168*/ 	.word	0xffffffff


	//   ....[61]....
        /*016c*/ 	.word	0xffffffff


	//   ....[62]....
        /*0170*/ 	.word	0xffffffff


	//   ....[63]....
        /*0174*/ 	.word	0xffffffff


	//   ....[64]....
        /*0178*/ 	.word	0xffffffff


	//   ....[65]....
        /*017c*/ 	.word	0xffffffff


	//   ....[66]....
        /*0180*/ 	.word	0xffffffff


	//   ....[67]....
        /*0184*/ 	.word	0xffffffff


	//   ....[68]....
        /*0188*/ 	.word	0xffffffff


	//   ....[69]....
        /*018c*/ 	.word	0xffffffff


	//   ....[70]....
        /*0190*/ 	.word	0xffffffff


	//   ....[71]....
        /*0194*/ 	.word	0xffffffff


	//   ....[72]....
        /*0198*/ 	.word	0xffffffff


	//   ....[73]....
        /*019c*/ 	.word	0xffffffff


	//   ....[74]....
        /*01a0*/ 	.word	0xffffffff


	//   ....[75]....
        /*01a4*/ 	.word	0xffffffff


	//   ....[76]....
        /*01a8*/ 	.word	0xffffffff


	//   ....[77]....
        /*01ac*/ 	.word	0xffffffff


	//   ....[78]....
        /*01b0*/ 	.word	0xffffffff


	//   ....[79]....
        /*01b4*/ 	.word	0xffffffff


	//   ....[80]....
        /*01b8*/ 	.word	0xffffffff


	//   ....[81]....
        /*01bc*/ 	.word	0xffffffff


	//   ....[82]....
        /*01c0*/ 	.word	0xffffffff


	//   ....[83]....
        /*01c4*/ 	.word	0xffffffff


	//   ....[84]....
        /*01c8*/ 	.word	0xffffffff


	//   ....[85]....
        /*01cc*/ 	.word	0xffffffff


	//   ....[86]....
        /*01d0*/ 	.word	0xffffffff


	//   ....[87]....
        /*01d4*/ 	.word	0xffffffff


	//   ....[88]....
        /*01d8*/ 	.word	0xffffffff


	//   ....[89]....
        /*01dc*/ 	.word	0xffffffff


	//   ....[90]....
        /*01e0*/ 	.word	0xffffffff


	//   ....[91]....
        /*01e4*/ 	.word	0xffffffff


	//   ....[92]....
        /*01e8*/ 	.word	0xffffffff


	//   ....[93]....
        /*01ec*/ 	.word	0x0500000f


	//   ....[94]....
        /*01f0*/ 	.word	0x0500000f


	//   ....[95]....
        /*01f4*/ 	.word	0x0500000f


	//   ....[96]....
        /*01f8*/ 	.word	0x0500000f


	//   ....[97]....
        /*01fc*/ 	.word	0x0500000f


	//   ....[98]....
        /*0200*/ 	.word	0x0500000f


	//   ....[99]....
        /*0204*/ 	.word	0x0500000f


	//   ....[100]....
        /*0208*/ 	.word	0x0500000f


	//   ....[101]....
        /*020c*/ 	.word	0x0500000f


	//   ....[102]....
        /*0210*/ 	.word	0x0500000f


	//   ....[103]....
        /*0214*/ 	.word	0x0500000f


	//   ....[104]....
        /*0218*/ 	.word	0x0500000f


	//   ....[105]....
        /*021c*/ 	.word	0x0500000f


	//   ....[106]....
        /*0220*/ 	.word	0x0500000f


	//   ....[107]....
        /*0224*/ 	.word	0x0500000f


	//   ....[108]....
        /*0228*/ 	.word	0x0500000f


	//   ....[109]....
        /*022c*/ 	.word	0x0500000f


	//   ....[110]....
        /*0230*/ 	.word	0x0500000f


	//   ....[111]....
        /*0234*/ 	.word	0x0500000f


	//   ....[112]....
        /*0238*/ 	.word	0x0500000f


	//   ....[113]....
        /*023c*/ 	.word	0x0500000f


	//   ....[114]....
        /*0240*/ 	.word	0x0500000f


	//   ....[115]....
        /*0244*/ 	.word	0x0500000f


	//   ....[116]....
        /*0248*/ 	.word	0x0500000f


	//   ....[117]....
        /*024c*/ 	.word	0x0500000f


	//   ....[118]....
        /*0250*/ 	.word	0x0500000f


	//   ....[119]....
        /*0254*/ 	.word	0x0500000f


	//   ....[120]....
        /*0258*/ 	.word	0x0500000f


	//   ....[121]....
        /*025c*/ 	.word	0x0500000f


	//   ....[122]....
        /*0260*/ 	.word	0x0500000f


	//   ....[123]....
        /*0264*/ 	.word	0x0500000f


	//   ....[124]....
        /*0268*/ 	.word	0x0500000f


	//   ....[125]....
        /*026c*/ 	.word	0x0500000f


	//   ....[126]....
        /*0270*/ 	.word	0x0500000f


	//   ....[127]....
        /*0274*/ 	.word	0x0500000f


	//   ....[128]....
        /*0278*/ 	.word	0x0500000f


	//   ....[129]....
        /*027c*/ 	.word	0x0500000f


	//   ....[130]....
        /*0280*/ 	.word	0x0500000f


	//   ....[131]....
        /*0284*/ 	.word	0x0500000f


	//   ....[132]....
        /*0288*/ 	.word	0x0500000f


	//   ....[133]....
        /*028c*/ 	.word	0x0500000f


	//   ....[134]....
        /*0290*/ 	.word	0x0500000f


	//   ....[135]....
        /*0294*/ 	.word	0x0500000f


	//   ....[136]....
        /*0298*/ 	.word	0x0500000f


	//   ....[137]....
        /*029c*/ 	.word	0x0500000f


	//   ....[138]....
        /*02a0*/ 	.word	0x0500000f


	//   ....[139]....
        /*02a4*/ 	.word	0x0500000f


	//   ....[140]....
        /*02a8*/ 	.word	0x0500000f


	//   ....[141]....
        /*02ac*/ 	.word	0x0500000f


	//   ....[142]....
        /*02b0*/ 	.word	0x0500000f


	//   ....[143]....
        /*02b4*/ 	.word	0x0500000f


	//   ....[144]....
        /*02b8*/ 	.word	0x0500000f


	//   ....[145]....
        /*02bc*/ 	.word	0x0500000f


	//   ....[146]....
        /*02c0*/ 	.word	0x0500000f


	//   ....[147]....
        /*02c4*/ 	.word	0x0500000f


	//   ....[148]....
        /*02c8*/ 	.word	0x0500000f


	//   ....[149]....
        /*02cc*/ 	.word	0x0500000f


	//   ....[150]....
        /*02d0*/ 	.word	0x0500000f


	//   ....[151]....
        /*02d4*/ 	.word	0x0500000f


	//   ....[152]....
        /*02d8*/ 	.word	0x0500000f


	//   ....[153]....
        /*02dc*/ 	.word	0x0500000f


	//   ....[154]....
        /*02e0*/ 	.word	0x0500000f


	//   ....[155]....
        /*02e4*/ 	.word	0x0500000f


	//   ....[156]....
        /*02e8*/ 	.word	0x0500000f


	//   ....[157]....
        /*02ec*/ 	.word	0x0500000f


	//   ....[158]....
        /*02f0*/ 	.word	0x0500000f


	//----- nvinfo : EIATTR_COOP_GROUP_INSTR_OFFSETS
	.align		4
.L_585:
        /*02f4*/ 	.byte	0x04, 0x28
        /*02f6*/ 	.short	(.L_587 - .L_586)


	//   ....[0]....
.L_586:
        /*02f8*/ 	.word	0x00000070


	//   ....[1]....
        /*02fc*/ 	.word	0x000000b0


	//   ....[2]....
        /*0300*/ 	.word	0x000002d0


	//   ....[3]....
        /*0304*/ 	.word	0x00000430


	//   ....[4]....
        /*0308*/ 	.word	0x00000550


	//   ....[5]....
        /*030c*/ 	.word	0x000006b0


	//   ....[6]....
        /*0310*/ 	.word	0x00001160


	//   ....[7]....
        /*0314*/ 	.word	0x00002ac0


	//   ....[8]....
        /*0318*/ 	.word	0x00002b40


	//   ....[9]....
        /*031c*/ 	.word	0x00002f60


	//   ....[10]....
        /*0320*/ 	.word	0x00003010


	//   ....[11]....
        /*0324*/ 	.word	0x000055c0


	//   ....[12]....
        /*0328*/ 	.word	0x000055f0


	//   ....[13]....
        /*032c*/ 	.word	0x00005610


	//   ....[14]....
        /*0330*/ 	.word	0x00005640


	//   ....[15]....
        /*0334*/ 	.word	0x00006980


	//   ....[16]....
        /*0338*/ 	.word	0x000069a0


	//   ....[17]....
        /*033c*/ 	.word	0x00006a50


	//   ....[18]....
        /*0340*/ 	.word	0x00006a60


	//   ....[19]....
        /*0344*/ 	.word	0x00007af0


	//   ....[20]....
        /*0348*/ 	.word	0x00007b30


	//   ....[21]....
        /*034c*/ 	.word	0x00007b70


	//   ....[22]....
        /*0350*/ 	.word	0x00007bb0


	//   ....[23]....
        /*0354*/ 	.word	0x00007c00


	//   ....[24]....
        /*0358*/ 	.word	0x00007c20


	//   ....[25]....
        /*035c*/ 	.word	0x00008590


	//   ....[26]....
        /*0360*/ 	.word	0x000085a0


	//   ....[27]....
        /*0364*/ 	.word	0x000092e0


	//   ....[28]....
        /*0368*/ 	.word	0x0000a4d0


	//   ....[29]....
        /*036c*/ 	.word	0x0000a4f0


	//   ....[30]....
        /*0370*/ 	.word	0x0000a500


	//   ....[31]....
        /*0374*/ 	.word	0x0000a510


	//   ....[32]....
        /*0378*/ 	.word	0x0000a520


	//   ....[33]....
        /*037c*/ 	.word	0x0000a530


	//   ....[34]....
        /*0380*/ 	.word	0x0000a540


	//   ....[35]....
        /*0384*/ 	.word	0x0000a5a0


	//   ....[36]....
        /*0388*/ 	.word	0x0000a5e0


	//   ....[37]....
        /*038c*/ 	.word	0x0000a640


	//   ....[38]....
        /*0390*/ 	.word	0x0000a650


	//   ....[39]....
        /*0394*/ 	.word	0x0000a720


	//   ....[40]....
        /*0398*/ 	.word	0x0000ad40


	//   ....[41]....
        /*039c*/ 	.word	0x0000ad70


	//   ....[42]....
        /*03a0*/ 	.word	0x0000ada0


	//   ....[43]....
        /*03a4*/ 	.word	0x0000adc0


	//   ....[44]....
        /*03a8*/ 	.word	0x0000add0


	//   ....[45]....
        /*03ac*/ 	.word	0x0000ae50


	//   ....[46]....
        /*03b0*/ 	.word	0x0000ae90


	//   ....[47]....
        /*03b4*/ 	.word	0x0000aee0


	//   ....[48]....
        /*03b8*/ 	.word	0x0000af10


	//   ....[49]....
        /*03bc*/ 	.word	0x0000af70


	//   ....[50]....
        /*03c0*/ 	.word	0x0000afb0


	//   ....[51]....
        /*03c4*/ 	.word	0x0000b000


	//   ....[52]....
        /*03c8*/ 	.word	0x0000b030


	//   ....[53]....
        /*03cc*/ 	.word	0x0000b080


	//   ....[54]....
        /*03d0*/ 	.word	0x0000b0c0


	//   ....[55]....
        /*03d4*/ 	.word	0x0000b110


	//   ....[56]....
        /*03d8*/ 	.word	0x0000b8d0


	//   ....[57]....
        /*03dc*/ 	.word	0x0000b900


	//   ....[58]....
        /*03e0*/ 	.word	0x0000b920


	//   ....[59]....
        /*03e4*/ 	.word	0x0000b930


	//   ....[60]....
        /*03e8*/ 	.word	0x0000b950


	//   ....[61]....
        /*03ec*/ 	.word	0x0000b9b0


	//   ....[62]....
        /*03f0*/ 	.word	0x0000b9d0


	//   ....[63]....
        /*03f4*/ 	.word	0x0000b9f0


	//   ....[64]....
        /*03f8*/ 	.word	0x0000ba00


	//   ....[65]....
        /*03fc*/ 	.word	0x0000ba60


	//   ....[66]....
        /*0400*/ 	.word	0x0000ba80


	//   ....[67]....
        /*0404*/ 	.word	0x0000bb40


	//   ....[68]....
        /*0408*/ 	.word	0x0000bd80


	//   ....[69]....
        /*040c*/ 	.word	0x0000bda0


	//   ....[70]....
        /*0410*/ 	.word	0x0000bdb0


	//   ....[71]....
        /*0414*/ 	.word	0x0000bdd0


	//   ....[72]....
        /*0418*/ 	.word	0x0000be60


	//   ....[73]....
        /*041c*/ 	.word	0x0000be90


	//   ....[74]....
        /*0420*/ 	.word	0x0000bf00


	//   ....[75]....
        /*0424*/ 	.word	0x0000bf30


	//   ....[76]....
        /*0428*/ 	.word	0x0000bfa0


	//   ....[77]....
        /*042c*/ 	.word	0x0000bfd0


	//   ....[78]....
        /*0430*/ 	.word	0x0000c040


	//   ....[79]....
        /*0434*/ 	.word	0x0000c070


	//   ....[80]....
        /*0438*/ 	.word	0x0000c540


	//   ....[81]....
        /*043c*/ 	.word	0x0000c570


	//   ....[82]....
        /*0440*/ 	.word	0x0000c5a0


	//   ....[83]....
        /*0444*/ 	.word	0x0000c5d0


	//   ....[84]....
        /*0448*/ 	.word	0x0000c600


	//   ....[85]....
        /*044c*/ 	.word	0x0000c610


	//   ....[86]....
        /*0450*/ 	.word	0x0000c6b0


	//   ....[87]....
        /*0454*/ 	.word	0x0000c6d0


	//   ....[88]....
        /*0458*/ 	.word	0x0000c760


	//   ....[89]....
        /*045c*/ 	.word	0x0000c780


	//   ....[90]....
        /*0460*/ 	.word	0x0000c7f0


	//   ....[91]....
        /*0464*/ 	.word	0x0000c820


	//   ....[92]....
        /*0468*/ 	.word	0x0000cba0


	//   ....[93]....
        /*046c*/ 	.word	0x0000d060


	//   ....[94]....
        /*0470*/ 	.word	0x0000d150


	//   ....[95]....
        /*0474*/ 	.word	0x0000d1f0


	//   ....[96]....
        /*0478*/ 	.word	0x0000d250


	//   ....[97]....
        /*047c*/ 	.word	0x0000d320


	//   ....[98]....
        /*0480*/ 	.word	0x0000d390


	//   ....[99]....
        /*0484*/ 	.word	0x0000d460


	//   ....[100]....
        /*0488*/ 	.word	0x0000d4e0


	//   ....[101]....
        /*048c*/ 	.word	0x0000d5b0


	//   ....[102]....
        /*0490*/ 	.word	0x0000d630


	//   ....[103]....
        /*0494*/ 	.word	0x0000d710


	//   ....[104]....
        /*0498*/ 	.word	0x0000d790


	//   ....[105]....
        /*049c*/ 	.word	0x0000d850


	//   ....[106]....
        /*04a0*/ 	.word	0x0000d8e0


	//   ....[107]....
        /*04a4*/ 	.word	0x0000d940


	//   ....[108]....
        /*04a8*/ 	.word	0x0000d9e0


	//   ....[109]....
        /*04ac*/ 	.word	0x0000dab0


	//   ....[110]....
        /*04b0*/ 	.word	0x0000db30


	//   ....[111]....
        /*04b4*/ 	.word	0x0000dc00


	//   ....[112]....
        /*04b8*/ 	.word	0x0000dc80


	//   ....[113]....
        /*04bc*/ 	.word	0x0000dd50


	//   ....[114]....
        /*04c0*/ 	.word	0x0000ddd0


	//   ....[115]....
        /*04c4*/ 	.word	0x0000dea0


	//   ....[116]....
        /*04c8*/ 	.word	0x0000df20


	//   ....[117]....
        /*04cc*/ 	.word	0x0000dff0


	//   ....[118]....
        /*04d0*/ 	.word	0x0000e070


	//   ....[119]....
        /*04d4*/ 	.word	0x0000e140


	//   ....[120]....
        /*04d8*/ 	.word	0x0000e1b0


	//   ....[121]....
        /*04dc*/ 	.word	0x0000e270


	//   ....[122]....
        /*04e0*/ 	.word	0x0000e3b0


	//   ....[123]....
        /*04e4*/ 	.word	0x0000e470


	//   ....[124]....
        /*04e8*/ 	.word	0x0000e4e0


	//   ....[125]....
        /*04ec*/ 	.word	0x0000e5a0


	//   ....[126]....
        /*04f0*/ 	.word	0x0000e600


	//   ....[127]....
        /*04f4*/ 	.word	0x0000e6c0


	//   ....[128]....
        /*04f8*/ 	.word	0x0000e720


	//   ....[129]....
        /*04fc*/ 	.word	0x0000e7f0


	//   ....[130]....
        /*0500*/ 	.word	0x0000e850


	//   ....[131]....
        /*0504*/ 	.word	0x0000e920


	//   ....[132]....
        /*0508*/ 	.word	0x0000e980


	//   ....[133]....
        /*050c*/ 	.word	0x0000ea60


	//   ....[134]....
        /*0510*/ 	.word	0x0000eb40


	//   ....[135]....
        /*0514*/ 	.word	0x0000ebe0


	//   ....[136]....
        /*0518*/ 	.word	0x0000ec40


	//   ....[137]....
        /*051c*/ 	.word	0x0000ed00


	//   ....[138]....
        /*0520*/ 	.word	0x0000edc0


	//   ....[139]....
        /*0524*/ 	.word	0x0000ee80


	//   ....[140]....
        /*0528*/ 	.word	0x0000ef40


	//   ....[141]....
        /*052c*/ 	.word	0x0000f000


	//   ....[142]....
        /*0530*/ 	.word	0x0000f0c0


	//   ....[143]....
        /*0534*/ 	.word	0x0000f180


	//   ....[144]....
        /*0538*/ 	.word	0x0000f240


	//   ....[145]....
        /*053c*/ 	.word	0x0000f300


	//   ....[146]....
        /*0540*/ 	.word	0x0000f440


	//   ....[147]....
        /*0544*/ 	.word	0x0000f4e0


	//   ....[148]....
        /*0548*/ 	.word	0x0000f5b0


	//   ....[149]....
        /*054c*/ 	.word	0x0000f6a0


	//   ....[150]....
        /*0550*/ 	.word	0x0000f710


	//   ....[151]....
        /*0554*/ 	.word	0x0000f800


	//   ....[152]....
        /*0558*/ 	.word	0x0000f870


	//   ....[153]....
        /*055c*/ 	.word	0x0000f970


	//   ....[154]....
        /*0560*/ 	.word	0x0000f9f0


	//   ....[155]....
        /*0564*/ 	.word	0x0000fae0


	//   ....[156]....
        /*0568*/ 	.word	0x0000fb50


	//   ....[157]....
        /*056c*/ 	.word	0x0000fc20


	//   ....[158]....
        /*0570*/ 	.word	0x0000fd30


	//----- nvinfo : EIATTR_REG_RECONFIG
	.align		4
.L_587:
        /*0574*/ 	.byte	0x01, 0x54
	.zero		2


	//----- nvinfo : EIATTR_SYSCALL_OFFSETS
	.align		4
        /*0578*/ 	.byte	0x04, 0x46
        /*057a*/ 	.short	(.L_589 - .L_588)


	//   ....[0]....
.L_588:
        /*057c*/ 	.word	0x00001320


	//   ....[1]....
        /*0580*/ 	.word	0x00009a20


	//   ....[2]....
        /*0584*/ 	.word	0x00009b60


	//   ....[3]....
        /*0588*/ 	.word	0x00009c50


	//   ....[4]....
        /*058c*/ 	.word	0x0000aab0


	//----- nvinfo : EIATTR_MBARRIER_INSTR_OFFSETS
	.align		4
.L_589:
        /*0590*/ 	.byte	0x04, 0x39
        /*0592*/ 	.short	(.L_591 - .L_590)


	//   ....[0]....
.L_590:
        /*0594*/ 	.word	0x00000180
        /*0598*/ 	.word	0x000000ff
        /*059c*/ 	.word	0x00030800
        /*05a0*/ 	.short	0x0100
        /*05a2*/ 	.byte	0x08
	.zero		1


	//   ....[1]....
        /*05a4*/ 	.word	0x00000190
        /*05a8*/ 	.word	0x000000ff
        /*05ac*/ 	.word	0x00030820
        /*05b0*/ 	.short	0x0100
        /*05b2*/ 	.byte	0x08
	.zero		1


	//   ....[2]....
        /*05b4*/ 	.word	0x00000280
        /*05b8*/ 	.word	0x000000ff
        /*05bc*/ 	.word	0x00030830
        /*05c0*/ 	.short	0x0100
        /*05c2*/ 	.byte	0x08
	.zero		1


	//   ....[3]....
        /*05c4*/ 	.word	0x00000290
        /*05c8*/ 	.word	0x000000ff
        /*05cc*/ 	.word	0x00030840
        /*05d0*/ 	.short	0x0100
        /*05d2*/ 	.byte	0x08
	.zero		1


	//   ....[4]....
        /*05d4*/ 	.word	0x000002a0
        /*05d8*/ 	.word	0x000000ff
        /*05dc*/ 	.word	0x00030838
        /*05e0*/ 	.short	0x0100
        /*05e2*/ 	.byte	0x08
	.zero		1


	//   ....[5]....
        /*05e4*/ 	.word	0x000002b0
        /*05e8*/ 	.word	0x000000ff
        /*05ec*/ 	.word	0x00030848
        /*05f0*/ 	.short	0x0100
        /*05f2*/ 	.byte	0x08
	.zero		1


	//   ....[6]....
        /*05f4*/ 	.word	0x000003e0
        /*05f8*/ 	.word	0x000000ff
        /*05fc*/ 	.word	0x00030850
        /*0600*/ 	.short	0x0100
        /*0602*/ 	.byte	0x08
	.zero		1


	//   ....[7]....
        /*0604*/ 	.word	0x000003f0
        /*0608*/ 	.word	0x000000ff
        /*060c*/ 	.word	0x00030860
        /*0610*/ 	.short	0x0100
        /*0612*/ 	.byte	0x08
	.zero		1


	//   ....[8]....
        /*0614*/ 	.word	0x00000400
        /*0618*/ 	.word	0x000000ff
        /*061c*/ 	.word	0x00030858
        /*0620*/ 	.short	0x0100
        /*0622*/ 	.byte	0x08
	.zero		1


	//   ....[9]....
        /*0624*/ 	.word	0x00000410
        /*0628*/ 	.word	0x000000ff
        /*062c*/ 	.word	0x00030868
        /*0630*/ 	.short	0x0100
        /*0632*/ 	.byte	0x08
	.zero		1


	//   ....[10]....
        /*0634*/ 	.word	0x00000500
        /*0638*/ 	.word	0x000000ff
        /*063c*/ 	.word	0x00030870
        /*0640*/ 	.short	0x0100
        /*0642*/ 	.byte	0x06
	.zero		1


	//   ....[11]....
        /*0644*/ 	.word	0x00000510
        /*0648*/ 	.word	0x000000ff
        /*064c*/ 	.word	0x00030880
        /*0650*/ 	.short	0x0100
        /*0652*/ 	.byte	0x06
	.zero		1


	//   ....[12]....
        /*0654*/ 	.word	0x00000520
        /*0658*/ 	.word	0x000000ff
        /*065c*/ 	.word	0x00030878
        /*0660*/ 	.short	0x0100
        /*0662*/ 	.byte	0x06
	.zero		1


	//   ....[13]....
        /*0664*/ 	.word	0x00000530
        /*0668*/ 	.word	0x000000ff
        /*066c*/ 	.word	0x00030888
        /*0670*/ 	.short	0x0100
        /*0672*/ 	.byte	0x06
	.zero		1


	//   ....[14]....
        /*0674*/ 	.word	0x00000660
        /*0678*/ 	.word	0x000000ff
        /*067c*/ 	.word	0x00030890
        /*0680*/ 	.short	0x0100
        /*0682*/ 	.byte	0x08
	.zero		1


	//   ....[15]....
        /*0684*/ 	.word	0x00000670
        /*0688*/ 	.word	0x000000ff
        /*068c*/ 	.word	0x000308a0
        /*0690*/ 	.short	0x0100
        /*0692*/ 	.byte	0x08
	.zero		1


	//   ....[16]....
        /*0694*/ 	.word	0x00000680
        /*0698*/ 	.word	0x000000ff
        /*069c*/ 	.word	0x00030898
        /*06a0*/ 	.short	0x0100
        /*06a2*/ 	.byte	0x08
	.zero		1


	//   ....[17]....
        /*06a4*/ 	.word	0x00000690
        /*06a8*/ 	.word	0x000000ff
        /*06ac*/ 	.word	0x000308a8
        /*06b0*/ 	.short	0x0100
        /*06b2*/ 	.byte	0x08
	.zero		1


	//   ....[18]....
        /*06b4*/ 	.word	0x000007d0
        /*06b8*/ 	.word	0x000000ff
        /*06bc*/ 	.word	0x000308b0
        /*06c0*/ 	.short	0x0100
        /*06c2*/ 	.byte	0x08
	.zero		1


	//   ....[19]....
        /*06c4*/ 	.word	0x000007e0
        /*06c8*/ 	.word	0x000000ff
        /*06cc*/ 	.word	0x000308c0
        /*06d0*/ 	.short	0x0100
        /*06d2*/ 	.byte	0x08
	.zero		1


	//   ....[20]....
        /*06d4*/ 	.word	0x000007f0
        /*06d8*/ 	.word	0x000000ff
        /*06dc*/ 	.word	0x000308b8
        /*06e0*/ 	.short	0x0100
        /*06e2*/ 	.byte	0x08
	.zero		1


	//   ....[21]....
        /*06e4*/ 	.word	0x00000800
        /*06e8*/ 	.word	0x000000ff
        /*06ec*/ 	.word	0x000308c8
        /*06f0*/ 	.short	0x0100
        /*06f2*/ 	.byte	0x08
	.zero		1


	//   ....[22]....
        /*06f4*/ 	.word	0x00001340
        /*06f8*/ 	.word	0x000000ff
        /*06fc*/ 	.word	0x00030800
        /*0700*/ 	.short	0x010a
        /*0702*/ 	.byte	0x26
	.zero		1


	//   ....[23]....
        /*0704*/ 	.word	0x000013d0
        /*0708*/ 	.word	0x000000ff
        /*070c*/ 	.word	0x00030830
        /*0710*/ 	.short	0x010a
        /*0712*/ 	.byte	0x26
	.zero		1


	//   ....[24]....
        /*0714*/ 	.word	0x00001430
        /*0718*/ 	.word	0x000000ff
        /*071c*/ 	.word	0x00030830
        /*0720*/ 	.short	0x010a
        /*0722*/ 	.byte	0x26
	.zero		1


	//   ....[25]....
        /*0724*/ 	.word	0x00002320
        /*0728*/ 	.word	0x000000ff
        /*072c*/ 	.word	0x00000000
        /*0730*/ 	.short	0x0101
        /*0732*/ 	.byte	0x04
	.zero		1


	//   ....[26]....
        /*0734*/ 	.word	0x00003f60
        /*0738*/ 	.word	0x000000ff
        /*073c*/ 	.word	0x00030830
        /*0740*/ 	.short	0x010a
        /*0742*/ 	.byte	0x3d
	.zero		1


	//   ....[27]....
        /*0744*/ 	.word	0x00003fa0
        /*0748*/ 	.word	0x000000ff
        /*074c*/ 	.word	0x00030830
        /*0750*/ 	.short	0x010a
        /*0752*/ 	.byte	0x3d
	.zero		1


	//   ....[28]....
        /*0754*/ 	.word	0x00004a00
        /*0758*/ 	.word	0x000000ff
        /*075c*/ 	.word	0x00030850
        /*0760*/ 	.short	0x010a
        /*0762*/ 	.byte	0x04
	.zero		1


	//   ....[29]....
        /*0764*/ 	.word	0x00004a40
        /*0768*/ 	.word	0x000000ff
        /*076c*/ 	.word	0x00030850
        /*0770*/ 	.short	0x010a
        /*0772*/ 	.byte	0x04
	.zero		1


	//   ....[30]....
        /*0774*/ 	.word	0x00005110
        /*0778*/ 	.word	0x000000ff
        /*077c*/ 	.word	0x00000000
        /*0780*/ 	.short	0x0101
        /*0782*/ 	.byte	0x3d
	.zero		1


	//   ....[31]....
        /*0784*/ 	.word	0x00006180
        /*0788*/ 	.word	0x000000ff
        /*078c*/ 	.word	0x00000000
        /*0790*/ 	.short	0x0101
        /*0792*/ 	.byte	0x04
	.zero		1


	//   ....[32]....
        /*0794*/ 	.word	0x000068d0
        /*0798*/ 	.word	0x000000ff
        /*079c*/ 	.word	0x00030850
        /*07a0*/ 	.short	0x010a
        /*07a2*/ 	.byte	0x05
	.zero		1


	//   ....[33]....
        /*07a4*/ 	.word	0x00006910
        /*07a8*/ 	.word	0x000000ff
        /*07ac*/ 	.word	0x00030850
        /*07b0*/ 	.short	0x010a
        /*07b2*/ 	.byte	0x05
	.zero		1


	//   ....[34]....
        /*07b4*/ 	.word	0x00006f30
        /*07b8*/ 	.word	0x000000ff
        /*07bc*/ 	.word	0x00000000
        /*07c0*/ 	.short	0x0101
        /*07c2*/ 	.byte	0x04
	.zero		1


	//   ....[35]....
        /*07c4*/ 	.word	0x00007c40
        /*07c8*/ 	.word	0x000000ff
        /*07cc*/ 	.word	0x00000000
        /*07d0*/ 	.short	0x0101
        /*07d2*/ 	.byte	0x04
	.zero		1


	//   ....[36]....
        /*07d4*/ 	.word	0x0000a280
        /*07d8*/ 	.word	0x000000ff
        /*07dc*/ 	.word	0x00030840
        /*07e0*/ 	.short	0x010a
        /*07e2*/ 	.byte	0x2c
	.zero		1


	//   ....[37]....
        /*07e4*/ 	.word	0x0000a870
        /*07e8*/ 	.word	0x000000ff
        /*07ec*/ 	.word	0x00030830
        /*07f0*/ 	.short	0x0107
        /*07f2*/ 	.byte	0x2c
	.zero		1


	//   ....[38]....
        /*07f4*/ 	.word	0x0000a8e0
        /*07f8*/ 	.word	0x000000ff
        /*07fc*/ 	.word	0x00030830
        /*0800*/ 	.short	0x0101
        /*0802*/ 	.byte	0x2c
	.zero		1


	//   ....[39]....
        /*0804*/ 	.word	0x0000b260
        /*0808*/ 	.word	0x000000ff
        /*080c*/ 	.word	0x00030800
        /*0810*/ 	.short	0x0107
        /*0812*/ 	.byte	0x2c
	.zero		1


	//   ....[40]....
        /*0814*/ 	.word	0x0000b2c0
        /*0818*/ 	.word	0x000000ff
        /*081c*/ 	.word	0x00030800
        /*0820*/ 	.short	0x0101
        /*0822*/ 	.byte	0x2c
	.zero		1


	//   ....[41]....
        /*0824*/ 	.word	0x0000b2d0
        /*0828*/ 	.word	0x000000ff
        /*082c*/ 	.word	0x00030820
        /*0830*/ 	.short	0x010a
        /*0832*/ 	.byte	0x2c
	.zero		1


	//   ....[42]....
        /*0834*/ 	.word	0x0000b6c0
        /*0838*/ 	.word	0x00000013
        /*083c*/ 	.word	0x00030840
        /*0840*/ 	.short	0x010a
        /*0842*/ 	.byte	0x3f
	.zero		1


	//   ....[43]....
        /*0844*/ 	.word	0x0000bc00
        /*0848*/ 	.word	0x00000013
        /*084c*/ 	.word	0x00030830
        /*0850*/ 	.short	0x0107
        /*0852*/ 	.byte	0x3f
	.zero		1


	//   ....[44]....
        /*0854*/ 	.word	0x0000bcb0
        /*0858*/ 	.word	0x00000013
        /*085c*/ 	.word	0x00030830
        /*0860*/ 	.short	0x0101
        /*0862*/ 	.byte	0x3f
	.zero		1


	//   ....[45]....
        /*0864*/ 	.word	0x0000bd10
        /*0868*/ 	.word	0x00000006
        /*086c*/ 	.word	0x00030860
        /*0870*/ 	.short	0x010a
        /*0872*/ 	.byte	0x3f
	.zero		1


	//   ....[46]....
        /*0874*/ 	.word	0x0000c1c0
        /*0878*/ 	.word	0x00000006
        /*087c*/ 	.word	0x00030850
        /*0880*/ 	.short	0x0107
        /*0882*/ 	.byte	0x3f
	.zero		1


	//   ....[47]....
        /*0884*/ 	.word	0x0000c330
        /*0888*/ 	.word	0x00000006
        /*088c*/ 	.word	0x00030850
        /*0890*/ 	.short	0x0101
        /*0892*/ 	.byte	0x3f
	.zero		1


	//   ....[48]....
        /*0894*/ 	.word	0x0000c4b0
        /*0898*/ 	.word	0x00000000
        /*089c*/ 	.word	0x00030860
        /*08a0*/ 	.short	0x010a
        /*08a2*/ 	.byte	0x3f
	.zero		1


	//   ....[49]....
        /*08a4*/ 	.word	0x0000c9e0
        /*08a8*/ 	.word	0x00000000
        /*08ac*/ 	.word	0x00030850
        /*08b0*/ 	.short	0x0107
        /*08b2*/ 	.byte	0x3f
	.zero		1


	//   ....[50]....
        /*08b4*/ 	.word	0x0000ca90
        /*08b8*/ 	.word	0x00000000
        /*08bc*/ 	.word	0x00030850
        /*08c0*/ 	.short	0x0101
        /*08c2*/ 	.byte	0x3f
	.zero		1


	//   ....[51]....
        /*08c4*/ 	.word	0x0000cb30
        /*08c8*/ 	.word	0x00000007
        /*08cc*/ 	.word	0x00030820
        /*08d0*/ 	.short	0x010a
        /*08d2*/ 	.byte	0x3f
	.zero		1


	//   ....[52]....
        /*08d4*/ 	.word	0x0000ccb0
        /*08d8*/ 	.word	0x00000005
        /*08dc*/ 	.word	0x00030840
        /*08e0*/ 	.short	0x010a
        /*08e2*/ 	.byte	0x3f
	.zero		1


	//   ....[53]....
        /*08e4*/ 	.word	0x0000cd50
        /*08e8*/ 	.word	0x00000007
        /*08ec*/ 	.word	0x00030840
        /*08f0*/ 	.short	0x010a
        /*08f2*/ 	.byte	0x3f
	.zero		1


	//   ....[54]....
        /*08f4*/ 	.word	0x0000cd90
        /*08f8*/ 	.word	0x00000005
        /*08fc*/ 	.word	0x00030860
        /*0900*/ 	.short	0x010a
        /*0902*/ 	.byte	0x3f
	.zero		1


	//   ....[55]....
        /*0904*/ 	.word	0x0000cdd0
        /*0908*/ 	.word	0x00000007
        /*090c*/ 	.word	0x00030860
        /*0910*/ 	.short	0x010a
        /*0912*/ 	.byte	0x3f
	.zero		1


	//   ....[56]....
        /*0914*/ 	.word	0x0000ce40
        /*0918*/ 	.word	0x00000003
        /*091c*/ 	.word	0x00030800
        /*0920*/ 	.short	0x010a
        /*0922*/ 	.byte	0x3f
	.zero		1


	//   ....[57]....
        /*0924*/ 	.word	0x0000cea0
        /*0928*/ 	.word	0x00000003
        /*092c*/ 	.word	0x00030830
        /*0930*/ 	.short	0x010a
        /*0932*/ 	.byte	0x3f
	.zero		1


	//   ....[58]....
        /*0934*/ 	.word	0x0000cf00
        /*0938*/ 	.word	0x00000005
        /*093c*/ 	.word	0x00030830
        /*0940*/ 	.short	0x010a
        /*0942*/ 	.byte	0x3f
	.zero		1


	//   ....[59]....
        /*0944*/ 	.word	0x0000cf60
        /*0948*/ 	.word	0x00000005
        /*094c*/ 	.word	0x00030850
        /*0950*/ 	.short	0x010a
        /*0952*/ 	.byte	0x3f
	.zero		1


	//   ....[60]....
        /*0954*/ 	.word	0x0000cfc0
        /*0958*/ 	.word	0x00000007
        /*095c*/ 	.word	0x00030850
        /*0960*/ 	.short	0x010a
        /*0962*/ 	.byte	0x3f
	.zero		1


	//   ....[61]....
        /*0964*/ 	.word	0x0000d0a0
        /*0968*/ 	.word	0x00000003
        /*096c*/ 	.word	0x00030840
        /*0970*/ 	.short	0x010a
        /*0972*/ 	.byte	0x3f
	.zero		1


	//   ....[62]....
        /*0974*/ 	.word	0x0000e2b0
        /*0978*/ 	.word	0x00000003
        /*097c*/ 	.word	0x00030820
        /*0980*/ 	.short	0x010a
        /*0982*/ 	.byte	0x3f
	.zero		1


	//   ....[63]....
        /*0984*/ 	.word	0x0000e300
        /*0988*/ 	.word	0x00000013
        /*098c*/ 	.word	0x00030840
        /*0990*/ 	.short	0x010a
        /*0992*/ 	.byte	0x3f
	.zero		1


	//   ....[64]....
        /*0994*/ 	.word	0x0000ea90
        /*0998*/ 	.word	0x00000006
        /*099c*/ 	.word	0x00030860
        /*09a0*/ 	.short	0x010a
        /*09a2*/ 	.byte	0x3f
	.zero		1


	//   ....[65]....
        /*09a4*/ 	.word	0x0000f390
        /*09a8*/ 	.word	0x00000000
        /*09ac*/ 	.word	0x00030860
        /*09b0*/ 	.short	0x010a
        /*09b2*/ 	.byte	0x3f
	.zero		1


	//   ....[66]....
        /*09b4*/ 	.word	0x0000fc50
        /*09b8*/ 	.word	0x00000007
        /*09bc*/ 	.word	0x00030820
        /*09c0*/ 	.short	0x010a
        /*09c2*/ 	.byte	0x3f
	.zero		1


	//   ....[67]....
        /*09c4*/ 	.word	0x0000fdf0
        /*09c8*/ 	.word	0x00000005
        /*09cc*/ 	.word	0x00030840
        /*09d0*/ 	.short	0x010a
        /*09d2*/ 	.byte	0x3f
	.zero		1


	//   ....[68]....
        /*09d4*/ 	.word	0x0000fe40
        /*09d8*/ 	.word	0x00000007
        /*09dc*/ 	.word	0x00030840
        /*09e0*/ 	.short	0x010a
        /*09e2*/ 	.byte	0x3f
	.zero		1


	//   ....[69]....
        /*09e4*/ 	.word	0x0000fe90
        /*09e8*/ 	.word	0x00000005
        /*09ec*/ 	.word	0x00030860
        /*09f0*/ 	.short	0x010a
        /*09f2*/ 	.byte	0x3f
	.zero		1


	//----- nvinfo : EIATTR_NUM_MBARRIERS
	.align		4
.L_591:
        /*09f4*/ 	.byte	0x03, 0x38
        /*09f6*/ 	.short	0x0016


	//----- nvinfo : EIATTR_EXIT_INSTR_OFFSETS
	.align		4
        /*09f8*/ 	.byte	0x04, 0x1c
        /*09fa*/ 	.short	(.L_593 - .L_592)


	//   ....[0]....
.L_592:
        /*09fc*/ 	.word	0x0000ce20


	//----- nvinfo : EIATTR_MAX_THREADS
	.align		4
.L_593:
        /*0a00*/ 	.byte	0x04, 0x05
        /*0a02*/ 	.short	(.L_595 - .L_594)
.L_594:
        /*0a04*/ 	.word	0x00000180
        /*0a08*/ 	.word	0x00000001
        /*0a0c*/ 	.word	0x00000001


	//----- nvinfo : EIATTR_CRS_STACK_SIZE
	.align		4
.L_595:
        /*0a10*/ 	.byte	0x04, 0x1e
        /*0a12*/ 	.short	(.L_597 - .L_596)
.L_596:
        /*0a14*/ 	.word	0x00000000


	//----- nvinfo : EIATTR_CBANK_PARAM_SIZE
	.align		4
.L_597:
        /*0a18*/ 	.byte	0x03, 0x19
        /*0a1a*/ 	.short	0x0a70


	//----- nvinfo : EIATTR_PARAM_CBANK
	.align		4
        /*0a1c*/ 	.byte	0x04, 0x0a
        /*0a1e*/ 	.short	(.L_599 - .L_598)
	.align		4
.L_598:
        /*0a20*/ 	.word	index@(.nv.constant0._ZN7cutlass13device_kernelIN5flash11enable_sm90INS1_16FlashAttnFwdSm90INS1_25CollectiveMainloopFwdSm90ILi2EN4cute5tupleIJNS5_1CILi1EEES8_S8_EEENS6_IJNS7_ILi128EEENS7_ILi96EEENS7_ILi192EEEEEELi192ENS_6half_tEfNS_4arch4Sm90ELb0ELb0ELb1ELb0ELb1ELb0ELb0ELb1ELb1ELb1ELb1ELb0EEENS1_21CollectiveEpilogueFwdINS6_IJSA_SC_SB_EEES9_SE_SG_Li256ELb0ELb1ELb1ELb0EEENS1_19SingleTileSchedulerILb0ELb1ELb1ELi128EEEEEEEEEvNT_6ParamsE)
        /*0a24*/ 	.short	0x0210
        /*0a26*/ 	.short	0x0a70


	//----- nvinfo : EIATTR_SW_WAR
	.align		4
.L_599:
        /*0a28*/ 	.byte	0x04, 0x36
        /*0a2a*/ 	.short	(.L_601 - .L_600)
.L_600:
        /*0a2c*/ 	.word	0x00000008
.L_601:


//--------------------- .nv.info._ZN7cutlass13device_kernelIN5flash11enable_sm90INS1_16FlashAttnFwdSm90INS1_25CollectiveMainloopFwdSm90ILi2EN4cute5tupleIJNS5_1CILi1EEES8_S8_EEENS6_IJNS7_ILi128EEENS7_ILi96EEENS7_ILi192EEEEEELi192ENS_6half_tEfNS_4arch4Sm90ELb0ELb0ELb1ELb1ELb1ELb0ELb0ELb1ELb1ELb1ELb1ELb0EEENS1_21CollectiveEpilogueFwdINS6_IJSA_SC_SB_EEES9_SE_SG_Li256ELb1ELb1ELb1ELb0EEENS1_36VarlenDynamicPersistentTileSchedulerILi128ELi96ELi256ELi128ELb1ELb1ELb1ELb0ELb1ELb1EEEEEEEEEvNT_6ParamsE --------------------------
	.section	.nv.info._ZN7cutlass13device_kernelIN5flash11enable_sm90INS1_16FlashAttnFwdSm90INS1_25CollectiveMainloopFwdSm90ILi2EN4cute5tupleIJNS5_1CILi1EEES8_S8_EEENS6_IJNS7_ILi128EEENS7_ILi96EEENS7_ILi192EEEEEELi192ENS_6half_tEfNS_4arch4Sm90ELb0ELb0ELb1ELb1ELb1ELb0ELb0ELb1ELb1ELb1ELb1ELb0EEENS1_21CollectiveEpilogueFwdINS6_IJSA_SC_SB_EEES9_SE_SG_Li256ELb1ELb1ELb1ELb0EEENS1_36VarlenDynamicPersistentTileSchedulerILi128ELi96ELi256ELi128ELb1ELb1ELb1ELb0ELb1ELb1EEEEEEEEEvNT_6ParamsE,"",@"SHT_CUDA_INFO"
	.sectionflags	@""
	.align	4


	//----- nvinfo : EIATTR_CUDA_API_VERSION
	.align		4
        /*0000*/ 	.byte	0x04, 0x37
        /*0002*/ 	.short	(.L_603 - .L_602)
.L_602:
        /*0004*/ 	.word	0x00000082


	//----- nvinfo : EIATTR_KPARAM_INFO
	.align		4
.L_603:
        /*0008*/ 	.byte	0x04, 0x17
        /*000a*/ 	.short	(.L_605 - .L_604)
.L_604:
        /*000c*/ 	.word	0x00000000
        /*0010*/ 	.short	0x0000
        /*0012*/ 	.short	0x0070
        /*0014*/ 	.byte	0x00, 0xf0, 0x01, 0x2a


	//----- nvinfo : EIATTR_SPARSE_MMA_MASK
	.align		4
.L_605:
        /*0018*/ 	.byte	0x03, 0x50
        /*001a*/ 	.short	0x0000


	//----- nvinfo : EIATTR_MAXREG_COUNT
	.align		4
        /*001c*/ 	.byte	0x03, 0x1b
        /*001e*/ 	.short	0x00a8


	//----- nvinfo : EIATTR_NUM_BARRIERS
	.align		4
        /*0020*/ 	.byte	0x02, 0x4c
        /*0022*/ 	.byte	0x09
	.zero		1


	//----- nvinfo : EIATTR_EXTERNS
	.align		4
        /*0024*/ 	.byte	0x04, 0x0f
        /*0026*/ 	.short	(.L_607 - .L_606)


	//   ....[0]....
	.align		4
.L_606:
        /*0028*/ 	.word	index@(__assertfail)


	//----- nvinfo : EIATTR_ANNOTATIONS
	.align		4
.L_607:
        /*002c*/ 	.byte	0x04, 0x55
        /*002e*/ 	.short	(.L_609 - .L_608)


	//   ....[0]....
.L_608:
        /* <DEDUP_REMOVED lines=20> */


	//----- nvinfo : EIATTR_MERCURY_ISA_VERSION
	.align		4
.L_609:
        /*0160*/ 	.byte	0x03, 0x5f
        /*0162*/ 	.short	0x0101


	//----- nvinfo : EIATTR_UNUSED_LOAD_BYTE_OFFSET
	.align		4
        /*0164*/ 	.byte	0x04, 0x44
        /*0166*/ 	.short	(.L_611 - .L_610)


	//   ....[0]....
.L_610:
        /*0168*/ 	.word	0x00000950
        /*016c*/ 	.word	0x0000fff0


	//   ....[1]....
        /*0170*/ 	.word	0x00007f70
        /*0174*/ 	.word	0x0000fff0


	//----- nvinfo : EIATTR_INT_WARP_WIDE_INSTR_OFFSETS
	.align		4
.L_611:
        /*0178*/ 	.byte	0x04, 0x31
        /*017a*/ 	.short	(.L_613 - .L_612)


	//   ....[0]....
.L_612:
        /*017c*/ 	.word	0x000000c0


	//   ....[1]....
        /*0180*/ 	.word	0x000000d0


	//   ....[2]....
        /*0184*/ 	.word	0x00000170


	//   ....[3]....
        /*0188*/ 	.word	0x0000d120


	//   ....[4]....
        /*018c*/ 	.word	0x0000d1b0


	//   ....[5]....
        /*0190*/ 	.word	0x0000ff80


	//   ....[6]....
        /*0194*/ 	.word	0x00010010


	//----- nvinfo : EIATTR_COOP_GROUP_MASK_REGIDS
	.align		4
.L_613:
        /*0198*/ 	.byte	0x04, 0x29
        /*019a*/ 	.short	(.L_615 - .L_614)


	//   ....[0]....
.L_614:
        /*019c*/ 	.word	0xffffffff


	//   ....[1]....
        /*01a0*/ 	.word	0xffffffff


	//   ....[2]....
        /*01a4*/ 	.word	0xffffffff


	//   ....[3]....
        /*01a8*/ 	.word	0xffffffff


	//   ....[4]....
        /*01ac*/ 	.word	0xffffffff


	//   ....[5]....
        /*01b0*/ 	.word	0xffffffff


	//   ....[6]....
        /*01b4*/ 	.word	0xffffffff


	//   ....[7]....
        /*01b8*/ 	.word	0xffffffff


	//   ....[8]....
        /*01bc*/ 	.word	0xffffffff


	//   ....[9]....
        /*01c0*/ 	.word	0xffffffff


	//   ....[10]....
        /*01c4*/ 	.word	0xffffffff


	//   ....[11]....
        /*01c8*/ 	.word	0xffffffff


	//   ....[12]....
        /*01cc*/ 	.word	0xffffffff


	//   ....[13]....
        /*01d0*/ 	.word	0xffffffff


	//   ....[14]....
        /*01d4*/ 	.word	0xffffffff


	//   ....[15]....
        /*01d8*/ 	.word	0xffffffff


	//   ....[16]....
        /*01dc*/ 	.word	0xffffffff


	//   ....[17]....
        /*01e0*/ 	.word	0xffffffff


	//   ....[18]....
        /*01e4*/ 	.word	0xffffffff


	//   ....[19]....
        /*01e8*/ 	.word	0xffffffff


	//   ....[20]....
        /*01ec*/ 	.word	0xffffffff


	//   ....[21]....
        /*01f0*/ 	.word	0xffffffff


	//   ....[22]....
        /*01f4*/ 	.word	0xffffffff


	//   ....[23]....
        /*01f8*/ 	.word	0xffffffff


	//   ....[24]....
        /*01fc*/ 	.word	0xffffffff


	//   ....[25]....
        /*0200*/ 	.word	0xffffffff


	//   ....[26]....
        /*0204*/ 	.word	0xffffffff


	//   ....[27]....
        /*0208*/ 	.word	0xffffffff


	//   ....[28]....
        /*020c*/ 	.word	0xffffffff


	//   ....[29]....
        /*0210*/ 	.word	0xffffffff


	//   ....[30]....
        /*0214*/ 	.word	0xffffffff


	//   ....[31]....
        /*0218*/ 	.word	0xffffffff


	//   ....[32]....
        /*021c*/ 	.word	0xffffffff


	//   ....[33]....
        /*0220*/ 	.word	0xffffffff


	//   ....[34]....
        /*0224*/ 	.word	0xffffffff


	//   ....[35]....
        /*0228*/ 	.word	0xffffffff


	//   ....[36]....
        /*022c*/ 	.word	0xffffffff


	//   ....[37]....
        /*0230*/ 	.word	0xffffffff


	//   ....[38]....
        /*0234*/ 	.word	0xffffffff


	//   ....[39]....
        /*0238*/ 	.word	0xffffffff


	//   ....[40]....
        /*023c*/ 	.word	0xffffffff


	//   ....[41]....
        /*0240*/ 	.word	0xffffffff


	//   ....[42]....
        /*0244*/ 	.word	0xffffffff


	//   ....[43]....
        /*0248*/ 	.word	0xffffffff


	//   ....[44]....
        /*024c*/ 	.word	0xffffffff


	//   ....[45]....
        /*0250*/ 	.word	0xffffffff


	//   ....[46]....
        /*0254*/ 	.word	0xffffffff


	//   ....[47]....
        /*0258*/ 	.word	0xffffffff


	//   ....[48]....
        /*025c*/ 	.word	0xffffffff


	//   ....[49]....
        /*0260*/ 	.word	0xffffffff


	//   ....[50]....
        /*0264*/ 	.word	0xffffffff


	//   ....[51]....
        /*0268*/ 	.word	0xffffffff


	//   ....[52]....
        /*026c*/ 	.word	0xffffffff


	//   ....[53]....
        /*0270*/ 	.word	0xffffffff


	//   ....[54]....
        /*0274*/ 	.word	0xffffffff


	//   ....[55]....
        /*0278*/ 	.word	0xffffffff


	//   ....[56]....
        /*027c*/ 	.word	0xffffffff


	//   ....[57]....
        /*0280*/ 	.word	0xffffffff


	//   ....[58]....
        /*0284*/ 	.word	0xffffffff


	//   ....[59]....
        /*0288*/ 	.word	0xffffffff


	//   ....[60]....
        /*028c*/ 	.word	0xffffffff


	//   ....[61]....
        /*0290*/ 	.word	0xffffffff


	//   ....[62]....
        /*0294*/ 	.word	0xffffffff


	//   ....[63]....
        /*0298*/ 	.word	0xffffffff


	//   ....[64]....
        /*029c*/ 	.word	0xffffffff


	//   ....[65]....
        /*02a0*/ 	.word	0xffffffff


	//   ....[66]....
        /*02a4*/ 	.word	0xffffffff


	//   ....[67]....
        /*02a8*/ 	.word	0xffffffff


	//   ....[68]....
        /*02ac*/ 	.word	0xffffffff


	//   ....[69]....
        /*02b0*/ 	.word	0xffffffff


	//   ....[70]....
        /*02b4*/ 	.word	0xffffffff


	//   ....[71]....
        /*02b8*/ 	.word	0xffffffff


	//   ....[72]....
        /*02bc*/ 	.word	0xffffffff


	//   ....[73]....
        /*02c0*/ 	.word	0xffffffff


	//   ....[74]....
        /*02c4*/ 	.word	0xffffffff


	//   ....[75]....
        /*02c8*/ 	.word	0xffffffff


	//   ....[76]....
        /*02cc*/ 	.word	0xffffffff


	//   ....[77]....
        /*02d0*/ 	.word	0xffffffff


	//   ....[78]....
        /*02d4*/ 	.word	0xffffffff


	//   ....[79]....
        /*02d8*/ 	.word	0xffffffff


	//   ....[80]....
        /*02dc*/ 	.word	0xffffffff


	//   ....[81]....
        /*02e0*/ 	.word	0xffffffff


	//   ....[82]....
        /*02e4*/ 	.word	0xffffffff


	//   ....[83]....
        /*02e8*/ 	.word	0xffffffff


	//   ....[84]....
        /*02ec*/ 	.word	0xffffffff


	//   ....[85]....
        /*02f0*/ 	.word	0xffffffff


	//   ....[86]....
        /*02f4*/ 	.word	0xffffffff


	//   ....[87]....
        /*02f8*/ 	.word	0xffffffff


	//   ....[88]....
        /*02fc*/ 	.word	0xffffffff


	//   ....[89]....
        /*0300*/ 	.word	0xffffffff


	//   ....[90]....
        /*0304*/ 	.word	0xffffffff


	//   ....[91]....
        /*0308*/ 	.word	0xffffffff


	//   ....[92]....
        /*030c*/ 	.word	0xffffffff


	//   ....[93]....
        /*0310*/ 	.word	0xffffffff


	//   ....[94]....
        /*0314*/ 	.word	0xffffffff


	//   ....[95]....
        /*0318*/ 	.word	0xffffffff


	//   ....[96]....
        /*031c*/ 	.word	0xffffffff


	//   ....[97]....
        /*0320*/ 	.word	0xffffffff


	//   ....[98]....
        /*0324*/ 	.word	0xffffffff


	//   ....[99]....
        /*0328*/ 	.word	0xffffffff


	//   ....[100]....
        /*032c*/ 	.word	0xffffffff


	//   ....[101]....
        /*0330*/ 	.word	0xffffffff


	//   ....[102]....
        /*0334*/ 	.word	0xffffffff


	//   ....[103]....
        /*0338*/ 	.word	0xffffffff


	//   ....[104]....
        /*033c*/ 	.word	0xffffffff


	//   ....[105]....
        /*0340*/ 	.word	0xffffffff


	//   ....[106]....
        /*0344*/ 	.word	0xffffffff


	//   ....[107]....
        /*0348*/ 	.word	0xffffffff


	//   ....[108]....
        /*034c*/ 	.word	0xffffffff


	//   ....[109]....
        /*0350*/ 	.word	0xffffffff


	//   ....[110]....
        /*0354*/ 	.word	0xffffffff


	//   ....[111]....
        /*0358*/ 	.word	0xffffffff


	//   ....[112]....
        /*035c*/ 	.word	0xffffffff


	//   ....[113]....
        /*0360*/ 	.word	0xffffffff


	//   ....[114]....
        /*0364*/ 	.word	0xffffffff


	//   ....[115]....
        /*0368*/ 	.word	0xffffffff


	//   ....[116]....
        /*036c*/ 	.word	0xffffffff


	//   ....[117]....
        /*0370*/ 	.word	0xffffffff


	//   ....[118]....
        /*0374*/ 	.word	0xffffffff


	//   ....[119]....
        /*0378*/ 	.word	0xffffffff


	//   ....[120]....
        /*037c*/ 	.word	0xffffffff


	//   ....[121]....
        /*0380*/ 	.word	0xffffffff


	//   ....[122]....
        /*0384*/ 	.word	0xffffffff


	//   ....[123]....
        /*0388*/ 	.word	0xffffffff


	//   ....[124]....
        /*038c*/ 	.word	0xffffffff


	//   ....[125]....
        /*0390*/ 	.word	0xffffffff


	//   ....[126]....
        /*0394*/ 	.word	0xffffffff


	//   ....[127]....
        /*0398*/ 	.word	0xffffffff


	//   ....[128]....
        /*039c*/ 	.word	0xffffffff


	//   ....[129]....
        /*03a0*/ 	.word	0xffffffff


	//   ....[130]....
        /*03a4*/ 	.word	0xffffffff


	//   ....[131]....
        /*03a8*/ 	.word	0xffffffff


	//   ....[132]....
        /*03ac*/ 	.word	0xffffffff


	//   ....[133]....
        /*03b0*/ 	.word	0xffffffff


	//   ....[134]....
        /*03b4*/ 	.word	0xffffffff


	//   ....[135]....
        /*03b8*/ 	.word	0xffffffff


	//   ....[136]....
        /*03bc*/ 	.word	0xffffffff


	//   ....[137]....
        /*03c0*/ 	.word	0xffffffff


	//   ....[138]....
        /*03c4*/ 	.word	0xffffffff


	//   ....[139]....
        /*03c8*/ 	.word	0xffffffff


	//   ....[140]....
        /*03cc*/ 	.word	0xffffffff


	//   ....[141]....
        /*03d0*/ 	.word	0xffffffff


	//   ....[142]....
        /*03d4*/ 	.word	0xffffffff


	//   ....[143]....
        /*03d8*/ 	.word	0x0500000f


	//   ....[144]....
        /*03dc*/ 	.word	0x0500000f


	//   ....[145]....
        /*03e0*/ 	.word	0x0500000f


	//   ....[146]....
        /*03e4*/ 	.word	0x0500000f


	//   ....[147]....
        /*03e8*/ 	.word	0x0500000f


	//   ....[148]....
        /*03ec*/ 	.word	0x0500000f


	//   ....[149]....
        /*03f0*/ 	.word	0x0500000f


	//   ....[150]....
        /*03f4*/ 	.word	0x0500000f


	//   ....[151]....
        /*03f8*/ 	.word	0x0500000f


	//   ....[152]....
        /*03fc*/ 	.word	0x0500000f


	//   ....[153]....
        /*0400*/ 	.word	0x0500000f


	//   ....[154]....
        /*0404*/ 	.word	0x0500000f


	//   ....[155]....
        /*0408*/ 	.word	0x0500000f


	//   ....[156]....
        /*040c*/ 	.word	0x0500000f


	//   ....[157]....
        /*0410*/ 	.word	0x0500000f


	//   ....[158]....
        /*0414*/ 	.word	0x0500000f


	//   ....[159]....
        /*0418*/ 	.word	0x0500000f


	//   ....[160]....
        /*041c*/ 	.word	0x0500000f


	//   ....[161]....
        /*0420*/ 	.word	0x0500000f


	//   ....[162]....
        /*0424*/ 	.word	0x0500000f


	//   ....[163]....
        /*0428*/ 	.word	0x0500000f


	//   ....[164]....
        /*042c*/ 	.word	0x0500000f


	//   ....[165]....
        /*0430*/ 	.word	0x0500000f


	//   ....[166]....
        /*0434*/ 	.word	0x0500000f


	//   ....[167]....
        /*0438*/ 	.word	0x0500000f


	//   ....[168]....
        /*043c*/ 	.word	0x0500000f


	//   ....[169]....
        /*0440*/ 	.word	0x0500000f


	//   ....[170]....
        /*0444*/ 	.word	0x0500000f


	//   ....[171]....
        /*0448*/ 	.word	0x0500000f


	//   ....[172]....
        /*044c*/ 	.word	0x0500000f


	//   ....[173]....
        /*0450*/ 	.word	0x0500000f


	//   ....[174]....
        /*0454*/ 	.word	0x0500000f


	//   ....[175]....
        /*0458*/ 	.word	0x0500000f


	//   ....[176]....
        /*045c*/ 	.word	0x0500000f


	//   ....[177]....
        /*0460*/ 	.word	0x0500000f


	//   ....[178]....
        /*0464*/ 	.word	0x0500000f


	//   ....[179]....
        /*0468*/ 	.word	0x0500000f


	//   ....[180]....
        /*046c*/ 	.word	0x0500000f


	//   ....[181]....
        /*0470*/ 	.word	0x0500000f


	//   ....[182]....
        /*0474*/ 	.word	0x0500000f


	//   ....[183]....
        /*0478*/ 	.word	0x0500000f


	//   ....[184]....
        /*047c*/ 	.word	0x0500000f


	//   ....[185]....
        /*0480*/ 	.word	0x0500000f


	//   ....[186]....
        /*0484*/ 	.word	0x0500000f


	//   ....[187]....
        /*0488*/ 	.word	0x0500000f


	//   ....[188]....
        /*048c*/ 	.word	0x0500000f


	//   ....[189]....
        /*0490*/ 	.word	0x0500000f


	//   ....[190]....
        /*0494*/ 	.word	0x0500000f


	//   ....[191]....
        /*0498*/ 	.word	0x0500000f


	//   ....[192]....
        /*049c*/ 	.word	0x0500000f


	//   ....[193]....
        /*04a0*/ 	.word	0x0500000f


	//   ....[194]....
        /*04a4*/ 	.word	0x0500000f


	//   ....[195]....
        /*04a8*/ 	.word	0x0500000f


	//   ....[196]....
        /*04ac*/ 	.word	0x0500000f


	//   ....[197]....
        /*04b0*/ 	.word	0x0500000f


	//   ....[198]....
        /*04b4*/ 	.word	0x0500000f


	//   ....[199]....
        /*04b8*/ 	.word	0x0500000f


	//   ....[200]....
        /*04bc*/ 	.word	0x0500000f


	//   ....[201]....
        /*04c0*/ 	.word	0x0500000f


	//   ....[202]....
        /*04c4*/ 	.word	0x0500000f


	//   ....[203]....
        /*04c8*/ 	.word	0x0500000f


	//   ....[204]....
        /*04cc*/ 	.word	0x0500000f


	//   ....[205]....
        /*04d0*/ 	.word	0x0500000f


	//   ....[206]....
        /*04d4*/ 	.word	0x0500000f


	//   ....[207]....
        /*04d8*/ 	.word	0x0500000f


	//   ....[208]....
        /*04dc*/ 	.word	0x0500000f


	//   ....[209]....
        /*04e0*/ 	.word	0x0500000f


	//   ....[210]....
        /*04e4*/ 	.word	0x0500000f


	//   ....[211]....
        /*04e8*/ 	.word	0x0500000f


	//   ....[212]....
        /*04ec*/ 	.word	0x0500000f


	//   ....[213]....
        /*04f0*/ 	.word	0x0500000f


	//   ....[214]....
        /*04f4*/ 	.word	0x0500000f


	//   ....[215]....
        /*04f8*/ 	.word	0x0500000f


	//   ....[216]....
        /*04fc*/ 	.word	0x0500000f


	//   ....[217]....
        /*0500*/ 	.word	0x0500000f


	//   ....[218]....
        /*0504*/ 	.word	0x0500000f


	//   ....[219]....
        /*0508*/ 	.word	0x0500000f


	//   ....[220]....
        /*050c*/ 	.word	0x0500000f


	//   ....[221]....
        /*0510*/ 	.word	0x0500000f


	//   ....[222]....
        /*0514*/ 	.word	0x0500000f


	//   ....[223]....
        /*0518*/ 	.word	0x0500000f


	//   ....[224]....
        /*051c*/ 	.word	0x0500000f


	//   ....[225]....
        /*0520*/ 	.word	0x0500000f


	//   ....[226]....
        /*0524*/ 	.word	0x0500000f


	//----- nvinfo : EIATTR_COOP_GROUP_INSTR_OFFSETS
	.align		4
.L_615:
        /*0528*/ 	.byte	0x04, 0x28
        /*052a*/ 	.short	(.L_617 - .L_616)


	//   ....[0]....
.L_616:
        /*052c*/ 	.word	0x00000070


	//   ....[1]....
        /*0530*/ 	.word	0x000000b0


	//   ....[2]....
        /*0534*/ 	.word	0x000002d0


	//   ....[3]....
        /*0538*/ 	.word	0x00000430


	//   ....[4]....
        /*053c*/ 	.word	0x00000550


	//   ....[5]....
        /*0540*/ 	.word	0x000006b0


	//   ....[6]....
        /*0544*/ 	.word	0x00001b30


	//   ....[7]....
        /*0548*/ 	.word	0x00003430


	//   ....[8]....
        /*054c*/ 	.word	0x000034c0


	//   ....[9]....
        /*0550*/ 	.word	0x00003970


	//   ....[10]....
        /*0554*/ 	.word	0x000039d0


	//   ....[11]....
        /*0558*/ 	.word	0x00006060


	//   ....[12]....
        /*055c*/ 	.word	0x00006080


	//   ....[13]....
        /*0560*/ 	.word	0x000060a0


	//   ....[14]....
        /*0564*/ 	.word	0x000060c0


	//   ....[15]....
        /*0568*/ 	.word	0x00007450


	//   ....[16]....
        /*056c*/ 	.word	0x00007650


	//   ....[17]....
        /*0570*/ 	.word	0x00007720


	//   ....[18]....
        /*0574*/ 	.word	0x00007750


	//   ....[19]....
        /*0578*/ 	.word	0x00008e40


	//   ....[20]....
        /*057c*/ 	.word	0x00008e60


	//   ....[21]....
        /*0580*/ 	.word	0x00008e70


	//   ....[22]....
        /*0584*/ 	.word	0x00008e90


	//   ....[23]....
        /*0588*/ 	.word	0x000097b0


	//   ....[24]....
        /*058c*/ 	.word	0x000097d0


	//   ....[25]....
        /*0590*/ 	.word	0x00009900


	//   ....[26]....
        /*0594*/ 	.word	0x00009920


	//   ....[27]....
        /*0598*/ 	.word	0x00009a20


	//   ....[28]....
        /*059c*/ 	.word	0x00009a40


	//   ....[29]....
        /*05a0*/ 	.word	0x00009b50


	//   ....[30]....
        /*05a4*/ 	.word	0x00009b70


	//   ....[31]....
        /*05a8*/ 	.word	0x00009fe0


	//   ....[32]....
        /*05ac*/ 	.word	0x00009ff0


	//   ....[33]....
        /*05b0*/ 	.word	0x0000a680


	//   ....[34]....
        /*05b4*/ 	.word	0x0000a690


	//   ....[35]....
        /*05b8*/ 	.word	0x0000b740


	//   ....[36]....
        /*05bc*/ 	.word	0x0000b770


	//   ....[37]....
        /*05c0*/ 	.word	0x0000b880


	//   ....[38]....
        /*05c4*/ 	.word	0x0000b8a0


	//   ....[39]....
        /*05c8*/ 	.word	0x0000b9a0


	//   ....[40]....
        /*05cc*/ 	.word	0x0000b9c0


	//   ....[41]....
        /*05d0*/ 	.word	0x0000bad0


	//   ....[42]....
        /*05d4*/ 	.word	0x0000baf0


	//   ....[43]....
        /*05d8*/ 	.word	0x0000bc90


	//   ....[44]....
        /*05dc*/ 	.word	0x0000be80


	//   ....[45]....
        /*05e0*/ 	.word	0x0000beb0


	//   ....[46]....
        /*05e4*/ 	.word	0x0000bee0


	//   ....[47]....
        /*05e8*/ 	.word	0x0000bf10


	//   ....[48]....
        /*05ec*/ 	.word	0x0000bf40


	//   ....[49]....
        /*05f0*/ 	.word	0x0000bf70


	//   ....[50]....
        /*05f4*/ 	.word	0x0000c0e0


	//   ....[51]....
        /*05f8*/ 	.word	0x0000c110


	//   ....[52]....
        /*05fc*/ 	.word	0x0000c140


	//   ....[53]....
        /*0600*/ 	.word	0x0000c170


	//   ....[54]....
        /*0604*/ 	.word	0x0000c1a0


	//   ....[55]....
        /*0608*/ 	.word	0x0000c1d0


	//   ....[56]....
        /*060c*/ 	.word	0x0000c260


	//   ....[57]....
        /*0610*/ 	.word	0x0000c290


	//   ....[58]....
        /*0614*/ 	.word	0x0000c2a0


	//   ....[59]....
        /*0618*/ 	.word	0x0000c330


	//   ....[60]....
        /*061c*/ 	.word	0x0000dcc0


	//   ....[61]....
        /*0620*/ 	.word	0x0000dce0


	//   ....[62]....
        /*0624*/ 	.word	0x0000dd90


	//   ....[63]....
        /*0628*/ 	.word	0x0000ddb0


	//   ....[64]....
        /*062c*/ 	.word	0x0000de50


	//   ....[65]....
        /*0630*/ 	.word	0x0000de70


	//   ....[66]....
        /*0634*/ 	.word	0x0000df10


	//   ....[67]....
        /*0638*/ 	.word	0x0000df30


	//   ....[68]....
        /*063c*/ 	.word	0x0000dfd0


	//   ....[69]....
        /*0640*/ 	.word	0x0000dff0


	//   ....[70]....
        /*0644*/ 	.word	0x0000e000


	//   ....[71]....
        /*0648*/ 	.word	0x0000e090


	//   ....[72]....
        /*064c*/ 	.word	0x0000e790


	//   ....[73]....
        /*0650*/ 	.word	0x0000e7c0


	//   ....[74]....
        /*0654*/ 	.word	0x0000e820


	//   ....[75]....
        /*0658*/ 	.word	0x0000e870


	//   ....[76]....
        /*065c*/ 	.word	0x0000e8b0


	//   ....[77]....
        /*0660*/ 	.word	0x0000e920


	//   ....[78]....
        /*0664*/ 	.word	0x0000e970


	//   ....[79]....
        /*0668*/ 	.word	0x0000e9d0


	//   ....[80]....
        /*066c*/ 	.word	0x0000ea20


	//   ....[81]....
        /*0670*/ 	.word	0x0000ea80


	//   ....[82]....
        /*0674*/ 	.word	0x0000ead0


	//   ....[83]....
        /*0678*/ 	.word	0x0000eb30


	//   ....[84]....
        /*067c*/ 	.word	0x0000eb80


	//   ....[85]....
        /*0680*/ 	.word	0x0000ebe0


	//   ....[86]....
        /*0684*/ 	.word	0x0000ec00


	//   ....[87]....
        /*0688*/ 	.word	0x0000ec30


	//   ....[88]....
        /*068c*/ 	.word	0x0000f3f0


	//   ....[89]....
        /*0690*/ 	.word	0x0000f430


	//   ....[90]....
        /*0694*/ 	.word	0x0000f440


	//   ....[91]....
        /*0698*/ 	.word	0x0000f4a0


	//   ....[92]....
        /*069c*/ 	.word	0x0000f4b0


	//   ....[93]....
        /*06a0*/ 	.word	0x0000f510


	//   ....[94]....
        /*06a4*/ 	.word	0x0000f540


	//   ....[95]....
        /*06a8*/ 	.word	0x0000f580


	//   ....[96]....
        /*06ac*/ 	.word	0x0000f5b0


	//   ....[97]....
        /*06b0*/ 	.word	0x0000f5f0


	//   ....[98]....
        /*06b4*/ 	.word	0x0000f620


	//   ....[99]....
        /*06b8*/ 	.word	0x0000f660


	//   ....[100]....
        /*06bc*/ 	.word	0x0000f8d0


	//   ....[101]....
        /*06c0*/ 	.word	0x0000f8f0


	//   ....[102]....
        /*06c4*/ 	.word	0x0000f900


	//   ....[103]....
        /*06c8*/ 	.word	0x0000f990


	//   ....[104]....
        /*06cc*/ 	.word	0x0000f9a0


	//   ....[105]....
        /*06d0*/ 	.word	0x0000fa30


	//   ....[106]....
        /*06d4*/ 	.word	0x0000fa40


	//   ....[107]....
        /*06d8*/ 	.word	0x0000fad0


	//   ....[108]....
        /*06dc*/ 	.word	0x0000fae0


	//   ....[109]....
        /*06e0*/ 	.word	0x0000fb70


	//   ....[110]....
        /*06e4*/ 	.word	0x0000fb80


	//   ....[111]....
        /*06e8*/ 	.word	0x0000fb90


	//   ....[112]....
        /*06ec*/ 	.word	0x00010150


	//   ....[113]....
        /*06f0*/ 	.word	0x00010190


	//   ....[114]....
        /*06f4*/ 	.word	0x000101d0


	//   ....[115]....
        /*06f8*/ 	.word	0x00010200


	//   ....[116]....
        /*06fc*/ 	.word	0x00010290


	//   ....[117]....
        /*0700*/ 	.word	0x000102c0


	//   ....[118]....
        /*0704*/ 	.word	0x00010330


	//   ....[119]....
        /*0708*/ 	.word	0x00010360


	//   ....[120]....
        /*070c*/ 	.word	0x000103d0


	//   ....[121]....
        /*0710*/ 	.word	0x00010400


	//   ....[122]....
        /*0714*/ 	.word	0x00010430


	//   ....[123]....
        /*0718*/ 	.word	0x00010480


	//   ....[124]....
        /*071c*/ 	.word	0x000108c0


	//   ....[125]....
        /*0720*/ 	.word	0x000108d0


	//   ....[126]....
        /*0724*/ 	.word	0x00010910


	//   ....[127]....
        /*0728*/ 	.word	0x00010950


	//   ....[128]....
        /*072c*/ 	.word	0x00010980


	//   ....[129]....
        /*0730*/ 	.word	0x000109b0


	//   ....[130]....
        /*0734*/ 	.word	0x000109e0


	//   ....[131]....
        /*0738*/ 	.word	0x00010a10


	//   ....[132]....
        /*073c*/ 	.word	0x00010bc0


	//   ....[133]....
        /*0740*/ 	.word	0x00010bf0


	//   ....[134]....
        /*0744*/ 	.word	0x00010c20


	//   ....[135]....
        /*0748*/ 	.word	0x00010c50


	//   ....[136]....
        /*074c*/ 	.word	0x00010c80


	//   ....[137]....
        /*0750*/ 	.word	0x00010cb0


	//   ....[138]....
        /*0754*/ 	.word	0x00010d70


	//   ....[139]....
        /*0758*/ 	.word	0x00010d90


	//   ....[140]....
        /*075c*/ 	.word	0x00010da0


	//   ....[141]....
        /*0760*/ 	.word	0x00010e00


	//   ....[142]....
        /*0764*/ 	.word	0x00011420


	//   ....[143]....
        /*0768*/ 	.word	0x00011900


	//   ....[144]....
        /*076c*/ 	.word	0x000119f0


	//   ....[145]....
        /*0770*/ 	.word	0x00011a90


	//   ....[146]....
        /*0774*/ 	.word	0x00011af0


	//   ....[147]....
        /*0778*/ 	.word	0x00011c00


	//   ....[148]....
        /*077c*/ 	.word	0x00011c70


	//   ....[149]....
        /*0780*/ 	.word	0x00011d80


	//   ....[150]....
        /*0784*/ 	.word	0x00011df0


	//   ....[151]....
        /*0788*/ 	.word	0x00011f00


	//   ....[152]....
        /*078c*/ 	.word	0x00011f70


	//   ....[153]....
        /*0790*/ 	.word	0x00012080


	//   ....[154]....
        /*0794*/ 	.word	0x000120f0


	//   ....[155]....
        /*0798*/ 	.word	0x00012190


	//   ....[156]....
        /*079c*/ 	.word	0x000122a0


	//   ....[157]....
        /*07a0*/ 	.word	0x00012310


	//   ....[158]....
        /*07a4*/ 	.word	0x00012390


	//   ....[159]....
        /*07a8*/ 	.word	0x00012450


	//   ....[160]....
        /*07ac*/ 	.word	0x000124d0


	//   ....[161]....
        /*07b0*/ 	.word	0x000125b0


	//   ....[162]....
        /*07b4*/ 	.word	0x00012630


	//   ....[163]....
        /*07b8*/ 	.word	0x00012710


	//   ....[164]....
        /*07bc*/ 	.word	0x00012790


	//   ....[165]....
        /*07c0*/ 	.word	0x00012870


	//   ....[166]....
        /*07c4*/ 	.word	0x000128f0


	//   ....[167]....
        /*07c8*/ 	.word	0x000129d0


	//   ....[168]....
        /*07cc*/ 	.word	0x00012a50


	//   ....[169]....
        /*07d0*/ 	.word	0x00012b30


	//   ....[170]....
        /*07d4*/ 	.word	0x00012bb0


	//   ....[171]....
        /*07d8*/ 	.word	0x00012c70


	//   ....[172]....
        /*07dc*/ 	.word	0x00012da0


	//   ....[173]....
        /*07e0*/ 	.word	0x00012e60


	//   ....[174]....
        /*07e4*/ 	.word	0x00012ee0


	//   ....[175]....
        /*07e8*/ 	.word	0x00012fb0


	//   ....[176]....
        /*07ec*/ 	.word	0x00013010


	//   ....[177]....
        /*07f0*/ 	.word	0x000130e0


	//   ....[178]....
        /*07f4*/ 	.word	0x00013140


	//   ....[179]....
        /*07f8*/ 	.word	0x00013210


	//   ....[180]....
        /*07fc*/ 	.word	0x00013270


	//   ....[181]....
        /*0800*/ 	.word	0x00013340


	//   ....[182]....
        /*0804*/ 	.word	0x000133a0


	//   ....[183]....
        /*0808*/ 	.word	0x00013480


	//   ....[184]....
        /*080c*/ 	.word	0x00013570


	//   ....[185]....
        /*0810*/ 	.word	0x00013610


	//   ....[186]....
        /*0814*/ 	.word	0x00013670


	//   ....[187]....
        /*0818*/ 	.word	0x00013770


	//   ....[188]....
        /*081c*/ 	.word	0x000137d0


	//   ....[189]....
        /*0820*/ 	.word	0x000138d0


	//   ....[190]....
        /*0824*/ 	.word	0x00013930


	//   ....[191]....
        /*0828*/ 	.word	0x00013a30


	//   ....[192]....
        /*082c*/ 	.word	0x00013a90


	//   ....[193]....
        /*0830*/ 	.word	0x00013b90


	//   ....[194]....
        /*0834*/ 	.word	0x00013bf0


	//   ....[195]....
        /*0838*/ 	.word	0x00013cc0


	//   ....[196]....
        /*083c*/ 	.word	0x00013e00


	//   ....[197]....
        /*0840*/ 	.word	0x00013ea0


	//   ....[198]....
        /*0844*/ 	.word	0x00013f80


	//   ....[199]....
        /*0848*/ 	.word	0x00014050


	//   ....[200]....
        /*084c*/ 	.word	0x000140b0


	//   ....[201]....
        /*0850*/ 	.word	0x000141a0


	//   ....[202]....
        /*0854*/ 	.word	0x00014200


	//   ....[203]....
        /*0858*/ 	.word	0x000142f0


	//   ....[204]....
        /*085c*/ 	.word	0x00014350


	//   ....[205]....
        /*0860*/ 	.word	0x00014440


	//   ....[206]....
        /*0864*/ 	.word	0x000144a0


	//   ....[207]....
        /*0868*/ 	.word	0x00014580


	//   ....[208]....
        /*086c*/ 	.word	0x00014610


	//   ....[209]....
        /*0870*/ 	.word	0x000146b0


	//   ....[210]....
        /*0874*/ 	.word	0x00014810


	//   ....[211]....
        /*0878*/ 	.word	0x00014880


	//   ....[212]....
        /*087c*/ 	.word	0x00014900


	//   ....[213]....
        /*0880*/ 	.word	0x00014970


	//   ....[214]....
        /*0884*/ 	.word	0x000149e0


	//   ....[215]....
        /*0888*/ 	.word	0x00014a60


	//   ....[216]....
        /*088c*/ 	.word	0x00014ae0


	//   ....[217]....
        /*0890*/ 	.word	0x00014b70


	//   ....[218]....
        /*0894*/ 	.word	0x00014be0


	//   ....[219]....
        /*0898*/ 	.word	0x00014c50


	//   ....[220]....
        /*089c*/ 	.word	0x00014cc0


	//   ....[221]....
        /*08a0*/ 	.word	0x00014d40


	//   ....[222]....
        /*08a4*/ 	.word	0x00014db0


	//   ....[223]....
        /*08a8*/ 	.word	0x00014e50


	//   ....[224]....
        /*08ac*/ 	.word	0x00014ea0


	//   ....[225]....
        /*08b0*/ 	.word	0x00014f30


	//   ....[226]....
        /*08b4*/ 	.word	0x00015060


	//----- nvinfo : EIATTR_REG_RECONFIG
	.align		4
.L_617:
        /*08b8*/ 	.byte	0x01, 0x54
	.zero		2


	//----- nvinfo : EIATTR_SYSCALL_OFFSETS
	.align		4
        /*08bc*/ 	.byte	0x04, 0x46
        /*08be*/ 	.short	(.L_619 - .L_618)


	//   ....[0]....
.L_618:
        /*08c0*/ 	.word	0x00001cb0


	//   ....[1]....
        /*08c4*/ 	.word	0x0000d310


	//   ....[2]....
        /*08c8*/ 	.word	0x0000d460


	//   ....[3]....
        /*08cc*/ 	.word	0x0000d550


	//   ....[4]....
        /*08d0*/ 	.word	0x0000e420


	//----- nvinfo : EIATTR_MBARRIER_INSTR_OFFSETS
	.align		4
.L_619:
        /*08d4*/ 	.byte	0x04, 0x39
        /*08d6*/ 	.short	(.L_621 - .L_620)


	//   ....[0]....
.L_620:
        /*08d8*/ 	.word	0x00000180
        /*08dc*/ 	.word	0x000000ff
        /*08e0*/ 	.word	0x00030800
        /*08e4*/ 	.short	0x0100
        /*08e6*/ 	.byte	0x08
	.zero		1


	//   ....[1]....
        /*08e8*/ 	.word	0x00000190
        /*08ec*/ 	.word	0x000000ff
        /*08f0*/ 	.word	0x00030820
        /*08f4*/ 	.short	0x0100
        /*08f6*/ 	.byte	0x08
	.zero		1


	//   ....[2]....
        /*08f8*/ 	.word	0x00000280
        /*08fc*/ 	.word	0x000000ff
        /*0900*/ 	.word	0x00030830
        /*0904*/ 	.short	0x0100
        /*0906*/ 	.byte	0x08
	.zero		1


	//   ....[3]....
        /*0908*/ 	.word	0x00000290
        /*090c*/ 	.word	0x000000ff
        /*0910*/ 	.word	0x00030840
        /*0914*/ 	.short	0x0100
        /*0916*/ 	.byte	0x08
	.zero		1


	//   ....[4]....
        /*0918*/ 	.word	0x000002a0
        /*091c*/ 	.word	0x000000ff
        /*0920*/ 	.word	0x00030838
        /*0924*/ 	.short	0x0100
        /*0926*/ 	.byte	0x08
	.zero		1


	//   ....[5]....
        /*0928*/ 	.word	0x000002b0
        /*092c*/ 	.word	0x000000ff
        /*0930*/ 	.word	0x00030848
        /*0934*/ 	.short	0x0100
        /*0936*/ 	.byte	0x08
	.zero		1


	//   ....[6]....
        /*0938*/ 	.word	0x000003e0
        /*093c*/ 	.word	0x000000ff
        /*0940*/ 	.word	0x00030850
        /*0944*/ 	.short	0x0100
        /*0946*/ 	.byte	0x08
	.zero		1


	//   ....[7]....
        /*0948*/ 	.word	0x000003f0
        /*094c*/ 	.word	0x000000ff
        /*0950*/ 	.word	0x00030860
        /*0954*/ 	.short	0x0100
        /*0956*/ 	.byte	0x08
	.zero		1


	//   ....[8]....
        /*0958*/ 	.word	0x00000400
        /*095c*/ 	.word	0x000000ff
        /*0960*/ 	.word	0x00030858
        /*0964*/ 	.short	0x0100
        /*0966*/ 	.byte	0x08
	.zero		1


	//   ....[9]....
        /*0968*/ 	.word	0x00000410
        /*096c*/ 	.word	0x000000ff
        /*0970*/ 	.word	0x00030868
        /*0974*/ 	.short	0x0100
        /*0976*/ 	.byte	0x08
	.zero		1


	//   ....[10]....
        /*0978*/ 	.word	0x00000500
        /*097c*/ 	.word	0x000000ff
        /*0980*/ 	.word	0x00030870
        /*0984*/ 	.short	0x0100
        /*0986*/ 	.byte	0x06
	.zero		1


	//   ....[11]....
        /*0988*/ 	.word	0x00000510
        /*098c*/ 	.word	0x000000ff
        /*0990*/ 	.word	0x00030880
        /*0994*/ 	.short	0x0100
        /*0996*/ 	.byte	0x06
	.zero		1


	//   ....[12]....
        /*0998*/ 	.word	0x00000520
        /*099c*/ 	.word	0x000000ff
        /*09a0*/ 	.word	0x00030878
        /*09a4*/ 	.short	0x0100
        /*09a6*/ 	.byte	0x06
	.zero		1


	//   ....[13]....
        /*09a8*/ 	.word	0x00000530
        /*09ac*/ 	.word	0x000000ff
        /*09b0*/ 	.word	0x00030888
        /*09b4*/ 	.short	0x0100
        /*09b6*/ 	.byte	0x06
	.zero		1


	//   ....[14]....
        /*09b8*/ 	.word	0x00000660
        /*09bc*/ 	.word	0x000000ff
        /*09c0*/ 	.word	0x00030890
        /*09c4*/ 	.short	0x0100
        /*09c6*/ 	.byte	0x08
	.zero		1


	//   ....[15]....
        /*09c8*/ 	.word	0x00000670
        /*09cc*/ 	.word	0x000000ff
        /*09d0*/ 	.word	0x000308a0
        /*09d4*/ 	.short	0x0100
        /*09d6*/ 	.byte	0x08
	.zero		1


	//   ....[16]....
        /*09d8*/ 	.word	0x00000680
        /*09dc*/ 	.word	0x000000ff
        /*09e0*/ 	.word	0x00030898
        /*09e4*/ 	.short	0x0100
        /*09e6*/ 	.byte	0x08
	.zero		1


	//   ....[17]....
        /*09e8*/ 	.word	0x00000690
        /*09ec*/ 	.word	0x000000ff
        /*09f0*/ 	.word	0x000308a8
        /*09f4*/ 	.short	0x0100
        /*09f6*/ 	.byte	0x08
	.zero		1


	//   ....[18]....
        /*09f8*/ 	.word	0x000007d0
        /*09fc*/ 	.word	0x000000ff
        /*0a00*/ 	.word	0x000308b0
        /*0a04*/ 	.short	0x0100
        /*0a06*/ 	.byte	0x08
	.zero		1


	//   ....[19]....
        /*0a08*/ 	.word	0x000007e0
        /*0a0c*/ 	.word	0x000000ff
        /*0a10*/ 	.word	0x000308c0
        /*0a14*/ 	.short	0x0100
        /*0a16*/ 	.byte	0x08
	.zero		1


	//   ....[20]....
        /*0a18*/ 	.word	0x000007f0
        /*0a1c*/ 	.word	0x000000ff
        /*0a20*/ 	.word	0x000308b8
        /*0a24*/ 	.short	0x0100
        /*0a26*/ 	.byte	0x08
	.zero		1


	//   ....[21]....
        /*0a28*/ 	.word	0x00000800
        /*0a2c*/ 	.word	0x000000ff
        /*0a30*/ 	.word	0x000308c8
        /*0a34*/ 	.short	0x0100
        /*0a36*/ 	.byte	0x08
	.zero		1


	//   ....[22]....
        /*0a38*/ 	.word	0x00001d80
        /*0a3c*/ 	.word	0x00000002
        /*0a40*/ 	.word	0x00030800
        /*0a44*/ 	.short	0x010a
        /*0a46*/ 	.byte	0x3f
	.zero		1


	//   ....[23]....
        /*0a48*/ 	.word	0x00001e20
        /*0a4c*/ 	.word	0x00000000
        /*0a50*/ 	.word	0x00030830
        /*0a54*/ 	.short	0x010a
        /*0a56*/ 	.byte	0x3f
	.zero		1


	//   ....[24]....
        /*0a58*/ 	.word	0x00001e70
        /*0a5c*/ 	.word	0x00000000
        /*0a60*/ 	.word	0x00030830
        /*0a64*/ 	.short	0x010a
        /*0a66*/ 	.byte	0x3f
	.zero		1


	//   ....[25]....
        /*0a68*/ 	.word	0x00002a50
        /*0a6c*/ 	.word	0x00000000
        /*0a70*/ 	.word	0x00000000
        /*0a74*/ 	.short	0x0101
        /*0a76*/ 	.byte	0x3f
	.zero		1


	//   ....[26]....
        /*0a78*/ 	.word	0x00004900
        /*0a7c*/ 	.word	0x000000ff
        /*0a80*/ 	.word	0x00030830
        /*0a84*/ 	.short	0x010a
        /*0a86*/ 	.byte	0x09
	.zero		1


	//   ....[27]....
        /*0a88*/ 	.word	0x00004940
        /*0a8c*/ 	.word	0x000000ff
        /*0a90*/ 	.word	0x00030830
        /*0a94*/ 	.short	0x010a
        /*0a96*/ 	.byte	0x09
	.zero		1


	//   ....[28]....
        /*0a98*/ 	.word	0x00005470
        /*0a9c*/ 	.word	0x000000ff
        /*0aa0*/ 	.word	0x00030850
        /*0aa4*/ 	.short	0x010a
        /*0aa6*/ 	.byte	0x0a
	.zero		1


	//   ....[29]....
        /*0aa8*/ 	.word	0x000054b0
        /*0aac*/ 	.word	0x000000ff
        /*0ab0*/ 	.word	0x00030850
        /*0ab4*/ 	.short	0x010a
        /*0ab6*/ 	.byte	0x0a
	.zero		1


	//   ....[30]....
        /*0ab8*/ 	.word	0x00005af0
        /*0abc*/ 	.word	0x000000ff
        /*0ac0*/ 	.word	0x00000000
        /*0ac4*/ 	.short	0x0101
        /*0ac6*/ 	.byte	0x09
	.zero		1


	//   ....[31]....
        /*0ac8*/ 	.word	0x00006bc0
        /*0acc*/ 	.word	0x000000ff
        /*0ad0*/ 	.word	0x00000000
        /*0ad4*/ 	.short	0x0101
        /*0ad6*/ 	.byte	0x0a
	.zero		1


	//   ....[32]....
        /*0ad8*/ 	.word	0x00007340
        /*0adc*/ 	.word	0x0000000d
        /*0ae0*/ 	.word	0x00030850
        /*0ae4*/ 	.short	0x010a
        /*0ae6*/ 	.byte	0x3f
	.zero		1


	//   ....[33]....
        /*0ae8*/ 	.word	0x000073d0
        /*0aec*/ 	.word	0x0000000d
        /*0af0*/ 	.word	0x00030850
        /*0af4*/ 	.short	0x010a
        /*0af6*/ 	.byte	0x3f
	.zero		1


	//   ....[34]....
        /*0af8*/ 	.word	0x000078f0
        /*0afc*/ 	.word	0x00000004
        /*0b00*/ 	.word	0x00000000
        /*0b04*/ 	.short	0x0101
        /*0b06*/ 	.byte	0x3f
	.zero		1


	//   ....[35]....
        /*0b08*/ 	.word	0x000097a0
        /*0b0c*/ 	.word	0x000000ff
        /*0b10*/ 	.word	0x00000000
        /*0b14*/ 	.short	0x0101
        /*0b16*/ 	.byte	0x08
	.zero		1


	//   ....[36]....
        /*0b18*/ 	.word	0x00009e40
        /*0b1c*/ 	.word	0x000000ff
        /*0b20*/ 	.word	0x00000000
        /*0b24*/ 	.short	0x0101
        /*0b26*/ 	.byte	0x08
	.zero		1


	//   ....[37]....
        /*0b28*/ 	.word	0x0000dad0
        /*0b2c*/ 	.word	0x00000007
        /*0b30*/ 	.word	0x00030840
        /*0b34*/ 	.short	0x010a
        /*0b36*/ 	.byte	0x3f
	.zero		1


	//   ....[38]....
        /*0b38*/ 	.word	0x0000e150
        /*0b3c*/ 	.word	0x00000007
        /*0b40*/ 	.word	0x00030830
        /*0b44*/ 	.short	0x0107
        /*0b46*/ 	.byte	0x3f
	.zero		1


	//   ....[39]....
        /*0b48*/ 	.word	0x0000e220
        /*0b4c*/ 	.word	0x00000007
        /*0b50*/ 	.word	0x00030830
        /*0b54*/ 	.short	0x0101
        /*0b56*/ 	.byte	0x3f
	.zero		1


	//   ....[40]....
        /*0b58*/ 	.word	0x0000ed50
        /*0b5c*/ 	.word	0x00000016
        /*0b60*/ 	.word	0x00030800
        /*0b64*/ 	.short	0x0107
        /*0b66*/ 	.byte	0x3f
	.zero		1


	//   ....[41]....
        /*0b68*/ 	.word	0x0000ee70
        /*0b6c*/ 	.word	0x00000016
        /*0b70*/ 	.word	0x00030800
        /*0b74*/ 	.short	0x0101
        /*0b76*/ 	.byte	0x3f
	.zero		1


	//   ....[42]....
        /*0b78*/ 	.word	0x0000ee90
        /*0b7c*/ 	.word	0x00000016
        /*0b80*/ 	.word	0x00030820
        /*0b84*/ 	.short	0x010a
        /*0b86*/ 	.byte	0x3f
	.zero		1


	//   ....[43]....
        /*0b88*/ 	.word	0x0000f250
        /*0b8c*/ 	.word	0x00000006
        /*0b90*/ 	.word	0x00030840
        /*0b94*/ 	.short	0x010a
        /*0b96*/ 	.byte	0x3f
	.zero		1


	//   ....[44]....
        /*0b98*/ 	.word	0x0000f710
        /*0b9c*/ 	.word	0x00000006
        /*0ba0*/ 	.word	0x00030830
        /*0ba4*/ 	.short	0x0107
        /*0ba6*/ 	.byte	0x3f
	.zero		1


	//   ....[45]....
        /*0ba8*/ 	.word	0x0000f7c0
        /*0bac*/ 	.word	0x00000006
        /*0bb0*/ 	.word	0x00030830
        /*0bb4*/ 	.short	0x0101
        /*0bb6*/ 	.byte	0x3f
	.zero		1


	//   ....[46]....
        /*0bb8*/ 	.word	0x0000f830
        /*0bbc*/ 	.word	0x00000006
        /*0bc0*/ 	.word	0x00030860
        /*0bc4*/ 	.short	0x010a
        /*0bc6*/ 	.byte	0x3f
	.zero		1


	//   ....[47]....
        /*0bc8*/ 	.word	0x0000fd80
        /*0bcc*/ 	.word	0x00000006
        /*0bd0*/ 	.word	0x00030850
        /*0bd4*/ 	.short	0x0107
        /*0bd6*/ 	.byte	0x3f
	.zero		1


	//   ....[48]....
        /*0bd8*/ 	.word	0x0000fea0
        /*0bdc*/ 	.word	0x00000006
        /*0be0*/ 	.word	0x00030850
        /*0be4*/ 	.short	0x0101
        /*0be6*/ 	.byte	0x3f
	.zero		1


	//   ....[49]....
        /*0be8*/ 	.word	0x000100b0
        /*0bec*/ 	.word	0x00000000
        /*0bf0*/ 	.word	0x00030860
        /*0bf4*/ 	.short	0x010a
        /*0bf6*/ 	.byte	0x3f
	.zero		1


	//   ....[50]....
        /*0bf8*/ 	.word	0x000105b0
        /*0bfc*/ 	.word	0x00000000
        /*0c00*/ 	.word	0x00030850
        /*0c04*/ 	.short	0x0107
        /*0c06*/ 	.byte	0x3f
	.zero		1


	//   ....[51]....
        /*0c08*/ 	.word	0x00010660
        /*0c0c*/ 	.word	0x00000000
        /*0c10*/ 	.word	0x00030850
        /*0c14*/ 	.short	0x0101
        /*0c16*/ 	.byte	0x3f
	.zero		1


	//   ....[52]....
        /*0c18*/ 	.word	0x000113a0
        /*0c1c*/ 	.word	0x00000004
        /*0c20*/ 	.word	0x00030820
        /*0c24*/ 	.short	0x010a
        /*0c26*/ 	.byte	0x3f
	.zero		1


	//   ....[53]....
        /*0c28*/ 	.word	0x00011540
        /*0c2c*/ 	.word	0x00000005
        /*0c30*/ 	.word	0x00030840
        /*0c34*/ 	.short	0x010a
        /*0c36*/ 	.byte	0x3f
	.zero		1


	//   ....[54]....
        /*0c38*/ 	.word	0x000115e0
        /*0c3c*/ 	.word	0x0000001b
        /*0c40*/ 	.word	0x00030840
        /*0c44*/ 	.short	0x010a
        /*0c46*/ 	.byte	0x3f
	.zero		1


	//   ....[55]....
        /*0c48*/ 	.word	0x00011620
        /*0c4c*/ 	.word	0x00000005
        /*0c50*/ 	.word	0x00030860
        /*0c54*/ 	.short	0x010a
        /*0c56*/ 	.byte	0x3f
	.zero		1


	//   ....[56]....
        /*0c58*/ 	.word	0x00011660
        /*0c5c*/ 	.word	0x0000001b
        /*0c60*/ 	.word	0x00030860
        /*0c64*/ 	.short	0x010a
        /*0c66*/ 	.byte	0x3f
	.zero		1


	//   ....[57]....
        /*0c68*/ 	.word	0x000116c0
        /*0c6c*/ 	.word	0x00000002
        /*0c70*/ 	.word	0x00030800
        /*0c74*/ 	.short	0x010a
        /*0c76*/ 	.byte	0x3f
	.zero		1


	//   ....[58]....
        /*0c78*/ 	.word	0x00011710
        /*0c7c*/ 	.word	0x00000000
        /*0c80*/ 	.word	0x00030830
        /*0c84*/ 	.short	0x010a
        /*0c86*/ 	.byte	0x3f
	.zero		1


	//   ....[59]....
        /*0c88*/ 	.word	0x00011770
        /*0c8c*/ 	.word	0x0000000b
        /*0c90*/ 	.word	0x00030830
        /*0c94*/ 	.short	0x010a
        /*0c96*/ 	.byte	0x3f
	.zero		1


	//   ....[60]....
        /*0c98*/ 	.word	0x000117d0
        /*0c9c*/ 	.word	0x00000004
        /*0ca0*/ 	.word	0x00030850
        /*0ca4*/ 	.short	0x010a
        /*0ca6*/ 	.byte	0x3f
	.zero		1


	//   ....[61]....
        /*0ca8*/ 	.word	0x00011820
        /*0cac*/ 	.word	0x0000000d
        /*0cb0*/ 	.word	0x00030850
        /*0cb4*/ 	.short	0x010a
        /*0cb6*/ 	.byte	0x3f
	.zero		1


	//   ....[62]....
        /*0cb8*/ 	.word	0x00011940
        /*0cbc*/ 	.word	0x00000007
        /*0cc0*/ 	.word	0x00030840
        /*0cc4*/ 	.short	0x010a
        /*0cc6*/ 	.byte	0x3f
	.zero		1


	//   ....[63]....
        /*0cc8*/ 	.word	0x00012ca0
        /*0ccc*/ 	.word	0x00000016
        /*0cd0*/ 	.word	0x00030820
        /*0cd4*/ 	.short	0x010a
        /*0cd6*/ 	.byte	0x3f
	.zero		1


	//   ....[64]....
        /*0cd8*/ 	.word	0x00012cf0
        /*0cdc*/ 	.word	0x00000006
        /*0ce0*/ 	.word	0x00030840
        /*0ce4*/ 	.short	0x010a
        /*0ce6*/ 	.byte	0x3f
	.zero		1


	//   ....[65]....
        /*0ce8*/ 	.word	0x000134c0
        /*0cec*/ 	.word	0x00000006
        /*0cf0*/ 	.word	0x00030860
        /*0cf4*/ 	.short	0x010a
        /*0cf6*/ 	.byte	0x3f
	.zero		1


	//   ....[66]....
        /*0cf8*/ 	.word	0x00013d50
        /*0cfc*/ 	.word	0x00000000
        /*0d00*/ 	.word	0x00030860
        /*0d04*/ 	.short	0x010a
        /*0d06*/ 	.byte	0x3f
	.zero		1


	//   ....[67]....
        /*0d08*/ 	.word	0x00014f80
        /*0d0c*/ 	.word	0x00000004
        /*0d10*/ 	.word	0x00030820
        /*0d14*/ 	.short	0x010a
        /*0d16*/ 	.byte	0x3f
	.zero		1


	//   ....[68]....
        /*0d18*/ 	.word	0x00015120
        /*0d1c*/ 	.word	0x00000005
        /*0d20*/ 	.word	0x00030840
        /*0d24*/ 	.short	0x010a
        /*0d26*/ 	.byte	0x3f
	.zero		1


	//   ....[69]....
        /*0d28*/ 	.word	0x00015170
        /*0d2c*/ 	.word	0x0000001b
        /*0d30*/ 	.word	0x00030840
        /*0d34*/ 	.short	0x010a
        /*0d36*/ 	.byte	0x3f
	.zero		1


	//   ....[70]....
        /*0d38*/ 	.word	0x000151c0
        /*0d3c*/ 	.word	0x00000005
        /*0d40*/ 	.word	0x00030860
        /*0d44*/ 	.short	0x010a
        /*0d46*/ 	.byte	0x3f
	.zero		1


	//----- nvinfo : EIATTR_NUM_MBARRIERS
	.align		4
.L_621:
        /*0d48*/ 	.byte	0x03, 0x38
        /*0d4a*/ 	.short	0x0016


	//----- nvinfo : EIATTR_EXIT_INSTR_OFFSETS
	.align		4
        /*0d4c*/ 	.byte	0x04, 0x1c
        /*0d4e*/ 	.short	(.L_623 - .L_622)


	//   ....[0]....
.L_622:
        /*0d50*/ 	.word	0x00000990


	//   ....[1]....
        /*0d54*/ 	.word	0x0000bc30


	//   ....[2]....
        /*0d58*/ 	.word	0x000116b0


	//----- nvinfo : EIATTR_MAX_THREADS
	.align		4
.L_623:
        /*0d5c*/ 	.byte	0x04, 0x05
        /*0d5e*/ 	.short	(.L_625 - .L_624)
.L_624:
        /*0d60*/ 	.word	0x00000180
        /*0d64*/ 	.word	0x00000001
        /*0d68*/ 	.word	0x00000001


	//----- nvinfo : EIATTR_CRS_STACK_SIZE
	.align		4
.L_625:
        /*0d6c*/ 	.byte	0x04, 0x1e
        /*0d6e*/ 	.short	(.L_627 - .L_626)
.L_626:
        /*0d70*/ 	.word	0x00000000


	//----- nvinfo : EIATTR_CBANK_PARAM_SIZE
	.align		4
.L_627:
        /*0d74*/ 	.byte	0x03, 0x19
        /*0d76*/ 	.short	0x0af0


	//----- nvinfo : EIATTR_PARAM_CBANK
	.align		4
        /*0d78*/ 	.byte	0x04, 0x0a
        /*0d7a*/ 	.short	(.L_629 - .L_628)
	.align		4
.L_628:
        /*0d7c*/ 	.word	index@(.nv.constant0._ZN7cutlass13device_kernelIN5flash11enable_sm90INS1_16FlashAttnFwdSm90INS1_25CollectiveMainloopFwdSm90ILi2EN4cute5tupleIJNS5_1CILi1EEES8_S8_EEENS6_IJNS7_ILi128EEENS7_ILi96EEENS7_ILi192EEEEEELi192ENS_6half_tEfNS_4arch4Sm90ELb0ELb0ELb1ELb1ELb1ELb0ELb0ELb1ELb1ELb1ELb1ELb0EEENS1_21CollectiveEpilogueFwdINS6_IJSA_SC_SB_EEES9_SE_SG_Li256ELb1ELb1ELb1ELb0EEENS1_36VarlenDynamicPersistentTileSchedulerILi128ELi96ELi256ELi128ELb1ELb1ELb1ELb0ELb1ELb1EEEEEEEEEvNT_6ParamsE)
        /*0d80*/ 	.short	0x0210
        /*0d82*/ 	.short	0x0af0


	//----- nvinfo : EIATTR_SW_WAR
	.align		4
.L_629:
        /*0d84*/ 	.byte	0x04, 0x36
        /*0d86*/ 	.short	(.L_631 - .L_630)
.L_630:
        /*0d88*/ 	.word	0x00000008
.L_631:


//--------------------- .nv.info._ZN7cutlass13device_kernelIN5flash11enable_sm90INS1_16FlashAttnFwdSm90INS1_25CollectiveMainloopFwdSm90ILi2EN4cute5tupleIJNS5_1CILi1EEES8_S8_EEENS6_IJNS7_ILi128EEENS7_ILi96EEENS7_ILi192EEEEEELi192ENS_6half_tEfNS_4arch4Sm90ELb0ELb0ELb1ELb1ELb1ELb1ELb0ELb1ELb1ELb1ELb1ELb0EEENS1_21CollectiveEpilogueFwdINS6_IJSA_SC_SB_EEES9_SE_SG_Li256ELb1ELb1ELb1ELb0EEENS1_36VarlenDynamicPersistentTileSchedulerILi128ELi96ELi256ELi128ELb1ELb1ELb1ELb0ELb1ELb1EEEEEEEEEvNT_6ParamsE --------------------------
	.section	.nv.info._ZN7cutlass13device_kernelIN5flash11enable_sm90INS1_16FlashAttnFwdSm90INS1_25CollectiveMainloopFwdSm90ILi2EN4cute5tupleIJNS5_1CILi1EEES8_S8_EEENS6_IJNS7_ILi128EEENS7_ILi96EEENS7_ILi192EEEEEELi192ENS_6half_tEfNS_4arch4Sm90ELb0ELb0ELb1ELb1ELb1ELb1ELb0ELb1ELb1ELb1ELb1ELb0EEENS1_21CollectiveEpilogueFwdINS6_IJSA_SC_SB_EEES9_SE_SG_Li256ELb1ELb1ELb1ELb0EEENS1_36VarlenDynamicPersistentTileSchedulerILi128ELi96ELi256ELi128ELb1ELb1ELb1ELb0ELb1ELb1EEEEEEEEEvNT_6ParamsE,"",@"SHT_CUDA_INFO"
	.sectionflags	@""
	.align	4


	//----- nvinfo : EIATTR_CUDA_API_VERSION
	.align		4
        /*0000*/ 	.byte	0x04, 0x37
        /*0002*/ 	.short	(.L_633 - .L_632)
.L_632:
        /*0004*/ 	.word	0x00000082


	//----- nvinfo : EIATTR_KPARAM_INFO
	.align		4
.L_633:
        /*0008*/ 	.byte	0x04, 0x17
        /*000a*/ 	.short	(.L_635 - .L_634)
.L_634:
        /*000c*/ 	.word	0x00000000
        /*0010*/ 	.short	0x0000
        /*0012*/ 	.short	0x0070
        /*0014*/ 	.byte	0x00, 0xf0, 0x01, 0x2a


	//----- nvinfo : EIATTR_SPARSE_MMA_MASK
	.align		4
.L_635:
        /*0018*/ 	.byte	0x03, 0x50
        /*001a*/ 	.short	0x0000


	//----- nvinfo : EIATTR_MAXREG_COUNT
	.align		4
        /*001c*/ 	.byte	0x03, 0x1b
        /*001e*/ 	.short	0x00a8


	//----- nvinfo : EIATTR_NUM_BARRIERS
	.align		4
        /*0020*/ 	.byte	0x02, 0x4c
        /*0022*/ 	.byte	0x10
	.zero		1


	//----- nvinfo : EIATTR_EXTERNS
	.align		4
        /*0024*/ 	.byte	0x04, 0x0f
        /*0026*/ 	.short	(.L_637 - .L_636)


	//   ....[0]....
	.align		4
.L_636:
        /*0028*/ 	.word	index@(__assertfail)


	//----- nvinfo : EIATTR_ANNOTATIONS
	.align		4
.L_637:
        /*002c*/ 	.byte	0x04, 0x55
        /*002e*/ 	.short	(.L_639 - .L_638)


	//   ....[0]....
.L_638:
        /* <DEDUP_REMOVED lines=105> */


	//----- nvinfo : EIATTR_MERCURY_ISA_VERSION
	.align		4
.L_639:
        /*06b0*/ 	.byte	0x03, 0x5f
        /*06b2*/ 	.short	0x0101


	//----- nvinfo : EIATTR_UNUSED_LOAD_BYTE_OFFSET
	.align		4
        /*06b4*/ 	.byte	0x04, 0x44
        /*06b6*/ 	.short	(.L_641 - .L_640)


	//   ....[0]....
.L_640:
        /*06b8*/ 	.word	0x00000a30
        /*06bc*/ 	.word	0x0000fff0


	//   ....[1]....
        /*06c0*/ 	.word	0x00017d90
        /*06c4*/ 	.word	0x0000fff0


	//----- nvinfo : EIATTR_INT_WARP_WIDE_INSTR_OFFSETS
	.align		4
.L_641:
        /*06c8*/ 	.byte	0x04, 0x31
        /*06ca*/ 	.short	(.L_643 - .L_642)


	//   ....[0]....
.L_642:
        /*06cc*/ 	.word	0x00000130


	//   ....[1]....
        /*06d0*/ 	.word	0x00000170


	//   ....[2]....
        /*06d4*/ 	.word	0x000001e0


	//   ....[3]....
        /*06d8*/ 	.word	0x0001e6e0


	//   ....[4]....
        /*06dc*/ 	.word	0x0001e770


	//   ....[5]....
        /*06e0*/ 	.word	0x00021600


	//   ....[6]....
        /*06e4*/ 	.word	0x00021690


	//----- nvinfo : EIATTR_COOP_GROUP_MASK_REGIDS
	.align		4
.L_643:
        /*06e8*/ 	.byte	0x04, 0x29
        /*06ea*/ 	.short	(.L_645 - .L_644)


	//   ....[0]....
.L_644:
        /*06ec*/ 	.word	0xffffffff


	//   ....[1]....
        /*06f0*/ 	.word	0xffffffff


	//   ....[2]....
        /*06f4*/ 	.word	0xffffffff


	//   ....[3]....
        /*06f8*/ 	.word	0xffffffff


	//   ....[4]....
        /*06fc*/ 	.word	0xffffffff


	//   ....[5]....
        /*0700*/ 	.word	0xffffffff


	//   ....[6]....
        /*0704*/ 	.word	0xffffffff


	//   ....[7]....
        /*0708*/ 	.word	0xffffffff


	//   ....[8]....
        /*070c*/ 	.word	0xffffffff


	//   ....[9]....
        /*0710*/ 	.word	0xffffffff


	//   ....[10]....
        /*0714*/ 	.word	0xffffffff


	//   ....[11]....
        /*0718*/ 	.word	0xffffffff


	//   ....[12]....
        /*071c*/ 	.word	0xffffffff


	//   ....[13]....
        /*0720*/ 	.word	0xffffffff


	//   ....[14]....
        /*0724*/ 	.word	0xffffffff


	//   ....[15]....
        /*0728*/ 	.word	0xffffffff


	//   ....[16]....
        /*072c*/ 	.word	0xffffffff


	//   ....[17]....
        /*0730*/ 	.word	0xffffffff


	//   ....[18]....
        /*0734*/ 	.word	0xffffffff


	//   ....[19]....
        /*0738*/ 	.word	0xffffffff


	//   ....[20]....
        /*073c*/ 	.word	0xffffffff


	//   ....[21]....
        /*0740*/ 	.word	0xffffffff


	//   ....[22]....
        /*0744*/ 	.word	0xffffffff


	//   ....[23]....
        /*0748*/ 	.word	0xffffffff


	//   ....[24]....
        /*074c*/ 	.word	0xffffffff


	//   ....[25]....
        /*0750*/ 	.word	0xffffffff


	//   ....[26]....
        /*0754*/ 	.word	0xffffffff


	//   ....[27]....
        /*0758*/ 	.word	0xffffffff


	//   ....[28]....
        /*075c*/ 	.word	0xffffffff


	//   ....[29]....
        /*0760*/ 	.word	0xffffffff


	//   ....[30]....
        /*0764*/ 	.word	0xffffffff


	//   ....[31]....
        /*0768*/ 	.word	0xffffffff


	//   ....[32]....
        /*076c*/ 	.word	0xffffffff


	//   ....[33]....
        /*0770*/ 	.word	0xffffffff


	//   ....[34]....
        /*0774*/ 	.word	0xffffffff


	//   ....[35]....
        /*0778*/ 	.word	0xffffffff


	//   ....[36]....
        /*077c*/ 	.word	0xffffffff


	//   ....[37]....
        /*0780*/ 	.word	0xffffffff


	//   ....[38]....
        /*0784*/ 	.word	0xffffffff


	//   ....[39]....
        /*0788*/ 	.word	0xffffffff


	//   ....[40]....
        /*078c*/ 	.word	0xffffffff


	//   ....[41]....
        /*0790*/ 	.word	0xffffffff


	//   ....[42]....
        /*0794*/ 	.word	0xffffffff


	//   ....[43]....
        /*0798*/ 	.word	0xffffffff


	//   ....[44]....
        /*079c*/ 	.word	0xffffffff


	//   ....[45]....
        /*07a0*/ 	.word	0xffffffff


	//   ....[46]....
        /*07a4*/ 	.word	0xffffffff


	//   ....[47]....
        /*07a8*/ 	.word	0xffffffff


	//   ....[48]....
        /*07ac*/ 	.word	0xffffffff


	//   ....[49]....
        /*07b0*/ 	.word	0xffffffff


	//   ....[50]....
        /*07b4*/ 	.word	0xffffffff


	//   ....[51]....
        /*07b8*/ 	.word	0xffffffff


	//   ....[52]....
        /*07bc*/ 	.word	0xffffffff


	//   ....[53]....
        /*07c0*/ 	.word	0xffffffff


	//   ....[54]....
        /*07c4*/ 	.word	0xffffffff


	//   ....[55]....
        /*07c8*/ 	.word	0xffffffff


	//   ....[56]....
        /*07cc*/ 	.word	0xffffffff


	//   ....[57]....
        /*07d0*/ 	.word	0xffffffff


	//   ....[58]....
        /*07d4*/ 	.word	0xffffffff


	//   ....[59]....
        /*07d8*/ 	.word	0xffffffff


	//   ....[60]....
        /*07dc*/ 	.word	0xffffffff


	//   ....[61]....
        /*07e0*/ 	.word	0xffffffff


	//   ....[62]....
        /*07e4*/ 	.word	0xffffffff


	//   ....[63]....
        /*07e8*/ 	.word	0xffffffff


	//   ....[64]....
        /*07ec*/ 	.word	0xffffffff


	//   ....[65]....
        /*07f0*/ 	.word	0xffffffff


	//   ....[66]....
        /*07f4*/ 	.word	0xffffffff


	//   ....[67]....
        /*07f8*/ 	.word	0xffffffff


	//   ....[68]....
        /*07fc*/ 	.word	0xffffffff


	//   ....[69]....
        /*0800*/ 	.word	0xffffffff


	//   ....[70]....
        /*0804*/ 	.word	0xffffffff


	//   ....[71]....
        /*0808*/ 	.word	0xffffffff


	//   ....[72]....
        /*080c*/ 	.word	0xffffffff


	//   ....[73]....
        /*0810*/ 	.word	0xffffffff


	//   ....[74]....
        /*0814*/ 	.word	0xffffffff


	//   ....[75]....
        /*0818*/ 	.word	0xffffffff


	//   ....[76]....
        /*081c*/ 	.word	0xffffffff


	//   ....[77]....
        /*0820*/ 	.word	0xffffffff


	//   ....[78]....
        /*0824*/ 	.word	0xffffffff


	//   ....[79]....
        /*0828*/ 	.word	0xffffffff


	//   ....[80]....
        /*082c*/ 	.word	0xffffffff


	//   ....[81]....
        /*0830*/ 	.word	0xffffffff


	//   ....[82]....
        /*0834*/ 	.word	0xffffffff


	//   ....[83]....
        /*0838*/ 	.word	0xffffffff


	//   ....[84]....
        /*083c*/ 	.word	0xffffffff


	//   ....[85]....
        /*0840*/ 	.word	0xffffffff


	//   ....[86]....
        /*0844*/ 	.word	0xffffffff


	//   ....[87]....
        /*0848*/ 	.word	0xffffffff


	//   ....[88]....
        /*084c*/ 	.word	0xffffffff


	//   ....[89]....
        /*0850*/ 	.word	0xffffffff


	//   ....[90]....
        /*0854*/ 	.word	0xffffffff


	//   ....[91]....
        /*0858*/ 	.word	0xffffffff


	//   ....[92]....
        /*085c*/ 	.word	0xffffffff


	//   ....[93]....
        /*0860*/ 	.word	0xffffffff


	//   ....[94]....
        /*0864*/ 	.word	0xffffffff


	//   ....[95]....
        /*0868*/ 	.word	0xffffffff


	//   ....[96]....
        /*086c*/ 	.word	0xffffffff


	//   ....[97]....
        /*0870*/ 	.word	0xffffffff


	//   ....[98]....
        /*0874*/ 	.word	0xffffffff


	//   ....[99]....
        /*0878*/ 	.word	0xffffffff


	//   ....[100]....
        /*087c*/ 	.word	0xffffffff


	//   ....[101]....
        /*0880*/ 	.word	0xffffffff


	//   ....[102]....
        /*0884*/ 	.word	0xffffffff


	//   ....[103]....
        /*0888*/ 	.word	0xffffffff


	//   ....[104]....
        /*088c*/ 	.word	0xffffffff


	//   ....[105]....
        /*0890*/ 	.word	0xffffffff


	//   ....[106]....
        /*0894*/ 	.word	0xffffffff


	//   ....[107]....
        /*0898*/ 	.word	0xffffffff


	//   ....[108]....
        /*089c*/ 	.word	0xffffffff


	//   ....[109]....
        /*08a0*/ 	.word	0xffffffff


	//   ....[110]....
        /*08a4*/ 	.word	0xffffffff


	//   ....[111]....
        /*08a8*/ 	.word	0xffffffff


	//   ....[112]....
        /*08ac*/ 	.word	0xffffffff


	//   ....[113]....
        /*08b0*/ 	.word	0xffffffff


	//   ....[114]....
        /*08b4*/ 	.word	0xffffffff


	//   ....[115]....
        /*08b8*/ 	.word	0xffffffff


	//   ....[116]....
        /*08bc*/ 	.word	0xffffffff


	//   ....[117]....
        /*08c0*/ 	.word	0xffffffff


	//   ....[118]....
        /*08c4*/ 	.word	0xffffffff


	//   ....[119]....
        /*08c8*/ 	.word	0xffffffff


	//   ....[120]....
        /*08cc*/ 	.word	0xffffffff


	//   ....[121]....
        /*08d0*/ 	.word	0xffffffff


	//   ....[122]....
        /*08d4*/ 	.word	0xffffffff


	//   ....[123]....
        /*08d8*/ 	.word	0xffffffff


	//   ....[124]....
        /*08dc*/ 	.word	0xffffffff


	//   ....[125]....
        /*08e0*/ 	.word	0xffffffff


	//   ....[126]....
        /*08e4*/ 	.word	0xffffffff


	//   ....[127]....
        /*08e8*/ 	.word	0xffffffff


	//   ....[128]....
        /*08ec*/ 	.word	0xffffffff


	//   ....[129]....
        /*08f0*/ 	.word	0xffffffff


	//   ....[130]....
        /*08f4*/ 	.word	0xffffffff


	//   ....[131]....
        /*08f8*/ 	.word	0xffffffff


	//   ....[132]....
        /*08fc*/ 	.word	0xffffffff


	//   ....[133]....
        /*0900*/ 	.word	0xffffffff


	//   ....[134]....
        /*0904*/ 	.word	0xffffffff


	//   ....[135]....
        /*0908*/ 	.word	0xffffffff


	//   ....[136]....
        /*090c*/ 	.word	0xffffffff


	//   ....[137]....
        /*0910*/ 	.word	0xffffffff


	//   ....[138]....
        /*0914*/ 	.word	0xffffffff


	//   ....[139]....
        /*0918*/ 	.word	0xffffffff


	//   ....[140]....
        /*091c*/ 	.word	0xffffffff


	//   ....[141]....
        /*0920*/ 	.word	0xffffffff


	//   ....[142]....
        /*0924*/ 	.word	0xffffffff


	//   ....[143]....
        /*0928*/ 	.word	0xffffffff


	//   ....[144]....
        /*092c*/ 	.word	0xffffffff


	//   ....[145]....
        /*0930*/ 	.word	0xffffffff


	//   ....[146]....
        /*0934*/ 	.word	0xffffffff


	//   ....[147]....
        /*0938*/ 	.word	0xffffffff


	//   ....[148]....
        /*093c*/ 	.word	0xffffffff


	//   ....[149]....
        /*0940*/ 	.word	0xffffffff


	//   ....[150]....
        /*0944*/ 	.word	0xffffffff


	//   ....[151]....
        /*0948*/ 	.word	0xffffffff


	//   ....[152]....
        /*094c*/ 	.word	0xffffffff


	//   ....[153]....
        /*0950*/ 	.word	0xffffffff


	//   ....[154]....
        /*0954*/ 	.word	0xffffffff


	//   ....[155]....
        /*0958*/ 	.word	0xffffffff


	//   ....[156]....
        /*095c*/ 	.word	0xffffffff


	//   ....[157]....
        /*0960*/ 	.word	0xffffffff


	//   ....[158]....
        /*0964*/ 	.word	0xffffffff


	//   ....[159]....
        /*0968*/ 	.word	0xffffffff


	//   ....[160]....
        /*096c*/ 	.word	0xffffffff


	//   ....[161]....
        /*0970*/ 	.word	0xffffffff


	//   ....[162]....
        /*0974*/ 	.word	0xffffffff


	//   ....[163]....
        /*0978*/ 	.word	0xffffffff


	//   ....[164]....
        /*097c*/ 	.word	0xffffffff


	//   ....[165]....
        /*0980*/ 	.word	0xffffffff


	//   ....[166]....
        /*0984*/ 	.word	0xffffffff


	//   ....[167]....
        /*0988*/ 	.word	0xffffffff


	//   ....[168]....
        /*098c*/ 	.word	0xffffffff


	//   ....[169]....
        /*0990*/ 	.word	0x0500000f


	//   ....[170]....
        /*0994*/ 	.word	0x0500000f


	//   ....[171]....
        /*0998*/ 	.word	0x0500000f


	//   ....[172]....
        /*099c*/ 	.word	0x0500000f


	//   ....[173]....
        /*09a0*/ 	.word	0x0500000f


	//   ....[174]....
        /*09a4*/ 	.word	0x0500000f


	//   ....[175]....
        /*09a8*/ 	.word	0x0500000f


	//   ....[176]....
        /*09ac*/ 	.word	0x0500000f


	//   ....[177]....
        /*09b0*/ 	.word	0x0500000f


	//   ....[178]....
        /*09b4*/ 	.word	0x0500000f


	//   ....[179]....
        /*09b8*/ 	.word	0x0500000f


	//   ....[180]....
        /*09bc*/ 	.word	0x0500000f


	//   ....[181]....
        /*09c0*/ 	.word	0x0500000f


	//   ....[182]....
        /*09c4*/ 	.word	0x0500000f


	//   ....[183]....
        /*09c8*/ 	.word	0x0500000f


	//   ....[184]....
        /*09cc*/ 	.word	0x0500000f


	//   ....[185]....
        /*09d0*/ 	.word	0x0500000f


	//   ....[186]....
        /*09d4*/ 	.word	0x0500000f


	//   ....[187]....
        /*09d8*/ 	.word	0x0500000f


	//   ....[188]....
        /*09dc*/ 	.word	0x0500000f


	//   ....[189]....
        /*09e0*/ 	.word	0x0500000f


	//   ....[190]....
        /*09e4*/ 	.word	0x0500000f


	//   ....[191]....
        /*09e8*/ 	.word	0x0500000f


	//   ....[192]....
        /*09ec*/ 	.word	0x0500000f


	//   ....[193]....
        /*09f0*/ 	.word	0x0500000f


	//   ....[194]....
        /*09f4*/ 	.word	0x0500000f


	//   ....[195]....
        /*09f8*/ 	.word	0x0500000f


	//   ....[196]....
        /*09fc*/ 	.word	0x0500000f


	//   ....[197]....
        /*0a00*/ 	.word	0x0500000f


	//   ....[198]....
        /*0a04*/ 	.word	0x0500000f


	//   ....[199]....
        /*0a08*/ 	.word	0x0500000f


	//   ....[200]....
        /*0a0c*/ 	.word	0x0500000f


	//   ....[201]....
        /*0a10*/ 	.word	0x0500000f


	//   ....[202]....
        /*0a14*/ 	.word	0x0500000f


	//   ....[203]....
        /*0a18*/ 	.word	0x0500000f


	//   ....[204]....
        /*0a1c*/ 	.word	0x0500000f


	//   ....[205]....
        /*0a20*/ 	.word	0x0500000f


	//   ....[206]....
        /*0a24*/ 	.word	0x0500000f


	//   ....[207]....
        /*0a28*/ 	.word	0x0500000f


	//   ....[208]....
        /*0a2c*/ 	.word	0x0500000f


	//   ....[209]....
        /*0a30*/ 	.word	0x0500000f


	//   ....[210]....
        /*0a34*/ 	.word	0x0500000f


	//   ....[211]....
        /*0a38*/ 	.word	0x0500000f


	//   ....[212]....
        /*0a3c*/ 	.word	0x0500000f


	//   ....[213]....
        /*0a40*/ 	.word	0x0500000f


	//   ....[214]....
        /*0a44*/ 	.word	0x0500000f


	//   ....[215]....
        /*0a48*/ 	.word	0x0500000f


	//   ....[216]....
        /*0a4c*/ 	.word	0x0500000f


	//   ....[217]....
        /*0a50*/ 	.word	0x0500000f


	//   ....[218]....
        /*0a54*/ 	.word	0x0500000f


	//   ....[219]....
        /*0a58*/ 	.word	0x0500000f


	//   ....[220]....
        /*0a5c*/ 	.word	0x0500000f


	//   ....[221]....
        /*0a60*/ 	.word	0x0500000f


	//   ....[222]....
        /*0a64*/ 	.word	0x0500000f


	//   ....[223]....
        /*0a68*/ 	.word	0x0500000f


	//   ....[224]....
        /*0a6c*/ 	.word	0x0500000f


	//   ....[225]....
        /*0a70*/ 	.word	0x0500000f


	//   ....[226]....
        /*0a74*/ 	.word	0x0500000f


	//   ....[227]....
        /*0a78*/ 	.word	0x0500000f


	//   ....[228]....
        /*0a7c*/ 	.word	0x0500000f


	//   ....[229]....
        /*0a80*/ 	.word	0x0500000f


	//   ....[230]....
        /*0a84*/ 	.word	0x0500000f


	//   ....[231]....
        /*0a88*/ 	.word	0x0500000f


	//   ....[232]....
        /*0a8c*/ 	.word	0x0500000f


	//   ....[233]....
        /*0a90*/ 	.word	0x0500000f


	//   ....[234]....
        /*0a94*/ 	.word	0x0500000f


	//   ....[235]....
        /*0a98*/ 	.word	0x0500000f


	//   ....[236]....
        /*0a9c*/ 	.word	0x0500000f


	//   ....[237]....
        /*0aa0*/ 	.word	0x0500000f


	//   ....[238]....
        /*0aa4*/ 	.word	0x0500000f


	//   ....[239]....
        /*0aa8*/ 	.word	0x0500000f


	//   ....[240]....
        /*0aac*/ 	.word	0x0500000f


	//   ....[241]....
        /*0ab0*/ 	.word	0x0500000f


	//   ....[242]....
        /*0ab4*/ 	.word	0x0500000f


	//   ....[243]....
        /*0ab8*/ 	.word	0x0500000f


	//   ....[244]....
        /*0abc*/ 	.word	0x0500000f


	//   ....[245]....
        /*0ac0*/ 	.word	0x0500000f


	//   ....[246]....
        /*0ac4*/ 	.word	0x0500000f


	//   ....[247]....
        /*0ac8*/ 	.word	0x0500000f


	//   ....[248]....
        /*0acc*/ 	.word	0x0500000f


	//   ....[249]....
        /*0ad0*/ 	.word	0x0500000f


	//   ....[250]....
        /*0ad4*/ 	.word	0x0500000f


	//   ....[251]....
        /*0ad8*/ 	.word	0x0500000f


	//   ....[252]....
        /*0adc*/ 	.word	0x0500000f


	//   ....[253]....
        /*0ae0*/ 	.word	0x0500000f


	//   ....[254]....
        /*0ae4*/ 	.word	0x0500000f


	//   ....[255]....
        /*0ae8*/ 	.word	0x0500000f


	//   ....[0]....
        /*0aec*/ 	.word	0x0500000f


	//   ....[1]....
        /*0af0*/ 	.word	0x0500000f


	//   ....[2]....
        /*0af4*/ 	.word	0x0500000f


	//   ....[3]....
        /*0af8*/ 	.word	0x0500000f


	//   ....[4]....
        /*0afc*/ 	.word	0x0500000f


	//   ....[5]....
        /*0b00*/ 	.word	0x0500000f


	//   ....[6]....
        /*0b04*/ 	.word	0x0500000f


	//   ....[7]....
        /*0b08*/ 	.word	0x0500000f


	//   ....[8]....
        /*0b0c*/ 	.word	0x0500000f


	//   ....[9]....
        /*0b10*/ 	.word	0x0500000f


	//   ....[10]....
        /*0b14*/ 	.word	0x0500000f


	//   ....[11]....
        /*0b18*/ 	.word	0x0500000f


	//   ....[12]....
        /*0b1c*/ 	.word	0x0500000f


	//   ....[13]....
        /*0b20*/ 	.word	0x0500000f


	//   ....[14]....
        /*0b24*/ 	.word	0x0500000f


	//   ....[15]....
        /*0b28*/ 	.word	0x0500000f


	//   ....[16]....
        /*0b2c*/ 	.word	0x0500000f


	//   ....[17]....
        /*0b30*/ 	.word	0x0500000f


	//----- nvinfo : EIATTR_COOP_GROUP_INSTR_OFFSETS
	.align		4
.L_645:
        /*0b34*/ 	.byte	0x04, 0x28
        /*0b36*/ 	.short	(.L_647 - .L_646)


	//   ....[0]....
.L_646:
        /*0b38*/ 	.word	0x00000060


	//   ....[1]....
        /*0b3c*/ 	.word	0x00000140


	//   ....[2]....
        /*0b40*/ 	.word	0x00000190


	//   ....[3]....
        /*0b44*/ 	.word	0x000003c0


	//   ....[4]....
        /*0b48*/ 	.word	0x00000520


	//   ....[5]....
        /*0b4c*/ 	.word	0x00000640


	//   ....[6]....
        /*0b50*/ 	.word	0x000007a0


	//   ....[7]....
        /*0b54*/ 	.word	0x00003d40


	//   ....[8]....
        /*0b58*/ 	.word	0x00003d50


	//   ....[9]....
        /*0b5c*/ 	.word	0x000052b0


	//   ....[10]....
        /*0b60*/ 	.word	0x000052c0


	//   ....[11]....
        /*0b64*/ 	.word	0x00007330


	//   ....[12]....
        /*0b68*/ 	.word	0x00007340


	//   ....[13]....
        /*0b6c*/ 	.word	0x00008a50


	//   ....[14]....
        /*0b70*/ 	.word	0x00008a60


	//   ....[15]....
        /*0b74*/ 	.word	0x0000a2f0


	//   ....[16]....
        /*0b78*/ 	.word	0x0000a300


	//   ....[17]....
        /*0b7c*/ 	.word	0x0000a590


	//   ....[18]....
        /*0b80*/ 	.word	0x0000a5a0


	//   ....[19]....
        /*0b84*/ 	.word	0x0000aaa0


	//   ....[20]....
        /*0b88*/ 	.word	0x0000aac0


	//   ....[21]....
        /*0b8c*/ 	.word	0x0000ad00


	//   ....[22]....
        /*0b90*/ 	.word	0x0000ad20


	//   ....[23]....
        /*0b94*/ 	.word	0x0000b6f0


	//   ....[24]....
        /*0b98*/ 	.word	0x0000bc50


	//   ....[25]....
        /*0b9c*/ 	.word	0x0000bc60


	//   ....[26]....
        /*0ba0*/ 	.word	0x0000bc70


	//   ....[27]....
        /*0ba4*/ 	.word	0x0000bc80


	//   ....[28]....
        /*0ba8*/ 	.word	0x0000e7e0


	//   ....[29]....
        /*0bac*/ 	.word	0x0000e7f0


	//   ....[30]....
        /*0bb0*/ 	.word	0x0000e800


	//   ....[31]....
        /*0bb4*/ 	.word	0x0000e810


	//   ....[32]....
        /*0bb8*/ 	.word	0x00012e40


	//   ....[33]....
        /*0bbc*/ 	.word	0x00012e70


	//   ....[34]....
        /*0bc0*/ 	.word	0x000132a0


	//   ....[35]....
        /*0bc4*/ 	.word	0x00013360


	//   ....[36]....
        /*0bc8*/ 	.word	0x00015bd0


	//   ....[37]....
        /*0bcc*/ 	.word	0x00015c30


	//   ....[38]....
        /*0bd0*/ 	.word	0x00015f00


	//   ....[39]....
        /*0bd4*/ 	.word	0x00015f20


	//   ....[40]....
        /*0bd8*/ 	.word	0x000174b0


	//   ....[41]....
        /*0bdc*/ 	.word	0x000174c0


	//   ....[42]....
        /*0be0*/ 	.word	0x000174f0


	//   ....[43]....
        /*0be4*/ 	.word	0x00017500


	//   ....[44]....
        /*0be8*/ 	.word	0x00018b30


	//   ....[45]....
        /*0bec*/ 	.word	0x00018b40


	//   ....[46]....
        /*0bf0*/ 	.word	0x00018b50


	//   ....[47]....
        /*0bf4*/ 	.word	0x00018b60


	//   ....[48]....
        /*0bf8*/ 	.word	0x00019440


	//   ....[49]....
        /*0bfc*/ 	.word	0x000194a0


	//   ....[50]....
        /*0c00*/ 	.word	0x000195d0


	//   ....[51]....
        /*0c04*/ 	.word	0x00019600


	//   ....[52]....
        /*0c08*/ 	.word	0x00019720


	//   ....[53]....
        /*0c0c*/ 	.word	0x00019740


	//   ....[54]....
        /*0c10*/ 	.word	0x00019850


	//   ....[55]....
        /*0c14*/ 	.word	0x00019870


	//   ....[56]....
        /*0c18*/ 	.word	0x00019f30


	//   ....[57]....
        /*0c1c*/ 	.word	0x00019f40


	//   ....[58]....
        /*0c20*/ 	.word	0x0001a580


	//   ....[59]....
        /*0c24*/ 	.word	0x0001a590


	//   ....[60]....
        /*0c28*/ 	.word	0x0001b4c0


	//   ....[61]....
        /*0c2c*/ 	.word	0x0001b4f0


	//   ....[62]....
        /*0c30*/ 	.word	0x0001b600


	//   ....[63]....
        /*0c34*/ 	.word	0x0001b620


	//   ....[64]....
        /*0c38*/ 	.word	0x0001b720


	//   ....[65]....
        /*0c3c*/ 	.word	0x0001b740


	//   ....[66]....
        /*0c40*/ 	.word	0x0001b850


	//   ....[67]....
        /*0c44*/ 	.word	0x0001b870


	//   ....[68]....
        /*0c48*/ 	.word	0x0001ba00


	//   ....[69]....
        /*0c4c*/ 	.word	0x0001bc10


	//   ....[70]....
        /*0c50*/ 	.word	0x0001bc40


	//   ....[71]....
        /*0c54*/ 	.word	0x0001bc70


	//   ....[72]....
        /*0c58*/ 	.word	0x0001bca0


	//   ....[73]....
        /*0c5c*/ 	.word	0x0001bcd0


	//   ....[74]....
        /*0c60*/ 	.word	0x0001bd00


	//   ....[75]....
        /*0c64*/ 	.word	0x0001be90


	//   ....[76]....
        /*0c68*/ 	.word	0x0001bec0


	//   ....[77]....
        /*0c6c*/ 	.word	0x0001bef0


	//   ....[78]....
        /*0c70*/ 	.word	0x0001bf20


	//   ....[79]....
        /*0c74*/ 	.word	0x0001bf50


	//   ....[80]....
        /*0c78*/ 	.word	0x0001bf80


	//   ....[81]....
        /*0c7c*/ 	.word	0x0001c010


	//   ....[82]....
        /*0c80*/ 	.word	0x0001c040


	//   ....[83]....
        /*0c84*/ 	.word	0x0001c050


	//   ....[84]....
        /*0c88*/ 	.word	0x0001c0e0


	//   ....[85]....
        /*0c8c*/ 	.word	0x0001d050


	//   ....[86]....
        /*0c90*/ 	.word	0x0001f2b0


	//   ....[87]....
        /*0c94*/ 	.word	0x0001f2d0


	//   ....[88]....
        /*0c98*/ 	.word	0x0001f380


	//   ....[89]....
        /*0c9c*/ 	.word	0x0001f3a0


	//   ....[90]....
        /*0ca0*/ 	.word	0x0001f440


	//   ....[91]....
        /*0ca4*/ 	.word	0x0001f460


	//   ....[92]....
        /*0ca8*/ 	.word	0x0001f500


	//   ....[93]....
        /*0cac*/ 	.word	0x0001f520


	//   ....[94]....
        /*0cb0*/ 	.word	0x0001f5c0


	//   ....[95]....
        /*0cb4*/ 	.word	0x0001f5e0


	//   ....[96]....
        /*0cb8*/ 	.word	0x0001f5f0


	//   ....[97]....
        /*0cbc*/ 	.word	0x0001f680


	//   ....[98]....
        /*0cc0*/ 	.word	0x0001fdb0


	//   ....[99]....
        /*0cc4*/ 	.word	0x0001fde0


	//   ....[100]....
        /*0cc8*/ 	.word	0x0001fe40


	//   ....[101]....
        /*0ccc*/ 	.word	0x0001fe90


	//   ....[102]....
        /*0cd0*/ 	.word	0x0001fed0


	//   ....[103]....
        /*0cd4*/ 	.word	0x0001ff40


	//   ....[104]....
        /*0cd8*/ 	.word	0x0001ff80


	//   ....[105]....
        /*0cdc*/ 	.word	0x0001fff0


	//   ....[106]....
        /*0ce0*/ 	.word	0x00020030


	//   ....[107]....
        /*0ce4*/ 	.word	0x000200a0


	//   ....[108]....
        /*0ce8*/ 	.word	0x000200e0


	//   ....[109]....
        /*0cec*/ 	.word	0x00020150


	//   ....[110]....
        /*0cf0*/ 	.word	0x00020190


	//   ....[111]....
        /*0cf4*/ 	.word	0x00020200


	//   ....[112]....
        /*0cf8*/ 	.word	0x00020220


	//   ....[113]....
        /*0cfc*/ 	.word	0x00020250


	//   ....[114]....
        /*0d00*/ 	.word	0x00020a50


	//   ....[115]....
        /*0d04*/ 	.word	0x00020a60


	//   ....[116]....
        /*0d08*/ 	.word	0x00020a90


	//   ....[117]....
        /*0d0c*/ 	.word	0x00020ae0


	//   ....[118]....
        /*0d10*/ 	.word	0x00020af0


	//   ....[119]....
        /*0d14*/ 	.word	0x00020b50


	//   ....[120]....
        /*0d18*/ 	.word	0x00020b80


	//   ....[121]....
        /*0d1c*/ 	.word	0x00020bc0


	//   ....[122]....
        /*0d20*/ 	.word	0x00020bf0


	//   ....[123]....
        /*0d24*/ 	.word	0x00020c30


	//   ....[124]....
        /*0d28*/ 	.word	0x00020c60


	//   ....[125]....
        /*0d2c*/ 	.word	0x00020ca0


	//   ....[126]....
        /*0d30*/ 	.word	0x00020f40


	//   ....[127]....
        /*0d34*/ 	.word	0x00020f60


	//   ....[128]....
        /*0d38*/ 	.word	0x00020f70


	//   ....[129]....
        /*0d3c*/ 	.word	0x00021000


	//   ....[130]....
        /*0d40*/ 	.word	0x00021010


	//   ....[131]....
        /*0d44*/ 	.word	0x000210a0


	//   ....[132]....
        /*0d48*/ 	.word	0x000210b0


	//   ....[133]....
        /*0d4c*/ 	.word	0x00021140


	//   ....[134]....
        /*0d50*/ 	.word	0x00021150


	//   ....[135]....
        /*0d54*/ 	.word	0x000211e0


	//   ....[136]....
        /*0d58*/ 	.word	0x000211f0


	//   ....[137]....
        /*0d5c*/ 	.word	0x00021200


	//   ....[138]....
        /*0d60*/ 	.word	0x000217f0


	//   ....[139]....
        /*0d64*/ 	.word	0x00021830


	//   ....[140]....
        /*0d68*/ 	.word	0x00021860


	//   ....[141]....
        /*0d6c*/ 	.word	0x000218a0


	//   ....[142]....
        /*0d70*/ 	.word	0x00021930


	//   ....[143]....
        /*0d74*/ 	.word	0x00021960


	//   ....[144]....
        /*0d78*/ 	.word	0x000219d0


	//   ....[145]....
        /*0d7c*/ 	.word	0x000219f0


	//   ....[146]....
        /*0d80*/ 	.word	0x00021a70


	//   ....[147]....
        /*0d84*/ 	.word	0x00021aa0


	//   ....[148]....
        /*0d88*/ 	.word	0x00021ad0


	//   ....[149]....
        /*0d8c*/ 	.word	0x00021b20


	//   ....[150]....
        /*0d90*/ 	.word	0x00021f50


	//   ....[151]....
        /*0d94*/ 	.word	0x00021f80


	//   ....[152]....
        /*0d98*/ 	.word	0x00021ff0


	//   ....[153]....
        /*0d9c*/ 	.word	0x00022020


	//   ....[154]....
        /*0da0*/ 	.word	0x00022050


	//   ....[155]....
        /*0da4*/ 	.word	0x00022080


	//   ....[156]....
        /*0da8*/ 	.word	0x000220b0


	//   ....[157]....
        /*0dac*/ 	.word	0x000220e0


	//   ....[158]....
        /*0db0*/ 	.word	0x00022280


	//   ....[159]....
        /*0db4*/ 	.word	0x000222b0


	//   ....[160]....
        /*0db8*/ 	.word	0x000222e0


	//   ....[161]....
        /*0dbc*/ 	.word	0x00022310


	//   ....[162]....
        /*0dc0*/ 	.word	0x00022340


	//   ....[163]....
        /*0dc4*/ 	.word	0x00022370


	//   ....[164]....
        /*0dc8*/ 	.word	0x00022430


	//   ....[165]....
        /*0dcc*/ 	.word	0x00022450


	//   ....[166]....
        /*0dd0*/ 	.word	0x00022460


	//   ....[167]....
        /*0dd4*/ 	.word	0x000224c0


	//   ....[168]....
        /*0dd8*/ 	.word	0x00022ae0


	//   ....[169]....
        /*0ddc*/ 	.word	0x00022e00


	//   ....[170]....
        /*0de0*/ 	.word	0x00022e90


	//   ....[171]....
        /*0de4*/ 	.word	0x00022f30


	//   ....[172]....
        /*0de8*/ 	.word	0x00022fc0


	//   ....[173]....
        /*0dec*/ 	.word	0x000230b0


	//   ....[174]....
        /*0df0*/ 	.word	0x00023140


	//   ....[175]....
        /*0df4*/ 	.word	0x000231e0


	//   ....[176]....
        /*0df8*/ 	.word	0x00023270


	//   ....[177]....
        /*0dfc*/ 	.word	0x00023360


	//   ....[178]....
        /*0e00*/ 	.word	0x000233f0


	//   ....[179]....
        /*0e04*/ 	.word	0x00023490


	//   ....[180]....
        /*0e08*/ 	.word	0x00023520


	//   ....[181]....
        /*0e0c*/ 	.word	0x00023610


	//   ....[182]....
        /*0e10*/ 	.word	0x000236a0


	//   ....[183]....
        /*0e14*/ 	.word	0x000236f0


	//   ....[184]....
        /*0e18*/ 	.word	0x00023740


	//   ....[185]....
        /*0e1c*/ 	.word	0x00023830


	//   ....[186]....
        /*0e20*/ 	.word	0x000238c0


	//   ....[187]....
        /*0e24*/ 	.word	0x00023910


	//   ....[188]....
        /*0e28*/ 	.word	0x00023960


	//   ....[189]....
        /*0e2c*/ 	.word	0x00023bc0


	//   ....[190]....
        /*0e30*/ 	.word	0x00023ea0


	//   ....[191]....
        /*0e34*/ 	.word	0x00023f90


	//   ....[192]....
        /*0e38*/ 	.word	0x00024030


	//   ....[193]....
        /*0e3c*/ 	.word	0x00024090


	//   ....[194]....
        /*0e40*/ 	.word	0x000241a0


	//   ....[195]....
        /*0e44*/ 	.word	0x00024210


	//   ....[196]....
        /*0e48*/ 	.word	0x00024320


	//   ....[197]....
        /*0e4c*/ 	.word	0x00024390


	//   ....[198]....
        /*0e50*/ 	.word	0x000244a0


	//   ....[199]....
        /*0e54*/ 	.word	0x00024510


	//   ....[200]....
        /*0e58*/ 	.word	0x00024620


	//   ....[201]....
        /*0e5c*/ 	.word	0x00024690


	//   ....[202]....
        /*0e60*/ 	.word	0x00024770


	//   ....[203]....
        /*0e64*/ 	.word	0x00024870


	//   ....[204]....
        /*0e68*/ 	.word	0x000248e0


	//   ....[205]....
        /*0e6c*/ 	.word	0x00024960


	//   ....[206]....
        /*0e70*/ 	.word	0x00024a20


	//   ....[207]....
        /*0e74*/ 	.word	0x00024aa0


	//   ....[208]....
        /*0e78*/ 	.word	0x00024b80


	//   ....[209]....
        /*0e7c*/ 	.word	0x00024c00


	//   ....[210]....
        /*0e80*/ 	.word	0x00024ce0


	//   ....[211]....
        /*0e84*/ 	.word	0x00024d60


	//   ....[212]....
        /*0e88*/ 	.word	0x00024e40


	//   ....[213]....
        /*0e8c*/ 	.word	0x00024ec0


	//   ....[214]....
        /*0e90*/ 	.word	0x00024fa0


	//   ....[215]....
        /*0e94*/ 	.word	0x00025020


	//   ....[216]....
        /*0e98*/ 	.word	0x00025100


	//   ....[217]....
        /*0e9c*/ 	.word	0x00025180


	//   ....[218]....
        /*0ea0*/ 	.word	0x00025240


	//   ....[219]....
        /*0ea4*/ 	.word	0x00025370


	//   ....[220]....
        /*0ea8*/ 	.word	0x00025440


	//   ....[221]....
        /*0eac*/ 	.word	0x000254a0


	//   ....[222]....
        /*0eb0*/ 	.word	0x000255b0


	//   ....[223]....
        /*0eb4*/ 	.word	0x00025610


	//   ....[224]....
        /*0eb8*/ 	.word	0x000256e0


	//   ....[225]....
        /*0ebc*/ 	.word	0x00025740


	//   ....[226]....
        /*0ec0*/ 	.word	0x00025810


	//   ....[227]....
        /*0ec4*/ 	.word	0x00025870


	//   ....[228]....
        /*0ec8*/ 	.word	0x00025940


	//   ....[229]....
        /*0ecc*/ 	.word	0x00025a30


	//   ....[230]....
        /*0ed0*/ 	.word	0x00025ac0


	//   ....[231]....
        /*0ed4*/ 	.word	0x00025bb0


	//   ....[232]....
        /*0ed8*/ 	.word	0x00025c50


	//   ....[233]....
        /*0edc*/ 	.word	0x00025cb0


	//   ....[234]....
        /*0ee0*/ 	.word	0x00025db0


	//   ....[235]....
        /*0ee4*/ 	.word	0x00025e10


	//   ....[236]....
        /*0ee8*/ 	.word	0x00025f10


	//   ....[237]....
        /*0eec*/ 	.word	0x00025f70


	//   ....[238]....
        /*0ef0*/ 	.word	0x00026070


	//   ....[239]....
        /*0ef4*/ 	.word	0x000260d0


	//   ....[240]....
        /*0ef8*/ 	.word	0x000261d0


	//   ....[241]....
        /*0efc*/ 	.word	0x00026230


	//   ....[242]....
        /*0f00*/ 	.word	0x00026300


	//   ....[243]....
        /*0f04*/ 	.word	0x00026440


	//   ....[244]....
        /*0f08*/ 	.word	0x000264f0


	//   ....[245]....
        /*0f0c*/ 	.word	0x000265c0


	//   ....[246]....
        /*0f10*/ 	.word	0x00026690


	//   ....[247]....
        /*0f14*/ 	.word	0x000266f0


	//   ....[248]....
        /*0f18*/ 	.word	0x000267e0


	//   ....[249]....
        /*0f1c*/ 	.word	0x00026840


	//   ....[250]....
        /*0f20*/ 	.word	0x00026930


	//   ....[251]....
        /*0f24*/ 	.word	0x00026990


	//   ....[252]....
        /*0f28*/ 	.word	0x00026a80


	//   ....[253]....
        /*0f2c*/ 	.word	0x00026ae0


	//   ....[254]....
        /*0f30*/ 	.word	0x00026bc0


	//   ....[255]....
        /*0f34*/ 	.word	0x00026c50


	//   ....[0]....
        /*0f38*/ 	.word	0x00026cf0


	//   ....[1]....
        /*0f3c*/ 	.word	0x00026e70


	//   ....[2]....
        /*0f40*/ 	.word	0x00026ee0


	//   ....[3]....
        /*0f44*/ 	.word	0x00026f50


	//   ....[4]....
        /*0f48*/ 	.word	0x00026fc0


	//   ....[5]....
        /*0f4c*/ 	.word	0x00027030


	//   ....[6]....
        /*0f50*/ 	.word	0x000270b0


	//   ....[7]....
        /*0f54*/ 	.word	0x00027130


	//   ....[8]....
        /*0f58*/ 	.word	0x000271c0


	//   ....[9]....
        /*0f5c*/ 	.word	0x00027230


	//   ....[10]....
        /*0f60*/ 	.word	0x000272a0


	//   ....[11]....
        /*0f64*/ 	.word	0x00027310


	//   ....[12]....
        /*0f68*/ 	.word	0x00027390


	//   ....[13]....
        /*0f6c*/ 	.word	0x00027400


	//   ....[14]....
        /*0f70*/ 	.word	0x000274a0


	//   ....[15]....
        /*0f74*/ 	.word	0x000274f0


	//   ....[16]....
        /*0f78*/ 	.word	0x00027580


	//   ....[17]....
        /*0f7c*/ 	.word	0x000276b0


	//----- nvinfo : EIATTR_REG_RECONFIG
	.align		4
.L_647:
        /*0f80*/ 	.byte	0x01, 0x54
	.zero		2


	//----- nvinfo : EIATTR_SYSCALL_OFFSETS
	.align		4
        /*0f84*/ 	.byte	0x04, 0x46
        /*0f86*/ 	.short	(.L_649 - .L_648)


	//   ....[0]....
.L_648:
        /*0f88*/ 	.word	0x000021b0


	//   ....[1]....
        /*0f8c*/ 	.word	0x00002300


	//   ....[2]....
        /*0f90*/ 	.word	0x0000b860


	//   ....[3]....
        /*0f94*/ 	.word	0x0000bbd0


	//   ....[4]....
        /*0f98*/ 	.word	0x0001e8d0


	//   ....[5]....
        /*0f9c*/ 	.word	0x0001ea20


	//   ....[6]....
        /*0fa0*/ 	.word	0x0001eb10


	//   ....[7]....
        /*0fa4*/ 	.word	0x0001fa40


	//----- nvinfo : EIATTR_MBARRIER_INSTR_OFFSETS
	.align		4
.L_649:
        /*0fa8*/ 	.byte	0x04, 0x39
        /*0faa*/ 	.short	(.L_651 - .L_650)


	//   ....[0]....
.L_650:
        /*0fac*/ 	.word	0x00000270
        /*0fb0*/ 	.word	0x000000ff
        /*0fb4*/ 	.word	0x00030800
        /*0fb8*/ 	.short	0x0100
        /*0fba*/ 	.byte	0x08
	.zero		1


	//   ....[1]....
        /*0fbc*/ 	.word	0x00000280
        /*0fc0*/ 	.word	0x000000ff
        /*0fc4*/ 	.word	0x00030820
        /*0fc8*/ 	.short	0x0100
        /*0fca*/ 	.byte	0x08
	.zero		1


	//   ....[2]....
        /*0fcc*/ 	.word	0x00000370
        /*0fd0*/ 	.word	0x000000ff
        /*0fd4*/ 	.word	0x00030830
        /*0fd8*/ 	.short	0x0100
        /*0fda*/ 	.byte	0x08
	.zero		1


	//   ....[3]....
        /*0fdc*/ 	.word	0x00000380
        /*0fe0*/ 	.word	0x000000ff
        /*0fe4*/ 	.word	0x00030840
        /*0fe8*/ 	.short	0x0100
        /*0fea*/ 	.byte	0x08
	.zero		1


	//   ....[4]....
        /*0fec*/ 	.word	0x00000390
        /*0ff0*/ 	.word	0x000000ff
        /*0ff4*/ 	.word	0x00030838
        /*0ff8*/ 	.short	0x0100
        /*0ffa*/ 	.byte	0x08
	.zero		1


	//   ....[5]....
        /*0ffc*/ 	.word	0x000003a0
        /*1000*/ 	.word	0x000000ff
        /*1004*/ 	.word	0x00030848
        /*1008*/ 	.short	0x0100
        /*100a*/ 	.byte	0x08
	.zero		1


	//   ....[6]....
        /*100c*/ 	.word	0x000004d0
        /*1010*/ 	.word	0x000000ff
        /*1014*/ 	.word	0x00030850
        /*1018*/ 	.short	0x0100
        /*101a*/ 	.byte	0x08
	.zero		1


	//   ....[7]....
        /*101c*/ 	.word	0x000004e0
        /*1020*/ 	.word	0x000000ff
        /*1024*/ 	.word	0x00030860
        /*1028*/ 	.short	0x0100
        /*102a*/ 	.byte	0x08
	.zero		1


	//   ....[8]....
        /*102c*/ 	.word	0x000004f0
        /*1030*/ 	.word	0x000000ff
        /*1034*/ 	.word	0x00030858
        /*1038*/ 	.short	0x0100
        /*103a*/ 	.byte	0x08
	.zero		1


	//   ....[9]....
        /*103c*/ 	.word	0x00000500
        /*1040*/ 	.word	0x000000ff
        /*1044*/ 	.word	0x00030868
        /*1048*/ 	.short	0x0100
        /*104a*/ 	.byte	0x08
	.zero		1


	//   ....[10]....
        /*104c*/ 	.word	0x000005f0
        /*1050*/ 	.word	0x000000ff
        /*1054*/ 	.word	0x00030870
        /*1058*/ 	.short	0x0100
        /*105a*/ 	.byte	0x06
	.zero		1


	//   ....[11]....
        /*105c*/ 	.word	0x00000600
        /*1060*/ 	.word	0x000000ff
        /*1064*/ 	.word	0x00030880
        /*1068*/ 	.short	0x0100
        /*106a*/ 	.byte	0x06
	.zero		1


	//   ....[12]....
        /*106c*/ 	.word	0x00000610
        /*1070*/ 	.word	0x000000ff
        /*1074*/ 	.word	0x00030878
        /*1078*/ 	.short	0x0100
        /*107a*/ 	.byte	0x06
	.zero		1


	//   ....[13]....
        /*107c*/ 	.word	0x00000620
        /*1080*/ 	.word	0x000000ff
        /*1084*/ 	.word	0x00030888
        /*1088*/ 	.short	0x0100
        /*108a*/ 	.byte	0x06
	.zero		1


	//   ....[14]....
        /*108c*/ 	.word	0x00000750
        /*1090*/ 	.word	0x000000ff
        /*1094*/ 	.word	0x00030890
        /*1098*/ 	.short	0x0100
        /*109a*/ 	.byte	0x08
	.zero		1


	//   ....[15]....
        /*109c*/ 	.word	0x00000760
        /*10a0*/ 	.word	0x000000ff
        /*10a4*/ 	.word	0x000308a0
        /*10a8*/ 	.short	0x0100
        /*10aa*/ 	.byte	0x08
	.zero		1


	//   ....[16]....
        /*10ac*/ 	.word	0x00000770
        /*10b0*/ 	.word	0x000000ff
        /*10b4*/ 	.word	0x00030898
        /*10b8*/ 	.short	0x0100
        /*10ba*/ 	.byte	0x08
	.zero		1


	//   ....[17]....
        /*10bc*/ 	.word	0x00000780
        /*10c0*/ 	.word	0x000000ff
        /*10c4*/ 	.word	0x000308a8
        /*10c8*/ 	.short	0x0100
        /*10ca*/ 	.byte	0x08
	.zero		1


	//   ....[18]....
        /*10cc*/ 	.word	0x000008b0
        /*10d0*/ 	.word	0x000000ff
        /*10d4*/ 	.word	0x000308b0
        /*10d8*/ 	.short	0x0100
        /*10da*/ 	.byte	0x08
	.zero		1


	//   ....[19]....
        /*10dc*/ 	.word	0x000008c0
        /*10e0*/ 	.word	0x000000ff
        /*10e4*/ 	.word	0x000308c0
        /*10e8*/ 	.short	0x0100
        /*10ea*/ 	.byte	0x08
	.zero		1


	//   ....[20]....
        /*10ec*/ 	.word	0x000008d0
        /*10f0*/ 	.word	0x000000ff
        /*10f4*/ 	.word	0x000308b8
        /*10f8*/ 	.short	0x0100
        /*10fa*/ 	.byte	0x08
	.zero		1


	//   ....[21]....
        /*10fc*/ 	.word	0x000008e0
        /*1100*/ 	.word	0x000000ff
        /*1104*/ 	.word	0x000308c8
        /*1108*/ 	.short	0x0100
        /*110a*/ 	.byte	0x08
	.zero		1


	//   ....[22]....
        /*110c*/ 	.word	0x00003cf0
        /*1110*/ 	.word	0x00000054
        /*1114*/ 	.word	0x00030890
        /*1118*/ 	.short	0x010a
        /*111a*/ 	.byte	0x3f
	.zero		1


	//   ....[23]....
        /*111c*/ 	.word	0x000072c0
        /*1120*/ 	.word	0x00000054
        /*1124*/ 	.word	0x00030890
        /*1128*/ 	.short	0x010a
        /*112a*/ 	.byte	0x3f
	.zero		1


	//   ....[24]....
        /*112c*/ 	.word	0x0000a150
        /*1130*/ 	.word	0x00000054
        /*1134*/ 	.word	0x00030890
        /*1138*/ 	.short	0x010a
        /*113a*/ 	.byte	0x3f
	.zero		1


	//   ....[25]....
        /*113c*/ 	.word	0x0000a8f0
        /*1140*/ 	.word	0x0000000b
        /*1144*/ 	.word	0x00000000
        /*1148*/ 	.short	0x0101
        /*114a*/ 	.byte	0x3f
	.zero		1


	//   ....[26]....
        /*114c*/ 	.word	0x0000a930
        /*1150*/ 	.word	0x00000054
        /*1154*/ 	.word	0x000308b0
        /*1158*/ 	.short	0x010a
        /*115a*/ 	.byte	0x3f
	.zero		1


	//   ....[27]....
        /*115c*/ 	.word	0x0000b050
        /*1160*/ 	.word	0x00000054
        /*1164*/ 	.word	0x00000000
        /*1168*/ 	.short	0x0101
        /*116a*/ 	.byte	0x3f
	.zero		1


	//   ....[28]....
        /*116c*/ 	.word	0x0000b8f0
        /*1170*/ 	.word	0x00000002
        /*1174*/ 	.word	0x00030800
        /*1178*/ 	.short	0x010a
        /*117a*/ 	.byte	0x3f
	.zero		1


	//   ....[29]....
        /*117c*/ 	.word	0x0000b940
        /*1180*/ 	.word	0x00000002
        /*1184*/ 	.word	0x00030800
        /*1188*/ 	.short	0x010a
        /*118a*/ 	.byte	0x3f
	.zero		1


	//   ....[30]....
        /*118c*/ 	.word	0x0000c7b0
        /*1190*/ 	.word	0x00000002
        /*1194*/ 	.word	0x00030800
        /*1198*/ 	.short	0x010a
        /*119a*/ 	.byte	0x3f
	.zero		1


	//   ....[31]....
        /*119c*/ 	.word	0x0000f080
        /*11a0*/ 	.word	0x00000002
        /*11a4*/ 	.word	0x00030800
        /*11a8*/ 	.short	0x010a
        /*11aa*/ 	.byte	0x3f
	.zero		1


	//   ....[32]....
        /*11ac*/ 	.word	0x00011590
        /*11b0*/ 	.word	0x00000003
        /*11b4*/ 	.word	0x00030830
        /*11b8*/ 	.short	0x010a
        /*11ba*/ 	.byte	0x3f
	.zero		1


	//   ....[33]....
        /*11bc*/ 	.word	0x000115e0
        /*11c0*/ 	.word	0x00000003
        /*11c4*/ 	.word	0x00030830
        /*11c8*/ 	.short	0x010a
        /*11ca*/ 	.byte	0x3f
	.zero		1


	//   ....[34]....
        /*11cc*/ 	.word	0x00012330
        /*11d0*/ 	.word	0x00000003
        /*11d4*/ 	.word	0x00000000
        /*11d8*/ 	.short	0x0101
        /*11da*/ 	.byte	0x3f
	.zero		1


	//   ....[35]....
        /*11dc*/ 	.word	0x000142b0
        /*11e0*/ 	.word	0x00000000
        /*11e4*/ 	.word	0x00030830
        /*11e8*/ 	.short	0x010a
        /*11ea*/ 	.byte	0x3f
	.zero		1


	//   ....[36]....
        /*11ec*/ 	.word	0x00014330
        /*11f0*/ 	.word	0x00000000
        /*11f4*/ 	.word	0x00030830
        /*11f8*/ 	.short	0x010a
        /*11fa*/ 	.byte	0x3f
	.zero		1


	//   ....[37]....
        /*11fc*/ 	.word	0x00015200
        /*1200*/ 	.word	0x0000000c
        /*1204*/ 	.word	0x00030850
        /*1208*/ 	.short	0x010a
        /*120a*/ 	.byte	0x3f
	.zero		1


	//   ....[38]....
        /*120c*/ 	.word	0x00015250
        /*1210*/ 	.word	0x0000000c
        /*1214*/ 	.word	0x00030850
        /*1218*/ 	.short	0x010a
        /*121a*/ 	.byte	0x3f
	.zero		1


	//   ....[39]....
        /*121c*/ 	.word	0x00015650
        /*1220*/ 	.word	0x00000000
        /*1224*/ 	.word	0x00000000
        /*1228*/ 	.short	0x0101
        /*122a*/ 	.byte	0x3f
	.zero		1


	//   ....[40]....
        /*122c*/ 	.word	0x00016950
        /*1230*/ 	.word	0x0000000c
        /*1234*/ 	.word	0x00000000
        /*1238*/ 	.short	0x0101
        /*123a*/ 	.byte	0x3f
	.zero		1


	//   ....[41]....
        /*123c*/ 	.word	0x00017160
        /*1240*/ 	.word	0x00000006
        /*1244*/ 	.word	0x00030850
        /*1248*/ 	.short	0x010a
        /*124a*/ 	.byte	0x3f
	.zero		1


	//   ....[42]....
        /*124c*/ 	.word	0x00017200
        /*1250*/ 	.word	0x00000006
        /*1254*/ 	.word	0x00030850
        /*1258*/ 	.short	0x010a
        /*125a*/ 	.byte	0x3f
	.zero		1


	//   ....[43]....
        /*125c*/ 	.word	0x00017700
        /*1260*/ 	.word	0x000000e0
        /*1264*/ 	.word	0x00000000
        /*1268*/ 	.short	0x0101
        /*126a*/ 	.byte	0x3f
	.zero		1


	//   ....[44]....
        /*126c*/ 	.word	0x00019460
        /*1270*/ 	.word	0x00000000
        /*1274*/ 	.word	0x00000000
        /*1278*/ 	.short	0x0101
        /*127a*/ 	.byte	0x3f
	.zero		1


	//   ....[45]....
        /*127c*/ 	.word	0x00019f20
        /*1280*/ 	.word	0x0000003e
        /*1284*/ 	.word	0x00000000
        /*1288*/ 	.short	0x0101
        /*128a*/ 	.byte	0x3f
	.zero		1


	//   ....[46]....
        /*128c*/ 	.word	0x0001d130
        /*1290*/ 	.word	0x00000016
        /*1294*/ 	.word	0x00030820
        /*1298*/ 	.short	0x010a
        /*129a*/ 	.byte	0x3f
	.zero		1


	//   ....[47]....
        /*129c*/ 	.word	0x0001d1c0
        /*12a0*/ 	.word	0x0000000c
        /*12a4*/ 	.word	0x000308a0
        /*12a8*/ 	.short	0x010a
        /*12aa*/ 	.byte	0x3f
	.zero		1


	//   ....[48]....
        /*12ac*/ 	.word	0x0001d610
        /*12b0*/ 	.word	0x0000000c
        /*12b4*/ 	.word	0x000308c0
        /*12b8*/ 	.short	0x010a
        /*12ba*/ 	.byte	0x3f
	.zero		1


	//   ....[49]....
        /*12bc*/ 	.word	0x0001db20
        /*12c0*/ 	.word	0x0000000b
        /*12c4*/ 	.word	0x000308a0
        /*12c8*/ 	.short	0x010a
        /*12ca*/ 	.byte	0x3f
	.zero		1


	//   ....[50]....
        /*12cc*/ 	.word	0x0001df60
        /*12d0*/ 	.word	0x0000000b
        /*12d4*/ 	.word	0x000308c0
        /*12d8*/ 	.short	0x010a
        /*12da*/ 	.byte	0x3f
	.zero		1


	//   ....[51]....
        /*12dc*/ 	.word	0x0001f0a0
        /*12e0*/ 	.word	0x00000007
        /*12e4*/ 	.word	0x00030840
        /*12e8*/ 	.short	0x010a
        /*12ea*/ 	.byte	0x3f
	.zero		1


	//   ....[52]....
        /*12ec*/ 	.word	0x0001f740
        /*12f0*/ 	.word	0x00000007
        /*12f4*/ 	.word	0x00030830
        /*12f8*/ 	.short	0x0107
        /*12fa*/ 	.byte	0x3f
	.zero		1


	//   ....[53]....
        /*12fc*/ 	.word	0x0001f810
        /*1300*/ 	.word	0x00000007
        /*1304*/ 	.word	0x00030830
        /*1308*/ 	.short	0x0101
        /*130a*/ 	.byte	0x3f
	.zero		1


	//   ....[54]....
        /*130c*/ 	.word	0x00020370
        /*1310*/ 	.word	0x00000016
        /*1314*/ 	.word	0x00030800
        /*1318*/ 	.short	0x0107
        /*131a*/ 	.byte	0x3f
	.zero		1


	//   ....[55]....
        /*131c*/ 	.word	0x00020480
        /*1320*/ 	.word	0x00000016
        /*1324*/ 	.word	0x00030800
        /*1328*/ 	.short	0x0101
        /*132a*/ 	.byte	0x3f
	.zero		1


	//   ....[56]....
        /*132c*/ 	.word	0x000204a0
        /*1330*/ 	.word	0x00000016
        /*1334*/ 	.word	0x00030820
        /*1338*/ 	.short	0x010a
        /*133a*/ 	.byte	0x3f
	.zero		1


	//   ....[57]....
        /*133c*/ 	.word	0x00020870
        /*1340*/ 	.word	0x00000007
        /*1344*/ 	.word	0x00030840
        /*1348*/ 	.short	0x010a
        /*134a*/ 	.byte	0x3f
	.zero		1


	//   ....[58]....
        /*134c*/ 	.word	0x00020d60
        /*1350*/ 	.word	0x00000007
        /*1354*/ 	.word	0x00030830
        /*1358*/ 	.short	0x0107
        /*135a*/ 	.byte	0x3f
	.zero		1


	//   ....[59]....
        /*135c*/ 	.word	0x00020e20
        /*1360*/ 	.word	0x00000007
        /*1364*/ 	.word	0x00030830
        /*1368*/ 	.short	0x0101
        /*136a*/ 	.byte	0x3f
	.zero		1


	//   ....[60]....
        /*136c*/ 	.word	0x00020e80
        /*1370*/ 	.word	0x00000006
        /*1374*/ 	.word	0x00030860
        /*1378*/ 	.short	0x010a
        /*137a*/ 	.byte	0x3f
	.zero		1


	//   ....[61]....
        /*137c*/ 	.word	0x000213f0
        /*1380*/ 	.word	0x00000006
        /*1384*/ 	.word	0x00030850
        /*1388*/ 	.short	0x0107
        /*138a*/ 	.byte	0x3f
	.zero		1


	//   ....[62]....
        /*138c*/ 	.word	0x00021520
        /*1390*/ 	.word	0x00000006
        /*1394*/ 	.word	0x00030850
        /*1398*/ 	.short	0x0101
        /*139a*/ 	.byte	0x3f
	.zero		1


	//   ....[63]....
        /*139c*/ 	.word	0x00021740
        /*13a0*/ 	.word	0x00000000
        /*13a4*/ 	.word	0x00030860
        /*13a8*/ 	.short	0x010a
        /*13aa*/ 	.byte	0x3f
	.zero		1


	//   ....[64]....
        /*13ac*/ 	.word	0x00021c50
        /*13b0*/ 	.word	0x00000000
        /*13b4*/ 	.word	0x00030850
        /*13b8*/ 	.short	0x0107
        /*13ba*/ 	.byte	0x3f
	.zero		1


	//   ....[65]....
        /*13bc*/ 	.word	0x00021d10
        /*13c0*/ 	.word	0x00000000
        /*13c4*/ 	.word	0x00030850
        /*13c8*/ 	.short	0x0101
        /*13ca*/ 	.byte	0x3f
	.zero		1


	//   ....[66]....
        /*13cc*/ 	.word	0x00022a60
        /*13d0*/ 	.word	0x00000007
        /*13d4*/ 	.word	0x00030820
        /*13d8*/ 	.short	0x010a
        /*13da*/ 	.byte	0x3f
	.zero		1


	//   ....[67]....
        /*13dc*/ 	.word	0x00022bd0
        /*13e0*/ 	.word	0x00000005
        /*13e4*/ 	.word	0x00030840
        /*13e8*/ 	.short	0x010a
        /*13ea*/ 	.byte	0x3f
	.zero		1


	//   ....[68]....
        /*13ec*/ 	.word	0x00022c70
        /*13f0*/ 	.word	0x00000003
        /*13f4*/ 	.word	0x00030840
        /*13f8*/ 	.short	0x010a
        /*13fa*/ 	.byte	0x3f
	.zero		1


	//   ....[69]....
        /*13fc*/ 	.word	0x00022cb0
        /*1400*/ 	.word	0x00000005
        /*1404*/ 	.word	0x00030860
        /*1408*/ 	.short	0x010a
        /*140a*/ 	.byte	0x3f
	.zero		1


	//   ....[70]....
        /*140c*/ 	.word	0x00022cf0
        /*1410*/ 	.word	0x00000003
        /*1414*/ 	.word	0x00030860
        /*1418*/ 	.short	0x010a
        /*141a*/ 	.byte	0x3f
	.zero		1


	//   ....[71]....
        /*141c*/ 	.word	0x00022d50
        /*1420*/ 	.word	0x00000054
        /*1424*/ 	.word	0x00030890
        /*1428*/ 	.short	0x010a
        /*142a*/ 	.byte	0x3f
	.zero		1


	//   ....[72]....
        /*142c*/ 	.word	0x00023000
        /*1430*/ 	.word	0x00000054
        /*1434*/ 	.word	0x00030890
        /*1438*/ 	.short	0x010a
        /*143a*/ 	.byte	0x3f
	.zero		1


	//   ....[73]....
        /*143c*/ 	.word	0x000232b0
        /*1440*/ 	.word	0x00000054
        /*1444*/ 	.word	0x00030890
        /*1448*/ 	.short	0x010a
        /*144a*/ 	.byte	0x3f
	.zero		1


	//   ....[74]....
        /*144c*/ 	.word	0x00023560
        /*1450*/ 	.word	0x00000054
        /*1454*/ 	.word	0x000308b0
        /*1458*/ 	.short	0x010a
        /*145a*/ 	.byte	0x3f
	.zero		1


	//   ....[75]....
        /*145c*/ 	.word	0x00023780
        /*1460*/ 	.word	0x00000002
        /*1464*/ 	.word	0x00030800
        /*1468*/ 	.short	0x010a
        /*146a*/ 	.byte	0x3f
	.zero		1


	//   ....[76]....
        /*146c*/ 	.word	0x000239a0
        /*1470*/ 	.word	0x00000002
        /*1474*/ 	.word	0x00030800
        /*1478*/ 	.short	0x010a
        /*147a*/ 	.byte	0x3f
	.zero		1


	//   ....[77]....
        /*147c*/ 	.word	0x000239f0
        /*1480*/ 	.word	0x00000003
        /*1484*/ 	.word	0x00030830
        /*1488*/ 	.short	0x010a
        /*148a*/ 	.byte	0x3f
	.zero		1


	//   ....[78]....
        /*148c*/ 	.word	0x00023a40
        /*1490*/ 	.word	0x00000000
        /*1494*/ 	.word	0x00030830
        /*1498*/ 	.short	0x010a
        /*149a*/ 	.byte	0x3f
	.zero		1


	//   ....[79]....
        /*149c*/ 	.word	0x00023a90
        /*14a0*/ 	.word	0x0000000c
        /*14a4*/ 	.word	0x00030850
        /*14a8*/ 	.short	0x010a
        /*14aa*/ 	.byte	0x3f
	.zero		1


	//   ....[80]....
        /*14ac*/ 	.word	0x00023ae0
        /*14b0*/ 	.word	0x00000006
        /*14b4*/ 	.word	0x00030850
        /*14b8*/ 	.short	0x010a
        /*14ba*/ 	.byte	0x3f
	.zero		1


	//   ....[81]....
        /*14bc*/ 	.word	0x00023c80
        /*14c0*/ 	.word	0x00000016
        /*14c4*/ 	.word	0x00030820
        /*14c8*/ 	.short	0x010a
        /*14ca*/ 	.byte	0x3f
	.zero		1


	//   ....[82]....
        /*14cc*/ 	.word	0x00023cd0
        /*14d0*/ 	.word	0x0000000c
        /*14d4*/ 	.word	0x000308a0
        /*14d8*/ 	.short	0x010a
        /*14da*/ 	.byte	0x3f
	.zero		1


	//   ....[83]....
        /*14dc*/ 	.word	0x00023d20
        /*14e0*/ 	.word	0x0000000c
        /*14e4*/ 	.word	0x000308c0
        /*14e8*/ 	.short	0x010a
        /*14ea*/ 	.byte	0x3f
	.zero		1


	//   ....[84]....
        /*14ec*/ 	.word	0x00023d70
        /*14f0*/ 	.word	0x0000000b
        /*14f4*/ 	.word	0x000308a0
        /*14f8*/ 	.short	0x010a
        /*14fa*/ 	.byte	0x3f
	.zero		1


	//   ....[85]....
        /*14fc*/ 	.word	0x00023dc0
        /*1500*/ 	.word	0x0000000b
        /*1504*/ 	.word	0x000308c0
        /*1508*/ 	.short	0x010a
        /*150a*/ 	.byte	0x3f
	.zero		1


	//   ....[86]....
        /*150c*/ 	.word	0x00023ee0
        /*1510*/ 	.word	0x00000007
        /*1514*/ 	.word	0x00030840
        /*1518*/ 	.short	0x010a
        /*151a*/ 	.byte	0x3f
	.zero		1


	//   ....[87]....
        /*151c*/ 	.word	0x00025270
        /*1520*/ 	.word	0x00000016
        /*1524*/ 	.word	0x00030820
        /*1528*/ 	.short	0x010a
        /*152a*/ 	.byte	0x3f
	.zero		1


	//   ....[88]....
        /*152c*/ 	.word	0x000252c0
        /*1530*/ 	.word	0x00000007
        /*1534*/ 	.word	0x00030840
        /*1538*/ 	.short	0x010a
        /*153a*/ 	.byte	0x3f
	.zero		1


	//   ....[89]....
        /*153c*/ 	.word	0x00025b00
        /*1540*/ 	.word	0x00000006
        /*1544*/ 	.word	0x00030860
        /*1548*/ 	.short	0x010a
        /*154a*/ 	.byte	0x3f
	.zero		1


	//   ....[90]....
        /*154c*/ 	.word	0x00026390
        /*1550*/ 	.word	0x00000000
        /*1554*/ 	.word	0x00030860
        /*1558*/ 	.short	0x010a
        /*155a*/ 	.byte	0x3f
	.zero		1


	//   ....[91]....
        /*155c*/ 	.word	0x000275d0
        /*1560*/ 	.word	0x00000007
        /*1564*/ 	.word	0x00030820
        /*1568*/ 	.short	0x010a
        /*156a*/ 	.byte	0x3f
	.zero		1


	//   ....[92]....
        /*156c*/ 	.word	0x00027770
        /*1570*/ 	.word	0x00000005
        /*1574*/ 	.word	0x00030840
        /*1578*/ 	.short	0x010a
        /*157a*/ 	.byte	0x3f
	.zero		1


	//   ....[93]....
        /*157c*/ 	.word	0x000277c0
        /*1580*/ 	.word	0x00000003
        /*1584*/ 	.word	0x00030840
        /*1588*/ 	.short	0x010a
        /*158a*/ 	.byte	0x3f
	.zero		1


	//   ....[94]....
        /*158c*/ 	.word	0x00027810
        /*1590*/ 	.word	0x00000005
        /*1594*/ 	.word	0x00030860
        /*1598*/ 	.short	0x010a
        /*159a*/ 	.byte	0x3f
	.zero		1


	//----- nvinfo : EIATTR_NUM_MBARRIERS
	.align		4
.L_651:
        /*159c*/ 	.byte	0x03, 0x38
        /*159e*/ 	.short	0x0016


	//----- nvinfo : EIATTR_EXIT_INSTR_OFFSETS
	.align		4
        /*15a0*/ 	.byte	0x04, 0x1c
        /*15a2*/ 	.short	(.L_653 - .L_652)


	//   ....[0]....
.L_652:
        /*15a4*/ 	.word	0x00022d40


	//----- nvinfo : EIATTR_MAX_THREADS
	.align		4
.L_653:
        /*15a8*/ 	.byte	0x04, 0x05
        /*15aa*/ 	.short	(.L_655 - .L_654)
.L_654:
        /*15ac*/ 	.word	0x00000180
        /*15b0*/ 	.word	0x00000001
        /*15b4*/ 	.word	0x00000001


	//----- nvinfo : EIATTR_CRS_STACK_SIZE
	.align		4
.L_655:
        /*15b8*/ 	.byte	0x04, 0x1e
        /*15ba*/ 	.short	(.L_657 - .L_656)
.L_656:
        /*15bc*/ 	.word	0x00000000


	//----- nvinfo : EIATTR_CBANK_PARAM_SIZE
	.align		4
.L_657:
        /*15c0*/ 	.byte	0x03, 0x19
        /*15c2*/ 	.short	0x0af0


	//----- nvinfo : EIATTR_PARAM_CBANK
	.align		4
        /*15c4*/ 	.byte	0x04, 0x0a
        /*15c6*/ 	.short	(.L_659 - .L_658)
	.align		4
.L_658:
        /*15c8*/ 	.word	index@(.nv.constant0._ZN7cutlass13device_kernelIN5flash11enable_sm90INS1_16FlashAttnFwdSm90INS1_25CollectiveMainloopFwdSm90ILi2EN4cute5tupleIJNS5_1CILi1EEES8_S8_EEENS6_IJNS7_ILi128EEENS7_ILi96EEENS7_ILi192EEEEEELi192ENS_6half_tEfNS_4arch4Sm90ELb0ELb0ELb1ELb1ELb1ELb1ELb0ELb1ELb1ELb1ELb1ELb0EEENS1_21CollectiveEpilogueFwdINS6_IJSA_SC_SB_EEES9_SE_SG_Li256ELb1ELb1ELb1ELb0EEENS1_36VarlenDynamicPersistentTileSchedulerILi128ELi96ELi256ELi128ELb1ELb1ELb1ELb0ELb1ELb1EEEEEEEEEvNT_6ParamsE)
        /*15cc*/ 	.short	0x0210
        /*15ce*/ 	.short	0x0af0


	//----- nvinfo : EIATTR_SW_WAR
	.align		4
.L_659:
        /*15d0*/ 	.byte	0x04, 0x36
        /*15d2*/ 	.short	(.L_661 - .L_660)
.L_660:
        /*15d4*/ 	.word	0x00000008
.L_661:


//--------------------- .nv.info._ZN7cutlass13device_kernelIN5flash11enable_sm90INS1_16FlashAttnFwdSm90INS1_25CollectiveMainloopFwdSm90ILi2EN4cute5tupleIJNS5_1CILi1EEES8_S8_EEENS6_IJNS7_ILi128EEENS7_ILi96EEENS7_ILi192EEEEEELi192ENS_6half_tEfNS_4arch4Sm90ELb0ELb1ELb1ELb0ELb1ELb0ELb0ELb1ELb1ELb1ELb1ELb0EEENS1_21CollectiveEpilogueFwdINS6_IJSA_SC_SB_EEES9_SE_SG_Li256ELb0ELb1ELb1ELb0EEENS1_19SingleTileSchedulerILb0ELb1ELb1ELi128EEEEEEEEEvNT_6ParamsE --------------------------
	.section	.nv.info._ZN7cutlass13device_kernelIN5flash11enable_sm90INS1_16FlashAttnFwdSm90INS1_25CollectiveMainloopFwdSm90ILi2EN4cute5tupleIJNS5_1CILi1EEES8_S8_EEENS6_IJNS7_ILi128EEENS7_ILi96EEENS7_ILi192EEEEEELi192ENS_6half_tEfNS_4arch4Sm90ELb0ELb1ELb1ELb0ELb1ELb0ELb0ELb1ELb1ELb1ELb1ELb0EEENS1_21CollectiveEpilogueFwdINS6_IJSA_SC_SB_EEES9_SE_SG_Li256ELb0ELb1ELb1ELb0EEENS1_19SingleTileSchedulerILb0ELb1ELb1ELi128EEEEEEEEEvNT_6ParamsE,"",@"SHT_CUDA_INFO"
	.sectionflags	@""
	.align	4


	//----- nvinfo : EIATTR_CUDA_API_VERSION
	.align		4
        /*0000*/ 	.byte	0x04, 0x37
        /*0002*/ 	.short	(.L_663 - .L_662)
.L_662:
        /*0004*/ 	.word	0x00000082


	//----- nvinfo : EIATTR_KPARAM_INFO
	.align		4
.L_663:
        /*0008*/ 	.byte	0x04, 0x17
        /*000a*/ 	.short	(.L_665 - .L_664)
.L_664:
        /*000c*/ 	.word	0x00000000
        /*0010*/ 	.short	0x0000
        /*0012*/ 	.short	0x0070
        /*0014*/ 	.byte	0x00, 0xf0, 0x01, 0x28


	//----- nvinfo : EIATTR_SPARSE_MMA_MASK
	.align		4
.L_665:
        /*0018*/ 	.byte	0x03, 0x50
        /*001a*/ 	.short	0x0000


	//----- nvinfo : EIATTR_MAXREG_COUNT
	.align		4
        /*001c*/ 	.byte	0x03, 0x1b
        /*001e*/ 	.short	0x00a8


	//----- nvinfo : EIATTR_NUM_BARRIERS
	.align		4
        /*0020*/ 	.byte	0x02, 0x4c
        /*0022*/ 	.byte	0x09
	.zero		1


	//----- nvinfo : EIATTR_EXTERNS
	.align		4
        /*0024*/ 	.byte	0x04, 0x0f
        /*0026*/ 	.short	(.L_667 - .L_666)


	//   ....[0]....
	.align		4
.L_666:
        /*0028*/ 	.word	index@(__assertfail)


	//----- nvinfo : EIATTR_ANNOTATIONS
	.align		4
.L_667:
        /*002c*/ 	.byte	0x04, 0x55
        /*002e*/ 	.short	(.L_669 - .L_668)


	//   ....[0]....
.L_668:
        /*0030*/ 	.word	0x00000001
        /*0034*/ 	.byte	0xb0, 0x08, 0x00, 0x00, 0x01, 0x00, 0x00, 0x00, 0xe0, 0x09, 0x00, 0x00, 0x01, 0x00, 0x00, 0x00
        /*0044*/ 	.byte	0x80, 0x18, 0x00, 0x00, 0x01, 0x00, 0x00, 0x00, 0x30, 0xf6, 0x00, 0x00, 0x01, 0x00, 0x00, 0x00
        /*0054*/ 	.byte	0x40, 0x12, 0x01, 0x00, 0x01, 0x00, 0x00, 0x00, 0x00, 0x26, 0x01, 0x00, 0x01, 0x00, 0x00, 0x00
        /*0064*/ 	.byte	0x30, 0x27, 0x01, 0x00, 0x01, 0x00, 0x00, 0x00, 0x20, 0x3c, 0x01, 0x00, 0x01, 0x00, 0x00, 0x00
        /*0074*/ 	.byte	0x70, 0x53, 0x01, 0x00


	//----- nvinfo : EIATTR_MERCURY_ISA_VERSION
	.align		4
.L_669:
        /*0078*/ 	.byte	0x03, 0x5f
        /*007a*/ 	.short	0x0101


	//----- nvinfo : EIATTR_INT_WARP_WIDE_INSTR_OFFSETS
	.align		4
        /*007c*/ 	.byte	0x04, 0x31
        /*007e*/ 	.short	(.L_671 - .L_670)


	//   ....[0]....
.L_670:
        /*0080*/ 	.word	0x000000c0


	//   ....[1]....
        /*0084*/ 	.word	0x000000d0


	//   ....[2]....
        /*0088*/ 	.word	0x00000170


	//----- nvinfo : EIATTR_COOP_GROUP_MASK_REGIDS
	.align		4
.L_671:
        /*008c*/ 	.byte	0x04, 0x29
        /*008e*/ 	.short	(.L_673 - .L_672)


	//   ....[0]....
.L_672:
        /*0090*/ 	.word	0xffffffff


	//   ....[1]....
        /*0094*/ 	.word	0xffffffff


	//   ....[2]....
        /*0098*/ 	.word	0xffffffff


	//   ....[3]....
        /*009c*/ 	.word	0xffffffff


	//   ....[4]....
        /*00a0*/ 	.word	0xffffffff


	//   ....[5]....
        /*00a4*/ 	.word	0xffffffff


	//   ....[6]....
        /*00a8*/ 	.word	0xffffffff


	//   ....[7]....
        /*00ac*/ 	.word	0xffffffff


	//   ....[8]....
        /*00b0*/ 	.word	0xffffffff


	//   ....[9]....
        /*00b4*/ 	.word	0xffffffff


	//   ....[10]....
        /*00b8*/ 	.word	0xffffffff


	//   ....[11]....
        /*00bc*/ 	.word	0xffffffff


	//   ....[12]....
        /*00c0*/ 	.word	0xffffffff


	//   ....[13]....
        /*00c4*/ 	.word	0xffffffff


	//   ....[14]....
        /*00c8*/ 	.word	0xffffffff


	//   ....[15]....
        /*00cc*/ 	.word	0xffffffff


	//   ....[16]....
        /*00d0*/ 	.word	0xffffffff


	//   ....[17]....
        /*00d4*/ 	.word	0xffffffff


	//   ....[18]....
        /*00d8*/ 	.word	0xffffffff


	//   ....[19]....
        /*00dc*/ 	.word	0xffffffff


	//   ....[20]....
        /*00e0*/ 	.word	0xffffffff


	//   ....[21]....
        /*00e4*/ 	.word	0xffffffff


	//   ....[22]....
        /*00e8*/ 	.word	0xffffffff


	//   ....[23]....
        /*00ec*/ 	.word	0xffffffff


	//   ....[24]....
        /*00f0*/ 	.word	0xffffffff


	//   ....[25]....
        /*00f4*/ 	.word	0xffffffff


	//   ....[26]....
        /*00f8*/ 	.word	0xffffffff


	//   ....[27]....
        /*00fc*/ 	.word	0xffffffff


	//   ....[28]....
        /*0100*/ 	.word	0xffffffff


	//   ....[29]....
        /*0104*/ 	.word	0xffffffff


	//   ....[30]....
        /*0108*/ 	.word	0xffffffff


	//   ....[31]....
        /*010c*/ 	.word	0xffffffff


	//   ....[32]....
        /*0110*/ 	.word	0xffffffff


	//   ....[33]....
        /*0114*/ 	.word	0xffffffff


	//   ....[34]....
        /*0118*/ 	.word	0xffffffff


	//   ....[35]....
        /*011c*/ 	.word	0xffffffff


	//   ....[36]....
        /*0120*/ 	.word	0xffffffff


	//   ....[37]....
        /*0124*/ 	.word	0xffffffff


	//   ....[38]....
        /*0128*/ 	.word	0xffffffff


	//   ....[39]....
        /*012c*/ 	.word	0xffffffff


	//   ....[40]....
        /*0130*/ 	.word	0xffffffff


	//   ....[41]....
        /*0134*/ 	.word	0xffffffff


	//   ....[42]....
        /*0138*/ 	.word	0xffffffff


	//   ....[43]....
        /*013c*/ 	.word	0xffffffff


	//   ....[44]....
        /*0140*/ 	.word	0xffffffff


	//   ....[45]....
        /*0144*/ 	.word	0xffffffff


	//   ....[46]....
        /*0148*/ 	.word	0xffffffff


	//   ....[47]....
        /*014c*/ 	.word	0xffffffff


	//   ....[48]....
        /*0150*/ 	.word	0xffffffff


	//   ....[49]....
        /*0154*/ 	.word	0xffffffff


	//   ....[50]....
        /*0158*/ 	.word	0xffffffff


	//   ....[51]....
        /*015c*/ 	.word	0xffffffff


	//   ....[52]....
        /*0160*/ 	.word	0xffffffff


	//   ....[53]....
        /*0164*/ 	.word	0xffffffff


	//   ....[54]....
        /*0168*/ 	.word	0xffffffff


	//   ....[55]....
        /*016c*/ 	.word	0xffffffff


	//   ....[56]....
        /*0170*/ 	.word	0xffffffff


	//   ....[57]....
        /*0174*/ 	.word	0xffffffff


	//   ....[58]....
        /*0178*/ 	.word	0xffffffff


	//   ....[59]....
        /*017c*/ 	.word	0xffffffff


	//   ....[60]....
        /*0180*/ 	.word	0xffffffff


	//   ....[61]....
        /*0184*/ 	.word	0xffffffff


	//   ....[62]....
        /*0188*/ 	.word	0xffffffff


	//   ....[63]....
        /*018c*/ 	.word	0xffffffff


	//   ....[64]....
        /*0190*/ 	.word	0xffffffff


	//   ....[65]....
        /*0194*/ 	.word	0xffffffff


	//   ....[66]....
        /*0198*/ 	.word	0xffffffff


	//   ....[67]....
        /*019c*/ 	.word	0xffffffff


	//   ....[68]....
        /*01a0*/ 	.word	0xffffffff


	//   ....[69]....
        /*01a4*/ 	.word	0xffffffff


	//   ....[70]....
        /*01a8*/ 	.word	0xffffffff


	//   ....[71]....
        /*01ac*/ 	.word	0xffffffff


	//   ....[72]....
        /*01b0*/ 	.word	0xffffffff


	//   ....[73]....
        /*01b4*/ 	.word	0xffffffff


	//   ....[74]....
        /*01b8*/ 	.word	0xffffffff


	//   ....[75]....
        /*01bc*/ 	.word	0xffffffff


	//   ....[76]....
        /*01c0*/ 	.word	0xffffffff


	//   ....[77]....
        /*01c4*/ 	.word	0xffffffff


	//   ....[78]....
        /*01c8*/ 	.word	0xffffffff


	//   ....[79]....
        /*01cc*/ 	.word	0xffffffff


	//   ....[80]....
        /*01d0*/ 	.word	0xffffffff


	//   ....[81]....
        /*01d4*/ 	.word	0xffffffff


	//   ....[82]....
        /*01d8*/ 	.word	0xffffffff


	//   ....[83]....
        /*01dc*/ 	.word	0xffffffff


	//   ....[84]....
        /*01e0*/ 	.word	0xffffffff


	//   ....[85]....
        /*01e4*/ 	.word	0xffffffff


	//   ....[86]....
        /*01e8*/ 	.word	0xffffffff


	//   ....[87]....
        /*01ec*/ 	.word	0xffffffff


	//   ....[88]....
        /*01f0*/ 	.word	0xffffffff


	//   ....[89]....
        /*01f4*/ 	.word	0xffffffff


	//   ....[90]....
        /*01f8*/ 	.word	0xffffffff


	//   ....[91]....
        /*01fc*/ 	.word	0xffffffff


	//   ....[92]....
        /*0200*/ 	.word	0xffffffff


	//   ....[93]....
        /*0204*/ 	.word	0xffffffff


	//   ....[94]....
        /*0208*/ 	.word	0xffffffff


	//   ....[95]....
        /*020c*/ 	.word	0xffffffff


	//   ....[96]....
        /*0210*/ 	.word	0xffffffff


	//   ....[97]....
        /*0214*/ 	.word	0xffffffff


	//   ....[98]....
        /*0218*/ 	.word	0xffffffff


	//   ....[99]....
        /*021c*/ 	.word	0xffffffff


	//   ....[100]....
        /*0220*/ 	.word	0xffffffff


	//   ....[101]....
        /*0224*/ 	.word	0xffffffff


	//   ....[102]....
        /*0228*/ 	.word	0xffffffff


	//   ....[103]....
        /*022c*/ 	.word	0xffffffff


	//   ....[104]....
        /*0230*/ 	.word	0xffffffff


	//   ....[105]....
        /*0234*/ 	.word	0xffffffff


	//   ....[106]....
        /*0238*/ 	.word	0xffffffff


	//   ....[107]....
        /*023c*/ 	.word	0x0500000f


	//   ....[108]....
        /*0240*/ 	.word	0x0500000f


	//   ....[109]....
        /*0244*/ 	.word	0x0500000f


	//   ....[110]....
        /*0248*/ 	.word	0x0500000f


	//   ....[111]....
        /*024c*/ 	.word	0x0500000f


	//   ....[112]....
        /*0250*/ 	.word	0x0500000f


	//   ....[113]....
        /*0254*/ 	.word	0x0500000f


	//   ....[114]....
        /*0258*/ 	.word	0x0500000f


	//   ....[115]....
        /*025c*/ 	.word	0x0500000f


	//   ....[116]....
        /*0260*/ 	.word	0x0500000f


	//   ....[117]....
        /*0264*/ 	.word	0x0500000f


	//   ....[118]....
        /*0268*/ 	.word	0x0500000f


	//   ....[119]....
        /*026c*/ 	.word	0x0500000f


	//   ....[120]....
        /*0270*/ 	.word	0x0500000f


	//   ....[121]....
        /*0274*/ 	.word	0x0500000f


	//   ....[122]....
        /*0278*/ 	.word	0x0500000f


	//   ....[123]....
        /*027c*/ 	.word	0x0500000f


	//   ....[124]....
        /*0280*/ 	.word	0x0500000f


	//   ....[125]....
        /*0284*/ 	.word	0x0500000f


	//   ....[126]....
        /*0288*/ 	.word	0x0500000f


	//   ....[127]....
        /*028c*/ 	.word	0x0500000f


	//   ....[128]....
        /*0290*/ 	.word	0x0500000f


	//   ....[129]....
        /*0294*/ 	.word	0x0500000f


	//   ....[130]....
        /*0298*/ 	.word	0x0500000f


	//   ....[131]....
        /*029c*/ 	.word	0x0500000f


	//   ....[132]....
        /*02a0*/ 	.word	0x0500000f


	//   ....[133]....
        /*02a4*/ 	.word	0x0500000f


	//   ....[134]....
        /*02a8*/ 	.word	0x0500000f


	//   ....[135]....
        /*02ac*/ 	.word	0x0500000f


	//   ....[136]....
        /*02b0*/ 	.word	0x0500000f


	//   ....[137]....
        /*02b4*/ 	.word	0x0500000f


	//   ....[138]....
        /*02b8*/ 	.word	0x0500000f


	//   ....[139]....
        /*02bc*/ 	.word	0x0500000f


	//   ....[140]....
        /*02c0*/ 	.word	0x0500000f


	//   ....[141]....
        /*02c4*/ 	.word	0x0500000f


	//   ....[142]....
        /*02c8*/ 	.word	0x0500000f


	//   ....[143]....
        /*02cc*/ 	.word	0x0500000f


	//   ....[144]....
        /*02d0*/ 	.word	0x0500000f


	//   ....[145]....
        /*02d4*/ 	.word	0x0500000f


	//   ....[146]....
        /*02d8*/ 	.word	0x0500000f


	//   ....[147]....
        /*02dc*/ 	.word	0x0500000f


	//   ....[148]....
        /*02e0*/ 	.word	0x0500000f


	//   ....[149]....
        /*02e4*/ 	.word	0x0500000f


	//   ....[150]....
        /*02e8*/ 	.word	0x0500000f


	//   ....[151]....
        /*02ec*/ 	.word	0x0500000f


	//   ....[152]....
        /*02f0*/ 	.word	0x0500000f


	//   ....[153]....
        /*02f4*/ 	.word	0x0500000f


	//   ....[154]....
        /*02f8*/ 	.word	0x0500000f


	//   ....[155]....
        /*02fc*/ 	.word	0x0500000f


	//   ....[156]....
        /*0300*/ 	.word	0x0500000f


	//   ....[157]....
        /*0304*/ 	.word	0x0500000f


	//   ....[158]....
        /*0308*/ 	.word	0x0500000f


	//   ....[159]....
        /*030c*/ 	.word	0x0500000f


	//   ....[160]....
        /*0310*/ 	.word	0x0500000f


	//   ....[161]....
        /*0314*/ 	.word	0x0500000f


	//   ....[162]....
        /*0318*/ 	.word	0x0500000f


	//   ....[163]....
        /*031c*/ 	.word	0x0500000f


	//   ....[164]....
        /*0320*/ 	.word	0x0500000f


	//   ....[165]....
        /*0324*/ 	.word	0x0500000f


	//   ....[166]....
        /*0328*/ 	.word	0x0500000f


	//   ....[167]....
        /*032c*/ 	.word	0x0500000f


	//   ....[168]....
        /*0330*/ 	.word	0x0500000f


	//   ....[169]....
        /*0334*/ 	.word	0x0500000f


	//   ....[170]....
        /*0338*/ 	.word	0x0500000f


	//   ....[171]....
        /*033c*/ 	.word	0x0500000f


	//   ....[172]....
        /*0340*/ 	.word	0x0500000f


	//----- nvinfo : EIATTR_COOP_GROUP_INSTR_OFFSETS
	.align		4
.L_673:
        /*0344*/ 	.byte	0x04, 0x28
        /*0346*/ 	.short	(.L_675 - .L_674)


	//   ....[0]....
.L_674:
        /*0348*/ 	.word	0x00000070


	//   ....[1]....
        /*034c*/ 	.word	0x000000b0


	//   ....[2]....
        /*0350*/ 	.word	0x000002d0


	//   ....[3]....
        /*0354*/ 	.word	0x00000430


	//   ....[4]....
        /*0358*/ 	.word	0x00000550


	//   ....[5]....
        /*035c*/ 	.word	0x000006b0


	//   ....[6]....
        /*0360*/ 	.word	0x00001680


	//   ....[7]....
        /*0364*/ 	.word	0x00002450


	//   ....[8]....
        /*0368*/ 	.word	0x00002b90


	//   ....[9]....
        /*036c*/ 	.word	0x00003900


	//   ....[10]....
        /*0370*/ 	.word	0x00003a40


	//   ....[11]....
        /*0374*/ 	.word	0x00004040


	//   ....[12]....
        /*0378*/ 	.word	0x000040c0


	//   ....[13]....
        /*037c*/ 	.word	0x00005f70


	//   ....[14]....
        /*0380*/ 	.word	0x00006ea0


	//   ....[15]....
        /*0384*/ 	.word	0x00007520


	//   ....[16]....
        /*0388*/ 	.word	0x00007640


	//   ....[17]....
        /*038c*/ 	.word	0x00007c00


	//   ....[18]....
        /*0390*/ 	.word	0x00007c90


	//   ....[19]....
        /*0394*/ 	.word	0x0000a0b0


	//   ....[20]....
        /*0398*/ 	.word	0x0000a0e0


	//   ....[21]....
        /*039c*/ 	.word	0x0000a110


	//   ....[22]....
        /*03a0*/ 	.word	0x0000a130


	//   ....[23]....
        /*03a4*/ 	.word	0x0000be60


	//   ....[24]....
        /*03a8*/ 	.word	0x0000cd80


	//   ....[25]....
        /*03ac*/ 	.word	0x0000d410


	//   ....[26]....
        /*03b0*/ 	.word	0x0000d530


	//   ....[27]....
        /*03b4*/ 	.word	0x0000daf0


	//   ....[28]....
        /*03b8*/ 	.word	0x0000db80


	//   ....[29]....
        /*03bc*/ 	.word	0x0000ec20


	//   ....[30]....
        /*03c0*/ 	.word	0x0000ec40


	//   ....[31]....
        /*03c4*/ 	.word	0x0000ed00


	//   ....[32]....
        /*03c8*/ 	.word	0x0000ed10


	//   ....[33]....
        /*03cc*/ 	.word	0x0000fdc0


	//   ....[34]....
        /*03d0*/ 	.word	0x0000fe10


	//   ....[35]....
        /*03d4*/ 	.word	0x0000fe50


	//   ....[36]....
        /*03d8*/ 	.word	0x0000fe90


	//   ....[37]....
        /*03dc*/ 	.word	0x0000fee0


	//   ....[38]....
        /*03e0*/ 	.word	0x0000ff00


	//   ....[39]....
        /*03e4*/ 	.word	0x00010850


	//   ....[40]....
        /*03e8*/ 	.word	0x00010860


	//   ....[41]....
        /*03ec*/ 	.word	0x000115b0


	//   ....[42]....
        /*03f0*/ 	.word	0x00012c00


	//   ....[43]....
        /*03f4*/ 	.word	0x00012c20


	//   ....[44]....
        /*03f8*/ 	.word	0x00012c30


	//   ....[45]....
        /*03fc*/ 	.word	0x00012c40


	//   ....[46]....
        /*0400*/ 	.word	0x00012c50


	//   ....[47]....
        /*0404*/ 	.word	0x00012c60


	//   ....[48]....
        /*0408*/ 	.word	0x00012c70


	//   ....[49]....
        /*040c*/ 	.word	0x00012cd0


	//   ....[50]....
        /*0410*/ 	.word	0x00012d10


	//   ....[51]....
        /*0414*/ 	.word	0x00012d70


	//   ....[52]....
        /*0418*/ 	.word	0x00012d80


	//   ....[53]....
        /*041c*/ 	.word	0x00012e40


	//   ....[54]....
        /*0420*/ 	.word	0x00013490


	//   ....[55]....
        /*0424*/ 	.word	0x000134c0


	//   ....[56]....
        /*0428*/ 	.word	0x000134f0


	//   ....[57]....
        /*042c*/ 	.word	0x00013510


	//   ....[58]....
        /*0430*/ 	.word	0x00013520


	//   ....[59]....
        /*0434*/ 	.word	0x000135a0


	//   ....[60]....
        /*0438*/ 	.word	0x000135e0


	//   ....[61]....
        /*043c*/ 	.word	0x00013630


	//   ....[62]....
        /*0440*/ 	.word	0x00013660


	//   ....[63]....
        /*0444*/ 	.word	0x000136c0


	//   ....[64]....
        /*0448*/ 	.word	0x00013700


	//   ....[65]....
        /*044c*/ 	.word	0x00013750


	//   ....[66]....
        /*0450*/ 	.word	0x00013780


	//   ....[67]....
        /*0454*/ 	.word	0x000137d0


	//   ....[68]....
        /*0458*/ 	.word	0x00013810


	//   ....[69]....
        /*045c*/ 	.word	0x00013860


	//   ....[70]....
        /*0460*/ 	.word	0x00014030


	//   ....[71]....
        /*0464*/ 	.word	0x00014060


	//   ....[72]....
        /*0468*/ 	.word	0x00014080


	//   ....[73]....
        /*046c*/ 	.word	0x00014090


	//   ....[74]....
        /*0470*/ 	.word	0x000140b0


	//   ....[75]....
        /*0474*/ 	.word	0x00014110


	//   ....[76]....
        /*0478*/ 	.word	0x00014130


	//   ....[77]....
        /*047c*/ 	.word	0x00014150


	//   ....[78]....
        /*0480*/ 	.word	0x00014160


	//   ....[79]....
        /*0484*/ 	.word	0x000141c0


	//   ....[80]....
        /*0488*/ 	.word	0x000141f0


	//   ....[81]....
        /*048c*/ 	.word	0x00014270


	//   ....[82]....
        /*0490*/ 	.word	0x000144e0


	//   ....[83]....
        /*0494*/ 	.word	0x00014500


	//   ....[84]....
        /*0498*/ 	.word	0x00014510


	//   ....[85]....
        /*049c*/ 	.word	0x00014530


	//   ....[86]....
        /*04a0*/ 	.word	0x000145c0


	//   ....[87]....
        /*04a4*/ 	.word	0x000145f0


	//   ....[88]....
        /*04a8*/ 	.word	0x00014660


	//   ....[89]....
        /*04ac*/ 	.word	0x00014690


	//   ....[90]....
        /*04b0*/ 	.word	0x00014700


	//   ....[91]....
        /*04b4*/ 	.word	0x00014730


	//   ....[92]....
        /*04b8*/ 	.word	0x000147a0


	//   ....[93]....
        /*04bc*/ 	.word	0x000147d0


	//   ....[94]....
        /*04c0*/ 	.word	0x00014ca0


	//   ....[95]....
        /*04c4*/ 	.word	0x00014cd0


	//   ....[96]....
        /*04c8*/ 	.word	0x00014d00


	//   ....[97]....
        /*04cc*/ 	.word	0x00014d30


	//   ....[98]....
        /*04d0*/ 	.word	0x00014d60


	//   ....[99]....
        /*04d4*/ 	.word	0x00014d70


	//   ....[100]....
        /*04d8*/ 	.word	0x00014e10


	//   ....[101]....
        /*04dc*/ 	.word	0x00014e30


	//   ....[102]....
        /*04e0*/ 	.word	0x00014ec0


	//   ....[103]....
        /*04e4*/ 	.word	0x00014ee0


	//   ....[104]....
        /*04e8*/ 	.word	0x00014f50


	//   ....[105]....
        /*04ec*/ 	.word	0x00014f80


	//   ....[106]....
        /*04f0*/ 	.word	0x00015300


	//   ....[107]....
        /*04f4*/ 	.word	0x00015940


	//   ....[108]....
        /*04f8*/ 	.word	0x00015a30


	//   ....[109]....
        /*04fc*/ 	.word	0x00015ad0


	//   ....[110]....
        /*0500*/ 	.word	0x00015b30


	//   ....[111]....
        /*0504*/ 	.word	0x00015c00


	//   ....[112]....
        /*0508*/ 	.word	0x00015c70


	//   ....[113]....
        /*050c*/ 	.word	0x00015d40


	//   ....[114]....
        /*0510*/ 	.word	0x00015dc0


	//   ....[115]....
        /*0514*/ 	.word	0x00015e90


	//   ....[116]....
        /*0518*/ 	.word	0x00015f10


	//   ....[117]....
        /*051c*/ 	.word	0x00015ff0


	//   ....[118]....
        /*0520*/ 	.word	0x00016070


	//   ....[119]....
        /*0524*/ 	.word	0x00016130


	//   ....[120]....
        /*0528*/ 	.word	0x000161c0


	//   ....[121]....
        /*052c*/ 	.word	0x00016220


	//   ....[122]....
        /*0530*/ 	.word	0x000162c0


	//   ....[123]....
        /*0534*/ 	.word	0x00016390


	//   ....[124]....
        /*0538*/ 	.word	0x00016410


	//   ....[125]....
        /*053c*/ 	.word	0x000164e0


	//   ....[126]....
        /*0540*/ 	.word	0x00016560


	//   ....[127]....
        /*0544*/ 	.word	0x00016630


	//   ....[128]....
        /*0548*/ 	.word	0x000166b0


	//   ....[129]....
        /*054c*/ 	.word	0x00016780


	//   ....[130]....
        /*0550*/ 	.word	0x00016800


	//   ....[131]....
        /*0554*/ 	.word	0x000168d0


	//   ....[132]....
        /*0558*/ 	.word	0x00016950


	//   ....[133]....
        /*055c*/ 	.word	0x00016a20


	//   ....[134]....
        /*0560*/ 	.word	0x00016a90


	//   ....[135]....
        /*0564*/ 	.word	0x00016b50


	//   ....[136]....
        /*0568*/ 	.word	0x00016c90


	//   ....[137]....
        /*056c*/ 	.word	0x00016d60


	//   ....[138]....
        /*0570*/ 	.word	0x00016dc0


	//   ....[139]....
        /*0574*/ 	.word	0x00016e80


	//   ....[140]....
        /*0578*/ 	.word	0x00016ee0


	//   ....[141]....
        /*057c*/ 	.word	0x00016fa0


	//   ....[142]....
        /*0580*/ 	.word	0x00017000


	//   ....[143]....
        /*0584*/ 	.word	0x000170d0


	//   ....[144]....
        /*0588*/ 	.word	0x00017130


	//   ....[145]....
        /*058c*/ 	.word	0x00017200


	//   ....[146]....
        /*0590*/ 	.word	0x00017260


	//   ....[147]....
        /*0594*/ 	.word	0x00017340


	//   ....[148]....
        /*0598*/ 	.word	0x00017420


	//   ....[149]....
        /*059c*/ 	.word	0x000174c0


	//   ....[150]....
        /*05a0*/ 	.word	0x00017520


	//   ....[151]....
        /*05a4*/ 	.word	0x000175e0


	//   ....[152]....
        /*05a8*/ 	.word	0x000176a0


	//   ....[153]....
        /*05ac*/ 	.word	0x00017760


	//   ....[154]....
        /*05b0*/ 	.word	0x00017820


	//   ....[155]....
        /*05b4*/ 	.word	0x000178e0


	//   ....[156]....
        /*05b8*/ 	.word	0x000179a0


	//   ....[157]....
        /*05bc*/ 	.word	0x00017a60


	//   ....[158]....
        /*05c0*/ 	.word	0x00017b20


	//   ....[159]....
        /*05c4*/ 	.word	0x00017be0


	//   ....[160]....
        /*05c8*/ 	.word	0x00017d20


	//   ....[161]....
        /*05cc*/ 	.word	0x00017dc0


	//   ....[162]....
        /*05d0*/ 	.word	0x00017e90


	//   ....[163]....
        /*05d4*/ 	.word	0x00017f80


	//   ....[164]....
        /*05d8*/ 	.word	0x00017ff0


	//   ....[165]....
        /*05dc*/ 	.word	0x000180e0


	//   ....[166]....
        /*05e0*/ 	.word	0x00018150


	//   ....[167]....
        /*05e4*/ 	.word	0x00018250


	//   ....[168]....
        /*05e8*/ 	.word	0x000182d0


	//   ....[169]....
        /*05ec*/ 	.word	0x000183c0


	//   ....[170]....
        /*05f0*/ 	.word	0x00018430


	//   ....[171]....
        /*05f4*/ 	.word	0x00018500


	//   ....[172]....
        /*05f8*/ 	.word	0x00018610


	//----- nvinfo : EIATTR_REG_RECONFIG
	.align		4
.L_675:
        /*05fc*/ 	.byte	0x01, 0x54
	.zero		2


	//----- nvinfo : EIATTR_SYSCALL_OFFSETS
	.align		4
        /*0600*/ 	.byte	0x04, 0x46
        /*0602*/ 	.short	(.L_677 - .L_676)


	//   ....[0]....
.L_676:
        /*0604*/ 	.word	0x00001840


	//   ....[1]....
        /*0608*/ 	.word	0x00012170


	//   ....[2]....
        /*060c*/ 	.word	0x000122b0


	//   ....[3]....
        /*0610*/ 	.word	0x000123a0


	//   ....[4]....
        /*0614*/ 	.word	0x000131e0


	//----- nvinfo : EIATTR_MBARRIER_INSTR_OFFSETS
	.align		4
.L_677:
        /*0618*/ 	.byte	0x04, 0x39
        /*061a*/ 	.short	(.L_679 - .L_678)


	//   ....[0]....
.L_678:
        /*061c*/ 	.word	0x00000180
        /*0620*/ 	.word	0x000000ff
        /*0624*/ 	.word	0x00030800
        /*0628*/ 	.short	0x0100
        /*062a*/ 	.byte	0x08
	.zero		1


	//   ....[1]....
        /*062c*/ 	.word	0x00000190
        /*0630*/ 	.word	0x000000ff
        /*0634*/ 	.word	0x00030820
        /*0638*/ 	.short	0x0100
        /*063a*/ 	.byte	0x08
	.zero		1


	//   ....[2]....
        /*063c*/ 	.word	0x00000280
        /*0640*/ 	.word	0x000000ff
        /*0644*/ 	.word	0x00030830
        /*0648*/ 	.short	0x0100
        /*064a*/ 	.byte	0x08
	.zero		1


	//   ....[3]....
        /*064c*/ 	.word	0x00000290
        /*0650*/ 	.word	0x000000ff
        /*0654*/ 	.word	0x00030840
        /*0658*/ 	.short	0x0100
        /*065a*/ 	.byte	0x08
	.zero		1


	//   ....[4]....
        /*065c*/ 	.word	0x000002a0
        /*0660*/ 	.word	0x000000ff
        /*0664*/ 	.word	0x00030838
        /*0668*/ 	.short	0x0100
        /*066a*/ 	.byte	0x08
	.zero		1


	//   ....[5]....
        /*066c*/ 	.word	0x000002b0
        /*0670*/ 	.word	0x000000ff
        /*0674*/ 	.word	0x00030848
        /*0678*/ 	.short	0x0100
        /*067a*/ 	.byte	0x08
	.zero		1


	//   ....[6]....
        /*067c*/ 	.word	0x000003e0
        /*0680*/ 	.word	0x000000ff
        /*0684*/ 	.word	0x00030850
        /*0688*/ 	.short	0x0100
        /*068a*/ 	.byte	0x08
	.zero		1


	//   ....[7]....
        /*068c*/ 	.word	0x000003f0
        /*0690*/ 	.word	0x000000ff
        /*0694*/ 	.word	0x00030860
        /*0698*/ 	.short	0x0100
        /*069a*/ 	.byte	0x08
	.zero		1


	//   ....[8]....
        /*069c*/ 	.word	0x00000400
        /*06a0*/ 	.word	0x000000ff
        /*06a4*/ 	.word	0x00030858
        /*06a8*/ 	.short	0x0100
        /*06aa*/ 	.byte	0x08
	.zero		1


	//   ....[9]....
        /*06ac*/ 	.word	0x00000410
        /*06b0*/ 	.word	0x000000ff
        /*06b4*/ 	.word	0x00030868
        /*06b8*/ 	.short	0x0100
        /*06ba*/ 	.byte	0x08
	.zero		1


	//   ....[10]....
        /*06bc*/ 	.word	0x00000500
        /*06c0*/ 	.word	0x000000ff
        /*06c4*/ 	.word	0x00030870
        /*06c8*/ 	.short	0x0100
        /*06ca*/ 	.byte	0x06
	.zero		1


	//   ....[11]....
        /*06cc*/ 	.word	0x00000510
        /*06d0*/ 	.word	0x000000ff
        /*06d4*/ 	.word	0x00030880
        /*06d8*/ 	.short	0x0100
        /*06da*/ 	.byte	0x06
	.zero		1


	//   ....[12]....
        /*06dc*/ 	.word	0x00000520
        /*06e0*/ 	.word	0x000000ff
        /*06e4*/ 	.word	0x00030878
        /*06e8*/ 	.short	0x0100
        /*06ea*/ 	.byte	0x06
	.zero		1


	//   ....[13]....
        /*06ec*/ 	.word	0x00000530
        /*06f0*/ 	.word	0x000000ff
        /*06f4*/ 	.word	0x00030888
        /*06f8*/ 	.short	0x0100
        /*06fa*/ 	.byte	0x06
	.zero		1


	//   ....[14]....
        /*06fc*/ 	.word	0x00000660
        /*0700*/ 	.word	0x000000ff
        /*0704*/ 	.word	0x00030890
        /*0708*/ 	.short	0x0100
        /*070a*/ 	.byte	0x08
	.zero		1


	//   ....[15]....
        /*070c*/ 	.word	0x00000670
        /*0710*/ 	.word	0x000000ff
        /*0714*/ 	.word	0x000308a0
        /*0718*/ 	.short	0x0100
        /*071a*/ 	.byte	0x08
	.zero		1


	//   ....[16]....
        /*071c*/ 	.word	0x00000680
        /*0720*/ 	.word	0x000000ff
        /*0724*/ 	.word	0x00030898
        /*0728*/ 	.short	0x0100
        /*072a*/ 	.byte	0x08
	.zero		1


	//   ....[17]....
        /*072c*/ 	.word	0x00000690
        /*0730*/ 	.word	0x000000ff
        /*0734*/ 	.word	0x000308a8
        /*0738*/ 	.short	0x0100
        /*073a*/ 	.byte	0x08
	.zero		1


	//   ....[18]....
        /*073c*/ 	.word	0x000007d0
        /*0740*/ 	.word	0x000000ff
        /*0744*/ 	.word	0x000308b0
        /*0748*/ 	.short	0x0100
        /*074a*/ 	.byte	0x08
	.zero		1


	//   ....[19]....
        /*074c*/ 	.word	0x000007e0
        /*0750*/ 	.word	0x000000ff
        /*0754*/ 	.word	0x000308c0
        /*0758*/ 	.short	0x0100
        /*075a*/ 	.byte	0x08
	.zero		1


	//   ....[20]....
        /*075c*/ 	.word	0x000007f0
        /*0760*/ 	.word	0x000000ff
        /*0764*/ 	.word	0x000308b8
        /*0768*/ 	.short	0x0100
        /*076a*/ 	.byte	0x08
	.zero		1


	//   ....[21]....
        /*076c*/ 	.word	0x00000800
        /*0770*/ 	.word	0x000000ff
        /*0774*/ 	.word	0x000308c8
        /*0778*/ 	.short	0x0100
        /*077a*/ 	.byte	0x08
	.zero		1


	//   ....[22]....
        /*077c*/ 	.word	0x00001860
        /*0780*/ 	.word	0x000000ff
        /*0784*/ 	.word	0x00030800
        /*0788*/ 	.short	0x010a
        /*078a*/ 	.byte	0x27
	.zero		1


	//   ....[23]....
        /*078c*/ 	.word	0x000018f0
        /*0790*/ 	.word	0x000000ff
        /*0794*/ 	.word	0x00030830
        /*0798*/ 	.short	0x010a
        /*079a*/ 	.byte	0x27
	.zero		1


	//   ....[24]....
        /*079c*/ 	.word	0x00001950
        /*07a0*/ 	.word	0x000000ff
        /*07a4*/ 	.word	0x00030830
        /*07a8*/ 	.short	0x010a
        /*07aa*/ 	.byte	0x27
	.zero		1


	//   ....[25]....
        /*07ac*/ 	.word	0x00002660
        /*07b0*/ 	.word	0x000000ff
        /*07b4*/ 	.word	0x00000000
        /*07b8*/ 	.short	0x0101
        /*07ba*/ 	.byte	0x04
	.zero		1


	//   ....[26]....
        /*07bc*/ 	.word	0x00004f70
        /*07c0*/ 	.word	0x000000ff
        /*07c4*/ 	.word	0x00030830
        /*07c8*/ 	.short	0x010a
        /*07ca*/ 	.byte	0x3c
	.zero		1


	//   ....[27]....
        /*07cc*/ 	.word	0x00004fb0
        /*07d0*/ 	.word	0x000000ff
        /*07d4*/ 	.word	0x00030830
        /*07d8*/ 	.short	0x010a
        /*07da*/ 	.byte	0x3c
	.zero		1


	//   ....[28]....
        /*07dc*/ 	.word	0x00005a20
        /*07e0*/ 	.word	0x000000ff
        /*07e4*/ 	.word	0x00030850
        /*07e8*/ 	.short	0x010a
        /*07ea*/ 	.byte	0x0e
	.zero		1


	//   ....[29]....
        /*07ec*/ 	.word	0x00005a60
        /*07f0*/ 	.word	0x000000ff
        /*07f4*/ 	.word	0x00030850
        /*07f8*/ 	.short	0x010a
        /*07fa*/ 	.byte	0x0e
	.zero		1


	//   ....[30]....
        /*07fc*/ 	.word	0x00006190
        /*0800*/ 	.word	0x000000ff
        /*0804*/ 	.word	0x00000000
        /*0808*/ 	.short	0x0101
        /*080a*/ 	.byte	0x3c
	.zero		1


	//   ....[31]....
        /*080c*/ 	.word	0x00008570
        /*0810*/ 	.word	0x000000ff
        /*0814*/ 	.word	0x00000000
        /*0818*/ 	.short	0x0101
        /*081a*/ 	.byte	0x0e
	.zero		1


	//   ....[32]....
        /*081c*/ 	.word	0x00008a20
        /*0820*/ 	.word	0x000000ff
        /*0824*/ 	.word	0x00030830
        /*0828*/ 	.short	0x010a
        /*082a*/ 	.byte	0x05
	.zero		1


	//   ....[33]....
        /*082c*/ 	.word	0x00008a60
        /*0830*/ 	.word	0x000000ff
        /*0834*/ 	.word	0x00030830
        /*0838*/ 	.short	0x010a
        /*083a*/ 	.byte	0x05
	.zero		1


	//   ....[34]....
        /*083c*/ 	.word	0x000094d0
        /*0840*/ 	.word	0x000000ff
        /*0844*/ 	.word	0x00030850
        /*0848*/ 	.short	0x010a
        /*084a*/ 	.byte	0x05
	.zero		1


	//   ....[35]....
        /*084c*/ 	.word	0x00009510
        /*0850*/ 	.word	0x000000ff
        /*0854*/ 	.word	0x00030850
        /*0858*/ 	.short	0x010a
        /*085a*/ 	.byte	0x05
	.zero		1


	//   ....[36]....
        /*085c*/ 	.word	0x00009c00
        /*0860*/ 	.word	0x000000ff
        /*0864*/ 	.word	0x00000000
        /*0868*/ 	.short	0x0101
        /*086a*/ 	.byte	0x0a
	.zero		1


	//   ....[37]....
        /*086c*/ 	.word	0x0000ac70
        /*0870*/ 	.word	0x000000ff
        /*0874*/ 	.word	0x00000000
        /*0878*/ 	.short	0x0101
        /*087a*/ 	.byte	0x05
	.zero		1


	//   ....[38]....
        /*087c*/ 	.word	0x0000ae60
        /*0880*/ 	.word	0x000000ff
        /*0884*/ 	.word	0x00030830
        /*0888*/ 	.short	0x010a
        /*088a*/ 	.byte	0x3c
	.zero		1


	//   ....[39]....
        /*088c*/ 	.word	0x0000aea0
        /*0890*/ 	.word	0x000000ff
        /*0894*/ 	.word	0x00030830
        /*0898*/ 	.short	0x010a
        /*089a*/ 	.byte	0x3c
	.zero		1


	//   ....[40]....
        /*089c*/ 	.word	0x0000b910
        /*08a0*/ 	.word	0x000000ff
        /*08a4*/ 	.word	0x00030850
        /*08a8*/ 	.short	0x010a
        /*08aa*/ 	.byte	0x05
	.zero		1


	//   ....[41]....
        /*08ac*/ 	.word	0x0000b950
        /*08b0*/ 	.word	0x000000ff
        /*08b4*/ 	.word	0x00030850
        /*08b8*/ 	.short	0x010a
        /*08ba*/ 	.byte	0x05
	.zero		1


	//   ....[42]....
        /*08bc*/ 	.word	0x0000c080
        /*08c0*/ 	.word	0x000000ff
        /*08c4*/ 	.word	0x00000000
        /*08c8*/ 	.short	0x0101
        /*08ca*/ 	.byte	0x3c
	.zero		1


	//   ....[43]....
        /*08cc*/ 	.word	0x0000e460
        /*08d0*/ 	.word	0x000000ff
        /*08d4*/ 	.word	0x00000000
        /*08d8*/ 	.short	0x0101
        /*08da*/ 	.byte	0x05
	.zero		1


	//   ....[44]....
        /*08dc*/ 	.word	0x0000eb90
        /*08e0*/ 	.word	0x000000ff
        /*08e4*/ 	.word	0x00030850
        /*08e8*/ 	.short	0x010a
        /*08ea*/ 	.byte	0x05
	.zero		1


	//   ....[45]....
        /*08ec*/ 	.word	0x0000ebd0
        /*08f0*/ 	.word	0x000000ff
        /*08f4*/ 	.word	0x00030850
        /*08f8*/ 	.short	0x010a
        /*08fa*/ 	.byte	0x05
	.zero		1


	//   ....[46]....
        /*08fc*/ 	.word	0x0000f1e0
        /*0900*/ 	.word	0x000000ff
        /*0904*/ 	.word	0x00000000
        /*0908*/ 	.short	0x0101
        /*090a*/ 	.byte	0x04
	.zero		1


	//   ....[47]....
        /*090c*/ 	.word	0x0000ff10
        /*0910*/ 	.word	0x000000ff
        /*0914*/ 	.word	0x00000000
        /*0918*/ 	.short	0x0101
        /*091a*/ 	.byte	0x04
	.zero		1


	//   ....[48]....
        /*091c*/ 	.word	0x000129b0
        /*0920*/ 	.word	0x000000ff
        /*0924*/ 	.word	0x00030840
        /*0928*/ 	.short	0x010a
        /*092a*/ 	.byte	0x30
	.zero		1


	//   ....[49]....
        /*092c*/ 	.word	0x00012fa0
        /*0930*/ 	.word	0x000000ff
        /*0934*/ 	.word	0x00030830
        /*0938*/ 	.short	0x0107
        /*093a*/ 	.byte	0x30
	.zero		1


	//   ....[50]....
        /*093c*/ 	.word	0x00013010
        /*0940*/ 	.word	0x000000ff
        /*0944*/ 	.word	0x00030830
        /*0948*/ 	.short	0x0101
        /*094a*/ 	.byte	0x30
	.zero		1


	//   ....[51]....
        /*094c*/ 	.word	0x000139b0
        /*0950*/ 	.word	0x000000ff
        /*0954*/ 	.word	0x00030800
        /*0958*/ 	.short	0x0107
        /*095a*/ 	.byte	0x30
	.zero		1


	//   ....[52]....
        /*095c*/ 	.word	0x00013a10
        /*0960*/ 	.word	0x000000ff
        /*0964*/ 	.word	0x00030800
        /*0968*/ 	.short	0x0101
        /*096a*/ 	.byte	0x30
	.zero		1


	//   ....[53]....
        /*096c*/ 	.word	0x00013a30
        /*0970*/ 	.word	0x000000ff
        /*0974*/ 	.word	0x00030820
        /*0978*/ 	.short	0x010a
        /*097a*/ 	.byte	0x30
	.zero		1


	//   ....[54]....
        /*097c*/ 	.word	0x00013e20
        /*0980*/ 	.word	0x00000013
        /*0984*/ 	.word	0x00030840
        /*0988*/ 	.short	0x010a
        /*098a*/ 	.byte	0x3f
	.zero		1


	//   ....[55]....
        /*098c*/ 	.word	0x00014360
        /*0990*/ 	.word	0x00000013
        /*0994*/ 	.word	0x00030830
        /*0998*/ 	.short	0x0107
        /*099a*/ 	.byte	0x3f
	.zero		1


	//   ....[56]....
        /*099c*/ 	.word	0x00014410
        /*09a0*/ 	.word	0x00000013
        /*09a4*/ 	.word	0x00030830
        /*09a8*/ 	.short	0x0101
        /*09aa*/ 	.byte	0x3f
	.zero		1


	//   ....[57]....
        /*09ac*/ 	.word	0x00014470
        /*09b0*/ 	.word	0x00000006
        /*09b4*/ 	.word	0x00030860
        /*09b8*/ 	.short	0x010a
        /*09ba*/ 	.byte	0x3f
	.zero		1


	//   ....[58]....
        /*09bc*/ 	.word	0x00014920
        /*09c0*/ 	.word	0x00000006
        /*09c4*/ 	.word	0x00030850
        /*09c8*/ 	.short	0x0107
        /*09ca*/ 	.byte	0x3f
	.zero		1


	//   ....[59]....
        /*09cc*/ 	.word	0x00014a90
        /*09d0*/ 	.word	0x00000006
        /*09d4*/ 	.word	0x00030850
        /*09d8*/ 	.short	0x0101
        /*09da*/ 	.byte	0x3f
	.zero		1


	//   ....[60]....
        /*09dc*/ 	.word	0x00014c10
        /*09e0*/ 	.word	0x00000000
        /*09e4*/ 	.word	0x00030860
        /*09e8*/ 	.short	0x010a
        /*09ea*/ 	.byte	0x3f
	.zero		1


	//   ....[61]....
        /*09ec*/ 	.word	0x00015140
        /*09f0*/ 	.word	0x00000000
        /*09f4*/ 	.word	0x00030850
        /*09f8*/ 	.short	0x0107
        /*09fa*/ 	.byte	0x3f
	.zero		1


	//   ....[62]....
        /*09fc*/ 	.word	0x000151f0
        /*0a00*/ 	.word	0x00000000
        /*0a04*/ 	.word	0x00030850
        /*0a08*/ 	.short	0x0101
        /*0a0a*/ 	.byte	0x3f
	.zero		1


	//   ....[63]....
        /*0a0c*/ 	.word	0x00015290
        /*0a10*/ 	.word	0x00000007
        /*0a14*/ 	.word	0x00030820
        /*0a18*/ 	.short	0x010a
        /*0a1a*/ 	.byte	0x3f
	.zero		1


	//   ....[64]....
        /*0a1c*/ 	.word	0x00015410
        /*0a20*/ 	.word	0x00000005
        /*0a24*/ 	.word	0x00030840
        /*0a28*/ 	.short	0x010a
        /*0a2a*/ 	.byte	0x3f
	.zero		1


	//   ....[65]....
        /*0a2c*/ 	.word	0x000154b0
        /*0a30*/ 	.word	0x00000007
        /*0a34*/ 	.word	0x00030840
        /*0a38*/ 	.short	0x010a
        /*0a3a*/ 	.byte	0x3f
	.zero		1


	//   ....[66]....
        /*0a3c*/ 	.word	0x000154f0
        /*0a40*/ 	.word	0x00000005
        /*0a44*/ 	.word	0x00030860
        /*0a48*/ 	.short	0x010a
        /*0a4a*/ 	.byte	0x3f
	.zero		1


	//   ....[67]....
        /*0a4c*/ 	.word	0x00015530
        /*0a50*/ 	.word	0x00000007
        /*0a54*/ 	.word	0x00030860
        /*0a58*/ 	.short	0x010a
        /*0a5a*/ 	.byte	0x3f
	.zero		1


	//   ....[68]....
        /*0a5c*/ 	.word	0x000155a0
        /*0a60*/ 	.word	0x00000003
        /*0a64*/ 	.word	0x00030800
        /*0a68*/ 	.short	0x010a
        /*0a6a*/ 	.byte	0x3f
	.zero		1


	//   ....[69]....
        /*0a6c*/ 	.word	0x00015600
        /*0a70*/ 	.word	0x00000003
        /*0a74*/ 	.word	0x00030830
        /*0a78*/ 	.short	0x010a
        /*0a7a*/ 	.byte	0x3f
	.zero		1


	//   ....[70]....
        /*0a7c*/ 	.word	0x00015660
        /*0a80*/ 	.word	0x00000009
        /*0a84*/ 	.word	0x00030830
        /*0a88*/ 	.short	0x010a
        /*0a8a*/ 	.byte	0x3f
	.zero		1


	//   ....[71]....
        /*0a8c*/ 	.word	0x000156c0
        /*0a90*/ 	.word	0x00000009
        /*0a94*/ 	.word	0x00030850
        /*0a98*/ 	.short	0x010a
        /*0a9a*/ 	.byte	0x3f
	.zero		1


	//   ....[72]....
        /*0a9c*/ 	.word	0x00015720
        /*0aa0*/ 	.word	0x00000009
        /*0aa4*/ 	.word	0x00030830
        /*0aa8*/ 	.short	0x010a
        /*0aaa*/ 	.byte	0x3f
	.zero		1


	//   ....[73]....
        /*0aac*/ 	.word	0x00015780
        /*0ab0*/ 	.word	0x00000009
        /*0ab4*/ 	.word	0x00030850
        /*0ab8*/ 	.short	0x010a
        /*0aba*/ 	.byte	0x3f
	.zero		1


	//   ....[74]....
        /*0abc*/ 	.word	0x000157e0
        /*0ac0*/ 	.word	0x00000009
        /*0ac4*/ 	.word	0x00030830
        /*0ac8*/ 	.short	0x010a
        /*0aca*/ 	.byte	0x3f
	.zero		1


	//   ....[75]....
        /*0acc*/ 	.word	0x00015840
        /*0ad0*/ 	.word	0x00000009
        /*0ad4*/ 	.word	0x00030850
        /*0ad8*/ 	.short	0x010a
        /*0ada*/ 	.byte	0x3f
	.zero		1


	//   ....[76]....
        /*0adc*/ 	.word	0x000158a0
        /*0ae0*/ 	.word	0x00000005
        /*0ae4*/ 	.word	0x00030850
        /*0ae8*/ 	.short	0x010a
        /*0aea*/ 	.byte	0x3f
	.zero		1


	//   ....[77]....
        /*0aec*/ 	.word	0x00015980
        /*0af0*/ 	.word	0x00000003
        /*0af4*/ 	.word	0x00030840
        /*0af8*/ 	.short	0x010a
        /*0afa*/ 	.byte	0x3f
	.zero		1


	//   ....[78]....
        /*0afc*/ 	.word	0x00016b90
        /*0b00*/ 	.word	0x00000003
        /*0b04*/ 	.word	0x00030820
        /*0b08*/ 	.short	0x010a
        /*0b0a*/ 	.byte	0x3f
	.zero		1


	//   ....[79]....
        /*0b0c*/ 	.word	0x00016be0
        /*0b10*/ 	.word	0x00000013
        /*0b14*/ 	.word	0x00030840
        /*0b18*/ 	.short	0x010a
        /*0b1a*/ 	.byte	0x3f
	.zero		1


	//   ....[80]....
        /*0b1c*/ 	.word	0x00017370
        /*0b20*/ 	.word	0x00000006
        /*0b24*/ 	.word	0x00030860
        /*0b28*/ 	.short	0x010a
        /*0b2a*/ 	.byte	0x3f
	.zero		1


	//   ....[81]....
        /*0b2c*/ 	.word	0x00017c70
        /*0b30*/ 	.word	0x00000000
        /*0b34*/ 	.word	0x00030860
        /*0b38*/ 	.short	0x010a
        /*0b3a*/ 	.byte	0x3f
	.zero		1


	//   ....[82]....
        /*0b3c*/ 	.word	0x00018530
        /*0b40*/ 	.word	0x00000007
        /*0b44*/ 	.word	0x00030820
        /*0b48*/ 	.short	0x010a
        /*0b4a*/ 	.byte	0x3f
	.zero		1


	//   ....[83]....
        /*0b4c*/ 	.word	0x000186d0
        /*0b50*/ 	.word	0x00000005
        /*0b54*/ 	.word	0x00030840
        /*0b58*/ 	.short	0x010a
        /*0b5a*/ 	.byte	0x3f
	.zero		1


	//   ....[84]....
        /*0b5c*/ 	.word	0x00018720
        /*0b60*/ 	.word	0x00000007
        /*0b64*/ 	.word	0x00030840
        /*0b68*/ 	.short	0x010a
        /*0b6a*/ 	.byte	0x3f
	.zero		1


	//   ....[85]....
        /*0b6c*/ 	.word	0x00018770
        /*0b70*/ 	.word	0x00000005
        /*0b74*/ 	.word	0x00030860
        /*0b78*/ 	.short	0x010a
        /*0b7a*/ 	.byte	0x3f
	.zero		1


	//----- nvinfo : EIATTR_NUM_MBARRIERS
	.align		4
.L_679:
        /*0b7c*/ 	.byte	0x03, 0x38
        /*0b7e*/ 	.short	0x0016


	//----- nvinfo : EIATTR_EXIT_INSTR_OFFSETS
	.align		4
        /*0b80*/ 	.byte	0x04, 0x1c
        /*0b82*/ 	.short	(.L_681 - .L_680)


	//   ....[0]....
.L_680:
        /*0b84*/ 	.word	0x00015580


	//----- nvinfo : EIATTR_MAX_THREADS
	.align		4
.L_681:
        /*0b88*/ 	.byte	0x04, 0x05
        /*0b8a*/ 	.short	(.L_683 - .L_682)
.L_682:
        /*0b8c*/ 	.word	0x00000180
        /*0b90*/ 	.word	0x00000001
        /*0b94*/ 	.word	0x00000001


	//----- nvinfo : EIATTR_CRS_STACK_SIZE
	.align		4
.L_683:
        /*0b98*/ 	.byte	0x04, 0x1e
        /*0b9a*/ 	.short	(.L_685 - .L_684)
.L_684:
        /*0b9c*/ 	.word	0x00000000


	//----- nvinfo : EIATTR_CBANK_PARAM_SIZE
	.align		4
.L_685:
        /*0ba0*/ 	.byte	0x03, 0x19
        /*0ba2*/ 	.short	0x0a70


	//----- nvinfo : EIATTR_PARAM_CBANK
	.align		4
        /*0ba4*/ 	.byte	0x04, 0x0a
        /*0ba6*/ 	.short	(.L_687 - .L_686)
	.align		4
.L_686:
        /*0ba8*/ 	.word	index@(.nv.constant0._ZN7cutlass13device_kernelIN5flash11enable_sm90INS1_16FlashAttnFwdSm90INS1_25CollectiveMainloopFwdSm90ILi2EN4cute5tupleIJNS5_1CILi1EEES8_S8_EEENS6_IJNS7_ILi128EEENS7_ILi96EEENS7_ILi192EEEEEELi192ENS_6half_tEfNS_4arch4Sm90ELb0ELb1ELb1ELb0ELb1ELb0ELb0ELb1ELb1ELb1ELb1ELb0EEENS1_21CollectiveEpilogueFwdINS6_IJSA_SC_SB_EEES9_SE_SG_Li256ELb0ELb1ELb1ELb0EEENS1_19SingleTileSchedulerILb0ELb1ELb1ELi128EEEEEEEEEvNT_6ParamsE)
        /*0bac*/ 	.short	0x0210
        /*0bae*/ 	.short	0x0a70


	//----- nvinfo : EIATTR_SW_WAR
	.align		4
.L_687:
        /*0bb0*/ 	.byte	0x04, 0x36
        /*0bb2*/ 	.short	(.L_689 - .L_688)
.L_688:
        /*0bb4*/ 	.word	0x00000008
.L_689:


//--------------------- .nv.info._ZN7cutlass13device_kernelIN5flash11enable_sm90INS1_16FlashAttnFwdSm90INS1_25CollectiveMainloopFwdSm90ILi2EN4cute5tupleIJNS5_1CILi1EEES8_S8_EEENS6_IJNS7_ILi128EEENS7_ILi96EEENS7_ILi192EEEEEELi192ENS_6half_tEfNS_4arch4Sm90ELb0ELb1ELb1ELb1ELb1ELb0ELb0ELb1ELb1ELb1ELb1ELb0EEENS1_21CollectiveEpilogueFwdINS6_IJSA_SC_SB_EEES9_SE_SG_Li256ELb1ELb1ELb1ELb0EEENS1_36VarlenDynamicPersistentTileSchedulerILi128ELi96ELi256ELi128ELb1ELb1ELb1ELb1ELb0ELb1EEEEEEEEEvNT_6ParamsE --------------------------
	.section	.nv.info._ZN7cutlass13device_kernelIN5flash11enable_sm90INS1_16FlashAttnFwdSm90INS1_25CollectiveMainloopFwdSm90ILi2EN4cute5tupleIJNS5_1CILi1EEES8_S8_EEENS6_IJNS7_ILi128EEENS7_ILi96EEENS7_ILi192EEEEEELi192ENS_6half_tEfNS_4arch4Sm90ELb0ELb1ELb1ELb1ELb1ELb0ELb0ELb1ELb1ELb1ELb1ELb0EEENS1_21CollectiveEpilogueFwdINS6_IJSA_SC_SB_EEES9_SE_SG_Li256ELb1ELb1ELb1ELb0EEENS1_36VarlenDynamicPersistentTileSchedulerILi128ELi96ELi256ELi128ELb1ELb1ELb1ELb1ELb0ELb1EEEEEEEEEvNT_6ParamsE,"",@"SHT_CUDA_INFO"
	.sectionflags	@""
	.align	4


	//----- nvinfo : EIATTR_CUDA_API_VERSION
	.align		4
        /*0000*/ 	.byte	0x04, 0x37
        /*0002*/ 	.short	(.L_691 - .L_690)
.L_690:
        /*0004*/ 	.word	0x00000082


	//----- nvinfo : EIATTR_KPARAM_INFO
	.align		4
.L_691:
        /*0008*/ 	.byte	0x04, 0x17
        /*000a*/ 	.short	(.L_693 - .L_692)
.L_692:
        /*000c*/ 	.word	0x00000000
        /*0010*/ 	.short	0x0000
        /*0012*/ 	.short	0x0070
        /*0014*/ 	.byte	0x00, 0xf0, 0x01, 0x2a


	//----- nvinfo : EIATTR_SPARSE_MMA_MASK
	.align		4
.L_693:
        /*0018*/ 	.byte	0x03, 0x50
        /*001a*/ 	.short	0x0000


	//----- nvinfo : EIATTR_MAXREG_COUNT
	.align		4
        /*001c*/ 	.byte	0x03, 0x1b
        /*001e*/ 	.short	0x00a8


	//----- nvinfo : EIATTR_NUM_BARRIERS
	.align		4
        /*0020*/ 	.byte	0x02, 0x4c
        /*0022*/ 	.byte	0x09
	.zero		1


	//----- nvinfo : EIATTR_EXTERNS
	.align		4
        /*0024*/ 	.byte	0x04, 0x0f
        /*0026*/ 	.short	(.L_695 - .L_694)


	//   ....[0]....
	.align		4
.L_694:
        /*0028*/ 	.word	index@(__assertfail)


	//----- nvinfo : EIATTR_ANNOTATIONS
	.align		4
.L_695:
        /*002c*/ 	.byte	0x04, 0x55
        /*002e*/ 	.short	(.L_697 - .L_696)


	//   ....[0]....
.L_696:
        /* <DEDUP_REMOVED lines=14> */


	//----- nvinfo : EIATTR_MERCURY_ISA_VERSION
	.align		4
.L_697:
        /*0100*/ 	.byte	0x03, 0x5f
        /*0102*/ 	.short	0x0101


	//----- nvinfo : EIATTR_UNUSED_LOAD_BYTE_OFFSET
	.align		4
        /*0104*/ 	.byte	0x04, 0x44
        /*0106*/ 	.short	(.L_699 - .L_698)


	//   ....[0]....
.L_698:
        /*0108*/ 	.word	0x00000950
        /*010c*/ 	.word	0x0000fff0


	//   ....[1]....
        /*0110*/ 	.word	0x0000fe10
        /*0114*/ 	.word	0x0000fff0


	//----- nvinfo : EIATTR_INT_WARP_WIDE_INSTR_OFFSETS
	.align		4
.L_699:
        /*0118*/ 	.byte	0x04, 0x31
        /*011a*/ 	.short	(.L_701 - .L_700)


	//   ....[0]....
.L_700:
        /*011c*/ 	.word	0x000000c0


	//   ....[1]....
        /*0120*/ 	.word	0x000000d0


	//   ....[2]....
        /*0124*/ 	.word	0x00000170


	//   ....[3]....
        /*0128*/ 	.word	0x00015880


	//   ....[4]....
        /*012c*/ 	.word	0x00015910


	//   ....[5]....
        /*0130*/ 	.word	0x000186b0


	//   ....[6]....
        /*0134*/ 	.word	0x00018740


	//----- nvinfo : EIATTR_COOP_GROUP_MASK_REGIDS
	.align		4
.L_701:
        /*0138*/ 	.byte	0x04, 0x29
        /*013a*/ 	.short	(.L_703 - .L_702)


	//   ....[0]....
.L_702:
        /*013c*/ 	.word	0xffffffff


	//   ....[1]....
        /*0140*/ 	.word	0xffffffff


	//   ....[2]....
        /*0144*/ 	.word	0xffffffff


	//   ....[3]....
        /*0148*/ 	.word	0xffffffff


	//   ....[4]....
        /*014c*/ 	.word	0xffffffff


	//   ....[5]....
        /*0150*/ 	.word	0xffffffff


	//   ....[6]....
        /*0154*/ 	.word	0xffffffff


	//   ....[7]....
        /*0158*/ 	.word	0xffffffff


	//   ....[8]....
        /*015c*/ 	.word	0xffffffff


	//   ....[9]....
        /*0160*/ 	.word	0xffffffff


	//   ....[10]....
        /*0164*/ 	.word	0xffffffff


	//   ....[11]....
        /*0168*/ 	.word	0xffffffff


	//   ....[12]....
        /*016c*/ 	.word	0xffffffff


	//   ....[13]....
        /*0170*/ 	.word	0xffffffff


	//   ....[14]....
        /*0174*/ 	.word	0xffffffff


	//   ....[15]....
        /*0178*/ 	.word	0xffffffff


	//   ....[16]....
        /*017c*/ 	.word	0xffffffff


	//   ....[17]....
        /*0180*/ 	.word	0xffffffff


	//   ....[18]....
        /*0184*/ 	.word	0xffffffff


	//   ....[19]....
        /*0188*/ 	.word	0xffffffff


	//   ....[20]....
        /*018c*/ 	.word	0xffffffff


	//   ....[21]....
        /*0190*/ 	.word	0xffffffff


	//   ....[22]....
        /*0194*/ 	.word	0xffffffff


	//   ....[23]....
        /*0198*/ 	.word	0xffffffff


	//   ....[24]....
        /*019c*/ 	.word	0xffffffff


	//   ....[25]....
        /*01a0*/ 	.word	0xffffffff


	//   ....[26]....
        /*01a4*/ 	.word	0xffffffff


	//   ....[27]....
        /*01a8*/ 	.word	0xffffffff


	//   ....[28]....
        /*01ac*/ 	.word	0xffffffff


	//   ....[29]....
        /*01b0*/ 	.word	0xffffffff


	//   ....[30]....
        /*01b4*/ 	.word	0xffffffff


	//   ....[31]....
        /*01b8*/ 	.word	0xffffffff


	//   ....[32]....
        /*01bc*/ 	.word	0xffffffff


	//   ....[33]....
        /*01c0*/ 	.word	0xffffffff


	//   ....[34]....
        /*01c4*/ 	.word	0xffffffff


	//   ....[35]....
        /*01c8*/ 	.word	0xffffffff


	//   ....[36]....
        /*01cc*/ 	.word	0xffffffff


	//   ....[37]....
        /*01d0*/ 	.word	0xffffffff


	//   ....[38]....
        /*01d4*/ 	.word	0xffffffff


	//   ....[39]....
        /*01d8*/ 	.word	0xffffffff


	//   ....[40]....
        /*01dc*/ 	.word	0xffffffff


	//   ....[41]....
        /*01e0*/ 	.word	0xffffffff


	//   ....[42]....
        /*01e4*/ 	.word	0xffffffff


	//   ....[43]....
        /*01e8*/ 	.word	0xffffffff


	//   ....[44]....
        /*01ec*/ 	.word	0xffffffff


	//   ....[45]....
        /*01f0*/ 	.word	0xffffffff


	//   ....[46]....
        /*01f4*/ 	.word	0xffffffff


	//   ....[47]....
        /*01f8*/ 	.word	0xffffffff


	//   ....[48]....
        /*01fc*/ 	.word	0xffffffff


	//   ....[49]....
        /*0200*/ 	.word	0xffffffff


	//   ....[50]....
        /*0204*/ 	.word	0xffffffff


	//   ....[51]....
        /*0208*/ 	.word	0xffffffff


	//   ....[52]....
        /*020c*/ 	.word	0xffffffff


	//   ....[53]....
        /*0210*/ 	.word	0xffffffff


	//   ....[54]....
        /*0214*/ 	.word	0xffffffff


	//   ....[55]....
        /*0218*/ 	.word	0xffffffff


	//   ....[56]....
        /*021c*/ 	.word	0xffffffff


	//   ....[57]....
        /*0220*/ 	.word	0xffffffff


	//   ....[58]....
        /*0224*/ 	.word	0xffffffff


	//   ....[59]....
        /*0228*/ 	.word	0xffffffff


	//   ....[60]....
        /*022c*/ 	.word	0xffffffff


	//   ....[61]....
        /*0230*/ 	.word	0xffffffff


	//   ....[62]....
        /*0234*/ 	.word	0xffffffff


	//   ....[63]....
        /*0238*/ 	.word	0xffffffff


	//   ....[64]....
        /*023c*/ 	.word	0xffffffff


	//   ....[65]....
        /*0240*/ 	.word	0xffffffff


	//   ....[66]....
        /*0244*/ 	.word	0xffffffff


	//   ....[67]....
        /*0248*/ 	.word	0xffffffff


	//   ....[68]....
        /*024c*/ 	.word	0xffffffff


	//   ....[69]....
        /*0250*/ 	.word	0xffffffff


	//   ....[70]....
        /*0254*/ 	.word	0xffffffff


	//   ....[71]....
        /*0258*/ 	.word	0xffffffff


	//   ....[72]....
        /*025c*/ 	.word	0xffffffff


	//   ....[73]....
        /*0260*/ 	.word	0xffffffff


	//   ....[74]....
        /*0264*/ 	.word	0xffffffff


	//   ....[75]....
        /*0268*/ 	.word	0xffffffff


	//   ....[76]....
        /*026c*/ 	.word	0xffffffff


	//   ....[77]....
        /*0270*/ 	.word	0xffffffff


	//   ....[78]....
        /*0274*/ 	.word	0xffffffff


	//   ....[79]....
        /*0278*/ 	.word	0xffffffff


	//   ....[80]....
        /*027c*/ 	.word	0xffffffff


	//   ....[81]....
        /*0280*/ 	.word	0xffffffff


	//   ....[82]....
        /*0284*/ 	.word	0xffffffff


	//   ....[83]....
        /*0288*/ 	.word	0xffffffff


	//   ....[84]....
        /*028c*/ 	.word	0xffffffff


	//   ....[85]....
        /*0290*/ 	.word	0xffffffff


	//   ....[86]....
        /*0294*/ 	.word	0xffffffff


	//   ....[87]....
        /*0298*/ 	.word	0xffffffff


	//   ....[88]....
        /*029c*/ 	.word	0xffffffff


	//   ....[89]....
        /*02a0*/ 	.word	0xffffffff


	//   ....[90]....
        /*02a4*/ 	.word	0xffffffff


	//   ....[91]....
        /*02a8*/ 	.word	0xffffffff


	//   ....[92]....
        /*02ac*/ 	.word	0xffffffff


	//   ....[93]....
        /*02b0*/ 	.word	0xffffffff


	//   ....[94]....
        /*02b4*/ 	.word	0xffffffff


	//   ....[95]....
        /*02b8*/ 	.word	0xffffffff


	//   ....[96]....
        /*02bc*/ 	.word	0xffffffff


	//   ....[97]....
        /*02c0*/ 	.word	0xffffffff


	//   ....[98]....
        /*02c4*/ 	.word	0xffffffff


	//   ....[99]....
        /*02c8*/ 	.word	0xffffffff


	//   ....[100]....
        /*02cc*/ 	.word	0xffffffff


	//   ....[101]....
        /*02d0*/ 	.word	0xffffffff


	//   ....[102]....
        /*02d4*/ 	.word	0xffffffff


	//   ....[103]....
        /*02d8*/ 	.word	0xffffffff


	//   ....[104]....
        /*02dc*/ 	.word	0xffffffff


	//   ....[105]....
        /*02e0*/ 	.word	0xffffffff


	//   ....[106]....
        /*02e4*/ 	.word	0xffffffff


	//   ....[107]....
        /*02e8*/ 	.word	0xffffffff


	//   ....[108]....
        /*02ec*/ 	.word	0xffffffff


	//   ....[109]....
        /*02f0*/ 	.word	0xffffffff


	//   ....[110]....
        /*02f4*/ 	.word	0xffffffff


	//   ....[111]....
        /*02f8*/ 	.word	0xffffffff


	//   ....[112]....
        /*02fc*/ 	.word	0xffffffff


	//   ....[113]....
        /*0300*/ 	.word	0xffffffff


	//   ....[114]....
        /*0304*/ 	.word	0xffffffff


	//   ....[115]....
        /*0308*/ 	.word	0xffffffff


	//   ....[116]....
        /*030c*/ 	.word	0xffffffff


	//   ....[117]....
        /*0310*/ 	.word	0xffffffff


	//   ....[118]....
        /*0314*/ 	.word	0xffffffff


	//   ....[119]....
        /*0318*/ 	.word	0xffffffff


	//   ....[120]....
        /*031c*/ 	.word	0xffffffff


	//   ....[121]....
        /*0320*/ 	.word	0xffffffff


	//   ....[122]....
        /*0324*/ 	.word	0xffffffff


	//   ....[123]....
        /*0328*/ 	.word	0xffffffff


	//   ....[124]....
        /*032c*/ 	.word	0xffffffff


	//   ....[125]....
        /*0330*/ 	.word	0xffffffff


	//   ....[126]....
        /*0334*/ 	.word	0xffffffff


	//   ....[127]....
        /*0338*/ 	.word	0xffffffff


	//   ....[128]....
        /*033c*/ 	.word	0xffffffff


	//   ....[129]....
        /*0340*/ 	.word	0xffffffff


	//   ....[130]....
        /*0344*/ 	.word	0xffffffff


	//   ....[131]....
        /*0348*/ 	.word	0xffffffff


	//   ....[132]....
        /*034c*/ 	.word	0xffffffff


	//   ....[133]....
        /*0350*/ 	.word	0xffffffff


	//   ....[134]....
        /*0354*/ 	.word	0xffffffff


	//   ....[135]....
        /*0358*/ 	.word	0xffffffff


	//   ....[136]....
        /*035c*/ 	.word	0xffffffff


	//   ....[137]....
        /*0360*/ 	.word	0xffffffff


	//   ....[138]....
        /*0364*/ 	.word	0xffffffff


	//   ....[139]....
        /*0368*/ 	.word	0xffffffff


	//   ....[140]....
        /*036c*/ 	.word	0xffffffff


	//   ....[141]....
        /*0370*/ 	.word	0xffffffff


	//   ....[142]....
        /*0374*/ 	.word	0xffffffff


	//   ....[143]....
        /*0378*/ 	.word	0xffffffff


	//   ....[144]....
        /*037c*/ 	.word	0xffffffff


	//   ....[145]....
        /*0380*/ 	.word	0xffffffff


	//   ....[146]....
        /*0384*/ 	.word	0xffffffff


	//   ....[147]....
        /*0388*/ 	.word	0xffffffff


	//   ....[148]....
        /*038c*/ 	.word	0xffffffff


	//   ....[149]....
        /*0390*/ 	.word	0xffffffff


	//   ....[150]....
        /*0394*/ 	.word	0xffffffff


	//   ....[151]....
        /*0398*/ 	.word	0xffffffff


	//   ....[152]....
        /*039c*/ 	.word	0xffffffff


	//   ....[153]....
        /*03a0*/ 	.word	0xffffffff


	//   ....[154]....
        /*03a4*/ 	.word	0xffffffff


	//   ....[155]....
        /*03a8*/ 	.word	0xffffffff


	//   ....[156]....
        /*03ac*/ 	.word	0xffffffff


	//   ....[157]....
        /*03b0*/ 	.word	0x0500000f


	//   ....[158]....
        /*03b4*/ 	.word	0x0500000f


	//   ....[159]....
        /*03b8*/ 	.word	0x0500000f


	//   ....[160]....
        /*03bc*/ 	.word	0x0500000f


	//   ....[161]....
        /*03c0*/ 	.word	0x0500000f


	//   ....[162]....
        /*03c4*/ 	.word	0x0500000f


	//   ....[163]....
        /*03c8*/ 	.word	0x0500000f


	//   ....[164]....
        /*03cc*/ 	.word	0x0500000f


	//   ....[165]....
        /*03d0*/ 	.word	0x0500000f


	//   ....[166]....
        /*03d4*/ 	.word	0x0500000f


	//   ....[167]....
        /*03d8*/ 	.word	0x0500000f


	//   ....[168]....
        /*03dc*/ 	.word	0x0500000f


	//   ....[169]....
        /*03e0*/ 	.word	0x0500000f


	//   ....[170]....
        /*03e4*/ 	.word	0x0500000f


	//   ....[171]....
        /*03e8*/ 	.word	0x0500000f


	//   ....[172]....
        /*03ec*/ 	.word	0x0500000f


	//   ....[173]....
        /*03f0*/ 	.word	0x0500000f


	//   ....[174]....
        /*03f4*/ 	.word	0x0500000f


	//   ....[175]....
        /*03f8*/ 	.word	0x0500000f


	//   ....[176]....
        /*03fc*/ 	.word	0x0500000f


	//   ....[177]....
        /*0400*/ 	.word	0x0500000f


	//   ....[178]....
        /*0404*/ 	.word	0x0500000f


	//   ....[179]....
        /*0408*/ 	.word	0x0500000f


	//   ....[180]....
        /*040c*/ 	.word	0x0500000f


	//   ....[181]....
        /*0410*/ 	.word	0x0500000f


	//   ....[182]....
        /*0414*/ 	.word	0x0500000f


	//   ....[183]....
        /*0418*/ 	.word	0x0500000f


	//   ....[184]....
        /*041c*/ 	.word	0x0500000f


	//   ....[185]....
        /*0420*/ 	.word	0x0500000f


	//   ....[186]....
        /*0424*/ 	.word	0x0500000f


	//   ....[187]....
        /*0428*/ 	.word	0x0500000f


	//   ....[188]....
        /*042c*/ 	.word	0x0500000f


	//   ....[189]....
        /*0430*/ 	.word	0x0500000f


	//   ....[190]....
        /*0434*/ 	.word	0x0500000f


	//   ....[191]....
        /*0438*/ 	.word	0x0500000f


	//   ....[192]....
        /*043c*/ 	.word	0x0500000f


	//   ....[193]....
        /*0440*/ 	.word	0x0500000f


	//   ....[194]....
        /*0444*/ 	.word	0x0500000f


	//   ....[195]....
        /*0448*/ 	.word	0x0500000f


	//   ....[196]....
        /*044c*/ 	.word	0x0500000f


	//   ....[197]....
        /*0450*/ 	.word	0x0500000f


	//   ....[198]....
        /*0454*/ 	.word	0x0500000f


	//   ....[199]....
        /*0458*/ 	.word	0x0500000f


	//   ....[200]....
        /*045c*/ 	.word	0x0500000f


	//   ....[201]....
        /*0460*/ 	.word	0x0500000f


	//   ....[202]....
        /*0464*/ 	.word	0x0500000f


	//   ....[203]....
        /*0468*/ 	.word	0x0500000f


	//   ....[204]....
        /*046c*/ 	.word	0x0500000f


	//   ....[205]....
        /*0470*/ 	.word	0x0500000f


	//   ....[206]....
        /*0474*/ 	.word	0x0500000f


	//   ....[207]....
        /*0478*/ 	.word	0x0500000f


	//   ....[208]....
        /*047c*/ 	.word	0x0500000f


	//   ....[209]....
        /*0480*/ 	.word	0x0500000f


	//   ....[210]....
        /*0484*/ 	.word	0x0500000f


	//   ....[211]....
        /*0488*/ 	.word	0x0500000f


	//   ....[212]....
        /*048c*/ 	.word	0x0500000f


	//   ....[213]....
        /*0490*/ 	.word	0x0500000f


	//   ....[214]....
        /*0494*/ 	.word	0x0500000f


	//   ....[215]....
        /*0498*/ 	.word	0x0500000f


	//   ....[216]....
        /*049c*/ 	.word	0x0500000f


	//   ....[217]....
        /*04a0*/ 	.word	0x0500000f


	//   ....[218]....
        /*04a4*/ 	.word	0x0500000f


	//   ....[219]....
        /*04a8*/ 	.word	0x0500000f


	//   ....[220]....
        /*04ac*/ 	.word	0x0500000f


	//   ....[221]....
        /*04b0*/ 	.word	0x0500000f


	//   ....[222]....
        /*04b4*/ 	.word	0x0500000f


	//   ....[223]....
        /*04b8*/ 	.word	0x0500000f


	//   ....[224]....
        /*04bc*/ 	.word	0x0500000f


	//   ....[225]....
        /*04c0*/ 	.word	0x0500000f


	//   ....[226]....
        /*04c4*/ 	.word	0x0500000f


	//   ....[227]....
        /*04c8*/ 	.word	0x0500000f


	//   ....[228]....
        /*04cc*/ 	.word	0x0500000f


	//   ....[229]....
        /*04d0*/ 	.word	0x0500000f


	//   ....[230]....
        /*04d4*/ 	.word	0x0500000f


	//   ....[231]....
        /*04d8*/ 	.word	0x0500000f


	//   ....[232]....
        /*04dc*/ 	.word	0x0500000f


	//   ....[233]....
        /*04e0*/ 	.word	0x0500000f


	//   ....[234]....
        /*04e4*/ 	.word	0x0500000f


	//   ....[235]....
        /*04e8*/ 	.word	0x0500000f


	//   ....[236]....
        /*04ec*/ 	.word	0x0500000f


	//   ....[237]....
        /*04f0*/ 	.word	0x0500000f


	//   ....[238]....
        /*04f4*/ 	.word	0x0500000f


	//   ....[239]....
        /*04f8*/ 	.word	0x0500000f


	//   ....[240]....
        /*04fc*/ 	.word	0x0500000f


	//----- nvinfo : EIATTR_COOP_GROUP_INSTR_OFFSETS
	.align		4
.L_703:
        /*0500*/ 	.byte	0x04, 0x28
        /*0502*/ 	.short	(.L_705 - .L_704)


	//   ....[0]....
.L_704:
        /*0504*/ 	.word	0x00000070


	//   ....[1]....
        /*0508*/ 	.word	0x000000b0


	//   ....[2]....
        /*050c*/ 	.word	0x000002d0


	//   ....[3]....
        /*0510*/ 	.word	0x00000430


	//   ....[4]....
        /*0514*/ 	.word	0x00000550


	//   ....[5]....
        /*0518*/ 	.word	0x000006b0


	//   ....[6]....
        /*051c*/ 	.word	0x00001fe0


	//   ....[7]....
        /*0520*/ 	.word	0x00002b90


	//   ....[8]....
        /*0524*/ 	.word	0x000032b0


	//   ....[9]....
        /*0528*/ 	.word	0x000042d0


	//   ....[10]....
        /*052c*/ 	.word	0x000042f0


	//   ....[11]....
        /*0530*/ 	.word	0x000047c0


	//   ....[12]....
        /*0534*/ 	.word	0x00004840


	//   ....[13]....
        /*0538*/ 	.word	0x00006710


	//   ....[14]....
        /*053c*/ 	.word	0x000075b0


	//   ....[15]....
        /*0540*/ 	.word	0x00007c00


	//   ....[16]....
        /*0544*/ 	.word	0x00007d10


	//   ....[17]....
        /*0548*/ 	.word	0x000082f0


	//   ....[18]....
        /*054c*/ 	.word	0x00008340


	//   ....[19]....
        /*0550*/ 	.word	0x0000a7f0


	//   ....[20]....
        /*0554*/ 	.word	0x0000a810


	//   ....[21]....
        /*0558*/ 	.word	0x0000a830


	//   ....[22]....
        /*055c*/ 	.word	0x0000a850


	//   ....[23]....
        /*0560*/ 	.word	0x0000c640


	//   ....[24]....
        /*0564*/ 	.word	0x0000ccb0


	//   ....[25]....
        /*0568*/ 	.word	0x0000db20


	//   ....[26]....
        /*056c*/ 	.word	0x0000dc30


	//   ....[27]....
        /*0570*/ 	.word	0x0000e210


	//   ....[28]....
        /*0574*/ 	.word	0x0000e260


	//   ....[29]....
        /*0578*/ 	.word	0x0000f320


	//   ....[30]....
        /*057c*/ 	.word	0x0000f350


	//   ....[31]....
        /*0580*/ 	.word	0x0000f410


	//   ....[32]....
        /*0584*/ 	.word	0x0000f420


	//   ....[33]....
        /*0588*/ 	.word	0x00010cc0


	//   ....[34]....
        /*058c*/ 	.word	0x00010ce0


	//   ....[35]....
        /*0590*/ 	.word	0x00010cf0


	//   ....[36]....
        /*0594*/ 	.word	0x00010d00


	//   ....[37]....
        /*0598*/ 	.word	0x00011610


	//   ....[38]....
        /*059c*/ 	.word	0x00011630


	//   ....[39]....
        /*05a0*/ 	.word	0x00011760


	//   ....[40]....
        /*05a4*/ 	.word	0x00011780


	//   ....[41]....
        /*05a8*/ 	.word	0x00011880


	//   ....[42]....
        /*05ac*/ 	.word	0x000118a0


	//   ....[43]....
        /*05b0*/ 	.word	0x000119b0


	//   ....[44]....
        /*05b4*/ 	.word	0x000119d0


	//   ....[45]....
        /*05b8*/ 	.word	0x00011e00


	//   ....[46]....
        /*05bc*/ 	.word	0x00011e10


	//   ....[47]....
        /*05c0*/ 	.word	0x00012540


	//   ....[48]....
        /*05c4*/ 	.word	0x00012550


	//   ....[49]....
        /*05c8*/ 	.word	0x000136f0


	//   ....[50]....
        /*05cc*/ 	.word	0x00013720


	//   ....[51]....
        /*05d0*/ 	.word	0x00013840


	//   ....[52]....
        /*05d4*/ 	.word	0x00013860


	//   ....[53]....
        /*05d8*/ 	.word	0x00013960


	//   ....[54]....
        /*05dc*/ 	.word	0x00013980


	//   ....[55]....
        /*05e0*/ 	.word	0x00013a90


	//   ....[56]....
        /*05e4*/ 	.word	0x00013ab0


	//   ....[57]....
        /*05e8*/ 	.word	0x00013c50


	//   ....[58]....
        /*05ec*/ 	.word	0x00013e40


	//   ....[59]....
        /*05f0*/ 	.word	0x00013e70


	//   ....[60]....
        /*05f4*/ 	.word	0x00013ea0


	//   ....[61]....
        /*05f8*/ 	.word	0x00013ed0


	//   ....[62]....
        /*05fc*/ 	.word	0x00013f00


	//   ....[63]....
        /*0600*/ 	.word	0x00013f30


	//   ....[64]....
        /*0604*/ 	.word	0x000140a0


	//   ....[65]....
        /*0608*/ 	.word	0x000140d0


	//   ....[66]....
        /*060c*/ 	.word	0x00014100


	//   ....[67]....
        /*0610*/ 	.word	0x00014130


	//   ....[68]....
        /*0614*/ 	.word	0x00014160


	//   ....[69]....
        /*0618*/ 	.word	0x00014190


	//   ....[70]....
        /*061c*/ 	.word	0x00014220


	//   ....[71]....
        /*0620*/ 	.word	0x00014250


	//   ....[72]....
        /*0624*/ 	.word	0x00014260


	//   ....[73]....
        /*0628*/ 	.word	0x000142a0


	//   ....[74]....
        /*062c*/ 	.word	0x00016410


	//   ....[75]....
        /*0630*/ 	.word	0x00016430


	//   ....[76]....
        /*0634*/ 	.word	0x000164e0


	//   ....[77]....
        /*0638*/ 	.word	0x00016500


	//   ....[78]....
        /*063c*/ 	.word	0x000165a0


	//   ....[79]....
        /*0640*/ 	.word	0x000165c0


	//   ....[80]....
        /*0644*/ 	.word	0x00016660


	//   ....[81]....
        /*0648*/ 	.word	0x00016680


	//   ....[82]....
        /*064c*/ 	.word	0x00016720


	//   ....[83]....
        /*0650*/ 	.word	0x00016740


	//   ....[84]....
        /*0654*/ 	.word	0x00016750


	//   ....[85]....
        /*0658*/ 	.word	0x000167e0


	//   ....[86]....
        /*065c*/ 	.word	0x00016ec0


	//   ....[87]....
        /*0660*/ 	.word	0x00016ef0


	//   ....[88]....
        /*0664*/ 	.word	0x00016f50


	//   ....[89]....
        /*0668*/ 	.word	0x00016fb0


	//   ....[90]....
        /*066c*/ 	.word	0x00017000


	//   ....[91]....
        /*0670*/ 	.word	0x00017060


	//   ....[92]....
        /*0674*/ 	.word	0x000170b0


	//   ....[93]....
        /*0678*/ 	.word	0x00017110


	//   ....[94]....
        /*067c*/ 	.word	0x00017160


	//   ....[95]....
        /*0680*/ 	.word	0x000171c0


	//   ....[96]....
        /*0684*/ 	.word	0x00017210


	//   ....[97]....
        /*0688*/ 	.word	0x00017270


	//   ....[98]....
        /*068c*/ 	.word	0x000172c0


	//   ....[99]....
        /*0690*/ 	.word	0x00017310


	//   ....[100]....
        /*0694*/ 	.word	0x00017330


	//   ....[101]....
        /*0698*/ 	.word	0x00017370


	//   ....[102]....
        /*069c*/ 	.word	0x00017b20


	//   ....[103]....
        /*06a0*/ 	.word	0x00017b60


	//   ....[104]....
        /*06a4*/ 	.word	0x00017b70


	//   ....[105]....
        /*06a8*/ 	.word	0x00017bd0


	//   ....[106]....
        /*06ac*/ 	.word	0x00017be0


	//   ....[107]....
        /*06b0*/ 	.word	0x00017c40


	//   ....[108]....
        /*06b4*/ 	.word	0x00017c70


	//   ....[109]....
        /*06b8*/ 	.word	0x00017cb0


	//   ....[110]....
        /*06bc*/ 	.word	0x00017ce0


	//   ....[111]....
        /*06c0*/ 	.word	0x00017d20


	//   ....[112]....
        /*06c4*/ 	.word	0x00017d50


	//   ....[113]....
        /*06c8*/ 	.word	0x00017d90


	//   ....[114]....
        /*06cc*/ 	.word	0x00018000


	//   ....[115]....
        /*06d0*/ 	.word	0x00018020


	//   ....[116]....
        /*06d4*/ 	.word	0x00018030


	//   ....[117]....
        /*06d8*/ 	.word	0x000180c0


	//   ....[118]....
        /*06dc*/ 	.word	0x000180d0


	//   ....[119]....
        /*06e0*/ 	.word	0x00018160


	//   ....[120]....
        /*06e4*/ 	.word	0x00018170


	//   ....[121]....
        /*06e8*/ 	.word	0x00018200


	//   ....[122]....
        /*06ec*/ 	.word	0x00018210


	//   ....[123]....
        /*06f0*/ 	.word	0x000182a0


	//   ....[124]....
        /*06f4*/ 	.word	0x000182b0


	//   ....[125]....
        /*06f8*/ 	.word	0x000182c0


	//   ....[126]....
        /*06fc*/ 	.word	0x00018880


	//   ....[127]....
        /*0700*/ 	.word	0x000188c0


	//   ....[128]....
        /*0704*/ 	.word	0x00018900


	//   ....[129]....
        /*0708*/ 	.word	0x00018930


	//   ....[130]....
        /*070c*/ 	.word	0x000189c0


	//   ....[131]....
        /*0710*/ 	.word	0x000189f0


	//   ....[132]....
        /*0714*/ 	.word	0x00018a60


	//   ....[133]....
        /*0718*/ 	.word	0x00018a90


	//   ....[134]....
        /*071c*/ 	.word	0x00018b00


	//   ....[135]....
        /*0720*/ 	.word	0x00018b30


	//   ....[136]....
        /*0724*/ 	.word	0x00018b60


	//   ....[137]....
        /*0728*/ 	.word	0x00018bb0


	//   ....[138]....
        /*072c*/ 	.word	0x00018ff0


	//   ....[139]....
        /*0730*/ 	.word	0x00019000


	//   ....[140]....
        /*0734*/ 	.word	0x00019040


	//   ....[141]....
        /*0738*/ 	.word	0x00019080


	//   ....[142]....
        /*073c*/ 	.word	0x000190b0


	//   ....[143]....
        /*0740*/ 	.word	0x000190e0


	//   ....[144]....
        /*0744*/ 	.word	0x00019110


	//   ....[145]....
        /*0748*/ 	.word	0x00019140


	//   ....[146]....
        /*074c*/ 	.word	0x000192f0


	//   ....[147]....
        /*0750*/ 	.word	0x00019320


	//   ....[148]....
        /*0754*/ 	.word	0x00019350


	//   ....[149]....
        /*0758*/ 	.word	0x00019380


	//   ....[150]....
        /*075c*/ 	.word	0x000193b0


	//   ....[151]....
        /*0760*/ 	.word	0x000193e0


	//   ....[152]....
        /*0764*/ 	.word	0x000194a0


	//   ....[153]....
        /*0768*/ 	.word	0x000194c0


	//   ....[154]....
        /*076c*/ 	.word	0x000194e0


	//   ....[155]....
        /*0770*/ 	.word	0x00019540


	//   ....[156]....
        /*0774*/ 	.word	0x00019f60


	//   ....[157]....
        /*0778*/ 	.word	0x0001a5e0


	//   ....[158]....
        /*077c*/ 	.word	0x0001a6d0


	//   ....[159]....
        /*0780*/ 	.word	0x0001a770


	//   ....[160]....
        /*0784*/ 	.word	0x0001a7d0


	//   ....[161]....
        /*0788*/ 	.word	0x0001a8e0


	//   ....[162]....
        /*078c*/ 	.word	0x0001a950


	//   ....[163]....
        /*0790*/ 	.word	0x0001aa60


	//   ....[164]....
        /*0794*/ 	.word	0x0001aad0


	//   ....[165]....
        /*0798*/ 	.word	0x0001abe0


	//   ....[166]....
        /*079c*/ 	.word	0x0001ac50


	//   ....[167]....
        /*07a0*/ 	.word	0x0001ad60


	//   ....[168]....
        /*07a4*/ 	.word	0x0001add0


	//   ....[169]....
        /*07a8*/ 	.word	0x0001ae70


	//   ....[170]....
        /*07ac*/ 	.word	0x0001af80


	//   ....[171]....
        /*07b0*/ 	.word	0x0001aff0


	//   ....[172]....
        /*07b4*/ 	.word	0x0001b070


	//   ....[173]....
        /*07b8*/ 	.word	0x0001b140


	//   ....[174]....
        /*07bc*/ 	.word	0x0001b1c0


	//   ....[175]....
        /*07c0*/ 	.word	0x0001b2a0


	//   ....[176]....
        /*07c4*/ 	.word	0x0001b320


	//   ....[177]....
        /*07c8*/ 	.word	0x0001b400


	//   ....[178]....
        /*07cc*/ 	.word	0x0001b480


	//   ....[179]....
        /*07d0*/ 	.word	0x0001b560


	//   ....[180]....
        /*07d4*/ 	.word	0x0001b5e0


	//   ....[181]....
        /*07d8*/ 	.word	0x0001b6c0


	//   ....[182]....
        /*07dc*/ 	.word	0x0001b740


	//   ....[183]....
        /*07e0*/ 	.word	0x0001b810


	//   ....[184]....
        /*07e4*/ 	.word	0x0001b890


	//   ....[185]....
        /*07e8*/ 	.word	0x0001b950


	//   ....[186]....
        /*07ec*/ 	.word	0x0001ba80


	//   ....[187]....
        /*07f0*/ 	.word	0x0001bb50


	//   ....[188]....
        /*07f4*/ 	.word	0x0001bbc0


	//   ....[189]....
        /*07f8*/ 	.word	0x0001bc90


	//   ....[190]....
        /*07fc*/ 	.word	0x0001bcf0


	//   ....[191]....
        /*0800*/ 	.word	0x0001bdc0


	//   ....[192]....
        /*0804*/ 	.word	0x0001be20


	//   ....[193]....
        /*0808*/ 	.word	0x0001bef0


	//   ....[194]....
        /*080c*/ 	.word	0x0001bf50


	//   ....[195]....
        /*0810*/ 	.word	0x0001c020


	//   ....[196]....
        /*0814*/ 	.word	0x0001c080


	//   ....[197]....
        /*0818*/ 	.word	0x0001c160


	//   ....[198]....
        /*081c*/ 	.word	0x0001c250


	//   ....[199]....
        /*0820*/ 	.word	0x0001c2f0


	//   ....[200]....
        /*0824*/ 	.word	0x0001c350


	//   ....[201]....
        /*0828*/ 	.word	0x0001c450


	//   ....[202]....
        /*082c*/ 	.word	0x0001c4b0


	//   ....[203]....
        /*0830*/ 	.word	0x0001c5b0


	//   ....[204]....
        /*0834*/ 	.word	0x0001c610


	//   ....[205]....
        /*0838*/ 	.word	0x0001c710


	//   ....[206]....
        /*083c*/ 	.word	0x0001c770


	//   ....[207]....
        /*0840*/ 	.word	0x0001c870


	//   ....[208]....
        /*0844*/ 	.word	0x0001c8d0


	//   ....[209]....
        /*0848*/ 	.word	0x0001c9a0


	//   ....[210]....
        /*084c*/ 	.word	0x0001cae0


	//   ....[211]....
        /*0850*/ 	.word	0x0001cb80


	//   ....[212]....
        /*0854*/ 	.word	0x0001cc60


	//   ....[213]....
        /*0858*/ 	.word	0x0001cd30


	//   ....[214]....
        /*085c*/ 	.word	0x0001cd90


	//   ....[215]....
        /*0860*/ 	.word	0x0001ce80


	//   ....[216]....
        /*0864*/ 	.word	0x0001cee0


	//   ....[217]....
        /*0868*/ 	.word	0x0001cfd0


	//   ....[218]....
        /*086c*/ 	.word	0x0001d030


	//   ....[219]....
        /*0870*/ 	.word	0x0001d120


	//   ....[220]....
        /*0874*/ 	.word	0x0001d180


	//   ....[221]....
        /*0878*/ 	.word	0x0001d260


	//   ....[222]....
        /*087c*/ 	.word	0x0001d2f0


	//   ....[223]....
        /*0880*/ 	.word	0x0001d390


	//   ....[224]....
        /*0884*/ 	.word	0x0001d500


	//   ....[225]....
        /*0888*/ 	.word	0x0001d570


	//   ....[226]....
        /*088c*/ 	.word	0x0001d5f0


	//   ....[227]....
        /*0890*/ 	.word	0x0001d660


	//   ....[228]....
        /*0894*/ 	.word	0x0001d6d0


	//   ....[229]....
        /*0898*/ 	.word	0x0001d750


	//   ....[230]....
        /*089c*/ 	.word	0x0001d7d0


	//   ....[231]....
        /*08a0*/ 	.word	0x0001d860


	//   ....[232]....
        /*08a4*/ 	.word	0x0001d8d0


	//   ....[233]....
        /*08a8*/ 	.word	0x0001d940


	//   ....[234]....
        /*08ac*/ 	.word	0x0001d9b0


	//   ....[235]....
        /*08b0*/ 	.word	0x0001da30


	//   ....[236]....
        /*08b4*/ 	.word	0x0001daa0


	//   ....[237]....
        /*08b8*/ 	.word	0x0001db30


	//   ....[238]....
        /*08bc*/ 	.word	0x0001db90


	//   ....[239]....
        /*08c0*/ 	.word	0x0001dc20


	//   ....[240]....
        /*08c4*/ 	.word	0x0001dd50


	//----- nvinfo : EIATTR_REG_RECONFIG
	.align		4
.L_705:
        /*08c8*/ 	.byte	0x01, 0x54
	.zero		2


	//----- nvinfo : EIATTR_SYSCALL_OFFSETS
	.align		4
        /*08cc*/ 	.byte	0x04, 0x46
        /*08ce*/ 	.short	(.L_707 - .L_706)


	//   ....[0]....
.L_706:
        /*08d0*/ 	.word	0x00002160


	//   ....[1]....
        /*08d4*/ 	.word	0x00015a70


	//   ....[2]....
        /*08d8*/ 	.word	0x00015bc0


	//   ....[3]....
        /*08dc*/ 	.word	0x00015cb0


	//   ....[4]....
        /*08e0*/ 	.word	0x00016b20


	//----- nvinfo : EIATTR_MBARRIER_INSTR_OFFSETS
	.align		4
.L_707:
        /*08e4*/ 	.byte	0x04, 0x39
        /*08e6*/ 	.short	(.L_709 - .L_708)


	//   ....[0]....
.L_708:
        /*08e8*/ 	.word	0x00000180
        /*08ec*/ 	.word	0x000000ff
        /*08f0*/ 	.word	0x00030800
        /*08f4*/ 	.short	0x0100
        /*08f6*/ 	.byte	0x08
	.zero		1


	//   ....[1]....
        /*08f8*/ 	.word	0x00000190
        /*08fc*/ 	.word	0x000000ff
        /*0900*/ 	.word	0x00030820
        /*0904*/ 	.short	0x0100
        /*0906*/ 	.byte	0x08
	.zero		1


	//   ....[2]....
        /*0908*/ 	.word	0x00000280
        /*090c*/ 	.word	0x000000ff
        /*0910*/ 	.word	0x00030830
        /*0914*/ 	.short	0x0100
        /*0916*/ 	.byte	0x08
	.zero		1


	//   ....[3]....
        /*0918*/ 	.word	0x00000290
        /*091c*/ 	.word	0x000000ff
        /*0920*/ 	.word	0x00030840
        /*0924*/ 	.short	0x0100
        /*0926*/ 	.byte	0x08
	.zero		1


	//   ....[4]....
        /*0928*/ 	.word	0x000002a0
        /*092c*/ 	.word	0x000000ff
        /*0930*/ 	.word	0x00030838
        /*0934*/ 	.short	0x0100
        /*0936*/ 	.byte	0x08
	.zero		1


	//   ....[5]....
        /*0938*/ 	.word	0x000002b0
        /*093c*/ 	.word	0x000000ff
        /*0940*/ 	.word	0x00030848
        /*0944*/ 	.short	0x0100
        /*0946*/ 	.byte	0x08
	.zero		1


	//   ....[6]....
        /*0948*/ 	.word	0x000003e0
        /*094c*/ 	.word	0x000000ff
        /*0950*/ 	.word	0x00030850
        /*0954*/ 	.short	0x0100
        /*0956*/ 	.byte	0x08
	.zero		1


	//   ....[7]....
        /*0958*/ 	.word	0x000003f0
        /*095c*/ 	.word	0x000000ff
        /*0960*/ 	.word	0x00030860
        /*0964*/ 	.short	0x0100
        /*0966*/ 	.byte	0x08
	.zero		1


	//   ....[8]....
        /*0968*/ 	.word	0x00000400
        /*096c*/ 	.word	0x000000ff
        /*0970*/ 	.word	0x00030858
        /*0974*/ 	.short	0x0100
        /*0976*/ 	.byte	0x08
	.zero		1


	//   ....[9]....
        /*0978*/ 	.word	0x00000410
        /*097c*/ 	.word	0x000000ff
        /*0980*/ 	.word	0x00030868
        /*0984*/ 	.short	0x0100
        /*0986*/ 	.byte	0x08
	.zero		1


	//   ....[10]....
        /*0988*/ 	.word	0x00000500
        /*098c*/ 	.word	0x000000ff
        /*0990*/ 	.word	0x00030870
        /*0994*/ 	.short	0x0100
        /*0996*/ 	.byte	0x06
	.zero		1


	//   ....[11]....
        /*0998*/ 	.word	0x00000510
        /*099c*/ 	.word	0x000000ff
        /*09a0*/ 	.word	0x00030880
        /*09a4*/ 	.short	0x0100
        /*09a6*/ 	.byte	0x06
	.zero		1


	//   ....[12]....
        /*09a8*/ 	.word	0x00000520
        /*09ac*/ 	.word	0x000000ff
        /*09b0*/ 	.word	0x00030878
        /*09b4*/ 	.short	0x0100
        /*09b6*/ 	.byte	0x06
	.zero		1


	//   ....[13]....
        /*09b8*/ 	.word	0x00000530
        /*09bc*/ 	.word	0x000000ff
        /*09c0*/ 	.word	0x00030888
        /*09c4*/ 	.short	0x0100
        /*09c6*/ 	.byte	0x06
	.zero		1


	//   ....[14]....
        /*09c8*/ 	.word	0x00000660
        /*09cc*/ 	.word	0x000000ff
        /*09d0*/ 	.word	0x00030890
        /*09d4*/ 	.short	0x0100
        /*09d6*/ 	.byte	0x08
	.zero		1


	//   ....[15]....
        /*09d8*/ 	.word	0x00000670
        /*09dc*/ 	.word	0x000000ff
        /*09e0*/ 	.word	0x000308a0
        /*09e4*/ 	.short	0x0100
        /*09e6*/ 	.byte	0x08
	.zero		1


	//   ....[16]....
        /*09e8*/ 	.word	0x00000680
        /*09ec*/ 	.word	0x000000ff
        /*09f0*/ 	.word	0x00030898
        /*09f4*/ 	.short	0x0100
        /*09f6*/ 	.byte	0x08
	.zero		1


	//   ....[17]....
        /*09f8*/ 	.word	0x00000690
        /*09fc*/ 	.word	0x000000ff
        /*0a00*/ 	.word	0x000308a8
        /*0a04*/ 	.short	0x0100
        /*0a06*/ 	.byte	0x08
	.zero		1


	//   ....[18]....
        /*0a08*/ 	.word	0x000007d0
        /*0a0c*/ 	.word	0x000000ff
        /*0a10*/ 	.word	0x000308b0
        /*0a14*/ 	.short	0x0100
        /*0a16*/ 	.byte	0x08
	.zero		1


	//   ....[19]....
        /*0a18*/ 	.word	0x000007e0
        /*0a1c*/ 	.word	0x000000ff
        /*0a20*/ 	.word	0x000308c0
        /*0a24*/ 	.short	0x0100
        /*0a26*/ 	.byte	0x08
	.zero		1


	//   ....[20]....
        /*0a28*/ 	.word	0x000007f0
        /*0a2c*/ 	.word	0x000000ff
        /*0a30*/ 	.word	0x000308b8
        /*0a34*/ 	.short	0x0100
        /*0a36*/ 	.byte	0x08
	.zero		1


	//   ....[21]....
        /*0a38*/ 	.word	0x00000800
        /*0a3c*/ 	.word	0x000000ff
        /*0a40*/ 	.word	0x000308c8
        /*0a44*/ 	.short	0x0100
        /*0a46*/ 	.byte	0x08
	.zero		1


	//   ....[22]....
        /*0a48*/ 	.word	0x000021e0
        /*0a4c*/ 	.word	0x000000ff
        /*0a50*/ 	.word	0x00030800
        /*0a54*/ 	.short	0x010a
        /*0a56*/ 	.byte	0x3c
	.zero		1


	//   ....[23]....
        /*0a58*/ 	.word	0x00002290
        /*0a5c*/ 	.word	0x00000003
        /*0a60*/ 	.word	0x00030830
        /*0a64*/ 	.short	0x010a
        /*0a66*/ 	.byte	0x3f
	.zero		1


	//   ....[24]....
        /*0a68*/ 	.word	0x000022d0
        /*0a6c*/ 	.word	0x00000003
        /*0a70*/ 	.word	0x00030830
        /*0a74*/ 	.short	0x010a
        /*0a76*/ 	.byte	0x3f
	.zero		1


	//   ....[25]....
        /*0a78*/ 	.word	0x00002dd0
        /*0a7c*/ 	.word	0x000000ff
        /*0a80*/ 	.word	0x00000000
        /*0a84*/ 	.short	0x0101
        /*0a86*/ 	.byte	0x04
	.zero		1


	//   ....[26]....
        /*0a88*/ 	.word	0x00005690
        /*0a8c*/ 	.word	0x000000ff
        /*0a90*/ 	.word	0x00030830
        /*0a94*/ 	.short	0x010a
        /*0a96*/ 	.byte	0x06
	.zero		1


	//   ....[27]....
        /*0a98*/ 	.word	0x000056d0
        /*0a9c*/ 	.word	0x000000ff
        /*0aa0*/ 	.word	0x00030830
        /*0aa4*/ 	.short	0x010a
        /*0aa6*/ 	.byte	0x06
	.zero		1


	//   ....[28]....
        /*0aa8*/ 	.word	0x000061c0
        /*0aac*/ 	.word	0x000000ff
        /*0ab0*/ 	.word	0x00030850
        /*0ab4*/ 	.short	0x010a
        /*0ab6*/ 	.byte	0x07
	.zero		1


	//   ....[29]....
        /*0ab8*/ 	.word	0x00006200
        /*0abc*/ 	.word	0x000000ff
        /*0ac0*/ 	.word	0x00030850
        /*0ac4*/ 	.short	0x010a
        /*0ac6*/ 	.byte	0x07
	.zero		1


	//   ....[30]....
        /*0ac8*/ 	.word	0x00006900
        /*0acc*/ 	.word	0x000000ff
        /*0ad0*/ 	.word	0x00000000
        /*0ad4*/ 	.short	0x0101
        /*0ad6*/ 	.byte	0x06
	.zero		1


	//   ....[31]....
        /*0ad8*/ 	.word	0x00008c40
        /*0adc*/ 	.word	0x000000ff
        /*0ae0*/ 	.word	0x00000000
        /*0ae4*/ 	.short	0x0101
        /*0ae6*/ 	.byte	0x07
	.zero		1


	//   ....[32]....
        /*0ae8*/ 	.word	0x000090d0
        /*0aec*/ 	.word	0x000000ff
        /*0af0*/ 	.word	0x00030830
        /*0af4*/ 	.short	0x010a
        /*0af6*/ 	.byte	0x06
	.zero		1


	//   ....[33]....
        /*0af8*/ 	.word	0x00009110
        /*0afc*/ 	.word	0x000000ff
        /*0b00*/ 	.word	0x00030830
        /*0b04*/ 	.short	0x010a
        /*0b06*/ 	.byte	0x06
	.zero		1


	//   ....[34]....
        /*0b08*/ 	.word	0x00009c00
        /*0b0c*/ 	.word	0x000000ff
        /*0b10*/ 	.word	0x00030850
        /*0b14*/ 	.short	0x010a
        /*0b16*/ 	.byte	0x07
	.zero		1


	//   ....[35]....
        /*0b18*/ 	.word	0x00009c40
        /*0b1c*/ 	.word	0x000000ff
        /*0b20*/ 	.word	0x00030850
        /*0b24*/ 	.short	0x010a
        /*0b26*/ 	.byte	0x07
	.zero		1


	//   ....[36]....
        /*0b28*/ 	.word	0x0000a2f0
        /*0b2c*/ 	.word	0x000000ff
        /*0b30*/ 	.word	0x00000000
        /*0b34*/ 	.short	0x0101
        /*0b36*/ 	.byte	0x06
	.zero		1


	//   ....[37]....
        /*0b38*/ 	.word	0x0000b390
        /*0b3c*/ 	.word	0x000000ff
        /*0b40*/ 	.word	0x00000000
        /*0b44*/ 	.short	0x0101
        /*0b46*/ 	.byte	0x07
	.zero		1


	//   ....[38]....
        /*0b48*/ 	.word	0x0000b5c0
        /*0b4c*/ 	.word	0x000000ff
        /*0b50*/ 	.word	0x00030830
        /*0b54*/ 	.short	0x010a
        /*0b56*/ 	.byte	0x06
	.zero		1


	//   ....[39]....
        /*0b58*/ 	.word	0x0000b600
        /*0b5c*/ 	.word	0x000000ff
        /*0b60*/ 	.word	0x00030830
        /*0b64*/ 	.short	0x010a
        /*0b66*/ 	.byte	0x06
	.zero		1


	//   ....[40]....
        /*0b68*/ 	.word	0x0000c0f0
        /*0b6c*/ 	.word	0x000000ff
        /*0b70*/ 	.word	0x00030850
        /*0b74*/ 	.short	0x010a
        /*0b76*/ 	.byte	0x07
	.zero		1


	//   ....[41]....
        /*0b78*/ 	.word	0x0000c130
        /*0b7c*/ 	.word	0x000000ff
        /*0b80*/ 	.word	0x00030850
        /*0b84*/ 	.short	0x010a
        /*0b86*/ 	.byte	0x07
	.zero		1


	//   ....[42]....
        /*0b88*/ 	.word	0x0000c820
        /*0b8c*/ 	.word	0x000000ff
        /*0b90*/ 	.word	0x00000000
        /*0b94*/ 	.short	0x0101
        /*0b96*/ 	.byte	0x06
	.zero		1


	//   ....[43]....
        /*0b98*/ 	.word	0x0000eb70
        /*0b9c*/ 	.word	0x000000ff
        /*0ba0*/ 	.word	0x00000000
        /*0ba4*/ 	.short	0x0101
        /*0ba6*/ 	.byte	0x07
	.zero		1


	//   ....[44]....
        /*0ba8*/ 	.word	0x0000f290
        /*0bac*/ 	.word	0x000000ff
        /*0bb0*/ 	.word	0x00030850
        /*0bb4*/ 	.short	0x010a
        /*0bb6*/ 	.byte	0x05
	.zero		1


	//   ....[45]....
        /*0bb8*/ 	.word	0x0000f2d0
        /*0bbc*/ 	.word	0x000000ff
        /*0bc0*/ 	.word	0x00030850
        /*0bc4*/ 	.short	0x010a
        /*0bc6*/ 	.byte	0x05
	.zero		1


	//   ....[46]....
        /*0bc8*/ 	.word	0x0000fa80
        /*0bcc*/ 	.word	0x000000ff
        /*0bd0*/ 	.word	0x00000000
        /*0bd4*/ 	.short	0x0101
        /*0bd6*/ 	.byte	0x04
	.zero		1


	//   ....[47]....
        /*0bd8*/ 	.word	0x00011600
        /*0bdc*/ 	.word	0x000000ff
        /*0be0*/ 	.word	0x00000000
        /*0be4*/ 	.short	0x0101
        /*0be6*/ 	.byte	0x08
	.zero		1


	//   ....[48]....
        /*0be8*/ 	.word	0x00011c60
        /*0bec*/ 	.word	0x000000ff
        /*0bf0*/ 	.word	0x00000000
        /*0bf4*/ 	.short	0x0101
        /*0bf6*/ 	.byte	0x08
	.zero		1


	//   ....[49]....
        /*0bf8*/ 	.word	0x00016220
        /*0bfc*/ 	.word	0x00000007
        /*0c00*/ 	.word	0x00030840
        /*0c04*/ 	.short	0x010a
        /*0c06*/ 	.byte	0x3f
	.zero		1


	//   ....[50]....
        /*0c08*/ 	.word	0x000168a0
        /*0c0c*/ 	.word	0x00000007
        /*0c10*/ 	.word	0x00030830
        /*0c14*/ 	.short	0x0107
        /*0c16*/ 	.byte	0x3f
	.zero		1


	//   ....[51]....
        /*0c18*/ 	.word	0x00016950
        /*0c1c*/ 	.word	0x00000007
        /*0c20*/ 	.word	0x00030830
        /*0c24*/ 	.short	0x0101
        /*0c26*/ 	.byte	0x3f
	.zero		1


	//   ....[52]....
        /*0c28*/ 	.word	0x00017480
        /*0c2c*/ 	.word	0x00000011
        /*0c30*/ 	.word	0x00030800
        /*0c34*/ 	.short	0x0107
        /*0c36*/ 	.byte	0x3f
	.zero		1


	//   ....[53]....
        /*0c38*/ 	.word	0x000175a0
        /*0c3c*/ 	.word	0x00000011
        /*0c40*/ 	.word	0x00030800
        /*0c44*/ 	.short	0x0101
        /*0c46*/ 	.byte	0x3f
	.zero		1


	//   ....[54]....
        /*0c48*/ 	.word	0x000175c0
        /*0c4c*/ 	.word	0x00000011
        /*0c50*/ 	.word	0x00030820
        /*0c54*/ 	.short	0x010a
        /*0c56*/ 	.byte	0x3f
	.zero		1


	//   ....[55]....
        /*0c58*/ 	.word	0x00017980
        /*0c5c*/ 	.word	0x00000006
        /*0c60*/ 	.word	0x00030840
        /*0c64*/ 	.short	0x010a
        /*0c66*/ 	.byte	0x3f
	.zero		1


	//   ....[56]....
        /*0c68*/ 	.word	0x00017e40
        /*0c6c*/ 	.word	0x00000006
        /*0c70*/ 	.word	0x00030830
        /*0c74*/ 	.short	0x0107
        /*0c76*/ 	.byte	0x3f
	.zero		1


	//   ....[57]....
        /*0c78*/ 	.word	0x00017ef0
        /*0c7c*/ 	.word	0x00000006
        /*0c80*/ 	.word	0x00030830
        /*0c84*/ 	.short	0x0101
        /*0c86*/ 	.byte	0x3f
	.zero		1


	//   ....[58]....
        /*0c88*/ 	.word	0x00017f60
        /*0c8c*/ 	.word	0x00000006
        /*0c90*/ 	.word	0x00030860
        /*0c94*/ 	.short	0x010a
        /*0c96*/ 	.byte	0x3f
	.zero		1


	//   ....[59]....
        /*0c98*/ 	.word	0x000184b0
        /*0c9c*/ 	.word	0x00000006
        /*0ca0*/ 	.word	0x00030850
        /*0ca4*/ 	.short	0x0107
        /*0ca6*/ 	.byte	0x3f
	.zero		1


	//   ....[60]....
        /*0ca8*/ 	.word	0x000185d0
        /*0cac*/ 	.word	0x00000006
        /*0cb0*/ 	.word	0x00030850
        /*0cb4*/ 	.short	0x0101
        /*0cb6*/ 	.byte	0x3f
	.zero		1


	//   ....[61]....
        /*0cb8*/ 	.word	0x000187e0
        /*0cbc*/ 	.word	0x00000000
        /*0cc0*/ 	.word	0x00030860
        /*0cc4*/ 	.short	0x010a
        /*0cc6*/ 	.byte	0x3f
	.zero		1


	//   ....[62]....
        /*0cc8*/ 	.word	0x00018ce0
        /*0ccc*/ 	.word	0x00000000
        /*0cd0*/ 	.word	0x00030850
        /*0cd4*/ 	.short	0x0107
        /*0cd6*/ 	.byte	0x3f
	.zero		1


	//   ....[63]....
        /*0cd8*/ 	.word	0x00018d90
        /*0cdc*/ 	.word	0x00000000
        /*0ce0*/ 	.word	0x00030850
        /*0ce4*/ 	.short	0x0101
        /*0ce6*/ 	.byte	0x3f
	.zero		1


	//   ....[64]....
        /*0ce8*/ 	.word	0x00019ee0
        /*0cec*/ 	.word	0x00000004
        /*0cf0*/ 	.word	0x00030820
        /*0cf4*/ 	.short	0x010a
        /*0cf6*/ 	.byte	0x3f
	.zero		1


	//   ....[65]....
        /*0cf8*/ 	.word	0x0001a080
        /*0cfc*/ 	.word	0x00000005
        /*0d00*/ 	.word	0x00030840
        /*0d04*/ 	.short	0x010a
        /*0d06*/ 	.byte	0x3f
	.zero		1


	//   ....[66]....
        /*0d08*/ 	.word	0x0001a120
        /*0d0c*/ 	.word	0x00000017
        /*0d10*/ 	.word	0x00030840
        /*0d14*/ 	.short	0x010a
        /*0d16*/ 	.byte	0x3f
	.zero		1


	//   ....[67]....
        /*0d18*/ 	.word	0x0001a160
        /*0d1c*/ 	.word	0x00000005
        /*0d20*/ 	.word	0x00030860
        /*0d24*/ 	.short	0x010a
        /*0d26*/ 	.byte	0x3f
	.zero		1


	//   ....[68]....
        /*0d28*/ 	.word	0x0001a1a0
        /*0d2c*/ 	.word	0x00000017
        /*0d30*/ 	.word	0x00030860
        /*0d34*/ 	.short	0x010a
        /*0d36*/ 	.byte	0x3f
	.zero		1


	//   ....[69]....
        /*0d38*/ 	.word	0x0001a210
        /*0d3c*/ 	.word	0x00000003
        /*0d40*/ 	.word	0x00030800
        /*0d44*/ 	.short	0x010a
        /*0d46*/ 	.byte	0x3f
	.zero		1


	//   ....[70]....
        /*0d48*/ 	.word	0x0001a260
        /*0d4c*/ 	.word	0x00000003
        /*0d50*/ 	.word	0x00030830
        /*0d54*/ 	.short	0x010a
        /*0d56*/ 	.byte	0x3f
	.zero		1


	//   ....[71]....
        /*0d58*/ 	.word	0x0001a2c0
        /*0d5c*/ 	.word	0x00000009
        /*0d60*/ 	.word	0x00030830
        /*0d64*/ 	.short	0x010a
        /*0d66*/ 	.byte	0x3f
	.zero		1


	//   ....[72]....
        /*0d68*/ 	.word	0x0001a320
        /*0d6c*/ 	.word	0x00000002
        /*0d70*/ 	.word	0x00030850
        /*0d74*/ 	.short	0x010a
        /*0d76*/ 	.byte	0x3f
	.zero		1


	//   ....[73]....
        /*0d78*/ 	.word	0x0001a380
        /*0d7c*/ 	.word	0x00000009
        /*0d80*/ 	.word	0x00030830
        /*0d84*/ 	.short	0x010a
        /*0d86*/ 	.byte	0x3f
	.zero		1


	//   ....[74]....
        /*0d88*/ 	.word	0x0001a3e0
        /*0d8c*/ 	.word	0x00000002
        /*0d90*/ 	.word	0x00030850
        /*0d94*/ 	.short	0x010a
        /*0d96*/ 	.byte	0x3f
	.zero		1


	//   ....[75]....
        /*0d98*/ 	.word	0x0001a440
        /*0d9c*/ 	.word	0x00000009
        /*0da0*/ 	.word	0x00030830
        /*0da4*/ 	.short	0x010a
        /*0da6*/ 	.byte	0x3f
	.zero		1


	//   ....[76]....
        /*0da8*/ 	.word	0x0001a4a0
        /*0dac*/ 	.word	0x00000002
        /*0db0*/ 	.word	0x00030850
        /*0db4*/ 	.short	0x010a
        /*0db6*/ 	.byte	0x3f
	.zero		1


	//   ....[77]....
        /*0db8*/ 	.word	0x0001a500
        /*0dbc*/ 	.word	0x00000005
        /*0dc0*/ 	.word	0x00030850
        /*0dc4*/ 	.short	0x010a
        /*0dc6*/ 	.byte	0x3f
	.zero		1


	//   ....[78]....
        /*0dc8*/ 	.word	0x0001a620
        /*0dcc*/ 	.word	0x00000007
        /*0dd0*/ 	.word	0x00030840
        /*0dd4*/ 	.short	0x010a
        /*0dd6*/ 	.byte	0x3f
	.zero		1


	//   ....[79]....
        /*0dd8*/ 	.word	0x0001b980
        /*0ddc*/ 	.word	0x00000011
        /*0de0*/ 	.word	0x00030820
        /*0de4*/ 	.short	0x010a
        /*0de6*/ 	.byte	0x3f
	.zero		1


	//   ....[80]....
        /*0de8*/ 	.word	0x0001b9d0
        /*0dec*/ 	.word	0x00000006
        /*0df0*/ 	.word	0x00030840
        /*0df4*/ 	.short	0x010a
        /*0df6*/ 	.byte	0x3f
	.zero		1


	//   ....[81]....
        /*0df8*/ 	.word	0x0001c1a0
        /*0dfc*/ 	.word	0x00000006
        /*0e00*/ 	.word	0x00030860
        /*0e04*/ 	.short	0x010a
        /*0e06*/ 	.byte	0x3f
	.zero		1


	//   ....[82]....
        /*0e08*/ 	.word	0x0001ca30
        /*0e0c*/ 	.word	0x00000000
        /*0e10*/ 	.word	0x00030860
        /*0e14*/ 	.short	0x010a
        /*0e16*/ 	.byte	0x3f
	.zero		1


	//   ....[83]....
        /*0e18*/ 	.word	0x0001dc70
        /*0e1c*/ 	.word	0x00000004
        /*0e20*/ 	.word	0x00030820
        /*0e24*/ 	.short	0x010a
        /*0e26*/ 	.byte	0x3f
	.zero		1


	//   ....[84]....
        /*0e28*/ 	.word	0x0001de10
        /*0e2c*/ 	.word	0x00000005
        /*0e30*/ 	.word	0x00030840
        /*0e34*/ 	.short	0x010a
        /*0e36*/ 	.byte	0x3f
	.zero		1


	//   ....[85]....
        /*0e38*/ 	.word	0x0001de60
        /*0e3c*/ 	.word	0x00000017
        /*0e40*/ 	.word	0x00030840
        /*0e44*/ 	.short	0x010a
        /*0e46*/ 	.byte	0x3f
	.zero		1


	//   ....[86]....
        /*0e48*/ 	.word	0x0001deb0
        /*0e4c*/ 	.word	0x00000005
        /*0e50*/ 	.word	0x00030860
        /*0e54*/ 	.short	0x010a
        /*0e56*/ 	.byte	0x3f
	.zero		1


	//----- nvinfo : EIATTR_NUM_MBARRIERS
	.align		4
.L_709:
        /*0e58*/ 	.byte	0x03, 0x38
        /*0e5a*/ 	.short	0x0016


	//----- nvinfo : EIATTR_EXIT_INSTR_OFFSETS
	.align		4
        /*0e5c*/ 	.byte	0x04, 0x1c
        /*0e5e*/ 	.short	(.L_711 - .L_710)


	//   ....[0]....
.L_710:
        /*0e60*/ 	.word	0x00000990


	//   ....[1]....
        /*0e64*/ 	.word	0x00013bf0


	//   ....[2]....
        /*0e68*/ 	.word	0x0001a1f0


	//----- nvinfo : EIATTR_MAX_THREADS
	.align		4
.L_711:
        /*0e6c*/ 	.byte	0x04, 0x05
        /*0e6e*/ 	.short	(.L_713 - .L_712)
.L_712:
        /*0e70*/ 	.word	0x00000180
        /*0e74*/ 	.word	0x00000001
        /*0e78*/ 	.word	0x00000001


	//----- nvinfo : EIATTR_CRS_STACK_SIZE
	.align		4
.L_713:
        /*0e7c*/ 	.byte	0x04, 0x1e
        /*0e7e*/ 	.short	(.L_715 - .L_714)
.L_714:
        /*0e80*/ 	.word	0x00000000


	//----- nvinfo : EIATTR_CBANK_PARAM_SIZE
	.align		4
.L_715:
        /*0e84*/ 	.byte	0x03, 0x19
        /*0e86*/ 	.short	0x0af0


	//----- nvinfo : EIATTR_PARAM_CBANK
	.align		4
        /*0e88*/ 	.byte	0x04, 0x0a
        /*0e8a*/ 	.short	(.L_717 - .L_716)
	.align		4
.L_716:
        /*0e8c*/ 	.word	index@(.nv.constant0._ZN7cutlass13device_kernelIN5flash11enable_sm90INS1_16FlashAttnFwdSm90INS1_25CollectiveMainloopFwdSm90ILi2EN4cute5tupleIJNS5_1CILi1EEES8_S8_EEENS6_IJNS7_ILi128EEENS7_ILi96EEENS7_ILi192EEEEEELi192ENS_6half_tEfNS_4arch4Sm90ELb0ELb1ELb1ELb1ELb1ELb0ELb0ELb1ELb1ELb1ELb1ELb0EEENS1_21CollectiveEpilogueFwdINS6_IJSA_SC_SB_EEES9_SE_SG_Li256ELb1ELb1ELb1ELb0EEENS1_36VarlenDynamicPersistentTileSchedulerILi128ELi96ELi256ELi128ELb1ELb1ELb1ELb1ELb0ELb1EEEEEEEEEvNT_6ParamsE)
        /*0e90*/ 	.short	0x0210
        /*0e92*/ 	.short	0x0af0


	//----- nvinfo : EIATTR_SW_WAR
	.align		4
.L_717:
        /*0e94*/ 	.byte	0x04, 0x36
        /*0e96*/ 	.short	(.L_719 - .L_718)
.L_718:
        /*0e98*/ 	.word	0x00000008
.L_719:


//--------------------- .nv.info._ZN7cutlass13device_kernelIN5flash11enable_sm90INS1_16FlashAttnFwdSm90INS1_25CollectiveMainloopFwdSm90ILi2EN4cute5tupleIJNS5_1CILi1EEES8_S8_EEENS6_IJNS7_ILi128EEENS7_ILi96EEENS7_ILi192EEEEEELi192ENS_6half_tEfNS_4arch4Sm90ELb0ELb1ELb1ELb1ELb1ELb1ELb0ELb1ELb1ELb1ELb1ELb0EEENS1_21CollectiveEpilogueFwdINS6_IJSA_SC_SB_EEES9_SE_SG_Li256ELb1ELb1ELb1ELb0EEENS1_36VarlenDynamicPersistentTileSchedulerILi128ELi96ELi256ELi128ELb1ELb1ELb1ELb1ELb0ELb1EEEEEEEEEvNT_6ParamsE --------------------------
	.section	.nv.info._ZN7cutlass13device_kernelIN5flash11enable_sm90INS1_16FlashAttnFwdSm90INS1_25CollectiveMainloopFwdSm90ILi2EN4cute5tupleIJNS5_1CILi1EEES8_S8_EEENS6_IJNS7_ILi128EEENS7_ILi96EEENS7_ILi192EEEEEELi192ENS_6half_tEfNS_4arch4Sm90ELb0ELb1ELb1ELb1ELb1ELb1ELb0ELb1ELb1ELb1ELb1ELb0EEENS1_21CollectiveEpilogueFwdINS6_IJSA_SC_SB_EEES9_SE_SG_Li256ELb1ELb1ELb1ELb0EEENS1_36VarlenDynamicPersistentTileSchedulerILi128ELi96ELi256ELi128ELb1ELb1ELb1ELb1ELb0ELb1EEEEEEEEEvNT_6ParamsE,"",@"SHT_CUDA_INFO"
	.sectionflags	@""
	.align	4


	//----- nvinfo : EIATTR_CUDA_API_VERSION
	.align		4
        /*0000*/ 	.byte	0x04, 0x37
        /*0002*/ 	.short	(.L_721 - .L_720)
.L_720:
        /*0004*/ 	.word	0x00000082


	//----- nvinfo : EIATTR_KPARAM_INFO
	.align		4
.L_721:
        /*0008*/ 	.byte	0x04, 0x17
        /*000a*/ 	.short	(.L_723 - .L_722)
.L_722:
        /*000c*/ 	.word	0x00000000
        /*0010*/ 	.short	0x0000
        /*0012*/ 	.short	0x0070
        /*0014*/ 	.byte	0x00, 0xf0, 0x01, 0x2a


	//----- nvinfo : EIATTR_SPARSE_MMA_MASK
	.align		4
.L_723:
        /*0018*/ 	.byte	0x03, 0x50
        /*001a*/ 	.short	0x0000


	//----- nvinfo : EIATTR_MAXREG_COUNT
	.align		4
        /*001c*/ 	.byte	0x03, 0x1b
        /*001e*/ 	.short	0x00a8


	//----- nvinfo : EIATTR_NUM_BARRIERS
	.align		4
        /*0020*/ 	.byte	0x02, 0x4c
        /*0022*/ 	.byte	0x10
	.zero		1


	//----- nvinfo : EIATTR_EXTERNS
	.align		4
        /*0024*/ 	.byte	0x04, 0x0f
        /*0026*/ 	.short	(.L_725 - .L_724)


	//   ....[0]....
	.align		4
.L_724:
        /*0028*/ 	.word	index@(__assertfail)


	//----- nvinfo : EIATTR_ANNOTATIONS
	.align		4
.L_725:
        /*002c*/ 	.byte	0x04, 0x55
        /*002e*/ 	.short	(.L_727 - .L_726)


	//   ....[0]....
.L_726:
        /* <DEDUP_REMOVED lines=64> */


	//----- nvinfo : EIATTR_MERCURY_ISA_VERSION
	.align		4
.L_727:
        /*0420*/ 	.byte	0x03, 0x5f
        /*0422*/ 	.short	0x0101


	//----- nvinfo : EIATTR_UNUSED_LOAD_BYTE_OFFSET
	.align		4
        /*0424*/ 	.byte	0x04, 0x44
        /*0426*/ 	.short	(.L_729 - .L_728)


	//   ....[0]....
.L_728:
        /*0428*/ 	.word	0x00000a50
        /*042c*/ 	.word	0x0000fff0


	//   ....[1]....
        /*0430*/ 	.word	0x000220c0
        /*0434*/ 	.word	0x0000fff0


	//----- nvinfo : EIATTR_INT_WARP_WIDE_INSTR_OFFSETS
	.align		4
.L_729:
        /*0438*/ 	.byte	0x04, 0x31
        /*043a*/ 	.short	(.L_731 - .L_730)


	//   ....[0]....
.L_730:
        /*043c*/ 	.word	0x00000130


	//   ....[1]....
        /*0440*/ 	.word	0x00000170


	//   ....[2]....
        /*0444*/ 	.word	0x000001e0


	//   ....[3]....
        /*0448*/ 	.word	0x00029760


	//   ....[4]....
        /*044c*/ 	.word	0x000297f0


	//   ....[5]....
        /*0450*/ 	.word	0x0002c5e0


	//   ....[6]....
        /*0454*/ 	.word	0x0002c670


	//----- nvinfo : EIATTR_COOP_GROUP_MASK_REGIDS
	.align		4
.L_731:
        /*0458*/ 	.byte	0x04, 0x29
        /*045a*/ 	.short	(.L_733 - .L_732)


	//   ....[0]....
.L_732:
        /*045c*/ 	.word	0xffffffff


	//   ....[1]....
        /*0460*/ 	.word	0xffffffff


	//   ....[2]....
        /*0464*/ 	.word	0xffffffff


	//   ....[3]....
        /*0468*/ 	.word	0xffffffff


	//   ....[4]....
        /*046c*/ 	.word	0xffffffff


	//   ....[5]....
        /*0470*/ 	.word	0xffffffff


	//   ....[6]....
        /*0474*/ 	.word	0xffffffff


	//   ....[7]....
        /*0478*/ 	.word	0xffffffff


	//   ....[8]....
        /*047c*/ 	.word	0xffffffff


	//   ....[9]....
        /*0480*/ 	.word	0xffffffff


	//   ....[10]....
        /*0484*/ 	.word	0xffffffff


	//   ....[11]....
        /*0488*/ 	.word	0xffffffff


	//   ....[12]....
        /*048c*/ 	.word	0xffffffff


	//   ....[13]....
        /*0490*/ 	.word	0xffffffff


	//   ....[14]....
        /*0494*/ 	.word	0xffffffff


	//   ....[15]....
        /*0498*/ 	.word	0xffffffff


	//   ....[16]....
        /*049c*/ 	.word	0xffffffff


	//   ....[17]....
        /*04a0*/ 	.word	0xffffffff


	//   ....[18]....
        /*04a4*/ 	.word	0xffffffff


	//   ....[19]....
        /*04a8*/ 	.word	0xffffffff


	//   ....[20]....
        /*04ac*/ 	.word	0xffffffff


	//   ....[21]....
        /*04b0*/ 	.word	0xffffffff


	//   ....[22]....
        /*04b4*/ 	.word	0xffffffff


	//   ....[23]....
        /*04b8*/ 	.word	0xffffffff


	//   ....[24]....
        /*04bc*/ 	.word	0xffffffff


	//   ....[25]....
        /*04c0*/ 	.word	0xffffffff


	//   ....[26]....
        /*04c4*/ 	.word	0xffffffff


	//   ....[27]....
        /*04c8*/ 	.word	0xffffffff


	//   ....[28]....
        /*04cc*/ 	.word	0xffffffff


	//   ....[29]....
        /*04d0*/ 	.word	0xffffffff


	//   ....[30]....
        /*04d4*/ 	.word	0xffffffff


	//   ....[31]....
        /*04d8*/ 	.word	0xffffffff


	//   ....[32]....
        /*04dc*/ 	.word	0xffffffff


	//   ....[33]....
        /*04e0*/ 	.word	0xffffffff


	//   ....[34]....
        /*04e4*/ 	.word	0xffffffff


	//   ....[35]....
        /*04e8*/ 	.word	0xffffffff


	//   ....[36]....
        /*04ec*/ 	.word	0xffffffff


	//   ....[37]....
        /*04f0*/ 	.word	0xffffffff


	//   ....[38]....
        /*04f4*/ 	.word	0xffffffff


	//   ....[39]....
        /*04f8*/ 	.word	0xffffffff


	//   ....[40]....
        /*04fc*/ 	.word	0xffffffff


	//   ....[41]....
        /*0500*/ 	.word	0xffffffff


	//   ....[42]....
        /*0504*/ 	.word	0xffffffff


	//   ....[43]....
        /*0508*/ 	.word	0xffffffff


	//   ....[44]....
        /*050c*/ 	.word	0xffffffff


	//   ....[45]....
        /*0510*/ 	.word	0xffffffff


	//   ....[46]....
        /*0514*/ 	.word	0xffffffff


	//   ....[47]....
        /*0518*/ 	.word	0xffffffff


	//   ....[48]....
        /*051c*/ 	.word	0xffffffff


	//   ....[49]....
        /*0520*/ 	.word	0xffffffff


	//   ....[50]....
        /*0524*/ 	.word	0xffffffff


	//   ....[51]....
        /*0528*/ 	.word	0xffffffff


	//   ....[52]....
        /*052c*/ 	.word	0xffffffff


	//   ....[53]....
        /*0530*/ 	.word	0xffffffff


	//   ....[54]....
        /*0534*/ 	.word	0xffffffff


	//   ....[55]....
        /*0538*/ 	.word	0xffffffff


	//   ....[56]....
        /*053c*/ 	.word	0xffffffff


	//   ....[57]....
        /*0540*/ 	.word	0xffffffff


	//   ....[58]....
        /*0544*/ 	.word	0xffffffff


	//   ....[59]....
        /*0548*/ 	.word	0xffffffff


	//   ....[60]....
        /*054c*/ 	.word	0xffffffff


	//   ....[61]....
        /*0550*/ 	.word	0xffffffff


	//   ....[62]....
        /*0554*/ 	.word	0xffffffff


	//   ....[63]....
        /*0558*/ 	.word	0xffffffff


	//   ....[64]....
        /*055c*/ 	.word	0xffffffff


	//   ....[65]....
        /*0560*/ 	.word	0xffffffff


	//   ....[66]....
        /*0564*/ 	.word	0xffffffff


	//   ....[67]....
        /*0568*/ 	.word	0xffffffff


	//   ....[68]....
        /*056c*/ 	.word	0xffffffff


	//   ....[69]....
        /*0570*/ 	.word	0xffffffff


	//   ....[70]....
        /*0574*/ 	.word	0xffffffff


	//   ....[71]....
        /*0578*/ 	.word	0xffffffff


	//   ....[72]....
        /*057c*/ 	.word	0xffffffff


	//   ....[73]....
        /*0580*/ 	.word	0xffffffff


	//   ....[74]....
        /*0584*/ 	.word	0xffffffff


	//   ....[75]....
        /*0588*/ 	.word	0xffffffff


	//   ....[76]....
        /*058c*/ 	.word	0xffffffff


	//   ....[77]....
        /*0590*/ 	.word	0xffffffff


	//   ....[78]....
        /*0594*/ 	.word	0xffffffff


	//   ....[79]....
        /*0598*/ 	.word	0xffffffff


	//   ....[80]....
        /*059c*/ 	.word	0xffffffff


	//   ....[81]....
        /*05a0*/ 	.word	0xffffffff


	//   ....[82]....
        /*05a4*/ 	.word	0xffffffff


	//   ....[83]....
        /*05a8*/ 	.word	0xffffffff


	//   ....[84]....
        /*05ac*/ 	.word	0xffffffff


	//   ....[85]....
        /*05b0*/ 	.word	0xffffffff


	//   ....[86]....
        /*05b4*/ 	.word	0xffffffff


	//   ....[87]....
        /*05b8*/ 	.word	0xffffffff


	//   ....[88]....
        /*05bc*/ 	.word	0xffffffff


	//   ....[89]....
        /*05c0*/ 	.word	0xffffffff


	//   ....[90]....
        /*05c4*/ 	.word	0xffffffff


	//   ....[91]....
        /*05c8*/ 	.word	0xffffffff


	//   ....[92]....
        /*05cc*/ 	.word	0xffffffff


	//   ....[93]....
        /*05d0*/ 	.word	0xffffffff


	//   ....[94]....
        /*05d4*/ 	.word	0xffffffff


	//   ....[95]....
        /*05d8*/ 	.word	0xffffffff


	//   ....[96]....
        /*05dc*/ 	.word	0xffffffff


	//   ....[97]....
        /*05e0*/ 	.word	0xffffffff


	//   ....[98]....
        /*05e4*/ 	.word	0xffffffff


	//   ....[99]....
        /*05e8*/ 	.word	0xffffffff


	//   ....[100]....
        /*05ec*/ 	.word	0xffffffff


	//   ....[101]....
        /*05f0*/ 	.word	0xffffffff


	//   ....[102]....
        /*05f4*/ 	.word	0xffffffff


	//   ....[103]....
        /*05f8*/ 	.word	0xffffffff


	//   ....[104]....
        /*05fc*/ 	.word	0xffffffff


	//   ....[105]....
        /*0600*/ 	.word	0xffffffff


	//   ....[106]....
        /*0604*/ 	.word	0xffffffff


	//   ....[107]....
        /*0608*/ 	.word	0xffffffff


	//   ....[108]....
        /*060c*/ 	.word	0xffffffff


	//   ....[109]....
        /*0610*/ 	.word	0xffffffff


	//   ....[110]....
        /*0614*/ 	.word	0xffffffff


	//   ....[111]....
        /*0618*/ 	.word	0xffffffff


	//   ....[112]....
        /*061c*/ 	.word	0xffffffff


	//   ....[113]....
        /*0620*/ 	.word	0xffffffff


	//   ....[114]....
        /*0624*/ 	.word	0xffffffff


	//   ....[115]....
        /*0628*/ 	.word	0xffffffff


	//   ....[116]....
        /*062c*/ 	.word	0xffffffff


	//   ....[117]....
        /*0630*/ 	.word	0xffffffff


	//   ....[118]....
        /*0634*/ 	.word	0xffffffff


	//   ....[119]....
        /*0638*/ 	.word	0xffffffff


	//   ....[120]....
        /*063c*/ 	.word	0xffffffff


	//   ....[121]....
        /*0640*/ 	.word	0xffffffff


	//   ....[122]....
        /*0644*/ 	.word	0xffffffff


	//   ....[123]....
        /*0648*/ 	.word	0xffffffff


	//   ....[124]....
        /*064c*/ 	.word	0xffffffff


	//   ....[125]....
        /*0650*/ 	.word	0xffffffff


	//   ....[126]....
        /*0654*/ 	.word	0xffffffff


	//   ....[127]....
        /*0658*/ 	.word	0xffffffff


	//   ....[128]....
        /*065c*/ 	.word	0xffffffff


	//   ....[129]....
        /*0660*/ 	.word	0xffffffff


	//   ....[130]....
        /*0664*/ 	.word	0xffffffff


	//   ....[131]....
        /*0668*/ 	.word	0xffffffff


	//   ....[132]....
        /*066c*/ 	.word	0xffffffff


	//   ....[133]....
        /*0670*/ 	.word	0xffffffff


	//   ....[134]....
        /*0674*/ 	.word	0xffffffff


	//   ....[135]....
        /*0678*/ 	.word	0xffffffff


	//   ....[136]....
        /*067c*/ 	.word	0xffffffff


	//   ....[137]....
        /*0680*/ 	.word	0xffffffff


	//   ....[138]....
        /*0684*/ 	.word	0xffffffff


	//   ....[139]....
        /*0688*/ 	.word	0xffffffff


	//   ....[140]....
        /*068c*/ 	.word	0xffffffff


	//   ....[141]....
        /*0690*/ 	.word	0xffffffff


	//   ....[142]....
        /*0694*/ 	.word	0xffffffff


	//   ....[143]....
        /*0698*/ 	.word	0xffffffff


	//   ....[144]....
        /*069c*/ 	.word	0xffffffff


	//   ....[145]....
        /*06a0*/ 	.word	0xffffffff


	//   ....[146]....
        /*06a4*/ 	.word	0xffffffff


	//   ....[147]....
        /*06a8*/ 	.word	0xffffffff


	//   ....[148]....
        /*06ac*/ 	.word	0xffffffff


	//   ....[149]....
        /*06b0*/ 	.word	0xffffffff


	//   ....[150]....
        /*06b4*/ 	.word	0xffffffff


	//   ....[151]....
        /*06b8*/ 	.word	0xffffffff


	//   ....[152]....
        /*06bc*/ 	.word	0xffffffff


	//   ....[153]....
        /*06c0*/ 	.word	0xffffffff


	//   ....[154]....
        /*06c4*/ 	.word	0xffffffff


	//   ....[155]....
        /*06c8*/ 	.word	0xffffffff


	//   ....[156]....
        /*06cc*/ 	.word	0xffffffff


	//   ....[157]....
        /*06d0*/ 	.word	0xffffffff


	//   ....[158]....
        /*06d4*/ 	.word	0xffffffff


	//   ....[159]....
        /*06d8*/ 	.word	0xffffffff


	//   ....[160]....
        /*06dc*/ 	.word	0xffffffff


	//   ....[161]....
        /*06e0*/ 	.word	0xffffffff


	//   ....[162]....
        /*06e4*/ 	.word	0xffffffff


	//   ....[163]....
        /*06e8*/ 	.word	0xffffffff


	//   ....[164]....
        /*06ec*/ 	.word	0xffffffff


	//   ....[165]....
        /*06f0*/ 	.word	0xffffffff


	//   ....[166]....
        /*06f4*/ 	.word	0xffffffff


	//   ....[167]....
        /*06f8*/ 	.word	0xffffffff


	//   ....[168]....
        /*06fc*/ 	.word	0xffffffff


	//   ....[169]....
        /*0700*/ 	.word	0xffffffff


	//   ....[170]....
        /*0704*/ 	.word	0xffffffff


	//   ....[171]....
        /*0708*/ 	.word	0xffffffff


	//   ....[172]....
        /*070c*/ 	.word	0xffffffff


	//   ....[173]....
        /*0710*/ 	.word	0xffffffff


	//   ....[174]....
        /*0714*/ 	.word	0xffffffff


	//   ....[175]....
        /*0718*/ 	.word	0xffffffff


	//   ....[176]....
        /*071c*/ 	.word	0xffffffff


	//   ....[177]....
        /*0720*/ 	.word	0xffffffff


	//   ....[178]....
        /*0724*/ 	.word	0xffffffff


	//   ....[179]....
        /*0728*/ 	.word	0xffffffff


	//   ....[180]....
        /*072c*/ 	.word	0xffffffff


	//   ....[181]....
        /*0730*/ 	.word	0xffffffff


	//   ....[182]....
        /*0734*/ 	.word	0xffffffff


	//   ....[183]....
        /*0738*/ 	.word	0xffffffff


	//   ....[184]....
        /*073c*/ 	.word	0xffffffff


	//   ....[185]....
        /*0740*/ 	.word	0xffffffff


	//   ....[186]....
        /*0744*/ 	.word	0xffffffff


	//   ....[187]....
        /*0748*/ 	.word	0xffffffff


	//   ....[188]....
        /*074c*/ 	.word	0xffffffff


	//   ....[189]....
        /*0750*/ 	.word	0xffffffff


	//   ....[190]....
        /*0754*/ 	.word	0xffffffff


	//   ....[191]....
        /*0758*/ 	.word	0x0500000f


	//   ....[192]....
        /*075c*/ 	.word	0x0500000f


	//   ....[193]....
        /*0760*/ 	.word	0x0500000f


	//   ....[194]....
        /*0764*/ 	.word	0x0500000f


	//   ....[195]....
        /*0768*/ 	.word	0x0500000f


	//   ....[196]....
        /*076c*/ 	.word	0x0500000f


	//   ....[197]....
        /*0770*/ 	.word	0x0500000f


	//   ....[198]....
        /*0774*/ 	.word	0x0500000f


	//   ....[199]....
        /*0778*/ 	.word	0x0500000f


	//   ....[200]....
        /*077c*/ 	.word	0x0500000f


	//   ....[201]....
        /*0780*/ 	.word	0x0500000f


	//   ....[202]....
        /*0784*/ 	.word	0x0500000f


	//   ....[203]....
        /*0788*/ 	.word	0x0500000f


	//   ....[204]....
        /*078c*/ 	.word	0x0500000f


	//   ....[205]....
        /*0790*/ 	.word	0x0500000f


	//   ....[206]....
        /*0794*/ 	.word	0x0500000f


	//   ....[207]....
        /*0798*/ 	.word	0x0500000f


	//   ....[208]....
        /*079c*/ 	.word	0x0500000f


	//   ....[209]....
        /*07a0*/ 	.word	0x0500000f


	//   ....[210]....
        /*07a4*/ 	.word	0x0500000f


	//   ....[211]....
        /*07a8*/ 	.word	0x0500000f


	//   ....[212]....
        /*07ac*/ 	.word	0x0500000f


	//   ....[213]....
        /*07b0*/ 	.word	0x0500000f


	//   ....[214]....
        /*07b4*/ 	.word	0x0500000f


	//   ....[215]....
        /*07b8*/ 	.word	0x0500000f


	//   ....[216]....
        /*07bc*/ 	.word	0x0500000f


	//   ....[217]....
        /*07c0*/ 	.word	0x0500000f


	//   ....[218]....
        /*07c4*/ 	.word	0x0500000f


	//   ....[219]....
        /*07c8*/ 	.word	0x0500000f


	//   ....[220]....
        /*07cc*/ 	.word	0x0500000f


	//   ....[221]....
        /*07d0*/ 	.word	0x0500000f


	//   ....[222]....
        /*07d4*/ 	.word	0x0500000f


	//   ....[223]....
        /*07d8*/ 	.word	0x0500000f


	//   ....[224]....
        /*07dc*/ 	.word	0x0500000f


	//   ....[225]....
        /*07e0*/ 	.word	0x0500000f


	//   ....[226]....
        /*07e4*/ 	.word	0x0500000f


	//   ....[227]....
        /*07e8*/ 	.word	0x0500000f


	//   ....[228]....
        /*07ec*/ 	.word	0x0500000f


	//   ....[229]....
        /*07f0*/ 	.word	0x0500000f


	//   ....[230]....
        /*07f4*/ 	.word	0x0500000f


	//   ....[231]....
        /*07f8*/ 	.word	0x0500000f


	//   ....[232]....
        /*07fc*/ 	.word	0x0500000f


	//   ....[233]....
        /*0800*/ 	.word	0x0500000f


	//   ....[234]....
        /*0804*/ 	.word	0x0500000f


	//   ....[235]....
        /*0808*/ 	.word	0x0500000f


	//   ....[236]....
        /*080c*/ 	.word	0x0500000f


	//   ....[237]....
        /*0810*/ 	.word	0x0500000f


	//   ....[238]....
        /*0814*/ 	.word	0x0500000f


	//   ....[239]....
        /*0818*/ 	.word	0x0500000f


	//   ....[240]....
        /*081c*/ 	.word	0x0500000f


	//   ....[241]....
        /*0820*/ 	.word	0x0500000f


	//   ....[242]....
        /*0824*/ 	.word	0x0500000f


	//   ....[243]....
        /*0828*/ 	.word	0x0500000f


	//   ....[244]....
        /*082c*/ 	.word	0x0500000f


	//   ....[245]....
        /*0830*/ 	.word	0x0500000f


	//   ....[246]....
        /*0834*/ 	.word	0x0500000f


	//   ....[247]....
        /*0838*/ 	.word	0x0500000f


	//   ....[248]....
        /*083c*/ 	.word	0x0500000f


	//   ....[249]....
        /*0840*/ 	.word	0x0500000f


	//   ....[250]....
        /*0844*/ 	.word	0x0500000f


	//   ....[251]....
        /*0848*/ 	.word	0x0500000f


	//   ....[252]....
        /*084c*/ 	.word	0x0500000f


	//   ....[253]....
        /*0850*/ 	.word	0x0500000f


	//   ....[254]....
        /*0854*/ 	.word	0x0500000f


	//   ....[255]....
        /*0858*/ 	.word	0x0500000f


	//   ....[0]....
        /*085c*/ 	.word	0x0500000f


	//   ....[1]....
        /*0860*/ 	.word	0x0500000f


	//   ....[2]....
        /*0864*/ 	.word	0x0500000f


	//   ....[3]....
        /*0868*/ 	.word	0x0500000f


	//   ....[4]....
        /*086c*/ 	.word	0x0500000f


	//   ....[5]....
        /*0870*/ 	.word	0x0500000f


	//   ....[6]....
        /*0874*/ 	.word	0x0500000f


	//   ....[7]....
        /*0878*/ 	.word	0x0500000f


	//   ....[8]....
        /*087c*/ 	.word	0x0500000f


	//   ....[9]....
        /*0880*/ 	.word	0x0500000f


	//   ....[10]....
        /*0884*/ 	.word	0x0500000f


	//   ....[11]....
        /*0888*/ 	.word	0x0500000f


	//   ....[12]....
        /*088c*/ 	.word	0x0500000f


	//   ....[13]....
        /*0890*/ 	.word	0x0500000f


	//   ....[14]....
        /*0894*/ 	.word	0x0500000f


	//   ....[15]....
        /*0898*/ 	.word	0x0500000f


	//   ....[16]....
        /*089c*/ 	.word	0x0500000f


	//   ....[17]....
        /*08a0*/ 	.word	0x0500000f


	//   ....[18]....
        /*08a4*/ 	.word	0x0500000f


	//   ....[19]....
        /*08a8*/ 	.word	0x0500000f


	//   ....[20]....
        /*08ac*/ 	.word	0x0500000f


	//   ....[21]....
        /*08b0*/ 	.word	0x0500000f


	//   ....[22]....
        /*08b4*/ 	.word	0x0500000f


	//   ....[23]....
        /*08b8*/ 	.word	0x0500000f


	//   ....[24]....
        /*08bc*/ 	.word	0x0500000f


	//   ....[25]....
        /*08c0*/ 	.word	0x0500000f


	//   ....[26]....
        /*08c4*/ 	.word	0x0500000f


	//   ....[27]....
        /*08c8*/ 	.word	0x0500000f


	//   ....[28]....
        /*08cc*/ 	.word	0x0500000f


	//   ....[29]....
        /*08d0*/ 	.word	0x0500000f


	//   ....[30]....
        /*08d4*/ 	.word	0x0500000f


	//   ....[31]....
        /*08d8*/ 	.word	0x0500000f


	//   ....[32]....
        /*08dc*/ 	.word	0x0500000f


	//   ....[33]....
        /*08e0*/ 	.word	0x0500000f


	//   ....[34]....
        /*08e4*/ 	.word	0x0500000f


	//   ....[35]....
        /*08e8*/ 	.word	0x0500000f


	//   ....[36]....
        /*08ec*/ 	.word	0x0500000f


	//   ....[37]....
        /*08f0*/ 	.word	0x0500000f


	//   ....[38]....
        /*08f4*/ 	.word	0x0500000f


	//   ....[39]....
        /*08f8*/ 	.word	0x0500000f


	//   ....[40]....
        /*08fc*/ 	.word	0x0500000f


	//   ....[41]....
        /*0900*/ 	.word	0x0500000f


	//   ....[42]....
        /*0904*/ 	.word	0x0500000f


	//   ....[43]....
        /*0908*/ 	.word	0x0500000f


	//   ....[44]....
        /*090c*/ 	.word	0x0500000f


	//   ....[45]....
        /*0910*/ 	.word	0x0500000f


	//   ....[46]....
        /*0914*/ 	.word	0x0500000f


	//   ....[47]....
        /*0918*/ 	.word	0x0500000f


	//----- nvinfo : EIATTR_COOP_GROUP_INSTR_OFFSETS
	.align		4
.L_733:
        /*091c*/ 	.byte	0x04, 0x28
        /*091e*/ 	.short	(.L_735 - .L_734)


	//   ....[0]....
.L_734:
        /*0920*/ 	.word	0x00000060


	//   ....[1]....
        /*0924*/ 	.word	0x00000140


	//   ....[2]....
        /*0928*/ 	.word	0x00000190


	//   ....[3]....
        /*092c*/ 	.word	0x000003c0


	//   ....[4]....
        /*0930*/ 	.word	0x00000520


	//   ....[5]....
        /*0934*/ 	.word	0x00000640


	//   ....[6]....
        /*0938*/ 	.word	0x000007a0


	//   ....[7]....
        /*093c*/ 	.word	0x00003e00


	//   ....[8]....
        /*0940*/ 	.word	0x00003e10


	//   ....[9]....
        /*0944*/ 	.word	0x00005380


	//   ....[10]....
        /*0948*/ 	.word	0x00005390


	//   ....[11]....
        /*094c*/ 	.word	0x000073d0


	//   ....[12]....
        /*0950*/ 	.word	0x000073e0


	//   ....[13]....
        /*0954*/ 	.word	0x00008b50


	//   ....[14]....
        /*0958*/ 	.word	0x00008b60


	//   ....[15]....
        /*095c*/ 	.word	0x0000a460


	//   ....[16]....
        /*0960*/ 	.word	0x0000a470


	//   ....[17]....
        /*0964*/ 	.word	0x0000a700


	//   ....[18]....
        /*0968*/ 	.word	0x0000a710


	//   ....[19]....
        /*096c*/ 	.word	0x0000ac00


	//   ....[20]....
        /*0970*/ 	.word	0x0000ac20


	//   ....[21]....
        /*0974*/ 	.word	0x0000ae70


	//   ....[22]....
        /*0978*/ 	.word	0x0000ae90


	//   ....[23]....
        /*097c*/ 	.word	0x0000bcd0


	//   ....[24]....
        /*0980*/ 	.word	0x0000c3f0


	//   ....[25]....
        /*0984*/ 	.word	0x0000c400


	//   ....[26]....
        /*0988*/ 	.word	0x0000c410


	//   ....[27]....
        /*098c*/ 	.word	0x0000c420


	//   ....[28]....
        /*0990*/ 	.word	0x0000cc60


	//   ....[29]....
        /*0994*/ 	.word	0x0000cc70


	//   ....[30]....
        /*0998*/ 	.word	0x0000cc80


	//   ....[31]....
        /*099c*/ 	.word	0x0000cc90


	//   ....[32]....
        /*09a0*/ 	.word	0x0000fb00


	//   ....[33]....
        /*09a4*/ 	.word	0x0000fb10


	//   ....[34]....
        /*09a8*/ 	.word	0x0000fb20


	//   ....[35]....
        /*09ac*/ 	.word	0x0000fb30


	//   ....[36]....
        /*09b0*/ 	.word	0x00010150


	//   ....[37]....
        /*09b4*/ 	.word	0x00010160


	//   ....[38]....
        /*09b8*/ 	.word	0x00010170


	//   ....[39]....
        /*09bc*/ 	.word	0x00010180


	//   ....[40]....
        /*09c0*/ 	.word	0x00014120


	//   ....[41]....
        /*09c4*/ 	.word	0x00014430


	//   ....[42]....
        /*09c8*/ 	.word	0x00015110


	//   ....[43]....
        /*09cc*/ 	.word	0x00015220


	//   ....[44]....
        /*09d0*/ 	.word	0x00015770


	//   ....[45]....
        /*09d4*/ 	.word	0x00015840


	//   ....[46]....
        /*09d8*/ 	.word	0x00017f10


	//   ....[47]....
        /*09dc*/ 	.word	0x00018360


	//   ....[48]....
        /*09e0*/ 	.word	0x000192b0


	//   ....[49]....
        /*09e4*/ 	.word	0x00019400


	//   ....[50]....
        /*09e8*/ 	.word	0x00019970


	//   ....[51]....
        /*09ec*/ 	.word	0x000199c0


	//   ....[52]....
        /*09f0*/ 	.word	0x0001c150


	//   ....[53]....
        /*09f4*/ 	.word	0x0001c1b0


	//   ....[54]....
        /*09f8*/ 	.word	0x0001c480


	//   ....[55]....
        /*09fc*/ 	.word	0x0001c4a0


	//   ....[56]....
        /*0a00*/ 	.word	0x0001e940


	//   ....[57]....
        /*0a04*/ 	.word	0x0001edb0


	//   ....[58]....
        /*0a08*/ 	.word	0x0001fd90


	//   ....[59]....
        /*0a0c*/ 	.word	0x0001fea0


	//   ....[60]....
        /*0a10*/ 	.word	0x000203d0


	//   ....[61]....
        /*0a14*/ 	.word	0x00020480


	//   ....[62]....
        /*0a18*/ 	.word	0x00021590


	//   ....[63]....
        /*0a1c*/ 	.word	0x000217c0


	//   ....[64]....
        /*0a20*/ 	.word	0x00021830


	//   ....[65]....
        /*0a24*/ 	.word	0x00021840


	//   ....[66]....
        /*0a28*/ 	.word	0x00022e90


	//   ....[67]....
        /*0a2c*/ 	.word	0x00022ea0


	//   ....[68]....
        /*0a30*/ 	.word	0x00022eb0


	//   ....[69]....
        /*0a34*/ 	.word	0x00022ec0


	//   ....[70]....
        /*0a38*/ 	.word	0x000237a0


	//   ....[71]....
        /*0a3c*/ 	.word	0x000237c0


	//   ....[72]....
        /*0a40*/ 	.word	0x00023910


	//   ....[73]....
        /*0a44*/ 	.word	0x00023930


	//   ....[74]....
        /*0a48*/ 	.word	0x00023a30


	//   ....[75]....
        /*0a4c*/ 	.word	0x00023a50


	//   ....[76]....
        /*0a50*/ 	.word	0x00023b60


	//   ....[77]....
        /*0a54*/ 	.word	0x00023b80


	//   ....[78]....
        /*0a58*/ 	.word	0x000240b0


	//   ....[79]....
        /*0a5c*/ 	.word	0x000240f0


	//   ....[80]....
        /*0a60*/ 	.word	0x000249d0


	//   ....[81]....
        /*0a64*/ 	.word	0x000249e0


	//   ....[82]....
        /*0a68*/ 	.word	0x00025960


	//   ....[83]....
        /*0a6c*/ 	.word	0x00025990


	//   ....[84]....
        /*0a70*/ 	.word	0x00025aa0


	//   ....[85]....
        /*0a74*/ 	.word	0x00025ac0


	//   ....[86]....
        /*0a78*/ 	.word	0x00025bc0


	//   ....[87]....
        /*0a7c*/ 	.word	0x00025be0


	//   ....[88]....
        /*0a80*/ 	.word	0x00025cf0


	//   ....[89]....
        /*0a84*/ 	.word	0x00025d10


	//   ....[90]....
        /*0a88*/ 	.word	0x00025ea0


	//   ....[91]....
        /*0a8c*/ 	.word	0x00026090


	//   ....[92]....
        /*0a90*/ 	.word	0x000260c0


	//   ....[93]....
        /*0a94*/ 	.word	0x000260f0


	//   ....[94]....
        /*0a98*/ 	.word	0x00026120


	//   ....[95]....
        /*0a9c*/ 	.word	0x00026150


	//   ....[96]....
        /*0aa0*/ 	.word	0x00026180


	//   ....[97]....
        /*0aa4*/ 	.word	0x00026310


	//   ....[98]....
        /*0aa8*/ 	.word	0x00026340


	//   ....[99]....
        /*0aac*/ 	.word	0x00026370


	//   ....[100]....
        /*0ab0*/ 	.word	0x000263a0


	//   ....[101]....
        /*0ab4*/ 	.word	0x000263d0


	//   ....[102]....
        /*0ab8*/ 	.word	0x00026400


	//   ....[103]....
        /*0abc*/ 	.word	0x00026490


	//   ....[104]....
        /*0ac0*/ 	.word	0x000264c0


	//   ....[105]....
        /*0ac4*/ 	.word	0x000264d0


	//   ....[106]....
        /*0ac8*/ 	.word	0x00026510


	//   ....[107]....
        /*0acc*/ 	.word	0x00027ca0


	//   ....[108]....
        /*0ad0*/ 	.word	0x0002a2f0


	//   ....[109]....
        /*0ad4*/ 	.word	0x0002a310


	//   ....[110]....
        /*0ad8*/ 	.word	0x0002a3c0


	//   ....[111]....
        /*0adc*/ 	.word	0x0002a3e0


	//   ....[112]....
        /*0ae0*/ 	.word	0x0002a480


	//   ....[113]....
        /*0ae4*/ 	.word	0x0002a4a0


	//   ....[114]....
        /*0ae8*/ 	.word	0x0002a540


	//   ....[115]....
        /*0aec*/ 	.word	0x0002a560


	//   ....[116]....
        /*0af0*/ 	.word	0x0002a600


	//   ....[117]....
        /*0af4*/ 	.word	0x0002a620


	//   ....[118]....
        /*0af8*/ 	.word	0x0002a630


	//   ....[119]....
        /*0afc*/ 	.word	0x0002a6c0


	//   ....[120]....
        /*0b00*/ 	.word	0x0002adf0


	//   ....[121]....
        /*0b04*/ 	.word	0x0002ae20


	//   ....[122]....
        /*0b08*/ 	.word	0x0002ae80


	//   ....[123]....
        /*0b0c*/ 	.word	0x0002aee0


	//   ....[124]....
        /*0b10*/ 	.word	0x0002af20


	//   ....[125]....
        /*0b14*/ 	.word	0x0002af90


	//   ....[126]....
        /*0b18*/ 	.word	0x0002afe0


	//   ....[127]....
        /*0b1c*/ 	.word	0x0002b040


	//   ....[128]....
        /*0b20*/ 	.word	0x0002b090


	//   ....[129]....
        /*0b24*/ 	.word	0x0002b0f0


	//   ....[130]....
        /*0b28*/ 	.word	0x0002b130


	//   ....[131]....
        /*0b2c*/ 	.word	0x0002b1a0


	//   ....[132]....
        /*0b30*/ 	.word	0x0002b1f0


	//   ....[133]....
        /*0b34*/ 	.word	0x0002b240


	//   ....[134]....
        /*0b38*/ 	.word	0x0002b260


	//   ....[135]....
        /*0b3c*/ 	.word	0x0002b2a0


	//   ....[136]....
        /*0b40*/ 	.word	0x0002ba40


	//   ....[137]....
        /*0b44*/ 	.word	0x0002ba80


	//   ....[138]....
        /*0b48*/ 	.word	0x0002ba90


	//   ....[139]....
        /*0b4c*/ 	.word	0x0002baf0


	//   ....[140]....
        /*0b50*/ 	.word	0x0002bb00


	//   ....[141]....
        /*0b54*/ 	.word	0x0002bb60


	//   ....[142]....
        /*0b58*/ 	.word	0x0002bb90


	//   ....[143]....
        /*0b5c*/ 	.word	0x0002bbd0


	//   ....[144]....
        /*0b60*/ 	.word	0x0002bc00


	//   ....[145]....
        /*0b64*/ 	.word	0x0002bc40


	//   ....[146]....
        /*0b68*/ 	.word	0x0002bc70


	//   ....[147]....
        /*0b6c*/ 	.word	0x0002bcb0


	//   ....[148]....
        /*0b70*/ 	.word	0x0002bf30


	//   ....[149]....
        /*0b74*/ 	.word	0x0002bf50


	//   ....[150]....
        /*0b78*/ 	.word	0x0002bf60


	//   ....[151]....
        /*0b7c*/ 	.word	0x0002bff0


	//   ....[152]....
        /*0b80*/ 	.word	0x0002c000


	//   ....[153]....
        /*0b84*/ 	.word	0x0002c090


	//   ....[154]....
        /*0b88*/ 	.word	0x0002c0a0


	//   ....[155]....
        /*0b8c*/ 	.word	0x0002c130


	//   ....[156]....
        /*0b90*/ 	.word	0x0002c140


	//   ....[157]....
        /*0b94*/ 	.word	0x0002c1d0


	//   ....[158]....
        /*0b98*/ 	.word	0x0002c1e0


	//   ....[159]....
        /*0b9c*/ 	.word	0x0002c1f0


	//   ....[160]....
        /*0ba0*/ 	.word	0x0002c7c0


	//   ....[161]....
        /*0ba4*/ 	.word	0x0002c800


	//   ....[162]....
        /*0ba8*/ 	.word	0x0002c840


	//   ....[163]....
        /*0bac*/ 	.word	0x0002c870


	//   ....[164]....
        /*0bb0*/ 	.word	0x0002c900


	//   ....[165]....
        /*0bb4*/ 	.word	0x0002c930


	//   ....[166]....
        /*0bb8*/ 	.word	0x0002c9a0


	//   ....[167]....
        /*0bbc*/ 	.word	0x0002c9d0


	//   ....[168]....
        /*0bc0*/ 	.word	0x0002ca40


	//   ....[169]....
        /*0bc4*/ 	.word	0x0002ca60


	//   ....[170]....
        /*0bc8*/ 	.word	0x0002caa0


	//   ....[171]....
        /*0bcc*/ 	.word	0x0002caf0


	//   ....[172]....
        /*0bd0*/ 	.word	0x0002cf00


	//   ....[173]....
        /*0bd4*/ 	.word	0x0002cf30


	//   ....[174]....
        /*0bd8*/ 	.word	0x0002cfa0


	//   ....[175]....
        /*0bdc*/ 	.word	0x0002cfd0


	//   ....[176]....
        /*0be0*/ 	.word	0x0002d000


	//   ....[177]....
        /*0be4*/ 	.word	0x0002d030


	//   ....[178]....
        /*0be8*/ 	.word	0x0002d060


	//   ....[179]....
        /*0bec*/ 	.word	0x0002d090


	//   ....[180]....
        /*0bf0*/ 	.word	0x0002d230


	//   ....[181]....
        /*0bf4*/ 	.word	0x0002d260


	//   ....[182]....
        /*0bf8*/ 	.word	0x0002d290


	//   ....[183]....
        /*0bfc*/ 	.word	0x0002d2c0


	//   ....[184]....
        /*0c00*/ 	.word	0x0002d2f0


	//   ....[185]....
        /*0c04*/ 	.word	0x0002d320


	//   ....[186]....
        /*0c08*/ 	.word	0x0002d3e0


	//   ....[187]....
        /*0c0c*/ 	.word	0x0002d400


	//   ....[188]....
        /*0c10*/ 	.word	0x0002d420


	//   ....[189]....
        /*0c14*/ 	.word	0x0002d480


	//   ....[190]....
        /*0c18*/ 	.word	0x0002dea0


	//   ....[191]....
        /*0c1c*/ 	.word	0x0002e1e0


	//   ....[192]....
        /*0c20*/ 	.word	0x0002e270


	//   ....[193]....
        /*0c24*/ 	.word	0x0002e310


	//   ....[194]....
        /*0c28*/ 	.word	0x0002e3a0


	//   ....[195]....
        /*0c2c*/ 	.word	0x0002e490


	//   ....[196]....
        /*0c30*/ 	.word	0x0002e520


	//   ....[197]....
        /*0c34*/ 	.word	0x0002e5c0


	//   ....[198]....
        /*0c38*/ 	.word	0x0002e650


	//   ....[199]....
        /*0c3c*/ 	.word	0x0002e740


	//   ....[200]....
        /*0c40*/ 	.word	0x0002e7d0


	//   ....[201]....
        /*0c44*/ 	.word	0x0002e870


	//   ....[202]....
        /*0c48*/ 	.word	0x0002e900


	//   ....[203]....
        /*0c4c*/ 	.word	0x0002e9f0


	//   ....[204]....
        /*0c50*/ 	.word	0x0002ea80


	//   ....[205]....
        /*0c54*/ 	.word	0x0002ead0


	//   ....[206]....
        /*0c58*/ 	.word	0x0002eb20


	//   ....[207]....
        /*0c5c*/ 	.word	0x0002ebc0


	//   ....[208]....
        /*0c60*/ 	.word	0x0002ec50


	//   ....[209]....
        /*0c64*/ 	.word	0x0002eca0


	//   ....[210]....
        /*0c68*/ 	.word	0x0002ecf0


	//   ....[211]....
        /*0c6c*/ 	.word	0x0002ede0


	//   ....[212]....
        /*0c70*/ 	.word	0x0002ee70


	//   ....[213]....
        /*0c74*/ 	.word	0x0002eec0


	//   ....[214]....
        /*0c78*/ 	.word	0x0002ef10


	//   ....[215]....
        /*0c7c*/ 	.word	0x0002efb0


	//   ....[216]....
        /*0c80*/ 	.word	0x0002f040


	//   ....[217]....
        /*0c84*/ 	.word	0x0002f090


	//   ....[218]....
        /*0c88*/ 	.word	0x0002f0e0


	//   ....[219]....
        /*0c8c*/ 	.word	0x0002f480


	//   ....[220]....
        /*0c90*/ 	.word	0x0002f760


	//   ....[221]....
        /*0c94*/ 	.word	0x0002f850


	//   ....[222]....
        /*0c98*/ 	.word	0x0002f8f0


	//   ....[223]....
        /*0c9c*/ 	.word	0x0002f950


	//   ....[224]....
        /*0ca0*/ 	.word	0x0002fa70


	//   ....[225]....
        /*0ca4*/ 	.word	0x0002fad0


	//   ....[226]....
        /*0ca8*/ 	.word	0x0002fbe0


	//   ....[227]....
        /*0cac*/ 	.word	0x0002fc50


	//   ....[228]....
        /*0cb0*/ 	.word	0x0002fd60


	//   ....[229]....
        /*0cb4*/ 	.word	0x0002fdd0


	//   ....[230]....
        /*0cb8*/ 	.word	0x0002fee0


	//   ....[231]....
        /*0cbc*/ 	.word	0x0002ff50


	//   ....[232]....
        /*0cc0*/ 	.word	0x00030030


	//   ....[233]....
        /*0cc4*/ 	.word	0x00030130


	//   ....[234]....
        /*0cc8*/ 	.word	0x000301a0


	//   ....[235]....
        /*0ccc*/ 	.word	0x00030220


	//   ....[236]....
        /*0cd0*/ 	.word	0x000302f0


	//   ....[237]....
        /*0cd4*/ 	.word	0x00030370


	//   ....[238]....
        /*0cd8*/ 	.word	0x00030450


	//   ....[239]....
        /*0cdc*/ 	.word	0x000304d0


	//   ....[240]....
        /*0ce0*/ 	.word	0x000305b0


	//   ....[241]....
        /*0ce4*/ 	.word	0x00030630


	//   ....[242]....
        /*0ce8*/ 	.word	0x00030710


	//   ....[243]....
        /*0cec*/ 	.word	0x00030790


	//   ....[244]....
        /*0cf0*/ 	.word	0x00030870


	//   ....[245]....
        /*0cf4*/ 	.word	0x000308f0


	//   ....[246]....
        /*0cf8*/ 	.word	0x000309c0


	//   ....[247]....
        /*0cfc*/ 	.word	0x00030a40


	//   ....[248]....
        /*0d00*/ 	.word	0x00030b00


	//   ....[249]....
        /*0d04*/ 	.word	0x00030c30


	//   ....[250]....
        /*0d08*/ 	.word	0x00030d00


	//   ....[251]....
        /*0d0c*/ 	.word	0x00030d70


	//   ....[252]....
        /*0d10*/ 	.word	0x00030e40


	//   ....[253]....
        /*0d14*/ 	.word	0x00030ea0


	//   ....[254]....
        /*0d18*/ 	.word	0x00030f70


	//   ....[255]....
        /*0d1c*/ 	.word	0x00030fd0


	//   ....[0]....
        /*0d20*/ 	.word	0x000310a0


	//   ....[1]....
        /*0d24*/ 	.word	0x00031100


	//   ....[2]....
        /*0d28*/ 	.word	0x000311d0


	//   ....[3]....
        /*0d2c*/ 	.word	0x00031230


	//   ....[4]....
        /*0d30*/ 	.word	0x00031310


	//   ....[5]....
        /*0d34*/ 	.word	0x00031400


	//   ....[6]....
        /*0d38*/ 	.word	0x000314a0


	//   ....[7]....
        /*0d3c*/ 	.word	0x00031500


	//   ....[8]....
        /*0d40*/ 	.word	0x00031600


	//   ....[9]....
        /*0d44*/ 	.word	0x00031660


	//   ....[10]....
        /*0d48*/ 	.word	0x00031760


	//   ....[11]....
        /*0d4c*/ 	.word	0x000317c0


	//   ....[12]....
        /*0d50*/ 	.word	0x000318c0


	//   ....[13]....
        /*0d54*/ 	.word	0x00031920


	//   ....[14]....
        /*0d58*/ 	.word	0x00031a20


	//   ....[15]....
        /*0d5c*/ 	.word	0x00031a80


	//   ....[16]....
        /*0d60*/ 	.word	0x00031b50


	//   ....[17]....
        /*0d64*/ 	.word	0x00031c90


	//   ....[18]....
        /*0d68*/ 	.word	0x00031d30


	//   ....[19]....
        /*0d6c*/ 	.word	0x00031e10


	//   ....[20]....
        /*0d70*/ 	.word	0x00031ee0


	//   ....[21]....
        /*0d74*/ 	.word	0x00031f40


	//   ....[22]....
        /*0d78*/ 	.word	0x00032030


	//   ....[23]....
        /*0d7c*/ 	.word	0x00032090


	//   ....[24]....
        /*0d80*/ 	.word	0x00032180


	//   ....[25]....
        /*0d84*/ 	.word	0x000321e0


	//   ....[26]....
        /*0d88*/ 	.word	0x000322d0


	//   ....[27]....
        /*0d8c*/ 	.word	0x00032330


	//   ....[28]....
        /*0d90*/ 	.word	0x00032410


	//   ....[29]....
        /*0d94*/ 	.word	0x000324a0


	//   ....[30]....
        /*0d98*/ 	.word	0x00032540


	//   ....[31]....
        /*0d9c*/ 	.word	0x000326c0


	//   ....[32]....
        /*0da0*/ 	.word	0x00032730


	//   ....[33]....
        /*0da4*/ 	.word	0x000327a0


	//   ....[34]....
        /*0da8*/ 	.word	0x00032810


	//   ....[35]....
        /*0dac*/ 	.word	0x00032880


	//   ....[36]....
        /*0db0*/ 	.word	0x00032900


	//   ....[37]....
        /*0db4*/ 	.word	0x00032980


	//   ....[38]....
        /*0db8*/ 	.word	0x00032a10


	//   ....[39]....
        /*0dbc*/ 	.word	0x00032a80


	//   ....[40]....
        /*0dc0*/ 	.word	0x00032af0


	//   ....[41]....
        /*0dc4*/ 	.word	0x00032b60


	//   ....[42]....
        /*0dc8*/ 	.word	0x00032be0


	//   ....[43]....
        /*0dcc*/ 	.word	0x00032c50


	//   ....[44]....
        /*0dd0*/ 	.word	0x00032ce0


	//   ....[45]....
        /*0dd4*/ 	.word	0x00032d40


	//   ....[46]....
        /*0dd8*/ 	.word	0x00032dd0


	//   ....[47]....
        /*0ddc*/ 	.word	0x00032f00


	//----- nvinfo : EIATTR_REG_RECONFIG
	.align		4
.L_735:
        /*0de0*/ 	.byte	0x01, 0x54
	.zero		2


	//----- nvinfo : EIATTR_SYSCALL_OFFSETS
	.align		4
        /*0de4*/ 	.byte	0x04, 0x46
        /*0de6*/ 	.short	(.L_737 - .L_736)


	//   ....[0]....
.L_736:
        /*0de8*/ 	.word	0x000021c0


	//   ....[1]....
        /*0dec*/ 	.word	0x00002310


	//   ....[2]....
        /*0df0*/ 	.word	0x0000be40


	//   ....[3]....
        /*0df4*/ 	.word	0x0000c170


	//   ....[4]....
        /*0df8*/ 	.word	0x00029950


	//   ....[5]....
        /*0dfc*/ 	.word	0x00029aa0


	//   ....[6]....
        /*0e00*/ 	.word	0x00029b90


	//   ....[7]....
        /*0e04*/ 	.word	0x0002aa80


	//----- nvinfo : EIATTR_MBARRIER_INSTR_OFFSETS
	.align		4
.L_737:
        /*0e08*/ 	.byte	0x04, 0x39
        /*0e0a*/ 	.short	(.L_739 - .L_738)


	//   ....[0]....
.L_738:
        /*0e0c*/ 	.word	0x00000270
        /*0e10*/ 	.word	0x000000ff
        /*0e14*/ 	.word	0x00030800
        /*0e18*/ 	.short	0x0100
        /*0e1a*/ 	.byte	0x08
	.zero		1


	//   ....[1]....
        /*0e1c*/ 	.word	0x00000280
        /*0e20*/ 	.word	0x000000ff
        /*0e24*/ 	.word	0x00030820
        /*0e28*/ 	.short	0x0100
        /*0e2a*/ 	.byte	0x08
	.zero		1


	//   ....[2]....
        /*0e2c*/ 	.word	0x00000370
        /*0e30*/ 	.word	0x000000ff
        /*0e34*/ 	.word	0x00030830
        /*0e38*/ 	.short	0x0100
        /*0e3a*/ 	.byte	0x08
	.zero		1


	//   ....[3]....
        /*0e3c*/ 	.word	0x00000380
        /*0e40*/ 	.word	0x000000ff
        /*0e44*/ 	.word	0x00030840
        /*0e48*/ 	.short	0x0100
        /*0e4a*/ 	.byte	0x08
	.zero		1


	//   ....[4]....
        /*0e4c*/ 	.word	0x00000390
        /*0e50*/ 	.word	0x000000ff
        /*0e54*/ 	.word	0x00030838
        /*0e58*/ 	.short	0x0100
        /*0e5a*/ 	.byte	0x08
	.zero		1


	//   ....[5]....
        /*0e5c*/ 	.word	0x000003a0
        /*0e60*/ 	.word	0x000000ff
        /*0e64*/ 	.word	0x00030848
        /*0e68*/ 	.short	0x0100
        /*0e6a*/ 	.byte	0x08
	.zero		1


	//   ....[6]....
        /*0e6c*/ 	.word	0x000004d0
        /*0e70*/ 	.word	0x000000ff
        /*0e74*/ 	.word	0x00030850
        /*0e78*/ 	.short	0x0100
        /*0e7a*/ 	.byte	0x08
	.zero		1


	//   ....[7]....
        /*0e7c*/ 	.word	0x000004e0
        /*0e80*/ 	.word	0x000000ff
        /*0e84*/ 	.word	0x00030860
        /*0e88*/ 	.short	0x0100
        /*0e8a*/ 	.byte	0x08
	.zero		1


	//   ....[8]....
        /*0e8c*/ 	.word	0x000004f0
        /*0e90*/ 	.word	0x000000ff
        /*0e94*/ 	.word	0x00030858
        /*0e98*/ 	.short	0x0100
        /*0e9a*/ 	.byte	0x08
	.zero		1


	//   ....[9]....
        /*0e9c*/ 	.word	0x00000500
        /*0ea0*/ 	.word	0x000000ff
        /*0ea4*/ 	.word	0x00030868
        /*0ea8*/ 	.short	0x0100
        /*0eaa*/ 	.byte	0x08
	.zero		1


	//   ....[10]....
        /*0eac*/ 	.word	0x000005f0
        /*0eb0*/ 	.word	0x000000ff
        /*0eb4*/ 	.word	0x00030870
        /*0eb8*/ 	.short	0x0100
        /*0eba*/ 	.byte	0x06
	.zero		1


	//   ....[11]....
        /*0ebc*/ 	.word	0x00000600
        /*0ec0*/ 	.word	0x000000ff
        /*0ec4*/ 	.word	0x00030880
        /*0ec8*/ 	.short	0x0100
        /*0eca*/ 	.byte	0x06
	.zero		1


	//   ....[12]....
        /*0ecc*/ 	.word	0x00000610
        /*0ed0*/ 	.word	0x000000ff
        /*0ed4*/ 	.word	0x00030878
        /*0ed8*/ 	.short	0x0100
        /*0eda*/ 	.byte	0x06
	.zero		1


	//   ....[13]....
        /*0edc*/ 	.word	0x00000620
        /*0ee0*/ 	.word	0x000000ff
        /*0ee4*/ 	.word	0x00030888
        /*0ee8*/ 	.short	0x0100
        /*0eea*/ 	.byte	0x06
	.zero		1


	//   ....[14]....
        /*0eec*/ 	.word	0x00000750
        /*0ef0*/ 	.word	0x000000ff
        /*0ef4*/ 	.word	0x00030890
        /*0ef8*/ 	.short	0x0100
        /*0efa*/ 	.byte	0x08
	.zero		1


	//   ....[15]....
        /*0efc*/ 	.word	0x00000760
        /*0f00*/ 	.word	0x000000ff
        /*0f04*/ 	.word	0x000308a0
        /*0f08*/ 	.short	0x0100
        /*0f0a*/ 	.byte	0x08
	.zero		1


	//   ....[16]....
        /*0f0c*/ 	.word	0x00000770
        /*0f10*/ 	.word	0x000000ff
        /*0f14*/ 	.word	0x00030898
        /*0f18*/ 	.short	0x0100
        /*0f1a*/ 	.byte	0x08
	.zero		1


	//   ....[17]....
        /*0f1c*/ 	.word	0x00000780
        /*0f20*/ 	.word	0x000000ff
        /*0f24*/ 	.word	0x000308a8
        /*0f28*/ 	.short	0x0100
        /*0f2a*/ 	.byte	0x08
	.zero		1


	//   ....[18]....
        /*0f2c*/ 	.word	0x000008b0
        /*0f30*/ 	.word	0x000000ff
        /*0f34*/ 	.word	0x000308b0
        /*0f38*/ 	.short	0x0100
        /*0f3a*/ 	.byte	0x08
	.zero		1


	//   ....[19]....
        /*0f3c*/ 	.word	0x000008c0
        /*0f40*/ 	.word	0x000000ff
        /*0f44*/ 	.word	0x000308c0
        /*0f48*/ 	.short	0x0100
        /*0f4a*/ 	.byte	0x08
	.zero		1


	//   ....[20]....
        /*0f4c*/ 	.word	0x000008d0
        /*0f50*/ 	.word	0x000000ff
        /*0f54*/ 	.word	0x000308b8
        /*0f58*/ 	.short	0x0100
        /*0f5a*/ 	.byte	0x08
	.zero		1


	//   ....[21]....
        /*0f5c*/ 	.word	0x000008e0
        /*0f60*/ 	.word	0x000000ff
        /*0f64*/ 	.word	0x000308c8
        /*0f68*/ 	.short	0x0100
        /*0f6a*/ 	.byte	0x08
	.zero		1


	//   ....[22]....
        /*0f6c*/ 	.word	0x00003db0
        /*0f70*/ 	.word	0x00000057
        /*0f74*/ 	.word	0x00030890
        /*0f78*/ 	.short	0x010a
        /*0f7a*/ 	.byte	0x3f
	.zero		1


	//   ....[23]....
        /*0f7c*/ 	.word	0x00007360
        /*0f80*/ 	.word	0x00000057
        /*0f84*/ 	.word	0x00030890
        /*0f88*/ 	.short	0x010a
        /*0f8a*/ 	.byte	0x3f
	.zero		1


	//   ....[24]....
        /*0f8c*/ 	.word	0x0000a2c0
        /*0f90*/ 	.word	0x00000057
        /*0f94*/ 	.word	0x00030890
        /*0f98*/ 	.short	0x010a
        /*0f9a*/ 	.byte	0x3f
	.zero		1


	//   ....[25]....
        /*0f9c*/ 	.word	0x0000aa60
        /*0fa0*/ 	.word	0x0000000b
        /*0fa4*/ 	.word	0x00000000
        /*0fa8*/ 	.short	0x0101
        /*0faa*/ 	.byte	0x3f
	.zero		1


	//   ....[26]....
        /*0fac*/ 	.word	0x0000aaa0
        /*0fb0*/ 	.word	0x00000057
        /*0fb4*/ 	.word	0x000308b0
        /*0fb8*/ 	.short	0x010a
        /*0fba*/ 	.byte	0x3f
	.zero		1


	//   ....[27]....
        /*0fbc*/ 	.word	0x0000b190
        /*0fc0*/ 	.word	0x00000057
        /*0fc4*/ 	.word	0x00000000
        /*0fc8*/ 	.short	0x0101
        /*0fca*/ 	.byte	0x3f
	.zero		1


	//   ....[28]....
        /*0fcc*/ 	.word	0x0000bed0
        /*0fd0*/ 	.word	0x00000002
        /*0fd4*/ 	.word	0x00030800
        /*0fd8*/ 	.short	0x010a
        /*0fda*/ 	.byte	0x3f
	.zero		1


	//   ....[29]....
        /*0fdc*/ 	.word	0x0000bf20
        /*0fe0*/ 	.word	0x00000002
        /*0fe4*/ 	.word	0x00030800
        /*0fe8*/ 	.short	0x010a
        /*0fea*/ 	.byte	0x3f
	.zero		1


	//   ....[30]....
        /*0fec*/ 	.word	0x0000d4d0
        /*0ff0*/ 	.word	0x00000002
        /*0ff4*/ 	.word	0x00030800
        /*0ff8*/ 	.short	0x010a
        /*0ffa*/ 	.byte	0x3f
	.zero		1


	//   ....[31]....
        /*0ffc*/ 	.word	0x000106f0
        /*1000*/ 	.word	0x00000002
        /*1004*/ 	.word	0x00030800
        /*1008*/ 	.short	0x010a
        /*100a*/ 	.byte	0x3f
	.zero		1


	//   ....[32]....
        /*100c*/ 	.word	0x000131a0
        /*1010*/ 	.word	0x0000000f
        /*1014*/ 	.word	0x00030830
        /*1018*/ 	.short	0x010a
        /*101a*/ 	.byte	0x3f
	.zero		1


	//   ....[33]....
        /*101c*/ 	.word	0x000131e0
        /*1020*/ 	.word	0x0000000f
        /*1024*/ 	.word	0x00030830
        /*1028*/ 	.short	0x010a
        /*102a*/ 	.byte	0x3f
	.zero		1


	//   ....[34]....
        /*102c*/ 	.word	0x00013e10
        /*1030*/ 	.word	0x0000000f
        /*1034*/ 	.word	0x00000000
        /*1038*/ 	.short	0x0101
        /*103a*/ 	.byte	0x3f
	.zero		1


	//   ....[35]....
        /*103c*/ 	.word	0x00016790
        /*1040*/ 	.word	0x00000005
        /*1044*/ 	.word	0x00030830
        /*1048*/ 	.short	0x010a
        /*104a*/ 	.byte	0x3f
	.zero		1


	//   ....[36]....
        /*104c*/ 	.word	0x00016810
        /*1050*/ 	.word	0x00000005
        /*1054*/ 	.word	0x00030830
        /*1058*/ 	.short	0x010a
        /*105a*/ 	.byte	0x3f
	.zero		1


	//   ....[37]....
        /*105c*/ 	.word	0x00017710
        /*1060*/ 	.word	0x0000000d
        /*1064*/ 	.word	0x00030850
        /*1068*/ 	.short	0x010a
        /*106a*/ 	.byte	0x3f
	.zero		1


	//   ....[38]....
        /*106c*/ 	.word	0x00017760
        /*1070*/ 	.word	0x0000000d
        /*1074*/ 	.word	0x00030850
        /*1078*/ 	.short	0x010a
        /*107a*/ 	.byte	0x3f
	.zero		1


	//   ....[39]....
        /*107c*/ 	.word	0x00017cc0
        /*1080*/ 	.word	0x00000005
        /*1084*/ 	.word	0x00000000
        /*1088*/ 	.short	0x0101
        /*108a*/ 	.byte	0x3f
	.zero		1


	//   ....[40]....
        /*108c*/ 	.word	0x0001a250
        /*1090*/ 	.word	0x0000000d
        /*1094*/ 	.word	0x00000000
        /*1098*/ 	.short	0x0101
        /*109a*/ 	.byte	0x3f
	.zero		1


	//   ....[41]....
        /*109c*/ 	.word	0x0001a800
        /*10a0*/ 	.word	0x00000000
        /*10a4*/ 	.word	0x00030830
        /*10a8*/ 	.short	0x010a
        /*10aa*/ 	.byte	0x3f
	.zero		1


	//   ....[42]....
        /*10ac*/ 	.word	0x0001a880
        /*10b0*/ 	.word	0x00000000
        /*10b4*/ 	.word	0x00030830
        /*10b8*/ 	.short	0x010a
        /*10ba*/ 	.byte	0x3f
	.zero		1


	//   ....[43]....
        /*10bc*/ 	.word	0x0001b780
        /*10c0*/ 	.word	0x00000014
        /*10c4*/ 	.word	0x00030850
        /*10c8*/ 	.short	0x010a
        /*10ca*/ 	.byte	0x3f
	.zero		1


	//   ....[44]....
        /*10cc*/ 	.word	0x0001b7d0
        /*10d0*/ 	.word	0x00000014
        /*10d4*/ 	.word	0x00030850
        /*10d8*/ 	.short	0x010a
        /*10da*/ 	.byte	0x3f
	.zero		1


	//   ....[45]....
        /*10dc*/ 	.word	0x0001bbd0
        /*10e0*/ 	.word	0x00000000
        /*10e4*/ 	.word	0x00000000
        /*10e8*/ 	.short	0x0101
        /*10ea*/ 	.byte	0x3f
	.zero		1


	//   ....[46]....
        /*10ec*/ 	.word	0x0001cf00
        /*10f0*/ 	.word	0x00000014
        /*10f4*/ 	.word	0x00000000
        /*10f8*/ 	.short	0x0101
        /*10fa*/ 	.byte	0x3f
	.zero		1


	//   ....[47]....
        /*10fc*/ 	.word	0x0001d1d0
        /*1100*/ 	.word	0x00000000
        /*1104*/ 	.word	0x00030830
        /*1108*/ 	.short	0x010a
        /*110a*/ 	.byte	0x3f
	.zero		1


	//   ....[48]....
        /*110c*/ 	.word	0x0001d250
        /*1110*/ 	.word	0x00000000
        /*1114*/ 	.word	0x00030830
        /*1118*/ 	.short	0x010a
        /*111a*/ 	.byte	0x3f
	.zero		1


	//   ....[49]....
        /*111c*/ 	.word	0x0001e150
        /*1120*/ 	.word	0x00000014
        /*1124*/ 	.word	0x00030850
        /*1128*/ 	.short	0x010a
        /*112a*/ 	.byte	0x3f
	.zero		1


	//   ....[50]....
        /*112c*/ 	.word	0x0001e1a0
        /*1130*/ 	.word	0x00000014
        /*1134*/ 	.word	0x00030850
        /*1138*/ 	.short	0x010a
        /*113a*/ 	.byte	0x3f
	.zero		1


	//   ....[51]....
        /*113c*/ 	.word	0x0001e720
        /*1140*/ 	.word	0x00000000
        /*1144*/ 	.word	0x00000000
        /*1148*/ 	.short	0x0101
        /*114a*/ 	.byte	0x3f
	.zero		1


	//   ....[52]....
        /*114c*/ 	.word	0x00020c80
        /*1150*/ 	.word	0x00000014
        /*1154*/ 	.word	0x00000000
        /*1158*/ 	.short	0x0101
        /*115a*/ 	.byte	0x3f
	.zero		1


	//   ....[53]....
        /*115c*/ 	.word	0x00021490
        /*1160*/ 	.word	0x00000006
        /*1164*/ 	.word	0x00030850
        /*1168*/ 	.short	0x010a
        /*116a*/ 	.byte	0x3f
	.zero		1


	//   ....[54]....
        /*116c*/ 	.word	0x00021530
        /*1170*/ 	.word	0x00000006
        /*1174*/ 	.word	0x00030850
        /*1178*/ 	.short	0x010a
        /*117a*/ 	.byte	0x3f
	.zero		1


	//   ....[55]....
        /*117c*/ 	.word	0x00021a40
        /*1180*/ 	.word	0x00000003
        /*1184*/ 	.word	0x00000000
        /*1188*/ 	.short	0x0101
        /*118a*/ 	.byte	0x3f
	.zero		1


	//   ....[56]....
        /*118c*/ 	.word	0x000237d0
        /*1190*/ 	.word	0x00000000
        /*1194*/ 	.word	0x00000000
        /*1198*/ 	.short	0x0101
        /*119a*/ 	.byte	0x3f
	.zero		1


	//   ....[57]....
        /*119c*/ 	.word	0x00024090
        /*11a0*/ 	.word	0x00000006
        /*11a4*/ 	.word	0x00000000
        /*11a8*/ 	.short	0x0101
        /*11aa*/ 	.byte	0x3f
	.zero		1


	//   ....[58]....
        /*11ac*/ 	.word	0x00027d80
        /*11b0*/ 	.word	0x00000011
        /*11b4*/ 	.word	0x00030820
        /*11b8*/ 	.short	0x010a
        /*11ba*/ 	.byte	0x3f
	.zero		1


	//   ....[59]....
        /*11bc*/ 	.word	0x00027e10
        /*11c0*/ 	.word	0x0000000c
        /*11c4*/ 	.word	0x000308a0
        /*11c8*/ 	.short	0x010a
        /*11ca*/ 	.byte	0x3f
	.zero		1


	//   ....[60]....
        /*11cc*/ 	.word	0x00028260
        /*11d0*/ 	.word	0x0000000c
        /*11d4*/ 	.word	0x000308c0
        /*11d8*/ 	.short	0x010a
        /*11da*/ 	.byte	0x3f
	.zero		1


	//   ....[61]....
        /*11dc*/ 	.word	0x00028770
        /*11e0*/ 	.word	0x00000007
        /*11e4*/ 	.word	0x000308a0
        /*11e8*/ 	.short	0x010a
        /*11ea*/ 	.byte	0x3f
	.zero		1


	//   ....[62]....
        /*11ec*/ 	.word	0x00028bb0
        /*11f0*/ 	.word	0x00000007
        /*11f4*/ 	.word	0x000308c0
        /*11f8*/ 	.short	0x010a
        /*11fa*/ 	.byte	0x3f
	.zero		1


	//   ....[63]....
        /*11fc*/ 	.word	0x0002a0f0
        /*1200*/ 	.word	0x00000007
        /*1204*/ 	.word	0x00030840
        /*1208*/ 	.short	0x010a
        /*120a*/ 	.byte	0x3f
	.zero		1


	//   ....[64]....
        /*120c*/ 	.word	0x0002a780
        /*1210*/ 	.word	0x00000007
        /*1214*/ 	.word	0x00030830
        /*1218*/ 	.short	0x0107
        /*121a*/ 	.byte	0x3f
	.zero		1


	//   ....[65]....
        /*121c*/ 	.word	0x0002a830
        /*1220*/ 	.word	0x00000007
        /*1224*/ 	.word	0x00030830
        /*1228*/ 	.short	0x0101
        /*122a*/ 	.byte	0x3f
	.zero		1


	//   ....[66]....
        /*122c*/ 	.word	0x0002b3b0
        /*1230*/ 	.word	0x00000011
        /*1234*/ 	.word	0x00030800
        /*1238*/ 	.short	0x0107
        /*123a*/ 	.byte	0x3f
	.zero		1


	//   ....[67]....
        /*123c*/ 	.word	0x0002b4c0
        /*1240*/ 	.word	0x00000011
        /*1244*/ 	.word	0x00030800
        /*1248*/ 	.short	0x0101
        /*124a*/ 	.byte	0x3f
	.zero		1


	//   ....[68]....
        /*124c*/ 	.word	0x0002b4e0
        /*1250*/ 	.word	0x00000011
        /*1254*/ 	.word	0x00030820
        /*1258*/ 	.short	0x010a
        /*125a*/ 	.byte	0x3f
	.zero		1


	//   ....[69]....
        /*125c*/ 	.word	0x0002b8a0
        /*1260*/ 	.word	0x00000007
        /*1264*/ 	.word	0x00030840
        /*1268*/ 	.short	0x010a
        /*126a*/ 	.byte	0x3f
	.zero		1


	//   ....[70]....
        /*126c*/ 	.word	0x0002bd60
        /*1270*/ 	.word	0x00000007
        /*1274*/ 	.word	0x00030830
        /*1278*/ 	.short	0x0107
        /*127a*/ 	.byte	0x3f
	.zero		1


	//   ....[71]....
        /*127c*/ 	.word	0x0002be10
        /*1280*/ 	.word	0x00000007
        /*1284*/ 	.word	0x00030830
        /*1288*/ 	.short	0x0101
        /*128a*/ 	.byte	0x3f
	.zero		1


	//   ....[72]....
        /*128c*/ 	.word	0x0002be70
        /*1290*/ 	.word	0x00000006
        /*1294*/ 	.word	0x00030860
        /*1298*/ 	.short	0x010a
        /*129a*/ 	.byte	0x3f
	.zero		1


	//   ....[73]....
        /*129c*/ 	.word	0x0002c3e0
        /*12a0*/ 	.word	0x00000006
        /*12a4*/ 	.word	0x00030850
        /*12a8*/ 	.short	0x0107
        /*12aa*/ 	.byte	0x3f
	.zero		1


	//   ....[74]....
        /*12ac*/ 	.word	0x0002c500
        /*12b0*/ 	.word	0x00000006
        /*12b4*/ 	.word	0x00030850
        /*12b8*/ 	.short	0x0101
        /*12ba*/ 	.byte	0x3f
	.zero		1


	//   ....[75]....
        /*12bc*/ 	.word	0x0002c710
        /*12c0*/ 	.word	0x00000000
        /*12c4*/ 	.word	0x00030860
        /*12c8*/ 	.short	0x010a
        /*12ca*/ 	.byte	0x3f
	.zero		1


	//   ....[76]....
        /*12cc*/ 	.word	0x0002cc20
        /*12d0*/ 	.word	0x00000000
        /*12d4*/ 	.word	0x00030850
        /*12d8*/ 	.short	0x0107
        /*12da*/ 	.byte	0x3f
	.zero		1


	//   ....[77]....
        /*12dc*/ 	.word	0x0002cce0
        /*12e0*/ 	.word	0x00000000
        /*12e4*/ 	.word	0x00030850
        /*12e8*/ 	.short	0x0101
        /*12ea*/ 	.byte	0x3f
	.zero		1


	//   ....[78]....
        /*12ec*/ 	.word	0x0002de20
        /*12f0*/ 	.word	0x00000005
        /*12f4*/ 	.word	0x00030820
        /*12f8*/ 	.short	0x010a
        /*12fa*/ 	.byte	0x3f
	.zero		1


	//   ....[79]....
        /*12fc*/ 	.word	0x0002dfb0
        /*1300*/ 	.word	0x00000003
        /*1304*/ 	.word	0x00030840
        /*1308*/ 	.short	0x010a
        /*130a*/ 	.byte	0x3f
	.zero		1


	//   ....[80]....
        /*130c*/ 	.word	0x0002e050
        /*1310*/ 	.word	0x00000017
        /*1314*/ 	.word	0x00030840
        /*1318*/ 	.short	0x010a
        /*131a*/ 	.byte	0x3f
	.zero		1


	//   ....[81]....
        /*131c*/ 	.word	0x0002e090
        /*1320*/ 	.word	0x00000003
        /*1324*/ 	.word	0x00030860
        /*1328*/ 	.short	0x010a
        /*132a*/ 	.byte	0x3f
	.zero		1


	//   ....[82]....
        /*132c*/ 	.word	0x0002e0d0
        /*1330*/ 	.word	0x00000017
        /*1334*/ 	.word	0x00030860
        /*1338*/ 	.short	0x010a
        /*133a*/ 	.byte	0x3f
	.zero		1


	//   ....[83]....
        /*133c*/ 	.word	0x0002e130
        /*1340*/ 	.word	0x00000057
        /*1344*/ 	.word	0x00030890
        /*1348*/ 	.short	0x010a
        /*134a*/ 	.byte	0x3f
	.zero		1


	//   ....[84]....
        /*134c*/ 	.word	0x0002e3e0
        /*1350*/ 	.word	0x00000057
        /*1354*/ 	.word	0x00030890
        /*1358*/ 	.short	0x010a
        /*135a*/ 	.byte	0x3f
	.zero		1


	//   ....[85]....
        /*135c*/ 	.word	0x0002e690
        /*1360*/ 	.word	0x00000057
        /*1364*/ 	.word	0x00030890
        /*1368*/ 	.short	0x010a
        /*136a*/ 	.byte	0x3f
	.zero		1


	//   ....[86]....
        /*136c*/ 	.word	0x0002e940
        /*1370*/ 	.word	0x00000057
        /*1374*/ 	.word	0x000308b0
        /*1378*/ 	.short	0x010a
        /*137a*/ 	.byte	0x3f
	.zero		1


	//   ....[87]....
        /*137c*/ 	.word	0x0002ed30
        /*1380*/ 	.word	0x00000002
        /*1384*/ 	.word	0x00030800
        /*1388*/ 	.short	0x010a
        /*138a*/ 	.byte	0x3f
	.zero		1


	//   ....[88]....
        /*138c*/ 	.word	0x0002f120
        /*1390*/ 	.word	0x00000002
        /*1394*/ 	.word	0x00030800
        /*1398*/ 	.short	0x010a
        /*139a*/ 	.byte	0x3f
	.zero		1


	//   ....[89]....
        /*139c*/ 	.word	0x0002f170
        /*13a0*/ 	.word	0x0000000f
        /*13a4*/ 	.word	0x00030830
        /*13a8*/ 	.short	0x010a
        /*13aa*/ 	.byte	0x3f
	.zero		1


	//   ....[90]....
        /*13ac*/ 	.word	0x0002f1c0
        /*13b0*/ 	.word	0x00000005
        /*13b4*/ 	.word	0x00030830
        /*13b8*/ 	.short	0x010a
        /*13ba*/ 	.byte	0x3f
	.zero		1


	//   ....[91]....
        /*13bc*/ 	.word	0x0002f210
        /*13c0*/ 	.word	0x0000000d
        /*13c4*/ 	.word	0x00030850
        /*13c8*/ 	.short	0x010a
        /*13ca*/ 	.byte	0x3f
	.zero		1


	//   ....[92]....
        /*13cc*/ 	.word	0x0002f260
        /*13d0*/ 	.word	0x00000000
        /*13d4*/ 	.word	0x00030830
        /*13d8*/ 	.short	0x010a
        /*13da*/ 	.byte	0x3f
	.zero		1


	//   ....[93]....
        /*13dc*/ 	.word	0x0002f2b0
        /*13e0*/ 	.word	0x00000014
        /*13e4*/ 	.word	0x00030850
        /*13e8*/ 	.short	0x010a
        /*13ea*/ 	.byte	0x3f
	.zero		1


	//   ....[94]....
        /*13ec*/ 	.word	0x0002f300
        /*13f0*/ 	.word	0x00000000
        /*13f4*/ 	.word	0x00030830
        /*13f8*/ 	.short	0x010a
        /*13fa*/ 	.byte	0x3f
	.zero		1


	//   ....[95]....
        /*13fc*/ 	.word	0x0002f350
        /*1400*/ 	.word	0x00000014
        /*1404*/ 	.word	0x00030850
        /*1408*/ 	.short	0x010a
        /*140a*/ 	.byte	0x3f
	.zero		1


	//   ....[96]....
        /*140c*/ 	.word	0x0002f3a0
        /*1410*/ 	.word	0x00000006
        /*1414*/ 	.word	0x00030850
        /*1418*/ 	.short	0x010a
        /*141a*/ 	.byte	0x3f
	.zero		1


	//   ....[97]....
        /*141c*/ 	.word	0x0002f540
        /*1420*/ 	.word	0x00000011
        /*1424*/ 	.word	0x00030820
        /*1428*/ 	.short	0x010a
        /*142a*/ 	.byte	0x3f
	.zero		1


	//   ....[98]....
        /*142c*/ 	.word	0x0002f590
        /*1430*/ 	.word	0x0000000c
        /*1434*/ 	.word	0x000308a0
        /*1438*/ 	.short	0x010a
        /*143a*/ 	.byte	0x3f
	.zero		1


	//   ....[99]....
        /*143c*/ 	.word	0x0002f5e0
        /*1440*/ 	.word	0x0000000c
        /*1444*/ 	.word	0x000308c0
        /*1448*/ 	.short	0x010a
        /*144a*/ 	.byte	0x3f
	.zero		1


	//   ....[100]....
        /*144c*/ 	.word	0x0002f630
        /*1450*/ 	.word	0x00000007
        /*1454*/ 	.word	0x000308a0
        /*1458*/ 	.short	0x010a
        /*145a*/ 	.byte	0x3f
	.zero		1


	//   ....[101]....
        /*145c*/ 	.word	0x0002f680
        /*1460*/ 	.word	0x00000007
        /*1464*/ 	.word	0x000308c0
        /*1468*/ 	.short	0x010a
        /*146a*/ 	.byte	0x3f
	.zero		1


	//   ....[102]....
        /*146c*/ 	.word	0x0002f7a0
        /*1470*/ 	.word	0x00000007
        /*1474*/ 	.word	0x00030840
        /*1478*/ 	.short	0x010a
        /*147a*/ 	.byte	0x3f
	.zero		1


	//   ....[103]....
        /*147c*/ 	.word	0x00030b30
        /*1480*/ 	.word	0x00000011
        /*1484*/ 	.word	0x00030820
        /*1488*/ 	.short	0x010a
        /*148a*/ 	.byte	0x3f
	.zero		1


	//   ....[104]....
        /*148c*/ 	.word	0x00030b80
        /*1490*/ 	.word	0x00000007
        /*1494*/ 	.word	0x00030840
        /*1498*/ 	.short	0x010a
        /*149a*/ 	.byte	0x3f
	.zero		1


	//   ....[105]....
        /*149c*/ 	.word	0x00031350
        /*14a0*/ 	.word	0x00000006
        /*14a4*/ 	.word	0x00030860
        /*14a8*/ 	.short	0x010a
        /*14aa*/ 	.byte	0x3f
	.zero		1


	//   ....[106]....
        /*14ac*/ 	.word	0x00031be0
        /*14b0*/ 	.word	0x00000000
        /*14b4*/ 	.word	0x00030860
        /*14b8*/ 	.short	0x010a
        /*14ba*/ 	.byte	0x3f
	.zero		1


	//   ....[107]....
        /*14bc*/ 	.word	0x00032e20
        /*14c0*/ 	.word	0x00000005
        /*14c4*/ 	.word	0x00030820
        /*14c8*/ 	.short	0x010a
        /*14ca*/ 	.byte	0x3f
	.zero		1


	//   ....[108]....
        /*14cc*/ 	.word	0x00032fc0
        /*14d0*/ 	.word	0x00000003
        /*14d4*/ 	.word	0x00030840
        /*14d8*/ 	.short	0x010a
        /*14da*/ 	.byte	0x3f
	.zero		1


	//   ....[109]....
        /*14dc*/ 	.word	0x00033010
        /*14e0*/ 	.word	0x00000017
        /*14e4*/ 	.word	0x00030840
        /*14e8*/ 	.short	0x010a
        /*14ea*/ 	.byte	0x3f
	.zero		1


	//   ....[110]....
        /*14ec*/ 	.word	0x00033060
        /*14f0*/ 	.word	0x00000003
        /*14f4*/ 	.word	0x00030860
        /*14f8*/ 	.short	0x010a
        /*14fa*/ 	.byte	0x3f
	.zero		1


	//----- nvinfo : EIATTR_NUM_MBARRIERS
	.align		4
.L_739:
        /*14fc*/ 	.byte	0x03, 0x38
        /*14fe*/ 	.short	0x0016


	//----- nvinfo : EIATTR_EXIT_INSTR_OFFSETS
	.align		4
        /*1500*/ 	.byte	0x04, 0x1c
        /*1502*/ 	.short	(.L_741 - .L_740)


	//   ....[0]....
.L_740:
        /*1504*/ 	.word	0x0002e120


	//----- nvinfo : EIATTR_MAX_THREADS
	.align		4
.L_741:
        /*1508*/ 	.byte	0x04, 0x05
        /*150a*/ 	.short	(.L_743 - .L_742)
.L_742:
        /*150c*/ 	.word	0x00000180
        /*1510*/ 	.word	0x00000001
        /*1514*/ 	.word	0x00000001


	//----- nvinfo : EIATTR_CRS_STACK_SIZE
	.align		4
.L_743:
        /*1518*/ 	.byte	0x04, 0x1e
        /*151a*/ 	.short	(.L_745 - .L_744)
.L_744:
        /*151c*/ 	.word	0x00000000


	//----- nvinfo : EIATTR_CBANK_PARAM_SIZE
	.align		4
.L_745:
        /*1520*/ 	.byte	0x03, 0x19
        /*1522*/ 	.short	0x0af0


	//----- nvinfo : EIATTR_PARAM_CBANK
	.align		4
        /*1524*/ 	.byte	0x04, 0x0a
        /*1526*/ 	.short	(.L_747 - .L_746)
	.align		4
.L_746:
        /*1528*/ 	.word	index@(.nv.constant0._ZN7cutlass13device_kernelIN5flash11enable_sm90INS1_16FlashAttnFwdSm90INS1_25CollectiveMainloopFwdSm90ILi2EN4cute5tupleIJNS5_1CILi1EEES8_S8_EEENS6_IJNS7_ILi128EEENS7_ILi96EEENS7_ILi192EEEEEELi192ENS_6half_tEfNS_4arch4Sm90ELb0ELb1ELb1ELb1ELb1ELb1ELb0ELb1ELb1ELb1ELb1ELb0EEENS1_21CollectiveEpilogueFwdINS6_IJSA_SC_SB_EEES9_SE_SG_Li256ELb1ELb1ELb1ELb0EEENS1_36VarlenDynamicPersistentTileSchedulerILi128ELi96ELi256ELi128ELb1ELb1ELb1ELb1ELb0ELb1EEEEEEEEEvNT_6ParamsE)
        /*152c*/ 	.short	0x0210
        /*152e*/ 	.short	0x0af0


	//----- nvinfo : EIATTR_SW_WAR
	.align		4
.L_747:
        /*1530*/ 	.byte	0x04, 0x36
        /*1532*/ 	.short	(.L_749 - .L_748)
.L_748:
        /*1534*/ 	.word	0x00000008
.L_749:


//--------------------- .nv.info._ZN7cutlass13device_kernelIN5flash11enable_sm90INS1_16FlashAttnFwdSm90INS1_25CollectiveMainloopFwdSm90ILi2EN4cute5tupleIJNS5_1CILi1EEES8_S8_EEENS6_IJNS7_ILi128EEENS7_ILi96EEENS7_ILi192EEEEEELi192ENS_6half_tEfNS_4arch4Sm90ELb1ELb0ELb1ELb0ELb1ELb0ELb0ELb1ELb1ELb1ELb1ELb0EEENS1_21CollectiveEpilogueFwdINS6_IJSA_SC_SB_EEES9_SE_SG_Li256ELb0ELb1ELb1ELb0EEENS1_19SingleTileSchedulerILb0ELb1ELb1ELi128EEEEEEEEEvNT_6ParamsE --------------------------
	.section	.nv.info._ZN7cutlass13device_kernelIN5flash11enable_sm90INS1_16FlashAttnFwdSm90INS1_25CollectiveMainloopFwdSm90ILi2EN4cute5tupleIJNS5_1CILi1EEES8_S8_EEENS6_IJNS7_ILi128EEENS7_ILi96EEENS7_ILi192EEEEEELi192ENS_6half_tEfNS_4arch4Sm90ELb1ELb0ELb1ELb0ELb1ELb0ELb0ELb1ELb1ELb1ELb1ELb0EEENS1_21CollectiveEpilogueFwdINS6_IJSA_SC_SB_EEES9_SE_SG_Li256ELb0ELb1ELb1ELb0EEENS1_19SingleTileSchedulerILb0ELb1ELb1ELi128EEEEEEEEEvNT_6ParamsE,"",@"SHT_CUDA_INFO"
	.sectionflags	@""
	.align	4


	//----- nvinfo : EIATTR_CUDA_API_VERSION
	.align		4
        /*0000*/ 	.byte	0x04, 0x37
        /*0002*/ 	.short	(.L_751 - .L_750)
.L_750:
        /*0004*/ 	.word	0x00000082


	//----- nvinfo : EIATTR_KPARAM_INFO
	.align		4
.L_751:
        /*0008*/ 	.byte	0x04, 0x17
        /*000a*/ 	.short	(.L_753 - .L_752)
.L_752:
        /*000c*/ 	.word	0x00000000
        /*0010*/ 	.short	0x0000
        /*0012*/ 	.short	0x0070
        /*0014*/ 	.byte	0x00, 0xf0, 0x01, 0x28


	//----- nvinfo : EIATTR_SPARSE_MMA_MASK
	.align		4
.L_753:
        /*0018*/ 	.byte	0x03, 0x50
        /*001a*/ 	.short	0x0000


	//----- nvinfo : EIATTR_MAXREG_COUNT
	.align		4
        /*001c*/ 	.byte	0x03, 0x1b
        /*001e*/ 	.short	0x00a8


	//----- nvinfo : EIATTR_NUM_BARRIERS
	.align		4
        /*0020*/ 	.byte	0x02, 0x4c
        /*0022*/ 	.byte	0x09
	.zero		1


	//----- nvinfo : EIATTR_EXTERNS
	.align		4
        /*0024*/ 	.byte	0x04, 0x0f
        /*0026*/ 	.short	(.L_755 - .L_754)


	//   ....[0]....
	.align		4
.L_754:
        /*0028*/ 	.word	index@(__assertfail)


	//----- nvinfo : EIATTR_ANNOTATIONS
	.align		4
.L_755:
        /*002c*/ 	.byte	0x04, 0x55
        /*002e*/ 	.short	(.L_757 - .L_756)


	//   ....[0]....
.L_756:
        /*0030*/ 	.word	0x00000001
        /*0034*/ 	.byte	0xb0, 0x08, 0x00, 0x00, 0x01, 0x00, 0x00, 0x00, 0xd0, 0x14, 0x00, 0x00, 0x01, 0x00, 0x00, 0x00
        /*0044*/ 	.byte	0x40, 0xcc, 0x00, 0x00, 0x01, 0x00, 0x00, 0x00, 0x70, 0xcd, 0x00, 0x00, 0x01, 0x00, 0x00, 0x00
        /*0054*/ 	.byte	0x70, 0xe2, 0x00, 0x00, 0x01, 0x00, 0x00, 0x00, 0xc0, 0xf9, 0x00, 0x00


	//----- nvinfo : EIATTR_MERCURY_ISA_VERSION
	.align		4
.L_757:
        /*0060*/ 	.byte	0x03, 0x5f
        /*0062*/ 	.short	0x0101


	//----- nvinfo : EIATTR_INT_WARP_WIDE_INSTR_OFFSETS
	.align		4
        /*0064*/ 	.byte	0x04, 0x31
        /*0066*/ 	.short	(.L_759 - .L_758)


	//   ....[0]....
.L_758:
        /*0068*/ 	.word	0x000000c0


	//   ....[1]....
        /*006c*/ 	.word	0x000000d0


	//   ....[2]....
        /*0070*/ 	.word	0x00000170


	//----- nvinfo : EIATTR_COOP_GROUP_MASK_REGIDS
	.align		4
.L_759:
        /*0074*/ 	.byte	0x04, 0x29
        /*0076*/ 	.short	(.L_761 - .L_760)


	//   ....[0]....
.L_760:
        /*0078*/ 	.word	0xffffffff


	//   ....[1]....
        /*007c*/ 	.word	0xffffffff


	//   ....[2]....
        /*0080*/ 	.word	0xffffffff


	//   ....[3]....
        /*0084*/ 	.word	0xffffffff


	//   ....[4]....
        /*0088*/ 	.word	0xffffffff


	//   ....[5]....
        /*008c*/ 	.word	0xffffffff


	//   ....[6]....
        /*0090*/ 	.word	0xffffffff


	//   ....[7]....
        /*0094*/ 	.word	0xffffffff


	//   ....[8]....
        /*0098*/ 	.word	0xffffffff


	//   ....[9]....
        /*009c*/ 	.word	0xffffffff


	//   ....[10]....
        /*00a0*/ 	.word	0xffffffff


	//   ....[11]....
        /*00a4*/ 	.word	0xffffffff


	//   ....[12]....
        /*00a8*/ 	.word	0xffffffff


	//   ....[13]....
        /*00ac*/ 	.word	0xffffffff


	//   ....[14]....
        /*00b0*/ 	.word	0xffffffff


	//   ....[15]....
        /*00b4*/ 	.word	0xffffffff


	//   ....[16]....
        /*00b8*/ 	.word	0xffffffff


	//   ....[17]....
        /*00bc*/ 	.word	0xffffffff


	//   ....[18]....
        /*00c0*/ 	.word	0xffffffff


	//   ....[19]....
        /*00c4*/ 	.word	0xffffffff


	//   ....[20]....
        /*00c8*/ 	.word	0xffffffff


	//   ....[21]....
        /*00cc*/ 	.word	0xffffffff


	//   ....[22]....
        /*00d0*/ 	.word	0xffffffff


	//   ....[23]....
        /*00d4*/ 	.word	0xffffffff


	//   ....[24]....
        /*00d8*/ 	.word	0xffffffff


	//   ....[25]....
        /*00dc*/ 	.word	0xffffffff


	//   ....[26]....
        /*00e0*/ 	.word	0xffffffff


	//   ....[27]....
        /*00e4*/ 	.word	0xffffffff


	//   ....[28]....
        /*00e8*/ 	.word	0xffffffff


	//   ....[29]....
        /*00ec*/ 	.word	0xffffffff


	//   ....[30]....
        /*00f0*/ 	.word	0xffffffff


	//   ....[31]....
        /*00f4*/ 	.word	0xffffffff


	//   ....[32]....
        /*00f8*/ 	.word	0xffffffff


	//   ....[33]....
        /*00fc*/ 	.word	0xffffffff


	//   ....[34]....
        /*0100*/ 	.word	0xffffffff


	//   ....[35]....
        /*0104*/ 	.word	0xffffffff


	//   ....[36]....
        /*0108*/ 	.word	0xffffffff


	//   ....[37]....
        /*010c*/ 	.word	0xffffffff


	//   ....[38]....
        /*0110*/ 	.word	0xffffffff


	//   ....[39]....
        /*0114*/ 	.word	0xffffffff


	//   ....[40]....
        /*0118*/ 	.word	0xffffffff


	//   ....[41]....
        /*011c*/ 	.word	0xffffffff


	//   ....[42]....
        /*0120*/ 	.word	0xffffffff


	//   ....[43]....
        /*0124*/ 	.word	0xffffffff


	//   ....[44]....
        /*0128*/ 	.word	0xffffffff


	//   ....[45]....
        /*012c*/ 	.word	0xffffffff


	//   ....[46]....
        /*0130*/ 	.word	0xffffffff


	//   ....[47]....
        /*0134*/ 	.word	0xffffffff


	//   ....[48]....
        /*0138*/ 	.word	0xffffffff


	//   ....[49]....
        /*013c*/ 	.word	0xffffffff


	//   ....[50]....
        /*0140*/ 	.word	0xffffffff


	//   ....[51]....
        /*0144*/ 	.word	0xffffffff


	//   ....[52]....
        /*0148*/ 	.word	0xffffffff


	//   ....[53]....
        /*014c*/ 	.word	0xffffffff


	//   ....[54]....
        /*0150*/ 	.word	0xffffffff


	//   ....[55]....
        /*0154*/ 	.word	0xffffffff


	//   ....[56]....
        /*0158*/ 	.word	0xffffffff


	//   ....[57]....
        /*015c*/ 	.word	0xffffffff


	//   ....[58]....
        /*0160*/ 	.word	0xffffffff


	//   ....[59]....
        /*0164*/ 	.word	0xffffffff


	//   ....[60]....
        /*0168*/ 	.word	0xffffffff


	//   ....[61]....
        /*016c*/ 	.word	0xffffffff


	//   ....[62]....
        /*0170*/ 	.word	0xffffffff


	//   ....[63]....
        /*0174*/ 	.word	0xffffffff


	//   ....[64]....
        /*0178*/ 	.word	0xffffffff


	//   ....[65]....
        /*017c*/ 	.word	0xffffffff


	//   ....[66]....
        /*0180*/ 	.word	0xffffffff


	//   ....[67]....
        /*0184*/ 	.word	0xffffffff


	//   ....[68]....
        /*0188*/ 	.word	0xffffffff


	//   ....[69]....
        /*018c*/ 	.word	0xffffffff


	//   ....[70]....
        /*0190*/ 	.word	0xffffffff


	//   ....[71]....
        /*0194*/ 	.word	0xffffffff


	//   ....[72]....
        /*0198*/ 	.word	0xffffffff


	//   ....[73]....
        /*019c*/ 	.word	0xffffffff


	//   ....[74]....
        /*01a0*/ 	.word	0xffffffff


	//   ....[75]....
        /*01a4*/ 	.word	0xffffffff


	//   ....[76]....
        /*01a8*/ 	.word	0xffffffff


	//   ....[77]....
        /*01ac*/ 	.word	0xffffffff


	//   ....[78]....
        /*01b0*/ 	.word	0xffffffff


	//   ....[79]....
        /*01b4*/ 	.word	0xffffffff


	//   ....[80]....
        /*01b8*/ 	.word	0xffffffff


	//   ....[81]....
        /*01bc*/ 	.word	0xffffffff


	//   ....[82]....
        /*01c0*/ 	.word	0xffffffff


	//   ....[83]....
        /*01c4*/ 	.word	0xffffffff


	//   ....[84]....
        /*01c8*/ 	.word	0xffffffff


	//   ....[85]....
        /*01cc*/ 	.word	0xffffffff


	//   ....[86]....
        /*01d0*/ 	.word	0xffffffff


	//   ....[87]....
        /*01d4*/ 	.word	0xffffffff


	//   ....[88]....
        /*01d8*/ 	.word	0xffffffff


	//   ....[89]....
        /*01dc*/ 	.word	0xffffffff


	//   ....[90]....
        /*01e0*/ 	.word	0xffffffff


	//   ....[91]....
        /*01e4*/ 	.word	0xffffffff


	//   ....[92]....
        /*01e8*/ 	.word	0xffffffff


	//   ....[93]....
        /*01ec*/ 	.word	0xffffffff


	//   ....[94]....
        /*01f0*/ 	.word	0xffffffff


	//   ....[95]....
        /*01f4*/ 	.word	0xffffffff


	//   ....[96]....
        /*01f8*/ 	.word	0xffffffff


	//   ....[97]....
        /*01fc*/ 	.word	0xffffffff


	//   ....[98]....
        /*0200*/ 	.word	0xffffffff


	//   ....[99]....
        /*0204*/ 	.word	0xffffffff


	//   ....[100]....
        /*0208*/ 	.word	0xffffffff


	//   ....[101]....
        /*020c*/ 	.word	0x0500000f


	//   ....[102]....
        /*0210*/ 	.word	0x0500000f


	//   ....[103]....
        /*0214*/ 	.word	0x0500000f


	//   ....[104]....
        /*0218*/ 	.word	0x0500000f


	//   ....[105]....
        /*021c*/ 	.word	0x0500000f


	//   ....[106]....
        /*0220*/ 	.word	0x0500000f


	//   ....[107]....
        /*0224*/ 	.word	0x0500000f


	//   ....[108]....
        /*0228*/ 	.word	0x0500000f


	//   ....[109]....
        /*022c*/ 	.word	0x0500000f


	//   ....[110]....
        /*0230*/ 	.word	0x0500000f


	//   ....[111]....
        /*0234*/ 	.word	0x0500000f


	//   ....[112]....
        /*0238*/ 	.word	0x0500000f


	//   ....[113]....
        /*023c*/ 	.word	0x0500000f


	//   ....[114]....
        /*0240*/ 	.word	0x0500000f


	//   ....[115]....
        /*0244*/ 	.word	0x0500000f


	//   ....[116]....
        /*0248*/ 	.word	0x0500000f


	//   ....[117]....
        /*024c*/ 	.word	0x0500000f


	//   ....[118]....
        /*0250*/ 	.word	0x0500000f


	//   ....[119]....
        /*0254*/ 	.word	0x0500000f


	//   ....[120]....
        /*0258*/ 	.word	0x0500000f


	//   ....[121]....
        /*025c*/ 	.word	0x0500000f


	//   ....[122]....
        /*0260*/ 	.word	0x0500000f


	//   ....[123]....
        /*0264*/ 	.word	0x0500000f


	//   ....[124]....
        /*0268*/ 	.word	0x0500000f


	//   ....[125]....
        /*026c*/ 	.word	0x0500000f


	//   ....[126]....
        /*0270*/ 	.word	0x0500000f


	//   ....[127]....
        /*0274*/ 	.word	0x0500000f


	//   ....[128]....
        /*0278*/ 	.word	0x0500000f


	//   ....[129]....
        /*027c*/ 	.word	0x0500000f


	//   ....[130]....
        /*0280*/ 	.word	0x0500000f


	//   ....[131]....
        /*0284*/ 	.word	0x0500000f


	//   ....[132]....
        /*0288*/ 	.word	0x0500000f


	//   ....[133]....
        /*028c*/ 	.word	0x0500000f


	//   ....[134]....
        /*0290*/ 	.word	0x0500000f


	//   ....[135]....
        /*0294*/ 	.word	0x0500000f


	//   ....[136]....
        /*0298*/ 	.word	0x0500000f


	//   ....[137]....
        /*029c*/ 	.word	0x0500000f


	//   ....[138]....
        /*02a0*/ 	.word	0x0500000f


	//   ....[139]....
        /*02a4*/ 	.word	0x0500000f


	//   ....[140]....
        /*02a8*/ 	.word	0x0500000f


	//   ....[141]....
        /*02ac*/ 	.word	0x0500000f


	//   ....[142]....
        /*02b0*/ 	.word	0x0500000f


	//   ....[143]....
        /*02b4*/ 	.word	0x0500000f


	//   ....[144]....
        /*02b8*/ 	.word	0x0500000f


	//   ....[145]....
        /*02bc*/ 	.word	0x0500000f


	//   ....[146]....
        /*02c0*/ 	.word	0x0500000f


	//   ....[147]....
        /*02c4*/ 	.word	0x0500000f


	//   ....[148]....
        /*02c8*/ 	.word	0x0500000f


	//   ....[149]....
        /*02cc*/ 	.word	0x0500000f


	//   ....[150]....
        /*02d0*/ 	.word	0x0500000f


	//   ....[151]....
        /*02d4*/ 	.word	0x0500000f


	//   ....[152]....
        /*02d8*/ 	.word	0x0500000f


	//   ....[153]....
        /*02dc*/ 	.word	0x0500000f


	//   ....[154]....
        /*02e0*/ 	.word	0x0500000f


	//   ....[155]....
        /*02e4*/ 	.word	0x0500000f


	//   ....[156]....
        /*02e8*/ 	.word	0x0500000f


	//   ....[157]....
        /*02ec*/ 	.word	0x0500000f


	//   ....[158]....
        /*02f0*/ 	.word	0x0500000f


	//   ....[159]....
        /*02f4*/ 	.word	0x0500000f


	//   ....[160]....
        /*02f8*/ 	.word	0x0500000f


	//   ....[161]....
        /*02fc*/ 	.word	0x0500000f


	//   ....[162]....
        /*0300*/ 	.word	0x0500000f


	//   ....[163]....
        /*0304*/ 	.word	0x0500000f


	//   ....[164]....
        /*0308*/ 	.word	0x0500000f


	//   ....[165]....
        /*030c*/ 	.word	0x0500000f


	//   ....[166]....
        /*0310*/ 	.word	0x0500000f


	//----- nvinfo : EIATTR_COOP_GROUP_INSTR_OFFSETS
	.align		4
.L_761:
        /*0314*/ 	.byte	0x04, 0x28
        /*0316*/ 	.short	(.L_763 - .L_762)


	//   ....[0]....
.L_762:
        /*0318*/ 	.word	0x00000070


	//   ....[1]....
        /*031c*/ 	.word	0x000000b0


	//   ....[2]....
        /*0320*/ 	.word	0x000002d0


	//   ....[3]....
        /*0324*/ 	.word	0x00000430


	//   ....[4]....
        /*0328*/ 	.word	0x00000550


	//   ....[5]....
        /*032c*/ 	.word	0x000006b0


	//   ....[6]....
        /*0330*/ 	.word	0x000012d0


	//   ....[7]....
        /*0334*/ 	.word	0x000020b0


	//   ....[8]....
        /*0338*/ 	.word	0x000021e0


	//   ....[9]....
        /*033c*/ 	.word	0x00002b60


	//   ....[10]....
        /*0340*/ 	.word	0x00002c10


	//   ....[11]....
        /*0344*/ 	.word	0x00003350


	//   ....[12]....
        /*0348*/ 	.word	0x000033c0


	//   ....[13]....
        /*034c*/ 	.word	0x00004fe0


	//   ....[14]....
        /*0350*/ 	.word	0x000057e0


	//   ....[15]....
        /*0354*/ 	.word	0x00005840


	//   ....[16]....
        /*0358*/ 	.word	0x00005860


	//   ....[17]....
        /*035c*/ 	.word	0x00006050


	//   ....[18]....
        /*0360*/ 	.word	0x000060c0


	//   ....[19]....
        /*0364*/ 	.word	0x000082a0


	//   ....[20]....
        /*0368*/ 	.word	0x000082d0


	//   ....[21]....
        /*036c*/ 	.word	0x000082f0


	//   ....[22]....
        /*0370*/ 	.word	0x00008310


	//   ....[23]....
        /*0374*/ 	.word	0x00009620


	//   ....[24]....
        /*0378*/ 	.word	0x00009640


	//   ....[25]....
        /*037c*/ 	.word	0x00009700


	//   ....[26]....
        /*0380*/ 	.word	0x00009710


	//   ....[27]....
        /*0384*/ 	.word	0x0000a7b0


	//   ....[28]....
        /*0388*/ 	.word	0x0000a800


	//   ....[29]....
        /*038c*/ 	.word	0x0000a840


	//   ....[30]....
        /*0390*/ 	.word	0x0000a880


	//   ....[31]....
        /*0394*/ 	.word	0x0000a8d0


	//   ....[32]....
        /*0398*/ 	.word	0x0000a8e0


	//   ....[33]....
        /*039c*/ 	.word	0x0000b240


	//   ....[34]....
        /*03a0*/ 	.word	0x0000b250


	//   ....[35]....
        /*03a4*/ 	.word	0x0000bf90


	//   ....[36]....
        /*03a8*/ 	.word	0x0000d240


	//   ....[37]....
        /*03ac*/ 	.word	0x0000d260


	//   ....[38]....
        /*03b0*/ 	.word	0x0000d270


	//   ....[39]....
        /*03b4*/ 	.word	0x0000d280


	//   ....[40]....
        /*03b8*/ 	.word	0x0000d290


	//   ....[41]....
        /*03bc*/ 	.word	0x0000d2a0


	//   ....[42]....
        /*03c0*/ 	.word	0x0000d2b0


	//   ....[43]....
        /*03c4*/ 	.word	0x0000d310


	//   ....[44]....
        /*03c8*/ 	.word	0x0000d350


	//   ....[45]....
        /*03cc*/ 	.word	0x0000d3b0


	//   ....[46]....
        /*03d0*/ 	.word	0x0000d3c0


	//   ....[47]....
        /*03d4*/ 	.word	0x0000d480


	//   ....[48]....
        /*03d8*/ 	.word	0x0000dae0


	//   ....[49]....
        /*03dc*/ 	.word	0x0000db10


	//   ....[50]....
        /*03e0*/ 	.word	0x0000db40


	//   ....[51]....
        /*03e4*/ 	.word	0x0000db60


	//   ....[52]....
        /*03e8*/ 	.word	0x0000db80


	//   ....[53]....
        /*03ec*/ 	.word	0x0000dc00


	//   ....[54]....
        /*03f0*/ 	.word	0x0000dc40


	//   ....[55]....
        /*03f4*/ 	.word	0x0000dc90


	//   ....[56]....
        /*03f8*/ 	.word	0x0000dcc0


	//   ....[57]....
        /*03fc*/ 	.word	0x0000dd20


	//   ....[58]....
        /*0400*/ 	.word	0x0000dd60


	//   ....[59]....
        /*0404*/ 	.word	0x0000ddb0


	//   ....[60]....
        /*0408*/ 	.word	0x0000dde0


	//   ....[61]....
        /*040c*/ 	.word	0x0000de30


	//   ....[62]....
        /*0410*/ 	.word	0x0000de70


	//   ....[63]....
        /*0414*/ 	.word	0x0000dec0


	//   ....[64]....
        /*0418*/ 	.word	0x0000e680


	//   ....[65]....
        /*041c*/ 	.word	0x0000e6b0


	//   ....[66]....
        /*0420*/ 	.word	0x0000e6d0


	//   ....[67]....
        /*0424*/ 	.word	0x0000e6e0


	//   ....[68]....
        /*0428*/ 	.word	0x0000e700


	//   ....[69]....
        /*042c*/ 	.word	0x0000e760


	//   ....[70]....
        /*0430*/ 	.word	0x0000e780


	//   ....[71]....
        /*0434*/ 	.word	0x0000e7a0


	//   ....[72]....
        /*0438*/ 	.word	0x0000e7b0


	//   ....[73]....
        /*043c*/ 	.word	0x0000e810


	//   ....[74]....
        /*0440*/ 	.word	0x0000e840


	//   ....[75]....
        /*0444*/ 	.word	0x0000e8c0


	//   ....[76]....
        /*0448*/ 	.word	0x0000eb30


	//   ....[77]....
        /*044c*/ 	.word	0x0000eb50


	//   ....[78]....
        /*0450*/ 	.word	0x0000eb60


	//   ....[79]....
        /*0454*/ 	.word	0x0000eb80


	//   ....[80]....
        /*0458*/ 	.word	0x0000ec10


	//   ....[81]....
        /*045c*/ 	.word	0x0000ec40


	//   ....[82]....
        /*0460*/ 	.word	0x0000ecb0


	//   ....[83]....
        /*0464*/ 	.word	0x0000ece0


	//   ....[84]....
        /*0468*/ 	.word	0x0000ed50


	//   ....[85]....
        /*046c*/ 	.word	0x0000ed80


	//   ....[86]....
        /*0470*/ 	.word	0x0000edf0


	//   ....[87]....
        /*0474*/ 	.word	0x0000ee20


	//   ....[88]....
        /*0478*/ 	.word	0x0000f2f0


	//   ....[89]....
        /*047c*/ 	.word	0x0000f320


	//   ....[90]....
        /*0480*/ 	.word	0x0000f350


	//   ....[91]....
        /*0484*/ 	.word	0x0000f380


	//   ....[92]....
        /*0488*/ 	.word	0x0000f3b0


	//   ....[93]....
        /*048c*/ 	.word	0x0000f3c0


	//   ....[94]....
        /*0490*/ 	.word	0x0000f460


	//   ....[95]....
        /*0494*/ 	.word	0x0000f480


	//   ....[96]....
        /*0498*/ 	.word	0x0000f510


	//   ....[97]....
        /*049c*/ 	.word	0x0000f530


	//   ....[98]....
        /*04a0*/ 	.word	0x0000f5a0


	//   ....[99]....
        /*04a4*/ 	.word	0x0000f5d0


	//   ....[100]....
        /*04a8*/ 	.word	0x0000f950


	//   ....[101]....
        /*04ac*/ 	.word	0x0000fed0


	//   ....[102]....
        /*04b0*/ 	.word	0x0000ffc0


	//   ....[103]....
        /*04b4*/ 	.word	0x00010060


	//   ....[104]....
        /*04b8*/ 	.word	0x000100c0


	//   ....[105]....
        /*04bc*/ 	.word	0x00010190


	//   ....[106]....
        /*04c0*/ 	.word	0x00010200


	//   ....[107]....
        /*04c4*/ 	.word	0x000102d0


	//   ....[108]....
        /*04c8*/ 	.word	0x00010350


	//   ....[109]....
        /*04cc*/ 	.word	0x00010420


	//   ....[110]....
        /*04d0*/ 	.word	0x000104a0


	//   ....[111]....
        /*04d4*/ 	.word	0x00010580


	//   ....[112]....
        /*04d8*/ 	.word	0x00010600


	//   ....[113]....
        /*04dc*/ 	.word	0x000106c0


	//   ....[114]....
        /*04e0*/ 	.word	0x00010750


	//   ....[115]....
        /*04e4*/ 	.word	0x000107c0


	//   ....[116]....
        /*04e8*/ 	.word	0x00010860


	//   ....[117]....
        /*04ec*/ 	.word	0x00010930


	//   ....[118]....
        /*04f0*/ 	.word	0x000109b0


	//   ....[119]....
        /*04f4*/ 	.word	0x00010a80


	//   ....[120]....
        /*04f8*/ 	.word	0x00010b00


	//   ....[121]....
        /*04fc*/ 	.word	0x00010bd0


	//   ....[122]....
        /*0500*/ 	.word	0x00010c50


	//   ....[123]....
        /*0504*/ 	.word	0x00010d20


	//   ....[124]....
        /*0508*/ 	.word	0x00010da0


	//   ....[125]....
        /*050c*/ 	.word	0x00010e70


	//   ....[126]....
        /*0510*/ 	.word	0x00010ef0


	//   ....[127]....
        /*0514*/ 	.word	0x00010fc0


	//   ....[128]....
        /*0518*/ 	.word	0x00011030


	//   ....[129]....
        /*051c*/ 	.word	0x000110f0


	//   ....[130]....
        /*0520*/ 	.word	0x00011230


	//   ....[131]....
        /*0524*/ 	.word	0x000112f0


	//   ....[132]....
        /*0528*/ 	.word	0x00011360


	//   ....[133]....
        /*052c*/ 	.word	0x00011420


	//   ....[134]....
        /*0530*/ 	.word	0x00011480


	//   ....[135]....
        /*0534*/ 	.word	0x00011540


	//   ....[136]....
        /*0538*/ 	.word	0x000115a0


	//   ....[137]....
        /*053c*/ 	.word	0x00011670


	//   ....[138]....
        /*0540*/ 	.word	0x000116d0


	//   ....[139]....
        /*0544*/ 	.word	0x000117a0


	//   ....[140]....
        /*0548*/ 	.word	0x00011800


	//   ....[141]....
        /*054c*/ 	.word	0x000118e0


	//   ....[142]....
        /*0550*/ 	.word	0x000119c0


	//   ....[143]....
        /*0554*/ 	.word	0x00011a60


	//   ....[144]....
        /*0558*/ 	.word	0x00011ac0


	//   ....[145]....
        /*055c*/ 	.word	0x00011b80


	//   ....[146]....
        /*0560*/ 	.word	0x00011c40


	//   ....[147]....
        /*0564*/ 	.word	0x00011d00


	//   ....[148]....
        /*0568*/ 	.word	0x00011dc0


	//   ....[149]....
        /*056c*/ 	.word	0x00011e80


	//   ....[150]....
        /*0570*/ 	.word	0x00011f40


	//   ....[151]....
        /*0574*/ 	.word	0x00012000


	//   ....[152]....
        /*0578*/ 	.word	0x000120c0


	//   ....[153]....
        /*057c*/ 	.word	0x00012180


	//   ....[154]....
        /*0580*/ 	.word	0x000122c0


	//   ....[155]....
        /*0584*/ 	.word	0x00012360


	//   ....[156]....
        /*0588*/ 	.word	0x00012430


	//   ....[157]....
        /*058c*/ 	.word	0x00012520


	//   ....[158]....
        /*0590*/ 	.word	0x00012590


	//   ....[159]....
        /*0594*/ 	.word	0x00012680


	//   ....[160]....
        /*0598*/ 	.word	0x000126f0


	//   ....[161]....
        /*059c*/ 	.word	0x000127f0


	//   ....[162]....
        /*05a0*/ 	.word	0x00012870


	//   ....[163]....
        /*05a4*/ 	.word	0x00012960


	//   ....[164]....
        /*05a8*/ 	.word	0x000129d0


	//   ....[165]....
        /*05ac*/ 	.word	0x00012aa0


	//   ....[166]....
        /*05b0*/ 	.word	0x00012bb0


	//----- nvinfo : EIATTR_REG_RECONFIG
	.align		4
.L_763:
        /*05b4*/ 	.byte	0x01, 0x54
	.zero		2


	//----- nvinfo : EIATTR_SYSCALL_OFFSETS
	.align		4
        /*05b8*/ 	.byte	0x04, 0x46
        /*05ba*/ 	.short	(.L_765 - .L_764)


	//   ....[0]....
.L_764:
        /*05bc*/ 	.word	0x00001490


	//   ....[1]....
        /*05c0*/ 	.word	0x0000c7b0


	//   ....[2]....
        /*05c4*/ 	.word	0x0000c8f0


	//   ....[3]....
        /*05c8*/ 	.word	0x0000c9e0


	//   ....[4]....
        /*05cc*/ 	.word	0x0000d820


	//----- nvinfo : EIATTR_MBARRIER_INSTR_OFFSETS
	.align		4
.L_765:
        /*05d0*/ 	.byte	0x04, 0x39
        /*05d2*/ 	.short	(.L_767 - .L_766)


	//   ....[0]....
.L_766:
        /*05d4*/ 	.word	0x00000180
        /*05d8*/ 	.word	0x000000ff
        /*05dc*/ 	.word	0x00030800
        /*05e0*/ 	.short	0x0100
        /*05e2*/ 	.byte	0x08
	.zero		1


	//   ....[1]....
        /*05e4*/ 	.word	0x00000190
        /*05e8*/ 	.word	0x000000ff
        /*05ec*/ 	.word	0x00030820
        /*05f0*/ 	.short	0x0100
        /*05f2*/ 	.byte	0x08
	.zero		1


	//   ....[2]....
        /*05f4*/ 	.word	0x00000280
        /*05f8*/ 	.word	0x000000ff
        /*05fc*/ 	.word	0x00030830
        /*0600*/ 	.short	0x0100
        /*0602*/ 	.byte	0x08
	.zero		1


	//   ....[3]....
        /*0604*/ 	.word	0x00000290
        /*0608*/ 	.word	0x000000ff
        /*060c*/ 	.word	0x00030840
        /*0610*/ 	.short	0x0100
        /*0612*/ 	.byte	0x08
	.zero		1


	//   ....[4]....
        /*0614*/ 	.word	0x000002a0
        /*0618*/ 	.word	0x000000ff
        /*061c*/ 	.word	0x00030838
        /*0620*/ 	.short	0x0100
        /*0622*/ 	.byte	0x08
	.zero		1


	//   ....[5]....
        /*0624*/ 	.word	0x000002b0
        /*0628*/ 	.word	0x000000ff
        /*062c*/ 	.word	0x00030848
        /*0630*/ 	.short	0x0100
        /*0632*/ 	.byte	0x08
	.zero		1


	//   ....[6]....
        /*0634*/ 	.word	0x000003e0
        /*0638*/ 	.word	0x000000ff
        /*063c*/ 	.word	0x00030850
        /*0640*/ 	.short	0x0100
        /*0642*/ 	.byte	0x08
	.zero		1


	//   ....[7]....
        /*0644*/ 	.word	0x000003f0
        /*0648*/ 	.word	0x000000ff
        /*064c*/ 	.word	0x00030860
        /*0650*/ 	.short	0x0100
        /*0652*/ 	.byte	0x08
	.zero		1


	//   ....[8]....
        /*0654*/ 	.word	0x00000400
        /*0658*/ 	.word	0x000000ff
        /*065c*/ 	.word	0x00030858
        /*0660*/ 	.short	0x0100
        /*0662*/ 	.byte	0x08
	.zero		1


	//   ....[9]....
        /*0664*/ 	.word	0x00000410
        /*0668*/ 	.word	0x000000ff
        /*066c*/ 	.word	0x00030868
        /*0670*/ 	.short	0x0100
        /*0672*/ 	.byte	0x08
	.zero		1


	//   ....[10]....
        /*0674*/ 	.word	0x00000500
        /*0678*/ 	.word	0x000000ff
        /*067c*/ 	.word	0x00030870
        /*0680*/ 	.short	0x0100
        /*0682*/ 	.byte	0x06
	.zero		1


	//   ....[11]....
        /*0684*/ 	.word	0x00000510
        /*0688*/ 	.word	0x000000ff
        /*068c*/ 	.word	0x00030880
        /*0690*/ 	.short	0x0100
        /*0692*/ 	.byte	0x06
	.zero		1


	//   ....[12]....
        /*0694*/ 	.word	0x00000520
        /*0698*/ 	.word	0x000000ff
        /*069c*/ 	.word	0x00030878
        /*06a0*/ 	.short	0x0100
        /*06a2*/ 	.byte	0x06
	.zero		1


	//   ....[13]....
        /*06a4*/ 	.word	0x00000530
        /*06a8*/ 	.word	0x000000ff
        /*06ac*/ 	.word	0x00030888
        /*06b0*/ 	.short	0x0100
        /*06b2*/ 	.byte	0x06
	.zero		1


	//   ....[14]....
        /*06b4*/ 	.word	0x00000660
        /*06b8*/ 	.word	0x000000ff
        /*06bc*/ 	.word	0x00030890
        /*06c0*/ 	.short	0x0100
        /*06c2*/ 	.byte	0x08
	.zero		1


	//   ....[15]....
        /*06c4*/ 	.word	0x00000670
        /*06c8*/ 	.word	0x000000ff
        /*06cc*/ 	.word	0x000308a0
        /*06d0*/ 	.short	0x0100
        /*06d2*/ 	.byte	0x08
	.zero		1


	//   ....[16]....
        /*06d4*/ 	.word	0x00000680
        /*06d8*/ 	.word	0x000000ff
        /*06dc*/ 	.word	0x00030898
        /*06e0*/ 	.short	0x0100
        /*06e2*/ 	.byte	0x08
	.zero		1


	//   ....[17]....
        /*06e4*/ 	.word	0x00000690
        /*06e8*/ 	.word	0x000000ff
        /*06ec*/ 	.word	0x000308a8
        /*06f0*/ 	.short	0x0100
        /*06f2*/ 	.byte	0x08
	.zero		1


	//   ....[18]....
        /*06f4*/ 	.word	0x000007d0
        /*06f8*/ 	.word	0x000000ff
        /*06fc*/ 	.word	0x000308b0
        /*0700*/ 	.short	0x0100
        /*0702*/ 	.byte	0x08
	.zero		1


	//   ....[19]....
        /*0704*/ 	.word	0x000007e0
        /*0708*/ 	.word	0x000000ff
        /*070c*/ 	.word	0x000308c0
        /*0710*/ 	.short	0x0100
        /*0712*/ 	.byte	0x08
	.zero		1


	//   ....[20]....
        /*0714*/ 	.word	0x000007f0
        /*0718*/ 	.word	0x000000ff
        /*071c*/ 	.word	0x000308b8
        /*0720*/ 	.short	0x0100
        /*0722*/ 	.byte	0x08
	.zero		1


	//   ....[21]....
        /*0724*/ 	.word	0x00000800
        /*0728*/ 	.word	0x000000ff
        /*072c*/ 	.word	0x000308c8
        /*0730*/ 	.short	0x0100
        /*0732*/ 	.byte	0x08
	.zero		1


	//   ....[22]....
        /*0734*/ 	.word	0x000014b0
        /*0738*/ 	.word	0x000000ff
        /*073c*/ 	.word	0x00030800
        /*0740*/ 	.short	0x010a
        /*0742*/ 	.byte	0x3c
	.zero		1


	//   ....[23]....
        /*0744*/ 	.word	0x00001540
        /*0748*/ 	.word	0x000000ff
        /*074c*/ 	.word	0x00030830
        /*0750*/ 	.short	0x010a
        /*0752*/ 	.byte	0x3c
	.zero		1


	//   ....[24]....
        /*0754*/ 	.word	0x000015a0
        /*0758*/ 	.word	0x000000ff
        /*075c*/ 	.word	0x00030830
        /*0760*/ 	.short	0x010a
        /*0762*/ 	.byte	0x3c
	.zero		1


	//   ....[25]....
        /*0764*/ 	.word	0x00002840
        /*0768*/ 	.word	0x000000ff
        /*076c*/ 	.word	0x00000000
        /*0770*/ 	.short	0x0101
        /*0772*/ 	.byte	0x06
	.zero		1


	//   ....[26]....
        /*0774*/ 	.word	0x00003fe0
        /*0778*/ 	.word	0x000000ff
        /*077c*/ 	.word	0x00030830
        /*0780*/ 	.short	0x010a
        /*0782*/ 	.byte	0x27
	.zero		1


	//   ....[27]....
        /*0784*/ 	.word	0x00004020
        /*0788*/ 	.word	0x000000ff
        /*078c*/ 	.word	0x00030830
        /*0790*/ 	.short	0x010a
        /*0792*/ 	.byte	0x27
	.zero		1


	//   ....[28]....
        /*0794*/ 	.word	0x00004a90
        /*0798*/ 	.word	0x000000ff
        /*079c*/ 	.word	0x00030850
        /*07a0*/ 	.short	0x010a
        /*07a2*/ 	.byte	0x0e
	.zero		1


	//   ....[29]....
        /*07a4*/ 	.word	0x00004ad0
        /*07a8*/ 	.word	0x000000ff
        /*07ac*/ 	.word	0x00030850
        /*07b0*/ 	.short	0x010a
        /*07b2*/ 	.byte	0x0e
	.zero		1


	//   ....[30]....
        /*07b4*/ 	.word	0x000053d0
        /*07b8*/ 	.word	0x000000ff
        /*07bc*/ 	.word	0x00000000
        /*07c0*/ 	.short	0x0101
        /*07c2*/ 	.byte	0x27
	.zero		1


	//   ....[31]....
        /*07c4*/ 	.word	0x000069f0
        /*07c8*/ 	.word	0x000000ff
        /*07cc*/ 	.word	0x00000000
        /*07d0*/ 	.short	0x0101
        /*07d2*/ 	.byte	0x0e
	.zero		1


	//   ....[32]....
        /*07d4*/ 	.word	0x00006c00
        /*07d8*/ 	.word	0x000000ff
        /*07dc*/ 	.word	0x00030830
        /*07e0*/ 	.short	0x010a
        /*07e2*/ 	.byte	0x27
	.zero		1


	//   ....[33]....
        /*07e4*/ 	.word	0x00006c40
        /*07e8*/ 	.word	0x000000ff
        /*07ec*/ 	.word	0x00030830
        /*07f0*/ 	.short	0x010a
        /*07f2*/ 	.byte	0x27
	.zero		1


	//   ....[34]....
        /*07f4*/ 	.word	0x000076c0
        /*07f8*/ 	.word	0x000000ff
        /*07fc*/ 	.word	0x00030850
        /*0800*/ 	.short	0x010a
        /*0802*/ 	.byte	0x05
	.zero		1


	//   ....[35]....
        /*0804*/ 	.word	0x00007700
        /*0808*/ 	.word	0x000000ff
        /*080c*/ 	.word	0x00030850
        /*0810*/ 	.short	0x010a
        /*0812*/ 	.byte	0x05
	.zero		1


	//   ....[36]....
        /*0814*/ 	.word	0x00007e10
        /*0818*/ 	.word	0x000000ff
        /*081c*/ 	.word	0x00000000
        /*0820*/ 	.short	0x0101
        /*0822*/ 	.byte	0x27
	.zero		1


	//   ....[37]....
        /*0824*/ 	.word	0x00008e60
        /*0828*/ 	.word	0x000000ff
        /*082c*/ 	.word	0x00000000
        /*0830*/ 	.short	0x0101
        /*0832*/ 	.byte	0x05
	.zero		1


	//   ....[38]....
        /*0834*/ 	.word	0x00009590
        /*0838*/ 	.word	0x000000ff
        /*083c*/ 	.word	0x00030850
        /*0840*/ 	.short	0x010a
        /*0842*/ 	.byte	0x05
	.zero		1


	//   ....[39]....
        /*0844*/ 	.word	0x000095d0
        /*0848*/ 	.word	0x000000ff
        /*084c*/ 	.word	0x00030850
        /*0850*/ 	.short	0x010a
        /*0852*/ 	.byte	0x05
	.zero		1


	//   ....[40]....
        /*0854*/ 	.word	0x00009be0
        /*0858*/ 	.word	0x000000ff
        /*085c*/ 	.word	0x00000000
        /*0860*/ 	.short	0x0101
        /*0862*/ 	.byte	0x04
	.zero		1


	//   ....[41]....
        /*0864*/ 	.word	0x0000a900
        /*0868*/ 	.word	0x000000ff
        /*086c*/ 	.word	0x00000000
        /*0870*/ 	.short	0x0101
        /*0872*/ 	.byte	0x04
	.zero		1


	//   ....[42]....
        /*0874*/ 	.word	0x0000cff0
        /*0878*/ 	.word	0x000000ff
        /*087c*/ 	.word	0x00030840
        /*0880*/ 	.short	0x010a
        /*0882*/ 	.byte	0x2e
	.zero		1


	//   ....[43]....
        /*0884*/ 	.word	0x0000d5e0
        /*0888*/ 	.word	0x000000ff
        /*088c*/ 	.word	0x00030830
        /*0890*/ 	.short	0x0107
        /*0892*/ 	.byte	0x2e
	.zero		1


	//   ....[44]....
        /*0894*/ 	.word	0x0000d650
        /*0898*/ 	.word	0x000000ff
        /*089c*/ 	.word	0x00030830
        /*08a0*/ 	.short	0x0101
        /*08a2*/ 	.byte	0x2e
	.zero		1


	//   ....[45]....
        /*08a4*/ 	.word	0x0000e010
        /*08a8*/ 	.word	0x000000ff
        /*08ac*/ 	.word	0x00030800
        /*08b0*/ 	.short	0x0107
        /*08b2*/ 	.byte	0x2e
	.zero		1


	//   ....[46]....
        /*08b4*/ 	.word	0x0000e070
        /*08b8*/ 	.word	0x000000ff
        /*08bc*/ 	.word	0x00030800
        /*08c0*/ 	.short	0x0101
        /*08c2*/ 	.byte	0x2e
	.zero		1


	//   ....[47]....
        /*08c4*/ 	.word	0x0000e090
        /*08c8*/ 	.word	0x000000ff
        /*08cc*/ 	.word	0x00030820
        /*08d0*/ 	.short	0x010a
        /*08d2*/ 	.byte	0x2e
	.zero		1


	//   ....[48]....
        /*08d4*/ 	.word	0x0000e470
        /*08d8*/ 	.word	0x00000013
        /*08dc*/ 	.word	0x00030840
        /*08e0*/ 	.short	0x010a
        /*08e2*/ 	.byte	0x3f
	.zero		1


	//   ....[49]....
        /*08e4*/ 	.word	0x0000e9b0
        /*08e8*/ 	.word	0x00000013
        /*08ec*/ 	.word	0x00030830
        /*08f0*/ 	.short	0x0107
        /*08f2*/ 	.byte	0x3f
	.zero		1


	//   ....[50]....
        /*08f4*/ 	.word	0x0000ea60
        /*08f8*/ 	.word	0x00000013
        /*08fc*/ 	.word	0x00030830
        /*0900*/ 	.short	0x0101
        /*0902*/ 	.byte	0x3f
	.zero		1


	//   ....[51]....
        /*0904*/ 	.word	0x0000eac0
        /*0908*/ 	.word	0x00000006
        /*090c*/ 	.word	0x00030860
        /*0910*/ 	.short	0x010a
        /*0912*/ 	.byte	0x3f
	.zero		1


	//   ....[52]....
        /*0914*/ 	.word	0x0000ef70
        /*0918*/ 	.word	0x00000006
        /*091c*/ 	.word	0x00030850
        /*0920*/ 	.short	0x0107
        /*0922*/ 	.byte	0x3f
	.zero		1


	//   ....[53]....
        /*0924*/ 	.word	0x0000f0e0
        /*0928*/ 	.word	0x00000006
        /*092c*/ 	.word	0x00030850
        /*0930*/ 	.short	0x0101
        /*0932*/ 	.byte	0x3f
	.zero		1


	//   ....[54]....
        /*0934*/ 	.word	0x0000f260
        /*0938*/ 	.word	0x00000000
        /*093c*/ 	.word	0x00030860
        /*0940*/ 	.short	0x010a
        /*0942*/ 	.byte	0x3f
	.zero		1


	//   ....[55]....
        /*0944*/ 	.word	0x0000f790
        /*0948*/ 	.word	0x00000000
        /*094c*/ 	.word	0x00030850
        /*0950*/ 	.short	0x0107
        /*0952*/ 	.byte	0x3f
	.zero		1


	//   ....[56]....
        /*0954*/ 	.word	0x0000f840
        /*0958*/ 	.word	0x00000000
        /*095c*/ 	.word	0x00030850
        /*0960*/ 	.short	0x0101
        /*0962*/ 	.byte	0x3f
	.zero		1


	//   ....[57]....
        /*0964*/ 	.word	0x0000f8e0
        /*0968*/ 	.word	0x00000007
        /*096c*/ 	.word	0x00030820
        /*0970*/ 	.short	0x010a
        /*0972*/ 	.byte	0x3f
	.zero		1


	//   ....[58]....
        /*0974*/ 	.word	0x0000fa60
        /*0978*/ 	.word	0x00000005
        /*097c*/ 	.word	0x00030840
        /*0980*/ 	.short	0x010a
        /*0982*/ 	.byte	0x3f
	.zero		1


	//   ....[59]....
        /*0984*/ 	.word	0x0000fb00
        /*0988*/ 	.word	0x00000007
        /*098c*/ 	.word	0x00030840
        /*0990*/ 	.short	0x010a
        /*0992*/ 	.byte	0x3f
	.zero		1


	//   ....[60]....
        /*0994*/ 	.word	0x0000fb40
        /*0998*/ 	.word	0x00000005
        /*099c*/ 	.word	0x00030860
        /*09a0*/ 	.short	0x010a
        /*09a2*/ 	.byte	0x3f
	.zero		1


	//   ....[61]....
        /*09a4*/ 	.word	0x0000fb80
        /*09a8*/ 	.word	0x00000007
        /*09ac*/ 	.word	0x00030860
        /*09b0*/ 	.short	0x010a
        /*09b2*/ 	.byte	0x3f
	.zero		1


	//   ....[62]....
        /*09b4*/ 	.word	0x0000fbf0
        /*09b8*/ 	.word	0x00000003
        /*09bc*/ 	.word	0x00030800
        /*09c0*/ 	.short	0x010a
        /*09c2*/ 	.byte	0x3f
	.zero		1


	//   ....[63]....
        /*09c4*/ 	.word	0x0000fc50
        /*09c8*/ 	.word	0x00000003
        /*09cc*/ 	.word	0x00030830
        /*09d0*/ 	.short	0x010a
        /*09d2*/ 	.byte	0x3f
	.zero		1


	//   ....[64]....
        /*09d4*/ 	.word	0x0000fcb0
        /*09d8*/ 	.word	0x00000009
        /*09dc*/ 	.word	0x00030830
        /*09e0*/ 	.short	0x010a
        /*09e2*/ 	.byte	0x3f
	.zero		1


	//   ....[65]....
        /*09e4*/ 	.word	0x0000fd10
        /*09e8*/ 	.word	0x00000009
        /*09ec*/ 	.word	0x00030850
        /*09f0*/ 	.short	0x010a
        /*09f2*/ 	.byte	0x3f
	.zero		1


	//   ....[66]....
        /*09f4*/ 	.word	0x0000fd70
        /*09f8*/ 	.word	0x00000009
        /*09fc*/ 	.word	0x00030830
        /*0a00*/ 	.short	0x010a
        /*0a02*/ 	.byte	0x3f
	.zero		1


	//   ....[67]....
        /*0a04*/ 	.word	0x0000fdd0
        /*0a08*/ 	.word	0x00000009
        /*0a0c*/ 	.word	0x00030850
        /*0a10*/ 	.short	0x010a
        /*0a12*/ 	.byte	0x3f
	.zero		1


	//   ....[68]....
        /*0a14*/ 	.word	0x0000fe30
        /*0a18*/ 	.word	0x00000005
        /*0a1c*/ 	.word	0x00030850
        /*0a20*/ 	.short	0x010a
        /*0a22*/ 	.byte	0x3f
	.zero		1


	//   ....[69]....
        /*0a24*/ 	.word	0x0000ff10
        /*0a28*/ 	.word	0x00000003
        /*0a2c*/ 	.word	0x00030840
        /*0a30*/ 	.short	0x010a
        /*0a32*/ 	.byte	0x3f
	.zero		1


	//   ....[70]....
        /*0a34*/ 	.word	0x00011130
        /*0a38*/ 	.word	0x00000003
        /*0a3c*/ 	.word	0x00030820
        /*0a40*/ 	.short	0x010a
        /*0a42*/ 	.byte	0x3f
	.zero		1


	//   ....[71]....
        /*0a44*/ 	.word	0x00011180
        /*0a48*/ 	.word	0x00000013
        /*0a4c*/ 	.word	0x00030840
        /*0a50*/ 	.short	0x010a
        /*0a52*/ 	.byte	0x3f
	.zero		1


	//   ....[72]....
        /*0a54*/ 	.word	0x00011910
        /*0a58*/ 	.word	0x00000006
        /*0a5c*/ 	.word	0x00030860
        /*0a60*/ 	.short	0x010a
        /*0a62*/ 	.byte	0x3f
	.zero		1


	//   ....[73]....
        /*0a64*/ 	.word	0x00012210
        /*0a68*/ 	.word	0x00000000
        /*0a6c*/ 	.word	0x00030860
        /*0a70*/ 	.short	0x010a
        /*0a72*/ 	.byte	0x3f
	.zero		1


	//   ....[74]....
        /*0a74*/ 	.word	0x00012ad0
        /*0a78*/ 	.word	0x00000007
        /*0a7c*/ 	.word	0x00030820
        /*0a80*/ 	.short	0x010a
        /*0a82*/ 	.byte	0x3f
	.zero		1


	//   ....[75]....
        /*0a84*/ 	.word	0x00012c70
        /*0a88*/ 	.word	0x00000005
        /*0a8c*/ 	.word	0x00030840
        /*0a90*/ 	.short	0x010a
        /*0a92*/ 	.byte	0x3f
	.zero		1


	//   ....[76]....
        /*0a94*/ 	.word	0x00012cc0
        /*0a98*/ 	.word	0x00000007
        /*0a9c*/ 	.word	0x00030840
        /*0aa0*/ 	.short	0x010a
        /*0aa2*/ 	.byte	0x3f
	.zero		1


	//   ....[77]....
        /*0aa4*/ 	.word	0x00012d10
        /*0aa8*/ 	.word	0x00000005
        /*0aac*/ 	.word	0x00030860
        /*0ab0*/ 	.short	0x010a
        /*0ab2*/ 	.byte	0x3f
	.zero		1


	//----- nvinfo : EIATTR_NUM_MBARRIERS
	.align		4
.L_767:
        /*0ab4*/ 	.byte	0x03, 0x38
        /*0ab6*/ 	.short	0x0016


	//----- nvinfo : EIATTR_EXIT_INSTR_OFFSETS
	.align		4
        /*0ab8*/ 	.byte	0x04, 0x1c
        /*0aba*/ 	.short	(.L_769 - .L_768)


	//   ....[0]....
.L_768:
        /*0abc*/ 	.word	0x0000fbd0


	//----- nvinfo : EIATTR_MAX_THREADS
	.align		4
.L_769:
        /*0ac0*/ 	.byte	0x04, 0x05
        /*0ac2*/ 	.short	(.L_771 - .L_770)
.L_770:
        /*0ac4*/ 	.word	0x00000180
        /*0ac8*/ 	.word	0x00000001
        /*0acc*/ 	.word	0x00000001


	//----- nvinfo : EIATTR_CRS_STACK_SIZE
	.align		4
.L_771:
        /*0ad0*/ 	.byte	0x04, 0x1e
        /*0ad2*/ 	.short	(.L_773 - .L_772)
.L_772:
        /*0ad4*/ 	.word	0x00000000


	//----- nvinfo : EIATTR_CBANK_PARAM_SIZE
	.align		4
.L_773:
        /*0ad8*/ 	.byte	0x03, 0x19
        /*0ada*/ 	.short	0x0a70


	//----- nvinfo : EIATTR_PARAM_CBANK
	.align		4
        /*0adc*/ 	.byte	0x04, 0x0a
        /*0ade*/ 	.short	(.L_775 - .L_774)
	.align		4
.L_774:
        /*0ae0*/ 	.word	index@(.nv.constant0._ZN7cutlass13device_kernelIN5flash11enable_sm90INS1_16FlashAttnFwdSm90INS1_25CollectiveMainloopFwdSm90ILi2EN4cute5tupleIJNS5_1CILi1EEES8_S8_EEENS6_IJNS7_ILi128EEENS7_ILi96EEENS7_ILi192EEEEEELi192ENS_6half_tEfNS_4arch4Sm90ELb1ELb0ELb1ELb0ELb1ELb0ELb0ELb1ELb1ELb1ELb1ELb0EEENS1_21CollectiveEpilogueFwdINS6_IJSA_SC_SB_EEES9_SE_SG_Li256ELb0ELb1ELb1ELb0EEENS1_19SingleTileSchedulerILb0ELb1ELb1ELi128EEEEEEEEEvNT_6ParamsE)
        /*0ae4*/ 	.short	0x0210
        /*0ae6*/ 	.short	0x0a70


	//----- nvinfo : EIATTR_SW_WAR
	.align		4
.L_775:
        /*0ae8*/ 	.byte	0x04, 0x36
        /*0aea*/ 	.short	(.L_777 - .L_776)
.L_776:
        /*0aec*/ 	.word	0x00000008
.L_777:


//--------------------- .nv.info._ZN7cutlass13device_kernelIN5flash11enable_sm90INS1_16FlashAttnFwdSm90INS1_25CollectiveMainloopFwdSm90ILi2EN4cute5tupleIJNS5_1CILi1EEES8_S8_EEENS6_IJNS7_ILi128EEENS7_ILi96EEENS7_ILi192EEEEEELi192ENS_6half_tEfNS_4arch4Sm90ELb1ELb0ELb1ELb1ELb1ELb0ELb0ELb1ELb1ELb1ELb1ELb0EEENS1_21CollectiveEpilogueFwdINS6_IJSA_SC_SB_EEES9_SE_SG_Li256ELb1ELb1ELb1ELb0EEENS1_36VarlenDynamicPersistentTileSchedulerILi128ELi96ELi256ELi128ELb1ELb1ELb1ELb1ELb1ELb1EEEEEEEEEvNT_6ParamsE --------------------------
	.section	.nv.info._ZN7cutlass13device_kernelIN5flash11enable_sm90INS1_16FlashAttnFwdSm90INS1_25CollectiveMainloopFwdSm90ILi2EN4cute5tupleIJNS5_1CILi1EEES8_S8_EEENS6_IJNS7_ILi128EEENS7_ILi96EEENS7_ILi192EEEEEELi192ENS_6half_tEfNS_4arch4Sm90ELb1ELb0ELb1ELb1ELb1ELb0ELb0ELb1ELb1ELb1ELb1ELb0EEENS1_21CollectiveEpilogueFwdINS6_IJSA_SC_SB_EEES9_SE_SG_Li256ELb1ELb1ELb1ELb0EEENS1_36VarlenDynamicPersistentTileSchedulerILi128ELi96ELi256ELi128ELb1ELb1ELb1ELb1ELb1ELb1EEEEEEEEEvNT_6ParamsE,"",@"SHT_CUDA_INFO"
	.sectionflags	@""
	.align	4


	//----- nvinfo : EIATTR_CUDA_API_VERSION
	.align		4
        /*0000*/ 	.byte	0x04, 0x37
        /*0002*/ 	.short	(.L_779 - .L_778)
.L_778:
        /*0004*/ 	.word	0x00000082


	//----- nvinfo : EIATTR_KPARAM_INFO
	.align		4
.L_779:
        /*0008*/ 	.byte	0x04, 0x17
        /*000a*/ 	.short	(.L_781 - .L_780)
.L_780:
        /*000c*/ 	.word	0x00000000
        /*0010*/ 	.short	0x0000
        /*0012*/ 	.short	0x0070
        /*0014*/ 	.byte	0x00, 0xf0, 0x01, 0x2a


	//----- nvinfo : EIATTR_SPARSE_MMA_MASK
	.align		4
.L_781:
        /*0018*/ 	.byte	0x03, 0x50
        /*001a*/ 	.short	0x0000


	//----- nvinfo : EIATTR_MAXREG_COUNT
	.align		4
        /*001c*/ 	.byte	0x03, 0x1b
        /*001e*/ 	.short	0x00a8


	//----- nvinfo : EIATTR_NUM_BARRIERS
	.align		4
        /*0020*/ 	.byte	0x02, 0x4c
        /*0022*/ 	.byte	0x09
	.zero		1


	//----- nvinfo : EIATTR_EXTERNS
	.align		4
        /*0024*/ 	.byte	0x04, 0x0f
        /*0026*/ 	.short	(.L_783 - .L_782)


	//   ....[0]....
	.align		4
.L_782:
        /*0028*/ 	.word	index@(__assertfail)


	//----- nvinfo : EIATTR_ANNOTATIONS
	.align		4
.L_783:
        /*002c*/ 	.byte	0x04, 0x55
        /*002e*/ 	.short	(.L_785 - .L_784)


	//   ....[0]....
.L_784:
        /* <DEDUP_REMOVED lines=20> */


	//----- nvinfo : EIATTR_MERCURY_ISA_VERSION
	.align		4
.L_785:
        /*0158*/ 	.byte	0x03, 0x5f
        /*015a*/ 	.short	0x0101


	//----- nvinfo : EIATTR_UNUSED_LOAD_BYTE_OFFSET
	.align		4
        /*015c*/ 	.byte	0x04, 0x44
        /*015e*/ 	.short	(.L_787 - .L_786)


	//   ....[0]....
.L_786:
        /*0160*/ 	.word	0x00000950
        /*0164*/ 	.word	0x0000fff0


	//   ....[1]....
        /*0168*/ 	.word	0x0000aab0
        /*016c*/ 	.word	0x0000fff0


	//----- nvinfo : EIATTR_INT_WARP_WIDE_INSTR_OFFSETS
	.align		4
.L_787:
        /*0170*/ 	.byte	0x04, 0x31
        /*0172*/ 	.short	(.L_789 - .L_788)


	//   ....[0]....
.L_788:
        /*0174*/ 	.word	0x000000c0


	//   ....[1]....
        /*0178*/ 	.word	0x000000d0


	//   ....[2]....
        /*017c*/ 	.word	0x00000170


	//   ....[3]....
        /*0180*/ 	.word	0x000100e0


	//   ....[4]....
        /*0184*/ 	.word	0x00010170


	//   ....[5]....
        /*0188*/ 	.word	0x00012f40


	//   ....[6]....
        /*018c*/ 	.word	0x00012fd0


	//----- nvinfo : EIATTR_COOP_GROUP_MASK_REGIDS
	.align		4
.L_789:
        /*0190*/ 	.byte	0x04, 0x29
        /*0192*/ 	.short	(.L_791 - .L_790)


	//   ....[0]....
.L_790:
        /*0194*/ 	.word	0xffffffff


	//   ....[1]....
        /*0198*/ 	.word	0xffffffff


	//   ....[2]....
        /*019c*/ 	.word	0xffffffff


	//   ....[3]....
        /*01a0*/ 	.word	0xffffffff


	//   ....[4]....
        /*01a4*/ 	.word	0xffffffff


	//   ....[5]....
        /*01a8*/ 	.word	0xffffffff


	//   ....[6]....
        /*01ac*/ 	.word	0xffffffff


	//   ....[7]....
        /*01b0*/ 	.word	0xffffffff


	//   ....[8]....
        /*01b4*/ 	.word	0xffffffff


	//   ....[9]....
        /*01b8*/ 	.word	0xffffffff


	//   ....[10]....
        /*01bc*/ 	.word	0xffffffff


	//   ....[11]....
        /*01c0*/ 	.word	0xffffffff


	//   ....[12]....
        /*01c4*/ 	.word	0xffffffff


	//   ....[13]....
        /*01c8*/ 	.word	0xffffffff


	//   ....[14]....
        /*01cc*/ 	.word	0xffffffff


	//   ....[15]....
        /*01d0*/ 	.word	0xffffffff


	//   ....[16]....
        /*01d4*/ 	.word	0xffffffff


	//   ....[17]....
        /*01d8*/ 	.word	0xffffffff


	//   ....[18]....
        /*01dc*/ 	.word	0xffffffff


	//   ....[19]....
        /*01e0*/ 	.word	0xffffffff


	//   ....[20]....
        /*01e4*/ 	.word	0xffffffff


	//   ....[21]....
        /*01e8*/ 	.word	0xffffffff


	//   ....[22]....
        /*01ec*/ 	.word	0xffffffff


	//   ....[23]....
        /*01f0*/ 	.word	0xffffffff


	//   ....[24]....
        /*01f4*/ 	.word	0xffffffff


	//   ....[25]....
        /*01f8*/ 	.word	0xffffffff


	//   ....[26]....
        /*01fc*/ 	.word	0xffffffff


	//   ....[27]....
        /*0200*/ 	.word	0xffffffff


	//   ....[28]....
        /*0204*/ 	.word	0xffffffff


	//   ....[29]....
        /*0208*/ 	.word	0xffffffff


	//   ....[30]....
        /*020c*/ 	.word	0xffffffff


	//   ....[31]....
        /*0210*/ 	.word	0xffffffff


	//   ....[32]....
        /*0214*/ 	.word	0xffffffff


	//   ....[33]....
        /*0218*/ 	.word	0xffffffff


	//   ....[34]....
        /*021c*/ 	.word	0xffffffff


	//   ....[35]....
        /*0220*/ 	.word	0xffffffff


	//   ....[36]....
        /*0224*/ 	.word	0xffffffff


	//   ....[37]....
        /*0228*/ 	.word	0xffffffff


	//   ....[38]....
        /*022c*/ 	.word	0xffffffff


	//   ....[39]....
        /*0230*/ 	.word	0xffffffff


	//   ....[40]....
        /*0234*/ 	.word	0xffffffff


	//   ....[41]....
        /*0238*/ 	.word	0xffffffff


	//   ....[42]....
        /*023c*/ 	.word	0xffffffff


	//   ....[43]....
        /*0240*/ 	.word	0xffffffff


	//   ....[44]....
        /*0244*/ 	.word	0xffffffff


	//   ....[45]....
        /*0248*/ 	.word	0xffffffff


	//   ....[46]....
        /*024c*/ 	.word	0xffffffff


	//   ....[47]....
        /*0250*/ 	.word	0xffffffff


	//   ....[48]....
        /*0254*/ 	.word	0xffffffff


	//   ....[49]....
        /*0258*/ 	.word	0xffffffff


	//   ....[50]....
        /*025c*/ 	.word	0xffffffff


	//   ....[51]....
        /*0260*/ 	.word	0xffffffff


	//   ....[52]....
        /*0264*/ 	.word	0xffffffff


	//   ....[53]....
        /*0268*/ 	.word	0xffffffff


	//   ....[54]....
        /*026c*/ 	.word	0xffffffff


	//   ....[55]....
        /*0270*/ 	.word	0xffffffff


	//   ....[56]....
        /*0274*/ 	.word	0xffffffff


	//   ....[57]....
        /*0278*/ 	.word	0xffffffff


	//   ....[58]....
        /*027c*/ 	.word	0xffffffff


	//   ....[59]....
        /*0280*/ 	.word	0xffffffff


	//   ....[60]....
        /*0284*/ 	.word	0xffffffff


	//   ....[61]....
        /*0288*/ 	.word	0xffffffff


	//   ....[62]....
        /*028c*/ 	.word	0xffffffff


	//   ....[63]....
        /*0290*/ 	.word	0xffffffff


	//   ....[64]....
        /*0294*/ 	.word	0xffffffff


	//   ....[65]....
        /*0298*/ 	.word	0xffffffff


	//   ....[66]....
        /*029c*/ 	.word	0xffffffff


	//   ....[67]....
        /*02a0*/ 	.word	0xffffffff


	//   ....[68]....
        /*02a4*/ 	.word	0xffffffff


	//   ....[69]....
        /*02a8*/ 	.word	0xffffffff


	//   ....[70]....
        /*02ac*/ 	.word	0xffffffff


	//   ....[71]....
        /*02b0*/ 	.word	0xffffffff


	//   ....[72]....
        /*02b4*/ 	.word	0xffffffff


	//   ....[73]....
        /*02b8*/ 	.word	0xffffffff


	//   ....[74]....
        /*02bc*/ 	.word	0xffffffff


	//   ....[75]....
        /*02c0*/ 	.word	0xffffffff


	//   ....[76]....
        /*02c4*/ 	.word	0xffffffff


	//   ....[77]....
        /*02c8*/ 	.word	0xffffffff


	//   ....[78]....
        /*02cc*/ 	.word	0xffffffff


	//   ....[79]....
        /*02d0*/ 	.word	0xffffffff


	//   ....[80]....
        /*02d4*/ 	.word	0xffffffff


	//   ....[81]....
        /*02d8*/ 	.word	0xffffffff


	//   ....[82]....
        /*02dc*/ 	.word	0xffffffff


	//   ....[83]....
        /*02e0*/ 	.word	0xffffffff


	//   ....[84]....
        /*02e4*/ 	.word	0xffffffff


	//   ....[85]....
        /*02e8*/ 	.word	0xffffffff


	//   ....[86]....
        /*02ec*/ 	.word	0xffffffff


	//   ....[87]....
        /*02f0*/ 	.word	0xffffffff


	//   ....[88]....
        /*02f4*/ 	.word	0xffffffff


	//   ....[89]....
        /*02f8*/ 	.word	0xffffffff


	//   ....[90]....
        /*02fc*/ 	.word	0xffffffff


	//   ....[91]....
        /*0300*/ 	.word	0xffffffff


	//   ....[92]....
        /*0304*/ 	.word	0xffffffff


	//   ....[93]....
        /*0308*/ 	.word	0xffffffff


	//   ....[94]....
        /*030c*/ 	.word	0xffffffff


	//   ....[95]....
        /*0310*/ 	.word	0xffffffff


	//   ....[96]....
        /*0314*/ 	.word	0xffffffff


	//   ....[97]....
        /*0318*/ 	.word	0xffffffff


	//   ....[98]....
        /*031c*/ 	.word	0xffffffff


	//   ....[99]....
        /*0320*/ 	.word	0xffffffff


	//   ....[100]....
        /*0324*/ 	.word	0xffffffff


	//   ....[101]....
        /*0328*/ 	.word	0xffffffff


	//   ....[102]....
        /*032c*/ 	.word	0xffffffff


	//   ....[103]....
        /*0330*/ 	.word	0xffffffff


	//   ....[104]....
        /*0334*/ 	.word	0xffffffff


	//   ....[105]....
        /*0338*/ 	.word	0xffffffff


	//   ....[106]....
        /*033c*/ 	.word	0xffffffff


	//   ....[107]....
        /*0340*/ 	.word	0xffffffff


	//   ....[108]....
        /*0344*/ 	.word	0xffffffff


	//   ....[109]....
        /*0348*/ 	.word	0xffffffff


	//   ....[110]....
        /*034c*/ 	.word	0xffffffff


	//   ....[111]....
        /*0350*/ 	.word	0xffffffff


	//   ....[112]....
        /*0354*/ 	.word	0xffffffff


	//   ....[113]....
        /*0358*/ 	.word	0xffffffff


	//   ....[114]....
        /*035c*/ 	.word	0xffffffff


	//   ....[115]....
        /*0360*/ 	.word	0xffffffff


	//   ....[116]....
        /*0364*/ 	.word	0xffffffff


	//   ....[117]....
        /*0368*/ 	.word	0xffffffff


	//   ....[118]....
        /*036c*/ 	.word	0xffffffff


	//   ....[119]....
        /*0370*/ 	.word	0xffffffff


	//   ....[120]....
        /*0374*/ 	.word	0xffffffff


	//   ....[121]....
        /*0378*/ 	.word	0xffffffff


	//   ....[122]....
        /*037c*/ 	.word	0xffffffff


	//   ....[123]....
        /*0380*/ 	.word	0xffffffff


	//   ....[124]....
        /*0384*/ 	.word	0xffffffff


	//   ....[125]....
        /*0388*/ 	.word	0xffffffff


	//   ....[126]....
        /*038c*/ 	.word	0xffffffff


	//   ....[127]....
        /*0390*/ 	.word	0xffffffff


	//   ....[128]....
        /*0394*/ 	.word	0xffffffff


	//   ....[129]....
        /*0398*/ 	.word	0xffffffff


	//   ....[130]....
        /*039c*/ 	.word	0xffffffff


	//   ....[131]....
        /*03a0*/ 	.word	0xffffffff


	//   ....[132]....
        /*03a4*/ 	.word	0xffffffff


	//   ....[133]....
        /*03a8*/ 	.word	0xffffffff


	//   ....[134]....
        /*03ac*/ 	.word	0xffffffff


	//   ....[135]....
        /*03b0*/ 	.word	0xffffffff


	//   ....[136]....
        /*03b4*/ 	.word	0xffffffff


	//   ....[137]....
        /*03b8*/ 	.word	0xffffffff


	//   ....[138]....
        /*03bc*/ 	.word	0xffffffff


	//   ....[139]....
        /*03c0*/ 	.word	0xffffffff


	//   ....[140]....
        /*03c4*/ 	.word	0xffffffff


	//   ....[141]....
        /*03c8*/ 	.word	0xffffffff


	//   ....[142]....
        /*03cc*/ 	.word	0xffffffff


	//   ....[143]....
        /*03d0*/ 	.word	0xffffffff


	//   ....[144]....
        /*03d4*/ 	.word	0xffffffff


	//   ....[145]....
        /*03d8*/ 	.word	0xffffffff


	//   ....[146]....
        /*03dc*/ 	.word	0xffffffff


	//   ....[147]....
        /*03e0*/ 	.word	0xffffffff


	//   ....[148]....
        /*03e4*/ 	.word	0xffffffff


	//   ....[149]....
        /*03e8*/ 	.word	0xffffffff


	//   ....[150]....
        /*03ec*/ 	.word	0xffffffff


	//   ....[151]....
        /*03f0*/ 	.word	0x0500000f


	//   ....[152]....
        /*03f4*/ 	.word	0x0500000f


	//   ....[153]....
        /*03f8*/ 	.word	0x0500000f


	//   ....[154]....
        /*03fc*/ 	.word	0x0500000f


	//   ....[155]....
        /*0400*/ 	.word	0x0500000f


	//   ....[156]....
        /*0404*/ 	.word	0x0500000f


	//   ....[157]....
        /*0408*/ 	.word	0x0500000f


	//   ....[158]....
        /*040c*/ 	.word	0x0500000f


	//   ....[159]....
        /*0410*/ 	.word	0x0500000f


	//   ....[160]....
        /*0414*/ 	.word	0x0500000f


	//   ....[161]....
        /*0418*/ 	.word	0x0500000f


	//   ....[162]....
        /*041c*/ 	.word	0x0500000f


	//   ....[163]....
        /*0420*/ 	.word	0x0500000f


	//   ....[164]....
        /*0424*/ 	.word	0x0500000f


	//   ....[165]....
        /*0428*/ 	.word	0x0500000f


	//   ....[166]....
        /*042c*/ 	.word	0x0500000f


	//   ....[167]....
        /*0430*/ 	.word	0x0500000f


	//   ....[168]....
        /*0434*/ 	.word	0x0500000f


	//   ....[169]....
        /*0438*/ 	.word	0x0500000f


	//   ....[170]....
        /*043c*/ 	.word	0x0500000f


	//   ....[171]....
        /*0440*/ 	.word	0x0500000f


	//   ....[172]....
        /*0444*/ 	.word	0x0500000f


	//   ....[173]....
        /*0448*/ 	.word	0x0500000f


	//   ....[174]....
        /*044c*/ 	.word	0x0500000f


	//   ....[175]....
        /*0450*/ 	.word	0x0500000f


	//   ....[176]....
        /*0454*/ 	.word	0x0500000f


	//   ....[177]....
        /*0458*/ 	.word	0x0500000f


	//   ....[178]....
        /*045c*/ 	.word	0x0500000f


	//   ....[179]....
        /*0460*/ 	.word	0x0500000f


	//   ....[180]....
        /*0464*/ 	.word	0x0500000f


	//   ....[181]....
        /*0468*/ 	.word	0x0500000f


	//   ....[182]....
        /*046c*/ 	.word	0x0500000f


	//   ....[183]....
        /*0470*/ 	.word	0x0500000f


	//   ....[184]....
        /*0474*/ 	.word	0x0500000f


	//   ....[185]....
        /*0478*/ 	.word	0x0500000f


	//   ....[186]....
        /*047c*/ 	.word	0x0500000f


	//   ....[187]....
        /*0480*/ 	.word	0x0500000f


	//   ....[188]....
        /*0484*/ 	.word	0x0500000f


	//   ....[189]....
        /*0488*/ 	.word	0x0500000f


	//   ....[190]....
        /*048c*/ 	.word	0x0500000f


	//   ....[191]....
        /*0490*/ 	.word	0x0500000f


	//   ....[192]....
        /*0494*/ 	.word	0x0500000f


	//   ....[193]....
        /*0498*/ 	.word	0x0500000f


	//   ....[194]....
        /*049c*/ 	.word	0x0500000f


	//   ....[195]....
        /*04a0*/ 	.word	0x0500000f


	//   ....[196]....
        /*04a4*/ 	.word	0x0500000f


	//   ....[197]....
        /*04a8*/ 	.word	0x0500000f


	//   ....[198]....
        /*04ac*/ 	.word	0x0500000f


	//   ....[199]....
        /*04b0*/ 	.word	0x0500000f


	//   ....[200]....
        /*04b4*/ 	.word	0x0500000f


	//   ....[201]....
        /*04b8*/ 	.word	0x0500000f


	//   ....[202]....
        /*04bc*/ 	.word	0x0500000f


	//   ....[203]....
        /*04c0*/ 	.word	0x0500000f


	//   ....[204]....
        /*04c4*/ 	.word	0x0500000f


	//   ....[205]....
        /*04c8*/ 	.word	0x0500000f


	//   ....[206]....
        /*04cc*/ 	.word	0x0500000f


	//   ....[207]....
        /*04d0*/ 	.word	0x0500000f


	//   ....[208]....
        /*04d4*/ 	.word	0x0500000f


	//   ....[209]....
        /*04d8*/ 	.word	0x0500000f


	//   ....[210]....
        /*04dc*/ 	.word	0x0500000f


	//   ....[211]....
        /*04e0*/ 	.word	0x0500000f


	//   ....[212]....
        /*04e4*/ 	.word	0x0500000f


	//   ....[213]....
        /*04e8*/ 	.word	0x0500000f


	//   ....[214]....
        /*04ec*/ 	.word	0x0500000f


	//   ....[215]....
        /*04f0*/ 	.word	0x0500000f


	//   ....[216]....
        /*04f4*/ 	.word	0x0500000f


	//   ....[217]....
        /*04f8*/ 	.word	0x0500000f


	//   ....[218]....
        /*04fc*/ 	.word	0x0500000f


	//   ....[219]....
        /*0500*/ 	.word	0x0500000f


	//   ....[220]....
        /*0504*/ 	.word	0x0500000f


	//   ....[221]....
        /*0508*/ 	.word	0x0500000f


	//   ....[222]....
        /*050c*/ 	.word	0x0500000f


	//   ....[223]....
        /*0510*/ 	.word	0x0500000f


	//   ....[224]....
        /*0514*/ 	.word	0x0500000f


	//   ....[225]....
        /*0518*/ 	.word	0x0500000f


	//   ....[226]....
        /*051c*/ 	.word	0x0500000f


	//   ....[227]....
        /*0520*/ 	.word	0x0500000f


	//   ....[228]....
        /*0524*/ 	.word	0x0500000f


	//   ....[229]....
        /*0528*/ 	.word	0x0500000f


	//   ....[230]....
        /*052c*/ 	.word	0x0500000f


	//   ....[231]....
        /*0530*/ 	.word	0x0500000f


	//   ....[232]....
        /*0534*/ 	.word	0x0500000f


	//   ....[233]....
        /*0538*/ 	.word	0x0500000f


	//   ....[234]....
        /*053c*/ 	.word	0x0500000f


	//----- nvinfo : EIATTR_COOP_GROUP_INSTR_OFFSETS
	.align		4
.L_791:
        /*0540*/ 	.byte	0x04, 0x28
        /*0542*/ 	.short	(.L_793 - .L_792)


	//   ....[0]....
.L_792:
        /*0544*/ 	.word	0x00000070


	//   ....[1]....
        /*0548*/ 	.word	0x000000b0


	//   ....[2]....
        /*054c*/ 	.word	0x000002d0


	//   ....[3]....
        /*0550*/ 	.word	0x00000430


	//   ....[4]....
        /*0554*/ 	.word	0x00000550


	//   ....[5]....
        /*0558*/ 	.word	0x000006b0


	//   ....[6]....
        /*055c*/ 	.word	0x00001db0


	//   ....[7]....
        /*0560*/ 	.word	0x00002930


	//   ....[8]....
        /*0564*/ 	.word	0x00002b80


	//   ....[9]....
        /*0568*/ 	.word	0x00003480


	//   ....[10]....
        /*056c*/ 	.word	0x000034f0


	//   ....[11]....
        /*0570*/ 	.word	0x00003c70


	//   ....[12]....
        /*0574*/ 	.word	0x00003d40


	//   ....[13]....
        /*0578*/ 	.word	0x00005860


	//   ....[14]....
        /*057c*/ 	.word	0x00006090


	//   ....[15]....
        /*0580*/ 	.word	0x000060f0


	//   ....[16]....
        /*0584*/ 	.word	0x00006170


	//   ....[17]....
        /*0588*/ 	.word	0x000068f0


	//   ....[18]....
        /*058c*/ 	.word	0x00006950


	//   ....[19]....
        /*0590*/ 	.word	0x00008c70


	//   ....[20]....
        /*0594*/ 	.word	0x00008c90


	//   ....[21]....
        /*0598*/ 	.word	0x00008cb0


	//   ....[22]....
        /*059c*/ 	.word	0x00008cd0


	//   ....[23]....
        /*05a0*/ 	.word	0x00009fd0


	//   ....[24]....
        /*05a4*/ 	.word	0x0000a000


	//   ....[25]....
        /*05a8*/ 	.word	0x0000a0c0


	//   ....[26]....
        /*05ac*/ 	.word	0x0000a0d0


	//   ....[27]....
        /*05b0*/ 	.word	0x0000b930


	//   ....[28]....
        /*05b4*/ 	.word	0x0000b950


	//   ....[29]....
        /*05b8*/ 	.word	0x0000b960


	//   ....[30]....
        /*05bc*/ 	.word	0x0000b970


	//   ....[31]....
        /*05c0*/ 	.word	0x0000c250


	//   ....[32]....
        /*05c4*/ 	.word	0x0000c270


	//   ....[33]....
        /*05c8*/ 	.word	0x0000c3b0


	//   ....[34]....
        /*05cc*/ 	.word	0x0000c3d0


	//   ....[35]....
        /*05d0*/ 	.word	0x0000c4d0


	//   ....[36]....
        /*05d4*/ 	.word	0x0000c4f0


	//   ....[37]....
        /*05d8*/ 	.word	0x0000c600


	//   ....[38]....
        /*05dc*/ 	.word	0x0000c620


	//   ....[39]....
        /*05e0*/ 	.word	0x0000ca70


	//   ....[40]....
        /*05e4*/ 	.word	0x0000ca80


	//   ....[41]....
        /*05e8*/ 	.word	0x0000d140


	//   ....[42]....
        /*05ec*/ 	.word	0x0000d150


	//   ....[43]....
        /*05f0*/ 	.word	0x0000e200


	//   ....[44]....
        /*05f4*/ 	.word	0x0000e230


	//   ....[45]....
        /*05f8*/ 	.word	0x0000e340


	//   ....[46]....
        /*05fc*/ 	.word	0x0000e360


	//   ....[47]....
        /*0600*/ 	.word	0x0000e460


	//   ....[48]....
        /*0604*/ 	.word	0x0000e480


	//   ....[49]....
        /*0608*/ 	.word	0x0000e590


	//   ....[50]....
        /*060c*/ 	.word	0x0000e5b0


	//   ....[51]....
        /*0610*/ 	.word	0x0000e750


	//   ....[52]....
        /*0614*/ 	.word	0x0000e940


	//   ....[53]....
        /*0618*/ 	.word	0x0000e970


	//   ....[54]....
        /*061c*/ 	.word	0x0000e9a0


	//   ....[55]....
        /*0620*/ 	.word	0x0000e9d0


	//   ....[56]....
        /*0624*/ 	.word	0x0000ea00


	//   ....[57]....
        /*0628*/ 	.word	0x0000ea30


	//   ....[58]....
        /*062c*/ 	.word	0x0000eba0


	//   ....[59]....
        /*0630*/ 	.word	0x0000ebd0


	//   ....[60]....
        /*0634*/ 	.word	0x0000ec00


	//   ....[61]....
        /*0638*/ 	.word	0x0000ec30


	//   ....[62]....
        /*063c*/ 	.word	0x0000ec60


	//   ....[63]....
        /*0640*/ 	.word	0x0000ec90


	//   ....[64]....
        /*0644*/ 	.word	0x0000ed20


	//   ....[65]....
        /*0648*/ 	.word	0x0000ed50


	//   ....[66]....
        /*064c*/ 	.word	0x0000ed60


	//   ....[67]....
        /*0650*/ 	.word	0x0000eda0


	//   ....[68]....
        /*0654*/ 	.word	0x00010c80


	//   ....[69]....
        /*0658*/ 	.word	0x00010ca0


	//   ....[70]....
        /*065c*/ 	.word	0x00010d50


	//   ....[71]....
        /*0660*/ 	.word	0x00010d70


	//   ....[72]....
        /*0664*/ 	.word	0x00010e10


	//   ....[73]....
        /*0668*/ 	.word	0x00010e30


	//   ....[74]....
        /*066c*/ 	.word	0x00010ed0


	//   ....[75]....
        /*0670*/ 	.word	0x00010ef0


	//   ....[76]....
        /*0674*/ 	.word	0x00010f90


	//   ....[77]....
        /*0678*/ 	.word	0x00010fb0


	//   ....[78]....
        /*067c*/ 	.word	0x00010fc0


	//   ....[79]....
        /*0680*/ 	.word	0x00011050


	//   ....[80]....
        /*0684*/ 	.word	0x00011750


	//   ....[81]....
        /*0688*/ 	.word	0x00011780


	//   ....[82]....
        /*068c*/ 	.word	0x000117e0


	//   ....[83]....
        /*0690*/ 	.word	0x00011840


	//   ....[84]....
        /*0694*/ 	.word	0x00011890


	//   ....[85]....
        /*0698*/ 	.word	0x000118f0


	//   ....[86]....
        /*069c*/ 	.word	0x00011930


	//   ....[87]....
        /*06a0*/ 	.word	0x000119a0


	//   ....[88]....
        /*06a4*/ 	.word	0x000119f0


	//   ....[89]....
        /*06a8*/ 	.word	0x00011a50


	//   ....[90]....
        /*06ac*/ 	.word	0x00011aa0


	//   ....[91]....
        /*06b0*/ 	.word	0x00011b00


	//   ....[92]....
        /*06b4*/ 	.word	0x00011b40


	//   ....[93]....
        /*06b8*/ 	.word	0x00011ba0


	//   ....[94]....
        /*06bc*/ 	.word	0x00011bc0


	//   ....[95]....
        /*06c0*/ 	.word	0x00011c00


	//   ....[96]....
        /*06c4*/ 	.word	0x000123b0


	//   ....[97]....
        /*06c8*/ 	.word	0x000123f0


	//   ....[98]....
        /*06cc*/ 	.word	0x00012400


	//   ....[99]....
        /*06d0*/ 	.word	0x00012460


	//   ....[100]....
        /*06d4*/ 	.word	0x00012470


	//   ....[101]....
        /*06d8*/ 	.word	0x000124d0


	//   ....[102]....
        /*06dc*/ 	.word	0x00012500


	//   ....[103]....
        /*06e0*/ 	.word	0x00012540


	//   ....[104]....
        /*06e4*/ 	.word	0x00012570


	//   ....[105]....
        /*06e8*/ 	.word	0x000125b0


	//   ....[106]....
        /*06ec*/ 	.word	0x000125e0


	//   ....[107]....
        /*06f0*/ 	.word	0x00012620


	//   ....[108]....
        /*06f4*/ 	.word	0x00012890


	//   ....[109]....
        /*06f8*/ 	.word	0x000128b0


	//   ....[110]....
        /*06fc*/ 	.word	0x000128c0


	//   ....[111]....
        /*0700*/ 	.word	0x00012950


	//   ....[112]....
        /*0704*/ 	.word	0x00012960


	//   ....[113]....
        /*0708*/ 	.word	0x000129f0


	//   ....[114]....
        /*070c*/ 	.word	0x00012a00


	//   ....[115]....
        /*0710*/ 	.word	0x00012a90


	//   ....[116]....
        /*0714*/ 	.word	0x00012aa0


	//   ....[117]....
        /*0718*/ 	.word	0x00012b30


	//   ....[118]....
        /*071c*/ 	.word	0x00012b40


	//   ....[119]....
        /*0720*/ 	.word	0x00012b50


	//   ....[120]....
        /*0724*/ 	.word	0x00013110


	//   ....[121]....
        /*0728*/ 	.word	0x00013150


	//   ....[122]....
        /*072c*/ 	.word	0x00013190


	//   ....[123]....
        /*0730*/ 	.word	0x000131c0


	//   ....[124]....
        /*0734*/ 	.word	0x00013250


	//   ....[125]....
        /*0738*/ 	.word	0x00013270


	//   ....[126]....
        /*073c*/ 	.word	0x000132f0


	//   ....[127]....
        /*0740*/ 	.word	0x00013320


	//   ....[128]....
        /*0744*/ 	.word	0x00013390


	//   ....[129]....
        /*0748*/ 	.word	0x000133c0


	//   ....[130]....
        /*074c*/ 	.word	0x000133f0


	//   ....[131]....
        /*0750*/ 	.word	0x00013440


	//   ....[132]....
        /*0754*/ 	.word	0x00013880


	//   ....[133]....
        /*0758*/ 	.word	0x00013890


	//   ....[134]....
        /*075c*/ 	.word	0x000138d0


	//   ....[135]....
        /*0760*/ 	.word	0x00013910


	//   ....[136]....
        /*0764*/ 	.word	0x00013940


	//   ....[137]....
        /*0768*/ 	.word	0x00013970


	//   ....[138]....
        /*076c*/ 	.word	0x000139a0


	//   ....[139]....
        /*0770*/ 	.word	0x000139d0


	//   ....[140]....
        /*0774*/ 	.word	0x00013b80


	//   ....[141]....
        /*0778*/ 	.word	0x00013bb0


	//   ....[142]....
        /*077c*/ 	.word	0x00013be0


	//   ....[143]....
        /*0780*/ 	.word	0x00013c10


	//   ....[144]....
        /*0784*/ 	.word	0x00013c40


	//   ....[145]....
        /*0788*/ 	.word	0x00013c70


	//   ....[146]....
        /*078c*/ 	.word	0x00013d30


	//   ....[147]....
        /*0790*/ 	.word	0x00013d50


	//   ....[148]....
        /*0794*/ 	.word	0x00013d70


	//   ....[149]....
        /*0798*/ 	.word	0x00013dd0


	//   ....[150]....
        /*079c*/ 	.word	0x000147f0


	//   ....[151]....
        /*07a0*/ 	.word	0x00014db0


	//   ....[152]....
        /*07a4*/ 	.word	0x00014ea0


	//   ....[153]....
        /*07a8*/ 	.word	0x00014f40


	//   ....[154]....
        /*07ac*/ 	.word	0x00014fa0


	//   ....[155]....
        /*07b0*/ 	.word	0x000150b0


	//   ....[156]....
        /*07b4*/ 	.word	0x00015120


	//   ....[157]....
        /*07b8*/ 	.word	0x00015230


	//   ....[158]....
        /*07bc*/ 	.word	0x000152a0


	//   ....[159]....
        /*07c0*/ 	.word	0x000153b0


	//   ....[160]....
        /*07c4*/ 	.word	0x00015420


	//   ....[161]....
        /*07c8*/ 	.word	0x00015530


	//   ....[162]....
        /*07cc*/ 	.word	0x000155a0


	//   ....[163]....
        /*07d0*/ 	.word	0x00015640


	//   ....[164]....
        /*07d4*/ 	.word	0x00015750


	//   ....[165]....
        /*07d8*/ 	.word	0x000157c0


	//   ....[166]....
        /*07dc*/ 	.word	0x00015840


	//   ....[167]....
        /*07e0*/ 	.word	0x00015910


	//   ....[168]....
        /*07e4*/ 	.word	0x00015990


	//   ....[169]....
        /*07e8*/ 	.word	0x00015a70


	//   ....[170]....
        /*07ec*/ 	.word	0x00015af0


	//   ....[171]....
        /*07f0*/ 	.word	0x00015bd0


	//   ....[172]....
        /*07f4*/ 	.word	0x00015c50


	//   ....[173]....
        /*07f8*/ 	.word	0x00015d30


	//   ....[174]....
        /*07fc*/ 	.word	0x00015db0


	//   ....[175]....
        /*0800*/ 	.word	0x00015e90


	//   ....[176]....
        /*0804*/ 	.word	0x00015f10


	//   ....[177]....
        /*0808*/ 	.word	0x00015fe0


	//   ....[178]....
        /*080c*/ 	.word	0x00016060


	//   ....[179]....
        /*0810*/ 	.word	0x00016120


	//   ....[180]....
        /*0814*/ 	.word	0x00016250


	//   ....[181]....
        /*0818*/ 	.word	0x00016330


	//   ....[182]....
        /*081c*/ 	.word	0x00016390


	//   ....[183]....
        /*0820*/ 	.word	0x00016460


	//   ....[184]....
        /*0824*/ 	.word	0x000164c0


	//   ....[185]....
        /*0828*/ 	.word	0x00016590


	//   ....[186]....
        /*082c*/ 	.word	0x000165f0


	//   ....[187]....
        /*0830*/ 	.word	0x000166c0


	//   ....[188]....
        /*0834*/ 	.word	0x00016720


	//   ....[189]....
        /*0838*/ 	.word	0x000167f0


	//   ....[190]....
        /*083c*/ 	.word	0x00016850


	//   ....[191]....
        /*0840*/ 	.word	0x00016930


	//   ....[192]....
        /*0844*/ 	.word	0x00016a20


	//   ....[193]....
        /*0848*/ 	.word	0x00016ac0


	//   ....[194]....
        /*084c*/ 	.word	0x00016b20


	//   ....[195]....
        /*0850*/ 	.word	0x00016c20


	//   ....[196]....
        /*0854*/ 	.word	0x00016c80


	//   ....[197]....
        /*0858*/ 	.word	0x00016d80


	//   ....[198]....
        /*085c*/ 	.word	0x00016de0


	//   ....[199]....
        /*0860*/ 	.word	0x00016ee0


	//   ....[200]....
        /*0864*/ 	.word	0x00016f40


	//   ....[201]....
        /*0868*/ 	.word	0x00017040


	//   ....[202]....
        /*086c*/ 	.word	0x000170a0


	//   ....[203]....
        /*0870*/ 	.word	0x00017170


	//   ....[204]....
        /*0874*/ 	.word	0x000172b0


	//   ....[205]....
        /*0878*/ 	.word	0x00017350


	//   ....[206]....
        /*087c*/ 	.word	0x00017430


	//   ....[207]....
        /*0880*/ 	.word	0x00017500


	//   ....[208]....
        /*0884*/ 	.word	0x00017560


	//   ....[209]....
        /*0888*/ 	.word	0x00017650


	//   ....[210]....
        /*088c*/ 	.word	0x000176b0


	//   ....[211]....
        /*0890*/ 	.word	0x000177a0


	//   ....[212]....
        /*0894*/ 	.word	0x00017800


	//   ....[213]....
        /*0898*/ 	.word	0x000178f0


	//   ....[214]....
        /*089c*/ 	.word	0x00017950


	//   ....[215]....
        /*08a0*/ 	.word	0x00017a30


	//   ....[216]....
        /*08a4*/ 	.word	0x00017ac0


	//   ....[217]....
        /*08a8*/ 	.word	0x00017b60


	//   ....[218]....
        /*08ac*/ 	.word	0x00017cd0


	//   ....[219]....
        /*08b0*/ 	.word	0x00017d40


	//   ....[220]....
        /*08b4*/ 	.word	0x00017dc0


	//   ....[221]....
        /*08b8*/ 	.word	0x00017e30


	//   ....[222]....
        /*08bc*/ 	.word	0x00017ea0


	//   ....[223]....
        /*08c0*/ 	.word	0x00017f20


	//   ....[224]....
        /*08c4*/ 	.word	0x00017fa0


	//   ....[225]....
        /*08c8*/ 	.word	0x00018030


	//   ....[226]....
        /*08cc*/ 	.word	0x000180a0


	//   ....[227]....
        /*08d0*/ 	.word	0x00018110


	//   ....[228]....
        /*08d4*/ 	.word	0x00018180


	//   ....[229]....
        /*08d8*/ 	.word	0x00018200


	//   ....[230]....
        /*08dc*/ 	.word	0x00018270


	//   ....[231]....
        /*08e0*/ 	.word	0x00018300


	//   ....[232]....
        /*08e4*/ 	.word	0x00018360


	//   ....[233]....
        /*08e8*/ 	.word	0x000183f0


	//   ....[234]....
        /*08ec*/ 	.word	0x00018520


	//----- nvinfo : EIATTR_REG_RECONFIG
	.align		4
.L_793:
        /*08f0*/ 	.byte	0x01, 0x54
	.zero		2


	//----- nvinfo : EIATTR_SYSCALL_OFFSETS
	.align		4
        /*08f4*/ 	.byte	0x04, 0x46
        /*08f6*/ 	.short	(.L_795 - .L_794)


	//   ....[0]....
.L_794:
        /*08f8*/ 	.word	0x00001f30


	//   ....[1]....
        /*08fc*/ 	.word	0x000102d0


	//   ....[2]....
        /*0900*/ 	.word	0x00010420


	//   ....[3]....
        /*0904*/ 	.word	0x00010510


	//   ....[4]....
        /*0908*/ 	.word	0x000113e0


	//----- nvinfo : EIATTR_MBARRIER_INSTR_OFFSETS
	.align		4
.L_795:
        /*090c*/ 	.byte	0x04, 0x39
        /*090e*/ 	.short	(.L_797 - .L_796)


	//   ....[0]....
.L_796:
        /*0910*/ 	.word	0x00000180
        /*0914*/ 	.word	0x000000ff
        /*0918*/ 	.word	0x00030800
        /*091c*/ 	.short	0x0100
        /*091e*/ 	.byte	0x08
	.zero		1


	//   ....[1]....
        /*0920*/ 	.word	0x00000190
        /*0924*/ 	.word	0x000000ff
        /*0928*/ 	.word	0x00030820
        /*092c*/ 	.short	0x0100
        /*092e*/ 	.byte	0x08
	.zero		1


	//   ....[2]....
        /*0930*/ 	.word	0x00000280
        /*0934*/ 	.word	0x000000ff
        /*0938*/ 	.word	0x00030830
        /*093c*/ 	.short	0x0100
        /*093e*/ 	.byte	0x08
	.zero		1


	//   ....[3]....
        /*0940*/ 	.word	0x00000290
        /*0944*/ 	.word	0x000000ff
        /*0948*/ 	.word	0x00030840
        /*094c*/ 	.short	0x0100
        /*094e*/ 	.byte	0x08
	.zero		1


	//   ....[4]....
        /*0950*/ 	.word	0x000002a0
        /*0954*/ 	.word	0x000000ff
        /*0958*/ 	.word	0x00030838
        /*095c*/ 	.short	0x0100
        /*095e*/ 	.byte	0x08
	.zero		1


	//   ....[5]....
        /*0960*/ 	.word	0x000002b0
        /*0964*/ 	.word	0x000000ff
        /*0968*/ 	.word	0x00030848
        /*096c*/ 	.short	0x0100
        /*096e*/ 	.byte	0x08
	.zero		1


	//   ....[6]....
        /*0970*/ 	.word	0x000003e0
        /*0974*/ 	.word	0x000000ff
        /*0978*/ 	.word	0x00030850
        /*097c*/ 	.short	0x0100
        /*097e*/ 	.byte	0x08
	.zero		1


	//   ....[7]....
        /*0980*/ 	.word	0x000003f0
        /*0984*/ 	.word	0x000000ff
        /*0988*/ 	.word	0x00030860
        /*098c*/ 	.short	0x0100
        /*098e*/ 	.byte	0x08
	.zero		1


	//   ....[8]....
        /*0990*/ 	.word	0x00000400
        /*0994*/ 	.word	0x000000ff
        /*0998*/ 	.word	0x00030858
        /*099c*/ 	.short	0x0100
        /*099e*/ 	.byte	0x08
	.zero		1


	//   ....[9]....
        /*09a0*/ 	.word	0x00000410
        /*09a4*/ 	.word	0x000000ff
        /*09a8*/ 	.word	0x00030868
        /*09ac*/ 	.short	0x0100
        /*09ae*/ 	.byte	0x08
	.zero		1


	//   ....[10]....
        /*09b0*/ 	.word	0x00000500
        /*09b4*/ 	.word	0x000000ff
        /*09b8*/ 	.word	0x00030870
        /*09bc*/ 	.short	0x0100
        /*09be*/ 	.byte	0x06
	.zero		1


	//   ....[11]....
        /*09c0*/ 	.word	0x00000510
        /*09c4*/ 	.word	0x000000ff
        /*09c8*/ 	.word	0x00030880
        /*09cc*/ 	.short	0x0100
        /*09ce*/ 	.byte	0x06
	.zero		1


	//   ....[12]....
        /*09d0*/ 	.word	0x00000520
        /*09d4*/ 	.word	0x000000ff
        /*09d8*/ 	.word	0x00030878
        /*09dc*/ 	.short	0x0100
        /*09de*/ 	.byte	0x06
	.zero		1


	//   ....[13]....
        /*09e0*/ 	.word	0x00000530
        /*09e4*/ 	.word	0x000000ff
        /*09e8*/ 	.word	0x00030888
        /*09ec*/ 	.short	0x0100
        /*09ee*/ 	.byte	0x06
	.zero		1


	//   ....[14]....
        /*09f0*/ 	.word	0x00000660
        /*09f4*/ 	.word	0x000000ff
        /*09f8*/ 	.word	0x00030890
        /*09fc*/ 	.short	0x0100
        /*09fe*/ 	.byte	0x08
	.zero		1


	//   ....[15]....
        /*0a00*/ 	.word	0x00000670
        /*0a04*/ 	.word	0x000000ff
        /*0a08*/ 	.word	0x000308a0
        /*0a0c*/ 	.short	0x0100
        /*0a0e*/ 	.byte	0x08
	.zero		1


	//   ....[16]....
        /*0a10*/ 	.word	0x00000680
        /*0a14*/ 	.word	0x000000ff
        /*0a18*/ 	.word	0x00030898
        /*0a1c*/ 	.short	0x0100
        /*0a1e*/ 	.byte	0x08
	.zero		1


	//   ....[17]....
        /*0a20*/ 	.word	0x00000690
        /*0a24*/ 	.word	0x000000ff
        /*0a28*/ 	.word	0x000308a8
        /*0a2c*/ 	.short	0x0100
        /*0a2e*/ 	.byte	0x08
	.zero		1


	//   ....[18]....
        /*0a30*/ 	.word	0x000007d0
        /*0a34*/ 	.word	0x000000ff
        /*0a38*/ 	.word	0x000308b0
        /*0a3c*/ 	.short	0x0100
        /*0a3e*/ 	.byte	0x08
	.zero		1


	//   ....[19]....
        /*0a40*/ 	.word	0x000007e0
        /*0a44*/ 	.word	0x000000ff
        /*0a48*/ 	.word	0x000308c0
        /*0a4c*/ 	.short	0x0100
        /*0a4e*/ 	.byte	0x08
	.zero		1


	//   ....[20]....
        /*0a50*/ 	.word	0x000007f0
        /*0a54*/ 	.word	0x000000ff
        /*0a58*/ 	.word	0x000308b8
        /*0a5c*/ 	.short	0x0100
        /*0a5e*/ 	.byte	0x08
	.zero		1


	//   ....[21]....
        /*0a60*/ 	.word	0x00000800
        /*0a64*/ 	.word	0x000000ff
        /*0a68*/ 	.word	0x000308c8
        /*0a6c*/ 	.short	0x0100
        /*0a6e*/ 	.byte	0x08
	.zero		1


	//   ....[22]....
        /*0a70*/ 	.word	0x00001fb0
        /*0a74*/ 	.word	0x000000ff
        /*0a78*/ 	.word	0x00030800
        /*0a7c*/ 	.short	0x010a
        /*0a7e*/ 	.byte	0x28
	.zero		1


	//   ....[23]....
        /*0a80*/ 	.word	0x00002060
        /*0a84*/ 	.word	0x00000000
        /*0a88*/ 	.word	0x00030830
        /*0a8c*/ 	.short	0x010a
        /*0a8e*/ 	.byte	0x3f
	.zero		1


	//   ....[24]....
        /*0a90*/ 	.word	0x000020a0
        /*0a94*/ 	.word	0x00000000
        /*0a98*/ 	.word	0x00030830
        /*0a9c*/ 	.short	0x010a
        /*0a9e*/ 	.byte	0x3f
	.zero		1


	//   ....[25]....
        /*0aa0*/ 	.word	0x000030a0
        /*0aa4*/ 	.word	0x000000ff
        /*0aa8*/ 	.word	0x00000000
        /*0aac*/ 	.short	0x0101
        /*0aae*/ 	.byte	0x05
	.zero		1


	//   ....[26]....
        /*0ab0*/ 	.word	0x00004860
        /*0ab4*/ 	.word	0x000000ff
        /*0ab8*/ 	.word	0x00030830
        /*0abc*/ 	.short	0x010a
        /*0abe*/ 	.byte	0x08
	.zero		1


	//   ....[27]....
        /*0ac0*/ 	.word	0x000048a0
        /*0ac4*/ 	.word	0x000000ff
        /*0ac8*/ 	.word	0x00030830
        /*0acc*/ 	.short	0x010a
        /*0ace*/ 	.byte	0x08
	.zero		1


	//   ....[28]....
        /*0ad0*/ 	.word	0x000053e0
        /*0ad4*/ 	.word	0x000000ff
        /*0ad8*/ 	.word	0x00030850
        /*0adc*/ 	.short	0x010a
        /*0ade*/ 	.byte	0x09
	.zero		1


	//   ....[29]....
        /*0ae0*/ 	.word	0x00005420
        /*0ae4*/ 	.word	0x000000ff
        /*0ae8*/ 	.word	0x00030850
        /*0aec*/ 	.short	0x010a
        /*0aee*/ 	.byte	0x09
	.zero		1


	//   ....[30]....
        /*0af0*/ 	.word	0x00005c40
        /*0af4*/ 	.word	0x000000ff
        /*0af8*/ 	.word	0x00000000
        /*0afc*/ 	.short	0x0101
        /*0afe*/ 	.byte	0x08
	.zero		1


	//   ....[31]....
        /*0b00*/ 	.word	0x000072f0
        /*0b04*/ 	.word	0x000000ff
        /*0b08*/ 	.word	0x00000000
        /*0b0c*/ 	.short	0x0101
        /*0b0e*/ 	.byte	0x09
	.zero		1


	//   ....[32]....
        /*0b10*/ 	.word	0x000074f0
        /*0b14*/ 	.word	0x000000ff
        /*0b18*/ 	.word	0x00030830
        /*0b1c*/ 	.short	0x010a
        /*0b1e*/ 	.byte	0x08
	.zero		1


	//   ....[33]....
        /*0b20*/ 	.word	0x00007530
        /*0b24*/ 	.word	0x000000ff
        /*0b28*/ 	.word	0x00030830
        /*0b2c*/ 	.short	0x010a
        /*0b2e*/ 	.byte	0x08
	.zero		1


	//   ....[34]....
        /*0b30*/ 	.word	0x00008070
        /*0b34*/ 	.word	0x000000ff
        /*0b38*/ 	.word	0x00030850
        /*0b3c*/ 	.short	0x010a
        /*0b3e*/ 	.byte	0x08
	.zero		1


	//   ....[35]....
        /*0b40*/ 	.word	0x000080b0
        /*0b44*/ 	.word	0x000000ff
        /*0b48*/ 	.word	0x00030850
        /*0b4c*/ 	.short	0x010a
        /*0b4e*/ 	.byte	0x08
	.zero		1


	//   ....[36]....
        /*0b50*/ 	.word	0x00008740
        /*0b54*/ 	.word	0x000000ff
        /*0b58*/ 	.word	0x00000000
        /*0b5c*/ 	.short	0x0101
        /*0b5e*/ 	.byte	0x05
	.zero		1


	//   ....[37]....
        /*0b60*/ 	.word	0x00009820
        /*0b64*/ 	.word	0x000000ff
        /*0b68*/ 	.word	0x00000000
        /*0b6c*/ 	.short	0x0101
        /*0b6e*/ 	.byte	0x08
	.zero		1


	//   ....[38]....
        /*0b70*/ 	.word	0x00009f40
        /*0b74*/ 	.word	0x000000ff
        /*0b78*/ 	.word	0x00030850
        /*0b7c*/ 	.short	0x010a
        /*0b7e*/ 	.byte	0x05
	.zero		1


	//   ....[39]....
        /*0b80*/ 	.word	0x00009f80
        /*0b84*/ 	.word	0x000000ff
        /*0b88*/ 	.word	0x00030850
        /*0b8c*/ 	.short	0x010a
        /*0b8e*/ 	.byte	0x05
	.zero		1


	//   ....[40]....
        /*0b90*/ 	.word	0x0000a720
        /*0b94*/ 	.word	0x000000ff
        /*0b98*/ 	.word	0x00000000
        /*0b9c*/ 	.short	0x0101
        /*0b9e*/ 	.byte	0x04
	.zero		1


	//   ....[41]....
        /*0ba0*/ 	.word	0x0000c230
        /*0ba4*/ 	.word	0x000000ff
        /*0ba8*/ 	.word	0x00000000
        /*0bac*/ 	.short	0x0101
        /*0bae*/ 	.byte	0x08
	.zero		1


	//   ....[42]....
        /*0bb0*/ 	.word	0x0000c8d0
        /*0bb4*/ 	.word	0x000000ff
        /*0bb8*/ 	.word	0x00000000
        /*0bbc*/ 	.short	0x0101
        /*0bbe*/ 	.byte	0x08
	.zero		1


	//   ....[43]....
        /*0bc0*/ 	.word	0x00010a90
        /*0bc4*/ 	.word	0x00000007
        /*0bc8*/ 	.word	0x00030840
        /*0bcc*/ 	.short	0x010a
        /*0bce*/ 	.byte	0x3f
	.zero		1


	//   ....[44]....
        /*0bd0*/ 	.word	0x00011110
        /*0bd4*/ 	.word	0x00000007
        /*0bd8*/ 	.word	0x00030830
        /*0bdc*/ 	.short	0x0107
        /*0bde*/ 	.byte	0x3f
	.zero		1


	//   ....[45]....
        /*0be0*/ 	.word	0x000111e0
        /*0be4*/ 	.word	0x00000007
        /*0be8*/ 	.word	0x00030830
        /*0bec*/ 	.short	0x0101
        /*0bee*/ 	.byte	0x3f
	.zero		1


	//   ....[46]....
        /*0bf0*/ 	.word	0x00011d10
        /*0bf4*/ 	.word	0x00000016
        /*0bf8*/ 	.word	0x00030800
        /*0bfc*/ 	.short	0x0107
        /*0bfe*/ 	.byte	0x3f
	.zero		1


	//   ....[47]....
        /*0c00*/ 	.word	0x00011e30
        /*0c04*/ 	.word	0x00000016
        /*0c08*/ 	.word	0x00030800
        /*0c0c*/ 	.short	0x0101
        /*0c0e*/ 	.byte	0x3f
	.zero		1


	//   ....[48]....
        /*0c10*/ 	.word	0x00011e50
        /*0c14*/ 	.word	0x00000016
        /*0c18*/ 	.word	0x00030820
        /*0c1c*/ 	.short	0x010a
        /*0c1e*/ 	.byte	0x3f
	.zero		1


	//   ....[49]....
        /*0c20*/ 	.word	0x00012210
        /*0c24*/ 	.word	0x00000006
        /*0c28*/ 	.word	0x00030840
        /*0c2c*/ 	.short	0x010a
        /*0c2e*/ 	.byte	0x3f
	.zero		1


	//   ....[50]....
        /*0c30*/ 	.word	0x000126d0
        /*0c34*/ 	.word	0x00000006
        /*0c38*/ 	.word	0x00030830
        /*0c3c*/ 	.short	0x0107
        /*0c3e*/ 	.byte	0x3f
	.zero		1


	//   ....[51]....
        /*0c40*/ 	.word	0x00012780
        /*0c44*/ 	.word	0x00000006
        /*0c48*/ 	.word	0x00030830
        /*0c4c*/ 	.short	0x0101
        /*0c4e*/ 	.byte	0x3f
	.zero		1


	//   ....[52]....
        /*0c50*/ 	.word	0x000127f0
        /*0c54*/ 	.word	0x00000006
        /*0c58*/ 	.word	0x00030860
        /*0c5c*/ 	.short	0x010a
        /*0c5e*/ 	.byte	0x3f
	.zero		1


	//   ....[53]....
        /*0c60*/ 	.word	0x00012d40
        /*0c64*/ 	.word	0x00000006
        /*0c68*/ 	.word	0x00030850
        /*0c6c*/ 	.short	0x0107
        /*0c6e*/ 	.byte	0x3f
	.zero		1


	//   ....[54]....
        /*0c70*/ 	.word	0x00012e60
        /*0c74*/ 	.word	0x00000006
        /*0c78*/ 	.word	0x00030850
        /*0c7c*/ 	.short	0x0101
        /*0c7e*/ 	.byte	0x3f
	.zero		1


	//   ....[55]....
        /*0c80*/ 	.word	0x00013070
        /*0c84*/ 	.word	0x00000000
        /*0c88*/ 	.word	0x00030860
        /*0c8c*/ 	.short	0x010a
        /*0c8e*/ 	.byte	0x3f
	.zero		1


	//   ....[56]....
        /*0c90*/ 	.word	0x00013570
        /*0c94*/ 	.word	0x00000000
        /*0c98*/ 	.word	0x00030850
        /*0c9c*/ 	.short	0x0107
        /*0c9e*/ 	.byte	0x3f
	.zero		1


	//   ....[57]....
        /*0ca0*/ 	.word	0x00013620
        /*0ca4*/ 	.word	0x00000000
        /*0ca8*/ 	.word	0x00030850
        /*0cac*/ 	.short	0x0101
        /*0cae*/ 	.byte	0x3f
	.zero		1


	//   ....[58]....
        /*0cb0*/ 	.word	0x00014770
        /*0cb4*/ 	.word	0x00000004
        /*0cb8*/ 	.word	0x00030820
        /*0cbc*/ 	.short	0x010a
        /*0cbe*/ 	.byte	0x3f
	.zero		1


	//   ....[59]....
        /*0cc0*/ 	.word	0x00014910
        /*0cc4*/ 	.word	0x00000005
        /*0cc8*/ 	.word	0x00030840
        /*0ccc*/ 	.short	0x010a
        /*0cce*/ 	.byte	0x3f
	.zero		1


	//   ....[60]....
        /*0cd0*/ 	.word	0x000149b0
        /*0cd4*/ 	.word	0x0000001b
        /*0cd8*/ 	.word	0x00030840
        /*0cdc*/ 	.short	0x010a
        /*0cde*/ 	.byte	0x3f
	.zero		1


	//   ....[61]....
        /*0ce0*/ 	.word	0x000149f0
        /*0ce4*/ 	.word	0x00000005
        /*0ce8*/ 	.word	0x00030860
        /*0cec*/ 	.short	0x010a
        /*0cee*/ 	.byte	0x3f
	.zero		1


	//   ....[62]....
        /*0cf0*/ 	.word	0x00014a30
        /*0cf4*/ 	.word	0x0000001b
        /*0cf8*/ 	.word	0x00030860
        /*0cfc*/ 	.short	0x010a
        /*0cfe*/ 	.byte	0x3f
	.zero		1


	//   ....[63]....
        /*0d00*/ 	.word	0x00014aa0
        /*0d04*/ 	.word	0x00000003
        /*0d08*/ 	.word	0x00030800
        /*0d0c*/ 	.short	0x010a
        /*0d0e*/ 	.byte	0x3f
	.zero		1


	//   ....[64]....
        /*0d10*/ 	.word	0x00014af0
        /*0d14*/ 	.word	0x00000000
        /*0d18*/ 	.word	0x00030830
        /*0d1c*/ 	.short	0x010a
        /*0d1e*/ 	.byte	0x3f
	.zero		1


	//   ....[65]....
        /*0d20*/ 	.word	0x00014b50
        /*0d24*/ 	.word	0x0000000c
        /*0d28*/ 	.word	0x00030830
        /*0d2c*/ 	.short	0x010a
        /*0d2e*/ 	.byte	0x3f
	.zero		1


	//   ....[66]....
        /*0d30*/ 	.word	0x00014bb0
        /*0d34*/ 	.word	0x00000002
        /*0d38*/ 	.word	0x00030850
        /*0d3c*/ 	.short	0x010a
        /*0d3e*/ 	.byte	0x3f
	.zero		1


	//   ....[67]....
        /*0d40*/ 	.word	0x00014c10
        /*0d44*/ 	.word	0x0000000c
        /*0d48*/ 	.word	0x00030830
        /*0d4c*/ 	.short	0x010a
        /*0d4e*/ 	.byte	0x3f
	.zero		1


	//   ....[68]....
        /*0d50*/ 	.word	0x00014c70
        /*0d54*/ 	.word	0x00000002
        /*0d58*/ 	.word	0x00030850
        /*0d5c*/ 	.short	0x010a
        /*0d5e*/ 	.byte	0x3f
	.zero		1


	//   ....[69]....
        /*0d60*/ 	.word	0x00014cd0
        /*0d64*/ 	.word	0x00000005
        /*0d68*/ 	.word	0x00030850
        /*0d6c*/ 	.short	0x010a
        /*0d6e*/ 	.byte	0x3f
	.zero		1


	//   ....[70]....
        /*0d70*/ 	.word	0x00014df0
        /*0d74*/ 	.word	0x00000007
        /*0d78*/ 	.word	0x00030840
        /*0d7c*/ 	.short	0x010a
        /*0d7e*/ 	.byte	0x3f
	.zero		1


	//   ....[71]....
        /*0d80*/ 	.word	0x00016150
        /*0d84*/ 	.word	0x00000016
        /*0d88*/ 	.word	0x00030820
        /*0d8c*/ 	.short	0x010a
        /*0d8e*/ 	.byte	0x3f
	.zero		1


	//   ....[72]....
        /*0d90*/ 	.word	0x000161a0
        /*0d94*/ 	.word	0x00000006
        /*0d98*/ 	.word	0x00030840
        /*0d9c*/ 	.short	0x010a
        /*0d9e*/ 	.byte	0x3f
	.zero		1


	//   ....[73]....
        /*0da0*/ 	.word	0x00016970
        /*0da4*/ 	.word	0x00000006
        /*0da8*/ 	.word	0x00030860
        /*0dac*/ 	.short	0x010a
        /*0dae*/ 	.byte	0x3f
	.zero		1


	//   ....[74]....
        /*0db0*/ 	.word	0x00017200
        /*0db4*/ 	.word	0x00000000
        /*0db8*/ 	.word	0x00030860
        /*0dbc*/ 	.short	0x010a
        /*0dbe*/ 	.byte	0x3f
	.zero		1


	//   ....[75]....
        /*0dc0*/ 	.word	0x00018440
        /*0dc4*/ 	.word	0x00000004
        /*0dc8*/ 	.word	0x00030820
        /*0dcc*/ 	.short	0x010a
        /*0dce*/ 	.byte	0x3f
	.zero		1


	//   ....[76]....
        /*0dd0*/ 	.word	0x000185e0
        /*0dd4*/ 	.word	0x00000005
        /*0dd8*/ 	.word	0x00030840
        /*0ddc*/ 	.short	0x010a
        /*0dde*/ 	.byte	0x3f
	.zero		1


	//   ....[77]....
        /*0de0*/ 	.word	0x00018630
        /*0de4*/ 	.word	0x0000001b
        /*0de8*/ 	.word	0x00030840
        /*0dec*/ 	.short	0x010a
        /*0dee*/ 	.byte	0x3f
	.zero		1


	//   ....[78]....
        /*0df0*/ 	.word	0x00018680
        /*0df4*/ 	.word	0x00000005
        /*0df8*/ 	.word	0x00030860
        /*0dfc*/ 	.short	0x010a
        /*0dfe*/ 	.byte	0x3f
	.zero		1


	//----- nvinfo : EIATTR_NUM_MBARRIERS
	.align		4
.L_797:
        /*0e00*/ 	.byte	0x03, 0x38
        /*0e02*/ 	.short	0x0016


	//----- nvinfo : EIATTR_EXIT_INSTR_OFFSETS
	.align		4
        /*0e04*/ 	.byte	0x04, 0x1c
        /*0e06*/ 	.short	(.L_799 - .L_798)


	//   ....[0]....
.L_798:
        /*0e08*/ 	.word	0x00000990


	//   ....[1]....
        /*0e0c*/ 	.word	0x0000e6f0


	//   ....[2]....
        /*0e10*/ 	.word	0x00014a80


	//----- nvinfo : EIATTR_MAX_THREADS
	.align		4
.L_799:
        /*0e14*/ 	.byte	0x04, 0x05
        /*0e16*/ 	.short	(.L_801 - .L_800)
.L_800:
        /*0e18*/ 	.word	0x00000180
        /*0e1c*/ 	.word	0x00000001
        /*0e20*/ 	.word	0x00000001


	//----- nvinfo : EIATTR_CRS_STACK_SIZE
	.align		4
.L_801:
        /*0e24*/ 	.byte	0x04, 0x1e
        /*0e26*/ 	.short	(.L_803 - .L_802)
.L_802:
        /*0e28*/ 	.word	0x00000000


	//----- nvinfo : EIATTR_CBANK_PARAM_SIZE
	.align		4
.L_803:
        /*0e2c*/ 	.byte	0x03, 0x19
        /*0e2e*/ 	.short	0x0af0


	//----- nvinfo : EIATTR_PARAM_CBANK
	.align		4
        /*0e30*/ 	.byte	0x04, 0x0a
        /*0e32*/ 	.short	(.L_805 - .L_804)
	.align		4
.L_804:
        /*0e34*/ 	.word	index@(.nv.constant0._ZN7cutlass13device_kernelIN5flash11enable_sm90INS1_16FlashAttnFwdSm90INS1_25CollectiveMainloopFwdSm90ILi2EN4cute5tupleIJNS5_1CILi1EEES8_S8_EEENS6_IJNS7_ILi128EEENS7_ILi96EEENS7_ILi192EEEEEELi192ENS_6half_tEfNS_4arch4Sm90ELb1ELb0ELb1ELb1ELb1ELb0ELb0ELb1ELb1ELb1ELb1ELb0EEENS1_21CollectiveEpilogueFwdINS6_IJSA_SC_SB_EEES9_SE_SG_Li256ELb1ELb1ELb1ELb0EEENS1_36VarlenDynamicPersistentTileSchedulerILi128ELi96ELi256ELi128ELb1ELb1ELb1ELb1ELb1ELb1EEEEEEEEEvNT_6ParamsE)
        /*0e38*/ 	.short	0x0210
        /*0e3a*/ 	.short	0x0af0


	//----- nvinfo : EIATTR_SW_WAR
	.align		4
.L_805:
        /*0e3c*/ 	.byte	0x04, 0x36
        /*0e3e*/ 	.short	(.L_807 - .L_806)
.L_806:
        /*0e40*/ 	.word	0x00000008
.L_807:


//--------------------- .nv.info._ZN7cutlass13device_kernelIN5flash11enable_sm90INS1_16FlashAttnFwdSm90INS1_25CollectiveMainloopFwdSm90ILi2EN4cute5tupleIJNS5_1CILi1EEES8_S8_EEENS6_IJNS7_ILi128EEENS7_ILi96EEENS7_ILi192EEEEEELi192ENS_6half_tEfNS_4arch4Sm90ELb1ELb0ELb1ELb1ELb1ELb1ELb0ELb1ELb1ELb1ELb1ELb0EEENS1_21CollectiveEpilogueFwdINS6_IJSA_SC_SB_EEES9_SE_SG_Li256ELb1ELb1ELb1ELb0EEENS1_36VarlenDynamicPersistentTileSchedulerILi128ELi96ELi256ELi128ELb1ELb1ELb1ELb1ELb1ELb1EEEEEEEEEvNT_6ParamsE --------------------------
	.section	.nv.info._ZN7cutlass13device_kernelIN5flash11enable_sm90INS1_16FlashAttnFwdSm90INS1_25CollectiveMainloopFwdSm90ILi2EN4cute5tupleIJNS5_1CILi1EEES8_S8_EEENS6_IJNS7_ILi128EEENS7_ILi96EEENS7_ILi192EEEEEELi192ENS_6half_tEfNS_4arch4Sm90ELb1ELb0ELb1ELb1ELb1ELb1ELb0ELb1ELb1ELb1ELb1ELb0EEENS1_21CollectiveEpilogueFwdINS6_IJSA_SC_SB_EEES9_SE_SG_Li256ELb1ELb1ELb1ELb0EEENS1_36VarlenDynamicPersistentTileSchedulerILi128ELi96ELi256ELi128ELb1ELb1ELb1ELb1ELb1ELb1EEEEEEEEEvNT_6ParamsE,"",@"SHT_CUDA_INFO"
	.sectionflags	@""
	.align	4


	//----- nvinfo : EIATTR_CUDA_API_VERSION
	.align		4
        /*0000*/ 	.byte	0x04, 0x37
        /*0002*/ 	.short	(.L_809 - .L_808)
.L_808:
        /*0004*/ 	.word	0x00000082


	//----- nvinfo : EIATTR_KPARAM_INFO
	.align		4
.L_809:
        /*0008*/ 	.byte	0x04, 0x17
        /*000a*/ 	.short	(.L_811 - .L_810)
.L_810:
        /*000c*/ 	.word	0x00000000
        /*0010*/ 	.short	0x0000
        /*0012*/ 	.short	0x0070
        /*0014*/ 	.byte	0x00, 0xf0, 0x01, 0x2a


	//----- nvinfo : EIATTR_SPARSE_MMA_MASK
	.align		4
.L_811:
        /*0018*/ 	.byte	0x03, 0x50
        /*001a*/ 	.short	0x0000


	//----- nvinfo : EIATTR_MAXREG_COUNT
	.align		4
        /*001c*/ 	.byte	0x03, 0x1b
        /*001e*/ 	.short	0x00a8


	//----- nvinfo : EIATTR_NUM_BARRIERS
	.align		4
        /*0020*/ 	.byte	0x02, 0x4c
        /*0022*/ 	.byte	0x10
	.zero		1


	//----- nvinfo : EIATTR_EXTERNS
	.align		4
        /*0024*/ 	.byte	0x04, 0x0f
        /*0026*/ 	.short	(.L_813 - .L_812)


	//   ....[0]....
	.align		4
.L_812:
        /*0028*/ 	.word	index@(__assertfail)


	//----- nvinfo : EIATTR_ANNOTATIONS
	.align		4
.L_813:
        /*002c*/ 	.byte	0x04, 0x55
        /*002e*/ 	.short	(.L_815 - .L_814)


	//   ....[0]....
.L_814:
        /* <DEDUP_REMOVED lines=70> */


	//----- nvinfo : EIATTR_MERCURY_ISA_VERSION
	.align		4
.L_815:
        /*0478*/ 	.byte	0x03, 0x5f
        /*047a*/ 	.short	0x0101


	//----- nvinfo : EIATTR_UNUSED_LOAD_BYTE_OFFSET
	.align		4
        /*047c*/ 	.byte	0x04, 0x44
        /*047e*/ 	.short	(.L_817 - .L_816)


	//   ....[0]....
.L_816:
        /*0480*/ 	.word	0x00000a50
        /*0484*/ 	.word	0x0000fff0


	//   ....[1]....
        /*0488*/ 	.word	0x0001bf90
        /*048c*/ 	.word	0x0000fff0


	//----- nvinfo : EIATTR_INT_WARP_WIDE_INSTR_OFFSETS
	.align		4
.L_817:
        /*0490*/ 	.byte	0x04, 0x31
        /*0492*/ 	.short	(.L_819 - .L_818)


	//   ....[0]....
.L_818:
        /*0494*/ 	.word	0x00000130


	//   ....[1]....
        /*0498*/ 	.word	0x00000170


	//   ....[2]....
        /*049c*/ 	.word	0x000001e0


	//   ....[3]....
        /*04a0*/ 	.word	0x00023050


	//   ....[4]....
        /*04a4*/ 	.word	0x000230e0


	//   ....[5]....
        /*04a8*/ 	.word	0x00025f50


	//   ....[6]....
        /*04ac*/ 	.word	0x00025fe0


	//----- nvinfo : EIATTR_COOP_GROUP_MASK_REGIDS
	.align		4
.L_819:
        /*04b0*/ 	.byte	0x04, 0x29
        /*04b2*/ 	.short	(.L_821 - .L_820)


	//   ....[0]....
.L_820:
        /*04b4*/ 	.word	0xffffffff


	//   ....[1]....
        /*04b8*/ 	.word	0xffffffff


	//   ....[2]....
        /*04bc*/ 	.word	0xffffffff


	//   ....[3]....
        /*04c0*/ 	.word	0xffffffff


	//   ....[4]....
        /*04c4*/ 	.word	0xffffffff


	//   ....[5]....
        /*04c8*/ 	.word	0xffffffff


	//   ....[6]....
        /*04cc*/ 	.word	0xffffffff


	//   ....[7]....
        /*04d0*/ 	.word	0xffffffff


	//   ....[8]....
        /*04d4*/ 	.word	0xffffffff


	//   ....[9]....
        /*04d8*/ 	.word	0xffffffff


	//   ....[10]....
        /*04dc*/ 	.word	0xffffffff


	//   ....[11]....
        /*04e0*/ 	.word	0xffffffff


	//   ....[12]....
        /*04e4*/ 	.word	0xffffffff


	//   ....[13]....
        /*04e8*/ 	.word	0xffffffff


	//   ....[14]....
        /*04ec*/ 	.word	0xffffffff


	//   ....[15]....
        /*04f0*/ 	.word	0xffffffff


	//   ....[16]....
        /*04f4*/ 	.word	0xffffffff


	//   ....[17]....
        /*04f8*/ 	.word	0xffffffff


	//   ....[18]....
        /*04fc*/ 	.word	0xffffffff


	//   ....[19]....
        /*0500*/ 	.word	0xffffffff


	//   ....[20]....
        /*0504*/ 	.word	0xffffffff


	//   ....[21]....
        /*0508*/ 	.word	0xffffffff


	//   ....[22]....
        /*050c*/ 	.word	0xffffffff


	//   ....[23]....
        /*0510*/ 	.word	0xffffffff


	//   ....[24]....
        /*0514*/ 	.word	0xffffffff


	//   ....[25]....
        /*0518*/ 	.word	0xffffffff


	//   ....[26]....
        /*051c*/ 	.word	0xffffffff


	//   ....[27]....
        /*0520*/ 	.word	0xffffffff


	//   ....[28]....
        /*0524*/ 	.word	0xffffffff


	//   ....[29]....
        /*0528*/ 	.word	0xffffffff


	//   ....[30]....
        /*052c*/ 	.word	0xffffffff


	//   ....[31]....
        /*0530*/ 	.word	0xffffffff


	//   ....[32]....
        /*0534*/ 	.word	0xffffffff


	//   ....[33]....
        /*0538*/ 	.word	0xffffffff


	//   ....[34]....
        /*053c*/ 	.word	0xffffffff


	//   ....[35]....
        /*0540*/ 	.word	0xffffffff


	//   ....[36]....
        /*0544*/ 	.word	0xffffffff


	//   ....[37]....
        /*0548*/ 	.word	0xffffffff


	//   ....[38]....
        /*054c*/ 	.word	0xffffffff


	//   ....[39]....
        /*0550*/ 	.word	0xffffffff


	//   ....[40]....
        /*0554*/ 	.word	0xffffffff


	//   ....[41]....
        /*0558*/ 	.word	0xffffffff


	//   ....[42]....
        /*055c*/ 	.word	0xffffffff


	//   ....[43]....
        /*0560*/ 	.word	0xffffffff


	//   ....[44]....
        /*0564*/ 	.word	0xffffffff


	//   ....[45]....
        /*0568*/ 	.word	0xffffffff


	//   ....[46]....
        /*056c*/ 	.word	0xffffffff


	//   ....[47]....
        /*0570*/ 	.word	0xffffffff


	//   ....[48]....
        /*0574*/ 	.word	0xffffffff


	//   ....[49]....
        /*0578*/ 	.word	0xffffffff


	//   ....[50]....
        /*057c*/ 	.word	0xffffffff


	//   ....[51]....
        /*0580*/ 	.word	0xffffffff


	//   ....[52]....
        /*0584*/ 	.word	0xffffffff


	//   ....[53]....
        /*0588*/ 	.word	0xffffffff


	//   ....[54]....
        /*058c*/ 	.word	0xffffffff


	//   ....[55]....
        /*0590*/ 	.word	0xffffffff


	//   ....[56]....
        /*0594*/ 	.word	0xffffffff


	//   ....[57]....
        /*0598*/ 	.word	0xffffffff


	//   ....[58]....
        /*059c*/ 	.word	0xffffffff


	//   ....[59]....
        /*05a0*/ 	.word	0xffffffff


	//   ....[60]....
        /*05a4*/ 	.word	0xffffffff


	//   ....[61]....
        /*05a8*/ 	.word	0xffffffff


	//   ....[62]....
        /*05ac*/ 	.word	0xffffffff


	//   ....[63]....
        /*05b0*/ 	.word	0xffffffff


	//   ....[64]....
        /*05b4*/ 	.word	0xffffffff


	//   ....[65]....
        /*05b8*/ 	.word	0xffffffff


	//   ....[66]....
        /*05bc*/ 	.word	0xffffffff


	//   ....[67]....
        /*05c0*/ 	.word	0xffffffff


	//   ....[68]....
        /*05c4*/ 	.word	0xffffffff


	//   ....[69]....
        /*05c8*/ 	.word	0xffffffff


	//   ....[70]....
        /*05cc*/ 	.word	0xffffffff


	//   ....[71]....
        /*05d0*/ 	.word	0xffffffff


	//   ....[72]....
        /*05d4*/ 	.word	0xffffffff


	//   ....[73]....
        /*05d8*/ 	.word	0xffffffff


	//   ....[74]....
        /*05dc*/ 	.word	0xffffffff


	//   ....[75]....
        /*05e0*/ 	.word	0xffffffff


	//   ....[76]....
        /*05e4*/ 	.word	0xffffffff


	//   ....[77]....
        /*05e8*/ 	.word	0xffffffff


	//   ....[78]....
        /*05ec*/ 	.word	0xffffffff


	//   ....[79]....
        /*05f0*/ 	.word	0xffffffff


	//   ....[80]....
        /*05f4*/ 	.word	0xffffffff


	//   ....[81]....
        /*05f8*/ 	.word	0xffffffff


	//   ....[82]....
        /*05fc*/ 	.word	0xffffffff


	//   ....[83]....
        /*0600*/ 	.word	0xffffffff


	//   ....[84]....
        /*0604*/ 	.word	0xffffffff


	//   ....[85]....
        /*0608*/ 	.word	0xffffffff


	//   ....[86]....
        /*060c*/ 	.word	0xffffffff


	//   ....[87]....
        /*0610*/ 	.word	0xffffffff


	//   ....[88]....
        /*0614*/ 	.word	0xffffffff


	//   ....[89]....
        /*0618*/ 	.word	0xffffffff


	//   ....[90]....
        /*061c*/ 	.word	0xffffffff


	//   ....[91]....
        /*0620*/ 	.word	0xffffffff


	//   ....[92]....
        /*0624*/ 	.word	0xffffffff


	//   ....[93]....
        /*0628*/ 	.word	0xffffffff


	//   ....[94]....
        /*062c*/ 	.word	0xffffffff


	//   ....[95]....
        /*0630*/ 	.word	0xffffffff


	//   ....[96]....
        /*0634*/ 	.word	0xffffffff


	//   ....[97]....
        /*0638*/ 	.word	0xffffffff


	//   ....[98]....
        /*063c*/ 	.word	0xffffffff


	//   ....[99]....
        /*0640*/ 	.word	0xffffffff


	//   ....[100]....
        /*0644*/ 	.word	0xffffffff


	//   ....[101]....
        /*0648*/ 	.word	0xffffffff


	//   ....[102]....
        /*064c*/ 	.word	0xffffffff


	//   ....[103]....
        /*0650*/ 	.word	0xffffffff


	//   ....[104]....
        /*0654*/ 	.word	0xffffffff


	//   ....[105]....
        /*0658*/ 	.word	0xffffffff


	//   ....[106]....
        /*065c*/ 	.word	0xffffffff


	//   ....[107]....
        /*0660*/ 	.word	0xffffffff


	//   ....[108]....
        /*0664*/ 	.word	0xffffffff


	//   ....[109]....
        /*0668*/ 	.word	0xffffffff


	//   ....[110]....
        /*066c*/ 	.word	0xffffffff


	//   ....[111]....
        /*0670*/ 	.word	0xffffffff


	//   ....[112]....
        /*0674*/ 	.word	0xffffffff


	//   ....[113]....
        /*0678*/ 	.word	0xffffffff


	//   ....[114]....
        /*067c*/ 	.word	0xffffffff


	//   ....[115]....
        /*0680*/ 	.word	0xffffffff


	//   ....[116]....
        /*0684*/ 	.word	0xffffffff


	//   ....[117]....
        /*0688*/ 	.word	0xffffffff


	//   ....[118]....
        /*068c*/ 	.word	0xffffffff


	//   ....[119]....
        /*0690*/ 	.word	0xffffffff


	//   ....[120]....
        /*0694*/ 	.word	0xffffffff


	//   ....[121]....
        /*0698*/ 	.word	0xffffffff


	//   ....[122]....
        /*069c*/ 	.word	0xffffffff


	//   ....[123]....
        /*06a0*/ 	.word	0xffffffff


	//   ....[124]....
        /*06a4*/ 	.word	0xffffffff


	//   ....[125]....
        /*06a8*/ 	.word	0xffffffff


	//   ....[126]....
        /*06ac*/ 	.word	0xffffffff


	//   ....[127]....
        /*06b0*/ 	.word	0xffffffff


	//   ....[128]....
        /*06b4*/ 	.word	0xffffffff


	//   ....[129]....
        /*06b8*/ 	.word	0xffffffff


	//   ....[130]....
        /*06bc*/ 	.word	0xffffffff


	//   ....[131]....
        /*06c0*/ 	.word	0xffffffff


	//   ....[132]....
        /*06c4*/ 	.word	0xffffffff


	//   ....[133]....
        /*06c8*/ 	.word	0xffffffff


	//   ....[134]....
        /*06cc*/ 	.word	0xffffffff


	//   ....[135]....
        /*06d0*/ 	.word	0xffffffff


	//   ....[136]....
        /*06d4*/ 	.word	0xffffffff


	//   ....[137]....
        /*06d8*/ 	.word	0xffffffff


	//   ....[138]....
        /*06dc*/ 	.word	0xffffffff


	//   ....[139]....
        /*06e0*/ 	.word	0xffffffff


	//   ....[140]....
        /*06e4*/ 	.word	0xffffffff


	//   ....[141]....
        /*06e8*/ 	.word	0xffffffff


	//   ....[142]....
        /*06ec*/ 	.word	0xffffffff


	//   ....[143]....
        /*06f0*/ 	.word	0xffffffff


	//   ....[144]....
        /*06f4*/ 	.word	0xffffffff


	//   ....[145]....
        /*06f8*/ 	.word	0xffffffff


	//   ....[146]....
        /*06fc*/ 	.word	0xffffffff


	//   ....[147]....
        /*0700*/ 	.word	0xffffffff


	//   ....[148]....
        /*0704*/ 	.word	0xffffffff


	//   ....[149]....
        /*0708*/ 	.word	0xffffffff


	//   ....[150]....
        /*070c*/ 	.word	0xffffffff


	//   ....[151]....
        /*0710*/ 	.word	0xffffffff


	//   ....[152]....
        /*0714*/ 	.word	0xffffffff


	//   ....[153]....
        /*0718*/ 	.word	0xffffffff


	//   ....[154]....
        /*071c*/ 	.word	0xffffffff


	//   ....[155]....
        /*0720*/ 	.word	0xffffffff


	//   ....[156]....
        /*0724*/ 	.word	0xffffffff


	//   ....[157]....
        /*0728*/ 	.word	0xffffffff


	//   ....[158]....
        /*072c*/ 	.word	0xffffffff


	//   ....[159]....
        /*0730*/ 	.word	0xffffffff


	//   ....[160]....
        /*0734*/ 	.word	0xffffffff


	//   ....[161]....
        /*0738*/ 	.word	0xffffffff


	//   ....[162]....
        /*073c*/ 	.word	0xffffffff


	//   ....[163]....
        /*0740*/ 	.word	0xffffffff


	//   ....[164]....
        /*0744*/ 	.word	0xffffffff


	//   ....[165]....
        /*0748*/ 	.word	0xffffffff


	//   ....[166]....
        /*074c*/ 	.word	0xffffffff


	//   ....[167]....
        /*0750*/ 	.word	0xffffffff


	//   ....[168]....
        /*0754*/ 	.word	0xffffffff


	//   ....[169]....
        /*0758*/ 	.word	0xffffffff


	//   ....[170]....
        /*075c*/ 	.word	0xffffffff


	//   ....[171]....
        /*0760*/ 	.word	0xffffffff


	//   ....[172]....
        /*0764*/ 	.word	0xffffffff


	//   ....[173]....
        /*0768*/ 	.word	0xffffffff


	//   ....[174]....
        /*076c*/ 	.word	0xffffffff


	//   ....[175]....
        /*0770*/ 	.word	0xffffffff


	//   ....[176]....
        /*0774*/ 	.word	0xffffffff


	//   ....[177]....
        /*0778*/ 	.word	0xffffffff


	//   ....[178]....
        /*077c*/ 	.word	0xffffffff


	//   ....[179]....
        /*0780*/ 	.word	0xffffffff


	//   ....[180]....
        /*0784*/ 	.word	0xffffffff


	//   ....[181]....
        /*0788*/ 	.word	0xffffffff


	//   ....[182]....
        /*078c*/ 	.word	0xffffffff


	//   ....[183]....
        /*0790*/ 	.word	0xffffffff


	//   ....[184]....
        /*0794*/ 	.word	0xffffffff


	//   ....[185]....
        /*0798*/ 	.word	0x0500000f


	//   ....[186]....
        /*079c*/ 	.word	0x0500000f


	//   ....[187]....
        /*07a0*/ 	.word	0x0500000f


	//   ....[188]....
        /*07a4*/ 	.word	0x0500000f


	//   ....[189]....
        /*07a8*/ 	.word	0x0500000f


	//   ....[190]....
        /*07ac*/ 	.word	0x0500000f


	//   ....[191]....
        /*07b0*/ 	.word	0x0500000f


	//   ....[192]....
        /*07b4*/ 	.word	0x0500000f


	//   ....[193]....
        /*07b8*/ 	.word	0x0500000f


	//   ....[194]....
        /*07bc*/ 	.word	0x0500000f


	//   ....[195]....
        /*07c0*/ 	.word	0x0500000f


	//   ....[196]....
        /*07c4*/ 	.word	0x0500000f


	//   ....[197]....
        /*07c8*/ 	.word	0x0500000f


	//   ....[198]....
        /*07cc*/ 	.word	0x0500000f


	//   ....[199]....
        /*07d0*/ 	.word	0x0500000f


	//   ....[200]....
        /*07d4*/ 	.word	0x0500000f


	//   ....[201]....
        /*07d8*/ 	.word	0x0500000f


	//   ....[202]....
        /*07dc*/ 	.word	0x0500000f


	//   ....[203]....
        /*07e0*/ 	.word	0x0500000f


	//   ....[204]....
        /*07e4*/ 	.word	0x0500000f


	//   ....[205]....
        /*07e8*/ 	.word	0x0500000f


	//   ....[206]....
        /*07ec*/ 	.word	0x0500000f


	//   ....[207]....
        /*07f0*/ 	.word	0x0500000f


	//   ....[208]....
        /*07f4*/ 	.word	0x0500000f


	//   ....[209]....
        /*07f8*/ 	.word	0x0500000f


	//   ....[210]....
        /*07fc*/ 	.word	0x0500000f


	//   ....[211]....
        /*0800*/ 	.word	0x0500000f


	//   ....[212]....
        /*0804*/ 	.word	0x0500000f


	//   ....[213]....
        /*0808*/ 	.word	0x0500000f


	//   ....[214]....
        /*080c*/ 	.word	0x0500000f


	//   ....[215]....
        /*0810*/ 	.word	0x0500000f


	//   ....[216]....
        /*0814*/ 	.word	0x0500000f


	//   ....[217]....
        /*0818*/ 	.word	0x0500000f


	//   ....[218]....
        /*081c*/ 	.word	0x0500000f


	//   ....[219]....
        /*0820*/ 	.word	0x0500000f


	//   ....[220]....
        /*0824*/ 	.word	0x0500000f


	//   ....[221]....
        /*0828*/ 	.word	0x0500000f


	//   ....[222]....
        /*082c*/ 	.word	0x0500000f


	//   ....[223]....
        /*0830*/ 	.word	0x0500000f


	//   ....[224]....
        /*0834*/ 	.word	0x0500000f


	//   ....[225]....
        /*0838*/ 	.word	0x0500000f


	//   ....[226]....
        /*083c*/ 	.word	0x0500000f


	//   ....[227]....
        /*0840*/ 	.word	0x0500000f


	//   ....[228]....
        /*0844*/ 	.word	0x0500000f


	//   ....[229]....
        /*0848*/ 	.word	0x0500000f


	//   ....[230]....
        /*084c*/ 	.word	0x0500000f


	//   ....[231]....
        /*0850*/ 	.word	0x0500000f


	//   ....[232]....
        /*0854*/ 	.word	0x0500000f


	//   ....[233]....
        /*0858*/ 	.word	0x0500000f


	//   ....[234]....
        /*085c*/ 	.word	0x0500000f


	//   ....[235]....
        /*0860*/ 	.word	0x0500000f


	//   ....[236]....
        /*0864*/ 	.word	0x0500000f


	//   ....[237]....
        /*0868*/ 	.word	0x0500000f


	//   ....[238]....
        /*086c*/ 	.word	0x0500000f


	//   ....[239]....
        /*0870*/ 	.word	0x0500000f


	//   ....[240]....
        /*0874*/ 	.word	0x0500000f


	//   ....[241]....
        /*0878*/ 	.word	0x0500000f


	//   ....[242]....
        /*087c*/ 	.word	0x0500000f


	//   ....[243]....
        /*0880*/ 	.word	0x0500000f


	//   ....[244]....
        /*0884*/ 	.word	0x0500000f


	//   ....[245]....
        /*0888*/ 	.word	0x0500000f


	//   ....[246]....
        /*088c*/ 	.word	0x0500000f


	//   ....[247]....
        /*0890*/ 	.word	0x0500000f


	//   ....[248]....
        /*0894*/ 	.word	0x0500000f


	//   ....[249]....
        /*0898*/ 	.word	0x0500000f


	//   ....[250]....
        /*089c*/ 	.word	0x0500000f


	//   ....[251]....
        /*08a0*/ 	.word	0x0500000f


	//   ....[252]....
        /*08a4*/ 	.word	0x0500000f


	//   ....[253]....
        /*08a8*/ 	.word	0x0500000f


	//   ....[254]....
        /*08ac*/ 	.word	0x0500000f


	//   ....[255]....
        /*08b0*/ 	.word	0x0500000f


	//   ....[0]....
        /*08b4*/ 	.word	0x0500000f


	//   ....[1]....
        /*08b8*/ 	.word	0x0500000f


	//   ....[2]....
        /*08bc*/ 	.word	0x0500000f


	//   ....[3]....
        /*08c0*/ 	.word	0x0500000f


	//   ....[4]....
        /*08c4*/ 	.word	0x0500000f


	//   ....[5]....
        /*08c8*/ 	.word	0x0500000f


	//   ....[6]....
        /*08cc*/ 	.word	0x0500000f


	//   ....[7]....
        /*08d0*/ 	.word	0x0500000f


	//   ....[8]....
        /*08d4*/ 	.word	0x0500000f


	//   ....[9]....
        /*08d8*/ 	.word	0x0500000f


	//   ....[10]....
        /*08dc*/ 	.word	0x0500000f


	//   ....[11]....
        /*08e0*/ 	.word	0x0500000f


	//   ....[12]....
        /*08e4*/ 	.word	0x0500000f


	//   ....[13]....
        /*08e8*/ 	.word	0x0500000f


	//   ....[14]....
        /*08ec*/ 	.word	0x0500000f


	//   ....[15]....
        /*08f0*/ 	.word	0x0500000f


	//   ....[16]....
        /*08f4*/ 	.word	0x0500000f


	//   ....[17]....
        /*08f8*/ 	.word	0x0500000f


	//   ....[18]....
        /*08fc*/ 	.word	0x0500000f


	//   ....[19]....
        /*0900*/ 	.word	0x0500000f


	//   ....[20]....
        /*0904*/ 	.word	0x0500000f


	//   ....[21]....
        /*0908*/ 	.word	0x0500000f


	//   ....[22]....
        /*090c*/ 	.word	0x0500000f


	//   ....[23]....
        /*0910*/ 	.word	0x0500000f


	//   ....[24]....
        /*0914*/ 	.word	0x0500000f


	//   ....[25]....
        /*0918*/ 	.word	0x0500000f


	//   ....[26]....
        /*091c*/ 	.word	0x0500000f


	//   ....[27]....
        /*0920*/ 	.word	0x0500000f


	//   ....[28]....
        /*0924*/ 	.word	0x0500000f


	//   ....[29]....
        /*0928*/ 	.word	0x0500000f


	//   ....[30]....
        /*092c*/ 	.word	0x0500000f


	//   ....[31]....
        /*0930*/ 	.word	0x0500000f


	//   ....[32]....
        /*0934*/ 	.word	0x0500000f


	//   ....[33]....
        /*0938*/ 	.word	0x0500000f


	//   ....[34]....
        /*093c*/ 	.word	0x0500000f


	//   ....[35]....
        /*0940*/ 	.word	0x0500000f


	//   ....[36]....
        /*0944*/ 	.word	0x0500000f


	//   ....[37]....
        /*0948*/ 	.word	0x0500000f


	//   ....[38]....
        /*094c*/ 	.word	0x0500000f


	//   ....[39]....
        /*0950*/ 	.word	0x0500000f


	//   ....[40]....
        /*0954*/ 	.word	0x0500000f


	//   ....[41]....
        /*0958*/ 	.word	0x0500000f


	//----- nvinfo : EIATTR_COOP_GROUP_INSTR_OFFSETS
	.align		4
.L_821:
        /*095c*/ 	.byte	0x04, 0x28
        /*095e*/ 	.short	(.L_823 - .L_822)


	//   ....[0]....
.L_822:
        /*0960*/ 	.word	0x00000060


	//   ....[1]....
        /*0964*/ 	.word	0x00000140


	//   ....[2]....
        /*0968*/ 	.word	0x00000190


	//   ....[3]....
        /*096c*/ 	.word	0x000003c0


	//   ....[4]....
        /*0970*/ 	.word	0x00000520


	//   ....[5]....
        /*0974*/ 	.word	0x00000640


	//   ....[6]....
        /*0978*/ 	.word	0x000007a0


	//   ....[7]....
        /*097c*/ 	.word	0x00003af0


	//   ....[8]....
        /*0980*/ 	.word	0x00003b00


	//   ....[9]....
        /*0984*/ 	.word	0x000050a0


	//   ....[10]....
        /*0988*/ 	.word	0x000050b0


	//   ....[11]....
        /*098c*/ 	.word	0x000070f0


	//   ....[12]....
        /*0990*/ 	.word	0x00007100


	//   ....[13]....
        /*0994*/ 	.word	0x00008800


	//   ....[14]....
        /*0998*/ 	.word	0x00008810


	//   ....[15]....
        /*099c*/ 	.word	0x0000a0d0


	//   ....[16]....
        /*09a0*/ 	.word	0x0000a0e0


	//   ....[17]....
        /*09a4*/ 	.word	0x0000a370


	//   ....[18]....
        /*09a8*/ 	.word	0x0000a380


	//   ....[19]....
        /*09ac*/ 	.word	0x0000a870


	//   ....[20]....
        /*09b0*/ 	.word	0x0000a890


	//   ....[21]....
        /*09b4*/ 	.word	0x0000aae0


	//   ....[22]....
        /*09b8*/ 	.word	0x0000ab00


	//   ....[23]....
        /*09bc*/ 	.word	0x0000b5b0


	//   ....[24]....
        /*09c0*/ 	.word	0x0000bcc0


	//   ....[25]....
        /*09c4*/ 	.word	0x0000bcd0


	//   ....[26]....
        /*09c8*/ 	.word	0x0000bce0


	//   ....[27]....
        /*09cc*/ 	.word	0x0000bcf0


	//   ....[28]....
        /*09d0*/ 	.word	0x0000c540


	//   ....[29]....
        /*09d4*/ 	.word	0x0000c550


	//   ....[30]....
        /*09d8*/ 	.word	0x0000c560


	//   ....[31]....
        /*09dc*/ 	.word	0x0000c570


	//   ....[32]....
        /*09e0*/ 	.word	0x0000f3b0


	//   ....[33]....
        /*09e4*/ 	.word	0x0000f3c0


	//   ....[34]....
        /*09e8*/ 	.word	0x0000f3d0


	//   ....[35]....
        /*09ec*/ 	.word	0x0000f3e0


	//   ....[36]....
        /*09f0*/ 	.word	0x0000fa00


	//   ....[37]....
        /*09f4*/ 	.word	0x0000fa10


	//   ....[38]....
        /*09f8*/ 	.word	0x0000fa20


	//   ....[39]....
        /*09fc*/ 	.word	0x0000fa30


	//   ....[40]....
        /*0a00*/ 	.word	0x00013a80


	//   ....[41]....
        /*0a04*/ 	.word	0x00013fd0


	//   ....[42]....
        /*0a08*/ 	.word	0x00013ff0


	//   ....[43]....
        /*0a0c*/ 	.word	0x00014000


	//   ....[44]....
        /*0a10*/ 	.word	0x000147e0


	//   ....[45]....
        /*0a14*/ 	.word	0x000148f0


	//   ....[46]....
        /*0a18*/ 	.word	0x00016a20


	//   ....[47]....
        /*0a1c*/ 	.word	0x00016a30


	//   ....[48]....
        /*0a20*/ 	.word	0x00017040


	//   ....[49]....
        /*0a24*/ 	.word	0x00017080


	//   ....[50]....
        /*0a28*/ 	.word	0x00017920


	//   ....[51]....
        /*0a2c*/ 	.word	0x00017940


	//   ....[52]....
        /*0a30*/ 	.word	0x00019dd0


	//   ....[53]....
        /*0a34*/ 	.word	0x00019e30


	//   ....[54]....
        /*0a38*/ 	.word	0x0001a100


	//   ....[55]....
        /*0a3c*/ 	.word	0x0001a120


	//   ....[56]....
        /*0a40*/ 	.word	0x0001b460


	//   ....[57]....
        /*0a44*/ 	.word	0x0001b670


	//   ....[58]....
        /*0a48*/ 	.word	0x0001b6f0


	//   ....[59]....
        /*0a4c*/ 	.word	0x0001b700


	//   ....[60]....
        /*0a50*/ 	.word	0x0001cd70


	//   ....[61]....
        /*0a54*/ 	.word	0x0001cd80


	//   ....[62]....
        /*0a58*/ 	.word	0x0001cd90


	//   ....[63]....
        /*0a5c*/ 	.word	0x0001cda0


	//   ....[64]....
        /*0a60*/ 	.word	0x0001d670


	//   ....[65]....
        /*0a64*/ 	.word	0x0001d6a0


	//   ....[66]....
        /*0a68*/ 	.word	0x0001d7f0


	//   ....[67]....
        /*0a6c*/ 	.word	0x0001d810


	//   ....[68]....
        /*0a70*/ 	.word	0x0001d910


	//   ....[69]....
        /*0a74*/ 	.word	0x0001d930


	//   ....[70]....
        /*0a78*/ 	.word	0x0001da40


	//   ....[71]....
        /*0a7c*/ 	.word	0x0001da60


	//   ....[72]....
        /*0a80*/ 	.word	0x0001dfe0


	//   ....[73]....
        /*0a84*/ 	.word	0x0001e020


	//   ....[74]....
        /*0a88*/ 	.word	0x0001e8b0


	//   ....[75]....
        /*0a8c*/ 	.word	0x0001e8c0


	//   ....[76]....
        /*0a90*/ 	.word	0x0001f840


	//   ....[77]....
        /*0a94*/ 	.word	0x0001f870


	//   ....[78]....
        /*0a98*/ 	.word	0x0001f980


	//   ....[79]....
        /*0a9c*/ 	.word	0x0001f9a0


	//   ....[80]....
        /*0aa0*/ 	.word	0x0001faa0


	//   ....[81]....
        /*0aa4*/ 	.word	0x0001fac0


	//   ....[82]....
        /*0aa8*/ 	.word	0x0001fbd0


	//   ....[83]....
        /*0aac*/ 	.word	0x0001fbf0


	//   ....[84]....
        /*0ab0*/ 	.word	0x0001fd80


	//   ....[85]....
        /*0ab4*/ 	.word	0x0001ff90


	//   ....[86]....
        /*0ab8*/ 	.word	0x0001ffc0


	//   ....[87]....
        /*0abc*/ 	.word	0x0001fff0


	//   ....[88]....
        /*0ac0*/ 	.word	0x00020020


	//   ....[89]....
        /*0ac4*/ 	.word	0x00020050


	//   ....[90]....
        /*0ac8*/ 	.word	0x00020080


	//   ....[91]....
        /*0acc*/ 	.word	0x00020210


	//   ....[92]....
        /*0ad0*/ 	.word	0x00020240


	//   ....[93]....
        /*0ad4*/ 	.word	0x00020270


	//   ....[94]....
        /*0ad8*/ 	.word	0x000202a0


	//   ....[95]....
        /*0adc*/ 	.word	0x000202d0


	//   ....[96]....
        /*0ae0*/ 	.word	0x00020300


	//   ....[97]....
        /*0ae4*/ 	.word	0x00020390


	//   ....[98]....
        /*0ae8*/ 	.word	0x000203c0


	//   ....[99]....
        /*0aec*/ 	.word	0x000203d0


	//   ....[100]....
        /*0af0*/ 	.word	0x00020410


	//   ....[101]....
        /*0af4*/ 	.word	0x000218d0


	//   ....[102]....
        /*0af8*/ 	.word	0x00023c10


	//   ....[103]....
        /*0afc*/ 	.word	0x00023c30


	//   ....[104]....
        /*0b00*/ 	.word	0x00023ce0


	//   ....[105]....
        /*0b04*/ 	.word	0x00023d00


	//   ....[106]....
        /*0b08*/ 	.word	0x00023da0


	//   ....[107]....
        /*0b0c*/ 	.word	0x00023dc0


	//   ....[108]....
        /*0b10*/ 	.word	0x00023e60


	//   ....[109]....
        /*0b14*/ 	.word	0x00023e80


	//   ....[110]....
        /*0b18*/ 	.word	0x00023f20


	//   ....[111]....
        /*0b1c*/ 	.word	0x00023f40


	//   ....[112]....
        /*0b20*/ 	.word	0x00023f50


	//   ....[113]....
        /*0b24*/ 	.word	0x00023fe0


	//   ....[114]....
        /*0b28*/ 	.word	0x00024700


	//   ....[115]....
        /*0b2c*/ 	.word	0x00024730


	//   ....[116]....
        /*0b30*/ 	.word	0x00024790


	//   ....[117]....
        /*0b34*/ 	.word	0x000247f0


	//   ....[118]....
        /*0b38*/ 	.word	0x00024830


	//   ....[119]....
        /*0b3c*/ 	.word	0x000248a0


	//   ....[120]....
        /*0b40*/ 	.word	0x000248e0


	//   ....[121]....
        /*0b44*/ 	.word	0x00024950


	//   ....[122]....
        /*0b48*/ 	.word	0x00024990


	//   ....[123]....
        /*0b4c*/ 	.word	0x00024a00


	//   ....[124]....
        /*0b50*/ 	.word	0x00024a40


	//   ....[125]....
        /*0b54*/ 	.word	0x00024ab0


	//   ....[126]....
        /*0b58*/ 	.word	0x00024af0


	//   ....[127]....
        /*0b5c*/ 	.word	0x00024b50


	//   ....[128]....
        /*0b60*/ 	.word	0x00024b70


	//   ....[129]....
        /*0b64*/ 	.word	0x00024ba0


	//   ....[130]....
        /*0b68*/ 	.word	0x000253a0


	//   ....[131]....
        /*0b6c*/ 	.word	0x000253b0


	//   ....[132]....
        /*0b70*/ 	.word	0x000253e0


	//   ....[133]....
        /*0b74*/ 	.word	0x00025430


	//   ....[134]....
        /*0b78*/ 	.word	0x00025440


	//   ....[135]....
        /*0b7c*/ 	.word	0x000254a0


	//   ....[136]....
        /*0b80*/ 	.word	0x000254d0


	//   ....[137]....
        /*0b84*/ 	.word	0x00025510


	//   ....[138]....
        /*0b88*/ 	.word	0x00025540


	//   ....[139]....
        /*0b8c*/ 	.word	0x00025580


	//   ....[140]....
        /*0b90*/ 	.word	0x000255b0


	//   ....[141]....
        /*0b94*/ 	.word	0x000255f0


	//   ....[142]....
        /*0b98*/ 	.word	0x00025890


	//   ....[143]....
        /*0b9c*/ 	.word	0x000258b0


	//   ....[144]....
        /*0ba0*/ 	.word	0x000258c0


	//   ....[145]....
        /*0ba4*/ 	.word	0x00025950


	//   ....[146]....
        /*0ba8*/ 	.word	0x00025960


	//   ....[147]....
        /*0bac*/ 	.word	0x000259f0


	//   ....[148]....
        /*0bb0*/ 	.word	0x00025a00


	//   ....[149]....
        /*0bb4*/ 	.word	0x00025a90


	//   ....[150]....
        /*0bb8*/ 	.word	0x00025aa0


	//   ....[151]....
        /*0bbc*/ 	.word	0x00025b30


	//   ....[152]....
        /*0bc0*/ 	.word	0x00025b40


	//   ....[153]....
        /*0bc4*/ 	.word	0x00025b50


	//   ....[154]....
        /*0bc8*/ 	.word	0x00026140


	//   ....[155]....
        /*0bcc*/ 	.word	0x00026180


	//   ....[156]....
        /*0bd0*/ 	.word	0x000261c0


	//   ....[157]....
        /*0bd4*/ 	.word	0x000261f0


	//   ....[158]....
        /*0bd8*/ 	.word	0x00026280


	//   ....[159]....
        /*0bdc*/ 	.word	0x000262b0


	//   ....[160]....
        /*0be0*/ 	.word	0x00026320


	//   ....[161]....
        /*0be4*/ 	.word	0x00026350


	//   ....[162]....
        /*0be8*/ 	.word	0x000263c0


	//   ....[163]....
        /*0bec*/ 	.word	0x000263e0


	//   ....[164]....
        /*0bf0*/ 	.word	0x00026420


	//   ....[165]....
        /*0bf4*/ 	.word	0x00026470


	//   ....[166]....
        /*0bf8*/ 	.word	0x000268a0


	//   ....[167]....
        /*0bfc*/ 	.word	0x000268d0


	//   ....[168]....
        /*0c00*/ 	.word	0x00026940


	//   ....[169]....
        /*0c04*/ 	.word	0x00026970


	//   ....[170]....
        /*0c08*/ 	.word	0x000269a0


	//   ....[171]....
        /*0c0c*/ 	.word	0x000269d0


	//   ....[172]....
        /*0c10*/ 	.word	0x00026a00


	//   ....[173]....
        /*0c14*/ 	.word	0x00026a30


	//   ....[174]....
        /*0c18*/ 	.word	0x00026bd0


	//   ....[175]....
        /*0c1c*/ 	.word	0x00026c00


	//   ....[176]....
        /*0c20*/ 	.word	0x00026c30


	//   ....[177]....
        /*0c24*/ 	.word	0x00026c60


	//   ....[178]....
        /*0c28*/ 	.word	0x00026c90


	//   ....[179]....
        /*0c2c*/ 	.word	0x00026cc0


	//   ....[180]....
        /*0c30*/ 	.word	0x00026d80


	//   ....[181]....
        /*0c34*/ 	.word	0x00026da0


	//   ....[182]....
        /*0c38*/ 	.word	0x00026dc0


	//   ....[183]....
        /*0c3c*/ 	.word	0x00026e20


	//   ....[184]....
        /*0c40*/ 	.word	0x00027840


	//   ....[185]....
        /*0c44*/ 	.word	0x00027b80


	//   ....[186]....
        /*0c48*/ 	.word	0x00027c10


	//   ....[187]....
        /*0c4c*/ 	.word	0x00027cb0


	//   ....[188]....
        /*0c50*/ 	.word	0x00027d40


	//   ....[189]....
        /*0c54*/ 	.word	0x00027e30


	//   ....[190]....
        /*0c58*/ 	.word	0x00027ec0


	//   ....[191]....
        /*0c5c*/ 	.word	0x00027f60


	//   ....[192]....
        /*0c60*/ 	.word	0x00027ff0


	//   ....[193]....
        /*0c64*/ 	.word	0x000280e0


	//   ....[194]....
        /*0c68*/ 	.word	0x00028170


	//   ....[195]....
        /*0c6c*/ 	.word	0x00028210


	//   ....[196]....
        /*0c70*/ 	.word	0x000282a0


	//   ....[197]....
        /*0c74*/ 	.word	0x00028390


	//   ....[198]....
        /*0c78*/ 	.word	0x00028420


	//   ....[199]....
        /*0c7c*/ 	.word	0x00028470


	//   ....[200]....
        /*0c80*/ 	.word	0x000284c0


	//   ....[201]....
        /*0c84*/ 	.word	0x00028560


	//   ....[202]....
        /*0c88*/ 	.word	0x000285f0


	//   ....[203]....
        /*0c8c*/ 	.word	0x00028640


	//   ....[204]....
        /*0c90*/ 	.word	0x00028690


	//   ....[205]....
        /*0c94*/ 	.word	0x00028780


	//   ....[206]....
        /*0c98*/ 	.word	0x00028810


	//   ....[207]....
        /*0c9c*/ 	.word	0x00028860


	//   ....[208]....
        /*0ca0*/ 	.word	0x000288b0


	//   ....[209]....
        /*0ca4*/ 	.word	0x00028950


	//   ....[210]....
        /*0ca8*/ 	.word	0x000289e0


	//   ....[211]....
        /*0cac*/ 	.word	0x00028a30


	//   ....[212]....
        /*0cb0*/ 	.word	0x00028a80


	//   ....[213]....
        /*0cb4*/ 	.word	0x00028d80


	//   ....[214]....
        /*0cb8*/ 	.word	0x00029060


	//   ....[215]....
        /*0cbc*/ 	.word	0x00029150


	//   ....[216]....
        /*0cc0*/ 	.word	0x000291f0


	//   ....[217]....
        /*0cc4*/ 	.word	0x00029250


	//   ....[218]....
        /*0cc8*/ 	.word	0x00029370


	//   ....[219]....
        /*0ccc*/ 	.word	0x000293d0


	//   ....[220]....
        /*0cd0*/ 	.word	0x000294e0


	//   ....[221]....
        /*0cd4*/ 	.word	0x00029550


	//   ....[222]....
        /*0cd8*/ 	.word	0x00029660


	//   ....[223]....
        /*0cdc*/ 	.word	0x000296d0


	//   ....[224]....
        /*0ce0*/ 	.word	0x000297e0


	//   ....[225]....
        /*0ce4*/ 	.word	0x00029850


	//   ....[226]....
        /*0ce8*/ 	.word	0x00029930


	//   ....[227]....
        /*0cec*/ 	.word	0x00029a30


	//   ....[228]....
        /*0cf0*/ 	.word	0x00029aa0


	//   ....[229]....
        /*0cf4*/ 	.word	0x00029b20


	//   ....[230]....
        /*0cf8*/ 	.word	0x00029bf0


	//   ....[231]....
        /*0cfc*/ 	.word	0x00029c70


	//   ....[232]....
        /*0d00*/ 	.word	0x00029d50


	//   ....[233]....
        /*0d04*/ 	.word	0x00029dd0


	//   ....[234]....
        /*0d08*/ 	.word	0x00029eb0


	//   ....[235]....
        /*0d0c*/ 	.word	0x00029f30


	//   ....[236]....
        /*0d10*/ 	.word	0x0002a010


	//   ....[237]....
        /*0d14*/ 	.word	0x0002a090


	//   ....[238]....
        /*0d18*/ 	.word	0x0002a170


	//   ....[239]....
        /*0d1c*/ 	.word	0x0002a1f0


	//   ....[240]....
        /*0d20*/ 	.word	0x0002a2c0


	//   ....[241]....
        /*0d24*/ 	.word	0x0002a340


	//   ....[242]....
        /*0d28*/ 	.word	0x0002a400


	//   ....[243]....
        /*0d2c*/ 	.word	0x0002a530


	//   ....[244]....
        /*0d30*/ 	.word	0x0002a600


	//   ....[245]....
        /*0d34*/ 	.word	0x0002a660


	//   ....[246]....
        /*0d38*/ 	.word	0x0002a770


	//   ....[247]....
        /*0d3c*/ 	.word	0x0002a7d0


	//   ....[248]....
        /*0d40*/ 	.word	0x0002a8a0


	//   ....[249]....
        /*0d44*/ 	.word	0x0002a900


	//   ....[250]....
        /*0d48*/ 	.word	0x0002a9d0


	//   ....[251]....
        /*0d4c*/ 	.word	0x0002aa30


	//   ....[252]....
        /*0d50*/ 	.word	0x0002ab00


	//   ....[253]....
        /*0d54*/ 	.word	0x0002abf0


	//   ....[254]....
        /*0d58*/ 	.word	0x0002ac80


	//   ....[255]....
        /*0d5c*/ 	.word	0x0002ad70


	//   ....[0]....
        /*0d60*/ 	.word	0x0002ae10


	//   ....[1]....
        /*0d64*/ 	.word	0x0002ae70


	//   ....[2]....
        /*0d68*/ 	.word	0x0002af70


	//   ....[3]....
        /*0d6c*/ 	.word	0x0002afd0


	//   ....[4]....
        /*0d70*/ 	.word	0x0002b0d0


	//   ....[5]....
        /*0d74*/ 	.word	0x0002b130


	//   ....[6]....
        /*0d78*/ 	.word	0x0002b230


	//   ....[7]....
        /*0d7c*/ 	.word	0x0002b290


	//   ....[8]....
        /*0d80*/ 	.word	0x0002b390


	//   ....[9]....
        /*0d84*/ 	.word	0x0002b3f0


	//   ....[10]....
        /*0d88*/ 	.word	0x0002b4c0


	//   ....[11]....
        /*0d8c*/ 	.word	0x0002b600


	//   ....[12]....
        /*0d90*/ 	.word	0x0002b6b0


	//   ....[13]....
        /*0d94*/ 	.word	0x0002b780


	//   ....[14]....
        /*0d98*/ 	.word	0x0002b850


	//   ....[15]....
        /*0d9c*/ 	.word	0x0002b8b0


	//   ....[16]....
        /*0da0*/ 	.word	0x0002b9a0


	//   ....[17]....
        /*0da4*/ 	.word	0x0002ba00


	//   ....[18]....
        /*0da8*/ 	.word	0x0002baf0


	//   ....[19]....
        /*0dac*/ 	.word	0x0002bb50


	//   ....[20]....
        /*0db0*/ 	.word	0x0002bc40


	//   ....[21]....
        /*0db4*/ 	.word	0x0002bca0


	//   ....[22]....
        /*0db8*/ 	.word	0x0002bd80


	//   ....[23]....
        /*0dbc*/ 	.word	0x0002be10


	//   ....[24]....
        /*0dc0*/ 	.word	0x0002beb0


	//   ....[25]....
        /*0dc4*/ 	.word	0x0002c030


	//   ....[26]....
        /*0dc8*/ 	.word	0x0002c0a0


	//   ....[27]....
        /*0dcc*/ 	.word	0x0002c110


	//   ....[28]....
        /*0dd0*/ 	.word	0x0002c180


	//   ....[29]....
        /*0dd4*/ 	.word	0x0002c1f0


	//   ....[30]....
        /*0dd8*/ 	.word	0x0002c270


	//   ....[31]....
        /*0ddc*/ 	.word	0x0002c2f0


	//   ....[32]....
        /*0de0*/ 	.word	0x0002c380


	//   ....[33]....
        /*0de4*/ 	.word	0x0002c3f0


	//   ....[34]....
        /*0de8*/ 	.word	0x0002c460


	//   ....[35]....
        /*0dec*/ 	.word	0x0002c4d0


	//   ....[36]....
        /*0df0*/ 	.word	0x0002c550


	//   ....[37]....
        /*0df4*/ 	.word	0x0002c5c0


	//   ....[38]....
        /*0df8*/ 	.word	0x0002c650


	//   ....[39]....
        /*0dfc*/ 	.word	0x0002c6b0


	//   ....[40]....
        /*0e00*/ 	.word	0x0002c740


	//   ....[41]....
        /*0e04*/ 	.word	0x0002c870


	//----- nvinfo : EIATTR_REG_RECONFIG
	.align		4
.L_823:
        /*0e08*/ 	.byte	0x01, 0x54
	.zero		2


	//----- nvinfo : EIATTR_SYSCALL_OFFSETS
	.align		4
        /*0e0c*/ 	.byte	0x04, 0x46
        /*0e0e*/ 	.short	(.L_825 - .L_824)


	//   ....[0]....
.L_824:
        /*0e10*/ 	.word	0x00001ed0


	//   ....[1]....
        /*0e14*/ 	.word	0x00002020


	//   ....[2]....
        /*0e18*/ 	.word	0x0000b720


	//   ....[3]....
        /*0e1c*/ 	.word	0x0000ba50


	//   ....[4]....
        /*0e20*/ 	.word	0x00023240


	//   ....[5]....
        /*0e24*/ 	.word	0x00023390


	//   ....[6]....
        /*0e28*/ 	.word	0x00023480


	//   ....[7]....
        /*0e2c*/ 	.word	0x000243a0


	//----- nvinfo : EIATTR_MBARRIER_INSTR_OFFSETS
	.align		4
.L_825:
        /*0e30*/ 	.byte	0x04, 0x39
        /*0e32*/ 	.short	(.L_827 - .L_826)


	//   ....[0]....
.L_826:
        /*0e34*/ 	.word	0x00000270
        /*0e38*/ 	.word	0x000000ff
        /*0e3c*/ 	.word	0x00030800
        /*0e40*/ 	.short	0x0100
        /*0e42*/ 	.byte	0x08
	.zero		1


	//   ....[1]....
        /*0e44*/ 	.word	0x00000280
        /*0e48*/ 	.word	0x000000ff
        /*0e4c*/ 	.word	0x00030820
        /*0e50*/ 	.short	0x0100
        /*0e52*/ 	.byte	0x08
	.zero		1


	//   ....[2]....
        /*0e54*/ 	.word	0x00000370
        /*0e58*/ 	.word	0x000000ff
        /*0e5c*/ 	.word	0x00030830
        /*0e60*/ 	.short	0x0100
        /*0e62*/ 	.byte	0x08
	.zero		1


	//   ....[3]....
        /*0e64*/ 	.word	0x00000380
        /*0e68*/ 	.word	0x000000ff
        /*0e6c*/ 	.word	0x00030840
        /*0e70*/ 	.short	0x0100
        /*0e72*/ 	.byte	0x08
	.zero		1


	//   ....[4]....
        /*0e74*/ 	.word	0x00000390
        /*0e78*/ 	.word	0x000000ff
        /*0e7c*/ 	.word	0x00030838
        /*0e80*/ 	.short	0x0100
        /*0e82*/ 	.byte	0x08
	.zero		1


	//   ....[5]....
        /*0e84*/ 	.word	0x000003a0
        /*0e88*/ 	.word	0x000000ff
        /*0e8c*/ 	.word	0x00030848
        /*0e90*/ 	.short	0x0100
        /*0e92*/ 	.byte	0x08
	.zero		1


	//   ....[6]....
        /*0e94*/ 	.word	0x000004d0
        /*0e98*/ 	.word	0x000000ff
        /*0e9c*/ 	.word	0x00030850
        /*0ea0*/ 	.short	0x0100
        /*0ea2*/ 	.byte	0x08
	.zero		1


	//   ....[7]....
        /*0ea4*/ 	.word	0x000004e0
        /*0ea8*/ 	.word	0x000000ff
        /*0eac*/ 	.word	0x00030860
        /*0eb0*/ 	.short	0x0100
        /*0eb2*/ 	.byte	0x08
	.zero		1


	//   ....[8]....
        /*0eb4*/ 	.word	0x000004f0
        /*0eb8*/ 	.word	0x000000ff
        /*0ebc*/ 	.word	0x00030858
        /*0ec0*/ 	.short	0x0100
        /*0ec2*/ 	.byte	0x08
	.zero		1


	//   ....[9]....
        /*0ec4*/ 	.word	0x00000500
        /*0ec8*/ 	.word	0x000000ff
        /*0ecc*/ 	.word	0x00030868
        /*0ed0*/ 	.short	0x0100
        /*0ed2*/ 	.byte	0x08
	.zero		1


	//   ....[10]....
        /*0ed4*/ 	.word	0x000005f0
        /*0ed8*/ 	.word	0x000000ff
        /*0edc*/ 	.word	0x00030870
        /*0ee0*/ 	.short	0x0100
        /*0ee2*/ 	.byte	0x06
	.zero		1


	//   ....[11]....
        /*0ee4*/ 	.word	0x00000600
        /*0ee8*/ 	.word	0x000000ff
        /*0eec*/ 	.word	0x00030880
        /*0ef0*/ 	.short	0x0100
        /*0ef2*/ 	.byte	0x06
	.zero		1


	//   ....[12]....
        /*0ef4*/ 	.word	0x00000610
        /*0ef8*/ 	.word	0x000000ff
        /*0efc*/ 	.word	0x00030878
        /*0f00*/ 	.short	0x0100
        /*0f02*/ 	.byte	0x06
	.zero		1


	//   ....[13]....
        /*0f04*/ 	.word	0x00000620
        /*0f08*/ 	.word	0x000000ff
        /*0f0c*/ 	.word	0x00030888
        /*0f10*/ 	.short	0x0100
        /*0f12*/ 	.byte	0x06
	.zero		1


	//   ....[14]....
        /*0f14*/ 	.word	0x00000750
        /*0f18*/ 	.word	0x000000ff
        /*0f1c*/ 	.word	0x00030890
        /*0f20*/ 	.short	0x0100
        /*0f22*/ 	.byte	0x08
	.zero		1


	//   ....[15]....
        /*0f24*/ 	.word	0x00000760
        /*0f28*/ 	.word	0x000000ff
        /*0f2c*/ 	.word	0x000308a0
        /*0f30*/ 	.short	0x0100
        /*0f32*/ 	.byte	0x08
	.zero		1


	//   ....[16]....
        /*0f34*/ 	.word	0x00000770
        /*0f38*/ 	.word	0x000000ff
        /*0f3c*/ 	.word	0x00030898
        /*0f40*/ 	.short	0x0100
        /*0f42*/ 	.byte	0x08
	.zero		1


	//   ....[17]....
        /*0f44*/ 	.word	0x00000780
        /*0f48*/ 	.word	0x000000ff
        /*0f4c*/ 	.word	0x000308a8
        /*0f50*/ 	.short	0x0100
        /*0f52*/ 	.byte	0x08
	.zero		1


	//   ....[18]....
        /*0f54*/ 	.word	0x000008b0
        /*0f58*/ 	.word	0x000000ff
        /*0f5c*/ 	.word	0x000308b0
        /*0f60*/ 	.short	0x0100
        /*0f62*/ 	.byte	0x08
	.zero		1


	//   ....[19]....
        /*0f64*/ 	.word	0x000008c0
        /*0f68*/ 	.word	0x000000ff
        /*0f6c*/ 	.word	0x000308c0
        /*0f70*/ 	.short	0x0100
        /*0f72*/ 	.byte	0x08
	.zero		1


	//   ....[20]....
        /*0f74*/ 	.word	0x000008d0
        /*0f78*/ 	.word	0x000000ff
        /*0f7c*/ 	.word	0x000308b8
        /*0f80*/ 	.short	0x0100
        /*0f82*/ 	.byte	0x08
	.zero		1


	//   ....[21]....
        /*0f84*/ 	.word	0x000008e0
        /*0f88*/ 	.word	0x000000ff
        /*0f8c*/ 	.word	0x000308c8
        /*0f90*/ 	.short	0x0100
        /*0f92*/ 	.byte	0x08
	.zero		1


	//   ....[22]....
        /*0f94*/ 	.word	0x00003aa0
        /*0f98*/ 	.word	0x00000056
        /*0f9c*/ 	.word	0x00030890
        /*0fa0*/ 	.short	0x010a
        /*0fa2*/ 	.byte	0x3f
	.zero		1


	//   ....[23]....
        /*0fa4*/ 	.word	0x00007080
        /*0fa8*/ 	.word	0x00000056
        /*0fac*/ 	.word	0x00030890
        /*0fb0*/ 	.short	0x010a
        /*0fb2*/ 	.byte	0x3f
	.zero		1


	//   ....[24]....
        /*0fb4*/ 	.word	0x00009f30
        /*0fb8*/ 	.word	0x00000056
        /*0fbc*/ 	.word	0x00030890
        /*0fc0*/ 	.short	0x010a
        /*0fc2*/ 	.byte	0x3f
	.zero		1


	//   ....[25]....
        /*0fc4*/ 	.word	0x0000a6d0
        /*0fc8*/ 	.word	0x0000000b
        /*0fcc*/ 	.word	0x00000000
        /*0fd0*/ 	.short	0x0101
        /*0fd2*/ 	.byte	0x3f
	.zero		1


	//   ....[26]....
        /*0fd4*/ 	.word	0x0000a710
        /*0fd8*/ 	.word	0x00000056
        /*0fdc*/ 	.word	0x000308b0
        /*0fe0*/ 	.short	0x010a
        /*0fe2*/ 	.byte	0x3f
	.zero		1


	//   ....[27]....
        /*0fe4*/ 	.word	0x0000ae00
        /*0fe8*/ 	.word	0x00000056
        /*0fec*/ 	.word	0x00000000
        /*0ff0*/ 	.short	0x0101
        /*0ff2*/ 	.byte	0x3f
	.zero		1


	//   ....[28]....
        /*0ff4*/ 	.word	0x0000b7b0
        /*0ff8*/ 	.word	0x00000002
        /*0ffc*/ 	.word	0x00030800
        /*1000*/ 	.short	0x010a
        /*1002*/ 	.byte	0x3f
	.zero		1


	//   ....[29]....
        /*1004*/ 	.word	0x0000b800
        /*1008*/ 	.word	0x00000002
        /*100c*/ 	.word	0x00030800
        /*1010*/ 	.short	0x010a
        /*1012*/ 	.byte	0x3f
	.zero		1


	//   ....[30]....
        /*1014*/ 	.word	0x0000cd80
        /*1018*/ 	.word	0x00000002
        /*101c*/ 	.word	0x00030800
        /*1020*/ 	.short	0x010a
        /*1022*/ 	.byte	0x3f
	.zero		1


	//   ....[31]....
        /*1024*/ 	.word	0x0000ff60
        /*1028*/ 	.word	0x00000002
        /*102c*/ 	.word	0x00030800
        /*1030*/ 	.short	0x010a
        /*1032*/ 	.byte	0x3f
	.zero		1


	//   ....[32]....
        /*1034*/ 	.word	0x00012a10
        /*1038*/ 	.word	0x00000008
        /*103c*/ 	.word	0x00030830
        /*1040*/ 	.short	0x010a
        /*1042*/ 	.byte	0x3f
	.zero		1


	//   ....[33]....
        /*1044*/ 	.word	0x00012a50
        /*1048*/ 	.word	0x00000008
        /*104c*/ 	.word	0x00030830
        /*1050*/ 	.short	0x010a
        /*1052*/ 	.byte	0x3f
	.zero		1


	//   ....[34]....
        /*1054*/ 	.word	0x00014800
        /*1058*/ 	.word	0x0000001d
        /*105c*/ 	.word	0x00000000
        /*1060*/ 	.short	0x0101
        /*1062*/ 	.byte	0x3f
	.zero		1


	//   ....[35]....
        /*1064*/ 	.word	0x00015450
        /*1068*/ 	.word	0x00000000
        /*106c*/ 	.word	0x00030830
        /*1070*/ 	.short	0x010a
        /*1072*/ 	.byte	0x3f
	.zero		1


	//   ....[36]....
        /*1074*/ 	.word	0x000154d0
        /*1078*/ 	.word	0x00000000
        /*107c*/ 	.word	0x00030830
        /*1080*/ 	.short	0x010a
        /*1082*/ 	.byte	0x3f
	.zero		1


	//   ....[37]....
        /*1084*/ 	.word	0x00016360
        /*1088*/ 	.word	0x0000000d
        /*108c*/ 	.word	0x00030850
        /*1090*/ 	.short	0x010a
        /*1092*/ 	.byte	0x3f
	.zero		1


	//   ....[38]....
        /*1094*/ 	.word	0x000163b0
        /*1098*/ 	.word	0x0000000d
        /*109c*/ 	.word	0x00030850
        /*10a0*/ 	.short	0x010a
        /*10a2*/ 	.byte	0x3f
	.zero		1


	//   ....[39]....
        /*10a4*/ 	.word	0x00016720
        /*10a8*/ 	.word	0x00000000
        /*10ac*/ 	.word	0x00000000
        /*10b0*/ 	.short	0x0101
        /*10b2*/ 	.byte	0x3f
	.zero		1


	//   ....[40]....
        /*10b4*/ 	.word	0x00018210
        /*10b8*/ 	.word	0x0000000d
        /*10bc*/ 	.word	0x00000000
        /*10c0*/ 	.short	0x0101
        /*10c2*/ 	.byte	0x3f
	.zero		1


	//   ....[41]....
        /*10c4*/ 	.word	0x000184e0
        /*10c8*/ 	.word	0x00000003
        /*10cc*/ 	.word	0x00030830
        /*10d0*/ 	.short	0x010a
        /*10d2*/ 	.byte	0x3f
	.zero		1


	//   ....[42]....
        /*10d4*/ 	.word	0x00018560
        /*10d8*/ 	.word	0x00000003
        /*10dc*/ 	.word	0x00030830
        /*10e0*/ 	.short	0x010a
        /*10e2*/ 	.byte	0x3f
	.zero		1


	//   ....[43]....
        /*10e4*/ 	.word	0x000193f0
        /*10e8*/ 	.word	0x0000000d
        /*10ec*/ 	.word	0x00030850
        /*10f0*/ 	.short	0x010a
        /*10f2*/ 	.byte	0x3f
	.zero		1


	//   ....[44]....
        /*10f4*/ 	.word	0x00019440
        /*10f8*/ 	.word	0x0000000d
        /*10fc*/ 	.word	0x00030850
        /*1100*/ 	.short	0x010a
        /*1102*/ 	.byte	0x3f
	.zero		1


	//   ....[45]....
        /*1104*/ 	.word	0x00019870
        /*1108*/ 	.word	0x00000000
        /*110c*/ 	.word	0x00000000
        /*1110*/ 	.short	0x0101
        /*1112*/ 	.byte	0x3f
	.zero		1


	//   ....[46]....
        /*1114*/ 	.word	0x0001ab60
        /*1118*/ 	.word	0x0000000d
        /*111c*/ 	.word	0x00000000
        /*1120*/ 	.short	0x0101
        /*1122*/ 	.byte	0x3f
	.zero		1


	//   ....[47]....
        /*1124*/ 	.word	0x0001b360
        /*1128*/ 	.word	0x0000000a
        /*112c*/ 	.word	0x00030850
        /*1130*/ 	.short	0x010a
        /*1132*/ 	.byte	0x3f
	.zero		1


	//   ....[48]....
        /*1134*/ 	.word	0x0001b400
        /*1138*/ 	.word	0x0000000a
        /*113c*/ 	.word	0x00030850
        /*1140*/ 	.short	0x010a
        /*1142*/ 	.byte	0x3f
	.zero		1


	//   ....[49]....
        /*1144*/ 	.word	0x0001b900
        /*1148*/ 	.word	0x00000003
        /*114c*/ 	.word	0x00000000
        /*1150*/ 	.short	0x0101
        /*1152*/ 	.byte	0x3f
	.zero		1


	//   ....[50]....
        /*1154*/ 	.word	0x0001d6b0
        /*1158*/ 	.word	0x00000000
        /*115c*/ 	.word	0x00000000
        /*1160*/ 	.short	0x0101
        /*1162*/ 	.byte	0x3f
	.zero		1


	//   ....[51]....
        /*1164*/ 	.word	0x0001de20
        /*1168*/ 	.word	0x00000004
        /*116c*/ 	.word	0x00000000
        /*1170*/ 	.short	0x0101
        /*1172*/ 	.byte	0x3f
	.zero		1


	//   ....[52]....
        /*1174*/ 	.word	0x000219b0
        /*1178*/ 	.word	0x00000016
        /*117c*/ 	.word	0x00030820
        /*1180*/ 	.short	0x010a
        /*1182*/ 	.byte	0x3f
	.zero		1


	//   ....[53]....
        /*1184*/ 	.word	0x00021a40
        /*1188*/ 	.word	0x0000000c
        /*118c*/ 	.word	0x000308a0
        /*1190*/ 	.short	0x010a
        /*1192*/ 	.byte	0x3f
	.zero		1


	//   ....[54]....
        /*1194*/ 	.word	0x00021e90
        /*1198*/ 	.word	0x0000000c
        /*119c*/ 	.word	0x000308c0
        /*11a0*/ 	.short	0x010a
        /*11a2*/ 	.byte	0x3f
	.zero		1


	//   ....[55]....
        /*11a4*/ 	.word	0x000223b0
        /*11a8*/ 	.word	0x0000000b
        /*11ac*/ 	.word	0x000308a0
        /*11b0*/ 	.short	0x010a
        /*11b2*/ 	.byte	0x3f
	.zero		1


	//   ....[56]....
        /*11b4*/ 	.word	0x000227f0
        /*11b8*/ 	.word	0x0000000b
        /*11bc*/ 	.word	0x000308c0
        /*11c0*/ 	.short	0x010a
        /*11c2*/ 	.byte	0x3f
	.zero		1


	//   ....[57]....
        /*11c4*/ 	.word	0x00023a00
        /*11c8*/ 	.word	0x00000007
        /*11cc*/ 	.word	0x00030840
        /*11d0*/ 	.short	0x010a
        /*11d2*/ 	.byte	0x3f
	.zero		1


	//   ....[58]....
        /*11d4*/ 	.word	0x000240a0
        /*11d8*/ 	.word	0x00000007
        /*11dc*/ 	.word	0x00030830
        /*11e0*/ 	.short	0x0107
        /*11e2*/ 	.byte	0x3f
	.zero		1


	//   ....[59]....
        /*11e4*/ 	.word	0x00024170
        /*11e8*/ 	.word	0x00000007
        /*11ec*/ 	.word	0x00030830
        /*11f0*/ 	.short	0x0101
        /*11f2*/ 	.byte	0x3f
	.zero		1


	//   ....[60]....
        /*11f4*/ 	.word	0x00024cc0
        /*11f8*/ 	.word	0x00000016
        /*11fc*/ 	.word	0x00030800
        /*1200*/ 	.short	0x0107
        /*1202*/ 	.byte	0x3f
	.zero		1


	//   ....[61]....
        /*1204*/ 	.word	0x00024dd0
        /*1208*/ 	.word	0x00000016
        /*120c*/ 	.word	0x00030800
        /*1210*/ 	.short	0x0101
        /*1212*/ 	.byte	0x3f
	.zero		1


	//   ....[62]....
        /*1214*/ 	.word	0x00024df0
        /*1218*/ 	.word	0x00000016
        /*121c*/ 	.word	0x00030820
        /*1220*/ 	.short	0x010a
        /*1222*/ 	.byte	0x3f
	.zero		1


	//   ....[63]....
        /*1224*/ 	.word	0x000251c0
        /*1228*/ 	.word	0x00000007
        /*122c*/ 	.word	0x00030840
        /*1230*/ 	.short	0x010a
        /*1232*/ 	.byte	0x3f
	.zero		1


	//   ....[64]....
        /*1234*/ 	.word	0x000256b0
        /*1238*/ 	.word	0x00000007
        /*123c*/ 	.word	0x00030830
        /*1240*/ 	.short	0x0107
        /*1242*/ 	.byte	0x3f
	.zero		1


	//   ....[65]....
        /*1244*/ 	.word	0x00025770
        /*1248*/ 	.word	0x00000007
        /*124c*/ 	.word	0x00030830
        /*1250*/ 	.short	0x0101
        /*1252*/ 	.byte	0x3f
	.zero		1


	//   ....[66]....
        /*1254*/ 	.word	0x000257d0
        /*1258*/ 	.word	0x00000006
        /*125c*/ 	.word	0x00030860
        /*1260*/ 	.short	0x010a
        /*1262*/ 	.byte	0x3f
	.zero		1


	//   ....[67]....
        /*1264*/ 	.word	0x00025d40
        /*1268*/ 	.word	0x00000006
        /*126c*/ 	.word	0x00030850
        /*1270*/ 	.short	0x0107
        /*1272*/ 	.byte	0x3f
	.zero		1


	//   ....[68]....
        /*1274*/ 	.word	0x00025e70
        /*1278*/ 	.word	0x00000006
        /*127c*/ 	.word	0x00030850
        /*1280*/ 	.short	0x0101
        /*1282*/ 	.byte	0x3f
	.zero		1


	//   ....[69]....
        /*1284*/ 	.word	0x00026090
        /*1288*/ 	.word	0x00000000
        /*128c*/ 	.word	0x00030860
        /*1290*/ 	.short	0x010a
        /*1292*/ 	.byte	0x3f
	.zero		1


	//   ....[70]....
        /*1294*/ 	.word	0x000265a0
        /*1298*/ 	.word	0x00000000
        /*129c*/ 	.word	0x00030850
        /*12a0*/ 	.short	0x0107
        /*12a2*/ 	.byte	0x3f
	.zero		1


	//   ....[71]....
        /*12a4*/ 	.word	0x00026660
        /*12a8*/ 	.word	0x00000000
        /*12ac*/ 	.word	0x00030850
        /*12b0*/ 	.short	0x0101
        /*12b2*/ 	.byte	0x3f
	.zero		1


	//   ....[72]....
        /*12b4*/ 	.word	0x000277c0
        /*12b8*/ 	.word	0x00000007
        /*12bc*/ 	.word	0x00030820
        /*12c0*/ 	.short	0x010a
        /*12c2*/ 	.byte	0x3f
	.zero		1


	//   ....[73]....
        /*12c4*/ 	.word	0x00027950
        /*12c8*/ 	.word	0x00000005
        /*12cc*/ 	.word	0x00030840
        /*12d0*/ 	.short	0x010a
        /*12d2*/ 	.byte	0x3f
	.zero		1


	//   ....[74]....
        /*12d4*/ 	.word	0x000279f0
        /*12d8*/ 	.word	0x00000003
        /*12dc*/ 	.word	0x00030840
        /*12e0*/ 	.short	0x010a
        /*12e2*/ 	.byte	0x3f
	.zero		1


	//   ....[75]....
        /*12e4*/ 	.word	0x00027a30
        /*12e8*/ 	.word	0x00000005
        /*12ec*/ 	.word	0x00030860
        /*12f0*/ 	.short	0x010a
        /*12f2*/ 	.byte	0x3f
	.zero		1


	//   ....[76]....
        /*12f4*/ 	.word	0x00027a70
        /*12f8*/ 	.word	0x00000003
        /*12fc*/ 	.word	0x00030860
        /*1300*/ 	.short	0x010a
        /*1302*/ 	.byte	0x3f
	.zero		1


	//   ....[77]....
        /*1304*/ 	.word	0x00027ad0
        /*1308*/ 	.word	0x00000056
        /*130c*/ 	.word	0x00030890
        /*1310*/ 	.short	0x010a
        /*1312*/ 	.byte	0x3f
	.zero		1


	//   ....[78]....
        /*1314*/ 	.word	0x00027d80
        /*1318*/ 	.word	0x00000056
        /*131c*/ 	.word	0x00030890
        /*1320*/ 	.short	0x010a
        /*1322*/ 	.byte	0x3f
	.zero		1


	//   ....[79]....
        /*1324*/ 	.word	0x00028030
        /*1328*/ 	.word	0x00000056
        /*132c*/ 	.word	0x00030890
        /*1330*/ 	.short	0x010a
        /*1332*/ 	.byte	0x3f
	.zero		1


	//   ....[80]....
        /*1334*/ 	.word	0x000282e0
        /*1338*/ 	.word	0x00000056
        /*133c*/ 	.word	0x000308b0
        /*1340*/ 	.short	0x010a
        /*1342*/ 	.byte	0x3f
	.zero		1


	//   ....[81]....
        /*1344*/ 	.word	0x000286d0
        /*1348*/ 	.word	0x00000002
        /*134c*/ 	.word	0x00030800
        /*1350*/ 	.short	0x010a
        /*1352*/ 	.byte	0x3f
	.zero		1


	//   ....[82]....
        /*1354*/ 	.word	0x00028ac0
        /*1358*/ 	.word	0x00000002
        /*135c*/ 	.word	0x00030800
        /*1360*/ 	.short	0x010a
        /*1362*/ 	.byte	0x3f
	.zero		1


	//   ....[83]....
        /*1364*/ 	.word	0x00028b10
        /*1368*/ 	.word	0x00000008
        /*136c*/ 	.word	0x00030830
        /*1370*/ 	.short	0x010a
        /*1372*/ 	.byte	0x3f
	.zero		1


	//   ....[84]....
        /*1374*/ 	.word	0x00028b60
        /*1378*/ 	.word	0x00000000
        /*137c*/ 	.word	0x00030830
        /*1380*/ 	.short	0x010a
        /*1382*/ 	.byte	0x3f
	.zero		1


	//   ....[85]....
        /*1384*/ 	.word	0x00028bb0
        /*1388*/ 	.word	0x0000000d
        /*138c*/ 	.word	0x00030850
        /*1390*/ 	.short	0x010a
        /*1392*/ 	.byte	0x3f
	.zero		1


	//   ....[86]....
        /*1394*/ 	.word	0x00028c00
        /*1398*/ 	.word	0x00000003
        /*139c*/ 	.word	0x00030830
        /*13a0*/ 	.short	0x010a
        /*13a2*/ 	.byte	0x3f
	.zero		1


	//   ....[87]....
        /*13a4*/ 	.word	0x00028c50
        /*13a8*/ 	.word	0x0000000d
        /*13ac*/ 	.word	0x00030850
        /*13b0*/ 	.short	0x010a
        /*13b2*/ 	.byte	0x3f
	.zero		1


	//   ....[88]....
        /*13b4*/ 	.word	0x00028ca0
        /*13b8*/ 	.word	0x0000000a
        /*13bc*/ 	.word	0x00030850
        /*13c0*/ 	.short	0x010a
        /*13c2*/ 	.byte	0x3f
	.zero		1


	//   ....[89]....
        /*13c4*/ 	.word	0x00028e40
        /*13c8*/ 	.word	0x00000016
        /*13cc*/ 	.word	0x00030820
        /*13d0*/ 	.short	0x010a
        /*13d2*/ 	.byte	0x3f
	.zero		1


	//   ....[90]....
        /*13d4*/ 	.word	0x00028e90
        /*13d8*/ 	.word	0x0000000c
        /*13dc*/ 	.word	0x000308a0
        /*13e0*/ 	.short	0x010a
        /*13e2*/ 	.byte	0x3f
	.zero		1


	//   ....[91]....
        /*13e4*/ 	.word	0x00028ee0
        /*13e8*/ 	.word	0x0000000c
        /*13ec*/ 	.word	0x000308c0
        /*13f0*/ 	.short	0x010a
        /*13f2*/ 	.byte	0x3f
	.zero		1


	//   ....[92]....
        /*13f4*/ 	.word	0x00028f30
        /*13f8*/ 	.word	0x0000000b
        /*13fc*/ 	.word	0x000308a0
        /*1400*/ 	.short	0x010a
        /*1402*/ 	.byte	0x3f
	.zero		1


	//   ....[93]....
        /*1404*/ 	.word	0x00028f80
        /*1408*/ 	.word	0x0000000b
        /*140c*/ 	.word	0x000308c0
        /*1410*/ 	.short	0x010a
        /*1412*/ 	.byte	0x3f
	.zero		1


	//   ....[94]....
        /*1414*/ 	.word	0x000290a0
        /*1418*/ 	.word	0x00000007
        /*141c*/ 	.word	0x00030840
        /*1420*/ 	.short	0x010a
        /*1422*/ 	.byte	0x3f
	.zero		1


	//   ....[95]....
        /*1424*/ 	.word	0x0002a430
        /*1428*/ 	.word	0x00000016
        /*142c*/ 	.word	0x00030820
        /*1430*/ 	.short	0x010a
        /*1432*/ 	.byte	0x3f
	.zero		1


	//   ....[96]....
        /*1434*/ 	.word	0x0002a480
        /*1438*/ 	.word	0x00000007
        /*143c*/ 	.word	0x00030840
        /*1440*/ 	.short	0x010a
        /*1442*/ 	.byte	0x3f
	.zero		1


	//   ....[97]....
        /*1444*/ 	.word	0x0002acc0
        /*1448*/ 	.word	0x00000006
        /*144c*/ 	.word	0x00030860
        /*1450*/ 	.short	0x010a
        /*1452*/ 	.byte	0x3f
	.zero		1


	//   ....[98]....
        /*1454*/ 	.word	0x0002b550
        /*1458*/ 	.word	0x00000000
        /*145c*/ 	.word	0x00030860
        /*1460*/ 	.short	0x010a
        /*1462*/ 	.byte	0x3f
	.zero		1


	//   ....[99]....
        /*1464*/ 	.word	0x0002c790
        /*1468*/ 	.word	0x00000007
        /*146c*/ 	.word	0x00030820
        /*1470*/ 	.short	0x010a
        /*1472*/ 	.byte	0x3f
	.zero		1


	//   ....[100]....
        /*1474*/ 	.word	0x0002c930
        /*1478*/ 	.word	0x00000005
        /*147c*/ 	.word	0x00030840
        /*1480*/ 	.short	0x010a
        /*1482*/ 	.byte	0x3f
	.zero		1


	//   ....[101]....
        /*1484*/ 	.word	0x0002c980
        /*1488*/ 	.word	0x00000003
        /*148c*/ 	.word	0x00030840
        /*1490*/ 	.short	0x010a
        /*1492*/ 	.byte	0x3f
	.zero		1


	//   ....[102]....
        /*1494*/ 	.word	0x0002c9d0
        /*1498*/ 	.word	0x00000005
        /*149c*/ 	.word	0x00030860
        /*14a0*/ 	.short	0x010a
        /*14a2*/ 	.byte	0x3f
	.zero		1


	//----- nvinfo : EIATTR_NUM_MBARRIERS
	.align		4
.L_827:
        /*14a4*/ 	.byte	0x03, 0x38
        /*14a6*/ 	.short	0x0016


	//----- nvinfo : EIATTR_EXIT_INSTR_OFFSETS
	.align		4
        /*14a8*/ 	.byte	0x04, 0x1c
        /*14aa*/ 	.short	(.L_829 - .L_828)


	//   ....[0]....
.L_828:
        /*14ac*/ 	.word	0x00027ac0


	//----- nvinfo : EIATTR_MAX_THREADS
	.align		4
.L_829:
        /*14b0*/ 	.byte	0x04, 0x05
        /*14b2*/ 	.short	(.L_831 - .L_830)
.L_830:
        /*14b4*/ 	.word	0x00000180
        /*14b8*/ 	.word	0x00000001
        /*14bc*/ 	.word	0x00000001


	//----- nvinfo : EIATTR_CRS_STACK_SIZE
	.align		4
.L_831:
        /*14c0*/ 	.byte	0x04, 0x1e
        /*14c2*/ 	.short	(.L_833 - .L_832)
.L_832:
        /*14c4*/ 	.word	0x00000000


	//----- nvinfo : EIATTR_CBANK_PARAM_SIZE
	.align		4
.L_833:
        /*14c8*/ 	.byte	0x03, 0x19
        /*14ca*/ 	.short	0x0af0


	//----- nvinfo : EIATTR_PARAM_CBANK
	.align		4
        /*14cc*/ 	.byte	0x04, 0x0a
        /*14ce*/ 	.short	(.L_835 - .L_834)
	.align		4
.L_834:
        /*14d0*/ 	.word	index@(.nv.constant0._ZN7cutlass13device_kernelIN5flash11enable_sm90INS1_16FlashAttnFwdSm90INS1_25CollectiveMainloopFwdSm90ILi2EN4cute5tupleIJNS5_1CILi1EEES8_S8_EEENS6_IJNS7_ILi128EEENS7_ILi96EEENS7_ILi192EEEEEELi192ENS_6half_tEfNS_4arch4Sm90ELb1ELb0ELb1ELb1ELb1ELb1ELb0ELb1ELb1ELb1ELb1ELb0EEENS1_21CollectiveEpilogueFwdINS6_IJSA_SC_SB_EEES9_SE_SG_Li256ELb1ELb1ELb1ELb0EEENS1_36VarlenDynamicPersistentTileSchedulerILi128ELi96ELi256ELi128ELb1ELb1ELb1ELb1ELb1ELb1EEEEEEEEEvNT_6ParamsE)
        /*14d4*/ 	.short	0x0210
        /*14d6*/ 	.short	0x0af0


	//----- nvinfo : EIATTR_SW_WAR
	.align		4
.L_835:
        /*14d8*/ 	.byte	0x04, 0x36
        /*14da*/ 	.short	(.L_837 - .L_836)
.L_836:
        /*14dc*/ 	.word	0x00000008
.L_837:


//--------------------- .nv.info._ZN7cutlass13device_kernelIN5flash11enable_sm90INS1_16FlashAttnFwdSm90INS1_25CollectiveMainloopFwdSm90ILi2EN4cute5tupleIJNS5_1CILi1EEES8_S8_EEENS6_IJNS7_ILi128EEESA_SA_EEELi128ENS_6half_tEfNS_4arch4Sm90ELb0ELb0ELb1ELb0ELb1ELb0ELb0ELb1ELb1ELb1ELb1ELb0EEENS1_21CollectiveEpilogueFwdISB_S9_SC_SE_Li256ELb0ELb1ELb1ELb0EEENS1_19SingleTileSchedulerILb0ELb1ELb1ELi128EEEEEEEEEvNT_6ParamsE --------------------------
	.section	.nv.info._ZN7cutlass13device_kernelIN5flash11enable_sm90INS1_16FlashAttnFwdSm90INS1_25CollectiveMainloopFwdSm90ILi2EN4cute5tupleIJNS5_1CILi1EEES8_S8_EEENS6_IJNS7_ILi128EEESA_SA_EEELi128ENS_6half_tEfNS_4arch4Sm90ELb0ELb0ELb1ELb0ELb1ELb0ELb0ELb1ELb1ELb1ELb1ELb0EEENS1_21CollectiveEpilogueFwdISB_S9_SC_SE_Li256ELb0ELb1ELb1ELb0EEENS1_19SingleTileSchedulerILb0ELb1ELb1ELi128EEEEEEEEEvNT_6ParamsE,"",@"SHT_CUDA_INFO"
	.sectionflags	@""
	.align	4


	//----- nvinfo : EIATTR_CUDA_API_VERSION
	.align		4
        /*0000*/ 	.byte	0x04, 0x37
        /*0002*/ 	.short	(.L_839 - .L_838)
.L_838:
        /*0004*/ 	.word	0x00000082


	//----- nvinfo : EIATTR_KPARAM_INFO
	.align		4
.L_839:
        /*0008*/ 	.byte	0x04, 0x17
        /*000a*/ 	.short	(.L_841 - .L_840)
.L_840:
        /*000c*/ 	.word	0x00000000
        /*0010*/ 	.short	0x0000
        /*0012*/ 	.short	0x0070
        /*0014*/ 	.byte	0x00, 0xf0, 0x01, 0x28


	//----- nvinfo : EIATTR_SPARSE_MMA_MASK
	.align		4
.L_841:
        /*0018*/ 	.byte	0x03, 0x50
        /*001a*/ 	.short	0x0000


	//----- nvinfo : EIATTR_MAXREG_COUNT
	.align		4
        /*001c*/ 	.byte	0x03, 0x1b
        /*001e*/ 	.short	0x00a8


	//----- nvinfo : EIATTR_NUM_BARRIERS
	.align		4
        /*0020*/ 	.byte	0x02, 0x4c
        /*0022*/ 	.byte	0x10
	.zero		1


	//----- nvinfo : EIATTR_EXTERNS
	.align		4
        /*0024*/ 	.byte	0x04, 0x0f
        /*0026*/ 	.short	(.L_843 - .L_842)


	//   ....[0]....
	.align		4
.L_842:
        /*0028*/ 	.word	index@(__assertfail)


	//----- nvinfo : EIATTR_MERCURY_ISA_VERSION
	.align		4
.L_843:
        /*002c*/ 	.byte	0x03, 0x5f
        /*002e*/ 	.short	0x0101


	//----- nvinfo : EIATTR_INT_WARP_WIDE_INSTR_OFFSETS
	.align		4
        /*0030*/ 	.byte	0x04, 0x31
        /*0032*/ 	.short	(.L_845 - .L_844)


	//   ....[0]....
.L_844:
        /*0034*/ 	.word	0x000000b0


	//   ....[1]....
        /*0038*/ 	.word	0x000000c0


	//   ....[2]....
        /*003c*/ 	.word	0x00000160


	//----- nvinfo : EIATTR_COOP_GROUP_MASK_REGIDS
	.align		4
.L_845:
        /*0040*/ 	.byte	0x04, 0x29
        /*0042*/ 	.short	(.L_847 - .L_846)


	//   ....[0]....
.L_846:
        /*0044*/ 	.word	0xffffffff


	//   ....[1]....
        /*0048*/ 	.word	0xffffffff


	//   ....[2]....
        /*004c*/ 	.word	0xffffffff


	//   ....[3]....
        /*0050*/ 	.word	0xffffffff


	//   ....[4]....
        /*0054*/ 	.word	0xffffffff


	//   ....[5]....
        /*0058*/ 	.word	0xffffffff


	//   ....[6]....
        /*005c*/ 	.word	0xffffffff


	//   ....[7]....
        /*0060*/ 	.word	0xffffffff


	//   ....[8]....
        /*0064*/ 	.word	0xffffffff


	//   ....[9]....
        /*0068*/ 	.word	0xffffffff


	//   ....[10]....
        /*006c*/ 	.word	0xffffffff


	//   ....[11]....
        /*0070*/ 	.word	0xffffffff


	//   ....[12]....
        /*0074*/ 	.word	0xffffffff


	//   ....[13]....
        /*0078*/ 	.word	0xffffffff


	//   ....[14]....
        /*007c*/ 	.word	0xffffffff


	//   ....[15]....
        /*0080*/ 	.word	0xffffffff


	//   ....[16]....
        /*0084*/ 	.word	0xffffffff


	//   ....[17]....
        /*0088*/ 	.word	0xffffffff


	//   ....[18]....
        /*008c*/ 	.word	0xffffffff


	//   ....[19]....
        /*0090*/ 	.word	0xffffffff


	//   ....[20]....
        /*0094*/ 	.word	0xffffffff


	//   ....[21]....
        /*0098*/ 	.word	0xffffffff


	//   ....[22]....
        /*009c*/ 	.word	0xffffffff


	//   ....[23]....
        /*00a0*/ 	.word	0xffffffff


	//   ....[24]....
        /*00a4*/ 	.word	0xffffffff


	//   ....[25]....
        /*00a8*/ 	.word	0xffffffff


	//   ....[26]....
        /*00ac*/ 	.word	0xffffffff


	//   ....[27]....
        /*00b0*/ 	.word	0xffffffff


	//   ....[28]....
        /*00b4*/ 	.word	0xffffffff


	//   ....[29]....
        /*00b8*/ 	.word	0xffffffff


	//   ....[30]....
        /*00bc*/ 	.word	0xffffffff


	//   ....[31]....
        /*00c0*/ 	.word	0xffffffff


	//   ....[32]....
        /*00c4*/ 	.word	0xffffffff


	//   ....[33]....
        /*00c8*/ 	.word	0xffffffff


	//   ....[34]....
        /*00cc*/ 	.word	0xffffffff


	//   ....[35]....
        /*00d0*/ 	.word	0xffffffff


	//   ....[36]....
        /*00d4*/ 	.word	0xffffffff


	//   ....[37]....
        /*00d8*/ 	.word	0xffffffff


	//   ....[38]....
        /*00dc*/ 	.word	0xffffffff


	//   ....[39]....
        /*00e0*/ 	.word	0xffffffff


	//   ....[40]....
        /*00e4*/ 	.word	0xffffffff


	//   ....[41]....
        /*00e8*/ 	.word	0xffffffff


	//   ....[42]....
        /*00ec*/ 	.word	0xffffffff


	//   ....[43]....
        /*00f0*/ 	.word	0xffffffff


	//   ....[44]....
        /*00f4*/ 	.word	0xffffffff


	//   ....[45]....
        /*00f8*/ 	.word	0xffffffff


	//   ....[46]....
        /*00fc*/ 	.word	0xffffffff


	//   ....[47]....
        /*0100*/ 	.word	0xffffffff


	//   ....[48]....
        /*0104*/ 	.word	0xffffffff


	//   ....[49]....
        /*0108*/ 	.word	0xffffffff


	//   ....[50]....
        /*010c*/ 	.word	0xffffffff


	//   ....[51]....
        /*0110*/ 	.word	0xffffffff


	//   ....[52]....
        /*0114*/ 	.word	0xffffffff


	//   ....[53]....
        /*0118*/ 	.word	0xffffffff


	//   ....[54]....
        /*011c*/ 	.word	0xffffffff


	//   ....[55]....
        /*0120*/ 	.word	0xffffffff


	//   ....[56]....
        /*0124*/ 	.word	0xffffffff


	//   ....[57]....
        /*0128*/ 	.word	0xffffffff


	//   ....[58]....
        /*012c*/ 	.word	0xffffffff


	//   ....[59]....
        /*0130*/ 	.word	0xffffffff


	//   ....[60]....
        /*0134*/ 	.word	0xffffffff


	//   ....[61]....
        /*0138*/ 	.word	0xffffffff


	//   ....[62]....
        /*013c*/ 	.word	0xffffffff


	//   ....[63]....
        /*0140*/ 	.word	0xffffffff


	//   ....[64]....
        /*0144*/ 	.word	0xffffffff


	//   ....[65]....
        /*0148*/ 	.word	0xffffffff


	//   ....[66]....
        /*014c*/ 	.word	0xffffffff


	//   ....[67]....
        /*0150*/ 	.word	0xffffffff


	//   ....[68]....
        /*0154*/ 	.word	0xffffffff


	//   ....[69]....
        /*0158*/ 	.word	0xffffffff


	//   ....[70]....
        /*015c*/ 	.word	0xffffffff


	//   ....[71]....
        /*0160*/ 	.word	0xffffffff


	//   ....[72]....
        /*0164*/ 	.word	0xffffffff


	//   ....[73]....
        /*0168*/ 	.word	0xffffffff


	//   ....[74]....
        /*016c*/ 	.word	0xffffffff


	//   ....[75]....
        /*0170*/ 	.word	0xffffffff


	//   ....[76]....
        /*0174*/ 	.word	0xffffffff


	//   ....[77]....
        /*0178*/ 	.word	0xffffffff


	//   ....[78]....
        /*017c*/ 	.word	0xffffffff


	//   ....[79]....
        /*0180*/ 	.word	0xffffffff


	//   ....[80]....
        /*0184*/ 	.word	0xffffffff


	//   ....[81]....
        /*0188*/ 	.word	0xffffffff


	//   ....[82]....
        /*018c*/ 	.word	0xffffffff


	//   ....[83]....
        /*0190*/ 	.word	0xffffffff


	//   ....[84]....
        /*0194*/ 	.word	0xffffffff


	//   ....[85]....
        /*0198*/ 	.word	0xffffffff


	//   ....[86]....
        /*019c*/ 	.word	0xffffffff


	//   ....[87]....
        /*01a0*/ 	.word	0xffffffff


	//   ....[88]....
        /*01a4*/ 	.word	0xffffffff


	//   ....[89]....
        /*01a8*/ 	.word	0xffffffff


	//   ....[90]....
        /*01ac*/ 	.word	0xffffffff


	//   ....[91]....
        /*01b0*/ 	.word	0xffffffff


	//   ....[92]....
        /*01b4*/ 	.word	0xffffffff


	//   ....[93]....
        /*01b8*/ 	.word	0xffffffff


	//   ....[94]....
        /*01bc*/ 	.word	0xffffffff


	//   ....[95]....
        /*01c0*/ 	.word	0xffffffff


	//   ....[96]....
        /*01c4*/ 	.word	0xffffffff


	//   ....[97]....
        /*01c8*/ 	.word	0xffffffff


	//   ....[98]....
        /*01cc*/ 	.word	0xffffffff


	//   ....[99]....
        /*01d0*/ 	.word	0xffffffff


	//   ....[100]....
        /*01d4*/ 	.word	0xffffffff


	//   ....[101]....
        /*01d8*/ 	.word	0xffffffff


	//   ....[102]....
        /*01dc*/ 	.word	0xffffffff


	//   ....[103]....
        /*01e0*/ 	.word	0xffffffff


	//   ....[104]....
        /*01e4*/ 	.word	0xffffffff


	//   ....[105]....
        /*01e8*/ 	.word	0xffffffff


	//   ....[106]....
        /*01ec*/ 	.word	0xffffffff


	//   ....[107]....
        /*01f0*/ 	.word	0xffffffff


	//   ....[108]....
        /*01f4*/ 	.word	0xffffffff


	//   ....[109]....
        /*01f8*/ 	.word	0x0500000f


	//   ....[110]....
        /*01fc*/ 	.word	0x0500000f


	//   ....[111]....
        /*0200*/ 	.word	0x0500000f


	//   ....[112]....
        /*0204*/ 	.word	0x0500000f


	//   ....[113]....
        /*0208*/ 	.word	0x0500000f


	//   ....[114]....
        /*020c*/ 	.word	0x0500000f


	//   ....[115]....
        /*0210*/ 	.word	0x0500000f


	//   ....[116]....
        /*0214*/ 	.word	0x0500000f


	//   ....[117]....
        /*0218*/ 	.word	0x0500000f


	//   ....[118]....
        /*021c*/ 	.word	0x0500000f


	//   ....[119]....
        /*0220*/ 	.word	0x0500000f


	//   ....[120]....
        /*0224*/ 	.word	0x0500000f


	//   ....[121]....
        /*0228*/ 	.word	0x0500000f


	//   ....[122]....
        /*022c*/ 	.word	0x0500000f


	//   ....[123]....
        /*0230*/ 	.word	0x0500000f


	//   ....[124]....
        /*0234*/ 	.word	0x0500000f


	//   ....[125]....
        /*0238*/ 	.word	0x0500000f


	//   ....[126]....
        /*023c*/ 	.word	0x0500000f


	//   ....[127]....
        /*0240*/ 	.word	0x0500000f


	//   ....[128]....
        /*0244*/ 	.word	0x0500000f


	//   ....[129]....
        /*0248*/ 	.word	0x0500000f


	//   ....[130]....
        /*024c*/ 	.word	0x0500000f


	//   ....[131]....
        /*0250*/ 	.word	0x0500000f


	//   ....[132]....
        /*0254*/ 	.word	0x0500000f


	//   ....[133]....
        /*0258*/ 	.word	0x0500000f


	//   ....[134]....
        /*025c*/ 	.word	0x0500000f


	//   ....[135]....
        /*0260*/ 	.word	0x0500000f


	//   ....[136]....
        /*0264*/ 	.word	0x0500000f


	//   ....[137]....
        /*0268*/ 	.word	0x0500000f


	//   ....[138]....
        /*026c*/ 	.word	0x0500000f


	//   ....[139]....
        /*0270*/ 	.word	0x0500000f


	//   ....[140]....
        /*0274*/ 	.word	0x0500000f


	//   ....[141]....
        /*0278*/ 	.word	0x0500000f


	//   ....[142]....
        /*027c*/ 	.word	0x0500000f


	//   ....[143]....
        /*0280*/ 	.word	0x0500000f


	//   ....[144]....
        /*0284*/ 	.word	0x0500000f


	//   ....[145]....
        /*0288*/ 	.word	0x0500000f


	//   ....[146]....
        /*028c*/ 	.word	0x0500000f


	//   ....[147]....
        /*0290*/ 	.word	0x0500000f


	//   ....[148]....
        /*0294*/ 	.word	0x0500000f


	//   ....[149]....
        /*0298*/ 	.word	0x0500000f


	//   ....[150]....
        /*029c*/ 	.word	0x0500000f


	//   ....[151]....
        /*02a0*/ 	.word	0x0500000f


	//   ....[152]....
        /*02a4*/ 	.word	0x0500000f


	//   ....[153]....
        /*02a8*/ 	.word	0x0500000f


	//   ....[154]....
        /*02ac*/ 	.word	0x0500000f


	//   ....[155]....
        /*02b0*/ 	.word	0x0500000f


	//   ....[156]....
        /*02b4*/ 	.word	0x0500000f


	//   ....[157]....
        /*02b8*/ 	.word	0x0500000f


	//   ....[158]....
        /*02bc*/ 	.word	0x0500000f


	//   ....[159]....
        /*02c0*/ 	.word	0x0500000f


	//   ....[160]....
        /*02c4*/ 	.word	0x0500000f


	//   ....[161]....
        /*02c8*/ 	.word	0x0500000f


	//   ....[162]....
        /*02cc*/ 	.word	0x0500000f


	//   ....[163]....
        /*02d0*/ 	.word	0x0500000f


	//   ....[164]....
        /*02d4*/ 	.word	0x0500000f


	//   ....[165]....
        /*02d8*/ 	.word	0x0500000f


	//   ....[166]....
        /*02dc*/ 	.word	0x0500000f


	//   ....[167]....
        /*02e0*/ 	.word	0x0500000f


	//   ....[168]....
        /*02e4*/ 	.word	0x0500000f


	//   ....[169]....
        /*02e8*/ 	.word	0x0500000f


	//   ....[170]....
        /*02ec*/ 	.word	0x0500000f


	//   ....[171]....
        /*02f0*/ 	.word	0x0500000f


	//   ....[172]....
        /*02f4*/ 	.word	0x0500000f


	//   ....[173]....
        /*02f8*/ 	.word	0x0500000f


	//   ....[174]....
        /*02fc*/ 	.word	0x0500000f


	//   ....[175]....
        /*0300*/ 	.word	0x0500000f


	//   ....[176]....
        /*0304*/ 	.word	0x0500000f


	//   ....[177]....
        /*0308*/ 	.word	0x0500000f


	//   ....[178]....
        /*030c*/ 	.word	0x0500000f


	//   ....[179]....
        /*0310*/ 	.word	0x0500000f


	//   ....[180]....
        /*0314*/ 	.word	0x0500000f


	//   ....[181]....
        /*0318*/ 	.word	0x0500000f


	//   ....[182]....
        /*031c*/ 	.word	0x0500000f


	//   ....[183]....
        /*0320*/ 	.word	0x0500000f


	//   ....[184]....
        /*0324*/ 	.word	0x0500000f


	//   ....[185]....
        /*0328*/ 	.word	0x0500000f


	//   ....[186]....
        /*032c*/ 	.word	0x0500000f


	//   ....[187]....
        /*0330*/ 	.word	0x0500000f


	//   ....[188]....
        /*0334*/ 	.word	0x0500000f


	//   ....[189]....
        /*0338*/ 	.word	0x0500000f


	//   ....[190]....
        /*033c*/ 	.word	0x0500000f


	//----- nvinfo : EIATTR_COOP_GROUP_INSTR_OFFSETS
	.align		4
.L_847:
        /*0340*/ 	.byte	0x04, 0x28
        /*0342*/ 	.short	(.L_849 - .L_848)


	//   ....[0]....
.L_848:
        /*0344*/ 	.word	0x00000070


	//   ....[1]....
        /*0348*/ 	.word	0x00000080


	//   ....[2]....
        /*034c*/ 	.word	0x000002c0


	//   ....[3]....
        /*0350*/ 	.word	0x00000420


	//   ....[4]....
        /*0354*/ 	.word	0x00000540


	//   ....[5]....
        /*0358*/ 	.word	0x000006a0


	//   ....[6]....
        /*035c*/ 	.word	0x00000fd0


	//   ....[7]....
        /*0360*/ 	.word	0x000029a0


	//   ....[8]....
        /*0364*/ 	.word	0x00002a20


	//   ....[9]....
        /*0368*/ 	.word	0x00003070


	//   ....[10]....
        /*036c*/ 	.word	0x000030d0


	//   ....[11]....
        /*0370*/ 	.word	0x00005380


	//   ....[12]....
        /*0374*/ 	.word	0x000053b0


	//   ....[13]....
        /*0378*/ 	.word	0x000053e0


	//   ....[14]....
        /*037c*/ 	.word	0x000053f0


	//   ....[15]....
        /*0380*/ 	.word	0x000068a0


	//   ....[16]....
        /*0384*/ 	.word	0x000068d0


	//   ....[17]....
        /*0388*/ 	.word	0x00006990


	//   ....[18]....
        /*038c*/ 	.word	0x000069a0


	//   ....[19]....
        /*0390*/ 	.word	0x00007940


	//   ....[20]....
        /*0394*/ 	.word	0x00007980


	//   ....[21]....
        /*0398*/ 	.word	0x000079b0


	//   ....[22]....
        /*039c*/ 	.word	0x000079f0


	//   ....[23]....
        /*03a0*/ 	.word	0x00007a00


	//   ....[24]....
        /*03a4*/ 	.word	0x00007a30


	//   ....[25]....
        /*03a8*/ 	.word	0x00008090


	//   ....[26]....
        /*03ac*/ 	.word	0x000080a0


	//   ....[27]....
        /*03b0*/ 	.word	0x00008ad0


	//   ....[28]....
        /*03b4*/ 	.word	0x00009bb0


	//   ....[29]....
        /*03b8*/ 	.word	0x00009be0


	//   ....[30]....
        /*03bc*/ 	.word	0x00009bf0


	//   ....[31]....
        /*03c0*/ 	.word	0x00009c00


	//   ....[32]....
        /*03c4*/ 	.word	0x00009c10


	//   ....[33]....
        /*03c8*/ 	.word	0x00009c20


	//   ....[34]....
        /*03cc*/ 	.word	0x00009c30


	//   ....[35]....
        /*03d0*/ 	.word	0x00009c50


	//   ....[36]....
        /*03d4*/ 	.word	0x00009cc0


	//   ....[37]....
        /*03d8*/ 	.word	0x00009d50


	//   ....[38]....
        /*03dc*/ 	.word	0x00009da0


	//   ....[39]....
        /*03e0*/ 	.word	0x00009db0


	//   ....[40]....
        /*03e4*/ 	.word	0x00009de0


	//   ....[41]....
        /*03e8*/ 	.word	0x00009e30


	//   ....[42]....
        /*03ec*/ 	.word	0x00009e70


	//   ....[43]....
        /*03f0*/ 	.word	0x00009f40


	//   ....[44]....
        /*03f4*/ 	.word	0x0000a500


	//   ....[45]....
        /*03f8*/ 	.word	0x0000a530


	//   ....[46]....
        /*03fc*/ 	.word	0x0000a560


	//   ....[47]....
        /*0400*/ 	.word	0x0000a590


	//   ....[48]....
        /*0404*/ 	.word	0x0000a5a0


	//   ....[49]....
        /*0408*/ 	.word	0x0000a630


	//   ....[50]....
        /*040c*/ 	.word	0x0000a650


	//   ....[51]....
        /*0410*/ 	.word	0x0000a660


	//   ....[52]....
        /*0414*/ 	.word	0x0000a740


	//   ....[53]....
        /*0418*/ 	.word	0x0000a760


	//   ....[54]....
        /*041c*/ 	.word	0x0000a770


	//   ....[55]....
        /*0420*/ 	.word	0x0000a7c0


	//   ....[56]....
        /*0424*/ 	.word	0x0000a850


	//   ....[57]....
        /*0428*/ 	.word	0x0000a880


	//   ....[58]....
        /*042c*/ 	.word	0x0000a890


	//   ....[59]....
        /*0430*/ 	.word	0x0000a8a0


	//   ....[60]....
        /*0434*/ 	.word	0x0000afd0


	//   ....[61]....
        /*0438*/ 	.word	0x0000b000


	//   ....[62]....
        /*043c*/ 	.word	0x0000b010


	//   ....[63]....
        /*0440*/ 	.word	0x0000b020


	//   ....[64]....
        /*0444*/ 	.word	0x0000b050


	//   ....[65]....
        /*0448*/ 	.word	0x0000b090


	//   ....[66]....
        /*044c*/ 	.word	0x0000b0a0


	//   ....[67]....
        /*0450*/ 	.word	0x0000b0c0


	//   ....[68]....
        /*0454*/ 	.word	0x0000b120


	//   ....[69]....
        /*0458*/ 	.word	0x0000b140


	//   ....[70]....
        /*045c*/ 	.word	0x0000b150


	//   ....[71]....
        /*0460*/ 	.word	0x0000b1b0


	//   ....[72]....
        /*0464*/ 	.word	0x0000b1d0


	//   ....[73]....
        /*0468*/ 	.word	0x0000b1e0


	//   ....[74]....
        /*046c*/ 	.word	0x0000b210


	//   ....[75]....
        /*0470*/ 	.word	0x0000b220


	//   ....[76]....
        /*0474*/ 	.word	0x0000b4a0


	//   ....[77]....
        /*0478*/ 	.word	0x0000b4c0


	//   ....[78]....
        /*047c*/ 	.word	0x0000b4d0


	//   ....[79]....
        /*0480*/ 	.word	0x0000b4f0


	//   ....[80]....
        /*0484*/ 	.word	0x0000b560


	//   ....[81]....
        /*0488*/ 	.word	0x0000b590


	//   ....[82]....
        /*048c*/ 	.word	0x0000b5e0


	//   ....[83]....
        /*0490*/ 	.word	0x0000b610


	//   ....[84]....
        /*0494*/ 	.word	0x0000b660


	//   ....[85]....
        /*0498*/ 	.word	0x0000b690


	//   ....[86]....
        /*049c*/ 	.word	0x0000b6e0


	//   ....[87]....
        /*04a0*/ 	.word	0x0000b710


	//   ....[88]....
        /*04a4*/ 	.word	0x0000b760


	//   ....[89]....
        /*04a8*/ 	.word	0x0000b790


	//   ....[90]....
        /*04ac*/ 	.word	0x0000b7e0


	//   ....[91]....
        /*04b0*/ 	.word	0x0000b810


	//   ....[92]....
        /*04b4*/ 	.word	0x0000bc70


	//   ....[93]....
        /*04b8*/ 	.word	0x0000bca0


	//   ....[94]....
        /*04bc*/ 	.word	0x0000bcd0


	//   ....[95]....
        /*04c0*/ 	.word	0x0000bd00


	//   ....[96]....
        /*04c4*/ 	.word	0x0000bd30


	//   ....[97]....
        /*04c8*/ 	.word	0x0000bd40


	//   ....[98]....
        /*04cc*/ 	.word	0x0000bd60


	//   ....[99]....
        /*04d0*/ 	.word	0x0000bd80


	//   ....[100]....
        /*04d4*/ 	.word	0x0000bda0


	//   ....[101]....
        /*04d8*/ 	.word	0x0000bdd0


	//   ....[102]....
        /*04dc*/ 	.word	0x0000be50


	//   ....[103]....
        /*04e0*/ 	.word	0x0000be70


	//   ....[104]....
        /*04e4*/ 	.word	0x0000be90


	//   ....[105]....
        /*04e8*/ 	.word	0x0000bec0


	//   ....[106]....
        /*04ec*/ 	.word	0x0000c090


	//   ....[107]....
        /*04f0*/ 	.word	0x0000c0a0


	//   ....[108]....
        /*04f4*/ 	.word	0x0000c300


	//   ....[109]....
        /*04f8*/ 	.word	0x0000c7a0


	//   ....[110]....
        /*04fc*/ 	.word	0x0000c890


	//   ....[111]....
        /*0500*/ 	.word	0x0000c930


	//   ....[112]....
        /*0504*/ 	.word	0x0000c990


	//   ....[113]....
        /*0508*/ 	.word	0x0000ca60


	//   ....[114]....
        /*050c*/ 	.word	0x0000cad0


	//   ....[115]....
        /*0510*/ 	.word	0x0000cba0


	//   ....[116]....
        /*0514*/ 	.word	0x0000cc10


	//   ....[117]....
        /*0518*/ 	.word	0x0000ccf0


	//   ....[118]....
        /*051c*/ 	.word	0x0000cd70


	//   ....[119]....
        /*0520*/ 	.word	0x0000ce30


	//   ....[120]....
        /*0524*/ 	.word	0x0000cea0


	//   ....[121]....
        /*0528*/ 	.word	0x0000cf80


	//   ....[122]....
        /*052c*/ 	.word	0x0000d000


	//   ....[123]....
        /*0530*/ 	.word	0x0000d0d0


	//   ....[124]....
        /*0534*/ 	.word	0x0000d150


	//   ....[125]....
        /*0538*/ 	.word	0x0000d200


	//   ....[126]....
        /*053c*/ 	.word	0x0000d290


	//   ....[127]....
        /*0540*/ 	.word	0x0000d2f0


	//   ....[128]....
        /*0544*/ 	.word	0x0000d390


	//   ....[129]....
        /*0548*/ 	.word	0x0000d450


	//   ....[130]....
        /*054c*/ 	.word	0x0000d4d0


	//   ....[131]....
        /*0550*/ 	.word	0x0000d5c0


	//   ....[132]....
        /*0554*/ 	.word	0x0000d620


	//   ....[133]....
        /*0558*/ 	.word	0x0000d6e0


	//   ....[134]....
        /*055c*/ 	.word	0x0000d760


	//   ....[135]....
        /*0560*/ 	.word	0x0000d830


	//   ....[136]....
        /*0564*/ 	.word	0x0000d8b0


	//   ....[137]....
        /*0568*/ 	.word	0x0000d980


	//   ....[138]....
        /*056c*/ 	.word	0x0000d9f0


	//   ....[139]....
        /*0570*/ 	.word	0x0000dac0


	//   ....[140]....
        /*0574*/ 	.word	0x0000db30


	//   ....[141]....
        /*0578*/ 	.word	0x0000dbe0


	//   ....[142]....
        /*057c*/ 	.word	0x0000dd20


	//   ....[143]....
        /*0580*/ 	.word	0x0000ddd0


	//   ....[144]....
        /*0584*/ 	.word	0x0000dea0


	//   ....[145]....
        /*0588*/ 	.word	0x0000def0


	//   ....[146]....
        /*058c*/ 	.word	0x0000dfd0


	//   ....[147]....
        /*0590*/ 	.word	0x0000e020


	//   ....[148]....
        /*0594*/ 	.word	0x0000e0f0


	//   ....[149]....
        /*0598*/ 	.word	0x0000e140


	//   ....[150]....
        /*059c*/ 	.word	0x0000e220


	//   ....[151]....
        /*05a0*/ 	.word	0x0000e270


	//   ....[152]....
        /*05a4*/ 	.word	0x0000e350


	//   ....[153]....
        /*05a8*/ 	.word	0x0000e3a0


	//   ....[154]....
        /*05ac*/ 	.word	0x0000e470


	//   ....[155]....
        /*05b0*/ 	.word	0x0000e4c0


	//   ....[156]....
        /*05b4*/ 	.word	0x0000e5a0


	//   ....[157]....
        /*05b8*/ 	.word	0x0000e5f0


	//   ....[158]....
        /*05bc*/ 	.word	0x0000e6e0


	//   ....[159]....
        /*05c0*/ 	.word	0x0000e780


	//   ....[160]....
        /*05c4*/ 	.word	0x0000e7e0


	//   ....[161]....
        /*05c8*/ 	.word	0x0000e8a0


	//   ....[162]....
        /*05cc*/ 	.word	0x0000e940


	//   ....[163]....
        /*05d0*/ 	.word	0x0000ea00


	//   ....[164]....
        /*05d4*/ 	.word	0x0000eaa0


	//   ....[165]....
        /*05d8*/ 	.word	0x0000eb60


	//   ....[166]....
        /*05dc*/ 	.word	0x0000ec00


	//   ....[167]....
        /*05e0*/ 	.word	0x0000ecc0


	//   ....[168]....
        /*05e4*/ 	.word	0x0000ed60


	//   ....[169]....
        /*05e8*/ 	.word	0x0000ee20


	//   ....[170]....
        /*05ec*/ 	.word	0x0000eec0


	//   ....[171]....
        /*05f0*/ 	.word	0x0000ef80


	//   ....[172]....
        /*05f4*/ 	.word	0x0000f020


	//   ....[173]....
        /*05f8*/ 	.word	0x0000f0e0


	//   ....[174]....
        /*05fc*/ 	.word	0x0000f200


	//   ....[175]....
        /*0600*/ 	.word	0x0000f2a0


	//   ....[176]....
        /*0604*/ 	.word	0x0000f350


	//   ....[177]....
        /*0608*/ 	.word	0x0000f420


	//   ....[178]....
        /*060c*/ 	.word	0x0000f490


	//   ....[179]....
        /*0610*/ 	.word	0x0000f560


	//   ....[180]....
        /*0614*/ 	.word	0x0000f5d0


	//   ....[181]....
        /*0618*/ 	.word	0x0000f6b0


	//   ....[182]....
        /*061c*/ 	.word	0x0000f730


	//   ....[183]....
        /*0620*/ 	.word	0x0000f810


	//   ....[184]....
        /*0624*/ 	.word	0x0000f880


	//   ....[185]....
        /*0628*/ 	.word	0x0000f960


	//   ....[186]....
        /*062c*/ 	.word	0x0000f9d0


	//   ....[187]....
        /*0630*/ 	.word	0x0000faa0


	//   ....[188]....
        /*0634*/ 	.word	0x0000fb10


	//   ....[189]....
        /*0638*/ 	.word	0x0000fbd0


	//   ....[190]....
        /*063c*/ 	.word	0x0000fcb0


	//----- nvinfo : EIATTR_REG_RECONFIG
	.align		4
.L_849:
        /*0640*/ 	.byte	0x01, 0x54
	.zero		2


	//----- nvinfo : EIATTR_SYSCALL_OFFSETS
	.align		4
        /*0644*/ 	.byte	0x04, 0x46
        /*0646*/ 	.short	(.L_851 - .L_850)


	//   ....[0]....
.L_850:
        /*0648*/ 	.word	0x00001190


	//   ....[1]....
        /*064c*/ 	.word	0x000091f0


	//   ....[2]....
        /*0650*/ 	.word	0x00009330


	//   ....[3]....
        /*0654*/ 	.word	0x00009420


	//   ....[4]....
        /*0658*/ 	.word	0x0000a270


	//----- nvinfo : EIATTR_MBARRIER_INSTR_OFFSETS
	.align		4
.L_851:
        /*065c*/ 	.byte	0x04, 0x39
        /*065e*/ 	.short	(.L_853 - .L_852)


	//   ....[0]....
.L_852:
        /*0660*/ 	.word	0x00000170
        /*0664*/ 	.word	0x000000ff
        /*0668*/ 	.word	0x00028800
        /*066c*/ 	.short	0x0100
        /*066e*/ 	.byte	0x08
	.zero		1


	//   ....[1]....
        /*0670*/ 	.word	0x00000180
        /*0674*/ 	.word	0x000000ff
        /*0678*/ 	.word	0x00028820
        /*067c*/ 	.short	0x0100
        /*067e*/ 	.byte	0x08
	.zero		1


	//   ....[2]....
        /*0680*/ 	.word	0x00000270
        /*0684*/ 	.word	0x000000ff
        /*0688*/ 	.word	0x00028830
        /*068c*/ 	.short	0x0100
        /*068e*/ 	.byte	0x08
	.zero		1


	//   ....[3]....
        /*0690*/ 	.word	0x00000280
        /*0694*/ 	.word	0x000000ff
        /*0698*/ 	.word	0x00028840
        /*069c*/ 	.short	0x0100
        /*069e*/ 	.byte	0x08
	.zero		1


	//   ....[4]....
        /*06a0*/ 	.word	0x00000290
        /*06a4*/ 	.word	0x000000ff
        /*06a8*/ 	.word	0x00028838
        /*06ac*/ 	.short	0x0100
        /*06ae*/ 	.byte	0x08
	.zero		1


	//   ....[5]....
        /*06b0*/ 	.word	0x000002a0
        /*06b4*/ 	.word	0x000000ff
        /*06b8*/ 	.word	0x00028848
        /*06bc*/ 	.short	0x0100
        /*06be*/ 	.byte	0x08
	.zero		1


	//   ....[6]....
        /*06c0*/ 	.word	0x000003d0
        /*06c4*/ 	.word	0x000000ff
        /*06c8*/ 	.word	0x00028850
        /*06cc*/ 	.short	0x0100
        /*06ce*/ 	.byte	0x08
	.zero		1


	//   ....[7]....
        /*06d0*/ 	.word	0x000003e0
        /*06d4*/ 	.word	0x000000ff
        /*06d8*/ 	.word	0x00028860
        /*06dc*/ 	.short	0x0100
        /*06de*/ 	.byte	0x08
	.zero		1


	//   ....[8]....
        /*06e0*/ 	.word	0x000003f0
        /*06e4*/ 	.word	0x000000ff
        /*06e8*/ 	.word	0x00028858
        /*06ec*/ 	.short	0x0100
        /*06ee*/ 	.byte	0x08
	.zero		1


	//   ....[9]....
        /*06f0*/ 	.word	0x00000400
        /*06f4*/ 	.word	0x000000ff
        /*06f8*/ 	.word	0x00028868
        /*06fc*/ 	.short	0x0100
        /*06fe*/ 	.byte	0x08
	.zero		1


	//   ....[10]....
        /*0700*/ 	.word	0x000004f0
        /*0704*/ 	.word	0x000000ff
        /*0708*/ 	.word	0x00028870
        /*070c*/ 	.short	0x0100
        /*070e*/ 	.byte	0x06
	.zero		1


	//   ....[11]....
        /*0710*/ 	.word	0x00000500
        /*0714*/ 	.word	0x000000ff
        /*0718*/ 	.word	0x00028880
        /*071c*/ 	.short	0x0100
        /*071e*/ 	.byte	0x06
	.zero		1


	//   ....[12]....
        /*0720*/ 	.word	0x00000510
        /*0724*/ 	.word	0x000000ff
        /*0728*/ 	.word	0x00028878
        /*072c*/ 	.short	0x0100
        /*072e*/ 	.byte	0x06
	.zero		1


	//   ....[13]....
        /*0730*/ 	.word	0x00000520
        /*0734*/ 	.word	0x000000ff
        /*0738*/ 	.word	0x00028888
        /*073c*/ 	.short	0x0100
        /*073e*/ 	.byte	0x06
	.zero		1


	//   ....[14]....
        /*0740*/ 	.word	0x00000650
        /*0744*/ 	.word	0x000000ff
        /*0748*/ 	.word	0x00028890
        /*074c*/ 	.short	0x0100
        /*074e*/ 	.byte	0x08
	.zero		1


	//   ....[15]....
        /*0750*/ 	.word	0x00000660
        /*0754*/ 	.word	0x000000ff
        /*0758*/ 	.word	0x000288a0
        /*075c*/ 	.short	0x0100
        /*075e*/ 	.byte	0x08
	.zero		1


	//   ....[16]....
        /*0760*/ 	.word	0x00000670
        /*0764*/ 	.word	0x000000ff
        /*0768*/ 	.word	0x00028898
        /*076c*/ 	.short	0x0100
        /*076e*/ 	.byte	0x08
	.zero		1


	//   ....[17]....
        /*0770*/ 	.word	0x00000680
        /*0774*/ 	.word	0x000000ff
        /*0778*/ 	.word	0x000288a8
        /*077c*/ 	.short	0x0100
        /*077e*/ 	.byte	0x08
	.zero		1


	//   ....[18]....
        /*0780*/ 	.word	0x000007c0
        /*0784*/ 	.word	0x000000ff
        /*0788*/ 	.word	0x000288b0
        /*078c*/ 	.short	0x0100
        /*078e*/ 	.byte	0x08
	.zero		1


	//   ....[19]....
        /*0790*/ 	.word	0x000007d0
        /*0794*/ 	.word	0x000000ff
        /*0798*/ 	.word	0x000288c0
        /*079c*/ 	.short	0x0100
        /*079e*/ 	.byte	0x08
	.zero		1


	//   ....[20]....
        /*07a0*/ 	.word	0x000007e0
        /*07a4*/ 	.word	0x000000ff
        /*07a8*/ 	.word	0x000288b8
        /*07ac*/ 	.short	0x0100
        /*07ae*/ 	.byte	0x08
	.zero		1


	//   ....[21]....
        /*07b0*/ 	.word	0x000007f0
        /*07b4*/ 	.word	0x000000ff
        /*07b8*/ 	.word	0x000288c8
        /*07bc*/ 	.short	0x0100
        /*07be*/ 	.byte	0x08
	.zero		1


	//   ....[22]....
        /*07c0*/ 	.word	0x000011b0
        /*07c4*/ 	.word	0x000000ff
        /*07c8*/ 	.word	0x00028800
        /*07cc*/ 	.short	0x010a
        /*07ce*/ 	.byte	0x24
	.zero		1


	//   ....[23]....
        /*07d0*/ 	.word	0x00001220
        /*07d4*/ 	.word	0x000000ff
        /*07d8*/ 	.word	0x00028830
        /*07dc*/ 	.short	0x010a
        /*07de*/ 	.byte	0x24
	.zero		1


	//   ....[24]....
        /*07e0*/ 	.word	0x00001280
        /*07e4*/ 	.word	0x000000ff
        /*07e8*/ 	.word	0x00028830
        /*07ec*/ 	.short	0x010a
        /*07ee*/ 	.byte	0x24
	.zero		1


	//   ....[25]....
        /*07f0*/ 	.word	0x00001fa0
        /*07f4*/ 	.word	0x000000ff
        /*07f8*/ 	.word	0x00000000
        /*07fc*/ 	.short	0x0101
        /*07fe*/ 	.byte	0x04
	.zero		1


	//   ....[26]....
        /*0800*/ 	.word	0x00004000
        /*0804*/ 	.word	0x000000ff
        /*0808*/ 	.word	0x00028830
        /*080c*/ 	.short	0x010a
        /*080e*/ 	.byte	0x0a
	.zero		1


	//   ....[27]....
        /*0810*/ 	.word	0x00004040
        /*0814*/ 	.word	0x000000ff
        /*0818*/ 	.word	0x00028830
        /*081c*/ 	.short	0x010a
        /*081e*/ 	.byte	0x0a
	.zero		1


	//   ....[28]....
        /*0820*/ 	.word	0x000043c0
        /*0824*/ 	.word	0x000000ff
        /*0828*/ 	.word	0x00028850
        /*082c*/ 	.short	0x010a
        /*082e*/ 	.byte	0x0a
	.zero		1


	//   ....[29]....
        /*0830*/ 	.word	0x00004400
        /*0834*/ 	.word	0x000000ff
        /*0838*/ 	.word	0x00028850
        /*083c*/ 	.short	0x010a
        /*083e*/ 	.byte	0x0a
	.zero		1


	//   ....[30]....
        /*0840*/ 	.word	0x00004d20
        /*0844*/ 	.word	0x000000ff
        /*0848*/ 	.word	0x00000000
        /*084c*/ 	.short	0x0101
        /*084e*/ 	.byte	0x06
	.zero		1


	//   ....[31]....
        /*0850*/ 	.word	0x000061d0
        /*0854*/ 	.word	0x000000ff
        /*0858*/ 	.word	0x00000000
        /*085c*/ 	.short	0x0101
        /*085e*/ 	.byte	0x05
	.zero		1


	//   ....[32]....
        /*0860*/ 	.word	0x000067f0
        /*0864*/ 	.word	0x000000ff
        /*0868*/ 	.word	0x00028850
        /*086c*/ 	.short	0x010a
        /*086e*/ 	.byte	0x05
	.zero		1


	//   ....[33]....
        /*0870*/ 	.word	0x00006830
        /*0874*/ 	.word	0x000000ff
        /*0878*/ 	.word	0x00028850
        /*087c*/ 	.short	0x010a
        /*087e*/ 	.byte	0x05
	.zero		1


	//   ....[34]....
        /*0880*/ 	.word	0x00006e10
        /*0884*/ 	.word	0x000000ff
        /*0888*/ 	.word	0x00000000
        /*088c*/ 	.short	0x0101
        /*088e*/ 	.byte	0x04
	.zero		1


	//   ....[35]....
        /*0890*/ 	.word	0x00007a10
        /*0894*/ 	.word	0x000000ff
        /*0898*/ 	.word	0x00000000
        /*089c*/ 	.short	0x0101
        /*089e*/ 	.byte	0x04
	.zero		1


	//   ....[36]....
        /*08a0*/ 	.word	0x00009870
        /*08a4*/ 	.word	0x000000ff
        /*08a8*/ 	.word	0x00028840
        /*08ac*/ 	.short	0x010a
        /*08ae*/ 	.byte	0x2d
	.zero		1


	//   ....[37]....
        /*08b0*/ 	.word	0x0000a030
        /*08b4*/ 	.word	0x000000ff
        /*08b8*/ 	.word	0x00028830
        /*08bc*/ 	.short	0x0107
        /*08be*/ 	.byte	0x2d
	.zero		1


	//   ....[38]....
        /*08c0*/ 	.word	0x0000a0a0
        /*08c4*/ 	.word	0x000000ff
        /*08c8*/ 	.word	0x00028830
        /*08cc*/ 	.short	0x0101
        /*08ce*/ 	.byte	0x2d
	.zero		1


	//   ....[39]....
        /*08d0*/ 	.word	0x0000aa20
        /*08d4*/ 	.word	0x000000ff
        /*08d8*/ 	.word	0x00028800
        /*08dc*/ 	.short	0x0107
        /*08de*/ 	.byte	0x2d
	.zero		1


	//   ....[40]....
        /*08e0*/ 	.word	0x0000aa60
        /*08e4*/ 	.word	0x000000ff
        /*08e8*/ 	.word	0x00028800
        /*08ec*/ 	.short	0x0101
        /*08ee*/ 	.byte	0x2d
	.zero		1


	//   ....[41]....
        /*08f0*/ 	.word	0x0000aa90
        /*08f4*/ 	.word	0x000000ff
        /*08f8*/ 	.word	0x00028820
        /*08fc*/ 	.short	0x010a
        /*08fe*/ 	.byte	0x2d
	.zero		1


	//   ....[42]....
        /*0900*/ 	.word	0x0000add0
        /*0904*/ 	.word	0x00000021
        /*0908*/ 	.word	0x00028840
        /*090c*/ 	.short	0x010a
        /*090e*/ 	.byte	0x3f
	.zero		1


	//   ....[43]....
        /*0910*/ 	.word	0x0000b330
        /*0914*/ 	.word	0x00000021
        /*0918*/ 	.word	0x00028830
        /*091c*/ 	.short	0x0107
        /*091e*/ 	.byte	0x3f
	.zero		1


	//   ....[44]....
        /*0920*/ 	.word	0x0000b3e0
        /*0924*/ 	.word	0x00000021
        /*0928*/ 	.word	0x00028830
        /*092c*/ 	.short	0x0101
        /*092e*/ 	.byte	0x3f
	.zero		1


	//   ....[45]....
        /*0930*/ 	.word	0x0000b440
        /*0934*/ 	.word	0x00000000
        /*0938*/ 	.word	0x00028860
        /*093c*/ 	.short	0x010a
        /*093e*/ 	.byte	0x3f
	.zero		1


	//   ....[46]....
        /*0940*/ 	.word	0x0000b990
        /*0944*/ 	.word	0x00000000
        /*0948*/ 	.word	0x00028850
        /*094c*/ 	.short	0x0107
        /*094e*/ 	.byte	0x3f
	.zero		1


	//   ....[47]....
        /*0950*/ 	.word	0x0000ba70
        /*0954*/ 	.word	0x00000000
        /*0958*/ 	.word	0x00028850
        /*095c*/ 	.short	0x0101
        /*095e*/ 	.byte	0x3f
	.zero		1


	//   ....[48]....
        /*0960*/ 	.word	0x0000bbf0
        /*0964*/ 	.word	0x00000000
        /*0968*/ 	.word	0x00028860
        /*096c*/ 	.short	0x010a
        /*096e*/ 	.byte	0x3f
	.zero		1


	//   ....[49]....
        /*0970*/ 	.word	0x0000c170
        /*0974*/ 	.word	0x00000000
        /*0978*/ 	.word	0x00028850
        /*097c*/ 	.short	0x0107
        /*097e*/ 	.byte	0x3f
	.zero		1


	//   ....[50]....
        /*0980*/ 	.word	0x0000c220
        /*0984*/ 	.word	0x00000000
        /*0988*/ 	.word	0x00028850
        /*098c*/ 	.short	0x0101
        /*098e*/ 	.byte	0x3f
	.zero		1


	//   ....[51]....
        /*0990*/ 	.word	0x0000c2c0
        /*0994*/ 	.word	0x00000007
        /*0998*/ 	.word	0x00028820
        /*099c*/ 	.short	0x010a
        /*099e*/ 	.byte	0x3f
	.zero		1


	//   ....[52]....
        /*09a0*/ 	.word	0x0000c3f0
        /*09a4*/ 	.word	0x00000005
        /*09a8*/ 	.word	0x00028840
        /*09ac*/ 	.short	0x010a
        /*09ae*/ 	.byte	0x3f
	.zero		1


	//   ....[53]....
        /*09b0*/ 	.word	0x0000c490
        /*09b4*/ 	.word	0x00000007
        /*09b8*/ 	.word	0x00028840
        /*09bc*/ 	.short	0x010a
        /*09be*/ 	.byte	0x3f
	.zero		1


	//   ....[54]....
        /*09c0*/ 	.word	0x0000c4d0
        /*09c4*/ 	.word	0x00000005
        /*09c8*/ 	.word	0x00028860
        /*09cc*/ 	.short	0x010a
        /*09ce*/ 	.byte	0x3f
	.zero		1


	//   ....[55]....
        /*09d0*/ 	.word	0x0000c510
        /*09d4*/ 	.word	0x00000007
        /*09d8*/ 	.word	0x00028860
        /*09dc*/ 	.short	0x010a
        /*09de*/ 	.byte	0x3f
	.zero		1


	//   ....[56]....
        /*09e0*/ 	.word	0x0000c580
        /*09e4*/ 	.word	0x00000000
        /*09e8*/ 	.word	0x00028800
        /*09ec*/ 	.short	0x010a
        /*09ee*/ 	.byte	0x3f
	.zero		1


	//   ....[57]....
        /*09f0*/ 	.word	0x0000c5e0
        /*09f4*/ 	.word	0x00000004
        /*09f8*/ 	.word	0x00028830
        /*09fc*/ 	.short	0x010a
        /*09fe*/ 	.byte	0x3f
	.zero		1


	//   ....[58]....
        /*0a00*/ 	.word	0x0000c640
        /*0a04*/ 	.word	0x00000009
        /*0a08*/ 	.word	0x00028830
        /*0a0c*/ 	.short	0x010a
        /*0a0e*/ 	.byte	0x3f
	.zero		1


	//   ....[59]....
        /*0a10*/ 	.word	0x0000c6a0
        /*0a14*/ 	.word	0x0000000a
        /*0a18*/ 	.word	0x00028850
        /*0a1c*/ 	.short	0x010a
        /*0a1e*/ 	.byte	0x3f
	.zero		1


	//   ....[60]....
        /*0a20*/ 	.word	0x0000c700
        /*0a24*/ 	.word	0x00000003
        /*0a28*/ 	.word	0x00028850
        /*0a2c*/ 	.short	0x010a
        /*0a2e*/ 	.byte	0x3f
	.zero		1


	//   ....[61]....
        /*0a30*/ 	.word	0x0000c7e0
        /*0a34*/ 	.word	0x00000003
        /*0a38*/ 	.word	0x00028840
        /*0a3c*/ 	.short	0x010a
        /*0a3e*/ 	.byte	0x3f
	.zero		1


	//   ....[62]....
        /*0a40*/ 	.word	0x0000dc20
        /*0a44*/ 	.word	0x00000003
        /*0a48*/ 	.word	0x00028820
        /*0a4c*/ 	.short	0x010a
        /*0a4e*/ 	.byte	0x3f
	.zero		1


	//   ....[63]....
        /*0a50*/ 	.word	0x0000dc70
        /*0a54*/ 	.word	0x00000021
        /*0a58*/ 	.word	0x00028840
        /*0a5c*/ 	.short	0x010a
        /*0a5e*/ 	.byte	0x3f
	.zero		1


	//   ....[64]....
        /*0a60*/ 	.word	0x0000e630
        /*0a64*/ 	.word	0x00000000
        /*0a68*/ 	.word	0x00028860
        /*0a6c*/ 	.short	0x010a
        /*0a6e*/ 	.byte	0x3f
	.zero		1


	//   ....[65]....
        /*0a70*/ 	.word	0x0000f150
        /*0a74*/ 	.word	0x00000000
        /*0a78*/ 	.word	0x00028860
        /*0a7c*/ 	.short	0x010a
        /*0a7e*/ 	.byte	0x3f
	.zero		1


	//   ....[66]....
        /*0a80*/ 	.word	0x0000fc00
        /*0a84*/ 	.word	0x00000007
        /*0a88*/ 	.word	0x00028820
        /*0a8c*/ 	.short	0x010a
        /*0a8e*/ 	.byte	0x3f
	.zero		1


	//   ....[67]....
        /*0a90*/ 	.word	0x0000fd70
        /*0a94*/ 	.word	0x00000005
        /*0a98*/ 	.word	0x00028840
        /*0a9c*/ 	.short	0x010a
        /*0a9e*/ 	.byte	0x3f
	.zero		1


	//   ....[68]....
        /*0aa0*/ 	.word	0x0000fdc0
        /*0aa4*/ 	.word	0x00000007
        /*0aa8*/ 	.word	0x00028840
        /*0aac*/ 	.short	0x010a
        /*0aae*/ 	.byte	0x3f
	.zero		1


	//   ....[69]....
        /*0ab0*/ 	.word	0x0000fe10
        /*0ab4*/ 	.word	0x00000005
        /*0ab8*/ 	.word	0x00028860
        /*0abc*/ 	.short	0x010a
        /*0abe*/ 	.byte	0x3f
	.zero		1


	//----- nvinfo : EIATTR_NUM_MBARRIERS
	.align		4
.L_853:
        /*0ac0*/ 	.byte	0x03, 0x38
        /*0ac2*/ 	.short	0x0016


	//----- nvinfo : EIATTR_EXIT_INSTR_OFFSETS
	.align		4
        /*0ac4*/ 	.byte	0x04, 0x1c
        /*0ac6*/ 	.short	(.L_855 - .L_854)


	//   ....[0]....
.L_854:
        /*0ac8*/ 	.word	0x0000c560


	//----- nvinfo : EIATTR_MAX_THREADS
	.align		4
.L_855:
        /*0acc*/ 	.byte	0x04, 0x05
        /*0ace*/ 	.short	(.L_857 - .L_856)
.L_856:
        /*0ad0*/ 	.word	0x00000180
        /*0ad4*/ 	.word	0x00000001
        /*0ad8*/ 	.word	0x00000001


	//----- nvinfo : EIATTR_CRS_STACK_SIZE
	.align		4
.L_857:
        /*0adc*/ 	.byte	0x04, 0x1e
        /*0ade*/ 	.short	(.L_859 - .L_858)
.L_858:
        /*0ae0*/ 	.word	0x00000000


	//----- nvinfo : EIATTR_CBANK_PARAM_SIZE
	.align		4
.L_859:
        /*0ae4*/ 	.byte	0x03, 0x19
        /*0ae6*/ 	.short	0x0a70


	//----- nvinfo : EIATTR_PARAM_CBANK
	.align		4
        /*0ae8*/ 	.byte	0x04, 0x0a
        /*0aea*/ 	.short	(.L_861 - .L_860)
	.align		4
.L_860:
        /*0aec*/ 	.word	index@(.nv.constant0._ZN7cutlass13device_kernelIN5flash11enable_sm90INS1_16FlashAttnFwdSm90INS1_25CollectiveMainloopFwdSm90ILi2EN4cute5tupleIJNS5_1CILi1EEES8_S8_EEENS6_IJNS7_ILi128EEESA_SA_EEELi128ENS_6half_tEfNS_4arch4Sm90ELb0ELb0ELb1ELb0ELb1ELb0ELb0ELb1ELb1ELb1ELb1ELb0EEENS1_21CollectiveEpilogueFwdISB_S9_SC_SE_Li256ELb0ELb1ELb1ELb0EEENS1_19SingleTileSchedulerILb0ELb1ELb1ELi128EEEEEEEEEvNT_6ParamsE)
        /*0af0*/ 	.short	0x0210
        /*0af2*/ 	.short	0x0a70


	//----- nvinfo : EIATTR_SW_WAR
	.align		4
.L_861:
        /*0af4*/ 	.byte	0x04, 0x36
        /*0af6*/ 	.short	(.L_863 - .L_862)
.L_862:
        /*0af8*/ 	.word	0x00000008
.L_863:


//--------------------- .nv.info._ZN7cutlass13device_kernelIN5flash11enable_sm90INS1_16FlashAttnFwdSm90INS1_25CollectiveMainloopFwdSm90ILi2EN4cute5tupleIJNS5_1CILi1EEES8_S8_EEENS6_IJNS7_ILi128EEESA_SA_EEELi128ENS_6half_tEfNS_4arch4Sm90ELb0ELb0ELb1ELb1ELb1ELb0ELb0ELb1ELb1ELb1ELb1ELb0EEENS1_21CollectiveEpilogueFwdISB_S9_SC_SE_Li256ELb1ELb1ELb1ELb0EEENS1_36VarlenDynamicPersistentTileSchedulerILi128ELi128ELi256ELi128ELb1ELb1ELb1ELb0ELb1ELb1EEEEEEEEEvNT_6ParamsE --------------------------
	.section	.nv.info._ZN7cutlass13device_kernelIN5flash11enable_sm90INS1_16FlashAttnFwdSm90INS1_25CollectiveMainloopFwdSm90ILi2EN4cute5tupleIJNS5_1CILi1EEES8_S8_EEENS6_IJNS7_ILi128EEESA_SA_EEELi128ENS_6half_tEfNS_4arch4Sm90ELb0ELb0ELb1ELb1ELb1ELb0ELb0ELb1ELb1ELb1ELb1ELb0EEENS1_21CollectiveEpilogueFwdISB_S9_SC_SE_Li256ELb1ELb1ELb1ELb0EEENS1_36VarlenDynamicPersistentTileSchedulerILi128ELi128ELi256ELi128ELb1ELb1ELb1ELb0ELb1ELb1EEEEEEEEEvNT_6ParamsE,"",@"SHT_CUDA_INFO"
	.sectionflags	@""
	.align	4


	//----- nvinfo : EIATTR_CUDA_API_VERSION
	.align		4
        /*0000*/ 	.byte	0x04, 0x37
        /*0002*/ 	.short	(.L_865 - .L_864)
.L_864:
        /*0004*/ 	.word	0x00000082


	//----- nvinfo : EIATTR_KPARAM_INFO
	.align		4
.L_865:
        /*0008*/ 	.byte	0x04, 0x17
        /*000a*/ 	.short	(.L_867 - .L_866)
.L_866:
        /*000c*/ 	.word	0x00000000
        /*0010*/ 	.short	0x0000
        /*0012*/ 	.short	0x0070
        /*0014*/ 	.byte	0x00, 0xf0, 0x01, 0x2a


	//----- nvinfo : EIATTR_SPARSE_MMA_MASK
	.align		4
.L_867:
        /*0018*/ 	.byte	0x03, 0x50
        /*001a*/ 	.short	0x0000


	//----- nvinfo : EIATTR_MAXREG_COUNT
	.align		4
        /*001c*/ 	.byte	0x03, 0x1b
        /*001e*/ 	.short	0x00a8


	//----- nvinfo : EIATTR_NUM_BARRIERS
	.align		4
        /*0020*/ 	.byte	0x02, 0x4c
        /*0022*/ 	.byte	0x10
	.zero		1


	//----- nvinfo : EIATTR_EXTERNS
	.align		4
        /*0024*/ 	.byte	0x04, 0x0f
        /*0026*/ 	.short	(.L_869 - .L_868)


	//   ....[0]....
	.align		4
.L_868:
        /*0028*/ 	.word	index@(__assertfail)


	//----- nvinfo : EIATTR_ANNOTATIONS
	.align		4
.L_869:
        /*002c*/ 	.byte	0x04, 0x55
        /*002e*/ 	.short	(.L_871 - .L_870)


	//   ....[0]....
.L_870:
        /* <DEDUP_REMOVED lines=19> */


	//----- nvinfo : EIATTR_MERCURY_ISA_VERSION
	.align		4
.L_871:
        /*0150*/ 	.byte	0x03, 0x5f
        /*0152*/ 	.short	0x0101


	//----- nvinfo : EIATTR_UNUSED_LOAD_BYTE_OFFSET
	.align		4
        /*0154*/ 	.byte	0x04, 0x44
        /*0156*/ 	.short	(.L_873 - .L_872)


	//   ....[0]....
.L_872:
        /*0158*/ 	.word	0x00000960
        /*015c*/ 	.word	0x0000fff0


	//   ....[1]....
        /*0160*/ 	.word	0x00007910
        /*0164*/ 	.word	0x0000fff0


	//----- nvinfo : EIATTR_INT_WARP_WIDE_INSTR_OFFSETS
	.align		4
.L_873:
        /*0168*/ 	.byte	0x04, 0x31
        /*016a*/ 	.short	(.L_875 - .L_874)


	//   ....[0]....
.L_874:
        /*016c*/ 	.word	0x000000c0


	//   ....[1]....
        /*0170*/ 	.word	0x000000d0


	//   ....[2]....
        /*0174*/ 	.word	0x00000170


	//   ....[3]....
        /*0178*/ 	.word	0x0000ba00


	//   ....[4]....
        /*017c*/ 	.word	0x0000ba90


	//   ....[5]....
        /*0180*/ 	.word	0x0000e890


	//   ....[6]....
        /*0184*/ 	.word	0x0000e920


	//----- nvinfo : EIATTR_COOP_GROUP_MASK_REGIDS
	.align		4
.L_875:
        /*0188*/ 	.byte	0x04, 0x29
        /*018a*/ 	.short	(.L_877 - .L_876)


	//   ....[0]....
.L_876:
        /*018c*/ 	.word	0xffffffff


	//   ....[1]....
        /*0190*/ 	.word	0xffffffff


	//   ....[2]....
        /*0194*/ 	.word	0xffffffff


	//   ....[3]....
        /*0198*/ 	.word	0xffffffff


	//   ....[4]....
        /*019c*/ 	.word	0xffffffff


	//   ....[5]....
        /*01a0*/ 	.word	0xffffffff


	//   ....[6]....
        /*01a4*/ 	.word	0xffffffff


	//   ....[7]....
        /*01a8*/ 	.word	0xffffffff


	//   ....[8]....
        /*01ac*/ 	.word	0xffffffff


	//   ....[9]....
        /*01b0*/ 	.word	0xffffffff


	//   ....[10]....
        /*01b4*/ 	.word	0xffffffff


	//   ....[11]....
        /*01b8*/ 	.word	0xffffffff


	//   ....[12]....
        /*01bc*/ 	.word	0xffffffff


	//   ....[13]....
        /*01c0*/ 	.word	0xffffffff


	//   ....[14]....
        /*01c4*/ 	.word	0xffffffff


	//   ....[15]....
        /*01c8*/ 	.word	0xffffffff


	//   ....[16]....
        /*01cc*/ 	.word	0xffffffff


	//   ....[17]....
        /*01d0*/ 	.word	0xffffffff


	//   ....[18]....
        /*01d4*/ 	.word	0xffffffff


	//   ....[19]....
        /*01d8*/ 	.word	0xffffffff


	//   ....[20]....
        /*01dc*/ 	.word	0xffffffff


	//   ....[21]....
        /*01e0*/ 	.word	0xffffffff


	//   ....[22]....
        /*01e4*/ 	.word	0xffffffff


	//   ....[23]....
        /*01e8*/ 	.word	0xffffffff


	//   ....[24]....
        /*01ec*/ 	.word	0xffffffff


	//   ....[25]....
        /*01f0*/ 	.word	0xffffffff


	//   ....[26]....
        /*01f4*/ 	.word	0xffffffff


	//   ....[27]....
        /*01f8*/ 	.word	0xffffffff


	//   ....[28]....
        /*01fc*/ 	.word	0xffffffff


	//   ....[29]....
        /*0200*/ 	.word	0xffffffff


	//   ....[30]....
        /*0204*/ 	.word	0xffffffff


	//   ....[31]....
        /*0208*/ 	.word	0xffffffff


	//   ....[32]....
        /*020c*/ 	.word	0xffffffff


	//   ....[33]....
        /*0210*/ 	.word	0xffffffff


	//   ....[34]....
        /*0214*/ 	.word	0xffffffff


	//   ....[35]....
        /*0218*/ 	.word	0xffffffff


	//   ....[36]....
        /*021c*/ 	.word	0xffffffff


	//   ....[37]....
        /*0220*/ 	.word	0xffffffff


	//   ....[38]....
        /*0224*/ 	.word	0xffffffff


	//   ....[39]....
        /*0228*/ 	.word	0xffffffff


	//   ....[40]....
        /*022c*/ 	.word	0xffffffff


	//   ....[41]....
        /*0230*/ 	.word	0xffffffff


	//   ....[42]....
        /*0234*/ 	.word	0xffffffff


	//   ....[43]....
        /*0238*/ 	.word	0xffffffff


	//   ....[44]....
        /*023c*/ 	.word	0xffffffff


	//   ....[45]....
        /*0240*/ 	.word	0xffffffff


	//   ....[46]....
        /*0244*/ 	.word	0xffffffff


	//   ....[47]....
        /*0248*/ 	.word	0xffffffff


	//   ....[48]....
        /*024c*/ 	.word	0xffffffff


	//   ....[49]....
        /*0250*/ 	.word	0xffffffff


	//   ....[50]....
        /*0254*/ 	.word	0xffffffff


	//   ....[51]....
        /*0258*/ 	.word	0xffffffff


	//   ....[52]....
        /*025c*/ 	.word	0xffffffff


	//   ....[53]....
        /*0260*/ 	.word	0xffffffff


	//   ....[54]....
        /*0264*/ 	.word	0xffffffff


	//   ....[55]....
        /*0268*/ 	.word	0xffffffff


	//   ....[56]....
        /*026c*/ 	.word	0xffffffff


	//   ....[57]....
        /*0270*/ 	.word	0xffffffff


	//   ....[58]....
        /*0274*/ 	.word	0xffffffff


	//   ....[59]....
        /*0278*/ 	.word	0xffffffff


	//   ....[60]....
        /*027c*/ 	.word	0xffffffff


	//   ....[61]....
        /*0280*/ 	.word	0xffffffff


	//   ....[62]....
        /*0284*/ 	.word	0xffffffff


	//   ....[63]....
        /*0288*/ 	.word	0xffffffff


	//   ....[64]....
        /*028c*/ 	.word	0xffffffff


	//   ....[65]....
        /*0290*/ 	.word	0xffffffff


	//   ....[66]....
        /*0294*/ 	.word	0xffffffff


	//   ....[67]....
        /*0298*/ 	.word	0xffffffff


	//   ....[68]....
        /*029c*/ 	.word	0xffffffff


	//   ....[69]....
        /*02a0*/ 	.word	0xffffffff


	//   ....[70]....
        /*02a4*/ 	.word	0xffffffff


	//   ....[71]....
        /*02a8*/ 	.word	0xffffffff


	//   ....[72]....
        /*02ac*/ 	.word	0xffffffff


	//   ....[73]....
        /*02b0*/ 	.word	0xffffffff


	//   ....[74]....
        /*02b4*/ 	.word	0xffffffff


	//   ....[75]....
        /*02b8*/ 	.word	0xffffffff


	//   ....[76]....
        /*02bc*/ 	.word	0xffffffff


	//   ....[77]....
        /*02c0*/ 	.word	0xffffffff


	//   ....[78]....
        /*02c4*/ 	.word	0xffffffff


	//   ....[79]....
        /*02c8*/ 	.word	0xffffffff


	//   ....[80]....
        /*02cc*/ 	.word	0xffffffff


	//   ....[81]....
        /*02d0*/ 	.word	0xffffffff


	//   ....[82]....
        /*02d4*/ 	.word	0xffffffff


	//   ....[83]....
        /*02d8*/ 	.word	0xffffffff


	//   ....[84]....
        /*02dc*/ 	.word	0xffffffff


	//   ....[85]....
        /*02e0*/ 	.word	0xffffffff


	//   ....[86]....
        /*02e4*/ 	.word	0xffffffff


	//   ....[87]....
        /*02e8*/ 	.word	0xffffffff


	//   ....[88]....
        /*02ec*/ 	.word	0xffffffff


	//   ....[89]....
        /*02f0*/ 	.word	0xffffffff


	//   ....[90]....
        /*02f4*/ 	.word	0xffffffff


	//   ....[91]....
        /*02f8*/ 	.word	0xffffffff


	//   ....[92]....
        /*02fc*/ 	.word	0xffffffff


	//   ....[93]....
        /*0300*/ 	.word	0xffffffff


	//   ....[94]....
        /*0304*/ 	.word	0xffffffff


	//   ....[95]....
        /*0308*/ 	.word	0xffffffff


	//   ....[96]....
        /*030c*/ 	.word	0xffffffff


	//   ....[97]....
        /*0310*/ 	.word	0xffffffff


	//   ....[98]....
        /*0314*/ 	.word	0xffffffff


	//   ....[99]....
        /*0318*/ 	.word	0xffffffff


	//   ....[100]....
        /*031c*/ 	.word	0xffffffff


	//   ....[101]....
        /*0320*/ 	.word	0xffffffff


	//   ....[102]....
        /*0324*/ 	.word	0xffffffff


	//   ....[103]....
        /*0328*/ 	.word	0xffffffff


	//   ....[104]....
        /*032c*/ 	.word	0xffffffff


	//   ....[105]....
        /*0330*/ 	.word	0xffffffff


	//   ....[106]....
        /*0334*/ 	.word	0xffffffff


	//   ....[107]....
        /*0338*/ 	.word	0xffffffff


	//   ....[108]....
        /*033c*/ 	.word	0xffffffff


	//   ....[109]....
        /*0340*/ 	.word	0xffffffff


	//   ....[110]....
        /*0344*/ 	.word	0xffffffff


	//   ....[111]....
        /*0348*/ 	.word	0xffffffff


	//   ....[112]....
        /*034c*/ 	.word	0xffffffff


	//   ....[113]....
        /*0350*/ 	.word	0xffffffff


	//   ....[114]....
        /*0354*/ 	.word	0xffffffff


	//   ....[115]....
        /*0358*/ 	.word	0xffffffff


	//   ....[116]....
        /*035c*/ 	.word	0xffffffff


	//   ....[117]....
        /*0360*/ 	.word	0xffffffff


	//   ....[118]....
        /*0364*/ 	.word	0xffffffff


	//   ....[119]....
        /*0368*/ 	.word	0xffffffff


	//   ....[120]....
        /*036c*/ 	.word	0xffffffff


	//   ....[121]....
        /*0370*/ 	.word	0xffffffff


	//   ....[122]....
        /*0374*/ 	.word	0xffffffff


	//   ....[123]....
        /*0378*/ 	.word	0xffffffff


	//   ....[124]....
        /*037c*/ 	.word	0xffffffff


	//   ....[125]....
        /*0380*/ 	.word	0xffffffff


	//   ....[126]....
        /*0384*/ 	.word	0xffffffff


	//   ....[127]....
        /*0388*/ 	.word	0xffffffff


	//   ....[128]....
        /*038c*/ 	.word	0xffffffff


	//   ....[129]....
        /*0390*/ 	.word	0xffffffff


	//   ....[130]....
        /*0394*/ 	.word	0xffffffff


	//   ....[131]....
        /*0398*/ 	.word	0xffffffff


	//   ....[132]....
        /*039c*/ 	.word	0xffffffff


	//   ....[133]....
        /*03a0*/ 	.word	0xffffffff


	//   ....[134]....
        /*03a4*/ 	.word	0xffffffff


	//   ....[135]....
        /*03a8*/ 	.word	0xffffffff


	//   ....[136]....
        /*03ac*/ 	.word	0xffffffff


	//   ....[137]....
        /*03b0*/ 	.word	0xffffffff


	//   ....[138]....
        /*03b4*/ 	.word	0xffffffff


	//   ....[139]....
        /*03b8*/ 	.word	0xffffffff


	//   ....[140]....
        /*03bc*/ 	.word	0xffffffff


	//   ....[141]....
        /*03c0*/ 	.word	0xffffffff


	//   ....[142]....
        /*03c4*/ 	.word	0xffffffff


	//   ....[143]....
        /*03c8*/ 	.word	0xffffffff


	//   ....[144]....
        /*03cc*/ 	.word	0xffffffff


	//   ....[145]....
        /*03d0*/ 	.word	0xffffffff


	//   ....[146]....
        /*03d4*/ 	.word	0xffffffff


	//   ....[147]....
        /*03d8*/ 	.word	0xffffffff


	//   ....[148]....
        /*03dc*/ 	.word	0xffffffff


	//   ....[149]....
        /*03e0*/ 	.word	0xffffffff


	//   ....[150]....
        /*03e4*/ 	.word	0xffffffff


	//   ....[151]....
        /*03e8*/ 	.word	0xffffffff


	//   ....[152]....
        /*03ec*/ 	.word	0xffffffff


	//   ....[153]....
        /*03f0*/ 	.word	0xffffffff


	//   ....[154]....
        /*03f4*/ 	.word	0xffffffff


	//   ....[155]....
        /*03f8*/ 	.word	0xffffffff


	//   ....[156]....
        /*03fc*/ 	.word	0xffffffff


	//   ....[157]....
        /*0400*/ 	.word	0xffffffff


	//   ....[158]....
        /*0404*/ 	.word	0xffffffff


	//   ....[159]....
        /*0408*/ 	.word	0x0500000f


	//   ....[160]....
        /*040c*/ 	.word	0x0500000f


	//   ....[161]....
        /*0410*/ 	.word	0x0500000f


	//   ....[162]....
        /*0414*/ 	.word	0x0500000f


	//   ....[163]....
        /*0418*/ 	.word	0x0500000f


	//   ....[164]....
        /*041c*/ 	.word	0x0500000f


	//   ....[165]....
        /*0420*/ 	.word	0x0500000f


	//   ....[166]....
        /*0424*/ 	.word	0x0500000f


	//   ....[167]....
        /*0428*/ 	.word	0x0500000f


	//   ....[168]....
        /*042c*/ 	.word	0x0500000f


	//   ....[169]....
        /*0430*/ 	.word	0x0500000f


	//   ....[170]....
        /*0434*/ 	.word	0x0500000f


	//   ....[171]....
        /*0438*/ 	.word	0x0500000f


	//   ....[172]....
        /*043c*/ 	.word	0x0500000f


	//   ....[173]....
        /*0440*/ 	.word	0x0500000f


	//   ....[174]....
        /*0444*/ 	.word	0x0500000f


	//   ....[175]....
        /*0448*/ 	.word	0x0500000f


	//   ....[176]....
        /*044c*/ 	.word	0x0500000f


	//   ....[177]....
        /*0450*/ 	.word	0x0500000f


	//   ....[178]....
        /*0454*/ 	.word	0x0500000f


	//   ....[179]....
        /*0458*/ 	.word	0x0500000f


	//   ....[180]....
        /*045c*/ 	.word	0x0500000f


	//   ....[181]....
        /*0460*/ 	.word	0x0500000f


	//   ....[182]....
        /*0464*/ 	.word	0x0500000f


	//   ....[183]....
        /*0468*/ 	.word	0x0500000f


	//   ....[184]....
        /*046c*/ 	.word	0x0500000f


	//   ....[185]....
        /*0470*/ 	.word	0x0500000f


	//   ....[186]....
        /*0474*/ 	.word	0x0500000f


	//   ....[187]....
        /*0478*/ 	.word	0x0500000f


	//   ....[188]....
        /*047c*/ 	.word	0x0500000f


	//   ....[189]....
        /*0480*/ 	.word	0x0500000f


	//   ....[190]....
        /*0484*/ 	.word	0x0500000f


	//   ....[191]....
        /*0488*/ 	.word	0x0500000f


	//   ....[192]....
        /*048c*/ 	.word	0x0500000f


	//   ....[193]....
        /*0490*/ 	.word	0x0500000f


	//   ....[194]....
        /*0494*/ 	.word	0x0500000f


	//   ....[195]....
        /*0498*/ 	.word	0x0500000f


	//   ....[196]....
        /*049c*/ 	.word	0x0500000f


	//   ....[197]....
        /*04a0*/ 	.word	0x0500000f


	//   ....[198]....
        /*04a4*/ 	.word	0x0500000f


	//   ....[199]....
        /*04a8*/ 	.word	0x0500000f


	//   ....[200]....
        /*04ac*/ 	.word	0x0500000f


	//   ....[201]....
        /*04b0*/ 	.word	0x0500000f


	//   ....[202]....
        /*04b4*/ 	.word	0x0500000f


	//   ....[203]....
        /*04b8*/ 	.word	0x0500000f


	//   ....[204]....
        /*04bc*/ 	.word	0x0500000f


	//   ....[205]....
        /*04c0*/ 	.word	0x0500000f


	//   ....[206]....
        /*04c4*/ 	.word	0x0500000f


	//   ....[207]....
        /*04c8*/ 	.word	0x0500000f


	//   ....[208]....
        /*04cc*/ 	.word	0x0500000f


	//   ....[209]....
        /*04d0*/ 	.word	0x0500000f


	//   ....[210]....
        /*04d4*/ 	.word	0x0500000f


	//   ....[211]....
        /*04d8*/ 	.word	0x0500000f


	//   ....[212]....
        /*04dc*/ 	.word	0x0500000f


	//   ....[213]....
        /*04e0*/ 	.word	0x0500000f


	//   ....[214]....
        /*04e4*/ 	.word	0x0500000f


	//   ....[215]....
        /*04e8*/ 	.word	0x0500000f


	//   ....[216]....
        /*04ec*/ 	.word	0x0500000f


	//   ....[217]....
        /*04f0*/ 	.word	0x0500000f


	//   ....[218]....
        /*04f4*/ 	.word	0x0500000f


	//   ....[219]....
        /*04f8*/ 	.word	0x0500000f


	//   ....[220]....
        /*04fc*/ 	.word	0x0500000f


	//   ....[221]....
        /*0500*/ 	.word	0x0500000f


	//   ....[222]....
        /*0504*/ 	.word	0x0500000f


	//   ....[223]....
        /*0508*/ 	.word	0x0500000f


	//   ....[224]....
        /*050c*/ 	.word	0x0500000f


	//   ....[225]....
        /*0510*/ 	.word	0x0500000f


	//   ....[226]....
        /*0514*/ 	.word	0x0500000f


	//   ....[227]....
        /*0518*/ 	.word	0x0500000f


	//   ....[228]....
        /*051c*/ 	.word	0x0500000f


	//   ....[229]....
        /*0520*/ 	.word	0x0500000f


	//   ....[230]....
        /*0524*/ 	.word	0x0500000f


	//   ....[231]....
        /*0528*/ 	.word	0x0500000f


	//   ....[232]....
        /*052c*/ 	.word	0x0500000f


	//   ....[233]....
        /*0530*/ 	.word	0x0500000f


	//   ....[234]....
        /*0534*/ 	.word	0x0500000f


	//   ....[235]....
        /*0538*/ 	.word	0x0500000f


	//   ....[236]....
        /*053c*/ 	.word	0x0500000f


	//   ....[237]....
        /*0540*/ 	.word	0x0500000f


	//   ....[238]....
        /*0544*/ 	.word	0x0500000f


	//   ....[239]....
        /*0548*/ 	.word	0x0500000f


	//   ....[240]....
        /*054c*/ 	.word	0x0500000f


	//   ....[241]....
        /*0550*/ 	.word	0x0500000f


	//   ....[242]....
        /*0554*/ 	.word	0x0500000f


	//   ....[243]....
        /*0558*/ 	.word	0x0500000f


	//   ....[244]....
        /*055c*/ 	.word	0x0500000f


	//   ....[245]....
        /*0560*/ 	.word	0x0500000f


	//   ....[246]....
        /*0564*/ 	.word	0x0500000f


	//   ....[247]....
        /*0568*/ 	.word	0x0500000f


	//   ....[248]....
        /*056c*/ 	.word	0x0500000f


	//   ....[249]....
        /*0570*/ 	.word	0x0500000f


	//   ....[250]....
        /*0574*/ 	.word	0x0500000f


	//   ....[251]....
        /*0578*/ 	.word	0x0500000f


	//   ....[252]....
        /*057c*/ 	.word	0x0500000f


	//   ....[253]....
        /*0580*/ 	.word	0x0500000f


	//   ....[254]....
        /*0584*/ 	.word	0x0500000f


	//   ....[255]....
        /*0588*/ 	.word	0x0500000f


	//   ....[0]....
        /*058c*/ 	.word	0x0500000f


	//   ....[1]....
        /*0590*/ 	.word	0x0500000f


	//   ....[2]....
        /*0594*/ 	.word	0x0500000f


	//----- nvinfo : EIATTR_COOP_GROUP_INSTR_OFFSETS
	.align		4
.L_877:
        /*0598*/ 	.byte	0x04, 0x28
        /*059a*/ 	.short	(.L_879 - .L_878)


	//   ....[0]....
.L_878:
        /*059c*/ 	.word	0x00000080


	//   ....[1]....
        /*05a0*/ 	.word	0x000000b0


	//   ....[2]....
        /*05a4*/ 	.word	0x000002d0


	//   ....[3]....
        /*05a8*/ 	.word	0x00000430


	//   ....[4]....
        /*05ac*/ 	.word	0x00000550


	//   ....[5]....
        /*05b0*/ 	.word	0x000006b0


	//   ....[6]....
        /*05b4*/ 	.word	0x000016a0


	//   ....[7]....
        /*05b8*/ 	.word	0x000031e0


	//   ....[8]....
        /*05bc*/ 	.word	0x00003220


	//   ....[9]....
        /*05c0*/ 	.word	0x000034a0


	//   ....[10]....
        /*05c4*/ 	.word	0x00003650


	//   ....[11]....
        /*05c8*/ 	.word	0x00005a60


	//   ....[12]....
        /*05cc*/ 	.word	0x00005a90


	//   ....[13]....
        /*05d0*/ 	.word	0x00005ab0


	//   ....[14]....
        /*05d4*/ 	.word	0x00005ad0


	//   ....[15]....
        /*05d8*/ 	.word	0x00006f70


	//   ....[16]....
        /*05dc*/ 	.word	0x00006fa0


	//   ....[17]....
        /*05e0*/ 	.word	0x00007090


	//   ....[18]....
        /*05e4*/ 	.word	0x000070a0


	//   ....[19]....
        /*05e8*/ 	.word	0x00008390


	//   ....[20]....
        /*05ec*/ 	.word	0x000083d0


	//   ....[21]....
        /*05f0*/ 	.word	0x000083f0


	//   ....[22]....
        /*05f4*/ 	.word	0x00008420


	//   ....[23]....
        /*05f8*/ 	.word	0x00008ac0


	//   ....[24]....
        /*05fc*/ 	.word	0x00008ae0


	//   ....[25]....
        /*0600*/ 	.word	0x00008bb0


	//   ....[26]....
        /*0604*/ 	.word	0x00008bd0


	//   ....[27]....
        /*0608*/ 	.word	0x00008c90


	//   ....[28]....
        /*060c*/ 	.word	0x00008cb0


	//   ....[29]....
        /*0610*/ 	.word	0x00008d80


	//   ....[30]....
        /*0614*/ 	.word	0x00008da0


	//   ....[31]....
        /*0618*/ 	.word	0x00009120


	//   ....[32]....
        /*061c*/ 	.word	0x00009130


	//   ....[33]....
        /*0620*/ 	.word	0x00009560


	//   ....[34]....
        /*0624*/ 	.word	0x00009570


	//   ....[35]....
        /*0628*/ 	.word	0x0000a1a0


	//   ....[36]....
        /*062c*/ 	.word	0x0000a1c0


	//   ....[37]....
        /*0630*/ 	.word	0x0000a280


	//   ....[38]....
        /*0634*/ 	.word	0x0000a2a0


	//   ....[39]....
        /*0638*/ 	.word	0x0000a360


	//   ....[40]....
        /*063c*/ 	.word	0x0000a380


	//   ....[41]....
        /*0640*/ 	.word	0x0000a450


	//   ....[42]....
        /*0644*/ 	.word	0x0000a470


	//   ....[43]....
        /*0648*/ 	.word	0x0000a5b0


	//   ....[44]....
        /*064c*/ 	.word	0x0000a7c0


	//   ....[45]....
        /*0650*/ 	.word	0x0000a7f0


	//   ....[46]....
        /*0654*/ 	.word	0x0000a820


	//   ....[47]....
        /*0658*/ 	.word	0x0000a850


	//   ....[48]....
        /*065c*/ 	.word	0x0000a880


	//   ....[49]....
        /*0660*/ 	.word	0x0000a8b0


	//   ....[50]....
        /*0664*/ 	.word	0x0000aa20


	//   ....[51]....
        /*0668*/ 	.word	0x0000aa50


	//   ....[52]....
        /*066c*/ 	.word	0x0000aa80


	//   ....[53]....
        /*0670*/ 	.word	0x0000aab0


	//   ....[54]....
        /*0674*/ 	.word	0x0000aae0


	//   ....[55]....
        /*0678*/ 	.word	0x0000ab10


	//   ....[56]....
        /*067c*/ 	.word	0x0000aba0


	//   ....[57]....
        /*0680*/ 	.word	0x0000abd0


	//   ....[58]....
        /*0684*/ 	.word	0x0000abe0


	//   ....[59]....
        /*0688*/ 	.word	0x0000ac70


	//   ....[60]....
        /*068c*/ 	.word	0x0000c500


	//   ....[61]....
        /*0690*/ 	.word	0x0000c520


	//   ....[62]....
        /*0694*/ 	.word	0x0000c5c0


	//   ....[63]....
        /*0698*/ 	.word	0x0000c5e0


	//   ....[64]....
        /*069c*/ 	.word	0x0000c670


	//   ....[65]....
        /*06a0*/ 	.word	0x0000c690


	//   ....[66]....
        /*06a4*/ 	.word	0x0000c720


	//   ....[67]....
        /*06a8*/ 	.word	0x0000c740


	//   ....[68]....
        /*06ac*/ 	.word	0x0000c7d0


	//   ....[69]....
        /*06b0*/ 	.word	0x0000c7f0


	//   ....[70]....
        /*06b4*/ 	.word	0x0000c880


	//   ....[71]....
        /*06b8*/ 	.word	0x0000c8a0


	//   ....[72]....
        /*06bc*/ 	.word	0x0000c930


	//   ....[73]....
        /*06c0*/ 	.word	0x0000c950


	//   ....[74]....
        /*06c4*/ 	.word	0x0000c960


	//   ....[75]....
        /*06c8*/ 	.word	0x0000c9e0


	//   ....[76]....
        /*06cc*/ 	.word	0x0000d0e0


	//   ....[77]....
        /*06d0*/ 	.word	0x0000d110


	//   ....[78]....
        /*06d4*/ 	.word	0x0000d170


	//   ....[79]....
        /*06d8*/ 	.word	0x0000d1b0


	//   ....[80]....
        /*06dc*/ 	.word	0x0000d1f0


	//   ....[81]....
        /*06e0*/ 	.word	0x0000d250


	//   ....[82]....
        /*06e4*/ 	.word	0x0000d2a0


	//   ....[83]....
        /*06e8*/ 	.word	0x0000d2f0


	//   ....[84]....
        /*06ec*/ 	.word	0x0000d330


	//   ....[85]....
        /*06f0*/ 	.word	0x0000d390


	//   ....[86]....
        /*06f4*/ 	.word	0x0000d3e0


	//   ....[87]....
        /*06f8*/ 	.word	0x0000d430


	//   ....[88]....
        /*06fc*/ 	.word	0x0000d480


	//   ....[89]....
        /*0700*/ 	.word	0x0000d4d0


	//   ....[90]....
        /*0704*/ 	.word	0x0000d4f0


	//   ....[91]....
        /*0708*/ 	.word	0x0000d520


	//   ....[92]....
        /*070c*/ 	.word	0x0000dc60


	//   ....[93]....
        /*0710*/ 	.word	0x0000dc90


	//   ....[94]....
        /*0714*/ 	.word	0x0000dcf0


	//   ....[95]....
        /*0718*/ 	.word	0x0000dd00


	//   ....[96]....
        /*071c*/ 	.word	0x0000dd50


	//   ....[97]....
        /*0720*/ 	.word	0x0000dd60


	//   ....[98]....
        /*0724*/ 	.word	0x0000ddb0


	//   ....[99]....
        /*0728*/ 	.word	0x0000ddc0


	//   ....[100]....
        /*072c*/ 	.word	0x0000de10


	//   ....[101]....
        /*0730*/ 	.word	0x0000de20


	//   ....[102]....
        /*0734*/ 	.word	0x0000de70


	//   ....[103]....
        /*0738*/ 	.word	0x0000de80


	//   ....[104]....
        /*073c*/ 	.word	0x0000ded0


	//   ....[105]....
        /*0740*/ 	.word	0x0000dee0


	//   ....[106]....
        /*0744*/ 	.word	0x0000def0


	//   ....[107]....
        /*0748*/ 	.word	0x0000df40


	//   ....[108]....
        /*074c*/ 	.word	0x0000e1a0


	//   ....[109]....
        /*0750*/ 	.word	0x0000e1c0


	//   ....[110]....
        /*0754*/ 	.word	0x0000e1d0


	//   ....[111]....
        /*0758*/ 	.word	0x0000e240


	//   ....[112]....
        /*075c*/ 	.word	0x0000e250


	//   ....[113]....
        /*0760*/ 	.word	0x0000e2c0


	//   ....[114]....
        /*0764*/ 	.word	0x0000e2d0


	//   ....[115]....
        /*0768*/ 	.word	0x0000e340


	//   ....[116]....
        /*076c*/ 	.word	0x0000e350


	//   ....[117]....
        /*0770*/ 	.word	0x0000e3c0


	//   ....[118]....
        /*0774*/ 	.word	0x0000e3d0


	//   ....[119]....
        /*0778*/ 	.word	0x0000e440


	//   ....[120]....
        /*077c*/ 	.word	0x0000e450


	//   ....[121]....
        /*0780*/ 	.word	0x0000e4c0


	//   ....[122]....
        /*0784*/ 	.word	0x0000e4d0


	//   ....[123]....
        /*0788*/ 	.word	0x0000e4e0


	//   ....[124]....
        /*078c*/ 	.word	0x0000ea70


	//   ....[125]....
        /*0790*/ 	.word	0x0000eab0


	//   ....[126]....
        /*0794*/ 	.word	0x0000eaf0


	//   ....[127]....
        /*0798*/ 	.word	0x0000eb10


	//   ....[128]....
        /*079c*/ 	.word	0x0000eb20


	//   ....[129]....
        /*07a0*/ 	.word	0x0000eb40


	//   ....[130]....
        /*07a4*/ 	.word	0x0000ebb0


	//   ....[131]....
        /*07a8*/ 	.word	0x0000ebd0


	//   ....[132]....
        /*07ac*/ 	.word	0x0000ec30


	//   ....[133]....
        /*07b0*/ 	.word	0x0000ec50


	//   ....[134]....
        /*07b4*/ 	.word	0x0000ecb0


	//   ....[135]....
        /*07b8*/ 	.word	0x0000ecd0


	//   ....[136]....
        /*07bc*/ 	.word	0x0000ed30


	//   ....[137]....
        /*07c0*/ 	.word	0x0000ed50


	//   ....[138]....
        /*07c4*/ 	.word	0x0000eda0


	//   ....[139]....
        /*07c8*/ 	.word	0x0000edc0


	//   ....[140]....
        /*07cc*/ 	.word	0x0000f200


	//   ....[141]....
        /*07d0*/ 	.word	0x0000f230


	//   ....[142]....
        /*07d4*/ 	.word	0x0000f290


	//   ....[143]....
        /*07d8*/ 	.word	0x0000f2c0


	//   ....[144]....
        /*07dc*/ 	.word	0x0000f2f0


	//   ....[145]....
        /*07e0*/ 	.word	0x0000f320


	//   ....[146]....
        /*07e4*/ 	.word	0x0000f350


	//   ....[147]....
        /*07e8*/ 	.word	0x0000f380


	//   ....[148]....
        /*07ec*/ 	.word	0x0000f520


	//   ....[149]....
        /*07f0*/ 	.word	0x0000f550


	//   ....[150]....
        /*07f4*/ 	.word	0x0000f580


	//   ....[151]....
        /*07f8*/ 	.word	0x0000f5b0


	//   ....[152]....
        /*07fc*/ 	.word	0x0000f5e0


	//   ....[153]....
        /*0800*/ 	.word	0x0000f610


	//   ....[154]....
        /*0804*/ 	.word	0x0000f6d0


	//   ....[155]....
        /*0808*/ 	.word	0x0000f6f0


	//   ....[156]....
        /*080c*/ 	.word	0x0000f700


	//   ....[157]....
        /*0810*/ 	.word	0x0000f760


	//   ....[158]....
        /*0814*/ 	.word	0x0000fd80


	//   ....[159]....
        /*0818*/ 	.word	0x00010260


	//   ....[160]....
        /*081c*/ 	.word	0x00010350


	//   ....[161]....
        /*0820*/ 	.word	0x000103f0


	//   ....[162]....
        /*0824*/ 	.word	0x00010450


	//   ....[163]....
        /*0828*/ 	.word	0x00010560


	//   ....[164]....
        /*082c*/ 	.word	0x000105c0


	//   ....[165]....
        /*0830*/ 	.word	0x000106c0


	//   ....[166]....
        /*0834*/ 	.word	0x00010730


	//   ....[167]....
        /*0838*/ 	.word	0x00010830


	//   ....[168]....
        /*083c*/ 	.word	0x000108a0


	//   ....[169]....
        /*0840*/ 	.word	0x000109a0


	//   ....[170]....
        /*0844*/ 	.word	0x00010a10


	//   ....[171]....
        /*0848*/ 	.word	0x00010b10


	//   ....[172]....
        /*084c*/ 	.word	0x00010b80


	//   ....[173]....
        /*0850*/ 	.word	0x00010c80


	//   ....[174]....
        /*0854*/ 	.word	0x00010cf0


	//   ....[175]....
        /*0858*/ 	.word	0x00010d90


	//   ....[176]....
        /*085c*/ 	.word	0x00010e90


	//   ....[177]....
        /*0860*/ 	.word	0x00010f00


	//   ....[178]....
        /*0864*/ 	.word	0x00010f80


	//   ....[179]....
        /*0868*/ 	.word	0x00011030


	//   ....[180]....
        /*086c*/ 	.word	0x000110b0


	//   ....[181]....
        /*0870*/ 	.word	0x00011180


	//   ....[182]....
        /*0874*/ 	.word	0x00011200


	//   ....[183]....
        /*0878*/ 	.word	0x000112d0


	//   ....[184]....
        /*087c*/ 	.word	0x00011350


	//   ....[185]....
        /*0880*/ 	.word	0x00011420


	//   ....[186]....
        /*0884*/ 	.word	0x000114a0


	//   ....[187]....
        /*0888*/ 	.word	0x00011570


	//   ....[188]....
        /*088c*/ 	.word	0x000115f0


	//   ....[189]....
        /*0890*/ 	.word	0x000116c0


	//   ....[190]....
        /*0894*/ 	.word	0x00011740


	//   ....[191]....
        /*0898*/ 	.word	0x000117f0


	//   ....[192]....
        /*089c*/ 	.word	0x00011920


	//   ....[193]....
        /*08a0*/ 	.word	0x000119d0


	//   ....[194]....
        /*08a4*/ 	.word	0x00011a30


	//   ....[195]....
        /*08a8*/ 	.word	0x00011af0


	//   ....[196]....
        /*08ac*/ 	.word	0x00011b50


	//   ....[197]....
        /*08b0*/ 	.word	0x00011c10


	//   ....[198]....
        /*08b4*/ 	.word	0x00011c70


	//   ....[199]....
        /*08b8*/ 	.word	0x00011d30


	//   ....[200]....
        /*08bc*/ 	.word	0x00011d90


	//   ....[201]....
        /*08c0*/ 	.word	0x00011e50


	//   ....[202]....
        /*08c4*/ 	.word	0x00011eb0


	//   ....[203]....
        /*08c8*/ 	.word	0x00011f70


	//   ....[204]....
        /*08cc*/ 	.word	0x00011fd0


	//   ....[205]....
        /*08d0*/ 	.word	0x00012090


	//   ....[206]....
        /*08d4*/ 	.word	0x000120f0


	//   ....[207]....
        /*08d8*/ 	.word	0x000121b0


	//   ....[208]....
        /*08dc*/ 	.word	0x000122a0


	//   ....[209]....
        /*08e0*/ 	.word	0x00012340


	//   ....[210]....
        /*08e4*/ 	.word	0x000123a0


	//   ....[211]....
        /*08e8*/ 	.word	0x00012480


	//   ....[212]....
        /*08ec*/ 	.word	0x000124e0


	//   ....[213]....
        /*08f0*/ 	.word	0x000125c0


	//   ....[214]....
        /*08f4*/ 	.word	0x00012620


	//   ....[215]....
        /*08f8*/ 	.word	0x00012700


	//   ....[216]....
        /*08fc*/ 	.word	0x00012760


	//   ....[217]....
        /*0900*/ 	.word	0x00012840


	//   ....[218]....
        /*0904*/ 	.word	0x000128a0


	//   ....[219]....
        /*0908*/ 	.word	0x00012980


	//   ....[220]....
        /*090c*/ 	.word	0x000129e0


	//   ....[221]....
        /*0910*/ 	.word	0x00012ac0


	//   ....[222]....
        /*0914*/ 	.word	0x00012b20


	//   ....[223]....
        /*0918*/ 	.word	0x00012bf0


	//   ....[224]....
        /*091c*/ 	.word	0x00012d10


	//   ....[225]....
        /*0920*/ 	.word	0x00012dc0


	//   ....[226]....
        /*0924*/ 	.word	0x00012e70


	//   ....[227]....
        /*0928*/ 	.word	0x00012f40


	//   ....[228]....
        /*092c*/ 	.word	0x00012fa0


	//   ....[229]....
        /*0930*/ 	.word	0x00013080


	//   ....[230]....
        /*0934*/ 	.word	0x000130e0


	//   ....[231]....
        /*0938*/ 	.word	0x000131b0


	//   ....[232]....
        /*093c*/ 	.word	0x00013210


	//   ....[233]....
        /*0940*/ 	.word	0x000132e0


	//   ....[234]....
        /*0944*/ 	.word	0x00013340


	//   ....[235]....
        /*0948*/ 	.word	0x00013420


	//   ....[236]....
        /*094c*/ 	.word	0x00013480


	//   ....[237]....
        /*0950*/ 	.word	0x00013550


	//   ....[238]....
        /*0954*/ 	.word	0x000135b0


	//   ....[239]....
        /*0958*/ 	.word	0x00013670


	//   ....[240]....
        /*095c*/ 	.word	0x00013700


	//   ....[241]....
        /*0960*/ 	.word	0x000137a0


	//   ....[242]....
        /*0964*/ 	.word	0x00013920


	//   ....[243]....
        /*0968*/ 	.word	0x00013990


	//   ....[244]....
        /*096c*/ 	.word	0x00013a00


	//   ....[245]....
        /*0970*/ 	.word	0x00013a70


	//   ....[246]....
        /*0974*/ 	.word	0x00013ae0


	//   ....[247]....
        /*0978*/ 	.word	0x00013b60


	//   ....[248]....
        /*097c*/ 	.word	0x00013be0


	//   ....[249]....
        /*0980*/ 	.word	0x00013c70


	//   ....[250]....
        /*0984*/ 	.word	0x00013ce0


	//   ....[251]....
        /*0988*/ 	.word	0x00013d50


	//   ....[252]....
        /*098c*/ 	.word	0x00013dc0


	//   ....[253]....
        /*0990*/ 	.word	0x00013e40


	//   ....[254]....
        /*0994*/ 	.word	0x00013eb0


	//   ....[255]....
        /*0998*/ 	.word	0x00013f50


	//   ....[0]....
        /*099c*/ 	.word	0x00013fa0


	//   ....[1]....
        /*09a0*/ 	.word	0x00014030


	//   ....[2]....
        /*09a4*/ 	.word	0x00014160


	//----- nvinfo : EIATTR_REG_RECONFIG
	.align		4
.L_879:
        /*09a8*/ 	.byte	0x01, 0x54
	.zero		2


	//----- nvinfo : EIATTR_SYSCALL_OFFSETS
	.align		4
        /*09ac*/ 	.byte	0x04, 0x46
        /*09ae*/ 	.short	(.L_881 - .L_880)


	//   ....[0]....
.L_880:
        /*09b0*/ 	.word	0x00001880


	//   ....[1]....
        /*09b4*/ 	.word	0x0000bbf0


	//   ....[2]....
        /*09b8*/ 	.word	0x0000bd40


	//   ....[3]....
        /*09bc*/ 	.word	0x0000be30


	//   ....[4]....
        /*09c0*/ 	.word	0x0000cd90


	//----- nvinfo : EIATTR_MBARRIER_INSTR_OFFSETS
	.align		4
.L_881:
        /*09c4*/ 	.byte	0x04, 0x39
        /*09c6*/ 	.short	(.L_883 - .L_882)


	//   ....[0]....
.L_882:
        /*09c8*/ 	.word	0x00000180
        /*09cc*/ 	.word	0x000000ff
        /*09d0*/ 	.word	0x00028800
        /*09d4*/ 	.short	0x0100
        /*09d6*/ 	.byte	0x08
	.zero		1


	//   ....[1]....
        /*09d8*/ 	.word	0x00000190
        /*09dc*/ 	.word	0x000000ff
        /*09e0*/ 	.word	0x00028820
        /*09e4*/ 	.short	0x0100
        /*09e6*/ 	.byte	0x08
	.zero		1


	//   ....[2]....
        /*09e8*/ 	.word	0x00000280
        /*09ec*/ 	.word	0x000000ff
        /*09f0*/ 	.word	0x00028830
        /*09f4*/ 	.short	0x0100
        /*09f6*/ 	.byte	0x08
	.zero		1


	//   ....[3]....
        /*09f8*/ 	.word	0x00000290
        /*09fc*/ 	.word	0x000000ff
        /*0a00*/ 	.word	0x00028840
        /*0a04*/ 	.short	0x0100
        /*0a06*/ 	.byte	0x08
	.zero		1


	//   ....[4]....
        /*0a08*/ 	.word	0x000002a0
        /*0a0c*/ 	.word	0x000000ff
        /*0a10*/ 	.word	0x00028838
        /*0a14*/ 	.short	0x0100
        /*0a16*/ 	.byte	0x08
	.zero		1


	//   ....[5]....
        /*0a18*/ 	.word	0x000002b0
        /*0a1c*/ 	.word	0x000000ff
        /*0a20*/ 	.word	0x00028848
        /*0a24*/ 	.short	0x0100
        /*0a26*/ 	.byte	0x08
	.zero		1


	//   ....[6]....
        /*0a28*/ 	.word	0x000003e0
        /*0a2c*/ 	.word	0x000000ff
        /*0a30*/ 	.word	0x00028850
        /*0a34*/ 	.short	0x0100
        /*0a36*/ 	.byte	0x08
	.zero		1


	//   ....[7]....
        /*0a38*/ 	.word	0x000003f0
        /*0a3c*/ 	.word	0x000000ff
        /*0a40*/ 	.word	0x00028860
        /*0a44*/ 	.short	0x0100
        /*0a46*/ 	.byte	0x08
	.zero		1


	//   ....[8]....
        /*0a48*/ 	.word	0x00000400
        /*0a4c*/ 	.word	0x000000ff
        /*0a50*/ 	.word	0x00028858
        /*0a54*/ 	.short	0x0100
        /*0a56*/ 	.byte	0x08
	.zero		1


	//   ....[9]....
        /*0a58*/ 	.word	0x00000410
        /*0a5c*/ 	.word	0x000000ff
        /*0a60*/ 	.word	0x00028868
        /*0a64*/ 	.short	0x0100
        /*0a66*/ 	.byte	0x08
	.zero		1


	//   ....[10]....
        /*0a68*/ 	.word	0x00000500
        /*0a6c*/ 	.word	0x000000ff
        /*0a70*/ 	.word	0x00028870
        /*0a74*/ 	.short	0x0100
        /*0a76*/ 	.byte	0x06
	.zero		1


	//   ....[11]....
        /*0a78*/ 	.word	0x00000510
        /*0a7c*/ 	.word	0x000000ff
        /*0a80*/ 	.word	0x00028880
        /*0a84*/ 	.short	0x0100
        /*0a86*/ 	.byte	0x06
	.zero		1


	//   ....[12]....
        /*0a88*/ 	.word	0x00000520
        /*0a8c*/ 	.word	0x000000ff
        /*0a90*/ 	.word	0x00028878
        /*0a94*/ 	.short	0x0100
        /*0a96*/ 	.byte	0x06
	.zero		1


	//   ....[13]....
        /*0a98*/ 	.word	0x00000530
        /*0a9c*/ 	.word	0x000000ff
        /*0aa0*/ 	.word	0x00028888
        /*0aa4*/ 	.short	0x0100
        /*0aa6*/ 	.byte	0x06
	.zero		1


	//   ....[14]....
        /*0aa8*/ 	.word	0x00000660
        /*0aac*/ 	.word	0x000000ff
        /*0ab0*/ 	.word	0x00028890
        /*0ab4*/ 	.short	0x0100
        /*0ab6*/ 	.byte	0x08
	.zero		1


	//   ....[15]....
        /*0ab8*/ 	.word	0x00000670
        /*0abc*/ 	.word	0x000000ff
        /*0ac0*/ 	.word	0x000288a0
        /*0ac4*/ 	.short	0x0100
        /*0ac6*/ 	.byte	0x08
	.zero		1


	//   ....[16]....
        /*0ac8*/ 	.word	0x00000680
        /*0acc*/ 	.word	0x000000ff
        /*0ad0*/ 	.word	0x00028898
        /*0ad4*/ 	.short	0x0100
        /*0ad6*/ 	.byte	0x08
	.zero		1


	//   ....[17]....
        /*0ad8*/ 	.word	0x00000690
        /*0adc*/ 	.word	0x000000ff
        /*0ae0*/ 	.word	0x000288a8
        /*0ae4*/ 	.short	0x0100
        /*0ae6*/ 	.byte	0x08
	.zero		1


	//   ....[18]....
        /*0ae8*/ 	.word	0x000007c0
        /*0aec*/ 	.word	0x000000ff
        /*0af0*/ 	.word	0x000288b0
        /*0af4*/ 	.short	0x0100
        /*0af6*/ 	.byte	0x08
	.zero		1


	//   ....[19]....
        /*0af8*/ 	.word	0x000007d0
        /*0afc*/ 	.word	0x000000ff
        /*0b00*/ 	.word	0x000288c0
        /*0b04*/ 	.short	0x0100
        /*0b06*/ 	.byte	0x08
	.zero		1


	//   ....[20]....
        /*0b08*/ 	.word	0x000007e0
        /*0b0c*/ 	.word	0x000000ff
        /*0b10*/ 	.word	0x000288b8
        /*0b14*/ 	.short	0x0100
        /*0b16*/ 	.byte	0x08
	.zero		1


	//   ....[21]....
        /*0b18*/ 	.word	0x000007f0
        /*0b1c*/ 	.word	0x000000ff
        /*0b20*/ 	.word	0x000288c8
        /*0b24*/ 	.short	0x0100
        /*0b26*/ 	.byte	0x08
	.zero		1


	//   ....[22]....
        /*0b28*/ 	.word	0x000018e0
        /*0b2c*/ 	.word	0x000000ff
        /*0b30*/ 	.word	0x00028800
        /*0b34*/ 	.short	0x010a
        /*0b36*/ 	.byte	0x2a
	.zero		1


	//   ....[23]....
        /*0b38*/ 	.word	0x00001960
        /*0b3c*/ 	.word	0x00000000
        /*0b40*/ 	.word	0x00028830
        /*0b44*/ 	.short	0x010a
        /*0b46*/ 	.byte	0x3f
	.zero		1


	//   ....[24]....
        /*0b48*/ 	.word	0x000019b0
        /*0b4c*/ 	.word	0x00000000
        /*0b50*/ 	.word	0x00028830
        /*0b54*/ 	.short	0x010a
        /*0b56*/ 	.byte	0x3f
	.zero		1


	//   ....[25]....
        /*0b58*/ 	.word	0x00002520
        /*0b5c*/ 	.word	0x000000ff
        /*0b60*/ 	.word	0x00000000
        /*0b64*/ 	.short	0x0101
        /*0b66*/ 	.byte	0x06
	.zero		1


	//   ....[26]....
        /*0b68*/ 	.word	0x00004680
        /*0b6c*/ 	.word	0x000000ff
        /*0b70*/ 	.word	0x00028830
        /*0b74*/ 	.short	0x010a
        /*0b76*/ 	.byte	0x06
	.zero		1


	//   ....[27]....
        /*0b78*/ 	.word	0x000046c0
        /*0b7c*/ 	.word	0x000000ff
        /*0b80*/ 	.word	0x00028830
        /*0b84*/ 	.short	0x010a
        /*0b86*/ 	.byte	0x06
	.zero		1


	//   ....[28]....
        /*0b88*/ 	.word	0x00004a60
        /*0b8c*/ 	.word	0x000000ff
        /*0b90*/ 	.word	0x00028850
        /*0b94*/ 	.short	0x010a
        /*0b96*/ 	.byte	0x06
	.zero		1


	//   ....[29]....
        /*0b98*/ 	.word	0x00004aa0
        /*0b9c*/ 	.word	0x000000ff
        /*0ba0*/ 	.word	0x00028850
        /*0ba4*/ 	.short	0x010a
        /*0ba6*/ 	.byte	0x06
	.zero		1


	//   ....[30]....
        /*0ba8*/ 	.word	0x000053c0
        /*0bac*/ 	.word	0x000000ff
        /*0bb0*/ 	.word	0x00000000
        /*0bb4*/ 	.short	0x0101
        /*0bb6*/ 	.byte	0x07
	.zero		1


	//   ....[31]....
        /*0bb8*/ 	.word	0x000068b0
        /*0bbc*/ 	.word	0x000000ff
        /*0bc0*/ 	.word	0x00000000
        /*0bc4*/ 	.short	0x0101
        /*0bc6*/ 	.byte	0x07
	.zero		1


	//   ....[32]....
        /*0bc8*/ 	.word	0x00006ee0
        /*0bcc*/ 	.word	0x000000ff
        /*0bd0*/ 	.word	0x00028850
        /*0bd4*/ 	.short	0x010a
        /*0bd6*/ 	.byte	0x05
	.zero		1


	//   ....[33]....
        /*0bd8*/ 	.word	0x00006f20
        /*0bdc*/ 	.word	0x000000ff
        /*0be0*/ 	.word	0x00028850
        /*0be4*/ 	.short	0x010a
        /*0be6*/ 	.byte	0x05
	.zero		1


	//   ....[34]....
        /*0be8*/ 	.word	0x000074f0
        /*0bec*/ 	.word	0x000000ff
        /*0bf0*/ 	.word	0x00000000
        /*0bf4*/ 	.short	0x0101
        /*0bf6*/ 	.byte	0x04
	.zero		1


	//   ....[35]....
        /*0bf8*/ 	.word	0x00008ab0
        /*0bfc*/ 	.word	0x00000011
        /*0c00*/ 	.word	0x00000000
        /*0c04*/ 	.short	0x0101
        /*0c06*/ 	.byte	0x3f
	.zero		1


	//   ....[36]....
        /*0c08*/ 	.word	0x00008f50
        /*0c0c*/ 	.word	0x00000011
        /*0c10*/ 	.word	0x00000000
        /*0c14*/ 	.short	0x0101
        /*0c16*/ 	.byte	0x3f
	.zero		1


	//   ....[37]....
        /*0c18*/ 	.word	0x0000c330
        /*0c1c*/ 	.word	0x00000007
        /*0c20*/ 	.word	0x00028840
        /*0c24*/ 	.short	0x010a
        /*0c26*/ 	.byte	0x3f
	.zero		1


	//   ....[38]....
        /*0c28*/ 	.word	0x0000ca90
        /*0c2c*/ 	.word	0x00000007
        /*0c30*/ 	.word	0x00028830
        /*0c34*/ 	.short	0x0107
        /*0c36*/ 	.byte	0x3f
	.zero		1


	//   ....[39]....
        /*0c38*/ 	.word	0x0000cb60
        /*0c3c*/ 	.word	0x00000007
        /*0c40*/ 	.word	0x00028830
        /*0c44*/ 	.short	0x0101
        /*0c46*/ 	.byte	0x3f
	.zero		1


	//   ....[40]....
        /*0c48*/ 	.word	0x0000d620
        /*0c4c*/ 	.word	0x00000016
        /*0c50*/ 	.word	0x00028800
        /*0c54*/ 	.short	0x0107
        /*0c56*/ 	.byte	0x3f
	.zero		1


	//   ....[41]....
        /*0c58*/ 	.word	0x0000d730
        /*0c5c*/ 	.word	0x00000016
        /*0c60*/ 	.word	0x00028800
        /*0c64*/ 	.short	0x0101
        /*0c66*/ 	.byte	0x3f
	.zero		1


	//   ....[42]....
        /*0c68*/ 	.word	0x0000d750
        /*0c6c*/ 	.word	0x00000016
        /*0c70*/ 	.word	0x00028820
        /*0c74*/ 	.short	0x010a
        /*0c76*/ 	.byte	0x3f
	.zero		1


	//   ....[43]....
        /*0c78*/ 	.word	0x0000dad0
        /*0c7c*/ 	.word	0x00000006
        /*0c80*/ 	.word	0x00028840
        /*0c84*/ 	.short	0x010a
        /*0c86*/ 	.byte	0x3f
	.zero		1


	//   ....[44]....
        /*0c88*/ 	.word	0x0000dfd0
        /*0c8c*/ 	.word	0x00000006
        /*0c90*/ 	.word	0x00028830
        /*0c94*/ 	.short	0x0107
        /*0c96*/ 	.byte	0x3f
	.zero		1


	//   ....[45]....
        /*0c98*/ 	.word	0x0000e090
        /*0c9c*/ 	.word	0x00000006
        /*0ca0*/ 	.word	0x00028830
        /*0ca4*/ 	.short	0x0101
        /*0ca6*/ 	.byte	0x3f
	.zero		1


	//   ....[46]....
        /*0ca8*/ 	.word	0x0000e0f0
        /*0cac*/ 	.word	0x00000006
        /*0cb0*/ 	.word	0x00028860
        /*0cb4*/ 	.short	0x010a
        /*0cb6*/ 	.byte	0x3f
	.zero		1


	//   ....[47]....
        /*0cb8*/ 	.word	0x0000e690
        /*0cbc*/ 	.word	0x00000006
        /*0cc0*/ 	.word	0x00028850
        /*0cc4*/ 	.short	0x0107
        /*0cc6*/ 	.byte	0x3f
	.zero		1


	//   ....[48]....
        /*0cc8*/ 	.word	0x0000e7c0
        /*0ccc*/ 	.word	0x00000006
        /*0cd0*/ 	.word	0x00028850
        /*0cd4*/ 	.short	0x0101
        /*0cd6*/ 	.byte	0x3f
	.zero		1


	//   ....[49]....
        /*0cd8*/ 	.word	0x0000e9d0
        /*0cdc*/ 	.word	0x00000000
        /*0ce0*/ 	.word	0x00028860
        /*0ce4*/ 	.short	0x010a
        /*0ce6*/ 	.byte	0x3f
	.zero		1


	//   ....[50]....
        /*0ce8*/ 	.word	0x0000ef00
        /*0cec*/ 	.word	0x00000000
        /*0cf0*/ 	.word	0x00028850
        /*0cf4*/ 	.short	0x0107
        /*0cf6*/ 	.byte	0x3f
	.zero		1


	//   ....[51]....
        /*0cf8*/ 	.word	0x0000efc0
        /*0cfc*/ 	.word	0x00000000
        /*0d00*/ 	.word	0x00028850
        /*0d04*/ 	.short	0x0101
        /*0d06*/ 	.byte	0x3f
	.zero		1


	//   ....[52]....
        /*0d08*/ 	.word	0x0000fd00
        /*0d0c*/ 	.word	0x00000004
        /*0d10*/ 	.word	0x00028820
        /*0d14*/ 	.short	0x010a
        /*0d16*/ 	.byte	0x3f
	.zero		1


	//   ....[53]....
        /*0d18*/ 	.word	0x0000fe80
        /*0d1c*/ 	.word	0x00000005
        /*0d20*/ 	.word	0x00028840
        /*0d24*/ 	.short	0x010a
        /*0d26*/ 	.byte	0x3f
	.zero		1


	//   ....[54]....
        /*0d28*/ 	.word	0x0000ff20
        /*0d2c*/ 	.word	0x00000019
        /*0d30*/ 	.word	0x00028840
        /*0d34*/ 	.short	0x010a
        /*0d36*/ 	.byte	0x3f
	.zero		1


	//   ....[55]....
        /*0d38*/ 	.word	0x0000ff60
        /*0d3c*/ 	.word	0x00000005
        /*0d40*/ 	.word	0x00028860
        /*0d44*/ 	.short	0x010a
        /*0d46*/ 	.byte	0x3f
	.zero		1


	//   ....[56]....
        /*0d48*/ 	.word	0x0000ffa0
        /*0d4c*/ 	.word	0x00000019
        /*0d50*/ 	.word	0x00028860
        /*0d54*/ 	.short	0x010a
        /*0d56*/ 	.byte	0x3f
	.zero		1


	//   ....[57]....
        /*0d58*/ 	.word	0x00010010
        /*0d5c*/ 	.word	0x00000003
        /*0d60*/ 	.word	0x00028800
        /*0d64*/ 	.short	0x010a
        /*0d66*/ 	.byte	0x3f
	.zero		1


	//   ....[58]....
        /*0d68*/ 	.word	0x00010060
        /*0d6c*/ 	.word	0x00000000
        /*0d70*/ 	.word	0x00028830
        /*0d74*/ 	.short	0x010a
        /*0d76*/ 	.byte	0x3f
	.zero		1


	//   ....[59]....
        /*0d78*/ 	.word	0x000100c0
        /*0d7c*/ 	.word	0x00000008
        /*0d80*/ 	.word	0x00028830
        /*0d84*/ 	.short	0x010a
        /*0d86*/ 	.byte	0x3f
	.zero		1


	//   ....[60]....
        /*0d88*/ 	.word	0x00010120
        /*0d8c*/ 	.word	0x00000008
        /*0d90*/ 	.word	0x00028850
        /*0d94*/ 	.short	0x010a
        /*0d96*/ 	.byte	0x3f
	.zero		1


	//   ....[61]....
        /*0d98*/ 	.word	0x00010180
        /*0d9c*/ 	.word	0x00000005
        /*0da0*/ 	.word	0x00028850
        /*0da4*/ 	.short	0x010a
        /*0da6*/ 	.byte	0x3f
	.zero		1


	//   ....[62]....
        /*0da8*/ 	.word	0x000102a0
        /*0dac*/ 	.word	0x00000007
        /*0db0*/ 	.word	0x00028840
        /*0db4*/ 	.short	0x010a
        /*0db6*/ 	.byte	0x3f
	.zero		1


	//   ....[63]....
        /*0db8*/ 	.word	0x00011820
        /*0dbc*/ 	.word	0x00000016
        /*0dc0*/ 	.word	0x00028820
        /*0dc4*/ 	.short	0x010a
        /*0dc6*/ 	.byte	0x3f
	.zero		1


	//   ....[64]....
        /*0dc8*/ 	.word	0x00011870
        /*0dcc*/ 	.word	0x00000006
        /*0dd0*/ 	.word	0x00028840
        /*0dd4*/ 	.short	0x010a
        /*0dd6*/ 	.byte	0x3f
	.zero		1


	//   ....[65]....
        /*0dd8*/ 	.word	0x000121f0
        /*0ddc*/ 	.word	0x00000006
        /*0de0*/ 	.word	0x00028860
        /*0de4*/ 	.short	0x010a
        /*0de6*/ 	.byte	0x3f
	.zero		1


	//   ....[66]....
        /*0de8*/ 	.word	0x00012c60
        /*0dec*/ 	.word	0x00000000
        /*0df0*/ 	.word	0x00028860
        /*0df4*/ 	.short	0x010a
        /*0df6*/ 	.byte	0x3f
	.zero		1


	//   ....[67]....
        /*0df8*/ 	.word	0x00014080
        /*0dfc*/ 	.word	0x00000004
        /*0e00*/ 	.word	0x00028820
        /*0e04*/ 	.short	0x010a
        /*0e06*/ 	.byte	0x3f
	.zero		1


	//   ....[68]....
        /*0e08*/ 	.word	0x00014220
        /*0e0c*/ 	.word	0x00000005
        /*0e10*/ 	.word	0x00028840
        /*0e14*/ 	.short	0x010a
        /*0e16*/ 	.byte	0x3f
	.zero		1


	//   ....[69]....
        /*0e18*/ 	.word	0x00014270
        /*0e1c*/ 	.word	0x00000019
        /*0e20*/ 	.word	0x00028840
        /*0e24*/ 	.short	0x010a
        /*0e26*/ 	.byte	0x3f
	.zero		1


	//   ....[70]....
        /*0e28*/ 	.word	0x000142c0
        /*0e2c*/ 	.word	0x00000005
        /*0e30*/ 	.word	0x00028860
        /*0e34*/ 	.short	0x010a
        /*0e36*/ 	.byte	0x3f
	.zero		1


	//----- nvinfo : EIATTR_NUM_MBARRIERS
	.align		4
.L_883:
        /*0e38*/ 	.byte	0x03, 0x38
        /*0e3a*/ 	.short	0x0016


	//----- nvinfo : EIATTR_EXIT_INSTR_OFFSETS
	.align		4
        /*0e3c*/ 	.byte	0x04, 0x1c
        /*0e3e*/ 	.short	(.L_885 - .L_884)


	//   ....[0]....
.L_884:
        /*0e40*/ 	.word	0x000009a0


	//   ....[1]....
        /*0e44*/ 	.word	0x0000a560


	//   ....[2]....
        /*0e48*/ 	.word	0x0000fff0


	//----- nvinfo : EIATTR_MAX_THREADS
	.align		4
.L_885:
        /*0e4c*/ 	.byte	0x04, 0x05
        /*0e4e*/ 	.short	(.L_887 - .L_886)
.L_886:
        /*0e50*/ 	.word	0x00000180
        /*0e54*/ 	.word	0x00000001
        /*0e58*/ 	.word	0x00000001


	//----- nvinfo : EIATTR_CRS_STACK_SIZE
	.align		4
.L_887:
        /*0e5c*/ 	.byte	0x04, 0x1e
        /*0e5e*/ 	.short	(.L_889 - .L_888)
.L_888:
        /*0e60*/ 	.word	0x00000000


	//----- nvinfo : EIATTR_CBANK_PARAM_SIZE
	.align		4
.L_889:
        /*0e64*/ 	.byte	0x03, 0x19
        /*0e66*/ 	.short	0x0af0


	//----- nvinfo : EIATTR_PARAM_CBANK
	.align		4
        /*0e68*/ 	.byte	0x04, 0x0a
        /*0e6a*/ 	.short	(.L_891 - .L_890)
	.align		4
.L_890:
        /*0e6c*/ 	.word	index@(.nv.constant0._ZN7cutlass13device_kernelIN5flash11enable_sm90INS1_16FlashAttnFwdSm90INS1_25CollectiveMainloopFwdSm90ILi2EN4cute5tupleIJNS5_1CILi1EEES8_S8_EEENS6_IJNS7_ILi128EEESA_SA_EEELi128ENS_6half_tEfNS_4arch4Sm90ELb0ELb0ELb1ELb1ELb1ELb0ELb0ELb1ELb1ELb1ELb1ELb0EEENS1_21CollectiveEpilogueFwdISB_S9_SC_SE_Li256ELb1ELb1ELb1ELb0EEENS1_36VarlenDynamicPersistentTileSchedulerILi128ELi128ELi256ELi128ELb1ELb1ELb1ELb0ELb1ELb1EEEEEEEEEvNT_6ParamsE)
        /*0e70*/ 	.short	0x0210
        /*0e72*/ 	.short	0x0af0


	//----- nvinfo : EIATTR_SW_WAR
	.align		4
.L_891:
        /*0e74*/ 	.byte	0x04, 0x36
        /*0e76*/ 	.short	(.L_893 - .L_892)
.L_892:
        /*0e78*/ 	.word	0x00000008
.L_893:


//--------------------- .nv.info._ZN7cutlass13device_kernelIN5flash11enable_sm90INS1_16FlashAttnFwdSm90INS1_25CollectiveMainloopFwdSm90ILi2EN4cute5tupleIJNS5_1CILi1EEES8_S8_EEENS6_IJNS7_ILi128EEESA_SA_EEELi128ENS_6half_tEfNS_4arch4Sm90ELb0ELb0ELb1ELb1ELb1ELb1ELb0ELb1ELb1ELb1ELb1ELb0EEENS1_21CollectiveEpilogueFwdISB_S9_SC_SE_Li256ELb1ELb1ELb1ELb0EEENS1_36VarlenDynamicPersistentTileSchedulerILi128ELi128ELi256ELi128ELb1ELb1ELb1ELb0ELb1ELb1EEEEEEEEEvNT_6ParamsE --------------------------
	.section	.nv.info._ZN7cutlass13device_kernelIN5flash11enable_sm90INS1_16FlashAttnFwdSm90INS1_25CollectiveMainloopFwdSm90ILi2EN4cute5tupleIJNS5_1CILi1EEES8_S8_EEENS6_IJNS7_ILi128EEESA_SA_EEELi128ENS_6half_tEfNS_4arch4Sm90ELb0ELb0ELb1ELb1ELb1ELb1ELb0ELb1ELb1ELb1ELb1ELb0EEENS1_21CollectiveEpilogueFwdISB_S9_SC_SE_Li256ELb1ELb1ELb1ELb0EEENS1_36VarlenDynamicPersistentTileSchedulerILi128ELi128ELi256ELi128ELb1ELb1ELb1ELb0ELb1ELb1EEEEEEEEEvNT_6ParamsE,"",@"SHT_CUDA_INFO"
	.sectionflags	@""
	.align	4


	//----- nvinfo : EIATTR_CUDA_API_VERSION
	.align		4
        /*0000*/ 	.byte	0x04, 0x37
        /*0002*/ 	.short	(.L_895 - .L_894)
.L_894:
        /*0004*/ 	.word	0x00000082


	//----- nvinfo : EIATTR_KPARAM_INFO
	.align		4
.L_895:
        /*0008*/ 	.byte	0x04, 0x17
        /*000a*/ 	.short	(.L_897 - .L_896)
.L_896:
        /*000c*/ 	.word	0x00000000
        /*0010*/ 	.short	0x0000
        /*0012*/ 	.short	0x0070
        /*0014*/ 	.byte	0x00, 0xf0, 0x01, 0x2a


	//----- nvinfo : EIATTR_SPARSE_MMA_MASK
	.align		4
.L_897:
        /*0018*/ 	.byte	0x03, 0x50
        /*001a*/ 	.short	0x0000


	//----- nvinfo : EIATTR_MAXREG_COUNT
	.align		4
        /*001c*/ 	.byte	0x03, 0x1b
        /*001e*/ 	.short	0x00a8


	//----- nvinfo : EIATTR_NUM_BARRIERS
	.align		4
        /*0020*/ 	.byte	0x02, 0x4c
        /*0022*/ 	.byte	0x10
	.zero		1


	//----- nvinfo : EIATTR_EXTERNS
	.align		4
        /*0024*/ 	.byte	0x04, 0x0f
        /*0026*/ 	.short	(.L_899 - .L_898)


	//   ....[0]....
	.align		4
.L_898:
        /*0028*/ 	.word	index@(__assertfail)


	//----- nvinfo : EIATTR_ANNOTATIONS
	.align		4
.L_899:
        /*002c*/ 	.byte	0x04, 0x55
        /*002e*/ 	.short	(.L_901 - .L_900)


	//   ....[0]....
.L_900:
        /* <DEDUP_REMOVED lines=19> */


	//----- nvinfo : EIATTR_MERCURY_ISA_VERSION
	.align		4
.L_901:
        /*0148*/ 	.byte	0x03, 0x5f
        /*014a*/ 	.short	0x0101


	//----- nvinfo : EIATTR_UNUSED_LOAD_BYTE_OFFSET
	.align		4
        /*014c*/ 	.byte	0x04, 0x44
        /*014e*/ 	.short	(.L_903 - .L_902)


	//   ....[0]....
.L_902:
        /*0150*/ 	.word	0x00000a60
        /*0154*/ 	.word	0x0000fff0


	//   ....[1]....
        /*0158*/ 	.word	0x00012860
        /*015c*/ 	.word	0x0000fff0


	//----- nvinfo : EIATTR_INT_WARP_WIDE_INSTR_OFFSETS
	.align		4
.L_903:
        /*0160*/ 	.byte	0x04, 0x31
        /*0162*/ 	.short	(.L_905 - .L_904)


	//   ....[0]....
.L_904:
        /*0164*/ 	.word	0x00000130


	//   ....[1]....
        /*0168*/ 	.word	0x00000170


	//   ....[2]....
        /*016c*/ 	.word	0x000001e0


	//   ....[3]....
        /*0170*/ 	.word	0x00018090


	//   ....[4]....
        /*0174*/ 	.word	0x00018120


	//   ....[5]....
        /*0178*/ 	.word	0x0001af50


	//   ....[6]....
        /*017c*/ 	.word	0x0001afe0


	//----- nvinfo : EIATTR_COOP_GROUP_MASK_REGIDS
	.align		4
.L_905:
        /*0180*/ 	.byte	0x04, 0x29
        /*0182*/ 	.short	(.L_907 - .L_906)


	//   ....[0]....
.L_906:
        /*0184*/ 	.word	0xffffffff


	//   ....[1]....
        /*0188*/ 	.word	0xffffffff


	//   ....[2]....
        /*018c*/ 	.word	0xffffffff


	//   ....[3]....
        /*0190*/ 	.word	0xffffffff


	//   ....[4]....
        /*0194*/ 	.word	0xffffffff


	//   ....[5]....
        /*0198*/ 	.word	0xffffffff


	//   ....[6]....
        /*019c*/ 	.word	0xffffffff


	//   ....[7]....
        /*01a0*/ 	.word	0xffffffff


	//   ....[8]....
        /*01a4*/ 	.word	0xffffffff


	//   ....[9]....
        /*01a8*/ 	.word	0xffffffff


	//   ....[10]....
        /*01ac*/ 	.word	0xffffffff


	//   ....[11]....
        /*01b0*/ 	.word	0xffffffff


	//   ....[12]....
        /*01b4*/ 	.word	0xffffffff


	//   ....[13]....
        /*01b8*/ 	.word	0xffffffff


	//   ....[14]....
        /*01bc*/ 	.word	0xffffffff


	//   ....[15]....
        /*01c0*/ 	.word	0xffffffff


	//   ....[16]....
        /*01c4*/ 	.word	0xffffffff


	//   ....[17]....
        /*01c8*/ 	.word	0xffffffff


	//   ....[18]....
        /*01cc*/ 	.word	0xffffffff


	//   ....[19]....
        /*01d0*/ 	.word	0xffffffff


	//   ....[20]....
        /*01d4*/ 	.word	0xffffffff


	//   ....[21]....
        /*01d8*/ 	.word	0xffffffff


	//   ....[22]....
        /*01dc*/ 	.word	0xffffffff


	//   ....[23]....
        /*01e0*/ 	.word	0xffffffff


	//   ....[24]....
        /*01e4*/ 	.word	0xffffffff


	//   ....[25]....
        /*01e8*/ 	.word	0xffffffff


	//   ....[26]....
        /*01ec*/ 	.word	0xffffffff


	//   ....[27]....
        /*01f0*/ 	.word	0xffffffff


	//   ....[28]....
        /*01f4*/ 	.word	0xffffffff


	//   ....[29]....
        /*01f8*/ 	.word	0xffffffff


	//   ....[30]....
        /*01fc*/ 	.word	0xffffffff


	//   ....[31]....
        /*0200*/ 	.word	0xffffffff


	//   ....[32]....
        /*0204*/ 	.word	0xffffffff


	//   ....[33]....
        /*0208*/ 	.word	0xffffffff


	//   ....[34]....
        /*020c*/ 	.word	0xffffffff


	//   ....[35]....
        /*0210*/ 	.word	0xffffffff


	//   ....[36]....
        /*0214*/ 	.word	0xffffffff


	//   ....[37]....
        /*0218*/ 	.word	0xffffffff


	//   ....[38]....
        /*021c*/ 	.word	0xffffffff


	//   ....[39]....
        /*0220*/ 	.word	0xffffffff


	//   ....[40]....
        /*0224*/ 	.word	0xffffffff


	//   ....[41]....
        /*0228*/ 	.word	0xffffffff


	//   ....[42]....
        /*022c*/ 	.word	0xffffffff


	//   ....[43]....
        /*0230*/ 	.word	0xffffffff


	//   ....[44]....
        /*0234*/ 	.word	0xffffffff


	//   ....[45]....
        /*0238*/ 	.word	0xffffffff


	//   ....[46]....
        /*023c*/ 	.word	0xffffffff


	//   ....[47]....
        /*0240*/ 	.word	0xffffffff


	//   ....[48]....
        /*0244*/ 	.word	0xffffffff


	//   ....[49]....
        /*0248*/ 	.word	0xffffffff


	//   ....[50]....
        /*024c*/ 	.word	0xffffffff


	//   ....[51]....
        /*0250*/ 	.word	0xffffffff


	//   ....[52]....
        /*0254*/ 	.word	0xffffffff


	//   ....[53]....
        /*0258*/ 	.word	0xffffffff


	//   ....[54]....
        /*025c*/ 	.word	0xffffffff


	//   ....[55]....
        /*0260*/ 	.word	0xffffffff


	//   ....[56]....
        /*0264*/ 	.word	0xffffffff


	//   ....[57]....
        /*0268*/ 	.word	0xffffffff


	//   ....[58]....
        /*026c*/ 	.word	0xffffffff


	//   ....[59]....
        /*0270*/ 	.word	0xffffffff


	//   ....[60]....
        /*0274*/ 	.word	0xffffffff


	//   ....[61]....
        /*0278*/ 	.word	0xffffffff


	//   ....[62]....
        /*027c*/ 	.word	0xffffffff


	//   ....[63]....
        /*0280*/ 	.word	0xffffffff


	//   ....[64]....
        /*0284*/ 	.word	0xffffffff


	//   ....[65]....
        /*0288*/ 	.word	0xffffffff


	//   ....[66]....
        /*028c*/ 	.word	0xffffffff


	//   ....[67]....
        /*0290*/ 	.word	0xffffffff


	//   ....[68]....
        /*0294*/ 	.word	0xffffffff


	//   ....[69]....
        /*0298*/ 	.word	0xffffffff


	//   ....[70]....
        /*029c*/ 	.word	0xffffffff


	//   ....[71]....
        /*02a0*/ 	.word	0xffffffff


	//   ....[72]....
        /*02a4*/ 	.word	0xffffffff


	//   ....[73]....
        /*02a8*/ 	.word	0xffffffff


	//   ....[74]....
        /*02ac*/ 	.word	0xffffffff


	//   ....[75]....
        /*02b0*/ 	.word	0xffffffff


	//   ....[76]....
        /*02b4*/ 	.word	0xffffffff


	//   ....[77]....
        /*02b8*/ 	.word	0xffffffff


	//   ....[78]....
        /*02bc*/ 	.word	0xffffffff


	//   ....[79]....
        /*02c0*/ 	.word	0xffffffff


	//   ....[80]....
        /*02c4*/ 	.word	0xffffffff


	//   ....[81]....
        /*02c8*/ 	.word	0xffffffff


	//   ....[82]....
        /*02cc*/ 	.word	0xffffffff


	//   ....[83]....
        /*02d0*/ 	.word	0xffffffff


	//   ....[84]....
        /*02d4*/ 	.word	0xffffffff


	//   ....[85]....
        /*02d8*/ 	.word	0xffffffff


	//   ....[86]....
        /*02dc*/ 	.word	0xffffffff


	//   ....[87]....
        /*02e0*/ 	.word	0xffffffff


	//   ....[88]....
        /*02e4*/ 	.word	0xffffffff


	//   ....[89]....
        /*02e8*/ 	.word	0xffffffff


	//   ....[90]....
        /*02ec*/ 	.word	0xffffffff


	//   ....[91]....
        /*02f0*/ 	.word	0xffffffff


	//   ....[92]....
        /*02f4*/ 	.word	0xffffffff


	//   ....[93]....
        /*02f8*/ 	.word	0xffffffff


	//   ....[94]....
        /*02fc*/ 	.word	0xffffffff


	//   ....[95]....
        /*0300*/ 	.word	0xffffffff


	//   ....[96]....
        /*0304*/ 	.word	0xffffffff


	//   ....[97]....
        /*0308*/ 	.word	0xffffffff


	//   ....[98]....
        /*030c*/ 	.word	0xffffffff


	//   ....[99]....
        /*0310*/ 	.word	0xffffffff


	//   ....[100]....
        /*0314*/ 	.word	0xffffffff


	//   ....[101]....
        /*0318*/ 	.word	0xffffffff


	//   ....[102]....
        /*031c*/ 	.word	0xffffffff


	//   ....[103]....
        /*0320*/ 	.word	0xffffffff


	//   ....[104]....
        /*0324*/ 	.word	0xffffffff


	//   ....[105]....
        /*0328*/ 	.word	0xffffffff


	//   ....[106]....
        /*032c*/ 	.word	0xffffffff


	//   ....[107]....
        /*0330*/ 	.word	0xffffffff


	//   ....[108]....
        /*0334*/ 	.word	0xffffffff


	//   ....[109]....
        /*0338*/ 	.word	0xffffffff


	//   ....[110]....
        /*033c*/ 	.word	0xffffffff


	//   ....[111]....
        /*0340*/ 	.word	0xffffffff


	//   ....[112]....
        /*0344*/ 	.word	0xffffffff


	//   ....[113]....
        /*0348*/ 	.word	0xffffffff


	//   ....[114]....
        /*034c*/ 	.word	0xffffffff


	//   ....[115]....
        /*0350*/ 	.word	0xffffffff


	//   ....[116]....
        /*0354*/ 	.word	0xffffffff


	//   ....[117]....
        /*0358*/ 	.word	0xffffffff


	//   ....[118]....
        /*035c*/ 	.word	0xffffffff


	//   ....[119]....
        /*0360*/ 	.word	0xffffffff


	//   ....[120]....
        /*0364*/ 	.word	0xffffffff


	//   ....[121]....
        /*0368*/ 	.word	0xffffffff


	//   ....[122]....
        /*036c*/ 	.word	0xffffffff


	//   ....[123]....
        /*0370*/ 	.word	0xffffffff


	//   ....[124]....
        /*0374*/ 	.word	0xffffffff


	//   ....[125]....
        /*0378*/ 	.word	0xffffffff


	//   ....[126]....
        /*037c*/ 	.word	0xffffffff


	//   ....[127]....
        /*0380*/ 	.word	0xffffffff


	//   ....[128]....
        /*0384*/ 	.word	0xffffffff


	//   ....[129]....
        /*0388*/ 	.word	0xffffffff


	//   ....[130]....
        /*038c*/ 	.word	0xffffffff


	//   ....[131]....
        /*0390*/ 	.word	0xffffffff


	//   ....[132]....
        /*0394*/ 	.word	0xffffffff


	//   ....[133]....
        /*0398*/ 	.word	0xffffffff


	//   ....[134]....
        /*039c*/ 	.word	0xffffffff


	//   ....[135]....
        /*03a0*/ 	.word	0xffffffff


	//   ....[136]....
        /*03a4*/ 	.word	0xffffffff


	//   ....[137]....
        /*03a8*/ 	.word	0xffffffff


	//   ....[138]....
        /*03ac*/ 	.word	0xffffffff


	//   ....[139]....
        /*03b0*/ 	.word	0xffffffff


	//   ....[140]....
        /*03b4*/ 	.word	0xffffffff


	//   ....[141]....
        /*03b8*/ 	.word	0xffffffff


	//   ....[142]....
        /*03bc*/ 	.word	0xffffffff


	//   ....[143]....
        /*03c0*/ 	.word	0xffffffff


	//   ....[144]....
        /*03c4*/ 	.word	0xffffffff


	//   ....[145]....
        /*03c8*/ 	.word	0xffffffff


	//   ....[146]....
        /*03cc*/ 	.word	0xffffffff


	//   ....[147]....
        /*03d0*/ 	.word	0xffffffff


	//   ....[148]....
        /*03d4*/ 	.word	0xffffffff


	//   ....[149]....
        /*03d8*/ 	.word	0xffffffff


	//   ....[150]....
        /*03dc*/ 	.word	0xffffffff


	//   ....[151]....
        /*03e0*/ 	.word	0xffffffff


	//   ....[152]....
        /*03e4*/ 	.word	0xffffffff


	//   ....[153]....
        /*03e8*/ 	.word	0xffffffff


	//   ....[154]....
        /*03ec*/ 	.word	0xffffffff


	//   ....[155]....
        /*03f0*/ 	.word	0xffffffff


	//   ....[156]....
        /*03f4*/ 	.word	0xffffffff


	//   ....[157]....
        /*03f8*/ 	.word	0xffffffff


	//   ....[158]....
        /*03fc*/ 	.word	0xffffffff


	//   ....[159]....
        /*0400*/ 	.word	0xffffffff


	//   ....[160]....
        /*0404*/ 	.word	0xffffffff


	//   ....[161]....
        /*0408*/ 	.word	0xffffffff


	//   ....[162]....
        /*040c*/ 	.word	0xffffffff


	//   ....[163]....
        /*0410*/ 	.word	0xffffffff


	//   ....[164]....
        /*0414*/ 	.word	0xffffffff


	//   ....[165]....
        /*0418*/ 	.word	0xffffffff


	//   ....[166]....
        /*041c*/ 	.word	0xffffffff


	//   ....[167]....
        /*0420*/ 	.word	0xffffffff


	//   ....[168]....
        /*0424*/ 	.word	0xffffffff


	//   ....[169]....
        /*0428*/ 	.word	0xffffffff


	//   ....[170]....
        /*042c*/ 	.word	0xffffffff


	//   ....[171]....
        /*0430*/ 	.word	0xffffffff


	//   ....[172]....
        /*0434*/ 	.word	0xffffffff


	//   ....[173]....
        /*0438*/ 	.word	0xffffffff


	//   ....[174]....
        /*043c*/ 	.word	0xffffffff


	//   ....[175]....
        /*0440*/ 	.word	0xffffffff


	//   ....[176]....
        /*0444*/ 	.word	0xffffffff


	//   ....[177]....
        /*0448*/ 	.word	0xffffffff


	//   ....[178]....
        /*044c*/ 	.word	0xffffffff


	//   ....[179]....
        /*0450*/ 	.word	0xffffffff


	//   ....[180]....
        /*0454*/ 	.word	0xffffffff


	//   ....[181]....
        /*0458*/ 	.word	0xffffffff


	//   ....[182]....
        /*045c*/ 	.word	0xffffffff


	//   ....[183]....
        /*0460*/ 	.word	0xffffffff


	//   ....[184]....
        /*0464*/ 	.word	0xffffffff


	//   ....[185]....
        /*0468*/ 	.word	0xffffffff


	//   ....[186]....
        /*046c*/ 	.word	0xffffffff


	//   ....[187]....
        /*0470*/ 	.word	0xffffffff


	//   ....[188]....
        /*0474*/ 	.word	0xffffffff


	//   ....[189]....
        /*0478*/ 	.word	0xffffffff


	//   ....[190]....
        /*047c*/ 	.word	0xffffffff


	//   ....[191]....
        /*0480*/ 	.word	0xffffffff


	//   ....[192]....
        /*0484*/ 	.word	0xffffffff


	//   ....[193]....
        /*0488*/ 	.word	0xffffffff


	//   ....[194]....
        /*048c*/ 	.word	0xffffffff


	//   ....[195]....
        /*0490*/ 	.word	0xffffffff


	//   ....[196]....
        /*0494*/ 	.word	0xffffffff


	//   ....[197]....
        /*0498*/ 	.word	0xffffffff


	//   ....[198]....
        /*049c*/ 	.word	0xffffffff


	//   ....[199]....
        /*04a0*/ 	.word	0xffffffff


	//   ....[200]....
        /*04a4*/ 	.word	0xffffffff


	//   ....[201]....
        /*04a8*/ 	.word	0x0500000f


	//   ....[202]....
        /*04ac*/ 	.word	0x0500000f


	//   ....[203]....
        /*04b0*/ 	.word	0x0500000f


	//   ....[204]....
        /*04b4*/ 	.word	0x0500000f


	//   ....[205]....
        /*04b8*/ 	.word	0x0500000f


	//   ....[206]....
        /*04bc*/ 	.word	0x0500000f


	//   ....[207]....
        /*04c0*/ 	.word	0x0500000f


	//   ....[208]....
        /*04c4*/ 	.word	0x0500000f


	//   ....[209]....
        /*04c8*/ 	.word	0x0500000f


	//   ....[210]....
        /*04cc*/ 	.word	0x0500000f


	//   ....[211]....
        /*04d0*/ 	.word	0x0500000f


	//   ....[212]....
        /*04d4*/ 	.word	0x0500000f


	//   ....[213]....
        /*04d8*/ 	.word	0x0500000f


	//   ....[214]....
        /*04dc*/ 	.word	0x0500000f


	//   ....[215]....
        /*04e0*/ 	.word	0x0500000f


	//   ....[216]....
        /*04e4*/ 	.word	0x0500000f


	//   ....[217]....
        /*04e8*/ 	.word	0x0500000f


	//   ....[218]....
        /*04ec*/ 	.word	0x0500000f


	//   ....[219]....
        /*04f0*/ 	.word	0x0500000f


	//   ....[220]....
        /*04f4*/ 	.word	0x0500000f


	//   ....[221]....
        /*04f8*/ 	.word	0x0500000f


	//   ....[222]....
        /*04fc*/ 	.word	0x0500000f


	//   ....[223]....
        /*0500*/ 	.word	0x0500000f


	//   ....[224]....
        /*0504*/ 	.word	0x0500000f


	//   ....[225]....
        /*0508*/ 	.word	0x0500000f


	//   ....[226]....
        /*050c*/ 	.word	0x0500000f


	//   ....[227]....
        /*0510*/ 	.word	0x0500000f


	//   ....[228]....
        /*0514*/ 	.word	0x0500000f


	//   ....[229]....
        /*0518*/ 	.word	0x0500000f


	//   ....[230]....
        /*051c*/ 	.word	0x0500000f


	//   ....[231]....
        /*0520*/ 	.word	0x0500000f


	//   ....[232]....
        /*0524*/ 	.word	0x0500000f


	//   ....[233]....
        /*0528*/ 	.word	0x0500000f


	//   ....[234]....
        /*052c*/ 	.word	0x0500000f


	//   ....[235]....
        /*0530*/ 	.word	0x0500000f


	//   ....[236]....
        /*0534*/ 	.word	0x0500000f


	//   ....[237]....
        /*0538*/ 	.word	0x0500000f


	//   ....[238]....
        /*053c*/ 	.word	0x0500000f


	//   ....[239]....
        /*0540*/ 	.word	0x0500000f


	//   ....[240]....
        /*0544*/ 	.word	0x0500000f


	//   ....[241]....
        /*0548*/ 	.word	0x0500000f


	//   ....[242]....
        /*054c*/ 	.word	0x0500000f


	//   ....[243]....
        /*0550*/ 	.word	0x0500000f


	//   ....[244]....
        /*0554*/ 	.word	0x0500000f


	//   ....[245]....
        /*0558*/ 	.word	0x0500000f


	//   ....[246]....
        /*055c*/ 	.word	0x0500000f


	//   ....[247]....
        /*0560*/ 	.word	0x0500000f


	//   ....[248]....
        /*0564*/ 	.word	0x0500000f


	//   ....[249]....
        /*0568*/ 	.word	0x0500000f


	//   ....[250]....
        /*056c*/ 	.word	0x0500000f


	//   ....[251]....
        /*0570*/ 	.word	0x0500000f


	//   ....[252]....
        /*0574*/ 	.word	0x0500000f


	//   ....[253]....
        /*0578*/ 	.word	0x0500000f


	//   ....[254]....
        /*057c*/ 	.word	0x0500000f


	//   ....[255]....
        /*0580*/ 	.word	0x0500000f


	//   ....[0]....
        /*0584*/ 	.word	0x0500000f


	//   ....[1]....
        /*0588*/ 	.word	0x0500000f


	//   ....[2]....
        /*058c*/ 	.word	0x0500000f


	//   ....[3]....
        /*0590*/ 	.word	0x0500000f


	//   ....[4]....
        /*0594*/ 	.word	0x0500000f


	//   ....[5]....
        /*0598*/ 	.word	0x0500000f


	//   ....[6]....
        /*059c*/ 	.word	0x0500000f


	//   ....[7]....
        /*05a0*/ 	.word	0x0500000f


	//   ....[8]....
        /*05a4*/ 	.word	0x0500000f


	//   ....[9]....
        /*05a8*/ 	.word	0x0500000f


	//   ....[10]....
        /*05ac*/ 	.word	0x0500000f


	//   ....[11]....
        /*05b0*/ 	.word	0x0500000f


	//   ....[12]....
        /*05b4*/ 	.word	0x0500000f


	//   ....[13]....
        /*05b8*/ 	.word	0x0500000f


	//   ....[14]....
        /*05bc*/ 	.word	0x0500000f


	//   ....[15]....
        /*05c0*/ 	.word	0x0500000f


	//   ....[16]....
        /*05c4*/ 	.word	0x0500000f


	//   ....[17]....
        /*05c8*/ 	.word	0x0500000f


	//   ....[18]....
        /*05cc*/ 	.word	0x0500000f


	//   ....[19]....
        /*05d0*/ 	.word	0x0500000f


	//   ....[20]....
        /*05d4*/ 	.word	0x0500000f


	//   ....[21]....
        /*05d8*/ 	.word	0x0500000f


	//   ....[22]....
        /*05dc*/ 	.word	0x0500000f


	//   ....[23]....
        /*05e0*/ 	.word	0x0500000f


	//   ....[24]....
        /*05e4*/ 	.word	0x0500000f


	//   ....[25]....
        /*05e8*/ 	.word	0x0500000f


	//   ....[26]....
        /*05ec*/ 	.word	0x0500000f


	//   ....[27]....
        /*05f0*/ 	.word	0x0500000f


	//   ....[28]....
        /*05f4*/ 	.word	0x0500000f


	//   ....[29]....
        /*05f8*/ 	.word	0x0500000f


	//   ....[30]....
        /*05fc*/ 	.word	0x0500000f


	//   ....[31]....
        /*0600*/ 	.word	0x0500000f


	//   ....[32]....
        /*0604*/ 	.word	0x0500000f


	//   ....[33]....
        /*0608*/ 	.word	0x0500000f


	//   ....[34]....
        /*060c*/ 	.word	0x0500000f


	//   ....[35]....
        /*0610*/ 	.word	0x0500000f


	//   ....[36]....
        /*0614*/ 	.word	0x0500000f


	//   ....[37]....
        /*0618*/ 	.word	0x0500000f


	//   ....[38]....
        /*061c*/ 	.word	0x0500000f


	//   ....[39]....
        /*0620*/ 	.word	0x0500000f


	//   ....[40]....
        /*0624*/ 	.word	0x0500000f


	//   ....[41]....
        /*0628*/ 	.word	0x0500000f


	//   ....[42]....
        /*062c*/ 	.word	0x0500000f


	//   ....[43]....
        /*0630*/ 	.word	0x0500000f


	//   ....[44]....
        /*0634*/ 	.word	0x0500000f


	//   ....[45]....
        /*0638*/ 	.word	0x0500000f


	//   ....[46]....
        /*063c*/ 	.word	0x0500000f


	//   ....[47]....
        /*0640*/ 	.word	0x0500000f


	//   ....[48]....
        /*0644*/ 	.word	0x0500000f


	//   ....[49]....
        /*0648*/ 	.word	0x0500000f


	//   ....[50]....
        /*064c*/ 	.word	0x0500000f


	//   ....[51]....
        /*0650*/ 	.word	0x0500000f


	//   ....[52]....
        /*0654*/ 	.word	0x0500000f


	//   ....[53]....
        /*0658*/ 	.word	0x0500000f


	//   ....[54]....
        /*065c*/ 	.word	0x0500000f


	//   ....[55]....
        /*0660*/ 	.word	0x0500000f


	//   ....[56]....
        /*0664*/ 	.word	0x0500000f


	//   ....[57]....
        /*0668*/ 	.word	0x0500000f


	//   ....[58]....
        /*066c*/ 	.word	0x0500000f


	//   ....[59]....
        /*0670*/ 	.word	0x0500000f


	//   ....[60]....
        /*0674*/ 	.word	0x0500000f


	//   ....[61]....
        /*0678*/ 	.word	0x0500000f


	//   ....[62]....
        /*067c*/ 	.word	0x0500000f


	//   ....[63]....
        /*0680*/ 	.word	0x0500000f


	//   ....[64]....
        /*0684*/ 	.word	0x0500000f


	//   ....[65]....
        /*0688*/ 	.word	0x0500000f


	//   ....[66]....
        /*068c*/ 	.word	0x0500000f


	//   ....[67]....
        /*0690*/ 	.word	0x0500000f


	//   ....[68]....
        /*0694*/ 	.word	0x0500000f


	//   ....[69]....
        /*0698*/ 	.word	0x0500000f


	//   ....[70]....
        /*069c*/ 	.word	0x0500000f


	//   ....[71]....
        /*06a0*/ 	.word	0x0500000f


	//   ....[72]....
        /*06a4*/ 	.word	0x0500000f


	//   ....[73]....
        /*06a8*/ 	.word	0x0500000f


	//   ....[74]....
        /*06ac*/ 	.word	0x0500000f


	//   ....[75]....
        /*06b0*/ 	.word	0x0500000f


	//   ....[76]....
        /*06b4*/ 	.word	0x0500000f


	//   ....[77]....
        /*06b8*/ 	.word	0x0500000f


	//   ....[78]....
        /*06bc*/ 	.word	0x0500000f


	//   ....[79]....
        /*06c0*/ 	.word	0x0500000f


	//   ....[80]....
        /*06c4*/ 	.word	0x0500000f


	//   ....[81]....
        /*06c8*/ 	.word	0x0500000f


	//   ....[82]....
        /*06cc*/ 	.word	0x0500000f


	//   ....[83]....
        /*06d0*/ 	.word	0x0500000f


	//   ....[84]....
        /*06d4*/ 	.word	0x0500000f


	//   ....[85]....
        /*06d8*/ 	.word	0x0500000f


	//   ....[86]....
        /*06dc*/ 	.word	0x0500000f


	//   ....[87]....
        /*06e0*/ 	.word	0x0500000f


	//   ....[88]....
        /*06e4*/ 	.word	0x0500000f


	//   ....[89]....
        /*06e8*/ 	.word	0x0500000f


	//   ....[90]....
        /*06ec*/ 	.word	0x0500000f


	//   ....[91]....
        /*06f0*/ 	.word	0x0500000f


	//   ....[92]....
        /*06f4*/ 	.word	0x0500000f


	//   ....[93]....
        /*06f8*/ 	.word	0x0500000f


	//   ....[94]....
        /*06fc*/ 	.word	0x0500000f


	//   ....[95]....
        /*0700*/ 	.word	0x0500000f


	//   ....[96]....
        /*0704*/ 	.word	0x0500000f


	//   ....[97]....
        /*0708*/ 	.word	0x0500000f


	//   ....[98]....
        /*070c*/ 	.word	0x0500000f


	//----- nvinfo : EIATTR_COOP_GROUP_INSTR_OFFSETS
	.align		4
.L_907:
        /*0710*/ 	.byte	0x04, 0x28
        /*0712*/ 	.short	(.L_909 - .L_908)


	//   ....[0]....
.L_908:
        /*0714*/ 	.word	0x00000070


	//   ....[1]....
        /*0718*/ 	.word	0x00000140


	//   ....[2]....
        /*071c*/ 	.word	0x00000190


	//   ....[3]....
        /*0720*/ 	.word	0x000003c0


	//   ....[4]....
        /*0724*/ 	.word	0x00000520


	//   ....[5]....
        /*0728*/ 	.word	0x00000640


	//   ....[6]....
        /*072c*/ 	.word	0x000007a0


	//   ....[7]....
        /*0730*/ 	.word	0x00003320


	//   ....[8]....
        /*0734*/ 	.word	0x00003330


	//   ....[9]....
        /*0738*/ 	.word	0x000039e0


	//   ....[10]....
        /*073c*/ 	.word	0x000039f0


	//   ....[11]....
        /*0740*/ 	.word	0x000040a0


	//   ....[12]....
        /*0744*/ 	.word	0x000040b0


	//   ....[13]....
        /*0748*/ 	.word	0x00004760


	//   ....[14]....
        /*074c*/ 	.word	0x00004770


	//   ....[15]....
        /*0750*/ 	.word	0x00005790


	//   ....[16]....
        /*0754*/ 	.word	0x000057a0


	//   ....[17]....
        /*0758*/ 	.word	0x00005f20


	//   ....[18]....
        /*075c*/ 	.word	0x00005f30


	//   ....[19]....
        /*0760*/ 	.word	0x000066e0


	//   ....[20]....
        /*0764*/ 	.word	0x000066f0


	//   ....[21]....
        /*0768*/ 	.word	0x00006e90


	//   ....[22]....
        /*076c*/ 	.word	0x00006ea0


	//   ....[23]....
        /*0770*/ 	.word	0x00007860


	//   ....[24]....
        /*0774*/ 	.word	0x00007870


	//   ....[25]....
        /*0778*/ 	.word	0x00007980


	//   ....[26]....
        /*077c*/ 	.word	0x00007990


	//   ....[27]....
        /*0780*/ 	.word	0x00007ab0


	//   ....[28]....
        /*0784*/ 	.word	0x00007ac0


	//   ....[29]....
        /*0788*/ 	.word	0x00007be0


	//   ....[30]....
        /*078c*/ 	.word	0x00007bf0


	//   ....[31]....
        /*0790*/ 	.word	0x00007f70


	//   ....[32]....
        /*0794*/ 	.word	0x00007f90


	//   ....[33]....
        /*0798*/ 	.word	0x00008070


	//   ....[34]....
        /*079c*/ 	.word	0x00008090


	//   ....[35]....
        /*07a0*/ 	.word	0x00008170


	//   ....[36]....
        /*07a4*/ 	.word	0x00008190


	//   ....[37]....
        /*07a8*/ 	.word	0x00008270


	//   ....[38]....
        /*07ac*/ 	.word	0x00008290


	//   ....[39]....
        /*07b0*/ 	.word	0x00008a00


	//   ....[40]....
        /*07b4*/ 	.word	0x00008f90


	//   ....[41]....
        /*07b8*/ 	.word	0x00008fa0


	//   ....[42]....
        /*07bc*/ 	.word	0x00008fb0


	//   ....[43]....
        /*07c0*/ 	.word	0x00008fc0


	//   ....[44]....
        /*07c4*/ 	.word	0x0000a9f0


	//   ....[45]....
        /*07c8*/ 	.word	0x0000aa00


	//   ....[46]....
        /*07cc*/ 	.word	0x0000aa10


	//   ....[47]....
        /*07d0*/ 	.word	0x0000aa20


	//   ....[48]....
        /*07d4*/ 	.word	0x0000def0


	//   ....[49]....
        /*07d8*/ 	.word	0x0000df30


	//   ....[50]....
        /*07dc*/ 	.word	0x0000e4c0


	//   ....[51]....
        /*07e0*/ 	.word	0x0000e520


	//   ....[52]....
        /*07e4*/ 	.word	0x000108b0


	//   ....[53]....
        /*07e8*/ 	.word	0x000108d0


	//   ....[54]....
        /*07ec*/ 	.word	0x00010900


	//   ....[55]....
        /*07f0*/ 	.word	0x00010910


	//   ....[56]....
        /*07f4*/ 	.word	0x00011e70


	//   ....[57]....
        /*07f8*/ 	.word	0x000121a0


	//   ....[58]....
        /*07fc*/ 	.word	0x000121d0


	//   ....[59]....
        /*0800*/ 	.word	0x000121e0


	//   ....[60]....
        /*0804*/ 	.word	0x00013310


	//   ....[61]....
        /*0808*/ 	.word	0x00013330


	//   ....[62]....
        /*080c*/ 	.word	0x00013340


	//   ....[63]....
        /*0810*/ 	.word	0x00013350


	//   ....[64]....
        /*0814*/ 	.word	0x00013a00


	//   ....[65]....
        /*0818*/ 	.word	0x00013a10


	//   ....[66]....
        /*081c*/ 	.word	0x00013b10


	//   ....[67]....
        /*0820*/ 	.word	0x00013b20


	//   ....[68]....
        /*0824*/ 	.word	0x00013c30


	//   ....[69]....
        /*0828*/ 	.word	0x00013c40


	//   ....[70]....
        /*082c*/ 	.word	0x00013d50


	//   ....[71]....
        /*0830*/ 	.word	0x00013d60


	//   ....[72]....
        /*0834*/ 	.word	0x00014220


	//   ....[73]....
        /*0838*/ 	.word	0x00014230


	//   ....[74]....
        /*083c*/ 	.word	0x000146b0


	//   ....[75]....
        /*0840*/ 	.word	0x000146c0


	//   ....[76]....
        /*0844*/ 	.word	0x000152f0


	//   ....[77]....
        /*0848*/ 	.word	0x00015300


	//   ....[78]....
        /*084c*/ 	.word	0x00015410


	//   ....[79]....
        /*0850*/ 	.word	0x00015420


	//   ....[80]....
        /*0854*/ 	.word	0x00015530


	//   ....[81]....
        /*0858*/ 	.word	0x00015540


	//   ....[82]....
        /*085c*/ 	.word	0x00015650


	//   ....[83]....
        /*0860*/ 	.word	0x00015660


	//   ....[84]....
        /*0864*/ 	.word	0x000157d0


	//   ....[85]....
        /*0868*/ 	.word	0x000159c0


	//   ....[86]....
        /*086c*/ 	.word	0x000159f0


	//   ....[87]....
        /*0870*/ 	.word	0x00015a20


	//   ....[88]....
        /*0874*/ 	.word	0x00015a50


	//   ....[89]....
        /*0878*/ 	.word	0x00015a80


	//   ....[90]....
        /*087c*/ 	.word	0x00015ab0


	//   ....[91]....
        /*0880*/ 	.word	0x00015c40


	//   ....[92]....
        /*0884*/ 	.word	0x00015c70


	//   ....[93]....
        /*0888*/ 	.word	0x00015ca0


	//   ....[94]....
        /*088c*/ 	.word	0x00015cd0


	//   ....[95]....
        /*0890*/ 	.word	0x00015d00


	//   ....[96]....
        /*0894*/ 	.word	0x00015d30


	//   ....[97]....
        /*0898*/ 	.word	0x00015dc0


	//   ....[98]....
        /*089c*/ 	.word	0x00015df0


	//   ....[99]....
        /*08a0*/ 	.word	0x00015e00


	//   ....[100]....
        /*08a4*/ 	.word	0x00015e90


	//   ....[101]....
        /*08a8*/ 	.word	0x00016dd0


	//   ....[102]....
        /*08ac*/ 	.word	0x00018b80


	//   ....[103]....
        /*08b0*/ 	.word	0x00018ba0


	//   ....[104]....
        /*08b4*/ 	.word	0x00018c40


	//   ....[105]....
        /*08b8*/ 	.word	0x00018c60


	//   ....[106]....
        /*08bc*/ 	.word	0x00018cf0


	//   ....[107]....
        /*08c0*/ 	.word	0x00018d10


	//   ....[108]....
        /*08c4*/ 	.word	0x00018da0


	//   ....[109]....
        /*08c8*/ 	.word	0x00018dc0


	//   ....[110]....
        /*08cc*/ 	.word	0x00018e50


	//   ....[111]....
        /*08d0*/ 	.word	0x00018e70


	//   ....[112]....
        /*08d4*/ 	.word	0x00018f00


	//   ....[113]....
        /*08d8*/ 	.word	0x00018f20


	//   ....[114]....
        /*08dc*/ 	.word	0x00018fb0


	//   ....[115]....
        /*08e0*/ 	.word	0x00018fd0


	//   ....[116]....
        /*08e4*/ 	.word	0x00018fe0


	//   ....[117]....
        /*08e8*/ 	.word	0x00019060


	//   ....[118]....
        /*08ec*/ 	.word	0x00019780


	//   ....[119]....
        /*08f0*/ 	.word	0x000197b0


	//   ....[120]....
        /*08f4*/ 	.word	0x00019810


	//   ....[121]....
        /*08f8*/ 	.word	0x00019850


	//   ....[122]....
        /*08fc*/ 	.word	0x00019890


	//   ....[123]....
        /*0900*/ 	.word	0x000198f0


	//   ....[124]....
        /*0904*/ 	.word	0x00019930


	//   ....[125]....
        /*0908*/ 	.word	0x00019990


	//   ....[126]....
        /*090c*/ 	.word	0x000199d0


	//   ....[127]....
        /*0910*/ 	.word	0x00019a30


	//   ....[128]....
        /*0914*/ 	.word	0x00019a70


	//   ....[129]....
        /*0918*/ 	.word	0x00019ad0


	//   ....[130]....
        /*091c*/ 	.word	0x00019b10


	//   ....[131]....
        /*0920*/ 	.word	0x00019b70


	//   ....[132]....
        /*0924*/ 	.word	0x00019b90


	//   ....[133]....
        /*0928*/ 	.word	0x00019bc0


	//   ....[134]....
        /*092c*/ 	.word	0x0001a320


	//   ....[135]....
        /*0930*/ 	.word	0x0001a350


	//   ....[136]....
        /*0934*/ 	.word	0x0001a3b0


	//   ....[137]....
        /*0938*/ 	.word	0x0001a3c0


	//   ....[138]....
        /*093c*/ 	.word	0x0001a410


	//   ....[139]....
        /*0940*/ 	.word	0x0001a420


	//   ....[140]....
        /*0944*/ 	.word	0x0001a470


	//   ....[141]....
        /*0948*/ 	.word	0x0001a480


	//   ....[142]....
        /*094c*/ 	.word	0x0001a4d0


	//   ....[143]....
        /*0950*/ 	.word	0x0001a4e0


	//   ....[144]....
        /*0954*/ 	.word	0x0001a530


	//   ....[145]....
        /*0958*/ 	.word	0x0001a540


	//   ....[146]....
        /*095c*/ 	.word	0x0001a590


	//   ....[147]....
        /*0960*/ 	.word	0x0001a5a0


	//   ....[148]....
        /*0964*/ 	.word	0x0001a5b0


	//   ....[149]....
        /*0968*/ 	.word	0x0001a600


	//   ....[150]....
        /*096c*/ 	.word	0x0001a860


	//   ....[151]....
        /*0970*/ 	.word	0x0001a880


	//   ....[152]....
        /*0974*/ 	.word	0x0001a890


	//   ....[153]....
        /*0978*/ 	.word	0x0001a900


	//   ....[154]....
        /*097c*/ 	.word	0x0001a910


	//   ....[155]....
        /*0980*/ 	.word	0x0001a980


	//   ....[156]....
        /*0984*/ 	.word	0x0001a990


	//   ....[157]....
        /*0988*/ 	.word	0x0001aa00


	//   ....[158]....
        /*098c*/ 	.word	0x0001aa10


	//   ....[159]....
        /*0990*/ 	.word	0x0001aa80


	//   ....[160]....
        /*0994*/ 	.word	0x0001aa90


	//   ....[161]....
        /*0998*/ 	.word	0x0001ab00


	//   ....[162]....
        /*099c*/ 	.word	0x0001ab10


	//   ....[163]....
        /*09a0*/ 	.word	0x0001ab80


	//   ....[164]....
        /*09a4*/ 	.word	0x0001ab90


	//   ....[165]....
        /*09a8*/ 	.word	0x0001aba0


	//   ....[166]....
        /*09ac*/ 	.word	0x0001b130


	//   ....[167]....
        /*09b0*/ 	.word	0x0001b170


	//   ....[168]....
        /*09b4*/ 	.word	0x0001b1b0


	//   ....[169]....
        /*09b8*/ 	.word	0x0001b1d0


	//   ....[170]....
        /*09bc*/ 	.word	0x0001b1e0


	//   ....[171]....
        /*09c0*/ 	.word	0x0001b200


	//   ....[172]....
        /*09c4*/ 	.word	0x0001b270


	//   ....[173]....
        /*09c8*/ 	.word	0x0001b290


	//   ....[174]....
        /*09cc*/ 	.word	0x0001b2f0


	//   ....[175]....
        /*09d0*/ 	.word	0x0001b310


	//   ....[176]....
        /*09d4*/ 	.word	0x0001b370


	//   ....[177]....
        /*09d8*/ 	.word	0x0001b390


	//   ....[178]....
        /*09dc*/ 	.word	0x0001b3f0


	//   ....[179]....
        /*09e0*/ 	.word	0x0001b410


	//   ....[180]....
        /*09e4*/ 	.word	0x0001b460


	//   ....[181]....
        /*09e8*/ 	.word	0x0001b480


	//   ....[182]....
        /*09ec*/ 	.word	0x0001b8b0


	//   ....[183]....
        /*09f0*/ 	.word	0x0001b8e0


	//   ....[184]....
        /*09f4*/ 	.word	0x0001b950


	//   ....[185]....
        /*09f8*/ 	.word	0x0001b980


	//   ....[186]....
        /*09fc*/ 	.word	0x0001b9b0


	//   ....[187]....
        /*0a00*/ 	.word	0x0001b9e0


	//   ....[188]....
        /*0a04*/ 	.word	0x0001ba10


	//   ....[189]....
        /*0a08*/ 	.word	0x0001ba40


	//   ....[190]....
        /*0a0c*/ 	.word	0x0001bbe0


	//   ....[191]....
        /*0a10*/ 	.word	0x0001bc10


	//   ....[192]....
        /*0a14*/ 	.word	0x0001bc40


	//   ....[193]....
        /*0a18*/ 	.word	0x0001bc70


	//   ....[194]....
        /*0a1c*/ 	.word	0x0001bca0


	//   ....[195]....
        /*0a20*/ 	.word	0x0001bcd0


	//   ....[196]....
        /*0a24*/ 	.word	0x0001bd90


	//   ....[197]....
        /*0a28*/ 	.word	0x0001bdb0


	//   ....[198]....
        /*0a2c*/ 	.word	0x0001bdc0


	//   ....[199]....
        /*0a30*/ 	.word	0x0001be20


	//   ....[200]....
        /*0a34*/ 	.word	0x0001c440


	//   ....[201]....
        /*0a38*/ 	.word	0x0001c760


	//   ....[202]....
        /*0a3c*/ 	.word	0x0001c7f0


	//   ....[203]....
        /*0a40*/ 	.word	0x0001c890


	//   ....[204]....
        /*0a44*/ 	.word	0x0001c920


	//   ....[205]....
        /*0a48*/ 	.word	0x0001c9c0


	//   ....[206]....
        /*0a4c*/ 	.word	0x0001ca50


	//   ....[207]....
        /*0a50*/ 	.word	0x0001caf0


	//   ....[208]....
        /*0a54*/ 	.word	0x0001cb80


	//   ....[209]....
        /*0a58*/ 	.word	0x0001cc70


	//   ....[210]....
        /*0a5c*/ 	.word	0x0001cd00


	//   ....[211]....
        /*0a60*/ 	.word	0x0001cda0


	//   ....[212]....
        /*0a64*/ 	.word	0x0001ce30


	//   ....[213]....
        /*0a68*/ 	.word	0x0001ced0


	//   ....[214]....
        /*0a6c*/ 	.word	0x0001cf60


	//   ....[215]....
        /*0a70*/ 	.word	0x0001d000


	//   ....[216]....
        /*0a74*/ 	.word	0x0001d090


	//   ....[217]....
        /*0a78*/ 	.word	0x0001d180


	//   ....[218]....
        /*0a7c*/ 	.word	0x0001d210


	//   ....[219]....
        /*0a80*/ 	.word	0x0001d2a0


	//   ....[220]....
        /*0a84*/ 	.word	0x0001d330


	//   ....[221]....
        /*0a88*/ 	.word	0x0001d3c0


	//   ....[222]....
        /*0a8c*/ 	.word	0x0001d450


	//   ....[223]....
        /*0a90*/ 	.word	0x0001d4e0


	//   ....[224]....
        /*0a94*/ 	.word	0x0001d570


	//   ....[225]....
        /*0a98*/ 	.word	0x0001d6a0


	//   ....[226]....
        /*0a9c*/ 	.word	0x0001d750


	//   ....[227]....
        /*0aa0*/ 	.word	0x0001d7e0


	//   ....[228]....
        /*0aa4*/ 	.word	0x0001d830


	//   ....[229]....
        /*0aa8*/ 	.word	0x0001d880


	//   ....[230]....
        /*0aac*/ 	.word	0x0001d960


	//   ....[231]....
        /*0ab0*/ 	.word	0x0001d9f0


	//   ....[232]....
        /*0ab4*/ 	.word	0x0001da40


	//   ....[233]....
        /*0ab8*/ 	.word	0x0001da90


	//   ....[234]....
        /*0abc*/ 	.word	0x0001dca0


	//   ....[235]....
        /*0ac0*/ 	.word	0x0001dcf0


	//   ....[236]....
        /*0ac4*/ 	.word	0x0001dd80


	//   ....[237]....
        /*0ac8*/ 	.word	0x0001de10


	//   ....[238]....
        /*0acc*/ 	.word	0x0001dea0


	//   ....[239]....
        /*0ad0*/ 	.word	0x0001df30


	//   ....[240]....
        /*0ad4*/ 	.word	0x0001dfc0


	//   ....[241]....
        /*0ad8*/ 	.word	0x0001e050


	//   ....[242]....
        /*0adc*/ 	.word	0x0001e0d0


	//   ....[243]....
        /*0ae0*/ 	.word	0x0001e120


	//   ....[244]....
        /*0ae4*/ 	.word	0x0001e1b0


	//   ....[245]....
        /*0ae8*/ 	.word	0x0001e240


	//   ....[246]....
        /*0aec*/ 	.word	0x0001e2c0


	//   ....[247]....
        /*0af0*/ 	.word	0x0001e310


	//   ....[248]....
        /*0af4*/ 	.word	0x0001e3a0


	//   ....[249]....
        /*0af8*/ 	.word	0x0001e430


	//   ....[250]....
        /*0afc*/ 	.word	0x0001e4c0


	//   ....[251]....
        /*0b00*/ 	.word	0x0001e550


	//   ....[252]....
        /*0b04*/ 	.word	0x0001e5e0


	//   ....[253]....
        /*0b08*/ 	.word	0x0001e670


	//   ....[254]....
        /*0b0c*/ 	.word	0x0001e730


	//   ....[255]....
        /*0b10*/ 	.word	0x0001ea10


	//   ....[0]....
        /*0b14*/ 	.word	0x0001eb00


	//   ....[1]....
        /*0b18*/ 	.word	0x0001eba0


	//   ....[2]....
        /*0b1c*/ 	.word	0x0001ec00


	//   ....[3]....
        /*0b20*/ 	.word	0x0001ed00


	//   ....[4]....
        /*0b24*/ 	.word	0x0001ed70


	//   ....[5]....
        /*0b28*/ 	.word	0x0001ee70


	//   ....[6]....
        /*0b2c*/ 	.word	0x0001eee0


	//   ....[7]....
        /*0b30*/ 	.word	0x0001efe0


	//   ....[8]....
        /*0b34*/ 	.word	0x0001f050


	//   ....[9]....
        /*0b38*/ 	.word	0x0001f150


	//   ....[10]....
        /*0b3c*/ 	.word	0x0001f1c0


	//   ....[11]....
        /*0b40*/ 	.word	0x0001f2c0


	//   ....[12]....
        /*0b44*/ 	.word	0x0001f330


	//   ....[13]....
        /*0b48*/ 	.word	0x0001f430


	//   ....[14]....
        /*0b4c*/ 	.word	0x0001f4a0


	//   ....[15]....
        /*0b50*/ 	.word	0x0001f540


	//   ....[16]....
        /*0b54*/ 	.word	0x0001f640


	//   ....[17]....
        /*0b58*/ 	.word	0x0001f6b0


	//   ....[18]....
        /*0b5c*/ 	.word	0x0001f730


	//   ....[19]....
        /*0b60*/ 	.word	0x0001f7e0


	//   ....[20]....
        /*0b64*/ 	.word	0x0001f860


	//   ....[21]....
        /*0b68*/ 	.word	0x0001f930


	//   ....[22]....
        /*0b6c*/ 	.word	0x0001f9b0


	//   ....[23]....
        /*0b70*/ 	.word	0x0001fa80


	//   ....[24]....
        /*0b74*/ 	.word	0x0001fb00


	//   ....[25]....
        /*0b78*/ 	.word	0x0001fbd0


	//   ....[26]....
        /*0b7c*/ 	.word	0x0001fc50


	//   ....[27]....
        /*0b80*/ 	.word	0x0001fd20


	//   ....[28]....
        /*0b84*/ 	.word	0x0001fda0


	//   ....[29]....
        /*0b88*/ 	.word	0x0001fe60


	//   ....[30]....
        /*0b8c*/ 	.word	0x0001fef0


	//   ....[31]....
        /*0b90*/ 	.word	0x0001ffa0


	//   ....[32]....
        /*0b94*/ 	.word	0x000200d0


	//   ....[33]....
        /*0b98*/ 	.word	0x00020170


	//   ....[34]....
        /*0b9c*/ 	.word	0x000201e0


	//   ....[35]....
        /*0ba0*/ 	.word	0x000202a0


	//   ....[36]....
        /*0ba4*/ 	.word	0x00020300


	//   ....[37]....
        /*0ba8*/ 	.word	0x000203c0


	//   ....[38]....
        /*0bac*/ 	.word	0x00020420


	//   ....[39]....
        /*0bb0*/ 	.word	0x000204e0


	//   ....[40]....
        /*0bb4*/ 	.word	0x00020540


	//   ....[41]....
        /*0bb8*/ 	.word	0x00020600


	//   ....[42]....
        /*0bbc*/ 	.word	0x00020660


	//   ....[43]....
        /*0bc0*/ 	.word	0x00020720


	//   ....[44]....
        /*0bc4*/ 	.word	0x00020780


	//   ....[45]....
        /*0bc8*/ 	.word	0x00020840


	//   ....[46]....
        /*0bcc*/ 	.word	0x000208a0


	//   ....[47]....
        /*0bd0*/ 	.word	0x00020960


	//   ....[48]....
        /*0bd4*/ 	.word	0x00020a50


	//   ....[49]....
        /*0bd8*/ 	.word	0x00020af0


	//   ....[50]....
        /*0bdc*/ 	.word	0x00020b50


	//   ....[51]....
        /*0be0*/ 	.word	0x00020c30


	//   ....[52]....
        /*0be4*/ 	.word	0x00020c90


	//   ....[53]....
        /*0be8*/ 	.word	0x00020d70


	//   ....[54]....
        /*0bec*/ 	.word	0x00020dd0


	//   ....[55]....
        /*0bf0*/ 	.word	0x00020eb0


	//   ....[56]....
        /*0bf4*/ 	.word	0x00020f10


	//   ....[57]....
        /*0bf8*/ 	.word	0x00020ff0


	//   ....[58]....
        /*0bfc*/ 	.word	0x00021050


	//   ....[59]....
        /*0c00*/ 	.word	0x00021130


	//   ....[60]....
        /*0c04*/ 	.word	0x00021190


	//   ....[61]....
        /*0c08*/ 	.word	0x00021270


	//   ....[62]....
        /*0c0c*/ 	.word	0x000212d0


	//   ....[63]....
        /*0c10*/ 	.word	0x000213a0


	//   ....[64]....
        /*0c14*/ 	.word	0x000214c0


	//   ....[65]....
        /*0c18*/ 	.word	0x00021570


	//   ....[66]....
        /*0c1c*/ 	.word	0x00021620


	//   ....[67]....
        /*0c20*/ 	.word	0x000216f0


	//   ....[68]....
        /*0c24*/ 	.word	0x00021750


	//   ....[69]....
        /*0c28*/ 	.word	0x00021830


	//   ....[70]....
        /*0c2c*/ 	.word	0x00021890


	//   ....[71]....
        /*0c30*/ 	.word	0x00021960


	//   ....[72]....
        /*0c34*/ 	.word	0x000219c0


	//   ....[73]....
        /*0c38*/ 	.word	0x00021a90


	//   ....[74]....
        /*0c3c*/ 	.word	0x00021af0


	//   ....[75]....
        /*0c40*/ 	.word	0x00021bd0


	//   ....[76]....
        /*0c44*/ 	.word	0x00021c30


	//   ....[77]....
        /*0c48*/ 	.word	0x00021d00


	//   ....[78]....
        /*0c4c*/ 	.word	0x00021d60


	//   ....[79]....
        /*0c50*/ 	.word	0x00021e20


	//   ....[80]....
        /*0c54*/ 	.word	0x00021eb0


	//   ....[81]....
        /*0c58*/ 	.word	0x00021f50


	//   ....[82]....
        /*0c5c*/ 	.word	0x000220d0


	//   ....[83]....
        /*0c60*/ 	.word	0x00022140


	//   ....[84]....
        /*0c64*/ 	.word	0x000221b0


	//   ....[85]....
        /*0c68*/ 	.word	0x00022220


	//   ....[86]....
        /*0c6c*/ 	.word	0x00022290


	//   ....[87]....
        /*0c70*/ 	.word	0x00022310


	//   ....[88]....
        /*0c74*/ 	.word	0x00022390


	//   ....[89]....
        /*0c78*/ 	.word	0x00022420


	//   ....[90]....
        /*0c7c*/ 	.word	0x00022490


	//   ....[91]....
        /*0c80*/ 	.word	0x00022500


	//   ....[92]....
        /*0c84*/ 	.word	0x00022570


	//   ....[93]....
        /*0c88*/ 	.word	0x000225f0


	//   ....[94]....
        /*0c8c*/ 	.word	0x00022660


	//   ....[95]....
        /*0c90*/ 	.word	0x00022700


	//   ....[96]....
        /*0c94*/ 	.word	0x00022750


	//   ....[97]....
        /*0c98*/ 	.word	0x000227e0


	//   ....[98]....
        /*0c9c*/ 	.word	0x00022910


	//----- nvinfo : EIATTR_REG_RECONFIG
	.align		4
.L_909:
        /*0ca0*/ 	.byte	0x01, 0x54
	.zero		2


	//----- nvinfo : EIATTR_SYSCALL_OFFSETS
	.align		4
        /*0ca4*/ 	.byte	0x04, 0x46
        /*0ca6*/ 	.short	(.L_911 - .L_910)


	//   ....[0]....
.L_910:
        /*0ca8*/ 	.word	0x00001c20


	//   ....[1]....
        /*0cac*/ 	.word	0x00001d70


	//   ....[2]....
        /*0cb0*/ 	.word	0x00008ba0


	//   ....[3]....
        /*0cb4*/ 	.word	0x00008f00


	//   ....[4]....
        /*0cb8*/ 	.word	0x00018280


	//   ....[5]....
        /*0cbc*/ 	.word	0x000183d0


	//   ....[6]....
        /*0cc0*/ 	.word	0x000184c0


	//   ....[7]....
        /*0cc4*/ 	.word	0x00019430


	//----- nvinfo : EIATTR_MBARRIER_INSTR_OFFSETS
	.align		4
.L_911:
        /*0cc8*/ 	.byte	0x04, 0x39
        /*0cca*/ 	.short	(.L_913 - .L_912)


	//   ....[0]....
.L_912:
        /*0ccc*/ 	.word	0x00000270
        /*0cd0*/ 	.word	0x000000ff
        /*0cd4*/ 	.word	0x00028800
        /*0cd8*/ 	.short	0x0100
        /*0cda*/ 	.byte	0x08
	.zero		1


	//   ....[1]....
        /*0cdc*/ 	.word	0x00000280
        /*0ce0*/ 	.word	0x000000ff
        /*0ce4*/ 	.word	0x00028820
        /*0ce8*/ 	.short	0x0100
        /*0cea*/ 	.byte	0x08
	.zero		1


	//   ....[2]....
        /*0cec*/ 	.word	0x00000370
        /*0cf0*/ 	.word	0x000000ff
        /*0cf4*/ 	.word	0x00028830
        /*0cf8*/ 	.short	0x0100
        /*0cfa*/ 	.byte	0x08
	.zero		1


	//   ....[3]....
        /*0cfc*/ 	.word	0x00000380
        /*0d00*/ 	.word	0x000000ff
        /*0d04*/ 	.word	0x00028840
        /*0d08*/ 	.short	0x0100
        /*0d0a*/ 	.byte	0x08
	.zero		1


	//   ....[4]....
        /*0d0c*/ 	.word	0x00000390
        /*0d10*/ 	.word	0x000000ff
        /*0d14*/ 	.word	0x00028838
        /*0d18*/ 	.short	0x0100
        /*0d1a*/ 	.byte	0x08
	.zero		1


	//   ....[5]....
        /*0d1c*/ 	.word	0x000003a0
        /*0d20*/ 	.word	0x000000ff
        /*0d24*/ 	.word	0x00028848
        /*0d28*/ 	.short	0x0100
        /*0d2a*/ 	.byte	0x08
	.zero		1


	//   ....[6]....
        /*0d2c*/ 	.word	0x000004d0
        /*0d30*/ 	.word	0x000000ff
        /*0d34*/ 	.word	0x00028850
        /*0d38*/ 	.short	0x0100
        /*0d3a*/ 	.byte	0x08
	.zero		1


	//   ....[7]....
        /*0d3c*/ 	.word	0x000004e0
        /*0d40*/ 	.word	0x000000ff
        /*0d44*/ 	.word	0x00028860
        /*0d48*/ 	.short	0x0100
        /*0d4a*/ 	.byte	0x08
	.zero		1


	//   ....[8]....
        /*0d4c*/ 	.word	0x000004f0
        /*0d50*/ 	.word	0x000000ff
        /*0d54*/ 	.word	0x00028858
        /*0d58*/ 	.short	0x0100
        /*0d5a*/ 	.byte	0x08
	.zero		1


	//   ....[9]....
        /*0d5c*/ 	.word	0x00000500
        /*0d60*/ 	.word	0x000000ff
        /*0d64*/ 	.word	0x00028868
        /*0d68*/ 	.short	0x0100
        /*0d6a*/ 	.byte	0x08
	.zero		1


	//   ....[10]....
        /*0d6c*/ 	.word	0x000005f0
        /*0d70*/ 	.word	0x000000ff
        /*0d74*/ 	.word	0x00028870
        /*0d78*/ 	.short	0x0100
        /*0d7a*/ 	.byte	0x06
	.zero		1


	//   ....[11]....
        /*0d7c*/ 	.word	0x00000600
        /*0d80*/ 	.word	0x000000ff
        /*0d84*/ 	.word	0x00028880
        /*0d88*/ 	.short	0x0100
        /*0d8a*/ 	.byte	0x06
	.zero		1


	//   ....[12]....
        /*0d8c*/ 	.word	0x00000610
        /*0d90*/ 	.word	0x000000ff
        /*0d94*/ 	.word	0x00028878
        /*0d98*/ 	.short	0x0100
        /*0d9a*/ 	.byte	0x06
	.zero		1


	//   ....[13]....
        /*0d9c*/ 	.word	0x00000620
        /*0da0*/ 	.word	0x000000ff
        /*0da4*/ 	.word	0x00028888
        /*0da8*/ 	.short	0x0100
        /*0daa*/ 	.byte	0x06
	.zero		1


	//   ....[14]....
        /*0dac*/ 	.word	0x00000750
        /*0db0*/ 	.word	0x000000ff
        /*0db4*/ 	.word	0x00028890
        /*0db8*/ 	.short	0x0100
        /*0dba*/ 	.byte	0x08
	.zero		1


	//   ....[15]....
        /*0dbc*/ 	.word	0x00000760
        /*0dc0*/ 	.word	0x000000ff
        /*0dc4*/ 	.word	0x000288a0
        /*0dc8*/ 	.short	0x0100
        /*0dca*/ 	.byte	0x08
	.zero		1


	//   ....[16]....
        /*0dcc*/ 	.word	0x00000770
        /*0dd0*/ 	.word	0x000000ff
        /*0dd4*/ 	.word	0x00028898
        /*0dd8*/ 	.short	0x0100
        /*0dda*/ 	.byte	0x08
	.zero		1


	//   ....[17]....
        /*0ddc*/ 	.word	0x00000780
        /*0de0*/ 	.word	0x000000ff
        /*0de4*/ 	.word	0x000288a8
        /*0de8*/ 	.short	0x0100
        /*0dea*/ 	.byte	0x08
	.zero		1


	//   ....[18]....
        /*0dec*/ 	.word	0x000008b0
        /*0df0*/ 	.word	0x000000ff
        /*0df4*/ 	.word	0x000288b0
        /*0df8*/ 	.short	0x0100
        /*0dfa*/ 	.byte	0x08
	.zero		1


	//   ....[19]....
        /*0dfc*/ 	.word	0x000008c0
        /*0e00*/ 	.word	0x000000ff
        /*0e04*/ 	.word	0x000288c0
        /*0e08*/ 	.short	0x0100
        /*0e0a*/ 	.byte	0x08
	.zero		1


	//   ....[20]....
        /*0e0c*/ 	.word	0x000008d0
        /*0e10*/ 	.word	0x000000ff
        /*0e14*/ 	.word	0x000288b8
        /*0e18*/ 	.short	0x0100
        /*0e1a*/ 	.byte	0x08
	.zero		1


	//   ....[21]....
        /*0e1c*/ 	.word	0x000008e0
        /*0e20*/ 	.word	0x000000ff
        /*0e24*/ 	.word	0x000288c8
        /*0e28*/ 	.short	0x0100
        /*0e2a*/ 	.byte	0x08
	.zero		1


	//   ....[22]....
        /*0e2c*/ 	.word	0x000032d0
        /*0e30*/ 	.word	0x0000005a
        /*0e34*/ 	.word	0x00028890
        /*0e38*/ 	.short	0x010a
        /*0e3a*/ 	.byte	0x3f
	.zero		1


	//   ....[23]....
        /*0e3c*/ 	.word	0x00005730
        /*0e40*/ 	.word	0x0000005a
        /*0e44*/ 	.word	0x00028890
        /*0e48*/ 	.short	0x010a
        /*0e4a*/ 	.byte	0x3f
	.zero		1


	//   ....[24]....
        /*0e4c*/ 	.word	0x000076c0
        /*0e50*/ 	.word	0x0000005a
        /*0e54*/ 	.word	0x00028890
        /*0e58*/ 	.short	0x010a
        /*0e5a*/ 	.byte	0x3f
	.zero		1


	//   ....[25]....
        /*0e5c*/ 	.word	0x00007dc0
        /*0e60*/ 	.word	0x0000000b
        /*0e64*/ 	.word	0x00000000
        /*0e68*/ 	.short	0x0101
        /*0e6a*/ 	.byte	0x3f
	.zero		1


	//   ....[26]....
        /*0e6c*/ 	.word	0x00007e00
        /*0e70*/ 	.word	0x0000005a
        /*0e74*/ 	.word	0x000288b0
        /*0e78*/ 	.short	0x010a
        /*0e7a*/ 	.byte	0x3f
	.zero		1


	//   ....[27]....
        /*0e7c*/ 	.word	0x00008410
        /*0e80*/ 	.word	0x0000005a
        /*0e84*/ 	.word	0x00000000
        /*0e88*/ 	.short	0x0101
        /*0e8a*/ 	.byte	0x3f
	.zero		1


	//   ....[28]....
        /*0e8c*/ 	.word	0x00008c30
        /*0e90*/ 	.word	0x0000009c
        /*0e94*/ 	.word	0x00028800
        /*0e98*/ 	.short	0x010a
        /*0e9a*/ 	.byte	0x3f
	.zero		1


	//   ....[29]....
        /*0e9c*/ 	.word	0x00008c80
        /*0ea0*/ 	.word	0x0000009c
        /*0ea4*/ 	.word	0x00028800
        /*0ea8*/ 	.short	0x010a
        /*0eaa*/ 	.byte	0x3f
	.zero		1


	//   ....[30]....
        /*0eac*/ 	.word	0x00009300
        /*0eb0*/ 	.word	0x0000009c
        /*0eb4*/ 	.word	0x00028800
        /*0eb8*/ 	.short	0x010a
        /*0eba*/ 	.byte	0x3f
	.zero		1


	//   ....[31]....
        /*0ebc*/ 	.word	0x0000acf0
        /*0ec0*/ 	.word	0x0000009c
        /*0ec4*/ 	.word	0x00028800
        /*0ec8*/ 	.short	0x010a
        /*0eca*/ 	.byte	0x3f
	.zero		1


	//   ....[32]....
        /*0ecc*/ 	.word	0x0000c5b0
        /*0ed0*/ 	.word	0x00000003
        /*0ed4*/ 	.word	0x00028830
        /*0ed8*/ 	.short	0x010a
        /*0eda*/ 	.byte	0x3f
	.zero		1


	//   ....[33]....
        /*0edc*/ 	.word	0x0000c600
        /*0ee0*/ 	.word	0x00000003
        /*0ee4*/ 	.word	0x00028830
        /*0ee8*/ 	.short	0x010a
        /*0eea*/ 	.byte	0x3f
	.zero		1


	//   ....[34]....
        /*0eec*/ 	.word	0x0000e2c0
        /*0ef0*/ 	.word	0x00000003
        /*0ef4*/ 	.word	0x00000000
        /*0ef8*/ 	.short	0x0101
        /*0efa*/ 	.byte	0x3f
	.zero		1


	//   ....[35]....
        /*0efc*/ 	.word	0x0000f390
        /*0f00*/ 	.word	0x00000005
        /*0f04*/ 	.word	0x00028830
        /*0f08*/ 	.short	0x010a
        /*0f0a*/ 	.byte	0x3f
	.zero		1


	//   ....[36]....
        /*0f0c*/ 	.word	0x0000f3e0
        /*0f10*/ 	.word	0x00000005
        /*0f14*/ 	.word	0x00028830
        /*0f18*/ 	.short	0x010a
        /*0f1a*/ 	.byte	0x3f
	.zero		1


	//   ....[37]....
        /*0f1c*/ 	.word	0x0000f820
        /*0f20*/ 	.word	0x00000005
        /*0f24*/ 	.word	0x00028850
        /*0f28*/ 	.short	0x010a
        /*0f2a*/ 	.byte	0x3f
	.zero		1


	//   ....[38]....
        /*0f2c*/ 	.word	0x0000f860
        /*0f30*/ 	.word	0x00000005
        /*0f34*/ 	.word	0x00028850
        /*0f38*/ 	.short	0x010a
        /*0f3a*/ 	.byte	0x3f
	.zero		1


	//   ....[39]....
        /*0f3c*/ 	.word	0x00011450
        /*0f40*/ 	.word	0x00000003
        /*0f44*/ 	.word	0x00000000
        /*0f48*/ 	.short	0x0101
        /*0f4a*/ 	.byte	0x3f
	.zero		1


	//   ....[40]....
        /*0f4c*/ 	.word	0x00011700
        /*0f50*/ 	.word	0x0000000c
        /*0f54*/ 	.word	0x00000000
        /*0f58*/ 	.short	0x0101
        /*0f5a*/ 	.byte	0x3f
	.zero		1


	//   ....[41]....
        /*0f5c*/ 	.word	0x00011d50
        /*0f60*/ 	.word	0x00000009
        /*0f64*/ 	.word	0x00028850
        /*0f68*/ 	.short	0x010a
        /*0f6a*/ 	.byte	0x3f
	.zero		1


	//   ....[42]....
        /*0f6c*/ 	.word	0x00011dd0
        /*0f70*/ 	.word	0x00000009
        /*0f74*/ 	.word	0x00028850
        /*0f78*/ 	.short	0x010a
        /*0f7a*/ 	.byte	0x3f
	.zero		1


	//   ....[43]....
        /*0f7c*/ 	.word	0x000123f0
        /*0f80*/ 	.word	0x00000004
        /*0f84*/ 	.word	0x00000000
        /*0f88*/ 	.short	0x0101
        /*0f8a*/ 	.byte	0x3f
	.zero		1


	//   ....[44]....
        /*0f8c*/ 	.word	0x00013910
        /*0f90*/ 	.word	0x00000000
        /*0f94*/ 	.word	0x00000000
        /*0f98*/ 	.short	0x0101
        /*0f9a*/ 	.byte	0x3f
	.zero		1


	//   ....[45]....
        /*0f9c*/ 	.word	0x000141a0
        /*0fa0*/ 	.word	0x00000004
        /*0fa4*/ 	.word	0x00000000
        /*0fa8*/ 	.short	0x0101
        /*0faa*/ 	.byte	0x3f
	.zero		1


	//   ....[46]....
        /*0fac*/ 	.word	0x00016eb0
        /*0fb0*/ 	.word	0x00000016
        /*0fb4*/ 	.word	0x00028820
        /*0fb8*/ 	.short	0x010a
        /*0fba*/ 	.byte	0x3f
	.zero		1


	//   ....[47]....
        /*0fbc*/ 	.word	0x00016f40
        /*0fc0*/ 	.word	0x0000000a
        /*0fc4*/ 	.word	0x000288a0
        /*0fc8*/ 	.short	0x010a
        /*0fca*/ 	.byte	0x3f
	.zero		1


	//   ....[48]....
        /*0fcc*/ 	.word	0x000172a0
        /*0fd0*/ 	.word	0x0000000a
        /*0fd4*/ 	.word	0x000288c0
        /*0fd8*/ 	.short	0x010a
        /*0fda*/ 	.byte	0x3f
	.zero		1


	//   ....[49]....
        /*0fdc*/ 	.word	0x000176d0
        /*0fe0*/ 	.word	0x0000000a
        /*0fe4*/ 	.word	0x000288a0
        /*0fe8*/ 	.short	0x010a
        /*0fea*/ 	.byte	0x3f
	.zero		1


	//   ....[50]....
        /*0fec*/ 	.word	0x00017a10
        /*0ff0*/ 	.word	0x0000000a
        /*0ff4*/ 	.word	0x000288c0
        /*0ff8*/ 	.short	0x010a
        /*0ffa*/ 	.byte	0x3f
	.zero		1


	//   ....[51]....
        /*0ffc*/ 	.word	0x000189b0
        /*1000*/ 	.word	0x00000007
        /*1004*/ 	.word	0x00028840
        /*1008*/ 	.short	0x010a
        /*100a*/ 	.byte	0x3f
	.zero		1


	//   ....[52]....
        /*100c*/ 	.word	0x00019110
        /*1010*/ 	.word	0x00000007
        /*1014*/ 	.word	0x00028830
        /*1018*/ 	.short	0x0107
        /*101a*/ 	.byte	0x3f
	.zero		1


	//   ....[53]....
        /*101c*/ 	.word	0x000191e0
        /*1020*/ 	.word	0x00000007
        /*1024*/ 	.word	0x00028830
        /*1028*/ 	.short	0x0101
        /*102a*/ 	.byte	0x3f
	.zero		1


	//   ....[54]....
        /*102c*/ 	.word	0x00019cc0
        /*1030*/ 	.word	0x00000016
        /*1034*/ 	.word	0x00028800
        /*1038*/ 	.short	0x0107
        /*103a*/ 	.byte	0x3f
	.zero		1


	//   ....[55]....
        /*103c*/ 	.word	0x00019dd0
        /*1040*/ 	.word	0x00000016
        /*1044*/ 	.word	0x00028800
        /*1048*/ 	.short	0x0101
        /*104a*/ 	.byte	0x3f
	.zero		1


	//   ....[56]....
        /*104c*/ 	.word	0x00019df0
        /*1050*/ 	.word	0x00000016
        /*1054*/ 	.word	0x00028820
        /*1058*/ 	.short	0x010a
        /*105a*/ 	.byte	0x3f
	.zero		1


	//   ....[57]....
        /*105c*/ 	.word	0x0001a190
        /*1060*/ 	.word	0x00000006
        /*1064*/ 	.word	0x00028840
        /*1068*/ 	.short	0x010a
        /*106a*/ 	.byte	0x3f
	.zero		1


	//   ....[58]....
        /*106c*/ 	.word	0x0001a690
        /*1070*/ 	.word	0x00000006
        /*1074*/ 	.word	0x00028830
        /*1078*/ 	.short	0x0107
        /*107a*/ 	.byte	0x3f
	.zero		1


	//   ....[59]....
        /*107c*/ 	.word	0x0001a750
        /*1080*/ 	.word	0x00000006
        /*1084*/ 	.word	0x00028830
        /*1088*/ 	.short	0x0101
        /*108a*/ 	.byte	0x3f
	.zero		1


	//   ....[60]....
        /*108c*/ 	.word	0x0001a7b0
        /*1090*/ 	.word	0x00000006
        /*1094*/ 	.word	0x00028860
        /*1098*/ 	.short	0x010a
        /*109a*/ 	.byte	0x3f
	.zero		1


	//   ....[61]....
        /*109c*/ 	.word	0x0001ace0
        /*10a0*/ 	.word	0x00000006
        /*10a4*/ 	.word	0x00028850
        /*10a8*/ 	.short	0x0107
        /*10aa*/ 	.byte	0x3f
	.zero		1


	//   ....[62]....
        /*10ac*/ 	.word	0x0001ae80
        /*10b0*/ 	.word	0x00000006
        /*10b4*/ 	.word	0x00028850
        /*10b8*/ 	.short	0x0101
        /*10ba*/ 	.byte	0x3f
	.zero		1


	//   ....[63]....
        /*10bc*/ 	.word	0x0001b090
        /*10c0*/ 	.word	0x00000000
        /*10c4*/ 	.word	0x00028860
        /*10c8*/ 	.short	0x010a
        /*10ca*/ 	.byte	0x3f
	.zero		1


	//   ....[64]....
        /*10cc*/ 	.word	0x0001b5c0
        /*10d0*/ 	.word	0x00000000
        /*10d4*/ 	.word	0x00028850
        /*10d8*/ 	.short	0x0107
        /*10da*/ 	.byte	0x3f
	.zero		1


	//   ....[65]....
        /*10dc*/ 	.word	0x0001b680
        /*10e0*/ 	.word	0x00000000
        /*10e4*/ 	.word	0x00028850
        /*10e8*/ 	.short	0x0101
        /*10ea*/ 	.byte	0x3f
	.zero		1


	//   ....[66]....
        /*10ec*/ 	.word	0x0001c3c0
        /*10f0*/ 	.word	0x00000004
        /*10f4*/ 	.word	0x00028820
        /*10f8*/ 	.short	0x010a
        /*10fa*/ 	.byte	0x3f
	.zero		1


	//   ....[67]....
        /*10fc*/ 	.word	0x0001c530
        /*1100*/ 	.word	0x00000005
        /*1104*/ 	.word	0x00028840
        /*1108*/ 	.short	0x010a
        /*110a*/ 	.byte	0x3f
	.zero		1


	//   ....[68]....
        /*110c*/ 	.word	0x0001c5d0
        /*1110*/ 	.word	0x00000019
        /*1114*/ 	.word	0x00028840
        /*1118*/ 	.short	0x010a
        /*111a*/ 	.byte	0x3f
	.zero		1


	//   ....[69]....
        /*111c*/ 	.word	0x0001c610
        /*1120*/ 	.word	0x00000005
        /*1124*/ 	.word	0x00028860
        /*1128*/ 	.short	0x010a
        /*112a*/ 	.byte	0x3f
	.zero		1


	//   ....[70]....
        /*112c*/ 	.word	0x0001c650
        /*1130*/ 	.word	0x00000019
        /*1134*/ 	.word	0x00028860
        /*1138*/ 	.short	0x010a
        /*113a*/ 	.byte	0x3f
	.zero		1


	//   ....[71]....
        /*113c*/ 	.word	0x0001c6b0
        /*1140*/ 	.word	0x0000005a
        /*1144*/ 	.word	0x00028890
        /*1148*/ 	.short	0x010a
        /*114a*/ 	.byte	0x3f
	.zero		1


	//   ....[72]....
        /*114c*/ 	.word	0x0001cbc0
        /*1150*/ 	.word	0x0000005a
        /*1154*/ 	.word	0x00028890
        /*1158*/ 	.short	0x010a
        /*115a*/ 	.byte	0x3f
	.zero		1


	//   ....[73]....
        /*115c*/ 	.word	0x0001d0d0
        /*1160*/ 	.word	0x0000005a
        /*1164*/ 	.word	0x00028890
        /*1168*/ 	.short	0x010a
        /*116a*/ 	.byte	0x3f
	.zero		1


	//   ....[74]....
        /*116c*/ 	.word	0x0001d5a0
        /*1170*/ 	.word	0x0000005a
        /*1174*/ 	.word	0x000288b0
        /*1178*/ 	.short	0x010a
        /*117a*/ 	.byte	0x3f
	.zero		1


	//   ....[75]....
        /*117c*/ 	.word	0x0001d8b0
        /*1180*/ 	.word	0x0000009c
        /*1184*/ 	.word	0x00028800
        /*1188*/ 	.short	0x010a
        /*118a*/ 	.byte	0x3f
	.zero		1


	//   ....[76]....
        /*118c*/ 	.word	0x0001dac0
        /*1190*/ 	.word	0x0000009c
        /*1194*/ 	.word	0x00028800
        /*1198*/ 	.short	0x010a
        /*119a*/ 	.byte	0x3f
	.zero		1


	//   ....[77]....
        /*119c*/ 	.word	0x0001db10
        /*11a0*/ 	.word	0x00000003
        /*11a4*/ 	.word	0x00028830
        /*11a8*/ 	.short	0x010a
        /*11aa*/ 	.byte	0x3f
	.zero		1


	//   ....[78]....
        /*11ac*/ 	.word	0x0001db60
        /*11b0*/ 	.word	0x00000005
        /*11b4*/ 	.word	0x00028830
        /*11b8*/ 	.short	0x010a
        /*11ba*/ 	.byte	0x3f
	.zero		1


	//   ....[79]....
        /*11bc*/ 	.word	0x0001dbb0
        /*11c0*/ 	.word	0x00000005
        /*11c4*/ 	.word	0x00028850
        /*11c8*/ 	.short	0x010a
        /*11ca*/ 	.byte	0x3f
	.zero		1


	//   ....[80]....
        /*11cc*/ 	.word	0x0001dc00
        /*11d0*/ 	.word	0x00000009
        /*11d4*/ 	.word	0x00028850
        /*11d8*/ 	.short	0x010a
        /*11da*/ 	.byte	0x3f
	.zero		1


	//   ....[81]....
        /*11dc*/ 	.word	0x0001e7f0
        /*11e0*/ 	.word	0x00000016
        /*11e4*/ 	.word	0x00028820
        /*11e8*/ 	.short	0x010a
        /*11ea*/ 	.byte	0x3f
	.zero		1


	//   ....[82]....
        /*11ec*/ 	.word	0x0001e840
        /*11f0*/ 	.word	0x0000000a
        /*11f4*/ 	.word	0x000288a0
        /*11f8*/ 	.short	0x010a
        /*11fa*/ 	.byte	0x3f
	.zero		1


	//   ....[83]....
        /*11fc*/ 	.word	0x0001e890
        /*1200*/ 	.word	0x0000000a
        /*1204*/ 	.word	0x000288c0
        /*1208*/ 	.short	0x010a
        /*120a*/ 	.byte	0x3f
	.zero		1


	//   ....[84]....
        /*120c*/ 	.word	0x0001e8e0
        /*1210*/ 	.word	0x0000000a
        /*1214*/ 	.word	0x000288a0
        /*1218*/ 	.short	0x010a
        /*121a*/ 	.byte	0x3f
	.zero		1


	//   ....[85]....
        /*121c*/ 	.word	0x0001e930
        /*1220*/ 	.word	0x0000000a
        /*1224*/ 	.word	0x000288c0
        /*1228*/ 	.short	0x010a
        /*122a*/ 	.byte	0x3f
	.zero		1


	//   ....[86]....
        /*122c*/ 	.word	0x0001ea50
        /*1230*/ 	.word	0x00000007
        /*1234*/ 	.word	0x00028840
        /*1238*/ 	.short	0x010a
        /*123a*/ 	.byte	0x3f
	.zero		1


	//   ....[87]....
        /*123c*/ 	.word	0x0001ffd0
        /*1240*/ 	.word	0x00000016
        /*1244*/ 	.word	0x00028820
        /*1248*/ 	.short	0x010a
        /*124a*/ 	.byte	0x3f
	.zero		1


	//   ....[88]....
        /*124c*/ 	.word	0x00020020
        /*1250*/ 	.word	0x00000006
        /*1254*/ 	.word	0x00028840
        /*1258*/ 	.short	0x010a
        /*125a*/ 	.byte	0x3f
	.zero		1


	//   ....[89]....
        /*125c*/ 	.word	0x000209a0
        /*1260*/ 	.word	0x00000006
        /*1264*/ 	.word	0x00028860
        /*1268*/ 	.short	0x010a
        /*126a*/ 	.byte	0x3f
	.zero		1


	//   ....[90]....
        /*126c*/ 	.word	0x00021410
        /*1270*/ 	.word	0x00000000
        /*1274*/ 	.word	0x00028860
        /*1278*/ 	.short	0x010a
        /*127a*/ 	.byte	0x3f
	.zero		1


	//   ....[91]....
        /*127c*/ 	.word	0x00022830
        /*1280*/ 	.word	0x00000004
        /*1284*/ 	.word	0x00028820
        /*1288*/ 	.short	0x010a
        /*128a*/ 	.byte	0x3f
	.zero		1


	//   ....[92]....
        /*128c*/ 	.word	0x000229d0
        /*1290*/ 	.word	0x00000005
        /*1294*/ 	.word	0x00028840
        /*1298*/ 	.short	0x010a
        /*129a*/ 	.byte	0x3f
	.zero		1


	//   ....[93]....
        /*129c*/ 	.word	0x00022a20
        /*12a0*/ 	.word	0x00000019
        /*12a4*/ 	.word	0x00028840
        /*12a8*/ 	.short	0x010a
        /*12aa*/ 	.byte	0x3f
	.zero		1


	//   ....[94]....
        /*12ac*/ 	.word	0x00022a70
        /*12b0*/ 	.word	0x00000005
        /*12b4*/ 	.word	0x00028860
        /*12b8*/ 	.short	0x010a
        /*12ba*/ 	.byte	0x3f
	.zero		1


	//----- nvinfo : EIATTR_NUM_MBARRIERS
	.align		4
.L_913:
        /*12bc*/ 	.byte	0x03, 0x38
        /*12be*/ 	.short	0x0016


	//----- nvinfo : EIATTR_EXIT_INSTR_OFFSETS
	.align		4
        /*12c0*/ 	.byte	0x04, 0x1c
        /*12c2*/ 	.short	(.L_915 - .L_914)


	//   ....[0]....
.L_914:
        /*12c4*/ 	.word	0x0001c6a0


	//----- nvinfo : EIATTR_MAX_THREADS
	.align		4
.L_915:
        /*12c8*/ 	.byte	0x04, 0x05
        /*12ca*/ 	.short	(.L_917 - .L_916)
.L_916:
        /*12cc*/ 	.word	0x00000180
        /*12d0*/ 	.word	0x00000001
        /*12d4*/ 	.word	0x00000001


	//----- nvinfo : EIATTR_CRS_STACK_SIZE
	.align		4
.L_917:
        /*12d8*/ 	.byte	0x04, 0x1e
        /*12da*/ 	.short	(.L_919 - .L_918)
.L_918:
        /*12dc*/ 	.word	0x00000000


	//----- nvinfo : EIATTR_CBANK_PARAM_SIZE
	.align		4
.L_919:
        /*12e0*/ 	.byte	0x03, 0x19
        /*12e2*/ 	.short	0x0af0


	//----- nvinfo : EIATTR_PARAM_CBANK
	.align		4
        /*12e4*/ 	.byte	0x04, 0x0a
        /*12e6*/ 	.short	(.L_921 - .L_920)
	.align		4
.L_920:
        /*12e8*/ 	.word	index@(.nv.constant0._ZN7cutlass13device_kernelIN5flash11enable_sm90INS1_16FlashAttnFwdSm90INS1_25CollectiveMainloopFwdSm90ILi2EN4cute5tupleIJNS5_1CILi1EEES8_S8_EEENS6_IJNS7_ILi128EEESA_SA_EEELi128ENS_6half_tEfNS_4arch4Sm90ELb0ELb0ELb1ELb1ELb1ELb1ELb0ELb1ELb1ELb1ELb1ELb0EEENS1_21CollectiveEpilogueFwdISB_S9_SC_SE_Li256ELb1ELb1ELb1ELb0EEENS1_36VarlenDynamicPersistentTileSchedulerILi128ELi128ELi256ELi128ELb1ELb1ELb1ELb0ELb1ELb1EEEEEEEEEvNT_6ParamsE)
        /*12ec*/ 	.short	0x0210
        /*12ee*/ 	.short	0x0af0


	//----- nvinfo : EIATTR_SW_WAR
	.align		4
.L_921:
        /*12f0*/ 	.byte	0x04, 0x36
        /*12f2*/ 	.short	(.L_923 - .L_922)
.L_922:
        /*12f4*/ 	.word	0x00000008
.L_923:


//--------------------- .nv.info._ZN7cutlass13device_kernelIN5flash11enable_sm90INS1_16FlashAttnFwdSm90INS1_25CollectiveMainloopFwdSm90ILi2EN4cute5tupleIJNS5_1CILi1EEES8_S8_EEENS6_IJNS7_ILi128EEESA_SA_EEELi128ENS_6half_tEfNS_4arch4Sm90ELb0ELb1ELb1ELb0ELb1ELb0ELb0ELb1ELb1ELb1ELb1ELb0EEENS1_21CollectiveEpilogueFwdISB_S9_SC_SE_Li256ELb0ELb1ELb1ELb0EEENS1_19SingleTileSchedulerILb0ELb1ELb1ELi128EEEEEEEEEvNT_6ParamsE --------------------------
	.section	.nv.info._ZN7cutlass13device_kernelIN5flash11enable_sm90INS1_16FlashAttnFwdSm90INS1_25CollectiveMainloopFwdSm90ILi2EN4cute5tupleIJNS5_1CILi1EEES8_S8_EEENS6_IJNS7_ILi128EEESA_SA_EEELi128ENS_6half_tEfNS_4arch4Sm90ELb0ELb1ELb1ELb0ELb1ELb0ELb0ELb1ELb1ELb1ELb1ELb0EEENS1_21CollectiveEpilogueFwdISB_S9_SC_SE_Li256ELb0ELb1ELb1ELb0EEENS1_19SingleTileSchedulerILb0ELb1ELb1ELi128EEEEEEEEEvNT_6ParamsE,"",@"SHT_CUDA_INFO"
	.sectionflags	@""
	.align	4


	//----- nvinfo : EIATTR_CUDA_API_VERSION
	.align		4
        /*0000*/ 	.byte	0x04, 0x37
        /*0002*/ 	.short	(.L_925 - .L_924)
.L_924:
        /*0004*/ 	.word	0x00000082


	//----- nvinfo : EIATTR_KPARAM_INFO
	.align		4
.L_925:
        /*0008*/ 	.byte	0x04, 0x17
        /*000a*/ 	.short	(.L_927 - .L_926)
.L_926:
        /*000c*/ 	.word	0x00000000
        /*0010*/ 	.short	0x0000
        /*0012*/ 	.short	0x0070
        /*0014*/ 	.byte	0x00, 0xf0, 0x01, 0x28


	//----- nvinfo : EIATTR_SPARSE_MMA_MASK
	.align		4
.L_927:
        /*0018*/ 	.byte	0x03, 0x50
        /*001a*/ 	.short	0x0000


	//----- nvinfo : EIATTR_MAXREG_COUNT
	.align		4
        /*001c*/ 	.byte	0x03, 0x1b
        /*001e*/ 	.short	0x00a8


	//----- nvinfo : EIATTR_NUM_BARRIERS
	.align		4
        /*0020*/ 	.byte	0x02, 0x4c
        /*0022*/ 	.byte	0x10
	.zero		1


	//----- nvinfo : EIATTR_EXTERNS
	.align		4
        /*0024*/ 	.byte	0x04, 0x0f
        /*0026*/ 	.short	(.L_929 - .L_928)


	//   ....[0]....
	.align		4
.L_928:
        /*0028*/ 	.word	index@(__assertfail)


	//----- nvinfo : EIATTR_MERCURY_ISA_VERSION
	.align		4
.L_929:
        /*002c*/ 	.byte	0x03, 0x5f
        /*002e*/ 	.short	0x0101


	//----- nvinfo : EIATTR_INT_WARP_WIDE_INSTR_OFFSETS
	.align		4
        /*0030*/ 	.byte	0x04, 0x31
        /*0032*/ 	.short	(.L_931 - .L_930)


	//   ....[0]....
.L_930:
        /*0034*/ 	.word	0x000000b0


	//   ....[1]....
        /*0038*/ 	.word	0x000000c0


	//   ....[2]....
        /*003c*/ 	.word	0x00000160


	//----- nvinfo : EIATTR_COOP_GROUP_MASK_REGIDS
	.align		4
.L_931:
        /*0040*/ 	.byte	0x04, 0x29
        /*0042*/ 	.short	(.L_933 - .L_932)


	//   ....[0]....
.L_932:
        /*0044*/ 	.word	0xffffffff


	//   ....[1]....
        /*0048*/ 	.word	0xffffffff


	//   ....[2]....
        /*004c*/ 	.word	0xffffffff


	//   ....[3]....
        /*0050*/ 	.word	0xffffffff


	//   ....[4]....
        /*0054*/ 	.word	0xffffffff


	//   ....[5]....
        /*0058*/ 	.word	0xffffffff


	//   ....[6]....
        /*005c*/ 	.word	0xffffffff


	//   ....[7]....
        /*0060*/ 	.word	0xffffffff


	//   ....[8]....
        /*0064*/ 	.word	0xffffffff


	//   ....[9]....
        /*0068*/ 	.word	0xffffffff


	//   ....[10]....
        /*006c*/ 	.word	0xffffffff


	//   ....[11]....
        /*0070*/ 	.word	0xffffffff


	//   ....[12]....
        /*0074*/ 	.word	0xffffffff


	//   ....[13]....
        /*0078*/ 	.word	0xffffffff


	//   ....[14]....
        /*007c*/ 	.word	0xffffffff


	//   ....[15]....
        /*0080*/ 	.word	0xffffffff


	//   ....[16]....
        /*0084*/ 	.word	0xffffffff


	//   ....[17]....
        /*0088*/ 	.word	0xffffffff


	//   ....[18]....
        /*008c*/ 	.word	0xffffffff


	//   ....[19]....
        /*0090*/ 	.word	0xffffffff


	//   ....[20]....
        /*0094*/ 	.word	0xffffffff


	//   ....[21]....
        /*0098*/ 	.word	0xffffffff


	//   ....[22]....
        /*009c*/ 	.word	0xffffffff


	//   ....[23]....
        /*00a0*/ 	.word	0xffffffff


	//   ....[24]....
        /*00a4*/ 	.word	0xffffffff


	//   ....[25]....
        /*00a8*/ 	.word	0xffffffff


	//   ....[26]....
        /*00ac*/ 	.word	0xffffffff


	//   ....[27]....
        /*00b0*/ 	.word	0xffffffff


	//   ....[28]....
        /*00b4*/ 	.word	0xffffffff


	//   ....[29]....
        /*00b8*/ 	.word	0xffffffff


	//   ....[30]....
        /*00bc*/ 	.word	0xffffffff


	//   ....[31]....
        /*00c0*/ 	.word	0xffffffff


	//   ....[32]....
        /*00c4*/ 	.word	0xffffffff


	//   ....[33]....
        /*00c8*/ 	.word	0xffffffff


	//   ....[34]....
        /*00cc*/ 	.word	0xffffffff


	//   ....[35]....
        /*00d0*/ 	.word	0xffffffff


	//   ....[36]....
        /*00d4*/ 	.word	0xffffffff


	//   ....[37]....
        /*00d8*/ 	.word	0xffffffff


	//   ....[38]....
        /*00dc*/ 	.word	0xffffffff


	//   ....[39]....
        /*00e0*/ 	.word	0xffffffff


	//   ....[40]....
        /*00e4*/ 	.word	0xffffffff


	//   ....[41]....
        /*00e8*/ 	.word	0xffffffff


	//   ....[42]....
        /*00ec*/ 	.word	0xffffffff


	//   ....[43]....
        /*00f0*/ 	.word	0xffffffff


	//   ....[44]....
        /*00f4*/ 	.word	0xffffffff


	//   ....[45]....
        /*00f8*/ 	.word	0xffffffff


	//   ....[46]....
        /*00fc*/ 	.word	0xffffffff


	//   ....[47]....
        /*0100*/ 	.word	0xffffffff


	//   ....[48]....
        /*0104*/ 	.word	0xffffffff


	//   ....[49]....
        /*0108*/ 	.word	0xffffffff


	//   ....[50]....
        /*010c*/ 	.word	0xffffffff


	//   ....[51]....
        /*0110*/ 	.word	0xffffffff


	//   ....[52]....
        /*0114*/ 	.word	0xffffffff


	//   ....[53]....
        /*0118*/ 	.word	0xffffffff


	//   ....[54]....
        /*011c*/ 	.word	0xffffffff


	//   ....[55]....
        /*0120*/ 	.word	0xffffffff


	//   ....[56]....
        /*0124*/ 	.word	0xffffffff


	//   ....[57]....
        /*0128*/ 	.word	0xffffffff


	//   ....[58]....
        /*012c*/ 	.word	0xffffffff


	//   ....[59]....
        /*0130*/ 	.word	0xffffffff


	//   ....[60]....
        /*0134*/ 	.word	0xffffffff


	//   ....[61]....
        /*0138*/ 	.word	0xffffffff


	//   ....[62]....
        /*013c*/ 	.word	0xffffffff


	//   ....[63]....
        /*0140*/ 	.word	0xffffffff


	//   ....[64]....
        /*0144*/ 	.word	0xffffffff


	//   ....[65]....
        /*0148*/ 	.word	0xffffffff


	//   ....[66]....
        /*014c*/ 	.word	0xffffffff


	//   ....[67]....
        /*0150*/ 	.word	0xffffffff


	//   ....[68]....
        /*0154*/ 	.word	0xffffffff


	//   ....[69]....
        /*0158*/ 	.word	0xffffffff


	//   ....[70]....
        /*015c*/ 	.word	0xffffffff


	//   ....[71]....
        /*0160*/ 	.word	0xffffffff


	//   ....[72]....
        /*0164*/ 	.word	0xffffffff


	//   ....[73]....
        /*0168*/ 	.word	0xffffffff


	//   ....[74]....
        /*016c*/ 	.word	0xffffffff


	//   ....[75]....
        /*0170*/ 	.word	0xffffffff


	//   ....[76]....
        /*0174*/ 	.word	0xffffffff


	//   ....[77]....
        /*0178*/ 	.word	0xffffffff


	//   ....[78]....
        /*017c*/ 	.word	0xffffffff


	//   ....[79]....
        /*0180*/ 	.word	0xffffffff


	//   ....[80]....
        /*0184*/ 	.word	0xffffffff


	//   ....[81]....
        /*0188*/ 	.word	0xffffffff


	//   ....[82]....
        /*018c*/ 	.word	0xffffffff


	//   ....[83]....
        /*0190*/ 	.word	0xffffffff


	//   ....[84]....
        /*0194*/ 	.word	0xffffffff


	//   ....[85]....
        /*0198*/ 	.word	0xffffffff


	//   ....[86]....
        /*019c*/ 	.word	0xffffffff


	//   ....[87]....
        /*01a0*/ 	.word	0xffffffff


	//   ....[88]....
        /*01a4*/ 	.word	0xffffffff


	//   ....[89]....
        /*01a8*/ 	.word	0xffffffff


	//   ....[90]....
        /*01ac*/ 	.word	0xffffffff


	//   ....[91]....
        /*01b0*/ 	.word	0xffffffff


	//   ....[92]....
        /*01b4*/ 	.word	0xffffffff


	//   ....[93]....
        /*01b8*/ 	.word	0xffffffff


	//   ....[94]....
        /*01bc*/ 	.word	0xffffffff


	//   ....[95]....
        /*01c0*/ 	.word	0xffffffff


	//   ....[96]....
        /*01c4*/ 	.word	0xffffffff


	//   ....[97]....
        /*01c8*/ 	.word	0xffffffff


	//   ....[98]....
        /*01cc*/ 	.word	0xffffffff


	//   ....[99]....
        /*01d0*/ 	.word	0xffffffff


	//   ....[100]....
        /*01d4*/ 	.word	0xffffffff


	//   ....[101]....
        /*01d8*/ 	.word	0xffffffff


	//   ....[102]....
        /*01dc*/ 	.word	0xffffffff


	//   ....[103]....
        /*01e0*/ 	.word	0xffffffff


	//   ....[104]....
        /*01e4*/ 	.word	0xffffffff


	//   ....[105]....
        /*01e8*/ 	.word	0xffffffff


	//   ....[106]....
        /*01ec*/ 	.word	0xffffffff


	//   ....[107]....
        /*01f0*/ 	.word	0xffffffff


	//   ....[108]....
        /*01f4*/ 	.word	0xffffffff


	//   ....[109]....
        /*01f8*/ 	.word	0xffffffff


	//   ....[110]....
        /*01fc*/ 	.word	0xffffffff


	//   ....[111]....
        /*0200*/ 	.word	0xffffffff


	//   ....[112]....
        /*0204*/ 	.word	0xffffffff


	//   ....[113]....
        /*0208*/ 	.word	0xffffffff


	//   ....[114]....
        /*020c*/ 	.word	0xffffffff


	//   ....[115]....
        /*0210*/ 	.word	0xffffffff


	//   ....[116]....
        /*0214*/ 	.word	0xffffffff


	//   ....[117]....
        /*0218*/ 	.word	0xffffffff


	//   ....[118]....
        /*021c*/ 	.word	0xffffffff


	//   ....[119]....
        /*0220*/ 	.word	0xffffffff


	//   ....[120]....
        /*0224*/ 	.word	0xffffffff


	//   ....[121]....
        /*0228*/ 	.word	0xffffffff


	//   ....[122]....
        /*022c*/ 	.word	0xffffffff


	//   ....[123]....
        /*0230*/ 	.word	0x0500000f


	//   ....[124]....
        /*0234*/ 	.word	0x0500000f


	//   ....[125]....
        /*0238*/ 	.word	0x0500000f


	//   ....[126]....
        /*023c*/ 	.word	0x0500000f


	//   ....[127]....
        /*0240*/ 	.word	0x0500000f


	//   ....[128]....
        /*0244*/ 	.word	0x0500000f


	//   ....[129]....
        /*0248*/ 	.word	0x0500000f


	//   ....[130]....
        /*024c*/ 	.word	0x0500000f


	//   ....[131]....
        /*0250*/ 	.word	0x0500000f


	//   ....[132]....
        /*0254*/ 	.word	0x0500000f


	//   ....[133]....
        /*0258*/ 	.word	0x0500000f


	//   ....[134]....
        /*025c*/ 	.word	0x0500000f


	//   ....[135]....
        /*0260*/ 	.word	0x0500000f


	//   ....[136]....
        /*0264*/ 	.word	0x0500000f


	//   ....[137]....
        /*0268*/ 	.word	0x0500000f


	//   ....[138]....
        /*026c*/ 	.word	0x0500000f


	//   ....[139]....
        /*0270*/ 	.word	0x0500000f


	//   ....[140]....
        /*0274*/ 	.word	0x0500000f


	//   ....[141]....
        /*0278*/ 	.word	0x0500000f


	//   ....[142]....
        /*027c*/ 	.word	0x0500000f


	//   ....[143]....
        /*0280*/ 	.word	0x0500000f


	//   ....[144]....
        /*0284*/ 	.word	0x0500000f


	//   ....[145]....
        /*0288*/ 	.word	0x0500000f


	//   ....[146]....
        /*028c*/ 	.word	0x0500000f


	//   ....[147]....
        /*0290*/ 	.word	0x0500000f


	//   ....[148]....
        /*0294*/ 	.word	0x0500000f


	//   ....[149]....
        /*0298*/ 	.word	0x0500000f


	//   ....[150]....
        /*029c*/ 	.word	0x0500000f


	//   ....[151]....
        /*02a0*/ 	.word	0x0500000f


	//   ....[152]....
        /*02a4*/ 	.word	0x0500000f


	//   ....[153]....
        /*02a8*/ 	.word	0x0500000f


	//   ....[154]....
        /*02ac*/ 	.word	0x0500000f


	//   ....[155]....
        /*02b0*/ 	.word	0x0500000f


	//   ....[156]....
        /*02b4*/ 	.word	0x0500000f


	//   ....[157]....
        /*02b8*/ 	.word	0x0500000f


	//   ....[158]....
        /*02bc*/ 	.word	0x0500000f


	//   ....[159]....
        /*02c0*/ 	.word	0x0500000f


	//   ....[160]....
        /*02c4*/ 	.word	0x0500000f


	//   ....[161]....
        /*02c8*/ 	.word	0x0500000f


	//   ....[162]....
        /*02cc*/ 	.word	0x0500000f


	//   ....[163]....
        /*02d0*/ 	.word	0x0500000f


	//   ....[164]....
        /*02d4*/ 	.word	0x0500000f


	//   ....[165]....
        /*02d8*/ 	.word	0x0500000f


	//   ....[166]....
        /*02dc*/ 	.word	0x0500000f


	//   ....[167]....
        /*02e0*/ 	.word	0x0500000f


	//   ....[168]....
        /*02e4*/ 	.word	0x0500000f


	//   ....[169]....
        /*02e8*/ 	.word	0x0500000f


	//   ....[170]....
        /*02ec*/ 	.word	0x0500000f


	//   ....[171]....
        /*02f0*/ 	.word	0x0500000f


	//   ....[172]....
        /*02f4*/ 	.word	0x0500000f


	//   ....[173]....
        /*02f8*/ 	.word	0x0500000f


	//   ....[174]....
        /*02fc*/ 	.word	0x0500000f


	//   ....[175]....
        /*0300*/ 	.word	0x0500000f


	//   ....[176]....
        /*0304*/ 	.word	0x0500000f


	//   ....[177]....
        /*0308*/ 	.word	0x0500000f


	//   ....[178]....
        /*030c*/ 	.word	0x0500000f


	//   ....[179]....
        /*0310*/ 	.word	0x0500000f


	//   ....[180]....
        /*0314*/ 	.word	0x0500000f


	//   ....[181]....
        /*0318*/ 	.word	0x0500000f


	//   ....[182]....
        /*031c*/ 	.word	0x0500000f


	//   ....[183]....
        /*0320*/ 	.word	0x0500000f


	//   ....[184]....
        /*0324*/ 	.word	0x0500000f


	//   ....[185]....
        /*0328*/ 	.word	0x0500000f


	//   ....[186]....
        /*032c*/ 	.word	0x0500000f


	//   ....[187]....
        /*0330*/ 	.word	0x0500000f


	//   ....[188]....
        /*0334*/ 	.word	0x0500000f


	//   ....[189]....
        /*0338*/ 	.word	0x0500000f


	//   ....[190]....
        /*033c*/ 	.word	0x0500000f


	//   ....[191]....
        /*0340*/ 	.word	0x0500000f


	//   ....[192]....
        /*0344*/ 	.word	0x0500000f


	//   ....[193]....
        /*0348*/ 	.word	0x0500000f


	//   ....[194]....
        /*034c*/ 	.word	0x0500000f


	//   ....[195]....
        /*0350*/ 	.word	0x0500000f


	//   ....[196]....
        /*0354*/ 	.word	0x0500000f


	//   ....[197]....
        /*0358*/ 	.word	0x0500000f


	//   ....[198]....
        /*035c*/ 	.word	0x0500000f


	//   ....[199]....
        /*0360*/ 	.word	0x0500000f


	//   ....[200]....
        /*0364*/ 	.word	0x0500000f


	//   ....[201]....
        /*0368*/ 	.word	0x0500000f


	//   ....[202]....
        /*036c*/ 	.word	0x0500000f


	//   ....[203]....
        /*0370*/ 	.word	0x0500000f


	//   ....[204]....
        /*0374*/ 	.word	0x0500000f


	//----- nvinfo : EIATTR_COOP_GROUP_INSTR_OFFSETS
	.align		4
.L_933:
        /*0378*/ 	.byte	0x04, 0x28
        /*037a*/ 	.short	(.L_935 - .L_934)


	//   ....[0]....
.L_934:
        /*037c*/ 	.word	0x00000070


	//   ....[1]....
        /*0380*/ 	.word	0x00000080


	//   ....[2]....
        /*0384*/ 	.word	0x000002c0


	//   ....[3]....
        /*0388*/ 	.word	0x00000420


	//   ....[4]....
        /*038c*/ 	.word	0x00000540


	//   ....[5]....
        /*0390*/ 	.word	0x000006a0


	//   ....[6]....
        /*0394*/ 	.word	0x00001510


	//   ....[7]....
        /*0398*/ 	.word	0x00001ff0


	//   ....[8]....
        /*039c*/ 	.word	0x000032f0


	//   ....[9]....
        /*03a0*/ 	.word	0x00003b70


	//   ....[10]....
        /*03a4*/ 	.word	0x00003c80


	//   ....[11]....
        /*03a8*/ 	.word	0x000045b0


	//   ....[12]....
        /*03ac*/ 	.word	0x00004600


	//   ....[13]....
        /*03b0*/ 	.word	0x00005e60


	//   ....[14]....
        /*03b4*/ 	.word	0x000067b0


	//   ....[15]....
        /*03b8*/ 	.word	0x00007360


	//   ....[16]....
        /*03bc*/ 	.word	0x00007380


	//   ....[17]....
        /*03c0*/ 	.word	0x00007d80


	//   ....[18]....
        /*03c4*/ 	.word	0x00007e00


	//   ....[19]....
        /*03c8*/ 	.word	0x0000a510


	//   ....[20]....
        /*03cc*/ 	.word	0x0000a530


	//   ....[21]....
        /*03d0*/ 	.word	0x0000a550


	//   ....[22]....
        /*03d4*/ 	.word	0x0000a570


	//   ....[23]....
        /*03d8*/ 	.word	0x0000c330


	//   ....[24]....
        /*03dc*/ 	.word	0x0000cc70


	//   ....[25]....
        /*03e0*/ 	.word	0x0000d820


	//   ....[26]....
        /*03e4*/ 	.word	0x0000d840


	//   ....[27]....
        /*03e8*/ 	.word	0x0000e240


	//   ....[28]....
        /*03ec*/ 	.word	0x0000e2c0


	//   ....[29]....
        /*03f0*/ 	.word	0x0000f390


	//   ....[30]....
        /*03f4*/ 	.word	0x0000f3b0


	//   ....[31]....
        /*03f8*/ 	.word	0x0000f460


	//   ....[32]....
        /*03fc*/ 	.word	0x0000f470


	//   ....[33]....
        /*0400*/ 	.word	0x00010440


	//   ....[34]....
        /*0404*/ 	.word	0x00010480


	//   ....[35]....
        /*0408*/ 	.word	0x000104c0


	//   ....[36]....
        /*040c*/ 	.word	0x000104e0


	//   ....[37]....
        /*0410*/ 	.word	0x00010500


	//   ....[38]....
        /*0414*/ 	.word	0x00010510


	//   ....[39]....
        /*0418*/ 	.word	0x00010b50


	//   ....[40]....
        /*041c*/ 	.word	0x00010b60


	//   ....[41]....
        /*0420*/ 	.word	0x00011590


	//   ....[42]....
        /*0424*/ 	.word	0x00012b10


	//   ....[43]....
        /*0428*/ 	.word	0x00012b40


	//   ....[44]....
        /*042c*/ 	.word	0x00012b50


	//   ....[45]....
        /*0430*/ 	.word	0x00012b60


	//   ....[46]....
        /*0434*/ 	.word	0x00012b70


	//   ....[47]....
        /*0438*/ 	.word	0x00012b80


	//   ....[48]....
        /*043c*/ 	.word	0x00012b90


	//   ....[49]....
        /*0440*/ 	.word	0x00012bb0


	//   ....[50]....
        /*0444*/ 	.word	0x00012c20


	//   ....[51]....
        /*0448*/ 	.word	0x00012cb0


	//   ....[52]....
        /*044c*/ 	.word	0x00012d00


	//   ....[53]....
        /*0450*/ 	.word	0x00012d10


	//   ....[54]....
        /*0454*/ 	.word	0x00012d40


	//   ....[55]....
        /*0458*/ 	.word	0x00012d90


	//   ....[56]....
        /*045c*/ 	.word	0x00012dd0


	//   ....[57]....
        /*0460*/ 	.word	0x00012df0


	//   ....[58]....
        /*0464*/ 	.word	0x00013470


	//   ....[59]....
        /*0468*/ 	.word	0x000134a0


	//   ....[60]....
        /*046c*/ 	.word	0x000134d0


	//   ....[61]....
        /*0470*/ 	.word	0x00013500


	//   ....[62]....
        /*0474*/ 	.word	0x00013510


	//   ....[63]....
        /*0478*/ 	.word	0x000135a0


	//   ....[64]....
        /*047c*/ 	.word	0x000135c0


	//   ....[65]....
        /*0480*/ 	.word	0x000135d0


	//   ....[66]....
        /*0484*/ 	.word	0x000136b0


	//   ....[67]....
        /*0488*/ 	.word	0x000136d0


	//   ....[68]....
        /*048c*/ 	.word	0x000136e0


	//   ....[69]....
        /*0490*/ 	.word	0x00013730


	//   ....[70]....
        /*0494*/ 	.word	0x000137d0


	//   ....[71]....
        /*0498*/ 	.word	0x000137f0


	//   ....[72]....
        /*049c*/ 	.word	0x00013800


	//   ....[73]....
        /*04a0*/ 	.word	0x00013840


	//   ....[74]....
        /*04a4*/ 	.word	0x00013f60


	//   ....[75]....
        /*04a8*/ 	.word	0x00013f90


	//   ....[76]....
        /*04ac*/ 	.word	0x00013fa0


	//   ....[77]....
        /*04b0*/ 	.word	0x00013fb0


	//   ....[78]....
        /*04b4*/ 	.word	0x00013fe0


	//   ....[79]....
        /*04b8*/ 	.word	0x00014020


	//   ....[80]....
        /*04bc*/ 	.word	0x00014030


	//   ....[81]....
        /*04c0*/ 	.word	0x00014050


	//   ....[82]....
        /*04c4*/ 	.word	0x000140b0


	//   ....[83]....
        /*04c8*/ 	.word	0x000140c0


	//   ....[84]....
        /*04cc*/ 	.word	0x000140e0


	//   ....[85]....
        /*04d0*/ 	.word	0x00014140


	//   ....[86]....
        /*04d4*/ 	.word	0x00014160


	//   ....[87]....
        /*04d8*/ 	.word	0x00014170


	//   ....[88]....
        /*04dc*/ 	.word	0x000141a0


	//   ....[89]....
        /*04e0*/ 	.word	0x000141b0


	//   ....[90]....
        /*04e4*/ 	.word	0x00014430


	//   ....[91]....
        /*04e8*/ 	.word	0x00014450


	//   ....[92]....
        /*04ec*/ 	.word	0x00014460


	//   ....[93]....
        /*04f0*/ 	.word	0x00014480


	//   ....[94]....
        /*04f4*/ 	.word	0x000144f0


	//   ....[95]....
        /*04f8*/ 	.word	0x00014520


	//   ....[96]....
        /*04fc*/ 	.word	0x00014570


	//   ....[97]....
        /*0500*/ 	.word	0x000145a0


	//   ....[98]....
        /*0504*/ 	.word	0x000145f0


	//   ....[99]....
        /*0508*/ 	.word	0x00014620


	//   ....[100]....
        /*050c*/ 	.word	0x00014670


	//   ....[101]....
        /*0510*/ 	.word	0x000146a0


	//   ....[102]....
        /*0514*/ 	.word	0x000146f0


	//   ....[103]....
        /*0518*/ 	.word	0x00014720


	//   ....[104]....
        /*051c*/ 	.word	0x00014770


	//   ....[105]....
        /*0520*/ 	.word	0x000147a0


	//   ....[106]....
        /*0524*/ 	.word	0x00014c00


	//   ....[107]....
        /*0528*/ 	.word	0x00014c30


	//   ....[108]....
        /*052c*/ 	.word	0x00014c60


	//   ....[109]....
        /*0530*/ 	.word	0x00014c90


	//   ....[110]....
        /*0534*/ 	.word	0x00014cc0


	//   ....[111]....
        /*0538*/ 	.word	0x00014cd0


	//   ....[112]....
        /*053c*/ 	.word	0x00014cf0


	//   ....[113]....
        /*0540*/ 	.word	0x00014d10


	//   ....[114]....
        /*0544*/ 	.word	0x00014d30


	//   ....[115]....
        /*0548*/ 	.word	0x00014d50


	//   ....[116]....
        /*054c*/ 	.word	0x00014dd0


	//   ....[117]....
        /*0550*/ 	.word	0x00014df0


	//   ....[118]....
        /*0554*/ 	.word	0x00014e20


	//   ....[119]....
        /*0558*/ 	.word	0x00014e40


	//   ....[120]....
        /*055c*/ 	.word	0x00014ff0


	//   ....[121]....
        /*0560*/ 	.word	0x00015000


	//   ....[122]....
        /*0564*/ 	.word	0x00015260


	//   ....[123]....
        /*0568*/ 	.word	0x00015880


	//   ....[124]....
        /*056c*/ 	.word	0x00015970


	//   ....[125]....
        /*0570*/ 	.word	0x00015a10


	//   ....[126]....
        /*0574*/ 	.word	0x00015a70


	//   ....[127]....
        /*0578*/ 	.word	0x00015b30


	//   ....[128]....
        /*057c*/ 	.word	0x00015bb0


	//   ....[129]....
        /*0580*/ 	.word	0x00015c70


	//   ....[130]....
        /*0584*/ 	.word	0x00015ce0


	//   ....[131]....
        /*0588*/ 	.word	0x00015dc0


	//   ....[132]....
        /*058c*/ 	.word	0x00015e40


	//   ....[133]....
        /*0590*/ 	.word	0x00015f10


	//   ....[134]....
        /*0594*/ 	.word	0x00015f90


	//   ....[135]....
        /*0598*/ 	.word	0x00016050


	//   ....[136]....
        /*059c*/ 	.word	0x000160d0


	//   ....[137]....
        /*05a0*/ 	.word	0x000161a0


	//   ....[138]....
        /*05a4*/ 	.word	0x00016220


	//   ....[139]....
        /*05a8*/ 	.word	0x000162e0


	//   ....[140]....
        /*05ac*/ 	.word	0x00016380


	//   ....[141]....
        /*05b0*/ 	.word	0x000163d0


	//   ....[142]....
        /*05b4*/ 	.word	0x00016470


	//   ....[143]....
        /*05b8*/ 	.word	0x00016540


	//   ....[144]....
        /*05bc*/ 	.word	0x000165b0


	//   ....[145]....
        /*05c0*/ 	.word	0x000166a0


	//   ....[146]....
        /*05c4*/ 	.word	0x00016700


	//   ....[147]....
        /*05c8*/ 	.word	0x000167d0


	//   ....[148]....
        /*05cc*/ 	.word	0x00016840


	//   ....[149]....
        /*05d0*/ 	.word	0x00016930


	//   ....[150]....
        /*05d4*/ 	.word	0x00016990


	//   ....[151]....
        /*05d8*/ 	.word	0x00016a60


	//   ....[152]....
        /*05dc*/ 	.word	0x00016ad0


	//   ....[153]....
        /*05e0*/ 	.word	0x00016bb0


	//   ....[154]....
        /*05e4*/ 	.word	0x00016c10


	//   ....[155]....
        /*05e8*/ 	.word	0x00016cc0


	//   ....[156]....
        /*05ec*/ 	.word	0x00016e00


	//   ....[157]....
        /*05f0*/ 	.word	0x00016eb0


	//   ....[158]....
        /*05f4*/ 	.word	0x00016f80


	//   ....[159]....
        /*05f8*/ 	.word	0x00016fd0


	//   ....[160]....
        /*05fc*/ 	.word	0x000170b0


	//   ....[161]....
        /*0600*/ 	.word	0x00017100


	//   ....[162]....
        /*0604*/ 	.word	0x000171d0


	//   ....[163]....
        /*0608*/ 	.word	0x00017220


	//   ....[164]....
        /*060c*/ 	.word	0x00017300


	//   ....[165]....
        /*0610*/ 	.word	0x00017350


	//   ....[166]....
        /*0614*/ 	.word	0x00017430


	//   ....[167]....
        /*0618*/ 	.word	0x00017480


	//   ....[168]....
        /*061c*/ 	.word	0x00017550


	//   ....[169]....
        /*0620*/ 	.word	0x000175a0


	//   ....[170]....
        /*0624*/ 	.word	0x00017680


	//   ....[171]....
        /*0628*/ 	.word	0x000176d0


	//   ....[172]....
        /*062c*/ 	.word	0x000177c0


	//   ....[173]....
        /*0630*/ 	.word	0x00017860


	//   ....[174]....
        /*0634*/ 	.word	0x000178c0


	//   ....[175]....
        /*0638*/ 	.word	0x00017980


	//   ....[176]....
        /*063c*/ 	.word	0x00017a20


	//   ....[177]....
        /*0640*/ 	.word	0x00017ae0


	//   ....[178]....
        /*0644*/ 	.word	0x00017b80


	//   ....[179]....
        /*0648*/ 	.word	0x00017c40


	//   ....[180]....
        /*064c*/ 	.word	0x00017ce0


	//   ....[181]....
        /*0650*/ 	.word	0x00017da0


	//   ....[182]....
        /*0654*/ 	.word	0x00017e40


	//   ....[183]....
        /*0658*/ 	.word	0x00017f00


	//   ....[184]....
        /*065c*/ 	.word	0x00017fa0


	//   ....[185]....
        /*0660*/ 	.word	0x00018060


	//   ....[186]....
        /*0664*/ 	.word	0x00018100


	//   ....[187]....
        /*0668*/ 	.word	0x000181c0


	//   ....[188]....
        /*066c*/ 	.word	0x000182e0


	//   ....[189]....
        /*0670*/ 	.word	0x00018380


	//   ....[190]....
        /*0674*/ 	.word	0x00018430


	//   ....[191]....
        /*0678*/ 	.word	0x00018500


	//   ....[192]....
        /*067c*/ 	.word	0x00018570


	//   ....[193]....
        /*0680*/ 	.word	0x00018640


	//   ....[194]....
        /*0684*/ 	.word	0x000186b0


	//   ....[195]....
        /*0688*/ 	.word	0x00018790


	//   ....[196]....
        /*068c*/ 	.word	0x00018800


	//   ....[197]....
        /*0690*/ 	.word	0x000188e0


	//   ....[198]....
        /*0694*/ 	.word	0x00018960


	//   ....[199]....
        /*0698*/ 	.word	0x00018a40


	//   ....[200]....
        /*069c*/ 	.word	0x00018ab0


	//   ....[201]....
        /*06a0*/ 	.word	0x00018b80


	//   ....[202]....
        /*06a4*/ 	.word	0x00018bf0


	//   ....[203]....
        /*06a8*/ 	.word	0x00018cb0


	//   ....[204]....
        /*06ac*/ 	.word	0x00018d90


	//----- nvinfo : EIATTR_REG_RECONFIG
	.align		4
.L_935:
        /*06b0*/ 	.byte	0x01, 0x54
	.zero		2


	//----- nvinfo : EIATTR_SYSCALL_OFFSETS
	.align		4
        /*06b4*/ 	.byte	0x04, 0x46
        /*06b6*/ 	.short	(.L_937 - .L_936)


	//   ....[0]....
.L_936:
        /*06b8*/ 	.word	0x000016d0


	//   ....[1]....
        /*06bc*/ 	.word	0x00012150


	//   ....[2]....
        /*06c0*/ 	.word	0x00012290


	//   ....[3]....
        /*06c4*/ 	.word	0x00012380


	//   ....[4]....
        /*06c8*/ 	.word	0x000131d0


	//----- nvinfo : EIATTR_MBARRIER_INSTR_OFFSETS
	.align		4
.L_937:
        /*06cc*/ 	.byte	0x04, 0x39
        /*06ce*/ 	.short	(.L_939 - .L_938)


	//   ....[0]....
.L_938:
        /*06d0*/ 	.word	0x00000170
        /*06d4*/ 	.word	0x000000ff
        /*06d8*/ 	.word	0x00028800
        /*06dc*/ 	.short	0x0100
        /*06de*/ 	.byte	0x08
	.zero		1


	//   ....[1]....
        /*06e0*/ 	.word	0x00000180
        /*06e4*/ 	.word	0x000000ff
        /*06e8*/ 	.word	0x00028820
        /*06ec*/ 	.short	0x0100
        /*06ee*/ 	.byte	0x08
	.zero		1


	//   ....[2]....
        /*06f0*/ 	.word	0x00000270
        /*06f4*/ 	.word	0x000000ff
        /*06f8*/ 	.word	0x00028830
        /*06fc*/ 	.short	0x0100
        /*06fe*/ 	.byte	0x08
	.zero		1


	//   ....[3]....
        /*0700*/ 	.word	0x00000280
        /*0704*/ 	.word	0x000000ff
        /*0708*/ 	.word	0x00028840
        /*070c*/ 	.short	0x0100
        /*070e*/ 	.byte	0x08
	.zero		1


	//   ....[4]....
        /*0710*/ 	.word	0x00000290
        /*0714*/ 	.word	0x000000ff
        /*0718*/ 	.word	0x00028838
        /*071c*/ 	.short	0x0100
        /*071e*/ 	.byte	0x08
	.zero		1


	//   ....[5]....
        /*0720*/ 	.word	0x000002a0
        /*0724*/ 	.word	0x000000ff
        /*0728*/ 	.word	0x00028848
        /*072c*/ 	.short	0x0100
        /*072e*/ 	.byte	0x08
	.zero		1


	//   ....[6]....
        /*0730*/ 	.word	0x000003d0
        /*0734*/ 	.word	0x000000ff
        /*0738*/ 	.word	0x00028850
        /*073c*/ 	.short	0x0100
        /*073e*/ 	.byte	0x08
	.zero		1


	//   ....[7]....
        /*0740*/ 	.word	0x000003e0
        /*0744*/ 	.word	0x000000ff
        /*0748*/ 	.word	0x00028860
        /*074c*/ 	.short	0x0100
        /*074e*/ 	.byte	0x08
	.zero		1


	//   ....[8]....
        /*0750*/ 	.word	0x000003f0
        /*0754*/ 	.word	0x000000ff
        /*0758*/ 	.word	0x00028858
        /*075c*/ 	.short	0x0100
        /*075e*/ 	.byte	0x08
	.zero		1


	//   ....[9]....
        /*0760*/ 	.word	0x00000400
        /*0764*/ 	.word	0x000000ff
        /*0768*/ 	.word	0x00028868
        /*076c*/ 	.short	0x0100
        /*076e*/ 	.byte	0x08
	.zero		1


	//   ....[10]....
        /*0770*/ 	.word	0x000004f0
        /*0774*/ 	.word	0x000000ff
        /*0778*/ 	.word	0x00028870
        /*077c*/ 	.short	0x0100
        /*077e*/ 	.byte	0x06
	.zero		1


	//   ....[11]....
        /*0780*/ 	.word	0x00000500
        /*0784*/ 	.word	0x000000ff
        /*0788*/ 	.word	0x00028880
        /*078c*/ 	.short	0x0100
        /*078e*/ 	.byte	0x06
	.zero		1


	//   ....[12]....
        /*0790*/ 	.word	0x00000510
        /*0794*/ 	.word	0x000000ff
        /*0798*/ 	.word	0x00028878
        /*079c*/ 	.short	0x0100
        /*079e*/ 	.byte	0x06
	.zero		1


	//   ....[13]....
        /*07a0*/ 	.word	0x00000520
        /*07a4*/ 	.word	0x000000ff
        /*07a8*/ 	.word	0x00028888
        /*07ac*/ 	.short	0x0100
        /*07ae*/ 	.byte	0x06
	.zero		1


	//   ....[14]....
        /*07b0*/ 	.word	0x00000650
        /*07b4*/ 	.word	0x000000ff
        /*07b8*/ 	.word	0x00028890
        /*07bc*/ 	.short	0x0100
        /*07be*/ 	.byte	0x08
	.zero		1


	//   ....[15]....
        /*07c0*/ 	.word	0x00000660
        /*07c4*/ 	.word	0x000000ff
        /*07c8*/ 	.word	0x000288a0
        /*07cc*/ 	.short	0x0100
        /*07ce*/ 	.byte	0x08
	.zero		1


	//   ....[16]....
        /*07d0*/ 	.word	0x00000670
        /*07d4*/ 	.word	0x000000ff
        /*07d8*/ 	.word	0x00028898
        /*07dc*/ 	.short	0x0100
        /*07de*/ 	.byte	0x08
	.zero		1


	//   ....[17]....
        /*07e0*/ 	.word	0x00000680
        /*07e4*/ 	.word	0x000000ff
        /*07e8*/ 	.word	0x000288a8
        /*07ec*/ 	.short	0x0100
        /*07ee*/ 	.byte	0x08
	.zero		1


	//   ....[18]....
        /*07f0*/ 	.word	0x000007c0
        /*07f4*/ 	.word	0x000000ff
        /*07f8*/ 	.word	0x000288b0
        /*07fc*/ 	.short	0x0100
        /*07fe*/ 	.byte	0x08
	.zero		1


	//   ....[19]....
        /*0800*/ 	.word	0x000007d0
        /*0804*/ 	.word	0x000000ff
        /*0808*/ 	.word	0x000288c0
        /*080c*/ 	.short	0x0100
        /*080e*/ 	.byte	0x08
	.zero		1


	//   ....[20]....
        /*0810*/ 	.word	0x000007e0
        /*0814*/ 	.word	0x000000ff
        /*0818*/ 	.word	0x000288b8
        /*081c*/ 	.short	0x0100
        /*081e*/ 	.byte	0x08
	.zero		1


	//   ....[21]....
        /*0820*/ 	.word	0x000007f0
        /*0824*/ 	.word	0x000000ff
        /*0828*/ 	.word	0x000288c8
        /*082c*/ 	.short	0x0100
        /*082e*/ 	.byte	0x08
	.zero		1


	//   ....[22]....
        /*0830*/ 	.word	0x000016f0
        /*0834*/ 	.word	0x000000ff
        /*0838*/ 	.word	0x00028800
        /*083c*/ 	.short	0x010a
        /*083e*/ 	.byte	0x28
	.zero		1


	//   ....[23]....
        /*0840*/ 	.word	0x00001760
        /*0844*/ 	.word	0x000000ff
        /*0848*/ 	.word	0x00028830
        /*084c*/ 	.short	0x010a
        /*084e*/ 	.byte	0x28
	.zero		1


	//   ....[24]....
        /*0850*/ 	.word	0x000017c0
        /*0854*/ 	.word	0x000000ff
        /*0858*/ 	.word	0x00028830
        /*085c*/ 	.short	0x010a
        /*085e*/ 	.byte	0x28
	.zero		1


	//   ....[25]....
        /*0860*/ 	.word	0x00002310
        /*0864*/ 	.word	0x000000ff
        /*0868*/ 	.word	0x00000000
        /*086c*/ 	.short	0x0101
        /*086e*/ 	.byte	0x06
	.zero		1


	//   ....[26]....
        /*0870*/ 	.word	0x00005570
        /*0874*/ 	.word	0x000000ff
        /*0878*/ 	.word	0x00028830
        /*087c*/ 	.short	0x010a
        /*087e*/ 	.byte	0x06
	.zero		1


	//   ....[27]....
        /*0880*/ 	.word	0x000055b0
        /*0884*/ 	.word	0x000000ff
        /*0888*/ 	.word	0x00028830
        /*088c*/ 	.short	0x010a
        /*088e*/ 	.byte	0x06
	.zero		1


	//   ....[28]....
        /*0890*/ 	.word	0x00005920
        /*0894*/ 	.word	0x000000ff
        /*0898*/ 	.word	0x00028850
        /*089c*/ 	.short	0x010a
        /*089e*/ 	.byte	0x06
	.zero		1


	//   ....[29]....
        /*08a0*/ 	.word	0x00005960
        /*08a4*/ 	.word	0x000000ff
        /*08a8*/ 	.word	0x00028850
        /*08ac*/ 	.short	0x010a
        /*08ae*/ 	.byte	0x06
	.zero		1


	//   ....[30]....
        /*08b0*/ 	.word	0x00006210
        /*08b4*/ 	.word	0x000000ff
        /*08b8*/ 	.word	0x00000000
        /*08bc*/ 	.short	0x0101
        /*08be*/ 	.byte	0x06
	.zero		1


	//   ....[31]....
        /*08c0*/ 	.word	0x00008820
        /*08c4*/ 	.word	0x000000ff
        /*08c8*/ 	.word	0x00000000
        /*08cc*/ 	.short	0x0101
        /*08ce*/ 	.byte	0x06
	.zero		1


	//   ....[32]....
        /*08d0*/ 	.word	0x000091b0
        /*08d4*/ 	.word	0x000000ff
        /*08d8*/ 	.word	0x00028830
        /*08dc*/ 	.short	0x010a
        /*08de*/ 	.byte	0x06
	.zero		1


	//   ....[33]....
        /*08e0*/ 	.word	0x000091f0
        /*08e4*/ 	.word	0x000000ff
        /*08e8*/ 	.word	0x00028830
        /*08ec*/ 	.short	0x010a
        /*08ee*/ 	.byte	0x06
	.zero		1


	//   ....[34]....
        /*08f0*/ 	.word	0x00009560
        /*08f4*/ 	.word	0x000000ff
        /*08f8*/ 	.word	0x00028850
        /*08fc*/ 	.short	0x010a
        /*08fe*/ 	.byte	0x06
	.zero		1


	//   ....[35]....
        /*0900*/ 	.word	0x000095a0
        /*0904*/ 	.word	0x000000ff
        /*0908*/ 	.word	0x00028850
        /*090c*/ 	.short	0x010a
        /*090e*/ 	.byte	0x06
	.zero		1


	//   ....[36]....
        /*0910*/ 	.word	0x00009e60
        /*0914*/ 	.word	0x000000ff
        /*0918*/ 	.word	0x00000000
        /*091c*/ 	.short	0x0101
        /*091e*/ 	.byte	0x06
	.zero		1


	//   ....[37]....
        /*0920*/ 	.word	0x0000b350
        /*0924*/ 	.word	0x000000ff
        /*0928*/ 	.word	0x00000000
        /*092c*/ 	.short	0x0101
        /*092e*/ 	.byte	0x06
	.zero		1


	//   ....[38]....
        /*0930*/ 	.word	0x0000ba90
        /*0934*/ 	.word	0x000000ff
        /*0938*/ 	.word	0x00028830
        /*093c*/ 	.short	0x010a
        /*093e*/ 	.byte	0x06
	.zero		1


	//   ....[39]....
        /*0940*/ 	.word	0x0000bad0
        /*0944*/ 	.word	0x000000ff
        /*0948*/ 	.word	0x00028830
        /*094c*/ 	.short	0x010a
        /*094e*/ 	.byte	0x06
	.zero		1


	//   ....[40]....
        /*0950*/ 	.word	0x0000be00
        /*0954*/ 	.word	0x000000ff
        /*0958*/ 	.word	0x00028850
        /*095c*/ 	.short	0x010a
        /*095e*/ 	.byte	0x06
	.zero		1


	//   ....[41]....
        /*0960*/ 	.word	0x0000be40
        /*0964*/ 	.word	0x000000ff
        /*0968*/ 	.word	0x00028850
        /*096c*/ 	.short	0x010a
        /*096e*/ 	.byte	0x06
	.zero		1


	//   ....[42]....
        /*0970*/ 	.word	0x0000c6d0
        /*0974*/ 	.word	0x000000ff
        /*0978*/ 	.word	0x00000000
        /*097c*/ 	.short	0x0101
        /*097e*/ 	.byte	0x06
	.zero		1


	//   ....[43]....
        /*0980*/ 	.word	0x0000ece0
        /*0984*/ 	.word	0x000000ff
        /*0988*/ 	.word	0x00000000
        /*098c*/ 	.short	0x0101
        /*098e*/ 	.byte	0x06
	.zero		1


	//   ....[44]....
        /*0990*/ 	.word	0x0000f2e0
        /*0994*/ 	.word	0x000000ff
        /*0998*/ 	.word	0x00028850
        /*099c*/ 	.short	0x010a
        /*099e*/ 	.byte	0x05
	.zero		1


	//   ....[45]....
        /*09a0*/ 	.word	0x0000f320
        /*09a4*/ 	.word	0x000000ff
        /*09a8*/ 	.word	0x00028850
        /*09ac*/ 	.short	0x010a
        /*09ae*/ 	.byte	0x05
	.zero		1


	//   ....[46]....
        /*09b0*/ 	.word	0x0000f8d0
        /*09b4*/ 	.word	0x000000ff
        /*09b8*/ 	.word	0x00000000
        /*09bc*/ 	.short	0x0101
        /*09be*/ 	.byte	0x04
	.zero		1


	//   ....[47]....
        /*09c0*/ 	.word	0x000104f0
        /*09c4*/ 	.word	0x000000ff
        /*09c8*/ 	.word	0x00000000
        /*09cc*/ 	.short	0x0101
        /*09ce*/ 	.byte	0x04
	.zero		1


	//   ....[48]....
        /*09d0*/ 	.word	0x00012840
        /*09d4*/ 	.word	0x000000ff
        /*09d8*/ 	.word	0x00028840
        /*09dc*/ 	.short	0x010a
        /*09de*/ 	.byte	0x2e
	.zero		1


	//   ....[49]....
        /*09e0*/ 	.word	0x00012f90
        /*09e4*/ 	.word	0x000000ff
        /*09e8*/ 	.word	0x00028830
        /*09ec*/ 	.short	0x0107
        /*09ee*/ 	.byte	0x2e
	.zero		1


	//   ....[50]....
        /*09f0*/ 	.word	0x00013000
        /*09f4*/ 	.word	0x000000ff
        /*09f8*/ 	.word	0x00028830
        /*09fc*/ 	.short	0x0101
        /*09fe*/ 	.byte	0x2e
	.zero		1


	//   ....[51]....
        /*0a00*/ 	.word	0x00013990
        /*0a04*/ 	.word	0x000000ff
        /*0a08*/ 	.word	0x00028800
        /*0a0c*/ 	.short	0x0107
        /*0a0e*/ 	.byte	0x2e
	.zero		1


	//   ....[52]....
        /*0a10*/ 	.word	0x000139d0
        /*0a14*/ 	.word	0x000000ff
        /*0a18*/ 	.word	0x00028800
        /*0a1c*/ 	.short	0x0101
        /*0a1e*/ 	.byte	0x2e
	.zero		1


	//   ....[53]....
        /*0a20*/ 	.word	0x00013a00
        /*0a24*/ 	.word	0x000000ff
        /*0a28*/ 	.word	0x00028820
        /*0a2c*/ 	.short	0x010a
        /*0a2e*/ 	.byte	0x2e
	.zero		1


	//   ....[54]....
        /*0a30*/ 	.word	0x00013d60
        /*0a34*/ 	.word	0x00000022
        /*0a38*/ 	.word	0x00028840
        /*0a3c*/ 	.short	0x010a
        /*0a3e*/ 	.byte	0x3f
	.zero		1


	//   ....[55]....
        /*0a40*/ 	.word	0x000142c0
        /*0a44*/ 	.word	0x00000022
        /*0a48*/ 	.word	0x00028830
        /*0a4c*/ 	.short	0x0107
        /*0a4e*/ 	.byte	0x3f
	.zero		1


	//   ....[56]....
        /*0a50*/ 	.word	0x00014370
        /*0a54*/ 	.word	0x00000022
        /*0a58*/ 	.word	0x00028830
        /*0a5c*/ 	.short	0x0101
        /*0a5e*/ 	.byte	0x3f
	.zero		1


	//   ....[57]....
        /*0a60*/ 	.word	0x000143d0
        /*0a64*/ 	.word	0x00000000
        /*0a68*/ 	.word	0x00028860
        /*0a6c*/ 	.short	0x010a
        /*0a6e*/ 	.byte	0x3f
	.zero		1


	//   ....[58]....
        /*0a70*/ 	.word	0x00014920
        /*0a74*/ 	.word	0x00000000
        /*0a78*/ 	.word	0x00028850
        /*0a7c*/ 	.short	0x0107
        /*0a7e*/ 	.byte	0x3f
	.zero		1


	//   ....[59]....
        /*0a80*/ 	.word	0x00014a00
        /*0a84*/ 	.word	0x00000000
        /*0a88*/ 	.word	0x00028850
        /*0a8c*/ 	.short	0x0101
        /*0a8e*/ 	.byte	0x3f
	.zero		1


	//   ....[60]....
        /*0a90*/ 	.word	0x00014b90
        /*0a94*/ 	.word	0x00000000
        /*0a98*/ 	.word	0x00028860
        /*0a9c*/ 	.short	0x010a
        /*0a9e*/ 	.byte	0x3f
	.zero		1


	//   ....[61]....
        /*0aa0*/ 	.word	0x000150d0
        /*0aa4*/ 	.word	0x00000000
        /*0aa8*/ 	.word	0x00028850
        /*0aac*/ 	.short	0x0107
        /*0aae*/ 	.byte	0x3f
	.zero		1


	//   ....[62]....
        /*0ab0*/ 	.word	0x00015180
        /*0ab4*/ 	.word	0x00000000
        /*0ab8*/ 	.word	0x00028850
        /*0abc*/ 	.short	0x0101
        /*0abe*/ 	.byte	0x3f
	.zero		1


	//   ....[63]....
        /*0ac0*/ 	.word	0x00015220
        /*0ac4*/ 	.word	0x00000007
        /*0ac8*/ 	.word	0x00028820
        /*0acc*/ 	.short	0x010a
        /*0ace*/ 	.byte	0x3f
	.zero		1


	//   ....[64]....
        /*0ad0*/ 	.word	0x00015350
        /*0ad4*/ 	.word	0x00000005
        /*0ad8*/ 	.word	0x00028840
        /*0adc*/ 	.short	0x010a
        /*0ade*/ 	.byte	0x3f
	.zero		1


	//   ....[65]....
        /*0ae0*/ 	.word	0x000153f0
        /*0ae4*/ 	.word	0x00000007
        /*0ae8*/ 	.word	0x00028840
        /*0aec*/ 	.short	0x010a
        /*0aee*/ 	.byte	0x3f
	.zero		1


	//   ....[66]....
        /*0af0*/ 	.word	0x00015430
        /*0af4*/ 	.word	0x00000005
        /*0af8*/ 	.word	0x00028860
        /*0afc*/ 	.short	0x010a
        /*0afe*/ 	.byte	0x3f
	.zero		1


	//   ....[67]....
        /*0b00*/ 	.word	0x00015470
        /*0b04*/ 	.word	0x00000007
        /*0b08*/ 	.word	0x00028860
        /*0b0c*/ 	.short	0x010a
        /*0b0e*/ 	.byte	0x3f
	.zero		1


	//   ....[68]....
        /*0b10*/ 	.word	0x000154e0
        /*0b14*/ 	.word	0x00000003
        /*0b18*/ 	.word	0x00028800
        /*0b1c*/ 	.short	0x010a
        /*0b1e*/ 	.byte	0x3f
	.zero		1


	//   ....[69]....
        /*0b20*/ 	.word	0x00015540
        /*0b24*/ 	.word	0x00000003
        /*0b28*/ 	.word	0x00028830
        /*0b2c*/ 	.short	0x010a
        /*0b2e*/ 	.byte	0x3f
	.zero		1


	//   ....[70]....
        /*0b30*/ 	.word	0x000155a0
        /*0b34*/ 	.word	0x00000009
        /*0b38*/ 	.word	0x00028830
        /*0b3c*/ 	.short	0x010a
        /*0b3e*/ 	.byte	0x3f
	.zero		1


	//   ....[71]....
        /*0b40*/ 	.word	0x00015600
        /*0b44*/ 	.word	0x00000009
        /*0b48*/ 	.word	0x00028850
        /*0b4c*/ 	.short	0x010a
        /*0b4e*/ 	.byte	0x3f
	.zero		1


	//   ....[72]....
        /*0b50*/ 	.word	0x00015660
        /*0b54*/ 	.word	0x0000000a
        /*0b58*/ 	.word	0x00028830
        /*0b5c*/ 	.short	0x010a
        /*0b5e*/ 	.byte	0x3f
	.zero		1


	//   ....[73]....
        /*0b60*/ 	.word	0x000156c0
        /*0b64*/ 	.word	0x0000000a
        /*0b68*/ 	.word	0x00028850
        /*0b6c*/ 	.short	0x010a
        /*0b6e*/ 	.byte	0x3f
	.zero		1


	//   ....[74]....
        /*0b70*/ 	.word	0x00015720
        /*0b74*/ 	.word	0x0000000a
        /*0b78*/ 	.word	0x00028830
        /*0b7c*/ 	.short	0x010a
        /*0b7e*/ 	.byte	0x3f
	.zero		1


	//   ....[75]....
        /*0b80*/ 	.word	0x00015780
        /*0b84*/ 	.word	0x0000000a
        /*0b88*/ 	.word	0x00028850
        /*0b8c*/ 	.short	0x010a
        /*0b8e*/ 	.byte	0x3f
	.zero		1


	//   ....[76]....
        /*0b90*/ 	.word	0x000157e0
        /*0b94*/ 	.word	0x00000003
        /*0b98*/ 	.word	0x00028850
        /*0b9c*/ 	.short	0x010a
        /*0b9e*/ 	.byte	0x3f
	.zero		1


	//   ....[77]....
        /*0ba0*/ 	.word	0x000158c0
        /*0ba4*/ 	.word	0x0000000a
        /*0ba8*/ 	.word	0x00028840
        /*0bac*/ 	.short	0x010a
        /*0bae*/ 	.byte	0x3f
	.zero		1


	//   ....[78]....
        /*0bb0*/ 	.word	0x00016d00
        /*0bb4*/ 	.word	0x00000003
        /*0bb8*/ 	.word	0x00028820
        /*0bbc*/ 	.short	0x010a
        /*0bbe*/ 	.byte	0x3f
	.zero		1


	//   ....[79]....
        /*0bc0*/ 	.word	0x00016d50
        /*0bc4*/ 	.word	0x00000022
        /*0bc8*/ 	.word	0x00028840
        /*0bcc*/ 	.short	0x010a
        /*0bce*/ 	.byte	0x3f
	.zero		1


	//   ....[80]....
        /*0bd0*/ 	.word	0x00017710
        /*0bd4*/ 	.word	0x00000000
        /*0bd8*/ 	.word	0x00028860
        /*0bdc*/ 	.short	0x010a
        /*0bde*/ 	.byte	0x3f
	.zero		1


	//   ....[81]....
        /*0be0*/ 	.word	0x00018230
        /*0be4*/ 	.word	0x00000000
        /*0be8*/ 	.word	0x00028860
        /*0bec*/ 	.short	0x010a
        /*0bee*/ 	.byte	0x3f
	.zero		1


	//   ....[82]....
        /*0bf0*/ 	.word	0x00018ce0
        /*0bf4*/ 	.word	0x00000007
        /*0bf8*/ 	.word	0x00028820
        /*0bfc*/ 	.short	0x010a
        /*0bfe*/ 	.byte	0x3f
	.zero		1


	//   ....[83]....
        /*0c00*/ 	.word	0x00018e50
        /*0c04*/ 	.word	0x00000005
        /*0c08*/ 	.word	0x00028840
        /*0c0c*/ 	.short	0x010a
        /*0c0e*/ 	.byte	0x3f
	.zero		1


	//   ....[84]....
        /*0c10*/ 	.word	0x00018ea0
        /*0c14*/ 	.word	0x00000007
        /*0c18*/ 	.word	0x00028840
        /*0c1c*/ 	.short	0x010a
        /*0c1e*/ 	.byte	0x3f
	.zero		1


	//   ....[85]....
        /*0c20*/ 	.word	0x00018ef0
        /*0c24*/ 	.word	0x00000005
        /*0c28*/ 	.word	0x00028860
        /*0c2c*/ 	.short	0x010a
        /*0c2e*/ 	.byte	0x3f
	.zero		1


	//----- nvinfo : EIATTR_NUM_MBARRIERS
	.align		4
.L_939:
        /*0c30*/ 	.byte	0x03, 0x38
        /*0c32*/ 	.short	0x0016


	//----- nvinfo : EIATTR_EXIT_INSTR_OFFSETS
	.align		4
        /*0c34*/ 	.byte	0x04, 0x1c
        /*0c36*/ 	.short	(.L_941 - .L_940)


	//   ....[0]....
.L_940:
        /*0c38*/ 	.word	0x000154c0


	//----- nvinfo : EIATTR_MAX_THREADS
	.align		4
.L_941:
        /*0c3c*/ 	.byte	0x04, 0x05
        /*0c3e*/ 	.short	(.L_943 - .L_942)
.L_942:
        /*0c40*/ 	.word	0x00000180
        /*0c44*/ 	.word	0x00000001
        /*0c48*/ 	.word	0x00000001


	//----- nvinfo : EIATTR_CRS_STACK_SIZE
	.align		4
.L_943:
        /*0c4c*/ 	.byte	0x04, 0x1e
        /*0c4e*/ 	.short	(.L_945 - .L_944)
.L_944:
        /*0c50*/ 	.word	0x00000000


	//----- nvinfo : EIATTR_CBANK_PARAM_SIZE
	.align		4
.L_945:
        /*0c54*/ 	.byte	0x03, 0x19
        /*0c56*/ 	.short	0x0a70


	//----- nvinfo : EIATTR_PARAM_CBANK
	.align		4
        /*0c58*/ 	.byte	0x04, 0x0a
        /*0c5a*/ 	.short	(.L_947 - .L_946)
	.align		4
.L_946:
        /*0c5c*/ 	.word	index@(.nv.constant0._ZN7cutlass13device_kernelIN5flash11enable_sm90INS1_16FlashAttnFwdSm90INS1_25CollectiveMainloopFwdSm90ILi2EN4cute5tupleIJNS5_1CILi1EEES8_S8_EEENS6_IJNS7_ILi128EEESA_SA_EEELi128ENS_6half_tEfNS_4arch4Sm90ELb0ELb1ELb1ELb0ELb1ELb0ELb0ELb1ELb1ELb1ELb1ELb0EEENS1_21CollectiveEpilogueFwdISB_S9_SC_SE_Li256ELb0ELb1ELb1ELb0EEENS1_19SingleTileSchedulerILb0ELb1ELb1ELi128EEEEEEEEEvNT_6ParamsE)
        /*0c60*/ 	.short	0x0210
        /*0c62*/ 	.short	0x0a70


	//----- nvinfo : EIATTR_SW_WAR
	.align		4
.L_947:
        /*0c64*/ 	.byte	0x04, 0x36
        /*0c66*/ 	.short	(.L_949 - .L_948)
.L_948:
        /*0c68*/ 	.word	0x00000008
.L_949:


//--------------------- .nv.info._ZN7cutlass13device_kernelIN5flash11enable_sm90INS1_16FlashAttnFwdSm90INS1_25CollectiveMainloopFwdSm90ILi2EN4cute5tupleIJNS5_1CILi1EEES8_S8_EEENS6_IJNS7_ILi128EEESA_SA_EEELi128ENS_6half_tEfNS_4arch4Sm90ELb0ELb1ELb1ELb1ELb1ELb0ELb0ELb1ELb1ELb1ELb1ELb0EEENS1_21CollectiveEpilogueFwdISB_S9_SC_SE_Li256ELb1ELb1ELb1ELb0EEENS1_36VarlenDynamicPersistentTileSchedulerILi128ELi128ELi256ELi128ELb1ELb1ELb1ELb1ELb0ELb1EEEEEEEEEvNT_6ParamsE --------------------------
	.section	.nv.info._ZN7cutlass13device_kernelIN5flash11enable_sm90INS1_16FlashAttnFwdSm90INS1_25CollectiveMainloopFwdSm90ILi2EN4cute5tupleIJNS5_1CILi1EEES8_S8_EEENS6_IJNS7_ILi128EEESA_SA_EEELi128ENS_6half_tEfNS_4arch4Sm90ELb0ELb1ELb1ELb1ELb1ELb0ELb0ELb1ELb1ELb1ELb1ELb0EEENS1_21CollectiveEpilogueFwdISB_S9_SC_SE_Li256ELb1ELb1ELb1ELb0EEENS1_36VarlenDynamicPersistentTileSchedulerILi128ELi128ELi256ELi128ELb1ELb1ELb1ELb1ELb0ELb1EEEEEEEEEvNT_6ParamsE,"",@"SHT_CUDA_INFO"
	.sectionflags	@""
	.align	4


	//----- nvinfo : EIATTR_CUDA_API_VERSION
	.align		4
        /*0000*/ 	.byte	0x04, 0x37
        /*0002*/ 	.short	(.L_951 - .L_950)
.L_950:
        /*0004*/ 	.word	0x00000082


	//----- nvinfo : EIATTR_KPARAM_INFO
	.align		4
.L_951:
        /*0008*/ 	.byte	0x04, 0x17
        /*000a*/ 	.short	(.L_953 - .L_952)
.L_952:
        /*000c*/ 	.word	0x00000000
        /*0010*/ 	.short	0x0000
        /*0012*/ 	.short	0x0070
        /*0014*/ 	.byte	0x00, 0xf0, 0x01, 0x2a


	//----- nvinfo : EIATTR_SPARSE_MMA_MASK
	.align		4
.L_953:
        /*0018*/ 	.byte	0x03, 0x50
        /*001a*/ 	.short	0x0000


	//----- nvinfo : EIATTR_MAXREG_COUNT
	.align		4
        /*001c*/ 	.byte	0x03, 0x1b
        /*001e*/ 	.short	0x00a8


	//----- nvinfo : EIATTR_NUM_BARRIERS
	.align		4
        /*0020*/ 	.byte	0x02, 0x4c
        /*0022*/ 	.byte	0x10
	.zero		1


	//----- nvinfo : EIATTR_EXTERNS
	.align		4
        /*0024*/ 	.byte	0x04, 0x0f
        /*0026*/ 	.short	(.L_955 - .L_954)


	//   ....[0]....
	.align		4
.L_954:
        /*0028*/ 	.word	index@(__assertfail)


	//----- nvinfo : EIATTR_ANNOTATIONS
	.align		4
.L_955:
        /*002c*/ 	.byte	0x04, 0x55
        /*002e*/ 	.short	(.L_957 - .L_956)


	//   ....[0]....
.L_956:
        /* <DEDUP_REMOVED lines=11> */


	//----- nvinfo : EIATTR_MERCURY_ISA_VERSION
	.align		4
.L_957:
        /*00c8*/ 	.byte	0x03, 0x5f
        /*00ca*/ 	.short	0x0101


	//----- nvinfo : EIATTR_UNUSED_LOAD_BYTE_OFFSET
	.align		4
        /*00cc*/ 	.byte	0x04, 0x44
        /*00ce*/ 	.short	(.L_959 - .L_958)


	//   ....[0]....
.L_958:
        /*00d0*/ 	.word	0x00000980
        /*00d4*/ 	.word	0x0000fff0


	//   ....[1]....
        /*00d8*/ 	.word	0x000104d0
        /*00dc*/ 	.word	0x0000fff0


	//----- nvinfo : EIATTR_INT_WARP_WIDE_INSTR_OFFSETS
	.align		4
.L_959:
        /*00e0*/ 	.byte	0x04, 0x31
        /*00e2*/ 	.short	(.L_961 - .L_960)


	//   ....[0]....
.L_960:
        /*00e4*/ 	.word	0x000000c0


	//   ....[1]....
        /*00e8*/ 	.word	0x000000d0


	//   ....[2]....
        /*00ec*/ 	.word	0x00000170


	//   ....[3]....
        /*00f0*/ 	.word	0x00015010


	//   ....[4]....
        /*00f4*/ 	.word	0x000150a0


	//   ....[5]....
        /*00f8*/ 	.word	0x00017e90


	//   ....[6]....
        /*00fc*/ 	.word	0x00017f20


	//----- nvinfo : EIATTR_COOP_GROUP_MASK_REGIDS
	.align		4
.L_961:
        /*0100*/ 	.byte	0x04, 0x29
        /*0102*/ 	.short	(.L_963 - .L_962)


	//   ....[0]....
.L_962:
        /*0104*/ 	.word	0xffffffff


	//   ....[1]....
        /*0108*/ 	.word	0xffffffff


	//   ....[2]....
        /*010c*/ 	.word	0xffffffff


	//   ....[3]....
        /*0110*/ 	.word	0xffffffff


	//   ....[4]....
        /*0114*/ 	.word	0xffffffff


	//   ....[5]....
        /*0118*/ 	.word	0xffffffff


	//   ....[6]....
        /*011c*/ 	.word	0xffffffff


	//   ....[7]....
        /*0120*/ 	.word	0xffffffff


	//   ....[8]....
        /*0124*/ 	.word	0xffffffff


	//   ....[9]....
        /*0128*/ 	.word	0xffffffff


	//   ....[10]....
        /*012c*/ 	.word	0xffffffff


	//   ....[11]....
        /*0130*/ 	.word	0xffffffff


	//   ....[12]....
        /*0134*/ 	.word	0xffffffff


	//   ....[13]....
        /*0138*/ 	.word	0xffffffff


	//   ....[14]....
        /*013c*/ 	.word	0xffffffff


	//   ....[15]....
        /*0140*/ 	.word	0xffffffff


	//   ....[16]....
        /*0144*/ 	.word	0xffffffff


	//   ....[17]....
        /*0148*/ 	.word	0xffffffff


	//   ....[18]....
        /*014c*/ 	.word	0xffffffff


	//   ....[19]....
        /*0150*/ 	.word	0xffffffff


	//   ....[20]....
        /*0154*/ 	.word	0xffffffff


	//   ....[21]....
        /*0158*/ 	.word	0xffffffff


	//   ....[22]....
        /*015c*/ 	.word	0xffffffff


	//   ....[23]....
        /*0160*/ 	.word	0xffffffff


	//   ....[24]....
        /*0164*/ 	.word	0xffffffff


	//   ....[25]....
        /*0168*/ 	.word	0xffffffff


	//   ....[26]....
        /*016c*/ 	.word	0xffffffff


	//   ....[27]....
        /*0170*/ 	.word	0xffffffff


	//   ....[28]....
        /*0174*/ 	.word	0xffffffff


	//   ....[29]....
        /*0178*/ 	.word	0xffffffff


	//   ....[30]....
        /*017c*/ 	.word	0xffffffff


	//   ....[31]....
        /*0180*/ 	.word	0xffffffff


	//   ....[32]....
        /*0184*/ 	.word	0xffffffff


	//   ....[33]....
        /*0188*/ 	.word	0xffffffff


	//   ....[34]....
        /*018c*/ 	.word	0xffffffff


	//   ....[35]....
        /*0190*/ 	.word	0xffffffff


	//   ....[36]....
        /*0194*/ 	.word	0xffffffff


	//   ....[37]....
        /*0198*/ 	.word	0xffffffff


	//   ....[38]....
        /*019c*/ 	.word	0xffffffff


	//   ....[39]....
        /*01a0*/ 	.word	0xffffffff


	//   ....[40]....
        /*01a4*/ 	.word	0xffffffff


	//   ....[41]....
        /*01a8*/ 	.word	0xffffffff


	//   ....[42]....
        /*01ac*/ 	.word	0xffffffff


	//   ....[43]....
        /*01b0*/ 	.word	0xffffffff


	//   ....[44]....
        /*01b4*/ 	.word	0xffffffff


	//   ....[45]....
        /*01b8*/ 	.word	0xffffffff


	//   ....[46]....
        /*01bc*/ 	.word	0xffffffff


	//   ....[47]....
        /*01c0*/ 	.word	0xffffffff


	//   ....[48]....
        /*01c4*/ 	.word	0xffffffff


	//   ....[49]....
        /*01c8*/ 	.word	0xffffffff


	//   ....[50]....
        /*01cc*/ 	.word	0xffffffff


	//   ....[51]....
        /*01d0*/ 	.word	0xffffffff


	//   ....[52]....
        /*01d4*/ 	.word	0xffffffff


	//   ....[53]....
        /*01d8*/ 	.word	0xffffffff


	//   ....[54]....
        /*01dc*/ 	.word	0xffffffff


	//   ....[55]....
        /*01e0*/ 	.word	0xffffffff


	//   ....[56]....
        /*01e4*/ 	.word	0xffffffff


	//   ....[57]....
        /*01e8*/ 	.word	0xffffffff


	//   ....[58]....
        /*01ec*/ 	.word	0xffffffff


	//   ....[59]....
        /*01f0*/ 	.word	0xffffffff


	//   ....[60]....
        /*01f4*/ 	.word	0xffffffff


	//   ....[61]....
        /*01f8*/ 	.word	0xffffffff


	//   ....[62]....
        /*01fc*/ 	.word	0xffffffff


	//   ....[63]....
        /*0200*/ 	.word	0xffffffff


	//   ....[64]....
        /*0204*/ 	.word	0xffffffff


	//   ....[65]....
        /*0208*/ 	.word	0xffffffff


	//   ....[66]....
        /*020c*/ 	.word	0xffffffff


	//   ....[67]....
        /*0210*/ 	.word	0xffffffff


	//   ....[68]....
        /*0214*/ 	.word	0xffffffff


	//   ....[69]....
        /*0218*/ 	.word	0xffffffff


	//   ....[70]....
        /*021c*/ 	.word	0xffffffff


	//   ....[71]....
        /*0220*/ 	.word	0xffffffff


	//   ....[72]....
        /*0224*/ 	.word	0xffffffff


	//   ....[73]....
        /*0228*/ 	.word	0xffffffff


	//   ....[74]....
        /*022c*/ 	.word	0xffffffff


	//   ....[75]....
        /*0230*/ 	.word	0xffffffff


	//   ....[76]....
        /*0234*/ 	.word	0xffffffff


	//   ....[77]....
        /*0238*/ 	.word	0xffffffff


	//   ....[78]....
        /*023c*/ 	.word	0xffffffff


	//   ....[79]....
        /*0240*/ 	.word	0xffffffff


	//   ....[80]....
        /*0244*/ 	.word	0xffffffff


	//   ....[81]....
        /*0248*/ 	.word	0xffffffff


	//   ....[82]....
        /*024c*/ 	.word	0xffffffff


	//   ....[83]....
        /*0250*/ 	.word	0xffffffff


	//   ....[84]....
        /*0254*/ 	.word	0xffffffff


	//   ....[85]....
        /*0258*/ 	.word	0xffffffff


	//   ....[86]....
        /*025c*/ 	.word	0xffffffff


	//   ....[87]....
        /*0260*/ 	.word	0xffffffff


	//   ....[88]....
        /*0264*/ 	.word	0xffffffff


	//   ....[89]....
        /*0268*/ 	.word	0xffffffff


	//   ....[90]....
        /*026c*/ 	.word	0xffffffff


	//   ....[91]....
        /*0270*/ 	.word	0xffffffff


	//   ....[92]....
        /*0274*/ 	.word	0xffffffff


	//   ....[93]....
        /*0278*/ 	.word	0xffffffff


	//   ....[94]....
        /*027c*/ 	.word	0xffffffff


	//   ....[95]....
        /*0280*/ 	.word	0xffffffff


	//   ....[96]....
        /*0284*/ 	.word	0xffffffff


	//   ....[97]....
        /*0288*/ 	.word	0xffffffff


	//   ....[98]....
        /*028c*/ 	.word	0xffffffff


	//   ....[99]....
        /*0290*/ 	.word	0xffffffff


	//   ....[100]....
        /*0294*/ 	.word	0xffffffff


	//   ....[101]....
        /*0298*/ 	.word	0xffffffff


	//   ....[102]....
        /*029c*/ 	.word	0xffffffff


	//   ....[103]....
        /*02a0*/ 	.word	0xffffffff


	//   ....[104]....
        /*02a4*/ 	.word	0xffffffff


	//   ....[105]....
        /*02a8*/ 	.word	0xffffffff


	//   ....[106]....
        /*02ac*/ 	.word	0xffffffff


	//   ....[107]....
        /*02b0*/ 	.word	0xffffffff


	//   ....[108]....
        /*02b4*/ 	.word	0xffffffff


	//   ....[109]....
        /*02b8*/ 	.word	0xffffffff


	//   ....[110]....
        /*02bc*/ 	.word	0xffffffff


	//   ....[111]....
        /*02c0*/ 	.word	0xffffffff


	//   ....[112]....
        /*02c4*/ 	.word	0xffffffff


	//   ....[113]....
        /*02c8*/ 	.word	0xffffffff


	//   ....[114]....
        /*02cc*/ 	.word	0xffffffff


	//   ....[115]....
        /*02d0*/ 	.word	0xffffffff


	//   ....[116]....
        /*02d4*/ 	.word	0xffffffff


	//   ....[117]....
        /*02d8*/ 	.word	0xffffffff


	//   ....[118]....
        /*02dc*/ 	.word	0xffffffff


	//   ....[119]....
        /*02e0*/ 	.word	0xffffffff


	//   ....[120]....
        /*02e4*/ 	.word	0xffffffff


	//   ....[121]....
        /*02e8*/ 	.word	0xffffffff


	//   ....[122]....
        /*02ec*/ 	.word	0xffffffff


	//   ....[123]....
        /*02f0*/ 	.word	0xffffffff


	//   ....[124]....
        /*02f4*/ 	.word	0xffffffff


	//   ....[125]....
        /*02f8*/ 	.word	0xffffffff


	//   ....[126]....
        /*02fc*/ 	.word	0xffffffff


	//   ....[127]....
        /*0300*/ 	.word	0xffffffff


	//   ....[128]....
        /*0304*/ 	.word	0xffffffff


	//   ....[129]....
        /*0308*/ 	.word	0xffffffff


	//   ....[130]....
        /*030c*/ 	.word	0xffffffff


	//   ....[131]....
        /*0310*/ 	.word	0xffffffff


	//   ....[132]....
        /*0314*/ 	.word	0xffffffff


	//   ....[133]....
        /*0318*/ 	.word	0xffffffff


	//   ....[134]....
        /*031c*/ 	.word	0xffffffff


	//   ....[135]....
        /*0320*/ 	.word	0xffffffff


	//   ....[136]....
        /*0324*/ 	.word	0xffffffff


	//   ....[137]....
        /*0328*/ 	.word	0xffffffff


	//   ....[138]....
        /*032c*/ 	.word	0xffffffff


	//   ....[139]....
        /*0330*/ 	.word	0xffffffff


	//   ....[140]....
        /*0334*/ 	.word	0xffffffff


	//   ....[141]....
        /*0338*/ 	.word	0xffffffff


	//   ....[142]....
        /*033c*/ 	.word	0xffffffff


	//   ....[143]....
        /*0340*/ 	.word	0xffffffff


	//   ....[144]....
        /*0344*/ 	.word	0xffffffff


	//   ....[145]....
        /*0348*/ 	.word	0xffffffff


	//   ....[146]....
        /*034c*/ 	.word	0xffffffff


	//   ....[147]....
        /*0350*/ 	.word	0xffffffff


	//   ....[148]....
        /*0354*/ 	.word	0xffffffff


	//   ....[149]....
        /*0358*/ 	.word	0xffffffff


	//   ....[150]....
        /*035c*/ 	.word	0xffffffff


	//   ....[151]....
        /*0360*/ 	.word	0xffffffff


	//   ....[152]....
        /*0364*/ 	.word	0xffffffff


	//   ....[153]....
        /*0368*/ 	.word	0xffffffff


	//   ....[154]....
        /*036c*/ 	.word	0xffffffff


	//   ....[155]....
        /*0370*/ 	.word	0xffffffff


	//   ....[156]....
        /*0374*/ 	.word	0xffffffff


	//   ....[157]....
        /*0378*/ 	.word	0xffffffff


	//   ....[158]....
        /*037c*/ 	.word	0xffffffff


	//   ....[159]....
        /*0380*/ 	.word	0xffffffff


	//   ....[160]....
        /*0384*/ 	.word	0xffffffff


	//   ....[161]....
        /*0388*/ 	.word	0xffffffff


	//   ....[162]....
        /*038c*/ 	.word	0xffffffff


	//   ....[163]....
        /*0390*/ 	.word	0xffffffff


	//   ....[164]....
        /*0394*/ 	.word	0xffffffff


	//   ....[165]....
        /*0398*/ 	.word	0xffffffff


	//   ....[166]....
        /*039c*/ 	.word	0xffffffff


	//   ....[167]....
        /*03a0*/ 	.word	0xffffffff


	//   ....[168]....
        /*03a4*/ 	.word	0xffffffff


	//   ....[169]....
        /*03a8*/ 	.word	0xffffffff


	//   ....[170]....
        /*03ac*/ 	.word	0xffffffff


	//   ....[171]....
        /*03b0*/ 	.word	0xffffffff


	//   ....[172]....
        /*03b4*/ 	.word	0xffffffff


	//   ....[173]....
        /*03b8*/ 	.word	0x0500000f


	//   ....[174]....
        /*03bc*/ 	.word	0x0500000f


	//   ....[175]....
        /*03c0*/ 	.word	0x0500000f


	//   ....[176]....
        /*03c4*/ 	.word	0x0500000f


	//   ....[177]....
        /*03c8*/ 	.word	0x0500000f


	//   ....[178]....
        /*03cc*/ 	.word	0x0500000f


	//   ....[179]....
        /*03d0*/ 	.word	0x0500000f


	//   ....[180]....
        /*03d4*/ 	.word	0x0500000f


	//   ....[181]....
        /*03d8*/ 	.word	0x0500000f


	//   ....[182]....
        /*03dc*/ 	.word	0x0500000f


	//   ....[183]....
        /*03e0*/ 	.word	0x0500000f


	//   ....[184]....
        /*03e4*/ 	.word	0x0500000f


	//   ....[185]....
        /*03e8*/ 	.word	0x0500000f


	//   ....[186]....
        /*03ec*/ 	.word	0x0500000f


	//   ....[187]....
        /*03f0*/ 	.word	0x0500000f


	//   ....[188]....
        /*03f4*/ 	.word	0x0500000f


	//   ....[189]....
        /*03f8*/ 	.word	0x0500000f


	//   ....[190]....
        /*03fc*/ 	.word	0x0500000f


	//   ....[191]....
        /*0400*/ 	.word	0x0500000f


	//   ....[192]....
        /*0404*/ 	.word	0x0500000f


	//   ....[193]....
        /*0408*/ 	.word	0x0500000f


	//   ....[194]....
        /*040c*/ 	.word	0x0500000f


	//   ....[195]....
        /*0410*/ 	.word	0x0500000f


	//   ....[196]....
        /*0414*/ 	.word	0x0500000f


	//   ....[197]....
        /*0418*/ 	.word	0x0500000f


	//   ....[198]....
        /*041c*/ 	.word	0x0500000f


	//   ....[199]....
        /*0420*/ 	.word	0x0500000f


	//   ....[200]....
        /*0424*/ 	.word	0x0500000f


	//   ....[201]....
        /*0428*/ 	.word	0x0500000f


	//   ....[202]....
        /*042c*/ 	.word	0x0500000f


	//   ....[203]....
        /*0430*/ 	.word	0x0500000f


	//   ....[204]....
        /*0434*/ 	.word	0x0500000f


	//   ....[205]....
        /*0438*/ 	.word	0x0500000f


	//   ....[206]....
        /*043c*/ 	.word	0x0500000f


	//   ....[207]....
        /*0440*/ 	.word	0x0500000f


	//   ....[208]....
        /*0444*/ 	.word	0x0500000f


	//   ....[209]....
        /*0448*/ 	.word	0x0500000f


	//   ....[210]....
        /*044c*/ 	.word	0x0500000f


	//   ....[211]....
        /*0450*/ 	.word	0x0500000f


	//   ....[212]....
        /*0454*/ 	.word	0x0500000f


	//   ....[213]....
        /*0458*/ 	.word	0x0500000f


	//   ....[214]....
        /*045c*/ 	.word	0x0500000f


	//   ....[215]....
        /*0460*/ 	.word	0x0500000f


	//   ....[216]....
        /*0464*/ 	.word	0x0500000f


	//   ....[217]....
        /*0468*/ 	.word	0x0500000f


	//   ....[218]....
        /*046c*/ 	.word	0x0500000f


	//   ....[219]....
        /*0470*/ 	.word	0x0500000f


	//   ....[220]....
        /*0474*/ 	.word	0x0500000f


	//   ....[221]....
        /*0478*/ 	.word	0x0500000f


	//   ....[222]....
        /*047c*/ 	.word	0x0500000f


	//   ....[223]....
        /*0480*/ 	.word	0x0500000f


	//   ....[224]....
        /*0484*/ 	.word	0x0500000f


	//   ....[225]....
        /*0488*/ 	.word	0x0500000f


	//   ....[226]....
        /*048c*/ 	.word	0x0500000f


	//   ....[227]....
        /*0490*/ 	.word	0x0500000f


	//   ....[228]....
        /*0494*/ 	.word	0x0500000f


	//   ....[229]....
        /*0498*/ 	.word	0x0500000f


	//   ....[230]....
        /*049c*/ 	.word	0x0500000f


	//   ....[231]....
        /*04a0*/ 	.word	0x0500000f


	//   ....[232]....
        /*04a4*/ 	.word	0x0500000f


	//   ....[233]....
        /*04a8*/ 	.word	0x0500000f


	//   ....[234]....
        /*04ac*/ 	.word	0x0500000f


	//   ....[235]....
        /*04b0*/ 	.word	0x0500000f


	//   ....[236]....
        /*04b4*/ 	.word	0x0500000f


	//   ....[237]....
        /*04b8*/ 	.word	0x0500000f


	//   ....[238]....
        /*04bc*/ 	.word	0x0500000f


	//   ....[239]....
        /*04c0*/ 	.word	0x0500000f


	//   ....[240]....
        /*04c4*/ 	.word	0x0500000f


	//   ....[241]....
        /*04c8*/ 	.word	0x0500000f


	//   ....[242]....
        /*04cc*/ 	.word	0x0500000f


	//   ....[243]....
        /*04d0*/ 	.word	0x0500000f


	//   ....[244]....
        /*04d4*/ 	.word	0x0500000f


	//   ....[245]....
        /*04d8*/ 	.word	0x0500000f


	//   ....[246]....
        /*04dc*/ 	.word	0x0500000f


	//   ....[247]....
        /*04e0*/ 	.word	0x0500000f


	//   ....[248]....
        /*04e4*/ 	.word	0x0500000f


	//   ....[249]....
        /*04e8*/ 	.word	0x0500000f


	//   ....[250]....
        /*04ec*/ 	.word	0x0500000f


	//   ....[251]....
        /*04f0*/ 	.word	0x0500000f


	//   ....[252]....
        /*04f4*/ 	.word	0x0500000f


	//   ....[253]....
        /*04f8*/ 	.word	0x0500000f


	//   ....[254]....
        /*04fc*/ 	.word	0x0500000f


	//   ....[255]....
        /*0500*/ 	.word	0x0500000f


	//   ....[0]....
        /*0504*/ 	.word	0x0500000f


	//   ....[1]....
        /*0508*/ 	.word	0x0500000f


	//   ....[2]....
        /*050c*/ 	.word	0x0500000f


	//   ....[3]....
        /*0510*/ 	.word	0x0500000f


	//   ....[4]....
        /*0514*/ 	.word	0x0500000f


	//   ....[5]....
        /*0518*/ 	.word	0x0500000f


	//   ....[6]....
        /*051c*/ 	.word	0x0500000f


	//   ....[7]....
        /*0520*/ 	.word	0x0500000f


	//   ....[8]....
        /*0524*/ 	.word	0x0500000f


	//   ....[9]....
        /*0528*/ 	.word	0x0500000f


	//   ....[10]....
        /*052c*/ 	.word	0x0500000f


	//   ....[11]....
        /*0530*/ 	.word	0x0500000f


	//   ....[12]....
        /*0534*/ 	.word	0x0500000f


	//   ....[13]....
        /*0538*/ 	.word	0x0500000f


	//   ....[14]....
        /*053c*/ 	.word	0x0500000f


	//   ....[15]....
        /*0540*/ 	.word	0x0500000f


	//   ....[16]....
        /*0544*/ 	.word	0x0500000f


	//----- nvinfo : EIATTR_COOP_GROUP_INSTR_OFFSETS
	.align		4
.L_963:
        /*0548*/ 	.byte	0x04, 0x28
        /*054a*/ 	.short	(.L_965 - .L_964)


	//   ....[0]....
.L_964:
        /*054c*/ 	.word	0x00000080


	//   ....[1]....
        /*0550*/ 	.word	0x00000090


	//   ....[2]....
        /*0554*/ 	.word	0x000002d0


	//   ....[3]....
        /*0558*/ 	.word	0x00000430


	//   ....[4]....
        /*055c*/ 	.word	0x00000550


	//   ....[5]....
        /*0560*/ 	.word	0x000006b0


	//   ....[6]....
        /*0564*/ 	.word	0x00001e60


	//   ....[7]....
        /*0568*/ 	.word	0x00002780


	//   ....[8]....
        /*056c*/ 	.word	0x00003ac0


	//   ....[9]....
        /*0570*/ 	.word	0x00004330


	//   ....[10]....
        /*0574*/ 	.word	0x00004450


	//   ....[11]....
        /*0578*/ 	.word	0x00004c70


	//   ....[12]....
        /*057c*/ 	.word	0x00004cd0


	//   ....[13]....
        /*0580*/ 	.word	0x00006630


	//   ....[14]....
        /*0584*/ 	.word	0x00006f80


	//   ....[15]....
        /*0588*/ 	.word	0x00007b70


	//   ....[16]....
        /*058c*/ 	.word	0x00007c70


	//   ....[17]....
        /*0590*/ 	.word	0x00008490


	//   ....[18]....
        /*0594*/ 	.word	0x00008510


	//   ....[19]....
        /*0598*/ 	.word	0x0000ace0


	//   ....[20]....
        /*059c*/ 	.word	0x0000acf0


	//   ....[21]....
        /*05a0*/ 	.word	0x0000ad20


	//   ....[22]....
        /*05a4*/ 	.word	0x0000ad30


	//   ....[23]....
        /*05a8*/ 	.word	0x0000cb10


	//   ....[24]....
        /*05ac*/ 	.word	0x0000d450


	//   ....[25]....
        /*05b0*/ 	.word	0x0000e040


	//   ....[26]....
        /*05b4*/ 	.word	0x0000e140


	//   ....[27]....
        /*05b8*/ 	.word	0x0000e960


	//   ....[28]....
        /*05bc*/ 	.word	0x0000e9e0


	//   ....[29]....
        /*05c0*/ 	.word	0x0000fb50


	//   ....[30]....
        /*05c4*/ 	.word	0x0000fb80


	//   ....[31]....
        /*05c8*/ 	.word	0x0000fc30


	//   ....[32]....
        /*05cc*/ 	.word	0x0000fc50


	//   ....[33]....
        /*05d0*/ 	.word	0x00011000


	//   ....[34]....
        /*05d4*/ 	.word	0x00011040


	//   ....[35]....
        /*05d8*/ 	.word	0x00011070


	//   ....[36]....
        /*05dc*/ 	.word	0x000110a0


	//   ....[37]....
        /*05e0*/ 	.word	0x00011780


	//   ....[38]....
        /*05e4*/ 	.word	0x000117b0


	//   ....[39]....
        /*05e8*/ 	.word	0x00011870


	//   ....[40]....
        /*05ec*/ 	.word	0x00011890


	//   ....[41]....
        /*05f0*/ 	.word	0x00011950


	//   ....[42]....
        /*05f4*/ 	.word	0x00011970


	//   ....[43]....
        /*05f8*/ 	.word	0x00011a40


	//   ....[44]....
        /*05fc*/ 	.word	0x00011a60


	//   ....[45]....
        /*0600*/ 	.word	0x00011e10


	//   ....[46]....
        /*0604*/ 	.word	0x00011e20


	//   ....[47]....
        /*0608*/ 	.word	0x00012260


	//   ....[48]....
        /*060c*/ 	.word	0x00012270


	//   ....[49]....
        /*0610*/ 	.word	0x00012fa0


	//   ....[50]....
        /*0614*/ 	.word	0x00012fc0


	//   ....[51]....
        /*0618*/ 	.word	0x00013080


	//   ....[52]....
        /*061c*/ 	.word	0x000130a0


	//   ....[53]....
        /*0620*/ 	.word	0x00013160


	//   ....[54]....
        /*0624*/ 	.word	0x00013180


	//   ....[55]....
        /*0628*/ 	.word	0x00013250


	//   ....[56]....
        /*062c*/ 	.word	0x00013270


	//   ....[57]....
        /*0630*/ 	.word	0x000133d0


	//   ....[58]....
        /*0634*/ 	.word	0x000135c0


	//   ....[59]....
        /*0638*/ 	.word	0x000135f0


	//   ....[60]....
        /*063c*/ 	.word	0x00013620


	//   ....[61]....
        /*0640*/ 	.word	0x00013650


	//   ....[62]....
        /*0644*/ 	.word	0x00013680


	//   ....[63]....
        /*0648*/ 	.word	0x000136b0


	//   ....[64]....
        /*064c*/ 	.word	0x00013820


	//   ....[65]....
        /*0650*/ 	.word	0x00013850


	//   ....[66]....
        /*0654*/ 	.word	0x00013880


	//   ....[67]....
        /*0658*/ 	.word	0x000138b0


	//   ....[68]....
        /*065c*/ 	.word	0x000138e0


	//   ....[69]....
        /*0660*/ 	.word	0x00013910


	//   ....[70]....
        /*0664*/ 	.word	0x000139a0


	//   ....[71]....
        /*0668*/ 	.word	0x000139d0


	//   ....[72]....
        /*066c*/ 	.word	0x000139e0


	//   ....[73]....
        /*0670*/ 	.word	0x00013a20


	//   ....[74]....
        /*0674*/ 	.word	0x00015b10


	//   ....[75]....
        /*0678*/ 	.word	0x00015b30


	//   ....[76]....
        /*067c*/ 	.word	0x00015bd0


	//   ....[77]....
        /*0680*/ 	.word	0x00015bf0


	//   ....[78]....
        /*0684*/ 	.word	0x00015c80


	//   ....[79]....
        /*0688*/ 	.word	0x00015ca0


	//   ....[80]....
        /*068c*/ 	.word	0x00015d30


	//   ....[81]....
        /*0690*/ 	.word	0x00015d50


	//   ....[82]....
        /*0694*/ 	.word	0x00015de0


	//   ....[83]....
        /*0698*/ 	.word	0x00015e00


	//   ....[84]....
        /*069c*/ 	.word	0x00015e90


	//   ....[85]....
        /*06a0*/ 	.word	0x00015eb0


	//   ....[86]....
        /*06a4*/ 	.word	0x00015f40


	//   ....[87]....
        /*06a8*/ 	.word	0x00015f60


	//   ....[88]....
        /*06ac*/ 	.word	0x00015f70


	//   ....[89]....
        /*06b0*/ 	.word	0x00015ff0


	//   ....[90]....
        /*06b4*/ 	.word	0x00016700


	//   ....[91]....
        /*06b8*/ 	.word	0x00016730


	//   ....[92]....
        /*06bc*/ 	.word	0x00016790


	//   ....[93]....
        /*06c0*/ 	.word	0x000167e0


	//   ....[94]....
        /*06c4*/ 	.word	0x00016830


	//   ....[95]....
        /*06c8*/ 	.word	0x00016880


	//   ....[96]....
        /*06cc*/ 	.word	0x000168d0


	//   ....[97]....
        /*06d0*/ 	.word	0x00016920


	//   ....[98]....
        /*06d4*/ 	.word	0x00016970


	//   ....[99]....
        /*06d8*/ 	.word	0x000169c0


	//   ....[100]....
        /*06dc*/ 	.word	0x00016a10


	//   ....[101]....
        /*06e0*/ 	.word	0x00016a60


	//   ....[102]....
        /*06e4*/ 	.word	0x00016ab0


	//   ....[103]....
        /*06e8*/ 	.word	0x00016af0


	//   ....[104]....
        /*06ec*/ 	.word	0x00016b10


	//   ....[105]....
        /*06f0*/ 	.word	0x00016b50


	//   ....[106]....
        /*06f4*/ 	.word	0x00017280


	//   ....[107]....
        /*06f8*/ 	.word	0x000172b0


	//   ....[108]....
        /*06fc*/ 	.word	0x00017310


	//   ....[109]....
        /*0700*/ 	.word	0x00017320


	//   ....[110]....
        /*0704*/ 	.word	0x00017370


	//   ....[111]....
        /*0708*/ 	.word	0x00017380


	//   ....[112]....
        /*070c*/ 	.word	0x000173d0


	//   ....[113]....
        /*0710*/ 	.word	0x000173e0


	//   ....[114]....
        /*0714*/ 	.word	0x00017430


	//   ....[115]....
        /*0718*/ 	.word	0x00017440


	//   ....[116]....
        /*071c*/ 	.word	0x00017490


	//   ....[117]....
        /*0720*/ 	.word	0x000174a0


	//   ....[118]....
        /*0724*/ 	.word	0x000174f0


	//   ....[119]....
        /*0728*/ 	.word	0x00017500


	//   ....[120]....
        /*072c*/ 	.word	0x00017510


	//   ....[121]....
        /*0730*/ 	.word	0x00017560


	//   ....[122]....
        /*0734*/ 	.word	0x000177b0


	//   ....[123]....
        /*0738*/ 	.word	0x000177d0


	//   ....[124]....
        /*073c*/ 	.word	0x000177e0


	//   ....[125]....
        /*0740*/ 	.word	0x00017850


	//   ....[126]....
        /*0744*/ 	.word	0x00017860


	//   ....[127]....
        /*0748*/ 	.word	0x000178d0


	//   ....[128]....
        /*074c*/ 	.word	0x000178e0


	//   ....[129]....
        /*0750*/ 	.word	0x00017950


	//   ....[130]....
        /*0754*/ 	.word	0x00017960


	//   ....[131]....
        /*0758*/ 	.word	0x000179d0


	//   ....[132]....
        /*075c*/ 	.word	0x000179e0


	//   ....[133]....
        /*0760*/ 	.word	0x00017a50


	//   ....[134]....
        /*0764*/ 	.word	0x00017a60


	//   ....[135]....
        /*0768*/ 	.word	0x00017ad0


	//   ....[136]....
        /*076c*/ 	.word	0x00017ae0


	//   ....[137]....
        /*0770*/ 	.word	0x00017af0


	//   ....[138]....
        /*0774*/ 	.word	0x00018060


	//   ....[139]....
        /*0778*/ 	.word	0x000180a0


	//   ....[140]....
        /*077c*/ 	.word	0x000180e0


	//   ....[141]....
        /*0780*/ 	.word	0x00018100


	//   ....[142]....
        /*0784*/ 	.word	0x00018110


	//   ....[143]....
        /*0788*/ 	.word	0x00018130


	//   ....[144]....
        /*078c*/ 	.word	0x000181a0


	//   ....[145]....
        /*0790*/ 	.word	0x000181c0


	//   ....[146]....
        /*0794*/ 	.word	0x00018220


	//   ....[147]....
        /*0798*/ 	.word	0x00018240


	//   ....[148]....
        /*079c*/ 	.word	0x000182a0


	//   ....[149]....
        /*07a0*/ 	.word	0x000182c0


	//   ....[150]....
        /*07a4*/ 	.word	0x00018320


	//   ....[151]....
        /*07a8*/ 	.word	0x00018340


	//   ....[152]....
        /*07ac*/ 	.word	0x00018390


	//   ....[153]....
        /*07b0*/ 	.word	0x000183b0


	//   ....[154]....
        /*07b4*/ 	.word	0x00018800


	//   ....[155]....
        /*07b8*/ 	.word	0x00018810


	//   ....[156]....
        /*07bc*/ 	.word	0x00018850


	//   ....[157]....
        /*07c0*/ 	.word	0x00018890


	//   ....[158]....
        /*07c4*/ 	.word	0x000188c0


	//   ....[159]....
        /*07c8*/ 	.word	0x000188f0


	//   ....[160]....
        /*07cc*/ 	.word	0x00018920


	//   ....[161]....
        /*07d0*/ 	.word	0x00018950


	//   ....[162]....
        /*07d4*/ 	.word	0x00018b00


	//   ....[163]....
        /*07d8*/ 	.word	0x00018b30


	//   ....[164]....
        /*07dc*/ 	.word	0x00018b60


	//   ....[165]....
        /*07e0*/ 	.word	0x00018b90


	//   ....[166]....
        /*07e4*/ 	.word	0x00018bc0


	//   ....[167]....
        /*07e8*/ 	.word	0x00018bf0


	//   ....[168]....
        /*07ec*/ 	.word	0x00018cb0


	//   ....[169]....
        /*07f0*/ 	.word	0x00018cd0


	//   ....[170]....
        /*07f4*/ 	.word	0x00018cf0


	//   ....[171]....
        /*07f8*/ 	.word	0x00018d50


	//   ....[172]....
        /*07fc*/ 	.word	0x00019770


	//   ....[173]....
        /*0800*/ 	.word	0x00019df0


	//   ....[174]....
        /*0804*/ 	.word	0x00019ee0


	//   ....[175]....
        /*0808*/ 	.word	0x00019f80


	//   ....[176]....
        /*080c*/ 	.word	0x00019fe0


	//   ....[177]....
        /*0810*/ 	.word	0x0001a0e0


	//   ....[178]....
        /*0814*/ 	.word	0x0001a150


	//   ....[179]....
        /*0818*/ 	.word	0x0001a250


	//   ....[180]....
        /*081c*/ 	.word	0x0001a2c0


	//   ....[181]....
        /*0820*/ 	.word	0x0001a3c0


	//   ....[182]....
        /*0824*/ 	.word	0x0001a430


	//   ....[183]....
        /*0828*/ 	.word	0x0001a530


	//   ....[184]....
        /*082c*/ 	.word	0x0001a5a0


	//   ....[185]....
        /*0830*/ 	.word	0x0001a6a0


	//   ....[186]....
        /*0834*/ 	.word	0x0001a710


	//   ....[187]....
        /*0838*/ 	.word	0x0001a810


	//   ....[188]....
        /*083c*/ 	.word	0x0001a880


	//   ....[189]....
        /*0840*/ 	.word	0x0001a920


	//   ....[190]....
        /*0844*/ 	.word	0x0001aa20


	//   ....[191]....
        /*0848*/ 	.word	0x0001aa90


	//   ....[192]....
        /*084c*/ 	.word	0x0001ab10


	//   ....[193]....
        /*0850*/ 	.word	0x0001abd0


	//   ....[194]....
        /*0854*/ 	.word	0x0001ac50


	//   ....[195]....
        /*0858*/ 	.word	0x0001ad20


	//   ....[196]....
        /*085c*/ 	.word	0x0001ada0


	//   ....[197]....
        /*0860*/ 	.word	0x0001ae70


	//   ....[198]....
        /*0864*/ 	.word	0x0001aef0


	//   ....[199]....
        /*0868*/ 	.word	0x0001afc0


	//   ....[200]....
        /*086c*/ 	.word	0x0001b040


	//   ....[201]....
        /*0870*/ 	.word	0x0001b110


	//   ....[202]....
        /*0874*/ 	.word	0x0001b190


	//   ....[203]....
        /*0878*/ 	.word	0x0001b250


	//   ....[204]....
        /*087c*/ 	.word	0x0001b2d0


	//   ....[205]....
        /*0880*/ 	.word	0x0001b380


	//   ....[206]....
        /*0884*/ 	.word	0x0001b4b0


	//   ....[207]....
        /*0888*/ 	.word	0x0001b550


	//   ....[208]....
        /*088c*/ 	.word	0x0001b5c0


	//   ....[209]....
        /*0890*/ 	.word	0x0001b680


	//   ....[210]....
        /*0894*/ 	.word	0x0001b6e0


	//   ....[211]....
        /*0898*/ 	.word	0x0001b7a0


	//   ....[212]....
        /*089c*/ 	.word	0x0001b800


	//   ....[213]....
        /*08a0*/ 	.word	0x0001b8c0


	//   ....[214]....
        /*08a4*/ 	.word	0x0001b920


	//   ....[215]....
        /*08a8*/ 	.word	0x0001b9e0


	//   ....[216]....
        /*08ac*/ 	.word	0x0001ba40


	//   ....[217]....
        /*08b0*/ 	.word	0x0001bb00


	//   ....[218]....
        /*08b4*/ 	.word	0x0001bb60


	//   ....[219]....
        /*08b8*/ 	.word	0x0001bc20


	//   ....[220]....
        /*08bc*/ 	.word	0x0001bc80


	//   ....[221]....
        /*08c0*/ 	.word	0x0001bd40


	//   ....[222]....
        /*08c4*/ 	.word	0x0001be30


	//   ....[223]....
        /*08c8*/ 	.word	0x0001bed0


	//   ....[224]....
        /*08cc*/ 	.word	0x0001bf30


	//   ....[225]....
        /*08d0*/ 	.word	0x0001c010


	//   ....[226]....
        /*08d4*/ 	.word	0x0001c070


	//   ....[227]....
        /*08d8*/ 	.word	0x0001c150


	//   ....[228]....
        /*08dc*/ 	.word	0x0001c1b0


	//   ....[229]....
        /*08e0*/ 	.word	0x0001c290


	//   ....[230]....
        /*08e4*/ 	.word	0x0001c2f0


	//   ....[231]....
        /*08e8*/ 	.word	0x0001c3d0


	//   ....[232]....
        /*08ec*/ 	.word	0x0001c430


	//   ....[233]....
        /*08f0*/ 	.word	0x0001c510


	//   ....[234]....
        /*08f4*/ 	.word	0x0001c570


	//   ....[235]....
        /*08f8*/ 	.word	0x0001c650


	//   ....[236]....
        /*08fc*/ 	.word	0x0001c6b0


	//   ....[237]....
        /*0900*/ 	.word	0x0001c780


	//   ....[238]....
        /*0904*/ 	.word	0x0001c8a0


	//   ....[239]....
        /*0908*/ 	.word	0x0001c940


	//   ....[240]....
        /*090c*/ 	.word	0x0001ca00


	//   ....[241]....
        /*0910*/ 	.word	0x0001cad0


	//   ....[242]....
        /*0914*/ 	.word	0x0001cb30


	//   ....[243]....
        /*0918*/ 	.word	0x0001cc10


	//   ....[244]....
        /*091c*/ 	.word	0x0001cc70


	//   ....[245]....
        /*0920*/ 	.word	0x0001cd40


	//   ....[246]....
        /*0924*/ 	.word	0x0001cda0


	//   ....[247]....
        /*0928*/ 	.word	0x0001ce70


	//   ....[248]....
        /*092c*/ 	.word	0x0001ced0


	//   ....[249]....
        /*0930*/ 	.word	0x0001cfb0


	//   ....[250]....
        /*0934*/ 	.word	0x0001d010


	//   ....[251]....
        /*0938*/ 	.word	0x0001d0e0


	//   ....[252]....
        /*093c*/ 	.word	0x0001d140


	//   ....[253]....
        /*0940*/ 	.word	0x0001d200


	//   ....[254]....
        /*0944*/ 	.word	0x0001d290


	//   ....[255]....
        /*0948*/ 	.word	0x0001d330


	//   ....[0]....
        /*094c*/ 	.word	0x0001d4a0


	//   ....[1]....
        /*0950*/ 	.word	0x0001d510


	//   ....[2]....
        /*0954*/ 	.word	0x0001d590


	//   ....[3]....
        /*0958*/ 	.word	0x0001d600


	//   ....[4]....
        /*095c*/ 	.word	0x0001d670


	//   ....[5]....
        /*0960*/ 	.word	0x0001d6f0


	//   ....[6]....
        /*0964*/ 	.word	0x0001d770


	//   ....[7]....
        /*0968*/ 	.word	0x0001d800


	//   ....[8]....
        /*096c*/ 	.word	0x0001d870


	//   ....[9]....
        /*0970*/ 	.word	0x0001d8e0


	//   ....[10]....
        /*0974*/ 	.word	0x0001d950


	//   ....[11]....
        /*0978*/ 	.word	0x0001d9d0


	//   ....[12]....
        /*097c*/ 	.word	0x0001da40


	//   ....[13]....
        /*0980*/ 	.word	0x0001dad0


	//   ....[14]....
        /*0984*/ 	.word	0x0001db30


	//   ....[15]....
        /*0988*/ 	.word	0x0001dbc0


	//   ....[16]....
        /*098c*/ 	.word	0x0001dcf0


	//----- nvinfo : EIATTR_REG_RECONFIG
	.align		4
.L_965:
        /*0990*/ 	.byte	0x01, 0x54
	.zero		2


	//----- nvinfo : EIATTR_SYSCALL_OFFSETS
	.align		4
        /*0994*/ 	.byte	0x04, 0x46
        /*0996*/ 	.short	(.L_967 - .L_966)


	//   ....[0]....
.L_966:
        /*0998*/ 	.word	0x00002040


	//   ....[1]....
        /*099c*/ 	.word	0x00015200


	//   ....[2]....
        /*09a0*/ 	.word	0x00015350


	//   ....[3]....
        /*09a4*/ 	.word	0x00015440


	//   ....[4]....
        /*09a8*/ 	.word	0x00016340


	//----- nvinfo : EIATTR_MBARRIER_INSTR_OFFSETS
	.align		4
.L_967:
        /*09ac*/ 	.byte	0x04, 0x39
        /*09ae*/ 	.short	(.L_969 - .L_968)


	//   ....[0]....
.L_968:
        /*09b0*/ 	.word	0x00000180
        /*09b4*/ 	.word	0x000000ff
        /*09b8*/ 	.word	0x00028800
        /*09bc*/ 	.short	0x0100
        /*09be*/ 	.byte	0x08
	.zero		1


	//   ....[1]....
        /*09c0*/ 	.word	0x00000190
        /*09c4*/ 	.word	0x000000ff
        /*09c8*/ 	.word	0x00028820
        /*09cc*/ 	.short	0x0100
        /*09ce*/ 	.byte	0x08
	.zero		1


	//   ....[2]....
        /*09d0*/ 	.word	0x00000280
        /*09d4*/ 	.word	0x000000ff
        /*09d8*/ 	.word	0x00028830
        /*09dc*/ 	.short	0x0100
        /*09de*/ 	.byte	0x08
	.zero		1


	//   ....[3]....
        /*09e0*/ 	.word	0x00000290
        /*09e4*/ 	.word	0x000000ff
        /*09e8*/ 	.word	0x00028840
        /*09ec*/ 	.short	0x0100
        /*09ee*/ 	.byte	0x08
	.zero		1


	//   ....[4]....
        /*09f0*/ 	.word	0x000002a0
        /*09f4*/ 	.word	0x000000ff
        /*09f8*/ 	.word	0x00028838
        /*09fc*/ 	.short	0x0100
        /*09fe*/ 	.byte	0x08
	.zero		1


	//   ....[5]....
        /*0a00*/ 	.word	0x000002b0
        /*0a04*/ 	.word	0x000000ff
        /*0a08*/ 	.word	0x00028848
        /*0a0c*/ 	.short	0x0100
        /*0a0e*/ 	.byte	0x08
	.zero		1


	//   ....[6]....
        /*0a10*/ 	.word	0x000003e0
        /*0a14*/ 	.word	0x000000ff
        /*0a18*/ 	.word	0x00028850
        /*0a1c*/ 	.short	0x0100
        /*0a1e*/ 	.byte	0x08
	.zero		1


	//   ....[7]....
        /*0a20*/ 	.word	0x000003f0
        /*0a24*/ 	.word	0x000000ff
        /*0a28*/ 	.word	0x00028860
        /*0a2c*/ 	.short	0x0100
        /*0a2e*/ 	.byte	0x08
	.zero		1


	//   ....[8]....
        /*0a30*/ 	.word	0x00000400
        /*0a34*/ 	.word	0x000000ff
        /*0a38*/ 	.word	0x00028858
        /*0a3c*/ 	.short	0x0100
        /*0a3e*/ 	.byte	0x08
	.zero		1


	//   ....[9]....
        /*0a40*/ 	.word	0x00000410
        /*0a44*/ 	.word	0x000000ff
        /*0a48*/ 	.word	0x00028868
        /*0a4c*/ 	.short	0x0100
        /*0a4e*/ 	.byte	0x08
	.zero		1


	//   ....[10]....
        /*0a50*/ 	.word	0x00000500
        /*0a54*/ 	.word	0x000000ff
        /*0a58*/ 	.word	0x00028870
        /*0a5c*/ 	.short	0x0100
        /*0a5e*/ 	.byte	0x06
	.zero		1


	//   ....[11]....
        /*0a60*/ 	.word	0x00000510
        /*0a64*/ 	.word	0x000000ff
        /*0a68*/ 	.word	0x00028880
        /*0a6c*/ 	.short	0x0100
        /*0a6e*/ 	.byte	0x06
	.zero		1


	//   ....[12]....
        /*0a70*/ 	.word	0x00000520
        /*0a74*/ 	.word	0x000000ff
        /*0a78*/ 	.word	0x00028878
        /*0a7c*/ 	.short	0x0100
        /*0a7e*/ 	.byte	0x06
	.zero		1


	//   ....[13]....
        /*0a80*/ 	.word	0x00000530
        /*0a84*/ 	.word	0x000000ff
        /*0a88*/ 	.word	0x00028888
        /*0a8c*/ 	.short	0x0100
        /*0a8e*/ 	.byte	0x06
	.zero		1


	//   ....[14]....
        /*0a90*/ 	.word	0x00000660
        /*0a94*/ 	.word	0x000000ff
        /*0a98*/ 	.word	0x00028890
        /*0a9c*/ 	.short	0x0100
        /*0a9e*/ 	.byte	0x08
	.zero		1


	//   ....[15]....
        /*0aa0*/ 	.word	0x00000670
        /*0aa4*/ 	.word	0x000000ff
        /*0aa8*/ 	.word	0x000288a0
        /*0aac*/ 	.short	0x0100
        /*0aae*/ 	.byte	0x08
	.zero		1


	//   ....[16]....
        /*0ab0*/ 	.word	0x00000680
        /*0ab4*/ 	.word	0x000000ff
        /*0ab8*/ 	.word	0x00028898
        /*0abc*/ 	.short	0x0100
        /*0abe*/ 	.byte	0x08
	.zero		1


	//   ....[17]....
        /*0ac0*/ 	.word	0x00000690
        /*0ac4*/ 	.word	0x000000ff
        /*0ac8*/ 	.word	0x000288a8
        /*0acc*/ 	.short	0x0100
        /*0ace*/ 	.byte	0x08
	.zero		1


	//   ....[18]....
        /*0ad0*/ 	.word	0x000007d0
        /*0ad4*/ 	.word	0x000000ff
        /*0ad8*/ 	.word	0x000288b0
        /*0adc*/ 	.short	0x0100
        /*0ade*/ 	.byte	0x08
	.zero		1


	//   ....[19]....
        /*0ae0*/ 	.word	0x000007e0
        /*0ae4*/ 	.word	0x000000ff
        /*0ae8*/ 	.word	0x000288c0
        /*0aec*/ 	.short	0x0100
        /*0aee*/ 	.byte	0x08
	.zero		1


	//   ....[20]....
        /*0af0*/ 	.word	0x000007f0
        /*0af4*/ 	.word	0x000000ff
        /*0af8*/ 	.word	0x000288b8
        /*0afc*/ 	.short	0x0100
        /*0afe*/ 	.byte	0x08
	.zero		1


	//   ....[21]....
        /*0b00*/ 	.word	0x00000800
        /*0b04*/ 	.word	0x000000ff
        /*0b08*/ 	.word	0x000288c8
        /*0b0c*/ 	.short	0x0100
        /*0b0e*/ 	.byte	0x08
	.zero		1


	//   ....[22]....
        /*0b10*/ 	.word	0x000020e0
        /*0b14*/ 	.word	0x000000ff
        /*0b18*/ 	.word	0x00028800
        /*0b1c*/ 	.short	0x010a
        /*0b1e*/ 	.byte	0x28
	.zero		1


	//   ....[23]....
        /*0b20*/ 	.word	0x00002160
        /*0b24*/ 	.word	0x00000059
        /*0b28*/ 	.word	0x00028830
        /*0b2c*/ 	.short	0x010a
        /*0b2e*/ 	.byte	0x3f
	.zero		1


	//   ....[24]....
        /*0b30*/ 	.word	0x000021a0
        /*0b34*/ 	.word	0x00000059
        /*0b38*/ 	.word	0x00028830
        /*0b3c*/ 	.short	0x010a
        /*0b3e*/ 	.byte	0x3f
	.zero		1


	//   ....[25]....
        /*0b40*/ 	.word	0x00002b20
        /*0b44*/ 	.word	0x000000ff
        /*0b48*/ 	.word	0x00000000
        /*0b4c*/ 	.short	0x0101
        /*0b4e*/ 	.byte	0x06
	.zero		1


	//   ....[26]....
        /*0b50*/ 	.word	0x00005d10
        /*0b54*/ 	.word	0x000000ff
        /*0b58*/ 	.word	0x00028830
        /*0b5c*/ 	.short	0x010a
        /*0b5e*/ 	.byte	0x06
	.zero		1


	//   ....[27]....
        /*0b60*/ 	.word	0x00005d50
        /*0b64*/ 	.word	0x000000ff
        /*0b68*/ 	.word	0x00028830
        /*0b6c*/ 	.short	0x010a
        /*0b6e*/ 	.byte	0x06
	.zero		1


	//   ....[28]....
        /*0b70*/ 	.word	0x000060d0
        /*0b74*/ 	.word	0x000000ff
        /*0b78*/ 	.word	0x00028850
        /*0b7c*/ 	.short	0x010a
        /*0b7e*/ 	.byte	0x06
	.zero		1


	//   ....[29]....
        /*0b80*/ 	.word	0x00006110
        /*0b84*/ 	.word	0x000000ff
        /*0b88*/ 	.word	0x00028850
        /*0b8c*/ 	.short	0x010a
        /*0b8e*/ 	.byte	0x06
	.zero		1


	//   ....[30]....
        /*0b90*/ 	.word	0x00006990
        /*0b94*/ 	.word	0x000000ff
        /*0b98*/ 	.word	0x00000000
        /*0b9c*/ 	.short	0x0101
        /*0b9e*/ 	.byte	0x06
	.zero		1


	//   ....[31]....
        /*0ba0*/ 	.word	0x00008ff0
        /*0ba4*/ 	.word	0x000000ff
        /*0ba8*/ 	.word	0x00000000
        /*0bac*/ 	.short	0x0101
        /*0bae*/ 	.byte	0x0a
	.zero		1


	//   ....[32]....
        /*0bb0*/ 	.word	0x00009940
        /*0bb4*/ 	.word	0x000000ff
        /*0bb8*/ 	.word	0x00028830
        /*0bbc*/ 	.short	0x010a
        /*0bbe*/ 	.byte	0x06
	.zero		1


	//   ....[33]....
        /*0bc0*/ 	.word	0x00009980
        /*0bc4*/ 	.word	0x000000ff
        /*0bc8*/ 	.word	0x00028830
        /*0bcc*/ 	.short	0x010a
        /*0bce*/ 	.byte	0x06
	.zero		1


	//   ....[34]....
        /*0bd0*/ 	.word	0x00009d00
        /*0bd4*/ 	.word	0x000000ff
        /*0bd8*/ 	.word	0x00028850
        /*0bdc*/ 	.short	0x010a
        /*0bde*/ 	.byte	0x06
	.zero		1


	//   ....[35]....
        /*0be0*/ 	.word	0x00009d40
        /*0be4*/ 	.word	0x000000ff
        /*0be8*/ 	.word	0x00028850
        /*0bec*/ 	.short	0x010a
        /*0bee*/ 	.byte	0x06
	.zero		1


	//   ....[36]....
        /*0bf0*/ 	.word	0x0000a5a0
        /*0bf4*/ 	.word	0x000000ff
        /*0bf8*/ 	.word	0x00000000
        /*0bfc*/ 	.short	0x0101
        /*0bfe*/ 	.byte	0x07
	.zero		1


	//   ....[37]....
        /*0c00*/ 	.word	0x0000bb10
        /*0c04*/ 	.word	0x000000ff
        /*0c08*/ 	.word	0x00000000
        /*0c0c*/ 	.short	0x0101
        /*0c0e*/ 	.byte	0x07
	.zero		1


	//   ....[38]....
        /*0c10*/ 	.word	0x0000c220
        /*0c14*/ 	.word	0x000000ff
        /*0c18*/ 	.word	0x00028830
        /*0c1c*/ 	.short	0x010a
        /*0c1e*/ 	.byte	0x06
	.zero		1


	//   ....[39]....
        /*0c20*/ 	.word	0x0000c260
        /*0c24*/ 	.word	0x000000ff
        /*0c28*/ 	.word	0x00028830
        /*0c2c*/ 	.short	0x010a
        /*0c2e*/ 	.byte	0x06
	.zero		1


	//   ....[40]....
        /*0c30*/ 	.word	0x0000c5b0
        /*0c34*/ 	.word	0x000000ff
        /*0c38*/ 	.word	0x00028850
        /*0c3c*/ 	.short	0x010a
        /*0c3e*/ 	.byte	0x06
	.zero		1


	//   ....[41]....
        /*0c40*/ 	.word	0x0000c5f0
        /*0c44*/ 	.word	0x000000ff
        /*0c48*/ 	.word	0x00028850
        /*0c4c*/ 	.short	0x010a
        /*0c4e*/ 	.byte	0x06
	.zero		1


	//   ....[42]....
        /*0c50*/ 	.word	0x0000ce60
        /*0c54*/ 	.word	0x000000ff
        /*0c58*/ 	.word	0x00000000
        /*0c5c*/ 	.short	0x0101
        /*0c5e*/ 	.byte	0x06
	.zero		1


	//   ....[43]....
        /*0c60*/ 	.word	0x0000f4c0
        /*0c64*/ 	.word	0x000000ff
        /*0c68*/ 	.word	0x00000000
        /*0c6c*/ 	.short	0x0101
        /*0c6e*/ 	.byte	0x07
	.zero		1


	//   ....[44]....
        /*0c70*/ 	.word	0x0000fac0
        /*0c74*/ 	.word	0x000000ff
        /*0c78*/ 	.word	0x00028850
        /*0c7c*/ 	.short	0x010a
        /*0c7e*/ 	.byte	0x05
	.zero		1


	//   ....[45]....
        /*0c80*/ 	.word	0x0000fb00
        /*0c84*/ 	.word	0x000000ff
        /*0c88*/ 	.word	0x00028850
        /*0c8c*/ 	.short	0x010a
        /*0c8e*/ 	.byte	0x05
	.zero		1


	//   ....[46]....
        /*0c90*/ 	.word	0x000100a0
        /*0c94*/ 	.word	0x000000ff
        /*0c98*/ 	.word	0x00000000
        /*0c9c*/ 	.short	0x0101
        /*0c9e*/ 	.byte	0x04
	.zero		1


	//   ....[47]....
        /*0ca0*/ 	.word	0x00011770
        /*0ca4*/ 	.word	0x00000015
        /*0ca8*/ 	.word	0x00000000
        /*0cac*/ 	.short	0x0101
        /*0cae*/ 	.byte	0x3f
	.zero		1


	//   ....[48]....
        /*0cb0*/ 	.word	0x00011c10
        /*0cb4*/ 	.word	0x00000015
        /*0cb8*/ 	.word	0x00000000
        /*0cbc*/ 	.short	0x0101
        /*0cbe*/ 	.byte	0x3f
	.zero		1


	//   ....[49]....
        /*0cc0*/ 	.word	0x00015940
        /*0cc4*/ 	.word	0x00000007
        /*0cc8*/ 	.word	0x00028840
        /*0ccc*/ 	.short	0x010a
        /*0cce*/ 	.byte	0x3f
	.zero		1


	//   ....[50]....
        /*0cd0*/ 	.word	0x000160a0
        /*0cd4*/ 	.word	0x00000007
        /*0cd8*/ 	.word	0x00028830
        /*0cdc*/ 	.short	0x0107
        /*0cde*/ 	.byte	0x3f
	.zero		1


	//   ....[51]....
        /*0ce0*/ 	.word	0x00016160
        /*0ce4*/ 	.word	0x00000007
        /*0ce8*/ 	.word	0x00028830
        /*0cec*/ 	.short	0x0101
        /*0cee*/ 	.byte	0x3f
	.zero		1


	//   ....[52]....
        /*0cf0*/ 	.word	0x00016c40
        /*0cf4*/ 	.word	0x00000016
        /*0cf8*/ 	.word	0x00028800
        /*0cfc*/ 	.short	0x0107
        /*0cfe*/ 	.byte	0x3f
	.zero		1


	//   ....[53]....
        /*0d00*/ 	.word	0x00016d50
        /*0d04*/ 	.word	0x00000016
        /*0d08*/ 	.word	0x00028800
        /*0d0c*/ 	.short	0x0101
        /*0d0e*/ 	.byte	0x3f
	.zero		1


	//   ....[54]....
        /*0d10*/ 	.word	0x00016d70
        /*0d14*/ 	.word	0x00000016
        /*0d18*/ 	.word	0x00028820
        /*0d1c*/ 	.short	0x010a
        /*0d1e*/ 	.byte	0x3f
	.zero		1


	//   ....[55]....
        /*0d20*/ 	.word	0x000170f0
        /*0d24*/ 	.word	0x00000006
        /*0d28*/ 	.word	0x00028840
        /*0d2c*/ 	.short	0x010a
        /*0d2e*/ 	.byte	0x3f
	.zero		1


	//   ....[56]....
        /*0d30*/ 	.word	0x000175f0
        /*0d34*/ 	.word	0x00000006
        /*0d38*/ 	.word	0x00028830
        /*0d3c*/ 	.short	0x0107
        /*0d3e*/ 	.byte	0x3f
	.zero		1


	//   ....[57]....
        /*0d40*/ 	.word	0x000176a0
        /*0d44*/ 	.word	0x00000006
        /*0d48*/ 	.word	0x00028830
        /*0d4c*/ 	.short	0x0101
        /*0d4e*/ 	.byte	0x3f
	.zero		1


	//   ....[58]....
        /*0d50*/ 	.word	0x00017710
        /*0d54*/ 	.word	0x00000006
        /*0d58*/ 	.word	0x00028860
        /*0d5c*/ 	.short	0x010a
        /*0d5e*/ 	.byte	0x3f
	.zero		1


	//   ....[59]....
        /*0d60*/ 	.word	0x00017ca0
        /*0d64*/ 	.word	0x00000006
        /*0d68*/ 	.word	0x00028850
        /*0d6c*/ 	.short	0x0107
        /*0d6e*/ 	.byte	0x3f
	.zero		1


	//   ....[60]....
        /*0d70*/ 	.word	0x00017dc0
        /*0d74*/ 	.word	0x00000006
        /*0d78*/ 	.word	0x00028850
        /*0d7c*/ 	.short	0x0101
        /*0d7e*/ 	.byte	0x3f
	.zero		1


	//   ....[61]....
        /*0d80*/ 	.word	0x00017fc0
        /*0d84*/ 	.word	0x00000000
        /*0d88*/ 	.word	0x00028860
        /*0d8c*/ 	.short	0x010a
        /*0d8e*/ 	.byte	0x3f
	.zero		1


	//   ....[62]....
        /*0d90*/ 	.word	0x000184f0
        /*0d94*/ 	.word	0x00000000
        /*0d98*/ 	.word	0x00028850
        /*0d9c*/ 	.short	0x0107
        /*0d9e*/ 	.byte	0x3f
	.zero		1


	//   ....[63]....
        /*0da0*/ 	.word	0x000185a0
        /*0da4*/ 	.word	0x00000000
        /*0da8*/ 	.word	0x00028850
        /*0dac*/ 	.short	0x0101
        /*0dae*/ 	.byte	0x3f
	.zero		1


	//   ....[64]....
        /*0db0*/ 	.word	0x000196f0
        /*0db4*/ 	.word	0x00000004
        /*0db8*/ 	.word	0x00028820
        /*0dbc*/ 	.short	0x010a
        /*0dbe*/ 	.byte	0x3f
	.zero		1


	//   ....[65]....
        /*0dc0*/ 	.word	0x00019890
        /*0dc4*/ 	.word	0x00000005
        /*0dc8*/ 	.word	0x00028840
        /*0dcc*/ 	.short	0x010a
        /*0dce*/ 	.byte	0x3f
	.zero		1


	//   ....[66]....
        /*0dd0*/ 	.word	0x00019930
        /*0dd4*/ 	.word	0x00000019
        /*0dd8*/ 	.word	0x00028840
        /*0ddc*/ 	.short	0x010a
        /*0dde*/ 	.byte	0x3f
	.zero		1


	//   ....[67]....
        /*0de0*/ 	.word	0x00019970
        /*0de4*/ 	.word	0x00000005
        /*0de8*/ 	.word	0x00028860
        /*0dec*/ 	.short	0x010a
        /*0dee*/ 	.byte	0x3f
	.zero		1


	//   ....[68]....
        /*0df0*/ 	.word	0x000199b0
        /*0df4*/ 	.word	0x00000019
        /*0df8*/ 	.word	0x00028860
        /*0dfc*/ 	.short	0x010a
        /*0dfe*/ 	.byte	0x3f
	.zero		1


	//   ....[69]....
        /*0e00*/ 	.word	0x00019a20
        /*0e04*/ 	.word	0x00000003
        /*0e08*/ 	.word	0x00028800
        /*0e0c*/ 	.short	0x010a
        /*0e0e*/ 	.byte	0x3f
	.zero		1


	//   ....[70]....
        /*0e10*/ 	.word	0x00019a70
        /*0e14*/ 	.word	0x00000059
        /*0e18*/ 	.word	0x00028830
        /*0e1c*/ 	.short	0x010a
        /*0e1e*/ 	.byte	0x3f
	.zero		1


	//   ....[71]....
        /*0e20*/ 	.word	0x00019ad0
        /*0e24*/ 	.word	0x00000007
        /*0e28*/ 	.word	0x00028830
        /*0e2c*/ 	.short	0x010a
        /*0e2e*/ 	.byte	0x3f
	.zero		1


	//   ....[72]....
        /*0e30*/ 	.word	0x00019b30
        /*0e34*/ 	.word	0x00000007
        /*0e38*/ 	.word	0x00028850
        /*0e3c*/ 	.short	0x010a
        /*0e3e*/ 	.byte	0x3f
	.zero		1


	//   ....[73]....
        /*0e40*/ 	.word	0x00019b90
        /*0e44*/ 	.word	0x00000007
        /*0e48*/ 	.word	0x00028830
        /*0e4c*/ 	.short	0x010a
        /*0e4e*/ 	.byte	0x3f
	.zero		1


	//   ....[74]....
        /*0e50*/ 	.word	0x00019bf0
        /*0e54*/ 	.word	0x00000007
        /*0e58*/ 	.word	0x00028850
        /*0e5c*/ 	.short	0x010a
        /*0e5e*/ 	.byte	0x3f
	.zero		1


	//   ....[75]....
        /*0e60*/ 	.word	0x00019c50
        /*0e64*/ 	.word	0x00000007
        /*0e68*/ 	.word	0x00028830
        /*0e6c*/ 	.short	0x010a
        /*0e6e*/ 	.byte	0x3f
	.zero		1


	//   ....[76]....
        /*0e70*/ 	.word	0x00019cb0
        /*0e74*/ 	.word	0x00000007
        /*0e78*/ 	.word	0x00028850
        /*0e7c*/ 	.short	0x010a
        /*0e7e*/ 	.byte	0x3f
	.zero		1


	//   ....[77]....
        /*0e80*/ 	.word	0x00019d10
        /*0e84*/ 	.word	0x00000004
        /*0e88*/ 	.word	0x00028850
        /*0e8c*/ 	.short	0x010a
        /*0e8e*/ 	.byte	0x3f
	.zero		1


	//   ....[78]....
        /*0e90*/ 	.word	0x00019e30
        /*0e94*/ 	.word	0x00000007
        /*0e98*/ 	.word	0x00028840
        /*0e9c*/ 	.short	0x010a
        /*0e9e*/ 	.byte	0x3f
	.zero		1


	//   ....[79]....
        /*0ea0*/ 	.word	0x0001b3b0
        /*0ea4*/ 	.word	0x00000016
        /*0ea8*/ 	.word	0x00028820
        /*0eac*/ 	.short	0x010a
        /*0eae*/ 	.byte	0x3f
	.zero		1


	//   ....[80]....
        /*0eb0*/ 	.word	0x0001b400
        /*0eb4*/ 	.word	0x00000006
        /*0eb8*/ 	.word	0x00028840
        /*0ebc*/ 	.short	0x010a
        /*0ebe*/ 	.byte	0x3f
	.zero		1


	//   ....[81]....
        /*0ec0*/ 	.word	0x0001bd80
        /*0ec4*/ 	.word	0x00000006
        /*0ec8*/ 	.word	0x00028860
        /*0ecc*/ 	.short	0x010a
        /*0ece*/ 	.byte	0x3f
	.zero		1


	//   ....[82]....
        /*0ed0*/ 	.word	0x0001c7f0
        /*0ed4*/ 	.word	0x00000000
        /*0ed8*/ 	.word	0x00028860
        /*0edc*/ 	.short	0x010a
        /*0ede*/ 	.byte	0x3f
	.zero		1


	//   ....[83]....
        /*0ee0*/ 	.word	0x0001dc10
        /*0ee4*/ 	.word	0x00000004
        /*0ee8*/ 	.word	0x00028820
        /*0eec*/ 	.short	0x010a
        /*0eee*/ 	.byte	0x3f
	.zero		1


	//   ....[84]....
        /*0ef0*/ 	.word	0x0001ddb0
        /*0ef4*/ 	.word	0x00000005
        /*0ef8*/ 	.word	0x00028840
        /*0efc*/ 	.short	0x010a
        /*0efe*/ 	.byte	0x3f
	.zero		1


	//   ....[85]....
        /*0f00*/ 	.word	0x0001de00
        /*0f04*/ 	.word	0x00000019
        /*0f08*/ 	.word	0x00028840
        /*0f0c*/ 	.short	0x010a
        /*0f0e*/ 	.byte	0x3f
	.zero		1


	//   ....[86]....
        /*0f10*/ 	.word	0x0001de50
        /*0f14*/ 	.word	0x00000005
        /*0f18*/ 	.word	0x00028860
        /*0f1c*/ 	.short	0x010a
        /*0f1e*/ 	.byte	0x3f
	.zero		1


	//----- nvinfo : EIATTR_NUM_MBARRIERS
	.align		4
.L_969:
        /*0f20*/ 	.byte	0x03, 0x38
        /*0f22*/ 	.short	0x0016


	//----- nvinfo : EIATTR_EXIT_INSTR_OFFSETS
	.align		4
        /*0f24*/ 	.byte	0x04, 0x1c
        /*0f26*/ 	.short	(.L_971 - .L_970)


	//   ....[0]....
.L_970:
        /*0f28*/ 	.word	0x000009c0


	//   ....[1]....
        /*0f2c*/ 	.word	0x00013370


	//   ....[2]....
        /*0f30*/ 	.word	0x00019a00


	//----- nvinfo : EIATTR_MAX_THREADS
	.align		4
.L_971:
        /*0f34*/ 	.byte	0x04, 0x05
        /*0f36*/ 	.short	(.L_973 - .L_972)
.L_972:
        /*0f38*/ 	.word	0x00000180
        /*0f3c*/ 	.word	0x00000001
        /*0f40*/ 	.word	0x00000001


	//----- nvinfo : EIATTR_CRS_STACK_SIZE
	.align		4
.L_973:
        /*0f44*/ 	.byte	0x04, 0x1e
        /*0f46*/ 	.short	(.L_975 - .L_974)
.L_974:
        /*0f48*/ 	.word	0x00000000


	//----- nvinfo : EIATTR_CBANK_PARAM_SIZE
	.align		4
.L_975:
        /*0f4c*/ 	.byte	0x03, 0x19
        /*0f4e*/ 	.short	0x0af0


	//----- nvinfo : EIATTR_PARAM_CBANK
	.align		4
        /*0f50*/ 	.byte	0x04, 0x0a
        /*0f52*/ 	.short	(.L_977 - .L_976)
	.align		4
.L_976:
        /*0f54*/ 	.word	index@(.nv.constant0._ZN7cutlass13device_kernelIN5flash11enable_sm90INS1_16FlashAttnFwdSm90INS1_25CollectiveMainloopFwdSm90ILi2EN4cute5tupleIJNS5_1CILi1EEES8_S8_EEENS6_IJNS7_ILi128EEESA_SA_EEELi128ENS_6half_tEfNS_4arch4Sm90ELb0ELb1ELb1ELb1ELb1ELb0ELb0ELb1ELb1ELb1ELb1ELb0EEENS1_21CollectiveEpilogueFwdISB_S9_SC_SE_Li256ELb1ELb1ELb1ELb0EEENS1_36VarlenDynamicPersistentTileSchedulerILi128ELi128ELi256ELi128ELb1ELb1ELb1ELb1ELb0ELb1EEEEEEEEEvNT_6ParamsE)
        /*0f58*/ 	.short	0x0210
        /*0f5a*/ 	.short	0x0af0


	//----- nvinfo : EIATTR_SW_WAR
	.align		4
.L_977:
        /*0f5c*/ 	.byte	0x04, 0x36
        /*0f5e*/ 	.short	(.L_979 - .L_978)
.L_978:
        /*0f60*/ 	.word	0x00000008
.L_979:


//--------------------- .nv.info._ZN7cutlass13device_kernelIN5flash11enable_sm90INS1_16FlashAttnFwdSm90INS1_25CollectiveMainloopFwdSm90ILi2EN4cute5tupleIJNS5_1CILi1EEES8_S8_EEENS6_IJNS7_ILi128EEESA_SA_EEELi128ENS_6half_tEfNS_4arch4Sm90ELb0ELb1ELb1ELb1ELb1ELb1ELb0ELb1ELb1ELb1ELb1ELb0EEENS1_21CollectiveEpilogueFwdISB_S9_SC_SE_Li256ELb1ELb1ELb1ELb0EEENS1_36VarlenDynamicPersistentTileSchedulerILi128ELi128ELi256ELi128ELb1ELb1ELb1ELb1ELb0ELb1EEEEEEEEEvNT_6ParamsE --------------------------
	.section	.nv.info._ZN7cutlass13device_kernelIN5flash11enable_sm90INS1_16FlashAttnFwdSm90INS1_25CollectiveMainloopFwdSm90ILi2EN4cute5tupleIJNS5_1CILi1EEES8_S8_EEENS6_IJNS7_ILi128EEESA_SA_EEELi128ENS_6half_tEfNS_4arch4Sm90ELb0ELb1ELb1ELb1ELb1ELb1ELb0ELb1ELb1ELb1ELb1ELb0EEENS1_21CollectiveEpilogueFwdISB_S9_SC_SE_Li256ELb1ELb1ELb1ELb0EEENS1_36VarlenDynamicPersistentTileSchedulerILi128ELi128ELi256ELi128ELb1ELb1ELb1ELb1ELb0ELb1EEEEEEEEEvNT_6ParamsE,"",@"SHT_CUDA_INFO"
	.sectionflags	@""
	.align	4


	//----- nvinfo : EIATTR_CUDA_API_VERSION
	.align		4
        /*0000*/ 	.byte	0x04, 0x37
        /*0002*/ 	.short	(.L_981 - .L_980)
.L_980:
        /*0004*/ 	.word	0x00000082


	//----- nvinfo : EIATTR_KPARAM_INFO
	.align		4
.L_981:
        /*0008*/ 	.byte	0x04, 0x17
        /*000a*/ 	.short	(.L_983 - .L_982)
.L_982:
        /*000c*/ 	.word	0x00000000
        /*0010*/ 	.short	0x0000
        /*0012*/ 	.short	0x0070
        /*0014*/ 	.byte	0x00, 0xf0, 0x01, 0x2a


	//----- nvinfo : EIATTR_SPARSE_MMA_MASK
	.align		4
.L_983:
        /*0018*/ 	.byte	0x03, 0x50
        /*001a*/ 	.short	0x0000


	//----- nvinfo : EIATTR_MAXREG_COUNT
	.align		4
        /*001c*/ 	.byte	0x03, 0x1b
        /*001e*/ 	.short	0x00a8


	//----- nvinfo : EIATTR_NUM_BARRIERS
	.align		4
        /*0020*/ 	.byte	0x02, 0x4c
        /*0022*/ 	.byte	0x10
	.zero		1


	//----- nvinfo : EIATTR_EXTERNS
	.align		4
        /*0024*/ 	.byte	0x04, 0x0f
        /*0026*/ 	.short	(.L_985 - .L_984)


	//   ....[0]....
	.align		4
.L_984:
        /*0028*/ 	.word	index@(__assertfail)


	//----- nvinfo : EIATTR_ANNOTATIONS
	.align		4
.L_985:
        /*002c*/ 	.byte	0x04, 0x55
        /*002e*/ 	.short	(.L_987 - .L_986)


	//   ....[0]....
.L_986:
        /* <DEDUP_REMOVED lines=21> */


	//----- nvinfo : EIATTR_MERCURY_ISA_VERSION
	.align		4
.L_987:
        /*0170*/ 	.byte	0x03, 0x5f
        /*0172*/ 	.short	0x0101


	//----- nvinfo : EIATTR_UNUSED_LOAD_BYTE_OFFSET
	.align		4
        /*0174*/ 	.byte	0x04, 0x44
        /*0176*/ 	.short	(.L_989 - .L_988)


	//   ....[0]....
.L_988:
        /*0178*/ 	.word	0x00000a60
        /*017c*/ 	.word	0x0000fff0


	//   ....[1]....
        /*0180*/ 	.word	0x0001d140
        /*0184*/ 	.word	0x0000fff0


	//----- nvinfo : EIATTR_INT_WARP_WIDE_INSTR_OFFSETS
	.align		4
.L_989:
        /*0188*/ 	.byte	0x04, 0x31
        /*018a*/ 	.short	(.L_991 - .L_990)


	//   ....[0]....
.L_990:
        /*018c*/ 	.word	0x00000130


	//   ....[1]....
        /*0190*/ 	.word	0x00000170


	//   ....[2]....
        /*0194*/ 	.word	0x000001e0


	//   ....[3]....
        /*0198*/ 	.word	0x000236a0


	//   ....[4]....
        /*019c*/ 	.word	0x00023730


	//   ....[5]....
        /*01a0*/ 	.word	0x00026590


	//   ....[6]....
        /*01a4*/ 	.word	0x00026620


	//----- nvinfo : EIATTR_COOP_GROUP_MASK_REGIDS
	.align		4
.L_991:
        /*01a8*/ 	.byte	0x04, 0x29
        /*01aa*/ 	.short	(.L_993 - .L_992)


	//   ....[0]....
.L_992:
        /*01ac*/ 	.word	0xffffffff


	//   ....[1]....
        /*01b0*/ 	.word	0xffffffff


	//   ....[2]....
        /*01b4*/ 	.word	0xffffffff


	//   ....[3]....
        /*01b8*/ 	.word	0xffffffff


	//   ....[4]....
        /*01bc*/ 	.word	0xffffffff


	//   ....[5]....
        /*01c0*/ 	.word	0xffffffff


	//   ....[6]....
        /*01c4*/ 	.word	0xffffffff


	//   ....[7]....
        /*01c8*/ 	.word	0xffffffff


	//   ....[8]....
        /*01cc*/ 	.word	0xffffffff


	//   ....[9]....
        /*01d0*/ 	.word	0xffffffff


	//   ....[10]....
        /*01d4*/ 	.word	0xffffffff


	//   ....[11]....
        /*01d8*/ 	.word	0xffffffff


	//   ....[12]....
        /*01dc*/ 	.word	0xffffffff


	//   ....[13]....
        /*01e0*/ 	.word	0xffffffff


	//   ....[14]....
        /*01e4*/ 	.word	0xffffffff


	//   ....[15]....
        /*01e8*/ 	.word	0xffffffff


	//   ....[16]....
        /*01ec*/ 	.word	0xffffffff


	//   ....[17]....
        /*01f0*/ 	.word	0xffffffff


	//   ....[18]....
        /*01f4*/ 	.word	0xffffffff


	//   ....[19]....
        /*01f8*/ 	.word	0xffffffff


	//   ....[20]....
        /*01fc*/ 	.word	0xffffffff


	//   ....[21]....
        /*0200*/ 	.word	0xffffffff


	//   ....[22]....
        /*0204*/ 	.word	0xffffffff


	//   ....[23]....
        /*0208*/ 	.word	0xffffffff


	//   ....[24]....
        /*020c*/ 	.word	0xffffffff


	//   ....[25]....
        /*0210*/ 	.word	0xffffffff


	//   ....[26]....
        /*0214*/ 	.word	0xffffffff


	//   ....[27]....
        /*0218*/ 	.word	0xffffffff


	//   ....[28]....
        /*021c*/ 	.word	0xffffffff


	//   ....[29]....
        /*0220*/ 	.word	0xffffffff


	//   ....[30]....
        /*0224*/ 	.word	0xffffffff


	//   ....[31]....
        /*0228*/ 	.word	0xffffffff


	//   ....[32]....
        /*022c*/ 	.word	0xffffffff


	//   ....[33]....
        /*0230*/ 	.word	0xffffffff


	//   ....[34]....
        /*0234*/ 	.word	0xffffffff


	//   ....[35]....
        /*0238*/ 	.word	0xffffffff


	//   ....[36]....
        /*023c*/ 	.word	0xffffffff


	//   ....[37]....
        /*0240*/ 	.word	0xffffffff


	//   ....[38]....
        /*0244*/ 	.word	0xffffffff


	//   ....[39]....
        /*0248*/ 	.word	0xffffffff


	//   ....[40]....
        /*024c*/ 	.word	0xffffffff


	//   ....[41]....
        /*0250*/ 	.word	0xffffffff


	//   ....[42]....
        /*0254*/ 	.word	0xffffffff


	//   ....[43]....
        /*0258*/ 	.word	0xffffffff


	//   ....[44]....
        /*025c*/ 	.word	0xffffffff


	//   ....[45]....
        /*0260*/ 	.word	0xffffffff


	//   ....[46]....
        /*0264*/ 	.word	0xffffffff


	//   ....[47]....
        /*0268*/ 	.word	0xffffffff


	//   ....[48]....
        /*026c*/ 	.word	0xffffffff


	//   ....[49]....
        /*0270*/ 	.word	0xffffffff


	//   ....[50]....
        /*0274*/ 	.word	0xffffffff


	//   ....[51]....
        /*0278*/ 	.word	0xffffffff


	//   ....[52]....
        /*027c*/ 	.word	0xffffffff


	//   ....[53]....
        /*0280*/ 	.word	0xffffffff


	//   ....[54]....
        /*0284*/ 	.word	0xffffffff


	//   ....[55]....
        /*0288*/ 	.word	0xffffffff


	//   ....[56]....
        /*028c*/ 	.word	0xffffffff


	//   ....[57]....
        /*0290*/ 	.word	0xffffffff


	//   ....[58]....
        /*0294*/ 	.word	0xffffffff


	//   ....[59]....
        /*0298*/ 	.word	0xffffffff


	//   ....[60]....
        /*029c*/ 	.word	0xffffffff


	//   ....[61]....
        /*02a0*/ 	.word	0xffffffff


	//   ....[62]....
        /*02a4*/ 	.word	0xffffffff


	//   ....[63]....
        /*02a8*/ 	.word	0xffffffff


	//   ....[64]....
        /*02ac*/ 	.word	0xffffffff


	//   ....[65]....
        /*02b0*/ 	.word	0xffffffff


	//   ....[66]....
        /*02b4*/ 	.word	0xffffffff


	//   ....[67]....
        /*02b8*/ 	.word	0xffffffff


	//   ....[68]....
        /*02bc*/ 	.word	0xffffffff


	//   ....[69]....
        /*02c0*/ 	.word	0xffffffff


	//   ....[70]....
        /*02c4*/ 	.word	0xffffffff


	//   ....[71]....
        /*02c8*/ 	.word	0xffffffff


	//   ....[72]....
        /*02cc*/ 	.word	0xffffffff


	//   ....[73]....
        /*02d0*/ 	.word	0xffffffff


	//   ....[74]....
        /*02d4*/ 	.word	0xffffffff


	//   ....[75]....
        /*02d8*/ 	.word	0xffffffff


	//   ....[76]....
        /*02dc*/ 	.word	0xffffffff


	//   ....[77]....
        /*02e0*/ 	.word	0xffffffff


	//   ....[78]....
        /*02e4*/ 	.word	0xffffffff


	//   ....[79]....
        /*02e8*/ 	.word	0xffffffff


	//   ....[80]....
        /*02ec*/ 	.word	0xffffffff


	//   ....[81]....
        /*02f0*/ 	.word	0xffffffff


	//   ....[82]....
        /*02f4*/ 	.word	0xffffffff


	//   ....[83]....
        /*02f8*/ 	.word	0xffffffff


	//   ....[84]....
        /*02fc*/ 	.word	0xffffffff


	//   ....[85]....
        /*0300*/ 	.word	0xffffffff


	//   ....[86]....
        /*0304*/ 	.word	0xffffffff


	//   ....[87]....
        /*0308*/ 	.word	0xffffffff


	//   ....[88]....
        /*030c*/ 	.word	0xffffffff


	//   ....[89]....
        /*0310*/ 	.word	0xffffffff


	//   ....[90]....
        /*0314*/ 	.word	0xffffffff


	//   ....[91]....
        /*0318*/ 	.word	0xffffffff


	//   ....[92]....
        /*031c*/ 	.word	0xffffffff


	//   ....[93]....
        /*0320*/ 	.word	0xffffffff


	//   ....[94]....
        /*0324*/ 	.word	0xffffffff


	//   ....[95]....
        /*0328*/ 	.word	0xffffffff


	//   ....[96]....
        /*032c*/ 	.word	0xffffffff


	//   ....[97]....
        /*0330*/ 	.word	0xffffffff


	//   ....[98]....
        /*0334*/ 	.word	0xffffffff


	//   ....[99]....
        /*0338*/ 	.word	0xffffffff


	//   ....[100]....
        /*033c*/ 	.word	0xffffffff


	//   ....[101]....
        /*0340*/ 	.word	0xffffffff


	//   ....[102]....
        /*0344*/ 	.word	0xffffffff


	//   ....[103]....
        /*0348*/ 	.word	0xffffffff


	//   ....[104]....
        /*034c*/ 	.word	0xffffffff


	//   ....[105]....
        /*0350*/ 	.word	0xffffffff


	//   ....[106]....
        /*0354*/ 	.word	0xffffffff


	//   ....[107]....
        /*0358*/ 	.word	0xffffffff


	//   ....[108]....
        /*035c*/ 	.word	0xffffffff


	//   ....[109]....
        /*0360*/ 	.word	0xffffffff


	//   ....[110]....
        /*0364*/ 	.word	0xffffffff


	//   ....[111]....
        /*0368*/ 	.word	0xffffffff


	//   ....[112]....
        /*036c*/ 	.word	0xffffffff


	//   ....[113]....
        /*0370*/ 	.word	0xffffffff


	//   ....[114]....
        /*0374*/ 	.word	0xffffffff


	//   ....[115]....
        /*0378*/ 	.word	0xffffffff


	//   ....[116]....
        /*037c*/ 	.word	0xffffffff


	//   ....[117]....
        /*0380*/ 	.word	0xffffffff


	//   ....[118]....
        /*0384*/ 	.word	0xffffffff


	//   ....[119]....
        /*0388*/ 	.word	0xffffffff


	//   ....[120]....
        /*038c*/ 	.word	0xffffffff


	//   ....[121]....
        /*0390*/ 	.word	0xffffffff


	//   ....[122]....
        /*0394*/ 	.word	0xffffffff


	//   ....[123]....
        /*0398*/ 	.word	0xffffffff


	//   ....[124]....
        /*039c*/ 	.word	0xffffffff


	//   ....[125]....
        /*03a0*/ 	.word	0xffffffff


	//   ....[126]....
        /*03a4*/ 	.word	0xffffffff


	//   ....[127]....
        /*03a8*/ 	.word	0xffffffff


	//   ....[128]....
        /*03ac*/ 	.word	0xffffffff


	//   ....[129]....
        /*03b0*/ 	.word	0xffffffff


	//   ....[130]....
        /*03b4*/ 	.word	0xffffffff


	//   ....[131]....
        /*03b8*/ 	.word	0xffffffff


	//   ....[132]....
        /*03bc*/ 	.word	0xffffffff


	//   ....[133]....
        /*03c0*/ 	.word	0xffffffff


	//   ....[134]....
        /*03c4*/ 	.word	0xffffffff


	//   ....[135]....
        /*03c8*/ 	.word	0xffffffff


	//   ....[136]....
        /*03cc*/ 	.word	0xffffffff


	//   ....[137]....
        /*03d0*/ 	.word	0xffffffff


	//   ....[138]....
        /*03d4*/ 	.word	0xffffffff


	//   ....[139]....
        /*03d8*/ 	.word	0xffffffff


	//   ....[140]....
        /*03dc*/ 	.word	0xffffffff


	//   ....[141]....
        /*03e0*/ 	.word	0xffffffff


	//   ....[142]....
        /*03e4*/ 	.word	0xffffffff


	//   ....[143]....
        /*03e8*/ 	.word	0xffffffff


	//   ....[144]....
        /*03ec*/ 	.word	0xffffffff


	//   ....[145]....
        /*03f0*/ 	.word	0xffffffff


	//   ....[146]....
        /*03f4*/ 	.word	0xffffffff


	//   ....[147]....
        /*03f8*/ 	.word	0xffffffff


	//   ....[148]....
        /*03fc*/ 	.word	0xffffffff


	//   ....[149]....
        /*0400*/ 	.word	0xffffffff


	//   ....[150]....
        /*0404*/ 	.word	0xffffffff


	//   ....[151]....
        /*0408*/ 	.word	0xffffffff


	//   ....[152]....
        /*040c*/ 	.word	0xffffffff


	//   ....[153]....
        /*0410*/ 	.word	0xffffffff


	//   ....[154]....
        /*0414*/ 	.word	0xffffffff


	//   ....[155]....
        /*0418*/ 	.word	0xffffffff


	//   ....[156]....
        /*041c*/ 	.word	0xffffffff


	//   ....[157]....
        /*0420*/ 	.word	0xffffffff


	//   ....[158]....
        /*0424*/ 	.word	0xffffffff


	//   ....[159]....
        /*0428*/ 	.word	0xffffffff


	//   ....[160]....
        /*042c*/ 	.word	0xffffffff


	//   ....[161]....
        /*0430*/ 	.word	0xffffffff


	//   ....[162]....
        /*0434*/ 	.word	0xffffffff


	//   ....[163]....
        /*0438*/ 	.word	0xffffffff


	//   ....[164]....
        /*043c*/ 	.word	0xffffffff


	//   ....[165]....
        /*0440*/ 	.word	0xffffffff


	//   ....[166]....
        /*0444*/ 	.word	0xffffffff


	//   ....[167]....
        /*0448*/ 	.word	0xffffffff


	//   ....[168]....
        /*044c*/ 	.word	0xffffffff


	//   ....[169]....
        /*0450*/ 	.word	0xffffffff


	//   ....[170]....
        /*0454*/ 	.word	0xffffffff


	//   ....[171]....
        /*0458*/ 	.word	0xffffffff


	//   ....[172]....
        /*045c*/ 	.word	0xffffffff


	//   ....[173]....
        /*0460*/ 	.word	0xffffffff


	//   ....[174]....
        /*0464*/ 	.word	0xffffffff


	//   ....[175]....
        /*0468*/ 	.word	0xffffffff


	//   ....[176]....
        /*046c*/ 	.word	0xffffffff


	//   ....[177]....
        /*0470*/ 	.word	0xffffffff


	//   ....[178]....
        /*0474*/ 	.word	0xffffffff


	//   ....[179]....
        /*0478*/ 	.word	0xffffffff


	//   ....[180]....
        /*047c*/ 	.word	0xffffffff


	//   ....[181]....
        /*0480*/ 	.word	0xffffffff


	//   ....[182]....
        /*0484*/ 	.word	0xffffffff


	//   ....[183]....
        /*0488*/ 	.word	0xffffffff


	//   ....[184]....
        /*048c*/ 	.word	0xffffffff


	//   ....[185]....
        /*0490*/ 	.word	0xffffffff


	//   ....[186]....
        /*0494*/ 	.word	0xffffffff


	//   ....[187]....
        /*0498*/ 	.word	0xffffffff


	//   ....[188]....
        /*049c*/ 	.word	0xffffffff


	//   ....[189]....
        /*04a0*/ 	.word	0xffffffff


	//   ....[190]....
        /*04a4*/ 	.word	0xffffffff


	//   ....[191]....
        /*04a8*/ 	.word	0xffffffff


	//   ....[192]....
        /*04ac*/ 	.word	0xffffffff


	//   ....[193]....
        /*04b0*/ 	.word	0xffffffff


	//   ....[194]....
        /*04b4*/ 	.word	0xffffffff


	//   ....[195]....
        /*04b8*/ 	.word	0xffffffff


	//   ....[196]....
        /*04bc*/ 	.word	0xffffffff


	//   ....[197]....
        /*04c0*/ 	.word	0xffffffff


	//   ....[198]....
        /*04c4*/ 	.word	0xffffffff


	//   ....[199]....
        /*04c8*/ 	.word	0xffffffff


	//   ....[200]....
        /*04cc*/ 	.word	0xffffffff


	//   ....[201]....
        /*04d0*/ 	.word	0xffffffff


	//   ....[202]....
        /*04d4*/ 	.word	0xffffffff


	//   ....[203]....
        /*04d8*/ 	.word	0xffffffff


	//   ....[204]....
        /*04dc*/ 	.word	0xffffffff


	//   ....[205]....
        /*04e0*/ 	.word	0xffffffff


	//   ....[206]....
        /*04e4*/ 	.word	0xffffffff


	//   ....[207]....
        /*04e8*/ 	.word	0xffffffff


	//   ....[208]....
        /*04ec*/ 	.word	0xffffffff


	//   ....[209]....
        /*04f0*/ 	.word	0xffffffff


	//   ....[210]....
        /*04f4*/ 	.word	0xffffffff


	//   ....[211]....
        /*04f8*/ 	.word	0xffffffff


	//   ....[212]....
        /*04fc*/ 	.word	0xffffffff


	//   ....[213]....
        /*0500*/ 	.word	0xffffffff


	//   ....[214]....
        /*0504*/ 	.word	0xffffffff


	//   ....[215]....
        /*0508*/ 	.word	0xffffffff


	//   ....[216]....
        /*050c*/ 	.word	0xffffffff


	//   ....[217]....
        /*0510*/ 	.word	0xffffffff


	//   ....[218]....
        /*0514*/ 	.word	0xffffffff


	//   ....[219]....
        /*0518*/ 	.word	0xffffffff


	//   ....[220]....
        /*051c*/ 	.word	0xffffffff


	//   ....[221]....
        /*0520*/ 	.word	0xffffffff


	//   ....[222]....
        /*0524*/ 	.word	0xffffffff


	//   ....[223]....
        /*0528*/ 	.word	0xffffffff


	//   ....[224]....
        /*052c*/ 	.word	0xffffffff


	//   ....[225]....
        /*0530*/ 	.word	0xffffffff


	//   ....[226]....
        /*0534*/ 	.word	0xffffffff


	//   ....[227]....
        /*0538*/ 	.word	0xffffffff


	//   ....[228]....
        /*053c*/ 	.word	0xffffffff


	//   ....[229]....
        /*0540*/ 	.word	0xffffffff


	//   ....[230]....
        /*0544*/ 	.word	0xffffffff


	//   ....[231]....
        /*0548*/ 	.word	0xffffffff


	//   ....[232]....
        /*054c*/ 	.word	0xffffffff


	//   ....[233]....
        /*0550*/ 	.word	0xffffffff


	//   ....[234]....
        /*0554*/ 	.word	0xffffffff


	//   ....[235]....
        /*0558*/ 	.word	0xffffffff


	//   ....[236]....
        /*055c*/ 	.word	0xffffffff


	//   ....[237]....
        /*0560*/ 	.word	0xffffffff


	//   ....[238]....
        /*0564*/ 	.word	0xffffffff


	//   ....[239]....
        /*0568*/ 	.word	0x0500000f


	//   ....[240]....
        /*056c*/ 	.word	0x0500000f


	//   ....[241]....
        /*0570*/ 	.word	0x0500000f


	//   ....[242]....
        /*0574*/ 	.word	0x0500000f


	//   ....[243]....
        /*0578*/ 	.word	0x0500000f


	//   ....[244]....
        /*057c*/ 	.word	0x0500000f


	//   ....[245]....
        /*0580*/ 	.word	0x0500000f


	//   ....[246]....
        /*0584*/ 	.word	0x0500000f


	//   ....[247]....
        /*0588*/ 	.word	0x0500000f


	//   ....[248]....
        /*058c*/ 	.word	0x0500000f


	//   ....[249]....
        /*0590*/ 	.word	0x0500000f


	//   ....[250]....
        /*0594*/ 	.word	0x0500000f


	//   ....[251]....
        /*0598*/ 	.word	0x0500000f


	//   ....[252]....
        /*059c*/ 	.word	0x0500000f


	//   ....[253]....
        /*05a0*/ 	.word	0x0500000f


	//   ....[254]....
        /*05a4*/ 	.word	0x0500000f


	//   ....[255]....
        /*05a8*/ 	.word	0x0500000f


	//   ....[0]....
        /*05ac*/ 	.word	0x0500000f


	//   ....[1]....
        /*05b0*/ 	.word	0x0500000f


	//   ....[2]....
        /*05b4*/ 	.word	0x0500000f


	//   ....[3]....
        /*05b8*/ 	.word	0x0500000f


	//   ....[4]....
        /*05bc*/ 	.word	0x0500000f


	//   ....[5]....
        /*05c0*/ 	.word	0x0500000f


	//   ....[6]....
        /*05c4*/ 	.word	0x0500000f


	//   ....[7]....
        /*05c8*/ 	.word	0x0500000f


	//   ....[8]....
        /*05cc*/ 	.word	0x0500000f


	//   ....[9]....
        /*05d0*/ 	.word	0x0500000f


	//   ....[10]....
        /*05d4*/ 	.word	0x0500000f


	//   ....[11]....
        /*05d8*/ 	.word	0x0500000f


	//   ....[12]....
        /*05dc*/ 	.word	0x0500000f


	//   ....[13]....
        /*05e0*/ 	.word	0x0500000f


	//   ....[14]....
        /*05e4*/ 	.word	0x0500000f


	//   ....[15]....
        /*05e8*/ 	.word	0x0500000f


	//   ....[16]....
        /*05ec*/ 	.word	0x0500000f


	//   ....[17]....
        /*05f0*/ 	.word	0x0500000f


	//   ....[18]....
        /*05f4*/ 	.word	0x0500000f


	//   ....[19]....
        /*05f8*/ 	.word	0x0500000f


	//   ....[20]....
        /*05fc*/ 	.word	0x0500000f


	//   ....[21]....
        /*0600*/ 	.word	0x0500000f


	//   ....[22]....
        /*0604*/ 	.word	0x0500000f


	//   ....[23]....
        /*0608*/ 	.word	0x0500000f


	//   ....[24]....
        /*060c*/ 	.word	0x0500000f


	//   ....[25]....
        /*0610*/ 	.word	0x0500000f


	//   ....[26]....
        /*0614*/ 	.word	0x0500000f


	//   ....[27]....
        /*0618*/ 	.word	0x0500000f


	//   ....[28]....
        /*061c*/ 	.word	0x0500000f


	//   ....[29]....
        /*0620*/ 	.word	0x0500000f


	//   ....[30]....
        /*0624*/ 	.word	0x0500000f


	//   ....[31]....
        /*0628*/ 	.word	0x0500000f


	//   ....[32]....
        /*062c*/ 	.word	0x0500000f


	//   ....[33]....
        /*0630*/ 	.word	0x0500000f


	//   ....[34]....
        /*0634*/ 	.word	0x0500000f


	//   ....[35]....
        /*0638*/ 	.word	0x0500000f


	//   ....[36]....
        /*063c*/ 	.word	0x0500000f


	//   ....[37]....
        /*0640*/ 	.word	0x0500000f


	//   ....[38]....
        /*0644*/ 	.word	0x0500000f


	//   ....[39]....
        /*0648*/ 	.word	0x0500000f


	//   ....[40]....
        /*064c*/ 	.word	0x0500000f


	//   ....[41]....
        /*0650*/ 	.word	0x0500000f


	//   ....[42]....
        /*0654*/ 	.word	0x0500000f


	//   ....[43]....
        /*0658*/ 	.word	0x0500000f


	//   ....[44]....
        /*065c*/ 	.word	0x0500000f


	//   ....[45]....
        /*0660*/ 	.word	0x0500000f


	//   ....[46]....
        /*0664*/ 	.word	0x0500000f


	//   ....[47]....
        /*0668*/ 	.word	0x0500000f


	//   ....[48]....
        /*066c*/ 	.word	0x0500000f


	//   ....[49]....
        /*0670*/ 	.word	0x0500000f


	//   ....[50]....
        /*0674*/ 	.word	0x0500000f


	//   ....[51]....
        /*0678*/ 	.word	0x0500000f


	//   ....[52]....
        /*067c*/ 	.word	0x0500000f


	//   ....[53]....
        /*0680*/ 	.word	0x0500000f


	//   ....[54]....
        /*0684*/ 	.word	0x0500000f


	//   ....[55]....
        /*0688*/ 	.word	0x0500000f


	//   ....[56]....
        /*068c*/ 	.word	0x0500000f


	//   ....[57]....
        /*0690*/ 	.word	0x0500000f


	//   ....[58]....
        /*0694*/ 	.word	0x0500000f


	//   ....[59]....
        /*0698*/ 	.word	0x0500000f


	//   ....[60]....
        /*069c*/ 	.word	0x0500000f


	//   ....[61]....
        /*06a0*/ 	.word	0x0500000f


	//   ....[62]....
        /*06a4*/ 	.word	0x0500000f


	//   ....[63]....
        /*06a8*/ 	.word	0x0500000f


	//   ....[64]....
        /*06ac*/ 	.word	0x0500000f


	//   ....[65]....
        /*06b0*/ 	.word	0x0500000f


	//   ....[66]....
        /*06b4*/ 	.word	0x0500000f


	//   ....[67]....
        /*06b8*/ 	.word	0x0500000f


	//   ....[68]....
        /*06bc*/ 	.word	0x0500000f


	//   ....[69]....
        /*06c0*/ 	.word	0x0500000f


	//   ....[70]....
        /*06c4*/ 	.word	0x0500000f


	//   ....[71]....
        /*06c8*/ 	.word	0x0500000f


	//   ....[72]....
        /*06cc*/ 	.word	0x0500000f


	//   ....[73]....
        /*06d0*/ 	.word	0x0500000f


	//   ....[74]....
        /*06d4*/ 	.word	0x0500000f


	//   ....[75]....
        /*06d8*/ 	.word	0x0500000f


	//   ....[76]....
        /*06dc*/ 	.word	0x0500000f


	//   ....[77]....
        /*06e0*/ 	.word	0x0500000f


	//   ....[78]....
        /*06e4*/ 	.word	0x0500000f


	//   ....[79]....
        /*06e8*/ 	.word	0x0500000f


	//   ....[80]....
        /*06ec*/ 	.word	0x0500000f


	//   ....[81]....
        /*06f0*/ 	.word	0x0500000f


	//   ....[82]....
        /*06f4*/ 	.word	0x0500000f


	//   ....[83]....
        /*06f8*/ 	.word	0x0500000f


	//   ....[84]....
        /*06fc*/ 	.word	0x0500000f


	//   ....[85]....
        /*0700*/ 	.word	0x0500000f


	//   ....[86]....
        /*0704*/ 	.word	0x0500000f


	//   ....[87]....
        /*0708*/ 	.word	0x0500000f


	//   ....[88]....
        /*070c*/ 	.word	0x0500000f


	//   ....[89]....
        /*0710*/ 	.word	0x0500000f


	//   ....[90]....
        /*0714*/ 	.word	0x0500000f


	//   ....[91]....
        /*0718*/ 	.word	0x0500000f


	//   ....[92]....
        /*071c*/ 	.word	0x0500000f


	//   ....[93]....
        /*0720*/ 	.word	0x0500000f


	//   ....[94]....
        /*0724*/ 	.word	0x0500000f


	//   ....[95]....
        /*0728*/ 	.word	0x0500000f


	//   ....[96]....
        /*072c*/ 	.word	0x0500000f


	//   ....[97]....
        /*0730*/ 	.word	0x0500000f


	//   ....[98]....
        /*0734*/ 	.word	0x0500000f


	//   ....[99]....
        /*0738*/ 	.word	0x0500000f


	//   ....[100]....
        /*073c*/ 	.word	0x0500000f


	//   ....[101]....
        /*0740*/ 	.word	0x0500000f


	//   ....[102]....
        /*0744*/ 	.word	0x0500000f


	//   ....[103]....
        /*0748*/ 	.word	0x0500000f


	//   ....[104]....
        /*074c*/ 	.word	0x0500000f


	//   ....[105]....
        /*0750*/ 	.word	0x0500000f


	//   ....[106]....
        /*0754*/ 	.word	0x0500000f


	//   ....[107]....
        /*0758*/ 	.word	0x0500000f


	//   ....[108]....
        /*075c*/ 	.word	0x0500000f


	//   ....[109]....
        /*0760*/ 	.word	0x0500000f


	//   ....[110]....
        /*0764*/ 	.word	0x0500000f


	//   ....[111]....
        /*0768*/ 	.word	0x0500000f


	//   ....[112]....
        /*076c*/ 	.word	0x0500000f


	//   ....[113]....
        /*0770*/ 	.word	0x0500000f


	//   ....[114]....
        /*0774*/ 	.word	0x0500000f


	//   ....[115]....
        /*0778*/ 	.word	0x0500000f


	//   ....[116]....
        /*077c*/ 	.word	0x0500000f


	//   ....[117]....
        /*0780*/ 	.word	0x0500000f


	//   ....[118]....
        /*0784*/ 	.word	0x0500000f


	//   ....[119]....
        /*0788*/ 	.word	0x0500000f


	//   ....[120]....
        /*078c*/ 	.word	0x0500000f


	//   ....[121]....
        /*0790*/ 	.word	0x0500000f


	//   ....[122]....
        /*0794*/ 	.word	0x0500000f


	//   ....[123]....
        /*0798*/ 	.word	0x0500000f


	//   ....[124]....
        /*079c*/ 	.word	0x0500000f


	//   ....[125]....
        /*07a0*/ 	.word	0x0500000f


	//   ....[126]....
        /*07a4*/ 	.word	0x0500000f


	//   ....[127]....
        /*07a8*/ 	.word	0x0500000f


	//   ....[128]....
        /*07ac*/ 	.word	0x0500000f


	//   ....[129]....
        /*07b0*/ 	.word	0x0500000f


	//   ....[130]....
        /*07b4*/ 	.word	0x0500000f


	//   ....[131]....
        /*07b8*/ 	.word	0x0500000f


	//   ....[132]....
        /*07bc*/ 	.word	0x0500000f


	//   ....[133]....
        /*07c0*/ 	.word	0x0500000f


	//   ....[134]....
        /*07c4*/ 	.word	0x0500000f


	//   ....[135]....
        /*07c8*/ 	.word	0x0500000f


	//   ....[136]....
        /*07cc*/ 	.word	0x0500000f


	//   ....[137]....
        /*07d0*/ 	.word	0x0500000f


	//   ....[138]....
        /*07d4*/ 	.word	0x0500000f


	//   ....[139]....
        /*07d8*/ 	.word	0x0500000f


	//   ....[140]....
        /*07dc*/ 	.word	0x0500000f


	//   ....[141]....
        /*07e0*/ 	.word	0x0500000f


	//   ....[142]....
        /*07e4*/ 	.word	0x0500000f


	//   ....[143]....
        /*07e8*/ 	.word	0x0500000f


	//   ....[144]....
        /*07ec*/ 	.word	0x0500000f


	//   ....[145]....
        /*07f0*/ 	.word	0x0500000f


	//   ....[146]....
        /*07f4*/ 	.word	0x0500000f


	//   ....[147]....
        /*07f8*/ 	.word	0x0500000f


	//   ....[148]....
        /*07fc*/ 	.word	0x0500000f


	//   ....[149]....
        /*0800*/ 	.word	0x0500000f


	//   ....[150]....
        /*0804*/ 	.word	0x0500000f


	//   ....[151]....
        /*0808*/ 	.word	0x0500000f


	//   ....[152]....
        /*080c*/ 	.word	0x0500000f


	//   ....[153]....
        /*0810*/ 	.word	0x0500000f


	//   ....[154]....
        /*0814*/ 	.word	0x0500000f


	//   ....[155]....
        /*0818*/ 	.word	0x0500000f


	//   ....[156]....
        /*081c*/ 	.word	0x0500000f


	//   ....[157]....
        /*0820*/ 	.word	0x0500000f


	//   ....[158]....
        /*0824*/ 	.word	0x0500000f


	//   ....[159]....
        /*0828*/ 	.word	0x0500000f


	//   ....[160]....
        /*082c*/ 	.word	0x0500000f


	//----- nvinfo : EIATTR_COOP_GROUP_INSTR_OFFSETS
	.align		4
.L_993:
        /*0830*/ 	.byte	0x04, 0x28
        /*0832*/ 	.short	(.L_995 - .L_994)


	//   ....[0]....
.L_994:
        /*0834*/ 	.word	0x00000070


	//   ....[1]....
        /*0838*/ 	.word	0x00000140


	//   ....[2]....
        /*083c*/ 	.word	0x00000190


	//   ....[3]....
        /*0840*/ 	.word	0x000003c0


	//   ....[4]....
        /*0844*/ 	.word	0x00000520


	//   ....[5]....
        /*0848*/ 	.word	0x00000640


	//   ....[6]....
        /*084c*/ 	.word	0x000007a0


	//   ....[7]....
        /*0850*/ 	.word	0x00003760


	//   ....[8]....
        /*0854*/ 	.word	0x00003770


	//   ....[9]....
        /*0858*/ 	.word	0x00003e20


	//   ....[10]....
        /*085c*/ 	.word	0x00003e30


	//   ....[11]....
        /*0860*/ 	.word	0x000044e0


	//   ....[12]....
        /*0864*/ 	.word	0x000044f0


	//   ....[13]....
        /*0868*/ 	.word	0x00004b90


	//   ....[14]....
        /*086c*/ 	.word	0x00004ba0


	//   ....[15]....
        /*0870*/ 	.word	0x00005bc0


	//   ....[16]....
        /*0874*/ 	.word	0x00005bd0


	//   ....[17]....
        /*0878*/ 	.word	0x00006360


	//   ....[18]....
        /*087c*/ 	.word	0x00006370


	//   ....[19]....
        /*0880*/ 	.word	0x00006b10


	//   ....[20]....
        /*0884*/ 	.word	0x00006b20


	//   ....[21]....
        /*0888*/ 	.word	0x000072c0


	//   ....[22]....
        /*088c*/ 	.word	0x000072d0


	//   ....[23]....
        /*0890*/ 	.word	0x00007c60


	//   ....[24]....
        /*0894*/ 	.word	0x00007c70


	//   ....[25]....
        /*0898*/ 	.word	0x00007d80


	//   ....[26]....
        /*089c*/ 	.word	0x00007d90


	//   ....[27]....
        /*08a0*/ 	.word	0x00007eb0


	//   ....[28]....
        /*08a4*/ 	.word	0x00007ec0


	//   ....[29]....
        /*08a8*/ 	.word	0x00007fe0


	//   ....[30]....
        /*08ac*/ 	.word	0x00007ff0


	//   ....[31]....
        /*08b0*/ 	.word	0x00008370


	//   ....[32]....
        /*08b4*/ 	.word	0x00008390


	//   ....[33]....
        /*08b8*/ 	.word	0x00008470


	//   ....[34]....
        /*08bc*/ 	.word	0x00008490


	//   ....[35]....
        /*08c0*/ 	.word	0x00008570


	//   ....[36]....
        /*08c4*/ 	.word	0x00008590


	//   ....[37]....
        /*08c8*/ 	.word	0x00008670


	//   ....[38]....
        /*08cc*/ 	.word	0x00008690


	//   ....[39]....
        /*08d0*/ 	.word	0x00009210


	//   ....[40]....
        /*08d4*/ 	.word	0x00009930


	//   ....[41]....
        /*08d8*/ 	.word	0x00009940


	//   ....[42]....
        /*08dc*/ 	.word	0x00009950


	//   ....[43]....
        /*08e0*/ 	.word	0x00009960


	//   ....[44]....
        /*08e4*/ 	.word	0x00009ca0


	//   ....[45]....
        /*08e8*/ 	.word	0x00009cb0


	//   ....[46]....
        /*08ec*/ 	.word	0x00009cc0


	//   ....[47]....
        /*08f0*/ 	.word	0x00009cd0


	//   ....[48]....
        /*08f4*/ 	.word	0x00009fd0


	//   ....[49]....
        /*08f8*/ 	.word	0x00009fe0


	//   ....[50]....
        /*08fc*/ 	.word	0x00009ff0


	//   ....[51]....
        /*0900*/ 	.word	0x0000a000


	//   ....[52]....
        /*0904*/ 	.word	0x0000a300


	//   ....[53]....
        /*0908*/ 	.word	0x0000a310


	//   ....[54]....
        /*090c*/ 	.word	0x0000a320


	//   ....[55]....
        /*0910*/ 	.word	0x0000a330


	//   ....[56]....
        /*0914*/ 	.word	0x0000c030


	//   ....[57]....
        /*0918*/ 	.word	0x0000c050


	//   ....[58]....
        /*091c*/ 	.word	0x0000c060


	//   ....[59]....
        /*0920*/ 	.word	0x0000c070


	//   ....[60]....
        /*0924*/ 	.word	0x0000c180


	//   ....[61]....
        /*0928*/ 	.word	0x0000c1d0


	//   ....[62]....
        /*092c*/ 	.word	0x0000c200


	//   ....[63]....
        /*0930*/ 	.word	0x0000c250


	//   ....[64]....
        /*0934*/ 	.word	0x0000c560


	//   ....[65]....
        /*0938*/ 	.word	0x0000c580


	//   ....[66]....
        /*093c*/ 	.word	0x0000c5a0


	//   ....[67]....
        /*0940*/ 	.word	0x0000c5b0


	//   ....[68]....
        /*0944*/ 	.word	0x0000c680


	//   ....[69]....
        /*0948*/ 	.word	0x0000c6a0


	//   ....[70]....
        /*094c*/ 	.word	0x0000c6b0


	//   ....[71]....
        /*0950*/ 	.word	0x0000c750


	//   ....[72]....
        /*0954*/ 	.word	0x0000efe0


	//   ....[73]....
        /*0958*/ 	.word	0x0000f610


	//   ....[74]....
        /*095c*/ 	.word	0x00010650


	//   ....[75]....
        /*0960*/ 	.word	0x00010730


	//   ....[76]....
        /*0964*/ 	.word	0x00011070


	//   ....[77]....
        /*0968*/ 	.word	0x000110c0


	//   ....[78]....
        /*096c*/ 	.word	0x00012e20


	//   ....[79]....
        /*0970*/ 	.word	0x000135e0


	//   ....[80]....
        /*0974*/ 	.word	0x00014260


	//   ....[81]....
        /*0978*/ 	.word	0x000143c0


	//   ....[82]....
        /*097c*/ 	.word	0x00014af0


	//   ....[83]....
        /*0980*/ 	.word	0x00014b50


	//   ....[84]....
        /*0984*/ 	.word	0x000175a0


	//   ....[85]....
        /*0988*/ 	.word	0x000175d0


	//   ....[86]....
        /*098c*/ 	.word	0x000175f0


	//   ....[87]....
        /*0990*/ 	.word	0x00017610


	//   ....[88]....
        /*0994*/ 	.word	0x000198e0


	//   ....[89]....
        /*0998*/ 	.word	0x00019fe0


	//   ....[90]....
        /*099c*/ 	.word	0x0001ac60


	//   ....[91]....
        /*09a0*/ 	.word	0x0001adc0


	//   ....[92]....
        /*09a4*/ 	.word	0x0001b4a0


	//   ....[93]....
        /*09a8*/ 	.word	0x0001b530


	//   ....[94]....
        /*09ac*/ 	.word	0x0001c740


	//   ....[95]....
        /*09b0*/ 	.word	0x0001ca70


	//   ....[96]....
        /*09b4*/ 	.word	0x0001ca80


	//   ....[97]....
        /*09b8*/ 	.word	0x0001cac0


	//   ....[98]....
        /*09bc*/ 	.word	0x0001dbf0


	//   ....[99]....
        /*09c0*/ 	.word	0x0001dc10


	//   ....[100]....
        /*09c4*/ 	.word	0x0001dc20


	//   ....[101]....
        /*09c8*/ 	.word	0x0001dc30


	//   ....[102]....
        /*09cc*/ 	.word	0x0001e300


	//   ....[103]....
        /*09d0*/ 	.word	0x0001e310


	//   ....[104]....
        /*09d4*/ 	.word	0x0001e410


	//   ....[105]....
        /*09d8*/ 	.word	0x0001e420


	//   ....[106]....
        /*09dc*/ 	.word	0x0001e530


	//   ....[107]....
        /*09e0*/ 	.word	0x0001e540


	//   ....[108]....
        /*09e4*/ 	.word	0x0001e650


	//   ....[109]....
        /*09e8*/ 	.word	0x0001e660


	//   ....[110]....
        /*09ec*/ 	.word	0x0001eb20


	//   ....[111]....
        /*09f0*/ 	.word	0x0001eb30


	//   ....[112]....
        /*09f4*/ 	.word	0x0001f040


	//   ....[113]....
        /*09f8*/ 	.word	0x0001f050


	//   ....[114]....
        /*09fc*/ 	.word	0x0001fd00


	//   ....[115]....
        /*0a00*/ 	.word	0x0001fd10


	//   ....[116]....
        /*0a04*/ 	.word	0x0001fe20


	//   ....[117]....
        /*0a08*/ 	.word	0x0001fe30


	//   ....[118]....
        /*0a0c*/ 	.word	0x0001ff40


	//   ....[119]....
        /*0a10*/ 	.word	0x0001ff50


	//   ....[120]....
        /*0a14*/ 	.word	0x00020060


	//   ....[121]....
        /*0a18*/ 	.word	0x00020070


	//   ....[122]....
        /*0a1c*/ 	.word	0x000201e0


	//   ....[123]....
        /*0a20*/ 	.word	0x000203d0


	//   ....[124]....
        /*0a24*/ 	.word	0x00020400


	//   ....[125]....
        /*0a28*/ 	.word	0x00020430


	//   ....[126]....
        /*0a2c*/ 	.word	0x00020460


	//   ....[127]....
        /*0a30*/ 	.word	0x00020490


	//   ....[128]....
        /*0a34*/ 	.word	0x000204c0


	//   ....[129]....
        /*0a38*/ 	.word	0x00020650


	//   ....[130]....
        /*0a3c*/ 	.word	0x00020680


	//   ....[131]....
        /*0a40*/ 	.word	0x000206b0


	//   ....[132]....
        /*0a44*/ 	.word	0x000206e0


	//   ....[133]....
        /*0a48*/ 	.word	0x00020710


	//   ....[134]....
        /*0a4c*/ 	.word	0x00020740


	//   ....[135]....
        /*0a50*/ 	.word	0x000207d0


	//   ....[136]....
        /*0a54*/ 	.word	0x00020800


	//   ....[137]....
        /*0a58*/ 	.word	0x00020810


	//   ....[138]....
        /*0a5c*/ 	.word	0x00020850


	//   ....[139]....
        /*0a60*/ 	.word	0x00021fc0


	//   ....[140]....
        /*0a64*/ 	.word	0x00024190


	//   ....[141]....
        /*0a68*/ 	.word	0x000241b0


	//   ....[142]....
        /*0a6c*/ 	.word	0x00024250


	//   ....[143]....
        /*0a70*/ 	.word	0x00024270


	//   ....[144]....
        /*0a74*/ 	.word	0x00024300


	//   ....[145]....
        /*0a78*/ 	.word	0x00024320


	//   ....[146]....
        /*0a7c*/ 	.word	0x000243b0


	//   ....[147]....
        /*0a80*/ 	.word	0x000243d0


	//   ....[148]....
        /*0a84*/ 	.word	0x00024460


	//   ....[149]....
        /*0a88*/ 	.word	0x00024480


	//   ....[150]....
        /*0a8c*/ 	.word	0x00024510


	//   ....[151]....
        /*0a90*/ 	.word	0x00024530


	//   ....[152]....
        /*0a94*/ 	.word	0x000245c0


	//   ....[153]....
        /*0a98*/ 	.word	0x000245e0


	//   ....[154]....
        /*0a9c*/ 	.word	0x000245f0


	//   ....[155]....
        /*0aa0*/ 	.word	0x00024670


	//   ....[156]....
        /*0aa4*/ 	.word	0x00024dd0


	//   ....[157]....
        /*0aa8*/ 	.word	0x00024e00


	//   ....[158]....
        /*0aac*/ 	.word	0x00024e60


	//   ....[159]....
        /*0ab0*/ 	.word	0x00024eb0


	//   ....[160]....
        /*0ab4*/ 	.word	0x00024ef0


	//   ....[161]....
        /*0ab8*/ 	.word	0x00024f50


	//   ....[162]....
        /*0abc*/ 	.word	0x00024fa0


	//   ....[163]....
        /*0ac0*/ 	.word	0x00024ff0


	//   ....[164]....
        /*0ac4*/ 	.word	0x00025040


	//   ....[165]....
        /*0ac8*/ 	.word	0x00025090


	//   ....[166]....
        /*0acc*/ 	.word	0x000250d0


	//   ....[167]....
        /*0ad0*/ 	.word	0x00025130


	//   ....[168]....
        /*0ad4*/ 	.word	0x00025180


	//   ....[169]....
        /*0ad8*/ 	.word	0x000251c0


	//   ....[170]....
        /*0adc*/ 	.word	0x000251e0


	//   ....[171]....
        /*0ae0*/ 	.word	0x00025220


	//   ....[172]....
        /*0ae4*/ 	.word	0x00025960


	//   ....[173]....
        /*0ae8*/ 	.word	0x00025990


	//   ....[174]....
        /*0aec*/ 	.word	0x000259f0


	//   ....[175]....
        /*0af0*/ 	.word	0x00025a00


	//   ....[176]....
        /*0af4*/ 	.word	0x00025a50


	//   ....[177]....
        /*0af8*/ 	.word	0x00025a60


	//   ....[178]....
        /*0afc*/ 	.word	0x00025ab0


	//   ....[179]....
        /*0b00*/ 	.word	0x00025ac0


	//   ....[180]....
        /*0b04*/ 	.word	0x00025b10


	//   ....[181]....
        /*0b08*/ 	.word	0x00025b20


	//   ....[182]....
        /*0b0c*/ 	.word	0x00025b70


	//   ....[183]....
        /*0b10*/ 	.word	0x00025b80


	//   ....[184]....
        /*0b14*/ 	.word	0x00025bd0


	//   ....[185]....
        /*0b18*/ 	.word	0x00025be0


	//   ....[186]....
        /*0b1c*/ 	.word	0x00025bf0


	//   ....[187]....
        /*0b20*/ 	.word	0x00025c40


	//   ....[188]....
        /*0b24*/ 	.word	0x00025ea0


	//   ....[189]....
        /*0b28*/ 	.word	0x00025ec0


	//   ....[190]....
        /*0b2c*/ 	.word	0x00025ed0


	//   ....[191]....
        /*0b30*/ 	.word	0x00025f40


	//   ....[192]....
        /*0b34*/ 	.word	0x00025f50


	//   ....[193]....
        /*0b38*/ 	.word	0x00025fc0


	//   ....[194]....
        /*0b3c*/ 	.word	0x00025fd0


	//   ....[195]....
        /*0b40*/ 	.word	0x00026040


	//   ....[196]....
        /*0b44*/ 	.word	0x00026050


	//   ....[197]....
        /*0b48*/ 	.word	0x000260c0


	//   ....[198]....
        /*0b4c*/ 	.word	0x000260d0


	//   ....[199]....
        /*0b50*/ 	.word	0x00026140


	//   ....[200]....
        /*0b54*/ 	.word	0x00026150


	//   ....[201]....
        /*0b58*/ 	.word	0x000261c0


	//   ....[202]....
        /*0b5c*/ 	.word	0x000261d0


	//   ....[203]....
        /*0b60*/ 	.word	0x000261e0


	//   ....[204]....
        /*0b64*/ 	.word	0x00026770


	//   ....[205]....
        /*0b68*/ 	.word	0x000267b0


	//   ....[206]....
        /*0b6c*/ 	.word	0x000267f0


	//   ....[207]....
        /*0b70*/ 	.word	0x00026810


	//   ....[208]....
        /*0b74*/ 	.word	0x00026820


	//   ....[209]....
        /*0b78*/ 	.word	0x00026840


	//   ....[210]....
        /*0b7c*/ 	.word	0x000268b0


	//   ....[211]....
        /*0b80*/ 	.word	0x000268d0


	//   ....[212]....
        /*0b84*/ 	.word	0x00026930


	//   ....[213]....
        /*0b88*/ 	.word	0x00026950


	//   ....[214]....
        /*0b8c*/ 	.word	0x000269b0


	//   ....[215]....
        /*0b90*/ 	.word	0x000269d0


	//   ....[216]....
        /*0b94*/ 	.word	0x00026a30


	//   ....[217]....
        /*0b98*/ 	.word	0x00026a50


	//   ....[218]....
        /*0b9c*/ 	.word	0x00026aa0


	//   ....[219]....
        /*0ba0*/ 	.word	0x00026ac0


	//   ....[220]....
        /*0ba4*/ 	.word	0x00026ef0


	//   ....[221]....
        /*0ba8*/ 	.word	0x00026f20


	//   ....[222]....
        /*0bac*/ 	.word	0x00026f90


	//   ....[223]....
        /*0bb0*/ 	.word	0x00026fc0


	//   ....[224]....
        /*0bb4*/ 	.word	0x00026ff0


	//   ....[225]....
        /*0bb8*/ 	.word	0x00027020


	//   ....[226]....
        /*0bbc*/ 	.word	0x00027050


	//   ....[227]....
        /*0bc0*/ 	.word	0x00027080


	//   ....[228]....
        /*0bc4*/ 	.word	0x00027220


	//   ....[229]....
        /*0bc8*/ 	.word	0x00027250


	//   ....[230]....
        /*0bcc*/ 	.word	0x00027280


	//   ....[231]....
        /*0bd0*/ 	.word	0x000272b0


	//   ....[232]....
        /*0bd4*/ 	.word	0x000272e0


	//   ....[233]....
        /*0bd8*/ 	.word	0x00027310


	//   ....[234]....
        /*0bdc*/ 	.word	0x000273d0


	//   ....[235]....
        /*0be0*/ 	.word	0x000273f0


	//   ....[236]....
        /*0be4*/ 	.word	0x00027410


	//   ....[237]....
        /*0be8*/ 	.word	0x00027470


	//   ....[238]....
        /*0bec*/ 	.word	0x00027e90


	//   ....[239]....
        /*0bf0*/ 	.word	0x000281b0


	//   ....[240]....
        /*0bf4*/ 	.word	0x00028240


	//   ....[241]....
        /*0bf8*/ 	.word	0x000282e0


	//   ....[242]....
        /*0bfc*/ 	.word	0x00028370


	//   ....[243]....
        /*0c00*/ 	.word	0x00028410


	//   ....[244]....
        /*0c04*/ 	.word	0x000284a0


	//   ....[245]....
        /*0c08*/ 	.word	0x00028540


	//   ....[246]....
        /*0c0c*/ 	.word	0x000285d0


	//   ....[247]....
        /*0c10*/ 	.word	0x000286c0


	//   ....[248]....
        /*0c14*/ 	.word	0x00028750


	//   ....[249]....
        /*0c18*/ 	.word	0x000287f0


	//   ....[250]....
        /*0c1c*/ 	.word	0x00028880


	//   ....[251]....
        /*0c20*/ 	.word	0x00028920


	//   ....[252]....
        /*0c24*/ 	.word	0x000289b0


	//   ....[253]....
        /*0c28*/ 	.word	0x00028a50


	//   ....[254]....
        /*0c2c*/ 	.word	0x00028ae0


	//   ....[255]....
        /*0c30*/ 	.word	0x00028bd0


	//   ....[0]....
        /*0c34*/ 	.word	0x00028c60


	//   ....[1]....
        /*0c38*/ 	.word	0x00028cf0


	//   ....[2]....
        /*0c3c*/ 	.word	0x00028d80


	//   ....[3]....
        /*0c40*/ 	.word	0x00028e10


	//   ....[4]....
        /*0c44*/ 	.word	0x00028ea0


	//   ....[5]....
        /*0c48*/ 	.word	0x00028f30


	//   ....[6]....
        /*0c4c*/ 	.word	0x00028fc0


	//   ....[7]....
        /*0c50*/ 	.word	0x000290a0


	//   ....[8]....
        /*0c54*/ 	.word	0x00029150


	//   ....[9]....
        /*0c58*/ 	.word	0x000291e0


	//   ....[10]....
        /*0c5c*/ 	.word	0x00029230


	//   ....[11]....
        /*0c60*/ 	.word	0x00029280


	//   ....[12]....
        /*0c64*/ 	.word	0x00029310


	//   ....[13]....
        /*0c68*/ 	.word	0x000293a0


	//   ....[14]....
        /*0c6c*/ 	.word	0x000293f0


	//   ....[15]....
        /*0c70*/ 	.word	0x00029440


	//   ....[16]....
        /*0c74*/ 	.word	0x000294d0


	//   ....[17]....
        /*0c78*/ 	.word	0x00029560


	//   ....[18]....
        /*0c7c*/ 	.word	0x000295b0


	//   ....[19]....
        /*0c80*/ 	.word	0x00029600


	//   ....[20]....
        /*0c84*/ 	.word	0x00029690


	//   ....[21]....
        /*0c88*/ 	.word	0x00029720


	//   ....[22]....
        /*0c8c*/ 	.word	0x00029770


	//   ....[23]....
        /*0c90*/ 	.word	0x000297c0


	//   ....[24]....
        /*0c94*/ 	.word	0x000298b0


	//   ....[25]....
        /*0c98*/ 	.word	0x00029960


	//   ....[26]....
        /*0c9c*/ 	.word	0x000299e0


	//   ....[27]....
        /*0ca0*/ 	.word	0x00029a70


	//   ....[28]....
        /*0ca4*/ 	.word	0x00029bf0


	//   ....[29]....
        /*0ca8*/ 	.word	0x00029d10


	//   ....[30]....
        /*0cac*/ 	.word	0x00029d70


	//   ....[31]....
        /*0cb0*/ 	.word	0x00029dc0


	//   ....[32]....
        /*0cb4*/ 	.word	0x00029e50


	//   ....[33]....
        /*0cb8*/ 	.word	0x00029ef0


	//   ....[34]....
        /*0cbc*/ 	.word	0x00029f70


	//   ....[35]....
        /*0cc0*/ 	.word	0x00029fe0


	//   ....[36]....
        /*0cc4*/ 	.word	0x0002a170


	//   ....[37]....
        /*0cc8*/ 	.word	0x0002a260


	//   ....[38]....
        /*0ccc*/ 	.word	0x0002a2b0


	//   ....[39]....
        /*0cd0*/ 	.word	0x0002a300


	//   ....[40]....
        /*0cd4*/ 	.word	0x0002a680


	//   ....[41]....
        /*0cd8*/ 	.word	0x0002a6d0


	//   ....[42]....
        /*0cdc*/ 	.word	0x0002a760


	//   ....[43]....
        /*0ce0*/ 	.word	0x0002a7f0


	//   ....[44]....
        /*0ce4*/ 	.word	0x0002a880


	//   ....[45]....
        /*0ce8*/ 	.word	0x0002a910


	//   ....[46]....
        /*0cec*/ 	.word	0x0002a9a0


	//   ....[47]....
        /*0cf0*/ 	.word	0x0002aa30


	//   ....[48]....
        /*0cf4*/ 	.word	0x0002aab0


	//   ....[49]....
        /*0cf8*/ 	.word	0x0002ab00


	//   ....[50]....
        /*0cfc*/ 	.word	0x0002ab90


	//   ....[51]....
        /*0d00*/ 	.word	0x0002ac20


	//   ....[52]....
        /*0d04*/ 	.word	0x0002aca0


	//   ....[53]....
        /*0d08*/ 	.word	0x0002acf0


	//   ....[54]....
        /*0d0c*/ 	.word	0x0002ad80


	//   ....[55]....
        /*0d10*/ 	.word	0x0002ae10


	//   ....[56]....
        /*0d14*/ 	.word	0x0002aea0


	//   ....[57]....
        /*0d18*/ 	.word	0x0002af30


	//   ....[58]....
        /*0d1c*/ 	.word	0x0002afc0


	//   ....[59]....
        /*0d20*/ 	.word	0x0002b050


	//   ....[60]....
        /*0d24*/ 	.word	0x0002b110


	//   ....[61]....
        /*0d28*/ 	.word	0x0002b3f0


	//   ....[62]....
        /*0d2c*/ 	.word	0x0002b4e0


	//   ....[63]....
        /*0d30*/ 	.word	0x0002b580


	//   ....[64]....
        /*0d34*/ 	.word	0x0002b5e0


	//   ....[65]....
        /*0d38*/ 	.word	0x0002b6e0


	//   ....[66]....
        /*0d3c*/ 	.word	0x0002b750


	//   ....[67]....
        /*0d40*/ 	.word	0x0002b850


	//   ....[68]....
        /*0d44*/ 	.word	0x0002b8c0


	//   ....[69]....
        /*0d48*/ 	.word	0x0002b9c0


	//   ....[70]....
        /*0d4c*/ 	.word	0x0002ba30


	//   ....[71]....
        /*0d50*/ 	.word	0x0002bb30


	//   ....[72]....
        /*0d54*/ 	.word	0x0002bba0


	//   ....[73]....
        /*0d58*/ 	.word	0x0002bca0


	//   ....[74]....
        /*0d5c*/ 	.word	0x0002bd10


	//   ....[75]....
        /*0d60*/ 	.word	0x0002be10


	//   ....[76]....
        /*0d64*/ 	.word	0x0002be80


	//   ....[77]....
        /*0d68*/ 	.word	0x0002bf60


	//   ....[78]....
        /*0d6c*/ 	.word	0x0002c050


	//   ....[79]....
        /*0d70*/ 	.word	0x0002c0c0


	//   ....[80]....
        /*0d74*/ 	.word	0x0002c140


	//   ....[81]....
        /*0d78*/ 	.word	0x0002c200


	//   ....[82]....
        /*0d7c*/ 	.word	0x0002c280


	//   ....[83]....
        /*0d80*/ 	.word	0x0002c350


	//   ....[84]....
        /*0d84*/ 	.word	0x0002c3d0


	//   ....[85]....
        /*0d88*/ 	.word	0x0002c4a0


	//   ....[86]....
        /*0d8c*/ 	.word	0x0002c520


	//   ....[87]....
        /*0d90*/ 	.word	0x0002c5f0


	//   ....[88]....
        /*0d94*/ 	.word	0x0002c670


	//   ....[89]....
        /*0d98*/ 	.word	0x0002c740


	//   ....[90]....
        /*0d9c*/ 	.word	0x0002c7c0


	//   ....[91]....
        /*0da0*/ 	.word	0x0002c880


	//   ....[92]....
        /*0da4*/ 	.word	0x0002c900


	//   ....[93]....
        /*0da8*/ 	.word	0x0002c9b0


	//   ....[94]....
        /*0dac*/ 	.word	0x0002cae0


	//   ....[95]....
        /*0db0*/ 	.word	0x0002cb90


	//   ....[96]....
        /*0db4*/ 	.word	0x0002cbf0


	//   ....[97]....
        /*0db8*/ 	.word	0x0002ccb0


	//   ....[98]....
        /*0dbc*/ 	.word	0x0002cd10


	//   ....[99]....
        /*0dc0*/ 	.word	0x0002cdd0


	//   ....[100]....
        /*0dc4*/ 	.word	0x0002ce30


	//   ....[101]....
        /*0dc8*/ 	.word	0x0002cef0


	//   ....[102]....
        /*0dcc*/ 	.word	0x0002cf50


	//   ....[103]....
        /*0dd0*/ 	.word	0x0002d010


	//   ....[104]....
        /*0dd4*/ 	.word	0x0002d070


	//   ....[105]....
        /*0dd8*/ 	.word	0x0002d130


	//   ....[106]....
        /*0ddc*/ 	.word	0x0002d190


	//   ....[107]....
        /*0de0*/ 	.word	0x0002d250


	//   ....[108]....
        /*0de4*/ 	.word	0x0002d2b0


	//   ....[109]....
        /*0de8*/ 	.word	0x0002d370


	//   ....[110]....
        /*0dec*/ 	.word	0x0002d460


	//   ....[111]....
        /*0df0*/ 	.word	0x0002d500


	//   ....[112]....
        /*0df4*/ 	.word	0x0002d560


	//   ....[113]....
        /*0df8*/ 	.word	0x0002d640


	//   ....[114]....
        /*0dfc*/ 	.word	0x0002d6a0


	//   ....[115]....
        /*0e00*/ 	.word	0x0002d780


	//   ....[116]....
        /*0e04*/ 	.word	0x0002d7e0


	//   ....[117]....
        /*0e08*/ 	.word	0x0002d8c0


	//   ....[118]....
        /*0e0c*/ 	.word	0x0002d920


	//   ....[119]....
        /*0e10*/ 	.word	0x0002da00


	//   ....[120]....
        /*0e14*/ 	.word	0x0002da60


	//   ....[121]....
        /*0e18*/ 	.word	0x0002db40


	//   ....[122]....
        /*0e1c*/ 	.word	0x0002dba0


	//   ....[123]....
        /*0e20*/ 	.word	0x0002dc80


	//   ....[124]....
        /*0e24*/ 	.word	0x0002dce0


	//   ....[125]....
        /*0e28*/ 	.word	0x0002ddb0


	//   ....[126]....
        /*0e2c*/ 	.word	0x0002ded0


	//   ....[127]....
        /*0e30*/ 	.word	0x0002df80


	//   ....[128]....
        /*0e34*/ 	.word	0x0002e030


	//   ....[129]....
        /*0e38*/ 	.word	0x0002e100


	//   ....[130]....
        /*0e3c*/ 	.word	0x0002e160


	//   ....[131]....
        /*0e40*/ 	.word	0x0002e240


	//   ....[132]....
        /*0e44*/ 	.word	0x0002e2a0


	//   ....[133]....
        /*0e48*/ 	.word	0x0002e370


	//   ....[134]....
        /*0e4c*/ 	.word	0x0002e3d0


	//   ....[135]....
        /*0e50*/ 	.word	0x0002e4a0


	//   ....[136]....
        /*0e54*/ 	.word	0x0002e500


	//   ....[137]....
        /*0e58*/ 	.word	0x0002e5e0


	//   ....[138]....
        /*0e5c*/ 	.word	0x0002e640


	//   ....[139]....
        /*0e60*/ 	.word	0x0002e710


	//   ....[140]....
        /*0e64*/ 	.word	0x0002e770


	//   ....[141]....
        /*0e68*/ 	.word	0x0002e830


	//   ....[142]....
        /*0e6c*/ 	.word	0x0002e8c0


	//   ....[143]....
        /*0e70*/ 	.word	0x0002e960


	//   ....[144]....
        /*0e74*/ 	.word	0x0002eae0


	//   ....[145]....
        /*0e78*/ 	.word	0x0002eb50


	//   ....[146]....
        /*0e7c*/ 	.word	0x0002ebc0


	//   ....[147]....
        /*0e80*/ 	.word	0x0002ec30


	//   ....[148]....
        /*0e84*/ 	.word	0x0002eca0


	//   ....[149]....
        /*0e88*/ 	.word	0x0002ed20


	//   ....[150]....
        /*0e8c*/ 	.word	0x0002eda0


	//   ....[151]....
        /*0e90*/ 	.word	0x0002ee30


	//   ....[152]....
        /*0e94*/ 	.word	0x0002eea0


	//   ....[153]....
        /*0e98*/ 	.word	0x0002ef10


	//   ....[154]....
        /*0e9c*/ 	.word	0x0002ef80


	//   ....[155]....
        /*0ea0*/ 	.word	0x0002f000


	//   ....[156]....
        /*0ea4*/ 	.word	0x0002f070


	//   ....[157]....
        /*0ea8*/ 	.word	0x0002f100


	//   ....[158]....
        /*0eac*/ 	.word	0x0002f160


	//   ....[159]....
        /*0eb0*/ 	.word	0x0002f1f0


	//   ....[160]....
        /*0eb4*/ 	.word	0x0002f320


	//----- nvinfo : EIATTR_REG_RECONFIG
	.align		4
.L_995:
        /*0eb8*/ 	.byte	0x01, 0x54
	.zero		2


	//----- nvinfo : EIATTR_SYSCALL_OFFSETS
	.align		4
        /*0ebc*/ 	.byte	0x04, 0x46
        /*0ebe*/ 	.short	(.L_997 - .L_996)


	//   ....[0]....
.L_996:
        /*0ec0*/ 	.word	0x00002050


	//   ....[1]....
        /*0ec4*/ 	.word	0x000021a0


	//   ....[2]....
        /*0ec8*/ 	.word	0x000093b0


	//   ....[3]....
        /*0ecc*/ 	.word	0x000096d0


	//   ....[4]....
        /*0ed0*/ 	.word	0x00023890


	//   ....[5]....
        /*0ed4*/ 	.word	0x000239e0


	//   ....[6]....
        /*0ed8*/ 	.word	0x00023ad0


	//   ....[7]....
        /*0edc*/ 	.word	0x00024a50


	//----- nvinfo : EIATTR_MBARRIER_INSTR_OFFSETS
	.align		4
.L_997:
        /*0ee0*/ 	.byte	0x04, 0x39
        /*0ee2*/ 	.short	(.L_999 - .L_998)


	//   ....[0]....
.L_998:
        /*0ee4*/ 	.word	0x00000270
        /*0ee8*/ 	.word	0x000000ff
        /*0eec*/ 	.word	0x00028800
        /*0ef0*/ 	.short	0x0100
        /*0ef2*/ 	.byte	0x08
	.zero		1


	//   ....[1]....
        /*0ef4*/ 	.word	0x00000280
        /*0ef8*/ 	.word	0x000000ff
        /*0efc*/ 	.word	0x00028820
        /*0f00*/ 	.short	0x0100
        /*0f02*/ 	.byte	0x08
	.zero		1


	//   ....[2]....
        /*0f04*/ 	.word	0x00000370
        /*0f08*/ 	.word	0x000000ff
        /*0f0c*/ 	.word	0x00028830
        /*0f10*/ 	.short	0x0100
        /*0f12*/ 	.byte	0x08
	.zero		1


	//   ....[3]....
        /*0f14*/ 	.word	0x00000380
        /*0f18*/ 	.word	0x000000ff
        /*0f1c*/ 	.word	0x00028840
        /*0f20*/ 	.short	0x0100
        /*0f22*/ 	.byte	0x08
	.zero		1


	//   ....[4]....
        /*0f24*/ 	.word	0x00000390
        /*0f28*/ 	.word	0x000000ff
        /*0f2c*/ 	.word	0x00028838
        /*0f30*/ 	.short	0x0100
        /*0f32*/ 	.byte	0x08
	.zero		1


	//   ....[5]....
        /*0f34*/ 	.word	0x000003a0
        /*0f38*/ 	.word	0x000000ff
        /*0f3c*/ 	.word	0x00028848
        /*0f40*/ 	.short	0x0100
        /*0f42*/ 	.byte	0x08
	.zero		1


	//   ....[6]....
        /*0f44*/ 	.word	0x000004d0
        /*0f48*/ 	.word	0x000000ff
        /*0f4c*/ 	.word	0x00028850
        /*0f50*/ 	.short	0x0100
        /*0f52*/ 	.byte	0x08
	.zero		1


	//   ....[7]....
        /*0f54*/ 	.word	0x000004e0
        /*0f58*/ 	.word	0x000000ff
        /*0f5c*/ 	.word	0x00028860
        /*0f60*/ 	.short	0x0100
        /*0f62*/ 	.byte	0x08
	.zero		1


	//   ....[8]....
        /*0f64*/ 	.word	0x000004f0
        /*0f68*/ 	.word	0x000000ff
        /*0f6c*/ 	.word	0x00028858
        /*0f70*/ 	.short	0x0100
        /*0f72*/ 	.byte	0x08
	.zero		1


	//   ....[9]....
        /*0f74*/ 	.word	0x00000500
        /*0f78*/ 	.word	0x000000ff
        /*0f7c*/ 	.word	0x00028868
        /*0f80*/ 	.short	0x0100
        /*0f82*/ 	.byte	0x08
	.zero		1


	//   ....[10]....
        /*0f84*/ 	.word	0x000005f0
        /*0f88*/ 	.word	0x000000ff
        /*0f8c*/ 	.word	0x00028870
        /*0f90*/ 	.short	0x0100
        /*0f92*/ 	.byte	0x06
	.zero		1


	//   ....[11]....
        /*0f94*/ 	.word	0x00000600
        /*0f98*/ 	.word	0x000000ff
        /*0f9c*/ 	.word	0x00028880
        /*0fa0*/ 	.short	0x0100
        /*0fa2*/ 	.byte	0x06
	.zero		1


	//   ....[12]....
        /*0fa4*/ 	.word	0x00000610
        /*0fa8*/ 	.word	0x000000ff
        /*0fac*/ 	.word	0x00028878
        /*0fb0*/ 	.short	0x0100
        /*0fb2*/ 	.byte	0x06
	.zero		1


	//   ....[13]....
        /*0fb4*/ 	.word	0x00000620
        /*0fb8*/ 	.word	0x000000ff
        /*0fbc*/ 	.word	0x00028888
        /*0fc0*/ 	.short	0x0100
        /*0fc2*/ 	.byte	0x06
	.zero		1


	//   ....[14]....
        /*0fc4*/ 	.word	0x00000750
        /*0fc8*/ 	.word	0x000000ff
        /*0fcc*/ 	.word	0x00028890
        /*0fd0*/ 	.short	0x0100
        /*0fd2*/ 	.byte	0x08
	.zero		1


	//   ....[15]....
        /*0fd4*/ 	.word	0x00000760
        /*0fd8*/ 	.word	0x000000ff
        /*0fdc*/ 	.word	0x000288a0
        /*0fe0*/ 	.short	0x0100
        /*0fe2*/ 	.byte	0x08
	.zero		1


	//   ....[16]....
        /*0fe4*/ 	.word	0x00000770
        /*0fe8*/ 	.word	0x000000ff
        /*0fec*/ 	.word	0x00028898
        /*0ff0*/ 	.short	0x0100
        /*0ff2*/ 	.byte	0x08
	.zero		1


	//   ....[17]....
        /*0ff4*/ 	.word	0x00000780
        /*0ff8*/ 	.word	0x000000ff
        /*0ffc*/ 	.word	0x000288a8
        /*1000*/ 	.short	0x0100
        /*1002*/ 	.byte	0x08
	.zero		1


	//   ....[18]....
        /*1004*/ 	.word	0x000008b0
        /*1008*/ 	.word	0x000000ff
        /*100c*/ 	.word	0x000288b0
        /*1010*/ 	.short	0x0100
        /*1012*/ 	.byte	0x08
	.zero		1


	//   ....[19]....
        /*1014*/ 	.word	0x000008c0
        /*1018*/ 	.word	0x000000ff
        /*101c*/ 	.word	0x000288c0
        /*1020*/ 	.short	0x0100
        /*1022*/ 	.byte	0x08
	.zero		1


	//   ....[20]....
        /*1024*/ 	.word	0x000008d0
        /*1028*/ 	.word	0x000000ff
        /*102c*/ 	.word	0x000288b8
        /*1030*/ 	.short	0x0100
        /*1032*/ 	.byte	0x08
	.zero		1


	//   ....[21]....
        /*1034*/ 	.word	0x000008e0
        /*1038*/ 	.word	0x000000ff
        /*103c*/ 	.word	0x000288c8
        /*1040*/ 	.short	0x0100
        /*1042*/ 	.byte	0x08
	.zero		1


	//   ....[22]....
        /*1044*/ 	.word	0x00003710
        /*1048*/ 	.word	0x00000059
        /*104c*/ 	.word	0x00028890
        /*1050*/ 	.short	0x010a
        /*1052*/ 	.byte	0x3f
	.zero		1


	//   ....[23]....
        /*1054*/ 	.word	0x00005b60
        /*1058*/ 	.word	0x00000059
        /*105c*/ 	.word	0x00028890
        /*1060*/ 	.short	0x010a
        /*1062*/ 	.byte	0x3f
	.zero		1


	//   ....[24]....
        /*1064*/ 	.word	0x00007ac0
        /*1068*/ 	.word	0x00000059
        /*106c*/ 	.word	0x00028890
        /*1070*/ 	.short	0x010a
        /*1072*/ 	.byte	0x3f
	.zero		1


	//   ....[25]....
        /*1074*/ 	.word	0x000081c0
        /*1078*/ 	.word	0x0000000b
        /*107c*/ 	.word	0x00000000
        /*1080*/ 	.short	0x0101
        /*1082*/ 	.byte	0x3f
	.zero		1


	//   ....[26]....
        /*1084*/ 	.word	0x00008200
        /*1088*/ 	.word	0x00000059
        /*108c*/ 	.word	0x000288b0
        /*1090*/ 	.short	0x010a
        /*1092*/ 	.byte	0x3f
	.zero		1


	//   ....[27]....
        /*1094*/ 	.word	0x00008810
        /*1098*/ 	.word	0x00000059
        /*109c*/ 	.word	0x00000000
        /*10a0*/ 	.short	0x0101
        /*10a2*/ 	.byte	0x3f
	.zero		1


	//   ....[28]....
        /*10a4*/ 	.word	0x00009450
        /*10a8*/ 	.word	0x00000012
        /*10ac*/ 	.word	0x00028800
        /*10b0*/ 	.short	0x010a
        /*10b2*/ 	.byte	0x3f
	.zero		1


	//   ....[29]....
        /*10b4*/ 	.word	0x000094a0
        /*10b8*/ 	.word	0x00000012
        /*10bc*/ 	.word	0x00028800
        /*10c0*/ 	.short	0x010a
        /*10c2*/ 	.byte	0x3f
	.zero		1


	//   ....[30]....
        /*10c4*/ 	.word	0x0000a660
        /*10c8*/ 	.word	0x00000012
        /*10cc*/ 	.word	0x00028800
        /*10d0*/ 	.short	0x010a
        /*10d2*/ 	.byte	0x3f
	.zero		1


	//   ....[31]....
        /*10d4*/ 	.word	0x0000cab0
        /*10d8*/ 	.word	0x00000012
        /*10dc*/ 	.word	0x00028800
        /*10e0*/ 	.short	0x010a
        /*10e2*/ 	.byte	0x3f
	.zero		1


	//   ....[32]....
        /*10e4*/ 	.word	0x0000e4b0
        /*10e8*/ 	.word	0x0000005a
        /*10ec*/ 	.word	0x00028830
        /*10f0*/ 	.short	0x010a
        /*10f2*/ 	.byte	0x3f
	.zero		1


	//   ....[33]....
        /*10f4*/ 	.word	0x0000e550
        /*10f8*/ 	.word	0x0000005a
        /*10fc*/ 	.word	0x00028830
        /*1100*/ 	.short	0x010a
        /*1102*/ 	.byte	0x3f
	.zero		1


	//   ....[34]....
        /*1104*/ 	.word	0x0000f080
        /*1108*/ 	.word	0x0000005a
        /*110c*/ 	.word	0x00000000
        /*1110*/ 	.short	0x0101
        /*1112*/ 	.byte	0x3f
	.zero		1


	//   ....[35]....
        /*1114*/ 	.word	0x00012150
        /*1118*/ 	.word	0x00000019
        /*111c*/ 	.word	0x00028830
        /*1120*/ 	.short	0x010a
        /*1122*/ 	.byte	0x3f
	.zero		1


	//   ....[36]....
        /*1124*/ 	.word	0x000121a0
        /*1128*/ 	.word	0x00000019
        /*112c*/ 	.word	0x00028830
        /*1130*/ 	.short	0x010a
        /*1132*/ 	.byte	0x3f
	.zero		1


	//   ....[37]....
        /*1134*/ 	.word	0x000126b0
        /*1138*/ 	.word	0x000000cc
        /*113c*/ 	.word	0x00028850
        /*1140*/ 	.short	0x010a
        /*1142*/ 	.byte	0x3f
	.zero		1


	//   ....[38]....
        /*1144*/ 	.word	0x000126f0
        /*1148*/ 	.word	0x000000cc
        /*114c*/ 	.word	0x00028850
        /*1150*/ 	.short	0x010a
        /*1152*/ 	.byte	0x3f
	.zero		1


	//   ....[39]....
        /*1154*/ 	.word	0x00013010
        /*1158*/ 	.word	0x0000002c
        /*115c*/ 	.word	0x00000000
        /*1160*/ 	.short	0x0101
        /*1162*/ 	.byte	0x3f
	.zero		1


	//   ....[40]....
        /*1164*/ 	.word	0x000155e0
        /*1168*/ 	.word	0x00000037
        /*116c*/ 	.word	0x00000000
        /*1170*/ 	.short	0x0101
        /*1172*/ 	.byte	0x3f
	.zero		1


	//   ....[41]....
        /*1174*/ 	.word	0x00015f90
        /*1178*/ 	.word	0x00000019
        /*117c*/ 	.word	0x00028830
        /*1180*/ 	.short	0x010a
        /*1182*/ 	.byte	0x3f
	.zero		1


	//   ....[42]....
        /*1184*/ 	.word	0x00015fe0
        /*1188*/ 	.word	0x00000019
        /*118c*/ 	.word	0x00028830
        /*1190*/ 	.short	0x010a
        /*1192*/ 	.byte	0x3f
	.zero		1


	//   ....[43]....
        /*1194*/ 	.word	0x00016520
        /*1198*/ 	.word	0x000000cd
        /*119c*/ 	.word	0x00028850
        /*11a0*/ 	.short	0x010a
        /*11a2*/ 	.byte	0x3f
	.zero		1


	//   ....[44]....
        /*11a4*/ 	.word	0x00016560
        /*11a8*/ 	.word	0x000000cd
        /*11ac*/ 	.word	0x00028850
        /*11b0*/ 	.short	0x010a
        /*11b2*/ 	.byte	0x3f
	.zero		1


	//   ....[45]....
        /*11b4*/ 	.word	0x000178f0
        /*11b8*/ 	.word	0x0000001a
        /*11bc*/ 	.word	0x00000000
        /*11c0*/ 	.short	0x0101
        /*11c2*/ 	.byte	0x3f
	.zero		1


	//   ....[46]....
        /*11c4*/ 	.word	0x00018400
        /*11c8*/ 	.word	0x00000038
        /*11cc*/ 	.word	0x00000000
        /*11d0*/ 	.short	0x0101
        /*11d2*/ 	.byte	0x3f
	.zero		1


	//   ....[47]....
        /*11d4*/ 	.word	0x00018b20
        /*11d8*/ 	.word	0x00000019
        /*11dc*/ 	.word	0x00028830
        /*11e0*/ 	.short	0x010a
        /*11e2*/ 	.byte	0x3f
	.zero		1


	//   ....[48]....
        /*11e4*/ 	.word	0x00018b70
        /*11e8*/ 	.word	0x00000019
        /*11ec*/ 	.word	0x00028830
        /*11f0*/ 	.short	0x010a
        /*11f2*/ 	.byte	0x3f
	.zero		1


	//   ....[49]....
        /*11f4*/ 	.word	0x000190b0
        /*11f8*/ 	.word	0x000000cd
        /*11fc*/ 	.word	0x00028850
        /*1200*/ 	.short	0x010a
        /*1202*/ 	.byte	0x3f
	.zero		1


	//   ....[50]....
        /*1204*/ 	.word	0x000190f0
        /*1208*/ 	.word	0x000000cd
        /*120c*/ 	.word	0x00028850
        /*1210*/ 	.short	0x010a
        /*1212*/ 	.byte	0x3f
	.zero		1


	//   ....[51]....
        /*1214*/ 	.word	0x00019a00
        /*1218*/ 	.word	0x0000002a
        /*121c*/ 	.word	0x00000000
        /*1220*/ 	.short	0x0101
        /*1222*/ 	.byte	0x3f
	.zero		1


	//   ....[52]....
        /*1224*/ 	.word	0x0001bfe0
        /*1228*/ 	.word	0x00000038
        /*122c*/ 	.word	0x00000000
        /*1230*/ 	.short	0x0101
        /*1232*/ 	.byte	0x3f
	.zero		1


	//   ....[53]....
        /*1234*/ 	.word	0x0001c630
        /*1238*/ 	.word	0x0000000b
        /*123c*/ 	.word	0x00028850
        /*1240*/ 	.short	0x010a
        /*1242*/ 	.byte	0x3f
	.zero		1


	//   ....[54]....
        /*1244*/ 	.word	0x0001c6b0
        /*1248*/ 	.word	0x0000000b
        /*124c*/ 	.word	0x00028850
        /*1250*/ 	.short	0x010a
        /*1252*/ 	.byte	0x3f
	.zero		1


	//   ....[55]....
        /*1254*/ 	.word	0x0001ccd0
        /*1258*/ 	.word	0x00000004
        /*125c*/ 	.word	0x00000000
        /*1260*/ 	.short	0x0101
        /*1262*/ 	.byte	0x3f
	.zero		1


	//   ....[56]....
        /*1264*/ 	.word	0x0001e200
        /*1268*/ 	.word	0x00000000
        /*126c*/ 	.word	0x00000000
        /*1270*/ 	.short	0x0101
        /*1272*/ 	.byte	0x3f
	.zero		1


	//   ....[57]....
        /*1274*/ 	.word	0x0001ead0
        /*1278*/ 	.word	0x00000008
        /*127c*/ 	.word	0x00000000
        /*1280*/ 	.short	0x0101
        /*1282*/ 	.byte	0x3f
	.zero		1


	//   ....[58]....
        /*1284*/ 	.word	0x000220a0
        /*1288*/ 	.word	0x00000016
        /*128c*/ 	.word	0x00028820
        /*1290*/ 	.short	0x010a
        /*1292*/ 	.byte	0x3f
	.zero		1


	//   ....[59]....
        /*1294*/ 	.word	0x00022130
        /*1298*/ 	.word	0x00000003
        /*129c*/ 	.word	0x000288a0
        /*12a0*/ 	.short	0x010a
        /*12a2*/ 	.byte	0x3f
	.zero		1


	//   ....[60]....
        /*12a4*/ 	.word	0x00022490
        /*12a8*/ 	.word	0x00000003
        /*12ac*/ 	.word	0x000288c0
        /*12b0*/ 	.short	0x010a
        /*12b2*/ 	.byte	0x3f
	.zero		1


	//   ....[61]....
        /*12b4*/ 	.word	0x000228c0
        /*12b8*/ 	.word	0x0000000b
        /*12bc*/ 	.word	0x000288a0
        /*12c0*/ 	.short	0x010a
        /*12c2*/ 	.byte	0x3f
	.zero		1


	//   ....[62]....
        /*12c4*/ 	.word	0x00022c00
        /*12c8*/ 	.word	0x0000000b
        /*12cc*/ 	.word	0x000288c0
        /*12d0*/ 	.short	0x010a
        /*12d2*/ 	.byte	0x3f
	.zero		1


	//   ....[63]....
        /*12d4*/ 	.word	0x00023fc0
        /*12d8*/ 	.word	0x00000007
        /*12dc*/ 	.word	0x00028840
        /*12e0*/ 	.short	0x010a
        /*12e2*/ 	.byte	0x3f
	.zero		1


	//   ....[64]....
        /*12e4*/ 	.word	0x00024720
        /*12e8*/ 	.word	0x00000007
        /*12ec*/ 	.word	0x00028830
        /*12f0*/ 	.short	0x0107
        /*12f2*/ 	.byte	0x3f
	.zero		1


	//   ....[65]....
        /*12f4*/ 	.word	0x000247f0
        /*12f8*/ 	.word	0x00000007
        /*12fc*/ 	.word	0x00028830
        /*1300*/ 	.short	0x0101
        /*1302*/ 	.byte	0x3f
	.zero		1


	//   ....[66]....
        /*1304*/ 	.word	0x00025310
        /*1308*/ 	.word	0x00000016
        /*130c*/ 	.word	0x00028800
        /*1310*/ 	.short	0x0107
        /*1312*/ 	.byte	0x3f
	.zero		1


	//   ....[67]....
        /*1314*/ 	.word	0x00025420
        /*1318*/ 	.word	0x00000016
        /*131c*/ 	.word	0x00028800
        /*1320*/ 	.short	0x0101
        /*1322*/ 	.byte	0x3f
	.zero		1


	//   ....[68]....
        /*1324*/ 	.word	0x00025440
        /*1328*/ 	.word	0x00000016
        /*132c*/ 	.word	0x00028820
        /*1330*/ 	.short	0x010a
        /*1332*/ 	.byte	0x3f
	.zero		1


	//   ....[69]....
        /*1334*/ 	.word	0x000257d0
        /*1338*/ 	.word	0x00000006
        /*133c*/ 	.word	0x00028840
        /*1340*/ 	.short	0x010a
        /*1342*/ 	.byte	0x3f
	.zero		1


	//   ....[70]....
        /*1344*/ 	.word	0x00025cd0
        /*1348*/ 	.word	0x00000006
        /*134c*/ 	.word	0x00028830
        /*1350*/ 	.short	0x0107
        /*1352*/ 	.byte	0x3f
	.zero		1


	//   ....[71]....
        /*1354*/ 	.word	0x00025d90
        /*1358*/ 	.word	0x00000006
        /*135c*/ 	.word	0x00028830
        /*1360*/ 	.short	0x0101
        /*1362*/ 	.byte	0x3f
	.zero		1


	//   ....[72]....
        /*1364*/ 	.word	0x00025df0
        /*1368*/ 	.word	0x00000006
        /*136c*/ 	.word	0x00028860
        /*1370*/ 	.short	0x010a
        /*1372*/ 	.byte	0x3f
	.zero		1


	//   ....[73]....
        /*1374*/ 	.word	0x00026320
        /*1378*/ 	.word	0x00000006
        /*137c*/ 	.word	0x00028850
        /*1380*/ 	.short	0x0107
        /*1382*/ 	.byte	0x3f
	.zero		1


	//   ....[74]....
        /*1384*/ 	.word	0x000264c0
        /*1388*/ 	.word	0x00000006
        /*138c*/ 	.word	0x00028850
        /*1390*/ 	.short	0x0101
        /*1392*/ 	.byte	0x3f
	.zero		1


	//   ....[75]....
        /*1394*/ 	.word	0x000266d0
        /*1398*/ 	.word	0x00000000
        /*139c*/ 	.word	0x00028860
        /*13a0*/ 	.short	0x010a
        /*13a2*/ 	.byte	0x3f
	.zero		1


	//   ....[76]....
        /*13a4*/ 	.word	0x00026c00
        /*13a8*/ 	.word	0x00000000
        /*13ac*/ 	.word	0x00028850
        /*13b0*/ 	.short	0x0107
        /*13b2*/ 	.byte	0x3f
	.zero		1


	//   ....[77]....
        /*13b4*/ 	.word	0x00026cc0
        /*13b8*/ 	.word	0x00000000
        /*13bc*/ 	.word	0x00028850
        /*13c0*/ 	.short	0x0101
        /*13c2*/ 	.byte	0x3f
	.zero		1


	//   ....[78]....
        /*13c4*/ 	.word	0x00027e10
        /*13c8*/ 	.word	0x00000007
        /*13cc*/ 	.word	0x00028820
        /*13d0*/ 	.short	0x010a
        /*13d2*/ 	.byte	0x3f
	.zero		1


	//   ....[79]....
        /*13d4*/ 	.word	0x00027f80
        /*13d8*/ 	.word	0x00000005
        /*13dc*/ 	.word	0x00028840
        /*13e0*/ 	.short	0x010a
        /*13e2*/ 	.byte	0x3f
	.zero		1


	//   ....[80]....
        /*13e4*/ 	.word	0x00028020
        /*13e8*/ 	.word	0x00000003
        /*13ec*/ 	.word	0x00028840
        /*13f0*/ 	.short	0x010a
        /*13f2*/ 	.byte	0x3f
	.zero		1


	//   ....[81]....
        /*13f4*/ 	.word	0x00028060
        /*13f8*/ 	.word	0x00000005
        /*13fc*/ 	.word	0x00028860
        /*1400*/ 	.short	0x010a
        /*1402*/ 	.byte	0x3f
	.zero		1


	//   ....[82]....
        /*1404*/ 	.word	0x000280a0
        /*1408*/ 	.word	0x00000003
        /*140c*/ 	.word	0x00028860
        /*1410*/ 	.short	0x010a
        /*1412*/ 	.byte	0x3f
	.zero		1


	//   ....[83]....
        /*1414*/ 	.word	0x00028100
        /*1418*/ 	.word	0x00000059
        /*141c*/ 	.word	0x00028890
        /*1420*/ 	.short	0x010a
        /*1422*/ 	.byte	0x3f
	.zero		1


	//   ....[84]....
        /*1424*/ 	.word	0x00028610
        /*1428*/ 	.word	0x00000059
        /*142c*/ 	.word	0x00028890
        /*1430*/ 	.short	0x010a
        /*1432*/ 	.byte	0x3f
	.zero		1


	//   ....[85]....
        /*1434*/ 	.word	0x00028b20
        /*1438*/ 	.word	0x00000059
        /*143c*/ 	.word	0x00028890
        /*1440*/ 	.short	0x010a
        /*1442*/ 	.byte	0x3f
	.zero		1


	//   ....[86]....
        /*1444*/ 	.word	0x00028ff0
        /*1448*/ 	.word	0x00000059
        /*144c*/ 	.word	0x000288b0
        /*1450*/ 	.short	0x010a
        /*1452*/ 	.byte	0x3f
	.zero		1


	//   ....[87]....
        /*1454*/ 	.word	0x000297f0
        /*1458*/ 	.word	0x00000012
        /*145c*/ 	.word	0x00028800
        /*1460*/ 	.short	0x010a
        /*1462*/ 	.byte	0x3f
	.zero		1


	//   ....[88]....
        /*1464*/ 	.word	0x0002a360
        /*1468*/ 	.word	0x00000012
        /*146c*/ 	.word	0x00028800
        /*1470*/ 	.short	0x010a
        /*1472*/ 	.byte	0x3f
	.zero		1


	//   ....[89]....
        /*1474*/ 	.word	0x0002a3b0
        /*1478*/ 	.word	0x0000005a
        /*147c*/ 	.word	0x00028830
        /*1480*/ 	.short	0x010a
        /*1482*/ 	.byte	0x3f
	.zero		1


	//   ....[90]....
        /*1484*/ 	.word	0x0002a400
        /*1488*/ 	.word	0x00000019
        /*148c*/ 	.word	0x00028830
        /*1490*/ 	.short	0x010a
        /*1492*/ 	.byte	0x3f
	.zero		1


	//   ....[91]....
        /*1494*/ 	.word	0x0002a450
        /*1498*/ 	.word	0x000000cc
        /*149c*/ 	.word	0x00028850
        /*14a0*/ 	.short	0x010a
        /*14a2*/ 	.byte	0x3f
	.zero		1


	//   ....[92]....
        /*14a4*/ 	.word	0x0002a4a0
        /*14a8*/ 	.word	0x00000019
        /*14ac*/ 	.word	0x00028830
        /*14b0*/ 	.short	0x010a
        /*14b2*/ 	.byte	0x3f
	.zero		1


	//   ....[93]....
        /*14b4*/ 	.word	0x0002a4f0
        /*14b8*/ 	.word	0x000000cd
        /*14bc*/ 	.word	0x00028850
        /*14c0*/ 	.short	0x010a
        /*14c2*/ 	.byte	0x3f
	.zero		1


	//   ....[94]....
        /*14c4*/ 	.word	0x0002a540
        /*14c8*/ 	.word	0x00000019
        /*14cc*/ 	.word	0x00028830
        /*14d0*/ 	.short	0x010a
        /*14d2*/ 	.byte	0x3f
	.zero		1


	//   ....[95]....
        /*14d4*/ 	.word	0x0002a590
        /*14d8*/ 	.word	0x000000cd
        /*14dc*/ 	.word	0x00028850
        /*14e0*/ 	.short	0x010a
        /*14e2*/ 	.byte	0x3f
	.zero		1


	//   ....[96]....
        /*14e4*/ 	.word	0x0002a5e0
        /*14e8*/ 	.word	0x0000000b
        /*14ec*/ 	.word	0x00028850
        /*14f0*/ 	.short	0x010a
        /*14f2*/ 	.byte	0x3f
	.zero		1


	//   ....[97]....
        /*14f4*/ 	.word	0x0002b1d0
        /*14f8*/ 	.word	0x00000016
        /*14fc*/ 	.word	0x00028820
        /*1500*/ 	.short	0x010a
        /*1502*/ 	.byte	0x3f
	.zero		1


	//   ....[98]....
        /*1504*/ 	.word	0x0002b220
        /*1508*/ 	.word	0x00000003
        /*150c*/ 	.word	0x000288a0
        /*1510*/ 	.short	0x010a
        /*1512*/ 	.byte	0x3f
	.zero		1


	//   ....[99]....
        /*1514*/ 	.word	0x0002b270
        /*1518*/ 	.word	0x00000003
        /*151c*/ 	.word	0x000288c0
        /*1520*/ 	.short	0x010a
        /*1522*/ 	.byte	0x3f
	.zero		1


	//   ....[100]....
        /*1524*/ 	.word	0x0002b2c0
        /*1528*/ 	.word	0x0000000b
        /*152c*/ 	.word	0x000288a0
        /*1530*/ 	.short	0x010a
        /*1532*/ 	.byte	0x3f
	.zero		1


	//   ....[101]....
        /*1534*/ 	.word	0x0002b310
        /*1538*/ 	.word	0x0000000b
        /*153c*/ 	.word	0x000288c0
        /*1540*/ 	.short	0x010a
        /*1542*/ 	.byte	0x3f
	.zero		1


	//   ....[102]....
        /*1544*/ 	.word	0x0002b430
        /*1548*/ 	.word	0x00000007
        /*154c*/ 	.word	0x00028840
        /*1550*/ 	.short	0x010a
        /*1552*/ 	.byte	0x3f
	.zero		1


	//   ....[103]....
        /*1554*/ 	.word	0x0002c9e0
        /*1558*/ 	.word	0x00000016
        /*155c*/ 	.word	0x00028820
        /*1560*/ 	.short	0x010a
        /*1562*/ 	.byte	0x3f
	.zero		1


	//   ....[104]....
        /*1564*/ 	.word	0x0002ca30
        /*1568*/ 	.word	0x00000006
        /*156c*/ 	.word	0x00028840
        /*1570*/ 	.short	0x010a
        /*1572*/ 	.byte	0x3f
	.zero		1


	//   ....[105]....
        /*1574*/ 	.word	0x0002d3b0
        /*1578*/ 	.word	0x00000006
        /*157c*/ 	.word	0x00028860
        /*1580*/ 	.short	0x010a
        /*1582*/ 	.byte	0x3f
	.zero		1


	//   ....[106]....
        /*1584*/ 	.word	0x0002de20
        /*1588*/ 	.word	0x00000000
        /*158c*/ 	.word	0x00028860
        /*1590*/ 	.short	0x010a
        /*1592*/ 	.byte	0x3f
	.zero		1


	//   ....[107]....
        /*1594*/ 	.word	0x0002f240
        /*1598*/ 	.word	0x00000007
        /*159c*/ 	.word	0x00028820
        /*15a0*/ 	.short	0x010a
        /*15a2*/ 	.byte	0x3f
	.zero		1


	//   ....[108]....
        /*15a4*/ 	.word	0x0002f3e0
        /*15a8*/ 	.word	0x00000005
        /*15ac*/ 	.word	0x00028840
        /*15b0*/ 	.short	0x010a
        /*15b2*/ 	.byte	0x3f
	.zero		1


	//   ....[109]....
        /*15b4*/ 	.word	0x0002f430
        /*15b8*/ 	.word	0x00000003
        /*15bc*/ 	.word	0x00028840
        /*15c0*/ 	.short	0x010a
        /*15c2*/ 	.byte	0x3f
	.zero		1


	//   ....[110]....
        /*15c4*/ 	.word	0x0002f480
        /*15c8*/ 	.word	0x00000005
        /*15cc*/ 	.word	0x00028860
        /*15d0*/ 	.short	0x010a
        /*15d2*/ 	.byte	0x3f
	.zero		1


	//----- nvinfo : EIATTR_NUM_MBARRIERS
	.align		4
.L_999:
        /*15d4*/ 	.byte	0x03, 0x38
        /*15d6*/ 	.short	0x0016


	//----- nvinfo : EIATTR_EXIT_INSTR_OFFSETS
	.align		4
        /*15d8*/ 	.byte	0x04, 0x1c
        /*15da*/ 	.short	(.L_1001 - .L_1000)


	//   ....[0]....
.L_1000:
        /*15dc*/ 	.word	0x000280f0


	//----- nvinfo : EIATTR_MAX_THREADS
	.align		4
.L_1001:
        /*15e0*/ 	.byte	0x04, 0x05
        /*15e2*/ 	.short	(.L_1003 - .L_1002)
.L_1002:
        /*15e4*/ 	.word	0x00000180
        /*15e8*/ 	.word	0x00000001
        /*15ec*/ 	.word	0x00000001


	//----- nvinfo : EIATTR_CRS_STACK_SIZE
	.align		4
.L_1003:
        /*15f0*/ 	.byte	0x04, 0x1e
        /*15f2*/ 	.short	(.L_1005 - .L_1004)
.L_1004:
        /*15f4*/ 	.word	0x00000000


	//----- nvinfo : EIATTR_CBANK_PARAM_SIZE
	.align		4
.L_1005:
        /*15f8*/ 	.byte	0x03, 0x19
        /*15fa*/ 	.short	0x0af0


	//----- nvinfo : EIATTR_PARAM_CBANK
	.align		4
        /*15fc*/ 	.byte	0x04, 0x0a
        /*15fe*/ 	.short	(.L_1007 - .L_1006)
	.align		4
.L_1006:
        /*1600*/ 	.word	index@(.nv.constant0._ZN7cutlass13device_kernelIN5flash11enable_sm90INS1_16FlashAttnFwdSm90INS1_25CollectiveMainloopFwdSm90ILi2EN4cute5tupleIJNS5_1CILi1EEES8_S8_EEENS6_IJNS7_ILi128EEESA_SA_EEELi128ENS_6half_tEfNS_4arch4Sm90ELb0ELb1ELb1ELb1ELb1ELb1ELb0ELb1ELb1ELb1ELb1ELb0EEENS1_21CollectiveEpilogueFwdISB_S9_SC_SE_Li256ELb1ELb1ELb1ELb0EEENS1_36VarlenDynamicPersistentTileSchedulerILi128ELi128ELi256ELi128ELb1ELb1ELb1ELb1ELb0ELb1EEEEEEEEEvNT_6ParamsE)
        /*1604*/ 	.short	0x0210
        /*1606*/ 	.short	0x0af0


	//----- nvinfo : EIATTR_SW_WAR
	.align		4
.L_1007:
        /*1608*/ 	.byte	0x04, 0x36
        /*160a*/ 	.short	(.L_1009 - .L_1008)
.L_1008:
        /*160c*/ 	.word	0x00000008
.L_1009:


//--------------------- .nv.info._ZN7cutlass13device_kernelIN5flash11enable_sm90INS1_16FlashAttnFwdSm90INS1_25CollectiveMainloopFwdSm90ILi2EN4cute5tupleIJNS5_1CILi1EEES8_S8_EEENS6_IJNS7_ILi128EEESA_SA_EEELi128ENS_6half_tEfNS_4arch4Sm90ELb1ELb0ELb1ELb0ELb1ELb0ELb0ELb1ELb1ELb1ELb1ELb0EEENS1_21CollectiveEpilogueFwdISB_S9_SC_SE_Li256ELb0ELb1ELb1ELb0EEENS1_19SingleTileSchedulerILb0ELb1ELb1ELi128EEEEEEEEEvNT_6ParamsE --------------------------
	.section	.nv.info._ZN7cutlass13device_kernelIN5flash11enable_sm90INS1_16FlashAttnFwdSm90INS1_25CollectiveMainloopFwdSm90ILi2EN4cute5tupleIJNS5_1CILi1EEES8_S8_EEENS6_IJNS7_ILi128EEESA_SA_EEELi128ENS_6half_tEfNS_4arch4Sm90ELb1ELb0ELb1ELb0ELb1ELb0ELb0ELb1ELb1ELb1ELb1ELb0EEENS1_21CollectiveEpilogueFwdISB_S9_SC_SE_Li256ELb0ELb1ELb1ELb0EEENS1_19SingleTileSchedulerILb0ELb1ELb1ELi128EEEEEEEEEvNT_6ParamsE,"",@"SHT_CUDA_INFO"
	.sectionflags	@""
	.align	4


	//----- nvinfo : EIATTR_CUDA_API_VERSION
	.align		4
        /*0000*/ 	.byte	0x04, 0x37
        /*0002*/ 	.short	(.L_1011 - .L_1010)
.L_1010:
        /*0004*/ 	.word	0x00000082


	//----- nvinfo : EIATTR_KPARAM_INFO
	.align		4
.L_1011:
        /*0008*/ 	.byte	0x04, 0x17
        /*000a*/ 	.short	(.L_1013 - .L_1012)
.L_1012:
        /*000c*/ 	.word	0x00000000
        /*0010*/ 	.short	0x0000
        /*0012*/ 	.short	0x0070
        /*0014*/ 	.byte	0x00, 0xf0, 0x01, 0x28


	//----- nvinfo : EIATTR_SPARSE_MMA_MASK
	.align		4
.L_1013:
        /*0018*/ 	.byte	0x03, 0x50
        /*001a*/ 	.short	0x0000


	//----- nvinfo : EIATTR_MAXREG_COUNT
	.align		4
        /*001c*/ 	.byte	0x03, 0x1b
        /*001e*/ 	.short	0x00a8


	//----- nvinfo : EIATTR_NUM_BARRIERS
	.align		4
        /*0020*/ 	.byte	0x02, 0x4c
        /*0022*/ 	.byte	0x10
	.zero		1


	//----- nvinfo : EIATTR_EXTERNS
	.align		4
        /*0024*/ 	.byte	0x04, 0x0f
        /*0026*/ 	.short	(.L_1015 - .L_1014)


	//   ....[0]....
	.align		4
.L_1014:
        /*0028*/ 	.word	index@(__assertfail)


	//----- nvinfo : EIATTR_MERCURY_ISA_VERSION
	.align		4
.L_1015:
        /*002c*/ 	.byte	0x03, 0x5f
        /*002e*/ 	.short	0x0101


	//----- nvinfo : EIATTR_INT_WARP_WIDE_INSTR_OFFSETS
	.align		4
        /*0030*/ 	.byte	0x04, 0x31
        /*0032*/ 	.short	(.L_1017 - .L_1016)


	//   ....[0]....
.L_1016:
        /*0034*/ 	.word	0x000000b0


	//   ....[1]....
        /*0038*/ 	.word	0x000000c0


	//   ....[2]....
        /*003c*/ 	.word	0x00000160


	//----- nvinfo : EIATTR_COOP_GROUP_MASK_REGIDS
	.align		4
.L_1017:
        /*0040*/ 	.byte	0x04, 0x29
        /*0042*/ 	.short	(.L_1019 - .L_1018)


	//   ....[0]....
.L_1018:
        /*0044*/ 	.word	0xffffffff


	//   ....[1]....
        /*0048*/ 	.word	0xffffffff


	//   ....[2]....
        /*004c*/ 	.word	0xffffffff


	//   ....[3]....
        /*0050*/ 	.word	0xffffffff


	//   ....[4]....
        /*0054*/ 	.word	0xffffffff


	//   ....[5]....
        /*0058*/ 	.word	0xffffffff


	//   ....[6]....
        /*005c*/ 	.word	0xffffffff


	//   ....[7]....
        /*0060*/ 	.word	0xffffffff


	//   ....[8]....
        /*0064*/ 	.word	0xffffffff


	//   ....[9]....
        /*0068*/ 	.word	0xffffffff


	//   ....[10]....
        /*006c*/ 	.word	0xffffffff


	//   ....[11]....
        /*0070*/ 	.word	0xffffffff


	//   ....[12]....
        /*0074*/ 	.word	0xffffffff


	//   ....[13]....
        /*0078*/ 	.word	0xffffffff


	//   ....[14]....
        /*007c*/ 	.word	0xffffffff


	//   ....[15]....
        /*0080*/ 	.word	0xffffffff


	//   ....[16]....
        /*0084*/ 	.word	0xffffffff


	//   ....[17]....
        /*0088*/ 	.word	0xffffffff


	//   ....[18]....
        /*008c*/ 	.word	0xffffffff


	//   ....[19]....
        /*0090*/ 	.word	0xffffffff


	//   ....[20]....
        /*0094*/ 	.word	0xffffffff


	//   ....[21]....
        /*0098*/ 	.word	0xffffffff


	//   ....[22]....
        /*009c*/ 	.word	0xffffffff


	//   ....[23]....
        /*00a0*/ 	.word	0xffffffff


	//   ....[24]....
        /*00a4*/ 	.word	0xffffffff


	//   ....[25]....
        /*00a8*/ 	.word	0xffffffff


	//   ....[26]....
        /*00ac*/ 	.word	0xffffffff


	//   ....[27]....
        /*00b0*/ 	.word	0xffffffff


	//   ....[28]....
        /*00b4*/ 	.word	0xffffffff


	//   ....[29]....
        /*00b8*/ 	.word	0xffffffff


	//   ....[30]....
        /*00bc*/ 	.word	0xffffffff


	//   ....[31]....
        /*00c0*/ 	.word	0xffffffff


	//   ....[32]....
        /*00c4*/ 	.word	0xffffffff


	//   ....[33]....
        /*00c8*/ 	.word	0xffffffff


	//   ....[34]....
        /*00cc*/ 	.word	0xffffffff


	//   ....[35]....
        /*00d0*/ 	.word	0xffffffff


	//   ....[36]....
        /*00d4*/ 	.word	0xffffffff


	//   ....[37]....
        /*00d8*/ 	.word	0xffffffff


	//   ....[38]....
        /*00dc*/ 	.word	0xffffffff


	//   ....[39]....
        /*00e0*/ 	.word	0xffffffff


	//   ....[40]....
        /*00e4*/ 	.word	0xffffffff


	//   ....[41]....
        /*00e8*/ 	.word	0xffffffff


	//   ....[42]....
        /*00ec*/ 	.word	0xffffffff


	//   ....[43]....
        /*00f0*/ 	.word	0xffffffff


	//   ....[44]....
        /*00f4*/ 	.word	0xffffffff


	//   ....[45]....
        /*00f8*/ 	.word	0xffffffff


	//   ....[46]....
        /*00fc*/ 	.word	0xffffffff


	//   ....[47]....
        /*0100*/ 	.word	0xffffffff


	//   ....[48]....
        /*0104*/ 	.word	0xffffffff


	//   ....[49]....
        /*0108*/ 	.word	0xffffffff


	//   ....[50]....
        /*010c*/ 	.word	0xffffffff


	//   ....[51]....
        /*0110*/ 	.word	0xffffffff


	//   ....[52]....
        /*0114*/ 	.word	0xffffffff


	//   ....[53]....
        /*0118*/ 	.word	0xffffffff


	//   ....[54]....
        /*011c*/ 	.word	0xffffffff


	//   ....[55]....
        /*0120*/ 	.word	0xffffffff


	//   ....[56]....
        /*0124*/ 	.word	0xffffffff


	//   ....[57]....
        /*0128*/ 	.word	0xffffffff


	//   ....[58]....
        /*012c*/ 	.word	0xffffffff


	//   ....[59]....
        /*0130*/ 	.word	0xffffffff


	//   ....[60]....
        /*0134*/ 	.word	0xffffffff


	//   ....[61]....
        /*0138*/ 	.word	0xffffffff


	//   ....[62]....
        /*013c*/ 	.word	0xffffffff


	//   ....[63]....
        /*0140*/ 	.word	0xffffffff


	//   ....[64]....
        /*0144*/ 	.word	0xffffffff


	//   ....[65]....
        /*0148*/ 	.word	0xffffffff


	//   ....[66]....
        /*014c*/ 	.word	0xffffffff


	//   ....[67]....
        /*0150*/ 	.word	0xffffffff


	//   ....[68]....
        /*0154*/ 	.word	0xffffffff


	//   ....[69]....
        /*0158*/ 	.word	0xffffffff


	//   ....[70]....
        /*015c*/ 	.word	0xffffffff


	//   ....[71]....
        /*0160*/ 	.word	0xffffffff


	//   ....[72]....
        /*0164*/ 	.word	0xffffffff


	//   ....[73]....
        /*0168*/ 	.word	0xffffffff


	//   ....[74]....
        /*016c*/ 	.word	0xffffffff


	//   ....[75]....
        /*0170*/ 	.word	0xffffffff


	//   ....[76]....
        /*0174*/ 	.word	0xffffffff


	//   ....[77]....
        /*0178*/ 	.word	0xffffffff


	//   ....[78]....
        /*017c*/ 	.word	0xffffffff


	//   ....[79]....
        /*0180*/ 	.word	0xffffffff


	//   ....[80]....
        /*0184*/ 	.word	0xffffffff


	//   ....[81]....
        /*0188*/ 	.word	0xffffffff


	//   ....[82]....
        /*018c*/ 	.word	0xffffffff


	//   ....[83]....
        /*0190*/ 	.word	0xffffffff


	//   ....[84]....
        /*0194*/ 	.word	0xffffffff


	//   ....[85]....
        /*0198*/ 	.word	0xffffffff


	//   ....[86]....
        /*019c*/ 	.word	0xffffffff


	//   ....[87]....
        /*01a0*/ 	.word	0xffffffff


	//   ....[88]....
        /*01a4*/ 	.word	0xffffffff


	//   ....[89]....
        /*01a8*/ 	.word	0xffffffff


	//   ....[90]....
        /*01ac*/ 	.word	0xffffffff


	//   ....[91]....
        /*01b0*/ 	.word	0xffffffff


	//   ....[92]....
        /*01b4*/ 	.word	0xffffffff


	//   ....[93]....
        /*01b8*/ 	.word	0xffffffff


	//   ....[94]....
        /*01bc*/ 	.word	0xffffffff


	//   ....[95]....
        /*01c0*/ 	.word	0xffffffff


	//   ....[96]....
        /*01c4*/ 	.word	0xffffffff


	//   ....[97]....
        /*01c8*/ 	.word	0xffffffff


	//   ....[98]....
        /*01cc*/ 	.word	0xffffffff


	//   ....[99]....
        /*01d0*/ 	.word	0xffffffff


	//   ....[100]....
        /*01d4*/ 	.word	0xffffffff


	//   ....[101]....
        /*01d8*/ 	.word	0xffffffff


	//   ....[102]....
        /*01dc*/ 	.word	0xffffffff


	//   ....[103]....
        /*01e0*/ 	.word	0xffffffff


	//   ....[104]....
        /*01e4*/ 	.word	0xffffffff


	//   ....[105]....
        /*01e8*/ 	.word	0xffffffff


	//   ....[106]....
        /*01ec*/ 	.word	0xffffffff


	//   ....[107]....
        /*01f0*/ 	.word	0xffffffff


	//   ....[108]....
        /*01f4*/ 	.word	0xffffffff


	//   ....[109]....
        /*01f8*/ 	.word	0xffffffff


	//   ....[110]....
        /*01fc*/ 	.word	0xffffffff


	//   ....[111]....
        /*0200*/ 	.word	0xffffffff


	//   ....[112]....
        /*0204*/ 	.word	0xffffffff


	//   ....[113]....
        /*0208*/ 	.word	0xffffffff


	//   ....[114]....
        /*020c*/ 	.word	0xffffffff


	//   ....[115]....
        /*0210*/ 	.word	0xffffffff


	//   ....[116]....
        /*0214*/ 	.word	0xffffffff


	//   ....[117]....
        /*0218*/ 	.word	0x0500000f


	//   ....[118]....
        /*021c*/ 	.word	0x0500000f


	//   ....[119]....
        /*0220*/ 	.word	0x0500000f


	//   ....[120]....
        /*0224*/ 	.word	0x0500000f


	//   ....[121]....
        /*0228*/ 	.word	0x0500000f


	//   ....[122]....
        /*022c*/ 	.word	0x0500000f


	//   ....[123]....
        /*0230*/ 	.word	0x0500000f


	//   ....[124]....
        /*0234*/ 	.word	0x0500000f


	//   ....[125]....
        /*0238*/ 	.word	0x0500000f


	//   ....[126]....
        /*023c*/ 	.word	0x0500000f


	//   ....[127]....
        /*0240*/ 	.word	0x0500000f


	//   ....[128]....
        /*0244*/ 	.word	0x0500000f


	//   ....[129]....
        /*0248*/ 	.word	0x0500000f


	//   ....[130]....
        /*024c*/ 	.word	0x0500000f


	//   ....[131]....
        /*0250*/ 	.word	0x0500000f


	//   ....[132]....
        /*0254*/ 	.word	0x0500000f


	//   ....[133]....
        /*0258*/ 	.word	0x0500000f


	//   ....[134]....
        /*025c*/ 	.word	0x0500000f


	//   ....[135]....
        /*0260*/ 	.word	0x0500000f


	//   ....[136]....
        /*0264*/ 	.word	0x0500000f


	//   ....[137]....
        /*0268*/ 	.word	0x0500000f


	//   ....[138]....
        /*026c*/ 	.word	0x0500000f


	//   ....[139]....
        /*0270*/ 	.word	0x0500000f


	//   ....[140]....
        /*0274*/ 	.word	0x0500000f


	//   ....[141]....
        /*0278*/ 	.word	0x0500000f


	//   ....[142]....
        /*027c*/ 	.word	0x0500000f


	//   ....[143]....
        /*0280*/ 	.word	0x0500000f


	//   ....[144]....
        /*0284*/ 	.word	0x0500000f


	//   ....[145]....
        /*0288*/ 	.word	0x0500000f


	//   ....[146]....
        /*028c*/ 	.word	0x0500000f


	//   ....[147]....
        /*0290*/ 	.word	0x0500000f


	//   ....[148]....
        /*0294*/ 	.word	0x0500000f


	//   ....[149]....
        /*0298*/ 	.word	0x0500000f


	//   ....[150]....
        /*029c*/ 	.word	0x0500000f


	//   ....[151]....
        /*02a0*/ 	.word	0x0500000f


	//   ....[152]....
        /*02a4*/ 	.word	0x0500000f


	//   ....[153]....
        /*02a8*/ 	.word	0x0500000f


	//   ....[154]....
        /*02ac*/ 	.word	0x0500000f


	//   ....[155]....
        /*02b0*/ 	.word	0x0500000f


	//   ....[156]....
        /*02b4*/ 	.word	0x0500000f


	//   ....[157]....
        /*02b8*/ 	.word	0x0500000f


	//   ....[158]....
        /*02bc*/ 	.word	0x0500000f


	//   ....[159]....
        /*02c0*/ 	.word	0x0500000f


	//   ....[160]....
        /*02c4*/ 	.word	0x0500000f


	//   ....[161]....
        /*02c8*/ 	.word	0x0500000f


	//   ....[162]....
        /*02cc*/ 	.word	0x0500000f


	//   ....[163]....
        /*02d0*/ 	.word	0x0500000f


	//   ....[164]....
        /*02d4*/ 	.word	0x0500000f


	//   ....[165]....
        /*02d8*/ 	.word	0x0500000f


	//   ....[166]....
        /*02dc*/ 	.word	0x0500000f


	//   ....[167]....
        /*02e0*/ 	.word	0x0500000f


	//   ....[168]....
        /*02e4*/ 	.word	0x0500000f


	//   ....[169]....
        /*02e8*/ 	.word	0x0500000f


	//   ....[170]....
        /*02ec*/ 	.word	0x0500000f


	//   ....[171]....
        /*02f0*/ 	.word	0x0500000f


	//   ....[172]....
        /*02f4*/ 	.word	0x0500000f


	//   ....[173]....
        /*02f8*/ 	.word	0x0500000f


	//   ....[174]....
        /*02fc*/ 	.word	0x0500000f


	//   ....[175]....
        /*0300*/ 	.word	0x0500000f


	//   ....[176]....
        /*0304*/ 	.word	0x0500000f


	//   ....[177]....
        /*0308*/ 	.word	0x0500000f


	//   ....[178]....
        /*030c*/ 	.word	0x0500000f


	//   ....[179]....
        /*0310*/ 	.word	0x0500000f


	//   ....[180]....
        /*0314*/ 	.word	0x0500000f


	//   ....[181]....
        /*0318*/ 	.word	0x0500000f


	//   ....[182]....
        /*031c*/ 	.word	0x0500000f


	//   ....[183]....
        /*0320*/ 	.word	0x0500000f


	//   ....[184]....
        /*0324*/ 	.word	0x0500000f


	//   ....[185]....
        /*0328*/ 	.word	0x0500000f


	//   ....[186]....
        /*032c*/ 	.word	0x0500000f


	//   ....[187]....
        /*0330*/ 	.word	0x0500000f


	//   ....[188]....
        /*0334*/ 	.word	0x0500000f


	//   ....[189]....
        /*0338*/ 	.word	0x0500000f


	//   ....[190]....
        /*033c*/ 	.word	0x0500000f


	//   ....[191]....
        /*0340*/ 	.word	0x0500000f


	//   ....[192]....
        /*0344*/ 	.word	0x0500000f


	//   ....[193]....
        /*0348*/ 	.word	0x0500000f


	//   ....[194]....
        /*034c*/ 	.word	0x0500000f


	//   ....[195]....
        /*0350*/ 	.word	0x0500000f


	//   ....[196]....
        /*0354*/ 	.word	0x0500000f


	//   ....[197]....
        /*0358*/ 	.word	0x0500000f


	//   ....[198]....
        /*035c*/ 	.word	0x0500000f


	//----- nvinfo : EIATTR_COOP_GROUP_INSTR_OFFSETS
	.align		4
.L_1019:
        /*0360*/ 	.byte	0x04, 0x28
        /*0362*/ 	.short	(.L_1021 - .L_1020)


	//   ....[0]....
.L_1020:
        /*0364*/ 	.word	0x00000070


	//   ....[1]....
        /*0368*/ 	.word	0x00000080


	//   ....[2]....
        /*036c*/ 	.word	0x000002c0


	//   ....[3]....
        /*0370*/ 	.word	0x00000420


	//   ....[4]....
        /*0374*/ 	.word	0x00000540


	//   ....[5]....
        /*0378*/ 	.word	0x000006a0


	//   ....[6]....
        /*037c*/ 	.word	0x00001170


	//   ....[7]....
        /*0380*/ 	.word	0x00001c70


	//   ....[8]....
        /*0384*/ 	.word	0x00001fe0


	//   ....[9]....
        /*0388*/ 	.word	0x00002950


	//   ....[10]....
        /*038c*/ 	.word	0x000029d0


	//   ....[11]....
        /*0390*/ 	.word	0x000034a0


	//   ....[12]....
        /*0394*/ 	.word	0x00003520


	//   ....[13]....
        /*0398*/ 	.word	0x00004be0


	//   ....[14]....
        /*039c*/ 	.word	0x00005280


	//   ....[15]....
        /*03a0*/ 	.word	0x000057e0


	//   ....[16]....
        /*03a4*/ 	.word	0x000058e0


	//   ....[17]....
        /*03a8*/ 	.word	0x00006220


	//   ....[18]....
        /*03ac*/ 	.word	0x00006270


	//   ....[19]....
        /*03b0*/ 	.word	0x00008850


	//   ....[20]....
        /*03b4*/ 	.word	0x00008880


	//   ....[21]....
        /*03b8*/ 	.word	0x000088a0


	//   ....[22]....
        /*03bc*/ 	.word	0x000088c0


	//   ....[23]....
        /*03c0*/ 	.word	0x00009d50


	//   ....[24]....
        /*03c4*/ 	.word	0x00009d70


	//   ....[25]....
        /*03c8*/ 	.word	0x00009e50


	//   ....[26]....
        /*03cc*/ 	.word	0x00009e60


	//   ....[27]....
        /*03d0*/ 	.word	0x0000ae30


	//   ....[28]....
        /*03d4*/ 	.word	0x0000ae70


	//   ....[29]....
        /*03d8*/ 	.word	0x0000aeb0


	//   ....[30]....
        /*03dc*/ 	.word	0x0000aed0


	//   ....[31]....
        /*03e0*/ 	.word	0x0000af00


	//   ....[32]....
        /*03e4*/ 	.word	0x0000af10


	//   ....[33]....
        /*03e8*/ 	.word	0x0000b550


	//   ....[34]....
        /*03ec*/ 	.word	0x0000b560


	//   ....[35]....
        /*03f0*/ 	.word	0x0000bf90


	//   ....[36]....
        /*03f4*/ 	.word	0x0000d170


	//   ....[37]....
        /*03f8*/ 	.word	0x0000d1a0


	//   ....[38]....
        /*03fc*/ 	.word	0x0000d1b0


	//   ....[39]....
        /*0400*/ 	.word	0x0000d1c0


	//   ....[40]....
        /*0404*/ 	.word	0x0000d1d0


	//   ....[41]....
        /*0408*/ 	.word	0x0000d1e0


	//   ....[42]....
        /*040c*/ 	.word	0x0000d1f0


	//   ....[43]....
        /*0410*/ 	.word	0x0000d210


	//   ....[44]....
        /*0414*/ 	.word	0x0000d280


	//   ....[45]....
        /*0418*/ 	.word	0x0000d2b0


	//   ....[46]....
        /*041c*/ 	.word	0x0000d370


	//   ....[47]....
        /*0420*/ 	.word	0x0000d3a0


	//   ....[48]....
        /*0424*/ 	.word	0x0000d3e0


	//   ....[49]....
        /*0428*/ 	.word	0x0000d3f0


	//   ....[50]....
        /*042c*/ 	.word	0x0000d430


	//   ....[51]....
        /*0430*/ 	.word	0x0000d460


	//   ....[52]....
        /*0434*/ 	.word	0x0000daf0


	//   ....[53]....
        /*0438*/ 	.word	0x0000db20


	//   ....[54]....
        /*043c*/ 	.word	0x0000db50


	//   ....[55]....
        /*0440*/ 	.word	0x0000db80


	//   ....[56]....
        /*0444*/ 	.word	0x0000dba0


	//   ....[57]....
        /*0448*/ 	.word	0x0000dc20


	//   ....[58]....
        /*044c*/ 	.word	0x0000dc50


	//   ....[59]....
        /*0450*/ 	.word	0x0000dc60


	//   ....[60]....
        /*0454*/ 	.word	0x0000dd40


	//   ....[61]....
        /*0458*/ 	.word	0x0000dd60


	//   ....[62]....
        /*045c*/ 	.word	0x0000dd70


	//   ....[63]....
        /*0460*/ 	.word	0x0000ddc0


	//   ....[64]....
        /*0464*/ 	.word	0x0000de60


	//   ....[65]....
        /*0468*/ 	.word	0x0000de80


	//   ....[66]....
        /*046c*/ 	.word	0x0000de90


	//   ....[67]....
        /*0470*/ 	.word	0x0000ded0


	//   ....[68]....
        /*0474*/ 	.word	0x0000e5e0


	//   ....[69]....
        /*0478*/ 	.word	0x0000e610


	//   ....[70]....
        /*047c*/ 	.word	0x0000e620


	//   ....[71]....
        /*0480*/ 	.word	0x0000e630


	//   ....[72]....
        /*0484*/ 	.word	0x0000e660


	//   ....[73]....
        /*0488*/ 	.word	0x0000e6a0


	//   ....[74]....
        /*048c*/ 	.word	0x0000e6b0


	//   ....[75]....
        /*0490*/ 	.word	0x0000e6d0


	//   ....[76]....
        /*0494*/ 	.word	0x0000e730


	//   ....[77]....
        /*0498*/ 	.word	0x0000e740


	//   ....[78]....
        /*049c*/ 	.word	0x0000e760


	//   ....[79]....
        /*04a0*/ 	.word	0x0000e7c0


	//   ....[80]....
        /*04a4*/ 	.word	0x0000e7e0


	//   ....[81]....
        /*04a8*/ 	.word	0x0000e7f0


	//   ....[82]....
        /*04ac*/ 	.word	0x0000e820


	//   ....[83]....
        /*04b0*/ 	.word	0x0000e830


	//   ....[84]....
        /*04b4*/ 	.word	0x0000eab0


	//   ....[85]....
        /*04b8*/ 	.word	0x0000ead0


	//   ....[86]....
        /*04bc*/ 	.word	0x0000eae0


	//   ....[87]....
        /*04c0*/ 	.word	0x0000eb00


	//   ....[88]....
        /*04c4*/ 	.word	0x0000eb70


	//   ....[89]....
        /*04c8*/ 	.word	0x0000eba0


	//   ....[90]....
        /*04cc*/ 	.word	0x0000ebf0


	//   ....[91]....
        /*04d0*/ 	.word	0x0000ec20


	//   ....[92]....
        /*04d4*/ 	.word	0x0000ec70


	//   ....[93]....
        /*04d8*/ 	.word	0x0000eca0


	//   ....[94]....
        /*04dc*/ 	.word	0x0000ecf0


	//   ....[95]....
        /*04e0*/ 	.word	0x0000ed20


	//   ....[96]....
        /*04e4*/ 	.word	0x0000ed70


	//   ....[97]....
        /*04e8*/ 	.word	0x0000eda0


	//   ....[98]....
        /*04ec*/ 	.word	0x0000edf0


	//   ....[99]....
        /*04f0*/ 	.word	0x0000ee20


	//   ....[100]....
        /*04f4*/ 	.word	0x0000f280


	//   ....[101]....
        /*04f8*/ 	.word	0x0000f2b0


	//   ....[102]....
        /*04fc*/ 	.word	0x0000f2e0


	//   ....[103]....
        /*0500*/ 	.word	0x0000f310


	//   ....[104]....
        /*0504*/ 	.word	0x0000f340


	//   ....[105]....
        /*0508*/ 	.word	0x0000f350


	//   ....[106]....
        /*050c*/ 	.word	0x0000f370


	//   ....[107]....
        /*0510*/ 	.word	0x0000f390


	//   ....[108]....
        /*0514*/ 	.word	0x0000f3b0


	//   ....[109]....
        /*0518*/ 	.word	0x0000f3d0


	//   ....[110]....
        /*051c*/ 	.word	0x0000f450


	//   ....[111]....
        /*0520*/ 	.word	0x0000f470


	//   ....[112]....
        /*0524*/ 	.word	0x0000f4a0


	//   ....[113]....
        /*0528*/ 	.word	0x0000f4c0


	//   ....[114]....
        /*052c*/ 	.word	0x0000f670


	//   ....[115]....
        /*0530*/ 	.word	0x0000f680


	//   ....[116]....
        /*0534*/ 	.word	0x0000f8e0


	//   ....[117]....
        /*0538*/ 	.word	0x0000fe40


	//   ....[118]....
        /*053c*/ 	.word	0x0000ff30


	//   ....[119]....
        /*0540*/ 	.word	0x0000ffd0


	//   ....[120]....
        /*0544*/ 	.word	0x00010030


	//   ....[121]....
        /*0548*/ 	.word	0x00010100


	//   ....[122]....
        /*054c*/ 	.word	0x00010170


	//   ....[123]....
        /*0550*/ 	.word	0x00010230


	//   ....[124]....
        /*0554*/ 	.word	0x000102a0


	//   ....[125]....
        /*0558*/ 	.word	0x00010380


	//   ....[126]....
        /*055c*/ 	.word	0x00010400


	//   ....[127]....
        /*0560*/ 	.word	0x000104d0


	//   ....[128]....
        /*0564*/ 	.word	0x00010550


	//   ....[129]....
        /*0568*/ 	.word	0x00010610


	//   ....[130]....
        /*056c*/ 	.word	0x00010680


	//   ....[131]....
        /*0570*/ 	.word	0x00010760


	//   ....[132]....
        /*0574*/ 	.word	0x000107e0


	//   ....[133]....
        /*0578*/ 	.word	0x000108a0


	//   ....[134]....
        /*057c*/ 	.word	0x00010940


	//   ....[135]....
        /*0580*/ 	.word	0x000109a0


	//   ....[136]....
        /*0584*/ 	.word	0x00010a40


	//   ....[137]....
        /*0588*/ 	.word	0x00010b10


	//   ....[138]....
        /*058c*/ 	.word	0x00010b80


	//   ....[139]....
        /*0590*/ 	.word	0x00010c60


	//   ....[140]....
        /*0594*/ 	.word	0x00010cd0


	//   ....[141]....
        /*0598*/ 	.word	0x00010d90


	//   ....[142]....
        /*059c*/ 	.word	0x00010e10


	//   ....[143]....
        /*05a0*/ 	.word	0x00010f00


	//   ....[144]....
        /*05a4*/ 	.word	0x00010f60


	//   ....[145]....
        /*05a8*/ 	.word	0x00011020


	//   ....[146]....
        /*05ac*/ 	.word	0x000110a0


	//   ....[147]....
        /*05b0*/ 	.word	0x00011170


	//   ....[148]....
        /*05b4*/ 	.word	0x000111e0


	//   ....[149]....
        /*05b8*/ 	.word	0x00011290


	//   ....[150]....
        /*05bc*/ 	.word	0x000113d0


	//   ....[151]....
        /*05c0*/ 	.word	0x00011480


	//   ....[152]....
        /*05c4*/ 	.word	0x00011550


	//   ....[153]....
        /*05c8*/ 	.word	0x000115a0


	//   ....[154]....
        /*05cc*/ 	.word	0x00011680


	//   ....[155]....
        /*05d0*/ 	.word	0x000116d0


	//   ....[156]....
        /*05d4*/ 	.word	0x000117a0


	//   ....[157]....
        /*05d8*/ 	.word	0x000117f0


	//   ....[158]....
        /*05dc*/ 	.word	0x000118d0


	//   ....[159]....
        /*05e0*/ 	.word	0x00011920


	//   ....[160]....
        /*05e4*/ 	.word	0x00011a00


	//   ....[161]....
        /*05e8*/ 	.word	0x00011a50


	//   ....[162]....
        /*05ec*/ 	.word	0x00011b20


	//   ....[163]....
        /*05f0*/ 	.word	0x00011b70


	//   ....[164]....
        /*05f4*/ 	.word	0x00011c50


	//   ....[165]....
        /*05f8*/ 	.word	0x00011ca0


	//   ....[166]....
        /*05fc*/ 	.word	0x00011d90


	//   ....[167]....
        /*0600*/ 	.word	0x00011e30


	//   ....[168]....
        /*0604*/ 	.word	0x00011e90


	//   ....[169]....
        /*0608*/ 	.word	0x00011f50


	//   ....[170]....
        /*060c*/ 	.word	0x00011ff0


	//   ....[171]....
        /*0610*/ 	.word	0x000120b0


	//   ....[172]....
        /*0614*/ 	.word	0x00012150


	//   ....[173]....
        /*0618*/ 	.word	0x00012210


	//   ....[174]....
        /*061c*/ 	.word	0x000122b0


	//   ....[175]....
        /*0620*/ 	.word	0x00012370


	//   ....[176]....
        /*0624*/ 	.word	0x00012410


	//   ....[177]....
        /*0628*/ 	.word	0x000124d0


	//   ....[178]....
        /*062c*/ 	.word	0x00012570


	//   ....[179]....
        /*0630*/ 	.word	0x00012630


	//   ....[180]....
        /*0634*/ 	.word	0x000126d0


	//   ....[181]....
        /*0638*/ 	.word	0x00012790


	//   ....[182]....
        /*063c*/ 	.word	0x000128b0


	//   ....[183]....
        /*0640*/ 	.word	0x00012950


	//   ....[184]....
        /*0644*/ 	.word	0x00012a00


	//   ....[185]....
        /*0648*/ 	.word	0x00012ad0


	//   ....[186]....
        /*064c*/ 	.word	0x00012b40


	//   ....[187]....
        /*0650*/ 	.word	0x00012c10


	//   ....[188]....
        /*0654*/ 	.word	0x00012c80


	//   ....[189]....
        /*0658*/ 	.word	0x00012d60


	//   ....[190]....
        /*065c*/ 	.word	0x00012dd0


	//   ....[191]....
        /*0660*/ 	.word	0x00012eb0


	//   ....[192]....
        /*0664*/ 	.word	0x00012f30


	//   ....[193]....
        /*0668*/ 	.word	0x00013010


	//   ....[194]....
        /*066c*/ 	.word	0x00013080


	//   ....[195]....
        /*0670*/ 	.word	0x00013150


	//   ....[196]....
        /*0674*/ 	.word	0x000131c0


	//   ....[197]....
        /*0678*/ 	.word	0x00013280


	//   ....[198]....
        /*067c*/ 	.word	0x00013360


	//----- nvinfo : EIATTR_REG_RECONFIG
	.align		4
.L_1021:
        /*0680*/ 	.byte	0x01, 0x54
	.zero		2


	//----- nvinfo : EIATTR_SYSCALL_OFFSETS
	.align		4
        /*0684*/ 	.byte	0x04, 0x46
        /*0686*/ 	.short	(.L_1023 - .L_1022)


	//   ....[0]....
.L_1022:
        /*0688*/ 	.word	0x00001330


	//   ....[1]....
        /*068c*/ 	.word	0x0000c7b0


	//   ....[2]....
        /*0690*/ 	.word	0x0000c8f0


	//   ....[3]....
        /*0694*/ 	.word	0x0000c9e0


	//   ....[4]....
        /*0698*/ 	.word	0x0000d830


	//----- nvinfo : EIATTR_MBARRIER_INSTR_OFFSETS
	.align		4
.L_1023:
        /*069c*/ 	.byte	0x04, 0x39
        /*069e*/ 	.short	(.L_1025 - .L_1024)


	//   ....[0]....
.L_1024:
        /*06a0*/ 	.word	0x00000170
        /*06a4*/ 	.word	0x000000ff
        /*06a8*/ 	.word	0x00028800
        /*06ac*/ 	.short	0x0100
        /*06ae*/ 	.byte	0x08
	.zero		1


	//   ....[1]....
        /*06b0*/ 	.word	0x00000180
        /*06b4*/ 	.word	0x000000ff
        /*06b8*/ 	.word	0x00028820
        /*06bc*/ 	.short	0x0100
        /*06be*/ 	.byte	0x08
	.zero		1


	//   ....[2]....
        /*06c0*/ 	.word	0x00000270
        /*06c4*/ 	.word	0x000000ff
        /*06c8*/ 	.word	0x00028830
        /*06cc*/ 	.short	0x0100
        /*06ce*/ 	.byte	0x08
	.zero		1


	//   ....[3]....
        /*06d0*/ 	.word	0x00000280
        /*06d4*/ 	.word	0x000000ff
        /*06d8*/ 	.word	0x00028840
        /*06dc*/ 	.short	0x0100
        /*06de*/ 	.byte	0x08
	.zero		1


	//   ....[4]....
        /*06e0*/ 	.word	0x00000290
        /*06e4*/ 	.word	0x000000ff
        /*06e8*/ 	.word	0x00028838
        /*06ec*/ 	.short	0x0100
        /*06ee*/ 	.byte	0x08
	.zero		1


	//   ....[5]....
        /*06f0*/ 	.word	0x000002a0
        /*06f4*/ 	.word	0x000000ff
        /*06f8*/ 	.word	0x00028848
        /*06fc*/ 	.short	0x0100
        /*06fe*/ 	.byte	0x08
	.zero		1


	//   ....[6]....
        /*0700*/ 	.word	0x000003d0
        /*0704*/ 	.word	0x000000ff
        /*0708*/ 	.word	0x00028850
        /*070c*/ 	.short	0x0100
        /*070e*/ 	.byte	0x08
	.zero		1


	//   ....[7]....
        /*0710*/ 	.word	0x000003e0
        /*0714*/ 	.word	0x000000ff
        /*0718*/ 	.word	0x00028860
        /*071c*/ 	.short	0x0100
        /*071e*/ 	.byte	0x08
	.zero		1


	//   ....[8]....
        /*0720*/ 	.word	0x000003f0
        /*0724*/ 	.word	0x000000ff
        /*0728*/ 	.word	0x00028858
        /*072c*/ 	.short	0x0100
        /*072e*/ 	.byte	0x08
	.zero		1


	//   ....[9]....
        /*0730*/ 	.word	0x00000400
        /*0734*/ 	.word	0x000000ff
        /*0738*/ 	.word	0x00028868
        /*073c*/ 	.short	0x0100
        /*073e*/ 	.byte	0x08
	.zero		1


	//   ....[10]....
        /*0740*/ 	.word	0x000004f0
        /*0744*/ 	.word	0x000000ff
        /*0748*/ 	.word	0x00028870
        /*074c*/ 	.short	0x0100
        /*074e*/ 	.byte	0x06
	.zero		1


	//   ....[11]....
        /*0750*/ 	.word	0x00000500
        /*0754*/ 	.word	0x000000ff
        /*0758*/ 	.word	0x00028880
        /*075c*/ 	.short	0x0100
        /*075e*/ 	.byte	0x06
	.zero		1


	//   ....[12]....
        /*0760*/ 	.word	0x00000510
        /*0764*/ 	.word	0x000000ff
        /*0768*/ 	.word	0x00028878
        /*076c*/ 	.short	0x0100
        /*076e*/ 	.byte	0x06
	.zero		1


	//   ....[13]....
        /*0770*/ 	.word	0x00000520
        /*0774*/ 	.word	0x000000ff
        /*0778*/ 	.word	0x00028888
        /*077c*/ 	.short	0x0100
        /*077e*/ 	.byte	0x06
	.zero		1


	//   ....[14]....
        /*0780*/ 	.word	0x00000650
        /*0784*/ 	.word	0x000000ff
        /*0788*/ 	.word	0x00028890
        /*078c*/ 	.short	0x0100
        /*078e*/ 	.byte	0x08
	.zero		1


	//   ....[15]....
        /*0790*/ 	.word	0x00000660
        /*0794*/ 	.word	0x000000ff
        /*0798*/ 	.word	0x000288a0
        /*079c*/ 	.short	0x0100
        /*079e*/ 	.byte	0x08
	.zero		1


	//   ....[16]....
        /*07a0*/ 	.word	0x00000670
        /*07a4*/ 	.word	0x000000ff
        /*07a8*/ 	.word	0x00028898
        /*07ac*/ 	.short	0x0100
        /*07ae*/ 	.byte	0x08
	.zero		1


	//   ....[17]....
        /*07b0*/ 	.word	0x00000680
        /*07b4*/ 	.word	0x000000ff
        /*07b8*/ 	.word	0x000288a8
        /*07bc*/ 	.short	0x0100
        /*07be*/ 	.byte	0x08
	.zero		1


	//   ....[18]....
        /*07c0*/ 	.word	0x000007c0
        /*07c4*/ 	.word	0x000000ff
        /*07c8*/ 	.word	0x000288b0
        /*07cc*/ 	.short	0x0100
        /*07ce*/ 	.byte	0x08
	.zero		1


	//   ....[19]....
        /*07d0*/ 	.word	0x000007d0
        /*07d4*/ 	.word	0x000000ff
        /*07d8*/ 	.word	0x000288c0
        /*07dc*/ 	.short	0x0100
        /*07de*/ 	.byte	0x08
	.zero		1


	//   ....[20]....
        /*07e0*/ 	.word	0x000007e0
        /*07e4*/ 	.word	0x000000ff
        /*07e8*/ 	.word	0x000288b8
        /*07ec*/ 	.short	0x0100
        /*07ee*/ 	.byte	0x08
	.zero		1


	//   ....[21]....
        /*07f0*/ 	.word	0x000007f0
        /*07f4*/ 	.word	0x000000ff
        /*07f8*/ 	.word	0x000288c8
        /*07fc*/ 	.short	0x0100
        /*07fe*/ 	.byte	0x08
	.zero		1


	//   ....[22]....
        /*0800*/ 	.word	0x00001350
        /*0804*/ 	.word	0x000000ff
        /*0808*/ 	.word	0x00028800
        /*080c*/ 	.short	0x010a
        /*080e*/ 	.byte	0x29
	.zero		1


	//   ....[23]....
        /*0810*/ 	.word	0x000013c0
        /*0814*/ 	.word	0x000000ff
        /*0818*/ 	.word	0x00028830
        /*081c*/ 	.short	0x010a
        /*081e*/ 	.byte	0x29
	.zero		1


	//   ....[24]....
        /*0820*/ 	.word	0x00001420
        /*0824*/ 	.word	0x000000ff
        /*0828*/ 	.word	0x00028830
        /*082c*/ 	.short	0x010a
        /*082e*/ 	.byte	0x29
	.zero		1


	//   ....[25]....
        /*0830*/ 	.word	0x00002540
        /*0834*/ 	.word	0x000000ff
        /*0838*/ 	.word	0x00000000
        /*083c*/ 	.short	0x0101
        /*083e*/ 	.byte	0x06
	.zero		1


	//   ....[26]....
        /*0840*/ 	.word	0x000042f0
        /*0844*/ 	.word	0x000000ff
        /*0848*/ 	.word	0x00028830
        /*084c*/ 	.short	0x010a
        /*084e*/ 	.byte	0x04
	.zero		1


	//   ....[27]....
        /*0850*/ 	.word	0x00004330
        /*0854*/ 	.word	0x000000ff
        /*0858*/ 	.word	0x00028830
        /*085c*/ 	.short	0x010a
        /*085e*/ 	.byte	0x04
	.zero		1


	//   ....[28]....
        /*0860*/ 	.word	0x000046a0
        /*0864*/ 	.word	0x000000ff
        /*0868*/ 	.word	0x00028850
        /*086c*/ 	.short	0x010a
        /*086e*/ 	.byte	0x04
	.zero		1


	//   ....[29]....
        /*0870*/ 	.word	0x000046e0
        /*0874*/ 	.word	0x000000ff
        /*0878*/ 	.word	0x00028850
        /*087c*/ 	.short	0x010a
        /*087e*/ 	.byte	0x04
	.zero		1


	//   ....[30]....
        /*0880*/ 	.word	0x000052f0
        /*0884*/ 	.word	0x000000ff
        /*0888*/ 	.word	0x00000000
        /*088c*/ 	.short	0x0101
        /*088e*/ 	.byte	0x04
	.zero		1


	//   ....[31]....
        /*0890*/ 	.word	0x00006e30
        /*0894*/ 	.word	0x000000ff
        /*0898*/ 	.word	0x00000000
        /*089c*/ 	.short	0x0101
        /*089e*/ 	.byte	0x04
	.zero		1


	//   ....[32]....
        /*08a0*/ 	.word	0x00007540
        /*08a4*/ 	.word	0x000000ff
        /*08a8*/ 	.word	0x00028830
        /*08ac*/ 	.short	0x010a
        /*08ae*/ 	.byte	0x04
	.zero		1


	//   ....[33]....
        /*08b0*/ 	.word	0x00007580
        /*08b4*/ 	.word	0x000000ff
        /*08b8*/ 	.word	0x00028830
        /*08bc*/ 	.short	0x010a
        /*08be*/ 	.byte	0x04
	.zero		1


	//   ....[34]....
        /*08c0*/ 	.word	0x000078b0
        /*08c4*/ 	.word	0x000000ff
        /*08c8*/ 	.word	0x00028850
        /*08cc*/ 	.short	0x010a
        /*08ce*/ 	.byte	0x04
	.zero		1


	//   ....[35]....
        /*08d0*/ 	.word	0x000078f0
        /*08d4*/ 	.word	0x000000ff
        /*08d8*/ 	.word	0x00028850
        /*08dc*/ 	.short	0x010a
        /*08de*/ 	.byte	0x04
	.zero		1


	//   ....[36]....
        /*08e0*/ 	.word	0x000081b0
        /*08e4*/ 	.word	0x000000ff
        /*08e8*/ 	.word	0x00000000
        /*08ec*/ 	.short	0x0101
        /*08ee*/ 	.byte	0x04
	.zero		1


	//   ....[37]....
        /*08f0*/ 	.word	0x000096c0
        /*08f4*/ 	.word	0x000000ff
        /*08f8*/ 	.word	0x00000000
        /*08fc*/ 	.short	0x0101
        /*08fe*/ 	.byte	0x04
	.zero		1


	//   ....[38]....
        /*0900*/ 	.word	0x00009cc0
        /*0904*/ 	.word	0x000000ff
        /*0908*/ 	.word	0x00028850
        /*090c*/ 	.short	0x010a
        /*090e*/ 	.byte	0x05
	.zero		1


	//   ....[39]....
        /*0910*/ 	.word	0x00009d00
        /*0914*/ 	.word	0x000000ff
        /*0918*/ 	.word	0x00028850
        /*091c*/ 	.short	0x010a
        /*091e*/ 	.byte	0x05
	.zero		1


	//   ....[40]....
        /*0920*/ 	.word	0x0000a2d0
        /*0924*/ 	.word	0x000000ff
        /*0928*/ 	.word	0x00000000
        /*092c*/ 	.short	0x0101
        /*092e*/ 	.byte	0x04
	.zero		1


	//   ....[41]....
        /*0930*/ 	.word	0x0000aef0
        /*0934*/ 	.word	0x000000ff
        /*0938*/ 	.word	0x00000000
        /*093c*/ 	.short	0x0101
        /*093e*/ 	.byte	0x04
	.zero		1


	//   ....[42]....
        /*0940*/ 	.word	0x0000cec0
        /*0944*/ 	.word	0x000000ff
        /*0948*/ 	.word	0x00028840
        /*094c*/ 	.short	0x010a
        /*094e*/ 	.byte	0x2f
	.zero		1


	//   ....[43]....
        /*0950*/ 	.word	0x0000d5f0
        /*0954*/ 	.word	0x000000ff
        /*0958*/ 	.word	0x00028830
        /*095c*/ 	.short	0x0107
        /*095e*/ 	.byte	0x2f
	.zero		1


	//   ....[44]....
        /*0960*/ 	.word	0x0000d660
        /*0964*/ 	.word	0x000000ff
        /*0968*/ 	.word	0x00028830
        /*096c*/ 	.short	0x0101
        /*096e*/ 	.byte	0x2f
	.zero		1


	//   ....[45]....
        /*0970*/ 	.word	0x0000e020
        /*0974*/ 	.word	0x000000ff
        /*0978*/ 	.word	0x00028800
        /*097c*/ 	.short	0x0107
        /*097e*/ 	.byte	0x2f
	.zero		1


	//   ....[46]....
        /*0980*/ 	.word	0x0000e060
        /*0984*/ 	.word	0x000000ff
        /*0988*/ 	.word	0x00028800
        /*098c*/ 	.short	0x0101
        /*098e*/ 	.byte	0x2f
	.zero		1


	//   ....[47]....
        /*0990*/ 	.word	0x0000e090
        /*0994*/ 	.word	0x000000ff
        /*0998*/ 	.word	0x00028820
        /*099c*/ 	.short	0x010a
        /*099e*/ 	.byte	0x2f
	.zero		1


	//   ....[48]....
        /*09a0*/ 	.word	0x0000e3e0
        /*09a4*/ 	.word	0x00000022
        /*09a8*/ 	.word	0x00028840
        /*09ac*/ 	.short	0x010a
        /*09ae*/ 	.byte	0x3f
	.zero		1


	//   ....[49]....
        /*09b0*/ 	.word	0x0000e940
        /*09b4*/ 	.word	0x00000022
        /*09b8*/ 	.word	0x00028830
        /*09bc*/ 	.short	0x0107
        /*09be*/ 	.byte	0x3f
	.zero		1


	//   ....[50]....
        /*09c0*/ 	.word	0x0000e9f0
        /*09c4*/ 	.word	0x00000022
        /*09c8*/ 	.word	0x00028830
        /*09cc*/ 	.short	0x0101
        /*09ce*/ 	.byte	0x3f
	.zero		1


	//   ....[51]....
        /*09d0*/ 	.word	0x0000ea50
        /*09d4*/ 	.word	0x00000000
        /*09d8*/ 	.word	0x00028860
        /*09dc*/ 	.short	0x010a
        /*09de*/ 	.byte	0x3f
	.zero		1


	//   ....[52]....
        /*09e0*/ 	.word	0x0000efa0
        /*09e4*/ 	.word	0x00000000
        /*09e8*/ 	.word	0x00028850
        /*09ec*/ 	.short	0x0107
        /*09ee*/ 	.byte	0x3f
	.zero		1


	//   ....[53]....
        /*09f0*/ 	.word	0x0000f090
        /*09f4*/ 	.word	0x00000000
        /*09f8*/ 	.word	0x00028850
        /*09fc*/ 	.short	0x0101
        /*09fe*/ 	.byte	0x3f
	.zero		1


	//   ....[54]....
        /*0a00*/ 	.word	0x0000f220
        /*0a04*/ 	.word	0x00000000
        /*0a08*/ 	.word	0x00028860
        /*0a0c*/ 	.short	0x010a
        /*0a0e*/ 	.byte	0x3f
	.zero		1


	//   ....[55]....
        /*0a10*/ 	.word	0x0000f750
        /*0a14*/ 	.word	0x00000000
        /*0a18*/ 	.word	0x00028850
        /*0a1c*/ 	.short	0x0107
        /*0a1e*/ 	.byte	0x3f
	.zero		1


	//   ....[56]....
        /*0a20*/ 	.word	0x0000f800
        /*0a24*/ 	.word	0x00000000
        /*0a28*/ 	.word	0x00028850
        /*0a2c*/ 	.short	0x0101
        /*0a2e*/ 	.byte	0x3f
	.zero		1


	//   ....[57]....
        /*0a30*/ 	.word	0x0000f8a0
        /*0a34*/ 	.word	0x00000007
        /*0a38*/ 	.word	0x00028820
        /*0a3c*/ 	.short	0x010a
        /*0a3e*/ 	.byte	0x3f
	.zero		1


	//   ....[58]....
        /*0a40*/ 	.word	0x0000f9d0
        /*0a44*/ 	.word	0x00000005
        /*0a48*/ 	.word	0x00028840
        /*0a4c*/ 	.short	0x010a
        /*0a4e*/ 	.byte	0x3f
	.zero		1


	//   ....[59]....
        /*0a50*/ 	.word	0x0000fa70
        /*0a54*/ 	.word	0x00000007
        /*0a58*/ 	.word	0x00028840
        /*0a5c*/ 	.short	0x010a
        /*0a5e*/ 	.byte	0x3f
	.zero		1


	//   ....[60]....
        /*0a60*/ 	.word	0x0000fab0
        /*0a64*/ 	.word	0x00000005
        /*0a68*/ 	.word	0x00028860
        /*0a6c*/ 	.short	0x010a
        /*0a6e*/ 	.byte	0x3f
	.zero		1


	//   ....[61]....
        /*0a70*/ 	.word	0x0000faf0
        /*0a74*/ 	.word	0x00000007
        /*0a78*/ 	.word	0x00028860
        /*0a7c*/ 	.short	0x010a
        /*0a7e*/ 	.byte	0x3f
	.zero		1


	//   ....[62]....
        /*0a80*/ 	.word	0x0000fb60
        /*0a84*/ 	.word	0x00000003
        /*0a88*/ 	.word	0x00028800
        /*0a8c*/ 	.short	0x010a
        /*0a8e*/ 	.byte	0x3f
	.zero		1


	//   ....[63]....
        /*0a90*/ 	.word	0x0000fbc0
        /*0a94*/ 	.word	0x00000003
        /*0a98*/ 	.word	0x00028830
        /*0a9c*/ 	.short	0x010a
        /*0a9e*/ 	.byte	0x3f
	.zero		1


	//   ....[64]....
        /*0aa0*/ 	.word	0x0000fc20
        /*0aa4*/ 	.word	0x0000000b
        /*0aa8*/ 	.word	0x00028830
        /*0aac*/ 	.short	0x010a
        /*0aae*/ 	.byte	0x3f
	.zero		1


	//   ....[65]....
        /*0ab0*/ 	.word	0x0000fc80
        /*0ab4*/ 	.word	0x0000000b
        /*0ab8*/ 	.word	0x00028850
        /*0abc*/ 	.short	0x010a
        /*0abe*/ 	.byte	0x3f
	.zero		1


	//   ....[66]....
        /*0ac0*/ 	.word	0x0000fce0
        /*0ac4*/ 	.word	0x0000000a
        /*0ac8*/ 	.word	0x00028830
        /*0acc*/ 	.short	0x010a
        /*0ace*/ 	.byte	0x3f
	.zero		1


	//   ....[67]....
        /*0ad0*/ 	.word	0x0000fd40
        /*0ad4*/ 	.word	0x0000000a
        /*0ad8*/ 	.word	0x00028850
        /*0adc*/ 	.short	0x010a
        /*0ade*/ 	.byte	0x3f
	.zero		1


	//   ....[68]....
        /*0ae0*/ 	.word	0x0000fda0
        /*0ae4*/ 	.word	0x00000005
        /*0ae8*/ 	.word	0x00028850
        /*0aec*/ 	.short	0x010a
        /*0aee*/ 	.byte	0x3f
	.zero		1


	//   ....[69]....
        /*0af0*/ 	.word	0x0000fe80
        /*0af4*/ 	.word	0x0000000a
        /*0af8*/ 	.word	0x00028840
        /*0afc*/ 	.short	0x010a
        /*0afe*/ 	.byte	0x3f
	.zero		1


	//   ....[70]....
        /*0b00*/ 	.word	0x000112d0
        /*0b04*/ 	.word	0x00000003
        /*0b08*/ 	.word	0x00028820
        /*0b0c*/ 	.short	0x010a
        /*0b0e*/ 	.byte	0x3f
	.zero		1


	//   ....[71]....
        /*0b10*/ 	.word	0x00011320
        /*0b14*/ 	.word	0x00000022
        /*0b18*/ 	.word	0x00028840
        /*0b1c*/ 	.short	0x010a
        /*0b1e*/ 	.byte	0x3f
	.zero		1


	//   ....[72]....
        /*0b20*/ 	.word	0x00011ce0
        /*0b24*/ 	.word	0x00000000
        /*0b28*/ 	.word	0x00028860
        /*0b2c*/ 	.short	0x010a
        /*0b2e*/ 	.byte	0x3f
	.zero		1


	//   ....[73]....
        /*0b30*/ 	.word	0x00012800
        /*0b34*/ 	.word	0x00000000
        /*0b38*/ 	.word	0x00028860
        /*0b3c*/ 	.short	0x010a
        /*0b3e*/ 	.byte	0x3f
	.zero		1


	//   ....[74]....
        /*0b40*/ 	.word	0x000132b0
        /*0b44*/ 	.word	0x00000007
        /*0b48*/ 	.word	0x00028820
        /*0b4c*/ 	.short	0x010a
        /*0b4e*/ 	.byte	0x3f
	.zero		1


	//   ....[75]....
        /*0b50*/ 	.word	0x00013420
        /*0b54*/ 	.word	0x00000005
        /*0b58*/ 	.word	0x00028840
        /*0b5c*/ 	.short	0x010a
        /*0b5e*/ 	.byte	0x3f
	.zero		1


	//   ....[76]....
        /*0b60*/ 	.word	0x00013470
        /*0b64*/ 	.word	0x00000007
        /*0b68*/ 	.word	0x00028840
        /*0b6c*/ 	.short	0x010a
        /*0b6e*/ 	.byte	0x3f
	.zero		1


	//   ....[77]....
        /*0b70*/ 	.word	0x000134c0
        /*0b74*/ 	.word	0x00000005
        /*0b78*/ 	.word	0x00028860
        /*0b7c*/ 	.short	0x010a
        /*0b7e*/ 	.byte	0x3f
	.zero		1


	//----- nvinfo : EIATTR_NUM_MBARRIERS
	.align		4
.L_1025:
        /*0b80*/ 	.byte	0x03, 0x38
        /*0b82*/ 	.short	0x0016


	//----- nvinfo : EIATTR_EXIT_INSTR_OFFSETS
	.align		4
        /*0b84*/ 	.byte	0x04, 0x1c
        /*0b86*/ 	.short	(.L_1027 - .L_1026)


	//   ....[0]....
.L_1026:
        /*0b88*/ 	.word	0x0000fb40


	//----- nvinfo : EIATTR_MAX_THREADS
	.align		4
.L_1027:
        /*0b8c*/ 	.byte	0x04, 0x05
        /*0b8e*/ 	.short	(.L_1029 - .L_1028)
.L_1028:
        /*0b90*/ 	.word	0x00000180
        /*0b94*/ 	.word	0x00000001
        /*0b98*/ 	.word	0x00000001


	//----- nvinfo : EIATTR_CRS_STACK_SIZE
	.align		4
.L_1029:
        /*0b9c*/ 	.byte	0x04, 0x1e
        /*0b9e*/ 	.short	(.L_1031 - .L_1030)
.L_1030:
        /*0ba0*/ 	.word	0x00000000


	//----- nvinfo : EIATTR_CBANK_PARAM_SIZE
	.align		4
.L_1031:
        /*0ba4*/ 	.byte	0x03, 0x19
        /*0ba6*/ 	.short	0x0a70


	//----- nvinfo : EIATTR_PARAM_CBANK
	.align		4
        /*0ba8*/ 	.byte	0x04, 0x0a
        /*0baa*/ 	.short	(.L_1033 - .L_1032)
	.align		4
.L_1032:
        /*0bac*/ 	.word	index@(.nv.constant0._ZN7cutlass13device_kernelIN5flash11enable_sm90INS1_16FlashAttnFwdSm90INS1_25CollectiveMainloopFwdSm90ILi2EN4cute5tupleIJNS5_1CILi1EEES8_S8_EEENS6_IJNS7_ILi128EEESA_SA_EEELi128ENS_6half_tEfNS_4arch4Sm90ELb1ELb0ELb1ELb0ELb1ELb0ELb0ELb1ELb1ELb1ELb1ELb0EEENS1_21CollectiveEpilogueFwdISB_S9_SC_SE_Li256ELb0ELb1ELb1ELb0EEENS1_19SingleTileSchedulerILb0ELb1ELb1ELi128EEEEEEEEEvNT_6ParamsE)
        /*0bb0*/ 	.short	0x0210
        /*0bb2*/ 	.short	0x0a70


	//----- nvinfo : EIATTR_SW_WAR
	.align		4
.L_1033:
        /*0bb4*/ 	.byte	0x04, 0x36
        /*0bb6*/ 	.short	(.L_1035 - .L_1034)
.L_1034:
        /*0bb8*/ 	.word	0x00000008
.L_1035:


//--------------------- .nv.info._ZN7cutlass13device_kernelIN5flash11enable_sm90INS1_16FlashAttnFwdSm90INS1_25CollectiveMainloopFwdSm90ILi2EN4cute5tupleIJNS5_1CILi1EEES8_S8_EEENS6_IJNS7_ILi128EEESA_SA_EEELi128ENS_6half_tEfNS_4arch4Sm90ELb1ELb0ELb1ELb1ELb1ELb0ELb0ELb1ELb1ELb1ELb1ELb0EEENS1_21CollectiveEpilogueFwdISB_S9_SC_SE_Li256ELb1ELb1ELb1ELb0EEENS1_36VarlenDynamicPersistentTileSchedulerILi128ELi128ELi256ELi128ELb1ELb1ELb1ELb1ELb1ELb1EEEEEEEEEvNT_6ParamsE --------------------------
	.section	.nv.info._ZN7cutlass13device_kernelIN5flash11enable_sm90INS1_16FlashAttnFwdSm90INS1_25CollectiveMainloopFwdSm90ILi2EN4cute5tupleIJNS5_1CILi1EEES8_S8_EEENS6_IJNS7_ILi128EEESA_SA_EEELi128ENS_6half_tEfNS_4arch4Sm90ELb1ELb0ELb1ELb1ELb1ELb0ELb0ELb1ELb1ELb1ELb1ELb0EEENS1_21CollectiveEpilogueFwdISB_S9_SC_SE_Li256ELb1ELb1ELb1ELb0EEENS1_36VarlenDynamicPersistentTileSchedulerILi128ELi128ELi256ELi128ELb1ELb1ELb1ELb1ELb1ELb1EEEEEEEEEvNT_6ParamsE,"",@"SHT_CUDA_INFO"
	.sectionflags	@""
	.align	4


	//----- nvinfo : EIATTR_CUDA_API_VERSION
	.align		4
        /*0000*/ 	.byte	0x04, 0x37
        /*0002*/ 	.short	(.L_1037 - .L_1036)
.L_1036:
        /*0004*/ 	.word	0x00000082


	//----- nvinfo : EIATTR_KPARAM_INFO
	.align		4
.L_1037:
        /*0008*/ 	.byte	0x04, 0x17
        /*000a*/ 	.short	(.L_1039 - .L_1038)
.L_1038:
        /*000c*/ 	.word	0x00000000
        /*0010*/ 	.short	0x0000
        /*0012*/ 	.short	0x0070
        /*0014*/ 	.byte	0x00, 0xf0, 0x01, 0x2a


	//----- nvinfo : EIATTR_SPARSE_MMA_MASK
	.align		4
.L_1039:
        /*0018*/ 	.byte	0x03, 0x50
        /*001a*/ 	.short	0x0000


	//----- nvinfo : EIATTR_MAXREG_COUNT
	.align		4
        /*001c*/ 	.byte	0x03, 0x1b
        /*001e*/ 	.short	0x00a8


	//----- nvinfo : EIATTR_NUM_BARRIERS
	.align		4
        /*0020*/ 	.byte	0x02, 0x4c
        /*0022*/ 	.byte	0x10
	.zero		1


	//----- nvinfo : EIATTR_EXTERNS
	.align		4
        /*0024*/ 	.byte	0x04, 0x0f
        /*0026*/ 	.short	(.L_1041 - .L_1040)


	//   ....[0]....
	.align		4
.L_1040:
        /*0028*/ 	.word	index@(__assertfail)


	//----- nvinfo : EIATTR_ANNOTATIONS
	.align		4
.L_1041:
        /*002c*/ 	.byte	0x04, 0x55
        /*002e*/ 	.short	(.L_1043 - .L_1042)


	//   ....[0]....
.L_1042:
        /* <DEDUP_REMOVED lines=16> */


	//----- nvinfo : EIATTR_MERCURY_ISA_VERSION
	.align		4
.L_1043:
        /*0118*/ 	.byte	0x03, 0x5f
        /*011a*/ 	.short	0x0101


	//----- nvinfo : EIATTR_UNUSED_LOAD_BYTE_OFFSET
	.align		4
        /*011c*/ 	.byte	0x04, 0x44
        /*011e*/ 	.short	(.L_1045 - .L_1044)


	//   ....[0]....
.L_1044:
        /*0120*/ 	.word	0x00000990
        /*0124*/ 	.word	0x0000fff0


	//   ....[1]....
        /*0128*/ 	.word	0x0000ae60
        /*012c*/ 	.word	0x0000fff0


	//----- nvinfo : EIATTR_INT_WARP_WIDE_INSTR_OFFSETS
	.align		4
.L_1045:
        /*0130*/ 	.byte	0x04, 0x31
        /*0132*/ 	.short	(.L_1047 - .L_1046)


	//   ....[0]....
.L_1046:
        /*0134*/ 	.word	0x000000c0


	//   ....[1]....
        /*0138*/ 	.word	0x000000d0


	//   ....[2]....
        /*013c*/ 	.word	0x00000170


	//   ....[3]....
        /*0140*/ 	.word	0x0000f6a0


	//   ....[4]....
        /*0144*/ 	.word	0x0000f730


	//   ....[5]....
        /*0148*/ 	.word	0x00012530


	//   ....[6]....
        /*014c*/ 	.word	0x000125c0


	//----- nvinfo : EIATTR_COOP_GROUP_MASK_REGIDS
	.align		4
.L_1047:
        /*0150*/ 	.byte	0x04, 0x29
        /*0152*/ 	.short	(.L_1049 - .L_1048)


	//   ....[0]....
.L_1048:
        /*0154*/ 	.word	0xffffffff


	//   ....[1]....
        /*0158*/ 	.word	0xffffffff


	//   ....[2]....
        /*015c*/ 	.word	0xffffffff


	//   ....[3]....
        /*0160*/ 	.word	0xffffffff


	//   ....[4]....
        /*0164*/ 	.word	0xffffffff


	//   ....[5]....
        /*0168*/ 	.word	0xffffffff


	//   ....[6]....
        /*016c*/ 	.word	0xffffffff


	//   ....[7]....
        /*0170*/ 	.word	0xffffffff


	//   ....[8]....
        /*0174*/ 	.word	0xffffffff


	//   ....[9]....
        /*0178*/ 	.word	0xffffffff


	//   ....[10]....
        /*017c*/ 	.word	0xffffffff


	//   ....[11]....
        /*0180*/ 	.word	0xffffffff


	//   ....[12]....
        /*0184*/ 	.word	0xffffffff


	//   ....[13]....
        /*0188*/ 	.word	0xffffffff


	//   ....[14]....
        /*018c*/ 	.word	0xffffffff


	//   ....[15]....
        /*0190*/ 	.word	0xffffffff


	//   ....[16]....
        /*0194*/ 	.word	0xffffffff


	//   ....[17]....
        /*0198*/ 	.word	0xffffffff


	//   ....[18]....
        /*019c*/ 	.word	0xffffffff


	//   ....[19]....
        /*01a0*/ 	.word	0xffffffff


	//   ....[20]....
        /*01a4*/ 	.word	0xffffffff


	//   ....[21]....
        /*01a8*/ 	.word	0xffffffff


	//   ....[22]....
        /*01ac*/ 	.word	0xffffffff


	//   ....[23]....
        /*01b0*/ 	.word	0xffffffff


	//   ....[24]....
        /*01b4*/ 	.word	0xffffffff


	//   ....[25]....
        /*01b8*/ 	.word	0xffffffff


	//   ....[26]....
        /*01bc*/ 	.word	0xffffffff


	//   ....[27]....
        /*01c0*/ 	.word	0xffffffff


	//   ....[28]....
        /*01c4*/ 	.word	0xffffffff


	//   ....[29]....
        /*01c8*/ 	.word	0xffffffff


	//   ....[30]....
        /*01cc*/ 	.word	0xffffffff


	//   ....[31]....
        /*01d0*/ 	.word	0xffffffff


	//   ....[32]....
        /*01d4*/ 	.word	0xffffffff


	//   ....[33]....
        /*01d8*/ 	.word	0xffffffff


	//   ....[34]....
        /*01dc*/ 	.word	0xffffffff


	//   ....[35]....
        /*01e0*/ 	.word	0xffffffff


	//   ....[36]....
        /*01e4*/ 	.word	0xffffffff


	//   ....[37]....
        /*01e8*/ 	.word	0xffffffff


	//   ....[38]....
        /*01ec*/ 	.word	0xffffffff


	//   ....[39]....
        /*01f0*/ 	.word	0xffffffff


	//   ....[40]....
        /*01f4*/ 	.word	0xffffffff


	//   ....[41]....
        /*01f8*/ 	.word	0xffffffff


	//   ....[42]....
        /*01fc*/ 	.word	0xffffffff


	//   ....[43]....
        /*0200*/ 	.word	0xffffffff


	//   ....[44]....
        /*0204*/ 	.word	0xffffffff


	//   ....[45]....
        /*0208*/ 	.word	0xffffffff


	//   ....[46]....
        /*020c*/ 	.word	0xffffffff


	//   ....[47]....
        /*0210*/ 	.word	0xffffffff


	//   ....[48]....
        /*0214*/ 	.word	0xffffffff


	//   ....[49]....
        /*0218*/ 	.word	0xffffffff


	//   ....[50]....
        /*021c*/ 	.word	0xffffffff


	//   ....[51]....
        /*0220*/ 	.word	0xffffffff


	//   ....[52]....
        /*0224*/ 	.word	0xffffffff


	//   ....[53]....
        /*0228*/ 	.word	0xffffffff


	//   ....[54]....
        /*022c*/ 	.word	0xffffffff


	//   ....[55]....
        /*0230*/ 	.word	0xffffffff


	//   ....[56]....
        /*0234*/ 	.word	0xffffffff


	//   ....[57]....
        /*0238*/ 	.word	0xffffffff


	//   ....[58]....
        /*023c*/ 	.word	0xffffffff


	//   ....[59]....
        /*0240*/ 	.word	0xffffffff


	//   ....[60]....
        /*0244*/ 	.word	0xffffffff


	//   ....[61]....
        /*0248*/ 	.word	0xffffffff


	//   ....[62]....
        /*024c*/ 	.word	0xffffffff


	//   ....[63]....
        /*0250*/ 	.word	0xffffffff


	//   ....[64]....
        /*0254*/ 	.word	0xffffffff


	//   ....[65]....
        /*0258*/ 	.word	0xffffffff


	//   ....[66]....
        /*025c*/ 	.word	0xffffffff


	//   ....[67]....
        /*0260*/ 	.word	0xffffffff


	//   ....[68]....
        /*0264*/ 	.word	0xffffffff


	//   ....[69]....
        /*0268*/ 	.word	0xffffffff


	//   ....[70]....
        /*026c*/ 	.word	0xffffffff


	//   ....[71]....
        /*0270*/ 	.word	0xffffffff


	//   ....[72]....
        /*0274*/ 	.word	0xffffffff


	//   ....[73]....
        /*0278*/ 	.word	0xffffffff


	//   ....[74]....
        /*027c*/ 	.word	0xffffffff


	//   ....[75]....
        /*0280*/ 	.word	0xffffffff


	//   ....[76]....
        /*0284*/ 	.word	0xffffffff


	//   ....[77]....
        /*0288*/ 	.word	0xffffffff


	//   ....[78]....
        /*028c*/ 	.word	0xffffffff


	//   ....[79]....
        /*0290*/ 	.word	0xffffffff


	//   ....[80]....
        /*0294*/ 	.word	0xffffffff


	//   ....[81]....
        /*0298*/ 	.word	0xffffffff


	//   ....[82]....
        /*029c*/ 	.word	0xffffffff


	//   ....[83]....
        /*02a0*/ 	.word	0xffffffff


	//   ....[84]....
        /*02a4*/ 	.word	0xffffffff


	//   ....[85]....
        /*02a8*/ 	.word	0xffffffff


	//   ....[86]....
        /*02ac*/ 	.word	0xffffffff


	//   ....[87]....
        /*02b0*/ 	.word	0xffffffff


	//   ....[88]....
        /*02b4*/ 	.word	0xffffffff


	//   ....[89]....
        /*02b8*/ 	.word	0xffffffff


	//   ....[90]....
        /*02bc*/ 	.word	0xffffffff


	//   ....[91]....
        /*02c0*/ 	.word	0xffffffff


	//   ....[92]....
        /*02c4*/ 	.word	0xffffffff


	//   ....[93]....
        /*02c8*/ 	.word	0xffffffff


	//   ....[94]....
        /*02cc*/ 	.word	0xffffffff


	//   ....[95]....
        /*02d0*/ 	.word	0xffffffff


	//   ....[96]....
        /*02d4*/ 	.word	0xffffffff


	//   ....[97]....
        /*02d8*/ 	.word	0xffffffff


	//   ....[98]....
        /*02dc*/ 	.word	0xffffffff


	//   ....[99]....
        /*02e0*/ 	.word	0xffffffff


	//   ....[100]....
        /*02e4*/ 	.word	0xffffffff


	//   ....[101]....
        /*02e8*/ 	.word	0xffffffff


	//   ....[102]....
        /*02ec*/ 	.word	0xffffffff


	//   ....[103]....
        /*02f0*/ 	.word	0xffffffff


	//   ....[104]....
        /*02f4*/ 	.word	0xffffffff


	//   ....[105]....
        /*02f8*/ 	.word	0xffffffff


	//   ....[106]....
        /*02fc*/ 	.word	0xffffffff


	//   ....[107]....
        /*0300*/ 	.word	0xffffffff


	//   ....[108]....
        /*0304*/ 	.word	0xffffffff


	//   ....[109]....
        /*0308*/ 	.word	0xffffffff


	//   ....[110]....
        /*030c*/ 	.word	0xffffffff


	//   ....[111]....
        /*0310*/ 	.word	0xffffffff


	//   ....[112]....
        /*0314*/ 	.word	0xffffffff


	//   ....[113]....
        /*0318*/ 	.word	0xffffffff


	//   ....[114]....
        /*031c*/ 	.word	0xffffffff


	//   ....[115]....
        /*0320*/ 	.word	0xffffffff


	//   ....[116]....
        /*0324*/ 	.word	0xffffffff


	//   ....[117]....
        /*0328*/ 	.word	0xffffffff


	//   ....[118]....
        /*032c*/ 	.word	0xffffffff


	//   ....[119]....
        /*0330*/ 	.word	0xffffffff


	//   ....[120]....
        /*0334*/ 	.word	0xffffffff


	//   ....[121]....
        /*0338*/ 	.word	0xffffffff


	//   ....[122]....
        /*033c*/ 	.word	0xffffffff


	//   ....[123]....
        /*0340*/ 	.word	0xffffffff


	//   ....[124]....
        /*0344*/ 	.word	0xffffffff


	//   ....[125]....
        /*0348*/ 	.word	0xffffffff


	//   ....[126]....
        /*034c*/ 	.word	0xffffffff


	//   ....[127]....
        /*0350*/ 	.word	0xffffffff


	//   ....[128]....
        /*0354*/ 	.word	0xffffffff


	//   ....[129]....
        /*0358*/ 	.word	0xffffffff


	//   ....[130]....
        /*035c*/ 	.word	0xffffffff


	//   ....[131]....
        /*0360*/ 	.word	0xffffffff


	//   ....[132]....
        /*0364*/ 	.word	0xffffffff


	//   ....[133]....
        /*0368*/ 	.word	0xffffffff


	//   ....[134]....
        /*036c*/ 	.word	0xffffffff


	//   ....[135]....
        /*0370*/ 	.word	0xffffffff


	//   ....[136]....
        /*0374*/ 	.word	0xffffffff


	//   ....[137]....
        /*0378*/ 	.word	0xffffffff


	//   ....[138]....
        /*037c*/ 	.word	0xffffffff


	//   ....[139]....
        /*0380*/ 	.word	0xffffffff


	//   ....[140]....
        /*0384*/ 	.word	0xffffffff


	//   ....[141]....
        /*0388*/ 	.word	0xffffffff


	//   ....[142]....
        /*038c*/ 	.word	0xffffffff


	//   ....[143]....
        /*0390*/ 	.word	0xffffffff


	//   ....[144]....
        /*0394*/ 	.word	0xffffffff


	//   ....[145]....
        /*0398*/ 	.word	0xffffffff


	//   ....[146]....
        /*039c*/ 	.word	0xffffffff


	//   ....[147]....
        /*03a0*/ 	.word	0xffffffff


	//   ....[148]....
        /*03a4*/ 	.word	0xffffffff


	//   ....[149]....
        /*03a8*/ 	.word	0xffffffff


	//   ....[150]....
        /*03ac*/ 	.word	0xffffffff


	//   ....[151]....
        /*03b0*/ 	.word	0xffffffff


	//   ....[152]....
        /*03b4*/ 	.word	0xffffffff


	//   ....[153]....
        /*03b8*/ 	.word	0xffffffff


	//   ....[154]....
        /*03bc*/ 	.word	0xffffffff


	//   ....[155]....
        /*03c0*/ 	.word	0xffffffff


	//   ....[156]....
        /*03c4*/ 	.word	0xffffffff


	//   ....[157]....
        /*03c8*/ 	.word	0xffffffff


	//   ....[158]....
        /*03cc*/ 	.word	0xffffffff


	//   ....[159]....
        /*03d0*/ 	.word	0xffffffff


	//   ....[160]....
        /*03d4*/ 	.word	0xffffffff


	//   ....[161]....
        /*03d8*/ 	.word	0xffffffff


	//   ....[162]....
        /*03dc*/ 	.word	0xffffffff


	//   ....[163]....
        /*03e0*/ 	.word	0xffffffff


	//   ....[164]....
        /*03e4*/ 	.word	0xffffffff


	//   ....[165]....
        /*03e8*/ 	.word	0xffffffff


	//   ....[166]....
        /*03ec*/ 	.word	0xffffffff


	//   ....[167]....
        /*03f0*/ 	.word	0x0500000f


	//   ....[168]....
        /*03f4*/ 	.word	0x0500000f


	//   ....[169]....
        /*03f8*/ 	.word	0x0500000f


	//   ....[170]....
        /*03fc*/ 	.word	0x0500000f


	//   ....[171]....
        /*0400*/ 	.word	0x0500000f


	//   ....[172]....
        /*0404*/ 	.word	0x0500000f


	//   ....[173]....
        /*0408*/ 	.word	0x0500000f


	//   ....[174]....
        /*040c*/ 	.word	0x0500000f


	//   ....[175]....
        /*0410*/ 	.word	0x0500000f


	//   ....[176]....
        /*0414*/ 	.word	0x0500000f


	//   ....[177]....
        /*0418*/ 	.word	0x0500000f


	//   ....[178]....
        /*041c*/ 	.word	0x0500000f


	//   ....[179]....
        /*0420*/ 	.word	0x0500000f


	//   ....[180]....
        /*0424*/ 	.word	0x0500000f


	//   ....[181]....
        /*0428*/ 	.word	0x0500000f


	//   ....[182]....
        /*042c*/ 	.word	0x0500000f


	//   ....[183]....
        /*0430*/ 	.word	0x0500000f


	//   ....[184]....
        /*0434*/ 	.word	0x0500000f


	//   ....[185]....
        /*0438*/ 	.word	0x0500000f


	//   ....[186]....
        /*043c*/ 	.word	0x0500000f


	//   ....[187]....
        /*0440*/ 	.word	0x0500000f


	//   ....[188]....
        /*0444*/ 	.word	0x0500000f


	//   ....[189]....
        /*0448*/ 	.word	0x0500000f


	//   ....[190]....
        /*044c*/ 	.word	0x0500000f


	//   ....[191]....
        /*0450*/ 	.word	0x0500000f


	//   ....[192]....
        /*0454*/ 	.word	0x0500000f


	//   ....[193]....
        /*0458*/ 	.word	0x0500000f


	//   ....[194]....
        /*045c*/ 	.word	0x0500000f


	//   ....[195]....
        /*0460*/ 	.word	0x0500000f


	//   ....[196]....
        /*0464*/ 	.word	0x0500000f


	//   ....[197]....
        /*0468*/ 	.word	0x0500000f


	//   ....[198]....
        /*046c*/ 	.word	0x0500000f


	//   ....[199]....
        /*0470*/ 	.word	0x0500000f


	//   ....[200]....
        /*0474*/ 	.word	0x0500000f


	//   ....[201]....
        /*0478*/ 	.word	0x0500000f


	//   ....[202]....
        /*047c*/ 	.word	0x0500000f


	//   ....[203]....
        /*0480*/ 	.word	0x0500000f


	//   ....[204]....
        /*0484*/ 	.word	0x0500000f


	//   ....[205]....
        /*0488*/ 	.word	0x0500000f


	//   ....[206]....
        /*048c*/ 	.word	0x0500000f


	//   ....[207]....
        /*0490*/ 	.word	0x0500000f


	//   ....[208]....
        /*0494*/ 	.word	0x0500000f


	//   ....[209]....
        /*0498*/ 	.word	0x0500000f


	//   ....[210]....
        /*049c*/ 	.word	0x0500000f


	//   ....[211]....
        /*04a0*/ 	.word	0x0500000f


	//   ....[212]....
        /*04a4*/ 	.word	0x0500000f


	//   ....[213]....
        /*04a8*/ 	.word	0x0500000f


	//   ....[214]....
        /*04ac*/ 	.word	0x0500000f


	//   ....[215]....
        /*04b0*/ 	.word	0x0500000f


	//   ....[216]....
        /*04b4*/ 	.word	0x0500000f


	//   ....[217]....
        /*04b8*/ 	.word	0x0500000f


	//   ....[218]....
        /*04bc*/ 	.word	0x0500000f


	//   ....[219]....
        /*04c0*/ 	.word	0x0500000f


	//   ....[220]....
        /*04c4*/ 	.word	0x0500000f


	//   ....[221]....
        /*04c8*/ 	.word	0x0500000f


	//   ....[222]....
        /*04cc*/ 	.word	0x0500000f


	//   ....[223]....
        /*04d0*/ 	.word	0x0500000f


	//   ....[224]....
        /*04d4*/ 	.word	0x0500000f


	//   ....[225]....
        /*04d8*/ 	.word	0x0500000f


	//   ....[226]....
        /*04dc*/ 	.word	0x0500000f


	//   ....[227]....
        /*04e0*/ 	.word	0x0500000f


	//   ....[228]....
        /*04e4*/ 	.word	0x0500000f


	//   ....[229]....
        /*04e8*/ 	.word	0x0500000f


	//   ....[230]....
        /*04ec*/ 	.word	0x0500000f


	//   ....[231]....
        /*04f0*/ 	.word	0x0500000f


	//   ....[232]....
        /*04f4*/ 	.word	0x0500000f


	//   ....[233]....
        /*04f8*/ 	.word	0x0500000f


	//   ....[234]....
        /*04fc*/ 	.word	0x0500000f


	//   ....[235]....
        /*0500*/ 	.word	0x0500000f


	//   ....[236]....
        /*0504*/ 	.word	0x0500000f


	//   ....[237]....
        /*0508*/ 	.word	0x0500000f


	//   ....[238]....
        /*050c*/ 	.word	0x0500000f


	//   ....[239]....
        /*0510*/ 	.word	0x0500000f


	//   ....[240]....
        /*0514*/ 	.word	0x0500000f


	//   ....[241]....
        /*0518*/ 	.word	0x0500000f


	//   ....[242]....
        /*051c*/ 	.word	0x0500000f


	//   ....[243]....
        /*0520*/ 	.word	0x0500000f


	//   ....[244]....
        /*0524*/ 	.word	0x0500000f


	//   ....[245]....
        /*0528*/ 	.word	0x0500000f


	//   ....[246]....
        /*052c*/ 	.word	0x0500000f


	//   ....[247]....
        /*0530*/ 	.word	0x0500000f


	//   ....[248]....
        /*0534*/ 	.word	0x0500000f


	//   ....[249]....
        /*0538*/ 	.word	0x0500000f


	//   ....[250]....
        /*053c*/ 	.word	0x0500000f


	//   ....[251]....
        /*0540*/ 	.word	0x0500000f


	//   ....[252]....
        /*0544*/ 	.word	0x0500000f


	//   ....[253]....
        /*0548*/ 	.word	0x0500000f


	//   ....[254]....
        /*054c*/ 	.word	0x0500000f


	//   ....[255]....
        /*0550*/ 	.word	0x0500000f


	//   ....[0]....
        /*0554*/ 	.word	0x0500000f


	//   ....[1]....
        /*0558*/ 	.word	0x0500000f


	//   ....[2]....
        /*055c*/ 	.word	0x0500000f


	//   ....[3]....
        /*0560*/ 	.word	0x0500000f


	//   ....[4]....
        /*0564*/ 	.word	0x0500000f


	//   ....[5]....
        /*0568*/ 	.word	0x0500000f


	//   ....[6]....
        /*056c*/ 	.word	0x0500000f


	//   ....[7]....
        /*0570*/ 	.word	0x0500000f


	//   ....[8]....
        /*0574*/ 	.word	0x0500000f


	//   ....[9]....
        /*0578*/ 	.word	0x0500000f


	//   ....[10]....
        /*057c*/ 	.word	0x0500000f


	//----- nvinfo : EIATTR_COOP_GROUP_INSTR_OFFSETS
	.align		4
.L_1049:
        /*0580*/ 	.byte	0x04, 0x28
        /*0582*/ 	.short	(.L_1051 - .L_1050)


	//   ....[0]....
.L_1050:
        /*0584*/ 	.word	0x00000080


	//   ....[1]....
        /*0588*/ 	.word	0x00000090


	//   ....[2]....
        /*058c*/ 	.word	0x000002d0


	//   ....[3]....
        /*0590*/ 	.word	0x00000430


	//   ....[4]....
        /*0594*/ 	.word	0x00000550


	//   ....[5]....
        /*0598*/ 	.word	0x000006b0


	//   ....[6]....
        /*059c*/ 	.word	0x00001ad0


	//   ....[7]....
        /*05a0*/ 	.word	0x000023e0


	//   ....[8]....
        /*05a4*/ 	.word	0x00002870


	//   ....[9]....
        /*05a8*/ 	.word	0x00003240


	//   ....[10]....
        /*05ac*/ 	.word	0x000032a0


	//   ....[11]....
        /*05b0*/ 	.word	0x00003d10


	//   ....[12]....
        /*05b4*/ 	.word	0x00003d70


	//   ....[13]....
        /*05b8*/ 	.word	0x00005380


	//   ....[14]....
        /*05bc*/ 	.word	0x00005dd0


	//   ....[15]....
        /*05c0*/ 	.word	0x00005f70


	//   ....[16]....
        /*05c4*/ 	.word	0x00006040


	//   ....[17]....
        /*05c8*/ 	.word	0x000069b0


	//   ....[18]....
        /*05cc*/ 	.word	0x00006a00


	//   ....[19]....
        /*05d0*/ 	.word	0x00009030


	//   ....[20]....
        /*05d4*/ 	.word	0x00009040


	//   ....[21]....
        /*05d8*/ 	.word	0x00009070


	//   ....[22]....
        /*05dc*/ 	.word	0x00009080


	//   ....[23]....
        /*05e0*/ 	.word	0x0000a510


	//   ....[24]....
        /*05e4*/ 	.word	0x0000a540


	//   ....[25]....
        /*05e8*/ 	.word	0x0000a610


	//   ....[26]....
        /*05ec*/ 	.word	0x0000a620


	//   ....[27]....
        /*05f0*/ 	.word	0x0000b970


	//   ....[28]....
        /*05f4*/ 	.word	0x0000b9b0


	//   ....[29]....
        /*05f8*/ 	.word	0x0000b9e0


	//   ....[30]....
        /*05fc*/ 	.word	0x0000ba10


	//   ....[31]....
        /*0600*/ 	.word	0x0000c0c0


	//   ....[32]....
        /*0604*/ 	.word	0x0000c100


	//   ....[33]....
        /*0608*/ 	.word	0x0000c1d0


	//   ....[34]....
        /*060c*/ 	.word	0x0000c1f0


	//   ....[35]....
        /*0610*/ 	.word	0x0000c2b0


	//   ....[36]....
        /*0614*/ 	.word	0x0000c2d0


	//   ....[37]....
        /*0618*/ 	.word	0x0000c3a0


	//   ....[38]....
        /*061c*/ 	.word	0x0000c3c0


	//   ....[39]....
        /*0620*/ 	.word	0x0000c770


	//   ....[40]....
        /*0624*/ 	.word	0x0000c780


	//   ....[41]....
        /*0628*/ 	.word	0x0000cbb0


	//   ....[42]....
        /*062c*/ 	.word	0x0000cbc0


	//   ....[43]....
        /*0630*/ 	.word	0x0000d8b0


	//   ....[44]....
        /*0634*/ 	.word	0x0000d8e0


	//   ....[45]....
        /*0638*/ 	.word	0x0000d9b0


	//   ....[46]....
        /*063c*/ 	.word	0x0000d9d0


	//   ....[47]....
        /*0640*/ 	.word	0x0000da90


	//   ....[48]....
        /*0644*/ 	.word	0x0000dab0


	//   ....[49]....
        /*0648*/ 	.word	0x0000db80


	//   ....[50]....
        /*064c*/ 	.word	0x0000dba0


	//   ....[51]....
        /*0650*/ 	.word	0x0000dce0


	//   ....[52]....
        /*0654*/ 	.word	0x0000def0


	//   ....[53]....
        /*0658*/ 	.word	0x0000df20


	//   ....[54]....
        /*065c*/ 	.word	0x0000df50


	//   ....[55]....
        /*0660*/ 	.word	0x0000df80


	//   ....[56]....
        /*0664*/ 	.word	0x0000dfb0


	//   ....[57]....
        /*0668*/ 	.word	0x0000dfe0


	//   ....[58]....
        /*066c*/ 	.word	0x0000e150


	//   ....[59]....
        /*0670*/ 	.word	0x0000e180


	//   ....[60]....
        /*0674*/ 	.word	0x0000e1b0


	//   ....[61]....
        /*0678*/ 	.word	0x0000e1e0


	//   ....[62]....
        /*067c*/ 	.word	0x0000e210


	//   ....[63]....
        /*0680*/ 	.word	0x0000e240


	//   ....[64]....
        /*0684*/ 	.word	0x0000e2d0


	//   ....[65]....
        /*0688*/ 	.word	0x0000e300


	//   ....[66]....
        /*068c*/ 	.word	0x0000e310


	//   ....[67]....
        /*0690*/ 	.word	0x0000e350


	//   ....[68]....
        /*0694*/ 	.word	0x000101a0


	//   ....[69]....
        /*0698*/ 	.word	0x000101c0


	//   ....[70]....
        /*069c*/ 	.word	0x00010260


	//   ....[71]....
        /*06a0*/ 	.word	0x00010280


	//   ....[72]....
        /*06a4*/ 	.word	0x00010310


	//   ....[73]....
        /*06a8*/ 	.word	0x00010330


	//   ....[74]....
        /*06ac*/ 	.word	0x000103c0


	//   ....[75]....
        /*06b0*/ 	.word	0x000103e0


	//   ....[76]....
        /*06b4*/ 	.word	0x00010470


	//   ....[77]....
        /*06b8*/ 	.word	0x00010490


	//   ....[78]....
        /*06bc*/ 	.word	0x00010520


	//   ....[79]....
        /*06c0*/ 	.word	0x00010540


	//   ....[80]....
        /*06c4*/ 	.word	0x000105d0


	//   ....[81]....
        /*06c8*/ 	.word	0x000105f0


	//   ....[82]....
        /*06cc*/ 	.word	0x00010600


	//   ....[83]....
        /*06d0*/ 	.word	0x00010680


	//   ....[84]....
        /*06d4*/ 	.word	0x00010db0


	//   ....[85]....
        /*06d8*/ 	.word	0x00010de0


	//   ....[86]....
        /*06dc*/ 	.word	0x00010e40


	//   ....[87]....
        /*06e0*/ 	.word	0x00010e90


	//   ....[88]....
        /*06e4*/ 	.word	0x00010ee0


	//   ....[89]....
        /*06e8*/ 	.word	0x00010f30


	//   ....[90]....
        /*06ec*/ 	.word	0x00010f80


	//   ....[91]....
        /*06f0*/ 	.word	0x00010fd0


	//   ....[92]....
        /*06f4*/ 	.word	0x00011010


	//   ....[93]....
        /*06f8*/ 	.word	0x00011070


	//   ....[94]....
        /*06fc*/ 	.word	0x000110c0


	//   ....[95]....
        /*0700*/ 	.word	0x00011110


	//   ....[96]....
        /*0704*/ 	.word	0x00011150


	//   ....[97]....
        /*0708*/ 	.word	0x000111a0


	//   ....[98]....
        /*070c*/ 	.word	0x000111c0


	//   ....[99]....
        /*0710*/ 	.word	0x00011200


	//   ....[100]....
        /*0714*/ 	.word	0x00011920


	//   ....[101]....
        /*0718*/ 	.word	0x00011950


	//   ....[102]....
        /*071c*/ 	.word	0x000119b0


	//   ....[103]....
        /*0720*/ 	.word	0x000119c0


	//   ....[104]....
        /*0724*/ 	.word	0x00011a10


	//   ....[105]....
        /*0728*/ 	.word	0x00011a20


	//   ....[106]....
        /*072c*/ 	.word	0x00011a70


	//   ....[107]....
        /*0730*/ 	.word	0x00011a80


	//   ....[108]....
        /*0734*/ 	.word	0x00011ad0


	//   ....[109]....
        /*0738*/ 	.word	0x00011ae0


	//   ....[110]....
        /*073c*/ 	.word	0x00011b30


	//   ....[111]....
        /*0740*/ 	.word	0x00011b40


	//   ....[112]....
        /*0744*/ 	.word	0x00011b90


	//   ....[113]....
        /*0748*/ 	.word	0x00011ba0


	//   ....[114]....
        /*074c*/ 	.word	0x00011bb0


	//   ....[115]....
        /*0750*/ 	.word	0x00011c00


	//   ....[116]....
        /*0754*/ 	.word	0x00011e50


	//   ....[117]....
        /*0758*/ 	.word	0x00011e70


	//   ....[118]....
        /*075c*/ 	.word	0x00011e80


	//   ....[119]....
        /*0760*/ 	.word	0x00011ef0


	//   ....[120]....
        /*0764*/ 	.word	0x00011f00


	//   ....[121]....
        /*0768*/ 	.word	0x00011f70


	//   ....[122]....
        /*076c*/ 	.word	0x00011f80


	//   ....[123]....
        /*0770*/ 	.word	0x00011ff0


	//   ....[124]....
        /*0774*/ 	.word	0x00012000


	//   ....[125]....
        /*0778*/ 	.word	0x00012070


	//   ....[126]....
        /*077c*/ 	.word	0x00012080


	//   ....[127]....
        /*0780*/ 	.word	0x000120f0


	//   ....[128]....
        /*0784*/ 	.word	0x00012100


	//   ....[129]....
        /*0788*/ 	.word	0x00012170


	//   ....[130]....
        /*078c*/ 	.word	0x00012180


	//   ....[131]....
        /*0790*/ 	.word	0x00012190


	//   ....[132]....
        /*0794*/ 	.word	0x00012700


	//   ....[133]....
        /*0798*/ 	.word	0x00012740


	//   ....[134]....
        /*079c*/ 	.word	0x00012780


	//   ....[135]....
        /*07a0*/ 	.word	0x000127a0


	//   ....[136]....
        /*07a4*/ 	.word	0x000127b0


	//   ....[137]....
        /*07a8*/ 	.word	0x000127d0


	//   ....[138]....
        /*07ac*/ 	.word	0x00012840


	//   ....[139]....
        /*07b0*/ 	.word	0x00012860


	//   ....[140]....
        /*07b4*/ 	.word	0x000128c0


	//   ....[141]....
        /*07b8*/ 	.word	0x000128e0


	//   ....[142]....
        /*07bc*/ 	.word	0x00012940


	//   ....[143]....
        /*07c0*/ 	.word	0x00012960


	//   ....[144]....
        /*07c4*/ 	.word	0x000129c0


	//   ....[145]....
        /*07c8*/ 	.word	0x000129e0


	//   ....[146]....
        /*07cc*/ 	.word	0x00012a30


	//   ....[147]....
        /*07d0*/ 	.word	0x00012a50


	//   ....[148]....
        /*07d4*/ 	.word	0x00012ea0


	//   ....[149]....
        /*07d8*/ 	.word	0x00012eb0


	//   ....[150]....
        /*07dc*/ 	.word	0x00012ef0


	//   ....[151]....
        /*07e0*/ 	.word	0x00012f30


	//   ....[152]....
        /*07e4*/ 	.word	0x00012f60


	//   ....[153]....
        /*07e8*/ 	.word	0x00012f90


	//   ....[154]....
        /*07ec*/ 	.word	0x00012fc0


	//   ....[155]....
        /*07f0*/ 	.word	0x00012ff0


	//   ....[156]....
        /*07f4*/ 	.word	0x000131a0


	//   ....[157]....
        /*07f8*/ 	.word	0x000131d0


	//   ....[158]....
        /*07fc*/ 	.word	0x00013200


	//   ....[159]....
        /*0800*/ 	.word	0x00013230


	//   ....[160]....
        /*0804*/ 	.word	0x00013260


	//   ....[161]....
        /*0808*/ 	.word	0x00013290


	//   ....[162]....
        /*080c*/ 	.word	0x00013350


	//   ....[163]....
        /*0810*/ 	.word	0x00013370


	//   ....[164]....
        /*0814*/ 	.word	0x00013390


	//   ....[165]....
        /*0818*/ 	.word	0x000133f0


	//   ....[166]....
        /*081c*/ 	.word	0x00013e10


	//   ....[167]....
        /*0820*/ 	.word	0x000143d0


	//   ....[168]....
        /*0824*/ 	.word	0x000144c0


	//   ....[169]....
        /*0828*/ 	.word	0x00014560


	//   ....[170]....
        /*082c*/ 	.word	0x000145c0


	//   ....[171]....
        /*0830*/ 	.word	0x000146d0


	//   ....[172]....
        /*0834*/ 	.word	0x00014730


	//   ....[173]....
        /*0838*/ 	.word	0x00014830


	//   ....[174]....
        /*083c*/ 	.word	0x000148a0


	//   ....[175]....
        /*0840*/ 	.word	0x000149a0


	//   ....[176]....
        /*0844*/ 	.word	0x00014a10


	//   ....[177]....
        /*0848*/ 	.word	0x00014b10


	//   ....[178]....
        /*084c*/ 	.word	0x00014b80


	//   ....[179]....
        /*0850*/ 	.word	0x00014c80


	//   ....[180]....
        /*0854*/ 	.word	0x00014cf0


	//   ....[181]....
        /*0858*/ 	.word	0x00014df0


	//   ....[182]....
        /*085c*/ 	.word	0x00014e60


	//   ....[183]....
        /*0860*/ 	.word	0x00014f00


	//   ....[184]....
        /*0864*/ 	.word	0x00015000


	//   ....[185]....
        /*0868*/ 	.word	0x00015070


	//   ....[186]....
        /*086c*/ 	.word	0x000150f0


	//   ....[187]....
        /*0870*/ 	.word	0x000151b0


	//   ....[188]....
        /*0874*/ 	.word	0x00015230


	//   ....[189]....
        /*0878*/ 	.word	0x00015300


	//   ....[190]....
        /*087c*/ 	.word	0x00015380


	//   ....[191]....
        /*0880*/ 	.word	0x00015450


	//   ....[192]....
        /*0884*/ 	.word	0x000154d0


	//   ....[193]....
        /*0888*/ 	.word	0x000155a0


	//   ....[194]....
        /*088c*/ 	.word	0x00015620


	//   ....[195]....
        /*0890*/ 	.word	0x000156f0


	//   ....[196]....
        /*0894*/ 	.word	0x00015770


	//   ....[197]....
        /*0898*/ 	.word	0x00015830


	//   ....[198]....
        /*089c*/ 	.word	0x000158b0


	//   ....[199]....
        /*08a0*/ 	.word	0x00015960


	//   ....[200]....
        /*08a4*/ 	.word	0x00015a90


	//   ....[201]....
        /*08a8*/ 	.word	0x00015b30


	//   ....[202]....
        /*08ac*/ 	.word	0x00015ba0


	//   ....[203]....
        /*08b0*/ 	.word	0x00015c60


	//   ....[204]....
        /*08b4*/ 	.word	0x00015cc0


	//   ....[205]....
        /*08b8*/ 	.word	0x00015d80


	//   ....[206]....
        /*08bc*/ 	.word	0x00015de0


	//   ....[207]....
        /*08c0*/ 	.word	0x00015ea0


	//   ....[208]....
        /*08c4*/ 	.word	0x00015f00


	//   ....[209]....
        /*08c8*/ 	.word	0x00015fc0


	//   ....[210]....
        /*08cc*/ 	.word	0x00016020


	//   ....[211]....
        /*08d0*/ 	.word	0x000160e0


	//   ....[212]....
        /*08d4*/ 	.word	0x00016140


	//   ....[213]....
        /*08d8*/ 	.word	0x00016200


	//   ....[214]....
        /*08dc*/ 	.word	0x00016260


	//   ....[215]....
        /*08e0*/ 	.word	0x00016320


	//   ....[216]....
        /*08e4*/ 	.word	0x00016410


	//   ....[217]....
        /*08e8*/ 	.word	0x000164b0


	//   ....[218]....
        /*08ec*/ 	.word	0x00016510


	//   ....[219]....
        /*08f0*/ 	.word	0x000165f0


	//   ....[220]....
        /*08f4*/ 	.word	0x00016650


	//   ....[221]....
        /*08f8*/ 	.word	0x00016730


	//   ....[222]....
        /*08fc*/ 	.word	0x00016790


	//   ....[223]....
        /*0900*/ 	.word	0x00016870


	//   ....[224]....
        /*0904*/ 	.word	0x000168d0


	//   ....[225]....
        /*0908*/ 	.word	0x000169b0


	//   ....[226]....
        /*090c*/ 	.word	0x00016a10


	//   ....[227]....
        /*0910*/ 	.word	0x00016af0


	//   ....[228]....
        /*0914*/ 	.word	0x00016b50


	//   ....[229]....
        /*0918*/ 	.word	0x00016c30


	//   ....[230]....
        /*091c*/ 	.word	0x00016c90


	//   ....[231]....
        /*0920*/ 	.word	0x00016d60


	//   ....[232]....
        /*0924*/ 	.word	0x00016e80


	//   ....[233]....
        /*0928*/ 	.word	0x00016f30


	//   ....[234]....
        /*092c*/ 	.word	0x00016fe0


	//   ....[235]....
        /*0930*/ 	.word	0x000170b0


	//   ....[236]....
        /*0934*/ 	.word	0x00017110


	//   ....[237]....
        /*0938*/ 	.word	0x000171f0


	//   ....[238]....
        /*093c*/ 	.word	0x00017250


	//   ....[239]....
        /*0940*/ 	.word	0x00017320


	//   ....[240]....
        /*0944*/ 	.word	0x00017380


	//   ....[241]....
        /*0948*/ 	.word	0x00017450


	//   ....[242]....
        /*094c*/ 	.word	0x000174b0


	//   ....[243]....
        /*0950*/ 	.word	0x00017590


	//   ....[244]....
        /*0954*/ 	.word	0x000175f0


	//   ....[245]....
        /*0958*/ 	.word	0x000176c0


	//   ....[246]....
        /*095c*/ 	.word	0x00017720


	//   ....[247]....
        /*0960*/ 	.word	0x000177e0


	//   ....[248]....
        /*0964*/ 	.word	0x00017870


	//   ....[249]....
        /*0968*/ 	.word	0x00017910


	//   ....[250]....
        /*096c*/ 	.word	0x00017a80


	//   ....[251]....
        /*0970*/ 	.word	0x00017af0


	//   ....[252]....
        /*0974*/ 	.word	0x00017b70


	//   ....[253]....
        /*0978*/ 	.word	0x00017be0


	//   ....[254]....
        /*097c*/ 	.word	0x00017c50


	//   ....[255]....
        /*0980*/ 	.word	0x00017cd0


	//   ....[0]....
        /*0984*/ 	.word	0x00017d50


	//   ....[1]....
        /*0988*/ 	.word	0x00017de0


	//   ....[2]....
        /*098c*/ 	.word	0x00017e50


	//   ....[3]....
        /*0990*/ 	.word	0x00017ec0


	//   ....[4]....
        /*0994*/ 	.word	0x00017f30


	//   ....[5]....
        /*0998*/ 	.word	0x00017fb0


	//   ....[6]....
        /*099c*/ 	.word	0x00018020


	//   ....[7]....
        /*09a0*/ 	.word	0x000180b0


	//   ....[8]....
        /*09a4*/ 	.word	0x00018110


	//   ....[9]....
        /*09a8*/ 	.word	0x000181a0


	//   ....[10]....
        /*09ac*/ 	.word	0x000182d0


	//----- nvinfo : EIATTR_REG_RECONFIG
	.align		4
.L_1051:
        /*09b0*/ 	.byte	0x01, 0x54
	.zero		2


	//----- nvinfo : EIATTR_SYSCALL_OFFSETS
	.align		4
        /*09b4*/ 	.byte	0x04, 0x46
        /*09b6*/ 	.short	(.L_1053 - .L_1052)


	//   ....[0]....
.L_1052:
        /*09b8*/ 	.word	0x00001cb0


	//   ....[1]....
        /*09bc*/ 	.word	0x0000f890


	//   ....[2]....
        /*09c0*/ 	.word	0x0000f9e0


	//   ....[3]....
        /*09c4*/ 	.word	0x0000fad0


	//   ....[4]....
        /*09c8*/ 	.word	0x00010a20


	//----- nvinfo : EIATTR_MBARRIER_INSTR_OFFSETS
	.align		4
.L_1053:
        /*09cc*/ 	.byte	0x04, 0x39
        /*09ce*/ 	.short	(.L_1055 - .L_1054)


	//   ....[0]....
.L_1054:
        /*09d0*/ 	.word	0x00000180
        /*09d4*/ 	.word	0x000000ff
        /*09d8*/ 	.word	0x00028800
        /*09dc*/ 	.short	0x0100
        /*09de*/ 	.byte	0x08
	.zero		1


	//   ....[1]....
        /*09e0*/ 	.word	0x00000190
        /*09e4*/ 	.word	0x000000ff
        /*09e8*/ 	.word	0x00028820
        /*09ec*/ 	.short	0x0100
        /*09ee*/ 	.byte	0x08
	.zero		1


	//   ....[2]....
        /*09f0*/ 	.word	0x00000280
        /*09f4*/ 	.word	0x000000ff
        /*09f8*/ 	.word	0x00028830
        /*09fc*/ 	.short	0x0100
        /*09fe*/ 	.byte	0x08
	.zero		1


	//   ....[3]....
        /*0a00*/ 	.word	0x00000290
        /*0a04*/ 	.word	0x000000ff
        /*0a08*/ 	.word	0x00028840
        /*0a0c*/ 	.short	0x0100
        /*0a0e*/ 	.byte	0x08
	.zero		1


	//   ....[4]....
        /*0a10*/ 	.word	0x000002a0
        /*0a14*/ 	.word	0x000000ff
        /*0a18*/ 	.word	0x00028838
        /*0a1c*/ 	.short	0x0100
        /*0a1e*/ 	.byte	0x08
	.zero		1


	//   ....[5]....
        /*0a20*/ 	.word	0x000002b0
        /*0a24*/ 	.word	0x000000ff
        /*0a28*/ 	.word	0x00028848
        /*0a2c*/ 	.short	0x0100
        /*0a2e*/ 	.byte	0x08
	.zero		1


	//   ....[6]....
        /*0a30*/ 	.word	0x000003e0
        /*0a34*/ 	.word	0x000000ff
        /*0a38*/ 	.word	0x00028850
        /*0a3c*/ 	.short	0x0100
        /*0a3e*/ 	.byte	0x08
	.zero		1


	//   ....[7]....
        /*0a40*/ 	.word	0x000003f0
        /*0a44*/ 	.word	0x000000ff
        /*0a48*/ 	.word	0x00028860
        /*0a4c*/ 	.short	0x0100
        /*0a4e*/ 	.byte	0x08
	.zero		1


	//   ....[8]....
        /*0a50*/ 	.word	0x00000400
        /*0a54*/ 	.word	0x000000ff
        /*0a58*/ 	.word	0x00028858
        /*0a5c*/ 	.short	0x0100
        /*0a5e*/ 	.byte	0x08
	.zero		1


	//   ....[9]....
        /*0a60*/ 	.word	0x00000410
        /*0a64*/ 	.word	0x000000ff
        /*0a68*/ 	.word	0x00028868
        /*0a6c*/ 	.short	0x0100
        /*0a6e*/ 	.byte	0x08
	.zero		1


	//   ....[10]....
        /*0a70*/ 	.word	0x00000500
        /*0a74*/ 	.word	0x000000ff
        /*0a78*/ 	.word	0x00028870
        /*0a7c*/ 	.short	0x0100
        /*0a7e*/ 	.byte	0x06
	.zero		1


	//   ....[11]....
        /*0a80*/ 	.word	0x00000510
        /*0a84*/ 	.word	0x000000ff
        /*0a88*/ 	.word	0x00028880
        /*0a8c*/ 	.short	0x0100
        /*0a8e*/ 	.byte	0x06
	.zero		1


	//   ....[12]....
        /*0a90*/ 	.word	0x00000520
        /*0a94*/ 	.word	0x000000ff
        /*0a98*/ 	.word	0x00028878
        /*0a9c*/ 	.short	0x0100
        /*0a9e*/ 	.byte	0x06
	.zero		1


	//   ....[13]....
        /*0aa0*/ 	.word	0x00000530
        /*0aa4*/ 	.word	0x000000ff
        /*0aa8*/ 	.word	0x00028888
        /*0aac*/ 	.short	0x0100
        /*0aae*/ 	.byte	0x06
	.zero		1


	//   ....[14]....
        /*0ab0*/ 	.word	0x00000660
        /*0ab4*/ 	.word	0x000000ff
        /*0ab8*/ 	.word	0x00028890
        /*0abc*/ 	.short	0x0100
        /*0abe*/ 	.byte	0x08
	.zero		1


	//   ....[15]....
        /*0ac0*/ 	.word	0x00000670
        /*0ac4*/ 	.word	0x000000ff
        /*0ac8*/ 	.word	0x000288a0
        /*0acc*/ 	.short	0x0100
        /*0ace*/ 	.byte	0x08
	.zero		1


	//   ....[16]....
        /*0ad0*/ 	.word	0x00000680
        /*0ad4*/ 	.word	0x000000ff
        /*0ad8*/ 	.word	0x00028898
        /*0adc*/ 	.short	0x0100
        /*0ade*/ 	.byte	0x08
	.zero		1


	//   ....[17]....
        /*0ae0*/ 	.word	0x00000690
        /*0ae4*/ 	.word	0x000000ff
        /*0ae8*/ 	.word	0x000288a8
        /*0aec*/ 	.short	0x0100
        /*0aee*/ 	.byte	0x08
	.zero		1


	//   ....[18]....
        /*0af0*/ 	.word	0x000007d0
        /*0af4*/ 	.word	0x000000ff
        /*0af8*/ 	.word	0x000288b0
        /*0afc*/ 	.short	0x0100
        /*0afe*/ 	.byte	0x08
	.zero		1


	//   ....[19]....
        /*0b00*/ 	.word	0x000007e0
        /*0b04*/ 	.word	0x000000ff
        /*0b08*/ 	.word	0x000288c0
        /*0b0c*/ 	.short	0x0100
        /*0b0e*/ 	.byte	0x08
	.zero		1


	//   ....[20]....
        /*0b10*/ 	.word	0x000007f0
        /*0b14*/ 	.word	0x000000ff
        /*0b18*/ 	.word	0x000288b8
        /*0b1c*/ 	.short	0x0100
        /*0b1e*/ 	.byte	0x08
	.zero		1


	//   ....[21]....
        /*0b20*/ 	.word	0x00000800
        /*0b24*/ 	.word	0x000000ff
        /*0b28*/ 	.word	0x000288c8
        /*0b2c*/ 	.short	0x0100
        /*0b2e*/ 	.byte	0x08
	.zero		1


	//   ....[22]....
        /*0b30*/ 	.word	0x00001d30
        /*0b34*/ 	.word	0x000000ff
        /*0b38*/ 	.word	0x00028800
        /*0b3c*/ 	.short	0x010a
        /*0b3e*/ 	.byte	0x28
	.zero		1


	//   ....[23]....
        /*0b40*/ 	.word	0x00001db0
        /*0b44*/ 	.word	0x00000000
        /*0b48*/ 	.word	0x00028830
        /*0b4c*/ 	.short	0x010a
        /*0b4e*/ 	.byte	0x3f
	.zero		1


	//   ....[24]....
        /*0b50*/ 	.word	0x00001df0
        /*0b54*/ 	.word	0x00000000
        /*0b58*/ 	.word	0x00028830
        /*0b5c*/ 	.short	0x010a
        /*0b5e*/ 	.byte	0x3f
	.zero		1


	//   ....[25]....
        /*0b60*/ 	.word	0x00002c70
        /*0b64*/ 	.word	0x000000ff
        /*0b68*/ 	.word	0x00000000
        /*0b6c*/ 	.short	0x0101
        /*0b6e*/ 	.byte	0x06
	.zero		1


	//   ....[26]....
        /*0b70*/ 	.word	0x00004a60
        /*0b74*/ 	.word	0x000000ff
        /*0b78*/ 	.word	0x00028830
        /*0b7c*/ 	.short	0x010a
        /*0b7e*/ 	.byte	0x0a
	.zero		1


	//   ....[27]....
        /*0b80*/ 	.word	0x00004aa0
        /*0b84*/ 	.word	0x000000ff
        /*0b88*/ 	.word	0x00028830
        /*0b8c*/ 	.short	0x010a
        /*0b8e*/ 	.byte	0x0a
	.zero		1


	//   ....[28]....
        /*0b90*/ 	.word	0x00004e20
        /*0b94*/ 	.word	0x000000ff
        /*0b98*/ 	.word	0x00028850
        /*0b9c*/ 	.short	0x010a
        /*0b9e*/ 	.byte	0x0a
	.zero		1


	//   ....[29]....
        /*0ba0*/ 	.word	0x00004e60
        /*0ba4*/ 	.word	0x000000ff
        /*0ba8*/ 	.word	0x00028850
        /*0bac*/ 	.short	0x010a
        /*0bae*/ 	.byte	0x0a
	.zero		1


	//   ....[30]....
        /*0bb0*/ 	.word	0x000059a0
        /*0bb4*/ 	.word	0x000000ff
        /*0bb8*/ 	.word	0x00000000
        /*0bbc*/ 	.short	0x0101
        /*0bbe*/ 	.byte	0x06
	.zero		1


	//   ....[31]....
        /*0bc0*/ 	.word	0x000075c0
        /*0bc4*/ 	.word	0x000000ff
        /*0bc8*/ 	.word	0x00000000
        /*0bcc*/ 	.short	0x0101
        /*0bce*/ 	.byte	0x05
	.zero		1


	//   ....[32]....
        /*0bd0*/ 	.word	0x00007cc0
        /*0bd4*/ 	.word	0x000000ff
        /*0bd8*/ 	.word	0x00028830
        /*0bdc*/ 	.short	0x010a
        /*0bde*/ 	.byte	0x0a
	.zero		1


	//   ....[33]....
        /*0be0*/ 	.word	0x00007d00
        /*0be4*/ 	.word	0x000000ff
        /*0be8*/ 	.word	0x00028830
        /*0bec*/ 	.short	0x010a
        /*0bee*/ 	.byte	0x0a
	.zero		1


	//   ....[34]....
        /*0bf0*/ 	.word	0x00008050
        /*0bf4*/ 	.word	0x000000ff
        /*0bf8*/ 	.word	0x00028850
        /*0bfc*/ 	.short	0x010a
        /*0bfe*/ 	.byte	0x0a
	.zero		1


	//   ....[35]....
        /*0c00*/ 	.word	0x00008090
        /*0c04*/ 	.word	0x000000ff
        /*0c08*/ 	.word	0x00028850
        /*0c0c*/ 	.short	0x010a
        /*0c0e*/ 	.byte	0x0a
	.zero		1


	//   ....[36]....
        /*0c10*/ 	.word	0x000088e0
        /*0c14*/ 	.word	0x000000ff
        /*0c18*/ 	.word	0x00000000
        /*0c1c*/ 	.short	0x0101
        /*0c1e*/ 	.byte	0x06
	.zero		1


	//   ....[37]....
        /*0c20*/ 	.word	0x00009e80
        /*0c24*/ 	.word	0x000000ff
        /*0c28*/ 	.word	0x00000000
        /*0c2c*/ 	.short	0x0101
        /*0c2e*/ 	.byte	0x05
	.zero		1


	//   ....[38]....
        /*0c30*/ 	.word	0x0000a480
        /*0c34*/ 	.word	0x000000ff
        /*0c38*/ 	.word	0x00028850
        /*0c3c*/ 	.short	0x010a
        /*0c3e*/ 	.byte	0x05
	.zero		1


	//   ....[39]....
        /*0c40*/ 	.word	0x0000a4c0
        /*0c44*/ 	.word	0x000000ff
        /*0c48*/ 	.word	0x00028850
        /*0c4c*/ 	.short	0x010a
        /*0c4e*/ 	.byte	0x05
	.zero		1


	//   ....[40]....
        /*0c50*/ 	.word	0x0000aa40
        /*0c54*/ 	.word	0x000000ff
        /*0c58*/ 	.word	0x00000000
        /*0c5c*/ 	.short	0x0101
        /*0c5e*/ 	.byte	0x04
	.zero		1


	//   ....[41]....
        /*0c60*/ 	.word	0x0000c0e0
        /*0c64*/ 	.word	0x00000014
        /*0c68*/ 	.word	0x00000000
        /*0c6c*/ 	.short	0x0101
        /*0c6e*/ 	.byte	0x3f
	.zero		1


	//   ....[42]....
        /*0c70*/ 	.word	0x0000c570
        /*0c74*/ 	.word	0x00000014
        /*0c78*/ 	.word	0x00000000
        /*0c7c*/ 	.short	0x0101
        /*0c7e*/ 	.byte	0x3f
	.zero		1


	//   ....[43]....
        /*0c80*/ 	.word	0x0000ffd0
        /*0c84*/ 	.word	0x00000007
        /*0c88*/ 	.word	0x00028840
        /*0c8c*/ 	.short	0x010a
        /*0c8e*/ 	.byte	0x3f
	.zero		1


	//   ....[44]....
        /*0c90*/ 	.word	0x00010730
        /*0c94*/ 	.word	0x00000007
        /*0c98*/ 	.word	0x00028830
        /*0c9c*/ 	.short	0x0107
        /*0c9e*/ 	.byte	0x3f
	.zero		1


	//   ....[45]....
        /*0ca0*/ 	.word	0x000107f0
        /*0ca4*/ 	.word	0x00000007
        /*0ca8*/ 	.word	0x00028830
        /*0cac*/ 	.short	0x0101
        /*0cae*/ 	.byte	0x3f
	.zero		1


	//   ....[46]....
        /*0cb0*/ 	.word	0x000112f0
        /*0cb4*/ 	.word	0x00000016
        /*0cb8*/ 	.word	0x00028800
        /*0cbc*/ 	.short	0x0107
        /*0cbe*/ 	.byte	0x3f
	.zero		1


	//   ....[47]....
        /*0cc0*/ 	.word	0x00011400
        /*0cc4*/ 	.word	0x00000016
        /*0cc8*/ 	.word	0x00028800
        /*0ccc*/ 	.short	0x0101
        /*0cce*/ 	.byte	0x3f
	.zero		1


	//   ....[48]....
        /*0cd0*/ 	.word	0x00011420
        /*0cd4*/ 	.word	0x00000016
        /*0cd8*/ 	.word	0x00028820
        /*0cdc*/ 	.short	0x010a
        /*0cde*/ 	.byte	0x3f
	.zero		1


	//   ....[49]....
        /*0ce0*/ 	.word	0x00011790
        /*0ce4*/ 	.word	0x00000006
        /*0ce8*/ 	.word	0x00028840
        /*0cec*/ 	.short	0x010a
        /*0cee*/ 	.byte	0x3f
	.zero		1


	//   ....[50]....
        /*0cf0*/ 	.word	0x00011c90
        /*0cf4*/ 	.word	0x00000006
        /*0cf8*/ 	.word	0x00028830
        /*0cfc*/ 	.short	0x0107
        /*0cfe*/ 	.byte	0x3f
	.zero		1


	//   ....[51]....
        /*0d00*/ 	.word	0x00011d40
        /*0d04*/ 	.word	0x00000006
        /*0d08*/ 	.word	0x00028830
        /*0d0c*/ 	.short	0x0101
        /*0d0e*/ 	.byte	0x3f
	.zero		1


	//   ....[52]....
        /*0d10*/ 	.word	0x00011db0
        /*0d14*/ 	.word	0x00000006
        /*0d18*/ 	.word	0x00028860
        /*0d1c*/ 	.short	0x010a
        /*0d1e*/ 	.byte	0x3f
	.zero		1


	//   ....[53]....
        /*0d20*/ 	.word	0x00012340
        /*0d24*/ 	.word	0x00000006
        /*0d28*/ 	.word	0x00028850
        /*0d2c*/ 	.short	0x0107
        /*0d2e*/ 	.byte	0x3f
	.zero		1


	//   ....[54]....
        /*0d30*/ 	.word	0x00012460
        /*0d34*/ 	.word	0x00000006
        /*0d38*/ 	.word	0x00028850
        /*0d3c*/ 	.short	0x0101
        /*0d3e*/ 	.byte	0x3f
	.zero		1


	//   ....[55]....
        /*0d40*/ 	.word	0x00012660
        /*0d44*/ 	.word	0x00000000
        /*0d48*/ 	.word	0x00028860
        /*0d4c*/ 	.short	0x010a
        /*0d4e*/ 	.byte	0x3f
	.zero		1


	//   ....[56]....
        /*0d50*/ 	.word	0x00012b90
        /*0d54*/ 	.word	0x00000000
        /*0d58*/ 	.word	0x00028850
        /*0d5c*/ 	.short	0x0107
        /*0d5e*/ 	.byte	0x3f
	.zero		1


	//   ....[57]....
        /*0d60*/ 	.word	0x00012c40
        /*0d64*/ 	.word	0x00000000
        /*0d68*/ 	.word	0x00028850
        /*0d6c*/ 	.short	0x0101
        /*0d6e*/ 	.byte	0x3f
	.zero		1


	//   ....[58]....
        /*0d70*/ 	.word	0x00013d90
        /*0d74*/ 	.word	0x00000007
        /*0d78*/ 	.word	0x00028820
        /*0d7c*/ 	.short	0x010a
        /*0d7e*/ 	.byte	0x3f
	.zero		1


	//   ....[59]....
        /*0d80*/ 	.word	0x00013f30
        /*0d84*/ 	.word	0x00000005
        /*0d88*/ 	.word	0x00028840
        /*0d8c*/ 	.short	0x010a
        /*0d8e*/ 	.byte	0x3f
	.zero		1


	//   ....[60]....
        /*0d90*/ 	.word	0x00013fd0
        /*0d94*/ 	.word	0x00000003
        /*0d98*/ 	.word	0x00028840
        /*0d9c*/ 	.short	0x010a
        /*0d9e*/ 	.byte	0x3f
	.zero		1


	//   ....[61]....
        /*0da0*/ 	.word	0x00014010
        /*0da4*/ 	.word	0x00000005
        /*0da8*/ 	.word	0x00028860
        /*0dac*/ 	.short	0x010a
        /*0dae*/ 	.byte	0x3f
	.zero		1


	//   ....[62]....
        /*0db0*/ 	.word	0x00014050
        /*0db4*/ 	.word	0x00000003
        /*0db8*/ 	.word	0x00028860
        /*0dbc*/ 	.short	0x010a
        /*0dbe*/ 	.byte	0x3f
	.zero		1


	//   ....[63]....
        /*0dc0*/ 	.word	0x000140c0
        /*0dc4*/ 	.word	0x00000003
        /*0dc8*/ 	.word	0x00028800
        /*0dcc*/ 	.short	0x010a
        /*0dce*/ 	.byte	0x3f
	.zero		1


	//   ....[64]....
        /*0dd0*/ 	.word	0x00014110
        /*0dd4*/ 	.word	0x00000000
        /*0dd8*/ 	.word	0x00028830
        /*0ddc*/ 	.short	0x010a
        /*0dde*/ 	.byte	0x3f
	.zero		1


	//   ....[65]....
        /*0de0*/ 	.word	0x00014170
        /*0de4*/ 	.word	0x00000007
        /*0de8*/ 	.word	0x00028830
        /*0dec*/ 	.short	0x010a
        /*0dee*/ 	.byte	0x3f
	.zero		1


	//   ....[66]....
        /*0df0*/ 	.word	0x000141d0
        /*0df4*/ 	.word	0x00000007
        /*0df8*/ 	.word	0x00028850
        /*0dfc*/ 	.short	0x010a
        /*0dfe*/ 	.byte	0x3f
	.zero		1


	//   ....[67]....
        /*0e00*/ 	.word	0x00014230
        /*0e04*/ 	.word	0x00000007
        /*0e08*/ 	.word	0x00028830
        /*0e0c*/ 	.short	0x010a
        /*0e0e*/ 	.byte	0x3f
	.zero		1


	//   ....[68]....
        /*0e10*/ 	.word	0x00014290
        /*0e14*/ 	.word	0x00000007
        /*0e18*/ 	.word	0x00028850
        /*0e1c*/ 	.short	0x010a
        /*0e1e*/ 	.byte	0x3f
	.zero		1


	//   ....[69]....
        /*0e20*/ 	.word	0x000142f0
        /*0e24*/ 	.word	0x00000005
        /*0e28*/ 	.word	0x00028850
        /*0e2c*/ 	.short	0x010a
        /*0e2e*/ 	.byte	0x3f
	.zero		1


	//   ....[70]....
        /*0e30*/ 	.word	0x00014410
        /*0e34*/ 	.word	0x00000007
        /*0e38*/ 	.word	0x00028840
        /*0e3c*/ 	.short	0x010a
        /*0e3e*/ 	.byte	0x3f
	.zero		1


	//   ....[71]....
        /*0e40*/ 	.word	0x00015990
        /*0e44*/ 	.word	0x00000016
        /*0e48*/ 	.word	0x00028820
        /*0e4c*/ 	.short	0x010a
        /*0e4e*/ 	.byte	0x3f
	.zero		1


	//   ....[72]....
        /*0e50*/ 	.word	0x000159e0
        /*0e54*/ 	.word	0x00000006
        /*0e58*/ 	.word	0x00028840
        /*0e5c*/ 	.short	0x010a
        /*0e5e*/ 	.byte	0x3f
	.zero		1


	//   ....[73]....
        /*0e60*/ 	.word	0x00016360
        /*0e64*/ 	.word	0x00000006
        /*0e68*/ 	.word	0x00028860
        /*0e6c*/ 	.short	0x010a
        /*0e6e*/ 	.byte	0x3f
	.zero		1


	//   ....[74]....
        /*0e70*/ 	.word	0x00016dd0
        /*0e74*/ 	.word	0x00000000
        /*0e78*/ 	.word	0x00028860
        /*0e7c*/ 	.short	0x010a
        /*0e7e*/ 	.byte	0x3f
	.zero		1


	//   ....[75]....
        /*0e80*/ 	.word	0x000181f0
        /*0e84*/ 	.word	0x00000007
        /*0e88*/ 	.word	0x00028820
        /*0e8c*/ 	.short	0x010a
        /*0e8e*/ 	.byte	0x3f
	.zero		1


	//   ....[76]....
        /*0e90*/ 	.word	0x00018390
        /*0e94*/ 	.word	0x00000005
        /*0e98*/ 	.word	0x00028840
        /*0e9c*/ 	.short	0x010a
        /*0e9e*/ 	.byte	0x3f
	.zero		1


	//   ....[77]....
        /*0ea0*/ 	.word	0x000183e0
        /*0ea4*/ 	.word	0x00000003
        /*0ea8*/ 	.word	0x00028840
        /*0eac*/ 	.short	0x010a
        /*0eae*/ 	.byte	0x3f
	.zero		1


	//   ....[78]....
        /*0eb0*/ 	.word	0x00018430
        /*0eb4*/ 	.word	0x00000005
        /*0eb8*/ 	.word	0x00028860
        /*0ebc*/ 	.short	0x010a
        /*0ebe*/ 	.byte	0x3f
	.zero		1


	//----- nvinfo : EIATTR_NUM_MBARRIERS
	.align		4
.L_1055:
        /*0ec0*/ 	.byte	0x03, 0x38
        /*0ec2*/ 	.short	0x0016


	//----- nvinfo : EIATTR_EXIT_INSTR_OFFSETS
	.align		4
        /*0ec4*/ 	.byte	0x04, 0x1c
        /*0ec6*/ 	.short	(.L_1057 - .L_1056)


	//   ....[0]....
.L_1056:
        /*0ec8*/ 	.word	0x000009d0


	//   ....[1]....
        /*0ecc*/ 	.word	0x0000dc90


	//   ....[2]....
        /*0ed0*/ 	.word	0x000140a0


	//----- nvinfo : EIATTR_MAX_THREADS
	.align		4
.L_1057:
        /*0ed4*/ 	.byte	0x04, 0x05
        /*0ed6*/ 	.short	(.L_1059 - .L_1058)
.L_1058:
        /*0ed8*/ 	.word	0x00000180
        /*0edc*/ 	.word	0x00000001
        /*0ee0*/ 	.word	0x00000001


	//----- nvinfo : EIATTR_CRS_STACK_SIZE
	.align		4
.L_1059:
        /*0ee4*/ 	.byte	0x04, 0x1e
        /*0ee6*/ 	.short	(.L_1061 - .L_1060)
.L_1060:
        /*0ee8*/ 	.word	0x00000000


	//----- nvinfo : EIATTR_CBANK_PARAM_SIZE
	.align		4
.L_1061:
        /*0eec*/ 	.byte	0x03, 0x19
        /*0eee*/ 	.short	0x0af0


	//----- nvinfo : EIATTR_PARAM_CBANK
	.align		4
        /*0ef0*/ 	.byte	0x04, 0x0a
        /*0ef2*/ 	.short	(.L_1063 - .L_1062)
	.align		4
.L_1062:
        /*0ef4*/ 	.word	index@(.nv.constant0._ZN7cutlass13device_kernelIN5flash11enable_sm90INS1_16FlashAttnFwdSm90INS1_25CollectiveMainloopFwdSm90ILi2EN4cute5tupleIJNS5_1CILi1EEES8_S8_EEENS6_IJNS7_ILi128EEESA_SA_EEELi128ENS_6half_tEfNS_4arch4Sm90ELb1ELb0ELb1ELb1ELb1ELb0ELb0ELb1ELb1ELb1ELb1ELb0EEENS1_21CollectiveEpilogueFwdISB_S9_SC_SE_Li256ELb1ELb1ELb1ELb0EEENS1_36VarlenDynamicPersistentTileSchedulerILi128ELi128ELi256ELi128ELb1ELb1ELb1ELb1ELb1ELb1EEEEEEEEEvNT_6ParamsE)
        /*0ef8*/ 	.short	0x0210
        /*0efa*/ 	.short	0x0af0


	//----- nvinfo : EIATTR_SW_WAR
	.align		4
.L_1063:
        /*0efc*/ 	.byte	0x04, 0x36
        /*0efe*/ 	.short	(.L_1065 - .L_1064)
.L_1064:
        /*0f00*/ 	.word	0x00000008
.L_1065:


//--------------------- .nv.info._ZN7cutlass13device_kernelIN5flash11enable_sm90INS1_16FlashAttnFwdSm90INS1_25CollectiveMainloopFwdSm90ILi2EN4cute5tupleIJNS5_1CILi1EEES8_S8_EEENS6_IJNS7_ILi128EEESA_SA_EEELi128ENS_6half_tEfNS_4arch4Sm90ELb1ELb0ELb1ELb1ELb1ELb1ELb0ELb1ELb1ELb1ELb1ELb0EEENS1_21CollectiveEpilogueFwdISB_S9_SC_SE_Li256ELb1ELb1ELb1ELb0EEENS1_36VarlenDynamicPersistentTileSchedulerILi128ELi128ELi256ELi128ELb1ELb1ELb1ELb1ELb1ELb1EEEEEEEEEvNT_6ParamsE --------------------------
	.section	.nv.info._ZN7cutlass13device_kernelIN5flash11enable_sm90INS1_16FlashAttnFwdSm90INS1_25CollectiveMainloopFwdSm90ILi2EN4cute5tupleIJNS5_1CILi1EEES8_S8_EEENS6_IJNS7_ILi128EEESA_SA_EEELi128ENS_6half_tEfNS_4arch4Sm90ELb1ELb0ELb1ELb1ELb1ELb1ELb0ELb1ELb1ELb1ELb1ELb0EEENS1_21CollectiveEpilogueFwdISB_S9_SC_SE_Li256ELb1ELb1ELb1ELb0EEENS1_36VarlenDynamicPersistentTileSchedulerILi128ELi128ELi256ELi128ELb1ELb1ELb1ELb1ELb1ELb1EEEEEEEEEvNT_6ParamsE,"",@"SHT_CUDA_INFO"
	.sectionflags	@""
	.align	4


	//----- nvinfo : EIATTR_CUDA_API_VERSION
	.align		4
        /*0000*/ 	.byte	0x04, 0x37
        /*0002*/ 	.short	(.L_1067 - .L_1066)
.L_1066:
        /*0004*/ 	.word	0x00000082


	//----- nvinfo : EIATTR_KPARAM_INFO
	.align		4
.L_1067:
        /*0008*/ 	.byte	0x04, 0x17
        /*000a*/ 	.short	(.L_1069 - .L_1068)
.L_1068:
        /*000c*/ 	.word	0x00000000
        /*0010*/ 	.short	0x0000
        /*0012*/ 	.short	0x0070
        /*0014*/ 	.byte	0x00, 0xf0, 0x01, 0x2a


	//----- nvinfo : EIATTR_SPARSE_MMA_MASK
	.align		4
.L_1069:
        /*0018*/ 	.byte	0x03, 0x50
        /*001a*/ 	.short	0x0000


	//----- nvinfo : EIATTR_MAXREG_COUNT
	.align		4
        /*001c*/ 	.byte	0x03, 0x1b
        /*001e*/ 	.short	0x00a8


	//----- nvinfo : EIATTR_NUM_BARRIERS
	.align		4
        /*0020*/ 	.byte	0x02, 0x4c
        /*0022*/ 	.byte	0x10
	.zero		1


	//----- nvinfo : EIATTR_EXTERNS
	.align		4
        /*0024*/ 	.byte	0x04, 0x0f
        /*0026*/ 	.short	(.L_1071 - .L_1070)


	//   ....[0]....
	.align		4
.L_1070:
        /*0028*/ 	.word	index@(__assertfail)


	//----- nvinfo : EIATTR_ANNOTATIONS
	.align		4
.L_1071:
        /*002c*/ 	.byte	0x04, 0x55
        /*002e*/ 	.short	(.L_1073 - .L_1072)


	//   ....[0]....
.L_1072:
        /* <DEDUP_REMOVED lines=18> */


	//----- nvinfo : EIATTR_MERCURY_ISA_VERSION
	.align		4
.L_1073:
        /*0138*/ 	.byte	0x03, 0x5f
        /*013a*/ 	.short	0x0101


	//----- nvinfo : EIATTR_UNUSED_LOAD_BYTE_OFFSET
	.align		4
        /*013c*/ 	.byte	0x04, 0x44
        /*013e*/ 	.short	(.L_1075 - .L_1074)


	//   ....[0]....
.L_1074:
        /*0140*/ 	.word	0x00000a60
        /*0144*/ 	.word	0x0000fff0


	//   ....[1]....
        /*0148*/ 	.word	0x000173d0
        /*014c*/ 	.word	0x0000fff0


	//----- nvinfo : EIATTR_INT_WARP_WIDE_INSTR_OFFSETS
	.align		4
.L_1075:
        /*0150*/ 	.byte	0x04, 0x31
        /*0152*/ 	.short	(.L_1077 - .L_1076)


	//   ....[0]....
.L_1076:
        /*0154*/ 	.word	0x00000130


	//   ....[1]....
        /*0158*/ 	.word	0x00000170


	//   ....[2]....
        /*015c*/ 	.word	0x000001e0


	//   ....[3]....
        /*0160*/ 	.word	0x0001d1e0


	//   ....[4]....
        /*0164*/ 	.word	0x0001d270


	//   ....[5]....
        /*0168*/ 	.word	0x000200c0


	//   ....[6]....
        /*016c*/ 	.word	0x00020150


	//----- nvinfo : EIATTR_COOP_GROUP_MASK_REGIDS
	.align		4
.L_1077:
        /*0170*/ 	.byte	0x04, 0x29
        /*0172*/ 	.short	(.L_1079 - .L_1078)


	//   ....[0]....
.L_1078:
        /*0174*/ 	.word	0xffffffff


	//   ....[1]....
        /*0178*/ 	.word	0xffffffff


	//   ....[2]....
        /*017c*/ 	.word	0xffffffff


	//   ....[3]....
        /*0180*/ 	.word	0xffffffff


	//   ....[4]....
        /*0184*/ 	.word	0xffffffff


	//   ....[5]....
        /*0188*/ 	.word	0xffffffff


	//   ....[6]....
        /*018c*/ 	.word	0xffffffff


	//   ....[7]....
        /*0190*/ 	.word	0xffffffff


	//   ....[8]....
        /*0194*/ 	.word	0xffffffff


	//   ....[9]....
        /*0198*/ 	.word	0xffffffff


	//   ....[10]....
        /*019c*/ 	.word	0xffffffff


	//   ....[11]....
        /*01a0*/ 	.word	0xffffffff


	//   ....[12]....
        /*01a4*/ 	.word	0xffffffff


	//   ....[13]....
        /*01a8*/ 	.word	0xffffffff


	//   ....[14]....
        /*01ac*/ 	.word	0xffffffff


	//   ....[15]....
        /*01b0*/ 	.word	0xffffffff


	//   ....[16]....
        /*01b4*/ 	.word	0xffffffff


	//   ....[17]....
        /*01b8*/ 	.word	0xffffffff


	//   ....[18]....
        /*01bc*/ 	.word	0xffffffff


	//   ....[19]....
        /*01c0*/ 	.word	0xffffffff


	//   ....[20]....
        /*01c4*/ 	.word	0xffffffff


	//   ....[21]....
        /*01c8*/ 	.word	0xffffffff


	//   ....[22]....
        /*01cc*/ 	.word	0xffffffff


	//   ....[23]....
        /*01d0*/ 	.word	0xffffffff


	//   ....[24]....
        /*01d4*/ 	.word	0xffffffff


	//   ....[25]....
        /*01d8*/ 	.word	0xffffffff


	//   ....[26]....
        /*01dc*/ 	.word	0xffffffff


	//   ....[27]....
        /*01e0*/ 	.word	0xffffffff


	//   ....[28]....
        /*01e4*/ 	.word	0xffffffff


	//   ....[29]....
        /*01e8*/ 	.word	0xffffffff


	//   ....[30]....
        /*01ec*/ 	.word	0xffffffff


	//   ....[31]....
        /*01f0*/ 	.word	0xffffffff


	//   ....[32]....
        /*01f4*/ 	.word	0xffffffff


	//   ....[33]....
        /*01f8*/ 	.word	0xffffffff


	//   ....[34]....
        /*01fc*/ 	.word	0xffffffff


	//   ....[35]....
        /*0200*/ 	.word	0xffffffff


	//   ....[36]....
        /*0204*/ 	.word	0xffffffff


	//   ....[37]....
        /*0208*/ 	.word	0xffffffff


	//   ....[38]....
        /*020c*/ 	.word	0xffffffff


	//   ....[39]....
        /*0210*/ 	.word	0xffffffff


	//   ....[40]....
        /*0214*/ 	.word	0xffffffff


	//   ....[41]....
        /*0218*/ 	.word	0xffffffff


	//   ....[42]....
        /*021c*/ 	.word	0xffffffff


	//   ....[43]....
        /*0220*/ 	.word	0xffffffff


	//   ....[44]....
        /*0224*/ 	.word	0xffffffff


	//   ....[45]....
        /*0228*/ 	.word	0xffffffff


	//   ....[46]....
        /*022c*/ 	.word	0xffffffff


	//   ....[47]....
        /*0230*/ 	.word	0xffffffff


	//   ....[48]....
        /*0234*/ 	.word	0xffffffff


	//   ....[49]....
        /*0238*/ 	.word	0xffffffff


	//   ....[50]....
        /*023c*/ 	.word	0xffffffff


	//   ....[51]....
        /*0240*/ 	.word	0xffffffff


	//   ....[52]....
        /*0244*/ 	.word	0xffffffff


	//   ....[53]....
        /*0248*/ 	.word	0xffffffff


	//   ....[54]....
        /*024c*/ 	.word	0xffffffff


	//   ....[55]....
        /*0250*/ 	.word	0xffffffff


	//   ....[56]....
        /*0254*/ 	.word	0xffffffff


	//   ....[57]....
        /*0258*/ 	.word	0xffffffff


	//   ....[58]....
        /*025c*/ 	.word	0xffffffff


	//   ....[59]....
        /*0260*/ 	.word	0xffffffff


	//   ....[60]....
        /*0264*/ 	.word	0xffffffff


	//   ....[61]....
        /*0268*/ 	.word	0xffffffff


	//   ....[62]....
        /*026c*/ 	.word	0xffffffff


	//   ....[63]....
        /*0270*/ 	.word	0xffffffff


	//   ....[64]....
        /*0274*/ 	.word	0xffffffff


	//   ....[65]....
        /*0278*/ 	.word	0xffffffff


	//   ....[66]....
        /*027c*/ 	.word	0xffffffff


	//   ....[67]....
        /*0280*/ 	.word	0xffffffff


	//   ....[68]....
        /*0284*/ 	.word	0xffffffff


	//   ....[69]....
        /*0288*/ 	.word	0xffffffff


	//   ....[70]....
        /*028c*/ 	.word	0xffffffff


	//   ....[71]....
        /*0290*/ 	.word	0xffffffff


	//   ....[72]....
        /*0294*/ 	.word	0xffffffff


	//   ....[73]....
        /*0298*/ 	.word	0xffffffff


	//   ....[74]....
        /*029c*/ 	.word	0xffffffff


	//   ....[75]....
        /*02a0*/ 	.word	0xffffffff


	//   ....[76]....
        /*02a4*/ 	.word	0xffffffff


	//   ....[77]....
        /*02a8*/ 	.word	0xffffffff


	//   ....[78]....
        /*02ac*/ 	.word	0xffffffff


	//   ....[79]....
        /*02b0*/ 	.word	0xffffffff


	//   ....[80]....
        /*02b4*/ 	.word	0xffffffff


	//   ....[81]....
        /*02b8*/ 	.word	0xffffffff


	//   ....[82]....
        /*02bc*/ 	.word	0xffffffff


	//   ....[83]....
        /*02c0*/ 	.word	0xffffffff


	//   ....[84]....
        /*02c4*/ 	.word	0xffffffff


	//   ....[85]....
        /*02c8*/ 	.word	0xffffffff


	//   ....[86]....
        /*02cc*/ 	.word	0xffffffff


	//   ....[87]....
        /*02d0*/ 	.word	0xffffffff


	//   ....[88]....
        /*02d4*/ 	.word	0xffffffff


	//   ....[89]....
        /*02d8*/ 	.word	0xffffffff


	//   ....[90]....
        /*02dc*/ 	.word	0xffffffff


	//   ....[91]....
        /*02e0*/ 	.word	0xffffffff


	//   ....[92]....
        /*02e4*/ 	.word	0xffffffff


	//   ....[93]....
        /*02e8*/ 	.word	0xffffffff


	//   ....[94]....
        /*02ec*/ 	.word	0xffffffff


	//   ....[95]....
        /*02f0*/ 	.word	0xffffffff


	//   ....[96]....
        /*02f4*/ 	.word	0xffffffff


	//   ....[97]....
        /*02f8*/ 	.word	0xffffffff


	//   ....[98]....
        /*02fc*/ 	.word	0xffffffff


	//   ....[99]....
        /*0300*/ 	.word	0xffffffff


	//   ....[100]....
        /*0304*/ 	.word	0xffffffff


	//   ....[101]....
        /*0308*/ 	.word	0xffffffff


	//   ....[102]....
        /*030c*/ 	.word	0xffffffff


	//   ....[103]....
        /*0310*/ 	.word	0xffffffff


	//   ....[104]....
        /*0314*/ 	.word	0xffffffff


	//   ....[105]....
        /*0318*/ 	.word	0xffffffff


	//   ....[106]....
        /*031c*/ 	.word	0xffffffff


	//   ....[107]....
        /*0320*/ 	.word	0xffffffff


	//   ....[108]....
        /*0324*/ 	.word	0xffffffff


	//   ....[109]....
        /*0328*/ 	.word	0xffffffff


	//   ....[110]....
        /*032c*/ 	.word	0xffffffff


	//   ....[111]....
        /*0330*/ 	.word	0xffffffff


	//   ....[112]....
        /*0334*/ 	.word	0xffffffff


	//   ....[113]....
        /*0338*/ 	.word	0xffffffff


	//   ....[114]....
        /*033c*/ 	.word	0xffffffff


	//   ....[115]....
        /*0340*/ 	.word	0xffffffff


	//   ....[116]....
        /*0344*/ 	.word	0xffffffff


	//   ....[117]....
        /*0348*/ 	.word	0xffffffff


	//   ....[118]....
        /*034c*/ 	.word	0xffffffff


	//   ....[119]....
        /*0350*/ 	.word	0xffffffff


	//   ....[120]....
        /*0354*/ 	.word	0xffffffff


	//   ....[121]....
        /*0358*/ 	.word	0xffffffff


	//   ....[122]....
        /*035c*/ 	.word	0xffffffff


	//   ....[123]....
        /*0360*/ 	.word	0xffffffff


	//   ....[124]....
        /*0364*/ 	.word	0xffffffff


	//   ....[125]....
        /*0368*/ 	.word	0xffffffff


	//   ....[126]....
        /*036c*/ 	.word	0xffffffff


	//   ....[127]....
        /*0370*/ 	.word	0xffffffff


	//   ....[128]....
        /*0374*/ 	.word	0xffffffff


	//   ....[129]....
        /*0378*/ 	.word	0xffffffff


	//   ....[130]....
        /*037c*/ 	.word	0xffffffff


	//   ....[131]....
        /*0380*/ 	.word	0xffffffff


	//   ....[132]....
        /*0384*/ 	.word	0xffffffff


	//   ....[133]....
        /*0388*/ 	.word	0xffffffff


	//   ....[134]....
        /*038c*/ 	.word	0xffffffff


	//   ....[135]....
        /*0390*/ 	.word	0xffffffff


	//   ....[136]....
        /*0394*/ 	.word	0xffffffff


	//   ....[137]....
        /*0398*/ 	.word	0xffffffff


	//   ....[138]....
        /*039c*/ 	.word	0xffffffff


	//   ....[139]....
        /*03a0*/ 	.word	0xffffffff


	//   ....[140]....
        /*03a4*/ 	.word	0xffffffff


	//   ....[141]....
        /*03a8*/ 	.word	0xffffffff


	//   ....[142]....
        /*03ac*/ 	.word	0xffffffff


	//   ....[143]....
        /*03b0*/ 	.word	0xffffffff


	//   ....[144]....
        /*03b4*/ 	.word	0xffffffff


	//   ....[145]....
        /*03b8*/ 	.word	0xffffffff


	//   ....[146]....
        /*03bc*/ 	.word	0xffffffff


	//   ....[147]....
        /*03c0*/ 	.word	0xffffffff


	//   ....[148]....
        /*03c4*/ 	.word	0xffffffff


	//   ....[149]....
        /*03c8*/ 	.word	0xffffffff


	//   ....[150]....
        /*03cc*/ 	.word	0xffffffff


	//   ....[151]....
        /*03d0*/ 	.word	0xffffffff


	//   ....[152]....
        /*03d4*/ 	.word	0xffffffff


	//   ....[153]....
        /*03d8*/ 	.word	0xffffffff


	//   ....[154]....
        /*03dc*/ 	.word	0xffffffff


	//   ....[155]....
        /*03e0*/ 	.word	0xffffffff


	//   ....[156]....
        /*03e4*/ 	.word	0xffffffff


	//   ....[157]....
        /*03e8*/ 	.word	0xffffffff


	//   ....[158]....
        /*03ec*/ 	.word	0xffffffff


	//   ....[159]....
        /*03f0*/ 	.word	0xffffffff


	//   ....[160]....
        /*03f4*/ 	.word	0xffffffff


	//   ....[161]....
        /*03f8*/ 	.word	0xffffffff


	//   ....[162]....
        /*03fc*/ 	.word	0xffffffff


	//   ....[163]....
        /*0400*/ 	.word	0xffffffff


	//   ....[164]....
        /*0404*/ 	.word	0xffffffff


	//   ....[165]....
        /*0408*/ 	.word	0xffffffff


	//   ....[166]....
        /*040c*/ 	.word	0xffffffff


	//   ....[167]....
        /*0410*/ 	.word	0xffffffff


	//   ....[168]....
        /*0414*/ 	.word	0xffffffff


	//   ....[169]....
        /*0418*/ 	.word	0xffffffff


	//   ....[170]....
        /*041c*/ 	.word	0xffffffff


	//   ....[171]....
        /*0420*/ 	.word	0xffffffff


	//   ....[172]....
        /*0424*/ 	.word	0xffffffff


	//   ....[173]....
        /*0428*/ 	.word	0xffffffff


	//   ....[174]....
        /*042c*/ 	.word	0xffffffff


	//   ....[175]....
        /*0430*/ 	.word	0xffffffff


	//   ....[176]....
        /*0434*/ 	.word	0xffffffff


	//   ....[177]....
        /*0438*/ 	.word	0xffffffff


	//   ....[178]....
        /*043c*/ 	.word	0xffffffff


	//   ....[179]....
        /*0440*/ 	.word	0xffffffff


	//   ....[180]....
        /*0444*/ 	.word	0xffffffff


	//   ....[181]....
        /*0448*/ 	.word	0xffffffff


	//   ....[182]....
        /*044c*/ 	.word	0xffffffff


	//   ....[183]....
        /*0450*/ 	.word	0xffffffff


	//   ....[184]....
        /*0454*/ 	.word	0xffffffff


	//   ....[185]....
        /*0458*/ 	.word	0xffffffff


	//   ....[186]....
        /*045c*/ 	.word	0xffffffff


	//   ....[187]....
        /*0460*/ 	.word	0xffffffff


	//   ....[188]....
        /*0464*/ 	.word	0xffffffff


	//   ....[189]....
        /*0468*/ 	.word	0xffffffff


	//   ....[190]....
        /*046c*/ 	.word	0xffffffff


	//   ....[191]....
        /*0470*/ 	.word	0xffffffff


	//   ....[192]....
        /*0474*/ 	.word	0xffffffff


	//   ....[193]....
        /*0478*/ 	.word	0xffffffff


	//   ....[194]....
        /*047c*/ 	.word	0xffffffff


	//   ....[195]....
        /*0480*/ 	.word	0xffffffff


	//   ....[196]....
        /*0484*/ 	.word	0xffffffff


	//   ....[197]....
        /*0488*/ 	.word	0xffffffff


	//   ....[198]....
        /*048c*/ 	.word	0xffffffff


	//   ....[199]....
        /*0490*/ 	.word	0xffffffff


	//   ....[200]....
        /*0494*/ 	.word	0xffffffff


	//   ....[201]....
        /*0498*/ 	.word	0xffffffff


	//   ....[202]....
        /*049c*/ 	.word	0xffffffff


	//   ....[203]....
        /*04a0*/ 	.word	0xffffffff


	//   ....[204]....
        /*04a4*/ 	.word	0xffffffff


	//   ....[205]....
        /*04a8*/ 	.word	0xffffffff


	//   ....[206]....
        /*04ac*/ 	.word	0xffffffff


	//   ....[207]....
        /*04b0*/ 	.word	0xffffffff


	//   ....[208]....
        /*04b4*/ 	.word	0xffffffff


	//   ....[209]....
        /*04b8*/ 	.word	0xffffffff


	//   ....[210]....
        /*04bc*/ 	.word	0xffffffff


	//   ....[211]....
        /*04c0*/ 	.word	0xffffffff


	//   ....[212]....
        /*04c4*/ 	.word	0xffffffff


	//   ....[213]....
        /*04c8*/ 	.word	0xffffffff


	//   ....[214]....
        /*04cc*/ 	.word	0xffffffff


	//   ....[215]....
        /*04d0*/ 	.word	0xffffffff


	//   ....[216]....
        /*04d4*/ 	.word	0xffffffff


	//   ....[217]....
        /*04d8*/ 	.word	0xffffffff


	//   ....[218]....
        /*04dc*/ 	.word	0xffffffff


	//   ....[219]....
        /*04e0*/ 	.word	0xffffffff


	//   ....[220]....
        /*04e4*/ 	.word	0xffffffff


	//   ....[221]....
        /*04e8*/ 	.word	0xffffffff


	//   ....[222]....
        /*04ec*/ 	.word	0xffffffff


	//   ....[223]....
        /*04f0*/ 	.word	0xffffffff


	//   ....[224]....
        /*04f4*/ 	.word	0xffffffff


	//   ....[225]....
        /*04f8*/ 	.word	0xffffffff


	//   ....[226]....
        /*04fc*/ 	.word	0xffffffff


	//   ....[227]....
        /*0500*/ 	.word	0xffffffff


	//   ....[228]....
        /*0504*/ 	.word	0xffffffff


	//   ....[229]....
        /*0508*/ 	.word	0xffffffff


	//   ....[230]....
        /*050c*/ 	.word	0xffffffff


	//   ....[231]....
        /*0510*/ 	.word	0xffffffff


	//   ....[232]....
        /*0514*/ 	.word	0xffffffff


	//   ....[233]....
        /*0518*/ 	.word	0x0500000f


	//   ....[234]....
        /*051c*/ 	.word	0x0500000f


	//   ....[235]....
        /*0520*/ 	.word	0x0500000f


	//   ....[236]....
        /*0524*/ 	.word	0x0500000f


	//   ....[237]....
        /*0528*/ 	.word	0x0500000f


	//   ....[238]....
        /*052c*/ 	.word	0x0500000f


	//   ....[239]....
        /*0530*/ 	.word	0x0500000f


	//   ....[240]....
        /*0534*/ 	.word	0x0500000f


	//   ....[241]....
        /*0538*/ 	.word	0x0500000f


	//   ....[242]....
        /*053c*/ 	.word	0x0500000f


	//   ....[243]....
        /*0540*/ 	.word	0x0500000f


	//   ....[244]....
        /*0544*/ 	.word	0x0500000f


	//   ....[245]....
        /*0548*/ 	.word	0x0500000f


	//   ....[246]....
        /*054c*/ 	.word	0x0500000f


	//   ....[247]....
        /*0550*/ 	.word	0x0500000f


	//   ....[248]....
        /*0554*/ 	.word	0x0500000f


	//   ....[249]....
        /*0558*/ 	.word	0x0500000f


	//   ....[250]....
        /*055c*/ 	.word	0x0500000f


	//   ....[251]....
        /*0560*/ 	.word	0x0500000f


	//   ....[252]....
        /*0564*/ 	.word	0x0500000f


	//   ....[253]....
        /*0568*/ 	.word	0x0500000f


	//   ....[254]....
        /*056c*/ 	.word	0x0500000f


	//   ....[255]....
        /*0570*/ 	.word	0x0500000f


	//   ....[0]....
        /*0574*/ 	.word	0x0500000f


	//   ....[1]....
        /*0578*/ 	.word	0x0500000f


	//   ....[2]....
        /*057c*/ 	.word	0x0500000f


	//   ....[3]....
        /*0580*/ 	.word	0x0500000f


	//   ....[4]....
        /*0584*/ 	.word	0x0500000f


	//   ....[5]....
        /*0588*/ 	.word	0x0500000f


	//   ....[6]....
        /*058c*/ 	.word	0x0500000f


	//   ....[7]....
        /*0590*/ 	.word	0x0500000f


	//   ....[8]....
        /*0594*/ 	.word	0x0500000f


	//   ....[9]....
        /*0598*/ 	.word	0x0500000f


	//   ....[10]....
        /*059c*/ 	.word	0x0500000f


	//   ....[11]....
        /*05a0*/ 	.word	0x0500000f


	//   ....[12]....
        /*05a4*/ 	.word	0x0500000f


	//   ....[13]....
        /*05a8*/ 	.word	0x0500000f


	//   ....[14]....
        /*05ac*/ 	.word	0x0500000f


	//   ....[15]....
        /*05b0*/ 	.word	0x0500000f


	//   ....[16]....
        /*05b4*/ 	.word	0x0500000f


	//   ....[17]....
        /*05b8*/ 	.word	0x0500000f


	//   ....[18]....
        /*05bc*/ 	.word	0x0500000f


	//   ....[19]....
        /*05c0*/ 	.word	0x0500000f


	//   ....[20]....
        /*05c4*/ 	.word	0x0500000f


	//   ....[21]....
        /*05c8*/ 	.word	0x0500000f


	//   ....[22]....
        /*05cc*/ 	.word	0x0500000f


	//   ....[23]....
        /*05d0*/ 	.word	0x0500000f


	//   ....[24]....
        /*05d4*/ 	.word	0x0500000f


	//   ....[25]....
        /*05d8*/ 	.word	0x0500000f


	//   ....[26]....
        /*05dc*/ 	.word	0x0500000f


	//   ....[27]....
        /*05e0*/ 	.word	0x0500000f


	//   ....[28]....
        /*05e4*/ 	.word	0x0500000f


	//   ....[29]....
        /*05e8*/ 	.word	0x0500000f


	//   ....[30]....
        /*05ec*/ 	.word	0x0500000f


	//   ....[31]....
        /*05f0*/ 	.word	0x0500000f


	//   ....[32]....
        /*05f4*/ 	.word	0x0500000f


	//   ....[33]....
        /*05f8*/ 	.word	0x0500000f


	//   ....[34]....
        /*05fc*/ 	.word	0x0500000f


	//   ....[35]....
        /*0600*/ 	.word	0x0500000f


	//   ....[36]....
        /*0604*/ 	.word	0x0500000f


	//   ....[37]....
        /*0608*/ 	.word	0x0500000f


	//   ....[38]....
        /*060c*/ 	.word	0x0500000f


	//   ....[39]....
        /*0610*/ 	.word	0x0500000f


	//   ....[40]....
        /*0614*/ 	.word	0x0500000f


	//   ....[41]....
        /*0618*/ 	.word	0x0500000f


	//   ....[42]....
        /*061c*/ 	.word	0x0500000f


	//   ....[43]....
        /*0620*/ 	.word	0x0500000f


	//   ....[44]....
        /*0624*/ 	.word	0x0500000f


	//   ....[45]....
        /*0628*/ 	.word	0x0500000f


	//   ....[46]....
        /*062c*/ 	.word	0x0500000f


	//   ....[47]....
        /*0630*/ 	.word	0x0500000f


	//   ....[48]....
        /*0634*/ 	.word	0x0500000f


	//   ....[49]....
        /*0638*/ 	.word	0x0500000f


	//   ....[50]....
        /*063c*/ 	.word	0x0500000f


	//   ....[51]....
        /*0640*/ 	.word	0x0500000f


	//   ....[52]....
        /*0644*/ 	.word	0x0500000f


	//   ....[53]....
        /*0648*/ 	.word	0x0500000f


	//   ....[54]....
        /*064c*/ 	.word	0x0500000f


	//   ....[55]....
        /*0650*/ 	.word	0x0500000f


	//   ....[56]....
        /*0654*/ 	.word	0x0500000f


	//   ....[57]....
        /*0658*/ 	.word	0x0500000f


	//   ....[58]....
        /*065c*/ 	.word	0x0500000f


	//   ....[59]....
        /*0660*/ 	.word	0x0500000f


	//   ....[60]....
        /*0664*/ 	.word	0x0500000f


	//   ....[61]....
        /*0668*/ 	.word	0x0500000f


	//   ....[62]....
        /*066c*/ 	.word	0x0500000f


	//   ....[63]....
        /*0670*/ 	.word	0x0500000f


	//   ....[64]....
        /*0674*/ 	.word	0x0500000f


	//   ....[65]....
        /*0678*/ 	.word	0x0500000f


	//   ....[66]....
        /*067c*/ 	.word	0x0500000f


	//   ....[67]....
        /*0680*/ 	.word	0x0500000f


	//   ....[68]....
        /*0684*/ 	.word	0x0500000f


	//   ....[69]....
        /*0688*/ 	.word	0x0500000f


	//   ....[70]....
        /*068c*/ 	.word	0x0500000f


	//   ....[71]....
        /*0690*/ 	.word	0x0500000f


	//   ....[72]....
        /*0694*/ 	.word	0x0500000f


	//   ....[73]....
        /*0698*/ 	.word	0x0500000f


	//   ....[74]....
        /*069c*/ 	.word	0x0500000f


	//   ....[75]....
        /*06a0*/ 	.word	0x0500000f


	//   ....[76]....
        /*06a4*/ 	.word	0x0500000f


	//   ....[77]....
        /*06a8*/ 	.word	0x0500000f


	//   ....[78]....
        /*06ac*/ 	.word	0x0500000f


	//   ....[79]....
        /*06b0*/ 	.word	0x0500000f


	//   ....[80]....
        /*06b4*/ 	.word	0x0500000f


	//   ....[81]....
        /*06b8*/ 	.word	0x0500000f


	//   ....[82]....
        /*06bc*/ 	.word	0x0500000f


	//   ....[83]....
        /*06c0*/ 	.word	0x0500000f


	//   ....[84]....
        /*06c4*/ 	.word	0x0500000f


	//   ....[85]....
        /*06c8*/ 	.word	0x0500000f


	//   ....[86]....
        /*06cc*/ 	.word	0x0500000f


	//   ....[87]....
        /*06d0*/ 	.word	0x0500000f


	//   ....[88]....
        /*06d4*/ 	.word	0x0500000f


	//   ....[89]....
        /*06d8*/ 	.word	0x0500000f


	//   ....[90]....
        /*06dc*/ 	.word	0x0500000f


	//   ....[91]....
        /*06e0*/ 	.word	0x0500000f


	//   ....[92]....
        /*06e4*/ 	.word	0x0500000f


	//   ....[93]....
        /*06e8*/ 	.word	0x0500000f


	//   ....[94]....
        /*06ec*/ 	.word	0x0500000f


	//   ....[95]....
        /*06f0*/ 	.word	0x0500000f


	//   ....[96]....
        /*06f4*/ 	.word	0x0500000f


	//   ....[97]....
        /*06f8*/ 	.word	0x0500000f


	//   ....[98]....
        /*06fc*/ 	.word	0x0500000f


	//   ....[99]....
        /*0700*/ 	.word	0x0500000f


	//   ....[100]....
        /*0704*/ 	.word	0x0500000f


	//   ....[101]....
        /*0708*/ 	.word	0x0500000f


	//   ....[102]....
        /*070c*/ 	.word	0x0500000f


	//   ....[103]....
        /*0710*/ 	.word	0x0500000f


	//   ....[104]....
        /*0714*/ 	.word	0x0500000f


	//   ....[105]....
        /*0718*/ 	.word	0x0500000f


	//   ....[106]....
        /*071c*/ 	.word	0x0500000f


	//   ....[107]....
        /*0720*/ 	.word	0x0500000f


	//   ....[108]....
        /*0724*/ 	.word	0x0500000f


	//   ....[109]....
        /*0728*/ 	.word	0x0500000f


	//   ....[110]....
        /*072c*/ 	.word	0x0500000f


	//   ....[111]....
        /*0730*/ 	.word	0x0500000f


	//   ....[112]....
        /*0734*/ 	.word	0x0500000f


	//   ....[113]....
        /*0738*/ 	.word	0x0500000f


	//   ....[114]....
        /*073c*/ 	.word	0x0500000f


	//   ....[115]....
        /*0740*/ 	.word	0x0500000f


	//   ....[116]....
        /*0744*/ 	.word	0x0500000f


	//   ....[117]....
        /*0748*/ 	.word	0x0500000f


	//   ....[118]....
        /*074c*/ 	.word	0x0500000f


	//   ....[119]....
        /*0750*/ 	.word	0x0500000f


	//   ....[120]....
        /*0754*/ 	.word	0x0500000f


	//   ....[121]....
        /*0758*/ 	.word	0x0500000f


	//   ....[122]....
        /*075c*/ 	.word	0x0500000f


	//   ....[123]....
        /*0760*/ 	.word	0x0500000f


	//   ....[124]....
        /*0764*/ 	.word	0x0500000f


	//   ....[125]....
        /*0768*/ 	.word	0x0500000f


	//   ....[126]....
        /*076c*/ 	.word	0x0500000f


	//   ....[127]....
        /*0770*/ 	.word	0x0500000f


	//   ....[128]....
        /*0774*/ 	.word	0x0500000f


	//   ....[129]....
        /*0778*/ 	.word	0x0500000f


	//   ....[130]....
        /*077c*/ 	.word	0x0500000f


	//   ....[131]....
        /*0780*/ 	.word	0x0500000f


	//   ....[132]....
        /*0784*/ 	.word	0x0500000f


	//   ....[133]....
        /*0788*/ 	.word	0x0500000f


	//   ....[134]....
        /*078c*/ 	.word	0x0500000f


	//   ....[135]....
        /*0790*/ 	.word	0x0500000f


	//   ....[136]....
        /*0794*/ 	.word	0x0500000f


	//   ....[137]....
        /*0798*/ 	.word	0x0500000f


	//   ....[138]....
        /*079c*/ 	.word	0x0500000f


	//   ....[139]....
        /*07a0*/ 	.word	0x0500000f


	//   ....[140]....
        /*07a4*/ 	.word	0x0500000f


	//   ....[141]....
        /*07a8*/ 	.word	0x0500000f


	//   ....[142]....
        /*07ac*/ 	.word	0x0500000f


	//   ....[143]....
        /*07b0*/ 	.word	0x0500000f


	//   ....[144]....
        /*07b4*/ 	.word	0x0500000f


	//   ....[145]....
        /*07b8*/ 	.word	0x0500000f


	//   ....[146]....
        /*07bc*/ 	.word	0x0500000f


	//   ....[147]....
        /*07c0*/ 	.word	0x0500000f


	//   ....[148]....
        /*07c4*/ 	.word	0x0500000f


	//   ....[149]....
        /*07c8*/ 	.word	0x0500000f


	//   ....[150]....
        /*07cc*/ 	.word	0x0500000f


	//   ....[151]....
        /*07d0*/ 	.word	0x0500000f


	//   ....[152]....
        /*07d4*/ 	.word	0x0500000f


	//   ....[153]....
        /*07d8*/ 	.word	0x0500000f


	//   ....[154]....
        /*07dc*/ 	.word	0x0500000f


	//----- nvinfo : EIATTR_COOP_GROUP_INSTR_OFFSETS
	.align		4
.L_1079:
        /*07e0*/ 	.byte	0x04, 0x28
        /*07e2*/ 	.short	(.L_1081 - .L_1080)


	//   ....[0]....
.L_1080:
        /*07e4*/ 	.word	0x00000070


	//   ....[1]....
        /*07e8*/ 	.word	0x00000140


	//   ....[2]....
        /*07ec*/ 	.word	0x00000190


	//   ....[3]....
        /*07f0*/ 	.word	0x000003c0


	//   ....[4]....
        /*07f4*/ 	.word	0x00000520


	//   ....[5]....
        /*07f8*/ 	.word	0x00000640


	//   ....[6]....
        /*07fc*/ 	.word	0x000007a0


	//   ....[7]....
        /*0800*/ 	.word	0x00003400


	//   ....[8]....
        /*0804*/ 	.word	0x00003410


	//   ....[9]....
        /*0808*/ 	.word	0x00003ac0


	//   ....[10]....
        /*080c*/ 	.word	0x00003ad0


	//   ....[11]....
        /*0810*/ 	.word	0x00004180


	//   ....[12]....
        /*0814*/ 	.word	0x00004190


	//   ....[13]....
        /*0818*/ 	.word	0x00004840


	//   ....[14]....
        /*081c*/ 	.word	0x00004850


	//   ....[15]....
        /*0820*/ 	.word	0x00005870


	//   ....[16]....
        /*0824*/ 	.word	0x00005880


	//   ....[17]....
        /*0828*/ 	.word	0x00006010


	//   ....[18]....
        /*082c*/ 	.word	0x00006020


	//   ....[19]....
        /*0830*/ 	.word	0x000067c0


	//   ....[20]....
        /*0834*/ 	.word	0x000067d0


	//   ....[21]....
        /*0838*/ 	.word	0x00006f90


	//   ....[22]....
        /*083c*/ 	.word	0x00006fa0


	//   ....[23]....
        /*0840*/ 	.word	0x00007950


	//   ....[24]....
        /*0844*/ 	.word	0x00007960


	//   ....[25]....
        /*0848*/ 	.word	0x00007a70


	//   ....[26]....
        /*084c*/ 	.word	0x00007a80


	//   ....[27]....
        /*0850*/ 	.word	0x00007ba0


	//   ....[28]....
        /*0854*/ 	.word	0x00007bb0


	//   ....[29]....
        /*0858*/ 	.word	0x00007cd0


	//   ....[30]....
        /*085c*/ 	.word	0x00007ce0


	//   ....[31]....
        /*0860*/ 	.word	0x00008060


	//   ....[32]....
        /*0864*/ 	.word	0x00008080


	//   ....[33]....
        /*0868*/ 	.word	0x00008160


	//   ....[34]....
        /*086c*/ 	.word	0x00008180


	//   ....[35]....
        /*0870*/ 	.word	0x00008260


	//   ....[36]....
        /*0874*/ 	.word	0x00008280


	//   ....[37]....
        /*0878*/ 	.word	0x00008360


	//   ....[38]....
        /*087c*/ 	.word	0x00008380


	//   ....[39]....
        /*0880*/ 	.word	0x00008bb0


	//   ....[40]....
        /*0884*/ 	.word	0x000092b0


	//   ....[41]....
        /*0888*/ 	.word	0x000092c0


	//   ....[42]....
        /*088c*/ 	.word	0x000092d0


	//   ....[43]....
        /*0890*/ 	.word	0x000092e0


	//   ....[44]....
        /*0894*/ 	.word	0x00009620


	//   ....[45]....
        /*0898*/ 	.word	0x00009630


	//   ....[46]....
        /*089c*/ 	.word	0x00009640


	//   ....[47]....
        /*08a0*/ 	.word	0x00009650


	//   ....[48]....
        /*08a4*/ 	.word	0x00009930


	//   ....[49]....
        /*08a8*/ 	.word	0x00009940


	//   ....[50]....
        /*08ac*/ 	.word	0x00009950


	//   ....[51]....
        /*08b0*/ 	.word	0x00009960


	//   ....[52]....
        /*08b4*/ 	.word	0x00009c60


	//   ....[53]....
        /*08b8*/ 	.word	0x00009c70


	//   ....[54]....
        /*08bc*/ 	.word	0x00009c80


	//   ....[55]....
        /*08c0*/ 	.word	0x00009c90


	//   ....[56]....
        /*08c4*/ 	.word	0x0000b990


	//   ....[57]....
        /*08c8*/ 	.word	0x0000b9b0


	//   ....[58]....
        /*08cc*/ 	.word	0x0000b9c0


	//   ....[59]....
        /*08d0*/ 	.word	0x0000b9d0


	//   ....[60]....
        /*08d4*/ 	.word	0x0000bae0


	//   ....[61]....
        /*08d8*/ 	.word	0x0000bb30


	//   ....[62]....
        /*08dc*/ 	.word	0x0000bb70


	//   ....[63]....
        /*08e0*/ 	.word	0x0000bba0


	//   ....[64]....
        /*08e4*/ 	.word	0x0000bec0


	//   ....[65]....
        /*08e8*/ 	.word	0x0000bee0


	//   ....[66]....
        /*08ec*/ 	.word	0x0000bf00


	//   ....[67]....
        /*08f0*/ 	.word	0x0000bf10


	//   ....[68]....
        /*08f4*/ 	.word	0x0000bfe0


	//   ....[69]....
        /*08f8*/ 	.word	0x0000c000


	//   ....[70]....
        /*08fc*/ 	.word	0x0000c010


	//   ....[71]....
        /*0900*/ 	.word	0x0000c0b0


	//   ....[72]....
        /*0904*/ 	.word	0x0000e7f0


	//   ....[73]....
        /*0908*/ 	.word	0x0000e830


	//   ....[74]....
        /*090c*/ 	.word	0x0000f270


	//   ....[75]....
        /*0910*/ 	.word	0x0000f2d0


	//   ....[76]....
        /*0914*/ 	.word	0x0000fd50


	//   ....[77]....
        /*0918*/ 	.word	0x0000fdc0


	//   ....[78]....
        /*091c*/ 	.word	0x00011710


	//   ....[79]....
        /*0920*/ 	.word	0x00012150


	//   ....[80]....
        /*0924*/ 	.word	0x000121c0


	//   ....[81]....
        /*0928*/ 	.word	0x000121e0


	//   ....[82]....
        /*092c*/ 	.word	0x00012be0


	//   ....[83]....
        /*0930*/ 	.word	0x00012c60


	//   ....[84]....
        /*0934*/ 	.word	0x00015420


	//   ....[85]....
        /*0938*/ 	.word	0x00015440


	//   ....[86]....
        /*093c*/ 	.word	0x00015470


	//   ....[87]....
        /*0940*/ 	.word	0x00015480


	//   ....[88]....
        /*0944*/ 	.word	0x00016cd0


	//   ....[89]....
        /*0948*/ 	.word	0x00016ce0


	//   ....[90]....
        /*094c*/ 	.word	0x00016d30


	//   ....[91]....
        /*0950*/ 	.word	0x00016d40


	//   ....[92]....
        /*0954*/ 	.word	0x00017e50


	//   ....[93]....
        /*0958*/ 	.word	0x00017e80


	//   ....[94]....
        /*095c*/ 	.word	0x00017ea0


	//   ....[95]....
        /*0960*/ 	.word	0x00017eb0


	//   ....[96]....
        /*0964*/ 	.word	0x00018570


	//   ....[97]....
        /*0968*/ 	.word	0x00018580


	//   ....[98]....
        /*096c*/ 	.word	0x00018680


	//   ....[99]....
        /*0970*/ 	.word	0x00018690


	//   ....[100]....
        /*0974*/ 	.word	0x000187a0


	//   ....[101]....
        /*0978*/ 	.word	0x000187b0


	//   ....[102]....
        /*097c*/ 	.word	0x000188c0


	//   ....[103]....
        /*0980*/ 	.word	0x000188d0


	//   ....[104]....
        /*0984*/ 	.word	0x00018da0


	//   ....[105]....
        /*0988*/ 	.word	0x00018db0


	//   ....[106]....
        /*098c*/ 	.word	0x00019230


	//   ....[107]....
        /*0990*/ 	.word	0x00019240


	//   ....[108]....
        /*0994*/ 	.word	0x00019e60


	//   ....[109]....
        /*0998*/ 	.word	0x00019e70


	//   ....[110]....
        /*099c*/ 	.word	0x00019f80


	//   ....[111]....
        /*09a0*/ 	.word	0x00019f90


	//   ....[112]....
        /*09a4*/ 	.word	0x0001a0a0


	//   ....[113]....
        /*09a8*/ 	.word	0x0001a0b0


	//   ....[114]....
        /*09ac*/ 	.word	0x0001a1c0


	//   ....[115]....
        /*09b0*/ 	.word	0x0001a1d0


	//   ....[116]....
        /*09b4*/ 	.word	0x0001a340


	//   ....[117]....
        /*09b8*/ 	.word	0x0001a530


	//   ....[118]....
        /*09bc*/ 	.word	0x0001a560


	//   ....[119]....
        /*09c0*/ 	.word	0x0001a590


	//   ....[120]....
        /*09c4*/ 	.word	0x0001a5c0


	//   ....[121]....
        /*09c8*/ 	.word	0x0001a5f0


	//   ....[122]....
        /*09cc*/ 	.word	0x0001a620


	//   ....[123]....
        /*09d0*/ 	.word	0x0001a7b0


	//   ....[124]....
        /*09d4*/ 	.word	0x0001a7e0


	//   ....[125]....
        /*09d8*/ 	.word	0x0001a810


	//   ....[126]....
        /*09dc*/ 	.word	0x0001a840


	//   ....[127]....
        /*09e0*/ 	.word	0x0001a870


	//   ....[128]....
        /*09e4*/ 	.word	0x0001a8a0


	//   ....[129]....
        /*09e8*/ 	.word	0x0001a930


	//   ....[130]....
        /*09ec*/ 	.word	0x0001a960


	//   ....[131]....
        /*09f0*/ 	.word	0x0001a970


	//   ....[132]....
        /*09f4*/ 	.word	0x0001a9b0


	//   ....[133]....
        /*09f8*/ 	.word	0x0001be50


	//   ....[134]....
        /*09fc*/ 	.word	0x0001dcd0


	//   ....[135]....
        /*0a00*/ 	.word	0x0001dcf0


	//   ....[136]....
        /*0a04*/ 	.word	0x0001dd90


	//   ....[137]....
        /*0a08*/ 	.word	0x0001ddb0


	//   ....[138]....
        /*0a0c*/ 	.word	0x0001de40


	//   ....[139]....
        /*0a10*/ 	.word	0x0001de60


	//   ....[140]....
        /*0a14*/ 	.word	0x0001def0


	//   ....[141]....
        /*0a18*/ 	.word	0x0001df10


	//   ....[142]....
        /*0a1c*/ 	.word	0x0001dfa0


	//   ....[143]....
        /*0a20*/ 	.word	0x0001dfc0


	//   ....[144]....
        /*0a24*/ 	.word	0x0001e050


	//   ....[145]....
        /*0a28*/ 	.word	0x0001e070


	//   ....[146]....
        /*0a2c*/ 	.word	0x0001e100


	//   ....[147]....
        /*0a30*/ 	.word	0x0001e120


	//   ....[148]....
        /*0a34*/ 	.word	0x0001e130


	//   ....[149]....
        /*0a38*/ 	.word	0x0001e1b0


	//   ....[150]....
        /*0a3c*/ 	.word	0x0001e900


	//   ....[151]....
        /*0a40*/ 	.word	0x0001e930


	//   ....[152]....
        /*0a44*/ 	.word	0x0001e990


	//   ....[153]....
        /*0a48*/ 	.word	0x0001e9e0


	//   ....[154]....
        /*0a4c*/ 	.word	0x0001ea20


	//   ....[155]....
        /*0a50*/ 	.word	0x0001ea80


	//   ....[156]....
        /*0a54*/ 	.word	0x0001eac0


	//   ....[157]....
        /*0a58*/ 	.word	0x0001eb20


	//   ....[158]....
        /*0a5c*/ 	.word	0x0001eb60


	//   ....[159]....
        /*0a60*/ 	.word	0x0001ebc0


	//   ....[160]....
        /*0a64*/ 	.word	0x0001ec00


	//   ....[161]....
        /*0a68*/ 	.word	0x0001ec60


	//   ....[162]....
        /*0a6c*/ 	.word	0x0001eca0


	//   ....[163]....
        /*0a70*/ 	.word	0x0001ecf0


	//   ....[164]....
        /*0a74*/ 	.word	0x0001ed10


	//   ....[165]....
        /*0a78*/ 	.word	0x0001ed40


	//   ....[166]....
        /*0a7c*/ 	.word	0x0001f490


	//   ....[167]....
        /*0a80*/ 	.word	0x0001f4c0


	//   ....[168]....
        /*0a84*/ 	.word	0x0001f520


	//   ....[169]....
        /*0a88*/ 	.word	0x0001f530


	//   ....[170]....
        /*0a8c*/ 	.word	0x0001f580


	//   ....[171]....
        /*0a90*/ 	.word	0x0001f590


	//   ....[172]....
        /*0a94*/ 	.word	0x0001f5e0


	//   ....[173]....
        /*0a98*/ 	.word	0x0001f5f0


	//   ....[174]....
        /*0a9c*/ 	.word	0x0001f640


	//   ....[175]....
        /*0aa0*/ 	.word	0x0001f650


	//   ....[176]....
        /*0aa4*/ 	.word	0x0001f6a0


	//   ....[177]....
        /*0aa8*/ 	.word	0x0001f6b0


	//   ....[178]....
        /*0aac*/ 	.word	0x0001f700


	//   ....[179]....
        /*0ab0*/ 	.word	0x0001f710


	//   ....[180]....
        /*0ab4*/ 	.word	0x0001f720


	//   ....[181]....
        /*0ab8*/ 	.word	0x0001f770


	//   ....[182]....
        /*0abc*/ 	.word	0x0001f9d0


	//   ....[183]....
        /*0ac0*/ 	.word	0x0001f9f0


	//   ....[184]....
        /*0ac4*/ 	.word	0x0001fa00


	//   ....[185]....
        /*0ac8*/ 	.word	0x0001fa70


	//   ....[186]....
        /*0acc*/ 	.word	0x0001fa80


	//   ....[187]....
        /*0ad0*/ 	.word	0x0001faf0


	//   ....[188]....
        /*0ad4*/ 	.word	0x0001fb00


	//   ....[189]....
        /*0ad8*/ 	.word	0x0001fb70


	//   ....[190]....
        /*0adc*/ 	.word	0x0001fb80


	//   ....[191]....
        /*0ae0*/ 	.word	0x0001fbf0


	//   ....[192]....
        /*0ae4*/ 	.word	0x0001fc00


	//   ....[193]....
        /*0ae8*/ 	.word	0x0001fc70


	//   ....[194]....
        /*0aec*/ 	.word	0x0001fc80


	//   ....[195]....
        /*0af0*/ 	.word	0x0001fcf0


	//   ....[196]....
        /*0af4*/ 	.word	0x0001fd00


	//   ....[197]....
        /*0af8*/ 	.word	0x0001fd10


	//   ....[198]....
        /*0afc*/ 	.word	0x000202a0


	//   ....[199]....
        /*0b00*/ 	.word	0x000202e0


	//   ....[200]....
        /*0b04*/ 	.word	0x00020310


	//   ....[201]....
        /*0b08*/ 	.word	0x00020340


	//   ....[202]....
        /*0b0c*/ 	.word	0x00020350


	//   ....[203]....
        /*0b10*/ 	.word	0x00020370


	//   ....[204]....
        /*0b14*/ 	.word	0x000203e0


	//   ....[205]....
        /*0b18*/ 	.word	0x00020400


	//   ....[206]....
        /*0b1c*/ 	.word	0x00020460


	//   ....[207]....
        /*0b20*/ 	.word	0x00020480


	//   ....[208]....
        /*0b24*/ 	.word	0x000204e0


	//   ....[209]....
        /*0b28*/ 	.word	0x00020500


	//   ....[210]....
        /*0b2c*/ 	.word	0x00020560


	//   ....[211]....
        /*0b30*/ 	.word	0x00020580


	//   ....[212]....
        /*0b34*/ 	.word	0x000205d0


	//   ....[213]....
        /*0b38*/ 	.word	0x000205f0


	//   ....[214]....
        /*0b3c*/ 	.word	0x00020a20


	//   ....[215]....
        /*0b40*/ 	.word	0x00020a50


	//   ....[216]....
        /*0b44*/ 	.word	0x00020ac0


	//   ....[217]....
        /*0b48*/ 	.word	0x00020af0


	//   ....[218]....
        /*0b4c*/ 	.word	0x00020b20


	//   ....[219]....
        /*0b50*/ 	.word	0x00020b50


	//   ....[220]....
        /*0b54*/ 	.word	0x00020b80


	//   ....[221]....
        /*0b58*/ 	.word	0x00020bb0


	//   ....[222]....
        /*0b5c*/ 	.word	0x00020d50


	//   ....[223]....
        /*0b60*/ 	.word	0x00020d80


	//   ....[224]....
        /*0b64*/ 	.word	0x00020db0


	//   ....[225]....
        /*0b68*/ 	.word	0x00020de0


	//   ....[226]....
        /*0b6c*/ 	.word	0x00020e10


	//   ....[227]....
        /*0b70*/ 	.word	0x00020e40


	//   ....[228]....
        /*0b74*/ 	.word	0x00020f00


	//   ....[229]....
        /*0b78*/ 	.word	0x00020f20


	//   ....[230]....
        /*0b7c*/ 	.word	0x00020f40


	//   ....[231]....
        /*0b80*/ 	.word	0x00020fa0


	//   ....[232]....
        /*0b84*/ 	.word	0x000219c0


	//   ....[233]....
        /*0b88*/ 	.word	0x00021ce0


	//   ....[234]....
        /*0b8c*/ 	.word	0x00021d70


	//   ....[235]....
        /*0b90*/ 	.word	0x00021e10


	//   ....[236]....
        /*0b94*/ 	.word	0x00021ea0


	//   ....[237]....
        /*0b98*/ 	.word	0x00021f40


	//   ....[238]....
        /*0b9c*/ 	.word	0x00021fd0


	//   ....[239]....
        /*0ba0*/ 	.word	0x00022070


	//   ....[240]....
        /*0ba4*/ 	.word	0x00022100


	//   ....[241]....
        /*0ba8*/ 	.word	0x000221f0


	//   ....[242]....
        /*0bac*/ 	.word	0x00022280


	//   ....[243]....
        /*0bb0*/ 	.word	0x00022320


	//   ....[244]....
        /*0bb4*/ 	.word	0x000223b0


	//   ....[245]....
        /*0bb8*/ 	.word	0x00022450


	//   ....[246]....
        /*0bbc*/ 	.word	0x000224e0


	//   ....[247]....
        /*0bc0*/ 	.word	0x00022580


	//   ....[248]....
        /*0bc4*/ 	.word	0x00022610


	//   ....[249]....
        /*0bc8*/ 	.word	0x00022700


	//   ....[250]....
        /*0bcc*/ 	.word	0x00022790


	//   ....[251]....
        /*0bd0*/ 	.word	0x00022820


	//   ....[252]....
        /*0bd4*/ 	.word	0x000228b0


	//   ....[253]....
        /*0bd8*/ 	.word	0x00022940


	//   ....[254]....
        /*0bdc*/ 	.word	0x000229d0


	//   ....[255]....
        /*0be0*/ 	.word	0x00022a60


	//   ....[0]....
        /*0be4*/ 	.word	0x00022af0


	//   ....[1]....
        /*0be8*/ 	.word	0x00022c20


	//   ....[2]....
        /*0bec*/ 	.word	0x00022cd0


	//   ....[3]....
        /*0bf0*/ 	.word	0x00022d60


	//   ....[4]....
        /*0bf4*/ 	.word	0x00022db0


	//   ....[5]....
        /*0bf8*/ 	.word	0x00022e00


	//   ....[6]....
        /*0bfc*/ 	.word	0x00022e90


	//   ....[7]....
        /*0c00*/ 	.word	0x00022f20


	//   ....[8]....
        /*0c04*/ 	.word	0x00022f70


	//   ....[9]....
        /*0c08*/ 	.word	0x00022fc0


	//   ....[10]....
        /*0c0c*/ 	.word	0x00023050


	//   ....[11]....
        /*0c10*/ 	.word	0x000230e0


	//   ....[12]....
        /*0c14*/ 	.word	0x00023130


	//   ....[13]....
        /*0c18*/ 	.word	0x00023180


	//   ....[14]....
        /*0c1c*/ 	.word	0x00023210


	//   ....[15]....
        /*0c20*/ 	.word	0x000232a0


	//   ....[16]....
        /*0c24*/ 	.word	0x000232f0


	//   ....[17]....
        /*0c28*/ 	.word	0x00023340


	//   ....[18]....
        /*0c2c*/ 	.word	0x00023430


	//   ....[19]....
        /*0c30*/ 	.word	0x000234e0


	//   ....[20]....
        /*0c34*/ 	.word	0x00023560


	//   ....[21]....
        /*0c38*/ 	.word	0x000235f0


	//   ....[22]....
        /*0c3c*/ 	.word	0x00023780


	//   ....[23]....
        /*0c40*/ 	.word	0x000238a0


	//   ....[24]....
        /*0c44*/ 	.word	0x000238f0


	//   ....[25]....
        /*0c48*/ 	.word	0x00023940


	//   ....[26]....
        /*0c4c*/ 	.word	0x000239d0


	//   ....[27]....
        /*0c50*/ 	.word	0x00023a70


	//   ....[28]....
        /*0c54*/ 	.word	0x00023af0


	//   ....[29]....
        /*0c58*/ 	.word	0x00023b60


	//   ....[30]....
        /*0c5c*/ 	.word	0x00023d00


	//   ....[31]....
        /*0c60*/ 	.word	0x00023de0


	//   ....[32]....
        /*0c64*/ 	.word	0x00023e30


	//   ....[33]....
        /*0c68*/ 	.word	0x00023e80


	//   ....[34]....
        /*0c6c*/ 	.word	0x00024160


	//   ....[35]....
        /*0c70*/ 	.word	0x000241b0


	//   ....[36]....
        /*0c74*/ 	.word	0x00024240


	//   ....[37]....
        /*0c78*/ 	.word	0x000242d0


	//   ....[38]....
        /*0c7c*/ 	.word	0x00024360


	//   ....[39]....
        /*0c80*/ 	.word	0x000243f0


	//   ....[40]....
        /*0c84*/ 	.word	0x00024480


	//   ....[41]....
        /*0c88*/ 	.word	0x00024510


	//   ....[42]....
        /*0c8c*/ 	.word	0x00024590


	//   ....[43]....
        /*0c90*/ 	.word	0x000245e0


	//   ....[44]....
        /*0c94*/ 	.word	0x00024670


	//   ....[45]....
        /*0c98*/ 	.word	0x00024700


	//   ....[46]....
        /*0c9c*/ 	.word	0x00024780


	//   ....[47]....
        /*0ca0*/ 	.word	0x000247d0


	//   ....[48]....
        /*0ca4*/ 	.word	0x00024860


	//   ....[49]....
        /*0ca8*/ 	.word	0x000248f0


	//   ....[50]....
        /*0cac*/ 	.word	0x00024980


	//   ....[51]....
        /*0cb0*/ 	.word	0x00024a10


	//   ....[52]....
        /*0cb4*/ 	.word	0x00024aa0


	//   ....[53]....
        /*0cb8*/ 	.word	0x00024b30


	//   ....[54]....
        /*0cbc*/ 	.word	0x00024bf0


	//   ....[55]....
        /*0cc0*/ 	.word	0x00024ed0


	//   ....[56]....
        /*0cc4*/ 	.word	0x00024fc0


	//   ....[57]....
        /*0cc8*/ 	.word	0x00025060


	//   ....[58]....
        /*0ccc*/ 	.word	0x000250c0


	//   ....[59]....
        /*0cd0*/ 	.word	0x000251c0


	//   ....[60]....
        /*0cd4*/ 	.word	0x00025230


	//   ....[61]....
        /*0cd8*/ 	.word	0x00025330


	//   ....[62]....
        /*0cdc*/ 	.word	0x000253a0


	//   ....[63]....
        /*0ce0*/ 	.word	0x000254a0


	//   ....[64]....
        /*0ce4*/ 	.word	0x00025510


	//   ....[65]....
        /*0ce8*/ 	.word	0x00025610


	//   ....[66]....
        /*0cec*/ 	.word	0x00025680


	//   ....[67]....
        /*0cf0*/ 	.word	0x00025780


	//   ....[68]....
        /*0cf4*/ 	.word	0x000257f0


	//   ....[69]....
        /*0cf8*/ 	.word	0x000258f0


	//   ....[70]....
        /*0cfc*/ 	.word	0x00025960


	//   ....[71]....
        /*0d00*/ 	.word	0x00025a00


	//   ....[72]....
        /*0d04*/ 	.word	0x00025b00


	//   ....[73]....
        /*0d08*/ 	.word	0x00025b70


	//   ....[74]....
        /*0d0c*/ 	.word	0x00025bf0


	//   ....[75]....
        /*0d10*/ 	.word	0x00025cb0


	//   ....[76]....
        /*0d14*/ 	.word	0x00025d30


	//   ....[77]....
        /*0d18*/ 	.word	0x00025e00


	//   ....[78]....
        /*0d1c*/ 	.word	0x00025e80


	//   ....[79]....
        /*0d20*/ 	.word	0x00025f50


	//   ....[80]....
        /*0d24*/ 	.word	0x00025fd0


	//   ....[81]....
        /*0d28*/ 	.word	0x000260a0


	//   ....[82]....
        /*0d2c*/ 	.word	0x00026120


	//   ....[83]....
        /*0d30*/ 	.word	0x000261f0


	//   ....[84]....
        /*0d34*/ 	.word	0x00026270


	//   ....[85]....
        /*0d38*/ 	.word	0x00026330


	//   ....[86]....
        /*0d3c*/ 	.word	0x000263b0


	//   ....[87]....
        /*0d40*/ 	.word	0x00026460


	//   ....[88]....
        /*0d44*/ 	.word	0x00026590


	//   ....[89]....
        /*0d48*/ 	.word	0x00026630


	//   ....[90]....
        /*0d4c*/ 	.word	0x000266a0


	//   ....[91]....
        /*0d50*/ 	.word	0x00026760


	//   ....[92]....
        /*0d54*/ 	.word	0x000267c0


	//   ....[93]....
        /*0d58*/ 	.word	0x00026880


	//   ....[94]....
        /*0d5c*/ 	.word	0x000268e0


	//   ....[95]....
        /*0d60*/ 	.word	0x000269a0


	//   ....[96]....
        /*0d64*/ 	.word	0x00026a00


	//   ....[97]....
        /*0d68*/ 	.word	0x00026ac0


	//   ....[98]....
        /*0d6c*/ 	.word	0x00026b20


	//   ....[99]....
        /*0d70*/ 	.word	0x00026be0


	//   ....[100]....
        /*0d74*/ 	.word	0x00026c40


	//   ....[101]....
        /*0d78*/ 	.word	0x00026d00


	//   ....[102]....
        /*0d7c*/ 	.word	0x00026d60


	//   ....[103]....
        /*0d80*/ 	.word	0x00026e20


	//   ....[104]....
        /*0d84*/ 	.word	0x00026f10


	//   ....[105]....
        /*0d88*/ 	.word	0x00026fb0


	//   ....[106]....
        /*0d8c*/ 	.word	0x00027010


	//   ....[107]....
        /*0d90*/ 	.word	0x000270f0


	//   ....[108]....
        /*0d94*/ 	.word	0x00027150


	//   ....[109]....
        /*0d98*/ 	.word	0x00027230


	//   ....[110]....
        /*0d9c*/ 	.word	0x00027290


	//   ....[111]....
        /*0da0*/ 	.word	0x00027370


	//   ....[112]....
        /*0da4*/ 	.word	0x000273d0


	//   ....[113]....
        /*0da8*/ 	.word	0x000274b0


	//   ....[114]....
        /*0dac*/ 	.word	0x00027510


	//   ....[115]....
        /*0db0*/ 	.word	0x000275f0


	//   ....[116]....
        /*0db4*/ 	.word	0x00027650


	//   ....[117]....
        /*0db8*/ 	.word	0x00027730


	//   ....[118]....
        /*0dbc*/ 	.word	0x00027790


	//   ....[119]....
        /*0dc0*/ 	.word	0x00027860


	//   ....[120]....
        /*0dc4*/ 	.word	0x00027980


	//   ....[121]....
        /*0dc8*/ 	.word	0x00027a30


	//   ....[122]....
        /*0dcc*/ 	.word	0x00027ae0


	//   ....[123]....
        /*0dd0*/ 	.word	0x00027bb0


	//   ....[124]....
        /*0dd4*/ 	.word	0x00027c10


	//   ....[125]....
        /*0dd8*/ 	.word	0x00027cf0


	//   ....[126]....
        /*0ddc*/ 	.word	0x00027d50


	//   ....[127]....
        /*0de0*/ 	.word	0x00027e20


	//   ....[128]....
        /*0de4*/ 	.word	0x00027e80


	//   ....[129]....
        /*0de8*/ 	.word	0x00027f50


	//   ....[130]....
        /*0dec*/ 	.word	0x00027fb0


	//   ....[131]....
        /*0df0*/ 	.word	0x00028090


	//   ....[132]....
        /*0df4*/ 	.word	0x000280f0


	//   ....[133]....
        /*0df8*/ 	.word	0x000281c0


	//   ....[134]....
        /*0dfc*/ 	.word	0x00028220


	//   ....[135]....
        /*0e00*/ 	.word	0x000282e0


	//   ....[136]....
        /*0e04*/ 	.word	0x00028370


	//   ....[137]....
        /*0e08*/ 	.word	0x00028410


	//   ....[138]....
        /*0e0c*/ 	.word	0x00028590


	//   ....[139]....
        /*0e10*/ 	.word	0x00028600


	//   ....[140]....
        /*0e14*/ 	.word	0x00028670


	//   ....[141]....
        /*0e18*/ 	.word	0x000286e0


	//   ....[142]....
        /*0e1c*/ 	.word	0x00028750


	//   ....[143]....
        /*0e20*/ 	.word	0x000287d0


	//   ....[144]....
        /*0e24*/ 	.word	0x00028850


	//   ....[145]....
        /*0e28*/ 	.word	0x000288e0


	//   ....[146]....
        /*0e2c*/ 	.word	0x00028950


	//   ....[147]....
        /*0e30*/ 	.word	0x000289c0


	//   ....[148]....
        /*0e34*/ 	.word	0x00028a30


	//   ....[149]....
        /*0e38*/ 	.word	0x00028ab0


	//   ....[150]....
        /*0e3c*/ 	.word	0x00028b20


	//   ....[151]....
        /*0e40*/ 	.word	0x00028bb0


	//   ....[152]....
        /*0e44*/ 	.word	0x00028c10


	//   ....[153]....
        /*0e48*/ 	.word	0x00028ca0


	//   ....[154]....
        /*0e4c*/ 	.word	0x00028dd0


	//----- nvinfo : EIATTR_REG_RECONFIG
	.align		4
.L_1081:
        /*0e50*/ 	.byte	0x01, 0x54
	.zero		2


	//----- nvinfo : EIATTR_SYSCALL_OFFSETS
	.align		4
        /*0e54*/ 	.byte	0x04, 0x46
        /*0e56*/ 	.short	(.L_1083 - .L_1082)


	//   ....[0]....
.L_1082:
        /*0e58*/ 	.word	0x00001cd0


	//   ....[1]....
        /*0e5c*/ 	.word	0x00001e20


	//   ....[2]....
        /*0e60*/ 	.word	0x00008d50


	//   ....[3]....
        /*0e64*/ 	.word	0x00009050


	//   ....[4]....
        /*0e68*/ 	.word	0x0001d3d0


	//   ....[5]....
        /*0e6c*/ 	.word	0x0001d520


	//   ....[6]....
        /*0e70*/ 	.word	0x0001d610


	//   ....[7]....
        /*0e74*/ 	.word	0x0001e580


	//----- nvinfo : EIATTR_MBARRIER_INSTR_OFFSETS
	.align		4
.L_1083:
        /*0e78*/ 	.byte	0x04, 0x39
        /*0e7a*/ 	.short	(.L_1085 - .L_1084)


	//   ....[0]....
.L_1084:
        /*0e7c*/ 	.word	0x00000270
        /*0e80*/ 	.word	0x000000ff
        /*0e84*/ 	.word	0x00028800
        /*0e88*/ 	.short	0x0100
        /*0e8a*/ 	.byte	0x08
	.zero		1


	//   ....[1]....
        /*0e8c*/ 	.word	0x00000280
        /*0e90*/ 	.word	0x000000ff
        /*0e94*/ 	.word	0x00028820
        /*0e98*/ 	.short	0x0100
        /*0e9a*/ 	.byte	0x08
	.zero		1


	//   ....[2]....
        /*0e9c*/ 	.word	0x00000370
        /*0ea0*/ 	.word	0x000000ff
        /*0ea4*/ 	.word	0x00028830
        /*0ea8*/ 	.short	0x0100
        /*0eaa*/ 	.byte	0x08
	.zero		1


	//   ....[3]....
        /*0eac*/ 	.word	0x00000380
        /*0eb0*/ 	.word	0x000000ff
        /*0eb4*/ 	.word	0x00028840
        /*0eb8*/ 	.short	0x0100
        /*0eba*/ 	.byte	0x08
	.zero		1


	//   ....[4]....
        /*0ebc*/ 	.word	0x00000390
        /*0ec0*/ 	.word	0x000000ff
        /*0ec4*/ 	.word	0x00028838
        /*0ec8*/ 	.short	0x0100
        /*0eca*/ 	.byte	0x08
	.zero		1


	//   ....[5]....
        /*0ecc*/ 	.word	0x000003a0
        /*0ed0*/ 	.word	0x000000ff
        /*0ed4*/ 	.word	0x00028848
        /*0ed8*/ 	.short	0x0100
        /*0eda*/ 	.byte	0x08
	.zero		1


	//   ....[6]....
        /*0edc*/ 	.word	0x000004d0
        /*0ee0*/ 	.word	0x000000ff
        /*0ee4*/ 	.word	0x00028850
        /*0ee8*/ 	.short	0x0100
        /*0eea*/ 	.byte	0x08
	.zero		1


	//   ....[7]....
        /*0eec*/ 	.word	0x000004e0
        /*0ef0*/ 	.word	0x000000ff
        /*0ef4*/ 	.word	0x00028860
        /*0ef8*/ 	.short	0x0100
        /*0efa*/ 	.byte	0x08
	.zero		1


	//   ....[8]....
        /*0efc*/ 	.word	0x000004f0
        /*0f00*/ 	.word	0x000000ff
        /*0f04*/ 	.word	0x00028858
        /*0f08*/ 	.short	0x0100
        /*0f0a*/ 	.byte	0x08
	.zero		1


	//   ....[9]....
        /*0f0c*/ 	.word	0x00000500
        /*0f10*/ 	.word	0x000000ff
        /*0f14*/ 	.word	0x00028868
        /*0f18*/ 	.short	0x0100
        /*0f1a*/ 	.byte	0x08
	.zero		1


	//   ....[10]....
        /*0f1c*/ 	.word	0x000005f0
        /*0f20*/ 	.word	0x000000ff
        /*0f24*/ 	.word	0x00028870
        /*0f28*/ 	.short	0x0100
        /*0f2a*/ 	.byte	0x06
	.zero		1


	//   ....[11]....
        /*0f2c*/ 	.word	0x00000600
        /*0f30*/ 	.word	0x000000ff
        /*0f34*/ 	.word	0x00028880
        /*0f38*/ 	.short	0x0100
        /*0f3a*/ 	.byte	0x06
	.zero		1


	//   ....[12]....
        /*0f3c*/ 	.word	0x00000610
        /*0f40*/ 	.word	0x000000ff
        /*0f44*/ 	.word	0x00028878
        /*0f48*/ 	.short	0x0100
        /*0f4a*/ 	.byte	0x06
	.zero		1


	//   ....[13]....
        /*0f4c*/ 	.word	0x00000620
        /*0f50*/ 	.word	0x000000ff
        /*0f54*/ 	.word	0x00028888
        /*0f58*/ 	.short	0x0100
        /*0f5a*/ 	.byte	0x06
	.zero		1


	//   ....[14]....
        /*0f5c*/ 	.word	0x00000750
        /*0f60*/ 	.word	0x000000ff
        /*0f64*/ 	.word	0x00028890
        /*0f68*/ 	.short	0x0100
        /*0f6a*/ 	.byte	0x08
	.zero		1


	//   ....[15]....
        /*0f6c*/ 	.word	0x00000760
        /*0f70*/ 	.word	0x000000ff
        /*0f74*/ 	.word	0x000288a0
        /*0f78*/ 	.short	0x0100
        /*0f7a*/ 	.byte	0x08
	.zero		1


	//   ....[16]....
        /*0f7c*/ 	.word	0x00000770
        /*0f80*/ 	.word	0x000000ff
        /*0f84*/ 	.word	0x00028898
        /*0f88*/ 	.short	0x0100
        /*0f8a*/ 	.byte	0x08
	.zero		1


	//   ....[17]....
        /*0f8c*/ 	.word	0x00000780
        /*0f90*/ 	.word	0x000000ff
        /*0f94*/ 	.word	0x000288a8
        /*0f98*/ 	.short	0x0100
        /*0f9a*/ 	.byte	0x08
	.zero		1


	//   ....[18]....
        /*0f9c*/ 	.word	0x000008b0
        /*0fa0*/ 	.word	0x000000ff
        /*0fa4*/ 	.word	0x000288b0
        /*0fa8*/ 	.short	0x0100
        /*0faa*/ 	.byte	0x08
	.zero		1


	//   ....[19]....
        /*0fac*/ 	.word	0x000008c0
        /*0fb0*/ 	.word	0x000000ff
        /*0fb4*/ 	.word	0x000288c0
        /*0fb8*/ 	.short	0x0100
        /*0fba*/ 	.byte	0x08
	.zero		1


	//   ....[20]....
        /*0fbc*/ 	.word	0x000008d0
        /*0fc0*/ 	.word	0x000000ff
        /*0fc4*/ 	.word	0x000288b8
        /*0fc8*/ 	.short	0x0100
        /*0fca*/ 	.byte	0x08
	.zero		1


	//   ....[21]....
        /*0fcc*/ 	.word	0x000008e0
        /*0fd0*/ 	.word	0x000000ff
        /*0fd4*/ 	.word	0x000288c8
        /*0fd8*/ 	.short	0x0100
        /*0fda*/ 	.byte	0x08
	.zero		1


	//   ....[22]....
        /*0fdc*/ 	.word	0x000033b0
        /*0fe0*/ 	.word	0x00000059
        /*0fe4*/ 	.word	0x00028890
        /*0fe8*/ 	.short	0x010a
        /*0fea*/ 	.byte	0x3f
	.zero		1


	//   ....[23]....
        /*0fec*/ 	.word	0x00005810
        /*0ff0*/ 	.word	0x00000059
        /*0ff4*/ 	.word	0x00028890
        /*0ff8*/ 	.short	0x010a
        /*0ffa*/ 	.byte	0x3f
	.zero		1


	//   ....[24]....
        /*0ffc*/ 	.word	0x000077b0
        /*1000*/ 	.word	0x00000059
        /*1004*/ 	.word	0x00028890
        /*1008*/ 	.short	0x010a
        /*100a*/ 	.byte	0x3f
	.zero		1


	//   ....[25]....
        /*100c*/ 	.word	0x00007eb0
        /*1010*/ 	.word	0x0000000b
        /*1014*/ 	.word	0x00000000
        /*1018*/ 	.short	0x0101
        /*101a*/ 	.byte	0x3f
	.zero		1


	//   ....[26]....
        /*101c*/ 	.word	0x00007ef0
        /*1020*/ 	.word	0x00000059
        /*1024*/ 	.word	0x000288b0
        /*1028*/ 	.short	0x010a
        /*102a*/ 	.byte	0x3f
	.zero		1


	//   ....[27]....
        /*102c*/ 	.word	0x00008500
        /*1030*/ 	.word	0x00000059
        /*1034*/ 	.word	0x00000000
        /*1038*/ 	.short	0x0101
        /*103a*/ 	.byte	0x3f
	.zero		1


	//   ....[28]....
        /*103c*/ 	.word	0x00008de0
        /*1040*/ 	.word	0x00000012
        /*1044*/ 	.word	0x00028800
        /*1048*/ 	.short	0x010a
        /*104a*/ 	.byte	0x3f
	.zero		1


	//   ....[29]....
        /*104c*/ 	.word	0x00008e30
        /*1050*/ 	.word	0x00000012
        /*1054*/ 	.word	0x00028800
        /*1058*/ 	.short	0x010a
        /*105a*/ 	.byte	0x3f
	.zero		1


	//   ....[30]....
        /*105c*/ 	.word	0x00009fb0
        /*1060*/ 	.word	0x00000012
        /*1064*/ 	.word	0x00028800
        /*1068*/ 	.short	0x010a
        /*106a*/ 	.byte	0x3f
	.zero		1


	//   ....[31]....
        /*106c*/ 	.word	0x0000c3f0
        /*1070*/ 	.word	0x00000012
        /*1074*/ 	.word	0x00028800
        /*1078*/ 	.short	0x010a
        /*107a*/ 	.byte	0x3f
	.zero		1


	//   ....[32]....
        /*107c*/ 	.word	0x0000ddf0
        /*1080*/ 	.word	0x00000000
        /*1084*/ 	.word	0x00028830
        /*1088*/ 	.short	0x010a
        /*108a*/ 	.byte	0x3f
	.zero		1


	//   ....[33]....
        /*108c*/ 	.word	0x0000de30
        /*1090*/ 	.word	0x00000000
        /*1094*/ 	.word	0x00028830
        /*1098*/ 	.short	0x010a
        /*109a*/ 	.byte	0x3f
	.zero		1


	//   ....[34]....
        /*109c*/ 	.word	0x0000ff70
        /*10a0*/ 	.word	0x00000000
        /*10a4*/ 	.word	0x00000000
        /*10a8*/ 	.short	0x0101
        /*10aa*/ 	.byte	0x3f
	.zero		1


	//   ....[35]....
        /*10ac*/ 	.word	0x00010b80
        /*10b0*/ 	.word	0x00000007
        /*10b4*/ 	.word	0x00028830
        /*10b8*/ 	.short	0x010a
        /*10ba*/ 	.byte	0x3f
	.zero		1


	//   ....[36]....
        /*10bc*/ 	.word	0x00010bd0
        /*10c0*/ 	.word	0x00000007
        /*10c4*/ 	.word	0x00028830
        /*10c8*/ 	.short	0x010a
        /*10ca*/ 	.byte	0x3f
	.zero		1


	//   ....[37]....
        /*10cc*/ 	.word	0x00011010
        /*10d0*/ 	.word	0x00000007
        /*10d4*/ 	.word	0x00028850
        /*10d8*/ 	.short	0x010a
        /*10da*/ 	.byte	0x3f
	.zero		1


	//   ....[38]....
        /*10dc*/ 	.word	0x00011050
        /*10e0*/ 	.word	0x00000007
        /*10e4*/ 	.word	0x00028850
        /*10e8*/ 	.short	0x010a
        /*10ea*/ 	.byte	0x3f
	.zero		1


	//   ....[39]....
        /*10ec*/ 	.word	0x000135a0
        /*10f0*/ 	.word	0x00000000
        /*10f4*/ 	.word	0x00000000
        /*10f8*/ 	.short	0x0101
        /*10fa*/ 	.byte	0x3f
	.zero		1


	//   ....[40]....
        /*10fc*/ 	.word	0x00013830
        /*1100*/ 	.word	0x0000000d
        /*1104*/ 	.word	0x00000000
        /*1108*/ 	.short	0x0101
        /*110a*/ 	.byte	0x3f
	.zero		1


	//   ....[41]....
        /*110c*/ 	.word	0x00013f30
        /*1110*/ 	.word	0x00000007
        /*1114*/ 	.word	0x00028830
        /*1118*/ 	.short	0x010a
        /*111a*/ 	.byte	0x3f
	.zero		1


	//   ....[42]....
        /*111c*/ 	.word	0x00013f80
        /*1120*/ 	.word	0x00000007
        /*1124*/ 	.word	0x00028830
        /*1128*/ 	.short	0x010a
        /*112a*/ 	.byte	0x3f
	.zero		1


	//   ....[43]....
        /*112c*/ 	.word	0x00014390
        /*1130*/ 	.word	0x00000007
        /*1134*/ 	.word	0x00028850
        /*1138*/ 	.short	0x010a
        /*113a*/ 	.byte	0x3f
	.zero		1


	//   ....[44]....
        /*113c*/ 	.word	0x000143d0
        /*1140*/ 	.word	0x00000007
        /*1144*/ 	.word	0x00028850
        /*1148*/ 	.short	0x010a
        /*114a*/ 	.byte	0x3f
	.zero		1


	//   ....[45]....
        /*114c*/ 	.word	0x00015a40
        /*1150*/ 	.word	0x0000002b
        /*1154*/ 	.word	0x00000000
        /*1158*/ 	.short	0x0101
        /*115a*/ 	.byte	0x3f
	.zero		1


	//   ....[46]....
        /*115c*/ 	.word	0x00016280
        /*1160*/ 	.word	0x0000000b
        /*1164*/ 	.word	0x00000000
        /*1168*/ 	.short	0x0101
        /*116a*/ 	.byte	0x3f
	.zero		1


	//   ....[47]....
        /*116c*/ 	.word	0x000168c0
        /*1170*/ 	.word	0x0000000b
        /*1174*/ 	.word	0x00028850
        /*1178*/ 	.short	0x010a
        /*117a*/ 	.byte	0x3f
	.zero		1


	//   ....[48]....
        /*117c*/ 	.word	0x00016940
        /*1180*/ 	.word	0x0000000b
        /*1184*/ 	.word	0x00028850
        /*1188*/ 	.short	0x010a
        /*118a*/ 	.byte	0x3f
	.zero		1


	//   ....[49]....
        /*118c*/ 	.word	0x00016f40
        /*1190*/ 	.word	0x00000004
        /*1194*/ 	.word	0x00000000
        /*1198*/ 	.short	0x0101
        /*119a*/ 	.byte	0x3f
	.zero		1


	//   ....[50]....
        /*119c*/ 	.word	0x00018470
        /*11a0*/ 	.word	0x00000000
        /*11a4*/ 	.word	0x00000000
        /*11a8*/ 	.short	0x0101
        /*11aa*/ 	.byte	0x3f
	.zero		1


	//   ....[51]....
        /*11ac*/ 	.word	0x00018c80
        /*11b0*/ 	.word	0x00000004
        /*11b4*/ 	.word	0x00000000
        /*11b8*/ 	.short	0x0101
        /*11ba*/ 	.byte	0x3f
	.zero		1


	//   ....[52]....
        /*11bc*/ 	.word	0x0001bf30
        /*11c0*/ 	.word	0x00000016
        /*11c4*/ 	.word	0x00028820
        /*11c8*/ 	.short	0x010a
        /*11ca*/ 	.byte	0x3f
	.zero		1


	//   ....[53]....
        /*11cc*/ 	.word	0x0001bfc0
        /*11d0*/ 	.word	0x00000008
        /*11d4*/ 	.word	0x000288a0
        /*11d8*/ 	.short	0x010a
        /*11da*/ 	.byte	0x3f
	.zero		1


	//   ....[54]....
        /*11dc*/ 	.word	0x0001c320
        /*11e0*/ 	.word	0x00000008
        /*11e4*/ 	.word	0x000288c0
        /*11e8*/ 	.short	0x010a
        /*11ea*/ 	.byte	0x3f
	.zero		1


	//   ....[55]....
        /*11ec*/ 	.word	0x0001c750
        /*11f0*/ 	.word	0x0000000b
        /*11f4*/ 	.word	0x000288a0
        /*11f8*/ 	.short	0x010a
        /*11fa*/ 	.byte	0x3f
	.zero		1


	//   ....[56]....
        /*11fc*/ 	.word	0x0001ca90
        /*1200*/ 	.word	0x0000000b
        /*1204*/ 	.word	0x000288c0
        /*1208*/ 	.short	0x010a
        /*120a*/ 	.byte	0x3f
	.zero		1


	//   ....[57]....
        /*120c*/ 	.word	0x0001db00
        /*1210*/ 	.word	0x00000007
        /*1214*/ 	.word	0x00028840
        /*1218*/ 	.short	0x010a
        /*121a*/ 	.byte	0x3f
	.zero		1


	//   ....[58]....
        /*121c*/ 	.word	0x0001e260
        /*1220*/ 	.word	0x00000007
        /*1224*/ 	.word	0x00028830
        /*1228*/ 	.short	0x0107
        /*122a*/ 	.byte	0x3f
	.zero		1


	//   ....[59]....
        /*122c*/ 	.word	0x0001e330
        /*1230*/ 	.word	0x00000007
        /*1234*/ 	.word	0x00028830
        /*1238*/ 	.short	0x0101
        /*123a*/ 	.byte	0x3f
	.zero		1


	//   ....[60]....
        /*123c*/ 	.word	0x0001ee40
        /*1240*/ 	.word	0x00000016
        /*1244*/ 	.word	0x00028800
        /*1248*/ 	.short	0x0107
        /*124a*/ 	.byte	0x3f
	.zero		1


	//   ....[61]....
        /*124c*/ 	.word	0x0001ef50
        /*1250*/ 	.word	0x00000016
        /*1254*/ 	.word	0x00028800
        /*1258*/ 	.short	0x0101
        /*125a*/ 	.byte	0x3f
	.zero		1


	//   ....[62]....
        /*125c*/ 	.word	0x0001ef70
        /*1260*/ 	.word	0x00000016
        /*1264*/ 	.word	0x00028820
        /*1268*/ 	.short	0x010a
        /*126a*/ 	.byte	0x3f
	.zero		1


	//   ....[63]....
        /*126c*/ 	.word	0x0001f300
        /*1270*/ 	.word	0x00000006
        /*1274*/ 	.word	0x00028840
        /*1278*/ 	.short	0x010a
        /*127a*/ 	.byte	0x3f
	.zero		1


	//   ....[64]....
        /*127c*/ 	.word	0x0001f800
        /*1280*/ 	.word	0x00000006
        /*1284*/ 	.word	0x00028830
        /*1288*/ 	.short	0x0107
        /*128a*/ 	.byte	0x3f
	.zero		1


	//   ....[65]....
        /*128c*/ 	.word	0x0001f8c0
        /*1290*/ 	.word	0x00000006
        /*1294*/ 	.word	0x00028830
        /*1298*/ 	.short	0x0101
        /*129a*/ 	.byte	0x3f
	.zero		1


	//   ....[66]....
        /*129c*/ 	.word	0x0001f920
        /*12a0*/ 	.word	0x00000006
        /*12a4*/ 	.word	0x00028860
        /*12a8*/ 	.short	0x010a
        /*12aa*/ 	.byte	0x3f
	.zero		1


	//   ....[67]....
        /*12ac*/ 	.word	0x0001fe50
        /*12b0*/ 	.word	0x00000006
        /*12b4*/ 	.word	0x00028850
        /*12b8*/ 	.short	0x0107
        /*12ba*/ 	.byte	0x3f
	.zero		1


	//   ....[68]....
        /*12bc*/ 	.word	0x0001fff0
        /*12c0*/ 	.word	0x00000006
        /*12c4*/ 	.word	0x00028850
        /*12c8*/ 	.short	0x0101
        /*12ca*/ 	.byte	0x3f
	.zero		1


	//   ....[69]....
        /*12cc*/ 	.word	0x00020200
        /*12d0*/ 	.word	0x00000000
        /*12d4*/ 	.word	0x00028860
        /*12d8*/ 	.short	0x010a
        /*12da*/ 	.byte	0x3f
	.zero		1


	//   ....[70]....
        /*12dc*/ 	.word	0x00020730
        /*12e0*/ 	.word	0x00000000
        /*12e4*/ 	.word	0x00028850
        /*12e8*/ 	.short	0x0107
        /*12ea*/ 	.byte	0x3f
	.zero		1


	//   ....[71]....
        /*12ec*/ 	.word	0x000207f0
        /*12f0*/ 	.word	0x00000000
        /*12f4*/ 	.word	0x00028850
        /*12f8*/ 	.short	0x0101
        /*12fa*/ 	.byte	0x3f
	.zero		1


	//   ....[72]....
        /*12fc*/ 	.word	0x00021940
        /*1300*/ 	.word	0x00000004
        /*1304*/ 	.word	0x00028820
        /*1308*/ 	.short	0x010a
        /*130a*/ 	.byte	0x3f
	.zero		1


	//   ....[73]....
        /*130c*/ 	.word	0x00021ab0
        /*1310*/ 	.word	0x00000005
        /*1314*/ 	.word	0x00028840
        /*1318*/ 	.short	0x010a
        /*131a*/ 	.byte	0x3f
	.zero		1


	//   ....[74]....
        /*131c*/ 	.word	0x00021b50
        /*1320*/ 	.word	0x00000019
        /*1324*/ 	.word	0x00028840
        /*1328*/ 	.short	0x010a
        /*132a*/ 	.byte	0x3f
	.zero		1


	//   ....[75]....
        /*132c*/ 	.word	0x00021b90
        /*1330*/ 	.word	0x00000005
        /*1334*/ 	.word	0x00028860
        /*1338*/ 	.short	0x010a
        /*133a*/ 	.byte	0x3f
	.zero		1


	//   ....[76]....
        /*133c*/ 	.word	0x00021bd0
        /*1340*/ 	.word	0x00000019
        /*1344*/ 	.word	0x00028860
        /*1348*/ 	.short	0x010a
        /*134a*/ 	.byte	0x3f
	.zero		1


	//   ....[77]....
        /*134c*/ 	.word	0x00021c30
        /*1350*/ 	.word	0x00000059
        /*1354*/ 	.word	0x00028890
        /*1358*/ 	.short	0x010a
        /*135a*/ 	.byte	0x3f
	.zero		1


	//   ....[78]....
        /*135c*/ 	.word	0x00022140
        /*1360*/ 	.word	0x00000059
        /*1364*/ 	.word	0x00028890
        /*1368*/ 	.short	0x010a
        /*136a*/ 	.byte	0x3f
	.zero		1


	//   ....[79]....
        /*136c*/ 	.word	0x00022650
        /*1370*/ 	.word	0x00000059
        /*1374*/ 	.word	0x00028890
        /*1378*/ 	.short	0x010a
        /*137a*/ 	.byte	0x3f
	.zero		1


	//   ....[80]....
        /*137c*/ 	.word	0x00022b20
        /*1380*/ 	.word	0x00000059
        /*1384*/ 	.word	0x000288b0
        /*1388*/ 	.short	0x010a
        /*138a*/ 	.byte	0x3f
	.zero		1


	//   ....[81]....
        /*138c*/ 	.word	0x00023370
        /*1390*/ 	.word	0x00000012
        /*1394*/ 	.word	0x00028800
        /*1398*/ 	.short	0x010a
        /*139a*/ 	.byte	0x3f
	.zero		1


	//   ....[82]....
        /*139c*/ 	.word	0x00023ee0
        /*13a0*/ 	.word	0x00000012
        /*13a4*/ 	.word	0x00028800
        /*13a8*/ 	.short	0x010a
        /*13aa*/ 	.byte	0x3f
	.zero		1


	//   ....[83]....
        /*13ac*/ 	.word	0x00023f30
        /*13b0*/ 	.word	0x00000000
        /*13b4*/ 	.word	0x00028830
        /*13b8*/ 	.short	0x010a
        /*13ba*/ 	.byte	0x3f
	.zero		1


	//   ....[84]....
        /*13bc*/ 	.word	0x00023f80
        /*13c0*/ 	.word	0x00000007
        /*13c4*/ 	.word	0x00028830
        /*13c8*/ 	.short	0x010a
        /*13ca*/ 	.byte	0x3f
	.zero		1


	//   ....[85]....
        /*13cc*/ 	.word	0x00023fd0
        /*13d0*/ 	.word	0x00000007
        /*13d4*/ 	.word	0x00028850
        /*13d8*/ 	.short	0x010a
        /*13da*/ 	.byte	0x3f
	.zero		1


	//   ....[86]....
        /*13dc*/ 	.word	0x00024020
        /*13e0*/ 	.word	0x00000007
        /*13e4*/ 	.word	0x00028830
        /*13e8*/ 	.short	0x010a
        /*13ea*/ 	.byte	0x3f
	.zero		1


	//   ....[87]....
        /*13ec*/ 	.word	0x00024070
        /*13f0*/ 	.word	0x00000007
        /*13f4*/ 	.word	0x00028850
        /*13f8*/ 	.short	0x010a
        /*13fa*/ 	.byte	0x3f
	.zero		1


	//   ....[88]....
        /*13fc*/ 	.word	0x000240c0
        /*1400*/ 	.word	0x0000000b
        /*1404*/ 	.word	0x00028850
        /*1408*/ 	.short	0x010a
        /*140a*/ 	.byte	0x3f
	.zero		1


	//   ....[89]....
        /*140c*/ 	.word	0x00024cb0
        /*1410*/ 	.word	0x00000016
        /*1414*/ 	.word	0x00028820
        /*1418*/ 	.short	0x010a
        /*141a*/ 	.byte	0x3f
	.zero		1


	//   ....[90]....
        /*141c*/ 	.word	0x00024d00
        /*1420*/ 	.word	0x00000008
        /*1424*/ 	.word	0x000288a0
        /*1428*/ 	.short	0x010a
        /*142a*/ 	.byte	0x3f
	.zero		1


	//   ....[91]....
        /*142c*/ 	.word	0x00024d50
        /*1430*/ 	.word	0x00000008
        /*1434*/ 	.word	0x000288c0
        /*1438*/ 	.short	0x010a
        /*143a*/ 	.byte	0x3f
	.zero		1


	//   ....[92]....
        /*143c*/ 	.word	0x00024da0
        /*1440*/ 	.word	0x0000000b
        /*1444*/ 	.word	0x000288a0
        /*1448*/ 	.short	0x010a
        /*144a*/ 	.byte	0x3f
	.zero		1


	//   ....[93]....
        /*144c*/ 	.word	0x00024df0
        /*1450*/ 	.word	0x0000000b
        /*1454*/ 	.word	0x000288c0
        /*1458*/ 	.short	0x010a
        /*145a*/ 	.byte	0x3f
	.zero		1


	//   ....[94]....
        /*145c*/ 	.word	0x00024f10
        /*1460*/ 	.word	0x00000007
        /*1464*/ 	.word	0x00028840
        /*1468*/ 	.short	0x010a
        /*146a*/ 	.byte	0x3f
	.zero		1


	//   ....[95]....
        /*146c*/ 	.word	0x00026490
        /*1470*/ 	.word	0x00000016
        /*1474*/ 	.word	0x00028820
        /*1478*/ 	.short	0x010a
        /*147a*/ 	.byte	0x3f
	.zero		1


	//   ....[96]....
        /*147c*/ 	.word	0x000264e0
        /*1480*/ 	.word	0x00000006
        /*1484*/ 	.word	0x00028840
        /*1488*/ 	.short	0x010a
        /*148a*/ 	.byte	0x3f
	.zero		1


	//   ....[97]....
        /*148c*/ 	.word	0x00026e60
        /*1490*/ 	.word	0x00000006
        /*1494*/ 	.word	0x00028860
        /*1498*/ 	.short	0x010a
        /*149a*/ 	.byte	0x3f
	.zero		1


	//   ....[98]....
        /*149c*/ 	.word	0x000278d0
        /*14a0*/ 	.word	0x00000000
        /*14a4*/ 	.word	0x00028860
        /*14a8*/ 	.short	0x010a
        /*14aa*/ 	.byte	0x3f
	.zero		1


	//   ....[99]....
        /*14ac*/ 	.word	0x00028cf0
        /*14b0*/ 	.word	0x00000004
        /*14b4*/ 	.word	0x00028820
        /*14b8*/ 	.short	0x010a
        /*14ba*/ 	.byte	0x3f
	.zero		1


	//   ....[100]....
        /*14bc*/ 	.word	0x00028e90
        /*14c0*/ 	.word	0x00000005
        /*14c4*/ 	.word	0x00028840
        /*14c8*/ 	.short	0x010a
        /*14ca*/ 	.byte	0x3f
	.zero		1


	//   ....[101]....
        /*14cc*/ 	.word	0x00028ee0
        /*14d0*/ 	.word	0x00000019
        /*14d4*/ 	.word	0x00028840
        /*14d8*/ 	.short	0x010a
        /*14da*/ 	.byte	0x3f
	.zero		1


	//   ....[102]....
        /*14dc*/ 	.word	0x00028f30
        /*14e0*/ 	.word	0x00000005
        /*14e4*/ 	.word	0x00028860
        /*14e8*/ 	.short	0x010a
        /*14ea*/ 	.byte	0x3f
	.zero		1


	//----- nvinfo : EIATTR_NUM_MBARRIERS
	.align		4
.L_1085:
        /*14ec*/ 	.byte	0x03, 0x38
        /*14ee*/ 	.short	0x0016


	//----- nvinfo : EIATTR_EXIT_INSTR_OFFSETS
	.align		4
        /*14f0*/ 	.byte	0x04, 0x1c
        /*14f2*/ 	.short	(.L_1087 - .L_1086)


	//   ....[0]....
.L_1086:
        /*14f4*/ 	.word	0x00021c20


	//----- nvinfo : EIATTR_MAX_THREADS
	.align		4
.L_1087:
        /*14f8*/ 	.byte	0x04, 0x05
        /*14fa*/ 	.short	(.L_1089 - .L_1088)
.L_1088:
        /*14fc*/ 	.word	0x00000180
        /*1500*/ 	.word	0x00000001
        /*1504*/ 	.word	0x00000001


	//----- nvinfo : EIATTR_CRS_STACK_SIZE
	.align		4
.L_1089:
        /*1508*/ 	.byte	0x04, 0x1e
        /*150a*/ 	.short	(.L_1091 - .L_1090)
.L_1090:
        /*150c*/ 	.word	0x00000000


	//----- nvinfo : EIATTR_CBANK_PARAM_SIZE
	.align		4
.L_1091:
        /*1510*/ 	.byte	0x03, 0x19
        /*1512*/ 	.short	0x0af0


	//----- nvinfo : EIATTR_PARAM_CBANK
	.align		4
        /*1514*/ 	.byte	0x04, 0x0a
        /*1516*/ 	.short	(.L_1093 - .L_1092)
	.align		4
.L_1092:
        /*1518*/ 	.word	index@(.nv.constant0._ZN7cutlass13device_kernelIN5flash11enable_sm90INS1_16FlashAttnFwdSm90INS1_25CollectiveMainloopFwdSm90ILi2EN4cute5tupleIJNS5_1CILi1EEES8_S8_EEENS6_IJNS7_ILi128EEESA_SA_EEELi128ENS_6half_tEfNS_4arch4Sm90ELb1ELb0ELb1ELb1ELb1ELb1ELb0ELb1ELb1ELb1ELb1ELb0EEENS1_21CollectiveEpilogueFwdISB_S9_SC_SE_Li256ELb1ELb1ELb1ELb0EEENS1_36VarlenDynamicPersistentTileSchedulerILi128ELi128ELi256ELi128ELb1ELb1ELb1ELb1ELb1ELb1EEEEEEEEEvNT_6ParamsE)
        /*151c*/ 	.short	0x0210
        /*151e*/ 	.short	0x0af0


	//----- nvinfo : EIATTR_SW_WAR
	.align		4
.L_1093:
        /*1520*/ 	.byte	0x04, 0x36
        /*1522*/ 	.short	(.L_1095 - .L_1094)
.L_1094:
        /*1524*/ 	.word	0x00000008
.L_1095:


//--------------------- .nv.info._ZN7cutlass13device_kernelIN5flash11enable_sm90INS1_16FlashAttnFwdSm90INS1_25CollectiveMainloopFwdSm90ILi2EN4cute5tupleIJNS5_1CILi1EEES8_S8_EEENS6_IJNS7_ILi192EEENS7_ILi128EEENS7_ILi96EEEEEELi96ENS_6half_tEfNS_4arch4Sm90ELb0ELb0ELb1ELb0ELb1ELb0ELb0ELb0ELb1ELb1ELb1ELb0EEENS1_21CollectiveEpilogueFwdINS6_IJSA_SC_SB_EEES9_SE_SG_Li384ELb0ELb1ELb1ELb0EEENS1_19SingleTileSchedulerILb0ELb1ELb1ELi192EEEEEEEEEvNT_6ParamsE --------------------------
	.section	.nv.info._ZN7cutlass13device_kernelIN5flash11enable_sm90INS1_16FlashAttnFwdSm90INS1_25CollectiveMainloopFwdSm90ILi2EN4cute5tupleIJNS5_1CILi1EEES8_S8_EEENS6_IJNS7_ILi192EEENS7_ILi128EEENS7_ILi96EEEEEELi96ENS_6half_tEfNS_4arch4Sm90ELb0ELb0ELb1ELb0ELb1ELb0ELb0ELb0ELb1ELb1ELb1ELb0EEENS1_21CollectiveEpilogueFwdINS6_IJSA_SC_SB_EEES9_SE_SG_Li384ELb0ELb1ELb1ELb0EEENS1_19SingleTileSchedulerILb0ELb1ELb1ELi192EEEEEEEEEvNT_6ParamsE,"",@"SHT_CUDA_INFO"
	.sectionflags	@""
	.align	4


	//----- nvinfo : EIATTR_CUDA_API_VERSION
	.align		4
        /*0000*/ 	.byte	0x04, 0x37
        /*0002*/ 	.short	(.L_1097 - .L_1096)
.L_1096:
        /*0004*/ 	.word	0x00000082


	//----- nvinfo : EIATTR_KPARAM_INFO
	.align		4
.L_1097:
        /*0008*/ 	.byte	0x04, 0x17
        /*000a*/ 	.short	(.L_1099 - .L_1098)
.L_1098:
        /*000c*/ 	.word	0x00000000
        /*0010*/ 	.short	0x0000
        /*0012*/ 	.short	0x0070
        /*0014*/ 	.byte	0x00, 0xf0, 0x01, 0x28


	//----- nvinfo : EIATTR_SPARSE_MMA_MASK
	.align		4
.L_1099:
        /*0018*/ 	.byte	0x03, 0x50
        /*001a*/ 	.short	0x0000


	//----- nvinfo : EIATTR_MAXREG_COUNT
	.align		4
        /*001c*/ 	.byte	0x03, 0x1b
        /*001e*/ 	.short	0x0080


	//----- nvinfo : EIATTR_NUM_BARRIERS
	.align		4
        /*0020*/ 	.byte	0x02, 0x4c
        /*0022*/ 	.byte	0x10
	.zero		1


	//----- nvinfo : EIATTR_EXTERNS
	.align		4
        /*0024*/ 	.byte	0x04, 0x0f
        /*0026*/ 	.short	(.L_1101 - .L_1100)


	//   ....[0]....
	.align		4
.L_1100:
        /*0028*/ 	.word	index@(__assertfail)


	//----- nvinfo : EIATTR_ANNOTATIONS
	.align		4
.L_1101:
        /*002c*/ 	.byte	0x04, 0x55
        /*002e*/ 	.short	(.L_1103 - .L_1102)


	//   ....[0]....
.L_1102:
        /*0030*/ 	.word	0x00000001
        /*0034*/ 	.byte	0x00, 0x94, 0x00, 0x00, 0x01, 0x00, 0x00, 0x00, 0x10, 0x94, 0x00, 0x00, 0x01, 0x00, 0x00, 0x00
        /*0044*/ 	.byte	0x80, 0xab, 0x00, 0x00, 0x01, 0x00, 0x00, 0x00, 0xa0, 0xab, 0x00, 0x00


	//----- nvinfo : EIATTR_MERCURY_ISA_VERSION
	.align		4
.L_1103:
        /*0050*/ 	.byte	0x03, 0x5f
        /*0052*/ 	.short	0x0101


	//----- nvinfo : EIATTR_INT_WARP_WIDE_INSTR_OFFSETS
	.align		4
        /*0054*/ 	.byte	0x04, 0x31
        /*0056*/ 	.short	(.L_1105 - .L_1104)


	//   ....[0]....
.L_1104:
        /*0058*/ 	.word	0x000000c0


	//   ....[1]....
        /*005c*/ 	.word	0x000000d0


	//   ....[2]....
        /*0060*/ 	.word	0x00000170


	//----- nvinfo : EIATTR_COOP_GROUP_MASK_REGIDS
	.align		4
.L_1105:
        /*0064*/ 	.byte	0x04, 0x29
        /*0066*/ 	.short	(.L_1107 - .L_1106)


	//   ....[0]....
.L_1106:
        /*0068*/ 	.word	0xffffffff


	//   ....[1]....
        /*006c*/ 	.word	0xffffffff


	//   ....[2]....
        /*0070*/ 	.word	0xffffffff


	//   ....[3]....
        /*0074*/ 	.word	0xffffffff


	//   ....[4]....
        /*0078*/ 	.word	0xffffffff


	//   ....[5]....
        /*007c*/ 	.word	0xffffffff


	//   ....[6]....
        /*0080*/ 	.word	0xffffffff


	//   ....[7]....
        /*0084*/ 	.word	0xffffffff


	//   ....[8]....
        /*0088*/ 	.word	0xffffffff


	//   ....[9]....
        /*008c*/ 	.word	0xffffffff


	//   ....[10]....
        /*0090*/ 	.word	0xffffffff


	//   ....[11]....
        /*0094*/ 	.word	0xffffffff


	//   ....[12]....
        /*0098*/ 	.word	0xffffffff


	//   ....[13]....
        /*009c*/ 	.word	0xffffffff


	//   ....[14]....
        /*00a0*/ 	.word	0xffffffff


	//   ....[15]....
        /*00a4*/ 	.word	0xffffffff


	//   ....[16]....
        /*00a8*/ 	.word	0xffffffff


	//   ....[17]....
        /*00ac*/ 	.word	0xffffffff


	//   ....[18]....
        /*00b0*/ 	.word	0xffffffff


	//   ....[19]....
        /*00b4*/ 	.word	0xffffffff


	//   ....[20]....
        /*00b8*/ 	.word	0xffffffff


	//   ....[21]....
        /*00bc*/ 	.word	0xffffffff


	//   ....[22]....
        /*00c0*/ 	.word	0xffffffff


	//   ....[23]....
        /*00c4*/ 	.word	0xffffffff


	//   ....[24]....
        /*00c8*/ 	.word	0xffffffff


	//   ....[25]....
        /*00cc*/ 	.word	0xffffffff


	//   ....[26]....
        /*00d0*/ 	.word	0xffffffff


	//   ....[27]....
        /*00d4*/ 	.word	0xffffffff


	//   ....[28]....
        /*00d8*/ 	.word	0xffffffff


	//   ....[29]....
        /*00dc*/ 	.word	0xffffffff


	//   ....[30]....
        /*00e0*/ 	.word	0xffffffff


	//   ....[31]....
        /*00e4*/ 	.word	0xffffffff


	//   ....[32]....
        /*00e8*/ 	.word	0xffffffff


	//   ....[33]....
        /*00ec*/ 	.word	0xffffffff


	//   ....[34]....
        /*00f0*/ 	.word	0xffffffff


	//   ....[35]....
        /*00f4*/ 	.word	0xffffffff


	//   ....[36]....
        /*00f8*/ 	.word	0xffffffff


	//   ....[37]....
        /*00fc*/ 	.word	0xffffffff


	//   ....[38]....
        /*0100*/ 	.word	0xffffffff


	//   ....[39]....
        /*0104*/ 	.word	0xffffffff


	//   ....[40]....
        /*0108*/ 	.word	0xffffffff


	//   ....[41]....
        /*010c*/ 	.word	0xffffffff


	//   ....[42]....
        /*0110*/ 	.word	0xffffffff


	//   ....[43]....
        /*0114*/ 	.word	0xffffffff


	//   ....[44]....
        /*0118*/ 	.word	0xffffffff


	//   ....[45]....
        /*011c*/ 	.word	0xffffffff


	//   ....[46]....
        /*0120*/ 	.word	0xffffffff


	//   ....[47]....
        /*0124*/ 	.word	0xffffffff


	//   ....[48]....
        /*0128*/ 	.word	0xffffffff


	//   ....[49]....
        /*012c*/ 	.word	0xffffffff


	//   ....[50]....
        /*0130*/ 	.word	0xffffffff


	//   ....[51]....
        /*0134*/ 	.word	0xffffffff


	//   ....[52]....
        /*0138*/ 	.word	0xffffffff


	//   ....[53]....
        /*013c*/ 	.word	0xffffffff


	//   ....[54]....
        /*0140*/ 	.word	0xffffffff


	//   ....[55]....
        /*0144*/ 	.word	0xffffffff


	//   ....[56]....
        /*0148*/ 	.word	0xffffffff


	//   ....[57]....
        /*014c*/ 	.word	0xffffffff


	//   ....[58]....
        /*0150*/ 	.word	0xffffffff


	//   ....[59]....
        /*0154*/ 	.word	0xffffffff


	//   ....[60]....
        /*0158*/ 	.word	0xffffffff


	//   ....[61]....
        /*015c*/ 	.word	0xffffffff


	//   ....[62]....
        /*0160*/ 	.word	0xffffffff


	//   ....[63]....
        /*0164*/ 	.word	0xffffffff


	//   ....[64]....
        /*0168*/ 	.word	0xffffffff


	//   ....[65]....
        /*016c*/ 	.word	0xffffffff


	//   ....[66]....
        /*0170*/ 	.word	0xffffffff


	//   ....[67]....
        /*0174*/ 	.word	0xffffffff


	//   ....[68]....
        /*0178*/ 	.word	0xffffffff


	//   ....[69]....
        /*017c*/ 	.word	0xffffffff


	//   ....[70]....
        /*0180*/ 	.word	0xffffffff


	//   ....[71]....
        /*0184*/ 	.word	0xffffffff


	//   ....[72]....
        /*0188*/ 	.word	0xffffffff


	//   ....[73]....
        /*018c*/ 	.word	0xffffffff


	//   ....[74]....
        /*0190*/ 	.word	0xffffffff


	//   ....[75]....
        /*0194*/ 	.word	0x0500000f


	//   ....[76]....
        /*0198*/ 	.word	0x0500000f


	//   ....[77]....
        /*019c*/ 	.word	0x0500000f


	//   ....[78]....
        /*01a0*/ 	.word	0x0500000f


	//   ....[79]....
        /*01a4*/ 	.word	0x0500000f


	//   ....[80]....
        /*01a8*/ 	.word	0x0500000f


	//   ....[81]....
        /*01ac*/ 	.word	0x0500000f


	//   ....[82]....
        /*01b0*/ 	.word	0x0500000f


	//   ....[83]....
        /*01b4*/ 	.word	0x0500000f


	//   ....[84]....
        /*01b8*/ 	.word	0x0500000f


	//   ....[85]....
        /*01bc*/ 	.word	0x0500000f


	//   ....[86]....
        /*01c0*/ 	.word	0x0500000f


	//   ....[87]....
        /*01c4*/ 	.word	0x0500000f


	//   ....[88]....
        /*01c8*/ 	.word	0x0500000f


	//   ....[89]....
        /*01cc*/ 	.word	0x0500000f


	//   ....[90]....
        /*01d0*/ 	.word	0x0500000f


	//   ....[91]....
        /*01d4*/ 	.word	0x0500000f


	//   ....[92]....
        /*01d8*/ 	.word	0x0500000f


	//   ....[93]....
        /*01dc*/ 	.word	0x0500000f


	//   ....[94]....
        /*01e0*/ 	.word	0x0500000f


	//   ....[95]....
        /*01e4*/ 	.word	0x0500000f


	//   ....[96]....
        /*01e8*/ 	.word	0x0500000f


	//   ....[97]....
        /*01ec*/ 	.word	0x0500000f


	//   ....[98]....
        /*01f0*/ 	.word	0x0500000f


	//   ....[99]....
        /*01f4*/ 	.word	0x0500000f


	//   ....[100]....
        /*01f8*/ 	.word	0x0500000f


	//   ....[101]....
        /*01fc*/ 	.word	0x0500000f


	//   ....[102]....
        /*0200*/ 	.word	0x0500000f


	//   ....[103]....
        /*0204*/ 	.word	0x0500000f


	//   ....[104]....
        /*0208*/ 	.word	0x0500000f


	//   ....[105]....
        /*020c*/ 	.word	0x0500000f


	//   ....[106]....
        /*0210*/ 	.word	0x0500000f


	//   ....[107]....
        /*0214*/ 	.word	0x0500000f


	//   ....[108]....
        /*0218*/ 	.word	0x0500000f


	//   ....[109]....
        /*021c*/ 	.word	0x0500000f


	//   ....[110]....
        /*0220*/ 	.word	0x0500000f


	//   ....[111]....
        /*0224*/ 	.word	0x0500000f


	//   ....[112]....
        /*0228*/ 	.word	0x0500000f


	//   ....[113]....
        /*022c*/ 	.word	0x0500000f


	//   ....[114]....
        /*0230*/ 	.word	0x0500000f


	//   ....[115]....
        /*0234*/ 	.word	0x0500000f


	//   ....[116]....
        /*0238*/ 	.word	0x0500000f


	//   ....[117]....
        /*023c*/ 	.word	0x0500000f


	//   ....[118]....
        /*0240*/ 	.word	0x0500000f


	//   ....[119]....
        /*0244*/ 	.word	0x0500000f


	//   ....[120]....
        /*0248*/ 	.word	0x0500000f


	//----- nvinfo : EIATTR_COOP_GROUP_INSTR_OFFSETS
	.align		4
.L_1107:
        /*024c*/ 	.byte	0x04, 0x28
        /*024e*/ 	.short	(.L_1109 - .L_1108)


	//   ....[0]....
.L_1108:
        /*0250*/ 	.word	0x00000080


	//   ....[1]....
        /*0254*/ 	.word	0x00000090


	//   ....[2]....
        /*0258*/ 	.word	0x000002d0


	//   ....[3]....
        /*025c*/ 	.word	0x00000430


	//   ....[4]....
        /*0260*/ 	.word	0x00000550


	//   ....[5]....
        /*0264*/ 	.word	0x000006b0


	//   ....[6]....
        /*0268*/ 	.word	0x00000fd0


	//   ....[7]....
        /*026c*/ 	.word	0x00002a30


	//   ....[8]....
        /*0270*/ 	.word	0x00002ab0


	//   ....[9]....
        /*0274*/ 	.word	0x00002f70


	//   ....[10]....
        /*0278*/ 	.word	0x00002fe0


	//   ....[11]....
        /*027c*/ 	.word	0x00003db0


	//   ....[12]....
        /*0280*/ 	.word	0x00005490


	//   ....[13]....
        /*0284*/ 	.word	0x000054b0


	//   ....[14]....
        /*0288*/ 	.word	0x000054e0


	//   ....[15]....
        /*028c*/ 	.word	0x000054f0


	//   ....[16]....
        /*0290*/ 	.word	0x00006860


	//   ....[17]....
        /*0294*/ 	.word	0x000069a0


	//   ....[18]....
        /*0298*/ 	.word	0x000069e0


	//   ....[19]....
        /*029c*/ 	.word	0x00006ae0


	//   ....[20]....
        /*02a0*/ 	.word	0x00006af0


	//   ....[21]....
        /*02a4*/ 	.word	0x000079e0


	//   ....[22]....
        /*02a8*/ 	.word	0x00007a20


	//   ....[23]....
        /*02ac*/ 	.word	0x00007a60


	//   ....[24]....
        /*02b0*/ 	.word	0x00007aa0


	//   ....[25]....
        /*02b4*/ 	.word	0x00007ac0


	//   ....[26]....
        /*02b8*/ 	.word	0x00007af0


	//   ....[27]....
        /*02bc*/ 	.word	0x00007fc0


	//   ....[28]....
        /*02c0*/ 	.word	0x00007fd0


	//   ....[29]....
        /*02c4*/ 	.word	0x00008870


	//   ....[30]....
        /*02c8*/ 	.word	0x00009a80


	//   ....[31]....
        /*02cc*/ 	.word	0x00009a90


	//   ....[32]....
        /*02d0*/ 	.word	0x00009aa0


	//   ....[33]....
        /*02d4*/ 	.word	0x00009ab0


	//   ....[34]....
        /*02d8*/ 	.word	0x00009ad0


	//   ....[35]....
        /*02dc*/ 	.word	0x00009ae0


	//   ....[36]....
        /*02e0*/ 	.word	0x00009b00


	//   ....[37]....
        /*02e4*/ 	.word	0x00009b30


	//   ....[38]....
        /*02e8*/ 	.word	0x0000a490


	//   ....[39]....
        /*02ec*/ 	.word	0x0000a4d0


	//   ....[40]....
        /*02f0*/ 	.word	0x0000a500


	//   ....[41]....
        /*02f4*/ 	.word	0x0000a520


	//   ....[42]....
        /*02f8*/ 	.word	0x0000a560


	//   ....[43]....
        /*02fc*/ 	.word	0x0000a5d0


	//   ....[44]....
        /*0300*/ 	.word	0x0000a600


	//   ....[45]....
        /*0304*/ 	.word	0x0000a660


	//   ....[46]....
        /*0308*/ 	.word	0x0000a690


	//   ....[47]....
        /*030c*/ 	.word	0x0000a6f0


	//   ....[48]....
        /*0310*/ 	.word	0x0000a720


	//   ....[49]....
        /*0314*/ 	.word	0x0000a770


	//   ....[50]....
        /*0318*/ 	.word	0x0000afd0


	//   ....[51]....
        /*031c*/ 	.word	0x0000afe0


	//   ....[52]....
        /*0320*/ 	.word	0x0000aff0


	//   ....[53]....
        /*0324*/ 	.word	0x0000b080


	//   ....[54]....
        /*0328*/ 	.word	0x0000b090


	//   ....[55]....
        /*032c*/ 	.word	0x0000b0f0


	//   ....[56]....
        /*0330*/ 	.word	0x0000b120


	//   ....[57]....
        /*0334*/ 	.word	0x0000b160


	//   ....[58]....
        /*0338*/ 	.word	0x0000b3a0


	//   ....[59]....
        /*033c*/ 	.word	0x0000b3c0


	//   ....[60]....
        /*0340*/ 	.word	0x0000b3e0


	//   ....[61]....
        /*0344*/ 	.word	0x0000b460


	//   ....[62]....
        /*0348*/ 	.word	0x0000b480


	//   ....[63]....
        /*034c*/ 	.word	0x0000b500


	//   ....[64]....
        /*0350*/ 	.word	0x0000b520


	//   ....[65]....
        /*0354*/ 	.word	0x0000b530


	//   ....[66]....
        /*0358*/ 	.word	0x0000bac0


	//   ....[67]....
        /*035c*/ 	.word	0x0000bae0


	//   ....[68]....
        /*0360*/ 	.word	0x0000bb00


	//   ....[69]....
        /*0364*/ 	.word	0x0000bb10


	//   ....[70]....
        /*0368*/ 	.word	0x0000bbb0


	//   ....[71]....
        /*036c*/ 	.word	0x0000bbe0


	//   ....[72]....
        /*0370*/ 	.word	0x0000bbf0


	//   ....[73]....
        /*0374*/ 	.word	0x0000bc60


	//   ....[74]....
        /*0378*/ 	.word	0x0000c000


	//   ....[75]....
        /*037c*/ 	.word	0x0000c4a0


	//   ....[76]....
        /*0380*/ 	.word	0x0000c590


	//   ....[77]....
        /*0384*/ 	.word	0x0000c640


	//   ....[78]....
        /*0388*/ 	.word	0x0000c6b0


	//   ....[79]....
        /*038c*/ 	.word	0x0000c7a0


	//   ....[80]....
        /*0390*/ 	.word	0x0000c810


	//   ....[81]....
        /*0394*/ 	.word	0x0000c8f0


	//   ....[82]....
        /*0398*/ 	.word	0x0000c9b0


	//   ....[83]....
        /*039c*/ 	.word	0x0000caa0


	//   ....[84]....
        /*03a0*/ 	.word	0x0000cb40


	//   ....[85]....
        /*03a4*/ 	.word	0x0000cba0


	//   ....[86]....
        /*03a8*/ 	.word	0x0000cc50


	//   ....[87]....
        /*03ac*/ 	.word	0x0000cd20


	//   ....[88]....
        /*03b0*/ 	.word	0x0000cda0


	//   ....[89]....
        /*03b4*/ 	.word	0x0000ce70


	//   ....[90]....
        /*03b8*/ 	.word	0x0000cee0


	//   ....[91]....
        /*03bc*/ 	.word	0x0000cfa0


	//   ....[92]....
        /*03c0*/ 	.word	0x0000d040


	//   ....[93]....
        /*03c4*/ 	.word	0x0000d110


	//   ....[94]....
        /*03c8*/ 	.word	0x0000d180


	//   ....[95]....
        /*03cc*/ 	.word	0x0000d240


	//   ....[96]....
        /*03d0*/ 	.word	0x0000d380


	//   ....[97]....
        /*03d4*/ 	.word	0x0000d450


	//   ....[98]....
        /*03d8*/ 	.word	0x0000d4e0


	//   ....[99]....
        /*03dc*/ 	.word	0x0000d5c0


	//   ....[100]....
        /*03e0*/ 	.word	0x0000d620


	//   ....[101]....
        /*03e4*/ 	.word	0x0000d6f0


	//   ....[102]....
        /*03e8*/ 	.word	0x0000d750


	//   ....[103]....
        /*03ec*/ 	.word	0x0000d830


	//   ....[104]....
        /*03f0*/ 	.word	0x0000d920


	//   ....[105]....
        /*03f4*/ 	.word	0x0000d9c0


	//   ....[106]....
        /*03f8*/ 	.word	0x0000da20


	//   ....[107]....
        /*03fc*/ 	.word	0x0000db10


	//   ....[108]....
        /*0400*/ 	.word	0x0000db70


	//   ....[109]....
        /*0404*/ 	.word	0x0000dc60


	//   ....[110]....
        /*0408*/ 	.word	0x0000dcc0


	//   ....[111]....
        /*040c*/ 	.word	0x0000dd80


	//   ....[112]....
        /*0410*/ 	.word	0x0000dec0


	//   ....[113]....
        /*0414*/ 	.word	0x0000df70


	//   ....[114]....
        /*0418*/ 	.word	0x0000e060


	//   ....[115]....
        /*041c*/ 	.word	0x0000e170


	//   ....[116]....
        /*0420*/ 	.word	0x0000e1f0


	//   ....[117]....
        /*0424*/ 	.word	0x0000e2e0


	//   ....[118]....
        /*0428*/ 	.word	0x0000e350


	//   ....[119]....
        /*042c*/ 	.word	0x0000e420


	//   ....[120]....
        /*0430*/ 	.word	0x0000e530


	//----- nvinfo : EIATTR_REG_RECONFIG
	.align		4
.L_1109:
        /*0434*/ 	.byte	0x01, 0x54
	.zero		2


	//----- nvinfo : EIATTR_SYSCALL_OFFSETS
	.align		4
        /*0438*/ 	.byte	0x04, 0x46
        /*043a*/ 	.short	(.L_1111 - .L_1110)


	//   ....[0]....
.L_1110:
        /*043c*/ 	.word	0x00001190


	//   ....[1]....
        /*0440*/ 	.word	0x00008fb0


	//   ....[2]....
        /*0444*/ 	.word	0x000090f0


	//   ....[3]....
        /*0448*/ 	.word	0x000091e0


	//   ....[4]....
        /*044c*/ 	.word	0x00009fd0


	//----- nvinfo : EIATTR_MBARRIER_INSTR_OFFSETS
	.align		4
.L_1111:
        /*0450*/ 	.byte	0x04, 0x39
        /*0452*/ 	.short	(.L_1113 - .L_1112)


	//   ....[0]....
.L_1112:
        /*0454*/ 	.word	0x00000180
        /*0458*/ 	.word	0x000000ff
        /*045c*/ 	.word	0x0002d800
        /*0460*/ 	.short	0x0100
        /*0462*/ 	.byte	0x08
	.zero		1


	//   ....[1]....
        /*0464*/ 	.word	0x00000190
        /*0468*/ 	.word	0x000000ff
        /*046c*/ 	.word	0x0002d820
        /*0470*/ 	.short	0x0100
        /*0472*/ 	.byte	0x08
	.zero		1


	//   ....[2]....
        /*0474*/ 	.word	0x00000280
        /*0478*/ 	.word	0x000000ff
        /*047c*/ 	.word	0x0002d830
        /*0480*/ 	.short	0x0100
        /*0482*/ 	.byte	0x08
	.zero		1


	//   ....[3]....
        /*0484*/ 	.word	0x00000290
        /*0488*/ 	.word	0x000000ff
        /*048c*/ 	.word	0x0002d840
        /*0490*/ 	.short	0x0100
        /*0492*/ 	.byte	0x08
	.zero		1


	//   ....[4]....
        /*0494*/ 	.word	0x000002a0
        /*0498*/ 	.word	0x000000ff
        /*049c*/ 	.word	0x0002d838
        /*04a0*/ 	.short	0x0100
        /*04a2*/ 	.byte	0x08
	.zero		1


	//   ....[5]....
        /*04a4*/ 	.word	0x000002b0
        /*04a8*/ 	.word	0x000000ff
        /*04ac*/ 	.word	0x0002d848
        /*04b0*/ 	.short	0x0100
        /*04b2*/ 	.byte	0x08
	.zero		1


	//   ....[6]....
        /*04b4*/ 	.word	0x000003e0
        /*04b8*/ 	.word	0x000000ff
        /*04bc*/ 	.word	0x0002d850
        /*04c0*/ 	.short	0x0100
        /*04c2*/ 	.byte	0x08
	.zero		1


	//   ....[7]....
        /*04c4*/ 	.word	0x000003f0
        /*04c8*/ 	.word	0x000000ff
        /*04cc*/ 	.word	0x0002d860
        /*04d0*/ 	.short	0x0100
        /*04d2*/ 	.byte	0x08
	.zero		1


	//   ....[8]....
        /*04d4*/ 	.word	0x00000400
        /*04d8*/ 	.word	0x000000ff
        /*04dc*/ 	.word	0x0002d858
        /*04e0*/ 	.short	0x0100
        /*04e2*/ 	.byte	0x08
	.zero		1


	//   ....[9]....
        /*04e4*/ 	.word	0x00000410
        /*04e8*/ 	.word	0x000000ff
        /*04ec*/ 	.word	0x0002d868
        /*04f0*/ 	.short	0x0100
        /*04f2*/ 	.byte	0x08
	.zero		1


	//   ....[10]....
        /*04f4*/ 	.word	0x00000500
        /*04f8*/ 	.word	0x000000ff
        /*04fc*/ 	.word	0x0002d870
        /*0500*/ 	.short	0x0100
        /*0502*/ 	.byte	0x06
	.zero		1


	//   ....[11]....
        /*0504*/ 	.word	0x00000510
        /*0508*/ 	.word	0x000000ff
        /*050c*/ 	.word	0x0002d880
        /*0510*/ 	.short	0x0100
        /*0512*/ 	.byte	0x06
	.zero		1


	//   ....[12]....
        /*0514*/ 	.word	0x00000520
        /*0518*/ 	.word	0x000000ff
        /*051c*/ 	.word	0x0002d878
        /*0520*/ 	.short	0x0100
        /*0522*/ 	.byte	0x06
	.zero		1


	//   ....[13]....
        /*0524*/ 	.word	0x00000530
        /*0528*/ 	.word	0x000000ff
        /*052c*/ 	.word	0x0002d888
        /*0530*/ 	.short	0x0100
        /*0532*/ 	.byte	0x06
	.zero		1


	//   ....[14]....
        /*0534*/ 	.word	0x00000660
        /*0538*/ 	.word	0x000000ff
        /*053c*/ 	.word	0x0002d890
        /*0540*/ 	.short	0x0100
        /*0542*/ 	.byte	0x08
	.zero		1


	//   ....[15]....
        /*0544*/ 	.word	0x00000670
        /*0548*/ 	.word	0x000000ff
        /*054c*/ 	.word	0x0002d8a0
        /*0550*/ 	.short	0x0100
        /*0552*/ 	.byte	0x08
	.zero		1


	//   ....[16]....
        /*0554*/ 	.word	0x00000680
        /*0558*/ 	.word	0x000000ff
        /*055c*/ 	.word	0x0002d898
        /*0560*/ 	.short	0x0100
        /*0562*/ 	.byte	0x08
	.zero		1


	//   ....[17]....
        /*0564*/ 	.word	0x00000690
        /*0568*/ 	.word	0x000000ff
        /*056c*/ 	.word	0x0002d8a8
        /*0570*/ 	.short	0x0100
        /*0572*/ 	.byte	0x08
	.zero		1


	//   ....[18]....
        /*0574*/ 	.word	0x000007d0
        /*0578*/ 	.word	0x000000ff
        /*057c*/ 	.word	0x0002d8b0
        /*0580*/ 	.short	0x0100
        /*0582*/ 	.byte	0x08
	.zero		1


	//   ....[19]....
        /*0584*/ 	.word	0x000007e0
        /*0588*/ 	.word	0x000000ff
        /*058c*/ 	.word	0x0002d8c0
        /*0590*/ 	.short	0x0100
        /*0592*/ 	.byte	0x08
	.zero		1


	//   ....[20]....
        /*0594*/ 	.word	0x000007f0
        /*0598*/ 	.word	0x000000ff
        /*059c*/ 	.word	0x0002d8b8
        /*05a0*/ 	.short	0x0100
        /*05a2*/ 	.byte	0x08
	.zero		1


	//   ....[21]....
        /*05a4*/ 	.word	0x00000800
        /*05a8*/ 	.word	0x000000ff
        /*05ac*/ 	.word	0x0002d8c8
        /*05b0*/ 	.short	0x0100
        /*05b2*/ 	.byte	0x08
	.zero		1


	//   ....[22]....
        /*05b4*/ 	.word	0x000011b0
        /*05b8*/ 	.word	0x000000ff
        /*05bc*/ 	.word	0x0002d800
        /*05c0*/ 	.short	0x010a
        /*05c2*/ 	.byte	0x2a
	.zero		1


	//   ....[23]....
        /*05c4*/ 	.word	0x00001220
        /*05c8*/ 	.word	0x000000ff
        /*05cc*/ 	.word	0x0002d830
        /*05d0*/ 	.short	0x010a
        /*05d2*/ 	.byte	0x2a
	.zero		1


	//   ....[24]....
        /*05d4*/ 	.word	0x00001260
        /*05d8*/ 	.word	0x000000ff
        /*05dc*/ 	.word	0x0002d830
        /*05e0*/ 	.short	0x010a
        /*05e2*/ 	.byte	0x2a
	.zero		1


	//   ....[25]....
        /*05e4*/ 	.word	0x00001eb0
        /*05e8*/ 	.word	0x000000ff
        /*05ec*/ 	.word	0x00000000
        /*05f0*/ 	.short	0x0101
        /*05f2*/ 	.byte	0x05
	.zero		1


	//   ....[26]....
        /*05f4*/ 	.word	0x00004090
        /*05f8*/ 	.word	0x000000ff
        /*05fc*/ 	.word	0x0002d830
        /*0600*/ 	.short	0x010a
        /*0602*/ 	.byte	0x0a
	.zero		1


	//   ....[27]....
        /*0604*/ 	.word	0x000040d0
        /*0608*/ 	.word	0x000000ff
        /*060c*/ 	.word	0x0002d830
        /*0610*/ 	.short	0x010a
        /*0612*/ 	.byte	0x0a
	.zero		1


	//   ....[28]....
        /*0614*/ 	.word	0x000043b0
        /*0618*/ 	.word	0x000000ff
        /*061c*/ 	.word	0x0002d850
        /*0620*/ 	.short	0x010a
        /*0622*/ 	.byte	0x0a
	.zero		1


	//   ....[29]....
        /*0624*/ 	.word	0x000043f0
        /*0628*/ 	.word	0x000000ff
        /*062c*/ 	.word	0x0002d850
        /*0630*/ 	.short	0x010a
        /*0632*/ 	.byte	0x0a
	.zero		1


	//   ....[30]....
        /*0634*/ 	.word	0x00004d50
        /*0638*/ 	.word	0x000000ff
        /*063c*/ 	.word	0x00000000
        /*0640*/ 	.short	0x0101
        /*0642*/ 	.byte	0x0a
	.zero		1


	//   ....[31]....
        /*0644*/ 	.word	0x000062e0
        /*0648*/ 	.word	0x000000ff
        /*064c*/ 	.word	0x00000000
        /*0650*/ 	.short	0x0101
        /*0652*/ 	.byte	0x07
	.zero		1


	//   ....[32]....
        /*0654*/ 	.word	0x000068f0
        /*0658*/ 	.word	0x000000ff
        /*065c*/ 	.word	0x0002d850
        /*0660*/ 	.short	0x010a
        /*0662*/ 	.byte	0x05
	.zero		1


	//   ....[33]....
        /*0664*/ 	.word	0x00006930
        /*0668*/ 	.word	0x000000ff
        /*066c*/ 	.word	0x0002d850
        /*0670*/ 	.short	0x010a
        /*0672*/ 	.byte	0x05
	.zero		1


	//   ....[34]....
        /*0674*/ 	.word	0x00006fd0
        /*0678*/ 	.word	0x000000ff
        /*067c*/ 	.word	0x00000000
        /*0680*/ 	.short	0x0101
        /*0682*/ 	.byte	0x05
	.zero		1


	//   ....[35]....
        /*0684*/ 	.word	0x00007ae0
        /*0688*/ 	.word	0x000000ff
        /*068c*/ 	.word	0x00000000
        /*0690*/ 	.short	0x0101
        /*0692*/ 	.byte	0x04
	.zero		1


	//   ....[36]....
        /*0694*/ 	.word	0x00009740
        /*0698*/ 	.word	0x000000ff
        /*069c*/ 	.word	0x0002d840
        /*06a0*/ 	.short	0x010a
        /*06a2*/ 	.byte	0x2d
	.zero		1


	//   ....[37]....
        /*06a4*/ 	.word	0x00009d70
        /*06a8*/ 	.word	0x000000ff
        /*06ac*/ 	.word	0x0002d830
        /*06b0*/ 	.short	0x0107
        /*06b2*/ 	.byte	0x2d
	.zero		1


	//   ....[38]....
        /*06b4*/ 	.word	0x00009e00
        /*06b8*/ 	.word	0x000000ff
        /*06bc*/ 	.word	0x0002d830
        /*06c0*/ 	.short	0x0101
        /*06c2*/ 	.byte	0x2d
	.zero		1


	//   ....[39]....
        /*06c4*/ 	.word	0x0000a8c0
        /*06c8*/ 	.word	0x000000ff
        /*06cc*/ 	.word	0x0002d800
        /*06d0*/ 	.short	0x0107
        /*06d2*/ 	.byte	0x2d
	.zero		1


	//   ....[40]....
        /*06d4*/ 	.word	0x0000a920
        /*06d8*/ 	.word	0x000000ff
        /*06dc*/ 	.word	0x0002d800
        /*06e0*/ 	.short	0x0101
        /*06e2*/ 	.byte	0x2d
	.zero		1


	//   ....[41]....
        /*06e4*/ 	.word	0x0000a930
        /*06e8*/ 	.word	0x000000ff
        /*06ec*/ 	.word	0x0002d820
        /*06f0*/ 	.short	0x010a
        /*06f2*/ 	.byte	0x2d
	.zero		1


	//   ....[42]....
        /*06f4*/ 	.word	0x0000ada0
        /*06f8*/ 	.word	0x00000007
        /*06fc*/ 	.word	0x0002d840
        /*0700*/ 	.short	0x010a
        /*0702*/ 	.byte	0x3f
	.zero		1


	//   ....[43]....
        /*0704*/ 	.word	0x0000b210
        /*0708*/ 	.word	0x00000007
        /*070c*/ 	.word	0x0002d830
        /*0710*/ 	.short	0x0107
        /*0712*/ 	.byte	0x3f
	.zero		1


	//   ....[44]....
        /*0714*/ 	.word	0x0000b2e0
        /*0718*/ 	.word	0x00000007
        /*071c*/ 	.word	0x0002d830
        /*0720*/ 	.short	0x0101
        /*0722*/ 	.byte	0x3f
	.zero		1


	//   ....[45]....
        /*0724*/ 	.word	0x0000b340
        /*0728*/ 	.word	0x00000007
        /*072c*/ 	.word	0x0002d860
        /*0730*/ 	.short	0x010a
        /*0732*/ 	.byte	0x3f
	.zero		1


	//   ....[46]....
        /*0734*/ 	.word	0x0000b6a0
        /*0738*/ 	.word	0x00000007
        /*073c*/ 	.word	0x0002d850
        /*0740*/ 	.short	0x0107
        /*0742*/ 	.byte	0x3f
	.zero		1


	//   ....[47]....
        /*0744*/ 	.word	0x0000b820
        /*0748*/ 	.word	0x00000007
        /*074c*/ 	.word	0x0002d850
        /*0750*/ 	.short	0x0101
        /*0752*/ 	.byte	0x3f
	.zero		1


	//   ....[48]....
        /*0754*/ 	.word	0x0000b9d0
        /*0758*/ 	.word	0x00000000
        /*075c*/ 	.word	0x0002d860
        /*0760*/ 	.short	0x010a
        /*0762*/ 	.byte	0x3f
	.zero		1


	//   ....[49]....
        /*0764*/ 	.word	0x0000be20
        /*0768*/ 	.word	0x00000000
        /*076c*/ 	.word	0x0002d850
        /*0770*/ 	.short	0x0107
        /*0772*/ 	.byte	0x3f
	.zero		1


	//   ....[50]....
        /*0774*/ 	.word	0x0000bf00
        /*0778*/ 	.word	0x00000000
        /*077c*/ 	.word	0x0002d850
        /*0780*/ 	.short	0x0101
        /*0782*/ 	.byte	0x3f
	.zero		1


	//   ....[51]....
        /*0784*/ 	.word	0x0000bf90
        /*0788*/ 	.word	0x00000007
        /*078c*/ 	.word	0x0002d820
        /*0790*/ 	.short	0x010a
        /*0792*/ 	.byte	0x3f
	.zero		1


	//   ....[52]....
        /*0794*/ 	.word	0x0000c0f0
        /*0798*/ 	.word	0x00000005
        /*079c*/ 	.word	0x0002d840
        /*07a0*/ 	.short	0x010a
        /*07a2*/ 	.byte	0x3f
	.zero		1


	//   ....[53]....
        /*07a4*/ 	.word	0x0000c190
        /*07a8*/ 	.word	0x00000003
        /*07ac*/ 	.word	0x0002d840
        /*07b0*/ 	.short	0x010a
        /*07b2*/ 	.byte	0x3f
	.zero		1


	//   ....[54]....
        /*07b4*/ 	.word	0x0000c1d0
        /*07b8*/ 	.word	0x00000005
        /*07bc*/ 	.word	0x0002d860
        /*07c0*/ 	.short	0x010a
        /*07c2*/ 	.byte	0x3f
	.zero		1


	//   ....[55]....
        /*07c4*/ 	.word	0x0000c210
        /*07c8*/ 	.word	0x00000003
        /*07cc*/ 	.word	0x0002d860
        /*07d0*/ 	.short	0x010a
        /*07d2*/ 	.byte	0x3f
	.zero		1


	//   ....[56]....
        /*07d4*/ 	.word	0x0000c280
        /*07d8*/ 	.word	0x00000003
        /*07dc*/ 	.word	0x0002d800
        /*07e0*/ 	.short	0x010a
        /*07e2*/ 	.byte	0x3f
	.zero		1


	//   ....[57]....
        /*07e4*/ 	.word	0x0000c2e0
        /*07e8*/ 	.word	0x00000003
        /*07ec*/ 	.word	0x0002d830
        /*07f0*/ 	.short	0x010a
        /*07f2*/ 	.byte	0x3f
	.zero		1


	//   ....[58]....
        /*07f4*/ 	.word	0x0000c340
        /*07f8*/ 	.word	0x0000000d
        /*07fc*/ 	.word	0x0002d830
        /*0800*/ 	.short	0x010a
        /*0802*/ 	.byte	0x3f
	.zero		1


	//   ....[59]....
        /*0804*/ 	.word	0x0000c3a0
        /*0808*/ 	.word	0x0000000e
        /*080c*/ 	.word	0x0002d850
        /*0810*/ 	.short	0x010a
        /*0812*/ 	.byte	0x3f
	.zero		1


	//   ....[60]....
        /*0814*/ 	.word	0x0000c400
        /*0818*/ 	.word	0x00000003
        /*081c*/ 	.word	0x0002d850
        /*0820*/ 	.short	0x010a
        /*0822*/ 	.byte	0x3f
	.zero		1


	//   ....[61]....
        /*0824*/ 	.word	0x0000c4e0
        /*0828*/ 	.word	0x00000002
        /*082c*/ 	.word	0x0002d840
        /*0830*/ 	.short	0x010a
        /*0832*/ 	.byte	0x3f
	.zero		1


	//   ....[62]....
        /*0834*/ 	.word	0x0000d280
        /*0838*/ 	.word	0x00000003
        /*083c*/ 	.word	0x0002d820
        /*0840*/ 	.short	0x010a
        /*0842*/ 	.byte	0x3f
	.zero		1


	//   ....[63]....
        /*0844*/ 	.word	0x0000d2d0
        /*0848*/ 	.word	0x00000007
        /*084c*/ 	.word	0x0002d840
        /*0850*/ 	.short	0x010a
        /*0852*/ 	.byte	0x3f
	.zero		1


	//   ....[64]....
        /*0854*/ 	.word	0x0000d870
        /*0858*/ 	.word	0x00000007
        /*085c*/ 	.word	0x0002d860
        /*0860*/ 	.short	0x010a
        /*0862*/ 	.byte	0x3f
	.zero		1


	//   ....[65]....
        /*0864*/ 	.word	0x0000de10
        /*0868*/ 	.word	0x00000000
        /*086c*/ 	.word	0x0002d860
        /*0870*/ 	.short	0x010a
        /*0872*/ 	.byte	0x3f
	.zero		1


	//   ....[66]....
        /*0874*/ 	.word	0x0000e450
        /*0878*/ 	.word	0x00000007
        /*087c*/ 	.word	0x0002d820
        /*0880*/ 	.short	0x010a
        /*0882*/ 	.byte	0x3f
	.zero		1


	//   ....[67]....
        /*0884*/ 	.word	0x0000e5f0
        /*0888*/ 	.word	0x00000005
        /*088c*/ 	.word	0x0002d840
        /*0890*/ 	.short	0x010a
        /*0892*/ 	.byte	0x3f
	.zero		1


	//   ....[68]....
        /*0894*/ 	.word	0x0000e640
        /*0898*/ 	.word	0x00000003
        /*089c*/ 	.word	0x0002d840
        /*08a0*/ 	.short	0x010a
        /*08a2*/ 	.byte	0x3f
	.zero		1


	//   ....[69]....
        /*08a4*/ 	.word	0x0000e690
        /*08a8*/ 	.word	0x00000005
        /*08ac*/ 	.word	0x0002d860
        /*08b0*/ 	.short	0x010a
        /*08b2*/ 	.byte	0x3f
	.zero		1


	//----- nvinfo : EIATTR_NUM_MBARRIERS
	.align		4
.L_1113:
        /*08b4*/ 	.byte	0x03, 0x38
        /*08b6*/ 	.short	0x0016


	//----- nvinfo : EIATTR_EXIT_INSTR_OFFSETS
	.align		4
        /*08b8*/ 	.byte	0x04, 0x1c
        /*08ba*/ 	.short	(.L_1115 - .L_1114)


	//   ....[0]....
.L_1114:
        /*08bc*/ 	.word	0x0000c260


	//----- nvinfo : EIATTR_MAX_THREADS
	.align		4
.L_1115:
        /*08c0*/ 	.byte	0x04, 0x05
        /*08c2*/ 	.short	(.L_1117 - .L_1116)
.L_1116:
        /*08c4*/ 	.word	0x00000200
        /*08c8*/ 	.word	0x00000001
        /*08cc*/ 	.word	0x00000001


	//----- nvinfo : EIATTR_CRS_STACK_SIZE
	.align		4
.L_1117:
        /*08d0*/ 	.byte	0x04, 0x1e
        /*08d2*/ 	.short	(.L_1119 - .L_1118)
.L_1118:
        /*08d4*/ 	.word	0x00000000


	//----- nvinfo : EIATTR_CBANK_PARAM_SIZE
	.align		4
.L_1119:
        /*08d8*/ 	.byte	0x03, 0x19
        /*08da*/ 	.short	0x0a70


	//----- nvinfo : EIATTR_PARAM_CBANK
	.align		4
        /*08dc*/ 	.byte	0x04, 0x0a
        /*08de*/ 	.short	(.L_1121 - .L_1120)
	.align		4
.L_1120:
        /*08e0*/ 	.word	index@(.nv.constant0._ZN7cutlass13device_kernelIN5flash11enable_sm90INS1_16FlashAttnFwdSm90INS1_25CollectiveMainloopFwdSm90ILi2EN4cute5tupleIJNS5_1CILi1EEES8_S8_EEENS6_IJNS7_ILi192EEENS7_ILi128EEENS7_ILi96EEEEEELi96ENS_6half_tEfNS_4arch4Sm90ELb0ELb0ELb1ELb0ELb1ELb0ELb0ELb0ELb1ELb1ELb1ELb0EEENS1_21CollectiveEpilogueFwdINS6_IJSA_SC_SB_EEES9_SE_SG_Li384ELb0ELb1ELb1ELb0EEENS1_19SingleTileSchedulerILb0ELb1ELb1ELi192EEEEEEEEEvNT_6ParamsE)
        /*08e4*/ 	.short	0x0210
        /*08e6*/ 	.short	0x0a70


	//----- nvinfo : EIATTR_SW_WAR
	.align		4
.L_1121:
        /*08e8*/ 	.byte	0x04, 0x36
        /*08ea*/ 	.short	(.L_1123 - .L_1122)
.L_1122:
        /*08ec*/ 	.word	0x00000008
.L_1123:


//--------------------- .nv.info._ZN7cutlass13device_kernelIN5flash11enable_sm90INS1_16FlashAttnFwdSm90INS1_25CollectiveMainloopFwdSm90ILi2EN4cute5tupleIJNS5_1CILi1EEES8_S8_EEENS6_IJNS7_ILi192EEENS7_ILi128EEENS7_ILi96EEEEEELi96ENS_6half_tEfNS_4arch4Sm90ELb0ELb0ELb1ELb1ELb1ELb0ELb0ELb0ELb1ELb1ELb1ELb0EEENS1_21CollectiveEpilogueFwdINS6_IJSA_SC_SB_EEES9_SE_SG_Li384ELb1ELb1ELb1ELb0EEENS1_36VarlenDynamicPersistentTileSchedulerILi192ELi128ELi384ELi128ELb1ELb1ELb1ELb0ELb1ELb1EEEEEEEEEvNT_6ParamsE --------------------------
	.section	.nv.info._ZN7cutlass13device_kernelIN5flash11enable_sm90INS1_16FlashAttnFwdSm90INS1_25CollectiveMainloopFwdSm90ILi2EN4cute5tupleIJNS5_1CILi1EEES8_S8_EEENS6_IJNS7_ILi192EEENS7_ILi128EEENS7_ILi96EEEEEELi96ENS_6half_tEfNS_4arch4Sm90ELb0ELb0ELb1ELb1ELb1ELb0ELb0ELb0ELb1ELb1ELb1ELb0EEENS1_21CollectiveEpilogueFwdINS6_IJSA_SC_SB_EEES9_SE_SG_Li384ELb1ELb1ELb1ELb0EEENS1_36VarlenDynamicPersistentTileSchedulerILi192ELi128ELi384ELi128ELb1ELb1ELb1ELb0ELb1ELb1EEEEEEEEEvNT_6ParamsE,"",@"SHT_CUDA_INFO"
	.sectionflags	@""
	.align	4


	//----- nvinfo : EIATTR_CUDA_API_VERSION
	.align		4
        /*0000*/ 	.byte	0x04, 0x37
        /*0002*/ 	.short	(.L_1125 - .L_1124)
.L_1124:
        /*0004*/ 	.word	0x00000082


	//----- nvinfo : EIATTR_KPARAM_INFO
	.align		4
.L_1125:
        /*0008*/ 	.byte	0x04, 0x17
        /*000a*/ 	.short	(.L_1127 - .L_1126)
.L_1126:
        /*000c*/ 	.word	0x00000000
        /*0010*/ 	.short	0x0000
        /*0012*/ 	.short	0x0070
        /*0014*/ 	.byte	0x00, 0xf0, 0x01, 0x2a


	//----- nvinfo : EIATTR_SPARSE_MMA_MASK
	.align		4
.L_1127:
        /*0018*/ 	.byte	0x03, 0x50
        /*001a*/ 	.short	0x0000


	//----- nvinfo : EIATTR_MAXREG_COUNT
	.align		4
        /*001c*/ 	.byte	0x03, 0x1b
        /*001e*/ 	.short	0x0080


	//----- nvinfo : EIATTR_NUM_BARRIERS
	.align		4
        /*0020*/ 	.byte	0x02, 0x4c
        /*0022*/ 	.byte	0x10
	.zero		1


	//----- nvinfo : EIATTR_EXTERNS
	.align		4
        /*0024*/ 	.byte	0x04, 0x0f
        /*0026*/ 	.short	(.L_1129 - .L_1128)


	//   ....[0]....
	.align		4
.L_1128:
        /*0028*/ 	.word	index@(__assertfail)


	//----- nvinfo : EIATTR_ANNOTATIONS
	.align		4
.L_1129:
        /*002c*/ 	.byte	0x04, 0x55
        /*002e*/ 	.short	(.L_1131 - .L_1130)


	//   ....[0]....
.L_1130:
        /* <DEDUP_REMOVED lines=36> */


	//----- nvinfo : EIATTR_MERCURY_ISA_VERSION
	.align		4
.L_1131:
        /*0258*/ 	.byte	0x03, 0x5f
        /*025a*/ 	.short	0x0101


	//----- nvinfo : EIATTR_UNUSED_LOAD_BYTE_OFFSET
	.align		4
        /*025c*/ 	.byte	0x04, 0x44
        /*025e*/ 	.short	(.L_1133 - .L_1132)


	//   ....[0]....
.L_1132:
        /*0260*/ 	.word	0x00000970
        /*0264*/ 	.word	0x0000fff0


	//   ....[1]....
        /*0268*/ 	.word	0x00007790
        /*026c*/ 	.word	0x0000fff0


	//----- nvinfo : EIATTR_INT_WARP_WIDE_INSTR_OFFSETS
	.align		4
.L_1133:
        /*0270*/ 	.byte	0x04, 0x31
        /*0272*/ 	.short	(.L_1135 - .L_1134)


	//   ....[0]....
.L_1134:
        /*0274*/ 	.word	0x000000c0


	//   ....[1]....
        /*0278*/ 	.word	0x000000d0


	//   ....[2]....
        /*027c*/ 	.word	0x00000170


	//   ....[3]....
        /*0280*/ 	.word	0x0000b470


	//   ....[4]....
        /*0284*/ 	.word	0x0000b500


	//   ....[5]....
        /*0288*/ 	.word	0x0000e1b0


	//   ....[6]....
        /*028c*/ 	.word	0x0000e240


	//----- nvinfo : EIATTR_COOP_GROUP_MASK_REGIDS
	.align		4
.L_1135:
        /*0290*/ 	.byte	0x04, 0x29
        /*0292*/ 	.short	(.L_1137 - .L_1136)


	//   ....[0]....
.L_1136:
        /*0294*/ 	.word	0xffffffff


	//   ....[1]....
        /*0298*/ 	.word	0xffffffff


	//   ....[2]....
        /*029c*/ 	.word	0xffffffff


	//   ....[3]....
        /*02a0*/ 	.word	0xffffffff


	//   ....[4]....
        /*02a4*/ 	.word	0xffffffff


	//   ....[5]....
        /*02a8*/ 	.word	0xffffffff


	//   ....[6]....
        /*02ac*/ 	.word	0xffffffff


	//   ....[7]....
        /*02b0*/ 	.word	0xffffffff


	//   ....[8]....
        /*02b4*/ 	.word	0xffffffff


	//   ....[9]....
        /*02b8*/ 	.word	0xffffffff


	//   ....[10]....
        /*02bc*/ 	.word	0xffffffff


	//   ....[11]....
        /*02c0*/ 	.word	0xffffffff


	//   ....[12]....
        /*02c4*/ 	.word	0xffffffff


	//   ....[13]....
        /*02c8*/ 	.word	0xffffffff


	//   ....[14]....
        /*02cc*/ 	.word	0xffffffff


	//   ....[15]....
        /*02d0*/ 	.word	0xffffffff


	//   ....[16]....
        /*02d4*/ 	.word	0xffffffff


	//   ....[17]....
        /*02d8*/ 	.word	0xffffffff


	//   ....[18]....
        /*02dc*/ 	.word	0xffffffff


	//   ....[19]....
        /*02e0*/ 	.word	0xffffffff


	//   ....[20]....
        /*02e4*/ 	.word	0xffffffff


	//   ....[21]....
        /*02e8*/ 	.word	0xffffffff


	//   ....[22]....
        /*02ec*/ 	.word	0xffffffff


	//   ....[23]....
        /*02f0*/ 	.word	0xffffffff


	//   ....[24]....
        /*02f4*/ 	.word	0xffffffff


	//   ....[25]....
        /*02f8*/ 	.word	0xffffffff


	//   ....[26]....
        /*02fc*/ 	.word	0xffffffff


	//   ....[27]....
        /*0300*/ 	.word	0xffffffff


	//   ....[28]....
        /*0304*/ 	.word	0xffffffff


	//   ....[29]....
        /*0308*/ 	.word	0xffffffff


	//   ....[30]....
        /*030c*/ 	.word	0xffffffff


	//   ....[31]....
        /*0310*/ 	.word	0xffffffff


	//   ....[32]....
        /*0314*/ 	.word	0xffffffff


	//   ....[33]....
        /*0318*/ 	.word	0xffffffff


	//   ....[34]....
        /*031c*/ 	.word	0xffffffff


	//   ....[35]....
        /*0320*/ 	.word	0xffffffff


	//   ....[36]....
        /*0324*/ 	.word	0xffffffff


	//   ....[37]....
        /*0328*/ 	.word	0xffffffff


	//   ....[38]....
        /*032c*/ 	.word	0xffffffff


	//   ....[39]....
        /*0330*/ 	.word	0xffffffff


	//   ....[40]....
        /*0334*/ 	.word	0xffffffff


	//   ....[41]....
        /*0338*/ 	.word	0xffffffff


	//   ....[42]....
        /*033c*/ 	.word	0xffffffff


	//   ....[43]....
        /*0340*/ 	.word	0xffffffff


	//   ....[44]....
        /*0344*/ 	.word	0xffffffff


	//   ....[45]....
        /*0348*/ 	.word	0xffffffff


	//   ....[46]....
        /*034c*/ 	.word	0xffffffff


	//   ....[47]....
        /*0350*/ 	.word	0xffffffff


	//   ....[48]....
        /*0354*/ 	.word	0xffffffff


	//   ....[49]....
        /*0358*/ 	.word	0xffffffff


	//   ....[50]....
        /*035c*/ 	.word	0xffffffff


	//   ....[51]....
        /*0360*/ 	.word	0xffffffff


	//   ....[52]....
        /*0364*/ 	.word	0xffffffff


	//   ....[53]....
        /*0368*/ 	.word	0xffffffff


	//   ....[54]....
        /*036c*/ 	.word	0xffffffff


	//   ....[55]....
        /*0370*/ 	.word	0xffffffff


	//   ....[56]....
        /*0374*/ 	.word	0xffffffff


	//   ....[57]....
        /*0378*/ 	.word	0xffffffff


	//   ....[58]....
        /*037c*/ 	.word	0xffffffff


	//   ....[59]....
        /*0380*/ 	.word	0xffffffff


	//   ....[60]....
        /*0384*/ 	.word	0xffffffff


	//   ....[61]....
        /*0388*/ 	.word	0xffffffff


	//   ....[62]....
        /*038c*/ 	.word	0xffffffff


	//   ....[63]....
        /*0390*/ 	.word	0xffffffff


	//   ....[64]....
        /*0394*/ 	.word	0xffffffff


	//   ....[65]....
        /*0398*/ 	.word	0xffffffff


	//   ....[66]....
        /*039c*/ 	.word	0xffffffff


	//   ....[67]....
        /*03a0*/ 	.word	0xffffffff


	//   ....[68]....
        /*03a4*/ 	.word	0xffffffff


	//   ....[69]....
        /*03a8*/ 	.word	0xffffffff


	//   ....[70]....
        /*03ac*/ 	.word	0xffffffff


	//   ....[71]....
        /*03b0*/ 	.word	0xffffffff


	//   ....[72]....
        /*03b4*/ 	.word	0xffffffff


	//   ....[73]....
        /*03b8*/ 	.word	0xffffffff


	//   ....[74]....
        /*03bc*/ 	.word	0xffffffff


	//   ....[75]....
        /*03c0*/ 	.word	0xffffffff


	//   ....[76]....
        /*03c4*/ 	.word	0xffffffff


	//   ....[77]....
        /*03c8*/ 	.word	0xffffffff


	//   ....[78]....
        /*03cc*/ 	.word	0xffffffff


	//   ....[79]....
        /*03d0*/ 	.word	0xffffffff


	//   ....[80]....
        /*03d4*/ 	.word	0xffffffff


	//   ....[81]....
        /*03d8*/ 	.word	0xffffffff


	//   ....[82]....
        /*03dc*/ 	.word	0xffffffff


	//   ....[83]....
        /*03e0*/ 	.word	0xffffffff


	//   ....[84]....
        /*03e4*/ 	.word	0xffffffff


	//   ....[85]....
        /*03e8*/ 	.word	0xffffffff


	//   ....[86]....
        /*03ec*/ 	.word	0xffffffff


	//   ....[87]....
        /*03f0*/ 	.word	0xffffffff


	//   ....[88]....
        /*03f4*/ 	.word	0xffffffff


	//   ....[89]....
        /*03f8*/ 	.word	0xffffffff


	//   ....[90]....
        /*03fc*/ 	.word	0xffffffff


	//   ....[91]....
        /*0400*/ 	.word	0xffffffff


	//   ....[92]....
        /*0404*/ 	.word	0xffffffff


	//   ....[93]....
        /*0408*/ 	.word	0xffffffff


	//   ....[94]....
        /*040c*/ 	.word	0xffffffff


	//   ....[95]....
        /*0410*/ 	.word	0xffffffff


	//   ....[96]....
        /*0414*/ 	.word	0xffffffff


	//   ....[97]....
        /*0418*/ 	.word	0xffffffff


	//   ....[98]....
        /*041c*/ 	.word	0xffffffff


	//   ....[99]....
        /*0420*/ 	.word	0xffffffff


	//   ....[100]....
        /*0424*/ 	.word	0xffffffff


	//   ....[101]....
        /*0428*/ 	.word	0xffffffff


	//   ....[102]....
        /*042c*/ 	.word	0xffffffff


	//   ....[103]....
        /*0430*/ 	.word	0xffffffff


	//   ....[104]....
        /*0434*/ 	.word	0xffffffff


	//   ....[105]....
        /*0438*/ 	.word	0xffffffff


	//   ....[106]....
        /*043c*/ 	.word	0xffffffff


	//   ....[107]....
        /*0440*/ 	.word	0xffffffff


	//   ....[108]....
        /*0444*/ 	.word	0xffffffff


	//   ....[109]....
        /*0448*/ 	.word	0xffffffff


	//   ....[110]....
        /*044c*/ 	.word	0xffffffff


	//   ....[111]....
        /*0450*/ 	.word	0xffffffff


	//   ....[112]....
        /*0454*/ 	.word	0xffffffff


	//   ....[113]....
        /*0458*/ 	.word	0xffffffff


	//   ....[114]....
        /*045c*/ 	.word	0xffffffff


	//   ....[115]....
        /*0460*/ 	.word	0xffffffff


	//   ....[116]....
        /*0464*/ 	.word	0xffffffff


	//   ....[117]....
        /*0468*/ 	.word	0x0500000f


	//   ....[118]....
        /*046c*/ 	.word	0x0500000f


	//   ....[119]....
        /*0470*/ 	.word	0x0500000f


	//   ....[120]....
        /*0474*/ 	.word	0x0500000f


	//   ....[121]....
        /*0478*/ 	.word	0x0500000f


	//   ....[122]....
        /*047c*/ 	.word	0x0500000f


	//   ....[123]....
        /*0480*/ 	.word	0x0500000f


	//   ....[124]....
        /*0484*/ 	.word	0x0500000f


	//   ....[125]....
        /*0488*/ 	.word	0x0500000f


	//   ....[126]....
        /*048c*/ 	.word	0x0500000f


	//   ....[127]....
        /*0490*/ 	.word	0x0500000f


	//   ....[128]....
        /*0494*/ 	.word	0x0500000f


	//   ....[129]....
        /*0498*/ 	.word	0x0500000f


	//   ....[130]....
        /*049c*/ 	.word	0x0500000f


	//   ....[131]....
        /*04a0*/ 	.word	0x0500000f


	//   ....[132]....
        /*04a4*/ 	.word	0x0500000f


	//   ....[133]....
        /*04a8*/ 	.word	0x0500000f


	//   ....[134]....
        /*04ac*/ 	.word	0x0500000f


	//   ....[135]....
        /*04b0*/ 	.word	0x0500000f


	//   ....[136]....
        /*04b4*/ 	.word	0x0500000f


	//   ....[137]....
        /*04b8*/ 	.word	0x0500000f


	//   ....[138]....
        /*04bc*/ 	.word	0x0500000f


	//   ....[139]....
        /*04c0*/ 	.word	0x0500000f


	//   ....[140]....
        /*04c4*/ 	.word	0x0500000f


	//   ....[141]....
        /*04c8*/ 	.word	0x0500000f


	//   ....[142]....
        /*04cc*/ 	.word	0x0500000f


	//   ....[143]....
        /*04d0*/ 	.word	0x0500000f


	//   ....[144]....
        /*04d4*/ 	.word	0x0500000f


	//   ....[145]....
        /*04d8*/ 	.word	0x0500000f


	//   ....[146]....
        /*04dc*/ 	.word	0x0500000f


	//   ....[147]....
        /*04e0*/ 	.word	0x0500000f


	//   ....[148]....
        /*04e4*/ 	.word	0x0500000f


	//   ....[149]....
        /*04e8*/ 	.word	0x0500000f


	//   ....[150]....
        /*04ec*/ 	.word	0x0500000f


	//   ....[151]....
        /*04f0*/ 	.word	0x0500000f


	//   ....[152]....
        /*04f4*/ 	.word	0x0500000f


	//   ....[153]....
        /*04f8*/ 	.word	0x0500000f


	//   ....[154]....
        /*04fc*/ 	.word	0x0500000f


	//   ....[155]....
        /*0500*/ 	.word	0x0500000f


	//   ....[156]....
        /*0504*/ 	.word	0x0500000f


	//   ....[157]....
        /*0508*/ 	.word	0x0500000f


	//   ....[158]....
        /*050c*/ 	.word	0x0500000f


	//   ....[159]....
        /*0510*/ 	.word	0x0500000f


	//   ....[160]....
        /*0514*/ 	.word	0x0500000f


	//   ....[161]....
        /*0518*/ 	.word	0x0500000f


	//   ....[162]....
        /*051c*/ 	.word	0x0500000f


	//   ....[163]....
        /*0520*/ 	.word	0x0500000f


	//   ....[164]....
        /*0524*/ 	.word	0x0500000f


	//   ....[165]....
        /*0528*/ 	.word	0x0500000f


	//   ....[166]....
        /*052c*/ 	.word	0x0500000f


	//   ....[167]....
        /*0530*/ 	.word	0x0500000f


	//   ....[168]....
        /*0534*/ 	.word	0x0500000f


	//   ....[169]....
        /*0538*/ 	.word	0x0500000f


	//   ....[170]....
        /*053c*/ 	.word	0x0500000f


	//   ....[171]....
        /*0540*/ 	.word	0x0500000f


	//   ....[172]....
        /*0544*/ 	.word	0x0500000f


	//   ....[173]....
        /*0548*/ 	.word	0x0500000f


	//   ....[174]....
        /*054c*/ 	.word	0x0500000f


	//   ....[175]....
        /*0550*/ 	.word	0x0500000f


	//   ....[176]....
        /*0554*/ 	.word	0x0500000f


	//   ....[177]....
        /*0558*/ 	.word	0x0500000f


	//   ....[178]....
        /*055c*/ 	.word	0x0500000f


	//   ....[179]....
        /*0560*/ 	.word	0x0500000f


	//   ....[180]....
        /*0564*/ 	.word	0x0500000f


	//----- nvinfo : EIATTR_COOP_GROUP_INSTR_OFFSETS
	.align		4
.L_1137:
        /*0568*/ 	.byte	0x04, 0x28
        /*056a*/ 	.short	(.L_1139 - .L_1138)


	//   ....[0]....
.L_1138:
        /*056c*/ 	.word	0x00000080


	//   ....[1]....
        /*0570*/ 	.word	0x000000b0


	//   ....[2]....
        /*0574*/ 	.word	0x000002d0


	//   ....[3]....
        /*0578*/ 	.word	0x00000430


	//   ....[4]....
        /*057c*/ 	.word	0x00000550


	//   ....[5]....
        /*0580*/ 	.word	0x000006b0


	//   ....[6]....
        /*0584*/ 	.word	0x00001790


	//   ....[7]....
        /*0588*/ 	.word	0x000030b0


	//   ....[8]....
        /*058c*/ 	.word	0x00003100


	//   ....[9]....
        /*0590*/ 	.word	0x00003450


	//   ....[10]....
        /*0594*/ 	.word	0x00003560


	//   ....[11]....
        /*0598*/ 	.word	0x000042b0


	//   ....[12]....
        /*059c*/ 	.word	0x00005580


	//   ....[13]....
        /*05a0*/ 	.word	0x000055e0


	//   ....[14]....
        /*05a4*/ 	.word	0x000059d0


	//   ....[15]....
        /*05a8*/ 	.word	0x000059f0


	//   ....[16]....
        /*05ac*/ 	.word	0x00006d30


	//   ....[17]....
        /*05b0*/ 	.word	0x00006e30


	//   ....[18]....
        /*05b4*/ 	.word	0x00006e90


	//   ....[19]....
        /*05b8*/ 	.word	0x00006f50


	//   ....[20]....
        /*05bc*/ 	.word	0x00006f60


	//   ....[21]....
        /*05c0*/ 	.word	0x00008110


	//   ....[22]....
        /*05c4*/ 	.word	0x00008120


	//   ....[23]....
        /*05c8*/ 	.word	0x00008130


	//   ....[24]....
        /*05cc*/ 	.word	0x00008180


	//   ....[25]....
        /*05d0*/ 	.word	0x00008820


	//   ....[26]....
        /*05d4*/ 	.word	0x00008850


	//   ....[27]....
        /*05d8*/ 	.word	0x00008970


	//   ....[28]....
        /*05dc*/ 	.word	0x00008990


	//   ....[29]....
        /*05e0*/ 	.word	0x00008df0


	//   ....[30]....
        /*05e4*/ 	.word	0x00008e00


	//   ....[31]....
        /*05e8*/ 	.word	0x00009130


	//   ....[32]....
        /*05ec*/ 	.word	0x00009140


	//   ....[33]....
        /*05f0*/ 	.word	0x00009ce0


	//   ....[34]....
        /*05f4*/ 	.word	0x00009cf0


	//   ....[35]....
        /*05f8*/ 	.word	0x00009df0


	//   ....[36]....
        /*05fc*/ 	.word	0x00009e10


	//   ....[37]....
        /*0600*/ 	.word	0x00009f80


	//   ....[38]....
        /*0604*/ 	.word	0x0000a190


	//   ....[39]....
        /*0608*/ 	.word	0x0000a1c0


	//   ....[40]....
        /*060c*/ 	.word	0x0000a1f0


	//   ....[41]....
        /*0610*/ 	.word	0x0000a220


	//   ....[42]....
        /*0614*/ 	.word	0x0000a250


	//   ....[43]....
        /*0618*/ 	.word	0x0000a280


	//   ....[44]....
        /*061c*/ 	.word	0x0000a3f0


	//   ....[45]....
        /*0620*/ 	.word	0x0000a420


	//   ....[46]....
        /*0624*/ 	.word	0x0000a450


	//   ....[47]....
        /*0628*/ 	.word	0x0000a480


	//   ....[48]....
        /*062c*/ 	.word	0x0000a4b0


	//   ....[49]....
        /*0630*/ 	.word	0x0000a4e0


	//   ....[50]....
        /*0634*/ 	.word	0x0000a570


	//   ....[51]....
        /*0638*/ 	.word	0x0000a5a0


	//   ....[52]....
        /*063c*/ 	.word	0x0000a5b0


	//   ....[53]....
        /*0640*/ 	.word	0x0000a650


	//   ....[54]....
        /*0644*/ 	.word	0x0000c0d0


	//   ....[55]....
        /*0648*/ 	.word	0x0000c0f0


	//   ....[56]....
        /*064c*/ 	.word	0x0000c1a0


	//   ....[57]....
        /*0650*/ 	.word	0x0000c1c0


	//   ....[58]....
        /*0654*/ 	.word	0x0000c260


	//   ....[59]....
        /*0658*/ 	.word	0x0000c280


	//   ....[60]....
        /*065c*/ 	.word	0x0000c290


	//   ....[61]....
        /*0660*/ 	.word	0x0000c2a0


	//   ....[62]....
        /*0664*/ 	.word	0x0000cc30


	//   ....[63]....
        /*0668*/ 	.word	0x0000cc50


	//   ....[64]....
        /*066c*/ 	.word	0x0000ccb0


	//   ....[65]....
        /*0670*/ 	.word	0x0000ccf0


	//   ....[66]....
        /*0674*/ 	.word	0x0000cd50


	//   ....[67]....
        /*0678*/ 	.word	0x0000cd90


	//   ....[68]....
        /*067c*/ 	.word	0x0000cda0


	//   ....[69]....
        /*0680*/ 	.word	0x0000cdc0


	//   ....[70]....
        /*0684*/ 	.word	0x0000ce90


	//   ....[71]....
        /*0688*/ 	.word	0x0000ced0


	//   ....[72]....
        /*068c*/ 	.word	0x0000cee0


	//   ....[73]....
        /*0690*/ 	.word	0x0000cf00


	//   ....[74]....
        /*0694*/ 	.word	0x0000d790


	//   ....[75]....
        /*0698*/ 	.word	0x0000d7a0


	//   ....[76]....
        /*069c*/ 	.word	0x0000d7c0


	//   ....[77]....
        /*06a0*/ 	.word	0x0000d840


	//   ....[78]....
        /*06a4*/ 	.word	0x0000d850


	//   ....[79]....
        /*06a8*/ 	.word	0x0000d8b0


	//   ....[80]....
        /*06ac*/ 	.word	0x0000d8e0


	//   ....[81]....
        /*06b0*/ 	.word	0x0000d920


	//   ....[82]....
        /*06b4*/ 	.word	0x0000dc10


	//   ....[83]....
        /*06b8*/ 	.word	0x0000dc30


	//   ....[84]....
        /*06bc*/ 	.word	0x0000dcd0


	//   ....[85]....
        /*06c0*/ 	.word	0x0000dce0


	//   ....[86]....
        /*06c4*/ 	.word	0x0000dd70


	//   ....[87]....
        /*06c8*/ 	.word	0x0000dd80


	//   ....[88]....
        /*06cc*/ 	.word	0x0000dd90


	//   ....[89]....
        /*06d0*/ 	.word	0x0000de20


	//   ....[90]....
        /*06d4*/ 	.word	0x0000e430


	//   ....[91]....
        /*06d8*/ 	.word	0x0000e440


	//   ....[92]....
        /*06dc*/ 	.word	0x0000e4d0


	//   ....[93]....
        /*06e0*/ 	.word	0x0000e570


	//   ....[94]....
        /*06e4*/ 	.word	0x0000e590


	//   ....[95]....
        /*06e8*/ 	.word	0x0000e610


	//   ....[96]....
        /*06ec*/ 	.word	0x0000e630


	//   ....[97]....
        /*06f0*/ 	.word	0x0000e640


	//   ....[98]....
        /*06f4*/ 	.word	0x0000ea60


	//   ....[99]....
        /*06f8*/ 	.word	0x0000ea90


	//   ....[100]....
        /*06fc*/ 	.word	0x0000eb00


	//   ....[101]....
        /*0700*/ 	.word	0x0000eb30


	//   ....[102]....
        /*0704*/ 	.word	0x0000eb60


	//   ....[103]....
        /*0708*/ 	.word	0x0000eb90


	//   ....[104]....
        /*070c*/ 	.word	0x0000ebc0


	//   ....[105]....
        /*0710*/ 	.word	0x0000ebf0


	//   ....[106]....
        /*0714*/ 	.word	0x0000ed90


	//   ....[107]....
        /*0718*/ 	.word	0x0000edc0


	//   ....[108]....
        /*071c*/ 	.word	0x0000edf0


	//   ....[109]....
        /*0720*/ 	.word	0x0000ee20


	//   ....[110]....
        /*0724*/ 	.word	0x0000ee50


	//   ....[111]....
        /*0728*/ 	.word	0x0000ee80


	//   ....[112]....
        /*072c*/ 	.word	0x0000ef40


	//   ....[113]....
        /*0730*/ 	.word	0x0000ef60


	//   ....[114]....
        /*0734*/ 	.word	0x0000ef70


	//   ....[115]....
        /*0738*/ 	.word	0x0000efd0


	//   ....[116]....
        /*073c*/ 	.word	0x0000f5f0


	//   ....[117]....
        /*0740*/ 	.word	0x0000fad0


	//   ....[118]....
        /*0744*/ 	.word	0x0000fbc0


	//   ....[119]....
        /*0748*/ 	.word	0x0000fc60


	//   ....[120]....
        /*074c*/ 	.word	0x0000fcc0


	//   ....[121]....
        /*0750*/ 	.word	0x0000fde0


	//   ....[122]....
        /*0754*/ 	.word	0x0000fe40


	//   ....[123]....
        /*0758*/ 	.word	0x0000ff50


	//   ....[124]....
        /*075c*/ 	.word	0x0000ffc0


	//   ....[125]....
        /*0760*/ 	.word	0x00010060


	//   ....[126]....
        /*0764*/ 	.word	0x00010190


	//   ....[127]....
        /*0768*/ 	.word	0x000101e0


	//   ....[128]....
        /*076c*/ 	.word	0x00010250


	//   ....[129]....
        /*0770*/ 	.word	0x00010340


	//   ....[130]....
        /*0774*/ 	.word	0x000103c0


	//   ....[131]....
        /*0778*/ 	.word	0x000104a0


	//   ....[132]....
        /*077c*/ 	.word	0x00010520


	//   ....[133]....
        /*0780*/ 	.word	0x00010580


	//   ....[134]....
        /*0784*/ 	.word	0x00010680


	//   ....[135]....
        /*0788*/ 	.word	0x00010780


	//   ....[136]....
        /*078c*/ 	.word	0x000107e0


	//   ....[137]....
        /*0790*/ 	.word	0x000108c0


	//   ....[138]....
        /*0794*/ 	.word	0x00010a00


	//   ....[139]....
        /*0798*/ 	.word	0x00010ae0


	//   ....[140]....
        /*079c*/ 	.word	0x00010b60


	//   ....[141]....
        /*07a0*/ 	.word	0x00010c40


	//   ....[142]....
        /*07a4*/ 	.word	0x00010ca0


	//   ....[143]....
        /*07a8*/ 	.word	0x00010d70


	//   ....[144]....
        /*07ac*/ 	.word	0x00010dd0


	//   ....[145]....
        /*07b0*/ 	.word	0x00010eb0


	//   ....[146]....
        /*07b4*/ 	.word	0x00010fa0


	//   ....[147]....
        /*07b8*/ 	.word	0x00011040


	//   ....[148]....
        /*07bc*/ 	.word	0x000110a0


	//   ....[149]....
        /*07c0*/ 	.word	0x000111a0


	//   ....[150]....
        /*07c4*/ 	.word	0x00011200


	//   ....[151]....
        /*07c8*/ 	.word	0x00011300


	//   ....[152]....
        /*07cc*/ 	.word	0x00011360


	//   ....[153]....
        /*07d0*/ 	.word	0x00011430


	//   ....[154]....
        /*07d4*/ 	.word	0x00011580


	//   ....[155]....
        /*07d8*/ 	.word	0x00011630


	//   ....[156]....
        /*07dc*/ 	.word	0x00011740


	//   ....[157]....
        /*07e0*/ 	.word	0x00011820


	//   ....[158]....
        /*07e4*/ 	.word	0x00011880


	//   ....[159]....
        /*07e8*/ 	.word	0x00011970


	//   ....[160]....
        /*07ec*/ 	.word	0x000119d0


	//   ....[161]....
        /*07f0*/ 	.word	0x00011ab0


	//   ....[162]....
        /*07f4*/ 	.word	0x00011b40


	//   ....[163]....
        /*07f8*/ 	.word	0x00011be0


	//   ....[164]....
        /*07fc*/ 	.word	0x00011d60


	//   ....[165]....
        /*0800*/ 	.word	0x00011dd0


	//   ....[166]....
        /*0804*/ 	.word	0x00011e40


	//   ....[167]....
        /*0808*/ 	.word	0x00011eb0


	//   ....[168]....
        /*080c*/ 	.word	0x00011f20


	//   ....[169]....
        /*0810*/ 	.word	0x00011fa0


	//   ....[170]....
        /*0814*/ 	.word	0x00012020


	//   ....[171]....
        /*0818*/ 	.word	0x000120b0


	//   ....[172]....
        /*081c*/ 	.word	0x00012120


	//   ....[173]....
        /*0820*/ 	.word	0x00012190


	//   ....[174]....
        /*0824*/ 	.word	0x00012200


	//   ....[175]....
        /*0828*/ 	.word	0x00012280


	//   ....[176]....
        /*082c*/ 	.word	0x000122f0


	//   ....[177]....
        /*0830*/ 	.word	0x00012390


	//   ....[178]....
        /*0834*/ 	.word	0x000123e0


	//   ....[179]....
        /*0838*/ 	.word	0x00012470


	//   ....[180]....
        /*083c*/ 	.word	0x000125a0


	//----- nvinfo : EIATTR_REG_RECONFIG
	.align		4
.L_1139:
        /*0840*/ 	.byte	0x01, 0x54
	.zero		2


	//----- nvinfo : EIATTR_SYSCALL_OFFSETS
	.align		4
        /*0844*/ 	.byte	0x04, 0x46
        /*0846*/ 	.short	(.L_1141 - .L_1140)


	//   ....[0]....
.L_1140:
        /*0848*/ 	.word	0x00001910


	//   ....[1]....
        /*084c*/ 	.word	0x0000b660


	//   ....[2]....
        /*0850*/ 	.word	0x0000b7b0


	//   ....[3]....
        /*0854*/ 	.word	0x0000b8a0


	//   ....[4]....
        /*0858*/ 	.word	0x0000c6e0


	//----- nvinfo : EIATTR_MBARRIER_INSTR_OFFSETS
	.align		4
.L_1141:
        /*085c*/ 	.byte	0x04, 0x39
        /*085e*/ 	.short	(.L_1143 - .L_1142)


	//   ....[0]....
.L_1142:
        /*0860*/ 	.word	0x00000180
        /*0864*/ 	.word	0x000000ff
        /*0868*/ 	.word	0x0002d800
        /*086c*/ 	.short	0x0100
        /*086e*/ 	.byte	0x08
	.zero		1


	//   ....[1]....
        /*0870*/ 	.word	0x00000190
        /*0874*/ 	.word	0x000000ff
        /*0878*/ 	.word	0x0002d820
        /*087c*/ 	.short	0x0100
        /*087e*/ 	.byte	0x08
	.zero		1


	//   ....[2]....
        /*0880*/ 	.word	0x00000280
        /*0884*/ 	.word	0x000000ff
        /*0888*/ 	.word	0x0002d830
        /*088c*/ 	.short	0x0100
        /*088e*/ 	.byte	0x08
	.zero		1


	//   ....[3]....
        /*0890*/ 	.word	0x00000290
        /*0894*/ 	.word	0x000000ff
        /*0898*/ 	.word	0x0002d840
        /*089c*/ 	.short	0x0100
        /*089e*/ 	.byte	0x08
	.zero		1


	//   ....[4]....
        /*08a0*/ 	.word	0x000002a0
        /*08a4*/ 	.word	0x000000ff
        /*08a8*/ 	.word	0x0002d838
        /*08ac*/ 	.short	0x0100
        /*08ae*/ 	.byte	0x08
	.zero		1


	//   ....[5]....
        /*08b0*/ 	.word	0x000002b0
        /*08b4*/ 	.word	0x000000ff
        /*08b8*/ 	.word	0x0002d848
        /*08bc*/ 	.short	0x0100
        /*08be*/ 	.byte	0x08
	.zero		1


	//   ....[6]....
        /*08c0*/ 	.word	0x000003e0
        /*08c4*/ 	.word	0x000000ff
        /*08c8*/ 	.word	0x0002d850
        /*08cc*/ 	.short	0x0100
        /*08ce*/ 	.byte	0x08
	.zero		1


	//   ....[7]....
        /*08d0*/ 	.word	0x000003f0
        /*08d4*/ 	.word	0x000000ff
        /*08d8*/ 	.word	0x0002d860
        /*08dc*/ 	.short	0x0100
        /*08de*/ 	.byte	0x08
	.zero		1


	//   ....[8]....
        /*08e0*/ 	.word	0x00000400
        /*08e4*/ 	.word	0x000000ff
        /*08e8*/ 	.word	0x0002d858
        /*08ec*/ 	.short	0x0100
        /*08ee*/ 	.byte	0x08
	.zero		1


	//   ....[9]....
        /*08f0*/ 	.word	0x00000410
        /*08f4*/ 	.word	0x000000ff
        /*08f8*/ 	.word	0x0002d868
        /*08fc*/ 	.short	0x0100
        /*08fe*/ 	.byte	0x08
	.zero		1


	//   ....[10]....
        /*0900*/ 	.word	0x00000500
        /*0904*/ 	.word	0x000000ff
        /*0908*/ 	.word	0x0002d870
        /*090c*/ 	.short	0x0100
        /*090e*/ 	.byte	0x06
	.zero		1


	//   ....[11]....
        /*0910*/ 	.word	0x00000510
        /*0914*/ 	.word	0x000000ff
        /*0918*/ 	.word	0x0002d880
        /*091c*/ 	.short	0x0100
        /*091e*/ 	.byte	0x06
	.zero		1


	//   ....[12]....
        /*0920*/ 	.word	0x00000520
        /*0924*/ 	.word	0x000000ff
        /*0928*/ 	.word	0x0002d878
        /*092c*/ 	.short	0x0100
        /*092e*/ 	.byte	0x06
	.zero		1


	//   ....[13]....
        /*0930*/ 	.word	0x00000530
        /*0934*/ 	.word	0x000000ff
        /*0938*/ 	.word	0x0002d888
        /*093c*/ 	.short	0x0100
        /*093e*/ 	.byte	0x06
	.zero		1


	//   ....[14]....
        /*0940*/ 	.word	0x00000660
        /*0944*/ 	.word	0x000000ff
        /*0948*/ 	.word	0x0002d890
        /*094c*/ 	.short	0x0100
        /*094e*/ 	.byte	0x08
	.zero		1


	//   ....[15]....
        /*0950*/ 	.word	0x00000670
        /*0954*/ 	.word	0x000000ff
        /*0958*/ 	.word	0x0002d8a0
        /*095c*/ 	.short	0x0100
        /*095e*/ 	.byte	0x08
	.zero		1


	//   ....[16]....
        /*0960*/ 	.word	0x00000680
        /*0964*/ 	.word	0x000000ff
        /*0968*/ 	.word	0x0002d898
        /*096c*/ 	.short	0x0100
        /*096e*/ 	.byte	0x08
	.zero		1


	//   ....[17]....
        /*0970*/ 	.word	0x00000690
        /*0974*/ 	.word	0x000000ff
        /*0978*/ 	.word	0x0002d8a8
        /*097c*/ 	.short	0x0100
        /*097e*/ 	.byte	0x08
	.zero		1


	//   ....[18]....
        /*0980*/ 	.word	0x000007c0
        /*0984*/ 	.word	0x000000ff
        /*0988*/ 	.word	0x0002d8b0
        /*098c*/ 	.short	0x0100
        /*098e*/ 	.byte	0x08
	.zero		1


	//   ....[19]....
        /*0990*/ 	.word	0x000007d0
        /*0994*/ 	.word	0x000000ff
        /*0998*/ 	.word	0x0002d8c0
        /*099c*/ 	.short	0x0100
        /*099e*/ 	.byte	0x08
	.zero		1


	//   ....[20]....
        /*09a0*/ 	.word	0x000007e0
        /*09a4*/ 	.word	0x000000ff
        /*09a8*/ 	.word	0x0002d8b8
        /*09ac*/ 	.short	0x0100
        /*09ae*/ 	.byte	0x08
	.zero		1


	//   ....[21]....
        /*09b0*/ 	.word	0x000007f0
        /*09b4*/ 	.word	0x000000ff
        /*09b8*/ 	.word	0x0002d8c8
        /*09bc*/ 	.short	0x0100
        /*09be*/ 	.byte	0x08
	.zero		1


	//   ....[22]....
        /*09c0*/ 	.word	0x00001980
        /*09c4*/ 	.word	0x000000ff
        /*09c8*/ 	.word	0x0002d800
        /*09cc*/ 	.short	0x010a
        /*09ce*/ 	.byte	0x29
	.zero		1


	//   ....[23]....
        /*09d0*/ 	.word	0x000019f0
        /*09d4*/ 	.word	0x00000000
        /*09d8*/ 	.word	0x0002d830
        /*09dc*/ 	.short	0x010a
        /*09de*/ 	.byte	0x3f
	.zero		1


	//   ....[24]....
        /*09e0*/ 	.word	0x00001a40
        /*09e4*/ 	.word	0x00000000
        /*09e8*/ 	.word	0x0002d830
        /*09ec*/ 	.short	0x010a
        /*09ee*/ 	.byte	0x3f
	.zero		1


	//   ....[25]....
        /*09f0*/ 	.word	0x00002b60
        /*09f4*/ 	.word	0x000000ff
        /*09f8*/ 	.word	0x00000000
        /*09fc*/ 	.short	0x0101
        /*09fe*/ 	.byte	0x06
	.zero		1


	//   ....[26]....
        /*0a00*/ 	.word	0x00004560
        /*0a04*/ 	.word	0x000000ff
        /*0a08*/ 	.word	0x0002d830
        /*0a0c*/ 	.short	0x010a
        /*0a0e*/ 	.byte	0x06
	.zero		1


	//   ....[27]....
        /*0a10*/ 	.word	0x000045a0
        /*0a14*/ 	.word	0x000000ff
        /*0a18*/ 	.word	0x0002d830
        /*0a1c*/ 	.short	0x010a
        /*0a1e*/ 	.byte	0x06
	.zero		1


	//   ....[28]....
        /*0a20*/ 	.word	0x00004880
        /*0a24*/ 	.word	0x000000ff
        /*0a28*/ 	.word	0x0002d850
        /*0a2c*/ 	.short	0x010a
        /*0a2e*/ 	.byte	0x06
	.zero		1


	//   ....[29]....
        /*0a30*/ 	.word	0x000048c0
        /*0a34*/ 	.word	0x000000ff
        /*0a38*/ 	.word	0x0002d850
        /*0a3c*/ 	.short	0x010a
        /*0a3e*/ 	.byte	0x06
	.zero		1


	//   ....[30]....
        /*0a40*/ 	.word	0x00005230
        /*0a44*/ 	.word	0x000000ff
        /*0a48*/ 	.word	0x00000000
        /*0a4c*/ 	.short	0x0101
        /*0a4e*/ 	.byte	0x06
	.zero		1


	//   ....[31]....
        /*0a50*/ 	.word	0x000067d0
        /*0a54*/ 	.word	0x000000ff
        /*0a58*/ 	.word	0x00000000
        /*0a5c*/ 	.short	0x0101
        /*0a5e*/ 	.byte	0x06
	.zero		1


	//   ....[32]....
        /*0a60*/ 	.word	0x00006da0
        /*0a64*/ 	.word	0x000000ff
        /*0a68*/ 	.word	0x0002d850
        /*0a6c*/ 	.short	0x010a
        /*0a6e*/ 	.byte	0x04
	.zero		1


	//   ....[33]....
        /*0a70*/ 	.word	0x00006de0
        /*0a74*/ 	.word	0x000000ff
        /*0a78*/ 	.word	0x0002d850
        /*0a7c*/ 	.short	0x010a
        /*0a7e*/ 	.byte	0x04
	.zero		1


	//   ....[34]....
        /*0a80*/ 	.word	0x00007460
        /*0a84*/ 	.word	0x000000ff
        /*0a88*/ 	.word	0x00000000
        /*0a8c*/ 	.short	0x0101
        /*0a8e*/ 	.byte	0x04
	.zero		1


	//   ....[35]....
        /*0a90*/ 	.word	0x00008840
        /*0a94*/ 	.word	0x000000ff
        /*0a98*/ 	.word	0x00000000
        /*0a9c*/ 	.short	0x0101
        /*0a9e*/ 	.byte	0x04
	.zero		1


	//   ....[36]....
        /*0aa0*/ 	.word	0x00008d60
        /*0aa4*/ 	.word	0x000000ff
        /*0aa8*/ 	.word	0x00000000
        /*0aac*/ 	.short	0x0101
        /*0aae*/ 	.byte	0x04
	.zero		1


	//   ....[37]....
        /*0ab0*/ 	.word	0x0000be60
        /*0ab4*/ 	.word	0x00000002
        /*0ab8*/ 	.word	0x0002d840
        /*0abc*/ 	.short	0x010a
        /*0abe*/ 	.byte	0x3f
	.zero		1


	//   ....[38]....
        /*0ac0*/ 	.word	0x0000c3e0
        /*0ac4*/ 	.word	0x00000002
        /*0ac8*/ 	.word	0x0002d830
        /*0acc*/ 	.short	0x0107
        /*0ace*/ 	.byte	0x3f
	.zero		1


	//   ....[39]....
        /*0ad0*/ 	.word	0x0000c4b0
        /*0ad4*/ 	.word	0x00000002
        /*0ad8*/ 	.word	0x0002d830
        /*0adc*/ 	.short	0x0101
        /*0ade*/ 	.byte	0x3f
	.zero		1


	//   ....[40]....
        /*0ae0*/ 	.word	0x0000d040
        /*0ae4*/ 	.word	0x00000011
        /*0ae8*/ 	.word	0x0002d800
        /*0aec*/ 	.short	0x0107
        /*0aee*/ 	.byte	0x3f
	.zero		1


	//   ....[41]....
        /*0af0*/ 	.word	0x0000d130
        /*0af4*/ 	.word	0x00000011
        /*0af8*/ 	.word	0x0002d800
        /*0afc*/ 	.short	0x0101
        /*0afe*/ 	.byte	0x3f
	.zero		1


	//   ....[42]....
        /*0b00*/ 	.word	0x0000d150
        /*0b04*/ 	.word	0x00000011
        /*0b08*/ 	.word	0x0002d820
        /*0b0c*/ 	.short	0x010a
        /*0b0e*/ 	.byte	0x3f
	.zero		1


	//   ....[43]....
        /*0b10*/ 	.word	0x0000d570
        /*0b14*/ 	.word	0x00000005
        /*0b18*/ 	.word	0x0002d840
        /*0b1c*/ 	.short	0x010a
        /*0b1e*/ 	.byte	0x3f
	.zero		1


	//   ....[44]....
        /*0b20*/ 	.word	0x0000d9d0
        /*0b24*/ 	.word	0x00000005
        /*0b28*/ 	.word	0x0002d830
        /*0b2c*/ 	.short	0x0107
        /*0b2e*/ 	.byte	0x3f
	.zero		1


	//   ....[45]....
        /*0b30*/ 	.word	0x0000da90
        /*0b34*/ 	.word	0x00000005
        /*0b38*/ 	.word	0x0002d830
        /*0b3c*/ 	.short	0x0101
        /*0b3e*/ 	.byte	0x3f
	.zero		1


	//   ....[46]....
        /*0b40*/ 	.word	0x0000daf0
        /*0b44*/ 	.word	0x00000005
        /*0b48*/ 	.word	0x0002d860
        /*0b4c*/ 	.short	0x010a
        /*0b4e*/ 	.byte	0x3f
	.zero		1


	//   ....[47]....
        /*0b50*/ 	.word	0x0000dfe0
        /*0b54*/ 	.word	0x00000005
        /*0b58*/ 	.word	0x0002d850
        /*0b5c*/ 	.short	0x0107
        /*0b5e*/ 	.byte	0x3f
	.zero		1


	//   ....[48]....
        /*0b60*/ 	.word	0x0000e0d0
        /*0b64*/ 	.word	0x00000005
        /*0b68*/ 	.word	0x0002d850
        /*0b6c*/ 	.short	0x0101
        /*0b6e*/ 	.byte	0x3f
	.zero		1


	//   ....[49]....
        /*0b70*/ 	.word	0x0000e2f0
        /*0b74*/ 	.word	0x00000000
        /*0b78*/ 	.word	0x0002d860
        /*0b7c*/ 	.short	0x010a
        /*0b7e*/ 	.byte	0x3f
	.zero		1


	//   ....[50]....
        /*0b80*/ 	.word	0x0000e770
        /*0b84*/ 	.word	0x00000000
        /*0b88*/ 	.word	0x0002d850
        /*0b8c*/ 	.short	0x0107
        /*0b8e*/ 	.byte	0x3f
	.zero		1


	//   ....[51]....
        /*0b90*/ 	.word	0x0000e840
        /*0b94*/ 	.word	0x00000000
        /*0b98*/ 	.word	0x0002d850
        /*0b9c*/ 	.short	0x0101
        /*0b9e*/ 	.byte	0x3f
	.zero		1


	//   ....[52]....
        /*0ba0*/ 	.word	0x0000f570
        /*0ba4*/ 	.word	0x00000005
        /*0ba8*/ 	.word	0x0002d820
        /*0bac*/ 	.short	0x010a
        /*0bae*/ 	.byte	0x3f
	.zero		1


	//   ....[53]....
        /*0bb0*/ 	.word	0x0000f6f0
        /*0bb4*/ 	.word	0x00000003
        /*0bb8*/ 	.word	0x0002d840
        /*0bbc*/ 	.short	0x010a
        /*0bbe*/ 	.byte	0x3f
	.zero		1


	//   ....[54]....
        /*0bc0*/ 	.word	0x0000f790
        /*0bc4*/ 	.word	0x00000005
        /*0bc8*/ 	.word	0x0002d840
        /*0bcc*/ 	.short	0x010a
        /*0bce*/ 	.byte	0x3f
	.zero		1


	//   ....[55]....
        /*0bd0*/ 	.word	0x0000f7d0
        /*0bd4*/ 	.word	0x00000003
        /*0bd8*/ 	.word	0x0002d860
        /*0bdc*/ 	.short	0x010a
        /*0bde*/ 	.byte	0x3f
	.zero		1


	//   ....[56]....
        /*0be0*/ 	.word	0x0000f810
        /*0be4*/ 	.word	0x00000005
        /*0be8*/ 	.word	0x0002d860
        /*0bec*/ 	.short	0x010a
        /*0bee*/ 	.byte	0x3f
	.zero		1


	//   ....[57]....
        /*0bf0*/ 	.word	0x0000f880
        /*0bf4*/ 	.word	0x00000003
        /*0bf8*/ 	.word	0x0002d800
        /*0bfc*/ 	.short	0x010a
        /*0bfe*/ 	.byte	0x3f
	.zero		1


	//   ....[58]....
        /*0c00*/ 	.word	0x0000f8d0
        /*0c04*/ 	.word	0x00000000
        /*0c08*/ 	.word	0x0002d830
        /*0c0c*/ 	.short	0x010a
        /*0c0e*/ 	.byte	0x3f
	.zero		1


	//   ....[59]....
        /*0c10*/ 	.word	0x0000f930
        /*0c14*/ 	.word	0x00000009
        /*0c18*/ 	.word	0x0002d830
        /*0c1c*/ 	.short	0x010a
        /*0c1e*/ 	.byte	0x3f
	.zero		1


	//   ....[60]....
        /*0c20*/ 	.word	0x0000f990
        /*0c24*/ 	.word	0x00000008
        /*0c28*/ 	.word	0x0002d850
        /*0c2c*/ 	.short	0x010a
        /*0c2e*/ 	.byte	0x3f
	.zero		1


	//   ....[61]....
        /*0c30*/ 	.word	0x0000f9f0
        /*0c34*/ 	.word	0x00000003
        /*0c38*/ 	.word	0x0002d850
        /*0c3c*/ 	.short	0x010a
        /*0c3e*/ 	.byte	0x3f
	.zero		1


	//   ....[62]....
        /*0c40*/ 	.word	0x0000fb10
        /*0c44*/ 	.word	0x00000002
        /*0c48*/ 	.word	0x0002d840
        /*0c4c*/ 	.short	0x010a
        /*0c4e*/ 	.byte	0x3f
	.zero		1


	//   ....[63]....
        /*0c50*/ 	.word	0x00010900
        /*0c54*/ 	.word	0x00000011
        /*0c58*/ 	.word	0x0002d820
        /*0c5c*/ 	.short	0x010a
        /*0c5e*/ 	.byte	0x3f
	.zero		1


	//   ....[64]....
        /*0c60*/ 	.word	0x00010950
        /*0c64*/ 	.word	0x00000005
        /*0c68*/ 	.word	0x0002d840
        /*0c6c*/ 	.short	0x010a
        /*0c6e*/ 	.byte	0x3f
	.zero		1


	//   ....[65]....
        /*0c70*/ 	.word	0x00010ef0
        /*0c74*/ 	.word	0x00000005
        /*0c78*/ 	.word	0x0002d860
        /*0c7c*/ 	.short	0x010a
        /*0c7e*/ 	.byte	0x3f
	.zero		1


	//   ....[66]....
        /*0c80*/ 	.word	0x000114d0
        /*0c84*/ 	.word	0x00000000
        /*0c88*/ 	.word	0x0002d860
        /*0c8c*/ 	.short	0x010a
        /*0c8e*/ 	.byte	0x3f
	.zero		1


	//   ....[67]....
        /*0c90*/ 	.word	0x000124c0
        /*0c94*/ 	.word	0x00000005
        /*0c98*/ 	.word	0x0002d820
        /*0c9c*/ 	.short	0x010a
        /*0c9e*/ 	.byte	0x3f
	.zero		1


	//   ....[68]....
        /*0ca0*/ 	.word	0x00012660
        /*0ca4*/ 	.word	0x00000003
        /*0ca8*/ 	.word	0x0002d840
        /*0cac*/ 	.short	0x010a
        /*0cae*/ 	.byte	0x3f
	.zero		1


	//   ....[69]....
        /*0cb0*/ 	.word	0x000126b0
        /*0cb4*/ 	.word	0x00000005
        /*0cb8*/ 	.word	0x0002d840
        /*0cbc*/ 	.short	0x010a
        /*0cbe*/ 	.byte	0x3f
	.zero		1


	//   ....[70]....
        /*0cc0*/ 	.word	0x00012700
        /*0cc4*/ 	.word	0x00000003
        /*0cc8*/ 	.word	0x0002d860
        /*0ccc*/ 	.short	0x010a
        /*0cce*/ 	.byte	0x3f
	.zero		1


	//----- nvinfo : EIATTR_NUM_MBARRIERS
	.align		4
.L_1143:
        /*0cd0*/ 	.byte	0x03, 0x38
        /*0cd2*/ 	.short	0x0016


	//----- nvinfo : EIATTR_EXIT_INSTR_OFFSETS
	.align		4
        /*0cd4*/ 	.byte	0x04, 0x1c
        /*0cd6*/ 	.short	(.L_1145 - .L_1144)


	//   ....[0]....
.L_1144:
        /*0cd8*/ 	.word	0x000009a0


	//   ....[1]....
        /*0cdc*/ 	.word	0x00009f30


	//   ....[2]....
        /*0ce0*/ 	.word	0x0000f860


	//----- nvinfo : EIATTR_MAX_THREADS
	.align		4
.L_1145:
        /*0ce4*/ 	.byte	0x04, 0x05
        /*0ce6*/ 	.short	(.L_1147 - .L_1146)
.L_1146:
        /*0ce8*/ 	.word	0x00000200
        /*0cec*/ 	.word	0x00000001
        /*0cf0*/ 	.word	0x00000001


	//----- nvinfo : EIATTR_CRS_STACK_SIZE
	.align		4
.L_1147:
        /*0cf4*/ 	.byte	0x04, 0x1e
        /*0cf6*/ 	.short	(.L_1149 - .L_1148)
.L_1148:
        /*0cf8*/ 	.word	0x00000000


	//----- nvinfo : EIATTR_CBANK_PARAM_SIZE
	.align		4
.L_1149:
        /*0cfc*/ 	.byte	0x03, 0x19
        /*0cfe*/ 	.short	0x0af0


	//----- nvinfo : EIATTR_PARAM_CBANK
	.align		4
        /*0d00*/ 	.byte	0x04, 0x0a
        /*0d02*/ 	.short	(.L_1151 - .L_1150)
	.align		4
.L_1150:
        /*0d04*/ 	.word	index@(.nv.constant0._ZN7cutlass13device_kernelIN5flash11enable_sm90INS1_16FlashAttnFwdSm90INS1_25CollectiveMainloopFwdSm90ILi2EN4cute5tupleIJNS5_1CILi1EEES8_S8_EEENS6_IJNS7_ILi192EEENS7_ILi128EEENS7_ILi96EEEEEELi96ENS_6half_tEfNS_4arch4Sm90ELb0ELb0ELb1ELb1ELb1ELb0ELb0ELb0ELb1ELb1ELb1ELb0EEENS1_21CollectiveEpilogueFwdINS6_IJSA_SC_SB_EEES9_SE_SG_Li384ELb1ELb1ELb1ELb0EEENS1_36VarlenDynamicPersistentTileSchedulerILi192ELi128ELi384ELi128ELb1ELb1ELb1ELb0ELb1ELb1EEEEEEEEEvNT_6ParamsE)
        /*0d08*/ 	.short	0x0210
        /*0d0a*/ 	.short	0x0af0


	//----- nvinfo : EIATTR_SW_WAR
	.align		4
.L_1151:
        /*0d0c*/ 	.byte	0x04, 0x36
        /*0d0e*/ 	.short	(.L_1153 - .L_1152)
.L_1152:
        /*0d10*/ 	.word	0x00000008
.L_1153:


//--------------------- .nv.info._ZN7cutlass13device_kernelIN5flash11enable_sm90INS1_16FlashAttnFwdSm90INS1_25CollectiveMainloopFwdSm90ILi2EN4cute5tupleIJNS5_1CILi1EEES8_S8_EEENS6_IJNS7_ILi192EEENS7_ILi128EEENS7_ILi96EEEEEELi96ENS_6half_tEfNS_4arch4Sm90ELb0ELb0ELb1ELb1ELb1ELb1ELb0ELb0ELb1ELb1ELb1ELb0EEENS1_21CollectiveEpilogueFwdINS6_IJSA_SC_SB_EEES9_SE_SG_Li384ELb1ELb1ELb1ELb0EEENS1_36VarlenDynamicPersistentTileSchedulerILi192ELi128ELi384ELi128ELb1ELb1ELb1ELb0ELb1ELb1EEEEEEEEEvNT_6ParamsE --------------------------
	.section	.nv.info._ZN7cutlass13device_kernelIN5flash11enable_sm90INS1_16FlashAttnFwdSm90INS1_25CollectiveMainloopFwdSm90ILi2EN4cute5tupleIJNS5_1CILi1EEES8_S8_EEENS6_IJNS7_ILi192EEENS7_ILi128EEENS7_ILi96EEEEEELi96ENS_6half_tEfNS_4arch4Sm90ELb0ELb0ELb1ELb1ELb1ELb1ELb0ELb0ELb1ELb1ELb1ELb0EEENS1_21CollectiveEpilogueFwdINS6_IJSA_SC_SB_EEES9_SE_SG_Li384ELb1ELb1ELb1ELb0EEENS1_36VarlenDynamicPersistentTileSchedulerILi192ELi128ELi384ELi128ELb1ELb1ELb1ELb0ELb1ELb1EEEEEEEEEvNT_6ParamsE,"",@"SHT_CUDA_INFO"
	.sectionflags	@""
	.align	4


	//----- nvinfo : EIATTR_CUDA_API_VERSION
	.align		4
        /*0000*/ 	.byte	0x04, 0x37
        /*0002*/ 	.short	(.L_1155 - .L_1154)
.L_1154:
        /*0004*/ 	.word	0x00000082


	//----- nvinfo : EIATTR_KPARAM_INFO
	.align		4
.L_1155:
        /*0008*/ 	.byte	0x04, 0x17
        /*000a*/ 	.short	(.L_1157 - .L_1156)
.L_1156:
        /*000c*/ 	.word	0x00000000
        /*0010*/ 	.short	0x0000
        /*0012*/ 	.short	0x0070
        /*0014*/ 	.byte	0x00, 0xf0, 0x01, 0x2a


	//----- nvinfo : EIATTR_SPARSE_MMA_MASK
	.align		4
.L_1157:
        /*0018*/ 	.byte	0x03, 0x50
        /*001a*/ 	.short	0x0000


	//----- nvinfo : EIATTR_MAXREG_COUNT
	.align		4
        /*001c*/ 	.byte	0x03, 0x1b
        /*001e*/ 	.short	0x0080


	//----- nvinfo : EIATTR_NUM_BARRIERS
	.align		4
        /*0020*/ 	.byte	0x02, 0x4c
        /*0022*/ 	.byte	0x10
	.zero		1


	//----- nvinfo : EIATTR_EXTERNS
	.align		4
        /*0024*/ 	.byte	0x04, 0x0f
        /*0026*/ 	.short	(.L_1159 - .L_1158)


	//   ....[0]....
	.align		4
.L_1158:
        /*0028*/ 	.word	index@(__assertfail)


	//----- nvinfo : EIATTR_ANNOTATIONS
	.align		4
.L_1159:
        /*002c*/ 	.byte	0x04, 0x55
        /*002e*/ 	.short	(.L_1161 - .L_1160)


	//   ....[0]....
.L_1160:
        /* <DEDUP_REMOVED lines=130> */


	//----- nvinfo : EIATTR_MERCURY_ISA_VERSION
	.align		4
.L_1161:
        /*0838*/ 	.byte	0x03, 0x5f
        /*083a*/ 	.short	0x0101


	//----- nvinfo : EIATTR_UNUSED_LOAD_BYTE_OFFSET
	.align		4
        /*083c*/ 	.byte	0x04, 0x44
        /*083e*/ 	.short	(.L_1163 - .L_1162)


	//   ....[0]....
.L_1162:
        /*0840*/ 	.word	0x00000a90
        /*0844*/ 	.word	0x0000fff0


	//   ....[1]....
        /*0848*/ 	.word	0x00011d50
        /*084c*/ 	.word	0x0000fff0


	//----- nvinfo : EIATTR_INT_WARP_WIDE_INSTR_OFFSETS
	.align		4
.L_1163:
        /*0850*/ 	.byte	0x04, 0x31
        /*0852*/ 	.short	(.L_1165 - .L_1164)


	//   ....[0]....
.L_1164:
        /*0854*/ 	.word	0x00000130


	//   ....[1]....
        /*0858*/ 	.word	0x00000170


	//   ....[2]....
        /*085c*/ 	.word	0x000001e0


	//   ....[3]....
        /*0860*/ 	.word	0x00017700


	//   ....[4]....
        /*0864*/ 	.word	0x00017790


	//   ....[5]....
        /*0868*/ 	.word	0x0001a400


	//   ....[6]....
        /*086c*/ 	.word	0x0001a490


	//----- nvinfo : EIATTR_COOP_GROUP_MASK_REGIDS
	.align		4
.L_1165:
        /*0870*/ 	.byte	0x04, 0x29
        /*0872*/ 	.short	(.L_1167 - .L_1166)


	//   ....[0]....
.L_1166:
        /*0874*/ 	.word	0xffffffff


	//   ....[1]....
        /*0878*/ 	.word	0xffffffff


	//   ....[2]....
        /*087c*/ 	.word	0xffffffff


	//   ....[3]....
        /*0880*/ 	.word	0xffffffff


	//   ....[4]....
        /*0884*/ 	.word	0xffffffff


	//   ....[5]....
        /*0888*/ 	.word	0xffffffff


	//   ....[6]....
        /*088c*/ 	.word	0xffffffff


	//   ....[7]....
        /*0890*/ 	.word	0xffffffff


	//   ....[8]....
        /*0894*/ 	.word	0xffffffff


	//   ....[9]....
        /*0898*/ 	.word	0xffffffff


	//   ....[10]....
        /*089c*/ 	.word	0xffffffff


	//   ....[11]....
        /*08a0*/ 	.word	0xffffffff


	//   ....[12]....
        /*08a4*/ 	.word	0xffffffff


	//   ....[13]....
        /*08a8*/ 	.word	0xffffffff


	//   ....[14]....
        /*08ac*/ 	.word	0xffffffff


	//   ....[15]....
        /*08b0*/ 	.word	0xffffffff


	//   ....[16]....
        /*08b4*/ 	.word	0xffffffff


	//   ....[17]....
        /*08b8*/ 	.word	0xffffffff


	//   ....[18]....
        /*08bc*/ 	.word	0xffffffff


	//   ....[19]....
        /*08c0*/ 	.word	0xffffffff


	//   ....[20]....
        /*08c4*/ 	.word	0xffffffff


	//   ....[21]....
        /*08c8*/ 	.word	0xffffffff


	//   ....[22]....
        /*08cc*/ 	.word	0xffffffff


	//   ....[23]....
        /*08d0*/ 	.word	0xffffffff


	//   ....[24]....
        /*08d4*/ 	.word	0xffffffff


	//   ....[25]....
        /*08d8*/ 	.word	0xffffffff


	//   ....[26]....
        /*08dc*/ 	.word	0xffffffff


	//   ....[27]....
        /*08e0*/ 	.word	0xffffffff


	//   ....[28]....
        /*08e4*/ 	.word	0xffffffff


	//   ....[29]....
        /*08e8*/ 	.word	0xffffffff


	//   ....[30]....
        /*08ec*/ 	.word	0xffffffff


	//   ....[31]....
        /*08f0*/ 	.word	0xffffffff


	//   ....[32]....
        /*08f4*/ 	.word	0xffffffff


	//   ....[33]....
        /*08f8*/ 	.word	0xffffffff


	//   ....[34]....
        /*08fc*/ 	.word	0xffffffff


	//   ....[35]....
        /*0900*/ 	.word	0xffffffff


	//   ....[36]....
        /*0904*/ 	.word	0xffffffff


	//   ....[37]....
        /*0908*/ 	.word	0xffffffff


	//   ....[38]....
        /*090c*/ 	.word	0xffffffff


	//   ....[39]....
        /*0910*/ 	.word	0xffffffff


	//   ....[40]....
        /*0914*/ 	.word	0xffffffff


	//   ....[41]....
        /*0918*/ 	.word	0xffffffff


	//   ....[42]....
        /*091c*/ 	.word	0xffffffff


	//   ....[43]....
        /*0920*/ 	.word	0xffffffff


	//   ....[44]....
        /*0924*/ 	.word	0xffffffff


	//   ....[45]....
        /*0928*/ 	.word	0xffffffff


	//   ....[46]....
        /*092c*/ 	.word	0xffffffff


	//   ....[47]....
        /*0930*/ 	.word	0xffffffff


	//   ....[48]....
        /*0934*/ 	.word	0xffffffff


	//   ....[49]....
        /*0938*/ 	.word	0xffffffff


	//   ....[50]....
        /*093c*/ 	.word	0xffffffff


	//   ....[51]....
        /*0940*/ 	.word	0xffffffff


	//   ....[52]....
        /*0944*/ 	.word	0xffffffff


	//   ....[53]....
        /*0948*/ 	.word	0xffffffff


	//   ....[54]....
        /*094c*/ 	.word	0xffffffff


	//   ....[55]....
        /*0950*/ 	.word	0xffffffff


	//   ....[56]....
        /*0954*/ 	.word	0xffffffff


	//   ....[57]....
        /*0958*/ 	.word	0xffffffff


	//   ....[58]....
        /*095c*/ 	.word	0xffffffff


	//   ....[59]....
        /*0960*/ 	.word	0xffffffff


	//   ....[60]....
        /*0964*/ 	.word	0xffffffff


	//   ....[61]....
        /*0968*/ 	.word	0xffffffff


	//   ....[62]....
        /*096c*/ 	.word	0xffffffff


	//   ....[63]....
        /*0970*/ 	.word	0xffffffff


	//   ....[64]....
        /*0974*/ 	.word	0xffffffff


	//   ....[65]....
        /*0978*/ 	.word	0xffffffff


	//   ....[66]....
        /*097c*/ 	.word	0xffffffff


	//   ....[67]....
        /*0980*/ 	.word	0xffffffff


	//   ....[68]....
        /*0984*/ 	.word	0xffffffff


	//   ....[69]....
        /*0988*/ 	.word	0xffffffff


	//   ....[70]....
        /*098c*/ 	.word	0xffffffff


	//   ....[71]....
        /*0990*/ 	.word	0xffffffff


	//   ....[72]....
        /*0994*/ 	.word	0xffffffff


	//   ....[73]....
        /*0998*/ 	.word	0xffffffff


	//   ....[74]....
        /*099c*/ 	.word	0xffffffff


	//   ....[75]....
        /*09a0*/ 	.word	0xffffffff


	//   ....[76]....
        /*09a4*/ 	.word	0xffffffff


	//   ....[77]....
        /*09a8*/ 	.word	0xffffffff


	//   ....[78]....
        /*09ac*/ 	.word	0xffffffff


	//   ....[79]....
        /*09b0*/ 	.word	0xffffffff


	//   ....[80]....
        /*09b4*/ 	.word	0xffffffff


	//   ....[81]....
        /*09b8*/ 	.word	0xffffffff


	//   ....[82]....
        /*09bc*/ 	.word	0xffffffff


	//   ....[83]....
        /*09c0*/ 	.word	0xffffffff


	//   ....[84]....
        /*09c4*/ 	.word	0xffffffff


	//   ....[85]....
        /*09c8*/ 	.word	0xffffffff


	//   ....[86]....
        /*09cc*/ 	.word	0xffffffff


	//   ....[87]....
        /*09d0*/ 	.word	0xffffffff


	//   ....[88]....
        /*09d4*/ 	.word	0xffffffff


	//   ....[89]....
        /*09d8*/ 	.word	0xffffffff


	//   ....[90]....
        /*09dc*/ 	.word	0xffffffff


	//   ....[91]....
        /*09e0*/ 	.word	0xffffffff


	//   ....[92]....
        /*09e4*/ 	.word	0xffffffff


	//   ....[93]....
        /*09e8*/ 	.word	0xffffffff


	//   ....[94]....
        /*09ec*/ 	.word	0xffffffff


	//   ....[95]....
        /*09f0*/ 	.word	0xffffffff


	//   ....[96]....
        /*09f4*/ 	.word	0xffffffff


	//   ....[97]....
        /*09f8*/ 	.word	0xffffffff


	//   ....[98]....
        /*09fc*/ 	.word	0xffffffff


	//   ....[99]....
        /*0a00*/ 	.word	0xffffffff


	//   ....[100]....
        /*0a04*/ 	.word	0xffffffff


	//   ....[101]....
        /*0a08*/ 	.word	0xffffffff


	//   ....[102]....
        /*0a0c*/ 	.word	0xffffffff


	//   ....[103]....
        /*0a10*/ 	.word	0xffffffff


	//   ....[104]....
        /*0a14*/ 	.word	0xffffffff


	//   ....[105]....
        /*0a18*/ 	.word	0xffffffff


	//   ....[106]....
        /*0a1c*/ 	.word	0xffffffff


	//   ....[107]....
        /*0a20*/ 	.word	0xffffffff


	//   ....[108]....
        /*0a24*/ 	.word	0xffffffff


	//   ....[109]....
        /*0a28*/ 	.word	0xffffffff


	//   ....[110]....
        /*0a2c*/ 	.word	0xffffffff


	//   ....[111]....
        /*0a30*/ 	.word	0xffffffff


	//   ....[112]....
        /*0a34*/ 	.word	0xffffffff


	//   ....[113]....
        /*0a38*/ 	.word	0xffffffff


	//   ....[114]....
        /*0a3c*/ 	.word	0xffffffff


	//   ....[115]....
        /*0a40*/ 	.word	0xffffffff


	//   ....[116]....
        /*0a44*/ 	.word	0xffffffff


	//   ....[117]....
        /*0a48*/ 	.word	0xffffffff


	//   ....[118]....
        /*0a4c*/ 	.word	0xffffffff


	//   ....[119]....
        /*0a50*/ 	.word	0xffffffff


	//   ....[120]....
        /*0a54*/ 	.word	0xffffffff


	//   ....[121]....
        /*0a58*/ 	.word	0xffffffff


	//   ....[122]....
        /*0a5c*/ 	.word	0xffffffff


	//   ....[123]....
        /*0a60*/ 	.word	0xffffffff


	//   ....[124]....
        /*0a64*/ 	.word	0xffffffff


	//   ....[125]....
        /*0a68*/ 	.word	0xffffffff


	//   ....[126]....
        /*0a6c*/ 	.word	0xffffffff


	//   ....[127]....
        /*0a70*/ 	.word	0xffffffff


	//   ....[128]....
        /*0a74*/ 	.word	0xffffffff


	//   ....[129]....
        /*0a78*/ 	.word	0xffffffff


	//   ....[130]....
        /*0a7c*/ 	.word	0xffffffff


	//   ....[131]....
        /*0a80*/ 	.word	0xffffffff


	//   ....[132]....
        /*0a84*/ 	.word	0xffffffff


	//   ....[133]....
        /*0a88*/ 	.word	0xffffffff


	//   ....[134]....
        /*0a8c*/ 	.word	0xffffffff


	//   ....[135]....
        /*0a90*/ 	.word	0x0500000f


	//   ....[136]....
        /*0a94*/ 	.word	0x0500000f


	//   ....[137]....
        /*0a98*/ 	.word	0x0500000f


	//   ....[138]....
        /*0a9c*/ 	.word	0x0500000f


	//   ....[139]....
        /*0aa0*/ 	.word	0x0500000f


	//   ....[140]....
        /*0aa4*/ 	.word	0x0500000f


	//   ....[141]....
        /*0aa8*/ 	.word	0x0500000f


	//   ....[142]....
        /*0aac*/ 	.word	0x0500000f


	//   ....[143]....
        /*0ab0*/ 	.word	0x0500000f


	//   ....[144]....
        /*0ab4*/ 	.word	0x0500000f


	//   ....[145]....
        /*0ab8*/ 	.word	0x0500000f


	//   ....[146]....
        /*0abc*/ 	.word	0x0500000f


	//   ....[147]....
        /*0ac0*/ 	.word	0x0500000f


	//   ....[148]....
        /*0ac4*/ 	.word	0x0500000f


	//   ....[149]....
        /*0ac8*/ 	.word	0x0500000f


	//   ....[150]....
        /*0acc*/ 	.word	0x0500000f


	//   ....[151]....
        /*0ad0*/ 	.word	0x0500000f


	//   ....[152]....
        /*0ad4*/ 	.word	0x0500000f


	//   ....[153]....
        /*0ad8*/ 	.word	0x0500000f


	//   ....[154]....
        /*0adc*/ 	.word	0x0500000f


	//   ....[155]....
        /*0ae0*/ 	.word	0x0500000f


	//   ....[156]....
        /*0ae4*/ 	.word	0x0500000f


	//   ....[157]....
        /*0ae8*/ 	.word	0x0500000f


	//   ....[158]....
        /*0aec*/ 	.word	0x0500000f


	//   ....[159]....
        /*0af0*/ 	.word	0x0500000f


	//   ....[160]....
        /*0af4*/ 	.word	0x0500000f


	//   ....[161]....
        /*0af8*/ 	.word	0x0500000f


	//   ....[162]....
        /*0afc*/ 	.word	0x0500000f


	//   ....[163]....
        /*0b00*/ 	.word	0x0500000f


	//   ....[164]....
        /*0b04*/ 	.word	0x0500000f


	//   ....[165]....
        /*0b08*/ 	.word	0x0500000f


	//   ....[166]....
        /*0b0c*/ 	.word	0x0500000f


	//   ....[167]....
        /*0b10*/ 	.word	0x0500000f


	//   ....[168]....
        /*0b14*/ 	.word	0x0500000f


	//   ....[169]....
        /*0b18*/ 	.word	0x0500000f


	//   ....[170]....
        /*0b1c*/ 	.word	0x0500000f


	//   ....[171]....
        /*0b20*/ 	.word	0x0500000f


	//   ....[172]....
        /*0b24*/ 	.word	0x0500000f


	//   ....[173]....
        /*0b28*/ 	.word	0x0500000f


	//   ....[174]....
        /*0b2c*/ 	.word	0x0500000f


	//   ....[175]....
        /*0b30*/ 	.word	0x0500000f


	//   ....[176]....
        /*0b34*/ 	.word	0x0500000f


	//   ....[177]....
        /*0b38*/ 	.word	0x0500000f


	//   ....[178]....
        /*0b3c*/ 	.word	0x0500000f


	//   ....[179]....
        /*0b40*/ 	.word	0x0500000f


	//   ....[180]....
        /*0b44*/ 	.word	0x0500000f


	//   ....[181]....
        /*0b48*/ 	.word	0x0500000f


	//   ....[182]....
        /*0b4c*/ 	.word	0x0500000f


	//   ....[183]....
        /*0b50*/ 	.word	0x0500000f


	//   ....[184]....
        /*0b54*/ 	.word	0x0500000f


	//   ....[185]....
        /*0b58*/ 	.word	0x0500000f


	//   ....[186]....
        /*0b5c*/ 	.word	0x0500000f


	//   ....[187]....
        /*0b60*/ 	.word	0x0500000f


	//   ....[188]....
        /*0b64*/ 	.word	0x0500000f


	//   ....[189]....
        /*0b68*/ 	.word	0x0500000f


	//   ....[190]....
        /*0b6c*/ 	.word	0x0500000f


	//   ....[191]....
        /*0b70*/ 	.word	0x0500000f


	//   ....[192]....
        /*0b74*/ 	.word	0x0500000f


	//   ....[193]....
        /*0b78*/ 	.word	0x0500000f


	//   ....[194]....
        /*0b7c*/ 	.word	0x0500000f


	//   ....[195]....
        /*0b80*/ 	.word	0x0500000f


	//   ....[196]....
        /*0b84*/ 	.word	0x0500000f


	//   ....[197]....
        /*0b88*/ 	.word	0x0500000f


	//   ....[198]....
        /*0b8c*/ 	.word	0x0500000f


	//   ....[199]....
        /*0b90*/ 	.word	0x0500000f


	//   ....[200]....
        /*0b94*/ 	.word	0x0500000f


	//   ....[201]....
        /*0b98*/ 	.word	0x0500000f


	//   ....[202]....
        /*0b9c*/ 	.word	0x0500000f


	//   ....[203]....
        /*0ba0*/ 	.word	0x0500000f


	//   ....[204]....
        /*0ba4*/ 	.word	0x0500000f


	//   ....[205]....
        /*0ba8*/ 	.word	0x0500000f


	//   ....[206]....
        /*0bac*/ 	.word	0x0500000f


	//   ....[207]....
        /*0bb0*/ 	.word	0x0500000f


	//   ....[208]....
        /*0bb4*/ 	.word	0x0500000f


	//   ....[209]....
        /*0bb8*/ 	.word	0x0500000f


	//   ....[210]....
        /*0bbc*/ 	.word	0x0500000f


	//   ....[211]....
        /*0bc0*/ 	.word	0x0500000f


	//   ....[212]....
        /*0bc4*/ 	.word	0x0500000f


	//   ....[213]....
        /*0bc8*/ 	.word	0x0500000f


	//   ....[214]....
        /*0bcc*/ 	.word	0x0500000f


	//   ....[215]....
        /*0bd0*/ 	.word	0x0500000f


	//   ....[216]....
        /*0bd4*/ 	.word	0x0500000f


	//   ....[217]....
        /*0bd8*/ 	.word	0x0500000f


	//   ....[218]....
        /*0bdc*/ 	.word	0x0500000f


	//   ....[219]....
        /*0be0*/ 	.word	0x0500000f


	//   ....[220]....
        /*0be4*/ 	.word	0x0500000f


	//   ....[221]....
        /*0be8*/ 	.word	0x0500000f


	//   ....[222]....
        /*0bec*/ 	.word	0x0500000f


	//   ....[223]....
        /*0bf0*/ 	.word	0x0500000f


	//   ....[224]....
        /*0bf4*/ 	.word	0x0500000f


	//   ....[225]....
        /*0bf8*/ 	.word	0x0500000f


	//   ....[226]....
        /*0bfc*/ 	.word	0x0500000f


	//----- nvinfo : EIATTR_COOP_GROUP_INSTR_OFFSETS
	.align		4
.L_1167:
        /*0c00*/ 	.byte	0x04, 0x28
        /*0c02*/ 	.short	(.L_1169 - .L_1168)


	//   ....[0]....
.L_1168:
        /*0c04*/ 	.word	0x00000070


	//   ....[1]....
        /*0c08*/ 	.word	0x00000140


	//   ....[2]....
        /*0c0c*/ 	.word	0x00000190


	//   ....[3]....
        /*0c10*/ 	.word	0x000003c0


	//   ....[4]....
        /*0c14*/ 	.word	0x00000520


	//   ....[5]....
        /*0c18*/ 	.word	0x00000640


	//   ....[6]....
        /*0c1c*/ 	.word	0x000007a0


	//   ....[7]....
        /*0c20*/ 	.word	0x00003560


	//   ....[8]....
        /*0c24*/ 	.word	0x00003570


	//   ....[9]....
        /*0c28*/ 	.word	0x00005140


	//   ....[10]....
        /*0c2c*/ 	.word	0x00005150


	//   ....[11]....
        /*0c30*/ 	.word	0x00006a90


	//   ....[12]....
        /*0c34*/ 	.word	0x00006aa0


	//   ....[13]....
        /*0c38*/ 	.word	0x00006f90


	//   ....[14]....
        /*0c3c*/ 	.word	0x00006fb0


	//   ....[15]....
        /*0c40*/ 	.word	0x00007860


	//   ....[16]....
        /*0c44*/ 	.word	0x00007e30


	//   ....[17]....
        /*0c48*/ 	.word	0x00007e40


	//   ....[18]....
        /*0c4c*/ 	.word	0x00007e50


	//   ....[19]....
        /*0c50*/ 	.word	0x00007e60


	//   ....[20]....
        /*0c54*/ 	.word	0x00009a20


	//   ....[21]....
        /*0c58*/ 	.word	0x00009a30


	//   ....[22]....
        /*0c5c*/ 	.word	0x00009a40


	//   ....[23]....
        /*0c60*/ 	.word	0x00009a50


	//   ....[24]....
        /*0c64*/ 	.word	0x0000ce80


	//   ....[25]....
        /*0c68*/ 	.word	0x0000cec0


	//   ....[26]....
        /*0c6c*/ 	.word	0x0000cee0


	//   ....[27]....
        /*0c70*/ 	.word	0x0000cf00


	//   ....[28]....
        /*0c74*/ 	.word	0x0000e170


	//   ....[29]....
        /*0c78*/ 	.word	0x0000f7d0


	//   ....[30]....
        /*0c7c*/ 	.word	0x0000f8b0


	//   ....[31]....
        /*0c80*/ 	.word	0x0000fee0


	//   ....[32]....
        /*0c84*/ 	.word	0x0000ff40


	//   ....[33]....
        /*0c88*/ 	.word	0x00011080


	//   ....[34]....
        /*0c8c*/ 	.word	0x000112c0


	//   ....[35]....
        /*0c90*/ 	.word	0x000112f0


	//   ....[36]....
        /*0c94*/ 	.word	0x000113c0


	//   ....[37]....
        /*0c98*/ 	.word	0x00011780


	//   ....[38]....
        /*0c9c*/ 	.word	0x00012710


	//   ....[39]....
        /*0ca0*/ 	.word	0x00012730


	//   ....[40]....
        /*0ca4*/ 	.word	0x00012740


	//   ....[41]....
        /*0ca8*/ 	.word	0x00012750


	//   ....[42]....
        /*0cac*/ 	.word	0x00012df0


	//   ....[43]....
        /*0cb0*/ 	.word	0x00012e00


	//   ....[44]....
        /*0cb4*/ 	.word	0x00012f50


	//   ....[45]....
        /*0cb8*/ 	.word	0x00012f60


	//   ....[46]....
        /*0cbc*/ 	.word	0x00013350


	//   ....[47]....
        /*0cc0*/ 	.word	0x00013360


	//   ....[48]....
        /*0cc4*/ 	.word	0x00013860


	//   ....[49]....
        /*0cc8*/ 	.word	0x00013870


	//   ....[50]....
        /*0ccc*/ 	.word	0x00014620


	//   ....[51]....
        /*0cd0*/ 	.word	0x00014630


	//   ....[52]....
        /*0cd4*/ 	.word	0x00014790


	//   ....[53]....
        /*0cd8*/ 	.word	0x000147a0


	//   ....[54]....
        /*0cdc*/ 	.word	0x00014940


	//   ....[55]....
        /*0ce0*/ 	.word	0x00014b50


	//   ....[56]....
        /*0ce4*/ 	.word	0x00014b80


	//   ....[57]....
        /*0ce8*/ 	.word	0x00014bb0


	//   ....[58]....
        /*0cec*/ 	.word	0x00014be0


	//   ....[59]....
        /*0cf0*/ 	.word	0x00014c10


	//   ....[60]....
        /*0cf4*/ 	.word	0x00014c40


	//   ....[61]....
        /*0cf8*/ 	.word	0x00014dd0


	//   ....[62]....
        /*0cfc*/ 	.word	0x00014e00


	//   ....[63]....
        /*0d00*/ 	.word	0x00014e30


	//   ....[64]....
        /*0d04*/ 	.word	0x00014e60


	//   ....[65]....
        /*0d08*/ 	.word	0x00014e90


	//   ....[66]....
        /*0d0c*/ 	.word	0x00014ec0


	//   ....[67]....
        /*0d10*/ 	.word	0x00014f50


	//   ....[68]....
        /*0d14*/ 	.word	0x00014f80


	//   ....[69]....
        /*0d18*/ 	.word	0x00014f90


	//   ....[70]....
        /*0d1c*/ 	.word	0x00015030


	//   ....[71]....
        /*0d20*/ 	.word	0x00016010


	//   ....[72]....
        /*0d24*/ 	.word	0x00018320


	//   ....[73]....
        /*0d28*/ 	.word	0x00018330


	//   ....[74]....
        /*0d2c*/ 	.word	0x000183f0


	//   ....[75]....
        /*0d30*/ 	.word	0x00018400


	//   ....[76]....
        /*0d34*/ 	.word	0x000184b0


	//   ....[77]....
        /*0d38*/ 	.word	0x000184c0


	//   ....[78]....
        /*0d3c*/ 	.word	0x000184d0


	//   ....[79]....
        /*0d40*/ 	.word	0x000184e0


	//   ....[80]....
        /*0d44*/ 	.word	0x00018ea0


	//   ....[81]....
        /*0d48*/ 	.word	0x00018ed0


	//   ....[82]....
        /*0d4c*/ 	.word	0x00018f90


	//   ....[83]....
        /*0d50*/ 	.word	0x00018fb0


	//   ....[84]....
        /*0d54*/ 	.word	0x00019050


	//   ....[85]....
        /*0d58*/ 	.word	0x00019070


	//   ....[86]....
        /*0d5c*/ 	.word	0x00019080


	//   ....[87]....
        /*0d60*/ 	.word	0x00019090


	//   ....[88]....
        /*0d64*/ 	.word	0x000191b0


	//   ....[89]....
        /*0d68*/ 	.word	0x000191c0


	//   ....[90]....
        /*0d6c*/ 	.word	0x000191d0


	//   ....[91]....
        /*0d70*/ 	.word	0x00019260


	//   ....[92]....
        /*0d74*/ 	.word	0x00019a20


	//   ....[93]....
        /*0d78*/ 	.word	0x00019a30


	//   ....[94]....
        /*0d7c*/ 	.word	0x00019a50


	//   ....[95]....
        /*0d80*/ 	.word	0x00019ad0


	//   ....[96]....
        /*0d84*/ 	.word	0x00019ae0


	//   ....[97]....
        /*0d88*/ 	.word	0x00019b40


	//   ....[98]....
        /*0d8c*/ 	.word	0x00019b70


	//   ....[99]....
        /*0d90*/ 	.word	0x00019bb0


	//   ....[100]....
        /*0d94*/ 	.word	0x00019e60


	//   ....[101]....
        /*0d98*/ 	.word	0x00019e80


	//   ....[102]....
        /*0d9c*/ 	.word	0x00019f20


	//   ....[103]....
        /*0da0*/ 	.word	0x00019f30


	//   ....[104]....
        /*0da4*/ 	.word	0x00019fc0


	//   ....[105]....
        /*0da8*/ 	.word	0x00019fd0


	//   ....[106]....
        /*0dac*/ 	.word	0x00019fe0


	//   ....[107]....
        /*0db0*/ 	.word	0x0001a070


	//   ....[108]....
        /*0db4*/ 	.word	0x0001a640


	//   ....[109]....
        /*0db8*/ 	.word	0x0001a650


	//   ....[110]....
        /*0dbc*/ 	.word	0x0001a6d0


	//   ....[111]....
        /*0dc0*/ 	.word	0x0001a780


	//   ....[112]....
        /*0dc4*/ 	.word	0x0001a7a0


	//   ....[113]....
        /*0dc8*/ 	.word	0x0001a820


	//   ....[114]....
        /*0dcc*/ 	.word	0x0001a840


	//   ....[115]....
        /*0dd0*/ 	.word	0x0001a850


	//   ....[116]....
        /*0dd4*/ 	.word	0x0001ac90


	//   ....[117]....
        /*0dd8*/ 	.word	0x0001acc0


	//   ....[118]....
        /*0ddc*/ 	.word	0x0001ad30


	//   ....[119]....
        /*0de0*/ 	.word	0x0001ad60


	//   ....[120]....
        /*0de4*/ 	.word	0x0001ad90


	//   ....[121]....
        /*0de8*/ 	.word	0x0001adc0


	//   ....[122]....
        /*0dec*/ 	.word	0x0001adf0


	//   ....[123]....
        /*0df0*/ 	.word	0x0001ae20


	//   ....[124]....
        /*0df4*/ 	.word	0x0001afc0


	//   ....[125]....
        /*0df8*/ 	.word	0x0001aff0


	//   ....[126]....
        /*0dfc*/ 	.word	0x0001b020


	//   ....[127]....
        /*0e00*/ 	.word	0x0001b050


	//   ....[128]....
        /*0e04*/ 	.word	0x0001b080


	//   ....[129]....
        /*0e08*/ 	.word	0x0001b0b0


	//   ....[130]....
        /*0e0c*/ 	.word	0x0001b170


	//   ....[131]....
        /*0e10*/ 	.word	0x0001b190


	//   ....[132]....
        /*0e14*/ 	.word	0x0001b1a0


	//   ....[133]....
        /*0e18*/ 	.word	0x0001b200


	//   ....[134]....
        /*0e1c*/ 	.word	0x0001b820


	//   ....[135]....
        /*0e20*/ 	.word	0x0001bb60


	//   ....[136]....
        /*0e24*/ 	.word	0x0001bbf0


	//   ....[137]....
        /*0e28*/ 	.word	0x0001bce0


	//   ....[138]....
        /*0e2c*/ 	.word	0x0001bd70


	//   ....[139]....
        /*0e30*/ 	.word	0x0001be50


	//   ....[140]....
        /*0e34*/ 	.word	0x0001bee0


	//   ....[141]....
        /*0e38*/ 	.word	0x0001bfc0


	//   ....[142]....
        /*0e3c*/ 	.word	0x0001c070


	//   ....[143]....
        /*0e40*/ 	.word	0x0001c100


	//   ....[144]....
        /*0e44*/ 	.word	0x0001c150


	//   ....[145]....
        /*0e48*/ 	.word	0x0001c1a0


	//   ....[146]....
        /*0e4c*/ 	.word	0x0001c290


	//   ....[147]....
        /*0e50*/ 	.word	0x0001c320


	//   ....[148]....
        /*0e54*/ 	.word	0x0001c370


	//   ....[149]....
        /*0e58*/ 	.word	0x0001c3c0


	//   ....[150]....
        /*0e5c*/ 	.word	0x0001c5e0


	//   ....[151]....
        /*0e60*/ 	.word	0x0001c630


	//   ....[152]....
        /*0e64*/ 	.word	0x0001c6c0


	//   ....[153]....
        /*0e68*/ 	.word	0x0001c750


	//   ....[154]....
        /*0e6c*/ 	.word	0x0001c7d0


	//   ....[155]....
        /*0e70*/ 	.word	0x0001c820


	//   ....[156]....
        /*0e74*/ 	.word	0x0001c8b0


	//   ....[157]....
        /*0e78*/ 	.word	0x0001c940


	//   ....[158]....
        /*0e7c*/ 	.word	0x0001c9c0


	//   ....[159]....
        /*0e80*/ 	.word	0x0001ca10


	//   ....[160]....
        /*0e84*/ 	.word	0x0001caa0


	//   ....[161]....
        /*0e88*/ 	.word	0x0001cb30


	//   ....[162]....
        /*0e8c*/ 	.word	0x0001cbf0


	//   ....[163]....
        /*0e90*/ 	.word	0x0001ced0


	//   ....[164]....
        /*0e94*/ 	.word	0x0001cfc0


	//   ....[165]....
        /*0e98*/ 	.word	0x0001d050


	//   ....[166]....
        /*0e9c*/ 	.word	0x0001d0b0


	//   ....[167]....
        /*0ea0*/ 	.word	0x0001d1d0


	//   ....[168]....
        /*0ea4*/ 	.word	0x0001d230


	//   ....[169]....
        /*0ea8*/ 	.word	0x0001d350


	//   ....[170]....
        /*0eac*/ 	.word	0x0001d3b0


	//   ....[171]....
        /*0eb0*/ 	.word	0x0001d4a0


	//   ....[172]....
        /*0eb4*/ 	.word	0x0001d5a0


	//   ....[173]....
        /*0eb8*/ 	.word	0x0001d610


	//   ....[174]....
        /*0ebc*/ 	.word	0x0001d670


	//   ....[175]....
        /*0ec0*/ 	.word	0x0001d780


	//   ....[176]....
        /*0ec4*/ 	.word	0x0001d7e0


	//   ....[177]....
        /*0ec8*/ 	.word	0x0001d900


	//   ....[178]....
        /*0ecc*/ 	.word	0x0001d960


	//   ....[179]....
        /*0ed0*/ 	.word	0x0001da40


	//   ....[180]....
        /*0ed4*/ 	.word	0x0001db10


	//   ....[181]....
        /*0ed8*/ 	.word	0x0001dc00


	//   ....[182]....
        /*0edc*/ 	.word	0x0001dc60


	//   ....[183]....
        /*0ee0*/ 	.word	0x0001dd00


	//   ....[184]....
        /*0ee4*/ 	.word	0x0001dea0


	//   ....[185]....
        /*0ee8*/ 	.word	0x0001df70


	//   ....[186]....
        /*0eec*/ 	.word	0x0001dff0


	//   ....[187]....
        /*0ef0*/ 	.word	0x0001e0e0


	//   ....[188]....
        /*0ef4*/ 	.word	0x0001e140


	//   ....[189]....
        /*0ef8*/ 	.word	0x0001e210


	//   ....[190]....
        /*0efc*/ 	.word	0x0001e270


	//   ....[191]....
        /*0f00*/ 	.word	0x0001e350


	//   ....[192]....
        /*0f04*/ 	.word	0x0001e440


	//   ....[193]....
        /*0f08*/ 	.word	0x0001e4e0


	//   ....[194]....
        /*0f0c*/ 	.word	0x0001e540


	//   ....[195]....
        /*0f10*/ 	.word	0x0001e640


	//   ....[196]....
        /*0f14*/ 	.word	0x0001e6a0


	//   ....[197]....
        /*0f18*/ 	.word	0x0001e7a0


	//   ....[198]....
        /*0f1c*/ 	.word	0x0001e800


	//   ....[199]....
        /*0f20*/ 	.word	0x0001e8d0


	//   ....[200]....
        /*0f24*/ 	.word	0x0001ea20


	//   ....[201]....
        /*0f28*/ 	.word	0x0001ead0


	//   ....[202]....
        /*0f2c*/ 	.word	0x0001ebe0


	//   ....[203]....
        /*0f30*/ 	.word	0x0001ecc0


	//   ....[204]....
        /*0f34*/ 	.word	0x0001ed20


	//   ....[205]....
        /*0f38*/ 	.word	0x0001ee10


	//   ....[206]....
        /*0f3c*/ 	.word	0x0001ee70


	//   ....[207]....
        /*0f40*/ 	.word	0x0001ef50


	//   ....[208]....
        /*0f44*/ 	.word	0x0001efe0


	//   ....[209]....
        /*0f48*/ 	.word	0x0001f080


	//   ....[210]....
        /*0f4c*/ 	.word	0x0001f200


	//   ....[211]....
        /*0f50*/ 	.word	0x0001f270


	//   ....[212]....
        /*0f54*/ 	.word	0x0001f2e0


	//   ....[213]....
        /*0f58*/ 	.word	0x0001f350


	//   ....[214]....
        /*0f5c*/ 	.word	0x0001f3c0


	//   ....[215]....
        /*0f60*/ 	.word	0x0001f440


	//   ....[216]....
        /*0f64*/ 	.word	0x0001f4c0


	//   ....[217]....
        /*0f68*/ 	.word	0x0001f550


	//   ....[218]....
        /*0f6c*/ 	.word	0x0001f5c0


	//   ....[219]....
        /*0f70*/ 	.word	0x0001f630


	//   ....[220]....
        /*0f74*/ 	.word	0x0001f6a0


	//   ....[221]....
        /*0f78*/ 	.word	0x0001f720


	//   ....[222]....
        /*0f7c*/ 	.word	0x0001f790


	//   ....[223]....
        /*0f80*/ 	.word	0x0001f830


	//   ....[224]....
        /*0f84*/ 	.word	0x0001f880


	//   ....[225]....
        /*0f88*/ 	.word	0x0001f910


	//   ....[226]....
        /*0f8c*/ 	.word	0x0001fa40


	//----- nvinfo : EIATTR_REG_RECONFIG
	.align		4
.L_1169:
        /*0f90*/ 	.byte	0x01, 0x54
	.zero		2


	//----- nvinfo : EIATTR_SYSCALL_OFFSETS
	.align		4
        /*0f94*/ 	.byte	0x04, 0x46
        /*0f96*/ 	.short	(.L_1171 - .L_1170)


	//   ....[0]....
.L_1170:
        /*0f98*/ 	.word	0x00002070


	//   ....[1]....
        /*0f9c*/ 	.word	0x000021c0


	//   ....[2]....
        /*0fa0*/ 	.word	0x00007a30


	//   ....[3]....
        /*0fa4*/ 	.word	0x00007db0


	//   ....[4]....
        /*0fa8*/ 	.word	0x000178f0


	//   ....[5]....
        /*0fac*/ 	.word	0x00017a40


	//   ....[6]....
        /*0fb0*/ 	.word	0x00017b30


	//   ....[7]....
        /*0fb4*/ 	.word	0x00018960


	//----- nvinfo : EIATTR_MBARRIER_INSTR_OFFSETS
	.align		4
.L_1171:
        /*0fb8*/ 	.byte	0x04, 0x39
        /*0fba*/ 	.short	(.L_1173 - .L_1172)


	//   ....[0]....
.L_1172:
        /*0fbc*/ 	.word	0x00000270
        /*0fc0*/ 	.word	0x000000ff
        /*0fc4*/ 	.word	0x0002d800
        /*0fc8*/ 	.short	0x0100
        /*0fca*/ 	.byte	0x08
	.zero		1


	//   ....[1]....
        /*0fcc*/ 	.word	0x00000280
        /*0fd0*/ 	.word	0x000000ff
        /*0fd4*/ 	.word	0x0002d820
        /*0fd8*/ 	.short	0x0100
        /*0fda*/ 	.byte	0x08
	.zero		1


	//   ....[2]....
        /*0fdc*/ 	.word	0x00000370
        /*0fe0*/ 	.word	0x000000ff
        /*0fe4*/ 	.word	0x0002d830
        /*0fe8*/ 	.short	0x0100
        /*0fea*/ 	.byte	0x08
	.zero		1


	//   ....[3]....
        /*0fec*/ 	.word	0x00000380
        /*0ff0*/ 	.word	0x000000ff
        /*0ff4*/ 	.word	0x0002d840
        /*0ff8*/ 	.short	0x0100
        /*0ffa*/ 	.byte	0x08
	.zero		1


	//   ....[4]....
        /*0ffc*/ 	.word	0x00000390
        /*1000*/ 	.word	0x000000ff
        /*1004*/ 	.word	0x0002d838
        /*1008*/ 	.short	0x0100
        /*100a*/ 	.byte	0x08
	.zero		1


	//   ....[5]....
        /*100c*/ 	.word	0x000003a0
        /*1010*/ 	.word	0x000000ff
        /*1014*/ 	.word	0x0002d848
        /*1018*/ 	.short	0x0100
        /*101a*/ 	.byte	0x08
	.zero		1


	//   ....[6]....
        /*101c*/ 	.word	0x000004d0
        /*1020*/ 	.word	0x000000ff
        /*1024*/ 	.word	0x0002d850
        /*1028*/ 	.short	0x0100
        /*102a*/ 	.byte	0x08
	.zero		1


	//   ....[7]....
        /*102c*/ 	.word	0x000004e0
        /*1030*/ 	.word	0x000000ff
        /*1034*/ 	.word	0x0002d860
        /*1038*/ 	.short	0x0100
        /*103a*/ 	.byte	0x08
	.zero		1


	//   ....[8]....
        /*103c*/ 	.word	0x000004f0
        /*1040*/ 	.word	0x000000ff
        /*1044*/ 	.word	0x0002d858
        /*1048*/ 	.short	0x0100
        /*104a*/ 	.byte	0x08
	.zero		1


	//   ....[9]....
        /*104c*/ 	.word	0x00000500
        /*1050*/ 	.word	0x000000ff
        /*1054*/ 	.word	0x0002d868
        /*1058*/ 	.short	0x0100
        /*105a*/ 	.byte	0x08
	.zero		1


	//   ....[10]....
        /*105c*/ 	.word	0x000005f0
        /*1060*/ 	.word	0x000000ff
        /*1064*/ 	.word	0x0002d870
        /*1068*/ 	.short	0x0100
        /*106a*/ 	.byte	0x06
	.zero		1


	//   ....[11]....
        /*106c*/ 	.word	0x00000600
        /*1070*/ 	.word	0x000000ff
        /*1074*/ 	.word	0x0002d880
        /*1078*/ 	.short	0x0100
        /*107a*/ 	.byte	0x06
	.zero		1


	//   ....[12]....
        /*107c*/ 	.word	0x00000610
        /*1080*/ 	.word	0x000000ff
        /*1084*/ 	.word	0x0002d878
        /*1088*/ 	.short	0x0100
        /*108a*/ 	.byte	0x06
	.zero		1


	//   ....[13]....
        /*108c*/ 	.word	0x00000620
        /*1090*/ 	.word	0x000000ff
        /*1094*/ 	.word	0x0002d888
        /*1098*/ 	.short	0x0100
        /*109a*/ 	.byte	0x06
	.zero		1


	//   ....[14]....
        /*109c*/ 	.word	0x00000750
        /*10a0*/ 	.word	0x000000ff
        /*10a4*/ 	.word	0x0002d890
        /*10a8*/ 	.short	0x0100
        /*10aa*/ 	.byte	0x08
	.zero		1


	//   ....[15]....
        /*10ac*/ 	.word	0x00000760
        /*10b0*/ 	.word	0x000000ff
        /*10b4*/ 	.word	0x0002d8a0
        /*10b8*/ 	.short	0x0100
        /*10ba*/ 	.byte	0x08
	.zero		1


	//   ....[16]....
        /*10bc*/ 	.word	0x00000770
        /*10c0*/ 	.word	0x000000ff
        /*10c4*/ 	.word	0x0002d898
        /*10c8*/ 	.short	0x0100
        /*10ca*/ 	.byte	0x08
	.zero		1


	//   ....[17]....
        /*10cc*/ 	.word	0x00000780
        /*10d0*/ 	.word	0x000000ff
        /*10d4*/ 	.word	0x0002d8a8
        /*10d8*/ 	.short	0x0100
        /*10da*/ 	.byte	0x08
	.zero		1


	//   ....[18]....
        /*10dc*/ 	.word	0x000008b0
        /*10e0*/ 	.word	0x000000ff
        /*10e4*/ 	.word	0x0002d8b0
        /*10e8*/ 	.short	0x0100
        /*10ea*/ 	.byte	0x08
	.zero		1


	//   ....[19]....
        /*10ec*/ 	.word	0x000008c0
        /*10f0*/ 	.word	0x000000ff
        /*10f4*/ 	.word	0x0002d8c0
        /*10f8*/ 	.short	0x0100
        /*10fa*/ 	.byte	0x08
	.zero		1


	//   ....[20]....
        /*10fc*/ 	.word	0x000008d0
        /*1100*/ 	.word	0x000000ff
        /*1104*/ 	.word	0x0002d8b8
        /*1108*/ 	.short	0x0100
        /*110a*/ 	.byte	0x08
	.zero		1


	//   ....[21]....
        /*110c*/ 	.word	0x000008e0
        /*1110*/ 	.word	0x000000ff
        /*1114*/ 	.word	0x0002d8c8
        /*1118*/ 	.short	0x0100
        /*111a*/ 	.byte	0x08
	.zero		1


	//   ....[22]....
        /*111c*/ 	.word	0x00003510
        /*1120*/ 	.word	0x00000035
        /*1124*/ 	.word	0x0002d890
        /*1128*/ 	.short	0x010a
        /*112a*/ 	.byte	0x3f
	.zero		1


	//   ....[23]....
        /*112c*/ 	.word	0x000050f0
        /*1130*/ 	.word	0x00000035
        /*1134*/ 	.word	0x0002d890
        /*1138*/ 	.short	0x010a
        /*113a*/ 	.byte	0x3f
	.zero		1


	//   ....[24]....
        /*113c*/ 	.word	0x00006900
        /*1140*/ 	.word	0x00000035
        /*1144*/ 	.word	0x0002d890
        /*1148*/ 	.short	0x010a
        /*114a*/ 	.byte	0x3f
	.zero		1


	//   ....[25]....
        /*114c*/ 	.word	0x00006e00
        /*1150*/ 	.word	0x0000000b
        /*1154*/ 	.word	0x00000000
        /*1158*/ 	.short	0x0101
        /*115a*/ 	.byte	0x3f
	.zero		1


	//   ....[26]....
        /*115c*/ 	.word	0x00006e40
        /*1160*/ 	.word	0x00000035
        /*1164*/ 	.word	0x0002d8b0
        /*1168*/ 	.short	0x010a
        /*116a*/ 	.byte	0x3f
	.zero		1


	//   ....[27]....
        /*116c*/ 	.word	0x00007300
        /*1170*/ 	.word	0x00000035
        /*1174*/ 	.word	0x00000000
        /*1178*/ 	.short	0x0101
        /*117a*/ 	.byte	0x3f
	.zero		1


	//   ....[28]....
        /*117c*/ 	.word	0x00007ad0
        /*1180*/ 	.word	0x00000002
        /*1184*/ 	.word	0x0002d800
        /*1188*/ 	.short	0x010a
        /*118a*/ 	.byte	0x3f
	.zero		1


	//   ....[29]....
        /*118c*/ 	.word	0x00007b20
        /*1190*/ 	.word	0x00000002
        /*1194*/ 	.word	0x0002d800
        /*1198*/ 	.short	0x010a
        /*119a*/ 	.byte	0x3f
	.zero		1


	//   ....[30]....
        /*119c*/ 	.word	0x000085d0
        /*11a0*/ 	.word	0x00000002
        /*11a4*/ 	.word	0x0002d800
        /*11a8*/ 	.short	0x010a
        /*11aa*/ 	.byte	0x3f
	.zero		1


	//   ....[31]....
        /*11ac*/ 	.word	0x00009f80
        /*11b0*/ 	.word	0x00000002
        /*11b4*/ 	.word	0x0002d800
        /*11b8*/ 	.short	0x010a
        /*11ba*/ 	.byte	0x3f
	.zero		1


	//   ....[32]....
        /*11bc*/ 	.word	0x0000b650
        /*11c0*/ 	.word	0x00000000
        /*11c4*/ 	.word	0x0002d830
        /*11c8*/ 	.short	0x010a
        /*11ca*/ 	.byte	0x3f
	.zero		1


	//   ....[33]....
        /*11cc*/ 	.word	0x0000b720
        /*11d0*/ 	.word	0x00000000
        /*11d4*/ 	.word	0x0002d830
        /*11d8*/ 	.short	0x010a
        /*11da*/ 	.byte	0x3f
	.zero		1


	//   ....[34]....
        /*11dc*/ 	.word	0x0000d100
        /*11e0*/ 	.word	0x00000000
        /*11e4*/ 	.word	0x00000000
        /*11e8*/ 	.short	0x0101
        /*11ea*/ 	.byte	0x3f
	.zero		1


	//   ....[35]....
        /*11ec*/ 	.word	0x0000e440
        /*11f0*/ 	.word	0x00000009
        /*11f4*/ 	.word	0x0002d830
        /*11f8*/ 	.short	0x010a
        /*11fa*/ 	.byte	0x3f
	.zero		1


	//   ....[36]....
        /*11fc*/ 	.word	0x0000e490
        /*1200*/ 	.word	0x00000009
        /*1204*/ 	.word	0x0002d830
        /*1208*/ 	.short	0x010a
        /*120a*/ 	.byte	0x3f
	.zero		1


	//   ....[37]....
        /*120c*/ 	.word	0x0000e940
        /*1210*/ 	.word	0x00000009
        /*1214*/ 	.word	0x0002d850
        /*1218*/ 	.short	0x010a
        /*121a*/ 	.byte	0x3f
	.zero		1


	//   ....[38]....
        /*121c*/ 	.word	0x0000e980
        /*1220*/ 	.word	0x00000009
        /*1224*/ 	.word	0x0002d850
        /*1228*/ 	.short	0x010a
        /*122a*/ 	.byte	0x3f
	.zero		1


	//   ....[39]....
        /*122c*/ 	.word	0x0000f0a0
        /*1230*/ 	.word	0x00000006
        /*1234*/ 	.word	0x00000000
        /*1238*/ 	.short	0x0101
        /*123a*/ 	.byte	0x3f
	.zero		1


	//   ....[40]....
        /*123c*/ 	.word	0x00010a20
        /*1240*/ 	.word	0x00000005
        /*1244*/ 	.word	0x00000000
        /*1248*/ 	.short	0x0101
        /*124a*/ 	.byte	0x3f
	.zero		1


	//   ....[41]....
        /*124c*/ 	.word	0x00011110
        /*1250*/ 	.word	0x00000005
        /*1254*/ 	.word	0x0002d850
        /*1258*/ 	.short	0x010a
        /*125a*/ 	.byte	0x3f
	.zero		1


	//   ....[42]....
        /*125c*/ 	.word	0x000111c0
        /*1260*/ 	.word	0x00000005
        /*1264*/ 	.word	0x0002d850
        /*1268*/ 	.short	0x010a
        /*126a*/ 	.byte	0x3f
	.zero		1


	//   ....[43]....
        /*126c*/ 	.word	0x000119e0
        /*1270*/ 	.word	0x00000005
        /*1274*/ 	.word	0x00000000
        /*1278*/ 	.short	0x0101
        /*127a*/ 	.byte	0x3f
	.zero		1


	//   ....[44]....
        /*127c*/ 	.word	0x00012d50
        /*1280*/ 	.word	0x00000000
        /*1284*/ 	.word	0x00000000
        /*1288*/ 	.short	0x0101
        /*128a*/ 	.byte	0x3f
	.zero		1


	//   ....[45]....
        /*128c*/ 	.word	0x00013270
        /*1290*/ 	.word	0x00000006
        /*1294*/ 	.word	0x00000000
        /*1298*/ 	.short	0x0101
        /*129a*/ 	.byte	0x3f
	.zero		1


	//   ....[46]....
        /*129c*/ 	.word	0x000160f0
        /*12a0*/ 	.word	0x00000010
        /*12a4*/ 	.word	0x0002d820
        /*12a8*/ 	.short	0x010a
        /*12aa*/ 	.byte	0x3f
	.zero		1


	//   ....[47]....
        /*12ac*/ 	.word	0x000161b0
        /*12b0*/ 	.word	0x00000009
        /*12b4*/ 	.word	0x0002d8a0
        /*12b8*/ 	.short	0x010a
        /*12ba*/ 	.byte	0x3f
	.zero		1


	//   ....[48]....
        /*12bc*/ 	.word	0x000165e0
        /*12c0*/ 	.word	0x00000009
        /*12c4*/ 	.word	0x0002d8c0
        /*12c8*/ 	.short	0x010a
        /*12ca*/ 	.byte	0x3f
	.zero		1


	//   ....[49]....
        /*12cc*/ 	.word	0x00016b40
        /*12d0*/ 	.word	0x00000009
        /*12d4*/ 	.word	0x0002d8a0
        /*12d8*/ 	.short	0x010a
        /*12da*/ 	.byte	0x3f
	.zero		1


	//   ....[50]....
        /*12dc*/ 	.word	0x00016f60
        /*12e0*/ 	.word	0x00000009
        /*12e4*/ 	.word	0x0002d8c0
        /*12e8*/ 	.short	0x010a
        /*12ea*/ 	.byte	0x3f
	.zero		1


	//   ....[51]....
        /*12ec*/ 	.word	0x000180e0
        /*12f0*/ 	.word	0x00000000
        /*12f4*/ 	.word	0x0002d840
        /*12f8*/ 	.short	0x010a
        /*12fa*/ 	.byte	0x3f
	.zero		1


	//   ....[52]....
        /*12fc*/ 	.word	0x00018630
        /*1300*/ 	.word	0x00000000
        /*1304*/ 	.word	0x0002d830
        /*1308*/ 	.short	0x0107
        /*130a*/ 	.byte	0x3f
	.zero		1


	//   ....[53]....
        /*130c*/ 	.word	0x00018700
        /*1310*/ 	.word	0x00000000
        /*1314*/ 	.word	0x0002d830
        /*1318*/ 	.short	0x0101
        /*131a*/ 	.byte	0x3f
	.zero		1


	//   ....[54]....
        /*131c*/ 	.word	0x00019320
        /*1320*/ 	.word	0x00000010
        /*1324*/ 	.word	0x0002d800
        /*1328*/ 	.short	0x0107
        /*132a*/ 	.byte	0x3f
	.zero		1


	//   ....[55]....
        /*132c*/ 	.word	0x00019410
        /*1330*/ 	.word	0x00000010
        /*1334*/ 	.word	0x0002d800
        /*1338*/ 	.short	0x0101
        /*133a*/ 	.byte	0x3f
	.zero		1


	//   ....[56]....
        /*133c*/ 	.word	0x00019430
        /*1340*/ 	.word	0x00000010
        /*1344*/ 	.word	0x0002d820
        /*1348*/ 	.short	0x010a
        /*134a*/ 	.byte	0x3f
	.zero		1


	//   ....[57]....
        /*134c*/ 	.word	0x00019850
        /*1350*/ 	.word	0x00000005
        /*1354*/ 	.word	0x0002d840
        /*1358*/ 	.short	0x010a
        /*135a*/ 	.byte	0x3f
	.zero		1


	//   ....[58]....
        /*135c*/ 	.word	0x00019c60
        /*1360*/ 	.word	0x00000005
        /*1364*/ 	.word	0x0002d830
        /*1368*/ 	.short	0x0107
        /*136a*/ 	.byte	0x3f
	.zero		1


	//   ....[59]....
        /*136c*/ 	.word	0x00019d20
        /*1370*/ 	.word	0x00000005
        /*1374*/ 	.word	0x0002d830
        /*1378*/ 	.short	0x0101
        /*137a*/ 	.byte	0x3f
	.zero		1


	//   ....[60]....
        /*137c*/ 	.word	0x00019d80
        /*1380*/ 	.word	0x00000005
        /*1384*/ 	.word	0x0002d860
        /*1388*/ 	.short	0x010a
        /*138a*/ 	.byte	0x3f
	.zero		1


	//   ....[61]....
        /*138c*/ 	.word	0x0001a230
        /*1390*/ 	.word	0x00000005
        /*1394*/ 	.word	0x0002d850
        /*1398*/ 	.short	0x0107
        /*139a*/ 	.byte	0x3f
	.zero		1


	//   ....[62]....
        /*139c*/ 	.word	0x0001a320
        /*13a0*/ 	.word	0x00000005
        /*13a4*/ 	.word	0x0002d850
        /*13a8*/ 	.short	0x0101
        /*13aa*/ 	.byte	0x3f
	.zero		1


	//   ....[63]....
        /*13ac*/ 	.word	0x0001a550
        /*13b0*/ 	.word	0x00000000
        /*13b4*/ 	.word	0x0002d860
        /*13b8*/ 	.short	0x010a
        /*13ba*/ 	.byte	0x3f
	.zero		1


	//   ....[64]....
        /*13bc*/ 	.word	0x0001a980
        /*13c0*/ 	.word	0x00000000
        /*13c4*/ 	.word	0x0002d850
        /*13c8*/ 	.short	0x0107
        /*13ca*/ 	.byte	0x3f
	.zero		1


	//   ....[65]....
        /*13cc*/ 	.word	0x0001aa60
        /*13d0*/ 	.word	0x00000000
        /*13d4*/ 	.word	0x0002d850
        /*13d8*/ 	.short	0x0101
        /*13da*/ 	.byte	0x3f
	.zero		1


	//   ....[66]....
        /*13dc*/ 	.word	0x0001b7a0
        /*13e0*/ 	.word	0x00000005
        /*13e4*/ 	.word	0x0002d820
        /*13e8*/ 	.short	0x010a
        /*13ea*/ 	.byte	0x3f
	.zero		1


	//   ....[67]....
        /*13ec*/ 	.word	0x0001b940
        /*13f0*/ 	.word	0x00000003
        /*13f4*/ 	.word	0x0002d840
        /*13f8*/ 	.short	0x010a
        /*13fa*/ 	.byte	0x3f
	.zero		1


	//   ....[68]....
        /*13fc*/ 	.word	0x0001b9d0
        /*1400*/ 	.word	0x00000005
        /*1404*/ 	.word	0x0002d840
        /*1408*/ 	.short	0x010a
        /*140a*/ 	.byte	0x3f
	.zero		1


	//   ....[69]....
        /*140c*/ 	.word	0x0001ba10
        /*1410*/ 	.word	0x00000003
        /*1414*/ 	.word	0x0002d860
        /*1418*/ 	.short	0x010a
        /*141a*/ 	.byte	0x3f
	.zero		1


	//   ....[70]....
        /*141c*/ 	.word	0x0001ba50
        /*1420*/ 	.word	0x00000005
        /*1424*/ 	.word	0x0002d860
        /*1428*/ 	.short	0x010a
        /*142a*/ 	.byte	0x3f
	.zero		1


	//   ....[71]....
        /*142c*/ 	.word	0x0001bab0
        /*1430*/ 	.word	0x00000035
        /*1434*/ 	.word	0x0002d890
        /*1438*/ 	.short	0x010a
        /*143a*/ 	.byte	0x3f
	.zero		1


	//   ....[72]....
        /*143c*/ 	.word	0x0001bc30
        /*1440*/ 	.word	0x00000035
        /*1444*/ 	.word	0x0002d890
        /*1448*/ 	.short	0x010a
        /*144a*/ 	.byte	0x3f
	.zero		1


	//   ....[73]....
        /*144c*/ 	.word	0x0001bdb0
        /*1450*/ 	.word	0x00000035
        /*1454*/ 	.word	0x0002d890
        /*1458*/ 	.short	0x010a
        /*145a*/ 	.byte	0x3f
	.zero		1


	//   ....[74]....
        /*145c*/ 	.word	0x0001bf20
        /*1460*/ 	.word	0x00000035
        /*1464*/ 	.word	0x0002d8b0
        /*1468*/ 	.short	0x010a
        /*146a*/ 	.byte	0x3f
	.zero		1


	//   ....[75]....
        /*146c*/ 	.word	0x0001c1e0
        /*1470*/ 	.word	0x00000002
        /*1474*/ 	.word	0x0002d800
        /*1478*/ 	.short	0x010a
        /*147a*/ 	.byte	0x3f
	.zero		1


	//   ....[76]....
        /*147c*/ 	.word	0x0001c400
        /*1480*/ 	.word	0x00000002
        /*1484*/ 	.word	0x0002d800
        /*1488*/ 	.short	0x010a
        /*148a*/ 	.byte	0x3f
	.zero		1


	//   ....[77]....
        /*148c*/ 	.word	0x0001c450
        /*1490*/ 	.word	0x00000000
        /*1494*/ 	.word	0x0002d830
        /*1498*/ 	.short	0x010a
        /*149a*/ 	.byte	0x3f
	.zero		1


	//   ....[78]....
        /*149c*/ 	.word	0x0001c4a0
        /*14a0*/ 	.word	0x00000009
        /*14a4*/ 	.word	0x0002d830
        /*14a8*/ 	.short	0x010a
        /*14aa*/ 	.byte	0x3f
	.zero		1


	//   ....[79]....
        /*14ac*/ 	.word	0x0001c4f0
        /*14b0*/ 	.word	0x00000009
        /*14b4*/ 	.word	0x0002d850
        /*14b8*/ 	.short	0x010a
        /*14ba*/ 	.byte	0x3f
	.zero		1


	//   ....[80]....
        /*14bc*/ 	.word	0x0001c540
        /*14c0*/ 	.word	0x00000005
        /*14c4*/ 	.word	0x0002d850
        /*14c8*/ 	.short	0x010a
        /*14ca*/ 	.byte	0x3f
	.zero		1


	//   ....[81]....
        /*14cc*/ 	.word	0x0001ccb0
        /*14d0*/ 	.word	0x00000010
        /*14d4*/ 	.word	0x0002d820
        /*14d8*/ 	.short	0x010a
        /*14da*/ 	.byte	0x3f
	.zero		1


	//   ....[82]....
        /*14dc*/ 	.word	0x0001cd00
        /*14e0*/ 	.word	0x00000009
        /*14e4*/ 	.word	0x0002d8a0
        /*14e8*/ 	.short	0x010a
        /*14ea*/ 	.byte	0x3f
	.zero		1


	//   ....[83]....
        /*14ec*/ 	.word	0x0001cd50
        /*14f0*/ 	.word	0x00000009
        /*14f4*/ 	.word	0x0002d8c0
        /*14f8*/ 	.short	0x010a
        /*14fa*/ 	.byte	0x3f
	.zero		1


	//   ....[84]....
        /*14fc*/ 	.word	0x0001cda0
        /*1500*/ 	.word	0x00000009
        /*1504*/ 	.word	0x0002d8a0
        /*1508*/ 	.short	0x010a
        /*150a*/ 	.byte	0x3f
	.zero		1


	//   ....[85]....
        /*150c*/ 	.word	0x0001cdf0
        /*1510*/ 	.word	0x00000009
        /*1514*/ 	.word	0x0002d8c0
        /*1518*/ 	.short	0x010a
        /*151a*/ 	.byte	0x3f
	.zero		1


	//   ....[86]....
        /*151c*/ 	.word	0x0001cf10
        /*1520*/ 	.word	0x00000000
        /*1524*/ 	.word	0x0002d840
        /*1528*/ 	.short	0x010a
        /*152a*/ 	.byte	0x3f
	.zero		1


	//   ....[87]....
        /*152c*/ 	.word	0x0001dda0
        /*1530*/ 	.word	0x00000010
        /*1534*/ 	.word	0x0002d820
        /*1538*/ 	.short	0x010a
        /*153a*/ 	.byte	0x3f
	.zero		1


	//   ....[88]....
        /*153c*/ 	.word	0x0001ddf0
        /*1540*/ 	.word	0x00000005
        /*1544*/ 	.word	0x0002d840
        /*1548*/ 	.short	0x010a
        /*154a*/ 	.byte	0x3f
	.zero		1


	//   ....[89]....
        /*154c*/ 	.word	0x0001e390
        /*1550*/ 	.word	0x00000005
        /*1554*/ 	.word	0x0002d860
        /*1558*/ 	.short	0x010a
        /*155a*/ 	.byte	0x3f
	.zero		1


	//   ....[90]....
        /*155c*/ 	.word	0x0001e970
        /*1560*/ 	.word	0x00000000
        /*1564*/ 	.word	0x0002d860
        /*1568*/ 	.short	0x010a
        /*156a*/ 	.byte	0x3f
	.zero		1


	//   ....[91]....
        /*156c*/ 	.word	0x0001f960
        /*1570*/ 	.word	0x00000005
        /*1574*/ 	.word	0x0002d820
        /*1578*/ 	.short	0x010a
        /*157a*/ 	.byte	0x3f
	.zero		1


	//   ....[92]....
        /*157c*/ 	.word	0x0001fb00
        /*1580*/ 	.word	0x00000003
        /*1584*/ 	.word	0x0002d840
        /*1588*/ 	.short	0x010a
        /*158a*/ 	.byte	0x3f
	.zero		1


	//   ....[93]....
        /*158c*/ 	.word	0x0001fb50
        /*1590*/ 	.word	0x00000005
        /*1594*/ 	.word	0x0002d840
        /*1598*/ 	.short	0x010a
        /*159a*/ 	.byte	0x3f
	.zero		1


	//   ....[94]....
        /*159c*/ 	.word	0x0001fba0
        /*15a0*/ 	.word	0x00000003
        /*15a4*/ 	.word	0x0002d860
        /*15a8*/ 	.short	0x010a
        /*15aa*/ 	.byte	0x3f
	.zero		1


	//----- nvinfo : EIATTR_NUM_MBARRIERS
	.align		4
.L_1173:
        /*15ac*/ 	.byte	0x03, 0x38
        /*15ae*/ 	.short	0x0016


	//----- nvinfo : EIATTR_EXIT_INSTR_OFFSETS
	.align		4
        /*15b0*/ 	.byte	0x04, 0x1c
        /*15b2*/ 	.short	(.L_1175 - .L_1174)


	//   ....[0]....
.L_1174:
        /*15b4*/ 	.word	0x0001baa0


	//----- nvinfo : EIATTR_MAX_THREADS
	.align		4
.L_1175:
        /*15b8*/ 	.byte	0x04, 0x05
        /*15ba*/ 	.short	(.L_1177 - .L_1176)
.L_1176:
        /*15bc*/ 	.word	0x00000200
        /*15c0*/ 	.word	0x00000001
        /*15c4*/ 	.word	0x00000001


	//----- nvinfo : EIATTR_CRS_STACK_SIZE
	.align		4
.L_1177:
        /*15c8*/ 	.byte	0x04, 0x1e
        /*15ca*/ 	.short	(.L_1179 - .L_1178)
.L_1178:
        /*15cc*/ 	.word	0x00000000


	//----- nvinfo : EIATTR_CBANK_PARAM_SIZE
	.align		4
.L_1179:
        /*15d0*/ 	.byte	0x03, 0x19
        /*15d2*/ 	.short	0x0af0


	//----- nvinfo : EIATTR_PARAM_CBANK
	.align		4
        /*15d4*/ 	.byte	0x04, 0x0a
        /*15d6*/ 	.short	(.L_1181 - .L_1180)
	.align		4
.L_1180:
        /*15d8*/ 	.word	index@(.nv.constant0._ZN7cutlass13device_kernelIN5flash11enable_sm90INS1_16FlashAttnFwdSm90INS1_25CollectiveMainloopFwdSm90ILi2EN4cute5tupleIJNS5_1CILi1EEES8_S8_EEENS6_IJNS7_ILi192EEENS7_ILi128EEENS7_ILi96EEEEEELi96ENS_6half_tEfNS_4arch4Sm90ELb0ELb0ELb1ELb1ELb1ELb1ELb0ELb0ELb1ELb1ELb1ELb0EEENS1_21CollectiveEpilogueFwdINS6_IJSA_SC_SB_EEES9_SE_SG_Li384ELb1ELb1ELb1ELb0EEENS1_36VarlenDynamicPersistentTileSchedulerILi192ELi128ELi384ELi128ELb1ELb1ELb1ELb0ELb1ELb1EEEEEEEEEvNT_6ParamsE)
        /*15dc*/ 	.short	0x0210
        /*15de*/ 	.short	0x0af0


	//----- nvinfo : EIATTR_SW_WAR
	.align		4
.L_1181:
        /*15e0*/ 	.byte	0x04, 0x36
        /*15e2*/ 	.short	(.L_1183 - .L_1182)
.L_1182:
        /*15e4*/ 	.word	0x00000008
.L_1183:


//--------------------- .nv.info._ZN7cutlass13device_kernelIN5flash11enable_sm90INS1_16FlashAttnFwdSm90INS1_25CollectiveMainloopFwdSm90ILi2EN4cute5tupleIJNS5_1CILi1EEES8_S8_EEENS6_IJNS7_ILi192EEENS7_ILi128EEENS7_ILi96EEEEEELi96ENS_6half_tEfNS_4arch4Sm90ELb0ELb1ELb1ELb0ELb1ELb0ELb0ELb0ELb1ELb1ELb1ELb0EEENS1_21CollectiveEpilogueFwdINS6_IJSA_SC_SB_EEES9_SE_SG_Li384ELb0ELb1ELb1ELb0EEENS1_19SingleTileSchedulerILb0ELb1ELb1ELi192EEEEEEEEEvNT_6ParamsE --------------------------
	.section	.nv.info._ZN7cutlass13device_kernelIN5flash11enable_sm90INS1_16FlashAttnFwdSm90INS1_25CollectiveMainloopFwdSm90ILi2EN4cute5tupleIJNS5_1CILi1EEES8_S8_EEENS6_IJNS7_ILi192EEENS7_ILi128EEENS7_ILi96EEEEEELi96ENS_6half_tEfNS_4arch4Sm90ELb0ELb1ELb1ELb0ELb1ELb0ELb0ELb0ELb1ELb1ELb1ELb0EEENS1_21CollectiveEpilogueFwdINS6_IJSA_SC_SB_EEES9_SE_SG_Li384ELb0ELb1ELb1ELb0EEENS1_19SingleTileSchedulerILb0ELb1ELb1ELi192EEEEEEEEEvNT_6ParamsE,"",@"SHT_CUDA_INFO"
	.sectionflags	@""
	.align	4


	//----- nvinfo : EIATTR_CUDA_API_VERSION
	.align		4
        /*0000*/ 	.byte	0x04, 0x37
        /*0002*/ 	.short	(.L_1185 - .L_1184)
.L_1184:
        /*0004*/ 	.word	0x00000082


	//----- nvinfo : EIATTR_KPARAM_INFO
	.align		4
.L_1185:
        /*0008*/ 	.byte	0x04, 0x17
        /*000a*/ 	.short	(.L_1187 - .L_1186)
.L_1186:
        /*000c*/ 	.word	0x00000000
        /*0010*/ 	.short	0x0000
        /*0012*/ 	.short	0x0070
        /*0014*/ 	.byte	0x00, 0xf0, 0x01, 0x28


	//----- nvinfo : EIATTR_SPARSE_MMA_MASK
	.align		4
.L_1187:
        /*0018*/ 	.byte	0x03, 0x50
        /*001a*/ 	.short	0x0000


	//----- nvinfo : EIATTR_MAXREG_COUNT
	.align		4
        /*001c*/ 	.byte	0x03, 0x1b
        /*001e*/ 	.short	0x0080


	//----- nvinfo : EIATTR_NUM_BARRIERS
	.align		4
        /*0020*/ 	.byte	0x02, 0x4c
        /*0022*/ 	.byte	0x10
	.zero		1


	//----- nvinfo : EIATTR_EXTERNS
	.align		4
        /*0024*/ 	.byte	0x04, 0x0f
        /*0026*/ 	.short	(.L_1189 - .L_1188)


	//   ....[0]....
	.align		4
.L_1188:
        /*0028*/ 	.word	index@(__assertfail)


	//----- nvinfo : EIATTR_ANNOTATIONS
	.align		4
.L_1189:
        /*002c*/ 	.byte	0x04, 0x55
        /*002e*/ 	.short	(.L_1191 - .L_1190)


	//   ....[0]....
.L_1190:
        /*0030*/ 	.word	0x00000001
        /*0034*/ 	.byte	0xb0, 0x08, 0x00, 0x00, 0x01, 0x00, 0x00, 0x00, 0x10, 0x0a, 0x00, 0x00, 0x01, 0x00, 0x00, 0x00
        /*0044*/ 	.byte	0x80, 0x17, 0x00, 0x00, 0x01, 0x00, 0x00, 0x00, 0xc0, 0x00, 0x01, 0x00, 0x01, 0x00, 0x00, 0x00
        /*0054*/ 	.byte	0xd0, 0x13, 0x01, 0x00, 0x01, 0x00, 0x00, 0x00, 0x50, 0x27, 0x01, 0x00, 0x01, 0x00, 0x00, 0x00
        /*0064*/ 	.byte	0x70, 0x27, 0x01, 0x00, 0x01, 0x00, 0x00, 0x00, 0xd0, 0x28, 0x01, 0x00, 0x01, 0x00, 0x00, 0x00
        /*0074*/ 	.byte	0x20, 0x3f, 0x01, 0x00, 0x01, 0x00, 0x00, 0x00, 0x40, 0x3f, 0x01, 0x00, 0x01, 0x00, 0x00, 0x00
        /*0084*/ 	.byte	0x60, 0x53, 0x01, 0x00


	//----- nvinfo : EIATTR_MERCURY_ISA_VERSION
	.align		4
.L_1191:
        /*0088*/ 	.byte	0x03, 0x5f
        /*008a*/ 	.short	0x0101


	//----- nvinfo : EIATTR_INT_WARP_WIDE_INSTR_OFFSETS
	.align		4
        /*008c*/ 	.byte	0x04, 0x31
        /*008e*/ 	.short	(.L_1193 - .L_1192)


	//   ....[0]....
.L_1192:
        /*0090*/ 	.word	0x000000c0


	//   ....[1]....
        /*0094*/ 	.word	0x000000d0


	//   ....[2]....
        /*0098*/ 	.word	0x00000170


	//----- nvinfo : EIATTR_COOP_GROUP_MASK_REGIDS
	.align		4
.L_1193:
        /*009c*/ 	.byte	0x04, 0x29
        /*009e*/ 	.short	(.L_1195 - .L_1194)


	//   ....[0]....
.L_1194:
        /*00a0*/ 	.word	0xffffffff


	//   ....[1]....
        /*00a4*/ 	.word	0xffffffff


	//   ....[2]....
        /*00a8*/ 	.word	0xffffffff


	//   ....[3]....
        /*00ac*/ 	.word	0xffffffff


	//   ....[4]....
        /*00b0*/ 	.word	0xffffffff


	//   ....[5]....
        /*00b4*/ 	.word	0xffffffff


	//   ....[6]....
        /*00b8*/ 	.word	0xffffffff


	//   ....[7]....
        /*00bc*/ 	.word	0xffffffff


	//   ....[8]....
        /*00c0*/ 	.word	0xffffffff


	//   ....[9]....
        /*00c4*/ 	.word	0xffffffff


	//   ....[10]....
        /*00c8*/ 	.word	0xffffffff


	//   ....[11]....
        /*00cc*/ 	.word	0xffffffff


	//   ....[12]....
        /*00d0*/ 	.word	0xffffffff


	//   ....[13]....
        /*00d4*/ 	.word	0xffffffff


	//   ....[14]....
        /*00d8*/ 	.word	0xffffffff


	//   ....[15]....
        /*00dc*/ 	.word	0xffffffff


	//   ....[16]....
        /*00e0*/ 	.word	0xffffffff


	//   ....[17]....
        /*00e4*/ 	.word	0xffffffff


	//   ....[18]....
        /*00e8*/ 	.word	0xffffffff


	//   ....[19]....
        /*00ec*/ 	.word	0xffffffff


	//   ....[20]....
        /*00f0*/ 	.word	0xffffffff


	//   ....[21]....
        /*00f4*/ 	.word	0xffffffff


	//   ....[22]....
        /*00f8*/ 	.word	0xffffffff


	//   ....[23]....
        /*00fc*/ 	.word	0xffffffff


	//   ....[24]....
        /*0100*/ 	.word	0xffffffff


	//   ....[25]....
        /*0104*/ 	.word	0xffffffff


	//   ....[26]....
        /*0108*/ 	.word	0xffffffff


	//   ....[27]....
        /*010c*/ 	.word	0xffffffff


	//   ....[28]....
        /*0110*/ 	.word	0xffffffff


	//   ....[29]....
        /*0114*/ 	.word	0xffffffff


	//   ....[30]....
        /*0118*/ 	.word	0xffffffff


	//   ....[31]....
        /*011c*/ 	.word	0xffffffff


	//   ....[32]....
        /*0120*/ 	.word	0xffffffff


	//   ....[33]....
        /*0124*/ 	.word	0xffffffff


	//   ....[34]....
        /*0128*/ 	.word	0xffffffff


	//   ....[35]....
        /*012c*/ 	.word	0xffffffff


	//   ....[36]....
        /*0130*/ 	.word	0xffffffff


	//   ....[37]....
        /*0134*/ 	.word	0xffffffff


	//   ....[38]....
        /*0138*/ 	.word	0xffffffff


	//   ....[39]....
        /*013c*/ 	.word	0xffffffff


	//   ....[40]....
        /*0140*/ 	.word	0xffffffff


	//   ....[41]....
        /*0144*/ 	.word	0xffffffff


	//   ....[42]....
        /*0148*/ 	.word	0xffffffff


	//   ....[43]....
        /*014c*/ 	.word	0xffffffff


	//   ....[44]....
        /*0150*/ 	.word	0xffffffff


	//   ....[45]....
        /*0154*/ 	.word	0xffffffff


	//   ....[46]....
        /*0158*/ 	.word	0xffffffff


	//   ....[47]....
        /*015c*/ 	.word	0xffffffff


	//   ....[48]....
        /*0160*/ 	.word	0xffffffff


	//   ....[49]....
        /*0164*/ 	.word	0xffffffff


	//   ....[50]....
        /*0168*/ 	.word	0xffffffff


	//   ....[51]....
        /*016c*/ 	.word	0xffffffff


	//   ....[52]....
        /*0170*/ 	.word	0xffffffff


	//   ....[53]....
        /*0174*/ 	.word	0xffffffff


	//   ....[54]....
        /*0178*/ 	.word	0xffffffff


	//   ....[55]....
        /*017c*/ 	.word	0xffffffff


	//   ....[56]....
        /*0180*/ 	.word	0xffffffff


	//   ....[57]....
        /*0184*/ 	.word	0xffffffff


	//   ....[58]....
        /*0188*/ 	.word	0xffffffff


	//   ....[59]....
        /*018c*/ 	.word	0xffffffff


	//   ....[60]....
        /*0190*/ 	.word	0xffffffff


	//   ....[61]....
        /*0194*/ 	.word	0xffffffff


	//   ....[62]....
        /*0198*/ 	.word	0xffffffff


	//   ....[63]....
        /*019c*/ 	.word	0xffffffff


	//   ....[64]....
        /*01a0*/ 	.word	0xffffffff


	//   ....[65]....
        /*01a4*/ 	.word	0xffffffff


	//   ....[66]....
        /*01a8*/ 	.word	0xffffffff


	//   ....[67]....
        /*01ac*/ 	.word	0xffffffff


	//   ....[68]....
        /*01b0*/ 	.word	0xffffffff


	//   ....[69]....
        /*01b4*/ 	.word	0xffffffff


	//   ....[70]....
        /*01b8*/ 	.word	0xffffffff


	//   ....[71]....
        /*01bc*/ 	.word	0xffffffff


	//   ....[72]....
        /*01c0*/ 	.word	0xffffffff


	//   ....[73]....
        /*01c4*/ 	.word	0xffffffff


	//   ....[74]....
        /*01c8*/ 	.word	0xffffffff


	//   ....[75]....
        /*01cc*/ 	.word	0xffffffff


	//   ....[76]....
        /*01d0*/ 	.word	0xffffffff


	//   ....[77]....
        /*01d4*/ 	.word	0xffffffff


	//   ....[78]....
        /*01d8*/ 	.word	0xffffffff


	//   ....[79]....
        /*01dc*/ 	.word	0xffffffff


	//   ....[80]....
        /*01e0*/ 	.word	0xffffffff


	//   ....[81]....
        /*01e4*/ 	.word	0xffffffff


	//   ....[82]....
        /*01e8*/ 	.word	0xffffffff


	//   ....[83]....
        /*01ec*/ 	.word	0xffffffff


	//   ....[84]....
        /*01f0*/ 	.word	0xffffffff


	//   ....[85]....
        /*01f4*/ 	.word	0xffffffff


	//   ....[86]....
        /*01f8*/ 	.word	0xffffffff


	//   ....[87]....
        /*01fc*/ 	.word	0xffffffff


	//   ....[88]....
        /*0200*/ 	.word	0xffffffff


	//   ....[89]....
        /*0204*/ 	.word	0xffffffff


	//   ....[90]....
        /*0208*/ 	.word	0xffffffff


	//   ....[91]....
        /*020c*/ 	.word	0x0500000f


	//   ....[92]....
        /*0210*/ 	.word	0x0500000f


	//   ....[93]....
        /*0214*/ 	.word	0x0500000f


	//   ....[94]....
        /*0218*/ 	.word	0x0500000f


	//   ....[95]....
        /*021c*/ 	.word	0x0500000f


	//   ....[96]....
        /*0220*/ 	.word	0x0500000f


	//   ....[97]....
        /*0224*/ 	.word	0x0500000f


	//   ....[98]....
        /*0228*/ 	.word	0x0500000f


	//   ....[99]....
        /*022c*/ 	.word	0x0500000f


	//   ....[100]....
        /*0230*/ 	.word	0x0500000f


	//   ....[101]....
        /*0234*/ 	.word	0x0500000f


	//   ....[102]....
        /*0238*/ 	.word	0x0500000f


	//   ....[103]....
        /*023c*/ 	.word	0x0500000f


	//   ....[104]....
        /*0240*/ 	.word	0x0500000f


	//   ....[105]....
        /*0244*/ 	.word	0x0500000f


	//   ....[106]....
        /*0248*/ 	.word	0x0500000f


	//   ....[107]....
        /*024c*/ 	.word	0x0500000f


	//   ....[108]....
        /*0250*/ 	.word	0x0500000f


	//   ....[109]....
        /*0254*/ 	.word	0x0500000f


	//   ....[110]....
        /*0258*/ 	.word	0x0500000f


	//   ....[111]....
        /*025c*/ 	.word	0x0500000f


	//   ....[112]....
        /*0260*/ 	.word	0x0500000f


	//   ....[113]....
        /*0264*/ 	.word	0x0500000f


	//   ....[114]....
        /*0268*/ 	.word	0x0500000f


	//   ....[115]....
        /*026c*/ 	.word	0x0500000f


	//   ....[116]....
        /*0270*/ 	.word	0x0500000f


	//   ....[117]....
        /*0274*/ 	.word	0x0500000f


	//   ....[118]....
        /*0278*/ 	.word	0x0500000f


	//   ....[119]....
        /*027c*/ 	.word	0x0500000f


	//   ....[120]....
        /*0280*/ 	.word	0x0500000f


	//   ....[121]....
        /*0284*/ 	.word	0x0500000f


	//   ....[122]....
        /*0288*/ 	.word	0x0500000f


	//   ....[123]....
        /*028c*/ 	.word	0x0500000f


	//   ....[124]....
        /*0290*/ 	.word	0x0500000f


	//   ....[125]....
        /*0294*/ 	.word	0x0500000f


	//   ....[126]....
        /*0298*/ 	.word	0x0500000f


	//   ....[127]....
        /*029c*/ 	.word	0x0500000f


	//   ....[128]....
        /*02a0*/ 	.word	0x0500000f


	//   ....[129]....
        /*02a4*/ 	.word	0x0500000f


	//   ....[130]....
        /*02a8*/ 	.word	0x0500000f


	//   ....[131]....
        /*02ac*/ 	.word	0x0500000f


	//   ....[132]....
        /*02b0*/ 	.word	0x0500000f


	//   ....[133]....
        /*02b4*/ 	.word	0x0500000f


	//   ....[134]....
        /*02b8*/ 	.word	0x0500000f


	//   ....[135]....
        /*02bc*/ 	.word	0x0500000f


	//   ....[136]....
        /*02c0*/ 	.word	0x0500000f


	//----- nvinfo : EIATTR_COOP_GROUP_INSTR_OFFSETS
	.align		4
.L_1195:
        /*02c4*/ 	.byte	0x04, 0x28
        /*02c6*/ 	.short	(.L_1197 - .L_1196)


	//   ....[0]....
.L_1196:
        /*02c8*/ 	.word	0x00000080


	//   ....[1]....
        /*02cc*/ 	.word	0x00000090


	//   ....[2]....
        /*02d0*/ 	.word	0x000002d0


	//   ....[3]....
        /*02d4*/ 	.word	0x00000430


	//   ....[4]....
        /*02d8*/ 	.word	0x00000550


	//   ....[5]....
        /*02dc*/ 	.word	0x000006b0


	//   ....[6]....
        /*02e0*/ 	.word	0x00001520


	//   ....[7]....
        /*02e4*/ 	.word	0x00001f90


	//   ....[8]....
        /*02e8*/ 	.word	0x00002960


	//   ....[9]....
        /*02ec*/ 	.word	0x00003c10


	//   ....[10]....
        /*02f0*/ 	.word	0x00003d10


	//   ....[11]....
        /*02f4*/ 	.word	0x00004240


	//   ....[12]....
        /*02f8*/ 	.word	0x00004290


	//   ....[13]....
        /*02fc*/ 	.word	0x000050b0


	//   ....[14]....
        /*0300*/ 	.word	0x00006040


	//   ....[15]....
        /*0304*/ 	.word	0x000068f0


	//   ....[16]....
        /*0308*/ 	.word	0x000074e0


	//   ....[17]....
        /*030c*/ 	.word	0x000075e0


	//   ....[18]....
        /*0310*/ 	.word	0x00007dd0


	//   ....[19]....
        /*0314*/ 	.word	0x00007e70


	//   ....[20]....
        /*0318*/ 	.word	0x00008ee0


	//   ....[21]....
        /*031c*/ 	.word	0x0000a790


	//   ....[22]....
        /*0320*/ 	.word	0x0000a7b0


	//   ....[23]....
        /*0324*/ 	.word	0x0000a7e0


	//   ....[24]....
        /*0328*/ 	.word	0x0000a7f0


	//   ....[25]....
        /*032c*/ 	.word	0x0000bb50


	//   ....[26]....
        /*0330*/ 	.word	0x0000c770


	//   ....[27]....
        /*0334*/ 	.word	0x0000d080


	//   ....[28]....
        /*0338*/ 	.word	0x0000dcc0


	//   ....[29]....
        /*033c*/ 	.word	0x0000ddc0


	//   ....[30]....
        /*0340*/ 	.word	0x0000e5f0


	//   ....[31]....
        /*0344*/ 	.word	0x0000e680


	//   ....[32]....
        /*0348*/ 	.word	0x0000f6d0


	//   ....[33]....
        /*034c*/ 	.word	0x0000f800


	//   ....[34]....
        /*0350*/ 	.word	0x0000f840


	//   ....[35]....
        /*0354*/ 	.word	0x0000f930


	//   ....[36]....
        /*0358*/ 	.word	0x0000f940


	//   ....[37]....
        /*035c*/ 	.word	0x00010890


	//   ....[38]....
        /*0360*/ 	.word	0x000108d0


	//   ....[39]....
        /*0364*/ 	.word	0x00010910


	//   ....[40]....
        /*0368*/ 	.word	0x00010950


	//   ....[41]....
        /*036c*/ 	.word	0x00010970


	//   ....[42]....
        /*0370*/ 	.word	0x000109a0


	//   ....[43]....
        /*0374*/ 	.word	0x00010e60


	//   ....[44]....
        /*0378*/ 	.word	0x00010e70


	//   ....[45]....
        /*037c*/ 	.word	0x00011740


	//   ....[46]....
        /*0380*/ 	.word	0x00012e00


	//   ....[47]....
        /*0384*/ 	.word	0x00012e10


	//   ....[48]....
        /*0388*/ 	.word	0x00012e20


	//   ....[49]....
        /*038c*/ 	.word	0x00012e30


	//   ....[50]....
        /*0390*/ 	.word	0x00012e50


	//   ....[51]....
        /*0394*/ 	.word	0x00012e80


	//   ....[52]....
        /*0398*/ 	.word	0x00012eb0


	//   ....[53]....
        /*039c*/ 	.word	0x00012ee0


	//   ....[54]....
        /*03a0*/ 	.word	0x000137f0


	//   ....[55]....
        /*03a4*/ 	.word	0x00013810


	//   ....[56]....
        /*03a8*/ 	.word	0x00013820


	//   ....[57]....
        /*03ac*/ 	.word	0x000138a0


	//   ....[58]....
        /*03b0*/ 	.word	0x00013940


	//   ....[59]....
        /*03b4*/ 	.word	0x00013950


	//   ....[60]....
        /*03b8*/ 	.word	0x000139f0


	//   ....[61]....
        /*03bc*/ 	.word	0x00013a20


	//   ....[62]....
        /*03c0*/ 	.word	0x00013a80


	//   ....[63]....
        /*03c4*/ 	.word	0x00013a90


	//   ....[64]....
        /*03c8*/ 	.word	0x00013ac0


	//   ....[65]....
        /*03cc*/ 	.word	0x00013b10


	//   ....[66]....
        /*03d0*/ 	.word	0x00014350


	//   ....[67]....
        /*03d4*/ 	.word	0x00014360


	//   ....[68]....
        /*03d8*/ 	.word	0x00014380


	//   ....[69]....
        /*03dc*/ 	.word	0x00014400


	//   ....[70]....
        /*03e0*/ 	.word	0x00014410


	//   ....[71]....
        /*03e4*/ 	.word	0x00014470


	//   ....[72]....
        /*03e8*/ 	.word	0x000144a0


	//   ....[73]....
        /*03ec*/ 	.word	0x000144e0


	//   ....[74]....
        /*03f0*/ 	.word	0x00014700


	//   ....[75]....
        /*03f4*/ 	.word	0x00014720


	//   ....[76]....
        /*03f8*/ 	.word	0x00014740


	//   ....[77]....
        /*03fc*/ 	.word	0x000147c0


	//   ....[78]....
        /*0400*/ 	.word	0x000147e0


	//   ....[79]....
        /*0404*/ 	.word	0x00014860


	//   ....[80]....
        /*0408*/ 	.word	0x00014880


	//   ....[81]....
        /*040c*/ 	.word	0x00014890


	//   ....[82]....
        /*0410*/ 	.word	0x00014dc0


	//   ....[83]....
        /*0414*/ 	.word	0x00014df0


	//   ....[84]....
        /*0418*/ 	.word	0x00014e20


	//   ....[85]....
        /*041c*/ 	.word	0x00014e50


	//   ....[86]....
        /*0420*/ 	.word	0x00014e80


	//   ....[87]....
        /*0424*/ 	.word	0x00014eb0


	//   ....[88]....
        /*0428*/ 	.word	0x00014ed0


	//   ....[89]....
        /*042c*/ 	.word	0x00014f70


	//   ....[90]....
        /*0430*/ 	.word	0x000152f0


	//   ....[91]....
        /*0434*/ 	.word	0x00015930


	//   ....[92]....
        /*0438*/ 	.word	0x00015a20


	//   ....[93]....
        /*043c*/ 	.word	0x00015ac0


	//   ....[94]....
        /*0440*/ 	.word	0x00015b50


	//   ....[95]....
        /*0444*/ 	.word	0x00015c30


	//   ....[96]....
        /*0448*/ 	.word	0x00015ca0


	//   ....[97]....
        /*044c*/ 	.word	0x00015d80


	//   ....[98]....
        /*0450*/ 	.word	0x00015e30


	//   ....[99]....
        /*0454*/ 	.word	0x00015f30


	//   ....[100]....
        /*0458*/ 	.word	0x00015fd0


	//   ....[101]....
        /*045c*/ 	.word	0x00016030


	//   ....[102]....
        /*0460*/ 	.word	0x000160e0


	//   ....[103]....
        /*0464*/ 	.word	0x000161b0


	//   ....[104]....
        /*0468*/ 	.word	0x00016240


	//   ....[105]....
        /*046c*/ 	.word	0x00016310


	//   ....[106]....
        /*0470*/ 	.word	0x00016390


	//   ....[107]....
        /*0474*/ 	.word	0x00016450


	//   ....[108]....
        /*0478*/ 	.word	0x000164f0


	//   ....[109]....
        /*047c*/ 	.word	0x000165c0


	//   ....[110]....
        /*0480*/ 	.word	0x00016630


	//   ....[111]....
        /*0484*/ 	.word	0x000166f0


	//   ....[112]....
        /*0488*/ 	.word	0x00016830


	//   ....[113]....
        /*048c*/ 	.word	0x00016910


	//   ....[114]....
        /*0490*/ 	.word	0x00016990


	//   ....[115]....
        /*0494*/ 	.word	0x00016a70


	//   ....[116]....
        /*0498*/ 	.word	0x00016ad0


	//   ....[117]....
        /*049c*/ 	.word	0x00016ba0


	//   ....[118]....
        /*04a0*/ 	.word	0x00016c00


	//   ....[119]....
        /*04a4*/ 	.word	0x00016ce0


	//   ....[120]....
        /*04a8*/ 	.word	0x00016dd0


	//   ....[121]....
        /*04ac*/ 	.word	0x00016e70


	//   ....[122]....
        /*04b0*/ 	.word	0x00016ed0


	//   ....[123]....
        /*04b4*/ 	.word	0x00016fc0


	//   ....[124]....
        /*04b8*/ 	.word	0x00017020


	//   ....[125]....
        /*04bc*/ 	.word	0x00017110


	//   ....[126]....
        /*04c0*/ 	.word	0x00017170


	//   ....[127]....
        /*04c4*/ 	.word	0x00017230


	//   ....[128]....
        /*04c8*/ 	.word	0x00017370


	//   ....[129]....
        /*04cc*/ 	.word	0x00017420


	//   ....[130]....
        /*04d0*/ 	.word	0x00017510


	//   ....[131]....
        /*04d4*/ 	.word	0x00017620


	//   ....[132]....
        /*04d8*/ 	.word	0x000176a0


	//   ....[133]....
        /*04dc*/ 	.word	0x00017790


	//   ....[134]....
        /*04e0*/ 	.word	0x00017800


	//   ....[135]....
        /*04e4*/ 	.word	0x000178d0


	//   ....[136]....
        /*04e8*/ 	.word	0x000179e0


	//----- nvinfo : EIATTR_REG_RECONFIG
	.align		4
.L_1197:
        /*04ec*/ 	.byte	0x01, 0x54
	.zero		2


	//----- nvinfo : EIATTR_SYSCALL_OFFSETS
	.align		4
        /*04f0*/ 	.byte	0x04, 0x46
        /*04f2*/ 	.short	(.L_1199 - .L_1198)


	//   ....[0]....
.L_1198:
        /*04f4*/ 	.word	0x00001740


	//   ....[1]....
        /*04f8*/ 	.word	0x00012300


	//   ....[2]....
        /*04fc*/ 	.word	0x00012440


	//   ....[3]....
        /*0500*/ 	.word	0x00012530


	//   ....[4]....
        /*0504*/ 	.word	0x00013320


	//----- nvinfo : EIATTR_MBARRIER_INSTR_OFFSETS
	.align		4
.L_1199:
        /*0508*/ 	.byte	0x04, 0x39
        /*050a*/ 	.short	(.L_1201 - .L_1200)


	//   ....[0]....
.L_1200:
        /*050c*/ 	.word	0x00000180
        /*0510*/ 	.word	0x000000ff
        /*0514*/ 	.word	0x0002d800
        /*0518*/ 	.short	0x0100
        /*051a*/ 	.byte	0x08
	.zero		1


	//   ....[1]....
        /*051c*/ 	.word	0x00000190
        /*0520*/ 	.word	0x000000ff
        /*0524*/ 	.word	0x0002d820
        /*0528*/ 	.short	0x0100
        /*052a*/ 	.byte	0x08
	.zero		1


	//   ....[2]....
        /*052c*/ 	.word	0x00000280
        /*0530*/ 	.word	0x000000ff
        /*0534*/ 	.word	0x0002d830
        /*0538*/ 	.short	0x0100
        /*053a*/ 	.byte	0x08
	.zero		1


	//   ....[3]....
        /*053c*/ 	.word	0x00000290
        /*0540*/ 	.word	0x000000ff
        /*0544*/ 	.word	0x0002d840
        /*0548*/ 	.short	0x0100
        /*054a*/ 	.byte	0x08
	.zero		1


	//   ....[4]....
        /*054c*/ 	.word	0x000002a0
        /*0550*/ 	.word	0x000000ff
        /*0554*/ 	.word	0x0002d838
        /*0558*/ 	.short	0x0100
        /*055a*/ 	.byte	0x08
	.zero		1


	//   ....[5]....
        /*055c*/ 	.word	0x000002b0
        /*0560*/ 	.word	0x000000ff
        /*0564*/ 	.word	0x0002d848
        /*0568*/ 	.short	0x0100
        /*056a*/ 	.byte	0x08
	.zero		1


	//   ....[6]....
        /*056c*/ 	.word	0x000003e0
        /*0570*/ 	.word	0x000000ff
        /*0574*/ 	.word	0x0002d850
        /*0578*/ 	.short	0x0100
        /*057a*/ 	.byte	0x08
	.zero		1


	//   ....[7]....
        /*057c*/ 	.word	0x000003f0
        /*0580*/ 	.word	0x000000ff
        /*0584*/ 	.word	0x0002d860
        /*0588*/ 	.short	0x0100
        /*058a*/ 	.byte	0x08
	.zero		1


	//   ....[8]....
        /*058c*/ 	.word	0x00000400
        /*0590*/ 	.word	0x000000ff
        /*0594*/ 	.word	0x0002d858
        /*0598*/ 	.short	0x0100
        /*059a*/ 	.byte	0x08
	.zero		1


	//   ....[9]....
        /*059c*/ 	.word	0x00000410
        /*05a0*/ 	.word	0x000000ff
        /*05a4*/ 	.word	0x0002d868
        /*05a8*/ 	.short	0x0100
        /*05aa*/ 	.byte	0x08
	.zero		1


	//   ....[10]....
        /*05ac*/ 	.word	0x00000500
        /*05b0*/ 	.word	0x000000ff
        /*05b4*/ 	.word	0x0002d870
        /*05b8*/ 	.short	0x0100
        /*05ba*/ 	.byte	0x06
	.zero		1


	//   ....[11]....
        /*05bc*/ 	.word	0x00000510
        /*05c0*/ 	.word	0x000000ff
        /*05c4*/ 	.word	0x0002d880
        /*05c8*/ 	.short	0x0100
        /*05ca*/ 	.byte	0x06
	.zero		1


	//   ....[12]....
        /*05cc*/ 	.word	0x00000520
        /*05d0*/ 	.word	0x000000ff
        /*05d4*/ 	.word	0x0002d878
        /*05d8*/ 	.short	0x0100
        /*05da*/ 	.byte	0x06
	.zero		1


	//   ....[13]....
        /*05dc*/ 	.word	0x00000530
        /*05e0*/ 	.word	0x000000ff
        /*05e4*/ 	.word	0x0002d888
        /*05e8*/ 	.short	0x0100
        /*05ea*/ 	.byte	0x06
	.zero		1


	//   ....[14]....
        /*05ec*/ 	.word	0x00000660
        /*05f0*/ 	.word	0x000000ff
        /*05f4*/ 	.word	0x0002d890
        /*05f8*/ 	.short	0x0100
        /*05fa*/ 	.byte	0x08
	.zero		1


	//   ....[15]....
        /*05fc*/ 	.word	0x00000670
        /*0600*/ 	.word	0x000000ff
        /*0604*/ 	.word	0x0002d8a0
        /*0608*/ 	.short	0x0100
        /*060a*/ 	.byte	0x08
	.zero		1


	//   ....[16]....
        /*060c*/ 	.word	0x00000680
        /*0610*/ 	.word	0x000000ff
        /*0614*/ 	.word	0x0002d898
        /*0618*/ 	.short	0x0100
        /*061a*/ 	.byte	0x08
	.zero		1


	//   ....[17]....
        /*061c*/ 	.word	0x00000690
        /*0620*/ 	.word	0x000000ff
        /*0624*/ 	.word	0x0002d8a8
        /*0628*/ 	.short	0x0100
        /*062a*/ 	.byte	0x08
	.zero		1


	//   ....[18]....
        /*062c*/ 	.word	0x000007d0
        /*0630*/ 	.word	0x000000ff
        /*0634*/ 	.word	0x0002d8b0
        /*0638*/ 	.short	0x0100
        /*063a*/ 	.byte	0x08
	.zero		1


	//   ....[19]....
        /*063c*/ 	.word	0x000007e0
        /*0640*/ 	.word	0x000000ff
        /*0644*/ 	.word	0x0002d8c0
        /*0648*/ 	.short	0x0100
        /*064a*/ 	.byte	0x08
	.zero		1


	//   ....[20]....
        /*064c*/ 	.word	0x000007f0
        /*0650*/ 	.word	0x000000ff
        /*0654*/ 	.word	0x0002d8b8
        /*0658*/ 	.short	0x0100
        /*065a*/ 	.byte	0x08
	.zero		1


	//   ....[21]....
        /*065c*/ 	.word	0x00000800
        /*0660*/ 	.word	0x000000ff
        /*0664*/ 	.word	0x0002d8c8
        /*0668*/ 	.short	0x0100
        /*066a*/ 	.byte	0x08
	.zero		1


	//   ....[22]....
        /*066c*/ 	.word	0x00001760
        /*0670*/ 	.word	0x000000ff
        /*0674*/ 	.word	0x0002d800
        /*0678*/ 	.short	0x010a
        /*067a*/ 	.byte	0x26
	.zero		1


	//   ....[23]....
        /*067c*/ 	.word	0x000017f0
        /*0680*/ 	.word	0x000000ff
        /*0684*/ 	.word	0x0002d830
        /*0688*/ 	.short	0x010a
        /*068a*/ 	.byte	0x26
	.zero		1


	//   ....[24]....
        /*068c*/ 	.word	0x00001850
        /*0690*/ 	.word	0x000000ff
        /*0694*/ 	.word	0x0002d830
        /*0698*/ 	.short	0x010a
        /*069a*/ 	.byte	0x26
	.zero		1


	//   ....[25]....
        /*069c*/ 	.word	0x000022d0
        /*06a0*/ 	.word	0x000000ff
        /*06a4*/ 	.word	0x00000000
        /*06a8*/ 	.short	0x0101
        /*06aa*/ 	.byte	0x04
	.zero		1


	//   ....[26]....
        /*06ac*/ 	.word	0x000055a0
        /*06b0*/ 	.word	0x000000ff
        /*06b4*/ 	.word	0x0002d830
        /*06b8*/ 	.short	0x010a
        /*06ba*/ 	.byte	0x04
	.zero		1


	//   ....[27]....
        /*06bc*/ 	.word	0x000055e0
        /*06c0*/ 	.word	0x000000ff
        /*06c4*/ 	.word	0x0002d830
        /*06c8*/ 	.short	0x010a
        /*06ca*/ 	.byte	0x04
	.zero		1


	//   ....[28]....
        /*06cc*/ 	.word	0x000058d0
        /*06d0*/ 	.word	0x000000ff
        /*06d4*/ 	.word	0x0002d850
        /*06d8*/ 	.short	0x010a
        /*06da*/ 	.byte	0x0a
	.zero		1


	//   ....[29]....
        /*06dc*/ 	.word	0x00005910
        /*06e0*/ 	.word	0x000000ff
        /*06e4*/ 	.word	0x0002d850
        /*06e8*/ 	.short	0x010a
        /*06ea*/ 	.byte	0x0a
	.zero		1


	//   ....[30]....
        /*06ec*/ 	.word	0x00006340
        /*06f0*/ 	.word	0x000000ff
        /*06f4*/ 	.word	0x00000000
        /*06f8*/ 	.short	0x0101
        /*06fa*/ 	.byte	0x0a
	.zero		1


	//   ....[31]....
        /*06fc*/ 	.word	0x00008a70
        /*0700*/ 	.word	0x000000ff
        /*0704*/ 	.word	0x00000000
        /*0708*/ 	.short	0x0101
        /*070a*/ 	.byte	0x06
	.zero		1


	//   ....[32]....
        /*070c*/ 	.word	0x00009320
        /*0710*/ 	.word	0x000000ff
        /*0714*/ 	.word	0x0002d830
        /*0718*/ 	.short	0x010a
        /*071a*/ 	.byte	0x04
	.zero		1


	//   ....[33]....
        /*071c*/ 	.word	0x00009360
        /*0720*/ 	.word	0x000000ff
        /*0724*/ 	.word	0x0002d830
        /*0728*/ 	.short	0x010a
        /*072a*/ 	.byte	0x04
	.zero		1


	//   ....[34]....
        /*072c*/ 	.word	0x00009680
        /*0730*/ 	.word	0x000000ff
        /*0734*/ 	.word	0x0002d850
        /*0738*/ 	.short	0x010a
        /*073a*/ 	.byte	0x0e
	.zero		1


	//   ....[35]....
        /*073c*/ 	.word	0x000096c0
        /*0740*/ 	.word	0x000000ff
        /*0744*/ 	.word	0x0002d850
        /*0748*/ 	.short	0x010a
        /*074a*/ 	.byte	0x0e
	.zero		1


	//   ....[36]....
        /*074c*/ 	.word	0x0000a0b0
        /*0750*/ 	.word	0x000000ff
        /*0754*/ 	.word	0x00000000
        /*0758*/ 	.short	0x0101
        /*075a*/ 	.byte	0x0e
	.zero		1


	//   ....[37]....
        /*075c*/ 	.word	0x0000b6e0
        /*0760*/ 	.word	0x000000ff
        /*0764*/ 	.word	0x00000000
        /*0768*/ 	.short	0x0101
        /*076a*/ 	.byte	0x07
	.zero		1


	//   ....[38]....
        /*076c*/ 	.word	0x0000be40
        /*0770*/ 	.word	0x000000ff
        /*0774*/ 	.word	0x0002d830
        /*0778*/ 	.short	0x010a
        /*077a*/ 	.byte	0x0a
	.zero		1


	//   ....[39]....
        /*077c*/ 	.word	0x0000be80
        /*0780*/ 	.word	0x000000ff
        /*0784*/ 	.word	0x0002d830
        /*0788*/ 	.short	0x010a
        /*078a*/ 	.byte	0x0a
	.zero		1


	//   ....[40]....
        /*078c*/ 	.word	0x0000c120
        /*0790*/ 	.word	0x000000ff
        /*0794*/ 	.word	0x0002d850
        /*0798*/ 	.short	0x010a
        /*079a*/ 	.byte	0x0a
	.zero		1


	//   ....[41]....
        /*079c*/ 	.word	0x0000c160
        /*07a0*/ 	.word	0x000000ff
        /*07a4*/ 	.word	0x0002d850
        /*07a8*/ 	.short	0x010a
        /*07aa*/ 	.byte	0x0a
	.zero		1


	//   ....[42]....
        /*07ac*/ 	.word	0x0000ca80
        /*07b0*/ 	.word	0x000000ff
        /*07b4*/ 	.word	0x00000000
        /*07b8*/ 	.short	0x0101
        /*07ba*/ 	.byte	0x0a
	.zero		1


	//   ....[43]....
        /*07bc*/ 	.word	0x0000f250
        /*07c0*/ 	.word	0x000000ff
        /*07c4*/ 	.word	0x00000000
        /*07c8*/ 	.short	0x0101
        /*07ca*/ 	.byte	0x07
	.zero		1


	//   ....[44]....
        /*07cc*/ 	.word	0x0000f750
        /*07d0*/ 	.word	0x000000ff
        /*07d4*/ 	.word	0x0002d850
        /*07d8*/ 	.short	0x010a
        /*07da*/ 	.byte	0x06
	.zero		1


	//   ....[45]....
        /*07dc*/ 	.word	0x0000f790
        /*07e0*/ 	.word	0x000000ff
        /*07e4*/ 	.word	0x0002d850
        /*07e8*/ 	.short	0x010a
        /*07ea*/ 	.byte	0x06
	.zero		1


	//   ....[46]....
        /*07ec*/ 	.word	0x0000ff70
        /*07f0*/ 	.word	0x000000ff
        /*07f4*/ 	.word	0x00000000
        /*07f8*/ 	.short	0x0101
        /*07fa*/ 	.byte	0x06
	.zero		1


	//   ....[47]....
        /*07fc*/ 	.word	0x00010990
        /*0800*/ 	.word	0x000000ff
        /*0804*/ 	.word	0x00000000
        /*0808*/ 	.short	0x0101
        /*080a*/ 	.byte	0x04
	.zero		1


	//   ....[48]....
        /*080c*/ 	.word	0x00012a20
        /*0810*/ 	.word	0x000000ff
        /*0814*/ 	.word	0x0002d840
        /*0818*/ 	.short	0x010a
        /*081a*/ 	.byte	0x2f
	.zero		1


	//   ....[49]....
        /*081c*/ 	.word	0x000130e0
        /*0820*/ 	.word	0x000000ff
        /*0824*/ 	.word	0x0002d830
        /*0828*/ 	.short	0x0107
        /*082a*/ 	.byte	0x2f
	.zero		1


	//   ....[50]....
        /*082c*/ 	.word	0x00013150
        /*0830*/ 	.word	0x000000ff
        /*0834*/ 	.word	0x0002d830
        /*0838*/ 	.short	0x0101
        /*083a*/ 	.byte	0x2f
	.zero		1


	//   ....[51]....
        /*083c*/ 	.word	0x00013c60
        /*0840*/ 	.word	0x000000ff
        /*0844*/ 	.word	0x0002d800
        /*0848*/ 	.short	0x0107
        /*084a*/ 	.byte	0x2f
	.zero		1


	//   ....[52]....
        /*084c*/ 	.word	0x00013cc0
        /*0850*/ 	.word	0x000000ff
        /*0854*/ 	.word	0x0002d800
        /*0858*/ 	.short	0x0101
        /*085a*/ 	.byte	0x2f
	.zero		1


	//   ....[53]....
        /*085c*/ 	.word	0x00013cf0
        /*0860*/ 	.word	0x000000ff
        /*0864*/ 	.word	0x0002d820
        /*0868*/ 	.short	0x010a
        /*086a*/ 	.byte	0x2f
	.zero		1


	//   ....[54]....
        /*086c*/ 	.word	0x00014120
        /*0870*/ 	.word	0x00000007
        /*0874*/ 	.word	0x0002d840
        /*0878*/ 	.short	0x010a
        /*087a*/ 	.byte	0x3f
	.zero		1


	//   ....[55]....
        /*087c*/ 	.word	0x00014590
        /*0880*/ 	.word	0x00000007
        /*0884*/ 	.word	0x0002d830
        /*0888*/ 	.short	0x0107
        /*088a*/ 	.byte	0x3f
	.zero		1


	//   ....[56]....
        /*088c*/ 	.word	0x00014640
        /*0890*/ 	.word	0x00000007
        /*0894*/ 	.word	0x0002d830
        /*0898*/ 	.short	0x0101
        /*089a*/ 	.byte	0x3f
	.zero		1


	//   ....[57]....
        /*089c*/ 	.word	0x000146a0
        /*08a0*/ 	.word	0x00000007
        /*08a4*/ 	.word	0x0002d860
        /*08a8*/ 	.short	0x010a
        /*08aa*/ 	.byte	0x3f
	.zero		1


	//   ....[58]....
        /*08ac*/ 	.word	0x00014a00
        /*08b0*/ 	.word	0x00000007
        /*08b4*/ 	.word	0x0002d850
        /*08b8*/ 	.short	0x0107
        /*08ba*/ 	.byte	0x3f
	.zero		1


	//   ....[59]....
        /*08bc*/ 	.word	0x00014b50
        /*08c0*/ 	.word	0x00000007
        /*08c4*/ 	.word	0x0002d850
        /*08c8*/ 	.short	0x0101
        /*08ca*/ 	.byte	0x3f
	.zero		1


	//   ....[60]....
        /*08cc*/ 	.word	0x00014cf0
        /*08d0*/ 	.word	0x00000000
        /*08d4*/ 	.word	0x0002d860
        /*08d8*/ 	.short	0x010a
        /*08da*/ 	.byte	0x3f
	.zero		1


	//   ....[61]....
        /*08dc*/ 	.word	0x00015130
        /*08e0*/ 	.word	0x00000000
        /*08e4*/ 	.word	0x0002d850
        /*08e8*/ 	.short	0x0107
        /*08ea*/ 	.byte	0x3f
	.zero		1


	//   ....[62]....
        /*08ec*/ 	.word	0x000151f0
        /*08f0*/ 	.word	0x00000000
        /*08f4*/ 	.word	0x0002d850
        /*08f8*/ 	.short	0x0101
        /*08fa*/ 	.byte	0x3f
	.zero		1


	//   ....[63]....
        /*08fc*/ 	.word	0x00015280
        /*0900*/ 	.word	0x00000007
        /*0904*/ 	.word	0x0002d820
        /*0908*/ 	.short	0x010a
        /*090a*/ 	.byte	0x3f
	.zero		1


	//   ....[64]....
        /*090c*/ 	.word	0x00015400
        /*0910*/ 	.word	0x00000005
        /*0914*/ 	.word	0x0002d840
        /*0918*/ 	.short	0x010a
        /*091a*/ 	.byte	0x3f
	.zero		1


	//   ....[65]....
        /*091c*/ 	.word	0x000154a0
        /*0920*/ 	.word	0x00000003
        /*0924*/ 	.word	0x0002d840
        /*0928*/ 	.short	0x010a
        /*092a*/ 	.byte	0x3f
	.zero		1


	//   ....[66]....
        /*092c*/ 	.word	0x000154e0
        /*0930*/ 	.word	0x00000005
        /*0934*/ 	.word	0x0002d860
        /*0938*/ 	.short	0x010a
        /*093a*/ 	.byte	0x3f
	.zero		1


	//   ....[67]....
        /*093c*/ 	.word	0x00015520
        /*0940*/ 	.word	0x00000003
        /*0944*/ 	.word	0x0002d860
        /*0948*/ 	.short	0x010a
        /*094a*/ 	.byte	0x3f
	.zero		1


	//   ....[68]....
        /*094c*/ 	.word	0x00015590
        /*0950*/ 	.word	0x00000003
        /*0954*/ 	.word	0x0002d800
        /*0958*/ 	.short	0x010a
        /*095a*/ 	.byte	0x3f
	.zero		1


	//   ....[69]....
        /*095c*/ 	.word	0x000155f0
        /*0960*/ 	.word	0x00000003
        /*0964*/ 	.word	0x0002d830
        /*0968*/ 	.short	0x010a
        /*096a*/ 	.byte	0x3f
	.zero		1


	//   ....[70]....
        /*096c*/ 	.word	0x00015650
        /*0970*/ 	.word	0x0000000e
        /*0974*/ 	.word	0x0002d830
        /*0978*/ 	.short	0x010a
        /*097a*/ 	.byte	0x3f
	.zero		1


	//   ....[71]....
        /*097c*/ 	.word	0x000156b0
        /*0980*/ 	.word	0x0000000e
        /*0984*/ 	.word	0x0002d850
        /*0988*/ 	.short	0x010a
        /*098a*/ 	.byte	0x3f
	.zero		1


	//   ....[72]....
        /*098c*/ 	.word	0x00015710
        /*0990*/ 	.word	0x0000000e
        /*0994*/ 	.word	0x0002d830
        /*0998*/ 	.short	0x010a
        /*099a*/ 	.byte	0x3f
	.zero		1


	//   ....[73]....
        /*099c*/ 	.word	0x00015770
        /*09a0*/ 	.word	0x0000000e
        /*09a4*/ 	.word	0x0002d850
        /*09a8*/ 	.short	0x010a
        /*09aa*/ 	.byte	0x3f
	.zero		1


	//   ....[74]....
        /*09ac*/ 	.word	0x000157d0
        /*09b0*/ 	.word	0x0000000e
        /*09b4*/ 	.word	0x0002d830
        /*09b8*/ 	.short	0x010a
        /*09ba*/ 	.byte	0x3f
	.zero		1


	//   ....[75]....
        /*09bc*/ 	.word	0x00015830
        /*09c0*/ 	.word	0x0000000e
        /*09c4*/ 	.word	0x0002d850
        /*09c8*/ 	.short	0x010a
        /*09ca*/ 	.byte	0x3f
	.zero		1


	//   ....[76]....
        /*09cc*/ 	.word	0x00015890
        /*09d0*/ 	.word	0x00000003
        /*09d4*/ 	.word	0x0002d850
        /*09d8*/ 	.short	0x010a
        /*09da*/ 	.byte	0x3f
	.zero		1


	//   ....[77]....
        /*09dc*/ 	.word	0x00015970
        /*09e0*/ 	.word	0x00000003
        /*09e4*/ 	.word	0x0002d840
        /*09e8*/ 	.short	0x010a
        /*09ea*/ 	.byte	0x3f
	.zero		1


	//   ....[78]....
        /*09ec*/ 	.word	0x00016730
        /*09f0*/ 	.word	0x00000003
        /*09f4*/ 	.word	0x0002d820
        /*09f8*/ 	.short	0x010a
        /*09fa*/ 	.byte	0x3f
	.zero		1


	//   ....[79]....
        /*09fc*/ 	.word	0x00016780
        /*0a00*/ 	.word	0x00000007
        /*0a04*/ 	.word	0x0002d840
        /*0a08*/ 	.short	0x010a
        /*0a0a*/ 	.byte	0x3f
	.zero		1


	//   ....[80]....
        /*0a0c*/ 	.word	0x00016d20
        /*0a10*/ 	.word	0x00000007
        /*0a14*/ 	.word	0x0002d860
        /*0a18*/ 	.short	0x010a
        /*0a1a*/ 	.byte	0x3f
	.zero		1


	//   ....[81]....
        /*0a1c*/ 	.word	0x000172c0
        /*0a20*/ 	.word	0x00000000
        /*0a24*/ 	.word	0x0002d860
        /*0a28*/ 	.short	0x010a
        /*0a2a*/ 	.byte	0x3f
	.zero		1


	//   ....[82]....
        /*0a2c*/ 	.word	0x00017900
        /*0a30*/ 	.word	0x00000007
        /*0a34*/ 	.word	0x0002d820
        /*0a38*/ 	.short	0x010a
        /*0a3a*/ 	.byte	0x3f
	.zero		1


	//   ....[83]....
        /*0a3c*/ 	.word	0x00017aa0
        /*0a40*/ 	.word	0x00000005
        /*0a44*/ 	.word	0x0002d840
        /*0a48*/ 	.short	0x010a
        /*0a4a*/ 	.byte	0x3f
	.zero		1


	//   ....[84]....
        /*0a4c*/ 	.word	0x00017af0
        /*0a50*/ 	.word	0x00000003
        /*0a54*/ 	.word	0x0002d840
        /*0a58*/ 	.short	0x010a
        /*0a5a*/ 	.byte	0x3f
	.zero		1


	//   ....[85]....
        /*0a5c*/ 	.word	0x00017b40
        /*0a60*/ 	.word	0x00000005
        /*0a64*/ 	.word	0x0002d860
        /*0a68*/ 	.short	0x010a
        /*0a6a*/ 	.byte	0x3f
	.zero		1


	//----- nvinfo : EIATTR_NUM_MBARRIERS
	.align		4
.L_1201:
        /*0a6c*/ 	.byte	0x03, 0x38
        /*0a6e*/ 	.short	0x0016


	//----- nvinfo : EIATTR_EXIT_INSTR_OFFSETS
	.align		4
        /*0a70*/ 	.byte	0x04, 0x1c
        /*0a72*/ 	.short	(.L_1203 - .L_1202)


	//   ....[0]....
.L_1202:
        /*0a74*/ 	.word	0x00015570


	//----- nvinfo : EIATTR_MAX_THREADS
	.align		4
.L_1203:
        /*0a78*/ 	.byte	0x04, 0x05
        /*0a7a*/ 	.short	(.L_1205 - .L_1204)
.L_1204:
        /*0a7c*/ 	.word	0x00000200
        /*0a80*/ 	.word	0x00000001
        /*0a84*/ 	.word	0x00000001


	//----- nvinfo : EIATTR_CRS_STACK_SIZE
	.align		4
.L_1205:
        /*0a88*/ 	.byte	0x04, 0x1e
        /*0a8a*/ 	.short	(.L_1207 - .L_1206)
.L_1206:
        /*0a8c*/ 	.word	0x00000000


	//----- nvinfo : EIATTR_CBANK_PARAM_SIZE
	.align		4
.L_1207:
        /*0a90*/ 	.byte	0x03, 0x19
        /*0a92*/ 	.short	0x0a70


	//----- nvinfo : EIATTR_PARAM_CBANK
	.align		4
        /*0a94*/ 	.byte	0x04, 0x0a
        /*0a96*/ 	.short	(.L_1209 - .L_1208)
	.align		4
.L_1208:
        /*0a98*/ 	.word	index@(.nv.constant0._ZN7cutlass13device_kernelIN5flash11enable_sm90INS1_16FlashAttnFwdSm90INS1_25CollectiveMainloopFwdSm90ILi2EN4cute5tupleIJNS5_1CILi1EEES8_S8_EEENS6_IJNS7_ILi192EEENS7_ILi128EEENS7_ILi96EEEEEELi96ENS_6half_tEfNS_4arch4Sm90ELb0ELb1ELb1ELb0ELb1ELb0ELb0ELb0ELb1ELb1ELb1ELb0EEENS1_21CollectiveEpilogueFwdINS6_IJSA_SC_SB_EEES9_SE_SG_Li384ELb0ELb1ELb1ELb0EEENS1_19SingleTileSchedulerILb0ELb1ELb1ELi192EEEEEEEEEvNT_6ParamsE)
        /*0a9c*/ 	.short	0x0210
        /*0a9e*/ 	.short	0x0a70


	//----- nvinfo : EIATTR_SW_WAR
	.align		4
.L_1209:
        /*0aa0*/ 	.byte	0x04, 0x36
        /*0aa2*/ 	.short	(.L_1211 - .L_1210)
.L_1210:
        /*0aa4*/ 	.word	0x00000008
.L_1211:


//--------------------- .nv.info._ZN7cutlass13device_kernelIN5flash11enable_sm90INS1_16FlashAttnFwdSm90INS1_25CollectiveMainloopFwdSm90ILi2EN4cute5tupleIJNS5_1CILi1EEES8_S8_EEENS6_IJNS7_ILi192EEENS7_ILi128EEENS7_ILi96EEEEEELi96ENS_6half_tEfNS_4arch4Sm90ELb0ELb1ELb1ELb1ELb1ELb0ELb0ELb0ELb1ELb1ELb1ELb0EEENS1_21CollectiveEpilogueFwdINS6_IJSA_SC_SB_EEES9_SE_SG_Li384ELb1ELb1ELb1ELb0EEENS1_36VarlenDynamicPersistentTileSchedulerILi192ELi128ELi384ELi128ELb1ELb1ELb1ELb1ELb0ELb1EEEEEEEEEvNT_6ParamsE --------------------------
	.section	.nv.info._ZN7cutlass13device_kernelIN5flash11enable_sm90INS1_16FlashAttnFwdSm90INS1_25CollectiveMainloopFwdSm90ILi2EN4cute5tupleIJNS5_1CILi1EEES8_S8_EEENS6_IJNS7_ILi192EEENS7_ILi128EEENS7_ILi96EEEEEELi96ENS_6half_tEfNS_4arch4Sm90ELb0ELb1ELb1ELb1ELb1ELb0ELb0ELb0ELb1ELb1ELb1ELb0EEENS1_21CollectiveEpilogueFwdINS6_IJSA_SC_SB_EEES9_SE_SG_Li384ELb1ELb1ELb1ELb0EEENS1_36VarlenDynamicPersistentTileSchedulerILi192ELi128ELi384ELi128ELb1ELb1ELb1ELb1ELb0ELb1EEEEEEEEEvNT_6ParamsE,"",@"SHT_CUDA_INFO"
	.sectionflags	@""
	.align	4


	//----- nvinfo : EIATTR_CUDA_API_VERSION
	.align		4
        /*0000*/ 	.byte	0x04, 0x37
        /*0002*/ 	.short	(.L_1213 - .L_1212)
.L_1212:
        /*0004*/ 	.word	0x00000082


	//----- nvinfo : EIATTR_KPARAM_INFO
	.align		4
.L_1213:
        /*0008*/ 	.byte	0x04, 0x17
        /*000a*/ 	.short	(.L_1215 - .L_1214)
.L_1214:
        /*000c*/ 	.word	0x00000000
        /*0010*/ 	.short	0x0000
        /*0012*/ 	.short	0x0070
        /*0014*/ 	.byte	0x00, 0xf0, 0x01, 0x2a


	//----- nvinfo : EIATTR_SPARSE_MMA_MASK
	.align		4
.L_1215:
        /*0018*/ 	.byte	0x03, 0x50
        /*001a*/ 	.short	0x0000


	//----- nvinfo : EIATTR_MAXREG_COUNT
	.align		4
        /*001c*/ 	.byte	0x03, 0x1b
        /*001e*/ 	.short	0x0080


	//----- nvinfo : EIATTR_NUM_BARRIERS
	.align		4
        /*0020*/ 	.byte	0x02, 0x4c
        /*0022*/ 	.byte	0x10
	.zero		1


	//----- nvinfo : EIATTR_EXTERNS
	.align		4
        /*0024*/ 	.byte	0x04, 0x0f
        /*0026*/ 	.short	(.L_1217 - .L_1216)


	//   ....[0]....
	.align		4
.L_1216:
        /*0028*/ 	.word	index@(__assertfail)


	//----- nvinfo : EIATTR_ANNOTATIONS
	.align		4
.L_1217:
        /*002c*/ 	.byte	0x04, 0x55
        /*002e*/ 	.short	(.L_1219 - .L_1218)


	//   ....[0]....
.L_1218:
        /* <DEDUP_REMOVED lines=20> */


	//----- nvinfo : EIATTR_MERCURY_ISA_VERSION
	.align		4
.L_1219:
        /*0160*/ 	.byte	0x03, 0x5f
        /*0162*/ 	.short	0x0101


	//----- nvinfo : EIATTR_UNUSED_LOAD_BYTE_OFFSET
	.align		4
        /*0164*/ 	.byte	0x04, 0x44
        /*0166*/ 	.short	(.L_1221 - .L_1220)


	//   ....[0]....
.L_1220:
        /*0168*/ 	.word	0x00000980
        /*016c*/ 	.word	0x0000fff0


	//   ....[1]....
        /*0170*/ 	.word	0x00010c30
        /*0174*/ 	.word	0x0000fff0


	//----- nvinfo : EIATTR_INT_WARP_WIDE_INSTR_OFFSETS
	.align		4
.L_1221:
        /*0178*/ 	.byte	0x04, 0x31
        /*017a*/ 	.short	(.L_1223 - .L_1222)


	//   ....[0]....
.L_1222:
        /*017c*/ 	.word	0x000000c0


	//   ....[1]....
        /*0180*/ 	.word	0x000000d0


	//   ....[2]....
        /*0184*/ 	.word	0x00000170


	//   ....[3]....
        /*0188*/ 	.word	0x00015160


	//   ....[4]....
        /*018c*/ 	.word	0x000151f0


	//   ....[5]....
        /*0190*/ 	.word	0x00017e90


	//   ....[6]....
        /*0194*/ 	.word	0x00017f20


	//----- nvinfo : EIATTR_COOP_GROUP_MASK_REGIDS
	.align		4
.L_1223:
        /*0198*/ 	.byte	0x04, 0x29
        /*019a*/ 	.short	(.L_1225 - .L_1224)


	//   ....[0]....
.L_1224:
        /*019c*/ 	.word	0xffffffff


	//   ....[1]....
        /*01a0*/ 	.word	0xffffffff


	//   ....[2]....
        /*01a4*/ 	.word	0xffffffff


	//   ....[3]....
        /*01a8*/ 	.word	0xffffffff


	//   ....[4]....
        /*01ac*/ 	.word	0xffffffff


	//   ....[5]....
        /*01b0*/ 	.word	0xffffffff


	//   ....[6]....
        /*01b4*/ 	.word	0xffffffff


	//   ....[7]....
        /*01b8*/ 	.word	0xffffffff


	//   ....[8]....
        /*01bc*/ 	.word	0xffffffff


	//   ....[9]....
        /*01c0*/ 	.word	0xffffffff


	//   ....[10]....
        /*01c4*/ 	.word	0xffffffff


	//   ....[11]....
        /*01c8*/ 	.word	0xffffffff


	//   ....[12]....
        /*01cc*/ 	.word	0xffffffff


	//   ....[13]....
        /*01d0*/ 	.word	0xffffffff


	//   ....[14]....
        /*01d4*/ 	.word	0xffffffff


	//   ....[15]....
        /*01d8*/ 	.word	0xffffffff


	//   ....[16]....
        /*01dc*/ 	.word	0xffffffff


	//   ....[17]....
        /*01e0*/ 	.word	0xffffffff


	//   ....[18]....
        /*01e4*/ 	.word	0xffffffff


	//   ....[19]....
        /*01e8*/ 	.word	0xffffffff


	//   ....[20]....
        /*01ec*/ 	.word	0xffffffff


	//   ....[21]....
        /*01f0*/ 	.word	0xffffffff


	//   ....[22]....
        /*01f4*/ 	.word	0xffffffff


	//   ....[23]....
        /*01f8*/ 	.word	0xffffffff


	//   ....[24]....
        /*01fc*/ 	.word	0xffffffff


	//   ....[25]....
        /*0200*/ 	.word	0xffffffff


	//   ....[26]....
        /*0204*/ 	.word	0xffffffff


	//   ....[27]....
        /*0208*/ 	.word	0xffffffff


	//   ....[28]....
        /*020c*/ 	.word	0xffffffff


	//   ....[29]....
        /*0210*/ 	.word	0xffffffff


	//   ....[30]....
        /*0214*/ 	.word	0xffffffff


	//   ....[31]....
        /*0218*/ 	.word	0xffffffff


	//   ....[32]....
        /*021c*/ 	.word	0xffffffff


	//   ....[33]....
        /*0220*/ 	.word	0xffffffff


	//   ....[34]....
        /*0224*/ 	.word	0xffffffff


	//   ....[35]....
        /*0228*/ 	.word	0xffffffff


	//   ....[36]....
        /*022c*/ 	.word	0xffffffff


	//   ....[37]....
        /*0230*/ 	.word	0xffffffff


	//   ....[38]....
        /*0234*/ 	.word	0xffffffff


	//   ....[39]....
        /*0238*/ 	.word	0xffffffff


	//   ....[40]....
        /*023c*/ 	.word	0xffffffff


	//   ....[41]....
        /*0240*/ 	.word	0xffffffff


	//   ....[42]....
        /*0244*/ 	.word	0xffffffff


	//   ....[43]....
        /*0248*/ 	.word	0xffffffff


	//   ....[44]....
        /*024c*/ 	.word	0xffffffff


	//   ....[45]....
        /*0250*/ 	.word	0xffffffff


	//   ....[46]....
        /*0254*/ 	.word	0xffffffff


	//   ....[47]....
        /*0258*/ 	.word	0xffffffff


	//   ....[48]....
        /*025c*/ 	.word	0xffffffff


	//   ....[49]....
        /*0260*/ 	.word	0xffffffff


	//   ....[50]....
        /*0264*/ 	.word	0xffffffff


	//   ....[51]....
        /*0268*/ 	.word	0xffffffff


	//   ....[52]....
        /*026c*/ 	.word	0xffffffff


	//   ....[53]....
        /*0270*/ 	.word	0xffffffff


	//   ....[54]....
        /*0274*/ 	.word	0xffffffff


	//   ....[55]....
        /*0278*/ 	.word	0xffffffff


	//   ....[56]....
        /*027c*/ 	.word	0xffffffff


	//   ....[57]....
        /*0280*/ 	.word	0xffffffff


	//   ....[58]....
        /*0284*/ 	.word	0xffffffff


	//   ....[59]....
        /*0288*/ 	.word	0xffffffff


	//   ....[60]....
        /*028c*/ 	.word	0xffffffff


	//   ....[61]....
        /*0290*/ 	.word	0xffffffff


	//   ....[62]....
        /*0294*/ 	.word	0xffffffff


	//   ....[63]....
        /*0298*/ 	.word	0xffffffff


	//   ....[64]....
        /*029c*/ 	.word	0xffffffff


	//   ....[65]....
        /*02a0*/ 	.word	0xffffffff


	//   ....[66]....
        /*02a4*/ 	.word	0xffffffff


	//   ....[67]....
        /*02a8*/ 	.word	0xffffffff


	//   ....[68]....
        /*02ac*/ 	.word	0xffffffff


	//   ....[69]....
        /*02b0*/ 	.word	0xffffffff


	//   ....[70]....
        /*02b4*/ 	.word	0xffffffff


	//   ....[71]....
        /*02b8*/ 	.word	0xffffffff


	//   ....[72]....
        /*02bc*/ 	.word	0xffffffff


	//   ....[73]....
        /*02c0*/ 	.word	0xffffffff


	//   ....[74]....
        /*02c4*/ 	.word	0xffffffff


	//   ....[75]....
        /*02c8*/ 	.word	0xffffffff


	//   ....[76]....
        /*02cc*/ 	.word	0xffffffff


	//   ....[77]....
        /*02d0*/ 	.word	0xffffffff


	//   ....[78]....
        /*02d4*/ 	.word	0xffffffff


	//   ....[79]....
        /*02d8*/ 	.word	0xffffffff


	//   ....[80]....
        /*02dc*/ 	.word	0xffffffff


	//   ....[81]....
        /*02e0*/ 	.word	0xffffffff


	//   ....[82]....
        /*02e4*/ 	.word	0xffffffff


	//   ....[83]....
        /*02e8*/ 	.word	0xffffffff


	//   ....[84]....
        /*02ec*/ 	.word	0xffffffff


	//   ....[85]....
        /*02f0*/ 	.word	0xffffffff


	//   ....[86]....
        /*02f4*/ 	.word	0xffffffff


	//   ....[87]....
        /*02f8*/ 	.word	0xffffffff


	//   ....[88]....
        /*02fc*/ 	.word	0xffffffff


	//   ....[89]....
        /*0300*/ 	.word	0xffffffff


	//   ....[90]....
        /*0304*/ 	.word	0xffffffff


	//   ....[91]....
        /*0308*/ 	.word	0xffffffff


	//   ....[92]....
        /*030c*/ 	.word	0xffffffff


	//   ....[93]....
        /*0310*/ 	.word	0xffffffff


	//   ....[94]....
        /*0314*/ 	.word	0xffffffff


	//   ....[95]....
        /*0318*/ 	.word	0xffffffff


	//   ....[96]....
        /*031c*/ 	.word	0xffffffff


	//   ....[97]....
        /*0320*/ 	.word	0xffffffff


	//   ....[98]....
        /*0324*/ 	.word	0xffffffff


	//   ....[99]....
        /*0328*/ 	.word	0xffffffff


	//   ....[100]....
        /*032c*/ 	.word	0xffffffff


	//   ....[101]....
        /*0330*/ 	.word	0xffffffff


	//   ....[102]....
        /*0334*/ 	.word	0xffffffff


	//   ....[103]....
        /*0338*/ 	.word	0xffffffff


	//   ....[104]....
        /*033c*/ 	.word	0xffffffff


	//   ....[105]....
        /*0340*/ 	.word	0xffffffff


	//   ....[106]....
        /*0344*/ 	.word	0xffffffff


	//   ....[107]....
        /*0348*/ 	.word	0xffffffff


	//   ....[108]....
        /*034c*/ 	.word	0xffffffff


	//   ....[109]....
        /*0350*/ 	.word	0xffffffff


	//   ....[110]....
        /*0354*/ 	.word	0xffffffff


	//   ....[111]....
        /*0358*/ 	.word	0xffffffff


	//   ....[112]....
        /*035c*/ 	.word	0xffffffff


	//   ....[113]....
        /*0360*/ 	.word	0xffffffff


	//   ....[114]....
        /*0364*/ 	.word	0xffffffff


	//   ....[115]....
        /*0368*/ 	.word	0xffffffff


	//   ....[116]....
        /*036c*/ 	.word	0xffffffff


	//   ....[117]....
        /*0370*/ 	.word	0xffffffff


	//   ....[118]....
        /*0374*/ 	.word	0xffffffff


	//   ....[119]....
        /*0378*/ 	.word	0xffffffff


	//   ....[120]....
        /*037c*/ 	.word	0xffffffff


	//   ....[121]....
        /*0380*/ 	.word	0xffffffff


	//   ....[122]....
        /*0384*/ 	.word	0xffffffff


	//   ....[123]....
        /*0388*/ 	.word	0xffffffff


	//   ....[124]....
        /*038c*/ 	.word	0xffffffff


	//   ....[125]....
        /*0390*/ 	.word	0xffffffff


	//   ....[126]....
        /*0394*/ 	.word	0xffffffff


	//   ....[127]....
        /*0398*/ 	.word	0xffffffff


	//   ....[128]....
        /*039c*/ 	.word	0xffffffff


	//   ....[129]....
        /*03a0*/ 	.word	0xffffffff


	//   ....[130]....
        /*03a4*/ 	.word	0xffffffff


	//   ....[131]....
        /*03a8*/ 	.word	0xffffffff


	//   ....[132]....
        /*03ac*/ 	.word	0xffffffff


	//   ....[133]....
        /*03b0*/ 	.word	0x0500000f


	//   ....[134]....
        /*03b4*/ 	.word	0x0500000f


	//   ....[135]....
        /*03b8*/ 	.word	0x0500000f


	//   ....[136]....
        /*03bc*/ 	.word	0x0500000f


	//   ....[137]....
        /*03c0*/ 	.word	0x0500000f


	//   ....[138]....
        /*03c4*/ 	.word	0x0500000f


	//   ....[139]....
        /*03c8*/ 	.word	0x0500000f


	//   ....[140]....
        /*03cc*/ 	.word	0x0500000f


	//   ....[141]....
        /*03d0*/ 	.word	0x0500000f


	//   ....[142]....
        /*03d4*/ 	.word	0x0500000f


	//   ....[143]....
        /*03d8*/ 	.word	0x0500000f


	//   ....[144]....
        /*03dc*/ 	.word	0x0500000f


	//   ....[145]....
        /*03e0*/ 	.word	0x0500000f


	//   ....[146]....
        /*03e4*/ 	.word	0x0500000f


	//   ....[147]....
        /*03e8*/ 	.word	0x0500000f


	//   ....[148]....
        /*03ec*/ 	.word	0x0500000f


	//   ....[149]....
        /*03f0*/ 	.word	0x0500000f


	//   ....[150]....
        /*03f4*/ 	.word	0x0500000f


	//   ....[151]....
        /*03f8*/ 	.word	0x0500000f


	//   ....[152]....
        /*03fc*/ 	.word	0x0500000f


	//   ....[153]....
        /*0400*/ 	.word	0x0500000f


	//   ....[154]....
        /*0404*/ 	.word	0x0500000f


	//   ....[155]....
        /*0408*/ 	.word	0x0500000f


	//   ....[156]....
        /*040c*/ 	.word	0x0500000f


	//   ....[157]....
        /*0410*/ 	.word	0x0500000f


	//   ....[158]....
        /*0414*/ 	.word	0x0500000f


	//   ....[159]....
        /*0418*/ 	.word	0x0500000f


	//   ....[160]....
        /*041c*/ 	.word	0x0500000f


	//   ....[161]....
        /*0420*/ 	.word	0x0500000f


	//   ....[162]....
        /*0424*/ 	.word	0x0500000f


	//   ....[163]....
        /*0428*/ 	.word	0x0500000f


	//   ....[164]....
        /*042c*/ 	.word	0x0500000f


	//   ....[165]....
        /*0430*/ 	.word	0x0500000f


	//   ....[166]....
        /*0434*/ 	.word	0x0500000f


	//   ....[167]....
        /*0438*/ 	.word	0x0500000f


	//   ....[168]....
        /*043c*/ 	.word	0x0500000f


	//   ....[169]....
        /*0440*/ 	.word	0x0500000f


	//   ....[170]....
        /*0444*/ 	.word	0x0500000f


	//   ....[171]....
        /*0448*/ 	.word	0x0500000f


	//   ....[172]....
        /*044c*/ 	.word	0x0500000f


	//   ....[173]....
        /*0450*/ 	.word	0x0500000f


	//   ....[174]....
        /*0454*/ 	.word	0x0500000f


	//   ....[175]....
        /*0458*/ 	.word	0x0500000f


	//   ....[176]....
        /*045c*/ 	.word	0x0500000f


	//   ....[177]....
        /*0460*/ 	.word	0x0500000f


	//   ....[178]....
        /*0464*/ 	.word	0x0500000f


	//   ....[179]....
        /*0468*/ 	.word	0x0500000f


	//   ....[180]....
        /*046c*/ 	.word	0x0500000f


	//   ....[181]....
        /*0470*/ 	.word	0x0500000f


	//   ....[182]....
        /*0474*/ 	.word	0x0500000f


	//   ....[183]....
        /*0478*/ 	.word	0x0500000f


	//   ....[184]....
        /*047c*/ 	.word	0x0500000f


	//   ....[185]....
        /*0480*/ 	.word	0x0500000f


	//   ....[186]....
        /*0484*/ 	.word	0x0500000f


	//   ....[187]....
        /*0488*/ 	.word	0x0500000f


	//   ....[188]....
        /*048c*/ 	.word	0x0500000f


	//   ....[189]....
        /*0490*/ 	.word	0x0500000f


	//   ....[190]....
        /*0494*/ 	.word	0x0500000f


	//   ....[191]....
        /*0498*/ 	.word	0x0500000f


	//   ....[192]....
        /*049c*/ 	.word	0x0500000f


	//   ....[193]....
        /*04a0*/ 	.word	0x0500000f


	//   ....[194]....
        /*04a4*/ 	.word	0x0500000f


	//   ....[195]....
        /*04a8*/ 	.word	0x0500000f


	//   ....[196]....
        /*04ac*/ 	.word	0x0500000f


	//----- nvinfo : EIATTR_COOP_GROUP_INSTR_OFFSETS
	.align		4
.L_1225:
        /*04b0*/ 	.byte	0x04, 0x28
        /*04b2*/ 	.short	(.L_1227 - .L_1226)


	//   ....[0]....
.L_1226:
        /*04b4*/ 	.word	0x00000080


	//   ....[1]....
        /*04b8*/ 	.word	0x00000090


	//   ....[2]....
        /*04bc*/ 	.word	0x000002d0


	//   ....[3]....
        /*04c0*/ 	.word	0x00000430


	//   ....[4]....
        /*04c4*/ 	.word	0x00000550


	//   ....[5]....
        /*04c8*/ 	.word	0x000006b0


	//   ....[6]....
        /*04cc*/ 	.word	0x00001e90


	//   ....[7]....
        /*04d0*/ 	.word	0x000026c0


	//   ....[8]....
        /*04d4*/ 	.word	0x00003080


	//   ....[9]....
        /*04d8*/ 	.word	0x00004660


	//   ....[10]....
        /*04dc*/ 	.word	0x00004750


	//   ....[11]....
        /*04e0*/ 	.word	0x00004d30


	//   ....[12]....
        /*04e4*/ 	.word	0x00004da0


	//   ....[13]....
        /*04e8*/ 	.word	0x00005970


	//   ....[14]....
        /*04ec*/ 	.word	0x00006830


	//   ....[15]....
        /*04f0*/ 	.word	0x00007160


	//   ....[16]....
        /*04f4*/ 	.word	0x000080b0


	//   ....[17]....
        /*04f8*/ 	.word	0x000081a0


	//   ....[18]....
        /*04fc*/ 	.word	0x00008890


	//   ....[19]....
        /*0500*/ 	.word	0x000088f0


	//   ....[20]....
        /*0504*/ 	.word	0x00009970


	//   ....[21]....
        /*0508*/ 	.word	0x0000ad90


	//   ....[22]....
        /*050c*/ 	.word	0x0000adf0


	//   ....[23]....
        /*0510*/ 	.word	0x0000b1b0


	//   ....[24]....
        /*0514*/ 	.word	0x0000b1d0


	//   ....[25]....
        /*0518*/ 	.word	0x0000c510


	//   ....[26]....
        /*051c*/ 	.word	0x0000d080


	//   ....[27]....
        /*0520*/ 	.word	0x0000d9b0


	//   ....[28]....
        /*0524*/ 	.word	0x0000e900


	//   ....[29]....
        /*0528*/ 	.word	0x0000e9f0


	//   ....[30]....
        /*052c*/ 	.word	0x0000f190


	//   ....[31]....
        /*0530*/ 	.word	0x0000f1f0


	//   ....[32]....
        /*0534*/ 	.word	0x000101c0


	//   ....[33]....
        /*0538*/ 	.word	0x000102d0


	//   ....[34]....
        /*053c*/ 	.word	0x00010330


	//   ....[35]....
        /*0540*/ 	.word	0x000103f0


	//   ....[36]....
        /*0544*/ 	.word	0x00010420


	//   ....[37]....
        /*0548*/ 	.word	0x00011660


	//   ....[38]....
        /*054c*/ 	.word	0x00011680


	//   ....[39]....
        /*0550*/ 	.word	0x00011690


	//   ....[40]....
        /*0554*/ 	.word	0x000116a0


	//   ....[41]....
        /*0558*/ 	.word	0x00011cc0


	//   ....[42]....
        /*055c*/ 	.word	0x00011ce0


	//   ....[43]....
        /*0560*/ 	.word	0x00011e10


	//   ....[44]....
        /*0564*/ 	.word	0x00011e30


	//   ....[45]....
        /*0568*/ 	.word	0x000122a0


	//   ....[46]....
        /*056c*/ 	.word	0x000122b0


	//   ....[47]....
        /*0570*/ 	.word	0x000125f0


	//   ....[48]....
        /*0574*/ 	.word	0x00012600


	//   ....[49]....
        /*0578*/ 	.word	0x00013240


	//   ....[50]....
        /*057c*/ 	.word	0x00013250


	//   ....[51]....
        /*0580*/ 	.word	0x00013350


	//   ....[52]....
        /*0584*/ 	.word	0x00013370


	//   ....[53]....
        /*0588*/ 	.word	0x00013500


	//   ....[54]....
        /*058c*/ 	.word	0x00013700


	//   ....[55]....
        /*0590*/ 	.word	0x00013730


	//   ....[56]....
        /*0594*/ 	.word	0x00013760


	//   ....[57]....
        /*0598*/ 	.word	0x00013790


	//   ....[58]....
        /*059c*/ 	.word	0x000137c0


	//   ....[59]....
        /*05a0*/ 	.word	0x000137f0


	//   ....[60]....
        /*05a4*/ 	.word	0x00013950


	//   ....[61]....
        /*05a8*/ 	.word	0x00013980


	//   ....[62]....
        /*05ac*/ 	.word	0x000139b0


	//   ....[63]....
        /*05b0*/ 	.word	0x000139e0


	//   ....[64]....
        /*05b4*/ 	.word	0x00013a10


	//   ....[65]....
        /*05b8*/ 	.word	0x00013a40


	//   ....[66]....
        /*05bc*/ 	.word	0x00013ad0


	//   ....[67]....
        /*05c0*/ 	.word	0x00013b00


	//   ....[68]....
        /*05c4*/ 	.word	0x00013b10


	//   ....[69]....
        /*05c8*/ 	.word	0x00013b50


	//   ....[70]....
        /*05cc*/ 	.word	0x00015dc0


	//   ....[71]....
        /*05d0*/ 	.word	0x00015de0


	//   ....[72]....
        /*05d4*/ 	.word	0x00015e90


	//   ....[73]....
        /*05d8*/ 	.word	0x00015eb0


	//   ....[74]....
        /*05dc*/ 	.word	0x00015f50


	//   ....[75]....
        /*05e0*/ 	.word	0x00015f70


	//   ....[76]....
        /*05e4*/ 	.word	0x00015f80


	//   ....[77]....
        /*05e8*/ 	.word	0x00015f90


	//   ....[78]....
        /*05ec*/ 	.word	0x00016910


	//   ....[79]....
        /*05f0*/ 	.word	0x00016920


	//   ....[80]....
        /*05f4*/ 	.word	0x00016980


	//   ....[81]....
        /*05f8*/ 	.word	0x000169c0


	//   ....[82]....
        /*05fc*/ 	.word	0x00016a20


	//   ....[83]....
        /*0600*/ 	.word	0x00016a60


	//   ....[84]....
        /*0604*/ 	.word	0x00016a70


	//   ....[85]....
        /*0608*/ 	.word	0x00016a90


	//   ....[86]....
        /*060c*/ 	.word	0x00016b70


	//   ....[87]....
        /*0610*/ 	.word	0x00016bb0


	//   ....[88]....
        /*0614*/ 	.word	0x00016bc0


	//   ....[89]....
        /*0618*/ 	.word	0x00016be0


	//   ....[90]....
        /*061c*/ 	.word	0x00017470


	//   ....[91]....
        /*0620*/ 	.word	0x00017480


	//   ....[92]....
        /*0624*/ 	.word	0x000174a0


	//   ....[93]....
        /*0628*/ 	.word	0x00017520


	//   ....[94]....
        /*062c*/ 	.word	0x00017530


	//   ....[95]....
        /*0630*/ 	.word	0x00017590


	//   ....[96]....
        /*0634*/ 	.word	0x000175c0


	//   ....[97]....
        /*0638*/ 	.word	0x00017600


	//   ....[98]....
        /*063c*/ 	.word	0x000178f0


	//   ....[99]....
        /*0640*/ 	.word	0x00017910


	//   ....[100]....
        /*0644*/ 	.word	0x000179b0


	//   ....[101]....
        /*0648*/ 	.word	0x000179c0


	//   ....[102]....
        /*064c*/ 	.word	0x00017a50


	//   ....[103]....
        /*0650*/ 	.word	0x00017a60


	//   ....[104]....
        /*0654*/ 	.word	0x00017a70


	//   ....[105]....
        /*0658*/ 	.word	0x00017b00


	//   ....[106]....
        /*065c*/ 	.word	0x00018110


	//   ....[107]....
        /*0660*/ 	.word	0x00018120


	//   ....[108]....
        /*0664*/ 	.word	0x000181b0


	//   ....[109]....
        /*0668*/ 	.word	0x00018250


	//   ....[110]....
        /*066c*/ 	.word	0x00018270


	//   ....[111]....
        /*0670*/ 	.word	0x000182f0


	//   ....[112]....
        /*0674*/ 	.word	0x00018310


	//   ....[113]....
        /*0678*/ 	.word	0x00018320


	//   ....[114]....
        /*067c*/ 	.word	0x00018750


	//   ....[115]....
        /*0680*/ 	.word	0x00018780


	//   ....[116]....
        /*0684*/ 	.word	0x000187e0


	//   ....[117]....
        /*0688*/ 	.word	0x00018810


	//   ....[118]....
        /*068c*/ 	.word	0x00018840


	//   ....[119]....
        /*0690*/ 	.word	0x00018870


	//   ....[120]....
        /*0694*/ 	.word	0x000188a0


	//   ....[121]....
        /*0698*/ 	.word	0x000188d0


	//   ....[122]....
        /*069c*/ 	.word	0x00018a70


	//   ....[123]....
        /*06a0*/ 	.word	0x00018aa0


	//   ....[124]....
        /*06a4*/ 	.word	0x00018ad0


	//   ....[125]....
        /*06a8*/ 	.word	0x00018b00


	//   ....[126]....
        /*06ac*/ 	.word	0x00018b30


	//   ....[127]....
        /*06b0*/ 	.word	0x00018b60


	//   ....[128]....
        /*06b4*/ 	.word	0x00018c20


	//   ....[129]....
        /*06b8*/ 	.word	0x00018c40


	//   ....[130]....
        /*06bc*/ 	.word	0x00018c60


	//   ....[131]....
        /*06c0*/ 	.word	0x00018cc0


	//   ....[132]....
        /*06c4*/ 	.word	0x000196f0


	//   ....[133]....
        /*06c8*/ 	.word	0x00019d50


	//   ....[134]....
        /*06cc*/ 	.word	0x00019e40


	//   ....[135]....
        /*06d0*/ 	.word	0x00019ee0


	//   ....[136]....
        /*06d4*/ 	.word	0x00019f40


	//   ....[137]....
        /*06d8*/ 	.word	0x0001a050


	//   ....[138]....
        /*06dc*/ 	.word	0x0001a0c0


	//   ....[139]....
        /*06e0*/ 	.word	0x0001a1d0


	//   ....[140]....
        /*06e4*/ 	.word	0x0001a240


	//   ....[141]....
        /*06e8*/ 	.word	0x0001a2e0


	//   ....[142]....
        /*06ec*/ 	.word	0x0001a400


	//   ....[143]....
        /*06f0*/ 	.word	0x0001a460


	//   ....[144]....
        /*06f4*/ 	.word	0x0001a4c0


	//   ....[145]....
        /*06f8*/ 	.word	0x0001a5d0


	//   ....[146]....
        /*06fc*/ 	.word	0x0001a630


	//   ....[147]....
        /*0700*/ 	.word	0x0001a730


	//   ....[148]....
        /*0704*/ 	.word	0x0001a790


	//   ....[149]....
        /*0708*/ 	.word	0x0001a890


	//   ....[150]....
        /*070c*/ 	.word	0x0001a8f0


	//   ....[151]....
        /*0710*/ 	.word	0x0001aa00


	//   ....[152]....
        /*0714*/ 	.word	0x0001aa60


	//   ....[153]....
        /*0718*/ 	.word	0x0001ab40


	//   ....[154]....
        /*071c*/ 	.word	0x0001ac80


	//   ....[155]....
        /*0720*/ 	.word	0x0001ad60


	//   ....[156]....
        /*0724*/ 	.word	0x0001ade0


	//   ....[157]....
        /*0728*/ 	.word	0x0001aec0


	//   ....[158]....
        /*072c*/ 	.word	0x0001af20


	//   ....[159]....
        /*0730*/ 	.word	0x0001aff0


	//   ....[160]....
        /*0734*/ 	.word	0x0001b050


	//   ....[161]....
        /*0738*/ 	.word	0x0001b130


	//   ....[162]....
        /*073c*/ 	.word	0x0001b220


	//   ....[163]....
        /*0740*/ 	.word	0x0001b2c0


	//   ....[164]....
        /*0744*/ 	.word	0x0001b320


	//   ....[165]....
        /*0748*/ 	.word	0x0001b420


	//   ....[166]....
        /*074c*/ 	.word	0x0001b480


	//   ....[167]....
        /*0750*/ 	.word	0x0001b580


	//   ....[168]....
        /*0754*/ 	.word	0x0001b5e0


	//   ....[169]....
        /*0758*/ 	.word	0x0001b6b0


	//   ....[170]....
        /*075c*/ 	.word	0x0001b800


	//   ....[171]....
        /*0760*/ 	.word	0x0001b8b0


	//   ....[172]....
        /*0764*/ 	.word	0x0001b9c0


	//   ....[173]....
        /*0768*/ 	.word	0x0001baa0


	//   ....[174]....
        /*076c*/ 	.word	0x0001bb00


	//   ....[175]....
        /*0770*/ 	.word	0x0001bbf0


	//   ....[176]....
        /*0774*/ 	.word	0x0001bc50


	//   ....[177]....
        /*0778*/ 	.word	0x0001bd30


	//   ....[178]....
        /*077c*/ 	.word	0x0001bdc0


	//   ....[179]....
        /*0780*/ 	.word	0x0001be60


	//   ....[180]....
        /*0784*/ 	.word	0x0001bfd0


	//   ....[181]....
        /*0788*/ 	.word	0x0001c040


	//   ....[182]....
        /*078c*/ 	.word	0x0001c0b0


	//   ....[183]....
        /*0790*/ 	.word	0x0001c120


	//   ....[184]....
        /*0794*/ 	.word	0x0001c190


	//   ....[185]....
        /*0798*/ 	.word	0x0001c210


	//   ....[186]....
        /*079c*/ 	.word	0x0001c290


	//   ....[187]....
        /*07a0*/ 	.word	0x0001c320


	//   ....[188]....
        /*07a4*/ 	.word	0x0001c390


	//   ....[189]....
        /*07a8*/ 	.word	0x0001c400


	//   ....[190]....
        /*07ac*/ 	.word	0x0001c470


	//   ....[191]....
        /*07b0*/ 	.word	0x0001c4f0


	//   ....[192]....
        /*07b4*/ 	.word	0x0001c560


	//   ....[193]....
        /*07b8*/ 	.word	0x0001c610


	//   ....[194]....
        /*07bc*/ 	.word	0x0001c660


	//   ....[195]....
        /*07c0*/ 	.word	0x0001c6f0


	//   ....[196]....
        /*07c4*/ 	.word	0x0001c820


	//----- nvinfo : EIATTR_REG_RECONFIG
	.align		4
.L_1227:
        /*07c8*/ 	.byte	0x01, 0x54
	.zero		2


	//----- nvinfo : EIATTR_SYSCALL_OFFSETS
	.align		4
        /*07cc*/ 	.byte	0x04, 0x46
        /*07ce*/ 	.short	(.L_1229 - .L_1228)


	//   ....[0]....
.L_1228:
        /*07d0*/ 	.word	0x00002080


	//   ....[1]....
        /*07d4*/ 	.word	0x00015350


	//   ....[2]....
        /*07d8*/ 	.word	0x000154a0


	//   ....[3]....
        /*07dc*/ 	.word	0x00015590


	//   ....[4]....
        /*07e0*/ 	.word	0x00016380


	//----- nvinfo : EIATTR_MBARRIER_INSTR_OFFSETS
	.align		4
.L_1229:
        /*07e4*/ 	.byte	0x04, 0x39
        /*07e6*/ 	.short	(.L_1231 - .L_1230)


	//   ....[0]....
.L_1230:
        /*07e8*/ 	.word	0x00000180
        /*07ec*/ 	.word	0x000000ff
        /*07f0*/ 	.word	0x0002d800
        /*07f4*/ 	.short	0x0100
        /*07f6*/ 	.byte	0x08
	.zero		1


	//   ....[1]....
        /*07f8*/ 	.word	0x00000190
        /*07fc*/ 	.word	0x000000ff
        /*0800*/ 	.word	0x0002d820
        /*0804*/ 	.short	0x0100
        /*0806*/ 	.byte	0x08
	.zero		1


	//   ....[2]....
        /*0808*/ 	.word	0x00000280
        /*080c*/ 	.word	0x000000ff
        /*0810*/ 	.word	0x0002d830
        /*0814*/ 	.short	0x0100
        /*0816*/ 	.byte	0x08
	.zero		1


	//   ....[3]....
        /*0818*/ 	.word	0x00000290
        /*081c*/ 	.word	0x000000ff
        /*0820*/ 	.word	0x0002d840
        /*0824*/ 	.short	0x0100
        /*0826*/ 	.byte	0x08
	.zero		1


	//   ....[4]....
        /*0828*/ 	.word	0x000002a0
        /*082c*/ 	.word	0x000000ff
        /*0830*/ 	.word	0x0002d838
        /*0834*/ 	.short	0x0100
        /*0836*/ 	.byte	0x08
	.zero		1


	//   ....[5]....
        /*0838*/ 	.word	0x000002b0
        /*083c*/ 	.word	0x000000ff
        /*0840*/ 	.word	0x0002d848
        /*0844*/ 	.short	0x0100
        /*0846*/ 	.byte	0x08
	.zero		1


	//   ....[6]....
        /*0848*/ 	.word	0x000003e0
        /*084c*/ 	.word	0x000000ff
        /*0850*/ 	.word	0x0002d850
        /*0854*/ 	.short	0x0100
        /*0856*/ 	.byte	0x08
	.zero		1


	//   ....[7]....
        /*0858*/ 	.word	0x000003f0
        /*085c*/ 	.word	0x000000ff
        /*0860*/ 	.word	0x0002d860
        /*0864*/ 	.short	0x0100
        /*0866*/ 	.byte	0x08
	.zero		1


	//   ....[8]....
        /*0868*/ 	.word	0x00000400
        /*086c*/ 	.word	0x000000ff
        /*0870*/ 	.word	0x0002d858
        /*0874*/ 	.short	0x0100
        /*0876*/ 	.byte	0x08
	.zero		1


	//   ....[9]....
        /*0878*/ 	.word	0x00000410
        /*087c*/ 	.word	0x000000ff
        /*0880*/ 	.word	0x0002d868
        /*0884*/ 	.short	0x0100
        /*0886*/ 	.byte	0x08
	.zero		1


	//   ....[10]....
        /*0888*/ 	.word	0x00000500
        /*088c*/ 	.word	0x000000ff
        /*0890*/ 	.word	0x0002d870
        /*0894*/ 	.short	0x0100
        /*0896*/ 	.byte	0x06
	.zero		1


	//   ....[11]....
        /*0898*/ 	.word	0x00000510
        /*089c*/ 	.word	0x000000ff
        /*08a0*/ 	.word	0x0002d880
        /*08a4*/ 	.short	0x0100
        /*08a6*/ 	.byte	0x06
	.zero		1


	//   ....[12]....
        /*08a8*/ 	.word	0x00000520
        /*08ac*/ 	.word	0x000000ff
        /*08b0*/ 	.word	0x0002d878
        /*08b4*/ 	.short	0x0100
        /*08b6*/ 	.byte	0x06
	.zero		1


	//   ....[13]....
        /*08b8*/ 	.word	0x00000530
        /*08bc*/ 	.word	0x000000ff
        /*08c0*/ 	.word	0x0002d888
        /*08c4*/ 	.short	0x0100
        /*08c6*/ 	.byte	0x06
	.zero		1


	//   ....[14]....
        /*08c8*/ 	.word	0x00000660
        /*08cc*/ 	.word	0x000000ff
        /*08d0*/ 	.word	0x0002d890
        /*08d4*/ 	.short	0x0100
        /*08d6*/ 	.byte	0x08
	.zero		1


	//   ....[15]....
        /*08d8*/ 	.word	0x00000670
        /*08dc*/ 	.word	0x000000ff
        /*08e0*/ 	.word	0x0002d8a0
        /*08e4*/ 	.short	0x0100
        /*08e6*/ 	.byte	0x08
	.zero		1


	//   ....[16]....
        /*08e8*/ 	.word	0x00000680
        /*08ec*/ 	.word	0x000000ff
        /*08f0*/ 	.word	0x0002d898
        /*08f4*/ 	.short	0x0100
        /*08f6*/ 	.byte	0x08
	.zero		1


	//   ....[17]....
        /*08f8*/ 	.word	0x00000690
        /*08fc*/ 	.word	0x000000ff
        /*0900*/ 	.word	0x0002d8a8
        /*0904*/ 	.short	0x0100
        /*0906*/ 	.byte	0x08
	.zero		1


	//   ....[18]....
        /*0908*/ 	.word	0x000007d0
        /*090c*/ 	.word	0x000000ff
        /*0910*/ 	.word	0x0002d8b0
        /*0914*/ 	.short	0x0100
        /*0916*/ 	.byte	0x08
	.zero		1


	//   ....[19]....
        /*0918*/ 	.word	0x000007e0
        /*091c*/ 	.word	0x000000ff
        /*0920*/ 	.word	0x0002d8c0
        /*0924*/ 	.short	0x0100
        /*0926*/ 	.byte	0x08
	.zero		1


	//   ....[20]....
        /*0928*/ 	.word	0x000007f0
        /*092c*/ 	.word	0x000000ff
        /*0930*/ 	.word	0x0002d8b8
        /*0934*/ 	.short	0x0100
        /*0936*/ 	.byte	0x08
	.zero		1


	//   ....[21]....
        /*0938*/ 	.word	0x00000800
        /*093c*/ 	.word	0x000000ff
        /*0940*/ 	.word	0x0002d8c8
        /*0944*/ 	.short	0x0100
        /*0946*/ 	.byte	0x08
	.zero		1


	//   ....[22]....
        /*0948*/ 	.word	0x00002100
        /*094c*/ 	.word	0x000000ff
        /*0950*/ 	.word	0x0002d800
        /*0954*/ 	.short	0x010a
        /*0956*/ 	.byte	0x29
	.zero		1


	//   ....[23]....
        /*0958*/ 	.word	0x00002180
        /*095c*/ 	.word	0x00000002
        /*0960*/ 	.word	0x0002d830
        /*0964*/ 	.short	0x010a
        /*0966*/ 	.byte	0x3f
	.zero		1


	//   ....[24]....
        /*0968*/ 	.word	0x000021c0
        /*096c*/ 	.word	0x00000002
        /*0970*/ 	.word	0x0002d830
        /*0974*/ 	.short	0x010a
        /*0976*/ 	.byte	0x3f
	.zero		1


	//   ....[25]....
        /*0978*/ 	.word	0x00002a40
        /*097c*/ 	.word	0x000000ff
        /*0980*/ 	.word	0x00000000
        /*0984*/ 	.short	0x0101
        /*0986*/ 	.byte	0x06
	.zero		1


	//   ....[26]....
        /*0988*/ 	.word	0x00005e30
        /*098c*/ 	.word	0x000000ff
        /*0990*/ 	.word	0x0002d830
        /*0994*/ 	.short	0x010a
        /*0996*/ 	.byte	0x06
	.zero		1


	//   ....[27]....
        /*0998*/ 	.word	0x00005e70
        /*099c*/ 	.word	0x000000ff
        /*09a0*/ 	.word	0x0002d830
        /*09a4*/ 	.short	0x010a
        /*09a6*/ 	.byte	0x06
	.zero		1


	//   ....[28]....
        /*09a8*/ 	.word	0x00006140
        /*09ac*/ 	.word	0x000000ff
        /*09b0*/ 	.word	0x0002d850
        /*09b4*/ 	.short	0x010a
        /*09b6*/ 	.byte	0x06
	.zero		1


	//   ....[29]....
        /*09b8*/ 	.word	0x00006180
        /*09bc*/ 	.word	0x000000ff
        /*09c0*/ 	.word	0x0002d850
        /*09c4*/ 	.short	0x010a
        /*09c6*/ 	.byte	0x06
	.zero		1


	//   ....[30]....
        /*09c8*/ 	.word	0x00006b70
        /*09cc*/ 	.word	0x000000ff
        /*09d0*/ 	.word	0x00000000
        /*09d4*/ 	.short	0x0101
        /*09d6*/ 	.byte	0x06
	.zero		1


	//   ....[31]....
        /*09d8*/ 	.word	0x00009410
        /*09dc*/ 	.word	0x000000ff
        /*09e0*/ 	.word	0x00000000
        /*09e4*/ 	.short	0x0101
        /*09e6*/ 	.byte	0x06
	.zero		1


	//   ....[32]....
        /*09e8*/ 	.word	0x00009d60
        /*09ec*/ 	.word	0x000000ff
        /*09f0*/ 	.word	0x0002d830
        /*09f4*/ 	.short	0x010a
        /*09f6*/ 	.byte	0x06
	.zero		1


	//   ....[33]....
        /*09f8*/ 	.word	0x00009da0
        /*09fc*/ 	.word	0x000000ff
        /*0a00*/ 	.word	0x0002d830
        /*0a04*/ 	.short	0x010a
        /*0a06*/ 	.byte	0x06
	.zero		1


	//   ....[34]....
        /*0a08*/ 	.word	0x0000a070
        /*0a0c*/ 	.word	0x000000ff
        /*0a10*/ 	.word	0x0002d850
        /*0a14*/ 	.short	0x010a
        /*0a16*/ 	.byte	0x06
	.zero		1


	//   ....[35]....
        /*0a18*/ 	.word	0x0000a0b0
        /*0a1c*/ 	.word	0x000000ff
        /*0a20*/ 	.word	0x0002d850
        /*0a24*/ 	.short	0x010a
        /*0a26*/ 	.byte	0x06
	.zero		1


	//   ....[36]....
        /*0a28*/ 	.word	0x0000aac0
        /*0a2c*/ 	.word	0x000000ff
        /*0a30*/ 	.word	0x00000000
        /*0a34*/ 	.short	0x0101
        /*0a36*/ 	.byte	0x06
	.zero		1


	//   ....[37]....
        /*0a38*/ 	.word	0x0000bfb0
        /*0a3c*/ 	.word	0x000000ff
        /*0a40*/ 	.word	0x00000000
        /*0a44*/ 	.short	0x0101
        /*0a46*/ 	.byte	0x06
	.zero		1


	//   ....[38]....
        /*0a48*/ 	.word	0x0000c6c0
        /*0a4c*/ 	.word	0x000000ff
        /*0a50*/ 	.word	0x0002d830
        /*0a54*/ 	.short	0x010a
        /*0a56*/ 	.byte	0x06
	.zero		1


	//   ....[39]....
        /*0a58*/ 	.word	0x0000c700
        /*0a5c*/ 	.word	0x000000ff
        /*0a60*/ 	.word	0x0002d830
        /*0a64*/ 	.short	0x010a
        /*0a66*/ 	.byte	0x06
	.zero		1


	//   ....[40]....
        /*0a68*/ 	.word	0x0000c9d0
        /*0a6c*/ 	.word	0x000000ff
        /*0a70*/ 	.word	0x0002d850
        /*0a74*/ 	.short	0x010a
        /*0a76*/ 	.byte	0x06
	.zero		1


	//   ....[41]....
        /*0a78*/ 	.word	0x0000ca10
        /*0a7c*/ 	.word	0x000000ff
        /*0a80*/ 	.word	0x0002d850
        /*0a84*/ 	.short	0x010a
        /*0a86*/ 	.byte	0x06
	.zero		1


	//   ....[42]....
        /*0a88*/ 	.word	0x0000d3c0
        /*0a8c*/ 	.word	0x000000ff
        /*0a90*/ 	.word	0x00000000
        /*0a94*/ 	.short	0x0101
        /*0a96*/ 	.byte	0x06
	.zero		1


	//   ....[43]....
        /*0a98*/ 	.word	0x0000fc60
        /*0a9c*/ 	.word	0x000000ff
        /*0aa0*/ 	.word	0x00000000
        /*0aa4*/ 	.short	0x0101
        /*0aa6*/ 	.byte	0x06
	.zero		1


	//   ....[44]....
        /*0aa8*/ 	.word	0x00010240
        /*0aac*/ 	.word	0x000000ff
        /*0ab0*/ 	.word	0x0002d850
        /*0ab4*/ 	.short	0x010a
        /*0ab6*/ 	.byte	0x08
	.zero		1


	//   ....[45]....
        /*0ab8*/ 	.word	0x00010280
        /*0abc*/ 	.word	0x000000ff
        /*0ac0*/ 	.word	0x0002d850
        /*0ac4*/ 	.short	0x010a
        /*0ac6*/ 	.byte	0x08
	.zero		1


	//   ....[46]....
        /*0ac8*/ 	.word	0x00010910
        /*0acc*/ 	.word	0x000000ff
        /*0ad0*/ 	.word	0x00000000
        /*0ad4*/ 	.short	0x0101
        /*0ad6*/ 	.byte	0x08
	.zero		1


	//   ....[47]....
        /*0ad8*/ 	.word	0x00011cf0
        /*0adc*/ 	.word	0x000000ff
        /*0ae0*/ 	.word	0x00000000
        /*0ae4*/ 	.short	0x0101
        /*0ae6*/ 	.byte	0x04
	.zero		1


	//   ....[48]....
        /*0ae8*/ 	.word	0x000121b0
        /*0aec*/ 	.word	0x000000ff
        /*0af0*/ 	.word	0x00000000
        /*0af4*/ 	.short	0x0101
        /*0af6*/ 	.byte	0x04
	.zero		1


	//   ....[49]....
        /*0af8*/ 	.word	0x00015b40
        /*0afc*/ 	.word	0x00000004
        /*0b00*/ 	.word	0x0002d840
        /*0b04*/ 	.short	0x010a
        /*0b06*/ 	.byte	0x3f
	.zero		1


	//   ....[50]....
        /*0b08*/ 	.word	0x000160d0
        /*0b0c*/ 	.word	0x00000004
        /*0b10*/ 	.word	0x0002d830
        /*0b14*/ 	.short	0x0107
        /*0b16*/ 	.byte	0x3f
	.zero		1


	//   ....[51]....
        /*0b18*/ 	.word	0x000161a0
        /*0b1c*/ 	.word	0x00000004
        /*0b20*/ 	.word	0x0002d830
        /*0b24*/ 	.short	0x0101
        /*0b26*/ 	.byte	0x3f
	.zero		1


	//   ....[52]....
        /*0b28*/ 	.word	0x00016d20
        /*0b2c*/ 	.word	0x00000011
        /*0b30*/ 	.word	0x0002d800
        /*0b34*/ 	.short	0x0107
        /*0b36*/ 	.byte	0x3f
	.zero		1


	//   ....[53]....
        /*0b38*/ 	.word	0x00016e10
        /*0b3c*/ 	.word	0x00000011
        /*0b40*/ 	.word	0x0002d800
        /*0b44*/ 	.short	0x0101
        /*0b46*/ 	.byte	0x3f
	.zero		1


	//   ....[54]....
        /*0b48*/ 	.word	0x00016e30
        /*0b4c*/ 	.word	0x00000011
        /*0b50*/ 	.word	0x0002d820
        /*0b54*/ 	.short	0x010a
        /*0b56*/ 	.byte	0x3f
	.zero		1


	//   ....[55]....
        /*0b58*/ 	.word	0x00017250
        /*0b5c*/ 	.word	0x00000005
        /*0b60*/ 	.word	0x0002d840
        /*0b64*/ 	.short	0x010a
        /*0b66*/ 	.byte	0x3f
	.zero		1


	//   ....[56]....
        /*0b68*/ 	.word	0x000176b0
        /*0b6c*/ 	.word	0x00000005
        /*0b70*/ 	.word	0x0002d830
        /*0b74*/ 	.short	0x0107
        /*0b76*/ 	.byte	0x3f
	.zero		1


	//   ....[57]....
        /*0b78*/ 	.word	0x00017770
        /*0b7c*/ 	.word	0x00000005
        /*0b80*/ 	.word	0x0002d830
        /*0b84*/ 	.short	0x0101
        /*0b86*/ 	.byte	0x3f
	.zero		1


	//   ....[58]....
        /*0b88*/ 	.word	0x000177d0
        /*0b8c*/ 	.word	0x00000005
        /*0b90*/ 	.word	0x0002d860
        /*0b94*/ 	.short	0x010a
        /*0b96*/ 	.byte	0x3f
	.zero		1


	//   ....[59]....
        /*0b98*/ 	.word	0x00017cc0
        /*0b9c*/ 	.word	0x00000005
        /*0ba0*/ 	.word	0x0002d850
        /*0ba4*/ 	.short	0x0107
        /*0ba6*/ 	.byte	0x3f
	.zero		1


	//   ....[60]....
        /*0ba8*/ 	.word	0x00017db0
        /*0bac*/ 	.word	0x00000005
        /*0bb0*/ 	.word	0x0002d850
        /*0bb4*/ 	.short	0x0101
        /*0bb6*/ 	.byte	0x3f
	.zero		1


	//   ....[61]....
        /*0bb8*/ 	.word	0x00017fd0
        /*0bbc*/ 	.word	0x00000000
        /*0bc0*/ 	.word	0x0002d860
        /*0bc4*/ 	.short	0x010a
        /*0bc6*/ 	.byte	0x3f
	.zero		1


	//   ....[62]....
        /*0bc8*/ 	.word	0x00018450
        /*0bcc*/ 	.word	0x00000000
        /*0bd0*/ 	.word	0x0002d850
        /*0bd4*/ 	.short	0x0107
        /*0bd6*/ 	.byte	0x3f
	.zero		1


	//   ....[63]....
        /*0bd8*/ 	.word	0x00018520
        /*0bdc*/ 	.word	0x00000000
        /*0be0*/ 	.word	0x0002d850
        /*0be4*/ 	.short	0x0101
        /*0be6*/ 	.byte	0x3f
	.zero		1


	//   ....[64]....
        /*0be8*/ 	.word	0x00019670
        /*0bec*/ 	.word	0x00000005
        /*0bf0*/ 	.word	0x0002d820
        /*0bf4*/ 	.short	0x010a
        /*0bf6*/ 	.byte	0x3f
	.zero		1


	//   ....[65]....
        /*0bf8*/ 	.word	0x000197f0
        /*0bfc*/ 	.word	0x00000003
        /*0c00*/ 	.word	0x0002d840
        /*0c04*/ 	.short	0x010a
        /*0c06*/ 	.byte	0x3f
	.zero		1


	//   ....[66]....
        /*0c08*/ 	.word	0x00019890
        /*0c0c*/ 	.word	0x00000017
        /*0c10*/ 	.word	0x0002d840
        /*0c14*/ 	.short	0x010a
        /*0c16*/ 	.byte	0x3f
	.zero		1


	//   ....[67]....
        /*0c18*/ 	.word	0x000198d0
        /*0c1c*/ 	.word	0x00000003
        /*0c20*/ 	.word	0x0002d860
        /*0c24*/ 	.short	0x010a
        /*0c26*/ 	.byte	0x3f
	.zero		1


	//   ....[68]....
        /*0c28*/ 	.word	0x00019910
        /*0c2c*/ 	.word	0x00000017
        /*0c30*/ 	.word	0x0002d860
        /*0c34*/ 	.short	0x010a
        /*0c36*/ 	.byte	0x3f
	.zero		1


	//   ....[69]....
        /*0c38*/ 	.word	0x00019980
        /*0c3c*/ 	.word	0x00000003
        /*0c40*/ 	.word	0x0002d800
        /*0c44*/ 	.short	0x010a
        /*0c46*/ 	.byte	0x3f
	.zero		1


	//   ....[70]....
        /*0c48*/ 	.word	0x000199d0
        /*0c4c*/ 	.word	0x00000002
        /*0c50*/ 	.word	0x0002d830
        /*0c54*/ 	.short	0x010a
        /*0c56*/ 	.byte	0x3f
	.zero		1


	//   ....[71]....
        /*0c58*/ 	.word	0x00019a30
        /*0c5c*/ 	.word	0x00000007
        /*0c60*/ 	.word	0x0002d830
        /*0c64*/ 	.short	0x010a
        /*0c66*/ 	.byte	0x3f
	.zero		1


	//   ....[72]....
        /*0c68*/ 	.word	0x00019a90
        /*0c6c*/ 	.word	0x00000007
        /*0c70*/ 	.word	0x0002d850
        /*0c74*/ 	.short	0x010a
        /*0c76*/ 	.byte	0x3f
	.zero		1


	//   ....[73]....
        /*0c78*/ 	.word	0x00019af0
        /*0c7c*/ 	.word	0x00000007
        /*0c80*/ 	.word	0x0002d830
        /*0c84*/ 	.short	0x010a
        /*0c86*/ 	.byte	0x3f
	.zero		1


	//   ....[74]....
        /*0c88*/ 	.word	0x00019b50
        /*0c8c*/ 	.word	0x00000007
        /*0c90*/ 	.word	0x0002d850
        /*0c94*/ 	.short	0x010a
        /*0c96*/ 	.byte	0x3f
	.zero		1


	//   ....[75]....
        /*0c98*/ 	.word	0x00019bb0
        /*0c9c*/ 	.word	0x00000008
        /*0ca0*/ 	.word	0x0002d830
        /*0ca4*/ 	.short	0x010a
        /*0ca6*/ 	.byte	0x3f
	.zero		1


	//   ....[76]....
        /*0ca8*/ 	.word	0x00019c10
        /*0cac*/ 	.word	0x00000007
        /*0cb0*/ 	.word	0x0002d850
        /*0cb4*/ 	.short	0x010a
        /*0cb6*/ 	.byte	0x3f
	.zero		1


	//   ....[77]....
        /*0cb8*/ 	.word	0x00019c70
        /*0cbc*/ 	.word	0x00000004
        /*0cc0*/ 	.word	0x0002d850
        /*0cc4*/ 	.short	0x010a
        /*0cc6*/ 	.byte	0x3f
	.zero		1


	//   ....[78]....
        /*0cc8*/ 	.word	0x00019d90
        /*0ccc*/ 	.word	0x00000004
        /*0cd0*/ 	.word	0x0002d840
        /*0cd4*/ 	.short	0x010a
        /*0cd6*/ 	.byte	0x3f
	.zero		1


	//   ....[79]....
        /*0cd8*/ 	.word	0x0001ab80
        /*0cdc*/ 	.word	0x00000011
        /*0ce0*/ 	.word	0x0002d820
        /*0ce4*/ 	.short	0x010a
        /*0ce6*/ 	.byte	0x3f
	.zero		1


	//   ....[80]....
        /*0ce8*/ 	.word	0x0001abd0
        /*0cec*/ 	.word	0x00000005
        /*0cf0*/ 	.word	0x0002d840
        /*0cf4*/ 	.short	0x010a
        /*0cf6*/ 	.byte	0x3f
	.zero		1


	//   ....[81]....
        /*0cf8*/ 	.word	0x0001b170
        /*0cfc*/ 	.word	0x00000005
        /*0d00*/ 	.word	0x0002d860
        /*0d04*/ 	.short	0x010a
        /*0d06*/ 	.byte	0x3f
	.zero		1


	//   ....[82]....
        /*0d08*/ 	.word	0x0001b750
        /*0d0c*/ 	.word	0x00000000
        /*0d10*/ 	.word	0x0002d860
        /*0d14*/ 	.short	0x010a
        /*0d16*/ 	.byte	0x3f
	.zero		1


	//   ....[83]....
        /*0d18*/ 	.word	0x0001c740
        /*0d1c*/ 	.word	0x00000005
        /*0d20*/ 	.word	0x0002d820
        /*0d24*/ 	.short	0x010a
        /*0d26*/ 	.byte	0x3f
	.zero		1


	//   ....[84]....
        /*0d28*/ 	.word	0x0001c8e0
        /*0d2c*/ 	.word	0x00000003
        /*0d30*/ 	.word	0x0002d840
        /*0d34*/ 	.short	0x010a
        /*0d36*/ 	.byte	0x3f
	.zero		1


	//   ....[85]....
        /*0d38*/ 	.word	0x0001c930
        /*0d3c*/ 	.word	0x00000017
        /*0d40*/ 	.word	0x0002d840
        /*0d44*/ 	.short	0x010a
        /*0d46*/ 	.byte	0x3f
	.zero		1


	//   ....[86]....
        /*0d48*/ 	.word	0x0001c980
        /*0d4c*/ 	.word	0x00000003
        /*0d50*/ 	.word	0x0002d860
        /*0d54*/ 	.short	0x010a
        /*0d56*/ 	.byte	0x3f
	.zero		1


	//----- nvinfo : EIATTR_NUM_MBARRIERS
	.align		4
.L_1231:
        /*0d58*/ 	.byte	0x03, 0x38
        /*0d5a*/ 	.short	0x0016


	//----- nvinfo : EIATTR_EXIT_INSTR_OFFSETS
	.align		4
        /*0d5c*/ 	.byte	0x04, 0x1c
        /*0d5e*/ 	.short	(.L_1233 - .L_1232)


	//   ....[0]....
.L_1232:
        /*0d60*/ 	.word	0x000009b0


	//   ....[1]....
        /*0d64*/ 	.word	0x000134a0


	//   ....[2]....
        /*0d68*/ 	.word	0x00019960


	//----- nvinfo : EIATTR_MAX_THREADS
	.align		4
.L_1233:
        /*0d6c*/ 	.byte	0x04, 0x05
        /*0d6e*/ 	.short	(.L_1235 - .L_1234)
.L_1234:
        /*0d70*/ 	.word	0x00000200
        /*0d74*/ 	.word	0x00000001
        /*0d78*/ 	.word	0x00000001


	//----- nvinfo : EIATTR_CRS_STACK_SIZE
	.align		4
.L_1235:
        /*0d7c*/ 	.byte	0x04, 0x1e
        /*0d7e*/ 	.short	(.L_1237 - .L_1236)
.L_1236:
        /*0d80*/ 	.word	0x00000000


	//----- nvinfo : EIATTR_CBANK_PARAM_SIZE
	.align		4
.L_1237:
        /*0d84*/ 	.byte	0x03, 0x19
        /*0d86*/ 	.short	0x0af0


	//----- nvinfo : EIATTR_PARAM_CBANK
	.align		4
        /*0d88*/ 	.byte	0x04, 0x0a
        /*0d8a*/ 	.short	(.L_1239 - .L_1238)
	.align		4
.L_1238:
        /*0d8c*/ 	.word	index@(.nv.constant0._ZN7cutlass13device_kernelIN5flash11enable_sm90INS1_16FlashAttnFwdSm90INS1_25CollectiveMainloopFwdSm90ILi2EN4cute5tupleIJNS5_1CILi1EEES8_S8_EEENS6_IJNS7_ILi192EEENS7_ILi128EEENS7_ILi96EEEEEELi96ENS_6half_tEfNS_4arch4Sm90ELb0ELb1ELb1ELb1ELb1ELb0ELb0ELb0ELb1ELb1ELb1ELb0EEENS1_21CollectiveEpilogueFwdINS6_IJSA_SC_SB_EEES9_SE_SG_Li384ELb1ELb1ELb1ELb0EEENS1_36VarlenDynamicPersistentTileSchedulerILi192ELi128ELi384ELi128ELb1ELb1ELb1ELb1ELb0ELb1EEEEEEEEEvNT_6ParamsE)
        /*0d90*/ 	.short	0x0210
        /*0d92*/ 	.short	0x0af0


	//----- nvinfo : EIATTR_SW_WAR
	.align		4
.L_1239:
        /*0d94*/ 	.byte	0x04, 0x36
        /*0d96*/ 	.short	(.L_1241 - .L_1240)
.L_1240:
        /*0d98*/ 	.word	0x00000008
.L_1241:


//--------------------- .nv.info._ZN7cutlass13device_kernelIN5flash11enable_sm90INS1_16FlashAttnFwdSm90INS1_25CollectiveMainloopFwdSm90ILi2EN4cute5tupleIJNS5_1CILi1EEES8_S8_EEENS6_IJNS7_ILi192EEENS7_ILi128EEENS7_ILi96EEEEEELi96ENS_6half_tEfNS_4arch4Sm90ELb0ELb1ELb1ELb1ELb1ELb1ELb0ELb0ELb1ELb1ELb1ELb0EEENS1_21CollectiveEpilogueFwdINS6_IJSA_SC_SB_EEES9_SE_SG_Li384ELb1ELb1ELb1ELb0EEENS1_36VarlenDynamicPersistentTileSchedulerILi192ELi128ELi384ELi128ELb1ELb1ELb1ELb1ELb0ELb1EEEEEEEEEvNT_6ParamsE --------------------------
	.section	.nv.info._ZN7cutlass13device_kernelIN5flash11enable_sm90INS1_16FlashAttnFwdSm90INS1_25CollectiveMainloopFwdSm90ILi2EN4cute5tupleIJNS5_1CILi1EEES8_S8_EEENS6_IJNS7_ILi192EEENS7_ILi128EEENS7_ILi96EEEEEELi96ENS_6half_tEfNS_4arch4Sm90ELb0ELb1ELb1ELb1ELb1ELb1ELb0ELb0ELb1ELb1ELb1ELb0EEENS1_21CollectiveEpilogueFwdINS6_IJSA_SC_SB_EEES9_SE_SG_Li384ELb1ELb1ELb1ELb0EEENS1_36VarlenDynamicPersistentTileSchedulerILi192ELi128ELi384ELi128ELb1ELb1ELb1ELb1ELb0ELb1EEEEEEEEEvNT_6ParamsE,"",@"SHT_CUDA_INFO"
	.sectionflags	@""
	.align	4


	//----- nvinfo : EIATTR_CUDA_API_VERSION
	.align		4
        /*0000*/ 	.byte	0x04, 0x37
        /*0002*/ 	.short	(.L_1243 - .L_1242)
.L_1242:
        /*0004*/ 	.word	0x00000082


	//----- nvinfo : EIATTR_KPARAM_INFO
	.align		4
.L_1243:
        /*0008*/ 	.byte	0x04, 0x17
        /*000a*/ 	.short	(.L_1245 - .L_1244)
.L_1244:
        /*000c*/ 	.word	0x00000000
        /*0010*/ 	.short	0x0000
        /*0012*/ 	.short	0x0070
        /*0014*/ 	.byte	0x00, 0xf0, 0x01, 0x2a


	//----- nvinfo : EIATTR_SPARSE_MMA_MASK
	.align		4
.L_1245:
        /*0018*/ 	.byte	0x03, 0x50
        /*001a*/ 	.short	0x0000


	//----- nvinfo : EIATTR_MAXREG_COUNT
	.align		4
        /*001c*/ 	.byte	0x03, 0x1b
        /*001e*/ 	.short	0x0080


	//----- nvinfo : EIATTR_NUM_BARRIERS
	.align		4
        /*0020*/ 	.byte	0x02, 0x4c
        /*0022*/ 	.byte	0x10
	.zero		1


	//----- nvinfo : EIATTR_EXTERNS
	.align		4
        /*0024*/ 	.byte	0x04, 0x0f
        /*0026*/ 	.short	(.L_1247 - .L_1246)


	//   ....[0]....
	.align		4
.L_1246:
        /*0028*/ 	.word	index@(__assertfail)


	//----- nvinfo : EIATTR_ANNOTATIONS
	.align		4
.L_1247:
        /*002c*/ 	.byte	0x04, 0x55
        /*002e*/ 	.short	(.L_1249 - .L_1248)


	//   ....[0]....
.L_1248:
        /* <DEDUP_REMOVED lines=131> */


	//----- nvinfo : EIATTR_MERCURY_ISA_VERSION
	.align		4
.L_1249:
        /*0850*/ 	.byte	0x03, 0x5f
        /*0852*/ 	.short	0x0101


	//----- nvinfo : EIATTR_UNUSED_LOAD_BYTE_OFFSET
	.align		4
        /*0854*/ 	.byte	0x04, 0x44
        /*0856*/ 	.short	(.L_1251 - .L_1250)


	//   ....[0]....
.L_1250:
        /*0858*/ 	.word	0x00000a90
        /*085c*/ 	.word	0x0000fff0


	//   ....[1]....
        /*0860*/ 	.word	0x0001bc20
        /*0864*/ 	.word	0x0000fff0


	//----- nvinfo : EIATTR_INT_WARP_WIDE_INSTR_OFFSETS
	.align		4
.L_1251:
        /*0868*/ 	.byte	0x04, 0x31
        /*086a*/ 	.short	(.L_1253 - .L_1252)


	//   ....[0]....
.L_1252:
        /*086c*/ 	.word	0x00000130


	//   ....[1]....
        /*0870*/ 	.word	0x00000170


	//   ....[2]....
        /*0874*/ 	.word	0x000001e0


	//   ....[3]....
        /*0878*/ 	.word	0x000222d0


	//   ....[4]....
        /*087c*/ 	.word	0x00022360


	//   ....[5]....
        /*0880*/ 	.word	0x00024fa0


	//   ....[6]....
        /*0884*/ 	.word	0x00025030


	//----- nvinfo : EIATTR_COOP_GROUP_MASK_REGIDS
	.align		4
.L_1253:
        /*0888*/ 	.byte	0x04, 0x29
        /*088a*/ 	.short	(.L_1255 - .L_1254)


	//   ....[0]....
.L_1254:
        /*088c*/ 	.word	0xffffffff


	//   ....[1]....
        /*0890*/ 	.word	0xffffffff


	//   ....[2]....
        /*0894*/ 	.word	0xffffffff


	//   ....[3]....
        /*0898*/ 	.word	0xffffffff


	//   ....[4]....
        /*089c*/ 	.word	0xffffffff


	//   ....[5]....
        /*08a0*/ 	.word	0xffffffff


	//   ....[6]....
        /*08a4*/ 	.word	0xffffffff


	//   ....[7]....
        /*08a8*/ 	.word	0xffffffff


	//   ....[8]....
        /*08ac*/ 	.word	0xffffffff


	//   ....[9]....
        /*08b0*/ 	.word	0xffffffff


	//   ....[10]....
        /*08b4*/ 	.word	0xffffffff


	//   ....[11]....
        /*08b8*/ 	.word	0xffffffff


	//   ....[12]....
        /*08bc*/ 	.word	0xffffffff


	//   ....[13]....
        /*08c0*/ 	.word	0xffffffff


	//   ....[14]....
        /*08c4*/ 	.word	0xffffffff


	//   ....[15]....
        /*08c8*/ 	.word	0xffffffff


	//   ....[16]....
        /*08cc*/ 	.word	0xffffffff


	//   ....[17]....
        /*08d0*/ 	.word	0xffffffff


	//   ....[18]....
        /*08d4*/ 	.word	0xffffffff


	//   ....[19]....
        /*08d8*/ 	.word	0xffffffff


	//   ....[20]....
        /*08dc*/ 	.word	0xffffffff


	//   ....[21]....
        /*08e0*/ 	.word	0xffffffff


	//   ....[22]....
        /*08e4*/ 	.word	0xffffffff


	//   ....[23]....
        /*08e8*/ 	.word	0xffffffff


	//   ....[24]....
        /*08ec*/ 	.word	0xffffffff


	//   ....[25]....
        /*08f0*/ 	.word	0xffffffff


	//   ....[26]....
        /*08f4*/ 	.word	0xffffffff


	//   ....[27]....
        /*08f8*/ 	.word	0xffffffff


	//   ....[28]....
        /*08fc*/ 	.word	0xffffffff


	//   ....[29]....
        /*0900*/ 	.word	0xffffffff


	//   ....[30]....
        /*0904*/ 	.word	0xffffffff


	//   ....[31]....
        /*0908*/ 	.word	0xffffffff


	//   ....[32]....
        /*090c*/ 	.word	0xffffffff


	//   ....[33]....
        /*0910*/ 	.word	0xffffffff


	//   ....[34]....
        /*0914*/ 	.word	0xffffffff


	//   ....[35]....
        /*0918*/ 	.word	0xffffffff


	//   ....[36]....
        /*091c*/ 	.word	0xffffffff


	//   ....[37]....
        /*0920*/ 	.word	0xffffffff


	//   ....[38]....
        /*0924*/ 	.word	0xffffffff


	//   ....[39]....
        /*0928*/ 	.word	0xffffffff


	//   ....[40]....
        /*092c*/ 	.word	0xffffffff


	//   ....[41]....
        /*0930*/ 	.word	0xffffffff


	//   ....[42]....
        /*0934*/ 	.word	0xffffffff


	//   ....[43]....
        /*0938*/ 	.word	0xffffffff


	//   ....[44]....
        /*093c*/ 	.word	0xffffffff


	//   ....[45]....
        /*0940*/ 	.word	0xffffffff


	//   ....[46]....
        /*0944*/ 	.word	0xffffffff


	//   ....[47]....
        /*0948*/ 	.word	0xffffffff


	//   ....[48]....
        /*094c*/ 	.word	0xffffffff


	//   ....[49]....
        /*0950*/ 	.word	0xffffffff


	//   ....[50]....
        /*0954*/ 	.word	0xffffffff


	//   ....[51]....
        /*0958*/ 	.word	0xffffffff


	//   ....[52]....
        /*095c*/ 	.word	0xffffffff


	//   ....[53]....
        /*0960*/ 	.word	0xffffffff


	//   ....[54]....
        /*0964*/ 	.word	0xffffffff


	//   ....[55]....
        /*0968*/ 	.word	0xffffffff


	//   ....[56]....
        /*096c*/ 	.word	0xffffffff


	//   ....[57]....
        /*0970*/ 	.word	0xffffffff


	//   ....[58]....
        /*0974*/ 	.word	0xffffffff


	//   ....[59]....
        /*0978*/ 	.word	0xffffffff


	//   ....[60]....
        /*097c*/ 	.word	0xffffffff


	//   ....[61]....
        /*0980*/ 	.word	0xffffffff


	//   ....[62]....
        /*0984*/ 	.word	0xffffffff


	//   ....[63]....
        /*0988*/ 	.word	0xffffffff


	//   ....[64]....
        /*098c*/ 	.word	0xffffffff


	//   ....[65]....
        /*0990*/ 	.word	0xffffffff


	//   ....[66]....
        /*0994*/ 	.word	0xffffffff


	//   ....[67]....
        /*0998*/ 	.word	0xffffffff


	//   ....[68]....
        /*099c*/ 	.word	0xffffffff


	//   ....[69]....
        /*09a0*/ 	.word	0xffffffff


	//   ....[70]....
        /*09a4*/ 	.word	0xffffffff


	//   ....[71]....
        /*09a8*/ 	.word	0xffffffff


	//   ....[72]....
        /*09ac*/ 	.word	0xffffffff


	//   ....[73]....
        /*09b0*/ 	.word	0xffffffff


	//   ....[74]....
        /*09b4*/ 	.word	0xffffffff


	//   ....[75]....
        /*09b8*/ 	.word	0xffffffff


	//   ....[76]....
        /*09bc*/ 	.word	0xffffffff


	//   ....[77]....
        /*09c0*/ 	.word	0xffffffff


	//   ....[78]....
        /*09c4*/ 	.word	0xffffffff


	//   ....[79]....
        /*09c8*/ 	.word	0xffffffff


	//   ....[80]....
        /*09cc*/ 	.word	0xffffffff


	//   ....[81]....
        /*09d0*/ 	.word	0xffffffff


	//   ....[82]....
        /*09d4*/ 	.word	0xffffffff


	//   ....[83]....
        /*09d8*/ 	.word	0xffffffff


	//   ....[84]....
        /*09dc*/ 	.word	0xffffffff


	//   ....[85]....
        /*09e0*/ 	.word	0xffffffff


	//   ....[86]....
        /*09e4*/ 	.word	0xffffffff


	//   ....[87]....
        /*09e8*/ 	.word	0xffffffff


	//   ....[88]....
        /*09ec*/ 	.word	0xffffffff


	//   ....[89]....
        /*09f0*/ 	.word	0xffffffff


	//   ....[90]....
        /*09f4*/ 	.word	0xffffffff


	//   ....[91]....
        /*09f8*/ 	.word	0xffffffff


	//   ....[92]....
        /*09fc*/ 	.word	0xffffffff


	//   ....[93]....
        /*0a00*/ 	.word	0xffffffff


	//   ....[94]....
        /*0a04*/ 	.word	0xffffffff


	//   ....[95]....
        /*0a08*/ 	.word	0xffffffff


	//   ....[96]....
        /*0a0c*/ 	.word	0xffffffff


	//   ....[97]....
        /*0a10*/ 	.word	0xffffffff


	//   ....[98]....
        /*0a14*/ 	.word	0xffffffff


	//   ....[99]....
        /*0a18*/ 	.word	0xffffffff


	//   ....[100]....
        /*0a1c*/ 	.word	0xffffffff


	//   ....[101]....
        /*0a20*/ 	.word	0xffffffff


	//   ....[102]....
        /*0a24*/ 	.word	0xffffffff


	//   ....[103]....
        /*0a28*/ 	.word	0xffffffff


	//   ....[104]....
        /*0a2c*/ 	.word	0xffffffff


	//   ....[105]....
        /*0a30*/ 	.word	0xffffffff


	//   ....[106]....
        /*0a34*/ 	.word	0xffffffff


	//   ....[107]....
        /*0a38*/ 	.word	0xffffffff


	//   ....[108]....
        /*0a3c*/ 	.word	0xffffffff


	//   ....[109]....
        /*0a40*/ 	.word	0xffffffff


	//   ....[110]....
        /*0a44*/ 	.word	0xffffffff


	//   ....[111]....
        /*0a48*/ 	.word	0xffffffff


	//   ....[112]....
        /*0a4c*/ 	.word	0xffffffff


	//   ....[113]....
        /*0a50*/ 	.word	0xffffffff


	//   ....[114]....
        /*0a54*/ 	.word	0xffffffff


	//   ....[115]....
        /*0a58*/ 	.word	0xffffffff


	//   ....[116]....
        /*0a5c*/ 	.word	0xffffffff


	//   ....[117]....
        /*0a60*/ 	.word	0xffffffff


	//   ....[118]....
        /*0a64*/ 	.word	0xffffffff


	//   ....[119]....
        /*0a68*/ 	.word	0xffffffff


	//   ....[120]....
        /*0a6c*/ 	.word	0xffffffff


	//   ....[121]....
        /*0a70*/ 	.word	0xffffffff


	//   ....[122]....
        /*0a74*/ 	.word	0xffffffff


	//   ....[123]....
        /*0a78*/ 	.word	0xffffffff


	//   ....[124]....
        /*0a7c*/ 	.word	0xffffffff


	//   ....[125]....
        /*0a80*/ 	.word	0xffffffff


	//   ....[126]....
        /*0a84*/ 	.word	0xffffffff


	//   ....[127]....
        /*0a88*/ 	.word	0xffffffff


	//   ....[128]....
        /*0a8c*/ 	.word	0xffffffff


	//   ....[129]....
        /*0a90*/ 	.word	0xffffffff


	//   ....[130]....
        /*0a94*/ 	.word	0xffffffff


	//   ....[131]....
        /*0a98*/ 	.word	0xffffffff


	//   ....[132]....
        /*0a9c*/ 	.word	0xffffffff


	//   ....[133]....
        /*0aa0*/ 	.word	0xffffffff


	//   ....[134]....
        /*0aa4*/ 	.word	0xffffffff


	//   ....[135]....
        /*0aa8*/ 	.word	0xffffffff


	//   ....[136]....
        /*0aac*/ 	.word	0xffffffff


	//   ....[137]....
        /*0ab0*/ 	.word	0xffffffff


	//   ....[138]....
        /*0ab4*/ 	.word	0xffffffff


	//   ....[139]....
        /*0ab8*/ 	.word	0xffffffff


	//   ....[140]....
        /*0abc*/ 	.word	0xffffffff


	//   ....[141]....
        /*0ac0*/ 	.word	0xffffffff


	//   ....[142]....
        /*0ac4*/ 	.word	0xffffffff


	//   ....[143]....
        /*0ac8*/ 	.word	0xffffffff


	//   ....[144]....
        /*0acc*/ 	.word	0xffffffff


	//   ....[145]....
        /*0ad0*/ 	.word	0xffffffff


	//   ....[146]....
        /*0ad4*/ 	.word	0xffffffff


	//   ....[147]....
        /*0ad8*/ 	.word	0xffffffff


	//   ....[148]....
        /*0adc*/ 	.word	0xffffffff


	//   ....[149]....
        /*0ae0*/ 	.word	0xffffffff


	//   ....[150]....
        /*0ae4*/ 	.word	0xffffffff


	//   ....[151]....
        /*0ae8*/ 	.word	0x0500000f


	//   ....[152]....
        /*0aec*/ 	.word	0x0500000f


	//   ....[153]....
        /*0af0*/ 	.word	0x0500000f


	//   ....[154]....
        /*0af4*/ 	.word	0x0500000f


	//   ....[155]....
        /*0af8*/ 	.word	0x0500000f


	//   ....[156]....
        /*0afc*/ 	.word	0x0500000f


	//   ....[157]....
        /*0b00*/ 	.word	0x0500000f


	//   ....[158]....
        /*0b04*/ 	.word	0x0500000f


	//   ....[159]....
        /*0b08*/ 	.word	0x0500000f


	//   ....[160]....
        /*0b0c*/ 	.word	0x0500000f


	//   ....[161]....
        /*0b10*/ 	.word	0x0500000f


	//   ....[162]....
        /*0b14*/ 	.word	0x0500000f


	//   ....[163]....
        /*0b18*/ 	.word	0x0500000f


	//   ....[164]....
        /*0b1c*/ 	.word	0x0500000f


	//   ....[165]....
        /*0b20*/ 	.word	0x0500000f


	//   ....[166]....
        /*0b24*/ 	.word	0x0500000f


	//   ....[167]....
        /*0b28*/ 	.word	0x0500000f


	//   ....[168]....
        /*0b2c*/ 	.word	0x0500000f


	//   ....[169]....
        /*0b30*/ 	.word	0x0500000f


	//   ....[170]....
        /*0b34*/ 	.word	0x0500000f


	//   ....[171]....
        /*0b38*/ 	.word	0x0500000f


	//   ....[172]....
        /*0b3c*/ 	.word	0x0500000f


	//   ....[173]....
        /*0b40*/ 	.word	0x0500000f


	//   ....[174]....
        /*0b44*/ 	.word	0x0500000f


	//   ....[175]....
        /*0b48*/ 	.word	0x0500000f


	//   ....[176]....
        /*0b4c*/ 	.word	0x0500000f


	//   ....[177]....
        /*0b50*/ 	.word	0x0500000f


	//   ....[178]....
        /*0b54*/ 	.word	0x0500000f


	//   ....[179]....
        /*0b58*/ 	.word	0x0500000f


	//   ....[180]....
        /*0b5c*/ 	.word	0x0500000f


	//   ....[181]....
        /*0b60*/ 	.word	0x0500000f


	//   ....[182]....
        /*0b64*/ 	.word	0x0500000f


	//   ....[183]....
        /*0b68*/ 	.word	0x0500000f


	//   ....[184]....
        /*0b6c*/ 	.word	0x0500000f


	//   ....[185]....
        /*0b70*/ 	.word	0x0500000f


	//   ....[186]....
        /*0b74*/ 	.word	0x0500000f


	//   ....[187]....
        /*0b78*/ 	.word	0x0500000f


	//   ....[188]....
        /*0b7c*/ 	.word	0x0500000f


	//   ....[189]....
        /*0b80*/ 	.word	0x0500000f


	//   ....[190]....
        /*0b84*/ 	.word	0x0500000f


	//   ....[191]....
        /*0b88*/ 	.word	0x0500000f


	//   ....[192]....
        /*0b8c*/ 	.word	0x0500000f


	//   ....[193]....
        /*0b90*/ 	.word	0x0500000f


	//   ....[194]....
        /*0b94*/ 	.word	0x0500000f


	//   ....[195]....
        /*0b98*/ 	.word	0x0500000f


	//   ....[196]....
        /*0b9c*/ 	.word	0x0500000f


	//   ....[197]....
        /*0ba0*/ 	.word	0x0500000f


	//   ....[198]....
        /*0ba4*/ 	.word	0x0500000f


	//   ....[199]....
        /*0ba8*/ 	.word	0x0500000f


	//   ....[200]....
        /*0bac*/ 	.word	0x0500000f


	//   ....[201]....
        /*0bb0*/ 	.word	0x0500000f


	//   ....[202]....
        /*0bb4*/ 	.word	0x0500000f


	//   ....[203]....
        /*0bb8*/ 	.word	0x0500000f


	//   ....[204]....
        /*0bbc*/ 	.word	0x0500000f


	//   ....[205]....
        /*0bc0*/ 	.word	0x0500000f


	//   ....[206]....
        /*0bc4*/ 	.word	0x0500000f


	//   ....[207]....
        /*0bc8*/ 	.word	0x0500000f


	//   ....[208]....
        /*0bcc*/ 	.word	0x0500000f


	//   ....[209]....
        /*0bd0*/ 	.word	0x0500000f


	//   ....[210]....
        /*0bd4*/ 	.word	0x0500000f


	//   ....[211]....
        /*0bd8*/ 	.word	0x0500000f


	//   ....[212]....
        /*0bdc*/ 	.word	0x0500000f


	//   ....[213]....
        /*0be0*/ 	.word	0x0500000f


	//   ....[214]....
        /*0be4*/ 	.word	0x0500000f


	//   ....[215]....
        /*0be8*/ 	.word	0x0500000f


	//   ....[216]....
        /*0bec*/ 	.word	0x0500000f


	//   ....[217]....
        /*0bf0*/ 	.word	0x0500000f


	//   ....[218]....
        /*0bf4*/ 	.word	0x0500000f


	//   ....[219]....
        /*0bf8*/ 	.word	0x0500000f


	//   ....[220]....
        /*0bfc*/ 	.word	0x0500000f


	//   ....[221]....
        /*0c00*/ 	.word	0x0500000f


	//   ....[222]....
        /*0c04*/ 	.word	0x0500000f


	//   ....[223]....
        /*0c08*/ 	.word	0x0500000f


	//   ....[224]....
        /*0c0c*/ 	.word	0x0500000f


	//   ....[225]....
        /*0c10*/ 	.word	0x0500000f


	//   ....[226]....
        /*0c14*/ 	.word	0x0500000f


	//   ....[227]....
        /*0c18*/ 	.word	0x0500000f


	//   ....[228]....
        /*0c1c*/ 	.word	0x0500000f


	//   ....[229]....
        /*0c20*/ 	.word	0x0500000f


	//   ....[230]....
        /*0c24*/ 	.word	0x0500000f


	//   ....[231]....
        /*0c28*/ 	.word	0x0500000f


	//   ....[232]....
        /*0c2c*/ 	.word	0x0500000f


	//   ....[233]....
        /*0c30*/ 	.word	0x0500000f


	//   ....[234]....
        /*0c34*/ 	.word	0x0500000f


	//   ....[235]....
        /*0c38*/ 	.word	0x0500000f


	//   ....[236]....
        /*0c3c*/ 	.word	0x0500000f


	//   ....[237]....
        /*0c40*/ 	.word	0x0500000f


	//   ....[238]....
        /*0c44*/ 	.word	0x0500000f


	//   ....[239]....
        /*0c48*/ 	.word	0x0500000f


	//   ....[240]....
        /*0c4c*/ 	.word	0x0500000f


	//   ....[241]....
        /*0c50*/ 	.word	0x0500000f


	//   ....[242]....
        /*0c54*/ 	.word	0x0500000f


	//----- nvinfo : EIATTR_COOP_GROUP_INSTR_OFFSETS
	.align		4
.L_1255:
        /*0c58*/ 	.byte	0x04, 0x28
        /*0c5a*/ 	.short	(.L_1257 - .L_1256)


	//   ....[0]....
.L_1256:
        /*0c5c*/ 	.word	0x00000070


	//   ....[1]....
        /*0c60*/ 	.word	0x00000140


	//   ....[2]....
        /*0c64*/ 	.word	0x00000190


	//   ....[3]....
        /*0c68*/ 	.word	0x000003c0


	//   ....[4]....
        /*0c6c*/ 	.word	0x00000520


	//   ....[5]....
        /*0c70*/ 	.word	0x00000640


	//   ....[6]....
        /*0c74*/ 	.word	0x000007a0


	//   ....[7]....
        /*0c78*/ 	.word	0x00003980


	//   ....[8]....
        /*0c7c*/ 	.word	0x00003990


	//   ....[9]....
        /*0c80*/ 	.word	0x000055e0


	//   ....[10]....
        /*0c84*/ 	.word	0x000055f0


	//   ....[11]....
        /*0c88*/ 	.word	0x00007000


	//   ....[12]....
        /*0c8c*/ 	.word	0x00007010


	//   ....[13]....
        /*0c90*/ 	.word	0x00007550


	//   ....[14]....
        /*0c94*/ 	.word	0x00007570


	//   ....[15]....
        /*0c98*/ 	.word	0x000082d0


	//   ....[16]....
        /*0c9c*/ 	.word	0x00008a80


	//   ....[17]....
        /*0ca0*/ 	.word	0x00008a90


	//   ....[18]....
        /*0ca4*/ 	.word	0x00008aa0


	//   ....[19]....
        /*0ca8*/ 	.word	0x00008ab0


	//   ....[20]....
        /*0cac*/ 	.word	0x0000a820


	//   ....[21]....
        /*0cb0*/ 	.word	0x0000a830


	//   ....[22]....
        /*0cb4*/ 	.word	0x0000a840


	//   ....[23]....
        /*0cb8*/ 	.word	0x0000a850


	//   ....[24]....
        /*0cbc*/ 	.word	0x0000d200


	//   ....[25]....
        /*0cc0*/ 	.word	0x0000d660


	//   ....[26]....
        /*0cc4*/ 	.word	0x0000eb00


	//   ....[27]....
        /*0cc8*/ 	.word	0x0000eba0


	//   ....[28]....
        /*0ccc*/ 	.word	0x0000f1d0


	//   ....[29]....
        /*0cd0*/ 	.word	0x0000f250


	//   ....[30]....
        /*0cd4*/ 	.word	0x0000ff70


	//   ....[31]....
        /*0cd8*/ 	.word	0x000114e0


	//   ....[32]....
        /*0cdc*/ 	.word	0x000119a0


	//   ....[33]....
        /*0ce0*/ 	.word	0x00012990


	//   ....[34]....
        /*0ce4*/ 	.word	0x00012a90


	//   ....[35]....
        /*0ce8*/ 	.word	0x00012f60


	//   ....[36]....
        /*0cec*/ 	.word	0x00012fe0


	//   ....[37]....
        /*0cf0*/ 	.word	0x00014110


	//   ....[38]....
        /*0cf4*/ 	.word	0x00015940


	//   ....[39]....
        /*0cf8*/ 	.word	0x000159a0


	//   ....[40]....
        /*0cfc*/ 	.word	0x00015d70


	//   ....[41]....
        /*0d00*/ 	.word	0x00015d90


	//   ....[42]....
        /*0d04*/ 	.word	0x00017130


	//   ....[43]....
        /*0d08*/ 	.word	0x00018430


	//   ....[44]....
        /*0d0c*/ 	.word	0x00018900


	//   ....[45]....
        /*0d10*/ 	.word	0x000194c0


	//   ....[46]....
        /*0d14*/ 	.word	0x000195c0


	//   ....[47]....
        /*0d18*/ 	.word	0x00019ef0


	//   ....[48]....
        /*0d1c*/ 	.word	0x00019f50


	//   ....[49]....
        /*0d20*/ 	.word	0x0001af80


	//   ....[50]....
        /*0d24*/ 	.word	0x0001b1a0


	//   ....[51]....
        /*0d28*/ 	.word	0x0001b640


	//   ....[52]....
        /*0d2c*/ 	.word	0x0001b660


	//   ....[53]....
        /*0d30*/ 	.word	0x0001b6a0


	//   ....[54]....
        /*0d34*/ 	.word	0x0001c5c0


	//   ....[55]....
        /*0d38*/ 	.word	0x0001c5e0


	//   ....[56]....
        /*0d3c*/ 	.word	0x0001c5f0


	//   ....[57]....
        /*0d40*/ 	.word	0x0001c600


	//   ....[58]....
        /*0d44*/ 	.word	0x0001cca0


	//   ....[59]....
        /*0d48*/ 	.word	0x0001ccb0


	//   ....[60]....
        /*0d4c*/ 	.word	0x0001ce00


	//   ....[61]....
        /*0d50*/ 	.word	0x0001ce10


	//   ....[62]....
        /*0d54*/ 	.word	0x0001d200


	//   ....[63]....
        /*0d58*/ 	.word	0x0001d210


	//   ....[64]....
        /*0d5c*/ 	.word	0x0001d7a0


	//   ....[65]....
        /*0d60*/ 	.word	0x0001d7b0


	//   ....[66]....
        /*0d64*/ 	.word	0x0001e5d0


	//   ....[67]....
        /*0d68*/ 	.word	0x0001e5e0


	//   ....[68]....
        /*0d6c*/ 	.word	0x0001e740


	//   ....[69]....
        /*0d70*/ 	.word	0x0001e750


	//   ....[70]....
        /*0d74*/ 	.word	0x0001e900


	//   ....[71]....
        /*0d78*/ 	.word	0x0001eb00


	//   ....[72]....
        /*0d7c*/ 	.word	0x0001eb30


	//   ....[73]....
        /*0d80*/ 	.word	0x0001eb60


	//   ....[74]....
        /*0d84*/ 	.word	0x0001eb90


	//   ....[75]....
        /*0d88*/ 	.word	0x0001ebc0


	//   ....[76]....
        /*0d8c*/ 	.word	0x0001ebf0


	//   ....[77]....
        /*0d90*/ 	.word	0x0001ed80


	//   ....[78]....
        /*0d94*/ 	.word	0x0001edb0


	//   ....[79]....
        /*0d98*/ 	.word	0x0001ede0


	//   ....[80]....
        /*0d9c*/ 	.word	0x0001ee10


	//   ....[81]....
        /*0da0*/ 	.word	0x0001ee40


	//   ....[82]....
        /*0da4*/ 	.word	0x0001ee70


	//   ....[83]....
        /*0da8*/ 	.word	0x0001ef00


	//   ....[84]....
        /*0dac*/ 	.word	0x0001ef30


	//   ....[85]....
        /*0db0*/ 	.word	0x0001ef40


	//   ....[86]....
        /*0db4*/ 	.word	0x0001ef80


	//   ....[87]....
        /*0db8*/ 	.word	0x000207b0


	//   ....[88]....
        /*0dbc*/ 	.word	0x00022ed0


	//   ....[89]....
        /*0dc0*/ 	.word	0x00022ef0


	//   ....[90]....
        /*0dc4*/ 	.word	0x00022fa0


	//   ....[91]....
        /*0dc8*/ 	.word	0x00022fc0


	//   ....[92]....
        /*0dcc*/ 	.word	0x00023060


	//   ....[93]....
        /*0dd0*/ 	.word	0x00023080


	//   ....[94]....
        /*0dd4*/ 	.word	0x00023090


	//   ....[95]....
        /*0dd8*/ 	.word	0x000230a0


	//   ....[96]....
        /*0ddc*/ 	.word	0x00023a40


	//   ....[97]....
        /*0de0*/ 	.word	0x00023a70


	//   ....[98]....
        /*0de4*/ 	.word	0x00023b30


	//   ....[99]....
        /*0de8*/ 	.word	0x00023b50


	//   ....[100]....
        /*0dec*/ 	.word	0x00023bf0


	//   ....[101]....
        /*0df0*/ 	.word	0x00023c10


	//   ....[102]....
        /*0df4*/ 	.word	0x00023c20


	//   ....[103]....
        /*0df8*/ 	.word	0x00023c30


	//   ....[104]....
        /*0dfc*/ 	.word	0x00023d50


	//   ....[105]....
        /*0e00*/ 	.word	0x00023d60


	//   ....[106]....
        /*0e04*/ 	.word	0x00023d70


	//   ....[107]....
        /*0e08*/ 	.word	0x00023e00


	//   ....[108]....
        /*0e0c*/ 	.word	0x000245c0


	//   ....[109]....
        /*0e10*/ 	.word	0x000245d0


	//   ....[110]....
        /*0e14*/ 	.word	0x000245f0


	//   ....[111]....
        /*0e18*/ 	.word	0x00024670


	//   ....[112]....
        /*0e1c*/ 	.word	0x00024680


	//   ....[113]....
        /*0e20*/ 	.word	0x000246e0


	//   ....[114]....
        /*0e24*/ 	.word	0x00024710


	//   ....[115]....
        /*0e28*/ 	.word	0x00024750


	//   ....[116]....
        /*0e2c*/ 	.word	0x00024a00


	//   ....[117]....
        /*0e30*/ 	.word	0x00024a20


	//   ....[118]....
        /*0e34*/ 	.word	0x00024ac0


	//   ....[119]....
        /*0e38*/ 	.word	0x00024ad0


	//   ....[120]....
        /*0e3c*/ 	.word	0x00024b60


	//   ....[121]....
        /*0e40*/ 	.word	0x00024b70


	//   ....[122]....
        /*0e44*/ 	.word	0x00024b80


	//   ....[123]....
        /*0e48*/ 	.word	0x00024c10


	//   ....[124]....
        /*0e4c*/ 	.word	0x000251e0


	//   ....[125]....
        /*0e50*/ 	.word	0x000251f0


	//   ....[126]....
        /*0e54*/ 	.word	0x00025280


	//   ....[127]....
        /*0e58*/ 	.word	0x00025320


	//   ....[128]....
        /*0e5c*/ 	.word	0x00025340


	//   ....[129]....
        /*0e60*/ 	.word	0x000253c0


	//   ....[130]....
        /*0e64*/ 	.word	0x000253e0


	//   ....[131]....
        /*0e68*/ 	.word	0x000253f0


	//   ....[132]....
        /*0e6c*/ 	.word	0x00025840


	//   ....[133]....
        /*0e70*/ 	.word	0x00025870


	//   ....[134]....
        /*0e74*/ 	.word	0x000258d0


	//   ....[135]....
        /*0e78*/ 	.word	0x00025900


	//   ....[136]....
        /*0e7c*/ 	.word	0x00025930


	//   ....[137]....
        /*0e80*/ 	.word	0x00025960


	//   ....[138]....
        /*0e84*/ 	.word	0x00025990


	//   ....[139]....
        /*0e88*/ 	.word	0x000259c0


	//   ....[140]....
        /*0e8c*/ 	.word	0x00025b60


	//   ....[141]....
        /*0e90*/ 	.word	0x00025b90


	//   ....[142]....
        /*0e94*/ 	.word	0x00025bc0


	//   ....[143]....
        /*0e98*/ 	.word	0x00025bf0


	//   ....[144]....
        /*0e9c*/ 	.word	0x00025c20


	//   ....[145]....
        /*0ea0*/ 	.word	0x00025c50


	//   ....[146]....
        /*0ea4*/ 	.word	0x00025d10


	//   ....[147]....
        /*0ea8*/ 	.word	0x00025d30


	//   ....[148]....
        /*0eac*/ 	.word	0x00025d50


	//   ....[149]....
        /*0eb0*/ 	.word	0x00025db0


	//   ....[150]....
        /*0eb4*/ 	.word	0x000267e0


	//   ....[151]....
        /*0eb8*/ 	.word	0x00026b20


	//   ....[152]....
        /*0ebc*/ 	.word	0x00026bb0


	//   ....[153]....
        /*0ec0*/ 	.word	0x00026ca0


	//   ....[154]....
        /*0ec4*/ 	.word	0x00026d30


	//   ....[155]....
        /*0ec8*/ 	.word	0x00026e10


	//   ....[156]....
        /*0ecc*/ 	.word	0x00026ea0


	//   ....[157]....
        /*0ed0*/ 	.word	0x00026f80


	//   ....[158]....
        /*0ed4*/ 	.word	0x00027020


	//   ....[159]....
        /*0ed8*/ 	.word	0x000270b0


	//   ....[160]....
        /*0edc*/ 	.word	0x00027100


	//   ....[161]....
        /*0ee0*/ 	.word	0x00027150


	//   ....[162]....
        /*0ee4*/ 	.word	0x00027230


	//   ....[163]....
        /*0ee8*/ 	.word	0x000272c0


	//   ....[164]....
        /*0eec*/ 	.word	0x00027310


	//   ....[165]....
        /*0ef0*/ 	.word	0x00027360


	//   ....[166]....
        /*0ef4*/ 	.word	0x000276c0


	//   ....[167]....
        /*0ef8*/ 	.word	0x00027710


	//   ....[168]....
        /*0efc*/ 	.word	0x000277a0


	//   ....[169]....
        /*0f00*/ 	.word	0x00027830


	//   ....[170]....
        /*0f04*/ 	.word	0x000278b0


	//   ....[171]....
        /*0f08*/ 	.word	0x00027900


	//   ....[172]....
        /*0f0c*/ 	.word	0x00027990


	//   ....[173]....
        /*0f10*/ 	.word	0x00027a20


	//   ....[174]....
        /*0f14*/ 	.word	0x00027aa0


	//   ....[175]....
        /*0f18*/ 	.word	0x00027af0


	//   ....[176]....
        /*0f1c*/ 	.word	0x00027b80


	//   ....[177]....
        /*0f20*/ 	.word	0x00027c10


	//   ....[178]....
        /*0f24*/ 	.word	0x00027cd0


	//   ....[179]....
        /*0f28*/ 	.word	0x00027fb0


	//   ....[180]....
        /*0f2c*/ 	.word	0x000280a0


	//   ....[181]....
        /*0f30*/ 	.word	0x00028140


	//   ....[182]....
        /*0f34*/ 	.word	0x000281a0


	//   ....[183]....
        /*0f38*/ 	.word	0x000282b0


	//   ....[184]....
        /*0f3c*/ 	.word	0x00028320


	//   ....[185]....
        /*0f40*/ 	.word	0x00028430


	//   ....[186]....
        /*0f44*/ 	.word	0x000284a0


	//   ....[187]....
        /*0f48*/ 	.word	0x00028540


	//   ....[188]....
        /*0f4c*/ 	.word	0x00028650


	//   ....[189]....
        /*0f50*/ 	.word	0x000286c0


	//   ....[190]....
        /*0f54*/ 	.word	0x00028720


	//   ....[191]....
        /*0f58*/ 	.word	0x00028830


	//   ....[192]....
        /*0f5c*/ 	.word	0x00028890


	//   ....[193]....
        /*0f60*/ 	.word	0x000289b0


	//   ....[194]....
        /*0f64*/ 	.word	0x00028a10


	//   ....[195]....
        /*0f68*/ 	.word	0x00028ab0


	//   ....[196]....
        /*0f6c*/ 	.word	0x00028b80


	//   ....[197]....
        /*0f70*/ 	.word	0x00028c80


	//   ....[198]....
        /*0f74*/ 	.word	0x00028ce0


	//   ....[199]....
        /*0f78*/ 	.word	0x00028d80


	//   ....[200]....
        /*0f7c*/ 	.word	0x00028f20


	//   ....[201]....
        /*0f80*/ 	.word	0x00029000


	//   ....[202]....
        /*0f84*/ 	.word	0x00029080


	//   ....[203]....
        /*0f88*/ 	.word	0x00029160


	//   ....[204]....
        /*0f8c*/ 	.word	0x000291c0


	//   ....[205]....
        /*0f90*/ 	.word	0x00029290


	//   ....[206]....
        /*0f94*/ 	.word	0x000292f0


	//   ....[207]....
        /*0f98*/ 	.word	0x000293d0


	//   ....[208]....
        /*0f9c*/ 	.word	0x000294c0


	//   ....[209]....
        /*0fa0*/ 	.word	0x00029560


	//   ....[210]....
        /*0fa4*/ 	.word	0x000295c0


	//   ....[211]....
        /*0fa8*/ 	.word	0x000296c0


	//   ....[212]....
        /*0fac*/ 	.word	0x00029720


	//   ....[213]....
        /*0fb0*/ 	.word	0x00029820


	//   ....[214]....
        /*0fb4*/ 	.word	0x00029880


	//   ....[215]....
        /*0fb8*/ 	.word	0x00029950


	//   ....[216]....
        /*0fbc*/ 	.word	0x00029aa0


	//   ....[217]....
        /*0fc0*/ 	.word	0x00029b50


	//   ....[218]....
        /*0fc4*/ 	.word	0x00029c60


	//   ....[219]....
        /*0fc8*/ 	.word	0x00029d40


	//   ....[220]....
        /*0fcc*/ 	.word	0x00029da0


	//   ....[221]....
        /*0fd0*/ 	.word	0x00029e90


	//   ....[222]....
        /*0fd4*/ 	.word	0x00029ef0


	//   ....[223]....
        /*0fd8*/ 	.word	0x00029fd0


	//   ....[224]....
        /*0fdc*/ 	.word	0x0002a060


	//   ....[225]....
        /*0fe0*/ 	.word	0x0002a100


	//   ....[226]....
        /*0fe4*/ 	.word	0x0002a270


	//   ....[227]....
        /*0fe8*/ 	.word	0x0002a2e0


	//   ....[228]....
        /*0fec*/ 	.word	0x0002a350


	//   ....[229]....
        /*0ff0*/ 	.word	0x0002a3c0


	//   ....[230]....
        /*0ff4*/ 	.word	0x0002a430


	//   ....[231]....
        /*0ff8*/ 	.word	0x0002a4b0


	//   ....[232]....
        /*0ffc*/ 	.word	0x0002a530


	//   ....[233]....
        /*1000*/ 	.word	0x0002a5c0


	//   ....[234]....
        /*1004*/ 	.word	0x0002a630


	//   ....[235]....
        /*1008*/ 	.word	0x0002a6a0


	//   ....[236]....
        /*100c*/ 	.word	0x0002a710


	//   ....[237]....
        /*1010*/ 	.word	0x0002a790


	//   ....[238]....
        /*1014*/ 	.word	0x0002a800


	//   ....[239]....
        /*1018*/ 	.word	0x0002a8b0


	//   ....[240]....
        /*101c*/ 	.word	0x0002a900


	//   ....[241]....
        /*1020*/ 	.word	0x0002a990


	//   ....[242]....
        /*1024*/ 	.word	0x0002aac0


	//----- nvinfo : EIATTR_REG_RECONFIG
	.align		4
.L_1257:
        /*1028*/ 	.byte	0x01, 0x54
	.zero		2


	//----- nvinfo : EIATTR_SYSCALL_OFFSETS
	.align		4
        /*102c*/ 	.byte	0x04, 0x46
        /*102e*/ 	.short	(.L_1259 - .L_1258)


	//   ....[0]....
.L_1258:
        /*1030*/ 	.word	0x00002370


	//   ....[1]....
        /*1034*/ 	.word	0x000024c0


	//   ....[2]....
        /*1038*/ 	.word	0x000084e0


	//   ....[3]....
        /*103c*/ 	.word	0x00008800


	//   ....[4]....
        /*1040*/ 	.word	0x000224c0


	//   ....[5]....
        /*1044*/ 	.word	0x00022610


	//   ....[6]....
        /*1048*/ 	.word	0x00022700


	//   ....[7]....
        /*104c*/ 	.word	0x00023500


	//----- nvinfo : EIATTR_MBARRIER_INSTR_OFFSETS
	.align		4
.L_1259:
        /*1050*/ 	.byte	0x04, 0x39
        /*1052*/ 	.short	(.L_1261 - .L_1260)


	//   ....[0]....
.L_1260:
        /*1054*/ 	.word	0x00000270
        /*1058*/ 	.word	0x000000ff
        /*105c*/ 	.word	0x0002d800
        /*1060*/ 	.short	0x0100
        /*1062*/ 	.byte	0x08
	.zero		1


	//   ....[1]....
        /*1064*/ 	.word	0x00000280
        /*1068*/ 	.word	0x000000ff
        /*106c*/ 	.word	0x0002d820
        /*1070*/ 	.short	0x0100
        /*1072*/ 	.byte	0x08
	.zero		1


	//   ....[2]....
        /*1074*/ 	.word	0x00000370
        /*1078*/ 	.word	0x000000ff
        /*107c*/ 	.word	0x0002d830
        /*1080*/ 	.short	0x0100
        /*1082*/ 	.byte	0x08
	.zero		1


	//   ....[3]....
        /*1084*/ 	.word	0x00000380
        /*1088*/ 	.word	0x000000ff
        /*108c*/ 	.word	0x0002d840
        /*1090*/ 	.short	0x0100
        /*1092*/ 	.byte	0x08
	.zero		1


	//   ....[4]....
        /*1094*/ 	.word	0x00000390
        /*1098*/ 	.word	0x000000ff
        /*109c*/ 	.word	0x0002d838
        /*10a0*/ 	.short	0x0100
        /*10a2*/ 	.byte	0x08
	.zero		1


	//   ....[5]....
        /*10a4*/ 	.word	0x000003a0
        /*10a8*/ 	.word	0x000000ff
        /*10ac*/ 	.word	0x0002d848
        /*10b0*/ 	.short	0x0100
        /*10b2*/ 	.byte	0x08
	.zero		1


	//   ....[6]....
        /*10b4*/ 	.word	0x000004d0
        /*10b8*/ 	.word	0x000000ff
        /*10bc*/ 	.word	0x0002d850
        /*10c0*/ 	.short	0x0100
        /*10c2*/ 	.byte	0x08
	.zero		1


	//   ....[7]....
        /*10c4*/ 	.word	0x000004e0
        /*10c8*/ 	.word	0x000000ff
        /*10cc*/ 	.word	0x0002d860
        /*10d0*/ 	.short	0x0100
        /*10d2*/ 	.byte	0x08
	.zero		1


	//   ....[8]....
        /*10d4*/ 	.word	0x000004f0
        /*10d8*/ 	.word	0x000000ff
        /*10dc*/ 	.word	0x0002d858
        /*10e0*/ 	.short	0x0100
        /*10e2*/ 	.byte	0x08
	.zero		1


	//   ....[9]....
        /*10e4*/ 	.word	0x00000500
        /*10e8*/ 	.word	0x000000ff
        /*10ec*/ 	.word	0x0002d868
        /*10f0*/ 	.short	0x0100
        /*10f2*/ 	.byte	0x08
	.zero		1


	//   ....[10]....
        /*10f4*/ 	.word	0x000005f0
        /*10f8*/ 	.word	0x000000ff
        /*10fc*/ 	.word	0x0002d870
        /*1100*/ 	.short	0x0100
        /*1102*/ 	.byte	0x06
	.zero		1


	//   ....[11]....
        /*1104*/ 	.word	0x00000600
        /*1108*/ 	.word	0x000000ff
        /*110c*/ 	.word	0x0002d880
        /*1110*/ 	.short	0x0100
        /*1112*/ 	.byte	0x06
	.zero		1


	//   ....[12]....
        /*1114*/ 	.word	0x00000610
        /*1118*/ 	.word	0x000000ff
        /*111c*/ 	.word	0x0002d878
        /*1120*/ 	.short	0x0100
        /*1122*/ 	.byte	0x06
	.zero		1


	//   ....[13]....
        /*1124*/ 	.word	0x00000620
        /*1128*/ 	.word	0x000000ff
        /*112c*/ 	.word	0x0002d888
        /*1130*/ 	.short	0x0100
        /*1132*/ 	.byte	0x06
	.zero		1


	//   ....[14]....
        /*1134*/ 	.word	0x00000750
        /*1138*/ 	.word	0x000000ff
        /*113c*/ 	.word	0x0002d890
        /*1140*/ 	.short	0x0100
        /*1142*/ 	.byte	0x08
	.zero		1


	//   ....[15]....
        /*1144*/ 	.word	0x00000760
        /*1148*/ 	.word	0x000000ff
        /*114c*/ 	.word	0x0002d8a0
        /*1150*/ 	.short	0x0100
        /*1152*/ 	.byte	0x08
	.zero		1


	//   ....[16]....
        /*1154*/ 	.word	0x00000770
        /*1158*/ 	.word	0x000000ff
        /*115c*/ 	.word	0x0002d898
        /*1160*/ 	.short	0x0100
        /*1162*/ 	.byte	0x08
	.zero		1


	//   ....[17]....
        /*1164*/ 	.word	0x00000780
        /*1168*/ 	.word	0x000000ff
        /*116c*/ 	.word	0x0002d8a8
        /*1170*/ 	.short	0x0100
        /*1172*/ 	.byte	0x08
	.zero		1


	//   ....[18]....
        /*1174*/ 	.word	0x000008b0
        /*1178*/ 	.word	0x000000ff
        /*117c*/ 	.word	0x0002d8b0
        /*1180*/ 	.short	0x0100
        /*1182*/ 	.byte	0x08
	.zero		1


	//   ....[19]....
        /*1184*/ 	.word	0x000008c0
        /*1188*/ 	.word	0x000000ff
        /*118c*/ 	.word	0x0002d8c0
        /*1190*/ 	.short	0x0100
        /*1192*/ 	.byte	0x08
	.zero		1


	//   ....[20]....
        /*1194*/ 	.word	0x000008d0
        /*1198*/ 	.word	0x000000ff
        /*119c*/ 	.word	0x0002d8b8
        /*11a0*/ 	.short	0x0100
        /*11a2*/ 	.byte	0x08
	.zero		1


	//   ....[21]....
        /*11a4*/ 	.word	0x000008e0
        /*11a8*/ 	.word	0x000000ff
        /*11ac*/ 	.word	0x0002d8c8
        /*11b0*/ 	.short	0x0100
        /*11b2*/ 	.byte	0x08
	.zero		1


	//   ....[22]....
        /*11b4*/ 	.word	0x00003930
        /*11b8*/ 	.word	0x00000022
        /*11bc*/ 	.word	0x0002d890
        /*11c0*/ 	.short	0x010a
        /*11c2*/ 	.byte	0x3f
	.zero		1


	//   ....[23]....
        /*11c4*/ 	.word	0x00005590
        /*11c8*/ 	.word	0x00000022
        /*11cc*/ 	.word	0x0002d890
        /*11d0*/ 	.short	0x010a
        /*11d2*/ 	.byte	0x3f
	.zero		1


	//   ....[24]....
        /*11d4*/ 	.word	0x00006e20
        /*11d8*/ 	.word	0x00000022
        /*11dc*/ 	.word	0x0002d890
        /*11e0*/ 	.short	0x010a
        /*11e2*/ 	.byte	0x3f
	.zero		1


	//   ....[25]....
        /*11e4*/ 	.word	0x00007390
        /*11e8*/ 	.word	0x0000000b
        /*11ec*/ 	.word	0x00000000
        /*11f0*/ 	.short	0x0101
        /*11f2*/ 	.byte	0x3f
	.zero		1


	//   ....[26]....
        /*11f4*/ 	.word	0x000073d0
        /*11f8*/ 	.word	0x00000022
        /*11fc*/ 	.word	0x0002d8b0
        /*1200*/ 	.short	0x010a
        /*1202*/ 	.byte	0x3f
	.zero		1


	//   ....[27]....
        /*1204*/ 	.word	0x00007900
        /*1208*/ 	.word	0x00000022
        /*120c*/ 	.word	0x00000000
        /*1210*/ 	.short	0x0101
        /*1212*/ 	.byte	0x3f
	.zero		1


	//   ....[28]....
        /*1214*/ 	.word	0x00008580
        /*1218*/ 	.word	0x00000002
        /*121c*/ 	.word	0x0002d800
        /*1220*/ 	.short	0x010a
        /*1222*/ 	.byte	0x3f
	.zero		1


	//   ....[29]....
        /*1224*/ 	.word	0x000085d0
        /*1228*/ 	.word	0x00000002
        /*122c*/ 	.word	0x0002d800
        /*1230*/ 	.short	0x010a
        /*1232*/ 	.byte	0x3f
	.zero		1


	//   ....[30]....
        /*1234*/ 	.word	0x00009230
        /*1238*/ 	.word	0x00000002
        /*123c*/ 	.word	0x0002d800
        /*1240*/ 	.short	0x010a
        /*1242*/ 	.byte	0x3f
	.zero		1


	//   ....[31]....
        /*1244*/ 	.word	0x0000ae90
        /*1248*/ 	.word	0x00000002
        /*124c*/ 	.word	0x0002d800
        /*1250*/ 	.short	0x010a
        /*1252*/ 	.byte	0x3f
	.zero		1


	//   ....[32]....
        /*1254*/ 	.word	0x0000c560
        /*1258*/ 	.word	0x00000000
        /*125c*/ 	.word	0x0002d830
        /*1260*/ 	.short	0x010a
        /*1262*/ 	.byte	0x3f
	.zero		1


	//   ....[33]....
        /*1264*/ 	.word	0x0000c620
        /*1268*/ 	.word	0x00000000
        /*126c*/ 	.word	0x0002d830
        /*1270*/ 	.short	0x010a
        /*1272*/ 	.byte	0x3f
	.zero		1


	//   ....[34]....
        /*1274*/ 	.word	0x0000ce80
        /*1278*/ 	.word	0x00000000
        /*127c*/ 	.word	0x00000000
        /*1280*/ 	.short	0x0101
        /*1282*/ 	.byte	0x3f
	.zero		1


	//   ....[35]....
        /*1284*/ 	.word	0x00010450
        /*1288*/ 	.word	0x00000009
        /*128c*/ 	.word	0x0002d830
        /*1290*/ 	.short	0x010a
        /*1292*/ 	.byte	0x3f
	.zero		1


	//   ....[36]....
        /*1294*/ 	.word	0x000104a0
        /*1298*/ 	.word	0x00000009
        /*129c*/ 	.word	0x0002d830
        /*12a0*/ 	.short	0x010a
        /*12a2*/ 	.byte	0x3f
	.zero		1


	//   ....[37]....
        /*12a4*/ 	.word	0x00010920
        /*12a8*/ 	.word	0x00000009
        /*12ac*/ 	.word	0x0002d850
        /*12b0*/ 	.short	0x010a
        /*12b2*/ 	.byte	0x3f
	.zero		1


	//   ....[38]....
        /*12b4*/ 	.word	0x00010960
        /*12b8*/ 	.word	0x00000009
        /*12bc*/ 	.word	0x0002d850
        /*12c0*/ 	.short	0x010a
        /*12c2*/ 	.byte	0x3f
	.zero		1


	//   ....[39]....
        /*12c4*/ 	.word	0x00011200
        /*12c8*/ 	.word	0x00000034
        /*12cc*/ 	.word	0x00000000
        /*12d0*/ 	.short	0x0101
        /*12d2*/ 	.byte	0x3f
	.zero		1


	//   ....[40]....
        /*12d4*/ 	.word	0x00013b00
        /*12d8*/ 	.word	0x00000011
        /*12dc*/ 	.word	0x00000000
        /*12e0*/ 	.short	0x0101
        /*12e2*/ 	.byte	0x3f
	.zero		1


	//   ....[41]....
        /*12e4*/ 	.word	0x00014560
        /*12e8*/ 	.word	0x00000005
        /*12ec*/ 	.word	0x0002d830
        /*12f0*/ 	.short	0x010a
        /*12f2*/ 	.byte	0x3f
	.zero		1


	//   ....[42]....
        /*12f4*/ 	.word	0x000145b0
        /*12f8*/ 	.word	0x00000005
        /*12fc*/ 	.word	0x0002d830
        /*1300*/ 	.short	0x010a
        /*1302*/ 	.byte	0x3f
	.zero		1


	//   ....[43]....
        /*1304*/ 	.word	0x00014a60
        /*1308*/ 	.word	0x00000006
        /*130c*/ 	.word	0x0002d850
        /*1310*/ 	.short	0x010a
        /*1312*/ 	.byte	0x3f
	.zero		1


	//   ....[44]....
        /*1314*/ 	.word	0x00014aa0
        /*1318*/ 	.word	0x00000006
        /*131c*/ 	.word	0x0002d850
        /*1320*/ 	.short	0x010a
        /*1322*/ 	.byte	0x3f
	.zero		1


	//   ....[45]....
        /*1324*/ 	.word	0x000151f0
        /*1328*/ 	.word	0x00000005
        /*132c*/ 	.word	0x00000000
        /*1330*/ 	.short	0x0101
        /*1332*/ 	.byte	0x3f
	.zero		1


	//   ....[46]....
        /*1334*/ 	.word	0x00016ad0
        /*1338*/ 	.word	0x00000009
        /*133c*/ 	.word	0x00000000
        /*1340*/ 	.short	0x0101
        /*1342*/ 	.byte	0x3f
	.zero		1


	//   ....[47]....
        /*1344*/ 	.word	0x000172a0
        /*1348*/ 	.word	0x00000005
        /*134c*/ 	.word	0x0002d830
        /*1350*/ 	.short	0x010a
        /*1352*/ 	.byte	0x3f
	.zero		1


	//   ....[48]....
        /*1354*/ 	.word	0x000172f0
        /*1358*/ 	.word	0x00000005
        /*135c*/ 	.word	0x0002d830
        /*1360*/ 	.short	0x010a
        /*1362*/ 	.byte	0x3f
	.zero		1


	//   ....[49]....
        /*1364*/ 	.word	0x000177a0
        /*1368*/ 	.word	0x00000006
        /*136c*/ 	.word	0x0002d850
        /*1370*/ 	.short	0x010a
        /*1372*/ 	.byte	0x3f
	.zero		1


	//   ....[50]....
        /*1374*/ 	.word	0x000177e0
        /*1378*/ 	.word	0x00000006
        /*137c*/ 	.word	0x0002d850
        /*1380*/ 	.short	0x010a
        /*1382*/ 	.byte	0x3f
	.zero		1


	//   ....[51]....
        /*1384*/ 	.word	0x000186c0
        /*1388*/ 	.word	0x00000026
        /*138c*/ 	.word	0x00000000
        /*1390*/ 	.short	0x0101
        /*1392*/ 	.byte	0x3f
	.zero		1


	//   ....[52]....
        /*1394*/ 	.word	0x0001a920
        /*1398*/ 	.word	0x00000007
        /*139c*/ 	.word	0x00000000
        /*13a0*/ 	.short	0x0101
        /*13a2*/ 	.byte	0x3f
	.zero		1


	//   ....[53]....
        /*13a4*/ 	.word	0x0001b000
        /*13a8*/ 	.word	0x00000007
        /*13ac*/ 	.word	0x0002d850
        /*13b0*/ 	.short	0x010a
        /*13b2*/ 	.byte	0x3f
	.zero		1


	//   ....[54]....
        /*13b4*/ 	.word	0x0001b0b0
        /*13b8*/ 	.word	0x00000007
        /*13bc*/ 	.word	0x0002d850
        /*13c0*/ 	.short	0x010a
        /*13c2*/ 	.byte	0x3f
	.zero		1


	//   ....[55]....
        /*13c4*/ 	.word	0x0001b8b0
        /*13c8*/ 	.word	0x00000007
        /*13cc*/ 	.word	0x00000000
        /*13d0*/ 	.short	0x0101
        /*13d2*/ 	.byte	0x3f
	.zero		1


	//   ....[56]....
        /*13d4*/ 	.word	0x0001cc50
        /*13d8*/ 	.word	0x00000000
        /*13dc*/ 	.word	0x00000000
        /*13e0*/ 	.short	0x0101
        /*13e2*/ 	.byte	0x3f
	.zero		1


	//   ....[57]....
        /*13e4*/ 	.word	0x0001d100
        /*13e8*/ 	.word	0x00000006
        /*13ec*/ 	.word	0x00000000
        /*13f0*/ 	.short	0x0101
        /*13f2*/ 	.byte	0x3f
	.zero		1


	//   ....[58]....
        /*13f4*/ 	.word	0x00020890
        /*13f8*/ 	.word	0x00000012
        /*13fc*/ 	.word	0x0002d820
        /*1400*/ 	.short	0x010a
        /*1402*/ 	.byte	0x3f
	.zero		1


	//   ....[59]....
        /*1404*/ 	.word	0x00020950
        /*1408*/ 	.word	0x0000000a
        /*140c*/ 	.word	0x0002d8a0
        /*1410*/ 	.short	0x010a
        /*1412*/ 	.byte	0x3f
	.zero		1


	//   ....[60]....
        /*1414*/ 	.word	0x00020d80
        /*1418*/ 	.word	0x0000000a
        /*141c*/ 	.word	0x0002d8c0
        /*1420*/ 	.short	0x010a
        /*1422*/ 	.byte	0x3f
	.zero		1


	//   ....[61]....
        /*1424*/ 	.word	0x000212e0
        /*1428*/ 	.word	0x00000009
        /*142c*/ 	.word	0x0002d8a0
        /*1430*/ 	.short	0x010a
        /*1432*/ 	.byte	0x3f
	.zero		1


	//   ....[62]....
        /*1434*/ 	.word	0x00021700
        /*1438*/ 	.word	0x00000009
        /*143c*/ 	.word	0x0002d8c0
        /*1440*/ 	.short	0x010a
        /*1442*/ 	.byte	0x3f
	.zero		1


	//   ....[63]....
        /*1444*/ 	.word	0x00022ca0
        /*1448*/ 	.word	0x00000002
        /*144c*/ 	.word	0x0002d840
        /*1450*/ 	.short	0x010a
        /*1452*/ 	.byte	0x3f
	.zero		1


	//   ....[64]....
        /*1454*/ 	.word	0x000231e0
        /*1458*/ 	.word	0x00000002
        /*145c*/ 	.word	0x0002d830
        /*1460*/ 	.short	0x0107
        /*1462*/ 	.byte	0x3f
	.zero		1


	//   ....[65]....
        /*1464*/ 	.word	0x000232b0
        /*1468*/ 	.word	0x00000002
        /*146c*/ 	.word	0x0002d830
        /*1470*/ 	.short	0x0101
        /*1472*/ 	.byte	0x3f
	.zero		1


	//   ....[66]....
        /*1474*/ 	.word	0x00023ec0
        /*1478*/ 	.word	0x00000012
        /*147c*/ 	.word	0x0002d800
        /*1480*/ 	.short	0x0107
        /*1482*/ 	.byte	0x3f
	.zero		1


	//   ....[67]....
        /*1484*/ 	.word	0x00023fb0
        /*1488*/ 	.word	0x00000012
        /*148c*/ 	.word	0x0002d800
        /*1490*/ 	.short	0x0101
        /*1492*/ 	.byte	0x3f
	.zero		1


	//   ....[68]....
        /*1494*/ 	.word	0x00023fd0
        /*1498*/ 	.word	0x00000012
        /*149c*/ 	.word	0x0002d820
        /*14a0*/ 	.short	0x010a
        /*14a2*/ 	.byte	0x3f
	.zero		1


	//   ....[69]....
        /*14a4*/ 	.word	0x000243f0
        /*14a8*/ 	.word	0x00000005
        /*14ac*/ 	.word	0x0002d840
        /*14b0*/ 	.short	0x010a
        /*14b2*/ 	.byte	0x3f
	.zero		1


	//   ....[70]....
        /*14b4*/ 	.word	0x00024800
        /*14b8*/ 	.word	0x00000005
        /*14bc*/ 	.word	0x0002d830
        /*14c0*/ 	.short	0x0107
        /*14c2*/ 	.byte	0x3f
	.zero		1


	//   ....[71]....
        /*14c4*/ 	.word	0x000248c0
        /*14c8*/ 	.word	0x00000005
        /*14cc*/ 	.word	0x0002d830
        /*14d0*/ 	.short	0x0101
        /*14d2*/ 	.byte	0x3f
	.zero		1


	//   ....[72]....
        /*14d4*/ 	.word	0x00024920
        /*14d8*/ 	.word	0x00000005
        /*14dc*/ 	.word	0x0002d860
        /*14e0*/ 	.short	0x010a
        /*14e2*/ 	.byte	0x3f
	.zero		1


	//   ....[73]....
        /*14e4*/ 	.word	0x00024dd0
        /*14e8*/ 	.word	0x00000005
        /*14ec*/ 	.word	0x0002d850
        /*14f0*/ 	.short	0x0107
        /*14f2*/ 	.byte	0x3f
	.zero		1


	//   ....[74]....
        /*14f4*/ 	.word	0x00024ec0
        /*14f8*/ 	.word	0x00000005
        /*14fc*/ 	.word	0x0002d850
        /*1500*/ 	.short	0x0101
        /*1502*/ 	.byte	0x3f
	.zero		1


	//   ....[75]....
        /*1504*/ 	.word	0x000250f0
        /*1508*/ 	.word	0x00000000
        /*150c*/ 	.word	0x0002d860
        /*1510*/ 	.short	0x010a
        /*1512*/ 	.byte	0x3f
	.zero		1


	//   ....[76]....
        /*1514*/ 	.word	0x00025520
        /*1518*/ 	.word	0x00000000
        /*151c*/ 	.word	0x0002d850
        /*1520*/ 	.short	0x0107
        /*1522*/ 	.byte	0x3f
	.zero		1


	//   ....[77]....
        /*1524*/ 	.word	0x00025600
        /*1528*/ 	.word	0x00000000
        /*152c*/ 	.word	0x0002d850
        /*1530*/ 	.short	0x0101
        /*1532*/ 	.byte	0x3f
	.zero		1


	//   ....[78]....
        /*1534*/ 	.word	0x00026760
        /*1538*/ 	.word	0x00000005
        /*153c*/ 	.word	0x0002d820
        /*1540*/ 	.short	0x010a
        /*1542*/ 	.byte	0x3f
	.zero		1


	//   ....[79]....
        /*1544*/ 	.word	0x00026900
        /*1548*/ 	.word	0x00000003
        /*154c*/ 	.word	0x0002d840
        /*1550*/ 	.short	0x010a
        /*1552*/ 	.byte	0x3f
	.zero		1


	//   ....[80]....
        /*1554*/ 	.word	0x00026990
        /*1558*/ 	.word	0x00000005
        /*155c*/ 	.word	0x0002d840
        /*1560*/ 	.short	0x010a
        /*1562*/ 	.byte	0x3f
	.zero		1


	//   ....[81]....
        /*1564*/ 	.word	0x000269d0
        /*1568*/ 	.word	0x00000003
        /*156c*/ 	.word	0x0002d860
        /*1570*/ 	.short	0x010a
        /*1572*/ 	.byte	0x3f
	.zero		1


	//   ....[82]....
        /*1574*/ 	.word	0x00026a10
        /*1578*/ 	.word	0x00000005
        /*157c*/ 	.word	0x0002d860
        /*1580*/ 	.short	0x010a
        /*1582*/ 	.byte	0x3f
	.zero		1


	//   ....[83]....
        /*1584*/ 	.word	0x00026a70
        /*1588*/ 	.word	0x00000022
        /*158c*/ 	.word	0x0002d890
        /*1590*/ 	.short	0x010a
        /*1592*/ 	.byte	0x3f
	.zero		1


	//   ....[84]....
        /*1594*/ 	.word	0x00026bf0
        /*1598*/ 	.word	0x00000022
        /*159c*/ 	.word	0x0002d890
        /*15a0*/ 	.short	0x010a
        /*15a2*/ 	.byte	0x3f
	.zero		1


	//   ....[85]....
        /*15a4*/ 	.word	0x00026d70
        /*15a8*/ 	.word	0x00000022
        /*15ac*/ 	.word	0x0002d890
        /*15b0*/ 	.short	0x010a
        /*15b2*/ 	.byte	0x3f
	.zero		1


	//   ....[86]....
        /*15b4*/ 	.word	0x00026ee0
        /*15b8*/ 	.word	0x00000022
        /*15bc*/ 	.word	0x0002d8b0
        /*15c0*/ 	.short	0x010a
        /*15c2*/ 	.byte	0x3f
	.zero		1


	//   ....[87]....
        /*15c4*/ 	.word	0x00027190
        /*15c8*/ 	.word	0x00000002
        /*15cc*/ 	.word	0x0002d800
        /*15d0*/ 	.short	0x010a
        /*15d2*/ 	.byte	0x3f
	.zero		1


	//   ....[88]....
        /*15d4*/ 	.word	0x000273a0
        /*15d8*/ 	.word	0x00000002
        /*15dc*/ 	.word	0x0002d800
        /*15e0*/ 	.short	0x010a
        /*15e2*/ 	.byte	0x3f
	.zero		1


	//   ....[89]....
        /*15e4*/ 	.word	0x000273f0
        /*15e8*/ 	.word	0x00000000
        /*15ec*/ 	.word	0x0002d830
        /*15f0*/ 	.short	0x010a
        /*15f2*/ 	.byte	0x3f
	.zero		1


	//   ....[90]....
        /*15f4*/ 	.word	0x00027440
        /*15f8*/ 	.word	0x00000009
        /*15fc*/ 	.word	0x0002d830
        /*1600*/ 	.short	0x010a
        /*1602*/ 	.byte	0x3f
	.zero		1


	//   ....[91]....
        /*1604*/ 	.word	0x00027490
        /*1608*/ 	.word	0x00000009
        /*160c*/ 	.word	0x0002d850
        /*1610*/ 	.short	0x010a
        /*1612*/ 	.byte	0x3f
	.zero		1


	//   ....[92]....
        /*1614*/ 	.word	0x000274e0
        /*1618*/ 	.word	0x00000005
        /*161c*/ 	.word	0x0002d830
        /*1620*/ 	.short	0x010a
        /*1622*/ 	.byte	0x3f
	.zero		1


	//   ....[93]....
        /*1624*/ 	.word	0x00027530
        /*1628*/ 	.word	0x00000006
        /*162c*/ 	.word	0x0002d850
        /*1630*/ 	.short	0x010a
        /*1632*/ 	.byte	0x3f
	.zero		1


	//   ....[94]....
        /*1634*/ 	.word	0x00027580
        /*1638*/ 	.word	0x00000005
        /*163c*/ 	.word	0x0002d830
        /*1640*/ 	.short	0x010a
        /*1642*/ 	.byte	0x3f
	.zero		1


	//   ....[95]....
        /*1644*/ 	.word	0x000275d0
        /*1648*/ 	.word	0x00000006
        /*164c*/ 	.word	0x0002d850
        /*1650*/ 	.short	0x010a
        /*1652*/ 	.byte	0x3f
	.zero		1


	//   ....[96]....
        /*1654*/ 	.word	0x00027620
        /*1658*/ 	.word	0x00000007
        /*165c*/ 	.word	0x0002d850
        /*1660*/ 	.short	0x010a
        /*1662*/ 	.byte	0x3f
	.zero		1


	//   ....[97]....
        /*1664*/ 	.word	0x00027d90
        /*1668*/ 	.word	0x00000012
        /*166c*/ 	.word	0x0002d820
        /*1670*/ 	.short	0x010a
        /*1672*/ 	.byte	0x3f
	.zero		1


	//   ....[98]....
        /*1674*/ 	.word	0x00027de0
        /*1678*/ 	.word	0x0000000a
        /*167c*/ 	.word	0x0002d8a0
        /*1680*/ 	.short	0x010a
        /*1682*/ 	.byte	0x3f
	.zero		1


	//   ....[99]....
        /*1684*/ 	.word	0x00027e30
        /*1688*/ 	.word	0x0000000a
        /*168c*/ 	.word	0x0002d8c0
        /*1690*/ 	.short	0x010a
        /*1692*/ 	.byte	0x3f
	.zero		1


	//   ....[100]....
        /*1694*/ 	.word	0x00027e80
        /*1698*/ 	.word	0x00000009
        /*169c*/ 	.word	0x0002d8a0
        /*16a0*/ 	.short	0x010a
        /*16a2*/ 	.byte	0x3f
	.zero		1


	//   ....[101]....
        /*16a4*/ 	.word	0x00027ed0
        /*16a8*/ 	.word	0x00000009
        /*16ac*/ 	.word	0x0002d8c0
        /*16b0*/ 	.short	0x010a
        /*16b2*/ 	.byte	0x3f
	.zero		1


	//   ....[102]....
        /*16b4*/ 	.word	0x00027ff0
        /*16b8*/ 	.word	0x00000002
        /*16bc*/ 	.word	0x0002d840
        /*16c0*/ 	.short	0x010a
        /*16c2*/ 	.byte	0x3f
	.zero		1


	//   ....[103]....
        /*16c4*/ 	.word	0x00028e20
        /*16c8*/ 	.word	0x00000012
        /*16cc*/ 	.word	0x0002d820
        /*16d0*/ 	.short	0x010a
        /*16d2*/ 	.byte	0x3f
	.zero		1


	//   ....[104]....
        /*16d4*/ 	.word	0x00028e70
        /*16d8*/ 	.word	0x00000005
        /*16dc*/ 	.word	0x0002d840
        /*16e0*/ 	.short	0x010a
        /*16e2*/ 	.byte	0x3f
	.zero		1


	//   ....[105]....
        /*16e4*/ 	.word	0x00029410
        /*16e8*/ 	.word	0x00000005
        /*16ec*/ 	.word	0x0002d860
        /*16f0*/ 	.short	0x010a
        /*16f2*/ 	.byte	0x3f
	.zero		1


	//   ....[106]....
        /*16f4*/ 	.word	0x000299f0
        /*16f8*/ 	.word	0x00000000
        /*16fc*/ 	.word	0x0002d860
        /*1700*/ 	.short	0x010a
        /*1702*/ 	.byte	0x3f
	.zero		1


	//   ....[107]....
        /*1704*/ 	.word	0x0002a9e0
        /*1708*/ 	.word	0x00000005
        /*170c*/ 	.word	0x0002d820
        /*1710*/ 	.short	0x010a
        /*1712*/ 	.byte	0x3f
	.zero		1


	//   ....[108]....
        /*1714*/ 	.word	0x0002ab80
        /*1718*/ 	.word	0x00000003
        /*171c*/ 	.word	0x0002d840
        /*1720*/ 	.short	0x010a
        /*1722*/ 	.byte	0x3f
	.zero		1


	//   ....[109]....
        /*1724*/ 	.word	0x0002abd0
        /*1728*/ 	.word	0x00000005
        /*172c*/ 	.word	0x0002d840
        /*1730*/ 	.short	0x010a
        /*1732*/ 	.byte	0x3f
	.zero		1


	//   ....[110]....
        /*1734*/ 	.word	0x0002ac20
        /*1738*/ 	.word	0x00000003
        /*173c*/ 	.word	0x0002d860
        /*1740*/ 	.short	0x010a
        /*1742*/ 	.byte	0x3f
	.zero		1


	//----- nvinfo : EIATTR_NUM_MBARRIERS
	.align		4
.L_1261:
        /*1744*/ 	.byte	0x03, 0x38
        /*1746*/ 	.short	0x0016


	//----- nvinfo : EIATTR_EXIT_INSTR_OFFSETS
	.align		4
        /*1748*/ 	.byte	0x04, 0x1c
        /*174a*/ 	.short	(.L_1263 - .L_1262)


	//   ....[0]....
.L_1262:
        /*174c*/ 	.word	0x00026a60


	//----- nvinfo : EIATTR_MAX_THREADS
	.align		4
.L_1263:
        /*1750*/ 	.byte	0x04, 0x05
        /*1752*/ 	.short	(.L_1265 - .L_1264)
.L_1264:
        /*1754*/ 	.word	0x00000200
        /*1758*/ 	.word	0x00000001
        /*175c*/ 	.word	0x00000001


	//----- nvinfo : EIATTR_CRS_STACK_SIZE
	.align		4
.L_1265:
        /*1760*/ 	.byte	0x04, 0x1e
        /*1762*/ 	.short	(.L_1267 - .L_1266)
.L_1266:
        /*1764*/ 	.word	0x00000000


	//----- nvinfo : EIATTR_CBANK_PARAM_SIZE
	.align		4
.L_1267:
        /*1768*/ 	.byte	0x03, 0x19
        /*176a*/ 	.short	0x0af0


	//----- nvinfo : EIATTR_PARAM_CBANK
	.align		4
        /*176c*/ 	.byte	0x04, 0x0a
        /*176e*/ 	.short	(.L_1269 - .L_1268)
	.align		4
.L_1268:
        /*1770*/ 	.word	index@(.nv.constant0._ZN7cutlass13device_kernelIN5flash11enable_sm90INS1_16FlashAttnFwdSm90INS1_25CollectiveMainloopFwdSm90ILi2EN4cute5tupleIJNS5_1CILi1EEES8_S8_EEENS6_IJNS7_ILi192EEENS7_ILi128EEENS7_ILi96EEEEEELi96ENS_6half_tEfNS_4arch4Sm90ELb0ELb1ELb1ELb1ELb1ELb1ELb0ELb0ELb1ELb1ELb1ELb0EEENS1_21CollectiveEpilogueFwdINS6_IJSA_SC_SB_EEES9_SE_SG_Li384ELb1ELb1ELb1ELb0EEENS1_36VarlenDynamicPersistentTileSchedulerILi192ELi128ELi384ELi128ELb1ELb1ELb1ELb1ELb0ELb1EEEEEEEEEvNT_6ParamsE)
        /*1774*/ 	.short	0x0210
        /*1776*/ 	.short	0x0af0


	//----- nvinfo : EIATTR_SW_WAR
	.align		4
.L_1269:
        /*1778*/ 	.byte	0x04, 0x36
        /*177a*/ 	.short	(.L_1271 - .L_1270)
.L_1270:
        /*177c*/ 	.word	0x00000008
.L_1271:


//--------------------- .nv.info._ZN7cutlass13device_kernelIN5flash11enable_sm90INS1_16FlashAttnFwdSm90INS1_25CollectiveMainloopFwdSm90ILi2EN4cute5tupleIJNS5_1CILi1EEES8_S8_EEENS6_IJNS7_ILi192EEENS7_ILi128EEENS7_ILi96EEEEEELi96ENS_6half_tEfNS_4arch4Sm90ELb1ELb0ELb1ELb0ELb1ELb0ELb0ELb0ELb1ELb1ELb1ELb0EEENS1_21CollectiveEpilogueFwdINS6_IJSA_SC_SB_EEES9_SE_SG_Li384ELb0ELb1ELb1ELb0EEENS1_19SingleTileSchedulerILb0ELb1ELb1ELi192EEEEEEEEEvNT_6ParamsE --------------------------
	.section	.nv.info._ZN7cutlass13device_kernelIN5flash11enable_sm90INS1_16FlashAttnFwdSm90INS1_25CollectiveMainloopFwdSm90ILi2EN4cute5tupleIJNS5_1CILi1EEES8_S8_EEENS6_IJNS7_ILi192EEENS7_ILi128EEENS7_ILi96EEEEEELi96ENS_6half_tEfNS_4arch4Sm90ELb1ELb0ELb1ELb0ELb1ELb0ELb0ELb0ELb1ELb1ELb1ELb0EEENS1_21CollectiveEpilogueFwdINS6_IJSA_SC_SB_EEES9_SE_SG_Li384ELb0ELb1ELb1ELb0EEENS1_19SingleTileSchedulerILb0ELb1ELb1ELi192EEEEEEEEEvNT_6ParamsE,"",@"SHT_CUDA_INFO"
	.sectionflags	@""
	.align	4


	//----- nvinfo : EIATTR_CUDA_API_VERSION
	.align		4
        /*0000*/ 	.byte	0x04, 0x37
        /*0002*/ 	.short	(.L_1273 - .L_1272)
.L_1272:
        /*0004*/ 	.word	0x00000082


	//----- nvinfo : EIATTR_KPARAM_INFO
	.align		4
.L_1273:
        /*0008*/ 	.byte	0x04, 0x17
        /*000a*/ 	.short	(.L_1275 - .L_1274)
.L_1274:
        /*000c*/ 	.word	0x00000000
        /*0010*/ 	.short	0x0000
        /*0012*/ 	.short	0x0070
        /*0014*/ 	.byte	0x00, 0xf0, 0x01, 0x28


	//----- nvinfo : EIATTR_SPARSE_MMA_MASK
	.align		4
.L_1275:
        /*0018*/ 	.byte	0x03, 0x50
        /*001a*/ 	.short	0x0000


	//----- nvinfo : EIATTR_MAXREG_COUNT
	.align		4
        /*001c*/ 	.byte	0x03, 0x1b
        /*001e*/ 	.short	0x0080


	//----- nvinfo : EIATTR_NUM_BARRIERS
	.align		4
        /*0020*/ 	.byte	0x02, 0x4c
        /*0022*/ 	.byte	0x10
	.zero		1


	//----- nvinfo : EIATTR_EXTERNS
	.align		4
        /*0024*/ 	.byte	0x04, 0x0f
        /*0026*/ 	.short	(.L_1277 - .L_1276)


	//   ....[0]....
	.align		4
.L_1276:
        /*0028*/ 	.word	index@(__assertfail)


	//----- nvinfo : EIATTR_ANNOTATIONS
	.align		4
.L_1277:
        /*002c*/ 	.byte	0x04, 0x55
        /*002e*/ 	.short	(.L_1279 - .L_1278)


	//   ....[0]....
.L_1278:
        /*0030*/ 	.word	0x00000001
        /*0034*/ 	.byte	0xb0, 0x08, 0x00, 0x00, 0x01, 0x00, 0x00, 0x00, 0x10, 0x0a, 0x00, 0x00, 0x01, 0x00, 0x00, 0x00
        /*0044*/ 	.byte	0xc0, 0x13, 0x00, 0x00, 0x01, 0x00, 0x00, 0x00, 0xe0, 0xaa, 0x00, 0x00, 0x01, 0x00, 0x00, 0x00
        /*0054*/ 	.byte	0xf0, 0xbd, 0x00, 0x00, 0x01, 0x00, 0x00, 0x00, 0xe0, 0xcd, 0x00, 0x00, 0x01, 0x00, 0x00, 0x00
        /*0064*/ 	.byte	0x00, 0xce, 0x00, 0x00, 0x01, 0x00, 0x00, 0x00, 0x60, 0xcf, 0x00, 0x00, 0x01, 0x00, 0x00, 0x00
        /*0074*/ 	.byte	0xd0, 0xe5, 0x00, 0x00, 0x01, 0x00, 0x00, 0x00, 0xf0, 0xe5, 0x00, 0x00, 0x01, 0x00, 0x00, 0x00
        /*0084*/ 	.byte	0x10, 0xfa, 0x00, 0x00


	//----- nvinfo : EIATTR_MERCURY_ISA_VERSION
	.align		4
.L_1279:
        /*0088*/ 	.byte	0x03, 0x5f
        /*008a*/ 	.short	0x0101


	//----- nvinfo : EIATTR_INT_WARP_WIDE_INSTR_OFFSETS
	.align		4
        /*008c*/ 	.byte	0x04, 0x31
        /*008e*/ 	.short	(.L_1281 - .L_1280)


	//   ....[0]....
.L_1280:
        /*0090*/ 	.word	0x000000c0


	//   ....[1]....
        /*0094*/ 	.word	0x000000d0


	//   ....[2]....
        /*0098*/ 	.word	0x00000170


	//----- nvinfo : EIATTR_COOP_GROUP_MASK_REGIDS
	.align		4
.L_1281:
        /*009c*/ 	.byte	0x04, 0x29
        /*009e*/ 	.short	(.L_1283 - .L_1282)


	//   ....[0]....
.L_1282:
        /*00a0*/ 	.word	0xffffffff


	//   ....[1]....
        /*00a4*/ 	.word	0xffffffff


	//   ....[2]....
        /*00a8*/ 	.word	0xffffffff


	//   ....[3]....
        /*00ac*/ 	.word	0xffffffff


	//   ....[4]....
        /*00b0*/ 	.word	0xffffffff


	//   ....[5]....
        /*00b4*/ 	.word	0xffffffff


	//   ....[6]....
        /*00b8*/ 	.word	0xffffffff


	//   ....[7]....
        /*00bc*/ 	.word	0xffffffff


	//   ....[8]....
        /*00c0*/ 	.word	0xffffffff


	//   ....[9]....
        /*00c4*/ 	.word	0xffffffff


	//   ....[10]....
        /*00c8*/ 	.word	0xffffffff


	//   ....[11]....
        /*00cc*/ 	.word	0xffffffff


	//   ....[12]....
        /*00d0*/ 	.word	0xffffffff


	//   ....[13]....
        /*00d4*/ 	.word	0xffffffff


	//   ....[14]....
        /*00d8*/ 	.word	0xffffffff


	//   ....[15]....
        /*00dc*/ 	.word	0xffffffff


	//   ....[16]....
        /*00e0*/ 	.word	0xffffffff


	//   ....[17]....
        /*00e4*/ 	.word	0xffffffff


	//   ....[18]....
        /*00e8*/ 	.word	0xffffffff


	//   ....[19]....
        /*00ec*/ 	.word	0xffffffff


	//   ....[20]....
        /*00f0*/ 	.word	0xffffffff


	//   ....[21]....
        /*00f4*/ 	.word	0xffffffff


	//   ....[22]....
        /*00f8*/ 	.word	0xffffffff


	//   ....[23]....
        /*00fc*/ 	.word	0xffffffff


	//   ....[24]....
        /*0100*/ 	.word	0xffffffff


	//   ....[25]....
        /*0104*/ 	.word	0xffffffff


	//   ....[26]....
        /*0108*/ 	.word	0xffffffff


	//   ....[27]....
        /*010c*/ 	.word	0xffffffff


	//   ....[28]....
        /*0110*/ 	.word	0xffffffff


	//   ....[29]....
        /*0114*/ 	.word	0xffffffff


	//   ....[30]....
        /*0118*/ 	.word	0xffffffff


	//   ....[31]....
        /*011c*/ 	.word	0xffffffff


	//   ....[32]....
        /*0120*/ 	.word	0xffffffff


	//   ....[33]....
        /*0124*/ 	.word	0xffffffff


	//   ....[34]....
        /*0128*/ 	.word	0xffffffff


	//   ....[35]....
        /*012c*/ 	.word	0xffffffff


	//   ....[36]....
        /*0130*/ 	.word	0xffffffff


	//   ....[37]....
        /*0134*/ 	.word	0xffffffff


	//   ....[38]....
        /*0138*/ 	.word	0xffffffff


	//   ....[39]....
        /*013c*/ 	.word	0xffffffff


	//   ....[40]....
        /*0140*/ 	.word	0xffffffff


	//   ....[41]....
        /*0144*/ 	.word	0xffffffff


	//   ....[42]....
        /*0148*/ 	.word	0xffffffff


	//   ....[43]....
        /*014c*/ 	.word	0xffffffff


	//   ....[44]....
        /*0150*/ 	.word	0xffffffff


	//   ....[45]....
        /*0154*/ 	.word	0xffffffff


	//   ....[46]....
        /*0158*/ 	.word	0xffffffff


	//   ....[47]....
        /*015c*/ 	.word	0xffffffff


	//   ....[48]....
        /*0160*/ 	.word	0xffffffff


	//   ....[49]....
        /*0164*/ 	.word	0xffffffff


	//   ....[50]....
        /*0168*/ 	.word	0xffffffff


	//   ....[51]....
        /*016c*/ 	.word	0xffffffff


	//   ....[52]....
        /*0170*/ 	.word	0xffffffff


	//   ....[53]....
        /*0174*/ 	.word	0xffffffff


	//   ....[54]....
        /*0178*/ 	.word	0xffffffff


	//   ....[55]....
        /*017c*/ 	.word	0xffffffff


	//   ....[56]....
        /*0180*/ 	.word	0xffffffff


	//   ....[57]....
        /*0184*/ 	.word	0xffffffff


	//   ....[58]....
        /*0188*/ 	.word	0xffffffff


	//   ....[59]....
        /*018c*/ 	.word	0xffffffff


	//   ....[60]....
        /*0190*/ 	.word	0xffffffff


	//   ....[61]....
        /*0194*/ 	.word	0xffffffff


	//   ....[62]....
        /*0198*/ 	.word	0xffffffff


	//   ....[63]....
        /*019c*/ 	.word	0xffffffff


	//   ....[64]....
        /*01a0*/ 	.word	0xffffffff


	//   ....[65]....
        /*01a4*/ 	.word	0xffffffff


	//   ....[66]....
        /*01a8*/ 	.word	0xffffffff


	//   ....[67]....
        /*01ac*/ 	.word	0xffffffff


	//   ....[68]....
        /*01b0*/ 	.word	0xffffffff


	//   ....[69]....
        /*01b4*/ 	.word	0xffffffff


	//   ....[70]....
        /*01b8*/ 	.word	0xffffffff


	//   ....[71]....
        /*01bc*/ 	.word	0xffffffff


	//   ....[72]....
        /*01c0*/ 	.word	0xffffffff


	//   ....[73]....
        /*01c4*/ 	.word	0xffffffff


	//   ....[74]....
        /*01c8*/ 	.word	0xffffffff


	//   ....[75]....
        /*01cc*/ 	.word	0xffffffff


	//   ....[76]....
        /*01d0*/ 	.word	0xffffffff


	//   ....[77]....
        /*01d4*/ 	.word	0xffffffff


	//   ....[78]....
        /*01d8*/ 	.word	0xffffffff


	//   ....[79]....
        /*01dc*/ 	.word	0xffffffff


	//   ....[80]....
        /*01e0*/ 	.word	0xffffffff


	//   ....[81]....
        /*01e4*/ 	.word	0xffffffff


	//   ....[82]....
        /*01e8*/ 	.word	0xffffffff


	//   ....[83]....
        /*01ec*/ 	.word	0xffffffff


	//   ....[84]....
        /*01f0*/ 	.word	0x0500000f


	//   ....[85]....
        /*01f4*/ 	.word	0x0500000f


	//   ....[86]....
        /*01f8*/ 	.word	0x0500000f


	//   ....[87]....
        /*01fc*/ 	.word	0x0500000f


	//   ....[88]....
        /*0200*/ 	.word	0x0500000f


	//   ....[89]....
        /*0204*/ 	.word	0x0500000f


	//   ....[90]....
        /*0208*/ 	.word	0x0500000f


	//   ....[91]....
        /*020c*/ 	.word	0x0500000f


	//   ....[92]....
        /*0210*/ 	.word	0x0500000f


	//   ....[93]....
        /*0214*/ 	.word	0x0500000f


	//   ....[94]....
        /*0218*/ 	.word	0x0500000f


	//   ....[95]....
        /*021c*/ 	.word	0x0500000f


	//   ....[96]....
        /*0220*/ 	.word	0x0500000f


	//   ....[97]....
        /*0224*/ 	.word	0x0500000f


	//   ....[98]....
        /*0228*/ 	.word	0x0500000f


	//   ....[99]....
        /*022c*/ 	.word	0x0500000f


	//   ....[100]....
        /*0230*/ 	.word	0x0500000f


	//   ....[101]....
        /*0234*/ 	.word	0x0500000f


	//   ....[102]....
        /*0238*/ 	.word	0x0500000f


	//   ....[103]....
        /*023c*/ 	.word	0x0500000f


	//   ....[104]....
        /*0240*/ 	.word	0x0500000f


	//   ....[105]....
        /*0244*/ 	.word	0x0500000f


	//   ....[106]....
        /*0248*/ 	.word	0x0500000f


	//   ....[107]....
        /*024c*/ 	.word	0x0500000f


	//   ....[108]....
        /*0250*/ 	.word	0x0500000f


	//   ....[109]....
        /*0254*/ 	.word	0x0500000f


	//   ....[110]....
        /*0258*/ 	.word	0x0500000f


	//   ....[111]....
        /*025c*/ 	.word	0x0500000f


	//   ....[112]....
        /*0260*/ 	.word	0x0500000f


	//   ....[113]....
        /*0264*/ 	.word	0x0500000f


	//   ....[114]....
        /*0268*/ 	.word	0x0500000f


	//   ....[115]....
        /*026c*/ 	.word	0x0500000f


	//   ....[116]....
        /*0270*/ 	.word	0x0500000f


	//   ....[117]....
        /*0274*/ 	.word	0x0500000f


	//   ....[118]....
        /*0278*/ 	.word	0x0500000f


	//   ....[119]....
        /*027c*/ 	.word	0x0500000f


	//   ....[120]....
        /*0280*/ 	.word	0x0500000f


	//   ....[121]....
        /*0284*/ 	.word	0x0500000f


	//   ....[122]....
        /*0288*/ 	.word	0x0500000f


	//   ....[123]....
        /*028c*/ 	.word	0x0500000f


	//   ....[124]....
        /*0290*/ 	.word	0x0500000f


	//   ....[125]....
        /*0294*/ 	.word	0x0500000f


	//   ....[126]....
        /*0298*/ 	.word	0x0500000f


	//   ....[127]....
        /*029c*/ 	.word	0x0500000f


	//   ....[128]....
        /*02a0*/ 	.word	0x0500000f


	//   ....[129]....
        /*02a4*/ 	.word	0x0500000f


	//----- nvinfo : EIATTR_COOP_GROUP_INSTR_OFFSETS
	.align		4
.L_1283:
        /*02a8*/ 	.byte	0x04, 0x28
        /*02aa*/ 	.short	(.L_1285 - .L_1284)


	//   ....[0]....
.L_1284:
        /*02ac*/ 	.word	0x00000080


	//   ....[1]....
        /*02b0*/ 	.word	0x00000090


	//   ....[2]....
        /*02b4*/ 	.word	0x000002d0


	//   ....[3]....
        /*02b8*/ 	.word	0x00000430


	//   ....[4]....
        /*02bc*/ 	.word	0x00000550


	//   ....[5]....
        /*02c0*/ 	.word	0x000006b0


	//   ....[6]....
        /*02c4*/ 	.word	0x00001160


	//   ....[7]....
        /*02c8*/ 	.word	0x00001c00


	//   ....[8]....
        /*02cc*/ 	.word	0x000024d0


	//   ....[9]....
        /*02d0*/ 	.word	0x00002a70


	//   ....[10]....
        /*02d4*/ 	.word	0x00002af0


	//   ....[11]....
        /*02d8*/ 	.word	0x000034b0


	//   ....[12]....
        /*02dc*/ 	.word	0x00003520


	//   ....[13]....
        /*02e0*/ 	.word	0x00004390


	//   ....[14]....
        /*02e4*/ 	.word	0x00004ef0


	//   ....[15]....
        /*02e8*/ 	.word	0x00005a60


	//   ....[16]....
        /*02ec*/ 	.word	0x00005ad0


	//   ....[17]....
        /*02f0*/ 	.word	0x00005b00


	//   ....[18]....
        /*02f4*/ 	.word	0x00006590


	//   ....[19]....
        /*02f8*/ 	.word	0x000065e0


	//   ....[20]....
        /*02fc*/ 	.word	0x000076c0


	//   ....[21]....
        /*0300*/ 	.word	0x00008d10


	//   ....[22]....
        /*0304*/ 	.word	0x00008d20


	//   ....[23]....
        /*0308*/ 	.word	0x00008d50


	//   ....[24]....
        /*030c*/ 	.word	0x00008d60


	//   ....[25]....
        /*0310*/ 	.word	0x0000a0f0


	//   ....[26]....
        /*0314*/ 	.word	0x0000a220


	//   ....[27]....
        /*0318*/ 	.word	0x0000a260


	//   ....[28]....
        /*031c*/ 	.word	0x0000a350


	//   ....[29]....
        /*0320*/ 	.word	0x0000a360


	//   ....[30]....
        /*0324*/ 	.word	0x0000b2a0


	//   ....[31]....
        /*0328*/ 	.word	0x0000b2e0


	//   ....[32]....
        /*032c*/ 	.word	0x0000b320


	//   ....[33]....
        /*0330*/ 	.word	0x0000b360


	//   ....[34]....
        /*0334*/ 	.word	0x0000b3a0


	//   ....[35]....
        /*0338*/ 	.word	0x0000b3b0


	//   ....[36]....
        /*033c*/ 	.word	0x0000b880


	//   ....[37]....
        /*0340*/ 	.word	0x0000b890


	//   ....[38]....
        /*0344*/ 	.word	0x0000c160


	//   ....[39]....
        /*0348*/ 	.word	0x0000d490


	//   ....[40]....
        /*034c*/ 	.word	0x0000d4a0


	//   ....[41]....
        /*0350*/ 	.word	0x0000d4b0


	//   ....[42]....
        /*0354*/ 	.word	0x0000d4c0


	//   ....[43]....
        /*0358*/ 	.word	0x0000d4e0


	//   ....[44]....
        /*035c*/ 	.word	0x0000d510


	//   ....[45]....
        /*0360*/ 	.word	0x0000d540


	//   ....[46]....
        /*0364*/ 	.word	0x0000d570


	//   ....[47]....
        /*0368*/ 	.word	0x0000deb0


	//   ....[48]....
        /*036c*/ 	.word	0x0000ded0


	//   ....[49]....
        /*0370*/ 	.word	0x0000dee0


	//   ....[50]....
        /*0374*/ 	.word	0x0000df50


	//   ....[51]....
        /*0378*/ 	.word	0x0000e000


	//   ....[52]....
        /*037c*/ 	.word	0x0000e010


	//   ....[53]....
        /*0380*/ 	.word	0x0000e0b0


	//   ....[54]....
        /*0384*/ 	.word	0x0000e0e0


	//   ....[55]....
        /*0388*/ 	.word	0x0000e140


	//   ....[56]....
        /*038c*/ 	.word	0x0000e150


	//   ....[57]....
        /*0390*/ 	.word	0x0000e180


	//   ....[58]....
        /*0394*/ 	.word	0x0000e1d0


	//   ....[59]....
        /*0398*/ 	.word	0x0000ea00


	//   ....[60]....
        /*039c*/ 	.word	0x0000ea10


	//   ....[61]....
        /*03a0*/ 	.word	0x0000ea30


	//   ....[62]....
        /*03a4*/ 	.word	0x0000eab0


	//   ....[63]....
        /*03a8*/ 	.word	0x0000eac0


	//   ....[64]....
        /*03ac*/ 	.word	0x0000eb20


	//   ....[65]....
        /*03b0*/ 	.word	0x0000eb50


	//   ....[66]....
        /*03b4*/ 	.word	0x0000eb90


	//   ....[67]....
        /*03b8*/ 	.word	0x0000edb0


	//   ....[68]....
        /*03bc*/ 	.word	0x0000edd0


	//   ....[69]....
        /*03c0*/ 	.word	0x0000edf0


	//   ....[70]....
        /*03c4*/ 	.word	0x0000ee70


	//   ....[71]....
        /*03c8*/ 	.word	0x0000ee90


	//   ....[72]....
        /*03cc*/ 	.word	0x0000ef10


	//   ....[73]....
        /*03d0*/ 	.word	0x0000ef30


	//   ....[74]....
        /*03d4*/ 	.word	0x0000ef40


	//   ....[75]....
        /*03d8*/ 	.word	0x0000f470


	//   ....[76]....
        /*03dc*/ 	.word	0x0000f4a0


	//   ....[77]....
        /*03e0*/ 	.word	0x0000f4d0


	//   ....[78]....
        /*03e4*/ 	.word	0x0000f500


	//   ....[79]....
        /*03e8*/ 	.word	0x0000f530


	//   ....[80]....
        /*03ec*/ 	.word	0x0000f560


	//   ....[81]....
        /*03f0*/ 	.word	0x0000f580


	//   ....[82]....
        /*03f4*/ 	.word	0x0000f620


	//   ....[83]....
        /*03f8*/ 	.word	0x0000f9a0


	//   ....[84]....
        /*03fc*/ 	.word	0x0000ff20


	//   ....[85]....
        /*0400*/ 	.word	0x00010010


	//   ....[86]....
        /*0404*/ 	.word	0x000100c0


	//   ....[87]....
        /*0408*/ 	.word	0x00010120


	//   ....[88]....
        /*040c*/ 	.word	0x00010220


	//   ....[89]....
        /*0410*/ 	.word	0x00010290


	//   ....[90]....
        /*0414*/ 	.word	0x00010370


	//   ....[91]....
        /*0418*/ 	.word	0x00010420


	//   ....[92]....
        /*041c*/ 	.word	0x00010520


	//   ....[93]....
        /*0420*/ 	.word	0x000105d0


	//   ....[94]....
        /*0424*/ 	.word	0x00010630


	//   ....[95]....
        /*0428*/ 	.word	0x000106e0


	//   ....[96]....
        /*042c*/ 	.word	0x000107b0


	//   ....[97]....
        /*0430*/ 	.word	0x00010840


	//   ....[98]....
        /*0434*/ 	.word	0x00010910


	//   ....[99]....
        /*0438*/ 	.word	0x00010990


	//   ....[100]....
        /*043c*/ 	.word	0x00010a50


	//   ....[101]....
        /*0440*/ 	.word	0x00010af0


	//   ....[102]....
        /*0444*/ 	.word	0x00010bc0


	//   ....[103]....
        /*0448*/ 	.word	0x00010c30


	//   ....[104]....
        /*044c*/ 	.word	0x00010cf0


	//   ....[105]....
        /*0450*/ 	.word	0x00010e30


	//   ....[106]....
        /*0454*/ 	.word	0x00010ef0


	//   ....[107]....
        /*0458*/ 	.word	0x00010f80


	//   ....[108]....
        /*045c*/ 	.word	0x00011070


	//   ....[109]....
        /*0460*/ 	.word	0x000110d0


	//   ....[110]....
        /*0464*/ 	.word	0x000111a0


	//   ....[111]....
        /*0468*/ 	.word	0x00011200


	//   ....[112]....
        /*046c*/ 	.word	0x000112e0


	//   ....[113]....
        /*0470*/ 	.word	0x000113d0


	//   ....[114]....
        /*0474*/ 	.word	0x00011470


	//   ....[115]....
        /*0478*/ 	.word	0x000114d0


	//   ....[116]....
        /*047c*/ 	.word	0x000115c0


	//   ....[117]....
        /*0480*/ 	.word	0x00011620


	//   ....[118]....
        /*0484*/ 	.word	0x00011710


	//   ....[119]....
        /*0488*/ 	.word	0x00011770


	//   ....[120]....
        /*048c*/ 	.word	0x00011830


	//   ....[121]....
        /*0490*/ 	.word	0x00011970


	//   ....[122]....
        /*0494*/ 	.word	0x00011a20


	//   ....[123]....
        /*0498*/ 	.word	0x00011b10


	//   ....[124]....
        /*049c*/ 	.word	0x00011c20


	//   ....[125]....
        /*04a0*/ 	.word	0x00011ca0


	//   ....[126]....
        /*04a4*/ 	.word	0x00011d90


	//   ....[127]....
        /*04a8*/ 	.word	0x00011e00


	//   ....[128]....
        /*04ac*/ 	.word	0x00011ed0


	//   ....[129]....
        /*04b0*/ 	.word	0x00011fe0


	//----- nvinfo : EIATTR_REG_RECONFIG
	.align		4
.L_1285:
        /*04b4*/ 	.byte	0x01, 0x54
	.zero		2


	//----- nvinfo : EIATTR_SYSCALL_OFFSETS
	.align		4
        /*04b8*/ 	.byte	0x04, 0x46
        /*04ba*/ 	.short	(.L_1287 - .L_1286)


	//   ....[0]....
.L_1286:
        /*04bc*/ 	.word	0x00001380


	//   ....[1]....
        /*04c0*/ 	.word	0x0000c990


	//   ....[2]....
        /*04c4*/ 	.word	0x0000cad0


	//   ....[3]....
        /*04c8*/ 	.word	0x0000cbc0


	//   ....[4]....
        /*04cc*/ 	.word	0x0000d9b0


	//----- nvinfo : EIATTR_MBARRIER_INSTR_OFFSETS
	.align		4
.L_1287:
        /*04d0*/ 	.byte	0x04, 0x39
        /*04d2*/ 	.short	(.L_1289 - .L_1288)


	//   ....[0]....
.L_1288:
        /*04d4*/ 	.word	0x00000180
        /*04d8*/ 	.word	0x000000ff
        /*04dc*/ 	.word	0x0002d800
        /*04e0*/ 	.short	0x0100
        /*04e2*/ 	.byte	0x08
	.zero		1


	//   ....[1]....
        /*04e4*/ 	.word	0x00000190
        /*04e8*/ 	.word	0x000000ff
        /*04ec*/ 	.word	0x0002d820
        /*04f0*/ 	.short	0x0100
        /*04f2*/ 	.byte	0x08
	.zero		1


	//   ....[2]....
        /*04f4*/ 	.word	0x00000280
        /*04f8*/ 	.word	0x000000ff
        /*04fc*/ 	.word	0x0002d830
        /*0500*/ 	.short	0x0100
        /*0502*/ 	.byte	0x08
	.zero		1


	//   ....[3]....
        /*0504*/ 	.word	0x00000290
        /*0508*/ 	.word	0x000000ff
        /*050c*/ 	.word	0x0002d840
        /*0510*/ 	.short	0x0100
        /*0512*/ 	.byte	0x08
	.zero		1


	//   ....[4]....
        /*0514*/ 	.word	0x000002a0
        /*0518*/ 	.word	0x000000ff
        /*051c*/ 	.word	0x0002d838
        /*0520*/ 	.short	0x0100
        /*0522*/ 	.byte	0x08
	.zero		1


	//   ....[5]....
        /*0524*/ 	.word	0x000002b0
        /*0528*/ 	.word	0x000000ff
        /*052c*/ 	.word	0x0002d848
        /*0530*/ 	.short	0x0100
        /*0532*/ 	.byte	0x08
	.zero		1


	//   ....[6]....
        /*0534*/ 	.word	0x000003e0
        /*0538*/ 	.word	0x000000ff
        /*053c*/ 	.word	0x0002d850
        /*0540*/ 	.short	0x0100
        /*0542*/ 	.byte	0x08
	.zero		1


	//   ....[7]....
        /*0544*/ 	.word	0x000003f0
        /*0548*/ 	.word	0x000000ff
        /*054c*/ 	.word	0x0002d860
        /*0550*/ 	.short	0x0100
        /*0552*/ 	.byte	0x08
	.zero		1


	//   ....[8]....
        /*0554*/ 	.word	0x00000400
        /*0558*/ 	.word	0x000000ff
        /*055c*/ 	.word	0x0002d858
        /*0560*/ 	.short	0x0100
        /*0562*/ 	.byte	0x08
	.zero		1


	//   ....[9]....
        /*0564*/ 	.word	0x00000410
        /*0568*/ 	.word	0x000000ff
        /*056c*/ 	.word	0x0002d868
        /*0570*/ 	.short	0x0100
        /*0572*/ 	.byte	0x08
	.zero		1


	//   ....[10]....
        /*0574*/ 	.word	0x00000500
        /*0578*/ 	.word	0x000000ff
        /*057c*/ 	.word	0x0002d870
        /*0580*/ 	.short	0x0100
        /*0582*/ 	.byte	0x06
	.zero		1


	//   ....[11]....
        /*0584*/ 	.word	0x00000510
        /*0588*/ 	.word	0x000000ff
        /*058c*/ 	.word	0x0002d880
        /*0590*/ 	.short	0x0100
        /*0592*/ 	.byte	0x06
	.zero		1


	//   ....[12]....
        /*0594*/ 	.word	0x00000520
        /*0598*/ 	.word	0x000000ff
        /*059c*/ 	.word	0x0002d878
        /*05a0*/ 	.short	0x0100
        /*05a2*/ 	.byte	0x06
	.zero		1


	//   ....[13]....
        /*05a4*/ 	.word	0x00000530
        /*05a8*/ 	.word	0x000000ff
        /*05ac*/ 	.word	0x0002d888
        /*05b0*/ 	.short	0x0100
        /*05b2*/ 	.byte	0x06
	.zero		1


	//   ....[14]....
        /*05b4*/ 	.word	0x00000660
        /*05b8*/ 	.word	0x000000ff
        /*05bc*/ 	.word	0x0002d890
        /*05c0*/ 	.short	0x0100
        /*05c2*/ 	.byte	0x08
	.zero		1


	//   ....[15]....
        /*05c4*/ 	.word	0x00000670
        /*05c8*/ 	.word	0x000000ff
        /*05cc*/ 	.word	0x0002d8a0
        /*05d0*/ 	.short	0x0100
        /*05d2*/ 	.byte	0x08
	.zero		1


	//   ....[16]....
        /*05d4*/ 	.word	0x00000680
        /*05d8*/ 	.word	0x000000ff
        /*05dc*/ 	.word	0x0002d898
        /*05e0*/ 	.short	0x0100
        /*05e2*/ 	.byte	0x08
	.zero		1


	//   ....[17]....
        /*05e4*/ 	.word	0x00000690
        /*05e8*/ 	.word	0x000000ff
        /*05ec*/ 	.word	0x0002d8a8
        /*05f0*/ 	.short	0x0100
        /*05f2*/ 	.byte	0x08
	.zero		1


	//   ....[18]....
        /*05f4*/ 	.word	0x000007d0
        /*05f8*/ 	.word	0x000000ff
        /*05fc*/ 	.word	0x0002d8b0
        /*0600*/ 	.short	0x0100
        /*0602*/ 	.byte	0x08
	.zero		1


	//   ....[19]....
        /*0604*/ 	.word	0x000007e0
        /*0608*/ 	.word	0x000000ff
        /*060c*/ 	.word	0x0002d8c0
        /*0610*/ 	.short	0x0100
        /*0612*/ 	.byte	0x08
	.zero		1


	//   ....[20]....
        /*0614*/ 	.word	0x000007f0
        /*0618*/ 	.word	0x000000ff
        /*061c*/ 	.word	0x0002d8b8
        /*0620*/ 	.short	0x0100
        /*0622*/ 	.byte	0x08
	.zero		1


	//   ....[21]....
        /*0624*/ 	.word	0x00000800
        /*0628*/ 	.word	0x000000ff
        /*062c*/ 	.word	0x0002d8c8
        /*0630*/ 	.short	0x0100
        /*0632*/ 	.byte	0x08
	.zero		1


	//   ....[22]....
        /*0634*/ 	.word	0x000013a0
        /*0638*/ 	.word	0x000000ff
        /*063c*/ 	.word	0x0002d800
        /*0640*/ 	.short	0x010a
        /*0642*/ 	.byte	0x26
	.zero		1


	//   ....[23]....
        /*0644*/ 	.word	0x00001430
        /*0648*/ 	.word	0x000000ff
        /*064c*/ 	.word	0x0002d830
        /*0650*/ 	.short	0x010a
        /*0652*/ 	.byte	0x26
	.zero		1


	//   ....[24]....
        /*0654*/ 	.word	0x00001490
        /*0658*/ 	.word	0x000000ff
        /*065c*/ 	.word	0x0002d830
        /*0660*/ 	.short	0x010a
        /*0662*/ 	.byte	0x26
	.zero		1


	//   ....[25]....
        /*0664*/ 	.word	0x00002230
        /*0668*/ 	.word	0x000000ff
        /*066c*/ 	.word	0x00000000
        /*0670*/ 	.short	0x0101
        /*0672*/ 	.byte	0x04
	.zero		1


	//   ....[26]....
        /*0674*/ 	.word	0x00004520
        /*0678*/ 	.word	0x000000ff
        /*067c*/ 	.word	0x0002d830
        /*0680*/ 	.short	0x010a
        /*0682*/ 	.byte	0x04
	.zero		1


	//   ....[27]....
        /*0684*/ 	.word	0x00004560
        /*0688*/ 	.word	0x000000ff
        /*068c*/ 	.word	0x0002d830
        /*0690*/ 	.short	0x010a
        /*0692*/ 	.byte	0x04
	.zero		1


	//   ....[28]....
        /*0694*/ 	.word	0x00004850
        /*0698*/ 	.word	0x000000ff
        /*069c*/ 	.word	0x0002d850
        /*06a0*/ 	.short	0x010a
        /*06a2*/ 	.byte	0x0a
	.zero		1


	//   ....[29]....
        /*06a4*/ 	.word	0x00004890
        /*06a8*/ 	.word	0x000000ff
        /*06ac*/ 	.word	0x0002d850
        /*06b0*/ 	.short	0x010a
        /*06b2*/ 	.byte	0x0a
	.zero		1


	//   ....[30]....
        /*06b4*/ 	.word	0x00005440
        /*06b8*/ 	.word	0x000000ff
        /*06bc*/ 	.word	0x00000000
        /*06c0*/ 	.short	0x0101
        /*06c2*/ 	.byte	0x0a
	.zero		1


	//   ....[31]....
        /*06c4*/ 	.word	0x00007220
        /*06c8*/ 	.word	0x000000ff
        /*06cc*/ 	.word	0x00000000
        /*06d0*/ 	.short	0x0101
        /*06d2*/ 	.byte	0x05
	.zero		1


	//   ....[32]....
        /*06d4*/ 	.word	0x000079e0
        /*06d8*/ 	.word	0x000000ff
        /*06dc*/ 	.word	0x0002d830
        /*06e0*/ 	.short	0x010a
        /*06e2*/ 	.byte	0x0a
	.zero		1


	//   ....[33]....
        /*06e4*/ 	.word	0x00007a20
        /*06e8*/ 	.word	0x000000ff
        /*06ec*/ 	.word	0x0002d830
        /*06f0*/ 	.short	0x010a
        /*06f2*/ 	.byte	0x0a
	.zero		1


	//   ....[34]....
        /*06f4*/ 	.word	0x00007cc0
        /*06f8*/ 	.word	0x000000ff
        /*06fc*/ 	.word	0x0002d850
        /*0700*/ 	.short	0x010a
        /*0702*/ 	.byte	0x0a
	.zero		1


	//   ....[35]....
        /*0704*/ 	.word	0x00007d00
        /*0708*/ 	.word	0x000000ff
        /*070c*/ 	.word	0x0002d850
        /*0710*/ 	.short	0x010a
        /*0712*/ 	.byte	0x0a
	.zero		1


	//   ....[36]....
        /*0714*/ 	.word	0x000085b0
        /*0718*/ 	.word	0x000000ff
        /*071c*/ 	.word	0x00000000
        /*0720*/ 	.short	0x0101
        /*0722*/ 	.byte	0x0a
	.zero		1


	//   ....[37]....
        /*0724*/ 	.word	0x00009c40
        /*0728*/ 	.word	0x000000ff
        /*072c*/ 	.word	0x00000000
        /*0730*/ 	.short	0x0101
        /*0732*/ 	.byte	0x07
	.zero		1


	//   ....[38]....
        /*0734*/ 	.word	0x0000a170
        /*0738*/ 	.word	0x000000ff
        /*073c*/ 	.word	0x0002d850
        /*0740*/ 	.short	0x010a
        /*0742*/ 	.byte	0x05
	.zero		1


	//   ....[39]....
        /*0744*/ 	.word	0x0000a1b0
        /*0748*/ 	.word	0x000000ff
        /*074c*/ 	.word	0x0002d850
        /*0750*/ 	.short	0x010a
        /*0752*/ 	.byte	0x05
	.zero		1


	//   ....[40]....
        /*0754*/ 	.word	0x0000a990
        /*0758*/ 	.word	0x000000ff
        /*075c*/ 	.word	0x00000000
        /*0760*/ 	.short	0x0101
        /*0762*/ 	.byte	0x05
	.zero		1


	//   ....[41]....
        /*0764*/ 	.word	0x0000b3c0
        /*0768*/ 	.word	0x000000ff
        /*076c*/ 	.word	0x00000000
        /*0770*/ 	.short	0x0101
        /*0772*/ 	.byte	0x04
	.zero		1


	//   ....[42]....
        /*0774*/ 	.word	0x0000d0b0
        /*0778*/ 	.word	0x000000ff
        /*077c*/ 	.word	0x0002d840
        /*0780*/ 	.short	0x010a
        /*0782*/ 	.byte	0x2e
	.zero		1


	//   ....[43]....
        /*0784*/ 	.word	0x0000d770
        /*0788*/ 	.word	0x000000ff
        /*078c*/ 	.word	0x0002d830
        /*0790*/ 	.short	0x0107
        /*0792*/ 	.byte	0x2e
	.zero		1


	//   ....[44]....
        /*0794*/ 	.word	0x0000d7e0
        /*0798*/ 	.word	0x000000ff
        /*079c*/ 	.word	0x0002d830
        /*07a0*/ 	.short	0x0101
        /*07a2*/ 	.byte	0x2e
	.zero		1


	//   ....[45]....
        /*07a4*/ 	.word	0x0000e320
        /*07a8*/ 	.word	0x000000ff
        /*07ac*/ 	.word	0x0002d800
        /*07b0*/ 	.short	0x0107
        /*07b2*/ 	.byte	0x2e
	.zero		1


	//   ....[46]....
        /*07b4*/ 	.word	0x0000e380
        /*07b8*/ 	.word	0x000000ff
        /*07bc*/ 	.word	0x0002d800
        /*07c0*/ 	.short	0x0101
        /*07c2*/ 	.byte	0x2e
	.zero		1


	//   ....[47]....
        /*07c4*/ 	.word	0x0000e3b0
        /*07c8*/ 	.word	0x000000ff
        /*07cc*/ 	.word	0x0002d820
        /*07d0*/ 	.short	0x010a
        /*07d2*/ 	.byte	0x2e
	.zero		1


	//   ....[48]....
        /*07d4*/ 	.word	0x0000e7d0
        /*07d8*/ 	.word	0x00000007
        /*07dc*/ 	.word	0x0002d840
        /*07e0*/ 	.short	0x010a
        /*07e2*/ 	.byte	0x3f
	.zero		1


	//   ....[49]....
        /*07e4*/ 	.word	0x0000ec40
        /*07e8*/ 	.word	0x00000007
        /*07ec*/ 	.word	0x0002d830
        /*07f0*/ 	.short	0x0107
        /*07f2*/ 	.byte	0x3f
	.zero		1


	//   ....[50]....
        /*07f4*/ 	.word	0x0000ecf0
        /*07f8*/ 	.word	0x00000007
        /*07fc*/ 	.word	0x0002d830
        /*0800*/ 	.short	0x0101
        /*0802*/ 	.byte	0x3f
	.zero		1


	//   ....[51]....
        /*0804*/ 	.word	0x0000ed50
        /*0808*/ 	.word	0x00000007
        /*080c*/ 	.word	0x0002d860
        /*0810*/ 	.short	0x010a
        /*0812*/ 	.byte	0x3f
	.zero		1


	//   ....[52]....
        /*0814*/ 	.word	0x0000f0b0
        /*0818*/ 	.word	0x00000007
        /*081c*/ 	.word	0x0002d850
        /*0820*/ 	.short	0x0107
        /*0822*/ 	.byte	0x3f
	.zero		1


	//   ....[53]....
        /*0824*/ 	.word	0x0000f220
        /*0828*/ 	.word	0x00000007
        /*082c*/ 	.word	0x0002d850
        /*0830*/ 	.short	0x0101
        /*0832*/ 	.byte	0x3f
	.zero		1


	//   ....[54]....
        /*0834*/ 	.word	0x0000f3a0
        /*0838*/ 	.word	0x00000000
        /*083c*/ 	.word	0x0002d860
        /*0840*/ 	.short	0x010a
        /*0842*/ 	.byte	0x3f
	.zero		1


	//   ....[55]....
        /*0844*/ 	.word	0x0000f7e0
        /*0848*/ 	.word	0x00000000
        /*084c*/ 	.word	0x0002d850
        /*0850*/ 	.short	0x0107
        /*0852*/ 	.byte	0x3f
	.zero		1


	//   ....[56]....
        /*0854*/ 	.word	0x0000f8a0
        /*0858*/ 	.word	0x00000000
        /*085c*/ 	.word	0x0002d850
        /*0860*/ 	.short	0x0101
        /*0862*/ 	.byte	0x3f
	.zero		1


	//   ....[57]....
        /*0864*/ 	.word	0x0000f930
        /*0868*/ 	.word	0x00000007
        /*086c*/ 	.word	0x0002d820
        /*0870*/ 	.short	0x010a
        /*0872*/ 	.byte	0x3f
	.zero		1


	//   ....[58]....
        /*0874*/ 	.word	0x0000fab0
        /*0878*/ 	.word	0x00000005
        /*087c*/ 	.word	0x0002d840
        /*0880*/ 	.short	0x010a
        /*0882*/ 	.byte	0x3f
	.zero		1


	//   ....[59]....
        /*0884*/ 	.word	0x0000fb50
        /*0888*/ 	.word	0x00000003
        /*088c*/ 	.word	0x0002d840
        /*0890*/ 	.short	0x010a
        /*0892*/ 	.byte	0x3f
	.zero		1


	//   ....[60]....
        /*0894*/ 	.word	0x0000fb90
        /*0898*/ 	.word	0x00000005
        /*089c*/ 	.word	0x0002d860
        /*08a0*/ 	.short	0x010a
        /*08a2*/ 	.byte	0x3f
	.zero		1


	//   ....[61]....
        /*08a4*/ 	.word	0x0000fbd0
        /*08a8*/ 	.word	0x00000003
        /*08ac*/ 	.word	0x0002d860
        /*08b0*/ 	.short	0x010a
        /*08b2*/ 	.byte	0x3f
	.zero		1


	//   ....[62]....
        /*08b4*/ 	.word	0x0000fc40
        /*08b8*/ 	.word	0x00000003
        /*08bc*/ 	.word	0x0002d800
        /*08c0*/ 	.short	0x010a
        /*08c2*/ 	.byte	0x3f
	.zero		1


	//   ....[63]....
        /*08c4*/ 	.word	0x0000fca0
        /*08c8*/ 	.word	0x00000003
        /*08cc*/ 	.word	0x0002d830
        /*08d0*/ 	.short	0x010a
        /*08d2*/ 	.byte	0x3f
	.zero		1


	//   ....[64]....
        /*08d4*/ 	.word	0x0000fd00
        /*08d8*/ 	.word	0x0000000f
        /*08dc*/ 	.word	0x0002d830
        /*08e0*/ 	.short	0x010a
        /*08e2*/ 	.byte	0x3f
	.zero		1


	//   ....[65]....
        /*08e4*/ 	.word	0x0000fd60
        /*08e8*/ 	.word	0x0000000f
        /*08ec*/ 	.word	0x0002d850
        /*08f0*/ 	.short	0x010a
        /*08f2*/ 	.byte	0x3f
	.zero		1


	//   ....[66]....
        /*08f4*/ 	.word	0x0000fdc0
        /*08f8*/ 	.word	0x0000000d
        /*08fc*/ 	.word	0x0002d830
        /*0900*/ 	.short	0x010a
        /*0902*/ 	.byte	0x3f
	.zero		1


	//   ....[67]....
        /*0904*/ 	.word	0x0000fe20
        /*0908*/ 	.word	0x0000000d
        /*090c*/ 	.word	0x0002d850
        /*0910*/ 	.short	0x010a
        /*0912*/ 	.byte	0x3f
	.zero		1


	//   ....[68]....
        /*0914*/ 	.word	0x0000fe80
        /*0918*/ 	.word	0x00000005
        /*091c*/ 	.word	0x0002d850
        /*0920*/ 	.short	0x010a
        /*0922*/ 	.byte	0x3f
	.zero		1


	//   ....[69]....
        /*0924*/ 	.word	0x0000ff60
        /*0928*/ 	.word	0x00000003
        /*092c*/ 	.word	0x0002d840
        /*0930*/ 	.short	0x010a
        /*0932*/ 	.byte	0x3f
	.zero		1


	//   ....[70]....
        /*0934*/ 	.word	0x00010d30
        /*0938*/ 	.word	0x00000003
        /*093c*/ 	.word	0x0002d820
        /*0940*/ 	.short	0x010a
        /*0942*/ 	.byte	0x3f
	.zero		1


	//   ....[71]....
        /*0944*/ 	.word	0x00010d80
        /*0948*/ 	.word	0x00000007
        /*094c*/ 	.word	0x0002d840
        /*0950*/ 	.short	0x010a
        /*0952*/ 	.byte	0x3f
	.zero		1


	//   ....[72]....
        /*0954*/ 	.word	0x00011320
        /*0958*/ 	.word	0x00000007
        /*095c*/ 	.word	0x0002d860
        /*0960*/ 	.short	0x010a
        /*0962*/ 	.byte	0x3f
	.zero		1


	//   ....[73]....
        /*0964*/ 	.word	0x000118c0
        /*0968*/ 	.word	0x00000000
        /*096c*/ 	.word	0x0002d860
        /*0970*/ 	.short	0x010a
        /*0972*/ 	.byte	0x3f
	.zero		1


	//   ....[74]....
        /*0974*/ 	.word	0x00011f00
        /*0978*/ 	.word	0x00000007
        /*097c*/ 	.word	0x0002d820
        /*0980*/ 	.short	0x010a
        /*0982*/ 	.byte	0x3f
	.zero		1


	//   ....[75]....
        /*0984*/ 	.word	0x000120a0
        /*0988*/ 	.word	0x00000005
        /*098c*/ 	.word	0x0002d840
        /*0990*/ 	.short	0x010a
        /*0992*/ 	.byte	0x3f
	.zero		1


	//   ....[76]....
        /*0994*/ 	.word	0x000120f0
        /*0998*/ 	.word	0x00000003
        /*099c*/ 	.word	0x0002d840
        /*09a0*/ 	.short	0x010a
        /*09a2*/ 	.byte	0x3f
	.zero		1


	//   ....[77]....
        /*09a4*/ 	.word	0x00012140
        /*09a8*/ 	.word	0x00000005
        /*09ac*/ 	.word	0x0002d860
        /*09b0*/ 	.short	0x010a
        /*09b2*/ 	.byte	0x3f
	.zero		1


	//----- nvinfo : EIATTR_NUM_MBARRIERS
	.align		4
.L_1289:
        /*09b4*/ 	.byte	0x03, 0x38
        /*09b6*/ 	.short	0x0016


	//----- nvinfo : EIATTR_EXIT_INSTR_OFFSETS
	.align		4
        /*09b8*/ 	.byte	0x04, 0x1c
        /*09ba*/ 	.short	(.L_1291 - .L_1290)


	//   ....[0]....
.L_1290:
        /*09bc*/ 	.word	0x0000fc20


	//----- nvinfo : EIATTR_MAX_THREADS
	.align		4
.L_1291:
        /*09c0*/ 	.byte	0x04, 0x05
        /*09c2*/ 	.short	(.L_1293 - .L_1292)
.L_1292:
        /*09c4*/ 	.word	0x00000200
        /*09c8*/ 	.word	0x00000001
        /*09cc*/ 	.word	0x00000001


	//----- nvinfo : EIATTR_CRS_STACK_SIZE
	.align		4
.L_1293:
        /*09d0*/ 	.byte	0x04, 0x1e
        /*09d2*/ 	.short	(.L_1295 - .L_1294)
.L_1294:
        /*09d4*/ 	.word	0x00000000


	//----- nvinfo : EIATTR_CBANK_PARAM_SIZE
	.align		4
.L_1295:
        /*09d8*/ 	.byte	0x03, 0x19
        /*09da*/ 	.short	0x0a70


	//----- nvinfo : EIATTR_PARAM_CBANK
	.align		4
        /*09dc*/ 	.byte	0x04, 0x0a
        /*09de*/ 	.short	(.L_1297 - .L_1296)
	.align		4
.L_1296:
        /*09e0*/ 	.word	index@(.nv.constant0._ZN7cutlass13device_kernelIN5flash11enable_sm90INS1_16FlashAttnFwdSm90INS1_25CollectiveMainloopFwdSm90ILi2EN4cute5tupleIJNS5_1CILi1EEES8_S8_EEENS6_IJNS7_ILi192EEENS7_ILi128EEENS7_ILi96EEEEEELi96ENS_6half_tEfNS_4arch4Sm90ELb1ELb0ELb1ELb0ELb1ELb0ELb0ELb0ELb1ELb1ELb1ELb0EEENS1_21CollectiveEpilogueFwdINS6_IJSA_SC_SB_EEES9_SE_SG_Li384ELb0ELb1ELb1ELb0EEENS1_19SingleTileSchedulerILb0ELb1ELb1ELi192EEEEEEEEEvNT_6ParamsE)
        /*09e4*/ 	.short	0x0210
        /*09e6*/ 	.short	0x0a70


	//----- nvinfo : EIATTR_SW_WAR
	.align		4
.L_1297:
        /*09e8*/ 	.byte	0x04, 0x36
        /*09ea*/ 	.short	(.L_1299 - .L_1298)
.L_1298:
        /*09ec*/ 	.word	0x00000008
.L_1299:


//--------------------- .nv.info._ZN7cutlass13device_kernelIN5flash11enable_sm90INS1_16FlashAttnFwdSm90INS1_25CollectiveMainloopFwdSm90ILi2EN4cute5tupleIJNS5_1CILi1EEES8_S8_EEENS6_IJNS7_ILi192EEENS7_ILi128EEENS7_ILi96EEEEEELi96ENS_6half_tEfNS_4arch4Sm90ELb1ELb0ELb1ELb1ELb1ELb0ELb0ELb0ELb1ELb1ELb1ELb0EEENS1_21CollectiveEpilogueFwdINS6_IJSA_SC_SB_EEES9_SE_SG_Li384ELb1ELb1ELb1ELb0EEENS1_36VarlenDynamicPersistentTileSchedulerILi192ELi128ELi384ELi128ELb1ELb1ELb1ELb1ELb1ELb1EEEEEEEEEvNT_6ParamsE --------------------------
	.section	.nv.info._ZN7cutlass13device_kernelIN5flash11enable_sm90INS1_16FlashAttnFwdSm90INS1_25CollectiveMainloopFwdSm90ILi2EN4cute5tupleIJNS5_1CILi1EEES8_S8_EEENS6_IJNS7_ILi192EEENS7_ILi128EEENS7_ILi96EEEEEELi96ENS_6half_tEfNS_4arch4Sm90ELb1ELb0ELb1ELb1ELb1ELb0ELb0ELb0ELb1ELb1ELb1ELb0EEENS1_21CollectiveEpilogueFwdINS6_IJSA_SC_SB_EEES9_SE_SG_Li384ELb1ELb1ELb1ELb0EEENS1_36VarlenDynamicPersistentTileSchedulerILi192ELi128ELi384ELi128ELb1ELb1ELb1ELb1ELb1ELb1EEEEEEEEEvNT_6ParamsE,"",@"SHT_CUDA_INFO"
	.sectionflags	@""
	.align	4


	//----- nvinfo : EIATTR_CUDA_API_VERSION
	.align		4
        /*0000*/ 	.byte	0x04, 0x37
        /*0002*/ 	.short	(.L_1301 - .L_1300)
.L_1300:
        /*0004*/ 	.word	0x00000082


	//----- nvinfo : EIATTR_KPARAM_INFO
	.align		4
.L_1301:
        /*0008*/ 	.byte	0x04, 0x17
        /*000a*/ 	.short	(.L_1303 - .L_1302)
.L_1302:
        /*000c*/ 	.word	0x00000000
        /*0010*/ 	.short	0x0000
        /*0012*/ 	.short	0x0070
        /*0014*/ 	.byte	0x00, 0xf0, 0x01, 0x2a


	//----- nvinfo : EIATTR_SPARSE_MMA_MASK
	.align		4
.L_1303:
        /*0018*/ 	.byte	0x03, 0x50
        /*001a*/ 	.short	0x0000


	//----- nvinfo : EIATTR_MAXREG_COUNT
	.align		4
        /*001c*/ 	.byte	0x03, 0x1b
        /*001e*/ 	.short	0x0080


	//----- nvinfo : EIATTR_NUM_BARRIERS
	.align		4
        /*0020*/ 	.byte	0x02, 0x4c
        /*0022*/ 	.byte	0x10
	.zero		1


	//----- nvinfo : EIATTR_EXTERNS
	.align		4
        /*0024*/ 	.byte	0x04, 0x0f
        /*0026*/ 	.short	(.L_1305 - .L_1304)


	//   ....[0]....
	.align		4
.L_1304:
        /*0028*/ 	.word	index@(__assertfail)


	//----- nvinfo : EIATTR_ANNOTATIONS
	.align		4
.L_1305:
        /*002c*/ 	.byte	0x04, 0x55
        /*002e*/ 	.short	(.L_1307 - .L_1306)


	//   ....[0]....
.L_1306:
        /* <DEDUP_REMOVED lines=43> */


	//----- nvinfo : EIATTR_MERCURY_ISA_VERSION
	.align		4
.L_1307:
        /*02c8*/ 	.byte	0x03, 0x5f
        /*02ca*/ 	.short	0x0101


	//----- nvinfo : EIATTR_UNUSED_LOAD_BYTE_OFFSET
	.align		4
        /*02cc*/ 	.byte	0x04, 0x44
        /*02ce*/ 	.short	(.L_1309 - .L_1308)


	//   ....[0]....
.L_1308:
        /*02d0*/ 	.word	0x00000970
        /*02d4*/ 	.word	0x0000fff0


	//   ....[1]....
        /*02d8*/ 	.word	0x0000ac50
        /*02dc*/ 	.word	0x0000fff0


	//----- nvinfo : EIATTR_INT_WARP_WIDE_INSTR_OFFSETS
	.align		4
.L_1309:
        /*02e0*/ 	.byte	0x04, 0x31
        /*02e2*/ 	.short	(.L_1311 - .L_1310)


	//   ....[0]....
.L_1310:
        /*02e4*/ 	.word	0x000000c0


	//   ....[1]....
        /*02e8*/ 	.word	0x000000d0


	//   ....[2]....
        /*02ec*/ 	.word	0x00000170


	//   ....[3]....
        /*02f0*/ 	.word	0x0000ef90


	//   ....[4]....
        /*02f4*/ 	.word	0x0000f020


	//   ....[5]....
        /*02f8*/ 	.word	0x00011d50


	//   ....[6]....
        /*02fc*/ 	.word	0x00011de0


	//----- nvinfo : EIATTR_COOP_GROUP_MASK_REGIDS
	.align		4
.L_1311:
        /*0300*/ 	.byte	0x04, 0x29
        /*0302*/ 	.short	(.L_1313 - .L_1312)


	//   ....[0]....
.L_1312:
        /*0304*/ 	.word	0xffffffff


	//   ....[1]....
        /*0308*/ 	.word	0xffffffff


	//   ....[2]....
        /*030c*/ 	.word	0xffffffff


	//   ....[3]....
        /*0310*/ 	.word	0xffffffff


	//   ....[4]....
        /*0314*/ 	.word	0xffffffff


	//   ....[5]....
        /*0318*/ 	.word	0xffffffff


	//   ....[6]....
        /*031c*/ 	.word	0xffffffff


	//   ....[7]....
        /*0320*/ 	.word	0xffffffff


	//   ....[8]....
        /*0324*/ 	.word	0xffffffff


	//   ....[9]....
        /*0328*/ 	.word	0xffffffff


	//   ....[10]....
        /*032c*/ 	.word	0xffffffff


	//   ....[11]....
        /*0330*/ 	.word	0xffffffff


	//   ....[12]....
        /*0334*/ 	.word	0xffffffff


	//   ....[13]....
        /*0338*/ 	.word	0xffffffff


	//   ....[14]....
        /*033c*/ 	.word	0xffffffff


	//   ....[15]....
        /*0340*/ 	.word	0xffffffff


	//   ....[16]....
        /*0344*/ 	.word	0xffffffff


	//   ....[17]....
        /*0348*/ 	.word	0xffffffff


	//   ....[18]....
        /*034c*/ 	.word	0xffffffff


	//   ....[19]....
        /*0350*/ 	.word	0xffffffff


	//   ....[20]....
        /*0354*/ 	.word	0xffffffff


	//   ....[21]....
        /*0358*/ 	.word	0xffffffff


	//   ....[22]....
        /*035c*/ 	.word	0xffffffff


	//   ....[23]....
        /*0360*/ 	.word	0xffffffff


	//   ....[24]....
        /*0364*/ 	.word	0xffffffff


	//   ....[25]....
        /*0368*/ 	.word	0xffffffff


	//   ....[26]....
        /*036c*/ 	.word	0xffffffff


	//   ....[27]....
        /*0370*/ 	.word	0xffffffff


	//   ....[28]....
        /*0374*/ 	.word	0xffffffff


	//   ....[29]....
        /*0378*/ 	.word	0xffffffff


	//   ....[30]....
        /*037c*/ 	.word	0xffffffff


	//   ....[31]....
        /*0380*/ 	.word	0xffffffff


	//   ....[32]....
        /*0384*/ 	.word	0xffffffff


	//   ....[33]....
        /*0388*/ 	.word	0xffffffff


	//   ....[34]....
        /*038c*/ 	.word	0xffffffff


	//   ....[35]....
        /*0390*/ 	.word	0xffffffff


	//   ....[36]....
        /*0394*/ 	.word	0xffffffff


	//   ....[37]....
        /*0398*/ 	.word	0xffffffff


	//   ....[38]....
        /*039c*/ 	.word	0xffffffff


	//   ....[39]....
        /*03a0*/ 	.word	0xffffffff


	//   ....[40]....
        /*03a4*/ 	.word	0xffffffff


	//   ....[41]....
        /*03a8*/ 	.word	0xffffffff


	//   ....[42]....
        /*03ac*/ 	.word	0xffffffff


	//   ....[43]....
        /*03b0*/ 	.word	0xffffffff


	//   ....[44]....
        /*03b4*/ 	.word	0xffffffff


	//   ....[45]....
        /*03b8*/ 	.word	0xffffffff


	//   ....[46]....
        /*03bc*/ 	.word	0xffffffff


	//   ....[47]....
        /*03c0*/ 	.word	0xffffffff


	//   ....[48]....
        /*03c4*/ 	.word	0xffffffff


	//   ....[49]....
        /*03c8*/ 	.word	0xffffffff


	//   ....[50]....
        /*03cc*/ 	.word	0xffffffff


	//   ....[51]....
        /*03d0*/ 	.word	0xffffffff


	//   ....[52]....
        /*03d4*/ 	.word	0xffffffff


	//   ....[53]....
        /*03d8*/ 	.word	0xffffffff


	//   ....[54]....
        /*03dc*/ 	.word	0xffffffff


	//   ....[55]....
        /*03e0*/ 	.word	0xffffffff


	//   ....[56]....
        /*03e4*/ 	.word	0xffffffff


	//   ....[57]....
        /*03e8*/ 	.word	0xffffffff


	//   ....[58]....
        /*03ec*/ 	.word	0xffffffff


	//   ....[59]....
        /*03f0*/ 	.word	0xffffffff


	//   ....[60]....
        /*03f4*/ 	.word	0xffffffff


	//   ....[61]....
        /*03f8*/ 	.word	0xffffffff


	//   ....[62]....
        /*03fc*/ 	.word	0xffffffff


	//   ....[63]....
        /*0400*/ 	.word	0xffffffff


	//   ....[64]....
        /*0404*/ 	.word	0xffffffff


	//   ....[65]....
        /*0408*/ 	.word	0xffffffff


	//   ....[66]....
        /*040c*/ 	.word	0xffffffff


	//   ....[67]....
        /*0410*/ 	.word	0xffffffff


	//   ....[68]....
        /*0414*/ 	.word	0xffffffff


	//   ....[69]....
        /*0418*/ 	.word	0xffffffff


	//   ....[70]....
        /*041c*/ 	.word	0xffffffff


	//   ....[71]....
        /*0420*/ 	.word	0xffffffff


	//   ....[72]....
        /*0424*/ 	.word	0xffffffff


	//   ....[73]....
        /*0428*/ 	.word	0xffffffff


	//   ....[74]....
        /*042c*/ 	.word	0xffffffff


	//   ....[75]....
        /*0430*/ 	.word	0xffffffff


	//   ....[76]....
        /*0434*/ 	.word	0xffffffff


	//   ....[77]....
        /*0438*/ 	.word	0xffffffff


	//   ....[78]....
        /*043c*/ 	.word	0xffffffff


	//   ....[79]....
        /*0440*/ 	.word	0xffffffff


	//   ....[80]....
        /*0444*/ 	.word	0xffffffff


	//   ....[81]....
        /*0448*/ 	.word	0xffffffff


	//   ....[82]....
        /*044c*/ 	.word	0xffffffff


	//   ....[83]....
        /*0450*/ 	.word	0xffffffff


	//   ....[84]....
        /*0454*/ 	.word	0xffffffff


	//   ....[85]....
        /*0458*/ 	.word	0xffffffff


	//   ....[86]....
        /*045c*/ 	.word	0xffffffff


	//   ....[87]....
        /*0460*/ 	.word	0xffffffff


	//   ....[88]....
        /*0464*/ 	.word	0xffffffff


	//   ....[89]....
        /*0468*/ 	.word	0xffffffff


	//   ....[90]....
        /*046c*/ 	.word	0xffffffff


	//   ....[91]....
        /*0470*/ 	.word	0xffffffff


	//   ....[92]....
        /*0474*/ 	.word	0xffffffff


	//   ....[93]....
        /*0478*/ 	.word	0xffffffff


	//   ....[94]....
        /*047c*/ 	.word	0xffffffff


	//   ....[95]....
        /*0480*/ 	.word	0xffffffff


	//   ....[96]....
        /*0484*/ 	.word	0xffffffff


	//   ....[97]....
        /*0488*/ 	.word	0xffffffff


	//   ....[98]....
        /*048c*/ 	.word	0xffffffff


	//   ....[99]....
        /*0490*/ 	.word	0xffffffff


	//   ....[100]....
        /*0494*/ 	.word	0xffffffff


	//   ....[101]....
        /*0498*/ 	.word	0xffffffff


	//   ....[102]....
        /*049c*/ 	.word	0xffffffff


	//   ....[103]....
        /*04a0*/ 	.word	0xffffffff


	//   ....[104]....
        /*04a4*/ 	.word	0xffffffff


	//   ....[105]....
        /*04a8*/ 	.word	0xffffffff


	//   ....[106]....
        /*04ac*/ 	.word	0xffffffff


	//   ....[107]....
        /*04b0*/ 	.word	0xffffffff


	//   ....[108]....
        /*04b4*/ 	.word	0xffffffff


	//   ....[109]....
        /*04b8*/ 	.word	0xffffffff


	//   ....[110]....
        /*04bc*/ 	.word	0xffffffff


	//   ....[111]....
        /*04c0*/ 	.word	0xffffffff


	//   ....[112]....
        /*04c4*/ 	.word	0xffffffff


	//   ....[113]....
        /*04c8*/ 	.word	0xffffffff


	//   ....[114]....
        /*04cc*/ 	.word	0xffffffff


	//   ....[115]....
        /*04d0*/ 	.word	0xffffffff


	//   ....[116]....
        /*04d4*/ 	.word	0xffffffff


	//   ....[117]....
        /*04d8*/ 	.word	0xffffffff


	//   ....[118]....
        /*04dc*/ 	.word	0xffffffff


	//   ....[119]....
        /*04e0*/ 	.word	0xffffffff


	//   ....[120]....
        /*04e4*/ 	.word	0xffffffff


	//   ....[121]....
        /*04e8*/ 	.word	0xffffffff


	//   ....[122]....
        /*04ec*/ 	.word	0xffffffff


	//   ....[123]....
        /*04f0*/ 	.word	0xffffffff


	//   ....[124]....
        /*04f4*/ 	.word	0xffffffff


	//   ....[125]....
        /*04f8*/ 	.word	0xffffffff


	//   ....[126]....
        /*04fc*/ 	.word	0x0500000f


	//   ....[127]....
        /*0500*/ 	.word	0x0500000f


	//   ....[128]....
        /*0504*/ 	.word	0x0500000f


	//   ....[129]....
        /*0508*/ 	.word	0x0500000f


	//   ....[130]....
        /*050c*/ 	.word	0x0500000f


	//   ....[131]....
        /*0510*/ 	.word	0x0500000f


	//   ....[132]....
        /*0514*/ 	.word	0x0500000f


	//   ....[133]....
        /*0518*/ 	.word	0x0500000f


	//   ....[134]....
        /*051c*/ 	.word	0x0500000f


	//   ....[135]....
        /*0520*/ 	.word	0x0500000f


	//   ....[136]....
        /*0524*/ 	.word	0x0500000f


	//   ....[137]....
        /*0528*/ 	.word	0x0500000f


	//   ....[138]....
        /*052c*/ 	.word	0x0500000f


	//   ....[139]....
        /*0530*/ 	.word	0x0500000f


	//   ....[140]....
        /*0534*/ 	.word	0x0500000f


	//   ....[141]....
        /*0538*/ 	.word	0x0500000f


	//   ....[142]....
        /*053c*/ 	.word	0x0500000f


	//   ....[143]....
        /*0540*/ 	.word	0x0500000f


	//   ....[144]....
        /*0544*/ 	.word	0x0500000f


	//   ....[145]....
        /*0548*/ 	.word	0x0500000f


	//   ....[146]....
        /*054c*/ 	.word	0x0500000f


	//   ....[147]....
        /*0550*/ 	.word	0x0500000f


	//   ....[148]....
        /*0554*/ 	.word	0x0500000f


	//   ....[149]....
        /*0558*/ 	.word	0x0500000f


	//   ....[150]....
        /*055c*/ 	.word	0x0500000f


	//   ....[151]....
        /*0560*/ 	.word	0x0500000f


	//   ....[152]....
        /*0564*/ 	.word	0x0500000f


	//   ....[153]....
        /*0568*/ 	.word	0x0500000f


	//   ....[154]....
        /*056c*/ 	.word	0x0500000f


	//   ....[155]....
        /*0570*/ 	.word	0x0500000f


	//   ....[156]....
        /*0574*/ 	.word	0x0500000f


	//   ....[157]....
        /*0578*/ 	.word	0x0500000f


	//   ....[158]....
        /*057c*/ 	.word	0x0500000f


	//   ....[159]....
        /*0580*/ 	.word	0x0500000f


	//   ....[160]....
        /*0584*/ 	.word	0x0500000f


	//   ....[161]....
        /*0588*/ 	.word	0x0500000f


	//   ....[162]....
        /*058c*/ 	.word	0x0500000f


	//   ....[163]....
        /*0590*/ 	.word	0x0500000f


	//   ....[164]....
        /*0594*/ 	.word	0x0500000f


	//   ....[165]....
        /*0598*/ 	.word	0x0500000f


	//   ....[166]....
        /*059c*/ 	.word	0x0500000f


	//   ....[167]....
        /*05a0*/ 	.word	0x0500000f


	//   ....[168]....
        /*05a4*/ 	.word	0x0500000f


	//   ....[169]....
        /*05a8*/ 	.word	0x0500000f


	//   ....[170]....
        /*05ac*/ 	.word	0x0500000f


	//   ....[171]....
        /*05b0*/ 	.word	0x0500000f


	//   ....[172]....
        /*05b4*/ 	.word	0x0500000f


	//   ....[173]....
        /*05b8*/ 	.word	0x0500000f


	//   ....[174]....
        /*05bc*/ 	.word	0x0500000f


	//   ....[175]....
        /*05c0*/ 	.word	0x0500000f


	//   ....[176]....
        /*05c4*/ 	.word	0x0500000f


	//   ....[177]....
        /*05c8*/ 	.word	0x0500000f


	//   ....[178]....
        /*05cc*/ 	.word	0x0500000f


	//   ....[179]....
        /*05d0*/ 	.word	0x0500000f


	//   ....[180]....
        /*05d4*/ 	.word	0x0500000f


	//   ....[181]....
        /*05d8*/ 	.word	0x0500000f


	//   ....[182]....
        /*05dc*/ 	.word	0x0500000f


	//   ....[183]....
        /*05e0*/ 	.word	0x0500000f


	//   ....[184]....
        /*05e4*/ 	.word	0x0500000f


	//   ....[185]....
        /*05e8*/ 	.word	0x0500000f


	//   ....[186]....
        /*05ec*/ 	.word	0x0500000f


	//   ....[187]....
        /*05f0*/ 	.word	0x0500000f


	//   ....[188]....
        /*05f4*/ 	.word	0x0500000f


	//   ....[189]....
        /*05f8*/ 	.word	0x0500000f


	//----- nvinfo : EIATTR_COOP_GROUP_INSTR_OFFSETS
	.align		4
.L_1313:
        /*05fc*/ 	.byte	0x04, 0x28
        /*05fe*/ 	.short	(.L_1315 - .L_1314)


	//   ....[0]....
.L_1314:
        /*0600*/ 	.word	0x00000080


	//   ....[1]....
        /*0604*/ 	.word	0x000000b0


	//   ....[2]....
        /*0608*/ 	.word	0x000002d0


	//   ....[3]....
        /*060c*/ 	.word	0x00000430


	//   ....[4]....
        /*0610*/ 	.word	0x00000550


	//   ....[5]....
        /*0614*/ 	.word	0x000006b0


	//   ....[6]....
        /*0618*/ 	.word	0x000019b0


	//   ....[7]....
        /*061c*/ 	.word	0x00002400


	//   ....[8]....
        /*0620*/ 	.word	0x00002450


	//   ....[9]....
        /*0624*/ 	.word	0x00002d30


	//   ....[10]....
        /*0628*/ 	.word	0x00002df0


	//   ....[11]....
        /*062c*/ 	.word	0x00003850


	//   ....[12]....
        /*0630*/ 	.word	0x000038a0


	//   ....[13]....
        /*0634*/ 	.word	0x000046b0


	//   ....[14]....
        /*0638*/ 	.word	0x00005420


	//   ....[15]....
        /*063c*/ 	.word	0x000054b0


	//   ....[16]....
        /*0640*/ 	.word	0x00005d20


	//   ....[17]....
        /*0644*/ 	.word	0x00005e50


	//   ....[18]....
        /*0648*/ 	.word	0x00006870


	//   ....[19]....
        /*064c*/ 	.word	0x000068d0


	//   ....[20]....
        /*0650*/ 	.word	0x000078f0


	//   ....[21]....
        /*0654*/ 	.word	0x00008a60


	//   ....[22]....
        /*0658*/ 	.word	0x00008ac0


	//   ....[23]....
        /*065c*/ 	.word	0x00008e90


	//   ....[24]....
        /*0660*/ 	.word	0x00008eb0


	//   ....[25]....
        /*0664*/ 	.word	0x0000a1f0


	//   ....[26]....
        /*0668*/ 	.word	0x0000a2f0


	//   ....[27]....
        /*066c*/ 	.word	0x0000a340


	//   ....[28]....
        /*0670*/ 	.word	0x0000a400


	//   ....[29]....
        /*0674*/ 	.word	0x0000a430


	//   ....[30]....
        /*0678*/ 	.word	0x0000b5b0


	//   ....[31]....
        /*067c*/ 	.word	0x0000b5c0


	//   ....[32]....
        /*0680*/ 	.word	0x0000b5d0


	//   ....[33]....
        /*0684*/ 	.word	0x0000b610


	//   ....[34]....
        /*0688*/ 	.word	0x0000bcd0


	//   ....[35]....
        /*068c*/ 	.word	0x0000bd00


	//   ....[36]....
        /*0690*/ 	.word	0x0000be20


	//   ....[37]....
        /*0694*/ 	.word	0x0000be40


	//   ....[38]....
        /*0698*/ 	.word	0x0000c310


	//   ....[39]....
        /*069c*/ 	.word	0x0000c350


	//   ....[40]....
        /*06a0*/ 	.word	0x0000c6e0


	//   ....[41]....
        /*06a4*/ 	.word	0x0000c6f0


	//   ....[42]....
        /*06a8*/ 	.word	0x0000d290


	//   ....[43]....
        /*06ac*/ 	.word	0x0000d2a0


	//   ....[44]....
        /*06b0*/ 	.word	0x0000d3a0


	//   ....[45]....
        /*06b4*/ 	.word	0x0000d3c0


	//   ....[46]....
        /*06b8*/ 	.word	0x0000d540


	//   ....[47]....
        /*06bc*/ 	.word	0x0000d760


	//   ....[48]....
        /*06c0*/ 	.word	0x0000d790


	//   ....[49]....
        /*06c4*/ 	.word	0x0000d7c0


	//   ....[50]....
        /*06c8*/ 	.word	0x0000d7f0


	//   ....[51]....
        /*06cc*/ 	.word	0x0000d820


	//   ....[52]....
        /*06d0*/ 	.word	0x0000d850


	//   ....[53]....
        /*06d4*/ 	.word	0x0000d9c0


	//   ....[54]....
        /*06d8*/ 	.word	0x0000d9f0


	//   ....[55]....
        /*06dc*/ 	.word	0x0000da20


	//   ....[56]....
        /*06e0*/ 	.word	0x0000da50


	//   ....[57]....
        /*06e4*/ 	.word	0x0000da80


	//   ....[58]....
        /*06e8*/ 	.word	0x0000dab0


	//   ....[59]....
        /*06ec*/ 	.word	0x0000db40


	//   ....[60]....
        /*06f0*/ 	.word	0x0000db70


	//   ....[61]....
        /*06f4*/ 	.word	0x0000db80


	//   ....[62]....
        /*06f8*/ 	.word	0x0000dbc0


	//   ....[63]....
        /*06fc*/ 	.word	0x0000fc60


	//   ....[64]....
        /*0700*/ 	.word	0x0000fc80


	//   ....[65]....
        /*0704*/ 	.word	0x0000fd30


	//   ....[66]....
        /*0708*/ 	.word	0x0000fd50


	//   ....[67]....
        /*070c*/ 	.word	0x0000fdf0


	//   ....[68]....
        /*0710*/ 	.word	0x0000fe10


	//   ....[69]....
        /*0714*/ 	.word	0x0000fe20


	//   ....[70]....
        /*0718*/ 	.word	0x0000fe30


	//   ....[71]....
        /*071c*/ 	.word	0x000107c0


	//   ....[72]....
        /*0720*/ 	.word	0x000107d0


	//   ....[73]....
        /*0724*/ 	.word	0x00010830


	//   ....[74]....
        /*0728*/ 	.word	0x00010870


	//   ....[75]....
        /*072c*/ 	.word	0x000108d0


	//   ....[76]....
        /*0730*/ 	.word	0x00010910


	//   ....[77]....
        /*0734*/ 	.word	0x00010920


	//   ....[78]....
        /*0738*/ 	.word	0x00010940


	//   ....[79]....
        /*073c*/ 	.word	0x00010a10


	//   ....[80]....
        /*0740*/ 	.word	0x00010a50


	//   ....[81]....
        /*0744*/ 	.word	0x00010a60


	//   ....[82]....
        /*0748*/ 	.word	0x00010a80


	//   ....[83]....
        /*074c*/ 	.word	0x00011320


	//   ....[84]....
        /*0750*/ 	.word	0x00011330


	//   ....[85]....
        /*0754*/ 	.word	0x00011390


	//   ....[86]....
        /*0758*/ 	.word	0x000113e0


	//   ....[87]....
        /*075c*/ 	.word	0x000113f0


	//   ....[88]....
        /*0760*/ 	.word	0x00011450


	//   ....[89]....
        /*0764*/ 	.word	0x00011480


	//   ....[90]....
        /*0768*/ 	.word	0x000114c0


	//   ....[91]....
        /*076c*/ 	.word	0x000117b0


	//   ....[92]....
        /*0770*/ 	.word	0x000117d0


	//   ....[93]....
        /*0774*/ 	.word	0x00011870


	//   ....[94]....
        /*0778*/ 	.word	0x00011880


	//   ....[95]....
        /*077c*/ 	.word	0x00011910


	//   ....[96]....
        /*0780*/ 	.word	0x00011920


	//   ....[97]....
        /*0784*/ 	.word	0x00011930


	//   ....[98]....
        /*0788*/ 	.word	0x000119c0


	//   ....[99]....
        /*078c*/ 	.word	0x00011fd0


	//   ....[100]....
        /*0790*/ 	.word	0x00011fe0


	//   ....[101]....
        /*0794*/ 	.word	0x00012070


	//   ....[102]....
        /*0798*/ 	.word	0x00012110


	//   ....[103]....
        /*079c*/ 	.word	0x00012130


	//   ....[104]....
        /*07a0*/ 	.word	0x000121b0


	//   ....[105]....
        /*07a4*/ 	.word	0x000121d0


	//   ....[106]....
        /*07a8*/ 	.word	0x000121e0


	//   ....[107]....
        /*07ac*/ 	.word	0x00012620


	//   ....[108]....
        /*07b0*/ 	.word	0x00012650


	//   ....[109]....
        /*07b4*/ 	.word	0x000126b0


	//   ....[110]....
        /*07b8*/ 	.word	0x000126e0


	//   ....[111]....
        /*07bc*/ 	.word	0x00012710


	//   ....[112]....
        /*07c0*/ 	.word	0x00012740


	//   ....[113]....
        /*07c4*/ 	.word	0x00012770


	//   ....[114]....
        /*07c8*/ 	.word	0x000127a0


	//   ....[115]....
        /*07cc*/ 	.word	0x00012940


	//   ....[116]....
        /*07d0*/ 	.word	0x00012970


	//   ....[117]....
        /*07d4*/ 	.word	0x000129a0


	//   ....[118]....
        /*07d8*/ 	.word	0x000129d0


	//   ....[119]....
        /*07dc*/ 	.word	0x00012a00


	//   ....[120]....
        /*07e0*/ 	.word	0x00012a30


	//   ....[121]....
        /*07e4*/ 	.word	0x00012af0


	//   ....[122]....
        /*07e8*/ 	.word	0x00012b10


	//   ....[123]....
        /*07ec*/ 	.word	0x00012b30


	//   ....[124]....
        /*07f0*/ 	.word	0x00012b90


	//   ....[125]....
        /*07f4*/ 	.word	0x000135c0


	//   ....[126]....
        /*07f8*/ 	.word	0x00013b60


	//   ....[127]....
        /*07fc*/ 	.word	0x00013c50


	//   ....[128]....
        /*0800*/ 	.word	0x00013cf0


	//   ....[129]....
        /*0804*/ 	.word	0x00013d50


	//   ....[130]....
        /*0808*/ 	.word	0x00013e60


	//   ....[131]....
        /*080c*/ 	.word	0x00013ed0


	//   ....[132]....
        /*0810*/ 	.word	0x00013fe0


	//   ....[133]....
        /*0814*/ 	.word	0x00014050


	//   ....[134]....
        /*0818*/ 	.word	0x000140f0


	//   ....[135]....
        /*081c*/ 	.word	0x00014210


	//   ....[136]....
        /*0820*/ 	.word	0x00014270


	//   ....[137]....
        /*0824*/ 	.word	0x000142d0


	//   ....[138]....
        /*0828*/ 	.word	0x000143e0


	//   ....[139]....
        /*082c*/ 	.word	0x00014440


	//   ....[140]....
        /*0830*/ 	.word	0x00014540


	//   ....[141]....
        /*0834*/ 	.word	0x000145a0


	//   ....[142]....
        /*0838*/ 	.word	0x000146a0


	//   ....[143]....
        /*083c*/ 	.word	0x00014700


	//   ....[144]....
        /*0840*/ 	.word	0x00014800


	//   ....[145]....
        /*0844*/ 	.word	0x00014860


	//   ....[146]....
        /*0848*/ 	.word	0x00014940


	//   ....[147]....
        /*084c*/ 	.word	0x00014a80


	//   ....[148]....
        /*0850*/ 	.word	0x00014b50


	//   ....[149]....
        /*0854*/ 	.word	0x00014bc0


	//   ....[150]....
        /*0858*/ 	.word	0x00014cf0


	//   ....[151]....
        /*085c*/ 	.word	0x00014d50


	//   ....[152]....
        /*0860*/ 	.word	0x00014e20


	//   ....[153]....
        /*0864*/ 	.word	0x00014f10


	//   ....[154]....
        /*0868*/ 	.word	0x00014fa0


	//   ....[155]....
        /*086c*/ 	.word	0x00015090


	//   ....[156]....
        /*0870*/ 	.word	0x00015130


	//   ....[157]....
        /*0874*/ 	.word	0x00015190


	//   ....[158]....
        /*0878*/ 	.word	0x00015290


	//   ....[159]....
        /*087c*/ 	.word	0x000152f0


	//   ....[160]....
        /*0880*/ 	.word	0x000153f0


	//   ....[161]....
        /*0884*/ 	.word	0x00015450


	//   ....[162]....
        /*0888*/ 	.word	0x00015520


	//   ....[163]....
        /*088c*/ 	.word	0x00015670


	//   ....[164]....
        /*0890*/ 	.word	0x00015720


	//   ....[165]....
        /*0894*/ 	.word	0x00015830


	//   ....[166]....
        /*0898*/ 	.word	0x00015910


	//   ....[167]....
        /*089c*/ 	.word	0x00015970


	//   ....[168]....
        /*08a0*/ 	.word	0x00015a60


	//   ....[169]....
        /*08a4*/ 	.word	0x00015ac0


	//   ....[170]....
        /*08a8*/ 	.word	0x00015ba0


	//   ....[171]....
        /*08ac*/ 	.word	0x00015c30


	//   ....[172]....
        /*08b0*/ 	.word	0x00015cd0


	//   ....[173]....
        /*08b4*/ 	.word	0x00015e40


	//   ....[174]....
        /*08b8*/ 	.word	0x00015eb0


	//   ....[175]....
        /*08bc*/ 	.word	0x00015f20


	//   ....[176]....
        /*08c0*/ 	.word	0x00015f90


	//   ....[177]....
        /*08c4*/ 	.word	0x00016000


	//   ....[178]....
        /*08c8*/ 	.word	0x00016080


	//   ....[179]....
        /*08cc*/ 	.word	0x00016100


	//   ....[180]....
        /*08d0*/ 	.word	0x00016190


	//   ....[181]....
        /*08d4*/ 	.word	0x00016200


	//   ....[182]....
        /*08d8*/ 	.word	0x00016270


	//   ....[183]....
        /*08dc*/ 	.word	0x000162e0


	//   ....[184]....
        /*08e0*/ 	.word	0x00016360


	//   ....[185]....
        /*08e4*/ 	.word	0x000163d0


	//   ....[186]....
        /*08e8*/ 	.word	0x00016480


	//   ....[187]....
        /*08ec*/ 	.word	0x000164d0


	//   ....[188]....
        /*08f0*/ 	.word	0x00016560


	//   ....[189]....
        /*08f4*/ 	.word	0x00016690


	//----- nvinfo : EIATTR_REG_RECONFIG
	.align		4
.L_1315:
        /*08f8*/ 	.byte	0x01, 0x54
	.zero		2


	//----- nvinfo : EIATTR_SYSCALL_OFFSETS
	.align		4
        /*08fc*/ 	.byte	0x04, 0x46
        /*08fe*/ 	.short	(.L_1317 - .L_1316)


	//   ....[0]....
.L_1316:
        /*0900*/ 	.word	0x00001b70


	//   ....[1]....
        /*0904*/ 	.word	0x0000f180


	//   ....[2]....
        /*0908*/ 	.word	0x0000f2d0


	//   ....[3]....
        /*090c*/ 	.word	0x0000f3c0


	//   ....[4]....
        /*0910*/ 	.word	0x00010260


	//----- nvinfo : EIATTR_MBARRIER_INSTR_OFFSETS
	.align		4
.L_1317:
        /*0914*/ 	.byte	0x04, 0x39
        /*0916*/ 	.short	(.L_1319 - .L_1318)


	//   ....[0]....
.L_1318:
        /*0918*/ 	.word	0x00000180
        /*091c*/ 	.word	0x000000ff
        /*0920*/ 	.word	0x0002d800
        /*0924*/ 	.short	0x0100
        /*0926*/ 	.byte	0x08
	.zero		1


	//   ....[1]....
        /*0928*/ 	.word	0x00000190
        /*092c*/ 	.word	0x000000ff
        /*0930*/ 	.word	0x0002d820
        /*0934*/ 	.short	0x0100
        /*0936*/ 	.byte	0x08
	.zero		1


	//   ....[2]....
        /*0938*/ 	.word	0x00000280
        /*093c*/ 	.word	0x000000ff
        /*0940*/ 	.word	0x0002d830
        /*0944*/ 	.short	0x0100
        /*0946*/ 	.byte	0x08
	.zero		1


	//   ....[3]....
        /*0948*/ 	.word	0x00000290
        /*094c*/ 	.word	0x000000ff
        /*0950*/ 	.word	0x0002d840
        /*0954*/ 	.short	0x0100
        /*0956*/ 	.byte	0x08
	.zero		1


	//   ....[4]....
        /*0958*/ 	.word	0x000002a0
        /*095c*/ 	.word	0x000000ff
        /*0960*/ 	.word	0x0002d838
        /*0964*/ 	.short	0x0100
        /*0966*/ 	.byte	0x08
	.zero		1


	//   ....[5]....
        /*0968*/ 	.word	0x000002b0
        /*096c*/ 	.word	0x000000ff
        /*0970*/ 	.word	0x0002d848
        /*0974*/ 	.short	0x0100
        /*0976*/ 	.byte	0x08
	.zero		1


	//   ....[6]....
        /*0978*/ 	.word	0x000003e0
        /*097c*/ 	.word	0x000000ff
        /*0980*/ 	.word	0x0002d850
        /*0984*/ 	.short	0x0100
        /*0986*/ 	.byte	0x08
	.zero		1


	//   ....[7]....
        /*0988*/ 	.word	0x000003f0
        /*098c*/ 	.word	0x000000ff
        /*0990*/ 	.word	0x0002d860
        /*0994*/ 	.short	0x0100
        /*0996*/ 	.byte	0x08
	.zero		1


	//   ....[8]....
        /*0998*/ 	.word	0x00000400
        /*099c*/ 	.word	0x000000ff
        /*09a0*/ 	.word	0x0002d858
        /*09a4*/ 	.short	0x0100
        /*09a6*/ 	.byte	0x08
	.zero		1


	//   ....[9]....
        /*09a8*/ 	.word	0x00000410
        /*09ac*/ 	.word	0x000000ff
        /*09b0*/ 	.word	0x0002d868
        /*09b4*/ 	.short	0x0100
        /*09b6*/ 	.byte	0x08
	.zero		1


	//   ....[10]....
        /*09b8*/ 	.word	0x00000500
        /*09bc*/ 	.word	0x000000ff
        /*09c0*/ 	.word	0x0002d870
        /*09c4*/ 	.short	0x0100
        /*09c6*/ 	.byte	0x06
	.zero		1


	//   ....[11]....
        /*09c8*/ 	.word	0x00000510
        /*09cc*/ 	.word	0x000000ff
        /*09d0*/ 	.word	0x0002d880
        /*09d4*/ 	.short	0x0100
        /*09d6*/ 	.byte	0x06
	.zero		1


	//   ....[12]....
        /*09d8*/ 	.word	0x00000520
        /*09dc*/ 	.word	0x000000ff
        /*09e0*/ 	.word	0x0002d878
        /*09e4*/ 	.short	0x0100
        /*09e6*/ 	.byte	0x06
	.zero		1


	//   ....[13]....
        /*09e8*/ 	.word	0x00000530
        /*09ec*/ 	.word	0x000000ff
        /*09f0*/ 	.word	0x0002d888
        /*09f4*/ 	.short	0x0100
        /*09f6*/ 	.byte	0x06
	.zero		1


	//   ....[14]....
        /*09f8*/ 	.word	0x00000660
        /*09fc*/ 	.word	0x000000ff
        /*0a00*/ 	.word	0x0002d890
        /*0a04*/ 	.short	0x0100
        /*0a06*/ 	.byte	0x08
	.zero		1


	//   ....[15]....
        /*0a08*/ 	.word	0x00000670
        /*0a0c*/ 	.word	0x000000ff
        /*0a10*/ 	.word	0x0002d8a0
        /*0a14*/ 	.short	0x0100
        /*0a16*/ 	.byte	0x08
	.zero		1


	//   ....[16]....
        /*0a18*/ 	.word	0x00000680
        /*0a1c*/ 	.word	0x000000ff
        /*0a20*/ 	.word	0x0002d898
        /*0a24*/ 	.short	0x0100
        /*0a26*/ 	.byte	0x08
	.zero		1


	//   ....[17]....
        /*0a28*/ 	.word	0x00000690
        /*0a2c*/ 	.word	0x000000ff
        /*0a30*/ 	.word	0x0002d8a8
        /*0a34*/ 	.short	0x0100
        /*0a36*/ 	.byte	0x08
	.zero		1


	//   ....[18]....
        /*0a38*/ 	.word	0x000007c0
        /*0a3c*/ 	.word	0x000000ff
        /*0a40*/ 	.word	0x0002d8b0
        /*0a44*/ 	.short	0x0100
        /*0a46*/ 	.byte	0x08
	.zero		1


	//   ....[19]....
        /*0a48*/ 	.word	0x000007d0
        /*0a4c*/ 	.word	0x000000ff
        /*0a50*/ 	.word	0x0002d8c0
        /*0a54*/ 	.short	0x0100
        /*0a56*/ 	.byte	0x08
	.zero		1


	//   ....[20]....
        /*0a58*/ 	.word	0x000007e0
        /*0a5c*/ 	.word	0x000000ff
        /*0a60*/ 	.word	0x0002d8b8
        /*0a64*/ 	.short	0x0100
        /*0a66*/ 	.byte	0x08
	.zero		1


	//   ....[21]....
        /*0a68*/ 	.word	0x000007f0
        /*0a6c*/ 	.word	0x000000ff
        /*0a70*/ 	.word	0x0002d8c8
        /*0a74*/ 	.short	0x0100
        /*0a76*/ 	.byte	0x08
	.zero		1


	//   ....[22]....
        /*0a78*/ 	.word	0x00001be0
        /*0a7c*/ 	.word	0x000000ff
        /*0a80*/ 	.word	0x0002d800
        /*0a84*/ 	.short	0x010a
        /*0a86*/ 	.byte	0x29
	.zero		1


	//   ....[23]....
        /*0a88*/ 	.word	0x00001c50
        /*0a8c*/ 	.word	0x00000000
        /*0a90*/ 	.word	0x0002d830
        /*0a94*/ 	.short	0x010a
        /*0a96*/ 	.byte	0x3f
	.zero		1


	//   ....[24]....
        /*0a98*/ 	.word	0x00001c90
        /*0a9c*/ 	.word	0x00000000
        /*0aa0*/ 	.word	0x0002d830
        /*0aa4*/ 	.short	0x010a
        /*0aa6*/ 	.byte	0x3f
	.zero		1


	//   ....[25]....
        /*0aa8*/ 	.word	0x000030b0
        /*0aac*/ 	.word	0x000000ff
        /*0ab0*/ 	.word	0x00000000
        /*0ab4*/ 	.short	0x0101
        /*0ab6*/ 	.byte	0x05
	.zero		1


	//   ....[26]....
        /*0ab8*/ 	.word	0x000047f0
        /*0abc*/ 	.word	0x000000ff
        /*0ac0*/ 	.word	0x0002d830
        /*0ac4*/ 	.short	0x010a
        /*0ac6*/ 	.byte	0x07
	.zero		1


	//   ....[27]....
        /*0ac8*/ 	.word	0x00004830
        /*0acc*/ 	.word	0x000000ff
        /*0ad0*/ 	.word	0x0002d830
        /*0ad4*/ 	.short	0x010a
        /*0ad6*/ 	.byte	0x07
	.zero		1


	//   ....[28]....
        /*0ad8*/ 	.word	0x00004af0
        /*0adc*/ 	.word	0x000000ff
        /*0ae0*/ 	.word	0x0002d850
        /*0ae4*/ 	.short	0x010a
        /*0ae6*/ 	.byte	0x07
	.zero		1


	//   ....[29]....
        /*0ae8*/ 	.word	0x00004b30
        /*0aec*/ 	.word	0x000000ff
        /*0af0*/ 	.word	0x0002d850
        /*0af4*/ 	.short	0x010a
        /*0af6*/ 	.byte	0x07
	.zero		1


	//   ....[30]....
        /*0af8*/ 	.word	0x00005500
        /*0afc*/ 	.word	0x000000ff
        /*0b00*/ 	.word	0x00000000
        /*0b04*/ 	.short	0x0101
        /*0b06*/ 	.byte	0x07
	.zero		1


	//   ....[31]....
        /*0b08*/ 	.word	0x00007390
        /*0b0c*/ 	.word	0x000000ff
        /*0b10*/ 	.word	0x00000000
        /*0b14*/ 	.short	0x0101
        /*0b16*/ 	.byte	0x06
	.zero		1


	//   ....[32]....
        /*0b18*/ 	.word	0x00007a40
        /*0b1c*/ 	.word	0x000000ff
        /*0b20*/ 	.word	0x0002d830
        /*0b24*/ 	.short	0x010a
        /*0b26*/ 	.byte	0x07
	.zero		1


	//   ....[33]....
        /*0b28*/ 	.word	0x00007a80
        /*0b2c*/ 	.word	0x000000ff
        /*0b30*/ 	.word	0x0002d830
        /*0b34*/ 	.short	0x010a
        /*0b36*/ 	.byte	0x07
	.zero		1


	//   ....[34]....
        /*0b38*/ 	.word	0x00007d40
        /*0b3c*/ 	.word	0x000000ff
        /*0b40*/ 	.word	0x0002d850
        /*0b44*/ 	.short	0x010a
        /*0b46*/ 	.byte	0x07
	.zero		1


	//   ....[35]....
        /*0b48*/ 	.word	0x00007d80
        /*0b4c*/ 	.word	0x000000ff
        /*0b50*/ 	.word	0x0002d850
        /*0b54*/ 	.short	0x010a
        /*0b56*/ 	.byte	0x07
	.zero		1


	//   ....[36]....
        /*0b58*/ 	.word	0x00008790
        /*0b5c*/ 	.word	0x000000ff
        /*0b60*/ 	.word	0x00000000
        /*0b64*/ 	.short	0x0101
        /*0b66*/ 	.byte	0x07
	.zero		1


	//   ....[37]....
        /*0b68*/ 	.word	0x00009c90
        /*0b6c*/ 	.word	0x000000ff
        /*0b70*/ 	.word	0x00000000
        /*0b74*/ 	.short	0x0101
        /*0b76*/ 	.byte	0x06
	.zero		1


	//   ....[38]....
        /*0b78*/ 	.word	0x0000a260
        /*0b7c*/ 	.word	0x000000ff
        /*0b80*/ 	.word	0x0002d850
        /*0b84*/ 	.short	0x010a
        /*0b86*/ 	.byte	0x04
	.zero		1


	//   ....[39]....
        /*0b88*/ 	.word	0x0000a2a0
        /*0b8c*/ 	.word	0x000000ff
        /*0b90*/ 	.word	0x0002d850
        /*0b94*/ 	.short	0x010a
        /*0b96*/ 	.byte	0x04
	.zero		1


	//   ....[40]....
        /*0b98*/ 	.word	0x0000a920
        /*0b9c*/ 	.word	0x000000ff
        /*0ba0*/ 	.word	0x00000000
        /*0ba4*/ 	.short	0x0101
        /*0ba6*/ 	.byte	0x04
	.zero		1


	//   ....[41]....
        /*0ba8*/ 	.word	0x0000bcf0
        /*0bac*/ 	.word	0x000000ff
        /*0bb0*/ 	.word	0x00000000
        /*0bb4*/ 	.short	0x0101
        /*0bb6*/ 	.byte	0x04
	.zero		1


	//   ....[42]....
        /*0bb8*/ 	.word	0x0000c250
        /*0bbc*/ 	.word	0x000000ff
        /*0bc0*/ 	.word	0x00000000
        /*0bc4*/ 	.short	0x0101
        /*0bc6*/ 	.byte	0x04
	.zero		1


	//   ....[43]....
        /*0bc8*/ 	.word	0x0000f9e0
        /*0bcc*/ 	.word	0x00000002
        /*0bd0*/ 	.word	0x0002d840
        /*0bd4*/ 	.short	0x010a
        /*0bd6*/ 	.byte	0x3f
	.zero		1


	//   ....[44]....
        /*0bd8*/ 	.word	0x0000ff70
        /*0bdc*/ 	.word	0x00000002
        /*0be0*/ 	.word	0x0002d830
        /*0be4*/ 	.short	0x0107
        /*0be6*/ 	.byte	0x3f
	.zero		1


	//   ....[45]....
        /*0be8*/ 	.word	0x00010040
        /*0bec*/ 	.word	0x00000002
        /*0bf0*/ 	.word	0x0002d830
        /*0bf4*/ 	.short	0x0101
        /*0bf6*/ 	.byte	0x3f
	.zero		1


	//   ....[46]....
        /*0bf8*/ 	.word	0x00010bc0
        /*0bfc*/ 	.word	0x00000016
        /*0c00*/ 	.word	0x0002d800
        /*0c04*/ 	.short	0x0107
        /*0c06*/ 	.byte	0x3f
	.zero		1


	//   ....[47]....
        /*0c08*/ 	.word	0x00010cb0
        /*0c0c*/ 	.word	0x00000016
        /*0c10*/ 	.word	0x0002d800
        /*0c14*/ 	.short	0x0101
        /*0c16*/ 	.byte	0x3f
	.zero		1


	//   ....[48]....
        /*0c18*/ 	.word	0x00010cd0
        /*0c1c*/ 	.word	0x00000016
        /*0c20*/ 	.word	0x0002d820
        /*0c24*/ 	.short	0x010a
        /*0c26*/ 	.byte	0x3f
	.zero		1


	//   ....[49]....
        /*0c28*/ 	.word	0x000110f0
        /*0c2c*/ 	.word	0x00000005
        /*0c30*/ 	.word	0x0002d840
        /*0c34*/ 	.short	0x010a
        /*0c36*/ 	.byte	0x3f
	.zero		1


	//   ....[50]....
        /*0c38*/ 	.word	0x00011580
        /*0c3c*/ 	.word	0x00000005
        /*0c40*/ 	.word	0x0002d830
        /*0c44*/ 	.short	0x0107
        /*0c46*/ 	.byte	0x3f
	.zero		1


	//   ....[51]....
        /*0c48*/ 	.word	0x00011640
        /*0c4c*/ 	.word	0x00000005
        /*0c50*/ 	.word	0x0002d830
        /*0c54*/ 	.short	0x0101
        /*0c56*/ 	.byte	0x3f
	.zero		1


	//   ....[52]....
        /*0c58*/ 	.word	0x000116a0
        /*0c5c*/ 	.word	0x00000006
        /*0c60*/ 	.word	0x0002d860
        /*0c64*/ 	.short	0x010a
        /*0c66*/ 	.byte	0x3f
	.zero		1


	//   ....[53]....
        /*0c68*/ 	.word	0x00011b80
        /*0c6c*/ 	.word	0x00000006
        /*0c70*/ 	.word	0x0002d850
        /*0c74*/ 	.short	0x0107
        /*0c76*/ 	.byte	0x3f
	.zero		1


	//   ....[54]....
        /*0c78*/ 	.word	0x00011c70
        /*0c7c*/ 	.word	0x00000006
        /*0c80*/ 	.word	0x0002d850
        /*0c84*/ 	.short	0x0101
        /*0c86*/ 	.byte	0x3f
	.zero		1


	//   ....[55]....
        /*0c88*/ 	.word	0x00011e90
        /*0c8c*/ 	.word	0x00000000
        /*0c90*/ 	.word	0x0002d860
        /*0c94*/ 	.short	0x010a
        /*0c96*/ 	.byte	0x3f
	.zero		1


	//   ....[56]....
        /*0c98*/ 	.word	0x00012310
        /*0c9c*/ 	.word	0x00000000
        /*0ca0*/ 	.word	0x0002d850
        /*0ca4*/ 	.short	0x0107
        /*0ca6*/ 	.byte	0x3f
	.zero		1


	//   ....[57]....
        /*0ca8*/ 	.word	0x000123d0
        /*0cac*/ 	.word	0x00000000
        /*0cb0*/ 	.word	0x0002d850
        /*0cb4*/ 	.short	0x0101
        /*0cb6*/ 	.byte	0x3f
	.zero		1


	//   ....[58]....
        /*0cb8*/ 	.word	0x00013540
        /*0cbc*/ 	.word	0x00000007
        /*0cc0*/ 	.word	0x0002d820
        /*0cc4*/ 	.short	0x010a
        /*0cc6*/ 	.byte	0x3f
	.zero		1


	//   ....[59]....
        /*0cc8*/ 	.word	0x000136c0
        /*0ccc*/ 	.word	0x00000005
        /*0cd0*/ 	.word	0x0002d840
        /*0cd4*/ 	.short	0x010a
        /*0cd6*/ 	.byte	0x3f
	.zero		1


	//   ....[60]....
        /*0cd8*/ 	.word	0x00013760
        /*0cdc*/ 	.word	0x00000003
        /*0ce0*/ 	.word	0x0002d840
        /*0ce4*/ 	.short	0x010a
        /*0ce6*/ 	.byte	0x3f
	.zero		1


	//   ....[61]....
        /*0ce8*/ 	.word	0x000137a0
        /*0cec*/ 	.word	0x00000005
        /*0cf0*/ 	.word	0x0002d860
        /*0cf4*/ 	.short	0x010a
        /*0cf6*/ 	.byte	0x3f
	.zero		1


	//   ....[62]....
        /*0cf8*/ 	.word	0x000137e0
        /*0cfc*/ 	.word	0x00000003
        /*0d00*/ 	.word	0x0002d860
        /*0d04*/ 	.short	0x010a
        /*0d06*/ 	.byte	0x3f
	.zero		1


	//   ....[63]....
        /*0d08*/ 	.word	0x00013850
        /*0d0c*/ 	.word	0x00000003
        /*0d10*/ 	.word	0x0002d800
        /*0d14*/ 	.short	0x010a
        /*0d16*/ 	.byte	0x3f
	.zero		1


	//   ....[64]....
        /*0d18*/ 	.word	0x000138a0
        /*0d1c*/ 	.word	0x00000000
        /*0d20*/ 	.word	0x0002d830
        /*0d24*/ 	.short	0x010a
        /*0d26*/ 	.byte	0x3f
	.zero		1


	//   ....[65]....
        /*0d28*/ 	.word	0x00013900
        /*0d2c*/ 	.word	0x00000007
        /*0d30*/ 	.word	0x0002d830
        /*0d34*/ 	.short	0x010a
        /*0d36*/ 	.byte	0x3f
	.zero		1


	//   ....[66]....
        /*0d38*/ 	.word	0x00013960
        /*0d3c*/ 	.word	0x00000007
        /*0d40*/ 	.word	0x0002d850
        /*0d44*/ 	.short	0x010a
        /*0d46*/ 	.byte	0x3f
	.zero		1


	//   ....[67]....
        /*0d48*/ 	.word	0x000139c0
        /*0d4c*/ 	.word	0x00000007
        /*0d50*/ 	.word	0x0002d830
        /*0d54*/ 	.short	0x010a
        /*0d56*/ 	.byte	0x3f
	.zero		1


	//   ....[68]....
        /*0d58*/ 	.word	0x00013a20
        /*0d5c*/ 	.word	0x00000007
        /*0d60*/ 	.word	0x0002d850
        /*0d64*/ 	.short	0x010a
        /*0d66*/ 	.byte	0x3f
	.zero		1


	//   ....[69]....
        /*0d68*/ 	.word	0x00013a80
        /*0d6c*/ 	.word	0x00000005
        /*0d70*/ 	.word	0x0002d850
        /*0d74*/ 	.short	0x010a
        /*0d76*/ 	.byte	0x3f
	.zero		1


	//   ....[70]....
        /*0d78*/ 	.word	0x00013ba0
        /*0d7c*/ 	.word	0x00000002
        /*0d80*/ 	.word	0x0002d840
        /*0d84*/ 	.short	0x010a
        /*0d86*/ 	.byte	0x3f
	.zero		1


	//   ....[71]....
        /*0d88*/ 	.word	0x00014980
        /*0d8c*/ 	.word	0x00000016
        /*0d90*/ 	.word	0x0002d820
        /*0d94*/ 	.short	0x010a
        /*0d96*/ 	.byte	0x3f
	.zero		1


	//   ....[72]....
        /*0d98*/ 	.word	0x000149d0
        /*0d9c*/ 	.word	0x00000005
        /*0da0*/ 	.word	0x0002d840
        /*0da4*/ 	.short	0x010a
        /*0da6*/ 	.byte	0x3f
	.zero		1


	//   ....[73]....
        /*0da8*/ 	.word	0x00014fe0
        /*0dac*/ 	.word	0x00000006
        /*0db0*/ 	.word	0x0002d860
        /*0db4*/ 	.short	0x010a
        /*0db6*/ 	.byte	0x3f
	.zero		1


	//   ....[74]....
        /*0db8*/ 	.word	0x000155c0
        /*0dbc*/ 	.word	0x00000000
        /*0dc0*/ 	.word	0x0002d860
        /*0dc4*/ 	.short	0x010a
        /*0dc6*/ 	.byte	0x3f
	.zero		1


	//   ....[75]....
        /*0dc8*/ 	.word	0x000165b0
        /*0dcc*/ 	.word	0x00000007
        /*0dd0*/ 	.word	0x0002d820
        /*0dd4*/ 	.short	0x010a
        /*0dd6*/ 	.byte	0x3f
	.zero		1


	//   ....[76]....
        /*0dd8*/ 	.word	0x00016750
        /*0ddc*/ 	.word	0x00000005
        /*0de0*/ 	.word	0x0002d840
        /*0de4*/ 	.short	0x010a
        /*0de6*/ 	.byte	0x3f
	.zero		1


	//   ....[77]....
        /*0de8*/ 	.word	0x000167a0
        /*0dec*/ 	.word	0x00000003
        /*0df0*/ 	.word	0x0002d840
        /*0df4*/ 	.short	0x010a
        /*0df6*/ 	.byte	0x3f
	.zero		1


	//   ....[78]....
        /*0df8*/ 	.word	0x000167f0
        /*0dfc*/ 	.word	0x00000005
        /*0e00*/ 	.word	0x0002d860
        /*0e04*/ 	.short	0x010a
        /*0e06*/ 	.byte	0x3f
	.zero		1


	//----- nvinfo : EIATTR_NUM_MBARRIERS
	.align		4
.L_1319:
        /*0e08*/ 	.byte	0x03, 0x38
        /*0e0a*/ 	.short	0x0016


	//----- nvinfo : EIATTR_EXIT_INSTR_OFFSETS
	.align		4
        /*0e0c*/ 	.byte	0x04, 0x1c
        /*0e0e*/ 	.short	(.L_1321 - .L_1320)


	//   ....[0]....
.L_1320:
        /*0e10*/ 	.word	0x000009a0


	//   ....[1]....
        /*0e14*/ 	.word	0x0000d4e0


	//   ....[2]....
        /*0e18*/ 	.word	0x00013830


	//----- nvinfo : EIATTR_MAX_THREADS
	.align		4
.L_1321:
        /*0e1c*/ 	.byte	0x04, 0x05
        /*0e1e*/ 	.short	(.L_1323 - .L_1322)
.L_1322:
        /*0e20*/ 	.word	0x00000200
        /*0e24*/ 	.word	0x00000001
        /*0e28*/ 	.word	0x00000001


	//----- nvinfo : EIATTR_CRS_STACK_SIZE
	.align		4
.L_1323:
        /*0e2c*/ 	.byte	0x04, 0x1e
        /*0e2e*/ 	.short	(.L_1325 - .L_1324)
.L_1324:
        /*0e30*/ 	.word	0x00000000


	//----- nvinfo : EIATTR_CBANK_PARAM_SIZE
	.align		4
.L_1325:
        /*0e34*/ 	.byte	0x03, 0x19
        /*0e36*/ 	.short	0x0af0


	//----- nvinfo : EIATTR_PARAM_CBANK
	.align		4
        /*0e38*/ 	.byte	0x04, 0x0a
        /*0e3a*/ 	.short	(.L_1327 - .L_1326)
	.align		4
.L_1326:
        /*0e3c*/ 	.word	index@(.nv.constant0._ZN7cutlass13device_kernelIN5flash11enable_sm90INS1_16FlashAttnFwdSm90INS1_25CollectiveMainloopFwdSm90ILi2EN4cute5tupleIJNS5_1CILi1EEES8_S8_EEENS6_IJNS7_ILi192EEENS7_ILi128EEENS7_ILi96EEEEEELi96ENS_6half_tEfNS_4arch4Sm90ELb1ELb0ELb1ELb1ELb1ELb0ELb0ELb0ELb1ELb1ELb1ELb0EEENS1_21CollectiveEpilogueFwdINS6_IJSA_SC_SB_EEES9_SE_SG_Li384ELb1ELb1ELb1ELb0EEENS1_36VarlenDynamicPersistentTileSchedulerILi192ELi128ELi384ELi128ELb1ELb1ELb1ELb1ELb1ELb1EEEEEEEEEvNT_6ParamsE)
        /*0e40*/ 	.short	0x0210
        /*0e42*/ 	.short	0x0af0


	//----- nvinfo : EIATTR_SW_WAR
	.align		4
.L_1327:
        /*0e44*/ 	.byte	0x04, 0x36
        /*0e46*/ 	.short	(.L_1329 - .L_1328)
.L_1328:
        /*0e48*/ 	.word	0x00000008
.L_1329:


//--------------------- .nv.info._ZN7cutlass13device_kernelIN5flash11enable_sm90INS1_16FlashAttnFwdSm90INS1_25CollectiveMainloopFwdSm90ILi2EN4cute5tupleIJNS5_1CILi1EEES8_S8_EEENS6_IJNS7_ILi192EEENS7_ILi128EEENS7_ILi96EEEEEELi96ENS_6half_tEfNS_4arch4Sm90ELb1ELb0ELb1ELb1ELb1ELb1ELb0ELb0ELb1ELb1ELb1ELb0EEENS1_21CollectiveEpilogueFwdINS6_IJSA_SC_SB_EEES9_SE_SG_Li384ELb1ELb1ELb1ELb0EEENS1_36VarlenDynamicPersistentTileSchedulerILi192ELi128ELi384ELi128ELb1ELb1ELb1ELb1ELb1ELb1EEEEEEEEEvNT_6ParamsE --------------------------
	.section	.nv.info._ZN7cutlass13device_kernelIN5flash11enable_sm90INS1_16FlashAttnFwdSm90INS1_25CollectiveMainloopFwdSm90ILi2EN4cute5tupleIJNS5_1CILi1EEES8_S8_EEENS6_IJNS7_ILi192EEENS7_ILi128EEENS7_ILi96EEEEEELi96ENS_6half_tEfNS_4arch4Sm90ELb1ELb0ELb1ELb1ELb1ELb1ELb0ELb0ELb1ELb1ELb1ELb0EEENS1_21CollectiveEpilogueFwdINS6_IJSA_SC_SB_EEES9_SE_SG_Li384ELb1ELb1ELb1ELb0EEENS1_36VarlenDynamicPersistentTileSchedulerILi192ELi128ELi384ELi128ELb1ELb1ELb1ELb1ELb1ELb1EEEEEEEEEvNT_6ParamsE,"",@"SHT_CUDA_INFO"
	.sectionflags	@""
	.align	4


	//----- nvinfo : EIATTR_CUDA_API_VERSION
	.align		4
        /*0000*/ 	.byte	0x04, 0x37
        /*0002*/ 	.short	(.L_1331 - .L_1330)
.L_1330:
        /*0004*/ 	.word	0x00000082


	//----- nvinfo : EIATTR_KPARAM_INFO
	.align		4
.L_1331:
        /*0008*/ 	.byte	0x04, 0x17
        /*000a*/ 	.short	(.L_1333 - .L_1332)
.L_1332:
        /*000c*/ 	.word	0x00000000
        /*0010*/ 	.short	0x0000
        /*0012*/ 	.short	0x0070
        /*0014*/ 	.byte	0x00, 0xf0, 0x01, 0x2a


	//----- nvinfo : EIATTR_SPARSE_MMA_MASK
	.align		4
.L_1333:
        /*0018*/ 	.byte	0x03, 0x50
        /*001a*/ 	.short	0x0000


	//----- nvinfo : EIATTR_MAXREG_COUNT
	.align		4
        /*001c*/ 	.byte	0x03, 0x1b
        /*001e*/ 	.short	0x0080


	//----- nvinfo : EIATTR_NUM_BARRIERS
	.align		4
        /*0020*/ 	.byte	0x02, 0x4c
        /*0022*/ 	.byte	0x10
	.zero		1


	//----- nvinfo : EIATTR_EXTERNS
	.align		4
        /*0024*/ 	.byte	0x04, 0x0f
        /*0026*/ 	.short	(.L_1335 - .L_1334)


	//   ....[0]....
	.align		4
.L_1334:
        /*0028*/ 	.word	index@(__assertfail)


	//----- nvinfo : EIATTR_ANNOTATIONS
	.align		4
.L_1335:
        /*002c*/ 	.byte	0x04, 0x55
        /*002e*/ 	.short	(.L_1337 - .L_1336)


	//   ....[0]....
.L_1336:
        /* <DEDUP_REMOVED lines=155> */


	//----- nvinfo : EIATTR_MERCURY_ISA_VERSION
	.align		4
.L_1337:
        /*09c8*/ 	.byte	0x03, 0x5f
        /*09ca*/ 	.short	0x0101


	//----- nvinfo : EIATTR_UNUSED_LOAD_BYTE_OFFSET
	.align		4
        /*09cc*/ 	.byte	0x04, 0x44
        /*09ce*/ 	.short	(.L_1339 - .L_1338)


	//   ....[0]....
.L_1338:
        /*09d0*/ 	.word	0x00000a90
        /*09d4*/ 	.word	0x0000fff0


	//   ....[1]....
        /*09d8*/ 	.word	0x00015b00
        /*09dc*/ 	.word	0x0000fff0


	//----- nvinfo : EIATTR_INT_WARP_WIDE_INSTR_OFFSETS
	.align		4
.L_1339:
        /*09e0*/ 	.byte	0x04, 0x31
        /*09e2*/ 	.short	(.L_1341 - .L_1340)


	//   ....[0]....
.L_1340:
        /*09e4*/ 	.word	0x00000130


	//   ....[1]....
        /*09e8*/ 	.word	0x00000170


	//   ....[2]....
        /*09ec*/ 	.word	0x000001e0


	//   ....[3]....
        /*09f0*/ 	.word	0x0001ba90


	//   ....[4]....
        /*09f4*/ 	.word	0x0001bb20


	//   ....[5]....
        /*09f8*/ 	.word	0x0001e790


	//   ....[6]....
        /*09fc*/ 	.word	0x0001e820


	//----- nvinfo : EIATTR_COOP_GROUP_MASK_REGIDS
	.align		4
.L_1341:
        /*0a00*/ 	.byte	0x04, 0x29
        /*0a02*/ 	.short	(.L_1343 - .L_1342)


	//   ....[0]....
.L_1342:
        /*0a04*/ 	.word	0xffffffff


	//   ....[1]....
        /*0a08*/ 	.word	0xffffffff


	//   ....[2]....
        /*0a0c*/ 	.word	0xffffffff


	//   ....[3]....
        /*0a10*/ 	.word	0xffffffff


	//   ....[4]....
        /*0a14*/ 	.word	0xffffffff


	//   ....[5]....
        /*0a18*/ 	.word	0xffffffff


	//   ....[6]....
        /*0a1c*/ 	.word	0xffffffff


	//   ....[7]....
        /*0a20*/ 	.word	0xffffffff


	//   ....[8]....
        /*0a24*/ 	.word	0xffffffff


	//   ....[9]....
        /*0a28*/ 	.word	0xffffffff


	//   ....[10]....
        /*0a2c*/ 	.word	0xffffffff


	//   ....[11]....
        /*0a30*/ 	.word	0xffffffff


	//   ....[12]....
        /*0a34*/ 	.word	0xffffffff


	//   ....[13]....
        /*0a38*/ 	.word	0xffffffff


	//   ....[14]....
        /*0a3c*/ 	.word	0xffffffff


	//   ....[15]....
        /*0a40*/ 	.word	0xffffffff


	//   ....[16]....
        /*0a44*/ 	.word	0xffffffff


	//   ....[17]....
        /*0a48*/ 	.word	0xffffffff


	//   ....[18]....
        /*0a4c*/ 	.word	0xffffffff


	//   ....[19]....
        /*0a50*/ 	.word	0xffffffff


	//   ....[20]....
        /*0a54*/ 	.word	0xffffffff


	//   ....[21]....
        /*0a58*/ 	.word	0xffffffff


	//   ....[22]....
        /*0a5c*/ 	.word	0xffffffff


	//   ....[23]....
        /*0a60*/ 	.word	0xffffffff


	//   ....[24]....
        /*0a64*/ 	.word	0xffffffff


	//   ....[25]....
        /*0a68*/ 	.word	0xffffffff


	//   ....[26]....
        /*0a6c*/ 	.word	0xffffffff


	//   ....[27]....
        /*0a70*/ 	.word	0xffffffff


	//   ....[28]....
        /*0a74*/ 	.word	0xffffffff


	//   ....[29]....
        /*0a78*/ 	.word	0xffffffff


	//   ....[30]....
        /*0a7c*/ 	.word	0xffffffff


	//   ....[31]....
        /*0a80*/ 	.word	0xffffffff


	//   ....[32]....
        /*0a84*/ 	.word	0xffffffff


	//   ....[33]....
        /*0a88*/ 	.word	0xffffffff


	//   ....[34]....
        /*0a8c*/ 	.word	0xffffffff


	//   ....[35]....
        /*0a90*/ 	.word	0xffffffff


	//   ....[36]....
        /*0a94*/ 	.word	0xffffffff


	//   ....[37]....
        /*0a98*/ 	.word	0xffffffff


	//   ....[38]....
        /*0a9c*/ 	.word	0xffffffff


	//   ....[39]....
        /*0aa0*/ 	.word	0xffffffff


	//   ....[40]....
        /*0aa4*/ 	.word	0xffffffff


	//   ....[41]....
        /*0aa8*/ 	.word	0xffffffff


	//   ....[42]....
        /*0aac*/ 	.word	0xffffffff


	//   ....[43]....
        /*0ab0*/ 	.word	0xffffffff


	//   ....[44]....
        /*0ab4*/ 	.word	0xffffffff


	//   ....[45]....
        /*0ab8*/ 	.word	0xffffffff


	//   ....[46]....
        /*0abc*/ 	.word	0xffffffff


	//   ....[47]....
        /*0ac0*/ 	.word	0xffffffff


	//   ....[48]....
        /*0ac4*/ 	.word	0xffffffff


	//   ....[49]....
        /*0ac8*/ 	.word	0xffffffff


	//   ....[50]....
        /*0acc*/ 	.word	0xffffffff


	//   ....[51]....
        /*0ad0*/ 	.word	0xffffffff


	//   ....[52]....
        /*0ad4*/ 	.word	0xffffffff


	//   ....[53]....
        /*0ad8*/ 	.word	0xffffffff


	//   ....[54]....
        /*0adc*/ 	.word	0xffffffff


	//   ....[55]....
        /*0ae0*/ 	.word	0xffffffff


	//   ....[56]....
        /*0ae4*/ 	.word	0xffffffff


	//   ....[57]....
        /*0ae8*/ 	.word	0xffffffff


	//   ....[58]....
        /*0aec*/ 	.word	0xffffffff


	//   ....[59]....
        /*0af0*/ 	.word	0xffffffff


	//   ....[60]....
        /*0af4*/ 	.word	0xffffffff


	//   ....[61]....
        /*0af8*/ 	.word	0xffffffff


	//   ....[62]....
        /*0afc*/ 	.word	0xffffffff


	//   ....[63]....
        /*0b00*/ 	.word	0xffffffff


	//   ....[64]....
        /*0b04*/ 	.word	0xffffffff


	//   ....[65]....
        /*0b08*/ 	.word	0xffffffff


	//   ....[66]....
        /*0b0c*/ 	.word	0xffffffff


	//   ....[67]....
        /*0b10*/ 	.word	0xffffffff


	//   ....[68]....
        /*0b14*/ 	.word	0xffffffff


	//   ....[69]....
        /*0b18*/ 	.word	0xffffffff


	//   ....[70]....
        /*0b1c*/ 	.word	0xffffffff


	//   ....[71]....
        /*0b20*/ 	.word	0xffffffff


	//   ....[72]....
        /*0b24*/ 	.word	0xffffffff


	//   ....[73]....
        /*0b28*/ 	.word	0xffffffff


	//   ....[74]....
        /*0b2c*/ 	.word	0xffffffff


	//   ....[75]....
        /*0b30*/ 	.word	0xffffffff


	//   ....[76]....
        /*0b34*/ 	.word	0xffffffff


	//   ....[77]....
        /*0b38*/ 	.word	0xffffffff


	//   ....[78]....
        /*0b3c*/ 	.word	0xffffffff


	//   ....[79]....
        /*0b40*/ 	.word	0xffffffff


	//   ....[80]....
        /*0b44*/ 	.word	0xffffffff


	//   ....[81]....
        /*0b48*/ 	.word	0xffffffff


	//   ....[82]....
        /*0b4c*/ 	.word	0xffffffff


	//   ....[83]....
        /*0b50*/ 	.word	0xffffffff


	//   ....[84]....
        /*0b54*/ 	.word	0xffffffff


	//   ....[85]....
        /*0b58*/ 	.word	0xffffffff


	//   ....[86]....
        /*0b5c*/ 	.word	0xffffffff


	//   ....[87]....
        /*0b60*/ 	.word	0xffffffff


	//   ....[88]....
        /*0b64*/ 	.word	0xffffffff


	//   ....[89]....
        /*0b68*/ 	.word	0xffffffff


	//   ....[90]....
        /*0b6c*/ 	.word	0xffffffff


	//   ....[91]....
        /*0b70*/ 	.word	0xffffffff


	//   ....[92]....
        /*0b74*/ 	.word	0xffffffff


	//   ....[93]....
        /*0b78*/ 	.word	0xffffffff


	//   ....[94]....
        /*0b7c*/ 	.word	0xffffffff


	//   ....[95]....
        /*0b80*/ 	.word	0xffffffff


	//   ....[96]....
        /*0b84*/ 	.word	0xffffffff


	//   ....[97]....
        /*0b88*/ 	.word	0xffffffff


	//   ....[98]....
        /*0b8c*/ 	.word	0xffffffff


	//   ....[99]....
        /*0b90*/ 	.word	0xffffffff


	//   ....[100]....
        /*0b94*/ 	.word	0xffffffff


	//   ....[101]....
        /*0b98*/ 	.word	0xffffffff


	//   ....[102]....
        /*0b9c*/ 	.word	0xffffffff


	//   ....[103]....
        /*0ba0*/ 	.word	0xffffffff


	//   ....[104]....
        /*0ba4*/ 	.word	0xffffffff


	//   ....[105]....
        /*0ba8*/ 	.word	0xffffffff


	//   ....[106]....
        /*0bac*/ 	.word	0xffffffff


	//   ....[107]....
        /*0bb0*/ 	.word	0xffffffff


	//   ....[108]....
        /*0bb4*/ 	.word	0xffffffff


	//   ....[109]....
        /*0bb8*/ 	.word	0xffffffff


	//   ....[110]....
        /*0bbc*/ 	.word	0xffffffff


	//   ....[111]....
        /*0bc0*/ 	.word	0xffffffff


	//   ....[112]....
        /*0bc4*/ 	.word	0xffffffff


	//   ....[113]....
        /*0bc8*/ 	.word	0xffffffff


	//   ....[114]....
        /*0bcc*/ 	.word	0xffffffff


	//   ....[115]....
        /*0bd0*/ 	.word	0xffffffff


	//   ....[116]....
        /*0bd4*/ 	.word	0xffffffff


	//   ....[117]....
        /*0bd8*/ 	.word	0xffffffff


	//   ....[118]....
        /*0bdc*/ 	.word	0xffffffff


	//   ....[119]....
        /*0be0*/ 	.word	0xffffffff


	//   ....[120]....
        /*0be4*/ 	.word	0xffffffff


	//   ....[121]....
        /*0be8*/ 	.word	0xffffffff


	//   ....[122]....
        /*0bec*/ 	.word	0xffffffff


	//   ....[123]....
        /*0bf0*/ 	.word	0xffffffff


	//   ....[124]....
        /*0bf4*/ 	.word	0xffffffff


	//   ....[125]....
        /*0bf8*/ 	.word	0xffffffff


	//   ....[126]....
        /*0bfc*/ 	.word	0xffffffff


	//   ....[127]....
        /*0c00*/ 	.word	0xffffffff


	//   ....[128]....
        /*0c04*/ 	.word	0xffffffff


	//   ....[129]....
        /*0c08*/ 	.word	0xffffffff


	//   ....[130]....
        /*0c0c*/ 	.word	0xffffffff


	//   ....[131]....
        /*0c10*/ 	.word	0xffffffff


	//   ....[132]....
        /*0c14*/ 	.word	0xffffffff


	//   ....[133]....
        /*0c18*/ 	.word	0xffffffff


	//   ....[134]....
        /*0c1c*/ 	.word	0xffffffff


	//   ....[135]....
        /*0c20*/ 	.word	0xffffffff


	//   ....[136]....
        /*0c24*/ 	.word	0xffffffff


	//   ....[137]....
        /*0c28*/ 	.word	0xffffffff


	//   ....[138]....
        /*0c2c*/ 	.word	0xffffffff


	//   ....[139]....
        /*0c30*/ 	.word	0xffffffff


	//   ....[140]....
        /*0c34*/ 	.word	0xffffffff


	//   ....[141]....
        /*0c38*/ 	.word	0xffffffff


	//   ....[142]....
        /*0c3c*/ 	.word	0xffffffff


	//   ....[143]....
        /*0c40*/ 	.word	0xffffffff


	//   ....[144]....
        /*0c44*/ 	.word	0x0500000f


	//   ....[145]....
        /*0c48*/ 	.word	0x0500000f


	//   ....[146]....
        /*0c4c*/ 	.word	0x0500000f


	//   ....[147]....
        /*0c50*/ 	.word	0x0500000f


	//   ....[148]....
        /*0c54*/ 	.word	0x0500000f


	//   ....[149]....
        /*0c58*/ 	.word	0x0500000f


	//   ....[150]....
        /*0c5c*/ 	.word	0x0500000f


	//   ....[151]....
        /*0c60*/ 	.word	0x0500000f


	//   ....[152]....
        /*0c64*/ 	.word	0x0500000f


	//   ....[153]....
        /*0c68*/ 	.word	0x0500000f


	//   ....[154]....
        /*0c6c*/ 	.word	0x0500000f


	//   ....[155]....
        /*0c70*/ 	.word	0x0500000f


	//   ....[156]....
        /*0c74*/ 	.word	0x0500000f


	//   ....[157]....
        /*0c78*/ 	.word	0x0500000f


	//   ....[158]....
        /*0c7c*/ 	.word	0x0500000f


	//   ....[159]....
        /*0c80*/ 	.word	0x0500000f


	//   ....[160]....
        /*0c84*/ 	.word	0x0500000f


	//   ....[161]....
        /*0c88*/ 	.word	0x0500000f


	//   ....[162]....
        /*0c8c*/ 	.word	0x0500000f


	//   ....[163]....
        /*0c90*/ 	.word	0x0500000f


	//   ....[164]....
        /*0c94*/ 	.word	0x0500000f


	//   ....[165]....
        /*0c98*/ 	.word	0x0500000f


	//   ....[166]....
        /*0c9c*/ 	.word	0x0500000f


	//   ....[167]....
        /*0ca0*/ 	.word	0x0500000f


	//   ....[168]....
        /*0ca4*/ 	.word	0x0500000f


	//   ....[169]....
        /*0ca8*/ 	.word	0x0500000f


	//   ....[170]....
        /*0cac*/ 	.word	0x0500000f


	//   ....[171]....
        /*0cb0*/ 	.word	0x0500000f


	//   ....[172]....
        /*0cb4*/ 	.word	0x0500000f


	//   ....[173]....
        /*0cb8*/ 	.word	0x0500000f


	//   ....[174]....
        /*0cbc*/ 	.word	0x0500000f


	//   ....[175]....
        /*0cc0*/ 	.word	0x0500000f


	//   ....[176]....
        /*0cc4*/ 	.word	0x0500000f


	//   ....[177]....
        /*0cc8*/ 	.word	0x0500000f


	//   ....[178]....
        /*0ccc*/ 	.word	0x0500000f


	//   ....[179]....
        /*0cd0*/ 	.word	0x0500000f


	//   ....[180]....
        /*0cd4*/ 	.word	0x0500000f


	//   ....[181]....
        /*0cd8*/ 	.word	0x0500000f


	//   ....[182]....
        /*0cdc*/ 	.word	0x0500000f


	//   ....[183]....
        /*0ce0*/ 	.word	0x0500000f


	//   ....[184]....
        /*0ce4*/ 	.word	0x0500000f


	//   ....[185]....
        /*0ce8*/ 	.word	0x0500000f


	//   ....[186]....
        /*0cec*/ 	.word	0x0500000f


	//   ....[187]....
        /*0cf0*/ 	.word	0x0500000f


	//   ....[188]....
        /*0cf4*/ 	.word	0x0500000f


	//   ....[189]....
        /*0cf8*/ 	.word	0x0500000f


	//   ....[190]....
        /*0cfc*/ 	.word	0x0500000f


	//   ....[191]....
        /*0d00*/ 	.word	0x0500000f


	//   ....[192]....
        /*0d04*/ 	.word	0x0500000f


	//   ....[193]....
        /*0d08*/ 	.word	0x0500000f


	//   ....[194]....
        /*0d0c*/ 	.word	0x0500000f


	//   ....[195]....
        /*0d10*/ 	.word	0x0500000f


	//   ....[196]....
        /*0d14*/ 	.word	0x0500000f


	//   ....[197]....
        /*0d18*/ 	.word	0x0500000f


	//   ....[198]....
        /*0d1c*/ 	.word	0x0500000f


	//   ....[199]....
        /*0d20*/ 	.word	0x0500000f


	//   ....[200]....
        /*0d24*/ 	.word	0x0500000f


	//   ....[201]....
        /*0d28*/ 	.word	0x0500000f


	//   ....[202]....
        /*0d2c*/ 	.word	0x0500000f


	//   ....[203]....
        /*0d30*/ 	.word	0x0500000f


	//   ....[204]....
        /*0d34*/ 	.word	0x0500000f


	//   ....[205]....
        /*0d38*/ 	.word	0x0500000f


	//   ....[206]....
        /*0d3c*/ 	.word	0x0500000f


	//   ....[207]....
        /*0d40*/ 	.word	0x0500000f


	//   ....[208]....
        /*0d44*/ 	.word	0x0500000f


	//   ....[209]....
        /*0d48*/ 	.word	0x0500000f


	//   ....[210]....
        /*0d4c*/ 	.word	0x0500000f


	//   ....[211]....
        /*0d50*/ 	.word	0x0500000f


	//   ....[212]....
        /*0d54*/ 	.word	0x0500000f


	//   ....[213]....
        /*0d58*/ 	.word	0x0500000f


	//   ....[214]....
        /*0d5c*/ 	.word	0x0500000f


	//   ....[215]....
        /*0d60*/ 	.word	0x0500000f


	//   ....[216]....
        /*0d64*/ 	.word	0x0500000f


	//   ....[217]....
        /*0d68*/ 	.word	0x0500000f


	//   ....[218]....
        /*0d6c*/ 	.word	0x0500000f


	//   ....[219]....
        /*0d70*/ 	.word	0x0500000f


	//   ....[220]....
        /*0d74*/ 	.word	0x0500000f


	//   ....[221]....
        /*0d78*/ 	.word	0x0500000f


	//   ....[222]....
        /*0d7c*/ 	.word	0x0500000f


	//   ....[223]....
        /*0d80*/ 	.word	0x0500000f


	//   ....[224]....
        /*0d84*/ 	.word	0x0500000f


	//   ....[225]....
        /*0d88*/ 	.word	0x0500000f


	//   ....[226]....
        /*0d8c*/ 	.word	0x0500000f


	//   ....[227]....
        /*0d90*/ 	.word	0x0500000f


	//   ....[228]....
        /*0d94*/ 	.word	0x0500000f


	//   ....[229]....
        /*0d98*/ 	.word	0x0500000f


	//   ....[230]....
        /*0d9c*/ 	.word	0x0500000f


	//   ....[231]....
        /*0da0*/ 	.word	0x0500000f


	//   ....[232]....
        /*0da4*/ 	.word	0x0500000f


	//   ....[233]....
        /*0da8*/ 	.word	0x0500000f


	//   ....[234]....
        /*0dac*/ 	.word	0x0500000f


	//   ....[235]....
        /*0db0*/ 	.word	0x0500000f


	//----- nvinfo : EIATTR_COOP_GROUP_INSTR_OFFSETS
	.align		4
.L_1343:
        /*0db4*/ 	.byte	0x04, 0x28
        /*0db6*/ 	.short	(.L_1345 - .L_1344)


	//   ....[0]....
.L_1344:
        /*0db8*/ 	.word	0x00000070


	//   ....[1]....
        /*0dbc*/ 	.word	0x00000140


	//   ....[2]....
        /*0dc0*/ 	.word	0x00000190


	//   ....[3]....
        /*0dc4*/ 	.word	0x000003c0


	//   ....[4]....
        /*0dc8*/ 	.word	0x00000520


	//   ....[5]....
        /*0dcc*/ 	.word	0x00000640


	//   ....[6]....
        /*0dd0*/ 	.word	0x000007a0


	//   ....[7]....
        /*0dd4*/ 	.word	0x000036e0


	//   ....[8]....
        /*0dd8*/ 	.word	0x000036f0


	//   ....[9]....
        /*0ddc*/ 	.word	0x000052f0


	//   ....[10]....
        /*0de0*/ 	.word	0x00005300


	//   ....[11]....
        /*0de4*/ 	.word	0x00006cb0


	//   ....[12]....
        /*0de8*/ 	.word	0x00006cc0


	//   ....[13]....
        /*0dec*/ 	.word	0x000071d0


	//   ....[14]....
        /*0df0*/ 	.word	0x000071f0


	//   ....[15]....
        /*0df4*/ 	.word	0x00007b90


	//   ....[16]....
        /*0df8*/ 	.word	0x000082b0


	//   ....[17]....
        /*0dfc*/ 	.word	0x000082c0


	//   ....[18]....
        /*0e00*/ 	.word	0x000082d0


	//   ....[19]....
        /*0e04*/ 	.word	0x000082e0


	//   ....[20]....
        /*0e08*/ 	.word	0x0000a070


	//   ....[21]....
        /*0e0c*/ 	.word	0x0000a080


	//   ....[22]....
        /*0e10*/ 	.word	0x0000a090


	//   ....[23]....
        /*0e14*/ 	.word	0x0000a0a0


	//   ....[24]....
        /*0e18*/ 	.word	0x0000c790


	//   ....[25]....
        /*0e1c*/ 	.word	0x0000c7a0


	//   ....[26]....
        /*0e20*/ 	.word	0x0000d840


	//   ....[27]....
        /*0e24*/ 	.word	0x0000d8c0


	//   ....[28]....
        /*0e28*/ 	.word	0x0000d8e0


	//   ....[29]....
        /*0e2c*/ 	.word	0x0000d900


	//   ....[30]....
        /*0e30*/ 	.word	0x0000eac0


	//   ....[31]....
        /*0e34*/ 	.word	0x0000fbb0


	//   ....[32]....
        /*0e38*/ 	.word	0x0000fc40


	//   ....[33]....
        /*0e3c*/ 	.word	0x000104b0


	//   ....[34]....
        /*0e40*/ 	.word	0x00010530


	//   ....[35]....
        /*0e44*/ 	.word	0x00010f20


	//   ....[36]....
        /*0e48*/ 	.word	0x00010f40


	//   ....[37]....
        /*0e4c*/ 	.word	0x00012130


	//   ....[38]....
        /*0e50*/ 	.word	0x00013680


	//   ....[39]....
        /*0e54*/ 	.word	0x000136e0


	//   ....[40]....
        /*0e58*/ 	.word	0x00013cc0


	//   ....[41]....
        /*0e5c*/ 	.word	0x00013d20


	//   ....[42]....
        /*0e60*/ 	.word	0x00014e60


	//   ....[43]....
        /*0e64*/ 	.word	0x00015090


	//   ....[44]....
        /*0e68*/ 	.word	0x000150b0


	//   ....[45]....
        /*0e6c*/ 	.word	0x00015530


	//   ....[46]....
        /*0e70*/ 	.word	0x00015560


	//   ....[47]....
        /*0e74*/ 	.word	0x000164c0


	//   ....[48]....
        /*0e78*/ 	.word	0x000164e0


	//   ....[49]....
        /*0e7c*/ 	.word	0x000164f0


	//   ....[50]....
        /*0e80*/ 	.word	0x00016500


	//   ....[51]....
        /*0e84*/ 	.word	0x00016ba0


	//   ....[52]....
        /*0e88*/ 	.word	0x00016bb0


	//   ....[53]....
        /*0e8c*/ 	.word	0x00016d00


	//   ....[54]....
        /*0e90*/ 	.word	0x00016d10


	//   ....[55]....
        /*0e94*/ 	.word	0x00017100


	//   ....[56]....
        /*0e98*/ 	.word	0x00017110


	//   ....[57]....
        /*0e9c*/ 	.word	0x00017610


	//   ....[58]....
        /*0ea0*/ 	.word	0x00017620


	//   ....[59]....
        /*0ea4*/ 	.word	0x000183c0


	//   ....[60]....
        /*0ea8*/ 	.word	0x000183d0


	//   ....[61]....
        /*0eac*/ 	.word	0x00018530


	//   ....[62]....
        /*0eb0*/ 	.word	0x00018540


	//   ....[63]....
        /*0eb4*/ 	.word	0x000186f0


	//   ....[64]....
        /*0eb8*/ 	.word	0x000188f0


	//   ....[65]....
        /*0ebc*/ 	.word	0x00018920


	//   ....[66]....
        /*0ec0*/ 	.word	0x00018950


	//   ....[67]....
        /*0ec4*/ 	.word	0x00018980


	//   ....[68]....
        /*0ec8*/ 	.word	0x000189b0


	//   ....[69]....
        /*0ecc*/ 	.word	0x000189e0


	//   ....[70]....
        /*0ed0*/ 	.word	0x00018b70


	//   ....[71]....
        /*0ed4*/ 	.word	0x00018ba0


	//   ....[72]....
        /*0ed8*/ 	.word	0x00018bd0


	//   ....[73]....
        /*0edc*/ 	.word	0x00018c00


	//   ....[74]....
        /*0ee0*/ 	.word	0x00018c30


	//   ....[75]....
        /*0ee4*/ 	.word	0x00018c60


	//   ....[76]....
        /*0ee8*/ 	.word	0x00018cf0


	//   ....[77]....
        /*0eec*/ 	.word	0x00018d20


	//   ....[78]....
        /*0ef0*/ 	.word	0x00018d30


	//   ....[79]....
        /*0ef4*/ 	.word	0x00018d70


	//   ....[80]....
        /*0ef8*/ 	.word	0x0001a2c0


	//   ....[81]....
        /*0efc*/ 	.word	0x0001c6b0


	//   ....[82]....
        /*0f00*/ 	.word	0x0001c6c0


	//   ....[83]....
        /*0f04*/ 	.word	0x0001c780


	//   ....[84]....
        /*0f08*/ 	.word	0x0001c790


	//   ....[85]....
        /*0f0c*/ 	.word	0x0001c840


	//   ....[86]....
        /*0f10*/ 	.word	0x0001c850


	//   ....[87]....
        /*0f14*/ 	.word	0x0001c860


	//   ....[88]....
        /*0f18*/ 	.word	0x0001c870


	//   ....[89]....
        /*0f1c*/ 	.word	0x0001d230


	//   ....[90]....
        /*0f20*/ 	.word	0x0001d260


	//   ....[91]....
        /*0f24*/ 	.word	0x0001d320


	//   ....[92]....
        /*0f28*/ 	.word	0x0001d340


	//   ....[93]....
        /*0f2c*/ 	.word	0x0001d3e0


	//   ....[94]....
        /*0f30*/ 	.word	0x0001d400


	//   ....[95]....
        /*0f34*/ 	.word	0x0001d410


	//   ....[96]....
        /*0f38*/ 	.word	0x0001d420


	//   ....[97]....
        /*0f3c*/ 	.word	0x0001d540


	//   ....[98]....
        /*0f40*/ 	.word	0x0001d550


	//   ....[99]....
        /*0f44*/ 	.word	0x0001d560


	//   ....[100]....
        /*0f48*/ 	.word	0x0001d5f0


	//   ....[101]....
        /*0f4c*/ 	.word	0x0001ddb0


	//   ....[102]....
        /*0f50*/ 	.word	0x0001ddc0


	//   ....[103]....
        /*0f54*/ 	.word	0x0001dde0


	//   ....[104]....
        /*0f58*/ 	.word	0x0001de60


	//   ....[105]....
        /*0f5c*/ 	.word	0x0001de70


	//   ....[106]....
        /*0f60*/ 	.word	0x0001ded0


	//   ....[107]....
        /*0f64*/ 	.word	0x0001df00


	//   ....[108]....
        /*0f68*/ 	.word	0x0001df40


	//   ....[109]....
        /*0f6c*/ 	.word	0x0001e1f0


	//   ....[110]....
        /*0f70*/ 	.word	0x0001e210


	//   ....[111]....
        /*0f74*/ 	.word	0x0001e2b0


	//   ....[112]....
        /*0f78*/ 	.word	0x0001e2c0


	//   ....[113]....
        /*0f7c*/ 	.word	0x0001e350


	//   ....[114]....
        /*0f80*/ 	.word	0x0001e360


	//   ....[115]....
        /*0f84*/ 	.word	0x0001e370


	//   ....[116]....
        /*0f88*/ 	.word	0x0001e400


	//   ....[117]....
        /*0f8c*/ 	.word	0x0001e9d0


	//   ....[118]....
        /*0f90*/ 	.word	0x0001e9e0


	//   ....[119]....
        /*0f94*/ 	.word	0x0001ea60


	//   ....[120]....
        /*0f98*/ 	.word	0x0001eb10


	//   ....[121]....
        /*0f9c*/ 	.word	0x0001eb30


	//   ....[122]....
        /*0fa0*/ 	.word	0x0001ebb0


	//   ....[123]....
        /*0fa4*/ 	.word	0x0001ebd0


	//   ....[124]....
        /*0fa8*/ 	.word	0x0001ebe0


	//   ....[125]....
        /*0fac*/ 	.word	0x0001f020


	//   ....[126]....
        /*0fb0*/ 	.word	0x0001f050


	//   ....[127]....
        /*0fb4*/ 	.word	0x0001f0c0


	//   ....[128]....
        /*0fb8*/ 	.word	0x0001f0f0


	//   ....[129]....
        /*0fbc*/ 	.word	0x0001f120


	//   ....[130]....
        /*0fc0*/ 	.word	0x0001f150


	//   ....[131]....
        /*0fc4*/ 	.word	0x0001f180


	//   ....[132]....
        /*0fc8*/ 	.word	0x0001f1b0


	//   ....[133]....
        /*0fcc*/ 	.word	0x0001f350


	//   ....[134]....
        /*0fd0*/ 	.word	0x0001f380


	//   ....[135]....
        /*0fd4*/ 	.word	0x0001f3b0


	//   ....[136]....
        /*0fd8*/ 	.word	0x0001f3e0


	//   ....[137]....
        /*0fdc*/ 	.word	0x0001f410


	//   ....[138]....
        /*0fe0*/ 	.word	0x0001f440


	//   ....[139]....
        /*0fe4*/ 	.word	0x0001f500


	//   ....[140]....
        /*0fe8*/ 	.word	0x0001f520


	//   ....[141]....
        /*0fec*/ 	.word	0x0001f540


	//   ....[142]....
        /*0ff0*/ 	.word	0x0001f5a0


	//   ....[143]....
        /*0ff4*/ 	.word	0x0001ffd0


	//   ....[144]....
        /*0ff8*/ 	.word	0x00020310


	//   ....[145]....
        /*0ffc*/ 	.word	0x000203a0


	//   ....[146]....
        /*1000*/ 	.word	0x00020490


	//   ....[147]....
        /*1004*/ 	.word	0x00020520


	//   ....[148]....
        /*1008*/ 	.word	0x00020600


	//   ....[149]....
        /*100c*/ 	.word	0x00020690


	//   ....[150]....
        /*1010*/ 	.word	0x00020770


	//   ....[151]....
        /*1014*/ 	.word	0x00020810


	//   ....[152]....
        /*1018*/ 	.word	0x000208a0


	//   ....[153]....
        /*101c*/ 	.word	0x000208f0


	//   ....[154]....
        /*1020*/ 	.word	0x00020940


	//   ....[155]....
        /*1024*/ 	.word	0x00020a20


	//   ....[156]....
        /*1028*/ 	.word	0x00020ab0


	//   ....[157]....
        /*102c*/ 	.word	0x00020b00


	//   ....[158]....
        /*1030*/ 	.word	0x00020b50


	//   ....[159]....
        /*1034*/ 	.word	0x00020e10


	//   ....[160]....
        /*1038*/ 	.word	0x00020e60


	//   ....[161]....
        /*103c*/ 	.word	0x00020ef0


	//   ....[162]....
        /*1040*/ 	.word	0x00020f80


	//   ....[163]....
        /*1044*/ 	.word	0x00021000


	//   ....[164]....
        /*1048*/ 	.word	0x00021050


	//   ....[165]....
        /*104c*/ 	.word	0x000210e0


	//   ....[166]....
        /*1050*/ 	.word	0x00021170


	//   ....[167]....
        /*1054*/ 	.word	0x000211f0


	//   ....[168]....
        /*1058*/ 	.word	0x00021240


	//   ....[169]....
        /*105c*/ 	.word	0x000212d0


	//   ....[170]....
        /*1060*/ 	.word	0x00021360


	//   ....[171]....
        /*1064*/ 	.word	0x00021420


	//   ....[172]....
        /*1068*/ 	.word	0x00021700


	//   ....[173]....
        /*106c*/ 	.word	0x000217f0


	//   ....[174]....
        /*1070*/ 	.word	0x00021880


	//   ....[175]....
        /*1074*/ 	.word	0x000218e0


	//   ....[176]....
        /*1078*/ 	.word	0x00021a00


	//   ....[177]....
        /*107c*/ 	.word	0x00021a60


	//   ....[178]....
        /*1080*/ 	.word	0x00021b80


	//   ....[179]....
        /*1084*/ 	.word	0x00021be0


	//   ....[180]....
        /*1088*/ 	.word	0x00021c90


	//   ....[181]....
        /*108c*/ 	.word	0x00021da0


	//   ....[182]....
        /*1090*/ 	.word	0x00021e10


	//   ....[183]....
        /*1094*/ 	.word	0x00021e70


	//   ....[184]....
        /*1098*/ 	.word	0x00021f80


	//   ....[185]....
        /*109c*/ 	.word	0x00021fe0


	//   ....[186]....
        /*10a0*/ 	.word	0x00022100


	//   ....[187]....
        /*10a4*/ 	.word	0x00022160


	//   ....[188]....
        /*10a8*/ 	.word	0x00022200


	//   ....[189]....
        /*10ac*/ 	.word	0x000222d0


	//   ....[190]....
        /*10b0*/ 	.word	0x000223d0


	//   ....[191]....
        /*10b4*/ 	.word	0x00022430


	//   ....[192]....
        /*10b8*/ 	.word	0x00022510


	//   ....[193]....
        /*10bc*/ 	.word	0x000226a0


	//   ....[194]....
        /*10c0*/ 	.word	0x00022780


	//   ....[195]....
        /*10c4*/ 	.word	0x00022800


	//   ....[196]....
        /*10c8*/ 	.word	0x000228e0


	//   ....[197]....
        /*10cc*/ 	.word	0x00022940


	//   ....[198]....
        /*10d0*/ 	.word	0x00022a10


	//   ....[199]....
        /*10d4*/ 	.word	0x00022a70


	//   ....[200]....
        /*10d8*/ 	.word	0x00022b50


	//   ....[201]....
        /*10dc*/ 	.word	0x00022c40


	//   ....[202]....
        /*10e0*/ 	.word	0x00022ce0


	//   ....[203]....
        /*10e4*/ 	.word	0x00022d40


	//   ....[204]....
        /*10e8*/ 	.word	0x00022e40


	//   ....[205]....
        /*10ec*/ 	.word	0x00022ea0


	//   ....[206]....
        /*10f0*/ 	.word	0x00022fa0


	//   ....[207]....
        /*10f4*/ 	.word	0x00023000


	//   ....[208]....
        /*10f8*/ 	.word	0x000230d0


	//   ....[209]....
        /*10fc*/ 	.word	0x00023220


	//   ....[210]....
        /*1100*/ 	.word	0x000232d0


	//   ....[211]....
        /*1104*/ 	.word	0x000233e0


	//   ....[212]....
        /*1108*/ 	.word	0x000234c0


	//   ....[213]....
        /*110c*/ 	.word	0x00023520


	//   ....[214]....
        /*1110*/ 	.word	0x00023610


	//   ....[215]....
        /*1114*/ 	.word	0x00023670


	//   ....[216]....
        /*1118*/ 	.word	0x00023750


	//   ....[217]....
        /*111c*/ 	.word	0x000237e0


	//   ....[218]....
        /*1120*/ 	.word	0x00023880


	//   ....[219]....
        /*1124*/ 	.word	0x000239f0


	//   ....[220]....
        /*1128*/ 	.word	0x00023a60


	//   ....[221]....
        /*112c*/ 	.word	0x00023ad0


	//   ....[222]....
        /*1130*/ 	.word	0x00023b40


	//   ....[223]....
        /*1134*/ 	.word	0x00023bb0


	//   ....[224]....
        /*1138*/ 	.word	0x00023c30


	//   ....[225]....
        /*113c*/ 	.word	0x00023cb0


	//   ....[226]....
        /*1140*/ 	.word	0x00023d40


	//   ....[227]....
        /*1144*/ 	.word	0x00023db0


	//   ....[228]....
        /*1148*/ 	.word	0x00023e20


	//   ....[229]....
        /*114c*/ 	.word	0x00023e90


	//   ....[230]....
        /*1150*/ 	.word	0x00023f10


	//   ....[231]....
        /*1154*/ 	.word	0x00023f80


	//   ....[232]....
        /*1158*/ 	.word	0x00024030


	//   ....[233]....
        /*115c*/ 	.word	0x00024080


	//   ....[234]....
        /*1160*/ 	.word	0x00024110


	//   ....[235]....
        /*1164*/ 	.word	0x00024240


	//----- nvinfo : EIATTR_REG_RECONFIG
	.align		4
.L_1345:
        /*1168*/ 	.byte	0x01, 0x54
	.zero		2


	//----- nvinfo : EIATTR_SYSCALL_OFFSETS
	.align		4
        /*116c*/ 	.byte	0x04, 0x46
        /*116e*/ 	.short	(.L_1347 - .L_1346)


	//   ....[0]....
.L_1346:
        /*1170*/ 	.word	0x00002170


	//   ....[1]....
        /*1174*/ 	.word	0x000022c0


	//   ....[2]....
        /*1178*/ 	.word	0x00007d60


	//   ....[3]....
        /*117c*/ 	.word	0x00008080


	//   ....[4]....
        /*1180*/ 	.word	0x0001bc80


	//   ....[5]....
        /*1184*/ 	.word	0x0001bdd0


	//   ....[6]....
        /*1188*/ 	.word	0x0001bec0


	//   ....[7]....
        /*118c*/ 	.word	0x0001ccf0


	//----- nvinfo : EIATTR_MBARRIER_INSTR_OFFSETS
	.align		4
.L_1347:
        /*1190*/ 	.byte	0x04, 0x39
        /*1192*/ 	.short	(.L_1349 - .L_1348)


	//   ....[0]....
.L_1348:
        /*1194*/ 	.word	0x00000270
        /*1198*/ 	.word	0x000000ff
        /*119c*/ 	.word	0x0002d800
        /*11a0*/ 	.short	0x0100
        /*11a2*/ 	.byte	0x08
	.zero		1


	//   ....[1]....
        /*11a4*/ 	.word	0x00000280
        /*11a8*/ 	.word	0x000000ff
        /*11ac*/ 	.word	0x0002d820
        /*11b0*/ 	.short	0x0100
        /*11b2*/ 	.byte	0x08
	.zero		1


	//   ....[2]....
        /*11b4*/ 	.word	0x00000370
        /*11b8*/ 	.word	0x000000ff
        /*11bc*/ 	.word	0x0002d830
        /*11c0*/ 	.short	0x0100
        /*11c2*/ 	.byte	0x08
	.zero		1


	//   ....[3]....
        /*11c4*/ 	.word	0x00000380
        /*11c8*/ 	.word	0x000000ff
        /*11cc*/ 	.word	0x0002d840
        /*11d0*/ 	.short	0x0100
        /*11d2*/ 	.byte	0x08
	.zero		1


	//   ....[4]....
        /*11d4*/ 	.word	0x00000390
        /*11d8*/ 	.word	0x000000ff
        /*11dc*/ 	.word	0x0002d838
        /*11e0*/ 	.short	0x0100
        /*11e2*/ 	.byte	0x08
	.zero		1


	//   ....[5]....
        /*11e4*/ 	.word	0x000003a0
        /*11e8*/ 	.word	0x000000ff
        /*11ec*/ 	.word	0x0002d848
        /*11f0*/ 	.short	0x0100
        /*11f2*/ 	.byte	0x08
	.zero		1


	//   ....[6]....
        /*11f4*/ 	.word	0x000004d0
        /*11f8*/ 	.word	0x000000ff
        /*11fc*/ 	.word	0x0002d850
        /*1200*/ 	.short	0x0100
        /*1202*/ 	.byte	0x08
	.zero		1


	//   ....[7]....
        /*1204*/ 	.word	0x000004e0
        /*1208*/ 	.word	0x000000ff
        /*120c*/ 	.word	0x0002d860
        /*1210*/ 	.short	0x0100
        /*1212*/ 	.byte	0x08
	.zero		1


	//   ....[8]....
        /*1214*/ 	.word	0x000004f0
        /*1218*/ 	.word	0x000000ff
        /*121c*/ 	.word	0x0002d858
        /*1220*/ 	.short	0x0100
        /*1222*/ 	.byte	0x08
	.zero		1


	//   ....[9]....
        /*1224*/ 	.word	0x00000500
        /*1228*/ 	.word	0x000000ff
        /*122c*/ 	.word	0x0002d868
        /*1230*/ 	.short	0x0100
        /*1232*/ 	.byte	0x08
	.zero		1


	//   ....[10]....
        /*1234*/ 	.word	0x000005f0
        /*1238*/ 	.word	0x000000ff
        /*123c*/ 	.word	0x0002d870
        /*1240*/ 	.short	0x0100
        /*1242*/ 	.byte	0x06
	.zero		1


	//   ....[11]....
        /*1244*/ 	.word	0x00000600
        /*1248*/ 	.word	0x000000ff
        /*124c*/ 	.word	0x0002d880
        /*1250*/ 	.short	0x0100
        /*1252*/ 	.byte	0x06
	.zero		1


	//   ....[12]....
        /*1254*/ 	.word	0x00000610
        /*1258*/ 	.word	0x000000ff
        /*125c*/ 	.word	0x0002d878
        /*1260*/ 	.short	0x0100
        /*1262*/ 	.byte	0x06
	.zero		1


	//   ....[13]....
        /*1264*/ 	.word	0x00000620
        /*1268*/ 	.word	0x000000ff
        /*126c*/ 	.word	0x0002d888
        /*1270*/ 	.short	0x0100
        /*1272*/ 	.byte	0x06
	.zero		1


	//   ....[14]....
        /*1274*/ 	.word	0x00000750
        /*1278*/ 	.word	0x000000ff
        /*127c*/ 	.word	0x0002d890
        /*1280*/ 	.short	0x0100
        /*1282*/ 	.byte	0x08
	.zero		1


	//   ....[15]....
        /*1284*/ 	.word	0x00000760
        /*1288*/ 	.word	0x000000ff
        /*128c*/ 	.word	0x0002d8a0
        /*1290*/ 	.short	0x0100
        /*1292*/ 	.byte	0x08
	.zero		1


	//   ....[16]....
        /*1294*/ 	.word	0x00000770
        /*1298*/ 	.word	0x000000ff
        /*129c*/ 	.word	0x0002d898
        /*12a0*/ 	.short	0x0100
        /*12a2*/ 	.byte	0x08
	.zero		1


	//   ....[17]....
        /*12a4*/ 	.word	0x00000780
        /*12a8*/ 	.word	0x000000ff
        /*12ac*/ 	.word	0x0002d8a8
        /*12b0*/ 	.short	0x0100
        /*12b2*/ 	.byte	0x08
	.zero		1


	//   ....[18]....
        /*12b4*/ 	.word	0x000008b0
        /*12b8*/ 	.word	0x000000ff
        /*12bc*/ 	.word	0x0002d8b0
        /*12c0*/ 	.short	0x0100
        /*12c2*/ 	.byte	0x08
	.zero		1


	//   ....[19]....
        /*12c4*/ 	.word	0x000008c0
        /*12c8*/ 	.word	0x000000ff
        /*12cc*/ 	.word	0x0002d8c0
        /*12d0*/ 	.short	0x0100
        /*12d2*/ 	.byte	0x08
	.zero		1


	//   ....[20]....
        /*12d4*/ 	.word	0x000008d0
        /*12d8*/ 	.word	0x000000ff
        /*12dc*/ 	.word	0x0002d8b8
        /*12e0*/ 	.short	0x0100
        /*12e2*/ 	.byte	0x08
	.zero		1


	//   ....[21]....
        /*12e4*/ 	.word	0x000008e0
        /*12e8*/ 	.word	0x000000ff
        /*12ec*/ 	.word	0x0002d8c8
        /*12f0*/ 	.short	0x0100
        /*12f2*/ 	.byte	0x08
	.zero		1


	//   ....[22]....
        /*12f4*/ 	.word	0x00003690
        /*12f8*/ 	.word	0x00000039
        /*12fc*/ 	.word	0x0002d890
        /*1300*/ 	.short	0x010a
        /*1302*/ 	.byte	0x3f
	.zero		1


	//   ....[23]....
        /*1304*/ 	.word	0x000052a0
        /*1308*/ 	.word	0x00000039
        /*130c*/ 	.word	0x0002d890
        /*1310*/ 	.short	0x010a
        /*1312*/ 	.byte	0x3f
	.zero		1


	//   ....[24]....
        /*1314*/ 	.word	0x00006b20
        /*1318*/ 	.word	0x00000039
        /*131c*/ 	.word	0x0002d890
        /*1320*/ 	.short	0x010a
        /*1322*/ 	.byte	0x3f
	.zero		1


	//   ....[25]....
        /*1324*/ 	.word	0x00007040
        /*1328*/ 	.word	0x0000000b
        /*132c*/ 	.word	0x00000000
        /*1330*/ 	.short	0x0101
        /*1332*/ 	.byte	0x3f
	.zero		1


	//   ....[26]....
        /*1334*/ 	.word	0x00007080
        /*1338*/ 	.word	0x00000039
        /*133c*/ 	.word	0x0002d8b0
        /*1340*/ 	.short	0x010a
        /*1342*/ 	.byte	0x3f
	.zero		1


	//   ....[27]....
        /*1344*/ 	.word	0x00007560
        /*1348*/ 	.word	0x00000039
        /*134c*/ 	.word	0x00000000
        /*1350*/ 	.short	0x0101
        /*1352*/ 	.byte	0x3f
	.zero		1


	//   ....[28]....
        /*1354*/ 	.word	0x00007e00
        /*1358*/ 	.word	0x00000002
        /*135c*/ 	.word	0x0002d800
        /*1360*/ 	.short	0x010a
        /*1362*/ 	.byte	0x3f
	.zero		1


	//   ....[29]....
        /*1364*/ 	.word	0x00007e50
        /*1368*/ 	.word	0x00000002
        /*136c*/ 	.word	0x0002d800
        /*1370*/ 	.short	0x010a
        /*1372*/ 	.byte	0x3f
	.zero		1


	//   ....[30]....
        /*1374*/ 	.word	0x00008a50
        /*1378*/ 	.word	0x00000002
        /*137c*/ 	.word	0x0002d800
        /*1380*/ 	.short	0x010a
        /*1382*/ 	.byte	0x3f
	.zero		1


	//   ....[31]....
        /*1384*/ 	.word	0x0000a5e0
        /*1388*/ 	.word	0x00000002
        /*138c*/ 	.word	0x0002d800
        /*1390*/ 	.short	0x010a
        /*1392*/ 	.byte	0x3f
	.zero		1


	//   ....[32]....
        /*1394*/ 	.word	0x0000bd50
        /*1398*/ 	.word	0x00000000
        /*139c*/ 	.word	0x0002d830
        /*13a0*/ 	.short	0x010a
        /*13a2*/ 	.byte	0x3f
	.zero		1


	//   ....[33]....
        /*13a4*/ 	.word	0x0000be20
        /*13a8*/ 	.word	0x00000000
        /*13ac*/ 	.word	0x0002d830
        /*13b0*/ 	.short	0x010a
        /*13b2*/ 	.byte	0x3f
	.zero		1


	//   ....[34]....
        /*13b4*/ 	.word	0x0000db00
        /*13b8*/ 	.word	0x0000000c
        /*13bc*/ 	.word	0x00000000
        /*13c0*/ 	.short	0x0101
        /*13c2*/ 	.byte	0x3f
	.zero		1


	//   ....[35]....
        /*13c4*/ 	.word	0x0000ec10
        /*13c8*/ 	.word	0x00000007
        /*13cc*/ 	.word	0x0002d830
        /*13d0*/ 	.short	0x010a
        /*13d2*/ 	.byte	0x3f
	.zero		1


	//   ....[36]....
        /*13d4*/ 	.word	0x0000ec60
        /*13d8*/ 	.word	0x00000007
        /*13dc*/ 	.word	0x0002d830
        /*13e0*/ 	.short	0x010a
        /*13e2*/ 	.byte	0x3f
	.zero		1


	//   ....[37]....
        /*13e4*/ 	.word	0x0000f110
        /*13e8*/ 	.word	0x00000008
        /*13ec*/ 	.word	0x0002d850
        /*13f0*/ 	.short	0x010a
        /*13f2*/ 	.byte	0x3f
	.zero		1


	//   ....[38]....
        /*13f4*/ 	.word	0x0000f150
        /*13f8*/ 	.word	0x00000008
        /*13fc*/ 	.word	0x0002d850
        /*1400*/ 	.short	0x010a
        /*1402*/ 	.byte	0x3f
	.zero		1


	//   ....[39]....
        /*1404*/ 	.word	0x000112f0
        /*1408*/ 	.word	0x00000050
        /*140c*/ 	.word	0x00000000
        /*1410*/ 	.short	0x0101
        /*1412*/ 	.byte	0x3f
	.zero		1


	//   ....[40]....
        /*1414*/ 	.word	0x00011b20
        /*1418*/ 	.word	0x00000005
        /*141c*/ 	.word	0x00000000
        /*1420*/ 	.short	0x0101
        /*1422*/ 	.byte	0x3f
	.zero		1


	//   ....[41]....
        /*1424*/ 	.word	0x000122a0
        /*1428*/ 	.word	0x00000007
        /*142c*/ 	.word	0x0002d830
        /*1430*/ 	.short	0x010a
        /*1432*/ 	.byte	0x3f
	.zero		1


	//   ....[42]....
        /*1434*/ 	.word	0x000122f0
        /*1438*/ 	.word	0x00000007
        /*143c*/ 	.word	0x0002d830
        /*1440*/ 	.short	0x010a
        /*1442*/ 	.byte	0x3f
	.zero		1


	//   ....[43]....
        /*1444*/ 	.word	0x000127a0
        /*1448*/ 	.word	0x00000008
        /*144c*/ 	.word	0x0002d850
        /*1450*/ 	.short	0x010a
        /*1452*/ 	.byte	0x3f
	.zero		1


	//   ....[44]....
        /*1454*/ 	.word	0x000127e0
        /*1458*/ 	.word	0x00000008
        /*145c*/ 	.word	0x0002d850
        /*1460*/ 	.short	0x010a
        /*1462*/ 	.byte	0x3f
	.zero		1


	//   ....[45]....
        /*1464*/ 	.word	0x00012f30
        /*1468*/ 	.word	0x00000007
        /*146c*/ 	.word	0x00000000
        /*1470*/ 	.short	0x0101
        /*1472*/ 	.byte	0x3f
	.zero		1


	//   ....[46]....
        /*1474*/ 	.word	0x00014800
        /*1478*/ 	.word	0x00000005
        /*147c*/ 	.word	0x00000000
        /*1480*/ 	.short	0x0101
        /*1482*/ 	.byte	0x3f
	.zero		1


	//   ....[47]....
        /*1484*/ 	.word	0x00014ee0
        /*1488*/ 	.word	0x00000006
        /*148c*/ 	.word	0x0002d850
        /*1490*/ 	.short	0x010a
        /*1492*/ 	.byte	0x3f
	.zero		1


	//   ....[48]....
        /*1494*/ 	.word	0x00014f90
        /*1498*/ 	.word	0x00000006
        /*149c*/ 	.word	0x0002d850
        /*14a0*/ 	.short	0x010a
        /*14a2*/ 	.byte	0x3f
	.zero		1


	//   ....[49]....
        /*14a4*/ 	.word	0x00015790
        /*14a8*/ 	.word	0x00000006
        /*14ac*/ 	.word	0x00000000
        /*14b0*/ 	.short	0x0101
        /*14b2*/ 	.byte	0x3f
	.zero		1


	//   ....[50]....
        /*14b4*/ 	.word	0x00016b00
        /*14b8*/ 	.word	0x00000000
        /*14bc*/ 	.word	0x00000000
        /*14c0*/ 	.short	0x0101
        /*14c2*/ 	.byte	0x3f
	.zero		1


	//   ....[51]....
        /*14c4*/ 	.word	0x00017000
        /*14c8*/ 	.word	0x00000006
        /*14cc*/ 	.word	0x00000000
        /*14d0*/ 	.short	0x0101
        /*14d2*/ 	.byte	0x3f
	.zero		1


	//   ....[52]....
        /*14d4*/ 	.word	0x0001a3a0
        /*14d8*/ 	.word	0x00000010
        /*14dc*/ 	.word	0x0002d820
        /*14e0*/ 	.short	0x010a
        /*14e2*/ 	.byte	0x3f
	.zero		1


	//   ....[53]....
        /*14e4*/ 	.word	0x0001a460
        /*14e8*/ 	.word	0x00000009
        /*14ec*/ 	.word	0x0002d8a0
        /*14f0*/ 	.short	0x010a
        /*14f2*/ 	.byte	0x3f
	.zero		1


	//   ....[54]....
        /*14f4*/ 	.word	0x0001a890
        /*14f8*/ 	.word	0x00000009
        /*14fc*/ 	.word	0x0002d8c0
        /*1500*/ 	.short	0x010a
        /*1502*/ 	.byte	0x3f
	.zero		1


	//   ....[55]....
        /*1504*/ 	.word	0x0001adf0
        /*1508*/ 	.word	0x00000009
        /*150c*/ 	.word	0x0002d8a0
        /*1510*/ 	.short	0x010a
        /*1512*/ 	.byte	0x3f
	.zero		1


	//   ....[56]....
        /*1514*/ 	.word	0x0001b210
        /*1518*/ 	.word	0x00000009
        /*151c*/ 	.word	0x0002d8c0
        /*1520*/ 	.short	0x010a
        /*1522*/ 	.byte	0x3f
	.zero		1


	//   ....[57]....
        /*1524*/ 	.word	0x0001c470
        /*1528*/ 	.word	0x00000000
        /*152c*/ 	.word	0x0002d840
        /*1530*/ 	.short	0x010a
        /*1532*/ 	.byte	0x3f
	.zero		1


	//   ....[58]....
        /*1534*/ 	.word	0x0001c9c0
        /*1538*/ 	.word	0x00000000
        /*153c*/ 	.word	0x0002d830
        /*1540*/ 	.short	0x0107
        /*1542*/ 	.byte	0x3f
	.zero		1


	//   ....[59]....
        /*1544*/ 	.word	0x0001ca90
        /*1548*/ 	.word	0x00000000
        /*154c*/ 	.word	0x0002d830
        /*1550*/ 	.short	0x0101
        /*1552*/ 	.byte	0x3f
	.zero		1


	//   ....[60]....
        /*1554*/ 	.word	0x0001d6b0
        /*1558*/ 	.word	0x00000010
        /*155c*/ 	.word	0x0002d800
        /*1560*/ 	.short	0x0107
        /*1562*/ 	.byte	0x3f
	.zero		1


	//   ....[61]....
        /*1564*/ 	.word	0x0001d7a0
        /*1568*/ 	.word	0x00000010
        /*156c*/ 	.word	0x0002d800
        /*1570*/ 	.short	0x0101
        /*1572*/ 	.byte	0x3f
	.zero		1


	//   ....[62]....
        /*1574*/ 	.word	0x0001d7c0
        /*1578*/ 	.word	0x00000010
        /*157c*/ 	.word	0x0002d820
        /*1580*/ 	.short	0x010a
        /*1582*/ 	.byte	0x3f
	.zero		1


	//   ....[63]....
        /*1584*/ 	.word	0x0001dbe0
        /*1588*/ 	.word	0x00000005
        /*158c*/ 	.word	0x0002d840
        /*1590*/ 	.short	0x010a
        /*1592*/ 	.byte	0x3f
	.zero		1


	//   ....[64]....
        /*1594*/ 	.word	0x0001dff0
        /*1598*/ 	.word	0x00000005
        /*159c*/ 	.word	0x0002d830
        /*15a0*/ 	.short	0x0107
        /*15a2*/ 	.byte	0x3f
	.zero		1


	//   ....[65]....
        /*15a4*/ 	.word	0x0001e0b0
        /*15a8*/ 	.word	0x00000005
        /*15ac*/ 	.word	0x0002d830
        /*15b0*/ 	.short	0x0101
        /*15b2*/ 	.byte	0x3f
	.zero		1


	//   ....[66]....
        /*15b4*/ 	.word	0x0001e110
        /*15b8*/ 	.word	0x00000005
        /*15bc*/ 	.word	0x0002d860
        /*15c0*/ 	.short	0x010a
        /*15c2*/ 	.byte	0x3f
	.zero		1


	//   ....[67]....
        /*15c4*/ 	.word	0x0001e5c0
        /*15c8*/ 	.word	0x00000005
        /*15cc*/ 	.word	0x0002d850
        /*15d0*/ 	.short	0x0107
        /*15d2*/ 	.byte	0x3f
	.zero		1


	//   ....[68]....
        /*15d4*/ 	.word	0x0001e6b0
        /*15d8*/ 	.word	0x00000005
        /*15dc*/ 	.word	0x0002d850
        /*15e0*/ 	.short	0x0101
        /*15e2*/ 	.byte	0x3f
	.zero		1


	//   ....[69]....
        /*15e4*/ 	.word	0x0001e8e0
        /*15e8*/ 	.word	0x00000000
        /*15ec*/ 	.word	0x0002d860
        /*15f0*/ 	.short	0x010a
        /*15f2*/ 	.byte	0x3f
	.zero		1


	//   ....[70]....
        /*15f4*/ 	.word	0x0001ed10
        /*15f8*/ 	.word	0x00000000
        /*15fc*/ 	.word	0x0002d850
        /*1600*/ 	.short	0x0107
        /*1602*/ 	.byte	0x3f
	.zero		1


	//   ....[71]....
        /*1604*/ 	.word	0x0001edf0
        /*1608*/ 	.word	0x00000000
        /*160c*/ 	.word	0x0002d850
        /*1610*/ 	.short	0x0101
        /*1612*/ 	.byte	0x3f
	.zero		1


	//   ....[72]....
        /*1614*/ 	.word	0x0001ff50
        /*1618*/ 	.word	0x00000005
        /*161c*/ 	.word	0x0002d820
        /*1620*/ 	.short	0x010a
        /*1622*/ 	.byte	0x3f
	.zero		1


	//   ....[73]....
        /*1624*/ 	.word	0x000200f0
        /*1628*/ 	.word	0x00000003
        /*162c*/ 	.word	0x0002d840
        /*1630*/ 	.short	0x010a
        /*1632*/ 	.byte	0x3f
	.zero		1


	//   ....[74]....
        /*1634*/ 	.word	0x00020180
        /*1638*/ 	.word	0x00000005
        /*163c*/ 	.word	0x0002d840
        /*1640*/ 	.short	0x010a
        /*1642*/ 	.byte	0x3f
	.zero		1


	//   ....[75]....
        /*1644*/ 	.word	0x000201c0
        /*1648*/ 	.word	0x00000003
        /*164c*/ 	.word	0x0002d860
        /*1650*/ 	.short	0x010a
        /*1652*/ 	.byte	0x3f
	.zero		1


	//   ....[76]....
        /*1654*/ 	.word	0x00020200
        /*1658*/ 	.word	0x00000005
        /*165c*/ 	.word	0x0002d860
        /*1660*/ 	.short	0x010a
        /*1662*/ 	.byte	0x3f
	.zero		1


	//   ....[77]....
        /*1664*/ 	.word	0x00020260
        /*1668*/ 	.word	0x00000039
        /*166c*/ 	.word	0x0002d890
        /*1670*/ 	.short	0x010a
        /*1672*/ 	.byte	0x3f
	.zero		1


	//   ....[78]....
        /*1674*/ 	.word	0x000203e0
        /*1678*/ 	.word	0x00000039
        /*167c*/ 	.word	0x0002d890
        /*1680*/ 	.short	0x010a
        /*1682*/ 	.byte	0x3f
	.zero		1


	//   ....[79]....
        /*1684*/ 	.word	0x00020560
        /*1688*/ 	.word	0x00000039
        /*168c*/ 	.word	0x0002d890
        /*1690*/ 	.short	0x010a
        /*1692*/ 	.byte	0x3f
	.zero		1


	//   ....[80]....
        /*1694*/ 	.word	0x000206d0
        /*1698*/ 	.word	0x00000039
        /*169c*/ 	.word	0x0002d8b0
        /*16a0*/ 	.short	0x010a
        /*16a2*/ 	.byte	0x3f
	.zero		1


	//   ....[81]....
        /*16a4*/ 	.word	0x00020980
        /*16a8*/ 	.word	0x00000002
        /*16ac*/ 	.word	0x0002d800
        /*16b0*/ 	.short	0x010a
        /*16b2*/ 	.byte	0x3f
	.zero		1


	//   ....[82]....
        /*16b4*/ 	.word	0x00020b90
        /*16b8*/ 	.word	0x00000002
        /*16bc*/ 	.word	0x0002d800
        /*16c0*/ 	.short	0x010a
        /*16c2*/ 	.byte	0x3f
	.zero		1


	//   ....[83]....
        /*16c4*/ 	.word	0x00020be0
        /*16c8*/ 	.word	0x00000000
        /*16cc*/ 	.word	0x0002d830
        /*16d0*/ 	.short	0x010a
        /*16d2*/ 	.byte	0x3f
	.zero		1


	//   ....[84]....
        /*16d4*/ 	.word	0x00020c30
        /*16d8*/ 	.word	0x00000007
        /*16dc*/ 	.word	0x0002d830
        /*16e0*/ 	.short	0x010a
        /*16e2*/ 	.byte	0x3f
	.zero		1


	//   ....[85]....
        /*16e4*/ 	.word	0x00020c80
        /*16e8*/ 	.word	0x00000008
        /*16ec*/ 	.word	0x0002d850
        /*16f0*/ 	.short	0x010a
        /*16f2*/ 	.byte	0x3f
	.zero		1


	//   ....[86]....
        /*16f4*/ 	.word	0x00020cd0
        /*16f8*/ 	.word	0x00000007
        /*16fc*/ 	.word	0x0002d830
        /*1700*/ 	.short	0x010a
        /*1702*/ 	.byte	0x3f
	.zero		1


	//   ....[87]....
        /*1704*/ 	.word	0x00020d20
        /*1708*/ 	.word	0x00000008
        /*170c*/ 	.word	0x0002d850
        /*1710*/ 	.short	0x010a
        /*1712*/ 	.byte	0x3f
	.zero		1


	//   ....[88]....
        /*1714*/ 	.word	0x00020d70
        /*1718*/ 	.word	0x00000006
        /*171c*/ 	.word	0x0002d850
        /*1720*/ 	.short	0x010a
        /*1722*/ 	.byte	0x3f
	.zero		1


	//   ....[89]....
        /*1724*/ 	.word	0x000214e0
        /*1728*/ 	.word	0x00000010
        /*172c*/ 	.word	0x0002d820
        /*1730*/ 	.short	0x010a
        /*1732*/ 	.byte	0x3f
	.zero		1


	//   ....[90]....
        /*1734*/ 	.word	0x00021530
        /*1738*/ 	.word	0x00000009
        /*173c*/ 	.word	0x0002d8a0
        /*1740*/ 	.short	0x010a
        /*1742*/ 	.byte	0x3f
	.zero		1


	//   ....[91]....
        /*1744*/ 	.word	0x00021580
        /*1748*/ 	.word	0x00000009
        /*174c*/ 	.word	0x0002d8c0
        /*1750*/ 	.short	0x010a
        /*1752*/ 	.byte	0x3f
	.zero		1


	//   ....[92]....
        /*1754*/ 	.word	0x000215d0
        /*1758*/ 	.word	0x00000009
        /*175c*/ 	.word	0x0002d8a0
        /*1760*/ 	.short	0x010a
        /*1762*/ 	.byte	0x3f
	.zero		1


	//   ....[93]....
        /*1764*/ 	.word	0x00021620
        /*1768*/ 	.word	0x00000009
        /*176c*/ 	.word	0x0002d8c0
        /*1770*/ 	.short	0x010a
        /*1772*/ 	.byte	0x3f
	.zero		1


	//   ....[94]....
        /*1774*/ 	.word	0x00021740
        /*1778*/ 	.word	0x00000000
        /*177c*/ 	.word	0x0002d840
        /*1780*/ 	.short	0x010a
        /*1782*/ 	.byte	0x3f
	.zero		1


	//   ....[95]....
        /*1784*/ 	.word	0x000225a0
        /*1788*/ 	.word	0x00000010
        /*178c*/ 	.word	0x0002d820
        /*1790*/ 	.short	0x010a
        /*1792*/ 	.byte	0x3f
	.zero		1


	//   ....[96]....
        /*1794*/ 	.word	0x000225f0
        /*1798*/ 	.word	0x00000005
        /*179c*/ 	.word	0x0002d840
        /*17a0*/ 	.short	0x010a
        /*17a2*/ 	.byte	0x3f
	.zero		1


	//   ....[97]....
        /*17a4*/ 	.word	0x00022b90
        /*17a8*/ 	.word	0x00000005
        /*17ac*/ 	.word	0x0002d860
        /*17b0*/ 	.short	0x010a
        /*17b2*/ 	.byte	0x3f
	.zero		1


	//   ....[98]....
        /*17b4*/ 	.word	0x00023170
        /*17b8*/ 	.word	0x00000000
        /*17bc*/ 	.word	0x0002d860
        /*17c0*/ 	.short	0x010a
        /*17c2*/ 	.byte	0x3f
	.zero		1


	//   ....[99]....
        /*17c4*/ 	.word	0x00024160
        /*17c8*/ 	.word	0x00000005
        /*17cc*/ 	.word	0x0002d820
        /*17d0*/ 	.short	0x010a
        /*17d2*/ 	.byte	0x3f
	.zero		1


	//   ....[100]....
        /*17d4*/ 	.word	0x00024300
        /*17d8*/ 	.word	0x00000003
        /*17dc*/ 	.word	0x0002d840
        /*17e0*/ 	.short	0x010a
        /*17e2*/ 	.byte	0x3f
	.zero		1


	//   ....[101]....
        /*17e4*/ 	.word	0x00024350
        /*17e8*/ 	.word	0x00000005
        /*17ec*/ 	.word	0x0002d840
        /*17f0*/ 	.short	0x010a
        /*17f2*/ 	.byte	0x3f
	.zero		1


	//   ....[102]....
        /*17f4*/ 	.word	0x000243a0
        /*17f8*/ 	.word	0x00000003
        /*17fc*/ 	.word	0x0002d860
        /*1800*/ 	.short	0x010a
        /*1802*/ 	.byte	0x3f
	.zero		1


	//----- nvinfo : EIATTR_NUM_MBARRIERS
	.align		4
.L_1349:
        /*1804*/ 	.byte	0x03, 0x38
        /*1806*/ 	.short	0x0016


	//----- nvinfo : EIATTR_EXIT_INSTR_OFFSETS
	.align		4
        /*1808*/ 	.byte	0x04, 0x1c
        /*180a*/ 	.short	(.L_1351 - .L_1350)


	//   ....[0]....
.L_1350:
        /*180c*/ 	.word	0x00020250


	//----- nvinfo : EIATTR_MAX_THREADS
	.align		4
.L_1351:
        /*1810*/ 	.byte	0x04, 0x05
        /*1812*/ 	.short	(.L_1353 - .L_1352)
.L_1352:
        /*1814*/ 	.word	0x00000200
        /*1818*/ 	.word	0x00000001
        /*181c*/ 	.word	0x00000001


	//----- nvinfo : EIATTR_CRS_STACK_SIZE
	.align		4
.L_1353:
        /*1820*/ 	.byte	0x04, 0x1e
        /*1822*/ 	.short	(.L_1355 - .L_1354)
.L_1354:
        /*1824*/ 	.word	0x00000000


	//----- nvinfo : EIATTR_CBANK_PARAM_SIZE
	.align		4
.L_1355:
        /*1828*/ 	.byte	0x03, 0x19
        /*182a*/ 	.short	0x0af0


	//----- nvinfo : EIATTR_PARAM_CBANK
	.align		4
        /*182c*/ 	.byte	0x04, 0x0a
        /*182e*/ 	.short	(.L_1357 - .L_1356)
	.align		4
.L_1356:
        /*1830*/ 	.word	index@(.nv.constant0._ZN7cutlass13device_kernelIN5flash11enable_sm90INS1_16FlashAttnFwdSm90INS1_25CollectiveMainloopFwdSm90ILi2EN4cute5tupleIJNS5_1CILi1EEES8_S8_EEENS6_IJNS7_ILi192EEENS7_ILi128EEENS7_ILi96EEEEEELi96ENS_6half_tEfNS_4arch4Sm90ELb1ELb0ELb1ELb1ELb1ELb1ELb0ELb0ELb1ELb1ELb1ELb0EEENS1_21CollectiveEpilogueFwdINS6_IJSA_SC_SB_EEES9_SE_SG_Li384ELb1ELb1ELb1ELb0EEENS1_36VarlenDynamicPersistentTileSchedulerILi192ELi128ELi384ELi128ELb1ELb1ELb1ELb1ELb1ELb1EEEEEEEEEvNT_6ParamsE)
        /*1834*/ 	.short	0x0210
        /*1836*/ 	.short	0x0af0


	//----- nvinfo : EIATTR_SW_WAR
	.align		4
.L_1357:
        /*1838*/ 	.byte	0x04, 0x36
        /*183a*/ 	.short	(.L_1359 - .L_1358)
.L_1358:
        /*183c*/ 	.word	0x00000008
.L_1359:


//--------------------- .nv.info._ZN7cutlass13device_kernelIN5flash11enable_sm90INS1_16FlashAttnFwdSm90INS1_25CollectiveMainloopFwdSm90ILi2EN4cute5tupleIJNS5_1CILi1EEES8_S8_EEENS6_IJNS7_ILi192EEENS7_ILi128EEENS7_ILi64EEEEEELi64ENS_6half_tEfNS_4arch4Sm90ELb0ELb0ELb1ELb0ELb1ELb0ELb0ELb1ELb1ELb1ELb1ELb0EEENS1_21CollectiveEpilogueFwdINS6_IJSA_SC_SB_EEES9_SE_SG_Li384ELb0ELb1ELb1ELb0EEENS1_19SingleTileSchedulerILb0ELb1ELb1ELi192EEEEEEEEEvNT_6ParamsE --------------------------
	.section	.nv.info._ZN7cutlass13device_kernelIN5flash11enable_sm90INS1_16FlashAttnFwdSm90INS1_25CollectiveMainloopFwdSm90ILi2EN4cute5tupleIJNS5_1CILi1EEES8_S8_EEENS6_IJNS7_ILi192EEENS7_ILi128EEENS7_ILi64EEEEEELi64ENS_6half_tEfNS_4arch4Sm90ELb0ELb0ELb1ELb0ELb1ELb0ELb0ELb1ELb1ELb1ELb1ELb0EEENS1_21CollectiveEpilogueFwdINS6_IJSA_SC_SB_EEES9_SE_SG_Li384ELb0ELb1ELb1ELb0EEENS1_19SingleTileSchedulerILb0ELb1ELb1ELi192EEEEEEEEEvNT_6ParamsE,"",@"SHT_CUDA_INFO"
	.sectionflags	@""
	.align	4


	//----- nvinfo : EIATTR_CUDA_API_VERSION
	.align		4
        /*0000*/ 	.byte	0x04, 0x37
        /*0002*/ 	.short	(.L_1361 - .L_1360)
.L_1360:
        /*0004*/ 	.word	0x00000082


	//----- nvinfo : EIATTR_KPARAM_INFO
	.align		4
.L_1361:
        /*0008*/ 	.byte	0x04, 0x17
        /*000a*/ 	.short	(.L_1363 - .L_1362)
.L_1362:
        /*000c*/ 	.word	0x00000000
        /*0010*/ 	.short	0x0000
        /*0012*/ 	.short	0x0070
        /*0014*/ 	.byte	0x00, 0xf0, 0x01, 0x28


	//----- nvinfo : EIATTR_SPARSE_MMA_MASK
	.align		4
.L_1363:
        /*0018*/ 	.byte	0x03, 0x50
        /*001a*/ 	.short	0x0000


	//----- nvinfo : EIATTR_MAXREG_COUNT
	.align		4
        /*001c*/ 	.byte	0x03, 0x1b
        /*001e*/ 	.short	0x0080


	//----- nvinfo : EIATTR_NUM_BARRIERS
	.align		4
        /*0020*/ 	.byte	0x02, 0x4c
        /*0022*/ 	.byte	0x10
	.zero		1


	//----- nvinfo : EIATTR_EXTERNS
	.align		4
        /*0024*/ 	.byte	0x04, 0x0f
        /*0026*/ 	.short	(.L_1365 - .L_1364)


	//   ....[0]....
	.align		4
.L_1364:
        /*0028*/ 	.word	index@(__assertfail)


	//----- nvinfo : EIATTR_ANNOTATIONS
	.align		4
.L_1365:
        /*002c*/ 	.byte	0x04, 0x55
        /*002e*/ 	.short	(.L_1367 - .L_1366)


	//   ....[0]....
.L_1366:
        /*0030*/ 	.word	0x00000001
        /*0034*/ 	.byte	0xb0, 0x85, 0x00, 0x00, 0x01, 0x00, 0x00, 0x00, 0x10, 0x9e, 0x00, 0x00


	//----- nvinfo : EIATTR_MERCURY_ISA_VERSION
	.align		4
.L_1367:
        /*0040*/ 	.byte	0x03, 0x5f
        /*0042*/ 	.short	0x0101


	//----- nvinfo : EIATTR_INT_WARP_WIDE_INSTR_OFFSETS
	.align		4
        /*0044*/ 	.byte	0x04, 0x31
        /*0046*/ 	.short	(.L_1369 - .L_1368)


	//   ....[0]....
.L_1368:
        /*0048*/ 	.word	0x000000c0


	//   ....[1]....
        /*004c*/ 	.word	0x000000d0


	//   ....[2]....
        /*0050*/ 	.word	0x00000170


	//----- nvinfo : EIATTR_COOP_GROUP_MASK_REGIDS
	.align		4
.L_1369:
        /*0054*/ 	.byte	0x04, 0x29
        /*0056*/ 	.short	(.L_1371 - .L_1370)


	//   ....[0]....
.L_1370:
        /*0058*/ 	.word	0xffffffff


	//   ....[1]....
        /*005c*/ 	.word	0xffffffff


	//   ....[2]....
        /*0060*/ 	.word	0xffffffff


	//   ....[3]....
        /*0064*/ 	.word	0xffffffff


	//   ....[4]....
        /*0068*/ 	.word	0xffffffff


	//   ....[5]....
        /*006c*/ 	.word	0xffffffff


	//   ....[6]....
        /*0070*/ 	.word	0xffffffff


	//   ....[7]....
        /*0074*/ 	.word	0xffffffff


	//   ....[8]....
        /*0078*/ 	.word	0xffffffff


	//   ....[9]....
        /*007c*/ 	.word	0xffffffff


	//   ....[10]....
        /*0080*/ 	.word	0xffffffff


	//   ....[11]....
        /*0084*/ 	.word	0xffffffff


	//   ....[12]....
        /*0088*/ 	.word	0xffffffff


	//   ....[13]....
        /*008c*/ 	.word	0xffffffff


	//   ....[14]....
        /*0090*/ 	.word	0xffffffff


	//   ....[15]....
        /*0094*/ 	.word	0xffffffff


	//   ....[16]....
        /*0098*/ 	.word	0xffffffff


	//   ....[17]....
        /*009c*/ 	.word	0xffffffff


	//   ....[18]....
        /*00a0*/ 	.word	0xffffffff


	//   ....[19]....
        /*00a4*/ 	.word	0xffffffff


	//   ....[20]....
        /*00a8*/ 	.word	0xffffffff


	//   ....[21]....
        /*00ac*/ 	.word	0xffffffff


	//   ....[22]....
        /*00b0*/ 	.word	0xffffffff


	//   ....[23]....
        /*00b4*/ 	.word	0xffffffff


	//   ....[24]....
        /*00b8*/ 	.word	0xffffffff


	//   ....[25]....
        /*00bc*/ 	.word	0xffffffff


	//   ....[26]....
        /*00c0*/ 	.word	0xffffffff


	//   ....[27]....
        /*00c4*/ 	.word	0xffffffff


	//   ....[28]....
        /*00c8*/ 	.word	0xffffffff


	//   ....[29]....
        /*00cc*/ 	.word	0xffffffff


	//   ....[30]....
        /*00d0*/ 	.word	0xffffffff


	//   ....[31]....
        /*00d4*/ 	.word	0xffffffff


	//   ....[32]....
        /*00d8*/ 	.word	0xffffffff


	//   ....[33]....
        /*00dc*/ 	.word	0xffffffff


	//   ....[34]....
        /*00e0*/ 	.word	0xffffffff


	//   ....[35]....
        /*00e4*/ 	.word	0xffffffff


	//   ....[36]....
        /*00e8*/ 	.word	0xffffffff


	//   ....[37]....
        /*00ec*/ 	.word	0xffffffff


	//   ....[38]....
        /*00f0*/ 	.word	0xffffffff


	//   ....[39]....
        /*00f4*/ 	.word	0xffffffff


	//   ....[40]....
        /*00f8*/ 	.word	0xffffffff


	//   ....[41]....
        /*00fc*/ 	.word	0xffffffff


	//   ....[42]....
        /*0100*/ 	.word	0xffffffff


	//   ....[43]....
        /*0104*/ 	.word	0xffffffff


	//   ....[44]....
        /*0108*/ 	.word	0xffffffff


	//   ....[45]....
        /*010c*/ 	.word	0xffffffff


	//   ....[46]....
        /*0110*/ 	.word	0xffffffff


	//   ....[47]....
        /*0114*/ 	.word	0xffffffff


	//   ....[48]....
        /*0118*/ 	.word	0xffffffff


	//   ....[49]....
        /*011c*/ 	.word	0xffffffff


	//   ....[50]....
        /*0120*/ 	.word	0xffffffff


	//   ....[51]....
        /*0124*/ 	.word	0xffffffff


	//   ....[52]....
        /*0128*/ 	.word	0xffffffff


	//   ....[53]....
        /*012c*/ 	.word	0xffffffff


	//   ....[54]....
        /*0130*/ 	.word	0xffffffff


	//   ....[55]....
        /*0134*/ 	.word	0xffffffff


	//   ....[56]....
        /*0138*/ 	.word	0xffffffff


	//   ....[57]....
        /*013c*/ 	.word	0xffffffff


	//   ....[58]....
        /*0140*/ 	.word	0xffffffff


	//   ....[59]....
        /*0144*/ 	.word	0xffffffff


	//   ....[60]....
        /*0148*/ 	.word	0xffffffff


	//   ....[61]....
        /*014c*/ 	.word	0xffffffff


	//   ....[62]....
        /*0150*/ 	.word	0xffffffff


	//   ....[63]....
        /*0154*/ 	.word	0xffffffff


	//   ....[64]....
        /*0158*/ 	.word	0xffffffff


	//   ....[65]....
        /*015c*/ 	.word	0xffffffff


	//   ....[66]....
        /*0160*/ 	.word	0xffffffff


	//   ....[67]....
        /*0164*/ 	.word	0xffffffff


	//   ....[68]....
        /*0168*/ 	.word	0xffffffff


	//   ....[69]....
        /*016c*/ 	.word	0xffffffff


	//   ....[70]....
        /*0170*/ 	.word	0xffffffff


	//   ....[71]....
        /*0174*/ 	.word	0xffffffff


	//   ....[72]....
        /*0178*/ 	.word	0xffffffff


	//   ....[73]....
        /*017c*/ 	.word	0xffffffff


	//   ....[74]....
        /*0180*/ 	.word	0xffffffff


	//   ....[75]....
        /*0184*/ 	.word	0xffffffff


	//   ....[76]....
        /*0188*/ 	.word	0xffffffff


	//   ....[77]....
        /*018c*/ 	.word	0xffffffff


	//   ....[78]....
        /*0190*/ 	.word	0xffffffff


	//   ....[79]....
        /*0194*/ 	.word	0xffffffff


	//   ....[80]....
        /*0198*/ 	.word	0xffffffff


	//   ....[81]....
        /*019c*/ 	.word	0xffffffff


	//   ....[82]....
        /*01a0*/ 	.word	0xffffffff


	//   ....[83]....
        /*01a4*/ 	.word	0xffffffff


	//   ....[84]....
        /*01a8*/ 	.word	0xffffffff


	//   ....[85]....
        /*01ac*/ 	.word	0xffffffff


	//   ....[86]....
        /*01b0*/ 	.word	0xffffffff


	//   ....[87]....
        /*01b4*/ 	.word	0xffffffff


	//   ....[88]....
        /*01b8*/ 	.word	0xffffffff


	//   ....[89]....
        /*01bc*/ 	.word	0xffffffff


	//   ....[90]....
        /*01c0*/ 	.word	0xffffffff


	//   ....[91]....
        /*01c4*/ 	.word	0xffffffff


	//   ....[92]....
        /*01c8*/ 	.word	0xffffffff


	//   ....[93]....
        /*01cc*/ 	.word	0xffffffff


	//   ....[94]....
        /*01d0*/ 	.word	0xffffffff


	//   ....[95]....
        /*01d4*/ 	.word	0xffffffff


	//   ....[96]....
        /*01d8*/ 	.word	0xffffffff


	//   ....[97]....
        /*01dc*/ 	.word	0xffffffff


	//   ....[98]....
        /*01e0*/ 	.word	0xffffffff


	//   ....[99]....
        /*01e4*/ 	.word	0xffffffff


	//   ....[100]....
        /*01e8*/ 	.word	0xffffffff


	//   ....[101]....
        /*01ec*/ 	.word	0xffffffff


	//   ....[102]....
        /*01f0*/ 	.word	0xffffffff


	//   ....[103]....
        /*01f4*/ 	.word	0xffffffff


	//   ....[104]....
        /*01f8*/ 	.word	0xffffffff


	//   ....[105]....
        /*01fc*/ 	.word	0xffffffff


	//   ....[106]....
        /*0200*/ 	.word	0xffffffff


	//   ....[107]....
        /*0204*/ 	.word	0xffffffff


	//   ....[108]....
        /*0208*/ 	.word	0xffffffff


	//   ....[109]....
        /*020c*/ 	.word	0xffffffff


	//   ....[110]....
        /*0210*/ 	.word	0xffffffff


	//   ....[111]....
        /*0214*/ 	.word	0xffffffff


	//   ....[112]....
        /*0218*/ 	.word	0xffffffff


	//   ....[113]....
        /*021c*/ 	.word	0xffffffff


	//   ....[114]....
        /*0220*/ 	.word	0xffffffff


	//   ....[115]....
        /*0224*/ 	.word	0xffffffff


	//   ....[116]....
        /*0228*/ 	.word	0xffffffff


	//   ....[117]....
        /*022c*/ 	.word	0x0500000f


	//   ....[118]....
        /*0230*/ 	.word	0x0500000f


	//   ....[119]....
        /*0234*/ 	.word	0x0500000f


	//   ....[120]....
        /*0238*/ 	.word	0x0500000f


	//   ....[121]....
        /*023c*/ 	.word	0x0500000f


	//   ....[122]....
        /*0240*/ 	.word	0x0500000f


	//   ....[123]....
        /*0244*/ 	.word	0x0500000f


	//   ....[124]....
        /*0248*/ 	.word	0x0500000f


	//   ....[125]....
        /*024c*/ 	.word	0x0500000f


	//   ....[126]....
        /*0250*/ 	.word	0x0500000f


	//   ....[127]....
        /*0254*/ 	.word	0x0500000f


	//   ....[128]....
        /*0258*/ 	.word	0x0500000f


	//   ....[129]....
        /*025c*/ 	.word	0x0500000f


	//   ....[130]....
        /*0260*/ 	.word	0x0500000f


	//   ....[131]....
        /*0264*/ 	.word	0x0500000f


	//   ....[132]....
        /*0268*/ 	.word	0x0500000f


	//   ....[133]....
        /*026c*/ 	.word	0x0500000f


	//   ....[134]....
        /*0270*/ 	.word	0x0500000f


	//   ....[135]....
        /*0274*/ 	.word	0x0500000f


	//   ....[136]....
        /*0278*/ 	.word	0x0500000f


	//   ....[137]....
        /*027c*/ 	.word	0x0500000f


	//   ....[138]....
        /*0280*/ 	.word	0x0500000f


	//   ....[139]....
        /*0284*/ 	.word	0x0500000f


	//   ....[140]....
        /*0288*/ 	.word	0x0500000f


	//   ....[141]....
        /*028c*/ 	.word	0x0500000f


	//   ....[142]....
        /*0290*/ 	.word	0x0500000f


	//   ....[143]....
        /*0294*/ 	.word	0x0500000f


	//   ....[144]....
        /*0298*/ 	.word	0x0500000f


	//   ....[145]....
        /*029c*/ 	.word	0x0500000f


	//   ....[146]....
        /*02a0*/ 	.word	0x0500000f


	//   ....[147]....
        /*02a4*/ 	.word	0x0500000f


	//   ....[148]....
        /*02a8*/ 	.word	0x0500000f


	//   ....[149]....
        /*02ac*/ 	.word	0x0500000f


	//   ....[150]....
        /*02b0*/ 	.word	0x0500000f


	//   ....[151]....
        /*02b4*/ 	.word	0x0500000f


	//   ....[152]....
        /*02b8*/ 	.word	0x0500000f


	//   ....[153]....
        /*02bc*/ 	.word	0x0500000f


	//   ....[154]....
        /*02c0*/ 	.word	0x0500000f


	//   ....[155]....
        /*02c4*/ 	.word	0x0500000f


	//   ....[156]....
        /*02c8*/ 	.word	0x0500000f


	//   ....[157]....
        /*02cc*/ 	.word	0x0500000f


	//   ....[158]....
        /*02d0*/ 	.word	0x0500000f


	//   ....[159]....
        /*02d4*/ 	.word	0x0500000f


	//   ....[160]....
        /*02d8*/ 	.word	0x0500000f


	//   ....[161]....
        /*02dc*/ 	.word	0x0500000f


	//   ....[162]....
        /*02e0*/ 	.word	0x0500000f


	//   ....[163]....
        /*02e4*/ 	.word	0x0500000f


	//   ....[164]....
        /*02e8*/ 	.word	0x0500000f


	//   ....[165]....
        /*02ec*/ 	.word	0x0500000f


	//   ....[166]....
        /*02f0*/ 	.word	0x0500000f


	//   ....[167]....
        /*02f4*/ 	.word	0x0500000f


	//   ....[168]....
        /*02f8*/ 	.word	0x0500000f


	//   ....[169]....
        /*02fc*/ 	.word	0x0500000f


	//   ....[170]....
        /*0300*/ 	.word	0x0500000f


	//   ....[171]....
        /*0304*/ 	.word	0x0500000f


	//   ....[172]....
        /*0308*/ 	.word	0x0500000f


	//   ....[173]....
        /*030c*/ 	.word	0x0500000f


	//   ....[174]....
        /*0310*/ 	.word	0x0500000f


	//   ....[175]....
        /*0314*/ 	.word	0x0500000f


	//   ....[176]....
        /*0318*/ 	.word	0x0500000f


	//   ....[177]....
        /*031c*/ 	.word	0x0500000f


	//   ....[178]....
        /*0320*/ 	.word	0x0500000f


	//   ....[179]....
        /*0324*/ 	.word	0x0500000f


	//   ....[180]....
        /*0328*/ 	.word	0x0500000f


	//   ....[181]....
        /*032c*/ 	.word	0x0500000f


	//   ....[182]....
        /*0330*/ 	.word	0x0500000f


	//   ....[183]....
        /*0334*/ 	.word	0x0500000f


	//   ....[184]....
        /*0338*/ 	.word	0x0500000f


	//   ....[185]....
        /*033c*/ 	.word	0x0500000f


	//   ....[186]....
        /*0340*/ 	.word	0x0500000f


	//   ....[187]....
        /*0344*/ 	.word	0x0500000f


	//   ....[188]....
        /*0348*/ 	.word	0x0500000f


	//   ....[189]....
        /*034c*/ 	.word	0x0500000f


	//   ....[190]....
        /*0350*/ 	.word	0x0500000f


	//   ....[191]....
        /*0354*/ 	.word	0x0500000f


	//   ....[192]....
        /*0358*/ 	.word	0x0500000f


	//   ....[193]....
        /*035c*/ 	.word	0x0500000f


	//   ....[194]....
        /*0360*/ 	.word	0x0500000f


	//   ....[195]....
        /*0364*/ 	.word	0x0500000f


	//   ....[196]....
        /*0368*/ 	.word	0x0500000f


	//   ....[197]....
        /*036c*/ 	.word	0x0500000f


	//   ....[198]....
        /*0370*/ 	.word	0x0500000f


	//   ....[199]....
        /*0374*/ 	.word	0x0500000f


	//   ....[200]....
        /*0378*/ 	.word	0x0500000f


	//   ....[201]....
        /*037c*/ 	.word	0x0500000f


	//   ....[202]....
        /*0380*/ 	.word	0x0500000f


	//   ....[203]....
        /*0384*/ 	.word	0x0500000f


	//   ....[204]....
        /*0388*/ 	.word	0x0500000f


	//   ....[205]....
        /*038c*/ 	.word	0x0500000f


	//   ....[206]....
        /*0390*/ 	.word	0x0500000f


	//----- nvinfo : EIATTR_COOP_GROUP_INSTR_OFFSETS
	.align		4
.L_1371:
        /*0394*/ 	.byte	0x04, 0x28
        /*0396*/ 	.short	(.L_1373 - .L_1372)


	//   ....[0]....
.L_1372:
        /*0398*/ 	.word	0x00000080


	//   ....[1]....
        /*039c*/ 	.word	0x00000090


	//   ....[2]....
        /*03a0*/ 	.word	0x000002d0


	//   ....[3]....
        /*03a4*/ 	.word	0x00000430


	//   ....[4]....
        /*03a8*/ 	.word	0x00000550


	//   ....[5]....
        /*03ac*/ 	.word	0x000006b0


	//   ....[6]....
        /*03b0*/ 	.word	0x00000f50


	//   ....[7]....
        /*03b4*/ 	.word	0x00002640


	//   ....[8]....
        /*03b8*/ 	.word	0x00002690


	//   ....[9]....
        /*03bc*/ 	.word	0x00002c80


	//   ....[10]....
        /*03c0*/ 	.word	0x00002ce0


	//   ....[11]....
        /*03c4*/ 	.word	0x00004d20


	//   ....[12]....
        /*03c8*/ 	.word	0x00004d50


	//   ....[13]....
        /*03cc*/ 	.word	0x00004d80


	//   ....[14]....
        /*03d0*/ 	.word	0x00004d90


	//   ....[15]....
        /*03d4*/ 	.word	0x00006040


	//   ....[16]....
        /*03d8*/ 	.word	0x00006070


	//   ....[17]....
        /*03dc*/ 	.word	0x00006140


	//   ....[18]....
        /*03e0*/ 	.word	0x00006150


	//   ....[19]....
        /*03e4*/ 	.word	0x00006ee0


	//   ....[20]....
        /*03e8*/ 	.word	0x00006f20


	//   ....[21]....
        /*03ec*/ 	.word	0x00006f60


	//   ....[22]....
        /*03f0*/ 	.word	0x00006fa0


	//   ....[23]....
        /*03f4*/ 	.word	0x00006fc0


	//   ....[24]....
        /*03f8*/ 	.word	0x00006fe0


	//   ....[25]....
        /*03fc*/ 	.word	0x00007320


	//   ....[26]....
        /*0400*/ 	.word	0x00007330


	//   ....[27]....
        /*0404*/ 	.word	0x00007a50


	//   ....[28]....
        /*0408*/ 	.word	0x00008b20


	//   ....[29]....
        /*040c*/ 	.word	0x00008b40


	//   ....[30]....
        /*0410*/ 	.word	0x00008b50


	//   ....[31]....
        /*0414*/ 	.word	0x00008b60


	//   ....[32]....
        /*0418*/ 	.word	0x00008b70


	//   ....[33]....
        /*041c*/ 	.word	0x00008bb0


	//   ....[34]....
        /*0420*/ 	.word	0x00008bf0


	//   ....[35]....
        /*0424*/ 	.word	0x00008c20


	//   ....[36]....
        /*0428*/ 	.word	0x00008c40


	//   ....[37]....
        /*042c*/ 	.word	0x00008ca0


	//   ....[38]....
        /*0430*/ 	.word	0x00008cf0


	//   ....[39]....
        /*0434*/ 	.word	0x00008d20


	//   ....[40]....
        /*0438*/ 	.word	0x00008d50


	//   ....[41]....
        /*043c*/ 	.word	0x00008d80


	//   ....[42]....
        /*0440*/ 	.word	0x00008db0


	//   ....[43]....
        /*0444*/ 	.word	0x00008dd0


	//   ....[44]....
        /*0448*/ 	.word	0x00009570


	//   ....[45]....
        /*044c*/ 	.word	0x00009580


	//   ....[46]....
        /*0450*/ 	.word	0x00009590


	//   ....[47]....
        /*0454*/ 	.word	0x000095d0


	//   ....[48]....
        /*0458*/ 	.word	0x00009620


	//   ....[49]....
        /*045c*/ 	.word	0x00009670


	//   ....[50]....
        /*0460*/ 	.word	0x000096d0


	//   ....[51]....
        /*0464*/ 	.word	0x00009700


	//   ....[52]....
        /*0468*/ 	.word	0x00009730


	//   ....[53]....
        /*046c*/ 	.word	0x000097a0


	//   ....[54]....
        /*0470*/ 	.word	0x000097e0


	//   ....[55]....
        /*0474*/ 	.word	0x00009800


	//   ....[56]....
        /*0478*/ 	.word	0x00009830


	//   ....[57]....
        /*047c*/ 	.word	0x000098a0


	//   ....[58]....
        /*0480*/ 	.word	0x000098b0


	//   ....[59]....
        /*0484*/ 	.word	0x000098e0


	//   ....[60]....
        /*0488*/ 	.word	0x00009930


	//   ....[61]....
        /*048c*/ 	.word	0x000099a0


	//   ....[62]....
        /*0490*/ 	.word	0x000099e0


	//   ....[63]....
        /*0494*/ 	.word	0x00009a00


	//   ....[64]....
        /*0498*/ 	.word	0x00009a30


	//   ....[65]....
        /*049c*/ 	.word	0x00009a40


	//   ....[66]....
        /*04a0*/ 	.word	0x00009a80


	//   ....[67]....
        /*04a4*/ 	.word	0x00009b00


	//   ....[68]....
        /*04a8*/ 	.word	0x0000a210


	//   ....[69]....
        /*04ac*/ 	.word	0x0000a240


	//   ....[70]....
        /*04b0*/ 	.word	0x0000a250


	//   ....[71]....
        /*04b4*/ 	.word	0x0000a290


	//   ....[72]....
        /*04b8*/ 	.word	0x0000a2a0


	//   ....[73]....
        /*04bc*/ 	.word	0x0000a2e0


	//   ....[74]....
        /*04c0*/ 	.word	0x0000a2f0


	//   ....[75]....
        /*04c4*/ 	.word	0x0000a330


	//   ....[76]....
        /*04c8*/ 	.word	0x0000a340


	//   ....[77]....
        /*04cc*/ 	.word	0x0000a380


	//   ....[78]....
        /*04d0*/ 	.word	0x0000a390


	//   ....[79]....
        /*04d4*/ 	.word	0x0000a3d0


	//   ....[80]....
        /*04d8*/ 	.word	0x0000a3e0


	//   ....[81]....
        /*04dc*/ 	.word	0x0000a420


	//   ....[82]....
        /*04e0*/ 	.word	0x0000a430


	//   ....[83]....
        /*04e4*/ 	.word	0x0000a440


	//   ....[84]....
        /*04e8*/ 	.word	0x0000a6a0


	//   ....[85]....
        /*04ec*/ 	.word	0x0000a6d0


	//   ....[86]....
        /*04f0*/ 	.word	0x0000a6e0


	//   ....[87]....
        /*04f4*/ 	.word	0x0000a6f0


	//   ....[88]....
        /*04f8*/ 	.word	0x0000a700


	//   ....[89]....
        /*04fc*/ 	.word	0x0000a710


	//   ....[90]....
        /*0500*/ 	.word	0x0000a730


	//   ....[91]....
        /*0504*/ 	.word	0x0000a780


	//   ....[92]....
        /*0508*/ 	.word	0x0000a7a0


	//   ....[93]....
        /*050c*/ 	.word	0x0000a7e0


	//   ....[94]....
        /*0510*/ 	.word	0x0000a800


	//   ....[95]....
        /*0514*/ 	.word	0x0000a840


	//   ....[96]....
        /*0518*/ 	.word	0x0000a860


	//   ....[97]....
        /*051c*/ 	.word	0x0000a8a0


	//   ....[98]....
        /*0520*/ 	.word	0x0000a8c0


	//   ....[99]....
        /*0524*/ 	.word	0x0000a8f0


	//   ....[100]....
        /*0528*/ 	.word	0x0000ade0


	//   ....[101]....
        /*052c*/ 	.word	0x0000ae10


	//   ....[102]....
        /*0530*/ 	.word	0x0000ae40


	//   ....[103]....
        /*0534*/ 	.word	0x0000ae70


	//   ....[104]....
        /*0538*/ 	.word	0x0000ae80


	//   ....[105]....
        /*053c*/ 	.word	0x0000ae90


	//   ....[106]....
        /*0540*/ 	.word	0x0000aeb0


	//   ....[107]....
        /*0544*/ 	.word	0x0000aed0


	//   ....[108]....
        /*0548*/ 	.word	0x0000aef0


	//   ....[109]....
        /*054c*/ 	.word	0x0000af20


	//   ....[110]....
        /*0550*/ 	.word	0x0000af40


	//   ....[111]....
        /*0554*/ 	.word	0x0000af60


	//   ....[112]....
        /*0558*/ 	.word	0x0000af80


	//   ....[113]....
        /*055c*/ 	.word	0x0000afb0


	//   ....[114]....
        /*0560*/ 	.word	0x0000aff0


	//   ....[115]....
        /*0564*/ 	.word	0x0000b040


	//   ....[116]....
        /*0568*/ 	.word	0x0000b350


	//   ....[117]....
        /*056c*/ 	.word	0x0000b7f0


	//   ....[118]....
        /*0570*/ 	.word	0x0000b8e0


	//   ....[119]....
        /*0574*/ 	.word	0x0000b980


	//   ....[120]....
        /*0578*/ 	.word	0x0000ba00


	//   ....[121]....
        /*057c*/ 	.word	0x0000bac0


	//   ....[122]....
        /*0580*/ 	.word	0x0000bb20


	//   ....[123]....
        /*0584*/ 	.word	0x0000bbc0


	//   ....[124]....
        /*0588*/ 	.word	0x0000bc20


	//   ....[125]....
        /*058c*/ 	.word	0x0000bd10


	//   ....[126]....
        /*0590*/ 	.word	0x0000bd80


	//   ....[127]....
        /*0594*/ 	.word	0x0000be20


	//   ....[128]....
        /*0598*/ 	.word	0x0000be80


	//   ....[129]....
        /*059c*/ 	.word	0x0000bf50


	//   ....[130]....
        /*05a0*/ 	.word	0x0000bfb0


	//   ....[131]....
        /*05a4*/ 	.word	0x0000c060


	//   ....[132]....
        /*05a8*/ 	.word	0x0000c0c0


	//   ....[133]....
        /*05ac*/ 	.word	0x0000c180


	//   ....[134]....
        /*05b0*/ 	.word	0x0000c210


	//   ....[135]....
        /*05b4*/ 	.word	0x0000c260


	//   ....[136]....
        /*05b8*/ 	.word	0x0000c330


	//   ....[137]....
        /*05bc*/ 	.word	0x0000c3f0


	//   ....[138]....
        /*05c0*/ 	.word	0x0000c450


	//   ....[139]....
        /*05c4*/ 	.word	0x0000c510


	//   ....[140]....
        /*05c8*/ 	.word	0x0000c580


	//   ....[141]....
        /*05cc*/ 	.word	0x0000c660


	//   ....[142]....
        /*05d0*/ 	.word	0x0000c6c0


	//   ....[143]....
        /*05d4*/ 	.word	0x0000c780


	//   ....[144]....
        /*05d8*/ 	.word	0x0000c7f0


	//   ....[145]....
        /*05dc*/ 	.word	0x0000c8d0


	//   ....[146]....
        /*05e0*/ 	.word	0x0000c930


	//   ....[147]....
        /*05e4*/ 	.word	0x0000c9f0


	//   ....[148]....
        /*05e8*/ 	.word	0x0000ca60


	//   ....[149]....
        /*05ec*/ 	.word	0x0000cb20


	//   ....[150]....
        /*05f0*/ 	.word	0x0000cba0


	//   ....[151]....
        /*05f4*/ 	.word	0x0000cc60


	//   ....[152]....
        /*05f8*/ 	.word	0x0000ccc0


	//   ....[153]....
        /*05fc*/ 	.word	0x0000cd90


	//   ....[154]....
        /*0600*/ 	.word	0x0000cdf0


	//   ....[155]....
        /*0604*/ 	.word	0x0000ceb0


	//   ....[156]....
        /*0608*/ 	.word	0x0000cf30


	//   ....[157]....
        /*060c*/ 	.word	0x0000cfe0


	//   ....[158]....
        /*0610*/ 	.word	0x0000d120


	//   ....[159]....
        /*0614*/ 	.word	0x0000d1c0


	//   ....[160]....
        /*0618*/ 	.word	0x0000d260


	//   ....[161]....
        /*061c*/ 	.word	0x0000d2f0


	//   ....[162]....
        /*0620*/ 	.word	0x0000d390


	//   ....[163]....
        /*0624*/ 	.word	0x0000d420


	//   ....[164]....
        /*0628*/ 	.word	0x0000d4c0


	//   ....[165]....
        /*062c*/ 	.word	0x0000d550


	//   ....[166]....
        /*0630*/ 	.word	0x0000d5f0


	//   ....[167]....
        /*0634*/ 	.word	0x0000d680


	//   ....[168]....
        /*0638*/ 	.word	0x0000d720


	//   ....[169]....
        /*063c*/ 	.word	0x0000d7b0


	//   ....[170]....
        /*0640*/ 	.word	0x0000d850


	//   ....[171]....
        /*0644*/ 	.word	0x0000d8e0


	//   ....[172]....
        /*0648*/ 	.word	0x0000d980


	//   ....[173]....
        /*064c*/ 	.word	0x0000da10


	//   ....[174]....
        /*0650*/ 	.word	0x0000daf0


	//   ....[175]....
        /*0654*/ 	.word	0x0000dba0


	//   ....[176]....
        /*0658*/ 	.word	0x0000dc00


	//   ....[177]....
        /*065c*/ 	.word	0x0000dcb0


	//   ....[178]....
        /*0660*/ 	.word	0x0000dd40


	//   ....[179]....
        /*0664*/ 	.word	0x0000dde0


	//   ....[180]....
        /*0668*/ 	.word	0x0000de60


	//   ....[181]....
        /*066c*/ 	.word	0x0000df00


	//   ....[182]....
        /*0670*/ 	.word	0x0000df90


	//   ....[183]....
        /*0674*/ 	.word	0x0000e030


	//   ....[184]....
        /*0678*/ 	.word	0x0000e0b0


	//   ....[185]....
        /*067c*/ 	.word	0x0000e150


	//   ....[186]....
        /*0680*/ 	.word	0x0000e1e0


	//   ....[187]....
        /*0684*/ 	.word	0x0000e280


	//   ....[188]....
        /*0688*/ 	.word	0x0000e300


	//   ....[189]....
        /*068c*/ 	.word	0x0000e390


	//   ....[190]....
        /*0690*/ 	.word	0x0000e470


	//   ....[191]....
        /*0694*/ 	.word	0x0000e510


	//   ....[192]....
        /*0698*/ 	.word	0x0000e5b0


	//   ....[193]....
        /*069c*/ 	.word	0x0000e660


	//   ....[194]....
        /*06a0*/ 	.word	0x0000e6c0


	//   ....[195]....
        /*06a4*/ 	.word	0x0000e780


	//   ....[196]....
        /*06a8*/ 	.word	0x0000e7e0


	//   ....[197]....
        /*06ac*/ 	.word	0x0000e8a0


	//   ....[198]....
        /*06b0*/ 	.word	0x0000e900


	//   ....[199]....
        /*06b4*/ 	.word	0x0000e9c0


	//   ....[200]....
        /*06b8*/ 	.word	0x0000ea20


	//   ....[201]....
        /*06bc*/ 	.word	0x0000eae0


	//   ....[202]....
        /*06c0*/ 	.word	0x0000eb40


	//   ....[203]....
        /*06c4*/ 	.word	0x0000ec00


	//   ....[204]....
        /*06c8*/ 	.word	0x0000ec60


	//   ....[205]....
        /*06cc*/ 	.word	0x0000ed10


	//   ....[206]....
        /*06d0*/ 	.word	0x0000ee20


	//----- nvinfo : EIATTR_REG_RECONFIG
	.align		4
.L_1373:
        /*06d4*/ 	.byte	0x01, 0x54
	.zero		2


	//----- nvinfo : EIATTR_SYSCALL_OFFSETS
	.align		4
        /*06d8*/ 	.byte	0x04, 0x46
        /*06da*/ 	.short	(.L_1375 - .L_1374)


	//   ....[0]....
.L_1374:
        /*06dc*/ 	.word	0x00001110


	//   ....[1]....
        /*06e0*/ 	.word	0x00008180


	//   ....[2]....
        /*06e4*/ 	.word	0x000082c0


	//   ....[3]....
        /*06e8*/ 	.word	0x000083b0


	//   ....[4]....
        /*06ec*/ 	.word	0x00009130


	//----- nvinfo : EIATTR_MBARRIER_INSTR_OFFSETS
	.align		4
.L_1375:
        /*06f0*/ 	.byte	0x04, 0x39
        /*06f2*/ 	.short	(.L_1377 - .L_1376)


	//   ....[0]....
.L_1376:
        /*06f4*/ 	.word	0x00000180
        /*06f8*/ 	.word	0x000000ff
        /*06fc*/ 	.word	0x00016800
        /*0700*/ 	.short	0x0100
        /*0702*/ 	.byte	0x08
	.zero		1


	//   ....[1]....
        /*0704*/ 	.word	0x00000190
        /*0708*/ 	.word	0x000000ff
        /*070c*/ 	.word	0x00016820
        /*0710*/ 	.short	0x0100
        /*0712*/ 	.byte	0x08
	.zero		1


	//   ....[2]....
        /*0714*/ 	.word	0x00000280
        /*0718*/ 	.word	0x000000ff
        /*071c*/ 	.word	0x00016830
        /*0720*/ 	.short	0x0100
        /*0722*/ 	.byte	0x08
	.zero		1


	//   ....[3]....
        /*0724*/ 	.word	0x00000290
        /*0728*/ 	.word	0x000000ff
        /*072c*/ 	.word	0x00016840
        /*0730*/ 	.short	0x0100
        /*0732*/ 	.byte	0x08
	.zero		1


	//   ....[4]....
        /*0734*/ 	.word	0x000002a0
        /*0738*/ 	.word	0x000000ff
        /*073c*/ 	.word	0x00016838
        /*0740*/ 	.short	0x0100
        /*0742*/ 	.byte	0x08
	.zero		1


	//   ....[5]....
        /*0744*/ 	.word	0x000002b0
        /*0748*/ 	.word	0x000000ff
        /*074c*/ 	.word	0x00016848
        /*0750*/ 	.short	0x0100
        /*0752*/ 	.byte	0x08
	.zero		1


	//   ....[6]....
        /*0754*/ 	.word	0x000003e0
        /*0758*/ 	.word	0x000000ff
        /*075c*/ 	.word	0x00016850
        /*0760*/ 	.short	0x0100
        /*0762*/ 	.byte	0x08
	.zero		1


	//   ....[7]....
        /*0764*/ 	.word	0x000003f0
        /*0768*/ 	.word	0x000000ff
        /*076c*/ 	.word	0x00016860
        /*0770*/ 	.short	0x0100
        /*0772*/ 	.byte	0x08
	.zero		1


	//   ....[8]....
        /*0774*/ 	.word	0x00000400
        /*0778*/ 	.word	0x000000ff
        /*077c*/ 	.word	0x00016858
        /*0780*/ 	.short	0x0100
        /*0782*/ 	.byte	0x08
	.zero		1


	//   ....[9]....
        /*0784*/ 	.word	0x00000410
        /*0788*/ 	.word	0x000000ff
        /*078c*/ 	.word	0x00016868
        /*0790*/ 	.short	0x0100
        /*0792*/ 	.byte	0x08
	.zero		1


	//   ....[10]....
        /*0794*/ 	.word	0x00000500
        /*0798*/ 	.word	0x000000ff
        /*079c*/ 	.word	0x00016870
        /*07a0*/ 	.short	0x0100
        /*07a2*/ 	.byte	0x06
	.zero		1


	//   ....[11]....
        /*07a4*/ 	.word	0x00000510
        /*07a8*/ 	.word	0x000000ff
        /*07ac*/ 	.word	0x00016880
        /*07b0*/ 	.short	0x0100
        /*07b2*/ 	.byte	0x06
	.zero		1


	//   ....[12]....
        /*07b4*/ 	.word	0x00000520
        /*07b8*/ 	.word	0x000000ff
        /*07bc*/ 	.word	0x00016878
        /*07c0*/ 	.short	0x0100
        /*07c2*/ 	.byte	0x06
	.zero		1


	//   ....[13]....
        /*07c4*/ 	.word	0x00000530
        /*07c8*/ 	.word	0x000000ff
        /*07cc*/ 	.word	0x00016888
        /*07d0*/ 	.short	0x0100
        /*07d2*/ 	.byte	0x06
	.zero		1


	//   ....[14]....
        /*07d4*/ 	.word	0x00000660
        /*07d8*/ 	.word	0x000000ff
        /*07dc*/ 	.word	0x00016890
        /*07e0*/ 	.short	0x0100
        /*07e2*/ 	.byte	0x08
	.zero		1


	//   ....[15]....
        /*07e4*/ 	.word	0x00000670
        /*07e8*/ 	.word	0x000000ff
        /*07ec*/ 	.word	0x000168a0
        /*07f0*/ 	.short	0x0100
        /*07f2*/ 	.byte	0x08
	.zero		1


	//   ....[16]....
        /*07f4*/ 	.word	0x00000680
        /*07f8*/ 	.word	0x000000ff
        /*07fc*/ 	.word	0x00016898
        /*0800*/ 	.short	0x0100
        /*0802*/ 	.byte	0x08
	.zero		1


	//   ....[17]....
        /*0804*/ 	.word	0x00000690
        /*0808*/ 	.word	0x000000ff
        /*080c*/ 	.word	0x000168a8
        /*0810*/ 	.short	0x0100
        /*0812*/ 	.byte	0x08
	.zero		1


	//   ....[18]....
        /*0814*/ 	.word	0x000007d0
        /*0818*/ 	.word	0x000000ff
        /*081c*/ 	.word	0x000168b0
        /*0820*/ 	.short	0x0100
        /*0822*/ 	.byte	0x08
	.zero		1


	//   ....[19]....
        /*0824*/ 	.word	0x000007e0
        /*0828*/ 	.word	0x000000ff
        /*082c*/ 	.word	0x000168c0
        /*0830*/ 	.short	0x0100
        /*0832*/ 	.byte	0x08
	.zero		1


	//   ....[20]....
        /*0834*/ 	.word	0x000007f0
        /*0838*/ 	.word	0x000000ff
        /*083c*/ 	.word	0x000168b8
        /*0840*/ 	.short	0x0100
        /*0842*/ 	.byte	0x08
	.zero		1


	//   ....[21]....
        /*0844*/ 	.word	0x00000800
        /*0848*/ 	.word	0x000000ff
        /*084c*/ 	.word	0x000168c8
        /*0850*/ 	.short	0x0100
        /*0852*/ 	.byte	0x08
	.zero		1


	//   ....[22]....
        /*0854*/ 	.word	0x00001130
        /*0858*/ 	.word	0x000000ff
        /*085c*/ 	.word	0x00016800
        /*0860*/ 	.short	0x010a
        /*0862*/ 	.byte	0x28
	.zero		1


	//   ....[23]....
        /*0864*/ 	.word	0x000011a0
        /*0868*/ 	.word	0x000000ff
        /*086c*/ 	.word	0x00016830
        /*0870*/ 	.short	0x010a
        /*0872*/ 	.byte	0x28
	.zero		1


	//   ....[24]....
        /*0874*/ 	.word	0x00001200
        /*0878*/ 	.word	0x000000ff
        /*087c*/ 	.word	0x00016830
        /*0880*/ 	.short	0x010a
        /*0882*/ 	.byte	0x28
	.zero		1


	//   ....[25]....
        /*0884*/ 	.word	0x00001d00
        /*0888*/ 	.word	0x000000ff
        /*088c*/ 	.word	0x00000000
        /*0890*/ 	.short	0x0101
        /*0892*/ 	.byte	0x04
	.zero		1


	//   ....[26]....
        /*0894*/ 	.word	0x00003ad0
        /*0898*/ 	.word	0x000000ff
        /*089c*/ 	.word	0x00016830
        /*08a0*/ 	.short	0x010a
        /*08a2*/ 	.byte	0x0a
	.zero		1


	//   ....[27]....
        /*08a4*/ 	.word	0x00003b10
        /*08a8*/ 	.word	0x000000ff
        /*08ac*/ 	.word	0x00016830
        /*08b0*/ 	.short	0x010a
        /*08b2*/ 	.byte	0x0a
	.zero		1


	//   ....[28]....
        /*08b4*/ 	.word	0x00003d50
        /*08b8*/ 	.word	0x000000ff
        /*08bc*/ 	.word	0x00016850
        /*08c0*/ 	.short	0x010a
        /*08c2*/ 	.byte	0x0a
	.zero		1


	//   ....[29]....
        /*08c4*/ 	.word	0x00003d90
        /*08c8*/ 	.word	0x000000ff
        /*08cc*/ 	.word	0x00016850
        /*08d0*/ 	.short	0x010a
        /*08d2*/ 	.byte	0x0a
	.zero		1


	//   ....[30]....
        /*08d4*/ 	.word	0x000046c0
        /*08d8*/ 	.word	0x000000ff
        /*08dc*/ 	.word	0x00000000
        /*08e0*/ 	.short	0x0101
        /*08e2*/ 	.byte	0x06
	.zero		1


	//   ....[31]....
        /*08e4*/ 	.word	0x00005b80
        /*08e8*/ 	.word	0x000000ff
        /*08ec*/ 	.word	0x00000000
        /*08f0*/ 	.short	0x0101
        /*08f2*/ 	.byte	0x05
	.zero		1


	//   ....[32]....
        /*08f4*/ 	.word	0x00005fa0
        /*08f8*/ 	.word	0x000000ff
        /*08fc*/ 	.word	0x00016850
        /*0900*/ 	.short	0x010a
        /*0902*/ 	.byte	0x05
	.zero		1


	//   ....[33]....
        /*0904*/ 	.word	0x00005fe0
        /*0908*/ 	.word	0x000000ff
        /*090c*/ 	.word	0x00016850
        /*0910*/ 	.short	0x010a
        /*0912*/ 	.byte	0x05
	.zero		1


	//   ....[34]....
        /*0914*/ 	.word	0x000065b0
        /*0918*/ 	.word	0x000000ff
        /*091c*/ 	.word	0x00000000
        /*0920*/ 	.short	0x0101
        /*0922*/ 	.byte	0x04
	.zero		1


	//   ....[35]....
        /*0924*/ 	.word	0x00006fd0
        /*0928*/ 	.word	0x000000ff
        /*092c*/ 	.word	0x00000000
        /*0930*/ 	.short	0x0101
        /*0932*/ 	.byte	0x04
	.zero		1


	//   ....[36]....
        /*0934*/ 	.word	0x00008820
        /*0938*/ 	.word	0x000000ff
        /*093c*/ 	.word	0x00016840
        /*0940*/ 	.short	0x010a
        /*0942*/ 	.byte	0x2d
	.zero		1


	//   ....[37]....
        /*0944*/ 	.word	0x00008ed0
        /*0948*/ 	.word	0x000000ff
        /*094c*/ 	.word	0x00016830
        /*0950*/ 	.short	0x0107
        /*0952*/ 	.byte	0x2d
	.zero		1


	//   ....[38]....
        /*0954*/ 	.word	0x00008f60
        /*0958*/ 	.word	0x000000ff
        /*095c*/ 	.word	0x00016830
        /*0960*/ 	.short	0x0101
        /*0962*/ 	.byte	0x2d
	.zero		1


	//   ....[39]....
        /*0964*/ 	.word	0x00009bf0
        /*0968*/ 	.word	0x000000ff
        /*096c*/ 	.word	0x00016800
        /*0970*/ 	.short	0x0107
        /*0972*/ 	.byte	0x2d
	.zero		1


	//   ....[40]....
        /*0974*/ 	.word	0x00009c30
        /*0978*/ 	.word	0x000000ff
        /*097c*/ 	.word	0x00016800
        /*0980*/ 	.short	0x0101
        /*0982*/ 	.byte	0x2d
	.zero		1


	//   ....[41]....
        /*0984*/ 	.word	0x00009c40
        /*0988*/ 	.word	0x000000ff
        /*098c*/ 	.word	0x00016820
        /*0990*/ 	.short	0x010a
        /*0992*/ 	.byte	0x2d
	.zero		1


	//   ....[42]....
        /*0994*/ 	.word	0x0000a020
        /*0998*/ 	.word	0x00000007
        /*099c*/ 	.word	0x00016840
        /*09a0*/ 	.short	0x010a
        /*09a2*/ 	.byte	0x3f
	.zero		1


	//   ....[43]....
        /*09a4*/ 	.word	0x0000a500
        /*09a8*/ 	.word	0x00000007
        /*09ac*/ 	.word	0x00016830
        /*09b0*/ 	.short	0x0107
        /*09b2*/ 	.byte	0x3f
	.zero		1


	//   ....[44]....
        /*09b4*/ 	.word	0x0000a5d0
        /*09b8*/ 	.word	0x00000007
        /*09bc*/ 	.word	0x00016830
        /*09c0*/ 	.short	0x0101
        /*09c2*/ 	.byte	0x3f
	.zero		1


	//   ....[45]....
        /*09c4*/ 	.word	0x0000a630
        /*09c8*/ 	.word	0x00000007
        /*09cc*/ 	.word	0x00016860
        /*09d0*/ 	.short	0x010a
        /*09d2*/ 	.byte	0x3f
	.zero		1


	//   ....[46]....
        /*09d4*/ 	.word	0x0000aa20
        /*09d8*/ 	.word	0x00000007
        /*09dc*/ 	.word	0x00016850
        /*09e0*/ 	.short	0x0107
        /*09e2*/ 	.byte	0x3f
	.zero		1


	//   ....[47]....
        /*09e4*/ 	.word	0x0000abb0
        /*09e8*/ 	.word	0x00000007
        /*09ec*/ 	.word	0x00016850
        /*09f0*/ 	.short	0x0101
        /*09f2*/ 	.byte	0x3f
	.zero		1


	//   ....[48]....
        /*09f4*/ 	.word	0x0000ad50
        /*09f8*/ 	.word	0x00000000
        /*09fc*/ 	.word	0x00016860
        /*0a00*/ 	.short	0x010a
        /*0a02*/ 	.byte	0x3f
	.zero		1


	//   ....[49]....
        /*0a04*/ 	.word	0x0000b170
        /*0a08*/ 	.word	0x00000000
        /*0a0c*/ 	.word	0x00016850
        /*0a10*/ 	.short	0x0107
        /*0a12*/ 	.byte	0x3f
	.zero		1


	//   ....[50]....
        /*0a14*/ 	.word	0x0000b250
        /*0a18*/ 	.word	0x00000000
        /*0a1c*/ 	.word	0x00016850
        /*0a20*/ 	.short	0x0101
        /*0a22*/ 	.byte	0x3f
	.zero		1


	//   ....[51]....
        /*0a24*/ 	.word	0x0000b2e0
        /*0a28*/ 	.word	0x00000007
        /*0a2c*/ 	.word	0x00016820
        /*0a30*/ 	.short	0x010a
        /*0a32*/ 	.byte	0x3f
	.zero		1


	//   ....[52]....
        /*0a34*/ 	.word	0x0000b440
        /*0a38*/ 	.word	0x00000005
        /*0a3c*/ 	.word	0x00016840
        /*0a40*/ 	.short	0x010a
        /*0a42*/ 	.byte	0x3f
	.zero		1


	//   ....[53]....
        /*0a44*/ 	.word	0x0000b4e0
        /*0a48*/ 	.word	0x00000003
        /*0a4c*/ 	.word	0x00016840
        /*0a50*/ 	.short	0x010a
        /*0a52*/ 	.byte	0x3f
	.zero		1


	//   ....[54]....
        /*0a54*/ 	.word	0x0000b520
        /*0a58*/ 	.word	0x00000005
        /*0a5c*/ 	.word	0x00016860
        /*0a60*/ 	.short	0x010a
        /*0a62*/ 	.byte	0x3f
	.zero		1


	//   ....[55]....
        /*0a64*/ 	.word	0x0000b560
        /*0a68*/ 	.word	0x00000003
        /*0a6c*/ 	.word	0x00016860
        /*0a70*/ 	.short	0x010a
        /*0a72*/ 	.byte	0x3f
	.zero		1


	//   ....[56]....
        /*0a74*/ 	.word	0x0000b5d0
        /*0a78*/ 	.word	0x00000003
        /*0a7c*/ 	.word	0x00016800
        /*0a80*/ 	.short	0x010a
        /*0a82*/ 	.byte	0x3f
	.zero		1


	//   ....[57]....
        /*0a84*/ 	.word	0x0000b630
        /*0a88*/ 	.word	0x00000003
        /*0a8c*/ 	.word	0x00016830
        /*0a90*/ 	.short	0x010a
        /*0a92*/ 	.byte	0x3f
	.zero		1


	//   ....[58]....
        /*0a94*/ 	.word	0x0000b690
        /*0a98*/ 	.word	0x00000009
        /*0a9c*/ 	.word	0x00016830
        /*0aa0*/ 	.short	0x010a
        /*0aa2*/ 	.byte	0x3f
	.zero		1


	//   ....[59]....
        /*0aa4*/ 	.word	0x0000b6f0
        /*0aa8*/ 	.word	0x00000009
        /*0aac*/ 	.word	0x00016850
        /*0ab0*/ 	.short	0x010a
        /*0ab2*/ 	.byte	0x3f
	.zero		1


	//   ....[60]....
        /*0ab4*/ 	.word	0x0000b750
        /*0ab8*/ 	.word	0x00000003
        /*0abc*/ 	.word	0x00016850
        /*0ac0*/ 	.short	0x010a
        /*0ac2*/ 	.byte	0x3f
	.zero		1


	//   ....[61]....
        /*0ac4*/ 	.word	0x0000b830
        /*0ac8*/ 	.word	0x00000002
        /*0acc*/ 	.word	0x00016840
        /*0ad0*/ 	.short	0x010a
        /*0ad2*/ 	.byte	0x3f
	.zero		1


	//   ....[62]....
        /*0ad4*/ 	.word	0x0000d020
        /*0ad8*/ 	.word	0x00000003
        /*0adc*/ 	.word	0x00016820
        /*0ae0*/ 	.short	0x010a
        /*0ae2*/ 	.byte	0x3f
	.zero		1


	//   ....[63]....
        /*0ae4*/ 	.word	0x0000d070
        /*0ae8*/ 	.word	0x00000007
        /*0aec*/ 	.word	0x00016840
        /*0af0*/ 	.short	0x010a
        /*0af2*/ 	.byte	0x3f
	.zero		1


	//   ....[64]....
        /*0af4*/ 	.word	0x0000da40
        /*0af8*/ 	.word	0x00000007
        /*0afc*/ 	.word	0x00016860
        /*0b00*/ 	.short	0x010a
        /*0b02*/ 	.byte	0x3f
	.zero		1


	//   ....[65]....
        /*0b04*/ 	.word	0x0000e3c0
        /*0b08*/ 	.word	0x00000000
        /*0b0c*/ 	.word	0x00016860
        /*0b10*/ 	.short	0x010a
        /*0b12*/ 	.byte	0x3f
	.zero		1


	//   ....[66]....
        /*0b14*/ 	.word	0x0000ed40
        /*0b18*/ 	.word	0x00000007
        /*0b1c*/ 	.word	0x00016820
        /*0b20*/ 	.short	0x010a
        /*0b22*/ 	.byte	0x3f
	.zero		1


	//   ....[67]....
        /*0b24*/ 	.word	0x0000eee0
        /*0b28*/ 	.word	0x00000005
        /*0b2c*/ 	.word	0x00016840
        /*0b30*/ 	.short	0x010a
        /*0b32*/ 	.byte	0x3f
	.zero		1


	//   ....[68]....
        /*0b34*/ 	.word	0x0000ef30
        /*0b38*/ 	.word	0x00000003
        /*0b3c*/ 	.word	0x00016840
        /*0b40*/ 	.short	0x010a
        /*0b42*/ 	.byte	0x3f
	.zero		1


	//   ....[69]....
        /*0b44*/ 	.word	0x0000ef80
        /*0b48*/ 	.word	0x00000005
        /*0b4c*/ 	.word	0x00016860
        /*0b50*/ 	.short	0x010a
        /*0b52*/ 	.byte	0x3f
	.zero		1


	//----- nvinfo : EIATTR_NUM_MBARRIERS
	.align		4
.L_1377:
        /*0b54*/ 	.byte	0x03, 0x38
        /*0b56*/ 	.short	0x0016


	//----- nvinfo : EIATTR_EXIT_INSTR_OFFSETS
	.align		4
        /*0b58*/ 	.byte	0x04, 0x1c
        /*0b5a*/ 	.short	(.L_1379 - .L_1378)


	//   ....[0]....
.L_1378:
        /*0b5c*/ 	.word	0x0000b5b0


	//----- nvinfo : EIATTR_MAX_THREADS
	.align		4
.L_1379:
        /*0b60*/ 	.byte	0x04, 0x05
        /*0b62*/ 	.short	(.L_1381 - .L_1380)
.L_1380:
        /*0b64*/ 	.word	0x00000200
        /*0b68*/ 	.word	0x00000001
        /*0b6c*/ 	.word	0x00000001


	//----- nvinfo : EIATTR_CRS_STACK_SIZE
	.align		4
.L_1381:
        /*0b70*/ 	.byte	0x04, 0x1e
        /*0b72*/ 	.short	(.L_1383 - .L_1382)
.L_1382:
        /*0b74*/ 	.word	0x00000000


	//----- nvinfo : EIATTR_CBANK_PARAM_SIZE
	.align		4
.L_1383:
        /*0b78*/ 	.byte	0x03, 0x19
        /*0b7a*/ 	.short	0x0a70


	//----- nvinfo : EIATTR_PARAM_CBANK
	.align		4
        /*0b7c*/ 	.byte	0x04, 0x0a
        /*0b7e*/ 	.short	(.L_1385 - .L_1384)
	.align		4
.L_1384:
        /*0b80*/ 	.word	index@(.nv.constant0._ZN7cutlass13device_kernelIN5flash11enable_sm90INS1_16FlashAttnFwdSm90INS1_25CollectiveMainloopFwdSm90ILi2EN4cute5tupleIJNS5_1CILi1EEES8_S8_EEENS6_IJNS7_ILi192EEENS7_ILi128EEENS7_ILi64EEEEEELi64ENS_6half_tEfNS_4arch4Sm90ELb0ELb0ELb1ELb0ELb1ELb0ELb0ELb1ELb1ELb1ELb1ELb0EEENS1_21CollectiveEpilogueFwdINS6_IJSA_SC_SB_EEES9_SE_SG_Li384ELb0ELb1ELb1ELb0EEENS1_19SingleTileSchedulerILb0ELb1ELb1ELi192EEEEEEEEEvNT_6ParamsE)
        /*0b84*/ 	.short	0x0210
        /*0b86*/ 	.short	0x0a70


	//----- nvinfo : EIATTR_SW_WAR
	.align		4
.L_1385:
        /*0b88*/ 	.byte	0x04, 0x36
        /*0b8a*/ 	.short	(.L_1387 - .L_1386)
.L_1386:
        /*0b8c*/ 	.word	0x00000008
.L_1387:


//--------------------- .nv.info._ZN7cutlass13device_kernelIN5flash11enable_sm90INS1_16FlashAttnFwdSm90INS1_25CollectiveMainloopFwdSm90ILi2EN4cute5tupleIJNS5_1CILi1EEES8_S8_EEENS6_IJNS7_ILi192EEENS7_ILi128EEENS7_ILi64EEEEEELi64ENS_6half_tEfNS_4arch4Sm90ELb0ELb0ELb1ELb1ELb1ELb0ELb0ELb1ELb1ELb1ELb1ELb0EEENS1_21CollectiveEpilogueFwdINS6_IJSA_SC_SB_EEES9_SE_SG_Li384ELb1ELb1ELb1ELb0EEENS1_36VarlenDynamicPersistentTileSchedulerILi192ELi128ELi384ELi128ELb1ELb1ELb1ELb0ELb1ELb1EEEEEEEEEvNT_6ParamsE --------------------------
	.section	.nv.info._ZN7cutlass13device_kernelIN5flash11enable_sm90INS1_16FlashAttnFwdSm90INS1_25CollectiveMainloopFwdSm90ILi2EN4cute5tupleIJNS5_1CILi1EEES8_S8_EEENS6_IJNS7_ILi192EEENS7_ILi128EEENS7_ILi64EEEEEELi64ENS_6half_tEfNS_4arch4Sm90ELb0ELb0ELb1ELb1ELb1ELb0ELb0ELb1ELb1ELb1ELb1ELb0EEENS1_21CollectiveEpilogueFwdINS6_IJSA_SC_SB_EEES9_SE_SG_Li384ELb1ELb1ELb1ELb0EEENS1_36VarlenDynamicPersistentTileSchedulerILi192ELi128ELi384ELi128ELb1ELb1ELb1ELb0ELb1ELb1EEEEEEEEEvNT_6ParamsE,"",@"SHT_CUDA_INFO"
	.sectionflags	@""
	.align	4


	//----- nvinfo : EIATTR_CUDA_API_VERSION
	.align		4
        /*0000*/ 	.byte	0x04, 0x37
        /*0002*/ 	.short	(.L_1389 - .L_1388)
.L_1388:
        /*0004*/ 	.word	0x00000082


	//----- nvinfo : EIATTR_KPARAM_INFO
	.align		4
.L_1389:
        /*0008*/ 	.byte	0x04, 0x17
        /*000a*/ 	.short	(.L_1391 - .L_1390)
.L_1390:
        /*000c*/ 	.word	0x00000000
        /*0010*/ 	.short	0x0000
        /*0012*/ 	.short	0x0070
        /*0014*/ 	.byte	0x00, 0xf0, 0x01, 0x2a


	//----- nvinfo : EIATTR_SPARSE_MMA_MASK
	.align		4
.L_1391:
        /*0018*/ 	.byte	0x03, 0x50
        /*001a*/ 	.short	0x0000


	//----- nvinfo : EIATTR_MAXREG_COUNT
	.align		4
        /*001c*/ 	.byte	0x03, 0x1b
        /*001e*/ 	.short	0x0080


	//----- nvinfo : EIATTR_NUM_BARRIERS
	.align		4
        /*0020*/ 	.byte	0x02, 0x4c
        /*0022*/ 	.byte	0x10
	.zero		1


	//----- nvinfo : EIATTR_EXTERNS
	.align		4
        /*0024*/ 	.byte	0x04, 0x0f
        /*0026*/ 	.short	(.L_1393 - .L_1392)


	//   ....[0]....
	.align		4
.L_1392:
        /*0028*/ 	.word	index@(__assertfail)


	//----- nvinfo : EIATTR_ANNOTATIONS
	.align		4
.L_1393:
        /*002c*/ 	.byte	0x04, 0x55
        /*002e*/ 	.short	(.L_1395 - .L_1394)


	//   ....[0]....
.L_1394:
        /* <DEDUP_REMOVED lines=47> */


	//----- nvinfo : EIATTR_MERCURY_ISA_VERSION
	.align		4
.L_1395:
        /*0310*/ 	.byte	0x03, 0x5f
        /*0312*/ 	.short	0x0101


	//----- nvinfo : EIATTR_UNUSED_LOAD_BYTE_OFFSET
	.align		4
        /*0314*/ 	.byte	0x04, 0x44
        /*0316*/ 	.short	(.L_1397 - .L_1396)


	//   ....[0]....
.L_1396:
        /*0318*/ 	.word	0x00000960
        /*031c*/ 	.word	0x0000fff0


	//   ....[1]....
        /*0320*/ 	.word	0x00006ea0
        /*0324*/ 	.word	0x0000fff0


	//----- nvinfo : EIATTR_INT_WARP_WIDE_INSTR_OFFSETS
	.align		4
.L_1397:
        /*0328*/ 	.byte	0x04, 0x31
        /*032a*/ 	.short	(.L_1399 - .L_1398)


	//   ....[0]....
.L_1398:
        /*032c*/ 	.word	0x000000c0


	//   ....[1]....
        /*0330*/ 	.word	0x000000d0


	//   ....[2]....
        /*0334*/ 	.word	0x00000170


	//   ....[3]....
        /*0338*/ 	.word	0x0000a630


	//   ....[4]....
        /*033c*/ 	.word	0x0000a6c0


	//   ....[5]....
        /*0340*/ 	.word	0x0000d7e0


	//   ....[6]....
        /*0344*/ 	.word	0x0000d870


	//----- nvinfo : EIATTR_COOP_GROUP_MASK_REGIDS
	.align		4
.L_1399:
        /*0348*/ 	.byte	0x04, 0x29
        /*034a*/ 	.short	(.L_1401 - .L_1400)


	//   ....[0]....
.L_1400:
        /*034c*/ 	.word	0xffffffff


	//   ....[1]....
        /*0350*/ 	.word	0xffffffff


	//   ....[2]....
        /*0354*/ 	.word	0xffffffff


	//   ....[3]....
        /*0358*/ 	.word	0xffffffff


	//   ....[4]....
        /*035c*/ 	.word	0xffffffff


	//   ....[5]....
        /*0360*/ 	.word	0xffffffff


	//   ....[6]....
        /*0364*/ 	.word	0xffffffff


	//   ....[7]....
        /*0368*/ 	.word	0xffffffff


	//   ....[8]....
        /*036c*/ 	.word	0xffffffff


	//   ....[9]....
        /*0370*/ 	.word	0xffffffff


	//   ....[10]....
        /*0374*/ 	.word	0xffffffff


	//   ....[11]....
        /*0378*/ 	.word	0xffffffff


	//   ....[12]....
        /*037c*/ 	.word	0xffffffff


	//   ....[13]....
        /*0380*/ 	.word	0xffffffff


	//   ....[14]....
        /*0384*/ 	.word	0xffffffff


	//   ....[15]....
        /*0388*/ 	.word	0xffffffff


	//   ....[16]....
        /*038c*/ 	.word	0xffffffff


	//   ....[17]....
        /*0390*/ 	.word	0xffffffff


	//   ....[18]....
        /*0394*/ 	.word	0xffffffff


	//   ....[19]....
        /*0398*/ 	.word	0xffffffff


	//   ....[20]....
        /*039c*/ 	.word	0xffffffff


	//   ....[21]....
        /*03a0*/ 	.word	0xffffffff


	//   ....[22]....
        /*03a4*/ 	.word	0xffffffff


	//   ....[23]....
        /*03a8*/ 	.word	0xffffffff


	//   ....[24]....
        /*03ac*/ 	.word	0xffffffff


	//   ....[25]....
        /*03b0*/ 	.word	0xffffffff


	//   ....[26]....
        /*03b4*/ 	.word	0xffffffff


	//   ....[27]....
        /*03b8*/ 	.word	0xffffffff


	//   ....[28]....
        /*03bc*/ 	.word	0xffffffff


	//   ....[29]....
        /*03c0*/ 	.word	0xffffffff


	//   ....[30]....
        /*03c4*/ 	.word	0xffffffff


	//   ....[31]....
        /*03c8*/ 	.word	0xffffffff


	//   ....[32]....
        /*03cc*/ 	.word	0xffffffff


	//   ....[33]....
        /*03d0*/ 	.word	0xffffffff


	//   ....[34]....
        /*03d4*/ 	.word	0xffffffff


	//   ....[35]....
        /*03d8*/ 	.word	0xffffffff


	//   ....[36]....
        /*03dc*/ 	.word	0xffffffff


	//   ....[37]....
        /*03e0*/ 	.word	0xffffffff


	//   ....[38]....
        /*03e4*/ 	.word	0xffffffff


	//   ....[39]....
        /*03e8*/ 	.word	0xffffffff


	//   ....[40]....
        /*03ec*/ 	.word	0xffffffff


	//   ....[41]....
        /*03f0*/ 	.word	0xffffffff


	//   ....[42]....
        /*03f4*/ 	.word	0xffffffff


	//   ....[43]....
        /*03f8*/ 	.word	0xffffffff


	//   ....[44]....
        /*03fc*/ 	.word	0xffffffff


	//   ....[45]....
        /*0400*/ 	.word	0xffffffff


	//   ....[46]....
        /*0404*/ 	.word	0xffffffff


	//   ....[47]....
        /*0408*/ 	.word	0xffffffff


	//   ....[48]....
        /*040c*/ 	.word	0xffffffff


	//   ....[49]....
        /*0410*/ 	.word	0xffffffff


	//   ....[50]....
        /*0414*/ 	.word	0xffffffff


	//   ....[51]....
        /*0418*/ 	.word	0xffffffff


	//   ....[52]....
        /*041c*/ 	.word	0xffffffff


	//   ....[53]....
        /*0420*/ 	.word	0xffffffff


	//   ....[54]....
        /*0424*/ 	.word	0xffffffff


	//   ....[55]....
        /*0428*/ 	.word	0xffffffff


	//   ....[56]....
        /*042c*/ 	.word	0xffffffff


	//   ....[57]....
        /*0430*/ 	.word	0xffffffff


	//   ....[58]....
        /*0434*/ 	.word	0xffffffff


	//   ....[59]....
        /*0438*/ 	.word	0xffffffff


	//   ....[60]....
        /*043c*/ 	.word	0xffffffff


	//   ....[61]....
        /*0440*/ 	.word	0xffffffff


	//   ....[62]....
        /*0444*/ 	.word	0xffffffff


	//   ....[63]....
        /*0448*/ 	.word	0xffffffff


	//   ....[64]....
        /*044c*/ 	.word	0xffffffff


	//   ....[65]....
        /*0450*/ 	.word	0xffffffff


	//   ....[66]....
        /*0454*/ 	.word	0xffffffff


	//   ....[67]....
        /*0458*/ 	.word	0xffffffff


	//   ....[68]....
        /*045c*/ 	.word	0xffffffff


	//   ....[69]....
        /*0460*/ 	.word	0xffffffff


	//   ....[70]....
        /*0464*/ 	.word	0xffffffff


	//   ....[71]....
        /*0468*/ 	.word	0xffffffff


	//   ....[72]....
        /*046c*/ 	.word	0xffffffff


	//   ....[73]....
        /*0470*/ 	.word	0xffffffff


	//   ....[74]....
        /*0474*/ 	.word	0xffffffff


	//   ....[75]....
        /*0478*/ 	.word	0xffffffff


	//   ....[76]....
        /*047c*/ 	.word	0xffffffff


	//   ....[77]....
        /*0480*/ 	.word	0xffffffff


	//   ....[78]....
        /*0484*/ 	.word	0xffffffff


	//   ....[79]....
        /*0488*/ 	.word	0xffffffff


	//   ....[80]....
        /*048c*/ 	.word	0xffffffff


	//   ....[81]....
        /*0490*/ 	.word	0xffffffff


	//   ....[82]....
        /*0494*/ 	.word	0xffffffff


	//   ....[83]....
        /*0498*/ 	.word	0xffffffff


	//   ....[84]....
        /*049c*/ 	.word	0xffffffff


	//   ....[85]....
        /*04a0*/ 	.word	0xffffffff


	//   ....[86]....
        /*04a4*/ 	.word	0xffffffff


	//   ....[87]....
        /*04a8*/ 	.word	0xffffffff


	//   ....[88]....
        /*04ac*/ 	.word	0xffffffff


	//   ....[89]....
        /*04b0*/ 	.word	0xffffffff


	//   ....[90]....
        /*04b4*/ 	.word	0xffffffff


	//   ....[91]....
        /*04b8*/ 	.word	0xffffffff


	//   ....[92]....
        /*04bc*/ 	.word	0xffffffff


	//   ....[93]....
        /*04c0*/ 	.word	0xffffffff


	//   ....[94]....
        /*04c4*/ 	.word	0xffffffff


	//   ....[95]....
        /*04c8*/ 	.word	0xffffffff


	//   ....[96]....
        /*04cc*/ 	.word	0xffffffff


	//   ....[97]....
        /*04d0*/ 	.word	0xffffffff


	//   ....[98]....
        /*04d4*/ 	.word	0xffffffff


	//   ....[99]....
        /*04d8*/ 	.word	0xffffffff


	//   ....[100]....
        /*04dc*/ 	.word	0xffffffff


	//   ....[101]....
        /*04e0*/ 	.word	0xffffffff


	//   ....[102]....
        /*04e4*/ 	.word	0xffffffff


	//   ....[103]....
        /*04e8*/ 	.word	0xffffffff


	//   ....[104]....
        /*04ec*/ 	.word	0xffffffff


	//   ....[105]....
        /*04f0*/ 	.word	0xffffffff


	//   ....[106]....
        /*04f4*/ 	.word	0xffffffff


	//   ....[107]....
        /*04f8*/ 	.word	0xffffffff


	//   ....[108]....
        /*04fc*/ 	.word	0xffffffff


	//   ....[109]....
        /*0500*/ 	.word	0xffffffff


	//   ....[110]....
        /*0504*/ 	.word	0xffffffff


	//   ....[111]....
        /*0508*/ 	.word	0xffffffff


	//   ....[112]....
        /*050c*/ 	.word	0xffffffff


	//   ....[113]....
        /*0510*/ 	.word	0xffffffff


	//   ....[114]....
        /*0514*/ 	.word	0xffffffff


	//   ....[115]....
        /*0518*/ 	.word	0xffffffff


	//   ....[116]....
        /*051c*/ 	.word	0xffffffff


	//   ....[117]....
        /*0520*/ 	.word	0xffffffff


	//   ....[118]....
        /*0524*/ 	.word	0xffffffff


	//   ....[119]....
        /*0528*/ 	.word	0xffffffff


	//   ....[120]....
        /*052c*/ 	.word	0xffffffff


	//   ....[121]....
        /*0530*/ 	.word	0xffffffff


	//   ....[122]....
        /*0534*/ 	.word	0xffffffff


	//   ....[123]....
        /*0538*/ 	.word	0xffffffff


	//   ....[124]....
        /*053c*/ 	.word	0xffffffff


	//   ....[125]....
        /*0540*/ 	.word	0xffffffff


	//   ....[126]....
        /*0544*/ 	.word	0xffffffff


	//   ....[127]....
        /*0548*/ 	.word	0xffffffff


	//   ....[128]....
        /*054c*/ 	.word	0xffffffff


	//   ....[129]....
        /*0550*/ 	.word	0xffffffff


	//   ....[130]....
        /*0554*/ 	.word	0xffffffff


	//   ....[131]....
        /*0558*/ 	.word	0xffffffff


	//   ....[132]....
        /*055c*/ 	.word	0xffffffff


	//   ....[133]....
        /*0560*/ 	.word	0xffffffff


	//   ....[134]....
        /*0564*/ 	.word	0xffffffff


	//   ....[135]....
        /*0568*/ 	.word	0xffffffff


	//   ....[136]....
        /*056c*/ 	.word	0xffffffff


	//   ....[137]....
        /*0570*/ 	.word	0xffffffff


	//   ....[138]....
        /*0574*/ 	.word	0xffffffff


	//   ....[139]....
        /*0578*/ 	.word	0xffffffff


	//   ....[140]....
        /*057c*/ 	.word	0xffffffff


	//   ....[141]....
        /*0580*/ 	.word	0xffffffff


	//   ....[142]....
        /*0584*/ 	.word	0xffffffff


	//   ....[143]....
        /*0588*/ 	.word	0xffffffff


	//   ....[144]....
        /*058c*/ 	.word	0xffffffff


	//   ....[145]....
        /*0590*/ 	.word	0xffffffff


	//   ....[146]....
        /*0594*/ 	.word	0xffffffff


	//   ....[147]....
        /*0598*/ 	.word	0xffffffff


	//   ....[148]....
        /*059c*/ 	.word	0xffffffff


	//   ....[149]....
        /*05a0*/ 	.word	0xffffffff


	//   ....[150]....
        /*05a4*/ 	.word	0xffffffff


	//   ....[151]....
        /*05a8*/ 	.word	0xffffffff


	//   ....[152]....
        /*05ac*/ 	.word	0xffffffff


	//   ....[153]....
        /*05b0*/ 	.word	0xffffffff


	//   ....[154]....
        /*05b4*/ 	.word	0xffffffff


	//   ....[155]....
        /*05b8*/ 	.word	0xffffffff


	//   ....[156]....
        /*05bc*/ 	.word	0xffffffff


	//   ....[157]....
        /*05c0*/ 	.word	0xffffffff


	//   ....[158]....
        /*05c4*/ 	.word	0xffffffff


	//   ....[159]....
        /*05c8*/ 	.word	0xffffffff


	//   ....[160]....
        /*05cc*/ 	.word	0xffffffff


	//   ....[161]....
        /*05d0*/ 	.word	0xffffffff


	//   ....[162]....
        /*05d4*/ 	.word	0xffffffff


	//   ....[163]....
        /*05d8*/ 	.word	0xffffffff


	//   ....[164]....
        /*05dc*/ 	.word	0xffffffff


	//   ....[165]....
        /*05e0*/ 	.word	0xffffffff


	//   ....[166]....
        /*05e4*/ 	.word	0xffffffff


	//   ....[167]....
        /*05e8*/ 	.word	0x0500000f


	//   ....[168]....
        /*05ec*/ 	.word	0x0500000f


	//   ....[169]....
        /*05f0*/ 	.word	0x0500000f


	//   ....[170]....
        /*05f4*/ 	.word	0x0500000f


	//   ....[171]....
        /*05f8*/ 	.word	0x0500000f


	//   ....[172]....
        /*05fc*/ 	.word	0x0500000f


	//   ....[173]....
        /*0600*/ 	.word	0x0500000f


	//   ....[174]....
        /*0604*/ 	.word	0x0500000f


	//   ....[175]....
        /*0608*/ 	.word	0x0500000f


	//   ....[176]....
        /*060c*/ 	.word	0x0500000f


	//   ....[177]....
        /*0610*/ 	.word	0x0500000f


	//   ....[178]....
        /*0614*/ 	.word	0x0500000f


	//   ....[179]....
        /*0618*/ 	.word	0x0500000f


	//   ....[180]....
        /*061c*/ 	.word	0x0500000f


	//   ....[181]....
        /*0620*/ 	.word	0x0500000f


	//   ....[182]....
        /*0624*/ 	.word	0x0500000f


	//   ....[183]....
        /*0628*/ 	.word	0x0500000f


	//   ....[184]....
        /*062c*/ 	.word	0x0500000f


	//   ....[185]....
        /*0630*/ 	.word	0x0500000f


	//   ....[186]....
        /*0634*/ 	.word	0x0500000f


	//   ....[187]....
        /*0638*/ 	.word	0x0500000f


	//   ....[188]....
        /*063c*/ 	.word	0x0500000f


	//   ....[189]....
        /*0640*/ 	.word	0x0500000f


	//   ....[190]....
        /*0644*/ 	.word	0x0500000f


	//   ....[191]....
        /*0648*/ 	.word	0x0500000f


	//   ....[192]....
        /*064c*/ 	.word	0x0500000f


	//   ....[193]....
        /*0650*/ 	.word	0x0500000f


	//   ....[194]....
        /*0654*/ 	.word	0x0500000f


	//   ....[195]....
        /*0658*/ 	.word	0x0500000f


	//   ....[196]....
        /*065c*/ 	.word	0x0500000f


	//   ....[197]....
        /*0660*/ 	.word	0x0500000f


	//   ....[198]....
        /*0664*/ 	.word	0x0500000f


	//   ....[199]....
        /*0668*/ 	.word	0x0500000f


	//   ....[200]....
        /*066c*/ 	.word	0x0500000f


	//   ....[201]....
        /*0670*/ 	.word	0x0500000f


	//   ....[202]....
        /*0674*/ 	.word	0x0500000f


	//   ....[203]....
        /*0678*/ 	.word	0x0500000f


	//   ....[204]....
        /*067c*/ 	.word	0x0500000f


	//   ....[205]....
        /*0680*/ 	.word	0x0500000f


	//   ....[206]....
        /*0684*/ 	.word	0x0500000f


	//   ....[207]....
        /*0688*/ 	.word	0x0500000f


	//   ....[208]....
        /*068c*/ 	.word	0x0500000f


	//   ....[209]....
        /*0690*/ 	.word	0x0500000f


	//   ....[210]....
        /*0694*/ 	.word	0x0500000f


	//   ....[211]....
        /*0698*/ 	.word	0x0500000f


	//   ....[212]....
        /*069c*/ 	.word	0x0500000f


	//   ....[213]....
        /*06a0*/ 	.word	0x0500000f


	//   ....[214]....
        /*06a4*/ 	.word	0x0500000f


	//   ....[215]....
        /*06a8*/ 	.word	0x0500000f


	//   ....[216]....
        /*06ac*/ 	.word	0x0500000f


	//   ....[217]....
        /*06b0*/ 	.word	0x0500000f


	//   ....[218]....
        /*06b4*/ 	.word	0x0500000f


	//   ....[219]....
        /*06b8*/ 	.word	0x0500000f


	//   ....[220]....
        /*06bc*/ 	.word	0x0500000f


	//   ....[221]....
        /*06c0*/ 	.word	0x0500000f


	//   ....[222]....
        /*06c4*/ 	.word	0x0500000f


	//   ....[223]....
        /*06c8*/ 	.word	0x0500000f


	//   ....[224]....
        /*06cc*/ 	.word	0x0500000f


	//   ....[225]....
        /*06d0*/ 	.word	0x0500000f


	//   ....[226]....
        /*06d4*/ 	.word	0x0500000f


	//   ....[227]....
        /*06d8*/ 	.word	0x0500000f


	//   ....[228]....
        /*06dc*/ 	.word	0x0500000f


	//   ....[229]....
        /*06e0*/ 	.word	0x0500000f


	//   ....[230]....
        /*06e4*/ 	.word	0x0500000f


	//   ....[231]....
        /*06e8*/ 	.word	0x0500000f


	//   ....[232]....
        /*06ec*/ 	.word	0x0500000f


	//   ....[233]....
        /*06f0*/ 	.word	0x0500000f


	//   ....[234]....
        /*06f4*/ 	.word	0x0500000f


	//   ....[235]....
        /*06f8*/ 	.word	0x0500000f


	//   ....[236]....
        /*06fc*/ 	.word	0x0500000f


	//   ....[237]....
        /*0700*/ 	.word	0x0500000f


	//   ....[238]....
        /*0704*/ 	.word	0x0500000f


	//   ....[239]....
        /*0708*/ 	.word	0x0500000f


	//   ....[240]....
        /*070c*/ 	.word	0x0500000f


	//   ....[241]....
        /*0710*/ 	.word	0x0500000f


	//   ....[242]....
        /*0714*/ 	.word	0x0500000f


	//   ....[243]....
        /*0718*/ 	.word	0x0500000f


	//   ....[244]....
        /*071c*/ 	.word	0x0500000f


	//   ....[245]....
        /*0720*/ 	.word	0x0500000f


	//   ....[246]....
        /*0724*/ 	.word	0x0500000f


	//   ....[247]....
        /*0728*/ 	.word	0x0500000f


	//   ....[248]....
        /*072c*/ 	.word	0x0500000f


	//   ....[249]....
        /*0730*/ 	.word	0x0500000f


	//   ....[250]....
        /*0734*/ 	.word	0x0500000f


	//   ....[251]....
        /*0738*/ 	.word	0x0500000f


	//   ....[252]....
        /*073c*/ 	.word	0x0500000f


	//   ....[253]....
        /*0740*/ 	.word	0x0500000f


	//   ....[254]....
        /*0744*/ 	.word	0x0500000f


	//   ....[255]....
        /*0748*/ 	.word	0x0500000f


	//   ....[0]....
        /*074c*/ 	.word	0x0500000f


	//   ....[1]....
        /*0750*/ 	.word	0x0500000f


	//   ....[2]....
        /*0754*/ 	.word	0x0500000f


	//   ....[3]....
        /*0758*/ 	.word	0x0500000f


	//   ....[4]....
        /*075c*/ 	.word	0x0500000f


	//   ....[5]....
        /*0760*/ 	.word	0x0500000f


	//   ....[6]....
        /*0764*/ 	.word	0x0500000f


	//   ....[7]....
        /*0768*/ 	.word	0x0500000f


	//   ....[8]....
        /*076c*/ 	.word	0x0500000f


	//   ....[9]....
        /*0770*/ 	.word	0x0500000f


	//   ....[10]....
        /*0774*/ 	.word	0x0500000f


	//   ....[11]....
        /*0778*/ 	.word	0x0500000f


	//   ....[12]....
        /*077c*/ 	.word	0x0500000f


	//   ....[13]....
        /*0780*/ 	.word	0x0500000f


	//   ....[14]....
        /*0784*/ 	.word	0x0500000f


	//   ....[15]....
        /*0788*/ 	.word	0x0500000f


	//   ....[16]....
        /*078c*/ 	.word	0x0500000f


	//   ....[17]....
        /*0790*/ 	.word	0x0500000f


	//   ....[18]....
        /*0794*/ 	.word	0x0500000f


	//----- nvinfo : EIATTR_COOP_GROUP_INSTR_OFFSETS
	.align		4
.L_1401:
        /*0798*/ 	.byte	0x04, 0x28
        /*079a*/ 	.short	(.L_1403 - .L_1402)


	//   ....[0]....
.L_1402:
        /*079c*/ 	.word	0x00000080


	//   ....[1]....
        /*07a0*/ 	.word	0x000000b0


	//   ....[2]....
        /*07a4*/ 	.word	0x000002d0


	//   ....[3]....
        /*07a8*/ 	.word	0x00000430


	//   ....[4]....
        /*07ac*/ 	.word	0x00000550


	//   ....[5]....
        /*07b0*/ 	.word	0x000006b0


	//   ....[6]....
        /*07b4*/ 	.word	0x000015a0


	//   ....[7]....
        /*07b8*/ 	.word	0x00002c40


	//   ....[8]....
        /*07bc*/ 	.word	0x00002d00


	//   ....[9]....
        /*07c0*/ 	.word	0x00003070


	//   ....[10]....
        /*07c4*/ 	.word	0x000031e0


	//   ....[11]....
        /*07c8*/ 	.word	0x000053d0


	//   ....[12]....
        /*07cc*/ 	.word	0x00005400


	//   ....[13]....
        /*07d0*/ 	.word	0x00005430


	//   ....[14]....
        /*07d4*/ 	.word	0x00005450


	//   ....[15]....
        /*07d8*/ 	.word	0x000066f0


	//   ....[16]....
        /*07dc*/ 	.word	0x00006720


	//   ....[17]....
        /*07e0*/ 	.word	0x000067e0


	//   ....[18]....
        /*07e4*/ 	.word	0x000067f0


	//   ....[19]....
        /*07e8*/ 	.word	0x000076b0


	//   ....[20]....
        /*07ec*/ 	.word	0x000076c0


	//   ....[21]....
        /*07f0*/ 	.word	0x000076d0


	//   ....[22]....
        /*07f4*/ 	.word	0x00007710


	//   ....[23]....
        /*07f8*/ 	.word	0x00007cc0


	//   ....[24]....
        /*07fc*/ 	.word	0x00007d00


	//   ....[25]....
        /*0800*/ 	.word	0x00007d20


	//   ....[26]....
        /*0804*/ 	.word	0x00007d60


	//   ....[27]....
        /*0808*/ 	.word	0x00007d80


	//   ....[28]....
        /*080c*/ 	.word	0x00007da0


	//   ....[29]....
        /*0810*/ 	.word	0x00007dc0


	//   ....[30]....
        /*0814*/ 	.word	0x00007e30


	//   ....[31]....
        /*0818*/ 	.word	0x000081d0


	//   ....[32]....
        /*081c*/ 	.word	0x00008200


	//   ....[33]....
        /*0820*/ 	.word	0x00008470


	//   ....[34]....
        /*0824*/ 	.word	0x00008480


	//   ....[35]....
        /*0828*/ 	.word	0x00008ee0


	//   ....[36]....
        /*082c*/ 	.word	0x00008f10


	//   ....[37]....
        /*0830*/ 	.word	0x00008f50


	//   ....[38]....
        /*0834*/ 	.word	0x00008f80


	//   ....[39]....
        /*0838*/ 	.word	0x00008f90


	//   ....[40]....
        /*083c*/ 	.word	0x00008fa0


	//   ....[41]....
        /*0840*/ 	.word	0x00008fb0


	//   ....[42]....
        /*0844*/ 	.word	0x00008fd0


	//   ....[43]....
        /*0848*/ 	.word	0x00009120


	//   ....[44]....
        /*084c*/ 	.word	0x00009350


	//   ....[45]....
        /*0850*/ 	.word	0x00009380


	//   ....[46]....
        /*0854*/ 	.word	0x000093b0


	//   ....[47]....
        /*0858*/ 	.word	0x000093e0


	//   ....[48]....
        /*085c*/ 	.word	0x00009410


	//   ....[49]....
        /*0860*/ 	.word	0x00009440


	//   ....[50]....
        /*0864*/ 	.word	0x000095b0


	//   ....[51]....
        /*0868*/ 	.word	0x000095e0


	//   ....[52]....
        /*086c*/ 	.word	0x00009610


	//   ....[53]....
        /*0870*/ 	.word	0x00009640


	//   ....[54]....
        /*0874*/ 	.word	0x00009670


	//   ....[55]....
        /*0878*/ 	.word	0x000096a0


	//   ....[56]....
        /*087c*/ 	.word	0x00009730


	//   ....[57]....
        /*0880*/ 	.word	0x00009760


	//   ....[58]....
        /*0884*/ 	.word	0x00009770


	//   ....[59]....
        /*0888*/ 	.word	0x00009810


	//   ....[60]....
        /*088c*/ 	.word	0x0000b1e0


	//   ....[61]....
        /*0890*/ 	.word	0x0000b200


	//   ....[62]....
        /*0894*/ 	.word	0x0000b290


	//   ....[63]....
        /*0898*/ 	.word	0x0000b2b0


	//   ....[64]....
        /*089c*/ 	.word	0x0000b330


	//   ....[65]....
        /*08a0*/ 	.word	0x0000b350


	//   ....[66]....
        /*08a4*/ 	.word	0x0000b3d0


	//   ....[67]....
        /*08a8*/ 	.word	0x0000b3f0


	//   ....[68]....
        /*08ac*/ 	.word	0x0000b470


	//   ....[69]....
        /*08b0*/ 	.word	0x0000b490


	//   ....[70]....
        /*08b4*/ 	.word	0x0000b510


	//   ....[71]....
        /*08b8*/ 	.word	0x0000b530


	//   ....[72]....
        /*08bc*/ 	.word	0x0000b5b0


	//   ....[73]....
        /*08c0*/ 	.word	0x0000b5d0


	//   ....[74]....
        /*08c4*/ 	.word	0x0000b5e0


	//   ....[75]....
        /*08c8*/ 	.word	0x0000b5f0


	//   ....[76]....
        /*08cc*/ 	.word	0x0000bec0


	//   ....[77]....
        /*08d0*/ 	.word	0x0000bef0


	//   ....[78]....
        /*08d4*/ 	.word	0x0000bf90


	//   ....[79]....
        /*08d8*/ 	.word	0x0000bfb0


	//   ....[80]....
        /*08dc*/ 	.word	0x0000c030


	//   ....[81]....
        /*08e0*/ 	.word	0x0000c050


	//   ....[82]....
        /*08e4*/ 	.word	0x0000c0d0


	//   ....[83]....
        /*08e8*/ 	.word	0x0000c0f0


	//   ....[84]....
        /*08ec*/ 	.word	0x0000c170


	//   ....[85]....
        /*08f0*/ 	.word	0x0000c190


	//   ....[86]....
        /*08f4*/ 	.word	0x0000c210


	//   ....[87]....
        /*08f8*/ 	.word	0x0000c230


	//   ....[88]....
        /*08fc*/ 	.word	0x0000c2b0


	//   ....[89]....
        /*0900*/ 	.word	0x0000c2d0


	//   ....[90]....
        /*0904*/ 	.word	0x0000c2e0


	//   ....[91]....
        /*0908*/ 	.word	0x0000c350


	//   ....[92]....
        /*090c*/ 	.word	0x0000c3a0


	//   ....[93]....
        /*0910*/ 	.word	0x0000c3d0


	//   ....[94]....
        /*0914*/ 	.word	0x0000c460


	//   ....[95]....
        /*0918*/ 	.word	0x0000c470


	//   ....[96]....
        /*091c*/ 	.word	0x0000c4e0


	//   ....[97]....
        /*0920*/ 	.word	0x0000c4f0


	//   ....[98]....
        /*0924*/ 	.word	0x0000c530


	//   ....[99]....
        /*0928*/ 	.word	0x0000c550


	//   ....[100]....
        /*092c*/ 	.word	0x0000cca0


	//   ....[101]....
        /*0930*/ 	.word	0x0000ccd0


	//   ....[102]....
        /*0934*/ 	.word	0x0000cd20


	//   ....[103]....
        /*0938*/ 	.word	0x0000cd30


	//   ....[104]....
        /*093c*/ 	.word	0x0000cd70


	//   ....[105]....
        /*0940*/ 	.word	0x0000cd80


	//   ....[106]....
        /*0944*/ 	.word	0x0000cdc0


	//   ....[107]....
        /*0948*/ 	.word	0x0000cdd0


	//   ....[108]....
        /*094c*/ 	.word	0x0000ce10


	//   ....[109]....
        /*0950*/ 	.word	0x0000ce20


	//   ....[110]....
        /*0954*/ 	.word	0x0000ce60


	//   ....[111]....
        /*0958*/ 	.word	0x0000ce70


	//   ....[112]....
        /*095c*/ 	.word	0x0000ceb0


	//   ....[113]....
        /*0960*/ 	.word	0x0000cec0


	//   ....[114]....
        /*0964*/ 	.word	0x0000ced0


	//   ....[115]....
        /*0968*/ 	.word	0x0000cf10


	//   ....[116]....
        /*096c*/ 	.word	0x0000d1c0


	//   ....[117]....
        /*0970*/ 	.word	0x0000d1f0


	//   ....[118]....
        /*0974*/ 	.word	0x0000d250


	//   ....[119]....
        /*0978*/ 	.word	0x0000d260


	//   ....[120]....
        /*097c*/ 	.word	0x0000d2b0


	//   ....[121]....
        /*0980*/ 	.word	0x0000d2c0


	//   ....[122]....
        /*0984*/ 	.word	0x0000d310


	//   ....[123]....
        /*0988*/ 	.word	0x0000d320


	//   ....[124]....
        /*098c*/ 	.word	0x0000d370


	//   ....[125]....
        /*0990*/ 	.word	0x0000d380


	//   ....[126]....
        /*0994*/ 	.word	0x0000d3d0


	//   ....[127]....
        /*0998*/ 	.word	0x0000d3e0


	//   ....[128]....
        /*099c*/ 	.word	0x0000d430


	//   ....[129]....
        /*09a0*/ 	.word	0x0000d440


	//   ....[130]....
        /*09a4*/ 	.word	0x0000d450


	//   ....[131]....
        /*09a8*/ 	.word	0x0000d490


	//   ....[132]....
        /*09ac*/ 	.word	0x0000da30


	//   ....[133]....
        /*09b0*/ 	.word	0x0000da70


	//   ....[134]....
        /*09b4*/ 	.word	0x0000dab0


	//   ....[135]....
        /*09b8*/ 	.word	0x0000daf0


	//   ....[136]....
        /*09bc*/ 	.word	0x0000db10


	//   ....[137]....
        /*09c0*/ 	.word	0x0000db50


	//   ....[138]....
        /*09c4*/ 	.word	0x0000db70


	//   ....[139]....
        /*09c8*/ 	.word	0x0000dbb0


	//   ....[140]....
        /*09cc*/ 	.word	0x0000dbd0


	//   ....[141]....
        /*09d0*/ 	.word	0x0000dc10


	//   ....[142]....
        /*09d4*/ 	.word	0x0000dc30


	//   ....[143]....
        /*09d8*/ 	.word	0x0000dc70


	//   ....[144]....
        /*09dc*/ 	.word	0x0000dc90


	//   ....[145]....
        /*09e0*/ 	.word	0x0000dcd0


	//   ....[146]....
        /*09e4*/ 	.word	0x0000dcf0


	//   ....[147]....
        /*09e8*/ 	.word	0x0000dd00


	//   ....[148]....
        /*09ec*/ 	.word	0x0000e0b0


	//   ....[149]....
        /*09f0*/ 	.word	0x0000e0e0


	//   ....[150]....
        /*09f4*/ 	.word	0x0000e150


	//   ....[151]....
        /*09f8*/ 	.word	0x0000e180


	//   ....[152]....
        /*09fc*/ 	.word	0x0000e1b0


	//   ....[153]....
        /*0a00*/ 	.word	0x0000e1e0


	//   ....[154]....
        /*0a04*/ 	.word	0x0000e210


	//   ....[155]....
        /*0a08*/ 	.word	0x0000e240


	//   ....[156]....
        /*0a0c*/ 	.word	0x0000e3e0


	//   ....[157]....
        /*0a10*/ 	.word	0x0000e410


	//   ....[158]....
        /*0a14*/ 	.word	0x0000e440


	//   ....[159]....
        /*0a18*/ 	.word	0x0000e470


	//   ....[160]....
        /*0a1c*/ 	.word	0x0000e4a0


	//   ....[161]....
        /*0a20*/ 	.word	0x0000e4d0


	//   ....[162]....
        /*0a24*/ 	.word	0x0000e590


	//   ....[163]....
        /*0a28*/ 	.word	0x0000e5b0


	//   ....[164]....
        /*0a2c*/ 	.word	0x0000e5c0


	//   ....[165]....
        /*0a30*/ 	.word	0x0000e620


	//   ....[166]....
        /*0a34*/ 	.word	0x0000ec40


	//   ....[167]....
        /*0a38*/ 	.word	0x0000f120


	//   ....[168]....
        /*0a3c*/ 	.word	0x0000f210


	//   ....[169]....
        /*0a40*/ 	.word	0x0000f2b0


	//   ....[170]....
        /*0a44*/ 	.word	0x0000f310


	//   ....[171]....
        /*0a48*/ 	.word	0x0000f400


	//   ....[172]....
        /*0a4c*/ 	.word	0x0000f470


	//   ....[173]....
        /*0a50*/ 	.word	0x0000f560


	//   ....[174]....
        /*0a54*/ 	.word	0x0000f5d0


	//   ....[175]....
        /*0a58*/ 	.word	0x0000f6c0


	//   ....[176]....
        /*0a5c*/ 	.word	0x0000f730


	//   ....[177]....
        /*0a60*/ 	.word	0x0000f820


	//   ....[178]....
        /*0a64*/ 	.word	0x0000f890


	//   ....[179]....
        /*0a68*/ 	.word	0x0000f980


	//   ....[180]....
        /*0a6c*/ 	.word	0x0000f9f0


	//   ....[181]....
        /*0a70*/ 	.word	0x0000fae0


	//   ....[182]....
        /*0a74*/ 	.word	0x0000fb50


	//   ....[183]....
        /*0a78*/ 	.word	0x0000fc30


	//   ....[184]....
        /*0a7c*/ 	.word	0x0000fce0


	//   ....[185]....
        /*0a80*/ 	.word	0x0000fd50


	//   ....[186]....
        /*0a84*/ 	.word	0x0000fdb0


	//   ....[187]....
        /*0a88*/ 	.word	0x0000fea0


	//   ....[188]....
        /*0a8c*/ 	.word	0x0000ff00


	//   ....[189]....
        /*0a90*/ 	.word	0x00010000


	//   ....[190]....
        /*0a94*/ 	.word	0x00010060


	//   ....[191]....
        /*0a98*/ 	.word	0x00010160


	//   ....[192]....
        /*0a9c*/ 	.word	0x000101c0


	//   ....[193]....
        /*0aa0*/ 	.word	0x000102c0


	//   ....[194]....
        /*0aa4*/ 	.word	0x00010320


	//   ....[195]....
        /*0aa8*/ 	.word	0x00010420


	//   ....[196]....
        /*0aac*/ 	.word	0x00010480


	//   ....[197]....
        /*0ab0*/ 	.word	0x00010580


	//   ....[198]....
        /*0ab4*/ 	.word	0x000105e0


	//   ....[199]....
        /*0ab8*/ 	.word	0x00010690


	//   ....[200]....
        /*0abc*/ 	.word	0x00010750


	//   ....[201]....
        /*0ac0*/ 	.word	0x00010810


	//   ....[202]....
        /*0ac4*/ 	.word	0x00010870


	//   ....[203]....
        /*0ac8*/ 	.word	0x00010970


	//   ....[204]....
        /*0acc*/ 	.word	0x000109d0


	//   ....[205]....
        /*0ad0*/ 	.word	0x00010aa0


	//   ....[206]....
        /*0ad4*/ 	.word	0x00010b00


	//   ....[207]....
        /*0ad8*/ 	.word	0x00010bc0


	//   ....[208]....
        /*0adc*/ 	.word	0x00010d00


	//   ....[209]....
        /*0ae0*/ 	.word	0x00010db0


	//   ....[210]....
        /*0ae4*/ 	.word	0x00010e10


	//   ....[211]....
        /*0ae8*/ 	.word	0x00010ec0


	//   ....[212]....
        /*0aec*/ 	.word	0x00010f20


	//   ....[213]....
        /*0af0*/ 	.word	0x00010fd0


	//   ....[214]....
        /*0af4*/ 	.word	0x00011030


	//   ....[215]....
        /*0af8*/ 	.word	0x000110e0


	//   ....[216]....
        /*0afc*/ 	.word	0x00011140


	//   ....[217]....
        /*0b00*/ 	.word	0x000111f0


	//   ....[218]....
        /*0b04*/ 	.word	0x00011250


	//   ....[219]....
        /*0b08*/ 	.word	0x00011300


	//   ....[220]....
        /*0b0c*/ 	.word	0x00011360


	//   ....[221]....
        /*0b10*/ 	.word	0x00011410


	//   ....[222]....
        /*0b14*/ 	.word	0x00011470


	//   ....[223]....
        /*0b18*/ 	.word	0x00011520


	//   ....[224]....
        /*0b1c*/ 	.word	0x00011610


	//   ....[225]....
        /*0b20*/ 	.word	0x000116c0


	//   ....[226]....
        /*0b24*/ 	.word	0x00011720


	//   ....[227]....
        /*0b28*/ 	.word	0x000117e0


	//   ....[228]....
        /*0b2c*/ 	.word	0x00011840


	//   ....[229]....
        /*0b30*/ 	.word	0x00011900


	//   ....[230]....
        /*0b34*/ 	.word	0x00011960


	//   ....[231]....
        /*0b38*/ 	.word	0x00011a20


	//   ....[232]....
        /*0b3c*/ 	.word	0x00011a80


	//   ....[233]....
        /*0b40*/ 	.word	0x00011b40


	//   ....[234]....
        /*0b44*/ 	.word	0x00011ba0


	//   ....[235]....
        /*0b48*/ 	.word	0x00011c60


	//   ....[236]....
        /*0b4c*/ 	.word	0x00011cc0


	//   ....[237]....
        /*0b50*/ 	.word	0x00011d80


	//   ....[238]....
        /*0b54*/ 	.word	0x00011de0


	//   ....[239]....
        /*0b58*/ 	.word	0x00011e90


	//   ....[240]....
        /*0b5c*/ 	.word	0x00011f80


	//   ....[241]....
        /*0b60*/ 	.word	0x00012020


	//   ....[242]....
        /*0b64*/ 	.word	0x000120c0


	//   ....[243]....
        /*0b68*/ 	.word	0x00012170


	//   ....[244]....
        /*0b6c*/ 	.word	0x000121d0


	//   ....[245]....
        /*0b70*/ 	.word	0x00012280


	//   ....[246]....
        /*0b74*/ 	.word	0x000122e0


	//   ....[247]....
        /*0b78*/ 	.word	0x00012390


	//   ....[248]....
        /*0b7c*/ 	.word	0x000123f0


	//   ....[249]....
        /*0b80*/ 	.word	0x000124a0


	//   ....[250]....
        /*0b84*/ 	.word	0x00012500


	//   ....[251]....
        /*0b88*/ 	.word	0x000125b0


	//   ....[252]....
        /*0b8c*/ 	.word	0x00012610


	//   ....[253]....
        /*0b90*/ 	.word	0x000126c0


	//   ....[254]....
        /*0b94*/ 	.word	0x00012720


	//   ....[255]....
        /*0b98*/ 	.word	0x000127c0


	//   ....[0]....
        /*0b9c*/ 	.word	0x00012850


	//   ....[1]....
        /*0ba0*/ 	.word	0x000128f0


	//   ....[2]....
        /*0ba4*/ 	.word	0x00012a70


	//   ....[3]....
        /*0ba8*/ 	.word	0x00012ae0


	//   ....[4]....
        /*0bac*/ 	.word	0x00012b50


	//   ....[5]....
        /*0bb0*/ 	.word	0x00012bc0


	//   ....[6]....
        /*0bb4*/ 	.word	0x00012c30


	//   ....[7]....
        /*0bb8*/ 	.word	0x00012cb0


	//   ....[8]....
        /*0bbc*/ 	.word	0x00012d30


	//   ....[9]....
        /*0bc0*/ 	.word	0x00012dc0


	//   ....[10]....
        /*0bc4*/ 	.word	0x00012e30


	//   ....[11]....
        /*0bc8*/ 	.word	0x00012ea0


	//   ....[12]....
        /*0bcc*/ 	.word	0x00012f10


	//   ....[13]....
        /*0bd0*/ 	.word	0x00012f90


	//   ....[14]....
        /*0bd4*/ 	.word	0x00013000


	//   ....[15]....
        /*0bd8*/ 	.word	0x000130a0


	//   ....[16]....
        /*0bdc*/ 	.word	0x000130f0


	//   ....[17]....
        /*0be0*/ 	.word	0x00013180


	//   ....[18]....
        /*0be4*/ 	.word	0x000132b0


	//----- nvinfo : EIATTR_REG_RECONFIG
	.align		4
.L_1403:
        /*0be8*/ 	.byte	0x01, 0x54
	.zero		2


	//----- nvinfo : EIATTR_SYSCALL_OFFSETS
	.align		4
        /*0bec*/ 	.byte	0x04, 0x46
        /*0bee*/ 	.short	(.L_1405 - .L_1404)


	//   ....[0]....
.L_1404:
        /*0bf0*/ 	.word	0x00001750


	//   ....[1]....
        /*0bf4*/ 	.word	0x0000a820


	//   ....[2]....
        /*0bf8*/ 	.word	0x0000a970


	//   ....[3]....
        /*0bfc*/ 	.word	0x0000aa60


	//   ....[4]....
        /*0c00*/ 	.word	0x0000ba00


	//----- nvinfo : EIATTR_MBARRIER_INSTR_OFFSETS
	.align		4
.L_1405:
        /*0c04*/ 	.byte	0x04, 0x39
        /*0c06*/ 	.short	(.L_1407 - .L_1406)


	//   ....[0]....
.L_1406:
        /*0c08*/ 	.word	0x00000180
        /*0c0c*/ 	.word	0x000000ff
        /*0c10*/ 	.word	0x00016800
        /*0c14*/ 	.short	0x0100
        /*0c16*/ 	.byte	0x08
	.zero		1


	//   ....[1]....
        /*0c18*/ 	.word	0x00000190
        /*0c1c*/ 	.word	0x000000ff
        /*0c20*/ 	.word	0x00016820
        /*0c24*/ 	.short	0x0100
        /*0c26*/ 	.byte	0x08
	.zero		1


	//   ....[2]....
        /*0c28*/ 	.word	0x00000280
        /*0c2c*/ 	.word	0x000000ff
        /*0c30*/ 	.word	0x00016830
        /*0c34*/ 	.short	0x0100
        /*0c36*/ 	.byte	0x08
	.zero		1


	//   ....[3]....
        /*0c38*/ 	.word	0x00000290
        /*0c3c*/ 	.word	0x000000ff
        /*0c40*/ 	.word	0x00016840
        /*0c44*/ 	.short	0x0100
        /*0c46*/ 	.byte	0x08
	.zero		1


	//   ....[4]....
        /*0c48*/ 	.word	0x000002a0
        /*0c4c*/ 	.word	0x000000ff
        /*0c50*/ 	.word	0x00016838
        /*0c54*/ 	.short	0x0100
        /*0c56*/ 	.byte	0x08
	.zero		1


	//   ....[5]....
        /*0c58*/ 	.word	0x000002b0
        /*0c5c*/ 	.word	0x000000ff
        /*0c60*/ 	.word	0x00016848
        /*0c64*/ 	.short	0x0100
        /*0c66*/ 	.byte	0x08
	.zero		1


	//   ....[6]....
        /*0c68*/ 	.word	0x000003e0
        /*0c6c*/ 	.word	0x000000ff
        /*0c70*/ 	.word	0x00016850
        /*0c74*/ 	.short	0x0100
        /*0c76*/ 	.byte	0x08
	.zero		1


	//   ....[7]....
        /*0c78*/ 	.word	0x000003f0
        /*0c7c*/ 	.word	0x000000ff
        /*0c80*/ 	.word	0x00016860
        /*0c84*/ 	.short	0x0100
        /*0c86*/ 	.byte	0x08
	.zero		1


	//   ....[8]....
        /*0c88*/ 	.word	0x00000400
        /*0c8c*/ 	.word	0x000000ff
        /*0c90*/ 	.word	0x00016858
        /*0c94*/ 	.short	0x0100
        /*0c96*/ 	.byte	0x08
	.zero		1


	//   ....[9]....
        /*0c98*/ 	.word	0x00000410
        /*0c9c*/ 	.word	0x000000ff
        /*0ca0*/ 	.word	0x00016868
        /*0ca4*/ 	.short	0x0100
        /*0ca6*/ 	.byte	0x08
	.zero		1


	//   ....[10]....
        /*0ca8*/ 	.word	0x00000500
        /*0cac*/ 	.word	0x000000ff
        /*0cb0*/ 	.word	0x00016870
        /*0cb4*/ 	.short	0x0100
        /*0cb6*/ 	.byte	0x06
	.zero		1


	//   ....[11]....
        /*0cb8*/ 	.word	0x00000510
        /*0cbc*/ 	.word	0x000000ff
        /*0cc0*/ 	.word	0x00016880
        /*0cc4*/ 	.short	0x0100
        /*0cc6*/ 	.byte	0x06
	.zero		1


	//   ....[12]....
        /*0cc8*/ 	.word	0x00000520
        /*0ccc*/ 	.word	0x000000ff
        /*0cd0*/ 	.word	0x00016878
        /*0cd4*/ 	.short	0x0100
        /*0cd6*/ 	.byte	0x06
	.zero		1


	//   ....[13]....
        /*0cd8*/ 	.word	0x00000530
        /*0cdc*/ 	.word	0x000000ff
        /*0ce0*/ 	.word	0x00016888
        /*0ce4*/ 	.short	0x0100
        /*0ce6*/ 	.byte	0x06
	.zero		1


	//   ....[14]....
        /*0ce8*/ 	.word	0x00000660
        /*0cec*/ 	.word	0x000000ff
        /*0cf0*/ 	.word	0x00016890
        /*0cf4*/ 	.short	0x0100
        /*0cf6*/ 	.byte	0x08
	.zero		1


	//   ....[15]....
        /*0cf8*/ 	.word	0x00000670
        /*0cfc*/ 	.word	0x000000ff
        /*0d00*/ 	.word	0x000168a0
        /*0d04*/ 	.short	0x0100
        /*0d06*/ 	.byte	0x08
	.zero		1


	//   ....[16]....
        /*0d08*/ 	.word	0x00000680
        /*0d0c*/ 	.word	0x000000ff
        /*0d10*/ 	.word	0x00016898
        /*0d14*/ 	.short	0x0100
        /*0d16*/ 	.byte	0x08
	.zero		1


	//   ....[17]....
        /*0d18*/ 	.word	0x00000690
        /*0d1c*/ 	.word	0x000000ff
        /*0d20*/ 	.word	0x000168a8
        /*0d24*/ 	.short	0x0100
        /*0d26*/ 	.byte	0x08
	.zero		1


	//   ....[18]....
        /*0d28*/ 	.word	0x000007c0
        /*0d2c*/ 	.word	0x000000ff
        /*0d30*/ 	.word	0x000168b0
        /*0d34*/ 	.short	0x0100
        /*0d36*/ 	.byte	0x08
	.zero		1


	//   ....[19]....
        /*0d38*/ 	.word	0x000007d0
        /*0d3c*/ 	.word	0x000000ff
        /*0d40*/ 	.word	0x000168c0
        /*0d44*/ 	.short	0x0100
        /*0d46*/ 	.byte	0x08
	.zero		1


	//   ....[20]....
        /*0d48*/ 	.word	0x000007e0
        /*0d4c*/ 	.word	0x000000ff
        /*0d50*/ 	.word	0x000168b8
        /*0d54*/ 	.short	0x0100
        /*0d56*/ 	.byte	0x08
	.zero		1


	//   ....[21]....
        /*0d58*/ 	.word	0x000007f0
        /*0d5c*/ 	.word	0x000000ff
        /*0d60*/ 	.word	0x000168c8
        /*0d64*/ 	.short	0x0100
        /*0d66*/ 	.byte	0x08
	.zero		1


	//   ....[22]....
        /*0d68*/ 	.word	0x000017c0
        /*0d6c*/ 	.word	0x000000ff
        /*0d70*/ 	.word	0x00016800
        /*0d74*/ 	.short	0x010a
        /*0d76*/ 	.byte	0x2b
	.zero		1


	//   ....[23]....
        /*0d78*/ 	.word	0x00001840
        /*0d7c*/ 	.word	0x00000000
        /*0d80*/ 	.word	0x00016830
        /*0d84*/ 	.short	0x010a
        /*0d86*/ 	.byte	0x3f
	.zero		1


	//   ....[24]....
        /*0d88*/ 	.word	0x00001890
        /*0d8c*/ 	.word	0x00000000
        /*0d90*/ 	.word	0x00016830
        /*0d94*/ 	.short	0x010a
        /*0d96*/ 	.byte	0x3f
	.zero		1


	//   ....[25]....
        /*0d98*/ 	.word	0x00002d20
        /*0d9c*/ 	.word	0x000000ff
        /*0da0*/ 	.word	0x00000000
        /*0da4*/ 	.short	0x0101
        /*0da6*/ 	.byte	0x06
	.zero		1


	//   ....[26]....
        /*0da8*/ 	.word	0x000040b0
        /*0dac*/ 	.word	0x000000ff
        /*0db0*/ 	.word	0x00016830
        /*0db4*/ 	.short	0x010a
        /*0db6*/ 	.byte	0x0a
	.zero		1


	//   ....[27]....
        /*0db8*/ 	.word	0x000040f0
        /*0dbc*/ 	.word	0x000000ff
        /*0dc0*/ 	.word	0x00016830
        /*0dc4*/ 	.short	0x010a
        /*0dc6*/ 	.byte	0x0a
	.zero		1


	//   ....[28]....
        /*0dc8*/ 	.word	0x00004370
        /*0dcc*/ 	.word	0x000000ff
        /*0dd0*/ 	.word	0x00016850
        /*0dd4*/ 	.short	0x010a
        /*0dd6*/ 	.byte	0x0a
	.zero		1


	//   ....[29]....
        /*0dd8*/ 	.word	0x000043b0
        /*0ddc*/ 	.word	0x000000ff
        /*0de0*/ 	.word	0x00016850
        /*0de4*/ 	.short	0x010a
        /*0de6*/ 	.byte	0x0a
	.zero		1


	//   ....[30]....
        /*0de8*/ 	.word	0x00004cc0
        /*0dec*/ 	.word	0x000000ff
        /*0df0*/ 	.word	0x00000000
        /*0df4*/ 	.short	0x0101
        /*0df6*/ 	.byte	0x07
	.zero		1


	//   ....[31]....
        /*0df8*/ 	.word	0x00006230
        /*0dfc*/ 	.word	0x000000ff
        /*0e00*/ 	.word	0x00000000
        /*0e04*/ 	.short	0x0101
        /*0e06*/ 	.byte	0x06
	.zero		1


	//   ....[32]....
        /*0e08*/ 	.word	0x00006660
        /*0e0c*/ 	.word	0x000000ff
        /*0e10*/ 	.word	0x00016850
        /*0e14*/ 	.short	0x010a
        /*0e16*/ 	.byte	0x05
	.zero		1


	//   ....[33]....
        /*0e18*/ 	.word	0x000066a0
        /*0e1c*/ 	.word	0x000000ff
        /*0e20*/ 	.word	0x00016850
        /*0e24*/ 	.short	0x010a
        /*0e26*/ 	.byte	0x05
	.zero		1


	//   ....[34]....
        /*0e28*/ 	.word	0x00006c70
        /*0e2c*/ 	.word	0x000000ff
        /*0e30*/ 	.word	0x00000000
        /*0e34*/ 	.short	0x0101
        /*0e36*/ 	.byte	0x04
	.zero		1


	//   ....[35]....
        /*0e38*/ 	.word	0x00007d90
        /*0e3c*/ 	.word	0x00000000
        /*0e40*/ 	.word	0x00000000
        /*0e44*/ 	.short	0x0101
        /*0e46*/ 	.byte	0x3f
	.zero		1


	//   ....[36]....
        /*0e48*/ 	.word	0x000081f0
        /*0e4c*/ 	.word	0x00000010
        /*0e50*/ 	.word	0x00000000
        /*0e54*/ 	.short	0x0101
        /*0e56*/ 	.byte	0x3f
	.zero		1


	//   ....[37]....
        /*0e58*/ 	.word	0x0000af60
        /*0e5c*/ 	.word	0x00000003
        /*0e60*/ 	.word	0x00016840
        /*0e64*/ 	.short	0x010a
        /*0e66*/ 	.byte	0x3f
	.zero		1


	//   ....[38]....
        /*0e68*/ 	.word	0x0000b6f0
        /*0e6c*/ 	.word	0x00000003
        /*0e70*/ 	.word	0x00016830
        /*0e74*/ 	.short	0x0107
        /*0e76*/ 	.byte	0x3f
	.zero		1


	//   ....[39]....
        /*0e78*/ 	.word	0x0000b7c0
        /*0e7c*/ 	.word	0x00000003
        /*0e80*/ 	.word	0x00016830
        /*0e84*/ 	.short	0x0101
        /*0e86*/ 	.byte	0x3f
	.zero		1


	//   ....[40]....
        /*0e88*/ 	.word	0x0000c5f0
        /*0e8c*/ 	.word	0x00000016
        /*0e90*/ 	.word	0x00016800
        /*0e94*/ 	.short	0x0107
        /*0e96*/ 	.byte	0x3f
	.zero		1


	//   ....[41]....
        /*0e98*/ 	.word	0x0000c6e0
        /*0e9c*/ 	.word	0x00000016
        /*0ea0*/ 	.word	0x00016800
        /*0ea4*/ 	.short	0x0101
        /*0ea6*/ 	.byte	0x3f
	.zero		1


	//   ....[42]....
        /*0ea8*/ 	.word	0x0000c700
        /*0eac*/ 	.word	0x00000016
        /*0eb0*/ 	.word	0x00016820
        /*0eb4*/ 	.short	0x010a
        /*0eb6*/ 	.byte	0x3f
	.zero		1


	//   ....[43]....
        /*0eb8*/ 	.word	0x0000cab0
        /*0ebc*/ 	.word	0x00000005
        /*0ec0*/ 	.word	0x00016840
        /*0ec4*/ 	.short	0x010a
        /*0ec6*/ 	.byte	0x3f
	.zero		1


	//   ....[44]....
        /*0ec8*/ 	.word	0x0000cf90
        /*0ecc*/ 	.word	0x00000005
        /*0ed0*/ 	.word	0x00016830
        /*0ed4*/ 	.short	0x0107
        /*0ed6*/ 	.byte	0x3f
	.zero		1


	//   ....[45]....
        /*0ed8*/ 	.word	0x0000d050
        /*0edc*/ 	.word	0x00000005
        /*0ee0*/ 	.word	0x00016830
        /*0ee4*/ 	.short	0x0101
        /*0ee6*/ 	.byte	0x3f
	.zero		1


	//   ....[46]....
        /*0ee8*/ 	.word	0x0000d0b0
        /*0eec*/ 	.word	0x00000005
        /*0ef0*/ 	.word	0x00016860
        /*0ef4*/ 	.short	0x010a
        /*0ef6*/ 	.byte	0x3f
	.zero		1


	//   ....[47]....
        /*0ef8*/ 	.word	0x0000d580
        /*0efc*/ 	.word	0x00000005
        /*0f00*/ 	.word	0x00016850
        /*0f04*/ 	.short	0x0107
        /*0f06*/ 	.byte	0x3f
	.zero		1


	//   ....[48]....
        /*0f08*/ 	.word	0x0000d700
        /*0f0c*/ 	.word	0x00000005
        /*0f10*/ 	.word	0x00016850
        /*0f14*/ 	.short	0x0101
        /*0f16*/ 	.byte	0x3f
	.zero		1


	//   ....[49]....
        /*0f18*/ 	.word	0x0000d920
        /*0f1c*/ 	.word	0x00000000
        /*0f20*/ 	.word	0x00016860
        /*0f24*/ 	.short	0x010a
        /*0f26*/ 	.byte	0x3f
	.zero		1


	//   ....[50]....
        /*0f28*/ 	.word	0x0000ddb0
        /*0f2c*/ 	.word	0x00000000
        /*0f30*/ 	.word	0x00016850
        /*0f34*/ 	.short	0x0107
        /*0f36*/ 	.byte	0x3f
	.zero		1


	//   ....[51]....
        /*0f38*/ 	.word	0x0000de80
        /*0f3c*/ 	.word	0x00000000
        /*0f40*/ 	.word	0x00016850
        /*0f44*/ 	.short	0x0101
        /*0f46*/ 	.byte	0x3f
	.zero		1


	//   ....[52]....
        /*0f48*/ 	.word	0x0000ebc0
        /*0f4c*/ 	.word	0x00000005
        /*0f50*/ 	.word	0x00016820
        /*0f54*/ 	.short	0x010a
        /*0f56*/ 	.byte	0x3f
	.zero		1


	//   ....[53]....
        /*0f58*/ 	.word	0x0000ed40
        /*0f5c*/ 	.word	0x00000003
        /*0f60*/ 	.word	0x00016840
        /*0f64*/ 	.short	0x010a
        /*0f66*/ 	.byte	0x3f
	.zero		1


	//   ....[54]....
        /*0f68*/ 	.word	0x0000ede0
        /*0f6c*/ 	.word	0x00000019
        /*0f70*/ 	.word	0x00016840
        /*0f74*/ 	.short	0x010a
        /*0f76*/ 	.byte	0x3f
	.zero		1


	//   ....[55]....
        /*0f78*/ 	.word	0x0000ee20
        /*0f7c*/ 	.word	0x00000003
        /*0f80*/ 	.word	0x00016860
        /*0f84*/ 	.short	0x010a
        /*0f86*/ 	.byte	0x3f
	.zero		1


	//   ....[56]....
        /*0f88*/ 	.word	0x0000ee60
        /*0f8c*/ 	.word	0x00000019
        /*0f90*/ 	.word	0x00016860
        /*0f94*/ 	.short	0x010a
        /*0f96*/ 	.byte	0x3f
	.zero		1


	//   ....[57]....
        /*0f98*/ 	.word	0x0000eed0
        /*0f9c*/ 	.word	0x00000003
        /*0fa0*/ 	.word	0x00016800
        /*0fa4*/ 	.short	0x010a
        /*0fa6*/ 	.byte	0x3f
	.zero		1


	//   ....[58]....
        /*0fa8*/ 	.word	0x0000ef20
        /*0fac*/ 	.word	0x00000000
        /*0fb0*/ 	.word	0x00016830
        /*0fb4*/ 	.short	0x010a
        /*0fb6*/ 	.byte	0x3f
	.zero		1


	//   ....[59]....
        /*0fb8*/ 	.word	0x0000ef80
        /*0fbc*/ 	.word	0x00000008
        /*0fc0*/ 	.word	0x00016830
        /*0fc4*/ 	.short	0x010a
        /*0fc6*/ 	.byte	0x3f
	.zero		1


	//   ....[60]....
        /*0fc8*/ 	.word	0x0000efe0
        /*0fcc*/ 	.word	0x00000008
        /*0fd0*/ 	.word	0x00016850
        /*0fd4*/ 	.short	0x010a
        /*0fd6*/ 	.byte	0x3f
	.zero		1


	//   ....[61]....
        /*0fd8*/ 	.word	0x0000f040
        /*0fdc*/ 	.word	0x00000005
        /*0fe0*/ 	.word	0x00016850
        /*0fe4*/ 	.short	0x010a
        /*0fe6*/ 	.byte	0x3f
	.zero		1


	//   ....[62]....
        /*0fe8*/ 	.word	0x0000f160
        /*0fec*/ 	.word	0x00000003
        /*0ff0*/ 	.word	0x00016840
        /*0ff4*/ 	.short	0x010a
        /*0ff6*/ 	.byte	0x3f
	.zero		1


	//   ....[63]....
        /*0ff8*/ 	.word	0x00010c00
        /*0ffc*/ 	.word	0x00000016
        /*1000*/ 	.word	0x00016820
        /*1004*/ 	.short	0x010a
        /*1006*/ 	.byte	0x3f
	.zero		1


	//   ....[64]....
        /*1008*/ 	.word	0x00010c50
        /*100c*/ 	.word	0x00000005
        /*1010*/ 	.word	0x00016840
        /*1014*/ 	.short	0x010a
        /*1016*/ 	.byte	0x3f
	.zero		1


	//   ....[65]....
        /*1018*/ 	.word	0x00011560
        /*101c*/ 	.word	0x00000005
        /*1020*/ 	.word	0x00016860
        /*1024*/ 	.short	0x010a
        /*1026*/ 	.byte	0x3f
	.zero		1


	//   ....[66]....
        /*1028*/ 	.word	0x00011ed0
        /*102c*/ 	.word	0x00000000
        /*1030*/ 	.word	0x00016860
        /*1034*/ 	.short	0x010a
        /*1036*/ 	.byte	0x3f
	.zero		1


	//   ....[67]....
        /*1038*/ 	.word	0x000131d0
        /*103c*/ 	.word	0x00000005
        /*1040*/ 	.word	0x00016820
        /*1044*/ 	.short	0x010a
        /*1046*/ 	.byte	0x3f
	.zero		1


	//   ....[68]....
        /*1048*/ 	.word	0x00013370
        /*104c*/ 	.word	0x00000003
        /*1050*/ 	.word	0x00016840
        /*1054*/ 	.short	0x010a
        /*1056*/ 	.byte	0x3f
	.zero		1


	//   ....[69]....
        /*1058*/ 	.word	0x000133c0
        /*105c*/ 	.word	0x00000019
        /*1060*/ 	.word	0x00016840
        /*1064*/ 	.short	0x010a
        /*1066*/ 	.byte	0x3f
	.zero		1


	//   ....[70]....
        /*1068*/ 	.word	0x00013410
        /*106c*/ 	.word	0x00000003
        /*1070*/ 	.word	0x00016860
        /*1074*/ 	.short	0x010a
        /*1076*/ 	.byte	0x3f
	.zero		1


	//----- nvinfo : EIATTR_NUM_MBARRIERS
	.align		4
.L_1407:
        /*1078*/ 	.byte	0x03, 0x38
        /*107a*/ 	.short	0x0016


	//----- nvinfo : EIATTR_EXIT_INSTR_OFFSETS
	.align		4
        /*107c*/ 	.byte	0x04, 0x1c
        /*107e*/ 	.short	(.L_1409 - .L_1408)


	//   ....[0]....
.L_1408:
        /*1080*/ 	.word	0x000009a0


	//   ....[1]....
        /*1084*/ 	.word	0x000090d0


	//   ....[2]....
        /*1088*/ 	.word	0x0000eeb0


	//----- nvinfo : EIATTR_MAX_THREADS
	.align		4
.L_1409:
        /*108c*/ 	.byte	0x04, 0x05
        /*108e*/ 	.short	(.L_1411 - .L_1410)
.L_1410:
        /*1090*/ 	.word	0x00000200
        /*1094*/ 	.word	0x00000001
        /*1098*/ 	.word	0x00000001


	//----- nvinfo : EIATTR_CRS_STACK_SIZE
	.align		4
.L_1411:
        /*109c*/ 	.byte	0x04, 0x1e
        /*109e*/ 	.short	(.L_1413 - .L_1412)
.L_1412:
        /*10a0*/ 	.word	0x00000000


	//----- nvinfo : EIATTR_CBANK_PARAM_SIZE
	.align		4
.L_1413:
        /*10a4*/ 	.byte	0x03, 0x19
        /*10a6*/ 	.short	0x0af0


	//----- nvinfo : EIATTR_PARAM_CBANK
	.align		4
        /*10a8*/ 	.byte	0x04, 0x0a
        /*10aa*/ 	.short	(.L_1415 - .L_1414)
	.align		4
.L_1414:
        /*10ac*/ 	.word	index@(.nv.constant0._ZN7cutlass13device_kernelIN5flash11enable_sm90INS1_16FlashAttnFwdSm90INS1_25CollectiveMainloopFwdSm90ILi2EN4cute5tupleIJNS5_1CILi1EEES8_S8_EEENS6_IJNS7_ILi192EEENS7_ILi128EEENS7_ILi64EEEEEELi64ENS_6half_tEfNS_4arch4Sm90ELb0ELb0ELb1ELb1ELb1ELb0ELb0ELb1ELb1ELb1ELb1ELb0EEENS1_21CollectiveEpilogueFwdINS6_IJSA_SC_SB_EEES9_SE_SG_Li384ELb1ELb1ELb1ELb0EEENS1_36VarlenDynamicPersistentTileSchedulerILi192ELi128ELi384ELi128ELb1ELb1ELb1ELb0ELb1ELb1EEEEEEEEEvNT_6ParamsE)
        /*10b0*/ 	.short	0x0210
        /*10b2*/ 	.short	0x0af0


	//----- nvinfo : EIATTR_SW_WAR
	.align		4
.L_1415:
        /*10b4*/ 	.byte	0x04, 0x36
        /*10b6*/ 	.short	(.L_1417 - .L_1416)
.L_1416:
        /*10b8*/ 	.word	0x00000008
.L_1417:


//--------------------- .nv.info._ZN7cutlass13device_kernelIN5flash11enable_sm90INS1_16FlashAttnFwdSm90INS1_25CollectiveMainloopFwdSm90ILi2EN4cute5tupleIJNS5_1CILi1EEES8_S8_EEENS6_IJNS7_ILi192EEENS7_ILi128EEENS7_ILi64EEEEEELi64ENS_6half_tEfNS_4arch4Sm90ELb0ELb0ELb1ELb1ELb1ELb1ELb0ELb1ELb1ELb1ELb1ELb0EEENS1_21CollectiveEpilogueFwdINS6_IJSA_SC_SB_EEES9_SE_SG_Li384ELb1ELb1ELb1ELb0EEENS1_36VarlenDynamicPersistentTileSchedulerILi192ELi128ELi384ELi128ELb1ELb1ELb1ELb0ELb1ELb1EEEEEEEEEvNT_6ParamsE --------------------------
	.section	.nv.info._ZN7cutlass13device_kernelIN5flash11enable_sm90INS1_16FlashAttnFwdSm90INS1_25CollectiveMainloopFwdSm90ILi2EN4cute5tupleIJNS5_1CILi1EEES8_S8_EEENS6_IJNS7_ILi192EEENS7_ILi128EEENS7_ILi64EEEEEELi64ENS_6half_tEfNS_4arch4Sm90ELb0ELb0ELb1ELb1ELb1ELb1ELb0ELb1ELb1ELb1ELb1ELb0EEENS1_21CollectiveEpilogueFwdINS6_IJSA_SC_SB_EEES9_SE_SG_Li384ELb1ELb1ELb1ELb0EEENS1_36VarlenDynamicPersistentTileSchedulerILi192ELi128ELi384ELi128ELb1ELb1ELb1ELb0ELb1ELb1EEEEEEEEEvNT_6ParamsE,"",@"SHT_CUDA_INFO"
	.sectionflags	@""
	.align	4


	//----- nvinfo : EIATTR_CUDA_API_VERSION
	.align		4
        /*0000*/ 	.byte	0x04, 0x37
        /*0002*/ 	.short	(.L_1419 - .L_1418)
.L_1418:
        /*0004*/ 	.word	0x00000082


	//----- nvinfo : EIATTR_KPARAM_INFO
	.align		4
.L_1419:
        /*0008*/ 	.byte	0x04, 0x17
        /*000a*/ 	.short	(.L_1421 - .L_1420)
.L_1420:
        /*000c*/ 	.word	0x00000000
        /*0010*/ 	.short	0x0000
        /*0012*/ 	.short	0x0070
        /*0014*/ 	.byte	0x00, 0xf0, 0x01, 0x2a


	//----- nvinfo : EIATTR_SPARSE_MMA_MASK
	.align		4
.L_1421:
        /*0018*/ 	.byte	0x03, 0x50
        /*001a*/ 	.short	0x0000


	//----- nvinfo : EIATTR_MAXREG_COUNT
	.align		4
        /*001c*/ 	.byte	0x03, 0x1b
        /*001e*/ 	.short	0x0080


	//----- nvinfo : EIATTR_NUM_BARRIERS
	.align		4
        /*0020*/ 	.byte	0x02, 0x4c
        /*0022*/ 	.byte	0x10
	.zero		1


	//----- nvinfo : EIATTR_EXTERNS
	.align		4
        /*0024*/ 	.byte	0x04, 0x0f
        /*0026*/ 	.short	(.L_1423 - .L_1422)


	//   ....[0]....
	.align		4
.L_1422:
        /*0028*/ 	.word	index@(__assertfail)


	//----- nvinfo : EIATTR_ANNOTATIONS
	.align		4
.L_1423:
        /*002c*/ 	.byte	0x04, 0x55
        /*002e*/ 	.short	(.L_1425 - .L_1424)


	//   ....[0]....
.L_1424:
        /* <DEDUP_REMOVED lines=69> */


	//----- nvinfo : EIATTR_MERCURY_ISA_VERSION
	.align		4
.L_1425:
        /*0468*/ 	.byte	0x03, 0x5f
        /*046a*/ 	.short	0x0101


	//----- nvinfo : EIATTR_UNUSED_LOAD_BYTE_OFFSET
	.align		4
        /*046c*/ 	.byte	0x04, 0x44
        /*046e*/ 	.short	(.L_1427 - .L_1426)


	//   ....[0]....
.L_1426:
        /*0470*/ 	.word	0x00000a80
        /*0474*/ 	.word	0x0000fff0


	//   ....[1]....
        /*0478*/ 	.word	0x0000dff0
        /*047c*/ 	.word	0x0000fff0


	//----- nvinfo : EIATTR_INT_WARP_WIDE_INSTR_OFFSETS
	.align		4
.L_1427:
        /*0480*/ 	.byte	0x04, 0x31
        /*0482*/ 	.short	(.L_1429 - .L_1428)


	//   ....[0]....
.L_1428:
        /*0484*/ 	.word	0x00000130


	//   ....[1]....
        /*0488*/ 	.word	0x00000170


	//   ....[2]....
        /*048c*/ 	.word	0x000001e0


	//   ....[3]....
        /*0490*/ 	.word	0x00012a30


	//   ....[4]....
        /*0494*/ 	.word	0x00012ac0


	//   ....[5]....
        /*0498*/ 	.word	0x00015c70


	//   ....[6]....
        /*049c*/ 	.word	0x00015d00


	//----- nvinfo : EIATTR_COOP_GROUP_MASK_REGIDS
	.align		4
.L_1429:
        /*04a0*/ 	.byte	0x04, 0x29
        /*04a2*/ 	.short	(.L_1431 - .L_1430)


	//   ....[0]....
.L_1430:
        /*04a4*/ 	.word	0xffffffff


	//   ....[1]....
        /*04a8*/ 	.word	0xffffffff


	//   ....[2]....
        /*04ac*/ 	.word	0xffffffff


	//   ....[3]....
        /*04b0*/ 	.word	0xffffffff


	//   ....[4]....
        /*04b4*/ 	.word	0xffffffff


	//   ....[5]....
        /*04b8*/ 	.word	0xffffffff


	//   ....[6]....
        /*04bc*/ 	.word	0xffffffff


	//   ....[7]....
        /*04c0*/ 	.word	0xffffffff


	//   ....[8]....
        /*04c4*/ 	.word	0xffffffff


	//   ....[9]....
        /*04c8*/ 	.word	0xffffffff


	//   ....[10]....
        /*04cc*/ 	.word	0xffffffff


	//   ....[11]....
        /*04d0*/ 	.word	0xffffffff


	//   ....[12]....
        /*04d4*/ 	.word	0xffffffff


	//   ....[13]....
        /*04d8*/ 	.word	0xffffffff


	//   ....[14]....
        /*04dc*/ 	.word	0xffffffff


	//   ....[15]....
        /*04e0*/ 	.word	0xffffffff


	//   ....[16]....
        /*04e4*/ 	.word	0xffffffff


	//   ....[17]....
        /*04e8*/ 	.word	0xffffffff


	//   ....[18]....
        /*04ec*/ 	.word	0xffffffff


	//   ....[19]....
        /*04f0*/ 	.word	0xffffffff


	//   ....[20]....
        /*04f4*/ 	.word	0xffffffff


	//   ....[21]....
        /*04f8*/ 	.word	0xffffffff


	//   ....[22]....
        /*04fc*/ 	.word	0xffffffff


	//   ....[23]....
        /*0500*/ 	.word	0xffffffff


	//   ....[24]....
        /*0504*/ 	.word	0xffffffff


	//   ....[25]....
        /*0508*/ 	.word	0xffffffff


	//   ....[26]....
        /*050c*/ 	.word	0xffffffff


	//   ....[27]....
        /*0510*/ 	.word	0xffffffff


	//   ....[28]....
        /*0514*/ 	.word	0xffffffff


	//   ....[29]....
        /*0518*/ 	.word	0xffffffff


	//   ....[30]....
        /*051c*/ 	.word	0xffffffff


	//   ....[31]....
        /*0520*/ 	.word	0xffffffff


	//   ....[32]....
        /*0524*/ 	.word	0xffffffff


	//   ....[33]....
        /*0528*/ 	.word	0xffffffff


	//   ....[34]....
        /*052c*/ 	.word	0xffffffff


	//   ....[35]....
        /*0530*/ 	.word	0xffffffff


	//   ....[36]....
        /*0534*/ 	.word	0xffffffff


	//   ....[37]....
        /*0538*/ 	.word	0xffffffff


	//   ....[38]....
        /*053c*/ 	.word	0xffffffff


	//   ....[39]....
        /*0540*/ 	.word	0xffffffff


	//   ....[40]....
        /*0544*/ 	.word	0xffffffff


	//   ....[41]....
        /*0548*/ 	.word	0xffffffff


	//   ....[42]....
        /*054c*/ 	.word	0xffffffff


	//   ....[43]....
        /*0550*/ 	.word	0xffffffff


	//   ....[44]....
        /*0554*/ 	.word	0xffffffff


	//   ....[45]....
        /*0558*/ 	.word	0xffffffff


	//   ....[46]....
        /*055c*/ 	.word	0xffffffff


	//   ....[47]....
        /*0560*/ 	.word	0xffffffff


	//   ....[48]....
        /*0564*/ 	.word	0xffffffff


	//   ....[49]....
        /*0568*/ 	.word	0xffffffff


	//   ....[50]....
        /*056c*/ 	.word	0xffffffff


	//   ....[51]....
        /*0570*/ 	.word	0xffffffff


	//   ....[52]....
        /*0574*/ 	.word	0xffffffff


	//   ....[53]....
        /*0578*/ 	.word	0xffffffff


	//   ....[54]....
        /*057c*/ 	.word	0xffffffff


	//   ....[55]....
        /*0580*/ 	.word	0xffffffff


	//   ....[56]....
        /*0584*/ 	.word	0xffffffff


	//   ....[57]....
        /*0588*/ 	.word	0xffffffff


	//   ....[58]....
        /*058c*/ 	.word	0xffffffff


	//   ....[59]....
        /*0590*/ 	.word	0xffffffff


	//   ....[60]....
        /*0594*/ 	.word	0xffffffff


	//   ....[61]....
        /*0598*/ 	.word	0xffffffff


	//   ....[62]....
        /*059c*/ 	.word	0xffffffff


	//   ....[63]....
        /*05a0*/ 	.word	0xffffffff


	//   ....[64]....
        /*05a4*/ 	.word	0xffffffff


	//   ....[65]....
        /*05a8*/ 	.word	0xffffffff


	//   ....[66]....
        /*05ac*/ 	.word	0xffffffff


	//   ....[67]....
        /*05b0*/ 	.word	0xffffffff


	//   ....[68]....
        /*05b4*/ 	.word	0xffffffff


	//   ....[69]....
        /*05b8*/ 	.word	0xffffffff


	//   ....[70]....
        /*05bc*/ 	.word	0xffffffff


	//   ....[71]....
        /*05c0*/ 	.word	0xffffffff


	//   ....[72]....
        /*05c4*/ 	.word	0xffffffff


	//   ....[73]....
        /*05c8*/ 	.word	0xffffffff


	//   ....[74]....
        /*05cc*/ 	.word	0xffffffff


	//   ....[75]....
        /*05d0*/ 	.word	0xffffffff


	//   ....[76]....
        /*05d4*/ 	.word	0xffffffff


	//   ....[77]....
        /*05d8*/ 	.word	0xffffffff


	//   ....[78]....
        /*05dc*/ 	.word	0xffffffff


	//   ....[79]....
        /*05e0*/ 	.word	0xffffffff


	//   ....[80]....
        /*05e4*/ 	.word	0xffffffff


	//   ....[81]....
        /*05e8*/ 	.word	0xffffffff


	//   ....[82]....
        /*05ec*/ 	.word	0xffffffff


	//   ....[83]....
        /*05f0*/ 	.word	0xffffffff


	//   ....[84]....
        /*05f4*/ 	.word	0xffffffff


	//   ....[85]....
        /*05f8*/ 	.word	0xffffffff


	//   ....[86]....
        /*05fc*/ 	.word	0xffffffff


	//   ....[87]....
        /*0600*/ 	.word	0xffffffff


	//   ....[88]....
        /*0604*/ 	.word	0xffffffff


	//   ....[89]....
        /*0608*/ 	.word	0xffffffff


	//   ....[90]....
        /*060c*/ 	.word	0xffffffff


	//   ....[91]....
        /*0610*/ 	.word	0xffffffff


	//   ....[92]....
        /*0614*/ 	.word	0xffffffff


	//   ....[93]....
        /*0618*/ 	.word	0xffffffff


	//   ....[94]....
        /*061c*/ 	.word	0xffffffff


	//   ....[95]....
        /*0620*/ 	.word	0xffffffff


	//   ....[96]....
        /*0624*/ 	.word	0xffffffff


	//   ....[97]....
        /*0628*/ 	.word	0xffffffff


	//   ....[98]....
        /*062c*/ 	.word	0xffffffff


	//   ....[99]....
        /*0630*/ 	.word	0xffffffff


	//   ....[100]....
        /*0634*/ 	.word	0xffffffff


	//   ....[101]....
        /*0638*/ 	.word	0xffffffff


	//   ....[102]....
        /*063c*/ 	.word	0xffffffff


	//   ....[103]....
        /*0640*/ 	.word	0xffffffff


	//   ....[104]....
        /*0644*/ 	.word	0xffffffff


	//   ....[105]....
        /*0648*/ 	.word	0xffffffff


	//   ....[106]....
        /*064c*/ 	.word	0xffffffff


	//   ....[107]....
        /*0650*/ 	.word	0xffffffff


	//   ....[108]....
        /*0654*/ 	.word	0xffffffff


	//   ....[109]....
        /*0658*/ 	.word	0xffffffff


	//   ....[110]....
        /*065c*/ 	.word	0xffffffff


	//   ....[111]....
        /*0660*/ 	.word	0xffffffff


	//   ....[112]....
        /*0664*/ 	.word	0xffffffff


	//   ....[113]....
        /*0668*/ 	.word	0xffffffff


	//   ....[114]....
        /*066c*/ 	.word	0xffffffff


	//   ....[115]....
        /*0670*/ 	.word	0xffffffff


	//   ....[116]....
        /*0674*/ 	.word	0xffffffff


	//   ....[117]....
        /*0678*/ 	.word	0xffffffff


	//   ....[118]....
        /*067c*/ 	.word	0xffffffff


	//   ....[119]....
        /*0680*/ 	.word	0xffffffff


	//   ....[120]....
        /*0684*/ 	.word	0xffffffff


	//   ....[121]....
        /*0688*/ 	.word	0xffffffff


	//   ....[122]....
        /*068c*/ 	.word	0xffffffff


	//   ....[123]....
        /*0690*/ 	.word	0xffffffff


	//   ....[124]....
        /*0694*/ 	.word	0xffffffff


	//   ....[125]....
        /*0698*/ 	.word	0xffffffff


	//   ....[126]....
        /*069c*/ 	.word	0xffffffff


	//   ....[127]....
        /*06a0*/ 	.word	0xffffffff


	//   ....[128]....
        /*06a4*/ 	.word	0xffffffff


	//   ....[129]....
        /*06a8*/ 	.word	0xffffffff


	//   ....[130]....
        /*06ac*/ 	.word	0xffffffff


	//   ....[131]....
        /*06b0*/ 	.word	0xffffffff


	//   ....[132]....
        /*06b4*/ 	.word	0xffffffff


	//   ....[133]....
        /*06b8*/ 	.word	0xffffffff


	//   ....[134]....
        /*06bc*/ 	.word	0xffffffff


	//   ....[135]....
        /*06c0*/ 	.word	0xffffffff


	//   ....[136]....
        /*06c4*/ 	.word	0xffffffff


	//   ....[137]....
        /*06c8*/ 	.word	0xffffffff


	//   ....[138]....
        /*06cc*/ 	.word	0xffffffff


	//   ....[139]....
        /*06d0*/ 	.word	0xffffffff


	//   ....[140]....
        /*06d4*/ 	.word	0xffffffff


	//   ....[141]....
        /*06d8*/ 	.word	0xffffffff


	//   ....[142]....
        /*06dc*/ 	.word	0xffffffff


	//   ....[143]....
        /*06e0*/ 	.word	0xffffffff


	//   ....[144]....
        /*06e4*/ 	.word	0xffffffff


	//   ....[145]....
        /*06e8*/ 	.word	0xffffffff


	//   ....[146]....
        /*06ec*/ 	.word	0xffffffff


	//   ....[147]....
        /*06f0*/ 	.word	0xffffffff


	//   ....[148]....
        /*06f4*/ 	.word	0xffffffff


	//   ....[149]....
        /*06f8*/ 	.word	0xffffffff


	//   ....[150]....
        /*06fc*/ 	.word	0xffffffff


	//   ....[151]....
        /*0700*/ 	.word	0xffffffff


	//   ....[152]....
        /*0704*/ 	.word	0xffffffff


	//   ....[153]....
        /*0708*/ 	.word	0xffffffff


	//   ....[154]....
        /*070c*/ 	.word	0xffffffff


	//   ....[155]....
        /*0710*/ 	.word	0xffffffff


	//   ....[156]....
        /*0714*/ 	.word	0xffffffff


	//   ....[157]....
        /*0718*/ 	.word	0xffffffff


	//   ....[158]....
        /*071c*/ 	.word	0xffffffff


	//   ....[159]....
        /*0720*/ 	.word	0xffffffff


	//   ....[160]....
        /*0724*/ 	.word	0xffffffff


	//   ....[161]....
        /*0728*/ 	.word	0xffffffff


	//   ....[162]....
        /*072c*/ 	.word	0xffffffff


	//   ....[163]....
        /*0730*/ 	.word	0xffffffff


	//   ....[164]....
        /*0734*/ 	.word	0xffffffff


	//   ....[165]....
        /*0738*/ 	.word	0xffffffff


	//   ....[166]....
        /*073c*/ 	.word	0xffffffff


	//   ....[167]....
        /*0740*/ 	.word	0xffffffff


	//   ....[168]....
        /*0744*/ 	.word	0xffffffff


	//   ....[169]....
        /*0748*/ 	.word	0xffffffff


	//   ....[170]....
        /*074c*/ 	.word	0xffffffff


	//   ....[171]....
        /*0750*/ 	.word	0xffffffff


	//   ....[172]....
        /*0754*/ 	.word	0xffffffff


	//   ....[173]....
        /*0758*/ 	.word	0xffffffff


	//   ....[174]....
        /*075c*/ 	.word	0xffffffff


	//   ....[175]....
        /*0760*/ 	.word	0xffffffff


	//   ....[176]....
        /*0764*/ 	.word	0xffffffff


	//   ....[177]....
        /*0768*/ 	.word	0xffffffff


	//   ....[178]....
        /*076c*/ 	.word	0xffffffff


	//   ....[179]....
        /*0770*/ 	.word	0xffffffff


	//   ....[180]....
        /*0774*/ 	.word	0xffffffff


	//   ....[181]....
        /*0778*/ 	.word	0xffffffff


	//   ....[182]....
        /*077c*/ 	.word	0xffffffff


	//   ....[183]....
        /*0780*/ 	.word	0xffffffff


	//   ....[184]....
        /*0784*/ 	.word	0xffffffff


	//   ....[185]....
        /*0788*/ 	.word	0xffffffff


	//   ....[186]....
        /*078c*/ 	.word	0xffffffff


	//   ....[187]....
        /*0790*/ 	.word	0xffffffff


	//   ....[188]....
        /*0794*/ 	.word	0xffffffff


	//   ....[189]....
        /*0798*/ 	.word	0xffffffff


	//   ....[190]....
        /*079c*/ 	.word	0xffffffff


	//   ....[191]....
        /*07a0*/ 	.word	0xffffffff


	//   ....[192]....
        /*07a4*/ 	.word	0xffffffff


	//   ....[193]....
        /*07a8*/ 	.word	0x0500000f


	//   ....[194]....
        /*07ac*/ 	.word	0x0500000f


	//   ....[195]....
        /*07b0*/ 	.word	0x0500000f


	//   ....[196]....
        /*07b4*/ 	.word	0x0500000f


	//   ....[197]....
        /*07b8*/ 	.word	0x0500000f


	//   ....[198]....
        /*07bc*/ 	.word	0x0500000f


	//   ....[199]....
        /*07c0*/ 	.word	0x0500000f


	//   ....[200]....
        /*07c4*/ 	.word	0x0500000f


	//   ....[201]....
        /*07c8*/ 	.word	0x0500000f


	//   ....[202]....
        /*07cc*/ 	.word	0x0500000f


	//   ....[203]....
        /*07d0*/ 	.word	0x0500000f


	//   ....[204]....
        /*07d4*/ 	.word	0x0500000f


	//   ....[205]....
        /*07d8*/ 	.word	0x0500000f


	//   ....[206]....
        /*07dc*/ 	.word	0x0500000f


	//   ....[207]....
        /*07e0*/ 	.word	0x0500000f


	//   ....[208]....
        /*07e4*/ 	.word	0x0500000f


	//   ....[209]....
        /*07e8*/ 	.word	0x0500000f


	//   ....[210]....
        /*07ec*/ 	.word	0x0500000f


	//   ....[211]....
        /*07f0*/ 	.word	0x0500000f


	//   ....[212]....
        /*07f4*/ 	.word	0x0500000f


	//   ....[213]....
        /*07f8*/ 	.word	0x0500000f


	//   ....[214]....
        /*07fc*/ 	.word	0x0500000f


	//   ....[215]....
        /*0800*/ 	.word	0x0500000f


	//   ....[216]....
        /*0804*/ 	.word	0x0500000f


	//   ....[217]....
        /*0808*/ 	.word	0x0500000f


	//   ....[218]....
        /*080c*/ 	.word	0x0500000f


	//   ....[219]....
        /*0810*/ 	.word	0x0500000f


	//   ....[220]....
        /*0814*/ 	.word	0x0500000f


	//   ....[221]....
        /*0818*/ 	.word	0x0500000f


	//   ....[222]....
        /*081c*/ 	.word	0x0500000f


	//   ....[223]....
        /*0820*/ 	.word	0x0500000f


	//   ....[224]....
        /*0824*/ 	.word	0x0500000f


	//   ....[225]....
        /*0828*/ 	.word	0x0500000f


	//   ....[226]....
        /*082c*/ 	.word	0x0500000f


	//   ....[227]....
        /*0830*/ 	.word	0x0500000f


	//   ....[228]....
        /*0834*/ 	.word	0x0500000f


	//   ....[229]....
        /*0838*/ 	.word	0x0500000f


	//   ....[230]....
        /*083c*/ 	.word	0x0500000f


	//   ....[231]....
        /*0840*/ 	.word	0x0500000f


	//   ....[232]....
        /*0844*/ 	.word	0x0500000f


	//   ....[233]....
        /*0848*/ 	.word	0x0500000f


	//   ....[234]....
        /*084c*/ 	.word	0x0500000f


	//   ....[235]....
        /*0850*/ 	.word	0x0500000f


	//   ....[236]....
        /*0854*/ 	.word	0x0500000f


	//   ....[237]....
        /*0858*/ 	.word	0x0500000f


	//   ....[238]....
        /*085c*/ 	.word	0x0500000f


	//   ....[239]....
        /*0860*/ 	.word	0x0500000f


	//   ....[240]....
        /*0864*/ 	.word	0x0500000f


	//   ....[241]....
        /*0868*/ 	.word	0x0500000f


	//   ....[242]....
        /*086c*/ 	.word	0x0500000f


	//   ....[243]....
        /*0870*/ 	.word	0x0500000f


	//   ....[244]....
        /*0874*/ 	.word	0x0500000f


	//   ....[245]....
        /*0878*/ 	.word	0x0500000f


	//   ....[246]....
        /*087c*/ 	.word	0x0500000f


	//   ....[247]....
        /*0880*/ 	.word	0x0500000f


	//   ....[248]....
        /*0884*/ 	.word	0x0500000f


	//   ....[249]....
        /*0888*/ 	.word	0x0500000f


	//   ....[250]....
        /*088c*/ 	.word	0x0500000f


	//   ....[251]....
        /*0890*/ 	.word	0x0500000f


	//   ....[252]....
        /*0894*/ 	.word	0x0500000f


	//   ....[253]....
        /*0898*/ 	.word	0x0500000f


	//   ....[254]....
        /*089c*/ 	.word	0x0500000f


	//   ....[255]....
        /*08a0*/ 	.word	0x0500000f


	//   ....[0]....
        /*08a4*/ 	.word	0x0500000f


	//   ....[1]....
        /*08a8*/ 	.word	0x0500000f


	//   ....[2]....
        /*08ac*/ 	.word	0x0500000f


	//   ....[3]....
        /*08b0*/ 	.word	0x0500000f


	//   ....[4]....
        /*08b4*/ 	.word	0x0500000f


	//   ....[5]....
        /*08b8*/ 	.word	0x0500000f


	//   ....[6]....
        /*08bc*/ 	.word	0x0500000f


	//   ....[7]....
        /*08c0*/ 	.word	0x0500000f


	//   ....[8]....
        /*08c4*/ 	.word	0x0500000f


	//   ....[9]....
        /*08c8*/ 	.word	0x0500000f


	//   ....[10]....
        /*08cc*/ 	.word	0x0500000f


	//   ....[11]....
        /*08d0*/ 	.word	0x0500000f


	//   ....[12]....
        /*08d4*/ 	.word	0x0500000f


	//   ....[13]....
        /*08d8*/ 	.word	0x0500000f


	//   ....[14]....
        /*08dc*/ 	.word	0x0500000f


	//   ....[15]....
        /*08e0*/ 	.word	0x0500000f


	//   ....[16]....
        /*08e4*/ 	.word	0x0500000f


	//   ....[17]....
        /*08e8*/ 	.word	0x0500000f


	//   ....[18]....
        /*08ec*/ 	.word	0x0500000f


	//   ....[19]....
        /*08f0*/ 	.word	0x0500000f


	//   ....[20]....
        /*08f4*/ 	.word	0x0500000f


	//   ....[21]....
        /*08f8*/ 	.word	0x0500000f


	//   ....[22]....
        /*08fc*/ 	.word	0x0500000f


	//   ....[23]....
        /*0900*/ 	.word	0x0500000f


	//   ....[24]....
        /*0904*/ 	.word	0x0500000f


	//   ....[25]....
        /*0908*/ 	.word	0x0500000f


	//   ....[26]....
        /*090c*/ 	.word	0x0500000f


	//   ....[27]....
        /*0910*/ 	.word	0x0500000f


	//   ....[28]....
        /*0914*/ 	.word	0x0500000f


	//   ....[29]....
        /*0918*/ 	.word	0x0500000f


	//   ....[30]....
        /*091c*/ 	.word	0x0500000f


	//   ....[31]....
        /*0920*/ 	.word	0x0500000f


	//   ....[32]....
        /*0924*/ 	.word	0x0500000f


	//   ....[33]....
        /*0928*/ 	.word	0x0500000f


	//   ....[34]....
        /*092c*/ 	.word	0x0500000f


	//   ....[35]....
        /*0930*/ 	.word	0x0500000f


	//   ....[36]....
        /*0934*/ 	.word	0x0500000f


	//   ....[37]....
        /*0938*/ 	.word	0x0500000f


	//   ....[38]....
        /*093c*/ 	.word	0x0500000f


	//   ....[39]....
        /*0940*/ 	.word	0x0500000f


	//   ....[40]....
        /*0944*/ 	.word	0x0500000f


	//   ....[41]....
        /*0948*/ 	.word	0x0500000f


	//   ....[42]....
        /*094c*/ 	.word	0x0500000f


	//   ....[43]....
        /*0950*/ 	.word	0x0500000f


	//   ....[44]....
        /*0954*/ 	.word	0x0500000f


	//   ....[45]....
        /*0958*/ 	.word	0x0500000f


	//   ....[46]....
        /*095c*/ 	.word	0x0500000f


	//   ....[47]....
        /*0960*/ 	.word	0x0500000f


	//   ....[48]....
        /*0964*/ 	.word	0x0500000f


	//   ....[49]....
        /*0968*/ 	.word	0x0500000f


	//   ....[50]....
        /*096c*/ 	.word	0x0500000f


	//   ....[51]....
        /*0970*/ 	.word	0x0500000f


	//   ....[52]....
        /*0974*/ 	.word	0x0500000f


	//   ....[53]....
        /*0978*/ 	.word	0x0500000f


	//   ....[54]....
        /*097c*/ 	.word	0x0500000f


	//   ....[55]....
        /*0980*/ 	.word	0x0500000f


	//   ....[56]....
        /*0984*/ 	.word	0x0500000f


	//   ....[57]....
        /*0988*/ 	.word	0x0500000f


	//   ....[58]....
        /*098c*/ 	.word	0x0500000f


	//   ....[59]....
        /*0990*/ 	.word	0x0500000f


	//   ....[60]....
        /*0994*/ 	.word	0x0500000f


	//   ....[61]....
        /*0998*/ 	.word	0x0500000f


	//   ....[62]....
        /*099c*/ 	.word	0x0500000f


	//   ....[63]....
        /*09a0*/ 	.word	0x0500000f


	//   ....[64]....
        /*09a4*/ 	.word	0x0500000f


	//   ....[65]....
        /*09a8*/ 	.word	0x0500000f


	//   ....[66]....
        /*09ac*/ 	.word	0x0500000f


	//   ....[67]....
        /*09b0*/ 	.word	0x0500000f


	//   ....[68]....
        /*09b4*/ 	.word	0x0500000f


	//   ....[69]....
        /*09b8*/ 	.word	0x0500000f


	//   ....[70]....
        /*09bc*/ 	.word	0x0500000f


	//   ....[71]....
        /*09c0*/ 	.word	0x0500000f


	//   ....[72]....
        /*09c4*/ 	.word	0x0500000f


	//   ....[73]....
        /*09c8*/ 	.word	0x0500000f


	//   ....[74]....
        /*09cc*/ 	.word	0x0500000f


	//   ....[75]....
        /*09d0*/ 	.word	0x0500000f


	//   ....[76]....
        /*09d4*/ 	.word	0x0500000f


	//   ....[77]....
        /*09d8*/ 	.word	0x0500000f


	//   ....[78]....
        /*09dc*/ 	.word	0x0500000f


	//   ....[79]....
        /*09e0*/ 	.word	0x0500000f


	//   ....[80]....
        /*09e4*/ 	.word	0x0500000f


	//   ....[81]....
        /*09e8*/ 	.word	0x0500000f


	//   ....[82]....
        /*09ec*/ 	.word	0x0500000f


	//   ....[83]....
        /*09f0*/ 	.word	0x0500000f


	//   ....[84]....
        /*09f4*/ 	.word	0x0500000f


	//   ....[85]....
        /*09f8*/ 	.word	0x0500000f


	//   ....[86]....
        /*09fc*/ 	.word	0x0500000f


	//----- nvinfo : EIATTR_COOP_GROUP_INSTR_OFFSETS
	.align		4
.L_1431:
        /*0a00*/ 	.byte	0x04, 0x28
        /*0a02*/ 	.short	(.L_1433 - .L_1432)


	//   ....[0]....
.L_1432:
        /*0a04*/ 	.word	0x00000070


	//   ....[1]....
        /*0a08*/ 	.word	0x00000140


	//   ....[2]....
        /*0a0c*/ 	.word	0x00000190


	//   ....[3]....
        /*0a10*/ 	.word	0x000003c0


	//   ....[4]....
        /*0a14*/ 	.word	0x00000520


	//   ....[5]....
        /*0a18*/ 	.word	0x00000640


	//   ....[6]....
        /*0a1c*/ 	.word	0x000007a0


	//   ....[7]....
        /*0a20*/ 	.word	0x00002d50


	//   ....[8]....
        /*0a24*/ 	.word	0x00002d60


	//   ....[9]....
        /*0a28*/ 	.word	0x00003420


	//   ....[10]....
        /*0a2c*/ 	.word	0x00003430


	//   ....[11]....
        /*0a30*/ 	.word	0x00004090


	//   ....[12]....
        /*0a34*/ 	.word	0x000040a0


	//   ....[13]....
        /*0a38*/ 	.word	0x00004800


	//   ....[14]....
        /*0a3c*/ 	.word	0x00004810


	//   ....[15]....
        /*0a40*/ 	.word	0x00005210


	//   ....[16]....
        /*0a44*/ 	.word	0x00005220


	//   ....[17]....
        /*0a48*/ 	.word	0x00005330


	//   ....[18]....
        /*0a4c*/ 	.word	0x00005340


	//   ....[19]....
        /*0a50*/ 	.word	0x000056b0


	//   ....[20]....
        /*0a54*/ 	.word	0x000056d0


	//   ....[21]....
        /*0a58*/ 	.word	0x000057b0


	//   ....[22]....
        /*0a5c*/ 	.word	0x000057d0


	//   ....[23]....
        /*0a60*/ 	.word	0x00005e90


	//   ....[24]....
        /*0a64*/ 	.word	0x00006470


	//   ....[25]....
        /*0a68*/ 	.word	0x00006480


	//   ....[26]....
        /*0a6c*/ 	.word	0x00006490


	//   ....[27]....
        /*0a70*/ 	.word	0x000064a0


	//   ....[28]....
        /*0a74*/ 	.word	0x00007510


	//   ....[29]....
        /*0a78*/ 	.word	0x00007520


	//   ....[30]....
        /*0a7c*/ 	.word	0x00007530


	//   ....[31]....
        /*0a80*/ 	.word	0x00007540


	//   ....[32]....
        /*0a84*/ 	.word	0x00009920


	//   ....[33]....
        /*0a88*/ 	.word	0x00009940


	//   ....[34]....
        /*0a8c*/ 	.word	0x00009e50


	//   ....[35]....
        /*0a90*/ 	.word	0x00009e70


	//   ....[36]....
        /*0a94*/ 	.word	0x0000c010


	//   ....[37]....
        /*0a98*/ 	.word	0x0000c070


	//   ....[38]....
        /*0a9c*/ 	.word	0x0000c450


	//   ....[39]....
        /*0aa0*/ 	.word	0x0000c470


	//   ....[40]....
        /*0aa4*/ 	.word	0x0000d9f0


	//   ....[41]....
        /*0aa8*/ 	.word	0x0000da00


	//   ....[42]....
        /*0aac*/ 	.word	0x0000daa0


	//   ....[43]....
        /*0ab0*/ 	.word	0x0000dab0


	//   ....[44]....
        /*0ab4*/ 	.word	0x0000e8a0


	//   ....[45]....
        /*0ab8*/ 	.word	0x0000e8c0


	//   ....[46]....
        /*0abc*/ 	.word	0x0000e8d0


	//   ....[47]....
        /*0ac0*/ 	.word	0x0000e8e0


	//   ....[48]....
        /*0ac4*/ 	.word	0x0000ee40


	//   ....[49]....
        /*0ac8*/ 	.word	0x0000ee80


	//   ....[50]....
        /*0acc*/ 	.word	0x0000eeb0


	//   ....[51]....
        /*0ad0*/ 	.word	0x0000eee0


	//   ....[52]....
        /*0ad4*/ 	.word	0x0000ef00


	//   ....[53]....
        /*0ad8*/ 	.word	0x0000ef10


	//   ....[54]....
        /*0adc*/ 	.word	0x0000ef50


	//   ....[55]....
        /*0ae0*/ 	.word	0x0000ef80


	//   ....[56]....
        /*0ae4*/ 	.word	0x0000f430


	//   ....[57]....
        /*0ae8*/ 	.word	0x0000f440


	//   ....[58]....
        /*0aec*/ 	.word	0x0000f6c0


	//   ....[59]....
        /*0af0*/ 	.word	0x0000f6d0


	//   ....[60]....
        /*0af4*/ 	.word	0x000101c0


	//   ....[61]....
        /*0af8*/ 	.word	0x000101f0


	//   ....[62]....
        /*0afc*/ 	.word	0x00010210


	//   ....[63]....
        /*0b00*/ 	.word	0x00010240


	//   ....[64]....
        /*0b04*/ 	.word	0x00010270


	//   ....[65]....
        /*0b08*/ 	.word	0x00010280


	//   ....[66]....
        /*0b0c*/ 	.word	0x000102b0


	//   ....[67]....
        /*0b10*/ 	.word	0x00010320


	//   ....[68]....
        /*0b14*/ 	.word	0x00010440


	//   ....[69]....
        /*0b18*/ 	.word	0x00010670


	//   ....[70]....
        /*0b1c*/ 	.word	0x000106a0


	//   ....[71]....
        /*0b20*/ 	.word	0x000106d0


	//   ....[72]....
        /*0b24*/ 	.word	0x00010700


	//   ....[73]....
        /*0b28*/ 	.word	0x00010730


	//   ....[74]....
        /*0b2c*/ 	.word	0x00010760


	//   ....[75]....
        /*0b30*/ 	.word	0x000108f0


	//   ....[76]....
        /*0b34*/ 	.word	0x00010920


	//   ....[77]....
        /*0b38*/ 	.word	0x00010950


	//   ....[78]....
        /*0b3c*/ 	.word	0x00010980


	//   ....[79]....
        /*0b40*/ 	.word	0x000109b0


	//   ....[80]....
        /*0b44*/ 	.word	0x000109e0


	//   ....[81]....
        /*0b48*/ 	.word	0x00010a70


	//   ....[82]....
        /*0b4c*/ 	.word	0x00010aa0


	//   ....[83]....
        /*0b50*/ 	.word	0x00010ab0


	//   ....[84]....
        /*0b54*/ 	.word	0x00010b50


	//   ....[85]....
        /*0b58*/ 	.word	0x00011ae0


	//   ....[86]....
        /*0b5c*/ 	.word	0x000135c0


	//   ....[87]....
        /*0b60*/ 	.word	0x000135e0


	//   ....[88]....
        /*0b64*/ 	.word	0x00013670


	//   ....[89]....
        /*0b68*/ 	.word	0x00013690


	//   ....[90]....
        /*0b6c*/ 	.word	0x00013710


	//   ....[91]....
        /*0b70*/ 	.word	0x00013730


	//   ....[92]....
        /*0b74*/ 	.word	0x000137b0


	//   ....[93]....
        /*0b78*/ 	.word	0x000137d0


	//   ....[94]....
        /*0b7c*/ 	.word	0x00013850


	//   ....[95]....
        /*0b80*/ 	.word	0x00013870


	//   ....[96]....
        /*0b84*/ 	.word	0x000138f0


	//   ....[97]....
        /*0b88*/ 	.word	0x00013910


	//   ....[98]....
        /*0b8c*/ 	.word	0x00013990


	//   ....[99]....
        /*0b90*/ 	.word	0x000139b0


	//   ....[100]....
        /*0b94*/ 	.word	0x000139c0


	//   ....[101]....
        /*0b98*/ 	.word	0x000139d0


	//   ....[102]....
        /*0b9c*/ 	.word	0x000142f0


	//   ....[103]....
        /*0ba0*/ 	.word	0x00014320


	//   ....[104]....
        /*0ba4*/ 	.word	0x00014340


	//   ....[105]....
        /*0ba8*/ 	.word	0x000143c0


	//   ....[106]....
        /*0bac*/ 	.word	0x000143e0


	//   ....[107]....
        /*0bb0*/ 	.word	0x00014460


	//   ....[108]....
        /*0bb4*/ 	.word	0x00014480


	//   ....[109]....
        /*0bb8*/ 	.word	0x00014500


	//   ....[110]....
        /*0bbc*/ 	.word	0x00014520


	//   ....[111]....
        /*0bc0*/ 	.word	0x000145a0


	//   ....[112]....
        /*0bc4*/ 	.word	0x000145c0


	//   ....[113]....
        /*0bc8*/ 	.word	0x00014640


	//   ....[114]....
        /*0bcc*/ 	.word	0x00014660


	//   ....[115]....
        /*0bd0*/ 	.word	0x000146e0


	//   ....[116]....
        /*0bd4*/ 	.word	0x00014700


	//   ....[117]....
        /*0bd8*/ 	.word	0x00014710


	//   ....[118]....
        /*0bdc*/ 	.word	0x00014780


	//   ....[119]....
        /*0be0*/ 	.word	0x000147d0


	//   ....[120]....
        /*0be4*/ 	.word	0x00014860


	//   ....[121]....
        /*0be8*/ 	.word	0x00014890


	//   ....[122]....
        /*0bec*/ 	.word	0x000148a0


	//   ....[123]....
        /*0bf0*/ 	.word	0x00014910


	//   ....[124]....
        /*0bf4*/ 	.word	0x00014920


	//   ....[125]....
        /*0bf8*/ 	.word	0x00014930


	//   ....[126]....
        /*0bfc*/ 	.word	0x00015120


	//   ....[127]....
        /*0c00*/ 	.word	0x00015140


	//   ....[128]....
        /*0c04*/ 	.word	0x000151b0


	//   ....[129]....
        /*0c08*/ 	.word	0x000151c0


	//   ....[130]....
        /*0c0c*/ 	.word	0x00015200


	//   ....[131]....
        /*0c10*/ 	.word	0x00015210


	//   ....[132]....
        /*0c14*/ 	.word	0x00015250


	//   ....[133]....
        /*0c18*/ 	.word	0x00015260


	//   ....[134]....
        /*0c1c*/ 	.word	0x000152a0


	//   ....[135]....
        /*0c20*/ 	.word	0x000152b0


	//   ....[136]....
        /*0c24*/ 	.word	0x000152f0


	//   ....[137]....
        /*0c28*/ 	.word	0x00015300


	//   ....[138]....
        /*0c2c*/ 	.word	0x00015340


	//   ....[139]....
        /*0c30*/ 	.word	0x00015350


	//   ....[140]....
        /*0c34*/ 	.word	0x00015360


	//   ....[141]....
        /*0c38*/ 	.word	0x000153a0


	//   ....[142]....
        /*0c3c*/ 	.word	0x00015650


	//   ....[143]....
        /*0c40*/ 	.word	0x00015680


	//   ....[144]....
        /*0c44*/ 	.word	0x000156e0


	//   ....[145]....
        /*0c48*/ 	.word	0x000156f0


	//   ....[146]....
        /*0c4c*/ 	.word	0x00015740


	//   ....[147]....
        /*0c50*/ 	.word	0x00015750


	//   ....[148]....
        /*0c54*/ 	.word	0x000157a0


	//   ....[149]....
        /*0c58*/ 	.word	0x000157b0


	//   ....[150]....
        /*0c5c*/ 	.word	0x00015800


	//   ....[151]....
        /*0c60*/ 	.word	0x00015810


	//   ....[152]....
        /*0c64*/ 	.word	0x00015860


	//   ....[153]....
        /*0c68*/ 	.word	0x00015870


	//   ....[154]....
        /*0c6c*/ 	.word	0x000158c0


	//   ....[155]....
        /*0c70*/ 	.word	0x000158d0


	//   ....[156]....
        /*0c74*/ 	.word	0x000158e0


	//   ....[157]....
        /*0c78*/ 	.word	0x00015920


	//   ....[158]....
        /*0c7c*/ 	.word	0x00015ef0


	//   ....[159]....
        /*0c80*/ 	.word	0x00015f00


	//   ....[160]....
        /*0c84*/ 	.word	0x00015f70


	//   ....[161]....
        /*0c88*/ 	.word	0x00015fb0


	//   ....[162]....
        /*0c8c*/ 	.word	0x00015fd0


	//   ....[163]....
        /*0c90*/ 	.word	0x00016010


	//   ....[164]....
        /*0c94*/ 	.word	0x00016030


	//   ....[165]....
        /*0c98*/ 	.word	0x00016070


	//   ....[166]....
        /*0c9c*/ 	.word	0x00016090


	//   ....[167]....
        /*0ca0*/ 	.word	0x000160d0


	//   ....[168]....
        /*0ca4*/ 	.word	0x000160f0


	//   ....[169]....
        /*0ca8*/ 	.word	0x00016130


	//   ....[170]....
        /*0cac*/ 	.word	0x00016150


	//   ....[171]....
        /*0cb0*/ 	.word	0x00016190


	//   ....[172]....
        /*0cb4*/ 	.word	0x000161b0


	//   ....[173]....
        /*0cb8*/ 	.word	0x000161c0


	//   ....[174]....
        /*0cbc*/ 	.word	0x00016580


	//   ....[175]....
        /*0cc0*/ 	.word	0x000165b0


	//   ....[176]....
        /*0cc4*/ 	.word	0x00016610


	//   ....[177]....
        /*0cc8*/ 	.word	0x00016640


	//   ....[178]....
        /*0ccc*/ 	.word	0x00016670


	//   ....[179]....
        /*0cd0*/ 	.word	0x000166a0


	//   ....[180]....
        /*0cd4*/ 	.word	0x000166d0


	//   ....[181]....
        /*0cd8*/ 	.word	0x00016700


	//   ....[182]....
        /*0cdc*/ 	.word	0x000168a0


	//   ....[183]....
        /*0ce0*/ 	.word	0x000168d0


	//   ....[184]....
        /*0ce4*/ 	.word	0x00016900


	//   ....[185]....
        /*0ce8*/ 	.word	0x00016930


	//   ....[186]....
        /*0cec*/ 	.word	0x00016960


	//   ....[187]....
        /*0cf0*/ 	.word	0x00016990


	//   ....[188]....
        /*0cf4*/ 	.word	0x00016a50


	//   ....[189]....
        /*0cf8*/ 	.word	0x00016a70


	//   ....[190]....
        /*0cfc*/ 	.word	0x00016a80


	//   ....[191]....
        /*0d00*/ 	.word	0x00016ae0


	//   ....[192]....
        /*0d04*/ 	.word	0x00017100


	//   ....[193]....
        /*0d08*/ 	.word	0x00017420


	//   ....[194]....
        /*0d0c*/ 	.word	0x000174b0


	//   ....[195]....
        /*0d10*/ 	.word	0x00017540


	//   ....[196]....
        /*0d14*/ 	.word	0x000175d0


	//   ....[197]....
        /*0d18*/ 	.word	0x000176b0


	//   ....[198]....
        /*0d1c*/ 	.word	0x00017740


	//   ....[199]....
        /*0d20*/ 	.word	0x000177e0


	//   ....[200]....
        /*0d24*/ 	.word	0x00017870


	//   ....[201]....
        /*0d28*/ 	.word	0x00017960


	//   ....[202]....
        /*0d2c*/ 	.word	0x000179f0


	//   ....[203]....
        /*0d30*/ 	.word	0x00017a90


	//   ....[204]....
        /*0d34*/ 	.word	0x00017b20


	//   ....[205]....
        /*0d38*/ 	.word	0x00017c60


	//   ....[206]....
        /*0d3c*/ 	.word	0x00017d10


	//   ....[207]....
        /*0d40*/ 	.word	0x00017da0


	//   ....[208]....
        /*0d44*/ 	.word	0x00017df0


	//   ....[209]....
        /*0d48*/ 	.word	0x00017e40


	//   ....[210]....
        /*0d4c*/ 	.word	0x00017f20


	//   ....[211]....
        /*0d50*/ 	.word	0x00017fb0


	//   ....[212]....
        /*0d54*/ 	.word	0x00018000


	//   ....[213]....
        /*0d58*/ 	.word	0x00018050


	//   ....[214]....
        /*0d5c*/ 	.word	0x00018270


	//   ....[215]....
        /*0d60*/ 	.word	0x000182d0


	//   ....[216]....
        /*0d64*/ 	.word	0x00018390


	//   ....[217]....
        /*0d68*/ 	.word	0x00018400


	//   ....[218]....
        /*0d6c*/ 	.word	0x00018460


	//   ....[219]....
        /*0d70*/ 	.word	0x00018510


	//   ....[220]....
        /*0d74*/ 	.word	0x00018570


	//   ....[221]....
        /*0d78*/ 	.word	0x00018600


	//   ....[222]....
        /*0d7c*/ 	.word	0x00018680


	//   ....[223]....
        /*0d80*/ 	.word	0x000186d0


	//   ....[224]....
        /*0d84*/ 	.word	0x00018760


	//   ....[225]....
        /*0d88*/ 	.word	0x000187f0


	//   ....[226]....
        /*0d8c*/ 	.word	0x00018890


	//   ....[227]....
        /*0d90*/ 	.word	0x00018930


	//   ....[228]....
        /*0d94*/ 	.word	0x00018990


	//   ....[229]....
        /*0d98*/ 	.word	0x00018a00


	//   ....[230]....
        /*0d9c*/ 	.word	0x00018a60


	//   ....[231]....
        /*0da0*/ 	.word	0x00018ad0


	//   ....[232]....
        /*0da4*/ 	.word	0x00018b90


	//   ....[233]....
        /*0da8*/ 	.word	0x00018bf0


	//   ....[234]....
        /*0dac*/ 	.word	0x00018cb0


	//   ....[235]....
        /*0db0*/ 	.word	0x00018f90


	//   ....[236]....
        /*0db4*/ 	.word	0x00019080


	//   ....[237]....
        /*0db8*/ 	.word	0x00019120


	//   ....[238]....
        /*0dbc*/ 	.word	0x00019180


	//   ....[239]....
        /*0dc0*/ 	.word	0x00019270


	//   ....[240]....
        /*0dc4*/ 	.word	0x000192e0


	//   ....[241]....
        /*0dc8*/ 	.word	0x000193d0


	//   ....[242]....
        /*0dcc*/ 	.word	0x00019440


	//   ....[243]....
        /*0dd0*/ 	.word	0x00019530


	//   ....[244]....
        /*0dd4*/ 	.word	0x000195a0


	//   ....[245]....
        /*0dd8*/ 	.word	0x00019690


	//   ....[246]....
        /*0ddc*/ 	.word	0x00019700


	//   ....[247]....
        /*0de0*/ 	.word	0x000197f0


	//   ....[248]....
        /*0de4*/ 	.word	0x00019860


	//   ....[249]....
        /*0de8*/ 	.word	0x00019950


	//   ....[250]....
        /*0dec*/ 	.word	0x000199c0


	//   ....[251]....
        /*0df0*/ 	.word	0x00019a60


	//   ....[252]....
        /*0df4*/ 	.word	0x00019b50


	//   ....[253]....
        /*0df8*/ 	.word	0x00019bc0


	//   ....[254]....
        /*0dfc*/ 	.word	0x00019c20


	//   ....[255]....
        /*0e00*/ 	.word	0x00019d10


	//   ....[0]....
        /*0e04*/ 	.word	0x00019d70


	//   ....[1]....
        /*0e08*/ 	.word	0x00019e70


	//   ....[2]....
        /*0e0c*/ 	.word	0x00019ed0


	//   ....[3]....
        /*0e10*/ 	.word	0x00019fd0


	//   ....[4]....
        /*0e14*/ 	.word	0x0001a030


	//   ....[5]....
        /*0e18*/ 	.word	0x0001a130


	//   ....[6]....
        /*0e1c*/ 	.word	0x0001a190


	//   ....[7]....
        /*0e20*/ 	.word	0x0001a290


	//   ....[8]....
        /*0e24*/ 	.word	0x0001a2f0


	//   ....[9]....
        /*0e28*/ 	.word	0x0001a3f0


	//   ....[10]....
        /*0e2c*/ 	.word	0x0001a450


	//   ....[11]....
        /*0e30*/ 	.word	0x0001a500


	//   ....[12]....
        /*0e34*/ 	.word	0x0001a5b0


	//   ....[13]....
        /*0e38*/ 	.word	0x0001a6a0


	//   ....[14]....
        /*0e3c*/ 	.word	0x0001a700


	//   ....[15]....
        /*0e40*/ 	.word	0x0001a7e0


	//   ....[16]....
        /*0e44*/ 	.word	0x0001a840


	//   ....[17]....
        /*0e48*/ 	.word	0x0001a910


	//   ....[18]....
        /*0e4c*/ 	.word	0x0001a970


	//   ....[19]....
        /*0e50*/ 	.word	0x0001aa30


	//   ....[20]....
        /*0e54*/ 	.word	0x0001ab70


	//   ....[21]....
        /*0e58*/ 	.word	0x0001ac20


	//   ....[22]....
        /*0e5c*/ 	.word	0x0001aca0


	//   ....[23]....
        /*0e60*/ 	.word	0x0001ad60


	//   ....[24]....
        /*0e64*/ 	.word	0x0001adc0


	//   ....[25]....
        /*0e68*/ 	.word	0x0001ae70


	//   ....[26]....
        /*0e6c*/ 	.word	0x0001aed0


	//   ....[27]....
        /*0e70*/ 	.word	0x0001af80


	//   ....[28]....
        /*0e74*/ 	.word	0x0001afe0


	//   ....[29]....
        /*0e78*/ 	.word	0x0001b090


	//   ....[30]....
        /*0e7c*/ 	.word	0x0001b0f0


	//   ....[31]....
        /*0e80*/ 	.word	0x0001b1a0


	//   ....[32]....
        /*0e84*/ 	.word	0x0001b200


	//   ....[33]....
        /*0e88*/ 	.word	0x0001b2b0


	//   ....[34]....
        /*0e8c*/ 	.word	0x0001b310


	//   ....[35]....
        /*0e90*/ 	.word	0x0001b3c0


	//   ....[36]....
        /*0e94*/ 	.word	0x0001b4b0


	//   ....[37]....
        /*0e98*/ 	.word	0x0001b560


	//   ....[38]....
        /*0e9c*/ 	.word	0x0001b5c0


	//   ....[39]....
        /*0ea0*/ 	.word	0x0001b680


	//   ....[40]....
        /*0ea4*/ 	.word	0x0001b6e0


	//   ....[41]....
        /*0ea8*/ 	.word	0x0001b7a0


	//   ....[42]....
        /*0eac*/ 	.word	0x0001b800


	//   ....[43]....
        /*0eb0*/ 	.word	0x0001b8c0


	//   ....[44]....
        /*0eb4*/ 	.word	0x0001b920


	//   ....[45]....
        /*0eb8*/ 	.word	0x0001b9e0


	//   ....[46]....
        /*0ebc*/ 	.word	0x0001ba40


	//   ....[47]....
        /*0ec0*/ 	.word	0x0001bb00


	//   ....[48]....
        /*0ec4*/ 	.word	0x0001bb60


	//   ....[49]....
        /*0ec8*/ 	.word	0x0001bc20


	//   ....[50]....
        /*0ecc*/ 	.word	0x0001bc80


	//   ....[51]....
        /*0ed0*/ 	.word	0x0001bd30


	//   ....[52]....
        /*0ed4*/ 	.word	0x0001be20


	//   ....[53]....
        /*0ed8*/ 	.word	0x0001bed0


	//   ....[54]....
        /*0edc*/ 	.word	0x0001bf90


	//   ....[55]....
        /*0ee0*/ 	.word	0x0001c040


	//   ....[56]....
        /*0ee4*/ 	.word	0x0001c0a0


	//   ....[57]....
        /*0ee8*/ 	.word	0x0001c150


	//   ....[58]....
        /*0eec*/ 	.word	0x0001c1b0


	//   ....[59]....
        /*0ef0*/ 	.word	0x0001c260


	//   ....[60]....
        /*0ef4*/ 	.word	0x0001c2c0


	//   ....[61]....
        /*0ef8*/ 	.word	0x0001c370


	//   ....[62]....
        /*0efc*/ 	.word	0x0001c3d0


	//   ....[63]....
        /*0f00*/ 	.word	0x0001c480


	//   ....[64]....
        /*0f04*/ 	.word	0x0001c4e0


	//   ....[65]....
        /*0f08*/ 	.word	0x0001c590


	//   ....[66]....
        /*0f0c*/ 	.word	0x0001c5f0


	//   ....[67]....
        /*0f10*/ 	.word	0x0001c690


	//   ....[68]....
        /*0f14*/ 	.word	0x0001c720


	//   ....[69]....
        /*0f18*/ 	.word	0x0001c7c0


	//   ....[70]....
        /*0f1c*/ 	.word	0x0001c940


	//   ....[71]....
        /*0f20*/ 	.word	0x0001c9b0


	//   ....[72]....
        /*0f24*/ 	.word	0x0001ca20


	//   ....[73]....
        /*0f28*/ 	.word	0x0001ca90


	//   ....[74]....
        /*0f2c*/ 	.word	0x0001cb00


	//   ....[75]....
        /*0f30*/ 	.word	0x0001cb80


	//   ....[76]....
        /*0f34*/ 	.word	0x0001cc00


	//   ....[77]....
        /*0f38*/ 	.word	0x0001cc90


	//   ....[78]....
        /*0f3c*/ 	.word	0x0001cd00


	//   ....[79]....
        /*0f40*/ 	.word	0x0001cd70


	//   ....[80]....
        /*0f44*/ 	.word	0x0001cde0


	//   ....[81]....
        /*0f48*/ 	.word	0x0001ce60


	//   ....[82]....
        /*0f4c*/ 	.word	0x0001ced0


	//   ....[83]....
        /*0f50*/ 	.word	0x0001cf70


	//   ....[84]....
        /*0f54*/ 	.word	0x0001cfc0


	//   ....[85]....
        /*0f58*/ 	.word	0x0001d050


	//   ....[86]....
        /*0f5c*/ 	.word	0x0001d180


	//----- nvinfo : EIATTR_REG_RECONFIG
	.align		4
.L_1433:
        /*0f60*/ 	.byte	0x01, 0x54
	.zero		2


	//----- nvinfo : EIATTR_SYSCALL_OFFSETS
	.align		4
        /*0f64*/ 	.byte	0x04, 0x46
        /*0f66*/ 	.short	(.L_1435 - .L_1434)


	//   ....[0]....
.L_1434:
        /*0f68*/ 	.word	0x00001ae0


	//   ....[1]....
        /*0f6c*/ 	.word	0x00001c30


	//   ....[2]....
        /*0f70*/ 	.word	0x00006060


	//   ....[3]....
        /*0f74*/ 	.word	0x000063e0


	//   ....[4]....
        /*0f78*/ 	.word	0x00012c20


	//   ....[5]....
        /*0f7c*/ 	.word	0x00012d70


	//   ....[6]....
        /*0f80*/ 	.word	0x00012e60


	//   ....[7]....
        /*0f84*/ 	.word	0x00013e00


	//----- nvinfo : EIATTR_MBARRIER_INSTR_OFFSETS
	.align		4
.L_1435:
        /*0f88*/ 	.byte	0x04, 0x39
        /*0f8a*/ 	.short	(.L_1437 - .L_1436)


	//   ....[0]....
.L_1436:
        /*0f8c*/ 	.word	0x00000270
        /*0f90*/ 	.word	0x000000ff
        /*0f94*/ 	.word	0x00016800
        /*0f98*/ 	.short	0x0100
        /*0f9a*/ 	.byte	0x08
	.zero		1


	//   ....[1]....
        /*0f9c*/ 	.word	0x00000280
        /*0fa0*/ 	.word	0x000000ff
        /*0fa4*/ 	.word	0x00016820
        /*0fa8*/ 	.short	0x0100
        /*0faa*/ 	.byte	0x08
	.zero		1


	//   ....[2]....
        /*0fac*/ 	.word	0x00000370
        /*0fb0*/ 	.word	0x000000ff
        /*0fb4*/ 	.word	0x00016830
        /*0fb8*/ 	.short	0x0100
        /*0fba*/ 	.byte	0x08
	.zero		1


	//   ....[3]....
        /*0fbc*/ 	.word	0x00000380
        /*0fc0*/ 	.word	0x000000ff
        /*0fc4*/ 	.word	0x00016840
        /*0fc8*/ 	.short	0x0100
        /*0fca*/ 	.byte	0x08
	.zero		1


	//   ....[4]....
        /*0fcc*/ 	.word	0x00000390
        /*0fd0*/ 	.word	0x000000ff
        /*0fd4*/ 	.word	0x00016838
        /*0fd8*/ 	.short	0x0100
        /*0fda*/ 	.byte	0x08
	.zero		1


	//   ....[5]....
        /*0fdc*/ 	.word	0x000003a0
        /*0fe0*/ 	.word	0x000000ff
        /*0fe4*/ 	.word	0x00016848
        /*0fe8*/ 	.short	0x0100
        /*0fea*/ 	.byte	0x08
	.zero		1


	//   ....[6]....
        /*0fec*/ 	.word	0x000004d0
        /*0ff0*/ 	.word	0x000000ff
        /*0ff4*/ 	.word	0x00016850
        /*0ff8*/ 	.short	0x0100
        /*0ffa*/ 	.byte	0x08
	.zero		1


	//   ....[7]....
        /*0ffc*/ 	.word	0x000004e0
        /*1000*/ 	.word	0x000000ff
        /*1004*/ 	.word	0x00016860
        /*1008*/ 	.short	0x0100
        /*100a*/ 	.byte	0x08
	.zero		1


	//   ....[8]....
        /*100c*/ 	.word	0x000004f0
        /*1010*/ 	.word	0x000000ff
        /*1014*/ 	.word	0x00016858
        /*1018*/ 	.short	0x0100
        /*101a*/ 	.byte	0x08
	.zero		1


	//   ....[9]....
        /*101c*/ 	.word	0x00000500
        /*1020*/ 	.word	0x000000ff
        /*1024*/ 	.word	0x00016868
        /*1028*/ 	.short	0x0100
        /*102a*/ 	.byte	0x08
	.zero		1


	//   ....[10]....
        /*102c*/ 	.word	0x000005f0
        /*1030*/ 	.word	0x000000ff
        /*1034*/ 	.word	0x00016870
        /*1038*/ 	.short	0x0100
        /*103a*/ 	.byte	0x06
	.zero		1


	//   ....[11]....
        /*103c*/ 	.word	0x00000600
        /*1040*/ 	.word	0x000000ff
        /*1044*/ 	.word	0x00016880
        /*1048*/ 	.short	0x0100
        /*104a*/ 	.byte	0x06
	.zero		1


	//   ....[12]....
        /*104c*/ 	.word	0x00000610
        /*1050*/ 	.word	0x000000ff
        /*1054*/ 	.word	0x00016878
        /*1058*/ 	.short	0x0100
        /*105a*/ 	.byte	0x06
	.zero		1


	//   ....[13]....
        /*105c*/ 	.word	0x00000620
        /*1060*/ 	.word	0x000000ff
        /*1064*/ 	.word	0x00016888
        /*1068*/ 	.short	0x0100
        /*106a*/ 	.byte	0x06
	.zero		1


	//   ....[14]....
        /*106c*/ 	.word	0x00000750
        /*1070*/ 	.word	0x000000ff
        /*1074*/ 	.word	0x00016890
        /*1078*/ 	.short	0x0100
        /*107a*/ 	.byte	0x08
	.zero		1


	//   ....[15]....
        /*107c*/ 	.word	0x00000760
        /*1080*/ 	.word	0x000000ff
        /*1084*/ 	.word	0x000168a0
        /*1088*/ 	.short	0x0100
        /*108a*/ 	.byte	0x08
	.zero		1


	//   ....[16]....
        /*108c*/ 	.word	0x00000770
        /*1090*/ 	.word	0x000000ff
        /*1094*/ 	.word	0x00016898
        /*1098*/ 	.short	0x0100
        /*109a*/ 	.byte	0x08
	.zero		1


	//   ....[17]....
        /*109c*/ 	.word	0x00000780
        /*10a0*/ 	.word	0x000000ff
        /*10a4*/ 	.word	0x000168a8
        /*10a8*/ 	.short	0x0100
        /*10aa*/ 	.byte	0x08
	.zero		1


	//   ....[18]....
        /*10ac*/ 	.word	0x000008b0
        /*10b0*/ 	.word	0x000000ff
        /*10b4*/ 	.word	0x000168b0
        /*10b8*/ 	.short	0x0100
        /*10ba*/ 	.byte	0x08
	.zero		1


	//   ....[19]....
        /*10bc*/ 	.word	0x000008c0
        /*10c0*/ 	.word	0x000000ff
        /*10c4*/ 	.word	0x000168c0
        /*10c8*/ 	.short	0x0100
        /*10ca*/ 	.byte	0x08
	.zero		1


	//   ....[20]....
        /*10cc*/ 	.word	0x000008d0
        /*10d0*/ 	.word	0x000000ff
        /*10d4*/ 	.word	0x000168b8
        /*10d8*/ 	.short	0x0100
        /*10da*/ 	.byte	0x08
	.zero		1


	//   ....[21]....
        /*10dc*/ 	.word	0x000008e0
        /*10e0*/ 	.word	0x000000ff
        /*10e4*/ 	.word	0x000168c8
        /*10e8*/ 	.short	0x0100
        /*10ea*/ 	.byte	0x08
	.zero		1


	//   ....[22]....
        /*10ec*/ 	.word	0x00002d00
        /*10f0*/ 	.word	0x00000046
        /*10f4*/ 	.word	0x00016890
        /*10f8*/ 	.short	0x010a
        /*10fa*/ 	.byte	0x3f
	.zero		1


	//   ....[23]....
        /*10fc*/ 	.word	0x00004030
        /*1100*/ 	.word	0x00000046
        /*1104*/ 	.word	0x00016890
        /*1108*/ 	.short	0x010a
        /*110a*/ 	.byte	0x3f
	.zero		1


	//   ....[24]....
        /*110c*/ 	.word	0x00005070
        /*1110*/ 	.word	0x00000046
        /*1114*/ 	.word	0x00016890
        /*1118*/ 	.short	0x010a
        /*111a*/ 	.byte	0x3f
	.zero		1


	//   ....[25]....
        /*111c*/ 	.word	0x00005500
        /*1120*/ 	.word	0x00000008
        /*1124*/ 	.word	0x00000000
        /*1128*/ 	.short	0x0101
        /*112a*/ 	.byte	0x3f
	.zero		1


	//   ....[26]....
        /*112c*/ 	.word	0x00005540
        /*1130*/ 	.word	0x00000046
        /*1134*/ 	.word	0x000168b0
        /*1138*/ 	.short	0x010a
        /*113a*/ 	.byte	0x3f
	.zero		1


	//   ....[27]....
        /*113c*/ 	.word	0x00005950
        /*1140*/ 	.word	0x00000046
        /*1144*/ 	.word	0x00000000
        /*1148*/ 	.short	0x0101
        /*114a*/ 	.byte	0x3f
	.zero		1


	//   ....[28]....
        /*114c*/ 	.word	0x00006100
        /*1150*/ 	.word	0x00000012
        /*1154*/ 	.word	0x00016800
        /*1158*/ 	.short	0x010a
        /*115a*/ 	.byte	0x3f
	.zero		1


	//   ....[29]....
        /*115c*/ 	.word	0x00006150
        /*1160*/ 	.word	0x00000012
        /*1164*/ 	.word	0x00016800
        /*1168*/ 	.short	0x010a
        /*116a*/ 	.byte	0x3f
	.zero		1


	//   ....[30]....
        /*116c*/ 	.word	0x00006800
        /*1170*/ 	.word	0x00000012
        /*1174*/ 	.word	0x00016800
        /*1178*/ 	.short	0x010a
        /*117a*/ 	.byte	0x3f
	.zero		1


	//   ....[31]....
        /*117c*/ 	.word	0x00007820
        /*1180*/ 	.word	0x00000012
        /*1184*/ 	.word	0x00016800
        /*1188*/ 	.short	0x010a
        /*118a*/ 	.byte	0x3f
	.zero		1


	//   ....[32]....
        /*118c*/ 	.word	0x000085d0
        /*1190*/ 	.word	0x00000000
        /*1194*/ 	.word	0x00016830
        /*1198*/ 	.short	0x010a
        /*119a*/ 	.byte	0x3f
	.zero		1


	//   ....[33]....
        /*119c*/ 	.word	0x00008680
        /*11a0*/ 	.word	0x00000000
        /*11a4*/ 	.word	0x00016830
        /*11a8*/ 	.short	0x010a
        /*11aa*/ 	.byte	0x3f
	.zero		1


	//   ....[34]....
        /*11ac*/ 	.word	0x0000a330
        /*11b0*/ 	.word	0x00000000
        /*11b4*/ 	.word	0x00000000
        /*11b8*/ 	.short	0x0101
        /*11ba*/ 	.byte	0x3f
	.zero		1


	//   ....[35]....
        /*11bc*/ 	.word	0x0000af50
        /*11c0*/ 	.word	0x00000005
        /*11c4*/ 	.word	0x00016830
        /*11c8*/ 	.short	0x010a
        /*11ca*/ 	.byte	0x3f
	.zero		1


	//   ....[36]....
        /*11cc*/ 	.word	0x0000afa0
        /*11d0*/ 	.word	0x00000005
        /*11d4*/ 	.word	0x00016830
        /*11d8*/ 	.short	0x010a
        /*11da*/ 	.byte	0x3f
	.zero		1


	//   ....[37]....
        /*11dc*/ 	.word	0x0000b2f0
        /*11e0*/ 	.word	0x00000005
        /*11e4*/ 	.word	0x00016850
        /*11e8*/ 	.short	0x010a
        /*11ea*/ 	.byte	0x3f
	.zero		1


	//   ....[38]....
        /*11ec*/ 	.word	0x0000b330
        /*11f0*/ 	.word	0x00000005
        /*11f4*/ 	.word	0x00016850
        /*11f8*/ 	.short	0x010a
        /*11fa*/ 	.byte	0x3f
	.zero		1


	//   ....[39]....
        /*11fc*/ 	.word	0x0000b900
        /*1200*/ 	.word	0x0000001f
        /*1204*/ 	.word	0x00000000
        /*1208*/ 	.short	0x0101
        /*120a*/ 	.byte	0x3f
	.zero		1


	//   ....[40]....
        /*120c*/ 	.word	0x0000d2f0
        /*1210*/ 	.word	0x0000000b
        /*1214*/ 	.word	0x00000000
        /*1218*/ 	.short	0x0101
        /*121a*/ 	.byte	0x3f
	.zero		1


	//   ....[41]....
        /*121c*/ 	.word	0x0000d650
        /*1220*/ 	.word	0x0000000b
        /*1224*/ 	.word	0x00016850
        /*1228*/ 	.short	0x010a
        /*122a*/ 	.byte	0x3f
	.zero		1


	//   ....[42]....
        /*122c*/ 	.word	0x0000d6c0
        /*1230*/ 	.word	0x0000000b
        /*1234*/ 	.word	0x00016850
        /*1238*/ 	.short	0x010a
        /*123a*/ 	.byte	0x3f
	.zero		1


	//   ....[43]....
        /*123c*/ 	.word	0x0000dcd0
        /*1240*/ 	.word	0x00000004
        /*1244*/ 	.word	0x00000000
        /*1248*/ 	.short	0x0101
        /*124a*/ 	.byte	0x3f
	.zero		1


	//   ....[44]....
        /*124c*/ 	.word	0x0000ed40
        /*1250*/ 	.word	0x00000000
        /*1254*/ 	.word	0x00000000
        /*1258*/ 	.short	0x0101
        /*125a*/ 	.byte	0x3f
	.zero		1


	//   ....[45]....
        /*125c*/ 	.word	0x0000f2f0
        /*1260*/ 	.word	0x00000008
        /*1264*/ 	.word	0x00000000
        /*1268*/ 	.short	0x0101
        /*126a*/ 	.byte	0x3f
	.zero		1


	//   ....[46]....
        /*126c*/ 	.word	0x00011bc0
        /*1270*/ 	.word	0x00000010
        /*1274*/ 	.word	0x00016820
        /*1278*/ 	.short	0x010a
        /*127a*/ 	.byte	0x3f
	.zero		1


	//   ....[47]....
        /*127c*/ 	.word	0x00011c80
        /*1280*/ 	.word	0x00000006
        /*1284*/ 	.word	0x000168a0
        /*1288*/ 	.short	0x010a
        /*128a*/ 	.byte	0x3f
	.zero		1


	//   ....[48]....
        /*128c*/ 	.word	0x00011ec0
        /*1290*/ 	.word	0x00000006
        /*1294*/ 	.word	0x000168c0
        /*1298*/ 	.short	0x010a
        /*129a*/ 	.byte	0x3f
	.zero		1


	//   ....[49]....
        /*129c*/ 	.word	0x00012250
        /*12a0*/ 	.word	0x00000006
        /*12a4*/ 	.word	0x000168a0
        /*12a8*/ 	.short	0x010a
        /*12aa*/ 	.byte	0x3f
	.zero		1


	//   ....[50]....
        /*12ac*/ 	.word	0x00012470
        /*12b0*/ 	.word	0x00000006
        /*12b4*/ 	.word	0x000168c0
        /*12b8*/ 	.short	0x010a
        /*12ba*/ 	.byte	0x3f
	.zero		1


	//   ....[51]....
        /*12bc*/ 	.word	0x00013320
        /*12c0*/ 	.word	0x00000003
        /*12c4*/ 	.word	0x00016840
        /*12c8*/ 	.short	0x010a
        /*12ca*/ 	.byte	0x3f
	.zero		1


	//   ....[52]....
        /*12cc*/ 	.word	0x00013ad0
        /*12d0*/ 	.word	0x00000003
        /*12d4*/ 	.word	0x00016830
        /*12d8*/ 	.short	0x0107
        /*12da*/ 	.byte	0x3f
	.zero		1


	//   ....[53]....
        /*12dc*/ 	.word	0x00013ba0
        /*12e0*/ 	.word	0x00000003
        /*12e4*/ 	.word	0x00016830
        /*12e8*/ 	.short	0x0101
        /*12ea*/ 	.byte	0x3f
	.zero		1


	//   ....[54]....
        /*12ec*/ 	.word	0x00014a10
        /*12f0*/ 	.word	0x00000010
        /*12f4*/ 	.word	0x00016800
        /*12f8*/ 	.short	0x0107
        /*12fa*/ 	.byte	0x3f
	.zero		1


	//   ....[55]....
        /*12fc*/ 	.word	0x00014b00
        /*1300*/ 	.word	0x00000010
        /*1304*/ 	.word	0x00016800
        /*1308*/ 	.short	0x0101
        /*130a*/ 	.byte	0x3f
	.zero		1


	//   ....[56]....
        /*130c*/ 	.word	0x00014b20
        /*1310*/ 	.word	0x00000010
        /*1314*/ 	.word	0x00016820
        /*1318*/ 	.short	0x010a
        /*131a*/ 	.byte	0x3f
	.zero		1


	//   ....[57]....
        /*131c*/ 	.word	0x00014ef0
        /*1320*/ 	.word	0x00000005
        /*1324*/ 	.word	0x00016840
        /*1328*/ 	.short	0x010a
        /*132a*/ 	.byte	0x3f
	.zero		1


	//   ....[58]....
        /*132c*/ 	.word	0x00015420
        /*1330*/ 	.word	0x00000005
        /*1334*/ 	.word	0x00016830
        /*1338*/ 	.short	0x0107
        /*133a*/ 	.byte	0x3f
	.zero		1


	//   ....[59]....
        /*133c*/ 	.word	0x000154e0
        /*1340*/ 	.word	0x00000005
        /*1344*/ 	.word	0x00016830
        /*1348*/ 	.short	0x0101
        /*134a*/ 	.byte	0x3f
	.zero		1


	//   ....[60]....
        /*134c*/ 	.word	0x00015540
        /*1350*/ 	.word	0x00000005
        /*1354*/ 	.word	0x00016860
        /*1358*/ 	.short	0x010a
        /*135a*/ 	.byte	0x3f
	.zero		1


	//   ....[61]....
        /*135c*/ 	.word	0x00015a10
        /*1360*/ 	.word	0x00000005
        /*1364*/ 	.word	0x00016850
        /*1368*/ 	.short	0x0107
        /*136a*/ 	.byte	0x3f
	.zero		1


	//   ....[62]....
        /*136c*/ 	.word	0x00015b90
        /*1370*/ 	.word	0x00000005
        /*1374*/ 	.word	0x00016850
        /*1378*/ 	.short	0x0101
        /*137a*/ 	.byte	0x3f
	.zero		1


	//   ....[63]....
        /*137c*/ 	.word	0x00015db0
        /*1380*/ 	.word	0x00000000
        /*1384*/ 	.word	0x00016860
        /*1388*/ 	.short	0x010a
        /*138a*/ 	.byte	0x3f
	.zero		1


	//   ....[64]....
        /*138c*/ 	.word	0x00016270
        /*1390*/ 	.word	0x00000000
        /*1394*/ 	.word	0x00016850
        /*1398*/ 	.short	0x0107
        /*139a*/ 	.byte	0x3f
	.zero		1


	//   ....[65]....
        /*139c*/ 	.word	0x00016340
        /*13a0*/ 	.word	0x00000000
        /*13a4*/ 	.word	0x00016850
        /*13a8*/ 	.short	0x0101
        /*13aa*/ 	.byte	0x3f
	.zero		1


	//   ....[66]....
        /*13ac*/ 	.word	0x00017080
        /*13b0*/ 	.word	0x00000005
        /*13b4*/ 	.word	0x00016820
        /*13b8*/ 	.short	0x010a
        /*13ba*/ 	.byte	0x3f
	.zero		1


	//   ....[67]....
        /*13bc*/ 	.word	0x000171f0
        /*13c0*/ 	.word	0x00000003
        /*13c4*/ 	.word	0x00016840
        /*13c8*/ 	.short	0x010a
        /*13ca*/ 	.byte	0x3f
	.zero		1


	//   ....[68]....
        /*13cc*/ 	.word	0x00017290
        /*13d0*/ 	.word	0x00000005
        /*13d4*/ 	.word	0x00016840
        /*13d8*/ 	.short	0x010a
        /*13da*/ 	.byte	0x3f
	.zero		1


	//   ....[69]....
        /*13dc*/ 	.word	0x000172d0
        /*13e0*/ 	.word	0x00000003
        /*13e4*/ 	.word	0x00016860
        /*13e8*/ 	.short	0x010a
        /*13ea*/ 	.byte	0x3f
	.zero		1


	//   ....[70]....
        /*13ec*/ 	.word	0x00017310
        /*13f0*/ 	.word	0x00000005
        /*13f4*/ 	.word	0x00016860
        /*13f8*/ 	.short	0x010a
        /*13fa*/ 	.byte	0x3f
	.zero		1


	//   ....[71]....
        /*13fc*/ 	.word	0x00017370
        /*1400*/ 	.word	0x00000046
        /*1404*/ 	.word	0x00016890
        /*1408*/ 	.short	0x010a
        /*140a*/ 	.byte	0x3f
	.zero		1


	//   ....[72]....
        /*140c*/ 	.word	0x00017600
        /*1410*/ 	.word	0x00000046
        /*1414*/ 	.word	0x00016890
        /*1418*/ 	.short	0x010a
        /*141a*/ 	.byte	0x3f
	.zero		1


	//   ....[73]....
        /*141c*/ 	.word	0x000178b0
        /*1420*/ 	.word	0x00000046
        /*1424*/ 	.word	0x00016890
        /*1428*/ 	.short	0x010a
        /*142a*/ 	.byte	0x3f
	.zero		1


	//   ....[74]....
        /*142c*/ 	.word	0x00017b60
        /*1430*/ 	.word	0x00000046
        /*1434*/ 	.word	0x000168b0
        /*1438*/ 	.short	0x010a
        /*143a*/ 	.byte	0x3f
	.zero		1


	//   ....[75]....
        /*143c*/ 	.word	0x00017e70
        /*1440*/ 	.word	0x00000012
        /*1444*/ 	.word	0x00016800
        /*1448*/ 	.short	0x010a
        /*144a*/ 	.byte	0x3f
	.zero		1


	//   ....[76]....
        /*144c*/ 	.word	0x00018080
        /*1450*/ 	.word	0x00000012
        /*1454*/ 	.word	0x00016800
        /*1458*/ 	.short	0x010a
        /*145a*/ 	.byte	0x3f
	.zero		1


	//   ....[77]....
        /*145c*/ 	.word	0x000180d0
        /*1460*/ 	.word	0x00000000
        /*1464*/ 	.word	0x00016830
        /*1468*/ 	.short	0x010a
        /*146a*/ 	.byte	0x3f
	.zero		1


	//   ....[78]....
        /*146c*/ 	.word	0x00018120
        /*1470*/ 	.word	0x00000005
        /*1474*/ 	.word	0x00016830
        /*1478*/ 	.short	0x010a
        /*147a*/ 	.byte	0x3f
	.zero		1


	//   ....[79]....
        /*147c*/ 	.word	0x00018170
        /*1480*/ 	.word	0x00000005
        /*1484*/ 	.word	0x00016850
        /*1488*/ 	.short	0x010a
        /*148a*/ 	.byte	0x3f
	.zero		1


	//   ....[80]....
        /*148c*/ 	.word	0x000181c0
        /*1490*/ 	.word	0x0000000b
        /*1494*/ 	.word	0x00016850
        /*1498*/ 	.short	0x010a
        /*149a*/ 	.byte	0x3f
	.zero		1


	//   ....[81]....
        /*149c*/ 	.word	0x00018d70
        /*14a0*/ 	.word	0x00000010
        /*14a4*/ 	.word	0x00016820
        /*14a8*/ 	.short	0x010a
        /*14aa*/ 	.byte	0x3f
	.zero		1


	//   ....[82]....
        /*14ac*/ 	.word	0x00018dc0
        /*14b0*/ 	.word	0x00000006
        /*14b4*/ 	.word	0x000168a0
        /*14b8*/ 	.short	0x010a
        /*14ba*/ 	.byte	0x3f
	.zero		1


	//   ....[83]....
        /*14bc*/ 	.word	0x00018e10
        /*14c0*/ 	.word	0x00000006
        /*14c4*/ 	.word	0x000168c0
        /*14c8*/ 	.short	0x010a
        /*14ca*/ 	.byte	0x3f
	.zero		1


	//   ....[84]....
        /*14cc*/ 	.word	0x00018e60
        /*14d0*/ 	.word	0x00000006
        /*14d4*/ 	.word	0x000168a0
        /*14d8*/ 	.short	0x010a
        /*14da*/ 	.byte	0x3f
	.zero		1


	//   ....[85]....
        /*14dc*/ 	.word	0x00018eb0
        /*14e0*/ 	.word	0x00000006
        /*14e4*/ 	.word	0x000168c0
        /*14e8*/ 	.short	0x010a
        /*14ea*/ 	.byte	0x3f
	.zero		1


	//   ....[86]....
        /*14ec*/ 	.word	0x00018fd0
        /*14f0*/ 	.word	0x00000003
        /*14f4*/ 	.word	0x00016840
        /*14f8*/ 	.short	0x010a
        /*14fa*/ 	.byte	0x3f
	.zero		1


	//   ....[87]....
        /*14fc*/ 	.word	0x0001aa70
        /*1500*/ 	.word	0x00000010
        /*1504*/ 	.word	0x00016820
        /*1508*/ 	.short	0x010a
        /*150a*/ 	.byte	0x3f
	.zero		1


	//   ....[88]....
        /*150c*/ 	.word	0x0001aac0
        /*1510*/ 	.word	0x00000005
        /*1514*/ 	.word	0x00016840
        /*1518*/ 	.short	0x010a
        /*151a*/ 	.byte	0x3f
	.zero		1


	//   ....[89]....
        /*151c*/ 	.word	0x0001b400
        /*1520*/ 	.word	0x00000005
        /*1524*/ 	.word	0x00016860
        /*1528*/ 	.short	0x010a
        /*152a*/ 	.byte	0x3f
	.zero		1


	//   ....[90]....
        /*152c*/ 	.word	0x0001bd70
        /*1530*/ 	.word	0x00000000
        /*1534*/ 	.word	0x00016860
        /*1538*/ 	.short	0x010a
        /*153a*/ 	.byte	0x3f
	.zero		1


	//   ....[91]....
        /*153c*/ 	.word	0x0001d0a0
        /*1540*/ 	.word	0x00000005
        /*1544*/ 	.word	0x00016820
        /*1548*/ 	.short	0x010a
        /*154a*/ 	.byte	0x3f
	.zero		1


	//   ....[92]....
        /*154c*/ 	.word	0x0001d240
        /*1550*/ 	.word	0x00000003
        /*1554*/ 	.word	0x00016840
        /*1558*/ 	.short	0x010a
        /*155a*/ 	.byte	0x3f
	.zero		1


	//   ....[93]....
        /*155c*/ 	.word	0x0001d290
        /*1560*/ 	.word	0x00000005
        /*1564*/ 	.word	0x00016840
        /*1568*/ 	.short	0x010a
        /*156a*/ 	.byte	0x3f
	.zero		1


	//   ....[94]....
        /*156c*/ 	.word	0x0001d2e0
        /*1570*/ 	.word	0x00000003
        /*1574*/ 	.word	0x00016860
        /*1578*/ 	.short	0x010a
        /*157a*/ 	.byte	0x3f
	.zero		1


	//----- nvinfo : EIATTR_NUM_MBARRIERS
	.align		4
.L_1437:
        /*157c*/ 	.byte	0x03, 0x38
        /*157e*/ 	.short	0x0016


	//----- nvinfo : EIATTR_EXIT_INSTR_OFFSETS
	.align		4
        /*1580*/ 	.byte	0x04, 0x1c
        /*1582*/ 	.short	(.L_1439 - .L_1438)


	//   ....[0]....
.L_1438:
        /*1584*/ 	.word	0x00017360


	//----- nvinfo : EIATTR_MAX_THREADS
	.align		4
.L_1439:
        /*1588*/ 	.byte	0x04, 0x05
        /*158a*/ 	.short	(.L_1441 - .L_1440)
.L_1440:
        /*158c*/ 	.word	0x00000200
        /*1590*/ 	.word	0x00000001
        /*1594*/ 	.word	0x00000001


	//----- nvinfo : EIATTR_CRS_STACK_SIZE
	.align		4
.L_1441:
        /*1598*/ 	.byte	0x04, 0x1e
        /*159a*/ 	.short	(.L_1443 - .L_1442)
.L_1442:
        /*159c*/ 	.word	0x00000000


	//----- nvinfo : EIATTR_CBANK_PARAM_SIZE
	.align		4
.L_1443:
        /*15a0*/ 	.byte	0x03, 0x19
        /*15a2*/ 	.short	0x0af0


	//----- nvinfo : EIATTR_PARAM_CBANK
	.align		4
        /*15a4*/ 	.byte	0x04, 0x0a
        /*15a6*/ 	.short	(.L_1445 - .L_1444)
	.align		4
.L_1444:
        /*15a8*/ 	.word	index@(.nv.constant0._ZN7cutlass13device_kernelIN5flash11enable_sm90INS1_16FlashAttnFwdSm90INS1_25CollectiveMainloopFwdSm90ILi2EN4cute5tupleIJNS5_1CILi1EEES8_S8_EEENS6_IJNS7_ILi192EEENS7_ILi128EEENS7_ILi64EEEEEELi64ENS_6half_tEfNS_4arch4Sm90ELb0ELb0ELb1ELb1ELb1ELb1ELb0ELb1ELb1ELb1ELb1ELb0EEENS1_21CollectiveEpilogueFwdINS6_IJSA_SC_SB_EEES9_SE_SG_Li384ELb1ELb1ELb1ELb0EEENS1_36VarlenDynamicPersistentTileSchedulerILi192ELi128ELi384ELi128ELb1ELb1ELb1ELb0ELb1ELb1EEEEEEEEEvNT_6ParamsE)
        /*15ac*/ 	.short	0x0210
        /*15ae*/ 	.short	0x0af0


	//----- nvinfo : EIATTR_SW_WAR
	.align		4
.L_1445:
        /*15b0*/ 	.byte	0x04, 0x36
        /*15b2*/ 	.short	(.L_1447 - .L_1446)
.L_1446:
        /*15b4*/ 	.word	0x00000008
.L_1447:


//--------------------- .nv.info._ZN7cutlass13device_kernelIN5flash11enable_sm90INS1_16FlashAttnFwdSm90INS1_25CollectiveMainloopFwdSm90ILi2EN4cute5tupleIJNS5_1CILi1EEES8_S8_EEENS6_IJNS7_ILi192EEENS7_ILi128EEENS7_ILi64EEEEEELi64ENS_6half_tEfNS_4arch4Sm90ELb0ELb1ELb1ELb0ELb1ELb0ELb0ELb1ELb1ELb1ELb1ELb0EEENS1_21CollectiveEpilogueFwdINS6_IJSA_SC_SB_EEES9_SE_SG_Li384ELb0ELb1ELb1ELb0EEENS1_19SingleTileSchedulerILb0ELb1ELb1ELi192EEEEEEEEEvNT_6ParamsE --------------------------
	.section	.nv.info._ZN7cutlass13device_kernelIN5flash11enable_sm90INS1_16FlashAttnFwdSm90INS1_25CollectiveMainloopFwdSm90ILi2EN4cute5tupleIJNS5_1CILi1EEES8_S8_EEENS6_IJNS7_ILi192EEENS7_ILi128EEENS7_ILi64EEEEEELi64ENS_6half_tEfNS_4arch4Sm90ELb0ELb1ELb1ELb0ELb1ELb0ELb0ELb1ELb1ELb1ELb1ELb0EEENS1_21CollectiveEpilogueFwdINS6_IJSA_SC_SB_EEES9_SE_SG_Li384ELb0ELb1ELb1ELb0EEENS1_19SingleTileSchedulerILb0ELb1ELb1ELi192EEEEEEEEEvNT_6ParamsE,"",@"SHT_CUDA_INFO"
	.sectionflags	@""
	.align	4


	//----- nvinfo : EIATTR_CUDA_API_VERSION
	.align		4
        /*0000*/ 	.byte	0x04, 0x37
        /*0002*/ 	.short	(.L_1449 - .L_1448)
.L_1448:
        /*0004*/ 	.word	0x00000082


	//----- nvinfo : EIATTR_KPARAM_INFO
	.align		4
.L_1449:
        /*0008*/ 	.byte	0x04, 0x17
        /*000a*/ 	.short	(.L_1451 - .L_1450)
.L_1450:
        /*000c*/ 	.word	0x00000000
        /*0010*/ 	.short	0x0000
        /*0012*/ 	.short	0x0070
        /*0014*/ 	.byte	0x00, 0xf0, 0x01, 0x28


	//----- nvinfo : EIATTR_SPARSE_MMA_MASK
	.align		4
.L_1451:
        /*0018*/ 	.byte	0x03, 0x50
        /*001a*/ 	.short	0x0000


	//----- nvinfo : EIATTR_MAXREG_COUNT
	.align		4
        /*001c*/ 	.byte	0x03, 0x1b
        /*001e*/ 	.short	0x0080


	//----- nvinfo : EIATTR_NUM_BARRIERS
	.align		4
        /*0020*/ 	.byte	0x02, 0x4c
        /*0022*/ 	.byte	0x10
	.zero		1


	//----- nvinfo : EIATTR_EXTERNS
	.align		4
        /*0024*/ 	.byte	0x04, 0x0f
        /*0026*/ 	.short	(.L_1453 - .L_1452)


	//   ....[0]....
	.align		4
.L_1452:
        /*0028*/ 	.word	index@(__assertfail)


	//----- nvinfo : EIATTR_ANNOTATIONS
	.align		4
.L_1453:
        /*002c*/ 	.byte	0x04, 0x55
        /*002e*/ 	.short	(.L_1455 - .L_1454)


	//   ....[0]....
.L_1454:
        /*0030*/ 	.word	0x00000001
        /*0034*/ 	.byte	0x20, 0x11, 0x01, 0x00, 0x01, 0x00, 0x00, 0x00, 0xc0, 0x29, 0x01, 0x00


	//----- nvinfo : EIATTR_MERCURY_ISA_VERSION
	.align		4
.L_1455:
        /*0040*/ 	.byte	0x03, 0x5f
        /*0042*/ 	.short	0x0101


	//----- nvinfo : EIATTR_INT_WARP_WIDE_INSTR_OFFSETS
	.align		4
        /*0044*/ 	.byte	0x04, 0x31
        /*0046*/ 	.short	(.L_1457 - .L_1456)


	//   ....[0]....
.L_1456:
        /*0048*/ 	.word	0x000000c0


	//   ....[1]....
        /*004c*/ 	.word	0x000000d0


	//   ....[2]....
        /*0050*/ 	.word	0x00000170


	//----- nvinfo : EIATTR_COOP_GROUP_MASK_REGIDS
	.align		4
.L_1457:
        /*0054*/ 	.byte	0x04, 0x29
        /*0056*/ 	.short	(.L_1459 - .L_1458)


	//   ....[0]....
.L_1458:
        /*0058*/ 	.word	0xffffffff


	//   ....[1]....
        /*005c*/ 	.word	0xffffffff


	//   ....[2]....
        /*0060*/ 	.word	0xffffffff


	//   ....[3]....
        /*0064*/ 	.word	0xffffffff


	//   ....[4]....
        /*0068*/ 	.word	0xffffffff


	//   ....[5]....
        /*006c*/ 	.word	0xffffffff


	//   ....[6]....
        /*0070*/ 	.word	0xffffffff


	//   ....[7]....
        /*0074*/ 	.word	0xffffffff


	//   ....[8]....
        /*0078*/ 	.word	0xffffffff


	//   ....[9]....
        /*007c*/ 	.word	0xffffffff


	//   ....[10]....
        /*0080*/ 	.word	0xffffffff


	//   ....[11]....
        /*0084*/ 	.word	0xffffffff


	//   ....[12]....
        /*0088*/ 	.word	0xffffffff


	//   ....[13]....
        /*008c*/ 	.word	0xffffffff


	//   ....[14]....
        /*0090*/ 	.word	0xffffffff


	//   ....[15]....
        /*0094*/ 	.word	0xffffffff


	//   ....[16]....
        /*0098*/ 	.word	0xffffffff


	//   ....[17]....
        /*009c*/ 	.word	0xffffffff


	//   ....[18]....
        /*00a0*/ 	.word	0xffffffff


	//   ....[19]....
        /*00a4*/ 	.word	0xffffffff


	//   ....[20]....
        /*00a8*/ 	.word	0xffffffff


	//   ....[21]....
        /*00ac*/ 	.word	0xffffffff


	//   ....[22]....
        /*00b0*/ 	.word	0xffffffff


	//   ....[23]....
        /*00b4*/ 	.word	0xffffffff


	//   ....[24]....
        /*00b8*/ 	.word	0xffffffff


	//   ....[25]....
        /*00bc*/ 	.word	0xffffffff


	//   ....[26]....
        /*00c0*/ 	.word	0xffffffff


	//   ....[27]....
        /*00c4*/ 	.word	0xffffffff


	//   ....[28]....
        /*00c8*/ 	.word	0xffffffff


	//   ....[29]....
        /*00cc*/ 	.word	0xffffffff


	//   ....[30]....
        /*00d0*/ 	.word	0xffffffff


	//   ....[31]....
        /*00d4*/ 	.word	0xffffffff


	//   ....[32]....
        /*00d8*/ 	.word	0xffffffff


	//   ....[33]....
        /*00dc*/ 	.word	0xffffffff


	//   ....[34]....
        /*00e0*/ 	.word	0xffffffff


	//   ....[35]....
        /*00e4*/ 	.word	0xffffffff


	//   ....[36]....
        /*00e8*/ 	.word	0xffffffff


	//   ....[37]....
        /*00ec*/ 	.word	0xffffffff


	//   ....[38]....
        /*00f0*/ 	.word	0xffffffff


	//   ....[39]....
        /*00f4*/ 	.word	0xffffffff


	//   ....[40]....
        /*00f8*/ 	.word	0xffffffff


	//   ....[41]....
        /*00fc*/ 	.word	0xffffffff


	//   ....[42]....
        /*0100*/ 	.word	0xffffffff


	//   ....[43]....
        /*0104*/ 	.word	0xffffffff


	//   ....[44]....
        /*0108*/ 	.word	0xffffffff


	//   ....[45]....
        /*010c*/ 	.word	0xffffffff


	//   ....[46]....
        /*0110*/ 	.word	0xffffffff


	//   ....[47]....
        /*0114*/ 	.word	0xffffffff


	//   ....[48]....
        /*0118*/ 	.word	0xffffffff


	//   ....[49]....
        /*011c*/ 	.word	0xffffffff


	//   ....[50]....
        /*0120*/ 	.word	0xffffffff


	//   ....[51]....
        /*0124*/ 	.word	0xffffffff


	//   ....[52]....
        /*0128*/ 	.word	0xffffffff


	//   ....[53]....
        /*012c*/ 	.word	0xffffffff


	//   ....[54]....
        /*0130*/ 	.word	0xffffffff


	//   ....[55]....
        /*0134*/ 	.word	0xffffffff


	//   ....[56]....
        /*0138*/ 	.word	0xffffffff


	//   ....[57]....
        /*013c*/ 	.word	0xffffffff


	//   ....[58]....
        /*0140*/ 	.word	0xffffffff


	//   ....[59]....
        /*0144*/ 	.word	0xffffffff


	//   ....[60]....
        /*0148*/ 	.word	0xffffffff


	//   ....[61]....
        /*014c*/ 	.word	0xffffffff


	//   ....[62]....
        /*0150*/ 	.word	0xffffffff


	//   ....[63]....
        /*0154*/ 	.word	0xffffffff


	//   ....[64]....
        /*0158*/ 	.word	0xffffffff


	//   ....[65]....
        /*015c*/ 	.word	0xffffffff


	//   ....[66]....
        /*0160*/ 	.word	0xffffffff


	//   ....[67]....
        /*0164*/ 	.word	0xffffffff


	//   ....[68]....
        /*0168*/ 	.word	0xffffffff


	//   ....[69]....
        /*016c*/ 	.word	0xffffffff


	//   ....[70]....
        /*0170*/ 	.word	0xffffffff


	//   ....[71]....
        /*0174*/ 	.word	0xffffffff


	//   ....[72]....
        /*0178*/ 	.word	0xffffffff


	//   ....[73]....
        /*017c*/ 	.word	0xffffffff


	//   ....[74]....
        /*0180*/ 	.word	0xffffffff


	//   ....[75]....
        /*0184*/ 	.word	0xffffffff


	//   ....[76]....
        /*0188*/ 	.word	0xffffffff


	//   ....[77]....
        /*018c*/ 	.word	0xffffffff


	//   ....[78]....
        /*0190*/ 	.word	0xffffffff


	//   ....[79]....
        /*0194*/ 	.word	0xffffffff


	//   ....[80]....
        /*0198*/ 	.word	0xffffffff


	//   ....[81]....
        /*019c*/ 	.word	0xffffffff


	//   ....[82]....
        /*01a0*/ 	.word	0xffffffff


	//   ....[83]....
        /*01a4*/ 	.word	0xffffffff


	//   ....[84]....
        /*01a8*/ 	.word	0xffffffff


	//   ....[85]....
        /*01ac*/ 	.word	0xffffffff


	//   ....[86]....
        /*01b0*/ 	.word	0xffffffff


	//   ....[87]....
        /*01b4*/ 	.word	0xffffffff


	//   ....[88]....
        /*01b8*/ 	.word	0xffffffff


	//   ....[89]....
        /*01bc*/ 	.word	0xffffffff


	//   ....[90]....
        /*01c0*/ 	.word	0xffffffff


	//   ....[91]....
        /*01c4*/ 	.word	0xffffffff


	//   ....[92]....
        /*01c8*/ 	.word	0xffffffff


	//   ....[93]....
        /*01cc*/ 	.word	0xffffffff


	//   ....[94]....
        /*01d0*/ 	.word	0xffffffff


	//   ....[95]....
        /*01d4*/ 	.word	0xffffffff


	//   ....[96]....
        /*01d8*/ 	.word	0xffffffff


	//   ....[97]....
        /*01dc*/ 	.word	0xffffffff


	//   ....[98]....
        /*01e0*/ 	.word	0xffffffff


	//   ....[99]....
        /*01e4*/ 	.word	0xffffffff


	//   ....[100]....
        /*01e8*/ 	.word	0xffffffff


	//   ....[101]....
        /*01ec*/ 	.word	0xffffffff


	//   ....[102]....
        /*01f0*/ 	.word	0xffffffff


	//   ....[103]....
        /*01f4*/ 	.word	0xffffffff


	//   ....[104]....
        /*01f8*/ 	.word	0xffffffff


	//   ....[105]....
        /*01fc*/ 	.word	0xffffffff


	//   ....[106]....
        /*0200*/ 	.word	0xffffffff


	//   ....[107]....
        /*0204*/ 	.word	0xffffffff


	//   ....[108]....
        /*0208*/ 	.word	0xffffffff


	//   ....[109]....
        /*020c*/ 	.word	0xffffffff


	//   ....[110]....
        /*0210*/ 	.word	0xffffffff


	//   ....[111]....
        /*0214*/ 	.word	0xffffffff


	//   ....[112]....
        /*0218*/ 	.word	0xffffffff


	//   ....[113]....
        /*021c*/ 	.word	0xffffffff


	//   ....[114]....
        /*0220*/ 	.word	0xffffffff


	//   ....[115]....
        /*0224*/ 	.word	0xffffffff


	//   ....[116]....
        /*0228*/ 	.word	0xffffffff


	//   ....[117]....
        /*022c*/ 	.word	0xffffffff


	//   ....[118]....
        /*0230*/ 	.word	0xffffffff


	//   ....[119]....
        /*0234*/ 	.word	0xffffffff


	//   ....[120]....
        /*0238*/ 	.word	0xffffffff


	//   ....[121]....
        /*023c*/ 	.word	0xffffffff


	//   ....[122]....
        /*0240*/ 	.word	0xffffffff


	//   ....[123]....
        /*0244*/ 	.word	0xffffffff


	//   ....[124]....
        /*0248*/ 	.word	0xffffffff


	//   ....[125]....
        /*024c*/ 	.word	0xffffffff


	//   ....[126]....
        /*0250*/ 	.word	0xffffffff


	//   ....[127]....
        /*0254*/ 	.word	0xffffffff


	//   ....[128]....
        /*0258*/ 	.word	0xffffffff


	//   ....[129]....
        /*025c*/ 	.word	0xffffffff


	//   ....[130]....
        /*0260*/ 	.word	0xffffffff


	//   ....[131]....
        /*0264*/ 	.word	0x0500000f


	//   ....[132]....
        /*0268*/ 	.word	0x0500000f


	//   ....[133]....
        /*026c*/ 	.word	0x0500000f


	//   ....[134]....
        /*0270*/ 	.word	0x0500000f


	//   ....[135]....
        /*0274*/ 	.word	0x0500000f


	//   ....[136]....
        /*0278*/ 	.word	0x0500000f


	//   ....[137]....
        /*027c*/ 	.word	0x0500000f


	//   ....[138]....
        /*0280*/ 	.word	0x0500000f


	//   ....[139]....
        /*0284*/ 	.word	0x0500000f


	//   ....[140]....
        /*0288*/ 	.word	0x0500000f


	//   ....[141]....
        /*028c*/ 	.word	0x0500000f


	//   ....[142]....
        /*0290*/ 	.word	0x0500000f


	//   ....[143]....
        /*0294*/ 	.word	0x0500000f


	//   ....[144]....
        /*0298*/ 	.word	0x0500000f


	//   ....[145]....
        /*029c*/ 	.word	0x0500000f


	//   ....[146]....
        /*02a0*/ 	.word	0x0500000f


	//   ....[147]....
        /*02a4*/ 	.word	0x0500000f


	//   ....[148]....
        /*02a8*/ 	.word	0x0500000f


	//   ....[149]....
        /*02ac*/ 	.word	0x0500000f


	//   ....[150]....
        /*02b0*/ 	.word	0x0500000f


	//   ....[151]....
        /*02b4*/ 	.word	0x0500000f


	//   ....[152]....
        /*02b8*/ 	.word	0x0500000f


	//   ....[153]....
        /*02bc*/ 	.word	0x0500000f


	//   ....[154]....
        /*02c0*/ 	.word	0x0500000f


	//   ....[155]....
        /*02c4*/ 	.word	0x0500000f


	//   ....[156]....
        /*02c8*/ 	.word	0x0500000f


	//   ....[157]....
        /*02cc*/ 	.word	0x0500000f


	//   ....[158]....
        /*02d0*/ 	.word	0x0500000f


	//   ....[159]....
        /*02d4*/ 	.word	0x0500000f


	//   ....[160]....
        /*02d8*/ 	.word	0x0500000f


	//   ....[161]....
        /*02dc*/ 	.word	0x0500000f


	//   ....[162]....
        /*02e0*/ 	.word	0x0500000f


	//   ....[163]....
        /*02e4*/ 	.word	0x0500000f


	//   ....[164]....
        /*02e8*/ 	.word	0x0500000f


	//   ....[165]....
        /*02ec*/ 	.word	0x0500000f


	//   ....[166]....
        /*02f0*/ 	.word	0x0500000f


	//   ....[167]....
        /*02f4*/ 	.word	0x0500000f


	//   ....[168]....
        /*02f8*/ 	.word	0x0500000f


	//   ....[169]....
        /*02fc*/ 	.word	0x0500000f


	//   ....[170]....
        /*0300*/ 	.word	0x0500000f


	//   ....[171]....
        /*0304*/ 	.word	0x0500000f


	//   ....[172]....
        /*0308*/ 	.word	0x0500000f


	//   ....[173]....
        /*030c*/ 	.word	0x0500000f


	//   ....[174]....
        /*0310*/ 	.word	0x0500000f


	//   ....[175]....
        /*0314*/ 	.word	0x0500000f


	//   ....[176]....
        /*0318*/ 	.word	0x0500000f


	//   ....[177]....
        /*031c*/ 	.word	0x0500000f


	//   ....[178]....
        /*0320*/ 	.word	0x0500000f


	//   ....[179]....
        /*0324*/ 	.word	0x0500000f


	//   ....[180]....
        /*0328*/ 	.word	0x0500000f


	//   ....[181]....
        /*032c*/ 	.word	0x0500000f


	//   ....[182]....
        /*0330*/ 	.word	0x0500000f


	//   ....[183]....
        /*0334*/ 	.word	0x0500000f


	//   ....[184]....
        /*0338*/ 	.word	0x0500000f


	//   ....[185]....
        /*033c*/ 	.word	0x0500000f


	//   ....[186]....
        /*0340*/ 	.word	0x0500000f


	//   ....[187]....
        /*0344*/ 	.word	0x0500000f


	//   ....[188]....
        /*0348*/ 	.word	0x0500000f


	//   ....[189]....
        /*034c*/ 	.word	0x0500000f


	//   ....[190]....
        /*0350*/ 	.word	0x0500000f


	//   ....[191]....
        /*0354*/ 	.word	0x0500000f


	//   ....[192]....
        /*0358*/ 	.word	0x0500000f


	//   ....[193]....
        /*035c*/ 	.word	0x0500000f


	//   ....[194]....
        /*0360*/ 	.word	0x0500000f


	//   ....[195]....
        /*0364*/ 	.word	0x0500000f


	//   ....[196]....
        /*0368*/ 	.word	0x0500000f


	//   ....[197]....
        /*036c*/ 	.word	0x0500000f


	//   ....[198]....
        /*0370*/ 	.word	0x0500000f


	//   ....[199]....
        /*0374*/ 	.word	0x0500000f


	//   ....[200]....
        /*0378*/ 	.word	0x0500000f


	//   ....[201]....
        /*037c*/ 	.word	0x0500000f


	//   ....[202]....
        /*0380*/ 	.word	0x0500000f


	//   ....[203]....
        /*0384*/ 	.word	0x0500000f


	//   ....[204]....
        /*0388*/ 	.word	0x0500000f


	//   ....[205]....
        /*038c*/ 	.word	0x0500000f


	//   ....[206]....
        /*0390*/ 	.word	0x0500000f


	//   ....[207]....
        /*0394*/ 	.word	0x0500000f


	//   ....[208]....
        /*0398*/ 	.word	0x0500000f


	//   ....[209]....
        /*039c*/ 	.word	0x0500000f


	//   ....[210]....
        /*03a0*/ 	.word	0x0500000f


	//   ....[211]....
        /*03a4*/ 	.word	0x0500000f


	//   ....[212]....
        /*03a8*/ 	.word	0x0500000f


	//   ....[213]....
        /*03ac*/ 	.word	0x0500000f


	//   ....[214]....
        /*03b0*/ 	.word	0x0500000f


	//   ....[215]....
        /*03b4*/ 	.word	0x0500000f


	//   ....[216]....
        /*03b8*/ 	.word	0x0500000f


	//   ....[217]....
        /*03bc*/ 	.word	0x0500000f


	//   ....[218]....
        /*03c0*/ 	.word	0x0500000f


	//   ....[219]....
        /*03c4*/ 	.word	0x0500000f


	//   ....[220]....
        /*03c8*/ 	.word	0x0500000f


	//----- nvinfo : EIATTR_COOP_GROUP_INSTR_OFFSETS
	.align		4
.L_1459:
        /*03cc*/ 	.byte	0x04, 0x28
        /*03ce*/ 	.short	(.L_1461 - .L_1460)


	//   ....[0]....
.L_1460:
        /*03d0*/ 	.word	0x00000080


	//   ....[1]....
        /*03d4*/ 	.word	0x00000090


	//   ....[2]....
        /*03d8*/ 	.word	0x000002d0


	//   ....[3]....
        /*03dc*/ 	.word	0x00000430


	//   ....[4]....
        /*03e0*/ 	.word	0x00000550


	//   ....[5]....
        /*03e4*/ 	.word	0x000006b0


	//   ....[6]....
        /*03e8*/ 	.word	0x00001420


	//   ....[7]....
        /*03ec*/ 	.word	0x00001d50


	//   ....[8]....
        /*03f0*/ 	.word	0x00002ac0


	//   ....[9]....
        /*03f4*/ 	.word	0x00003a00


	//   ....[10]....
        /*03f8*/ 	.word	0x00003b10


	//   ....[11]....
        /*03fc*/ 	.word	0x00004390


	//   ....[12]....
        /*0400*/ 	.word	0x000043f0


	//   ....[13]....
        /*0404*/ 	.word	0x00005b00


	//   ....[14]....
        /*0408*/ 	.word	0x00006450


	//   ....[15]....
        /*040c*/ 	.word	0x00006fd0


	//   ....[16]....
        /*0410*/ 	.word	0x00006ff0


	//   ....[17]....
        /*0414*/ 	.word	0x00007a40


	//   ....[18]....
        /*0418*/ 	.word	0x00007aa0


	//   ....[19]....
        /*041c*/ 	.word	0x00009e50


	//   ....[20]....
        /*0420*/ 	.word	0x00009e90


	//   ....[21]....
        /*0424*/ 	.word	0x00009ec0


	//   ....[22]....
        /*0428*/ 	.word	0x00009ed0


	//   ....[23]....
        /*042c*/ 	.word	0x0000b950


	//   ....[24]....
        /*0430*/ 	.word	0x0000c290


	//   ....[25]....
        /*0434*/ 	.word	0x0000ce70


	//   ....[26]....
        /*0438*/ 	.word	0x0000cf10


	//   ....[27]....
        /*043c*/ 	.word	0x0000d810


	//   ....[28]....
        /*0440*/ 	.word	0x0000d890


	//   ....[29]....
        /*0444*/ 	.word	0x0000e780


	//   ....[30]....
        /*0448*/ 	.word	0x0000e7b0


	//   ....[31]....
        /*044c*/ 	.word	0x0000e870


	//   ....[32]....
        /*0450*/ 	.word	0x0000e880


	//   ....[33]....
        /*0454*/ 	.word	0x0000f5f0


	//   ....[34]....
        /*0458*/ 	.word	0x0000f630


	//   ....[35]....
        /*045c*/ 	.word	0x0000f670


	//   ....[36]....
        /*0460*/ 	.word	0x0000f690


	//   ....[37]....
        /*0464*/ 	.word	0x0000f6c0


	//   ....[38]....
        /*0468*/ 	.word	0x0000f6d0


	//   ....[39]....
        /*046c*/ 	.word	0x0000fa10


	//   ....[40]....
        /*0470*/ 	.word	0x0000fa20


	//   ....[41]....
        /*0474*/ 	.word	0x00010140


	//   ....[42]....
        /*0478*/ 	.word	0x00011690


	//   ....[43]....
        /*047c*/ 	.word	0x000116b0


	//   ....[44]....
        /*0480*/ 	.word	0x000116c0


	//   ....[45]....
        /*0484*/ 	.word	0x000116d0


	//   ....[46]....
        /*0488*/ 	.word	0x000116e0


	//   ....[47]....
        /*048c*/ 	.word	0x00011730


	//   ....[48]....
        /*0490*/ 	.word	0x00011790


	//   ....[49]....
        /*0494*/ 	.word	0x000117b0


	//   ....[50]....
        /*0498*/ 	.word	0x000117e0


	//   ....[51]....
        /*049c*/ 	.word	0x00011810


	//   ....[52]....
        /*04a0*/ 	.word	0x00011860


	//   ....[53]....
        /*04a4*/ 	.word	0x00011890


	//   ....[54]....
        /*04a8*/ 	.word	0x000118c0


	//   ....[55]....
        /*04ac*/ 	.word	0x000118f0


	//   ....[56]....
        /*04b0*/ 	.word	0x00011920


	//   ....[57]....
        /*04b4*/ 	.word	0x00011950


	//   ....[58]....
        /*04b8*/ 	.word	0x00012110


	//   ....[59]....
        /*04bc*/ 	.word	0x00012120


	//   ....[60]....
        /*04c0*/ 	.word	0x00012130


	//   ....[61]....
        /*04c4*/ 	.word	0x00012140


	//   ....[62]....
        /*04c8*/ 	.word	0x00012150


	//   ....[63]....
        /*04cc*/ 	.word	0x00012210


	//   ....[64]....
        /*04d0*/ 	.word	0x00012260


	//   ....[65]....
        /*04d4*/ 	.word	0x000122a0


	//   ....[66]....
        /*04d8*/ 	.word	0x000122f0


	//   ....[67]....
        /*04dc*/ 	.word	0x00012320


	//   ....[68]....
        /*04e0*/ 	.word	0x00012370


	//   ....[69]....
        /*04e4*/ 	.word	0x000123a0


	//   ....[70]....
        /*04e8*/ 	.word	0x000123f0


	//   ....[71]....
        /*04ec*/ 	.word	0x00012420


	//   ....[72]....
        /*04f0*/ 	.word	0x00012460


	//   ....[73]....
        /*04f4*/ 	.word	0x000124a0


	//   ....[74]....
        /*04f8*/ 	.word	0x000124e0


	//   ....[75]....
        /*04fc*/ 	.word	0x00012500


	//   ....[76]....
        /*0500*/ 	.word	0x00012530


	//   ....[77]....
        /*0504*/ 	.word	0x00012580


	//   ....[78]....
        /*0508*/ 	.word	0x000125a0


	//   ....[79]....
        /*050c*/ 	.word	0x000125e0


	//   ....[80]....
        /*0510*/ 	.word	0x00012600


	//   ....[81]....
        /*0514*/ 	.word	0x000126a0


	//   ....[82]....
        /*0518*/ 	.word	0x00012dc0


	//   ....[83]....
        /*051c*/ 	.word	0x00012df0


	//   ....[84]....
        /*0520*/ 	.word	0x00012e00


	//   ....[85]....
        /*0524*/ 	.word	0x00012e40


	//   ....[86]....
        /*0528*/ 	.word	0x00012e50


	//   ....[87]....
        /*052c*/ 	.word	0x00012e90


	//   ....[88]....
        /*0530*/ 	.word	0x00012ea0


	//   ....[89]....
        /*0534*/ 	.word	0x00012ee0


	//   ....[90]....
        /*0538*/ 	.word	0x00012ef0


	//   ....[91]....
        /*053c*/ 	.word	0x00012f30


	//   ....[92]....
        /*0540*/ 	.word	0x00012f40


	//   ....[93]....
        /*0544*/ 	.word	0x00012f80


	//   ....[94]....
        /*0548*/ 	.word	0x00012f90


	//   ....[95]....
        /*054c*/ 	.word	0x00012fd0


	//   ....[96]....
        /*0550*/ 	.word	0x00012fe0


	//   ....[97]....
        /*0554*/ 	.word	0x00012ff0


	//   ....[98]....
        /*0558*/ 	.word	0x00013250


	//   ....[99]....
        /*055c*/ 	.word	0x00013280


	//   ....[100]....
        /*0560*/ 	.word	0x00013290


	//   ....[101]....
        /*0564*/ 	.word	0x000132a0


	//   ....[102]....
        /*0568*/ 	.word	0x000132b0


	//   ....[103]....
        /*056c*/ 	.word	0x000132c0


	//   ....[104]....
        /*0570*/ 	.word	0x000132e0


	//   ....[105]....
        /*0574*/ 	.word	0x00013330


	//   ....[106]....
        /*0578*/ 	.word	0x00013350


	//   ....[107]....
        /*057c*/ 	.word	0x00013390


	//   ....[108]....
        /*0580*/ 	.word	0x000133b0


	//   ....[109]....
        /*0584*/ 	.word	0x000133f0


	//   ....[110]....
        /*0588*/ 	.word	0x00013410


	//   ....[111]....
        /*058c*/ 	.word	0x00013450


	//   ....[112]....
        /*0590*/ 	.word	0x00013470


	//   ....[113]....
        /*0594*/ 	.word	0x000134a0


	//   ....[114]....
        /*0598*/ 	.word	0x00013990


	//   ....[115]....
        /*059c*/ 	.word	0x000139c0


	//   ....[116]....
        /*05a0*/ 	.word	0x000139f0


	//   ....[117]....
        /*05a4*/ 	.word	0x00013a20


	//   ....[118]....
        /*05a8*/ 	.word	0x00013a30


	//   ....[119]....
        /*05ac*/ 	.word	0x00013a40


	//   ....[120]....
        /*05b0*/ 	.word	0x00013a60


	//   ....[121]....
        /*05b4*/ 	.word	0x00013a80


	//   ....[122]....
        /*05b8*/ 	.word	0x00013aa0


	//   ....[123]....
        /*05bc*/ 	.word	0x00013ad0


	//   ....[124]....
        /*05c0*/ 	.word	0x00013af0


	//   ....[125]....
        /*05c4*/ 	.word	0x00013b10


	//   ....[126]....
        /*05c8*/ 	.word	0x00013b30


	//   ....[127]....
        /*05cc*/ 	.word	0x00013b60


	//   ....[128]....
        /*05d0*/ 	.word	0x00013ba0


	//   ....[129]....
        /*05d4*/ 	.word	0x00013bf0


	//   ....[130]....
        /*05d8*/ 	.word	0x00013f00


	//   ....[131]....
        /*05dc*/ 	.word	0x00014520


	//   ....[132]....
        /*05e0*/ 	.word	0x00014610


	//   ....[133]....
        /*05e4*/ 	.word	0x000146b0


	//   ....[134]....
        /*05e8*/ 	.word	0x00014740


	//   ....[135]....
        /*05ec*/ 	.word	0x00014800


	//   ....[136]....
        /*05f0*/ 	.word	0x00014860


	//   ....[137]....
        /*05f4*/ 	.word	0x00014900


	//   ....[138]....
        /*05f8*/ 	.word	0x00014960


	//   ....[139]....
        /*05fc*/ 	.word	0x00014a40


	//   ....[140]....
        /*0600*/ 	.word	0x00014ab0


	//   ....[141]....
        /*0604*/ 	.word	0x00014b50


	//   ....[142]....
        /*0608*/ 	.word	0x00014bb0


	//   ....[143]....
        /*060c*/ 	.word	0x00014c80


	//   ....[144]....
        /*0610*/ 	.word	0x00014cf0


	//   ....[145]....
        /*0614*/ 	.word	0x00014da0


	//   ....[146]....
        /*0618*/ 	.word	0x00014e00


	//   ....[147]....
        /*061c*/ 	.word	0x00014eb0


	//   ....[148]....
        /*0620*/ 	.word	0x00014f40


	//   ....[149]....
        /*0624*/ 	.word	0x00014fa0


	//   ....[150]....
        /*0628*/ 	.word	0x00015060


	//   ....[151]....
        /*062c*/ 	.word	0x00015110


	//   ....[152]....
        /*0630*/ 	.word	0x00015170


	//   ....[153]....
        /*0634*/ 	.word	0x00015250


	//   ....[154]....
        /*0638*/ 	.word	0x000152c0


	//   ....[155]....
        /*063c*/ 	.word	0x00015380


	//   ....[156]....
        /*0640*/ 	.word	0x000153e0


	//   ....[157]....
        /*0644*/ 	.word	0x000154c0


	//   ....[158]....
        /*0648*/ 	.word	0x00015530


	//   ....[159]....
        /*064c*/ 	.word	0x000155f0


	//   ....[160]....
        /*0650*/ 	.word	0x00015650


	//   ....[161]....
        /*0654*/ 	.word	0x00015720


	//   ....[162]....
        /*0658*/ 	.word	0x00015790


	//   ....[163]....
        /*065c*/ 	.word	0x00015850


	//   ....[164]....
        /*0660*/ 	.word	0x000158c0


	//   ....[165]....
        /*0664*/ 	.word	0x000159a0


	//   ....[166]....
        /*0668*/ 	.word	0x00015a00


	//   ....[167]....
        /*066c*/ 	.word	0x00015ad0


	//   ....[168]....
        /*0670*/ 	.word	0x00015b30


	//   ....[169]....
        /*0674*/ 	.word	0x00015be0


	//   ....[170]....
        /*0678*/ 	.word	0x00015c60


	//   ....[171]....
        /*067c*/ 	.word	0x00015d10


	//   ....[172]....
        /*0680*/ 	.word	0x00015e50


	//   ....[173]....
        /*0684*/ 	.word	0x00015ef0


	//   ....[174]....
        /*0688*/ 	.word	0x00015f90


	//   ....[175]....
        /*068c*/ 	.word	0x00016020


	//   ....[176]....
        /*0690*/ 	.word	0x000160c0


	//   ....[177]....
        /*0694*/ 	.word	0x00016150


	//   ....[178]....
        /*0698*/ 	.word	0x000161f0


	//   ....[179]....
        /*069c*/ 	.word	0x00016280


	//   ....[180]....
        /*06a0*/ 	.word	0x00016320


	//   ....[181]....
        /*06a4*/ 	.word	0x000163b0


	//   ....[182]....
        /*06a8*/ 	.word	0x00016450


	//   ....[183]....
        /*06ac*/ 	.word	0x000164e0


	//   ....[184]....
        /*06b0*/ 	.word	0x00016580


	//   ....[185]....
        /*06b4*/ 	.word	0x00016610


	//   ....[186]....
        /*06b8*/ 	.word	0x000166b0


	//   ....[187]....
        /*06bc*/ 	.word	0x00016740


	//   ....[188]....
        /*06c0*/ 	.word	0x00016820


	//   ....[189]....
        /*06c4*/ 	.word	0x000168d0


	//   ....[190]....
        /*06c8*/ 	.word	0x00016930


	//   ....[191]....
        /*06cc*/ 	.word	0x000169e0


	//   ....[192]....
        /*06d0*/ 	.word	0x00016a70


	//   ....[193]....
        /*06d4*/ 	.word	0x00016b10


	//   ....[194]....
        /*06d8*/ 	.word	0x00016b90


	//   ....[195]....
        /*06dc*/ 	.word	0x00016c30


	//   ....[196]....
        /*06e0*/ 	.word	0x00016cc0


	//   ....[197]....
        /*06e4*/ 	.word	0x00016d60


	//   ....[198]....
        /*06e8*/ 	.word	0x00016de0


	//   ....[199]....
        /*06ec*/ 	.word	0x00016e80


	//   ....[200]....
        /*06f0*/ 	.word	0x00016f10


	//   ....[201]....
        /*06f4*/ 	.word	0x00016fb0


	//   ....[202]....
        /*06f8*/ 	.word	0x00017030


	//   ....[203]....
        /*06fc*/ 	.word	0x000170c0


	//   ....[204]....
        /*0700*/ 	.word	0x000171a0


	//   ....[205]....
        /*0704*/ 	.word	0x00017240


	//   ....[206]....
        /*0708*/ 	.word	0x000172e0


	//   ....[207]....
        /*070c*/ 	.word	0x00017390


	//   ....[208]....
        /*0710*/ 	.word	0x000173f0


	//   ....[209]....
        /*0714*/ 	.word	0x000174b0


	//   ....[210]....
        /*0718*/ 	.word	0x00017510


	//   ....[211]....
        /*071c*/ 	.word	0x000175d0


	//   ....[212]....
        /*0720*/ 	.word	0x00017630


	//   ....[213]....
        /*0724*/ 	.word	0x000176f0


	//   ....[214]....
        /*0728*/ 	.word	0x00017750


	//   ....[215]....
        /*072c*/ 	.word	0x00017810


	//   ....[216]....
        /*0730*/ 	.word	0x00017870


	//   ....[217]....
        /*0734*/ 	.word	0x00017930


	//   ....[218]....
        /*0738*/ 	.word	0x00017990


	//   ....[219]....
        /*073c*/ 	.word	0x00017a40


	//   ....[220]....
        /*0740*/ 	.word	0x00017b50


	//----- nvinfo : EIATTR_REG_RECONFIG
	.align		4
.L_1461:
        /*0744*/ 	.byte	0x01, 0x54
	.zero		2


	//----- nvinfo : EIATTR_SYSCALL_OFFSETS
	.align		4
        /*0748*/ 	.byte	0x04, 0x46
        /*074a*/ 	.short	(.L_1463 - .L_1462)


	//   ....[0]....
.L_1462:
        /*074c*/ 	.word	0x000015e0


	//   ....[1]....
        /*0750*/ 	.word	0x00010d00


	//   ....[2]....
        /*0754*/ 	.word	0x00010e40


	//   ....[3]....
        /*0758*/ 	.word	0x00010f30


	//   ....[4]....
        /*075c*/ 	.word	0x00011c90


	//----- nvinfo : EIATTR_MBARRIER_INSTR_OFFSETS
	.align		4
.L_1463:
        /*0760*/ 	.byte	0x04, 0x39
        /*0762*/ 	.short	(.L_1465 - .L_1464)


	//   ....[0]....
.L_1464:
        /*0764*/ 	.word	0x00000180
        /*0768*/ 	.word	0x000000ff
        /*076c*/ 	.word	0x00016800
        /*0770*/ 	.short	0x0100
        /*0772*/ 	.byte	0x08
	.zero		1


	//   ....[1]....
        /*0774*/ 	.word	0x00000190
        /*0778*/ 	.word	0x000000ff
        /*077c*/ 	.word	0x00016820
        /*0780*/ 	.short	0x0100
        /*0782*/ 	.byte	0x08
	.zero		1


	//   ....[2]....
        /*0784*/ 	.word	0x00000280
        /*0788*/ 	.word	0x000000ff
        /*078c*/ 	.word	0x00016830
        /*0790*/ 	.short	0x0100
        /*0792*/ 	.byte	0x08
	.zero		1


	//   ....[3]....
        /*0794*/ 	.word	0x00000290
        /*0798*/ 	.word	0x000000ff
        /*079c*/ 	.word	0x00016840
        /*07a0*/ 	.short	0x0100
        /*07a2*/ 	.byte	0x08
	.zero		1


	//   ....[4]....
        /*07a4*/ 	.word	0x000002a0
        /*07a8*/ 	.word	0x000000ff
        /*07ac*/ 	.word	0x00016838
        /*07b0*/ 	.short	0x0100
        /*07b2*/ 	.byte	0x08
	.zero		1


	//   ....[5]....
        /*07b4*/ 	.word	0x000002b0
        /*07b8*/ 	.word	0x000000ff
        /*07bc*/ 	.word	0x00016848
        /*07c0*/ 	.short	0x0100
        /*07c2*/ 	.byte	0x08
	.zero		1


	//   ....[6]....
        /*07c4*/ 	.word	0x000003e0
        /*07c8*/ 	.word	0x000000ff
        /*07cc*/ 	.word	0x00016850
        /*07d0*/ 	.short	0x0100
        /*07d2*/ 	.byte	0x08
	.zero		1


	//   ....[7]....
        /*07d4*/ 	.word	0x000003f0
        /*07d8*/ 	.word	0x000000ff
        /*07dc*/ 	.word	0x00016860
        /*07e0*/ 	.short	0x0100
        /*07e2*/ 	.byte	0x08
	.zero		1


	//   ....[8]....
        /*07e4*/ 	.word	0x00000400
        /*07e8*/ 	.word	0x000000ff
        /*07ec*/ 	.word	0x00016858
        /*07f0*/ 	.short	0x0100
        /*07f2*/ 	.byte	0x08
	.zero		1


	//   ....[9]....
        /*07f4*/ 	.word	0x00000410
        /*07f8*/ 	.word	0x000000ff
        /*07fc*/ 	.word	0x00016868
        /*0800*/ 	.short	0x0100
        /*0802*/ 	.byte	0x08
	.zero		1


	//   ....[10]....
        /*0804*/ 	.word	0x00000500
        /*0808*/ 	.word	0x000000ff
        /*080c*/ 	.word	0x00016870
        /*0810*/ 	.short	0x0100
        /*0812*/ 	.byte	0x06
	.zero		1


	//   ....[11]....
        /*0814*/ 	.word	0x00000510
        /*0818*/ 	.word	0x000000ff
        /*081c*/ 	.word	0x00016880
        /*0820*/ 	.short	0x0100
        /*0822*/ 	.byte	0x06
	.zero		1


	//   ....[12]....
        /*0824*/ 	.word	0x00000520
        /*0828*/ 	.word	0x000000ff
        /*082c*/ 	.word	0x00016878
        /*0830*/ 	.short	0x0100
        /*0832*/ 	.byte	0x06
	.zero		1


	//   ....[13]....
        /*0834*/ 	.word	0x00000530
        /*0838*/ 	.word	0x000000ff
        /*083c*/ 	.word	0x00016888
        /*0840*/ 	.short	0x0100
        /*0842*/ 	.byte	0x06
	.zero		1


	//   ....[14]....
        /*0844*/ 	.word	0x00000660
        /*0848*/ 	.word	0x000000ff
        /*084c*/ 	.word	0x00016890
        /*0850*/ 	.short	0x0100
        /*0852*/ 	.byte	0x08
	.zero		1


	//   ....[15]....
        /*0854*/ 	.word	0x00000670
        /*0858*/ 	.word	0x000000ff
        /*085c*/ 	.word	0x000168a0
        /*0860*/ 	.short	0x0100
        /*0862*/ 	.byte	0x08
	.zero		1


	//   ....[16]....
        /*0864*/ 	.word	0x00000680
        /*0868*/ 	.word	0x000000ff
        /*086c*/ 	.word	0x00016898
        /*0870*/ 	.short	0x0100
        /*0872*/ 	.byte	0x08
	.zero		1


	//   ....[17]....
        /*0874*/ 	.word	0x00000690
        /*0878*/ 	.word	0x000000ff
        /*087c*/ 	.word	0x000168a8
        /*0880*/ 	.short	0x0100
        /*0882*/ 	.byte	0x08
	.zero		1


	//   ....[18]....
        /*0884*/ 	.word	0x000007d0
        /*0888*/ 	.word	0x000000ff
        /*088c*/ 	.word	0x000168b0
        /*0890*/ 	.short	0x0100
        /*0892*/ 	.byte	0x08
	.zero		1


	//   ....[19]....
        /*0894*/ 	.word	0x000007e0
        /*0898*/ 	.word	0x000000ff
        /*089c*/ 	.word	0x000168c0
        /*08a0*/ 	.short	0x0100
        /*08a2*/ 	.byte	0x08
	.zero		1


	//   ....[20]....
        /*08a4*/ 	.word	0x000007f0
        /*08a8*/ 	.word	0x000000ff
        /*08ac*/ 	.word	0x000168b8
        /*08b0*/ 	.short	0x0100
        /*08b2*/ 	.byte	0x08
	.zero		1


	//   ....[21]....
        /*08b4*/ 	.word	0x00000800
        /*08b8*/ 	.word	0x000000ff
        /*08bc*/ 	.word	0x000168c8
        /*08c0*/ 	.short	0x0100
        /*08c2*/ 	.byte	0x08
	.zero		1


	//   ....[22]....
        /*08c4*/ 	.word	0x00001600
        /*08c8*/ 	.word	0x000000ff
        /*08cc*/ 	.word	0x00016800
        /*08d0*/ 	.short	0x010a
        /*08d2*/ 	.byte	0x2b
	.zero		1


	//   ....[23]....
        /*08d4*/ 	.word	0x00001670
        /*08d8*/ 	.word	0x000000ff
        /*08dc*/ 	.word	0x00016830
        /*08e0*/ 	.short	0x010a
        /*08e2*/ 	.byte	0x2b
	.zero		1


	//   ....[24]....
        /*08e4*/ 	.word	0x000016d0
        /*08e8*/ 	.word	0x000000ff
        /*08ec*/ 	.word	0x00016830
        /*08f0*/ 	.short	0x010a
        /*08f2*/ 	.byte	0x2b
	.zero		1


	//   ....[25]....
        /*08f4*/ 	.word	0x00002000
        /*08f8*/ 	.word	0x000000ff
        /*08fc*/ 	.word	0x00000000
        /*0900*/ 	.short	0x0101
        /*0902*/ 	.byte	0x04
	.zero		1


	//   ....[26]....
        /*0904*/ 	.word	0x00005340
        /*0908*/ 	.word	0x000000ff
        /*090c*/ 	.word	0x00016830
        /*0910*/ 	.short	0x010a
        /*0912*/ 	.byte	0x07
	.zero		1


	//   ....[27]....
        /*0914*/ 	.word	0x00005380
        /*0918*/ 	.word	0x000000ff
        /*091c*/ 	.word	0x00016830
        /*0920*/ 	.short	0x010a
        /*0922*/ 	.byte	0x07
	.zero		1


	//   ....[28]....
        /*0924*/ 	.word	0x000055b0
        /*0928*/ 	.word	0x000000ff
        /*092c*/ 	.word	0x00016850
        /*0930*/ 	.short	0x010a
        /*0932*/ 	.byte	0x0a
	.zero		1


	//   ....[29]....
        /*0934*/ 	.word	0x000055f0
        /*0938*/ 	.word	0x000000ff
        /*093c*/ 	.word	0x00016850
        /*0940*/ 	.short	0x010a
        /*0942*/ 	.byte	0x0a
	.zero		1


	//   ....[30]....
        /*0944*/ 	.word	0x00005eb0
        /*0948*/ 	.word	0x000000ff
        /*094c*/ 	.word	0x00000000
        /*0950*/ 	.short	0x0101
        /*0952*/ 	.byte	0x0a
	.zero		1


	//   ....[31]....
        /*0954*/ 	.word	0x000084c0
        /*0958*/ 	.word	0x000000ff
        /*095c*/ 	.word	0x00000000
        /*0960*/ 	.short	0x0101
        /*0962*/ 	.byte	0x0a
	.zero		1


	//   ....[32]....
        /*0964*/ 	.word	0x00008c40
        /*0968*/ 	.word	0x000000ff
        /*096c*/ 	.word	0x00016830
        /*0970*/ 	.short	0x010a
        /*0972*/ 	.byte	0x07
	.zero		1


	//   ....[33]....
        /*0974*/ 	.word	0x00008c80
        /*0978*/ 	.word	0x000000ff
        /*097c*/ 	.word	0x00016830
        /*0980*/ 	.short	0x010a
        /*0982*/ 	.byte	0x07
	.zero		1


	//   ....[34]....
        /*0984*/ 	.word	0x00008eb0
        /*0988*/ 	.word	0x000000ff
        /*098c*/ 	.word	0x00016850
        /*0990*/ 	.short	0x010a
        /*0992*/ 	.byte	0x0a
	.zero		1


	//   ....[35]....
        /*0994*/ 	.word	0x00008ef0
        /*0998*/ 	.word	0x000000ff
        /*099c*/ 	.word	0x00016850
        /*09a0*/ 	.short	0x010a
        /*09a2*/ 	.byte	0x0a
	.zero		1


	//   ....[36]....
        /*09a4*/ 	.word	0x000097c0
        /*09a8*/ 	.word	0x000000ff
        /*09ac*/ 	.word	0x00000000
        /*09b0*/ 	.short	0x0101
        /*09b2*/ 	.byte	0x0a
	.zero		1


	//   ....[37]....
        /*09b4*/ 	.word	0x0000acb0
        /*09b8*/ 	.word	0x000000ff
        /*09bc*/ 	.word	0x00000000
        /*09c0*/ 	.short	0x0101
        /*09c2*/ 	.byte	0x0a
	.zero		1


	//   ....[38]....
        /*09c4*/ 	.word	0x0000b200
        /*09c8*/ 	.word	0x000000ff
        /*09cc*/ 	.word	0x00016830
        /*09d0*/ 	.short	0x010a
        /*09d2*/ 	.byte	0x0a
	.zero		1


	//   ....[39]....
        /*09d4*/ 	.word	0x0000b240
        /*09d8*/ 	.word	0x000000ff
        /*09dc*/ 	.word	0x00016830
        /*09e0*/ 	.short	0x010a
        /*09e2*/ 	.byte	0x0a
	.zero		1


	//   ....[40]....
        /*09e4*/ 	.word	0x0000b430
        /*09e8*/ 	.word	0x000000ff
        /*09ec*/ 	.word	0x00016850
        /*09f0*/ 	.short	0x010a
        /*09f2*/ 	.byte	0x0a
	.zero		1


	//   ....[41]....
        /*09f4*/ 	.word	0x0000b470
        /*09f8*/ 	.word	0x000000ff
        /*09fc*/ 	.word	0x00016850
        /*0a00*/ 	.short	0x010a
        /*0a02*/ 	.byte	0x0a
	.zero		1


	//   ....[42]....
        /*0a04*/ 	.word	0x0000bcf0
        /*0a08*/ 	.word	0x000000ff
        /*0a0c*/ 	.word	0x00000000
        /*0a10*/ 	.short	0x0101
        /*0a12*/ 	.byte	0x0a
	.zero		1


	//   ....[43]....
        /*0a14*/ 	.word	0x0000e300
        /*0a18*/ 	.word	0x000000ff
        /*0a1c*/ 	.word	0x00000000
        /*0a20*/ 	.short	0x0101
        /*0a22*/ 	.byte	0x0a
	.zero		1


	//   ....[44]....
        /*0a24*/ 	.word	0x0000e700
        /*0a28*/ 	.word	0x000000ff
        /*0a2c*/ 	.word	0x00016850
        /*0a30*/ 	.short	0x010a
        /*0a32*/ 	.byte	0x08
	.zero		1


	//   ....[45]....
        /*0a34*/ 	.word	0x0000e740
        /*0a38*/ 	.word	0x000000ff
        /*0a3c*/ 	.word	0x00016850
        /*0a40*/ 	.short	0x010a
        /*0a42*/ 	.byte	0x08
	.zero		1


	//   ....[46]....
        /*0a44*/ 	.word	0x0000eca0
        /*0a48*/ 	.word	0x000000ff
        /*0a4c*/ 	.word	0x00000000
        /*0a50*/ 	.short	0x0101
        /*0a52*/ 	.byte	0x04
	.zero		1


	//   ....[47]....
        /*0a54*/ 	.word	0x0000f6b0
        /*0a58*/ 	.word	0x000000ff
        /*0a5c*/ 	.word	0x00000000
        /*0a60*/ 	.short	0x0101
        /*0a62*/ 	.byte	0x04
	.zero		1


	//   ....[48]....
        /*0a64*/ 	.word	0x00011390
        /*0a68*/ 	.word	0x000000ff
        /*0a6c*/ 	.word	0x00016840
        /*0a70*/ 	.short	0x010a
        /*0a72*/ 	.byte	0x30
	.zero		1


	//   ....[49]....
        /*0a74*/ 	.word	0x00011a40
        /*0a78*/ 	.word	0x000000ff
        /*0a7c*/ 	.word	0x00016830
        /*0a80*/ 	.short	0x0107
        /*0a82*/ 	.byte	0x30
	.zero		1


	//   ....[50]....
        /*0a84*/ 	.word	0x00011ad0
        /*0a88*/ 	.word	0x000000ff
        /*0a8c*/ 	.word	0x00016830
        /*0a90*/ 	.short	0x0101
        /*0a92*/ 	.byte	0x30
	.zero		1


	//   ....[51]....
        /*0a94*/ 	.word	0x00012790
        /*0a98*/ 	.word	0x000000ff
        /*0a9c*/ 	.word	0x00016800
        /*0aa0*/ 	.short	0x0107
        /*0aa2*/ 	.byte	0x30
	.zero		1


	//   ....[52]....
        /*0aa4*/ 	.word	0x000127d0
        /*0aa8*/ 	.word	0x000000ff
        /*0aac*/ 	.word	0x00016800
        /*0ab0*/ 	.short	0x0101
        /*0ab2*/ 	.byte	0x30
	.zero		1


	//   ....[53]....
        /*0ab4*/ 	.word	0x00012800
        /*0ab8*/ 	.word	0x000000ff
        /*0abc*/ 	.word	0x00016820
        /*0ac0*/ 	.short	0x010a
        /*0ac2*/ 	.byte	0x30
	.zero		1


	//   ....[54]....
        /*0ac4*/ 	.word	0x00012bd0
        /*0ac8*/ 	.word	0x00000007
        /*0acc*/ 	.word	0x00016840
        /*0ad0*/ 	.short	0x010a
        /*0ad2*/ 	.byte	0x3f
	.zero		1


	//   ....[55]....
        /*0ad4*/ 	.word	0x000130b0
        /*0ad8*/ 	.word	0x00000007
        /*0adc*/ 	.word	0x00016830
        /*0ae0*/ 	.short	0x0107
        /*0ae2*/ 	.byte	0x3f
	.zero		1


	//   ....[56]....
        /*0ae4*/ 	.word	0x00013180
        /*0ae8*/ 	.word	0x00000007
        /*0aec*/ 	.word	0x00016830
        /*0af0*/ 	.short	0x0101
        /*0af2*/ 	.byte	0x3f
	.zero		1


	//   ....[57]....
        /*0af4*/ 	.word	0x000131e0
        /*0af8*/ 	.word	0x00000007
        /*0afc*/ 	.word	0x00016860
        /*0b00*/ 	.short	0x010a
        /*0b02*/ 	.byte	0x3f
	.zero		1


	//   ....[58]....
        /*0b04*/ 	.word	0x000135d0
        /*0b08*/ 	.word	0x00000007
        /*0b0c*/ 	.word	0x00016850
        /*0b10*/ 	.short	0x0107
        /*0b12*/ 	.byte	0x3f
	.zero		1


	//   ....[59]....
        /*0b14*/ 	.word	0x00013740
        /*0b18*/ 	.word	0x00000007
        /*0b1c*/ 	.word	0x00016850
        /*0b20*/ 	.short	0x0101
        /*0b22*/ 	.byte	0x3f
	.zero		1


	//   ....[60]....
        /*0b24*/ 	.word	0x00013900
        /*0b28*/ 	.word	0x00000000
        /*0b2c*/ 	.word	0x00016860
        /*0b30*/ 	.short	0x010a
        /*0b32*/ 	.byte	0x3f
	.zero		1


	//   ....[61]....
        /*0b34*/ 	.word	0x00013d20
        /*0b38*/ 	.word	0x00000000
        /*0b3c*/ 	.word	0x00016850
        /*0b40*/ 	.short	0x0107
        /*0b42*/ 	.byte	0x3f
	.zero		1


	//   ....[62]....
        /*0b44*/ 	.word	0x00013e00
        /*0b48*/ 	.word	0x00000000
        /*0b4c*/ 	.word	0x00016850
        /*0b50*/ 	.short	0x0101
        /*0b52*/ 	.byte	0x3f
	.zero		1


	//   ....[63]....
        /*0b54*/ 	.word	0x00013e90
        /*0b58*/ 	.word	0x00000007
        /*0b5c*/ 	.word	0x00016820
        /*0b60*/ 	.short	0x010a
        /*0b62*/ 	.byte	0x3f
	.zero		1


	//   ....[64]....
        /*0b64*/ 	.word	0x00013ff0
        /*0b68*/ 	.word	0x00000005
        /*0b6c*/ 	.word	0x00016840
        /*0b70*/ 	.short	0x010a
        /*0b72*/ 	.byte	0x3f
	.zero		1


	//   ....[65]....
        /*0b74*/ 	.word	0x00014090
        /*0b78*/ 	.word	0x00000003
        /*0b7c*/ 	.word	0x00016840
        /*0b80*/ 	.short	0x010a
        /*0b82*/ 	.byte	0x3f
	.zero		1


	//   ....[66]....
        /*0b84*/ 	.word	0x000140d0
        /*0b88*/ 	.word	0x00000005
        /*0b8c*/ 	.word	0x00016860
        /*0b90*/ 	.short	0x010a
        /*0b92*/ 	.byte	0x3f
	.zero		1


	//   ....[67]....
        /*0b94*/ 	.word	0x00014110
        /*0b98*/ 	.word	0x00000003
        /*0b9c*/ 	.word	0x00016860
        /*0ba0*/ 	.short	0x010a
        /*0ba2*/ 	.byte	0x3f
	.zero		1


	//   ....[68]....
        /*0ba4*/ 	.word	0x00014180
        /*0ba8*/ 	.word	0x00000003
        /*0bac*/ 	.word	0x00016800
        /*0bb0*/ 	.short	0x010a
        /*0bb2*/ 	.byte	0x3f
	.zero		1


	//   ....[69]....
        /*0bb4*/ 	.word	0x000141e0
        /*0bb8*/ 	.word	0x00000003
        /*0bbc*/ 	.word	0x00016830
        /*0bc0*/ 	.short	0x010a
        /*0bc2*/ 	.byte	0x3f
	.zero		1


	//   ....[70]....
        /*0bc4*/ 	.word	0x00014240
        /*0bc8*/ 	.word	0x0000000b
        /*0bcc*/ 	.word	0x00016830
        /*0bd0*/ 	.short	0x010a
        /*0bd2*/ 	.byte	0x3f
	.zero		1


	//   ....[71]....
        /*0bd4*/ 	.word	0x000142a0
        /*0bd8*/ 	.word	0x0000000b
        /*0bdc*/ 	.word	0x00016850
        /*0be0*/ 	.short	0x010a
        /*0be2*/ 	.byte	0x3f
	.zero		1


	//   ....[72]....
        /*0be4*/ 	.word	0x00014300
        /*0be8*/ 	.word	0x0000000b
        /*0bec*/ 	.word	0x00016830
        /*0bf0*/ 	.short	0x010a
        /*0bf2*/ 	.byte	0x3f
	.zero		1


	//   ....[73]....
        /*0bf4*/ 	.word	0x00014360
        /*0bf8*/ 	.word	0x0000000b
        /*0bfc*/ 	.word	0x00016850
        /*0c00*/ 	.short	0x010a
        /*0c02*/ 	.byte	0x3f
	.zero		1


	//   ....[74]....
        /*0c04*/ 	.word	0x000143c0
        /*0c08*/ 	.word	0x0000000c
        /*0c0c*/ 	.word	0x00016830
        /*0c10*/ 	.short	0x010a
        /*0c12*/ 	.byte	0x3f
	.zero		1


	//   ....[75]....
        /*0c14*/ 	.word	0x00014420
        /*0c18*/ 	.word	0x0000000c
        /*0c1c*/ 	.word	0x00016850
        /*0c20*/ 	.short	0x010a
        /*0c22*/ 	.byte	0x3f
	.zero		1


	//   ....[76]....
        /*0c24*/ 	.word	0x00014480
        /*0c28*/ 	.word	0x00000005
        /*0c2c*/ 	.word	0x00016850
        /*0c30*/ 	.short	0x010a
        /*0c32*/ 	.byte	0x3f
	.zero		1


	//   ....[77]....
        /*0c34*/ 	.word	0x00014560
        /*0c38*/ 	.word	0x00000002
        /*0c3c*/ 	.word	0x00016840
        /*0c40*/ 	.short	0x010a
        /*0c42*/ 	.byte	0x3f
	.zero		1


	//   ....[78]....
        /*0c44*/ 	.word	0x00015d50
        /*0c48*/ 	.word	0x00000003
        /*0c4c*/ 	.word	0x00016820
        /*0c50*/ 	.short	0x010a
        /*0c52*/ 	.byte	0x3f
	.zero		1


	//   ....[79]....
        /*0c54*/ 	.word	0x00015da0
        /*0c58*/ 	.word	0x00000007
        /*0c5c*/ 	.word	0x00016840
        /*0c60*/ 	.short	0x010a
        /*0c62*/ 	.byte	0x3f
	.zero		1


	//   ....[80]....
        /*0c64*/ 	.word	0x00016770
        /*0c68*/ 	.word	0x00000007
        /*0c6c*/ 	.word	0x00016860
        /*0c70*/ 	.short	0x010a
        /*0c72*/ 	.byte	0x3f
	.zero		1


	//   ....[81]....
        /*0c74*/ 	.word	0x000170f0
        /*0c78*/ 	.word	0x00000000
        /*0c7c*/ 	.word	0x00016860
        /*0c80*/ 	.short	0x010a
        /*0c82*/ 	.byte	0x3f
	.zero		1


	//   ....[82]....
        /*0c84*/ 	.word	0x00017a70
        /*0c88*/ 	.word	0x00000007
        /*0c8c*/ 	.word	0x00016820
        /*0c90*/ 	.short	0x010a
        /*0c92*/ 	.byte	0x3f
	.zero		1


	//   ....[83]....
        /*0c94*/ 	.word	0x00017c10
        /*0c98*/ 	.word	0x00000005
        /*0c9c*/ 	.word	0x00016840
        /*0ca0*/ 	.short	0x010a
        /*0ca2*/ 	.byte	0x3f
	.zero		1


	//   ....[84]....
        /*0ca4*/ 	.word	0x00017c60
        /*0ca8*/ 	.word	0x00000003
        /*0cac*/ 	.word	0x00016840
        /*0cb0*/ 	.short	0x010a
        /*0cb2*/ 	.byte	0x3f
	.zero		1


	//   ....[85]....
        /*0cb4*/ 	.word	0x00017cb0
        /*0cb8*/ 	.word	0x00000005
        /*0cbc*/ 	.word	0x00016860
        /*0cc0*/ 	.short	0x010a
        /*0cc2*/ 	.byte	0x3f
	.zero		1


	//----- nvinfo : EIATTR_NUM_MBARRIERS
	.align		4
.L_1465:
        /*0cc4*/ 	.byte	0x03, 0x38
        /*0cc6*/ 	.short	0x0016


	//----- nvinfo : EIATTR_EXIT_INSTR_OFFSETS
	.align		4
        /*0cc8*/ 	.byte	0x04, 0x1c
        /*0cca*/ 	.short	(.L_1467 - .L_1466)


	//   ....[0]....
.L_1466:
        /*0ccc*/ 	.word	0x00014160


	//----- nvinfo : EIATTR_MAX_THREADS
	.align		4
.L_1467:
        /*0cd0*/ 	.byte	0x04, 0x05
        /*0cd2*/ 	.short	(.L_1469 - .L_1468)
.L_1468:
        /*0cd4*/ 	.word	0x00000200
        /*0cd8*/ 	.word	0x00000001
        /*0cdc*/ 	.word	0x00000001


	//----- nvinfo : EIATTR_CRS_STACK_SIZE
	.align		4
.L_1469:
        /*0ce0*/ 	.byte	0x04, 0x1e
        /*0ce2*/ 	.short	(.L_1471 - .L_1470)
.L_1470:
        /*0ce4*/ 	.word	0x00000000


	//----- nvinfo : EIATTR_CBANK_PARAM_SIZE
	.align		4
.L_1471:
        /*0ce8*/ 	.byte	0x03, 0x19
        /*0cea*/ 	.short	0x0a70


	//----- nvinfo : EIATTR_PARAM_CBANK
	.align		4
        /*0cec*/ 	.byte	0x04, 0x0a
        /*0cee*/ 	.short	(.L_1473 - .L_1472)
	.align		4
.L_1472:
        /*0cf0*/ 	.word	index@(.nv.constant0._ZN7cutlass13device_kernelIN5flash11enable_sm90INS1_16FlashAttnFwdSm90INS1_25CollectiveMainloopFwdSm90ILi2EN4cute5tupleIJNS5_1CILi1EEES8_S8_EEENS6_IJNS7_ILi192EEENS7_ILi128EEENS7_ILi64EEEEEELi64ENS_6half_tEfNS_4arch4Sm90ELb0ELb1ELb1ELb0ELb1ELb0ELb0ELb1ELb1ELb1ELb1ELb0EEENS1_21CollectiveEpilogueFwdINS6_IJSA_SC_SB_EEES9_SE_SG_Li384ELb0ELb1ELb1ELb0EEENS1_19SingleTileSchedulerILb0ELb1ELb1ELi192EEEEEEEEEvNT_6ParamsE)
        /*0cf4*/ 	.short	0x0210
        /*0cf6*/ 	.short	0x0a70


	//----- nvinfo : EIATTR_SW_WAR
	.align		4
.L_1473:
        /*0cf8*/ 	.byte	0x04, 0x36
        /*0cfa*/ 	.short	(.L_1475 - .L_1474)
.L_1474:
        /*0cfc*/ 	.word	0x00000008
.L_1475:


//--------------------- .nv.info._ZN7cutlass13device_kernelIN5flash11enable_sm90INS1_16FlashAttnFwdSm90INS1_25CollectiveMainloopFwdSm90ILi2EN4cute5tupleIJNS5_1CILi1EEES8_S8_EEENS6_IJNS7_ILi192EEENS7_ILi128EEENS7_ILi64EEEEEELi64ENS_6half_tEfNS_4arch4Sm90ELb0ELb1ELb1ELb1ELb1ELb0ELb0ELb1ELb1ELb1ELb1ELb0EEENS1_21CollectiveEpilogueFwdINS6_IJSA_SC_SB_EEES9_SE_SG_Li384ELb1ELb1ELb1ELb0EEENS1_36VarlenDynamicPersistentTileSchedulerILi192ELi128ELi384ELi128ELb1ELb1ELb1ELb1ELb0ELb1EEEEEEEEEvNT_6ParamsE --------------------------
	.section	.nv.info._ZN7cutlass13device_kernelIN5flash11enable_sm90INS1_16FlashAttnFwdSm90INS1_25CollectiveMainloopFwdSm90ILi2EN4cute5tupleIJNS5_1CILi1EEES8_S8_EEENS6_IJNS7_ILi192EEENS7_ILi128EEENS7_ILi64EEEEEELi64ENS_6half_tEfNS_4arch4Sm90ELb0ELb1ELb1ELb1ELb1ELb0ELb0ELb1ELb1ELb1ELb1ELb0EEENS1_21CollectiveEpilogueFwdINS6_IJSA_SC_SB_EEES9_SE_SG_Li384ELb1ELb1ELb1ELb0EEENS1_36VarlenDynamicPersistentTileSchedulerILi192ELi128ELi384ELi128ELb1ELb1ELb1ELb1ELb0ELb1EEEEEEEEEvNT_6ParamsE,"",@"SHT_CUDA_INFO"
	.sectionflags	@""
	.align	4


	//----- nvinfo : EIATTR_CUDA_API_VERSION
	.align		4
        /*0000*/ 	.byte	0x04, 0x37
        /*0002*/ 	.short	(.L_1477 - .L_1476)
.L_1476:
        /*0004*/ 	.word	0x00000082


	//----- nvinfo : EIATTR_KPARAM_INFO
	.align		4
.L_1477:
        /*0008*/ 	.byte	0x04, 0x17
        /*000a*/ 	.short	(.L_1479 - .L_1478)
.L_1478:
        /*000c*/ 	.word	0x00000000
        /*0010*/ 	.short	0x0000
        /*0012*/ 	.short	0x0070
        /*0014*/ 	.byte	0x00, 0xf0, 0x01, 0x2a


	//----- nvinfo : EIATTR_SPARSE_MMA_MASK
	.align		4
.L_1479:
        /*0018*/ 	.byte	0x03, 0x50
        /*001a*/ 	.short	0x0000


	//----- nvinfo : EIATTR_MAXREG_COUNT
	.align		4
        /*001c*/ 	.byte	0x03, 0x1b
        /*001e*/ 	.short	0x0080


	//----- nvinfo : EIATTR_NUM_BARRIERS
	.align		4
        /*0020*/ 	.byte	0x02, 0x4c
        /*0022*/ 	.byte	0x10
	.zero		1


	//----- nvinfo : EIATTR_EXTERNS
	.align		4
        /*0024*/ 	.byte	0x04, 0x0f
        /*0026*/ 	.short	(.L_1481 - .L_1480)


	//   ....[0]....
	.align		4
.L_1480:
        /*0028*/ 	.word	index@(__assertfail)


	//----- nvinfo : EIATTR_ANNOTATIONS
	.align		4
.L_1481:
        /*002c*/ 	.byte	0x04, 0x55
        /*002e*/ 	.short	(.L_1483 - .L_1482)


	//   ....[0]....
.L_1482:
        /* <DEDUP_REMOVED lines=22> */


	//----- nvinfo : EIATTR_MERCURY_ISA_VERSION
	.align		4
.L_1483:
        /*0178*/ 	.byte	0x03, 0x5f
        /*017a*/ 	.short	0x0101


	//----- nvinfo : EIATTR_UNUSED_LOAD_BYTE_OFFSET
	.align		4
        /*017c*/ 	.byte	0x04, 0x44
        /*017e*/ 	.short	(.L_1485 - .L_1484)


	//   ....[0]....
.L_1484:
        /*0180*/ 	.word	0x00000970
        /*0184*/ 	.word	0x0000fff0


	//   ....[1]....
        /*0188*/ 	.word	0x0000f550
        /*018c*/ 	.word	0x0000fff0


	//----- nvinfo : EIATTR_INT_WARP_WIDE_INSTR_OFFSETS
	.align		4
.L_1485:
        /*0190*/ 	.byte	0x04, 0x31
        /*0192*/ 	.short	(.L_1487 - .L_1486)


	//   ....[0]....
.L_1486:
        /*0194*/ 	.word	0x000000c0


	//   ....[1]....
        /*0198*/ 	.word	0x000000d0


	//   ....[2]....
        /*019c*/ 	.word	0x00000170


	//   ....[3]....
        /*01a0*/ 	.word	0x00013640


	//   ....[4]....
        /*01a4*/ 	.word	0x000136d0


	//   ....[5]....
        /*01a8*/ 	.word	0x00016760


	//   ....[6]....
        /*01ac*/ 	.word	0x000167f0


	//----- nvinfo : EIATTR_COOP_GROUP_MASK_REGIDS
	.align		4
.L_1487:
        /*01b0*/ 	.byte	0x04, 0x29
        /*01b2*/ 	.short	(.L_1489 - .L_1488)


	//   ....[0]....
.L_1488:
        /*01b4*/ 	.word	0xffffffff


	//   ....[1]....
        /*01b8*/ 	.word	0xffffffff


	//   ....[2]....
        /*01bc*/ 	.word	0xffffffff


	//   ....[3]....
        /*01c0*/ 	.word	0xffffffff


	//   ....[4]....
        /*01c4*/ 	.word	0xffffffff


	//   ....[5]....
        /*01c8*/ 	.word	0xffffffff


	//   ....[6]....
        /*01cc*/ 	.word	0xffffffff


	//   ....[7]....
        /*01d0*/ 	.word	0xffffffff


	//   ....[8]....
        /*01d4*/ 	.word	0xffffffff


	//   ....[9]....
        /*01d8*/ 	.word	0xffffffff


	//   ....[10]....
        /*01dc*/ 	.word	0xffffffff


	//   ....[11]....
        /*01e0*/ 	.word	0xffffffff


	//   ....[12]....
        /*01e4*/ 	.word	0xffffffff


	//   ....[13]....
        /*01e8*/ 	.word	0xffffffff


	//   ....[14]....
        /*01ec*/ 	.word	0xffffffff


	//   ....[15]....
        /*01f0*/ 	.word	0xffffffff


	//   ....[16]....
        /*01f4*/ 	.word	0xffffffff


	//   ....[17]....
        /*01f8*/ 	.word	0xffffffff


	//   ....[18]....
        /*01fc*/ 	.word	0xffffffff


	//   ....[19]....
        /*0200*/ 	.word	0xffffffff


	//   ....[20]....
        /*0204*/ 	.word	0xffffffff


	//   ....[21]....
        /*0208*/ 	.word	0xffffffff


	//   ....[22]....
        /*020c*/ 	.word	0xffffffff


	//   ....[23]....
        /*0210*/ 	.word	0xffffffff


	//   ....[24]....
        /*0214*/ 	.word	0xffffffff


	//   ....[25]....
        /*0218*/ 	.word	0xffffffff


	//   ....[26]....
        /*021c*/ 	.word	0xffffffff


	//   ....[27]....
        /*0220*/ 	.word	0xffffffff


	//   ....[28]....
        /*0224*/ 	.word	0xffffffff


	//   ....[29]....
        /*0228*/ 	.word	0xffffffff


	//   ....[30]....
        /*022c*/ 	.word	0xffffffff


	//   ....[31]....
        /*0230*/ 	.word	0xffffffff


	//   ....[32]....
        /*0234*/ 	.word	0xffffffff


	//   ....[33]....
        /*0238*/ 	.word	0xffffffff


	//   ....[34]....
        /*023c*/ 	.word	0xffffffff


	//   ....[35]....
        /*0240*/ 	.word	0xffffffff


	//   ....[36]....
        /*0244*/ 	.word	0xffffffff


	//   ....[37]....
        /*0248*/ 	.word	0xffffffff


	//   ....[38]....
        /*024c*/ 	.word	0xffffffff


	//   ....[39]....
        /*0250*/ 	.word	0xffffffff


	//   ....[40]....
        /*0254*/ 	.word	0xffffffff


	//   ....[41]....
        /*0258*/ 	.word	0xffffffff


	//   ....[42]....
        /*025c*/ 	.word	0xffffffff


	//   ....[43]....
        /*0260*/ 	.word	0xffffffff


	//   ....[44]....
        /*0264*/ 	.word	0xffffffff


	//   ....[45]....
        /*0268*/ 	.word	0xffffffff


	//   ....[46]....
        /*026c*/ 	.word	0xffffffff


	//   ....[47]....
        /*0270*/ 	.word	0xffffffff


	//   ....[48]....
        /*0274*/ 	.word	0xffffffff


	//   ....[49]....
        /*0278*/ 	.word	0xffffffff


	//   ....[50]....
        /*027c*/ 	.word	0xffffffff


	//   ....[51]....
        /*0280*/ 	.word	0xffffffff


	//   ....[52]....
        /*0284*/ 	.word	0xffffffff


	//   ....[53]....
        /*0288*/ 	.word	0xffffffff


	//   ....[54]....
        /*028c*/ 	.word	0xffffffff


	//   ....[55]....
        /*0290*/ 	.word	0xffffffff


	//   ....[56]....
        /*0294*/ 	.word	0xffffffff


	//   ....[57]....
        /*0298*/ 	.word	0xffffffff


	//   ....[58]....
        /*029c*/ 	.word	0xffffffff


	//   ....[59]....
        /*02a0*/ 	.word	0xffffffff


	//   ....[60]....
        /*02a4*/ 	.word	0xffffffff


	//   ....[61]....
        /*02a8*/ 	.word	0xffffffff


	//   ....[62]....
        /*02ac*/ 	.word	0xffffffff


	//   ....[63]....
        /*02b0*/ 	.word	0xffffffff


	//   ....[64]....
        /*02b4*/ 	.word	0xffffffff


	//   ....[65]....
        /*02b8*/ 	.word	0xffffffff


	//   ....[66]....
        /*02bc*/ 	.word	0xffffffff


	//   ....[67]....
        /*02c0*/ 	.word	0xffffffff


	//   ....[68]....
        /*02c4*/ 	.word	0xffffffff


	//   ....[69]....
        /*02c8*/ 	.word	0xffffffff


	//   ....[70]....
        /*02cc*/ 	.word	0xffffffff


	//   ....[71]....
        /*02d0*/ 	.word	0xffffffff


	//   ....[72]....
        /*02d4*/ 	.word	0xffffffff


	//   ....[73]....
        /*02d8*/ 	.word	0xffffffff


	//   ....[74]....
        /*02dc*/ 	.word	0xffffffff


	//   ....[75]....
        /*02e0*/ 	.word	0xffffffff


	//   ....[76]....
        /*02e4*/ 	.word	0xffffffff


	//   ....[77]....
        /*02e8*/ 	.word	0xffffffff


	//   ....[78]....
        /*02ec*/ 	.word	0xffffffff


	//   ....[79]....
        /*02f0*/ 	.word	0xffffffff


	//   ....[80]....
        /*02f4*/ 	.word	0xffffffff


	//   ....[81]....
        /*02f8*/ 	.word	0xffffffff


	//   ....[82]....
        /*02fc*/ 	.word	0xffffffff


	//   ....[83]....
        /*0300*/ 	.word	0xffffffff


	//   ....[84]....
        /*0304*/ 	.word	0xffffffff


	//   ....[85]....
        /*0308*/ 	.word	0xffffffff


	//   ....[86]....
        /*030c*/ 	.word	0xffffffff


	//   ....[87]....
        /*0310*/ 	.word	0xffffffff


	//   ....[88]....
        /*0314*/ 	.word	0xffffffff


	//   ....[89]....
        /*0318*/ 	.word	0xffffffff


	//   ....[90]....
        /*031c*/ 	.word	0xffffffff


	//   ....[91]....
        /*0320*/ 	.word	0xffffffff


	//   ....[92]....
        /*0324*/ 	.word	0xffffffff


	//   ....[93]....
        /*0328*/ 	.word	0xffffffff


	//   ....[94]....
        /*032c*/ 	.word	0xffffffff


	//   ....[95]....
        /*0330*/ 	.word	0xffffffff


	//   ....[96]....
        /*0334*/ 	.word	0xffffffff


	//   ....[97]....
        /*0338*/ 	.word	0xffffffff


	//   ....[98]....
        /*033c*/ 	.word	0xffffffff


	//   ....[99]....
        /*0340*/ 	.word	0xffffffff


	//   ....[100]....
        /*0344*/ 	.word	0xffffffff


	//   ....[101]....
        /*0348*/ 	.word	0xffffffff


	//   ....[102]....
        /*034c*/ 	.word	0xffffffff


	//   ....[103]....
        /*0350*/ 	.word	0xffffffff


	//   ....[104]....
        /*0354*/ 	.word	0xffffffff


	//   ....[105]....
        /*0358*/ 	.word	0xffffffff


	//   ....[106]....
        /*035c*/ 	.word	0xffffffff


	//   ....[107]....
        /*0360*/ 	.word	0xffffffff


	//   ....[108]....
        /*0364*/ 	.word	0xffffffff


	//   ....[109]....
        /*0368*/ 	.word	0xffffffff


	//   ....[110]....
        /*036c*/ 	.word	0xffffffff


	//   ....[111]....
        /*0370*/ 	.word	0xffffffff


	//   ....[112]....
        /*0374*/ 	.word	0xffffffff


	//   ....[113]....
        /*0378*/ 	.word	0xffffffff


	//   ....[114]....
        /*037c*/ 	.word	0xffffffff


	//   ....[115]....
        /*0380*/ 	.word	0xffffffff


	//   ....[116]....
        /*0384*/ 	.word	0xffffffff


	//   ....[117]....
        /*0388*/ 	.word	0xffffffff


	//   ....[118]....
        /*038c*/ 	.word	0xffffffff


	//   ....[119]....
        /*0390*/ 	.word	0xffffffff


	//   ....[120]....
        /*0394*/ 	.word	0xffffffff


	//   ....[121]....
        /*0398*/ 	.word	0xffffffff


	//   ....[122]....
        /*039c*/ 	.word	0xffffffff


	//   ....[123]....
        /*03a0*/ 	.word	0xffffffff


	//   ....[124]....
        /*03a4*/ 	.word	0xffffffff


	//   ....[125]....
        /*03a8*/ 	.word	0xffffffff


	//   ....[126]....
        /*03ac*/ 	.word	0xffffffff


	//   ....[127]....
        /*03b0*/ 	.word	0xffffffff


	//   ....[128]....
        /*03b4*/ 	.word	0xffffffff


	//   ....[129]....
        /*03b8*/ 	.word	0xffffffff


	//   ....[130]....
        /*03bc*/ 	.word	0xffffffff


	//   ....[131]....
        /*03c0*/ 	.word	0xffffffff


	//   ....[132]....
        /*03c4*/ 	.word	0xffffffff


	//   ....[133]....
        /*03c8*/ 	.word	0xffffffff


	//   ....[134]....
        /*03cc*/ 	.word	0xffffffff


	//   ....[135]....
        /*03d0*/ 	.word	0xffffffff


	//   ....[136]....
        /*03d4*/ 	.word	0xffffffff


	//   ....[137]....
        /*03d8*/ 	.word	0xffffffff


	//   ....[138]....
        /*03dc*/ 	.word	0xffffffff


	//   ....[139]....
        /*03e0*/ 	.word	0xffffffff


	//   ....[140]....
        /*03e4*/ 	.word	0xffffffff


	//   ....[141]....
        /*03e8*/ 	.word	0xffffffff


	//   ....[142]....
        /*03ec*/ 	.word	0xffffffff


	//   ....[143]....
        /*03f0*/ 	.word	0xffffffff


	//   ....[144]....
        /*03f4*/ 	.word	0xffffffff


	//   ....[145]....
        /*03f8*/ 	.word	0xffffffff


	//   ....[146]....
        /*03fc*/ 	.word	0xffffffff


	//   ....[147]....
        /*0400*/ 	.word	0xffffffff


	//   ....[148]....
        /*0404*/ 	.word	0xffffffff


	//   ....[149]....
        /*0408*/ 	.word	0xffffffff


	//   ....[150]....
        /*040c*/ 	.word	0xffffffff


	//   ....[151]....
        /*0410*/ 	.word	0xffffffff


	//   ....[152]....
        /*0414*/ 	.word	0xffffffff


	//   ....[153]....
        /*0418*/ 	.word	0xffffffff


	//   ....[154]....
        /*041c*/ 	.word	0xffffffff


	//   ....[155]....
        /*0420*/ 	.word	0xffffffff


	//   ....[156]....
        /*0424*/ 	.word	0xffffffff


	//   ....[157]....
        /*0428*/ 	.word	0xffffffff


	//   ....[158]....
        /*042c*/ 	.word	0xffffffff


	//   ....[159]....
        /*0430*/ 	.word	0xffffffff


	//   ....[160]....
        /*0434*/ 	.word	0xffffffff


	//   ....[161]....
        /*0438*/ 	.word	0xffffffff


	//   ....[162]....
        /*043c*/ 	.word	0xffffffff


	//   ....[163]....
        /*0440*/ 	.word	0xffffffff


	//   ....[164]....
        /*0444*/ 	.word	0xffffffff


	//   ....[165]....
        /*0448*/ 	.word	0xffffffff


	//   ....[166]....
        /*044c*/ 	.word	0xffffffff


	//   ....[167]....
        /*0450*/ 	.word	0xffffffff


	//   ....[168]....
        /*0454*/ 	.word	0xffffffff


	//   ....[169]....
        /*0458*/ 	.word	0xffffffff


	//   ....[170]....
        /*045c*/ 	.word	0xffffffff


	//   ....[171]....
        /*0460*/ 	.word	0xffffffff


	//   ....[172]....
        /*0464*/ 	.word	0xffffffff


	//   ....[173]....
        /*0468*/ 	.word	0xffffffff


	//   ....[174]....
        /*046c*/ 	.word	0xffffffff


	//   ....[175]....
        /*0470*/ 	.word	0xffffffff


	//   ....[176]....
        /*0474*/ 	.word	0xffffffff


	//   ....[177]....
        /*0478*/ 	.word	0xffffffff


	//   ....[178]....
        /*047c*/ 	.word	0xffffffff


	//   ....[179]....
        /*0480*/ 	.word	0xffffffff


	//   ....[180]....
        /*0484*/ 	.word	0xffffffff


	//   ....[181]....
        /*0488*/ 	.word	0x0500000f


	//   ....[182]....
        /*048c*/ 	.word	0x0500000f


	//   ....[183]....
        /*0490*/ 	.word	0x0500000f


	//   ....[184]....
        /*0494*/ 	.word	0x0500000f


	//   ....[185]....
        /*0498*/ 	.word	0x0500000f


	//   ....[186]....
        /*049c*/ 	.word	0x0500000f


	//   ....[187]....
        /*04a0*/ 	.word	0x0500000f


	//   ....[188]....
        /*04a4*/ 	.word	0x0500000f


	//   ....[189]....
        /*04a8*/ 	.word	0x0500000f


	//   ....[190]....
        /*04ac*/ 	.word	0x0500000f


	//   ....[191]....
        /*04b0*/ 	.word	0x0500000f


	//   ....[192]....
        /*04b4*/ 	.word	0x0500000f


	//   ....[193]....
        /*04b8*/ 	.word	0x0500000f


	//   ....[194]....
        /*04bc*/ 	.word	0x0500000f


	//   ....[195]....
        /*04c0*/ 	.word	0x0500000f


	//   ....[196]....
        /*04c4*/ 	.word	0x0500000f


	//   ....[197]....
        /*04c8*/ 	.word	0x0500000f


	//   ....[198]....
        /*04cc*/ 	.word	0x0500000f


	//   ....[199]....
        /*04d0*/ 	.word	0x0500000f


	//   ....[200]....
        /*04d4*/ 	.word	0x0500000f


	//   ....[201]....
        /*04d8*/ 	.word	0x0500000f


	//   ....[202]....
        /*04dc*/ 	.word	0x0500000f


	//   ....[203]....
        /*04e0*/ 	.word	0x0500000f


	//   ....[204]....
        /*04e4*/ 	.word	0x0500000f


	//   ....[205]....
        /*04e8*/ 	.word	0x0500000f


	//   ....[206]....
        /*04ec*/ 	.word	0x0500000f


	//   ....[207]....
        /*04f0*/ 	.word	0x0500000f


	//   ....[208]....
        /*04f4*/ 	.word	0x0500000f


	//   ....[209]....
        /*04f8*/ 	.word	0x0500000f


	//   ....[210]....
        /*04fc*/ 	.word	0x0500000f


	//   ....[211]....
        /*0500*/ 	.word	0x0500000f


	//   ....[212]....
        /*0504*/ 	.word	0x0500000f


	//   ....[213]....
        /*0508*/ 	.word	0x0500000f


	//   ....[214]....
        /*050c*/ 	.word	0x0500000f


	//   ....[215]....
        /*0510*/ 	.word	0x0500000f


	//   ....[216]....
        /*0514*/ 	.word	0x0500000f


	//   ....[217]....
        /*0518*/ 	.word	0x0500000f


	//   ....[218]....
        /*051c*/ 	.word	0x0500000f


	//   ....[219]....
        /*0520*/ 	.word	0x0500000f


	//   ....[220]....
        /*0524*/ 	.word	0x0500000f


	//   ....[221]....
        /*0528*/ 	.word	0x0500000f


	//   ....[222]....
        /*052c*/ 	.word	0x0500000f


	//   ....[223]....
        /*0530*/ 	.word	0x0500000f


	//   ....[224]....
        /*0534*/ 	.word	0x0500000f


	//   ....[225]....
        /*0538*/ 	.word	0x0500000f


	//   ....[226]....
        /*053c*/ 	.word	0x0500000f


	//   ....[227]....
        /*0540*/ 	.word	0x0500000f


	//   ....[228]....
        /*0544*/ 	.word	0x0500000f


	//   ....[229]....
        /*0548*/ 	.word	0x0500000f


	//   ....[230]....
        /*054c*/ 	.word	0x0500000f


	//   ....[231]....
        /*0550*/ 	.word	0x0500000f


	//   ....[232]....
        /*0554*/ 	.word	0x0500000f


	//   ....[233]....
        /*0558*/ 	.word	0x0500000f


	//   ....[234]....
        /*055c*/ 	.word	0x0500000f


	//   ....[235]....
        /*0560*/ 	.word	0x0500000f


	//   ....[236]....
        /*0564*/ 	.word	0x0500000f


	//   ....[237]....
        /*0568*/ 	.word	0x0500000f


	//   ....[238]....
        /*056c*/ 	.word	0x0500000f


	//   ....[239]....
        /*0570*/ 	.word	0x0500000f


	//   ....[240]....
        /*0574*/ 	.word	0x0500000f


	//   ....[241]....
        /*0578*/ 	.word	0x0500000f


	//   ....[242]....
        /*057c*/ 	.word	0x0500000f


	//   ....[243]....
        /*0580*/ 	.word	0x0500000f


	//   ....[244]....
        /*0584*/ 	.word	0x0500000f


	//   ....[245]....
        /*0588*/ 	.word	0x0500000f


	//   ....[246]....
        /*058c*/ 	.word	0x0500000f


	//   ....[247]....
        /*0590*/ 	.word	0x0500000f


	//   ....[248]....
        /*0594*/ 	.word	0x0500000f


	//   ....[249]....
        /*0598*/ 	.word	0x0500000f


	//   ....[250]....
        /*059c*/ 	.word	0x0500000f


	//   ....[251]....
        /*05a0*/ 	.word	0x0500000f


	//   ....[252]....
        /*05a4*/ 	.word	0x0500000f


	//   ....[253]....
        /*05a8*/ 	.word	0x0500000f


	//   ....[254]....
        /*05ac*/ 	.word	0x0500000f


	//   ....[255]....
        /*05b0*/ 	.word	0x0500000f


	//   ....[0]....
        /*05b4*/ 	.word	0x0500000f


	//   ....[1]....
        /*05b8*/ 	.word	0x0500000f


	//   ....[2]....
        /*05bc*/ 	.word	0x0500000f


	//   ....[3]....
        /*05c0*/ 	.word	0x0500000f


	//   ....[4]....
        /*05c4*/ 	.word	0x0500000f


	//   ....[5]....
        /*05c8*/ 	.word	0x0500000f


	//   ....[6]....
        /*05cc*/ 	.word	0x0500000f


	//   ....[7]....
        /*05d0*/ 	.word	0x0500000f


	//   ....[8]....
        /*05d4*/ 	.word	0x0500000f


	//   ....[9]....
        /*05d8*/ 	.word	0x0500000f


	//   ....[10]....
        /*05dc*/ 	.word	0x0500000f


	//   ....[11]....
        /*05e0*/ 	.word	0x0500000f


	//   ....[12]....
        /*05e4*/ 	.word	0x0500000f


	//   ....[13]....
        /*05e8*/ 	.word	0x0500000f


	//   ....[14]....
        /*05ec*/ 	.word	0x0500000f


	//   ....[15]....
        /*05f0*/ 	.word	0x0500000f


	//   ....[16]....
        /*05f4*/ 	.word	0x0500000f


	//   ....[17]....
        /*05f8*/ 	.word	0x0500000f


	//   ....[18]....
        /*05fc*/ 	.word	0x0500000f


	//   ....[19]....
        /*0600*/ 	.word	0x0500000f


	//   ....[20]....
        /*0604*/ 	.word	0x0500000f


	//   ....[21]....
        /*0608*/ 	.word	0x0500000f


	//   ....[22]....
        /*060c*/ 	.word	0x0500000f


	//   ....[23]....
        /*0610*/ 	.word	0x0500000f


	//   ....[24]....
        /*0614*/ 	.word	0x0500000f


	//   ....[25]....
        /*0618*/ 	.word	0x0500000f


	//   ....[26]....
        /*061c*/ 	.word	0x0500000f


	//   ....[27]....
        /*0620*/ 	.word	0x0500000f


	//   ....[28]....
        /*0624*/ 	.word	0x0500000f


	//   ....[29]....
        /*0628*/ 	.word	0x0500000f


	//   ....[30]....
        /*062c*/ 	.word	0x0500000f


	//   ....[31]....
        /*0630*/ 	.word	0x0500000f


	//   ....[32]....
        /*0634*/ 	.word	0x0500000f


	//----- nvinfo : EIATTR_COOP_GROUP_INSTR_OFFSETS
	.align		4
.L_1489:
        /*0638*/ 	.byte	0x04, 0x28
        /*063a*/ 	.short	(.L_1491 - .L_1490)


	//   ....[0]....
.L_1490:
        /*063c*/ 	.word	0x00000080


	//   ....[1]....
        /*0640*/ 	.word	0x00000090


	//   ....[2]....
        /*0644*/ 	.word	0x000002d0


	//   ....[3]....
        /*0648*/ 	.word	0x00000430


	//   ....[4]....
        /*064c*/ 	.word	0x00000550


	//   ....[5]....
        /*0650*/ 	.word	0x000006b0


	//   ....[6]....
        /*0654*/ 	.word	0x00001c80


	//   ....[7]....
        /*0658*/ 	.word	0x000023a0


	//   ....[8]....
        /*065c*/ 	.word	0x00003730


	//   ....[9]....
        /*0660*/ 	.word	0x00004150


	//   ....[10]....
        /*0664*/ 	.word	0x00004260


	//   ....[11]....
        /*0668*/ 	.word	0x00004a20


	//   ....[12]....
        /*066c*/ 	.word	0x00004a80


	//   ....[13]....
        /*0670*/ 	.word	0x000061a0


	//   ....[14]....
        /*0674*/ 	.word	0x00006ae0


	//   ....[15]....
        /*0678*/ 	.word	0x000076c0


	//   ....[16]....
        /*067c*/ 	.word	0x000077c0


	//   ....[17]....
        /*0680*/ 	.word	0x00008000


	//   ....[18]....
        /*0684*/ 	.word	0x00008080


	//   ....[19]....
        /*0688*/ 	.word	0x0000a4d0


	//   ....[20]....
        /*068c*/ 	.word	0x0000a4f0


	//   ....[21]....
        /*0690*/ 	.word	0x0000a520


	//   ....[22]....
        /*0694*/ 	.word	0x0000a530


	//   ....[23]....
        /*0698*/ 	.word	0x0000bfd0


	//   ....[24]....
        /*069c*/ 	.word	0x0000c910


	//   ....[25]....
        /*06a0*/ 	.word	0x0000d4f0


	//   ....[26]....
        /*06a4*/ 	.word	0x0000d5f0


	//   ....[27]....
        /*06a8*/ 	.word	0x0000de50


	//   ....[28]....
        /*06ac*/ 	.word	0x0000dec0


	//   ....[29]....
        /*06b0*/ 	.word	0x0000ee00


	//   ....[30]....
        /*06b4*/ 	.word	0x0000ee30


	//   ....[31]....
        /*06b8*/ 	.word	0x0000eed0


	//   ....[32]....
        /*06bc*/ 	.word	0x0000eef0


	//   ....[33]....
        /*06c0*/ 	.word	0x0000fdf0


	//   ....[34]....
        /*06c4*/ 	.word	0x0000fe00


	//   ....[35]....
        /*06c8*/ 	.word	0x0000fe10


	//   ....[36]....
        /*06cc*/ 	.word	0x0000fe50


	//   ....[37]....
        /*06d0*/ 	.word	0x00010470


	//   ....[38]....
        /*06d4*/ 	.word	0x000104b0


	//   ....[39]....
        /*06d8*/ 	.word	0x000104d0


	//   ....[40]....
        /*06dc*/ 	.word	0x00010510


	//   ....[41]....
        /*06e0*/ 	.word	0x00010530


	//   ....[42]....
        /*06e4*/ 	.word	0x00010540


	//   ....[43]....
        /*06e8*/ 	.word	0x00010560


	//   ....[44]....
        /*06ec*/ 	.word	0x00010580


	//   ....[45]....
        /*06f0*/ 	.word	0x00010990


	//   ....[46]....
        /*06f4*/ 	.word	0x000109c0


	//   ....[47]....
        /*06f8*/ 	.word	0x00010c00


	//   ....[48]....
        /*06fc*/ 	.word	0x00010c10


	//   ....[49]....
        /*0700*/ 	.word	0x00011760


	//   ....[50]....
        /*0704*/ 	.word	0x00011790


	//   ....[51]....
        /*0708*/ 	.word	0x000117d0


	//   ....[52]....
        /*070c*/ 	.word	0x00011800


	//   ....[53]....
        /*0710*/ 	.word	0x00011810


	//   ....[54]....
        /*0714*/ 	.word	0x00011820


	//   ....[55]....
        /*0718*/ 	.word	0x00011830


	//   ....[56]....
        /*071c*/ 	.word	0x00011850


	//   ....[57]....
        /*0720*/ 	.word	0x000119c0


	//   ....[58]....
        /*0724*/ 	.word	0x00011bc0


	//   ....[59]....
        /*0728*/ 	.word	0x00011bf0


	//   ....[60]....
        /*072c*/ 	.word	0x00011c20


	//   ....[61]....
        /*0730*/ 	.word	0x00011c50


	//   ....[62]....
        /*0734*/ 	.word	0x00011c80


	//   ....[63]....
        /*0738*/ 	.word	0x00011cb0


	//   ....[64]....
        /*073c*/ 	.word	0x00011e10


	//   ....[65]....
        /*0740*/ 	.word	0x00011e40


	//   ....[66]....
        /*0744*/ 	.word	0x00011e70


	//   ....[67]....
        /*0748*/ 	.word	0x00011ea0


	//   ....[68]....
        /*074c*/ 	.word	0x00011ed0


	//   ....[69]....
        /*0750*/ 	.word	0x00011f00


	//   ....[70]....
        /*0754*/ 	.word	0x00011f90


	//   ....[71]....
        /*0758*/ 	.word	0x00011fc0


	//   ....[72]....
        /*075c*/ 	.word	0x00011fd0


	//   ....[73]....
        /*0760*/ 	.word	0x00012010


	//   ....[74]....
        /*0764*/ 	.word	0x00014190


	//   ....[75]....
        /*0768*/ 	.word	0x000141b0


	//   ....[76]....
        /*076c*/ 	.word	0x00014240


	//   ....[77]....
        /*0770*/ 	.word	0x00014260


	//   ....[78]....
        /*0774*/ 	.word	0x000142e0


	//   ....[79]....
        /*0778*/ 	.word	0x00014300


	//   ....[80]....
        /*077c*/ 	.word	0x00014380


	//   ....[81]....
        /*0780*/ 	.word	0x000143a0


	//   ....[82]....
        /*0784*/ 	.word	0x00014420


	//   ....[83]....
        /*0788*/ 	.word	0x00014440


	//   ....[84]....
        /*078c*/ 	.word	0x000144c0


	//   ....[85]....
        /*0790*/ 	.word	0x000144e0


	//   ....[86]....
        /*0794*/ 	.word	0x00014560


	//   ....[87]....
        /*0798*/ 	.word	0x00014580


	//   ....[88]....
        /*079c*/ 	.word	0x00014590


	//   ....[89]....
        /*07a0*/ 	.word	0x000145a0


	//   ....[90]....
        /*07a4*/ 	.word	0x00014e50


	//   ....[91]....
        /*07a8*/ 	.word	0x00014e80


	//   ....[92]....
        /*07ac*/ 	.word	0x00014f20


	//   ....[93]....
        /*07b0*/ 	.word	0x00014f40


	//   ....[94]....
        /*07b4*/ 	.word	0x00014fc0


	//   ....[95]....
        /*07b8*/ 	.word	0x00014fe0


	//   ....[96]....
        /*07bc*/ 	.word	0x00015060


	//   ....[97]....
        /*07c0*/ 	.word	0x00015080


	//   ....[98]....
        /*07c4*/ 	.word	0x00015100


	//   ....[99]....
        /*07c8*/ 	.word	0x00015120


	//   ....[100]....
        /*07cc*/ 	.word	0x000151a0


	//   ....[101]....
        /*07d0*/ 	.word	0x000151c0


	//   ....[102]....
        /*07d4*/ 	.word	0x00015240


	//   ....[103]....
        /*07d8*/ 	.word	0x00015260


	//   ....[104]....
        /*07dc*/ 	.word	0x00015270


	//   ....[105]....
        /*07e0*/ 	.word	0x000152e0


	//   ....[106]....
        /*07e4*/ 	.word	0x00015330


	//   ....[107]....
        /*07e8*/ 	.word	0x00015360


	//   ....[108]....
        /*07ec*/ 	.word	0x000153f0


	//   ....[109]....
        /*07f0*/ 	.word	0x00015400


	//   ....[110]....
        /*07f4*/ 	.word	0x00015470


	//   ....[111]....
        /*07f8*/ 	.word	0x00015480


	//   ....[112]....
        /*07fc*/ 	.word	0x000154c0


	//   ....[113]....
        /*0800*/ 	.word	0x000154e0


	//   ....[114]....
        /*0804*/ 	.word	0x00015c20


	//   ....[115]....
        /*0808*/ 	.word	0x00015c50


	//   ....[116]....
        /*080c*/ 	.word	0x00015ca0


	//   ....[117]....
        /*0810*/ 	.word	0x00015cb0


	//   ....[118]....
        /*0814*/ 	.word	0x00015cf0


	//   ....[119]....
        /*0818*/ 	.word	0x00015d00


	//   ....[120]....
        /*081c*/ 	.word	0x00015d40


	//   ....[121]....
        /*0820*/ 	.word	0x00015d50


	//   ....[122]....
        /*0824*/ 	.word	0x00015d90


	//   ....[123]....
        /*0828*/ 	.word	0x00015da0


	//   ....[124]....
        /*082c*/ 	.word	0x00015de0


	//   ....[125]....
        /*0830*/ 	.word	0x00015df0


	//   ....[126]....
        /*0834*/ 	.word	0x00015e30


	//   ....[127]....
        /*0838*/ 	.word	0x00015e40


	//   ....[128]....
        /*083c*/ 	.word	0x00015e50


	//   ....[129]....
        /*0840*/ 	.word	0x00015e90


	//   ....[130]....
        /*0844*/ 	.word	0x00016150


	//   ....[131]....
        /*0848*/ 	.word	0x00016180


	//   ....[132]....
        /*084c*/ 	.word	0x000161e0


	//   ....[133]....
        /*0850*/ 	.word	0x000161f0


	//   ....[134]....
        /*0854*/ 	.word	0x00016240


	//   ....[135]....
        /*0858*/ 	.word	0x00016250


	//   ....[136]....
        /*085c*/ 	.word	0x000162a0


	//   ....[137]....
        /*0860*/ 	.word	0x000162b0


	//   ....[138]....
        /*0864*/ 	.word	0x00016300


	//   ....[139]....
        /*0868*/ 	.word	0x00016310


	//   ....[140]....
        /*086c*/ 	.word	0x00016360


	//   ....[141]....
        /*0870*/ 	.word	0x00016370


	//   ....[142]....
        /*0874*/ 	.word	0x000163c0


	//   ....[143]....
        /*0878*/ 	.word	0x000163d0


	//   ....[144]....
        /*087c*/ 	.word	0x000163e0


	//   ....[145]....
        /*0880*/ 	.word	0x00016420


	//   ....[146]....
        /*0884*/ 	.word	0x000169b0


	//   ....[147]....
        /*0888*/ 	.word	0x000169f0


	//   ....[148]....
        /*088c*/ 	.word	0x00016a20


	//   ....[149]....
        /*0890*/ 	.word	0x00016a30


	//   ....[150]....
        /*0894*/ 	.word	0x00016a40


	//   ....[151]....
        /*0898*/ 	.word	0x00016a50


	//   ....[152]....
        /*089c*/ 	.word	0x00016a70


	//   ....[153]....
        /*08a0*/ 	.word	0x00016ac0


	//   ....[154]....
        /*08a4*/ 	.word	0x00016ae0


	//   ....[155]....
        /*08a8*/ 	.word	0x00016b20


	//   ....[156]....
        /*08ac*/ 	.word	0x00016b40


	//   ....[157]....
        /*08b0*/ 	.word	0x00016b80


	//   ....[158]....
        /*08b4*/ 	.word	0x00016ba0


	//   ....[159]....
        /*08b8*/ 	.word	0x00016bf0


	//   ....[160]....
        /*08bc*/ 	.word	0x00016c20


	//   ....[161]....
        /*08c0*/ 	.word	0x00016c80


	//   ....[162]....
        /*08c4*/ 	.word	0x00017030


	//   ....[163]....
        /*08c8*/ 	.word	0x00017060


	//   ....[164]....
        /*08cc*/ 	.word	0x000170c0


	//   ....[165]....
        /*08d0*/ 	.word	0x000170f0


	//   ....[166]....
        /*08d4*/ 	.word	0x00017120


	//   ....[167]....
        /*08d8*/ 	.word	0x00017150


	//   ....[168]....
        /*08dc*/ 	.word	0x00017180


	//   ....[169]....
        /*08e0*/ 	.word	0x000171b0


	//   ....[170]....
        /*08e4*/ 	.word	0x00017350


	//   ....[171]....
        /*08e8*/ 	.word	0x00017380


	//   ....[172]....
        /*08ec*/ 	.word	0x000173b0


	//   ....[173]....
        /*08f0*/ 	.word	0x000173e0


	//   ....[174]....
        /*08f4*/ 	.word	0x00017410


	//   ....[175]....
        /*08f8*/ 	.word	0x00017440


	//   ....[176]....
        /*08fc*/ 	.word	0x00017500


	//   ....[177]....
        /*0900*/ 	.word	0x00017520


	//   ....[178]....
        /*0904*/ 	.word	0x00017540


	//   ....[179]....
        /*0908*/ 	.word	0x000175a0


	//   ....[180]....
        /*090c*/ 	.word	0x00017fc0


	//   ....[181]....
        /*0910*/ 	.word	0x00018620


	//   ....[182]....
        /*0914*/ 	.word	0x00018710


	//   ....[183]....
        /*0918*/ 	.word	0x000187b0


	//   ....[184]....
        /*091c*/ 	.word	0x00018810


	//   ....[185]....
        /*0920*/ 	.word	0x00018900


	//   ....[186]....
        /*0924*/ 	.word	0x00018970


	//   ....[187]....
        /*0928*/ 	.word	0x00018a60


	//   ....[188]....
        /*092c*/ 	.word	0x00018ad0


	//   ....[189]....
        /*0930*/ 	.word	0x00018bc0


	//   ....[190]....
        /*0934*/ 	.word	0x00018c30


	//   ....[191]....
        /*0938*/ 	.word	0x00018d20


	//   ....[192]....
        /*093c*/ 	.word	0x00018d90


	//   ....[193]....
        /*0940*/ 	.word	0x00018e80


	//   ....[194]....
        /*0944*/ 	.word	0x00018ef0


	//   ....[195]....
        /*0948*/ 	.word	0x00018fe0


	//   ....[196]....
        /*094c*/ 	.word	0x00019050


	//   ....[197]....
        /*0950*/ 	.word	0x000190f0


	//   ....[198]....
        /*0954*/ 	.word	0x000191e0


	//   ....[199]....
        /*0958*/ 	.word	0x00019250


	//   ....[200]....
        /*095c*/ 	.word	0x000192b0


	//   ....[201]....
        /*0960*/ 	.word	0x000193a0


	//   ....[202]....
        /*0964*/ 	.word	0x00019400


	//   ....[203]....
        /*0968*/ 	.word	0x00019500


	//   ....[204]....
        /*096c*/ 	.word	0x00019560


	//   ....[205]....
        /*0970*/ 	.word	0x00019660


	//   ....[206]....
        /*0974*/ 	.word	0x000196c0


	//   ....[207]....
        /*0978*/ 	.word	0x000197c0


	//   ....[208]....
        /*097c*/ 	.word	0x00019820


	//   ....[209]....
        /*0980*/ 	.word	0x00019920


	//   ....[210]....
        /*0984*/ 	.word	0x00019980


	//   ....[211]....
        /*0988*/ 	.word	0x00019a80


	//   ....[212]....
        /*098c*/ 	.word	0x00019ae0


	//   ....[213]....
        /*0990*/ 	.word	0x00019b90


	//   ....[214]....
        /*0994*/ 	.word	0x00019c50


	//   ....[215]....
        /*0998*/ 	.word	0x00019d10


	//   ....[216]....
        /*099c*/ 	.word	0x00019d70


	//   ....[217]....
        /*09a0*/ 	.word	0x00019e70


	//   ....[218]....
        /*09a4*/ 	.word	0x00019ed0


	//   ....[219]....
        /*09a8*/ 	.word	0x00019fa0


	//   ....[220]....
        /*09ac*/ 	.word	0x0001a000


	//   ....[221]....
        /*09b0*/ 	.word	0x0001a0c0


	//   ....[222]....
        /*09b4*/ 	.word	0x0001a200


	//   ....[223]....
        /*09b8*/ 	.word	0x0001a2a0


	//   ....[224]....
        /*09bc*/ 	.word	0x0001a310


	//   ....[225]....
        /*09c0*/ 	.word	0x0001a3c0


	//   ....[226]....
        /*09c4*/ 	.word	0x0001a420


	//   ....[227]....
        /*09c8*/ 	.word	0x0001a4d0


	//   ....[228]....
        /*09cc*/ 	.word	0x0001a530


	//   ....[229]....
        /*09d0*/ 	.word	0x0001a5e0


	//   ....[230]....
        /*09d4*/ 	.word	0x0001a640


	//   ....[231]....
        /*09d8*/ 	.word	0x0001a6f0


	//   ....[232]....
        /*09dc*/ 	.word	0x0001a750


	//   ....[233]....
        /*09e0*/ 	.word	0x0001a800


	//   ....[234]....
        /*09e4*/ 	.word	0x0001a860


	//   ....[235]....
        /*09e8*/ 	.word	0x0001a910


	//   ....[236]....
        /*09ec*/ 	.word	0x0001a970


	//   ....[237]....
        /*09f0*/ 	.word	0x0001aa20


	//   ....[238]....
        /*09f4*/ 	.word	0x0001ab10


	//   ....[239]....
        /*09f8*/ 	.word	0x0001abc0


	//   ....[240]....
        /*09fc*/ 	.word	0x0001ac20


	//   ....[241]....
        /*0a00*/ 	.word	0x0001ace0


	//   ....[242]....
        /*0a04*/ 	.word	0x0001ad40


	//   ....[243]....
        /*0a08*/ 	.word	0x0001ae00


	//   ....[244]....
        /*0a0c*/ 	.word	0x0001ae60


	//   ....[245]....
        /*0a10*/ 	.word	0x0001af20


	//   ....[246]....
        /*0a14*/ 	.word	0x0001af80


	//   ....[247]....
        /*0a18*/ 	.word	0x0001b040


	//   ....[248]....
        /*0a1c*/ 	.word	0x0001b0a0


	//   ....[249]....
        /*0a20*/ 	.word	0x0001b160


	//   ....[250]....
        /*0a24*/ 	.word	0x0001b1c0


	//   ....[251]....
        /*0a28*/ 	.word	0x0001b280


	//   ....[252]....
        /*0a2c*/ 	.word	0x0001b2e0


	//   ....[253]....
        /*0a30*/ 	.word	0x0001b390


	//   ....[254]....
        /*0a34*/ 	.word	0x0001b480


	//   ....[255]....
        /*0a38*/ 	.word	0x0001b520


	//   ....[0]....
        /*0a3c*/ 	.word	0x0001b5c0


	//   ....[1]....
        /*0a40*/ 	.word	0x0001b670


	//   ....[2]....
        /*0a44*/ 	.word	0x0001b6d0


	//   ....[3]....
        /*0a48*/ 	.word	0x0001b790


	//   ....[4]....
        /*0a4c*/ 	.word	0x0001b7f0


	//   ....[5]....
        /*0a50*/ 	.word	0x0001b8b0


	//   ....[6]....
        /*0a54*/ 	.word	0x0001b910


	//   ....[7]....
        /*0a58*/ 	.word	0x0001b9d0


	//   ....[8]....
        /*0a5c*/ 	.word	0x0001ba30


	//   ....[9]....
        /*0a60*/ 	.word	0x0001baf0


	//   ....[10]....
        /*0a64*/ 	.word	0x0001bb50


	//   ....[11]....
        /*0a68*/ 	.word	0x0001bc10


	//   ....[12]....
        /*0a6c*/ 	.word	0x0001bc70


	//   ....[13]....
        /*0a70*/ 	.word	0x0001bd10


	//   ....[14]....
        /*0a74*/ 	.word	0x0001bda0


	//   ....[15]....
        /*0a78*/ 	.word	0x0001be40


	//   ....[16]....
        /*0a7c*/ 	.word	0x0001bfb0


	//   ....[17]....
        /*0a80*/ 	.word	0x0001c020


	//   ....[18]....
        /*0a84*/ 	.word	0x0001c090


	//   ....[19]....
        /*0a88*/ 	.word	0x0001c100


	//   ....[20]....
        /*0a8c*/ 	.word	0x0001c170


	//   ....[21]....
        /*0a90*/ 	.word	0x0001c1f0


	//   ....[22]....
        /*0a94*/ 	.word	0x0001c270


	//   ....[23]....
        /*0a98*/ 	.word	0x0001c300


	//   ....[24]....
        /*0a9c*/ 	.word	0x0001c370


	//   ....[25]....
        /*0aa0*/ 	.word	0x0001c3e0


	//   ....[26]....
        /*0aa4*/ 	.word	0x0001c450


	//   ....[27]....
        /*0aa8*/ 	.word	0x0001c4d0


	//   ....[28]....
        /*0aac*/ 	.word	0x0001c540


	//   ....[29]....
        /*0ab0*/ 	.word	0x0001c5f0


	//   ....[30]....
        /*0ab4*/ 	.word	0x0001c640


	//   ....[31]....
        /*0ab8*/ 	.word	0x0001c6d0


	//   ....[32]....
        /*0abc*/ 	.word	0x0001c800


	//----- nvinfo : EIATTR_REG_RECONFIG
	.align		4
.L_1491:
        /*0ac0*/ 	.byte	0x01, 0x54
	.zero		2


	//----- nvinfo : EIATTR_SYSCALL_OFFSETS
	.align		4
        /*0ac4*/ 	.byte	0x04, 0x46
        /*0ac6*/ 	.short	(.L_1493 - .L_1492)


	//   ....[0]....
.L_1492:
        /*0ac8*/ 	.word	0x00001e30


	//   ....[1]....
        /*0acc*/ 	.word	0x00013830


	//   ....[2]....
        /*0ad0*/ 	.word	0x00013980


	//   ....[3]....
        /*0ad4*/ 	.word	0x00013a70


	//   ....[4]....
        /*0ad8*/ 	.word	0x00014950


	//----- nvinfo : EIATTR_MBARRIER_INSTR_OFFSETS
	.align		4
.L_1493:
        /*0adc*/ 	.byte	0x04, 0x39
        /*0ade*/ 	.short	(.L_1495 - .L_1494)


	//   ....[0]....
.L_1494:
        /*0ae0*/ 	.word	0x00000180
        /*0ae4*/ 	.word	0x000000ff
        /*0ae8*/ 	.word	0x00016800
        /*0aec*/ 	.short	0x0100
        /*0aee*/ 	.byte	0x08
	.zero		1


	//   ....[1]....
        /*0af0*/ 	.word	0x00000190
        /*0af4*/ 	.word	0x000000ff
        /*0af8*/ 	.word	0x00016820
        /*0afc*/ 	.short	0x0100
        /*0afe*/ 	.byte	0x08
	.zero		1


	//   ....[2]....
        /*0b00*/ 	.word	0x00000280
        /*0b04*/ 	.word	0x000000ff
        /*0b08*/ 	.word	0x00016830
        /*0b0c*/ 	.short	0x0100
        /*0b0e*/ 	.byte	0x08
	.zero		1


	//   ....[3]....
        /*0b10*/ 	.word	0x00000290
        /*0b14*/ 	.word	0x000000ff
        /*0b18*/ 	.word	0x00016840
        /*0b1c*/ 	.short	0x0100
        /*0b1e*/ 	.byte	0x08
	.zero		1


	//   ....[4]....
        /*0b20*/ 	.word	0x000002a0
        /*0b24*/ 	.word	0x000000ff
        /*0b28*/ 	.word	0x00016838
        /*0b2c*/ 	.short	0x0100
        /*0b2e*/ 	.byte	0x08
	.zero		1


	//   ....[5]....
        /*0b30*/ 	.word	0x000002b0
        /*0b34*/ 	.word	0x000000ff
        /*0b38*/ 	.word	0x00016848
        /*0b3c*/ 	.short	0x0100
        /*0b3e*/ 	.byte	0x08
	.zero		1


	//   ....[6]....
        /*0b40*/ 	.word	0x000003e0
        /*0b44*/ 	.word	0x000000ff
        /*0b48*/ 	.word	0x00016850
        /*0b4c*/ 	.short	0x0100
        /*0b4e*/ 	.byte	0x08
	.zero		1


	//   ....[7]....
        /*0b50*/ 	.word	0x000003f0
        /*0b54*/ 	.word	0x000000ff
        /*0b58*/ 	.word	0x00016860
        /*0b5c*/ 	.short	0x0100
        /*0b5e*/ 	.byte	0x08
	.zero		1


	//   ....[8]....
        /*0b60*/ 	.word	0x00000400
        /*0b64*/ 	.word	0x000000ff
        /*0b68*/ 	.word	0x00016858
        /*0b6c*/ 	.short	0x0100
        /*0b6e*/ 	.byte	0x08
	.zero		1


	//   ....[9]....
        /*0b70*/ 	.word	0x00000410
        /*0b74*/ 	.word	0x000000ff
        /*0b78*/ 	.word	0x00016868
        /*0b7c*/ 	.short	0x0100
        /*0b7e*/ 	.byte	0x08
	.zero		1


	//   ....[10]....
        /*0b80*/ 	.word	0x00000500
        /*0b84*/ 	.word	0x000000ff
        /*0b88*/ 	.word	0x00016870
        /*0b8c*/ 	.short	0x0100
        /*0b8e*/ 	.byte	0x06
	.zero		1


	//   ....[11]....
        /*0b90*/ 	.word	0x00000510
        /*0b94*/ 	.word	0x000000ff
        /*0b98*/ 	.word	0x00016880
        /*0b9c*/ 	.short	0x0100
        /*0b9e*/ 	.byte	0x06
	.zero		1


	//   ....[12]....
        /*0ba0*/ 	.word	0x00000520
        /*0ba4*/ 	.word	0x000000ff
        /*0ba8*/ 	.word	0x00016878
        /*0bac*/ 	.short	0x0100
        /*0bae*/ 	.byte	0x06
	.zero		1


	//   ....[13]....
        /*0bb0*/ 	.word	0x00000530
        /*0bb4*/ 	.word	0x000000ff
        /*0bb8*/ 	.word	0x00016888
        /*0bbc*/ 	.short	0x0100
        /*0bbe*/ 	.byte	0x06
	.zero		1


	//   ....[14]....
        /*0bc0*/ 	.word	0x00000660
        /*0bc4*/ 	.word	0x000000ff
        /*0bc8*/ 	.word	0x00016890
        /*0bcc*/ 	.short	0x0100
        /*0bce*/ 	.byte	0x08
	.zero		1


	//   ....[15]....
        /*0bd0*/ 	.word	0x00000670
        /*0bd4*/ 	.word	0x000000ff
        /*0bd8*/ 	.word	0x000168a0
        /*0bdc*/ 	.short	0x0100
        /*0bde*/ 	.byte	0x08
	.zero		1


	//   ....[16]....
        /*0be0*/ 	.word	0x00000680
        /*0be4*/ 	.word	0x000000ff
        /*0be8*/ 	.word	0x00016898
        /*0bec*/ 	.short	0x0100
        /*0bee*/ 	.byte	0x08
	.zero		1


	//   ....[17]....
        /*0bf0*/ 	.word	0x00000690
        /*0bf4*/ 	.word	0x000000ff
        /*0bf8*/ 	.word	0x000168a8
        /*0bfc*/ 	.short	0x0100
        /*0bfe*/ 	.byte	0x08
	.zero		1


	//   ....[18]....
        /*0c00*/ 	.word	0x000007d0
        /*0c04*/ 	.word	0x000000ff
        /*0c08*/ 	.word	0x000168b0
        /*0c0c*/ 	.short	0x0100
        /*0c0e*/ 	.byte	0x08
	.zero		1


	//   ....[19]....
        /*0c10*/ 	.word	0x000007e0
        /*0c14*/ 	.word	0x000000ff
        /*0c18*/ 	.word	0x000168c0
        /*0c1c*/ 	.short	0x0100
        /*0c1e*/ 	.byte	0x08
	.zero		1


	//   ....[20]....
        /*0c20*/ 	.word	0x000007f0
        /*0c24*/ 	.word	0x000000ff
        /*0c28*/ 	.word	0x000168b8
        /*0c2c*/ 	.short	0x0100
        /*0c2e*/ 	.byte	0x08
	.zero		1


	//   ....[21]....
        /*0c30*/ 	.word	0x00000800
        /*0c34*/ 	.word	0x000000ff
        /*0c38*/ 	.word	0x000168c8
        /*0c3c*/ 	.short	0x0100
        /*0c3e*/ 	.byte	0x08
	.zero		1


	//   ....[22]....
        /*0c40*/ 	.word	0x00001eb0
        /*0c44*/ 	.word	0x000000ff
        /*0c48*/ 	.word	0x00016800
        /*0c4c*/ 	.short	0x010a
        /*0c4e*/ 	.byte	0x2d
	.zero		1


	//   ....[23]....
        /*0c50*/ 	.word	0x00001f30
        /*0c54*/ 	.word	0x0000005b
        /*0c58*/ 	.word	0x00016830
        /*0c5c*/ 	.short	0x010a
        /*0c5e*/ 	.byte	0x3f
	.zero		1


	//   ....[24]....
        /*0c60*/ 	.word	0x00001f70
        /*0c64*/ 	.word	0x0000005b
        /*0c68*/ 	.word	0x00016830
        /*0c6c*/ 	.short	0x010a
        /*0c6e*/ 	.byte	0x3f
	.zero		1


	//   ....[25]....
        /*0c70*/ 	.word	0x00002710
        /*0c74*/ 	.word	0x000000ff
        /*0c78*/ 	.word	0x00000000
        /*0c7c*/ 	.short	0x0101
        /*0c7e*/ 	.byte	0x06
	.zero		1


	//   ....[26]....
        /*0c80*/ 	.word	0x000059c0
        /*0c84*/ 	.word	0x000000ff
        /*0c88*/ 	.word	0x00016830
        /*0c8c*/ 	.short	0x010a
        /*0c8e*/ 	.byte	0x06
	.zero		1


	//   ....[27]....
        /*0c90*/ 	.word	0x00005a00
        /*0c94*/ 	.word	0x000000ff
        /*0c98*/ 	.word	0x00016830
        /*0c9c*/ 	.short	0x010a
        /*0c9e*/ 	.byte	0x06
	.zero		1


	//   ....[28]....
        /*0ca0*/ 	.word	0x00005c30
        /*0ca4*/ 	.word	0x000000ff
        /*0ca8*/ 	.word	0x00016850
        /*0cac*/ 	.short	0x010a
        /*0cae*/ 	.byte	0x06
	.zero		1


	//   ....[29]....
        /*0cb0*/ 	.word	0x00005c70
        /*0cb4*/ 	.word	0x000000ff
        /*0cb8*/ 	.word	0x00016850
        /*0cbc*/ 	.short	0x010a
        /*0cbe*/ 	.byte	0x06
	.zero		1


	//   ....[30]....
        /*0cc0*/ 	.word	0x000064f0
        /*0cc4*/ 	.word	0x000000ff
        /*0cc8*/ 	.word	0x00000000
        /*0ccc*/ 	.short	0x0101
        /*0cce*/ 	.byte	0x06
	.zero		1


	//   ....[31]....
        /*0cd0*/ 	.word	0x00008b40
        /*0cd4*/ 	.word	0x000000ff
        /*0cd8*/ 	.word	0x00000000
        /*0cdc*/ 	.short	0x0101
        /*0cde*/ 	.byte	0x06
	.zero		1


	//   ....[32]....
        /*0ce0*/ 	.word	0x00009290
        /*0ce4*/ 	.word	0x000000ff
        /*0ce8*/ 	.word	0x00016830
        /*0cec*/ 	.short	0x010a
        /*0cee*/ 	.byte	0x06
	.zero		1


	//   ....[33]....
        /*0cf0*/ 	.word	0x000092d0
        /*0cf4*/ 	.word	0x000000ff
        /*0cf8*/ 	.word	0x00016830
        /*0cfc*/ 	.short	0x010a
        /*0cfe*/ 	.byte	0x06
	.zero		1


	//   ....[34]....
        /*0d00*/ 	.word	0x00009500
        /*0d04*/ 	.word	0x000000ff
        /*0d08*/ 	.word	0x00016850
        /*0d0c*/ 	.short	0x010a
        /*0d0e*/ 	.byte	0x06
	.zero		1


	//   ....[35]....
        /*0d10*/ 	.word	0x00009540
        /*0d14*/ 	.word	0x000000ff
        /*0d18*/ 	.word	0x00016850
        /*0d1c*/ 	.short	0x010a
        /*0d1e*/ 	.byte	0x06
	.zero		1


	//   ....[36]....
        /*0d20*/ 	.word	0x00009d40
        /*0d24*/ 	.word	0x000000ff
        /*0d28*/ 	.word	0x00000000
        /*0d2c*/ 	.short	0x0101
        /*0d2e*/ 	.byte	0x06
	.zero		1


	//   ....[37]....
        /*0d30*/ 	.word	0x0000b310
        /*0d34*/ 	.word	0x000000ff
        /*0d38*/ 	.word	0x00000000
        /*0d3c*/ 	.short	0x0101
        /*0d3e*/ 	.byte	0x06
	.zero		1


	//   ....[38]....
        /*0d40*/ 	.word	0x0000b820
        /*0d44*/ 	.word	0x000000ff
        /*0d48*/ 	.word	0x00016830
        /*0d4c*/ 	.short	0x010a
        /*0d4e*/ 	.byte	0x06
	.zero		1


	//   ....[39]....
        /*0d50*/ 	.word	0x0000b860
        /*0d54*/ 	.word	0x000000ff
        /*0d58*/ 	.word	0x00016830
        /*0d5c*/ 	.short	0x010a
        /*0d5e*/ 	.byte	0x06
	.zero		1


	//   ....[40]....
        /*0d60*/ 	.word	0x0000ba60
        /*0d64*/ 	.word	0x000000ff
        /*0d68*/ 	.word	0x00016850
        /*0d6c*/ 	.short	0x010a
        /*0d6e*/ 	.byte	0x06
	.zero		1


	//   ....[41]....
        /*0d70*/ 	.word	0x0000baa0
        /*0d74*/ 	.word	0x000000ff
        /*0d78*/ 	.word	0x00016850
        /*0d7c*/ 	.short	0x010a
        /*0d7e*/ 	.byte	0x06
	.zero		1


	//   ....[42]....
        /*0d80*/ 	.word	0x0000c320
        /*0d84*/ 	.word	0x000000ff
        /*0d88*/ 	.word	0x00000000
        /*0d8c*/ 	.short	0x0101
        /*0d8e*/ 	.byte	0x06
	.zero		1


	//   ....[43]....
        /*0d90*/ 	.word	0x0000e970
        /*0d94*/ 	.word	0x000000ff
        /*0d98*/ 	.word	0x00000000
        /*0d9c*/ 	.short	0x0101
        /*0d9e*/ 	.byte	0x06
	.zero		1


	//   ....[44]....
        /*0da0*/ 	.word	0x0000ed70
        /*0da4*/ 	.word	0x000000ff
        /*0da8*/ 	.word	0x00016850
        /*0dac*/ 	.short	0x010a
        /*0dae*/ 	.byte	0x05
	.zero		1


	//   ....[45]....
        /*0db0*/ 	.word	0x0000edb0
        /*0db4*/ 	.word	0x000000ff
        /*0db8*/ 	.word	0x00016850
        /*0dbc*/ 	.short	0x010a
        /*0dbe*/ 	.byte	0x05
	.zero		1


	//   ....[46]....
        /*0dc0*/ 	.word	0x0000f330
        /*0dc4*/ 	.word	0x000000ff
        /*0dc8*/ 	.word	0x00000000
        /*0dcc*/ 	.short	0x0101
        /*0dce*/ 	.byte	0x04
	.zero		1


	//   ....[47]....
        /*0dd0*/ 	.word	0x00010320
        /*0dd4*/ 	.word	0x00000000
        /*0dd8*/ 	.word	0x00000000
        /*0ddc*/ 	.short	0x0101
        /*0dde*/ 	.byte	0x3f
	.zero		1


	//   ....[48]....
        /*0de0*/ 	.word	0x000109b0
        /*0de4*/ 	.word	0x00000006
        /*0de8*/ 	.word	0x00000000
        /*0dec*/ 	.short	0x0101
        /*0dee*/ 	.byte	0x3f
	.zero		1


	//   ....[49]....
        /*0df0*/ 	.word	0x00013f30
        /*0df4*/ 	.word	0x00000005
        /*0df8*/ 	.word	0x00016840
        /*0dfc*/ 	.short	0x010a
        /*0dfe*/ 	.byte	0x3f
	.zero		1


	//   ....[50]....
        /*0e00*/ 	.word	0x000146a0
        /*0e04*/ 	.word	0x00000005
        /*0e08*/ 	.word	0x00016830
        /*0e0c*/ 	.short	0x0107
        /*0e0e*/ 	.byte	0x3f
	.zero		1


	//   ....[51]....
        /*0e10*/ 	.word	0x00014770
        /*0e14*/ 	.word	0x00000005
        /*0e18*/ 	.word	0x00016830
        /*0e1c*/ 	.short	0x0101
        /*0e1e*/ 	.byte	0x3f
	.zero		1


	//   ....[52]....
        /*0e20*/ 	.word	0x00015580
        /*0e24*/ 	.word	0x00000016
        /*0e28*/ 	.word	0x00016800
        /*0e2c*/ 	.short	0x0107
        /*0e2e*/ 	.byte	0x3f
	.zero		1


	//   ....[53]....
        /*0e30*/ 	.word	0x00015680
        /*0e34*/ 	.word	0x00000016
        /*0e38*/ 	.word	0x00016800
        /*0e3c*/ 	.short	0x0101
        /*0e3e*/ 	.byte	0x3f
	.zero		1


	//   ....[54]....
        /*0e40*/ 	.word	0x000156b0
        /*0e44*/ 	.word	0x00000016
        /*0e48*/ 	.word	0x00016820
        /*0e4c*/ 	.short	0x010a
        /*0e4e*/ 	.byte	0x3f
	.zero		1


	//   ....[55]....
        /*0e50*/ 	.word	0x00015a40
        /*0e54*/ 	.word	0x00000005
        /*0e58*/ 	.word	0x00016840
        /*0e5c*/ 	.short	0x010a
        /*0e5e*/ 	.byte	0x3f
	.zero		1


	//   ....[56]....
        /*0e60*/ 	.word	0x00015f10
        /*0e64*/ 	.word	0x00000005
        /*0e68*/ 	.word	0x00016830
        /*0e6c*/ 	.short	0x0107
        /*0e6e*/ 	.byte	0x3f
	.zero		1


	//   ....[57]....
        /*0e70*/ 	.word	0x00015fd0
        /*0e74*/ 	.word	0x00000005
        /*0e78*/ 	.word	0x00016830
        /*0e7c*/ 	.short	0x0101
        /*0e7e*/ 	.byte	0x3f
	.zero		1


	//   ....[58]....
        /*0e80*/ 	.word	0x00016030
        /*0e84*/ 	.word	0x00000005
        /*0e88*/ 	.word	0x00016860
        /*0e8c*/ 	.short	0x010a
        /*0e8e*/ 	.byte	0x3f
	.zero		1


	//   ....[59]....
        /*0e90*/ 	.word	0x00016510
        /*0e94*/ 	.word	0x00000005
        /*0e98*/ 	.word	0x00016850
        /*0e9c*/ 	.short	0x0107
        /*0e9e*/ 	.byte	0x3f
	.zero		1


	//   ....[60]....
        /*0ea0*/ 	.word	0x00016680
        /*0ea4*/ 	.word	0x00000005
        /*0ea8*/ 	.word	0x00016850
        /*0eac*/ 	.short	0x0101
        /*0eae*/ 	.byte	0x3f
	.zero		1


	//   ....[61]....
        /*0eb0*/ 	.word	0x000168a0
        /*0eb4*/ 	.word	0x00000000
        /*0eb8*/ 	.word	0x00016860
        /*0ebc*/ 	.short	0x010a
        /*0ebe*/ 	.byte	0x3f
	.zero		1


	//   ....[62]....
        /*0ec0*/ 	.word	0x00016d30
        /*0ec4*/ 	.word	0x00000000
        /*0ec8*/ 	.word	0x00016850
        /*0ecc*/ 	.short	0x0107
        /*0ece*/ 	.byte	0x3f
	.zero		1


	//   ....[63]....
        /*0ed0*/ 	.word	0x00016df0
        /*0ed4*/ 	.word	0x00000000
        /*0ed8*/ 	.word	0x00016850
        /*0edc*/ 	.short	0x0101
        /*0ede*/ 	.byte	0x3f
	.zero		1


	//   ....[64]....
        /*0ee0*/ 	.word	0x00017f40
        /*0ee4*/ 	.word	0x00000004
        /*0ee8*/ 	.word	0x00016820
        /*0eec*/ 	.short	0x010a
        /*0eee*/ 	.byte	0x3f
	.zero		1


	//   ....[65]....
        /*0ef0*/ 	.word	0x000180c0
        /*0ef4*/ 	.word	0x00000005
        /*0ef8*/ 	.word	0x00016840
        /*0efc*/ 	.short	0x010a
        /*0efe*/ 	.byte	0x3f
	.zero		1


	//   ....[66]....
        /*0f00*/ 	.word	0x00018160
        /*0f04*/ 	.word	0x00000019
        /*0f08*/ 	.word	0x00016840
        /*0f0c*/ 	.short	0x010a
        /*0f0e*/ 	.byte	0x3f
	.zero		1


	//   ....[67]....
        /*0f10*/ 	.word	0x000181a0
        /*0f14*/ 	.word	0x00000005
        /*0f18*/ 	.word	0x00016860
        /*0f1c*/ 	.short	0x010a
        /*0f1e*/ 	.byte	0x3f
	.zero		1


	//   ....[68]....
        /*0f20*/ 	.word	0x000181e0
        /*0f24*/ 	.word	0x00000019
        /*0f28*/ 	.word	0x00016860
        /*0f2c*/ 	.short	0x010a
        /*0f2e*/ 	.byte	0x3f
	.zero		1


	//   ....[69]....
        /*0f30*/ 	.word	0x00018250
        /*0f34*/ 	.word	0x00000003
        /*0f38*/ 	.word	0x00016800
        /*0f3c*/ 	.short	0x010a
        /*0f3e*/ 	.byte	0x3f
	.zero		1


	//   ....[70]....
        /*0f40*/ 	.word	0x000182a0
        /*0f44*/ 	.word	0x0000005b
        /*0f48*/ 	.word	0x00016830
        /*0f4c*/ 	.short	0x010a
        /*0f4e*/ 	.byte	0x3f
	.zero		1


	//   ....[71]....
        /*0f50*/ 	.word	0x00018300
        /*0f54*/ 	.word	0x00000007
        /*0f58*/ 	.word	0x00016830
        /*0f5c*/ 	.short	0x010a
        /*0f5e*/ 	.byte	0x3f
	.zero		1


	//   ....[72]....
        /*0f60*/ 	.word	0x00018360
        /*0f64*/ 	.word	0x00000007
        /*0f68*/ 	.word	0x00016850
        /*0f6c*/ 	.short	0x010a
        /*0f6e*/ 	.byte	0x3f
	.zero		1


	//   ....[73]....
        /*0f70*/ 	.word	0x000183c0
        /*0f74*/ 	.word	0x00000007
        /*0f78*/ 	.word	0x00016830
        /*0f7c*/ 	.short	0x010a
        /*0f7e*/ 	.byte	0x3f
	.zero		1


	//   ....[74]....
        /*0f80*/ 	.word	0x00018420
        /*0f84*/ 	.word	0x00000007
        /*0f88*/ 	.word	0x00016850
        /*0f8c*/ 	.short	0x010a
        /*0f8e*/ 	.byte	0x3f
	.zero		1


	//   ....[75]....
        /*0f90*/ 	.word	0x00018480
        /*0f94*/ 	.word	0x00000007
        /*0f98*/ 	.word	0x00016830
        /*0f9c*/ 	.short	0x010a
        /*0f9e*/ 	.byte	0x3f
	.zero		1


	//   ....[76]....
        /*0fa0*/ 	.word	0x000184e0
        /*0fa4*/ 	.word	0x00000007
        /*0fa8*/ 	.word	0x00016850
        /*0fac*/ 	.short	0x010a
        /*0fae*/ 	.byte	0x3f
	.zero		1


	//   ....[77]....
        /*0fb0*/ 	.word	0x00018540
        /*0fb4*/ 	.word	0x00000004
        /*0fb8*/ 	.word	0x00016850
        /*0fbc*/ 	.short	0x010a
        /*0fbe*/ 	.byte	0x3f
	.zero		1


	//   ....[78]....
        /*0fc0*/ 	.word	0x00018660
        /*0fc4*/ 	.word	0x00000005
        /*0fc8*/ 	.word	0x00016840
        /*0fcc*/ 	.short	0x010a
        /*0fce*/ 	.byte	0x3f
	.zero		1


	//   ....[79]....
        /*0fd0*/ 	.word	0x0001a100
        /*0fd4*/ 	.word	0x00000016
        /*0fd8*/ 	.word	0x00016820
        /*0fdc*/ 	.short	0x010a
        /*0fde*/ 	.byte	0x3f
	.zero		1


	//   ....[80]....
        /*0fe0*/ 	.word	0x0001a150
        /*0fe4*/ 	.word	0x00000005
        /*0fe8*/ 	.word	0x00016840
        /*0fec*/ 	.short	0x010a
        /*0fee*/ 	.byte	0x3f
	.zero		1


	//   ....[81]....
        /*0ff0*/ 	.word	0x0001aa60
        /*0ff4*/ 	.word	0x00000005
        /*0ff8*/ 	.word	0x00016860
        /*0ffc*/ 	.short	0x010a
        /*0ffe*/ 	.byte	0x3f
	.zero		1


	//   ....[82]....
        /*1000*/ 	.word	0x0001b3d0
        /*1004*/ 	.word	0x00000000
        /*1008*/ 	.word	0x00016860
        /*100c*/ 	.short	0x010a
        /*100e*/ 	.byte	0x3f
	.zero		1


	//   ....[83]....
        /*1010*/ 	.word	0x0001c720
        /*1014*/ 	.word	0x00000004
        /*1018*/ 	.word	0x00016820
        /*101c*/ 	.short	0x010a
        /*101e*/ 	.byte	0x3f
	.zero		1


	//   ....[84]....
        /*1020*/ 	.word	0x0001c8c0
        /*1024*/ 	.word	0x00000005
        /*1028*/ 	.word	0x00016840
        /*102c*/ 	.short	0x010a
        /*102e*/ 	.byte	0x3f
	.zero		1


	//   ....[85]....
        /*1030*/ 	.word	0x0001c910
        /*1034*/ 	.word	0x00000019
        /*1038*/ 	.word	0x00016840
        /*103c*/ 	.short	0x010a
        /*103e*/ 	.byte	0x3f
	.zero		1


	//   ....[86]....
        /*1040*/ 	.word	0x0001c960
        /*1044*/ 	.word	0x00000005
        /*1048*/ 	.word	0x00016860
        /*104c*/ 	.short	0x010a
        /*104e*/ 	.byte	0x3f
	.zero		1


	//----- nvinfo : EIATTR_NUM_MBARRIERS
	.align		4
.L_1495:
        /*1050*/ 	.byte	0x03, 0x38
        /*1052*/ 	.short	0x0016


	//----- nvinfo : EIATTR_EXIT_INSTR_OFFSETS
	.align		4
        /*1054*/ 	.byte	0x04, 0x1c
        /*1056*/ 	.short	(.L_1497 - .L_1496)


	//   ....[0]....
.L_1496:
        /*1058*/ 	.word	0x000009b0


	//   ....[1]....
        /*105c*/ 	.word	0x00011960


	//   ....[2]....
        /*1060*/ 	.word	0x00018230


	//----- nvinfo : EIATTR_MAX_THREADS
	.align		4
.L_1497:
        /*1064*/ 	.byte	0x04, 0x05
        /*1066*/ 	.short	(.L_1499 - .L_1498)
.L_1498:
        /*1068*/ 	.word	0x00000200
        /*106c*/ 	.word	0x00000001
        /*1070*/ 	.word	0x00000001


	//----- nvinfo : EIATTR_CRS_STACK_SIZE
	.align		4
.L_1499:
        /*1074*/ 	.byte	0x04, 0x1e
        /*1076*/ 	.short	(.L_1501 - .L_1500)
.L_1500:
        /*1078*/ 	.word	0x00000000


	//----- nvinfo : EIATTR_CBANK_PARAM_SIZE
	.align		4
.L_1501:
        /*107c*/ 	.byte	0x03, 0x19
        /*107e*/ 	.short	0x0af0


	//----- nvinfo : EIATTR_PARAM_CBANK
	.align		4
        /*1080*/ 	.byte	0x04, 0x0a
        /*1082*/ 	.short	(.L_1503 - .L_1502)
	.align		4
.L_1502:
        /*1084*/ 	.word	index@(.nv.constant0._ZN7cutlass13device_kernelIN5flash11enable_sm90INS1_16FlashAttnFwdSm90INS1_25CollectiveMainloopFwdSm90ILi2EN4cute5tupleIJNS5_1CILi1EEES8_S8_EEENS6_IJNS7_ILi192EEENS7_ILi128EEENS7_ILi64EEEEEELi64ENS_6half_tEfNS_4arch4Sm90ELb0ELb1ELb1ELb1ELb1ELb0ELb0ELb1ELb1ELb1ELb1ELb0EEENS1_21CollectiveEpilogueFwdINS6_IJSA_SC_SB_EEES9_SE_SG_Li384ELb1ELb1ELb1ELb0EEENS1_36VarlenDynamicPersistentTileSchedulerILi192ELi128ELi384ELi128ELb1ELb1ELb1ELb1ELb0ELb1EEEEEEEEEvNT_6ParamsE)
        /*1088*/ 	.short	0x0210
        /*108a*/ 	.short	0x0af0


	//----- nvinfo : EIATTR_SW_WAR
	.align		4
.L_1503:
        /*108c*/ 	.byte	0x04, 0x36
        /*108e*/ 	.short	(.L_1505 - .L_1504)
.L_1504:
        /*1090*/ 	.word	0x00000008
.L_1505:


//--------------------- .nv.info._ZN7cutlass13device_kernelIN5flash11enable_sm90INS1_16FlashAttnFwdSm90INS1_25CollectiveMainloopFwdSm90ILi2EN4cute5tupleIJNS5_1CILi1EEES8_S8_EEENS6_IJNS7_ILi192EEENS7_ILi128EEENS7_ILi64EEEEEELi64ENS_6half_tEfNS_4arch4Sm90ELb0ELb1ELb1ELb1ELb1ELb1ELb0ELb1ELb1ELb1ELb1ELb0EEENS1_21CollectiveEpilogueFwdINS6_IJSA_SC_SB_EEES9_SE_SG_Li384ELb1ELb1ELb1ELb0EEENS1_36VarlenDynamicPersistentTileSchedulerILi192ELi128ELi384ELi128ELb1ELb1ELb1ELb1ELb0ELb1EEEEEEEEEvNT_6ParamsE --------------------------
	.section	.nv.info._ZN7cutlass13device_kernelIN5flash11enable_sm90INS1_16FlashAttnFwdSm90INS1_25CollectiveMainloopFwdSm90ILi2EN4cute5tupleIJNS5_1CILi1EEES8_S8_EEENS6_IJNS7_ILi192EEENS7_ILi128EEENS7_ILi64EEEEEELi64ENS_6half_tEfNS_4arch4Sm90ELb0ELb1ELb1ELb1ELb1ELb1ELb0ELb1ELb1ELb1ELb1ELb0EEENS1_21CollectiveEpilogueFwdINS6_IJSA_SC_SB_EEES9_SE_SG_Li384ELb1ELb1ELb1ELb0EEENS1_36VarlenDynamicPersistentTileSchedulerILi192ELi128ELi384ELi128ELb1ELb1ELb1ELb1ELb0ELb1EEEEEEEEEvNT_6ParamsE,"",@"SHT_CUDA_INFO"
	.sectionflags	@""
	.align	4


	//----- nvinfo : EIATTR_CUDA_API_VERSION
	.align		4
        /*0000*/ 	.byte	0x04, 0x37
        /*0002*/ 	.short	(.L_1507 - .L_1506)
.L_1506:
        /*0004*/ 	.word	0x00000082


	//----- nvinfo : EIATTR_KPARAM_INFO
	.align		4
.L_1507:
        /*0008*/ 	.byte	0x04, 0x17
        /*000a*/ 	.short	(.L_1509 - .L_1508)
.L_1508:
        /*000c*/ 	.word	0x00000000
        /*0010*/ 	.short	0x0000
        /*0012*/ 	.short	0x0070
        /*0014*/ 	.byte	0x00, 0xf0, 0x01, 0x2a


	//----- nvinfo : EIATTR_SPARSE_MMA_MASK
	.align		4
.L_1509:
        /*0018*/ 	.byte	0x03, 0x50
        /*001a*/ 	.short	0x0000


	//----- nvinfo : EIATTR_MAXREG_COUNT
	.align		4
        /*001c*/ 	.byte	0x03, 0x1b
        /*001e*/ 	.short	0x0080


	//----- nvinfo : EIATTR_NUM_BARRIERS
	.align		4
        /*0020*/ 	.byte	0x02, 0x4c
        /*0022*/ 	.byte	0x10
	.zero		1


	//----- nvinfo : EIATTR_EXTERNS
	.align		4
        /*0024*/ 	.byte	0x04, 0x0f
        /*0026*/ 	.short	(.L_1511 - .L_1510)


	//   ....[0]....
	.align		4
.L_1510:
        /*0028*/ 	.word	index@(__assertfail)


	//----- nvinfo : EIATTR_ANNOTATIONS
	.align		4
.L_1511:
        /*002c*/ 	.byte	0x04, 0x55
        /*002e*/ 	.short	(.L_1513 - .L_1512)


	//   ....[0]....
.L_1512:
        /* <DEDUP_REMOVED lines=86> */


	//----- nvinfo : EIATTR_MERCURY_ISA_VERSION
	.align		4
.L_1513:
        /*0580*/ 	.byte	0x03, 0x5f
        /*0582*/ 	.short	0x0101


	//----- nvinfo : EIATTR_UNUSED_LOAD_BYTE_OFFSET
	.align		4
        /*0584*/ 	.byte	0x04, 0x44
        /*0586*/ 	.short	(.L_1515 - .L_1514)


	//   ....[0]....
.L_1514:
        /*0588*/ 	.word	0x00000a90
        /*058c*/ 	.word	0x0000fff0


	//   ....[1]....
        /*0590*/ 	.word	0x00017b60
        /*0594*/ 	.word	0x0000fff0


	//----- nvinfo : EIATTR_INT_WARP_WIDE_INSTR_OFFSETS
	.align		4
.L_1515:
        /*0598*/ 	.byte	0x04, 0x31
        /*059a*/ 	.short	(.L_1517 - .L_1516)


	//   ....[0]....
.L_1516:
        /*059c*/ 	.word	0x00000130


	//   ....[1]....
        /*05a0*/ 	.word	0x00000170


	//   ....[2]....
        /*05a4*/ 	.word	0x000001e0


	//   ....[3]....
        /*05a8*/ 	.word	0x0001d110


	//   ....[4]....
        /*05ac*/ 	.word	0x0001d1a0


	//   ....[5]....
        /*05b0*/ 	.word	0x000202f0


	//   ....[6]....
        /*05b4*/ 	.word	0x00020380


	//----- nvinfo : EIATTR_COOP_GROUP_MASK_REGIDS
	.align		4
.L_1517:
        /*05b8*/ 	.byte	0x04, 0x29
        /*05ba*/ 	.short	(.L_1519 - .L_1518)


	//   ....[0]....
.L_1518:
        /*05bc*/ 	.word	0xffffffff


	//   ....[1]....
        /*05c0*/ 	.word	0xffffffff


	//   ....[2]....
        /*05c4*/ 	.word	0xffffffff


	//   ....[3]....
        /*05c8*/ 	.word	0xffffffff


	//   ....[4]....
        /*05cc*/ 	.word	0xffffffff


	//   ....[5]....
        /*05d0*/ 	.word	0xffffffff


	//   ....[6]....
        /*05d4*/ 	.word	0xffffffff


	//   ....[7]....
        /*05d8*/ 	.word	0xffffffff


	//   ....[8]....
        /*05dc*/ 	.word	0xffffffff


	//   ....[9]....
        /*05e0*/ 	.word	0xffffffff


	//   ....[10]....
        /*05e4*/ 	.word	0xffffffff


	//   ....[11]....
        /*05e8*/ 	.word	0xffffffff


	//   ....[12]....
        /*05ec*/ 	.word	0xffffffff


	//   ....[13]....
        /*05f0*/ 	.word	0xffffffff


	//   ....[14]....
        /*05f4*/ 	.word	0xffffffff


	//   ....[15]....
        /*05f8*/ 	.word	0xffffffff


	//   ....[16]....
        /*05fc*/ 	.word	0xffffffff


	//   ....[17]....
        /*0600*/ 	.word	0xffffffff


	//   ....[18]....
        /*0604*/ 	.word	0xffffffff


	//   ....[19]....
        /*0608*/ 	.word	0xffffffff


	//   ....[20]....
        /*060c*/ 	.word	0xffffffff


	//   ....[21]....
        /*0610*/ 	.word	0xffffffff


	//   ....[22]....
        /*0614*/ 	.word	0xffffffff


	//   ....[23]....
        /*0618*/ 	.word	0xffffffff


	//   ....[24]....
        /*061c*/ 	.word	0xffffffff


	//   ....[25]....
        /*0620*/ 	.word	0xffffffff


	//   ....[26]....
        /*0624*/ 	.word	0xffffffff


	//   ....[27]....
        /*0628*/ 	.word	0xffffffff


	//   ....[28]....
        /*062c*/ 	.word	0xffffffff


	//   ....[29]....
        /*0630*/ 	.word	0xffffffff


	//   ....[30]....
        /*0634*/ 	.word	0xffffffff


	//   ....[31]....
        /*0638*/ 	.word	0xffffffff


	//   ....[32]....
        /*063c*/ 	.word	0xffffffff


	//   ....[33]....
        /*0640*/ 	.word	0xffffffff


	//   ....[34]....
        /*0644*/ 	.word	0xffffffff


	//   ....[35]....
        /*0648*/ 	.word	0xffffffff


	//   ....[36]....
        /*064c*/ 	.word	0xffffffff


	//   ....[37]....
        /*0650*/ 	.word	0xffffffff


	//   ....[38]....
        /*0654*/ 	.word	0xffffffff


	//   ....[39]....
        /*0658*/ 	.word	0xffffffff


	//   ....[40]....
        /*065c*/ 	.word	0xffffffff


	//   ....[41]....
        /*0660*/ 	.word	0xffffffff


	//   ....[42]....
        /*0664*/ 	.word	0xffffffff


	//   ....[43]....
        /*0668*/ 	.word	0xffffffff


	//   ....[44]....
        /*066c*/ 	.word	0xffffffff


	//   ....[45]....
        /*0670*/ 	.word	0xffffffff


	//   ....[46]....
        /*0674*/ 	.word	0xffffffff


	//   ....[47]....
        /*0678*/ 	.word	0xffffffff


	//   ....[48]....
        /*067c*/ 	.word	0xffffffff


	//   ....[49]....
        /*0680*/ 	.word	0xffffffff


	//   ....[50]....
        /*0684*/ 	.word	0xffffffff


	//   ....[51]....
        /*0688*/ 	.word	0xffffffff


	//   ....[52]....
        /*068c*/ 	.word	0xffffffff


	//   ....[53]....
        /*0690*/ 	.word	0xffffffff


	//   ....[54]....
        /*0694*/ 	.word	0xffffffff


	//   ....[55]....
        /*0698*/ 	.word	0xffffffff


	//   ....[56]....
        /*069c*/ 	.word	0xffffffff


	//   ....[57]....
        /*06a0*/ 	.word	0xffffffff


	//   ....[58]....
        /*06a4*/ 	.word	0xffffffff


	//   ....[59]....
        /*06a8*/ 	.word	0xffffffff


	//   ....[60]....
        /*06ac*/ 	.word	0xffffffff


	//   ....[61]....
        /*06b0*/ 	.word	0xffffffff


	//   ....[62]....
        /*06b4*/ 	.word	0xffffffff


	//   ....[63]....
        /*06b8*/ 	.word	0xffffffff


	//   ....[64]....
        /*06bc*/ 	.word	0xffffffff


	//   ....[65]....
        /*06c0*/ 	.word	0xffffffff


	//   ....[66]....
        /*06c4*/ 	.word	0xffffffff


	//   ....[67]....
        /*06c8*/ 	.word	0xffffffff


	//   ....[68]....
        /*06cc*/ 	.word	0xffffffff


	//   ....[69]....
        /*06d0*/ 	.word	0xffffffff


	//   ....[70]....
        /*06d4*/ 	.word	0xffffffff


	//   ....[71]....
        /*06d8*/ 	.word	0xffffffff


	//   ....[72]....
        /*06dc*/ 	.word	0xffffffff


	//   ....[73]....
        /*06e0*/ 	.word	0xffffffff


	//   ....[74]....
        /*06e4*/ 	.word	0xffffffff


	//   ....[75]....
        /*06e8*/ 	.word	0xffffffff


	//   ....[76]....
        /*06ec*/ 	.word	0xffffffff


	//   ....[77]....
        /*06f0*/ 	.word	0xffffffff


	//   ....[78]....
        /*06f4*/ 	.word	0xffffffff


	//   ....[79]....
        /*06f8*/ 	.word	0xffffffff


	//   ....[80]....
        /*06fc*/ 	.word	0xffffffff


	//   ....[81]....
        /*0700*/ 	.word	0xffffffff


	//   ....[82]....
        /*0704*/ 	.word	0xffffffff


	//   ....[83]....
        /*0708*/ 	.word	0xffffffff


	//   ....[84]....
        /*070c*/ 	.word	0xffffffff


	//   ....[85]....
        /*0710*/ 	.word	0xffffffff


	//   ....[86]....
        /*0714*/ 	.word	0xffffffff


	//   ....[87]....
        /*0718*/ 	.word	0xffffffff


	//   ....[88]....
        /*071c*/ 	.word	0xffffffff


	//   ....[89]....
        /*0720*/ 	.word	0xffffffff


	//   ....[90]....
        /*0724*/ 	.word	0xffffffff


	//   ....[91]....
        /*0728*/ 	.word	0xffffffff


	//   ....[92]....
        /*072c*/ 	.word	0xffffffff


	//   ....[93]....
        /*0730*/ 	.word	0xffffffff


	//   ....[94]....
        /*0734*/ 	.word	0xffffffff


	//   ....[95]....
        /*0738*/ 	.word	0xffffffff


	//   ....[96]....
        /*073c*/ 	.word	0xffffffff


	//   ....[97]....
        /*0740*/ 	.word	0xffffffff


	//   ....[98]....
        /*0744*/ 	.word	0xffffffff


	//   ....[99]....
        /*0748*/ 	.word	0xffffffff


	//   ....[100]....
        /*074c*/ 	.word	0xffffffff


	//   ....[101]....
        /*0750*/ 	.word	0xffffffff


	//   ....[102]....
        /*0754*/ 	.word	0xffffffff


	//   ....[103]....
        /*0758*/ 	.word	0xffffffff


	//   ....[104]....
        /*075c*/ 	.word	0xffffffff


	//   ....[105]....
        /*0760*/ 	.word	0xffffffff


	//   ....[106]....
        /*0764*/ 	.word	0xffffffff


	//   ....[107]....
        /*0768*/ 	.word	0xffffffff


	//   ....[108]....
        /*076c*/ 	.word	0xffffffff


	//   ....[109]....
        /*0770*/ 	.word	0xffffffff


	//   ....[110]....
        /*0774*/ 	.word	0xffffffff


	//   ....[111]....
        /*0778*/ 	.word	0xffffffff


	//   ....[112]....
        /*077c*/ 	.word	0xffffffff


	//   ....[113]....
        /*0780*/ 	.word	0xffffffff


	//   ....[114]....
        /*0784*/ 	.word	0xffffffff


	//   ....[115]....
        /*0788*/ 	.word	0xffffffff


	//   ....[116]....
        /*078c*/ 	.word	0xffffffff


	//   ....[117]....
        /*0790*/ 	.word	0xffffffff


	//   ....[118]....
        /*0794*/ 	.word	0xffffffff


	//   ....[119]....
        /*0798*/ 	.word	0xffffffff


	//   ....[120]....
        /*079c*/ 	.word	0xffffffff


	//   ....[121]....
        /*07a0*/ 	.word	0xffffffff


	//   ....[122]....
        /*07a4*/ 	.word	0xffffffff


	//   ....[123]....
        /*07a8*/ 	.word	0xffffffff


	//   ....[124]....
        /*07ac*/ 	.word	0xffffffff


	//   ....[125]....
        /*07b0*/ 	.word	0xffffffff


	//   ....[126]....
        /*07b4*/ 	.word	0xffffffff


	//   ....[127]....
        /*07b8*/ 	.word	0xffffffff


	//   ....[128]....
        /*07bc*/ 	.word	0xffffffff


	//   ....[129]....
        /*07c0*/ 	.word	0xffffffff


	//   ....[130]....
        /*07c4*/ 	.word	0xffffffff


	//   ....[131]....
        /*07c8*/ 	.word	0xffffffff


	//   ....[132]....
        /*07cc*/ 	.word	0xffffffff


	//   ....[133]....
        /*07d0*/ 	.word	0xffffffff


	//   ....[134]....
        /*07d4*/ 	.word	0xffffffff


	//   ....[135]....
        /*07d8*/ 	.word	0xffffffff


	//   ....[136]....
        /*07dc*/ 	.word	0xffffffff


	//   ....[137]....
        /*07e0*/ 	.word	0xffffffff


	//   ....[138]....
        /*07e4*/ 	.word	0xffffffff


	//   ....[139]....
        /*07e8*/ 	.word	0xffffffff


	//   ....[140]....
        /*07ec*/ 	.word	0xffffffff


	//   ....[141]....
        /*07f0*/ 	.word	0xffffffff


	//   ....[142]....
        /*07f4*/ 	.word	0xffffffff


	//   ....[143]....
        /*07f8*/ 	.word	0xffffffff


	//   ....[144]....
        /*07fc*/ 	.word	0xffffffff


	//   ....[145]....
        /*0800*/ 	.word	0xffffffff


	//   ....[146]....
        /*0804*/ 	.word	0xffffffff


	//   ....[147]....
        /*0808*/ 	.word	0xffffffff


	//   ....[148]....
        /*080c*/ 	.word	0xffffffff


	//   ....[149]....
        /*0810*/ 	.word	0xffffffff


	//   ....[150]....
        /*0814*/ 	.word	0xffffffff


	//   ....[151]....
        /*0818*/ 	.word	0xffffffff


	//   ....[152]....
        /*081c*/ 	.word	0xffffffff


	//   ....[153]....
        /*0820*/ 	.word	0xffffffff


	//   ....[154]....
        /*0824*/ 	.word	0xffffffff


	//   ....[155]....
        /*0828*/ 	.word	0xffffffff


	//   ....[156]....
        /*082c*/ 	.word	0xffffffff


	//   ....[157]....
        /*0830*/ 	.word	0xffffffff


	//   ....[158]....
        /*0834*/ 	.word	0xffffffff


	//   ....[159]....
        /*0838*/ 	.word	0xffffffff


	//   ....[160]....
        /*083c*/ 	.word	0xffffffff


	//   ....[161]....
        /*0840*/ 	.word	0xffffffff


	//   ....[162]....
        /*0844*/ 	.word	0xffffffff


	//   ....[163]....
        /*0848*/ 	.word	0xffffffff


	//   ....[164]....
        /*084c*/ 	.word	0xffffffff


	//   ....[165]....
        /*0850*/ 	.word	0xffffffff


	//   ....[166]....
        /*0854*/ 	.word	0xffffffff


	//   ....[167]....
        /*0858*/ 	.word	0xffffffff


	//   ....[168]....
        /*085c*/ 	.word	0xffffffff


	//   ....[169]....
        /*0860*/ 	.word	0xffffffff


	//   ....[170]....
        /*0864*/ 	.word	0xffffffff


	//   ....[171]....
        /*0868*/ 	.word	0xffffffff


	//   ....[172]....
        /*086c*/ 	.word	0xffffffff


	//   ....[173]....
        /*0870*/ 	.word	0xffffffff


	//   ....[174]....
        /*0874*/ 	.word	0xffffffff


	//   ....[175]....
        /*0878*/ 	.word	0xffffffff


	//   ....[176]....
        /*087c*/ 	.word	0xffffffff


	//   ....[177]....
        /*0880*/ 	.word	0xffffffff


	//   ....[178]....
        /*0884*/ 	.word	0xffffffff


	//   ....[179]....
        /*0888*/ 	.word	0xffffffff


	//   ....[180]....
        /*088c*/ 	.word	0xffffffff


	//   ....[181]....
        /*0890*/ 	.word	0xffffffff


	//   ....[182]....
        /*0894*/ 	.word	0xffffffff


	//   ....[183]....
        /*0898*/ 	.word	0xffffffff


	//   ....[184]....
        /*089c*/ 	.word	0xffffffff


	//   ....[185]....
        /*08a0*/ 	.word	0xffffffff


	//   ....[186]....
        /*08a4*/ 	.word	0xffffffff


	//   ....[187]....
        /*08a8*/ 	.word	0xffffffff


	//   ....[188]....
        /*08ac*/ 	.word	0xffffffff


	//   ....[189]....
        /*08b0*/ 	.word	0xffffffff


	//   ....[190]....
        /*08b4*/ 	.word	0xffffffff


	//   ....[191]....
        /*08b8*/ 	.word	0xffffffff


	//   ....[192]....
        /*08bc*/ 	.word	0xffffffff


	//   ....[193]....
        /*08c0*/ 	.word	0xffffffff


	//   ....[194]....
        /*08c4*/ 	.word	0xffffffff


	//   ....[195]....
        /*08c8*/ 	.word	0xffffffff


	//   ....[196]....
        /*08cc*/ 	.word	0xffffffff


	//   ....[197]....
        /*08d0*/ 	.word	0xffffffff


	//   ....[198]....
        /*08d4*/ 	.word	0xffffffff


	//   ....[199]....
        /*08d8*/ 	.word	0xffffffff


	//   ....[200]....
        /*08dc*/ 	.word	0xffffffff


	//   ....[201]....
        /*08e0*/ 	.word	0xffffffff


	//   ....[202]....
        /*08e4*/ 	.word	0xffffffff


	//   ....[203]....
        /*08e8*/ 	.word	0xffffffff


	//   ....[204]....
        /*08ec*/ 	.word	0xffffffff


	//   ....[205]....
        /*08f0*/ 	.word	0xffffffff


	//   ....[206]....
        /*08f4*/ 	.word	0xffffffff


	//   ....[207]....
        /*08f8*/ 	.word	0xffffffff


	//   ....[208]....
        /*08fc*/ 	.word	0xffffffff


	//   ....[209]....
        /*0900*/ 	.word	0xffffffff


	//   ....[210]....
        /*0904*/ 	.word	0xffffffff


	//   ....[211]....
        /*0908*/ 	.word	0xffffffff


	//   ....[212]....
        /*090c*/ 	.word	0xffffffff


	//   ....[213]....
        /*0910*/ 	.word	0xffffffff


	//   ....[214]....
        /*0914*/ 	.word	0xffffffff


	//   ....[215]....
        /*0918*/ 	.word	0x0500000f


	//   ....[216]....
        /*091c*/ 	.word	0x0500000f


	//   ....[217]....
        /*0920*/ 	.word	0x0500000f


	//   ....[218]....
        /*0924*/ 	.word	0x0500000f


	//   ....[219]....
        /*0928*/ 	.word	0x0500000f


	//   ....[220]....
        /*092c*/ 	.word	0x0500000f


	//   ....[221]....
        /*0930*/ 	.word	0x0500000f


	//   ....[222]....
        /*0934*/ 	.word	0x0500000f


	//   ....[223]....
        /*0938*/ 	.word	0x0500000f


	//   ....[224]....
        /*093c*/ 	.word	0x0500000f


	//   ....[225]....
        /*0940*/ 	.word	0x0500000f


	//   ....[226]....
        /*0944*/ 	.word	0x0500000f


	//   ....[227]....
        /*0948*/ 	.word	0x0500000f


	//   ....[228]....
        /*094c*/ 	.word	0x0500000f


	//   ....[229]....
        /*0950*/ 	.word	0x0500000f


	//   ....[230]....
        /*0954*/ 	.word	0x0500000f


	//   ....[231]....
        /*0958*/ 	.word	0x0500000f


	//   ....[232]....
        /*095c*/ 	.word	0x0500000f


	//   ....[233]....
        /*0960*/ 	.word	0x0500000f


	//   ....[234]....
        /*0964*/ 	.word	0x0500000f


	//   ....[235]....
        /*0968*/ 	.word	0x0500000f


	//   ....[236]....
        /*096c*/ 	.word	0x0500000f


	//   ....[237]....
        /*0970*/ 	.word	0x0500000f


	//   ....[238]....
        /*0974*/ 	.word	0x0500000f


	//   ....[239]....
        /*0978*/ 	.word	0x0500000f


	//   ....[240]....
        /*097c*/ 	.word	0x0500000f


	//   ....[241]....
        /*0980*/ 	.word	0x0500000f


	//   ....[242]....
        /*0984*/ 	.word	0x0500000f


	//   ....[243]....
        /*0988*/ 	.word	0x0500000f


	//   ....[244]....
        /*098c*/ 	.word	0x0500000f


	//   ....[245]....
        /*0990*/ 	.word	0x0500000f


	//   ....[246]....
        /*0994*/ 	.word	0x0500000f


	//   ....[247]....
        /*0998*/ 	.word	0x0500000f


	//   ....[248]....
        /*099c*/ 	.word	0x0500000f


	//   ....[249]....
        /*09a0*/ 	.word	0x0500000f


	//   ....[250]....
        /*09a4*/ 	.word	0x0500000f


	//   ....[251]....
        /*09a8*/ 	.word	0x0500000f


	//   ....[252]....
        /*09ac*/ 	.word	0x0500000f


	//   ....[253]....
        /*09b0*/ 	.word	0x0500000f


	//   ....[254]....
        /*09b4*/ 	.word	0x0500000f


	//   ....[255]....
        /*09b8*/ 	.word	0x0500000f


	//   ....[0]....
        /*09bc*/ 	.word	0x0500000f


	//   ....[1]....
        /*09c0*/ 	.word	0x0500000f


	//   ....[2]....
        /*09c4*/ 	.word	0x0500000f


	//   ....[3]....
        /*09c8*/ 	.word	0x0500000f


	//   ....[4]....
        /*09cc*/ 	.word	0x0500000f


	//   ....[5]....
        /*09d0*/ 	.word	0x0500000f


	//   ....[6]....
        /*09d4*/ 	.word	0x0500000f


	//   ....[7]....
        /*09d8*/ 	.word	0x0500000f


	//   ....[8]....
        /*09dc*/ 	.word	0x0500000f


	//   ....[9]....
        /*09e0*/ 	.word	0x0500000f


	//   ....[10]....
        /*09e4*/ 	.word	0x0500000f


	//   ....[11]....
        /*09e8*/ 	.word	0x0500000f


	//   ....[12]....
        /*09ec*/ 	.word	0x0500000f


	//   ....[13]....
        /*09f0*/ 	.word	0x0500000f


	//   ....[14]....
        /*09f4*/ 	.word	0x0500000f


	//   ....[15]....
        /*09f8*/ 	.word	0x0500000f


	//   ....[16]....
        /*09fc*/ 	.word	0x0500000f


	//   ....[17]....
        /*0a00*/ 	.word	0x0500000f


	//   ....[18]....
        /*0a04*/ 	.word	0x0500000f


	//   ....[19]....
        /*0a08*/ 	.word	0x0500000f


	//   ....[20]....
        /*0a0c*/ 	.word	0x0500000f


	//   ....[21]....
        /*0a10*/ 	.word	0x0500000f


	//   ....[22]....
        /*0a14*/ 	.word	0x0500000f


	//   ....[23]....
        /*0a18*/ 	.word	0x0500000f


	//   ....[24]....
        /*0a1c*/ 	.word	0x0500000f


	//   ....[25]....
        /*0a20*/ 	.word	0x0500000f


	//   ....[26]....
        /*0a24*/ 	.word	0x0500000f


	//   ....[27]....
        /*0a28*/ 	.word	0x0500000f


	//   ....[28]....
        /*0a2c*/ 	.word	0x0500000f


	//   ....[29]....
        /*0a30*/ 	.word	0x0500000f


	//   ....[30]....
        /*0a34*/ 	.word	0x0500000f


	//   ....[31]....
        /*0a38*/ 	.word	0x0500000f


	//   ....[32]....
        /*0a3c*/ 	.word	0x0500000f


	//   ....[33]....
        /*0a40*/ 	.word	0x0500000f


	//   ....[34]....
        /*0a44*/ 	.word	0x0500000f


	//   ....[35]....
        /*0a48*/ 	.word	0x0500000f


	//   ....[36]....
        /*0a4c*/ 	.word	0x0500000f


	//   ....[37]....
        /*0a50*/ 	.word	0x0500000f


	//   ....[38]....
        /*0a54*/ 	.word	0x0500000f


	//   ....[39]....
        /*0a58*/ 	.word	0x0500000f


	//   ....[40]....
        /*0a5c*/ 	.word	0x0500000f


	//   ....[41]....
        /*0a60*/ 	.word	0x0500000f


	//   ....[42]....
        /*0a64*/ 	.word	0x0500000f


	//   ....[43]....
        /*0a68*/ 	.word	0x0500000f


	//   ....[44]....
        /*0a6c*/ 	.word	0x0500000f


	//   ....[45]....
        /*0a70*/ 	.word	0x0500000f


	//   ....[46]....
        /*0a74*/ 	.word	0x0500000f


	//   ....[47]....
        /*0a78*/ 	.word	0x0500000f


	//   ....[48]....
        /*0a7c*/ 	.word	0x0500000f


	//   ....[49]....
        /*0a80*/ 	.word	0x0500000f


	//   ....[50]....
        /*0a84*/ 	.word	0x0500000f


	//   ....[51]....
        /*0a88*/ 	.word	0x0500000f


	//   ....[52]....
        /*0a8c*/ 	.word	0x0500000f


	//   ....[53]....
        /*0a90*/ 	.word	0x0500000f


	//   ....[54]....
        /*0a94*/ 	.word	0x0500000f


	//   ....[55]....
        /*0a98*/ 	.word	0x0500000f


	//   ....[56]....
        /*0a9c*/ 	.word	0x0500000f


	//   ....[57]....
        /*0aa0*/ 	.word	0x0500000f


	//   ....[58]....
        /*0aa4*/ 	.word	0x0500000f


	//   ....[59]....
        /*0aa8*/ 	.word	0x0500000f


	//   ....[60]....
        /*0aac*/ 	.word	0x0500000f


	//   ....[61]....
        /*0ab0*/ 	.word	0x0500000f


	//   ....[62]....
        /*0ab4*/ 	.word	0x0500000f


	//   ....[63]....
        /*0ab8*/ 	.word	0x0500000f


	//   ....[64]....
        /*0abc*/ 	.word	0x0500000f


	//   ....[65]....
        /*0ac0*/ 	.word	0x0500000f


	//   ....[66]....
        /*0ac4*/ 	.word	0x0500000f


	//   ....[67]....
        /*0ac8*/ 	.word	0x0500000f


	//   ....[68]....
        /*0acc*/ 	.word	0x0500000f


	//   ....[69]....
        /*0ad0*/ 	.word	0x0500000f


	//   ....[70]....
        /*0ad4*/ 	.word	0x0500000f


	//   ....[71]....
        /*0ad8*/ 	.word	0x0500000f


	//   ....[72]....
        /*0adc*/ 	.word	0x0500000f


	//   ....[73]....
        /*0ae0*/ 	.word	0x0500000f


	//   ....[74]....
        /*0ae4*/ 	.word	0x0500000f


	//   ....[75]....
        /*0ae8*/ 	.word	0x0500000f


	//   ....[76]....
        /*0aec*/ 	.word	0x0500000f


	//   ....[77]....
        /*0af0*/ 	.word	0x0500000f


	//   ....[78]....
        /*0af4*/ 	.word	0x0500000f


	//   ....[79]....
        /*0af8*/ 	.word	0x0500000f


	//   ....[80]....
        /*0afc*/ 	.word	0x0500000f


	//   ....[81]....
        /*0b00*/ 	.word	0x0500000f


	//   ....[82]....
        /*0b04*/ 	.word	0x0500000f


	//   ....[83]....
        /*0b08*/ 	.word	0x0500000f


	//   ....[84]....
        /*0b0c*/ 	.word	0x0500000f


	//   ....[85]....
        /*0b10*/ 	.word	0x0500000f


	//   ....[86]....
        /*0b14*/ 	.word	0x0500000f


	//   ....[87]....
        /*0b18*/ 	.word	0x0500000f


	//   ....[88]....
        /*0b1c*/ 	.word	0x0500000f


	//   ....[89]....
        /*0b20*/ 	.word	0x0500000f


	//   ....[90]....
        /*0b24*/ 	.word	0x0500000f


	//   ....[91]....
        /*0b28*/ 	.word	0x0500000f


	//   ....[92]....
        /*0b2c*/ 	.word	0x0500000f


	//   ....[93]....
        /*0b30*/ 	.word	0x0500000f


	//   ....[94]....
        /*0b34*/ 	.word	0x0500000f


	//   ....[95]....
        /*0b38*/ 	.word	0x0500000f


	//   ....[96]....
        /*0b3c*/ 	.word	0x0500000f


	//   ....[97]....
        /*0b40*/ 	.word	0x0500000f


	//   ....[98]....
        /*0b44*/ 	.word	0x0500000f


	//   ....[99]....
        /*0b48*/ 	.word	0x0500000f


	//   ....[100]....
        /*0b4c*/ 	.word	0x0500000f


	//   ....[101]....
        /*0b50*/ 	.word	0x0500000f


	//   ....[102]....
        /*0b54*/ 	.word	0x0500000f


	//   ....[103]....
        /*0b58*/ 	.word	0x0500000f


	//   ....[104]....
        /*0b5c*/ 	.word	0x0500000f


	//   ....[105]....
        /*0b60*/ 	.word	0x0500000f


	//   ....[106]....
        /*0b64*/ 	.word	0x0500000f


	//   ....[107]....
        /*0b68*/ 	.word	0x0500000f


	//   ....[108]....
        /*0b6c*/ 	.word	0x0500000f


	//   ....[109]....
        /*0b70*/ 	.word	0x0500000f


	//   ....[110]....
        /*0b74*/ 	.word	0x0500000f


	//   ....[111]....
        /*0b78*/ 	.word	0x0500000f


	//   ....[112]....
        /*0b7c*/ 	.word	0x0500000f


	//   ....[113]....
        /*0b80*/ 	.word	0x0500000f


	//   ....[114]....
        /*0b84*/ 	.word	0x0500000f


	//   ....[115]....
        /*0b88*/ 	.word	0x0500000f


	//   ....[116]....
        /*0b8c*/ 	.word	0x0500000f


	//----- nvinfo : EIATTR_COOP_GROUP_INSTR_OFFSETS
	.align		4
.L_1519:
        /*0b90*/ 	.byte	0x04, 0x28
        /*0b92*/ 	.short	(.L_1521 - .L_1520)


	//   ....[0]....
.L_1520:
        /*0b94*/ 	.word	0x00000070


	//   ....[1]....
        /*0b98*/ 	.word	0x00000140


	//   ....[2]....
        /*0b9c*/ 	.word	0x00000190


	//   ....[3]....
        /*0ba0*/ 	.word	0x000003c0


	//   ....[4]....
        /*0ba4*/ 	.word	0x00000520


	//   ....[5]....
        /*0ba8*/ 	.word	0x00000640


	//   ....[6]....
        /*0bac*/ 	.word	0x000007a0


	//   ....[7]....
        /*0bb0*/ 	.word	0x00003190


	//   ....[8]....
        /*0bb4*/ 	.word	0x000031a0


	//   ....[9]....
        /*0bb8*/ 	.word	0x00003880


	//   ....[10]....
        /*0bbc*/ 	.word	0x00003890


	//   ....[11]....
        /*0bc0*/ 	.word	0x000045c0


	//   ....[12]....
        /*0bc4*/ 	.word	0x000045d0


	//   ....[13]....
        /*0bc8*/ 	.word	0x00004d90


	//   ....[14]....
        /*0bcc*/ 	.word	0x00004da0


	//   ....[15]....
        /*0bd0*/ 	.word	0x00005810


	//   ....[16]....
        /*0bd4*/ 	.word	0x00005820


	//   ....[17]....
        /*0bd8*/ 	.word	0x00005940


	//   ....[18]....
        /*0bdc*/ 	.word	0x00005950


	//   ....[19]....
        /*0be0*/ 	.word	0x00005d40


	//   ....[20]....
        /*0be4*/ 	.word	0x00005d60


	//   ....[21]....
        /*0be8*/ 	.word	0x00005e40


	//   ....[22]....
        /*0bec*/ 	.word	0x00005e60


	//   ....[23]....
        /*0bf0*/ 	.word	0x00006990


	//   ....[24]....
        /*0bf4*/ 	.word	0x000071a0


	//   ....[25]....
        /*0bf8*/ 	.word	0x000071b0


	//   ....[26]....
        /*0bfc*/ 	.word	0x000071c0


	//   ....[27]....
        /*0c00*/ 	.word	0x000071d0


	//   ....[28]....
        /*0c04*/ 	.word	0x000074f0


	//   ....[29]....
        /*0c08*/ 	.word	0x00007500


	//   ....[30]....
        /*0c0c*/ 	.word	0x00007510


	//   ....[31]....
        /*0c10*/ 	.word	0x00007520


	//   ....[32]....
        /*0c14*/ 	.word	0x00008850


	//   ....[33]....
        /*0c18*/ 	.word	0x00008860


	//   ....[34]....
        /*0c1c*/ 	.word	0x00008870


	//   ....[35]....
        /*0c20*/ 	.word	0x00008880


	//   ....[36]....
        /*0c24*/ 	.word	0x00008980


	//   ....[37]....
        /*0c28*/ 	.word	0x000089a0


	//   ....[38]....
        /*0c2c*/ 	.word	0x00008a40


	//   ....[39]....
        /*0c30*/ 	.word	0x00008a80


	//   ....[40]....
        /*0c34*/ 	.word	0x0000a610


	//   ....[41]....
        /*0c38*/ 	.word	0x0000b650


	//   ....[42]....
        /*0c3c*/ 	.word	0x0000bd40


	//   ....[43]....
        /*0c40*/ 	.word	0x0000be30


	//   ....[44]....
        /*0c44*/ 	.word	0x0000c740


	//   ....[45]....
        /*0c48*/ 	.word	0x0000c790


	//   ....[46]....
        /*0c4c*/ 	.word	0x0000e480


	//   ....[47]....
        /*0c50*/ 	.word	0x0000ea40


	//   ....[48]....
        /*0c54*/ 	.word	0x0000f670


	//   ....[49]....
        /*0c58*/ 	.word	0x0000fa60


	//   ....[50]....
        /*0c5c*/ 	.word	0x0000fe80


	//   ....[51]....
        /*0c60*/ 	.word	0x0000fee0


	//   ....[52]....
        /*0c64*/ 	.word	0x00012560


	//   ....[53]....
        /*0c68*/ 	.word	0x00012620


	//   ....[54]....
        /*0c6c*/ 	.word	0x00012760


	//   ....[55]....
        /*0c70*/ 	.word	0x00012790


	//   ....[56]....
        /*0c74*/ 	.word	0x000146f0


	//   ....[57]....
        /*0c78*/ 	.word	0x00014d50


	//   ....[58]....
        /*0c7c*/ 	.word	0x000159d0


	//   ....[59]....
        /*0c80*/ 	.word	0x00015b30


	//   ....[60]....
        /*0c84*/ 	.word	0x00016210


	//   ....[61]....
        /*0c88*/ 	.word	0x00016280


	//   ....[62]....
        /*0c8c*/ 	.word	0x000172a0


	//   ....[63]....
        /*0c90*/ 	.word	0x000172d0


	//   ....[64]....
        /*0c94*/ 	.word	0x00017390


	//   ....[65]....
        /*0c98*/ 	.word	0x00017660


	//   ....[66]....
        /*0c9c*/ 	.word	0x00018410


	//   ....[67]....
        /*0ca0*/ 	.word	0x00018430


	//   ....[68]....
        /*0ca4*/ 	.word	0x00018440


	//   ....[69]....
        /*0ca8*/ 	.word	0x00018450


	//   ....[70]....
        /*0cac*/ 	.word	0x00018970


	//   ....[71]....
        /*0cb0*/ 	.word	0x000189b0


	//   ....[72]....
        /*0cb4*/ 	.word	0x000189e0


	//   ....[73]....
        /*0cb8*/ 	.word	0x00018a10


	//   ....[74]....
        /*0cbc*/ 	.word	0x00018a30


	//   ....[75]....
        /*0cc0*/ 	.word	0x00018a40


	//   ....[76]....
        /*0cc4*/ 	.word	0x00018a80


	//   ....[77]....
        /*0cc8*/ 	.word	0x00018ab0


	//   ....[78]....
        /*0ccc*/ 	.word	0x00018f60


	//   ....[79]....
        /*0cd0*/ 	.word	0x00018f70


	//   ....[80]....
        /*0cd4*/ 	.word	0x000191f0


	//   ....[81]....
        /*0cd8*/ 	.word	0x00019200


	//   ....[82]....
        /*0cdc*/ 	.word	0x00019cb0


	//   ....[83]....
        /*0ce0*/ 	.word	0x00019ce0


	//   ....[84]....
        /*0ce4*/ 	.word	0x00019d00


	//   ....[85]....
        /*0ce8*/ 	.word	0x00019d30


	//   ....[86]....
        /*0cec*/ 	.word	0x00019d60


	//   ....[87]....
        /*0cf0*/ 	.word	0x00019d70


	//   ....[88]....
        /*0cf4*/ 	.word	0x00019da0


	//   ....[89]....
        /*0cf8*/ 	.word	0x00019e10


	//   ....[90]....
        /*0cfc*/ 	.word	0x00019f40


	//   ....[91]....
        /*0d00*/ 	.word	0x0001a140


	//   ....[92]....
        /*0d04*/ 	.word	0x0001a170


	//   ....[93]....
        /*0d08*/ 	.word	0x0001a1a0


	//   ....[94]....
        /*0d0c*/ 	.word	0x0001a1d0


	//   ....[95]....
        /*0d10*/ 	.word	0x0001a200


	//   ....[96]....
        /*0d14*/ 	.word	0x0001a230


	//   ....[97]....
        /*0d18*/ 	.word	0x0001a3c0


	//   ....[98]....
        /*0d1c*/ 	.word	0x0001a3f0


	//   ....[99]....
        /*0d20*/ 	.word	0x0001a420


	//   ....[100]....
        /*0d24*/ 	.word	0x0001a450


	//   ....[101]....
        /*0d28*/ 	.word	0x0001a480


	//   ....[102]....
        /*0d2c*/ 	.word	0x0001a4b0


	//   ....[103]....
        /*0d30*/ 	.word	0x0001a540


	//   ....[104]....
        /*0d34*/ 	.word	0x0001a570


	//   ....[105]....
        /*0d38*/ 	.word	0x0001a580


	//   ....[106]....
        /*0d3c*/ 	.word	0x0001a5c0


	//   ....[107]....
        /*0d40*/ 	.word	0x0001bd90


	//   ....[108]....
        /*0d44*/ 	.word	0x0001dc70


	//   ....[109]....
        /*0d48*/ 	.word	0x0001dc90


	//   ....[110]....
        /*0d4c*/ 	.word	0x0001dd20


	//   ....[111]....
        /*0d50*/ 	.word	0x0001dd40


	//   ....[112]....
        /*0d54*/ 	.word	0x0001ddc0


	//   ....[113]....
        /*0d58*/ 	.word	0x0001dde0


	//   ....[114]....
        /*0d5c*/ 	.word	0x0001de60


	//   ....[115]....
        /*0d60*/ 	.word	0x0001de80


	//   ....[116]....
        /*0d64*/ 	.word	0x0001df00


	//   ....[117]....
        /*0d68*/ 	.word	0x0001df20


	//   ....[118]....
        /*0d6c*/ 	.word	0x0001dfa0


	//   ....[119]....
        /*0d70*/ 	.word	0x0001dfc0


	//   ....[120]....
        /*0d74*/ 	.word	0x0001e040


	//   ....[121]....
        /*0d78*/ 	.word	0x0001e060


	//   ....[122]....
        /*0d7c*/ 	.word	0x0001e070


	//   ....[123]....
        /*0d80*/ 	.word	0x0001e080


	//   ....[124]....
        /*0d84*/ 	.word	0x0001e980


	//   ....[125]....
        /*0d88*/ 	.word	0x0001e9b0


	//   ....[126]....
        /*0d8c*/ 	.word	0x0001e9d0


	//   ....[127]....
        /*0d90*/ 	.word	0x0001ea50


	//   ....[128]....
        /*0d94*/ 	.word	0x0001ea70


	//   ....[129]....
        /*0d98*/ 	.word	0x0001eaf0


	//   ....[130]....
        /*0d9c*/ 	.word	0x0001eb10


	//   ....[131]....
        /*0da0*/ 	.word	0x0001eb90


	//   ....[132]....
        /*0da4*/ 	.word	0x0001ebb0


	//   ....[133]....
        /*0da8*/ 	.word	0x0001ec30


	//   ....[134]....
        /*0dac*/ 	.word	0x0001ec50


	//   ....[135]....
        /*0db0*/ 	.word	0x0001ecd0


	//   ....[136]....
        /*0db4*/ 	.word	0x0001ecf0


	//   ....[137]....
        /*0db8*/ 	.word	0x0001ed70


	//   ....[138]....
        /*0dbc*/ 	.word	0x0001ed90


	//   ....[139]....
        /*0dc0*/ 	.word	0x0001eda0


	//   ....[140]....
        /*0dc4*/ 	.word	0x0001ee10


	//   ....[141]....
        /*0dc8*/ 	.word	0x0001ee60


	//   ....[142]....
        /*0dcc*/ 	.word	0x0001ef10


	//   ....[143]....
        /*0dd0*/ 	.word	0x0001ef20


	//   ....[144]....
        /*0dd4*/ 	.word	0x0001ef90


	//   ....[145]....
        /*0dd8*/ 	.word	0x0001efa0


	//   ....[146]....
        /*0ddc*/ 	.word	0x0001efb0


	//   ....[147]....
        /*0de0*/ 	.word	0x0001efc0


	//   ....[148]....
        /*0de4*/ 	.word	0x0001f7a0


	//   ....[149]....
        /*0de8*/ 	.word	0x0001f7c0


	//   ....[150]....
        /*0dec*/ 	.word	0x0001f830


	//   ....[151]....
        /*0df0*/ 	.word	0x0001f840


	//   ....[152]....
        /*0df4*/ 	.word	0x0001f880


	//   ....[153]....
        /*0df8*/ 	.word	0x0001f890


	//   ....[154]....
        /*0dfc*/ 	.word	0x0001f8d0


	//   ....[155]....
        /*0e00*/ 	.word	0x0001f8e0


	//   ....[156]....
        /*0e04*/ 	.word	0x0001f920


	//   ....[157]....
        /*0e08*/ 	.word	0x0001f930


	//   ....[158]....
        /*0e0c*/ 	.word	0x0001f970


	//   ....[159]....
        /*0e10*/ 	.word	0x0001f980


	//   ....[160]....
        /*0e14*/ 	.word	0x0001f9c0


	//   ....[161]....
        /*0e18*/ 	.word	0x0001f9d0


	//   ....[162]....
        /*0e1c*/ 	.word	0x0001f9e0


	//   ....[163]....
        /*0e20*/ 	.word	0x0001fa20


	//   ....[164]....
        /*0e24*/ 	.word	0x0001fcd0


	//   ....[165]....
        /*0e28*/ 	.word	0x0001fd00


	//   ....[166]....
        /*0e2c*/ 	.word	0x0001fd60


	//   ....[167]....
        /*0e30*/ 	.word	0x0001fd70


	//   ....[168]....
        /*0e34*/ 	.word	0x0001fdc0


	//   ....[169]....
        /*0e38*/ 	.word	0x0001fdd0


	//   ....[170]....
        /*0e3c*/ 	.word	0x0001fe20


	//   ....[171]....
        /*0e40*/ 	.word	0x0001fe30


	//   ....[172]....
        /*0e44*/ 	.word	0x0001fe80


	//   ....[173]....
        /*0e48*/ 	.word	0x0001fe90


	//   ....[174]....
        /*0e4c*/ 	.word	0x0001fee0


	//   ....[175]....
        /*0e50*/ 	.word	0x0001fef0


	//   ....[176]....
        /*0e54*/ 	.word	0x0001ff40


	//   ....[177]....
        /*0e58*/ 	.word	0x0001ff50


	//   ....[178]....
        /*0e5c*/ 	.word	0x0001ff60


	//   ....[179]....
        /*0e60*/ 	.word	0x0001ffa0


	//   ....[180]....
        /*0e64*/ 	.word	0x00020580


	//   ....[181]....
        /*0e68*/ 	.word	0x00020590


	//   ....[182]....
        /*0e6c*/ 	.word	0x00020600


	//   ....[183]....
        /*0e70*/ 	.word	0x00020640


	//   ....[184]....
        /*0e74*/ 	.word	0x00020660


	//   ....[185]....
        /*0e78*/ 	.word	0x000206a0


	//   ....[186]....
        /*0e7c*/ 	.word	0x000206c0


	//   ....[187]....
        /*0e80*/ 	.word	0x00020700


	//   ....[188]....
        /*0e84*/ 	.word	0x00020720


	//   ....[189]....
        /*0e88*/ 	.word	0x00020760


	//   ....[190]....
        /*0e8c*/ 	.word	0x00020780


	//   ....[191]....
        /*0e90*/ 	.word	0x000207c0


	//   ....[192]....
        /*0e94*/ 	.word	0x000207e0


	//   ....[193]....
        /*0e98*/ 	.word	0x00020820


	//   ....[194]....
        /*0e9c*/ 	.word	0x00020840


	//   ....[195]....
        /*0ea0*/ 	.word	0x00020850


	//   ....[196]....
        /*0ea4*/ 	.word	0x00020c20


	//   ....[197]....
        /*0ea8*/ 	.word	0x00020c50


	//   ....[198]....
        /*0eac*/ 	.word	0x00020cb0


	//   ....[199]....
        /*0eb0*/ 	.word	0x00020ce0


	//   ....[200]....
        /*0eb4*/ 	.word	0x00020d10


	//   ....[201]....
        /*0eb8*/ 	.word	0x00020d40


	//   ....[202]....
        /*0ebc*/ 	.word	0x00020d70


	//   ....[203]....
        /*0ec0*/ 	.word	0x00020da0


	//   ....[204]....
        /*0ec4*/ 	.word	0x00020f40


	//   ....[205]....
        /*0ec8*/ 	.word	0x00020f70


	//   ....[206]....
        /*0ecc*/ 	.word	0x00020fa0


	//   ....[207]....
        /*0ed0*/ 	.word	0x00020fd0


	//   ....[208]....
        /*0ed4*/ 	.word	0x00021000


	//   ....[209]....
        /*0ed8*/ 	.word	0x00021030


	//   ....[210]....
        /*0edc*/ 	.word	0x000210f0


	//   ....[211]....
        /*0ee0*/ 	.word	0x00021110


	//   ....[212]....
        /*0ee4*/ 	.word	0x00021130


	//   ....[213]....
        /*0ee8*/ 	.word	0x00021190


	//   ....[214]....
        /*0eec*/ 	.word	0x00021bc0


	//   ....[215]....
        /*0ef0*/ 	.word	0x00021f00


	//   ....[216]....
        /*0ef4*/ 	.word	0x00021f90


	//   ....[217]....
        /*0ef8*/ 	.word	0x00022020


	//   ....[218]....
        /*0efc*/ 	.word	0x000220b0


	//   ....[219]....
        /*0f00*/ 	.word	0x00022190


	//   ....[220]....
        /*0f04*/ 	.word	0x00022220


	//   ....[221]....
        /*0f08*/ 	.word	0x000222c0


	//   ....[222]....
        /*0f0c*/ 	.word	0x00022350


	//   ....[223]....
        /*0f10*/ 	.word	0x00022440


	//   ....[224]....
        /*0f14*/ 	.word	0x000224d0


	//   ....[225]....
        /*0f18*/ 	.word	0x00022570


	//   ....[226]....
        /*0f1c*/ 	.word	0x00022600


	//   ....[227]....
        /*0f20*/ 	.word	0x00022740


	//   ....[228]....
        /*0f24*/ 	.word	0x000227f0


	//   ....[229]....
        /*0f28*/ 	.word	0x00022880


	//   ....[230]....
        /*0f2c*/ 	.word	0x000228d0


	//   ....[231]....
        /*0f30*/ 	.word	0x00022920


	//   ....[232]....
        /*0f34*/ 	.word	0x000229b0


	//   ....[233]....
        /*0f38*/ 	.word	0x00022a40


	//   ....[234]....
        /*0f3c*/ 	.word	0x00022a90


	//   ....[235]....
        /*0f40*/ 	.word	0x00022ae0


	//   ....[236]....
        /*0f44*/ 	.word	0x00022bd0


	//   ....[237]....
        /*0f48*/ 	.word	0x00022c80


	//   ....[238]....
        /*0f4c*/ 	.word	0x00022cd0


	//   ....[239]....
        /*0f50*/ 	.word	0x00022d20


	//   ....[240]....
        /*0f54*/ 	.word	0x00022ec0


	//   ....[241]....
        /*0f58*/ 	.word	0x00022fe0


	//   ....[242]....
        /*0f5c*/ 	.word	0x00023090


	//   ....[243]....
        /*0f60*/ 	.word	0x000230e0


	//   ....[244]....
        /*0f64*/ 	.word	0x00023440


	//   ....[245]....
        /*0f68*/ 	.word	0x000234a0


	//   ....[246]....
        /*0f6c*/ 	.word	0x00023560


	//   ....[247]....
        /*0f70*/ 	.word	0x000235d0


	//   ....[248]....
        /*0f74*/ 	.word	0x00023630


	//   ....[249]....
        /*0f78*/ 	.word	0x000236e0


	//   ....[250]....
        /*0f7c*/ 	.word	0x00023740


	//   ....[251]....
        /*0f80*/ 	.word	0x000237d0


	//   ....[252]....
        /*0f84*/ 	.word	0x00023850


	//   ....[253]....
        /*0f88*/ 	.word	0x000238a0


	//   ....[254]....
        /*0f8c*/ 	.word	0x00023930


	//   ....[255]....
        /*0f90*/ 	.word	0x000239c0


	//   ....[0]....
        /*0f94*/ 	.word	0x00023a60


	//   ....[1]....
        /*0f98*/ 	.word	0x00023b00


	//   ....[2]....
        /*0f9c*/ 	.word	0x00023b60


	//   ....[3]....
        /*0fa0*/ 	.word	0x00023bd0


	//   ....[4]....
        /*0fa4*/ 	.word	0x00023c30


	//   ....[5]....
        /*0fa8*/ 	.word	0x00023ca0


	//   ....[6]....
        /*0fac*/ 	.word	0x00023d60


	//   ....[7]....
        /*0fb0*/ 	.word	0x00023dc0


	//   ....[8]....
        /*0fb4*/ 	.word	0x00023e80


	//   ....[9]....
        /*0fb8*/ 	.word	0x00024160


	//   ....[10]....
        /*0fbc*/ 	.word	0x00024250


	//   ....[11]....
        /*0fc0*/ 	.word	0x000242f0


	//   ....[12]....
        /*0fc4*/ 	.word	0x00024350


	//   ....[13]....
        /*0fc8*/ 	.word	0x00024440


	//   ....[14]....
        /*0fcc*/ 	.word	0x000244b0


	//   ....[15]....
        /*0fd0*/ 	.word	0x000245a0


	//   ....[16]....
        /*0fd4*/ 	.word	0x00024610


	//   ....[17]....
        /*0fd8*/ 	.word	0x00024700


	//   ....[18]....
        /*0fdc*/ 	.word	0x00024770


	//   ....[19]....
        /*0fe0*/ 	.word	0x00024860


	//   ....[20]....
        /*0fe4*/ 	.word	0x000248d0


	//   ....[21]....
        /*0fe8*/ 	.word	0x000249c0


	//   ....[22]....
        /*0fec*/ 	.word	0x00024a30


	//   ....[23]....
        /*0ff0*/ 	.word	0x00024b20


	//   ....[24]....
        /*0ff4*/ 	.word	0x00024b90


	//   ....[25]....
        /*0ff8*/ 	.word	0x00024c30


	//   ....[26]....
        /*0ffc*/ 	.word	0x00024d20


	//   ....[27]....
        /*1000*/ 	.word	0x00024d90


	//   ....[28]....
        /*1004*/ 	.word	0x00024df0


	//   ....[29]....
        /*1008*/ 	.word	0x00024ee0


	//   ....[30]....
        /*100c*/ 	.word	0x00024f40


	//   ....[31]....
        /*1010*/ 	.word	0x00025040


	//   ....[32]....
        /*1014*/ 	.word	0x000250a0


	//   ....[33]....
        /*1018*/ 	.word	0x000251a0


	//   ....[34]....
        /*101c*/ 	.word	0x00025200


	//   ....[35]....
        /*1020*/ 	.word	0x00025300


	//   ....[36]....
        /*1024*/ 	.word	0x00025360


	//   ....[37]....
        /*1028*/ 	.word	0x00025460


	//   ....[38]....
        /*102c*/ 	.word	0x000254c0


	//   ....[39]....
        /*1030*/ 	.word	0x000255c0


	//   ....[40]....
        /*1034*/ 	.word	0x00025620


	//   ....[41]....
        /*1038*/ 	.word	0x000256d0


	//   ....[42]....
        /*103c*/ 	.word	0x00025790


	//   ....[43]....
        /*1040*/ 	.word	0x00025870


	//   ....[44]....
        /*1044*/ 	.word	0x000258d0


	//   ....[45]....
        /*1048*/ 	.word	0x000259b0


	//   ....[46]....
        /*104c*/ 	.word	0x00025a10


	//   ....[47]....
        /*1050*/ 	.word	0x00025ae0


	//   ....[48]....
        /*1054*/ 	.word	0x00025b40


	//   ....[49]....
        /*1058*/ 	.word	0x00025c00


	//   ....[50]....
        /*105c*/ 	.word	0x00025d40


	//   ....[51]....
        /*1060*/ 	.word	0x00025df0


	//   ....[52]....
        /*1064*/ 	.word	0x00025e60


	//   ....[53]....
        /*1068*/ 	.word	0x00025f30


	//   ....[54]....
        /*106c*/ 	.word	0x00025f90


	//   ....[55]....
        /*1070*/ 	.word	0x00026040


	//   ....[56]....
        /*1074*/ 	.word	0x000260a0


	//   ....[57]....
        /*1078*/ 	.word	0x00026150


	//   ....[58]....
        /*107c*/ 	.word	0x000261b0


	//   ....[59]....
        /*1080*/ 	.word	0x00026260


	//   ....[60]....
        /*1084*/ 	.word	0x000262c0


	//   ....[61]....
        /*1088*/ 	.word	0x00026370


	//   ....[62]....
        /*108c*/ 	.word	0x000263d0


	//   ....[63]....
        /*1090*/ 	.word	0x00026480


	//   ....[64]....
        /*1094*/ 	.word	0x000264e0


	//   ....[65]....
        /*1098*/ 	.word	0x00026590


	//   ....[66]....
        /*109c*/ 	.word	0x00026680


	//   ....[67]....
        /*10a0*/ 	.word	0x00026730


	//   ....[68]....
        /*10a4*/ 	.word	0x00026790


	//   ....[69]....
        /*10a8*/ 	.word	0x00026850


	//   ....[70]....
        /*10ac*/ 	.word	0x000268b0


	//   ....[71]....
        /*10b0*/ 	.word	0x00026970


	//   ....[72]....
        /*10b4*/ 	.word	0x000269d0


	//   ....[73]....
        /*10b8*/ 	.word	0x00026a90


	//   ....[74]....
        /*10bc*/ 	.word	0x00026af0


	//   ....[75]....
        /*10c0*/ 	.word	0x00026bb0


	//   ....[76]....
        /*10c4*/ 	.word	0x00026c10


	//   ....[77]....
        /*10c8*/ 	.word	0x00026cd0


	//   ....[78]....
        /*10cc*/ 	.word	0x00026d30


	//   ....[79]....
        /*10d0*/ 	.word	0x00026df0


	//   ....[80]....
        /*10d4*/ 	.word	0x00026e50


	//   ....[81]....
        /*10d8*/ 	.word	0x00026f00


	//   ....[82]....
        /*10dc*/ 	.word	0x00026ff0


	//   ....[83]....
        /*10e0*/ 	.word	0x000270a0


	//   ....[84]....
        /*10e4*/ 	.word	0x00027150


	//   ....[85]....
        /*10e8*/ 	.word	0x00027210


	//   ....[86]....
        /*10ec*/ 	.word	0x00027270


	//   ....[87]....
        /*10f0*/ 	.word	0x00027320


	//   ....[88]....
        /*10f4*/ 	.word	0x00027380


	//   ....[89]....
        /*10f8*/ 	.word	0x00027430


	//   ....[90]....
        /*10fc*/ 	.word	0x00027490


	//   ....[91]....
        /*1100*/ 	.word	0x00027540


	//   ....[92]....
        /*1104*/ 	.word	0x000275a0


	//   ....[93]....
        /*1108*/ 	.word	0x00027650


	//   ....[94]....
        /*110c*/ 	.word	0x000276b0


	//   ....[95]....
        /*1110*/ 	.word	0x00027760


	//   ....[96]....
        /*1114*/ 	.word	0x000277c0


	//   ....[97]....
        /*1118*/ 	.word	0x00027860


	//   ....[98]....
        /*111c*/ 	.word	0x000278f0


	//   ....[99]....
        /*1120*/ 	.word	0x00027990


	//   ....[100]....
        /*1124*/ 	.word	0x00027b00


	//   ....[101]....
        /*1128*/ 	.word	0x00027b70


	//   ....[102]....
        /*112c*/ 	.word	0x00027be0


	//   ....[103]....
        /*1130*/ 	.word	0x00027c50


	//   ....[104]....
        /*1134*/ 	.word	0x00027cc0


	//   ....[105]....
        /*1138*/ 	.word	0x00027d40


	//   ....[106]....
        /*113c*/ 	.word	0x00027dc0


	//   ....[107]....
        /*1140*/ 	.word	0x00027e50


	//   ....[108]....
        /*1144*/ 	.word	0x00027ec0


	//   ....[109]....
        /*1148*/ 	.word	0x00027f30


	//   ....[110]....
        /*114c*/ 	.word	0x00027fa0


	//   ....[111]....
        /*1150*/ 	.word	0x00028020


	//   ....[112]....
        /*1154*/ 	.word	0x00028090


	//   ....[113]....
        /*1158*/ 	.word	0x00028140


	//   ....[114]....
        /*115c*/ 	.word	0x00028190


	//   ....[115]....
        /*1160*/ 	.word	0x00028220


	//   ....[116]....
        /*1164*/ 	.word	0x00028350


	//----- nvinfo : EIATTR_REG_RECONFIG
	.align		4
.L_1521:
        /*1168*/ 	.byte	0x01, 0x54
	.zero		2


	//----- nvinfo : EIATTR_SYSCALL_OFFSETS
	.align		4
        /*116c*/ 	.byte	0x04, 0x46
        /*116e*/ 	.short	(.L_1523 - .L_1522)


	//   ....[0]....
.L_1522:
        /*1170*/ 	.word	0x00001e90


	//   ....[1]....
        /*1174*/ 	.word	0x00001fe0


	//   ....[2]....
        /*1178*/ 	.word	0x00006b60


	//   ....[3]....
        /*117c*/ 	.word	0x00006e80


	//   ....[4]....
        /*1180*/ 	.word	0x0001d300


	//   ....[5]....
        /*1184*/ 	.word	0x0001d450


	//   ....[6]....
        /*1188*/ 	.word	0x0001d540


	//   ....[7]....
        /*118c*/ 	.word	0x0001e4a0


	//----- nvinfo : EIATTR_MBARRIER_INSTR_OFFSETS
	.align		4
.L_1523:
        /*1190*/ 	.byte	0x04, 0x39
        /*1192*/ 	.short	(.L_1525 - .L_1524)


	//   ....[0]....
.L_1524:
        /*1194*/ 	.word	0x00000270
        /*1198*/ 	.word	0x000000ff
        /*119c*/ 	.word	0x00016800
        /*11a0*/ 	.short	0x0100
        /*11a2*/ 	.byte	0x08
	.zero		1


	//   ....[1]....
        /*11a4*/ 	.word	0x00000280
        /*11a8*/ 	.word	0x000000ff
        /*11ac*/ 	.word	0x00016820
        /*11b0*/ 	.short	0x0100
        /*11b2*/ 	.byte	0x08
	.zero		1


	//   ....[2]....
        /*11b4*/ 	.word	0x00000370
        /*11b8*/ 	.word	0x000000ff
        /*11bc*/ 	.word	0x00016830
        /*11c0*/ 	.short	0x0100
        /*11c2*/ 	.byte	0x08
	.zero		1


	//   ....[3]....
        /*11c4*/ 	.word	0x00000380
        /*11c8*/ 	.word	0x000000ff
        /*11cc*/ 	.word	0x00016840
        /*11d0*/ 	.short	0x0100
        /*11d2*/ 	.byte	0x08
	.zero		1


	//   ....[4]....
        /*11d4*/ 	.word	0x00000390
        /*11d8*/ 	.word	0x000000ff
        /*11dc*/ 	.word	0x00016838
        /*11e0*/ 	.short	0x0100
        /*11e2*/ 	.byte	0x08
	.zero		1


	//   ....[5]....
        /*11e4*/ 	.word	0x000003a0
        /*11e8*/ 	.word	0x000000ff
        /*11ec*/ 	.word	0x00016848
        /*11f0*/ 	.short	0x0100
        /*11f2*/ 	.byte	0x08
	.zero		1


	//   ....[6]....
        /*11f4*/ 	.word	0x000004d0
        /*11f8*/ 	.word	0x000000ff
        /*11fc*/ 	.word	0x00016850
        /*1200*/ 	.short	0x0100
        /*1202*/ 	.byte	0x08
	.zero		1


	//   ....[7]....
        /*1204*/ 	.word	0x000004e0
        /*1208*/ 	.word	0x000000ff
        /*120c*/ 	.word	0x00016860
        /*1210*/ 	.short	0x0100
        /*1212*/ 	.byte	0x08
	.zero		1


	//   ....[8]....
        /*1214*/ 	.word	0x000004f0
        /*1218*/ 	.word	0x000000ff
        /*121c*/ 	.word	0x00016858
        /*1220*/ 	.short	0x0100
        /*1222*/ 	.byte	0x08
	.zero		1


	//   ....[9]....
        /*1224*/ 	.word	0x00000500
        /*1228*/ 	.word	0x000000ff
        /*122c*/ 	.word	0x00016868
        /*1230*/ 	.short	0x0100
        /*1232*/ 	.byte	0x08
	.zero		1


	//   ....[10]....
        /*1234*/ 	.word	0x000005f0
        /*1238*/ 	.word	0x000000ff
        /*123c*/ 	.word	0x00016870
        /*1240*/ 	.short	0x0100
        /*1242*/ 	.byte	0x06
	.zero		1


	//   ....[11]....
        /*1244*/ 	.word	0x00000600
        /*1248*/ 	.word	0x000000ff
        /*124c*/ 	.word	0x00016880
        /*1250*/ 	.short	0x0100
        /*1252*/ 	.byte	0x06
	.zero		1


	//   ....[12]....
        /*1254*/ 	.word	0x00000610
        /*1258*/ 	.word	0x000000ff
        /*125c*/ 	.word	0x00016878
        /*1260*/ 	.short	0x0100
        /*1262*/ 	.byte	0x06
	.zero		1


	//   ....[13]....
        /*1264*/ 	.word	0x00000620
        /*1268*/ 	.word	0x000000ff
        /*126c*/ 	.word	0x00016888
        /*1270*/ 	.short	0x0100
        /*1272*/ 	.byte	0x06
	.zero		1


	//   ....[14]....
        /*1274*/ 	.word	0x00000750
        /*1278*/ 	.word	0x000000ff
        /*127c*/ 	.word	0x00016890
        /*1280*/ 	.short	0x0100
        /*1282*/ 	.byte	0x08
	.zero		1


	//   ....[15]....
        /*1284*/ 	.word	0x00000760
        /*1288*/ 	.word	0x000000ff
        /*128c*/ 	.word	0x000168a0
        /*1290*/ 	.short	0x0100
        /*1292*/ 	.byte	0x08
	.zero		1


	//   ....[16]....
        /*1294*/ 	.word	0x00000770
        /*1298*/ 	.word	0x000000ff
        /*129c*/ 	.word	0x00016898
        /*12a0*/ 	.short	0x0100
        /*12a2*/ 	.byte	0x08
	.zero		1


	//   ....[17]....
        /*12a4*/ 	.word	0x00000780
        /*12a8*/ 	.word	0x000000ff
        /*12ac*/ 	.word	0x000168a8
        /*12b0*/ 	.short	0x0100
        /*12b2*/ 	.byte	0x08
	.zero		1


	//   ....[18]....
        /*12b4*/ 	.word	0x000008b0
        /*12b8*/ 	.word	0x000000ff
        /*12bc*/ 	.word	0x000168b0
        /*12c0*/ 	.short	0x0100
        /*12c2*/ 	.byte	0x08
	.zero		1


	//   ....[19]....
        /*12c4*/ 	.word	0x000008c0
        /*12c8*/ 	.word	0x000000ff
        /*12cc*/ 	.word	0x000168c0
        /*12d0*/ 	.short	0x0100
        /*12d2*/ 	.byte	0x08
	.zero		1


	//   ....[20]....
        /*12d4*/ 	.word	0x000008d0
        /*12d8*/ 	.word	0x000000ff
        /*12dc*/ 	.word	0x000168b8
        /*12e0*/ 	.short	0x0100
        /*12e2*/ 	.byte	0x08
	.zero		1


	//   ....[21]....
        /*12e4*/ 	.word	0x000008e0
        /*12e8*/ 	.word	0x000000ff
        /*12ec*/ 	.word	0x000168c8
        /*12f0*/ 	.short	0x0100
        /*12f2*/ 	.byte	0x08
	.zero		1


	//   ....[22]....
        /*12f4*/ 	.word	0x00003140
        /*12f8*/ 	.word	0x00000045
        /*12fc*/ 	.word	0x00016890
        /*1300*/ 	.short	0x010a
        /*1302*/ 	.byte	0x3f
	.zero		1


	//   ....[23]....
        /*1304*/ 	.word	0x00004560
        /*1308*/ 	.word	0x00000045
        /*130c*/ 	.word	0x00016890
        /*1310*/ 	.short	0x010a
        /*1312*/ 	.byte	0x3f
	.zero		1


	//   ....[24]....
        /*1314*/ 	.word	0x00005610
        /*1318*/ 	.word	0x00000045
        /*131c*/ 	.word	0x00016890
        /*1320*/ 	.short	0x010a
        /*1322*/ 	.byte	0x3f
	.zero		1


	//   ....[25]....
        /*1324*/ 	.word	0x00005b20
        /*1328*/ 	.word	0x00000008
        /*132c*/ 	.word	0x00000000
        /*1330*/ 	.short	0x0101
        /*1332*/ 	.byte	0x3f
	.zero		1


	//   ....[26]....
        /*1334*/ 	.word	0x00005b60
        /*1338*/ 	.word	0x00000045
        /*133c*/ 	.word	0x000168b0
        /*1340*/ 	.short	0x010a
        /*1342*/ 	.byte	0x3f
	.zero		1


	//   ....[27]....
        /*1344*/ 	.word	0x00005ff0
        /*1348*/ 	.word	0x00000045
        /*134c*/ 	.word	0x00000000
        /*1350*/ 	.short	0x0101
        /*1352*/ 	.byte	0x3f
	.zero		1


	//   ....[28]....
        /*1354*/ 	.word	0x00006c00
        /*1358*/ 	.word	0x00000002
        /*135c*/ 	.word	0x00016800
        /*1360*/ 	.short	0x010a
        /*1362*/ 	.byte	0x3f
	.zero		1


	//   ....[29]....
        /*1364*/ 	.word	0x00006c50
        /*1368*/ 	.word	0x00000002
        /*136c*/ 	.word	0x00016800
        /*1370*/ 	.short	0x010a
        /*1372*/ 	.byte	0x3f
	.zero		1


	//   ....[30]....
        /*1374*/ 	.word	0x00007860
        /*1378*/ 	.word	0x00000002
        /*137c*/ 	.word	0x00016800
        /*1380*/ 	.short	0x010a
        /*1382*/ 	.byte	0x3f
	.zero		1


	//   ....[31]....
        /*1384*/ 	.word	0x00008d40
        /*1388*/ 	.word	0x00000002
        /*138c*/ 	.word	0x00016800
        /*1390*/ 	.short	0x010a
        /*1392*/ 	.byte	0x3f
	.zero		1


	//   ....[32]....
        /*1394*/ 	.word	0x00009c00
        /*1398*/ 	.word	0x00000000
        /*139c*/ 	.word	0x00016830
        /*13a0*/ 	.short	0x010a
        /*13a2*/ 	.byte	0x3f
	.zero		1


	//   ....[33]....
        /*13a4*/ 	.word	0x00009cb0
        /*13a8*/ 	.word	0x00000000
        /*13ac*/ 	.word	0x00016830
        /*13b0*/ 	.short	0x010a
        /*13b2*/ 	.byte	0x3f
	.zero		1


	//   ....[34]....
        /*13b4*/ 	.word	0x0000a650
        /*13b8*/ 	.word	0x00000004
        /*13bc*/ 	.word	0x00000000
        /*13c0*/ 	.short	0x0101
        /*13c2*/ 	.byte	0x3f
	.zero		1


	//   ....[35]....
        /*13c4*/ 	.word	0x0000d750
        /*13c8*/ 	.word	0x00000009
        /*13cc*/ 	.word	0x00016830
        /*13d0*/ 	.short	0x010a
        /*13d2*/ 	.byte	0x3f
	.zero		1


	//   ....[36]....
        /*13d4*/ 	.word	0x0000d7a0
        /*13d8*/ 	.word	0x00000009
        /*13dc*/ 	.word	0x00016830
        /*13e0*/ 	.short	0x010a
        /*13e2*/ 	.byte	0x3f
	.zero		1


	//   ....[37]....
        /*13e4*/ 	.word	0x0000dac0
        /*13e8*/ 	.word	0x00000009
        /*13ec*/ 	.word	0x00016850
        /*13f0*/ 	.short	0x010a
        /*13f2*/ 	.byte	0x3f
	.zero		1


	//   ....[38]....
        /*13f4*/ 	.word	0x0000db00
        /*13f8*/ 	.word	0x00000009
        /*13fc*/ 	.word	0x00016850
        /*1400*/ 	.short	0x010a
        /*1402*/ 	.byte	0x3f
	.zero		1


	//   ....[39]....
        /*1404*/ 	.word	0x0000e640
        /*1408*/ 	.word	0x00000038
        /*140c*/ 	.word	0x00000000
        /*1410*/ 	.short	0x0101
        /*1412*/ 	.byte	0x3f
	.zero		1


	//   ....[40]....
        /*1414*/ 	.word	0x00010a50
        /*1418*/ 	.word	0x00000013
        /*141c*/ 	.word	0x00000000
        /*1420*/ 	.short	0x0101
        /*1422*/ 	.byte	0x3f
	.zero		1


	//   ....[41]....
        /*1424*/ 	.word	0x00011250
        /*1428*/ 	.word	0x00000009
        /*142c*/ 	.word	0x00016830
        /*1430*/ 	.short	0x010a
        /*1432*/ 	.byte	0x3f
	.zero		1


	//   ....[42]....
        /*1434*/ 	.word	0x000112a0
        /*1438*/ 	.word	0x00000009
        /*143c*/ 	.word	0x00016830
        /*1440*/ 	.short	0x010a
        /*1442*/ 	.byte	0x3f
	.zero		1


	//   ....[43]....
        /*1444*/ 	.word	0x000115f0
        /*1448*/ 	.word	0x00000009
        /*144c*/ 	.word	0x00016850
        /*1450*/ 	.short	0x010a
        /*1452*/ 	.byte	0x3f
	.zero		1


	//   ....[44]....
        /*1454*/ 	.word	0x00011630
        /*1458*/ 	.word	0x00000009
        /*145c*/ 	.word	0x00016850
        /*1460*/ 	.short	0x010a
        /*1462*/ 	.byte	0x3f
	.zero		1


	//   ....[45]....
        /*1464*/ 	.word	0x00011b90
        /*1468*/ 	.word	0x0000000c
        /*146c*/ 	.word	0x00000000
        /*1470*/ 	.short	0x0101
        /*1472*/ 	.byte	0x3f
	.zero		1


	//   ....[46]....
        /*1474*/ 	.word	0x000134f0
        /*1478*/ 	.word	0x0000000f
        /*147c*/ 	.word	0x00000000
        /*1480*/ 	.short	0x0101
        /*1482*/ 	.byte	0x3f
	.zero		1


	//   ....[47]....
        /*1484*/ 	.word	0x00013a30
        /*1488*/ 	.word	0x00000009
        /*148c*/ 	.word	0x00016830
        /*1490*/ 	.short	0x010a
        /*1492*/ 	.byte	0x3f
	.zero		1


	//   ....[48]....
        /*1494*/ 	.word	0x00013a80
        /*1498*/ 	.word	0x00000009
        /*149c*/ 	.word	0x00016830
        /*14a0*/ 	.short	0x010a
        /*14a2*/ 	.byte	0x3f
	.zero		1


	//   ....[49]....
        /*14a4*/ 	.word	0x00013dd0
        /*14a8*/ 	.word	0x00000009
        /*14ac*/ 	.word	0x00016850
        /*14b0*/ 	.short	0x010a
        /*14b2*/ 	.byte	0x3f
	.zero		1


	//   ....[50]....
        /*14b4*/ 	.word	0x00013e10
        /*14b8*/ 	.word	0x00000009
        /*14bc*/ 	.word	0x00016850
        /*14c0*/ 	.short	0x010a
        /*14c2*/ 	.byte	0x3f
	.zero		1


	//   ....[51]....
        /*14c4*/ 	.word	0x000143e0
        /*14c8*/ 	.word	0x00000036
        /*14cc*/ 	.word	0x00000000
        /*14d0*/ 	.short	0x0101
        /*14d2*/ 	.byte	0x3f
	.zero		1


	//   ....[52]....
        /*14d4*/ 	.word	0x00016d60
        /*14d8*/ 	.word	0x0000000f
        /*14dc*/ 	.word	0x00000000
        /*14e0*/ 	.short	0x0101
        /*14e2*/ 	.byte	0x3f
	.zero		1


	//   ....[53]....
        /*14e4*/ 	.word	0x000171b0
        /*14e8*/ 	.word	0x0000000b
        /*14ec*/ 	.word	0x00016850
        /*14f0*/ 	.short	0x010a
        /*14f2*/ 	.byte	0x3f
	.zero		1


	//   ....[54]....
        /*14f4*/ 	.word	0x00017220
        /*14f8*/ 	.word	0x0000000b
        /*14fc*/ 	.word	0x00016850
        /*1500*/ 	.short	0x010a
        /*1502*/ 	.byte	0x3f
	.zero		1


	//   ....[55]....
        /*1504*/ 	.word	0x00017840
        /*1508*/ 	.word	0x00000002
        /*150c*/ 	.word	0x00000000
        /*1510*/ 	.short	0x0101
        /*1512*/ 	.byte	0x3f
	.zero		1


	//   ....[56]....
        /*1514*/ 	.word	0x00018870
        /*1518*/ 	.word	0x00000000
        /*151c*/ 	.word	0x00000000
        /*1520*/ 	.short	0x0101
        /*1522*/ 	.byte	0x3f
	.zero		1


	//   ....[57]....
        /*1524*/ 	.word	0x00018ec0
        /*1528*/ 	.word	0x00000008
        /*152c*/ 	.word	0x00000000
        /*1530*/ 	.short	0x0101
        /*1532*/ 	.byte	0x3f
	.zero		1


	//   ....[58]....
        /*1534*/ 	.word	0x0001be70
        /*1538*/ 	.word	0x00000010
        /*153c*/ 	.word	0x00016820
        /*1540*/ 	.short	0x010a
        /*1542*/ 	.byte	0x3f
	.zero		1


	//   ....[59]....
        /*1544*/ 	.word	0x0001bf30
        /*1548*/ 	.word	0x00000005
        /*154c*/ 	.word	0x000168a0
        /*1550*/ 	.short	0x010a
        /*1552*/ 	.byte	0x3f
	.zero		1


	//   ....[60]....
        /*1554*/ 	.word	0x0001c170
        /*1558*/ 	.word	0x00000005
        /*155c*/ 	.word	0x000168c0
        /*1560*/ 	.short	0x010a
        /*1562*/ 	.byte	0x3f
	.zero		1


	//   ....[61]....
        /*1564*/ 	.word	0x0001c500
        /*1568*/ 	.word	0x00000005
        /*156c*/ 	.word	0x000168a0
        /*1570*/ 	.short	0x010a
        /*1572*/ 	.byte	0x3f
	.zero		1


	//   ....[62]....
        /*1574*/ 	.word	0x0001c720
        /*1578*/ 	.word	0x00000005
        /*157c*/ 	.word	0x000168c0
        /*1580*/ 	.short	0x010a
        /*1582*/ 	.byte	0x3f
	.zero		1


	//   ....[63]....
        /*1584*/ 	.word	0x0001d9f0
        /*1588*/ 	.word	0x00000003
        /*158c*/ 	.word	0x00016840
        /*1590*/ 	.short	0x010a
        /*1592*/ 	.byte	0x3f
	.zero		1


	//   ....[64]....
        /*1594*/ 	.word	0x0001e180
        /*1598*/ 	.word	0x00000003
        /*159c*/ 	.word	0x00016830
        /*15a0*/ 	.short	0x0107
        /*15a2*/ 	.byte	0x3f
	.zero		1


	//   ....[65]....
        /*15a4*/ 	.word	0x0001e250
        /*15a8*/ 	.word	0x00000003
        /*15ac*/ 	.word	0x00016830
        /*15b0*/ 	.short	0x0101
        /*15b2*/ 	.byte	0x3f
	.zero		1


	//   ....[66]....
        /*15b4*/ 	.word	0x0001f0a0
        /*15b8*/ 	.word	0x00000010
        /*15bc*/ 	.word	0x00016800
        /*15c0*/ 	.short	0x0107
        /*15c2*/ 	.byte	0x3f
	.zero		1


	//   ....[67]....
        /*15c4*/ 	.word	0x0001f190
        /*15c8*/ 	.word	0x00000010
        /*15cc*/ 	.word	0x00016800
        /*15d0*/ 	.short	0x0101
        /*15d2*/ 	.byte	0x3f
	.zero		1


	//   ....[68]....
        /*15d4*/ 	.word	0x0001f1b0
        /*15d8*/ 	.word	0x00000010
        /*15dc*/ 	.word	0x00016820
        /*15e0*/ 	.short	0x010a
        /*15e2*/ 	.byte	0x3f
	.zero		1


	//   ....[69]....
        /*15e4*/ 	.word	0x0001f590
        /*15e8*/ 	.word	0x00000005
        /*15ec*/ 	.word	0x00016840
        /*15f0*/ 	.short	0x010a
        /*15f2*/ 	.byte	0x3f
	.zero		1


	//   ....[70]....
        /*15f4*/ 	.word	0x0001faa0
        /*15f8*/ 	.word	0x00000005
        /*15fc*/ 	.word	0x00016830
        /*1600*/ 	.short	0x0107
        /*1602*/ 	.byte	0x3f
	.zero		1


	//   ....[71]....
        /*1604*/ 	.word	0x0001fb60
        /*1608*/ 	.word	0x00000005
        /*160c*/ 	.word	0x00016830
        /*1610*/ 	.short	0x0101
        /*1612*/ 	.byte	0x3f
	.zero		1


	//   ....[72]....
        /*1614*/ 	.word	0x0001fbc0
        /*1618*/ 	.word	0x00000005
        /*161c*/ 	.word	0x00016860
        /*1620*/ 	.short	0x010a
        /*1622*/ 	.byte	0x3f
	.zero		1


	//   ....[73]....
        /*1624*/ 	.word	0x00020090
        /*1628*/ 	.word	0x00000005
        /*162c*/ 	.word	0x00016850
        /*1630*/ 	.short	0x0107
        /*1632*/ 	.byte	0x3f
	.zero		1


	//   ....[74]....
        /*1634*/ 	.word	0x00020210
        /*1638*/ 	.word	0x00000005
        /*163c*/ 	.word	0x00016850
        /*1640*/ 	.short	0x0101
        /*1642*/ 	.byte	0x3f
	.zero		1


	//   ....[75]....
        /*1644*/ 	.word	0x00020440
        /*1648*/ 	.word	0x00000000
        /*164c*/ 	.word	0x00016860
        /*1650*/ 	.short	0x010a
        /*1652*/ 	.byte	0x3f
	.zero		1


	//   ....[76]....
        /*1654*/ 	.word	0x00020900
        /*1658*/ 	.word	0x00000000
        /*165c*/ 	.word	0x00016850
        /*1660*/ 	.short	0x0107
        /*1662*/ 	.byte	0x3f
	.zero		1


	//   ....[77]....
        /*1664*/ 	.word	0x000209e0
        /*1668*/ 	.word	0x00000000
        /*166c*/ 	.word	0x00016850
        /*1670*/ 	.short	0x0101
        /*1672*/ 	.byte	0x3f
	.zero		1


	//   ....[78]....
        /*1674*/ 	.word	0x00021b40
        /*1678*/ 	.word	0x00000005
        /*167c*/ 	.word	0x00016820
        /*1680*/ 	.short	0x010a
        /*1682*/ 	.byte	0x3f
	.zero		1


	//   ....[79]....
        /*1684*/ 	.word	0x00021ce0
        /*1688*/ 	.word	0x00000003
        /*168c*/ 	.word	0x00016840
        /*1690*/ 	.short	0x010a
        /*1692*/ 	.byte	0x3f
	.zero		1


	//   ....[80]....
        /*1694*/ 	.word	0x00021d70
        /*1698*/ 	.word	0x00000005
        /*169c*/ 	.word	0x00016840
        /*16a0*/ 	.short	0x010a
        /*16a2*/ 	.byte	0x3f
	.zero		1


	//   ....[81]....
        /*16a4*/ 	.word	0x00021db0
        /*16a8*/ 	.word	0x00000003
        /*16ac*/ 	.word	0x00016860
        /*16b0*/ 	.short	0x010a
        /*16b2*/ 	.byte	0x3f
	.zero		1


	//   ....[82]....
        /*16b4*/ 	.word	0x00021df0
        /*16b8*/ 	.word	0x00000005
        /*16bc*/ 	.word	0x00016860
        /*16c0*/ 	.short	0x010a
        /*16c2*/ 	.byte	0x3f
	.zero		1


	//   ....[83]....
        /*16c4*/ 	.word	0x00021e50
        /*16c8*/ 	.word	0x00000045
        /*16cc*/ 	.word	0x00016890
        /*16d0*/ 	.short	0x010a
        /*16d2*/ 	.byte	0x3f
	.zero		1


	//   ....[84]....
        /*16d4*/ 	.word	0x000220e0
        /*16d8*/ 	.word	0x00000045
        /*16dc*/ 	.word	0x00016890
        /*16e0*/ 	.short	0x010a
        /*16e2*/ 	.byte	0x3f
	.zero		1


	//   ....[85]....
        /*16e4*/ 	.word	0x00022390
        /*16e8*/ 	.word	0x00000045
        /*16ec*/ 	.word	0x00016890
        /*16f0*/ 	.short	0x010a
        /*16f2*/ 	.byte	0x3f
	.zero		1


	//   ....[86]....
        /*16f4*/ 	.word	0x00022640
        /*16f8*/ 	.word	0x00000045
        /*16fc*/ 	.word	0x000168b0
        /*1700*/ 	.short	0x010a
        /*1702*/ 	.byte	0x3f
	.zero		1


	//   ....[87]....
        /*1704*/ 	.word	0x00022b10
        /*1708*/ 	.word	0x00000002
        /*170c*/ 	.word	0x00016800
        /*1710*/ 	.short	0x010a
        /*1712*/ 	.byte	0x3f
	.zero		1


	//   ....[88]....
        /*1714*/ 	.word	0x00023110
        /*1718*/ 	.word	0x00000002
        /*171c*/ 	.word	0x00016800
        /*1720*/ 	.short	0x010a
        /*1722*/ 	.byte	0x3f
	.zero		1


	//   ....[89]....
        /*1724*/ 	.word	0x00023160
        /*1728*/ 	.word	0x00000000
        /*172c*/ 	.word	0x00016830
        /*1730*/ 	.short	0x010a
        /*1732*/ 	.byte	0x3f
	.zero		1


	//   ....[90]....
        /*1734*/ 	.word	0x000231b0
        /*1738*/ 	.word	0x00000009
        /*173c*/ 	.word	0x00016830
        /*1740*/ 	.short	0x010a
        /*1742*/ 	.byte	0x3f
	.zero		1


	//   ....[91]....
        /*1744*/ 	.word	0x00023200
        /*1748*/ 	.word	0x00000009
        /*174c*/ 	.word	0x00016850
        /*1750*/ 	.short	0x010a
        /*1752*/ 	.byte	0x3f
	.zero		1


	//   ....[92]....
        /*1754*/ 	.word	0x00023250
        /*1758*/ 	.word	0x00000009
        /*175c*/ 	.word	0x00016830
        /*1760*/ 	.short	0x010a
        /*1762*/ 	.byte	0x3f
	.zero		1


	//   ....[93]....
        /*1764*/ 	.word	0x000232a0
        /*1768*/ 	.word	0x00000009
        /*176c*/ 	.word	0x00016850
        /*1770*/ 	.short	0x010a
        /*1772*/ 	.byte	0x3f
	.zero		1


	//   ....[94]....
        /*1774*/ 	.word	0x000232f0
        /*1778*/ 	.word	0x00000009
        /*177c*/ 	.word	0x00016830
        /*1780*/ 	.short	0x010a
        /*1782*/ 	.byte	0x3f
	.zero		1


	//   ....[95]....
        /*1784*/ 	.word	0x00023340
        /*1788*/ 	.word	0x00000009
        /*178c*/ 	.word	0x00016850
        /*1790*/ 	.short	0x010a
        /*1792*/ 	.byte	0x3f
	.zero		1


	//   ....[96]....
        /*1794*/ 	.word	0x00023390
        /*1798*/ 	.word	0x0000000b
        /*179c*/ 	.word	0x00016850
        /*17a0*/ 	.short	0x010a
        /*17a2*/ 	.byte	0x3f
	.zero		1


	//   ....[97]....
        /*17a4*/ 	.word	0x00023f40
        /*17a8*/ 	.word	0x00000010
        /*17ac*/ 	.word	0x00016820
        /*17b0*/ 	.short	0x010a
        /*17b2*/ 	.byte	0x3f
	.zero		1


	//   ....[98]....
        /*17b4*/ 	.word	0x00023f90
        /*17b8*/ 	.word	0x00000005
        /*17bc*/ 	.word	0x000168a0
        /*17c0*/ 	.short	0x010a
        /*17c2*/ 	.byte	0x3f
	.zero		1


	//   ....[99]....
        /*17c4*/ 	.word	0x00023fe0
        /*17c8*/ 	.word	0x00000005
        /*17cc*/ 	.word	0x000168c0
        /*17d0*/ 	.short	0x010a
        /*17d2*/ 	.byte	0x3f
	.zero		1


	//   ....[100]....
        /*17d4*/ 	.word	0x00024030
        /*17d8*/ 	.word	0x00000005
        /*17dc*/ 	.word	0x000168a0
        /*17e0*/ 	.short	0x010a
        /*17e2*/ 	.byte	0x3f
	.zero		1


	//   ....[101]....
        /*17e4*/ 	.word	0x00024080
        /*17e8*/ 	.word	0x00000005
        /*17ec*/ 	.word	0x000168c0
        /*17f0*/ 	.short	0x010a
        /*17f2*/ 	.byte	0x3f
	.zero		1


	//   ....[102]....
        /*17f4*/ 	.word	0x000241a0
        /*17f8*/ 	.word	0x00000003
        /*17fc*/ 	.word	0x00016840
        /*1800*/ 	.short	0x010a
        /*1802*/ 	.byte	0x3f
	.zero		1


	//   ....[103]....
        /*1804*/ 	.word	0x00025c40
        /*1808*/ 	.word	0x00000010
        /*180c*/ 	.word	0x00016820
        /*1810*/ 	.short	0x010a
        /*1812*/ 	.byte	0x3f
	.zero		1


	//   ....[104]....
        /*1814*/ 	.word	0x00025c90
        /*1818*/ 	.word	0x00000005
        /*181c*/ 	.word	0x00016840
        /*1820*/ 	.short	0x010a
        /*1822*/ 	.byte	0x3f
	.zero		1


	//   ....[105]....
        /*1824*/ 	.word	0x000265d0
        /*1828*/ 	.word	0x00000005
        /*182c*/ 	.word	0x00016860
        /*1830*/ 	.short	0x010a
        /*1832*/ 	.byte	0x3f
	.zero		1


	//   ....[106]....
        /*1834*/ 	.word	0x00026f40
        /*1838*/ 	.word	0x00000000
        /*183c*/ 	.word	0x00016860
        /*1840*/ 	.short	0x010a
        /*1842*/ 	.byte	0x3f
	.zero		1


	//   ....[107]....
        /*1844*/ 	.word	0x00028270
        /*1848*/ 	.word	0x00000005
        /*184c*/ 	.word	0x00016820
        /*1850*/ 	.short	0x010a
        /*1852*/ 	.byte	0x3f
	.zero		1


	//   ....[108]....
        /*1854*/ 	.word	0x00028410
        /*1858*/ 	.word	0x00000003
        /*185c*/ 	.word	0x00016840
        /*1860*/ 	.short	0x010a
        /*1862*/ 	.byte	0x3f
	.zero		1


	//   ....[109]....
        /*1864*/ 	.word	0x00028460
        /*1868*/ 	.word	0x00000005
        /*186c*/ 	.word	0x00016840
        /*1870*/ 	.short	0x010a
        /*1872*/ 	.byte	0x3f
	.zero		1


	//   ....[110]....
        /*1874*/ 	.word	0x000284b0
        /*1878*/ 	.word	0x00000003
        /*187c*/ 	.word	0x00016860
        /*1880*/ 	.short	0x010a
        /*1882*/ 	.byte	0x3f
	.zero		1


	//----- nvinfo : EIATTR_NUM_MBARRIERS
	.align		4
.L_1525:
        /*1884*/ 	.byte	0x03, 0x38
        /*1886*/ 	.short	0x0016


	//----- nvinfo : EIATTR_EXIT_INSTR_OFFSETS
	.align		4
        /*1888*/ 	.byte	0x04, 0x1c
        /*188a*/ 	.short	(.L_1527 - .L_1526)


	//   ....[0]....
.L_1526:
        /*188c*/ 	.word	0x00021e40


	//----- nvinfo : EIATTR_MAX_THREADS
	.align		4
.L_1527:
        /*1890*/ 	.byte	0x04, 0x05
        /*1892*/ 	.short	(.L_1529 - .L_1528)
.L_1528:
        /*1894*/ 	.word	0x00000200
        /*1898*/ 	.word	0x00000001
        /*189c*/ 	.word	0x00000001


	//----- nvinfo : EIATTR_CRS_STACK_SIZE
	.align		4
.L_1529:
        /*18a0*/ 	.byte	0x04, 0x1e
        /*18a2*/ 	.short	(.L_1531 - .L_1530)
.L_1530:
        /*18a4*/ 	.word	0x00000000


	//----- nvinfo : EIATTR_CBANK_PARAM_SIZE
	.align		4
.L_1531:
        /*18a8*/ 	.byte	0x03, 0x19
        /*18aa*/ 	.short	0x0af0


	//----- nvinfo : EIATTR_PARAM_CBANK
	.align		4
        /*18ac*/ 	.byte	0x04, 0x0a
        /*18ae*/ 	.short	(.L_1533 - .L_1532)
	.align		4
.L_1532:
        /*18b0*/ 	.word	index@(.nv.constant0._ZN7cutlass13device_kernelIN5flash11enable_sm90INS1_16FlashAttnFwdSm90INS1_25CollectiveMainloopFwdSm90ILi2EN4cute5tupleIJNS5_1CILi1EEES8_S8_EEENS6_IJNS7_ILi192EEENS7_ILi128EEENS7_ILi64EEEEEELi64ENS_6half_tEfNS_4arch4Sm90ELb0ELb1ELb1ELb1ELb1ELb1ELb0ELb1ELb1ELb1ELb1ELb0EEENS1_21CollectiveEpilogueFwdINS6_IJSA_SC_SB_EEES9_SE_SG_Li384ELb1ELb1ELb1ELb0EEENS1_36VarlenDynamicPersistentTileSchedulerILi192ELi128ELi384ELi128ELb1ELb1ELb1ELb1ELb0ELb1EEEEEEEEEvNT_6ParamsE)
        /*18b4*/ 	.short	0x0210
        /*18b6*/ 	.short	0x0af0


	//----- nvinfo : EIATTR_SW_WAR
	.align		4
.L_1533:
        /*18b8*/ 	.byte	0x04, 0x36
        /*18ba*/ 	.short	(.L_1535 - .L_1534)
.L_1534:
        /*18bc*/ 	.word	0x00000008
.L_1535:


//--------------------- .nv.info._ZN7cutlass13device_kernelIN5flash11enable_sm90INS1_16FlashAttnFwdSm90INS1_25CollectiveMainloopFwdSm90ILi2EN4cute5tupleIJNS5_1CILi1EEES8_S8_EEENS6_IJNS7_ILi192EEENS7_ILi128EEENS7_ILi64EEEEEELi64ENS_6half_tEfNS_4arch4Sm90ELb1ELb0ELb1ELb0ELb1ELb0ELb0ELb1ELb1ELb1ELb1ELb0EEENS1_21CollectiveEpilogueFwdINS6_IJSA_SC_SB_EEES9_SE_SG_Li384ELb0ELb1ELb1ELb0EEENS1_19SingleTileSchedulerILb0ELb1ELb1ELi192EEEEEEEEEvNT_6ParamsE --------------------------
	.section	.nv.info._ZN7cutlass13device_kernelIN5flash11enable_sm90INS1_16FlashAttnFwdSm90INS1_25CollectiveMainloopFwdSm90ILi2EN4cute5tupleIJNS5_1CILi1EEES8_S8_EEENS6_IJNS7_ILi192EEENS7_ILi128EEENS7_ILi64EEEEEELi64ENS_6half_tEfNS_4arch4Sm90ELb1ELb0ELb1ELb0ELb1ELb0ELb0ELb1ELb1ELb1ELb1ELb0EEENS1_21CollectiveEpilogueFwdINS6_IJSA_SC_SB_EEES9_SE_SG_Li384ELb0ELb1ELb1ELb0EEENS1_19SingleTileSchedulerILb0ELb1ELb1ELi192EEEEEEEEEvNT_6ParamsE,"",@"SHT_CUDA_INFO"
	.sectionflags	@""
	.align	4


	//----- nvinfo : EIATTR_CUDA_API_VERSION
	.align		4
        /*0000*/ 	.byte	0x04, 0x37
        /*0002*/ 	.short	(.L_1537 - .L_1536)
.L_1536:
        /*0004*/ 	.word	0x00000082


	//----- nvinfo : EIATTR_KPARAM_INFO
	.align		4
.L_1537:
        /*0008*/ 	.byte	0x04, 0x17
        /*000a*/ 	.short	(.L_1539 - .L_1538)
.L_1538:
        /*000c*/ 	.word	0x00000000
        /*0010*/ 	.short	0x0000
        /*0012*/ 	.short	0x0070
        /*0014*/ 	.byte	0x00, 0xf0, 0x01, 0x28


	//----- nvinfo : EIATTR_SPARSE_MMA_MASK
	.align		4
.L_1539:
        /*0018*/ 	.byte	0x03, 0x50
        /*001a*/ 	.short	0x0000


	//----- nvinfo : EIATTR_MAXREG_COUNT
	.align		4
        /*001c*/ 	.byte	0x03, 0x1b
        /*001e*/ 	.short	0x0080


	//----- nvinfo : EIATTR_NUM_BARRIERS
	.align		4
        /*0020*/ 	.byte	0x02, 0x4c
        /*0022*/ 	.byte	0x10
	.zero		1


	//----- nvinfo : EIATTR_EXTERNS
	.align		4
        /*0024*/ 	.byte	0x04, 0x0f
        /*0026*/ 	.short	(.L_1541 - .L_1540)


	//   ....[0]....
	.align		4
.L_1540:
        /*0028*/ 	.word	index@(__assertfail)


	//----- nvinfo : EIATTR_ANNOTATIONS
	.align		4
.L_1541:
        /*002c*/ 	.byte	0x04, 0x55
        /*002e*/ 	.short	(.L_1543 - .L_1542)


	//   ....[0]....
.L_1542:
        /*0030*/ 	.word	0x00000001
        /*0034*/ 	.byte	0x80, 0xbe, 0x00, 0x00, 0x01, 0x00, 0x00, 0x00, 0x20, 0xd4, 0x00, 0x00


	//----- nvinfo : EIATTR_MERCURY_ISA_VERSION
	.align		4
.L_1543:
        /*0040*/ 	.byte	0x03, 0x5f
        /*0042*/ 	.short	0x0101


	//----- nvinfo : EIATTR_INT_WARP_WIDE_INSTR_OFFSETS
	.align		4
        /*0044*/ 	.byte	0x04, 0x31
        /*0046*/ 	.short	(.L_1545 - .L_1544)


	//   ....[0]....
.L_1544:
        /*0048*/ 	.word	0x000000c0


	//   ....[1]....
        /*004c*/ 	.word	0x000000d0


	//   ....[2]....
        /*0050*/ 	.word	0x00000170


	//----- nvinfo : EIATTR_COOP_GROUP_MASK_REGIDS
	.align		4
.L_1545:
        /*0054*/ 	.byte	0x04, 0x29
        /*0056*/ 	.short	(.L_1547 - .L_1546)


	//   ....[0]....
.L_1546:
        /*0058*/ 	.word	0xffffffff


	//   ....[1]....
        /*005c*/ 	.word	0xffffffff


	//   ....[2]....
        /*0060*/ 	.word	0xffffffff


	//   ....[3]....
        /*0064*/ 	.word	0xffffffff


	//   ....[4]....
        /*0068*/ 	.word	0xffffffff


	//   ....[5]....
        /*006c*/ 	.word	0xffffffff


	//   ....[6]....
        /*0070*/ 	.word	0xffffffff


	//   ....[7]....
        /*0074*/ 	.word	0xffffffff


	//   ....[8]....
        /*0078*/ 	.word	0xffffffff


	//   ....[9]....
        /*007c*/ 	.word	0xffffffff


	//   ....[10]....
        /*0080*/ 	.word	0xffffffff


	//   ....[11]....
        /*0084*/ 	.word	0xffffffff


	//   ....[12]....
        /*0088*/ 	.word	0xffffffff


	//   ....[13]....
        /*008c*/ 	.word	0xffffffff


	//   ....[14]....
        /*0090*/ 	.word	0xffffffff


	//   ....[15]....
        /*0094*/ 	.word	0xffffffff


	//   ....[16]....
        /*0098*/ 	.word	0xffffffff


	//   ....[17]....
        /*009c*/ 	.word	0xffffffff


	//   ....[18]....
        /*00a0*/ 	.word	0xffffffff


	//   ....[19]....
        /*00a4*/ 	.word	0xffffffff


	//   ....[20]....
        /*00a8*/ 	.word	0xffffffff


	//   ....[21]....
        /*00ac*/ 	.word	0xffffffff


	//   ....[22]....
        /*00b0*/ 	.word	0xffffffff


	//   ....[23]....
        /*00b4*/ 	.word	0xffffffff


	//   ....[24]....
        /*00b8*/ 	.word	0xffffffff


	//   ....[25]....
        /*00bc*/ 	.word	0xffffffff


	//   ....[26]....
        /*00c0*/ 	.word	0xffffffff


	//   ....[27]....
        /*00c4*/ 	.word	0xffffffff


	//   ....[28]....
        /*00c8*/ 	.word	0xffffffff


	//   ....[29]....
        /*00cc*/ 	.word	0xffffffff


	//   ....[30]....
        /*00d0*/ 	.word	0xffffffff


	//   ....[31]....
        /*00d4*/ 	.word	0xffffffff


	//   ....[32]....
        /*00d8*/ 	.word	0xffffffff


	//   ....[33]....
        /*00dc*/ 	.word	0xffffffff


	//   ....[34]....
        /*00e0*/ 	.word	0xffffffff


	//   ....[35]....
        /*00e4*/ 	.word	0xffffffff


	//   ....[36]....
        /*00e8*/ 	.word	0xffffffff


	//   ....[37]....
        /*00ec*/ 	.word	0xffffffff


	//   ....[38]....
        /*00f0*/ 	.word	0xffffffff


	//   ....[39]....
        /*00f4*/ 	.word	0xffffffff


	//   ....[40]....
        /*00f8*/ 	.word	0xffffffff


	//   ....[41]....
        /*00fc*/ 	.word	0xffffffff


	//   ....[42]....
        /*0100*/ 	.word	0xffffffff


	//   ....[43]....
        /*0104*/ 	.word	0xffffffff


	//   ....[44]....
        /*0108*/ 	.word	0xffffffff


	//   ....[45]....
        /*010c*/ 	.word	0xffffffff


	//   ....[46]....
        /*0110*/ 	.word	0xffffffff


	//   ....[47]....
        /*0114*/ 	.word	0xffffffff


	//   ....[48]....
        /*0118*/ 	.word	0xffffffff


	//   ....[49]....
        /*011c*/ 	.word	0xffffffff


	//   ....[50]....
        /*0120*/ 	.word	0xffffffff


	//   ....[51]....
        /*0124*/ 	.word	0xffffffff


	//   ....[52]....
        /*0128*/ 	.word	0xffffffff


	//   ....[53]....
        /*012c*/ 	.word	0xffffffff


	//   ....[54]....
        /*0130*/ 	.word	0xffffffff


	//   ....[55]....
        /*0134*/ 	.word	0xffffffff


	//   ....[56]....
        /*0138*/ 	.word	0xffffffff


	//   ....[57]....
        /*013c*/ 	.word	0xffffffff


	//   ....[58]....
        /*0140*/ 	.word	0xffffffff


	//   ....[59]....
        /*0144*/ 	.word	0xffffffff


	//   ....[60]....
        /*0148*/ 	.word	0xffffffff


	//   ....[61]....
        /*014c*/ 	.word	0xffffffff


	//   ....[62]....
        /*0150*/ 	.word	0xffffffff


	//   ....[63]....
        /*0154*/ 	.word	0xffffffff


	//   ....[64]....
        /*0158*/ 	.word	0xffffffff


	//   ....[65]....
        /*015c*/ 	.word	0xffffffff


	//   ....[66]....
        /*0160*/ 	.word	0xffffffff


	//   ....[67]....
        /*0164*/ 	.word	0xffffffff


	//   ....[68]....
        /*0168*/ 	.word	0xffffffff


	//   ....[69]....
        /*016c*/ 	.word	0xffffffff


	//   ....[70]....
        /*0170*/ 	.word	0xffffffff


	//   ....[71]....
        /*0174*/ 	.word	0xffffffff


	//   ....[72]....
        /*0178*/ 	.word	0xffffffff


	//   ....[73]....
        /*017c*/ 	.word	0xffffffff


	//   ....[74]....
        /*0180*/ 	.word	0xffffffff


	//   ....[75]....
        /*0184*/ 	.word	0xffffffff


	//   ....[76]....
        /*0188*/ 	.word	0xffffffff


	//   ....[77]....
        /*018c*/ 	.word	0xffffffff


	//   ....[78]....
        /*0190*/ 	.word	0xffffffff


	//   ....[79]....
        /*0194*/ 	.word	0xffffffff


	//   ....[80]....
        /*0198*/ 	.word	0xffffffff


	//   ....[81]....
        /*019c*/ 	.word	0xffffffff


	//   ....[82]....
        /*01a0*/ 	.word	0xffffffff


	//   ....[83]....
        /*01a4*/ 	.word	0xffffffff


	//   ....[84]....
        /*01a8*/ 	.word	0xffffffff


	//   ....[85]....
        /*01ac*/ 	.word	0xffffffff


	//   ....[86]....
        /*01b0*/ 	.word	0xffffffff


	//   ....[87]....
        /*01b4*/ 	.word	0xffffffff


	//   ....[88]....
        /*01b8*/ 	.word	0xffffffff


	//   ....[89]....
        /*01bc*/ 	.word	0xffffffff


	//   ....[90]....
        /*01c0*/ 	.word	0xffffffff


	//   ....[91]....
        /*01c4*/ 	.word	0xffffffff


	//   ....[92]....
        /*01c8*/ 	.word	0xffffffff


	//   ....[93]....
        /*01cc*/ 	.word	0xffffffff


	//   ....[94]....
        /*01d0*/ 	.word	0xffffffff


	//   ....[95]....
        /*01d4*/ 	.word	0xffffffff


	//   ....[96]....
        /*01d8*/ 	.word	0xffffffff


	//   ....[97]....
        /*01dc*/ 	.word	0xffffffff


	//   ....[98]....
        /*01e0*/ 	.word	0xffffffff


	//   ....[99]....
        /*01e4*/ 	.word	0xffffffff


	//   ....[100]....
        /*01e8*/ 	.word	0xffffffff


	//   ....[101]....
        /*01ec*/ 	.word	0xffffffff


	//   ....[102]....
        /*01f0*/ 	.word	0xffffffff


	//   ....[103]....
        /*01f4*/ 	.word	0xffffffff


	//   ....[104]....
        /*01f8*/ 	.word	0xffffffff


	//   ....[105]....
        /*01fc*/ 	.word	0xffffffff


	//   ....[106]....
        /*0200*/ 	.word	0xffffffff


	//   ....[107]....
        /*0204*/ 	.word	0xffffffff


	//   ....[108]....
        /*0208*/ 	.word	0xffffffff


	//   ....[109]....
        /*020c*/ 	.word	0xffffffff


	//   ....[110]....
        /*0210*/ 	.word	0xffffffff


	//   ....[111]....
        /*0214*/ 	.word	0xffffffff


	//   ....[112]....
        /*0218*/ 	.word	0xffffffff


	//   ....[113]....
        /*021c*/ 	.word	0xffffffff


	//   ....[114]....
        /*0220*/ 	.word	0xffffffff


	//   ....[115]....
        /*0224*/ 	.word	0xffffffff


	//   ....[116]....
        /*0228*/ 	.word	0xffffffff


	//   ....[117]....
        /*022c*/ 	.word	0xffffffff


	//   ....[118]....
        /*0230*/ 	.word	0xffffffff


	//   ....[119]....
        /*0234*/ 	.word	0xffffffff


	//   ....[120]....
        /*0238*/ 	.word	0xffffffff


	//   ....[121]....
        /*023c*/ 	.word	0xffffffff


	//   ....[122]....
        /*0240*/ 	.word	0xffffffff


	//   ....[123]....
        /*0244*/ 	.word	0xffffffff


	//   ....[124]....
        /*0248*/ 	.word	0xffffffff


	//   ....[125]....
        /*024c*/ 	.word	0x0500000f


	//   ....[126]....
        /*0250*/ 	.word	0x0500000f


	//   ....[127]....
        /*0254*/ 	.word	0x0500000f


	//   ....[128]....
        /*0258*/ 	.word	0x0500000f


	//   ....[129]....
        /*025c*/ 	.word	0x0500000f


	//   ....[130]....
        /*0260*/ 	.word	0x0500000f


	//   ....[131]....
        /*0264*/ 	.word	0x0500000f


	//   ....[132]....
        /*0268*/ 	.word	0x0500000f


	//   ....[133]....
        /*026c*/ 	.word	0x0500000f


	//   ....[134]....
        /*0270*/ 	.word	0x0500000f


	//   ....[135]....
        /*0274*/ 	.word	0x0500000f


	//   ....[136]....
        /*0278*/ 	.word	0x0500000f


	//   ....[137]....
        /*027c*/ 	.word	0x0500000f


	//   ....[138]....
        /*0280*/ 	.word	0x0500000f


	//   ....[139]....
        /*0284*/ 	.word	0x0500000f


	//   ....[140]....
        /*0288*/ 	.word	0x0500000f


	//   ....[141]....
        /*028c*/ 	.word	0x0500000f


	//   ....[142]....
        /*0290*/ 	.word	0x0500000f


	//   ....[143]....
        /*0294*/ 	.word	0x0500000f


	//   ....[144]....
        /*0298*/ 	.word	0x0500000f


	//   ....[145]....
        /*029c*/ 	.word	0x0500000f


	//   ....[146]....
        /*02a0*/ 	.word	0x0500000f


	//   ....[147]....
        /*02a4*/ 	.word	0x0500000f


	//   ....[148]....
        /*02a8*/ 	.word	0x0500000f


	//   ....[149]....
        /*02ac*/ 	.word	0x0500000f


	//   ....[150]....
        /*02b0*/ 	.word	0x0500000f


	//   ....[151]....
        /*02b4*/ 	.word	0x0500000f


	//   ....[152]....
        /*02b8*/ 	.word	0x0500000f


	//   ....[153]....
        /*02bc*/ 	.word	0x0500000f


	//   ....[154]....
        /*02c0*/ 	.word	0x0500000f


	//   ....[155]....
        /*02c4*/ 	.word	0x0500000f


	//   ....[156]....
        /*02c8*/ 	.word	0x0500000f


	//   ....[157]....
        /*02cc*/ 	.word	0x0500000f


	//   ....[158]....
        /*02d0*/ 	.word	0x0500000f


	//   ....[159]....
        /*02d4*/ 	.word	0x0500000f


	//   ....[160]....
        /*02d8*/ 	.word	0x0500000f


	//   ....[161]....
        /*02dc*/ 	.word	0x0500000f


	//   ....[162]....
        /*02e0*/ 	.word	0x0500000f


	//   ....[163]....
        /*02e4*/ 	.word	0x0500000f


	//   ....[164]....
        /*02e8*/ 	.word	0x0500000f


	//   ....[165]....
        /*02ec*/ 	.word	0x0500000f


	//   ....[166]....
        /*02f0*/ 	.word	0x0500000f


	//   ....[167]....
        /*02f4*/ 	.word	0x0500000f


	//   ....[168]....
        /*02f8*/ 	.word	0x0500000f


	//   ....[169]....
        /*02fc*/ 	.word	0x0500000f


	//   ....[170]....
        /*0300*/ 	.word	0x0500000f


	//   ....[171]....
        /*0304*/ 	.word	0x0500000f


	//   ....[172]....
        /*0308*/ 	.word	0x0500000f


	//   ....[173]....
        /*030c*/ 	.word	0x0500000f


	//   ....[174]....
        /*0310*/ 	.word	0x0500000f


	//   ....[175]....
        /*0314*/ 	.word	0x0500000f


	//   ....[176]....
        /*0318*/ 	.word	0x0500000f


	//   ....[177]....
        /*031c*/ 	.word	0x0500000f


	//   ....[178]....
        /*0320*/ 	.word	0x0500000f


	//   ....[179]....
        /*0324*/ 	.word	0x0500000f


	//   ....[180]....
        /*0328*/ 	.word	0x0500000f


	//   ....[181]....
        /*032c*/ 	.word	0x0500000f


	//   ....[182]....
        /*0330*/ 	.word	0x0500000f


	//   ....[183]....
        /*0334*/ 	.word	0x0500000f


	//   ....[184]....
        /*0338*/ 	.word	0x0500000f


	//   ....[185]....
        /*033c*/ 	.word	0x0500000f


	//   ....[186]....
        /*0340*/ 	.word	0x0500000f


	//   ....[187]....
        /*0344*/ 	.word	0x0500000f


	//   ....[188]....
        /*0348*/ 	.word	0x0500000f


	//   ....[189]....
        /*034c*/ 	.word	0x0500000f


	//   ....[190]....
        /*0350*/ 	.word	0x0500000f


	//   ....[191]....
        /*0354*/ 	.word	0x0500000f


	//   ....[192]....
        /*0358*/ 	.word	0x0500000f


	//   ....[193]....
        /*035c*/ 	.word	0x0500000f


	//   ....[194]....
        /*0360*/ 	.word	0x0500000f


	//   ....[195]....
        /*0364*/ 	.word	0x0500000f


	//   ....[196]....
        /*0368*/ 	.word	0x0500000f


	//   ....[197]....
        /*036c*/ 	.word	0x0500000f


	//   ....[198]....
        /*0370*/ 	.word	0x0500000f


	//   ....[199]....
        /*0374*/ 	.word	0x0500000f


	//   ....[200]....
        /*0378*/ 	.word	0x0500000f


	//   ....[201]....
        /*037c*/ 	.word	0x0500000f


	//   ....[202]....
        /*0380*/ 	.word	0x0500000f


	//   ....[203]....
        /*0384*/ 	.word	0x0500000f


	//   ....[204]....
        /*0388*/ 	.word	0x0500000f


	//   ....[205]....
        /*038c*/ 	.word	0x0500000f


	//   ....[206]....
        /*0390*/ 	.word	0x0500000f


	//   ....[207]....
        /*0394*/ 	.word	0x0500000f


	//   ....[208]....
        /*0398*/ 	.word	0x0500000f


	//   ....[209]....
        /*039c*/ 	.word	0x0500000f


	//   ....[210]....
        /*03a0*/ 	.word	0x0500000f


	//   ....[211]....
        /*03a4*/ 	.word	0x0500000f


	//   ....[212]....
        /*03a8*/ 	.word	0x0500000f


	//   ....[213]....
        /*03ac*/ 	.word	0x0500000f


	//   ....[214]....
        /*03b0*/ 	.word	0x0500000f


	//----- nvinfo : EIATTR_COOP_GROUP_INSTR_OFFSETS
	.align		4
.L_1547:
        /*03b4*/ 	.byte	0x04, 0x28
        /*03b6*/ 	.short	(.L_1549 - .L_1548)


	//   ....[0]....
.L_1548:
        /*03b8*/ 	.word	0x00000080


	//   ....[1]....
        /*03bc*/ 	.word	0x00000090


	//   ....[2]....
        /*03c0*/ 	.word	0x000002d0


	//   ....[3]....
        /*03c4*/ 	.word	0x00000430


	//   ....[4]....
        /*03c8*/ 	.word	0x00000550


	//   ....[5]....
        /*03cc*/ 	.word	0x000006b0


	//   ....[6]....
        /*03d0*/ 	.word	0x00001080


	//   ....[7]....
        /*03d4*/ 	.word	0x00001970


	//   ....[8]....
        /*03d8*/ 	.word	0x00001dc0


	//   ....[9]....
        /*03dc*/ 	.word	0x00002600


	//   ....[10]....
        /*03e0*/ 	.word	0x00002690


	//   ....[11]....
        /*03e4*/ 	.word	0x00003100


	//   ....[12]....
        /*03e8*/ 	.word	0x000031a0


	//   ....[13]....
        /*03ec*/ 	.word	0x00004700


	//   ....[14]....
        /*03f0*/ 	.word	0x00004ab0


	//   ....[15]....
        /*03f4*/ 	.word	0x000052f0


	//   ....[16]....
        /*03f8*/ 	.word	0x00005430


	//   ....[17]....
        /*03fc*/ 	.word	0x00005d30


	//   ....[18]....
        /*0400*/ 	.word	0x00005da0


	//   ....[19]....
        /*0404*/ 	.word	0x00008030


	//   ....[20]....
        /*0408*/ 	.word	0x00008050


	//   ....[21]....
        /*040c*/ 	.word	0x00008070


	//   ....[22]....
        /*0410*/ 	.word	0x00008090


	//   ....[23]....
        /*0414*/ 	.word	0x00009320


	//   ....[24]....
        /*0418*/ 	.word	0x00009340


	//   ....[25]....
        /*041c*/ 	.word	0x00009400


	//   ....[26]....
        /*0420*/ 	.word	0x00009420


	//   ....[27]....
        /*0424*/ 	.word	0x0000a1a0


	//   ....[28]....
        /*0428*/ 	.word	0x0000a1e0


	//   ....[29]....
        /*042c*/ 	.word	0x0000a220


	//   ....[30]....
        /*0430*/ 	.word	0x0000a250


	//   ....[31]....
        /*0434*/ 	.word	0x0000a270


	//   ....[32]....
        /*0438*/ 	.word	0x0000a290


	//   ....[33]....
        /*043c*/ 	.word	0x0000a5f0


	//   ....[34]....
        /*0440*/ 	.word	0x0000a600


	//   ....[35]....
        /*0444*/ 	.word	0x0000ad20


	//   ....[36]....
        /*0448*/ 	.word	0x0000bec0


	//   ....[37]....
        /*044c*/ 	.word	0x0000bee0


	//   ....[38]....
        /*0450*/ 	.word	0x0000bef0


	//   ....[39]....
        /*0454*/ 	.word	0x0000bf00


	//   ....[40]....
        /*0458*/ 	.word	0x0000bf10


	//   ....[41]....
        /*045c*/ 	.word	0x0000bf60


	//   ....[42]....
        /*0460*/ 	.word	0x0000bfa0


	//   ....[43]....
        /*0464*/ 	.word	0x0000bfd0


	//   ....[44]....
        /*0468*/ 	.word	0x0000c010


	//   ....[45]....
        /*046c*/ 	.word	0x0000c040


	//   ....[46]....
        /*0470*/ 	.word	0x0000c090


	//   ....[47]....
        /*0474*/ 	.word	0x0000c0c0


	//   ....[48]....
        /*0478*/ 	.word	0x0000c0f0


	//   ....[49]....
        /*047c*/ 	.word	0x0000c120


	//   ....[50]....
        /*0480*/ 	.word	0x0000c150


	//   ....[51]....
        /*0484*/ 	.word	0x0000c170


	//   ....[52]....
        /*0488*/ 	.word	0x0000c930


	//   ....[53]....
        /*048c*/ 	.word	0x0000c960


	//   ....[54]....
        /*0490*/ 	.word	0x0000c990


	//   ....[55]....
        /*0494*/ 	.word	0x0000c9c0


	//   ....[56]....
        /*0498*/ 	.word	0x0000c9f0


	//   ....[57]....
        /*049c*/ 	.word	0x0000ca40


	//   ....[58]....
        /*04a0*/ 	.word	0x0000caa0


	//   ....[59]....
        /*04a4*/ 	.word	0x0000cad0


	//   ....[60]....
        /*04a8*/ 	.word	0x0000cb00


	//   ....[61]....
        /*04ac*/ 	.word	0x0000cb60


	//   ....[62]....
        /*04b0*/ 	.word	0x0000cba0


	//   ....[63]....
        /*04b4*/ 	.word	0x0000cbd0


	//   ....[64]....
        /*04b8*/ 	.word	0x0000cc00


	//   ....[65]....
        /*04bc*/ 	.word	0x0000cc60


	//   ....[66]....
        /*04c0*/ 	.word	0x0000cc80


	//   ....[67]....
        /*04c4*/ 	.word	0x0000ccb0


	//   ....[68]....
        /*04c8*/ 	.word	0x0000cd00


	//   ....[69]....
        /*04cc*/ 	.word	0x0000cd70


	//   ....[70]....
        /*04d0*/ 	.word	0x0000cdb0


	//   ....[71]....
        /*04d4*/ 	.word	0x0000cdd0


	//   ....[72]....
        /*04d8*/ 	.word	0x0000ce00


	//   ....[73]....
        /*04dc*/ 	.word	0x0000ce10


	//   ....[74]....
        /*04e0*/ 	.word	0x0000ce50


	//   ....[75]....
        /*04e4*/ 	.word	0x0000ced0


	//   ....[76]....
        /*04e8*/ 	.word	0x0000d5f0


	//   ....[77]....
        /*04ec*/ 	.word	0x0000d620


	//   ....[78]....
        /*04f0*/ 	.word	0x0000d630


	//   ....[79]....
        /*04f4*/ 	.word	0x0000d670


	//   ....[80]....
        /*04f8*/ 	.word	0x0000d680


	//   ....[81]....
        /*04fc*/ 	.word	0x0000d6c0


	//   ....[82]....
        /*0500*/ 	.word	0x0000d6d0


	//   ....[83]....
        /*0504*/ 	.word	0x0000d710


	//   ....[84]....
        /*0508*/ 	.word	0x0000d720


	//   ....[85]....
        /*050c*/ 	.word	0x0000d760


	//   ....[86]....
        /*0510*/ 	.word	0x0000d770


	//   ....[87]....
        /*0514*/ 	.word	0x0000d7b0


	//   ....[88]....
        /*0518*/ 	.word	0x0000d7c0


	//   ....[89]....
        /*051c*/ 	.word	0x0000d800


	//   ....[90]....
        /*0520*/ 	.word	0x0000d810


	//   ....[91]....
        /*0524*/ 	.word	0x0000d820


	//   ....[92]....
        /*0528*/ 	.word	0x0000da80


	//   ....[93]....
        /*052c*/ 	.word	0x0000dab0


	//   ....[94]....
        /*0530*/ 	.word	0x0000dac0


	//   ....[95]....
        /*0534*/ 	.word	0x0000dad0


	//   ....[96]....
        /*0538*/ 	.word	0x0000dae0


	//   ....[97]....
        /*053c*/ 	.word	0x0000daf0


	//   ....[98]....
        /*0540*/ 	.word	0x0000db10


	//   ....[99]....
        /*0544*/ 	.word	0x0000db60


	//   ....[100]....
        /*0548*/ 	.word	0x0000db80


	//   ....[101]....
        /*054c*/ 	.word	0x0000dbc0


	//   ....[102]....
        /*0550*/ 	.word	0x0000dbe0


	//   ....[103]....
        /*0554*/ 	.word	0x0000dc20


	//   ....[104]....
        /*0558*/ 	.word	0x0000dc40


	//   ....[105]....
        /*055c*/ 	.word	0x0000dc80


	//   ....[106]....
        /*0560*/ 	.word	0x0000dca0


	//   ....[107]....
        /*0564*/ 	.word	0x0000dcd0


	//   ....[108]....
        /*0568*/ 	.word	0x0000e1c0


	//   ....[109]....
        /*056c*/ 	.word	0x0000e1f0


	//   ....[110]....
        /*0570*/ 	.word	0x0000e220


	//   ....[111]....
        /*0574*/ 	.word	0x0000e250


	//   ....[112]....
        /*0578*/ 	.word	0x0000e260


	//   ....[113]....
        /*057c*/ 	.word	0x0000e270


	//   ....[114]....
        /*0580*/ 	.word	0x0000e290


	//   ....[115]....
        /*0584*/ 	.word	0x0000e2b0


	//   ....[116]....
        /*0588*/ 	.word	0x0000e2d0


	//   ....[117]....
        /*058c*/ 	.word	0x0000e300


	//   ....[118]....
        /*0590*/ 	.word	0x0000e320


	//   ....[119]....
        /*0594*/ 	.word	0x0000e340


	//   ....[120]....
        /*0598*/ 	.word	0x0000e360


	//   ....[121]....
        /*059c*/ 	.word	0x0000e390


	//   ....[122]....
        /*05a0*/ 	.word	0x0000e3d0


	//   ....[123]....
        /*05a4*/ 	.word	0x0000e420


	//   ....[124]....
        /*05a8*/ 	.word	0x0000e730


	//   ....[125]....
        /*05ac*/ 	.word	0x0000ec90


	//   ....[126]....
        /*05b0*/ 	.word	0x0000ed80


	//   ....[127]....
        /*05b4*/ 	.word	0x0000ee20


	//   ....[128]....
        /*05b8*/ 	.word	0x0000eea0


	//   ....[129]....
        /*05bc*/ 	.word	0x0000ef70


	//   ....[130]....
        /*05c0*/ 	.word	0x0000efd0


	//   ....[131]....
        /*05c4*/ 	.word	0x0000f070


	//   ....[132]....
        /*05c8*/ 	.word	0x0000f0d0


	//   ....[133]....
        /*05cc*/ 	.word	0x0000f1b0


	//   ....[134]....
        /*05d0*/ 	.word	0x0000f220


	//   ....[135]....
        /*05d4*/ 	.word	0x0000f2c0


	//   ....[136]....
        /*05d8*/ 	.word	0x0000f320


	//   ....[137]....
        /*05dc*/ 	.word	0x0000f3f0


	//   ....[138]....
        /*05e0*/ 	.word	0x0000f450


	//   ....[139]....
        /*05e4*/ 	.word	0x0000f500


	//   ....[140]....
        /*05e8*/ 	.word	0x0000f560


	//   ....[141]....
        /*05ec*/ 	.word	0x0000f620


	//   ....[142]....
        /*05f0*/ 	.word	0x0000f6b0


	//   ....[143]....
        /*05f4*/ 	.word	0x0000f710


	//   ....[144]....
        /*05f8*/ 	.word	0x0000f7e0


	//   ....[145]....
        /*05fc*/ 	.word	0x0000f8a0


	//   ....[146]....
        /*0600*/ 	.word	0x0000f900


	//   ....[147]....
        /*0604*/ 	.word	0x0000f9c0


	//   ....[148]....
        /*0608*/ 	.word	0x0000fa30


	//   ....[149]....
        /*060c*/ 	.word	0x0000fb10


	//   ....[150]....
        /*0610*/ 	.word	0x0000fb70


	//   ....[151]....
        /*0614*/ 	.word	0x0000fc30


	//   ....[152]....
        /*0618*/ 	.word	0x0000fca0


	//   ....[153]....
        /*061c*/ 	.word	0x0000fd80


	//   ....[154]....
        /*0620*/ 	.word	0x0000fde0


	//   ....[155]....
        /*0624*/ 	.word	0x0000fea0


	//   ....[156]....
        /*0628*/ 	.word	0x0000ff10


	//   ....[157]....
        /*062c*/ 	.word	0x0000ffd0


	//   ....[158]....
        /*0630*/ 	.word	0x00010050


	//   ....[159]....
        /*0634*/ 	.word	0x00010110


	//   ....[160]....
        /*0638*/ 	.word	0x00010170


	//   ....[161]....
        /*063c*/ 	.word	0x00010240


	//   ....[162]....
        /*0640*/ 	.word	0x000102a0


	//   ....[163]....
        /*0644*/ 	.word	0x00010370


	//   ....[164]....
        /*0648*/ 	.word	0x000103e0


	//   ....[165]....
        /*064c*/ 	.word	0x00010490


	//   ....[166]....
        /*0650*/ 	.word	0x000105d0


	//   ....[167]....
        /*0654*/ 	.word	0x00010670


	//   ....[168]....
        /*0658*/ 	.word	0x00010710


	//   ....[169]....
        /*065c*/ 	.word	0x000107a0


	//   ....[170]....
        /*0660*/ 	.word	0x00010840


	//   ....[171]....
        /*0664*/ 	.word	0x000108d0


	//   ....[172]....
        /*0668*/ 	.word	0x00010970


	//   ....[173]....
        /*066c*/ 	.word	0x00010a00


	//   ....[174]....
        /*0670*/ 	.word	0x00010aa0


	//   ....[175]....
        /*0674*/ 	.word	0x00010b30


	//   ....[176]....
        /*0678*/ 	.word	0x00010bd0


	//   ....[177]....
        /*067c*/ 	.word	0x00010c60


	//   ....[178]....
        /*0680*/ 	.word	0x00010d00


	//   ....[179]....
        /*0684*/ 	.word	0x00010d90


	//   ....[180]....
        /*0688*/ 	.word	0x00010e30


	//   ....[181]....
        /*068c*/ 	.word	0x00010ec0


	//   ....[182]....
        /*0690*/ 	.word	0x00010fa0


	//   ....[183]....
        /*0694*/ 	.word	0x00011050


	//   ....[184]....
        /*0698*/ 	.word	0x000110b0


	//   ....[185]....
        /*069c*/ 	.word	0x00011160


	//   ....[186]....
        /*06a0*/ 	.word	0x000111f0


	//   ....[187]....
        /*06a4*/ 	.word	0x00011290


	//   ....[188]....
        /*06a8*/ 	.word	0x00011310


	//   ....[189]....
        /*06ac*/ 	.word	0x000113b0


	//   ....[190]....
        /*06b0*/ 	.word	0x00011440


	//   ....[191]....
        /*06b4*/ 	.word	0x000114e0


	//   ....[192]....
        /*06b8*/ 	.word	0x00011560


	//   ....[193]....
        /*06bc*/ 	.word	0x00011600


	//   ....[194]....
        /*06c0*/ 	.word	0x00011690


	//   ....[195]....
        /*06c4*/ 	.word	0x00011730


	//   ....[196]....
        /*06c8*/ 	.word	0x000117b0


	//   ....[197]....
        /*06cc*/ 	.word	0x00011840


	//   ....[198]....
        /*06d0*/ 	.word	0x00011920


	//   ....[199]....
        /*06d4*/ 	.word	0x000119c0


	//   ....[200]....
        /*06d8*/ 	.word	0x00011a60


	//   ....[201]....
        /*06dc*/ 	.word	0x00011b10


	//   ....[202]....
        /*06e0*/ 	.word	0x00011b70


	//   ....[203]....
        /*06e4*/ 	.word	0x00011c30


	//   ....[204]....
        /*06e8*/ 	.word	0x00011c90


	//   ....[205]....
        /*06ec*/ 	.word	0x00011d50


	//   ....[206]....
        /*06f0*/ 	.word	0x00011db0


	//   ....[207]....
        /*06f4*/ 	.word	0x00011e70


	//   ....[208]....
        /*06f8*/ 	.word	0x00011ed0


	//   ....[209]....
        /*06fc*/ 	.word	0x00011f90


	//   ....[210]....
        /*0700*/ 	.word	0x00011ff0


	//   ....[211]....
        /*0704*/ 	.word	0x000120b0


	//   ....[212]....
        /*0708*/ 	.word	0x00012110


	//   ....[213]....
        /*070c*/ 	.word	0x000121c0


	//   ....[214]....
        /*0710*/ 	.word	0x000122d0


	//----- nvinfo : EIATTR_REG_RECONFIG
	.align		4
.L_1549:
        /*0714*/ 	.byte	0x01, 0x54
	.zero		2


	//----- nvinfo : EIATTR_SYSCALL_OFFSETS
	.align		4
        /*0718*/ 	.byte	0x04, 0x46
        /*071a*/ 	.short	(.L_1551 - .L_1550)


	//   ....[0]....
.L_1550:
        /*071c*/ 	.word	0x00001240


	//   ....[1]....
        /*0720*/ 	.word	0x0000b570


	//   ....[2]....
        /*0724*/ 	.word	0x0000b6b0


	//   ....[3]....
        /*0728*/ 	.word	0x0000b7a0


	//   ....[4]....
        /*072c*/ 	.word	0x0000c4d0


	//----- nvinfo : EIATTR_MBARRIER_INSTR_OFFSETS
	.align		4
.L_1551:
        /*0730*/ 	.byte	0x04, 0x39
        /*0732*/ 	.short	(.L_1553 - .L_1552)


	//   ....[0]....
.L_1552:
        /*0734*/ 	.word	0x00000180
        /*0738*/ 	.word	0x000000ff
        /*073c*/ 	.word	0x00016800
        /*0740*/ 	.short	0x0100
        /*0742*/ 	.byte	0x08
	.zero		1


	//   ....[1]....
        /*0744*/ 	.word	0x00000190
        /*0748*/ 	.word	0x000000ff
        /*074c*/ 	.word	0x00016820
        /*0750*/ 	.short	0x0100
        /*0752*/ 	.byte	0x08
	.zero		1


	//   ....[2]....
        /*0754*/ 	.word	0x00000280
        /*0758*/ 	.word	0x000000ff
        /*075c*/ 	.word	0x00016830
        /*0760*/ 	.short	0x0100
        /*0762*/ 	.byte	0x08
	.zero		1


	//   ....[3]....
        /*0764*/ 	.word	0x00000290
        /*0768*/ 	.word	0x000000ff
        /*076c*/ 	.word	0x00016840
        /*0770*/ 	.short	0x0100
        /*0772*/ 	.byte	0x08
	.zero		1


	//   ....[4]....
        /*0774*/ 	.word	0x000002a0
        /*0778*/ 	.word	0x000000ff
        /*077c*/ 	.word	0x00016838
        /*0780*/ 	.short	0x0100
        /*0782*/ 	.byte	0x08
	.zero		1


	//   ....[5]....
        /*0784*/ 	.word	0x000002b0
        /*0788*/ 	.word	0x000000ff
        /*078c*/ 	.word	0x00016848
        /*0790*/ 	.short	0x0100
        /*0792*/ 	.byte	0x08
	.zero		1


	//   ....[6]....
        /*0794*/ 	.word	0x000003e0
        /*0798*/ 	.word	0x000000ff
        /*079c*/ 	.word	0x00016850
        /*07a0*/ 	.short	0x0100
        /*07a2*/ 	.byte	0x08
	.zero		1


	//   ....[7]....
        /*07a4*/ 	.word	0x000003f0
        /*07a8*/ 	.word	0x000000ff
        /*07ac*/ 	.word	0x00016860
        /*07b0*/ 	.short	0x0100
        /*07b2*/ 	.byte	0x08
	.zero		1


	//   ....[8]....
        /*07b4*/ 	.word	0x00000400
        /*07b8*/ 	.word	0x000000ff
        /*07bc*/ 	.word	0x00016858
        /*07c0*/ 	.short	0x0100
        /*07c2*/ 	.byte	0x08
	.zero		1


	//   ....[9]....
        /*07c4*/ 	.word	0x00000410
        /*07c8*/ 	.word	0x000000ff
        /*07cc*/ 	.word	0x00016868
        /*07d0*/ 	.short	0x0100
        /*07d2*/ 	.byte	0x08
	.zero		1


	//   ....[10]....
        /*07d4*/ 	.word	0x00000500
        /*07d8*/ 	.word	0x000000ff
        /*07dc*/ 	.word	0x00016870
        /*07e0*/ 	.short	0x0100
        /*07e2*/ 	.byte	0x06
	.zero		1


	//   ....[11]....
        /*07e4*/ 	.word	0x00000510
        /*07e8*/ 	.word	0x000000ff
        /*07ec*/ 	.word	0x00016880
        /*07f0*/ 	.short	0x0100
        /*07f2*/ 	.byte	0x06
	.zero		1


	//   ....[12]....
        /*07f4*/ 	.word	0x00000520
        /*07f8*/ 	.word	0x000000ff
        /*07fc*/ 	.word	0x00016878
        /*0800*/ 	.short	0x0100
        /*0802*/ 	.byte	0x06
	.zero		1


	//   ....[13]....
        /*0804*/ 	.word	0x00000530
        /*0808*/ 	.word	0x000000ff
        /*080c*/ 	.word	0x00016888
        /*0810*/ 	.short	0x0100
        /*0812*/ 	.byte	0x06
	.zero		1


	//   ....[14]....
        /*0814*/ 	.word	0x00000660
        /*0818*/ 	.word	0x000000ff
        /*081c*/ 	.word	0x00016890
        /*0820*/ 	.short	0x0100
        /*0822*/ 	.byte	0x08
	.zero		1


	//   ....[15]....
        /*0824*/ 	.word	0x00000670
        /*0828*/ 	.word	0x000000ff
        /*082c*/ 	.word	0x000168a0
        /*0830*/ 	.short	0x0100
        /*0832*/ 	.byte	0x08
	.zero		1


	//   ....[16]....
        /*0834*/ 	.word	0x00000680
        /*0838*/ 	.word	0x000000ff
        /*083c*/ 	.word	0x00016898
        /*0840*/ 	.short	0x0100
        /*0842*/ 	.byte	0x08
	.zero		1


	//   ....[17]....
        /*0844*/ 	.word	0x00000690
        /*0848*/ 	.word	0x000000ff
        /*084c*/ 	.word	0x000168a8
        /*0850*/ 	.short	0x0100
        /*0852*/ 	.byte	0x08
	.zero		1


	//   ....[18]....
        /*0854*/ 	.word	0x000007d0
        /*0858*/ 	.word	0x000000ff
        /*085c*/ 	.word	0x000168b0
        /*0860*/ 	.short	0x0100
        /*0862*/ 	.byte	0x08
	.zero		1


	//   ....[19]....
        /*0864*/ 	.word	0x000007e0
        /*0868*/ 	.word	0x000000ff
        /*086c*/ 	.word	0x000168c0
        /*0870*/ 	.short	0x0100
        /*0872*/ 	.byte	0x08
	.zero		1


	//   ....[20]....
        /*0874*/ 	.word	0x000007f0
        /*0878*/ 	.word	0x000000ff
        /*087c*/ 	.word	0x000168b8
        /*0880*/ 	.short	0x0100
        /*0882*/ 	.byte	0x08
	.zero		1


	//   ....[21]....
        /*0884*/ 	.word	0x00000800
        /*0888*/ 	.word	0x000000ff
        /*088c*/ 	.word	0x000168c8
        /*0890*/ 	.short	0x0100
        /*0892*/ 	.byte	0x08
	.zero		1


	//   ....[22]....
        /*0894*/ 	.word	0x00001260
        /*0898*/ 	.word	0x000000ff
        /*089c*/ 	.word	0x00016800
        /*08a0*/ 	.short	0x010a
        /*08a2*/ 	.byte	0x2a
	.zero		1


	//   ....[23]....
        /*08a4*/ 	.word	0x000012d0
        /*08a8*/ 	.word	0x000000ff
        /*08ac*/ 	.word	0x00016830
        /*08b0*/ 	.short	0x010a
        /*08b2*/ 	.byte	0x2a
	.zero		1


	//   ....[24]....
        /*08b4*/ 	.word	0x00001330
        /*08b8*/ 	.word	0x000000ff
        /*08bc*/ 	.word	0x00016830
        /*08c0*/ 	.short	0x010a
        /*08c2*/ 	.byte	0x2a
	.zero		1


	//   ....[25]....
        /*08c4*/ 	.word	0x000025f0
        /*08c8*/ 	.word	0x000000ff
        /*08cc*/ 	.word	0x00000000
        /*08d0*/ 	.short	0x0101
        /*08d2*/ 	.byte	0x06
	.zero		1


	//   ....[26]....
        /*08d4*/ 	.word	0x00003f40
        /*08d8*/ 	.word	0x000000ff
        /*08dc*/ 	.word	0x00016830
        /*08e0*/ 	.short	0x010a
        /*08e2*/ 	.byte	0x04
	.zero		1


	//   ....[27]....
        /*08e4*/ 	.word	0x00003f80
        /*08e8*/ 	.word	0x000000ff
        /*08ec*/ 	.word	0x00016830
        /*08f0*/ 	.short	0x010a
        /*08f2*/ 	.byte	0x04
	.zero		1


	//   ....[28]....
        /*08f4*/ 	.word	0x000041b0
        /*08f8*/ 	.word	0x000000ff
        /*08fc*/ 	.word	0x00016850
        /*0900*/ 	.short	0x010a
        /*0902*/ 	.byte	0x0a
	.zero		1


	//   ....[29]....
        /*0904*/ 	.word	0x000041f0
        /*0908*/ 	.word	0x000000ff
        /*090c*/ 	.word	0x00016850
        /*0910*/ 	.short	0x010a
        /*0912*/ 	.byte	0x0a
	.zero		1


	//   ....[30]....
        /*0914*/ 	.word	0x00004df0
        /*0918*/ 	.word	0x000000ff
        /*091c*/ 	.word	0x00000000
        /*0920*/ 	.short	0x0101
        /*0922*/ 	.byte	0x07
	.zero		1


	//   ....[31]....
        /*0924*/ 	.word	0x00006940
        /*0928*/ 	.word	0x000000ff
        /*092c*/ 	.word	0x00000000
        /*0930*/ 	.short	0x0101
        /*0932*/ 	.byte	0x06
	.zero		1


	//   ....[32]....
        /*0934*/ 	.word	0x00006e80
        /*0938*/ 	.word	0x000000ff
        /*093c*/ 	.word	0x00016830
        /*0940*/ 	.short	0x010a
        /*0942*/ 	.byte	0x0a
	.zero		1


	//   ....[33]....
        /*0944*/ 	.word	0x00006ec0
        /*0948*/ 	.word	0x000000ff
        /*094c*/ 	.word	0x00016830
        /*0950*/ 	.short	0x010a
        /*0952*/ 	.byte	0x0a
	.zero		1


	//   ....[34]....
        /*0954*/ 	.word	0x000070b0
        /*0958*/ 	.word	0x000000ff
        /*095c*/ 	.word	0x00016850
        /*0960*/ 	.short	0x010a
        /*0962*/ 	.byte	0x0a
	.zero		1


	//   ....[35]....
        /*0964*/ 	.word	0x000070f0
        /*0968*/ 	.word	0x000000ff
        /*096c*/ 	.word	0x00016850
        /*0970*/ 	.short	0x010a
        /*0972*/ 	.byte	0x0a
	.zero		1


	//   ....[36]....
        /*0974*/ 	.word	0x00007980
        /*0978*/ 	.word	0x000000ff
        /*097c*/ 	.word	0x00000000
        /*0980*/ 	.short	0x0101
        /*0982*/ 	.byte	0x07
	.zero		1


	//   ....[37]....
        /*0984*/ 	.word	0x00008e80
        /*0988*/ 	.word	0x000000ff
        /*098c*/ 	.word	0x00000000
        /*0990*/ 	.short	0x0101
        /*0992*/ 	.byte	0x06
	.zero		1


	//   ....[38]....
        /*0994*/ 	.word	0x00009290
        /*0998*/ 	.word	0x000000ff
        /*099c*/ 	.word	0x00016850
        /*09a0*/ 	.short	0x010a
        /*09a2*/ 	.byte	0x07
	.zero		1


	//   ....[39]....
        /*09a4*/ 	.word	0x000092d0
        /*09a8*/ 	.word	0x000000ff
        /*09ac*/ 	.word	0x00016850
        /*09b0*/ 	.short	0x010a
        /*09b2*/ 	.byte	0x07
	.zero		1


	//   ....[40]....
        /*09b4*/ 	.word	0x00009880
        /*09b8*/ 	.word	0x000000ff
        /*09bc*/ 	.word	0x00000000
        /*09c0*/ 	.short	0x0101
        /*09c2*/ 	.byte	0x04
	.zero		1


	//   ....[41]....
        /*09c4*/ 	.word	0x0000a260
        /*09c8*/ 	.word	0x000000ff
        /*09cc*/ 	.word	0x00000000
        /*09d0*/ 	.short	0x0101
        /*09d2*/ 	.byte	0x04
	.zero		1


	//   ....[42]....
        /*09d4*/ 	.word	0x0000bb40
        /*09d8*/ 	.word	0x000000ff
        /*09dc*/ 	.word	0x00016840
        /*09e0*/ 	.short	0x010a
        /*09e2*/ 	.byte	0x2f
	.zero		1


	//   ....[43]....
        /*09e4*/ 	.word	0x0000c270
        /*09e8*/ 	.word	0x000000ff
        /*09ec*/ 	.word	0x00016830
        /*09f0*/ 	.short	0x0107
        /*09f2*/ 	.byte	0x2f
	.zero		1


	//   ....[44]....
        /*09f4*/ 	.word	0x0000c300
        /*09f8*/ 	.word	0x000000ff
        /*09fc*/ 	.word	0x00016830
        /*0a00*/ 	.short	0x0101
        /*0a02*/ 	.byte	0x2f
	.zero		1


	//   ....[45]....
        /*0a04*/ 	.word	0x0000cfc0
        /*0a08*/ 	.word	0x000000ff
        /*0a0c*/ 	.word	0x00016800
        /*0a10*/ 	.short	0x0107
        /*0a12*/ 	.byte	0x2f
	.zero		1


	//   ....[46]....
        /*0a14*/ 	.word	0x0000d000
        /*0a18*/ 	.word	0x000000ff
        /*0a1c*/ 	.word	0x00016800
        /*0a20*/ 	.short	0x0101
        /*0a22*/ 	.byte	0x2f
	.zero		1


	//   ....[47]....
        /*0a24*/ 	.word	0x0000d010
        /*0a28*/ 	.word	0x000000ff
        /*0a2c*/ 	.word	0x00016820
        /*0a30*/ 	.short	0x010a
        /*0a32*/ 	.byte	0x2f
	.zero		1


	//   ....[48]....
        /*0a34*/ 	.word	0x0000d3f0
        /*0a38*/ 	.word	0x00000007
        /*0a3c*/ 	.word	0x00016840
        /*0a40*/ 	.short	0x010a
        /*0a42*/ 	.byte	0x3f
	.zero		1


	//   ....[49]....
        /*0a44*/ 	.word	0x0000d8e0
        /*0a48*/ 	.word	0x00000007
        /*0a4c*/ 	.word	0x00016830
        /*0a50*/ 	.short	0x0107
        /*0a52*/ 	.byte	0x3f
	.zero		1


	//   ....[50]....
        /*0a54*/ 	.word	0x0000d9b0
        /*0a58*/ 	.word	0x00000007
        /*0a5c*/ 	.word	0x00016830
        /*0a60*/ 	.short	0x0101
        /*0a62*/ 	.byte	0x3f
	.zero		1


	//   ....[51]....
        /*0a64*/ 	.word	0x0000da10
        /*0a68*/ 	.word	0x00000007
        /*0a6c*/ 	.word	0x00016860
        /*0a70*/ 	.short	0x010a
        /*0a72*/ 	.byte	0x3f
	.zero		1


	//   ....[52]....
        /*0a74*/ 	.word	0x0000de00
        /*0a78*/ 	.word	0x00000007
        /*0a7c*/ 	.word	0x00016850
        /*0a80*/ 	.short	0x0107
        /*0a82*/ 	.byte	0x3f
	.zero		1


	//   ....[53]....
        /*0a84*/ 	.word	0x0000df80
        /*0a88*/ 	.word	0x00000007
        /*0a8c*/ 	.word	0x00016850
        /*0a90*/ 	.short	0x0101
        /*0a92*/ 	.byte	0x3f
	.zero		1


	//   ....[54]....
        /*0a94*/ 	.word	0x0000e130
        /*0a98*/ 	.word	0x00000000
        /*0a9c*/ 	.word	0x00016860
        /*0aa0*/ 	.short	0x010a
        /*0aa2*/ 	.byte	0x3f
	.zero		1


	//   ....[55]....
        /*0aa4*/ 	.word	0x0000e550
        /*0aa8*/ 	.word	0x00000000
        /*0aac*/ 	.word	0x00016850
        /*0ab0*/ 	.short	0x0107
        /*0ab2*/ 	.byte	0x3f
	.zero		1


	//   ....[56]....
        /*0ab4*/ 	.word	0x0000e630
        /*0ab8*/ 	.word	0x00000000
        /*0abc*/ 	.word	0x00016850
        /*0ac0*/ 	.short	0x0101
        /*0ac2*/ 	.byte	0x3f
	.zero		1


	//   ....[57]....
        /*0ac4*/ 	.word	0x0000e6c0
        /*0ac8*/ 	.word	0x00000007
        /*0acc*/ 	.word	0x00016820
        /*0ad0*/ 	.short	0x010a
        /*0ad2*/ 	.byte	0x3f
	.zero		1


	//   ....[58]....
        /*0ad4*/ 	.word	0x0000e820
        /*0ad8*/ 	.word	0x00000005
        /*0adc*/ 	.word	0x00016840
        /*0ae0*/ 	.short	0x010a
        /*0ae2*/ 	.byte	0x3f
	.zero		1


	//   ....[59]....
        /*0ae4*/ 	.word	0x0000e8c0
        /*0ae8*/ 	.word	0x00000003
        /*0aec*/ 	.word	0x00016840
        /*0af0*/ 	.short	0x010a
        /*0af2*/ 	.byte	0x3f
	.zero		1


	//   ....[60]....
        /*0af4*/ 	.word	0x0000e900
        /*0af8*/ 	.word	0x00000005
        /*0afc*/ 	.word	0x00016860
        /*0b00*/ 	.short	0x010a
        /*0b02*/ 	.byte	0x3f
	.zero		1


	//   ....[61]....
        /*0b04*/ 	.word	0x0000e940
        /*0b08*/ 	.word	0x00000003
        /*0b0c*/ 	.word	0x00016860
        /*0b10*/ 	.short	0x010a
        /*0b12*/ 	.byte	0x3f
	.zero		1


	//   ....[62]....
        /*0b14*/ 	.word	0x0000e9b0
        /*0b18*/ 	.word	0x00000003
        /*0b1c*/ 	.word	0x00016800
        /*0b20*/ 	.short	0x010a
        /*0b22*/ 	.byte	0x3f
	.zero		1


	//   ....[63]....
        /*0b24*/ 	.word	0x0000ea10
        /*0b28*/ 	.word	0x00000003
        /*0b2c*/ 	.word	0x00016830
        /*0b30*/ 	.short	0x010a
        /*0b32*/ 	.byte	0x3f
	.zero		1


	//   ....[64]....
        /*0b34*/ 	.word	0x0000ea70
        /*0b38*/ 	.word	0x0000000a
        /*0b3c*/ 	.word	0x00016830
        /*0b40*/ 	.short	0x010a
        /*0b42*/ 	.byte	0x3f
	.zero		1


	//   ....[65]....
        /*0b44*/ 	.word	0x0000ead0
        /*0b48*/ 	.word	0x0000000a
        /*0b4c*/ 	.word	0x00016850
        /*0b50*/ 	.short	0x010a
        /*0b52*/ 	.byte	0x3f
	.zero		1


	//   ....[66]....
        /*0b54*/ 	.word	0x0000eb30
        /*0b58*/ 	.word	0x00000009
        /*0b5c*/ 	.word	0x00016830
        /*0b60*/ 	.short	0x010a
        /*0b62*/ 	.byte	0x3f
	.zero		1


	//   ....[67]....
        /*0b64*/ 	.word	0x0000eb90
        /*0b68*/ 	.word	0x00000009
        /*0b6c*/ 	.word	0x00016850
        /*0b70*/ 	.short	0x010a
        /*0b72*/ 	.byte	0x3f
	.zero		1


	//   ....[68]....
        /*0b74*/ 	.word	0x0000ebf0
        /*0b78*/ 	.word	0x00000004
        /*0b7c*/ 	.word	0x00016850
        /*0b80*/ 	.short	0x010a
        /*0b82*/ 	.byte	0x3f
	.zero		1


	//   ....[69]....
        /*0b84*/ 	.word	0x0000ecd0
        /*0b88*/ 	.word	0x00000003
        /*0b8c*/ 	.word	0x00016840
        /*0b90*/ 	.short	0x010a
        /*0b92*/ 	.byte	0x3f
	.zero		1


	//   ....[70]....
        /*0b94*/ 	.word	0x000104d0
        /*0b98*/ 	.word	0x00000003
        /*0b9c*/ 	.word	0x00016820
        /*0ba0*/ 	.short	0x010a
        /*0ba2*/ 	.byte	0x3f
	.zero		1


	//   ....[71]....
        /*0ba4*/ 	.word	0x00010520
        /*0ba8*/ 	.word	0x00000007
        /*0bac*/ 	.word	0x00016840
        /*0bb0*/ 	.short	0x010a
        /*0bb2*/ 	.byte	0x3f
	.zero		1


	//   ....[72]....
        /*0bb4*/ 	.word	0x00010ef0
        /*0bb8*/ 	.word	0x00000007
        /*0bbc*/ 	.word	0x00016860
        /*0bc0*/ 	.short	0x010a
        /*0bc2*/ 	.byte	0x3f
	.zero		1


	//   ....[73]....
        /*0bc4*/ 	.word	0x00011870
        /*0bc8*/ 	.word	0x00000000
        /*0bcc*/ 	.word	0x00016860
        /*0bd0*/ 	.short	0x010a
        /*0bd2*/ 	.byte	0x3f
	.zero		1


	//   ....[74]....
        /*0bd4*/ 	.word	0x000121f0
        /*0bd8*/ 	.word	0x00000007
        /*0bdc*/ 	.word	0x00016820
        /*0be0*/ 	.short	0x010a
        /*0be2*/ 	.byte	0x3f
	.zero		1


	//   ....[75]....
        /*0be4*/ 	.word	0x00012390
        /*0be8*/ 	.word	0x00000005
        /*0bec*/ 	.word	0x00016840
        /*0bf0*/ 	.short	0x010a
        /*0bf2*/ 	.byte	0x3f
	.zero		1


	//   ....[76]....
        /*0bf4*/ 	.word	0x000123e0
        /*0bf8*/ 	.word	0x00000003
        /*0bfc*/ 	.word	0x00016840
        /*0c00*/ 	.short	0x010a
        /*0c02*/ 	.byte	0x3f
	.zero		1


	//   ....[77]....
        /*0c04*/ 	.word	0x00012430
        /*0c08*/ 	.word	0x00000005
        /*0c0c*/ 	.word	0x00016860
        /*0c10*/ 	.short	0x010a
        /*0c12*/ 	.byte	0x3f
	.zero		1


	//----- nvinfo : EIATTR_NUM_MBARRIERS
	.align		4
.L_1553:
        /*0c14*/ 	.byte	0x03, 0x38
        /*0c16*/ 	.short	0x0016


	//----- nvinfo : EIATTR_EXIT_INSTR_OFFSETS
	.align		4
        /*0c18*/ 	.byte	0x04, 0x1c
        /*0c1a*/ 	.short	(.L_1555 - .L_1554)


	//   ....[0]....
.L_1554:
        /*0c1c*/ 	.word	0x0000e990


	//----- nvinfo : EIATTR_MAX_THREADS
	.align		4
.L_1555:
        /*0c20*/ 	.byte	0x04, 0x05
        /*0c22*/ 	.short	(.L_1557 - .L_1556)
.L_1556:
        /*0c24*/ 	.word	0x00000200
        /*0c28*/ 	.word	0x00000001
        /*0c2c*/ 	.word	0x00000001


	//----- nvinfo : EIATTR_CRS_STACK_SIZE
	.align		4
.L_1557:
        /*0c30*/ 	.byte	0x04, 0x1e
        /*0c32*/ 	.short	(.L_1559 - .L_1558)
.L_1558:
        /*0c34*/ 	.word	0x00000000


	//----- nvinfo : EIATTR_CBANK_PARAM_SIZE
	.align		4
.L_1559:
        /*0c38*/ 	.byte	0x03, 0x19
        /*0c3a*/ 	.short	0x0a70


	//----- nvinfo : EIATTR_PARAM_CBANK
	.align		4
        /*0c3c*/ 	.byte	0x04, 0x0a
        /*0c3e*/ 	.short	(.L_1561 - .L_1560)
	.align		4
.L_1560:
        /*0c40*/ 	.word	index@(.nv.constant0._ZN7cutlass13device_kernelIN5flash11enable_sm90INS1_16FlashAttnFwdSm90INS1_25CollectiveMainloopFwdSm90ILi2EN4cute5tupleIJNS5_1CILi1EEES8_S8_EEENS6_IJNS7_ILi192EEENS7_ILi128EEENS7_ILi64EEEEEELi64ENS_6half_tEfNS_4arch4Sm90ELb1ELb0ELb1ELb0ELb1ELb0ELb0ELb1ELb1ELb1ELb1ELb0EEENS1_21CollectiveEpilogueFwdINS6_IJSA_SC_SB_EEES9_SE_SG_Li384ELb0ELb1ELb1ELb0EEENS1_19SingleTileSchedulerILb0ELb1ELb1ELi192EEEEEEEEEvNT_6ParamsE)
        /*0c44*/ 	.short	0x0210
        /*0c46*/ 	.short	0x0a70


	//----- nvinfo : EIATTR_SW_WAR
	.align		4
.L_1561:
        /*0c48*/ 	.byte	0x04, 0x36
        /*0c4a*/ 	.short	(.L_1563 - .L_1562)
.L_1562:
        /*0c4c*/ 	.word	0x00000008
.L_1563:


//--------------------- .nv.info._ZN7cutlass13device_kernelIN5flash11enable_sm90INS1_16FlashAttnFwdSm90INS1_25CollectiveMainloopFwdSm90ILi2EN4cute5tupleIJNS5_1CILi1EEES8_S8_EEENS6_IJNS7_ILi192EEENS7_ILi128EEENS7_ILi64EEEEEELi64ENS_6half_tEfNS_4arch4Sm90ELb1ELb0ELb1ELb1ELb1ELb0ELb0ELb1ELb1ELb1ELb1ELb0EEENS1_21CollectiveEpilogueFwdINS6_IJSA_SC_SB_EEES9_SE_SG_Li384ELb1ELb1ELb1ELb0EEENS1_36VarlenDynamicPersistentTileSchedulerILi192ELi128ELi384ELi128ELb1ELb1ELb1ELb1ELb1ELb1EEEEEEEEEvNT_6ParamsE --------------------------
	.section	.nv.info._ZN7cutlass13device_kernelIN5flash11enable_sm90INS1_16FlashAttnFwdSm90INS1_25CollectiveMainloopFwdSm90ILi2EN4cute5tupleIJNS5_1CILi1EEES8_S8_EEENS6_IJNS7_ILi192EEENS7_ILi128EEENS7_ILi64EEEEEELi64ENS_6half_tEfNS_4arch4Sm90ELb1ELb0ELb1ELb1ELb1ELb0ELb0ELb1ELb1ELb1ELb1ELb0EEENS1_21CollectiveEpilogueFwdINS6_IJSA_SC_SB_EEES9_SE_SG_Li384ELb1ELb1ELb1ELb0EEENS1_36VarlenDynamicPersistentTileSchedulerILi192ELi128ELi384ELi128ELb1ELb1ELb1ELb1ELb1ELb1EEEEEEEEEvNT_6ParamsE,"",@"SHT_CUDA_INFO"
	.sectionflags	@""
	.align	4


	//----- nvinfo : EIATTR_CUDA_API_VERSION
	.align		4
        /*0000*/ 	.byte	0x04, 0x37
        /*0002*/ 	.short	(.L_1565 - .L_1564)
.L_1564:
        /*0004*/ 	.word	0x00000082


	//----- nvinfo : EIATTR_KPARAM_INFO
	.align		4
.L_1565:
        /*0008*/ 	.byte	0x04, 0x17
        /*000a*/ 	.short	(.L_1567 - .L_1566)
.L_1566:
        /*000c*/ 	.word	0x00000000
        /*0010*/ 	.short	0x0000
        /*0012*/ 	.short	0x0070
        /*0014*/ 	.byte	0x00, 0xf0, 0x01, 0x2a


	//----- nvinfo : EIATTR_SPARSE_MMA_MASK
	.align		4
.L_1567:
        /*0018*/ 	.byte	0x03, 0x50
        /*001a*/ 	.short	0x0000


	//----- nvinfo : EIATTR_MAXREG_COUNT
	.align		4
        /*001c*/ 	.byte	0x03, 0x1b
        /*001e*/ 	.short	0x0080


	//----- nvinfo : EIATTR_NUM_BARRIERS
	.align		4
        /*0020*/ 	.byte	0x02, 0x4c
        /*0022*/ 	.byte	0x10
	.zero		1


	//----- nvinfo : EIATTR_EXTERNS
	.align		4
        /*0024*/ 	.byte	0x04, 0x0f
        /*0026*/ 	.short	(.L_1569 - .L_1568)


	//   ....[0]....
	.align		4
.L_1568:
        /*0028*/ 	.word	index@(__assertfail)


	//----- nvinfo : EIATTR_ANNOTATIONS
	.align		4
.L_1569:
        /*002c*/ 	.byte	0x04, 0x55
        /*002e*/ 	.short	(.L_1571 - .L_1570)


	//   ....[0]....
.L_1570:
        /* <DEDUP_REMOVED lines=30> */


	//----- nvinfo : EIATTR_MERCURY_ISA_VERSION
	.align		4
.L_1571:
        /*0200*/ 	.byte	0x03, 0x5f
        /*0202*/ 	.short	0x0101


	//----- nvinfo : EIATTR_UNUSED_LOAD_BYTE_OFFSET
	.align		4
        /*0204*/ 	.byte	0x04, 0x44
        /*0206*/ 	.short	(.L_1573 - .L_1572)


	//   ....[0]....
.L_1572:
        /*0208*/ 	.word	0x00000970
        /*020c*/ 	.word	0x0000fff0


	//   ....[1]....
        /*0210*/ 	.word	0x0000a0f0
        /*0214*/ 	.word	0x0000fff0


	//----- nvinfo : EIATTR_INT_WARP_WIDE_INSTR_OFFSETS
	.align		4
.L_1573:
        /*0218*/ 	.byte	0x04, 0x31
        /*021a*/ 	.short	(.L_1575 - .L_1574)


	//   ....[0]....
.L_1574:
        /*021c*/ 	.word	0x000000c0


	//   ....[1]....
        /*0220*/ 	.word	0x000000d0


	//   ....[2]....
        /*0224*/ 	.word	0x00000170


	//   ....[3]....
        /*0228*/ 	.word	0x0000de90


	//   ....[4]....
        /*022c*/ 	.word	0x0000df20


	//   ....[5]....
        /*0230*/ 	.word	0x00011030


	//   ....[6]....
        /*0234*/ 	.word	0x000110c0


	//----- nvinfo : EIATTR_COOP_GROUP_MASK_REGIDS
	.align		4
.L_1575:
        /*0238*/ 	.byte	0x04, 0x29
        /*023a*/ 	.short	(.L_1577 - .L_1576)


	//   ....[0]....
.L_1576:
        /*023c*/ 	.word	0xffffffff


	//   ....[1]....
        /*0240*/ 	.word	0xffffffff


	//   ....[2]....
        /*0244*/ 	.word	0xffffffff


	//   ....[3]....
        /*0248*/ 	.word	0xffffffff


	//   ....[4]....
        /*024c*/ 	.word	0xffffffff


	//   ....[5]....
        /*0250*/ 	.word	0xffffffff


	//   ....[6]....
        /*0254*/ 	.word	0xffffffff


	//   ....[7]....
        /*0258*/ 	.word	0xffffffff


	//   ....[8]....
        /*025c*/ 	.word	0xffffffff


	//   ....[9]....
        /*0260*/ 	.word	0xffffffff


	//   ....[10]....
        /*0264*/ 	.word	0xffffffff


	//   ....[11]....
        /*0268*/ 	.word	0xffffffff


	//   ....[12]....
        /*026c*/ 	.word	0xffffffff


	//   ....[13]....
        /*0270*/ 	.word	0xffffffff


	//   ....[14]....
        /*0274*/ 	.word	0xffffffff


	//   ....[15]....
        /*0278*/ 	.word	0xffffffff


	//   ....[16]....
        /*027c*/ 	.word	0xffffffff


	//   ....[17]....
        /*0280*/ 	.word	0xffffffff


	//   ....[18]....
        /*0284*/ 	.word	0xffffffff


	//   ....[19]....
        /*0288*/ 	.word	0xffffffff


	//   ....[20]....
        /*028c*/ 	.word	0xffffffff


	//   ....[21]....
        /*0290*/ 	.word	0xffffffff


	//   ....[22]....
        /*0294*/ 	.word	0xffffffff


	//   ....[23]....
        /*0298*/ 	.word	0xffffffff


	//   ....[24]....
        /*029c*/ 	.word	0xffffffff


	//   ....[25]....
        /*02a0*/ 	.word	0xffffffff


	//   ....[26]....
        /*02a4*/ 	.word	0xffffffff


	//   ....[27]....
        /*02a8*/ 	.word	0xffffffff


	//   ....[28]....
        /*02ac*/ 	.word	0xffffffff


	//   ....[29]....
        /*02b0*/ 	.word	0xffffffff


	//   ....[30]....
        /*02b4*/ 	.word	0xffffffff


	//   ....[31]....
        /*02b8*/ 	.word	0xffffffff


	//   ....[32]....
        /*02bc*/ 	.word	0xffffffff


	//   ....[33]....
        /*02c0*/ 	.word	0xffffffff


	//   ....[34]....
        /*02c4*/ 	.word	0xffffffff


	//   ....[35]....
        /*02c8*/ 	.word	0xffffffff


	//   ....[36]....
        /*02cc*/ 	.word	0xffffffff


	//   ....[37]....
        /*02d0*/ 	.word	0xffffffff


	//   ....[38]....
        /*02d4*/ 	.word	0xffffffff


	//   ....[39]....
        /*02d8*/ 	.word	0xffffffff


	//   ....[40]....
        /*02dc*/ 	.word	0xffffffff


	//   ....[41]....
        /*02e0*/ 	.word	0xffffffff


	//   ....[42]....
        /*02e4*/ 	.word	0xffffffff


	//   ....[43]....
        /*02e8*/ 	.word	0xffffffff


	//   ....[44]....
        /*02ec*/ 	.word	0xffffffff


	//   ....[45]....
        /*02f0*/ 	.word	0xffffffff


	//   ....[46]....
        /*02f4*/ 	.word	0xffffffff


	//   ....[47]....
        /*02f8*/ 	.word	0xffffffff


	//   ....[48]....
        /*02fc*/ 	.word	0xffffffff


	//   ....[49]....
        /*0300*/ 	.word	0xffffffff


	//   ....[50]....
        /*0304*/ 	.word	0xffffffff


	//   ....[51]....
        /*0308*/ 	.word	0xffffffff


	//   ....[52]....
        /*030c*/ 	.word	0xffffffff


	//   ....[53]....
        /*0310*/ 	.word	0xffffffff


	//   ....[54]....
        /*0314*/ 	.word	0xffffffff


	//   ....[55]....
        /*0318*/ 	.word	0xffffffff


	//   ....[56]....
        /*031c*/ 	.word	0xffffffff


	//   ....[57]....
        /*0320*/ 	.word	0xffffffff


	//   ....[58]....
        /*0324*/ 	.word	0xffffffff


	//   ....[59]....
        /*0328*/ 	.word	0xffffffff


	//   ....[60]....
        /*032c*/ 	.word	0xffffffff


	//   ....[61]....
        /*0330*/ 	.word	0xffffffff


	//   ....[62]....
        /*0334*/ 	.word	0xffffffff


	//   ....[63]....
        /*0338*/ 	.word	0xffffffff


	//   ....[64]....
        /*033c*/ 	.word	0xffffffff


	//   ....[65]....
        /*0340*/ 	.word	0xffffffff


	//   ....[66]....
        /*0344*/ 	.word	0xffffffff


	//   ....[67]....
        /*0348*/ 	.word	0xffffffff


	//   ....[68]....
        /*034c*/ 	.word	0xffffffff


	//   ....[69]....
        /*0350*/ 	.word	0xffffffff


	//   ....[70]....
        /*0354*/ 	.word	0xffffffff


	//   ....[71]....
        /*0358*/ 	.word	0xffffffff


	//   ....[72]....
        /*035c*/ 	.word	0xffffffff


	//   ....[73]....
        /*0360*/ 	.word	0xffffffff


	//   ....[74]....
        /*0364*/ 	.word	0xffffffff


	//   ....[75]....
        /*0368*/ 	.word	0xffffffff


	//   ....[76]....
        /*036c*/ 	.word	0xffffffff


	//   ....[77]....
        /*0370*/ 	.word	0xffffffff


	//   ....[78]....
        /*0374*/ 	.word	0xffffffff


	//   ....[79]....
        /*0378*/ 	.word	0xffffffff


	//   ....[80]....
        /*037c*/ 	.word	0xffffffff


	//   ....[81]....
        /*0380*/ 	.word	0xffffffff


	//   ....[82]....
        /*0384*/ 	.word	0xffffffff


	//   ....[83]....
        /*0388*/ 	.word	0xffffffff


	//   ....[84]....
        /*038c*/ 	.word	0xffffffff


	//   ....[85]....
        /*0390*/ 	.word	0xffffffff


	//   ....[86]....
        /*0394*/ 	.word	0xffffffff


	//   ....[87]....
        /*0398*/ 	.word	0xffffffff


	//   ....[88]....
        /*039c*/ 	.word	0xffffffff


	//   ....[89]....
        /*03a0*/ 	.word	0xffffffff


	//   ....[90]....
        /*03a4*/ 	.word	0xffffffff


	//   ....[91]....
        /*03a8*/ 	.word	0xffffffff


	//   ....[92]....
        /*03ac*/ 	.word	0xffffffff


	//   ....[93]....
        /*03b0*/ 	.word	0xffffffff


	//   ....[94]....
        /*03b4*/ 	.word	0xffffffff


	//   ....[95]....
        /*03b8*/ 	.word	0xffffffff


	//   ....[96]....
        /*03bc*/ 	.word	0xffffffff


	//   ....[97]....
        /*03c0*/ 	.word	0xffffffff


	//   ....[98]....
        /*03c4*/ 	.word	0xffffffff


	//   ....[99]....
        /*03c8*/ 	.word	0xffffffff


	//   ....[100]....
        /*03cc*/ 	.word	0xffffffff


	//   ....[101]....
        /*03d0*/ 	.word	0xffffffff


	//   ....[102]....
        /*03d4*/ 	.word	0xffffffff


	//   ....[103]....
        /*03d8*/ 	.word	0xffffffff


	//   ....[104]....
        /*03dc*/ 	.word	0xffffffff


	//   ....[105]....
        /*03e0*/ 	.word	0xffffffff


	//   ....[106]....
        /*03e4*/ 	.word	0xffffffff


	//   ....[107]....
        /*03e8*/ 	.word	0xffffffff


	//   ....[108]....
        /*03ec*/ 	.word	0xffffffff


	//   ....[109]....
        /*03f0*/ 	.word	0xffffffff


	//   ....[110]....
        /*03f4*/ 	.word	0xffffffff


	//   ....[111]....
        /*03f8*/ 	.word	0xffffffff


	//   ....[112]....
        /*03fc*/ 	.word	0xffffffff


	//   ....[113]....
        /*0400*/ 	.word	0xffffffff


	//   ....[114]....
        /*0404*/ 	.word	0xffffffff


	//   ....[115]....
        /*0408*/ 	.word	0xffffffff


	//   ....[116]....
        /*040c*/ 	.word	0xffffffff


	//   ....[117]....
        /*0410*/ 	.word	0xffffffff


	//   ....[118]....
        /*0414*/ 	.word	0xffffffff


	//   ....[119]....
        /*0418*/ 	.word	0xffffffff


	//   ....[120]....
        /*041c*/ 	.word	0xffffffff


	//   ....[121]....
        /*0420*/ 	.word	0xffffffff


	//   ....[122]....
        /*0424*/ 	.word	0xffffffff


	//   ....[123]....
        /*0428*/ 	.word	0xffffffff


	//   ....[124]....
        /*042c*/ 	.word	0xffffffff


	//   ....[125]....
        /*0430*/ 	.word	0xffffffff


	//   ....[126]....
        /*0434*/ 	.word	0xffffffff


	//   ....[127]....
        /*0438*/ 	.word	0xffffffff


	//   ....[128]....
        /*043c*/ 	.word	0xffffffff


	//   ....[129]....
        /*0440*/ 	.word	0xffffffff


	//   ....[130]....
        /*0444*/ 	.word	0xffffffff


	//   ....[131]....
        /*0448*/ 	.word	0xffffffff


	//   ....[132]....
        /*044c*/ 	.word	0xffffffff


	//   ....[133]....
        /*0450*/ 	.word	0xffffffff


	//   ....[134]....
        /*0454*/ 	.word	0xffffffff


	//   ....[135]....
        /*0458*/ 	.word	0xffffffff


	//   ....[136]....
        /*045c*/ 	.word	0xffffffff


	//   ....[137]....
        /*0460*/ 	.word	0xffffffff


	//   ....[138]....
        /*0464*/ 	.word	0xffffffff


	//   ....[139]....
        /*0468*/ 	.word	0xffffffff


	//   ....[140]....
        /*046c*/ 	.word	0xffffffff


	//   ....[141]....
        /*0470*/ 	.word	0xffffffff


	//   ....[142]....
        /*0474*/ 	.word	0xffffffff


	//   ....[143]....
        /*0478*/ 	.word	0xffffffff


	//   ....[144]....
        /*047c*/ 	.word	0xffffffff


	//   ....[145]....
        /*0480*/ 	.word	0xffffffff


	//   ....[146]....
        /*0484*/ 	.word	0xffffffff


	//   ....[147]....
        /*0488*/ 	.word	0xffffffff


	//   ....[148]....
        /*048c*/ 	.word	0xffffffff


	//   ....[149]....
        /*0490*/ 	.word	0xffffffff


	//   ....[150]....
        /*0494*/ 	.word	0xffffffff


	//   ....[151]....
        /*0498*/ 	.word	0xffffffff


	//   ....[152]....
        /*049c*/ 	.word	0xffffffff


	//   ....[153]....
        /*04a0*/ 	.word	0xffffffff


	//   ....[154]....
        /*04a4*/ 	.word	0xffffffff


	//   ....[155]....
        /*04a8*/ 	.word	0xffffffff


	//   ....[156]....
        /*04ac*/ 	.word	0xffffffff


	//   ....[157]....
        /*04b0*/ 	.word	0xffffffff


	//   ....[158]....
        /*04b4*/ 	.word	0xffffffff


	//   ....[159]....
        /*04b8*/ 	.word	0xffffffff


	//   ....[160]....
        /*04bc*/ 	.word	0xffffffff


	//   ....[161]....
        /*04c0*/ 	.word	0xffffffff


	//   ....[162]....
        /*04c4*/ 	.word	0xffffffff


	//   ....[163]....
        /*04c8*/ 	.word	0xffffffff


	//   ....[164]....
        /*04cc*/ 	.word	0xffffffff


	//   ....[165]....
        /*04d0*/ 	.word	0xffffffff


	//   ....[166]....
        /*04d4*/ 	.word	0xffffffff


	//   ....[167]....
        /*04d8*/ 	.word	0xffffffff


	//   ....[168]....
        /*04dc*/ 	.word	0xffffffff


	//   ....[169]....
        /*04e0*/ 	.word	0xffffffff


	//   ....[170]....
        /*04e4*/ 	.word	0xffffffff


	//   ....[171]....
        /*04e8*/ 	.word	0xffffffff


	//   ....[172]....
        /*04ec*/ 	.word	0xffffffff


	//   ....[173]....
        /*04f0*/ 	.word	0xffffffff


	//   ....[174]....
        /*04f4*/ 	.word	0xffffffff


	//   ....[175]....
        /*04f8*/ 	.word	0x0500000f


	//   ....[176]....
        /*04fc*/ 	.word	0x0500000f


	//   ....[177]....
        /*0500*/ 	.word	0x0500000f


	//   ....[178]....
        /*0504*/ 	.word	0x0500000f


	//   ....[179]....
        /*0508*/ 	.word	0x0500000f


	//   ....[180]....
        /*050c*/ 	.word	0x0500000f


	//   ....[181]....
        /*0510*/ 	.word	0x0500000f


	//   ....[182]....
        /*0514*/ 	.word	0x0500000f


	//   ....[183]....
        /*0518*/ 	.word	0x0500000f


	//   ....[184]....
        /*051c*/ 	.word	0x0500000f


	//   ....[185]....
        /*0520*/ 	.word	0x0500000f


	//   ....[186]....
        /*0524*/ 	.word	0x0500000f


	//   ....[187]....
        /*0528*/ 	.word	0x0500000f


	//   ....[188]....
        /*052c*/ 	.word	0x0500000f


	//   ....[189]....
        /*0530*/ 	.word	0x0500000f


	//   ....[190]....
        /*0534*/ 	.word	0x0500000f


	//   ....[191]....
        /*0538*/ 	.word	0x0500000f


	//   ....[192]....
        /*053c*/ 	.word	0x0500000f


	//   ....[193]....
        /*0540*/ 	.word	0x0500000f


	//   ....[194]....
        /*0544*/ 	.word	0x0500000f


	//   ....[195]....
        /*0548*/ 	.word	0x0500000f


	//   ....[196]....
        /*054c*/ 	.word	0x0500000f


	//   ....[197]....
        /*0550*/ 	.word	0x0500000f


	//   ....[198]....
        /*0554*/ 	.word	0x0500000f


	//   ....[199]....
        /*0558*/ 	.word	0x0500000f


	//   ....[200]....
        /*055c*/ 	.word	0x0500000f


	//   ....[201]....
        /*0560*/ 	.word	0x0500000f


	//   ....[202]....
        /*0564*/ 	.word	0x0500000f


	//   ....[203]....
        /*0568*/ 	.word	0x0500000f


	//   ....[204]....
        /*056c*/ 	.word	0x0500000f


	//   ....[205]....
        /*0570*/ 	.word	0x0500000f


	//   ....[206]....
        /*0574*/ 	.word	0x0500000f


	//   ....[207]....
        /*0578*/ 	.word	0x0500000f


	//   ....[208]....
        /*057c*/ 	.word	0x0500000f


	//   ....[209]....
        /*0580*/ 	.word	0x0500000f


	//   ....[210]....
        /*0584*/ 	.word	0x0500000f


	//   ....[211]....
        /*0588*/ 	.word	0x0500000f


	//   ....[212]....
        /*058c*/ 	.word	0x0500000f


	//   ....[213]....
        /*0590*/ 	.word	0x0500000f


	//   ....[214]....
        /*0594*/ 	.word	0x0500000f


	//   ....[215]....
        /*0598*/ 	.word	0x0500000f


	//   ....[216]....
        /*059c*/ 	.word	0x0500000f


	//   ....[217]....
        /*05a0*/ 	.word	0x0500000f


	//   ....[218]....
        /*05a4*/ 	.word	0x0500000f


	//   ....[219]....
        /*05a8*/ 	.word	0x0500000f


	//   ....[220]....
        /*05ac*/ 	.word	0x0500000f


	//   ....[221]....
        /*05b0*/ 	.word	0x0500000f


	//   ....[222]....
        /*05b4*/ 	.word	0x0500000f


	//   ....[223]....
        /*05b8*/ 	.word	0x0500000f


	//   ....[224]....
        /*05bc*/ 	.word	0x0500000f


	//   ....[225]....
        /*05c0*/ 	.word	0x0500000f


	//   ....[226]....
        /*05c4*/ 	.word	0x0500000f


	//   ....[227]....
        /*05c8*/ 	.word	0x0500000f


	//   ....[228]....
        /*05cc*/ 	.word	0x0500000f


	//   ....[229]....
        /*05d0*/ 	.word	0x0500000f


	//   ....[230]....
        /*05d4*/ 	.word	0x0500000f


	//   ....[231]....
        /*05d8*/ 	.word	0x0500000f


	//   ....[232]....
        /*05dc*/ 	.word	0x0500000f


	//   ....[233]....
        /*05e0*/ 	.word	0x0500000f


	//   ....[234]....
        /*05e4*/ 	.word	0x0500000f


	//   ....[235]....
        /*05e8*/ 	.word	0x0500000f


	//   ....[236]....
        /*05ec*/ 	.word	0x0500000f


	//   ....[237]....
        /*05f0*/ 	.word	0x0500000f


	//   ....[238]....
        /*05f4*/ 	.word	0x0500000f


	//   ....[239]....
        /*05f8*/ 	.word	0x0500000f


	//   ....[240]....
        /*05fc*/ 	.word	0x0500000f


	//   ....[241]....
        /*0600*/ 	.word	0x0500000f


	//   ....[242]....
        /*0604*/ 	.word	0x0500000f


	//   ....[243]....
        /*0608*/ 	.word	0x0500000f


	//   ....[244]....
        /*060c*/ 	.word	0x0500000f


	//   ....[245]....
        /*0610*/ 	.word	0x0500000f


	//   ....[246]....
        /*0614*/ 	.word	0x0500000f


	//   ....[247]....
        /*0618*/ 	.word	0x0500000f


	//   ....[248]....
        /*061c*/ 	.word	0x0500000f


	//   ....[249]....
        /*0620*/ 	.word	0x0500000f


	//   ....[250]....
        /*0624*/ 	.word	0x0500000f


	//   ....[251]....
        /*0628*/ 	.word	0x0500000f


	//   ....[252]....
        /*062c*/ 	.word	0x0500000f


	//   ....[253]....
        /*0630*/ 	.word	0x0500000f


	//   ....[254]....
        /*0634*/ 	.word	0x0500000f


	//   ....[255]....
        /*0638*/ 	.word	0x0500000f


	//   ....[0]....
        /*063c*/ 	.word	0x0500000f


	//   ....[1]....
        /*0640*/ 	.word	0x0500000f


	//   ....[2]....
        /*0644*/ 	.word	0x0500000f


	//   ....[3]....
        /*0648*/ 	.word	0x0500000f


	//   ....[4]....
        /*064c*/ 	.word	0x0500000f


	//   ....[5]....
        /*0650*/ 	.word	0x0500000f


	//   ....[6]....
        /*0654*/ 	.word	0x0500000f


	//   ....[7]....
        /*0658*/ 	.word	0x0500000f


	//   ....[8]....
        /*065c*/ 	.word	0x0500000f


	//   ....[9]....
        /*0660*/ 	.word	0x0500000f


	//   ....[10]....
        /*0664*/ 	.word	0x0500000f


	//   ....[11]....
        /*0668*/ 	.word	0x0500000f


	//   ....[12]....
        /*066c*/ 	.word	0x0500000f


	//   ....[13]....
        /*0670*/ 	.word	0x0500000f


	//   ....[14]....
        /*0674*/ 	.word	0x0500000f


	//   ....[15]....
        /*0678*/ 	.word	0x0500000f


	//   ....[16]....
        /*067c*/ 	.word	0x0500000f


	//   ....[17]....
        /*0680*/ 	.word	0x0500000f


	//   ....[18]....
        /*0684*/ 	.word	0x0500000f


	//   ....[19]....
        /*0688*/ 	.word	0x0500000f


	//   ....[20]....
        /*068c*/ 	.word	0x0500000f


	//   ....[21]....
        /*0690*/ 	.word	0x0500000f


	//   ....[22]....
        /*0694*/ 	.word	0x0500000f


	//   ....[23]....
        /*0698*/ 	.word	0x0500000f


	//   ....[24]....
        /*069c*/ 	.word	0x0500000f


	//   ....[25]....
        /*06a0*/ 	.word	0x0500000f


	//   ....[26]....
        /*06a4*/ 	.word	0x0500000f


	//----- nvinfo : EIATTR_COOP_GROUP_INSTR_OFFSETS
	.align		4
.L_1577:
        /*06a8*/ 	.byte	0x04, 0x28
        /*06aa*/ 	.short	(.L_1579 - .L_1578)


	//   ....[0]....
.L_1578:
        /*06ac*/ 	.word	0x00000080


	//   ....[1]....
        /*06b0*/ 	.word	0x00000090


	//   ....[2]....
        /*06b4*/ 	.word	0x000002d0


	//   ....[3]....
        /*06b8*/ 	.word	0x00000430


	//   ....[4]....
        /*06bc*/ 	.word	0x00000550


	//   ....[5]....
        /*06c0*/ 	.word	0x000006b0


	//   ....[6]....
        /*06c4*/ 	.word	0x00001900


	//   ....[7]....
        /*06c8*/ 	.word	0x00002020


	//   ....[8]....
        /*06cc*/ 	.word	0x00002440


	//   ....[9]....
        /*06d0*/ 	.word	0x00002ca0


	//   ....[10]....
        /*06d4*/ 	.word	0x00002d30


	//   ....[11]....
        /*06d8*/ 	.word	0x00003850


	//   ....[12]....
        /*06dc*/ 	.word	0x000038a0


	//   ....[13]....
        /*06e0*/ 	.word	0x00004d80


	//   ....[14]....
        /*06e4*/ 	.word	0x000053d0


	//   ....[15]....
        /*06e8*/ 	.word	0x00005930


	//   ....[16]....
        /*06ec*/ 	.word	0x00005a20


	//   ....[17]....
        /*06f0*/ 	.word	0x00006370


	//   ....[18]....
        /*06f4*/ 	.word	0x000063d0


	//   ....[19]....
        /*06f8*/ 	.word	0x000086b0


	//   ....[20]....
        /*06fc*/ 	.word	0x000086e0


	//   ....[21]....
        /*0700*/ 	.word	0x00008700


	//   ....[22]....
        /*0704*/ 	.word	0x00008720


	//   ....[23]....
        /*0708*/ 	.word	0x000099b0


	//   ....[24]....
        /*070c*/ 	.word	0x000099e0


	//   ....[25]....
        /*0710*/ 	.word	0x00009a80


	//   ....[26]....
        /*0714*/ 	.word	0x00009aa0


	//   ....[27]....
        /*0718*/ 	.word	0x0000a970


	//   ....[28]....
        /*071c*/ 	.word	0x0000a980


	//   ....[29]....
        /*0720*/ 	.word	0x0000a990


	//   ....[30]....
        /*0724*/ 	.word	0x0000a9e0


	//   ....[31]....
        /*0728*/ 	.word	0x0000af50


	//   ....[32]....
        /*072c*/ 	.word	0x0000af70


	//   ....[33]....
        /*0730*/ 	.word	0x0000af80


	//   ....[34]....
        /*0734*/ 	.word	0x0000afa0


	//   ....[35]....
        /*0738*/ 	.word	0x0000afc0


	//   ....[36]....
        /*073c*/ 	.word	0x0000afe0


	//   ....[37]....
        /*0740*/ 	.word	0x0000b0e0


	//   ....[38]....
        /*0744*/ 	.word	0x0000b0f0


	//   ....[39]....
        /*0748*/ 	.word	0x0000b4d0


	//   ....[40]....
        /*074c*/ 	.word	0x0000b4e0


	//   ....[41]....
        /*0750*/ 	.word	0x0000b710


	//   ....[42]....
        /*0754*/ 	.word	0x0000b720


	//   ....[43]....
        /*0758*/ 	.word	0x0000c230


	//   ....[44]....
        /*075c*/ 	.word	0x0000c260


	//   ....[45]....
        /*0760*/ 	.word	0x0000c2a0


	//   ....[46]....
        /*0764*/ 	.word	0x0000c2d0


	//   ....[47]....
        /*0768*/ 	.word	0x0000c2e0


	//   ....[48]....
        /*076c*/ 	.word	0x0000c2f0


	//   ....[49]....
        /*0770*/ 	.word	0x0000c300


	//   ....[50]....
        /*0774*/ 	.word	0x0000c320


	//   ....[51]....
        /*0778*/ 	.word	0x0000c480


	//   ....[52]....
        /*077c*/ 	.word	0x0000c6a0


	//   ....[53]....
        /*0780*/ 	.word	0x0000c6d0


	//   ....[54]....
        /*0784*/ 	.word	0x0000c700


	//   ....[55]....
        /*0788*/ 	.word	0x0000c730


	//   ....[56]....
        /*078c*/ 	.word	0x0000c760


	//   ....[57]....
        /*0790*/ 	.word	0x0000c790


	//   ....[58]....
        /*0794*/ 	.word	0x0000c8f0


	//   ....[59]....
        /*0798*/ 	.word	0x0000c920


	//   ....[60]....
        /*079c*/ 	.word	0x0000c950


	//   ....[61]....
        /*07a0*/ 	.word	0x0000c980


	//   ....[62]....
        /*07a4*/ 	.word	0x0000c9b0


	//   ....[63]....
        /*07a8*/ 	.word	0x0000c9e0


	//   ....[64]....
        /*07ac*/ 	.word	0x0000ca70


	//   ....[65]....
        /*07b0*/ 	.word	0x0000caa0


	//   ....[66]....
        /*07b4*/ 	.word	0x0000cab0


	//   ....[67]....
        /*07b8*/ 	.word	0x0000caf0


	//   ....[68]....
        /*07bc*/ 	.word	0x0000ea40


	//   ....[69]....
        /*07c0*/ 	.word	0x0000ea60


	//   ....[70]....
        /*07c4*/ 	.word	0x0000eaf0


	//   ....[71]....
        /*07c8*/ 	.word	0x0000eb10


	//   ....[72]....
        /*07cc*/ 	.word	0x0000eb90


	//   ....[73]....
        /*07d0*/ 	.word	0x0000ebb0


	//   ....[74]....
        /*07d4*/ 	.word	0x0000ec30


	//   ....[75]....
        /*07d8*/ 	.word	0x0000ec50


	//   ....[76]....
        /*07dc*/ 	.word	0x0000ecd0


	//   ....[77]....
        /*07e0*/ 	.word	0x0000ecf0


	//   ....[78]....
        /*07e4*/ 	.word	0x0000ed70


	//   ....[79]....
        /*07e8*/ 	.word	0x0000ed90


	//   ....[80]....
        /*07ec*/ 	.word	0x0000ee10


	//   ....[81]....
        /*07f0*/ 	.word	0x0000ee30


	//   ....[82]....
        /*07f4*/ 	.word	0x0000ee40


	//   ....[83]....
        /*07f8*/ 	.word	0x0000ee50


	//   ....[84]....
        /*07fc*/ 	.word	0x0000f720


	//   ....[85]....
        /*0800*/ 	.word	0x0000f750


	//   ....[86]....
        /*0804*/ 	.word	0x0000f7f0


	//   ....[87]....
        /*0808*/ 	.word	0x0000f810


	//   ....[88]....
        /*080c*/ 	.word	0x0000f890


	//   ....[89]....
        /*0810*/ 	.word	0x0000f8b0


	//   ....[90]....
        /*0814*/ 	.word	0x0000f930


	//   ....[91]....
        /*0818*/ 	.word	0x0000f950


	//   ....[92]....
        /*081c*/ 	.word	0x0000f9d0


	//   ....[93]....
        /*0820*/ 	.word	0x0000f9f0


	//   ....[94]....
        /*0824*/ 	.word	0x0000fa70


	//   ....[95]....
        /*0828*/ 	.word	0x0000fa90


	//   ....[96]....
        /*082c*/ 	.word	0x0000fb10


	//   ....[97]....
        /*0830*/ 	.word	0x0000fb30


	//   ....[98]....
        /*0834*/ 	.word	0x0000fb40


	//   ....[99]....
        /*0838*/ 	.word	0x0000fbb0


	//   ....[100]....
        /*083c*/ 	.word	0x0000fc00


	//   ....[101]....
        /*0840*/ 	.word	0x0000fc30


	//   ....[102]....
        /*0844*/ 	.word	0x0000fcc0


	//   ....[103]....
        /*0848*/ 	.word	0x0000fcd0


	//   ....[104]....
        /*084c*/ 	.word	0x0000fd40


	//   ....[105]....
        /*0850*/ 	.word	0x0000fd50


	//   ....[106]....
        /*0854*/ 	.word	0x0000fd90


	//   ....[107]....
        /*0858*/ 	.word	0x0000fdb0


	//   ....[108]....
        /*085c*/ 	.word	0x00010500


	//   ....[109]....
        /*0860*/ 	.word	0x00010530


	//   ....[110]....
        /*0864*/ 	.word	0x00010580


	//   ....[111]....
        /*0868*/ 	.word	0x00010590


	//   ....[112]....
        /*086c*/ 	.word	0x000105d0


	//   ....[113]....
        /*0870*/ 	.word	0x000105e0


	//   ....[114]....
        /*0874*/ 	.word	0x00010620


	//   ....[115]....
        /*0878*/ 	.word	0x00010630


	//   ....[116]....
        /*087c*/ 	.word	0x00010670


	//   ....[117]....
        /*0880*/ 	.word	0x00010680


	//   ....[118]....
        /*0884*/ 	.word	0x000106c0


	//   ....[119]....
        /*0888*/ 	.word	0x000106d0


	//   ....[120]....
        /*088c*/ 	.word	0x00010710


	//   ....[121]....
        /*0890*/ 	.word	0x00010720


	//   ....[122]....
        /*0894*/ 	.word	0x00010730


	//   ....[123]....
        /*0898*/ 	.word	0x00010770


	//   ....[124]....
        /*089c*/ 	.word	0x00010a20


	//   ....[125]....
        /*08a0*/ 	.word	0x00010a50


	//   ....[126]....
        /*08a4*/ 	.word	0x00010ab0


	//   ....[127]....
        /*08a8*/ 	.word	0x00010ac0


	//   ....[128]....
        /*08ac*/ 	.word	0x00010b10


	//   ....[129]....
        /*08b0*/ 	.word	0x00010b20


	//   ....[130]....
        /*08b4*/ 	.word	0x00010b70


	//   ....[131]....
        /*08b8*/ 	.word	0x00010b80


	//   ....[132]....
        /*08bc*/ 	.word	0x00010bd0


	//   ....[133]....
        /*08c0*/ 	.word	0x00010be0


	//   ....[134]....
        /*08c4*/ 	.word	0x00010c30


	//   ....[135]....
        /*08c8*/ 	.word	0x00010c40


	//   ....[136]....
        /*08cc*/ 	.word	0x00010c90


	//   ....[137]....
        /*08d0*/ 	.word	0x00010ca0


	//   ....[138]....
        /*08d4*/ 	.word	0x00010cb0


	//   ....[139]....
        /*08d8*/ 	.word	0x00010cf0


	//   ....[140]....
        /*08dc*/ 	.word	0x00011280


	//   ....[141]....
        /*08e0*/ 	.word	0x000112c0


	//   ....[142]....
        /*08e4*/ 	.word	0x000112e0


	//   ....[143]....
        /*08e8*/ 	.word	0x00011300


	//   ....[144]....
        /*08ec*/ 	.word	0x00011310


	//   ....[145]....
        /*08f0*/ 	.word	0x00011320


	//   ....[146]....
        /*08f4*/ 	.word	0x00011340


	//   ....[147]....
        /*08f8*/ 	.word	0x00011390


	//   ....[148]....
        /*08fc*/ 	.word	0x000113b0


	//   ....[149]....
        /*0900*/ 	.word	0x000113f0


	//   ....[150]....
        /*0904*/ 	.word	0x00011410


	//   ....[151]....
        /*0908*/ 	.word	0x00011450


	//   ....[152]....
        /*090c*/ 	.word	0x00011470


	//   ....[153]....
        /*0910*/ 	.word	0x000114c0


	//   ....[154]....
        /*0914*/ 	.word	0x000114f0


	//   ....[155]....
        /*0918*/ 	.word	0x00011550


	//   ....[156]....
        /*091c*/ 	.word	0x00011900


	//   ....[157]....
        /*0920*/ 	.word	0x00011930


	//   ....[158]....
        /*0924*/ 	.word	0x000119a0


	//   ....[159]....
        /*0928*/ 	.word	0x000119d0


	//   ....[160]....
        /*092c*/ 	.word	0x00011a00


	//   ....[161]....
        /*0930*/ 	.word	0x00011a30


	//   ....[162]....
        /*0934*/ 	.word	0x00011a60


	//   ....[163]....
        /*0938*/ 	.word	0x00011a90


	//   ....[164]....
        /*093c*/ 	.word	0x00011c30


	//   ....[165]....
        /*0940*/ 	.word	0x00011c60


	//   ....[166]....
        /*0944*/ 	.word	0x00011c90


	//   ....[167]....
        /*0948*/ 	.word	0x00011cc0


	//   ....[168]....
        /*094c*/ 	.word	0x00011cf0


	//   ....[169]....
        /*0950*/ 	.word	0x00011d20


	//   ....[170]....
        /*0954*/ 	.word	0x00011de0


	//   ....[171]....
        /*0958*/ 	.word	0x00011e00


	//   ....[172]....
        /*095c*/ 	.word	0x00011e20


	//   ....[173]....
        /*0960*/ 	.word	0x00011e80


	//   ....[174]....
        /*0964*/ 	.word	0x000128a0


	//   ....[175]....
        /*0968*/ 	.word	0x00012e40


	//   ....[176]....
        /*096c*/ 	.word	0x00012f30


	//   ....[177]....
        /*0970*/ 	.word	0x00012fd0


	//   ....[178]....
        /*0974*/ 	.word	0x00013030


	//   ....[179]....
        /*0978*/ 	.word	0x00013130


	//   ....[180]....
        /*097c*/ 	.word	0x00013190


	//   ....[181]....
        /*0980*/ 	.word	0x00013280


	//   ....[182]....
        /*0984*/ 	.word	0x000132f0


	//   ....[183]....
        /*0988*/ 	.word	0x000133e0


	//   ....[184]....
        /*098c*/ 	.word	0x00013450


	//   ....[185]....
        /*0990*/ 	.word	0x00013540


	//   ....[186]....
        /*0994*/ 	.word	0x000135b0


	//   ....[187]....
        /*0998*/ 	.word	0x000136a0


	//   ....[188]....
        /*099c*/ 	.word	0x00013710


	//   ....[189]....
        /*09a0*/ 	.word	0x00013800


	//   ....[190]....
        /*09a4*/ 	.word	0x00013870


	//   ....[191]....
        /*09a8*/ 	.word	0x00013910


	//   ....[192]....
        /*09ac*/ 	.word	0x00013a00


	//   ....[193]....
        /*09b0*/ 	.word	0x00013a70


	//   ....[194]....
        /*09b4*/ 	.word	0x00013ad0


	//   ....[195]....
        /*09b8*/ 	.word	0x00013bc0


	//   ....[196]....
        /*09bc*/ 	.word	0x00013c20


	//   ....[197]....
        /*09c0*/ 	.word	0x00013d20


	//   ....[198]....
        /*09c4*/ 	.word	0x00013d80


	//   ....[199]....
        /*09c8*/ 	.word	0x00013e80


	//   ....[200]....
        /*09cc*/ 	.word	0x00013ee0


	//   ....[201]....
        /*09d0*/ 	.word	0x00013fe0


	//   ....[202]....
        /*09d4*/ 	.word	0x00014040


	//   ....[203]....
        /*09d8*/ 	.word	0x00014140


	//   ....[204]....
        /*09dc*/ 	.word	0x000141a0


	//   ....[205]....
        /*09e0*/ 	.word	0x000142a0


	//   ....[206]....
        /*09e4*/ 	.word	0x00014300


	//   ....[207]....
        /*09e8*/ 	.word	0x000143b0


	//   ....[208]....
        /*09ec*/ 	.word	0x00014470


	//   ....[209]....
        /*09f0*/ 	.word	0x00014530


	//   ....[210]....
        /*09f4*/ 	.word	0x00014590


	//   ....[211]....
        /*09f8*/ 	.word	0x00014690


	//   ....[212]....
        /*09fc*/ 	.word	0x000146f0


	//   ....[213]....
        /*0a00*/ 	.word	0x000147c0


	//   ....[214]....
        /*0a04*/ 	.word	0x00014820


	//   ....[215]....
        /*0a08*/ 	.word	0x000148e0


	//   ....[216]....
        /*0a0c*/ 	.word	0x00014a20


	//   ....[217]....
        /*0a10*/ 	.word	0x00014ad0


	//   ....[218]....
        /*0a14*/ 	.word	0x00014b30


	//   ....[219]....
        /*0a18*/ 	.word	0x00014be0


	//   ....[220]....
        /*0a1c*/ 	.word	0x00014c40


	//   ....[221]....
        /*0a20*/ 	.word	0x00014cf0


	//   ....[222]....
        /*0a24*/ 	.word	0x00014d50


	//   ....[223]....
        /*0a28*/ 	.word	0x00014e00


	//   ....[224]....
        /*0a2c*/ 	.word	0x00014e60


	//   ....[225]....
        /*0a30*/ 	.word	0x00014f10


	//   ....[226]....
        /*0a34*/ 	.word	0x00014f70


	//   ....[227]....
        /*0a38*/ 	.word	0x00015020


	//   ....[228]....
        /*0a3c*/ 	.word	0x00015080


	//   ....[229]....
        /*0a40*/ 	.word	0x00015130


	//   ....[230]....
        /*0a44*/ 	.word	0x00015190


	//   ....[231]....
        /*0a48*/ 	.word	0x00015240


	//   ....[232]....
        /*0a4c*/ 	.word	0x00015330


	//   ....[233]....
        /*0a50*/ 	.word	0x000153e0


	//   ....[234]....
        /*0a54*/ 	.word	0x00015440


	//   ....[235]....
        /*0a58*/ 	.word	0x00015500


	//   ....[236]....
        /*0a5c*/ 	.word	0x00015560


	//   ....[237]....
        /*0a60*/ 	.word	0x00015620


	//   ....[238]....
        /*0a64*/ 	.word	0x00015680


	//   ....[239]....
        /*0a68*/ 	.word	0x00015740


	//   ....[240]....
        /*0a6c*/ 	.word	0x000157a0


	//   ....[241]....
        /*0a70*/ 	.word	0x00015860


	//   ....[242]....
        /*0a74*/ 	.word	0x000158c0


	//   ....[243]....
        /*0a78*/ 	.word	0x00015980


	//   ....[244]....
        /*0a7c*/ 	.word	0x000159e0


	//   ....[245]....
        /*0a80*/ 	.word	0x00015aa0


	//   ....[246]....
        /*0a84*/ 	.word	0x00015b00


	//   ....[247]....
        /*0a88*/ 	.word	0x00015bb0


	//   ....[248]....
        /*0a8c*/ 	.word	0x00015ca0


	//   ....[249]....
        /*0a90*/ 	.word	0x00015d40


	//   ....[250]....
        /*0a94*/ 	.word	0x00015de0


	//   ....[251]....
        /*0a98*/ 	.word	0x00015e90


	//   ....[252]....
        /*0a9c*/ 	.word	0x00015ef0


	//   ....[253]....
        /*0aa0*/ 	.word	0x00015fb0


	//   ....[254]....
        /*0aa4*/ 	.word	0x00016010


	//   ....[255]....
        /*0aa8*/ 	.word	0x000160d0


	//   ....[0]....
        /*0aac*/ 	.word	0x00016130


	//   ....[1]....
        /*0ab0*/ 	.word	0x000161f0


	//   ....[2]....
        /*0ab4*/ 	.word	0x00016250


	//   ....[3]....
        /*0ab8*/ 	.word	0x00016310


	//   ....[4]....
        /*0abc*/ 	.word	0x00016370


	//   ....[5]....
        /*0ac0*/ 	.word	0x00016430


	//   ....[6]....
        /*0ac4*/ 	.word	0x00016490


	//   ....[7]....
        /*0ac8*/ 	.word	0x00016530


	//   ....[8]....
        /*0acc*/ 	.word	0x000165c0


	//   ....[9]....
        /*0ad0*/ 	.word	0x00016660


	//   ....[10]....
        /*0ad4*/ 	.word	0x000167d0


	//   ....[11]....
        /*0ad8*/ 	.word	0x00016840


	//   ....[12]....
        /*0adc*/ 	.word	0x000168b0


	//   ....[13]....
        /*0ae0*/ 	.word	0x00016920


	//   ....[14]....
        /*0ae4*/ 	.word	0x00016990


	//   ....[15]....
        /*0ae8*/ 	.word	0x00016a10


	//   ....[16]....
        /*0aec*/ 	.word	0x00016a90


	//   ....[17]....
        /*0af0*/ 	.word	0x00016b20


	//   ....[18]....
        /*0af4*/ 	.word	0x00016b90


	//   ....[19]....
        /*0af8*/ 	.word	0x00016c00


	//   ....[20]....
        /*0afc*/ 	.word	0x00016c70


	//   ....[21]....
        /*0b00*/ 	.word	0x00016cf0


	//   ....[22]....
        /*0b04*/ 	.word	0x00016d60


	//   ....[23]....
        /*0b08*/ 	.word	0x00016e10


	//   ....[24]....
        /*0b0c*/ 	.word	0x00016e60


	//   ....[25]....
        /*0b10*/ 	.word	0x00016ef0


	//   ....[26]....
        /*0b14*/ 	.word	0x00017020


	//----- nvinfo : EIATTR_REG_RECONFIG
	.align		4
.L_1579:
        /*0b18*/ 	.byte	0x01, 0x54
	.zero		2


	//----- nvinfo : EIATTR_SYSCALL_OFFSETS
	.align		4
        /*0b1c*/ 	.byte	0x04, 0x46
        /*0b1e*/ 	.short	(.L_1581 - .L_1580)


	//   ....[0]....
.L_1580:
        /*0b20*/ 	.word	0x00001ab0


	//   ....[1]....
        /*0b24*/ 	.word	0x0000e080


	//   ....[2]....
        /*0b28*/ 	.word	0x0000e1d0


	//   ....[3]....
        /*0b2c*/ 	.word	0x0000e2c0


	//   ....[4]....
        /*0b30*/ 	.word	0x0000f260


	//----- nvinfo : EIATTR_MBARRIER_INSTR_OFFSETS
	.align		4
.L_1581:
        /*0b34*/ 	.byte	0x04, 0x39
        /*0b36*/ 	.short	(.L_1583 - .L_1582)


	//   ....[0]....
.L_1582:
        /*0b38*/ 	.word	0x00000180
        /*0b3c*/ 	.word	0x000000ff
        /*0b40*/ 	.word	0x00016800
        /*0b44*/ 	.short	0x0100
        /*0b46*/ 	.byte	0x08
	.zero		1


	//   ....[1]....
        /*0b48*/ 	.word	0x00000190
        /*0b4c*/ 	.word	0x000000ff
        /*0b50*/ 	.word	0x00016820
        /*0b54*/ 	.short	0x0100
        /*0b56*/ 	.byte	0x08
	.zero		1


	//   ....[2]....
        /*0b58*/ 	.word	0x00000280
        /*0b5c*/ 	.word	0x000000ff
        /*0b60*/ 	.word	0x00016830
        /*0b64*/ 	.short	0x0100
        /*0b66*/ 	.byte	0x08
	.zero		1


	//   ....[3]....
        /*0b68*/ 	.word	0x00000290
        /*0b6c*/ 	.word	0x000000ff
        /*0b70*/ 	.word	0x00016840
        /*0b74*/ 	.short	0x0100
        /*0b76*/ 	.byte	0x08
	.zero		1


	//   ....[4]....
        /*0b78*/ 	.word	0x000002a0
        /*0b7c*/ 	.word	0x000000ff
        /*0b80*/ 	.word	0x00016838
        /*0b84*/ 	.short	0x0100
        /*0b86*/ 	.byte	0x08
	.zero		1


	//   ....[5]....
        /*0b88*/ 	.word	0x000002b0
        /*0b8c*/ 	.word	0x000000ff
        /*0b90*/ 	.word	0x00016848
        /*0b94*/ 	.short	0x0100
        /*0b96*/ 	.byte	0x08
	.zero		1


	//   ....[6]....
        /*0b98*/ 	.word	0x000003e0
        /*0b9c*/ 	.word	0x000000ff
        /*0ba0*/ 	.word	0x00016850
        /*0ba4*/ 	.short	0x0100
        /*0ba6*/ 	.byte	0x08
	.zero		1


	//   ....[7]....
        /*0ba8*/ 	.word	0x000003f0
        /*0bac*/ 	.word	0x000000ff
        /*0bb0*/ 	.word	0x00016860
        /*0bb4*/ 	.short	0x0100
        /*0bb6*/ 	.byte	0x08
	.zero		1


	//   ....[8]....
        /*0bb8*/ 	.word	0x00000400
        /*0bbc*/ 	.word	0x000000ff
        /*0bc0*/ 	.word	0x00016858
        /*0bc4*/ 	.short	0x0100
        /*0bc6*/ 	.byte	0x08
	.zero		1


	//   ....[9]....
        /*0bc8*/ 	.word	0x00000410
        /*0bcc*/ 	.word	0x000000ff
        /*0bd0*/ 	.word	0x00016868
        /*0bd4*/ 	.short	0x0100
        /*0bd6*/ 	.byte	0x08
	.zero		1


	//   ....[10]....
        /*0bd8*/ 	.word	0x00000500
        /*0bdc*/ 	.word	0x000000ff
        /*0be0*/ 	.word	0x00016870
        /*0be4*/ 	.short	0x0100
        /*0be6*/ 	.byte	0x06
	.zero		1


	//   ....[11]....
        /*0be8*/ 	.word	0x00000510
        /*0bec*/ 	.word	0x000000ff
        /*0bf0*/ 	.word	0x00016880
        /*0bf4*/ 	.short	0x0100
        /*0bf6*/ 	.byte	0x06
	.zero		1


	//   ....[12]....
        /*0bf8*/ 	.word	0x00000520
        /*0bfc*/ 	.word	0x000000ff
        /*0c00*/ 	.word	0x00016878
        /*0c04*/ 	.short	0x0100
        /*0c06*/ 	.byte	0x06
	.zero		1


	//   ....[13]....
        /*0c08*/ 	.word	0x00000530
        /*0c0c*/ 	.word	0x000000ff
        /*0c10*/ 	.word	0x00016888
        /*0c14*/ 	.short	0x0100
        /*0c16*/ 	.byte	0x06
	.zero		1


	//   ....[14]....
        /*0c18*/ 	.word	0x00000660
        /*0c1c*/ 	.word	0x000000ff
        /*0c20*/ 	.word	0x00016890
        /*0c24*/ 	.short	0x0100
        /*0c26*/ 	.byte	0x08
	.zero		1


	//   ....[15]....
        /*0c28*/ 	.word	0x00000670
        /*0c2c*/ 	.word	0x000000ff
        /*0c30*/ 	.word	0x000168a0
        /*0c34*/ 	.short	0x0100
        /*0c36*/ 	.byte	0x08
	.zero		1


	//   ....[16]....
        /*0c38*/ 	.word	0x00000680
        /*0c3c*/ 	.word	0x000000ff
        /*0c40*/ 	.word	0x00016898
        /*0c44*/ 	.short	0x0100
        /*0c46*/ 	.byte	0x08
	.zero		1


	//   ....[17]....
        /*0c48*/ 	.word	0x00000690
        /*0c4c*/ 	.word	0x000000ff
        /*0c50*/ 	.word	0x000168a8
        /*0c54*/ 	.short	0x0100
        /*0c56*/ 	.byte	0x08
	.zero		1


	//   ....[18]....
        /*0c58*/ 	.word	0x000007d0
        /*0c5c*/ 	.word	0x000000ff
        /*0c60*/ 	.word	0x000168b0
        /*0c64*/ 	.short	0x0100
        /*0c66*/ 	.byte	0x08
	.zero		1


	//   ....[19]....
        /*0c68*/ 	.word	0x000007e0
        /*0c6c*/ 	.word	0x000000ff
        /*0c70*/ 	.word	0x000168c0
        /*0c74*/ 	.short	0x0100
        /*0c76*/ 	.byte	0x08
	.zero		1


	//   ....[20]....
        /*0c78*/ 	.word	0x000007f0
        /*0c7c*/ 	.word	0x000000ff
        /*0c80*/ 	.word	0x000168b8
        /*0c84*/ 	.short	0x0100
        /*0c86*/ 	.byte	0x08
	.zero		1


	//   ....[21]....
        /*0c88*/ 	.word	0x00000800
        /*0c8c*/ 	.word	0x000000ff
        /*0c90*/ 	.word	0x000168c8
        /*0c94*/ 	.short	0x0100
        /*0c96*/ 	.byte	0x08
	.zero		1


	//   ....[22]....
        /*0c98*/ 	.word	0x00001b30
        /*0c9c*/ 	.word	0x000000ff
        /*0ca0*/ 	.word	0x00016800
        /*0ca4*/ 	.short	0x010a
        /*0ca6*/ 	.byte	0x2d
	.zero		1


	//   ....[23]....
        /*0ca8*/ 	.word	0x00001bb0
        /*0cac*/ 	.word	0x00000000
        /*0cb0*/ 	.word	0x00016830
        /*0cb4*/ 	.short	0x010a
        /*0cb6*/ 	.byte	0x3f
	.zero		1


	//   ....[24]....
        /*0cb8*/ 	.word	0x00001bf0
        /*0cbc*/ 	.word	0x00000000
        /*0cc0*/ 	.word	0x00016830
        /*0cc4*/ 	.short	0x010a
        /*0cc6*/ 	.byte	0x3f
	.zero		1


	//   ....[25]....
        /*0cc8*/ 	.word	0x00003390
        /*0ccc*/ 	.word	0x000000ff
        /*0cd0*/ 	.word	0x00000000
        /*0cd4*/ 	.short	0x0101
        /*0cd6*/ 	.byte	0x06
	.zero		1


	//   ....[26]....
        /*0cd8*/ 	.word	0x000045a0
        /*0cdc*/ 	.word	0x000000ff
        /*0ce0*/ 	.word	0x00016830
        /*0ce4*/ 	.short	0x010a
        /*0ce6*/ 	.byte	0x06
	.zero		1


	//   ....[27]....
        /*0ce8*/ 	.word	0x000045e0
        /*0cec*/ 	.word	0x000000ff
        /*0cf0*/ 	.word	0x00016830
        /*0cf4*/ 	.short	0x010a
        /*0cf6*/ 	.byte	0x06
	.zero		1


	//   ....[28]....
        /*0cf8*/ 	.word	0x00004810
        /*0cfc*/ 	.word	0x000000ff
        /*0d00*/ 	.word	0x00016850
        /*0d04*/ 	.short	0x010a
        /*0d06*/ 	.byte	0x06
	.zero		1


	//   ....[29]....
        /*0d08*/ 	.word	0x00004850
        /*0d0c*/ 	.word	0x000000ff
        /*0d10*/ 	.word	0x00016850
        /*0d14*/ 	.short	0x010a
        /*0d16*/ 	.byte	0x06
	.zero		1


	//   ....[30]....
        /*0d18*/ 	.word	0x00005280
        /*0d1c*/ 	.word	0x000000ff
        /*0d20*/ 	.word	0x00000000
        /*0d24*/ 	.short	0x0101
        /*0d26*/ 	.byte	0x06
	.zero		1


	//   ....[31]....
        /*0d28*/ 	.word	0x00006fb0
        /*0d2c*/ 	.word	0x000000ff
        /*0d30*/ 	.word	0x00000000
        /*0d34*/ 	.short	0x0101
        /*0d36*/ 	.byte	0x06
	.zero		1


	//   ....[32]....
        /*0d38*/ 	.word	0x000074b0
        /*0d3c*/ 	.word	0x000000ff
        /*0d40*/ 	.word	0x00016830
        /*0d44*/ 	.short	0x010a
        /*0d46*/ 	.byte	0x06
	.zero		1


	//   ....[33]....
        /*0d48*/ 	.word	0x000074f0
        /*0d4c*/ 	.word	0x000000ff
        /*0d50*/ 	.word	0x00016830
        /*0d54*/ 	.short	0x010a
        /*0d56*/ 	.byte	0x06
	.zero		1


	//   ....[34]....
        /*0d58*/ 	.word	0x000076f0
        /*0d5c*/ 	.word	0x000000ff
        /*0d60*/ 	.word	0x00016850
        /*0d64*/ 	.short	0x010a
        /*0d66*/ 	.byte	0x06
	.zero		1


	//   ....[35]....
        /*0d68*/ 	.word	0x00007730
        /*0d6c*/ 	.word	0x000000ff
        /*0d70*/ 	.word	0x00016850
        /*0d74*/ 	.short	0x010a
        /*0d76*/ 	.byte	0x06
	.zero		1


	//   ....[36]....
        /*0d78*/ 	.word	0x00007fb0
        /*0d7c*/ 	.word	0x000000ff
        /*0d80*/ 	.word	0x00000000
        /*0d84*/ 	.short	0x0101
        /*0d86*/ 	.byte	0x06
	.zero		1


	//   ....[37]....
        /*0d88*/ 	.word	0x00009520
        /*0d8c*/ 	.word	0x000000ff
        /*0d90*/ 	.word	0x00000000
        /*0d94*/ 	.short	0x0101
        /*0d96*/ 	.byte	0x06
	.zero		1


	//   ....[38]....
        /*0d98*/ 	.word	0x00009920
        /*0d9c*/ 	.word	0x000000ff
        /*0da0*/ 	.word	0x00016850
        /*0da4*/ 	.short	0x010a
        /*0da6*/ 	.byte	0x05
	.zero		1


	//   ....[39]....
        /*0da8*/ 	.word	0x00009960
        /*0dac*/ 	.word	0x000000ff
        /*0db0*/ 	.word	0x00016850
        /*0db4*/ 	.short	0x010a
        /*0db6*/ 	.byte	0x05
	.zero		1


	//   ....[40]....
        /*0db8*/ 	.word	0x00009ed0
        /*0dbc*/ 	.word	0x000000ff
        /*0dc0*/ 	.word	0x00000000
        /*0dc4*/ 	.short	0x0101
        /*0dc6*/ 	.byte	0x04
	.zero		1


	//   ....[41]....
        /*0dc8*/ 	.word	0x0000b0a0
        /*0dcc*/ 	.word	0x00000000
        /*0dd0*/ 	.word	0x00000000
        /*0dd4*/ 	.short	0x0101
        /*0dd6*/ 	.byte	0x3f
	.zero		1


	//   ....[42]....
        /*0dd8*/ 	.word	0x0000b4c0
        /*0ddc*/ 	.word	0x00000004
        /*0de0*/ 	.word	0x00000000
        /*0de4*/ 	.short	0x0101
        /*0de6*/ 	.byte	0x3f
	.zero		1


	//   ....[43]....
        /*0de8*/ 	.word	0x0000e7c0
        /*0dec*/ 	.word	0x00000003
        /*0df0*/ 	.word	0x00016840
        /*0df4*/ 	.short	0x010a
        /*0df6*/ 	.byte	0x3f
	.zero		1


	//   ....[44]....
        /*0df8*/ 	.word	0x0000ef50
        /*0dfc*/ 	.word	0x00000003
        /*0e00*/ 	.word	0x00016830
        /*0e04*/ 	.short	0x0107
        /*0e06*/ 	.byte	0x3f
	.zero		1


	//   ....[45]....
        /*0e08*/ 	.word	0x0000f020
        /*0e0c*/ 	.word	0x00000003
        /*0e10*/ 	.word	0x00016830
        /*0e14*/ 	.short	0x0101
        /*0e16*/ 	.byte	0x3f
	.zero		1


	//   ....[46]....
        /*0e18*/ 	.word	0x0000fe50
        /*0e1c*/ 	.word	0x00000016
        /*0e20*/ 	.word	0x00016800
        /*0e24*/ 	.short	0x0107
        /*0e26*/ 	.byte	0x3f
	.zero		1


	//   ....[47]....
        /*0e28*/ 	.word	0x0000ff50
        /*0e2c*/ 	.word	0x00000016
        /*0e30*/ 	.word	0x00016800
        /*0e34*/ 	.short	0x0101
        /*0e36*/ 	.byte	0x3f
	.zero		1


	//   ....[48]....
        /*0e38*/ 	.word	0x0000ff80
        /*0e3c*/ 	.word	0x00000016
        /*0e40*/ 	.word	0x00016820
        /*0e44*/ 	.short	0x010a
        /*0e46*/ 	.byte	0x3f
	.zero		1


	//   ....[49]....
        /*0e48*/ 	.word	0x00010310
        /*0e4c*/ 	.word	0x00000005
        /*0e50*/ 	.word	0x00016840
        /*0e54*/ 	.short	0x010a
        /*0e56*/ 	.byte	0x3f
	.zero		1


	//   ....[50]....
        /*0e58*/ 	.word	0x000107f0
        /*0e5c*/ 	.word	0x00000005
        /*0e60*/ 	.word	0x00016830
        /*0e64*/ 	.short	0x0107
        /*0e66*/ 	.byte	0x3f
	.zero		1


	//   ....[51]....
        /*0e68*/ 	.word	0x000108b0
        /*0e6c*/ 	.word	0x00000005
        /*0e70*/ 	.word	0x00016830
        /*0e74*/ 	.short	0x0101
        /*0e76*/ 	.byte	0x3f
	.zero		1


	//   ....[52]....
        /*0e78*/ 	.word	0x00010910
        /*0e7c*/ 	.word	0x00000005
        /*0e80*/ 	.word	0x00016860
        /*0e84*/ 	.short	0x010a
        /*0e86*/ 	.byte	0x3f
	.zero		1


	//   ....[53]....
        /*0e88*/ 	.word	0x00010de0
        /*0e8c*/ 	.word	0x00000005
        /*0e90*/ 	.word	0x00016850
        /*0e94*/ 	.short	0x0107
        /*0e96*/ 	.byte	0x3f
	.zero		1


	//   ....[54]....
        /*0e98*/ 	.word	0x00010f50
        /*0e9c*/ 	.word	0x00000005
        /*0ea0*/ 	.word	0x00016850
        /*0ea4*/ 	.short	0x0101
        /*0ea6*/ 	.byte	0x3f
	.zero		1


	//   ....[55]....
        /*0ea8*/ 	.word	0x00011170
        /*0eac*/ 	.word	0x00000000
        /*0eb0*/ 	.word	0x00016860
        /*0eb4*/ 	.short	0x010a
        /*0eb6*/ 	.byte	0x3f
	.zero		1


	//   ....[56]....
        /*0eb8*/ 	.word	0x00011600
        /*0ebc*/ 	.word	0x00000000
        /*0ec0*/ 	.word	0x00016850
        /*0ec4*/ 	.short	0x0107
        /*0ec6*/ 	.byte	0x3f
	.zero		1


	//   ....[57]....
        /*0ec8*/ 	.word	0x000116d0
        /*0ecc*/ 	.word	0x00000000
        /*0ed0*/ 	.word	0x00016850
        /*0ed4*/ 	.short	0x0101
        /*0ed6*/ 	.byte	0x3f
	.zero		1


	//   ....[58]....
        /*0ed8*/ 	.word	0x00012820
        /*0edc*/ 	.word	0x00000005
        /*0ee0*/ 	.word	0x00016820
        /*0ee4*/ 	.short	0x010a
        /*0ee6*/ 	.byte	0x3f
	.zero		1


	//   ....[59]....
        /*0ee8*/ 	.word	0x000129a0
        /*0eec*/ 	.word	0x00000003
        /*0ef0*/ 	.word	0x00016840
        /*0ef4*/ 	.short	0x010a
        /*0ef6*/ 	.byte	0x3f
	.zero		1


	//   ....[60]....
        /*0ef8*/ 	.word	0x00012a40
        /*0efc*/ 	.word	0x00000019
        /*0f00*/ 	.word	0x00016840
        /*0f04*/ 	.short	0x010a
        /*0f06*/ 	.byte	0x3f
	.zero		1


	//   ....[61]....
        /*0f08*/ 	.word	0x00012a80
        /*0f0c*/ 	.word	0x00000003
        /*0f10*/ 	.word	0x00016860
        /*0f14*/ 	.short	0x010a
        /*0f16*/ 	.byte	0x3f
	.zero		1


	//   ....[62]....
        /*0f18*/ 	.word	0x00012ac0
        /*0f1c*/ 	.word	0x00000019
        /*0f20*/ 	.word	0x00016860
        /*0f24*/ 	.short	0x010a
        /*0f26*/ 	.byte	0x3f
	.zero		1


	//   ....[63]....
        /*0f28*/ 	.word	0x00012b30
        /*0f2c*/ 	.word	0x00000003
        /*0f30*/ 	.word	0x00016800
        /*0f34*/ 	.short	0x010a
        /*0f36*/ 	.byte	0x3f
	.zero		1


	//   ....[64]....
        /*0f38*/ 	.word	0x00012b80
        /*0f3c*/ 	.word	0x00000000
        /*0f40*/ 	.word	0x00016830
        /*0f44*/ 	.short	0x010a
        /*0f46*/ 	.byte	0x3f
	.zero		1


	//   ....[65]....
        /*0f48*/ 	.word	0x00012be0
        /*0f4c*/ 	.word	0x00000006
        /*0f50*/ 	.word	0x00016830
        /*0f54*/ 	.short	0x010a
        /*0f56*/ 	.byte	0x3f
	.zero		1


	//   ....[66]....
        /*0f58*/ 	.word	0x00012c40
        /*0f5c*/ 	.word	0x00000006
        /*0f60*/ 	.word	0x00016850
        /*0f64*/ 	.short	0x010a
        /*0f66*/ 	.byte	0x3f
	.zero		1


	//   ....[67]....
        /*0f68*/ 	.word	0x00012ca0
        /*0f6c*/ 	.word	0x00000006
        /*0f70*/ 	.word	0x00016830
        /*0f74*/ 	.short	0x010a
        /*0f76*/ 	.byte	0x3f
	.zero		1


	//   ....[68]....
        /*0f78*/ 	.word	0x00012d00
        /*0f7c*/ 	.word	0x00000006
        /*0f80*/ 	.word	0x00016850
        /*0f84*/ 	.short	0x010a
        /*0f86*/ 	.byte	0x3f
	.zero		1


	//   ....[69]....
        /*0f88*/ 	.word	0x00012d60
        /*0f8c*/ 	.word	0x00000004
        /*0f90*/ 	.word	0x00016850
        /*0f94*/ 	.short	0x010a
        /*0f96*/ 	.byte	0x3f
	.zero		1


	//   ....[70]....
        /*0f98*/ 	.word	0x00012e80
        /*0f9c*/ 	.word	0x00000003
        /*0fa0*/ 	.word	0x00016840
        /*0fa4*/ 	.short	0x010a
        /*0fa6*/ 	.byte	0x3f
	.zero		1


	//   ....[71]....
        /*0fa8*/ 	.word	0x00014920
        /*0fac*/ 	.word	0x00000016
        /*0fb0*/ 	.word	0x00016820
        /*0fb4*/ 	.short	0x010a
        /*0fb6*/ 	.byte	0x3f
	.zero		1


	//   ....[72]....
        /*0fb8*/ 	.word	0x00014970
        /*0fbc*/ 	.word	0x00000005
        /*0fc0*/ 	.word	0x00016840
        /*0fc4*/ 	.short	0x010a
        /*0fc6*/ 	.byte	0x3f
	.zero		1


	//   ....[73]....
        /*0fc8*/ 	.word	0x00015280
        /*0fcc*/ 	.word	0x00000005
        /*0fd0*/ 	.word	0x00016860
        /*0fd4*/ 	.short	0x010a
        /*0fd6*/ 	.byte	0x3f
	.zero		1


	//   ....[74]....
        /*0fd8*/ 	.word	0x00015bf0
        /*0fdc*/ 	.word	0x00000000
        /*0fe0*/ 	.word	0x00016860
        /*0fe4*/ 	.short	0x010a
        /*0fe6*/ 	.byte	0x3f
	.zero		1


	//   ....[75]....
        /*0fe8*/ 	.word	0x00016f40
        /*0fec*/ 	.word	0x00000005
        /*0ff0*/ 	.word	0x00016820
        /*0ff4*/ 	.short	0x010a
        /*0ff6*/ 	.byte	0x3f
	.zero		1


	//   ....[76]....
        /*0ff8*/ 	.word	0x000170e0
        /*0ffc*/ 	.word	0x00000003
        /*1000*/ 	.word	0x00016840
        /*1004*/ 	.short	0x010a
        /*1006*/ 	.byte	0x3f
	.zero		1


	//   ....[77]....
        /*1008*/ 	.word	0x00017130
        /*100c*/ 	.word	0x00000019
        /*1010*/ 	.word	0x00016840
        /*1014*/ 	.short	0x010a
        /*1016*/ 	.byte	0x3f
	.zero		1


	//   ....[78]....
        /*1018*/ 	.word	0x00017180
        /*101c*/ 	.word	0x00000003
        /*1020*/ 	.word	0x00016860
        /*1024*/ 	.short	0x010a
        /*1026*/ 	.byte	0x3f
	.zero		1


	//----- nvinfo : EIATTR_NUM_MBARRIERS
	.align		4
.L_1583:
        /*1028*/ 	.byte	0x03, 0x38
        /*102a*/ 	.short	0x0016


	//----- nvinfo : EIATTR_EXIT_INSTR_OFFSETS
	.align		4
        /*102c*/ 	.byte	0x04, 0x1c
        /*102e*/ 	.short	(.L_1585 - .L_1584)


	//   ....[0]....
.L_1584:
        /*1030*/ 	.word	0x000009b0


	//   ....[1]....
        /*1034*/ 	.word	0x0000c420


	//   ....[2]....
        /*1038*/ 	.word	0x00012b10


	//----- nvinfo : EIATTR_MAX_THREADS
	.align		4
.L_1585:
        /*103c*/ 	.byte	0x04, 0x05
        /*103e*/ 	.short	(.L_1587 - .L_1586)
.L_1586:
        /*1040*/ 	.word	0x00000200
        /*1044*/ 	.word	0x00000001
        /*1048*/ 	.word	0x00000001


	//----- nvinfo : EIATTR_CRS_STACK_SIZE
	.align		4
.L_1587:
        /*104c*/ 	.byte	0x04, 0x1e
        /*104e*/ 	.short	(.L_1589 - .L_1588)
.L_1588:
        /*1050*/ 	.word	0x00000000


	//----- nvinfo : EIATTR_CBANK_PARAM_SIZE
	.align		4
.L_1589:
        /*1054*/ 	.byte	0x03, 0x19
        /*1056*/ 	.short	0x0af0


	//----- nvinfo : EIATTR_PARAM_CBANK
	.align		4
        /*1058*/ 	.byte	0x04, 0x0a
        /*105a*/ 	.short	(.L_1591 - .L_1590)
	.align		4
.L_1590:
        /*105c*/ 	.word	index@(.nv.constant0._ZN7cutlass13device_kernelIN5flash11enable_sm90INS1_16FlashAttnFwdSm90INS1_25CollectiveMainloopFwdSm90ILi2EN4cute5tupleIJNS5_1CILi1EEES8_S8_EEENS6_IJNS7_ILi192EEENS7_ILi128EEENS7_ILi64EEEEEELi64ENS_6half_tEfNS_4arch4Sm90ELb1ELb0ELb1ELb1ELb1ELb0ELb0ELb1ELb1ELb1ELb1ELb0EEENS1_21CollectiveEpilogueFwdINS6_IJSA_SC_SB_EEES9_SE_SG_Li384ELb1ELb1ELb1ELb0EEENS1_36VarlenDynamicPersistentTileSchedulerILi192ELi128ELi384ELi128ELb1ELb1ELb1ELb1ELb1ELb1EEEEEEEEEvNT_6ParamsE)
        /*1060*/ 	.short	0x0210
        /*1062*/ 	.short	0x0af0


	//----- nvinfo : EIATTR_SW_WAR
	.align		4
.L_1591:
        /*1064*/ 	.byte	0x04, 0x36
        /*1066*/ 	.short	(.L_1593 - .L_1592)
.L_1592:
        /*1068*/ 	.word	0x00000008
.L_1593:


//--------------------- .nv.info._ZN7cutlass13device_kernelIN5flash11enable_sm90INS1_16FlashAttnFwdSm90INS1_25CollectiveMainloopFwdSm90ILi2EN4cute5tupleIJNS5_1CILi1EEES8_S8_EEENS6_IJNS7_ILi192EEENS7_ILi128EEENS7_ILi64EEEEEELi64ENS_6half_tEfNS_4arch4Sm90ELb1ELb0ELb1ELb1ELb1ELb1ELb0ELb1ELb1ELb1ELb1ELb0EEENS1_21CollectiveEpilogueFwdINS6_IJSA_SC_SB_EEES9_SE_SG_Li384ELb1ELb1ELb1ELb0EEENS1_36VarlenDynamicPersistentTileSchedulerILi192ELi128ELi384ELi128ELb1ELb1ELb1ELb1ELb1ELb1EEEEEEEEEvNT_6ParamsE --------------------------
	.section	.nv.info._ZN7cutlass13device_kernelIN5flash11enable_sm90INS1_16FlashAttnFwdSm90INS1_25CollectiveMainloopFwdSm90ILi2EN4cute5tupleIJNS5_1CILi1EEES8_S8_EEENS6_IJNS7_ILi192EEENS7_ILi128EEENS7_ILi64EEEEEELi64ENS_6half_tEfNS_4arch4Sm90ELb1ELb0ELb1ELb1ELb1ELb1ELb0ELb1ELb1ELb1ELb1ELb0EEENS1_21CollectiveEpilogueFwdINS6_IJSA_SC_SB_EEES9_SE_SG_Li384ELb1ELb1ELb1ELb0EEENS1_36VarlenDynamicPersistentTileSchedulerILi192ELi128ELi384ELi128ELb1ELb1ELb1ELb1ELb1ELb1EEEEEEEEEvNT_6ParamsE,"",@"SHT_CUDA_INFO"
	.sectionflags	@""
	.align	4


	//----- nvinfo : EIATTR_CUDA_API_VERSION
	.align		4
        /*0000*/ 	.byte	0x04, 0x37
        /*0002*/ 	.short	(.L_1595 - .L_1594)
.L_1594:
        /*0004*/ 	.word	0x00000082


	//----- nvinfo : EIATTR_KPARAM_INFO
	.align		4
.L_1595:
        /*0008*/ 	.byte	0x04, 0x17
        /*000a*/ 	.short	(.L_1597 - .L_1596)
.L_1596:
        /*000c*/ 	.word	0x00000000
        /*0010*/ 	.short	0x0000
        /*0012*/ 	.short	0x0070
        /*0014*/ 	.byte	0x00, 0xf0, 0x01, 0x2a


	//----- nvinfo : EIATTR_SPARSE_MMA_MASK
	.align		4
.L_1597:
        /*0018*/ 	.byte	0x03, 0x50
        /*001a*/ 	.short	0x0000


	//----- nvinfo : EIATTR_MAXREG_COUNT
	.align		4
        /*001c*/ 	.byte	0x03, 0x1b
        /*001e*/ 	.short	0x0080


	//----- nvinfo : EIATTR_NUM_BARRIERS
	.align		4
        /*0020*/ 	.byte	0x02, 0x4c
        /*0022*/ 	.byte	0x10
	.zero		1


	//----- nvinfo : EIATTR_EXTERNS
	.align		4
        /*0024*/ 	.byte	0x04, 0x0f
        /*0026*/ 	.short	(.L_1599 - .L_1598)


	//   ....[0]....
	.align		4
.L_1598:
        /*0028*/ 	.word	index@(__assertfail)


	//----- nvinfo : EIATTR_ANNOTATIONS
	.align		4
.L_1599:
        /*002c*/ 	.byte	0x04, 0x55
        /*002e*/ 	.short	(.L_1601 - .L_1600)


	//   ....[0]....
.L_1600:
        /* <DEDUP_REMOVED lines=86> */


	//----- nvinfo : EIATTR_MERCURY_ISA_VERSION
	.align		4
.L_1601:
        /*0580*/ 	.byte	0x03, 0x5f
        /*0582*/ 	.short	0x0101


	//----- nvinfo : EIATTR_UNUSED_LOAD_BYTE_OFFSET
	.align		4
        /*0584*/ 	.byte	0x04, 0x44
        /*0586*/ 	.short	(.L_1603 - .L_1602)


	//   ....[0]....
.L_1602:
        /*0588*/ 	.word	0x00000a60
        /*058c*/ 	.word	0x0000fff0


	//   ....[1]....
        /*0590*/ 	.word	0x00011f50
        /*0594*/ 	.word	0x0000fff0


	//----- nvinfo : EIATTR_INT_WARP_WIDE_INSTR_OFFSETS
	.align		4
.L_1603:
        /*0598*/ 	.byte	0x04, 0x31
        /*059a*/ 	.short	(.L_1605 - .L_1604)


	//   ....[0]....
.L_1604:
        /*059c*/ 	.word	0x00000120


	//   ....[1]....
        /*05a0*/ 	.word	0x000001c0


	//   ....[2]....
        /*05a4*/ 	.word	0x00000230


	//   ....[3]....
        /*05a8*/ 	.word	0x00016ef0


	//   ....[4]....
        /*05ac*/ 	.word	0x00016f80


	//   ....[5]....
        /*05b0*/ 	.word	0x0001a120


	//   ....[6]....
        /*05b4*/ 	.word	0x0001a1b0


	//----- nvinfo : EIATTR_COOP_GROUP_MASK_REGIDS
	.align		4
.L_1605:
        /*05b8*/ 	.byte	0x04, 0x29
        /*05ba*/ 	.short	(.L_1607 - .L_1606)


	//   ....[0]....
.L_1606:
        /*05bc*/ 	.word	0xffffffff


	//   ....[1]....
        /*05c0*/ 	.word	0xffffffff


	//   ....[2]....
        /*05c4*/ 	.word	0xffffffff


	//   ....[3]....
        /*05c8*/ 	.word	0xffffffff


	//   ....[4]....
        /*05cc*/ 	.word	0xffffffff


	//   ....[5]....
        /*05d0*/ 	.word	0xffffffff


	//   ....[6]....
        /*05d4*/ 	.word	0xffffffff


	//   ....[7]....
        /*05d8*/ 	.word	0xffffffff


	//   ....[8]....
        /*05dc*/ 	.word	0xffffffff


	//   ....[9]....
        /*05e0*/ 	.word	0xffffffff


	//   ....[10]....
        /*05e4*/ 	.word	0xffffffff


	//   ....[11]....
        /*05e8*/ 	.word	0xffffffff


	//   ....[12]....
        /*05ec*/ 	.word	0xffffffff


	//   ....[13]....
        /*05f0*/ 	.word	0xffffffff


	//   ....[14]....
        /*05f4*/ 	.word	0xffffffff


	//   ....[15]....
        /*05f8*/ 	.word	0xffffffff


	//   ....[16]....
        /*05fc*/ 	.word	0xffffffff


	//   ....[17]....
        /*0600*/ 	.word	0xffffffff


	//   ....[18]....
        /*0604*/ 	.word	0xffffffff


	//   ....[19]....
        /*0608*/ 	.word	0xffffffff


	//   ....[20]....
        /*060c*/ 	.word	0xffffffff


	//   ....[21]....
        /*0610*/ 	.word	0xffffffff


	//   ....[22]....
        /*0614*/ 	.word	0xffffffff


	//   ....[23]....
        /*0618*/ 	.word	0xffffffff


	//   ....[24]....
        /*061c*/ 	.word	0xffffffff


	//   ....[25]....
        /*0620*/ 	.word	0xffffffff


	//   ....[26]....
        /*0624*/ 	.word	0xffffffff


	//   ....[27]....
        /*0628*/ 	.word	0xffffffff


	//   ....[28]....
        /*062c*/ 	.word	0xffffffff


	//   ....[29]....
        /*0630*/ 	.word	0xffffffff


	//   ....[30]....
        /*0634*/ 	.word	0xffffffff


	//   ....[31]....
        /*0638*/ 	.word	0xffffffff


	//   ....[32]....
        /*063c*/ 	.word	0xffffffff


	//   ....[33]....
        /*0640*/ 	.word	0xffffffff


	//   ....[34]....
        /*0644*/ 	.word	0xffffffff


	//   ....[35]....
        /*0648*/ 	.word	0xffffffff


	//   ....[36]....
        /*064c*/ 	.word	0xffffffff


	//   ....[37]....
        /*0650*/ 	.word	0xffffffff


	//   ....[38]....
        /*0654*/ 	.word	0xffffffff


	//   ....[39]....
        /*0658*/ 	.word	0xffffffff


	//   ....[40]....
        /*065c*/ 	.word	0xffffffff


	//   ....[41]....
        /*0660*/ 	.word	0xffffffff


	//   ....[42]....
        /*0664*/ 	.word	0xffffffff


	//   ....[43]....
        /*0668*/ 	.word	0xffffffff


	//   ....[44]....
        /*066c*/ 	.word	0xffffffff


	//   ....[45]....
        /*0670*/ 	.word	0xffffffff


	//   ....[46]....
        /*0674*/ 	.word	0xffffffff


	//   ....[47]....
        /*0678*/ 	.word	0xffffffff


	//   ....[48]....
        /*067c*/ 	.word	0xffffffff


	//   ....[49]....
        /*0680*/ 	.word	0xffffffff


	//   ....[50]....
        /*0684*/ 	.word	0xffffffff


	//   ....[51]....
        /*0688*/ 	.word	0xffffffff


	//   ....[52]....
        /*068c*/ 	.word	0xffffffff


	//   ....[53]....
        /*0690*/ 	.word	0xffffffff


	//   ....[54]....
        /*0694*/ 	.word	0xffffffff


	//   ....[55]....
        /*0698*/ 	.word	0xffffffff


	//   ....[56]....
        /*069c*/ 	.word	0xffffffff


	//   ....[57]....
        /*06a0*/ 	.word	0xffffffff


	//   ....[58]....
        /*06a4*/ 	.word	0xffffffff


	//   ....[59]....
        /*06a8*/ 	.word	0xffffffff


	//   ....[60]....
        /*06ac*/ 	.word	0xffffffff


	//   ....[61]....
        /*06b0*/ 	.word	0xffffffff


	//   ....[62]....
        /*06b4*/ 	.word	0xffffffff


	//   ....[63]....
        /*06b8*/ 	.word	0xffffffff


	//   ....[64]....
        /*06bc*/ 	.word	0xffffffff


	//   ....[65]....
        /*06c0*/ 	.word	0xffffffff


	//   ....[66]....
        /*06c4*/ 	.word	0xffffffff


	//   ....[67]....
        /*06c8*/ 	.word	0xffffffff


	//   ....[68]....
        /*06cc*/ 	.word	0xffffffff


	//   ....[69]....
        /*06d0*/ 	.word	0xffffffff


	//   ....[70]....
        /*06d4*/ 	.word	0xffffffff


	//   ....[71]....
        /*06d8*/ 	.word	0xffffffff


	//   ....[72]....
        /*06dc*/ 	.word	0xffffffff


	//   ....[73]....
        /*06e0*/ 	.word	0xffffffff


	//   ....[74]....
        /*06e4*/ 	.word	0xffffffff


	//   ....[75]....
        /*06e8*/ 	.word	0xffffffff


	//   ....[76]....
        /*06ec*/ 	.word	0xffffffff


	//   ....[77]....
        /*06f0*/ 	.word	0xffffffff


	//   ....[78]....
        /*06f4*/ 	.word	0xffffffff


	//   ....[79]....
        /*06f8*/ 	.word	0xffffffff


	//   ....[80]....
        /*06fc*/ 	.word	0xffffffff


	//   ....[81]....
        /*0700*/ 	.word	0xffffffff


	//   ....[82]....
        /*0704*/ 	.word	0xffffffff


	//   ....[83]....
        /*0708*/ 	.word	0xffffffff


	//   ....[84]....
        /*070c*/ 	.word	0xffffffff


	//   ....[85]....
        /*0710*/ 	.word	0xffffffff


	//   ....[86]....
        /*0714*/ 	.word	0xffffffff


	//   ....[87]....
        /*0718*/ 	.word	0xffffffff


	//   ....[88]....
        /*071c*/ 	.word	0xffffffff


	//   ....[89]....
        /*0720*/ 	.word	0xffffffff


	//   ....[90]....
        /*0724*/ 	.word	0xffffffff


	//   ....[91]....
        /*0728*/ 	.word	0xffffffff


	//   ....[92]....
        /*072c*/ 	.word	0xffffffff


	//   ....[93]....
        /*0730*/ 	.word	0xffffffff


	//   ....[94]....
        /*0734*/ 	.word	0xffffffff


	//   ....[95]....
        /*0738*/ 	.word	0xffffffff


	//   ....[96]....
        /*073c*/ 	.word	0xffffffff


	//   ....[97]....
        /*0740*/ 	.word	0xffffffff


	//   ....[98]....
        /*0744*/ 	.word	0xffffffff


	//   ....[99]....
        /*0748*/ 	.word	0xffffffff


	//   ....[100]....
        /*074c*/ 	.word	0xffffffff


	//   ....[101]....
        /*0750*/ 	.word	0xffffffff


	//   ....[102]....
        /*0754*/ 	.word	0xffffffff


	//   ....[103]....
        /*0758*/ 	.word	0xffffffff


	//   ....[104]....
        /*075c*/ 	.word	0xffffffff


	//   ....[105]....
        /*0760*/ 	.word	0xffffffff


	//   ....[106]....
        /*0764*/ 	.word	0xffffffff


	//   ....[107]....
        /*0768*/ 	.word	0xffffffff


	//   ....[108]....
        /*076c*/ 	.word	0xffffffff


	//   ....[109]....
        /*0770*/ 	.word	0xffffffff


	//   ....[110]....
        /*0774*/ 	.word	0xffffffff


	//   ....[111]....
        /*0778*/ 	.word	0xffffffff


	//   ....[112]....
        /*077c*/ 	.word	0xffffffff


	//   ....[113]....
        /*0780*/ 	.word	0xffffffff


	//   ....[114]....
        /*0784*/ 	.word	0xffffffff


	//   ....[115]....
        /*0788*/ 	.word	0xffffffff


	//   ....[116]....
        /*078c*/ 	.word	0xffffffff


	//   ....[117]....
        /*0790*/ 	.word	0xffffffff


	//   ....[118]....
        /*0794*/ 	.word	0xffffffff


	//   ....[119]....
        /*0798*/ 	.word	0xffffffff


	//   ....[120]....
        /*079c*/ 	.word	0xffffffff


	//   ....[121]....
        /*07a0*/ 	.word	0xffffffff


	//   ....[122]....
        /*07a4*/ 	.word	0xffffffff


	//   ....[123]....
        /*07a8*/ 	.word	0xffffffff


	//   ....[124]....
        /*07ac*/ 	.word	0xffffffff


	//   ....[125]....
        /*07b0*/ 	.word	0xffffffff


	//   ....[126]....
        /*07b4*/ 	.word	0xffffffff


	//   ....[127]....
        /*07b8*/ 	.word	0xffffffff


	//   ....[128]....
        /*07bc*/ 	.word	0xffffffff


	//   ....[129]....
        /*07c0*/ 	.word	0xffffffff


	//   ....[130]....
        /*07c4*/ 	.word	0xffffffff


	//   ....[131]....
        /*07c8*/ 	.word	0xffffffff


	//   ....[132]....
        /*07cc*/ 	.word	0xffffffff


	//   ....[133]....
        /*07d0*/ 	.word	0xffffffff


	//   ....[134]....
        /*07d4*/ 	.word	0xffffffff


	//   ....[135]....
        /*07d8*/ 	.word	0xffffffff


	//   ....[136]....
        /*07dc*/ 	.word	0xffffffff


	//   ....[137]....
        /*07e0*/ 	.word	0xffffffff


	//   ....[138]....
        /*07e4*/ 	.word	0xffffffff


	//   ....[139]....
        /*07e8*/ 	.word	0xffffffff


	//   ....[140]....
        /*07ec*/ 	.word	0xffffffff


	//   ....[141]....
        /*07f0*/ 	.word	0xffffffff


	//   ....[142]....
        /*07f4*/ 	.word	0xffffffff


	//   ....[143]....
        /*07f8*/ 	.word	0xffffffff


	//   ....[144]....
        /*07fc*/ 	.word	0xffffffff


	//   ....[145]....
        /*0800*/ 	.word	0xffffffff


	//   ....[146]....
        /*0804*/ 	.word	0xffffffff


	//   ....[147]....
        /*0808*/ 	.word	0xffffffff


	//   ....[148]....
        /*080c*/ 	.word	0xffffffff


	//   ....[149]....
        /*0810*/ 	.word	0xffffffff


	//   ....[150]....
        /*0814*/ 	.word	0xffffffff


	//   ....[151]....
        /*0818*/ 	.word	0xffffffff


	//   ....[152]....
        /*081c*/ 	.word	0xffffffff


	//   ....[153]....
        /*0820*/ 	.word	0xffffffff


	//   ....[154]....
        /*0824*/ 	.word	0xffffffff


	//   ....[155]....
        /*0828*/ 	.word	0xffffffff


	//   ....[156]....
        /*082c*/ 	.word	0xffffffff


	//   ....[157]....
        /*0830*/ 	.word	0xffffffff


	//   ....[158]....
        /*0834*/ 	.word	0xffffffff


	//   ....[159]....
        /*0838*/ 	.word	0xffffffff


	//   ....[160]....
        /*083c*/ 	.word	0xffffffff


	//   ....[161]....
        /*0840*/ 	.word	0xffffffff


	//   ....[162]....
        /*0844*/ 	.word	0xffffffff


	//   ....[163]....
        /*0848*/ 	.word	0xffffffff


	//   ....[164]....
        /*084c*/ 	.word	0xffffffff


	//   ....[165]....
        /*0850*/ 	.word	0xffffffff


	//   ....[166]....
        /*0854*/ 	.word	0xffffffff


	//   ....[167]....
        /*0858*/ 	.word	0xffffffff


	//   ....[168]....
        /*085c*/ 	.word	0xffffffff


	//   ....[169]....
        /*0860*/ 	.word	0xffffffff


	//   ....[170]....
        /*0864*/ 	.word	0xffffffff


	//   ....[171]....
        /*0868*/ 	.word	0xffffffff


	//   ....[172]....
        /*086c*/ 	.word	0xffffffff


	//   ....[173]....
        /*0870*/ 	.word	0xffffffff


	//   ....[174]....
        /*0874*/ 	.word	0xffffffff


	//   ....[175]....
        /*0878*/ 	.word	0xffffffff


	//   ....[176]....
        /*087c*/ 	.word	0xffffffff


	//   ....[177]....
        /*0880*/ 	.word	0xffffffff


	//   ....[178]....
        /*0884*/ 	.word	0xffffffff


	//   ....[179]....
        /*0888*/ 	.word	0xffffffff


	//   ....[180]....
        /*088c*/ 	.word	0xffffffff


	//   ....[181]....
        /*0890*/ 	.word	0xffffffff


	//   ....[182]....
        /*0894*/ 	.word	0xffffffff


	//   ....[183]....
        /*0898*/ 	.word	0xffffffff


	//   ....[184]....
        /*089c*/ 	.word	0xffffffff


	//   ....[185]....
        /*08a0*/ 	.word	0xffffffff


	//   ....[186]....
        /*08a4*/ 	.word	0xffffffff


	//   ....[187]....
        /*08a8*/ 	.word	0xffffffff


	//   ....[188]....
        /*08ac*/ 	.word	0xffffffff


	//   ....[189]....
        /*08b0*/ 	.word	0xffffffff


	//   ....[190]....
        /*08b4*/ 	.word	0xffffffff


	//   ....[191]....
        /*08b8*/ 	.word	0xffffffff


	//   ....[192]....
        /*08bc*/ 	.word	0xffffffff


	//   ....[193]....
        /*08c0*/ 	.word	0xffffffff


	//   ....[194]....
        /*08c4*/ 	.word	0xffffffff


	//   ....[195]....
        /*08c8*/ 	.word	0xffffffff


	//   ....[196]....
        /*08cc*/ 	.word	0xffffffff


	//   ....[197]....
        /*08d0*/ 	.word	0xffffffff


	//   ....[198]....
        /*08d4*/ 	.word	0xffffffff


	//   ....[199]....
        /*08d8*/ 	.word	0xffffffff


	//   ....[200]....
        /*08dc*/ 	.word	0xffffffff


	//   ....[201]....
        /*08e0*/ 	.word	0xffffffff


	//   ....[202]....
        /*08e4*/ 	.word	0xffffffff


	//   ....[203]....
        /*08e8*/ 	.word	0xffffffff


	//   ....[204]....
        /*08ec*/ 	.word	0xffffffff


	//   ....[205]....
        /*08f0*/ 	.word	0xffffffff


	//   ....[206]....
        /*08f4*/ 	.word	0xffffffff


	//   ....[207]....
        /*08f8*/ 	.word	0xffffffff


	//   ....[208]....
        /*08fc*/ 	.word	0xffffffff


	//   ....[209]....
        /*0900*/ 	.word	0x0500000f


	//   ....[210]....
        /*0904*/ 	.word	0x0500000f


	//   ....[211]....
        /*0908*/ 	.word	0x0500000f


	//   ....[212]....
        /*090c*/ 	.word	0x0500000f


	//   ....[213]....
        /*0910*/ 	.word	0x0500000f


	//   ....[214]....
        /*0914*/ 	.word	0x0500000f


	//   ....[215]....
        /*0918*/ 	.word	0x0500000f


	//   ....[216]....
        /*091c*/ 	.word	0x0500000f


	//   ....[217]....
        /*0920*/ 	.word	0x0500000f


	//   ....[218]....
        /*0924*/ 	.word	0x0500000f


	//   ....[219]....
        /*0928*/ 	.word	0x0500000f


	//   ....[220]....
        /*092c*/ 	.word	0x0500000f


	//   ....[221]....
        /*0930*/ 	.word	0x0500000f


	//   ....[222]....
        /*0934*/ 	.word	0x0500000f


	//   ....[223]....
        /*0938*/ 	.word	0x0500000f


	//   ....[224]....
        /*093c*/ 	.word	0x0500000f


	//   ....[225]....
        /*0940*/ 	.word	0x0500000f


	//   ....[226]....
        /*0944*/ 	.word	0x0500000f


	//   ....[227]....
        /*0948*/ 	.word	0x0500000f


	//   ....[228]....
        /*094c*/ 	.word	0x0500000f


	//   ....[229]....
        /*0950*/ 	.word	0x0500000f


	//   ....[230]....
        /*0954*/ 	.word	0x0500000f


	//   ....[231]....
        /*0958*/ 	.word	0x0500000f


	//   ....[232]....
        /*095c*/ 	.word	0x0500000f


	//   ....[233]....
        /*0960*/ 	.word	0x0500000f


	//   ....[234]....
        /*0964*/ 	.word	0x0500000f


	//   ....[235]....
        /*0968*/ 	.word	0x0500000f


	//   ....[236]....
        /*096c*/ 	.word	0x0500000f


	//   ....[237]....
        /*0970*/ 	.word	0x0500000f


	//   ....[238]....
        /*0974*/ 	.word	0x0500000f


	//   ....[239]....
        /*0978*/ 	.word	0x0500000f


	//   ....[240]....
        /*097c*/ 	.word	0x0500000f


	//   ....[241]....
        /*0980*/ 	.word	0x0500000f


	//   ....[242]....
        /*0984*/ 	.word	0x0500000f


	//   ....[243]....
        /*0988*/ 	.word	0x0500000f


	//   ....[244]....
        /*098c*/ 	.word	0x0500000f


	//   ....[245]....
        /*0990*/ 	.word	0x0500000f


	//   ....[246]....
        /*0994*/ 	.word	0x0500000f


	//   ....[247]....
        /*0998*/ 	.word	0x0500000f


	//   ....[248]....
        /*099c*/ 	.word	0x0500000f


	//   ....[249]....
        /*09a0*/ 	.word	0x0500000f


	//   ....[250]....
        /*09a4*/ 	.word	0x0500000f


	//   ....[251]....
        /*09a8*/ 	.word	0x0500000f


	//   ....[252]....
        /*09ac*/ 	.word	0x0500000f


	//   ....[253]....
        /*09b0*/ 	.word	0x0500000f


	//   ....[254]....
        /*09b4*/ 	.word	0x0500000f


	//   ....[255]....
        /*09b8*/ 	.word	0x0500000f


	//   ....[0]....
        /*09bc*/ 	.word	0x0500000f


	//   ....[1]....
        /*09c0*/ 	.word	0x0500000f


	//   ....[2]....
        /*09c4*/ 	.word	0x0500000f


	//   ....[3]....
        /*09c8*/ 	.word	0x0500000f


	//   ....[4]....
        /*09cc*/ 	.word	0x0500000f


	//   ....[5]....
        /*09d0*/ 	.word	0x0500000f


	//   ....[6]....
        /*09d4*/ 	.word	0x0500000f


	//   ....[7]....
        /*09d8*/ 	.word	0x0500000f


	//   ....[8]....
        /*09dc*/ 	.word	0x0500000f


	//   ....[9]....
        /*09e0*/ 	.word	0x0500000f


	//   ....[10]....
        /*09e4*/ 	.word	0x0500000f


	//   ....[11]....
        /*09e8*/ 	.word	0x0500000f


	//   ....[12]....
        /*09ec*/ 	.word	0x0500000f


	//   ....[13]....
        /*09f0*/ 	.word	0x0500000f


	//   ....[14]....
        /*09f4*/ 	.word	0x0500000f


	//   ....[15]....
        /*09f8*/ 	.word	0x0500000f


	//   ....[16]....
        /*09fc*/ 	.word	0x0500000f


	//   ....[17]....
        /*0a00*/ 	.word	0x0500000f


	//   ....[18]....
        /*0a04*/ 	.word	0x0500000f


	//   ....[19]....
        /*0a08*/ 	.word	0x0500000f


	//   ....[20]....
        /*0a0c*/ 	.word	0x0500000f


	//   ....[21]....
        /*0a10*/ 	.word	0x0500000f


	//   ....[22]....
        /*0a14*/ 	.word	0x0500000f


	//   ....[23]....
        /*0a18*/ 	.word	0x0500000f


	//   ....[24]....
        /*0a1c*/ 	.word	0x0500000f


	//   ....[25]....
        /*0a20*/ 	.word	0x0500000f


	//   ....[26]....
        /*0a24*/ 	.word	0x0500000f


	//   ....[27]....
        /*0a28*/ 	.word	0x0500000f


	//   ....[28]....
        /*0a2c*/ 	.word	0x0500000f


	//   ....[29]....
        /*0a30*/ 	.word	0x0500000f


	//   ....[30]....
        /*0a34*/ 	.word	0x0500000f


	//   ....[31]....
        /*0a38*/ 	.word	0x0500000f


	//   ....[32]....
        /*0a3c*/ 	.word	0x0500000f


	//   ....[33]....
        /*0a40*/ 	.word	0x0500000f


	//   ....[34]....
        /*0a44*/ 	.word	0x0500000f


	//   ....[35]....
        /*0a48*/ 	.word	0x0500000f


	//   ....[36]....
        /*0a4c*/ 	.word	0x0500000f


	//   ....[37]....
        /*0a50*/ 	.word	0x0500000f


	//   ....[38]....
        /*0a54*/ 	.word	0x0500000f


	//   ....[39]....
        /*0a58*/ 	.word	0x0500000f


	//   ....[40]....
        /*0a5c*/ 	.word	0x0500000f


	//   ....[41]....
        /*0a60*/ 	.word	0x0500000f


	//   ....[42]....
        /*0a64*/ 	.word	0x0500000f


	//   ....[43]....
        /*0a68*/ 	.word	0x0500000f


	//   ....[44]....
        /*0a6c*/ 	.word	0x0500000f


	//   ....[45]....
        /*0a70*/ 	.word	0x0500000f


	//   ....[46]....
        /*0a74*/ 	.word	0x0500000f


	//   ....[47]....
        /*0a78*/ 	.word	0x0500000f


	//   ....[48]....
        /*0a7c*/ 	.word	0x0500000f


	//   ....[49]....
        /*0a80*/ 	.word	0x0500000f


	//   ....[50]....
        /*0a84*/ 	.word	0x0500000f


	//   ....[51]....
        /*0a88*/ 	.word	0x0500000f


	//   ....[52]....
        /*0a8c*/ 	.word	0x0500000f


	//   ....[53]....
        /*0a90*/ 	.word	0x0500000f


	//   ....[54]....
        /*0a94*/ 	.word	0x0500000f


	//   ....[55]....
        /*0a98*/ 	.word	0x0500000f


	//   ....[56]....
        /*0a9c*/ 	.word	0x0500000f


	//   ....[57]....
        /*0aa0*/ 	.word	0x0500000f


	//   ....[58]....
        /*0aa4*/ 	.word	0x0500000f


	//   ....[59]....
        /*0aa8*/ 	.word	0x0500000f


	//   ....[60]....
        /*0aac*/ 	.word	0x0500000f


	//   ....[61]....
        /*0ab0*/ 	.word	0x0500000f


	//   ....[62]....
        /*0ab4*/ 	.word	0x0500000f


	//   ....[63]....
        /*0ab8*/ 	.word	0x0500000f


	//   ....[64]....
        /*0abc*/ 	.word	0x0500000f


	//   ....[65]....
        /*0ac0*/ 	.word	0x0500000f


	//   ....[66]....
        /*0ac4*/ 	.word	0x0500000f


	//   ....[67]....
        /*0ac8*/ 	.word	0x0500000f


	//   ....[68]....
        /*0acc*/ 	.word	0x0500000f


	//   ....[69]....
        /*0ad0*/ 	.word	0x0500000f


	//   ....[70]....
        /*0ad4*/ 	.word	0x0500000f


	//   ....[71]....
        /*0ad8*/ 	.word	0x0500000f


	//   ....[72]....
        /*0adc*/ 	.word	0x0500000f


	//   ....[73]....
        /*0ae0*/ 	.word	0x0500000f


	//   ....[74]....
        /*0ae4*/ 	.word	0x0500000f


	//   ....[75]....
        /*0ae8*/ 	.word	0x0500000f


	//   ....[76]....
        /*0aec*/ 	.word	0x0500000f


	//   ....[77]....
        /*0af0*/ 	.word	0x0500000f


	//   ....[78]....
        /*0af4*/ 	.word	0x0500000f


	//   ....[79]....
        /*0af8*/ 	.word	0x0500000f


	//   ....[80]....
        /*0afc*/ 	.word	0x0500000f


	//   ....[81]....
        /*0b00*/ 	.word	0x0500000f


	//   ....[82]....
        /*0b04*/ 	.word	0x0500000f


	//   ....[83]....
        /*0b08*/ 	.word	0x0500000f


	//   ....[84]....
        /*0b0c*/ 	.word	0x0500000f


	//   ....[85]....
        /*0b10*/ 	.word	0x0500000f


	//   ....[86]....
        /*0b14*/ 	.word	0x0500000f


	//   ....[87]....
        /*0b18*/ 	.word	0x0500000f


	//   ....[88]....
        /*0b1c*/ 	.word	0x0500000f


	//   ....[89]....
        /*0b20*/ 	.word	0x0500000f


	//   ....[90]....
        /*0b24*/ 	.word	0x0500000f


	//   ....[91]....
        /*0b28*/ 	.word	0x0500000f


	//   ....[92]....
        /*0b2c*/ 	.word	0x0500000f


	//   ....[93]....
        /*0b30*/ 	.word	0x0500000f


	//   ....[94]....
        /*0b34*/ 	.word	0x0500000f


	//   ....[95]....
        /*0b38*/ 	.word	0x0500000f


	//   ....[96]....
        /*0b3c*/ 	.word	0x0500000f


	//   ....[97]....
        /*0b40*/ 	.word	0x0500000f


	//   ....[98]....
        /*0b44*/ 	.word	0x0500000f


	//   ....[99]....
        /*0b48*/ 	.word	0x0500000f


	//   ....[100]....
        /*0b4c*/ 	.word	0x0500000f


	//   ....[101]....
        /*0b50*/ 	.word	0x0500000f


	//   ....[102]....
        /*0b54*/ 	.word	0x0500000f


	//   ....[103]....
        /*0b58*/ 	.word	0x0500000f


	//   ....[104]....
        /*0b5c*/ 	.word	0x0500000f


	//   ....[105]....
        /*0b60*/ 	.word	0x0500000f


	//   ....[106]....
        /*0b64*/ 	.word	0x0500000f


	//   ....[107]....
        /*0b68*/ 	.word	0x0500000f


	//   ....[108]....
        /*0b6c*/ 	.word	0x0500000f


	//   ....[109]....
        /*0b70*/ 	.word	0x0500000f


	//   ....[110]....
        /*0b74*/ 	.word	0x0500000f


	//----- nvinfo : EIATTR_COOP_GROUP_INSTR_OFFSETS
	.align		4
.L_1607:
        /*0b78*/ 	.byte	0x04, 0x28
        /*0b7a*/ 	.short	(.L_1609 - .L_1608)


	//   ....[0]....
.L_1608:
        /*0b7c*/ 	.word	0x00000060


	//   ....[1]....
        /*0b80*/ 	.word	0x00000130


	//   ....[2]....
        /*0b84*/ 	.word	0x000001e0


	//   ....[3]....
        /*0b88*/ 	.word	0x000003a0


	//   ....[4]....
        /*0b8c*/ 	.word	0x00000500


	//   ....[5]....
        /*0b90*/ 	.word	0x00000620


	//   ....[6]....
        /*0b94*/ 	.word	0x00000780


	//   ....[7]....
        /*0b98*/ 	.word	0x00002df0


	//   ....[8]....
        /*0b9c*/ 	.word	0x00002e00


	//   ....[9]....
        /*0ba0*/ 	.word	0x000034d0


	//   ....[10]....
        /*0ba4*/ 	.word	0x000034e0


	//   ....[11]....
        /*0ba8*/ 	.word	0x00004150


	//   ....[12]....
        /*0bac*/ 	.word	0x00004160


	//   ....[13]....
        /*0bb0*/ 	.word	0x000048b0


	//   ....[14]....
        /*0bb4*/ 	.word	0x000048c0


	//   ....[15]....
        /*0bb8*/ 	.word	0x000052c0


	//   ....[16]....
        /*0bbc*/ 	.word	0x000052d0


	//   ....[17]....
        /*0bc0*/ 	.word	0x000053e0


	//   ....[18]....
        /*0bc4*/ 	.word	0x000053f0


	//   ....[19]....
        /*0bc8*/ 	.word	0x00005760


	//   ....[20]....
        /*0bcc*/ 	.word	0x00005780


	//   ....[21]....
        /*0bd0*/ 	.word	0x00005860


	//   ....[22]....
        /*0bd4*/ 	.word	0x00005880


	//   ....[23]....
        /*0bd8*/ 	.word	0x00006020


	//   ....[24]....
        /*0bdc*/ 	.word	0x000067f0


	//   ....[25]....
        /*0be0*/ 	.word	0x00006800


	//   ....[26]....
        /*0be4*/ 	.word	0x00006810


	//   ....[27]....
        /*0be8*/ 	.word	0x00006820


	//   ....[28]....
        /*0bec*/ 	.word	0x00006b40


	//   ....[29]....
        /*0bf0*/ 	.word	0x00006b50


	//   ....[30]....
        /*0bf4*/ 	.word	0x00006b60


	//   ....[31]....
        /*0bf8*/ 	.word	0x00006b70


	//   ....[32]....
        /*0bfc*/ 	.word	0x00007e70


	//   ....[33]....
        /*0c00*/ 	.word	0x00007e80


	//   ....[34]....
        /*0c04*/ 	.word	0x00007e90


	//   ....[35]....
        /*0c08*/ 	.word	0x00007ea0


	//   ....[36]....
        /*0c0c*/ 	.word	0x00007fa0


	//   ....[37]....
        /*0c10*/ 	.word	0x00007fc0


	//   ....[38]....
        /*0c14*/ 	.word	0x00008060


	//   ....[39]....
        /*0c18*/ 	.word	0x00008090


	//   ....[40]....
        /*0c1c*/ 	.word	0x00009ae0


	//   ....[41]....
        /*0c20*/ 	.word	0x0000a320


	//   ....[42]....
        /*0c24*/ 	.word	0x0000a330


	//   ....[43]....
        /*0c28*/ 	.word	0x0000a350


	//   ....[44]....
        /*0c2c*/ 	.word	0x0000ade0


	//   ....[45]....
        /*0c30*/ 	.word	0x0000ae00


	//   ....[46]....
        /*0c34*/ 	.word	0x0000ca10


	//   ....[47]....
        /*0c38*/ 	.word	0x0000ca20


	//   ....[48]....
        /*0c3c*/ 	.word	0x0000d230


	//   ....[49]....
        /*0c40*/ 	.word	0x0000d270


	//   ....[50]....
        /*0c44*/ 	.word	0x0000dda0


	//   ....[51]....
        /*0c48*/ 	.word	0x0000ddc0


	//   ....[52]....
        /*0c4c*/ 	.word	0x0000ff80


	//   ....[53]....
        /*0c50*/ 	.word	0x0000ffe0


	//   ....[54]....
        /*0c54*/ 	.word	0x000103a0


	//   ....[55]....
        /*0c58*/ 	.word	0x000103c0


	//   ....[56]....
        /*0c5c*/ 	.word	0x000116b0


	//   ....[57]....
        /*0c60*/ 	.word	0x00011980


	//   ....[58]....
        /*0c64*/ 	.word	0x000119b0


	//   ....[59]....
        /*0c68*/ 	.word	0x00011a70


	//   ....[60]....
        /*0c6c*/ 	.word	0x000127e0


	//   ....[61]....
        /*0c70*/ 	.word	0x00012800


	//   ....[62]....
        /*0c74*/ 	.word	0x00012810


	//   ....[63]....
        /*0c78*/ 	.word	0x00012820


	//   ....[64]....
        /*0c7c*/ 	.word	0x00012d70


	//   ....[65]....
        /*0c80*/ 	.word	0x00012db0


	//   ....[66]....
        /*0c84*/ 	.word	0x00012de0


	//   ....[67]....
        /*0c88*/ 	.word	0x00012e10


	//   ....[68]....
        /*0c8c*/ 	.word	0x00012e30


	//   ....[69]....
        /*0c90*/ 	.word	0x00012e40


	//   ....[70]....
        /*0c94*/ 	.word	0x00012e80


	//   ....[71]....
        /*0c98*/ 	.word	0x00012eb0


	//   ....[72]....
        /*0c9c*/ 	.word	0x00013360


	//   ....[73]....
        /*0ca0*/ 	.word	0x00013370


	//   ....[74]....
        /*0ca4*/ 	.word	0x000135f0


	//   ....[75]....
        /*0ca8*/ 	.word	0x00013600


	//   ....[76]....
        /*0cac*/ 	.word	0x000140b0


	//   ....[77]....
        /*0cb0*/ 	.word	0x000140e0


	//   ....[78]....
        /*0cb4*/ 	.word	0x00014100


	//   ....[79]....
        /*0cb8*/ 	.word	0x00014130


	//   ....[80]....
        /*0cbc*/ 	.word	0x00014160


	//   ....[81]....
        /*0cc0*/ 	.word	0x00014170


	//   ....[82]....
        /*0cc4*/ 	.word	0x000141a0


	//   ....[83]....
        /*0cc8*/ 	.word	0x000141e0


	//   ....[84]....
        /*0ccc*/ 	.word	0x00014340


	//   ....[85]....
        /*0cd0*/ 	.word	0x00014560


	//   ....[86]....
        /*0cd4*/ 	.word	0x00014590


	//   ....[87]....
        /*0cd8*/ 	.word	0x000145c0


	//   ....[88]....
        /*0cdc*/ 	.word	0x000145f0


	//   ....[89]....
        /*0ce0*/ 	.word	0x00014620


	//   ....[90]....
        /*0ce4*/ 	.word	0x00014650


	//   ....[91]....
        /*0ce8*/ 	.word	0x000147e0


	//   ....[92]....
        /*0cec*/ 	.word	0x00014810


	//   ....[93]....
        /*0cf0*/ 	.word	0x00014840


	//   ....[94]....
        /*0cf4*/ 	.word	0x00014870


	//   ....[95]....
        /*0cf8*/ 	.word	0x000148a0


	//   ....[96]....
        /*0cfc*/ 	.word	0x000148d0


	//   ....[97]....
        /*0d00*/ 	.word	0x00014960


	//   ....[98]....
        /*0d04*/ 	.word	0x00014990


	//   ....[99]....
        /*0d08*/ 	.word	0x000149a0


	//   ....[100]....
        /*0d0c*/ 	.word	0x000149e0


	//   ....[101]....
        /*0d10*/ 	.word	0x00015ec0


	//   ....[102]....
        /*0d14*/ 	.word	0x00017a90


	//   ....[103]....
        /*0d18*/ 	.word	0x00017ab0


	//   ....[104]....
        /*0d1c*/ 	.word	0x00017b40


	//   ....[105]....
        /*0d20*/ 	.word	0x00017b60


	//   ....[106]....
        /*0d24*/ 	.word	0x00017be0


	//   ....[107]....
        /*0d28*/ 	.word	0x00017c00


	//   ....[108]....
        /*0d2c*/ 	.word	0x00017c80


	//   ....[109]....
        /*0d30*/ 	.word	0x00017ca0


	//   ....[110]....
        /*0d34*/ 	.word	0x00017d20


	//   ....[111]....
        /*0d38*/ 	.word	0x00017d40


	//   ....[112]....
        /*0d3c*/ 	.word	0x00017dc0


	//   ....[113]....
        /*0d40*/ 	.word	0x00017de0


	//   ....[114]....
        /*0d44*/ 	.word	0x00017e60


	//   ....[115]....
        /*0d48*/ 	.word	0x00017e80


	//   ....[116]....
        /*0d4c*/ 	.word	0x00017e90


	//   ....[117]....
        /*0d50*/ 	.word	0x00017ea0


	//   ....[118]....
        /*0d54*/ 	.word	0x000187c0


	//   ....[119]....
        /*0d58*/ 	.word	0x000187f0


	//   ....[120]....
        /*0d5c*/ 	.word	0x00018810


	//   ....[121]....
        /*0d60*/ 	.word	0x00018860


	//   ....[122]....
        /*0d64*/ 	.word	0x00018880


	//   ....[123]....
        /*0d68*/ 	.word	0x00018900


	//   ....[124]....
        /*0d6c*/ 	.word	0x00018920


	//   ....[125]....
        /*0d70*/ 	.word	0x000189a0


	//   ....[126]....
        /*0d74*/ 	.word	0x000189c0


	//   ....[127]....
        /*0d78*/ 	.word	0x00018a40


	//   ....[128]....
        /*0d7c*/ 	.word	0x00018a60


	//   ....[129]....
        /*0d80*/ 	.word	0x00018ae0


	//   ....[130]....
        /*0d84*/ 	.word	0x00018b00


	//   ....[131]....
        /*0d88*/ 	.word	0x00018b80


	//   ....[132]....
        /*0d8c*/ 	.word	0x00018ba0


	//   ....[133]....
        /*0d90*/ 	.word	0x00018bb0


	//   ....[134]....
        /*0d94*/ 	.word	0x00018c20


	//   ....[135]....
        /*0d98*/ 	.word	0x00018c70


	//   ....[136]....
        /*0d9c*/ 	.word	0x00018d10


	//   ....[137]....
        /*0da0*/ 	.word	0x00018d40


	//   ....[138]....
        /*0da4*/ 	.word	0x00018d50


	//   ....[139]....
        /*0da8*/ 	.word	0x00018dc0


	//   ....[140]....
        /*0dac*/ 	.word	0x00018dd0


	//   ....[141]....
        /*0db0*/ 	.word	0x00018de0


	//   ....[142]....
        /*0db4*/ 	.word	0x000195d0


	//   ....[143]....
        /*0db8*/ 	.word	0x000195f0


	//   ....[144]....
        /*0dbc*/ 	.word	0x00019660


	//   ....[145]....
        /*0dc0*/ 	.word	0x00019670


	//   ....[146]....
        /*0dc4*/ 	.word	0x000196b0


	//   ....[147]....
        /*0dc8*/ 	.word	0x000196c0


	//   ....[148]....
        /*0dcc*/ 	.word	0x00019700


	//   ....[149]....
        /*0dd0*/ 	.word	0x00019710


	//   ....[150]....
        /*0dd4*/ 	.word	0x00019750


	//   ....[151]....
        /*0dd8*/ 	.word	0x00019760


	//   ....[152]....
        /*0ddc*/ 	.word	0x000197a0


	//   ....[153]....
        /*0de0*/ 	.word	0x000197b0


	//   ....[154]....
        /*0de4*/ 	.word	0x000197f0


	//   ....[155]....
        /*0de8*/ 	.word	0x00019800


	//   ....[156]....
        /*0dec*/ 	.word	0x00019810


	//   ....[157]....
        /*0df0*/ 	.word	0x00019850


	//   ....[158]....
        /*0df4*/ 	.word	0x00019b00


	//   ....[159]....
        /*0df8*/ 	.word	0x00019b30


	//   ....[160]....
        /*0dfc*/ 	.word	0x00019b90


	//   ....[161]....
        /*0e00*/ 	.word	0x00019ba0


	//   ....[162]....
        /*0e04*/ 	.word	0x00019bf0


	//   ....[163]....
        /*0e08*/ 	.word	0x00019c00


	//   ....[164]....
        /*0e0c*/ 	.word	0x00019c50


	//   ....[165]....
        /*0e10*/ 	.word	0x00019c60


	//   ....[166]....
        /*0e14*/ 	.word	0x00019cb0


	//   ....[167]....
        /*0e18*/ 	.word	0x00019cc0


	//   ....[168]....
        /*0e1c*/ 	.word	0x00019d10


	//   ....[169]....
        /*0e20*/ 	.word	0x00019d20


	//   ....[170]....
        /*0e24*/ 	.word	0x00019d70


	//   ....[171]....
        /*0e28*/ 	.word	0x00019d80


	//   ....[172]....
        /*0e2c*/ 	.word	0x00019d90


	//   ....[173]....
        /*0e30*/ 	.word	0x00019dd0


	//   ....[174]....
        /*0e34*/ 	.word	0x0001a3a0


	//   ....[175]....
        /*0e38*/ 	.word	0x0001a3b0


	//   ....[176]....
        /*0e3c*/ 	.word	0x0001a420


	//   ....[177]....
        /*0e40*/ 	.word	0x0001a460


	//   ....[178]....
        /*0e44*/ 	.word	0x0001a480


	//   ....[179]....
        /*0e48*/ 	.word	0x0001a4c0


	//   ....[180]....
        /*0e4c*/ 	.word	0x0001a4e0


	//   ....[181]....
        /*0e50*/ 	.word	0x0001a520


	//   ....[182]....
        /*0e54*/ 	.word	0x0001a540


	//   ....[183]....
        /*0e58*/ 	.word	0x0001a580


	//   ....[184]....
        /*0e5c*/ 	.word	0x0001a5a0


	//   ....[185]....
        /*0e60*/ 	.word	0x0001a5e0


	//   ....[186]....
        /*0e64*/ 	.word	0x0001a600


	//   ....[187]....
        /*0e68*/ 	.word	0x0001a640


	//   ....[188]....
        /*0e6c*/ 	.word	0x0001a660


	//   ....[189]....
        /*0e70*/ 	.word	0x0001a670


	//   ....[190]....
        /*0e74*/ 	.word	0x0001aa30


	//   ....[191]....
        /*0e78*/ 	.word	0x0001aa60


	//   ....[192]....
        /*0e7c*/ 	.word	0x0001aac0


	//   ....[193]....
        /*0e80*/ 	.word	0x0001aaf0


	//   ....[194]....
        /*0e84*/ 	.word	0x0001ab20


	//   ....[195]....
        /*0e88*/ 	.word	0x0001ab50


	//   ....[196]....
        /*0e8c*/ 	.word	0x0001ab80


	//   ....[197]....
        /*0e90*/ 	.word	0x0001abb0


	//   ....[198]....
        /*0e94*/ 	.word	0x0001ad50


	//   ....[199]....
        /*0e98*/ 	.word	0x0001ad80


	//   ....[200]....
        /*0e9c*/ 	.word	0x0001adb0


	//   ....[201]....
        /*0ea0*/ 	.word	0x0001ade0


	//   ....[202]....
        /*0ea4*/ 	.word	0x0001ae10


	//   ....[203]....
        /*0ea8*/ 	.word	0x0001ae40


	//   ....[204]....
        /*0eac*/ 	.word	0x0001af00


	//   ....[205]....
        /*0eb0*/ 	.word	0x0001af20


	//   ....[206]....
        /*0eb4*/ 	.word	0x0001af40


	//   ....[207]....
        /*0eb8*/ 	.word	0x0001afa0


	//   ....[208]....
        /*0ebc*/ 	.word	0x0001b9d0


	//   ....[209]....
        /*0ec0*/ 	.word	0x0001bcf0


	//   ....[210]....
        /*0ec4*/ 	.word	0x0001bd80


	//   ....[211]....
        /*0ec8*/ 	.word	0x0001be10


	//   ....[212]....
        /*0ecc*/ 	.word	0x0001bea0


	//   ....[213]....
        /*0ed0*/ 	.word	0x0001bf80


	//   ....[214]....
        /*0ed4*/ 	.word	0x0001c010


	//   ....[215]....
        /*0ed8*/ 	.word	0x0001c0b0


	//   ....[216]....
        /*0edc*/ 	.word	0x0001c140


	//   ....[217]....
        /*0ee0*/ 	.word	0x0001c230


	//   ....[218]....
        /*0ee4*/ 	.word	0x0001c2c0


	//   ....[219]....
        /*0ee8*/ 	.word	0x0001c360


	//   ....[220]....
        /*0eec*/ 	.word	0x0001c3f0


	//   ....[221]....
        /*0ef0*/ 	.word	0x0001c530


	//   ....[222]....
        /*0ef4*/ 	.word	0x0001c5e0


	//   ....[223]....
        /*0ef8*/ 	.word	0x0001c670


	//   ....[224]....
        /*0efc*/ 	.word	0x0001c6c0


	//   ....[225]....
        /*0f00*/ 	.word	0x0001c710


	//   ....[226]....
        /*0f04*/ 	.word	0x0001c7a0


	//   ....[227]....
        /*0f08*/ 	.word	0x0001c830


	//   ....[228]....
        /*0f0c*/ 	.word	0x0001c880


	//   ....[229]....
        /*0f10*/ 	.word	0x0001c8d0


	//   ....[230]....
        /*0f14*/ 	.word	0x0001c9c0


	//   ....[231]....
        /*0f18*/ 	.word	0x0001ca70


	//   ....[232]....
        /*0f1c*/ 	.word	0x0001cac0


	//   ....[233]....
        /*0f20*/ 	.word	0x0001cb10


	//   ....[234]....
        /*0f24*/ 	.word	0x0001ccc0


	//   ....[235]....
        /*0f28*/ 	.word	0x0001ce10


	//   ....[236]....
        /*0f2c*/ 	.word	0x0001ce80


	//   ....[237]....
        /*0f30*/ 	.word	0x0001ced0


	//   ....[238]....
        /*0f34*/ 	.word	0x0001d190


	//   ....[239]....
        /*0f38*/ 	.word	0x0001d1f0


	//   ....[240]....
        /*0f3c*/ 	.word	0x0001d2b0


	//   ....[241]....
        /*0f40*/ 	.word	0x0001d320


	//   ....[242]....
        /*0f44*/ 	.word	0x0001d380


	//   ....[243]....
        /*0f48*/ 	.word	0x0001d430


	//   ....[244]....
        /*0f4c*/ 	.word	0x0001d490


	//   ....[245]....
        /*0f50*/ 	.word	0x0001d520


	//   ....[246]....
        /*0f54*/ 	.word	0x0001d5a0


	//   ....[247]....
        /*0f58*/ 	.word	0x0001d5f0


	//   ....[248]....
        /*0f5c*/ 	.word	0x0001d680


	//   ....[249]....
        /*0f60*/ 	.word	0x0001d710


	//   ....[250]....
        /*0f64*/ 	.word	0x0001d7b0


	//   ....[251]....
        /*0f68*/ 	.word	0x0001d850


	//   ....[252]....
        /*0f6c*/ 	.word	0x0001d8b0


	//   ....[253]....
        /*0f70*/ 	.word	0x0001d920


	//   ....[254]....
        /*0f74*/ 	.word	0x0001d980


	//   ....[255]....
        /*0f78*/ 	.word	0x0001d9f0


	//   ....[0]....
        /*0f7c*/ 	.word	0x0001dab0


	//   ....[1]....
        /*0f80*/ 	.word	0x0001db10


	//   ....[2]....
        /*0f84*/ 	.word	0x0001dbd0


	//   ....[3]....
        /*0f88*/ 	.word	0x0001deb0


	//   ....[4]....
        /*0f8c*/ 	.word	0x0001dfa0


	//   ....[5]....
        /*0f90*/ 	.word	0x0001e040


	//   ....[6]....
        /*0f94*/ 	.word	0x0001e0a0


	//   ....[7]....
        /*0f98*/ 	.word	0x0001e190


	//   ....[8]....
        /*0f9c*/ 	.word	0x0001e200


	//   ....[9]....
        /*0fa0*/ 	.word	0x0001e2f0


	//   ....[10]....
        /*0fa4*/ 	.word	0x0001e360


	//   ....[11]....
        /*0fa8*/ 	.word	0x0001e450


	//   ....[12]....
        /*0fac*/ 	.word	0x0001e4c0


	//   ....[13]....
        /*0fb0*/ 	.word	0x0001e5b0


	//   ....[14]....
        /*0fb4*/ 	.word	0x0001e620


	//   ....[15]....
        /*0fb8*/ 	.word	0x0001e710


	//   ....[16]....
        /*0fbc*/ 	.word	0x0001e780


	//   ....[17]....
        /*0fc0*/ 	.word	0x0001e870


	//   ....[18]....
        /*0fc4*/ 	.word	0x0001e8e0


	//   ....[19]....
        /*0fc8*/ 	.word	0x0001e980


	//   ....[20]....
        /*0fcc*/ 	.word	0x0001ea70


	//   ....[21]....
        /*0fd0*/ 	.word	0x0001eae0


	//   ....[22]....
        /*0fd4*/ 	.word	0x0001eb40


	//   ....[23]....
        /*0fd8*/ 	.word	0x0001ec00


	//   ....[24]....
        /*0fdc*/ 	.word	0x0001ec60


	//   ....[25]....
        /*0fe0*/ 	.word	0x0001ed60


	//   ....[26]....
        /*0fe4*/ 	.word	0x0001edc0


	//   ....[27]....
        /*0fe8*/ 	.word	0x0001eec0


	//   ....[28]....
        /*0fec*/ 	.word	0x0001ef20


	//   ....[29]....
        /*0ff0*/ 	.word	0x0001f020


	//   ....[30]....
        /*0ff4*/ 	.word	0x0001f080


	//   ....[31]....
        /*0ff8*/ 	.word	0x0001f180


	//   ....[32]....
        /*0ffc*/ 	.word	0x0001f1e0


	//   ....[33]....
        /*1000*/ 	.word	0x0001f2e0


	//   ....[34]....
        /*1004*/ 	.word	0x0001f340


	//   ....[35]....
        /*1008*/ 	.word	0x0001f3f0


	//   ....[36]....
        /*100c*/ 	.word	0x0001f4a0


	//   ....[37]....
        /*1010*/ 	.word	0x0001f590


	//   ....[38]....
        /*1014*/ 	.word	0x0001f5f0


	//   ....[39]....
        /*1018*/ 	.word	0x0001f6e0


	//   ....[40]....
        /*101c*/ 	.word	0x0001f740


	//   ....[41]....
        /*1020*/ 	.word	0x0001f810


	//   ....[42]....
        /*1024*/ 	.word	0x0001f870


	//   ....[43]....
        /*1028*/ 	.word	0x0001f930


	//   ....[44]....
        /*102c*/ 	.word	0x0001fa70


	//   ....[45]....
        /*1030*/ 	.word	0x0001fb20


	//   ....[46]....
        /*1034*/ 	.word	0x0001fb90


	//   ....[47]....
        /*1038*/ 	.word	0x0001fc60


	//   ....[48]....
        /*103c*/ 	.word	0x0001fcc0


	//   ....[49]....
        /*1040*/ 	.word	0x0001fd70


	//   ....[50]....
        /*1044*/ 	.word	0x0001fdd0


	//   ....[51]....
        /*1048*/ 	.word	0x0001fe80


	//   ....[52]....
        /*104c*/ 	.word	0x0001fee0


	//   ....[53]....
        /*1050*/ 	.word	0x0001ff90


	//   ....[54]....
        /*1054*/ 	.word	0x0001fff0


	//   ....[55]....
        /*1058*/ 	.word	0x000200a0


	//   ....[56]....
        /*105c*/ 	.word	0x00020100


	//   ....[57]....
        /*1060*/ 	.word	0x000201b0


	//   ....[58]....
        /*1064*/ 	.word	0x00020210


	//   ....[59]....
        /*1068*/ 	.word	0x000202c0


	//   ....[60]....
        /*106c*/ 	.word	0x000203b0


	//   ....[61]....
        /*1070*/ 	.word	0x00020460


	//   ....[62]....
        /*1074*/ 	.word	0x000204c0


	//   ....[63]....
        /*1078*/ 	.word	0x00020580


	//   ....[64]....
        /*107c*/ 	.word	0x000205e0


	//   ....[65]....
        /*1080*/ 	.word	0x000206a0


	//   ....[66]....
        /*1084*/ 	.word	0x00020700


	//   ....[67]....
        /*1088*/ 	.word	0x000207c0


	//   ....[68]....
        /*108c*/ 	.word	0x00020820


	//   ....[69]....
        /*1090*/ 	.word	0x000208e0


	//   ....[70]....
        /*1094*/ 	.word	0x00020940


	//   ....[71]....
        /*1098*/ 	.word	0x00020a00


	//   ....[72]....
        /*109c*/ 	.word	0x00020a60


	//   ....[73]....
        /*10a0*/ 	.word	0x00020b20


	//   ....[74]....
        /*10a4*/ 	.word	0x00020b80


	//   ....[75]....
        /*10a8*/ 	.word	0x00020c30


	//   ....[76]....
        /*10ac*/ 	.word	0x00020d20


	//   ....[77]....
        /*10b0*/ 	.word	0x00020dd0


	//   ....[78]....
        /*10b4*/ 	.word	0x00020e80


	//   ....[79]....
        /*10b8*/ 	.word	0x00020f40


	//   ....[80]....
        /*10bc*/ 	.word	0x00020fa0


	//   ....[81]....
        /*10c0*/ 	.word	0x00021050


	//   ....[82]....
        /*10c4*/ 	.word	0x000210b0


	//   ....[83]....
        /*10c8*/ 	.word	0x00021160


	//   ....[84]....
        /*10cc*/ 	.word	0x000211c0


	//   ....[85]....
        /*10d0*/ 	.word	0x00021270


	//   ....[86]....
        /*10d4*/ 	.word	0x000212d0


	//   ....[87]....
        /*10d8*/ 	.word	0x00021380


	//   ....[88]....
        /*10dc*/ 	.word	0x000213e0


	//   ....[89]....
        /*10e0*/ 	.word	0x00021490


	//   ....[90]....
        /*10e4*/ 	.word	0x000214f0


	//   ....[91]....
        /*10e8*/ 	.word	0x00021590


	//   ....[92]....
        /*10ec*/ 	.word	0x00021620


	//   ....[93]....
        /*10f0*/ 	.word	0x000216c0


	//   ....[94]....
        /*10f4*/ 	.word	0x00021830


	//   ....[95]....
        /*10f8*/ 	.word	0x000218a0


	//   ....[96]....
        /*10fc*/ 	.word	0x00021910


	//   ....[97]....
        /*1100*/ 	.word	0x00021980


	//   ....[98]....
        /*1104*/ 	.word	0x000219f0


	//   ....[99]....
        /*1108*/ 	.word	0x00021a70


	//   ....[100]....
        /*110c*/ 	.word	0x00021af0


	//   ....[101]....
        /*1110*/ 	.word	0x00021b80


	//   ....[102]....
        /*1114*/ 	.word	0x00021bf0


	//   ....[103]....
        /*1118*/ 	.word	0x00021c60


	//   ....[104]....
        /*111c*/ 	.word	0x00021cd0


	//   ....[105]....
        /*1120*/ 	.word	0x00021d50


	//   ....[106]....
        /*1124*/ 	.word	0x00021dc0


	//   ....[107]....
        /*1128*/ 	.word	0x00021e70


	//   ....[108]....
        /*112c*/ 	.word	0x00021ec0


	//   ....[109]....
        /*1130*/ 	.word	0x00021f50


	//   ....[110]....
        /*1134*/ 	.word	0x00022080


	//----- nvinfo : EIATTR_REG_RECONFIG
	.align		4
.L_1609:
        /*1138*/ 	.byte	0x01, 0x54
	.zero		2


	//----- nvinfo : EIATTR_SYSCALL_OFFSETS
	.align		4
        /*113c*/ 	.byte	0x04, 0x46
        /*113e*/ 	.short	(.L_1611 - .L_1610)


	//   ....[0]....
.L_1610:
        /*1140*/ 	.word	0x00001b60


	//   ....[1]....
        /*1144*/ 	.word	0x00001cb0


	//   ....[2]....
        /*1148*/ 	.word	0x000061f0


	//   ....[3]....
        /*114c*/ 	.word	0x00006510


	//   ....[4]....
        /*1150*/ 	.word	0x000170e0


	//   ....[5]....
        /*1154*/ 	.word	0x00017230


	//   ....[6]....
        /*1158*/ 	.word	0x00017320


	//   ....[7]....
        /*115c*/ 	.word	0x000182d0


	//----- nvinfo : EIATTR_MBARRIER_INSTR_OFFSETS
	.align		4
.L_1611:
        /*1160*/ 	.byte	0x04, 0x39
        /*1162*/ 	.short	(.L_1613 - .L_1612)


	//   ....[0]....
.L_1612:
        /*1164*/ 	.word	0x00000250
        /*1168*/ 	.word	0x000000ff
        /*116c*/ 	.word	0x00016800
        /*1170*/ 	.short	0x0100
        /*1172*/ 	.byte	0x08
	.zero		1


	//   ....[1]....
        /*1174*/ 	.word	0x00000260
        /*1178*/ 	.word	0x000000ff
        /*117c*/ 	.word	0x00016820
        /*1180*/ 	.short	0x0100
        /*1182*/ 	.byte	0x08
	.zero		1


	//   ....[2]....
        /*1184*/ 	.word	0x00000350
        /*1188*/ 	.word	0x000000ff
        /*118c*/ 	.word	0x00016830
        /*1190*/ 	.short	0x0100
        /*1192*/ 	.byte	0x08
	.zero		1


	//   ....[3]....
        /*1194*/ 	.word	0x00000360
        /*1198*/ 	.word	0x000000ff
        /*119c*/ 	.word	0x00016840
        /*11a0*/ 	.short	0x0100
        /*11a2*/ 	.byte	0x08
	.zero		1


	//   ....[4]....
        /*11a4*/ 	.word	0x00000370
        /*11a8*/ 	.word	0x000000ff
        /*11ac*/ 	.word	0x00016838
        /*11b0*/ 	.short	0x0100
        /*11b2*/ 	.byte	0x08
	.zero		1


	//   ....[5]....
        /*11b4*/ 	.word	0x00000380
        /*11b8*/ 	.word	0x000000ff
        /*11bc*/ 	.word	0x00016848
        /*11c0*/ 	.short	0x0100
        /*11c2*/ 	.byte	0x08
	.zero		1


	//   ....[6]....
        /*11c4*/ 	.word	0x000004b0
        /*11c8*/ 	.word	0x000000ff
        /*11cc*/ 	.word	0x00016850
        /*11d0*/ 	.short	0x0100
        /*11d2*/ 	.byte	0x08
	.zero		1


	//   ....[7]....
        /*11d4*/ 	.word	0x000004c0
        /*11d8*/ 	.word	0x000000ff
        /*11dc*/ 	.word	0x00016860
        /*11e0*/ 	.short	0x0100
        /*11e2*/ 	.byte	0x08
	.zero		1


	//   ....[8]....
        /*11e4*/ 	.word	0x000004d0
        /*11e8*/ 	.word	0x000000ff
        /*11ec*/ 	.word	0x00016858
        /*11f0*/ 	.short	0x0100
        /*11f2*/ 	.byte	0x08
	.zero		1


	//   ....[9]....
        /*11f4*/ 	.word	0x000004e0
        /*11f8*/ 	.word	0x000000ff
        /*11fc*/ 	.word	0x00016868
        /*1200*/ 	.short	0x0100
        /*1202*/ 	.byte	0x08
	.zero		1


	//   ....[10]....
        /*1204*/ 	.word	0x000005d0
        /*1208*/ 	.word	0x000000ff
        /*120c*/ 	.word	0x00016870
        /*1210*/ 	.short	0x0100
        /*1212*/ 	.byte	0x06
	.zero		1


	//   ....[11]....
        /*1214*/ 	.word	0x000005e0
        /*1218*/ 	.word	0x000000ff
        /*121c*/ 	.word	0x00016880
        /*1220*/ 	.short	0x0100
        /*1222*/ 	.byte	0x06
	.zero		1


	//   ....[12]....
        /*1224*/ 	.word	0x000005f0
        /*1228*/ 	.word	0x000000ff
        /*122c*/ 	.word	0x00016878
        /*1230*/ 	.short	0x0100
        /*1232*/ 	.byte	0x06
	.zero		1


	//   ....[13]....
        /*1234*/ 	.word	0x00000600
        /*1238*/ 	.word	0x000000ff
        /*123c*/ 	.word	0x00016888
        /*1240*/ 	.short	0x0100
        /*1242*/ 	.byte	0x06
	.zero		1


	//   ....[14]....
        /*1244*/ 	.word	0x00000730
        /*1248*/ 	.word	0x000000ff
        /*124c*/ 	.word	0x00016890
        /*1250*/ 	.short	0x0100
        /*1252*/ 	.byte	0x08
	.zero		1


	//   ....[15]....
        /*1254*/ 	.word	0x00000740
        /*1258*/ 	.word	0x000000ff
        /*125c*/ 	.word	0x000168a0
        /*1260*/ 	.short	0x0100
        /*1262*/ 	.byte	0x08
	.zero		1


	//   ....[16]....
        /*1264*/ 	.word	0x00000750
        /*1268*/ 	.word	0x000000ff
        /*126c*/ 	.word	0x00016898
        /*1270*/ 	.short	0x0100
        /*1272*/ 	.byte	0x08
	.zero		1


	//   ....[17]....
        /*1274*/ 	.word	0x00000760
        /*1278*/ 	.word	0x000000ff
        /*127c*/ 	.word	0x000168a8
        /*1280*/ 	.short	0x0100
        /*1282*/ 	.byte	0x08
	.zero		1


	//   ....[18]....
        /*1284*/ 	.word	0x00000890
        /*1288*/ 	.word	0x000000ff
        /*128c*/ 	.word	0x000168b0
        /*1290*/ 	.short	0x0100
        /*1292*/ 	.byte	0x08
	.zero		1


	//   ....[19]....
        /*1294*/ 	.word	0x000008a0
        /*1298*/ 	.word	0x000000ff
        /*129c*/ 	.word	0x000168c0
        /*12a0*/ 	.short	0x0100
        /*12a2*/ 	.byte	0x08
	.zero		1


	//   ....[20]....
        /*12a4*/ 	.word	0x000008b0
        /*12a8*/ 	.word	0x000000ff
        /*12ac*/ 	.word	0x000168b8
        /*12b0*/ 	.short	0x0100
        /*12b2*/ 	.byte	0x08
	.zero		1


	//   ....[21]....
        /*12b4*/ 	.word	0x000008c0
        /*12b8*/ 	.word	0x000000ff
        /*12bc*/ 	.word	0x000168c8
        /*12c0*/ 	.short	0x0100
        /*12c2*/ 	.byte	0x08
	.zero		1


	//   ....[22]....
        /*12c4*/ 	.word	0x00002da0
        /*12c8*/ 	.word	0x00000044
        /*12cc*/ 	.word	0x00016890
        /*12d0*/ 	.short	0x010a
        /*12d2*/ 	.byte	0x3f
	.zero		1


	//   ....[23]....
        /*12d4*/ 	.word	0x000040f0
        /*12d8*/ 	.word	0x00000044
        /*12dc*/ 	.word	0x00016890
        /*12e0*/ 	.short	0x010a
        /*12e2*/ 	.byte	0x3f
	.zero		1


	//   ....[24]....
        /*12e4*/ 	.word	0x00005120
        /*12e8*/ 	.word	0x00000044
        /*12ec*/ 	.word	0x00016890
        /*12f0*/ 	.short	0x010a
        /*12f2*/ 	.byte	0x3f
	.zero		1


	//   ....[25]....
        /*12f4*/ 	.word	0x000055b0
        /*12f8*/ 	.word	0x00000004
        /*12fc*/ 	.word	0x00000000
        /*1300*/ 	.short	0x0101
        /*1302*/ 	.byte	0x3f
	.zero		1


	//   ....[26]....
        /*1304*/ 	.word	0x000055f0
        /*1308*/ 	.word	0x00000044
        /*130c*/ 	.word	0x000168b0
        /*1310*/ 	.short	0x010a
        /*1312*/ 	.byte	0x3f
	.zero		1


	//   ....[27]....
        /*1314*/ 	.word	0x00005a10
        /*1318*/ 	.word	0x00000044
        /*131c*/ 	.word	0x00000000
        /*1320*/ 	.short	0x0101
        /*1322*/ 	.byte	0x3f
	.zero		1


	//   ....[28]....
        /*1324*/ 	.word	0x00006290
        /*1328*/ 	.word	0x00000002
        /*132c*/ 	.word	0x00016800
        /*1330*/ 	.short	0x010a
        /*1332*/ 	.byte	0x3f
	.zero		1


	//   ....[29]....
        /*1334*/ 	.word	0x000062e0
        /*1338*/ 	.word	0x00000002
        /*133c*/ 	.word	0x00016800
        /*1340*/ 	.short	0x010a
        /*1342*/ 	.byte	0x3f
	.zero		1


	//   ....[30]....
        /*1344*/ 	.word	0x00006de0
        /*1348*/ 	.word	0x00000002
        /*134c*/ 	.word	0x00016800
        /*1350*/ 	.short	0x010a
        /*1352*/ 	.byte	0x3f
	.zero		1


	//   ....[31]....
        /*1354*/ 	.word	0x000082f0
        /*1358*/ 	.word	0x00000002
        /*135c*/ 	.word	0x00016800
        /*1360*/ 	.short	0x010a
        /*1362*/ 	.byte	0x3f
	.zero		1


	//   ....[32]....
        /*1364*/ 	.word	0x000091e0
        /*1368*/ 	.word	0x00000000
        /*136c*/ 	.word	0x00016830
        /*1370*/ 	.short	0x010a
        /*1372*/ 	.byte	0x3f
	.zero		1


	//   ....[33]....
        /*1374*/ 	.word	0x00009290
        /*1378*/ 	.word	0x00000000
        /*137c*/ 	.word	0x00016830
        /*1380*/ 	.short	0x010a
        /*1382*/ 	.byte	0x3f
	.zero		1


	//   ....[34]....
        /*1384*/ 	.word	0x0000af90
        /*1388*/ 	.word	0x00000004
        /*138c*/ 	.word	0x00000000
        /*1390*/ 	.short	0x0101
        /*1392*/ 	.byte	0x3f
	.zero		1


	//   ....[35]....
        /*1394*/ 	.word	0x0000bd80
        /*1398*/ 	.word	0x00000005
        /*139c*/ 	.word	0x00016830
        /*13a0*/ 	.short	0x010a
        /*13a2*/ 	.byte	0x3f
	.zero		1


	//   ....[36]....
        /*13a4*/ 	.word	0x0000bdd0
        /*13a8*/ 	.word	0x00000005
        /*13ac*/ 	.word	0x00016830
        /*13b0*/ 	.short	0x010a
        /*13b2*/ 	.byte	0x3f
	.zero		1


	//   ....[37]....
        /*13b4*/ 	.word	0x0000c120
        /*13b8*/ 	.word	0x00000005
        /*13bc*/ 	.word	0x00016850
        /*13c0*/ 	.short	0x010a
        /*13c2*/ 	.byte	0x3f
	.zero		1


	//   ....[38]....
        /*13c4*/ 	.word	0x0000c160
        /*13c8*/ 	.word	0x00000005
        /*13cc*/ 	.word	0x00016850
        /*13d0*/ 	.short	0x010a
        /*13d2*/ 	.byte	0x3f
	.zero		1


	//   ....[39]....
        /*13d4*/ 	.word	0x0000e140
        /*13d8*/ 	.word	0x00000037
        /*13dc*/ 	.word	0x00000000
        /*13e0*/ 	.short	0x0101
        /*13e2*/ 	.byte	0x3f
	.zero		1


	//   ....[40]....
        /*13e4*/ 	.word	0x0000e940
        /*13e8*/ 	.word	0x0000000d
        /*13ec*/ 	.word	0x00000000
        /*13f0*/ 	.short	0x0101
        /*13f2*/ 	.byte	0x3f
	.zero		1


	//   ....[41]....
        /*13f4*/ 	.word	0x0000eee0
        /*13f8*/ 	.word	0x00000005
        /*13fc*/ 	.word	0x00016830
        /*1400*/ 	.short	0x010a
        /*1402*/ 	.byte	0x3f
	.zero		1


	//   ....[42]....
        /*1404*/ 	.word	0x0000ef30
        /*1408*/ 	.word	0x00000005
        /*140c*/ 	.word	0x00016830
        /*1410*/ 	.short	0x010a
        /*1412*/ 	.byte	0x3f
	.zero		1


	//   ....[43]....
        /*1414*/ 	.word	0x0000f250
        /*1418*/ 	.word	0x00000005
        /*141c*/ 	.word	0x00016850
        /*1420*/ 	.short	0x010a
        /*1422*/ 	.byte	0x3f
	.zero		1


	//   ....[44]....
        /*1424*/ 	.word	0x0000f290
        /*1428*/ 	.word	0x00000005
        /*142c*/ 	.word	0x00016850
        /*1430*/ 	.short	0x010a
        /*1432*/ 	.byte	0x3f
	.zero		1


	//   ....[45]....
        /*1434*/ 	.word	0x0000f930
        /*1438*/ 	.word	0x00000005
        /*143c*/ 	.word	0x00000000
        /*1440*/ 	.short	0x0101
        /*1442*/ 	.byte	0x3f
	.zero		1


	//   ....[46]....
        /*1444*/ 	.word	0x000110e0
        /*1448*/ 	.word	0x0000000d
        /*144c*/ 	.word	0x00000000
        /*1450*/ 	.short	0x0101
        /*1452*/ 	.byte	0x3f
	.zero		1


	//   ....[47]....
        /*1454*/ 	.word	0x000115b0
        /*1458*/ 	.word	0x0000000d
        /*145c*/ 	.word	0x00016850
        /*1460*/ 	.short	0x010a
        /*1462*/ 	.byte	0x3f
	.zero		1


	//   ....[48]....
        /*1464*/ 	.word	0x00011620
        /*1468*/ 	.word	0x0000000d
        /*146c*/ 	.word	0x00016850
        /*1470*/ 	.short	0x010a
        /*1472*/ 	.byte	0x3f
	.zero		1


	//   ....[49]....
        /*1474*/ 	.word	0x00011bc0
        /*1478*/ 	.word	0x00000002
        /*147c*/ 	.word	0x00000000
        /*1480*/ 	.short	0x0101
        /*1482*/ 	.byte	0x3f
	.zero		1


	//   ....[50]....
        /*1484*/ 	.word	0x00012c90
        /*1488*/ 	.word	0x00000000
        /*148c*/ 	.word	0x00000000
        /*1490*/ 	.short	0x0101
        /*1492*/ 	.byte	0x3f
	.zero		1


	//   ....[51]....
        /*1494*/ 	.word	0x00013180
        /*1498*/ 	.word	0x00000004
        /*149c*/ 	.word	0x00000000
        /*14a0*/ 	.short	0x0101
        /*14a2*/ 	.byte	0x3f
	.zero		1


	//   ....[52]....
        /*14a4*/ 	.word	0x00015fa0
        /*14a8*/ 	.word	0x00000010
        /*14ac*/ 	.word	0x00016820
        /*14b0*/ 	.short	0x010a
        /*14b2*/ 	.byte	0x3f
	.zero		1


	//   ....[53]....
        /*14b4*/ 	.word	0x00016060
        /*14b8*/ 	.word	0x00000006
        /*14bc*/ 	.word	0x000168a0
        /*14c0*/ 	.short	0x010a
        /*14c2*/ 	.byte	0x3f
	.zero		1


	//   ....[54]....
        /*14c4*/ 	.word	0x000162a0
        /*14c8*/ 	.word	0x00000006
        /*14cc*/ 	.word	0x000168c0
        /*14d0*/ 	.short	0x010a
        /*14d2*/ 	.byte	0x3f
	.zero		1


	//   ....[55]....
        /*14d4*/ 	.word	0x00016630
        /*14d8*/ 	.word	0x00000006
        /*14dc*/ 	.word	0x000168a0
        /*14e0*/ 	.short	0x010a
        /*14e2*/ 	.byte	0x3f
	.zero		1


	//   ....[56]....
        /*14e4*/ 	.word	0x00016850
        /*14e8*/ 	.word	0x00000006
        /*14ec*/ 	.word	0x000168c0
        /*14f0*/ 	.short	0x010a
        /*14f2*/ 	.byte	0x3f
	.zero		1


	//   ....[57]....
        /*14f4*/ 	.word	0x000177f0
        /*14f8*/ 	.word	0x00000003
        /*14fc*/ 	.word	0x00016840
        /*1500*/ 	.short	0x010a
        /*1502*/ 	.byte	0x3f
	.zero		1


	//   ....[58]....
        /*1504*/ 	.word	0x00017fa0
        /*1508*/ 	.word	0x00000003
        /*150c*/ 	.word	0x00016830
        /*1510*/ 	.short	0x0107
        /*1512*/ 	.byte	0x3f
	.zero		1


	//   ....[59]....
        /*1514*/ 	.word	0x00018070
        /*1518*/ 	.word	0x00000003
        /*151c*/ 	.word	0x00016830
        /*1520*/ 	.short	0x0101
        /*1522*/ 	.byte	0x3f
	.zero		1


	//   ....[60]....
        /*1524*/ 	.word	0x00018ec0
        /*1528*/ 	.word	0x00000010
        /*152c*/ 	.word	0x00016800
        /*1530*/ 	.short	0x0107
        /*1532*/ 	.byte	0x3f
	.zero		1


	//   ....[61]....
        /*1534*/ 	.word	0x00018fb0
        /*1538*/ 	.word	0x00000010
        /*153c*/ 	.word	0x00016800
        /*1540*/ 	.short	0x0101
        /*1542*/ 	.byte	0x3f
	.zero		1


	//   ....[62]....
        /*1544*/ 	.word	0x00018fd0
        /*1548*/ 	.word	0x00000010
        /*154c*/ 	.word	0x00016820
        /*1550*/ 	.short	0x010a
        /*1552*/ 	.byte	0x3f
	.zero		1


	//   ....[63]....
        /*1554*/ 	.word	0x000193a0
        /*1558*/ 	.word	0x00000005
        /*155c*/ 	.word	0x00016840
        /*1560*/ 	.short	0x010a
        /*1562*/ 	.byte	0x3f
	.zero		1


	//   ....[64]....
        /*1564*/ 	.word	0x000198d0
        /*1568*/ 	.word	0x00000005
        /*156c*/ 	.word	0x00016830
        /*1570*/ 	.short	0x0107
        /*1572*/ 	.byte	0x3f
	.zero		1


	//   ....[65]....
        /*1574*/ 	.word	0x00019990
        /*1578*/ 	.word	0x00000005
        /*157c*/ 	.word	0x00016830
        /*1580*/ 	.short	0x0101
        /*1582*/ 	.byte	0x3f
	.zero		1


	//   ....[66]....
        /*1584*/ 	.word	0x000199f0
        /*1588*/ 	.word	0x00000005
        /*158c*/ 	.word	0x00016860
        /*1590*/ 	.short	0x010a
        /*1592*/ 	.byte	0x3f
	.zero		1


	//   ....[67]....
        /*1594*/ 	.word	0x00019ec0
        /*1598*/ 	.word	0x00000005
        /*159c*/ 	.word	0x00016850
        /*15a0*/ 	.short	0x0107
        /*15a2*/ 	.byte	0x3f
	.zero		1


	//   ....[68]....
        /*15a4*/ 	.word	0x0001a040
        /*15a8*/ 	.word	0x00000005
        /*15ac*/ 	.word	0x00016850
        /*15b0*/ 	.short	0x0101
        /*15b2*/ 	.byte	0x3f
	.zero		1


	//   ....[69]....
        /*15b4*/ 	.word	0x0001a260
        /*15b8*/ 	.word	0x00000000
        /*15bc*/ 	.word	0x00016860
        /*15c0*/ 	.short	0x010a
        /*15c2*/ 	.byte	0x3f
	.zero		1


	//   ....[70]....
        /*15c4*/ 	.word	0x0001a720
        /*15c8*/ 	.word	0x00000000
        /*15cc*/ 	.word	0x00016850
        /*15d0*/ 	.short	0x0107
        /*15d2*/ 	.byte	0x3f
	.zero		1


	//   ....[71]....
        /*15d4*/ 	.word	0x0001a7f0
        /*15d8*/ 	.word	0x00000000
        /*15dc*/ 	.word	0x00016850
        /*15e0*/ 	.short	0x0101
        /*15e2*/ 	.byte	0x3f
	.zero		1


	//   ....[72]....
        /*15e4*/ 	.word	0x0001b950
        /*15e8*/ 	.word	0x00000005
        /*15ec*/ 	.word	0x00016820
        /*15f0*/ 	.short	0x010a
        /*15f2*/ 	.byte	0x3f
	.zero		1


	//   ....[73]....
        /*15f4*/ 	.word	0x0001bac0
        /*15f8*/ 	.word	0x00000003
        /*15fc*/ 	.word	0x00016840
        /*1600*/ 	.short	0x010a
        /*1602*/ 	.byte	0x3f
	.zero		1


	//   ....[74]....
        /*1604*/ 	.word	0x0001bb60
        /*1608*/ 	.word	0x00000005
        /*160c*/ 	.word	0x00016840
        /*1610*/ 	.short	0x010a
        /*1612*/ 	.byte	0x3f
	.zero		1


	//   ....[75]....
        /*1614*/ 	.word	0x0001bba0
        /*1618*/ 	.word	0x00000003
        /*161c*/ 	.word	0x00016860
        /*1620*/ 	.short	0x010a
        /*1622*/ 	.byte	0x3f
	.zero		1


	//   ....[76]....
        /*1624*/ 	.word	0x0001bbe0
        /*1628*/ 	.word	0x00000005
        /*162c*/ 	.word	0x00016860
        /*1630*/ 	.short	0x010a
        /*1632*/ 	.byte	0x3f
	.zero		1


	//   ....[77]....
        /*1634*/ 	.word	0x0001bc40
        /*1638*/ 	.word	0x00000044
        /*163c*/ 	.word	0x00016890
        /*1640*/ 	.short	0x010a
        /*1642*/ 	.byte	0x3f
	.zero		1


	//   ....[78]....
        /*1644*/ 	.word	0x0001bed0
        /*1648*/ 	.word	0x00000044
        /*164c*/ 	.word	0x00016890
        /*1650*/ 	.short	0x010a
        /*1652*/ 	.byte	0x3f
	.zero		1


	//   ....[79]....
        /*1654*/ 	.word	0x0001c180
        /*1658*/ 	.word	0x00000044
        /*165c*/ 	.word	0x00016890
        /*1660*/ 	.short	0x010a
        /*1662*/ 	.byte	0x3f
	.zero		1


	//   ....[80]....
        /*1664*/ 	.word	0x0001c430
        /*1668*/ 	.word	0x00000044
        /*166c*/ 	.word	0x000168b0
        /*1670*/ 	.short	0x010a
        /*1672*/ 	.byte	0x3f
	.zero		1


	//   ....[81]....
        /*1674*/ 	.word	0x0001c900
        /*1678*/ 	.word	0x00000002
        /*167c*/ 	.word	0x00016800
        /*1680*/ 	.short	0x010a
        /*1682*/ 	.byte	0x3f
	.zero		1


	//   ....[82]....
        /*1684*/ 	.word	0x0001cf00
        /*1688*/ 	.word	0x00000002
        /*168c*/ 	.word	0x00016800
        /*1690*/ 	.short	0x010a
        /*1692*/ 	.byte	0x3f
	.zero		1


	//   ....[83]....
        /*1694*/ 	.word	0x0001cf50
        /*1698*/ 	.word	0x00000000
        /*169c*/ 	.word	0x00016830
        /*16a0*/ 	.short	0x010a
        /*16a2*/ 	.byte	0x3f
	.zero		1


	//   ....[84]....
        /*16a4*/ 	.word	0x0001cfa0
        /*16a8*/ 	.word	0x00000005
        /*16ac*/ 	.word	0x00016830
        /*16b0*/ 	.short	0x010a
        /*16b2*/ 	.byte	0x3f
	.zero		1


	//   ....[85]....
        /*16b4*/ 	.word	0x0001cff0
        /*16b8*/ 	.word	0x00000005
        /*16bc*/ 	.word	0x00016850
        /*16c0*/ 	.short	0x010a
        /*16c2*/ 	.byte	0x3f
	.zero		1


	//   ....[86]....
        /*16c4*/ 	.word	0x0001d040
        /*16c8*/ 	.word	0x00000005
        /*16cc*/ 	.word	0x00016830
        /*16d0*/ 	.short	0x010a
        /*16d2*/ 	.byte	0x3f
	.zero		1


	//   ....[87]....
        /*16d4*/ 	.word	0x0001d090
        /*16d8*/ 	.word	0x00000005
        /*16dc*/ 	.word	0x00016850
        /*16e0*/ 	.short	0x010a
        /*16e2*/ 	.byte	0x3f
	.zero		1


	//   ....[88]....
        /*16e4*/ 	.word	0x0001d0e0
        /*16e8*/ 	.word	0x0000000d
        /*16ec*/ 	.word	0x00016850
        /*16f0*/ 	.short	0x010a
        /*16f2*/ 	.byte	0x3f
	.zero		1


	//   ....[89]....
        /*16f4*/ 	.word	0x0001dc90
        /*16f8*/ 	.word	0x00000010
        /*16fc*/ 	.word	0x00016820
        /*1700*/ 	.short	0x010a
        /*1702*/ 	.byte	0x3f
	.zero		1


	//   ....[90]....
        /*1704*/ 	.word	0x0001dce0
        /*1708*/ 	.word	0x00000006
        /*170c*/ 	.word	0x000168a0
        /*1710*/ 	.short	0x010a
        /*1712*/ 	.byte	0x3f
	.zero		1


	//   ....[91]....
        /*1714*/ 	.word	0x0001dd30
        /*1718*/ 	.word	0x00000006
        /*171c*/ 	.word	0x000168c0
        /*1720*/ 	.short	0x010a
        /*1722*/ 	.byte	0x3f
	.zero		1


	//   ....[92]....
        /*1724*/ 	.word	0x0001dd80
        /*1728*/ 	.word	0x00000006
        /*172c*/ 	.word	0x000168a0
        /*1730*/ 	.short	0x010a
        /*1732*/ 	.byte	0x3f
	.zero		1


	//   ....[93]....
        /*1734*/ 	.word	0x0001ddd0
        /*1738*/ 	.word	0x00000006
        /*173c*/ 	.word	0x000168c0
        /*1740*/ 	.short	0x010a
        /*1742*/ 	.byte	0x3f
	.zero		1


	//   ....[94]....
        /*1744*/ 	.word	0x0001def0
        /*1748*/ 	.word	0x00000003
        /*174c*/ 	.word	0x00016840
        /*1750*/ 	.short	0x010a
        /*1752*/ 	.byte	0x3f
	.zero		1


	//   ....[95]....
        /*1754*/ 	.word	0x0001f970
        /*1758*/ 	.word	0x00000010
        /*175c*/ 	.word	0x00016820
        /*1760*/ 	.short	0x010a
        /*1762*/ 	.byte	0x3f
	.zero		1


	//   ....[96]....
        /*1764*/ 	.word	0x0001f9c0
        /*1768*/ 	.word	0x00000005
        /*176c*/ 	.word	0x00016840
        /*1770*/ 	.short	0x010a
        /*1772*/ 	.byte	0x3f
	.zero		1


	//   ....[97]....
        /*1774*/ 	.word	0x00020300
        /*1778*/ 	.word	0x00000005
        /*177c*/ 	.word	0x00016860
        /*1780*/ 	.short	0x010a
        /*1782*/ 	.byte	0x3f
	.zero		1


	//   ....[98]....
        /*1784*/ 	.word	0x00020c70
        /*1788*/ 	.word	0x00000000
        /*178c*/ 	.word	0x00016860
        /*1790*/ 	.short	0x010a
        /*1792*/ 	.byte	0x3f
	.zero		1


	//   ....[99]....
        /*1794*/ 	.word	0x00021fa0
        /*1798*/ 	.word	0x00000005
        /*179c*/ 	.word	0x00016820
        /*17a0*/ 	.short	0x010a
        /*17a2*/ 	.byte	0x3f
	.zero		1


	//   ....[100]....
        /*17a4*/ 	.word	0x00022140
        /*17a8*/ 	.word	0x00000003
        /*17ac*/ 	.word	0x00016840
        /*17b0*/ 	.short	0x010a
        /*17b2*/ 	.byte	0x3f
	.zero		1


	//   ....[101]....
        /*17b4*/ 	.word	0x00022190
        /*17b8*/ 	.word	0x00000005
        /*17bc*/ 	.word	0x00016840
        /*17c0*/ 	.short	0x010a
        /*17c2*/ 	.byte	0x3f
	.zero		1


	//   ....[102]....
        /*17c4*/ 	.word	0x000221e0
        /*17c8*/ 	.word	0x00000003
        /*17cc*/ 	.word	0x00016860
        /*17d0*/ 	.short	0x010a
        /*17d2*/ 	.byte	0x3f
	.zero		1


	//----- nvinfo : EIATTR_NUM_MBARRIERS
	.align		4
.L_1613:
        /*17d4*/ 	.byte	0x03, 0x38
        /*17d6*/ 	.short	0x0016


	//----- nvinfo : EIATTR_EXIT_INSTR_OFFSETS
	.align		4
        /*17d8*/ 	.byte	0x04, 0x1c
        /*17da*/ 	.short	(.L_1615 - .L_1614)


	//   ....[0]....
.L_1614:
        /*17dc*/ 	.word	0x0001bc30


	//----- nvinfo : EIATTR_MAX_THREADS
	.align		4
.L_1615:
        /*17e0*/ 	.byte	0x04, 0x05
        /*17e2*/ 	.short	(.L_1617 - .L_1616)
.L_1616:
        /*17e4*/ 	.word	0x00000200
        /*17e8*/ 	.word	0x00000001
        /*17ec*/ 	.word	0x00000001


	//----- nvinfo : EIATTR_CRS_STACK_SIZE
	.align		4
.L_1617:
        /*17f0*/ 	.byte	0x04, 0x1e
        /*17f2*/ 	.short	(.L_1619 - .L_1618)
.L_1618:
        /*17f4*/ 	.word	0x00000000


	//----- nvinfo : EIATTR_CBANK_PARAM_SIZE
	.align		4
.L_1619:
        /*17f8*/ 	.byte	0x03, 0x19
        /*17fa*/ 	.short	0x0af0


	//----- nvinfo : EIATTR_PARAM_CBANK
	.align		4
        /*17fc*/ 	.byte	0x04, 0x0a
        /*17fe*/ 	.short	(.L_1621 - .L_1620)
	.align		4
.L_1620:
        /*1800*/ 	.word	index@(.nv.constant0._ZN7cutlass13device_kernelIN5flash11enable_sm90INS1_16FlashAttnFwdSm90INS1_25CollectiveMainloopFwdSm90ILi2EN4cute5tupleIJNS5_1CILi1EEES8_S8_EEENS6_IJNS7_ILi192EEENS7_ILi128EEENS7_ILi64EEEEEELi64ENS_6half_tEfNS_4arch4Sm90ELb1ELb0ELb1ELb1ELb1ELb1ELb0ELb1ELb1ELb1ELb1ELb0EEENS1_21CollectiveEpilogueFwdINS6_IJSA_SC_SB_EEES9_SE_SG_Li384ELb1ELb1ELb1ELb0EEENS1_36VarlenDynamicPersistentTileSchedulerILi192ELi128ELi384ELi128ELb1ELb1ELb1ELb1ELb1ELb1EEEEEEEEEvNT_6ParamsE)
        /*1804*/ 	.short	0x0210
        /*1806*/ 	.short	0x0af0


	//----- nvinfo : EIATTR_SW_WAR
	.align		4
.L_1621:
        /*1808*/ 	.byte	0x04, 0x36
        /*180a*/ 	.short	(.L_1623 - .L_1622)
.L_1622:
        /*180c*/ 	.word	0x00000008
.L_1623:


//--------------------- .nv.callgraph             --------------------------
	.section	.nv.callgraph,"",@"SHT_CUDA_CALLGRAPH"
	.align	4
	.sectionentsize	8
	.align		4
        /*0000*/ 	.word	0x00000000
	.align		4
        /*0004*/ 	.word	0xffffffff
	.align		4
        /*0008*/ 	.word	index@(_ZN7cutlass13device_kernelIN5flash11enable_sm90INS1_16FlashAttnFwdSm90INS1_25CollectiveMainloopFwdSm90ILi2EN4cute5tupleIJNS5_1CILi1EEES8_S8_EEENS6_IJNS7_ILi128EEENS7_ILi80EEENS7_ILi256EEEEEELi256ENS_6half_tEfNS_4arch4Sm90ELb0ELb0ELb1ELb0ELb1ELb0ELb0ELb1ELb1ELb1ELb1ELb0EEENS1_21CollectiveEpilogueFwdINS6_IJSA_SC_SB_EEES9_SE_SG_Li256ELb0ELb1ELb1ELb0EEENS1_19SingleTileSchedulerILb0ELb1ELb1ELi128EEEEEEEEEvNT_6ParamsE)
	.align		4
        /*000c*/ 	.word	index@(__assertfail)
	.align		4
        /*0010*/ 	.word	index@(_ZN7cutlass13device_kernelIN5flash11enable_sm90INS1_16FlashAttnFwdSm90INS1_25CollectiveMainloopFwdSm90ILi2EN4cute5tupleIJNS5_1CILi1EEES8_S8_EEENS6_IJNS7_ILi128EEENS7_ILi80EEENS7_ILi256EEEEEELi256ENS_6half_tEfNS_4arch4Sm90ELb0ELb0ELb1ELb1ELb1ELb0ELb0ELb1ELb1ELb1ELb1ELb0EEENS1_21CollectiveEpilogueFwdINS6_IJSA_SC_SB_EEES9_SE_SG_Li256ELb1ELb1ELb1ELb0EEENS1_36VarlenDynamicPersistentTileSchedulerILi128ELi80ELi256ELi128ELb1ELb1ELb1ELb0ELb1ELb1EEEEEEEEEvNT_6ParamsE)
	.align		4
        /*0014*/ 	.word	index@(__assertfail)
	.align		4
        /*0018*/ 	.word	index@(_ZN7cutlass13device_kernelIN5flash11enable_sm90INS1_16FlashAttnFwdSm90INS1_25CollectiveMainloopFwdSm90ILi2EN4cute5tupleIJNS5_1CILi1EEES8_S8_EEENS6_IJNS7_ILi128EEENS7_ILi80EEENS7_ILi256EEEEEELi256ENS_6half_tEfNS_4arch4Sm90ELb0ELb0ELb1ELb1ELb1ELb1ELb0ELb1ELb1ELb1ELb1ELb0EEENS1_21CollectiveEpilogueFwdINS6_IJSA_SC_SB_EEES9_SE_SG_Li256ELb1ELb1ELb1ELb0EEENS1_36VarlenDynamicPersistentTileSchedulerILi128ELi80ELi256ELi128ELb1ELb1ELb1ELb0ELb1ELb1EEEEEEEEEvNT_6ParamsE)
	.align		4
        /*001c*/ 	.word	index@(__assertfail)
	.align		4
        /*0020*/ 	.word	index@(_ZN7cutlass13device_kernelIN5flash11enable_sm90INS1_16FlashAttnFwdSm90INS1_25CollectiveMainloopFwdSm90ILi2EN4cute5tupleIJNS5_1CILi1EEES8_S8_EEENS6_IJNS7_ILi128EEENS7_ILi64EEENS7_ILi256EEEEEELi256ENS_6half_tEfNS_4arch4Sm90ELb0ELb1ELb1ELb0ELb1ELb0ELb0ELb1ELb1ELb1ELb1ELb0EEENS1_21CollectiveEpilogueFwdINS6_IJSA_SC_SB_EEES9_SE_SG_Li256ELb0ELb1ELb1ELb0EEENS1_19SingleTileSchedulerILb0ELb1ELb1ELi128EEEEEEEEEvNT_6ParamsE)
	.align		4
        /*0024*/ 	.word	index@(__assertfail)
	.align		4
        /*0028*/ 	.word	index@(_ZN7cutlass13device_kernelIN5flash11enable_sm90INS1_16FlashAttnFwdSm90INS1_25CollectiveMainloopFwdSm90ILi2EN4cute5tupleIJNS5_1CILi1EEES8_S8_EEENS6_IJNS7_ILi128EEENS7_ILi64EEENS7_ILi256EEEEEELi256ENS_6half_tEfNS_4arch4Sm90ELb0ELb1ELb1ELb1ELb1ELb0ELb0ELb1ELb1ELb1ELb1ELb0EEENS1_21CollectiveEpilogueFwdINS6_IJSA_SC_SB_EEES9_SE_SG_Li256ELb1ELb1ELb1ELb0EEENS1_36VarlenDynamicPersistentTileSchedulerILi128ELi64ELi256ELi128ELb1ELb1ELb1ELb1ELb0ELb1EEEEEEEEEvNT_6ParamsE)
	.align		4
        /*002c*/ 	.word	index@(__assertfail)
	.align		4
        /*0030*/ 	.word	index@(_ZN7cutlass13device_kernelIN5flash11enable_sm90INS1_16FlashAttnFwdSm90INS1_25CollectiveMainloopFwdSm90ILi2EN4cute5tupleIJNS5_1CILi1EEES8_S8_EEENS6_IJNS7_ILi128EEENS7_ILi64EEENS7_ILi256EEEEEELi256ENS_6half_tEfNS_4arch4Sm90ELb0ELb1ELb1ELb1ELb1ELb1ELb0ELb1ELb1ELb1ELb1ELb0EEENS1_21CollectiveEpilogueFwdINS6_IJSA_SC_SB_EEES9_SE_SG_Li256ELb1ELb1ELb1ELb0EEENS1_36VarlenDynamicPersistentTileSchedulerILi128ELi64ELi256ELi128ELb1ELb1ELb1ELb1ELb0ELb1EEEEEEEEEvNT_6ParamsE)
	.align		4
        /*0034*/ 	.word	index@(__assertfail)
	.align		4
        /*0038*/ 	.word	index@(_ZN7cutlass13device_kernelIN5flash11enable_sm90INS1_16FlashAttnFwdSm90INS1_25CollectiveMainloopFwdSm90ILi2EN4cute5tupleIJNS5_1CILi1EEES8_S8_EEENS6_IJNS7_ILi128EEENS7_ILi80EEENS7_ILi256EEEEEELi256ENS_6half_tEfNS_4arch4Sm90ELb1ELb0ELb1ELb0ELb1ELb0ELb0ELb1ELb1ELb1ELb1ELb0EEENS1_21CollectiveEpilogueFwdINS6_IJSA_SC_SB_EEES9_SE_SG_Li256ELb0ELb1ELb1ELb0EEENS1_19SingleTileSchedulerILb0ELb1ELb1ELi128EEEEEEEEEvNT_6ParamsE)
	.align		4
        /*003c*/ 	.word	index@(__assertfail)
	.align		4
        /*0040*/ 	.word	index@(_ZN7cutlass13device_kernelIN5flash11enable_sm90INS1_16FlashAttnFwdSm90INS1_25CollectiveMainloopFwdSm90ILi2EN4cute5tupleIJNS5_1CILi1EEES8_S8_EEENS6_IJNS7_ILi128EEENS7_ILi80EEENS7_ILi256EEEEEELi256ENS_6half_tEfNS_4arch4Sm90ELb1ELb0ELb1ELb1ELb1ELb0ELb0ELb1ELb1ELb1ELb1ELb0EEENS1_21CollectiveEpilogueFwdINS6_IJSA_SC_SB_EEES9_SE_SG_Li256ELb1ELb1ELb1ELb0EEENS1_36VarlenDynamicPersistentTileSchedulerILi128ELi80ELi256ELi128ELb1ELb1ELb1ELb1ELb1ELb1EEEEEEEEEvNT_6ParamsE)
	.align		4
        /*0044*/ 	.word	index@(__assertfail)
	.align		4
        /*0048*/ 	.word	index@(_ZN7cutlass13device_kernelIN5flash11enable_sm90INS1_16FlashAttnFwdSm90INS1_25CollectiveMainloopFwdSm90ILi2EN4cute5tupleIJNS5_1CILi1EEES8_S8_EEENS6_IJNS7_ILi128EEENS7_ILi80EEENS7_ILi256EEEEEELi256ENS_6half_tEfNS_4arch4Sm90ELb1ELb0ELb1ELb1ELb1ELb1ELb0ELb1ELb1ELb1ELb1ELb0EEENS1_21CollectiveEpilogueFwdINS6_IJSA_SC_SB_EEES9_SE_SG_Li256ELb1ELb1ELb1ELb0EEENS1_36VarlenDynamicPersistentTileSchedulerILi128ELi80ELi256ELi128ELb1ELb1ELb1ELb1ELb1ELb1EEEEEEEEEvNT_6ParamsE)
	.align		4
        /*004c*/ 	.word	index@(__assertfail)
	.align		4
        /*0050*/ 	.word	index@(_ZN7cutlass13device_kernelIN5flash11enable_sm90INS1_16FlashAttnFwdSm90INS1_25CollectiveMainloopFwdSm90ILi2EN4cute5tupleIJNS5_1CILi1EEES8_S8_EEENS6_IJNS7_ILi128EEENS7_ILi96EEENS7_ILi192EEEEEELi192ENS_6half_tEfNS_4arch4Sm90ELb0ELb0ELb1ELb0ELb1ELb0ELb0ELb1ELb1ELb1ELb1ELb0EEENS1_21CollectiveEpilogueFwdINS6_IJSA_SC_SB_EEES9_SE_SG_Li256ELb0ELb1ELb1ELb0EEENS1_19SingleTileSchedulerILb0ELb1ELb1ELi128EEEEEEEEEvNT_6ParamsE)
	.align		4
        /*0054*/ 	.word	index@(__assertfail)
	.align		4
        /*0058*/ 	.word	index@(_ZN7cutlass13device_kernelIN5flash11enable_sm90INS1_16FlashAttnFwdSm90INS1_25CollectiveMainloopFwdSm90ILi2EN4cute5tupleIJNS5_1CILi1EEES8_S8_EEENS6_IJNS7_ILi128EEENS7_ILi96EEENS7_ILi192EEEEEELi192ENS_6half_tEfNS_4arch4Sm90ELb0ELb0ELb1ELb1ELb1ELb0ELb0ELb1ELb1ELb1ELb1ELb0EEENS1_21CollectiveEpilogueFwdINS6_IJSA_SC_SB_EEES9_SE_SG_Li256ELb1ELb1ELb1ELb0EEENS1_36VarlenDynamicPersistentTileSchedulerILi128ELi96ELi256ELi128ELb1ELb1ELb1ELb0ELb1ELb1EEEEEEEEEvNT_6ParamsE)
	.align		4
        /*005c*/ 	.word	index@(__assertfail)
	.align		4
        /*0060*/ 	.word	index@(_ZN7cutlass13device_kernelIN5flash11enable_sm90INS1_16FlashAttnFwdSm90INS1_25CollectiveMainloopFwdSm90ILi2EN4cute5tupleIJNS5_1CILi1EEES8_S8_EEENS6_IJNS7_ILi128EEENS7_ILi96EEENS7_ILi192EEEEEELi192ENS_6half_tEfNS_4arch4Sm90ELb0ELb0ELb1ELb1ELb1ELb1ELb0ELb1ELb1ELb1ELb1ELb0EEENS1_21CollectiveEpilogueFwdINS6_IJSA_SC_SB_EEES9_SE_SG_Li256ELb1ELb1ELb1ELb0EEENS1_36VarlenDynamicPersistentTileSchedulerILi128ELi96ELi256ELi128ELb1ELb1ELb1ELb0ELb1ELb1EEEEEEEEEvNT_6ParamsE)
	.align		4
        /*0064*/ 	.word	index@(__assertfail)
	.align		4
        /*0068*/ 	.word	index@(_ZN7cutlass13device_kernelIN5flash11enable_sm90INS1_16FlashAttnFwdSm90INS1_25CollectiveMainloopFwdSm90ILi2EN4cute5tupleIJNS5_1CILi1EEES8_S8_EEENS6_IJNS7_ILi128EEENS7_ILi96EEENS7_ILi192EEEEEELi192ENS_6half_tEfNS_4arch4Sm90ELb0ELb1ELb1ELb0ELb1ELb0ELb0ELb1ELb1ELb1ELb1ELb0EEENS1_21CollectiveEpilogueFwdINS6_IJSA_SC_SB_EEES9_SE_SG_Li256ELb0ELb1ELb1ELb0EEENS1_19SingleTileSchedulerILb0ELb1ELb1ELi128EEEEEEEEEvNT_6ParamsE)
	.align		4
        /*006c*/ 	.word	index@(__assertfail)
	.align		4
        /*0070*/ 	.word	index@(_ZN7cutlass13device_kernelIN5flash11enable_sm90INS1_16FlashAttnFwdSm90INS1_25CollectiveMainloopFwdSm90ILi2EN4cute5tupleIJNS5_1CILi1EEES8_S8_EEENS6_IJNS7_ILi128EEENS7_ILi96EEENS7_ILi192EEEEEELi192ENS_6half_tEfNS_4arch4Sm90ELb0ELb1ELb1ELb1ELb1ELb0ELb0ELb1ELb1ELb1ELb1ELb0EEENS1_21CollectiveEpilogueFwdINS6_IJSA_SC_SB_EEES9_SE_SG_Li256ELb1ELb1ELb1ELb0EEENS1_36VarlenDynamicPersistentTileSchedulerILi128ELi96ELi256ELi128ELb1ELb1ELb1ELb1ELb0ELb1EEEEEEEEEvNT_6ParamsE)
	.align		4
        /*0074*/ 	.word	index@(__assertfail)
	.align		4
        /*0078*/ 	.word	index@(_ZN7cutlass13device_kernelIN5flash11enable_sm90INS1_16FlashAttnFwdSm90INS1_25CollectiveMainloopFwdSm90ILi2EN4cute5tupleIJNS5_1CILi1EEES8_S8_EEENS6_IJNS7_ILi128EEENS7_ILi96EEENS7_ILi192EEEEEELi192ENS_6half_tEfNS_4arch4Sm90ELb0ELb1ELb1ELb1ELb1ELb1ELb0ELb1ELb1ELb1ELb1ELb0EEENS1_21CollectiveEpilogueFwdINS6_IJSA_SC_SB_EEES9_SE_SG_Li256ELb1ELb1ELb1ELb0EEENS1_36VarlenDynamicPersistentTileSchedulerILi128ELi96ELi256ELi128ELb1ELb1ELb1ELb1ELb0ELb1EEEEEEEEEvNT_6ParamsE)
	.align		4
        /*007c*/ 	.word	index@(__assertfail)
	.align		4
        /*0080*/ 	.word	index@(_ZN7cutlass13device_kernelIN5flash11enable_sm90INS1_16FlashAttnFwdSm90INS1_25CollectiveMainloopFwdSm90ILi2EN4cute5tupleIJNS5_1CILi1EEES8_S8_EEENS6_IJNS7_ILi128EEENS7_ILi96EEENS7_ILi192EEEEEELi192ENS_6half_tEfNS_4arch4Sm90ELb1ELb0ELb1ELb0ELb1ELb0ELb0ELb1ELb1ELb1ELb1ELb0EEENS1_21CollectiveEpilogueFwdINS6_IJSA_SC_SB_EEES9_SE_SG_Li256ELb0ELb1ELb1ELb0EEENS1_19SingleTileSchedulerILb0ELb1ELb1ELi128EEEEEEEEEvNT_6ParamsE)
	.align		4
        /*0084*/ 	.word	index@(__assertfail)
	.align		4
        /*0088*/ 	.word	index@(_ZN7cutlass13device_kernelIN5flash11enable_sm90INS1_16FlashAttnFwdSm90INS1_25CollectiveMainloopFwdSm90ILi2EN4cute5tupleIJNS5_1CILi1EEES8_S8_EEENS6_IJNS7_ILi128EEENS7_ILi96EEENS7_ILi192EEEEEELi192ENS_6half_tEfNS_4arch4Sm90ELb1ELb0ELb1ELb1ELb1ELb0ELb0ELb1ELb1ELb1ELb1ELb0EEENS1_21CollectiveEpilogueFwdINS6_IJSA_SC_SB_EEES9_SE_SG_Li256ELb1ELb1ELb1ELb0EEENS1_36VarlenDynamicPersistentTileSchedulerILi128ELi96ELi256ELi128ELb1ELb1ELb1ELb1ELb1ELb1EEEEEEEEEvNT_6ParamsE)
	.align		4
        /*008c*/ 	.word	index@(__assertfail)
	.align		4
        /*0090*/ 	.word	index@(_ZN7cutlass13device_kernelIN5flash11enable_sm90INS1_16FlashAttnFwdSm90INS1_25CollectiveMainloopFwdSm90ILi2EN4cute5tupleIJNS5_1CILi1EEES8_S8_EEENS6_IJNS7_ILi128EEENS7_ILi96EEENS7_ILi192EEEEEELi192ENS_6half_tEfNS_4arch4Sm90ELb1ELb0ELb1ELb1ELb1ELb1ELb0ELb1ELb1ELb1ELb1ELb0EEENS1_21CollectiveEpilogueFwdINS6_IJSA_SC_SB_EEES9_SE_SG_Li256ELb1ELb1ELb1ELb0EEENS1_36VarlenDynamicPersistentTileSchedulerILi128ELi96ELi256ELi128ELb1ELb1ELb1ELb1ELb1ELb1EEEEEEEEEvNT_6ParamsE)
	.align		4
        /*0094*/ 	.word	index@(__assertfail)
	.align		4
        /*0098*/ 	.word	index@(_ZN7cutlass13device_kernelIN5flash11enable_sm90INS1_16FlashAttnFwdSm90INS1_25CollectiveMainloopFwdSm90ILi2EN4cute5tupleIJNS5_1CILi1EEES8_S8_EEENS6_IJNS7_ILi128EEESA_SA_EEELi128ENS_6half_tEfNS_4arch4Sm90ELb0ELb0ELb1ELb0ELb1ELb0ELb0ELb1ELb1ELb1ELb1ELb0EEENS1_21CollectiveEpilogueFwdISB_S9_SC_SE_Li256ELb0ELb1ELb1ELb0EEENS1_19SingleTileSchedulerILb0ELb1ELb1ELi128EEEEEEEEEvNT_6ParamsE)
	.align		4
        /*009c*/ 	.word	index@(__assertfail)
	.align		4
        /*00a0*/ 	.word	index@(_ZN7cutlass13device_kernelIN5flash11enable_sm90INS1_16FlashAttnFwdSm90INS1_25CollectiveMainloopFwdSm90ILi2EN4cute5tupleIJNS5_1CILi1EEES8_S8_EEENS6_IJNS7_ILi128EEESA_SA_EEELi128ENS_6half_tEfNS_4arch4Sm90ELb0ELb0ELb1ELb1ELb1ELb0ELb0ELb1ELb1ELb1ELb1ELb0EEENS1_21CollectiveEpilogueFwdISB_S9_SC_SE_Li256ELb1ELb1ELb1ELb0EEENS1_36VarlenDynamicPersistentTileSchedulerILi128ELi128ELi256ELi128ELb1ELb1ELb1ELb0ELb1ELb1EEEEEEEEEvNT_6ParamsE)
	.align		4
        /*00a4*/ 	.word	index@(__assertfail)
	.align		4
        /*00a8*/ 	.word	index@(_ZN7cutlass13device_kernelIN5flash11enable_sm90INS1_16FlashAttnFwdSm90INS1_25CollectiveMainloopFwdSm90ILi2EN4cute5tupleIJNS5_1CILi1EEES8_S8_EEENS6_IJNS7_ILi128EEESA_SA_EEELi128ENS_6half_tEfNS_4arch4Sm90ELb0ELb0ELb1ELb1ELb1ELb1ELb0ELb1ELb1ELb1ELb1ELb0EEENS1_21CollectiveEpilogueFwdISB_S9_SC_SE_Li256ELb1ELb1ELb1ELb0EEENS1_36VarlenDynamicPersistentTileSchedulerILi128ELi128ELi256ELi128ELb1ELb1ELb1ELb0ELb1ELb1EEEEEEEEEvNT_6ParamsE)
	.align		4
        /*00ac*/ 	.word	index@(__assertfail)
	.align		4
        /*00b0*/ 	.word	index@(_ZN7cutlass13device_kernelIN5flash11enable_sm90INS1_16FlashAttnFwdSm90INS1_25CollectiveMainloopFwdSm90ILi2EN4cute5tupleIJNS5_1CILi1EEES8_S8_EEENS6_IJNS7_ILi128EEESA_SA_EEELi128ENS_6half_tEfNS_4arch4Sm90ELb0ELb1ELb1ELb0ELb1ELb0ELb0ELb1ELb1ELb1ELb1ELb0EEENS1_21CollectiveEpilogueFwdISB_S9_SC_SE_Li256ELb0ELb1ELb1ELb0EEENS1_19SingleTileSchedulerILb0ELb1ELb1ELi128EEEEEEEEEvNT_6ParamsE)
	.align		4
        /*00b4*/ 	.word	index@(__assertfail)
	.align		4
        /*00b8*/ 	.word	index@(_ZN7cutlass13device_kernelIN5flash11enable_sm90INS1_16FlashAttnFwdSm90INS1_25CollectiveMainloopFwdSm90ILi2EN4cute5tupleIJNS5_1CILi1EEES8_S8_EEENS6_IJNS7_ILi128EEESA_SA_EEELi128ENS_6half_tEfNS_4arch4Sm90ELb0ELb1ELb1ELb1ELb1ELb0ELb0ELb1ELb1ELb1ELb1ELb0EEENS1_21CollectiveEpilogueFwdISB_S9_SC_SE_Li256ELb1ELb1ELb1ELb0EEENS1_36VarlenDynamicPersistentTileSchedulerILi128ELi128ELi256ELi128ELb1ELb1ELb1ELb1ELb0ELb1EEEEEEEEEvNT_6ParamsE)
	.align		4
        /*00bc*/ 	.word	index@(__assertfail)
	.align		4
        /*00c0*/ 	.word	index@(_ZN7cutlass13device_kernelIN5flash11enable_sm90INS1_16FlashAttnFwdSm90INS1_25CollectiveMainloopFwdSm90ILi2EN4cute5tupleIJNS5_1CILi1EEES8_S8_EEENS6_IJNS7_ILi128EEESA_SA_EEELi128ENS_6half_tEfNS_4arch4Sm90ELb0ELb1ELb1ELb1ELb1ELb1ELb0ELb1ELb1ELb1ELb1ELb0EEENS1_21CollectiveEpilogueFwdISB_S9_SC_SE_Li256ELb1ELb1ELb1ELb0EEENS1_36VarlenDynamicPersistentTileSchedulerILi128ELi128ELi256ELi128ELb1ELb1ELb1ELb1ELb0ELb1EEEEEEEEEvNT_6ParamsE)
	.align		4
        /*00c4*/ 	.word	index@(__assertfail)
	.align		4
        /*00c8*/ 	.word	index@(_ZN7cutlass13device_kernelIN5flash11enable_sm90INS1_16FlashAttnFwdSm90INS1_25CollectiveMainloopFwdSm90ILi2EN4cute5tupleIJNS5_1CILi1EEES8_S8_EEENS6_IJNS7_ILi128EEESA_SA_EEELi128ENS_6half_tEfNS_4arch4Sm90ELb1ELb0ELb1ELb0ELb1ELb0ELb0ELb1ELb1ELb1ELb1ELb0EEENS1_21CollectiveEpilogueFwdISB_S9_SC_SE_Li256ELb0ELb1ELb1ELb0EEENS1_19SingleTileSchedulerILb0ELb1ELb1ELi128EEEEEEEEEvNT_6ParamsE)
	.align		4
        /*00cc*/ 	.word	index@(__assertfail)
	.align		4
        /*00d0*/ 	.word	index@(_ZN7cutlass13device_kernelIN5flash11enable_sm90INS1_16FlashAttnFwdSm90INS1_25CollectiveMainloopFwdSm90ILi2EN4cute5tupleIJNS5_1CILi1EEES8_S8_EEENS6_IJNS7_ILi128EEESA_SA_EEELi128ENS_6half_tEfNS_4arch4Sm90ELb1ELb0ELb1ELb1ELb1ELb0ELb0ELb1ELb1ELb1ELb1ELb0EEENS1_21CollectiveEpilogueFwdISB_S9_SC_SE_Li256ELb1ELb1ELb1ELb0EEENS1_36VarlenDynamicPersistentTileSchedulerILi128ELi128ELi256ELi128ELb1ELb1ELb1ELb1ELb1ELb1EEEEEEEEEvNT_6ParamsE)
	.align		4
        /*00d4*/ 	.word	index@(__assertfail)
	.align		4
        /*00d8*/ 	.word	index@(_ZN7cutlass13device_kernelIN5flash11enable_sm90INS1_16FlashAttnFwdSm90INS1_25CollectiveMainloopFwdSm90ILi2EN4cute5tupleIJNS5_1CILi1EEES8_S8_EEENS6_IJNS7_ILi128EEESA_SA_EEELi128ENS_6half_tEfNS_4arch4Sm90ELb1ELb0ELb1ELb1ELb1ELb1ELb0ELb1ELb1ELb1ELb1ELb0EEENS1_21CollectiveEpilogueFwdISB_S9_SC_SE_Li256ELb1ELb1ELb1ELb0EEENS1_36VarlenDynamicPersistentTileSchedulerILi128ELi128ELi256ELi128ELb1ELb1ELb1ELb1ELb1ELb1EEEEEEEEEvNT_6ParamsE)
	.align		4
        /*00dc*/ 	.word	index@(__assertfail)
	.align		4
        /*00e0*/ 	.word	index@(_ZN7cutlass13device_kernelIN5flash11enable_sm90INS1_16FlashAttnFwdSm90INS1_25CollectiveMainloopFwdSm90ILi2EN4cute5tupleIJNS5_1CILi1EEES8_S8_EEENS6_IJNS7_ILi192EEENS7_ILi128EEENS7_ILi96EEEEEELi96ENS_6half_tEfNS_4arch4Sm90ELb0ELb0ELb1ELb0ELb1ELb0ELb0ELb0ELb1ELb1ELb1ELb0EEENS1_21CollectiveEpilogueFwdINS6_IJSA_SC_SB_EEES9_SE_SG_Li384ELb0ELb1ELb1ELb0EEENS1_19SingleTileSchedulerILb0ELb1ELb1ELi192EEEEEEEEEvNT_6ParamsE)
	.align		4
        /*00e4*/ 	.word	index@(__assertfail)
	.align		4
        /*00e8*/ 	.word	index@(_ZN7cutlass13device_kernelIN5flash11enable_sm90INS1_16FlashAttnFwdSm90INS1_25CollectiveMainloopFwdSm90ILi2EN4cute5tupleIJNS5_1CILi1EEES8_S8_EEENS6_IJNS7_ILi192EEENS7_ILi128EEENS7_ILi96EEEEEELi96ENS_6half_tEfNS_4arch4Sm90ELb0ELb0ELb1ELb1ELb1ELb0ELb0ELb0ELb1ELb1ELb1ELb0EEENS1_21CollectiveEpilogueFwdINS6_IJSA_SC_SB_EEES9_SE_SG_Li384ELb1ELb1ELb1ELb0EEENS1_36VarlenDynamicPersistentTileSchedulerILi192ELi128ELi384ELi128ELb1ELb1ELb1ELb0ELb1ELb1EEEEEEEEEvNT_6ParamsE)
	.align		4
        /*00ec*/ 	.word	index@(__assertfail)
	.align		4
        /*00f0*/ 	.word	index@(_ZN7cutlass13device_kernelIN5flash11enable_sm90INS1_16FlashAttnFwdSm90INS1_25CollectiveMainloopFwdSm90ILi2EN4cute5tupleIJNS5_1CILi1EEES8_S8_EEENS6_IJNS7_ILi192EEENS7_ILi128EEENS7_ILi96EEEEEELi96ENS_6half_tEfNS_4arch4Sm90ELb0ELb0ELb1ELb1ELb1ELb1ELb0ELb0ELb1ELb1ELb1ELb0EEENS1_21CollectiveEpilogueFwdINS6_IJSA_SC_SB_EEES9_SE_SG_Li384ELb1ELb1ELb1ELb0EEENS1_36VarlenDynamicPersistentTileSchedulerILi192ELi128ELi384ELi128ELb1ELb1ELb1ELb0ELb1ELb1EEEEEEEEEvNT_6ParamsE)
	.align		4
        /*00f4*/ 	.word	index@(__assertfail)
	.align		4
        /*00f8*/ 	.word	index@(_ZN7cutlass13device_kernelIN5flash11enable_sm90INS1_16FlashAttnFwdSm90INS1_25CollectiveMainloopFwdSm90ILi2EN4cute5tupleIJNS5_1CILi1EEES8_S8_EEENS6_IJNS7_ILi192EEENS7_ILi128EEENS7_ILi96EEEEEELi96ENS_6half_tEfNS_4arch4Sm90ELb0ELb1ELb1ELb0ELb1ELb0ELb0ELb0ELb1ELb1ELb1ELb0EEENS1_21CollectiveEpilogueFwdINS6_IJSA_SC_SB_EEES9_SE_SG_Li384ELb0ELb1ELb1ELb0EEENS1_19SingleTileSchedulerILb0ELb1ELb1ELi192EEEEEEEEEvNT_6ParamsE)
	.align		4
        /*00fc*/ 	.word	index@(__assertfail)
	.align		4
        /*0100*/ 	.word	index@(_ZN7cutlass13device_kernelIN5flash11enable_sm90INS1_16FlashAttnFwdSm90INS1_25CollectiveMainloopFwdSm90ILi2EN4cute5tupleIJNS5_1CILi1EEES8_S8_EEENS6_IJNS7_ILi192EEENS7_ILi128EEENS7_ILi96EEEEEELi96ENS_6half_tEfNS_4arch4Sm90ELb0ELb1ELb1ELb1ELb1ELb0ELb0ELb0ELb1ELb1ELb1ELb0EEENS1_21CollectiveEpilogueFwdINS6_IJSA_SC_SB_EEES9_SE_SG_Li384ELb1ELb1ELb1ELb0EEENS1_36VarlenDynamicPersistentTileSchedulerILi192ELi128ELi384ELi128ELb1ELb1ELb1ELb1ELb0ELb1EEEEEEEEEvNT_6ParamsE)
	.align		4
        /*0104*/ 	.word	index@(__assertfail)
	.align		4
        /*0108*/ 	.word	index@(_ZN7cutlass13device_kernelIN5flash11enable_sm90INS1_16FlashAttnFwdSm90INS1_25CollectiveMainloopFwdSm90ILi2EN4cute5tupleIJNS5_1CILi1EEES8_S8_EEENS6_IJNS7_ILi192EEENS7_ILi128EEENS7_ILi96EEEEEELi96ENS_6half_tEfNS_4arch4Sm90ELb0ELb1ELb1ELb1ELb1ELb1ELb0ELb0ELb1ELb1ELb1ELb0EEENS1_21CollectiveEpilogueFwdINS6_IJSA_SC_SB_EEES9_SE_SG_Li384ELb1ELb1ELb1ELb0EEENS1_36VarlenDynamicPersistentTileSchedulerILi192ELi128ELi384ELi128ELb1ELb1ELb1ELb1ELb0ELb1EEEEEEEEEvNT_6ParamsE)
	.align		4
        /*010c*/ 	.word	index@(__assertfail)
	.align		4
        /*0110*/ 	.word	index@(_ZN7cutlass13device_kernelIN5flash11enable_sm90INS1_16FlashAttnFwdSm90INS1_25CollectiveMainloopFwdSm90ILi2EN4cute5tupleIJNS5_1CILi1EEES8_S8_EEENS6_IJNS7_ILi192EEENS7_ILi128EEENS7_ILi96EEEEEELi96ENS_6half_tEfNS_4arch4Sm90ELb1ELb0ELb1ELb0ELb1ELb0ELb0ELb0ELb1ELb1ELb1ELb0EEENS1_21CollectiveEpilogueFwdINS6_IJSA_SC_SB_EEES9_SE_SG_Li384ELb0ELb1ELb1ELb0EEENS1_19SingleTileSchedulerILb0ELb1ELb1ELi192EEEEEEEEEvNT_6ParamsE)
	.align		4
        /*0114*/ 	.word	index@(__assertfail)
	.align		4
        /*0118*/ 	.word	index@(_ZN7cutlass13device_kernelIN5flash11enable_sm90INS1_16FlashAttnFwdSm90INS1_25CollectiveMainloopFwdSm90ILi2EN4cute5tupleIJNS5_1CILi1EEES8_S8_EEENS6_IJNS7_ILi192EEENS7_ILi128EEENS7_ILi96EEEEEELi96ENS_6half_tEfNS_4arch4Sm90ELb1ELb0ELb1ELb1ELb1ELb0ELb0ELb0ELb1ELb1ELb1ELb0EEENS1_21CollectiveEpilogueFwdINS6_IJSA_SC_SB_EEES9_SE_SG_Li384ELb1ELb1ELb1ELb0EEENS1_36VarlenDynamicPersistentTileSchedulerILi192ELi128ELi384ELi128ELb1ELb1ELb1ELb1ELb1ELb1EEEEEEEEEvNT_6ParamsE)
	.align		4
        /*011c*/ 	.word	index@(__assertfail)
	.align		4
        /*0120*/ 	.word	index@(_ZN7cutlass13device_kernelIN5flash11enable_sm90INS1_16FlashAttnFwdSm90INS1_25CollectiveMainloopFwdSm90ILi2EN4cute5tupleIJNS5_1CILi1EEES8_S8_EEENS6_IJNS7_ILi192EEENS7_ILi128EEENS7_ILi96EEEEEELi96ENS_6half_tEfNS_4arch4Sm90ELb1ELb0ELb1ELb1ELb1ELb1ELb0ELb0ELb1ELb1ELb1ELb0EEENS1_21CollectiveEpilogueFwdINS6_IJSA_SC_SB_EEES9_SE_SG_Li384ELb1ELb1ELb1ELb0EEENS1_36VarlenDynamicPersistentTileSchedulerILi192ELi128ELi384ELi128ELb1ELb1ELb1ELb1ELb1ELb1EEEEEEEEEvNT_6ParamsE)
	.align		4
        /*0124*/ 	.word	index@(__assertfail)
	.align		4
        /*0128*/ 	.word	index@(_ZN7cutlass13device_kernelIN5flash11enable_sm90INS1_16FlashAttnFwdSm90INS1_25CollectiveMainloopFwdSm90ILi2EN4cute5tupleIJNS5_1CILi1EEES8_S8_EEENS6_IJNS7_ILi192EEENS7_ILi128EEENS7_ILi64EEEEEELi64ENS_6half_tEfNS_4arch4Sm90ELb0ELb0ELb1ELb0ELb1ELb0ELb0ELb1ELb1ELb1ELb1ELb0EEENS1_21CollectiveEpilogueFwdINS6_IJSA_SC_SB_EEES9_SE_SG_Li384ELb0ELb1ELb1ELb0EEENS1_19SingleTileSchedulerILb0ELb1ELb1ELi192EEEEEEEEEvNT_6ParamsE)
	.align		4
        /*012c*/ 	.word	index@(__assertfail)
	.align		4
        /*0130*/ 	.word	index@(_ZN7cutlass13device_kernelIN5flash11enable_sm90INS1_16FlashAttnFwdSm90INS1_25CollectiveMainloopFwdSm90ILi2EN4cute5tupleIJNS5_1CILi1EEES8_S8_EEENS6_IJNS7_ILi192EEENS7_ILi128EEENS7_ILi64EEEEEELi64ENS_6half_tEfNS_4arch4Sm90ELb0ELb0ELb1ELb1ELb1ELb0ELb0ELb1ELb1ELb1ELb1ELb0EEENS1_21CollectiveEpilogueFwdINS6_IJSA_SC_SB_EEES9_SE_SG_Li384ELb1ELb1ELb1ELb0EEENS1_36VarlenDynamicPersistentTileSchedulerILi192ELi128ELi384ELi128ELb1ELb1ELb1ELb0ELb1ELb1EEEEEEEEEvNT_6ParamsE)
	.align		4
        /*0134*/ 	.word	index@(__assertfail)
	.align		4
        /*0138*/ 	.word	index@(_ZN7cutlass13device_kernelIN5flash11enable_sm90INS1_16FlashAttnFwdSm90INS1_25CollectiveMainloopFwdSm90ILi2EN4cute5tupleIJNS5_1CILi1EEES8_S8_EEENS6_IJNS7_ILi192EEENS7_ILi128EEENS7_ILi64EEEEEELi64ENS_6half_tEfNS_4arch4Sm90ELb0ELb0ELb1ELb1ELb1ELb1ELb0ELb1ELb1ELb1ELb1ELb0EEENS1_21CollectiveEpilogueFwdINS6_IJSA_SC_SB_EEES9_SE_SG_Li384ELb1ELb1ELb1ELb0EEENS1_36VarlenDynamicPersistentTileSchedulerILi192ELi128ELi384ELi128ELb1ELb1ELb1ELb0ELb1ELb1EEEEEEEEEvNT_6ParamsE)
	.align		4
        /*013c*/ 	.word	index@(__assertfail)
	.align		4
        /*0140*/ 	.word	index@(_ZN7cutlass13device_kernelIN5flash11enable_sm90INS1_16FlashAttnFwdSm90INS1_25CollectiveMainloopFwdSm90ILi2EN4cute5tupleIJNS5_1CILi1EEES8_S8_EEENS6_IJNS7_ILi192EEENS7_ILi128EEENS7_ILi64EEEEEELi64ENS_6half_tEfNS_4arch4Sm90ELb0ELb1ELb1ELb0ELb1ELb0ELb0ELb1ELb1ELb1ELb1ELb0EEENS1_21CollectiveEpilogueFwdINS6_IJSA_SC_SB_EEES9_SE_SG_Li384ELb0ELb1ELb1ELb0EEENS1_19SingleTileSchedulerILb0ELb1ELb1ELi192EEEEEEEEEvNT_6ParamsE)
	.align		4
        /*0144*/ 	.word	index@(__assertfail)
	.align		4
        /*0148*/ 	.word	index@(_ZN7cutlass13device_kernelIN5flash11enable_sm90INS1_16FlashAttnFwdSm90INS1_25CollectiveMainloopFwdSm90ILi2EN4cute5tupleIJNS5_1CILi1EEES8_S8_EEENS6_IJNS7_ILi192EEENS7_ILi128EEENS7_ILi64EEEEEELi64ENS_6half_tEfNS_4arch4Sm90ELb0ELb1ELb1ELb1ELb1ELb0ELb0ELb1ELb1ELb1ELb1ELb0EEENS1_21CollectiveEpilogueFwdINS6_IJSA_SC_SB_EEES9_SE_SG_Li384ELb1ELb1ELb1ELb0EEENS1_36VarlenDynamicPersistentTileSchedulerILi192ELi128ELi384ELi128ELb1ELb1ELb1ELb1ELb0ELb1EEEEEEEEEvNT_6ParamsE)
	.align		4
        /*014c*/ 	.word	index@(__assertfail)
	.align		4
        /*0150*/ 	.word	index@(_ZN7cutlass13device_kernelIN5flash11enable_sm90INS1_16FlashAttnFwdSm90INS1_25CollectiveMainloopFwdSm90ILi2EN4cute5tupleIJNS5_1CILi1EEES8_S8_EEENS6_IJNS7_ILi192EEENS7_ILi128EEENS7_ILi64EEEEEELi64ENS_6half_tEfNS_4arch4Sm90ELb0ELb1ELb1ELb1ELb1ELb1ELb0ELb1ELb1ELb1ELb1ELb0EEENS1_21CollectiveEpilogueFwdINS6_IJSA_SC_SB_EEES9_SE_SG_Li384ELb1ELb1ELb1ELb0EEENS1_36VarlenDynamicPersistentTileSchedulerILi192ELi128ELi384ELi128ELb1ELb1ELb1ELb1ELb0ELb1EEEEEEEEEvNT_6ParamsE)
	.align		4
        /*0154*/ 	.word	index@(__assertfail)
	.align		4
        /*0158*/ 	.word	index@(_ZN7cutlass13device_kernelIN5flash11enable_sm90INS1_16FlashAttnFwdSm90INS1_25CollectiveMainloopFwdSm90ILi2EN4cute5tupleIJNS5_1CILi1EEES8_S8_EEENS6_IJNS7_ILi192EEENS7_ILi128EEENS7_ILi64EEEEEELi64ENS_6half_tEfNS_4arch4Sm90ELb1ELb0ELb1ELb0ELb1ELb0ELb0ELb1ELb1ELb1ELb1ELb0EEENS1_21CollectiveEpilogueFwdINS6_IJSA_SC_SB_EEES9_SE_SG_Li384ELb0ELb1ELb1ELb0EEENS1_19SingleTileSchedulerILb0ELb1ELb1ELi192EEEEEEEEEvNT_6ParamsE)
	.align		4
        /*015c*/ 	.word	index@(__assertfail)
	.align		4
        /*0160*/ 	.word	index@(_ZN7cutlass13device_kernelIN5flash11enable_sm90INS1_16FlashAttnFwdSm90INS1_25CollectiveMainloopFwdSm90ILi2EN4cute5tupleIJNS5_1CILi1EEES8_S8_EEENS6_IJNS7_ILi192EEENS7_ILi128EEENS7_ILi64EEEEEELi64ENS_6half_tEfNS_4arch4Sm90ELb1ELb0ELb1ELb1ELb1ELb0ELb0ELb1ELb1ELb1ELb1ELb0EEENS1_21CollectiveEpilogueFwdINS6_IJSA_SC_SB_EEES9_SE_SG_Li384ELb1ELb1ELb1ELb0EEENS1_36VarlenDynamicPersistentTileSchedulerILi192ELi128ELi384ELi128ELb1ELb1ELb1ELb1ELb1ELb1EEEEEEEEEvNT_6ParamsE)
	.align		4
        /*0164*/ 	.word	index@(__assertfail)
	.align		4
        /*0168*/ 	.word	index@(_ZN7cutlass13device_kernelIN5flash11enable_sm90INS1_16FlashAttnFwdSm90INS1_25CollectiveMainloopFwdSm90ILi2EN4cute5tupleIJNS5_1CILi1EEES8_S8_EEENS6_IJNS7_ILi192EEENS7_ILi128EEENS7_ILi64EEEEEELi64ENS_6half_tEfNS_4arch4Sm90ELb1ELb0ELb1ELb1ELb1ELb1ELb0ELb1ELb1ELb1ELb1ELb0EEENS1_21CollectiveEpilogueFwdINS6_IJSA_SC_SB_EEES9_SE_SG_Li384ELb1ELb1ELb1ELb0EEENS1_36VarlenDynamicPersistentTileSchedulerILi192ELi128ELi384ELi128ELb1ELb1ELb1ELb1ELb1ELb1EEEEEEEEEvNT_6ParamsE)
	.align		4
        /*016c*/ 	.word	index@(__assertfail)
	.align		4
        /*0170*/ 	.word	0x00000000
	.align		4
        /*0174*/ 	.word	0xfffffffe
	.align		4
        /*0178*/ 	.word	0x00000000
	.align		4
        /*017c*/ 	.word	0xfffffffd
	.align		4
        /*0180*/ 	.word	0x00000000
	.align		4
        /*0184*/ 	.word	0xfffffffc


//--------------------- .nv.constant4             --------------------------
	.section	.nv.constant4,"a",@progbits
	.align	8
	.align		8
.nv.constant4:
        /*0000*/ 	.dword	__assertfail
	.align		8
        /*0008*/ 	.dword	__unnamed_1
	.align		8
        /*0010*/ 	.dword	__unnamed_2
	.align		8
        /*0018*/ 	.dword	__unnamed_3
	.align		8
        /*0020*/ 	.dword	__unnamed_4
	.align		8
        /*0028*/ 	.dword	__unnamed_5
	.align		8
        /*0030*/ 	.dword	__unnamed_6
	.align		8
        /*0038*/ 	.dword	__unnamed_7
	.align		8
        /*0040*/ 	.dword	__unnamed_8
	.align		8
        /*0048*/ 	.dword	__unnamed_9
	.align		8
        /*0050*/ 	.dword	__unnamed_10
	.align		8
        /*0058*/ 	.dword	__unnamed_11
	.align		8
        /*0060*/ 	.dword	__unnamed_12
	.align		8
        /*0068*/ 	.dword	__unnamed_13
	.align		8
        /*0070*/ 	.dword	__unnamed_14
	.align		8
        /*0078*/ 	.dword	__unnamed_15
	.align		8
        /*0080*/ 	.dword	__unnamed_16
	.align		8
        /*0088*/ 	.dword	__unnamed_17
	.align		8
        /*0090*/ 	.dword	__unnamed_18
	.align		8
        /*0098*/ 	.dword	__unnamed_19
	.align		8
        /*00a0*/ 	.dword	__unnamed_20
	.align		8
        /*00a8*/ 	.dword	__unnamed_21
	.align		8
        /*00b0*/ 	.dword	__unnamed_22
	.align		8
        /*00b8*/ 	.dword	__unnamed_23
	.align		8
        /*00c0*/ 	.dword	__unnamed_24
	.align		8
        /*00c8*/ 	.dword	__unnamed_25
	.align		8
        /*00d0*/ 	.dword	__unnamed_26
	.align		8
        /*00d8*/ 	.dword	__unnamed_27
	.align		8
        /*00e0*/ 	.dword	_ZN86_INTERNAL_b72b0b08_50_flash_fwd_hdimall_fp16_paged_split_softcap_sm90_cu_ee213261_39354cuda3std3__45__cpo5beginE
	.align		8
        /*00e8*/ 	.dword	_ZN86_INTERNAL_b72b0b08_50_flash_fwd_hdimall_fp16_paged_split_softcap_sm90_cu_ee213261_39354cuda3std3__45__cpo3endE
	.align		8
        /*00f0*/ 	.dword	_ZN86_INTERNAL_b72b0b08_50_flash_fwd_hdimall_fp16_paged_split_softcap_sm90_cu_ee213261_39354cuda3std3__45__cpo6cbeginE
	.align		8
        /*00f8*/ 	.dword	_ZN86_INTERNAL_b72b0b08_50_flash_fwd_hdimall_fp16_paged_split_softcap_sm90_cu_ee213261_39354cuda3std3__45__cpo4cendE
	.align		8
        /*0100*/ 	.dword	_ZN86_INTERNAL_b72b0b08_50_flash_fwd_hdimall_fp16_paged_split_softcap_sm90_cu_ee213261_39354cuda3std3__488_GLOBAL__N__b72b0b08_50_flash_fwd_hdimall_fp16_paged_split_softcap_sm90_cu_ee213261_39356ignoreE
	.align		8
        /*0108*/ 	.dword	_ZN86_INTERNAL_b72b0b08_50_flash_fwd_hdimall_fp16_paged_split_softcap_sm90_cu_ee213261_39354cuda3std3__419piecewise_constructE
	.align		8
        /*0110*/ 	.dword	_ZN86_INTERNAL_b72b0b08_50_flash_fwd_hdimall_fp16_paged_split_softcap_sm90_cu_ee213261_39354cuda3std3__48in_placeE
	.align		8
        /*0118*/ 	.dword	_ZN86_INTERNAL_b72b0b08_50_flash_fwd_hdimall_fp16_paged_split_softcap_sm90_cu_ee213261_39354cuda3std6ranges3__45__cpo4swapE
	.align		8
        /*0120*/ 	.dword	_ZN86_INTERNAL_b72b0b08_50_flash_fwd_hdimall_fp16_paged_split_softcap_sm90_cu_ee213261_39354cuda3std6ranges3__45__cpo9iter_moveE
	.align		8
        /*0128*/ 	.dword	_ZN86_INTERNAL_b72b0b08_50_flash_fwd_hdimall_fp16_paged_split_softcap_sm90_cu_ee213261_39354cute7productE
	.align		8
        /*0130*/ 	.dword	_ZN86_INTERNAL_b72b0b08_50_flash_fwd_hdimall_fp16_paged_split_softcap_sm90_cu_ee213261_39354cute1_E
	.align		8
        /*0138*/ 	.dword	$str$23
	.align		8
        /*0140*/ 	.dword	$str$24


//--------------------- .text._ZN7cutlass13device_kernelIN5flash11enable_sm90INS1_16FlashAttnFwdSm90INS1_25CollectiveMainloopFwdSm90ILi2EN4cute5tupleIJNS5_1CILi1EEES8_S8_EEENS6_IJNS7_ILi128EEENS7_ILi80EEENS7_ILi256EEEEEELi256ENS_6half_tEfNS_4arch4Sm90ELb0ELb0ELb1ELb0ELb1ELb0ELb0ELb1ELb1ELb1ELb1ELb0EEENS1_21CollectiveEpilogueFwdINS6_IJSA_SC_SB_EEES9_SE_SG_Li256ELb0ELb1ELb1ELb0EEENS1_19SingleTileSchedulerILb0ELb1ELb1ELi128EEEEEEEEEvNT_6ParamsE --------------------------
	.section	.text._ZN7cutlass13device_kernelIN5flash11enable_sm90INS1_16FlashAttnFwdSm90INS1_25CollectiveMainloopFwdSm90ILi2EN4cute5tupleIJNS5_1CILi1EEES8_S8_EEENS6_IJNS7_ILi128EEENS7_ILi80EEENS7_ILi256EEEEEELi256ENS_6half_tEfNS_4arch4Sm90ELb0ELb0ELb1ELb0ELb1ELb0ELb0ELb1ELb1ELb1ELb1ELb0EEENS1_21CollectiveEpilogueFwdINS6_IJSA_SC_SB_EEES9_SE_SG_Li256ELb0ELb1ELb1ELb0EEENS1_19SingleTileSchedulerILb0ELb1ELb1ELi128EEEEEEEEEvNT_6ParamsE,"ax",@progbits
	.align	128
.text._ZN7cutlass13device_kernelIN5flash11enable_sm90INS1_16FlashAttnFwdSm90INS1_25CollectiveMainloopFwdSm90ILi2EN4cute5tupleIJNS5_1CILi1EEES8_S8_EEENS6_IJNS7_ILi128EEENS7_ILi80EEENS7_ILi256EEEEEELi256ENS_6half_tEfNS_4arch4Sm90ELb0ELb0ELb1ELb0ELb1ELb0ELb0ELb1ELb1ELb1ELb1ELb0EEENS1_21CollectiveEpilogueFwdINS6_IJSA_SC_SB_EEES9_SE_SG_Li256ELb0ELb1ELb1ELb0EEENS1_19SingleTileSchedulerILb0ELb1ELb1ELi128EEEEEEEEEvNT_6ParamsE:
        .type           _ZN7cutlass13device_kernelIN5flash11enable_sm90INS1_16FlashAttnFwdSm90INS1_25CollectiveMainloopFwdSm90ILi2EN4cute5tupleIJNS5_1CILi1EEES8_S8_EEENS6_IJNS7_ILi128EEENS7_ILi80EEENS7_ILi256EEEEEELi256ENS_6half_tEfNS_4arch4Sm90ELb0ELb0ELb1ELb0ELb1ELb0ELb0ELb1ELb1ELb1ELb1ELb0EEENS1_21CollectiveEpilogueFwdINS6_IJSA_SC_SB_EEES9_SE_SG_Li256ELb0ELb1ELb1ELb0EEENS1_19SingleTileSchedulerILb0ELb1ELb1ELi128EEEEEEEEEvNT_6ParamsE,@function
        .size           _ZN7cutlass13device_kernelIN5flash11enable_sm90INS1_16FlashAttnFwdSm90INS1_25CollectiveMainloopFwdSm90ILi2EN4cute5tupleIJNS5_1CILi1EEES8_S8_EEENS6_IJNS7_ILi128EEENS7_ILi80EEENS7_ILi256EEEEEELi256ENS_6half_tEfNS_4arch4Sm90ELb0ELb0ELb1ELb0ELb1ELb0ELb0ELb1ELb1ELb1ELb1ELb0EEENS1_21CollectiveEpilogueFwdINS6_IJSA_SC_SB_EEES9_SE_SG_Li256ELb0ELb1ELb1ELb0EEENS1_19SingleTileSchedulerILb0ELb1ELb1ELi128EEEEEEEEEvNT_6ParamsE,(.L_x_15970 - _ZN7cutlass13device_kernelIN5flash11enable_sm90INS1_16FlashAttnFwdSm90INS1_25CollectiveMainloopFwdSm90ILi2EN4cute5tupleIJNS5_1CILi1EEES8_S8_EEENS6_IJNS7_ILi128EEENS7_ILi80EEENS7_ILi256EEEEEELi256ENS_6half_tEfNS_4arch4Sm90ELb0ELb0ELb1ELb0ELb1ELb0ELb0ELb1ELb1ELb1ELb1ELb0EEENS1_21CollectiveEpilogueFwdINS6_IJSA_SC_SB_EEES9_SE_SG_Li256ELb0ELb1ELb1ELb0EEENS1_19SingleTileSchedulerILb0ELb1ELb1ELi128EEEEEEEEEvNT_6ParamsE)
        .other          _ZN7cutlass13device_kernelIN5flash11enable_sm90INS1_16FlashAttnFwdSm90INS1_25CollectiveMainloopFwdSm90ILi2EN4cute5tupleIJNS5_1CILi1EEES8_S8_EEENS6_IJNS7_ILi128EEENS7_ILi80EEENS7_ILi256EEEEEELi256ENS_6half_tEfNS_4arch4Sm90ELb0ELb0ELb1ELb0ELb1ELb0ELb0ELb1ELb1ELb1ELb1ELb0EEENS1_21CollectiveEpilogueFwdINS6_IJSA_SC_SB_EEES9_SE_SG_Li256ELb0ELb1ELb1ELb0EEENS1_19SingleTileSchedulerILb0ELb1ELb1ELi128EEEEEEEEEvNT_6ParamsE,@"STO_CUDA_ENTRY STV_DEFAULT"
_ZN7cutlass13device_kernelIN5flash11enable_sm90INS1_16FlashAttnFwdSm90INS1_25CollectiveMainloopFwdSm90ILi2EN4cute5tupleIJNS5_1CILi1EEES8_S8_EEENS6_IJNS7_ILi128EEENS7_ILi80EEENS7_ILi256EEEEEELi256ENS_6half_tEfNS_4arch4Sm90ELb0ELb0ELb1ELb0ELb1ELb0ELb0ELb1ELb1ELb1ELb1ELb0EEENS1_21CollectiveEpilogueFwdINS6_IJSA_SC_SB_EEES9_SE_SG_Li256ELb0ELb1ELb1ELb0EEENS1_19SingleTileSchedulerILb0ELb1ELb1ELi128EEEEEEEEEvNT_6ParamsE:
[----:B------:R-:W0:Y:S02]  /*0000*/  LDC R1, c[0x0][0x28] ;  /* 0x00000a00ff017b82 */ /* 0x000e240000000800 */
[----:B0-----:R-:W-:Y:S01]  /*0010*/  VIADD R1, R1, 0xfffffff8 ;  /* 0xfffffff801017836 */ /* 0x001fe20000000000 */
[----:B------:R-:W0:Y:S01]  /*0020*/  S2R R25, SR_TID.X ;  /* 0x0000000000197919 */ /* 0x000e220000002100 */
[----:B------:R-:W-:Y:S01]  /*0030*/  ELECT P0, URZ, PT ;  /* 0x00000000003f782f */ /* 0x000fe20003800000 */
[----:B------:R-:W-:Y:S01]  /*0040*/  UMOV UR4, 0x80 ;  /* 0x0000008000047882 */ /* 0x000fe20000000000 */
[----:B------:R-:W-:Y:S01]  /*0050*/  UMOV UR7, 0x100 ;  /* 0x0000010000077882 */ /* 0x000fe20000000000 */
[----:B0-----:R-:W-:-:S05]  /*0060*/  SHF.R.U32.HI R0, RZ, 0x5, R25 ;  /* 0x00000005ff007819 */ /* 0x001fca0000011619 */
[----:B------:R-:W0:Y:S02]  /*0070*/  SHFL.IDX PT, R2, R0, RZ, 0x1f ;  /* 0x00001fff00027589 */ /* 0x000e2400000e0000 */
[C---:B0-----:R-:W-:Y:S02]  /*0080*/  ISETP.NE.OR P0, PT, R2.reuse, RZ, !P0 ;  /* 0x000000ff0200720c */ /* 0x041fe40004705670 */
[----:B------:R-:W-:Y:S02]  /*0090*/  ISETP.NE.AND P1, PT, R2, RZ, PT ;  /* 0x000000ff0200720c */ /* 0x000fe40003f25270 */
[----:B------:R-:W-:-:S06]  /*00a0*/  SHF.R.U32.HI R2, RZ, 0x7, R25 ;  /* 0x00000007ff027819 */ /* 0x000fcc0000011619 */
[----:B------:R-:W0:Y:S03]  /*00b0*/  SHFL.IDX PT, R2, R2, RZ, 0x1f ;  /* 0x00001fff02027589 */ /* 0x000e2600000e0000 */
[----:B------:R-:W-:Y:S01]  /*00c0*/  VOTEU.ALL UP0, P0 ;  /* 0x00000000003f7886 */ /* 0x000fe20000000000 */
[----:B------:R-:W-:-:S04]  /*00d0*/  VOTEU.ALL UP1, P0 ;  /* 0x00000000003f7886 */ /* 0x000fc80000020000 */
[----:B------:R-:W1:Y:S01]  /*00e0*/  @!UP0 S2UR UR8, SR_CgaCtaId ;  /* 0x00000000000889c3 */ /* 0x000e620000008800 */
[----:B------:R-:W-:Y:S01]  /*00f0*/  @!UP0 UMOV UR6, 0x400 ;  /* 0x0000040000068882 */ /* 0x000fe20000000000 */
[----:B------:R-:W-:-:S04]  /*0100*/  @!UP0 UIADD3 UR4, -UR4, 0x100000, URZ ;  /* 0x0010000004048890 */ /* 0x000fc8000fffe13f */
[----:B------:R-:W-:Y:S02]  /*0110*/  @!UP0 USHF.L.U32 UR5, UR4, 0xb, URZ ;  /* 0x0000000b04058899 */ /* 0x000fe4000800063f */
[----:B------:R-:W-:Y:S02]  /*0120*/  @!UP0 USHF.L.U32 UR4, UR4, 0x1, URZ ;  /* 0x0000000104048899 */ /* 0x000fe4000800063f */
[----:B-1----:R-:W-:Y:S02]  /*0130*/  @!UP0 ULEA UR8, UR8, UR6, 0x18 ;  /* 0x0000000608088291 */ /* 0x002fe4000f8ec03f */
[----:B------:R-:W-:-:S04]  /*0140*/  @!UP0 UIADD3 UR6, -UR7, 0x100000, URZ ;  /* 0x0010000007068890 */ /* 0x000fc8000fffe13f */
[----:B------:R-:W-:Y:S02]  /*0150*/  @!UP0 USHF.L.U32 UR7, UR6, 0xb, URZ ;  /* 0x0000000b06078899 */ /* 0x000fe4000800063f */
[----:B------:R-:W-:Y:S01]  /*0160*/  @!UP0 USHF.L.U32 UR6, UR6, 0x1, URZ ;  /* 0x0000000106068899 */ /* 0x000fe2000800063f */
[----:B------:R-:W-:-:S05]  /*0170*/  VOTEU.ALL UP0, P0 ;  /* 0x00000000003f7886 */ /* 0x000fca0000000000 */
[----:B------:R1:W2:Y:S06]  /*0180*/  @!UP0 SYNCS.EXCH.64 URZ, [UR8+0x38800], UR4 ;  /* 0x03880004083f85b2 */ /* 0x0002ac0008000100 */
[----:B------:R1:W3:Y:S02]  /*0190*/  @!UP1 SYNCS.EXCH.64 URZ, [UR8+0x38820], UR6 ;  /* 0x03882006083f95b2 */ /* 0x0002e40008000100 */
[----:B01----:R-:W-:Y:S05]  /*01a0*/  @P1 BRA `(.L_x_0) ;  /* 0x0000000000481947 */ /* 0x003fea0003800000 */
[----:B------:R-:W0:Y:S01]  /*01b0*/  S2UR UR5, SR_CgaCtaId ;  /* 0x00000000000579c3 */ /* 0x000e220000008800 */
[----:B------:R-:W-:Y:S01]  /*01c0*/  UMOV UR4, 0x400 ;  /* 0x0000040000047882 */ /* 0x000fe20000000000 */
[----:B------:R-:W-:Y:S01]  /*01d0*/  UMOV UR6, 0x80 ;  /* 0x0000008000067882 */ /* 0x000fe20000000000 */
[----:B------:R-:W-:Y:S01]  /*01e0*/  UMOV UR7, 0x100 ;  /* 0x0000010000077882 */ /* 0x000fe20000000000 */
[----:B------:R-:W-:Y:S01]  /*01f0*/  ELECT P0, URZ, PT ;  /* 0x00000000003f782f */ /* 0x000fe20003800000 */
[----:B0-----:R-:W-:Y:S02]  /*0200*/  ULEA UR8, UR5, UR4, 0x18 ;  /* 0x0000000405087291 */ /* 0x001fe4000f8ec03f */
[----:B------:R-:W-:-:S04]  /*0210*/  UIADD3 UR4, -UR6, 0x100000, URZ ;  /* 0x0010000006047890 */ /* 0x000fc8000fffe13f */
[----:B------:R-:W-:Y:S02]  /*0220*/  USHF.L.U32 UR5, UR4, 0xb, URZ ;  /* 0x0000000b04057899 */ /* 0x000fe4000800063f */
[----:B------:R-:W-:Y:S02]  /*0230*/  USHF.L.U32 UR4, UR4, 0x1, URZ ;  /* 0x0000000104047899 */ /* 0x000fe4000800063f */
[----:B------:R-:W-:-:S04]  /*0240*/  UIADD3 UR6, -UR7, 0x100000, URZ ;  /* 0x0010000007067890 */ /* 0x000fc8000fffe13f */
[----:B------:R-:W-:Y:S02]  /*0250*/  USHF.L.U32 UR7, UR6, 0xb, URZ ;  /* 0x0000000b06077899 */ /* 0x000fe4000800063f */
[----:B------:R-:W-:Y:S01]  /*0260*/  USHF.L.U32 UR6, UR6, 0x1, URZ ;  /* 0x0000000106067899 */ /* 0x000fe2000800063f */
[----:B------:R-:W0:Y:S03]  /*0270*/  FENCE.VIEW.ASYNC.S ;  /* 0x00000000000073c6 */ /* 0x000e260000000000 */
[----:B0-----:R0:W1:Y:S08]  /*0280*/  SYNCS.EXCH.64 URZ, [UR8+0x38830], UR4 ;  /* 0x03883004083f75b2 */ /* 0x0010700008000100 */
[----:B------:R0:W4:Y:S01]  /*0290*/  SYNCS.EXCH.64 URZ, [UR8+0x38840], UR6 ;  /* 0x03884006083f75b2 */ /* 0x0001220008000100 */
[----:B------:R0:W0:Y:S01]  /*02a0*/  SYNCS.EXCH.64 URZ, [UR8+0x38838], UR4 ;  /* 0x03883804083f75b2 */ /* 0x0000220008000100 */
[----:B------:R0:W0:Y:S01]  /*02b0*/  SYNCS.EXCH.64 URZ, [UR8+0x38848], UR6 ;  /* 0x03884806083f75b2 */ /* 0x0000220008000100 */
[----:B------:R-:W-:Y:S01]  /*02c0*/  NOP ;  /* 0x0000000000007918 */ /* 0x000fe20000000000 */
.L_x_0:
[----:B------:R-:W5:Y:S01]  /*02d0*/  SHFL.IDX PT, R3, R0, RZ, 0x1f ;  /* 0x00001fff00037589 */ /* 0x000f6200000e0000 */
[----:B------:R-:W-:Y:S01]  /*02e0*/  NOP ;  /* 0x0000000000007918 */ /* 0x000fe20000000000 */
[----:B-----5:R-:W-:-:S13]  /*02f0*/  ISETP.NE.AND P0, PT, R3, RZ, PT ;  /* 0x000000ff0300720c */ /* 0x020fda0003f05270 */
[----:B------:R-:W-:Y:S05]  /*0300*/  @P0 BRA `(.L_x_1) ;  /* 0x0000000000480947 */ /* 0x000fea0003800000 */
[----:B0-----:R-:W0:Y:S01]  /*0310*/  S2UR UR5, SR_CgaCtaId ;  /* 0x00000000000579c3 */ /* 0x001e220000008800 */
        /* <DEDUP_REMOVED lines=12> */
[----:B0-----:R0:W0:Y:S08]  /*03e0*/  SYNCS.EXCH.64 URZ, [UR8+0x38850], UR4 ;  /* 0x03885004083f75b2 */ /* 0x0010300008000100 */
[----:B------:R0:W0:Y:S01]  /*03f0*/  SYNCS.EXCH.64 URZ, [UR8+0x38860], UR6 ;  /* 0x03886006083f75b2 */ /* 0x0000220008000100 */
[----:B------:R0:W0:Y:S01]  /*0400*/  SYNCS.EXCH.64 URZ, [UR8+0x38858], UR4 ;  /* 0x03885804083f75b2 */ /* 0x0000220008000100 */
[----:B------:R0:W0:Y:S01]  /*0410*/  SYNCS.EXCH.64 URZ, [UR8+0x38868], UR6 ;  /* 0x03886806083f75b2 */ /* 0x0000220008000100 */
[----:B------:R-:W-:Y:S01]  /*0420*/  NOP ;  /* 0x0000000000007918 */ /* 0x000fe20000000000 */
.L_x_1:
[----:B------:R-:W5:Y:S01]  /*0430*/  SHFL.IDX PT, R3, R0, RZ, 0x1f ;  /* 0x00001fff00037589 */ /* 0x000f6200000e0000 */
[----:B------:R-:W-:Y:S01]  /*0440*/  NOP ;  /* 0x0000000000007918 */ /* 0x000fe20000000000 */
[----:B-----5:R-:W-:-:S13]  /*0450*/  ISETP.NE.AND P0, PT, R3, RZ, PT ;  /* 0x000000ff0300720c */ /* 0x020fda0003f05270 */
[----:B------:R-:W-:Y:S05]  /*0460*/  @P0 BRA `(.L_x_2) ;  /* 0x0000000000380947 */ /* 0x000fea0003800000 */
[----:B0-----:R-:W0:Y:S01]  /*0470*/  S2UR UR5, SR_CgaCtaId ;  /* 0x00000000000579c3 */ /* 0x001e220000008800 */
[----:B------:R-:W-:Y:S01]  /*0480*/  UMOV UR4, 0x400 ;  /* 0x0000040000047882 */ /* 0x000fe20000000000 */
[----:B------:R-:W-:Y:S01]  /*0490*/  UMOV UR7, 0x80 ;  /* 0x0000008000077882 */ /* 0x000fe20000000000 */
[----:B------:R-:W-:Y:S01]  /*04a0*/  ELECT P0, URZ, PT ;  /* 0x00000000003f782f */ /* 0x000fe20003800000 */
[----:B0-----:R-:W-:Y:S02]  /*04b0*/  ULEA UR6, UR5, UR4, 0x18 ;  /* 0x0000000405067291 */ /* 0x001fe4000f8ec03f */
[----:B------:R-:W-:-:S04]  /*04c0*/  UIADD3 UR4, -UR7, 0x100000, URZ ;  /* 0x0010000007047890 */ /* 0x000fc8000fffe13f */
[----:B------:R-:W-:Y:S02]  /*04d0*/  USHF.L.U32 UR5, UR4, 0xb, URZ ;  /* 0x0000000b04057899 */ /* 0x000fe4000800063f */
[----:B------:R-:W-:Y:S01]  /*04e0*/  USHF.L.U32 UR4, UR4, 0x1, URZ ;  /* 0x0000000104047899 */ /* 0x000fe2000800063f */
[----:B------:R-:W0:Y:S11]  /*04f0*/  FENCE.VIEW.ASYNC.S ;  /* 0x00000000000073c6 */ /* 0x000e360000000000 */
[----:B0-----:R0:W0:Y:S01]  /*0500*/  SYNCS.EXCH.64 URZ, [UR6+0x38870], UR4 ;  /* 0x03887004063f75b2 */ /* 0x0010220008000100 */
[----:B------:R0:W0:Y:S01]  /*0510*/  SYNCS.EXCH.64 URZ, [UR6+0x38880], UR4 ;  /* 0x03888004063f75b2 */ /* 0x0000220008000100 */
[----:B------:R0:W0:Y:S01]  /*0520*/  SYNCS.EXCH.64 URZ, [UR6+0x38878], UR4 ;  /* 0x03887804063f75b2 */ /* 0x0000220008000100 */
[----:B------:R0:W0:Y:S01]  /*0530*/  SYNCS.EXCH.64 URZ, [UR6+0x38888], UR4 ;  /* 0x03888804063f75b2 */ /* 0x0000220008000100 */
[----:B------:R-:W-:Y:S01]  /*0540*/  NOP ;  /* 0x0000000000007918 */ /* 0x000fe20000000000 */
.L_x_2:
        /* <DEDUP_REMOVED lines=22> */
.L_x_3:
[----:B------:R-:W5:Y:S01]  /*06b0*/  SHFL.IDX PT, R3, R0, RZ, 0x1f ;  /* 0x00001fff00037589 */ /* 0x000f6200000e0000 */
[----:B------:R-:W-:Y:S01]  /*06c0*/  R2UR UR9, R2 ;  /* 0x00000000020972ca */ /* 0x000fe200000e0000 */
        /* <DEDUP_REMOVED lines=21> */
.L_x_4:
[----:B------:R-:W-:Y:S01]  /*0820*/  UISETP.NE.AND UP0, UPT, UR9, URZ, UPT ;  /* 0x0000003f0900728c */ /* 0x000fe2000bf05270 */
[----:B------:R-:W-:Y:S01]  /*0830*/  NOP ;  /* 0x0000000000007918 */ /* 0x000fe20000000000 */
[----:B0-----:R-:W-:Y:S01]  /*0840*/  UMOV UR4, 0x1 ;  /* 0x0000000100047882 */ /* 0x001fe20000000000 */
[----:B------:R-:W-:Y:S01]  /*0850*/  BSSY B6, `(.L_x_5) ;  /* 0x00010d3000067945 */ /* 0x000fe20003800000 */
[----:B------:R-:W-:Y:S01]  /*0860*/  USEL UR4, UR4, 0x2, !UP0 ;  /* 0x0000000204047887 */ /* 0x000fe2000c000000 */
[----:B-1234-:R-:W-:Y:S01]  /*0870*/  BAR.SYNC.DEFER_BLOCKING 0x0 ;  /* 0x0000000000007b1d */ /* 0x01efe20000010000 */
[----:B------:R-:W-:-:S04]  /*0880*/  PLOP3.LUT P0, PT, PT, PT, UP0, 0x80, 0x0 ;  /* 0x000000000000781c */ /* 0x000fc80003f0f008 */
[----:B------:R-:W-:-:S05]  /*0890*/  IMAD.U32 R2, RZ, RZ, UR4 ;  /* 0x00000004ff027e24 */ /* 0x000fca000f8e00ff */
[----:B------:R0:W-:Y:S04]  /*08a0*/  STL [R1+0x4], R2 ;  /* 0x0000040201007387 */ /* 0x0001e80000100800 */
[----:B------:R-:W-:Y:S05]  /*08b0*/  @!P0 BRA `(.L_x_6) ;  /* 0x000000cc009c8947 */ /* 0x000fea0003800000 */
.L_x_7:
[----:B------:R-:W-:-:S08]  /*08c0*/  NOP ;  /* 0x0000000000007918 */ /* 0x000fd00000000000 */
[----:B------:R-:W1:Y:S02]  /*08d0*/  USETMAXREG.TRY_ALLOC.CTAPOOL UP0, 0xe8 ;  /* 0x000000e8000079c8 */ /* 0x000e640008000600 */
[----:B-1----:R-:W-:-:S13]  /*08e0*/  PLOP3.LUT P0, PT, PT, PT, UP0, 0x80, 0x0 ;  /* 0x000000000000781c */ /* 0x002fda0003f0f008 */
[----:B------:R-:W-:Y:S05]  /*08f0*/  @!P0 BRA `(.L_x_7) ;  /* 0xfffffffc00f08947 */ /* 0x000fea000383ffff */
[----:B------:R-:W1:Y:S01]  /*0900*/  S2UR UR6, SR_CTAID.Y ;  /* 0x00000000000679c3 */ /* 0x000e620000002600 */
[----:B------:R-:W-:Y:S02]  /*0910*/  ULDC UR7, c[0x0][0xc50] ;  /* 0x0003140000077ab9 */ /* 0x000fe40000000800 */
[----:B------:R-:W-:-:S05]  /*0920*/  UISETP.NE.AND UP0, UPT, UR7, 0x1, UPT ;  /* 0x000000010700788c */ /* 0x000fca000bf05270 */
[----:B------:R-:W2:Y:S06]  /*0930*/  S2UR UR8, SR_CTAID.Z ;  /* 0x00000000000879c3 */ /* 0x000eac0000002700 */
[----:B------:R-:W-:Y:S01]  /*0940*/  @UP0 ULDC UR4, c[0x0][0xc54] ;  /* 0x0003150000040ab9 */ /* 0x000fe20000000800 */
[----:B------:R-:W-:Y:S01]  /*0950*/  @UP0 ULDC UR9, c[0x0][0xc58] ;  /* 0x0003160000090ab9 */ /* 0x000fe20000000800 */
[----:B-1----:R-:W-:Y:S02]  /*0960*/  UIMAD.WIDE.U32 UR4, UR6, UR4, URZ ;  /* 0x00000004060472a5 */ /* 0x002fe4000f8e003f */
[----:B------:R-:W-:-:S02]  /*0970*/  UMOV UR10, UR6 ;  /* 0x00000006000a7c82 */ /* 0x000fc40008000000 */
[----:B------:R-:W-:Y:S01]  /*0980*/  @UP0 USHF.R.U32.HI UR10, URZ, UR9, UR5 ;  /* 0x000000093f0a0299 */ /* 0x000fe20008011605 */
[----:B------:R-:W-:Y:S06]  /*0990*/  BAR.ARV 0x8, 0x180 ;  /* 0x0206000000007b1d */ /* 0x000fec0000002000 */
[----:B--2---:R-:W-:Y:S01]  /*09a0*/  ISETP.LE.AND P0, PT, RZ, UR8, PT ;  /* 0x00000008ff007c0c */ /* 0x004fe2000bf03270 */
[----:B------:R-:W-:Y:S02]  /*09b0*/  UIADD3 UR4, -UR10, URZ, URZ ;  /* 0x0000003f0a047290 */ /* 0x000fe4000fffe13f */
[----:B------:R-:W-:-:S02]  /*09c0*/  IMAD.U32 R18, RZ, RZ, UR10 ;  /* 0x0000000aff127e24 */ /* 0x000fc4000f8e00ff */
[----:B------:R-:W-:-:S08]  /*09d0*/  UIMAD UR7, UR7, UR4, UR6 ;  /* 0x00000004070772a4 */ /* 0x000fd0000f8e0206 */
[----:B------:R-:W-:Y:S05]  /*09e0*/  @!P0 BRA `(.L_x_8) ;  /* 0x0000010800e48947 */ /* 0x000fea0003800000 */
[----:B------:R-:W-:Y:S01]  /*09f0*/  ULDC.64 UR4, c[0x0][0x418] ;  /* 0x0001060000047ab9 */ /* 0x000fe20000000a00 */
[----:B------:R-:W-:Y:S01]  /*0a00*/  ULDC UR61, c[0x0][0x424] ;  /* 0x00010900003d7ab9 */ /* 0x000fe20000000800 */
[----:B------:R-:W-:Y:S02]  /*0a10*/  UISETP.NE.U32.AND UP0, UPT, UR4, URZ, UPT ;  /* 0x0000003f0400728c */ /* 0x000fe4000bf05070 */
[----:B------:R-:W-:Y:S02]  /*0a20*/  ULOP3.LUT UR9, UR7, 0xffff, URZ, 0xc0, !UPT ;  /* 0x0000ffff07097892 */ /* 0x000fe4000f8ec03f */
[----:B------:R-:W-:Y:S01]  /*0a30*/  UISETP.NE.AND.EX UP0, UPT, UR5, URZ, UPT, UP0 ;  /* 0x0000003f0500728c */ /* 0x000fe2000bf05300 */
[----:B------:R-:W-:-:S03]  /*0a40*/  ULDC UR4, c[0x0][0x2f0] ;  /* 0x0000bc0000047ab9 */ /* 0x000fc60000000800 */
[----:B------:R-:W-:-:S04]  /*0a50*/  USEL UR61, UR61, 0x1, UP0 ;  /* 0x000000013d3d7887 */ /* 0x000fc80008000000 */
[----:B------:R-:W-:-:S04]  /*0a60*/  UIMAD UR61, UR61, UR4, URZ ;  /* 0x000000043d3d72a4 */ /* 0x000fc8000f8e023f */
[----:B------:R-:W-:Y:S02]  /*0a70*/  UISETP.GE.AND UP0, UPT, UR61, 0x1, UPT ;  /* 0x000000013d00788c */ /* 0x000fe4000bf06270 */
[----:B------:R-:W-:-:S04]  /*0a80*/  UIADD3 UR4, UR61, 0x4f, URZ ;  /* 0x0000004f3d047890 */ /* 0x000fc8000fffe03f */
[----:B------:R-:W-:Y:S01]  /*0a90*/  PLOP3.LUT P0, PT, PT, PT, UP0, 0x80, 0x0 ;  /* 0x000000000000781c */ /* 0x000fe20003f0f008 */
[----:B------:R-:W-:-:S04]  /*0aa0*/  UIMAD.WIDE UR4, UR4, 0x66666667, URZ ;  /* 0x66666667040478a5 */ /* 0x000fc8000f8e023f */
[----:B------:R-:W-:-:S03]  /*0ab0*/  USHF.R.U32.HI UR6, URZ, 0x1f, UR5 ;  /* 0x0000001f3f067899 */ /* 0x000fc60008011605 */
[----:B------:R-:W-:Y:S01]  /*0ac0*/  UMOV UR4, URZ ;  /* 0x0000003f00047c82 */ /* 0x000fe20008000000 */
[----:B------:R-:W-:-:S04]  /*0ad0*/  ULEA.HI.SX32 UR6, UR5, UR6, 0x1b ;  /* 0x0000000605067291 */ /* 0x000fc8000f8fda3f */
[----:B------:R-:W-:Y:S08]  /*0ae0*/  @!P0 BRA `(.L_x_9) ;  /* 0x0000000000908947 */ /* 0x000ff00003800000 */
[----:B------:R-:W-:Y:S01]  /*0af0*/  USHF.R.U32.HI UR7, URZ, 0x10, UR7 ;  /* 0x000000103f077899 */ /* 0x000fe20008011607 */
[----:B------:R-:W-:-:S03]  /*0b00*/  UMOV UR4, URZ ;  /* 0x0000003f00047c82 */ /* 0x000fc60008000000 */
[----:B------:R-:W-:-:S11]  /*0b10*/  UISETP.NE.AND UP0, UPT, UR7, URZ, UPT ;  /* 0x0000003f0700728c */ /* 0x000fd6000bf05270 */
[----:B------:R-:W-:Y:S02]  /*0b20*/  @!UP0 ULDC UR7, c[0x0][0x9f0] ;  /* 0x00027c0000078ab9 */ /* 0x000fe40000000800 */
[----:B------:R-:W-:Y:S01]  /*0b30*/  MOV R3, UR7 ;  /* 0x0000000700037c02 */ /* 0x000fe20008000f00 */
[----:B------:R-:W-:-:S03]  /*0b40*/  UIADD3 UR8, UR6, -0x1, UR7 ;  /* 0xffffffff06087890 */ /* 0x000fc6000fffe007 */
[-C--:B------:R-:W-:Y:S02]  /*0b50*/  IABS R0, R3.reuse ;  /* 0x0000000300007213 */ /* 0x080fe40000000000 */
[----:B------:R-:W-:Y:S01]  /*0b60*/  IABS R5, R3 ;  /* 0x0000000300057213 */ /* 0x000fe20000000000 */
[----:B------:R-:W-:Y:S01]  /*0b70*/  IMAD.U32 R4, RZ, RZ, UR8 ;  /* 0x00000008ff047e24 */ /* 0x000fe2000f8e00ff */
[----:B------:R-:W-:Y:S01]  /*0b80*/  R2UR UR12, R0 ;  /* 0x00000000000c72ca */ /* 0x000fe200000e0000 */
[----:B------:R-:W-:-:S03]  /*0b90*/  ULOP3.LUT UR8, UR8, UR7, URZ, 0x3c, !UPT ;  /* 0x0000000708087292 */ /* 0x000fc6000f8e3c3f */
[----:B------:R-:W-:-:S05]  /*0ba0*/  IABS R4, R4 ;  /* 0x0000000400047213 */ /* 0x000fca0000000000 */
[----:B------:R-:W-:-:S04]  /*0bb0*/  IMAD.MOV.U32 R3, RZ, RZ, R4 ;  /* 0x000000ffff037224 */ /* 0x000fc800078e0004 */
[----:B------:R-:W1:Y:S01]  /*0bc0*/  I2F.RP R0, UR12 ;  /* 0x0000000c00007d06 */ /* 0x000e620008209400 */
[----:B------:R-:W-:-:S07]  /*0bd0*/  R2UR UR11, R3 ;  /* 0x00000000030b72ca */ /* 0x000fce00000e0000 */
[----:B-1----:R-:W0:Y:S02]  /*0be0*/  MUFU.RCP R0, R0 ;  /* 0x0000000000007308 */ /* 0x002e240000001000 */
[----:B0-----:R-:W-:Y:S01]  /*0bf0*/  VIADD R2, R0, 0xffffffe ;  /* 0x0ffffffe00027836 */ /* 0x001fe20000000000 */
[----:B------:R-:W-:-:S05]  /*0c00*/  IADD3 R0, RZ, -R5, RZ ;  /* 0x80000005ff007210 */ /* 0x000fca0007ffe0ff */
[----:B------:R-:W0:Y:S02]  /*0c10*/  F2I.FTZ.U32.TRUNC.NTZ R2, R2 ;  /* 0x0000000200027305 */ /* 0x000e24000021f000 */
[----:B0-----:R-:W-:-:S13]  /*0c20*/  R2UR UR5, R2 ;  /* 0x00000000020572ca */ /* 0x001fda00000e0000 */
[----:B------:R-:W-:-:S04]  /*0c30*/  UIADD3 UR10, URZ, -UR5, URZ ;  /* 0x800000053f0a7290 */ /* 0x000fc8000fffe03f */
[----:B------:R-:W-:-:S04]  /*0c40*/  UIMAD UR10, UR10, UR12, URZ ;  /* 0x0000000c0a0a72a4 */ /* 0x000fc8000f8e023f */
[----:B------:R-:W-:-:S03]  /*0c50*/  UIMAD.WIDE.U32 UR4, UR5, UR10, UR4 ;  /* 0x0000000a050472a5 */ /* 0x000fc6000f8e0004 */
[----:B------:R-:W-:Y:S01]  /*0c60*/  R2UR UR10, R0 ;  /* 0x00000000000a72ca */ /* 0x000fe200000e0000 */
[----:B------:R-:W-:-:S12]  /*0c70*/  UIMAD.WIDE.U32 UR4, UR5, UR11, URZ ;  /* 0x0000000b050472a5 */ /* 0x000fd8000f8e003f */
[----:B------:R-:W-:-:S04]  /*0c80*/  UIMAD UR4, UR5, UR10, UR11 ;  /* 0x0000000a050472a4 */ /* 0x000fc8000f8e020b */
[----:B------:R-:W-:-:S11]  /*0c90*/  UISETP.GT.U32.AND UP0, UPT, UR12, UR4, UPT ;  /* 0x000000040c00728c */ /* 0x000fd6000bf04070 */
[----:B------:R-:W-:Y:S02]  /*0ca0*/  @!UP0 UIADD3 UR4, UR4, -UR12, URZ ;  /* 0x8000000c04048290 */ /* 0x000fe4000fffe03f */
[----:B------:R-:W-:Y:S02]  /*0cb0*/  @!UP0 UIADD3 UR5, UR5, 0x1, URZ ;  /* 0x0000000105058890 */ /* 0x000fe4000fffe03f */
[----:B------:R-:W-:Y:S02]  /*0cc0*/  UISETP.GE.U32.AND UP1, UPT, UR4, UR12, UPT ;  /* 0x0000000c0400728c */ /* 0x000fe4000bf26070 */
[----:B------:R-:W-:-:S09]  /*0cd0*/  UISETP.GE.AND UP0, UPT, UR8, URZ, UPT ;  /* 0x0000003f0800728c */ /* 0x000fd2000bf06270 */
[----:B------:R-:W-:Y:S02]  /*0ce0*/  @UP1 UIADD3 UR5, UR5, 0x1, URZ ;  /* 0x0000000105051890 */ /* 0x000fe4000fffe03f */
[----:B------:R-:W-:-:S05]  /*0cf0*/  UISETP.NE.AND UP1, UPT, UR7, URZ, UPT ;  /* 0x0000003f0700728c */ /* 0x000fca000bf25270 */
[----:B------:R-:W-:Y:S02]  /*0d00*/  UMOV UR4, UR5 ;  /* 0x0000000500047c82 */ /* 0x000fe40008000000 */
[----:B------:R-:W-:-:S04]  /*0d10*/  @!UP0 UIADD3 UR4, -UR4, URZ, URZ ;  /* 0x0000003f04048290 */ /* 0x000fc8000fffe13f */
[----:B------:R-:W-:-:S12]  /*0d20*/  @!UP1 ULOP3.LUT UR4, URZ, UR7, URZ, 0x33, !UPT ;  /* 0x000000073f049292 */ /* 0x000fd8000f8e333f */
.L_x_9:
[----:B------:R-:W-:Y:S01]  /*0d30*/  UIMAD UR5, UR9, UR4, URZ ;  /* 0x00000004090572a4 */ /* 0x000fe2000f8e023f */
[----:B------:R-:W-:Y:S01]  /*0d40*/  IMAD.U32 R0, RZ, RZ, UR6 ;  /* 0x00000006ff007e24 */ /* 0x000fe2000f8e00ff */
[----:B------:R-:W-:Y:S01]  /*0d50*/  IADD3 R19, R25, -0x80, RZ ;  /* 0xffffff8019137810 */ /* 0x000fe20007ffe0ff */
[----:B------:R-:W-:Y:S01]  /*0d60*/  IMAD.U32 R3, RZ, RZ, UR4 ;  /* 0x00000004ff037e24 */ /* 0x000fe2000f8e00ff */
[----:B------:R-:W-:Y:S01]  /*0d70*/  PLOP3.LUT P0, PT, PT, PT, PT, 0x80, 0x0 ;  /* 0x000000000000781c */ /* 0x000fe20003f0f070 */
[----:B0-----:R-:W-:Y:S01]  /*0d80*/  IMAD.MOV.U32 R2, RZ, RZ, RZ ;  /* 0x000000ffff027224 */ /* 0x001fe200078e00ff */
[----:B------:R-:W-:Y:S01]  /*0d90*/  CS2R R150, SRZ ;  /* 0x0000000000967805 */ /* 0x000fe2000001ff00 */
[----:B------:R-:W-:Y:S01]  /*0da0*/  IMAD.U32 R17, RZ, RZ, UR5 ;  /* 0x00000005ff117e24 */ /* 0x000fe2000f8e00ff */
[----:B------:R-:W-:Y:S02]  /*0db0*/  VIADDMNMX R0, R3, UR5, R0, PT ;  /* 0x0000000503007c46 */ /* 0x000fe4000b800100 */
[----:B------:R-:W-:-:S02]  /*0dc0*/  CS2R R148, SRZ ;  /* 0x0000000000947805 */ /* 0x000fc4000001ff00 */
[----:B------:R-:W-:Y:S02]  /*0dd0*/  CS2R R146, SRZ ;  /* 0x0000000000927805 */ /* 0x000fe4000001ff00 */
[----:B------:R-:W-:Y:S02]  /*0de0*/  CS2R R144, SRZ ;  /* 0x0000000000907805 */ /* 0x000fe4000001ff00 */
[----:B------:R-:W-:Y:S01]  /*0df0*/  R2UR UR60, R0 ;  /* 0x00000000003c72ca */ /* 0x000fe200000e0000 */
[----:B------:R-:W-:Y:S01]  /*0e00*/  IMAD.MOV.U32 R0, RZ, RZ, RZ ;  /* 0x000000ffff007224 */ /* 0x000fe200078e00ff */
[----:B------:R-:W-:Y:S02]  /*0e10*/  CS2R R142, SRZ ;  /* 0x00000000008e7805 */ /* 0x000fe4000001ff00 */
[----:B------:R-:W-:Y:S02]  /*0e20*/  CS2R R140, SRZ ;  /* 0x00000000008c7805 */ /* 0x000fe4000001ff00 */
[----:B------:R-:W-:-:S02]  /*0e30*/  CS2R R138, SRZ ;  /* 0x00000000008a7805 */ /* 0x000fc4000001ff00 */
[----:B------:R-:W-:Y:S02]  /*0e40*/  CS2R R136, SRZ ;  /* 0x0000000000887805 */ /* 0x000fe4000001ff00 */
[----:B------:R-:W-:Y:S02]  /*0e50*/  CS2R R134, SRZ ;  /* 0x0000000000867805 */ /* 0x000fe4000001ff00 */
[----:B------:R-:W-:Y:S02]  /*0e60*/  CS2R R132, SRZ ;  /* 0x0000000000847805 */ /* 0x000fe4000001ff00 */
[----:B------:R-:W-:Y:S02]  /*0e70*/  CS2R R130, SRZ ;  /* 0x0000000000827805 */ /* 0x000fe4000001ff00 */
[----:B------:R-:W-:Y:S02]  /*0e80*/  CS2R R128, SRZ ;  /* 0x0000000000807805 */ /* 0x000fe4000001ff00 */
[----:B------:R-:W-:-:S02]  /*0e90*/  CS2R R126, SRZ ;  /* 0x00000000007e7805 */ /* 0x000fc4000001ff00 */
[----:B------:R-:W-:Y:S02]  /*0ea0*/  CS2R R124, SRZ ;  /* 0x00000000007c7805 */ /* 0x000fe4000001ff00 */
[----:B------:R-:W-:Y:S01]  /*0eb0*/  CS2R R122, SRZ ;  /* 0x00000000007a7805 */ /* 0x000fe2000001ff00 */
[----:B------:R-:W-:Y:S01]  /*0ec0*/  UISETP.GT.AND UP0, UPT, UR60, UR5, UPT ;  /* 0x000000053c00728c */ /* 0x000fe2000bf04270 */
[----:B------:R-:W-:Y:S02]  /*0ed0*/  CS2R R120, SRZ ;  /* 0x0000000000787805 */ /* 0x000fe4000001ff00 */
[----:B------:R-:W-:Y:S02]  /*0ee0*/  CS2R R118, SRZ ;  /* 0x0000000000767805 */ /* 0x000fe4000001ff00 */
[----:B------:R-:W-:Y:S02]  /*0ef0*/  CS2R R116, SRZ ;  /* 0x0000000000747805 */ /* 0x000fe4000001ff00 */
[----:B------:R-:W-:-:S02]  /*0f00*/  CS2R R114, SRZ ;  /* 0x0000000000727805 */ /* 0x000fc4000001ff00 */
[----:B------:R-:W-:Y:S02]  /*0f10*/  CS2R R112, SRZ ;  /* 0x0000000000707805 */ /* 0x000fe4000001ff00 */
[----:B------:R-:W-:Y:S02]  /*0f20*/  PLOP3.LUT P1, PT, PT, PT, UP0, 0x80, 0x0 ;  /* 0x000000000000781c */ /* 0x000fe40003f2f008 */
[----:B------:R-:W-:Y:S02]  /*0f30*/  CS2R R110, SRZ ;  /* 0x00000000006e7805 */ /* 0x000fe4000001ff00 */
        /* <DEDUP_REMOVED lines=42> */
[----:B------:R-:W-:Y:S01]  /*11e0*/  CS2R R24, SRZ ;  /* 0x0000000000187805 */ /* 0x000fe2000001ff00 */
[----:B------:R-:W-:Y:S06]  /*11f0*/  @!P1 BRA `(.L_x_10) ;  /* 0x0000009c00f09947 */ /* 0x000fec0003800000 */
[----:B------:R-:W-:Y:S01]  /*1200*/  SHF.R.S32.HI R0, RZ, 0x1f, R19 ;  /* 0x0000001fff007819 */ /* 0x000fe20000011413 */
[----:B------:R-:W0:Y:S01]  /*1210*/  S2UR UR7, SR_CgaCtaId ;  /* 0x00000000000779c3 */ /* 0x000e220000008800 */
[----:B------:R-:W-:Y:S02]  /*1220*/  UMOV UR6, 0x400 ;  /* 0x0000040000067882 */ /* 0x000fe40000000000 */
[----:B------:R-:W-:-:S04]  /*1230*/  LEA.HI R22, R0, R19, RZ, 0x7 ;  /* 0x0000001300167211 */ /* 0x000fc800078f38ff */
[----:B------:R-:W-:-:S06]  /*1240*/  SHF.R.S32.HI R0, RZ, 0x7, R22 ;  /* 0x00000007ff007819 */ /* 0x000fcc0000011416 */
[----:B------:R-:W1:Y:S01]  /*1250*/  SHFL.IDX PT, R0, R0, RZ, 0x1f ;  /* 0x00001fff00007589 */ /* 0x000e6200000e0000 */
[----:B0-----:R-:W-:-:S04]  /*1260*/  ULEA UR8, UR7, UR6, 0x18 ;  /* 0x0000000607087291 */ /* 0x001fc8000f8ec03f */
[----:B------:R-:W-:Y:S02]  /*1270*/  UIADD3 UR6, UR8, 0x14400, URZ ;  /* 0x0001440008067890 */ /* 0x000fe4000fffe03f */
[----:B------:R-:W-:Y:S02]  /*1280*/  IMAD.U32 R16, RZ, RZ, UR8 ;  /* 0x00000008ff107e24 */ /* 0x000fe4000f8e00ff */
[----:B------:R-:W-:Y:S01]  /*1290*/  ULOP3.LUT UP0, URZ, UR6, 0x9f, URZ, 0xc0, !UPT ;  /* 0x0000009f063f7892 */ /* 0x000fe2000f80c03f */
[----:B-1----:R-:W-:-:S05]  /*12a0*/  R2UR UR4, R0 ;  /* 0x00000000000472ca */ /* 0x002fca00000e0000 */
[----:B------:R-:W-:-:S08]  /*12b0*/  PLOP3.LUT P0, PT, PT, PT, UP0, 0x80, 0x0 ;  /* 0x000000000000781c */ /* 0x000fd00003f0f008 */
[----:B------:R-:W-:-:S04]  /*12c0*/  ULEA.HI UR5, UR4, UR4, URZ, 0x1 ;  /* 0x0000000404057291 */ /* 0x000fc8000f8f083f */
[----:B------:R-:W-:-:S04]  /*12d0*/  ULOP3.LUT UR5, UR5, 0x1e, URZ, 0xc0, !UPT ;  /* 0x0000001e05057892 */ /* 0x000fc8000f8ec03f */
[----:B------:R-:W-:-:S04]  /*12e0*/  UIADD3 UR5, UR4, -UR5, URZ ;  /* 0x8000000504057290 */ /* 0x000fc8000fffe03f */
[----:B------:R-:W-:-:S04]  /*12f0*/  ULEA UR5, UR5, UR6, 0xd ;  /* 0x0000000605057291 */ /* 0x000fc8000f8e683f */
[----:B------:R-:W-:-:S04]  /*1300*/  USHF.R.U32.HI UR5, URZ, 0x4, UR5 ;  /* 0x000000043f057899 */ /* 0x000fc80008011605 */
[----:B------:R-:W-:Y:S01]  /*1310*/  ULOP3.LUT UR36, UR5, 0x3fff, URZ, 0xc0, !UPT ;  /* 0x00003fff05247892 */ /* 0x000fe2000f8ec03f */
[----:B------:R-:W-:Y:S11]  /*1320*/  @!P0 BRA `(.L_x_11) ;  /* 0x0000000000408947 */ /* 0x000ff60003800000 */
[----:B------:R-:W-:Y:S01]  /*1330*/  MOV R0, 0x0 ;  /* 0x0000000000007802 */ /* 0x000fe20000000f00 */
[----:B------:R-:W-:Y:S01]  /*1340*/  ULDC.64 UR4, c[0x4][0x138] ;  /* 0x01004e0000047ab9 */ /* 0x000fe20000000a00 */
[----:B------:R-:W-:Y:S01]  /*1350*/  ULDC.64 UR6, c[0x4][0xb8] ;  /* 0x01002e0000067ab9 */ /* 0x000fe20000000a00 */
[----:B------:R-:W-:Y:S01]  /*1360*/  MOV R4, UR4 ;  /* 0x0000000400047c02 */ /* 0x000fe20008000f00 */
[----:B------:R0:W1:Y:S01]  /*1370*/  LDC.64 R2, c[0x4][R0] ;  /* 0x0100000000027b82 */ /* 0x0000620000000a00 */
[----:B------:R-:W-:Y:S01]  /*1380*/  IMAD.U32 R5, RZ, RZ, UR5 ;  /* 0x00000005ff057e24 */ /* 0x000fe2000f8e00ff */
[----:B------:R-:W-:Y:S01]  /*1390*/  ULDC.64 UR4, c[0x4][0x140] ;  /* 0x0100500000047ab9 */ /* 0x000fe20000000a00 */
[----:B------:R-:W-:Y:S01]  /*13a0*/  MOV R10, UR6 ;  /* 0x00000006000a7c02 */ /* 0x000fe20008000f00 */
[----:B------:R-:W-:Y:S01]  /*13b0*/  IMAD.U32 R6, RZ, RZ, UR4 ;  /* 0x00000004ff067e24 */ /* 0x000fe2000f8e00ff */
[----:B------:R-:W-:Y:S01]  /*13c0*/  MOV R13, RZ ;  /* 0x000000ff000d7202 */ /* 0x000fe20000000f00 */
[----:B------:R-:W-:-:S02]  /*13d0*/  IMAD.U32 R7, RZ, RZ, UR5 ;  /* 0x00000005ff077e24 */ /* 0x000fc4000f8e00ff */
[----:B------:R-:W-:Y:S02]  /*13e0*/  IMAD.U32 R11, RZ, RZ, UR7 ;  /* 0x00000007ff0b7e24 */ /* 0x000fe4000f8e00ff */
[----:B------:R-:W-:Y:S02]  /*13f0*/  IMAD.MOV.U32 R8, RZ, RZ, 0x70 ;  /* 0x00000070ff087424 */ /* 0x000fe400078e00ff */
[----:B0-----:R-:W-:-:S07]  /*1400*/  IMAD.MOV.U32 R12, RZ, RZ, 0x1 ;  /* 0x00000001ff0c7424 */ /* 0x001fce00078e00ff */
[----:B------:R-:W-:-:S07]  /*1410*/  LEPC R20, `(.L_x_11) ;  /* 0x000000001014794e */ /* 0x000fce0000000000 */
[----:B-1----:R-:W-:Y:S05]  /*1420*/  CALL.ABS.NOINC R2 ;  /* 0x0000000002007343 */ /* 0x002fea0003c00000 */
.L_x_11:
[----:B------:R-:W-:Y:S02]  /*1430*/  R2UR UR4, R16 ;  /* 0x00000000100472ca */ /* 0x000fe400000e0000 */
[----:B------:R-:W-:-:S11]  /*1440*/  SHF.L.U32 R0, RZ, 0x1f, RZ ;  /* 0x0000001fff007819 */ /* 0x000fd600000006ff */
[----:B------:R-:W0:Y:S02]  /*1450*/  SYNCS.PHASECHK.TRANS64.TRYWAIT P0, [UR4+0x38800], R0 ;  /* 0x03880000ff0075a7 */ /* 0x000e240008000144 */
[----:B0-----:R-:W-:Y:S05]  /*1460*/  @!P0 BRA `(.L_x_12) ;  /* 0x00000100004c8947 */ /* 0x001fea0003800000 */
.L_x_87:
[----:B------:R-:W2:Y:S02]  /*1470*/  LDL R2, [R1+0x4] ;  /* 0x0000040001027983 */ /* 0x000ea40000100800 */
[----:B--2---:R-:W-:-:S13]  /*1480*/  R2UR UR4, R2 ;  /* 0x00000000020472ca */ /* 0x004fda00000e0000 */
[----:B------:R-:W-:-:S06]  /*1490*/  ULOP3.LUT UR4, UR4, 0x1, URZ, 0xfc, !UPT ;  /* 0x0000000104047892 */ /* 0x000fcc000f8efc3f */
[----:B------:R-:W-:-:S05]  /*14a0*/  IMAD.U32 R2, RZ, RZ, UR4 ;  /* 0x00000004ff027e24 */ /* 0x000fca000f8e00ff */
[----:B------:R-:W-:-:S13]  /*14b0*/  ISETP.NE.AND P0, PT, R2, 0x3, PT ;  /* 0x000000030200780c */ /* 0x000fda0003f05270 */
[----:B------:R-:W-:Y:S05]  /*14c0*/  @!P0 BRA `(.L_x_13) ;  /* 0x0000000000048947 */ /* 0x000fea0003800000 */
[----:B------:R-:W-:Y:S01]  /*14d0*/  BPT.TRAP 0x1 ;  /* 0x000000040000795c */ /* 0x000fe20000300000 */
.L_x_13:
[----:B------:R-:W-:-:S13]  /*14e0*/  R2UR UR4, R16 ;  /* 0x00000000100472ca */ /* 0x000fda00000e0000 */
[----:B------:R1:W2:Y:S01]  /*14f0*/  SYNCS.PHASECHK.TRANS64.TRYWAIT P1, [UR4+0x38830], R0 ;  /* 0x03883000ff0075a7 */ /* 0x0002a20008020144 */
[----:B------:R-:W-:Y:S05]  /*1500*/  @!P0 BRA `(.L_x_14) ;  /* 0x0000000000048947 */ /* 0x000fea0003800000 */
[----:B------:R-:W-:Y:S01]  /*1510*/  BPT.TRAP 0x1 ;  /* 0x000000040000795c */ /* 0x000fe20000300000 */
.L_x_14:
[----:B------:R-:W-:Y:S02]  /*1520*/  IMAD.U32 R4, RZ, RZ, UR36 ;  /* 0x00000024ff047e24 */ /* 0x000fe4000f8e00ff */
[----:B------:R-:W-:Y:S01]  /*1530*/  IMAD.MOV.U32 R8, RZ, RZ, RZ ;  /* 0x000000ffff087224 */ /* 0x000fe200078e00ff */
[----:B--2---:R-:W-:Y:S06]  /*1540*/  @P1 BRA `(.L_x_15) ;  /* 0x00000000000c1947 */ /* 0x004fec0003800000 */
[----:B------:R-:W-:-:S13]  /*1550*/  R2UR UR4, R16 ;  /* 0x00000000100472ca */ /* 0x000fda00000e0000 */
[----:B------:R-:W2:Y:S02]  /*1560*/  SYNCS.PHASECHK.TRANS64.TRYWAIT P1, [UR4+0x38830], R0 ;  /* 0x03883000ff0075a7 */ /* 0x000ea40008020144 */
[----:B--2---:R-:W-:Y:S05]  /*1570*/  @!P1 BRA `(.L_x_16) ;  /* 0x0000010000249947 */ /* 0x004fea0003800000 */
.L_x_15:
[----:B------:R-:W-:Y:S05]  /*1580*/  WARPSYNC.ALL ;  /* 0x0000000000007948 */ /* 0x000fea0003800000 */
[----:B------:R-:W-:Y:S01]  /*1590*/  MOV R151, RZ ;  /* 0x000000ff00977202 */ /* 0x000fe20000000f00 */
[----:B------:R-:W-:Y:S01]  /*15a0*/  IMAD.MOV.U32 R5, RZ, RZ, 0x40000040 ;  /* 0x40000040ff057424 */ /* 0x000fe200078e00ff */
[----:B------:R-:W-:Y:S02]  /*15b0*/  LOP3.LUT R4, R4, 0x10000, RZ, 0xfc, !PT ;  /* 0x0001000004047812 */ /* 0x000fe400078efcff */
[----:B------:R-:W-:Y:S01]  /*15c0*/  R2UR UR4, R16 ;  /* 0x00000000100472ca */ /* 0x000fe200000e0000 */
[----:B------:R-:W-:Y:S01]  /*15d0*/  WARPGROUP.ARRIVE ;  /* 0x00000000000079c5 */ /* 0x000fe20000000000 */
[C---:B------:R-:W-:Y:S01]  /*15e0*/  R2UR UR8, R4.reuse ;  /* 0x00000000040872ca */ /* 0x040fe200000e0000 */
[----:B------:R-:W-:Y:S01]  /*15f0*/  UMOV UR11, 0x40000040 ;  /* 0x40000040000b7882 */ /* 0x000fe20000000000 */
        /* <DEDUP_REMOVED lines=9> */
[----:B------:R-:W-:Y:S01]  /*1690*/  UIADD3 UR4, UR4, 0x24400, URZ ;  /* 0x0002440004047890 */ /* 0x000fe2000fffe03f */
[C---:B------:R-:W-:Y:S01]  /*16a0*/  R2UR UR20, R4.reuse ;  /* 0x00000000041472ca */ /* 0x040fe200000e0000 */
[----:B------:R-:W-:Y:S01]  /*16b0*/  UMOV UR31, 0x40000040 ;  /* 0x40000040001f7882 */ /* 0x000fe20000000000 */
[C---:B------:R-:W-:Y:S01]  /*16c0*/  R2UR UR21, R5.reuse ;  /* 0x00000000051572ca */ /* 0x040fe200000e0000 */
[----:B------:R-:W-:Y:S01]  /*16d0*/  USHF.R.U32.HI UR4, URZ, 0x4, UR4 ;  /* 0x000000043f047899 */ /* 0x000fe20008011604 */
[C---:B------:R-:W-:Y:S01]  /*16e0*/  R2UR UR16, R4.reuse ;  /* 0x00000000041072ca */ /* 0x040fe200000e0000 */
[----:B------:R-:W-:Y:S01]  /*16f0*/  IMAD.U32 R13, RZ, RZ, UR31 ;  /* 0x0000001fff0d7e24 */ /* 0x000fe2000f8e00ff */
[----:B------:R-:W-:Y:S01]  /*1700*/  R2UR UR17, R5 ;  /* 0x00000000051172ca */ /* 0x000fe200000e0000 */
[----:B------:R-:W-:Y:S01]  /*1710*/  ULOP3.LUT UR4, UR4, 0x3fff, URZ, 0xc0, !UPT ;  /* 0x00003fff04047892 */ /* 0x000fe2000f8ec03f */
[----:B------:R-:W-:Y:S01]  /*1720*/  R2UR UR6, R4 ;  /* 0x00000000040672ca */ /* 0x000fe200000e0000 */
[----:B------:R-:W-:Y:S01]  /*1730*/  UMOV UR35, 0x40000040 ;  /* 0x4000004000237882 */ /* 0x000fe20000000000 */
[----:B------:R-:W-:Y:S01]  /*1740*/  UMOV UR39, 0x40000040 ;  /* 0x4000004000277882 */ /* 0x000fe20000000000 */
[----:B------:R-:W-:Y:S01]  /*1750*/  ULOP3.LUT UR28, UR4, 0x10000, URZ, 0xfc, !UPT ;  /* 0x00010000041c7892 */ /* 0x000fe2000f8efc3f */
[----:B------:R-:W-:Y:S01]  /*1760*/  UMOV UR43, 0x40000040 ;  /* 0x40000040002b7882 */ /* 0x000fe20000000000 */
[----:B------:R-:W-:-:S02]  /*1770*/  UMOV UR47, 0x40000040 ;  /* 0x40000040002f7882 */ /* 0x000fc40000000000 */
[----:B------:R-:W-:Y:S02]  /*1780*/  UIADD3 UR4, UR28, 0x80, URZ ;  /* 0x000000801c047890 */ /* 0x000fe4000fffe03f */
[----:B------:R-:W-:Y:S02]  /*1790*/  UIADD3 UR26, UR28, 0x100, URZ ;  /* 0x000001001c1a7890 */ /* 0x000fe4000fffe03f */
[----:B------:R-:W-:Y:S01]  /*17a0*/  IMAD.U32 R15, RZ, RZ, UR28 ;  /* 0x0000001cff0f7e24 */ /* 0x000fe2000f8e00ff */
[----:B------:R-:W-:Y:S01]  /*17b0*/  UMOV UR10, UR28 ;  /* 0x0000001c000a7c82 */ /* 0x000fe20008000000 */
[----:B------:R-:W-:Y:S01]  /*17c0*/  UIADD3 UR22, UR28, 0x180, URZ ;  /* 0x000001801c167890 */ /* 0x000fe2000fffe03f */
[----:B------:R-:W-:Y:S01]  /*17d0*/  HGMMA.64x16x16.F32 R56, gdesc[UR8], RZ, !UPT, gsb0 ;  /* 0x00200000083879f0 */ /* 0x000fe2000c0008ff */
[----:B------:R-:W-:Y:S01]  /*17e0*/  UMOV UR14, UR4 ;  /* 0x00000004000e7c82 */ /* 0x000fe20008000000 */
[----:B------:R-:W-:Y:S02]  /*17f0*/  UIADD3 UR18, UR28, 0x200, URZ ;  /* 0x000002001c127890 */ /* 0x000fe4000fffe03f */
[----:B------:R-:W-:-:S02]  /*1800*/  UIADD3 UR4, UR6, 0x2, URZ ;  /* 0x0000000206047890 */ /* 0x000fc4000fffe03f */
[----:B------:R-:W-:Y:S01]  /*1810*/  UIADD3 UR10, UR28, 0x102, URZ ;  /* 0x000001021c0a7890 */ /* 0x000fe2000fffe03f */
[----:B------:R-:W-:Y:S01]  /*1820*/  UMOV UR9, UR31 ;  /* 0x0000001f00097c82 */ /* 0x000fe20008000000 */
[----:B------:R-:W-:Y:S01]  /*1830*/  UMOV UR11, 0x40000040 ;  /* 0x40000040000b7882 */ /* 0x000fe20000000000 */
[----:B------:R-:W-:Y:S02]  /*1840*/  UIADD3 UR5, UR28, 0x202, URZ ;  /* 0x000002021c057890 */ /* 0x000fe4000fffe03f */
[----:B------:R-:W-:Y:S01]  /*1850*/  UMOV UR30, UR4 ;  /* 0x00000004001e7c82 */ /* 0x000fe20008000000 */
[----:B------:R-:W-:Y:S01]  /*1860*/  UIADD3 UR4, UR28, 0x182, URZ ;  /* 0x000001821c047890 */ /* 0x000fe2000fffe03f */
[----:B------:R-:W-:Y:S01]  /*1870*/  MOV R12, UR30 ;  /* 0x0000001e000c7c02 */ /* 0x000fe20008000f00 */
[----:B------:R-:W-:Y:S01]  /*1880*/  UMOV UR8, UR30 ;  /* 0x0000001e00087c82 */ /* 0x000fe20008000000 */
[----:B------:R-:W-:Y:S01]  /*1890*/  UIADD3 UR7, UR28, 0x184, URZ ;  /* 0x000001841c077890 */ /* 0x000fe2000fffe03f */
[----:B------:R-:W-:Y:S01]  /*18a0*/  UMOV UR51, 0x40000040 ;  /* 0x4000004000337882 */ /* 0x000fe20000000000 */
[----:B------:R-:W-:Y:S01]  /*18b0*/  UMOV UR55, 0x40000040 ;  /* 0x4000004000377882 */ /* 0x000fe20000000000 */
[----:B------:R-:W-:Y:S01]  /*18c0*/  UMOV UR59, 0x40000040 ;  /* 0x40000040003b7882 */ /* 0x000fe20000000000 */
[----:B------:R-:W-:-:S02]  /*18d0*/  WARPGROUP.DEPBAR.LE gsb0, 0x0 ;  /* 0x00008000000079c5 */ /* 0x000fc40000010000 */
[----:B------:R-:W-:-:S06]  /*18e0*/  WARPGROUP.ARRIVE ;  /* 0x00000000000079c5 */ /* 0x000fcc0000000000 */
[----:B------:R-:W-:Y:S01]  /*18f0*/  HGMMA.64x16x16.F32 R48, gdesc[UR12], RZ, !UPT, gsb0 ;  /* 0x002000000c3079f0 */ /* 0x000fe2000c0008ff */
[----:B------:R-:W-:Y:S01]  /*1900*/  UIADD3 UR14, UR28, 0x2, URZ ;  /* 0x000000021c0e7890 */ /* 0x000fe2000fffe03f */
[----:B------:R-:W-:Y:S01]  /*1910*/  UMOV UR12, UR30 ;  /* 0x0000001e000c7c82 */ /* 0x000fe20008000000 */
[----:B------:R-:W-:Y:S01]  /*1920*/  UMOV UR13, UR31 ;  /* 0x0000001f000d7c82 */ /* 0x000fe20008000000 */
[----:B------:R-:W-:Y:S01]  /*1930*/  UMOV UR15, 0x40000040 ;  /* 0x40000040000f7882 */ /* 0x000fe20000000000 */
[----:B------:R-:W-:Y:S02]  /*1940*/  WARPGROUP.DEPBAR.LE gsb0, 0x0 ;  /* 0x00008000000079c5 */ /* 0x000fe40000010000 */
[----:B------:R-:W-:-:S06]  /*1950*/  WARPGROUP.ARRIVE ;  /* 0x00000000000079c5 */ /* 0x000fcc0000000000 */
[----:B------:R-:W-:Y:S01]  /*1960*/  HGMMA.64x16x16.F32 R40, gdesc[UR24], RZ, !UPT, gsb0 ;  /* 0x00200000182879f0 */ /* 0x000fe2000c0008ff */
[----:B------:R-:W-:Y:S02]  /*1970*/  UMOV UR27, 0x40000040 ;  /* 0x40000040001b7882 */ /* 0x000fe40000000000 */
[----:B------:R-:W-:Y:S02]  /*1980*/  WARPGROUP.DEPBAR.LE gsb0, 0x0 ;  /* 0x00008000000079c5 */ /* 0x000fe40000010000 */
[----:B------:R-:W-:-:S06]  /*1990*/  WARPGROUP.ARRIVE ;  /* 0x00000000000079c5 */ /* 0x000fcc0000000000 */
[----:B------:R-:W-:Y:S01]  /*19a0*/  HGMMA.64x16x16.F32 R32, gdesc[UR20], RZ, !UPT, gsb0 ;  /* 0x00200000142079f0 */ /* 0x000fe2000c0008ff */
[----:B------:R-:W-:Y:S02]  /*19b0*/  UMOV UR23, 0x40000040 ;  /* 0x4000004000177882 */ /* 0x000fe40000000000 */
[----:B------:R-:W-:Y:S02]  /*19c0*/  WARPGROUP.DEPBAR.LE gsb0, 0x0 ;  /* 0x00008000000079c5 */ /* 0x000fe40000010000 */
        /* <DEDUP_REMOVED lines=8> */
[----:B------:R-:W-:Y:S01]  /*1a50*/  HGMMA.64x16x16.F32 R56, gdesc[UR12], R56, gsb0 ;  /* 0x002000000c3879f0 */ /* 0x000fe20008000838 */
[----:B------:R-:W-:Y:S01]  /*1a60*/  UIADD3 UR14, UR28, 0x84, URZ ;  /* 0x000000841c0e7890 */ /* 0x000fe2000fffe03f */
        /* <DEDUP_REMOVED lines=9> */
[----:B------:R-:W-:Y:S01]  /*1b00*/  UMOV UR8, UR30 ;  /* 0x0000001e00087c82 */ /* 0x000fe20008000000 */
[----:B------:R-:W-:Y:S01]  /*1b10*/  UMOV UR9, UR31 ;  /* 0x0000001f00097c82 */ /* 0x000fe20008000000 */
[----:B------:R-:W-:Y:S01]  /*1b20*/  UMOV UR10, UR4 ;  /* 0x00000004000a7c82 */ /* 0x000fe20008000000 */
[----:B------:R-:W-:Y:S01]  /*1b30*/  UMOV UR11, 0x40000040 ;  /* 0x40000040000b7882 */ /* 0x000fe20000000000 */
[----:B------:R-:W-:-:S07]  /*1b40*/  UIADD3 UR4, UR6, 0x4, URZ ;  /* 0x0000000406047890 */ /* 0x000fce000fffe03f */
[----:B------:R-:W-:Y:S01]  /*1b50*/  UMOV UR16, UR4 ;  /* 0x0000000400107c82 */ /* 0x000fe20008000000 */
[----:B------:R-:W-:Y:S01]  /*1b60*/  UMOV UR12, UR4 ;  /* 0x00000004000c7c82 */ /* 0x000fe20008000000 */
[----:B------:R-:W-:Y:S02]  /*1b70*/  WARPGROUP.DEPBAR.LE gsb0, 0x0 ;  /* 0x00008000000079c5 */ /* 0x000fe40000010000 */
[----:B------:R-:W-:-:S06]  /*1b80*/  WARPGROUP.ARRIVE ;  /* 0x00000000000079c5 */ /* 0x000fcc0000000000 */
[----:B------:R-:W-:Y:S01]  /*1b90*/  HGMMA.64x16x16.F32 R32, gdesc[UR8], R32, gsb0 ;  /* 0x00200000082079f0 */ /* 0x000fe20008000820 */
[----:B------:R-:W-:Y:S01]  /*1ba0*/  UMOV UR8, UR30 ;  /* 0x0000001e00087c82 */ /* 0x000fe20008000000 */
[----:B------:R-:W-:Y:S01]  /*1bb0*/  UMOV UR9, UR31 ;  /* 0x0000001f00097c82 */ /* 0x000fe20008000000 */
[----:B------:R-:W-:Y:S01]  /*1bc0*/  UMOV UR10, UR5 ;  /* 0x00000005000a7c82 */ /* 0x000fe20008000000 */
[----:B------:R-:W-:Y:S01]  /*1bd0*/  UMOV UR11, 0x40000040 ;  /* 0x40000040000b7882 */ /* 0x000fe20000000000 */
[----:B------:R-:W-:Y:S01]  /*1be0*/  UMOV UR5, 0x40000040 ;  /* 0x4000004000057882 */ /* 0x000fe20000000000 */
[----:B------:R-:W-:Y:S01]  /*1bf0*/  UMOV UR31, 0x40000040 ;  /* 0x40000040001f7882 */ /* 0x000fe20000000000 */
[----:B------:R-:W-:Y:S01]  /*1c00*/  UMOV UR17, UR5 ;  /* 0x0000000500117c82 */ /* 0x000fe20008000000 */
[----:B------:R-:W-:Y:S01]  /*1c10*/  UMOV UR13, UR5 ;  /* 0x00000005000d7c82 */ /* 0x000fe20008000000 */
[----:B------:R-:W-:Y:S02]  /*1c20*/  WARPGROUP.DEPBAR.LE gsb0, 0x0 ;  /* 0x00008000000079c5 */ /* 0x000fe40000010000 */
[----:B------:R-:W-:-:S06]  /*1c30*/  WARPGROUP.ARRIVE ;  /* 0x00000000000079c5 */ /* 0x000fcc0000000000 */
[----:B------:R-:W-:Y:S01]  /*1c40*/  HGMMA.64x16x16.F32 R24, gdesc[UR8], R24, gsb0 ;  /* 0x00200000081879f0 */ /* 0x000fe20008000818 */
        /* <DEDUP_REMOVED lines=12> */
[----:B------:R-:W-:Y:S02]  /*1d10*/  UIADD3 UR12, UR28, 0x204, URZ ;  /* 0x000002041c0c7890 */ /* 0x000fe4000fffe03f */
        /* <DEDUP_REMOVED lines=9> */
[----:B------:R-:W-:Y:S01]  /*1db0*/  UIADD3 UR7, UR28, 0x206, URZ ;  /* 0x000002061c077890 */ /* 0x000fe2000fffe03f */
[----:B------:R-:W-:Y:S02]  /*1dc0*/  WARPGROUP.DEPBAR.LE gsb0, 0x0 ;  /* 0x00008000000079c5 */ /* 0x000fe40000010000 */
[----:B------:R-:W-:-:S06]  /*1dd0*/  WARPGROUP.ARRIVE ;  /* 0x00000000000079c5 */ /* 0x000fcc0000000000 */
[----:B------:R-:W-:Y:S01]  /*1de0*/  HGMMA.64x16x16.F32 R32, gdesc[UR8], R32, gsb0 ;  /* 0x00200000082079f0 */ /* 0x000fe20008000820 */
[----:B------:R-:W-:Y:S01]  /*1df0*/  UMOV UR8, UR4 ;  /* 0x0000000400087c82 */ /* 0x000fe20008000000 */
[----:B------:R-:W-:Y:S01]  /*1e00*/  UMOV UR9, UR5 ;  /* 0x0000000500097c82 */ /* 0x000fe20008000000 */
[----:B------:R-:W-:Y:S01]  /*1e10*/  UMOV UR10, UR12 ;  /* 0x0000000c000a7c82 */ /* 0x000fe20008000000 */
[----:B------:R-:W-:Y:S01]  /*1e20*/  UMOV UR11, 0x40000040 ;  /* 0x40000040000b7882 */ /* 0x000fe20000000000 */
[----:B------:R-:W-:Y:S02]  /*1e30*/  WARPGROUP.DEPBAR.LE gsb0, 0x0 ;  /* 0x00008000000079c5 */ /* 0x000fe40000010000 */
[----:B------:R-:W-:-:S06]  /*1e40*/  WARPGROUP.ARRIVE ;  /* 0x00000000000079c5 */ /* 0x000fcc0000000000 */
[----:B------:R-:W-:Y:S01]  /*1e50*/  HGMMA.64x16x16.F32 R24, gdesc[UR8], R24, gsb0 ;  /* 0x00200000081879f0 */ /* 0x000fe20008000818 */
[----:B------:R-:W-:Y:S02]  /*1e60*/  UIADD3 UR8, UR6, 0x6, URZ ;  /* 0x0000000606087890 */ /* 0x000fe4000fffe03f */
[----:B------:R-:W-:Y:S01]  /*1e70*/  UIADD3 UR10, UR28, 0x6, URZ ;  /* 0x000000061c0a7890 */ /* 0x000fe2000fffe03f */
[----:B------:R-:W-:Y:S01]  /*1e80*/  UMOV UR9, 0x40000040 ;  /* 0x4000004000097882 */ /* 0x000fe20000000000 */
[----:B------:R-:W-:Y:S01]  /*1e90*/  UMOV UR11, 0x40000040 ;  /* 0x40000040000b7882 */ /* 0x000fe20000000000 */
[----:B------:R-:W-:Y:S02]  /*1ea0*/  UMOV UR13, UR9 ;  /* 0x00000009000d7c82 */ /* 0x000fe40008000000 */
[----:B------:R-:W-:Y:S01]  /*1eb0*/  UMOV UR12, UR8 ;  /* 0x00000008000c7c82 */ /* 0x000fe20008000000 */
[----:B------:R-:W-:Y:S01]  /*1ec0*/  UMOV UR16, UR8 ;  /* 0x0000000800107c82 */ /* 0x000fe20008000000 */
[----:B------:R-:W-:Y:S01]  /*1ed0*/  UMOV UR17, UR9 ;  /* 0x0000000900117c82 */ /* 0x000fe20008000000 */
[----:B------:R-:W-:-:S02]  /*1ee0*/  WARPGROUP.DEPBAR.LE gsb0, 0x0 ;  /* 0x00008000000079c5 */ /* 0x000fc40000010000 */
        /* <DEDUP_REMOVED lines=9> */
[----:B------:R-:W-:Y:S01]  /*1f80*/  UMOV UR15, 0x40000040 ;  /* 0x40000040000f7882 */ /* 0x000fe20000000000 */
[----:B------:R-:W-:-:S04]  /*1f90*/  UMOV UR21, UR13 ;  /* 0x0000000d00157c82 */ /* 0x000fc80008000000 */
[----:B------:R-:W-:Y:S01]  /*1fa0*/  UMOV UR20, UR12 ;  /* 0x0000000c00147c82 */ /* 0x000fe20008000000 */
[----:B------:R-:W-:Y:S02]  /*1fb0*/  WARPGROUP.DEPBAR.LE gsb0, 0x0 ;  /* 0x00008000000079c5 */ /* 0x000fe40000010000 */
[----:B------:R-:W-:-:S06]  /*1fc0*/  WARPGROUP.ARRIVE ;  /* 0x00000000000079c5 */ /* 0x000fcc0000000000 */
[----:B------:R-:W-:Y:S01]  /*1fd0*/  HGMMA.64x16x16.F32 R40, gdesc[UR16], R40, gsb0 ;  /* 0x00200000102879f0 */ /* 0x000fe20008000828 */
[----:B------:R-:W-:Y:S01]  /*1fe0*/  UMOV UR16, UR12 ;  /* 0x0000000c00107c82 */ /* 0x000fe20008000000 */
[----:B------:R-:W-:Y:S01]  /*1ff0*/  UMOV UR17, UR13 ;  /* 0x0000000d00117c82 */ /* 0x000fe20008000000 */
[----:B------:R-:W-:Y:S01]  /*2000*/  UMOV UR19, 0x40000040 ;  /* 0x4000004000137882 */ /* 0x000fe20000000000 */
[----:B------:R-:W-:Y:S02]  /*2010*/  WARPGROUP.DEPBAR.LE gsb0, 0x0 ;  /* 0x00008000000079c5 */ /* 0x000fe40000010000 */
[----:B------:R-:W-:-:S06]  /*2020*/  WARPGROUP.ARRIVE ;  /* 0x00000000000079c5 */ /* 0x000fcc0000000000 */
[----:B------:R-:W-:Y:S01]  /*2030*/  HGMMA.64x16x16.F32 R32, gdesc[UR8], R32, gsb0 ;  /* 0x00200000082079f0 */ /* 0x000fe20008000820 */
[----:B------:R-:W-:Y:S01]  /*2040*/  UMOV UR10, UR7 ;  /* 0x00000007000a7c82 */ /* 0x000fe20008000000 */
[----:B------:R-:W-:Y:S01]  /*2050*/  UMOV UR11, 0x40000040 ;  /* 0x40000040000b7882 */ /* 0x000fe20000000000 */
[----:B------:R-:W-:Y:S02]  /*2060*/  WARPGROUP.DEPBAR.LE gsb0, 0x0 ;  /* 0x00008000000079c5 */ /* 0x000fe40000010000 */
[----:B------:R-:W-:-:S06]  /*2070*/  WARPGROUP.ARRIVE ;  /* 0x00000000000079c5 */ /* 0x000fcc0000000000 */
[----:B------:R-:W-:Y:S01]  /*2080*/  HGMMA.64x16x16.F32 R24, gdesc[UR8], R24, gsb0 ;  /* 0x00200000081879f0 */ /* 0x000fe20008000818 */
[----:B------:R-:W-:Y:S02]  /*2090*/  UMOV UR11, UR28 ;  /* 0x0000001c000b7c82 */ /* 0x000fe40008000000 */
[----:B------:R-:W-:Y:S02]  /*20a0*/  UIADD3 UR14, UR11, 0x280, URZ ;  /* 0x000002800b0e7890 */ /* 0x000fe4000fffe03f */
[----:B------:R-:W-:Y:S02]  /*20b0*/  UIADD3 UR18, UR11, 0x300, URZ ;  /* 0x000003000b127890 */ /* 0x000fe4000fffe03f */
[----:B------:R-:W-:Y:S02]  /*20c0*/  UIADD3 UR22, UR11, 0x380, URZ ;  /* 0x000003800b167890 */ /* 0x000fe4000fffe03f */
[----:B------:R-:W-:Y:S02]  /*20d0*/  UIADD3 UR7, UR11, 0x480, URZ ;  /* 0x000004800b077890 */ /* 0x000fe4000fffe03f */
[----:B------:R-:W-:-:S02]  /*20e0*/  UIADD3 UR26, UR11, 0x382, URZ ;  /* 0x000003820b1a7890 */ /* 0x000fc4000fffe03f */
[----:B------:R-:W-:Y:S02]  /*20f0*/  UIADD3 UR30, UR11, 0x384, URZ ;  /* 0x000003840b1e7890 */ /* 0x000fe4000fffe03f */
[----:B------:R-:W-:Y:S02]  /*2100*/  UIADD3 UR34, UR11, 0x386, URZ ;  /* 0x000003860b227890 */ /* 0x000fe4000fffe03f */
[----:B------:R-:W-:Y:S02]  /*2110*/  UIADD3 UR38, UR11, 0x600, URZ ;  /* 0x000006000b267890 */ /* 0x000fe4000fffe03f */
[----:B------:R-:W-:Y:S02]  /*2120*/  UIADD3 UR42, UR11, 0x602, URZ ;  /* 0x000006020b2a7890 */ /* 0x000fe4000fffe03f */
[----:B------:R-:W-:Y:S02]  /*2130*/  UIADD3 UR46, UR11, 0x604, URZ ;  /* 0x000006040b2e7890 */ /* 0x000fe4000fffe03f */
[----:B------:R-:W-:-:S02]  /*2140*/  UIADD3 UR50, UR11, 0x506, URZ ;  /* 0x000005060b327890 */ /* 0x000fc4000fffe03f */
[----:B------:R-:W-:Y:S02]  /*2150*/  UIADD3 UR10, UR11, 0x706, URZ ;  /* 0x000007060b0a7890 */ /* 0x000fe4000fffe03f */
[----:B------:R-:W-:Y:S02]  /*2160*/  UIADD3 UR54, UR11, 0x780, URZ ;  /* 0x000007800b367890 */ /* 0x000fe4000fffe03f */
[----:B------:R-:W-:Y:S01]  /*2170*/  UIADD3 UR58, UR11, 0x782, URZ ;  /* 0x000007820b3a7890 */ /* 0x000fe2000fffe03f */
        /* <DEDUP_REMOVED lines=14> */
[----:B0-----:R-:W-:Y:S02]  /*2260*/  MOV R3, UR17 ;  /* 0x0000001100037c02 */ /* 0x001fe40008000f00 */
[----:B------:R-:W-:Y:S01]  /*2270*/  MOV R6, UR16 ;  /* 0x0000001000067c02 */ /* 0x000fe20008000f00 */
[----:B------:R-:W-:-:S02]  /*2280*/  WARPGROUP.DEPBAR.LE gsb0, 0x0 ;  /* 0x00008000000079c5 */ /* 0x000fc40000010000 */
        /* <DEDUP_REMOVED lines=11> */
[----:B------:R-:W-:Y:S01]  /*2340*/  UIADD3 UR7, UR11, 0x482, URZ ;  /* 0x000004820b077890 */ /* 0x000fe2000fffe03f */
[----:B------:R-:W-:Y:S02]  /*2350*/  WARPGROUP.DEPBAR.LE gsb0, 0x0 ;  /* 0x00008000000079c5 */ /* 0x000fe40000010000 */
[----:B------:R-:W-:-:S06]  /*2360*/  WARPGROUP.ARRIVE ;  /* 0x00000000000079c5 */ /* 0x000fcc0000000000 */
[----:B------:R-:W-:Y:S01]  /*2370*/  HGMMA.64x16x16.F32 R24, gdesc[UR12], R24, gsb0 ;  /* 0x002000000c1879f0 */ /* 0x000fe20008000818 */
[----:B------:R-:W-:Y:S02]  /*2380*/  UMOV UR15, 0x40000040 ;  /* 0x40000040000f7882 */ /* 0x000fe40000000000 */
[----:B------:R-:W-:Y:S01]  /*2390*/  MOV R11, UR15 ;  /* 0x0000000f000b7c02 */ /* 0x000fe20008000f00 */
        /* <DEDUP_REMOVED lines=14> */
[----:B-1----:R-:W-:Y:S02]  /*2480*/  MOV R0, UR21 ;  /* 0x0000001500007c02 */ /* 0x002fe40008000f00 */
        /* <DEDUP_REMOVED lines=79> */
[----:B------:R-:W-:Y:S03]  /*2980*/  HGMMA.64x16x16.F32 R24, gdesc[UR24], R24, gsb0 ;  /* 0x00200000181879f0 */ /* 0x000fe60008000818 */
        /* <DEDUP_REMOVED lines=70> */
[----:B------:R-:W-:Y:S01]  /*2df0*/  UIADD3 UR42, UR11, 0x586, URZ ;  /* 0x000005860b2a7890 */ /* 0x000fe2000fffe03f */
[----:B------:R-:W-:Y:S01]  /*2e00*/  UMOV UR49, UR41 ;  /* 0x0000002900317c82 */ /* 0x000fe20008000000 */
[----:B------:R-:W-:-:S03]  /*2e10*/  UMOV UR43, 0x40000040 ;  /* 0x40000040002b7882 */ /* 0x000fc60000000000 */
        /* <DEDUP_REMOVED lines=31> */
[----:B------:R-:W-:Y:S01]  /*3010*/  UIADD3 UR44, UR6, 0xc00, URZ ;  /* 0x00000c00062c7890 */ /* 0x000fe2000fffe03f */
[----:B------:R-:W-:Y:S01]  /*3020*/  UMOV UR45, 0x40000040 ;  /* 0x40000040002d7882 */ /* 0x000fe20000000000 */
[----:B------:R-:W-:Y:S01]  /*3030*/  UIADD3 UR46, UR11, 0x880, URZ ;  /* 0x000008800b2e7890 */ /* 0x000fe2000fffe03f */
[----:B------:R-:W-:Y:S01]  /*3040*/  UMOV UR53, UR45 ;  /* 0x0000002d00357c82 */ /* 0x000fe20008000000 */
[----:B------:R-:W-:-:S03]  /*3050*/  UMOV UR49, UR45 ;  /* 0x0000002d00317c82 */ /* 0x000fc60008000000 */
        /* <DEDUP_REMOVED lines=59> */
[----:B------:R-:W-:-:S07]  /*3410*/  UIADD3 UR6, UR6, 0xc06, URZ ;  /* 0x00000c0606067890 */ /* 0x000fce000fffe03f */
[----:B------:R-:W-:Y:S01]  /*3420*/  UMOV UR14, UR6 ;  /* 0x00000006000e7c82 */ /* 0x000fe20008000000 */
[----:B------:R-:W-:Y:S01]  /*3430*/  UIADD3 UR6, UR11, 0x786, URZ ;  /* 0x000007860b067890 */ /* 0x000fe2000fffe03f */
[----:B------:R-:W-:Y:S01]  /*3440*/  IMAD.U32 R10, RZ, RZ, UR14 ;  /* 0x0000000eff0a7e24 */ /* 0x000fe2000f8e00ff */
[----:B------:R-:W-:-:S05]  /*3450*/  UMOV UR20, UR14 ;  /* 0x0000000e00147c82 */ /* 0x000fca0008000000 */
[----:B------:R-:W-:Y:S01]  /*3460*/  UMOV UR22, UR6 ;  /* 0x0000000600167c82 */ /* 0x000fe20008000000 */
[----:B------:R-:W-:Y:S01]  /*3470*/  UIADD3 UR6, UR11, 0x906, URZ ;  /* 0x000009060b067890 */ /* 0x000fe2000fffe03f */
[----:B------:R-:W-:Y:S02]  /*3480*/  WARPGROUP.DEPBAR.LE gsb0, 0x0 ;  /* 0x00008000000079c5 */ /* 0x000fe40000010000 */
[----:B------:R-:W-:-:S06]  /*3490*/  WARPGROUP.ARRIVE ;  /* 0x00000000000079c5 */ /* 0x000fcc0000000000 */
[----:B------:R-:W-:Y:S01]  /*34a0*/  HGMMA.64x16x16.F32 R40, gdesc[UR48], R40, gsb0 ;  /* 0x00200000302879f0 */ /* 0x000fe20008000828 */
[----:B------:R-:W-:Y:S01]  /*34b0*/  UMOV UR50, UR7 ;  /* 0x0000000700327c82 */ /* 0x000fe20008000000 */
[----:B------:R-:W-:Y:S01]  /*34c0*/  UMOV UR51, 0x40000040 ;  /* 0x4000004000337882 */ /* 0x000fe20000000000 */
[----:B------:R-:W-:-:S07]  /*34d0*/  UIADD3 UR7, UR11, 0x784, URZ ;  /* 0x000007840b077890 */ /* 0x000fce000fffe03f */
[----:B------:R-:W-:Y:S01]  /*34e0*/  UMOV UR18, UR7 ;  /* 0x0000000700127c82 */ /* 0x000fe20008000000 */
        /* <DEDUP_REMOVED lines=38> */
[----:B------:R-:W-:Y:S03]  /*3750*/  HGMMA.64x16x16.F32 R24, gdesc[UR52], R24, gsb0 ;  /* 0x00200000341879f0 */ /* 0x000fe60008000818 */
[----:B------:R-:W-:Y:S02]  /*3760*/  WARPGROUP.DEPBAR.LE gsb0, 0x0 ;  /* 0x00008000000079c5 */ /* 0x000fe40000010000 */
[----:B------:R-:W-:-:S06]  /*3770*/  WARPGROUP.ARRIVE ;  /* 0x00000000000079c5 */ /* 0x000fcc0000000000 */
[----:B------:R-:W-:Y:S01]  /*3780*/  HGMMA.64x16x16.F32 R56, gdesc[UR20], R56, gsb0 ;  /* 0x00200000143879f0 */ /* 0x000fe20008000838 */
[----:B------:R-:W-:Y:S02]  /*3790*/  R2UR UR21, R0 ;  /* 0x00000000001572ca */ /* 0x000fe400000e0000 */
[----:B------:R-:W-:Y:S01]  /*37a0*/  R2UR UR20, R2 ;  /* 0x00000000021472ca */ /* 0x000fe200000e0000 */
        /* <DEDUP_REMOVED lines=21> */
[----:B------:R-:W-:Y:S03]  /*3900*/  HGMMA.64x16x16.F32 R24, gdesc[UR56], R24, gsb0 ;  /* 0x00200000381879f0 */ /* 0x000fe60008000818 */
[----:B------:R-:W-:Y:S02]  /*3910*/  WARPGROUP.DEPBAR.LE gsb0, 0x0 ;  /* 0x00008000000079c5 */ /* 0x000fe40000010000 */
[----:B------:R-:W-:Y:S05]  /*3920*/  @!P0 BRA `(.L_x_17) ;  /* 0x0000000000048947 */ /* 0x000fea0003800000 */
[----:B------:R-:W-:Y:S01]  /*3930*/  BPT.TRAP 0x1 ;  /* 0x000000040000795c */ /* 0x000fe20000300000 */
.L_x_17:
[----:B------:R-:W-:Y:S01]  /*3940*/  LOP3.LUT R22, R22, 0xffffff80, RZ, 0xc0, !PT ;  /* 0xffffff8016167812 */ /* 0x000fe200078ec0ff */
[----:B------:R-:W-:Y:S01]  /*3950*/  ULDC UR6, c[0x0][0x9d8] ;  /* 0x0002760000067ab9 */ /* 0x000fe20000000800 */
[----:B------:R-:W-:Y:S01]  /*3960*/  MOV R0, 0xfffffffe ;  /* 0xfffffffe00007802 */ /* 0x000fe20000000f00 */
[----:B------:R-:W-:Y:S01]  /*3970*/  FMUL.FTZ R58, R58, UR6 ;  /* 0x000000063a3a7c20 */ /* 0x000fe20008410000 */
[----:B------:R-:W-:Y:S01]  /*3980*/  FMUL.FTZ R59, R59, UR6 ;  /* 0x000000063b3b7c20 */ /* 0x000fe20008410000 */
[----:B------:R-:W-:Y:S02]  /*3990*/  IMAD.IADD R22, R19, 0x1, -R22 ;  /* 0x0000000113167824 */ /* 0x000fe400078e0a16 */
[----:B------:R-:W-:Y:S01]  /*39a0*/  FMUL.FTZ R62, R62, UR6 ;  /* 0x000000063e3e7c20 */ /* 0x000fe20008410000 */
[----:B------:R-:W-:Y:S01]  /*39b0*/  FMUL.FTZ R63, R63, UR6 ;  /* 0x000000063f3f7c20 */ /* 0x000fe20008410000 */
[----:B------:R-:W-:Y:S01]  /*39c0*/  FMUL.FTZ R50, R50, UR6 ;  /* 0x0000000632327c20 */ /* 0x000fe20008410000 */
[----:B------:R-:W0:Y:S01]  /*39d0*/  MUFU.TANH R58, R58 ;  /* 0x0000003a003a7308 */ /* 0x000e220000002400 */
[----:B------:R-:W-:Y:S01]  /*39e0*/  SHF.R.S32.HI R3, RZ, 0x1f, R22 ;  /* 0x0000001fff037819 */ /* 0x000fe20000011416 */
[----:B------:R-:W-:Y:S01]  /*39f0*/  FMUL.FTZ R56, R56, UR6 ;  /* 0x0000000638387c20 */ /* 0x000fe20008410000 */
[----:B------:R-:W-:Y:S01]  /*3a00*/  FMUL.FTZ R51, R51, UR6 ;  /* 0x0000000633337c20 */ /* 0x000fe20008410000 */
[----:B------:R-:W-:Y:S01]  /*3a10*/  FMUL.FTZ R57, R57, UR6 ;  /* 0x0000000639397c20 */ /* 0x000fe20008410000 */
[----:B------:R-:W-:Y:S01]  /*3a20*/  LEA.HI R3, R3, R22, RZ, 0x2 ;  /* 0x0000001603037211 */ /* 0x000fe200078f10ff */
[----:B------:R-:W-:Y:S01]  /*3a30*/  FMUL.FTZ R54, R54, UR6 ;  /* 0x0000000636367c20 */ /* 0x000fe20008410000 */
[----:B------:R-:W-:Y:S01]  /*3a40*/  FMUL.FTZ R60, R60, UR6 ;  /* 0x000000063c3c7c20 */ /* 0x000fe20008410000 */
[----:B------:R-:W1:Y:S01]  /*3a50*/  MUFU.TANH R59, R59 ;  /* 0x0000003b003b7308 */ /* 0x000e620000002400 */
[----:B------:R-:W-:Y:S01]  /*3a60*/  LOP3.LUT R3, R3, 0x7ffffffc, RZ, 0xc0, !PT ;  /* 0x7ffffffc03037812 */ /* 0x000fe200078ec0ff */
[----:B------:R-:W-:Y:S01]  /*3a70*/  FMUL.FTZ R55, R55, UR6 ;  /* 0x0000000637377c20 */ /* 0x000fe20008410000 */
[----:B------:R-:W-:Y:S01]  /*3a80*/  FMUL.FTZ R61, R61, UR6 ;  /* 0x000000063d3d7c20 */ /* 0x000fe20008410000 */
[----:B------:R-:W-:Y:S01]  /*3a90*/  FMUL.FTZ R42, R42, UR6 ;  /* 0x000000062a2a7c20 */ /* 0x000fe20008410000 */
[----:B------:R-:W-:Y:S01]  /*3aa0*/  FMUL.FTZ R48, R48, UR6 ;  /* 0x0000000630307c20 */ /* 0x000fe20008410000 */
[----:B------:R-:W-:-:S02]  /*3ab0*/  IMAD.IADD R3, R22, 0x1, -R3 ;  /* 0x0000000116037824 */ /* 0x000fc400078e0a03 */
[----:B------:R-:W-:Y:S01]  /*3ac0*/  FMUL.FTZ R43, R43, UR6 ;  /* 0x000000062b2b7c20 */ /* 0x000fe20008410000 */
[----:B------:R-:W2:Y:S01]  /*3ad0*/  MUFU.TANH R62, R62 ;  /* 0x0000003e003e7308 */ /* 0x000ea20000002400 */
[----:B------:R-:W-:Y:S01]  /*3ae0*/  FMUL.FTZ R49, R49, UR6 ;  /* 0x0000000631317c20 */ /* 0x000fe20008410000 */
[----:B------:R-:W-:Y:S02]  /*3af0*/  IMAD R3, R3, R0, 0x50 ;  /* 0x0000005003037424 */ /* 0x000fe400078e0200 */
[----:B------:R-:W-:Y:S01]  /*3b00*/  FMUL.FTZ R46, R46, UR6 ;  /* 0x000000062e2e7c20 */ /* 0x000fe20008410000 */
[----:B------:R-:W-:Y:S02]  /*3b10*/  IMAD.U32 R0, RZ, RZ, UR60 ;  /* 0x0000003cff007e24 */ /* 0x000fe4000f8e00ff */
[----:B------:R-:W-:Y:S01]  /*3b20*/  FMUL.FTZ R52, R52, UR6 ;  /* 0x0000000634347c20 */ /* 0x000fe20008410000 */
[----:B------:R-:W-:Y:S02]  /*3b30*/  VIADD R3, R3, UR61 ;  /* 0x0000003d03037c36 */ /* 0x000fe40008000000 */
[----:B------:R-:W-:Y:S01]  /*3b40*/  FMUL.FTZ R47, R47, UR6 ;  /* 0x000000062f2f7c20 */ /* 0x000fe20008410000 */
[----:B------:R-:W3:Y:S01]  /*3b50*/  MUFU.TANH R63, R63 ;  /* 0x0000003f003f7308 */ /* 0x000ee20000002400 */
[----:B------:R-:W-:Y:S01]  /*3b60*/  FMUL.FTZ R53, R53, UR6 ;  /* 0x0000000635357c20 */ /* 0x000fe20008410000 */
[----:B------:R-:W-:-:S02]  /*3b70*/  IMAD R3, R0, -0x50, R3 ;  /* 0xffffffb000037824 */ /* 0x000fc400078e0203 */
[----:B------:R-:W-:Y:S01]  /*3b80*/  FMUL.FTZ R34, R34, UR6 ;  /* 0x0000000622227c20 */ /* 0x000fe20008410000 */
[----:B------:R-:W-:Y:S01]  /*3b90*/  FMUL.FTZ R40, R40, UR6 ;  /* 0x0000000628287c20 */ /* 0x000fe20008410000 */
[----:B------:R-:W-:Y:S01]  /*3ba0*/  FMUL.FTZ R35, R35, UR6 ;  /* 0x0000000623237c20 */ /* 0x000fe20008410000 */
[----:B------:R-:W-:Y:S01]  /*3bb0*/  FMUL.FTZ R41, R41, UR6 ;  /* 0x0000000629297c20 */ /* 0x000fe20008410000 */
[C---:B------:R-:W-:Y:S01]  /*3bc0*/  ISETP.GT.AND P2, PT, R3.reuse, RZ, PT ;  /* 0x000000ff0300720c */ /* 0x040fe20003f44270 */
[----:B------:R-:W4:Y:S01]  /*3bd0*/  MUFU.TANH R50, R50 ;  /* 0x0000003200327308 */ /* 0x000f220000002400 */
[C---:B------:R-:W-:Y:S01]  /*3be0*/  ISETP.GT.AND P1, PT, R3.reuse, 0x1, PT ;  /* 0x000000010300780c */ /* 0x040fe20003f24270 */
[----:B------:R-:W-:Y:S01]  /*3bf0*/  FMUL.FTZ R38, R38, UR6 ;  /* 0x0000000626267c20 */ /* 0x000fe20008410000 */
[----:B------:R-:W-:Y:S01]  /*3c00*/  ISETP.GT.AND P6, PT, R3, 0x8, PT ;  /* 0x000000080300780c */ /* 0x000fe20003fc4270 */
[----:B------:R-:W-:Y:S01]  /*3c10*/  FMUL.FTZ R44, R44, UR6 ;  /* 0x000000062c2c7c20 */ /* 0x000fe20008410000 */
[----:B0-----:R-:W-:Y:S01]  /*3c20*/  FSEL R58, R58, -INF , P2 ;  /* 0xff8000003a3a7808 */ /* 0x001fe20001000000 */
[----:B------:R-:W-:Y:S01]  /*3c30*/  FMUL.FTZ R39, R39, UR6 ;  /* 0x0000000627277c20 */ /* 0x000fe20008410000 */
[----:B-1----:R-:W-:Y:S01]  /*3c40*/  FSEL R59, R59, -INF , P1 ;  /* 0xff8000003b3b7808 */ /* 0x002fe20000800000 */
[----:B------:R-:W0:Y:S01]  /*3c50*/  MUFU.TANH R56, R56 ;  /* 0x0000003800387308 */ /* 0x000e220000002400 */
[----:B------:R-:W-:Y:S01]  /*3c60*/  ISETP.GT.AND P5, PT, R3, 0x9, PT ;  /* 0x000000090300780c */ /* 0x000fe20003fa4270 */
[----:B------:R-:W-:Y:S01]  /*3c70*/  FMUL.FTZ R45, R45, UR6 ;  /* 0x000000062d2d7c20 */ /* 0x000fe20008410000 */
[----:B--2---:R-:W-:Y:S01]  /*3c80*/  FSEL R62, R62, -INF , P6 ;  /* 0xff8000003e3e7808 */ /* 0x004fe20003000000 */
[----:B------:R-:W-:Y:S01]  /*3c90*/  FMUL.FTZ R26, R26, UR6 ;  /* 0x000000061a1a7c20 */ /* 0x000fe20008410000 */
[----:B------:R-:W-:Y:S01]  /*3ca0*/  FMNMX.FTZ R7, R58, R59, !PT ;  /* 0x0000003b3a077209 */ /* 0x000fe20007810000 */
[----:B------:R-:W-:Y:S01]  /*3cb0*/  FMUL.FTZ R32, R32, UR6 ;  /* 0x0000000620207c20 */ /* 0x000fe20008410000 */
[----:B------:R-:W-:Y:S01]  /*3cc0*/  ISETP.GT.AND P4, PT, R3, 0x10, PT ;  /* 0x000000100300780c */ /* 0x000fe20003f84270 */
[----:B------:R-:W1:Y:S01]  /*3cd0*/  MUFU.TANH R51, R51 ;  /* 0x0000003300337308 */ /* 0x000e620000002400 */
[----:B---3--:R-:W-:Y:S01]  /*3ce0*/  FSEL R63, R63, -INF , P5 ;  /* 0xff8000003f3f7808 */ /* 0x008fe20002800000 */
[----:B------:R-:W-:Y:S01]  /*3cf0*/  FMUL.FTZ R27, R27, UR6 ;  /* 0x000000061b1b7c20 */ /* 0x000fe20008410000 */
[----:B------:R-:W-:Y:S01]  /*3d00*/  FMNMX.FTZ R0, R62, R7, !PT ;  /* 0x000000073e007209 */ /* 0x000fe20007810000 */
[----:B------:R-:W-:Y:S01]  /*3d10*/  FMUL.FTZ R33, R33, UR6 ;  /* 0x0000000621217c20 */ /* 0x000fe20008410000 */
[----:B------:R-:W-:Y:S01]  /*3d20*/  ISETP.GT.AND P3, PT, R3, 0x11, PT ;  /* 0x000000110300780c */ /* 0x000fe20003f64270 */
[----:B------:R-:W-:Y:S01]  /*3d30*/  FMUL.FTZ R30, R30, UR6 ;  /* 0x000000061e1e7c20 */ /* 0x000fe20008410000 */
[----:B----4-:R-:W-:Y:S01]  /*3d40*/  FSEL R50, R50, -INF , P4 ;  /* 0xff80000032327808 */ /* 0x010fe20002000000 */
[----:B------:R-:W2:Y:S01]  /*3d50*/  MUFU.TANH R57, R57 ;  /* 0x0000003900397308 */ /* 0x000ea20000002400 */
[----:B------:R-:W-:Y:S01]  /*3d60*/  FMNMX.FTZ R7, R63, R0, !PT ;  /* 0x000000003f077209 */ /* 0x000fe20007810000 */
[----:B------:R-:W-:Y:S01]  /*3d70*/  FMUL.FTZ R31, R31, UR6 ;  /* 0x000000061f1f7c20 */ /* 0x000fe20008410000 */
[----:B0-----:R-:W-:Y:S01]  /*3d80*/  FSEL R56, R56, -INF , P2 ;  /* 0xff80000038387808 */ /* 0x001fe20001000000 */
[----:B------:R-:W-:Y:S01]  /*3d90*/  FMUL.FTZ R36, R36, UR6 ;  /* 0x0000000624247c20 */ /* 0x000fe20008410000 */
[----:B------:R-:W-:Y:S01]  /*3da0*/  ISETP.GT.AND P2, PT, R3, 0x18, PT ;  /* 0x000000180300780c */ /* 0x000fe20003f44270 */
[----:B------:R-:W-:Y:S01]  /*3db0*/  FMUL.FTZ R37, R37, UR6 ;  /* 0x0000000625257c20 */ /* 0x000fe20008410000 */
[----:B------:R-:W-:Y:S01]  /*3dc0*/  FMNMX.FTZ R0, R50, R7, !PT ;  /* 0x0000000732007209 */ /* 0x000fe20007810000 */
[----:B------:R-:W0:Y:S01]  /*3dd0*/  MUFU.TANH R54, R54 ;  /* 0x0000003600367308 */ /* 0x000e220000002400 */
[----:B-1----:R-:W-:Y:S01]  /*3de0*/  FSEL R51, R51, -INF , P3 ;  /* 0xff80000033337808 */ /* 0x002fe20001800000 */
[----:B------:R-:W-:Y:S01]  /*3df0*/  FMUL.FTZ R24, R24, UR6 ;  /* 0x0000000618187c20 */ /* 0x000fe20008410000 */
[----:B------:R-:W-:Y:S01]  /*3e00*/  FMUL.FTZ R25, R25, UR6 ;  /* 0x0000000619197c20 */ /* 0x000fe20008410000 */
[----:B------:R-:W-:Y:S01]  /*3e10*/  FMUL.FTZ R28, R28, UR6 ;  /* 0x000000061c1c7c20 */ /* 0x000fe20008410000 */
[----:B------:R-:W-:Y:S01]  /*3e20*/  FMNMX.FTZ R7, R51, R0, !PT ;  /* 0x0000000033077209 */ /* 0x000fe20007810000 */
[----:B------:R-:W-:Y:S01]  /*3e30*/  FMUL.FTZ R29, R29, UR6 ;  /* 0x000000061d1d7c20 */ /* 0x000fe20008410000 */
[----:B------:R-:W-:Y:S01]  /*3e40*/  ULDC UR7, c[0x0][0x988] ;  /* 0x0002620000077ab9 */ /* 0x000fe20000000800 */
[----:B------:R-:W1:Y:S01]  /*3e50*/  MUFU.TANH R60, R60 ;  /* 0x0000003c003c7308 */ /* 0x000e620000002400 */
[----:B--2---:R-:W-:Y:S01]  /*3e60*/  FSEL R57, R57, -INF , P1 ;  /* 0xff80000039397808 */ /* 0x004fe20000800000 */
[----:B------:R-:W2:Y:S01]  /*3e70*/  S2UR UR11, SR_CgaCtaId ;  /* 0x00000000000b79c3 */ /* 0x000ea20000008800 */
[C---:B------:R-:W-:Y:S01]  /*3e80*/  ISETP.GT.AND P1, PT, R3.reuse, 0x19, PT ;  /* 0x000000190300780c */ /* 0x040fe20003f24270 */
[----:B------:R-:W-:Y:S01]  /*3e90*/  UIADD3 UR60, UR60, -0x2, URZ ;  /* 0xfffffffe3c3c7890 */ /* 0x000fe2000fffe03f */
[----:B------:R-:W-:Y:S01]  /*3ea0*/  P2R R9, PR, RZ, 0x1 ;  /* 0x00000001ff097803 */ /* 0x000fe20000000000 */
[--C-:B------:R-:W-:Y:S01]  /*3eb0*/  IMAD.MOV.U32 R150, RZ, RZ, R151.reuse ;  /* 0x000000ffff967224 */ /* 0x100fe200078e0097 */
[----:B------:R-:W-:Y:S01]  /*3ec0*/  R2UR UR10, R16 ;  /* 0x00000000100a72ca */ /* 0x000fe200000e0000 */
[----:B------:R-:W3:Y:S01]  /*3ed0*/  MUFU.TANH R55, R55 ;  /* 0x0000003700377308 */ /* 0x000ee20000002400 */
[----:B0-----:R-:W-:Y:S01]  /*3ee0*/  FSEL R54, R54, -INF , P2 ;  /* 0xff80000036367808 */ /* 0x001fe20001000000 */
[--C-:B------:R-:W-:Y:S01]  /*3ef0*/  IMAD.MOV.U32 R148, RZ, RZ, R151.reuse ;  /* 0x000000ffff947224 */ /* 0x100fe200078e0097 */
[----:B------:R-:W-:Y:S01]  /*3f00*/  MOV R149, R151 ;  /* 0x0000009700957202 */ /* 0x000fe20000000f00 */
[--C-:B------:R-:W-:Y:S01]  /*3f10*/  IMAD.MOV.U32 R147, RZ, RZ, R151.reuse ;  /* 0x000000ffff937224 */ /* 0x100fe200078e0097 */
[----:B------:R-:W-:Y:S01]  /*3f20*/  FMNMX.FTZ R0, R54, R7, !PT ;  /* 0x0000000736007209 */ /* 0x000fe20007810000 */
[--C-:B------:R-:W-:Y:S01]  /*3f30*/  IMAD.MOV.U32 R145, RZ, RZ, R151.reuse ;  /* 0x000000ffff917224 */ /* 0x100fe200078e0097 */
[-C--:B------:R-:W-:Y:S01]  /*3f40*/  MOV R146, R151.reuse ;  /* 0x0000009700927202 */ /* 0x080fe20000000f00 */
[----:B------:R-:W0:Y:S01]  /*3f50*/  MUFU.TANH R61, R61 ;  /* 0x0000003d003d7308 */ /* 0x000e220000002400 */
[----:B-1----:R-:W-:Y:S01]  /*3f60*/  FSEL R60, R60, -INF , P6 ;  /* 0xff8000003c3c7808 */ /* 0x002fe20003000000 */
[--C-:B------:R-:W-:Y:S01]  /*3f70*/  IMAD.MOV.U32 R144, RZ, RZ, R151.reuse ;  /* 0x000000ffff907224 */ /* 0x100fe200078e0097 */
[----:B------:R-:W-:Y:S01]  /*3f80*/  ISETP.GT.AND P6, PT, R3, 0x20, PT ;  /* 0x000000200300780c */ /* 0x000fe20003fc4270 */
[----:B------:R-:W-:Y:S01]  /*3f90*/  UIADD3 UR6, UR10, 0x38840, URZ ;  /* 0x000388400a067890 */ /* 0x000fe2000fffe03f */
[----:B------:R-:W-:Y:S01]  /*3fa0*/  R2UR UR10, R17 ;  /* 0x00000000110a72ca */ /* 0x000fe200000e0000 */
[--C-:B------:R-:W-:Y:S01]  /*3fb0*/  IMAD.MOV.U32 R142, RZ, RZ, R151.reuse ;  /* 0x000000ffff8e7224 */ /* 0x100fe200078e0097 */
[-C--:B------:R-:W-:Y:S01]  /*3fc0*/  MOV R143, R151.reuse ;  /* 0x00000097008f7202 */ /* 0x080fe20000000f00 */
[----:B------:R-:W1:Y:S01]  /*3fd0*/  MUFU.TANH R42, R42 ;  /* 0x0000002a002a7308 */ /* 0x000e620000002400 */
[----:B---3--:R-:W-:Y:S01]  /*3fe0*/  FSEL R55, R55, -INF , P1 ;  /* 0xff80000037377808 */ /* 0x008fe20000800000 */
[----:B--2---:R-:W-:Y:S01]  /*3ff0*/  UPRMT UR6, UR11, 0x654, UR6 ;  /* 0x000006540b067896 */ /* 0x004fe20008000006 */
[--C-:B------:R-:W-:Y:S01]  /*4000*/  IMAD.MOV.U32 R141, RZ, RZ, R151.reuse ;  /* 0x000000ffff8d7224 */ /* 0x100fe200078e0097 */
[-C--:B------:R-:W-:Y:S01]  /*4010*/  MOV R140, R151.reuse ;  /* 0x00000097008c7202 */ /* 0x080fe20000000f00 */
[--C-:B------:R-:W-:Y:S01]  /*4020*/  IMAD.MOV.U32 R139, RZ, RZ, R151.reuse ;  /* 0x000000ffff8b7224 */ /* 0x100fe200078e0097 */
[----:B------:R-:W-:Y:S01]  /*4030*/  FMNMX.FTZ R7, R55, R0, !PT ;  /* 0x0000000037077209 */ /* 0x000fe20007810000 */
[--C-:B------:R-:W-:Y:S01]  /*4040*/  IMAD.MOV.U32 R138, RZ, RZ, R151.reuse ;  /* 0x000000ffff8a7224 */ /* 0x100fe200078e0097 */
[----:B------:R-:W2:Y:S01]  /*4050*/  MUFU.TANH R48, R48 ;  /* 0x0000003000307308 */ /* 0x000ea20000002400 */
[----:B0-----:R-:W-:Y:S01]  /*4060*/  FSEL R61, R61, -INF , P5 ;  /* 0xff8000003d3d7808 */ /* 0x001fe20002800000 */
[----:B------:R-:W-:Y:S01]  /*4070*/  UISETP.GE.AND UP0, UPT, UR60, UR10, UPT ;  /* 0x0000000a3c00728c */ /* 0x000fe2000bf06270 */
[C---:B------:R-:W-:Y:S01]  /*4080*/  ISETP.GT.AND P5, PT, R3.reuse, 0x21, PT ;  /* 0x000000210300780c */ /* 0x040fe20003fa4270 */
[----:B------:R-:W-:Y:S01]  /*4090*/  SYNCS.ARRIVE.TRANS64.RED.A1T0 RZ, [UR6], RZ ;  /* 0x000000ffffff79a7 */ /* 0x000fe20008100406 */
[----:B------:R-:W-:Y:S01]  /*40a0*/  UMOV UR6, URZ ;  /* 0x0000003f00067c82 */ /* 0x000fe20008000000 */
[-C--:B------:R-:W-:Y:S01]  /*40b0*/  MOV R137, R151.reuse ;  /* 0x0000009700897202 */ /* 0x080fe20000000f00 */
[--C-:B------:R-:W-:Y:S01]  /*40c0*/  IMAD.MOV.U32 R136, RZ, RZ, R151.reuse ;  /* 0x000000ffff887224 */ /* 0x100fe200078e0097 */
[----:B------:R-:W0:Y:S01]  /*40d0*/  MUFU.TANH R43, R43 ;  /* 0x0000002b002b7308 */ /* 0x000e220000002400 */
[----:B-1----:R-:W-:Y:S01]  /*40e0*/  FSEL R42, R42, -INF , P6 ;  /* 0xff8000002a2a7808 */ /* 0x002fe20003000000 */
[--C-:B------:R-:W-:Y:S01]  /*40f0*/  IMAD.MOV.U32 R135, RZ, RZ, R151.reuse ;  /* 0x000000ffff877224 */ /* 0x100fe200078e0097 */
[----:B------:R-:W-:Y:S01]  /*4100*/  MOV R134, R151 ;  /* 0x0000009700867202 */ /* 0x000fe20000000f00 */
[--C-:B------:R-:W-:Y:S01]  /*4110*/  IMAD.MOV.U32 R133, RZ, RZ, R151.reuse ;  /* 0x000000ffff857224 */ /* 0x100fe200078e0097 */
[----:B------:R-:W-:Y:S01]  /*4120*/  FMNMX.FTZ R0, R42, R7, !PT ;  /* 0x000000072a007209 */ /* 0x000fe20007810000 */
[--C-:B------:R-:W-:Y:S01]  /*4130*/  IMAD.MOV.U32 R132, RZ, RZ, R151.reuse ;  /* 0x000000ffff847224 */ /* 0x100fe200078e0097 */
[-C--:B------:R-:W-:Y:S01]  /*4140*/  MOV R131, R151.reuse ;  /* 0x0000009700837202 */ /* 0x080fe20000000f00 */
[----:B------:R-:W1:Y:S01]  /*4150*/  MUFU.TANH R49, R49 ;  /* 0x0000003100317308 */ /* 0x000e620000002400 */
[----:B--2---:R-:W-:Y:S01]  /*4160*/  FSEL R48, R48, -INF , P4 ;  /* 0xff80000030307808 */ /* 0x004fe20002000000 */
[--C-:B------:R-:W-:Y:S01]  /*4170*/  IMAD.MOV.U32 R130, RZ, RZ, R151.reuse ;  /* 0x000000ffff827224 */ /* 0x100fe200078e0097 */
[----:B------:R-:W-:Y:S01]  /*4180*/  ISETP.GT.AND P4, PT, R3, 0x28, PT ;  /* 0x000000280300780c */ /* 0x000fe20003f84270 */
[--C-:B------:R-:W-:Y:S01]  /*4190*/  IMAD.MOV.U32 R129, RZ, RZ, R151.reuse ;  /* 0x000000ffff817224 */ /* 0x100fe200078e0097 */
[-C--:B------:R-:W-:Y:S01]  /*41a0*/  MOV R128, R151.reuse ;  /* 0x0000009700807202 */ /* 0x080fe20000000f00 */
[--C-:B------:R-:W-:Y:S01]  /*41b0*/  IMAD.MOV.U32 R127, RZ, RZ, R151.reuse ;  /* 0x000000ffff7f7224 */ /* 0x100fe200078e0097 */
[-C--:B------:R-:W-:Y:S01]  /*41c0*/  MOV R125, R151.reuse ;  /* 0x00000097007d7202 */ /* 0x080fe20000000f00 */
[----:B------:R-:W2:Y:S01]  /*41d0*/  MUFU.TANH R46, R46 ;  /* 0x0000002e002e7308 */ /* 0x000ea20000002400 */
[----:B0-----:R-:W-:Y:S01]  /*41e0*/  FSEL R43, R43, -INF , P5 ;  /* 0xff8000002b2b7808 */ /* 0x001fe20002800000 */
[--C-:B------:R-:W-:Y:S01]  /*41f0*/  IMAD.MOV.U32 R126, RZ, RZ, R151.reuse ;  /* 0x000000ffff7e7224 */ /* 0x100fe200078e0097 */
[-C--:B------:R-:W-:Y:S01]  /*4200*/  MOV R122, R151.reuse ;  /* 0x00000097007a7202 */ /* 0x080fe20000000f00 */
[--C-:B------:R-:W-:Y:S01]  /*4210*/  IMAD.MOV.U32 R124, RZ, RZ, R151.reuse ;  /* 0x000000ffff7c7224 */ /* 0x100fe200078e0097 */
[----:B------:R-:W-:Y:S01]  /*4220*/  FMNMX.FTZ R7, R43, R0, !PT ;  /* 0x000000002b077209 */ /* 0x000fe20007810000 */
[--C-:B------:R-:W-:Y:S01]  /*4230*/  IMAD.MOV.U32 R123, RZ, RZ, R151.reuse ;  /* 0x000000ffff7b7224 */ /* 0x100fe200078e0097 */
[-C--:B------:R-:W-:Y:S01]  /*4240*/  MOV R119, R151.reuse ;  /* 0x0000009700777202 */ /* 0x080fe20000000f00 */
[----:B------:R-:W0:Y:S01]  /*4250*/  MUFU.TANH R52, R52 ;  /* 0x0000003400347308 */ /* 0x000e220000002400 */
[----:B-1----:R-:W-:Y:S01]  /*4260*/  FSEL R49, R49, -INF , P3 ;  /* 0xff80000031317808 */ /* 0x002fe20001800000 */
[--C-:B------:R-:W-:Y:S01]  /*4270*/  IMAD.MOV.U32 R121, RZ, RZ, R151.reuse ;  /* 0x000000ffff797224 */ /* 0x100fe200078e0097 */
[C---:B------:R-:W-:Y:S01]  /*4280*/  ISETP.GT.AND P3, PT, R3.reuse, 0x29, PT ;  /* 0x000000290300780c */ /* 0x040fe20003f64270 */
[--C-:B------:R-:W-:Y:S01]  /*4290*/  IMAD.MOV.U32 R120, RZ, RZ, R151.reuse ;  /* 0x000000ffff787224 */ /* 0x100fe200078e0097 */
[-C--:B------:R-:W-:Y:S01]  /*42a0*/  MOV R116, R151.reuse ;  /* 0x0000009700747202 */ /* 0x080fe20000000f00 */
[--C-:B------:R-:W-:Y:S01]  /*42b0*/  IMAD.MOV.U32 R118, RZ, RZ, R151.reuse ;  /* 0x000000ffff767224 */ /* 0x100fe200078e0097 */
[-C--:B------:R-:W-:Y:S01]  /*42c0*/  MOV R113, R151.reuse ;  /* 0x0000009700717202 */ /* 0x080fe20000000f00 */
[----:B------:R-:W1:Y:S01]  /*42d0*/  MUFU.TANH R47, R47 ;  /* 0x0000002f002f7308 */ /* 0x000e620000002400 */
[----:B--2---:R-:W-:Y:S01]  /*42e0*/  FSEL R46, R46, -INF , P4 ;  /* 0xff8000002e2e7808 */ /* 0x004fe20002000000 */
[--C-:B------:R-:W-:Y:S01]  /*42f0*/  IMAD.MOV.U32 R117, RZ, RZ, R151.reuse ;  /* 0x000000ffff757224 */ /* 0x100fe200078e0097 */
[----:B------:R-:W-:Y:S01]  /*4300*/  MOV R110, R151 ;  /* 0x00000097006e7202 */ /* 0x000fe20000000f00 */
[--C-:B------:R-:W-:Y:S01]  /*4310*/  IMAD.MOV.U32 R115, RZ, RZ, R151.reuse ;  /* 0x000000ffff737224 */ /* 0x100fe200078e0097 */
[----:B------:R-:W-:Y:S01]  /*4320*/  FMNMX.FTZ R0, R46, R7, !PT ;  /* 0x000000072e007209 */ /* 0x000fe20007810000 */
[--C-:B------:R-:W-:Y:S01]  /*4330*/  IMAD.MOV.U32 R114, RZ, RZ, R151.reuse ;  /* 0x000000ffff727224 */ /* 0x100fe200078e0097 */
[-C--:B------:R-:W-:Y:S01]  /*4340*/  MOV R107, R151.reuse ;  /* 0x00000097006b7202 */ /* 0x080fe20000000f00 */
[----:B------:R-:W2:Y:S01]  /*4350*/  MUFU.TANH R53, R53 ;  /* 0x0000003500357308 */ /* 0x000ea20000002400 */
[----:B0-----:R-:W-:Y:S01]  /*4360*/  FSEL R52, R52, -INF , P2 ;  /* 0xff80000034347808 */ /* 0x001fe20001000000 */
[--C-:B------:R-:W-:Y:S01]  /*4370*/  IMAD.MOV.U32 R112, RZ, RZ, R151.reuse ;  /* 0x000000ffff707224 */ /* 0x100fe200078e0097 */
[----:B------:R-:W-:Y:S01]  /*4380*/  ISETP.GT.AND P2, PT, R3, 0x30, PT ;  /* 0x000000300300780c */ /* 0x000fe20003f44270 */
[--C-:B------:R-:W-:Y:S01]  /*4390*/  IMAD.MOV.U32 R111, RZ, RZ, R151.reuse ;  /* 0x000000ffff6f7224 */ /* 0x100fe200078e0097 */
[-C--:B------:R-:W-:Y:S01]  /*43a0*/  MOV R104, R151.reuse ;  /* 0x0000009700687202 */ /* 0x080fe20000000f00 */
[--C-:B------:R-:W-:Y:S01]  /*43b0*/  IMAD.MOV.U32 R109, RZ, RZ, R151.reuse ;  /* 0x000000ffff6d7224 */ /* 0x100fe200078e0097 */
[-C--:B------:R-:W-:Y:S01]  /*43c0*/  MOV R101, R151.reuse ;  /* 0x0000009700657202 */ /* 0x080fe20000000f00 */
[----:B------:R-:W0:Y:S01]  /*43d0*/  MUFU.TANH R34, R34 ;  /* 0x0000002200227308 */ /* 0x000e220000002400 */
[----:B-1----:R-:W-:Y:S01]  /*43e0*/  FSEL R47, R47, -INF , P3 ;  /* 0xff8000002f2f7808 */ /* 0x002fe20001800000 */
[--C-:B------:R-:W-:Y:S01]  /*43f0*/  IMAD.MOV.U32 R108, RZ, RZ, R151.reuse ;  /* 0x000000ffff6c7224 */ /* 0x100fe200078e0097 */
[-C--:B------:R-:W-:Y:S01]  /*4400*/  MOV R98, R151.reuse ;  /* 0x0000009700627202 */ /* 0x080fe20000000f00 */
[--C-:B------:R-:W-:Y:S01]  /*4410*/  IMAD.MOV.U32 R106, RZ, RZ, R151.reuse ;  /* 0x000000ffff6a7224 */ /* 0x100fe200078e0097 */
[----:B------:R-:W-:Y:S01]  /*4420*/  FMNMX.FTZ R7, R47, R0, !PT ;  /* 0x000000002f077209 */ /* 0x000fe20007810000 */
[--C-:B------:R-:W-:Y:S01]  /*4430*/  IMAD.MOV.U32 R105, RZ, RZ, R151.reuse ;  /* 0x000000ffff697224 */ /* 0x100fe200078e0097 */
[-C--:B------:R-:W-:Y:S01]  /*4440*/  MOV R95, R151.reuse ;  /* 0x00000097005f7202 */ /* 0x080fe20000000f00 */
[----:B------:R-:W1:Y:S01]  /*4450*/  MUFU.TANH R40, R40 ;  /* 0x0000002800287308 */ /* 0x000e620000002400 */
[----:B--2---:R-:W-:Y:S01]  /*4460*/  FSEL R53, R53, -INF , P1 ;  /* 0xff80000035357808 */ /* 0x004fe20000800000 */
[--C-:B------:R-:W-:Y:S01]  /*4470*/  IMAD.MOV.U32 R103, RZ, RZ, R151.reuse ;  /* 0x000000ffff677224 */ /* 0x100fe200078e0097 */
[C---:B------:R-:W-:Y:S01]  /*4480*/  ISETP.GT.AND P1, PT, R3.reuse, 0x31, PT ;  /* 0x000000310300780c */ /* 0x040fe20003f24270 */
[--C-:B------:R-:W-:Y:S01]  /*4490*/  IMAD.MOV.U32 R102, RZ, RZ, R151.reuse ;  /* 0x000000ffff667224 */ /* 0x100fe200078e0097 */
[-C--:B------:R-:W-:Y:S01]  /*44a0*/  MOV R92, R151.reuse ;  /* 0x00000097005c7202 */ /* 0x080fe20000000f00 */
[--C-:B------:R-:W-:Y:S01]  /*44b0*/  IMAD.MOV.U32 R100, RZ, RZ, R151.reuse ;  /* 0x000000ffff647224 */ /* 0x100fe200078e0097 */
[-C--:B------:R-:W-:Y:S01]  /*44c0*/  MOV R89, R151.reuse ;  /* 0x0000009700597202 */ /* 0x080fe20000000f00 */
[----:B------:R-:W2:Y:S01]  /*44d0*/  MUFU.TANH R35, R35 ;  /* 0x0000002300237308 */ /* 0x000ea20000002400 */
        /* <DEDUP_REMOVED lines=11> */
[--C-:B------:R-:W-:Y:S01]  /*4590*/  IMAD.MOV.U32 R93, RZ, RZ, R151.reuse ;  /* 0x000000ffff5d7224 */ /* 0x100fe200078e0097 */
[-C--:B------:R-:W-:Y:S01]  /*45a0*/  MOV R80, R151.reuse ;  /* 0x0000009700507202 */ /* 0x080fe20000000f00 */
[--C-:B------:R-:W-:Y:S01]  /*45b0*/  IMAD.MOV.U32 R91, RZ, RZ, R151.reuse ;  /* 0x000000ffff5b7224 */ /* 0x100fe200078e0097 */
[-C--:B------:R-:W-:Y:S01]  /*45c0*/  MOV R77, R151.reuse ;  /* 0x00000097004d7202 */ /* 0x080fe20000000f00 */
[----:B------:R-:W1:Y:S01]  /*45d0*/  MUFU.TANH R38, R38 ;  /* 0x0000002600267308 */ /* 0x000e620000002400 */
[----:B--2---:R-:W-:Y:S01]  /*45e0*/  FSEL R35, R35, -INF , P1 ;  /* 0xff80000023237808 */ /* 0x004fe20000800000 */
[--C-:B------:R-:W-:Y:S01]  /*45f0*/  IMAD.MOV.U32 R90, RZ, RZ, R151.reuse ;  /* 0x000000ffff5a7224 */ /* 0x100fe200078e0097 */
[-C--:B------:R-:W-:Y:S01]  /*4600*/  MOV R74, R151.reuse ;  /* 0x00000097004a7202 */ /* 0x080fe20000000f00 */
        /* <DEDUP_REMOVED lines=11> */
[----:B------:R-:W-:Y:S01]  /*46c0*/  MOV R65, R151 ;  /* 0x0000009700417202 */ /* 0x000fe20000000f00 */
[----:B------:R-:W0:Y:S01]  /*46d0*/  MUFU.TANH R39, R39 ;  /* 0x0000002700277308 */ /* 0x000e220000002400 */
[----:B-1----:R-:W-:Y:S01]  /*46e0*/  FSEL R38, R38, -INF , P6 ;  /* 0xff80000026267808 */ /* 0x002fe20003000000 */
[----:B------:R-:W-:-:S02]  /*46f0*/  IMAD.MOV.U32 R81, RZ, RZ, R151 ;  /* 0x000000ffff517224 */ /* 0x000fc400078e0097 */
[--C-:B------:R-:W-:Y:S01]  /*4700*/  IMAD.MOV.U32 R79, RZ, RZ, R151.reuse ;  /* 0x000000ffff4f7224 */ /* 0x100fe200078e0097 */
[----:B------:R-:W-:Y:S01]  /*4710*/  FMNMX.FTZ R0, R38, R7, !PT ;  /* 0x0000000726007209 */ /* 0x000fe20007810000 */
[--C-:B------:R-:W-:Y:S02]  /*4720*/  IMAD.MOV.U32 R78, RZ, RZ, R151.reuse ;  /* 0x000000ffff4e7224 */ /* 0x100fe400078e0097 */
[----:B------:R-:W1:Y:S01]  /*4730*/  MUFU.TANH R45, R45 ;  /* 0x0000002d002d7308 */ /* 0x000e620000002400 */
[----:B--2---:R-:W-:Y:S01]  /*4740*/  FSEL R44, R44, -INF , P4 ;  /* 0xff8000002c2c7808 */ /* 0x004fe20002000000 */
[--C-:B------:R-:W-:Y:S01]  /*4750*/  IMAD.MOV.U32 R76, RZ, RZ, R151.reuse ;  /* 0x000000ffff4c7224 */ /* 0x100fe200078e0097 */
[----:B------:R-:W-:Y:S01]  /*4760*/  ISETP.GT.AND P4, PT, R3, 0x40, PT ;  /* 0x000000400300780c */ /* 0x000fe20003f84270 */
[--C-:B------:R-:W-:Y:S02]  /*4770*/  IMAD.MOV.U32 R75, RZ, RZ, R151.reuse ;  /* 0x000000ffff4b7224 */ /* 0x100fe400078e0097 */
[----:B------:R-:W-:-:S02]  /*4780*/  IMAD.MOV.U32 R73, RZ, RZ, R151 ;  /* 0x000000ffff497224 */ /* 0x000fc400078e0097 */
[----:B------:R-:W2:Y:S01]  /*4790*/  MUFU.TANH R26, R26 ;  /* 0x0000001a001a7308 */ /* 0x000ea20000002400 */
[----:B0-----:R-:W-:Y:S01]  /*47a0*/  FSEL R39, R39, -INF , P5 ;  /* 0xff80000027277808 */ /* 0x001fe20002800000 */
[--C-:B------:R-:W-:Y:S02]  /*47b0*/  IMAD.MOV.U32 R72, RZ, RZ, R151.reuse ;  /* 0x000000ffff487224 */ /* 0x100fe400078e0097 */
[--C-:B------:R-:W-:Y:S01]  /*47c0*/  IMAD.MOV.U32 R70, RZ, RZ, R151.reuse ;  /* 0x000000ffff467224 */ /* 0x100fe200078e0097 */
[----:B------:R-:W-:Y:S01]  /*47d0*/  FMNMX.FTZ R7, R39, R0, !PT ;  /* 0x0000000027077209 */ /* 0x000fe20007810000 */
[--C-:B------:R-:W-:Y:S02]  /*47e0*/  IMAD.MOV.U32 R69, RZ, RZ, R151.reuse ;  /* 0x000000ffff457224 */ /* 0x100fe400078e0097 */
[----:B------:R-:W0:Y:S01]  /*47f0*/  MUFU.TANH R32, R32 ;  /* 0x0000002000207308 */ /* 0x000e220000002400 */
[----:B-1----:R-:W-:Y:S01]  /*4800*/  FSEL R45, R45, -INF , P3 ;  /* 0xff8000002d2d7808 */ /* 0x002fe20001800000 */
[--C-:B------:R-:W-:Y:S01]  /*4810*/  IMAD.MOV.U32 R67, RZ, RZ, R151.reuse ;  /* 0x000000ffff437224 */ /* 0x100fe200078e0097 */
[----:B------:R-:W-:Y:S01]  /*4820*/  ISETP.GT.AND P3, PT, R3, 0x41, PT ;  /* 0x000000410300780c */ /* 0x000fe20003f64270 */
[----:B------:R-:W-:-:S02]  /*4830*/  IMAD.MOV.U32 R66, RZ, RZ, R151 ;  /* 0x000000ffff427224 */ /* 0x000fc400078e0097 */
[----:B------:R-:W-:Y:S02]  /*4840*/  IMAD.MOV.U32 R64, RZ, RZ, R151 ;  /* 0x000000ffff407224 */ /* 0x000fe400078e0097 */
[----:B------:R-:W1:Y:S01]  /*4850*/  MUFU.TANH R27, R27 ;  /* 0x0000001b001b7308 */ /* 0x000e620000002400 */
[----:B--2---:R-:W-:-:S04]  /*4860*/  FSEL R26, R26, -INF , P4 ;  /* 0xff8000001a1a7808 */ /* 0x004fc80002000000 */
[----:B------:R-:W-:-:S03]  /*4870*/  FMNMX.FTZ R0, R26, R7, !PT ;  /* 0x000000071a007209 */ /* 0x000fc60007810000 */
[----:B------:R-:W2:Y:S01]  /*4880*/  MUFU.TANH R33, R33 ;  /* 0x0000002100217308 */ /* 0x000ea20000002400 */
[----:B0-----:R-:W-:Y:S02]  /*4890*/  FSEL R32, R32, -INF , P2 ;  /* 0xff80000020207808 */ /* 0x001fe40001000000 */
[----:B------:R-:W-:-:S05]  /*48a0*/  ISETP.GT.AND P2, PT, R3, 0x48, PT ;  /* 0x000000480300780c */ /* 0x000fca0003f44270 */
[----:B------:R-:W0:Y:S01]  /*48b0*/  MUFU.TANH R30, R30 ;  /* 0x0000001e001e7308 */ /* 0x000e220000002400 */
[----:B-1----:R-:W-:-:S07]  /*48c0*/  FSEL R27, R27, -INF , P3 ;  /* 0xff8000001b1b7808 */ /* 0x002fce0001800000 */
[----:B------:R-:W1:Y:S01]  /*48d0*/  MUFU.TANH R31, R31 ;  /* 0x0000001f001f7308 */ /* 0x000e620000002400 */
[----:B--2---:R-:W-:Y:S02]  /*48e0*/  FSEL R33, R33, -INF , P1 ;  /* 0xff80000021217808 */ /* 0x004fe40000800000 */
[----:B------:R-:W-:Y:S02]  /*48f0*/  ISETP.GT.AND P1, PT, R3, 0x49, PT ;  /* 0x000000490300780c */ /* 0x000fe40003f24270 */
[----:B------:R-:W-:-:S03]  /*4900*/  FMNMX.FTZ R3, R27, R0, !PT ;  /* 0x000000001b037209 */ /* 0x000fc60007810000 */
[----:B------:R-:W2:Y:S01]  /*4910*/  MUFU.TANH R36, R36 ;  /* 0x0000002400247308 */ /* 0x000ea20000002400 */
[----:B0-----:R-:W-:-:S04]  /*4920*/  FSEL R30, R30, -INF , P2 ;  /* 0xff8000001e1e7808 */ /* 0x001fc80001000000 */
[----:B------:R-:W-:-:S03]  /*4930*/  FMNMX.FTZ R0, R30, R3, !PT ;  /* 0x000000031e007209 */ /* 0x000fc60007810000 */
[----:B------:R-:W0:Y:S01]  /*4940*/  MUFU.TANH R37, R37 ;  /* 0x0000002500257308 */ /* 0x000e220000002400 */
[----:B-1----:R-:W-:-:S04]  /*4950*/  FSEL R31, R31, -INF , P1 ;  /* 0xff8000001f1f7808 */ /* 0x002fc80000800000 */
[----:B------:R-:W-:-:S03]  /*4960*/  FMNMX.FTZ R0, R31, R0, !PT ;  /* 0x000000001f007209 */ /* 0x000fc60007810000 */
[----:B------:R-:W1:Y:S01]  /*4970*/  MUFU.TANH R24, R24 ;  /* 0x0000001800187308 */ /* 0x000e620000002400 */
[----:B--2---:R-:W-:Y:S01]  /*4980*/  FSEL R36, R36, -INF , P6 ;  /* 0xff80000024247808 */ /* 0x004fe20003000000 */
[----:B------:R-:W2:Y:S06]  /*4990*/  SHFL.BFLY PT, R3, R0, 0x2, 0x1f ;  /* 0x0c401f0000037f89 */ /* 0x000eac00000e0000 */
[----:B------:R-:W3:Y:S01]  /*49a0*/  MUFU.TANH R25, R25 ;  /* 0x0000001900197308 */ /* 0x000ee20000002400 */
[----:B0-----:R-:W-:-:S07]  /*49b0*/  FSEL R37, R37, -INF , P5 ;  /* 0xff80000025257808 */ /* 0x001fce0002800000 */
[----:B------:R-:W0:Y:S01]  /*49c0*/  MUFU.TANH R28, R28 ;  /* 0x0000001c001c7308 */ /* 0x000e220000002400 */
[----:B-1----:R-:W-:-:S07]  /*49d0*/  FSEL R24, R24, -INF , P4 ;  /* 0xff80000018187808 */ /* 0x002fce0002000000 */
[----:B------:R-:W1:Y:S01]  /*49e0*/  MUFU.TANH R29, R29 ;  /* 0x0000001d001d7308 */ /* 0x000e620000002400 */
[----:B---3--:R-:W-:Y:S02]  /*49f0*/  FSEL R25, R25, -INF , P3 ;  /* 0xff80000019197808 */ /* 0x008fe40001800000 */
[----:B--2---:R-:W-:-:S05]  /*4a00*/  FMNMX.FTZ R3, R0, R3, !PT ;  /* 0x0000000300037209 */ /* 0x004fca0007810000 */
[----:B------:R-:W2:Y:S01]  /*4a10*/  SHFL.BFLY PT, R6, R3, 0x1, 0x1f ;  /* 0x0c201f0003067f89 */ /* 0x000ea200000e0000 */
[----:B0-----:R-:W-:Y:S02]  /*4a20*/  FSEL R28, R28, -INF , P2 ;  /* 0xff8000001c1c7808 */ /* 0x001fe40001000000 */
[----:B-1----:R-:W-:Y:S02]  /*4a30*/  FSEL R29, R29, -INF , P1 ;  /* 0xff8000001d1d7808 */ /* 0x002fe40000800000 */
[----:B--2---:R-:W-:Y:S02]  /*4a40*/  FMNMX.FTZ R6, R3, R6, !PT ;  /* 0x0000000603067209 */ /* 0x004fe40007810000 */
[----:B------:R-:W-:Y:S02]  /*4a50*/  FMNMX.FTZ R3, R56, R57, !PT ;  /* 0x0000003938037209 */ /* 0x000fe40007810000 */
[C---:B------:R-:W-:Y:S01]  /*4a60*/  FSETP.NEU.FTZ.AND P0, PT, R6.reuse, -INF , PT ;  /* 0xff8000000600780b */ /* 0x040fe20003f1d000 */
[----:B------:R-:W-:Y:S01]  /*4a70*/  FMUL.FTZ R2, R6, UR7 ;  /* 0x0000000706027c20 */ /* 0x000fe20008410000 */
[----:B------:R-:W-:-:S04]  /*4a80*/  FMNMX.FTZ R0, R60, R3, !PT ;  /* 0x000000033c007209 */ /* 0x000fc80007810000 */
[----:B------:R-:W-:Y:S02]  /*4a90*/  FMNMX.FTZ R3, R61, R0, !PT ;  /* 0x000000003d037209 */ /* 0x000fe40007810000 */
[----:B------:R-:W-:Y:S02]  /*4aa0*/  FSEL R7, R2, RZ, P0 ;  /* 0x000000ff02077208 */ /* 0x000fe40000000000 */
[----:B------:R-:W-:Y:S02]  /*4ab0*/  FMNMX.FTZ R0, R48, R3, !PT ;  /* 0x0000000330007209 */ /* 0x000fe40007810000 */
[----:B------:R-:W-:Y:S01]  /*4ac0*/  ISETP.NE.AND P0, PT, R9, RZ, PT ;  /* 0x000000ff0900720c */ /* 0x000fe20003f05270 */
[--C-:B------:R-:W-:Y:S01]  /*4ad0*/  FFMA.FTZ R58, R58, UR7, -R7.reuse ;  /* 0x000000073a3a7c23 */ /* 0x100fe20008010807 */
[----:B------:R-:W-:Y:S01]  /*4ae0*/  FMNMX.FTZ R3, R49, R0, !PT ;  /* 0x0000000031037209 */ /* 0x000fe20007810000 */
[--C-:B------:R-:W-:Y:S01]  /*4af0*/  FFMA.FTZ R59, R59, UR7, -R7.reuse ;  /* 0x000000073b3b7c23 */ /* 0x100fe20008010807 */
[--C-:B------:R-:W-:Y:S01]  /*4b00*/  FFMA.FTZ R62, R62, UR7, -R7.reuse ;  /* 0x000000073e3e7c23 */ /* 0x100fe20008010807 */
[--C-:B------:R-:W-:Y:S01]  /*4b10*/  FFMA.FTZ R63, R63, UR7, -R7.reuse ;  /* 0x000000073f3f7c23 */ /* 0x100fe20008010807 */
[----:B------:R-:W-:Y:S01]  /*4b20*/  FMNMX.FTZ R0, R52, R3, !PT ;  /* 0x0000000334007209 */ /* 0x000fe20007810000 */
[----:B------:R-:W-:Y:S01]  /*4b30*/  MUFU.EX2 R58, R58 ;  /* 0x0000003a003a7308 */ /* 0x000fe20000000800 */
[--C-:B------:R-:W-:Y:S01]  /*4b40*/  FFMA.FTZ R50, R50, UR7, -R7.reuse ;  /* 0x0000000732327c23 */ /* 0x100fe20008010807 */
[--C-:B------:R-:W-:Y:S01]  /*4b50*/  FFMA.FTZ R51, R51, UR7, -R7.reuse ;  /* 0x0000000733337c23 */ /* 0x100fe20008010807 */
[----:B------:R-:W-:Y:S01]  /*4b60*/  FMNMX.FTZ R3, R53, R0, !PT ;  /* 0x0000000035037209 */ /* 0x000fe20007810000 */
[--C-:B------:R-:W-:Y:S01]  /*4b70*/  FFMA.FTZ R54, R54, UR7, -R7.reuse ;  /* 0x0000000736367c23 */ /* 0x100fe20008010807 */
[--C-:B------:R-:W-:Y:S01]  /*4b80*/  FFMA.FTZ R55, R55, UR7, -R7.reuse ;  /* 0x0000000737377c23 */ /* 0x100fe20008010807 */
[--C-:B------:R-:W-:Y:S01]  /*4b90*/  FFMA.FTZ R42, R42, UR7, -R7.reuse ;  /* 0x000000072a2a7c23 */ /* 0x100fe20008010807 */
[----:B------:R-:W-:Y:S01]  /*4ba0*/  FMNMX.FTZ R0, R40, R3, !PT ;  /* 0x0000000328007209 */ /* 0x000fe20007810000 */
[----:B------:R-:W0:Y:S01]  /*4bb0*/  MUFU.EX2 R59, R59 ;  /* 0x0000003b003b7308 */ /* 0x000e220000000800 */
[--C-:B------:R-:W-:Y:S01]  /*4bc0*/  FFMA.FTZ R43, R43, UR7, -R7.reuse ;  /* 0x000000072b2b7c23 */ /* 0x100fe20008010807 */
        /* <DEDUP_REMOVED lines=14> */
[----:B------:R-:W1:Y:S01]  /*4cb0*/  MUFU.EX2 R63, R63 ;  /* 0x0000003f003f7308 */ /* 0x000e620000000800 */
[----:B------:R-:W-:Y:S01]  /*4cc0*/  FFMA.FTZ R7, R31, UR7, -R7 ;  /* 0x000000071f077c23 */ /* 0x000fe20008010807 */
[----:B0-----:R-:W-:Y:S01]  /*4cd0*/  F2FP.F16.F32.PACK_AB R209, R59, R58 ;  /* 0x0000003a3bd1723e */ /* 0x001fe200000000ff */
[----:B------:R-:W-:Y:S01]  /*4ce0*/  IMAD.MOV.U32 R31, RZ, RZ, R151 ;  /* 0x000000ffff1f7224 */ /* 0x000fe200078e0097 */
[----:B------:R-:W-:-:S04]  /*4cf0*/  FMNMX.FTZ R3, R33, R0, !PT ;  /* 0x0000000021037209 */ /* 0x000fc80007810000 */
[----:B------:R-:W-:Y:S01]  /*4d00*/  FMNMX.FTZ R0, R36, R3, !PT ;  /* 0x0000000324007209 */ /* 0x000fe20007810000 */
[----:B------:R-:W-:Y:S03]  /*4d10*/  MUFU.EX2 R50, R50 ;  /* 0x0000003200327308 */ /* 0x000fe60000000800 */
[----:B------:R-:W-:-:S04]  /*4d20*/  FMNMX.FTZ R3, R37, R0, !PT ;  /* 0x0000000025037209 */ /* 0x000fc80007810000 */
[----:B------:R-:W-:Y:S01]  /*4d30*/  FMNMX.FTZ R0, R24, R3, !PT ;  /* 0x0000000318007209 */ /* 0x000fe20007810000 */
[----:B------:R-:W0:Y:S01]  /*4d40*/  MUFU.EX2 R51, R51 ;  /* 0x0000003300337308 */ /* 0x000e220000000800 */
[----:B-1----:R-:W-:Y:S02]  /*4d50*/  F2FP.F16.F32.PACK_AB R211, R63, R62 ;  /* 0x0000003e3fd3723e */ /* 0x002fe400000000ff */
[----:B------:R-:W-:-:S04]  /*4d60*/  FMNMX.FTZ R3, R25, R0, !PT ;  /* 0x0000000019037209 */ /* 0x000fc80007810000 */
[----:B------:R-:W-:Y:S01]  /*4d70*/  FMNMX.FTZ R0, R28, R3, !PT ;  /* 0x000000031c007209 */ /* 0x000fe20007810000 */
[----:B------:R1:W-:Y:S03]  /*4d80*/  MUFU.EX2 R195, R7 ;  /* 0x0000000700c37308 */ /* 0x0003e60000000800 */
[----:B------:R-:W-:-:S05]  /*4d90*/  FMNMX.FTZ R0, R29, R0, !PT ;  /* 0x000000001d007209 */ /* 0x000fca0007810000 */
[----:B------:R-:W2:Y:S01]  /*4da0*/  SHFL.BFLY PT, R3, R0, 0x2, 0x1f ;  /* 0x0c401f0000037f89 */ /* 0x000ea200000e0000 */
[----:B-1----:R-:W-:Y:S01]  /*4db0*/  FADD.FTZ R7, R58, R59 ;  /* 0x0000003b3a077221 */ /* 0x002fe20000010000 */
[----:B------:R-:W-:Y:S01]  /*4dc0*/  MUFU.EX2 R54, R54 ;  /* 0x0000003600367308 */ /* 0x000fe20000000800 */
[----:B0-----:R-:W-:Y:S01]  /*4dd0*/  F2FP.F16.F32.PACK_AB R205, R51, R50 ;  /* 0x0000003233cd723e */ /* 0x001fe200000000ff */
[----:B------:R-:W-:Y:S01]  /*4de0*/  IMAD.MOV.U32 R58, RZ, RZ, R151 ;  /* 0x000000ffff3a7224 */ /* 0x000fe200078e0097 */
[----:B------:R-:W-:-:S05]  /*4df0*/  MOV R59, R151 ;  /* 0x00000097003b7202 */ /* 0x000fca0000000f00 */
[----:B------:R-:W0:Y:S08]  /*4e00*/  MUFU.EX2 R55, R55 ;  /* 0x0000003700377308 */ /* 0x000e300000000800 */
[----:B------:R-:W-:Y:S01]  /*4e10*/  MUFU.EX2 R42, R42 ;  /* 0x0000002a002a7308 */ /* 0x000fe20000000800 */
[----:B--2---:R-:W-:-:S07]  /*4e20*/  FMNMX.FTZ R2, R0, R3, !PT ;  /* 0x0000000300027209 */ /* 0x004fce0007810000 */
[----:B------:R-:W1:Y:S01]  /*4e30*/  MUFU.EX2 R43, R43 ;  /* 0x0000002b002b7308 */ /* 0x000e620000000800 */
[----:B0-----:R-:W-:Y:S01]  /*4e40*/  F2FP.F16.F32.PACK_AB R207, R55, R54 ;  /* 0x0000003637cf723e */ /* 0x001fe200000000ff */
[----:B------:R-:W0:Y:S06]  /*4e50*/  SHFL.BFLY PT, R3, R2, 0x1, 0x1f ;  /* 0x0c201f0002037f89 */ /* 0x000e2c00000e0000 */
[----:B------:R-:W-:Y:S08]  /*4e60*/  MUFU.EX2 R46, R46 ;  /* 0x0000002e002e7308 */ /* 0x000ff00000000800 */
[----:B------:R-:W2:Y:S01]  /*4e70*/  MUFU.EX2 R47, R47 ;  /* 0x0000002f002f7308 */ /* 0x000ea20000000800 */
[----:B-1----:R-:W-:-:S07]  /*4e80*/  F2FP.F16.F32.PACK_AB R201, R43, R42 ;  /* 0x0000002a2bc9723e */ /* 0x002fce00000000ff */
[----:B------:R-:W-:Y:S01]  /*4e90*/  MUFU.EX2 R34, R34 ;  /* 0x0000002200227308 */ /* 0x000fe20000000800 */
[----:B0-----:R-:W-:Y:S01]  /*4ea0*/  FMNMX.FTZ R3, R2, R3, !PT ;  /* 0x0000000302037209 */ /* 0x001fe20007810000 */
[----:B------:R-:W-:Y:S01]  /*4eb0*/  FADD.FTZ R2, R62, R7 ;  /* 0x000000073e027221 */ /* 0x000fe20000010000 */
[----:B------:R-:W-:Y:S02]  /*4ec0*/  MOV R62, R151 ;  /* 0x00000097003e7202 */ /* 0x000fe40000000f00 */
[C---:B------:R-:W-:Y:S01]  /*4ed0*/  FSETP.NEU.FTZ.AND P1, PT, R3.reuse, -INF , PT ;  /* 0xff8000000300780b */ /* 0x040fe20003f3d000 */
[----:B------:R-:W-:Y:S01]  /*4ee0*/  FMUL.FTZ R0, R3, UR7 ;  /* 0x0000000703007c20 */ /* 0x000fe20008410000 */
[----:B------:R-:W-:Y:S01]  /*4ef0*/  FADD.FTZ R7, R63, R2 ;  /* 0x000000023f077221 */ /* 0x000fe20000010000 */
[----:B------:R-:W0:Y:S01]  /*4f00*/  MUFU.EX2 R35, R35 ;  /* 0x0000002300237308 */ /* 0x000e220000000800 */
[----:B--2---:R-:W-:Y:S01]  /*4f10*/  F2FP.F16.F32.PACK_AB R203, R47, R46 ;  /* 0x0000002e2fcb723e */ /* 0x004fe200000000ff */
[----:B------:R-:W-:Y:S01]  /*4f20*/  IMAD.MOV.U32 R63, RZ, RZ, R151 ;  /* 0x000000ffff3f7224 */ /* 0x000fe200078e0097 */
[----:B------:R-:W-:Y:S01]  /*4f30*/  FSEL R0, R0, RZ, P1 ;  /* 0x000000ff00007208 */ /* 0x000fe20000800000 */
[----:B------:R-:W-:Y:S01]  /*4f40*/  FADD.FTZ R2, R50, R7 ;  /* 0x0000000732027221 */ /* 0x000fe20000010000 */
[----:B------:R-:W-:-:S02]  /*4f50*/  PLOP3.LUT P1, PT, PT, PT, UP0, 0x80, 0x0 ;  /* 0x000000000000781c */ /* 0x000fc40003f2f008 */
[-C--:B------:R-:W-:Y:S01]  /*4f60*/  MOV R50, R151.reuse ;  /* 0x0000009700327202 */ /* 0x080fe20000000f00 */
[--C-:B------:R-:W-:Y:S01]  /*4f70*/  FFMA.FTZ R56, R56, UR7, -R0.reuse ;  /* 0x0000000738387c23 */ /* 0x100fe20008010800 */
[--C-:B------:R-:W-:Y:S01]  /*4f80*/  FFMA.FTZ R57, R57, UR7, -R0.reuse ;  /* 0x0000000739397c23 */ /* 0x100fe20008010800 */
[--C-:B------:R-:W-:Y:S01]  /*4f90*/  FFMA.FTZ R60, R60, UR7, -R0.reuse ;  /* 0x000000073c3c7c23 */ /* 0x100fe20008010800 */
[--C-:B------:R-:W-:Y:S01]  /*4fa0*/  FFMA.FTZ R61, R61, UR7, -R0.reuse ;  /* 0x000000073d3d7c23 */ /* 0x100fe20008010800 */
[--C-:B------:R-:W-:Y:S01]  /*4fb0*/  FFMA.FTZ R48, R48, UR7, -R0.reuse ;  /* 0x0000000730307c23 */ /* 0x100fe20008010800 */
[--C-:B------:R-:W-:Y:S01]  /*4fc0*/  FFMA.FTZ R49, R49, UR7, -R0.reuse ;  /* 0x0000000731317c23 */ /* 0x100fe20008010800 */
[----:B------:R-:W-:Y:S01]  /*4fd0*/  MUFU.EX2 R56, R56 ;  /* 0x0000003800387308 */ /* 0x000fe20000000800 */
[--C-:B------:R-:W-:Y:S01]  /*4fe0*/  FFMA.FTZ R52, R52, UR7, -R0.reuse ;  /* 0x0000000734347c23 */ /* 0x100fe20008010800 */
[----:B------:R-:W-:Y:S01]  /*4ff0*/  FFMA.FTZ R53, R53, UR7, -R0 ;  /* 0x0000000735357c23 */ /* 0x000fe20008010800 */
[----:B------:R-:W-:Y:S01]  /*5000*/  FADD.FTZ R9, R51, R2 ;  /* 0x0000000233097221 */ /* 0x000fe20000010000 */
[--C-:B------:R-:W-:Y:S01]  /*5010*/  FFMA.FTZ R40, R40, UR7, -R0.reuse ;  /* 0x0000000728287c23 */ /* 0x100fe20008010800 */
[--C-:B------:R-:W-:Y:S01]  /*5020*/  FFMA.FTZ R41, R41, UR7, -R0.reuse ;  /* 0x0000000729297c23 */ /* 0x100fe20008010800 */
[--C-:B------:R-:W-:Y:S01]  /*5030*/  FFMA.FTZ R44, R44, UR7, -R0.reuse ;  /* 0x000000072c2c7c23 */ /* 0x100fe20008010800 */
[----:B------:R-:W-:Y:S01]  /*5040*/  FADD.FTZ R14, R54, R9 ;  /* 0x00000009360e7221 */ /* 0x000fe20000010000 */
[----:B------:R-:W1:Y:S01]  /*5050*/  MUFU.EX2 R57, R57 ;  /* 0x0000003900397308 */ /* 0x000e620000000800 */
[--C-:B------:R-:W-:Y:S01]  /*5060*/  FFMA.FTZ R45, R45, UR7, -R0.reuse ;  /* 0x000000072d2d7c23 */ /* 0x100fe20008010800 */
[----:B------:R-:W-:Y:S01]  /*5070*/  FFMA.FTZ R32, R32, UR7, -R0 ;  /* 0x0000000720207c23 */ /* 0x000fe20008010800 */
[----:B------:R-:W-:Y:S01]  /*5080*/  FADD.FTZ R9, R55, R14 ;  /* 0x0000000e37097221 */ /* 0x000fe20000010000 */
[--C-:B------:R-:W-:Y:S01]  /*5090*/  FFMA.FTZ R33, R33, UR7, -R0.reuse ;  /* 0x0000000721217c23 */ /* 0x100fe20008010800 */
[--C-:B------:R-:W-:Y:S01]  /*50a0*/  FFMA.FTZ R36, R36, UR7, -R0.reuse ;  /* 0x0000000724247c23 */ /* 0x100fe20008010800 */
[--C-:B------:R-:W-:Y:S01]  /*50b0*/  FFMA.FTZ R37, R37, UR7, -R0.reuse ;  /* 0x0000000725257c23 */ /* 0x100fe20008010800 */
[----:B------:R-:W-:Y:S01]  /*50c0*/  FADD.FTZ R14, R42, R9 ;  /* 0x000000092a0e7221 */ /* 0x000fe20000010000 */
[----:B------:R-:W2:Y:S01]  /*50d0*/  MUFU.EX2 R60, R60 ;  /* 0x0000003c003c7308 */ /* 0x000ea20000000800 */
[--C-:B------:R-:W-:Y:S01]  /*50e0*/  FFMA.FTZ R24, R24, UR7, -R0.reuse ;  /* 0x0000000718187c23 */ /* 0x100fe20008010800 */
[----:B------:R-:W-:Y:S01]  /*50f0*/  FFMA.FTZ R25, R25, UR7, -R0 ;  /* 0x0000000719197c23 */ /* 0x000fe20008010800 */
[----:B------:R-:W-:Y:S01]  /*5100*/  FADD.FTZ R9, R43, R14 ;  /* 0x0000000e2b097221 */ /* 0x000fe20000010000 */
[--C-:B------:R-:W-:Y:S01]  /*5110*/  FFMA.FTZ R28, R28, UR7, -R0.reuse ;  /* 0x000000071c1c7c23 */ /* 0x100fe20008010800 */
[----:B------:R-:W-:Y:S01]  /*5120*/  FFMA.FTZ R0, R29, UR7, -R0 ;  /* 0x000000071d007c23 */ /* 0x000fe20008010800 */
[----:B0-----:R-:W-:Y:S01]  /*5130*/  F2FP.F16.F32.PACK_AB R197, R35, R34 ;  /* 0x0000002223c5723e */ /* 0x001fe200000000ff */
[----:B------:R-:W-:Y:S01]  /*5140*/  FADD.FTZ R14, R46, R9 ;  /* 0x000000092e0e7221 */ /* 0x000fe20000010000 */
[----:B------:R-:W0:Y:S01]  /*5150*/  MUFU.EX2 R61, R61 ;  /* 0x0000003d003d7308 */ /* 0x000e220000000800 */
[----:B-1----:R-:W-:Y:S01]  /*5160*/  FADD.FTZ R7, R56, R57 ;  /* 0x0000003938077221 */ /* 0x002fe20000010000 */
[----:B------:R-:W-:Y:S01]  /*5170*/  F2FP.F16.F32.PACK_AB R208, R57, R56 ;  /* 0x0000003839d0723e */ /* 0x000fe200000000ff */
[----:B------:R-:W-:Y:S01]  /*5180*/  FADD.FTZ R9, R47, R14 ;  /* 0x0000000e2f097221 */ /* 0x000fe20000010000 */
[--C-:B------:R-:W-:Y:S01]  /*5190*/  IMAD.MOV.U32 R57, RZ, RZ, R151.reuse ;  /* 0x000000ffff397224 */ /* 0x100fe200078e0097 */
[----:B------:R-:W-:Y:S01]  /*51a0*/  MOV R56, R151 ;  /* 0x0000009700387202 */ /* 0x000fe20000000f00 */
[----:B------:R-:W-:-:S02]  /*51b0*/  IMAD.MOV.U32 R55, RZ, RZ, R151 ;  /* 0x000000ffff377224 */ /* 0x000fc400078e0097 */
[----:B------:R-:W-:Y:S01]  /*51c0*/  FADD.FTZ R14, R34, R9 ;  /* 0x00000009220e7221 */ /* 0x000fe20000010000 */
[----:B------:R-:W1:Y:S01]  /*51d0*/  MUFU.EX2 R48, R48 ;  /* 0x0000003000307308 */ /* 0x000e620000000800 */
[----:B--2---:R-:W-:Y:S01]  /*51e0*/  FADD.FTZ R2, R60, R7 ;  /* 0x000000073c027221 */ /* 0x004fe20000010000 */
[--C-:B------:R-:W-:Y:S02]  /*51f0*/  IMAD.MOV.U32 R54, RZ, RZ, R151.reuse ;  /* 0x000000ffff367224 */ /* 0x100fe400078e0097 */
[----:B------:R-:W-:Y:S01]  /*5200*/  FADD.FTZ R9, R35, R14 ;  /* 0x0000000e23097221 */ /* 0x000fe20000010000 */
[--C-:B------:R-:W-:Y:S01]  /*5210*/  IMAD.MOV.U32 R51, RZ, RZ, R151.reuse ;  /* 0x000000ffff337224 */ /* 0x100fe200078e0097 */
[-C--:B------:R-:W-:Y:S01]  /*5220*/  MOV R47, R151.reuse ;  /* 0x00000097002f7202 */ /* 0x080fe20000000f00 */
[--C-:B------:R-:W-:Y:S01]  /*5230*/  IMAD.MOV.U32 R46, RZ, RZ, R151.reuse ;  /* 0x000000ffff2e7224 */ /* 0x100fe200078e0097 */
[-C--:B------:R-:W-:Y:S01]  /*5240*/  MOV R35, R151.reuse ;  /* 0x0000009700237202 */ /* 0x080fe20000000f00 */
[----:B------:R-:W2:Y:S01]  /*5250*/  MUFU.EX2 R49, R49 ;  /* 0x0000003100317308 */ /* 0x000ea20000000800 */
[C---:B0-----:R-:W-:Y:S01]  /*5260*/  FADD.FTZ R7, R61.reuse, R2 ;  /* 0x000000023d077221 */ /* 0x041fe20000010000 */
[----:B------:R-:W-:Y:S01]  /*5270*/  F2FP.F16.F32.PACK_AB R210, R61, R60 ;  /* 0x0000003c3dd2723e */ /* 0x000fe200000000ff */
[--C-:B------:R-:W-:Y:S01]  /*5280*/  IMAD.MOV.U32 R61, RZ, RZ, R151.reuse ;  /* 0x000000ffff3d7224 */ /* 0x100fe200078e0097 */
[----:B------:R-:W-:Y:S01]  /*5290*/  MOV R29, R151 ;  /* 0x00000097001d7202 */ /* 0x000fe20000000f00 */
[----:B------:R-:W-:-:S02]  /*52a0*/  IMAD.MOV.U32 R60, RZ, RZ, R151 ;  /* 0x000000ffff3c7224 */ /* 0x000fc400078e0097 */
[----:B------:R-:W-:Y:S01]  /*52b0*/  IMAD.MOV.U32 R43, RZ, RZ, R151 ;  /* 0x000000ffff2b7224 */ /* 0x000fe200078e0097 */
[----:B------:R-:W0:Y:S01]  /*52c0*/  MUFU.EX2 R52, R52 ;  /* 0x0000003400347308 */ /* 0x000e220000000800 */
[----:B-1----:R-:W-:Y:S01]  /*52d0*/  FADD.FTZ R2, R48, R7 ;  /* 0x0000000730027221 */ /* 0x002fe20000010000 */
[--C-:B------:R-:W-:Y:S02]  /*52e0*/  IMAD.MOV.U32 R42, RZ, RZ, R151.reuse ;  /* 0x000000ffff2a7224 */ /* 0x100fe400078e0097 */
[----:B------:R-:W-:-:S04]  /*52f0*/  IMAD.MOV.U32 R34, RZ, RZ, R151 ;  /* 0x000000ffff227224 */ /* 0x000fc800078e0097 */
[----:B------:R-:W1:Y:S01]  /*5300*/  MUFU.EX2 R53, R53 ;  /* 0x0000003500357308 */ /* 0x000e620000000800 */
[C---:B--2---:R-:W-:Y:S01]  /*5310*/  FADD.FTZ R7, R49.reuse, R2 ;  /* 0x0000000231077221 */ /* 0x044fe20000010000 */
[----:B------:R-:W-:Y:S01]  /*5320*/  F2FP.F16.F32.PACK_AB R204, R49, R48 ;  /* 0x0000003031cc723e */ /* 0x000fe200000000ff */
[--C-:B------:R-:W-:Y:S02]  /*5330*/  IMAD.MOV.U32 R49, RZ, RZ, R151.reuse ;  /* 0x000000ffff317224 */ /* 0x100fe400078e0097 */
[----:B------:R-:W-:-:S03]  /*5340*/  IMAD.MOV.U32 R48, RZ, RZ, R151 ;  /* 0x000000ffff307224 */ /* 0x000fc600078e0097 */
[----:B------:R-:W2:Y:S01]  /*5350*/  MUFU.EX2 R40, R40 ;  /* 0x0000002800287308 */ /* 0x000ea20000000800 */
[----:B0-----:R-:W-:-:S07]  /*5360*/  FADD.FTZ R2, R52, R7 ;  /* 0x0000000734027221 */ /* 0x001fce0000010000 */
[----:B------:R-:W0:Y:S01]  /*5370*/  MUFU.EX2 R41, R41 ;  /* 0x0000002900297308 */ /* 0x000e220000000800 */
[C---:B-1----:R-:W-:Y:S01]  /*5380*/  FADD.FTZ R7, R53.reuse, R2 ;  /* 0x0000000235077221 */ /* 0x042fe20000010000 */
[----:B------:R-:W-:Y:S01]  /*5390*/  F2FP.F16.F32.PACK_AB R206, R53, R52 ;  /* 0x0000003435ce723e */ /* 0x000fe200000000ff */
[----:B------:R-:W-:Y:S01]  /*53a0*/  IMAD.MOV.U32 R52, RZ, RZ, R151 ;  /* 0x000000ffff347224 */ /* 0x000fe200078e0097 */
[----:B------:R-:W-:-:S04]  /*53b0*/  MOV R53, R151 ;  /* 0x0000009700357202 */ /* 0x000fc80000000f00 */
[----:B------:R-:W1:Y:S01]  /*53c0*/  MUFU.EX2 R44, R44 ;  /* 0x0000002c002c7308 */ /* 0x000e620000000800 */
[----:B--2---:R-:W-:-:S07]  /*53d0*/  FADD.FTZ R2, R40, R7 ;  /* 0x0000000728027221 */ /* 0x004fce0000010000 */
[----:B------:R-:W2:Y:S01]  /*53e0*/  MUFU.EX2 R45, R45 ;  /* 0x0000002d002d7308 */ /* 0x000ea20000000800 */
[C---:B0-----:R-:W-:Y:S01]  /*53f0*/  FADD.FTZ R7, R41.reuse, R2 ;  /* 0x0000000229077221 */ /* 0x041fe20000010000 */
[----:B------:R-:W-:Y:S01]  /*5400*/  F2FP.F16.F32.PACK_AB R200, R41, R40 ;  /* 0x0000002829c8723e */ /* 0x000fe200000000ff */
[----:B------:R-:W-:Y:S01]  /*5410*/  IMAD.MOV.U32 R40, RZ, RZ, R151 ;  /* 0x000000ffff287224 */ /* 0x000fe200078e0097 */
[----:B------:R-:W-:-:S04]  /*5420*/  MOV R41, R151 ;  /* 0x0000009700297202 */ /* 0x000fc80000000f00 */
[----:B------:R-:W0:Y:S01]  /*5430*/  MUFU.EX2 R32, R32 ;  /* 0x0000002000207308 */ /* 0x000e220000000800 */
[----:B-1----:R-:W-:-:S07]  /*5440*/  FADD.FTZ R2, R44, R7 ;  /* 0x000000072c027221 */ /* 0x002fce0000010000 */
[----:B------:R-:W1:Y:S01]  /*5450*/  MUFU.EX2 R38, R38 ;  /* 0x0000002600267308 */ /* 0x000e620000000800 */
[C---:B--2---:R-:W-:Y:S01]  /*5460*/  FADD.FTZ R7, R45.reuse, R2 ;  /* 0x000000022d077221 */ /* 0x044fe20000010000 */
[----:B------:R-:W-:Y:S01]  /*5470*/  F2FP.F16.F32.PACK_AB R202, R45, R44 ;  /* 0x0000002c2dca723e */ /* 0x000fe200000000ff */
[----:B------:R-:W-:Y:S01]  /*5480*/  IMAD.MOV.U32 R45, RZ, RZ, R151 ;  /* 0x000000ffff2d7224 */ /* 0x000fe200078e0097 */
[----:B------:R-:W-:-:S04]  /*5490*/  MOV R44, R151 ;  /* 0x00000097002c7202 */ /* 0x000fc80000000f00 */
[----:B------:R-:W2:Y:S01]  /*54a0*/  MUFU.EX2 R33, R33 ;  /* 0x0000002100217308 */ /* 0x000ea20000000800 */
[----:B0-----:R-:W-:-:S07]  /*54b0*/  FADD.FTZ R2, R32, R7 ;  /* 0x0000000720027221 */ /* 0x001fce0000010000 */
        /* <DEDUP_REMOVED lines=15> */
[----:B--2---:R-:W-:-:S07]  /*55b0*/  FADD.FTZ R14, R26, R9 ;  /* 0x000000091a0e7221 */ /* 0x004fce0000010000 */
[----:B------:R-:W2:Y:S01]  /*55c0*/  MUFU.EX2 R24, R24 ;  /* 0x0000001800187308 */ /* 0x000ea20000000800 */
[C---:B0-----:R-:W-:Y:S01]  /*55d0*/  FADD.FTZ R19, R37.reuse, R2 ;  /* 0x0000000225137221 */ /* 0x041fe20000010000 */
[----:B------:R-:W-:Y:S01]  /*55e0*/  F2FP.F16.F32.PACK_AB R198, R37, R36 ;  /* 0x0000002425c6723e */ /* 0x000fe200000000ff */
[--C-:B------:R-:W-:Y:S02]  /*55f0*/  IMAD.MOV.U32 R37, RZ, RZ, R151.reuse ;  /* 0x000000ffff257224 */ /* 0x100fe400078e0097 */
[----:B------:R-:W-:-:S03]  /*5600*/  IMAD.MOV.U32 R36, RZ, RZ, R151 ;  /* 0x000000ffff247224 */ /* 0x000fc600078e0097 */
        /* <DEDUP_REMOVED lines=8> */
[----:B0-----:R-:W-:-:S04]  /*5690*/  FADD.FTZ R14, R30, R9 ;  /* 0x000000091e0e7221 */ /* 0x001fc80000010000 */
[C---:B------:R-:W-:Y:S01]  /*56a0*/  FADD.FTZ R9, R195.reuse, R14 ;  /* 0x0000000ec3097221 */ /* 0x040fe20000010000 */
[----:B------:R-:W-:Y:S01]  /*56b0*/  F2FP.F16.F32.PACK_AB R195, R195, R30 ;  /* 0x0000001ec3c3723e */ /* 0x000fe200000000ff */
[--C-:B------:R-:W-:Y:S01]  /*56c0*/  IMAD.MOV.U32 R30, RZ, RZ, R151.reuse ;  /* 0x000000ffff1e7224 */ /* 0x100fe200078e0097 */
[----:B------:R0:W3:Y:S01]  /*56d0*/  MUFU.EX2 R7, R0 ;  /* 0x0000000000077308 */ /* 0x0000e20000000800 */
[C---:B-1----:R-:W-:Y:S01]  /*56e0*/  FADD.FTZ R19, R25.reuse, R2 ;  /* 0x0000000219137221 */ /* 0x042fe20000010000 */
[----:B------:R-:W-:Y:S01]  /*56f0*/  F2FP.F16.F32.PACK_AB R192, R25, R24 ;  /* 0x0000001819c0723e */ /* 0x000fe200000000ff */
[--C-:B------:R-:W-:Y:S01]  /*5700*/  IMAD.MOV.U32 R25, RZ, RZ, R151.reuse ;  /* 0x000000ffff197224 */ /* 0x100fe200078e0097 */
[----:B------:R-:W-:Y:S01]  /*5710*/  MOV R2, 0x3f800000 ;  /* 0x3f80000000027802 */ /* 0x000fe20000000f00 */
[----:B------:R-:W-:Y:S02]  /*5720*/  IMAD.MOV.U32 R24, RZ, RZ, R151 ;  /* 0x000000ffff187224 */ /* 0x000fe400078e0097 */
[----:B--2---:R-:W-:Y:S01]  /*5730*/  FADD.FTZ R14, R28, R19 ;  /* 0x000000131c0e7221 */ /* 0x004fe20000010000 */
[----:B0-----:R-:W-:-:S03]  /*5740*/  IMAD.MOV.U32 R0, RZ, RZ, 0x3f800000 ;  /* 0x3f800000ff007424 */ /* 0x001fc600078e00ff */
[C---:B---3--:R-:W-:Y:S01]  /*5750*/  FADD.FTZ R14, R7.reuse, R14 ;  /* 0x0000000e070e7221 */ /* 0x048fe20000010000 */
[----:B------:R-:W-:Y:S01]  /*5760*/  F2FP.F16.F32.PACK_AB R194, R7, R28 ;  /* 0x0000001c07c2723e */ /* 0x000fe200000000ff */
[----:B------:R-:W-:Y:S01]  /*5770*/  IMAD.MOV.U32 R28, RZ, RZ, R151 ;  /* 0x000000ffff1c7224 */ /* 0x000fe200078e0097 */
[----:B------:R-:W-:Y:S01]  /*5780*/  MOV R7, UR6 ;  /* 0x0000000600077c02 */ /* 0x000fe20008000f00 */
[----:B------:R-:W-:Y:S06]  /*5790*/  @!P1 BRA `(.L_x_18) ;  /* 0x00000044002c9947 */ /* 0x000fec0003800000 */
[----:B------:R-:W-:Y:S01]  /*57a0*/  UMOV UR6, URZ ;  /* 0x0000003f00067c82 */ /* 0x000fe20008000000 */
[----:B------:R-:W-:Y:S01]  /*57b0*/  IMAD.U32 R212, RZ, RZ, UR60 ;  /* 0x0000003cffd47e24 */ /* 0x000fe2000f8e00ff */
[----:B------:R-:W-:Y:S01]  /*57c0*/  MOV R20, R3 ;  /* 0x0000000300147202 */ /* 0x000fe20000000f00 */
[----:B------:R-:W-:Y:S01]  /*57d0*/  IMAD.MOV.U32 R19, RZ, RZ, R6 ;  /* 0x000000ffff137224 */ /* 0x000fe200078e0006 */
[----:B------:R-:W-:Y:S01]  /*57e0*/  CS2R R150, SRZ ;  /* 0x0000000000967805 */ /* 0x000fe2000001ff00 */
[----:B------:R-:W-:Y:S01]  /*57f0*/  IMAD.U32 R216, RZ, RZ, UR6 ;  /* 0x00000006ffd87e24 */ /* 0x000fe2000f8e00ff */
[----:B------:R-:W-:Y:S01]  /*5800*/  MOV R21, UR6 ;  /* 0x0000000600157c02 */ /* 0x000fe20008000f00 */
[----:B------:R-:W-:Y:S01]  /*5810*/  IMAD.MOV.U32 R2, RZ, RZ, 0x3f800000 ;  /* 0x3f800000ff027424 */ /* 0x000fe200078e00ff */
        /* <DEDUP_REMOVED lines=62> */
[----:B------:R-:W-:Y:S01]  /*5c00*/  CS2R R24, SRZ ;  /* 0x0000000000187805 */ /* 0x000fe2000001ff00 */
[----:B------:R-:W-:-:S06]  /*5c10*/  ULDC UR61, c[0x0][0x9d8] ;  /* 0x00027600003d7ab9 */ /* 0x000fcc0000000800 */
.L_x_29:
[----:B------:R-:W-:Y:S02]  /*5c20*/  R2UR UR6, R21 ;  /* 0x00000000150672ca */ /* 0x000fe400000e0000 */
[----:B------:R-:W-:-:S11]  /*5c30*/  R2UR UR7, R216 ;  /* 0x00000000d80772ca */ /* 0x000fd600000e0000 */
[----:B------:R-:W-:-:S04]  /*5c40*/  UISETP.NE.AND UP0, UPT, UR6, 0x1, UPT ;  /* 0x000000010600788c */ /* 0x000fc8000bf05270 */
[----:B------:R-:W-:-:S04]  /*5c50*/  USEL UR6, URZ, 0x1, UP0 ;  /* 0x000000013f067887 */ /* 0x000fc80008000000 */
[----:B------:R-:W-:-:S06]  /*5c60*/  ULOP3.LUT UR6, UR7, UR6, URZ, 0x3c, !UPT ;  /* 0x0000000607067292 */ /* 0x000fcc000f8e3c3f */
[----:B------:R-:W-:Y:S01]  /*5c70*/  IMAD.U32 R7, RZ, RZ, UR6 ;  /* 0x00000006ff077e24 */ /* 0x000fe2000f8e00ff */
[----:B------:R-:W-:Y:S06]  /*5c80*/  @!P0 BRA `(.L_x_19) ;  /* 0x0000000000048947 */ /* 0x000fec0003800000 */
[----:B------:R-:W-:Y:S01]  /*5c90*/  BPT.TRAP 0x1 ;  /* 0x000000040000795c */ /* 0x000fe20000300000 */
.L_x_19:
[----:B------:R-:W-:Y:S02]  /*5ca0*/  R2UR UR6, R21 ;  /* 0x00000000150672ca */ /* 0x000fe400000e0000 */
[----:B------:R-:W-:Y:S02]  /*5cb0*/  R2UR UR7, R16 ;  /* 0x00000000100772ca */ /* 0x000fe400000e0000 */
[----:B------:R-:W-:-:S09]  /*5cc0*/  R2UR UR10, R7 ;  /* 0x00000000070a72ca */ /* 0x000fd200000e0000 */
[----:B------:R-:W-:-:S04]  /*5cd0*/  UIADD3 UR6, UR6, 0x1, URZ ;  /* 0x0000000106067890 */ /* 0x000fc8000fffe03f */
[----:B------:R-:W-:Y:S01]  /*5ce0*/  UISETP.NE.AND UP0, UPT, UR6, 0x2, UPT ;  /* 0x000000020600788c */ /* 0x000fe2000bf05270 */
[----:B------:R-:W-:-:S03]  /*5cf0*/  IMAD.U32 R3, RZ, RZ, UR10 ;  /* 0x0000000aff037e24 */ /* 0x000fc6000f8e00ff */
[----:B------:R-:W-:Y:S02]  /*5d00*/  USEL UR6, UR6, URZ, UP0 ;  /* 0x0000003f06067287 */ /* 0x000fe40008000000 */
[----:B------:R-:W-:Y:S02]  /*5d10*/  SHF.L.U32 R3, R3, 0x1f, RZ ;  /* 0x0000001f03037819 */ /* 0x000fe400000006ff */
[----:B------:R-:W-:Y:S02]  /*5d20*/  ULEA UR7, UR6, UR7, 0x3 ;  /* 0x0000000706077291 */ /* 0x000fe4000f8e183f */
[----:B------:R-:W-:-:S04]  /*5d30*/  IMAD.U32 R8, RZ, RZ, UR6 ;  /* 0x00000006ff087e24 */ /* 0x000fc8000f8e00ff */
[----:B------:R-:W-:-:S03]  /*5d40*/  MOV R213, UR7 ;  /* 0x0000000700d57c02 */ /* 0x000fc60008000f00 */
[----:B------:R0:W1:Y:S01]  /*5d50*/  SYNCS.PHASECHK.TRANS64.TRYWAIT P1, [UR7+0x38830], R3 ;  /* 0x03883003ff0075a7 */ /* 0x0000620008020147 */
[----:B------:R-:W-:Y:S05]  /*5d60*/  @!P0 BRA `(.L_x_20) ;  /* 0x0000000000048947 */ /* 0x000fea0003800000 */
[----:B------:R-:W-:Y:S01]  /*5d70*/  BPT.TRAP 0x1 ;  /* 0x000000040000795c */ /* 0x000fe20000300000 */
.L_x_20:
[----:B-1----:R-:W-:Y:S05]  /*5d80*/  @P1 BRA `(.L_x_21) ;  /* 0x00000000000c1947 */ /* 0x002fea0003800000 */
[----:B------:R-:W-:-:S13]  /*5d90*/  R2UR UR6, R213 ;  /* 0x00000000d50672ca */ /* 0x000fda00000e0000 */
[----:B------:R-:W1:Y:S02]  /*5da0*/  SYNCS.PHASECHK.TRANS64.TRYWAIT P1, [UR6+0x38830], R3 ;  /* 0x03883003ff0075a7 */ /* 0x000e640008020146 */
[----:B-1----:R-:W-:Y:S05]  /*5db0*/  @!P1 BRA `(.L_x_22) ;  /* 0x000000b800309947 */ /* 0x002fea0003800000 */
.L_x_21:
[----:B------:R-:W-:Y:S01]  /*5dc0*/  R2UR UR6, R15 ;  /* 0x000000000f0672ca */ /* 0x000fe200000e0000 */
[----:B------:R-:W-:Y:S01]  /*5dd0*/  WARPGROUP.ARRIVE ;  /* 0x00000000000079c5 */ /* 0x000fe20000000000 */
[----:B------:R-:W-:Y:S01]  /*5de0*/  R2UR UR60, R8 ;  /* 0x00000000083c72ca */ /* 0x000fe200000e0000 */
[----:B------:R-:W-:Y:S01]  /*5df0*/  UMOV UR59, 0x40000040 ;  /* 0x40000040003b7882 */ /* 0x000fe20000000000 */
[C---:B------:R-:W-:Y:S01]  /*5e00*/  R2UR UR56, R4.reuse ;  /* 0x00000000043872ca */ /* 0x040fe200000e0000 */
[----:B------:R-:W-:Y:S01]  /*5e10*/  UMOV UR43, 0x40000040 ;  /* 0x40000040002b7882 */ /* 0x000fe20000000000 */
[C---:B------:R-:W-:Y:S01]  /*5e20*/  R2UR UR57, R5.reuse ;  /* 0x00000000053972ca */ /* 0x040fe200000e0000 */
[----:B------:R-:W-:Y:S01]  /*5e30*/  UMOV UR47, 0x40000040 ;  /* 0x40000040002f7882 */ /* 0x000fe20000000000 */
[----:B01----:R-:W-:Y:S01]  /*5e40*/  MOV R3, UR41 ;  /* 0x0000002900037c02 */ /* 0x003fe20008000f00 */
[----:B------:R-:W-:Y:S01]  /*5e50*/  UMOV UR51, 0x40000040 ;  /* 0x4000004000337882 */ /* 0x000fe20000000000 */
[----:B------:R-:W-:Y:S01]  /*5e60*/  MOV R6, UR40 ;  /* 0x0000002800067c02 */ /* 0x000fe20008000f00 */
[----:B------:R-:W-:Y:S01]  /*5e70*/  UMOV UR55, 0x40000040 ;  /* 0x4000004000377882 */ /* 0x000fe20000000000 */
[C---:B------:R-:W-:Y:S01]  /*5e80*/  R2UR UR40, R4.reuse ;  /* 0x00000000042872ca */ /* 0x040fe200000e0000 */
[----:B------:R-:W-:Y:S01]  /*5e90*/  UMOV UR15, 0x40000040 ;  /* 0x40000040000f7882 */ /* 0x000fe20000000000 */
[C---:B------:R-:W-:Y:S01]  /*5ea0*/  R2UR UR41, R5.reuse ;  /* 0x00000000052972ca */ /* 0x040fe200000e0000 */
[----:B------:R-:W-:Y:S01]  /*5eb0*/  UIMAD UR60, UR60, 0xa00, UR6 ;  /* 0x00000a003c3c78a4 */ /* 0x000fe2000f8e0206 */
[----:B------:R-:W-:Y:S01]  /*5ec0*/  MOV R22, UR45 ;  /* 0x0000002d00167c02 */ /* 0x000fe20008000f00 */
[----:B------:R-:W-:Y:S01]  /*5ed0*/  UMOV UR19, 0x40000040 ;  /* 0x4000004000137882 */ /* 0x000fe20000000000 */
[----:B------:R-:W-:Y:S01]  /*5ee0*/  MOV R23, UR44 ;  /* 0x0000002c00177c02 */ /* 0x000fe20008000f00 */
[----:B------:R-:W-:Y:S01]  /*5ef0*/  UIADD3 UR6, UR60, 0x80, URZ ;  /* 0x000000803c067890 */ /* 0x000fe2000fffe03f */
[C---:B------:R-:W-:Y:S01]  /*5f00*/  R2UR UR44, R4.reuse ;  /* 0x00000000042c72ca */ /* 0x040fe200000e0000 */
[----:B------:R-:W-:Y:S01]  /*5f10*/  UIADD3 UR7, UR60, 0x100, URZ ;  /* 0x000001003c077890 */ /* 0x000fe2000fffe03f */
[C---:B------:R-:W-:Y:S01]  /*5f20*/  R2UR UR45, R5.reuse ;  /* 0x00000000052d72ca */ /* 0x040fe200000e0000 */
[----:B------:R-:W-:Y:S01]  /*5f30*/  UMOV UR58, UR60 ;  /* 0x0000003c003a7c82 */ /* 0x000fe20008000000 */
[----:B------:R-:W-:Y:S01]  /*5f40*/  MOV R152, UR49 ;  /* 0x0000003100987c02 */ /* 0x000fe20008000f00 */
[----:B------:R-:W-:Y:S01]  /*5f50*/  HGMMA.64x16x16.F32 R184, gdesc[UR56], RZ, !UPT, gsb0 ;  /* 0x0020000038b879f0 */ /* 0x000fe2000c0008ff */
[----:B------:R-:W-:Y:S01]  /*5f60*/  UMOV UR42, UR6 ;  /* 0x00000006002a7c82 */ /* 0x000fe20008000000 */
[----:B------:R-:W-:Y:S01]  /*5f70*/  MOV R153, UR48 ;  /* 0x0000003000997c02 */ /* 0x000fe20008000f00 */
[----:B------:R-:W-:Y:S01]  /*5f80*/  UMOV UR46, UR7 ;  /* 0x00000007002e7c82 */ /* 0x000fe20008000000 */
[C---:B------:R-:W-:Y:S01]  /*5f90*/  R2UR UR48, R4.reuse ;  /* 0x00000000043072ca */ /* 0x040fe200000e0000 */
[----:B------:R-:W-:Y:S01]  /*5fa0*/  UIADD3 UR6, UR60, 0x180, URZ ;  /* 0x000001803c067890 */ /* 0x000fe2000fffe03f */
[C---:B------:R-:W-:Y:S01]  /*5fb0*/  R2UR UR49, R5.reuse ;  /* 0x00000000053172ca */ /* 0x040fe200000e0000 */
[----:B------:R-:W-:Y:S01]  /*5fc0*/  UIADD3 UR58, UR60, 0x200, URZ ;  /* 0x000002003c3a7890 */ /* 0x000fe2000fffe03f */
[----:B------:R-:W-:Y:S01]  /*5fd0*/  R2UR UR56, R4 ;  /* 0x00000000043872ca */ /* 0x000fe200000e0000 */
[----:B------:R-:W-:Y:S01]  /*5fe0*/  UMOV UR59, 0x40000040 ;  /* 0x40000040003b7882 */ /* 0x000fe20000000000 */
[----:B------:R-:W-:Y:S01]  /*5ff0*/  R2UR UR57, R5 ;  /* 0x00000000053972ca */ /* 0x000fe200000e0000 */
[----:B------:R-:W-:Y:S01]  /*6000*/  UIADD3 UR7, UR60, 0x182, URZ ;  /* 0x000001823c077890 */ /* 0x000fe2000fffe03f */
[----:B------:R-:W-:Y:S01]  /*6010*/  MOV R214, UR53 ;  /* 0x0000003500d67c02 */ /* 0x000fe20008000f00 */
[----:B------:R-:W-:Y:S01]  /*6020*/  UMOV UR50, UR6 ;  /* 0x0000000600327c82 */ /* 0x000fe20008000000 */
[----:B------:R-:W-:Y:S01]  /*6030*/  MOV R215, UR52 ;  /* 0x0000003400d77c02 */ /* 0x000fe20008000f00 */
[----:B------:R-:W-:Y:S01]  /*6040*/  UIADD3 UR6, UR60, 0x2, URZ ;  /* 0x000000023c067890 */ /* 0x000fe2000fffe03f */
[----:B------:R-:W-:Y:S01]  /*6050*/  R2UR UR52, R12 ;  /* 0x000000000c3472ca */ /* 0x000fe200000e0000 */
[----:B------:R-:W-:Y:S01]  /*6060*/  UIADD3 UR14, UR60, 0x280, URZ ;  /* 0x000002803c0e7890 */ /* 0x000fe2000fffe03f */
[----:B------:R-:W-:Y:S01]  /*6070*/  R2UR UR53, R13 ;  /* 0x000000000d3572ca */ /* 0x000fe200000e0000 */
[----:B------:R-:W-:Y:S01]  /*6080*/  UIADD3 UR18, UR60, 0x282, URZ ;  /* 0x000002823c127890 */ /* 0x000fe2000fffe03f */
[-C--:B------:R-:W-:Y:S01]  /*6090*/  FMUL.FTZ R24, R24, R0.reuse ;  /* 0x0000000018187220 */ /* 0x080fe20000410000 */
[----:B------:R-:W-:Y:S01]  /*60a0*/  UIADD3 UR22, UR60, 0x284, URZ ;  /* 0x000002843c167890 */ /* 0x000fe2000fffe03f */
[-C--:B------:R-:W-:Y:S01]  /*60b0*/  FMUL.FTZ R25, R25, R0.reuse ;  /* 0x0000000019197220 */ /* 0x080fe20000410000 */
[----:B------:R-:W-:Y:S01]  /*60c0*/  UMOV UR54, UR6 ;  /* 0x0000000600367c82 */ /* 0x000fe20008000000 */
[----:B------:R-:W-:Y:S01]  /*60d0*/  UIADD3 UR6, UR60, 0x102, URZ ;  /* 0x000001023c067890 */ /* 0x000fe2000fffe03f */
[-C--:B------:R-:W-:Y:S01]  /*60e0*/  FMUL.FTZ R28, R28, R0.reuse ;  /* 0x000000001c1c7220 */ /* 0x080fe20000410000 */
[----:B------:R-:W-:Y:S01]  /*60f0*/  UMOV UR23, 0x40000040 ;  /* 0x4000004000177882 */ /* 0x000fe20000000000 */
[----:B------:R-:W-:Y:S01]  /*6100*/  UIADD3 UR26, UR60, 0x286, URZ ;  /* 0x000002863c1a7890 */ /* 0x000fe2000fffe03f */
[-C--:B------:R-:W-:Y:S01]  /*6110*/  FMUL.FTZ R29, R29, R0.reuse ;  /* 0x000000001d1d7220 */ /* 0x080fe20000410000 */
[----:B------:R-:W-:Y:S01]  /*6120*/  UMOV UR10, UR52 ;  /* 0x00000034000a7c82 */ /* 0x000fe20008000000 */
[----:B------:R-:W-:Y:S01]  /*6130*/  UMOV UR27, 0x40000040 ;  /* 0x40000040001b7882 */ /* 0x000fe20000000000 */
[----:B------:R-:W-:Y:S01]  /*6140*/  UMOV UR11, UR53 ;  /* 0x00000035000b7c82 */ /* 0x000fe20008000000 */
[----:B------:R-:W-:Y:S01]  /*6150*/  UIADD3 UR30, UR60, 0x500, URZ ;  /* 0x000005003c1e7890 */ /* 0x000fe2000fffe03f */
[-C--:B------:R-:W-:Y:S01]  /*6160*/  FMUL.FTZ R32, R32, R0.reuse ;  /* 0x0000000020207220 */ /* 0x080fe20000410000 */
[----:B------:R-:W-:Y:S01]  /*6170*/  UMOV UR31, 0x40000040 ;  /* 0x40000040001f7882 */ /* 0x000fe20000000000 */
[----:B------:R-:W-:Y:S01]  /*6180*/  UIADD3 UR34, UR60, 0x502, URZ ;  /* 0x000005023c227890 */ /* 0x000fe2000fffe03f */
[-C--:B------:R-:W-:Y:S01]  /*6190*/  FMUL.FTZ R33, R33, R0.reuse ;  /* 0x0000000021217220 */ /* 0x080fe20000410000 */
[----:B------:R-:W-:Y:S01]  /*61a0*/  UMOV UR35, 0x40000040 ;  /* 0x4000004000237882 */ /* 0x000fe20000000000 */
[----:B------:R-:W-:Y:S01]  /*61b0*/  UIADD3 UR38, UR60, 0x504, URZ ;  /* 0x000005043c267890 */ /* 0x000fe2000fffe03f */
[-C--:B------:R-:W-:Y:S01]  /*61c0*/  FMUL.FTZ R36, R36, R0.reuse ;  /* 0x0000000024247220 */ /* 0x080fe20000410000 */
[----:B------:R-:W-:Y:S01]  /*61d0*/  UMOV UR39, 0x40000040 ;  /* 0x4000004000277882 */ /* 0x000fe20000000000 */
[-C--:B------:R-:W-:Y:S01]  /*61e0*/  FMUL.FTZ R37, R37, R0.reuse ;  /* 0x0000000025257220 */ /* 0x080fe20000410000 */
        /* <DEDUP_REMOVED lines=9> */
[----:B------:R-:W-:Y:S01]  /*6280*/  FMUL.FTZ R57, R57, R0 ;  /* 0x0000000039397220 */ /* 0x000fe20000410000 */
[----:B------:R-:W-:-:S02]  /*6290*/  WARPGROUP.DEPBAR.LE gsb0, 0x0 ;  /* 0x00008000000079c5 */ /* 0x000fc40000010000 */
[----:B------:R-:W-:Y:S01]  /*62a0*/  WARPGROUP.ARRIVE ;  /* 0x00000000000079c5 */ /* 0x000fe20000000000 */
[-C--:B------:R-:W-:Y:S01]  /*62b0*/  FMUL.FTZ R60, R60, R0.reuse ;  /* 0x000000003c3c7220 */ /* 0x080fe20000410000 */
[-C--:B------:R-:W-:Y:S01]  /*62c0*/  FMUL.FTZ R61, R61, R0.reuse ;  /* 0x000000003d3d7220 */ /* 0x080fe20000410000 */
[-C--:B------:R-:W-:Y:S01]  /*62d0*/  FMUL.FTZ R64, R64, R0.reuse ;  /* 0x0000000040407220 */ /* 0x080fe20000410000 */
[-C--:B------:R-:W-:Y:S01]  /*62e0*/  FMUL.FTZ R65, R65, R0.reuse ;  /* 0x0000000041417220 */ /* 0x080fe20000410000 */
[-C--:B------:R-:W-:Y:S01]  /*62f0*/  FMUL.FTZ R68, R68, R0.reuse ;  /* 0x0000000044447220 */ /* 0x080fe20000410000 */
[----:B------:R-:W-:Y:S01]  /*6300*/  HGMMA.64x16x16.F32 R176, gdesc[UR40], RZ, !UPT, gsb0 ;  /* 0x0020000028b079f0 */ /* 0x000fe2000c0008ff */
[----:B------:R-:W-:Y:S01]  /*6310*/  R2UR UR41, R3 ;  /* 0x00000000032972ca */ /* 0x000fe200000e0000 */
[----:B------:R-:W-:Y:S01]  /*6320*/  UIADD3 UR42, UR60, 0x506, URZ ;  /* 0x000005063c2a7890 */ /* 0x000fe2000fffe03f */
[----:B------:R-:W-:Y:S01]  /*6330*/  R2UR UR40, R6 ;  /* 0x00000000062872ca */ /* 0x000fe200000e0000 */
[----:B------:R-:W-:Y:S01]  /*6340*/  UMOV UR43, 0x40000040 ;  /* 0x40000040002b7882 */ /* 0x000fe20000000000 */
[----:B------:R-:W-:Y:S01]  /*6350*/  MOV R3, UR9 ;  /* 0x0000000900037c02 */ /* 0x000fe20008000f00 */
[-C--:B------:R-:W-:Y:S01]  /*6360*/  FMUL.FTZ R69, R69, R0.reuse ;  /* 0x0000000045457220 */ /* 0x080fe20000410000 */
[----:B------:R-:W-:Y:S01]  /*6370*/  MOV R6, UR8 ;  /* 0x0000000800067c02 */ /* 0x000fe20008000f00 */
        /* <DEDUP_REMOVED lines=117> */
[----:B------:R-:W-:Y:S01]  /*6ad0*/  FMUL.FTZ R151, R151, R2 ;  /* 0x0000000297977220 */ /* 0x000fe20000410000 */
        /* <DEDUP_REMOVED lines=10> */
[----:B------:R-:W-:Y:S01]  /*6b80*/  R2UR UR53, R214 ;  /* 0x00000000d63572ca */ /* 0x000fe200000e0000 */
[----:B------:R-:W-:Y:S01]  /*6b90*/  UIADD3 UR54, UR60, 0x784, URZ ;  /* 0x000007843c367890 */ /* 0x000fe2000fffe03f */
[----:B------:R-:W-:Y:S01]  /*6ba0*/  R2UR UR52, R215 ;  /* 0x00000000d73472ca */ /* 0x000fe200000e0000 */
        /* <DEDUP_REMOVED lines=24> */
[----:B------:R-:W-:Y:S02]  /*6d30*/  UIADD3 UR6, UR60, 0x4, URZ ;  /* 0x000000043c067890 */ /* 0x000fe4000fffe03f */
[----:B------:R-:W-:Y:S02]  /*6d40*/  UIADD3 UR10, UR60, 0x84, URZ ;  /* 0x000000843c0a7890 */ /* 0x000fe4000fffe03f */
[----:B------:R-:W-:Y:S01]  /*6d50*/  UIADD3 UR11, UR60, 0x104, URZ ;  /* 0x000001043c0b7890 */ /* 0x000fe2000fffe03f */
        /* <DEDUP_REMOVED lines=28> */
[----:B------:R-:W-:Y:S01]  /*6f20*/  UMOV UR11, 0x40000040 ;  /* 0x40000040000b7882 */ /* 0x000fe20000000000 */
[----:B------:R-:W-:Y:S02]  /*6f30*/  WARPGROUP.DEPBAR.LE gsb0, 0x0 ;  /* 0x00008000000079c5 */ /* 0x000fe40000010000 */
[----:B------:R-:W-:-:S06]  /*6f40*/  WARPGROUP.ARRIVE ;  /* 0x00000000000079c5 */ /* 0x000fcc0000000000 */
[----:B------:R-:W-:Y:S01]  /*6f50*/  HGMMA.64x16x16.F32 R152, gdesc[UR4], R152, gsb0 ;  /* 0x00200000049879f0 */ /* 0x000fe20008000898 */
[----:B------:R-:W-:Y:S02]  /*6f60*/  UIADD3 UR6, UR60, 0x86, URZ ;  /* 0x000000863c067890 */ /* 0x000fe4000fffe03f */
        /* <DEDUP_REMOVED lines=28> */
[----:B------:R-:W-:Y:S01]  /*7130*/  R2UR UR8, R10 ;  /* 0x000000000a0872ca */ /* 0x000fe200000e0000 */
[----:B------:R-:W-:Y:S01]  /*7140*/  UMOV UR11, 0x40000040 ;  /* 0x40000040000b7882 */ /* 0x000fe20000000000 */
[----:B------:R-:W-:Y:S01]  /*7150*/  R2UR UR9, R11 ;  /* 0x000000000b0972ca */ /* 0x000fe200000e0000 */
        /* <DEDUP_REMOVED lines=295> */
[----:B------:R-:W-:Y:S02]  /*83d0*/  UIADD3 UR7, UR60, 0x906, URZ ;  /* 0x000009063c077890 */ /* 0x000fe4000fffe03f */
        /* <DEDUP_REMOVED lines=9> */
[----:B------:R-:W-:Y:S01]  /*8470*/  UMOV UR56, UR10 ;  /* 0x0000000a00387c82 */ /* 0x000fe20008000000 */
[----:B------:R-:W-:Y:S01]  /*8480*/  UMOV UR57, UR11 ;  /* 0x0000000b00397c82 */ /* 0x000fe20008000000 */
        /* <DEDUP_REMOVED lines=29> */
.L_x_23:
[----:B------:R-:W-:Y:S02]  /*8660*/  R2UR UR10, R16 ;  /* 0x00000000100a72ca */ /* 0x000fe400000e0000 */
[----:B------:R-:W-:Y:S02]  /*8670*/  R2UR UR6, R21 ;  /* 0x00000000150672ca */ /* 0x000fe400000e0000 */
[----:B------:R-:W-:-:S11]  /*8680*/  R2UR UR7, R216 ;  /* 0x00000000d80772ca */ /* 0x000fd600000e0000 */
[----:B------:R-:W-:Y:S02]  /*8690*/  ULEA UR6, UR6, UR10, 0x3 ;  /* 0x0000000a06067291 */ /* 0x000fe4000f8e183f */
[----:B------:R-:W-:-:S05]  /*86a0*/  IMAD.U32 R0, RZ, RZ, UR7 ;  /* 0x00000007ff007e24 */ /* 0x000fca000f8e00ff */
[----:B------:R-:W-:-:S04]  /*86b0*/  SHF.L.U32 R0, R0, 0x1f, RZ ;  /* 0x0000001f00007819 */ /* 0x000fc800000006ff */
[----:B------:R0:W1:Y:S01]  /*86c0*/  SYNCS.PHASECHK.TRANS64.TRYWAIT P1, [UR6+0x38850], R0 ;  /* 0x03885000ff0075a7 */ /* 0x0000620008020146 */
[----:B------:R-:W-:Y:S05]  /*86d0*/  @!P0 BRA `(.L_x_24) ;  /* 0x0000000000048947 */ /* 0x000fea0003800000 */
[----:B------:R-:W-:Y:S01]  /*86e0*/  BPT.TRAP 0x1 ;  /* 0x000000040000795c */ /* 0x000fe20000300000 */
.L_x_24:
[----:B-1----:R-:W-:Y:S05]  /*86f0*/  @P1 BRA `(.L_x_25) ;  /* 0x0000000000081947 */ /* 0x002fea0003800000 */
[----:B------:R-:W1:Y:S02]  /*8700*/  SYNCS.PHASECHK.TRANS64.TRYWAIT P1, [UR6+0x38850], R0 ;  /* 0x03885000ff0075a7 */ /* 0x000e640008020146 */
[----:B-1----:R-:W-:Y:S05]  /*8710*/  @!P1 BRA `(.L_x_26) ;  /* 0x0000008c00f49947 */ /* 0x002fea0003800000 */
.L_x_25:
[----:B------:R-:W-:Y:S01]  /*8720*/  R2UR UR7, R16 ;  /* 0x00000000100772ca */ /* 0x000fe200000e0000 */
[----:B------:R-:W-:Y:S01]  /*8730*/  WARPGROUP.ARRIVE ;  /* 0x00000000000079c5 */ /* 0x000fe20000000000 */
[----:B------:R-:W-:Y:S01]  /*8740*/  R2UR UR10, R21 ;  /* 0x00000000150a72ca */ /* 0x000fe200000e0000 */
[----:B------:R-:W-:-:S10]  /*8750*/  UMOV UR11, 0x40000040 ;  /* 0x40000040000b7882 */ /* 0x000fd40000000000 */
[----:B------:R-:W-:-:S04]  /*8760*/  UIADD3 UR7, UR7, 0x400, URZ ;  /* 0x0000040007077890 */ /* 0x000fc8000fffe03f */
[----:B------:R-:W-:-:S04]  /*8770*/  USHF.R.U32.HI UR7, URZ, 0x4, UR7 ;  /* 0x000000043f077899 */ /* 0x000fc80008011607 */
[----:B------:R-:W-:-:S04]  /*8780*/  ULOP3.LUT UR7, UR7, 0x3fff, URZ, 0xc0, !UPT ;  /* 0x00003fff07077892 */ /* 0x000fc8000f8ec03f */
[----:B------:R-:W-:-:S04]  /*8790*/  ULOP3.LUT UR7, UR7, 0x2800000, URZ, 0xfc, !UPT ;  /* 0x0280000007077892 */ /* 0x000fc8000f8efc3f */
[----:B------:R-:W-:-:S07]  /*87a0*/  UIMAD UR7, UR10, 0xa00, UR7 ;  /* 0x00000a000a0778a4 */ /* 0x000fce000f8e0207 */
[----:B------:R-:W-:Y:S02]  /*87b0*/  UMOV UR10, UR7 ;  /* 0x00000007000a7c82 */ /* 0x000fe40008000000 */
[----:B------:R-:W-:Y:S01]  /*87c0*/  HGMMA.64x256x16.F32 R24, R208, gdesc[UR8].tnspB, R24, gsb0 ;  /* 0x43e00008d0187df0 */ /* 0x000fe20008000818 */
[----:B------:R-:W-:Y:S01]  /*87d0*/  UIADD3 UR10, UR7, 0x80, URZ ;  /* 0x00000080070a7890 */ /* 0x000fe2000fffe03f */
[----:B------:R-:W-:Y:S01]  /*87e0*/  UMOV UR11, 0x40000040 ;  /* 0x40000040000b7882 */ /* 0x000fe20000000000 */
[----:B------:R-:W-:Y:S02]  /*87f0*/  WARPGROUP.DEPBAR.LE gsb0, 0x0 ;  /* 0x00008000000079c5 */ /* 0x000fe40000010000 */
[----:B------:R-:W-:-:S15]  /*8800*/  WARPGROUP.ARRIVE ;  /* 0x00000000000079c5 */ /* 0x000fde0000000000 */
[----:B------:R-:W-:-:S08]  /*8810*/  NOP ;  /* 0x0000000000007918 */ /* 0x000fd00000000000 */
        /* <DEDUP_REMOVED lines=18> */
[----:B------:R-:W-:Y:S03]  /*8940*/  HGMMA.64x256x16.F32 R24, R192, gdesc[UR8].tnspB, R24, gsb0 ;  /* 0x43e00008c0187df0 */ /* 0x000fe60008000818 */
[----:B------:R-:W-:Y:S02]  /*8950*/  WARPGROUP.DEPBAR.LE gsb0, 0x0 ;  /* 0x00008000000079c5 */ /* 0x000fe40000010000 */
[----:B------:R-:W-:Y:S05]  /*8960*/  @!P0 BRA `(.L_x_27) ;  /* 0x0000000000048947 */ /* 0x000fea0003800000 */
[----:B------:R-:W-:Y:S01]  /*8970*/  BPT.TRAP 0x1 ;  /* 0x000000040000795c */ /* 0x000fe20000300000 */
.L_x_27:
[----:B------:R-:W-:Y:S01]  /*8980*/  FMUL.FTZ R21, R184, UR61 ;  /* 0x0000003db8157c20 */ /* 0x000fe20008410000 */
[----:B------:R-:W-:Y:S01]  /*8990*/  FMUL.FTZ R184, R186, UR61 ;  /* 0x0000003dbab87c20 */ /* 0x000fe20008410000 */
[----:B------:R-:W-:Y:S01]  /*89a0*/  FMUL.FTZ R22, R185, UR61 ;  /* 0x0000003db9167c20 */ /* 0x000fe20008410000 */
[----:B------:R-:W-:Y:S01]  /*89b0*/  FMUL.FTZ R23, R187, UR61 ;  /* 0x0000003dbb177c20 */ /* 0x000fe20008410000 */
[----:B------:R-:W-:Y:S01]  /*89c0*/  FMUL.FTZ R187, R188, UR61 ;  /* 0x0000003dbcbb7c20 */ /* 0x000fe20008410000 */
[----:B------:R-:W-:Y:S01]  /*89d0*/  FMUL.FTZ R185, R190, UR61 ;  /* 0x0000003dbeb97c20 */ /* 0x000fe20008410000 */
[----:B------:R-:W1:Y:S01]  /*89e0*/  MUFU.TANH R21, R21 ;  /* 0x0000001500157308 */ /* 0x000e620000002400 */
[----:B------:R-:W-:Y:S01]  /*89f0*/  FMUL.FTZ R188, R189, UR61 ;  /* 0x0000003dbdbc7c20 */ /* 0x000fe20008410000 */
[----:B------:R-:W-:Y:S01]  /*8a00*/  FMUL.FTZ R186, R191, UR61 ;  /* 0x0000003dbfba7c20 */ /* 0x000fe20008410000 */
[----:B------:R-:W-:Y:S01]  /*8a10*/  FMUL.FTZ R189, R176, UR61 ;  /* 0x0000003db0bd7c20 */ /* 0x000fe20008410000 */
[----:B------:R-:W-:Y:S01]  /*8a20*/  FMUL.FTZ R176, R178, UR61 ;  /* 0x0000003db2b07c20 */ /* 0x000fe20008410000 */
[----:B------:R-:W-:Y:S01]  /*8a30*/  FMUL.FTZ R190, R177, UR61 ;  /* 0x0000003db1be7c20 */ /* 0x000fe20008410000 */
[----:B------:R-:W-:Y:S01]  /*8a40*/  FMUL.FTZ R177, R179, UR61 ;  /* 0x0000003db3b17c20 */ /* 0x000fe20008410000 */
[----:B------:R-:W-:Y:S01]  /*8a50*/  FMUL.FTZ R180, R180, UR61 ;  /* 0x0000003db4b47c20 */ /* 0x000fe20008410000 */
[----:B------:R-:W0:Y:S01]  /*8a60*/  MUFU.TANH R184, R184 ;  /* 0x000000b800b87308 */ /* 0x000e220000002400 */
[----:B------:R-:W-:Y:S01]  /*8a70*/  FMUL.FTZ R179, R183, UR61 ;  /* 0x0000003db7b37c20 */ /* 0x000fe20008410000 */
[----:B------:R-:W-:Y:S01]  /*8a80*/  FMUL.FTZ R183, R169, UR61 ;  /* 0x0000003da9b77c20 */ /* 0x000fe20008410000 */
[----:B------:R-:W-:Y:S01]  /*8a90*/  FMUL.FTZ R181, R181, UR61 ;  /* 0x0000003db5b57c20 */ /* 0x000fe20008410000 */
[----:B------:R-:W-:Y:S01]  /*8aa0*/  FMUL.FTZ R169, R171, UR61 ;  /* 0x0000003daba97c20 */ /* 0x000fe20008410000 */
[----:B------:R-:W-:Y:S01]  /*8ab0*/  FMUL.FTZ R171, R175, UR61 ;  /* 0x0000003dafab7c20 */ /* 0x000fe20008410000 */
[----:B------:R-:W-:Y:S01]  /*8ac0*/  FMUL.FTZ R175, R161, UR61 ;  /* 0x0000003da1af7c20 */ /* 0x000fe20008410000 */
[----:B------:R-:W-:Y:S01]  /*8ad0*/  FMUL.FTZ R178, R182, UR61 ;  /* 0x0000003db6b27c20 */ /* 0x000fe20008410000 */
[----:B------:R-:W2:Y:S01]  /*8ae0*/  MUFU.TANH R22, R22 ;  /* 0x0000001600167308 */ /* 0x000ea20000002400 */
[----:B-1----:R-:W-:Y:S01]  /*8af0*/  FMNMX.FTZ R3, R21, R20, !PT ;  /* 0x0000001415037209 */ /* 0x002fe20007810000 */
[----:B------:R-:W-:Y:S01]  /*8b00*/  FMUL.FTZ R161, R163, UR61 ;  /* 0x0000003da3a17c20 */ /* 0x000fe20008410000 */
[----:B------:R-:W-:Y:S01]  /*8b10*/  FMUL.FTZ R182, R168, UR61 ;  /* 0x0000003da8b67c20 */ /* 0x000fe20008410000 */
[----:B------:R-:W-:Y:S01]  /*8b20*/  FMUL.FTZ R163, R167, UR61 ;  /* 0x0000003da7a37c20 */ /* 0x000fe20008410000 */
[----:B------:R-:W-:Y:S01]  /*8b30*/  FMUL.FTZ R167, R153, UR61 ;  /* 0x0000003d99a77c20 */ /* 0x000fe20008410000 */
[----:B------:R-:W-:Y:S01]  /*8b40*/  FMUL.FTZ R168, R170, UR61 ;  /* 0x0000003daaa87c20 */ /* 0x000fe20008410000 */
[----:B------:R-:W-:Y:S01]  /*8b50*/  FMUL.FTZ R172, R172, UR61 ;  /* 0x0000003dacac7c20 */ /* 0x000fe20008410000 */
[----:B------:R-:W1:Y:S01]  /*8b60*/  MUFU.TANH R23, R23 ;  /* 0x0000001700177308 */ /* 0x000e620000002400 */
[----:B0-----:R-:W-:Y:S01]  /*8b70*/  FMNMX.FTZ R0, R184, R19, !PT ;  /* 0x00000013b8007209 */ /* 0x001fe20007810000 */
[----:B------:R-:W-:Y:S01]  /*8b80*/  FMUL.FTZ R173, R173, UR61 ;  /* 0x0000003dadad7c20 */ /* 0x000fe20008410000 */
[----:B------:R-:W-:Y:S01]  /*8b90*/  FMUL.FTZ R170, R174, UR61 ;  /* 0x0000003daeaa7c20 */ /* 0x000fe20008410000 */
[----:B------:R-:W-:Y:S01]  /*8ba0*/  FMUL.FTZ R174, R160, UR61 ;  /* 0x0000003da0ae7c20 */ /* 0x000fe20008410000 */
[----:B------:R-:W-:Y:S01]  /*8bb0*/  FMUL.FTZ R160, R162, UR61 ;  /* 0x0000003da2a07c20 */ /* 0x000fe20008410000 */
[----:B------:R-:W-:Y:S01]  /*8bc0*/  FMUL.FTZ R164, R164, UR61 ;  /* 0x0000003da4a47c20 */ /* 0x000fe20008410000 */
[----:B------:R-:W-:Y:S01]  /*8bd0*/  FMUL.FTZ R165, R165, UR61 ;  /* 0x0000003da5a57c20 */ /* 0x000fe20008410000 */
[----:B------:R-:W0:Y:S01]  /*8be0*/  MUFU.TANH R187, R187 ;  /* 0x000000bb00bb7308 */ /* 0x000e220000002400 */
[----:B--2---:R-:W-:Y:S01]  /*8bf0*/  FMNMX.FTZ R2, R22, R3, !PT ;  /* 0x0000000316027209 */ /* 0x004fe20007810000 */
        /* <DEDUP_REMOVED lines=8> */
[----:B------:R-:W-:Y:S01]  /*8c80*/  ULDC UR7, c[0x0][0x988] ;  /* 0x0002620000077ab9 */ /* 0x000fe20000000800 */
[----:B------:R-:W1:Y:S01]  /*8c90*/  S2UR UR11, SR_CgaCtaId ;  /* 0x00000000000b79c3 */ /* 0x000e620000008800 */
[----:B------:R-:W-:-:S04]  /*8ca0*/  R2UR UR10, R213 ;  /* 0x00000000d50a72ca */ /* 0x000fc800000e0000 */
[----:B------:R-:W3:Y:S01]  /*8cb0*/  MUFU.TANH R188, R188 ;  /* 0x000000bc00bc7308 */ /* 0x000ee20000002400 */
[----:B0-----:R-:W-:-:S07]  /*8cc0*/  FMNMX.FTZ R3, R187, R2, !PT ;  /* 0x00000002bb037209 */ /* 0x001fce0007810000 */
[----:B------:R-:W0:Y:S01]  /*8cd0*/  MUFU.TANH R186, R186 ;  /* 0x000000ba00ba7308 */ /* 0x000e220000002400 */
[----:B--2---:R-:W-:Y:S01]  /*8ce0*/  FMNMX.FTZ R153, R185, R0, !PT ;  /* 0x00000000b9997209 */ /* 0x004fe20007810000 */
[----:B------:R-:W-:-:S06]  /*8cf0*/  UIADD3 UR10, UR10, 0x38840, URZ ;  /* 0x000388400a0a7890 */ /* 0x000fcc000fffe03f */
[----:B------:R-:W2:Y:S01]  /*8d00*/  MUFU.TANH R189, R189 ;  /* 0x000000bd00bd7308 */ /* 0x000ea20000002400 */
[----:B---3--:R-:W-:Y:S01]  /*8d10*/  FMNMX.FTZ R0, R188, R3, !PT ;  /* 0x00000003bc007209 */ /* 0x008fe20007810000 */
[----:B-1----:R-:W-:-:S06]  /*8d20*/  UPRMT UR10, UR11, 0x654, UR10 ;  /* 0x000006540b0a7896 */ /* 0x002fcc000800000a */
[----:B------:R-:W1:Y:S01]  /*8d30*/  MUFU.TANH R176, R176 ;  /* 0x000000b000b07308 */ /* 0x000e620000002400 */
[----:B0-----:R-:W-:Y:S02]  /*8d40*/  FMNMX.FTZ R153, R186, R153, !PT ;  /* 0x00000099ba997209 */ /* 0x001fe40007810000 */
[----:B------:R-:W-:Y:S05]  /*8d50*/  SYNCS.ARRIVE.TRANS64.RED.A1T0 RZ, [UR10], RZ ;  /* 0x000000ffffff79a7 */ /* 0x000fea000810040a */
[----:B------:R-:W0:Y:S01]  /*8d60*/  MUFU.TANH R190, R190 ;  /* 0x000000be00be7308 */ /* 0x000e220000002400 */
[----:B--2---:R-:W-:-:S07]  /*8d70*/  FMNMX.FTZ R3, R189, R0, !PT ;  /* 0x00000000bd037209 */ /* 0x004fce0007810000 */
[----:B------:R-:W2:Y:S01]  /*8d80*/  MUFU.TANH R177, R177 ;  /* 0x000000b100b17308 */ /* 0x000ea20000002400 */
[----:B-1----:R-:W-:Y:S01]  /*8d90*/  FMNMX.FTZ R0, R176, R153, !PT ;  /* 0x00000099b0007209 */ /* 0x002fe20007810000 */
[----:B------:R-:W-:-:S06]  /*8da0*/  FMUL.FTZ R153, R155, UR61 ;  /* 0x0000003d9b997c20 */ /* 0x000fcc0008410000 */
[----:B------:R-:W1:Y:S01]  /*8db0*/  MUFU.TANH R180, R180 ;  /* 0x000000b400b47308 */ /* 0x000e620000002400 */
[----:B0-----:R-:W-:-:S07]  /*8dc0*/  FMNMX.FTZ R3, R190, R3, !PT ;  /* 0x00000003be037209 */ /* 0x001fce0007810000 */
[----:B------:R-:W0:Y:S01]  /*8dd0*/  MUFU.TANH R181, R181 ;  /* 0x000000b500b57308 */ /* 0x000e220000002400 */
[----:B--2---:R-:W-:-:S07]  /*8de0*/  FMNMX.FTZ R191, R177, R0, !PT ;  /* 0x00000000b1bf7209 */ /* 0x004fce0007810000 */
[----:B------:R-:W2:Y:S01]  /*8df0*/  MUFU.TANH R178, R178 ;  /* 0x000000b200b27308 */ /* 0x000ea20000002400 */
[----:B-1----:R-:W-:-:S07]  /*8e00*/  FMNMX.FTZ R0, R180, R3, !PT ;  /* 0x00000003b4007209 */ /* 0x002fce0007810000 */
        /* <DEDUP_REMOVED lines=27> */
[----:B--2---:R-:W-:Y:S01]  /*8fc0*/  FMNMX.FTZ R2, R160, R155, !PT ;  /* 0x0000009ba0027209 */ /* 0x004fe20007810000 */
[----:B------:R-:W-:-:S06]  /*8fd0*/  FMUL.FTZ R155, R159, UR61 ;  /* 0x0000003d9f9b7c20 */ /* 0x000fcc0008410000 */
        /* <DEDUP_REMOVED lines=21> */
[----:B0-----:R-:W-:-:S05]  /*9130*/  FMNMX.FTZ R0, R157, R0, !PT ;  /* 0x000000009d007209 */ /* 0x001fca0007810000 */
[----:B------:R-:W0:Y:S01]  /*9140*/  SHFL.BFLY PT, R3, R0, 0x2, 0x1f ;  /* 0x0c401f0000037f89 */ /* 0x000e2200000e0000 */
[----:B--2---:R-:W-:-:S04]  /*9150*/  FMNMX.FTZ R2, R154, R159, !PT ;  /* 0x0000009f9a027209 */ /* 0x004fc80007810000 */
[----:B-1----:R-:W-:-:S05]  /*9160*/  FMNMX.FTZ R2, R155, R2, !PT ;  /* 0x000000029b027209 */ /* 0x002fca0007810000 */
[----:B------:R-:W1:Y:S01]  /*9170*/  SHFL.BFLY PT, R159, R2, 0x2, 0x1f ;  /* 0x0c401f00029f7f89 */ /* 0x000e6200000e0000 */
[----:B0-----:R-:W-:-:S05]  /*9180*/  FMNMX.FTZ R158, R0, R3, !PT ;  /* 0x00000003009e7209 */ /* 0x001fca0007810000 */
[----:B------:R-:W0:Y:S01]  /*9190*/  SHFL.BFLY PT, R3, R158, 0x1, 0x1f ;  /* 0x0c201f009e037f89 */ /* 0x000e2200000e0000 */
[----:B-1----:R-:W-:-:S05]  /*91a0*/  FMNMX.FTZ R159, R2, R159, !PT ;  /* 0x0000009f029f7209 */ /* 0x002fca0007810000 */
[----:B------:R-:W1:Y:S01]  /*91b0*/  SHFL.BFLY PT, R6, R159, 0x1, 0x1f ;  /* 0x0c201f009f067f89 */ /* 0x000e6200000e0000 */
[----:B0-----:R-:W-:-:S05]  /*91c0*/  FMNMX.FTZ R3, R158, R3, !PT ;  /* 0x000000039e037209 */ /* 0x001fca0007810000 */
[C---:B------:R-:W-:Y:S01]  /*91d0*/  FADD.FTZ R20, -R3.reuse, R20 ;  /* 0x0000001403147221 */ /* 0x040fe20000010100 */
[----:B------:R-:W-:-:S03]  /*91e0*/  FMUL.FTZ R191, R3, UR7 ;  /* 0x0000000703bf7c20 */ /* 0x000fc60008410000 */
[----:B------:R-:W-:Y:S01]  /*91f0*/  FMUL.FTZ R20, R20, UR7 ;  /* 0x0000000714147c20 */ /* 0x000fe20008410000 */
[--C-:B------:R-:W-:Y:S01]  /*9200*/  FFMA.FTZ R208, R22, UR7, -R191.reuse ;  /* 0x0000000716d07c23 */ /* 0x100fe200080108bf */
[--C-:B------:R-:W-:Y:S01]  /*9210*/  FFMA.FTZ R210, R187, UR7, -R191.reuse ;  /* 0x00000007bbd27c23 */ /* 0x100fe200080108bf */
[--C-:B------:R-:W-:Y:S01]  /*9220*/  FFMA.FTZ R194, R156, UR7, -R191.reuse ;  /* 0x000000079cc27c23 */ /* 0x100fe200080108bf */
[----:B------:R0:W-:Y:S01]  /*9230*/  MUFU.EX2 R0, R20 ;  /* 0x0000001400007308 */ /* 0x0001e20000000800 */
[--C-:B------:R-:W-:Y:S01]  /*9240*/  FFMA.FTZ R204, R189, UR7, -R191.reuse ;  /* 0x00000007bdcc7c23 */ /* 0x100fe200080108bf */
[--C-:B------:R-:W-:Y:S01]  /*9250*/  FFMA.FTZ R206, R180, UR7, -R191.reuse ;  /* 0x00000007b4ce7c23 */ /* 0x100fe200080108bf */
[----:B-1----:R-:W-:Y:S01]  /*9260*/  FMNMX.FTZ R6, R159, R6, !PT ;  /* 0x000000069f067209 */ /* 0x002fe20007810000 */
[--C-:B------:R-:W-:Y:S01]  /*9270*/  FFMA.FTZ R159, R190, UR7, -R191.reuse ;  /* 0x00000007be9f7c23 */ /* 0x100fe200080108bf */
[--C-:B------:R-:W-:Y:S01]  /*9280*/  FFMA.FTZ R181, R181, UR7, -R191.reuse ;  /* 0x00000007b5b57c23 */ /* 0x100fe200080108bf */
[--C-:B------:R-:W-:Y:S01]  /*9290*/  FFMA.FTZ R198, R164, UR7, -R191.reuse ;  /* 0x00000007a4c67c23 */ /* 0x100fe200080108bf */
[----:B------:R-:W-:Y:S01]  /*92a0*/  FFMA.FTZ R200, R182, UR7, -R191 ;  /* 0x00000007b6c87c23 */ /* 0x000fe200080108bf */
[C---:B------:R-:W-:Y:S01]  /*92b0*/  FADD.FTZ R19, -R6.reuse, R19 ;  /* 0x0000001306137221 */ /* 0x040fe20000010100 */
[----:B0-----:R-:W-:Y:S01]  /*92c0*/  FMUL.FTZ R20, R6, UR7 ;  /* 0x0000000706147c20 */ /* 0x001fe20008410000 */
[----:B------:R-:W-:Y:S01]  /*92d0*/  MUFU.EX2 R208, R208 ;  /* 0x000000d000d07308 */ /* 0x000fe20000000800 */
[--C-:B------:R-:W-:Y:S01]  /*92e0*/  FFMA.FTZ R183, R183, UR7, -R191.reuse ;  /* 0x00000007b7b77c23 */ /* 0x100fe200080108bf */
[----:B------:R-:W-:Y:S01]  /*92f0*/  FMUL.FTZ R2, R19, UR7 ;  /* 0x0000000713027c20 */ /* 0x000fe20008410000 */
[--C-:B------:R-:W-:Y:S01]  /*9300*/  FFMA.FTZ R19, R21, UR7, -R191.reuse ;  /* 0x0000000715137c23 */ /* 0x100fe200080108bf */
[--C-:B------:R-:W-:Y:S01]  /*9310*/  FFMA.FTZ R209, R184, UR7, -R20.reuse ;  /* 0x00000007b8d17c23 */ /* 0x100fe20008010814 */
[--C-:B------:R-:W-:Y:S01]  /*9320*/  FFMA.FTZ R22, R23, UR7, -R20.reuse ;  /* 0x0000000717167c23 */ /* 0x100fe20008010814 */
[--C-:B------:R-:W-:Y:S01]  /*9330*/  FFMA.FTZ R211, R185, UR7, -R20.reuse ;  /* 0x00000007b9d37c23 */ /* 0x100fe20008010814 */
[--C-:B------:R-:W-:Y:S01]  /*9340*/  FFMA.FTZ R21, R188, UR7, -R191.reuse ;  /* 0x00000007bc157c23 */ /* 0x100fe200080108bf */
[----:B------:R-:W-:Y:S01]  /*9350*/  MUFU.EX2 R2, R2 ;  /* 0x0000000200027308 */ /* 0x000fe20000000800 */
[--C-:B------:R-:W-:Y:S01]  /*9360*/  FFMA.FTZ R156, R186, UR7, -R20.reuse ;  /* 0x00000007ba9c7c23 */ /* 0x100fe20008010814 */
[--C-:B------:R-:W-:Y:S01]  /*9370*/  FFMA.FTZ R205, R176, UR7, -R20.reuse ;  /* 0x00000007b0cd7c23 */ /* 0x100fe20008010814 */
[--C-:B------:R-:W-:Y:S01]  /*9380*/  FFMA.FTZ R158, R177, UR7, -R20.reuse ;  /* 0x00000007b19e7c23 */ /* 0x100fe20008010814 */
[--C-:B------:R-:W-:Y:S01]  /*9390*/  FFMA.FTZ R207, R178, UR7, -R20.reuse ;  /* 0x00000007b2cf7c23 */ /* 0x100fe20008010814 */
[--C-:B------:R-:W-:Y:S01]  /*93a0*/  FFMA.FTZ R164, R179, UR7, -R20.reuse ;  /* 0x00000007b3a47c23 */ /* 0x100fe20008010814 */
[--C-:B------:R-:W-:Y:S01]  /*93b0*/  FFMA.FTZ R203, R170, UR7, -R20.reuse ;  /* 0x00000007aacb7c23 */ /* 0x100fe20008010814 */
[--C-:B------:R-:W-:Y:S01]  /*93c0*/  FFMA.FTZ R201, R168, UR7, -R20.reuse ;  /* 0x00000007a8c97c23 */ /* 0x100fe20008010814 */
[----:B------:R-:W0:Y:S01]  /*93d0*/  MUFU.EX2 R19, R19 ;  /* 0x0000001300137308 */ /* 0x000e220000000800 */
[--C-:B------:R-:W-:Y:S01]  /*93e0*/  FFMA.FTZ R192, R166, UR7, -R191.reuse ;  /* 0x00000007a6c07c23 */ /* 0x100fe200080108bf */
[--C-:B------:R-:W-:Y:S01]  /*93f0*/  FFMA.FTZ R166, R169, UR7, -R20.reuse ;  /* 0x00000007a9a67c23 */ /* 0x100fe20008010814 */
[--C-:B------:R-:W-:Y:S01]  /*9400*/  FFMA.FTZ R199, R162, UR7, -R20.reuse ;  /* 0x00000007a2c77c23 */ /* 0x100fe20008010814 */
[--C-:B------:R-:W-:Y:S01]  /*9410*/  FFMA.FTZ R202, R172, UR7, -R191.reuse ;  /* 0x00000007acca7c23 */ /* 0x100fe200080108bf */
[--C-:B------:R-:W-:Y:S01]  /*9420*/  FFMA.FTZ R173, R173, UR7, -R191.reuse ;  /* 0x00000007adad7c23 */ /* 0x100fe200080108bf */
[--C-:B------:R-:W-:Y:S01]  /*9430*/  FFMA.FTZ R168, R171, UR7, -R20.reuse ;  /* 0x00000007aba87c23 */ /* 0x100fe20008010814 */
[--C-:B------:R-:W-:Y:S01]  /*9440*/  FFMA.FTZ R196, R174, UR7, -R191.reuse ;  /* 0x00000007aec47c23 */ /* 0x100fe200080108bf */
[----:B------:R-:W1:Y:S01]  /*9450*/  MUFU.EX2 R209, R209 ;  /* 0x000000d100d17308 */ /* 0x000e620000000800 */
[--C-:B------:R-:W-:Y:S01]  /*9460*/  FFMA.FTZ R197, R160, UR7, -R20.reuse ;  /* 0x00000007a0c57c23 */ /* 0x100fe20008010814 */
[--C-:B------:R-:W-:Y:S01]  /*9470*/  FFMA.FTZ R175, R175, UR7, -R191.reuse ;  /* 0x00000007afaf7c23 */ /* 0x100fe200080108bf */
[--C-:B------:R-:W-:Y:S01]  /*9480*/  FFMA.FTZ R160, R161, UR7, -R20.reuse ;  /* 0x00000007a1a07c23 */ /* 0x100fe20008010814 */
[--C-:B------:R-:W-:Y:S01]  /*9490*/  FFMA.FTZ R193, R152, UR7, -R20.reuse ;  /* 0x0000000798c17c23 */ /* 0x100fe20008010814 */
[--C-:B------:R-:W-:Y:S01]  /*94a0*/  FFMA.FTZ R165, R165, UR7, -R191.reuse ;  /* 0x00000007a5a57c23 */ /* 0x100fe200080108bf */
[----:B------:R-:W-:Y:S01]  /*94b0*/  FFMA.FTZ R167, R167, UR7, -R191 ;  /* 0x00000007a7a77c23 */ /* 0x000fe200080108bf */
[--C-:B------:R-:W-:Y:S01]  /*94c0*/  FFMA.FTZ R153, R153, UR7, -R20.reuse ;  /* 0x0000000799997c23 */ /* 0x100fe20008010814 */
[----:B------:R-:W2:Y:S01]  /*94d0*/  MUFU.EX2 R22, R22 ;  /* 0x0000001600167308 */ /* 0x000ea20000000800 */
[----:B0-----:R-:W-:Y:S01]  /*94e0*/  FFMA.FTZ R23, R0, R14, R19 ;  /* 0x0000000e00177223 */ /* 0x001fe20000010013 */
[----:B------:R-:W-:Y:S01]  /*94f0*/  FFMA.FTZ R154, R154, UR7, -R20 ;  /* 0x000000079a9a7c23 */ /* 0x000fe20008010814 */
[----:B------:R-:W-:-:S02]  /*9500*/  FFMA.FTZ R157, R157, UR7, -R191 ;  /* 0x000000079d9d7c23 */ /* 0x000fc400080108bf */
[----:B------:R-:W-:-:S03]  /*9510*/  FADD.FTZ R23, R208, R23 ;  /* 0x00000017d0177221 */ /* 0x000fc60000010000 */
[----:B------:R-:W0:Y:S01]  /*9520*/  MUFU.EX2 R210, R210 ;  /* 0x000000d200d27308 */ /* 0x000e220000000800 */
[----:B-1----:R-:W-:-:S07]  /*9530*/  FFMA.FTZ R9, R2, R9, R209 ;  /* 0x0000000902097223 */ /* 0x002fce00000100d1 */
[----:B------:R-:W1:Y:S01]  /*9540*/  MUFU.EX2 R211, R211 ;  /* 0x000000d300d37308 */ /* 0x000e620000000800 */
[----:B--2---:R-:W-:-:S07]  /*9550*/  FADD.FTZ R14, R22, R9 ;  /* 0x00000009160e7221 */ /* 0x004fce0000010000 */
[----:B------:R-:W2:Y:S01]  /*9560*/  MUFU.EX2 R21, R21 ;  /* 0x0000001500157308 */ /* 0x000ea20000000800 */
[----:B0-----:R-:W-:-:S07]  /*9570*/  FADD.FTZ R170, R210, R23 ;  /* 0x00000017d2aa7221 */ /* 0x001fce0000010000 */
[----:B------:R-:W0:Y:S01]  /*9580*/  MUFU.EX2 R156, R156 ;  /* 0x0000009c009c7308 */ /* 0x000e220000000800 */
[----:B-1----:R-:W-:-:S07]  /*9590*/  FADD.FTZ R9, R211, R14 ;  /* 0x0000000ed3097221 */ /* 0x002fce0000010000 */
        /* <DEDUP_REMOVED lines=9> */
[----:B0-----:R-:W-:Y:S01]  /*9630*/  FADD.FTZ R23, R159, R162 ;  /* 0x000000a29f177221 */ /* 0x001fe20000010000 */
[--C-:B------:R-:W-:Y:S01]  /*9640*/  FFMA.FTZ R162, R163, UR7, -R20.reuse ;  /* 0x00000007a3a27c23 */ /* 0x100fe20008010814 */
[----:B------:R-:W-:-:S05]  /*9650*/  FFMA.FTZ R20, R155, UR7, -R20 ;  /* 0x000000079b147c23 */ /* 0x000fca0008010814 */
        /* <DEDUP_REMOVED lines=54> */
[----:B-1----:R-:W-:-:S03]  /*99c0*/  FADD.FTZ R14, R157, R152 ;  /* 0x000000989d0e7221 */ /* 0x002fc60000010000 */
[----:B--2---:R-:W-:Y:S01]  /*99d0*/  FADD.FTZ R9, R20, R9 ;  /* 0x0000000914097221 */ /* 0x004fe20000010000 */
[----:B------:R-:W-:Y:S06]  /*99e0*/  @!P0 BRA `(.L_x_28) ;  /* 0x0000000000048947 */ /* 0x000fec0003800000 */
[----:B------:R-:W-:Y:S01]  /*99f0*/  BPT.TRAP 0x1 ;  /* 0x000000040000795c */ /* 0x000fe20000300000 */
.L_x_28:
[----:B------:R-:W0:Y:S01]  /*9a00*/  S2UR UR14, SR_CgaCtaId ;  /* 0x00000000000e79c3 */ /* 0x000e220000008800 */
[----:B------:R-:W-:Y:S01]  /*9a10*/  UIADD3 UR6, UR6, 0x38860, URZ ;  /* 0x0003886006067890 */ /* 0x000fe2000fffe03f */
[----:B------:R-:W-:Y:S02]  /*9a20*/  R2UR UR11, R17 ;  /* 0x00000000110b72ca */ /* 0x000fe400000e0000 */
[----:B------:R-:W-:Y:S02]  /*9a30*/  R2UR UR10, R212 ;  /* 0x00000000d40a72ca */ /* 0x000fe400000e0000 */
[----:B------:R-:W-:Y:S02]  /*9a40*/  F2FP.F16.F32.PACK_AB R210, R21, R210 ;  /* 0x000000d215d2723e */ /* 0x000fe400000000ff */
[----:B------:R-:W-:Y:S01]  /*9a50*/  F2FP.F16.F32.PACK_AB R208, R208, R19 ;  /* 0x00000013d0d0723e */ /* 0x000fe200000000ff */
[----:B------:R-:W-:Y:S01]  /*9a60*/  IMAD.MOV.U32 R19, RZ, RZ, R6 ;  /* 0x000000ffff137224 */ /* 0x000fe200078e0006 */
[----:B------:R-:W-:Y:S01]  /*9a70*/  F2FP.F16.F32.PACK_AB R195, R20, R195 ;  /* 0x000000c314c3723e */ /* 0x000fe200000000ff */
[----:B------:R-:W-:Y:S01]  /*9a80*/  IMAD.MOV.U32 R20, RZ, RZ, R3 ;  /* 0x000000ffff147224 */ /* 0x000fe200078e0003 */
[----:B------:R-:W-:-:S02]  /*9a90*/  F2FP.F16.F32.PACK_AB R209, R22, R209 ;  /* 0x000000d116d1723e */ /* 0x000fc400000000ff */
[----:B------:R-:W-:Y:S02]  /*9aa0*/  F2FP.F16.F32.PACK_AB R211, R156, R211 ;  /* 0x000000d39cd3723e */ /* 0x000fe400000000ff */
[----:B------:R-:W-:Y:S01]  /*9ab0*/  F2FP.F16.F32.PACK_AB R204, R159, R204 ;  /* 0x000000cc9fcc723e */ /* 0x000fe200000000ff */
[----:B------:R-:W-:Y:S01]  /*9ac0*/  UISETP.GT.AND UP0, UPT, UR10, UR11, UPT ;  /* 0x0000000b0a00728c */ /* 0x000fe2000bf04270 */
[----:B------:R-:W-:Y:S02]  /*9ad0*/  F2FP.F16.F32.PACK_AB R205, R158, R205 ;  /* 0x000000cd9ecd723e */ /* 0x000fe400000000ff */
[----:B------:R-:W-:Y:S02]  /*9ae0*/  F2FP.F16.F32.PACK_AB R206, R181, R206 ;  /* 0x000000ceb5ce723e */ /* 0x000fe400000000ff */
[----:B------:R-:W-:Y:S01]  /*9af0*/  F2FP.F16.F32.PACK_AB R207, R164, R207 ;  /* 0x000000cfa4cf723e */ /* 0x000fe200000000ff */
[----:B0-----:R-:W-:Y:S01]  /*9b00*/  UPRMT UR6, UR14, 0x654, UR6 ;  /* 0x000006540e067896 */ /* 0x001fe20008000006 */
[----:B------:R-:W-:-:S02]  /*9b10*/  PLOP3.LUT P1, PT, PT, PT, UP0, 0x80, 0x0 ;  /* 0x000000000000781c */ /* 0x000fc40003f2f008 */
[----:B------:R-:W-:Y:S02]  /*9b20*/  F2FP.F16.F32.PACK_AB R200, R183, R200 ;  /* 0x000000c8b7c8723e */ /* 0x000fe400000000ff */
[----:B------:R-:W-:Y:S02]  /*9b30*/  F2FP.F16.F32.PACK_AB R201, R166, R201 ;  /* 0x000000c9a6c9723e */ /* 0x000fe400000000ff */
[----:B------:R-:W-:Y:S02]  /*9b40*/  F2FP.F16.F32.PACK_AB R202, R173, R202 ;  /* 0x000000caadca723e */ /* 0x000fe400000000ff */
[----:B------:R-:W-:Y:S01]  /*9b50*/  SYNCS.ARRIVE.TRANS64.RED.A1T0 RZ, [UR6], RZ ;  /* 0x000000ffffff79a7 */ /* 0x000fe20008100406 */
[----:B------:R-:W-:Y:S02]  /*9b60*/  R2UR UR6, R8 ;  /* 0x00000000080672ca */ /* 0x000fe400000e0000 */
[----:B------:R-:W-:Y:S02]  /*9b70*/  F2FP.F16.F32.PACK_AB R203, R168, R203 ;  /* 0x000000cba8cb723e */ /* 0x000fe400000000ff */
[----:B------:R-:W-:-:S02]  /*9b80*/  F2FP.F16.F32.PACK_AB R196, R175, R196 ;  /* 0x000000c4afc4723e */ /* 0x000fc400000000ff */
[----:B------:R-:W-:Y:S02]  /*9b90*/  F2FP.F16.F32.PACK_AB R197, R160, R197 ;  /* 0x000000c5a0c5723e */ /* 0x000fe400000000ff */
[----:B------:R-:W-:Y:S02]  /*9ba0*/  F2FP.F16.F32.PACK_AB R198, R165, R198 ;  /* 0x000000c6a5c6723e */ /* 0x000fe400000000ff */
[----:B------:R-:W-:Y:S02]  /*9bb0*/  F2FP.F16.F32.PACK_AB R199, R162, R199 ;  /* 0x000000c7a2c7723e */ /* 0x000fe400000000ff */
[----:B------:R-:W-:Y:S02]  /*9bc0*/  F2FP.F16.F32.PACK_AB R192, R167, R192 ;  /* 0x000000c0a7c0723e */ /* 0x000fe400000000ff */
[----:B------:R-:W-:Y:S01]  /*9bd0*/  MOV R21, UR6 ;  /* 0x0000000600157c02 */ /* 0x000fe20008000f00 */
[----:B------:R-:W-:Y:S01]  /*9be0*/  UIADD3 UR6, UR10, -0x1, URZ ;  /* 0xffffffff0a067890 */ /* 0x000fe2000fffe03f */
[----:B------:R-:W-:-:S02]  /*9bf0*/  R2UR UR10, R7 ;  /* 0x00000000070a72ca */ /* 0x000fc400000e0000 */
[----:B------:R-:W-:Y:S02]  /*9c00*/  F2FP.F16.F32.PACK_AB R193, R153, R193 ;  /* 0x000000c199c1723e */ /* 0x000fe400000000ff */
[----:B------:R-:W-:Y:S02]  /*9c10*/  F2FP.F16.F32.PACK_AB R194, R157, R194 ;  /* 0x000000c29dc2723e */ /* 0x000fe400000000ff */
[----:B------:R-:W-:-:S07]  /*9c20*/  MOV R212, UR6 ;  /* 0x0000000600d47c02 */ /* 0x000fce0008000f00 */
[----:B------:R-:W-:Y:S01]  /*9c30*/  IMAD.U32 R216, RZ, RZ, UR10 ;  /* 0x0000000affd87e24 */ /* 0x000fe2000f8e00ff */
[----:B------:R-:W-:Y:S06]  /*9c40*/  @P1 BRA `(.L_x_29) ;  /* 0xffffffbc00f41947 */ /* 0x000fec000383ffff */
.L_x_18:
[----:B------:R-:W-:Y:S06]  /*9c50*/  BAR.ARV 0x8, 0x180 ;  /* 0x0206000000007b1d */ /* 0x000fec0000002000 */
        /* <DEDUP_REMOVED lines=128> */
[----:B------:R-:W-:Y:S06]  /*a460*/  @!P0 BRA `(.L_x_30) ;  /* 0x0000000000048947 */ /* 0x000fec0003800000 */
[----:B------:R-:W-:Y:S01]  /*a470*/  BPT.TRAP 0x1 ;  /* 0x000000040000795c */ /* 0x000fe20000300000 */
.L_x_30:
[----:B------:R-:W-:Y:S02]  /*a480*/  R2UR UR6, R16 ;  /* 0x00000000100672ca */ /* 0x000fe400000e0000 */
[----:B------:R-:W-:Y:S02]  /*a490*/  R2UR UR4, R7 ;  /* 0x00000000070472ca */ /* 0x000fe400000e0000 */
[----:B------:R-:W-:-:S11]  /*a4a0*/  R2UR UR5, R8 ;  /* 0x00000000080572ca */ /* 0x000fd600000e0000 */
[----:B------:R-:W-:Y:S02]  /*a4b0*/  IMAD.U32 R0, RZ, RZ, UR4 ;  /* 0x00000004ff007e24 */ /* 0x000fe4000f8e00ff */
[----:B------:R-:W-:-:S03]  /*a4c0*/  ULEA UR5, UR5, UR6, 0x3 ;  /* 0x0000000605057291 */ /* 0x000fc6000f8e183f */
[----:B------:R-:W-:-:S06]  /*a4d0*/  SHF.L.U32 R0, R0, 0x1f, RZ ;  /* 0x0000001f00007819 */ /* 0x000fcc00000006ff */
[----:B------:R0:W1:Y:S01]  /*a4e0*/  SYNCS.PHASECHK.TRANS64.TRYWAIT P1, [UR5+0x38850], R0 ;  /* 0x03885000ff0075a7 */ /* 0x0000620008020145 */
[----:B------:R-:W-:Y:S05]  /*a4f0*/  @!P0 BRA `(.L_x_31) ;  /* 0x0000000000048947 */ /* 0x000fea0003800000 */
[----:B------:R-:W-:Y:S01]  /*a500*/  BPT.TRAP 0x1 ;  /* 0x000000040000795c */ /* 0x000fe20000300000 */
.L_x_31:
[----:B-1----:R-:W-:Y:S05]  /*a510*/  @P1 BRA `(.L_x_32) ;  /* 0x0000000000081947 */ /* 0x002fea0003800000 */
[----:B------:R-:W1:Y:S02]  /*a520*/  SYNCS.PHASECHK.TRANS64.TRYWAIT P1, [UR5+0x38850], R0 ;  /* 0x03885000ff0075a7 */ /* 0x000e640008020145 */
[----:B-1----:R-:W-:Y:S05]  /*a530*/  @!P1 BRA `(.L_x_33) ;  /* 0x0000007000849947 */ /* 0x002fea0003800000 */
.L_x_32:
[----:B------:R-:W-:Y:S01]  /*a540*/  R2UR UR4, R16 ;  /* 0x00000000100472ca */ /* 0x000fe200000e0000 */
[----:B------:R-:W-:Y:S01]  /*a550*/  WARPGROUP.ARRIVE ;  /* 0x00000000000079c5 */ /* 0x000fe20000000000 */
[----:B------:R-:W-:Y:S01]  /*a560*/  R2UR UR6, R8 ;  /* 0x00000000080672ca */ /* 0x000fe200000e0000 */
[----:B------:R-:W-:Y:S01]  /*a570*/  UMOV UR11, 0x40000040 ;  /* 0x40000040000b7882 */ /* 0x000fe20000000000 */
[----:B-1----:R-:W1:Y:S01]  /*a580*/  SHFL.BFLY PT, R5, R14, 0x2, 0x1f ;  /* 0x0c401f000e057f89 */ /* 0x002e6200000e0000 */
[----:B------:R-:W-:Y:S02]  /*a590*/  IMAD.MOV.U32 R4, RZ, RZ, RZ ;  /* 0x000000ffff047224 */ /* 0x000fe400078e00ff */
[----:B------:R-:W-:Y:S01]  /*a5a0*/  IMAD.U32 R8, RZ, RZ, UR7 ;  /* 0x00000007ff087e24 */ /* 0x000fe2000f8e00ff */
[----:B0-----:R-:W0:Y:S05]  /*a5b0*/  SHFL.BFLY PT, R0, R9, 0x2, 0x1f ;  /* 0x0c401f0009007f89 */ /* 0x001e2a00000e0000 */
[----:B------:R-:W-:-:S04]  /*a5c0*/  UIADD3 UR4, UR4, 0x400, URZ ;  /* 0x0000040004047890 */ /* 0x000fc8000fffe03f */
[----:B------:R-:W-:-:S04]  /*a5d0*/  USHF.R.U32.HI UR4, URZ, 0x4, UR4 ;  /* 0x000000043f047899 */ /* 0x000fc80008011604 */
[----:B------:R-:W-:-:S04]  /*a5e0*/  ULOP3.LUT UR4, UR4, 0x3fff, URZ, 0xc0, !UPT ;  /* 0x00003fff04047892 */ /* 0x000fc8000f8ec03f */
[----:B------:R-:W-:Y:S01]  /*a5f0*/  ULOP3.LUT UR4, UR4, 0x2800000, URZ, 0xfc, !UPT ;  /* 0x0280000004047892 */ /* 0x000fe2000f8efc3f */
[----:B-1----:R-:W-:-:S03]  /*a600*/  FADD.FTZ R5, R5, R14 ;  /* 0x0000000e05057221 */ /* 0x002fc60000010000 */
[----:B------:R-:W-:Y:S01]  /*a610*/  UIMAD UR4, UR6, 0xa00, UR4 ;  /* 0x00000a00060478a4 */ /* 0x000fe2000f8e0204 */
[----:B------:R-:W-:Y:S01]  /*a620*/  MOV R14, UR7 ;  /* 0x00000007000e7c02 */ /* 0x000fe20008000f00 */
[----:B0-----:R-:W-:Y:S02]  /*a630*/  FADD.FTZ R2, R0, R9 ;  /* 0x0000000900027221 */ /* 0x001fe40000010000 */
[----:B------:R-:W-:Y:S01]  /*a640*/  UIADD3 UR6, UR4, 0x80, URZ ;  /* 0x0000008004067890 */ /* 0x000fe2000fffe03f */
[----:B------:R-:W0:Y:S02]  /*a650*/  SHFL.BFLY PT, R0, R5, 0x1, 0x1f ;  /* 0x0c201f0005007f89 */ /* 0x000e2400000e0000 */
[----:B------:R-:W-:Y:S02]  /*a660*/  UMOV UR10, UR4 ;  /* 0x00000004000a7c82 */ /* 0x000fe40008000000 */
[----:B------:R-:W-:Y:S01]  /*a670*/  HGMMA.64x256x16.F32 R24, R208, gdesc[UR8].tnspB, R24, gsb0 ;  /* 0x43e00008d0187df0 */ /* 0x000fe20008000818 */
[----:B------:R-:W-:Y:S01]  /*a680*/  UMOV UR11, 0x40000040 ;  /* 0x40000040000b7882 */ /* 0x000fe20000000000 */
[----:B------:R-:W-:Y:S01]  /*a690*/  UMOV UR10, UR6 ;  /* 0x00000006000a7c82 */ /* 0x000fe20008000000 */
[----:B------:R-:W-:Y:S01]  /*a6a0*/  UIADD3 UR6, UR4, 0x100, URZ ;  /* 0x0000010004067890 */ /* 0x000fe2000fffe03f */
[----:B------:R-:W1:Y:S01]  /*a6b0*/  SHFL.BFLY PT, R7, R2, 0x1, 0x1f ;  /* 0x0c201f0002077f89 */ /* 0x000e6200000e0000 */
[----:B0-----:R-:W-:Y:S01]  /*a6c0*/  FADD.FTZ R12, R5, R0 ;  /* 0x00000000050c7221 */ /* 0x001fe20000010000 */
[----:B------:R-:W-:-:S04]  /*a6d0*/  IMAD.MOV.U32 R0, RZ, RZ, -0x800000 ;  /* 0xff800000ff007424 */ /* 0x000fc800078e00ff */
[----:B------:R-:W-:Y:S01]  /*a6e0*/  FSETP.NE.FTZ.AND P1, PT, R12, RZ, PT ;  /* 0x000000ff0c00720b */ /* 0x000fe20003f35000 */
[----:B-1----:R-:W-:Y:S01]  /*a6f0*/  FADD.FTZ R13, R2, R7 ;  /* 0x00000007020d7221 */ /* 0x002fe20000010000 */
[----:B------:R-:W-:Y:S01]  /*a700*/  MOV R7, RZ ;  /* 0x000000ff00077202 */ /* 0x000fe20000000f00 */
[----:B------:R-:W-:-:S03]  /*a710*/  IMAD.MOV.U32 R2, RZ, RZ, -0x800000 ;  /* 0xff800000ff027424 */ /* 0x000fc600078e00ff */
[----:B------:R-:W-:-:S07]  /*a720*/  FSETP.NE.FTZ.AND P2, PT, R13, RZ, PT ;  /* 0x000000ff0d00720b */ /* 0x000fce0003f55000 */
[----:B------:R-:W0:Y:S01]  /*a730*/  @P1 MUFU.LG2 R10, R12 ;  /* 0x0000000c000a1308 */ /* 0x000e220000000c00 */
[----:B------:R-:W-:-:S07]  /*a740*/  @P1 FMUL.FTZ R8, R8, 0.69314718246459960938 ;  /* 0x3f31721808081820 */ /* 0x000fce0000410000 */
[----:B------:R-:W1:Y:S01]  /*a750*/  @P2 MUFU.LG2 R11, R13 ;  /* 0x0000000d000b2308 */ /* 0x000e620000000c00 */
[----:B------:R-:W-:-:S07]  /*a760*/  @P2 FMUL.FTZ R14, R14, 0.69314718246459960938 ;  /* 0x3f3172180e0e2820 */ /* 0x000fce0000410000 */
[----:B------:R2:W3:Y:S01]  /*a770*/  @P1 MUFU.RCP R7, R12 ;  /* 0x0000000c00071308 */ /* 0x0004e20000001000 */
[----:B0-----:R-:W-:-:S04]  /*a780*/  @P1 FMUL.FTZ R5, R10, 0.69314718246459960938 ;  /* 0x3f3172180a051820 */ /* 0x001fc80000410000 */
[----:B------:R-:W-:-:S03]  /*a790*/  @P1 FFMA.FTZ R0, R8, R3, R5 ;  /* 0x0000000308001223 */ /* 0x000fc60000010005 */
[----:B------:R2:W0:Y:S01]  /*a7a0*/  @P2 MUFU.RCP R4, R13 ;  /* 0x0000000d00042308 */ /* 0x0004220000001000 */
[----:B-1----:R-:W-:-:S04]  /*a7b0*/  @P2 FMUL.FTZ R11, R11, 0.69314718246459960938 ;  /* 0x3f3172180b0b2820 */ /* 0x002fc80000410000 */
[----:B------:R-:W-:Y:S01]  /*a7c0*/  @P2 FFMA.FTZ R2, R14, R6, R11 ;  /* 0x000000060e022223 */ /* 0x000fe2000001000b */
[----:B------:R-:W-:Y:S02]  /*a7d0*/  WARPGROUP.DEPBAR.LE gsb0, 0x0 ;  /* 0x00008000000079c5 */ /* 0x000fe40000010000 */
[----:B------:R-:W-:-:S06]  /*a7e0*/  WARPGROUP.ARRIVE ;  /* 0x00000000000079c5 */ /* 0x000fcc0000000000 */
[----:B------:R-:W-:Y:S01]  /*a7f0*/  HGMMA.64x256x16.F32 R24, R204, gdesc[UR8].tnspB, R24, gsb0 ;  /* 0x43e00008cc187df0 */ /* 0x000fe20008000818 */
[----:B------:R-:W-:Y:S01]  /*a800*/  UMOV UR10, UR6 ;  /* 0x00000006000a7c82 */ /* 0x000fe20008000000 */
[----:B------:R-:W-:Y:S01]  /*a810*/  UMOV UR11, 0x40000040 ;  /* 0x40000040000b7882 */ /* 0x000fe20000000000 */
[----:B------:R-:W-:Y:S02]  /*a820*/  UIADD3 UR6, UR4, 0x180, URZ ;  /* 0x0000018004067890 */ /* 0x000fe4000fffe03f */
[----:B------:R-:W-:Y:S01]  /*a830*/  UIADD3 UR4, UR4, 0x200, URZ ;  /* 0x0000020004047890 */ /* 0x000fe2000fffe03f */
[----:B------:R-:W-:Y:S02]  /*a840*/  WARPGROUP.DEPBAR.LE gsb0, 0x0 ;  /* 0x00008000000079c5 */ /* 0x000fe40000010000 */
[----:B------:R-:W-:-:S15]  /*a850*/  WARPGROUP.ARRIVE ;  /* 0x00000000000079c5 */ /* 0x000fde0000000000 */
[----:B------:R-:W-:-:S05]  /*a860*/  NOP ;  /* 0x0000000000007918 */ /* 0x000fca0000000000 */
[----:B------:R-:W-:Y:S01]  /*a870*/  HGMMA.64x256x16.F32 R24, R200, gdesc[UR8].tnspB, R24, gsb0 ;  /* 0x43e00008c8187df0 */ /* 0x000fe20008000818 */
[----:B------:R-:W-:Y:S01]  /*a880*/  UMOV UR10, UR6 ;  /* 0x00000006000a7c82 */ /* 0x000fe20008000000 */
[----:B------:R-:W-:Y:S01]  /*a890*/  UMOV UR11, 0x40000040 ;  /* 0x40000040000b7882 */ /* 0x000fe20000000000 */
[----:B------:R-:W-:Y:S02]  /*a8a0*/  WARPGROUP.DEPBAR.LE gsb0, 0x0 ;  /* 0x00008000000079c5 */ /* 0x000fe40000010000 */
[----:B------:R-:W-:-:S15]  /*a8b0*/  WARPGROUP.ARRIVE ;  /* 0x00000000000079c5 */ /* 0x000fde0000000000 */
[----:B------:R-:W-:-:S08]  /*a8c0*/  NOP ;  /* 0x0000000000007918 */ /* 0x000fd00000000000 */
[----:B------:R-:W-:Y:S01]  /*a8d0*/  HGMMA.64x256x16.F32 R24, R196, gdesc[UR8].tnspB, R24, gsb0 ;  /* 0x43e00008c4187df0 */ /* 0x000fe20008000818 */
[----:B------:R-:W-:Y:S01]  /*a8e0*/  UMOV UR10, UR4 ;  /* 0x00000004000a7c82 */ /* 0x000fe20008000000 */
[----:B------:R-:W-:Y:S01]  /*a8f0*/  UMOV UR11, 0x40000040 ;  /* 0x40000040000b7882 */ /* 0x000fe20000000000 */
[----:B------:R-:W-:Y:S02]  /*a900*/  WARPGROUP.DEPBAR.LE gsb0, 0x0 ;  /* 0x00008000000079c5 */ /* 0x000fe40000010000 */
[----:B------:R-:W-:-:S15]  /*a910*/  WARPGROUP.ARRIVE ;  /* 0x00000000000079c5 */ /* 0x000fde0000000000 */
[----:B------:R-:W-:-:S08]  /*a920*/  NOP ;  /* 0x0000000000007918 */ /* 0x000fd00000000000 */
[----:B------:R-:W-:Y:S03]  /*a930*/  HGMMA.64x256x16.F32 R24, R192, gdesc[UR8].tnspB, R24, gsb0 ;  /* 0x43e00008c0187df0 */ /* 0x000fe60008000818 */
[----:B------:R-:W-:Y:S02]  /*a940*/  WARPGROUP.DEPBAR.LE gsb0, 0x0 ;  /* 0x00008000000079c5 */ /* 0x000fe40000010000 */
[----:B0-23--:R-:W-:Y:S05]  /*a950*/  @!P0 BRA `(.L_x_34) ;  /* 0x0000000000048947 */ /* 0x00dfea0003800000 */
[----:B------:R-:W-:Y:S01]  /*a960*/  BPT.TRAP 0x1 ;  /* 0x000000040000795c */ /* 0x000fe20000300000 */
.L_x_34:
[----:B------:R-:W0:Y:S01]  /*a970*/  S2UR UR6, SR_CgaCtaId ;  /* 0x00000000000679c3 */ /* 0x000e220000008800 */
[----:B------:R-:W-:Y:S01]  /*a980*/  UIADD3 UR4, UR5, 0x38860, URZ ;  /* 0x0003886005047890 */ /* 0x000fe2000fffe03f */
        /* <DEDUP_REMOVED lines=22> */
[----:B0-----:R-:W-:Y:S01]  /*aaf0*/  UPRMT UR4, UR6, 0x654, UR4 ;  /* 0x0000065406047896 */ /* 0x001fe20008000004 */
        /* <DEDUP_REMOVED lines=8> */
[----:B------:R-:W-:Y:S01]  /*ab80*/  SYNCS.ARRIVE.TRANS64.RED.A1T0 RZ, [UR4], RZ ;  /* 0x000000ffffff79a7 */ /* 0x000fe20008100404 */
        /* <DEDUP_REMOVED lines=34> */
[----:B------:R-:W-:Y:S01]  /*adb0*/  PLOP3.LUT P0, PT, PT, PT, PT, 0x8, 0x0 ;  /* 0x000000000000781c */ /* 0x000fe20003f0e170 */
        /* <DEDUP_REMOVED lines=63> */
[----:B------:R-:W-:-:S07]  /*b1b0*/  FMUL.FTZ R151, R151, R4 ;  /* 0x0000000497977220 */ /* 0x000fce0000410000 */
.L_x_10:
[----:B------:R-:W-:Y:S05]  /*b1c0*/  @P0 BRA `(.L_x_35) ;  /* 0x0000002000600947 */ /* 0x000fea0003800000 */
[----:B------:R-:W0:Y:S01]  /*b1d0*/  S2R R3, SR_TID.X ;  /* 0x0000000000037919 */ /* 0x000e220000002100 */
[----:B------:R-:W1:Y:S01]  /*b1e0*/  LDC R8, c[0x0][0xbe8] ;  /* 0x0002fa00ff087b82 */ /* 0x000e620000000800 */
[----:B------:R-:W-:Y:S01]  /*b1f0*/  R2UR UR13, R18 ;  /* 0x00000000120d72ca */ /* 0x000fe200000e0000 */
[----:B------:R-:W-:Y:S01]  /*b200*/  ULDC.64 UR8, c[0x0][0xbd0] ;  /* 0x0002f40000087ab9 */ /* 0x000fe20000000a00 */
[----:B------:R-:W-:Y:S01]  /*b210*/  ULDC.64 UR14, c[0x0][0x208] ;  /* 0x00008200000e7ab9 */ /* 0x000fe20000000a00 */
[----:B------:R-:W-:Y:S04]  /*b220*/  BSSY B0, `(.L_x_36) ;  /* 0x000014c000007945 */ /* 0x000fe80003800000 */
[----:B------:R-:W2:Y:S06]  /*b230*/  S2UR UR12, SR_CTAID.Z ;  /* 0x00000000000c79c3 */ /* 0x000eac0000002700 */
[----:B------:R-:W-:-:S02]  /*b240*/  USHF.R.S32.HI UR7, URZ, 0x1f, UR13 ;  /* 0x0000001f3f077899 */ /* 0x000fc4000801140d */
[----:B------:R-:W-:Y:S01]  /*b250*/  IMAD R19, RZ, RZ, -UR13 ;  /* 0x8000000dff137e24 */ /* 0x000fe2000f8e02ff */
[----:B------:R-:W3:Y:S01]  /*b260*/  LDC.64 R20, c[0x0][0xbd8] ;  /* 0x0002f600ff147b82 */ /* 0x000ee20000000a00 */
[----:B------:R-:W-:Y:S02]  /*b270*/  UIMAD.WIDE.U32 UR4, UR13, UR8, URZ ;  /* 0x000000080d0472a5 */ /* 0x000fe4000f8e003f */
[----:B------:R-:W-:-:S04]  /*b280*/  UIMAD UR6, UR7, UR8, URZ ;  /* 0x00000008070672a4 */ /* 0x000fc8000f8e023f */
[----:B------:R-:W-:Y:S01]  /*b290*/  UIMAD UR6, UR13, UR9, UR6 ;  /* 0x000000090d0672a4 */ /* 0x000fe2000f8e0206 */
[----:B-1----:R-:W-:Y:S01]  /*b2a0*/  ISETP.NE.AND P0, PT, R8, 0x1, PT ;  /* 0x000000010800780c */ /* 0x002fe20003f05270 */
[----:B------:R-:W1:Y:S01]  /*b2b0*/  S2UR UR11, SR_CTAID.Y ;  /* 0x00000000000b79c3 */ /* 0x000e620000002600 */
[----:B------:R-:W-:Y:S01]  /*b2c0*/  ULDC.64 UR8, c[0x0][0xb38] ;  /* 0x0002ce0000087ab9 */ /* 0x000fe20000000a00 */
[----:B------:R-:W-:Y:S02]  /*b2d0*/  UIADD3 UR6, UR5, UR6, URZ ;  /* 0x0000000605067290 */ /* 0x000fe4000fffe03f */
[----:B------:R-:W-:Y:S01]  /*b2e0*/  UIMAD UR7, UR7, UR8, URZ ;  /* 0x00000008070772a4 */ /* 0x000fe2000f8e023f */
[----:B0-----:R-:W-:Y:S01]  /*b2f0*/  IADD3 R14, R3, -0x80, RZ ;  /* 0xffffff80030e7810 */ /* 0x001fe20007ffe0ff */
[----:B--2---:R-:W-:Y:S02]  /*b300*/  USHF.R.S32.HI UR10, URZ, 0x1f, UR12 ;  /* 0x0000001f3f0a7899 */ /* 0x004fe4000801140c */
[----:B------:R-:W1:Y:S01]  /*b310*/  LDC R152, c[0x0][0xc50] ;  /* 0x00031400ff987b82 */ /* 0x000e620000000800 */
[----:B------:R-:W-:-:S04]  /*b320*/  SHF.R.S32.HI R7, RZ, 0x1f, R14 ;  /* 0x0000001fff077819 */ /* 0x000fc8000001140e */
[CC--:B------:R-:W-:Y:S02]  /*b330*/  LEA.HI R4, R7.reuse, R14.reuse, RZ, 0x7 ;  /* 0x0000000e07047211 */ /* 0x0c0fe400078f38ff */
[----:B------:R-:W-:Y:S01]  /*b340*/  LEA.HI R7, R7, R14, RZ, 0x2 ;  /* 0x0000000e07077211 */ /* 0x000fe200078f10ff */
[----:B------:R-:W0:Y:S01]  /*b350*/  LDC.64 R22, c[0x0][0xb40] ;  /* 0x0002d000ff167b82 */ /* 0x000e220000000a00 */
[----:B------:R-:W-:Y:S02]  /*b360*/  LOP3.LUT R3, R4, 0xffffff80, RZ, 0xc0, !PT ;  /* 0xffffff8004037812 */ /* 0x000fe400078ec0ff */
[----:B------:R-:W-:Y:S02]  /*b370*/  SHF.R.S32.HI R9, RZ, 0x7, R4 ;  /* 0x00000007ff097819 */ /* 0x000fe40000011404 */
[----:B------:R-:W-:Y:S01]  /*b380*/  LOP3.LUT R7, R7, 0xfffffffc, RZ, 0xc0, !PT ;  /* 0xfffffffc07077812 */ /* 0x000fe200078ec0ff */
[----:B------:R-:W-:Y:S01]  /*b390*/  IMAD.IADD R3, R14, 0x1, -R3 ;  /* 0x000000010e037824 */ /* 0x000fe200078e0a03 */
[----:B------:R-:W-:Y:S01]  /*b3a0*/  LEA.HI R4, R4, R9, RZ, 0x1 ;  /* 0x0000000904047211 */ /* 0x000fe200078f08ff */
[----:B------:R-:W2:Y:S02]  /*b3b0*/  @P0 LDC R17, c[0x0][0xbf0] ;  /* 0x0002fc00ff110b82 */ /* 0x000ea40000000800 */
[----:B------:R-:W-:Y:S01]  /*b3c0*/  IMAD.IADD R7, R14, 0x1, -R7 ;  /* 0x000000010e077824 */ /* 0x000fe200078e0a07 */
[----:B------:R-:W-:-:S02]  /*b3d0*/  SHF.R.S32.HI R16, RZ, 0x1f, R3 ;  /* 0x0000001fff107819 */ /* 0x000fc40000011403 */
[----:B------:R-:W-:Y:S02]  /*b3e0*/  LOP3.LUT R4, R4, 0x3fffffe, RZ, 0xc0, !PT ;  /* 0x03fffffe04047812 */ /* 0x000fe400078ec0ff */
[----:B------:R-:W-:Y:S01]  /*b3f0*/  LEA.HI R10, R16, R3, RZ, 0x2 ;  /* 0x00000003100a7211 */ /* 0x000fe200078f10ff */
[----:B------:R-:W4:Y:S01]  /*b400*/  @P0 LDC R14, c[0x0][0xbec] ;  /* 0x0002fb00ff0e0b82 */ /* 0x000f220000000800 */
[----:B------:R-:W-:Y:S02]  /*b410*/  LEA.HI R11, R7, R7, RZ, 0x1 ;  /* 0x00000007070b7211 */ /* 0x000fe400078f08ff */
[--C-:B------:R-:W-:Y:S02]  /*b420*/  SHF.R.S32.HI R5, RZ, 0x2, R10.reuse ;  /* 0x00000002ff057819 */ /* 0x100fe4000001140a */
[----:B------:R-:W-:Y:S02]  /*b430*/  SHF.R.S32.HI R6, RZ, 0x1f, R10 ;  /* 0x0000001fff067819 */ /* 0x000fe4000001140a */
[----:B------:R-:W-:Y:S01]  /*b440*/  LOP3.LUT R10, R10, 0x7ffffffc, RZ, 0xc0, !PT ;  /* 0x7ffffffc0a0a7812 */ /* 0x000fe200078ec0ff */
[----:B------:R-:W5:Y:S01]  /*b450*/  @P0 LDC R154, c[0x0][0xbec] ;  /* 0x0002fb00ff9a0b82 */ /* 0x000f620000000800 */
[----:B------:R-:W-:-:S04]  /*b460*/  LEA.HI R6, R6, R5, RZ, 0x3 ;  /* 0x0000000506067211 */ /* 0x000fc800078f18ff */
[----:B------:R-:W-:Y:S02]  /*b470*/  LOP3.LUT R12, R6, 0xfffffff8, RZ, 0xc0, !PT ;  /* 0xfffffff8060c7812 */ /* 0x000fe400078ec0ff */
[----:B------:R-:W-:Y:S01]  /*b480*/  IADD3 R6, R9, -R4, RZ ;  /* 0x8000000409067210 */ /* 0x000fe20007ffe0ff */
[----:B------:R-:W5:Y:S01]  /*b490*/  @P0 LDC R153, c[0x0][0xbf0] ;  /* 0x0002fc00ff990b82 */ /* 0x000f620000000800 */
[----:B------:R-:W0:Y:S01]  /*b4a0*/  S2R R9, SR_CTAID.X ;  /* 0x0000000000097919 */ /* 0x000e220000002500 */
[----:B------:R-:W-:Y:S01]  /*b4b0*/  LEA.HI R4, R16, R3, RZ, 0x5 ;  /* 0x0000000310047211 */ /* 0x000fe200078f28ff */
[----:B------:R-:W-:Y:S01]  /*b4c0*/  IMAD.IADD R5, R5, 0x1, -R12 ;  /* 0x0000000105057824 */ /* 0x000fe200078e0a0c */
[----:B------:R-:W-:Y:S02]  /*b4d0*/  LOP3.LUT R12, R11, 0x1ffffffe, RZ, 0xc0, !PT ;  /* 0x1ffffffe0b0c7812 */ /* 0x000fe400078ec0ff */
[----:B------:R-:W-:-:S03]  /*b4e0*/  SHF.R.S32.HI R4, RZ, 0x5, R4 ;  /* 0x00000005ff047819 */ /* 0x000fc60000011404 */
[----:B------:R-:W-:Y:S01]  /*b4f0*/  IMAD.IADD R11, R7, 0x1, -R12 ;  /* 0x00000001070b7824 */ /* 0x000fe200078e0a0c */
[----:B------:R-:W-:Y:S01]  /*b500*/  LEA R7, R4, R5, 0x4 ;  /* 0x0000000504077211 */ /* 0x000fe200078e20ff */
[----:B------:R-:W-:Y:S01]  /*b510*/  IMAD.U32 R5, RZ, RZ, UR5 ;  /* 0x00000005ff057e24 */ /* 0x000fe2000f8e00ff */
[----:B------:R-:W-:Y:S01]  /*b520*/  MOV R5, UR6 ;  /* 0x0000000600057c02 */ /* 0x000fe20008000f00 */
[----:B------:R-:W-:Y:S01]  /*b530*/  IMAD.U32 R4, RZ, RZ, UR4 ;  /* 0x00000004ff047e24 */ /* 0x000fe2000f8e00ff */
[----:B------:R-:W-:Y:S01]  /*b540*/  UIMAD.WIDE.U32 UR4, UR13, UR8, URZ ;  /* 0x000000080d0472a5 */ /* 0x000fe2000f8e003f */
[----:B------:R-:W-:Y:S01]  /*b550*/  IMAD R16, R6, 0x40, R7 ;  /* 0x0000004006107824 */ /* 0x000fe200078e0207 */
[----:B------:R-:W-:Y:S01]  /*b560*/  UIMAD UR6, UR13, UR9, UR7 ;  /* 0x000000090d0672a4 */ /* 0x000fe2000f8e0207 */
[----:B---3--:R-:W-:Y:S02]  /*b570*/  IMAD R12, R20, UR10, RZ ;  /* 0x0000000a140c7c24 */ /* 0x008fe4000f8e02ff */
[----:B------:R-:W-:Y:S01]  /*b580*/  IMAD R6, R11, 0x8, R16 ;  /* 0x000000080b067824 */ /* 0x000fe200078e0210 */
[----:B------:R-:W-:Y:S01]  /*b590*/  UIADD3 UR6, UR5, UR6, URZ ;  /* 0x0000000605067290 */ /* 0x000fe2000fffe03f */
[----:B------:R-:W-:Y:S01]  /*b5a0*/  IMAD R15, R21, UR12, R12 ;  /* 0x0000000c150f7c24 */ /* 0x000fe2000f8e020c */
[----:B------:R-:W-:Y:S01]  /*b5b0*/  ULDC.64 UR8, c[0x0][0xb28] ;  /* 0x0002ca0000087ab9 */ /* 0x000fe20000000a00 */
[----:B------:R-:W-:-:S02]  /*b5c0*/  IMAD.U32 R7, RZ, RZ, UR5 ;  /* 0x00000005ff077e24 */ /* 0x000fc4000f8e00ff */
[----:B------:R-:W-:Y:S01]  /*b5d0*/  IMAD.WIDE.U32 R4, R20, UR12, R4 ;  /* 0x0000000c14047c25 */ /* 0x000fe2000f8e0004 */
[----:B------:R-:W-:Y:S01]  /*b5e0*/  MOV R7, UR6 ;  /* 0x0000000600077c02 */ /* 0x000fe20008000f00 */
[----:B------:R-:W-:Y:S02]  /*b5f0*/  ULDC.64 UR6, c[0x0][0xb48] ;  /* 0x0002d20000067ab9 */ /* 0x000fe40000000a00 */
[----:B-1----:R-:W-:Y:S01]  /*b600*/  IMAD R21, R152, R19, UR11 ;  /* 0x0000000b98157e24 */ /* 0x002fe2000f8e0213 */
[----:B------:R-:W-:Y:S02]  /*b610*/  IADD3 R5, R5, R15, RZ ;  /* 0x0000000f05057210 */ /* 0x000fe40007ffe0ff */
[----:B0-----:R-:W-:Y:S01]  /*b620*/  LEA R11, R9, R6, 0x7 ;  /* 0x00000006090b7211 */ /* 0x001fe200078e38ff */
[----:B------:R-:W-:Y:S01]  /*b630*/  IMAD.U32 R6, RZ, RZ, UR4 ;  /* 0x00000004ff067e24 */ /* 0x000fe2000f8e00ff */
[----:B------:R-:W-:Y:S02]  /*b640*/  ULDC.64 UR4, c[0x0][0xbe0] ;  /* 0x0002f80000047ab9 */ /* 0x000fe40000000a00 */
[----:B------:R-:W-:-:S04]  /*b650*/  IMAD.WIDE.U32 R4, R21, UR4, R4 ;  /* 0x0000000415047c25 */ /* 0x000fc8000f8e0004 */
[----:B----4-:R-:W-:-:S04]  /*b660*/  @P0 IMAD.HI.U32 R12, R11, R14, RZ ;  /* 0x0000000e0b0c0227 */ /* 0x010fc800078e00ff */
[C---:B------:R-:W-:Y:S02]  /*b670*/  IMAD R14, R22.reuse, UR10, RZ ;  /* 0x0000000a160e7c24 */ /* 0x040fe4000f8e02ff */
[----:B------:R-:W-:Y:S01]  /*b680*/  IMAD.MOV.U32 R13, RZ, RZ, R11 ;  /* 0x000000ffff0d7224 */ /* 0x000fe200078e000b */
[----:B--2---:R-:W-:Y:S01]  /*b690*/  @P0 SHF.R.U32.HI R13, RZ, R17, R12 ;  /* 0x00000011ff0d0219 */ /* 0x004fe2000001160c */
[----:B------:R-:W-:Y:S01]  /*b6a0*/  IMAD R17, R23, UR12, R14 ;  /* 0x0000000c17117c24 */ /* 0x000fe2000f8e020e */
[----:B------:R-:W-:Y:S01]  /*b6b0*/  SHF.R.S32.HI R14, RZ, 0x1f, R21 ;  /* 0x0000001fff0e7819 */ /* 0x000fe20000011415 */
[----:B------:R-:W-:-:S04]  /*b6c0*/  IMAD.WIDE.U32 R6, R22, UR12, R6 ;  /* 0x0000000c16067c25 */ /* 0x000fc8000f8e0006 */
[----:B-----5:R-:W-:-:S04]  /*b6d0*/  @P0 IMAD.HI.U32 R154, R11, R154, RZ ;  /* 0x0000009a0b9a0227 */ /* 0x020fc800078e00ff */
[----:B------:R-:W-:Y:S02]  /*b6e0*/  IMAD.IADD R7, R7, 0x1, R17 ;  /* 0x0000000107077824 */ /* 0x000fe400078e0211 */
[C---:B------:R-:W-:Y:S02]  /*b6f0*/  IMAD R17, R14.reuse, UR6, RZ ;  /* 0x000000060e117c24 */ /* 0x040fe4000f8e02ff */
[----:B------:R-:W-:Y:S01]  /*b700*/  IMAD.MOV.U32 R15, RZ, RZ, R11 ;  /* 0x000000ffff0f7224 */ /* 0x000fe200078e000b */
[----:B------:R-:W-:Y:S01]  /*b710*/  @P0 SHF.R.U32.HI R15, RZ, R153, R154 ;  /* 0x00000099ff0f0219 */ /* 0x000fe2000001169a */
[----:B------:R-:W-:Y:S01]  /*b720*/  IMAD R12, R14, UR4, RZ ;  /* 0x000000040e0c7c24 */ /* 0x000fe2000f8e02ff */
[----:B------:R-:W-:Y:S01]  /*b730*/  BAR.SYNC.DEFER_BLOCKING 0x1, 0x100 ;  /* 0x0044000000007b1d */ /* 0x000fe20000010000 */
[C---:B------:R-:W-:Y:S01]  /*b740*/  IMAD R19, R21.reuse, UR7, R17 ;  /* 0x0000000715137c24 */ /* 0x040fe2000f8e0211 */
[----:B------:R-:W-:Y:S01]  /*b750*/  SHF.R.S32.HI R17, RZ, 0x1f, R13 ;  /* 0x0000001fff117819 */ /* 0x000fe2000001140d */
[----:B------:R-:W-:Y:S01]  /*b760*/  IMAD R14, R21, UR5, R12 ;  /* 0x00000005150e7c24 */ /* 0x000fe2000f8e020c */
[----:B------:R-:W-:Y:S01]  /*b770*/  IADD3 R4, P0, R13, R4, RZ ;  /* 0x000000040d047210 */ /* 0x000fe20007f1e0ff */
[----:B------:R-:W-:Y:S01]  /*b780*/  IMAD.WIDE.U32 R6, R21, UR6, R6 ;  /* 0x0000000615067c25 */ /* 0x000fe2000f8e0006 */
[--C-:B------:R-:W-:Y:S01]  /*b790*/  SHF.R.S32.HI R12, RZ, 0x1f, R15.reuse ;  /* 0x0000001fff0c7819 */ /* 0x100fe2000001140f */
[----:B------:R-:W-:Y:S01]  /*b7a0*/  ULDC.64 UR4, c[0x0][0xb30] ;  /* 0x0002cc0000047ab9 */ /* 0x000fe20000000a00 */
[----:B------:R-:W-:Y:S01]  /*b7b0*/  IADD3 R13, -R13, RZ, RZ ;  /* 0x000000ff0d0d7210 */ /* 0x000fe20007ffe1ff */
[----:B------:R-:W-:Y:S01]  /*b7c0*/  IMAD.MOV R20, RZ, RZ, -R15 ;  /* 0x000000ffff147224 */ /* 0x000fe200078e0a0f */
[----:B------:R-:W-:Y:S01]  /*b7d0*/  IADD3.X R5, R17, R5, R14, P0, !PT ;  /* 0x0000000511057210 */ /* 0x000fe200007fe40e */
[----:B------:R-:W-:Y:S01]  /*b7e0*/  IMAD R12, R12, UR4, RZ ;  /* 0x000000040c0c7c24 */ /* 0x000fe2000f8e02ff */
[----:B------:R-:W-:Y:S01]  /*b7f0*/  ULDC.64 UR6, c[0x0][0xbc8] ;  /* 0x0002f20000067ab9 */ /* 0x000fe20000000a00 */
[----:B------:R-:W-:-:S02]  /*b800*/  IMAD R13, R8, R13, R11 ;  /* 0x0000000d080d7224 */ /* 0x000fc400078e020b */
[----:B------:R-:W-:Y:S02]  /*b810*/  IMAD.IADD R7, R7, 0x1, R19 ;  /* 0x0000000107077824 */ /* 0x000fe400078e0213 */
[----:B------:R-:W-:Y:S02]  /*b820*/  IMAD R11, R8, R20, R11 ;  /* 0x00000014080b7224 */ /* 0x000fe400078e020b */
[C---:B------:R-:W-:Y:S01]  /*b830*/  IMAD R17, R15.reuse, UR5, R12 ;  /* 0x000000050f117c24 */ /* 0x040fe2000f8e020c */
[----:B------:R-:W-:Y:S01]  /*b840*/  SHF.R.S32.HI R12, RZ, 0x1f, R13 ;  /* 0x0000001fff0c7819 */ /* 0x000fe2000001140d */
[----:B------:R-:W-:Y:S01]  /*b850*/  IMAD.WIDE.U32 R6, R15, UR4, R6 ;  /* 0x000000040f067c25 */ /* 0x000fe2000f8e0006 */
[----:B------:R-:W-:Y:S01]  /*b860*/  SHF.R.S32.HI R14, RZ, 0x1f, R11 ;  /* 0x0000001fff0e7819 */ /* 0x000fe2000001140b */
[----:B------:R-:W0:Y:S01]  /*b870*/  S2UR UR5, SR_CgaCtaId ;  /* 0x00000000000579c3 */ /* 0x000e220000008800 */
[----:B------:R-:W-:Y:S01]  /*b880*/  UMOV UR4, 0x400 ;  /* 0x0000040000047882 */ /* 0x000fe20000000000 */
[----:B------:R-:W-:Y:S01]  /*b890*/  IMAD R12, R12, UR6, RZ ;  /* 0x000000060c0c7c24 */ /* 0x000fe2000f8e02ff */
[----:B------:R-:W-:Y:S01]  /*b8a0*/  IADD3 R7, R7, R17, RZ ;  /* 0x0000001107077210 */ /* 0x000fe20007ffe0ff */
[----:B------:R-:W-:-:S02]  /*b8b0*/  IMAD R14, R14, UR8, RZ ;  /* 0x000000080e0e7c24 */ /* 0x000fc4000f8e02ff */
[C---:B------:R-:W-:Y:S02]  /*b8c0*/  IMAD R15, R13.reuse, UR7, R12 ;  /* 0x000000070d0f7c24 */ /* 0x040fe4000f8e020c */
[----:B------:R-:W-:Y:S01]  /*b8d0*/  IMAD.WIDE.U32 R4, R13, UR6, R4 ;  /* 0x000000060d047c25 */ /* 0x000fe2000f8e0004 */
[----:B------:R-:W-:-:S03]  /*b8e0*/  ULDC.64 UR6, c[0x0][0xba8] ;  /* 0x0002ea0000067ab9 */ /* 0x000fc60000000a00 */
[C---:B------:R-:W-:Y:S01]  /*b8f0*/  IMAD R17, R11.reuse, UR9, R14 ;  /* 0x000000090b117c24 */ /* 0x040fe2000f8e020e */
[----:B------:R-:W-:Y:S01]  /*b900*/  LEA R19, P0, R4, UR6, 0x2 ;  /* 0x0000000604137c11 */ /* 0x000fe2000f8010ff */
[----:B------:R-:W-:Y:S01]  /*b910*/  IMAD.WIDE.U32 R12, R11, UR8, R6 ;  /* 0x000000080b0c7c25 */ /* 0x000fe2000f8e0006 */
[----:B------:R-:W-:Y:S01]  /*b920*/  ULDC.64 UR8, c[0x0][0xb00] ;  /* 0x0002c00000087ab9 */ /* 0x000fe20000000a00 */
[----:B------:R-:W-:Y:S01]  /*b930*/  LEA R11, R9, R16, 0x7 ;  /* 0x00000010090b7211 */ /* 0x000fe200078e38ff */
[----:B------:R-:W-:Y:S01]  /*b940*/  ULDC UR6, c[0x0][0xa88] ;  /* 0x0002a20000067ab9 */ /* 0x000fe20000000800 */
[----:B------:R-:W-:Y:S01]  /*b950*/  IMAD.IADD R5, R5, 0x1, R15 ;  /* 0x0000000105057824 */ /* 0x000fe200078e020f */
[----:B------:R-:W-:Y:S01]  /*b960*/  LEA R6, P1, R12, UR8, 0x2 ;  /* 0x000000080c067c11 */ /* 0x000fe2000f8210ff */
[----:B------:R-:W-:Y:S01]  /*b970*/  IMAD.IADD R7, R13, 0x1, R17 ;  /* 0x000000010d077824 */ /* 0x000fe200078e0211 */
[----:B------:R-:W-:Y:S01]  /*b980*/  SHFL.IDX PT, R14, R19, 0x1, 0x1c1f ;  /* 0x003c1f00130e7f89 */ /* 0x000fe200000e0000 */
[----:B------:R-:W-:Y:S01]  /*b990*/  IMAD R8, R8, UR6, RZ ;  /* 0x0000000608087c24 */ /* 0x000fe2000f8e02ff */
[----:B------:R-:W-:Y:S01]  /*b9a0*/  LEA.HI.X R17, R4, UR7, R5, 0x2, P0 ;  /* 0x0000000704117c11 */ /* 0x000fe200080f1405 */
[----:B0-----:R-:W-:Y:S01]  /*b9b0*/  ULEA UR4, UR5, UR4, 0x18 ;  /* 0x0000000405047291 */ /* 0x001fe2000f8ec03f */
[----:B------:R-:W-:Y:S01]  /*b9c0*/  LEA.HI.X R7, R12, UR9, R7, 0x2, P1 ;  /* 0x000000090c077c11 */ /* 0x000fe200088f1407 */
[----:B------:R-:W-:Y:S01]  /*b9d0*/  VIADD R9, R11, 0x8 ;  /* 0x000000080b097836 */ /* 0x000fe20000000000 */
[----:B------:R-:W-:Y:S01]  /*b9e0*/  SHFL.IDX PT, R12, R19, RZ, 0x1c1f ;  /* 0x001c1fff130c7589 */ /* 0x000fe200000e0000 */
[----:B------:R-:W-:Y:S01]  /*b9f0*/  LOP3.LUT P0, RZ, R3, 0x3, RZ, 0xc0, !PT ;  /* 0x0000000303ff7812 */ /* 0x000fe2000780c0ff */
[----:B------:R-:W-:Y:S01]  /*ba00*/  UIADD3 UR4, UR4, 0x38820, URZ ;  /* 0x0003882004047890 */ /* 0x000fe2000fffe03f */
[CC--:B------:R-:W-:Y:S01]  /*ba10*/  ISETP.GE.AND P2, PT, R11.reuse, R8.reuse, PT ;  /* 0x000000080b00720c */ /* 0x0c0fe20003f46270 */
[----:B------:R-:W0:Y:S01]  /*ba20*/  SHFL.IDX PT, R13, R17, RZ, 0x1c1f ;  /* 0x001c1fff110d7589 */ /* 0x000e2200000e0000 */
[-C--:B------:R-:W-:Y:S01]  /*ba30*/  ISETP.GE.OR P1, PT, R11, R8.reuse, P0 ;  /* 0x000000080b00720c */ /* 0x080fe20000726670 */
[----:B------:R-:W-:Y:S01]  /*ba40*/  UPRMT UR4, URZ, 0x654, UR4 ;  /* 0x000006543f047896 */ /* 0x000fe20008000004 */
[----:B------:R-:W-:Y:S01]  /*ba50*/  ISETP.GE.OR P0, PT, R9, R8, P0 ;  /* 0x000000080900720c */ /* 0x000fe20000706670 */
[----:B------:R-:W1:Y:S01]  /*ba60*/  SHFL.IDX PT, R15, R17, 0x1, 0x1c1f ;  /* 0x003c1f00110f7f89 */ /* 0x000e6200000e0000 */
[----:B------:R-:W-:-:S03]  /*ba70*/  IMAD.IADD R3, R3, 0x1, -R10 ;  /* 0x0000000103037824 */ /* 0x000fc600078e0a0a */
[----:B------:R2:W3:Y:S02]  /*ba80*/  SHFL.IDX PT, R4, R6, RZ, 0x1c1f ;  /* 0x001c1fff06047589 */ /* 0x0004e400000e0000 */
[----:B------:R-:W-:Y:S01]  /*ba90*/  SHF.L.U32 R3, R3, 0x1, RZ ;  /* 0x0000000103037819 */ /* 0x000fe200000006ff */
[----:B------:R-:W-:Y:S01]  /*baa0*/  SYNCS.ARRIVE.TRANS64.RED.A1T0 RZ, [UR4], RZ ;  /* 0x000000ffffff79a7 */ /* 0x000fe20008100404 */
[----:B------:R2:W4:Y:S04]  /*bab0*/  SHFL.IDX PT, R5, R7, RZ, 0x1c1f ;  /* 0x001c1fff07057589 */ /* 0x00052800000e0000 */
[----:B0-----:R2:W-:Y:S04]  /*bac0*/  @!P1 ST.E desc[UR14][R12.64], R0 ;  /* 0x000000000c009985 */ /* 0x0015e8000c10190e */
[----:B-1----:R2:W-:Y:S01]  /*bad0*/  @!P0 ST.E desc[UR14][R14.64], R2 ;  /* 0x000000020e008985 */ /* 0x0025e2000c10190e */
[----:B------:R-:W-:Y:S05]  /*bae0*/  @P2 BRA `(.L_x_37) ;  /* 0x0000000800fc2947 */ /* 0x000fea0003800000 */
[C---:B--2---:R-:W-:Y:S01]  /*baf0*/  VIADD R0, R3.reuse, 0x8 ;  /* 0x0000000803007836 */ /* 0x044fe20000000000 */
[----:B------:R-:W-:Y:S01]  /*bb00*/  ULDC UR4, c[0x0][0xac8] ;  /* 0x0002b20000047ab9 */ /* 0x000fe20000000800 */
[C---:B------:R-:W-:Y:S01]  /*bb10*/  VIADD R2, R3.reuse, 0x10 ;  /* 0x0000001003027836 */ /* 0x040fe20000000000 */
[C---:B------:R-:W-:Y:S01]  /*bb20*/  IADD3 R10, R3.reuse, 0x18, RZ ;  /* 0x00000018030a7810 */ /* 0x040fe20007ffe0ff */
[C---:B------:R-:W-:Y:S01]  /*bb30*/  VIADD R19, R3.reuse, 0x20 ;  /* 0x0000002003137836 */ /* 0x040fe20000000000 */
[----:B------:R-:W-:Y:S01]  /*bb40*/  ISETP.GE.AND P3, PT, R0, UR4, PT ;  /* 0x0000000400007c0c */ /* 0x000fe2000bf66270 */
[C---:B------:R-:W-:Y:S01]  /*bb50*/  VIADD R20, R3.reuse, 0x28 ;  /* 0x0000002803147836 */ /* 0x040fe20000000000 */
[----:B------:R-:W-:Y:S01]  /*bb60*/  ISETP.GE.AND P4, PT, R2, UR4, PT ;  /* 0x0000000402007c0c */ /* 0x000fe2000bf86270 */
[----:B------:R-:W-:Y:S01]  /*bb70*/  ULDC.64 UR6, c[0x0][0x208] ;  /* 0x0000820000067ab9 */ /* 0x000fe20000000a00 */
[----:B------:R-:W-:Y:S01]  /*bb80*/  ISETP.GE.AND P5, PT, R10, UR4, PT ;  /* 0x000000040a007c0c */ /* 0x000fe2000bfa6270 */
[C---:B------:R-:W-:Y:S01]  /*bb90*/  VIADD R21, R3.reuse, 0x40 ;  /* 0x0000004003157836 */ /* 0x040fe20000000000 */
[C---:B------:R-:W-:Y:S01]  /*bba0*/  ISETP.GE.AND P2, PT, R3.reuse, UR4, PT ;  /* 0x0000000403007c0c */ /* 0x040fe2000bf46270 */
[----:B------:R-:W-:Y:S01]  /*bbb0*/  VIADD R23, R3, 0x50 ;  /* 0x0000005003177836 */ /* 0x000fe20000000000 */
[----:B------:R-:W-:-:S02]  /*bbc0*/  ISETP.GE.AND P0, PT, R19, UR4, PT ;  /* 0x0000000413007c0c */ /* 0x000fc4000bf06270 */
[----:B------:R-:W-:Y:S02]  /*bbd0*/  ISETP.GE.AND P1, PT, R20, UR4, PT ;  /* 0x0000000414007c0c */ /* 0x000fe4000bf26270 */
[----:B------:R-:W-:Y:S02]  /*bbe0*/  IADD3 R22, R3, 0x48, RZ ;  /* 0x0000004803167810 */ /* 0x000fe40007ffe0ff */
[----:B------:R-:W-:Y:S02]  /*bbf0*/  @!P3 LEA.HI R0, R0, R0, RZ, 0x1 ;  /* 0x000000000000b211 */ /* 0x000fe400078f08ff */
[----:B------:R-:W-:Y:S02]  /*bc00*/  @!P4 LEA.HI R2, R2, R2, RZ, 0x1 ;  /* 0x000000020202c211 */ /* 0x000fe400078f08ff */
[----:B------:R-:W-:Y:S02]  /*bc10*/  @!P5 LEA.HI R10, R10, R10, RZ, 0x1 ;  /* 0x0000000a0a0ad211 */ /* 0x000fe400078f08ff */
[----:B------:R-:W-:-:S02]  /*bc20*/  @!P3 LOP3.LUT R13, R0, 0xfffffffe, RZ, 0xc0, !PT ;  /* 0xfffffffe000db812 */ /* 0x000fc400078ec0ff */
[----:B------:R-:W-:Y:S01]  /*bc30*/  @!P4 LOP3.LUT R15, R2, 0xfffffffe, RZ, 0xc0, !PT ;  /* 0xfffffffe020fc812 */ /* 0x000fe200078ec0ff */
[C---:B------:R-:W-:Y:S01]  /*bc40*/  VIADD R2, R3.reuse, 0x38 ;  /* 0x0000003803027836 */ /* 0x040fe20000000000 */
[----:B------:R-:W-:Y:S01]  /*bc50*/  @!P5 LOP3.LUT R17, R10, 0xfffffffe, RZ, 0xc0, !PT ;  /* 0xfffffffe0a11d812 */ /* 0x000fe200078ec0ff */
[C-C-:B---34-:R-:W-:Y:S01]  /*bc60*/  @!P2 IMAD.WIDE R10, R3.reuse, 0x4, R4.reuse ;  /* 0x00000004030aa825 */ /* 0x158fe200078e0204 */
[----:B------:R-:W-:Y:S02]  /*bc70*/  IADD3 R0, R3, 0x30, RZ ;  /* 0x0000003003007810 */ /* 0x000fe40007ffe0ff */
[----:B------:R-:W-:Y:S01]  /*bc80*/  ISETP.GE.AND P6, PT, R23, UR4, PT ;  /* 0x0000000417007c0c */ /* 0x000fe2000bfc6270 */
[--C-:B------:R-:W-:Y:S01]  /*bc90*/  @!P3 IMAD.WIDE R12, R13, 0x4, R4.reuse ;  /* 0x000000040d0cb825 */ /* 0x100fe200078e0204 */
[----:B------:R0:W-:Y:S01]  /*bca0*/  @!P2 ST.E.64 desc[UR6][R10.64], R24 ;  /* 0x000000180a00a985 */ /* 0x0001e2000c101b06 */
[----:B------:R-:W-:Y:S02]  /*bcb0*/  ISETP.GE.AND P2, PT, R0, UR4, PT ;  /* 0x0000000400007c0c */ /* 0x000fe4000bf46270 */
[----:B------:R-:W-:Y:S01]  /*bcc0*/  @!P4 IMAD.WIDE R14, R15, 0x4, R4 ;  /* 0x000000040f0ec825 */ /* 0x000fe200078e0204 */
[----:B------:R1:W-:Y:S01]  /*bcd0*/  @!P3 ST.E.64 desc[UR6][R12.64], R28 ;  /* 0x0000001c0c00b985 */ /* 0x0003e2000c101b06 */
[----:B------:R-:W-:-:S02]  /*bce0*/  ISETP.GE.AND P3, PT, R2, UR4, PT ;  /* 0x0000000402007c0c */ /* 0x000fc4000bf66270 */
[----:B------:R-:W-:Y:S01]  /*bcf0*/  @!P5 IMAD.WIDE R16, R17, 0x4, R4 ;  /* 0x000000041110d825 */ /* 0x000fe200078e0204 */
[----:B------:R2:W-:Y:S01]  /*bd00*/  @!P4 ST.E.64 desc[UR6][R14.64], R32 ;  /* 0x000000200e00c985 */ /* 0x0005e2000c101b06 */
[----:B------:R-:W-:Y:S02]  /*bd10*/  ISETP.GE.AND P4, PT, R21, UR4, PT ;  /* 0x0000000415007c0c */ /* 0x000fe4000bf86270 */
[----:B------:R-:W-:Y:S01]  /*bd20*/  @!P0 LEA.HI R19, R19, R19, RZ, 0x1 ;  /* 0x0000001313138211 */ /* 0x000fe200078f08ff */
[----:B------:R3:W-:Y:S01]  /*bd30*/  @!P5 ST.E.64 desc[UR6][R16.64], R36 ;  /* 0x000000241000d985 */ /* 0x0007e2000c101b06 */
[----:B------:R-:W-:Y:S01]  /*bd40*/  ISETP.GE.AND P5, PT, R22, UR4, PT ;  /* 0x0000000416007c0c */ /* 0x000fe2000bfa6270 */
[----:B0-----:R-:W-:Y:S01]  /*bd50*/  VIADD R24, R3, 0x58 ;  /* 0x0000005803187836 */ /* 0x001fe20000000000 */
[----:B------:R-:W-:Y:S02]  /*bd60*/  @!P1 LEA.HI R20, R20, R20, RZ, 0x1 ;  /* 0x0000001414149211 */ /* 0x000fe400078f08ff */
[----:B------:R-:W-:-:S02]  /*bd70*/  @!P0 LOP3.LUT R11, R19, 0xfffffffe, RZ, 0xc0, !PT ;  /* 0xfffffffe130b8812 */ /* 0x000fc400078ec0ff */
[----:B-1----:R-:W-:Y:S02]  /*bd80*/  @!P1 LOP3.LUT R13, R20, 0xfffffffe, RZ, 0xc0, !PT ;  /* 0xfffffffe140d9812 */ /* 0x002fe400078ec0ff */
[----:B------:R-:W-:Y:S01]  /*bd90*/  @!P2 LEA.HI R0, R0, R0, RZ, 0x1 ;  /* 0x000000000000a211 */ /* 0x000fe200078f08ff */
[--C-:B------:R-:W-:Y:S01]  /*bda0*/  @!P0 IMAD.WIDE R10, R11, 0x4, R4.reuse ;  /* 0x000000040b0a8825 */ /* 0x100fe200078e0204 */
[----:B------:R-:W-:Y:S02]  /*bdb0*/  @!P3 LEA.HI R2, R2, R2, RZ, 0x1 ;  /* 0x000000020202b211 */ /* 0x000fe400078f08ff */
[----:B------:R-:W-:Y:S01]  /*bdc0*/  @!P4 LEA.HI R21, R21, R21, RZ, 0x1 ;  /* 0x000000151515c211 */ /* 0x000fe200078f08ff */
[----:B------:R-:W-:Y:S01]  /*bdd0*/  @!P1 IMAD.WIDE R12, R13, 0x4, R4 ;  /* 0x000000040d0c9825 */ /* 0x000fe200078e0204 */
[----:B------:R-:W-:Y:S01]  /*bde0*/  @!P5 LEA.HI R22, R22, R22, RZ, 0x1 ;  /* 0x000000161616d211 */ /* 0x000fe200078f08ff */
[----:B------:R0:W-:Y:S01]  /*bdf0*/  @!P0 ST.E.64 desc[UR6][R10.64], R40 ;  /* 0x000000280a008985 */ /* 0x0001e2000c101b06 */
[----:B------:R-:W-:-:S02]  /*be00*/  @!P6 LEA.HI R23, R23, R23, RZ, 0x1 ;  /* 0x000000171717e211 */ /* 0x000fc400078f08ff */
[----:B--2---:R-:W-:Y:S01]  /*be10*/  @!P2 LOP3.LUT R15, R0, 0xfffffffe, RZ, 0xc0, !PT ;  /* 0xfffffffe000fa812 */ /* 0x004fe200078ec0ff */
[----:B------:R1:W-:Y:S01]  /*be20*/  @!P1 ST.E.64 desc[UR6][R12.64], R44 ;  /* 0x0000002c0c009985 */ /* 0x0003e2000c101b06 */
[----:B---3--:R-:W-:Y:S01]  /*be30*/  @!P3 LOP3.LUT R17, R2, 0xfffffffe, RZ, 0xc0, !PT ;  /* 0xfffffffe0211b812 */ /* 0x008fe200078ec0ff */
[----:B------:R-:W-:Y:S01]  /*be40*/  VIADD R0, R3, 0x68 ;  /* 0x0000006803007836 */ /* 0x000fe20000000000 */
[----:B------:R-:W-:Y:S01]  /*be50*/  @!P4 LOP3.LUT R21, R21, 0xfffffffe, RZ, 0xc0, !PT ;  /* 0xfffffffe1515c812 */ /* 0x000fe200078ec0ff */
[C---:B------:R-:W-:Y:S01]  /*be60*/  VIADD R2, R3.reuse, 0x70 ;  /* 0x0000007003027836 */ /* 0x040fe20000000000 */
[----:B------:R-:W-:Y:S01]  /*be70*/  @!P5 LOP3.LUT R19, R22, 0xfffffffe, RZ, 0xc0, !PT ;  /* 0xfffffffe1613d812 */ /* 0x000fe200078ec0ff */
[----:B------:R-:W-:Y:S01]  /*be80*/  VIADD R22, R3, 0x80 ;  /* 0x0000008003167836 */ /* 0x000fe20000000000 */
[----:B------:R-:W-:Y:S02]  /*be90*/  @!P6 LOP3.LUT R23, R23, 0xfffffffe, RZ, 0xc0, !PT ;  /* 0xfffffffe1717e812 */ /* 0x000fe400078ec0ff */
[----:B------:R-:W-:Y:S01]  /*bea0*/  IADD3 R25, R3, 0x60, RZ ;  /* 0x0000006003197810 */ /* 0x000fe20007ffe0ff */
[----:B0-----:R-:W-:Y:S01]  /*beb0*/  @!P2 IMAD.WIDE R10, R15, 0x4, R4 ;  /* 0x000000040f0aa825 */ /* 0x001fe200078e0204 */
[----:B------:R-:W-:-:S02]  /*bec0*/  ISETP.GE.AND P1, PT, R24, UR4, PT ;  /* 0x0000000418007c0c */ /* 0x000fc4000bf26270 */
[----:B------:R-:W-:Y:S01]  /*bed0*/  ISETP.GE.AND P0, PT, R25, UR4, PT ;  /* 0x0000000419007c0c */ /* 0x000fe2000bf06270 */
[--C-:B-1----:R-:W-:Y:S01]  /*bee0*/  @!P3 IMAD.WIDE R12, R17, 0x4, R4.reuse ;  /* 0x00000004110cb825 */ /* 0x102fe200078e0204 */
[----:B------:R0:W-:Y:S01]  /*bef0*/  @!P2 ST.E.64 desc[UR6][R10.64], R48 ;  /* 0x000000300a00a985 */ /* 0x0001e2000c101b06 */
[----:B------:R-:W-:Y:S02]  /*bf00*/  ISETP.GE.AND P2, PT, R0, UR4, PT ;  /* 0x0000000400007c0c */ /* 0x000fe4000bf46270 */
[--C-:B------:R-:W-:Y:S01]  /*bf10*/  @!P4 IMAD.WIDE R14, R21, 0x4, R4.reuse ;  /* 0x00000004150ec825 */ /* 0x100fe200078e0204 */
[----:B------:R1:W-:Y:S03]  /*bf20*/  @!P3 ST.E.64 desc[UR6][R12.64], R52 ;  /* 0x000000340c00b985 */ /* 0x0003e6000c101b06 */
[----:B------:R-:W-:Y:S01]  /*bf30*/  @!P5 IMAD.WIDE R16, R19, 0x4, R4 ;  /* 0x000000041310d825 */ /* 0x000fe200078e0204 */
[----:B------:R2:W-:Y:S01]  /*bf40*/  @!P4 ST.E.64 desc[UR6][R14.64], R56 ;  /* 0x000000380e00c985 */ /* 0x0005e2000c101b06 */
[----:B------:R-:W-:-:S02]  /*bf50*/  IADD3 R19, R3, 0x78, RZ ;  /* 0x0000007803137810 */ /* 0x000fc40007ffe0ff */
[----:B------:R-:W-:Y:S01]  /*bf60*/  @!P6 IMAD.WIDE R20, R23, 0x4, R4 ;  /* 0x000000041714e825 */ /* 0x000fe200078e0204 */
[----:B------:R3:W-:Y:S01]  /*bf70*/  @!P5 ST.E.64 desc[UR6][R16.64], R60 ;  /* 0x0000003c1000d985 */ /* 0x0007e2000c101b06 */
[----:B------:R-:W-:Y:S02]  /*bf80*/  ISETP.GE.AND P5, PT, R19, UR4, PT ;  /* 0x0000000413007c0c */ /* 0x000fe4000bfa6270 */
[----:B------:R-:W-:Y:S01]  /*bf90*/  VIADD R23, R3, 0x88 ;  /* 0x0000008803177836 */ /* 0x000fe20000000000 */
[----:B------:R4:W-:Y:S01]  /*bfa0*/  @!P6 ST.E.64 desc[UR6][R20.64], R64 ;  /* 0x000000401400e985 */ /* 0x0009e2000c101b06 */
[----:B------:R-:W-:Y:S02]  /*bfb0*/  ISETP.GE.AND P6, PT, R2, UR4, PT ;  /* 0x0000000402007c0c */ /* 0x000fe4000bfc6270 */
[----:B------:R-:W-:Y:S02]  /*bfc0*/  ISETP.GE.AND P4, PT, R22, UR4, PT ;  /* 0x0000000416007c0c */ /* 0x000fe4000bf86270 */
[----:B------:R-:W-:-:S02]  /*bfd0*/  ISETP.GE.AND P3, PT, R23, UR4, PT ;  /* 0x0000000417007c0c */ /* 0x000fc4000bf66270 */
[----:B------:R-:W-:Y:S02]  /*bfe0*/  @!P1 LEA.HI R24, R24, R24, RZ, 0x1 ;  /* 0x0000001818189211 */ /* 0x000fe400078f08ff */
[----:B------:R-:W-:Y:S02]  /*bff0*/  @!P0 LEA.HI R25, R25, R25, RZ, 0x1 ;  /* 0x0000001919198211 */ /* 0x000fe400078f08ff */
[----:B0-----:R-:W-:Y:S02]  /*c000*/  @!P1 LOP3.LUT R11, R24, 0xfffffffe, RZ, 0xc0, !PT ;  /* 0xfffffffe180b9812 */ /* 0x001fe400078ec0ff */
[----:B-1----:R-:W-:Y:S01]  /*c010*/  @!P0 LOP3.LUT R13, R25, 0xfffffffe, RZ, 0xc0, !PT ;  /* 0xfffffffe190d8812 */ /* 0x002fe200078ec0ff */
[----:B------:R-:W-:Y:S01]  /*c020*/  VIADD R25, R3, 0x98 ;  /* 0x0000009803197836 */ /* 0x000fe20000000000 */
[----:B------:R-:W-:Y:S01]  /*c030*/  @!P2 LEA.HI R0, R0, R0, RZ, 0x1 ;  /* 0x000000000000a211 */ /* 0x000fe200078f08ff */
[----:B------:R-:W-:Y:S01]  /*c040*/  @!P1 IMAD.WIDE R10, R11, 0x4, R4 ;  /* 0x000000040b0a9825 */ /* 0x000fe200078e0204 */
[----:B------:R-:W-:-:S02]  /*c050*/  @!P6 LEA.HI R2, R2, R2, RZ, 0x1 ;  /* 0x000000020202e211 */ /* 0x000fc400078f08ff */
[----:B------:R-:W-:Y:S01]  /*c060*/  @!P5 LEA.HI R19, R19, R19, RZ, 0x1 ;  /* 0x000000131313d211 */ /* 0x000fe200078f08ff */
[----:B------:R-:W-:Y:S01]  /*c070*/  @!P0 IMAD.WIDE R12, R13, 0x4, R4 ;  /* 0x000000040d0c8825 */ /* 0x000fe200078e0204 */
[----:B------:R-:W-:Y:S01]  /*c080*/  @!P4 LEA.HI R22, R22, R22, RZ, 0x1 ;  /* 0x000000161616c211 */ /* 0x000fe200078f08ff */
[----:B------:R0:W-:Y:S01]  /*c090*/  @!P1 ST.E.64 desc[UR6][R10.64], R68 ;  /* 0x000000440a009985 */ /* 0x0001e2000c101b06 */
[----:B------:R-:W-:Y:S02]  /*c0a0*/  @!P3 LEA.HI R23, R23, R23, RZ, 0x1 ;  /* 0x000000171717b211 */ /* 0x000fe400078f08ff */
[----:B--2---:R-:W-:Y:S01]  /*c0b0*/  @!P2 LOP3.LUT R15, R0, 0xfffffffe, RZ, 0xc0, !PT ;  /* 0xfffffffe000fa812 */ /* 0x004fe200078ec0ff */
[----:B------:R1:W-:Y:S01]  /*c0c0*/  @!P0 ST.E.64 desc[UR6][R12.64], R72 ;  /* 0x000000480c008985 */ /* 0x0003e2000c101b06 */
[----:B---3--:R-:W-:Y:S01]  /*c0d0*/  @!P6 LOP3.LUT R17, R2, 0xfffffffe, RZ, 0xc0, !PT ;  /* 0xfffffffe0211e812 */ /* 0x008fe200078ec0ff */
[----:B------:R-:W-:Y:S01]  /*c0e0*/  VIADD R0, R3, 0xa0 ;  /* 0x000000a003007836 */ /* 0x000fe20000000000 */
[----:B------:R-:W-:-:S02]  /*c0f0*/  @!P5 LOP3.LUT R19, R19, 0xfffffffe, RZ, 0xc0, !PT ;  /* 0xfffffffe1313d812 */ /* 0x000fc400078ec0ff */
[----:B----4-:R-:W-:Y:S01]  /*c100*/  @!P4 LOP3.LUT R21, R22, 0xfffffffe, RZ, 0xc0, !PT ;  /* 0xfffffffe1615c812 */ /* 0x010fe200078ec0ff */
[----:B------:R-:W-:Y:S01]  /*c110*/  VIADD R22, R3, 0xb8 ;  /* 0x000000b803167836 */ /* 0x000fe20000000000 */
[----:B------:R-:W-:Y:S02]  /*c120*/  @!P3 LOP3.LUT R23, R23, 0xfffffffe, RZ, 0xc0, !PT ;  /* 0xfffffffe1717b812 */ /* 0x000fe400078ec0ff */
[----:B------:R-:W-:Y:S01]  /*c130*/  IADD3 R24, R3, 0x90, RZ ;  /* 0x0000009003187810 */ /* 0x000fe20007ffe0ff */
[--C-:B0-----:R-:W-:Y:S01]  /*c140*/  @!P2 IMAD.WIDE R10, R15, 0x4, R4.reuse ;  /* 0x000000040f0aa825 */ /* 0x101fe200078e0204 */
[----:B------:R-:W-:Y:S02]  /*c150*/  IADD3 R2, R3, 0xa8, RZ ;  /* 0x000000a803027810 */ /* 0x000fe40007ffe0ff */
[----:B------:R-:W-:Y:S01]  /*c160*/  ISETP.GE.AND P0, PT, R24, UR4, PT ;  /* 0x0000000418007c0c */ /* 0x000fe2000bf06270 */
[----:B-1----:R-:W-:Y:S01]  /*c170*/  @!P6 IMAD.WIDE R12, R17, 0x4, R4 ;  /* 0x00000004110ce825 */ /* 0x002fe200078e0204 */
[----:B------:R0:W-:Y:S01]  /*c180*/  @!P2 ST.E.64 desc[UR6][R10.64], R76 ;  /* 0x0000004c0a00a985 */ /* 0x0001e2000c101b06 */
[----:B------:R-:W-:-:S02]  /*c190*/  ISETP.GE.AND P1, PT, R25, UR4, PT ;  /* 0x0000000419007c0c */ /* 0x000fc4000bf26270 */
[--C-:B------:R-:W-:Y:S01]  /*c1a0*/  @!P5 IMAD.WIDE R14, R19, 0x4, R4.reuse ;  /* 0x00000004130ed825 */ /* 0x100fe200078e0204 */
[----:B------:R1:W-:Y:S01]  /*c1b0*/  @!P6 ST.E.64 desc[UR6][R12.64], R80 ;  /* 0x000000500c00e985 */ /* 0x0003e2000c101b06 */
[----:B------:R-:W-:Y:S02]  /*c1c0*/  ISETP.GE.AND P2, PT, R0, UR4, PT ;  /* 0x0000000400007c0c */ /* 0x000fe4000bf46270 */
[--C-:B------:R-:W-:Y:S01]  /*c1d0*/  @!P4 IMAD.WIDE R16, R21, 0x4, R4.reuse ;  /* 0x000000041510c825 */ /* 0x100fe200078e0204 */
[----:B------:R2:W-:Y:S01]  /*c1e0*/  @!P5 ST.E.64 desc[UR6][R14.64], R84 ;  /* 0x000000540e00d985 */ /* 0x0005e2000c101b06 */
[----:B------:R-:W-:Y:S02]  /*c1f0*/  ISETP.GE.AND P5, PT, R22, UR4, PT ;  /* 0x0000000416007c0c */ /* 0x000fe4000bfa6270 */
[----:B------:R-:W-:Y:S01]  /*c200*/  @!P3 IMAD.WIDE R20, R23, 0x4, R4 ;  /* 0x000000041714b825 */ /* 0x000fe200078e0204 */
[----:B------:R3:W-:Y:S01]  /*c210*/  @!P4 ST.E.64 desc[UR6][R16.64], R88 ;  /* 0x000000581000c985 */ /* 0x0007e2000c101b06 */
[----:B------:R-:W-:-:S02]  /*c220*/  IADD3 R23, R3, 0xc0, RZ ;  /* 0x000000c003177810 */ /* 0x000fc40007ffe0ff */
[----:B------:R-:W-:Y:S01]  /*c230*/  VIADD R19, R3, 0xb0 ;  /* 0x000000b003137836 */ /* 0x000fe20000000000 */
[----:B------:R4:W-:Y:S01]  /*c240*/  @!P3 ST.E.64 desc[UR6][R20.64], R92 ;  /* 0x0000005c1400b985 */ /* 0x0009e2000c101b06 */
[----:B------:R-:W-:Y:S02]  /*c250*/  ISETP.GE.AND P3, PT, R2, UR4, PT ;  /* 0x0000000402007c0c */ /* 0x000fe4000bf66270 */
[----:B------:R-:W-:Y:S02]  /*c260*/  ISETP.GE.AND P6, PT, R23, UR4, PT ;  /* 0x0000000417007c0c */ /* 0x000fe4000bfc6270 */
[----:B------:R-:W-:Y:S02]  /*c270*/  ISETP.GE.AND P4, PT, R19, UR4, PT ;  /* 0x0000000413007c0c */ /* 0x000fe4000bf86270 */
[----:B------:R-:W-:Y:S02]  /*c280*/  @!P0 LEA.HI R24, R24, R24, RZ, 0x1 ;  /* 0x0000001818188211 */ /* 0x000fe400078f08ff */
[----:B------:R-:W-:-:S02]  /*c290*/  @!P1 LEA.HI R25, R25, R25, RZ, 0x1 ;  /* 0x0000001919199211 */ /* 0x000fc400078f08ff */
[----:B0-----:R-:W-:Y:S02]  /*c2a0*/  @!P0 LOP3.LUT R11, R24, 0xfffffffe, RZ, 0xc0, !PT ;  /* 0xfffffffe180b8812 */ /* 0x001fe400078ec0ff */
[----:B------:R-:W-:Y:S02]  /*c2b0*/  @!P2 LEA.HI R0, R0, R0, RZ, 0x1 ;  /* 0x000000000000a211 */ /* 0x000fe400078f08ff */
[----:B------:R-:W-:Y:S01]  /*c2c0*/  @!P3 LEA.HI R2, R2, R2, RZ, 0x1 ;  /* 0x000000020202b211 */ /* 0x000fe200078f08ff */
[--C-:B------:R-:W-:Y:S01]  /*c2d0*/  @!P0 IMAD.WIDE R10, R11, 0x4, R4.reuse ;  /* 0x000000040b0a8825 */ /* 0x100fe200078e0204 */
[----:B-1----:R-:W-:Y:S02]  /*c2e0*/  @!P1 LOP3.LUT R13, R25, 0xfffffffe, RZ, 0xc0, !PT ;  /* 0xfffffffe190d9812 */ /* 0x002fe400078ec0ff */
[----:B------:R-:W-:Y:S02]  /*c2f0*/  @!P4 LEA.HI R19, R19, R19, RZ, 0x1 ;  /* 0x000000131313c211 */ /* 0x000fe400078f08ff */
[----:B--2---:R-:W-:Y:S01]  /*c300*/  @!P2 LOP3.LUT R15, R0, 0xfffffffe, RZ, 0xc0, !PT ;  /* 0xfffffffe000fa812 */ /* 0x004fe200078ec0ff */
[--C-:B------:R-:W-:Y:S01]  /*c310*/  @!P1 IMAD.WIDE R12, R13, 0x4, R4.reuse ;  /* 0x000000040d0c9825 */ /* 0x100fe200078e0204 */
[----:B------:R-:W-:Y:S01]  /*c320*/  @!P5 LEA.HI R22, R22, R22, RZ, 0x1 ;  /* 0x000000161616d211 */ /* 0x000fe200078f08ff */
[----:B------:R0:W-:Y:S01]  /*c330*/  @!P0 ST.E.64 desc[UR6][R10.64], R96 ;  /* 0x000000600a008985 */ /* 0x0001e2000c101b06 */
[----:B---3--:R-:W-:Y:S01]  /*c340*/  @!P3 LOP3.LUT R17, R2, 0xfffffffe, RZ, 0xc0, !PT ;  /* 0xfffffffe0211b812 */ /* 0x008fe200078ec0ff */
[----:B------:R-:W-:Y:S01]  /*c350*/  @!P2 IMAD.WIDE R14, R15, 0x4, R4 ;  /* 0x000000040f0ea825 */ /* 0x000fe200078e0204 */
[----:B------:R-:W-:Y:S01]  /*c360*/  @!P6 LEA.HI R23, R23, R23, RZ, 0x1 ;  /* 0x000000171717e211 */ /* 0x000fe200078f08ff */
[----:B------:R1:W-:Y:S01]  /*c370*/  @!P1 ST.E.64 desc[UR6][R12.64], R100 ;  /* 0x000000640c009985 */ /* 0x0003e2000c101b06 */
[----:B------:R-:W-:Y:S01]  /*c380*/  @!P4 LOP3.LUT R19, R19, 0xfffffffe, RZ, 0xc0, !PT ;  /* 0xfffffffe1313c812 */ /* 0x000fe200078ec0ff */
[----:B------:R-:W-:Y:S01]  /*c390*/  VIADD R0, R3, 0xc8 ;  /* 0x000000c803007836 */ /* 0x000fe20000000000 */
[----:B----4-:R-:W-:Y:S01]  /*c3a0*/  @!P5 LOP3.LUT R21, R22, 0xfffffffe, RZ, 0xc0, !PT ;  /* 0xfffffffe1615d812 */ /* 0x010fe200078ec0ff */
[----:B------:R2:W-:Y:S01]  /*c3b0*/  @!P2 ST.E.64 desc[UR6][R14.64], R104 ;  /* 0x000000680e00a985 */ /* 0x0005e2000c101b06 */
[----:B------:R-:W-:Y:S01]  /*c3c0*/  @!P6 LOP3.LUT R23, R23, 0xfffffffe, RZ, 0xc0, !PT ;  /* 0xfffffffe1717e812 */ /* 0x000fe200078ec0ff */
[C---:B------:R-:W-:Y:S01]  /*c3d0*/  VIADD R2, R3.reuse, 0xd0 ;  /* 0x000000d003027836 */ /* 0x040fe20000000000 */
[----:B------:R-:W-:Y:S01]  /*c3e0*/  ISETP.GE.AND P0, PT, R0, UR4, PT ;  /* 0x0000000400007c0c */ /* 0x000fe2000bf06270 */
[----:B------:R-:W-:-:S02]  /*c3f0*/  VIADD R22, R3, 0xe0 ;  /* 0x000000e003167836 */ /* 0x000fc40000000000 */
[----:B0-----:R-:W-:Y:S01]  /*c400*/  @!P3 IMAD.WIDE R10, R17, 0x4, R4 ;  /* 0x00000004110ab825 */ /* 0x001fe200078e0204 */
[----:B------:R-:W-:-:S03]  /*c410*/  ISETP.GE.AND P1, PT, R2, UR4, PT ;  /* 0x0000000402007c0c */ /* 0x000fc6000bf26270 */
[--C-:B-1----:R-:W-:Y:S01]  /*c420*/  @!P4 IMAD.WIDE R12, R19, 0x4, R4.reuse ;  /* 0x00000004130cc825 */ /* 0x102fe200078e0204 */
[----:B------:R0:W-:Y:S01]  /*c430*/  @!P3 ST.E.64 desc[UR6][R10.64], R108 ;  /* 0x0000006c0a00b985 */ /* 0x0001e2000c101b06 */
[----:B------:R-:W-:Y:S02]  /*c440*/  IADD3 R19, R3, 0xd8, RZ ;  /* 0x000000d803137810 */ /* 0x000fe40007ffe0ff */
[--C-:B------:R-:W-:Y:S01]  /*c450*/  @!P5 IMAD.WIDE R16, R21, 0x4, R4.reuse ;  /* 0x000000041510d825 */ /* 0x100fe200078e0204 */
[----:B------:R1:W-:Y:S01]  /*c460*/  @!P4 ST.E.64 desc[UR6][R12.64], R112 ;  /* 0x000000700c00c985 */ /* 0x0003e2000c101b06 */
[----:B--2---:R-:W-:Y:S02]  /*c470*/  IADD3 R15, R3, 0xf0, RZ ;  /* 0x000000f0030f7810 */ /* 0x004fe40007ffe0ff */
[----:B------:R-:W-:Y:S01]  /*c480*/  @!P6 IMAD.WIDE R20, R23, 0x4, R4 ;  /* 0x000000041714e825 */ /* 0x000fe200078e0204 */
[----:B------:R2:W-:Y:S01]  /*c490*/  @!P5 ST.E.64 desc[UR6][R16.64], R116 ;  /* 0x000000741000d985 */ /* 0x0005e2000c101b06 */
[----:B------:R-:W-:-:S02]  /*c4a0*/  ISETP.GE.AND P2, PT, R19, UR4, PT ;  /* 0x0000000413007c0c */ /* 0x000fc4000bf46270 */
[C---:B------:R-:W-:Y:S01]  /*c4b0*/  VIADD R14, R3.reuse, 0xe8 ;  /* 0x000000e8030e7836 */ /* 0x040fe20000000000 */
[----:B------:R3:W-:Y:S01]  /*c4c0*/  @!P6 ST.E.64 desc[UR6][R20.64], R120 ;  /* 0x000000781400e985 */ /* 0x0007e2000c101b06 */
[----:B------:R-:W-:Y:S01]  /*c4d0*/  ISETP.GE.AND P3, PT, R22, UR4, PT ;  /* 0x0000000416007c0c */ /* 0x000fe2000bf66270 */
[----:B0-----:R-:W-:Y:S01]  /*c4e0*/  VIADD R11, R3, 0xf8 ;  /* 0x000000f8030b7836 */ /* 0x001fe20000000000 */
[----:B------:R-:W-:Y:S02]  /*c4f0*/  ISETP.GE.AND P5, PT, R15, UR4, PT ;  /* 0x000000040f007c0c */ /* 0x000fe4000bfa6270 */
[----:B------:R-:W-:Y:S02]  /*c500*/  ISETP.GE.AND P4, PT, R14, UR4, PT ;  /* 0x000000040e007c0c */ /* 0x000fe4000bf86270 */
[----:B------:R-:W-:Y:S02]  /*c510*/  ISETP.GE.AND P6, PT, R11, UR4, PT ;  /* 0x000000040b007c0c */ /* 0x000fe4000bfc6270 */
[----:B------:R-:W-:-:S02]  /*c520*/  @!P0 LEA.HI R0, R0, R0, RZ, 0x1 ;  /* 0x0000000000008211 */ /* 0x000fc400078f08ff */
[----:B------:R-:W-:Y:S02]  /*c530*/  @!P1 LEA.HI R2, R2, R2, RZ, 0x1 ;  /* 0x0000000202029211 */ /* 0x000fe400078f08ff */
[----:B------:R-:W-:Y:S02]  /*c540*/  @!P2 LEA.HI R19, R19, R19, RZ, 0x1 ;  /* 0x000000131313a211 */ /* 0x000fe400078f08ff */
[----:B------:R-:W-:Y:S02]  /*c550*/  @!P3 LEA.HI R22, R22, R22, RZ, 0x1 ;  /* 0x000000161616b211 */ /* 0x000fe400078f08ff */
[----:B------:R-:W-:Y:S02]  /*c560*/  @!P5 LEA.HI R10, R15, R15, RZ, 0x1 ;  /* 0x0000000f0f0ad211 */ /* 0x000fe400078f08ff */
[----:B------:R-:W-:Y:S02]  /*c570*/  @!P4 LEA.HI R14, R14, R14, RZ, 0x1 ;  /* 0x0000000e0e0ec211 */ /* 0x000fe400078f08ff */
[----:B-1----:R-:W-:-:S02]  /*c580*/  @!P6 LEA.HI R12, R11, R11, RZ, 0x1 ;  /* 0x0000000b0b0ce211 */ /* 0x002fc400078f08ff */
[----:B------:R-:W-:Y:S02]  /*c590*/  @!P0 LOP3.LUT R11, R0, 0xfffffffe, RZ, 0xc0, !PT ;  /* 0xfffffffe000b8812 */ /* 0x000fe400078ec0ff */
[----:B------:R-:W-:Y:S02]  /*c5a0*/  @!P1 LOP3.LUT R13, R2, 0xfffffffe, RZ, 0xc0, !PT ;  /* 0xfffffffe020d9812 */ /* 0x000fe400078ec0ff */
[----:B------:R-:W-:Y:S02]  /*c5b0*/  @!P2 LOP3.LUT R15, R19, 0xfffffffe, RZ, 0xc0, !PT ;  /* 0xfffffffe130fa812 */ /* 0x000fe400078ec0ff */
[----:B--2---:R-:W-:Y:S02]  /*c5c0*/  @!P3 LOP3.LUT R17, R22, 0xfffffffe, RZ, 0xc0, !PT ;  /* 0xfffffffe1611b812 */ /* 0x004fe400078ec0ff */
[----:B---3--:R-:W-:Y:S01]  /*c5d0*/  @!P4 LOP3.LUT R21, R14, 0xfffffffe, RZ, 0xc0, !PT ;  /* 0xfffffffe0e15c812 */ /* 0x008fe200078ec0ff */
[----:B------:R-:W-:Y:S01]  /*c5e0*/  @!P2 IMAD.WIDE R14, R15, 0x4, R4 ;  /* 0x000000040f0ea825 */ /* 0x000fe200078e0204 */
[----:B------:R-:W-:-:S02]  /*c5f0*/  @!P5 LOP3.LUT R23, R10, 0xfffffffe, RZ, 0xc0, !PT ;  /* 0xfffffffe0a17d812 */ /* 0x000fc400078ec0ff */
[----:B------:R-:W-:Y:S01]  /*c600*/  @!P6 LOP3.LUT R19, R12, 0xfffffffe, RZ, 0xc0, !PT ;  /* 0xfffffffe0c13e812 */ /* 0x000fe200078ec0ff */
[----:B------:R-:W-:-:S04]  /*c610*/  @!P0 IMAD.WIDE R10, R11, 0x4, R4 ;  /* 0x000000040b0a8825 */ /* 0x000fc800078e0204 */
[--C-:B------:R-:W-:Y:S01]  /*c620*/  @!P1 IMAD.WIDE R12, R13, 0x4, R4.reuse ;  /* 0x000000040d0c9825 */ /* 0x100fe200078e0204 */
[----:B------:R0:W-:Y:S03]  /*c630*/  @!P0 ST.E.64 desc[UR6][R10.64], R124 ;  /* 0x0000007c0a008985 */ /* 0x0001e6000c101b06 */
[--C-:B------:R-:W-:Y:S01]  /*c640*/  @!P3 IMAD.WIDE R16, R17, 0x4, R4.reuse ;  /* 0x000000041110b825 */ /* 0x100fe200078e0204 */
[----:B------:R0:W-:Y:S03]  /*c650*/  @!P1 ST.E.64 desc[UR6][R12.64], R128 ;  /* 0x000000800c009985 */ /* 0x0001e6000c101b06 */
[--C-:B------:R-:W-:Y:S01]  /*c660*/  @!P4 IMAD.WIDE R20, R21, 0x4, R4.reuse ;  /* 0x000000041514c825 */ /* 0x100fe200078e0204 */
[----:B------:R0:W-:Y:S03]  /*c670*/  @!P2 ST.E.64 desc[UR6][R14.64], R132 ;  /* 0x000000840e00a985 */ /* 0x0001e6000c101b06 */
[--C-:B------:R-:W-:Y:S01]  /*c680*/  @!P5 IMAD.WIDE R22, R23, 0x4, R4.reuse ;  /* 0x000000041716d825 */ /* 0x100fe200078e0204 */
[----:B------:R0:W-:Y:S03]  /*c690*/  @!P3 ST.E.64 desc[UR6][R16.64], R136 ;  /* 0x000000881000b985 */ /* 0x0001e6000c101b06 */
[----:B------:R-:W-:Y:S01]  /*c6a0*/  @!P6 IMAD.WIDE R4, R19, 0x4, R4 ;  /* 0x000000041304e825 */ /* 0x000fe200078e0204 */
[----:B------:R0:W-:Y:S04]  /*c6b0*/  @!P4 ST.E.64 desc[UR6][R20.64], R140 ;  /* 0x0000008c1400c985 */ /* 0x0001e8000c101b06 */
[----:B------:R0:W-:Y:S04]  /*c6c0*/  @!P5 ST.E.64 desc[UR6][R22.64], R144 ;  /* 0x000000901600d985 */ /* 0x0001e8000c101b06 */
[----:B------:R0:W-:Y:S02]  /*c6d0*/  @!P6 ST.E.64 desc[UR6][R4.64], R148 ;  /* 0x000000940400e985 */ /* 0x0001e4000c101b06 */
.L_x_37:
[----:B------:R-:W-:Y:S05]  /*c6e0*/  BSYNC B0 ;  /* 0x0000000000007941 */ /* 0x000fea0003800000 */
.L_x_36:
[----:B------:R-:W-:Y:S01]  /*c6f0*/  ISETP.GE.AND P0, PT, R9, R8, PT ;  /* 0x000000080900720c */ /* 0x000fe20003f06270 */
[----:B0---4-:R0:W1:Y:S04]  /*c700*/  SHFL.IDX PT, R5, R7, 0x1, 0x1c1f ;  /* 0x003c1f0007057f89 */ /* 0x01106800000e0000 */
[----:B---3--:R0:W3:Y:S08]  /*c710*/  SHFL.IDX PT, R4, R6, 0x1, 0x1c1f ;  /* 0x003c1f0006047f89 */ /* 0x0080f000000e0000 */
[----:B0-----:R-:W-:Y:S05]  /*c720*/  @P0 BRA `(.L_x_8) ;  /* 0x0000004c00940947 */ /* 0x001fea0003800000 */
[C---:B--2---:R-:W-:Y:S01]  /*c730*/  VIADD R0, R3.reuse, 0x8 ;  /* 0x0000000803007836 */ /* 0x044fe20000000000 */
[C---:B------:R-:W-:Y:S01]  /*c740*/  IADD3 R2, R3.reuse, 0x10, RZ ;  /* 0x0000001003027810 */ /* 0x040fe20007ffe0ff */
[----:B------:R-:W-:Y:S01]  /*c750*/  ULDC UR4, c[0x0][0xac8] ;  /* 0x0002b20000047ab9 */ /* 0x000fe20000000800 */
[C---:B------:R-:W-:Y:S01]  /*c760*/  VIADD R12, R3.reuse, 0x18 ;  /* 0x00000018030c7836 */ /* 0x040fe20000000000 */
[C---:B------:R-:W-:Y:S01]  /*c770*/  ISETP.GE.AND P0, PT, R3.reuse, UR4, PT ;  /* 0x0000000403007c0c */ /* 0x040fe2000bf06270 */
[C---:B------:R-:W-:Y:S01]  /*c780*/  VIADD R13, R3.reuse, 0x20 ;  /* 0x00000020030d7836 */ /* 0x040fe20000000000 */
[----:B------:R-:W-:Y:S01]  /*c790*/  ISETP.GE.AND P1, PT, R0, UR4, PT ;  /* 0x0000000400007c0c */ /* 0x000fe2000bf26270 */
[----:B------:R-:W-:Y:S01]  /*c7a0*/  ULDC.64 UR6, c[0x0][0x208] ;  /* 0x0000820000067ab9 */ /* 0x000fe20000000a00 */
[----:B------:R-:W-:Y:S01]  /*c7b0*/  ISETP.GE.AND P2, PT, R2, UR4, PT ;  /* 0x0000000402007c0c */ /* 0x000fe2000bf46270 */
[C---:B------:R-:W-:Y:S01]  /*c7c0*/  VIADD R14, R3.reuse, 0x38 ;  /* 0x00000038030e7836 */ /* 0x040fe20000000000 */
[----:B------:R-:W-:Y:S01]  /*c7d0*/  ISETP.GE.AND P5, PT, R12, UR4, PT ;  /* 0x000000040c007c0c */ /* 0x000fe2000bfa6270 */
[----:B------:R-:W-:Y:S01]  /*c7e0*/  VIADD R16, R3, 0x48 ;  /* 0x0000004803107836 */ /* 0x000fe20000000000 */
[----:B------:R-:W-:Y:S01]  /*c7f0*/  ISETP.GE.AND P6, PT, R13, UR4, PT ;  /* 0x000000040d007c0c */ /* 0x000fe2000bfc6270 */
[C---:B------:R-:W-:Y:S01]  /*c800*/  VIADD R20, R3.reuse, 0x50 ;  /* 0x0000005003147836 */ /* 0x040fe20000000000 */
[----:B------:R-:W-:-:S02]  /*c810*/  IADD3 R15, R3, 0x40, RZ ;  /* 0x00000040030f7810 */ /* 0x000fc40007ffe0ff */
[----:B------:R-:W-:Y:S01]  /*c820*/  ISETP.GE.AND P4, PT, R16, UR4, PT ;  /* 0x0000000410007c0c */ /* 0x000fe2000bf86270 */
[--C-:B-1-3--:R-:W-:Y:S01]  /*c830*/  @!P0 IMAD.WIDE R6, R3, 0x4, R4.reuse ;  /* 0x0000000403068825 */ /* 0x10afe200078e0204 */
[----:B------:R-:W-:Y:S02]  /*c840*/  ISETP.GE.AND P3, PT, R15, UR4, PT ;  /* 0x000000040f007c0c */ /* 0x000fe4000bf66270 */
[----:B------:R-:W-:Y:S02]  /*c850*/  @!P1 LEA.HI R0, R0, R0, RZ, 0x1 ;  /* 0x0000000000009211 */ /* 0x000fe400078f08ff */
[----:B------:R-:W-:Y:S01]  /*c860*/  @!P2 LEA.HI R2, R2, R2, RZ, 0x1 ;  /* 0x000000020202a211 */ /* 0x000fe200078f08ff */
[----:B------:R0:W-:Y:S01]  /*c870*/  @!P0 ST.E.64 desc[UR6][R6.64], R26 ;  /* 0x0000001a06008985 */ /* 0x0001e2000c101b06 */
[----:B------:R-:W-:Y:S02]  /*c880*/  @!P1 LOP3.LUT R9, R0, 0xfffffffe, RZ, 0xc0, !PT ;  /* 0xfffffffe00099812 */ /* 0x000fe400078ec0ff */
[----:B------:R-:W-:Y:S01]  /*c890*/  @!P2 LOP3.LUT R11, R2, 0xfffffffe, RZ, 0xc0, !PT ;  /* 0xfffffffe020ba812 */ /* 0x000fe200078ec0ff */
[C---:B------:R-:W-:Y:S01]  /*c8a0*/  VIADD R2, R3.reuse, 0x30 ;  /* 0x0000003003027836 */ /* 0x040fe20000000000 */
[----:B------:R-:W-:Y:S01]  /*c8b0*/  IADD3 R0, R3, 0x28, RZ ;  /* 0x0000002803007810 */ /* 0x000fe20007ffe0ff */
[----:B------:R-:W-:Y:S01]  /*c8c0*/  @!P1 IMAD.WIDE R8, R9, 0x4, R4 ;  /* 0x0000000409089825 */ /* 0x000fe200078e0204 */
[----:B------:R-:W-:-:S02]  /*c8d0*/  @!P5 LEA.HI R12, R12, R12, RZ, 0x1 ;  /* 0x0000000c0c0cd211 */ /* 0x000fc400078f08ff */
[----:B------:R-:W-:Y:S01]  /*c8e0*/  ISETP.GE.AND P0, PT, R0, UR4, PT ;  /* 0x0000000400007c0c */ /* 0x000fe2000bf06270 */
[----:B------:R-:W-:Y:S01]  /*c8f0*/  @!P2 IMAD.WIDE R10, R11, 0x4, R4 ;  /* 0x000000040b0aa825 */ /* 0x000fe200078e0204 */
[----:B------:R1:W-:Y:S01]  /*c900*/  @!P1 ST.E.64 desc[UR6][R8.64], R30 ;  /* 0x0000001e08009985 */ /* 0x0003e2000c101b06 */
[----:B------:R-:W-:Y:S02]  /*c910*/  ISETP.GE.AND P1, PT, R2, UR4, PT ;  /* 0x0000000402007c0c */ /* 0x000fe4000bf26270 */
[----:B------:R-:W-:Y:S01]  /*c920*/  @!P6 LEA.HI R13, R13, R13, RZ, 0x1 ;  /* 0x0000000d0d0de211 */ /* 0x000fe200078f08ff */
[----:B------:R2:W-:Y:S01]  /*c930*/  @!P2 ST.E.64 desc[UR6][R10.64], R34 ;  /* 0x000000220a00a985 */ /* 0x0005e2000c101b06 */
[----:B------:R-:W-:Y:S02]  /*c940*/  ISETP.GE.AND P2, PT, R14, UR4, PT ;  /* 0x000000040e007c0c */ /* 0x000fe4000bf46270 */
[----:B0-----:R-:W-:Y:S02]  /*c950*/  @!P5 LOP3.LUT R7, R12, 0xfffffffe, RZ, 0xc0, !PT ;  /* 0xfffffffe0c07d812 */ /* 0x001fe400078ec0ff */
[----:B------:R-:W-:-:S02]  /*c960*/  @!P4 LEA.HI R16, R16, R16, RZ, 0x1 ;  /* 0x000000101010c211 */ /* 0x000fc400078f08ff */
[----:B------:R-:W-:Y:S01]  /*c970*/  @!P0 LEA.HI R0, R0, R0, RZ, 0x1 ;  /* 0x0000000000008211 */ /* 0x000fe200078f08ff */
[--C-:B------:R-:W-:Y:S01]  /*c980*/  @!P5 IMAD.WIDE R6, R7, 0x4, R4.reuse ;  /* 0x000000040706d825 */ /* 0x100fe200078e0204 */
[----:B------:R-:W-:Y:S02]  /*c990*/  @!P4 LOP3.LUT R19, R16, 0xfffffffe, RZ, 0xc0, !PT ;  /* 0xfffffffe1013c812 */ /* 0x000fe400078ec0ff */
[----:B-1----:R-:W-:Y:S02]  /*c9a0*/  @!P6 LOP3.LUT R9, R13, 0xfffffffe, RZ, 0xc0, !PT ;  /* 0xfffffffe0d09e812 */ /* 0x002fe400078ec0ff */
[----:B------:R-:W-:Y:S01]  /*c9b0*/  @!P1 LEA.HI R2, R2, R2, RZ, 0x1 ;  /* 0x0000000202029211 */ /* 0x000fe200078f08ff */
[----:B------:R0:W-:Y:S01]  /*c9c0*/  @!P5 ST.E.64 desc[UR6][R6.64], R38 ;  /* 0x000000260600d985 */ /* 0x0001e2000c101b06 */
[----:B------:R-:W-:Y:S01]  /*c9d0*/  @!P2 LEA.HI R14, R14, R14, RZ, 0x1 ;  /* 0x0000000e0e0ea211 */ /* 0x000fe200078f08ff */
[----:B------:R-:W-:Y:S01]  /*c9e0*/  @!P6 IMAD.WIDE R8, R9, 0x4, R4 ;  /* 0x000000040908e825 */ /* 0x000fe200078e0204 */
[----:B--2---:R-:W-:-:S02]  /*c9f0*/  @!P3 LEA.HI R10, R15, R15, RZ, 0x1 ;  /* 0x0000000f0f0ab211 */ /* 0x004fc400078f08ff */
[----:B------:R-:W-:Y:S01]  /*ca00*/  @!P0 LOP3.LUT R11, R0, 0xfffffffe, RZ, 0xc0, !PT ;  /* 0xfffffffe000b8812 */ /* 0x000fe200078ec0ff */
[C---:B------:R-:W-:Y:S01]  /*ca10*/  VIADD R0, R3.reuse, 0x60 ;  /* 0x0000006003007836 */ /* 0x040fe20000000000 */
[----:B------:R-:W-:Y:S01]  /*ca20*/  @!P1 LOP3.LUT R13, R2, 0xfffffffe, RZ, 0xc0, !PT ;  /* 0xfffffffe020d9812 */ /* 0x000fe200078ec0ff */
[----:B------:R1:W-:Y:S01]  /*ca30*/  @!P6 ST.E.64 desc[UR6][R8.64], R42 ;  /* 0x0000002a0800e985 */ /* 0x0003e2000c101b06 */
[----:B------:R-:W-:Y:S01]  /*ca40*/  @!P2 LOP3.LUT R15, R14, 0xfffffffe, RZ, 0xc0, !PT ;  /* 0xfffffffe0e0fa812 */ /* 0x000fe200078ec0ff */
[C---:B------:R-:W-:Y:S01]  /*ca50*/  VIADD R2, R3.reuse, 0x68 ;  /* 0x0000006803027836 */ /* 0x040fe20000000000 */
[----:B------:R-:W-:Y:S02]  /*ca60*/  @!P3 LOP3.LUT R17, R10, 0xfffffffe, RZ, 0xc0, !PT ;  /* 0xfffffffe0a11b812 */ /* 0x000fe400078ec0ff */
[----:B------:R-:W-:Y:S01]  /*ca70*/  IADD3 R21, R3, 0x58, RZ ;  /* 0x0000005803157810 */ /* 0x000fe20007ffe0ff */
[----:B0-----:R-:W-:Y:S01]  /*ca80*/  @!P0 IMAD.WIDE R6, R11, 0x4, R4 ;  /* 0x000000040b068825 */ /* 0x001fe200078e0204 */
[----:B------:R-:W-:-:S02]  /*ca90*/  ISETP.GE.AND P5, PT, R20, UR4, PT ;  /* 0x0000000414007c0c */ /* 0x000fc4000bfa6270 */
[----:B------:R-:W-:Y:S01]  /*caa0*/  ISETP.GE.AND P6, PT, R21, UR4, PT ;  /* 0x0000000415007c0c */ /* 0x000fe2000bfc6270 */
[--C-:B------:R-:W-:Y:S01]  /*cab0*/  @!P2 IMAD.WIDE R10, R15, 0x4, R4.reuse ;  /* 0x000000040f0aa825 */ /* 0x100fe200078e0204 */
[----:B------:R0:W-:Y:S01]  /*cac0*/  @!P0 ST.E.64 desc[UR6][R6.64], R46 ;  /* 0x0000002e06008985 */ /* 0x0001e2000c101b06 */
[----:B------:R-:W-:Y:S02]  /*cad0*/  IADD3 R16, R3, 0x70, RZ ;  /* 0x0000007003107810 */ /* 0x000fe40007ffe0ff */
[----:B-1----:R-:W-:-:S04]  /*cae0*/  @!P1 IMAD.WIDE R8, R13, 0x4, R4 ;  /* 0x000000040d089825 */ /* 0x002fc800078e0204 */
[--C-:B------:R-:W-:Y:S01]  /*caf0*/  @!P3 IMAD.WIDE R12, R17, 0x4, R4.reuse ;  /* 0x00000004110cb825 */ /* 0x100fe200078e0204 */
[----:B------:R1:W-:Y:S01]  /*cb00*/  @!P1 ST.E.64 desc[UR6][R8.64], R50 ;  /* 0x0000003208009985 */ /* 0x0003e2000c101b06 */
[----:B------:R-:W-:Y:S02]  /*cb10*/  @!P5 LEA.HI R20, R20, R20, RZ, 0x1 ;  /* 0x000000141414d211 */ /* 0x000fe400078f08ff */
[----:B------:R-:W-:Y:S01]  /*cb20*/  @!P4 IMAD.WIDE R14, R19, 0x4, R4 ;  /* 0x00000004130ec825 */ /* 0x000fe200078e0204 */
[----:B------:R2:W-:Y:S01]  /*cb30*/  @!P2 ST.E.64 desc[UR6][R10.64], R54 ;  /* 0x000000360a00a985 */ /* 0x0005e2000c101b06 */
[----:B------:R-:W-:Y:S02]  /*cb40*/  ISETP.GE.AND P2, PT, R16, UR4, PT ;  /* 0x0000000410007c0c */ /* 0x000fe4000bf46270 */
[C---:B------:R-:W-:Y:S01]  /*cb50*/  VIADD R17, R3.reuse, 0x78 ;  /* 0x0000007803117836 */ /* 0x040fe20000000000 */
[----:B------:R3:W-:Y:S01]  /*cb60*/  @!P3 ST.E.64 desc[UR6][R12.64], R58 ;  /* 0x0000003a0c00b985 */ /* 0x0007e2000c101b06 */
[----:B------:R-:W-:Y:S01]  /*cb70*/  VIADD R19, R3, 0x80 ;  /* 0x0000008003137836 */ /* 0x000fe20000000000 */
[----:B------:R-:W-:-:S02]  /*cb80*/  ISETP.GE.AND P3, PT, R2, UR4, PT ;  /* 0x0000000402007c0c */ /* 0x000fc4000bf66270 */
[----:B------:R4:W-:Y:S01]  /*cb90*/  @!P4 ST.E.64 desc[UR6][R14.64], R62 ;  /* 0x0000003e0e00c985 */ /* 0x0009e2000c101b06 */
[----:B------:R-:W-:Y:S02]  /*cba0*/  ISETP.GE.AND P4, PT, R0, UR4, PT ;  /* 0x0000000400007c0c */ /* 0x000fe4000bf86270 */
[----:B------:R-:W-:Y:S02]  /*cbb0*/  ISETP.GE.AND P1, PT, R17, UR4, PT ;  /* 0x0000000411007c0c */ /* 0x000fe4000bf26270 */
[----:B------:R-:W-:Y:S02]  /*cbc0*/  ISETP.GE.AND P0, PT, R19, UR4, PT ;  /* 0x0000000413007c0c */ /* 0x000fe4000bf06270 */
        /* <DEDUP_REMOVED lines=15> */
[C---:B------:R-:W-:Y:S01]  /*ccc0*/  VIADD R0, R3.reuse, 0x98 ;  /* 0x0000009803007836 */ /* 0x040fe20000000000 */
[----:B----4-:R-:W-:Y:S01]  /*ccd0*/  @!P2 LOP3.LUT R15, R16, 0xfffffffe, RZ, 0xc0, !PT ;  /* 0xfffffffe100fa812 */ /* 0x010fe200078ec0ff */
[----:B------:R-:W-:Y:S01]  /*cce0*/  VIADD R16, R3, 0xa8 ;  /* 0x000000a803107836 */ /* 0x000fe20000000000 */
[----:B------:R-:W-:-:S02]  /*ccf0*/  @!P1 LOP3.LUT R17, R17, 0xfffffffe, RZ, 0xc0, !PT ;  /* 0xfffffffe11119812 */ /* 0x000fc400078ec0ff */
[----:B------:R-:W-:Y:S02]  /*cd00*/  IADD3 R20, R3, 0x88, RZ ;  /* 0x0000008803147810 */ /* 0x000fe40007ffe0ff */
[----:B------:R-:W-:Y:S01]  /*cd10*/  @!P0 LOP3.LUT R19, R19, 0xfffffffe, RZ, 0xc0, !PT ;  /* 0xfffffffe13138812 */ /* 0x000fe200078ec0ff */
[--C-:B0-----:R-:W-:Y:S01]  /*cd20*/  @!P4 IMAD.WIDE R6, R11, 0x4, R4.reuse ;  /* 0x000000040b06c825 */ /* 0x101fe200078e0204 */
[----:B------:R-:W-:Y:S02]  /*cd30*/  ISETP.GE.AND P6, PT, R20, UR4, PT ;  /* 0x0000000414007c0c */ /* 0x000fe4000bfc6270 */
[----:B------:R-:W-:Y:S01]  /*cd40*/  ISETP.GE.AND P5, PT, R21, UR4, PT ;  /* 0x0000000415007c0c */ /* 0x000fe2000bfa6270 */
[--C-:B-1----:R-:W-:Y:S01]  /*cd50*/  @!P3 IMAD.WIDE R8, R13, 0x4, R4.reuse ;  /* 0x000000040d08b825 */ /* 0x102fe200078e0204 */
[----:B------:R0:W-:Y:S01]  /*cd60*/  @!P4 ST.E.64 desc[UR6][R6.64], R74 ;  /* 0x0000004a0600c985 */ /* 0x0001e2000c101b06 */
[----:B------:R-:W-:Y:S02]  /*cd70*/  IADD3 R2, R3, 0xa0, RZ ;  /* 0x000000a003027810 */ /* 0x000fe40007ffe0ff */
[----:B------:R-:W-:Y:S01]  /*cd80*/  @!P2 IMAD.WIDE R10, R15, 0x4, R4 ;  /* 0x000000040f0aa825 */ /* 0x000fe200078e0204 */
[----:B------:R1:W-:Y:S01]  /*cd90*/  @!P3 ST.E.64 desc[UR6][R8.64], R78 ;  /* 0x0000004e0800b985 */ /* 0x0003e2000c101b06 */
[----:B------:R-:W-:-:S02]  /*cda0*/  ISETP.GE.AND P4, PT, R2, UR4, PT ;  /* 0x0000000402007c0c */ /* 0x000fc4000bf86270 */
[--C-:B------:R-:W-:Y:S01]  /*cdb0*/  @!P1 IMAD.WIDE R12, R17, 0x4, R4.reuse ;  /* 0x00000004110c9825 */ /* 0x100fe200078e0204 */
[----:B------:R2:W-:Y:S01]  /*cdc0*/  @!P2 ST.E.64 desc[UR6][R10.64], R82 ;  /* 0x000000520a00a985 */ /* 0x0005e2000c101b06 */
[----:B------:R-:W-:Y:S02]  /*cdd0*/  @!P6 LEA.HI R20, R20, R20, RZ, 0x1 ;  /* 0x000000141414e211 */ /* 0x000fe400078f08ff */
[----:B------:R-:W-:Y:S01]  /*cde0*/  @!P0 IMAD.WIDE R14, R19, 0x4, R4 ;  /* 0x00000004130e8825 */ /* 0x000fe200078e0204 */
[----:B------:R3:W-:Y:S01]  /*cdf0*/  @!P1 ST.E.64 desc[UR6][R12.64], R86 ;  /* 0x000000560c009985 */ /* 0x0007e2000c101b06 */
[C---:B------:R-:W-:Y:S02]  /*ce00*/  IADD3 R19, R3.reuse, 0xb8, RZ ;  /* 0x000000b803137810 */ /* 0x040fe40007ffe0ff */
[----:B------:R-:W-:Y:S01]  /*ce10*/  VIADD R17, R3, 0xb0 ;  /* 0x000000b003117836 */ /* 0x000fe20000000000 */
[----:B------:R4:W-:Y:S01]  /*ce20*/  @!P0 ST.E.64 desc[UR6][R14.64], R90 ;  /* 0x0000005a0e008985 */ /* 0x0009e2000c101b06 */
[----:B------:R-:W-:-:S02]  /*ce30*/  ISETP.GE.AND P0, PT, R0, UR4, PT ;  /* 0x0000000400007c0c */ /* 0x000fc4000bf06270 */
[----:B------:R-:W-:Y:S02]  /*ce40*/  @!P5 LEA.HI R21, R21, R21, RZ, 0x1 ;  /* 0x000000151515d211 */ /* 0x000fe400078f08ff */
[----:B------:R-:W-:Y:S02]  /*ce50*/  ISETP.GE.AND P3, PT, R16, UR4, PT ;  /* 0x0000000410007c0c */ /* 0x000fe4000bf66270 */
[----:B------:R-:W-:Y:S02]  /*ce60*/  ISETP.GE.AND P2, PT, R17, UR4, PT ;  /* 0x0000000411007c0c */ /* 0x000fe4000bf46270 */
[----:B0-----:R-:W-:Y:S01]  /*ce70*/  @!P6 LOP3.LUT R7, R20, 0xfffffffe, RZ, 0xc0, !PT ;  /* 0xfffffffe1407e812 */ /* 0x001fe200078ec0ff */
[----:B------:R-:W-:Y:S01]  /*ce80*/  VIADD R20, R3, 0xc0 ;  /* 0x000000c003147836 */ /* 0x000fe20000000000 */
[----:B------:R-:W-:Y:S02]  /*ce90*/  ISETP.GE.AND P1, PT, R19, UR4, PT ;  /* 0x0000000413007c0c */ /* 0x000fe4000bf26270 */
[----:B-1----:R-:W-:Y:S01]  /*cea0*/  @!P5 LOP3.LUT R9, R21, 0xfffffffe, RZ, 0xc0, !PT ;  /* 0xfffffffe1509d812 */ /* 0x002fe200078ec0ff */
[----:B------:R-:W-:Y:S01]  /*ceb0*/  @!P6 IMAD.WIDE R6, R7, 0x4, R4 ;  /* 0x000000040706e825 */ /* 0x000fe200078e0204 */
[----:B------:R-:W-:-:S02]  /*cec0*/  @!P0 LEA.HI R0, R0, R0, RZ, 0x1 ;  /* 0x0000000000008211 */ /* 0x000fc400078f08ff */
[----:B------:R-:W-:Y:S01]  /*ced0*/  @!P4 LEA.HI R2, R2, R2, RZ, 0x1 ;  /* 0x000000020202c211 */ /* 0x000fe200078f08ff */
[----:B------:R-:W-:Y:S01]  /*cee0*/  @!P5 IMAD.WIDE R8, R9, 0x4, R4 ;  /* 0x000000040908d825 */ /* 0x000fe200078e0204 */
[----:B--2---:R-:W-:Y:S01]  /*cef0*/  @!P0 LOP3.LUT R11, R0, 0xfffffffe, RZ, 0xc0, !PT ;  /* 0xfffffffe000b8812 */ /* 0x004fe200078ec0ff */
[----:B------:R0:W-:Y:S01]  /*cf00*/  @!P6 ST.E.64 desc[UR6][R6.64], R94 ;  /* 0x0000005e0600e985 */ /* 0x0001e2000c101b06 */
[----:B------:R-:W-:Y:S01]  /*cf10*/  @!P3 LEA.HI R16, R16, R16, RZ, 0x1 ;  /* 0x000000101010b211 */ /* 0x000fe200078f08ff */
[----:B------:R-:W-:Y:S01]  /*cf20*/  VIADD R21, R3, 0xc8 ;  /* 0x000000c803157836 */ /* 0x000fe20000000000 */
[----:B------:R-:W-:Y:S01]  /*cf30*/  @!P2 LEA.HI R17, R17, R17, RZ, 0x1 ;  /* 0x000000111111a211 */ /* 0x000fe200078f08ff */
[----:B------:R1:W-:Y:S01]  /*cf40*/  @!P5 ST.E.64 desc[UR6][R8.64], R98 ;  /* 0x000000620800d985 */ /* 0x0003e2000c101b06 */
[----:B------:R-:W-:Y:S02]  /*cf50*/  ISETP.GE.AND P5, PT, R20, UR4, PT ;  /* 0x0000000414007c0c */ /* 0x000fe4000bfa6270 */
[----:B------:R-:W-:-:S02]  /*cf60*/  @!P1 LEA.HI R19, R19, R19, RZ, 0x1 ;  /* 0x0000001313139211 */ /* 0x000fc400078f08ff */
[----:B---3--:R-:W-:Y:S01]  /*cf70*/  @!P4 LOP3.LUT R13, R2, 0xfffffffe, RZ, 0xc0, !PT ;  /* 0xfffffffe020dc812 */ /* 0x008fe200078ec0ff */
[C---:B------:R-:W-:Y:S01]  /*cf80*/  VIADD R2, R3.reuse, 0xd8 ;  /* 0x000000d803027836 */ /* 0x040fe20000000000 */
[----:B------:R-:W-:Y:S02]  /*cf90*/  IADD3 R0, R3, 0xd0, RZ ;  /* 0x000000d003007810 */ /* 0x000fe40007ffe0ff */
[----:B----4-:R-:W-:Y:S01]  /*cfa0*/  @!P3 LOP3.LUT R15, R16, 0xfffffffe, RZ, 0xc0, !PT ;  /* 0xfffffffe100fb812 */ /* 0x010fe200078ec0ff */
[--C-:B0-----:R-:W-:Y:S01]  /*cfb0*/  @!P0 IMAD.WIDE R6, R11, 0x4, R4.reuse ;  /* 0x000000040b068825 */ /* 0x101fe200078e0204 */
[----:B------:R-:W-:Y:S02]  /*cfc0*/  @!P2 LOP3.LUT R17, R17, 0xfffffffe, RZ, 0xc0, !PT ;  /* 0xfffffffe1111a812 */ /* 0x000fe400078ec0ff */
[----:B------:R-:W-:Y:S01]  /*cfd0*/  ISETP.GE.AND P6, PT, R21, UR4, PT ;  /* 0x0000000415007c0c */ /* 0x000fe2000bfc6270 */
[--C-:B-1----:R-:W-:Y:S01]  /*cfe0*/  @!P4 IMAD.WIDE R8, R13, 0x4, R4.reuse ;  /* 0x000000040d08c825 */ /* 0x102fe200078e0204 */
[----:B------:R-:W-:Y:S01]  /*cff0*/  @!P1 LOP3.LUT R19, R19, 0xfffffffe, RZ, 0xc0, !PT ;  /* 0xfffffffe13139812 */ /* 0x000fe200078ec0ff */
[----:B------:R0:W-:Y:S01]  /*d000*/  @!P0 ST.E.64 desc[UR6][R6.64], R102 ;  /* 0x0000006606008985 */ /* 0x0001e2000c101b06 */
[----:B------:R-:W-:Y:S01]  /*d010*/  ISETP.GE.AND P0, PT, R0, UR4, PT ;  /* 0x0000000400007c0c */ /* 0x000fe2000bf06270 */
[--C-:B------:R-:W-:Y:S01]  /*d020*/  @!P3 IMAD.WIDE R10, R15, 0x4, R4.reuse ;  /* 0x000000040f0ab825 */ /* 0x100fe200078e0204 */
[----:B------:R-:W-:Y:S01]  /*d030*/  @!P5 LEA.HI R20, R20, R20, RZ, 0x1 ;  /* 0x000000141414d211 */ /* 0x000fe200078f08ff */
[----:B------:R1:W-:Y:S02]  /*d040*/  @!P4 ST.E.64 desc[UR6][R8.64], R106 ;  /* 0x0000006a0800c985 */ /* 0x0003e4000c101b06 */
[--C-:B------:R-:W-:Y:S01]  /*d050*/  @!P2 IMAD.WIDE R12, R17, 0x4, R4.reuse ;  /* 0x00000004110ca825 */ /* 0x100fe200078e0204 */
[----:B------:R-:W-:Y:S01]  /*d060*/  IADD3 R17, R3, 0xe8, RZ ;  /* 0x000000e803117810 */ /* 0x000fe20007ffe0ff */
[----:B------:R2:W-:Y:S02]  /*d070*/  @!P3 ST.E.64 desc[UR6][R10.64], R110 ;  /* 0x0000006e0a00b985 */ /* 0x0005e4000c101b06 */
[--C-:B------:R-:W-:Y:S01]  /*d080*/  @!P1 IMAD.WIDE R14, R19, 0x4, R4.reuse ;  /* 0x00000004130e9825 */ /* 0x100fe200078e0204 */
[----:B------:R-:W-:Y:S01]  /*d090*/  @!P6 LEA.HI R21, R21, R21, RZ, 0x1 ;  /* 0x000000151515e211 */ /* 0x000fe200078f08ff */
[----:B------:R3:W-:Y:S01]  /*d0a0*/  @!P2 ST.E.64 desc[UR6][R12.64], R114 ;  /* 0x000000720c00a985 */ /* 0x0007e2000c101b06 */
[----:B------:R-:W-:Y:S01]  /*d0b0*/  ISETP.GE.AND P3, PT, R17, UR4, PT ;  /* 0x0000000411007c0c */ /* 0x000fe2000bf66270 */
[C---:B------:R-:W-:Y:S01]  /*d0c0*/  VIADD R16, R3.reuse, 0xe0 ;  /* 0x000000e003107836 */ /* 0x040fe20000000000 */
[----:B0-----:R-:W-:Y:S01]  /*d0d0*/  @!P5 LOP3.LUT R7, R20, 0xfffffffe, RZ, 0xc0, !PT ;  /* 0xfffffffe1407d812 */ /* 0x001fe200078ec0ff */
[C---:B------:R-:W-:Y:S01]  /*d0e0*/  VIADD R19, R3.reuse, 0xf0 ;  /* 0x000000f003137836 */ /* 0x040fe20000000000 */
[----:B------:R-:W-:Y:S01]  /*d0f0*/  @!P1 ST.E.64 desc[UR6][R14.64], R118 ;  /* 0x000000760e009985 */ /* 0x000fe2000c101b06 */
[----:B------:R-:W-:Y:S01]  /*d100*/  ISETP.GE.AND P1, PT, R2, UR4, PT ;  /* 0x0000000402007c0c */ /* 0x000fe2000bf26270 */
[----:B------:R-:W-:Y:S01]  /*d110*/  VIADD R3, R3, 0xf8 ;  /* 0x000000f803037836 */ /* 0x000fe20000000000 */
[----:B------:R-:W-:Y:S01]  /*d120*/  ISETP.GE.AND P2, PT, R16, UR4, PT ;  /* 0x0000000410007c0c */ /* 0x000fe2000bf46270 */
[----:B------:R-:W-:Y:S01]  /*d130*/  @!P5 IMAD.WIDE R6, R7, 0x4, R4 ;  /* 0x000000040706d825 */ /* 0x000fe200078e0204 */
[----:B------:R-:W-:-:S02]  /*d140*/  ISETP.GE.AND P4, PT, R19, UR4, PT ;  /* 0x0000000413007c0c */ /* 0x000fc4000bf86270 */
[----:B------:R-:W-:Y:S02]  /*d150*/  @!P0 LEA.HI R0, R0, R0, RZ, 0x1 ;  /* 0x0000000000008211 */ /* 0x000fe400078f08ff */
[----:B-1----:R-:W-:Y:S01]  /*d160*/  @!P6 LOP3.LUT R9, R21, 0xfffffffe, RZ, 0xc0, !PT ;  /* 0xfffffffe1509e812 */ /* 0x002fe200078ec0ff */
[----:B------:R0:W-:Y:S01]  /*d170*/  @!P5 ST.E.64 desc[UR6][R6.64], R122 ;  /* 0x0000007a0600d985 */ /* 0x0001e2000c101b06 */
[----:B--2---:R-:W-:Y:S02]  /*d180*/  @!P0 LOP3.LUT R11, R0, 0xfffffffe, RZ, 0xc0, !PT ;  /* 0xfffffffe000b8812 */ /* 0x004fe400078ec0ff */
[----:B------:R-:W-:Y:S01]  /*d190*/  @!P3 LEA.HI R17, R17, R17, RZ, 0x1 ;  /* 0x000000111111b211 */ /* 0x000fe200078f08ff */
[----:B------:R-:W-:Y:S01]  /*d1a0*/  @!P6 IMAD.WIDE R8, R9, 0x4, R4 ;  /* 0x000000040908e825 */ /* 0x000fe200078e0204 */
[----:B------:R-:W-:Y:S02]  /*d1b0*/  @!P1 LEA.HI R2, R2, R2, RZ, 0x1 ;  /* 0x0000000202029211 */ /* 0x000fe400078f08ff */
[----:B------:R-:W-:-:S02]  /*d1c0*/  @!P2 LEA.HI R16, R16, R16, RZ, 0x1 ;  /* 0x000000101010a211 */ /* 0x000fc400078f08ff */
[----:B------:R1:W-:Y:S01]  /*d1d0*/  @!P6 ST.E.64 desc[UR6][R8.64], R126 ;  /* 0x0000007e0800e985 */ /* 0x0003e2000c101b06 */
[----:B------:R-:W-:Y:S02]  /*d1e0*/  @!P4 LEA.HI R19, R19, R19, RZ, 0x1 ;  /* 0x000000131313c211 */ /* 0x000fe400078f08ff */
[----:B---3--:R-:W-:Y:S01]  /*d1f0*/  @!P1 LOP3.LUT R13, R2, 0xfffffffe, RZ, 0xc0, !PT ;  /* 0xfffffffe020d9812 */ /* 0x008fe200078ec0ff */
[--C-:B0-----:R-:W-:Y:S01]  /*d200*/  @!P0 IMAD.WIDE R6, R11, 0x4, R4.reuse ;  /* 0x000000040b068825 */ /* 0x101fe200078e0204 */
[----:B------:R-:W-:Y:S02]  /*d210*/  @!P2 LOP3.LUT R15, R16, 0xfffffffe, RZ, 0xc0, !PT ;  /* 0xfffffffe100fa812 */ /* 0x000fe400078ec0ff */
[----:B------:R-:W-:Y:S02]  /*d220*/  @!P3 LOP3.LUT R17, R17, 0xfffffffe, RZ, 0xc0, !PT ;  /* 0xfffffffe1111b812 */ /* 0x000fe400078ec0ff */
[----:B------:R0:W-:Y:S01]  /*d230*/  @!P0 ST.E.64 desc[UR6][R6.64], R130 ;  /* 0x0000008206008985 */ /* 0x0001e2000c101b06 */
[----:B------:R-:W-:Y:S01]  /*d240*/  ISETP.GE.AND P0, PT, R3, UR4, PT ;  /* 0x0000000403007c0c */ /* 0x000fe2000bf06270 */
[----:B------:R-:W-:Y:S01]  /*d250*/  @!P2 IMAD.WIDE R10, R15, 0x4, R4 ;  /* 0x000000040f0aa825 */ /* 0x000fe200078e0204 */
[----:B------:R-:W-:-:S03]  /*d260*/  @!P4 LOP3.LUT R19, R19, 0xfffffffe, RZ, 0xc0, !PT ;  /* 0xfffffffe1313c812 */ /* 0x000fc600078ec0ff */
[----:B-1----:R-:W-:-:S04]  /*d270*/  @!P1 IMAD.WIDE R8, R13, 0x4, R4 ;  /* 0x000000040d089825 */ /* 0x002fc800078e0204 */
[--C-:B------:R-:W-:Y:S01]  /*d280*/  @!P3 IMAD.WIDE R12, R17, 0x4, R4.reuse ;  /* 0x00000004110cb825 */ /* 0x100fe200078e0204 */
[----:B------:R0:W-:Y:S03]  /*d290*/  @!P1 ST.E.64 desc[UR6][R8.64], R134 ;  /* 0x0000008608009985 */ /* 0x0001e6000c101b06 */
[----:B------:R-:W-:Y:S01]  /*d2a0*/  @!P4 IMAD.WIDE R14, R19, 0x4, R4 ;  /* 0x00000004130ec825 */ /* 0x000fe200078e0204 */
[----:B------:R0:W-:Y:S04]  /*d2b0*/  @!P2 ST.E.64 desc[UR6][R10.64], R138 ;  /* 0x0000008a0a00a985 */ /* 0x0001e8000c101b06 */
[----:B------:R0:W-:Y:S04]  /*d2c0*/  @!P3 ST.E.64 desc[UR6][R12.64], R142 ;  /* 0x0000008e0c00b985 */ /* 0x0001e8000c101b06 */
[----:B------:R0:W-:Y:S01]  /*d2d0*/  @!P4 ST.E.64 desc[UR6][R14.64], R146 ;  /* 0x000000920e00c985 */ /* 0x0001e2000c101b06 */
[----:B------:R-:W-:Y:S05]  /*d2e0*/  @P0 BRA `(.L_x_8) ;  /* 0x0000004000a40947 */ /* 0x000fea0003800000 */
[----:B------:R-:W-:Y:S01]  /*d2f0*/  LEA.HI R3, R3, R3, RZ, 0x1 ;  /* 0x0000000303037211 */ /* 0x000fe200078f08ff */
[----:B------:R-:W-:-:S03]  /*d300*/  ULDC.64 UR4, c[0x0][0x208] ;  /* 0x0000820000047ab9 */ /* 0x000fc60000000a00 */
[----:B------:R-:W-:-:S05]  /*d310*/  LOP3.LUT R3, R3, 0xfffffffe, RZ, 0xc0, !PT ;  /* 0xfffffffe03037812 */ /* 0x000fca00078ec0ff */
[----:B------:R-:W-:-:S05]  /*d320*/  IMAD.WIDE R4, R3, 0x4, R4 ;  /* 0x0000000403047825 */ /* 0x000fca00078e0204 */
[----:B------:R1:W-:Y:S01]  /*d330*/  ST.E.64 desc[UR4][R4.64], R150 ;  /* 0x0000009604007985 */ /* 0x0003e2000c101b04 */
[----:B------:R-:W-:Y:S05]  /*d340*/  BRA `(.L_x_8) ;  /* 0x00000040008c7947 */ /* 0x000fea0003800000 */
.L_x_35:
[----:B------:R-:W0:Y:S02]  /*d350*/  S2R R0, SR_TID.X ;  /* 0x0000000000007919 */ /* 0x000e240000002100 */
[----:B0-----:R-:W-:-:S04]  /*d360*/  IADD3 R2, R0, -0x80, RZ ;  /* 0xffffff8000027810 */ /* 0x001fc80007ffe0ff */
[----:B------:R-:W-:-:S13]  /*d370*/  ISETP.GT.AND P0, PT, R2, 0x7f, PT ;  /* 0x0000007f0200780c */ /* 0x000fda0003f04270 */
[----:B------:R-:W-:Y:S05]  /*d380*/  @P0 BRA `(.L_x_8) ;  /* 0x00000040007c0947 */ /* 0x000fea0003800000 */
[----:B------:R-:W0:Y:S01]  /*d390*/  S2R R3, SR_CTAID.X ;  /* 0x0000000000037919 */ /* 0x000e220000002500 */
[----:B------:R-:W1:Y:S01]  /*d3a0*/  LDC R6, c[0x0][0xbe8] ;  /* 0x0002fa00ff067b82 */ /* 0x000e620000000800 */
[----:B------:R-:W-:Y:S01]  /*d3b0*/  ULDC UR4, c[0x0][0xa88] ;  /* 0x0002a20000047ab9 */ /* 0x000fe20000000800 */
[----:B0-----:R-:W-:Y:S02]  /*d3c0*/  IMAD R0, R3, 0x80, R0 ;  /* 0x0000008003007824 */ /* 0x001fe400078e0200 */
[----:B-1----:R-:W-:Y:S02]  /*d3d0*/  IMAD R3, R6, UR4, RZ ;  /* 0x0000000406037c24 */ /* 0x002fe4000f8e02ff */
[----:B------:R-:W-:-:S05]  /*d3e0*/  VIADD R0, R0, 0xffffff80 ;  /* 0xffffff8000007836 */ /* 0x000fca0000000000 */
[----:B------:R-:W-:-:S13]  /*d3f0*/  ISETP.GE.AND P0, PT, R0, R3, PT ;  /* 0x000000030000720c */ /* 0x000fda0003f06270 */
[----:B------:R-:W-:Y:S05]  /*d400*/  @P0 BRA `(.L_x_8) ;  /* 0x00000040005c0947 */ /* 0x000fea0003800000 */
[----:B------:R-:W-:Y:S01]  /*d410*/  ISETP.NE.AND P0, PT, R6, 0x1, PT ;  /* 0x000000010600780c */ /* 0x000fe20003f05270 */
[----:B------:R-:W0:Y:S01]  /*d420*/  S2UR UR7, SR_CTAID.Z ;  /* 0x00000000000779c3 */ /* 0x000e220000002700 */
[----:B------:R-:W-:Y:S01]  /*d430*/  R2UR UR11, R18 ;  /* 0x00000000120b72ca */ /* 0x000fe200000e0000 */
[----:B------:R-:W-:Y:S01]  /*d440*/  ULDC.64 UR8, c[0x0][0xbd0] ;  /* 0x0002f40000087ab9 */ /* 0x000fe20000000a00 */
[----:B------:R-:W-:Y:S01]  /*d450*/  MOV R5, R0 ;  /* 0x0000000000057202 */ /* 0x000fe20000000f00 */
[----:B------:R-:W-:-:S04]  /*d460*/  ULDC.64 UR12, c[0x0][0x208] ;  /* 0x00008200000c7ab9 */ /* 0x000fc80000000a00 */
[----:B------:R-:W1:Y:S06]  /*d470*/  LDC.64 R10, c[0x0][0xbd8] ;  /* 0x0002f600ff0a7b82 */ /* 0x000e6c0000000a00 */
[----:B------:R-:W-:Y:S02]  /*d480*/  USHF.R.S32.HI UR6, URZ, 0x1f, UR11 ;  /* 0x0000001f3f067899 */ /* 0x000fe4000801140b */
[----:B------:R-:W2:Y:S01]  /*d490*/  @P0 LDC R7, c[0x0][0xbec] ;  /* 0x0002fb00ff070b82 */ /* 0x000ea20000000800 */
[----:B------:R-:W-:Y:S02]  /*d4a0*/  UIMAD.WIDE.U32 UR4, UR11, UR8, URZ ;  /* 0x000000080b0472a5 */ /* 0x000fe4000f8e003f */
[----:B------:R-:W-:-:S04]  /*d4b0*/  UIMAD UR6, UR6, UR8, URZ ;  /* 0x00000008060672a4 */ /* 0x000fc8000f8e023f */
[----:B------:R-:W-:Y:S01]  /*d4c0*/  UIMAD UR6, UR11, UR9, UR6 ;  /* 0x000000090b0672a4 */ /* 0x000fe2000f8e0206 */
[----:B------:R-:W3:Y:S01]  /*d4d0*/  @P0 LDC R9, c[0x0][0xbf0] ;  /* 0x0002fc00ff090b82 */ /* 0x000ee20000000800 */
[----:B0-----:R-:W-:Y:S01]  /*d4e0*/  USHF.R.S32.HI UR8, URZ, 0x1f, UR7 ;  /* 0x0000001f3f087899 */ /* 0x001fe20008011407 */
[----:B------:R-:W-:Y:S01]  /*d4f0*/  IMAD.U32 R3, RZ, RZ, UR5 ;  /* 0x00000005ff037e24 */ /* 0x000fe2000f8e00ff */
[----:B------:R-:W-:Y:S01]  /*d500*/  UIADD3 UR6, UR5, UR6, URZ ;  /* 0x0000000605067290 */ /* 0x000fe2000fffe03f */
[----:B------:R-:W-:Y:S02]  /*d510*/  IMAD.U32 R2, RZ, RZ, UR4 ;  /* 0x00000004ff027e24 */ /* 0x000fe4000f8e00ff */
[----:B------:R-:W-:Y:S02]  /*d520*/  ULDC.64 UR4, c[0x0][0xbe0] ;  /* 0x0002f80000047ab9 */ /* 0x000fe40000000a00 */
[----:B------:R-:W0:Y:S01]  /*d530*/  S2UR UR10, SR_CTAID.Y ;  /* 0x00000000000a79c3 */ /* 0x000e220000002600 */
[----:B------:R-:W-:Y:S01]  /*d540*/  MOV R3, UR6 ;  /* 0x0000000600037c02 */ /* 0x000fe20008000f00 */
[----:B-1----:R-:W-:-:S04]  /*d550*/  IMAD R12, R10, UR8, RZ ;  /* 0x000000080a0c7c24 */ /* 0x002fc8000f8e02ff */
[----:B------:R-:W-:Y:S02]  /*d560*/  IMAD R11, R11, UR7, R12 ;  /* 0x000000070b0b7c24 */ /* 0x000fe4000f8e020c */
[----:B------:R-:W0:Y:S01]  /*d570*/  LDC R8, c[0x0][0xc50] ;  /* 0x00031400ff087b82 */ /* 0x000e220000000800 */
[----:B--2---:R-:W-:-:S04]  /*d580*/  @P0 IMAD.HI.U32 R4, R0, R7, RZ ;  /* 0x0000000700040227 */ /* 0x004fc800078e00ff */
[----:B------:R-:W-:Y:S02]  /*d590*/  IMAD R7, RZ, RZ, -UR11 ;  /* 0x8000000bff077e24 */ /* 0x000fe4000f8e02ff */
[----:B------:R-:W-:Y:S01]  /*d5a0*/  IMAD.WIDE.U32 R2, R10, UR7, R2 ;  /* 0x000000070a027c25 */ /* 0x000fe2000f8e0002 */
[----:B---3--:R-:W-:-:S04]  /*d5b0*/  @P0 SHF.R.U32.HI R5, RZ, R9, R4 ;  /* 0x00000009ff050219 */ /* 0x008fc80000011604 */
[----:B------:R-:W-:Y:S01]  /*d5c0*/  IADD3 R3, R11, R3, RZ ;  /* 0x000000030b037210 */ /* 0x000fe20007ffe0ff */
[----:B0-----:R-:W-:Y:S02]  /*d5d0*/  IMAD R9, R8, R7, UR10 ;  /* 0x0000000a08097e24 */ /* 0x001fe4000f8e0207 */
[----:B------:R-:W-:Y:S02]  /*d5e0*/  IMAD.MOV R7, RZ, RZ, -R5 ;  /* 0x000000ffff077224 */ /* 0x000fe400078e0a05 */
[----:B------:R-:W-:Y:S01]  /*d5f0*/  IMAD.WIDE.U32 R2, R9, UR4, R2 ;  /* 0x0000000409027c25 */ /* 0x000fe2000f8e0002 */
[----:B------:R-:W-:-:S03]  /*d600*/  SHF.R.S32.HI R4, RZ, 0x1f, R9 ;  /* 0x0000001fff047819 */ /* 0x000fc60000011409 */
[----:B------:R-:W-:Y:S01]  /*d610*/  IMAD R7, R6, R7, R0 ;  /* 0x0000000706077224 */ /* 0x000fe200078e0200 */
[----:B------:R-:W-:Y:S01]  /*d620*/  IADD3 R2, P0, R5, R2, RZ ;  /* 0x0000000205027210 */ /* 0x000fe20007f1e0ff */
[----:B------:R-:W-:-:S03]  /*d630*/  IMAD R4, R4, UR4, RZ ;  /* 0x0000000404047c24 */ /* 0x000fc6000f8e02ff */
[----:B------:R-:W-:Y:S01]  /*d640*/  SHF.R.S32.HI R0, RZ, 0x1f, R7 ;  /* 0x0000001fff007819 */ /* 0x000fe20000011407 */
[----:B------:R-:W-:Y:S01]  /*d650*/  IMAD R4, R9, UR5, R4 ;  /* 0x0000000509047c24 */ /* 0x000fe2000f8e0204 */
[----:B------:R-:W-:Y:S01]  /*d660*/  SHF.R.S32.HI R9, RZ, 0x1f, R5 ;  /* 0x0000001fff097819 */ /* 0x000fe20000011405 */
[----:B------:R-:W-:Y:S02]  /*d670*/  ULDC.64 UR4, c[0x0][0xbc8] ;  /* 0x0002f20000047ab9 */ /* 0x000fe40000000a00 */
[----:B------:R-:W-:Y:S01]  /*d680*/  IMAD R0, R0, UR4, RZ ;  /* 0x0000000400007c24 */ /* 0x000fe2000f8e02ff */
[----:B------:R-:W-:-:S03]  /*d690*/  IADD3.X R3, R9, R3, R4, P0, !PT ;  /* 0x0000000309037210 */ /* 0x000fc600007fe404 */
[C---:B------:R-:W-:Y:S02]  /*d6a0*/  IMAD R5, R7.reuse, UR5, R0 ;  /* 0x0000000507057c24 */ /* 0x040fe4000f8e0200 */
[----:B------:R-:W-:Y:S01]  /*d6b0*/  IMAD.WIDE.U32 R2, R7, UR4, R2 ;  /* 0x0000000407027c25 */ /* 0x000fe2000f8e0002 */
[----:B------:R-:W-:-:S03]  /*d6c0*/  ULDC.64 UR4, c[0x0][0xba8] ;  /* 0x0002ea0000047ab9 */ /* 0x000fc60000000a00 */
[----:B------:R-:W-:Y:S01]  /*d6d0*/  IMAD.IADD R3, R3, 0x1, R5 ;  /* 0x0000000103037824 */ /* 0x000fe200078e0205 */
[----:B------:R-:W-:-:S04]  /*d6e0*/  LEA R4, P0, R2, UR4, 0x2 ;  /* 0x0000000402047c11 */ /* 0x000fc8000f8010ff */
[----:B------:R-:W-:Y:S01]  /*d6f0*/  LEA.HI.X R5, R2, UR5, R3, 0x2, P0 ;  /* 0x0000000502057c11 */ /* 0x000fe200080f1403 */
[----:B------:R-:W-:-:S05]  /*d700*/  IMAD.MOV.U32 R3, RZ, RZ, -0x800000 ;  /* 0xff800000ff037424 */ /* 0x000fca00078e00ff */
[----:B------:R0:W-:Y:S01]  /*d710*/  STG.E desc[UR12][R4.64], R3 ;  /* 0x0000000304007986 */ /* 0x0001e2000c10190c */
[----:B------:R-:W-:Y:S05]  /*d720*/  BRA `(.L_x_8) ;  /* 0x0000003c00947947 */ /* 0x000fea0003800000 */
.L_x_6:
[----:B------:R-:W-:-:S08]  /*d730*/  NOP ;  /* 0x0000000000007918 */ /* 0x000fd00000000000 */
[----:B0-----:R-:W0:-:S00]  /*d740*/  USETMAXREG.DEALLOC.CTAPOOL 0x28 ;  /* 0x00000028000079c8 */ /* 0x001e0000080e0500 */
[----:B0-----:R-:W-:Y:S01]  /*d750*/  LOP3.LUT R18, R0, 0x3, RZ, 0xc0, !PT ;  /* 0x0000000300127812 */ /* 0x001fe200078ec0ff */
[----:B------:R-:W0:Y:S05]  /*d760*/  S2R R26, SR_CTAID.Z ;  /* 0x00000000001a7919 */ /* 0x000e2a0000002700 */
[----:B------:R-:W1:Y:S01]  /*d770*/  S2UR UR6, SR_CTAID.Y ;  /* 0x00000000000679c3 */ /* 0x000e620000002600 */
[----:B------:R-:W2:Y:S02]  /*d780*/  SHFL.IDX PT, R0, R18, RZ, 0x1f ;  /* 0x00001fff12007589 */ /* 0x000ea400000e0000 */
[----:B--2---:R-:W-:-:S13]  /*d790*/  ISETP.NE.AND P0, PT, R0, RZ, PT ;  /* 0x000000ff0000720c */ /* 0x004fda0003f05270 */
[----:B01----:R-:W-:Y:S05]  /*d7a0*/  @!P0 BRA `(.L_x_38) ;  /* 0x0000000000288947 */ /* 0x003fea0003800000 */
[----:B------:R-:W-:Y:S01]  /*d7b0*/  ULDC UR7, c[0x0][0xc50] ;  /* 0x0003140000077ab9 */ /* 0x000fe20000000800 */
[----:B------:R-:W-:Y:S01]  /*d7c0*/  UMOV UR39, UR6 ;  /* 0x0000000600277c82 */ /* 0x000fe20008000000 */
[----:B------:R-:W-:-:S06]  /*d7d0*/  UISETP.NE.AND UP0, UPT, UR7, 0x1, UPT ;  /* 0x000000010700788c */ /* 0x000fcc000bf05270 */
[----:B------:R-:W-:-:S13]  /*d7e0*/  PLOP3.LUT P0, PT, PT, PT, UP0, 0x80, 0x0 ;  /* 0x000000000000781c */ /* 0x000fda0003f0f008 */
[----:B------:R-:W-:Y:S05]  /*d7f0*/  @!P0 BRA `(.L_x_39) ;  /* 0x0000000000308947 */ /* 0x000fea0003800000 */
[----:B------:R-:W-:Y:S01]  /*d800*/  ULDC UR4, c[0x0][0xc54] ;  /* 0x0003150000047ab9 */ /* 0x000fe20000000800 */
[----:B------:R-:W-:Y:S01]  /*d810*/  ULDC UR39, c[0x0][0xc58] ;  /* 0x0003160000277ab9 */ /* 0x000fe20000000800 */
[----:B------:R-:W-:-:S04]  /*d820*/  UIMAD.WIDE.U32 UR4, UR6, UR4, URZ ;  /* 0x00000004060472a5 */ /* 0x000fc8000f8e003f */
[----:B------:R-:W-:Y:S01]  /*d830*/  USHF.R.U32.HI UR39, URZ, UR39, UR5 ;  /* 0x000000273f277299 */ /* 0x000fe20008011605 */
[----:B------:R-:W-:Y:S11]  /*d840*/  BRA `(.L_x_39) ;  /* 0x00000000001c7947 */ /* 0x000ff60003800000 */
.L_x_38:
[----:B------:R-:W-:Y:S01]  /*d850*/  ULDC UR7, c[0x0][0xc50] ;  /* 0x0003140000077ab9 */ /* 0x000fe20000000800 */
[----:B------:R-:W-:Y:S01]  /*d860*/  UMOV UR39, UR6 ;  /* 0x0000000600277c82 */ /* 0x000fe20008000000 */
[----:B------:R-:W-:-:S11]  /*d870*/  UISETP.NE.AND UP0, UPT, UR7, 0x1, UPT ;  /* 0x000000010700788c */ /* 0x000fd6000bf05270 */
[----:B------:R-:W-:Y:S01]  /*d880*/  @UP0 ULDC UR4, c[0x0][0xc54] ;  /* 0x0003150000040ab9 */ /* 0x000fe20000000800 */
[----:B------:R-:W-:Y:S01]  /*d890*/  @UP0 ULDC UR8, c[0x0][0xc58] ;  /* 0x0003160000080ab9 */ /* 0x000fe20000000800 */
[----:B------:R-:W-:-:S04]  /*d8a0*/  UIMAD.WIDE.U32 UR4, UR6, UR4, URZ ;  /* 0x00000004060472a5 */ /* 0x000fc8000f8e003f */
[----:B------:R-:W-:-:S12]  /*d8b0*/  @UP0 USHF.R.U32.HI UR39, URZ, UR8, UR5 ;  /* 0x000000083f270299 */ /* 0x000fd80008011605 */
.L_x_39:
[----:B------:R-:W-:Y:S01]  /*d8c0*/  ISETP.GE.AND P0, PT, R26, RZ, PT ;  /* 0x000000ff1a00720c */ /* 0x000fe20003f06270 */
[----:B------:R-:W-:Y:S01]  /*d8d0*/  UIADD3 UR4, -UR39, URZ, URZ ;  /* 0x0000003f27047290 */ /* 0x000fe2000fffe13f */
[----:B------:R-:W-:Y:S01]  /*d8e0*/  MOV R0, 0x1 ;  /* 0x0000000100007802 */ /* 0x000fe20000000f00 */
[----:B------:R-:W-:Y:S02]  /*d8f0*/  IMAD.MOV.U32 R2, RZ, RZ, RZ ;  /* 0x000000ffff027224 */ /* 0x000fe400078e00ff */
[----:B------:R-:W-:Y:S01]  /*d900*/  UIMAD UR6, UR7, UR4, UR6 ;  /* 0x00000004070672a4 */ /* 0x000fe2000f8e0206 */
[----:B------:R-:W-:-:S07]  /*d910*/  IMAD.MOV.U32 R6, RZ, RZ, 0x1 ;  /* 0x00000001ff067424 */ /* 0x000fce00078e00ff */
[----:B------:R-:W-:Y:S05]  /*d920*/  @!P0 BRA `(.L_x_40) ;  /* 0x00000038004c8947 */ /* 0x000fea0003800000 */
[----:B------:R-:W0:Y:S01]  /*d930*/  LDC.64 R2, c[0x0][0xa28] ;  /* 0x00028a00ff027b82 */ /* 0x000e220000000a00 */
[----:B------:R-:W-:Y:S01]  /*d940*/  MOV R19, RZ ;  /* 0x000000ff00137202 */ /* 0x000fe20000000f00 */
[----:B------:R-:W-:Y:S01]  /*d950*/  ULDC.64 UR4, c[0x0][0x208] ;  /* 0x0000820000047ab9 */ /* 0x000fe20000000a00 */
[----:B------:R-:W-:Y:S01]  /*d960*/  ULDC UR40, c[0x0][0x2f0] ;  /* 0x0000bc0000287ab9 */ /* 0x000fe20000000800 */
[----:B0-----:R-:W-:-:S04]  /*d970*/  ISETP.NE.U32.AND P0, PT, R2, RZ, PT ;  /* 0x000000ff0200720c */ /* 0x001fc80003f05070 */
[----:B------:R-:W-:-:S13]  /*d980*/  ISETP.NE.AND.EX P0, PT, R3, RZ, PT, P0 ;  /* 0x000000ff0300720c */ /* 0x000fda0003f05300 */
[----:B------:R-:W0:Y:S02]  /*d990*/  @P0 LDC.64 R2, c[0x0][0xa28] ;  /* 0x00028a00ff020b82 */ /* 0x000e240000000a00 */
[----:B0-----:R-:W-:-:S05]  /*d9a0*/  @P0 IMAD.WIDE R2, R26, 0x4, R2 ;  /* 0x000000041a020825 */ /* 0x001fca00078e0202 */
[----:B------:R0:W5:Y:S01]  /*d9b0*/  @P0 LDG.E R19, desc[UR4][R2.64] ;  /* 0x0000000402130981 */ /* 0x000162000c1e1900 */
[----:B------:R-:W-:Y:S01]  /*d9c0*/  ULDC.64 UR4, c[0x0][0x418] ;  /* 0x0001060000047ab9 */ /* 0x000fe20000000a00 */
[----:B------:R-:W-:Y:S02]  /*d9d0*/  ULOP3.LUT UR44, UR6, 0xffff, URZ, 0xc0, !UPT ;  /* 0x0000ffff062c7892 */ /* 0x000fe4000f8ec03f */
[----:B------:R-:W-:Y:S01]  /*d9e0*/  UISETP.NE.U32.AND UP0, UPT, UR4, URZ, UPT ;  /* 0x0000003f0400728c */ /* 0x000fe2000bf05070 */
[----:B------:R-:W1:Y:S01]  /*d9f0*/  S2R R23, SR_CTAID.X ;  /* 0x0000000000177919 */ /* 0x000e620000002500 */
[----:B------:R-:W-:Y:S01]  /*da00*/  UMOV UR38, URZ ;  /* 0x0000003f00267c82 */ /* 0x000fe20008000000 */
[----:B------:R-:W-:Y:S01]  /*da10*/  ULDC UR4, c[0x0][0x424] ;  /* 0x0001090000047ab9 */ /* 0x000fe20000000800 */
[----:B------:R-:W-:-:S04]  /*da20*/  UISETP.NE.AND.EX UP0, UPT, UR5, URZ, UPT, UP0 ;  /* 0x0000003f0500728c */ /* 0x000fc8000bf05300 */
[----:B------:R-:W-:-:S04]  /*da30*/  USEL UR4, UR4, 0x1, UP0 ;  /* 0x0000000104047887 */ /* 0x000fc80008000000 */
[----:B------:R-:W-:-:S04]  /*da40*/  UIMAD UR40, UR4, UR40, URZ ;  /* 0x00000028042872a4 */ /* 0x000fc8000f8e023f */
[----:B------:R-:W-:Y:S02]  /*da50*/  UISETP.GE.AND UP0, UPT, UR40, 0x1, UPT ;  /* 0x000000012800788c */ /* 0x000fe4000bf06270 */
[----:B------:R-:W-:-:S04]  /*da60*/  UIADD3 UR4, UR40, 0x4f, URZ ;  /* 0x0000004f28047890 */ /* 0x000fc8000fffe03f */
[----:B------:R-:W-:Y:S01]  /*da70*/  PLOP3.LUT P0, PT, PT, PT, UP0, 0x80, 0x0 ;  /* 0x000000000000781c */ /* 0x000fe20003f0f008 */
[----:B------:R-:W-:-:S04]  /*da80*/  UIMAD.WIDE UR4, UR4, 0x66666667, URZ ;  /* 0x66666667040478a5 */ /* 0x000fc8000f8e023f */
[----:B------:R-:W-:-:S04]  /*da90*/  USHF.R.U32.HI UR41, URZ, 0x1f, UR5 ;  /* 0x0000001f3f297899 */ /* 0x000fc80008011605 */
[----:B------:R-:W-:-:S04]  /*daa0*/  ULEA.HI.SX32 UR41, UR5, UR41, 0x1b ;  /* 0x0000002905297291 */ /* 0x000fc8000f8fda3f */
[----:B01----:R-:W-:Y:S08]  /*dab0*/  @!P0 BRA `(.L_x_41) ;  /* 0x0000000000848947 */ /* 0x003ff00003800000 */
[----:B------:R-:W-:Y:S01]  /*dac0*/  USHF.R.U32.HI UR6, URZ, 0x10, UR6 ;  /* 0x000000103f067899 */ /* 0x000fe20008011606 */
[----:B------:R-:W-:-:S03]  /*dad0*/  UMOV UR4, URZ ;  /* 0x0000003f00047c82 */ /* 0x000fc60008000000 */
[----:B------:R-:W-:-:S11]  /*dae0*/  UISETP.NE.AND UP0, UPT, UR6, URZ, UPT ;  /* 0x0000003f0600728c */ /* 0x000fd6000bf05270 */
[----:B------:R-:W-:Y:S02]  /*daf0*/  @!UP0 ULDC UR6, c[0x0][0x9f0] ;  /* 0x00027c0000068ab9 */ /* 0x000fe40000000800 */
[----:B------:R-:W-:Y:S01]  /*db00*/  IABS R2, UR6 ;  /* 0x0000000600027c13 */ /* 0x000fe20008000000 */
[----:B------:R-:W-:Y:S02]  /*db10*/  UIADD3 UR7, UR41, -0x1, UR6 ;  /* 0xffffffff29077890 */ /* 0x000fe4000fffe006 */
[----:B------:R-:W-:Y:S02]  /*db20*/  IABS R5, UR6 ;  /* 0x0000000600057c13 */ /* 0x000fe40008000000 */
[----:B------:R-:W-:Y:S02]  /*db30*/  R2UR UR10, R2 ;  /* 0x00000000020a72ca */ /* 0x000fe400000e0000 */
[----:B------:R-:W-:Y:S01]  /*db40*/  IABS R4, UR7 ;  /* 0x0000000700047c13 */ /* 0x000fe20008000000 */
[----:B------:R-:W-:-:S03]  /*db50*/  ULOP3.LUT UR7, UR7, UR6, URZ, 0x3c, !UPT ;  /* 0x0000000607077292 */ /* 0x000fc6000f8e3c3f */
[----:B------:R-:W-:-:S07]  /*db60*/  R2UR UR9, R4 ;  /* 0x00000000040972ca */ /* 0x000fce00000e0000 */
[----:B------:R-:W0:Y:S08]  /*db70*/  I2F.RP R2, UR10 ;  /* 0x0000000a00027d06 */ /* 0x000e300008209400 */
[----:B0-----:R-:W0:Y:S02]  /*db80*/  MUFU.RCP R2, R2 ;  /* 0x0000000200027308 */ /* 0x001e240000001000 */
[----:B0-----:R-:W-:-:S02]  /*db90*/  VIADD R3, R2, 0xffffffe ;  /* 0x0ffffffe02037836 */ /* 0x001fc40000000000 */
[----:B------:R-:W-:-:S04]  /*dba0*/  IMAD.MOV R2, RZ, RZ, -R5 ;  /* 0x000000ffff027224 */ /* 0x000fc800078e0a05 */
        /* <DEDUP_REMOVED lines=14> */
[----:B------:R-:W-:Y:S02]  /*dc90*/  UISETP.NE.AND UP1, UPT, UR6, URZ, UPT ;  /* 0x0000003f0600728c */ /* 0x000fe4000bf25270 */
[----:B------:R-:W-:-:S09]  /*dca0*/  @!UP0 UIADD3 UR5, -UR5, URZ, URZ ;  /* 0x0000003f05058290 */ /* 0x000fd2000fffe13f */
[----:B------:R-:W-:-:S07]  /*dcb0*/  @!UP1 ULOP3.LUT UR5, URZ, UR6, URZ, 0x33, !UPT ;  /* 0x000000063f059292 */ /* 0x000fce000f8e333f */
[----:B------:R-:W-:-:S05]  /*dcc0*/  UMOV UR38, UR5 ;  /* 0x0000000500267c82 */ /* 0x000fca0008000000 */
.L_x_41:
[----:B------:R-:W-:Y:S02]  /*dcd0*/  UIMAD UR45, UR44, UR38, URZ ;  /* 0x000000262c2d72a4 */ /* 0x000fe4000f8e023f */
[----:B------:R-:W-:Y:S02]  /*dce0*/  MOV R3, UR38 ;  /* 0x0000002600037c02 */ /* 0x000fe40008000f00 */
[----:B------:R-:W-:Y:S02]  /*dcf0*/  MOV R6, 0x1 ;  /* 0x0000000100067802 */ /* 0x000fe40000000f00 */
[----:B------:R-:W-:-:S05]  /*dd00*/  IMAD.U32 R2, RZ, RZ, UR45 ;  /* 0x0000002dff027e24 */ /* 0x000fca000f8e00ff */
[----:B------:R-:W-:-:S04]  /*dd10*/  VIADDMNMX R2, R2, R3, UR41, PT ;  /* 0x0000002902027e46 */ /* 0x000fc8000b800103 */
[----:B------:R-:W-:Y:S01]  /*dd20*/  R2UR UR46, R2 ;  /* 0x00000000022e72ca */ /* 0x000fe200000e0000 */
[----:B------:R-:W-:-:S12]  /*dd30*/  IMAD.MOV.U32 R2, RZ, RZ, RZ ;  /* 0x000000ffff027224 */ /* 0x000fd800078e00ff */
[----:B------:R-:W-:-:S06]  /*dd40*/  UISETP.GT.AND UP0, UPT, UR46, UR45, UPT ;  /* 0x0000002d2e00728c */ /* 0x000fcc000bf04270 */
[----:B------:R-:W-:-:S13]  /*dd50*/  PLOP3.LUT P0, PT, PT, PT, UP0, 0x80, 0x0 ;  /* 0x000000000000781c */ /* 0x000fda0003f0f008 */
[----:B------:R-:W-:Y:S05]  /*dd60*/  @!P0 BRA `(.L_x_40) ;  /* 0x00000034003c8947 */ /* 0x000fea0003800000 */
[----:B------:R-:W0:Y:S01]  /*dd70*/  S2UR UR4, SR_CgaCtaId ;  /* 0x00000000000479c3 */ /* 0x000e220000008800 */
[----:B------:R-:W-:Y:S02]  /*dd80*/  UMOV UR42, 0x400 ;  /* 0x00000400002a7882 */ /* 0x000fe40000000000 */
[----:B0-----:R-:W-:-:S04]  /*dd90*/  ULEA UR42, UR4, UR42, 0x18 ;  /* 0x0000002a042a7291 */ /* 0x001fc8000f8ec03f */
[----:B------:R-:W-:-:S04]  /*dda0*/  UIADD3 UR4, UR42, 0x24400, URZ ;  /* 0x000244002a047890 */ /* 0x000fc8000fffe03f */
[----:B------:R-:W-:-:S06]  /*ddb0*/  ULOP3.LUT UP0, URZ, UR4, 0x3ff, URZ, 0xc0, !UPT ;  /* 0x000003ff043f7892 */ /* 0x000fcc000f80c03f */
[----:B------:R-:W-:-:S13]  /*ddc0*/  PLOP3.LUT P0, PT, PT, PT, UP0, 0x80, 0x0 ;  /* 0x000000000000781c */ /* 0x000fda0003f0f008 */
[----:B------:R-:W-:Y:S05]  /*ddd0*/  @!P0 BRA `(.L_x_42) ;  /* 0x0000000000408947 */ /* 0x000fea0003800000 */
[----:B------:R-:W-:Y:S01]  /*dde0*/  MOV R2, 0x0 ;  /* 0x0000000000027802 */ /* 0x000fe20000000f00 */
[----:B------:R-:W-:Y:S01]  /*ddf0*/  ULDC.64 UR4, c[0x4][0x138] ;  /* 0x01004e0000047ab9 */ /* 0x000fe20000000a00 */
[----:B------:R-:W-:Y:S01]  /*de00*/  ULDC.64 UR6, c[0x4][0x140] ;  /* 0x0100500000067ab9 */ /* 0x000fe20000000a00 */
[----:B------:R-:W-:Y:S01]  /*de10*/  IMAD.U32 R4, RZ, RZ, UR4 ;  /* 0x00000004ff047e24 */ /* 0x000fe2000f8e00ff */
[----:B------:R-:W-:Y:S01]  /*de20*/  MOV R6, UR6 ;  /* 0x0000000600067c02 */ /* 0x000fe20008000f00 */
[----:B------:R-:W-:Y:S01]  /*de30*/  IMAD.U32 R5, RZ, RZ, UR5 ;  /* 0x00000005ff057e24 */ /* 0x000fe2000f8e00ff */
[----:B------:R-:W0:Y:S01]  /*de40*/  LDC.64 R2, c[0x4][R2] ;  /* 0x0100000002027b82 */ /* 0x000e220000000a00 */
[----:B------:R-:W-:Y:S01]  /*de50*/  ULDC.64 UR4, c[0x4][0x98] ;  /* 0x0100260000047ab9 */ /* 0x000fe20000000a00 */
[----:B------:R-:W-:Y:S01]  /*de60*/  IMAD.U32 R7, RZ, RZ, UR7 ;  /* 0x00000007ff077e24 */ /* 0x000fe2000f8e00ff */
[----:B------:R-:W-:Y:S01]  /*de70*/  MOV R11, UR5 ;  /* 0x00000005000b7c02 */ /* 0x000fe20008000f00 */
[----:B------:R-:W-:Y:S01]  /*de80*/  IMAD.U32 R10, RZ, RZ, UR4 ;  /* 0x00000004ff0a7e24 */ /* 0x000fe2000f8e00ff */
[----:B------:R-:W-:Y:S01]  /*de90*/  MOV R13, RZ ;  /* 0x000000ff000d7202 */ /* 0x000fe20000000f00 */
[----:B------:R-:W-:-:S02]  /*dea0*/  IMAD.MOV.U32 R8, RZ, RZ, 0x70 ;  /* 0x00000070ff087424 */ /* 0x000fc400078e00ff */
[----:B------:R-:W-:-:S07]  /*deb0*/  IMAD.MOV.U32 R12, RZ, RZ, 0x1 ;  /* 0x00000001ff0c7424 */ /* 0x000fce00078e00ff */
[----:B------:R-:W-:-:S07]  /*dec0*/  LEPC R20, `(.L_x_42) ;  /* 0x000000001014794e */ /* 0x000fce0000000000 */
[----:B0----5:R-:W-:Y:S05]  /*ded0*/  CALL.ABS.NOINC R2 ;  /* 0x0000000002007343 */ /* 0x021fea0003c00000 */
.L_x_42:
        /* <DEDUP_REMOVED lines=8> */
[----:B------:R0:W1:Y:S01]  /*df60*/  LDC.64 R2, c[0x4][R16] ;  /* 0x0100000010027b82 */ /* 0x0000620000000a00 */
[----:B------:R-:W-:Y:S01]  /*df70*/  IMAD.U32 R5, RZ, RZ, UR5 ;  /* 0x00000005ff057e24 */ /* 0x000fe2000f8e00ff */
[----:B------:R-:W-:Y:S01]  /*df80*/  ULDC.64 UR4, c[0x4][0xa0] ;  /* 0x0100280000047ab9 */ /* 0x000fe20000000a00 */
[----:B------:R-:W-:Y:S01]  /*df90*/  MOV R6, UR6 ;  /* 0x0000000600067c02 */ /* 0x000fe20008000f00 */
[----:B------:R-:W-:Y:S01]  /*dfa0*/  IMAD.U32 R7, RZ, RZ, UR7 ;  /* 0x00000007ff077e24 */ /* 0x000fe2000f8e00ff */
[----:B------:R-:W-:Y:S01]  /*dfb0*/  MOV R11, UR5 ;  /* 0x00000005000b7c02 */ /* 0x000fe20008000f00 */
[----:B------:R-:W-:Y:S01]  /*dfc0*/  IMAD.U32 R10, RZ, RZ, UR4 ;  /* 0x00000004ff0a7e24 */ /* 0x000fe2000f8e00ff */
[----:B------:R-:W-:Y:S01]  /*dfd0*/  MOV R13, RZ ;  /* 0x000000ff000d7202 */ /* 0x000fe20000000f00 */
[----:B------:R-:W-:-:S02]  /*dfe0*/  IMAD.MOV.U32 R8, RZ, RZ, 0x70 ;  /* 0x00000070ff087424 */ /* 0x000fc400078e00ff */
[----:B0-----:R-:W-:-:S07]  /*dff0*/  IMAD.MOV.U32 R12, RZ, RZ, 0x1 ;  /* 0x00000001ff0c7424 */ /* 0x001fce00078e00ff */
[----:B------:R-:W-:-:S07]  /*e000*/  LEPC R20, `(.L_x_44) ;  /* 0x000000001014794e */ /* 0x000fce0000000000 */
[----:B-1---5:R-:W-:Y:S05]  /*e010*/  CALL.ABS.NOINC R2 ;  /* 0x0000000002007343 */ /* 0x022fea0003c00000 */
.L_x_44:
[----:B------:R0:W1:Y:S01]  /*e020*/  LDC.64 R2, c[0x4][R16] ;  /* 0x0100000010027b82 */ /* 0x0000620000000a00 */
[----:B------:R-:W-:Y:S01]  /*e030*/  ULDC.64 UR4, c[0x4][0x138] ;  /* 0x01004e0000047ab9 */ /* 0x000fe20000000a00 */
[----:B------:R-:W-:Y:S01]  /*e040*/  ULDC.64 UR6, c[0x4][0x140] ;  /* 0x0100500000067ab9 */ /* 0x000fe20000000a00 */
[----:B------:R-:W-:Y:S01]  /*e050*/  IMAD.U32 R4, RZ, RZ, UR4 ;  /* 0x00000004ff047e24 */ /* 0x000fe2000f8e00ff */
[----:B------:R-:W-:Y:S01]  /*e060*/  MOV R6, UR6 ;  /* 0x0000000600067c02 */ /* 0x000fe20008000f00 */
[----:B------:R-:W-:Y:S01]  /*e070*/  IMAD.U32 R5, RZ, RZ, UR5 ;  /* 0x00000005ff057e24 */ /* 0x000fe2000f8e00ff */
[----:B------:R-:W-:Y:S01]  /*e080*/  ULDC.64 UR4, c[0x4][0xa8] ;  /* 0x01002a0000047ab9 */ /* 0x000fe20000000a00 */
[----:B------:R-:W-:Y:S01]  /*e090*/  IMAD.U32 R7, RZ, RZ, UR7 ;  /* 0x00000007ff077e24 */ /* 0x000fe2000f8e00ff */
[----:B------:R-:W-:Y:S01]  /*e0a0*/  MOV R11, UR5 ;  /* 0x00000005000b7c02 */ /* 0x000fe20008000f00 */
[----:B------:R-:W-:Y:S01]  /*e0b0*/  IMAD.U32 R10, RZ, RZ, UR4 ;  /* 0x00000004ff0a7e24 */ /* 0x000fe2000f8e00ff */
[----:B------:R-:W-:Y:S01]  /*e0c0*/  MOV R13, RZ ;  /* 0x000000ff000d7202 */ /* 0x000fe20000000f00 */
[----:B------:R-:W-:-:S02]  /*e0d0*/  IMAD.MOV.U32 R8, RZ, RZ, 0x70 ;  /* 0x00000070ff087424 */ /* 0x000fc400078e00ff */
[----:B0-----:R-:W-:-:S07]  /*e0e0*/  IMAD.MOV.U32 R12, RZ, RZ, 0x1 ;  /* 0x00000001ff0c7424 */ /* 0x001fce00078e00ff */
[----:B------:R-:W-:-:S07]  /*e0f0*/  LEPC R20, `(.L_x_43) ;  /* 0x000000001014794e */ /* 0x000fce0000000000 */
[----:B-1----:R-:W-:Y:S05]  /*e100*/  CALL.ABS.NOINC R2 ;  /* 0x0000000002007343 */ /* 0x002fea0003c00000 */
.L_x_43:
[----:B------:R-:W0:Y:S01]  /*e110*/  LDC.64 R2, c[0x0][0x9f8] ;  /* 0x00027e00ff027b82 */ /* 0x000e220000000a00 */
[----:B------:R-:W-:Y:S01]  /*e120*/  IMAD.MOV.U32 R34, RZ, RZ, R26 ;  /* 0x000000ffff227224 */ /* 0x000fe200078e001a */
[----:B------:R-:W-:-:S06]  /*e130*/  ULDC.64 UR4, c[0x0][0x208] ;  /* 0x0000820000047ab9 */ /* 0x000fcc0000000a00 */
[----:B------:R-:W1:Y:S01]  /*e140*/  LDC R17, c[0x0][0x430] ;  /* 0x00010c00ff117b82 */ /* 0x000e620000000800 */
[----:B0-----:R-:W-:-:S04]  /*e150*/  ISETP.NE.U32.AND P0, PT, R2, RZ, PT ;  /* 0x000000ff0200720c */ /* 0x001fc80003f05070 */
[----:B------:R-:W-:-:S13]  /*e160*/  ISETP.NE.AND.EX P0, PT, R3, RZ, PT, P0 ;  /* 0x000000ff0300720c */ /* 0x000fda0003f05300 */
[----:B------:R-:W0:Y:S01]  /*e170*/  @P0 LDC.64 R2, c[0x0][0x9f8] ;  /* 0x00027e00ff020b82 */ /* 0x000e220000000a00 */
[----:B------:R-:W-:-:S05]  /*e180*/  IMAD.SHL.U32 R8, R25, 0x8, RZ ;  /* 0x0000000819087824 */ /* 0x000fca00078e00ff */
[----:B------:R-:W-:-:S04]  /*e190*/  LOP3.LUT R22, R8, 0x38, RZ, 0xc0, !PT ;  /* 0x0000003808167812 */ /* 0x000fc800078ec0ff */
[----:B------:R-:W-:Y:S01]  /*e1a0*/  LOP3.LUT R37, R22, 0x40, RZ, 0xfc, !PT ;  /* 0x0000004016257812 */ /* 0x000fe200078efcff */
[----:B0-----:R-:W-:-:S05]  /*e1b0*/  @P0 IMAD.WIDE R2, R26, 0x4, R2 ;  /* 0x000000041a020825 */ /* 0x001fca00078e0202 */
[----:B------:R0:W5:Y:S01]  /*e1c0*/  @P0 LDG.E R34, desc[UR4][R2.64] ;  /* 0x0000000402220981 */ /* 0x000162000c1e1900 */
[----:B------:R-:W-:Y:S01]  /*e1d0*/  ULDC UR4, c[0x0][0x2f4] ;  /* 0x0000bd0000047ab9 */ /* 0x000fe20000000800 */
[----:B------:R-:W-:Y:S01]  /*e1e0*/  LOP3.LUT R16, R16, 0xffffffef, RZ, 0xc0, !PT ;  /* 0xffffffef10107812 */ /* 0x000fe200078ec0ff */
[----:B------:R-:W-:Y:S01]  /*e1f0*/  UMOV UR5, 0xffffffff ;  /* 0xffffffff00057882 */ /* 0x000fe20000000000 */
[C---:B------:R-:W-:Y:S02]  /*e200*/  ISETP.GE.AND P0, PT, R22.reuse, UR4, PT ;  /* 0x0000000416007c0c */ /* 0x040fe4000bf06270 */
[----:B------:R-:W-:Y:S02]  /*e210*/  ISETP.GE.AND P2, PT, R37, UR4, PT ;  /* 0x0000000425007c0c */ /* 0x000fe4000bf46270 */
[C---:B------:R-:W-:Y:S02]  /*e220*/  LOP3.LUT R36, R22.reuse, 0x80, RZ, 0xfc, !PT ;  /* 0x0000008016247812 */ /* 0x040fe400078efcff */
[----:B------:R-:W-:-:S02]  /*e230*/  LOP3.LUT R35, R22, 0xc0, RZ, 0xfc, !PT ;  /* 0x000000c016237812 */ /* 0x000fc400078efcff */
[----:B------:R-:W-:Y:S02]  /*e240*/  ISETP.GE.AND P1, PT, R36, UR4, PT ;  /* 0x0000000424007c0c */ /* 0x000fe4000bf26270 */
[C---:B------:R-:W-:Y:S02]  /*e250*/  SHF.L.U32 R24, R25.reuse, 0x4, RZ ;  /* 0x0000000419187819 */ /* 0x040fe400000006ff */
[----:B------:R-:W-:Y:S02]  /*e260*/  LOP3.LUT R9, R25, 0x7f, RZ, 0xc0, !PT ;  /* 0x0000007f19097812 */ /* 0x000fe400078ec0ff */
[----:B------:R-:W-:Y:S02]  /*e270*/  @P0 LOP3.LUT R16, R16, 0x10, RZ, 0xfc, !PT ;  /* 0x0000001010100812 */ /* 0x000fe400078efcff */
[----:B------:R-:W-:Y:S02]  /*e280*/  ISETP.GE.AND P0, PT, R35, UR4, PT ;  /* 0x0000000423007c0c */ /* 0x000fe4000bf06270 */
[----:B------:R-:W-:-:S02]  /*e290*/  LOP3.LUT R16, R16, 0xfffffff7, RZ, 0xc0, !PT ;  /* 0xfffffff710107812 */ /* 0x000fc400078ec0ff */
[----:B------:R-:W-:Y:S02]  /*e2a0*/  LOP3.LUT R24, R24, 0x70, RZ, 0xc0, !PT ;  /* 0x0000007018187812 */ /* 0x000fe400078ec0ff */
[----:B------:R-:W-:-:S04]  /*e2b0*/  @P2 LOP3.LUT R16, R16, 0x8, RZ, 0xfc, !PT ;  /* 0x0000000810102812 */ /* 0x000fc800078efcff */
[----:B------:R-:W-:-:S04]  /*e2c0*/  LOP3.LUT R16, R16, 0xfffffffd, RZ, 0xc0, !PT ;  /* 0xfffffffd10107812 */ /* 0x000fc800078ec0ff */
[----:B------:R-:W-:-:S04]  /*e2d0*/  LOP3.LUT R16, R16, 0xfffffffb, RZ, 0xc0, !PT ;  /* 0xfffffffb10107812 */ /* 0x000fc800078ec0ff */
[----:B------:R-:W-:-:S04]  /*e2e0*/  @P1 LOP3.LUT R16, R16, 0x4, RZ, 0xfc, !PT ;  /* 0x0000000410101812 */ /* 0x000fc800078efcff */
[----:B------:R-:W-:Y:S01]  /*e2f0*/  @P0 LOP3.LUT R16, R16, 0x2, RZ, 0xfc, !PT ;  /* 0x0000000210100812 */ /* 0x000fe200078efcff */
[----:B01----:R-:W-:Y:S06]  /*e300*/  BRA.DIV UR5, `(.L_x_45) ;  /* 0x0000003605287947 */ /* 0x003fec000b800000 */
.L_x_89:
[----:B------:R-:W2:Y:S01]  /*e310*/  LDL R0, [R1+0x4] ;  /* 0x0000040001007983 */ /* 0x000ea20000100800 */
[----:B------:R-:W-:Y:S01]  /*e320*/  ISETP.NE.AND P1, PT, R17, 0x1, PT ;  /* 0x000000011100780c */ /* 0x000fe20003f25270 */
[----:B------:R-:W-:Y:S01]  /*e330*/  UIADD3 UR4, UR46, -0x1, URZ ;  /* 0xffffffff2e047890 */ /* 0x000fe2000fffe03f */
[----:B-----5:R-:W-:Y:S01]  /*e340*/  SHF.R.S32.HI R13, RZ, 0x1f, R34 ;  /* 0x0000001fff0d7819 */ /* 0x020fe20000011422 */
[----:B------:R-:W-:Y:S01]  /*e350*/  ULDC.64 UR6, c[0x0][0x208] ;  /* 0x0000820000067ab9 */ /* 0x000fe20000000a00 */
[----:B------:R-:W-:-:S03]  /*e360*/  LOP3.LUT R16, R16, 0xffffffbf, RZ, 0xc0, !PT ;  /* 0xffffffbf10107812 */ /* 0x000fc600078ec0ff */
[----:B------:R-:W-:Y:S01]  /*e370*/  IMAD.U32 R10, RZ, RZ, UR4 ;  /* 0x00000004ff0a7e24 */ /* 0x000fe2000f8e00ff */
[----:B------:R0:W-:Y:S05]  /*e380*/  STL [R1], R13 ;  /* 0x0000000d01007387 */ /* 0x0001ea0000100800 */
[----:B------:R-:W1:Y:S01]  /*e390*/  @P1 LDC R3, c[0x0][0x434] ;  /* 0x00010d00ff031b82 */ /* 0x000e620000000800 */
[----:B------:R-:W-:-:S07]  /*e3a0*/  @P1 LOP3.LUT R16, R16, 0x40, RZ, 0xfc, !PT ;  /* 0x0000004010101812 */ /* 0x000fce00078efcff */
[----:B------:R-:W3:Y:S01]  /*e3b0*/  @P1 LDC R5, c[0x0][0x438] ;  /* 0x00010e00ff051b82 */ /* 0x000ee20000000800 */
[----:B------:R-:W-:Y:S01]  /*e3c0*/  LOP3.LUT R16, R16, 0xfffffffe, RZ, 0xc0, !PT ;  /* 0xfffffffe10107812 */ /* 0x000fe200078ec0ff */
[----:B------:R-:W-:Y:S01]  /*e3d0*/  IMAD.U32 R30, RZ, RZ, UR4 ;  /* 0x00000004ff1e7e24 */ /* 0x000fe2000f8e00ff */
[----:B------:R-:W-:-:S04]  /*e3e0*/  MOV R33, UR39 ;  /* 0x0000002700217c02 */ /* 0x000fc80008000f00 */
[----:B------:R-:W-:Y:S02]  /*e3f0*/  SHF.R.S32.HI R33, RZ, 0x1f, R33 ;  /* 0x0000001fff217819 */ /* 0x000fe40000011421 */
[----:B--2---:R-:W-:Y:S02]  /*e400*/  R2UR UR5, R0 ;  /* 0x00000000000572ca */ /* 0x004fe400000e0000 */
[----:B------:R-:W-:-:S04]  /*e410*/  SHF.R.U32.HI R0, RZ, 0x3, R9 ;  /* 0x00000003ff007819 */ /* 0x000fc80000011609 */
[----:B------:R-:W-:-:S05]  /*e420*/  LOP3.LUT R12, R24, R0, RZ, 0xfc, !PT ;  /* 0x00000000180c7212 */ /* 0x000fca00078efcff */
[----:B------:R-:W-:-:S05]  /*e430*/  IMAD R10, R10, 0x50, R12 ;  /* 0x000000500a0a7824 */ /* 0x000fca00078e020c */
[C---:B------:R-:W-:Y:S01]  /*e440*/  ISETP.GE.AND P0, PT, R10.reuse, UR40, PT ;  /* 0x000000280a007c0c */ /* 0x040fe2000bf06270 */
[----:B------:R-:W-:-:S03]  /*e450*/  IMAD.IADD R10, R10, 0x1, R19 ;  /* 0x000000010a0a7824 */ /* 0x000fc600078e0213 */
[----:B------:R-:W-:Y:S01]  /*e460*/  ISETP.GT.U32.OR P0, PT, R12, 0x4f, P0 ;  /* 0x0000004f0c00780c */ /* 0x000fe20000704470 */
[----:B-1----:R-:W-:Y:S01]  /*e470*/  @P1 IMAD.HI.U32 R0, R10, R3, RZ ;  /* 0x000000030a001227 */ /* 0x002fe200078e00ff */
[----:B------:R-:W-:-:S04]  /*e480*/  MOV R11, R10 ;  /* 0x0000000a000b7202 */ /* 0x000fc80000000f00 */
[----:B---3--:R-:W-:-:S07]  /*e490*/  @P1 SHF.R.U32.HI R11, RZ, R5, R0 ;  /* 0x00000005ff0b1219 */ /* 0x008fce0000011600 */
[----:B------:R-:W1:Y:S01]  /*e4a0*/  @!P0 LDC.64 R6, c[0x0][0x428] ;  /* 0x00010a00ff068b82 */ /* 0x000e620000000a00 */
[--C-:B------:R-:W-:Y:S01]  /*e4b0*/  @!P0 SHF.R.S32.HI R3, RZ, 0x1f, R11.reuse ;  /* 0x0000001fff038819 */ /* 0x100fe2000001140b */
[----:B------:R-:W-:-:S06]  /*e4c0*/  @!P0 IMAD.MOV.U32 R2, RZ, RZ, R11 ;  /* 0x000000ffff028224 */ /* 0x000fcc00078e000b */
[----:B------:R-:W2:Y:S01]  /*e4d0*/  @!P0 LDC.64 R4, c[0x0][0x418] ;  /* 0x00010600ff048b82 */ /* 0x000ea20000000a00 */
[-C--:B-1----:R-:W-:Y:S02]  /*e4e0*/  @!P0 IMAD R0, R13, R6.reuse, RZ ;  /* 0x000000060d008224 */ /* 0x082fe400078e02ff */
[----:B------:R-:W-:-:S04]  /*e4f0*/  @!P0 IMAD.WIDE.U32 R2, R34, R6, R2 ;  /* 0x0000000622028225 */ /* 0x000fc800078e0002 */
[----:B------:R-:W-:Y:S01]  /*e500*/  @!P0 IMAD R7, R34, R7, R0 ;  /* 0x0000000722078224 */ /* 0x000fe200078e0200 */
[----:B--2---:R-:W-:-:S03]  /*e510*/  @!P0 LEA R4, P1, R2, R4, 0x2 ;  /* 0x0000000402048211 */ /* 0x004fc600078210ff */
[----:B------:R-:W-:Y:S01]  /*e520*/  @!P0 IMAD.IADD R0, R3, 0x1, R7 ;  /* 0x0000000103008824 */ /* 0x000fe200078e0207 */
[----:B------:R-:W-:-:S04]  /*e530*/  ULOP3.LUT UR5, UR5, 0x2, URZ, 0xfc, !UPT ;  /* 0x0000000205057892 */ /* 0x000fc8000f8efc3f */
[----:B------:R-:W-:Y:S02]  /*e540*/  @!P0 LEA.HI.X R5, R2, R5, R0, 0x2, P1 ;  /* 0x0000000502058211 */ /* 0x000fe400008f1400 */
[----:B------:R-:W-:Y:S01]  /*e550*/  MOV R0, RZ ;  /* 0x000000ff00007202 */ /* 0x000fe20000000f00 */
[----:B------:R-:W-:-:S05]  /*e560*/  IMAD.U32 R2, RZ, RZ, UR5 ;  /* 0x00000005ff027e24 */ /* 0x000fca000f8e00ff */
[----:B------:R0:W5:Y:S01]  /*e570*/  @!P0 LDG.E R0, desc[UR6][R4.64] ;  /* 0x0000000604008981 */ /* 0x000162000c1e1900 */
[----:B------:R-:W-:Y:S01]  /*e580*/  ISETP.GT.U32.AND P0, PT, R12, 0x4f, PT ;  /* 0x0000004f0c00780c */ /* 0x000fe20003f04070 */
[----:B------:R-:W-:Y:S01]  /*e590*/  IMAD.MOV R3, RZ, RZ, -R11 ;  /* 0x000000ffff037224 */ /* 0x000fe200078e0a0b */
[----:B------:R-:W-:-:S03]  /*e5a0*/  ISETP.NE.AND P2, PT, R2, 0x3, PT ;  /* 0x000000030200780c */ /* 0x000fc60003f45270 */
[----:B------:R-:W-:-:S08]  /*e5b0*/  IMAD R6, R17, R3, R10 ;  /* 0x0000000311067224 */ /* 0x000fd000078e020a */
[----:B------:R-:W-:-:S04]  /*e5c0*/  @P0 LOP3.LUT R16, R16, 0x1, RZ, 0xfc, !PT ;  /* 0x0000000110100812 */ /* 0x000fc800078efcff */
[----:B------:R-:W-:-:S04]  /*e5d0*/  LOP3.LUT R16, R16, 0xffffffdf, RZ, 0xc0, !PT ;  /* 0xffffffdf10107812 */ /* 0x000fc800078ec0ff */
[----:B------:R-:W-:Y:S01]  /*e5e0*/  @P2 LOP3.LUT R16, R16, 0x20, RZ, 0xfc, !PT ;  /* 0x0000002010102812 */ /* 0x000fe200078efcff */
[----:B0-----:R-:W-:Y:S06]  /*e5f0*/  @!P2 BRA `(.L_x_46) ;  /* 0x000000000004a947 */ /* 0x001fec0003800000 */
[----:B------:R-:W-:Y:S01]  /*e600*/  BPT.TRAP 0x1 ;  /* 0x000000040000795c */ /* 0x000fe20000300000 */
.L_x_46:
[----:B------:R-:W-:Y:S01]  /*e610*/  SHF.R.S32.HI R5, RZ, 0x1f, R6 ;  /* 0x0000001fff057819 */ /* 0x000fe20000011406 */
[----:B------:R-:W-:Y:S01]  /*e620*/  ULDC.64 UR4, c[0x0][0x328] ;  /* 0x0000ca0000047ab9 */ /* 0x000fe20000000a00 */
[----:B-----5:R-:W-:Y:S02]  /*e630*/  SHF.R.S32.HI R4, RZ, 0x1f, R0 ;  /* 0x0000001fff047819 */ /* 0x020fe40000011400 */
[----:B------:R-:W-:Y:S01]  /*e640*/  R2UR UR6, R33 ;  /* 0x00000000210672ca */ /* 0x000fe200000e0000 */
[----:B------:R-:W-:-:S04]  /*e650*/  IMAD R3, R5, UR4, RZ ;  /* 0x0000000405037c24 */ /* 0x000fc8000f8e02ff */
[C---:B------:R-:W-:Y:S02]  /*e660*/  IMAD R7, R6.reuse, UR5, R3 ;  /* 0x0000000506077c24 */ /* 0x040fe4000f8e0203 */
[----:B------:R-:W-:Y:S01]  /*e670*/  IMAD.WIDE.U32 R2, R6, UR4, RZ ;  /* 0x0000000406027c25 */ /* 0x000fe2000f8e00ff */
[----:B------:R-:W-:-:S03]  /*e680*/  ULDC.64 UR4, c[0x0][0x338] ;  /* 0x0000ce0000047ab9 */ /* 0x000fc60000000a00 */
[----:B------:R-:W-:Y:S02]  /*e690*/  IMAD.IADD R3, R3, 0x1, R7 ;  /* 0x0000000103037824 */ /* 0x000fe400078e0207 */
[----:B------:R-:W-:Y:S02]  /*e6a0*/  IMAD R7, R4, UR4, RZ ;  /* 0x0000000404077c24 */ /* 0x000fe4000f8e02ff */
[----:B------:R-:W-:-:S04]  /*e6b0*/  IMAD.WIDE.U32 R2, R0, UR4, R2 ;  /* 0x0000000400027c25 */ /* 0x000fc8000f8e0002 */
[----:B------:R-:W-:Y:S01]  /*e6c0*/  IMAD R7, R0, UR5, R7 ;  /* 0x0000000500077c24 */ /* 0x000fe2000f8e0207 */
[----:B------:R-:W-:-:S04]  /*e6d0*/  ULDC.64 UR4, c[0x0][0x330] ;  /* 0x0000cc0000047ab9 */ /* 0x000fc80000000a00 */
[----:B------:R-:W-:Y:S01]  /*e6e0*/  IADD3 R3, R3, R7, RZ ;  /* 0x0000000703037210 */ /* 0x000fe20007ffe0ff */
[----:B------:R-:W-:Y:S01]  /*e6f0*/  IMAD.U32 R7, RZ, RZ, UR4 ;  /* 0x00000004ff077e24 */ /* 0x000fe2000f8e00ff */
[----:B------:R-:W-:-:S03]  /*e700*/  UIMAD UR4, UR6, UR4, URZ ;  /* 0x00000004060472a4 */ /* 0x000fc6000f8e023f */
[----:B------:R-:W-:Y:S01]  /*e710*/  IMAD.WIDE.U32 R2, R7, UR39, R2 ;  /* 0x0000002707027c25 */ /* 0x000fe2000f8e0002 */
[----:B------:R-:W-:Y:S01]  /*e720*/  UIMAD UR4, UR39, UR5, UR4 ;  /* 0x00000005270472a4 */ /* 0x000fe2000f8e0204 */
[----:B------:R-:W-:Y:S02]  /*e730*/  ULDC.64 UR6, c[0x0][0x318] ;  /* 0x0000c60000067ab9 */ /* 0x000fe40000000a00 */
[----:B------:R-:W-:-:S03]  /*e740*/  LEA R17, P0, R2, UR6, 0x1 ;  /* 0x0000000602117c11 */ /* 0x000fc6000f8008ff */
[----:B------:R-:W-:-:S05]  /*e750*/  VIADD R3, R3, UR4 ;  /* 0x0000000403037c36 */ /* 0x000fca0008000000 */
[----:B------:R-:W-:Y:S02]  /*e760*/  LEA.HI.X R18, R2, UR7, R3, 0x1, P0 ;  /* 0x0000000702127c11 */ /* 0x000fe400080f0c03 */
[----:B------:R-:W-:-:S04]  /*e770*/  MOV R2, 0x1 ;  /* 0x0000000100027802 */ /* 0x000fc80000000f00 */
[----:B------:R-:W-:-:S04]  /*e780*/  SHF.L.U32 R2, R2, 0x1f, RZ ;  /* 0x0000001f02027819 */ /* 0x000fc800000006ff */
[----:B------:R-:W0:Y:S02]  /*e790*/  SYNCS.PHASECHK.TRANS64.TRYWAIT P0, [UR42+0x38840], R2 ;  /* 0x03884002ff0075a7 */ /* 0x000e24000800016a */
[----:B0-----:R-:W-:Y:S05]  /*e7a0*/  @!P0 BRA `(.L_x_47) ;  /* 0x0000003000208947 */ /* 0x001fea0003800000 */
.L_x_90:
[----:B------:R-:W-:Y:S01]  /*e7b0*/  ULDC.64 UR4, c[0x0][0x300] ;  /* 0x0000c00000047ab9 */ /* 0x000fe20000000a00 */
[----:B------:R-:W-:Y:S01]  /*e7c0*/  R2UR UR6, R33 ;  /* 0x00000000210672ca */ /* 0x000fe200000e0000 */
[----:B------:R-:W-:Y:S01]  /*e7d0*/  IMAD R5, R5, UR4, RZ ;  /* 0x0000000405057c24 */ /* 0x000fe2000f8e02ff */
[----:B------:R-:W-:Y:S01]  /*e7e0*/  SHF.R.U32.HI R27, RZ, 0x3, R9 ;  /* 0x00000003ff1b7819 */ /* 0x000fe20000011609 */
[----:B0-----:R-:W-:Y:S01]  /*e7f0*/  IMAD.WIDE.U32 R2, R6, UR4, RZ ;  /* 0x0000000406027c25 */ /* 0x001fe2000f8e00ff */
[----:B------:R-:W-:-:S03]  /*e800*/  SHF.L.U32 R31, R9, 0x3, RZ ;  /* 0x00000003091f7819 */ /* 0x000fc600000006ff */
[----:B------:R-:W-:Y:S01]  /*e810*/  IMAD R5, R6, UR5, R5 ;  /* 0x0000000506057c24 */ /* 0x000fe2000f8e0205 */
[----:B------:R-:W-:-:S03]  /*e820*/  ULDC.64 UR4, c[0x0][0x310] ;  /* 0x0000c40000047ab9 */ /* 0x000fc60000000a00 */
[----:B------:R-:W-:Y:S02]  /*e830*/  IMAD.IADD R3, R3, 0x1, R5 ;  /* 0x0000000103037824 */ /* 0x000fe400078e0205 */
[----:B------:R-:W-:Y:S02]  /*e840*/  IMAD R5, R4, UR4, RZ ;  /* 0x0000000404057c24 */ /* 0x000fe4000f8e02ff */
[----:B------:R-:W-:-:S04]  /*e850*/  IMAD.WIDE.U32 R2, R0, UR4, R2 ;  /* 0x0000000400027c25 */ /* 0x000fc8000f8e0002 */
[----:B------:R-:W-:Y:S01]  /*e860*/  IMAD R5, R0, UR5, R5 ;  /* 0x0000000500057c24 */ /* 0x000fe2000f8e0205 */
[----:B------:R-:W-:-:S03]  /*e870*/  ULDC.64 UR4, c[0x0][0x308] ;  /* 0x0000c20000047ab9 */ /* 0x000fc60000000a00 */
[----:B------:R-:W-:Y:S01]  /*e880*/  IMAD.IADD R3, R3, 0x1, R5 ;  /* 0x0000000103037824 */ /* 0x000fe200078e0205 */
[----:B------:R-:W-:Y:S01]  /*e890*/  MOV R5, UR4 ;  /* 0x0000000400057c02 */ /* 0x000fe20008000f00 */
[----:B------:R-:W-:-:S03]  /*e8a0*/  UIMAD UR4, UR6, UR4, URZ ;  /* 0x00000004060472a4 */ /* 0x000fc6000f8e023f */
[----:B------:R-:W-:Y:S01]  /*e8b0*/  ULDC.64 UR6, c[0x0][0x2e8] ;  /* 0x0000ba0000067ab9 */ /* 0x000fe20000000a00 */
[----:B------:R-:W-:Y:S02]  /*e8c0*/  UIMAD UR4, UR39, UR5, UR4 ;  /* 0x00000005270472a4 */ /* 0x000fe4000f8e0204 */
[----:B------:R-:W-:-:S04]  /*e8d0*/  IMAD.WIDE.U32 R2, R5, UR39, R2 ;  /* 0x0000002705027c25 */ /* 0x000fc8000f8e0002 */
[----:B------:R-:W-:Y:S01]  /*e8e0*/  VIADD R7, R3, UR4 ;  /* 0x0000000403077c36 */ /* 0x000fe20008000000 */
[----:B------:R-:W-:Y:S01]  /*e8f0*/  LOP3.LUT R3, R8, 0x1c0, RZ, 0xc0, !PT ;  /* 0x000001c008037812 */ /* 0x000fe200078ec0ff */
[----:B------:R-:W-:Y:S01]  /*e900*/  UMOV UR4, 0xffffffff ;  /* 0xffffffff00047882 */ /* 0x000fe20000000000 */
[C---:B------:R-:W-:Y:S02]  /*e910*/  LEA R0, P0, R2.reuse, UR6, 0x1 ;  /* 0x0000000602007c11 */ /* 0x040fe4000f8008ff */
[----:B------:R-:W-:Y:S01]  /*e920*/  LOP3.LUT R8, R3, 0x38, R8, 0xf8, !PT ;  /* 0x0000003803087812 */ /* 0x000fe200078ef808 */
[----:B------:R-:W-:Y:S01]  /*e930*/  IMAD.MOV.U32 R3, RZ, RZ, -0x50 ;  /* 0xffffffb0ff037424 */ /* 0x000fe200078e00ff */
[----:B------:R-:W-:Y:S02]  /*e940*/  LEA.HI.X R7, R2, UR7, R7, 0x1, P0 ;  /* 0x0000000702077c11 */ /* 0x000fe400080f0c07 */
[----:B------:R-:W-:Y:S01]  /*e950*/  LOP3.LUT R8, R8, 0x38, R25, 0x78, !PT ;  /* 0x0000003808087812 */ /* 0x000fe200078e7819 */
[----:B------:R-:W-:-:S03]  /*e960*/  IMAD R6, R30, R3, UR40 ;  /* 0x000000281e067e24 */ /* 0x000fc6000f8e0203 */
[----:B------:R-:W-:Y:S01]  /*e970*/  LOP3.LUT R31, R8, 0x200, R31, 0xf8, !PT ;  /* 0x00000200081f7812 */ /* 0x000fe200078ef81f */
[----:B------:R-:W-:-:S05]  /*e980*/  IMAD.IADD R6, R6, 0x1, -R27 ;  /* 0x0000000106067824 */ /* 0x000fca00078e0a1b */
[----:B------:R-:W-:Y:S01]  /*e990*/  ISETP.GE.AND P0, PT, R6, 0x1, PT ;  /* 0x000000010600780c */ /* 0x000fe20003f06270 */
[----:B------:R-:W-:-:S12]  /*e9a0*/  BRA.DIV UR4, `(.L_x_48) ;  /* 0x0000002e04b87947 */ /* 0x000fd8000b800000 */
[----:B------:R-:W-:Y:S01]  /*e9b0*/  SHFL.IDX PT, R5, R7, RZ, 0x181f ;  /* 0x00181fff07057589 */ /* 0x000fe200000e0000 */
[C---:B------:R-:W-:Y:S01]  /*e9c0*/  LOP3.LUT P4, RZ, R16.reuse, 0x10, RZ, 0xc0, !PT ;  /* 0x0000001010ff7812 */ /* 0x040fe2000788c0ff */
[----:B------:R-:W-:Y:S01]  /*e9d0*/  ULDC.64 UR4, c[0x0][0x208] ;  /* 0x0000820000047ab9 */ /* 0x000fe20000000a00 */
[C---:B------:R-:W-:Y:S01]  /*e9e0*/  LOP3.LUT P3, RZ, R16.reuse, 0x8, RZ, 0xc0, !PT ;  /* 0x0000000810ff7812 */ /* 0x040fe2000786c0ff */
[----:B------:R-:W0:Y:S01]  /*e9f0*/  SHFL.IDX PT, R4, R0, RZ, 0x181f ;  /* 0x00181fff00047589 */ /* 0x000e2200000e0000 */
[C---:B------:R-:W-:Y:S02]  /*ea00*/  LOP3.LUT P2, RZ, R16.reuse, 0x4, RZ, 0xc0, !PT ;  /* 0x0000000410ff7812 */ /* 0x040fe4000784c0ff */
[----:B------:R-:W-:Y:S01]  /*ea10*/  LOP3.LUT P1, RZ, R16, 0x2, RZ, 0xc0, !PT ;  /* 0x0000000210ff7812 */ /* 0x000fe2000782c0ff */
[----:B------:R-:W-:Y:S01]  /*ea20*/  SHFL.IDX PT, R3, R7, 0x1, 0x181f ;  /* 0x00381f0007037f89 */ /* 0x000fe200000e0000 */
[----:B------:R-:W-:-:S03]  /*ea30*/  @P0 LEA R9, R31, UR42, 0x1 ;  /* 0x0000002a1f090c11 */ /* 0x000fc6000f8e08ff */
[----:B------:R-:W1:Y:S04]  /*ea40*/  SHFL.IDX PT, R2, R0, 0x1, 0x181f ;  /* 0x00381f0000027f89 */ /* 0x000e6800000e0000 */
[----:B------:R-:W-:Y:S01]  /*ea50*/  SHFL.IDX PT, R14, R0, 0x4, 0x181f ;  /* 0x00981f00000e7f89 */ /* 0x000fe200000e0000 */
[----:B0-----:R-:W-:-:S05]  /*ea60*/  @P0 IMAD.WIDE.U32 R4, R22, 0x2, R4 ;  /* 0x0000000216040825 */ /* 0x001fca00078e0004 */
[----:B------:R-:W-:Y:S04]  /*ea70*/  @P0 LDGSTS.E.BYPASS.LTC128B.128 [R9+0x24400], desc[UR4][R4.64], !P4 ;  /* 0x2440000004090fae */ /* 0x000fe8000e101d44 */
[----:B------:R-:W-:Y:S04]  /*ea80*/  @P0 LDGSTS.E.BYPASS.LTC128B.128 [R9+0x26c00], desc[UR4][R4.64+0x80], !P3 ;  /* 0x26c0008004090fae */ /* 0x000fe8000d901d44 */
[----:B------:R-:W-:Y:S04]  /*ea90*/  @P0 LDGSTS.E.BYPASS.LTC128B.128 [R9+0x29400], desc[UR4][R4.64+0x100], !P2 ;  /* 0x2940010004090fae */ /* 0x000fe8000d101d44 */
[----:B------:R0:W-:Y:S01]  /*eaa0*/  @P0 LDGSTS.E.BYPASS.LTC128B.128 [R9+0x2bc00], desc[UR4][R4.64+0x180], !P1 ;  /* 0x2bc0018004090fae */ /* 0x0001e2000c901d44 */
[----:B------:R-:W-:-:S03]  /*eab0*/  ISETP.GE.AND P0, PT, R6, 0x11, PT ;  /* 0x000000110600780c */ /* 0x000fc60003f06270 */
[----:B0-----:R-:W-:Y:S10]  /*eac0*/  SHFL.IDX PT, R5, R7, 0x2, 0x181f ;  /* 0x00581f0007057f89 */ /* 0x001ff400000e0000 */
[----:B-1----:R-:W-:Y:S01]  /*ead0*/  @P0 IMAD.WIDE.U32 R2, R22, 0x2, R2 ;  /* 0x0000000216020825 */ /* 0x002fe200078e0002 */
[----:B------:R-:W-:Y:S01]  /*eae0*/  @P0 LEA R21, R31, UR42, 0x1 ;  /* 0x0000002a1f150c11 */ /* 0x000fe2000f8e08ff */
[----:B------:R-:W0:Y:S04]  /*eaf0*/  SHFL.IDX PT, R4, R0, 0x2, 0x181f ;  /* 0x00581f0000047f89 */ /* 0x000e2800000e0000 */
[----:B------:R-:W-:Y:S04]  /*eb00*/  @P0 LDGSTS.E.BYPASS.LTC128B.128 [R21+0x24c00], desc[UR4][R2.64], !P4 ;  /* 0x24c0000002150fae */ /* 0x000fe8000e101d44 */
[----:B------:R-:W-:Y:S04]  /*eb10*/  @P0 LDGSTS.E.BYPASS.LTC128B.128 [R21+0x27400], desc[UR4][R2.64+0x80], !P3 ;  /* 0x2740008002150fae */ /* 0x000fe8000d901d44 */
[----:B------:R-:W-:Y:S04]  /*eb20*/  @P0 LDGSTS.E.BYPASS.LTC128B.128 [R21+0x29c00], desc[UR4][R2.64+0x100], !P2 ;  /* 0x29c0010002150fae */ /* 0x000fe8000d101d44 */
[----:B------:R1:W-:Y:S01]  /*eb30*/  @P0 LDGSTS.E.BYPASS.LTC128B.128 [R21+0x2c400], desc[UR4][R2.64+0x180], !P1 ;  /* 0x2c40018002150fae */ /* 0x0003e2000c901d44 */
[----:B------:R-:W-:-:S03]  /*eb40*/  ISETP.GE.AND P0, PT, R6, 0x21, PT ;  /* 0x000000210600780c */ /* 0x000fc60003f06270 */
[----:B-1----:R-:W-:Y:S10]  /*eb50*/  SHFL.IDX PT, R3, R7, 0x3, 0x181f ;  /* 0x00781f0007037f89 */ /* 0x002ff400000e0000 */
[----:B0-----:R-:W-:Y:S01]  /*eb60*/  @P0 IMAD.WIDE.U32 R4, R22, 0x2, R4 ;  /* 0x0000000216040825 */ /* 0x001fe200078e0004 */
[----:B------:R-:W-:Y:S01]  /*eb70*/  @P0 LEA R9, R31, UR42, 0x1 ;  /* 0x0000002a1f090c11 */ /* 0x000fe2000f8e08ff */
[----:B------:R-:W0:Y:S04]  /*eb80*/  SHFL.IDX PT, R2, R0, 0x3, 0x181f ;  /* 0x00781f0000027f89 */ /* 0x000e2800000e0000 */
[----:B------:R-:W-:Y:S04]  /*eb90*/  @P0 LDGSTS.E.BYPASS.LTC128B.128 [R9+0x25400], desc[UR4][R4.64], !P4 ;  /* 0x2540000004090fae */ /* 0x000fe8000e101d44 */
[----:B------:R-:W-:Y:S04]  /*eba0*/  @P0 LDGSTS.E.BYPASS.LTC128B.128 [R9+0x27c00], desc[UR4][R4.64+0x80], !P3 ;  /* 0x27c0008004090fae */ /* 0x000fe8000d901d44 */
[----:B------:R-:W-:Y:S04]  /*ebb0*/  @P0 LDGSTS.E.BYPASS.LTC128B.128 [R9+0x2a400], desc[UR4][R4.64+0x100], !P2 ;  /* 0x2a40010004090fae */ /* 0x000fe8000d101d44 */
[----:B------:R1:W-:Y:S01]  /*ebc0*/  @P0 LDGSTS.E.BYPASS.LTC128B.128 [R9+0x2cc00], desc[UR4][R4.64+0x180], !P1 ;  /* 0x2cc0018004090fae */ /* 0x0003e2000c901d44 */
[----:B------:R-:W-:-:S03]  /*ebd0*/  ISETP.GE.AND P0, PT, R6, 0x31, PT ;  /* 0x000000310600780c */ /* 0x000fc60003f06270 */
[----:B-1----:R1:W2:Y:S10]  /*ebe0*/  SHFL.IDX PT, R4, R7, 0x4, 0x181f ;  /* 0x00981f0007047f89 */ /* 0x0022b400000e0000 */
[----:B0-----:R-:W-:Y:S01]  /*ebf0*/  @P0 IMAD.WIDE.U32 R2, R22, 0x2, R2 ;  /* 0x0000000216020825 */ /* 0x001fe200078e0002 */
[----:B------:R-:W-:-:S05]  /*ec00*/  @P0 LEA R21, R31, UR42, 0x1 ;  /* 0x0000002a1f150c11 */ /* 0x000fca000f8e08ff */
[----:B------:R1:W-:Y:S04]  /*ec10*/  @P0 LDGSTS.E.BYPASS.LTC128B.128 [R21+0x25c00], desc[UR4][R2.64], !P4 ;  /* 0x25c0000002150fae */ /* 0x0003e8000e101d44 */
[----:B------:R1:W-:Y:S04]  /*ec20*/  @P0 LDGSTS.E.BYPASS.LTC128B.128 [R21+0x28400], desc[UR4][R2.64+0x80], !P3 ;  /* 0x2840008002150fae */ /* 0x0003e8000d901d44 */
[----:B------:R1:W-:Y:S04]  /*ec30*/  @P0 LDGSTS.E.BYPASS.LTC128B.128 [R21+0x2ac00], desc[UR4][R2.64+0x100], !P2 ;  /* 0x2ac0010002150fae */ /* 0x0003e8000d101d44 */
[----:B------:R1:W-:Y:S02]  /*ec40*/  @P0 LDGSTS.E.BYPASS.LTC128B.128 [R21+0x2d400], desc[UR4][R2.64+0x180], !P1 ;  /* 0x2d40018002150fae */ /* 0x0003e4000c901d44 */
.L_x_102:
[----:B------:R-:W-:Y:S01]  /*ec50*/  ISETP.GE.AND P0, PT, R6, 0x41, PT ;  /* 0x000000410600780c */ /* 0x000fe20003f06270 */
[----:B------:R-:W-:Y:S01]  /*ec60*/  BSSY B0, `(.L_x_49) ;  /* 0x0000012000007945 */ /* 0x000fe20003800000 */
[----:B-1----:R-:W-:Y:S01]  /*ec70*/  IMAD.MOV.U32 R2, RZ, RZ, R14 ;  /* 0x000000ffff027224 */ /* 0x002fe200078e000e */
[----:B--2---:R-:W-:-:S10]  /*ec80*/  MOV R3, R4 ;  /* 0x0000000400037202 */ /* 0x004fd40000000f00 */
[----:B------:R-:W-:Y:S05]  /*ec90*/  @!P0 BRA `(.L_x_50) ;  /* 0x0000000000388947 */ /* 0x000fea0003800000 */
[----:B------:R-:W-:Y:S01]  /*eca0*/  LOP3.LUT P4, RZ, R16, 0x10, RZ, 0xc0, !PT ;  /* 0x0000001010ff7812 */ /* 0x000fe2000788c0ff */
[----:B------:R-:W-:Y:S01]  /*ecb0*/  IMAD.WIDE.U32 R2, R22, 0x2, R2 ;  /* 0x0000000216027825 */ /* 0x000fe200078e0002 */
[C---:B------:R-:W-:Y:S01]  /*ecc0*/  LOP3.LUT P3, RZ, R16.reuse, 0x8, RZ, 0xc0, !PT ;  /* 0x0000000810ff7812 */ /* 0x040fe2000786c0ff */
[----:B------:R-:W-:Y:S01]  /*ecd0*/  ULDC.64 UR4, c[0x0][0x208] ;  /* 0x0000820000047ab9 */ /* 0x000fe20000000a00 */
[C---:B------:R-:W-:Y:S02]  /*ece0*/  LOP3.LUT P2, RZ, R16.reuse, 0x4, RZ, 0xc0, !PT ;  /* 0x0000000410ff7812 */ /* 0x040fe4000784c0ff */
[----:B------:R-:W-:Y:S02]  /*ecf0*/  LOP3.LUT P1, RZ, R16, 0x2, RZ, 0xc0, !PT ;  /* 0x0000000210ff7812 */ /* 0x000fe4000782c0ff */
[----:B------:R-:W-:-:S05]  /*ed00*/  LEA R5, R31, UR42, 0x1 ;  /* 0x0000002a1f057c11 */ /* 0x000fca000f8e08ff */
[----:B------:R-:W-:Y:S01]  /*ed10*/  @!PT LDS RZ, [RZ] ;  /* 0x00000000fffff984 */ /* 0x000fe20000000800 */
[----:B------:R-:W-:Y:S01]  /*ed20*/  @!PT LDS RZ, [RZ] ;  /* 0x00000000fffff984 */ /* 0x000fe20000000800 */
[----:B------:R-:W-:Y:S01]  /*ed30*/  @!PT LDS RZ, [RZ] ;  /* 0x00000000fffff984 */ /* 0x000fe20000000800 */
[----:B------:R0:W-:Y:S04]  /*ed40*/  LDGSTS.E.BYPASS.LTC128B.128 [R5+0x26400], desc[UR4][R2.64], !P4 ;  /* 0x2640000002057fae */ /* 0x0001e8000e101d44 */
[----:B------:R0:W-:Y:S04]  /*ed50*/  LDGSTS.E.BYPASS.LTC128B.128 [R5+0x28c00], desc[UR4][R2.64+0x80], !P3 ;  /* 0x28c0008002057fae */ /* 0x0001e8000d901d44 */
[----:B------:R0:W-:Y:S04]  /*ed60*/  LDGSTS.E.BYPASS.LTC128B.128 [R5+0x2b400], desc[UR4][R2.64+0x100], !P2 ;  /* 0x2b40010002057fae */ /* 0x0001e8000d101d44 */
[----:B------:R0:W-:Y:S02]  /*ed70*/  LDGSTS.E.BYPASS.LTC128B.128 [R5+0x2dc00], desc[UR4][R2.64+0x180], !P1 ;  /* 0x2dc0018002057fae */ /* 0x0001e4000c901d44 */
.L_x_50:
[----:B------:R-:W-:Y:S05]  /*ed80*/  BSYNC B0 ;  /* 0x0000000000007941 */ /* 0x000fea0003800000 */
.L_x_49:
[----:B------:R-:W-:Y:S01]  /*ed90*/  NOP ;  /* 0x0000000000007918 */ /* 0x000fe20000000000 */
[----:B------:R-:W-:Y:S01]  /*eda0*/  SYNCS.ARRIVE.TRANS64.RED.A0T1 RZ, [UR42+0x38830], RZ ;  /* 0x038830ffffff79a7 */ /* 0x000fe2000820042a */
[----:B------:R-:W-:Y:S01]  /*edb0*/  ARRIVES.LDGSTSBAR.64.TRANSCNT [UR42+0x38830] ;  /* 0x03883000ff0079b0 */ /* 0x000fe20008000aaa */
[----:B------:R-:W-:Y:S01]  /*edc0*/  NOP ;  /* 0x0000000000007918 */ /* 0x000fe20000000000 */
[----:B------:R-:W-:-:S13]  /*edd0*/  LOP3.LUT P0, RZ, R16, 0x20, RZ, 0xc0, !PT ;  /* 0x0000002010ff7812 */ /* 0x000fda000780c0ff */
[----:B------:R-:W-:Y:S05]  /*ede0*/  @!P0 BRA `(.L_x_51) ;  /* 0x0000000000048947 */ /* 0x000fea0003800000 */
[----:B------:R-:W-:Y:S01]  /*edf0*/  BPT.TRAP 0x1 ;  /* 0x000000040000795c */ /* 0x000fe20000300000 */
.L_x_51:
[----:B------:R-:W-:Y:S01]  /*ee00*/  SYNCS.ARRIVE.TRANS64.A1T0 RZ, [UR42+0x38830], RZ ;  /* 0x038830ffffff79a7 */ /* 0x000fe2000810002a */
[----:B------:R-:W-:Y:S05]  /*ee10*/  WARPSYNC.ALL ;  /* 0x0000000000007948 */ /* 0x000fea0003800000 */
[----:B------:R-:W-:Y:S01]  /*ee20*/  UIADD3 UR5, UR42, 0x14400, URZ ;  /* 0x000144002a057890 */ /* 0x000fe2000fffe03f */
[----:B------:R-:W-:Y:S01]  /*ee30*/  R2UR UR4, R33 ;  /* 0x00000000210472ca */ /* 0x000fe200000e0000 */
[----:B------:R-:W-:Y:S01]  /*ee40*/  ULDC.64 UR6, c[0x0][0x2d8] ;  /* 0x0000b60000067ab9 */ /* 0x000fe20000000a00 */
[----:B------:R-:W-:Y:S01]  /*ee50*/  SHF.R.S32.HI R25, RZ, 0x1f, R26 ;  /* 0x0000001fff197819 */ /* 0x000fe2000001141a */
[----:B------:R-:W-:Y:S02]  /*ee60*/  ULOP3.LUT UP0, URZ, UR5, 0x3ff, URZ, 0xc0, !UPT ;  /* 0x000003ff053f7892 */ /* 0x000fe4000f80c03f */
[----:B------:R-:W-:Y:S01]  /*ee70*/  UIMAD.WIDE.U32 UR36, UR39, UR6, URZ ;  /* 0x00000006272472a5 */ /* 0x000fe2000f8e003f */
[----:B------:R-:W-:Y:S03]  /*ee80*/  BAR.SYNC.DEFER_BLOCKING 0x8, 0x180 ;  /* 0x0206000000007b1d */ /* 0x000fe60000010000 */
[----:B------:R-:W-:-:S04]  /*ee90*/  PLOP3.LUT P0, PT, PT, PT, UP0, 0x80, 0x0 ;  /* 0x000000000000781c */ /* 0x000fc80003f0f008 */
[----:B------:R-:W-:-:S04]  /*eea0*/  UIMAD UR4, UR4, UR6, URZ ;  /* 0x00000006040472a4 */ /* 0x000fc8000f8e023f */
[----:B------:R-:W-:-:S04]  /*eeb0*/  UIMAD UR4, UR39, UR7, UR4 ;  /* 0x00000007270472a4 */ /* 0x000fc8000f8e0204 */
[----:B------:R-:W-:Y:S01]  /*eec0*/  UIADD3 UR43, UR37, UR4, URZ ;  /* 0x00000004252b7290 */ /* 0x000fe2000fffe03f */
[----:B------:R-:W-:Y:S11]  /*eed0*/  @!P0 BRA `(.L_x_52) ;  /* 0x0000000000408947 */ /* 0x000ff60003800000 */
[----:B0-----:R-:W-:Y:S01]  /*eee0*/  MOV R2, 0x0 ;  /* 0x0000000000027802 */ /* 0x001fe20000000f00 */
[----:B------:R-:W-:Y:S01]  /*eef0*/  ULDC.64 UR6, c[0x4][0x138] ;  /* 0x01004e0000067ab9 */ /* 0x000fe20000000a00 */
[----:B------:R-:W-:Y:S01]  /*ef00*/  ULDC.64 UR8, c[0x4][0x140] ;  /* 0x0100500000087ab9 */ /* 0x000fe20000000a00 */
[----:B------:R-:W-:Y:S01]  /*ef10*/  ULDC.64 UR4, c[0x4][0xb0] ;  /* 0x01002c0000047ab9 */ /* 0x000fe20000000a00 */
[----:B------:R-:W-:Y:S01]  /*ef20*/  IMAD.U32 R4, RZ, RZ, UR6 ;  /* 0x00000006ff047e24 */ /* 0x000fe2000f8e00ff */
[----:B------:R-:W-:Y:S01]  /*ef30*/  MOV R6, UR8 ;  /* 0x0000000800067c02 */ /* 0x000fe20008000f00 */
[----:B------:R-:W0:Y:S01]  /*ef40*/  LDC.64 R2, c[0x4][R2] ;  /* 0x0100000002027b82 */ /* 0x000e220000000a00 */
[----:B------:R-:W-:Y:S01]  /*ef50*/  IMAD.U32 R5, RZ, RZ, UR7 ;  /* 0x00000007ff057e24 */ /* 0x000fe2000f8e00ff */
[----:B------:R-:W-:Y:S01]  /*ef60*/  MOV R11, UR5 ;  /* 0x00000005000b7c02 */ /* 0x000fe20008000f00 */
[----:B------:R-:W-:Y:S01]  /*ef70*/  IMAD.U32 R7, RZ, RZ, UR9 ;  /* 0x00000009ff077e24 */ /* 0x000fe2000f8e00ff */
[----:B------:R-:W-:Y:S01]  /*ef80*/  MOV R13, RZ ;  /* 0x000000ff000d7202 */ /* 0x000fe20000000f00 */
[----:B------:R-:W-:-:S02]  /*ef90*/  IMAD.U32 R10, RZ, RZ, UR4 ;  /* 0x00000004ff0a7e24 */ /* 0x000fc4000f8e00ff */
[----:B------:R-:W-:Y:S02]  /*efa0*/  IMAD.MOV.U32 R8, RZ, RZ, 0x70 ;  /* 0x00000070ff087424 */ /* 0x000fe400078e00ff */
[----:B------:R-:W-:-:S07]  /*efb0*/  IMAD.MOV.U32 R12, RZ, RZ, 0x1 ;  /* 0x00000001ff0c7424 */ /* 0x000fce00078e00ff */
[----:B------:R-:W-:-:S07]  /*efc0*/  LEPC R20, `(.L_x_52) ;  /* 0x000000001014794e */ /* 0x000fce0000000000 */
[----:B0-----:R-:W-:Y:S05]  /*efd0*/  CALL.ABS.NOINC R2 ;  /* 0x0000000002007343 */ /* 0x001fea0003c00000 */
.L_x_52:
[----:B0-----:R-:W0:Y:S01]  /*efe0*/  S2R R2, SR_TID.X ;  /* 0x0000000000027919 */ /* 0x001e220000002100 */
[----:B------:R-:W1:Y:S01]  /*eff0*/  LDC R0, c[0x0][0x448] ;  /* 0x00011200ff007b82 */ /* 0x000e620000000800 */
[----:B------:R-:W-:Y:S01]  /*f000*/  IMAD.U32 R4, RZ, RZ, UR36 ;  /* 0x00000024ff047e24 */ /* 0x000fe2000f8e00ff */
[----:B------:R-:W-:Y:S01]  /*f010*/  ULDC.64 UR4, c[0x0][0x2e0] ;  /* 0x0000b80000047ab9 */ /* 0x000fe20000000a00 */
[----:B------:R-:W-:Y:S02]  /*f020*/  IMAD.U32 R5, RZ, RZ, UR37 ;  /* 0x00000025ff057e24 */ /* 0x000fe4000f8e00ff */
[----:B------:R-:W-:-:S04]  /*f030*/  IMAD R25, R25, UR4, RZ ;  /* 0x0000000419197c24 */ /* 0x000fc8000f8e02ff */
[----:B------:R-:W-:Y:S01]  /*f040*/  IMAD R25, R26, UR5, R25 ;  /* 0x000000051a197c24 */ /* 0x000fe2000f8e0219 */
[----:B-1----:R-:W-:Y:S02]  /*f050*/  ISETP.NE.AND P0, PT, R0, 0x1, PT ;  /* 0x000000010000780c */ /* 0x002fe40003f05270 */
[----:B0-----:R-:W-:-:S04]  /*f060*/  LOP3.LUT R2, R2, 0x7f, RZ, 0xc0, !PT ;  /* 0x0000007f02027812 */ /* 0x001fc800078ec0ff */
[----:B------:R-:W-:-:S07]  /*f070*/  SHF.R.U32.HI R2, RZ, 0x3, R2 ;  /* 0x00000003ff027819 */ /* 0x000fce0000011602 */
[----:B------:R-:W0:Y:S01]  /*f080*/  @P0 LDC R3, c[0x0][0x450] ;  /* 0x00011400ff030b82 */ /* 0x000e220000000800 */
[----:B------:R-:W-:-:S05]  /*f090*/  LOP3.LUT R20, R24, R2, RZ, 0xfc, !PT ;  /* 0x0000000218147212 */ /* 0x000fca00078efcff */
[----:B------:R-:W-:Y:S02]  /*f0a0*/  IMAD R9, R23, 0x80, R20 ;  /* 0x0000008017097824 */ /* 0x000fe400078e0214 */
[----:B------:R-:W1:Y:S02]  /*f0b0*/  @P0 LDC R2, c[0x0][0x44c] ;  /* 0x00011300ff020b82 */ /* 0x000e640000000800 */
[----:B------:R-:W-:Y:S02]  /*f0c0*/  IMAD.MOV.U32 R7, RZ, RZ, R9 ;  /* 0x000000ffff077224 */ /* 0x000fe400078e0009 */
[----:B-1----:R-:W-:-:S05]  /*f0d0*/  @P0 IMAD.HI.U32 R2, R9, R2, RZ ;  /* 0x0000000209020227 */ /* 0x002fca00078e00ff */
[----:B0-----:R-:W-:Y:S02]  /*f0e0*/  @P0 SHF.R.U32.HI R7, RZ, R3, R2 ;  /* 0x00000003ff070219 */ /* 0x001fe40000011602 */
[----:B------:R-:W-:Y:S02]  /*f0f0*/  MOV R3, UR43 ;  /* 0x0000002b00037c02 */ /* 0x000fe40008000f00 */
[----:B------:R-:W-:Y:S01]  /*f100*/  MOV R2, R4 ;  /* 0x0000000400027202 */ /* 0x000fe20000000f00 */
[--C-:B------:R-:W-:Y:S01]  /*f110*/  IMAD.MOV R5, RZ, RZ, -R7.reuse ;  /* 0x000000ffff057224 */ /* 0x100fe200078e0a07 */
[----:B------:R-:W-:-:S03]  /*f120*/  SHF.R.S32.HI R4, RZ, 0x1f, R7 ;  /* 0x0000001fff047819 */ /* 0x000fc60000011407 */
[----:B------:R-:W-:Y:S01]  /*f130*/  IMAD.WIDE.U32 R2, R26, UR4, R2 ;  /* 0x000000041a027c25 */ /* 0x000fe2000f8e0002 */
[----:B------:R-:W-:-:S03]  /*f140*/  ULDC.64 UR4, c[0x0][0x2d0] ;  /* 0x0000b40000047ab9 */ /* 0x000fc60000000a00 */
[----:B------:R-:W-:Y:S02]  /*f150*/  IMAD.IADD R3, R3, 0x1, R25 ;  /* 0x0000000103037824 */ /* 0x000fe400078e0219 */
[----:B------:R-:W-:Y:S02]  /*f160*/  IMAD R5, R0, R5, R9 ;  /* 0x0000000500057224 */ /* 0x000fe400078e0209 */
[----:B------:R-:W-:Y:S02]  /*f170*/  IMAD R4, R4, UR4, RZ ;  /* 0x0000000404047c24 */ /* 0x000fe4000f8e02ff */
[----:B------:R-:W-:-:S04]  /*f180*/  IMAD.WIDE.U32 R2, R7, UR4, R2 ;  /* 0x0000000407027c25 */ /* 0x000fc8000f8e0002 */
[----:B------:R-:W-:Y:S01]  /*f190*/  IMAD R7, R7, UR5, R4 ;  /* 0x0000000507077c24 */ /* 0x000fe2000f8e0204 */
[----:B------:R-:W-:Y:S01]  /*f1a0*/  SHF.R.S32.HI R4, RZ, 0x1f, R5 ;  /* 0x0000001fff047819 */ /* 0x000fe20000011405 */
[----:B------:R-:W-:-:S03]  /*f1b0*/  ULDC.64 UR4, c[0x0][0x2c8] ;  /* 0x0000b20000047ab9 */ /* 0x000fc60000000a00 */
[----:B------:R-:W-:Y:S01]  /*f1c0*/  IADD3 R3, R3, R7, RZ ;  /* 0x0000000703037210 */ /* 0x000fe20007ffe0ff */
[----:B------:R-:W-:-:S04]  /*f1d0*/  IMAD R4, R4, UR4, RZ ;  /* 0x0000000404047c24 */ /* 0x000fc8000f8e02ff */
[C---:B------:R-:W-:Y:S02]  /*f1e0*/  IMAD R7, R5.reuse, UR5, R4 ;  /* 0x0000000505077c24 */ /* 0x040fe4000f8e0204 */
[----:B------:R-:W-:Y:S01]  /*f1f0*/  IMAD.WIDE.U32 R2, R5, UR4, R2 ;  /* 0x0000000405027c25 */ /* 0x000fe2000f8e0002 */
[----:B------:R-:W-:-:S03]  /*f200*/  ULDC.64 UR4, c[0x0][0x280] ;  /* 0x0000a00000047ab9 */ /* 0x000fc60000000a00 */
[----:B------:R-:W-:Y:S01]  /*f210*/  IMAD.IADD R3, R3, 0x1, R7 ;  /* 0x0000000103037824 */ /* 0x000fe200078e0207 */
[----:B------:R-:W-:Y:S01]  /*f220*/  LEA R6, P0, R2, UR4, 0x1 ;  /* 0x0000000402067c11 */ /* 0x000fe2000f8008ff */
[----:B------:R-:W-:Y:S02]  /*f230*/  ULDC UR4, c[0x0][0x2b8] ;  /* 0x0000ae0000047ab9 */ /* 0x000fe40000000800 */
[----:B------:R-:W-:Y:S02]  /*f240*/  ISETP.GE.AND P4, PT, R22, UR4, PT ;  /* 0x0000000416007c0c */ /* 0x000fe4000bf86270 */
[----:B------:R-:W-:Y:S01]  /*f250*/  LEA.HI.X R8, R2, UR5, R3, 0x1, P0 ;  /* 0x0000000502087c11 */ /* 0x000fe200080f0c03 */
[----:B------:R-:W-:Y:S01]  /*f260*/  UMOV UR5, 0xffffffff ;  /* 0xffffffff00057882 */ /* 0x000fe20000000000 */
[----:B------:R-:W-:Y:S02]  /*f270*/  ISETP.GE.AND P3, PT, R37, UR4, PT ;  /* 0x0000000425007c0c */ /* 0x000fe4000bf66270 */
[----:B------:R-:W-:-:S02]  /*f280*/  ISETP.GE.AND P2, PT, R36, UR4, PT ;  /* 0x0000000424007c0c */ /* 0x000fc4000bf46270 */
[----:B------:R-:W-:Y:S01]  /*f290*/  ISETP.GE.AND P1, PT, R35, UR4, PT ;  /* 0x0000000423007c0c */ /* 0x000fe2000bf26270 */
[----:B------:R-:W-:-:S12]  /*f2a0*/  BRA.DIV UR5, `(.L_x_53) ;  /* 0x0000002e052c7947 */ /* 0x000fd8000b800000 */
[----:B------:R-:W-:Y:S01]  /*f2b0*/  SHFL.IDX PT, R3, R8, RZ, 0x181f ;  /* 0x00181fff08037589 */ /* 0x000fe200000e0000 */
[----:B------:R-:W-:Y:S01]  /*f2c0*/  ULDC UR4, c[0x0][0x288] ;  /* 0x0000a20000047ab9 */ /* 0x000fe20000000800 */
[----:B------:R-:W-:Y:S01]  /*f2d0*/  IMAD R7, R23, 0x80, R27 ;  /* 0x0000008017077824 */ /* 0x000fe200078e021b */
[----:B------:R-:W-:Y:S01]  /*f2e0*/  ULDC.64 UR6, c[0x0][0x208] ;  /* 0x0000820000067ab9 */ /* 0x000fe20000000a00 */
[----:B------:R-:W0:Y:S01]  /*f2f0*/  SHFL.IDX PT, R2, R6, RZ, 0x181f ;  /* 0x00181fff06027589 */ /* 0x000e2200000e0000 */
[----:B------:R-:W-:Y:S02]  /*f300*/  IMAD R0, R0, UR4, RZ ;  /* 0x0000000400007c24 */ /* 0x000fe4000f8e02ff */
[C---:B------:R-:W-:Y:S01]  /*f310*/  IADD3 R11, R7.reuse, 0x10, RZ ;  /* 0x00000010070b7810 */ /* 0x040fe20007ffe0ff */
[----:B------:R-:W-:Y:S02]  /*f320*/  SHFL.IDX PT, R5, R8, 0x1, 0x181f ;  /* 0x00381f0008057f89 */ /* 0x000fe400000e0000 */
[----:B------:R-:W-:-:S02]  /*f330*/  ISETP.GE.AND P0, PT, R7, R0, PT ;  /* 0x000000000700720c */ /* 0x000fc40003f06270 */
[----:B------:R-:W1:Y:S04]  /*f340*/  SHFL.IDX PT, R4, R6, 0x1, 0x181f ;  /* 0x00381f0006047f89 */ /* 0x000e6800000e0000 */
[----:B------:R-:W-:Y:S07]  /*f350*/  SHFL.IDX PT, R14, R6, 0x7, 0x181f ;  /* 0x00f81f00060e7f89 */ /* 0x000fee00000e0000 */
[----:B------:R-:W-:Y:S01]  /*f360*/  @!P0 LEA R9, R31, UR42, 0x1 ;  /* 0x0000002a1f098c11 */ /* 0x000fe2000f8e08ff */
[----:B0-----:R-:W-:-:S05]  /*f370*/  @!P0 IMAD.WIDE.U32 R2, R22, 0x2, R2 ;  /* 0x0000000216028825 */ /* 0x001fca00078e0002 */
[----:B------:R-:W-:Y:S04]  /*f380*/  @!P0 LDGSTS.E.BYPASS.LTC128B.128 [R9+0x14400], desc[UR6][R2.64], !P4 ;  /* 0x1440000002098fae */ /* 0x000fe8000e101d46 */
[----:B------:R-:W-:Y:S04]  /*f390*/  @!P0 LDGSTS.E.BYPASS.LTC128B.128 [R9+0x18400], desc[UR6][R2.64+0x80], !P3 ;  /* 0x1840008002098fae */ /* 0x000fe8000d901d46 */
[----:B------:R-:W-:Y:S04]  /*f3a0*/  @!P0 LDGSTS.E.BYPASS.LTC128B.128 [R9+0x1c400], desc[UR6][R2.64+0x100], !P2 ;  /* 0x1c40010002098fae */ /* 0x000fe8000d101d46 */
[----:B------:R0:W-:Y:S01]  /*f3b0*/  @!P0 LDGSTS.E.BYPASS.LTC128B.128 [R9+0x20400], desc[UR6][R2.64+0x180], !P1 ;  /* 0x2040018002098fae */ /* 0x0001e2000c901d46 */
[----:B------:R-:W-:Y:S01]  /*f3c0*/  ISETP.GE.AND P0, PT, R11, R0, PT ;  /* 0x000000000b00720c */ /* 0x000fe20003f06270 */
[----:B------:R-:W-:-:S02]  /*f3d0*/  VIADD R11, R7, 0x30 ;  /* 0x00000030070b7836 */ /* 0x000fc40000000000 */
[----:B0-----:R-:W-:Y:S01]  /*f3e0*/  SHFL.IDX PT, R3, R8, 0x2, 0x181f ;  /* 0x00581f0008037f89 */ /* 0x001fe200000e0000 */
[----:B------:R-:W-:-:S09]  /*f3f0*/  VIADD R9, R7, 0x20 ;  /* 0x0000002007097836 */ /* 0x000fd20000000000 */
[----:B------:R-:W-:Y:S01]  /*f400*/  @!P0 LEA R21, R31, UR42, 0x1 ;  /* 0x0000002a1f158c11 */ /* 0x000fe2000f8e08ff */
[----:B-1----:R-:W-:Y:S01]  /*f410*/  @!P0 IMAD.WIDE.U32 R4, R22, 0x2, R4 ;  /* 0x0000000216048825 */ /* 0x002fe200078e0004 */
[----:B------:R-:W0:Y:S04]  /*f420*/  SHFL.IDX PT, R2, R6, 0x2, 0x181f ;  /* 0x00581f0006027f89 */ /* 0x000e2800000e0000 */
[----:B------:R-:W-:Y:S04]  /*f430*/  @!P0 LDGSTS.E.BYPASS.LTC128B.128 [R21+0x14c00], desc[UR6][R4.64], !P4 ;  /* 0x14c0000004158fae */ /* 0x000fe8000e101d46 */
[----:B------:R-:W-:Y:S04]  /*f440*/  @!P0 LDGSTS.E.BYPASS.LTC128B.128 [R21+0x18c00], desc[UR6][R4.64+0x80], !P3 ;  /* 0x18c0008004158fae */ /* 0x000fe8000d901d46 */
[----:B------:R-:W-:Y:S04]  /*f450*/  @!P0 LDGSTS.E.BYPASS.LTC128B.128 [R21+0x1cc00], desc[UR6][R4.64+0x100], !P2 ;  /* 0x1cc0010004158fae */ /* 0x000fe8000d101d46 */
[----:B------:R1:W-:Y:S01]  /*f460*/  @!P0 LDGSTS.E.BYPASS.LTC128B.128 [R21+0x20c00], desc[UR6][R4.64+0x180], !P1 ;  /* 0x20c0018004158fae */ /* 0x0003e2000c901d46 */
[----:B------:R-:W-:-:S03]  /*f470*/  ISETP.GE.AND P0, PT, R9, R0, PT ;  /* 0x000000000900720c */ /* 0x000fc60003f06270 */
[----:B-1----:R-:W-:Y:S10]  /*f480*/  SHFL.IDX PT, R5, R8, 0x3, 0x181f ;  /* 0x00781f0008057f89 */ /* 0x002ff400000e0000 */
[----:B0-----:R-:W-:Y:S01]  /*f490*/  @!P0 IMAD.WIDE.U32 R2, R22, 0x2, R2 ;  /* 0x0000000216028825 */ /* 0x001fe200078e0002 */
[----:B------:R-:W-:Y:S01]  /*f4a0*/  @!P0 LEA R9, R31, UR42, 0x1 ;  /* 0x0000002a1f098c11 */ /* 0x000fe2000f8e08ff */
[----:B------:R-:W0:Y:S04]  /*f4b0*/  SHFL.IDX PT, R4, R6, 0x3, 0x181f ;  /* 0x00781f0006047f89 */ /* 0x000e2800000e0000 */
[----:B------:R-:W-:Y:S04]  /*f4c0*/  @!P0 LDGSTS.E.BYPASS.LTC128B.128 [R9+0x15400], desc[UR6][R2.64], !P4 ;  /* 0x1540000002098fae */ /* 0x000fe8000e101d46 */
[----:B------:R-:W-:Y:S04]  /*f4d0*/  @!P0 LDGSTS.E.BYPASS.LTC128B.128 [R9+0x19400], desc[UR6][R2.64+0x80], !P3 ;  /* 0x1940008002098fae */ /* 0x000fe8000d901d46 */
[----:B------:R-:W-:Y:S04]  /*f4e0*/  @!P0 LDGSTS.E.BYPASS.LTC128B.128 [R9+0x1d400], desc[UR6][R2.64+0x100], !P2 ;  /* 0x1d40010002098fae */ /* 0x000fe8000d101d46 */
[----:B------:R1:W-:Y:S01]  /*f4f0*/  @!P0 LDGSTS.E.BYPASS.LTC128B.128 [R9+0x21400], desc[UR6][R2.64+0x180], !P1 ;  /* 0x2140018002098fae */ /* 0x0003e2000c901d46 */
[----:B------:R-:W-:Y:S01]  /*f500*/  ISETP.GE.AND P0, PT, R11, R0, PT ;  /* 0x000000000b00720c */ /* 0x000fe20003f06270 */
[----:B------:R-:W-:-:S02]  /*f510*/  VIADD R11, R7, 0x50 ;  /* 0x00000050070b7836 */ /* 0x000fc40000000000 */
[----:B-1----:R-:W-:Y:S01]  /*f520*/  SHFL.IDX PT, R3, R8, 0x4, 0x181f ;  /* 0x00981f0008037f89 */ /* 0x002fe200000e0000 */
[----:B------:R-:W-:-:S09]  /*f530*/  IADD3 R9, R7, 0x40, RZ ;  /* 0x0000004007097810 */ /* 0x000fd20007ffe0ff */
[----:B0-----:R-:W-:Y:S01]  /*f540*/  @!P0 IMAD.WIDE.U32 R4, R22, 0x2, R4 ;  /* 0x0000000216048825 */ /* 0x001fe200078e0004 */
[----:B------:R-:W-:Y:S01]  /*f550*/  @!P0 LEA R21, R31, UR42, 0x1 ;  /* 0x0000002a1f158c11 */ /* 0x000fe2000f8e08ff */
        /* <DEDUP_REMOVED lines=15> */
[----:B-1----:R-:W-:Y:S01]  /*f650*/  SHFL.IDX PT, R3, R8, 0x6, 0x181f ;  /* 0x00d81f0008037f89 */ /* 0x002fe200000e0000 */
[----:B------:R-:W-:-:S09]  /*f660*/  VIADD R9, R7, 0x60 ;  /* 0x0000006007097836 */ /* 0x000fd20000000000 */
[----:B------:R-:W-:Y:S01]  /*f670*/  @!P0 LEA R21, R31, UR42, 0x1 ;  /* 0x0000002a1f158c11 */ /* 0x000fe2000f8e08ff */
[----:B0-----:R-:W-:Y:S01]  /*f680*/  @!P0 IMAD.WIDE.U32 R4, R22, 0x2, R4 ;  /* 0x0000000216048825 */ /* 0x001fe200078e0004 */
[----:B------:R-:W0:Y:S04]  /*f690*/  SHFL.IDX PT, R2, R6, 0x6, 0x181f ;  /* 0x00d81f0006027f89 */ /* 0x000e2800000e0000 */
[----:B------:R1:W-:Y:S04]  /*f6a0*/  @!P0 LDGSTS.E.BYPASS.LTC128B.128 [R21+0x16c00], desc[UR6][R4.64], !P4 ;  /* 0x16c0000004158fae */ /* 0x0003e8000e101d46 */
[----:B------:R1:W-:Y:S04]  /*f6b0*/  @!P0 LDGSTS.E.BYPASS.LTC128B.128 [R21+0x1ac00], desc[UR6][R4.64+0x80], !P3 ;  /* 0x1ac0008004158fae */ /* 0x0003e8000d901d46 */
[----:B------:R1:W-:Y:S04]  /*f6c0*/  @!P0 LDGSTS.E.BYPASS.LTC128B.128 [R21+0x1ec00], desc[UR6][R4.64+0x100], !P2 ;  /* 0x1ec0010004158fae */ /* 0x0003e8000d101d46 */
[----:B------:R1:W-:Y:S01]  /*f6d0*/  @!P0 LDGSTS.E.BYPASS.LTC128B.128 [R21+0x22c00], desc[UR6][R4.64+0x180], !P1 ;  /* 0x22c0018004158fae */ /* 0x0003e2000c901d46 */
[----:B------:R-:W-:-:S03]  /*f6e0*/  ISETP.GE.AND P0, PT, R9, R0, PT ;  /* 0x000000000900720c */ /* 0x000fc60003f06270 */
[----:B------:R-:W2:Y:S10]  /*f6f0*/  SHFL.IDX PT, R8, R8, 0x7, 0x181f ;  /* 0x00f81f0008087f89 */ /* 0x000eb400000e0000 */
[----:B0-----:R-:W-:Y:S01]  /*f700*/  @!P0 IMAD.WIDE.U32 R2, R22, 0x2, R2 ;  /* 0x0000000216028825 */ /* 0x001fe200078e0002 */
[----:B------:R-:W-:-:S05]  /*f710*/  @!P0 LEA R9, R31, UR42, 0x1 ;  /* 0x0000002a1f098c11 */ /* 0x000fca000f8e08ff */
[----:B------:R1:W-:Y:S04]  /*f720*/  @!P0 LDGSTS.E.BYPASS.LTC128B.128 [R9+0x17400], desc[UR6][R2.64], !P4 ;  /* 0x1740000002098fae */ /* 0x0003e8000e101d46 */
[----:B------:R1:W-:Y:S04]  /*f730*/  @!P0 LDGSTS.E.BYPASS.LTC128B.128 [R9+0x1b400], desc[UR6][R2.64+0x80], !P3 ;  /* 0x1b40008002098fae */ /* 0x0003e8000d901d46 */
[----:B------:R1:W-:Y:S04]  /*f740*/  @!P0 LDGSTS.E.BYPASS.LTC128B.128 [R9+0x1f400], desc[UR6][R2.64+0x100], !P2 ;  /* 0x1f40010002098fae */ /* 0x0003e8000d101d46 */
[----:B--2---:R1:W-:Y:S02]  /*f750*/  @!P0 LDGSTS.E.BYPASS.LTC128B.128 [R9+0x23400], desc[UR6][R2.64+0x180], !P1 ;  /* 0x2340018002098fae */ /* 0x0043e4000c901d46 */
.L_x_119:
[----:B------:R-:W-:Y:S01]  /*f760*/  IADD3 R7, R7, 0x70, RZ ;  /* 0x0000007007077810 */ /* 0x000fe20007ffe0ff */
[----:B------:R-:W-:Y:S01]  /*f770*/  BSSY B0, `(.L_x_54) ;  /* 0x000000f000007945 */ /* 0x000fe20003800000 */
[----:B-1----:R-:W-:Y:S02]  /*f780*/  IMAD.MOV.U32 R2, RZ, RZ, R14 ;  /* 0x000000ffff027224 */ /* 0x002fe400078e000e */
[----:B------:R-:W-:Y:S01]  /*f790*/  ISETP.GE.AND P0, PT, R7, R0, PT ;  /* 0x000000000700720c */ /* 0x000fe20003f06270 */
[----:B------:R-:W-:-:S12]  /*f7a0*/  IMAD.MOV.U32 R3, RZ, RZ, R8 ;  /* 0x000000ffff037224 */ /* 0x000fd800078e0008 */
[----:B------:R-:W-:Y:S05]  /*f7b0*/  @P0 BRA `(.L_x_55) ;  /* 0x0000000000280947 */ /* 0x000fea0003800000 */
[----:B------:R-:W-:Y:S01]  /*f7c0*/  IMAD.WIDE.U32 R2, R22, 0x2, R2 ;  /* 0x0000000216027825 */ /* 0x000fe200078e0002 */
[----:B------:R-:W-:Y:S01]  /*f7d0*/  LEA R5, R31, UR42, 0x1 ;  /* 0x0000002a1f057c11 */ /* 0x000fe2000f8e08ff */
[----:B------:R-:W-:-:S04]  /*f7e0*/  ULDC.64 UR4, c[0x0][0x208] ;  /* 0x0000820000047ab9 */ /* 0x000fc80000000a00 */
[----:B------:R-:W-:Y:S01]  /*f7f0*/  @!PT LDS RZ, [RZ] ;  /* 0x00000000fffff984 */ /* 0x000fe20000000800 */
[----:B------:R-:W-:Y:S01]  /*f800*/  @!PT LDS RZ, [RZ] ;  /* 0x00000000fffff984 */ /* 0x000fe20000000800 */
[----:B------:R-:W-:Y:S01]  /*f810*/  @!PT LDS RZ, [RZ] ;  /* 0x00000000fffff984 */ /* 0x000fe20000000800 */
[----:B------:R0:W-:Y:S04]  /*f820*/  LDGSTS.E.BYPASS.LTC128B.128 [R5+0x17c00], desc[UR4][R2.64], !P4 ;  /* 0x17c0000002057fae */ /* 0x0001e8000e101d44 */
[----:B------:R0:W-:Y:S04]  /*f830*/  LDGSTS.E.BYPASS.LTC128B.128 [R5+0x1bc00], desc[UR4][R2.64+0x80], !P3 ;  /* 0x1bc0008002057fae */ /* 0x0001e8000d901d44 */
[----:B------:R0:W-:Y:S04]  /*f840*/  LDGSTS.E.BYPASS.LTC128B.128 [R5+0x1fc00], desc[UR4][R2.64+0x100], !P2 ;  /* 0x1fc0010002057fae */ /* 0x0001e8000d101d44 */
[----:B------:R0:W-:Y:S02]  /*f850*/  LDGSTS.E.BYPASS.LTC128B.128 [R5+0x23c00], desc[UR4][R2.64+0x180], !P1 ;  /* 0x23c0018002057fae */ /* 0x0001e4000c901d44 */
.L_x_55:
[----:B------:R-:W-:Y:S05]  /*f860*/  BSYNC B0 ;  /* 0x0000000000007941 */ /* 0x000fea0003800000 */
.L_x_54:
[----:B------:R-:W-:Y:S01]  /*f870*/  NOP ;  /* 0x0000000000007918 */ /* 0x000fe20000000000 */
[----:B------:R-:W-:Y:S01]  /*f880*/  SYNCS.ARRIVE.TRANS64.RED.A0T1 RZ, [UR42+0x38800], RZ ;  /* 0x038800ffffff79a7 */ /* 0x000fe2000820042a */
[----:B------:R-:W-:Y:S01]  /*f890*/  MOV R0, 0x1 ;  /* 0x0000000100007802 */ /* 0x000fe20000000f00 */
[----:B------:R-:W-:Y:S03]  /*f8a0*/  ARRIVES.LDGSTSBAR.64.TRANSCNT [UR42+0x38800] ;  /* 0x03880000ff0079b0 */ /* 0x000fe60008000aaa */
[----:B------:R-:W-:Y:S01]  /*f8b0*/  SHF.L.U32 R0, R0, 0x1f, RZ ;  /* 0x0000001f00007819 */ /* 0x000fe200000006ff */
[----:B------:R-:W-:Y:S01]  /*f8c0*/  NOP ;  /* 0x0000000000007918 */ /* 0x000fe20000000000 */
[----:B------:R-:W-:Y:S02]  /*f8d0*/  SYNCS.ARRIVE.TRANS64.A1T0 RZ, [UR42+0x38800], RZ ;  /* 0x038800ffffff79a7 */ /* 0x000fe4000810002a */
[----:B------:R-:W1:Y:S02]  /*f8e0*/  SYNCS.PHASECHK.TRANS64.TRYWAIT P0, [UR42+0x38820], R0 ;  /* 0x03882000ff0075a7 */ /* 0x000e64000800016a */
[----:B-1----:R-:W-:Y:S05]  /*f8f0*/  @!P0 BRA `(.L_x_56) ;  /* 0x0000003000588947 */ /* 0x002fea0003800000 */
.L_x_120:
[----:B------:R-:W-:Y:S01]  /*f900*/  UIADD3 UR4, UR46, -0x2, URZ ;  /* 0xfffffffe2e047890 */ /* 0x000fe2000fffe03f */
[----:B------:R-:W-:Y:S02]  /*f910*/  IMAD.MOV.U32 R26, RZ, RZ, 0x1 ;  /* 0x00000001ff1a7424 */ /* 0x000fe400078e00ff */
[----:B------:R-:W-:Y:S01]  /*f920*/  IMAD.MOV.U32 R21, RZ, RZ, RZ ;  /* 0x000000ffff157224 */ /* 0x000fe200078e00ff */
[----:B------:R-:W-:-:S06]  /*f930*/  UISETP.GE.AND UP0, UPT, UR4, UR45, UPT ;  /* 0x0000002d0400728c */ /* 0x000fcc000bf06270 */
[----:B------:R-:W-:-:S13]  /*f940*/  PLOP3.LUT P0, PT, PT, PT, UP0, 0x40, 0x0 ;  /* 0x000000000000781c */ /* 0x000fda0003f0e808 */
[----:B------:R-:W-:Y:S05]  /*f950*/  @P0 BRA `(.L_x_57) ;  /* 0x0000001000840947 */ /* 0x000fea0003800000 */
[----:B0-----:R-:W0:Y:S01]  /*f960*/  S2R R2, SR_TID.X ;  /* 0x0000000000027919 */ /* 0x001e220000002100 */
[----:B------:R-:W-:Y:S01]  /*f970*/  UIADD3 UR4, UR44, 0x1, URZ ;  /* 0x000000012c047890 */ /* 0x000fe2000fffe03f */
[----:B------:R-:W-:Y:S01]  /*f980*/  LOP3.LUT R3, RZ, UR41, RZ, 0x33, !PT ;  /* 0x00000029ff037c12 */ /* 0x000fe2000f8e33ff */
[----:B------:R-:W-:Y:S01]  /*f990*/  BSSY B0, `(.L_x_57) ;  /* 0x000011d000007945 */ /* 0x000fe20003800000 */
[----:B------:R-:W-:Y:S01]  /*f9a0*/  IMAD.MOV.U32 R23, RZ, RZ, 0x1 ;  /* 0x00000001ff177424 */ /* 0x000fe200078e00ff */
[----:B------:R-:W-:Y:S01]  /*f9b0*/  UIMAD UR4, UR4, UR38, URZ ;  /* 0x00000026040472a4 */ /* 0x000fe2000f8e023f */
[----:B------:R-:W-:-:S05]  /*f9c0*/  MOV R20, RZ ;  /* 0x000000ff00147202 */ /* 0x000fca0000000f00 */
[----:B------:R-:W-:Y:S01]  /*f9d0*/  LOP3.LUT R0, RZ, UR4, RZ, 0x33, !PT ;  /* 0x00000004ff007c12 */ /* 0x000fe2000f8e33ff */
[----:B------:R-:W-:Y:S02]  /*f9e0*/  ULDC UR4, c[0x0][0x2f4] ;  /* 0x0000bd0000047ab9 */ /* 0x000fe40000000800 */
[----:B------:R-:W-:Y:S02]  /*f9f0*/  ISETP.GE.AND P4, PT, R22, UR4, PT ;  /* 0x0000000416007c0c */ /* 0x000fe4000bf86270 */
[----:B------:R-:W-:Y:S02]  /*fa00*/  VIMNMX R0, R0, R3, !PT ;  /* 0x0000000300007248 */ /* 0x000fe40007fe0100 */
[----:B------:R-:W-:Y:S02]  /*fa10*/  ISETP.GE.AND P3, PT, R37, UR4, PT ;  /* 0x0000000425007c0c */ /* 0x000fe4000bf66270 */
[----:B------:R-:W-:Y:S02]  /*fa20*/  IADD3 R30, -R0, -0x2, RZ ;  /* 0xfffffffe001e7810 */ /* 0x000fe40007ffe1ff */
[----:B------:R-:W-:-:S02]  /*fa30*/  ISETP.GE.AND P2, PT, R36, UR4, PT ;  /* 0x0000000424007c0c */ /* 0x000fc4000bf46270 */
[----:B------:R-:W-:Y:S02]  /*fa40*/  ISETP.GE.AND P1, PT, R35, UR4, PT ;  /* 0x0000000423007c0c */ /* 0x000fe4000bf26270 */
[----:B0-----:R-:W-:-:S04]  /*fa50*/  LOP3.LUT R2, R2, 0x7f, RZ, 0xc0, !PT ;  /* 0x0000007f02027812 */ /* 0x001fc800078ec0ff */
[----:B------:R-:W-:-:S04]  /*fa60*/  SHF.R.U32.HI R2, RZ, 0x3, R2 ;  /* 0x00000003ff027819 */ /* 0x000fc80000011602 */
[----:B------:R-:W-:Y:S02]  /*fa70*/  IADD3 R19, R24, R19, R2 ;  /* 0x0000001318137210 */ /* 0x000fe40007ffe002 */
[----:B------:R-:W-:Y:S01]  /*fa80*/  IADD3 R5, -R2, UR40, RZ ;  /* 0x0000002802057c10 */ /* 0x000fe2000fffe1ff */
[----:B------:R-:W-:Y:S01]  /*fa90*/  IMAD.SHL.U32 R2, R22, 0x2, RZ ;  /* 0x0000000216027824 */ /* 0x000fe200078e00ff */
[----:B------:R-:W-:-:S03]  /*faa0*/  IADD3 R19, R19, -0xf0, RZ ;  /* 0xffffff1013137810 */ /* 0x000fc60007ffe0ff */
[C---:B------:R-:W-:Y:S02]  /*fab0*/  IMAD R5, R0.reuse, 0x50, R5 ;  /* 0x0000005000057824 */ /* 0x040fe400078e0205 */
[----:B------:R-:W-:Y:S02]  /*fac0*/  IMAD R10, R0, -0x50, R19 ;  /* 0xffffffb0000a7824 */ /* 0x000fe400078e0213 */
[----:B------:R-:W-:-:S07]  /*fad0*/  VIADD R0, R5, 0xa0 ;  /* 0x000000a005007836 */ /* 0x000fce0000000000 */
.L_x_70:
[----:B------:R-:W2:Y:S01]  /*fae0*/  LDL R8, [R1] ;  /* 0x0000000001087983 */ /* 0x000ea20000100800 */
[----:B------:R-:W0:Y:S01]  /*faf0*/  LDC R3, c[0x0][0x430] ;  /* 0x00010c00ff037b82 */ /* 0x000e220000000800 */
[----:B------:R-:W1:Y:S01]  /*fb00*/  S2R R2, SR_TID.X ;  /* 0x0000000000027919 */ /* 0x000e620000002100 */
[----:B------:R-:W3:Y:S01]  /*fb10*/  S2R R4, SR_TID.X ;  /* 0x0000000000047919 */ /* 0x000ee20000002100 */
[----:B0-----:R-:W-:Y:S01]  /*fb20*/  ISETP.NE.AND P0, PT, R3, 0x1, PT ;  /* 0x000000010300780c */ /* 0x001fe20003f05270 */
[----:B-1----:R-:W-:-:S12]  /*fb30*/  IMAD.SHL.U32 R2, R2, 0x10, RZ ;  /* 0x0000001002027824 */ /* 0x002fd800078e00ff */
[----:B------:R-:W0:Y:S01]  /*fb40*/  @P0 LDC R3, c[0x0][0x434] ;  /* 0x00010d00ff030b82 */ /* 0x000e220000000800 */
[----:B---3--:R-:W-:Y:S02]  /*fb50*/  LOP3.LUT R4, R4, 0x7f, RZ, 0xc0, !PT ;  /* 0x0000007f04047812 */ /* 0x008fe400078ec0ff */
[----:B------:R-:W-:Y:S02]  /*fb60*/  LOP3.LUT R2, R2, 0x70, RZ, 0xc0, !PT ;  /* 0x0000007002027812 */ /* 0x000fe400078ec0ff */
[----:B------:R-:W-:-:S03]  /*fb70*/  SHF.R.U32.HI R4, RZ, 0x3, R4 ;  /* 0x00000003ff047819 */ /* 0x000fc60000011604 */
[----:B------:R-:W1:Y:S01]  /*fb80*/  @P0 LDC R5, c[0x0][0x438] ;  /* 0x00010e00ff050b82 */ /* 0x000e620000000800 */
[----:B------:R-:W-:-:S04]  /*fb90*/  LOP3.LUT R2, R2, R4, RZ, 0xfc, !PT ;  /* 0x0000000402027212 */ /* 0x000fc800078efcff */
[----:B------:R-:W-:-:S13]  /*fba0*/  ISETP.GT.U32.AND P6, PT, R2, 0x4f, PT ;  /* 0x0000004f0200780c */ /* 0x000fda0003fc4070 */
[----:B------:R-:W2:Y:S01]  /*fbb0*/  @!P6 LDC.64 R6, c[0x0][0x428] ;  /* 0x00010a00ff06eb82 */ /* 0x000ea20000000a00 */
[----:B0-----:R-:W-:Y:S01]  /*fbc0*/  @P0 IMAD.HI.U32 R2, R10, R3, RZ ;  /* 0x000000030a020227 */ /* 0x001fe200078e00ff */
[----:B------:R-:W-:-:S04]  /*fbd0*/  MOV R9, R10 ;  /* 0x0000000a00097202 */ /* 0x000fc80000000f00 */
[----:B-1----:R-:W-:Y:S02]  /*fbe0*/  @P0 SHF.R.U32.HI R9, RZ, R5, R2 ;  /* 0x00000005ff090219 */ /* 0x002fe40000011602 */
[----:B------:R-:W0:Y:S02]  /*fbf0*/  @!P6 LDC.64 R4, c[0x0][0x418] ;  /* 0x00010600ff04eb82 */ /* 0x000e240000000a00 */
[----:B------:R-:W-:Y:S02]  /*fc00*/  @!P6 SHF.R.S32.HI R3, RZ, 0x1f, R9 ;  /* 0x0000001fff03e819 */ /* 0x000fe40000011409 */
[----:B------:R-:W-:Y:S02]  /*fc10*/  LOP3.LUT P5, RZ, R16, 0x20, RZ, 0xc0, !PT ;  /* 0x0000002010ff7812 */ /* 0x000fe400078ac0ff */
[----:B------:R-:W-:Y:S01]  /*fc20*/  IADD3 R21, R20, 0x1, RZ ;  /* 0x0000000114157810 */ /* 0x000fe20007ffe0ff */
[----:B------:R-:W-:Y:S01]  /*fc30*/  ULDC.64 UR4, c[0x0][0x208] ;  /* 0x0000820000047ab9 */ /* 0x000fe20000000a00 */
[----:B--2---:R-:W-:-:S04]  /*fc40*/  @!P6 IMAD R2, R8, R6, RZ ;  /* 0x000000060802e224 */ /* 0x004fc800078e02ff */
[----:B------:R-:W-:Y:S02]  /*fc50*/  @!P6 IMAD R7, R34, R7, R2 ;  /* 0x000000072207e224 */ /* 0x000fe400078e0202 */
[----:B------:R-:W-:-:S04]  /*fc60*/  @!P6 IMAD.MOV.U32 R2, RZ, RZ, R9 ;  /* 0x000000ffff02e224 */ /* 0x000fc800078e0009 */
[----:B------:R-:W-:-:S04]  /*fc70*/  @!P6 IMAD.WIDE.U32 R2, R34, R6, R2 ;  /* 0x000000062202e225 */ /* 0x000fc800078e0002 */
[----:B------:R-:W-:Y:S01]  /*fc80*/  @!P6 IMAD.IADD R3, R7, 0x1, R3 ;  /* 0x000000010703e824 */ /* 0x000fe200078e0203 */
[----:B0-----:R-:W-:Y:S01]  /*fc90*/  @!P6 LEA R4, P0, R2, R4, 0x2 ;  /* 0x000000040204e211 */ /* 0x001fe200078010ff */
[----:B------:R-:W-:-:S03]  /*fca0*/  IMAD.MOV.U32 R8, RZ, RZ, RZ ;  /* 0x000000ffff087224 */ /* 0x000fc600078e00ff */
[----:B------:R-:W-:Y:S02]  /*fcb0*/  @!P6 LEA.HI.X R5, R2, R5, R3, 0x2, P0 ;  /* 0x000000050205e211 */ /* 0x000fe400000f1403 */
[----:B------:R-:W-:-:S03]  /*fcc0*/  ISETP.NE.AND P0, PT, R21, 0x2, PT ;  /* 0x000000021500780c */ /* 0x000fc60003f05270 */
[----:B------:R0:W5:Y:S01]  /*fcd0*/  @!P6 LDG.E R8, desc[UR4][R4.64] ;  /* 0x000000040408e981 */ /* 0x000162000c1e1900 */
[----:B------:R-:W-:Y:S02]  /*fce0*/  SEL R26, RZ, 0x1, P0 ;  /* 0x00000001ff1a7807 */ /* 0x000fe40000000000 */
[----:B------:R-:W-:Y:S02]  /*fcf0*/  SEL R21, R21, RZ, P0 ;  /* 0x000000ff15157207 */ /* 0x000fe40000000000 */
[----:B------:R-:W-:Y:S01]  /*fd00*/  LOP3.LUT R26, R23, R26, RZ, 0x3c, !PT ;  /* 0x0000001a171a7212 */ /* 0x000fe200078e3cff */
[----:B------:R-:W-:Y:S06]  /*fd10*/  @!P5 BRA `(.L_x_58) ;  /* 0x000000000004d947 */ /* 0x000fec0003800000 */
[----:B------:R-:W-:Y:S01]  /*fd20*/  BPT.TRAP 0x1 ;  /* 0x000000040000795c */ /* 0x000fe20000300000 */
.L_x_58:
[----:B------:R-:W-:Y:S01]  /*fd30*/  LEA R19, R21, UR42, 0x3 ;  /* 0x0000002a15137c11 */ /* 0x000fe2000f8e18ff */
[----:B------:R-:W-:Y:S01]  /*fd40*/  BSSY B1, `(.L_x_59) ;  /* 0x0000004000017945 */ /* 0x000fe20003800000 */
[----:B------:R-:W-:-:S04]  /*fd50*/  SHF.L.U32 R2, R26, 0x1f, RZ ;  /* 0x0000001f1a027819 */ /* 0x000fc800000006ff */
[----:B------:R-:W1:Y:S02]  /*fd60*/  SYNCS.PHASECHK.TRANS64.TRYWAIT P0, [R19+URZ+0x38840], R2 ;  /* 0x03884002130075a7 */ /* 0x000e64000800017f */
[----:B-1----:R-:W-:Y:S05]  /*fd70*/  @!P0 BRA `(.L_x_60) ;  /* 0x0000002c00508947 */ /* 0x002fea0003800000 */
.L_x_121:
[----:B------:R-:W-:Y:S05]  /*fd80*/  BSYNC B1 ;  /* 0x0000000000017941 */ /* 0x000fea0003800000 */
.L_x_59:
[----:B------:R-:W-:Y:S01]  /*fd90*/  ULDC UR4, c[0x0][0x430] ;  /* 0x00010c0000047ab9 */ /* 0x000fe20000000800 */
[----:B-----5:R-:W-:Y:S01]  /*fda0*/  SHF.R.S32.HI R29, RZ, 0x1f, R8 ;  /* 0x0000001fff1d7819 */ /* 0x020fe20000011408 */
[----:B------:R-:W-:Y:S01]  /*fdb0*/  UIADD3 UR4, -UR4, URZ, URZ ;  /* 0x0000003f04047290 */ /* 0x000fe2000fffe13f */
[----:B------:R-:W-:Y:S01]  /*fdc0*/  R2UR UR6, R33 ;  /* 0x00000000210672ca */ /* 0x000fe200000e0000 */
[----:B------:R-:W-:Y:S01]  /*fdd0*/  IMAD R25, R21, 0x5000, R31 ;  /* 0x0000500015197824 */ /* 0x000fe200078e021f */
[----:B------:R-:W-:-:S03]  /*fde0*/  LOP3.LUT P5, RZ, R16, 0x2, RZ, 0xc0, !PT ;  /* 0x0000000210ff7812 */ /* 0x000fc600078ac0ff */
[----:B------:R-:W-:Y:S01]  /*fdf0*/  IMAD R9, R9, UR4, R10 ;  /* 0x0000000409097c24 */ /* 0x000fe2000f8e020a */
[----:B------:R-:W-:-:S04]  /*fe00*/  ULDC.64 UR4, c[0x0][0x300] ;  /* 0x0000c00000047ab9 */ /* 0x000fc80000000a00 */
[----:B------:R-:W-:-:S05]  /*fe10*/  SHF.R.S32.HI R28, RZ, 0x1f, R9 ;  /* 0x0000001fff1c7819 */ /* 0x000fca0000011409 */
[----:B-1----:R-:W-:-:S04]  /*fe20*/  IMAD R2, R28, UR4, RZ ;  /* 0x000000041c027c24 */ /* 0x002fc8000f8e02ff */
[C---:B0-----:R-:W-:Y:S02]  /*fe30*/  IMAD R5, R9.reuse, UR5, R2 ;  /* 0x0000000509057c24 */ /* 0x041fe4000f8e0202 */
        /* <DEDUP_REMOVED lines=14> */
[----:B------:R-:W-:Y:S01]  /*ff20*/  VIADD R27, R3, UR4 ;  /* 0x00000004031b7c36 */ /* 0x000fe20008000000 */
[----:B------:R-:W-:-:S04]  /*ff30*/  UMOV UR4, 0xffffffff ;  /* 0xffffffff00047882 */ /* 0x000fc80000000000 */
[----:B------:R-:W-:Y:S01]  /*ff40*/  LEA.HI.X R27, R2, UR7, R27, 0x1, P0 ;  /* 0x00000007021b7c11 */ /* 0x000fe200080f0c1b */
[----:B------:R-:W-:Y:S06]  /*ff50*/  BRA.DIV UR4, `(.L_x_61) ;  /* 0x0000002a04ec7947 */ /* 0x000fec000b800000 */
[----:B------:R-:W0:Y:S01]  /*ff60*/  SHFL.IDX PT, R14, R24, RZ, 0x181f ;  /* 0x00181fff180e7589 */ /* 0x000e2200000e0000 */
[----:B------:R-:W-:Y:S01]  /*ff70*/  SHF.L.U32 R12, R22, 0x1, RZ ;  /* 0x00000001160c7819 */ /* 0x000fe200000006ff */
[----:B------:R-:W-:Y:S01]  /*ff80*/  ULDC.64 UR4, c[0x0][0x208] ;  /* 0x0000820000047ab9 */ /* 0x000fe20000000a00 */
[----:B------:R-:W-:Y:S01]  /*ff90*/  LOP3.LUT R16, R16, 0xffffff7f, RZ, 0xc0, !PT ;  /* 0xffffff7f10107812 */ /* 0x000fe200078ec0ff */
[----:B------:R-:W1:Y:S01]  /*ffa0*/  SHFL.IDX PT, R3, R27, RZ, 0x181f ;  /* 0x00181fff1b037589 */ /* 0x000e6200000e0000 */
[----:B------:R-:W-:Y:S02]  /*ffb0*/  LEA R25, R25, UR42, 0x1 ;  /* 0x0000002a19197c11 */ /* 0x000fe4000f8e08ff */
[----:B------:R-:W-:Y:S01]  /*ffc0*/  @P1 LOP3.LUT R16, R16, 0x80, RZ, 0xfc, !PT ;  /* 0x0000008010101812 */ /* 0x000fe200078efcff */
[----:B------:R-:W2:Y:S03]  /*ffd0*/  SHFL.IDX PT, R11, R24, 0x1, 0x181f ;  /* 0x00381f00180b7f89 */ /* 0x000ea600000e0000 */
[C---:B------:R-:W-:Y:S01]  /*ffe0*/  LOP3.LUT P1, RZ, R16.reuse, 0x8, RZ, 0xc0, !PT ;  /* 0x0000000810ff7812 */ /* 0x040fe2000782c0ff */
[----:B------:R-:W3:Y:S01]  /*fff0*/  SHFL.IDX PT, R5, R27, 0x1, 0x181f ;  /* 0x00381f001b057f89 */ /* 0x000ee200000e0000 */
[----:B------:R-:W-:-:S03]  /*10000*/  LOP3.LUT P6, RZ, R16, 0x4, RZ, 0xc0, !PT ;  /* 0x0000000410ff7812 */ /* 0x000fc600078cc0ff */
[----:B------:R-:W-:Y:S01]  /*10010*/  SHFL.IDX PT, R32, R27, 0x3, 0x181f ;  /* 0x00781f001b207f89 */ /* 0x000fe200000e0000 */
[----:B0-----:R-:W-:-:S03]  /*10020*/  IADD3 R2, P0, R14, R12, RZ ;  /* 0x0000000c0e027210 */ /* 0x001fc60007f1e0ff */
[----:B------:R-:W-:Y:S02]  /*10030*/  SHFL.IDX PT, R14, R24, 0x4, 0x181f ;  /* 0x00981f00180e7f89 */ /* 0x000fe400000e0000 */
[----:B-1----:R-:W-:Y:S01]  /*10040*/  IMAD.X R3, RZ, RZ, R3, P0 ;  /* 0x000000ffff037224 */ /* 0x002fe200000e0603 */
[-C--:B--2---:R-:W-:Y:S02]  /*10050*/  IADD3 R6, P0, R11, R12.reuse, RZ ;  /* 0x0000000c0b067210 */ /* 0x084fe40007f1e0ff */
[----:B------:R-:W0:Y:S03]  /*10060*/  SHFL.IDX PT, R11, R24, 0x2, 0x181f ;  /* 0x00581f00180b7f89 */ /* 0x000e2600000e0000 */
[----:B---3--:R-:W-:Y:S02]  /*10070*/  IMAD.X R7, RZ, RZ, R5, P0 ;  /* 0x000000ffff077224 */ /* 0x008fe400000e0605 */
[----:B------:R-:W1:Y:S04]  /*10080*/  SHFL.IDX PT, R5, R27, 0x2, 0x181f ;  /* 0x00581f001b057f89 */ /* 0x000e6800000e0000 */
[----:B------:R-:W-:Y:S01]  /*10090*/  SHFL.IDX PT, R27, R27, 0x4, 0x181f ;  /* 0x00981f001b1b7f89 */ /* 0x000fe200000e0000 */
[----:B0-----:R-:W-:-:S04]  /*100a0*/  IADD3 R4, P0, R11, R12, RZ ;  /* 0x0000000c0b047210 */ /* 0x001fc80007f1e0ff */
[----:B-1----:R-:W-:Y:S02]  /*100b0*/  IADD3.X R5, RZ, R5, RZ, P0, !PT ;  /* 0x00000005ff057210 */ /* 0x002fe400007fe4ff */
[----:B------:R-:W-:-:S13]  /*100c0*/  LOP3.LUT P0, RZ, R16, 0x10, RZ, 0xc0, !PT ;  /* 0x0000001010ff7812 */ /* 0x000fda000780c0ff */
[----:B------:R-:W-:Y:S04]  /*100d0*/  LDGSTS.E.BYPASS.LTC128B.128 [R25+0x24400], desc[UR4][R2.64], !P0 ;  /* 0x2440000002197fae */ /* 0x000fe8000c101d44 */
[----:B------:R-:W-:Y:S04]  /*100e0*/  LDGSTS.E.BYPASS.LTC128B.128 [R25+0x26c00], desc[UR4][R2.64+0x80], !P1 ;  /* 0x26c0008002197fae */ /* 0x000fe8000c901d44 */
[----:B------:R-:W-:Y:S04]  /*100f0*/  LDGSTS.E.BYPASS.LTC128B.128 [R25+0x29400], desc[UR4][R2.64+0x100], !P6 ;  /* 0x2940010002197fae */ /* 0x000fe8000f101d44 */
[----:B------:R0:W-:Y:S04]  /*10100*/  LDGSTS.E.BYPASS.LTC128B.128 [R25+0x2bc00], desc[UR4][R2.64+0x180], !P5 ;  /* 0x2bc0018002197fae */ /* 0x0001e8000e901d44 */
[----:B0-----:R-:W0:Y:S02]  /*10110*/  SHFL.IDX PT, R2, R24, 0x3, 0x181f ;  /* 0x00781f0018027f89 */ /* 0x001e2400000e0000 */
[----:B0-----:R-:W-:-:S05]  /*10120*/  IADD3 R2, P0, R2, R12, RZ ;  /* 0x0000000c02027210 */ /* 0x001fca0007f1e0ff */
[----:B------:R-:W-:Y:S01]  /*10130*/  IMAD.X R3, RZ, RZ, R32, P0 ;  /* 0x000000ffff037224 */ /* 0x000fe200000e0620 */
[----:B------:R-:W-:-:S13]  /*10140*/  LOP3.LUT P0, RZ, R16, 0x10, RZ, 0xc0, !PT ;  /* 0x0000001010ff7812 */ /* 0x000fda000780c0ff */
[----:B------:R0:W-:Y:S04]  /*10150*/  LDGSTS.E.BYPASS.LTC128B.128 [R25+0x24c00], desc[UR4][R6.64], !P0 ;  /* 0x24c0000006197fae */ /* 0x0001e8000c101d44 */
        /* <DEDUP_REMOVED lines=8> */
[----:B------:R0:W-:Y:S01]  /*101e0*/  LDGSTS.E.BYPASS.LTC128B.128 [R25+0x28400], desc[UR4][R2.64+0x80], !P1 ;  /* 0x2840008002197fae */ /* 0x0001e2000c901d44 */
[----:B------:R-:W-:-:S03]  /*101f0*/  LOP3.LUT P1, RZ, R16, 0x80, RZ, 0xc0, !PT ;  /* 0x0000008010ff7812 */ /* 0x000fc6000782c0ff */
[----:B------:R0:W-:Y:S04]  /*10200*/  LDGSTS.E.BYPASS.LTC128B.128 [R25+0x2ac00], desc[UR4][R2.64+0x100], !P6 ;  /* 0x2ac0010002197fae */ /* 0x0001e8000f101d44 */
[----:B------:R0:W-:Y:S06]  /*10210*/  LDGSTS.E.BYPASS.LTC128B.128 [R25+0x2d400], desc[UR4][R2.64+0x180], !P5 ;  /* 0x2d40018002197fae */ /* 0x0001ec000e901d44 */
.L_x_133:
[----:B0-----:R-:W-:Y:S01]  /*10220*/  IMAD.SHL.U32 R2, R22, 0x2, RZ ;  /* 0x0000000216027824 */ /* 0x001fe200078e00ff */
[----:B------:R-:W-:Y:S01]  /*10230*/  P2R R4, PR, RZ, 0x2 ;  /* 0x00000002ff047803 */ /* 0x000fe20000000000 */
[----:B------:R-:W-:Y:S01]  /*10240*/  ULDC.64 UR4, c[0x0][0x208] ;  /* 0x0000820000047ab9 */ /* 0x000fe20000000a00 */
[----:B------:R-:W-:Y:S02]  /*10250*/  LOP3.LUT P1, RZ, R16, 0x10, RZ, 0xc0, !PT ;  /* 0x0000001010ff7812 */ /* 0x000fe4000782c0ff */
[----:B------:R-:W-:Y:S02]  /*10260*/  IADD3 R2, P0, R14, R2, RZ ;  /* 0x000000020e027210 */ /* 0x000fe40007f1e0ff */
[C---:B------:R-:W-:Y:S02]  /*10270*/  LOP3.LUT P6, RZ, R16.reuse, 0x4, RZ, 0xc0, !PT ;  /* 0x0000000410ff7812 */ /* 0x040fe400078cc0ff */
[----:B------:R-:W-:Y:S02]  /*10280*/  IADD3.X R3, RZ, R27, RZ, P0, !PT ;  /* 0x0000001bff037210 */ /* 0x000fe400007fe4ff */
[----:B------:R-:W-:-:S05]  /*10290*/  LOP3.LUT P0, RZ, R16, 0x8, RZ, 0xc0, !PT ;  /* 0x0000000810ff7812 */ /* 0x000fca000780c0ff */
[----:B------:R-:W-:Y:S01]  /*102a0*/  @!PT LDS RZ, [RZ] ;  /* 0x00000000fffff984 */ /* 0x000fe20000000800 */
[----:B------:R-:W-:Y:S01]  /*102b0*/  @!PT LDS RZ, [RZ] ;  /* 0x00000000fffff984 */ /* 0x000fe20000000800 */
[----:B------:R-:W-:Y:S01]  /*102c0*/  @!PT LDS RZ, [RZ] ;  /* 0x00000000fffff984 */ /* 0x000fe20000000800 */
[----:B------:R0:W-:Y:S01]  /*102d0*/  LDGSTS.E.BYPASS.LTC128B.128 [R25+0x26400], desc[UR4][R2.64], !P1 ;  /* 0x2640000002197fae */ /* 0x0001e2000c901d44 */
[----:B------:R-:W-:-:S07]  /*102e0*/  ISETP.NE.AND P1, PT, R4, RZ, PT ;  /* 0x000000ff0400720c */ /* 0x000fce0003f25270 */
[----:B------:R0:W-:Y:S01]  /*102f0*/  LDGSTS.E.BYPASS.LTC128B.128 [R25+0x28c00], desc[UR4][R2.64+0x80], !P0 ;  /* 0x28c0008002197fae */ /* 0x0001e2000c101d44 */
[----:B------:R-:W-:-:S03]  /*10300*/  PLOP3.LUT P0, PT, PT, PT, PT, 0x80, 0x0 ;  /* 0x000000000000781c */ /* 0x000fc60003f0f070 */
[----:B------:R0:W-:Y:S04]  /*10310*/  LDGSTS.E.BYPASS.LTC128B.128 [R25+0x2b400], desc[UR4][R2.64+0x100], !P6 ;  /* 0x2b40010002197fae */ /* 0x0001e8000f101d44 */
[----:B------:R0:W-:Y:S01]  /*10320*/  LDGSTS.E.BYPASS.LTC128B.128 [R25+0x2dc00], desc[UR4][R2.64+0x180], !P5 ;  /* 0x2dc0018002197fae */ /* 0x0001e2000e901d44 */
[----:B------:R-:W-:-:S05]  /*10330*/  NOP ;  /* 0x0000000000007918 */ /* 0x000fca0000000000 */
.L_x_62:
[----:B------:R-:W-:Y:S02]  /*10340*/  PLOP3.LUT P5, PT, P5, P0, PT, 0xa2, 0x0 ;  /* 0x000000000000781c */ /* 0x000fe40002fa1472 */
[----:B------:R-:W-:-:S08]  /*10350*/  @P0 R2UR P5, UR4, R19 ;  /* 0x00000000130402ca */ /* 0x000fd000000a0000 */
[----:B------:R-:W-:-:S05]  /*10360*/  @P0 PLOP3.LUT P0, PT, P5, PT, PT, 0x80, 0x0 ;  /* 0x000000000000081c */ /* 0x000fca0002f0f070 */
[----:B------:R-:W-:Y:S01]  /*10370*/  @!P5 SYNCS.ARRIVE.TRANS64.RED.A0T1 RZ, [UR4+0x38830], RZ ;  /* 0x038830ffffffd9a7 */ /* 0x000fe20008200404 */
[----:B------:R-:W-:Y:S07]  /*10380*/  @!P5 ARRIVES.LDGSTSBAR.64.TRANSCNT [UR4+0x38830] ;  /* 0x03883000ff00d9b0 */ /* 0x000fee0008000a84 */
[----:B------:R-:W-:Y:S05]  /*10390*/  @P0 BRA.U.ANY `(.L_x_62) ;  /* 0xfffffffd00e80947 */ /* 0x000fea000393ffff */
[----:B------:R-:W-:Y:S01]  /*103a0*/  NOP ;  /* 0x0000000000007918 */ /* 0x000fe20000000000 */
[----:B------:R-:W-:-:S13]  /*103b0*/  LOP3.LUT P6, RZ, R16, 0x20, RZ, 0xc0, !PT ;  /* 0x0000002010ff7812 */ /* 0x000fda00078cc0ff */
[----:B------:R-:W-:Y:S05]  /*103c0*/  @!P6 BRA `(.L_x_63) ;  /* 0x000000000004e947 */ /* 0x000fea0003800000 */
[----:B------:R-:W-:Y:S01]  /*103d0*/  BPT.TRAP 0x1 ;  /* 0x000000040000795c */ /* 0x000fe20000300000 */
.L_x_63:
[----:B------:R1:W-:Y:S01]  /*103e0*/  SYNCS.ARRIVE.TRANS64.A1T0 RZ, [R19+URZ+0x38830], RZ ;  /* 0x038830ff13ff79a7 */ /* 0x0003e2000810003f */
[----:B------:R-:W-:Y:S05]  /*103f0*/  @!P6 BRA `(.L_x_64) ;  /* 0x000000000004e947 */ /* 0x000fea0003800000 */
[----:B------:R-:W-:Y:S01]  /*10400*/  BPT.TRAP 0x1 ;  /* 0x000000040000795c */ /* 0x000fe20000300000 */
.L_x_64:
[----:B0-----:R-:W-:Y:S01]  /*10410*/  SHF.L.U32 R3, R23, 0x1f, RZ ;  /* 0x0000001f17037819 */ /* 0x001fe200000006ff */
[----:B------:R-:W-:Y:S01]  /*10420*/  BSSY B1, `(.L_x_65) ;  /* 0x0000004000017945 */ /* 0x000fe20003800000 */
[----:B------:R-:W-:-:S04]  /*10430*/  LEA R4, R20, UR42, 0x3 ;  /* 0x0000002a14047c11 */ /* 0x000fc8000f8e18ff */
[----:B------:R-:W0:Y:S02]  /*10440*/  SYNCS.PHASECHK.TRANS64.TRYWAIT P0, [R4+URZ+0x38860], R3 ;  /* 0x03886003040075a7 */ /* 0x000e24000800017f */
[----:B0-----:R-:W-:Y:S05]  /*10450*/  @!P0 BRA `(.L_x_66) ;  /* 0x0000002c00788947 */ /* 0x001fea0003800000 */
.L_x_134:
[----:B------:R-:W-:Y:S05]  /*10460*/  BSYNC B1 ;  /* 0x0000000000017941 */ /* 0x000fea0003800000 */
.L_x_65:
[----:B------:R-:W-:Y:S01]  /*10470*/  UMOV UR4, 0xffffffff ;  /* 0xffffffff00047882 */ /* 0x000fe20000000000 */
[----:B------:R-:W-:Y:S02]  /*10480*/  IMAD R5, R20, 0x5000, R31 ;  /* 0x0000500014057824 */ /* 0x000fe400078e021f */
[----:B------:R-:W-:Y:S01]  /*10490*/  IMAD.SHL.U32 R6, R22, 0x2, RZ ;  /* 0x0000000216067824 */ /* 0x000fe200078e00ff */
[----:B------:R-:W-:Y:S06]  /*104a0*/  BRA.DIV UR4, `(.L_x_67) ;  /* 0x0000002e04787947 */ /* 0x000fec000b800000 */
[----:B------:R-:W2:Y:S01]  /*104b0*/  SHFL.IDX PT, R14, R17, RZ, 0x181f ;  /* 0x00181fff110e7589 */ /* 0x000ea200000e0000 */
[----:B------:R-:W-:Y:S01]  /*104c0*/  LEA R5, R5, UR42, 0x1 ;  /* 0x0000002a05057c11 */ /* 0x000fe2000f8e08ff */
[----:B------:R-:W-:Y:S02]  /*104d0*/  ULDC.64 UR4, c[0x0][0x208] ;  /* 0x0000820000047ab9 */ /* 0x000fe40000000a00 */
[----:B0-----:R-:W0:Y:S01]  /*104e0*/  SHFL.IDX PT, R3, R18, RZ, 0x181f ;  /* 0x00181fff12037589 */ /* 0x001e2200000e0000 */
[----:B--2---:R-:W-:-:S03]  /*104f0*/  IADD3 R2, P0, R14, R6, RZ ;  /* 0x000000060e027210 */ /* 0x004fc60007f1e0ff */
[----:B------:R-:W2:Y:S02]  /*10500*/  SHFL.IDX PT, R14, R17, 0x1, 0x181f ;  /* 0x00381f00110e7f89 */ /* 0x000ea400000e0000 */
[----:B0-----:R-:W-:Y:S01]  /*10510*/  IMAD.X R3, RZ, RZ, R3, P0 ;  /* 0x000000ffff037224 */ /* 0x001fe200000e0603 */
[----:B------:R-:W-:-:S13]  /*10520*/  ISETP.LT.OR P0, PT, R0, 0x1, P4 ;  /* 0x000000010000780c */ /* 0x000fda0002701670 */
[----:B------:R-:W-:Y:S01]  /*10530*/  LDGSTS.E.BYPASS.LTC128B.128 [R5+0x400], desc[UR4][R2.64], !P0 ;  /* 0x0040000002057fae */ /* 0x000fe2000c101d44 */
[----:B------:R-:W-:-:S13]  /*10540*/  ISETP.LT.OR P0, PT, R0, 0x1, P3 ;  /* 0x000000010000780c */ /* 0x000fda0001f01670 */
[----:B------:R-:W-:Y:S01]  /*10550*/  LDGSTS.E.BYPASS.LTC128B.128 [R5+0x2c00], desc[UR4][R2.64+0x80], !P0 ;  /* 0x02c0008002057fae */ /* 0x000fe2000c101d44 */
[----:B------:R-:W-:-:S13]  /*10560*/  ISETP.LT.OR P0, PT, R0, 0x1, P2 ;  /* 0x000000010000780c */ /* 0x000fda0001701670 */
[----:B------:R-:W-:Y:S01]  /*10570*/  LDGSTS.E.BYPASS.LTC128B.128 [R5+0x5400], desc[UR4][R2.64+0x100], !P0 ;  /* 0x0540010002057fae */ /* 0x000fe2000c101d44 */
[----:B------:R-:W-:-:S13]  /*10580*/  ISETP.LT.OR P0, PT, R0, 0x1, P1 ;  /* 0x000000010000780c */ /* 0x000fda0000f01670 */
[----:B------:R0:W-:Y:S04]  /*10590*/  LDGSTS.E.BYPASS.LTC128B.128 [R5+0x7c00], desc[UR4][R2.64+0x180], !P0 ;  /* 0x07c0018002057fae */ /* 0x0001e8000c101d44 */
[----:B0-----:R-:W0:Y:S01]  /*105a0*/  SHFL.IDX PT, R3, R18, 0x1, 0x181f ;  /* 0x00381f0012037f89 */ /* 0x001e2200000e0000 */
[----:B--2---:R-:W-:-:S03]  /*105b0*/  IADD3 R2, P0, R14, R6, RZ ;  /* 0x000000060e027210 */ /* 0x004fc60007f1e0ff */
[----:B------:R-:W2:Y:S01]  /*105c0*/  SHFL.IDX PT, R14, R17, 0x2, 0x181f ;  /* 0x00581f00110e7f89 */ /* 0x000ea200000e0000 */
[----:B0-----:R-:W-:Y:S02]  /*105d0*/  IADD3.X R3, RZ, R3, RZ, P0, !PT ;  /* 0x00000003ff037210 */ /* 0x001fe400007fe4ff */
        /* <DEDUP_REMOVED lines=22> */
[----:B------:R-:W2:Y:S04]  /*10740*/  SHFL.IDX PT, R18, R18, 0x4, 0x181f ;  /* 0x00981f0012127f89 */ /* 0x000ea800000e0000 */
[----:B------:R3:W4:Y:S01]  /*10750*/  SHFL.IDX PT, R14, R17, 0x4, 0x181f ;  /* 0x00981f00110e7f89 */ /* 0x00072200000e0000 */
[----:B0-----:R-:W-:Y:S01]  /*10760*/  IMAD.X R3, RZ, RZ, R3, P0 ;  /* 0x000000ffff037224 */ /* 0x001fe200000e0603 */
[----:B------:R-:W-:-:S13]  /*10770*/  ISETP.LT.OR P0, PT, R0, 0x31, P4 ;  /* 0x000000310000780c */ /* 0x000fda0002701670 */
[----:B------:R3:W-:Y:S01]  /*10780*/  LDGSTS.E.BYPASS.LTC128B.128 [R5+0x1c00], desc[UR4][R2.64], !P0 ;  /* 0x01c0000002057fae */ /* 0x0007e2000c101d44 */
[----:B------:R-:W-:-:S13]  /*10790*/  ISETP.LT.OR P0, PT, R0, 0x31, P3 ;  /* 0x000000310000780c */ /* 0x000fda0001f01670 */
[----:B------:R3:W-:Y:S01]  /*107a0*/  LDGSTS.E.BYPASS.LTC128B.128 [R5+0x4400], desc[UR4][R2.64+0x80], !P0 ;  /* 0x0440008002057fae */ /* 0x0007e2000c101d44 */
[----:B------:R-:W-:-:S13]  /*107b0*/  ISETP.LT.OR P0, PT, R0, 0x31, P2 ;  /* 0x000000310000780c */ /* 0x000fda0001701670 */
[----:B------:R3:W-:Y:S01]  /*107c0*/  LDGSTS.E.BYPASS.LTC128B.128 [R5+0x6c00], desc[UR4][R2.64+0x100], !P0 ;  /* 0x06c0010002057fae */ /* 0x0007e2000c101d44 */
[----:B------:R-:W-:-:S13]  /*107d0*/  ISETP.LT.OR P0, PT, R0, 0x31, P1 ;  /* 0x000000310000780c */ /* 0x000fda0000f01670 */
[----:B--2-4-:R3:W-:Y:S02]  /*107e0*/  LDGSTS.E.BYPASS.LTC128B.128 [R5+0x9400], desc[UR4][R2.64+0x180], !P0 ;  /* 0x0940018002057fae */ /* 0x0147e4000c101d44 */
.L_x_146:
[----:B---3--:R-:W-:Y:S01]  /*107f0*/  IADD3 R2, P0, R14, R6, RZ ;  /* 0x000000060e027210 */ /* 0x008fe20007f1e0ff */
[----:B------:R-:W-:-:S03]  /*10800*/  ULDC.64 UR4, c[0x0][0x208] ;  /* 0x0000820000047ab9 */ /* 0x000fc60000000a00 */
[----:B------:R-:W-:Y:S02]  /*10810*/  IADD3.X R3, RZ, R18, RZ, P0, !PT ;  /* 0x00000012ff037210 */ /* 0x000fe400007fe4ff */
[----:B------:R-:W-:-:S13]  /*10820*/  ISETP.LT.OR P0, PT, R0, 0x41, P4 ;  /* 0x000000410000780c */ /* 0x000fda0002701670 */
[----:B------:R-:W-:Y:S01]  /*10830*/  @!PT LDS RZ, [RZ] ;  /* 0x00000000fffff984 */ /* 0x000fe20000000800 */
[----:B------:R-:W-:Y:S01]  /*10840*/  @!PT LDS RZ, [RZ] ;  /* 0x00000000fffff984 */ /* 0x000fe20000000800 */
[----:B------:R-:W-:Y:S01]  /*10850*/  @!PT LDS RZ, [RZ] ;  /* 0x00000000fffff984 */ /* 0x000fe20000000800 */
[----:B------:R-:W-:Y:S01]  /*10860*/  LDGSTS.E.BYPASS.LTC128B.128 [R5+0x2400], desc[UR4][R2.64], !P0 ;  /* 0x0240000002057fae */ /* 0x000fe2000c101d44 */
[----:B------:R-:W-:-:S13]  /*10870*/  ISETP.LT.OR P0, PT, R0, 0x41, P3 ;  /* 0x000000410000780c */ /* 0x000fda0001f01670 */
[----:B------:R-:W-:Y:S01]  /*10880*/  LDGSTS.E.BYPASS.LTC128B.128 [R5+0x4c00], desc[UR4][R2.64+0x80], !P0 ;  /* 0x04c0008002057fae */ /* 0x000fe2000c101d44 */
[----:B------:R-:W-:-:S13]  /*10890*/  ISETP.LT.OR P0, PT, R0, 0x41, P2 ;  /* 0x000000410000780c */ /* 0x000fda0001701670 */
[----:B------:R-:W-:Y:S01]  /*108a0*/  LDGSTS.E.BYPASS.LTC128B.128 [R5+0x7400], desc[UR4][R2.64+0x100], !P0 ;  /* 0x0740010002057fae */ /* 0x000fe2000c101d44 */
[----:B------:R-:W-:-:S13]  /*108b0*/  ISETP.LT.OR P0, PT, R0, 0x41, P1 ;  /* 0x000000410000780c */ /* 0x000fda0000f01670 */
[----:B------:R0:W-:Y:S01]  /*108c0*/  LDGSTS.E.BYPASS.LTC128B.128 [R5+0x9c00], desc[UR4][R2.64+0x180], !P0 ;  /* 0x09c0018002057fae */ /* 0x0001e2000c101d44 */
[----:B------:R-:W-:Y:S01]  /*108d0*/  ULDC.64 UR4, c[0x0][0x328] ;  /* 0x0000ca0000047ab9 */ /* 0x000fe20000000a00 */
[----:B------:R-:W-:Y:S01]  /*108e0*/  PLOP3.LUT P0, PT, PT, PT, PT, 0x80, 0x0 ;  /* 0x000000000000781c */ /* 0x000fe20003f0f070 */
[----:B------:R-:W-:Y:S01]  /*108f0*/  IMAD R28, R28, UR4, RZ ;  /* 0x000000041c1c7c24 */ /* 0x000fe2000f8e02ff */
[----:B------:R-:W-:-:S03]  /*10900*/  NOP ;  /* 0x0000000000007918 */ /* 0x000fc60000000000 */
[C---:B------:R-:W-:Y:S02]  /*10910*/  IMAD R7, R9.reuse, UR5, R28 ;  /* 0x0000000509077c24 */ /* 0x040fe4000f8e021c */
[----:B0-----:R-:W-:Y:S01]  /*10920*/  IMAD.WIDE.U32 R2, R9, UR4, RZ ;  /* 0x0000000409027c25 */ /* 0x001fe2000f8e00ff */
[----:B------:R-:W-:-:S03]  /*10930*/  ULDC.64 UR4, c[0x0][0x338] ;  /* 0x0000ce0000047ab9 */ /* 0x000fc60000000a00 */
[----:B------:R-:W-:Y:S02]  /*10940*/  IMAD.IADD R3, R3, 0x1, R7 ;  /* 0x0000000103037824 */ /* 0x000fe400078e0207 */
[----:B------:R-:W-:Y:S02]  /*10950*/  IMAD R29, R29, UR4, RZ ;  /* 0x000000041d1d7c24 */ /* 0x000fe4000f8e02ff */
[----:B------:R-:W-:-:S04]  /*10960*/  IMAD.WIDE.U32 R2, R8, UR4, R2 ;  /* 0x0000000408027c25 */ /* 0x000fc8000f8e0002 */
[----:B------:R-:W-:-:S04]  /*10970*/  IMAD R29, R8, UR5, R29 ;  /* 0x00000005081d7c24 */ /* 0x000fc8000f8e021d */
[----:B-1----:R-:W-:-:S07]  /*10980*/  IMAD.IADD R19, R3, 0x1, R29 ;  /* 0x0000000103137824 */ /* 0x002fce00078e021d */
.L_x_68:
        /* <DEDUP_REMOVED lines=10> */
.L_x_69:
[----:B------:R-:W-:Y:S01]  /*10a30*/  R2UR UR4, R33 ;  /* 0x00000000210472ca */ /* 0x000fe200000e0000 */
[----:B------:R-:W-:Y:S01]  /*10a40*/  ULDC.64 UR6, c[0x0][0x330] ;  /* 0x0000cc0000067ab9 */ /* 0x000fe20000000a00 */
[----:B------:R-:W-:Y:S01]  /*10a50*/  MOV R18, R2 ;  /* 0x0000000200127202 */ /* 0x000fe20000000f00 */
[----:B------:R-:W-:Y:S01]  /*10a60*/  IMAD.U32 R3, RZ, RZ, UR6 ;  /* 0x00000006ff037e24 */ /* 0x000fe2000f8e00ff */
[----:B------:R0:W-:Y:S01]  /*10a70*/  SYNCS.ARRIVE.TRANS64.A1T0 RZ, [R4+URZ+0x38850], RZ ;  /* 0x038850ff04ff79a7 */ /* 0x0001e2000810003f */
[----:B------:R-:W-:Y:S01]  /*10a80*/  VIADD R30, R30, 0xffffffff ;  /* 0xffffffff1e1e7836 */ /* 0x000fe20000000000 */
[----:B------:R-:W-:Y:S01]  /*10a90*/  IADD3 R0, R0, 0x50, RZ ;  /* 0x0000005000007810 */ /* 0x000fe20007ffe0ff */
[----:B------:R-:W-:Y:S01]  /*10aa0*/  IMAD.WIDE.U32 R18, R3, UR39, R18 ;  /* 0x0000002703127c25 */ /* 0x000fe2000f8e0012 */
[----:B------:R-:W-:-:S03]  /*10ab0*/  MOV R23, R26 ;  /* 0x0000001a00177202 */ /* 0x000fc60000000f00 */
[----:B------:R-:W-:Y:S02]  /*10ac0*/  VIADD R10, R10, 0xffffffb0 ;  /* 0xffffffb00a0a7836 */ /* 0x000fe40000000000 */
[----:B------:R-:W-:Y:S01]  /*10ad0*/  UIMAD UR4, UR4, UR6, URZ ;  /* 0x00000006040472a4 */ /* 0x000fe2000f8e023f */
[----:B------:R-:W-:-:S03]  /*10ae0*/  IMAD.MOV.U32 R20, RZ, RZ, R21 ;  /* 0x000000ffff147224 */ /* 0x000fc600078e0015 */
[----:B------:R-:W-:-:S03]  /*10af0*/  UIMAD UR4, UR39, UR7, UR4 ;  /* 0x00000007270472a4 */ /* 0x000fc6000f8e0204 */
[----:B------:R-:W-:Y:S02]  /*10b00*/  ULDC.64 UR6, c[0x0][0x318] ;  /* 0x0000c60000067ab9 */ /* 0x000fe40000000a00 */
[----:B------:R-:W-:Y:S01]  /*10b10*/  LEA R17, P0, R18, UR6, 0x1 ;  /* 0x0000000612117c11 */ /* 0x000fe2000f8008ff */
[----:B------:R-:W-:-:S05]  /*10b20*/  VIADD R3, R19, UR4 ;  /* 0x0000000413037c36 */ /* 0x000fca0008000000 */
[----:B------:R-:W-:Y:S02]  /*10b30*/  LEA.HI.X R18, R18, UR7, R3, 0x1, P0 ;  /* 0x0000000712127c11 */ /* 0x000fe400080f0c03 */
[----:B------:R-:W-:-:S13]  /*10b40*/  ISETP.GT.AND P0, PT, R30, UR45, PT ;  /* 0x0000002d1e007c0c */ /* 0x000fda000bf04270 */
[----:B0-----:R-:W-:Y:S05]  /*10b50*/  @P0 BRA `(.L_x_70) ;  /* 0xffffffec00e00947 */ /* 0x001fea000383ffff */
[----:B------:R-:W-:Y:S05]  /*10b60*/  BSYNC B0 ;  /* 0x0000000000007941 */ /* 0x000fea0003800000 */
.L_x_57:
[----:B------:R-:W-:-:S13]  /*10b70*/  LOP3.LUT P0, RZ, R16, 0x20, RZ, 0xc0, !PT ;  /* 0x0000002010ff7812 */ /* 0x000fda000780c0ff */
[----:B------:R-:W-:Y:S05]  /*10b80*/  @!P0 BRA `(.L_x_71) ;  /* 0x0000000000048947 */ /* 0x000fea0003800000 */
[----:B------:R-:W-:Y:S01]  /*10b90*/  BPT.TRAP 0x1 ;  /* 0x000000040000795c */ /* 0x000fe20000300000 */
.L_x_71:
[C---:B0-----:R-:W-:Y:S01]  /*10ba0*/  LEA R0, R21.reuse, UR42, 0x3 ;  /* 0x0000002a15007c11 */ /* 0x041fe2000f8e18ff */
[----:B------:R-:W0:Y:S01]  /*10bb0*/  S2R R2, SR_TID.X ;  /* 0x0000000000027919 */ /* 0x000e220000002100 */
[----:B------:R-:W-:Y:S01]  /*10bc0*/  SHF.L.U32 R3, R26, 0x1f, RZ ;  /* 0x0000001f1a037819 */ /* 0x000fe200000006ff */
[----:B------:R-:W-:Y:S01]  /*10bd0*/  IMAD.MOV.U32 R5, RZ, RZ, -0x50 ;  /* 0xffffffb0ff057424 */ /* 0x000fe200078e00ff */
[----:B------:R-:W-:Y:S01]  /*10be0*/  BSSY B0, `(.L_x_72) ;  /* 0x0000008000007945 */ /* 0x000fe20003800000 */
[----:B------:R-:W-:Y:S01]  /*10bf0*/  IMAD R4, R21, 0x5000, R31 ;  /* 0x0000500015047824 */ /* 0x000fe200078e021f */
[----:B------:R-:W1:Y:S01]  /*10c00*/  SYNCS.PHASECHK.TRANS64.TRYWAIT P0, [R0+URZ+0x38860], R3 ;  /* 0x03886003000075a7 */ /* 0x000e62000800017f */
[----:B------:R-:W-:Y:S01]  /*10c10*/  IMAD R5, R30, R5, UR40 ;  /* 0x000000281e057e24 */ /* 0x000fe2000f8e0205 */
[----:B0-----:R-:W-:-:S04]  /*10c20*/  LOP3.LUT R2, R2, 0x7f, RZ, 0xc0, !PT ;  /* 0x0000007f02027812 */ /* 0x001fc800078ec0ff */
[----:B------:R-:W-:-:S04]  /*10c30*/  SHF.R.U32.HI R2, RZ, 0x3, R2 ;  /* 0x00000003ff027819 */ /* 0x000fc80000011602 */
[----:B------:R-:W-:Y:S01]  /*10c40*/  IADD3 R5, -R2, R5, RZ ;  /* 0x0000000502057210 */ /* 0x000fe20007ffe1ff */
[----:B-1----:R-:W-:Y:S06]  /*10c50*/  @!P0 BRA `(.L_x_73) ;  /* 0x0000002c00588947 */ /* 0x002fec0003800000 */
.L_x_147:
[----:B------:R-:W-:Y:S05]  /*10c60*/  BSYNC B0 ;  /* 0x0000000000007941 */ /* 0x000fea0003800000 */
.L_x_72:
[----:B------:R-:W-:-:S03]  /*10c70*/  UMOV UR4, 0xffffffff ;  /* 0xffffffff00047882 */ /* 0x000fc60000000000 */
[----:B------:R-:W-:Y:S05]  /*10c80*/  BRA.DIV UR4, `(.L_x_74) ;  /* 0x0000002e04607947 */ /* 0x000fea000b800000 */
[----:B0-----:R-:W-:Y:S01]  /*10c90*/  SHFL.IDX PT, R3, R18, RZ, 0x181f ;  /* 0x00181fff12037589 */ /* 0x001fe200000e0000 */
[----:B------:R-:W-:Y:S01]  /*10ca0*/  ULDC UR4, c[0x0][0x2f4] ;  /* 0x0000bd0000047ab9 */ /* 0x000fe20000000800 */
[----:B------:R-:W-:Y:S01]  /*10cb0*/  LEA R4, R4, UR42, 0x1 ;  /* 0x0000002a04047c11 */ /* 0x000fe2000f8e08ff */
[----:B------:R-:W-:Y:S01]  /*10cc0*/  ULDC.64 UR6, c[0x0][0x208] ;  /* 0x0000820000067ab9 */ /* 0x000fe20000000a00 */
[----:B------:R-:W0:Y:S01]  /*10cd0*/  SHFL.IDX PT, R2, R17, RZ, 0x181f ;  /* 0x00181fff11027589 */ /* 0x000e2200000e0000 */
[----:B------:R-:W-:Y:S02]  /*10ce0*/  ISETP.GE.AND P2, PT, R22, UR4, PT ;  /* 0x0000000416007c0c */ /* 0x000fe4000bf46270 */
[----:B------:R-:W-:Y:S01]  /*10cf0*/  ISETP.GE.AND P3, PT, R37, UR4, PT ;  /* 0x0000000425007c0c */ /* 0x000fe2000bf66270 */
[----:B------:R-:W-:Y:S01]  /*10d00*/  SHFL.IDX PT, R6, R18, 0x1, 0x181f ;  /* 0x00381f0012067f89 */ /* 0x000fe200000e0000 */
[C---:B------:R-:W-:Y:S02]  /*10d10*/  ISETP.LT.OR P5, PT, R5.reuse, 0x1, P2 ;  /* 0x000000010500780c */ /* 0x040fe400017a1670 */
[----:B------:R-:W-:Y:S01]  /*10d20*/  ISETP.LT.OR P4, PT, R5, 0x1, P3 ;  /* 0x000000010500780c */ /* 0x000fe20001f81670 */
[----:B------:R-:W1:Y:S01]  /*10d30*/  SHFL.IDX PT, R14, R17, 0x1, 0x181f ;  /* 0x00381f00110e7f89 */ /* 0x000e6200000e0000 */
[----:B------:R-:W-:-:S02]  /*10d40*/  ISETP.GE.AND P1, PT, R36, UR4, PT ;  /* 0x0000000424007c0c */ /* 0x000fc4000bf26270 */
[----:B------:R-:W-:Y:S01]  /*10d50*/  ISETP.GE.AND P0, PT, R35, UR4, PT ;  /* 0x0000000423007c0c */ /* 0x000fe2000bf06270 */
[----:B0-----:R-:W-:-:S06]  /*10d60*/  IMAD.WIDE.U32 R2, R22, 0x2, R2 ;  /* 0x0000000216027825 */ /* 0x001fcc00078e0002 */
[----:B------:R-:W-:Y:S01]  /*10d70*/  LDGSTS.E.BYPASS.LTC128B.128 [R4+0x400], desc[UR6][R2.64], !P5 ;  /* 0x0040000002047fae */ /* 0x000fe2000e901d46 */
[----:B------:R-:W-:-:S03]  /*10d80*/  ISETP.LT.OR P5, PT, R5, 0x1, P1 ;  /* 0x000000010500780c */ /* 0x000fc60000fa1670 */
[----:B------:R-:W-:Y:S01]  /*10d90*/  LDGSTS.E.BYPASS.LTC128B.128 [R4+0x2c00], desc[UR6][R2.64+0x80], !P4 ;  /* 0x02c0008002047fae */ /* 0x000fe2000e101d46 */
[----:B------:R-:W-:-:S09]  /*10da0*/  ISETP.LT.OR P4, PT, R5, 0x1, P0 ;  /* 0x000000010500780c */ /* 0x000fd20000781670 */
[----:B------:R-:W-:Y:S01]  /*10db0*/  LDGSTS.E.BYPASS.LTC128B.128 [R4+0x5400], desc[UR6][R2.64+0x100], !P5 ;  /* 0x0540010002047fae */ /* 0x000fe2000e901d46 */
[----:B------:R-:W-:-:S03]  /*10dc0*/  ISETP.LT.OR P5, PT, R5, 0x11, P2 ;  /* 0x000000110500780c */ /* 0x000fc600017a1670 */
[----:B------:R1:W-:Y:S01]  /*10dd0*/  LDGSTS.E.BYPASS.LTC128B.128 [R4+0x7c00], desc[UR6][R2.64+0x180], !P4 ;  /* 0x07c0018002047fae */ /* 0x0003e2000e101d46 */
[----:B------:R-:W-:Y:S01]  /*10de0*/  ISETP.LT.OR P4, PT, R5, 0x11, P3 ;  /* 0x000000110500780c */ /* 0x000fe20001f81670 */
[----:B-1----:R-:W-:Y:S02]  /*10df0*/  IMAD.MOV.U32 R2, RZ, RZ, R14 ;  /* 0x000000ffff027224 */ /* 0x002fe400078e000e */
[----:B------:R-:W-:Y:S01]  /*10e00*/  IMAD.MOV.U32 R3, RZ, RZ, R6 ;  /* 0x000000ffff037224 */ /* 0x000fe200078e0006 */
[----:B------:R-:W0:Y:S01]  /*10e10*/  SHFL.IDX PT, R14, R17, 0x2, 0x181f ;  /* 0x00581f00110e7f89 */ /* 0x000e2200000e0000 */
[----:B------:R-:W-:-:S03]  /*10e20*/  IMAD.WIDE.U32 R2, R22, 0x2, R2 ;  /* 0x0000000216027825 */ /* 0x000fc600078e0002 */
[----:B------:R-:W1:Y:S04]  /*10e30*/  SHFL.IDX PT, R6, R18, 0x2, 0x181f ;  /* 0x00581f0012067f89 */ /* 0x000e6800000e0000 */
[----:B------:R-:W-:Y:S01]  /*10e40*/  LDGSTS.E.BYPASS.LTC128B.128 [R4+0xc00], desc[UR6][R2.64], !P5 ;  /* 0x00c0000002047fae */ /* 0x000fe2000e901d46 */
[----:B------:R-:W-:-:S03]  /*10e50*/  ISETP.LT.OR P5, PT, R5, 0x11, P1 ;  /* 0x000000110500780c */ /* 0x000fc60000fa1670 */
[----:B------:R-:W-:Y:S01]  /*10e60*/  LDGSTS.E.BYPASS.LTC128B.128 [R4+0x3400], desc[UR6][R2.64+0x80], !P4 ;  /* 0x0340008002047fae */ /* 0x000fe2000e101d46 */
[----:B------:R-:W-:-:S09]  /*10e70*/  ISETP.LT.OR P4, PT, R5, 0x11, P0 ;  /* 0x000000110500780c */ /* 0x000fd20000781670 */
[----:B------:R-:W-:Y:S01]  /*10e80*/  LDGSTS.E.BYPASS.LTC128B.128 [R4+0x5c00], desc[UR6][R2.64+0x100], !P5 ;  /* 0x05c0010002047fae */ /* 0x000fe2000e901d46 */
[----:B------:R-:W-:-:S03]  /*10e90*/  ISETP.LT.OR P5, PT, R5, 0x21, P2 ;  /* 0x000000210500780c */ /* 0x000fc600017a1670 */
[----:B------:R0:W-:Y:S01]  /*10ea0*/  LDGSTS.E.BYPASS.LTC128B.128 [R4+0x8400], desc[UR6][R2.64+0x180], !P4 ;  /* 0x0840018002047fae */ /* 0x0001e2000e101d46 */
[C---:B------:R-:W-:Y:S02]  /*10eb0*/  ISETP.LT.OR P4, PT, R5.reuse, 0x21, P3 ;  /* 0x000000210500780c */ /* 0x040fe40001f81670 */
[----:B0-----:R-:W-:Y:S01]  /*10ec0*/  MOV R2, R14 ;  /* 0x0000000e00027202 */ /* 0x001fe20000000f00 */
[----:B-1----:R-:W-:Y:S01]  /*10ed0*/  IMAD.MOV.U32 R3, RZ, RZ, R6 ;  /* 0x000000ffff037224 */ /* 0x002fe200078e0006 */
[----:B------:R-:W-:Y:S03]  /*10ee0*/  SHFL.IDX PT, R14, R17, 0x3, 0x181f ;  /* 0x00781f00110e7f89 */ /* 0x000fe600000e0000 */
[----:B------:R-:W-:Y:S01]  /*10ef0*/  IMAD.WIDE.U32 R2, R22, 0x2, R2 ;  /* 0x0000000216027825 */ /* 0x000fe200078e0002 */
[----:B------:R-:W0:Y:S04]  /*10f00*/  SHFL.IDX PT, R6, R18, 0x3, 0x181f ;  /* 0x00781f0012067f89 */ /* 0x000e2800000e0000 */
[----:B------:R-:W-:Y:S01]  /*10f10*/  LDGSTS.E.BYPASS.LTC128B.128 [R4+0x1400], desc[UR6][R2.64], !P5 ;  /* 0x0140000002047fae */ /* 0x000fe2000e901d46 */
[----:B------:R-:W-:-:S03]  /*10f20*/  ISETP.LT.OR P5, PT, R5, 0x21, P1 ;  /* 0x000000210500780c */ /* 0x000fc60000fa1670 */
[----:B------:R-:W-:Y:S01]  /*10f30*/  LDGSTS.E.BYPASS.LTC128B.128 [R4+0x3c00], desc[UR6][R2.64+0x80], !P4 ;  /* 0x03c0008002047fae */ /* 0x000fe2000e101d46 */
[----:B------:R-:W-:-:S03]  /*10f40*/  ISETP.LT.OR P4, PT, R5, 0x21, P0 ;  /* 0x000000210500780c */ /* 0x000fc60000781670 */
[----:B------:R-:W1:Y:S06]  /*10f50*/  SHFL.IDX PT, R18, R18, 0x4, 0x181f ;  /* 0x00981f0012127f89 */ /* 0x000e6c00000e0000 */
[----:B------:R-:W-:Y:S01]  /*10f60*/  LDGSTS.E.BYPASS.LTC128B.128 [R4+0x6400], desc[UR6][R2.64+0x100], !P5 ;  /* 0x0640010002047fae */ /* 0x000fe2000e901d46 */
[----:B------:R-:W-:-:S03]  /*10f70*/  ISETP.LT.OR P5, PT, R5, 0x31, P2 ;  /* 0x000000310500780c */ /* 0x000fc600017a1670 */
[----:B------:R0:W-:Y:S01]  /*10f80*/  LDGSTS.E.BYPASS.LTC128B.128 [R4+0x8c00], desc[UR6][R2.64+0x180], !P4 ;  /* 0x08c0018002047fae */ /* 0x0001e2000e101d46 */
[----:B------:R-:W-:Y:S02]  /*10f90*/  ISETP.LT.OR P4, PT, R5, 0x31, P3 ;  /* 0x000000310500780c */ /* 0x000fe40001f81670 */
[----:B0-----:R-:W-:Y:S01]  /*10fa0*/  MOV R3, R6 ;  /* 0x0000000600037202 */ /* 0x001fe20000000f00 */
[----:B------:R-:W-:Y:S02]  /*10fb0*/  IMAD.MOV.U32 R2, RZ, RZ, R14 ;  /* 0x000000ffff027224 */ /* 0x000fe400078e000e */
[----:B------:R0:W2:Y:S01]  /*10fc0*/  SHFL.IDX PT, R14, R17, 0x4, 0x181f ;  /* 0x00981f00110e7f89 */ /* 0x0000a200000e0000 */
[----:B------:R-:W-:Y:S02]  /*10fd0*/  IMAD.MOV.U32 R6, RZ, RZ, RZ ;  /* 0x000000ffff067224 */ /* 0x000fe400078e00ff */
[----:B------:R-:W-:-:S05]  /*10fe0*/  IMAD.WIDE.U32 R2, R22, 0x2, R2 ;  /* 0x0000000216027825 */ /* 0x000fca00078e0002 */
[----:B------:R0:W-:Y:S01]  /*10ff0*/  LDGSTS.E.BYPASS.LTC128B.128 [R4+0x1c00], desc[UR6][R2.64], !P5 ;  /* 0x01c0000002047fae */ /* 0x0001e2000e901d46 */
[----:B------:R-:W-:-:S03]  /*11000*/  ISETP.LT.OR P5, PT, R5, 0x31, P1 ;  /* 0x000000310500780c */ /* 0x000fc60000fa1670 */
[----:B------:R0:W-:Y:S01]  /*11010*/  LDGSTS.E.BYPASS.LTC128B.128 [R4+0x4400], desc[UR6][R2.64+0x80], !P4 ;  /* 0x0440008002047fae */ /* 0x0001e2000e101d46 */
[----:B------:R-:W-:-:S09]  /*11020*/  ISETP.LT.OR P4, PT, R5, 0x31, P0 ;  /* 0x000000310500780c */ /* 0x000fd20000781670 */
[----:B------:R0:W-:Y:S04]  /*11030*/  LDGSTS.E.BYPASS.LTC128B.128 [R4+0x6c00], desc[UR6][R2.64+0x100], !P5 ;  /* 0x06c0010002047fae */ /* 0x0001e8000e901d46 */
[----:B-12---:R0:W-:Y:S02]  /*11040*/  LDGSTS.E.BYPASS.LTC128B.128 [R4+0x9400], desc[UR6][R2.64+0x180], !P4 ;  /* 0x0940018002047fae */ /* 0x0061e4000e101d46 */
.L_x_159:
[C---:B------:R-:W-:Y:S01]  /*11050*/  ISETP.LT.OR P2, PT, R5.reuse, 0x41, P2 ;  /* 0x000000410500780c */ /* 0x040fe20001741670 */
[----:B0-----:R-:W-:Y:S01]  /*11060*/  IMAD.MOV.U32 R2, RZ, RZ, R14 ;  /* 0x000000ffff027224 */ /* 0x001fe200078e000e */
[C---:B------:R-:W-:Y:S01]  /*11070*/  ISETP.LT.OR P3, PT, R5.reuse, 0x41, P3 ;  /* 0x000000410500780c */ /* 0x040fe20001f61670 */
[----:B------:R-:W-:Y:S01]  /*11080*/  ULDC.64 UR4, c[0x0][0x208] ;  /* 0x0000820000047ab9 */ /* 0x000fe20000000a00 */
[C---:B------:R-:W-:Y:S02]  /*11090*/  ISETP.LT.OR P1, PT, R5.reuse, 0x41, P1 ;  /* 0x000000410500780c */ /* 0x040fe40000f21670 */
[----:B------:R-:W-:Y:S02]  /*110a0*/  ISETP.LT.OR P0, PT, R5, 0x41, P0 ;  /* 0x000000410500780c */ /* 0x000fe40000701670 */
[----:B------:R-:W-:-:S03]  /*110b0*/  MOV R3, R18 ;  /* 0x0000001200037202 */ /* 0x000fc60000000f00 */
[----:B------:R-:W-:-:S05]  /*110c0*/  IMAD.WIDE.U32 R22, R22, 0x2, R2 ;  /* 0x0000000216167825 */ /* 0x000fca00078e0002 */
[----:B------:R-:W-:Y:S01]  /*110d0*/  @!PT LDS RZ, [RZ] ;  /* 0x00000000fffff984 */ /* 0x000fe20000000800 */
[----:B------:R-:W-:Y:S01]  /*110e0*/  @!PT LDS RZ, [RZ] ;  /* 0x00000000fffff984 */ /* 0x000fe20000000800 */
[----:B------:R-:W-:Y:S01]  /*110f0*/  @!PT LDS RZ, [RZ] ;  /* 0x00000000fffff984 */ /* 0x000fe20000000800 */
[----:B------:R0:W-:Y:S04]  /*11100*/  LDGSTS.E.BYPASS.LTC128B.128 [R4+0x2400], desc[UR4][R22.64], !P2 ;  /* 0x0240000016047fae */ /* 0x0001e8000d101d44 */
[----:B------:R0:W-:Y:S04]  /*11110*/  LDGSTS.E.BYPASS.LTC128B.128 [R4+0x4c00], desc[UR4][R22.64+0x80], !P3 ;  /* 0x04c0008016047fae */ /* 0x0001e8000d901d44 */
[----:B------:R0:W-:Y:S04]  /*11120*/  LDGSTS.E.BYPASS.LTC128B.128 [R4+0x7400], desc[UR4][R22.64+0x100], !P1 ;  /* 0x0740010016047fae */ /* 0x0001e8000c901d44 */
[----:B------:R0:W-:Y:S01]  /*11130*/  LDGSTS.E.BYPASS.LTC128B.128 [R4+0x9c00], desc[UR4][R22.64+0x180], !P0 ;  /* 0x09c0018016047fae */ /* 0x0001e2000c101d44 */
[----:B------:R-:W-:Y:S01]  /*11140*/  PLOP3.LUT P0, PT, PT, PT, PT, 0x80, 0x0 ;  /* 0x000000000000781c */ /* 0x000fe20003f0f070 */
[----:B------:R-:W-:-:S12]  /*11150*/  NOP ;  /* 0x0000000000007918 */ /* 0x000fd80000000000 */
.L_x_75:
        /* <DEDUP_REMOVED lines=10> */
.L_x_76:
[----:B------:R-:W-:Y:S01]  /*11200*/  VIADD R2, R21, 0x1 ;  /* 0x0000000115027836 */ /* 0x000fe20000000000 */
[----:B------:R1:W-:Y:S04]  /*11210*/  SYNCS.ARRIVE.TRANS64.A1T0 RZ, [R0+URZ+0x38850], RZ ;  /* 0x038850ff00ff79a7 */ /* 0x0003e8000810003f */
[----:B------:R-:W-:-:S04]  /*11220*/  ISETP.NE.AND P0, PT, R2, 0x2, PT ;  /* 0x000000020200780c */ /* 0x000fc80003f05270 */
[----:B------:R-:W-:Y:S02]  /*11230*/  SEL R3, RZ, 0x1, P0 ;  /* 0x00000001ff037807 */ /* 0x000fe40000000000 */
[----:B------:R-:W-:Y:S02]  /*11240*/  SEL R2, R2, RZ, P0 ;  /* 0x000000ff02027207 */ /* 0x000fe40000000000 */
[----:B-1----:R-:W-:-:S07]  /*11250*/  LOP3.LUT R0, R26, R3, RZ, 0x3c, !PT ;  /* 0x000000031a007212 */ /* 0x002fce00078e3cff */
.L_x_40:
[----:B0-----:R-:W0:Y:S01]  /*11260*/  S2R R4, SR_CgaCtaId ;  /* 0x0000000000047919 */ /* 0x001e220000008800 */
[----:B------:R-:W-:Y:S02]  /*11270*/  MOV R3, 0x400 ;  /* 0x0000040000037802 */ /* 0x000fe40000000f00 */
[----:B------:R-:W-:Y:S02]  /*11280*/  SHF.L.U32 R6, R6, 0x1f, RZ ;  /* 0x0000001f06067819 */ /* 0x000fe400000006ff */
[----:B0-----:R-:W-:-:S04]  /*11290*/  LEA R7, R4, R3, 0x18 ;  /* 0x0000000304077211 */ /* 0x001fc800078ec0ff */
[----:B------:R-:W0:Y:S02]  /*112a0*/  SYNCS.PHASECHK.TRANS64.TRYWAIT P0, [R7+URZ+0x38820], R6 ;  /* 0x03882006070075a7 */ /* 0x000e24000800017f */
[----:B0-----:R-:W-:Y:S05]  /*112b0*/  @!P0 BRA `(.L_x_77) ;  /* 0x0000002c00c48947 */ /* 0x001fea0003800000 */
.L_x_160:
[----:B------:R-:W-:-:S03]  /*112c0*/  UMOV UR4, 0xffffffff ;  /* 0xffffffff00047882 */ /* 0x000fc60000000000 */
[----:B------:R-:W-:Y:S05]  /*112d0*/  BRA.DIV UR4, `(.L_x_78) ;  /* 0x0000002e04d07947 */ /* 0x000fea000b800000 */
[----:B------:R-:W1:Y:S02]  /*112e0*/  S2R R3, SR_TID.X ;  /* 0x0000000000037919 */ /* 0x000e640000002100 */
[----:B-1----:R-:W-:-:S04]  /*112f0*/  SHF.R.U32.HI R3, RZ, 0x5, R3 ;  /* 0x00000005ff037819 */ /* 0x002fc80000011603 */
[----:B------:R-:W-:-:S05]  /*11300*/  LOP3.LUT R3, R3, 0x3, RZ, 0xc0, !PT ;  /* 0x0000000303037812 */ /* 0x000fca00078ec0ff */
[----:B------:R1:W2:Y:S02]  /*11310*/  SHFL.IDX PT, R14, R3, RZ, 0x1f ;  /* 0x00001fff030e7589 */ /* 0x0002a400000e0000 */
.L_x_163:
[----:B--2---:R-:W-:-:S13]  /*11320*/  ISETP.NE.AND P0, PT, R14, RZ, PT ;  /* 0x000000ff0e00720c */ /* 0x004fda0003f05270 */
[----:B------:R-:W-:Y:S05]  /*11330*/  @P0 BRA `(.L_x_8) ;  /* 0x0000000000900947 */ /* 0x000fea0003800000 */
[----:B------:R-:W-:-:S03]  /*11340*/  UMOV UR4, 0xffffffff ;  /* 0xffffffff00047882 */ /* 0x000fc60000000000 */
[----:B------:R-:W-:Y:S05]  /*11350*/  BRA.DIV UR4, `(.L_x_79) ;  /* 0x0000002e04e47947 */ /* 0x000fea000b800000 */
[----:B------:R-:W-:-:S13]  /*11360*/  ELECT P6, URZ, PT ;  /* 0x00000000003f782f */ /* 0x000fda00038c0000 */
.L_x_166:
[----:B------:R-:W-:Y:S05]  /*11370*/  @!P6 BRA `(.L_x_8) ;  /* 0x000000000080e947 */ /* 0x000fea0003800000 */
[----:B-1----:R-:W2:Y:S02]  /*11380*/  LDL R3, [R1+0x4] ;  /* 0x0000040001037983 */ /* 0x002ea40000100800 */
[----:B--2---:R-:W-:-:S13]  /*11390*/  R2UR UR4, R3 ;  /* 0x00000000030472ca */ /* 0x004fda00000e0000 */
[----:B------:R-:W-:-:S06]  /*113a0*/  ULOP3.LUT UR4, UR4, 0x2, URZ, 0xfc, !UPT ;  /* 0x0000000204047892 */ /* 0x000fcc000f8efc3f */
[----:B------:R-:W-:-:S05]  /*113b0*/  IMAD.U32 R3, RZ, RZ, UR4 ;  /* 0x00000004ff037e24 */ /* 0x000fca000f8e00ff */
[----:B------:R-:W-:-:S13]  /*113c0*/  ISETP.NE.AND P0, PT, R3, 0x3, PT ;  /* 0x000000030300780c */ /* 0x000fda0003f05270 */
[----:B------:R-:W-:Y:S05]  /*113d0*/  @!P0 BRA `(.L_x_80) ;  /* 0x0000000000048947 */ /* 0x000fea0003800000 */
[----:B------:R-:W-:Y:S01]  /*113e0*/  BPT.TRAP 0x1 ;  /* 0x000000040000795c */ /* 0x000fe20000300000 */
.L_x_80:
[C---:B------:R-:W-:Y:S01]  /*113f0*/  LEA R5, R2.reuse, R7, 0x3 ;  /* 0x0000000702057211 */ /* 0x040fe200078e18ff */
[----:B------:R-:W-:Y:S01]  /*11400*/  VIADD R2, R2, 0x1 ;  /* 0x0000000102027836 */ /* 0x000fe20000000000 */
[----:B------:R-:W-:-:S04]  /*11410*/  SHF.L.U32 R4, R0, 0x1f, RZ ;  /* 0x0000001f00047819 */ /* 0x000fc800000006ff */
[----:B------:R-:W1:Y:S01]  /*11420*/  SYNCS.PHASECHK.TRANS64.TRYWAIT P1, [R5+URZ+0x38840], R4 ;  /* 0x03884004050075a7 */ /* 0x000e62000802017f */
[----:B------:R-:W-:-:S04]  /*11430*/  ISETP.NE.AND P2, PT, R2, 0x2, PT ;  /* 0x000000020200780c */ /* 0x000fc80003f45270 */
[----:B------:R-:W-:Y:S01]  /*11440*/  SEL R3, RZ, 0x1, P2 ;  /* 0x00000001ff037807 */ /* 0x000fe20001000000 */
[----:B-1----:R-:W-:Y:S08]  /*11450*/  @!P1 BRA `(.L_x_81) ;  /* 0x0000002c00c49947 */ /* 0x002ff00003800000 */
.L_x_167:
[----:B------:R-:W-:Y:S02]  /*11460*/  SEL R2, R2, RZ, P2 ;  /* 0x000000ff02027207 */ /* 0x000fe40001000000 */
[----:B------:R-:W-:Y:S01]  /*11470*/  LOP3.LUT R0, R0, R3, RZ, 0x3c, !PT ;  /* 0x0000000300007212 */ /* 0x000fe200078e3cff */
[----:B------:R-:W-:Y:S06]  /*11480*/  @!P0 BRA `(.L_x_82) ;  /* 0x0000000000048947 */ /* 0x000fec0003800000 */
[----:B------:R-:W-:Y:S01]  /*11490*/  BPT.TRAP 0x1 ;  /* 0x000000040000795c */ /* 0x000fe20000300000 */
.L_x_82:
[----:B------:R-:W-:Y:S01]  /*114a0*/  IMAD R3, R2, 0x8, R7 ;  /* 0x0000000802037824 */ /* 0x000fe200078e0207 */
[----:B------:R-:W-:-:S04]  /*114b0*/  SHF.L.U32 R0, R0, 0x1f, RZ ;  /* 0x0000001f00007819 */ /* 0x000fc800000006ff */
[----:B------:R-:W2:Y:S02]  /*114c0*/  SYNCS.PHASECHK.TRANS64.TRYWAIT P1, [R3+URZ+0x38840], R0 ;  /* 0x03884000030075a7 */ /* 0x000ea4000802017f */
[----:B--2---:R-:W-:Y:S05]  /*114d0*/  @!P1 BRA `(.L_x_83) ;  /* 0x0000002c00b89947 */ /* 0x004fea0003800000 */
.L_x_168:
[----:B------:R-:W-:Y:S05]  /*114e0*/  @!P0 BRA `(.L_x_84) ;  /* 0x0000000000048947 */ /* 0x000fea0003800000 */
[----:B------:R-:W-:Y:S01]  /*114f0*/  BPT.TRAP 0x1 ;  /* 0x000000040000795c */ /* 0x000fe20000300000 */
.L_x_84:
[----:B------:R-:W3:Y:S02]  /*11500*/  SYNCS.PHASECHK.TRANS64.TRYWAIT P1, [R5+URZ+0x38860], R4 ;  /* 0x03886004050075a7 */ /* 0x000ee4000802017f */
[----:B---3--:R-:W-:Y:S05]  /*11510*/  @!P1 BRA `(.L_x_85) ;  /* 0x0000002c00bc9947 */ /* 0x008fea0003800000 */
.L_x_169:
[----:B------:R-:W-:Y:S05]  /*11520*/  @!P0 BRA `(.L_x_86) ;  /* 0x0000000000048947 */ /* 0x000fea0003800000 */
[----:B------:R-:W-:Y:S01]  /*11530*/  BPT.TRAP 0x1 ;  /* 0x000000040000795c */ /* 0x000fe20000300000 */
.L_x_86:
[----:B----4-:R4:W0:Y:S02]  /*11540*/  SYNCS.PHASECHK.TRANS64.TRYWAIT P0, [R3+URZ+0x38860], R0 ;  /* 0x03886000030075a7 */ /* 0x010824000800017f */
[----:B0-----:R-:W-:Y:S05]  /*11550*/  @!P0 NANOSLEEP.SYNCS 0x989680 ;  /* 0x009896800000895d */ /* 0x001fea0003900000 */
[----:B------:R-:W0:Y:S02]  /*11560*/  @!P0 SYNCS.PHASECHK.TRANS64 P0, [R3+URZ+0x38860], R0 ;  /* 0x03886000030085a7 */ /* 0x000e24000800007f */
[----:B0-----:R-:W-:Y:S05]  /*11570*/  @!P0 BRA `(.L_x_86) ;  /* 0xfffffffc00f08947 */ /* 0x001fea000383ffff */
.L_x_8:
[----:B------:R-:W-:Y:S05]  /*11580*/  BSYNC B6 ;  /* 0x0000000000067941 */ /* 0x000fea0003800000 */
.L_x_5:
[----:B------:R-:W-:Y:S05]  /*11590*/  EXIT ;  /* 0x000000000000794d */ /* 0x000fea0003800000 */
.L_x_12:
[----:B------:R-:W-:-:S13]  /*115a0*/  R2UR UR4, R16 ;  /* 0x00000000100472ca */ /* 0x000fda00000e0000 */
[----:B0-----:R-:W-:-:S04]  /*115b0*/  MOV R3, UR4 ;  /* 0x0000000400037c02 */ /* 0x001fc80008000f00 */
[----:B------:R0:W1:Y:S03]  /*115c0*/  SYNCS.PHASECHK.TRANS64.TRYWAIT P0, [R3+URZ+0x38800], R0 ;  /* 0x03880000030075a7 */ /* 0x000066000800017f */
[----:B-1----:R-:W-:Y:S05]  /*115d0*/  @!P0 NANOSLEEP.SYNCS 0x989680 ;  /* 0x009896800000895d */ /* 0x002fea0003900000 */
[----:B------:R-:W1:Y:S02]  /*115e0*/  @!P0 SYNCS.PHASECHK.TRANS64 P0, [R3+URZ+0x38800], R0 ;  /* 0x03880000030085a7 */ /* 0x000e64000800007f */
[----:B-1----:R-:W-:Y:S05]  /*115f0*/  @!P0 BRA `(.L_x_12) ;  /* 0xfffffffc00e88947 */ /* 0x002fea000383ffff */
[----:B------:R-:W-:Y:S05]  /*11600*/  BRA `(.L_x_87) ;  /* 0xfffffefc00987947 */ /* 0x000fea000383ffff */
.L_x_16:
[----:B------:R-:W-:-:S13]  /*11610*/  R2UR UR4, R16 ;  /* 0x00000000100472ca */ /* 0x000fda00000e0000 */
[----:B0-----:R-:W-:-:S04]  /*11620*/  IMAD.U32 R3, RZ, RZ, UR4 ;  /* 0x00000004ff037e24 */ /* 0x001fc8000f8e00ff */
[----:B------:R0:W2:Y:S03]  /*11630*/  SYNCS.PHASECHK.TRANS64.TRYWAIT P1, [R3+URZ+0x38830], R0 ;  /* 0x03883000030075a7 */ /* 0x0000a6000802017f */
[----:B--2---:R-:W-:Y:S05]  /*11640*/  @!P1 NANOSLEEP.SYNCS 0x989680 ;  /* 0x009896800000995d */ /* 0x004fea0003900000 */
[----:B------:R-:W2:Y:S02]  /*11650*/  @!P1 SYNCS.PHASECHK.TRANS64 P1, [R3+URZ+0x38830], R0 ;  /* 0x03883000030095a7 */ /* 0x000ea4000802007f */
[----:B--2---:R-:W-:Y:S05]  /*11660*/  @!P1 BRA `(.L_x_16) ;  /* 0xfffffffc00e89947 */ /* 0x004fea000383ffff */
[----:B------:R-:W-:Y:S05]  /*11670*/  BRA `(.L_x_15) ;  /* 0xfffffefc00c07947 */ /* 0x000fea000383ffff */
.L_x_22:
[----:B------:R-:W-:-:S13]  /*11680*/  R2UR UR6, R213 ;  /* 0x00000000d50672ca */ /* 0x000fda00000e0000 */
[----:B-1----:R-:W-:-:S04]  /*11690*/  IMAD.U32 R6, RZ, RZ, UR6 ;  /* 0x00000006ff067e24 */ /* 0x002fc8000f8e00ff */
[----:B------:R1:W2:Y:S03]  /*116a0*/  SYNCS.PHASECHK.TRANS64.TRYWAIT P1, [R6+URZ+0x38830], R3 ;  /* 0x03883003060075a7 */ /* 0x0002a6000802017f */
[----:B--2---:R-:W-:Y:S05]  /*116b0*/  @!P1 NANOSLEEP.SYNCS 0x989680 ;  /* 0x009896800000995d */ /* 0x004fea0003900000 */
[----:B------:R-:W2:Y:S02]  /*116c0*/  @!P1 SYNCS.PHASECHK.TRANS64 P1, [R6+URZ+0x38830], R3 ;  /* 0x03883003060095a7 */ /* 0x000ea4000802007f */
[----:B--2---:R-:W-:Y:S05]  /*116d0*/  @!P1 BRA `(.L_x_22) ;  /* 0xfffffffc00e89947 */ /* 0x004fea000383ffff */
[----:B------:R-:W-:Y:S05]  /*116e0*/  BRA `(.L_x_21) ;  /* 0xffffff4400b47947 */ /* 0x000fea000383ffff */
.L_x_26:
[----:B-1----:R-:W-:-:S04]  /*116f0*/  MOV R3, UR6 ;  /* 0x0000000600037c02 */ /* 0x002fc80008000f00 */
[----:B------:R1:W2:Y:S03]  /*11700*/  SYNCS.PHASECHK.TRANS64.TRYWAIT P1, [R3+URZ+0x38850], R0 ;  /* 0x03885000030075a7 */ /* 0x0002a6000802017f */
[----:B--2---:R-:W-:Y:S05]  /*11710*/  @!P1 NANOSLEEP.SYNCS 0x989680 ;  /* 0x009896800000995d */ /* 0x004fea0003900000 */
[----:B------:R-:W2:Y:S02]  /*11720*/  @!P1 SYNCS.PHASECHK.TRANS64 P1, [R3+URZ+0x38850], R0 ;  /* 0x03885000030095a7 */ /* 0x000ea4000802007f */
[----:B--2---:R-:W-:Y:S05]  /*11730*/  @!P1 BRA `(.L_x_26) ;  /* 0xfffffffc00ec9947 */ /* 0x004fea000383ffff */
[----:B------:R-:W-:Y:S05]  /*11740*/  BRA `(.L_x_25) ;  /* 0xffffff6c00f47947 */ /* 0x000fea000383ffff */
.L_x_33:
[----:B-1----:R-:W-:-:S04]  /*11750*/  IMAD.U32 R5, RZ, RZ, UR5 ;  /* 0x00000005ff057e24 */ /* 0x002fc8000f8e00ff */
[----:B------:R1:W2:Y:S03]  /*11760*/  SYNCS.PHASECHK.TRANS64.TRYWAIT P1, [R5+URZ+0x38850], R0 ;  /* 0x03885000050075a7 */ /* 0x0002a6000802017f */
[----:B--2---:R-:W-:Y:S05]  /*11770*/  @!P1 NANOSLEEP.SYNCS 0x989680 ;  /* 0x009896800000995d */ /* 0x004fea0003900000 */
[----:B------:R-:W2:Y:S02]  /*11780*/  @!P1 SYNCS.PHASECHK.TRANS64 P1, [R5+URZ+0x38850], R0 ;  /* 0x03885000050095a7 */ /* 0x000ea4000802007f */
[----:B--2---:R-:W-:Y:S05]  /*11790*/  @!P1 BRA `(.L_x_33) ;  /* 0xfffffffc00ec9947 */ /* 0x004fea000383ffff */
[----:B------:R-:W-:Y:S05]  /*117a0*/  BRA `(.L_x_32) ;  /* 0xffffff8c00647947 */ /* 0x000fea000383ffff */
.L_x_45:
[----:B------:R-:W-:Y:S01]  /*117b0*/  IMAD.MOV.U32 R13, RZ, RZ, R18 ;  /* 0x000000ffff0d7224 */ /* 0x000fe200078e0012 */
[----:B------:R-:W-:Y:S01]  /*117c0*/  MOV R12, RZ ;  /* 0x000000ff000c7202 */ /* 0x000fe20000000f00 */
[----:B------:R-:W-:Y:S02]  /*117d0*/  IMAD.MOV.U32 R11, RZ, RZ, 0x1f ;  /* 0x0000001fff0b7424 */ /* 0x000fe400078e00ff */
[----:B------:R-:W-:-:S07]  /*117e0*/  IMAD.MOV.U32 R15, RZ, RZ, -0x1 ;  /* 0xffffffffff0f7424 */ /* 0x000fce00078e00ff */
[----:B-----5:R-:W-:Y:S05]  /*117f0*/  WARPSYNC.COLLECTIVE R15, `(.L_x_88) ;  /* 0x000000000f087348 */ /* 0x020fea0003c00000 */
[----:B------:R0:W1:Y:S02]  /*11800*/  SHFL.IDX P6, R14, R13, R12, R11 ;  /* 0x0000000c0d0e7389 */ /* 0x00006400000c000b */
[----:B01---5:R-:W-:Y:S01]  /*11810*/  ENDCOLLECTIVE ;  /* 0x000000000000791b */ /* 0x023fe20003800000 */
.L_x_88:
[----:B------:R-:W-:Y:S05]  /*11820*/  BRA `(.L_x_89) ;  /* 0xffffffc800b87947 */ /* 0x000fea000383ffff */
.L_x_47:
[----:B0-----:R-:W-:-:S04]  /*11830*/  MOV R3, UR42 ;  /* 0x0000002a00037c02 */ /* 0x001fc80008000f00 */
[----:B------:R0:W1:Y:S03]  /*11840*/  SYNCS.PHASECHK.TRANS64.TRYWAIT P0, [R3+URZ+0x38840], R2 ;  /* 0x03884002030075a7 */ /* 0x000066000800017f */
[----:B-1----:R-:W-:Y:S05]  /*11850*/  @!P0 NANOSLEEP.SYNCS 0x989680 ;  /* 0x009896800000895d */ /* 0x002fea0003900000 */
[----:B------:R-:W1:Y:S02]  /*11860*/  @!P0 SYNCS.PHASECHK.TRANS64 P0, [R3+URZ+0x38840], R2 ;  /* 0x03884002030085a7 */ /* 0x000e64000800007f */
[----:B-1----:R-:W-:Y:S05]  /*11870*/  @!P0 BRA `(.L_x_47) ;  /* 0xfffffffc00ec8947 */ /* 0x002fea000383ffff */
[----:B------:R-:W-:Y:S05]  /*11880*/  BRA `(.L_x_90) ;  /* 0xffffffcc00c87947 */ /* 0x000fea000383ffff */
.L_x_48:
[----:B------:R-:W-:Y:S01]  /*11890*/  BSSY B0, `(.L_x_91) ;  /* 0x0000008000007945 */ /* 0x000fe20003800000 */
[----:B------:R-:W-:Y:S01]  /*118a0*/  IMAD.MOV.U32 R13, RZ, RZ, R7 ;  /* 0x000000ffff0d7224 */ /* 0x000fe200078e0007 */
[----:B------:R-:W-:Y:S01]  /*118b0*/  MOV R11, 0x181f ;  /* 0x0000181f000b7802 */ /* 0x000fe20000000f00 */
[----:B------:R-:W-:Y:S02]  /*118c0*/  IMAD.MOV.U32 R12, RZ, RZ, RZ ;  /* 0x000000ffff0c7224 */ /* 0x000fe400078e00ff */
[----:B------:R-:W-:-:S07]  /*118d0*/  IMAD.MOV.U32 R15, RZ, RZ, -0x1 ;  /* 0xffffffffff0f7424 */ /* 0x000fce00078e00ff */
[----:B------:R-:W-:Y:S05]  /*118e0*/  WARPSYNC.COLLECTIVE R15, `(.L_x_92) ;  /* 0x000000000f087348 */ /* 0x000fea0003c00000 */
[----:B------:R0:W1:Y:S02]  /*118f0*/  SHFL.IDX P6, R14, R13, R12, R11 ;  /* 0x0000000c0d0e7389 */ /* 0x00006400000c000b */
[----:B01----:R-:W-:Y:S01]  /*11900*/  ENDCOLLECTIVE ;  /* 0x000000000000791b */ /* 0x003fe20003800000 */
.L_x_92:
[----:B------:R-:W-:Y:S05]  /*11910*/  BSYNC B0 ;  /* 0x0000000000007941 */ /* 0x000fea0003800000 */
.L_x_91:
[----:B------:R-:W-:Y:S01]  /*11920*/  MOV R13, R0 ;  /* 0x00000000000d7202 */ /* 0x000fe20000000f00 */
[----:B------:R-:W-:Y:S01]  /*11930*/  IMAD.MOV.U32 R12, RZ, RZ, RZ ;  /* 0x000000ffff0c7224 */ /* 0x000fe200078e00ff */
[----:B------:R-:W-:Y:S01]  /*11940*/  MOV R15, 0xffffffff ;  /* 0xffffffff000f7802 */ /* 0x000fe20000000f00 */
[----:B------:R-:W-:Y:S01]  /*11950*/  IMAD.MOV.U32 R11, RZ, RZ, 0x181f ;  /* 0x0000181fff0b7424 */ /* 0x000fe200078e00ff */
[C---:B------:R-:W-:Y:S01]  /*11960*/  LOP3.LUT P4, RZ, R16.reuse, 0x10, RZ, 0xc0, !PT ;  /* 0x0000001010ff7812 */ /* 0x040fe2000788c0ff */
[----:B------:R-:W-:Y:S01]  /*11970*/  IMAD.MOV.U32 R5, RZ, RZ, R14 ;  /* 0x000000ffff057224 */ /* 0x000fe200078e000e */
[----:B------:R-:W-:-:S13]  /*11980*/  LOP3.LUT P3, RZ, R16, 0x8, RZ, 0xc0, !PT ;  /* 0x0000000810ff7812 */ /* 0x000fda000786c0ff */
[----:B------:R-:W-:Y:S05]  /*11990*/  WARPSYNC.COLLECTIVE R15, `(.L_x_93) ;  /* 0x000000000f087348 */ /* 0x000fea0003c00000 */
[----:B------:R0:W1:Y:S02]  /*119a0*/  SHFL.IDX P6, R14, R13, R12, R11 ;  /* 0x0000000c0d0e7389 */ /* 0x00006400000c000b */
[----:B01----:R-:W-:Y:S01]  /*119b0*/  ENDCOLLECTIVE ;  /* 0x000000000000791b */ /* 0x003fe20003800000 */
.L_x_93:
[C---:B------:R-:W-:Y:S01]  /*119c0*/  LOP3.LUT P2, RZ, R16.reuse, 0x4, RZ, 0xc0, !PT ;  /* 0x0000000410ff7812 */ /* 0x040fe2000784c0ff */
[----:B------:R-:W-:Y:S01]  /*119d0*/  ULDC.64 UR4, c[0x0][0x208] ;  /* 0x0000820000047ab9 */ /* 0x000fe20000000a00 */
[----:B------:R-:W-:Y:S02]  /*119e0*/  LOP3.LUT P1, RZ, R16, 0x2, RZ, 0xc0, !PT ;  /* 0x0000000210ff7812 */ /* 0x000fe4000782c0ff */
[----:B------:R-:W-:Y:S01]  /*119f0*/  @P0 LEA R9, R31, UR42, 0x1 ;  /* 0x0000002a1f090c11 */ /* 0x000fe2000f8e08ff */
[----:B------:R-:W-:Y:S01]  /*11a00*/  IMAD.MOV.U32 R13, RZ, RZ, R7 ;  /* 0x000000ffff0d7224 */ /* 0x000fe200078e0007 */
[----:B------:R-:W-:Y:S01]  /*11a10*/  MOV R12, 0x1 ;  /* 0x00000001000c7802 */ /* 0x000fe20000000f00 */
[----:B------:R-:W-:-:S04]  /*11a20*/  IMAD.MOV.U32 R4, RZ, RZ, R14 ;  /* 0x000000ffff047224 */ /* 0x000fc800078e000e */
[----:B------:R-:W-:-:S05]  /*11a30*/  @P0 IMAD.WIDE.U32 R4, R22, 0x2, R4 ;  /* 0x0000000216040825 */ /* 0x000fca00078e0004 */
[----:B------:R-:W-:Y:S01]  /*11a40*/  @!PT LDS RZ, [RZ] ;  /* 0x00000000fffff984 */ /* 0x000fe20000000800 */
[----:B------:R-:W-:Y:S01]  /*11a50*/  @!PT LDS RZ, [RZ] ;  /* 0x00000000fffff984 */ /* 0x000fe20000000800 */
[----:B------:R-:W-:Y:S01]  /*11a60*/  @!PT LDS RZ, [RZ] ;  /* 0x00000000fffff984 */ /* 0x000fe20000000800 */
[----:B------:R0:W-:Y:S04]  /*11a70*/  @P0 LDGSTS.E.BYPASS.LTC128B.128 [R9+0x24400], desc[UR4][R4.64], !P4 ;  /* 0x2440000004090fae */ /* 0x0001e8000e101d44 */
[----:B------:R0:W-:Y:S04]  /*11a80*/  @P0 LDGSTS.E.BYPASS.LTC128B.128 [R9+0x26c00], desc[UR4][R4.64+0x80], !P3 ;  /* 0x26c0008004090fae */ /* 0x0001e8000d901d44 */
[----:B------:R0:W-:Y:S04]  /*11a90*/  @P0 LDGSTS.E.BYPASS.LTC128B.128 [R9+0x29400], desc[UR4][R4.64+0x100], !P2 ;  /* 0x2940010004090fae */ /* 0x0001e8000d101d44 */
[----:B------:R0:W-:Y:S01]  /*11aa0*/  @P0 LDGSTS.E.BYPASS.LTC128B.128 [R9+0x2bc00], desc[UR4][R4.64+0x180], !P1 ;  /* 0x2bc0018004090fae */ /* 0x0001e2000c901d44 */
[----:B------:R-:W-:-:S13]  /*11ab0*/  ISETP.GE.AND P0, PT, R6, 0x11, PT ;  /* 0x000000110600780c */ /* 0x000fda0003f06270 */
[----:B0-----:R-:W-:Y:S05]  /*11ac0*/  WARPSYNC.COLLECTIVE R15, `(.L_x_94) ;  /* 0x000000000f087348 */ /* 0x001fea0003c00000 */
[----:B------:R1:W2:Y:S02]  /*11ad0*/  SHFL.IDX P6, R14, R13, R12, R11 ;  /* 0x0000000c0d0e7389 */ /* 0x0002a400000c000b */
[----:B012---:R-:W-:Y:S01]  /*11ae0*/  ENDCOLLECTIVE ;  /* 0x000000000000791b */ /* 0x007fe20003800000 */
.L_x_94:
[----:B------:R-:W-:Y:S01]  /*11af0*/  @P0 LEA R21, R31, UR42, 0x1 ;  /* 0x0000002a1f150c11 */ /* 0x000fe2000f8e08ff */
[----:B------:R-:W-:Y:S02]  /*11b00*/  IMAD.MOV.U32 R13, RZ, RZ, R0 ;  /* 0x000000ffff0d7224 */ /* 0x000fe400078e0000 */
[----:B------:R-:W-:-:S07]  /*11b10*/  IMAD.MOV.U32 R3, RZ, RZ, R14 ;  /* 0x000000ffff037224 */ /* 0x000fce00078e000e */
[----:B------:R-:W-:Y:S05]  /*11b20*/  WARPSYNC.COLLECTIVE R15, `(.L_x_95) ;  /* 0x000000000f087348 */ /* 0x000fea0003c00000 */
[----:B------:R0:W1:Y:S02]  /*11b30*/  SHFL.IDX P6, R14, R13, R12, R11 ;  /* 0x0000000c0d0e7389 */ /* 0x00006400000c000b */
[----:B01----:R-:W-:Y:S01]  /*11b40*/  ENDCOLLECTIVE ;  /* 0x000000000000791b */ /* 0x003fe20003800000 */
.L_x_95:
[----:B------:R-:W-:Y:S01]  /*11b50*/  ULDC.64 UR4, c[0x0][0x208] ;  /* 0x0000820000047ab9 */ /* 0x000fe20000000a00 */
[----:B------:R-:W-:Y:S02]  /*11b60*/  IMAD.MOV.U32 R13, RZ, RZ, R7 ;  /* 0x000000ffff0d7224 */ /* 0x000fe400078e0007 */
[----:B------:R-:W-:Y:S01]  /*11b70*/  IMAD.MOV.U32 R12, RZ, RZ, 0x2 ;  /* 0x00000002ff0c7424 */ /* 0x000fe200078e00ff */
[----:B------:R-:W-:-:S05]  /*11b80*/  MOV R2, R14 ;  /* 0x0000000e00027202 */ /* 0x000fca0000000f00 */
        /* <DEDUP_REMOVED lines=12> */
.L_x_96:
[----:B------:R-:W-:Y:S01]  /*11c50*/  @P0 LEA R9, R31, UR42, 0x1 ;  /* 0x0000002a1f090c11 */ /* 0x000fe2000f8e08ff */
[----:B------:R-:W-:Y:S01]  /*11c60*/  IMAD.MOV.U32 R13, RZ, RZ, R0 ;  /* 0x000000ffff0d7224 */ /* 0x000fe200078e0000 */
[----:B------:R-:W-:-:S07]  /*11c70*/  MOV R5, R14 ;  /* 0x0000000e00057202 */ /* 0x000fce0000000f00 */
[----:B------:R-:W-:Y:S05]  /*11c80*/  WARPSYNC.COLLECTIVE R15, `(.L_x_97) ;  /* 0x000000000f087348 */ /* 0x000fea0003c00000 */
[----:B------:R0:W1:Y:S02]  /*11c90*/  SHFL.IDX P6, R14, R13, R12, R11 ;  /* 0x0000000c0d0e7389 */ /* 0x00006400000c000b */
[----:B01----:R-:W-:Y:S01]  /*11ca0*/  ENDCOLLECTIVE ;  /* 0x000000000000791b */ /* 0x003fe20003800000 */
.L_x_97:
[----:B------:R-:W-:Y:S01]  /*11cb0*/  ULDC.64 UR4, c[0x0][0x208] ;  /* 0x0000820000047ab9 */ /* 0x000fe20000000a00 */
[----:B------:R-:W-:Y:S01]  /*11cc0*/  MOV R13, R7 ;  /* 0x00000007000d7202 */ /* 0x000fe20000000f00 */
[----:B------:R-:W-:Y:S02]  /*11cd0*/  IMAD.MOV.U32 R12, RZ, RZ, 0x3 ;  /* 0x00000003ff0c7424 */ /* 0x000fe400078e00ff */
        /* <DEDUP_REMOVED lines=13> */
.L_x_98:
[----:B------:R-:W-:Y:S02]  /*11db0*/  @P0 LEA R21, R31, UR42, 0x1 ;  /* 0x0000002a1f150c11 */ /* 0x000fe4000f8e08ff */
[----:B------:R-:W-:Y:S01]  /*11dc0*/  MOV R13, R0 ;  /* 0x00000000000d7202 */ /* 0x000fe20000000f00 */
[----:B------:R-:W-:-:S07]  /*11dd0*/  IMAD.MOV.U32 R3, RZ, RZ, R14 ;  /* 0x000000ffff037224 */ /* 0x000fce00078e000e */
[----:B------:R-:W-:Y:S05]  /*11de0*/  WARPSYNC.COLLECTIVE R15, `(.L_x_99) ;  /* 0x000000000f087348 */ /* 0x000fea0003c00000 */
[----:B------:R0:W1:Y:S02]  /*11df0*/  SHFL.IDX P6, R14, R13, R12, R11 ;  /* 0x0000000c0d0e7389 */ /* 0x00006400000c000b */
[----:B01----:R-:W-:Y:S01]  /*11e00*/  ENDCOLLECTIVE ;  /* 0x000000000000791b */ /* 0x003fe20003800000 */
.L_x_99:
[----:B------:R-:W-:Y:S01]  /*11e10*/  ULDC.64 UR4, c[0x0][0x208] ;  /* 0x0000820000047ab9 */ /* 0x000fe20000000a00 */
        /* <DEDUP_REMOVED lines=10> */
[----:B------:R0:W-:Y:S02]  /*11ec0*/  @P0 LDGSTS.E.BYPASS.LTC128B.128 [R21+0x2d400], desc[UR4][R2.64+0x180], !P1 ;  /* 0x2d40018002150fae */ /* 0x0001e4000c901d44 */
[----:B0-----:R-:W-:Y:S05]  /*11ed0*/  WARPSYNC.COLLECTIVE R15, `(.L_x_100) ;  /* 0x000000000f087348 */ /* 0x001fea0003c00000 */
[----:B------:R1:W2:Y:S02]  /*11ee0*/  SHFL.IDX P6, R14, R13, R12, R11 ;  /* 0x0000000c0d0e7389 */ /* 0x0002a400000c000b */
[----:B012---:R-:W-:Y:S01]  /*11ef0*/  ENDCOLLECTIVE ;  /* 0x000000000000791b */ /* 0x007fe20003800000 */
.L_x_100:
[----:B------:R-:W-:Y:S02]  /*11f00*/  IMAD.MOV.U32 R13, RZ, RZ, R0 ;  /* 0x000000ffff0d7224 */ /* 0x000fe400078e0000 */
[----:B------:R-:W-:-:S07]  /*11f10*/  IMAD.MOV.U32 R4, RZ, RZ, R14 ;  /* 0x000000ffff047224 */ /* 0x000fce00078e000e */
[----:B------:R-:W-:Y:S05]  /*11f20*/  WARPSYNC.COLLECTIVE R15, `(.L_x_101) ;  /* 0x000000000f087348 */ /* 0x000fea0003c00000 */
[----:B------:R0:W1:Y:S02]  /*11f30*/  SHFL.IDX P6, R14, R13, R12, R11 ;  /* 0x0000000c0d0e7389 */ /* 0x00006400000c000b */
[----:B01----:R-:W-:Y:S01]  /*11f40*/  ENDCOLLECTIVE ;  /* 0x000000000000791b */ /* 0x003fe20003800000 */
.L_x_101:
[----:B------:R-:W-:Y:S05]  /*11f50*/  BRA `(.L_x_102) ;  /* 0xffffffcc003c7947 */ /* 0x000fea000383ffff */
.L_x_53:
[----:B------:R-:W-:Y:S01]  /*11f60*/  MOV R13, R8 ;  /* 0x00000008000d7202 */ /* 0x000fe20000000f00 */
[----:B------:R-:W-:Y:S01]  /*11f70*/  IMAD.MOV.U32 R12, RZ, RZ, RZ ;  /* 0x000000ffff0c7224 */ /* 0x000fe200078e00ff */
[----:B------:R-:W-:Y:S01]  /*11f80*/  MOV R15, 0xffffffff ;  /* 0xffffffff000f7802 */ /* 0x000fe20000000f00 */
[----:B------:R-:W-:Y:S02]  /*11f90*/  IMAD.MOV.U32 R11, RZ, RZ, 0x181f ;  /* 0x0000181fff0b7424 */ /* 0x000fe400078e00ff */
[----:B------:R-:W-:-:S07]  /*11fa0*/  IMAD R7, R23, 0x80, R27 ;  /* 0x0000008017077824 */ /* 0x000fce00078e021b */
[----:B------:R-:W-:Y:S05]  /*11fb0*/  WARPSYNC.COLLECTIVE R15, `(.L_x_103) ;  /* 0x000000000f087348 */ /* 0x000fea0003c00000 */
[----:B------:R0:W1:Y:S02]  /*11fc0*/  SHFL.IDX P6, R14, R13, R12, R11 ;  /* 0x0000000c0d0e7389 */ /* 0x00006400000c000b */
[----:B01----:R-:W-:Y:S01]  /*11fd0*/  ENDCOLLECTIVE ;  /* 0x000000000000791b */ /* 0x003fe20003800000 */
.L_x_103:
[----:B------:R-:W-:Y:S02]  /*11fe0*/  VIADD R5, R7, 0x10 ;  /* 0x0000001007057836 */ /* 0x000fe40000000000 */
[----:B------:R-:W-:Y:S02]  /*11ff0*/  IMAD.MOV.U32 R13, RZ, RZ, R6 ;  /* 0x000000ffff0d7224 */ /* 0x000fe400078e0006 */
[----:B------:R-:W-:-:S07]  /*12000*/  IMAD.MOV.U32 R3, RZ, RZ, R14 ;  /* 0x000000ffff037224 */ /* 0x000fce00078e000e */
[----:B------:R-:W-:Y:S05]  /*12010*/  WARPSYNC.COLLECTIVE R15, `(.L_x_104) ;  /* 0x000000000f087348 */ /* 0x000fea0003c00000 */
[----:B------:R0:W1:Y:S02]  /*12020*/  SHFL.IDX P6, R14, R13, R12, R11 ;  /* 0x0000000c0d0e7389 */ /* 0x00006400000c000b */
[----:B01----:R-:W-:Y:S01]  /*12030*/  ENDCOLLECTIVE ;  /* 0x000000000000791b */ /* 0x003fe20003800000 */
.L_x_104:
[----:B------:R-:W-:Y:S01]  /*12040*/  ULDC UR4, c[0x0][0x288] ;  /* 0x0000a20000047ab9 */ /* 0x000fe20000000800 */
[----:B------:R-:W-:Y:S01]  /*12050*/  ULDC.64 UR6, c[0x0][0x208] ;  /* 0x0000820000067ab9 */ /* 0x000fe20000000a00 */
[----:B------:R-:W-:-:S05]  /*12060*/  IMAD R0, R0, UR4, RZ ;  /* 0x0000000400007c24 */ /* 0x000fca000f8e02ff */
[----:B------:R-:W-:Y:S02]  /*12070*/  ISETP.GE.AND P0, PT, R7, R0, PT ;  /* 0x000000000700720c */ /* 0x000fe40003f06270 */
[----:B------:R-:W-:Y:S01]  /*12080*/  MOV R13, R8 ;  /* 0x00000008000d7202 */ /* 0x000fe20000000f00 */
[----:B------:R-:W-:-:S10]  /*12090*/  IMAD.MOV.U32 R12, RZ, RZ, 0x1 ;  /* 0x00000001ff0c7424 */ /* 0x000fd400078e00ff */
[----:B------:R-:W-:Y:S02]  /*120a0*/  @!P0 LEA R9, R31, UR42, 0x1 ;  /* 0x0000002a1f098c11 */ /* 0x000fe4000f8e08ff */
[----:B------:R-:W-:-:S05]  /*120b0*/  MOV R2, R14 ;  /* 0x0000000e00027202 */ /* 0x000fca0000000f00 */
[----:B------:R-:W-:-:S05]  /*120c0*/  @!P0 IMAD.WIDE.U32 R2, R22, 0x2, R2 ;  /* 0x0000000216028825 */ /* 0x000fca00078e0002 */
[----:B------:R-:W-:Y:S01]  /*120d0*/  @!PT LDS RZ, [RZ] ;  /* 0x00000000fffff984 */ /* 0x000fe20000000800 */
[----:B------:R-:W-:Y:S01]  /*120e0*/  @!PT LDS RZ, [RZ] ;  /* 0x00000000fffff984 */ /* 0x000fe20000000800 */
[----:B------:R-:W-:Y:S01]  /*120f0*/  @!PT LDS RZ, [RZ] ;  /* 0x00000000fffff984 */ /* 0x000fe20000000800 */
[----:B------:R0:W-:Y:S04]  /*12100*/  @!P0 LDGSTS.E.BYPASS.LTC128B.128 [R9+0x14400], desc[UR6][R2.64], !P4 ;  /* 0x1440000002098fae */ /* 0x0001e8000e101d46 */
[----:B------:R0:W-:Y:S04]  /*12110*/  @!P0 LDGSTS.E.BYPASS.LTC128B.128 [R9+0x18400], desc[UR6][R2.64+0x80], !P3 ;  /* 0x1840008002098fae */ /* 0x0001e8000d901d46 */
[----:B------:R0:W-:Y:S04]  /*12120*/  @!P0 LDGSTS.E.BYPASS.LTC128B.128 [R9+0x1c400], desc[UR6][R2.64+0x100], !P2 ;  /* 0x1c40010002098fae */ /* 0x0001e8000d101d46 */
[----:B------:R0:W-:Y:S01]  /*12130*/  @!P0 LDGSTS.E.BYPASS.LTC128B.128 [R9+0x20400], desc[UR6][R2.64+0x180], !P1 ;  /* 0x2040018002098fae */ /* 0x0001e2000c901d46 */
[----:B------:R-:W-:-:S13]  /*12140*/  ISETP.GE.AND P0, PT, R5, R0, PT ;  /* 0x000000000500720c */ /* 0x000fda0003f06270 */
[----:B0-----:R-:W-:Y:S05]  /*12150*/  WARPSYNC.COLLECTIVE R15, `(.L_x_105) ;  /* 0x000000000f087348 */ /* 0x001fea0003c00000 */
[----:B------:R1:W2:Y:S02]  /*12160*/  SHFL.IDX P6, R14, R13, R12, R11 ;  /* 0x0000000c0d0e7389 */ /* 0x0002a400000c000b */
[----:B012---:R-:W-:Y:S01]  /*12170*/  ENDCOLLECTIVE ;  /* 0x000000000000791b */ /* 0x007fe20003800000 */
.L_x_105:
[----:B------:R-:W-:Y:S01]  /*12180*/  VIADD R3, R7, 0x20 ;  /* 0x0000002007037836 */ /* 0x000fe20000000000 */
[----:B------:R-:W-:Y:S02]  /*12190*/  @!P0 LEA R21, R31, UR42, 0x1 ;  /* 0x0000002a1f158c11 */ /* 0x000fe4000f8e08ff */
[----:B------:R-:W-:Y:S01]  /*121a0*/  MOV R13, R6 ;  /* 0x00000006000d7202 */ /* 0x000fe20000000f00 */
[----:B------:R-:W-:-:S07]  /*121b0*/  IMAD.MOV.U32 R5, RZ, RZ, R14 ;  /* 0x000000ffff057224 */ /* 0x000fce00078e000e */
[----:B------:R-:W-:Y:S05]  /*121c0*/  WARPSYNC.COLLECTIVE R15, `(.L_x_106) ;  /* 0x000000000f087348 */ /* 0x000fea0003c00000 */
[----:B------:R0:W1:Y:S02]  /*121d0*/  SHFL.IDX P6, R14, R13, R12, R11 ;  /* 0x0000000c0d0e7389 */ /* 0x00006400000c000b */
[----:B01----:R-:W-:Y:S01]  /*121e0*/  ENDCOLLECTIVE ;  /* 0x000000000000791b */ /* 0x003fe20003800000 */
.L_x_106:
[----:B------:R-:W-:Y:S01]  /*121f0*/  ULDC.64 UR4, c[0x0][0x208] ;  /* 0x0000820000047ab9 */ /* 0x000fe20000000a00 */
[----:B------:R-:W-:Y:S01]  /*12200*/  MOV R13, R8 ;  /* 0x00000008000d7202 */ /* 0x000fe20000000f00 */
[----:B------:R-:W-:Y:S02]  /*12210*/  IMAD.MOV.U32 R12, RZ, RZ, 0x2 ;  /* 0x00000002ff0c7424 */ /* 0x000fe400078e00ff */
[----:B------:R-:W-:-:S04]  /*12220*/  IMAD.MOV.U32 R4, RZ, RZ, R14 ;  /* 0x000000ffff047224 */ /* 0x000fc800078e000e */
        /* <DEDUP_REMOVED lines=12> */
.L_x_107:
[----:B------:R-:W-:Y:S01]  /*122f0*/  VIADD R5, R7, 0x30 ;  /* 0x0000003007057836 */ /* 0x000fe20000000000 */
[----:B------:R-:W-:Y:S02]  /*12300*/  @!P0 LEA R9, R31, UR42, 0x1 ;  /* 0x0000002a1f098c11 */ /* 0x000fe4000f8e08ff */
[----:B------:R-:W-:Y:S01]  /*12310*/  MOV R13, R6 ;  /* 0x00000006000d7202 */ /* 0x000fe20000000f00 */
[----:B------:R-:W-:-:S07]  /*12320*/  IMAD.MOV.U32 R3, RZ, RZ, R14 ;  /* 0x000000ffff037224 */ /* 0x000fce00078e000e */
[----:B------:R-:W-:Y:S05]  /*12330*/  WARPSYNC.COLLECTIVE R15, `(.L_x_108) ;  /* 0x000000000f087348 */ /* 0x000fea0003c00000 */
[----:B------:R0:W1:Y:S02]  /*12340*/  SHFL.IDX P6, R14, R13, R12, R11 ;  /* 0x0000000c0d0e7389 */ /* 0x00006400000c000b */
[----:B01----:R-:W-:Y:S01]  /*12350*/  ENDCOLLECTIVE ;  /* 0x000000000000791b */ /* 0x003fe20003800000 */
.L_x_108:
        /* <DEDUP_REMOVED lines=16> */
.L_x_109:
[----:B------:R-:W-:Y:S01]  /*12460*/  VIADD R3, R7, 0x40 ;  /* 0x0000004007037836 */ /* 0x000fe20000000000 */
[----:B------:R-:W-:Y:S02]  /*12470*/  @!P0 LEA R21, R31, UR42, 0x1 ;  /* 0x0000002a1f158c11 */ /* 0x000fe4000f8e08ff */
[----:B------:R-:W-:Y:S01]  /*12480*/  MOV R13, R6 ;  /* 0x00000006000d7202 */ /* 0x000fe20000000f00 */
[----:B------:R-:W-:-:S07]  /*12490*/  IMAD.MOV.U32 R5, RZ, RZ, R14 ;  /* 0x000000ffff057224 */ /* 0x000fce00078e000e */
[----:B------:R-:W-:Y:S05]  /*124a0*/  WARPSYNC.COLLECTIVE R15, `(.L_x_110) ;  /* 0x000000000f087348 */ /* 0x000fea0003c00000 */
[----:B------:R0:W1:Y:S02]  /*124b0*/  SHFL.IDX P6, R14, R13, R12, R11 ;  /* 0x0000000c0d0e7389 */ /* 0x00006400000c000b */
[----:B01----:R-:W-:Y:S01]  /*124c0*/  ENDCOLLECTIVE ;  /* 0x000000000000791b */ /* 0x003fe20003800000 */
.L_x_110:
        /* <DEDUP_REMOVED lines=16> */
.L_x_111:
[----:B------:R-:W-:Y:S01]  /*125d0*/  VIADD R5, R7, 0x50 ;  /* 0x0000005007057836 */ /* 0x000fe20000000000 */
[----:B------:R-:W-:Y:S02]  /*125e0*/  @!P0 LEA R9, R31, UR42, 0x1 ;  /* 0x0000002a1f098c11 */ /* 0x000fe4000f8e08ff */
[----:B------:R-:W-:Y:S01]  /*125f0*/  MOV R13, R6 ;  /* 0x00000006000d7202 */ /* 0x000fe20000000f00 */
[----:B------:R-:W-:-:S07]  /*12600*/  IMAD.MOV.U32 R3, RZ, RZ, R14 ;  /* 0x000000ffff037224 */ /* 0x000fce00078e000e */
[----:B------:R-:W-:Y:S05]  /*12610*/  WARPSYNC.COLLECTIVE R15, `(.L_x_112) ;  /* 0x000000000f087348 */ /* 0x000fea0003c00000 */
[----:B------:R0:W1:Y:S02]  /*12620*/  SHFL.IDX P6, R14, R13, R12, R11 ;  /* 0x0000000c0d0e7389 */ /* 0x00006400000c000b */
[----:B01----:R-:W-:Y:S01]  /*12630*/  ENDCOLLECTIVE ;  /* 0x000000000000791b */ /* 0x003fe20003800000 */
.L_x_112:
        /* <DEDUP_REMOVED lines=16> */
.L_x_113:
[----:B------:R-:W-:Y:S01]  /*12740*/  VIADD R3, R7, 0x60 ;  /* 0x0000006007037836 */ /* 0x000fe20000000000 */
[----:B------:R-:W-:Y:S02]  /*12750*/  @!P0 LEA R21, R31, UR42, 0x1 ;  /* 0x0000002a1f158c11 */ /* 0x000fe4000f8e08ff */
[----:B------:R-:W-:Y:S01]  /*12760*/  MOV R13, R6 ;  /* 0x00000006000d7202 */ /* 0x000fe20000000f00 */
[----:B------:R-:W-:-:S07]  /*12770*/  IMAD.MOV.U32 R5, RZ, RZ, R14 ;  /* 0x000000ffff057224 */ /* 0x000fce00078e000e */
[----:B------:R-:W-:Y:S05]  /*12780*/  WARPSYNC.COLLECTIVE R15, `(.L_x_114) ;  /* 0x000000000f087348 */ /* 0x000fea0003c00000 */
[----:B------:R0:W1:Y:S02]  /*12790*/  SHFL.IDX P6, R14, R13, R12, R11 ;  /* 0x0000000c0d0e7389 */ /* 0x00006400000c000b */
[----:B01----:R-:W-:Y:S01]  /*127a0*/  ENDCOLLECTIVE ;  /* 0x000000000000791b */ /* 0x003fe20003800000 */
.L_x_114:
        /* <DEDUP_REMOVED lines=16> */
.L_x_115:
[----:B------:R-:W-:Y:S02]  /*128b0*/  @!P0 LEA R9, R31, UR42, 0x1 ;  /* 0x0000002a1f098c11 */ /* 0x000fe4000f8e08ff */
[----:B------:R-:W-:Y:S01]  /*128c0*/  MOV R13, R6 ;  /* 0x00000006000d7202 */ /* 0x000fe20000000f00 */
[----:B------:R-:W-:-:S07]  /*128d0*/  IMAD.MOV.U32 R3, RZ, RZ, R14 ;  /* 0x000000ffff037224 */ /* 0x000fce00078e000e */
[----:B------:R-:W-:Y:S05]  /*128e0*/  WARPSYNC.COLLECTIVE R15, `(.L_x_116) ;  /* 0x000000000f087348 */ /* 0x000fea0003c00000 */
[----:B------:R0:W1:Y:S02]  /*128f0*/  SHFL.IDX P6, R14, R13, R12, R11 ;  /* 0x0000000c0d0e7389 */ /* 0x00006400000c000b */
[----:B01----:R-:W-:Y:S01]  /*12900*/  ENDCOLLECTIVE ;  /* 0x000000000000791b */ /* 0x003fe20003800000 */
.L_x_116:
[----:B------:R-:W-:Y:S01]  /*12910*/  ULDC.64 UR4, c[0x0][0x208] ;  /* 0x0000820000047ab9 */ /* 0x000fe20000000a00 */
[----:B------:R-:W-:Y:S01]  /*12920*/  IMAD.MOV.U32 R13, RZ, RZ, R8 ;  /* 0x000000ffff0d7224 */ /* 0x000fe200078e0008 */
[----:B------:R-:W-:Y:S01]  /*12930*/  MOV R12, 0x7 ;  /* 0x00000007000c7802 */ /* 0x000fe20000000f00 */
        /* <DEDUP_REMOVED lines=8> */
[----:B------:R0:W-:Y:S02]  /*129c0*/  @!P0 LDGSTS.E.BYPASS.LTC128B.128 [R9+0x23400], desc[UR4][R2.64+0x180], !P1 ;  /* 0x2340018002098fae */ /* 0x0001e4000c901d44 */
[----:B0-----:R-:W-:Y:S05]  /*129d0*/  WARPSYNC.COLLECTIVE R15, `(.L_x_117) ;  /* 0x000000000f087348 */ /* 0x001fea0003c00000 */
[----:B------:R1:W2:Y:S02]  /*129e0*/  SHFL.IDX P6, R14, R13, R12, R11 ;  /* 0x0000000c0d0e7389 */ /* 0x0002a400000c000b */
[----:B012---:R-:W-:Y:S01]  /*129f0*/  ENDCOLLECTIVE ;  /* 0x000000000000791b */ /* 0x007fe20003800000 */
.L_x_117:
[----:B------:R-:W-:Y:S02]  /*12a00*/  IMAD.MOV.U32 R13, RZ, RZ, R6 ;  /* 0x000000ffff0d7224 */ /* 0x000fe400078e0006 */
[----:B------:R-:W-:-:S07]  /*12a10*/  IMAD.MOV.U32 R8, RZ, RZ, R14 ;  /* 0x000000ffff087224 */ /* 0x000fce00078e000e */
[----:B------:R-:W-:Y:S05]  /*12a20*/  WARPSYNC.COLLECTIVE R15, `(.L_x_118) ;  /* 0x000000000f087348 */ /* 0x000fea0003c00000 */
[----:B------:R0:W1:Y:S02]  /*12a30*/  SHFL.IDX P6, R14, R13, R12, R11 ;  /* 0x0000000c0d0e7389 */ /* 0x00006400000c000b */
[----:B01----:R-:W-:Y:S01]  /*12a40*/  ENDCOLLECTIVE ;  /* 0x000000000000791b */ /* 0x003fe20003800000 */
.L_x_118:
[----:B------:R-:W-:Y:S05]  /*12a50*/  BRA `(.L_x_119) ;  /* 0xffffffcc00407947 */ /* 0x000fea000383ffff */
.L_x_56:
[----:B0-----:R-:W-:-:S04]  /*12a60*/  MOV R3, UR42 ;  /* 0x0000002a00037c02 */ /* 0x001fc80008000f00 */
[----:B------:R0:W1:Y:S03]  /*12a70*/  SYNCS.PHASECHK.TRANS64.TRYWAIT P0, [R3+URZ+0x38820], R0 ;  /* 0x03882000030075a7 */ /* 0x000066000800017f */
[----:B-1----:R-:W-:Y:S05]  /*12a80*/  @!P0 NANOSLEEP.SYNCS 0x989680 ;  /* 0x009896800000895d */ /* 0x002fea0003900000 */
[----:B------:R-:W1:Y:S02]  /*12a90*/  @!P0 SYNCS.PHASECHK.TRANS64 P0, [R3+URZ+0x38820], R0 ;  /* 0x03882000030085a7 */ /* 0x000e64000800007f */
[----:B-1----:R-:W-:Y:S05]  /*12aa0*/  @!P0 BRA `(.L_x_56) ;  /* 0xfffffffc00ec8947 */ /* 0x002fea000383ffff */
[----:B------:R-:W-:Y:S05]  /*12ab0*/  BRA `(.L_x_120) ;  /* 0xffffffcc00907947 */ /* 0x000fea000383ffff */
.L_x_60:
[----:B-1----:R1:W2:Y:S02]  /*12ac0*/  SYNCS.PHASECHK.TRANS64.TRYWAIT P0, [R19+URZ+0x38840], R2 ;  /* 0x03884002130075a7 */ /* 0x0022a4000800017f */
[----:B--2---:R-:W-:Y:S05]  /*12ad0*/  @!P0 NANOSLEEP.SYNCS 0x989680 ;  /* 0x009896800000895d */ /* 0x004fea0003900000 */
[----:B------:R-:W2:Y:S02]  /*12ae0*/  @!P0 SYNCS.PHASECHK.TRANS64 P0, [R19+URZ+0x38840], R2 ;  /* 0x03884002130085a7 */ /* 0x000ea4000800007f */
[----:B--2---:R-:W-:Y:S05]  /*12af0*/  @!P0 BRA `(.L_x_60) ;  /* 0xfffffffc00f08947 */ /* 0x004fea000383ffff */
[----:B------:R-:W-:Y:S05]  /*12b00*/  BRA `(.L_x_121) ;  /* 0xffffffd0009c7947 */ /* 0x000fea000383ffff */
.L_x_61:
        /* <DEDUP_REMOVED lines=8> */
.L_x_123:
[----:B------:R-:W-:Y:S05]  /*12b90*/  BSYNC B1 ;  /* 0x0000000000017941 */ /* 0x000fea0003800000 */
.L_x_122:
[----:B------:R-:W-:Y:S01]  /*12ba0*/  MOV R13, R24 ;  /* 0x00000018000d7202 */ /* 0x000fe20000000f00 */
[----:B------:R-:W-:Y:S01]  /*12bb0*/  IMAD.MOV.U32 R12, RZ, RZ, RZ ;  /* 0x000000ffff0c7224 */ /* 0x000fe200078e00ff */
[----:B------:R-:W-:Y:S01]  /*12bc0*/  MOV R15, 0xffffffff ;  /* 0xffffffff000f7802 */ /* 0x000fe20000000f00 */
[----:B------:R-:W-:Y:S01]  /*12bd0*/  IMAD.MOV.U32 R11, RZ, RZ, 0x181f ;  /* 0x0000181fff0b7424 */ /* 0x000fe200078e00ff */
[----:B------:R-:W-:Y:S01]  /*12be0*/  P2R R4, PR, RZ, 0x8 ;  /* 0x00000008ff047803 */ /* 0x000fe20000000000 */
[----:B------:R-:W-:Y:S01]  /*12bf0*/  IMAD.MOV.U32 R3, RZ, RZ, R14 ;  /* 0x000000ffff037224 */ /* 0x000fe200078e000e */
[----:B------:R-:W-:Y:S01]  /*12c00*/  LOP3.LUT P3, RZ, R16, 0x10, RZ, 0xc0, !PT ;  /* 0x0000001010ff7812 */ /* 0x000fe2000786c0ff */
[----:B------:R-:W-:-:S12]  /*12c10*/  IMAD.SHL.U32 R32, R22, 0x2, RZ ;  /* 0x0000000216207824 */ /* 0x000fd800078e00ff */
[----:B------:R-:W-:Y:S05]  /*12c20*/  WARPSYNC.COLLECTIVE R15, `(.L_x_124) ;  /* 0x000000000f087348 */ /* 0x000fea0003c00000 */
[----:B------:R0:W1:Y:S02]  /*12c30*/  SHFL.IDX P6, R14, R13, R12, R11 ;  /* 0x0000000c0d0e7389 */ /* 0x00006400000c000b */
[----:B01----:R-:W-:Y:S01]  /*12c40*/  ENDCOLLECTIVE ;  /* 0x000000000000791b */ /* 0x003fe20003800000 */
.L_x_124:
[----:B------:R-:W-:Y:S01]  /*12c50*/  P2R R6, PR, RZ, 0x4 ;  /* 0x00000004ff067803 */ /* 0x000fe20000000000 */
[----:B------:R-:W-:Y:S01]  /*12c60*/  ULDC.64 UR4, c[0x0][0x208] ;  /* 0x0000820000047ab9 */ /* 0x000fe20000000a00 */
[C---:B------:R-:W-:Y:S02]  /*12c70*/  LOP3.LUT P2, RZ, R16.reuse, 0x8, RZ, 0xc0, !PT ;  /* 0x0000000810ff7812 */ /* 0x040fe4000784c0ff */
[----:B------:R-:W-:Y:S02]  /*12c80*/  P2R R7, PR, RZ, 0x2 ;  /* 0x00000002ff077803 */ /* 0x000fe40000000000 */
[----:B------:R-:W-:Y:S02]  /*12c90*/  LOP3.LUT P1, RZ, R16, 0x4, RZ, 0xc0, !PT ;  /* 0x0000000410ff7812 */ /* 0x000fe4000782c0ff */
[----:B------:R-:W-:Y:S02]  /*12ca0*/  LEA R25, R25, UR42, 0x1 ;  /* 0x0000002a19197c11 */ /* 0x000fe4000f8e08ff */
[----:B------:R-:W-:Y:S01]  /*12cb0*/  MOV R13, R27 ;  /* 0x0000001b000d7202 */ /* 0x000fe20000000f00 */
[----:B------:R-:W-:Y:S01]  /*12cc0*/  IMAD.MOV.U32 R12, RZ, RZ, 0x1 ;  /* 0x00000001ff0c7424 */ /* 0x000fe200078e00ff */
[----:B------:R-:W-:-:S05]  /*12cd0*/  IADD3 R2, P0, R14, R32, RZ ;  /* 0x000000200e027210 */ /* 0x000fca0007f1e0ff */
[----:B------:R-:W-:-:S05]  /*12ce0*/  IMAD.X R3, RZ, RZ, R3, P0 ;  /* 0x000000ffff037224 */ /* 0x000fca00000e0603 */
[----:B------:R-:W-:Y:S01]  /*12cf0*/  @!PT LDS RZ, [RZ] ;  /* 0x00000000fffff984 */ /* 0x000fe20000000800 */
[----:B------:R-:W-:Y:S01]  /*12d00*/  @!PT LDS RZ, [RZ] ;  /* 0x00000000fffff984 */ /* 0x000fe20000000800 */
[----:B------:R-:W-:Y:S01]  /*12d10*/  @!PT LDS RZ, [RZ] ;  /* 0x00000000fffff984 */ /* 0x000fe20000000800 */
[----:B------:R0:W-:Y:S04]  /*12d20*/  LDGSTS.E.BYPASS.LTC128B.128 [R25+0x24400], desc[UR4][R2.64], !P3 ;  /* 0x2440000002197fae */ /* 0x0001e8000d901d44 */
[----:B------:R0:W-:Y:S04]  /*12d30*/  LDGSTS.E.BYPASS.LTC128B.128 [R25+0x26c00], desc[UR4][R2.64+0x80], !P2 ;  /* 0x26c0008002197fae */ /* 0x0001e8000d101d44 */
[----:B------:R0:W-:Y:S04]  /*12d40*/  LDGSTS.E.BYPASS.LTC128B.128 [R25+0x29400], desc[UR4][R2.64+0x100], !P1 ;  /* 0x2940010002197fae */ /* 0x0001e8000c901d44 */
[----:B------:R0:W-:Y:S02]  /*12d50*/  LDGSTS.E.BYPASS.LTC128B.128 [R25+0x2bc00], desc[UR4][R2.64+0x180], !P5 ;  /* 0x2bc0018002197fae */ /* 0x0001e4000e901d44 */
[----:B0-----:R-:W-:Y:S05]  /*12d60*/  WARPSYNC.COLLECTIVE R15, `(.L_x_125) ;  /* 0x000000000f087348 */ /* 0x001fea0003c00000 */
[----:B------:R1:W2:Y:S02]  /*12d70*/  SHFL.IDX P6, R14, R13, R12, R11 ;  /* 0x0000000c0d0e7389 */ /* 0x0002a400000c000b */
[----:B012---:R-:W-:Y:S01]  /*12d80*/  ENDCOLLECTIVE ;  /* 0x000000000000791b */ /* 0x007fe20003800000 */
.L_x_125:
[----:B------:R-:W-:Y:S01]  /*12d90*/  MOV R13, R24 ;  /* 0x00000018000d7202 */ /* 0x000fe20000000f00 */
[----:B------:R-:W-:-:S07]  /*12da0*/  IMAD.MOV.U32 R5, RZ, RZ, R14 ;  /* 0x000000ffff057224 */ /* 0x000fce00078e000e */
[----:B------:R-:W-:Y:S05]  /*12db0*/  WARPSYNC.COLLECTIVE R15, `(.L_x_126) ;  /* 0x000000000f087348 */ /* 0x000fea0003c00000 */
[----:B------:R0:W1:Y:S02]  /*12dc0*/  SHFL.IDX P6, R14, R13, R12, R11 ;  /* 0x0000000c0d0e7389 */ /* 0x00006400000c000b */
[----:B01----:R-:W-:Y:S01]  /*12dd0*/  ENDCOLLECTIVE ;  /* 0x000000000000791b */ /* 0x003fe20003800000 */
.L_x_126:
[----:B------:R-:W-:Y:S01]  /*12de0*/  ULDC.64 UR4, c[0x0][0x208] ;  /* 0x0000820000047ab9 */ /* 0x000fe20000000a00 */
[----:B------:R-:W-:Y:S01]  /*12df0*/  MOV R13, R27 ;  /* 0x0000001b000d7202 */ /* 0x000fe20000000f00 */
[----:B------:R-:W-:Y:S02]  /*12e00*/  IMAD.MOV.U32 R12, RZ, RZ, 0x2 ;  /* 0x00000002ff0c7424 */ /* 0x000fe400078e00ff */
[----:B------:R-:W-:-:S05]  /*12e10*/  IMAD.MOV.U32 R11, RZ, RZ, R14 ;  /* 0x000000ffff0b7224 */ /* 0x000fca00078e000e */
[----:B------:R-:W-:Y:S01]  /*12e20*/  IADD3 R2, P0, R11, R32, RZ ;  /* 0x000000200b027210 */ /* 0x000fe20007f1e0ff */
[----:B------:R-:W-:-:S04]  /*12e30*/  IMAD.MOV.U32 R11, RZ, RZ, 0x181f ;  /* 0x0000181fff0b7424 */ /* 0x000fc800078e00ff */
        /* <DEDUP_REMOVED lines=11> */
.L_x_127:
[----:B------:R-:W-:Y:S01]  /*12ef0*/  IMAD.MOV.U32 R13, RZ, RZ, R24 ;  /* 0x000000ffff0d7224 */ /* 0x000fe200078e0018 */
[----:B------:R-:W-:-:S07]  /*12f00*/  MOV R5, R14 ;  /* 0x0000000e00057202 */ /* 0x000fce0000000f00 */
[----:B------:R-:W-:Y:S05]  /*12f10*/  WARPSYNC.COLLECTIVE R15, `(.L_x_128) ;  /* 0x000000000f087348 */ /* 0x000fea0003c00000 */
[----:B------:R0:W1:Y:S02]  /*12f20*/  SHFL.IDX P6, R14, R13, R12, R11 ;  /* 0x0000000c0d0e7389 */ /* 0x00006400000c000b */
[----:B01----:R-:W-:Y:S01]  /*12f30*/  ENDCOLLECTIVE ;  /* 0x000000000000791b */ /* 0x003fe20003800000 */
.L_x_128:
[----:B------:R-:W-:Y:S01]  /*12f40*/  ULDC.64 UR4, c[0x0][0x208] ;  /* 0x0000820000047ab9 */ /* 0x000fe20000000a00 */
[----:B------:R-:W-:Y:S02]  /*12f50*/  IMAD.MOV.U32 R13, RZ, RZ, R27 ;  /* 0x000000ffff0d7224 */ /* 0x000fe400078e001b */
[----:B------:R-:W-:Y:S02]  /*12f60*/  IMAD.MOV.U32 R12, RZ, RZ, 0x3 ;  /* 0x00000003ff0c7424 */ /* 0x000fe400078e00ff */
[----:B------:R-:W-:-:S05]  /*12f70*/  IMAD.MOV.U32 R11, RZ, RZ, R14 ;  /* 0x000000ffff0b7224 */ /* 0x000fca00078e000e */
[----:B------:R-:W-:Y:S02]  /*12f80*/  IADD3 R2, P0, R11, R32, RZ ;  /* 0x000000200b027210 */ /* 0x000fe40007f1e0ff */
[----:B------:R-:W-:Y:S02]  /*12f90*/  MOV R11, 0x181f ;  /* 0x0000181f000b7802 */ /* 0x000fe40000000f00 */
[----:B------:R-:W-:Y:S02]  /*12fa0*/  IADD3.X R3, RZ, R5, RZ, P0, !PT ;  /* 0x00000005ff037210 */ /* 0x000fe400007fe4ff */
[----:B------:R-:W-:-:S03]  /*12fb0*/  SHF.L.U32 R5, R22, 0x1, RZ ;  /* 0x0000000116057819 */ /* 0x000fc600000006ff */
        /* <DEDUP_REMOVED lines=10> */
.L_x_129:
[----:B------:R-:W-:Y:S02]  /*13060*/  IMAD.MOV.U32 R13, RZ, RZ, R24 ;  /* 0x000000ffff0d7224 */ /* 0x000fe400078e0018 */
[----:B------:R-:W-:-:S07]  /*13070*/  IMAD.MOV.U32 R32, RZ, RZ, R14 ;  /* 0x000000ffff207224 */ /* 0x000fce00078e000e */
[----:B------:R-:W-:Y:S05]  /*13080*/  WARPSYNC.COLLECTIVE R15, `(.L_x_130) ;  /* 0x000000000f087348 */ /* 0x000fea0003c00000 */
[----:B------:R0:W1:Y:S02]  /*13090*/  SHFL.IDX P6, R14, R13, R12, R11 ;  /* 0x0000000c0d0e7389 */ /* 0x00006400000c000b */
[----:B01----:R-:W-:Y:S01]  /*130a0*/  ENDCOLLECTIVE ;  /* 0x000000000000791b */ /* 0x003fe20003800000 */
.L_x_130:
[----:B------:R-:W-:Y:S01]  /*130b0*/  ULDC.64 UR4, c[0x0][0x208] ;  /* 0x0000820000047ab9 */ /* 0x000fe20000000a00 */
[----:B------:R-:W-:Y:S01]  /*130c0*/  MOV R13, R27 ;  /* 0x0000001b000d7202 */ /* 0x000fe20000000f00 */
[----:B------:R-:W-:Y:S02]  /*130d0*/  IMAD.MOV.U32 R12, RZ, RZ, 0x4 ;  /* 0x00000004ff0c7424 */ /* 0x000fe400078e00ff */
[----:B------:R-:W-:-:S05]  /*130e0*/  IMAD.MOV.U32 R2, RZ, RZ, R14 ;  /* 0x000000ffff027224 */ /* 0x000fca00078e000e */
[----:B------:R-:W-:-:S05]  /*130f0*/  IADD3 R2, P0, R2, R5, RZ ;  /* 0x0000000502027210 */ /* 0x000fca0007f1e0ff */
[----:B------:R-:W-:-:S05]  /*13100*/  IMAD.X R3, RZ, RZ, R32, P0 ;  /* 0x000000ffff037224 */ /* 0x000fca00000e0620 */
[----:B------:R-:W-:Y:S01]  /*13110*/  @!PT LDS RZ, [RZ] ;  /* 0x00000000fffff984 */ /* 0x000fe20000000800 */
[----:B------:R-:W-:Y:S01]  /*13120*/  @!PT LDS RZ, [RZ] ;  /* 0x00000000fffff984 */ /* 0x000fe20000000800 */
[----:B------:R-:W-:Y:S01]  /*13130*/  @!PT LDS RZ, [RZ] ;  /* 0x00000000fffff984 */ /* 0x000fe20000000800 */
[----:B------:R0:W-:Y:S01]  /*13140*/  LDGSTS.E.BYPASS.LTC128B.128 [R25+0x25c00], desc[UR4][R2.64], !P3 ;  /* 0x25c0000002197fae */ /* 0x0001e2000d901d44 */
[----:B------:R-:W-:-:S03]  /*13150*/  ISETP.NE.AND P3, PT, R4, RZ, PT ;  /* 0x000000ff0400720c */ /* 0x000fc60003f65270 */
[----:B------:R0:W-:Y:S01]  /*13160*/  LDGSTS.E.BYPASS.LTC128B.128 [R25+0x28400], desc[UR4][R2.64+0x80], !P2 ;  /* 0x2840008002197fae */ /* 0x0001e2000d101d44 */
[----:B------:R-:W-:-:S03]  /*13170*/  ISETP.NE.AND P2, PT, R6, RZ, PT ;  /* 0x000000ff0600720c */ /* 0x000fc60003f45270 */
[----:B------:R0:W-:Y:S01]  /*13180*/  LDGSTS.E.BYPASS.LTC128B.128 [R25+0x2ac00], desc[UR4][R2.64+0x100], !P1 ;  /* 0x2ac0010002197fae */ /* 0x0001e2000c901d44 */
[----:B------:R-:W-:-:S03]  /*13190*/  ISETP.NE.AND P1, PT, R7, RZ, PT ;  /* 0x000000ff0700720c */ /* 0x000fc60003f25270 */
[----:B------:R0:W-:Y:S10]  /*131a0*/  LDGSTS.E.BYPASS.LTC128B.128 [R25+0x2d400], desc[UR4][R2.64+0x180], !P5 ;  /* 0x2d40018002197fae */ /* 0x0001f4000e901d44 */
[----:B0-----:R-:W-:Y:S05]  /*131b0*/  WARPSYNC.COLLECTIVE R15, `(.L_x_131) ;  /* 0x000000000f087348 */ /* 0x001fea0003c00000 */
[----:B------:R1:W2:Y:S02]  /*131c0*/  SHFL.IDX P6, R14, R13, R12, R11 ;  /* 0x0000000c0d0e7389 */ /* 0x0002a400000c000b */
[----:B012---:R-:W-:Y:S01]  /*131d0*/  ENDCOLLECTIVE ;  /* 0x000000000000791b */ /* 0x007fe20003800000 */
.L_x_131:
[----:B------:R-:W-:Y:S01]  /*131e0*/  MOV R13, R24 ;  /* 0x00000018000d7202 */ /* 0x000fe20000000f00 */
[----:B------:R-:W-:-:S07]  /*131f0*/  IMAD.MOV.U32 R27, RZ, RZ, R14 ;  /* 0x000000ffff1b7224 */ /* 0x000fce00078e000e */
[----:B------:R-:W-:Y:S05]  /*13200*/  WARPSYNC.COLLECTIVE R15, `(.L_x_132) ;  /* 0x000000000f087348 */ /* 0x000fea0003c00000 */
[----:B------:R0:W1:Y:S02]  /*13210*/  SHFL.IDX P6, R14, R13, R12, R11 ;  /* 0x0000000c0d0e7389 */ /* 0x00006400000c000b */
[----:B01----:R-:W-:Y:S01]  /*13220*/  ENDCOLLECTIVE ;  /* 0x000000000000791b */ /* 0x003fe20003800000 */
.L_x_132:
[----:B------:R-:W-:Y:S05]  /*13230*/  BRA `(.L_x_133) ;  /* 0xffffffcc00f87947 */ /* 0x000fea000383ffff */
.L_x_66:
[----:B0-----:R0:W2:Y:S02]  /*13240*/  SYNCS.PHASECHK.TRANS64.TRYWAIT P0, [R4+URZ+0x38860], R3 ;  /* 0x03886003040075a7 */ /* 0x0010a4000800017f */
[----:B--2---:R-:W-:Y:S05]  /*13250*/  @!P0 NANOSLEEP.SYNCS 0x989680 ;  /* 0x009896800000895d */ /* 0x004fea0003900000 */
[----:B------:R-:W2:Y:S02]  /*13260*/  @!P0 SYNCS.PHASECHK.TRANS64 P0, [R4+URZ+0x38860], R3 ;  /* 0x03886003040085a7 */ /* 0x000ea4000800007f */
[----:B--2---:R-:W-:Y:S05]  /*13270*/  @!P0 BRA `(.L_x_66) ;  /* 0xfffffffc00f08947 */ /* 0x004fea000383ffff */
[----:B------:R-:W-:Y:S05]  /*13280*/  BRA `(.L_x_134) ;  /* 0xffffffd000747947 */ /* 0x000fea000383ffff */
.L_x_67:
[----:B------:R-:W-:Y:S01]  /*13290*/  BSSY B1, `(.L_x_135) ;  /* 0x0000008000017945 */ /* 0x000fe20003800000 */
[----:B------:R-:W-:Y:S01]  /*132a0*/  IMAD.MOV.U32 R13, RZ, RZ, R18 ;  /* 0x000000ffff0d7224 */ /* 0x000fe200078e0012 */
[----:B------:R-:W-:Y:S01]  /*132b0*/  MOV R11, 0x181f ;  /* 0x0000181f000b7802 */ /* 0x000fe20000000f00 */
[----:B------:R-:W-:Y:S02]  /*132c0*/  IMAD.MOV.U32 R12, RZ, RZ, RZ ;  /* 0x000000ffff0c7224 */ /* 0x000fe400078e00ff */
[----:B------:R-:W-:-:S07]  /*132d0*/  IMAD.MOV.U32 R15, RZ, RZ, -0x1 ;  /* 0xffffffffff0f7424 */ /* 0x000fce00078e00ff */
[----:B01----:R-:W-:Y:S05]  /*132e0*/  WARPSYNC.COLLECTIVE R15, `(.L_x_136) ;  /* 0x000000000f087348 */ /* 0x003fea0003c00000 */
[----:B------:R2:W3:Y:S02]  /*132f0*/  SHFL.IDX P6, R14, R13, R12, R11 ;  /* 0x0000000c0d0e7389 */ /* 0x0004e400000c000b */
[----:B0123--:R-:W-:Y:S01]  /*13300*/  ENDCOLLECTIVE ;  /* 0x000000000000791b */ /* 0x00ffe20003800000 */
.L_x_136:
[----:B------:R-:W-:Y:S05]  /*13310*/  BSYNC B1 ;  /* 0x0000000000017941 */ /* 0x000fea0003800000 */
.L_x_135:
[----:B------:R-:W-:Y:S01]  /*13320*/  MOV R13, R17 ;  /* 0x00000011000d7202 */ /* 0x000fe20000000f00 */
[----:B------:R-:W-:Y:S01]  /*13330*/  IMAD.MOV.U32 R12, RZ, RZ, RZ ;  /* 0x000000ffff0c7224 */ /* 0x000fe200078e00ff */
[----:B------:R-:W-:Y:S01]  /*13340*/  MOV R15, 0xffffffff ;  /* 0xffffffff000f7802 */ /* 0x000fe20000000f00 */
[----:B------:R-:W-:Y:S01]  /*13350*/  IMAD.MOV.U32 R11, RZ, RZ, 0x181f ;  /* 0x0000181fff0b7424 */ /* 0x000fe200078e00ff */
[----:B------:R-:W-:Y:S01]  /*13360*/  LEA R5, R5, UR42, 0x1 ;  /* 0x0000002a05057c11 */ /* 0x000fe2000f8e08ff */
[----:B------:R-:W-:-:S07]  /*13370*/  IMAD.MOV.U32 R3, RZ, RZ, R14 ;  /* 0x000000ffff037224 */ /* 0x000fce00078e000e */
[----:B------:R-:W-:Y:S05]  /*13380*/  WARPSYNC.COLLECTIVE R15, `(.L_x_137) ;  /* 0x000000000f087348 */ /* 0x000fea0003c00000 */
[----:B------:R0:W1:Y:S02]  /*13390*/  SHFL.IDX P6, R14, R13, R12, R11 ;  /* 0x0000000c0d0e7389 */ /* 0x00006400000c000b */
[----:B01----:R-:W-:Y:S01]  /*133a0*/  ENDCOLLECTIVE ;  /* 0x000000000000791b */ /* 0x003fe20003800000 */
.L_x_137:
[----:B------:R-:W-:Y:S01]  /*133b0*/  ULDC.64 UR4, c[0x0][0x208] ;  /* 0x0000820000047ab9 */ /* 0x000fe20000000a00 */
[----:B------:R-:W-:Y:S01]  /*133c0*/  IMAD.MOV.U32 R13, RZ, RZ, R18 ;  /* 0x000000ffff0d7224 */ /* 0x000fe200078e0012 */
[----:B------:R-:W-:Y:S02]  /*133d0*/  MOV R12, 0x1 ;  /* 0x00000001000c7802 */ /* 0x000fe40000000f00 */
[----:B------:R-:W-:-:S05]  /*133e0*/  IADD3 R2, P0, R14, R6, RZ ;  /* 0x000000060e027210 */ /* 0x000fca0007f1e0ff */
[----:B------:R-:W-:Y:S01]  /*133f0*/  IMAD.X R3, RZ, RZ, R3, P0 ;  /* 0x000000ffff037224 */ /* 0x000fe200000e0603 */
[----:B------:R-:W-:-:S13]  /*13400*/  ISETP.LT.OR P0, PT, R0, 0x1, P4 ;  /* 0x000000010000780c */ /* 0x000fda0002701670 */
[----:B------:R-:W-:Y:S01]  /*13410*/  @!PT LDS RZ, [RZ] ;  /* 0x00000000fffff984 */ /* 0x000fe20000000800 */
[----:B------:R-:W-:Y:S01]  /*13420*/  @!PT LDS RZ, [RZ] ;  /* 0x00000000fffff984 */ /* 0x000fe20000000800 */
[----:B------:R-:W-:Y:S01]  /*13430*/  @!PT LDS RZ, [RZ] ;  /* 0x00000000fffff984 */ /* 0x000fe20000000800 */
[----:B------:R0:W-:Y:S01]  /*13440*/  LDGSTS.E.BYPASS.LTC128B.128 [R5+0x400], desc[UR4][R2.64], !P0 ;  /* 0x0040000002057fae */ /* 0x0001e2000c101d44 */
[----:B------:R-:W-:-:S13]  /*13450*/  ISETP.LT.OR P0, PT, R0, 0x1, P3 ;  /* 0x000000010000780c */ /* 0x000fda0001f01670 */
[----:B------:R0:W-:Y:S01]  /*13460*/  LDGSTS.E.BYPASS.LTC128B.128 [R5+0x2c00], desc[UR4][R2.64+0x80], !P0 ;  /* 0x02c0008002057fae */ /* 0x0001e2000c101d44 */
[----:B------:R-:W-:-:S13]  /*13470*/  ISETP.LT.OR P0, PT, R0, 0x1, P2 ;  /* 0x000000010000780c */ /* 0x000fda0001701670 */
[----:B------:R0:W-:Y:S01]  /*13480*/  LDGSTS.E.BYPASS.LTC128B.128 [R5+0x5400], desc[UR4][R2.64+0x100], !P0 ;  /* 0x0540010002057fae */ /* 0x0001e2000c101d44 */
[----:B------:R-:W-:-:S13]  /*13490*/  ISETP.LT.OR P0, PT, R0, 0x1, P1 ;  /* 0x000000010000780c */ /* 0x000fda0000f01670 */
[----:B------:R0:W-:Y:S02]  /*134a0*/  LDGSTS.E.BYPASS.LTC128B.128 [R5+0x7c00], desc[UR4][R2.64+0x180], !P0 ;  /* 0x07c0018002057fae */ /* 0x0001e4000c101d44 */
[----:B0-----:R-:W-:Y:S05]  /*134b0*/  WARPSYNC.COLLECTIVE R15, `(.L_x_138) ;  /* 0x000000000f087348 */ /* 0x001fea0003c00000 */
[----:B------:R1:W2:Y:S02]  /*134c0*/  SHFL.IDX P6, R14, R13, R12, R11 ;  /* 0x0000000c0d0e7389 */ /* 0x0002a400000c000b */
[----:B012---:R-:W-:Y:S01]  /*134d0*/  ENDCOLLECTIVE ;  /* 0x000000000000791b */ /* 0x007fe20003800000 */
.L_x_138:
[----:B------:R-:W-:Y:S02]  /*134e0*/  IMAD.MOV.U32 R13, RZ, RZ, R17 ;  /* 0x000000ffff0d7224 */ /* 0x000fe400078e0011 */
[----:B------:R-:W-:-:S07]  /*134f0*/  IMAD.MOV.U32 R3, RZ, RZ, R14 ;  /* 0x000000ffff037224 */ /* 0x000fce00078e000e */
[----:B------:R-:W-:Y:S05]  /*13500*/  WARPSYNC.COLLECTIVE R15, `(.L_x_139) ;  /* 0x000000000f087348 */ /* 0x000fea0003c00000 */
[----:B------:R0:W1:Y:S02]  /*13510*/  SHFL.IDX P6, R14, R13, R12, R11 ;  /* 0x0000000c0d0e7389 */ /* 0x00006400000c000b */
[----:B01----:R-:W-:Y:S01]  /*13520*/  ENDCOLLECTIVE ;  /* 0x000000000000791b */ /* 0x003fe20003800000 */
.L_x_139:
[----:B------:R-:W-:Y:S01]  /*13530*/  ULDC.64 UR4, c[0x0][0x208] ;  /* 0x0000820000047ab9 */ /* 0x000fe20000000a00 */
[----:B------:R-:W-:Y:S02]  /*13540*/  IMAD.MOV.U32 R13, RZ, RZ, R18 ;  /* 0x000000ffff0d7224 */ /* 0x000fe400078e0012 */
[----:B------:R-:W-:Y:S01]  /*13550*/  IMAD.MOV.U32 R12, RZ, RZ, 0x2 ;  /* 0x00000002ff0c7424 */ /* 0x000fe200078e00ff */
[----:B------:R-:W-:-:S04]  /*13560*/  IADD3 R2, P0, R14, R6, RZ ;  /* 0x000000060e027210 */ /* 0x000fc80007f1e0ff */
[----:B------:R-:W-:Y:S02]  /*13570*/  IADD3.X R3, RZ, R3, RZ, P0, !PT ;  /* 0x00000003ff037210 */ /* 0x000fe400007fe4ff */
        /* <DEDUP_REMOVED lines=14> */
.L_x_140:
[----:B------:R-:W-:Y:S01]  /*13660*/  IMAD.MOV.U32 R13, RZ, RZ, R17 ;  /* 0x000000ffff0d7224 */ /* 0x000fe200078e0011 */
[----:B------:R-:W-:-:S07]  /*13670*/  MOV R3, R14 ;  /* 0x0000000e00037202 */ /* 0x000fce0000000f00 */
[----:B------:R-:W-:Y:S05]  /*13680*/  WARPSYNC.COLLECTIVE R15, `(.L_x_141) ;  /* 0x000000000f087348 */ /* 0x000fea0003c00000 */
[----:B------:R0:W1:Y:S02]  /*13690*/  SHFL.IDX P6, R14, R13, R12, R11 ;  /* 0x0000000c0d0e7389 */ /* 0x00006400000c000b */
[----:B01----:R-:W-:Y:S01]  /*136a0*/  ENDCOLLECTIVE ;  /* 0x000000000000791b */ /* 0x003fe20003800000 */
.L_x_141:
[----:B------:R-:W-:Y:S01]  /*136b0*/  ULDC.64 UR4, c[0x0][0x208] ;  /* 0x0000820000047ab9 */ /* 0x000fe20000000a00 */
[----:B------:R-:W-:Y:S01]  /*136c0*/  MOV R13, R18 ;  /* 0x00000012000d7202 */ /* 0x000fe20000000f00 */
[----:B------:R-:W-:Y:S01]  /*136d0*/  IMAD.MOV.U32 R12, RZ, RZ, 0x3 ;  /* 0x00000003ff0c7424 */ /* 0x000fe200078e00ff */
        /* <DEDUP_REMOVED lines=16> */
.L_x_142:
[----:B------:R-:W-:Y:S01]  /*137e0*/  MOV R13, R17 ;  /* 0x00000011000d7202 */ /* 0x000fe20000000f00 */
[----:B------:R-:W-:-:S07]  /*137f0*/  IMAD.MOV.U32 R3, RZ, RZ, R14 ;  /* 0x000000ffff037224 */ /* 0x000fce00078e000e */
[----:B------:R-:W-:Y:S05]  /*13800*/  WARPSYNC.COLLECTIVE R15, `(.L_x_143) ;  /* 0x000000000f087348 */ /* 0x000fea0003c00000 */
[----:B------:R0:W1:Y:S02]  /*13810*/  SHFL.IDX P6, R14, R13, R12, R11 ;  /* 0x0000000c0d0e7389 */ /* 0x00006400000c000b */
[----:B01----:R-:W-:Y:S01]  /*13820*/  ENDCOLLECTIVE ;  /* 0x000000000000791b */ /* 0x003fe20003800000 */
.L_x_143:
        /* <DEDUP_REMOVED lines=19> */
.L_x_144:
[----:B------:R-:W-:Y:S02]  /*13960*/  IMAD.MOV.U32 R13, RZ, RZ, R17 ;  /* 0x000000ffff0d7224 */ /* 0x000fe400078e0011 */
[----:B------:R-:W-:-:S07]  /*13970*/  IMAD.MOV.U32 R18, RZ, RZ, R14 ;  /* 0x000000ffff127224 */ /* 0x000fce00078e000e */
[----:B------:R-:W-:Y:S05]  /*13980*/  WARPSYNC.COLLECTIVE R15, `(.L_x_145) ;  /* 0x000000000f087348 */ /* 0x000fea0003c00000 */
[----:B------:R0:W1:Y:S02]  /*13990*/  SHFL.IDX P6, R14, R13, R12, R11 ;  /* 0x0000000c0d0e7389 */ /* 0x00006400000c000b */
[----:B01----:R-:W-:Y:S01]  /*139a0*/  ENDCOLLECTIVE ;  /* 0x000000000000791b */ /* 0x003fe20003800000 */
.L_x_145:
[----:B------:R-:W-:Y:S05]  /*139b0*/  BRA `(.L_x_146) ;  /* 0xffffffcc008c7947 */ /* 0x000fea000383ffff */
.L_x_73:
[----:B0-----:R0:W1:Y:S02]  /*139c0*/  SYNCS.PHASECHK.TRANS64.TRYWAIT P0, [R0+URZ+0x38860], R3 ;  /* 0x03886003000075a7 */ /* 0x001064000800017f */
[----:B-1----:R-:W-:Y:S05]  /*139d0*/  @!P0 NANOSLEEP.SYNCS 0x989680 ;  /* 0x009896800000895d */ /* 0x002fea0003900000 */
[----:B------:R-:W1:Y:S02]  /*139e0*/  @!P0 SYNCS.PHASECHK.TRANS64 P0, [R0+URZ+0x38860], R3 ;  /* 0x03886003000085a7 */ /* 0x000e64000800007f */
[----:B-1----:R-:W-:Y:S05]  /*139f0*/  @!P0 BRA `(.L_x_73) ;  /* 0xfffffffc00f08947 */ /* 0x002fea000383ffff */
[----:B------:R-:W-:Y:S05]  /*13a00*/  BRA `(.L_x_147) ;  /* 0xffffffd000947947 */ /* 0x000fea000383ffff */
.L_x_74:
[----:B------:R-:W-:Y:S01]  /*13a10*/  BSSY B0, `(.L_x_148) ;  /* 0x0000008000007945 */ /* 0x000fe20003800000 */
[----:B------:R-:W-:Y:S01]  /*13a20*/  MOV R13, R18 ;  /* 0x00000012000d7202 */ /* 0x000fe20000000f00 */
[----:B------:R-:W-:Y:S01]  /*13a30*/  IMAD.MOV.U32 R12, RZ, RZ, RZ ;  /* 0x000000ffff0c7224 */ /* 0x000fe200078e00ff */
[----:B------:R-:W-:Y:S01]  /*13a40*/  MOV R15, 0xffffffff ;  /* 0xffffffff000f7802 */ /* 0x000fe20000000f00 */
[----:B------:R-:W-:-:S07]  /*13a50*/  IMAD.MOV.U32 R11, RZ, RZ, 0x181f ;  /* 0x0000181fff0b7424 */ /* 0x000fce00078e00ff */
[----:B0-----:R-:W-:Y:S05]  /*13a60*/  WARPSYNC.COLLECTIVE R15, `(.L_x_149) ;  /* 0x000000000f087348 */ /* 0x001fea0003c00000 */
[----:B------:R1:W2:Y:S02]  /*13a70*/  SHFL.IDX P6, R14, R13, R12, R11 ;  /* 0x0000000c0d0e7389 */ /* 0x0002a400000c000b */
[----:B012---:R-:W-:Y:S01]  /*13a80*/  ENDCOLLECTIVE ;  /* 0x000000000000791b */ /* 0x007fe20003800000 */
.L_x_149:
[----:B------:R-:W-:Y:S05]  /*13a90*/  BSYNC B0 ;  /* 0x0000000000007941 */ /* 0x000fea0003800000 */
.L_x_148:
[----:B------:R-:W-:Y:S01]  /*13aa0*/  IMAD.MOV.U32 R13, RZ, RZ, R17 ;  /* 0x000000ffff0d7224 */ /* 0x000fe200078e0011 */
[----:B------:R-:W-:Y:S01]  /*13ab0*/  MOV R12, RZ ;  /* 0x000000ff000c7202 */ /* 0x000fe20000000f00 */
[----:B------:R-:W-:Y:S01]  /*13ac0*/  IMAD.MOV.U32 R11, RZ, RZ, 0x181f ;  /* 0x0000181fff0b7424 */ /* 0x000fe200078e00ff */
[----:B------:R-:W-:Y:S01]  /*13ad0*/  LEA R4, R4, UR42, 0x1 ;  /* 0x0000002a04047c11 */ /* 0x000fe2000f8e08ff */
[----:B------:R-:W-:Y:S02]  /*13ae0*/  IMAD.MOV.U32 R15, RZ, RZ, -0x1 ;  /* 0xffffffffff0f7424 */ /* 0x000fe400078e00ff */
[----:B------:R-:W-:-:S07]  /*13af0*/  IMAD.MOV.U32 R3, RZ, RZ, R14 ;  /* 0x000000ffff037224 */ /* 0x000fce00078e000e */
[----:B------:R-:W-:Y:S05]  /*13b00*/  WARPSYNC.COLLECTIVE R15, `(.L_x_150) ;  /* 0x000000000f087348 */ /* 0x000fea0003c00000 */
[----:B------:R0:W1:Y:S02]  /*13b10*/  SHFL.IDX P6, R14, R13, R12, R11 ;  /* 0x0000000c0d0e7389 */ /* 0x00006400000c000b */
[----:B01----:R-:W-:Y:S01]  /*13b20*/  ENDCOLLECTIVE ;  /* 0x000000000000791b */ /* 0x003fe20003800000 */
.L_x_150:
[----:B------:R-:W-:Y:S01]  /*13b30*/  ULDC UR4, c[0x0][0x2f4] ;  /* 0x0000bd0000047ab9 */ /* 0x000fe20000000800 */
[----:B------:R-:W-:Y:S01]  /*13b40*/  ULDC.64 UR6, c[0x0][0x208] ;  /* 0x0000820000067ab9 */ /* 0x000fe20000000a00 */
[----:B------:R-:W-:Y:S02]  /*13b50*/  ISETP.GE.AND P2, PT, R22, UR4, PT ;  /* 0x0000000416007c0c */ /* 0x000fe4000bf46270 */
[----:B------:R-:W-:Y:S02]  /*13b60*/  ISETP.GE.AND P3, PT, R37, UR4, PT ;  /* 0x0000000425007c0c */ /* 0x000fe4000bf66270 */
[C---:B------:R-:W-:Y:S02]  /*13b70*/  ISETP.LT.OR P5, PT, R5.reuse, 0x1, P2 ;  /* 0x000000010500780c */ /* 0x040fe400017a1670 */
[----:B------:R-:W-:Y:S02]  /*13b80*/  ISETP.LT.OR P4, PT, R5, 0x1, P3 ;  /* 0x000000010500780c */ /* 0x000fe40001f81670 */
[----:B------:R-:W-:-:S02]  /*13b90*/  ISETP.GE.AND P1, PT, R36, UR4, PT ;  /* 0x0000000424007c0c */ /* 0x000fc4000bf26270 */
[----:B------:R-:W-:Y:S01]  /*13ba0*/  ISETP.GE.AND P0, PT, R35, UR4, PT ;  /* 0x0000000423007c0c */ /* 0x000fe2000bf06270 */
[----:B------:R-:W-:Y:S02]  /*13bb0*/  IMAD.MOV.U32 R13, RZ, RZ, R18 ;  /* 0x000000ffff0d7224 */ /* 0x000fe400078e0012 */
[----:B------:R-:W-:Y:S01]  /*13bc0*/  IMAD.MOV.U32 R12, RZ, RZ, 0x1 ;  /* 0x00000001ff0c7424 */ /* 0x000fe200078e00ff */
[----:B------:R-:W-:-:S05]  /*13bd0*/  MOV R2, R14 ;  /* 0x0000000e00027202 */ /* 0x000fca0000000f00 */
[----:B------:R-:W-:-:S05]  /*13be0*/  IMAD.WIDE.U32 R2, R22, 0x2, R2 ;  /* 0x0000000216027825 */ /* 0x000fca00078e0002 */
[----:B------:R-:W-:Y:S01]  /*13bf0*/  @!PT LDS RZ, [RZ] ;  /* 0x00000000fffff984 */ /* 0x000fe20000000800 */
[----:B------:R-:W-:Y:S01]  /*13c00*/  @!PT LDS RZ, [RZ] ;  /* 0x00000000fffff984 */ /* 0x000fe20000000800 */
[----:B------:R-:W-:Y:S01]  /*13c10*/  @!PT LDS RZ, [RZ] ;  /* 0x00000000fffff984 */ /* 0x000fe20000000800 */
[----:B------:R0:W-:Y:S01]  /*13c20*/  LDGSTS.E.BYPASS.LTC128B.128 [R4+0x400], desc[UR6][R2.64], !P5 ;  /* 0x0040000002047fae */ /* 0x0001e2000e901d46 */
[----:B------:R-:W-:-:S03]  /*13c30*/  ISETP.LT.OR P5, PT, R5, 0x1, P1 ;  /* 0x000000010500780c */ /* 0x000fc60000fa1670 */
[----:B------:R0:W-:Y:S01]  /*13c40*/  LDGSTS.E.BYPASS.LTC128B.128 [R4+0x2c00], desc[UR6][R2.64+0x80], !P4 ;  /* 0x02c0008002047fae */ /* 0x0001e2000e101d46 */
[----:B------:R-:W-:-:S09]  /*13c50*/  ISETP.LT.OR P4, PT, R5, 0x1, P0 ;  /* 0x000000010500780c */ /* 0x000fd20000781670 */
[----:B------:R0:W-:Y:S01]  /*13c60*/  LDGSTS.E.BYPASS.LTC128B.128 [R4+0x5400], desc[UR6][R2.64+0x100], !P5 ;  /* 0x0540010002047fae */ /* 0x0001e2000e901d46 */
[----:B------:R-:W-:-:S03]  /*13c70*/  ISETP.LT.OR P5, PT, R5, 0x11, P2 ;  /* 0x000000110500780c */ /* 0x000fc600017a1670 */
[----:B------:R0:W-:Y:S01]  /*13c80*/  LDGSTS.E.BYPASS.LTC128B.128 [R4+0x7c00], desc[UR6][R2.64+0x180], !P4 ;  /* 0x07c0018002047fae */ /* 0x0001e2000e101d46 */
[----:B------:R-:W-:-:S13]  /*13c90*/  ISETP.LT.OR P4, PT, R5, 0x11, P3 ;  /* 0x000000110500780c */ /* 0x000fda0001f81670 */
[----:B0-----:R-:W-:Y:S05]  /*13ca0*/  WARPSYNC.COLLECTIVE R15, `(.L_x_151) ;  /* 0x000000000f087348 */ /* 0x001fea0003c00000 */
[----:B------:R1:W2:Y:S02]  /*13cb0*/  SHFL.IDX P6, R14, R13, R12, R11 ;  /* 0x0000000c0d0e7389 */ /* 0x0002a400000c000b */
[----:B012---:R-:W-:Y:S01]  /*13cc0*/  ENDCOLLECTIVE ;  /* 0x000000000000791b */ /* 0x007fe20003800000 */
.L_x_151:
[----:B------:R-:W-:Y:S01]  /*13cd0*/  IMAD.MOV.U32 R13, RZ, RZ, R17 ;  /* 0x000000ffff0d7224 */ /* 0x000fe200078e0011 */
[----:B------:R-:W-:-:S07]  /*13ce0*/  MOV R6, R14 ;  /* 0x0000000e00067202 */ /* 0x000fce0000000f00 */
[----:B------:R-:W-:Y:S05]  /*13cf0*/  WARPSYNC.COLLECTIVE R15, `(.L_x_152) ;  /* 0x000000000f087348 */ /* 0x000fea0003c00000 */
[----:B------:R0:W1:Y:S02]  /*13d00*/  SHFL.IDX P6, R14, R13, R12, R11 ;  /* 0x0000000c0d0e7389 */ /* 0x00006400000c000b */
[----:B01----:R-:W-:Y:S01]  /*13d10*/  ENDCOLLECTIVE ;  /* 0x000000000000791b */ /* 0x003fe20003800000 */
.L_x_152:
[----:B------:R-:W-:Y:S01]  /*13d20*/  ULDC.64 UR4, c[0x0][0x208] ;  /* 0x0000820000047ab9 */ /* 0x000fe20000000a00 */
[----:B------:R-:W-:Y:S01]  /*13d30*/  MOV R3, R6 ;  /* 0x0000000600037202 */ /* 0x000fe20000000f00 */
[----:B------:R-:W-:Y:S02]  /*13d40*/  IMAD.MOV.U32 R13, RZ, RZ, R18 ;  /* 0x000000ffff0d7224 */ /* 0x000fe400078e0012 */
[----:B------:R-:W-:Y:S02]  /*13d50*/  IMAD.MOV.U32 R12, RZ, RZ, 0x2 ;  /* 0x00000002ff0c7424 */ /* 0x000fe400078e00ff */
[----:B------:R-:W-:-:S04]  /*13d60*/  IMAD.MOV.U32 R2, RZ, RZ, R14 ;  /* 0x000000ffff027224 */ /* 0x000fc800078e000e */
        /* <DEDUP_REMOVED lines=15> */
.L_x_153:
[----:B------:R-:W-:Y:S01]  /*13e60*/  IMAD.MOV.U32 R13, RZ, RZ, R17 ;  /* 0x000000ffff0d7224 */ /* 0x000fe200078e0011 */
[----:B------:R-:W-:-:S07]  /*13e70*/  MOV R6, R14 ;  /* 0x0000000e00067202 */ /* 0x000fce0000000f00 */
[----:B------:R-:W-:Y:S05]  /*13e80*/  WARPSYNC.COLLECTIVE R15, `(.L_x_154) ;  /* 0x000000000f087348 */ /* 0x000fea0003c00000 */
[----:B------:R0:W1:Y:S02]  /*13e90*/  SHFL.IDX P6, R14, R13, R12, R11 ;  /* 0x0000000c0d0e7389 */ /* 0x00006400000c000b */
[----:B01----:R-:W-:Y:S01]  /*13ea0*/  ENDCOLLECTIVE ;  /* 0x000000000000791b */ /* 0x003fe20003800000 */
.L_x_154:
        /* <DEDUP_REMOVED lines=20> */
.L_x_155:
[----:B------:R-:W-:Y:S01]  /*13ff0*/  IMAD.MOV.U32 R13, RZ, RZ, R17 ;  /* 0x000000ffff0d7224 */ /* 0x000fe200078e0011 */
[----:B------:R-:W-:-:S07]  /*14000*/  MOV R6, R14 ;  /* 0x0000000e00067202 */ /* 0x000fce0000000f00 */
[----:B------:R-:W-:Y:S05]  /*14010*/  WARPSYNC.COLLECTIVE R15, `(.L_x_156) ;  /* 0x000000000f087348 */ /* 0x000fea0003c00000 */
[----:B------:R0:W1:Y:S02]  /*14020*/  SHFL.IDX P6, R14, R13, R12, R11 ;  /* 0x0000000c0d0e7389 */ /* 0x00006400000c000b */
[----:B01----:R-:W-:Y:S01]  /*14030*/  ENDCOLLECTIVE ;  /* 0x000000000000791b */ /* 0x003fe20003800000 */
.L_x_156:
[----:B------:R-:W-:Y:S01]  /*14040*/  ULDC.64 UR4, c[0x0][0x208] ;  /* 0x0000820000047ab9 */ /* 0x000fe20000000a00 */
[----:B------:R-:W-:Y:S01]  /*14050*/  MOV R3, R6 ;  /* 0x0000000600037202 */ /* 0x000fe20000000f00 */
[----:B------:R-:W-:Y:S02]  /*14060*/  IMAD.MOV.U32 R6, RZ, RZ, RZ ;  /* 0x000000ffff067224 */ /* 0x000fe400078e00ff */
        /* <DEDUP_REMOVED lines=11> */
[----:B------:R0:W-:Y:S04]  /*14120*/  LDGSTS.E.BYPASS.LTC128B.128 [R4+0x6c00], desc[UR4][R2.64+0x100], !P5 ;  /* 0x06c0010002047fae */ /* 0x0001e8000e901d44 */
[----:B------:R0:W-:Y:S02]  /*14130*/  LDGSTS.E.BYPASS.LTC128B.128 [R4+0x9400], desc[UR4][R2.64+0x180], !P4 ;  /* 0x0940018002047fae */ /* 0x0001e4000e101d44 */
[----:B0-----:R-:W-:Y:S05]  /*14140*/  WARPSYNC.COLLECTIVE R15, `(.L_x_157) ;  /* 0x000000000f087348 */ /* 0x001fea0003c00000 */
[----:B------:R1:W2:Y:S02]  /*14150*/  SHFL.IDX P6, R14, R13, R12, R11 ;  /* 0x0000000c0d0e7389 */ /* 0x0002a400000c000b */
[----:B012---:R-:W-:Y:S01]  /*14160*/  ENDCOLLECTIVE ;  /* 0x000000000000791b */ /* 0x007fe20003800000 */
.L_x_157:
[----:B------:R-:W-:Y:S01]  /*14170*/  IMAD.MOV.U32 R13, RZ, RZ, R17 ;  /* 0x000000ffff0d7224 */ /* 0x000fe200078e0011 */
[----:B------:R-:W-:-:S07]  /*14180*/  MOV R18, R14 ;  /* 0x0000000e00127202 */ /* 0x000fce0000000f00 */
[----:B------:R-:W-:Y:S05]  /*14190*/  WARPSYNC.COLLECTIVE R15, `(.L_x_158) ;  /* 0x000000000f087348 */ /* 0x000fea0003c00000 */
[----:B------:R0:W1:Y:S02]  /*141a0*/  SHFL.IDX P6, R14, R13, R12, R11 ;  /* 0x0000000c0d0e7389 */ /* 0x00006400000c000b */
[----:B01----:R-:W-:Y:S01]  /*141b0*/  ENDCOLLECTIVE ;  /* 0x000000000000791b */ /* 0x003fe20003800000 */
.L_x_158:
[----:B------:R-:W-:Y:S05]  /*141c0*/  BRA `(.L_x_159) ;  /* 0xffffffcc00a07947 */ /* 0x000fea000383ffff */
.L_x_77:
[----:B0-----:R0:W1:Y:S02]  /*141d0*/  SYNCS.PHASECHK.TRANS64.TRYWAIT P0, [R7+URZ+0x38820], R6 ;  /* 0x03882006070075a7 */ /* 0x001064000800017f */
[----:B-1----:R-:W-:Y:S05]  /*141e0*/  @!P0 NANOSLEEP.SYNCS 0x989680 ;  /* 0x009896800000895d */ /* 0x002fea0003900000 */
[----:B------:R-:W1:Y:S02]  /*141f0*/  @!P0 SYNCS.PHASECHK.TRANS64 P0, [R7+URZ+0x38820], R6 ;  /* 0x03882006070085a7 */ /* 0x000e64000800007f */
[----:B-1----:R-:W-:Y:S05]  /*14200*/  @!P0 BRA `(.L_x_77) ;  /* 0xfffffffc00f08947 */ /* 0x002fea000383ffff */
[----:B------:R-:W-:Y:S05]  /*14210*/  BRA `(.L_x_160) ;  /* 0xffffffd000287947 */ /* 0x000fea000383ffff */
.L_x_78:
[----:B------:R-:W1:Y:S01]  /*14220*/  S2R R3, SR_TID.X ;  /* 0x0000000000037919 */ /* 0x000e620000002100 */
[----:B------:R-:W-:Y:S01]  /*14230*/  BSSY B0, `(.L_x_161) ;  /* 0x000000a000007945 */ /* 0x000fe20003800000 */
[----:B------:R-:W-:Y:S01]  /*14240*/  IMAD.MOV.U32 R12, RZ, RZ, RZ ;  /* 0x000000ffff0c7224 */ /* 0x000fe200078e00ff */
[----:B------:R-:W-:Y:S01]  /*14250*/  MOV R15, 0xffffffff ;  /* 0xffffffff000f7802 */ /* 0x000fe20000000f00 */
[----:B------:R-:W-:Y:S01]  /*14260*/  IMAD.MOV.U32 R11, RZ, RZ, 0x1f ;  /* 0x0000001fff0b7424 */ /* 0x000fe200078e00ff */
[----:B-1----:R-:W-:-:S04]  /*14270*/  SHF.R.U32.HI R3, RZ, 0x5, R3 ;  /* 0x00000005ff037819 */ /* 0x002fc80000011603 */
[----:B------:R-:W-:-:S04]  /*14280*/  LOP3.LUT R3, R3, 0x3, RZ, 0xc0, !PT ;  /* 0x0000000303037812 */ /* 0x000fc800078ec0ff */
[----:B------:R-:W-:-:S07]  /*14290*/  MOV R13, R3 ;  /* 0x00000003000d7202 */ /* 0x000fce0000000f00 */
[----:B0----5:R-:W-:Y:S05]  /*142a0*/  WARPSYNC.COLLECTIVE R15, `(.L_x_162) ;  /* 0x000000000f087348 */ /* 0x021fea0003c00000 */
[----:B------:R1:W2:Y:S02]  /*142b0*/  SHFL.IDX P6, R14, R13, R12, R11 ;  /* 0x0000000c0d0e7389 */ /* 0x0002a400000c000b */
[----:B012--5:R-:W-:Y:S01]  /*142c0*/  ENDCOLLECTIVE ;  /* 0x000000000000791b */ /* 0x027fe20003800000 */
.L_x_162:
[----:B------:R-:W-:Y:S05]  /*142d0*/  BSYNC B0 ;  /* 0x0000000000007941 */ /* 0x000fea0003800000 */
.L_x_161:
[----:B------:R-:W-:Y:S05]  /*142e0*/  BRA `(.L_x_163) ;  /* 0xffffffd0000c7947 */ /* 0x000fea000383ffff */
.L_x_79:
[----:B------:R-:W-:Y:S01]  /*142f0*/  BSSY B0, `(.L_x_164) ;  /* 0x0000006000007945 */ /* 0x000fe20003800000 */
[----:B------:R-:W-:-:S07]  /*14300*/  IMAD.MOV.U32 R15, RZ, RZ, -0x1 ;  /* 0xffffffffff0f7424 */ /* 0x000fce00078e00ff */
[----:B01---5:R-:W-:Y:S05]  /*14310*/  WARPSYNC.COLLECTIVE R15, `(.L_x_165) ;  /* 0x000000000f0c7348 */ /* 0x023fea0003c00000 */
[----:B------:R-:W-:Y:S02]  /*14320*/  ELECT P6, UR62, PT ;  /* 0x00000000003e782f */ /* 0x000fe400038c0000 */
[----:B------:R-:W-:Y:S01]  /*14330*/  MOV R14, UR62 ;  /* 0x0000003e000e7c02 */ /* 0x000fe20008000f00 */
[----:B01---5:R-:W-:Y:S10]  /*14340*/  ENDCOLLECTIVE ;  /* 0x000000000000791b */ /* 0x023ff40003800000 */
.L_x_165:
[----:B------:R-:W-:Y:S05]  /*14350*/  BSYNC B0 ;  /* 0x0000000000007941 */ /* 0x000fea0003800000 */
.L_x_164:
[----:B------:R-:W-:Y:S05]  /*14360*/  BRA `(.L_x_166) ;  /* 0xffffffd000007947 */ /* 0x000fea000383ffff */
.L_x_81:
[----:B-1----:R1:W2:Y:S02]  /*14370*/  SYNCS.PHASECHK.TRANS64.TRYWAIT P1, [R5+URZ+0x38840], R4 ;  /* 0x03884004050075a7 */ /* 0x0022a4000802017f */
[----:B--2---:R-:W-:Y:S05]  /*14380*/  @!P1 NANOSLEEP.SYNCS 0x989680 ;  /* 0x009896800000995d */ /* 0x004fea0003900000 */
[----:B------:R-:W2:Y:S02]  /*14390*/  @!P1 SYNCS.PHASECHK.TRANS64 P1, [R5+URZ+0x38840], R4 ;  /* 0x03884004050095a7 */ /* 0x000ea4000802007f */
[----:B--2---:R-:W-:Y:S05]  /*143a0*/  @!P1 BRA `(.L_x_81) ;  /* 0xfffffffc00f09947 */ /* 0x004fea000383ffff */
[----:B------:R-:W-:Y:S05]  /*143b0*/  BRA `(.L_x_167) ;  /* 0xffffffd000287947 */ /* 0x000fea000383ffff */
.L_x_83:
[----:B--2---:R2:W3:Y:S02]  /*143c0*/  SYNCS.PHASECHK.TRANS64.TRYWAIT P1, [R3+URZ+0x38840], R0 ;  /* 0x03884000030075a7 */ /* 0x0044e4000802017f */
[----:B---3--:R-:W-:Y:S05]  /*143d0*/  @!P1 NANOSLEEP.SYNCS 0x989680 ;  /* 0x009896800000995d */ /* 0x008fea0003900000 */
[----:B------:R-:W3:Y:S02]  /*143e0*/  @!P1 SYNCS.PHASECHK.TRANS64 P1, [R3+URZ+0x38840], R0 ;  /* 0x03884000030095a7 */ /* 0x000ee4000802007f */
[----:B---3--:R-:W-:Y:S05]  /*143f0*/  @!P1 BRA `(.L_x_83) ;  /* 0xfffffffc00f09947 */ /* 0x008fea000383ffff */
[----:B------:R-:W-:Y:S05]  /*14400*/  BRA `(.L_x_168) ;  /* 0xffffffd000347947 */ /* 0x000fea000383ffff */
.L_x_85:
[----:B---3--:R3:W4:Y:S02]  /*14410*/  SYNCS.PHASECHK.TRANS64.TRYWAIT P1, [R5+URZ+0x38860], R4 ;  /* 0x03886004050075a7 */ /* 0x008724000802017f */
[----:B----4-:R-:W-:Y:S05]  /*14420*/  @!P1 NANOSLEEP.SYNCS 0x989680 ;  /* 0x009896800000995d */ /* 0x010fea0003900000 */
[----:B------:R-:W4:Y:S02]  /*14430*/  @!P1 SYNCS.PHASECHK.TRANS64 P1, [R5+URZ+0x38860], R4 ;  /* 0x03886004050095a7 */ /* 0x000f24000802007f */
[----:B----4-:R-:W-:Y:S05]  /*14440*/  @!P1 BRA `(.L_x_85) ;  /* 0xfffffffc00f09947 */ /* 0x010fea000383ffff */
[----:B------:R-:W-:Y:S05]  /*14450*/  BRA `(.L_x_169) ;  /* 0xffffffd000307947 */ /* 0x000fea000383ffff */
.L_x_170:
[----:B------:R-:W-:-:S00]  /*14460*/  BRA `(.L_x_170) ;  /* 0xfffffffc00fc7947 */ /* 0x000fc0000383ffff */
[----:B------:R-:W-:-:S00]  /*14470*/  NOP ;  /* 0x0000000000007918 */ /* 0x000fc00000000000 */
        /* <DEDUP_REMOVED lines=8> */
.L_x_15970:


//--------------------- .text._ZN7cutlass13device_kernelIN5flash11enable_sm90INS1_16FlashAttnFwdSm90INS1_25CollectiveMainloopFwdSm90ILi2EN4cute5tupleIJNS5_1CILi1EEES8_S8_EEENS6_IJNS7_ILi128EEENS7_ILi80EEENS7_ILi256EEEEEELi256ENS_6half_tEfNS_4arch4Sm90ELb0ELb0ELb1ELb1ELb1ELb0ELb0ELb1ELb1ELb1ELb1ELb0EEENS1_21CollectiveEpilogueFwdINS6_IJSA_SC_SB_EEES9_SE_SG_Li256ELb1ELb1ELb1ELb0EEENS1_36VarlenDynamicPersistentTileSchedulerILi128ELi80ELi256ELi128ELb1ELb1ELb1ELb0ELb1ELb1EEEEEEEEEvNT_6ParamsE --------------------------
	.section	.text._ZN7cutlass13device_kernelIN5flash11enable_sm90INS1_16FlashAttnFwdSm90INS1_25CollectiveMainloopFwdSm90ILi2EN4cute5tupleIJNS5_1CILi1EEES8_S8_EEENS6_IJNS7_ILi128EEENS7_ILi80EEENS7_ILi256EEEEEELi256ENS_6half_tEfNS_4arch4Sm90ELb0ELb0ELb1ELb1ELb1ELb0ELb0ELb1ELb1ELb1ELb1ELb0EEENS1_21CollectiveEpilogueFwdINS6_IJSA_SC_SB_EEES9_SE_SG_Li256ELb1ELb1ELb1ELb0EEENS1_36VarlenDynamicPersistentTileSchedulerILi128ELi80ELi256ELi128ELb1ELb1ELb1ELb0ELb1ELb1EEEEEEEEEvNT_6ParamsE,"ax",@progbits
	.align	128
.text._ZN7cutlass13device_kernelIN5flash11enable_sm90INS1_16FlashAttnFwdSm90INS1_25CollectiveMainloopFwdSm90ILi2EN4cute5tupleIJNS5_1CILi1EEES8_S8_EEENS6_IJNS7_ILi128EEENS7_ILi80EEENS7_ILi256EEEEEELi256ENS_6half_tEfNS_4arch4Sm90ELb0ELb0ELb1ELb1ELb1ELb0ELb0ELb1ELb1ELb1ELb1ELb0EEENS1_21CollectiveEpilogueFwdINS6_IJSA_SC_SB_EEES9_SE_SG_Li256ELb1ELb1ELb1ELb0EEENS1_36VarlenDynamicPersistentTileSchedulerILi128ELi80ELi256ELi128ELb1ELb1ELb1ELb0ELb1ELb1EEEEEEEEEvNT_6ParamsE:
        .type           _ZN7cutlass13device_kernelIN5flash11enable_sm90INS1_16FlashAttnFwdSm90INS1_25CollectiveMainloopFwdSm90ILi2EN4cute5tupleIJNS5_1CILi1EEES8_S8_EEENS6_IJNS7_ILi128EEENS7_ILi80EEENS7_ILi256EEEEEELi256ENS_6half_tEfNS_4arch4Sm90ELb0ELb0ELb1ELb1ELb1ELb0ELb0ELb1ELb1ELb1ELb1ELb0EEENS1_21CollectiveEpilogueFwdINS6_IJSA_SC_SB_EEES9_SE_SG_Li256ELb1ELb1ELb1ELb0EEENS1_36VarlenDynamicPersistentTileSchedulerILi128ELi80ELi256ELi128ELb1ELb1ELb1ELb0ELb1ELb1EEEEEEEEEvNT_6ParamsE,@function
        .size           _ZN7cutlass13device_kernelIN5flash11enable_sm90INS1_16FlashAttnFwdSm90INS1_25CollectiveMainloopFwdSm90ILi2EN4cute5tupleIJNS5_1CILi1EEES8_S8_EEENS6_IJNS7_ILi128EEENS7_ILi80EEENS7_ILi256EEEEEELi256ENS_6half_tEfNS_4arch4Sm90ELb0ELb0ELb1ELb1ELb1ELb0ELb0ELb1ELb1ELb1ELb1ELb0EEENS1_21CollectiveEpilogueFwdINS6_IJSA_SC_SB_EEES9_SE_SG_Li256ELb1ELb1ELb1ELb0EEENS1_36VarlenDynamicPersistentTileSchedulerILi128ELi80ELi256ELi128ELb1ELb1ELb1ELb0ELb1ELb1EEEEEEEEEvNT_6ParamsE,(.L_x_15971 - _ZN7cutlass13device_kernelIN5flash11enable_sm90INS1_16FlashAttnFwdSm90INS1_25CollectiveMainloopFwdSm90ILi2EN4cute5tupleIJNS5_1CILi1EEES8_S8_EEENS6_IJNS7_ILi128EEENS7_ILi80EEENS7_ILi256EEEEEELi256ENS_6half_tEfNS_4arch4Sm90ELb0ELb0ELb1ELb1ELb1ELb0ELb0ELb1ELb1ELb1ELb1ELb0EEENS1_21CollectiveEpilogueFwdINS6_IJSA_SC_SB_EEES9_SE_SG_Li256ELb1ELb1ELb1ELb0EEENS1_36VarlenDynamicPersistentTileSchedulerILi128ELi80ELi256ELi128ELb1ELb1ELb1ELb0ELb1ELb1EEEEEEEEEvNT_6ParamsE)
        .other          _ZN7cutlass13device_kernelIN5flash11enable_sm90INS1_16FlashAttnFwdSm90INS1_25CollectiveMainloopFwdSm90ILi2EN4cute5tupleIJNS5_1CILi1EEES8_S8_EEENS6_IJNS7_ILi128EEENS7_ILi80EEENS7_ILi256EEEEEELi256ENS_6half_tEfNS_4arch4Sm90ELb0ELb0ELb1ELb1ELb1ELb0ELb0ELb1ELb1ELb1ELb1ELb0EEENS1_21CollectiveEpilogueFwdINS6_IJSA_SC_SB_EEES9_SE_SG_Li256ELb1ELb1ELb1ELb0EEENS1_36VarlenDynamicPersistentTileSchedulerILi128ELi80ELi256ELi128ELb1ELb1ELb1ELb0ELb1ELb1EEEEEEEEEvNT_6ParamsE,@"STO_CUDA_ENTRY STV_DEFAULT"
_ZN7cutlass13device_kernelIN5flash11enable_sm90INS1_16FlashAttnFwdSm90INS1_25CollectiveMainloopFwdSm90ILi2EN4cute5tupleIJNS5_1CILi1EEES8_S8_EEENS6_IJNS7_ILi128EEENS7_ILi80EEENS7_ILi256EEEEEELi256ENS_6half_tEfNS_4arch4Sm90ELb0ELb0ELb1ELb1ELb1ELb0ELb0ELb1ELb1ELb1ELb1ELb0EEENS1_21CollectiveEpilogueFwdINS6_IJSA_SC_SB_EEES9_SE_SG_Li256ELb1ELb1ELb1ELb0EEENS1_36VarlenDynamicPersistentTileSchedulerILi128ELi80ELi256ELi128ELb1ELb1ELb1ELb0ELb1ELb1EEEEEEEEEvNT_6ParamsE:
        /* <DEDUP_REMOVED lines=45> */
.L_x_171:
        /* <DEDUP_REMOVED lines=22> */
.L_x_172:
        /* <DEDUP_REMOVED lines=18> */
.L_x_173:
        /* <DEDUP_REMOVED lines=22> */
.L_x_174:
        /* <DEDUP_REMOVED lines=23> */
.L_x_175:
[----:B------:R-:W-:Y:S01]  /*0820*/  UISETP.NE.AND UP0, UPT, UR9, URZ, UPT ;  /* 0x0000003f0900728c */ /* 0x000fe2000bf05270 */
[----:B------:R-:W-:Y:S01]  /*0830*/  NOP ;  /* 0x0000000000007918 */ /* 0x000fe20000000000 */
[----:B0-----:R-:W-:Y:S01]  /*0840*/  UMOV UR4, 0x1 ;  /* 0x0000000100047882 */ /* 0x001fe20000000000 */
[----:B------:R-:W-:Y:S01]  /*0850*/  ULDC.64 UR36, c[0x0][0x208] ;  /* 0x0000820000247ab9 */ /* 0x000fe20000000a00 */
[----:B------:R-:W-:Y:S01]  /*0860*/  USEL UR4, UR4, 0x2, !UP0 ;  /* 0x0000000204047887 */ /* 0x000fe2000c000000 */
[----:B-1234-:R-:W-:Y:S01]  /*0870*/  BAR.SYNC.DEFER_BLOCKING 0x0 ;  /* 0x0000000000007b1d */ /* 0x01efe20000010000 */
[----:B------:R-:W-:-:S04]  /*0880*/  PLOP3.LUT P0, PT, PT, PT, UP0, 0x80, 0x0 ;  /* 0x000000000000781c */ /* 0x000fc80003f0f008 */
[----:B------:R-:W-:-:S05]  /*0890*/  IMAD.U32 R3, RZ, RZ, UR4 ;  /* 0x00000004ff037e24 */ /* 0x000fca000f8e00ff */
[----:B------:R0:W-:Y:S04]  /*08a0*/  STL [R1+0x50], R3 ;  /* 0x0000500301007387 */ /* 0x0001e80000100800 */
[----:B------:R-:W-:Y:S05]  /*08b0*/  @!P0 BRA `(.L_x_176) ;  /* 0x000000fc006c8947 */ /* 0x000fea0003800000 */
.L_x_177:
[----:B------:R-:W-:-:S08]  /*08c0*/  NOP ;  /* 0x0000000000007918 */ /* 0x000fd00000000000 */
[----:B------:R-:W1:Y:S02]  /*08d0*/  USETMAXREG.TRY_ALLOC.CTAPOOL UP0, 0xe8 ;  /* 0x000000e8000079c8 */ /* 0x000e640008000600 */
[----:B-1----:R-:W-:-:S13]  /*08e0*/  PLOP3.LUT P0, PT, PT, PT, UP0, 0x80, 0x0 ;  /* 0x000000000000781c */ /* 0x002fda0003f0f008 */
[----:B------:R-:W-:Y:S05]  /*08f0*/  @!P0 BRA `(.L_x_177) ;  /* 0xfffffffc00f08947 */ /* 0x000fea000383ffff */
[----:B------:R-:W1:Y:S08]  /*0900*/  S2UR UR5, SR_CgaCtaId ;  /* 0x00000000000579c3 */ /* 0x000e700000008800 */
[----:B------:R-:W-:Y:S06]  /*0910*/  BAR.ARV 0x8, 0x180 ;  /* 0x0206000000007b1d */ /* 0x000fec0000002000 */
[----:B------:R-:W-:-:S02]  /*0920*/  UMOV UR4, 0x400 ;  /* 0x0000040000047882 */ /* 0x000fc40000000000 */
[----:B------:R-:W-:Y:S01]  /*0930*/  BAR.SYNC.DEFER_BLOCKING 0x5, 0x180 ;  /* 0x0146000000007b1d */ /* 0x000fe20000010000 */
[----:B-1----:R-:W-:-:S09]  /*0940*/  ULEA UR4, UR5, UR4, 0x18 ;  /* 0x0000000405047291 */ /* 0x002fd2000f8ec03f */
[----:B------:R-:W1:Y:S01]  /*0950*/  LDS.128 R8, [UR4+0x388d0] ;  /* 0x0388d004ff087984 */ /* 0x000e620008000c00 */
[----:B------:R-:W-:Y:S01]  /*0960*/  ULDC UR4, c[0x0][0xc3c] ;  /* 0x00030f0000047ab9 */ /* 0x000fe20000000800 */
[----:B------:R-:W-:Y:S06]  /*0970*/  BAR.ARV 0x4, 0x180 ;  /* 0x0106000000007b1d */ /* 0x000fec0000002000 */
[----:B-1----:R-:W-:-:S13]  /*0980*/  ISETP.GE.AND P0, PT, R11, UR4, PT ;  /* 0x000000040b007c0c */ /* 0x002fda000bf06270 */
[----:B------:R-:W-:Y:S05]  /*0990*/  @P0 EXIT ;  /* 0x000000000000094d */ /* 0x000fea0003800000 */
[----:B------:R-:W2:Y:S01]  /*09a0*/  LDL R2, [R1+0x50] ;  /* 0x0000500001027983 */ /* 0x000ea20000100800 */
[----:B------:R-:W-:Y:S01]  /*09b0*/  VIADD R0, R0, 0xffffff80 ;  /* 0xffffff8000007836 */ /* 0x000fe20000000000 */
[----:B------:R-:W-:Y:S01]  /*09c0*/  R2UR UR7, R11 ;  /* 0x000000000b0772ca */ /* 0x000fe200000e0000 */
[----:B------:R-:W-:Y:S01]  /*09d0*/  UMOV UR38, URZ ;  /* 0x0000003f00267c82 */ /* 0x000fe20008000000 */
[----:B------:R-:W-:Y:S02]  /*09e0*/  R2UR UR6, R9 ;  /* 0x00000000090672ca */ /* 0x000fe400000e0000 */
[----:B0-----:R-:W-:Y:S02]  /*09f0*/  SHF.R.S32.HI R3, RZ, 0x1f, R0 ;  /* 0x0000001fff037819 */ /* 0x001fe40000011400 */
[----:B------:R-:W-:Y:S02]  /*0a00*/  R2UR UR5, R10 ;  /* 0x000000000a0572ca */ /* 0x000fe400000e0000 */
[----:B------:R-:W-:-:S05]  /*0a10*/  LEA.HI R4, R3, R0, RZ, 0x5 ;  /* 0x0000000003047211 */ /* 0x000fca00078f28ff */
[----:B------:R-:W-:-:S05]  /*0a20*/  IMAD.SHL.U32 R6, R4, 0x20, RZ ;  /* 0x0000002004067824 */ /* 0x000fca00078e00ff */
[----:B------:R-:W-:Y:S02]  /*0a30*/  LOP3.LUT R6, R6, 0xfffffc00, RZ, 0xc0, !PT ;  /* 0xfffffc0006067812 */ /* 0x000fe400078ec0ff */
[----:B--2---:R-:W-:Y:S02]  /*0a40*/  R2UR UR4, R2 ;  /* 0x00000000020472ca */ /* 0x004fe400000e0000 */
[----:B------:R-:W-:-:S04]  /*0a50*/  LEA.HI R2, R3, R0, RZ, 0x7 ;  /* 0x0000000003027211 */ /* 0x000fc800078f38ff */
[----:B------:R-:W-:-:S05]  /*0a60*/  LOP3.LUT R5, R2, 0xffffff80, RZ, 0xc0, !PT ;  /* 0xffffff8002057812 */ /* 0x000fca00078ec0ff */
[----:B------:R-:W-:Y:S01]  /*0a70*/  IMAD.IADD R13, R0, 0x1, -R5 ;  /* 0x00000001000d7824 */ /* 0x000fe200078e0a05 */
[CC--:B------:R-:W-:Y:S01]  /*0a80*/  LEA.HI R5, R3.reuse, R0.reuse, RZ, 0x2 ;  /* 0x0000000003057211 */ /* 0x0c0fe200078f10ff */
[----:B------:R-:W-:Y:S01]  /*0a90*/  ULOP3.LUT UR8, UR4, 0x1, URZ, 0xfc, !UPT ;  /* 0x0000000104087892 */ /* 0x000fe2000f8efc3f */
[----:B------:R-:W-:Y:S02]  /*0aa0*/  LEA.HI R3, R3, R0, RZ, 0x4 ;  /* 0x0000000003037211 */ /* 0x000fe400078f20ff */
[----:B------:R-:W-:Y:S01]  /*0ab0*/  SHF.R.S32.HI R8, RZ, 0x1f, R13 ;  /* 0x0000001fff087819 */ /* 0x000fe2000001140d */
[----:B------:R-:W-:Y:S01]  /*0ac0*/  STL [R1+0x3c], R13 ;  /* 0x00003c0d01007387 */ /* 0x000fe20000100800 */
[----:B------:R-:W-:Y:S01]  /*0ad0*/  LOP3.LUT R11, R5, 0xfffffffc, RZ, 0xc0, !PT ;  /* 0xfffffffc050b7812 */ /* 0x000fe200078ec0ff */
[----:B------:R-:W-:Y:S01]  /*0ae0*/  UMOV UR4, URZ ;  /* 0x0000003f00047c82 */ /* 0x000fe20008000000 */
[----:B------:R-:W-:Y:S02]  /*0af0*/  LOP3.LUT R5, R3, 0x3fffff0, RZ, 0xc0, !PT ;  /* 0x03fffff003057812 */ /* 0x000fe400078ec0ff */
[----:B------:R-:W-:Y:S01]  /*0b00*/  LEA.HI R9, R8, R13, RZ, 0x2 ;  /* 0x0000000d08097211 */ /* 0x000fe200078f10ff */
[C---:B------:R-:W-:Y:S01]  /*0b10*/  IMAD.IADD R12, R0.reuse, 0x1, -R11 ;  /* 0x00000001000c7824 */ /* 0x040fe200078e0a0b */
[----:B------:R-:W-:Y:S01]  /*0b20*/  SHF.R.S32.HI R4, RZ, 0x4, R3 ;  /* 0x00000004ff047819 */ /* 0x000fe20000011403 */
[----:B------:R-:W-:Y:S01]  /*0b30*/  IMAD.IADD R5, R0, 0x1, -R5 ;  /* 0x0000000100057824 */ /* 0x000fe200078e0a05 */
[----:B------:R-:W-:-:S02]  /*0b40*/  SHF.R.S32.HI R10, RZ, 0x2, R9 ;  /* 0x00000002ff0a7819 */ /* 0x000fc40000011409 */
[----:B------:R-:W-:Y:S01]  /*0b50*/  SHF.R.S32.HI R7, RZ, 0x1f, R9 ;  /* 0x0000001fff077819 */ /* 0x000fe20000011409 */
[----:B------:R-:W-:Y:S01]  /*0b60*/  IMAD R6, R5, 0x40, R6 ;  /* 0x0000004005067824 */ /* 0x000fe200078e0206 */
[----:B------:R-:W-:Y:S02]  /*0b70*/  LEA.HI R0, R3, R4, RZ, 0x1 ;  /* 0x0000000403007211 */ /* 0x000fe400078f08ff */
[----:B------:R-:W-:Y:S02]  /*0b80*/  SHF.R.S32.HI R3, RZ, 0x7, R2 ;  /* 0x00000007ff037819 */ /* 0x000fe40000011402 */
[----:B------:R-:W-:Y:S02]  /*0b90*/  LEA.HI R11, R7, R10, RZ, 0x3 ;  /* 0x0000000a070b7211 */ /* 0x000fe400078f18ff */
[----:B------:R-:W-:Y:S02]  /*0ba0*/  LEA.HI R2, R2, R3, RZ, 0x1 ;  /* 0x0000000302027211 */ /* 0x000fe400078f08ff */
[----:B------:R-:W-:-:S02]  /*0bb0*/  LOP3.LUT R7, R0, 0x1ffffffe, RZ, 0xc0, !PT ;  /* 0x1ffffffe00077812 */ /* 0x000fc400078ec0ff */
[----:B------:R-:W-:Y:S02]  /*0bc0*/  LOP3.LUT R11, R11, 0xfffffff8, RZ, 0xc0, !PT ;  /* 0xfffffff80b0b7812 */ /* 0x000fe400078ec0ff */
[----:B------:R-:W-:Y:S01]  /*0bd0*/  LEA.HI R8, R8, R13, RZ, 0x5 ;  /* 0x0000000d08087211 */ /* 0x000fe200078f28ff */
[----:B------:R-:W-:Y:S01]  /*0be0*/  IMAD.IADD R7, R4, 0x1, -R7 ;  /* 0x0000000104077824 */ /* 0x000fe200078e0a07 */
[----:B------:R-:W-:Y:S01]  /*0bf0*/  LOP3.LUT R2, R2, 0x3fffffe, RZ, 0xc0, !PT ;  /* 0x03fffffe02027812 */ /* 0x000fe200078ec0ff */
[----:B------:R-:W-:Y:S01]  /*0c00*/  IMAD.IADD R11, R10, 0x1, -R11 ;  /* 0x000000010a0b7824 */ /* 0x000fe200078e0a0b */
[----:B------:R-:W-:Y:S02]  /*0c10*/  LEA.HI R0, R12, R12, RZ, 0x1 ;  /* 0x0000000c0c007211 */ /* 0x000fe400078f08ff */
[----:B------:R-:W-:Y:S01]  /*0c20*/  SHF.R.S32.HI R8, RZ, 0x5, R8 ;  /* 0x00000005ff087819 */ /* 0x000fe20000011408 */
[----:B------:R-:W-:Y:S01]  /*0c30*/  IMAD.IADD R2, R3, 0x1, -R2 ;  /* 0x0000000103027824 */ /* 0x000fe200078e0a02 */
[----:B------:R-:W-:Y:S01]  /*0c40*/  LOP3.LUT R3, R0, 0x1ffffffe, RZ, 0xc0, !PT ;  /* 0x1ffffffe00037812 */ /* 0x000fe200078ec0ff */
[----:B------:R-:W-:Y:S01]  /*0c50*/  IMAD R0, R7, 0x8, R6 ;  /* 0x0000000807007824 */ /* 0x000fe200078e0206 */
[----:B------:R-:W-:Y:S01]  /*0c60*/  LOP3.LUT R9, R9, 0x7ffffffc, RZ, 0xc0, !PT ;  /* 0x7ffffffc09097812 */ /* 0x000fe200078ec0ff */
[----:B------:R-:W-:-:S02]  /*0c70*/  IMAD R11, R8, 0x10, R11 ;  /* 0x00000010080b7824 */ /* 0x000fc400078e020b */
[----:B------:R-:W-:Y:S01]  /*0c80*/  IMAD.IADD R3, R12, 0x1, -R3 ;  /* 0x000000010c037824 */ /* 0x000fe200078e0a03 */
[----:B------:R0:W-:Y:S01]  /*0c90*/  STL [R1+0x48], R0 ;  /* 0x0000480001007387 */ /* 0x0001e20000100800 */
[----:B------:R-:W-:-:S04]  /*0ca0*/  IMAD.IADD R9, R13, 0x1, -R9 ;  /* 0x000000010d097824 */ /* 0x000fc800078e0a09 */
[----:B------:R-:W-:-:S04]  /*0cb0*/  IMAD.SHL.U32 R23, R9, 0x2, RZ ;  /* 0x0000000209177824 */ /* 0x000fc800078e00ff */
[C---:B------:R-:W-:Y:S01]  /*0cc0*/  VIADD R17, R23.reuse, 0x8 ;  /* 0x0000000817117836 */ /* 0x040fe20000000000 */
[----:B0-----:R-:W-:Y:S01]  /*0cd0*/  LEA R0, R2, R11, 0x6 ;  /* 0x0000000b02007211 */ /* 0x001fe200078e30ff */
[----:B------:R-:W-:Y:S02]  /*0ce0*/  IMAD.U32 R2, RZ, RZ, UR8 ;  /* 0x00000008ff027e24 */ /* 0x000fe4000f8e00ff */
[C---:B------:R-:W-:Y:S01]  /*0cf0*/  VIADD R16, R23.reuse, 0x10 ;  /* 0x0000001017107836 */ /* 0x040fe20000000000 */
[----:B------:R-:W-:Y:S01]  /*0d00*/  SHF.R.S32.HI R18, RZ, 0x1f, R17 ;  /* 0x0000001fff127819 */ /* 0x000fe20000011411 */
[----:B------:R0:W-:Y:S01]  /*0d10*/  STL [R1+0x40], R0 ;  /* 0x0000400001007387 */ /* 0x0001e20000100800 */
[C---:B------:R-:W-:Y:S02]  /*0d20*/  VIADD R15, R23.reuse, 0x18 ;  /* 0x00000018170f7836 */ /* 0x040fe40000000000 */
[C---:B------:R-:W-:Y:S01]  /*0d30*/  VIADD R14, R23.reuse, 0x20 ;  /* 0x00000020170e7836 */ /* 0x040fe20000000000 */
[----:B------:R1:W-:Y:S01]  /*0d40*/  STL [R1+0x4c], R2 ;  /* 0x00004c0201007387 */ /* 0x0003e20000100800 */
[C---:B------:R-:W-:Y:S01]  /*0d50*/  VIADD R13, R23.reuse, 0x28 ;  /* 0x00000028170d7836 */ /* 0x040fe20000000000 */
[----:B------:R-:W-:Y:S01]  /*0d60*/  SHF.R.S32.HI R17, RZ, 0x1f, R16 ;  /* 0x0000001fff117819 */ /* 0x000fe20000011410 */
[C---:B------:R-:W-:Y:S01]  /*0d70*/  VIADD R12, R23.reuse, 0x30 ;  /* 0x00000030170c7836 */ /* 0x040fe20000000000 */
[----:B------:R-:W-:Y:S01]  /*0d80*/  SHF.R.S32.HI R16, RZ, 0x1f, R15 ;  /* 0x0000001fff107819 */ /* 0x000fe2000001140f */
[----:B------:R-:W-:Y:S01]  /*0d90*/  VIADD R11, R23, 0x38 ;  /* 0x00000038170b7836 */ /* 0x000fe20000000000 */
[----:B------:R-:W-:Y:S01]  /*0da0*/  SHF.R.S32.HI R15, RZ, 0x1f, R14 ;  /* 0x0000001fff0f7819 */ /* 0x000fe2000001140e */
[----:B0-----:R-:W-:Y:S01]  /*0db0*/  IMAD R0, R3, 0x8, R0 ;  /* 0x0000000803007824 */ /* 0x001fe200078e0200 */
[----:B------:R-:W-:Y:S01]  /*0dc0*/  SHF.R.S32.HI R14, RZ, 0x1f, R13 ;  /* 0x0000001fff0e7819 */ /* 0x000fe2000001140d */
[C---:B------:R-:W-:Y:S01]  /*0dd0*/  VIADD R10, R23.reuse, 0x40 ;  /* 0x00000040170a7836 */ /* 0x040fe20000000000 */
[----:B------:R-:W-:Y:S01]  /*0de0*/  SHF.R.S32.HI R13, RZ, 0x1f, R12 ;  /* 0x0000001fff0d7819 */ /* 0x000fe2000001140c */
[----:B-1----:R-:W-:Y:S01]  /*0df0*/  IMAD.U32 R2, RZ, RZ, UR4 ;  /* 0x00000004ff027e24 */ /* 0x002fe2000f8e00ff */
[----:B------:R-:W-:Y:S01]  /*0e00*/  SHF.R.S32.HI R12, RZ, 0x1f, R11 ;  /* 0x0000001fff0c7819 */ /* 0x000fe2000001140b */
[C---:B------:R-:W-:Y:S01]  /*0e10*/  VIADD R9, R23.reuse, 0x48 ;  /* 0x0000004817097836 */ /* 0x040fe20000000000 */
[----:B------:R-:W-:Y:S01]  /*0e20*/  SHF.R.S32.HI R11, RZ, 0x1f, R10 ;  /* 0x0000001fff0b7819 */ /* 0x000fe2000001140a */
[C---:B------:R-:W-:Y:S01]  /*0e30*/  VIADD R8, R23.reuse, 0x50 ;  /* 0x0000005017087836 */ /* 0x040fe20000000000 */
[----:B------:R0:W-:Y:S01]  /*0e40*/  STL [R1+0x38], R2 ;  /* 0x0000380201007387 */ /* 0x0001e20000100800 */
[C---:B------:R-:W-:Y:S01]  /*0e50*/  VIADD R7, R23.reuse, 0x58 ;  /* 0x0000005817077836 */ /* 0x040fe20000000000 */
[----:B------:R-:W-:Y:S01]  /*0e60*/  SHF.R.S32.HI R10, RZ, 0x1f, R9 ;  /* 0x0000001fff0a7819 */ /* 0x000fe20000011409 */
[C---:B------:R-:W-:Y:S01]  /*0e70*/  VIADD R6, R23.reuse, 0x60 ;  /* 0x0000006017067836 */ /* 0x040fe20000000000 */
[----:B------:R1:W-:Y:S01]  /*0e80*/  STL [R1+0x44], R0 ;  /* 0x0000440001007387 */ /* 0x0003e20000100800 */
[C---:B------:R-:W-:Y:S01]  /*0e90*/  VIADD R5, R23.reuse, 0x68 ;  /* 0x0000006817057836 */ /* 0x040fe20000000000 */
[----:B------:R-:W-:Y:S01]  /*0ea0*/  SHF.R.S32.HI R9, RZ, 0x1f, R8 ;  /* 0x0000001fff097819 */ /* 0x000fe20000011408 */
[C---:B------:R-:W-:Y:S01]  /*0eb0*/  VIADD R4, R23.reuse, 0x70 ;  /* 0x0000007017047836 */ /* 0x040fe20000000000 */
[----:B------:R-:W-:Y:S01]  /*0ec0*/  SHF.R.S32.HI R8, RZ, 0x1f, R7 ;  /* 0x0000001fff087819 */ /* 0x000fe20000011407 */
[C---:B------:R-:W-:Y:S01]  /*0ed0*/  VIADD R226, R23.reuse, 0x80 ;  /* 0x0000008017e27836 */ /* 0x040fe20000000000 */
[C---:B0-----:R-:W-:Y:S01]  /*0ee0*/  IADD3 R2, R23.reuse, 0x78, RZ ;  /* 0x0000007817027810 */ /* 0x041fe20007ffe0ff */
[C---:B------:R-:W-:Y:S01]  /*0ef0*/  VIADD R225, R23.reuse, 0x88 ;  /* 0x0000008817e17836 */ /* 0x040fe20000000000 */
[----:B------:R-:W-:Y:S01]  /*0f00*/  SHF.R.S32.HI R7, RZ, 0x1f, R6 ;  /* 0x0000001fff077819 */ /* 0x000fe20000011406 */
        /* <DEDUP_REMOVED lines=18> */
[----:B------:R-:W-:Y:S01]  /*1030*/  VIADD R213, R23, 0xd8 ;  /* 0x000000d817d57836 */ /* 0x000fe20000000000 */
[----:B------:R-:W-:Y:S01]  /*1040*/  SHF.R.S32.HI R2, RZ, 0x1f, R220 ;  /* 0x0000001fff027819 */ /* 0x000fe200000114dc */
[----:B------:R-:W-:Y:S01]  /*1050*/  IMAD.U32 R16, RZ, RZ, UR4 ;  /* 0x00000004ff107e24 */ /* 0x000fe2000f8e00ff */
[----:B------:R-:W-:-:S02]  /*1060*/  SHF.R.S32.HI R5, RZ, 0x1f, R219 ;  /* 0x0000001fff057819 */ /* 0x000fc400000114db */
[----:B------:R-:W-:Y:S02]  /*1070*/  SHF.R.S32.HI R4, RZ, 0x1f, R218 ;  /* 0x0000001fff047819 */ /* 0x000fe400000114da */
[----:B-1----:R-:W-:-:S07]  /*1080*/  SHF.R.S32.HI R2, RZ, 0x1f, R217 ;  /* 0x0000001fff027819 */ /* 0x002fce00000114d9 */
.L_x_227:
[----:B------:R-:W-:Y:S01]  /*1090*/  ULDC.64 UR8, c[0x0][0xc88] ;  /* 0x0003220000087ab9 */ /* 0x000fe20000000a00 */
[----:B------:R-:W-:Y:S01]  /*10a0*/  ULDC.64 UR10, c[0x0][0xa20] ;  /* 0x00028800000a7ab9 */ /* 0x000fe20000000a00 */
[----:B------:R-:W-:Y:S02]  /*10b0*/  UIMAD.WIDE UR8, UR7, 0x4, UR8 ;  /* 0x00000004070878a5 */ /* 0x000fe4000f8e0208 */
[----:B------:R-:W-:Y:S01]  /*10c0*/  UISETP.NE.U32.AND UP1, UPT, UR10, URZ, UPT ;  /* 0x0000003f0a00728c */ /* 0x000fe2000bf25070 */
[----:B------:R-:W-:Y:S01]  /*10d0*/  UMOV UR61, URZ ;  /* 0x0000003f003d7c82 */ /* 0x000fe20008000000 */
[----:B------:R-:W-:Y:S02]  /*10e0*/  ULDC UR7, c[0x0][0x2f0] ;  /* 0x0000bc0000077ab9 */ /* 0x000fe40000000800 */
[----:B0-2---:R-:W-:Y:S02]  /*10f0*/  IMAD.U32 R2, RZ, RZ, UR8 ;  /* 0x00000008ff027e24 */ /* 0x005fe4000f8e00ff */
[----:B-1----:R-:W-:Y:S01]  /*1100*/  IMAD.U32 R3, RZ, RZ, UR9 ;  /* 0x00000009ff037e24 */ /* 0x002fe2000f8e00ff */
[----:B------:R-:W-:-:S04]  /*1110*/  ULDC.64 UR8, c[0x0][0xa28] ;  /* 0x00028a0000087ab9 */ /* 0x000fc80000000a00 */
[----:B------:R-:W2:Y:S01]  /*1120*/  LDG.E R2, desc[UR36][R2.64] ;  /* 0x0000002402027981 */ /* 0x000ea2000c1e1900 */
[----:B------:R-:W-:Y:S02]  /*1130*/  UISETP.NE.U32.AND UP0, UPT, UR8, URZ, UPT ;  /* 0x0000003f0800728c */ /* 0x000fe4000bf05070 */
[----:B------:R-:W-:Y:S02]  /*1140*/  UISETP.NE.AND.EX UP1, UPT, UR11, URZ, UPT, UP1 ;  /* 0x0000003f0b00728c */ /* 0x000fe4000bf25310 */
[----:B------:R-:W-:-:S04]  /*1150*/  UISETP.NE.AND.EX UP0, UPT, UR9, URZ, UPT, UP0 ;  /* 0x0000003f0900728c */ /* 0x000fc8000bf05300 */
[----:B------:R-:W-:Y:S02]  /*1160*/  PLOP3.LUT P1, PT, PT, PT, UP1, 0x80, 0x0 ;  /* 0x000000000000781c */ /* 0x000fe40003f2f018 */
[----:B------:R-:W-:Y:S02]  /*1170*/  PLOP3.LUT P0, PT, PT, PT, UP0, 0x80, 0x0 ;  /* 0x000000000000781c */ /* 0x000fe40003f0f008 */
[----:B--2---:R-:W-:-:S13]  /*1180*/  R2UR UR4, R2 ;  /* 0x00000000020472ca */ /* 0x004fda00000e0000 */
[----:B------:R-:W-:Y:S02]  /*1190*/  USHF.R.S32.HI UR12, URZ, 0x1f, UR4 ;  /* 0x0000001f3f0c7899 */ /* 0x000fe40008011404 */
[----:B-----5:R-:W-:Y:S01]  /*11a0*/  MOV R0, UR4 ;  /* 0x0000000400007c02 */ /* 0x020fe20008000f00 */
[----:B------:R-:W-:-:S03]  /*11b0*/  @UP0 ULEA UR8, UP2, UR4, UR8, 0x2 ;  /* 0x0000000804080291 */ /* 0x000fc6000f84103f */
[----:B------:R-:W-:Y:S01]  /*11c0*/  IMAD.U32 R2, RZ, RZ, UR12 ;  /* 0x0000000cff027e24 */ /* 0x000fe2000f8e00ff */
[----:B------:R-:W-:Y:S01]  /*11d0*/  @UP0 ULEA.HI.X UR9, UR4, UR9, UR12, 0x2, UP2 ;  /* 0x0000000904090291 */ /* 0x000fe200090f140c */
[----:B------:R-:W-:Y:S01]  /*11e0*/  STL [R1+0x30], R0 ;  /* 0x0000300001007387 */ /* 0x000fe20000100800 */
[----:B------:R-:W-:-:S03]  /*11f0*/  @UP1 ULEA UR10, UP0, UR4, UR10, 0x2 ;  /* 0x0000000a040a1291 */ /* 0x000fc6000f80103f */
[----:B------:R0:W-:Y:S01]  /*1200*/  STL [R1+0x34], R2 ;  /* 0x0000340201007387 */ /* 0x0001e20000100800 */
[----:B------:R-:W-:Y:S01]  /*1210*/  IMAD.U32 R3, RZ, RZ, UR9 ;  /* 0x00000009ff037e24 */ /* 0x000fe2000f8e00ff */
[----:B------:R-:W-:Y:S01]  /*1220*/  @UP1 ULEA.HI.X UR11, UR4, UR11, UR12, 0x2, UP0 ;  /* 0x0000000b040b1291 */ /* 0x000fe200080f140c */
[----:B------:R-:W-:Y:S02]  /*1230*/  IMAD.U32 R4, RZ, RZ, UR10 ;  /* 0x0000000aff047e24 */ /* 0x000fe4000f8e00ff */
[----:B------:R-:W-:Y:S01]  /*1240*/  ULDC UR4, c[0x0][0x424] ;  /* 0x0001090000047ab9 */ /* 0x000fe20000000800 */
[----:B0-----:R-:W-:Y:S01]  /*1250*/  IMAD.U32 R2, RZ, RZ, UR8 ;  /* 0x00000008ff027e24 */ /* 0x001fe2000f8e00ff */
[----:B------:R-:W-:-:S05]  /*1260*/  ULDC.64 UR8, c[0x0][0x418] ;  /* 0x0001060000087ab9 */ /* 0x000fca0000000a00 */
[----:B------:R-:W2:Y:S01]  /*1270*/  @P0 LDG.E R2, desc[UR36][R2.64] ;  /* 0x0000002402020981 */ /* 0x000ea2000c1e1900 */
[----:B------:R-:W-:-:S05]  /*1280*/  IMAD.U32 R5, RZ, RZ, UR11 ;  /* 0x0000000bff057e24 */ /* 0x000fca000f8e00ff */
[----:B---3--:R-:W3:Y:S01]  /*1290*/  @P1 LDG.E R4, desc[UR36][R4.64] ;  /* 0x0000002404041981 */ /* 0x008ee2000c1e1900 */
[----:B------:R-:W-:Y:S02]  /*12a0*/  UISETP.NE.U32.AND UP0, UPT, UR8, URZ, UPT ;  /* 0x0000003f0800728c */ /* 0x000fe4000bf05070 */
[----:B------:R-:W-:Y:S02]  /*12b0*/  ULOP3.LUT UR8, UR5, 0xff000000, URZ, 0xc0, !UPT ;  /* 0xff00000005087892 */ /* 0x000fe4000f8ec03f */
[----:B------:R-:W-:-:S04]  /*12c0*/  UISETP.NE.AND.EX UP0, UPT, UR9, URZ, UPT, UP0 ;  /* 0x0000003f0900728c */ /* 0x000fc8000bf05300 */
[----:B------:R-:W-:-:S04]  /*12d0*/  USEL UR4, UR4, 0x1, UP0 ;  /* 0x0000000104047887 */ /* 0x000fc80008000000 */
[----:B------:R-:W-:Y:S01]  /*12e0*/  UIMAD UR4, UR4, UR7, URZ ;  /* 0x00000007040472a4 */ /* 0x000fe2000f8e023f */
[----:B--2---:R-:W-:Y:S01]  /*12f0*/  @P0 R2UR UR61, R2 ;  /* 0x00000000023d02ca */ /* 0x004fe200000e0000 */
[----:B------:R-:W-:-:S05]  /*1300*/  IMAD.U32 R2, RZ, RZ, UR6 ;  /* 0x00000006ff027e24 */ /* 0x000fca000f8e00ff */
[----:B------:R0:W-:Y:S01]  /*1310*/  STL [R1+0x2c], R2 ;  /* 0x00002c0201007387 */ /* 0x0001e20000100800 */
[----:B---3--:R-:W-:Y:S01]  /*1320*/  @P1 R2UR UR4, R4 ;  /* 0x00000000040412ca */ /* 0x008fe200000e0000 */
[----:B----4-:R-:W-:-:S14]  /*1330*/  @P1 BRA `(.L_x_178) ;  /* 0x0000000000381947 */ /* 0x010fdc0003800000 */
[----:B------:R-:W-:Y:S02]  /*1340*/  ULDC.64 UR6, c[0x0][0xa08] ;  /* 0x0002820000067ab9 */ /* 0x000fe40000000a00 */
[----:B------:R-:W-:-:S04]  /*1350*/  ISETP.NE.U32.AND P0, PT, RZ, UR6, PT ;  /* 0x00000006ff007c0c */ /* 0x000fc8000bf05070 */
[----:B------:R-:W-:-:S13]  /*1360*/  ISETP.NE.AND.EX P0, PT, RZ, UR7, PT, P0 ;  /* 0x00000007ff007c0c */ /* 0x000fda000bf05300 */
[----:B------:R-:W-:Y:S05]  /*1370*/  @!P0 BRA `(.L_x_178) ;  /* 0x0000000000288947 */ /* 0x000fea0003800000 */
[----:B------:R-:W-:Y:S01]  /*1380*/  R2UR UR4, R0 ;  /* 0x00000000000472ca */ /* 0x000fe200000e0000 */
[----:B------:R-:W-:-:S12]  /*1390*/  ULDC.64 UR6, c[0x0][0xa08] ;  /* 0x0002820000067ab9 */ /* 0x000fd80000000a00 */
[----:B------:R-:W-:-:S06]  /*13a0*/  UIMAD.WIDE UR6, UR4, 0x4, UR6 ;  /* 0x00000004040678a5 */ /* 0x000fcc000f8e0206 */
[----:B0-----:R-:W-:Y:S02]  /*13b0*/  IMAD.U32 R2, RZ, RZ, UR6 ;  /* 0x00000006ff027e24 */ /* 0x001fe4000f8e00ff */
[----:B------:R-:W-:-:S05]  /*13c0*/  IMAD.U32 R3, RZ, RZ, UR7 ;  /* 0x00000007ff037e24 */ /* 0x000fca000f8e00ff */
[----:B------:R-:W2:Y:S04]  /*13d0*/  LDG.E R4, desc[UR36][R2.64] ;  /* 0x0000002402047981 */ /* 0x000ea8000c1e1900 */
[----:B------:R-:W3:Y:S01]  /*13e0*/  LDG.E R0, desc[UR36][R2.64+0x4] ;  /* 0x0000042402007981 */ /* 0x000ee2000c1e1900 */
[----:B--2---:R-:W-:Y:S02]  /*13f0*/  R2UR UR4, R4 ;  /* 0x00000000040472ca */ /* 0x004fe400000e0000 */
[----:B---3--:R-:W-:-:S13]  /*1400*/  R2UR UR6, R0 ;  /* 0x00000000000672ca */ /* 0x008fda00000e0000 */
[----:B------:R-:W-:-:S12]  /*1410*/  UIADD3 UR4, -UR4, UR6, URZ ;  /* 0x0000000604047290 */ /* 0x000fd8000fffe13f */
.L_x_178:
[----:B------:R-:W-:Y:S02]  /*1420*/  UIADD3 UR61, -UR61, UR4, URZ ;  /* 0x000000043d3d7290 */ /* 0x000fe4000fffe13f */
[----:B------:R-:W-:Y:S02]  /*1430*/  ULOP3.LUT UR4, UR5, 0xff0000, URZ, 0xc0, !UPT ;  /* 0x00ff000005047892 */ /* 0x000fe4000f8ec03f */
[----:B------:R-:W-:Y:S02]  /*1440*/  UISETP.GE.AND UP0, UPT, UR61, 0x1, UPT ;  /* 0x000000013d00788c */ /* 0x000fe4000bf06270 */
[----:B------:R-:W-:Y:S02]  /*1450*/  USHF.R.U32.HI UR8, URZ, 0x8, UR8 ;  /* 0x000000083f087899 */ /* 0x000fe40008011608 */
[----:B------:R-:W-:Y:S02]  /*1460*/  UIADD3 UR6, UR61, 0x4f, URZ ;  /* 0x0000004f3d067890 */ /* 0x000fe4000fffe03f */
[----:B------:R-:W-:Y:S01]  /*1470*/  PLOP3.LUT P0, PT, PT, PT, UP0, 0x80, 0x0 ;  /* 0x000000000000781c */ /* 0x000fe20003f0f008 */
[----:B------:R-:W-:-:S02]  /*1480*/  ULEA.HI UR8, UR4, UR8, URZ, 0x10 ;  /* 0x0000000804087291 */ /* 0x000fc4000f8f803f */
[----:B------:R-:W-:Y:S02]  /*1490*/  UIMAD.WIDE UR6, UR6, 0x66666667, URZ ;  /* 0x66666667060678a5 */ /* 0x000fe4000f8e023f */
[----:B------:R-:W-:Y:S02]  /*14a0*/  ULOP3.LUT UR4, UR8, 0xff, URZ, 0xc0, !UPT ;  /* 0x000000ff08047892 */ /* 0x000fe4000f8ec03f */
[----:B------:R-:W-:Y:S02]  /*14b0*/  ULOP3.LUT UR9, UR5, 0xffff, URZ, 0xc0, !UPT ;  /* 0x0000ffff05097892 */ /* 0x000fe4000f8ec03f */
[----:B------:R-:W-:Y:S02]  /*14c0*/  USHF.R.U32.HI UR5, URZ, 0x10, UR8 ;  /* 0x000000103f057899 */ /* 0x000fe40008011608 */
[----:B------:R-:W-:Y:S01]  /*14d0*/  USHF.R.U32.HI UR6, URZ, 0x1f, UR7 ;  /* 0x0000001f3f067899 */ /* 0x000fe20008011607 */
[----:B------:R-:W-:Y:S01]  /*14e0*/  IMAD.U32 R215, RZ, RZ, UR4 ;  /* 0x00000004ffd77e24 */ /* 0x000fe2000f8e00ff */
[----:B------:R-:W-:Y:S01]  /*14f0*/  UMOV UR4, URZ ;  /* 0x0000003f00047c82 */ /* 0x000fe20008000000 */
[----:B------:R-:W-:Y:S01]  /*1500*/  IMAD.U32 R216, RZ, RZ, UR9 ;  /* 0x00000009ffd87e24 */ /* 0x000fe2000f8e00ff */
[----:B------:R-:W-:Y:S01]  /*1510*/  ULEA.HI.SX32 UR9, UR7, UR6, 0x1b ;  /* 0x0000000607097291 */ /* 0x000fe2000f8fda3f */
[----:B------:R-:W-:Y:S01]  /*1520*/  IMAD.U32 R212, RZ, RZ, UR5 ;  /* 0x00000005ffd47e24 */ /* 0x000fe2000f8e00ff */
[----:B------:R-:W-:Y:S10]  /*1530*/  @!P0 BRA `(.L_x_179) ;  /* 0x0000000000948947 */ /* 0x000ff40003800000 */
[----:B------:R-:W-:Y:S01]  /*1540*/  R2UR UR5, R212 ;  /* 0x00000000d40572ca */ /* 0x000fe200000e0000 */
[----:B------:R-:W-:-:S12]  /*1550*/  ULDC UR4, c[0x0][0x9f0] ;  /* 0x00027c0000047ab9 */ /* 0x000fd80000000800 */
[----:B------:R-:W-:-:S04]  /*1560*/  UISETP.NE.AND UP0, UPT, UR5, URZ, UPT ;  /* 0x0000003f0500728c */ /* 0x000fc8000bf05270 */
[----:B------:R-:W-:-:S03]  /*1570*/  USEL UR10, UR5, UR4, UP0 ;  /* 0x00000004050a7287 */ /* 0x000fc60008000000 */
[----:B------:R-:W-:Y:S01]  /*1580*/  UMOV UR4, URZ ;  /* 0x0000003f00047c82 */ /* 0x000fe20008000000 */
[----:B------:R-:W-:Y:S02]  /*1590*/  UIADD3 UR6, UR9, -0x1, UR10 ;  /* 0xffffffff09067890 */ /* 0x000fe4000fffe00a */
[----:B------:R-:W-:-:S04]  /*15a0*/  IMAD.U32 R3, RZ, RZ, UR10 ;  /* 0x0000000aff037e24 */ /* 0x000fc8000f8e00ff */
[----:B------:R-:W-:Y:S01]  /*15b0*/  IMAD.U32 R4, RZ, RZ, UR6 ;  /* 0x00000006ff047e24 */ /* 0x000fe2000f8e00ff */
[-C--:B------:R-:W-:Y:S01]  /*15c0*/  IABS R0, R3.reuse ;  /* 0x0000000300007213 */ /* 0x080fe20000000000 */
[----:B------:R-:W-:Y:S01]  /*15d0*/  ULOP3.LUT UR6, UR6, UR10, URZ, 0x3c, !UPT ;  /* 0x0000000a06067292 */ /* 0x000fe2000f8e3c3f */
[----:B------:R-:W-:Y:S02]  /*15e0*/  IABS R5, R3 ;  /* 0x0000000300057213 */ /* 0x000fe40000000000 */
[----:B------:R-:W-:Y:S02]  /*15f0*/  R2UR UR11, R0 ;  /* 0x00000000000b72ca */ /* 0x000fe400000e0000 */
[----:B------:R-:W-:-:S05]  /*1600*/  IABS R4, R4 ;  /* 0x0000000400047213 */ /* 0x000fca0000000000 */
[----:B------:R-:W-:-:S05]  /*1610*/  IMAD.MOV.U32 R3, RZ, RZ, R4 ;  /* 0x000000ffff037224 */ /* 0x000fca00078e0004 */
[----:B------:R-:W-:Y:S01]  /*1620*/  R2UR UR8, R3 ;  /* 0x00000000030872ca */ /* 0x000fe200000e0000 */
[----:B------:R-:W1:Y:S08]  /*1630*/  I2F.RP R0, UR11 ;  /* 0x0000000b00007d06 */ /* 0x000e700008209400 */
[----:B-1----:R-:W0:Y:S02]  /*1640*/  MUFU.RCP R0, R0 ;  /* 0x0000000000007308 */ /* 0x002e240000001000 */
        /* <DEDUP_REMOVED lines=20> */
.L_x_179:
[----:B------:R-:W-:Y:S01]  /*1790*/  R2UR UR5, R215 ;  /* 0x00000000d70572ca */ /* 0x000fe200000e0000 */
[----:B------:R-:W-:Y:S01]  /*17a0*/  IMAD.U32 R3, RZ, RZ, UR4 ;  /* 0x00000004ff037e24 */ /* 0x000fe2000f8e00ff */
[----:B------:R-:W-:Y:S01]  /*17b0*/  MOV R0, UR9 ;  /* 0x0000000900007c02 */ /* 0x000fe20008000f00 */
[----:B0-----:R-:W-:Y:S01]  /*17c0*/  IMAD.MOV.U32 R2, RZ, RZ, RZ ;  /* 0x000000ffff027224 */ /* 0x001fe200078e00ff */
[----:B------:R-:W-:Y:S02]  /*17d0*/  PLOP3.LUT P0, PT, PT, PT, PT, 0x80, 0x0 ;  /* 0x000000000000781c */ /* 0x000fe40003f0f070 */
[----:B------:R-:W-:Y:S02]  /*17e0*/  CS2R R150, SRZ ;  /* 0x0000000000967805 */ /* 0x000fe4000001ff00 */
[----:B------:R-:W-:Y:S02]  /*17f0*/  CS2R R148, SRZ ;  /* 0x0000000000947805 */ /* 0x000fe4000001ff00 */
[----:B------:R-:W-:-:S02]  /*1800*/  CS2R R146, SRZ ;  /* 0x0000000000927805 */ /* 0x000fc4000001ff00 */
[----:B------:R-:W-:Y:S02]  /*1810*/  CS2R R144, SRZ ;  /* 0x0000000000907805 */ /* 0x000fe4000001ff00 */
[----:B------:R-:W-:Y:S02]  /*1820*/  CS2R R142, SRZ ;  /* 0x00000000008e7805 */ /* 0x000fe4000001ff00 */
[----:B------:R-:W-:Y:S02]  /*1830*/  CS2R R140, SRZ ;  /* 0x00000000008c7805 */ /* 0x000fe4000001ff00 */
[----:B------:R-:W-:Y:S02]  /*1840*/  CS2R R138, SRZ ;  /* 0x00000000008a7805 */ /* 0x000fe4000001ff00 */
[----:B------:R-:W-:Y:S01]  /*1850*/  CS2R R136, SRZ ;  /* 0x0000000000887805 */ /* 0x000fe2000001ff00 */
[----:B------:R-:W-:Y:S01]  /*1860*/  UIMAD UR5, UR5, UR4, URZ ;  /* 0x00000004050572a4 */ /* 0x000fe2000f8e023f */
[----:B------:R-:W-:-:S02]  /*1870*/  CS2R R134, SRZ ;  /* 0x0000000000867805 */ /* 0x000fc4000001ff00 */
[----:B------:R-:W-:Y:S02]  /*1880*/  CS2R R132, SRZ ;  /* 0x0000000000847805 */ /* 0x000fe4000001ff00 */
[----:B------:R-:W-:Y:S02]  /*1890*/  CS2R R130, SRZ ;  /* 0x0000000000827805 */ /* 0x000fe4000001ff00 */
[----:B------:R-:W-:Y:S02]  /*18a0*/  CS2R R128, SRZ ;  /* 0x0000000000807805 */ /* 0x000fe4000001ff00 */
[----:B------:R-:W-:Y:S02]  /*18b0*/  CS2R R126, SRZ ;  /* 0x00000000007e7805 */ /* 0x000fe4000001ff00 */
[----:B------:R-:W-:Y:S01]  /*18c0*/  VIADDMNMX R3, R3, UR5, R0, PT ;  /* 0x0000000503037c46 */ /* 0x000fe2000b800100 */
[----:B------:R-:W-:Y:S01]  /*18d0*/  IMAD.U32 R22, RZ, RZ, UR5 ;  /* 0x00000005ff167e24 */ /* 0x000fe2000f8e00ff */
[----:B------:R-:W-:Y:S01]  /*18e0*/  CS2R R124, SRZ ;  /* 0x00000000007c7805 */ /* 0x000fe2000001ff00 */
[----:B------:R-:W-:Y:S01]  /*18f0*/  IMAD.MOV.U32 R0, RZ, RZ, RZ ;  /* 0x000000ffff007224 */ /* 0x000fe200078e00ff */
[----:B------:R-:W-:-:S02]  /*1900*/  R2UR UR60, R3 ;  /* 0x00000000033c72ca */ /* 0x000fc400000e0000 */
        /* <DEDUP_REMOVED lines=11> */
[----:B------:R-:W-:Y:S01]  /*19c0*/  CS2R R100, SRZ ;  /* 0x0000000000647805 */ /* 0x000fe2000001ff00 */
[----:B------:R-:W-:Y:S01]  /*19d0*/  UISETP.GT.AND UP0, UPT, UR60, UR5, UPT ;  /* 0x000000053c00728c */ /* 0x000fe2000bf04270 */
[----:B------:R-:W-:-:S02]  /*19e0*/  CS2R R98, SRZ ;  /* 0x0000000000627805 */ /* 0x000fc4000001ff00 */
[----:B------:R-:W-:Y:S02]  /*19f0*/  CS2R R96, SRZ ;  /* 0x0000000000607805 */ /* 0x000fe4000001ff00 */
[----:B------:R-:W-:Y:S02]  /*1a00*/  CS2R R94, SRZ ;  /* 0x00000000005e7805 */ /* 0x000fe4000001ff00 */
[----:B------:R-:W-:Y:S02]  /*1a10*/  CS2R R92, SRZ ;  /* 0x00000000005c7805 */ /* 0x000fe4000001ff00 */
[----:B------:R-:W-:Y:S02]  /*1a20*/  CS2R R90, SRZ ;  /* 0x00000000005a7805 */ /* 0x000fe4000001ff00 */
[----:B------:R-:W-:Y:S02]  /*1a30*/  PLOP3.LUT P1, PT, PT, PT, UP0, 0x80, 0x0 ;  /* 0x000000000000781c */ /* 0x000fe40003f2f008 */
        /* <DEDUP_REMOVED lines=33> */
[----:B------:R-:W-:Y:S06]  /*1c50*/  @!P1 BRA `(.L_x_180) ;  /* 0x0000009c00509947 */ /* 0x000fec0003800000 */
[----:B------:R-:W0:Y:S01]  /*1c60*/  S2R R0, SR_TID.X ;  /* 0x0000000000007919 */ /* 0x000e220000002100 */
[----:B------:R-:W1:Y:S01]  /*1c70*/  S2UR UR7, SR_CgaCtaId ;  /* 0x00000000000779c3 */ /* 0x000e620000008800 */
[----:B------:R-:W-:Y:S02]  /*1c80*/  UMOV UR6, 0x400 ;  /* 0x0000040000067882 */ /* 0x000fe40000000000 */
[----:B-1----:R-:W-:-:S04]  /*1c90*/  ULEA UR6, UR7, UR6, 0x18 ;  /* 0x0000000607067291 */ /* 0x002fc8000f8ec03f */
[----:B------:R-:W-:Y:S01]  /*1ca0*/  UIADD3 UR6, UR6, 0x14400, URZ ;  /* 0x0001440006067890 */ /* 0x000fe2000fffe03f */
[----:B0-----:R-:W-:-:S03]  /*1cb0*/  VIADD R0, R0, 0xffffff80 ;  /* 0xffffff8000007836 */ /* 0x001fc60000000000 */
[----:B------:R-:W-:Y:S02]  /*1cc0*/  ULOP3.LUT UP0, URZ, UR6, 0x9f, URZ, 0xc0, !UPT ;  /* 0x0000009f063f7892 */ /* 0x000fe4000f80c03f */
[----:B------:R-:W-:-:S04]  /*1cd0*/  SHF.R.S32.HI R3, RZ, 0x1f, R0 ;  /* 0x0000001fff037819 */ /* 0x000fc80000011400 */
[----:B------:R-:W-:Y:S02]  /*1ce0*/  PLOP3.LUT P0, PT, PT, PT, UP0, 0x80, 0x0 ;  /* 0x000000000000781c */ /* 0x000fe40003f0f008 */
[----:B------:R-:W-:-:S04]  /*1cf0*/  LEA.HI R3, R3, R0, RZ, 0x7 ;  /* 0x0000000003037211 */ /* 0x000fc800078f38ff */
[----:B------:R-:W-:-:S06]  /*1d00*/  SHF.R.S32.HI R3, RZ, 0x7, R3 ;  /* 0x00000007ff037819 */ /* 0x000fcc0000011403 */
[----:B------:R-:W0:Y:S02]  /*1d10*/  SHFL.IDX PT, R3, R3, RZ, 0x1f ;  /* 0x00001fff03037589 */ /* 0x000e2400000e0000 */
[----:B0-----:R-:W-:-:S13]  /*1d20*/  R2UR UR4, R3 ;  /* 0x00000000030472ca */ /* 0x001fda00000e0000 */
        /* <DEDUP_REMOVED lines=10> */
[----:B------:R-:W-:Y:S01]  /*1dd0*/  IMAD.U32 R4, RZ, RZ, UR4 ;  /* 0x00000004ff047e24 */ /* 0x000fe2000f8e00ff */
[----:B------:R0:W1:Y:S01]  /*1de0*/  LDC.64 R2, c[0x4][R0] ;  /* 0x0100000000027b82 */ /* 0x0000620000000a00 */
[----:B------:R-:W-:Y:S01]  /*1df0*/  IMAD.U32 R5, RZ, RZ, UR5 ;  /* 0x00000005ff057e24 */ /* 0x000fe2000f8e00ff */
[----:B------:R-:W-:Y:S01]  /*1e00*/  ULDC.64 UR4, c[0x4][0x140] ;  /* 0x0100500000047ab9 */ /* 0x000fe20000000a00 */
[----:B------:R-:W-:Y:S02]  /*1e10*/  IMAD.U32 R10, RZ, RZ, UR6 ;  /* 0x00000006ff0a7e24 */ /* 0x000fe4000f8e00ff */
[----:B------:R-:W-:Y:S02]  /*1e20*/  IMAD.U32 R6, RZ, RZ, UR4 ;  /* 0x00000004ff067e24 */ /* 0x000fe4000f8e00ff */
[----:B------:R-:W-:-:S02]  /*1e30*/  IMAD.U32 R7, RZ, RZ, UR5 ;  /* 0x00000005ff077e24 */ /* 0x000fc4000f8e00ff */
[----:B------:R-:W-:Y:S02]  /*1e40*/  IMAD.U32 R11, RZ, RZ, UR7 ;  /* 0x00000007ff0b7e24 */ /* 0x000fe4000f8e00ff */
[----:B------:R-:W-:Y:S02]  /*1e50*/  IMAD.MOV.U32 R8, RZ, RZ, 0x70 ;  /* 0x00000070ff087424 */ /* 0x000fe400078e00ff */
[----:B------:R-:W-:Y:S02]  /*1e60*/  IMAD.MOV.U32 R12, RZ, RZ, 0x1 ;  /* 0x00000001ff0c7424 */ /* 0x000fe400078e00ff */
[----:B0-----:R-:W-:-:S07]  /*1e70*/  IMAD.MOV.U32 R13, RZ, RZ, RZ ;  /* 0x000000ffff0d7224 */ /* 0x001fce00078e00ff */
[----:B------:R-:W-:-:S07]  /*1e80*/  LEPC R20, `(.L_x_181) ;  /* 0x000000001014794e */ /* 0x000fce0000000000 */
[----:B-1----:R-:W-:Y:S05]  /*1e90*/  CALL.ABS.NOINC R2 ;  /* 0x0000000002007343 */ /* 0x002fea0003c00000 */
.L_x_181:
[----:B------:R-:W2:Y:S04]  /*1ea0*/  LDL R17, [R1+0x38] ;  /* 0x0000380001117983 */ /* 0x000ea80000100800 */
[----:B------:R-:W3:Y:S01]  /*1eb0*/  LDL R2, [R1+0x4c] ;  /* 0x00004c0001027983 */ /* 0x000ee20000100800 */
[----:B------:R-:W0:Y:S01]  /*1ec0*/  S2UR UR5, SR_CgaCtaId ;  /* 0x00000000000579c3 */ /* 0x000e220000008800 */
[----:B------:R-:W-:Y:S01]  /*1ed0*/  MOV R5, 0x400 ;  /* 0x0000040000057802 */ /* 0x000fe20000000f00 */
[----:B0-----:R-:W-:-:S05]  /*1ee0*/  IMAD.U32 R6, RZ, RZ, UR5 ;  /* 0x00000005ff067e24 */ /* 0x001fca000f8e00ff */
[----:B------:R-:W-:Y:S02]  /*1ef0*/  LEA R5, R6, R5, 0x18 ;  /* 0x0000000506057211 */ /* 0x000fe400078ec0ff */
[----:B--2---:R-:W-:Y:S02]  /*1f00*/  R2UR UR7, R17 ;  /* 0x00000000110772ca */ /* 0x004fe400000e0000 */
[----:B---3--:R-:W-:-:S11]  /*1f10*/  R2UR UR6, R2 ;  /* 0x00000000020672ca */ /* 0x008fd600000e0000 */
[----:B------:R-:W-:-:S04]  /*1f20*/  ULEA.HI UR4, UR7, UR7, URZ, 0x1 ;  /* 0x0000000707047291 */ /* 0x000fc8000f8f083f */
[----:B------:R-:W-:Y:S01]  /*1f30*/  ULOP3.LUT UR4, UR4, 0xfffffffe, URZ, 0xc0, !UPT ;  /* 0xfffffffe04047892 */ /* 0x000fe2000f8ec03f */
[----:B------:R-:W-:-:S03]  /*1f40*/  MOV R2, UR6 ;  /* 0x0000000600027c02 */ /* 0x000fc60008000f00 */
[----:B------:R-:W-:Y:S01]  /*1f50*/  UIADD3 UR4, UR7, -UR4, URZ ;  /* 0x8000000407047290 */ /* 0x000fe2000fffe03f */
[----:B------:R-:W-:-:S05]  /*1f60*/  ISETP.NE.AND P0, PT, R2, 0x3, PT ;  /* 0x000000030200780c */ /* 0x000fca0003f05270 */
[----:B------:R-:W-:-:S05]  /*1f70*/  IMAD.U32 R0, RZ, RZ, UR4 ;  /* 0x00000004ff007e24 */ /* 0x000fca000f8e00ff */
[----:B------:R-:W-:-:S04]  /*1f80*/  SHF.L.U32 R0, R0, 0x1f, RZ ;  /* 0x0000001f00007819 */ /* 0x000fc800000006ff */
[----:B------:R-:W0:Y:S02]  /*1f90*/  SYNCS.PHASECHK.TRANS64.TRYWAIT P1, [R5+URZ+0x38800], R0 ;  /* 0x03880000050075a7 */ /* 0x000e24000802017f */
[----:B0-----:R-:W-:Y:S05]  /*1fa0*/  @!P1 BRA `(.L_x_182) ;  /* 0x0000014000a09947 */ /* 0x001fea0003800000 */
.L_x_314:
[----:B------:R-:W-:Y:S05]  /*1fb0*/  @!P0 BRA `(.L_x_183) ;  /* 0x0000000000048947 */ /* 0x000fea0003800000 */
[----:B------:R-:W-:Y:S01]  /*1fc0*/  BPT.TRAP 0x1 ;  /* 0x000000040000795c */ /* 0x000fe20000300000 */
.L_x_183:
[----:B------:R-:W-:Y:S01]  /*1fd0*/  R2UR UR4, R16 ;  /* 0x00000000100472ca */ /* 0x000fe200000e0000 */
[----:B0-----:R-:W-:-:S04]  /*1fe0*/  IMAD.U32 R0, RZ, RZ, UR38 ;  /* 0x00000026ff007e24 */ /* 0x001fc8000f8e00ff */
[----:B------:R-:W-:-:S08]  /*1ff0*/  IMAD R0, R0, 0x8, R5 ;  /* 0x0000000800007824 */ /* 0x000fd000078e0205 */
[----:B------:R-:W-:-:S05]  /*2000*/  IMAD.U32 R3, RZ, RZ, UR4 ;  /* 0x00000004ff037e24 */ /* 0x000fca000f8e00ff */
[----:B------:R-:W-:-:S04]  /*2010*/  SHF.L.U32 R3, R3, 0x1f, RZ ;  /* 0x0000001f03037819 */ /* 0x000fc800000006ff */
[----:B------:R0:W1:Y:S01]  /*2020*/  SYNCS.PHASECHK.TRANS64.TRYWAIT P1, [R0+URZ+0x38830], R3 ;  /* 0x03883003000075a7 */ /* 0x000062000802017f */
[----:B------:R-:W-:Y:S05]  /*2030*/  @!P0 BRA `(.L_x_184) ;  /* 0x0000000000048947 */ /* 0x000fea0003800000 */
[----:B------:R-:W-:Y:S01]  /*2040*/  BPT.TRAP 0x1 ;  /* 0x000000040000795c */ /* 0x000fe20000300000 */
.L_x_184:
[----:B------:R-:W-:Y:S01]  /*2050*/  IMAD.MOV.U32 R151, RZ, RZ, RZ ;  /* 0x000000ffff977224 */ /* 0x000fe200078e00ff */
[----:B-1----:R-:W-:Y:S06]  /*2060*/  @P1 BRA `(.L_x_185) ;  /* 0x0000000000081947 */ /* 0x002fec0003800000 */
[----:B------:R-:W1:Y:S02]  /*2070*/  SYNCS.PHASECHK.TRANS64.TRYWAIT P1, [R0+URZ+0x38830], R3 ;  /* 0x03883003000075a7 */ /* 0x000e64000802017f */
[----:B-1----:R-:W-:Y:S05]  /*2080*/  @!P1 BRA `(.L_x_186) ;  /* 0x00000140007c9947 */ /* 0x002fea0003800000 */
.L_x_185:
[----:B------:R-:W-:Y:S05]  /*2090*/  WARPSYNC.ALL ;  /* 0x0000000000007948 */ /* 0x000fea0003800000 */
[----:B------:R-:W-:Y:S01]  /*20a0*/  R2UR UR4, R5 ;  /* 0x00000000050472ca */ /* 0x000fe200000e0000 */
[----:B------:R-:W-:Y:S01]  /*20b0*/  ULOP3.LUT UR5, UR39, 0x10000, URZ, 0xfc, !UPT ;  /* 0x0001000027057892 */ /* 0x000fe2000f8efc3f */
[----:B------:R-:W-:Y:S01]  /*20c0*/  WARPGROUP.ARRIVE ;  /* 0x00000000000079c5 */ /* 0x000fe20000000000 */
[----:B------:R-:W-:Y:S01]  /*20d0*/  UMOV UR17, 0x40000040 ;  /* 0x4000004000117882 */ /* 0x000fe20000000000 */
[----:B------:R-:W-:Y:S01]  /*20e0*/  UMOV UR19, 0x40000040 ;  /* 0x4000004000137882 */ /* 0x000fe20000000000 */
[----:B------:R-:W-:Y:S01]  /*20f0*/  UMOV UR9, UR17 ;  /* 0x0000001100097c82 */ /* 0x000fe20008000000 */
[----:B------:R-:W-:Y:S01]  /*2100*/  UMOV UR11, 0x40000040 ;  /* 0x40000040000b7882 */ /* 0x000fe20000000000 */
[----:B------:R-:W-:Y:S01]  /*2110*/  UMOV UR13, UR17 ;  /* 0x00000011000d7c82 */ /* 0x000fe20008000000 */
[----:B------:R-:W-:Y:S01]  /*2120*/  UMOV UR16, UR5 ;  /* 0x0000000500107c82 */ /* 0x000fe20008000000 */
[----:B------:R-:W-:Y:S01]  /*2130*/  UMOV UR15, 0x40000040 ;  /* 0x40000040000f7882 */ /* 0x000fe20000000000 */
[----:B------:R-:W-:Y:S01]  /*2140*/  UMOV UR8, UR16 ;  /* 0x0000001000087c82 */ /* 0x000fe20008000000 */
[----:B------:R-:W-:Y:S01]  /*2150*/  UMOV UR12, UR16 ;  /* 0x00000010000c7c82 */ /* 0x000fe20008000000 */
[----:B------:R-:W-:Y:S01]  /*2160*/  IMAD.U32 R18, RZ, RZ, UR16 ;  /* 0x00000010ff127e24 */ /* 0x000fe2000f8e00ff */
[----:B------:R-:W-:Y:S01]  /*2170*/  UIADD3 UR4, UR4, 0x24400, URZ ;  /* 0x0002440004047890 */ /* 0x000fe2000fffe03f */
[----:B------:R-:W-:Y:S01]  /*2180*/  IMAD.U32 R19, RZ, RZ, UR17 ;  /* 0x00000011ff137e24 */ /* 0x000fe2000f8e00ff */
[----:B------:R-:W-:Y:S01]  /*2190*/  UMOV UR23, 0x40000040 ;  /* 0x4000004000177882 */ /* 0x000fe20000000000 */
[----:B------:R-:W-:Y:S01]  /*21a0*/  UMOV UR27, 0x40000040 ;  /* 0x40000040001b7882 */ /* 0x000fe20000000000 */
[----:B------:R-:W-:Y:S01]  /*21b0*/  USHF.R.U32.HI UR4, URZ, 0x4, UR4 ;  /* 0x000000043f047899 */ /* 0x000fe20008011604 */
[----:B------:R-:W-:Y:S01]  /*21c0*/  MOV R7, UR38 ;  /* 0x0000002600077c02 */ /* 0x000fe20008000f00 */
[----:B------:R-:W-:Y:S01]  /*21d0*/  UMOV UR31, 0x40000040 ;  /* 0x40000040001f7882 */ /* 0x000fe20000000000 */
[----:B------:R-:W-:Y:S01]  /*21e0*/  UMOV UR35, 0x40000040 ;  /* 0x4000004000237882 */ /* 0x000fe20000000000 */
[----:B------:R-:W-:Y:S01]  /*21f0*/  ULOP3.LUT UR4, UR4, 0x3fff, URZ, 0xc0, !UPT ;  /* 0x00003fff04047892 */ /* 0x000fe2000f8ec03f */
[----:B------:R-:W-:Y:S01]  /*2200*/  MOV R17, UR37 ;  /* 0x0000002500117c02 */ /* 0x000fe20008000f00 */
[----:B------:R-:W-:Y:S01]  /*2210*/  UMOV UR43, 0x40000040 ;  /* 0x40000040002b7882 */ /* 0x000fe20000000000 */
[----:B------:R-:W-:Y:S01]  /*2220*/  UMOV UR47, 0x40000040 ;  /* 0x40000040002f7882 */ /* 0x000fe20000000000 */
[----:B------:R-:W-:Y:S01]  /*2230*/  ULOP3.LUT UR39, UR4, 0x10000, URZ, 0xfc, !UPT ;  /* 0x0001000004277892 */ /* 0x000fe2000f8efc3f */
[----:B------:R-:W-:Y:S01]  /*2240*/  MOV R20, UR36 ;  /* 0x0000002400147c02 */ /* 0x000fe20008000f00 */
[----:B------:R-:W-:Y:S01]  /*2250*/  UMOV UR51, 0x40000040 ;  /* 0x4000004000337882 */ /* 0x000fe20000000000 */
[----:B------:R-:W-:Y:S01]  /*2260*/  UMOV UR55, 0x40000040 ;  /* 0x4000004000377882 */ /* 0x000fe20000000000 */
[----:B------:R-:W-:Y:S01]  /*2270*/  UIMAD UR4, UR38, 0xa00, UR39 ;  /* 0x00000a00260478a4 */ /* 0x000fe2000f8e0227 */
[----:B------:R-:W-:Y:S01]  /*2280*/  UMOV UR59, 0x40000040 ;  /* 0x40000040003b7882 */ /* 0x000fe20000000000 */
[----:B------:R-:W-:-:S02]  /*2290*/  MOV R4, UR39 ;  /* 0x0000002700047c02 */ /* 0x000fc40008000f00 */
[----:B------:R-:W-:Y:S02]  /*22a0*/  UIADD3 UR10, UR4, 0x80, URZ ;  /* 0x00000080040a7890 */ /* 0x000fe4000fffe03f */
[----:B------:R-:W-:Y:S02]  /*22b0*/  UIADD3 UR14, UR4, 0x100, URZ ;  /* 0x00000100040e7890 */ /* 0x000fe4000fffe03f */
[----:B------:R-:W-:Y:S01]  /*22c0*/  UMOV UR18, UR4 ;  /* 0x0000000400127c82 */ /* 0x000fe20008000000 */
[----:B------:R-:W-:Y:S01]  /*22d0*/  UIADD3 UR6, UR4, 0x180, URZ ;  /* 0x0000018004067890 */ /* 0x000fe2000fffe03f */
[----:B------:R-:W-:Y:S01]  /*22e0*/  HGMMA.64x16x16.F32 R56, gdesc[UR16], RZ, !UPT, gsb0 ;  /* 0x00200000103879f0 */ /* 0x000fe2000c0008ff */
[----:B------:R-:W-:Y:S01]  /*22f0*/  UIADD3 UR7, UR4, 0x200, URZ ;  /* 0x0000020004077890 */ /* 0x000fe2000fffe03f */
[----:B------:R-:W-:Y:S01]  /*2300*/  UMOV UR19, 0x40000040 ;  /* 0x4000004000137882 */ /* 0x000fe20000000000 */
        /* <DEDUP_REMOVED lines=8> */
[----:B------:R-:W-:Y:S01]  /*2390*/  UIADD3 UR58, UR4, 0x804, URZ ;  /* 0x00000804043a7890 */ /* 0x000fe2000fffe03f */
[----:B------:R-:W-:Y:S01]  /*23a0*/  UMOV UR39, 0x40000040 ;  /* 0x4000004000277882 */ /* 0x000fe20000000000 */
[----:B------:R-:W-:Y:S02]  /*23b0*/  WARPGROUP.DEPBAR.LE gsb0, 0x0 ;  /* 0x00008000000079c5 */ /* 0x000fe40000010000 */
[----:B------:R-:W-:-:S06]  /*23c0*/  WARPGROUP.ARRIVE ;  /* 0x00000000000079c5 */ /* 0x000fcc0000000000 */
[----:B------:R-:W-:Y:S01]  /*23d0*/  HGMMA.64x16x16.F32 R48, gdesc[UR8], RZ, !UPT, gsb0 ;  /* 0x00200000083079f0 */ /* 0x000fe2000c0008ff */
[----:B------:R-:W-:Y:S01]  /*23e0*/  UMOV UR8, UR16 ;  /* 0x0000001000087c82 */ /* 0x000fe20008000000 */
[----:B------:R-:W-:Y:S01]  /*23f0*/  UMOV UR9, UR17 ;  /* 0x0000001100097c82 */ /* 0x000fe20008000000 */
[----:B------:R-:W-:Y:S01]  /*2400*/  UMOV UR10, UR6 ;  /* 0x00000006000a7c82 */ /* 0x000fe20008000000 */
[----:B------:R-:W-:Y:S01]  /*2410*/  UMOV UR11, 0x40000040 ;  /* 0x40000040000b7882 */ /* 0x000fe20000000000 */
[----:B------:R-:W-:Y:S01]  /*2420*/  UIADD3 UR6, UR5, 0x2, URZ ;  /* 0x0000000205067890 */ /* 0x000fe2000fffe03f */
[----:B------:R-:W-:Y:S02]  /*2430*/  WARPGROUP.DEPBAR.LE gsb0, 0x0 ;  /* 0x00008000000079c5 */ /* 0x000fe40000010000 */
[----:B------:R-:W-:-:S06]  /*2440*/  WARPGROUP.ARRIVE ;  /* 0x00000000000079c5 */ /* 0x000fcc0000000000 */
[----:B------:R-:W-:Y:S01]  /*2450*/  HGMMA.64x16x16.F32 R40, gdesc[UR12], RZ, !UPT, gsb0 ;  /* 0x002000000c2879f0 */ /* 0x000fe2000c0008ff */
        /* <DEDUP_REMOVED lines=9> */
[----:B------:R-:W-:Y:S01]  /*24f0*/  UMOV UR16, UR6 ;  /* 0x0000000600107c82 */ /* 0x000fe20008000000 */
[----:B------:R-:W-:Y:S01]  /*2500*/  UIADD3 UR6, UR4, 0x2, URZ ;  /* 0x0000000204067890 */ /* 0x000fe2000fffe03f */
[----:B------:R-:W-:Y:S01]  /*2510*/  IMAD.U32 R14, RZ, RZ, UR16 ;  /* 0x00000010ff0e7e24 */ /* 0x000fe2000f8e00ff */
[----:B------:R-:W-:Y:S01]  /*2520*/  UMOV UR17, 0x40000040 ;  /* 0x4000004000117882 */ /* 0x000fe20000000000 */
[----:B------:R-:W-:Y:S01]  /*2530*/  UMOV UR12, UR16 ;  /* 0x00000010000c7c82 */ /* 0x000fe20008000000 */
[----:B------:R-:W-:Y:S01]  /*2540*/  UMOV UR13, UR17 ;  /* 0x00000011000d7c82 */ /* 0x000fe20008000000 */
[----:B------:R-:W-:Y:S01]  /*2550*/  UIADD3 UR7, UR4, 0x202, URZ ;  /* 0x0000020204077890 */ /* 0x000fe2000fffe03f */
[----:B------:R-:W-:Y:S01]  /*2560*/  IMAD.U32 R15, RZ, RZ, UR17 ;  /* 0x00000011ff0f7e24 */ /* 0x000fe2000f8e00ff */
[----:B------:R-:W-:Y:S01]  /*2570*/  UMOV UR18, UR6 ;  /* 0x0000000600127c82 */ /* 0x000fe20008000000 */
[----:B------:R-:W-:Y:S01]  /*2580*/  UIADD3 UR6, UR4, 0x182, URZ ;  /* 0x0000018204067890 */ /* 0x000fe2000fffe03f */
        /* <DEDUP_REMOVED lines=10> */
[----:B------:R-:W-:Y:S02]  /*2630*/  UMOV UR19, 0x40000040 ;  /* 0x4000004000137882 */ /* 0x000fe40000000000 */
        /* <DEDUP_REMOVED lines=134> */
[----:B------:R-:W-:Y:S02]  /*2ea0*/  MOV R2, UR13 ;  /* 0x0000000d00027c02 */ /* 0x000fe40008000f00 */
[----:B01----:R-:W-:Y:S01]  /*2eb0*/  MOV R3, UR12 ;  /* 0x0000000c00037c02 */ /* 0x003fe20008000f00 */
[----:B------:R-:W-:-:S02]  /*2ec0*/  WARPGROUP.DEPBAR.LE gsb0, 0x0 ;  /* 0x00008000000079c5 */ /* 0x000fc40000010000 */
        /* <DEDUP_REMOVED lines=39> */
[----:B------:R-:W-:Y:S01]  /*3140*/  UMOV UR13, 0x40000040 ;  /* 0x40000040000d7882 */ /* 0x000fe20000000000 */
[----:B------:R-:W-:Y:S01]  /*3150*/  UMOV UR15, 0x40000040 ;  /* 0x40000040000f7882 */ /* 0x000fe20000000000 */
[----:B------:R-:W-:Y:S01]  /*3160*/  UMOV UR37, UR13 ;  /* 0x0000000d00257c82 */ /* 0x000fe20008000000 */
[----:B------:R-:W-:Y:S01]  /*3170*/  IMAD.U32 R9, RZ, RZ, UR13 ;  /* 0x0000000dff097e24 */ /* 0x000fe2000f8e00ff */
        /* <DEDUP_REMOVED lines=225> */
[----:B------:R-:W-:-:S07]  /*3f90*/  UIADD3 UR5, UR5, 0xc06, URZ ;  /* 0x00000c0605057890 */ /* 0x000fce000fffe03f */
[----:B------:R-:W-:Y:S01]  /*3fa0*/  UMOV UR12, UR5 ;  /* 0x00000005000c7c82 */ /* 0x000fe20008000000 */
[----:B------:R-:W-:Y:S01]  /*3fb0*/  UIADD3 UR5, UR4, 0x806, URZ ;  /* 0x0000080604057890 */ /* 0x000fe2000fffe03f */
[----:B------:R-:W-:Y:S01]  /*3fc0*/  IMAD.U32 R8, RZ, RZ, UR12 ;  /* 0x0000000cff087e24 */ /* 0x000fe2000f8e00ff */
[----:B------:R-:W-:-:S05]  /*3fd0*/  UMOV UR36, UR12 ;  /* 0x0000000c00247c82 */ /* 0x000fca0008000000 */
        /* <DEDUP_REMOVED lines=58> */
[----:B------:R-:W-:Y:S02]  /*4380*/  R2UR UR39, R4 ;  /* 0x00000000042772ca */ /* 0x000fe400000e0000 */
[----:B------:R-:W-:Y:S02]  /*4390*/  R2UR UR38, R7 ;  /* 0x00000000072672ca */ /* 0x000fe400000e0000 */
[----:B------:R-:W-:Y:S02]  /*43a0*/  R2UR UR37, R17 ;  /* 0x00000000112572ca */ /* 0x000fe400000e0000 */
[----:B------:R-:W-:Y:S01]  /*43b0*/  R2UR UR36, R20 ;  /* 0x00000000142472ca */ /* 0x000fe200000e0000 */
        /* <DEDUP_REMOVED lines=16> */
.L_x_187:
[----:B------:R-:W-:Y:S01]  /*44c0*/  ULDC UR4, c[0x0][0x9d8] ;  /* 0x0002760000047ab9 */ /* 0x000fe20000000800 */
[----:B------:R-:W-:Y:S01]  /*44d0*/  ULDC UR5, c[0x0][0x988] ;  /* 0x0002620000057ab9 */ /* 0x000fe20000000800 */
[----:B------:R-:W-:Y:S01]  /*44e0*/  FMUL.FTZ R58, R58, UR4 ;  /* 0x000000043a3a7c20 */ /* 0x000fe20008410000 */
[----:B------:R-:W-:Y:S01]  /*44f0*/  FMUL.FTZ R56, R56, UR4 ;  /* 0x0000000438387c20 */ /* 0x000fe20008410000 */
[----:B------:R-:W-:Y:S01]  /*4500*/  FMUL.FTZ R57, R57, UR4 ;  /* 0x0000000439397c20 */ /* 0x000fe20008410000 */
[----:B------:R-:W-:Y:S01]  /*4510*/  FMUL.FTZ R60, R60, UR4 ;  /* 0x000000043c3c7c20 */ /* 0x000fe20008410000 */
[----:B------:R0:W-:Y:S01]  /*4520*/  MUFU.TANH R2, R58 ;  /* 0x0000003a00027308 */ /* 0x0001e20000002400 */
[----:B------:R-:W-:Y:S01]  /*4530*/  FMUL.FTZ R59, R59, UR4 ;  /* 0x000000043b3b7c20 */ /* 0x000fe20008410000 */
[----:B------:R-:W-:Y:S01]  /*4540*/  FMUL.FTZ R61, R61, UR4 ;  /* 0x000000043d3d7c20 */ /* 0x000fe20008410000 */
[----:B------:R-:W-:Y:S01]  /*4550*/  FMUL.FTZ R48, R48, UR4 ;  /* 0x0000000430307c20 */ /* 0x000fe20008410000 */
[----:B------:R-:W-:Y:S01]  /*4560*/  FMUL.FTZ R49, R49, UR4 ;  /* 0x0000000431317c20 */ /* 0x000fe20008410000 */
[----:B------:R-:W-:Y:S01]  /*4570*/  FMUL.FTZ R62, R62, UR4 ;  /* 0x000000043e3e7c20 */ /* 0x000fe20008410000 */
[----:B------:R-:W-:Y:S01]  /*4580*/  FMUL.FTZ R63, R63, UR4 ;  /* 0x000000043f3f7c20 */ /* 0x000fe20008410000 */
[----:B------:R-:W-:Y:S01]  /*4590*/  FMUL.FTZ R52, R52, UR4 ;  /* 0x0000000434347c20 */ /* 0x000fe20008410000 */
[----:B------:R-:W-:Y:S01]  /*45a0*/  MUFU.TANH R56, R56 ;  /* 0x0000003800387308 */ /* 0x000fe20000002400 */
[----:B0-----:R-:W-:-:S02]  /*45b0*/  IMAD.U32 R58, RZ, RZ, UR61 ;  /* 0x0000003dff3a7e24 */ /* 0x001fc4000f8e00ff */
[----:B------:R-:W-:Y:S01]  /*45c0*/  FMUL.FTZ R35, R35, UR4 ;  /* 0x0000000423237c20 */ /* 0x000fe20008410000 */
[----:B------:R-:W-:Y:S01]  /*45d0*/  FMUL.FTZ R50, R50, UR4 ;  /* 0x0000000432327c20 */ /* 0x000fe20008410000 */
[----:B------:R-:W-:Y:S01]  /*45e0*/  FMUL.FTZ R53, R53, UR4 ;  /* 0x0000000435357c20 */ /* 0x000fe20008410000 */
[----:B------:R-:W-:Y:S01]  /*45f0*/  FMUL.FTZ R24, R24, UR4 ;  /* 0x0000000418187c20 */ /* 0x000fe20008410000 */
[----:B------:R-:W-:Y:S01]  /*4600*/  IADD3 R58, R58, 0x50, -R23 ;  /* 0x000000503a3a7810 */ /* 0x000fe20007ffe817 */
[----:B------:R-:W-:Y:S01]  /*4610*/  FMUL.FTZ R40, R40, UR4 ;  /* 0x0000000428287c20 */ /* 0x000fe20008410000 */
[----:B------:R-:W-:Y:S01]  /*4620*/  MUFU.TANH R57, R57 ;  /* 0x0000003900397308 */ /* 0x000fe20000002400 */
[----:B------:R-:W-:Y:S01]  /*4630*/  FMUL.FTZ R25, R25, UR4 ;  /* 0x0000000419197c20 */ /* 0x000fe20008410000 */
[----:B------:R-:W-:Y:S01]  /*4640*/  FMUL.FTZ R41, R41, UR4 ;  /* 0x0000000429297c20 */ /* 0x000fe20008410000 */
[----:B------:R-:W-:Y:S01]  /*4650*/  FMUL.FTZ R51, R51, UR4 ;  /* 0x0000000433337c20 */ /* 0x000fe20008410000 */
        /* <DEDUP_REMOVED lines=12> */
[----:B------:R-:W1:Y:S01]  /*4720*/  MUFU.TANH R60, R60 ;  /* 0x0000003c003c7308 */ /* 0x000e620000002400 */
[----:B0-----:R-:W-:-:S02]  /*4730*/  IMAD.U32 R59, RZ, RZ, UR60 ;  /* 0x0000003cff3b7e24 */ /* 0x001fc4000f8e00ff */
[----:B------:R-:W-:Y:S01]  /*4740*/  FMUL.FTZ R46, R46, UR4 ;  /* 0x000000042e2e7c20 */ /* 0x000fe20008410000 */
[----:B------:R-:W-:Y:S01]  /*4750*/  FMUL.FTZ R37, R37, UR4 ;  /* 0x0000000425257c20 */ /* 0x000fe20008410000 */
[----:B------:R-:W-:Y:S01]  /*4760*/  FMUL.FTZ R34, R34, UR4 ;  /* 0x0000000422227c20 */ /* 0x000fe20008410000 */
[----:B------:R-:W-:Y:S02]  /*4770*/  IMAD R59, R59, -0x50, R58 ;  /* 0xffffffb03b3b7824 */ /* 0x000fe400078e023a */
[----:B------:R-:W-:Y:S01]  /*4780*/  FMUL.FTZ R47, R47, UR4 ;  /* 0x000000042f2f7c20 */ /* 0x000fe20008410000 */
[----:B------:R-:W-:Y:S01]  /*4790*/  P2R R64, PR, RZ, 0x1 ;  /* 0x00000001ff407803 */ /* 0x000fe20000000000 */
[----:B------:R-:W0:Y:S01]  /*47a0*/  MUFU.TANH R61, R61 ;  /* 0x0000003d003d7308 */ /* 0x000e220000002400 */
[----:B------:R-:W-:Y:S01]  /*47b0*/  FMUL.FTZ R27, R27, UR4 ;  /* 0x000000041b1b7c20 */ /* 0x000fe20008410000 */
[C---:B------:R-:W-:Y:S01]  /*47c0*/  ISETP.GT.AND P2, PT, R59.reuse, RZ, PT ;  /* 0x000000ff3b00720c */ /* 0x040fe20003f44270 */
[----:B------:R-:W-:Y:S01]  /*47d0*/  FMUL.FTZ R38, R38, UR4 ;  /* 0x0000000426267c20 */ /* 0x000fe20008410000 */
[----:B------:R-:W-:Y:S01]  /*47e0*/  ISETP.GT.AND P1, PT, R59, 0x1, PT ;  /* 0x000000013b00780c */ /* 0x000fe20003f24270 */
[----:B------:R-:W-:Y:S01]  /*47f0*/  FMUL.FTZ R39, R39, UR4 ;  /* 0x0000000427277c20 */ /* 0x000fe20008410000 */
[C---:B------:R-:W-:Y:S01]  /*4800*/  ISETP.GT.AND P6, PT, R59.reuse, 0x8, PT ;  /* 0x000000083b00780c */ /* 0x040fe20003fc4270 */
[----:B------:R-:W-:Y:S01]  /*4810*/  FMUL.FTZ R26, R26, UR4 ;  /* 0x000000041a1a7c20 */ /* 0x000fe20008410000 */
[----:B------:R-:W2:Y:S01]  /*4820*/  MUFU.TANH R48, R48 ;  /* 0x0000003000307308 */ /* 0x000ea20000002400 */
[----:B------:R-:W-:Y:S01]  /*4830*/  ISETP.GT.AND P5, PT, R59, 0x9, PT ;  /* 0x000000093b00780c */ /* 0x000fe20003fa4270 */
[----:B------:R-:W-:Y:S01]  /*4840*/  FMUL.FTZ R31, R31, UR4 ;  /* 0x000000041f1f7c20 */ /* 0x000fe20008410000 */
[----:B-1----:R-:W-:Y:S01]  /*4850*/  FSEL R60, R60, -INF , P6 ;  /* 0xff8000003c3c7808 */ /* 0x002fe20003000000 */
[----:B------:R-:W-:Y:S01]  /*4860*/  FMUL.FTZ R30, R30, UR4 ;  /* 0x000000041e1e7c20 */ /* 0x000fe20008410000 */
[C---:B------:R-:W-:Y:S01]  /*4870*/  ISETP.GT.AND P4, PT, R59.reuse, 0x10, PT ;  /* 0x000000103b00780c */ /* 0x040fe20003f84270 */
[----:B------:R-:W-:Y:S01]  /*4880*/  UIADD3 UR60, UR60, -0x2, URZ ;  /* 0xfffffffe3c3c7890 */ /* 0x000fe2000fffe03f */
[----:B------:R-:W-:Y:S01]  /*4890*/  ISETP.GT.AND P3, PT, R59, 0x11, PT ;  /* 0x000000113b00780c */ /* 0x000fe20003f64270 */
[----:B------:R1:W3:Y:S01]  /*48a0*/  MUFU.TANH R17, R62 ;  /* 0x0000003e00117308 */ /* 0x0002e20000002400 */
[----:B0-----:R-:W-:Y:S01]  /*48b0*/  FSEL R61, R61, -INF , P5 ;  /* 0xff8000003d3d7808 */ /* 0x001fe20002800000 */
[--C-:B------:R-:W-:Y:S01]  /*48c0*/  IMAD.MOV.U32 R150, RZ, RZ, R151.reuse ;  /* 0x000000ffff967224 */ /* 0x100fe200078e0097 */
[----:B------:R-:W-:Y:S01]  /*48d0*/  FSEL R2, R2, -INF , P2 ;  /* 0xff80000002027808 */ /* 0x000fe20001000000 */
[--C-:B------:R-:W-:Y:S01]  /*48e0*/  IMAD.MOV.U32 R149, RZ, RZ, R151.reuse ;  /* 0x000000ffff957224 */ /* 0x100fe200078e0097 */
[----:B------:R-:W-:Y:S01]  /*48f0*/  FSEL R7, R7, -INF , P1 ;  /* 0xff80000007077808 */ /* 0x000fe20000800000 */
[--C-:B------:R-:W-:Y:S01]  /*4900*/  IMAD.MOV.U32 R148, RZ, RZ, R151.reuse ;  /* 0x000000ffff947224 */ /* 0x100fe200078e0097 */
[----:B------:R-:W-:Y:S01]  /*4910*/  R2UR UR6, R22 ;  /* 0x00000000160672ca */ /* 0x000fe200000e0000 */
[----:B------:R0:W4:Y:S01]  /*4920*/  MUFU.TANH R20, R63 ;  /* 0x0000003f00147308 */ /* 0x0001220000002400 */
[----:B-1----:R-:W-:Y:S01]  /*4930*/  FSEL R62, R56, -INF , P2 ;  /* 0xff800000383e7808 */ /* 0x002fe20001000000 */
[--C-:B------:R-:W-:Y:S01]  /*4940*/  IMAD.MOV.U32 R147, RZ, RZ, R151.reuse ;  /* 0x000000ffff937224 */ /* 0x100fe200078e0097 */
[----:B--2---:R-:W-:Y:S01]  /*4950*/  FSEL R48, R48, -INF , P4 ;  /* 0xff80000030307808 */ /* 0x004fe20002000000 */
[--C-:B------:R-:W-:Y:S01]  /*4960*/  IMAD.MOV.U32 R146, RZ, RZ, R151.reuse ;  /* 0x000000ffff927224 */ /* 0x100fe200078e0097 */
[----:B------:R-:W-:Y:S01]  /*4970*/  ISETP.GT.AND P2, PT, R59, 0x18, PT ;  /* 0x000000183b00780c */ /* 0x000fe20003f44270 */
[--C-:B------:R-:W-:Y:S01]  /*4980*/  IMAD.MOV.U32 R145, RZ, RZ, R151.reuse ;  /* 0x000000ffff917224 */ /* 0x100fe200078e0097 */
[-C--:B------:R-:W-:Y:S01]  /*4990*/  MOV R136, R151.reuse ;  /* 0x0000009700887202 */ /* 0x080fe20000000f00 */
[----:B------:R-:W1:Y:S01]  /*49a0*/  MUFU.TANH R49, R49 ;  /* 0x0000003100317308 */ /* 0x000e620000002400 */
[----:B0-----:R-:W-:Y:S01]  /*49b0*/  FSEL R63, R57, -INF , P1 ;  /* 0xff800000393f7808 */ /* 0x001fe20000800000 */
[--C-:B------:R-:W-:Y:S01]  /*49c0*/  IMAD.MOV.U32 R144, RZ, RZ, R151.reuse ;  /* 0x000000ffff907224 */ /* 0x100fe200078e0097 */
[----:B------:R-:W-:Y:S01]  /*49d0*/  ISETP.GT.AND P1, PT, R59, 0x19, PT ;  /* 0x000000193b00780c */ /* 0x000fe20003f24270 */
[----:B------:R-:W-:Y:S01]  /*49e0*/  UISETP.GE.AND UP0, UPT, UR60, UR6, UPT ;  /* 0x000000063c00728c */ /* 0x000fe2000bf06270 */
[----:B---3--:R-:W-:Y:S01]  /*49f0*/  FSEL R17, R17, -INF , P6 ;  /* 0xff80000011117808 */ /* 0x008fe20003000000 */
[--C-:B------:R-:W-:Y:S01]  /*4a00*/  IMAD.MOV.U32 R143, RZ, RZ, R151.reuse ;  /* 0x000000ffff8f7224 */ /* 0x100fe200078e0097 */
[C---:B------:R-:W-:Y:S01]  /*4a10*/  ISETP.GT.AND P6, PT, R59.reuse, 0x20, PT ;  /* 0x000000203b00780c */ /* 0x040fe20003fc4270 */
[----:B------:R-:W0:Y:S01]  /*4a20*/  MUFU.TANH R52, R52 ;  /* 0x0000003400347308 */ /* 0x000e220000002400 */
[----:B----4-:R-:W-:Y:S01]  /*4a30*/  FSEL R20, R20, -INF , P5 ;  /* 0xff80000014147808 */ /* 0x010fe20002800000 */
[--C-:B------:R-:W-:Y:S01]  /*4a40*/  IMAD.MOV.U32 R142, RZ, RZ, R151.reuse ;  /* 0x000000ffff8e7224 */ /* 0x100fe200078e0097 */
[----:B------:R-:W-:Y:S01]  /*4a50*/  ISETP.GT.AND P5, PT, R59, 0x21, PT ;  /* 0x000000213b00780c */ /* 0x000fe20003fa4270 */
[--C-:B------:R-:W-:Y:S01]  /*4a60*/  IMAD.MOV.U32 R141, RZ, RZ, R151.reuse ;  /* 0x000000ffff8d7224 */ /* 0x100fe200078e0097 */
[-C--:B------:R-:W-:Y:S01]  /*4a70*/  MOV R119, R151.reuse ;  /* 0x0000009700777202 */ /* 0x080fe20000000f00 */
[--C-:B------:R-:W-:Y:S01]  /*4a80*/  IMAD.MOV.U32 R140, RZ, RZ, R151.reuse ;  /* 0x000000ffff8c7224 */ /* 0x100fe200078e0097 */
[-C--:B------:R-:W-:Y:S01]  /*4a90*/  MOV R102, R151.reuse ;  /* 0x0000009700667202 */ /* 0x080fe20000000f00 */
[----:B------:R2:W-:Y:S01]  /*4aa0*/  MUFU.TANH R4, R35 ;  /* 0x0000002300047308 */ /* 0x0005e20000002400 */
[----:B-1----:R-:W-:Y:S01]  /*4ab0*/  FSEL R49, R49, -INF , P3 ;  /* 0xff80000031317808 */ /* 0x002fe20001800000 */
[--C-:B------:R-:W-:Y:S01]  /*4ac0*/  IMAD.MOV.U32 R139, RZ, RZ, R151.reuse ;  /* 0x000000ffff8b7224 */ /* 0x100fe200078e0097 */
[-C--:B------:R-:W-:Y:S01]  /*4ad0*/  MOV R85, R151.reuse ;  /* 0x0000009700557202 */ /* 0x080fe20000000f00 */
[--C-:B------:R-:W-:Y:S01]  /*4ae0*/  IMAD.MOV.U32 R138, RZ, RZ, R151.reuse ;  /* 0x000000ffff8a7224 */ /* 0x100fe200078e0097 */
[----:B------:R-:W-:Y:S01]  /*4af0*/  MOV R68, R151 ;  /* 0x0000009700447202 */ /* 0x000fe20000000f00 */
[----:B------:R-:W-:-:S02]  /*4b00*/  IMAD.MOV.U32 R137, RZ, RZ, R151 ;  /* 0x000000ffff897224 */ /* 0x000fc400078e0097 */
[----:B------:R-:W1:Y:S01]  /*4b10*/  MUFU.TANH R21, R50 ;  /* 0x0000003200157308 */ /* 0x000e620000002400 */
[----:B--2---:R-:W-:Y:S01]  /*4b20*/  FMNMX.FTZ R35, R62, R63, !PT ;  /* 0x0000003f3e237209 */ /* 0x004fe20007810000 */
[--C-:B------:R-:W-:Y:S01]  /*4b30*/  IMAD.MOV.U32 R135, RZ, RZ, R151.reuse ;  /* 0x000000ffff877224 */ /* 0x100fe200078e0097 */
[----:B0-----:R-:W-:Y:S01]  /*4b40*/  FSEL R52, R52, -INF , P2 ;  /* 0xff80000034347808 */ /* 0x001fe20001000000 */
[--C-:B------:R-:W-:Y:S02]  /*4b50*/  IMAD.MOV.U32 R134, RZ, RZ, R151.reuse ;  /* 0x000000ffff867224 */ /* 0x100fe400078e0097 */
[--C-:B------:R-:W-:Y:S02]  /*4b60*/  IMAD.MOV.U32 R133, RZ, RZ, R151.reuse ;  /* 0x000000ffff857224 */ /* 0x100fe400078e0097 */
[----:B------:R-:W0:Y:S01]  /*4b70*/  MUFU.TANH R53, R53 ;  /* 0x0000003500357308 */ /* 0x000e220000002400 */
[--C-:B------:R-:W-:Y:S02]  /*4b80*/  IMAD.MOV.U32 R132, RZ, RZ, R151.reuse ;  /* 0x000000ffff847224 */ /* 0x100fe400078e0097 */
[----:B------:R-:W-:-:S02]  /*4b90*/  IMAD.MOV.U32 R131, RZ, RZ, R151 ;  /* 0x000000ffff837224 */ /* 0x000fc400078e0097 */
[--C-:B------:R-:W-:Y:S02]  /*4ba0*/  IMAD.MOV.U32 R130, RZ, RZ, R151.reuse ;  /* 0x000000ffff827224 */ /* 0x100fe400078e0097 */
[--C-:B------:R-:W-:Y:S01]  /*4bb0*/  IMAD.MOV.U32 R129, RZ, RZ, R151.reuse ;  /* 0x000000ffff817224 */ /* 0x100fe200078e0097 */
[----:B------:R2:W-:Y:S01]  /*4bc0*/  MUFU.TANH R50, R24 ;  /* 0x0000001800327308 */ /* 0x0005e20000002400 */
[----:B-1----:R-:W-:Y:S01]  /*4bd0*/  FSEL R21, R21, -INF , P4 ;  /* 0xff80000015157808 */ /* 0x002fe20002000000 */
[--C-:B------:R-:W-:Y:S01]  /*4be0*/  IMAD.MOV.U32 R128, RZ, RZ, R151.reuse ;  /* 0x000000ffff807224 */ /* 0x100fe200078e0097 */
[----:B------:R-:W-:Y:S01]  /*4bf0*/  ISETP.GT.AND P4, PT, R59, 0x28, PT ;  /* 0x000000283b00780c */ /* 0x000fe20003f84270 */
[--C-:B------:R-:W-:Y:S02]  /*4c00*/  IMAD.MOV.U32 R127, RZ, RZ, R151.reuse ;  /* 0x000000ffff7f7224 */ /* 0x100fe400078e0097 */
[--C-:B------:R-:W-:Y:S02]  /*4c10*/  IMAD.MOV.U32 R126, RZ, RZ, R151.reuse ;  /* 0x000000ffff7e7224 */ /* 0x100fe400078e0097 */
[----:B------:R-:W1:Y:S01]  /*4c20*/  MUFU.TANH R40, R40 ;  /* 0x0000002800287308 */ /* 0x000e620000002400 */
[----:B--2---:R-:W-:Y:S01]  /*4c30*/  FMNMX.FTZ R24, R60, R35, !PT ;  /* 0x000000233c187209 */ /* 0x004fe20007810000 */
[--C-:B------:R-:W-:Y:S01]  /*4c40*/  IMAD.MOV.U32 R125, RZ, RZ, R151.reuse ;  /* 0x000000ffff7d7224 */ /* 0x100fe200078e0097 */
[----:B0-----:R-:W-:Y:S01]  /*4c50*/  FSEL R53, R53, -INF , P1 ;  /* 0xff80000035357808 */ /* 0x001fe20000800000 */
[----:B------:R-:W-:-:S02]  /*4c60*/  IMAD.MOV.U32 R124, RZ, RZ, R151 ;  /* 0x000000ffff7c7224 */ /* 0x000fc400078e0097 */
[--C-:B------:R-:W-:Y:S02]  /*4c70*/  IMAD.MOV.U32 R123, RZ, RZ, R151.reuse ;  /* 0x000000ffff7b7224 */ /* 0x100fe400078e0097 */
[----:B------:R0:W-:Y:S01]  /*4c80*/  MUFU.TANH R58, R25 ;  /* 0x00000019003a7308 */ /* 0x0001e20000002400 */
[--C-:B------:R-:W-:Y:S02]  /*4c90*/  IMAD.MOV.U32 R122, RZ, RZ, R151.reuse ;  /* 0x000000ffff7a7224 */ /* 0x100fe400078e0097 */
[--C-:B------:R-:W-:Y:S02]  /*4ca0*/  IMAD.MOV.U32 R121, RZ, RZ, R151.reuse ;  /* 0x000000ffff797224 */ /* 0x100fe400078e0097 */
[--C-:B------:R-:W-:Y:S02]  /*4cb0*/  IMAD.MOV.U32 R120, RZ, RZ, R151.reuse ;  /* 0x000000ffff787224 */ /* 0x100fe400078e0097 */
[--C-:B------:R-:W-:Y:S01]  /*4cc0*/  IMAD.MOV.U32 R118, RZ, RZ, R151.reuse ;  /* 0x000000ffff767224 */ /* 0x100fe200078e0097 */
[----:B------:R-:W2:Y:S01]  /*4cd0*/  MUFU.TANH R41, R41 ;  /* 0x0000002900297308 */ /* 0x000ea20000002400 */
[----:B0-----:R-:W-:Y:S01]  /*4ce0*/  FMNMX.FTZ R25, R61, R24, !PT ;  /* 0x000000183d197209 */ /* 0x001fe20007810000 */
[--C-:B------:R-:W-:Y:S01]  /*4cf0*/  IMAD.MOV.U32 R117, RZ, RZ, R151.reuse ;  /* 0x000000ffff757224 */ /* 0x100fe200078e0097 */
[----:B-1----:R-:W-:Y:S01]  /*4d00*/  FSEL R40, R40, -INF , P6 ;  /* 0xff80000028287808 */ /* 0x002fe20003000000 */
[--C-:B------:R-:W-:Y:S01]  /*4d10*/  IMAD.MOV.U32 R116, RZ, RZ, R151.reuse ;  /* 0x000000ffff747224 */ /* 0x100fe200078e0097 */
[----:B------:R-:W-:Y:S01]  /*4d20*/  FMNMX.FTZ R24, R48, R25, !PT ;  /* 0x0000001930187209 */ /* 0x000fe20007810000 */
[----:B------:R-:W-:-:S02]  /*4d30*/  IMAD.MOV.U32 R115, RZ, RZ, R151 ;  /* 0x000000ffff737224 */ /* 0x000fc400078e0097 */
[----:B------:R-:W0:Y:S01]  /*4d40*/  MUFU.TANH R51, R51 ;  /* 0x0000003300337308 */ /* 0x000e220000002400 */
[----:B------:R-:W-:Y:S01]  /*4d50*/  FMNMX.FTZ R25, R49, R24, !PT ;  /* 0x0000001831197209 */ /* 0x000fe20007810000 */
[--C-:B------:R-:W-:Y:S02]  /*4d60*/  IMAD.MOV.U32 R114, RZ, RZ, R151.reuse ;  /* 0x000000ffff727224 */ /* 0x100fe400078e0097 */
[--C-:B------:R-:W-:Y:S01]  /*4d70*/  IMAD.MOV.U32 R113, RZ, RZ, R151.reuse ;  /* 0x000000ffff717224 */ /* 0x100fe200078e0097 */
[----:B------:R-:W-:Y:S01]  /*4d80*/  FMNMX.FTZ R24, R52, R25, !PT ;  /* 0x0000001934187209 */ /* 0x000fe20007810000 */
[--C-:B------:R-:W-:Y:S02]  /*4d90*/  IMAD.MOV.U32 R112, RZ, RZ, R151.reuse ;  /* 0x000000ffff707224 */ /* 0x100fe400078e0097 */
[----:B------:R-:W1:Y:S01]  /*4da0*/  MUFU.TANH R44, R44 ;  /* 0x0000002c002c7308 */ /* 0x000e620000002400 */
[----:B------:R-:W-:Y:S01]  /*4db0*/  FMNMX.FTZ R25, R53, R24, !PT ;  /* 0x0000001835197209 */ /* 0x000fe20007810000 */
[--C-:B------:R-:W-:Y:S01]  /*4dc0*/  IMAD.MOV.U32 R111, RZ, RZ, R151.reuse ;  /* 0x000000ffff6f7224 */ /* 0x100fe200078e0097 */
[----:B--2---:R-:W-:Y:S01]  /*4dd0*/  FSEL R41, R41, -INF , P5 ;  /* 0xff80000029297808 */ /* 0x004fe20002800000 */
[----:B------:R-:W-:-:S02]  /*4de0*/  IMAD.MOV.U32 R110, RZ, RZ, R151 ;  /* 0x000000ffff6e7224 */ /* 0x000fc400078e0097 */
[--C-:B------:R-:W-:Y:S02]  /*4df0*/  IMAD.MOV.U32 R109, RZ, RZ, R151.reuse ;  /* 0x000000ffff6d7224 */ /* 0x100fe400078e0097 */
[----:B------:R-:W-:Y:S01]  /*4e00*/  MUFU.TANH R54, R54 ;  /* 0x0000003600367308 */ /* 0x000fe20000002400 */
[----:B0-----:R-:W-:Y:S01]  /*4e10*/  FSEL R24, R51, -INF , P3 ;  /* 0xff80000033187808 */ /* 0x001fe20001800000 */
[--C-:B------:R-:W-:Y:S01]  /*4e20*/  IMAD.MOV.U32 R108, RZ, RZ, R151.reuse ;  /* 0x000000ffff6c7224 */ /* 0x100fe200078e0097 */
[----:B------:R-:W-:Y:S01]  /*4e30*/  ISETP.GT.AND P3, PT, R59, 0x29, PT ;  /* 0x000000293b00780c */ /* 0x000fe20003f64270 */
[--C-:B------:R-:W-:Y:S02]  /*4e40*/  IMAD.MOV.U32 R107, RZ, RZ, R151.reuse ;  /* 0x000000ffff6b7224 */ /* 0x100fe400078e0097 */
[--C-:B------:R-:W-:Y:S02]  /*4e50*/  IMAD.MOV.U32 R106, RZ, RZ, R151.reuse ;  /* 0x000000ffff6a7224 */ /* 0x100fe400078e0097 */
[----:B------:R-:W0:Y:S01]  /*4e60*/  MUFU.TANH R45, R45 ;  /* 0x0000002d002d7308 */ /* 0x000e220000002400 */
[----:B-1----:R-:W-:Y:S01]  /*4e70*/  FSEL R44, R44, -INF , P4 ;  /* 0xff8000002c2c7808 */ /* 0x002fe20002000000 */
[----:B------:R-:W-:-:S02]  /*4e80*/  IMAD.MOV.U32 R105, RZ, RZ, R151 ;  /* 0x000000ffff697224 */ /* 0x000fc400078e0097 */
[--C-:B------:R-:W-:Y:S02]  /*4e90*/  IMAD.MOV.U32 R104, RZ, RZ, R151.reuse ;  /* 0x000000ffff687224 */ /* 0x100fe400078e0097 */
[--C-:B------:R-:W-:Y:S02]  /*4ea0*/  IMAD.MOV.U32 R103, RZ, RZ, R151.reuse ;  /* 0x000000ffff677224 */ /* 0x100fe400078e0097 */
[----:B------:R-:W-:Y:S01]  /*4eb0*/  MUFU.TANH R55, R55 ;  /* 0x0000003700377308 */ /* 0x000fe20000002400 */
[--C-:B------:R-:W-:Y:S02]  /*4ec0*/  IMAD.MOV.U32 R101, RZ, RZ, R151.reuse ;  /* 0x000000ffff657224 */ /* 0x100fe400078e0097 */
[--C-:B------:R-:W-:Y:S02]  /*4ed0*/  IMAD.MOV.U32 R100, RZ, RZ, R151.reuse ;  /* 0x000000ffff647224 */ /* 0x100fe400078e0097 */
[--C-:B------:R-:W-:Y:S02]  /*4ee0*/  IMAD.MOV.U32 R99, RZ, RZ, R151.reuse ;  /* 0x000000ffff637224 */ /* 0x100fe400078e0097 */
[--C-:B------:R-:W-:Y:S01]  /*4ef0*/  IMAD.MOV.U32 R98, RZ, RZ, R151.reuse ;  /* 0x000000ffff627224 */ /* 0x100fe200078e0097 */
[----:B------:R-:W1:Y:S01]  /*4f00*/  MUFU.TANH R32, R32 ;  /* 0x0000002000207308 */ /* 0x000e620000002400 */
[----:B0-----:R-:W-:Y:S01]  /*4f10*/  FSEL R45, R45, -INF , P3 ;  /* 0xff8000002d2d7808 */ /* 0x001fe20001800000 */
        /* <DEDUP_REMOVED lines=8> */
[----:B------:R-:W-:Y:S01]  /*4fa0*/  MUFU.TANH R33, R33 ;  /* 0x0000002100217308 */ /* 0x000fe20000002400 */
[----:B------:R-:W-:-:S02]  /*4fb0*/  IMAD.MOV.U32 R90, RZ, RZ, R151 ;  /* 0x000000ffff5a7224 */ /* 0x000fc400078e0097 */
[--C-:B------:R-:W-:Y:S02]  /*4fc0*/  IMAD.MOV.U32 R89, RZ, RZ, R151.reuse ;  /* 0x000000ffff597224 */ /* 0x100fe400078e0097 */
[--C-:B------:R-:W-:Y:S02]  /*4fd0*/  IMAD.MOV.U32 R88, RZ, RZ, R151.reuse ;  /* 0x000000ffff587224 */ /* 0x100fe400078e0097 */
[--C-:B------:R-:W-:Y:S01]  /*4fe0*/  IMAD.MOV.U32 R87, RZ, RZ, R151.reuse ;  /* 0x000000ffff577224 */ /* 0x100fe200078e0097 */
[----:B------:R0:W-:Y:S01]  /*4ff0*/  MUFU.TANH R56, R28 ;  /* 0x0000001c00387308 */ /* 0x0001e20000002400 */
[--C-:B------:R-:W-:Y:S02]  /*5000*/  IMAD.MOV.U32 R86, RZ, RZ, R151.reuse ;  /* 0x000000ffff567224 */ /* 0x100fe400078e0097 */
[--C-:B------:R-:W-:Y:S02]  /*5010*/  IMAD.MOV.U32 R84, RZ, RZ, R151.reuse ;  /* 0x000000ffff547224 */ /* 0x100fe400078e0097 */
[----:B------:R-:W-:-:S02]  /*5020*/  IMAD.MOV.U32 R83, RZ, RZ, R151 ;  /* 0x000000ffff537224 */ /* 0x000fc400078e0097 */
[--C-:B------:R-:W-:Y:S01]  /*5030*/  IMAD.MOV.U32 R82, RZ, RZ, R151.reuse ;  /* 0x000000ffff527224 */ /* 0x100fe200078e0097 */
[----:B------:R-:W2:Y:S01]  /*5040*/  MUFU.TANH R43, R43 ;  /* 0x0000002b002b7308 */ /* 0x000ea20000002400 */
[----:B0-----:R-:W-:Y:S01]  /*5050*/  FMNMX.FTZ R28, R40, R25, !PT ;  /* 0x00000019281c7209 */ /* 0x001fe20007810000 */
[--C-:B------:R-:W-:Y:S01]  /*5060*/  IMAD.MOV.U32 R81, RZ, RZ, R151.reuse ;  /* 0x000000ffff517224 */ /* 0x100fe200078e0097 */
[----:B------:R-:W-:Y:S01]  /*5070*/  FSEL R25, R54, -INF , P2 ;  /* 0xff80000036197808 */ /* 0x000fe20001000000 */
[--C-:B------:R-:W-:Y:S01]  /*5080*/  IMAD.MOV.U32 R80, RZ, RZ, R151.reuse ;  /* 0x000000ffff507224 */ /* 0x100fe200078e0097 */
[----:B------:R-:W-:Y:S01]  /*5090*/  ISETP.GT.AND P2, PT, R59, 0x30, PT ;  /* 0x000000303b00780c */ /* 0x000fe20003f44270 */
[--C-:B------:R-:W-:Y:S01]  /*50a0*/  IMAD.MOV.U32 R79, RZ, RZ, R151.reuse ;  /* 0x000000ffff4f7224 */ /* 0x100fe200078e0097 */
[----:B------:R-:W-:Y:S01]  /*50b0*/  FMNMX.FTZ R54, R2, R7, !PT ;  /* 0x0000000702367209 */ /* 0x000fe20007810000 */
[----:B------:R-:W0:Y:S01]  /*50c0*/  MUFU.TANH R36, R36 ;  /* 0x0000002400247308 */ /* 0x000e220000002400 */
[----:B-1----:R-:W-:Y:S01]  /*50d0*/  FSEL R51, R32, -INF , P2 ;  /* 0xff80000020337808 */ /* 0x002fe20001000000 */
[----:B------:R-:W-:-:S02]  /*50e0*/  IMAD.MOV.U32 R78, RZ, RZ, R151 ;  /* 0x000000ffff4e7224 */ /* 0x000fc400078e0097 */
[--C-:B------:R-:W-:Y:S02]  /*50f0*/  IMAD.MOV.U32 R77, RZ, RZ, R151.reuse ;  /* 0x000000ffff4d7224 */ /* 0x100fe400078e0097 */
[--C-:B------:R-:W-:Y:S02]  /*5100*/  IMAD.MOV.U32 R76, RZ, RZ, R151.reuse ;  /* 0x000000ffff4c7224 */ /* 0x100fe400078e0097 */
[----:B------:R1:W-:Y:S01]  /*5110*/  MUFU.TANH R57, R29 ;  /* 0x0000001d00397308 */ /* 0x0003e20000002400 */
[----:B--2---:R-:W-:Y:S01]  /*5120*/  FSEL R32, R43, -INF , P5 ;  /* 0xff8000002b207808 */ /* 0x004fe20002800000 */
[--C-:B------:R-:W-:Y:S01]  /*5130*/  IMAD.MOV.U32 R75, RZ, RZ, R151.reuse ;  /* 0x000000ffff4b7224 */ /* 0x100fe200078e0097 */
[----:B------:R-:W-:Y:S01]  /*5140*/  ISETP.GT.AND P5, PT, R59, 0x39, PT ;  /* 0x000000393b00780c */ /* 0x000fe20003fa4270 */
[--C-:B------:R-:W-:Y:S02]  /*5150*/  IMAD.MOV.U32 R74, RZ, RZ, R151.reuse ;  /* 0x000000ffff4a7224 */ /* 0x100fe400078e0097 */
[----:B------:R-:W-:-:S02]  /*5160*/  IMAD.MOV.U32 R73, RZ, RZ, R151 ;  /* 0x000000ffff497224 */ /* 0x000fc400078e0097 */
[----:B------:R-:W2:Y:S01]  /*5170*/  MUFU.TANH R46, R46 ;  /* 0x0000002e002e7308 */ /* 0x000ea20000002400 */
[----:B-1----:R-:W-:Y:S01]  /*5180*/  FMNMX.FTZ R29, R41, R28, !PT ;  /* 0x0000001c291d7209 */ /* 0x002fe20007810000 */
[--C-:B------:R-:W-:Y:S01]  /*5190*/  IMAD.MOV.U32 R72, RZ, RZ, R151.reuse ;  /* 0x000000ffff487224 */ /* 0x100fe200078e0097 */
[----:B------:R-:W-:Y:S01]  /*51a0*/  FSEL R28, R55, -INF , P1 ;  /* 0xff800000371c7808 */ /* 0x000fe20000800000 */
[--C-:B------:R-:W-:Y:S01]  /*51b0*/  IMAD.MOV.U32 R71, RZ, RZ, R151.reuse ;  /* 0x000000ffff477224 */ /* 0x100fe200078e0097 */
[----:B------:R-:W-:Y:S01]  /*51c0*/  ISETP.GT.AND P1, PT, R59, 0x31, PT ;  /* 0x000000313b00780c */ /* 0x000fe20003f24270 */
[--C-:B------:R-:W-:Y:S02]  /*51d0*/  IMAD.MOV.U32 R70, RZ, RZ, R151.reuse ;  /* 0x000000ffff467224 */ /* 0x100fe400078e0097 */
[----:B------:R1:W-:Y:S01]  /*51e0*/  MUFU.TANH R3, R34 ;  /* 0x0000002200037308 */ /* 0x0003e20000002400 */
[--C-:B------:R-:W-:Y:S02]  /*51f0*/  IMAD.MOV.U32 R69, RZ, RZ, R151.reuse ;  /* 0x000000ffff457224 */ /* 0x100fe400078e0097 */
[----:B------:R-:W-:-:S02]  /*5200*/  IMAD.MOV.U32 R67, RZ, RZ, R151 ;  /* 0x000000ffff437224 */ /* 0x000fc400078e0097 */
[--C-:B------:R-:W-:Y:S02]  /*5210*/  IMAD.MOV.U32 R66, RZ, RZ, R151.reuse ;  /* 0x000000ffff427224 */ /* 0x100fe400078e0097 */
[----:B------:R-:W-:Y:S01]  /*5220*/  IMAD.MOV.U32 R65, RZ, RZ, R151 ;  /* 0x000000ffff417224 */ /* 0x000fe200078e0097 */
[----:B------:R-:W3:Y:S01]  /*5230*/  MUFU.TANH R37, R37 ;  /* 0x0000002500257308 */ /* 0x000ee20000002400 */
[----:B-1----:R-:W-:Y:S02]  /*5240*/  FMNMX.FTZ R34, R44, R29, !PT ;  /* 0x0000001d2c227209 */ /* 0x002fe40007810000 */
[----:B------:R-:W-:Y:S02]  /*5250*/  FSEL R29, R42, -INF , P6 ;  /* 0xff8000002a1d7808 */ /* 0x000fe40003000000 */
[----:B------:R-:W-:Y:S02]  /*5260*/  FMNMX.FTZ R34, R45, R34, !PT ;  /* 0x000000222d227209 */ /* 0x000fe40007810000 */
[----:B------:R-:W-:Y:S01]  /*5270*/  FSEL R42, R33, -INF , P1 ;  /* 0xff800000212a7808 */ /* 0x000fe20000800000 */
[----:B------:R-:W1:Y:S01]  /*5280*/  MUFU.TANH R47, R47 ;  /* 0x0000002f002f7308 */ /* 0x000e620000002400 */
[----:B------:R-:W-:-:S02]  /*5290*/  ISETP.GT.AND P6, PT, R59, 0x38, PT ;  /* 0x000000383b00780c */ /* 0x000fc40003fc4270 */
[----:B------:R-:W-:Y:S02]  /*52a0*/  FMNMX.FTZ R33, R51, R34, !PT ;  /* 0x0000002233217209 */ /* 0x000fe40007810000 */
[----:B0-----:R-:W-:Y:S02]  /*52b0*/  FSEL R43, R36, -INF , P6 ;  /* 0xff800000242b7808 */ /* 0x001fe40003000000 */
[----:B------:R-:W-:Y:S01]  /*52c0*/  FMNMX.FTZ R34, R42, R33, !PT ;  /* 0x000000212a227209 */ /* 0x000fe20007810000 */
[----:B------:R-:W0:Y:S01]  /*52d0*/  MUFU.TANH R38, R38 ;  /* 0x0000002600267308 */ /* 0x000e220000002400 */
[----:B--2---:R-:W-:Y:S02]  /*52e0*/  FSEL R33, R46, -INF , P4 ;  /* 0xff8000002e217808 */ /* 0x004fe40002000000 */
[----:B------:R-:W-:Y:S02]  /*52f0*/  ISETP.GT.AND P4, PT, R59, 0x40, PT ;  /* 0x000000403b00780c */ /* 0x000fe40003f84270 */
[----:B---3--:R-:W-:-:S02]  /*5300*/  FSEL R46, R37, -INF , P5 ;  /* 0xff800000252e7808 */ /* 0x008fc40002800000 */
[----:B------:R-:W-:Y:S01]  /*5310*/  FMNMX.FTZ R35, R43, R34, !PT ;  /* 0x000000222b237209 */ /* 0x000fe20007810000 */
[----:B------:R-:W2:Y:S01]  /*5320*/  MUFU.TANH R39, R39 ;  /* 0x0000002700277308 */ /* 0x000ea20000002400 */
[----:B-1----:R-:W-:Y:S02]  /*5330*/  FSEL R34, R47, -INF , P3 ;  /* 0xff8000002f227808 */ /* 0x002fe40001800000 */
[----:B------:R-:W-:Y:S02]  /*5340*/  ISETP.GT.AND P3, PT, R59, 0x41, PT ;  /* 0x000000413b00780c */ /* 0x000fe40003f64270 */
[----:B------:R-:W-:Y:S02]  /*5350*/  FSEL R50, R50, -INF , P4 ;  /* 0xff80000032327808 */ /* 0x000fe40002000000 */
[----:B------:R-:W-:Y:S01]  /*5360*/  FMNMX.FTZ R37, R46, R35, !PT ;  /* 0x000000232e257209 */ /* 0x000fe20007810000 */
[----:B------:R-:W1:Y:S01]  /*5370*/  MUFU.TANH R26, R26 ;  /* 0x0000001a001a7308 */ /* 0x000e620000002400 */
[----:B------:R-:W-:-:S02]  /*5380*/  FSEL R35, R3, -INF , P2 ;  /* 0xff80000003237808 */ /* 0x000fc40001000000 */
[C---:B------:R-:W-:Y:S02]  /*5390*/  ISETP.GT.AND P2, PT, R59.reuse, 0x48, PT ;  /* 0x000000483b00780c */ /* 0x040fe40003f44270 */
[----:B------:R-:W-:Y:S02]  /*53a0*/  FSEL R58, R58, -INF , P3 ;  /* 0xff8000003a3a7808 */ /* 0x000fe40001800000 */
[----:B------:R-:W-:Y:S01]  /*53b0*/  FMNMX.FTZ R37, R50, R37, !PT ;  /* 0x0000002532257209 */ /* 0x000fe20007810000 */
[----:B------:R-:W3:Y:S01]  /*53c0*/  MUFU.TANH R30, R30 ;  /* 0x0000001e001e7308 */ /* 0x000ee20000002400 */
[----:B------:R-:W-:Y:S02]  /*53d0*/  FSEL R36, R4, -INF , P1 ;  /* 0xff80000004247808 */ /* 0x000fe40000800000 */
[----:B------:R-:W-:Y:S02]  /*53e0*/  ISETP.GT.AND P1, PT, R59, 0x49, PT ;  /* 0x000000493b00780c */ /* 0x000fe40003f24270 */
[----:B------:R-:W-:-:S02]  /*53f0*/  FSEL R56, R56, -INF , P2 ;  /* 0xff80000038387808 */ /* 0x000fc40001000000 */
[----:B------:R-:W-:Y:S02]  /*5400*/  FMNMX.FTZ R37, R58, R37, !PT ;  /* 0x000000253a257209 */ /* 0x000fe40007810000 */
[----:B------:R-:W-:Y:S02]  /*5410*/  FSEL R57, R57, -INF , P1 ;  /* 0xff80000039397808 */ /* 0x000fe40000800000 */
[----:B------:R-:W-:Y:S02]  /*5420*/  FMNMX.FTZ R4, R56, R37, !PT ;  /* 0x0000002538047209 */ /* 0x000fe40007810000 */
[----:B0-----:R-:W-:Y:S02]  /*5430*/  FSEL R38, R38, -INF , P6 ;  /* 0xff80000026267808 */ /* 0x001fe40003000000 */
[----:B------:R-:W-:Y:S02]  /*5440*/  FMNMX.FTZ R3, R57, R4, !PT ;  /* 0x0000000439037209 */ /* 0x000fe40007810000 */
[----:B--2---:R-:W-:-:S02]  /*5450*/  FSEL R39, R39, -INF , P5 ;  /* 0xff80000027277808 */ /* 0x004fc40002800000 */
[----:B-1----:R-:W-:Y:S01]  /*5460*/  FSEL R26, R26, -INF , P4 ;  /* 0xff8000001a1a7808 */ /* 0x002fe20002000000 */
[----:B------:R-:W0:Y:S01]  /*5470*/  SHFL.BFLY PT, R4, R3, 0x2, 0x1f ;  /* 0x0c401f0003047f89 */ /* 0x000e2200000e0000 */
[----:B---3--:R-:W-:Y:S02]  /*5480*/  FSEL R30, R30, -INF , P2 ;  /* 0xff8000001e1e7808 */ /* 0x008fe40001000000 */
[----:B0-----:R-:W-:Y:S02]  /*5490*/  FMNMX.FTZ R37, R3, R4, !PT ;  /* 0x0000000403257209 */ /* 0x001fe40007810000 */
[----:B------:R0:W-:Y:S03]  /*54a0*/  MUFU.TANH R3, R27 ;  /* 0x0000001b00037308 */ /* 0x0001e60000002400 */
[----:B------:R-:W1:Y:S02]  /*54b0*/  SHFL.BFLY PT, R4, R37, 0x1, 0x1f ;  /* 0x0c201f0025047f89 */ /* 0x000e6400000e0000 */
[----:B-1----:R-:W-:-:S02]  /*54c0*/  FMNMX.FTZ R4, R37, R4, !PT ;  /* 0x0000000425047209 */ /* 0x002fc40007810000 */
[----:B------:R-:W-:Y:S02]  /*54d0*/  FMNMX.FTZ R37, R17, R54, !PT ;  /* 0x0000003611257209 */ /* 0x000fe40007810000 */
[C---:B------:R-:W-:Y:S01]  /*54e0*/  FSETP.NEU.FTZ.AND P0, PT, R4.reuse, -INF , PT ;  /* 0xff8000000400780b */ /* 0x040fe20003f1d000 */
[----:B------:R-:W-:Y:S01]  /*54f0*/  FMUL.FTZ R47, R4, UR5 ;  /* 0x00000005042f7c20 */ /* 0x000fe20008410000 */
[----:B------:R-:W-:-:S04]  /*5500*/  FMNMX.FTZ R54, R20, R37, !PT ;  /* 0x0000002514367209 */ /* 0x000fc80007810000 */
[----:B------:R-:W-:Y:S02]  /*5510*/  FMNMX.FTZ R37, R21, R54, !PT ;  /* 0x0000003615257209 */ /* 0x000fe40007810000 */
[----:B------:R-:W-:Y:S02]  /*5520*/  FSEL R59, R47, RZ, P0 ;  /* 0x000000ff2f3b7208 */ /* 0x000fe40000000000 */
[----:B------:R-:W-:Y:S02]  /*5530*/  FMNMX.FTZ R54, R24, R37, !PT ;  /* 0x0000002518367209 */ /* 0x000fe40007810000 */
[----:B------:R-:W1:Y:S01]  /*5540*/  MUFU.TANH R37, R31 ;  /* 0x0000001f00257308 */ /* 0x000e620000002400 */
[--C-:B------:R-:W-:Y:S01]  /*5550*/  FFMA.FTZ R204, R48, UR5, -R59.reuse ;  /* 0x0000000530cc7c23 */ /* 0x100fe2000801083b */
[----:B------:R-:W-:Y:S01]  /*5560*/  FMNMX.FTZ R47, R25, R54, !PT ;  /* 0x00000036192f7209 */ /* 0x000fe20007810000 */
[--C-:B------:R-:W-:Y:S01]  /*5570*/  FFMA.FTZ R208, R62, UR5, -R59.reuse ;  /* 0x000000053ed07c23 */ /* 0x100fe2000801083b */
[--C-:B------:R-:W-:Y:S01]  /*5580*/  FFMA.FTZ R63, R63, UR5, -R59.reuse ;  /* 0x000000053f3f7c23 */ /* 0x100fe2000801083b */
[--C-:B------:R-:W-:Y:S01]  /*5590*/  FFMA.FTZ R210, R60, UR5, -R59.reuse ;  /* 0x000000053cd27c23 */ /* 0x100fe2000801083b */
[----:B------:R-:W-:Y:S01]  /*55a0*/  FMNMX.FTZ R54, R28, R47, !PT ;  /* 0x0000002f1c367209 */ /* 0x000fe20007810000 */
[--C-:B------:R-:W-:Y:S01]  /*55b0*/  FFMA.FTZ R61, R61, UR5, -R59.reuse ;  /* 0x000000053d3d7c23 */ /* 0x100fe2000801083b */
[--C-:B------:R-:W-:Y:S01]  /*55c0*/  FFMA.FTZ R49, R49, UR5, -R59.reuse ;  /* 0x0000000531317c23 */ /* 0x100fe2000801083b */
[----:B------:R-:W-:Y:S01]  /*55d0*/  MUFU.EX2 R208, R208 ;  /* 0x000000d000d07308 */ /* 0x000fe20000000800 */
[----:B0-----:R-:W-:Y:S01]  /*55e0*/  FMNMX.FTZ R27, R29, R54, !PT ;  /* 0x000000361d1b7209 */ /* 0x001fe20007810000 */
[--C-:B------:R-:W-:Y:S01]  /*55f0*/  FFMA.FTZ R52, R52, UR5, -R59.reuse ;  /* 0x0000000534347c23 */ /* 0x100fe2000801083b */
[--C-:B------:R-:W-:Y:S01]  /*5600*/  FFMA.FTZ R53, R53, UR5, -R59.reuse ;  /* 0x0000000535357c23 */ /* 0x100fe2000801083b */
[--C-:B------:R-:W-:Y:S01]  /*5610*/  FFMA.FTZ R58, R58, UR5, -R59.reuse ;  /* 0x000000053a3a7c23 */ /* 0x100fe2000801083b */
[----:B------:R-:W-:Y:S01]  /*5620*/  FMNMX.FTZ R54, R32, R27, !PT ;  /* 0x0000001b20367209 */ /* 0x000fe20007810000 */
[--C-:B------:R-:W-:Y:S01]  /*5630*/  FFMA.FTZ R41, R41, UR5, -R59.reuse ;  /* 0x0000000529297c23 */ /* 0x100fe2000801083b */
[--C-:B------:R-:W-:Y:S01]  /*5640*/  FFMA.FTZ R44, R44, UR5, -R59.reuse ;  /* 0x000000052c2c7c23 */ /* 0x100fe2000801083b */
[----:B-1----:R-:W-:Y:S01]  /*5650*/  FSEL R37, R37, -INF , P1 ;  /* 0xff80000025257808 */ /* 0x002fe20000800000 */
[----:B------:R0:W-:Y:S01]  /*5660*/  MUFU.EX2 R27, R63 ;  /* 0x0000003f001b7308 */ /* 0x0001e20000000800 */
        /* <DEDUP_REMOVED lines=8> */
[----:B------:R-:W-:Y:S01]  /*56f0*/  FMNMX.FTZ R31, R35, R54, !PT ;  /* 0x00000036231f7209 */ /* 0x000fe20007810000 */
[--C-:B------:R-:W-:Y:S01]  /*5700*/  FFMA.FTZ R50, R50, UR5, -R59.reuse ;  /* 0x0000000532327c23 */ /* 0x100fe2000801083b */
[--C-:B------:R-:W-:Y:S01]  /*5710*/  FFMA.FTZ R56, R56, UR5, -R59.reuse ;  /* 0x0000000538387c23 */ /* 0x100fe2000801083b */
[----:B------:R-:W-:Y:S01]  /*5720*/  FFMA.FTZ R57, R57, UR5, -R59 ;  /* 0x0000000539397c23 */ /* 0x000fe2000801083b */
[----:B------:R-:W-:Y:S01]  /*5730*/  FMNMX.FTZ R47, R36, R31, !PT ;  /* 0x0000001f242f7209 */ /* 0x000fe20007810000 */
[--C-:B0-----:R-:W-:Y:S01]  /*5740*/  IMAD.MOV.U32 R63, RZ, RZ, R151.reuse ;  /* 0x000000ffff3f7224 */ /* 0x101fe200078e0097 */
[----:B------:R-:W-:Y:S01]  /*5750*/  ISETP.NE.AND P0, PT, R64, RZ, PT ;  /* 0x000000ff4000720c */ /* 0x000fe20003f05270 */
[----:B------:R0:W-:Y:S01]  /*5760*/  MUFU.EX2 R31, R61 ;  /* 0x0000003d001f7308 */ /* 0x0001e20000000800 */
[----:B------:R-:W-:Y:S01]  /*5770*/  FMNMX.FTZ R54, R38, R47, !PT ;  /* 0x0000002f26367209 */ /* 0x000fe20007810000 */
[--C-:B------:R-:W-:Y:S01]  /*5780*/  IMAD.MOV.U32 R64, RZ, RZ, R151.reuse ;  /* 0x000000ffff407224 */ /* 0x100fe200078e0097 */
[----:B------:R-:W-:Y:S01]  /*5790*/  FSEL R47, R3, -INF , P3 ;  /* 0xff800000032f7808 */ /* 0x000fe20001800000 */
[----:B------:R-:W-:Y:S01]  /*57a0*/  IMAD.MOV.U32 R62, RZ, RZ, R151 ;  /* 0x000000ffff3e7224 */ /* 0x000fe200078e0097 */
[----:B------:R-:W-:Y:S01]  /*57b0*/  FMNMX.FTZ R55, R39, R54, !PT ;  /* 0x0000003627377209 */ /* 0x000fe20007810000 */
[----:B------:R-:W-:Y:S01]  /*57c0*/  FFMA.FTZ R54, R40, UR5, -R59 ;  /* 0x0000000528367c23 */ /* 0x000fe2000801083b */
[--C-:B------:R-:W-:Y:S01]  /*57d0*/  IMAD.MOV.U32 R60, RZ, RZ, R151.reuse ;  /* 0x000000ffff3c7224 */ /* 0x100fe200078e0097 */
[----:B------:R-:W-:Y:S01]  /*57e0*/  MUFU.EX2 R204, R204 ;  /* 0x000000cc00cc7308 */ /* 0x000fe20000000800 */
[----:B------:R-:W-:Y:S01]  /*57f0*/  FMNMX.FTZ R48, R26, R55, !PT ;  /* 0x000000371a307209 */ /* 0x000fe20007810000 */
[----:B0-----:R-:W-:-:S03]  /*5800*/  IMAD.MOV.U32 R61, RZ, RZ, R151 ;  /* 0x000000ffff3d7224 */ /* 0x001fc600078e0097 */
[----:B------:R-:W-:-:S03]  /*5810*/  FMNMX.FTZ R3, R47, R48, !PT ;  /* 0x000000302f037209 */ /* 0x000fc60007810000 */
[----:B------:R-:W-:Y:S01]  /*5820*/  MUFU.EX2 R49, R49 ;  /* 0x0000003100317308 */ /* 0x000fe20000000800 */
[----:B------:R-:W-:-:S04]  /*5830*/  FMNMX.FTZ R48, R30, R3, !PT ;  /* 0x000000031e307209 */ /* 0x000fc80007810000 */
[----:B------:R-:W-:-:S03]  /*5840*/  FMNMX.FTZ R48, R37, R48, !PT ;  /* 0x0000003025307209 */ /* 0x000fc60007810000 */
[----:B------:R-:W-:Y:S02]  /*5850*/  MUFU.EX2 R52, R52 ;  /* 0x0000003400347308 */ /* 0x000fe40000000800 */
[----:B------:R-:W0:Y:S06]  /*5860*/  SHFL.BFLY PT, R3, R48, 0x2, 0x1f ;  /* 0x0c401f0030037f89 */ /* 0x000e2c00000e0000 */
[----:B------:R-:W1:Y:S08]  /*5870*/  MUFU.EX2 R53, R53 ;  /* 0x0000003500357308 */ /* 0x000e700000000800 */
[----:B------:R-:W-:Y:S08]  /*5880*/  MUFU.EX2 R54, R54 ;  /* 0x0000003600367308 */ /* 0x000ff00000000800 */
[----:B------:R-:W-:Y:S01]  /*5890*/  MUFU.EX2 R55, R58 ;  /* 0x0000003a00377308 */ /* 0x000fe20000000800 */
[----:B-1----:R-:W-:-:S02]  /*58a0*/  F2FP.F16.F32.PACK_AB R206, R53, R52 ;  /* 0x0000003435ce723e */ /* 0x002fc400000000ff */
[----:B0-----:R-:W-:-:S05]  /*58b0*/  FMNMX.FTZ R40, R48, R3, !PT ;  /* 0x0000000330287209 */ /* 0x001fca0007810000 */
[----:B------:R-:W0:Y:S01]  /*58c0*/  SHFL.BFLY PT, R3, R40, 0x1, 0x1f ;  /* 0x0c201f0028037f89 */ /* 0x000e2200000e0000 */
[----:B------:R-:W1:Y:S08]  /*58d0*/  MUFU.EX2 R41, R41 ;  /* 0x0000002900297308 */ /* 0x000e700000000800 */
[----:B------:R-:W-:Y:S08]  /*58e0*/  MUFU.EX2 R44, R44 ;  /* 0x0000002c002c7308 */ /* 0x000ff00000000800 */
[----:B------:R-:W2:Y:S01]  /*58f0*/  MUFU.EX2 R45, R45 ;  /* 0x0000002d002d7308 */ /* 0x000ea20000000800 */
[----:B-1----:R-:W-:-:S02]  /*5900*/  F2FP.F16.F32.PACK_AB R200, R41, R54 ;  /* 0x0000003629c8723e */ /* 0x002fc400000000ff */
[----:B0-----:R-:W-:-:S05]  /*5910*/  FMNMX.FTZ R3, R40, R3, !PT ;  /* 0x0000000328037209 */ /* 0x001fca0007810000 */
[----:B------:R-:W-:Y:S01]  /*5920*/  MUFU.EX2 R51, R51 ;  /* 0x0000003300337308 */ /* 0x000fe20000000800 */
[C---:B------:R-:W-:Y:S01]  /*5930*/  FSETP.NEU.FTZ.AND P1, PT, R3.reuse, -INF , PT ;  /* 0xff8000000300780b */ /* 0x040fe20003f3d000 */
[----:B------:R-:W-:-:S06]  /*5940*/  FMUL.FTZ R40, R3, UR5 ;  /* 0x0000000503287c20 */ /* 0x000fcc0008410000 */
[----:B------:R-:W-:Y:S01]  /*5950*/  MUFU.EX2 R42, R42 ;  /* 0x0000002a002a7308 */ /* 0x000fe20000000800 */
[----:B------:R-:W-:Y:S02]  /*5960*/  FSEL R40, R40, RZ, P1 ;  /* 0x000000ff28287208 */ /* 0x000fe40000800000 */
[----:B------:R-:W-:Y:S02]  /*5970*/  PLOP3.LUT P1, PT, PT, PT, UP0, 0x80, 0x0 ;  /* 0x000000000000781c */ /* 0x000fe40003f2f008 */
[----:B--2---:R-:W-:Y:S01]  /*5980*/  F2FP.F16.F32.PACK_AB R202, R45, R44 ;  /* 0x0000002c2dca723e */ /* 0x004fe200000000ff */
[--C-:B------:R-:W-:Y:S01]  /*5990*/  FFMA.FTZ R2, R2, UR5, -R40.reuse ;  /* 0x0000000502027c23 */ /* 0x100fe20008010828 */
[--C-:B------:R-:W-:Y:S01]  /*59a0*/  FFMA.FTZ R7, R7, UR5, -R40.reuse ;  /* 0x0000000507077c23 */ /* 0x100fe20008010828 */
[--C-:B------:R-:W-:Y:S01]  /*59b0*/  FFMA.FTZ R17, R17, UR5, -R40.reuse ;  /* 0x0000000511117c23 */ /* 0x100fe20008010828 */
[--C-:B------:R-:W-:Y:S01]  /*59c0*/  FFMA.FTZ R20, R20, UR5, -R40.reuse ;  /* 0x0000000514147c23 */ /* 0x100fe20008010828 */
[--C-:B------:R-:W-:Y:S01]  /*59d0*/  FFMA.FTZ R21, R21, UR5, -R40.reuse ;  /* 0x0000000515157c23 */ /* 0x100fe20008010828 */
[----:B------:R0:W-:Y:S01]  /*59e0*/  MUFU.EX2 R209, R7 ;  /* 0x0000000700d17308 */ /* 0x0001e20000000800 */
        /* <DEDUP_REMOVED lines=8> */
[----:B0-----:R-:W-:Y:S01]  /*5a70*/  FADD.FTZ R7, R208, R27 ;  /* 0x0000001bd0077221 */ /* 0x001fe20000010000 */
[--C-:B------:R-:W-:Y:S01]  /*5a80*/  FFMA.FTZ R35, R35, UR5, -R40.reuse ;  /* 0x0000000523237c23 */ /* 0x100fe20008010828 */
[--C-:B------:R-:W-:Y:S01]  /*5a90*/  FFMA.FTZ R36, R36, UR5, -R40.reuse ;  /* 0x0000000524247c23 */ /* 0x100fe20008010828 */
[--C-:B------:R-:W-:Y:S01]  /*5aa0*/  FFMA.FTZ R38, R38, UR5, -R40.reuse ;  /* 0x0000000526267c23 */ /* 0x100fe20008010828 */
[----:B------:R-:W-:Y:S01]  /*5ab0*/  FADD.FTZ R48, R210, R7 ;  /* 0x00000007d2307221 */ /* 0x000fe20000010000 */
[--C-:B------:R-:W-:Y:S01]  /*5ac0*/  FFMA.FTZ R39, R39, UR5, -R40.reuse ;  /* 0x0000000527277c23 */ /* 0x100fe20008010828 */
[----:B------:R-:W-:Y:S01]  /*5ad0*/  FFMA.FTZ R26, R26, UR5, -R40 ;  /* 0x000000051a1a7c23 */ /* 0x000fe20008010828 */
[----:B------:R0:W2:Y:S01]  /*5ae0*/  MUFU.EX2 R211, R17 ;  /* 0x0000001100d37308 */ /* 0x0000a20000000800 */
[----:B------:R-:W-:Y:S01]  /*5af0*/  FADD.FTZ R7, R31, R48 ;  /* 0x000000301f077221 */ /* 0x000fe20000010000 */
[--C-:B------:R-:W-:Y:S01]  /*5b00*/  FFMA.FTZ R47, R47, UR5, -R40.reuse ;  /* 0x000000052f2f7c23 */ /* 0x100fe20008010828 */
[--C-:B------:R-:W-:Y:S01]  /*5b10*/  FFMA.FTZ R30, R30, UR5, -R40.reuse ;  /* 0x000000051e1e7c23 */ /* 0x100fe20008010828 */
[----:B------:R-:W-:Y:S01]  /*5b20*/  FFMA.FTZ R37, R37, UR5, -R40 ;  /* 0x0000000525257c23 */ /* 0x000fe20008010828 */
[----:B------:R-:W-:Y:S01]  /*5b30*/  FADD.FTZ R58, R204, R7 ;  /* 0x00000007cc3a7221 */ /* 0x000fe20000010000 */
[----:B------:R-:W-:Y:S01]  /*5b40*/  F2FP.F16.F32.PACK_AB R208, R27, R208 ;  /* 0x000000d01bd0723e */ /* 0x000fe200000000ff */
[----:B------:R-:W-:Y:S01]  /*5b50*/  IMAD.MOV.U32 R27, RZ, RZ, R151 ;  /* 0x000000ffff1b7224 */ /* 0x000fe200078e0097 */
[----:B------:R-:W3:Y:S01]  /*5b60*/  MUFU.EX2 R20, R20 ;  /* 0x0000001400147308 */ /* 0x000ee20000000800 */
[----:B-1----:R-:W-:Y:S01]  /*5b70*/  FADD.FTZ R48, R2, R209 ;  /* 0x000000d102307221 */ /* 0x002fe20000010000 */
[----:B0-----:R-:W-:Y:S01]  /*5b80*/  FADD.FTZ R17, R49, R58 ;  /* 0x0000003a31117221 */ /* 0x001fe20000010000 */
[----:B------:R-:W-:Y:S01]  /*5b90*/  F2FP.F16.F32.PACK_AB R210, R31, R210 ;  /* 0x000000d21fd2723e */ /* 0x000fe200000000ff */
[----:B------:R-:W-:Y:S01]  /*5ba0*/  IMAD.MOV.U32 R31, RZ, RZ, R151 ;  /* 0x000000ffff1f7224 */ /* 0x000fe200078e0097 */
[----:B------:R-:W-:Y:S01]  /*5bb0*/  F2FP.F16.F32.PACK_AB R204, R49, R204 ;  /* 0x000000cc31cc723e */ /* 0x000fe200000000ff */
[----:B------:R-:W-:Y:S01]  /*5bc0*/  FADD.FTZ R58, R52, R17 ;  /* 0x00000011343a7221 */ /* 0x000fe20000010000 */
[----:B------:R-:W-:Y:S01]  /*5bd0*/  F2FP.F16.F32.PACK_AB R196, R42, R51 ;  /* 0x000000332ac4723e */ /* 0x000fe200000000ff */
[----:B------:R-:W0:Y:S01]  /*5be0*/  MUFU.EX2 R21, R21 ;  /* 0x0000001500157308 */ /* 0x000e220000000800 */
[----:B--2---:R-:W-:Y:S01]  /*5bf0*/  FADD.FTZ R7, R211, R48 ;  /* 0x00000030d3077221 */ /* 0x004fe20000010000 */
[----:B------:R-:W-:Y:S01]  /*5c00*/  FADD.FTZ R59, R53, R58 ;  /* 0x0000003a353b7221 */ /* 0x000fe20000010000 */
[----:B------:R-:W-:Y:S01]  /*5c10*/  F2FP.F16.F32.PACK_AB R209, R209, R2 ;  /* 0x00000002d1d1723e */ /* 0x000fe200000000ff */
[----:B------:R-:W-:-:S02]  /*5c20*/  IMAD.MOV.U32 R2, RZ, RZ, 0x3f800000 ;  /* 0x3f800000ff027424 */ /* 0x000fc400078e00ff */
[----:B------:R-:W-:Y:S02]  /*5c30*/  IMAD.MOV.U32 R58, RZ, RZ, R151 ;  /* 0x000000ffff3a7224 */ /* 0x000fe400078e0097 */
[----:B------:R-:W1:Y:S01]  /*5c40*/  MUFU.EX2 R24, R24 ;  /* 0x0000001800187308 */ /* 0x000e620000000800 */
[----:B---3--:R-:W-:Y:S01]  /*5c50*/  FADD.FTZ R48, R20, R7 ;  /* 0x0000000714307221 */ /* 0x008fe20000010000 */
[----:B------:R-:W-:Y:S01]  /*5c60*/  IADD3 R7, R0, 0x38840, RZ ;  /* 0x0003884000077810 */ /* 0x000fe20007ffe0ff */
[--C-:B------:R-:W-:Y:S01]  /*5c70*/  IMAD.MOV.U32 R53, RZ, RZ, R151.reuse ;  /* 0x000000ffff357224 */ /* 0x100fe200078e0097 */
[----:B------:R-:W-:Y:S01]  /*5c80*/  F2FP.F16.F32.PACK_AB R211, R20, R211 ;  /* 0x000000d314d3723e */ /* 0x000fe200000000ff */
[----:B------:R-:W-:Y:S01]  /*5c90*/  IMAD.MOV.U32 R52, RZ, RZ, R151 ;  /* 0x000000ffff347224 */ /* 0x000fe200078e0097 */
[----:B------:R-:W-:Y:S01]  /*5ca0*/  PRMT R7, R6, 0x654, R7 ;  /* 0x0000065406077816 */ /* 0x000fe20000000007 */
[----:B------:R-:W-:Y:S01]  /*5cb0*/  IMAD.MOV.U32 R49, RZ, RZ, R151 ;  /* 0x000000ffff317224 */ /* 0x000fe200078e0097 */
[----:B------:R-:W2:Y:S01]  /*5cc0*/  MUFU.EX2 R25, R25 ;  /* 0x0000001900197308 */ /* 0x000ea20000000800 */
[----:B0-----:R-:W-:Y:S01]  /*5cd0*/  FADD.FTZ R17, R21, R48 ;  /* 0x0000003015117221 */ /* 0x001fe20000010000 */
[----:B------:R-:W-:Y:S01]  /*5ce0*/  FADD.FTZ R48, R54, R59 ;  /* 0x0000003b36307221 */ /* 0x000fe20000010000 */
[----:B------:R0:W-:Y:S01]  /*5cf0*/  SYNCS.ARRIVE.TRANS64.RED.A1T0 RZ, [R7+URZ], RZ ;  /* 0x000000ff07ff79a7 */ /* 0x0001e2000810043f */
[----:B------:R-:W-:-:S02]  /*5d00*/  IMAD.MOV.U32 R54, RZ, RZ, R151 ;  /* 0x000000ffff367224 */ /* 0x000fc400078e0097 */
[----:B------:R-:W-:Y:S01]  /*5d10*/  FADD.FTZ R59, R41, R48 ;  /* 0x00000030293b7221 */ /* 0x000fe20000010000 */
[----:B------:R-:W-:Y:S01]  /*5d20*/  IMAD.MOV.U32 R41, RZ, RZ, R151 ;  /* 0x000000ffff297224 */ /* 0x000fe200078e0097 */
[----:B------:R-:W3:Y:S01]  /*5d30*/  MUFU.EX2 R28, R28 ;  /* 0x0000001c001c7308 */ /* 0x000ee20000000800 */
[----:B-1----:R-:W-:Y:S01]  /*5d40*/  FADD.FTZ R0, R24, R17 ;  /* 0x0000001118007221 */ /* 0x002fe20000010000 */
[----:B------:R-:W-:Y:S01]  /*5d50*/  FADD.FTZ R48, R44, R59 ;  /* 0x0000003b2c307221 */ /* 0x000fe20000010000 */
[----:B------:R-:W-:Y:S01]  /*5d60*/  F2FP.F16.F32.PACK_AB R205, R24, R21 ;  /* 0x0000001518cd723e */ /* 0x000fe200000000ff */
[--C-:B------:R-:W-:Y:S02]  /*5d70*/  IMAD.MOV.U32 R59, RZ, RZ, R151.reuse ;  /* 0x000000ffff3b7224 */ /* 0x100fe400078e0097 */
[----:B------:R-:W-:Y:S01]  /*5d80*/  FADD.FTZ R48, R45, R48 ;  /* 0x000000302d307221 */ /* 0x000fe20000010000 */
[--C-:B------:R-:W-:Y:S01]  /*5d90*/  IMAD.MOV.U32 R45, RZ, RZ, R151.reuse ;  /* 0x000000ffff2d7224 */ /* 0x100fe200078e0097 */
[----:B------:R-:W0:Y:S01]  /*5da0*/  MUFU.EX2 R29, R29 ;  /* 0x0000001d001d7308 */ /* 0x000e220000000800 */
[----:B--2---:R-:W-:Y:S01]  /*5db0*/  FADD.FTZ R17, R25, R0 ;  /* 0x0000000019117221 */ /* 0x004fe20000010000 */
[----:B------:R-:W-:-:S02]  /*5dc0*/  IMAD.MOV.U32 R44, RZ, RZ, R151 ;  /* 0x000000ffff2c7224 */ /* 0x000fc400078e0097 */
[----:B------:R-:W-:-:S04]  /*5dd0*/  IMAD.MOV.U32 R24, RZ, RZ, R151 ;  /* 0x000000ffff187224 */ /* 0x000fc800078e0097 */
[----:B------:R-:W1:Y:S01]  /*5de0*/  MUFU.EX2 R32, R32 ;  /* 0x0000002000207308 */ /* 0x000e620000000800 */
[C---:B---3--:R-:W-:Y:S01]  /*5df0*/  FADD.FTZ R0, R28.reuse, R17 ;  /* 0x000000111c007221 */ /* 0x048fe20000010000 */
[----:B------:R-:W-:Y:S01]  /*5e00*/  FADD.FTZ R17, R51, R48 ;  /* 0x0000003033117221 */ /* 0x000fe20000010000 */
[----:B------:R-:W-:Y:S01]  /*5e10*/  F2FP.F16.F32.PACK_AB R207, R28, R25 ;  /* 0x000000191ccf723e */ /* 0x000fe200000000ff */
[----:B------:R-:W-:Y:S01]  /*5e20*/  IMAD.MOV.U32 R48, RZ, RZ, R151 ;  /* 0x000000ffff307224 */ /* 0x000fe200078e0097 */
[----:B------:R-:W-:Y:S01]  /*5e30*/  MOV R51, R151 ;  /* 0x0000009700337202 */ /* 0x000fe20000000f00 */
[----:B------:R-:W-:Y:S01]  /*5e40*/  FADD.FTZ R40, R42, R17 ;  /* 0x000000112a287221 */ /* 0x000fe20000010000 */
[--C-:B------:R-:W-:Y:S01]  /*5e50*/  IMAD.MOV.U32 R42, RZ, RZ, R151.reuse ;  /* 0x000000ffff2a7224 */ /* 0x100fe200078e0097 */
[----:B------:R-:W2:Y:S01]  /*5e60*/  MUFU.EX2 R33, R33 ;  /* 0x0000002100217308 */ /* 0x000ea20000000800 */
[----:B0-----:R-:W-:Y:S01]  /*5e70*/  FADD.FTZ R7, R29, R0 ;  /* 0x000000001d077221 */ /* 0x001fe20000010000 */
[----:B------:R-:W-:-:S02]  /*5e80*/  IMAD.MOV.U32 R28, RZ, RZ, R151 ;  /* 0x000000ffff1c7224 */ /* 0x000fc400078e0097 */
[----:B------:R-:W-:-:S04]  /*5e90*/  IMAD.MOV.U32 R25, RZ, RZ, R151 ;  /* 0x000000ffff197224 */ /* 0x000fc800078e0097 */
[----:B------:R-:W0:Y:S01]  /*5ea0*/  MUFU.EX2 R43, R43 ;  /* 0x0000002b002b7308 */ /* 0x000e220000000800 */
[C---:B-1----:R-:W-:Y:S01]  /*5eb0*/  FADD.FTZ R0, R32.reuse, R7 ;  /* 0x0000000720007221 */ /* 0x042fe20000010000 */
[----:B------:R-:W-:Y:S01]  /*5ec0*/  F2FP.F16.F32.PACK_AB R201, R32, R29 ;  /* 0x0000001d20c9723e */ /* 0x000fe200000000ff */
[--C-:B------:R-:W-:Y:S02]  /*5ed0*/  IMAD.MOV.U32 R32, RZ, RZ, R151.reuse ;  /* 0x000000ffff207224 */ /* 0x100fe400078e0097 */
[----:B------:R-:W-:-:S03]  /*5ee0*/  IMAD.MOV.U32 R29, RZ, RZ, R151 ;  /* 0x000000ffff1d7224 */ /* 0x000fc600078e0097 */
[----:B------:R-:W1:Y:S01]  /*5ef0*/  MUFU.EX2 R34, R34 ;  /* 0x0000002200227308 */ /* 0x000e620000000800 */
[----:B--2---:R-:W-:-:S07]  /*5f00*/  FADD.FTZ R7, R33, R0 ;  /* 0x0000000021077221 */ /* 0x004fce0000010000 */
        /* <DEDUP_REMOVED lines=15> */
[----:B-1----:R-:W-:Y:S01]  /*6000*/  FADD.FTZ R0, R50, R17 ;  /* 0x0000001132007221 */ /* 0x002fe20000010000 */
[C---:B------:R-:W-:Y:S01]  /*6010*/  F2FP.F16.F32.PACK_AB R192, R55.reuse, R50 ;  /* 0x0000003237c0723e */ /* 0x040fe200000000ff */
[--C-:B------:R-:W-:Y:S02]  /*6020*/  IMAD.MOV.U32 R50, RZ, RZ, R151.reuse ;  /* 0x000000ffff327224 */ /* 0x100fe400078e0097 */
[----:B------:R-:W-:Y:S01]  /*6030*/  FADD.FTZ R17, R55, R0 ;  /* 0x0000000037117221 */ /* 0x000fe20000010000 */
[----:B------:R-:W-:Y:S02]  /*6040*/  IMAD.MOV.U32 R55, RZ, RZ, R151 ;  /* 0x000000ffff377224 */ /* 0x000fe400078e0097 */
[----:B------:R-:W1:Y:S01]  /*6050*/  MUFU.EX2 R39, R39 ;  /* 0x0000002700277308 */ /* 0x000e620000000800 */
[C---:B--2---:R-:W-:Y:S01]  /*6060*/  FADD.FTZ R7, R36.reuse, R7 ;  /* 0x0000000724077221 */ /* 0x044fe20000010000 */
[----:B------:R-:W-:Y:S01]  /*6070*/  F2FP.F16.F32.PACK_AB R197, R36, R35 ;  /* 0x0000002324c5723e */ /* 0x000fe200000000ff */
[----:B------:R-:W-:-:S02]  /*6080*/  IMAD.MOV.U32 R36, RZ, RZ, R151 ;  /* 0x000000ffff247224 */ /* 0x000fc400078e0097 */
[----:B------:R-:W-:-:S03]  /*6090*/  IMAD.MOV.U32 R35, RZ, RZ, R151 ;  /* 0x000000ffff237224 */ /* 0x000fc600078e0097 */
[----:B------:R-:W2:Y:S01]  /*60a0*/  MUFU.EX2 R26, R26 ;  /* 0x0000001a001a7308 */ /* 0x000ea20000000800 */
[----:B0-----:R-:W-:-:S07]  /*60b0*/  FADD.FTZ R0, R38, R7 ;  /* 0x0000000726007221 */ /* 0x001fce0000010000 */
        /* <DEDUP_REMOVED lines=13> */
[----:B-1----:R-:W-:-:S07]  /*6190*/  FADD.FTZ R40, R56, R17 ;  /* 0x0000001138287221 */ /* 0x002fce0000010000 */
[----:B------:R-:W1:Y:S01]  /*61a0*/  MUFU.EX2 R37, R37 ;  /* 0x0000002500257308 */ /* 0x000e620000000800 */
[----:B--2---:R-:W-:Y:S01]  /*61b0*/  FADD.FTZ R0, R30, R7 ;  /* 0x000000071e007221 */ /* 0x004fe20000010000 */
[C---:B0-----:R-:W-:Y:S01]  /*61c0*/  FADD.FTZ R17, R57.reuse, R40 ;  /* 0x0000002839117221 */ /* 0x041fe20000010000 */
[----:B------:R-:W-:Y:S01]  /*61d0*/  F2FP.F16.F32.PACK_AB R194, R57, R56 ;  /* 0x0000003839c2723e */ /* 0x000fe200000000ff */
[--C-:B------:R-:W-:Y:S02]  /*61e0*/  IMAD.MOV.U32 R57, RZ, RZ, R151.reuse ;  /* 0x000000ffff397224 */ /* 0x100fe400078e0097 */
[--C-:B------:R-:W-:Y:S02]  /*61f0*/  IMAD.MOV.U32 R56, RZ, RZ, R151.reuse ;  /* 0x000000ffff387224 */ /* 0x100fe400078e0097 */
[----:B------:R-:W-:Y:S02]  /*6200*/  IMAD.MOV.U32 R40, RZ, RZ, R151 ;  /* 0x000000ffff287224 */ /* 0x000fe400078e0097 */
[C---:B-1----:R-:W-:Y:S01]  /*6210*/  FADD.FTZ R7, R37.reuse, R0 ;  /* 0x0000000025077221 */ /* 0x042fe20000010000 */
[----:B------:R-:W-:Y:S01]  /*6220*/  F2FP.F16.F32.PACK_AB R195, R37, R30 ;  /* 0x0000001e25c3723e */ /* 0x000fe200000000ff */
[----:B------:R-:W-:-:S02]  /*6230*/  IMAD.MOV.U32 R0, RZ, RZ, 0x3f800000 ;  /* 0x3f800000ff007424 */ /* 0x000fc400078e00ff */
[--C-:B------:R-:W-:Y:S02]  /*6240*/  IMAD.MOV.U32 R37, RZ, RZ, R151.reuse ;  /* 0x000000ffff257224 */ /* 0x100fe400078e0097 */
[----:B------:R-:W-:Y:S01]  /*6250*/  IMAD.MOV.U32 R30, RZ, RZ, R151 ;  /* 0x000000ffff1e7224 */ /* 0x000fe200078e0097 */
[----:B------:R-:W-:Y:S06]  /*6260*/  @!P1 BRA `(.L_x_188) ;  /* 0x00000040003c9947 */ /* 0x000fec0003800000 */
[----:B------:R-:W-:Y:S01]  /*6270*/  R2UR UR4, R16 ;  /* 0x00000000100472ca */ /* 0x000fe200000e0000 */
[----:B------:R-:W-:Y:S01]  /*6280*/  IMAD.MOV.U32 R21, RZ, RZ, R3 ;  /* 0x000000ffff157224 */ /* 0x000fe200078e0003 */
[----:B------:R-:W-:Y:S01]  /*6290*/  CS2R R150, SRZ ;  /* 0x0000000000967805 */ /* 0x000fe2000001ff00 */
[----:B------:R-:W-:Y:S01]  /*62a0*/  IMAD.MOV.U32 R227, RZ, RZ, R4 ;  /* 0x000000ffffe37224 */ /* 0x000fe200078e0004 */
[----:B------:R-:W-:Y:S01]  /*62b0*/  CS2R R146, SRZ ;  /* 0x0000000000927805 */ /* 0x000fe2000001ff00 */
[----:B------:R-:W-:Y:S01]  /*62c0*/  IMAD.MOV.U32 R2, RZ, RZ, 0x3f800000 ;  /* 0x3f800000ff027424 */ /* 0x000fe200078e00ff */
[----:B------:R-:W-:Y:S02]  /*62d0*/  CS2R R142, SRZ ;  /* 0x00000000008e7805 */ /* 0x000fe4000001ff00 */
[----:B------:R-:W-:Y:S02]  /*62e0*/  CS2R R138, SRZ ;  /* 0x00000000008a7805 */ /* 0x000fe4000001ff00 */
[----:B------:R-:W-:-:S02]  /*62f0*/  CS2R R134, SRZ ;  /* 0x0000000000867805 */ /* 0x000fc4000001ff00 */
[----:B------:R-:W-:Y:S02]  /*6300*/  CS2R R130, SRZ ;  /* 0x0000000000827805 */ /* 0x000fe4000001ff00 */
[----:B------:R-:W-:Y:S02]  /*6310*/  CS2R R126, SRZ ;  /* 0x00000000007e7805 */ /* 0x000fe4000001ff00 */
[----:B------:R-:W-:Y:S02]  /*6320*/  CS2R R122, SRZ ;  /* 0x00000000007a7805 */ /* 0x000fe4000001ff00 */
[----:B------:R-:W-:Y:S01]  /*6330*/  CS2R R118, SRZ ;  /* 0x0000000000767805 */ /* 0x000fe2000001ff00 */
[----:B------:R-:W-:Y:S01]  /*6340*/  IMAD.U32 R228, RZ, RZ, UR4 ;  /* 0x00000004ffe47e24 */ /* 0x000fe2000f8e00ff */
        /* <DEDUP_REMOVED lines=55> */
[----:B------:R-:W-:Y:S01]  /*66c0*/  IMAD.U32 R20, RZ, RZ, UR60 ;  /* 0x0000003cff147e24 */ /* 0x000fe2000f8e00ff */
[----:B------:R-:W-:Y:S01]  /*66d0*/  UMOV UR61, UR38 ;  /* 0x00000026003d7c82 */ /* 0x000fe20008000000 */
[----:B------:R-:W-:-:S05]  /*66e0*/  ULDC UR60, c[0x0][0x9d8] ;  /* 0x00027600003c7ab9 */ /* 0x000fca0000000800 */
.L_x_199:
[----:B------:R-:W-:Y:S01]  /*66f0*/  R2UR UR5, R228 ;  /* 0x00000000e40572ca */ /* 0x000fe200000e0000 */
[----:B------:R-:W-:-:S04]  /*6700*/  UISETP.NE.AND UP0, UPT, UR61, 0x1, UPT ;  /* 0x000000013d00788c */ /* 0x000fc8000bf05270 */
[----:B------:R-:W-:-:S08]  /*6710*/  USEL UR4, URZ, 0x1, UP0 ;  /* 0x000000013f047887 */ /* 0x000fd00008000000 */
[----:B------:R-:W-:-:S06]  /*6720*/  ULOP3.LUT UR4, UR5, UR4, URZ, 0x3c, !UPT ;  /* 0x0000000405047292 */ /* 0x000fcc000f8e3c3f */
[----:B------:R-:W-:Y:S01]  /*6730*/  IMAD.U32 R16, RZ, RZ, UR4 ;  /* 0x00000004ff107e24 */ /* 0x000fe2000f8e00ff */
[----:B------:R-:W-:Y:S06]  /*6740*/  @!P0 BRA `(.L_x_189) ;  /* 0x0000000000048947 */ /* 0x000fec0003800000 */
[----:B------:R-:W-:Y:S01]  /*6750*/  BPT.TRAP 0x1 ;  /* 0x000000040000795c */ /* 0x000fe20000300000 */
.L_x_189:
[----:B------:R-:W0:Y:S01]  /*6760*/  S2UR UR4, SR_CgaCtaId ;  /* 0x00000000000479c3 */ /* 0x000e220000008800 */
[----:B------:R-:W-:Y:S01]  /*6770*/  MOV R5, 0x400 ;  /* 0x0000040000057802 */ /* 0x000fe20000000f00 */
[----:B------:R-:W-:Y:S01]  /*6780*/  UIADD3 UR38, UR61, 0x1, URZ ;  /* 0x000000013d267890 */ /* 0x000fe2000fffe03f */
[----:B------:R-:W-:-:S03]  /*6790*/  R2UR UR6, R16 ;  /* 0x00000000100672ca */ /* 0x000fc600000e0000 */
[----:B------:R-:W-:-:S04]  /*67a0*/  UISETP.NE.AND UP0, UPT, UR38, 0x2, UPT ;  /* 0x000000022600788c */ /* 0x000fc8000bf05270 */
[----:B------:R-:W-:-:S06]  /*67b0*/  USEL UR38, UR38, URZ, UP0 ;  /* 0x0000003f26267287 */ /* 0x000fcc0008000000 */
[----:B------:R-:W-:-:S05]  /*67c0*/  IMAD.U32 R3, RZ, RZ, UR6 ;  /* 0x00000006ff037e24 */ /* 0x000fca000f8e00ff */
[----:B------:R-:W-:Y:S02]  /*67d0*/  SHF.L.U32 R3, R3, 0x1f, RZ ;  /* 0x0000001f03037819 */ /* 0x000fe400000006ff */
[----:B0-----:R-:W-:-:S04]  /*67e0*/  MOV R6, UR4 ;  /* 0x0000000400067c02 */ /* 0x001fc80008000f00 */
[----:B------:R-:W-:-:S04]  /*67f0*/  LEA R5, R6, R5, 0x18 ;  /* 0x0000000506057211 */ /* 0x000fc800078ec0ff */
[----:B------:R-:W-:-:S13]  /*6800*/  R2UR UR4, R5 ;  /* 0x00000000050472ca */ /* 0x000fda00000e0000 */
[----:B------:R-:W-:-:S06]  /*6810*/  ULEA UR5, UR38, UR4, 0x3 ;  /* 0x0000000426057291 */ /* 0x000fcc000f8e183f */
[----:B------:R-:W-:-:S03]  /*6820*/  IMAD.U32 R229, RZ, RZ, UR5 ;  /* 0x00000005ffe57e24 */ /* 0x000fc6000f8e00ff */
[----:B------:R0:W1:Y:S01]  /*6830*/  SYNCS.PHASECHK.TRANS64.TRYWAIT P1, [UR5+0x38830], R3 ;  /* 0x03883003ff0075a7 */ /* 0x0000620008020145 */
[----:B------:R-:W-:Y:S05]  /*6840*/  @!P0 BRA `(.L_x_190) ;  /* 0x0000000000048947 */ /* 0x000fea0003800000 */
[----:B------:R-:W-:Y:S01]  /*6850*/  BPT.TRAP 0x1 ;  /* 0x000000040000795c */ /* 0x000fe20000300000 */
.L_x_190:
[----:B-1----:R-:W-:Y:S05]  /*6860*/  @P1 BRA `(.L_x_191) ;  /* 0x00000000000c1947 */ /* 0x002fea0003800000 */
[----:B------:R-:W-:-:S13]  /*6870*/  R2UR UR4, R229 ;  /* 0x00000000e50472ca */ /* 0x000fda00000e0000 */
[----:B------:R-:W1:Y:S02]  /*6880*/  SYNCS.PHASECHK.TRANS64.TRYWAIT P1, [UR4+0x38830], R3 ;  /* 0x03883003ff0075a7 */ /* 0x000e640008020144 */
[----:B-1----:R-:W-:Y:S05]  /*6890*/  @!P1 BRA `(.L_x_192) ;  /* 0x000000f8008c9947 */ /* 0x002fea0003800000 */
.L_x_191:
[----:B------:R-:W-:Y:S01]  /*68a0*/  R2UR UR6, R18 ;  /* 0x00000000120672ca */ /* 0x000fe200000e0000 */
[----:B------:R-:W-:Y:S01]  /*68b0*/  UIMAD UR4, UR38, 0xa00, UR39 ;  /* 0x00000a00260478a4 */ /* 0x000fe2000f8e0227 */
[----:B------:R-:W-:Y:S01]  /*68c0*/  R2UR UR7, R19 ;  /* 0x00000000130772ca */ /* 0x000fe200000e0000 */
[----:B------:R-:W-:Y:S01]  /*68d0*/  WARPGROUP.ARRIVE ;  /* 0x00000000000079c5 */ /* 0x000fe20000000000 */
[----:B------:R-:W-:Y:S01]  /*68e0*/  UMOV UR59, 0x40000040 ;  /* 0x40000040003b7882 */ /* 0x000fe20000000000 */
[----:B------:R-:W-:Y:S01]  /*68f0*/  R2UR UR14, R14 ;  /* 0x000000000e0e72ca */ /* 0x000fe200000e0000 */
[----:B------:R-:W-:Y:S01]  /*6900*/  UIADD3 UR18, UR4, 0x284, URZ ;  /* 0x0000028404127890 */ /* 0x000fe2000fffe03f */
[----:B------:R-:W-:Y:S01]  /*6910*/  R2UR UR15, R15 ;  /* 0x000000000f0f72ca */ /* 0x000fe200000e0000 */
[----:B------:R-:W-:Y:S01]  /*6920*/  UMOV UR58, UR4 ;  /* 0x00000004003a7c82 */ /* 0x000fe20008000000 */
[----:B------:R-:W-:Y:S01]  /*6930*/  R2UR UR10, R12 ;  /* 0x000000000c0a72ca */ /* 0x000fe200000e0000 */
[----:B------:R-:W-:Y:S01]  /*6940*/  UMOV UR19, 0x40000040 ;  /* 0x4000004000137882 */ /* 0x000fe20000000000 */
[----:B------:R-:W-:Y:S01]  /*6950*/  R2UR UR11, R13 ;  /* 0x000000000d0b72ca */ /* 0x000fe200000e0000 */
[----:B------:R-:W-:Y:S01]  /*6960*/  UIADD3 UR22, UR4, 0x286, URZ ;  /* 0x0000028604167890 */ /* 0x000fe2000fffe03f */
[-C--:B------:R-:W-:Y:S01]  /*6970*/  FMUL.FTZ R24, R24, R0.reuse ;  /* 0x0000000018187220 */ /* 0x080fe20000410000 */
[----:B------:R-:W-:Y:S01]  /*6980*/  UMOV UR56, UR6 ;  /* 0x0000000600387c82 */ /* 0x000fe20008000000 */
[----:B------:R-:W-:Y:S01]  /*6990*/  UMOV UR57, UR7 ;  /* 0x0000000700397c82 */ /* 0x000fe20008000000 */
[----:B------:R-:W-:Y:S01]  /*69a0*/  UMOV UR23, 0x40000040 ;  /* 0x4000004000177882 */ /* 0x000fe20000000000 */
[----:B------:R-:W-:Y:S01]  /*69b0*/  HGMMA.64x16x16.F32 R184, gdesc[UR56], RZ, !UPT, gsb0 ;  /* 0x0020000038b879f0 */ /* 0x000fe2000c0008ff */
[----:B------:R-:W-:Y:S01]  /*69c0*/  UIADD3 UR58, UR4, 0x80, URZ ;  /* 0x00000080043a7890 */ /* 0x000fe2000fffe03f */
[-C--:B------:R-:W-:Y:S01]  /*69d0*/  FMUL.FTZ R25, R25, R0.reuse ;  /* 0x0000000019197220 */ /* 0x080fe20000410000 */
[----:B------:R-:W-:Y:S01]  /*69e0*/  UMOV UR56, UR6 ;  /* 0x0000000600387c82 */ /* 0x000fe20008000000 */
[----:B------:R-:W-:Y:S01]  /*69f0*/  UMOV UR57, UR7 ;  /* 0x0000000700397c82 */ /* 0x000fe20008000000 */
[----:B------:R-:W-:Y:S01]  /*6a00*/  UMOV UR59, 0x40000040 ;  /* 0x40000040003b7882 */ /* 0x000fe20000000000 */
        /* <DEDUP_REMOVED lines=54> */
[----:B------:R-:W-:Y:S01]  /*6d70*/  UIADD3 UR58, UR4, 0x100, URZ ;  /* 0x00000100043a7890 */ /* 0x000fe2000fffe03f */
[-C--:B------:R-:W-:Y:S01]  /*6d80*/  FMUL.FTZ R101, R101, R0.reuse ;  /* 0x0000000065657220 */ /* 0x080fe20000410000 */
[----:B------:R-:W-:Y:S01]  /*6d90*/  UMOV UR56, UR6 ;  /* 0x0000000600387c82 */ /* 0x000fe20008000000 */
[----:B------:R-:W-:Y:S01]  /*6da0*/  UMOV UR57, UR7 ;  /* 0x0000000700397c82 */ /* 0x000fe20008000000 */
        /* <DEDUP_REMOVED lines=103> */
[----:B------:R-:W-:Y:S02]  /*7420*/  R2UR UR6, R10 ;  /* 0x000000000a0672ca */ /* 0x000fe400000e0000 */
[----:B------:R-:W-:Y:S01]  /*7430*/  R2UR UR7, R11 ;  /* 0x000000000b0772ca */ /* 0x000fe200000e0000 */
        /* <DEDUP_REMOVED lines=35> */
[----:B------:R-:W-:Y:S01]  /*7670*/  UIADD3 UR14, UR4, 0x282, URZ ;  /* 0x00000282040e7890 */ /* 0x000fe2000fffe03f */
        /* <DEDUP_REMOVED lines=127> */
[----:B------:R-:W-:Y:S02]  /*7e70*/  R2UR UR14, R8 ;  /* 0x00000000080e72ca */ /* 0x000fe400000e0000 */
[----:B------:R-:W-:-:S11]  /*7e80*/  R2UR UR15, R9 ;  /* 0x00000000090f72ca */ /* 0x000fd600000e0000 */
[----:B------:R-:W-:Y:S02]  /*7e90*/  UMOV UR56, UR14 ;  /* 0x0000000e00387c82 */ /* 0x000fe40008000000 */
[----:B------:R-:W-:Y:S01]  /*7ea0*/  UMOV UR57, UR15 ;  /* 0x0000000f00397c82 */ /* 0x000fe20008000000 */
[----:B------:R-:W-:Y:S01]  /*7eb0*/  UMOV UR5, UR15 ;  /* 0x0000000f00057c82 */ /* 0x000fe20008000000 */
        /* <DEDUP_REMOVED lines=221> */
[----:B------:R-:W-:Y:S01]  /*8c90*/  UMOV UR4, UR14 ;  /* 0x0000000e00047c82 */ /* 0x000fe20008000000 */
        /* <DEDUP_REMOVED lines=16> */
.L_x_193:
[----:B------:R-:W-:Y:S02]  /*8da0*/  R2UR UR5, R228 ;  /* 0x00000000e40572ca */ /* 0x000fe400000e0000 */
[----:B------:R-:W-:-:S11]  /*8db0*/  R2UR UR4, R5 ;  /* 0x00000000050472ca */ /* 0x000fd600000e0000 */
[----:B------:R-:W-:Y:S02]  /*8dc0*/  IMAD.U32 R0, RZ, RZ, UR5 ;  /* 0x00000005ff007e24 */ /* 0x000fe4000f8e00ff */
[----:B------:R-:W-:-:S03]  /*8dd0*/  ULEA UR4, UR61, UR4, 0x3 ;  /* 0x000000043d047291 */ /* 0x000fc6000f8e183f */
[----:B------:R-:W-:-:S06]  /*8de0*/  SHF.L.U32 R0, R0, 0x1f, RZ ;  /* 0x0000001f00007819 */ /* 0x000fcc00000006ff */
[----:B------:R2:W3:Y:S01]  /*8df0*/  SYNCS.PHASECHK.TRANS64.TRYWAIT P1, [UR4+0x38850], R0 ;  /* 0x03885000ff0075a7 */ /* 0x0004e20008020144 */
[----:B------:R-:W-:Y:S05]  /*8e00*/  @!P0 BRA `(.L_x_194) ;  /* 0x0000000000048947 */ /* 0x000fea0003800000 */
[----:B------:R-:W-:Y:S01]  /*8e10*/  BPT.TRAP 0x1 ;  /* 0x000000040000795c */ /* 0x000fe20000300000 */
.L_x_194:
[----:B---3--:R-:W-:Y:S05]  /*8e20*/  @P1 BRA `(.L_x_195) ;  /* 0x0000000000081947 */ /* 0x008fea0003800000 */
[----:B------:R-:W3:Y:S02]  /*8e30*/  SYNCS.PHASECHK.TRANS64.TRYWAIT P1, [UR4+0x38850], R0 ;  /* 0x03885000ff0075a7 */ /* 0x000ee40008020144 */
[----:B---3--:R-:W-:Y:S05]  /*8e40*/  @!P1 BRA `(.L_x_196) ;  /* 0x000000d4003c9947 */ /* 0x008fea0003800000 */
.L_x_195:
[----:B------:R-:W-:Y:S01]  /*8e50*/  R2UR UR5, R5 ;  /* 0x00000000050572ca */ /* 0x000fe200000e0000 */
[----:B------:R-:W-:Y:S01]  /*8e60*/  WARPGROUP.ARRIVE ;  /* 0x00000000000079c5 */ /* 0x000fe20000000000 */
[----:B------:R-:W-:-:S11]  /*8e70*/  UMOV UR7, 0x40000040 ;  /* 0x4000004000077882 */ /* 0x000fd60000000000 */
        /* <DEDUP_REMOVED lines=34> */
.L_x_197:
[----:B--23--:R-:W-:Y:S01]  /*90a0*/  FMUL.FTZ R0, R184, UR60 ;  /* 0x0000003cb8007c20 */ /* 0x00cfe20008410000 */
        /* <DEDUP_REMOVED lines=14> */
[----:B------:R-:W-:Y:S01]  /*9190*/  FMUL.FTZ R160, R161, UR60 ;  /* 0x0000003ca1a07c20 */ /* 0x000fe20008410000 */
[----:B------:R-:W-:Y:S01]  /*91a0*/  FMUL.FTZ R161, R164, UR60 ;  /* 0x0000003ca4a17c20 */ /* 0x000fe20008410000 */
[----:B------:R-:W-:Y:S01]  /*91b0*/  FMUL.FTZ R164, R165, UR60 ;  /* 0x0000003ca5a47c20 */ /* 0x000fe20008410000 */
[----:B------:R-:W-:Y:S01]  /*91c0*/  FMUL.FTZ R152, R152, UR60 ;  /* 0x0000003c98987c20 */ /* 0x000fe20008410000 */
[----:B------:R-:W-:Y:S01]  /*91d0*/  FMUL.FTZ R153, R153, UR60 ;  /* 0x0000003c99997c20 */ /* 0x000fe20008410000 */
[----:B------:R-:W-:Y:S01]  /*91e0*/  FMUL.FTZ R156, R156, UR60 ;  /* 0x0000003c9c9c7c20 */ /* 0x000fe20008410000 */
[----:B------:R-:W-:Y:S01]  /*91f0*/  FMUL.FTZ R157, R157, UR60 ;  /* 0x0000003c9d9d7c20 */ /* 0x000fe20008410000 */
[----:B------:R-:W3:Y:S01]  /*9200*/  MUFU.TANH R184, R184 ;  /* 0x000000b800b87308 */ /* 0x000ee20000002400 */
[----:B01----:R-:W-:Y:S01]  /*9210*/  FMNMX.FTZ R3, R0, R227, !PT ;  /* 0x000000e300037209 */ /* 0x003fe20007810000 */
        /* <DEDUP_REMOVED lines=14> */
[----:B------:R-:W1:Y:S01]  /*9300*/  MUFU.TANH R176, R176 ;  /* 0x000000b000b07308 */ /* 0x000e620000002400 */
[----:B---3--:R-:W-:Y:S01]  /*9310*/  FMNMX.FTZ R3, R184, R3, !PT ;  /* 0x00000003b8037209 */ /* 0x008fe20007810000 */
[----:B------:R-:W-:Y:S01]  /*9320*/  FMUL.FTZ R162, R162, UR60 ;  /* 0x0000003ca2a27c20 */ /* 0x000fe20008410000 */
[----:B------:R-:W-:Y:S01]  /*9330*/  FMUL.FTZ R163, R163, UR60 ;  /* 0x0000003ca3a37c20 */ /* 0x000fe20008410000 */
[----:B------:R-:W-:Y:S01]  /*9340*/  FMUL.FTZ R166, R166, UR60 ;  /* 0x0000003ca6a67c20 */ /* 0x000fe20008410000 */
[----:B------:R-:W-:Y:S01]  /*9350*/  FMUL.FTZ R167, R167, UR60 ;  /* 0x0000003ca7a77c20 */ /* 0x000fe20008410000 */
[----:B------:R-:W-:Y:S01]  /*9360*/  FMUL.FTZ R154, R154, UR60 ;  /* 0x0000003c9a9a7c20 */ /* 0x000fe20008410000 */
[----:B------:R-:W-:Y:S01]  /*9370*/  FMUL.FTZ R155, R155, UR60 ;  /* 0x0000003c9b9b7c20 */ /* 0x000fe20008410000 */
[----:B------:R-:W2:Y:S01]  /*9380*/  MUFU.TANH R188, R188 ;  /* 0x000000bc00bc7308 */ /* 0x000ea20000002400 */
[----:B0-----:R-:W-:Y:S01]  /*9390*/  FMNMX.FTZ R3, R185, R3, !PT ;  /* 0x00000003b9037209 */ /* 0x001fe20007810000 */
[----:B------:R-:W-:Y:S01]  /*93a0*/  FMUL.FTZ R158, R158, UR60 ;  /* 0x0000003c9e9e7c20 */ /* 0x000fe20008410000 */
[----:B------:R-:W-:Y:S01]  /*93b0*/  FMUL.FTZ R159, R159, UR60 ;  /* 0x0000003c9f9f7c20 */ /* 0x000fe20008410000 */
[----:B------:R-:W-:Y:S01]  /*93c0*/  ULDC UR5, c[0x0][0x988] ;  /* 0x0002620000057ab9 */ /* 0x000fe20000000800 */
[----:B------:R-:W-:-:S02]  /*93d0*/  R2UR UR6, R229 ;  /* 0x00000000e50672ca */ /* 0x000fc400000e0000 */
[----:B------:R-:W-:Y:S01]  /*93e0*/  R2UR UR7, R6 ;  /* 0x00000000060772ca */ /* 0x000fe200000e0000 */
[----:B------:R-:W0:Y:S01]  /*93f0*/  MUFU.TANH R177, R177 ;  /* 0x000000b100b17308 */ /* 0x000e220000002400 */
[----:B-1----:R-:W-:-:S07]  /*9400*/  FMNMX.FTZ R3, R176, R3, !PT ;  /* 0x00000003b0037209 */ /* 0x002fce0007810000 */
[----:B------:R-:W1:Y:S01]  /*9410*/  MUFU.TANH R180, R180 ;  /* 0x000000b400b47308 */ /* 0x000e620000002400 */
[----:B--2---:R-:W-:Y:S01]  /*9420*/  FMNMX.FTZ R3, R188, R3, !PT ;  /* 0x00000003bc037209 */ /* 0x004fe20007810000 */
[----:B------:R-:W-:-:S04]  /*9430*/  UIADD3 UR6, UR6, 0x38840, URZ ;  /* 0x0003884006067890 */ /* 0x000fc8000fffe03f */
[----:B------:R-:W-:Y:S02]  /*9440*/  UPRMT UR6, UR7, 0x654, UR6 ;  /* 0x0000065407067896 */ /* 0x000fe40008000006 */
[----:B------:R-:W2:Y:S01]  /*9450*/  MUFU.TANH R168, R168 ;  /* 0x000000a800a87308 */ /* 0x000ea20000002400 */
[----:B0-----:R-:W-:-:S06]  /*9460*/  FMNMX.FTZ R3, R177, R3, !PT ;  /* 0x00000003b1037209 */ /* 0x001fcc0007810000 */
[----:B------:R-:W-:Y:S01]  /*9470*/  SYNCS.ARRIVE.TRANS64.RED.A1T0 RZ, [UR6], RZ ;  /* 0x000000ffffff79a7 */ /* 0x000fe20008100406 */
[----:B------:R-:W0:Y:S01]  /*9480*/  MUFU.TANH R169, R169 ;  /* 0x000000a900a97308 */ /* 0x000e220000002400 */
[----:B-1----:R-:W-:-:S07]  /*9490*/  FMNMX.FTZ R3, R180, R3, !PT ;  /* 0x00000003b4037209 */ /* 0x002fce0007810000 */
[----:B------:R-:W1:Y:S01]  /*94a0*/  MUFU.TANH R172, R172 ;  /* 0x000000ac00ac7308 */ /* 0x000e620000002400 */
[----:B--2---:R-:W-:-:S07]  /*94b0*/  FMNMX.FTZ R3, R168, R3, !PT ;  /* 0x00000003a8037209 */ /* 0x004fce0007810000 */
[----:B------:R-:W2:Y:S01]  /*94c0*/  MUFU.TANH R173, R173 ;  /* 0x000000ad00ad7308 */ /* 0x000ea20000002400 */
[----:B0-----:R-:W-:-:S07]  /*94d0*/  FMNMX.FTZ R3, R169, R3, !PT ;  /* 0x00000003a9037209 */ /* 0x001fce0007810000 */
        /* <DEDUP_REMOVED lines=19> */
[----:B-1----:R-:W-:-:S05]  /*9610*/  FMNMX.FTZ R4, R157, R3, !PT ;  /* 0x000000039d047209 */ /* 0x002fca0007810000 */
[----:B------:R-:W1:Y:S02]  /*9620*/  SHFL.BFLY PT, R3, R4, 0x2, 0x1f ;  /* 0x0c401f0004037f89 */ /* 0x000e6400000e0000 */
[----:B------:R-:W3:Y:S08]  /*9630*/  MUFU.TANH R187, R187 ;  /* 0x000000bb00bb7308 */ /* 0x000ef00000002400 */
[----:B------:R-:W4:Y:S08]  /*9640*/  MUFU.TANH R189, R189 ;  /* 0x000000bd00bd7308 */ /* 0x000f300000002400 */
[----:B------:R-:W5:Y:S01]  /*9650*/  MUFU.TANH R178, R178 ;  /* 0x000000b200b27308 */ /* 0x000f620000002400 */
[----:B-1----:R-:W-:-:S07]  /*9660*/  FMNMX.FTZ R4, R4, R3, !PT ;  /* 0x0000000304047209 */ /* 0x002fce0007810000 */
[----:B------:R-:W1:Y:S01]  /*9670*/  MUFU.TANH R179, R179 ;  /* 0x000000b300b37308 */ /* 0x000e620000002400 */
[----:B------:R-:W2:Y:S07]  /*9680*/  SHFL.BFLY PT, R3, R4, 0x1, 0x1f ;  /* 0x0c201f0004037f89 */ /* 0x000eae00000e0000 */
[----:B------:R-:W1:Y:S08]  /*9690*/  MUFU.TANH R182, R182 ;  /* 0x000000b600b67308 */ /* 0x000e700000002400 */
[----:B------:R-:W1:Y:S08]  /*96a0*/  MUFU.TANH R183, R183 ;  /* 0x000000b700b77308 */ /* 0x000e700000002400 */
[----:B------:R-:W1:Y:S01]  /*96b0*/  MUFU.TANH R170, R170 ;  /* 0x000000aa00aa7308 */ /* 0x000e620000002400 */
[----:B--2---:R-:W-:-:S02]  /*96c0*/  FMNMX.FTZ R4, R4, R3, !PT ;  /* 0x0000000304047209 */ /* 0x004fc40007810000 */
[----:B------:R-:W-:-:S05]  /*96d0*/  FMNMX.FTZ R3, R165, R21, !PT ;  /* 0x00000015a5037209 */ /* 0x000fca0007810000 */
[----:B------:R-:W2:Y:S01]  /*96e0*/  MUFU.TANH R171, R171 ;  /* 0x000000ab00ab7308 */ /* 0x000ea20000002400 */
[----:B0-----:R-:W-:Y:S01]  /*96f0*/  FMNMX.FTZ R3, R186, R3, !PT ;  /* 0x00000003ba037209 */ /* 0x001fe20007810000 */
[----:B------:R-:W-:-:S03]  /*9700*/  FADD.FTZ R193, -R4, R227 ;  /* 0x000000e304c17221 */ /* 0x000fc60000010100 */
[----:B---3--:R-:W-:Y:S01]  /*9710*/  FMNMX.FTZ R3, R187, R3, !PT ;  /* 0x00000003bb037209 */ /* 0x008fe20007810000 */
[----:B------:R-:W-:Y:S02]  /*9720*/  FMUL.FTZ R193, R193, UR5 ;  /* 0x00000005c1c17c20 */ /* 0x000fe40008410000 */
[----:B------:R-:W0:Y:S01]  /*9730*/  MUFU.TANH R174, R174 ;  /* 0x000000ae00ae7308 */ /* 0x000e220000002400 */
[----:B----4-:R-:W-:-:S04]  /*9740*/  FMNMX.FTZ R3, R189, R3, !PT ;  /* 0x00000003bd037209 */ /* 0x010fc80007810000 */
[----:B-----5:R-:W-:-:S03]  /*9750*/  FMNMX.FTZ R3, R178, R3, !PT ;  /* 0x00000003b2037209 */ /* 0x020fc60007810000 */
[----:B------:R-:W3:Y:S01]  /*9760*/  MUFU.TANH R175, R175 ;  /* 0x000000af00af7308 */ /* 0x000ee20000002400 */
[----:B-1----:R-:W-:-:S04]  /*9770*/  FMNMX.FTZ R3, R179, R3, !PT ;  /* 0x00000003b3037209 */ /* 0x002fc80007810000 */
[----:B------:R-:W-:-:S03]  /*9780*/  FMNMX.FTZ R3, R182, R3, !PT ;  /* 0x00000003b6037209 */ /* 0x000fc60007810000 */
[----:B------:R-:W1:Y:S01]  /*9790*/  MUFU.TANH R162, R162 ;  /* 0x000000a200a27308 */ /* 0x000e620000002400 */
[----:B------:R-:W-:-:S04]  /*97a0*/  FMNMX.FTZ R3, R183, R3, !PT ;  /* 0x00000003b7037209 */ /* 0x000fc80007810000 */
[----:B------:R-:W-:-:S03]  /*97b0*/  FMNMX.FTZ R3, R170, R3, !PT ;  /* 0x00000003aa037209 */ /* 0x000fc60007810000 */
[----:B------:R-:W4:Y:S01]  /*97c0*/  MUFU.TANH R163, R163 ;  /* 0x000000a300a37308 */ /* 0x000f220000002400 */
[----:B--2---:R-:W-:-:S04]  /*97d0*/  FMNMX.FTZ R3, R171, R3, !PT ;  /* 0x00000003ab037209 */ /* 0x004fc80007810000 */
[----:B0-----:R-:W-:-:S03]  /*97e0*/  FMNMX.FTZ R3, R174, R3, !PT ;  /* 0x00000003ae037209 */ /* 0x001fc60007810000 */
[----:B------:R-:W0:Y:S01]  /*97f0*/  MUFU.TANH R166, R166 ;  /* 0x000000a600a67308 */ /* 0x000e220000002400 */
[----:B---3--:R-:W-:-:S04]  /*9800*/  FMNMX.FTZ R3, R175, R3, !PT ;  /* 0x00000003af037209 */ /* 0x008fc80007810000 */
[----:B-1----:R-:W-:-:S03]  /*9810*/  FMNMX.FTZ R3, R162, R3, !PT ;  /* 0x00000003a2037209 */ /* 0x002fc60007810000 */
[----:B------:R-:W1:Y:S01]  /*9820*/  MUFU.TANH R167, R167 ;  /* 0x000000a700a77308 */ /* 0x000e620000002400 */
[----:B----4-:R-:W-:-:S07]  /*9830*/  FMNMX.FTZ R3, R163, R3, !PT ;  /* 0x00000003a3037209 */ /* 0x010fce0007810000 */
[----:B------:R-:W2:Y:S01]  /*9840*/  MUFU.TANH R154, R154 ;  /* 0x0000009a009a7308 */ /* 0x000ea20000002400 */
[----:B0-----:R-:W-:-:S07]  /*9850*/  FMNMX.FTZ R3, R166, R3, !PT ;  /* 0x00000003a6037209 */ /* 0x001fce0007810000 */
[----:B------:R-:W0:Y:S01]  /*9860*/  MUFU.TANH R155, R155 ;  /* 0x0000009b009b7308 */ /* 0x000e220000002400 */
[----:B-1----:R-:W-:-:S07]  /*9870*/  FMNMX.FTZ R3, R167, R3, !PT ;  /* 0x00000003a7037209 */ /* 0x002fce0007810000 */
[----:B------:R-:W1:Y:S01]  /*9880*/  MUFU.TANH R158, R158 ;  /* 0x0000009e009e7308 */ /* 0x000e620000002400 */
[----:B--2---:R-:W-:-:S07]  /*9890*/  FMNMX.FTZ R3, R154, R3, !PT ;  /* 0x000000039a037209 */ /* 0x004fce0007810000 */
[----:B------:R-:W2:Y:S01]  /*98a0*/  MUFU.TANH R159, R159 ;  /* 0x0000009f009f7308 */ /* 0x000ea20000002400 */
[----:B0-----:R-:W-:-:S04]  /*98b0*/  FMNMX.FTZ R3, R155, R3, !PT ;  /* 0x000000039b037209 */ /* 0x001fc80007810000 */
[----:B-1----:R-:W-:-:S04]  /*98c0*/  FMNMX.FTZ R3, R158, R3, !PT ;  /* 0x000000039e037209 */ /* 0x002fc80007810000 */
[----:B--2---:R-:W-:-:S05]  /*98d0*/  FMNMX.FTZ R3, R159, R3, !PT ;  /* 0x000000039f037209 */ /* 0x004fca0007810000 */
[----:B------:R-:W0:Y:S02]  /*98e0*/  SHFL.BFLY PT, R190, R3, 0x2, 0x1f ;  /* 0x0c401f0003be7f89 */ /* 0x000e2400000e0000 */
[----:B0-----:R-:W-:-:S05]  /*98f0*/  FMNMX.FTZ R3, R3, R190, !PT ;  /* 0x000000be03037209 */ /* 0x001fca0007810000 */
[----:B------:R-:W0:Y:S02]  /*9900*/  SHFL.BFLY PT, R190, R3, 0x1, 0x1f ;  /* 0x0c201f0003be7f89 */ /* 0x000e2400000e0000 */
[----:B0-----:R-:W-:-:S05]  /*9910*/  FMNMX.FTZ R3, R3, R190, !PT ;  /* 0x000000be03037209 */ /* 0x001fca0007810000 */
[----:B------:R-:W-:Y:S01]  /*9920*/  FADD.FTZ R192, -R3, R21 ;  /* 0x0000001503c07221 */ /* 0x000fe20000010100 */
[----:B------:R-:W-:-:S03]  /*9930*/  FMUL.FTZ R21, R4, UR5 ;  /* 0x0000000504157c20 */ /* 0x000fc60008410000 */
[----:B------:R-:W-:Y:S01]  /*9940*/  FMUL.FTZ R192, R192, UR5 ;  /* 0x00000005c0c07c20 */ /* 0x000fe20008410000 */
[--C-:B------:R-:W-:Y:S01]  /*9950*/  FFMA.FTZ R190, R0, UR5, -R21.reuse ;  /* 0x0000000500be7c23 */ /* 0x100fe20008010815 */
        /* <DEDUP_REMOVED lines=18> */
[----:B------:R-:W-:Y:S01]  /*9a80*/  FFMA.FTZ R21, R157, UR5, -R21 ;  /* 0x000000059d157c23 */ /* 0x000fe20008010815 */
[----:B------:R-:W-:Y:S01]  /*9a90*/  FMUL.FTZ R157, R3, UR5 ;  /* 0x00000005039d7c20 */ /* 0x000fe20008410000 */
[----:B------:R-:W-:Y:S03]  /*9aa0*/  MUFU.EX2 R0, R193 ;  /* 0x000000c100007308 */ /* 0x000fe60000000800 */
        /* <DEDUP_REMOVED lines=22> */
[----:B0-----:R-:W-:Y:S01]  /*9c10*/  FFMA.FTZ R17, R0, R17, R190 ;  /* 0x0000001100117223 */ /* 0x001fe200000100be */
[----:B------:R-:W-:-:S06]  /*9c20*/  FFMA.FTZ R195, R159, UR5, -R157 ;  /* 0x000000059fc37c23 */ /* 0x000fcc000801089d */
[----:B------:R-:W0:Y:S08]  /*9c30*/  MUFU.EX2 R191, R191 ;  /* 0x000000bf00bf7308 */ /* 0x000e300000000800 */
[----:B------:R-:W2:Y:S01]  /*9c40*/  MUFU.EX2 R186, R186 ;  /* 0x000000ba00ba7308 */ /* 0x000ea20000000800 */
[----:B-1----:R-:W-:-:S07]  /*9c50*/  FFMA.FTZ R7, R2, R7, R165 ;  /* 0x0000000702077223 */ /* 0x002fce00000100a5 */
[----:B------:R-:W1:Y:S01]  /*9c60*/  MUFU.EX2 R184, R184 ;  /* 0x000000b800b87308 */ /* 0x000e620000000800 */
[----:B0-----:R-:W-:-:S07]  /*9c70*/  FADD.FTZ R17, R191, R17 ;  /* 0x00000011bf117221 */ /* 0x001fce0000010000 */
[----:B------:R-:W0:Y:S01]  /*9c80*/  MUFU.EX2 R187, R187 ;  /* 0x000000bb00bb7308 */ /* 0x000e220000000800 */
[----:B--2---:R-:W-:-:S07]  /*9c90*/  FADD.FTZ R157, R186, R7 ;  /* 0x00000007ba9d7221 */ /* 0x004fce0000010000 */
[----:B------:R-:W2:Y:S01]  /*9ca0*/  MUFU.EX2 R185, R185 ;  /* 0x000000b900b97308 */ /* 0x000ea20000000800 */
[----:B-1----:R-:W-:-:S07]  /*9cb0*/  FADD.FTZ R7, R184, R17 ;  /* 0x00000011b8077221 */ /* 0x002fce0000010000 */
        /* <DEDUP_REMOVED lines=65> */
[----:B-1----:R-:W-:Y:S01]  /*a0d0*/  FADD.FTZ R157, R158, R17 ;  /* 0x000000119e9d7221 */ /* 0x002fe20000010000 */
[----:B0-----:R-:W-:-:S03]  /*a0e0*/  FADD.FTZ R17, R21, R7 ;  /* 0x0000000715117221 */ /* 0x001fc60000010000 */
[----:B--2---:R-:W-:Y:S01]  /*a0f0*/  FADD.FTZ R7, R195, R157 ;  /* 0x0000009dc3077221 */ /* 0x004fe20000010000 */
[----:B------:R-:W-:Y:S06]  /*a100*/  @!P0 BRA `(.L_x_198) ;  /* 0x0000000000048947 */ /* 0x000fec0003800000 */
[----:B------:R-:W-:Y:S01]  /*a110*/  BPT.TRAP 0x1 ;  /* 0x000000040000795c */ /* 0x000fe20000300000 */
.L_x_198:
[----:B------:R-:W-:Y:S01]  /*a120*/  R2UR UR10, R22 ;  /* 0x00000000160a72ca */ /* 0x000fe200000e0000 */
[----:B------:R-:W-:Y:S01]  /*a130*/  UIADD3 UR4, UR4, 0x38860, URZ ;  /* 0x0003886004047890 */ /* 0x000fe2000fffe03f */
[----:B------:R-:W-:Y:S01]  /*a140*/  R2UR UR7, R20 ;  /* 0x00000000140772ca */ /* 0x000fe200000e0000 */
[----:B------:R-:W-:Y:S01]  /*a150*/  UMOV UR61, UR38 ;  /* 0x00000026003d7c82 */ /* 0x000fe20008000000 */
[----:B------:R-:W-:Y:S01]  /*a160*/  R2UR UR6, R6 ;  /* 0x00000000060672ca */ /* 0x000fe200000e0000 */
[----:B------:R-:W-:Y:S01]  /*a170*/  IMAD.MOV.U32 R227, RZ, RZ, R4 ;  /* 0x000000ffffe37224 */ /* 0x000fe200078e0004 */
[----:B------:R-:W-:Y:S01]  /*a180*/  F2FP.F16.F32.PACK_AB R194, R21, R156 ;  /* 0x0000009c15c2723e */ /* 0x000fe200000000ff */
[----:B------:R-:W-:Y:S01]  /*a190*/  IMAD.MOV.U32 R21, RZ, RZ, R3 ;  /* 0x000000ffff157224 */ /* 0x000fe200078e0003 */
[----:B------:R-:W-:Y:S02]  /*a1a0*/  F2FP.F16.F32.PACK_AB R208, R191, R190 ;  /* 0x000000bebfd0723e */ /* 0x000fe400000000ff */
[----:B------:R-:W-:-:S02]  /*a1b0*/  F2FP.F16.F32.PACK_AB R209, R186, R165 ;  /* 0x000000a5bad1723e */ /* 0x000fc400000000ff */
[----:B------:R-:W-:Y:S02]  /*a1c0*/  F2FP.F16.F32.PACK_AB R210, R185, R184 ;  /* 0x000000b8b9d2723e */ /* 0x000fe400000000ff */
[----:B------:R-:W-:Y:S01]  /*a1d0*/  F2FP.F16.F32.PACK_AB R211, R189, R187 ;  /* 0x000000bbbdd3723e */ /* 0x000fe200000000ff */
[----:B------:R-:W-:Y:S01]  /*a1e0*/  UISETP.GT.AND UP0, UPT, UR7, UR10, UPT ;  /* 0x0000000a0700728c */ /* 0x000fe2000bf04270 */
[----:B------:R-:W-:Y:S01]  /*a1f0*/  F2FP.F16.F32.PACK_AB R204, R188, R176 ;  /* 0x000000b0bccc723e */ /* 0x000fe200000000ff */
[----:B------:R-:W-:Y:S01]  /*a200*/  UPRMT UR4, UR6, 0x654, UR4 ;  /* 0x0000065406047896 */ /* 0x000fe20008000004 */
[----:B------:R-:W-:Y:S02]  /*a210*/  R2UR UR6, R16 ;  /* 0x00000000100672ca */ /* 0x000fe400000e0000 */
[----:B------:R-:W-:Y:S02]  /*a220*/  F2FP.F16.F32.PACK_AB R205, R179, R178 ;  /* 0x000000b2b3cd723e */ /* 0x000fe400000000ff */
[----:B------:R-:W-:-:S02]  /*a230*/  PLOP3.LUT P1, PT, PT, PT, UP0, 0x80, 0x0 ;  /* 0x000000000000781c */ /* 0x000fc40003f2f008 */
[----:B------:R-:W-:Y:S02]  /*a240*/  F2FP.F16.F32.PACK_AB R206, R180, R177 ;  /* 0x000000b1b4ce723e */ /* 0x000fe400000000ff */
[----:B------:R-:W-:Y:S01]  /*a250*/  SYNCS.ARRIVE.TRANS64.RED.A1T0 RZ, [UR4], RZ ;  /* 0x000000ffffff79a7 */ /* 0x000fe20008100404 */
[----:B------:R-:W-:Y:S01]  /*a260*/  UIADD3 UR4, UR7, -0x1, URZ ;  /* 0xffffffff07047890 */ /* 0x000fe2000fffe03f */
[----:B------:R-:W-:Y:S02]  /*a270*/  F2FP.F16.F32.PACK_AB R207, R183, R182 ;  /* 0x000000b6b7cf723e */ /* 0x000fe400000000ff */
[----:B------:R-:W-:Y:S01]  /*a280*/  F2FP.F16.F32.PACK_AB R200, R169, R168 ;  /* 0x000000a8a9c8723e */ /* 0x000fe200000000ff */
[----:B------:R-:W-:Y:S01]  /*a290*/  IMAD.U32 R228, RZ, RZ, UR6 ;  /* 0x00000006ffe47e24 */ /* 0x000fe2000f8e00ff */
[----:B------:R-:W-:Y:S01]  /*a2a0*/  F2FP.F16.F32.PACK_AB R201, R171, R170 ;  /* 0x000000aaabc9723e */ /* 0x000fe200000000ff */
[----:B------:R-:W-:Y:S01]  /*a2b0*/  IMAD.U32 R20, RZ, RZ, UR4 ;  /* 0x00000004ff147e24 */ /* 0x000fe2000f8e00ff */
[----:B------:R-:W-:-:S02]  /*a2c0*/  F2FP.F16.F32.PACK_AB R202, R173, R172 ;  /* 0x000000acadca723e */ /* 0x000fc400000000ff */
[----:B------:R-:W-:Y:S02]  /*a2d0*/  F2FP.F16.F32.PACK_AB R203, R175, R174 ;  /* 0x000000aeafcb723e */ /* 0x000fe400000000ff */
[----:B------:R-:W-:Y:S02]  /*a2e0*/  F2FP.F16.F32.PACK_AB R196, R160, R181 ;  /* 0x000000b5a0c4723e */ /* 0x000fe400000000ff */
[----:B------:R-:W-:Y:S02]  /*a2f0*/  F2FP.F16.F32.PACK_AB R197, R163, R162 ;  /* 0x000000a2a3c5723e */ /* 0x000fe400000000ff */
[----:B------:R-:W-:Y:S02]  /*a300*/  F2FP.F16.F32.PACK_AB R198, R164, R161 ;  /* 0x000000a1a4c6723e */ /* 0x000fe400000000ff */
[----:B------:R-:W-:Y:S02]  /*a310*/  F2FP.F16.F32.PACK_AB R199, R167, R166 ;  /* 0x000000a6a7c7723e */ /* 0x000fe400000000ff */
[----:B------:R-:W-:-:S02]  /*a320*/  F2FP.F16.F32.PACK_AB R192, R153, R152 ;  /* 0x0000009899c0723e */ /* 0x000fc400000000ff */
[----:B------:R-:W-:Y:S02]  /*a330*/  F2FP.F16.F32.PACK_AB R193, R155, R154 ;  /* 0x0000009a9bc1723e */ /* 0x000fe400000000ff */
[----:B------:R-:W-:Y:S01]  /*a340*/  F2FP.F16.F32.PACK_AB R195, R195, R158 ;  /* 0x0000009ec3c3723e */ /* 0x000fe200000000ff */
[----:B------:R-:W-:Y:S06]  /*a350*/  @P1 BRA `(.L_x_199) ;  /* 0xffffffc000e41947 */ /* 0x000fec000383ffff */
.L_x_188:
        /* <DEDUP_REMOVED lines=131> */
.L_x_200:
[----:B------:R-:W-:Y:S01]  /*ab90*/  R2UR UR4, R16 ;  /* 0x00000000100472ca */ /* 0x000fe200000e0000 */
[----:B------:R-:W-:-:S04]  /*aba0*/  IMAD.U32 R12, RZ, RZ, UR38 ;  /* 0x00000026ff0c7e24 */ /* 0x000fc8000f8e00ff */
[----:B------:R-:W-:-:S08]  /*abb0*/  IMAD R12, R12, 0x8, R5 ;  /* 0x000000080c0c7824 */ /* 0x000fd000078e0205 */
[----:B------:R-:W-:-:S05]  /*abc0*/  IMAD.U32 R9, RZ, RZ, UR4 ;  /* 0x00000004ff097e24 */ /* 0x000fca000f8e00ff */
[----:B------:R-:W-:-:S04]  /*abd0*/  SHF.L.U32 R9, R9, 0x1f, RZ ;  /* 0x0000001f09097819 */ /* 0x000fc800000006ff */
[----:B------:R0:W1:Y:S01]  /*abe0*/  SYNCS.PHASECHK.TRANS64.TRYWAIT P1, [R12+URZ+0x38850], R9 ;  /* 0x038850090c0075a7 */ /* 0x000062000802017f */
[----:B------:R-:W-:Y:S05]  /*abf0*/  @!P0 BRA `(.L_x_201) ;  /* 0x0000000000048947 */ /* 0x000fea0003800000 */
[----:B------:R-:W-:Y:S01]  /*ac00*/  BPT.TRAP 0x1 ;  /* 0x000000040000795c */ /* 0x000fe20000300000 */
.L_x_201:
[----:B------:R-:W-:-:S05]  /*ac10*/  VIADD R5, R5, 0x400 ;  /* 0x0000040005057836 */ /* 0x000fca0000000000 */
[----:B------:R-:W-:-:S04]  /*ac20*/  SHF.R.U32.HI R5, RZ, 0x4, R5 ;  /* 0x00000004ff057819 */ /* 0x000fc80000011605 */
[----:B------:R-:W-:Y:S01]  /*ac30*/  LOP3.LUT R5, R5, 0x3fff, RZ, 0xc0, !PT ;  /* 0x00003fff05057812 */ /* 0x000fe200078ec0ff */
[----:B-1----:R-:W-:Y:S06]  /*ac40*/  @P1 BRA `(.L_x_202) ;  /* 0x0000000000081947 */ /* 0x002fec0003800000 */
[----:B------:R-:W1:Y:S02]  /*ac50*/  SYNCS.PHASECHK.TRANS64.TRYWAIT P1, [R12+URZ+0x38850], R9 ;  /* 0x038850090c0075a7 */ /* 0x000e64000802017f */
[----:B-1----:R-:W-:Y:S05]  /*ac60*/  @!P1 BRA `(.L_x_203) ;  /* 0x000000b400cc9947 */ /* 0x002fea0003800000 */
.L_x_202:
[----:B------:R-:W-:Y:S01]  /*ac70*/  LOP3.LUT R5, R5, 0x2800000, RZ, 0xfc, !PT ;  /* 0x0280000005057812 */ /* 0x000fe200078efcff */
[----:B------:R-:W-:Y:S01]  /*ac80*/  IMAD.U32 R8, RZ, RZ, UR38 ;  /* 0x00000026ff087e24 */ /* 0x000fe2000f8e00ff */
[----:B------:R-:W-:Y:S05]  /*ac90*/  WARPSYNC.ALL ;  /* 0x0000000000007948 */ /* 0x000fea0003800000 */
[----:B------:R-:W-:Y:S01]  /*aca0*/  IMAD R8, R8, 0xa00, R5 ;  /* 0x00000a0008087824 */ /* 0x000fe200078e0205 */
[----:B------:R-:W-:Y:S01]  /*acb0*/  WARPGROUP.ARRIVE ;  /* 0x00000000000079c5 */ /* 0x000fe20000000000 */
[----:B01----:R-:W-:Y:S01]  /*acc0*/  IMAD.MOV.U32 R9, RZ, RZ, 0x40000040 ;  /* 0x40000040ff097424 */ /* 0x003fe200078e00ff */
[----:B------:R-:W0:Y:S01]  /*acd0*/  SHFL.BFLY PT, R0, R17, 0x2, 0x1f ;  /* 0x0c401f0011007f89 */ /* 0x000e2200000e0000 */
[C---:B------:R-:W-:Y:S01]  /*ace0*/  VIADD R10, R8.reuse, 0x80 ;  /* 0x00000080080a7836 */ /* 0x040fe20000000000 */
[----:B------:R-:W-:Y:S01]  /*acf0*/  R2UR UR6, R8 ;  /* 0x00000000080672ca */ /* 0x000fe200000e0000 */
[----:B------:R-:W-:Y:S01]  /*ad00*/  IMAD.MOV.U32 R11, RZ, RZ, 0x40000040 ;  /* 0x40000040ff0b7424 */ /* 0x000fe200078e00ff */
[----:B------:R-:W-:Y:S01]  /*ad10*/  R2UR UR7, R9 ;  /* 0x00000000090772ca */ /* 0x000fe200000e0000 */
[----:B------:R-:W-:Y:S01]  /*ad20*/  IMAD.MOV.U32 R9, RZ, RZ, 0x40000040 ;  /* 0x40000040ff097424 */ /* 0x000fe200078e00ff */
[----:B------:R-:W1:Y:S01]  /*ad30*/  SHFL.BFLY PT, R2, R7, 0x2, 0x1f ;  /* 0x0c401f0007027f89 */ /* 0x000e6200000e0000 */
[----:B------:R-:W-:-:S10]  /*ad40*/  IMAD.U32 R15, RZ, RZ, UR5 ;  /* 0x00000005ff0f7e24 */ /* 0x000fd4000f8e00ff */
[----:B------:R-:W-:Y:S01]  /*ad50*/  HGMMA.64x256x16.F32 R24, R208, gdesc[UR4].tnspB, R24, gsb0 ;  /* 0x43e00004d0187df0 */ /* 0x000fe20008000818 */
[----:B------:R-:W-:Y:S01]  /*ad60*/  R2UR UR6, R10 ;  /* 0x000000000a0672ca */ /* 0x000fe200000e0000 */
[----:B------:R-:W-:Y:S01]  /*ad70*/  VIADD R10, R8, 0x100 ;  /* 0x00000100080a7836 */ /* 0x000fe20000000000 */
[----:B------:R-:W-:Y:S02]  /*ad80*/  R2UR UR7, R11 ;  /* 0x000000000b0772ca */ /* 0x000fe400000e0000 */
[----:B------:R-:W-:Y:S01]  /*ad90*/  MOV R11, 0x40000040 ;  /* 0x40000040000b7802 */ /* 0x000fe20000000f00 */
[----:B0-----:R-:W-:-:S05]  /*ada0*/  FADD.FTZ R0, R0, R17 ;  /* 0x0000001100007221 */ /* 0x001fca0000010000 */
[----:B------:R-:W0:Y:S01]  /*adb0*/  SHFL.BFLY PT, R5, R0, 0x1, 0x1f ;  /* 0x0c201f0000057f89 */ /* 0x000e2200000e0000 */
[----:B-1----:R-:W-:Y:S01]  /*adc0*/  FADD.FTZ R2, R2, R7 ;  /* 0x0000000702027221 */ /* 0x002fe20000010000 */
[----:B------:R-:W-:Y:S01]  /*add0*/  IMAD.MOV.U32 R7, RZ, RZ, RZ ;  /* 0x000000ffff077224 */ /* 0x000fe200078e00ff */
[----:B------:R-:W-:Y:S02]  /*ade0*/  WARPGROUP.DEPBAR.LE gsb0, 0x0 ;  /* 0x00008000000079c5 */ /* 0x000fe40000010000 */
[----:B------:R-:W-:-:S12]  /*adf0*/  WARPGROUP.ARRIVE ;  /* 0x00000000000079c5 */ /* 0x000fd80000000000 */
[----:B------:R-:W-:Y:S01]  /*ae00*/  HGMMA.64x256x16.F32 R24, R204, gdesc[UR4].tnspB, R24, gsb0 ;  /* 0x43e00004cc187df0 */ /* 0x000fe20008000818 */
[----:B------:R-:W-:Y:S01]  /*ae10*/  R2UR UR6, R10 ;  /* 0x000000000a0672ca */ /* 0x000fe200000e0000 */
[C---:B------:R-:W-:Y:S01]  /*ae20*/  VIADD R10, R8.reuse, 0x180 ;  /* 0x00000180080a7836 */ /* 0x040fe20000000000 */
[----:B------:R-:W-:Y:S01]  /*ae30*/  R2UR UR7, R11 ;  /* 0x000000000b0772ca */ /* 0x000fe200000e0000 */
[----:B------:R-:W-:Y:S02]  /*ae40*/  IMAD.MOV.U32 R11, RZ, RZ, 0x40000040 ;  /* 0x40000040ff0b7424 */ /* 0x000fe400078e00ff */
[----:B------:R-:W-:Y:S01]  /*ae50*/  VIADD R8, R8, 0x200 ;  /* 0x0000020008087836 */ /* 0x000fe20000000000 */
[----:B------:R-:W-:Y:S02]  /*ae60*/  WARPGROUP.DEPBAR.LE gsb0, 0x0 ;  /* 0x00008000000079c5 */ /* 0x000fe40000010000 */
[----:B------:R-:W-:-:S15]  /*ae70*/  WARPGROUP.ARRIVE ;  /* 0x00000000000079c5 */ /* 0x000fde0000000000 */
[----:B------:R-:W-:-:S04]  /*ae80*/  NOP ;  /* 0x0000000000007918 */ /* 0x000fc80000000000 */
[----:B------:R-:W-:Y:S01]  /*ae90*/  HGMMA.64x256x16.F32 R24, R200, gdesc[UR4].tnspB, R24, gsb0 ;  /* 0x43e00004c8187df0 */ /* 0x000fe20008000818 */
[----:B------:R-:W-:Y:S02]  /*aea0*/  R2UR UR6, R10 ;  /* 0x000000000a0672ca */ /* 0x000fe400000e0000 */
[----:B------:R-:W-:Y:S01]  /*aeb0*/  R2UR UR7, R11 ;  /* 0x000000000b0772ca */ /* 0x000fe200000e0000 */
[----:B0-----:R-:W-:Y:S01]  /*aec0*/  FADD.FTZ R11, R0, R5 ;  /* 0x00000005000b7221 */ /* 0x001fe20000010000 */
[----:B------:R-:W-:Y:S02]  /*aed0*/  IMAD.MOV.U32 R5, RZ, RZ, RZ ;  /* 0x000000ffff057224 */ /* 0x000fe400078e00ff */
[----:B------:R-:W-:Y:S02]  /*aee0*/  IMAD.MOV.U32 R0, RZ, RZ, -0x800000 ;  /* 0xff800000ff007424 */ /* 0x000fe400078e00ff */
[----:B------:R-:W-:-:S13]  /*aef0*/  FSETP.NE.FTZ.AND P1, PT, R11, RZ, PT ;  /* 0x000000ff0b00720b */ /* 0x000fda0003f35000 */
[----:B------:R-:W-:Y:S01]  /*af00*/  @P1 MUFU.RCP R7, R11 ;  /* 0x0000000b00071308 */ /* 0x000fe20000001000 */
[----:B------:R-:W-:Y:S02]  /*af10*/  WARPGROUP.DEPBAR.LE gsb0, 0x0 ;  /* 0x00008000000079c5 */ /* 0x000fe40000010000 */
[----:B------:R-:W-:-:S06]  /*af20*/  WARPGROUP.ARRIVE ;  /* 0x00000000000079c5 */ /* 0x000fcc0000000000 */
[----:B------:R-:W-:Y:S01]  /*af30*/  HGMMA.64x256x16.F32 R24, R196, gdesc[UR4].tnspB, R24, gsb0 ;  /* 0x43e00004c4187df0 */ /* 0x000fe20008000818 */
[----:B------:R-:W-:Y:S02]  /*af40*/  R2UR UR6, R8 ;  /* 0x00000000080672ca */ /* 0x000fe400000e0000 */
[----:B------:R-:W-:Y:S01]  /*af50*/  R2UR UR7, R9 ;  /* 0x00000000090772ca */ /* 0x000fe200000e0000 */
[----:B------:R-:W0:Y:S01]  /*af60*/  @P1 MUFU.LG2 R8, R11 ;  /* 0x0000000b00081308 */ /* 0x000e220000000c00 */
[----:B------:R-:W1:Y:S01]  /*af70*/  SHFL.BFLY PT, R9, R2, 0x1, 0x1f ;  /* 0x0c201f0002097f89 */ /* 0x000e6200000e0000 */
[----:B0-----:R-:W-:Y:S01]  /*af80*/  @P1 FMUL.FTZ R8, R8, 0.69314718246459960938 ;  /* 0x3f31721808081820 */ /* 0x001fe20000410000 */
[----:B-1----:R-:W-:Y:S01]  /*af90*/  FADD.FTZ R13, R2, R9 ;  /* 0x00000009020d7221 */ /* 0x002fe20000010000 */
[----:B------:R-:W-:Y:S02]  /*afa0*/  IMAD.U32 R9, RZ, RZ, UR5 ;  /* 0x00000005ff097e24 */ /* 0x000fe4000f8e00ff */
[----:B------:R-:W-:-:S02]  /*afb0*/  IMAD.MOV.U32 R2, RZ, RZ, -0x800000 ;  /* 0xff800000ff027424 */ /* 0x000fc400078e00ff */
[----:B------:R-:W-:Y:S01]  /*afc0*/  FSETP.NE.FTZ.AND P2, PT, R13, RZ, PT ;  /* 0x000000ff0d00720b */ /* 0x000fe20003f55000 */
[----:B------:R-:W-:-:S04]  /*afd0*/  @P1 FMUL.FTZ R9, R9, 0.69314718246459960938 ;  /* 0x3f31721809091820 */ /* 0x000fc80000410000 */
[----:B------:R-:W-:-:S08]  /*afe0*/  @P1 FFMA.FTZ R2, R9, R4, R8 ;  /* 0x0000000409021223 */ /* 0x000fd00000010008 */
[----:B------:R-:W0:Y:S01]  /*aff0*/  @P2 MUFU.LG2 R10, R13 ;  /* 0x0000000d000a2308 */ /* 0x000e220000000c00 */
[----:B------:R-:W-:-:S07]  /*b000*/  @P2 FMUL.FTZ R15, R15, 0.69314718246459960938 ;  /* 0x3f3172180f0f2820 */ /* 0x000fce0000410000 */
[----:B------:R1:W2:Y:S01]  /*b010*/  @P2 MUFU.RCP R5, R13 ;  /* 0x0000000d00052308 */ /* 0x0002a20000001000 */
[----:B0-----:R-:W-:-:S04]  /*b020*/  @P2 FMUL.FTZ R10, R10, 0.69314718246459960938 ;  /* 0x3f3172180a0a2820 */ /* 0x001fc80000410000 */
[----:B------:R-:W-:Y:S01]  /*b030*/  @P2 FFMA.FTZ R0, R15, R3, R10 ;  /* 0x000000030f002223 */ /* 0x000fe2000001000a */
[----:B------:R-:W-:Y:S02]  /*b040*/  WARPGROUP.DEPBAR.LE gsb0, 0x0 ;  /* 0x00008000000079c5 */ /* 0x000fe40000010000 */
[----:B------:R-:W-:-:S06]  /*b050*/  WARPGROUP.ARRIVE ;  /* 0x00000000000079c5 */ /* 0x000fcc0000000000 */
[----:B------:R-:W-:Y:S03]  /*b060*/  HGMMA.64x256x16.F32 R24, R192, gdesc[UR4].tnspB, R24, gsb0 ;  /* 0x43e00004c0187df0 */ /* 0x000fe60008000818 */
[----:B------:R-:W-:Y:S02]  /*b070*/  WARPGROUP.DEPBAR.LE gsb0, 0x0 ;  /* 0x00008000000079c5 */ /* 0x000fe40000010000 */
[----:B-12---:R-:W-:Y:S05]  /*b080*/  @!P0 BRA `(.L_x_204) ;  /* 0x0000000000048947 */ /* 0x006fea0003800000 */
[----:B------:R-:W-:Y:S01]  /*b090*/  BPT.TRAP 0x1 ;  /* 0x000000040000795c */ /* 0x000fe20000300000 */
.L_x_204:
[----:B------:R-:W2:Y:S01]  /*b0a0*/  LDL.LU R3, [R1+0x38] ;  /* 0x0000380001037983 */ /* 0x000ea20000300800 */
[----:B------:R-:W-:Y:S01]  /*b0b0*/  R2UR UR5, R16 ;  /* 0x00000000100572ca */ /* 0x000fe200000e0000 */
[----:B------:R-:W-:Y:S01]  /*b0c0*/  UIADD3 UR38, UR38, 0x1, URZ ;  /* 0x0000000126267890 */ /* 0x000fe2000fffe03f */
[-C--:B------:R-:W-:Y:S01]  /*b0d0*/  FMUL.FTZ R24, R24, R7.reuse ;  /* 0x0000000718187220 */ /* 0x080fe20000410000 */
[-C--:B------:R-:W-:Y:S01]  /*b0e0*/  FMUL.FTZ R25, R25, R7.reuse ;  /* 0x0000000719197220 */ /* 0x080fe20000410000 */
[-C--:B------:R-:W-:Y:S01]  /*b0f0*/  FMUL.FTZ R28, R28, R7.reuse ;  /* 0x000000071c1c7220 */ /* 0x080fe20000410000 */
[----:B------:R-:W-:Y:S01]  /*b100*/  UISETP.NE.AND UP0, UPT, UR38, 0x2, UPT ;  /* 0x000000022600788c */ /* 0x000fe2000bf05270 */
        /* <DEDUP_REMOVED lines=126> */
[----:B------:R-:W-:Y:S01]  /*b8f0*/  USEL UR38, UR38, URZ, UP0 ;  /* 0x0000003f26267287 */ /* 0x000fe20008000000 */
[----:B--2---:R-:W-:Y:S01]  /*b900*/  R2UR UR4, R3 ;  /* 0x00000000030472ca */ /* 0x004fe200000e0000 */
[----:B------:R-:W-:-:S05]  /*b910*/  VIADD R3, R12, 0x38860 ;  /* 0x000388600c037836 */ /* 0x000fca0000000000 */
[----:B------:R-:W-:-:S04]  /*b920*/  PRMT R3, R6, 0x654, R3 ;  /* 0x0000065406037816 */ /* 0x000fc80000000003 */
[----:B------:R0:W-:Y:S03]  /*b930*/  SYNCS.ARRIVE.TRANS64.RED.A1T0 RZ, [R3+URZ], RZ ;  /* 0x000000ff03ff79a7 */ /* 0x0001e6000810043f */
[----:B------:R-:W-:-:S06]  /*b940*/  UIADD3 UR4, UR4, 0x1, URZ ;  /* 0x0000000104047890 */ /* 0x000fcc000fffe03f */
[----:B0-----:R-:W-:Y:S01]  /*b950*/  IMAD.U32 R3, RZ, RZ, UR4 ;  /* 0x00000004ff037e24 */ /* 0x001fe2000f8e00ff */
[----:B------:R-:W-:-:S04]  /*b960*/  USEL UR4, URZ, 0x1, UP0 ;  /* 0x000000013f047887 */ /* 0x000fc80008000000 */
[----:B------:R0:W-:Y:S01]  /*b970*/  STL [R1+0x38], R3 ;  /* 0x0000380301007387 */ /* 0x0001e20000100800 */
[----:B------:R-:W-:-:S06]  /*b980*/  ULOP3.LUT UR5, UR5, UR4, URZ, 0x3c, !UPT ;  /* 0x0000000405057292 */ /* 0x000fcc000f8e3c3f */
[----:B------:R-:W-:-:S07]  /*b990*/  IMAD.U32 R16, RZ, RZ, UR5 ;  /* 0x00000005ff107e24 */ /* 0x000fce000f8e00ff */
.L_x_180:
[----:B------:R-:W1:Y:S08]  /*b9a0*/  S2UR UR4, SR_CgaCtaId ;  /* 0x00000000000479c3 */ /* 0x000e700000008800 */
[----:B------:R-:W-:Y:S06]  /*b9b0*/  BAR.SYNC.DEFER_BLOCKING 0x5, 0x180 ;  /* 0x0146000000007b1d */ /* 0x000fec0000010000 */
[----:B------:R-:W-:Y:S01]  /*b9c0*/  UMOV UR8, 0x400 ;  /* 0x0000040000087882 */ /* 0x000fe20000000000 */
[----:B------:R-:W-:Y:S01]  /*b9d0*/  BSSY B0, `(.L_x_205) ;  /* 0x00004c4000007945 */ /* 0x000fe20003800000 */
[----:B-1----:R-:W-:-:S09]  /*b9e0*/  ULEA UR8, UR4, UR8, 0x18 ;  /* 0x0000000804087291 */ /* 0x002fd2000f8ec03f */
[----:B------:R-:W1:Y:S02]  /*b9f0*/  LDS.128 R4, [UR8+0x388d0] ;  /* 0x0388d008ff047984 */ /* 0x000e640008000c00 */
[----:B-1----:R-:W-:Y:S02]  /*ba00*/  R2UR UR6, R5 ;  /* 0x00000000050672ca */ /* 0x002fe400000e0000 */
[----:B------:R-:W-:Y:S02]  /*ba10*/  R2UR UR5, R6 ;  /* 0x00000000060572ca */ /* 0x000fe400000e0000 */
[----:B------:R-:W-:Y:S01]  /*ba20*/  R2UR UR7, R7 ;  /* 0x00000000070772ca */ /* 0x000fe200000e0000 */
[----:B------:R-:W-:Y:S06]  /*ba30*/  BAR.ARV 0x4, 0x180 ;  /* 0x0106000000007b1d */ /* 0x000fec0000002000 */
[----:B------:R-:W-:Y:S08]  /*ba40*/  @P0 BRA `(.L_x_206) ;  /* 0x0000003800d00947 */ /* 0x000ff00003800000 */
[----:B------:R-:W2:Y:S01]  /*ba50*/  LDL.LU R9, [R1+0x30] ;  /* 0x0000300001097983 */ /* 0x000ea20000300800 */
[----:B------:R-:W1:Y:S01]  /*ba60*/  S2UR UR4, SR_SWINHI ;  /* 0x00000000000479c3 */ /* 0x000e620000002f00 */
[----:B------:R-:W-:Y:S01]  /*ba70*/  IMAD.MOV.U32 R12, RZ, RZ, 0x2 ;  /* 0x00000002ff0c7424 */ /* 0x000fe200078e00ff */
[----:B------:R-:W-:Y:S01]  /*ba80*/  F2FP.F16.F32.PACK_AB R6, R29, R28 ;  /* 0x0000001c1d06723e */ /* 0x000fe200000000ff */
[----:B------:R-:W3:Y:S01]  /*ba90*/  LDL.LU R8, [R1+0x34] ;  /* 0x0000340001087983 */ /* 0x000ee20000300800 */
[----:B------:R-:W-:Y:S01]  /*baa0*/  F2FP.F16.F32.PACK_AB R7, R31, R30 ;  /* 0x0000001e1f07723e */ /* 0x000fe200000000ff */
[----:B------:R-:W-:Y:S01]  /*bab0*/  ULDC.64 UR14, c[0x0][0xc00] ;  /* 0x00030000000e7ab9 */ /* 0x000fe20000000a00 */
[----:B------:R-:W-:Y:S01]  /*bac0*/  R2UR UR22, R212 ;  /* 0x00000000d41672ca */ /* 0x000fe200000e0000 */
[----:B0-----:R-:W4:Y:S01]  /*bad0*/  LDL R3, [R1+0x48] ;  /* 0x0000480001037983 */ /* 0x001f220000100800 */
[----:B------:R-:W-:-:S03]  /*bae0*/  ULDC UR20, c[0x0][0xbe8] ;  /* 0x0002fa0000147ab9 */ /* 0x000fc60000000800 */
[----:B------:R-:W5:Y:S01]  /*baf0*/  LDL R170, [R1+0x2c] ;  /* 0x00002c0001aa7983 */ /* 0x000f620000100800 */
[----:B------:R-:W-:Y:S02]  /*bb00*/  R2UR UR21, R215 ;  /* 0x00000000d71572ca */ /* 0x000fe400000e0000 */
[----:B------:R-:W-:Y:S01]  /*bb10*/  R2UR UR24, R216 ;  /* 0x00000000d81872ca */ /* 0x000fe200000e0000 */
[----:B------:R-:W5:Y:S01]  /*bb20*/  LDL R171, [R1+0x44] ;  /* 0x0000440001ab7983 */ /* 0x000f620000100800 */
[----:B------:R-:W-:Y:S01]  /*bb30*/  UMOV UR10, UR8 ;  /* 0x00000008000a7c82 */ /* 0x000fe20008000000 */
[----:B-1----:R-:W-:Y:S01]  /*bb40*/  UMOV UR11, UR4 ;  /* 0x00000004000b7c82 */ /* 0x002fe20008000000 */
[----:B------:R-:W-:Y:S01]  /*bb50*/  BAR.SYNC.DEFER_BLOCKING 0x1, 0x100 ;  /* 0x0044000000007b1d */ /* 0x000fe20000010000 */
[----:B--2---:R-:W-:Y:S02]  /*bb60*/  R2UR UR19, R9 ;  /* 0x00000000091372ca */ /* 0x004fe400000e0000 */
[----:B---3--:R-:W-:Y:S01]  /*bb70*/  R2UR UR17, R8 ;  /* 0x00000000081172ca */ /* 0x008fe200000e0000 */
[----:B----4-:R-:W-:Y:S01]  /*bb80*/  IMAD.WIDE R12, R3, R12, UR10 ;  /* 0x0000000a030c7e25 */ /* 0x010fe2000f8e020c */
[----:B-----5:R-:W-:-:S02]  /*bb90*/  R2UR UR18, R170 ;  /* 0x00000000aa1272ca */ /* 0x020fc400000e0000 */
[C---:B------:R-:W-:Y:S02]  /*bba0*/  IADD3 R15, P1, R12.reuse, 0x20, RZ ;  /* 0x000000200c0f7810 */ /* 0x040fe40007f3e0ff */
[----:B------:R-:W-:Y:S02]  /*bbb0*/  IADD3 R157, P4, R12, 0x60, RZ ;  /* 0x000000600c9d7810 */ /* 0x000fe40007f9e0ff */
[----:B------:R-:W-:Y:S02]  /*bbc0*/  LOP3.LUT R14, R15, 0x380, RZ, 0xc0, !PT ;  /* 0x000003800f0e7812 */ /* 0x000fe400078ec0ff */
[----:B------:R-:W-:Y:S02]  /*bbd0*/  LOP3.LUT R156, R157, 0x380, RZ, 0xc0, !PT ;  /* 0x000003809d9c7812 */ /* 0x000fe400078ec0ff */
[----:B------:R-:W-:Y:S02]  /*bbe0*/  SHF.R.U64 R14, R14, 0x3, RZ ;  /* 0x000000030e0e7819 */ /* 0x000fe400000012ff */
[----:B------:R-:W-:-:S02]  /*bbf0*/  IADD3 R161, P6, R12, 0x4020, RZ ;  /* 0x000040200ca17810 */ /* 0x000fc40007fde0ff */
[----:B------:R-:W-:Y:S02]  /*bc00*/  LOP3.LUT R5, R12, 0x380, RZ, 0xc0, !PT ;  /* 0x000003800c057812 */ /* 0x000fe400078ec0ff */
[----:B------:R-:W-:Y:S02]  /*bc10*/  SHF.R.U64 R156, R156, 0x3, RZ ;  /* 0x000000039c9c7819 */ /* 0x000fe400000012ff */
[----:B------:R-:W-:Y:S01]  /*bc20*/  LOP3.LUT R14, R14, R15, RZ, 0x3c, !PT ;  /* 0x0000000f0e0e7212 */ /* 0x000fe200078e3cff */
[----:B------:R-:W-:Y:S01]  /*bc30*/  IMAD.X R15, RZ, RZ, R13, P1 ;  /* 0x000000ffff0f7224 */ /* 0x000fe200008e060d */
[----:B------:R-:W-:Y:S02]  /*bc40*/  IADD3 R159, P3, R12, 0x4000, RZ ;  /* 0x000040000c9f7810 */ /* 0x000fe40007f7e0ff */
[----:B------:R-:W-:Y:S02]  /*bc50*/  LOP3.LUT R160, R161, 0x380, RZ, 0xc0, !PT ;  /* 0x00000380a1a07812 */ /* 0x000fe400078ec0ff */
[----:B------:R-:W-:-:S02]  /*bc60*/  SHF.R.U64 R5, R5, 0x3, RZ ;  /* 0x0000000305057819 */ /* 0x000fc400000012ff */
[C---:B------:R-:W-:Y:S02]  /*bc70*/  IADD3 R155, P0, R12.reuse, 0x40, RZ ;  /* 0x000000400c9b7810 */ /* 0x040fe40007f1e0ff */
[C---:B------:R-:W-:Y:S02]  /*bc80*/  IADD3 R163, P5, R12.reuse, 0x4040, RZ ;  /* 0x000040400ca37810 */ /* 0x040fe40007fbe0ff */
[C---:B------:R-:W-:Y:S02]  /*bc90*/  IADD3 R165, P2, R12.reuse, 0x4060, RZ ;  /* 0x000040600ca57810 */ /* 0x040fe40007f5e0ff */
[----:B------:R-:W-:Y:S02]  /*bca0*/  IADD3 R167, P1, R12, 0x8000, RZ ;  /* 0x000080000ca77810 */ /* 0x000fe40007f3e0ff */
[----:B------:R-:W-:Y:S01]  /*bcb0*/  LOP3.LUT R156, R156, R157, RZ, 0x3c, !PT ;  /* 0x0000009d9c9c7212 */ /* 0x000fe200078e3cff */
[----:B------:R-:W-:Y:S01]  /*bcc0*/  IMAD.X R157, RZ, RZ, R13, P4 ;  /* 0x000000ffff9d7224 */ /* 0x000fe200020e060d */
[----:B------:R-:W-:-:S02]  /*bcd0*/  LOP3.LUT R158, R159, 0x380, RZ, 0xc0, !PT ;  /* 0x000003809f9e7812 */ /* 0x000fc400078ec0ff */
[----:B------:R-:W-:Y:S02]  /*bce0*/  SHF.R.U64 R160, R160, 0x3, RZ ;  /* 0x00000003a0a07819 */ /* 0x000fe400000012ff */
[----:B------:R-:W-:Y:S02]  /*bcf0*/  LOP3.LUT R4, R5, R12, RZ, 0x3c, !PT ;  /* 0x0000000c05047212 */ /* 0x000fe400078e3cff */
[----:B------:R-:W-:Y:S02]  /*bd00*/  IADD3 R9, P4, R12, 0x8040, RZ ;  /* 0x000080400c097810 */ /* 0x000fe40007f9e0ff */
[----:B------:R-:W-:Y:S02]  /*bd10*/  LOP3.LUT R154, R155, 0x380, RZ, 0xc0, !PT ;  /* 0x000003809b9a7812 */ /* 0x000fe400078ec0ff */
[----:B------:R-:W-:Y:S02]  /*bd20*/  LOP3.LUT R162, R163, 0x380, RZ, 0xc0, !PT ;  /* 0x00000380a3a27812 */ /* 0x000fe400078ec0ff */
[----:B------:R-:W-:-:S02]  /*bd30*/  LOP3.LUT R164, R165, 0x380, RZ, 0xc0, !PT ;  /* 0x00000380a5a47812 */ /* 0x000fc400078ec0ff */
[----:B------:R-:W-:Y:S02]  /*bd40*/  LOP3.LUT R166, R167, 0x380, RZ, 0xc0, !PT ;  /* 0x00000380a7a67812 */ /* 0x000fe400078ec0ff */
[----:B------:R-:W-:Y:S02]  /*bd50*/  MOV R5, R13 ;  /* 0x0000000d00057202 */ /* 0x000fe40000000f00 */
[----:B------:R-:W-:Y:S02]  /*bd60*/  SHF.R.U64 R158, R158, 0x3, RZ ;  /* 0x000000039e9e7819 */ /* 0x000fe400000012ff */
[----:B------:R-:W-:Y:S01]  /*bd70*/  LOP3.LUT R160, R160, R161, RZ, 0x3c, !PT ;  /* 0x000000a1a0a07212 */ /* 0x000fe200078e3cff */
[----:B------:R-:W-:Y:S01]  /*bd80*/  IMAD.X R161, RZ, RZ, R13, P6 ;  /* 0x000000ffffa17224 */ /* 0x000fe200030e060d */
[----:B------:R-:W-:Y:S02]  /*bd90*/  LOP3.LUT R8, R9, 0x380, RZ, 0xc0, !PT ;  /* 0x0000038009087812 */ /* 0x000fe400078ec0ff */
[----:B------:R-:W-:-:S02]  /*bda0*/  SHF.R.U64 R154, R154, 0x3, RZ ;  /* 0x000000039a9a7819 */ /* 0x000fc400000012ff */
[----:B------:R-:W-:Y:S02]  /*bdb0*/  SHF.R.U64 R162, R162, 0x3, RZ ;  /* 0x00000003a2a27819 */ /* 0x000fe400000012ff */
[----:B------:R-:W-:Y:S02]  /*bdc0*/  SHF.R.U64 R164, R164, 0x3, RZ ;  /* 0x00000003a4a47819 */ /* 0x000fe400000012ff */
[----:B------:R-:W-:Y:S02]  /*bdd0*/  SHF.R.U64 R166, R166, 0x3, RZ ;  /* 0x00000003a6a67819 */ /* 0x000fe400000012ff */
[----:B------:R-:W-:Y:S02]  /*bde0*/  MOV R3, R4 ;  /* 0x0000000400037202 */ /* 0x000fe40000000f00 */
[----:B------:R-:W-:Y:S02]  /*bdf0*/  IADD3 R17, P6, R12, 0xc000, RZ ;  /* 0x0000c0000c117810 */ /* 0x000fe40007fde0ff */
[----:B------:R-:W-:-:S02]  /*be00*/  F2FP.F16.F32.PACK_AB R4, R25, R24 ;  /* 0x000000181904723e */ /* 0x000fc400000000ff */
[----:B------:R-:W-:Y:S02]  /*be10*/  F2FP.F16.F32.PACK_AB R5, R27, R26 ;  /* 0x0000001a1b05723e */ /* 0x000fe400000000ff */
[----:B------:R-:W-:Y:S01]  /*be20*/  LOP3.LUT R158, R158, R159, RZ, 0x3c, !PT ;  /* 0x0000009f9e9e7212 */ /* 0x000fe200078e3cff */
[--C-:B------:R-:W-:Y:S01]  /*be30*/  IMAD.X R159, RZ, RZ, R13.reuse, P3 ;  /* 0x000000ffff9f7224 */ /* 0x100fe200018e060d */
[----:B------:R-:W-:Y:S02]  /*be40*/  SHF.R.U64 R8, R8, 0x3, RZ ;  /* 0x0000000308087819 */ /* 0x000fe400000012ff */
[----:B------:R-:W-:Y:S01]  /*be50*/  LOP3.LUT R154, R154, R155, RZ, 0x3c, !PT ;  /* 0x0000009b9a9a7212 */ /* 0x000fe200078e3cff */
[--C-:B------:R-:W-:Y:S01]  /*be60*/  IMAD.X R155, RZ, RZ, R13.reuse, P0 ;  /* 0x000000ffff9b7224 */ /* 0x100fe200000e060d */
[----:B------:R-:W-:Y:S01]  /*be70*/  LOP3.LUT R162, R162, R163, RZ, 0x3c, !PT ;  /* 0x000000a3a2a27212 */ /* 0x000fe200078e3cff */
[--C-:B------:R-:W-:Y:S01]  /*be80*/  IMAD.X R163, RZ, RZ, R13.reuse, P5 ;  /* 0x000000ffffa37224 */ /* 0x100fe200028e060d */
[----:B------:R-:W-:Y:S01]  /*be90*/  LOP3.LUT R164, R164, R165, RZ, 0x3c, !PT ;  /* 0x000000a5a4a47212 */ /* 0x000fe200078e3cff */
[--C-:B------:R-:W-:Y:S01]  /*bea0*/  IMAD.X R165, RZ, RZ, R13.reuse, P2 ;  /* 0x000000ffffa57224 */ /* 0x100fe200010e060d */
[----:B------:R-:W-:Y:S01]  /*beb0*/  LOP3.LUT R166, R166, R167, RZ, 0x3c, !PT ;  /* 0x000000a7a6a67212 */ /* 0x000fe200078e3cff */
[----:B------:R-:W-:Y:S01]  /*bec0*/  IMAD.X R167, RZ, RZ, R13, P1 ;  /* 0x000000ffffa77224 */ /* 0x000fe200008e060d */
[----:B------:R-:W-:-:S02]  /*bed0*/  IADD3 R11, P3, R12, 0x8060, RZ ;  /* 0x000080600c0b7810 */ /* 0x000fc40007f7e0ff */
[----:B------:R-:W-:Y:S01]  /*bee0*/  LOP3.LUT R10, R17, 0x380, RZ, 0xc0, !PT ;  /* 0x00000380110a7812 */ /* 0x000fe200078ec0ff */
[----:B------:R0:W-:Y:S01]  /*bef0*/  STSM.16.M88.4 [R3], R4 ;  /* 0x0000000403007844 */ /* 0x0001e20000000200 */
[C---:B------:R-:W-:Y:S02]  /*bf00*/  IADD3 R169, P0, R12.reuse, 0x8020, RZ ;  /* 0x000080200ca97810 */ /* 0x040fe40007f1e0ff */
[C---:B------:R-:W-:Y:S02]  /*bf10*/  IADD3 R20, P5, R12.reuse, 0xc020, RZ ;  /* 0x0000c0200c147810 */ /* 0x040fe40007fbe0ff */
[C---:B------:R-:W-:Y:S02]  /*bf20*/  IADD3 R153, P2, R12.reuse, 0xc040, RZ ;  /* 0x0000c0400c997810 */ /* 0x040fe40007f5e0ff */
[----:B------:R-:W-:Y:S02]  /*bf30*/  IADD3 R18, P1, R12, 0xc060, RZ ;  /* 0x0000c0600c127810 */ /* 0x000fe40007f3e0ff */
[----:B------:R-:W-:-:S02]  /*bf40*/  SHF.R.U64 R10, R10, 0x3, RZ ;  /* 0x000000030a0a7819 */ /* 0x000fc400000012ff */
[----:B------:R-:W-:Y:S02]  /*bf50*/  LOP3.LUT R168, R169, 0x380, RZ, 0xc0, !PT ;  /* 0x00000380a9a87812 */ /* 0x000fe400078ec0ff */
[----:B------:R-:W-:Y:S02]  /*bf60*/  LOP3.LUT R21, R20, 0x380, RZ, 0xc0, !PT ;  /* 0x0000038014157812 */ /* 0x000fe400078ec0ff */
[----:B0-----:R-:W-:Y:S01]  /*bf70*/  LOP3.LUT R4, R8, R9, RZ, 0x3c, !PT ;  /* 0x0000000908047212 */ /* 0x001fe200078e3cff */
[----:B------:R-:W-:Y:S01]  /*bf80*/  IMAD.X R5, RZ, RZ, R13, P4 ;  /* 0x000000ffff057224 */ /* 0x000fe200020e060d */
[----:B------:R-:W-:Y:S02]  /*bf90*/  LOP3.LUT R8, R11, 0x380, RZ, 0xc0, !PT ;  /* 0x000003800b087812 */ /* 0x000fe400078ec0ff */
[----:B------:R-:W-:Y:S02]  /*bfa0*/  LOP3.LUT R152, R153, 0x380, RZ, 0xc0, !PT ;  /* 0x0000038099987812 */ /* 0x000fe400078ec0ff */
[----:B------:R-:W-:-:S02]  /*bfb0*/  LOP3.LUT R19, R18, 0x380, RZ, 0xc0, !PT ;  /* 0x0000038012137812 */ /* 0x000fc400078ec0ff */
[----:B------:R-:W-:Y:S02]  /*bfc0*/  SHF.R.U64 R8, R8, 0x3, RZ ;  /* 0x0000000308087819 */ /* 0x000fe400000012ff */
[----:B------:R-:W-:Y:S02]  /*bfd0*/  LOP3.LUT R10, R10, R17, RZ, 0x3c, !PT ;  /* 0x000000110a0a7212 */ /* 0x000fe400078e3cff */
[----:B------:R-:W-:Y:S02]  /*bfe0*/  MOV R17, R4 ;  /* 0x0000000400117202 */ /* 0x000fe40000000f00 */
[----:B------:R-:W-:Y:S02]  /*bff0*/  SHF.R.U64 R168, R168, 0x3, RZ ;  /* 0x00000003a8a87819 */ /* 0x000fe400000012ff */
[----:B------:R-:W-:Y:S02]  /*c000*/  SHF.R.U64 R21, R21, 0x3, RZ ;  /* 0x0000000315157819 */ /* 0x000fe400000012ff */
[----:B------:R-:W-:-:S02]  /*c010*/  SHF.R.U64 R152, R152, 0x3, RZ ;  /* 0x0000000398987819 */ /* 0x000fc400000012ff */
[----:B------:R-:W-:Y:S02]  /*c020*/  SHF.R.U64 R19, R19, 0x3, RZ ;  /* 0x0000000313137819 */ /* 0x000fe400000012ff */
[----:B------:R-:W-:Y:S02]  /*c030*/  MOV R14, R14 ;  /* 0x0000000e000e7202 */ /* 0x000fe40000000f00 */
[----:B------:R-:W-:Y:S02]  /*c040*/  F2FP.F16.F32.PACK_AB R4, R33, R32 ;  /* 0x000000202104723e */ /* 0x000fe400000000ff */
[----:B------:R-:W-:Y:S02]  /*c050*/  F2FP.F16.F32.PACK_AB R5, R35, R34 ;  /* 0x000000222305723e */ /* 0x000fe400000000ff */
[----:B------:R-:W-:Y:S02]  /*c060*/  F2FP.F16.F32.PACK_AB R6, R37, R36 ;  /* 0x000000242506723e */ /* 0x000fe400000000ff */
[----:B------:R-:W-:Y:S01]  /*c070*/  F2FP.F16.F32.PACK_AB R7, R39, R38 ;  /* 0x000000262707723e */ /* 0x000fe200000000ff */
[--C-:B------:R-:W-:Y:S01]  /*c080*/  IMAD.X R9, RZ, RZ, R13.reuse, P3 ;  /* 0x000000ffff097224 */ /* 0x100fe200018e060d */
[----:B------:R-:W-:Y:S01]  /*c090*/  LOP3.LUT R8, R8, R11, RZ, 0x3c, !PT ;  /* 0x0000000b08087212 */ /* 0x000fe200078e3cff */
        /* <DEDUP_REMOVED lines=9> */
[----:B------:R0:W-:Y:S01]  /*c130*/  STSM.16.M88.4 [R14], R4 ;  /* 0x000000040e007844 */ /* 0x0001e20000000200 */
[----:B------:R-:W-:-:S02]  /*c140*/  MOV R154, R154 ;  /* 0x0000009a009a7202 */ /* 0x000fc40000000f00 */
[----:B------:R-:W-:Y:S02]  /*c150*/  F2FP.F16.F32.PACK_AB R12, R41, R40 ;  /* 0x00000028290c723e */ /* 0x000fe400000000ff */
[----:B------:R-:W-:Y:S02]  /*c160*/  F2FP.F16.F32.PACK_AB R13, R43, R42 ;  /* 0x0000002a2b0d723e */ /* 0x000fe400000000ff */
[----:B------:R-:W-:Y:S02]  /*c170*/  F2FP.F16.F32.PACK_AB R15, R47, R46 ;  /* 0x0000002e2f0f723e */ /* 0x000fe400000000ff */
[----:B------:R-:W-:Y:S02]  /*c180*/  MOV R156, R156 ;  /* 0x0000009c009c7202 */ /* 0x000fe40000000f00 */
[----:B------:R-:W-:Y:S02]  /*c190*/  MOV R22, R8 ;  /* 0x0000000800167202 */ /* 0x000fe40000000f00 */
[----:B------:R-:W-:-:S02]  /*c1a0*/  MOV R3, R10 ;  /* 0x0000000a00037202 */ /* 0x000fc40000000f00 */
[----:B0-----:R-:W-:Y:S02]  /*c1b0*/  F2FP.F16.F32.PACK_AB R14, R45, R44 ;  /* 0x0000002c2d0e723e */ /* 0x001fe400000000ff */
[----:B------:R-:W-:Y:S02]  /*c1c0*/  F2FP.F16.F32.PACK_AB R4, R49, R48 ;  /* 0x000000303104723e */ /* 0x000fe400000000ff */
[----:B------:R-:W-:Y:S02]  /*c1d0*/  F2FP.F16.F32.PACK_AB R5, R51, R50 ;  /* 0x000000323305723e */ /* 0x000fe400000000ff */
[----:B------:R-:W-:Y:S02]  /*c1e0*/  F2FP.F16.F32.PACK_AB R6, R53, R52 ;  /* 0x000000343506723e */ /* 0x000fe400000000ff */
[----:B------:R-:W-:Y:S02]  /*c1f0*/  F2FP.F16.F32.PACK_AB R7, R55, R54 ;  /* 0x000000363707723e */ /* 0x000fe400000000ff */
[----:B------:R-:W-:-:S02]  /*c200*/  MOV R158, R158 ;  /* 0x0000009e009e7202 */ /* 0x000fc40000000f00 */
[----:B------:R-:W-:Y:S02]  /*c210*/  F2FP.F16.F32.PACK_AB R8, R57, R56 ;  /* 0x000000383908723e */ /* 0x000fe400000000ff */
[----:B------:R-:W-:Y:S02]  /*c220*/  F2FP.F16.F32.PACK_AB R9, R59, R58 ;  /* 0x0000003a3b09723e */ /* 0x000fe400000000ff */
[----:B------:R-:W-:Y:S02]  /*c230*/  F2FP.F16.F32.PACK_AB R10, R61, R60 ;  /* 0x0000003c3d0a723e */ /* 0x000fe400000000ff */
[----:B------:R-:W-:Y:S01]  /*c240*/  F2FP.F16.F32.PACK_AB R11, R63, R62 ;  /* 0x0000003e3f0b723e */ /* 0x000fe200000000ff */
[----:B------:R0:W-:Y:S01]  /*c250*/  STSM.16.M88.4 [R154], R12 ;  /* 0x0000000c9a007844 */ /* 0x0001e20000000200 */
[----:B------:R-:W-:Y:S02]  /*c260*/  MOV R160, R160 ;  /* 0x000000a000a07202 */ /* 0x000fe40000000f00 */
[----:B------:R-:W-:Y:S01]  /*c270*/  MOV R20, R20 ;  /* 0x0000001400147202 */ /* 0x000fe20000000f00 */
[----:B------:R1:W-:Y:S01]  /*c280*/  STSM.16.M88.4 [R156], R4 ;  /* 0x000000049c007844 */ /* 0x0003e20000000200 */
[----:B------:R-:W-:-:S02]  /*c290*/  MOV R21, R152 ;  /* 0x0000009800157202 */ /* 0x000fc40000000f00 */
[----:B------:R-:W-:Y:S01]  /*c2a0*/  MOV R162, R162 ;  /* 0x000000a200a27202 */ /* 0x000fe20000000f00 */
[----:B------:R2:W-:Y:S01]  /*c2b0*/  STSM.16.M88.4 [R158], R8 ;  /* 0x000000089e007844 */ /* 0x0005e20000000200 */
[----:B------:R-:W-:Y:S02]  /*c2c0*/  F2FP.F16.F32.PACK_AB R152, R73, R72 ;  /* 0x000000484998723e */ /* 0x000fe400000000ff */
[----:B------:R-:W-:Y:S02]  /*c2d0*/  F2FP.F16.F32.PACK_AB R153, R75, R74 ;  /* 0x0000004a4b99723e */ /* 0x000fe400000000ff */
[----:B------:R-:W-:Y:S02]  /*c2e0*/  F2FP.F16.F32.PACK_AB R155, R79, R78 ;  /* 0x0000004e4f9b723e */ /* 0x000fe400000000ff */
[----:B0-----:R-:W-:Y:S02]  /*c2f0*/  F2FP.F16.F32.PACK_AB R12, R65, R64 ;  /* 0x00000040410c723e */ /* 0x001fe400000000ff */
[----:B------:R-:W-:-:S02]  /*c300*/  F2FP.F16.F32.PACK_AB R13, R67, R66 ;  /* 0x00000042430d723e */ /* 0x000fc400000000ff */
[----:B------:R-:W-:Y:S02]  /*c310*/  F2FP.F16.F32.PACK_AB R14, R69, R68 ;  /* 0x00000044450e723e */ /* 0x000fe400000000ff */
[----:B------:R-:W-:Y:S02]  /*c320*/  F2FP.F16.F32.PACK_AB R15, R71, R70 ;  /* 0x00000046470f723e */ /* 0x000fe400000000ff */
[----:B------:R-:W-:Y:S02]  /*c330*/  F2FP.F16.F32.PACK_AB R154, R77, R76 ;  /* 0x0000004c4d9a723e */ /* 0x000fe400000000ff */
[----:B------:R-:W-:Y:S02]  /*c340*/  MOV R164, R164 ;  /* 0x000000a400a47202 */ /* 0x000fe40000000f00 */
[----:B-1----:R-:W-:Y:S02]  /*c350*/  F2FP.F16.F32.PACK_AB R156, R81, R80 ;  /* 0x00000050519c723e */ /* 0x002fe400000000ff */
[----:B------:R-:W-:-:S02]  /*c360*/  F2FP.F16.F32.PACK_AB R157, R83, R82 ;  /* 0x00000052539d723e */ /* 0x000fc400000000ff */
[----:B--2---:R-:W-:Y:S02]  /*c370*/  F2FP.F16.F32.PACK_AB R158, R85, R84 ;  /* 0x00000054559e723e */ /* 0x004fe400000000ff */
[----:B------:R-:W-:Y:S01]  /*c380*/  F2FP.F16.F32.PACK_AB R159, R87, R86 ;  /* 0x00000056579f723e */ /* 0x000fe200000000ff */
[----:B------:R0:W-:Y:S01]  /*c390*/  STSM.16.M88.4 [R160], R12 ;  /* 0x0000000ca0007844 */ /* 0x0001e20000000200 */
[----:B------:R-:W-:Y:S02]  /*c3a0*/  MOV R166, R166 ;  /* 0x000000a600a67202 */ /* 0x000fe40000000f00 */
[----:B------:R-:W-:Y:S02]  /*c3b0*/  F2FP.F16.F32.PACK_AB R4, R89, R88 ;  /* 0x000000585904723e */ /* 0x000fe400000000ff */
[----:B------:R-:W-:Y:S02]  /*c3c0*/  F2FP.F16.F32.PACK_AB R5, R91, R90 ;  /* 0x0000005a5b05723e */ /* 0x000fe400000000ff */
[----:B------:R-:W-:-:S02]  /*c3d0*/  F2FP.F16.F32.PACK_AB R6, R93, R92 ;  /* 0x0000005c5d06723e */ /* 0x000fc400000000ff */
[----:B------:R-:W-:Y:S02]  /*c3e0*/  F2FP.F16.F32.PACK_AB R7, R95, R94 ;  /* 0x0000005e5f07723e */ /* 0x000fe400000000ff */
[----:B------:R-:W-:Y:S02]  /*c3f0*/  MOV R168, R168 ;  /* 0x000000a800a87202 */ /* 0x000fe40000000f00 */
[----:B------:R-:W-:Y:S02]  /*c400*/  F2FP.F16.F32.PACK_AB R8, R97, R96 ;  /* 0x000000606108723e */ /* 0x000fe400000000ff */
[----:B------:R-:W-:Y:S02]  /*c410*/  F2FP.F16.F32.PACK_AB R9, R99, R98 ;  /* 0x000000626309723e */ /* 0x000fe400000000ff */
[----:B------:R-:W-:Y:S02]  /*c420*/  F2FP.F16.F32.PACK_AB R10, R101, R100 ;  /* 0x00000064650a723e */ /* 0x000fe400000000ff */
[----:B------:R-:W-:Y:S01]  /*c430*/  F2FP.F16.F32.PACK_AB R11, R103, R102 ;  /* 0x00000066670b723e */ /* 0x000fe200000000ff */
[----:B------:R1:W-:Y:S01]  /*c440*/  STSM.16.M88.4 [R162], R152 ;  /* 0x00000098a2007844 */ /* 0x0003e20000000200 */
[----:B0-----:R-:W-:-:S02]  /*c450*/  F2FP.F16.F32.PACK_AB R12, R105, R104 ;  /* 0x00000068690c723e */ /* 0x001fc400000000ff */
[----:B------:R-:W-:Y:S02]  /*c460*/  F2FP.F16.F32.PACK_AB R13, R107, R106 ;  /* 0x0000006a6b0d723e */ /* 0x000fe400000000ff */
[----:B------:R-:W-:Y:S02]  /*c470*/  F2FP.F16.F32.PACK_AB R14, R109, R108 ;  /* 0x0000006c6d0e723e */ /* 0x000fe400000000ff */
[----:B------:R-:W-:Y:S01]  /*c480*/  F2FP.F16.F32.PACK_AB R15, R111, R110 ;  /* 0x0000006e6f0f723e */ /* 0x000fe200000000ff */
[----:B------:R0:W-:Y:S01]  /*c490*/  STSM.16.M88.4 [R164], R156 ;  /* 0x0000009ca4007844 */ /* 0x0001e20000000200 */
[----:B------:R-:W-:-:S03]  /*c4a0*/  MOV R161, R18 ;  /* 0x0000001200a17202 */ /* 0x000fc60000000f00 */
[----:B------:R2:W-:Y:S01]  /*c4b0*/  STSM.16.M88.4 [R166], R4 ;  /* 0x00000004a6007844 */ /* 0x0005e20000000200 */
[----:B-1----:R-:W-:Y:S02]  /*c4c0*/  F2FP.F16.F32.PACK_AB R152, R113, R112 ;  /* 0x000000707198723e */ /* 0x002fe400000000ff */
[----:B------:R-:W-:Y:S02]  /*c4d0*/  F2FP.F16.F32.PACK_AB R153, R115, R114 ;  /* 0x000000727399723e */ /* 0x000fe400000000ff */
[----:B------:R-:W-:Y:S02]  /*c4e0*/  F2FP.F16.F32.PACK_AB R154, R117, R116 ;  /* 0x00000074759a723e */ /* 0x000fe400000000ff */
[----:B------:R-:W-:Y:S01]  /*c4f0*/  F2FP.F16.F32.PACK_AB R155, R119, R118 ;  /* 0x00000076779b723e */ /* 0x000fe200000000ff */
[----:B------:R1:W-:Y:S01]  /*c500*/  STSM.16.M88.4 [R168], R8 ;  /* 0x00000008a8007844 */ /* 0x0003e20000000200 */
[----:B0-----:R-:W-:Y:S02]  /*c510*/  F2FP.F16.F32.PACK_AB R156, R121, R120 ;  /* 0x00000078799c723e */ /* 0x001fe400000000ff */
[----:B------:R-:W-:-:S02]  /*c520*/  F2FP.F16.F32.PACK_AB R157, R123, R122 ;  /* 0x0000007a7b9d723e */ /* 0x000fc400000000ff */
[----:B------:R-:W-:Y:S02]  /*c530*/  F2FP.F16.F32.PACK_AB R158, R125, R124 ;  /* 0x0000007c7d9e723e */ /* 0x000fe400000000ff */
[----:B------:R-:W-:Y:S01]  /*c540*/  F2FP.F16.F32.PACK_AB R159, R127, R126 ;  /* 0x0000007e7f9f723e */ /* 0x000fe200000000ff */
[----:B------:R0:W-:Y:S01]  /*c550*/  STSM.16.M88.4 [R17], R12 ;  /* 0x0000000c11007844 */ /* 0x0001e20000000200 */
[----:B--2---:R-:W-:Y:S02]  /*c560*/  F2FP.F16.F32.PACK_AB R4, R129, R128 ;  /* 0x000000808104723e */ /* 0x004fe400000000ff */
[----:B------:R-:W-:Y:S02]  /*c570*/  F2FP.F16.F32.PACK_AB R5, R131, R130 ;  /* 0x000000828305723e */ /* 0x000fe400000000ff */
[----:B------:R-:W-:Y:S02]  /*c580*/  F2FP.F16.F32.PACK_AB R6, R133, R132 ;  /* 0x000000848506723e */ /* 0x000fe400000000ff */
[----:B------:R-:W-:-:S02]  /*c590*/  F2FP.F16.F32.PACK_AB R7, R135, R134 ;  /* 0x000000868707723e */ /* 0x000fc400000000ff */
[----:B-1----:R-:W-:Y:S02]  /*c5a0*/  F2FP.F16.F32.PACK_AB R8, R137, R136 ;  /* 0x000000888908723e */ /* 0x002fe400000000ff */
[----:B------:R-:W-:Y:S02]  /*c5b0*/  F2FP.F16.F32.PACK_AB R9, R139, R138 ;  /* 0x0000008a8b09723e */ /* 0x000fe400000000ff */
[----:B------:R-:W-:Y:S02]  /*c5c0*/  F2FP.F16.F32.PACK_AB R10, R141, R140 ;  /* 0x0000008c8d0a723e */ /* 0x000fe400000000ff */
[----:B------:R-:W-:Y:S01]  /*c5d0*/  F2FP.F16.F32.PACK_AB R11, R143, R142 ;  /* 0x0000008e8f0b723e */ /* 0x000fe200000000ff */
[----:B------:R-:W-:Y:S01]  /*c5e0*/  STSM.16.M88.4 [R22], R152 ;  /* 0x0000009816007844 */ /* 0x000fe20000000200 */
[----:B0-----:R-:W-:Y:S02]  /*c5f0*/  F2FP.F16.F32.PACK_AB R12, R145, R144 ;  /* 0x00000090910c723e */ /* 0x001fe400000000ff */
[----:B------:R-:W-:-:S02]  /*c600*/  F2FP.F16.F32.PACK_AB R13, R147, R146 ;  /* 0x00000092930d723e */ /* 0x000fc400000000ff */
[----:B------:R-:W-:Y:S02]  /*c610*/  F2FP.F16.F32.PACK_AB R14, R149, R148 ;  /* 0x00000094950e723e */ /* 0x000fe400000000ff */
[----:B------:R-:W-:Y:S01]  /*c620*/  F2FP.F16.F32.PACK_AB R15, R151, R150 ;  /* 0x00000096970f723e */ /* 0x000fe200000000ff */
[----:B------:R-:W-:Y:S04]  /*c630*/  STSM.16.M88.4 [R3], R156 ;  /* 0x0000009c03007844 */ /* 0x000fe80000000200 */
[----:B------:R0:W-:Y:S04]  /*c640*/  STSM.16.M88.4 [R20], R4 ;  /* 0x0000000414007844 */ /* 0x0001e80000000200 */
[----:B------:R1:W-:Y:S04]  /*c650*/  STSM.16.M88.4 [R21], R8 ;  /* 0x0000000815007844 */ /* 0x0003e80000000200 */
[----:B------:R2:W-:Y:S01]  /*c660*/  STSM.16.M88.4 [R161], R12 ;  /* 0x0000000ca1007844 */ /* 0x0005e20000000200 */
[----:B------:R-:W-:Y:S01]  /*c670*/  USHF.L.U32 UR4, UR19, 0x2, URZ ;  /* 0x0000000213047899 */ /* 0x000fe2000800063f */
[----:B------:R-:W-:Y:S01]  /*c680*/  BAR.SYNC.DEFER_BLOCKING 0x1, 0x100 ;  /* 0x0044000000007b1d */ /* 0x000fe20000010000 */
[----:B------:R-:W-:Y:S01]  /*c690*/  ISETP.NE.U32.AND P0, PT, RZ, UR14, PT ;  /* 0x0000000eff007c0c */ /* 0x000fe2000bf05070 */
[----:B------:R-:W-:-:S02]  /*c6a0*/  USHF.L.U64.HI UR16, UR19, 0x2, UR17 ;  /* 0x0000000213107899 */ /* 0x000fc40008010211 */
[----:B------:R-:W-:Y:S01]  /*c6b0*/  UIADD3 UR9, UP0, UR4, UR14, URZ ;  /* 0x0000000e04097290 */ /* 0x000fe2000ff1e03f */
[----:B------:R-:W-:-:S03]  /*c6c0*/  ISETP.NE.AND.EX P0, PT, RZ, UR15, PT, P0 ;  /* 0x0000000fff007c0c */ /* 0x000fc6000bf05300 */
[----:B------:R-:W-:Y:S02]  /*c6d0*/  UIADD3.X UR12, UR16, UR15, URZ, UP0, !UPT ;  /* 0x0000000f100c7290 */ /* 0x000fe400087fe43f */
[----:B------:R-:W-:-:S04]  /*c6e0*/  IMAD.U32 R18, RZ, RZ, UR9 ;  /* 0x00000009ff127e24 */ /* 0x000fc8000f8e00ff */
[----:B------:R-:W-:Y:S01]  /*c6f0*/  IMAD.U32 R19, RZ, RZ, UR12 ;  /* 0x0000000cff137e24 */ /* 0x000fe2000f8e00ff */
[----:B------:R-:W-:-:S04]  /*c700*/  ULDC.64 UR12, c[0x0][0xc08] ;  /* 0x00030200000c7ab9 */ /* 0x000fc80000000a00 */
[----:B------:R-:W3:Y:S01]  /*c710*/  @P0 LDG.E R17, desc[UR36][R18.64] ;  /* 0x0000002412110981 */ /* 0x000ee2000c1e1900 */
[----:B------:R-:W-:-:S04]  /*c720*/  UISETP.NE.U32.AND UP0, UPT, UR12, URZ, UPT ;  /* 0x0000003f0c00728c */ /* 0x000fc8000bf05070 */
[----:B------:R-:W-:-:S06]  /*c730*/  UISETP.NE.AND.EX UP0, UPT, UR13, URZ, UPT, UP0 ;  /* 0x0000003f0d00728c */ /* 0x000fcc000bf05300 */
[----:B------:R-:W-:-:S05]  /*c740*/  PLOP3.LUT P4, PT, PT, PT, UP0, 0x80, 0x0 ;  /* 0x000000000000781c */ /* 0x000fca0003f8f008 */
[----:B------:R-:W-:-:S03]  /*c750*/  @UP0 UIADD3 UR12, UP1, UR4, UR12, URZ ;  /* 0x0000000c040c0290 */ /* 0x000fc6000ff3e03f */
[----:B------:R-:W-:Y:S01]  /*c760*/  ULDC UR4, c[0x0][0xad4] ;  /* 0x0002b50000047ab9 */ /* 0x000fe20000000800 */
[----:B------:R-:W-:Y:S02]  /*c770*/  @UP0 UIADD3.X UR13, UR16, UR13, URZ, UP1, !UPT ;  /* 0x0000000d100d0290 */ /* 0x000fe40008ffe43f */
[----:B0-----:R-:W-:-:S04]  /*c780*/  IMAD.U32 R4, RZ, RZ, UR12 ;  /* 0x0000000cff047e24 */ /* 0x001fc8000f8e00ff */
[----:B------:R-:W-:-:S05]  /*c790*/  MOV R5, UR13 ;  /* 0x0000000d00057c02 */ /* 0x000fca0008000f00 */
[----:B------:R0:W4:Y:S01]  /*c7a0*/  @P4 LDG.E R3, desc[UR36][R4.64] ;  /* 0x0000002404034981 */ /* 0x000122000c1e1900 */
[----:B------:R-:W-:Y:S02]  /*c7b0*/  UISETP.NE.AND UP0, UPT, UR22, URZ, UPT ;  /* 0x0000003f1600728c */ /* 0x000fe4000bf05270 */
[----:B------:R-:W-:Y:S02]  /*c7c0*/  UISETP.NE.AND UP1, UPT, UR20, 0x1, UPT ;  /* 0x000000011400788c */ /* 0x000fe4000bf25270 */
[----:B------:R-:W-:Y:S01]  /*c7d0*/  USEL UR4, UR22, UR4, UP0 ;  /* 0x0000000416047287 */ /* 0x000fe20008000000 */
[----:B------:R-:W-:-:S03]  /*c7e0*/  UMOV UR23, 0x9b8 ;  /* 0x000009b800177882 */ /* 0x000fc60000000000 */
[----:B------:R-:W-:Y:S01]  /*c7f0*/  UISETP.GT.AND UP2, UPT, UR4, 0x1, UPT ;  /* 0x000000010400788c */ /* 0x000fe2000bf44270 */
[----:B------:R-:W-:Y:S01]  /*c800*/  PLOP3.LUT P1, PT, PT, PT, UP1, 0x80, 0x0 ;  /* 0x000000000000781c */ /* 0x000fe20003f2f018 */
[----:B------:R-:W-:Y:S02]  /*c810*/  UISETP.NE.U32.AND UP0, UPT, UR14, URZ, UPT ;  /* 0x0000003f0e00728c */ /* 0x000fe4000bf05070 */
[----:B------:R-:W-:Y:S01]  /*c820*/  USEL UR23, UR23, 0x978, UP2 ;  /* 0x0000097817177887 */ /* 0x000fe20009000000 */
[----:B-1----:R-:W-:Y:S01]  /*c830*/  IMAD.U32 R8, RZ, RZ, UR18 ;  /* 0x00000012ff087e24 */ /* 0x002fe2000f8e00ff */
[----:B------:R-:W-:Y:S01]  /*c840*/  UISETP.NE.AND.EX UP0, UPT, UR15, URZ, UPT, UP0 ;  /* 0x0000003f0f00728c */ /* 0x000fe2000bf05300 */
[----:B------:R-:W-:Y:S02]  /*c850*/  UMOV UR4, URZ ;  /* 0x0000003f00047c82 */ /* 0x000fe40008000000 */
[----:B------:R-:W-:Y:S01]  /*c860*/  IMAD R8, R8, 0x80, R171 ;  /* 0x0000008008087824 */ /* 0x000fe200078e02ab */
[----:B------:R-:W-:Y:S01]  /*c870*/  USEL UR9, UR19, URZ, !UP0 ;  /* 0x0000003f13097287 */ /* 0x000fe2000c000000 */
[----:B------:R-:W-:Y:S01]  /*c880*/  @UP1 ULDC UR25, c[0x0][0xbec] ;  /* 0x0002fb0000191ab9 */ /* 0x000fe20000000800 */
[----:B------:R-:W-:-:S02]  /*c890*/  USEL UR22, UR17, URZ, !UP0 ;  /* 0x0000003f11167287 */ /* 0x000fc4000c000000 */
[----:B0-----:R-:W-:Y:S01]  /*c8a0*/  @P1 IMAD.HI.U32 R4, R8, UR25, RZ ;  /* 0x0000001908041c27 */ /* 0x001fe2000f8e00ff */
[----:B------:R-:W-:Y:S01]  /*c8b0*/  USEL UR21, UR21, URZ, UP2 ;  /* 0x0000003f15157287 */ /* 0x000fe20009000000 */
[----:B------:R-:W-:Y:S01]  /*c8c0*/  ULDC.64 UR16, c[0x0][UR23+0x220] ;  /* 0x0000880017107abb */ /* 0x000fe20008000a00 */
[----:B------:R-:W-:Y:S01]  /*c8d0*/  ULDC.64 UR14, c[0x0][UR23+0x218] ;  /* 0x00008600170e7abb */ /* 0x000fe20008000a00 */
[----:B------:R-:W-:Y:S01]  /*c8e0*/  ULDC.64 UR18, c[0x0][UR23+0x228] ;  /* 0x00008a0017127abb */ /* 0x000fe20008000a00 */
[----:B------:R-:W-:Y:S02]  /*c8f0*/  UIMAD UR17, UR17, UR9, URZ ;  /* 0x00000009111172a4 */ /* 0x000fe4000f8e023f */
[----:B------:R-:W-:Y:S01]  /*c900*/  UIMAD.WIDE.U32 UR12, UR14, UR24, URZ ;  /* 0x000000180e0c72a5 */ /* 0x000fe2000f8e003f */
[----:B------:R-:W-:Y:S01]  /*c910*/  IMAD.MOV.U32 R5, RZ, RZ, R8 ;  /* 0x000000ffff057224 */ /* 0x000fe200078e0008 */
[----:B------:R-:W-:Y:S01]  /*c920*/  @UP1 ULDC UR28, c[0x0][0xbf0] ;  /* 0x0002fc00001c1ab9 */ /* 0x000fe20000000800 */
[----:B------:R-:W-:-:S02]  /*c930*/  UIMAD UR24, UR15, UR24, URZ ;  /* 0x000000180f1872a4 */ /* 0x000fc4000f8e023f */
[----:B------:R-:W-:Y:S01]  /*c940*/  UIMAD.WIDE.U32 UR26, UR18, UR21, URZ ;  /* 0x00000015121a72a5 */ /* 0x000fe2000f8e003f */
[----:B------:R-:W-:Y:S01]  /*c950*/  @P1 SHF.R.U32.HI R5, RZ, UR28, R4 ;  /* 0x0000001cff051c19 */ /* 0x000fe20008011604 */
[----:B------:R-:W-:Y:S02]  /*c960*/  UIMAD.WIDE.U32 UR14, UR16, UR9, URZ ;  /* 0x00000009100e72a5 */ /* 0x000fe4000f8e003f */
[----:B------:R-:W-:Y:S02]  /*c970*/  UIMAD UR18, UR19, UR21, URZ ;  /* 0x00000015131272a4 */ /* 0x000fe4000f8e023f */
[----:B------:R-:W-:Y:S01]  /*c980*/  UIMAD UR17, UR16, UR22, UR17 ;  /* 0x00000016101172a4 */ /* 0x000fe2000f8e0211 */
[----:B------:R-:W-:Y:S01]  /*c990*/  IMAD.U32 R4, RZ, RZ, UR26 ;  /* 0x0000001aff047e24 */ /* 0x000fe2000f8e00ff */
[----:B------:R-:W-:Y:S01]  /*c9a0*/  UIADD3 UR18, UR27, UR18, URZ ;  /* 0x000000121b127290 */ /* 0x000fe2000fffe03f */
[----:B------:R-:W-:Y:S01]  /*c9b0*/  IMAD.MOV R7, RZ, RZ, -R5 ;  /* 0x000000ffff077224 */ /* 0x000fe200078e0a05 */
[----:B------:R-:W-:-:S02]  /*c9c0*/  UIADD3 UR24, UR13, UR24, URZ ;  /* 0x000000180d187290 */ /* 0x000fc4000fffe03f */
[----:B------:R-:W-:Y:S01]  /*c9d0*/  UIADD3 UR17, UR15, UR17, URZ ;  /* 0x000000110f117290 */ /* 0x000fe2000fffe03f */
[----:B------:R-:W-:Y:S02]  /*c9e0*/  IMAD R7, R7, UR20, R8 ;  /* 0x0000001407077c24 */ /* 0x000fe4000f8e0208 */
[----:B------:R-:W-:-:S03]  /*c9f0*/  IMAD.U32 R10, RZ, RZ, UR18 ;  /* 0x00000012ff0a7e24 */ /* 0x000fc6000f8e00ff */
[----:B------:R-:W-:Y:S02]  /*ca00*/  SHF.R.S32.HI R6, RZ, 0x1f, R7 ;  /* 0x0000001fff067819 */ /* 0x000fe40000011407 */
[----:B---3--:R-:W-:-:S13]  /*ca10*/  @P0 R2UR UR4, R17 ;  /* 0x00000000110402ca */ /* 0x008fda00000e0000 */
[----:B------:R-:W-:Y:S02]  /*ca20*/  UIADD3 UR12, UP0, UP3, UR14, UR12, UR4 ;  /* 0x0000000c0e0c7290 */ /* 0x000fe4000fb1e004 */
[----:B------:R-:W-:-:S04]  /*ca30*/  USHF.R.S32.HI UR16, URZ, 0x1f, UR4 ;  /* 0x0000001f3f107899 */ /* 0x000fc80008011404 */
[----:B------:R-:W-:Y:S01]  /*ca40*/  UIADD3.X UR14, UR17, UR24, UR16, UP0, UP3 ;  /* 0x00000018110e7290 */ /* 0x000fe200087e6410 */
[----:B------:R-:W-:Y:S02]  /*ca50*/  IADD3 R4, P2, P3, R5, UR12, R4 ;  /* 0x0000000c05047c10 */ /* 0x000fe4000fb5e004 */
[----:B------:R-:W-:Y:S01]  /*ca60*/  SHF.R.S32.HI R5, RZ, 0x1f, R5 ;  /* 0x0000001fff057819 */ /* 0x000fe20000011405 */
[----:B------:R-:W-:Y:S02]  /*ca70*/  ULDC.64 UR12, c[0x0][UR23+0x210] ;  /* 0x00008400170c7abb */ /* 0x000fe40008000a00 */
[----:B------:R-:W-:Y:S01]  /*ca80*/  IMAD R9, R7, UR13, RZ ;  /* 0x0000000d07097c24 */ /* 0x000fe2000f8e02ff */
[----:B------:R-:W-:Y:S01]  /*ca90*/  IADD3.X R5, R5, UR14, R10, P2, P3 ;  /* 0x0000000e05057c10 */ /* 0x000fe200097e640a */
[----:B------:R-:W-:Y:S01]  /*caa0*/  ULDC.64 UR14, c[0x0][0xba8] ;  /* 0x0002ea00000e7ab9 */ /* 0x000fe20000000a00 */
[----:B------:R-:W-:Y:S01]  /*cab0*/  @!UP2 ULDC UR14, c[0x0][0xb50] ;  /* 0x0002d400000eaab9 */ /* 0x000fe20000000800 */
[----:B------:R-:W-:Y:S01]  /*cac0*/  IMAD R9, R6, UR12, R9 ;  /* 0x0000000c06097c24 */ /* 0x000fe2000f8e0209 */
[----:B------:R-:W-:Y:S01]  /*cad0*/  @!UP2 ULDC UR15, c[0x0][0xb54] ;  /* 0x0002d500000faab9 */ /* 0x000fe20000000800 */
[----:B------:R-:W-:-:S04]  /*cae0*/  IMAD.WIDE.U32 R4, R7, UR12, R4 ;  /* 0x0000000c07047c25 */ /* 0x000fc8000f8e0004 */
[----:B------:R-:W-:Y:S01]  /*caf0*/  IMAD.IADD R5, R5, 0x1, R9 ;  /* 0x0000000105057824 */ /* 0x000fe200078e0209 */
[C---:B------:R-:W-:Y:S01]  /*cb00*/  LEA R9, P2, R4.reuse, UR14, 0x2 ;  /* 0x0000000e04097c11 */ /* 0x040fe2000f8410ff */
[----:B------:R-:W-:Y:S01]  /*cb10*/  ULDC UR12, c[0x0][0xa88] ;  /* 0x0002a200000c7ab9 */ /* 0x000fe20000000800 */
[----:B----4-:R-:W-:Y:S02]  /*cb20*/  @P4 R2UR UR12, R3 ;  /* 0x00000000030c42ca */ /* 0x010fe400000e0000 */
[----:B------:R-:W-:Y:S01]  /*cb30*/  LEA.HI.X R10, R4, UR15, R5, 0x2, P2 ;  /* 0x0000000f040a7c11 */ /* 0x000fe200090f1405 */
[----:B--2---:R-:W-:-:S12]  /*cb40*/  @P4 BRA `(.L_x_207) ;  /* 0x0000000000184947 */ /* 0x004fd80003800000 */
[----:B------:R-:W-:Y:S05]  /*cb50*/  @!P0 BRA `(.L_x_207) ;  /* 0x0000000000148947 */ /* 0x000fea0003800000 */
[----:B------:R-:W2:Y:S04]  /*cb60*/  LDG.E R4, desc[UR36][R18.64] ;  /* 0x0000002412047981 */ /* 0x000ea8000c1e1900 */
[----:B------:R-:W3:Y:S01]  /*cb70*/  LDG.E R3, desc[UR36][R18.64+0x4] ;  /* 0x0000042412037981 */ /* 0x000ee2000c1e1900 */
[----:B--2---:R-:W-:Y:S02]  /*cb80*/  R2UR UR13, R4 ;  /* 0x00000000040d72ca */ /* 0x004fe400000e0000 */
[----:B---3--:R-:W-:-:S13]  /*cb90*/  R2UR UR12, R3 ;  /* 0x00000000030c72ca */ /* 0x008fda00000e0000 */
[----:B------:R-:W-:-:S12]  /*cba0*/  UIADD3 UR12, -UR13, UR12, URZ ;  /* 0x0000000c0d0c7290 */ /* 0x000fd8000fffe13f */
.L_x_207:
[----:B------:R-:W2:Y:S04]  /*cbb0*/  LDL R12, [R1+0x40] ;  /* 0x00004000010c7983 */ /* 0x000ea80000100800 */
[----:B------:R-:W3:Y:S01]  /*cbc0*/  LDL R3, [R1+0x3c] ;  /* 0x00003c0001037983 */ /* 0x000ee20000100800 */
[----:B------:R-:W-:Y:S01]  /*cbd0*/  R2UR UR13, R170 ;  /* 0x00000000aa0d72ca */ /* 0x000fe200000e0000 */
[----:B------:R-:W-:Y:S01]  /*cbe0*/  UIMAD UR17, UR12, UR20, URZ ;  /* 0x000000140c1172a4 */ /* 0x000fe2000f8e023f */
[----:B------:R-:W-:Y:S01]  /*cbf0*/  PLOP3.LUT P3, PT, PT, PT, UP2, 0x80, 0x0 ;  /* 0x000000000000781c */ /* 0x000fe20003f6f028 */
[----:B------:R-:W-:Y:S04]  /*cc00*/  SHFL.IDX PT, R4, R9, RZ, 0x1c1f ;  /* 0x001c1fff09047589 */ /* 0x000fe800000e0000 */
[----:B------:R-:W0:Y:S04]  /*cc10*/  SHFL.IDX PT, R5, R10, RZ, 0x1c1f ;  /* 0x001c1fff0a057589 */ /* 0x000e2800000e0000 */
[----:B------:R-:W-:Y:S02]  /*cc20*/  SHFL.IDX PT, R6, R9, 0x1, 0x1c1f ;  /* 0x003c1f0009067f89 */ /* 0x000fe400000e0000 */
[----:B------:R-:W-:-:S02]  /*cc30*/  IMAD.U32 R11, RZ, RZ, UR13 ;  /* 0x0000000dff0b7e24 */ /* 0x000fc4000f8e00ff */
[----:B------:R-:W1:Y:S02]  /*cc40*/  SHFL.IDX PT, R7, R10, 0x1, 0x1c1f ;  /* 0x003c1f000a077f89 */ /* 0x000e6400000e0000 */
[----:B--2---:R-:W-:Y:S01]  /*cc50*/  IMAD R11, R11, 0x80, R12 ;  /* 0x000000800b0b7824 */ /* 0x004fe200078e020c */
[----:B---3--:R-:W-:-:S03]  /*cc60*/  LOP3.LUT P0, RZ, R3, 0x3, RZ, 0xc0, !PT ;  /* 0x0000000303ff7812 */ /* 0x008fc6000780c0ff */
[C---:B------:R-:W-:Y:S01]  /*cc70*/  VIADD R3, R11.reuse, 0x8 ;  /* 0x000000080b037836 */ /* 0x040fe20000000000 */
[----:B------:R-:W-:-:S04]  /*cc80*/  ISETP.GE.OR P2, PT, R11, UR17, P0 ;  /* 0x000000110b007c0c */ /* 0x000fc80008746670 */
[----:B------:R-:W-:-:S09]  /*cc90*/  ISETP.GE.OR P0, PT, R3, UR17, P0 ;  /* 0x0000001103007c0c */ /* 0x000fd20008706670 */
[----:B0-----:R0:W-:Y:S01]  /*cca0*/  @!P2 ST.E desc[UR36][R4.64], R2 ;  /* 0x000000020400a985 */ /* 0x0011e2000c101924 */
[----:B------:R-:W-:-:S03]  /*ccb0*/  ISETP.GE.AND P2, PT, R11, UR17, PT ;  /* 0x000000110b007c0c */ /* 0x000fc6000bf46270 */
[----:B-1----:R0:W-:Y:S01]  /*ccc0*/  @!P0 ST.E desc[UR36][R6.64], R0 ;  /* 0x0000000006008985 */ /* 0x0021e2000c101924 */
[----:B------:R-:W-:Y:S01]  /*ccd0*/  ISETP.GE.AND P0, PT, R3, UR17, PT ;  /* 0x0000001103007c0c */ /* 0x000fe2000bf06270 */
[----:B------:R-:W-:-:S12]  /*cce0*/  @P3 BRA `(.L_x_208) ;  /* 0x0000001000183947 */ /* 0x000fd80003800000 */
[----:B0-----:R-:W0:Y:S01]  /*ccf0*/  S2R R0, SR_TID.X ;  /* 0x0000000000007919 */ /* 0x001e220000002100 */
[----:B------:R-:W-:Y:S01]  /*cd00*/  ULDC.64 UR14, c[0x0][0xaa0] ;  /* 0x0002a800000e7ab9 */ /* 0x000fe20000000a00 */
[----:B------:R-:W-:Y:S02]  /*cd10*/  R2UR UR19, R216 ;  /* 0x00000000d81372ca */ /* 0x000fe400000e0000 */
[----:B------:R-:W-:Y:S01]  /*cd20*/  R2UR UR18, R170 ;  /* 0x00000000aa1272ca */ /* 0x000fe200000e0000 */
[----:B0-----:R-:W-:-:S05]  /*cd30*/  VIADD R0, R0, 0xffffff80 ;  /* 0xffffff8000007836 */ /* 0x001fca0000000000 */
[----:B------:R-:W-:-:S04]  /*cd40*/  SHF.R.S32.HI R3, RZ, 0x1f, R0 ;  /* 0x0000001fff037819 */ /* 0x000fc80000011400 */
[----:B------:R-:W-:-:S04]  /*cd50*/  LEA.HI R3, R3, R0, RZ, 0x3 ;  /* 0x0000000003037211 */ /* 0x000fc800078f18ff */
[----:B------:R-:W-:Y:S02]  /*cd60*/  LOP3.LUT R5, R3, 0xfffffff8, RZ, 0xc0, !PT ;  /* 0xfffffff803057812 */ /* 0x000fe400078ec0ff */
[----:B------:R-:W-:Y:S01]  /*cd70*/  SHF.R.S32.HI R17, RZ, 0x3, R3 ;  /* 0x00000003ff117819 */ /* 0x000fe20000011403 */
[----:B------:R-:W-:Y:S02]  /*cd80*/  IMAD.MOV.U32 R3, RZ, RZ, 0x2 ;  /* 0x00000002ff037424 */ /* 0x000fe400078e00ff */
[----:B------:R-:W-:-:S04]  /*cd90*/  IMAD.IADD R18, R0, 0x1, -R5 ;  /* 0x0000000100127824 */ /* 0x000fc800078e0a05 */
[----:B------:R-:W-:-:S04]  /*cda0*/  IMAD.SHL.U32 R0, R18, 0x8, RZ ;  /* 0x0000000812007824 */ /* 0x000fc800078e00ff */
[----:B------:R-:W-:-:S04]  /*cdb0*/  IMAD R2, R17, 0x40, R0 ;  /* 0x0000004011027824 */ /* 0x000fc800078e0200 */
[----:B------:R-:W-:-:S03]  /*cdc0*/  IMAD.WIDE R2, R2, R3, UR10 ;  /* 0x0000000a02027e25 */ /* 0x000fc6000f8e0203 */
[C---:B------:R-:W-:Y:S02]  /*cdd0*/  IADD3 R25, P2, R2.reuse, 0x3000, RZ ;  /* 0x0000300002197810 */ /* 0x040fe40007f5e0ff */
[C---:B------:R-:W-:Y:S02]  /*cde0*/  IADD3 R9, P4, R2.reuse, 0x1000, RZ ;  /* 0x0000100002097810 */ /* 0x040fe40007f9e0ff */
[----:B------:R-:W-:Y:S02]  /*cdf0*/  IADD3 R13, P3, R2, 0x2000, RZ ;  /* 0x00002000020d7810 */ /* 0x000fe40007f7e0ff */
[----:B------:R-:W-:Y:S02]  /*ce00*/  LOP3.LUT R24, R25, 0x380, RZ, 0xc0, !PT ;  /* 0x0000038019187812 */ /* 0x000fe400078ec0ff */
[----:B------:R-:W-:Y:S02]  /*ce10*/  LOP3.LUT R8, R9, 0x380, RZ, 0xc0, !PT ;  /* 0x0000038009087812 */ /* 0x000fe400078ec0ff */
[----:B------:R-:W-:-:S02]  /*ce20*/  LOP3.LUT R12, R13, 0x380, RZ, 0xc0, !PT ;  /* 0x000003800d0c7812 */ /* 0x000fc400078ec0ff */
[----:B------:R-:W-:Y:S02]  /*ce30*/  SHF.R.U64 R24, R24, 0x3, RZ ;  /* 0x0000000318187819 */ /* 0x000fe400000012ff */
[----:B------:R-:W-:Y:S02]  /*ce40*/  SHF.R.U64 R8, R8, 0x3, RZ ;  /* 0x0000000308087819 */ /* 0x000fe400000012ff */
[----:B------:R-:W-:Y:S02]  /*ce50*/  SHF.R.U64 R12, R12, 0x3, RZ ;  /* 0x000000030c0c7819 */ /* 0x000fe400000012ff */
[----:B------:R-:W-:Y:S01]  /*ce60*/  LOP3.LUT R24, R24, R25, RZ, 0x3c, !PT ;  /* 0x0000001918187212 */ /* 0x000fe200078e3cff */
[--C-:B------:R-:W-:Y:S01]  /*ce70*/  IMAD.X R25, RZ, RZ, R3.reuse, P2 ;  /* 0x000000ffff197224 */ /* 0x100fe200010e0603 */
[----:B------:R-:W-:Y:S01]  /*ce80*/  LOP3.LUT R8, R8, R9, RZ, 0x3c, !PT ;  /* 0x0000000908087212 */ /* 0x000fe200078e3cff */
[----:B------:R-:W-:Y:S01]  /*ce90*/  IMAD.X R9, RZ, RZ, R3, P4 ;  /* 0x000000ffff097224 */ /* 0x000fe200020e0603 */
[----:B------:R-:W-:-:S02]  /*cea0*/  LOP3.LUT R12, R12, R13, RZ, 0x3c, !PT ;  /* 0x0000000d0c0c7212 */ /* 0x000fc400078e3cff */
[----:B------:R-:W-:Y:S01]  /*ceb0*/  IADD3.X R13, RZ, R3, RZ, P3, !PT ;  /* 0x00000003ff0d7210 */ /* 0x000fe20001ffe4ff */
[----:B------:R-:W-:Y:S01]  /*cec0*/  UIMAD UR12, UR16, UR14, URZ ;  /* 0x0000000e100c72a4 */ /* 0x000fe2000f8e023f */
[C---:B------:R-:W-:Y:S01]  /*ced0*/  IADD3 R49, P2, R2.reuse, 0x9000, RZ ;  /* 0x0000900002317810 */ /* 0x040fe20007f5e0ff */
[----:B------:R-:W-:Y:S01]  /*cee0*/  UIMAD.WIDE.U32 UR10, UR4, UR14, URZ ;  /* 0x0000000e040a72a5 */ /* 0x000fe2000f8e003f */
[C---:B------:R-:W-:Y:S01]  /*cef0*/  IADD3 R29, P0, R2.reuse, 0x4000, RZ ;  /* 0x00004000021d7810 */ /* 0x040fe20007f1e0ff */
[----:B------:R-:W-:Y:S01]  /*cf00*/  IMAD.U32 R78, RZ, RZ, UR18 ;  /* 0x00000012ff4e7e24 */ /* 0x000fe2000f8e00ff */
[C---:B------:R-:W-:Y:S01]  /*cf10*/  IADD3 R33, P6, R2.reuse, 0x5000, RZ ;  /* 0x0000500002217810 */ /* 0x040fe20007fde0ff */
[----:B------:R-:W5:Y:S01]  /*cf20*/  LD.E.128 R8, desc[UR36][R8.64] ;  /* 0x0000002408087980 */ /* 0x000f62000c101d00 */
[C---:B------:R-:W-:Y:S02]  /*cf30*/  IADD3 R37, P5, R2.reuse, 0x6000, RZ ;  /* 0x0000600002257810 */ /* 0x040fe40007fbe0ff */
[C---:B------:R-:W-:Y:S01]  /*cf40*/  IADD3 R41, P4, R2.reuse, 0x7000, RZ ;  /* 0x0000700002297810 */ /* 0x040fe20007f9e0ff */
[----:B------:R-:W5:Y:S01]  /*cf50*/  LD.E.128 R24, desc[UR36][R24.64] ;  /* 0x0000002418187980 */ /* 0x000f62000c101d00 */
[----:B------:R-:W-:-:S02]  /*cf60*/  IADD3 R45, P3, R2, 0x8000, RZ ;  /* 0x00008000022d7810 */ /* 0x000fc40007f7e0ff */
[----:B------:R-:W-:Y:S01]  /*cf70*/  LOP3.LUT R7, R2, 0x380, RZ, 0xc0, !PT ;  /* 0x0000038002077812 */ /* 0x000fe200078ec0ff */
[----:B------:R-:W-:Y:S01]  /*cf80*/  UIMAD UR12, UR4, UR15, UR12 ;  /* 0x0000000f040c72a4 */ /* 0x000fe2000f8e020c */
[----:B------:R-:W-:Y:S01]  /*cf90*/  LOP3.LUT R48, R49, 0x380, RZ, 0xc0, !PT ;  /* 0x0000038031307812 */ /* 0x000fe200078ec0ff */
[----:B------:R-:W-:Y:S01]  /*cfa0*/  @UP1 ULDC UR14, c[0x0][0xbec] ;  /* 0x0002fb00000e1ab9 */ /* 0x000fe20000000800 */
[----:B------:R-:W-:Y:S01]  /*cfb0*/  LOP3.LUT R28, R29, 0x380, RZ, 0xc0, !PT ;  /* 0x000003801d1c7812 */ /* 0x000fe200078ec0ff */
[----:B------:R-:W5:Y:S01]  /*cfc0*/  LD.E.128 R12, desc[UR36][R12.64] ;  /* 0x000000240c0c7980 */ /* 0x000f62000c101d00 */
[----:B------:R-:W-:Y:S02]  /*cfd0*/  LOP3.LUT R32, R33, 0x380, RZ, 0xc0, !PT ;  /* 0x0000038021207812 */ /* 0x000fe400078ec0ff */
[----:B------:R-:W-:Y:S02]  /*cfe0*/  LOP3.LUT R36, R37, 0x380, RZ, 0xc0, !PT ;  /* 0x0000038025247812 */ /* 0x000fe400078ec0ff */
[----:B------:R-:W-:-:S02]  /*cff0*/  LOP3.LUT R40, R41, 0x380, RZ, 0xc0, !PT ;  /* 0x0000038029287812 */ /* 0x000fc400078ec0ff */
[----:B------:R-:W-:Y:S02]  /*d000*/  LOP3.LUT R44, R45, 0x380, RZ, 0xc0, !PT ;  /* 0x000003802d2c7812 */ /* 0x000fe400078ec0ff */
[----:B------:R-:W-:Y:S02]  /*d010*/  SHF.R.U64 R48, R48, 0x3, RZ ;  /* 0x0000000330307819 */ /* 0x000fe400000012ff */
[----:B------:R-:W-:Y:S02]  /*d020*/  SHF.R.U64 R28, R28, 0x3, RZ ;  /* 0x000000031c1c7819 */ /* 0x000fe400000012ff */
[----:B------:R-:W-:Y:S02]  /*d030*/  SHF.R.U64 R32, R32, 0x3, RZ ;  /* 0x0000000320207819 */ /* 0x000fe400000012ff */
[----:B------:R-:W-:Y:S02]  /*d040*/  SHF.R.U64 R36, R36, 0x3, RZ ;  /* 0x0000000324247819 */ /* 0x000fe400000012ff */
[----:B------:R-:W-:-:S02]  /*d050*/  SHF.R.U64 R40, R40, 0x3, RZ ;  /* 0x0000000328287819 */ /* 0x000fc400000012ff */
        /* <DEDUP_REMOVED lines=14> */
[----:B------:R-:W-:Y:S01]  /*d140*/  SHF.R.U64 R7, R7, 0x3, RZ ;  /* 0x0000000307077819 */ /* 0x000fe200000012ff */
[----:B------:R-:W-:Y:S01]  /*d150*/  UIADD3 UR11, UR11, UR12, URZ ;  /* 0x0000000c0b0b7290 */ /* 0x000fe2000fffe03f */
[C---:B------:R-:W-:Y:S01]  /*d160*/  IADD3 R53, P0, R2.reuse, 0xa000, RZ ;  /* 0x0000a00002357810 */ /* 0x040fe20007f1e0ff */
[----:B------:R-:W-:Y:S01]  /*d170*/  IMAD.X R73, RZ, RZ, R3, P2 ;  /* 0x000000ffff497224 */ /* 0x000fe200010e0603 */
[C---:B------:R-:W-:Y:S01]  /*d180*/  IADD3 R57, P6, R2.reuse, 0xb000, RZ ;  /* 0x0000b00002397810 */ /* 0x040fe20007fde0ff */
[----:B------:R-:W-:Y:S01]  /*d190*/  ULDC.64 UR12, c[0x0][0xae8] ;  /* 0x0002ba00000c7ab9 */ /* 0x000fe20000000a00 */
[C---:B------:R-:W-:Y:S01]  /*d1a0*/  IADD3 R61, P5, R2.reuse, 0xc000, RZ ;  /* 0x0000c000023d7810 */ /* 0x040fe20007fbe0ff */
[----:B------:R-:W-:Y:S01]  /*d1b0*/  USHF.R.S32.HI UR4, URZ, 0x1f, UR9 ;  /* 0x0000001f3f047899 */ /* 0x000fe20008011409 */
[C---:B------:R-:W-:Y:S01]  /*d1c0*/  IADD3 R65, P4, R2.reuse, 0xd000, RZ ;  /* 0x0000d00002417810 */ /* 0x040fe20007f9e0ff */
[----:B------:R-:W5:Y:S01]  /*d1d0*/  LD.E.128 R28, desc[UR36][R28.64] ;  /* 0x000000241c1c7980 */ /* 0x000f62000c101d00 */
[----:B------:R-:W-:-:S02]  /*d1e0*/  IADD3 R69, P3, R2, 0xe000, RZ ;  /* 0x0000e00002457810 */ /* 0x000fc40007f7e0ff */
[----:B------:R-:W-:Y:S01]  /*d1f0*/  LOP3.LUT R4, R5, 0x380, RZ, 0xc0, !PT ;  /* 0x0000038005047812 */ /* 0x000fe200078ec0ff */
[----:B------:R-:W5:Y:S01]  /*d200*/  LD.E.128 R32, desc[UR36][R32.64] ;  /* 0x0000002420207980 */ /* 0x000f62000c101d00 */
[----:B------:R-:W-:Y:S02]  /*d210*/  LOP3.LUT R52, R53, 0x380, RZ, 0xc0, !PT ;  /* 0x0000038035347812 */ /* 0x000fe400078ec0ff */
[----:B------:R-:W-:Y:S01]  /*d220*/  LOP3.LUT R56, R57, 0x380, RZ, 0xc0, !PT ;  /* 0x0000038039387812 */ /* 0x000fe200078ec0ff */
[----:B------:R-:W5:Y:S01]  /*d230*/  LD.E.128 R36, desc[UR36][R36.64] ;  /* 0x0000002424247980 */ /* 0x000f62000c101d00 */
[----:B------:R-:W-:Y:S02]  /*d240*/  LOP3.LUT R60, R61, 0x380, RZ, 0xc0, !PT ;  /* 0x000003803d3c7812 */ /* 0x000fe400078ec0ff */
[----:B------:R-:W-:Y:S01]  /*d250*/  LOP3.LUT R64, R65, 0x380, RZ, 0xc0, !PT ;  /* 0x0000038041407812 */ /* 0x000fe200078ec0ff */
[----:B------:R-:W5:Y:S01]  /*d260*/  LD.E.128 R40, desc[UR36][R40.64] ;  /* 0x0000002428287980 */ /* 0x000f62000c101d00 */
[----:B------:R-:W-:-:S02]  /*d270*/  LOP3.LUT R68, R69, 0x380, RZ, 0xc0, !PT ;  /* 0x0000038045447812 */ /* 0x000fc400078ec0ff */
[----:B------:R-:W-:Y:S01]  /*d280*/  SHF.R.U64 R4, R4, 0x3, RZ ;  /* 0x0000000304047819 */ /* 0x000fe200000012ff */
[----:B------:R-:W5:Y:S01]  /*d290*/  LD.E.128 R44, desc[UR36][R44.64] ;  /* 0x000000242c2c7980 */ /* 0x000f62000c101d00 */
[----:B------:R-:W-:Y:S02]  /*d2a0*/  SHF.R.U64 R52, R52, 0x3, RZ ;  /* 0x0000000334347819 */ /* 0x000fe400000012ff */
[----:B------:R-:W-:Y:S01]  /*d2b0*/  SHF.R.U64 R56, R56, 0x3, RZ ;  /* 0x0000000338387819 */ /* 0x000fe200000012ff */
[----:B------:R-:W5:Y:S01]  /*d2c0*/  LD.E.128 R48, desc[UR36][R48.64] ;  /* 0x0000002430307980 */ /* 0x000f62000c101d00 */
[----:B------:R-:W-:Y:S02]  /*d2d0*/  SHF.R.U64 R60, R60, 0x3, RZ ;  /* 0x000000033c3c7819 */ /* 0x000fe400000012ff */
[----:B------:R-:W-:Y:S02]  /*d2e0*/  SHF.R.U64 R64, R64, 0x3, RZ ;  /* 0x0000000340407819 */ /* 0x000fe400000012ff */
[----:B------:R-:W-:-:S02]  /*d2f0*/  SHF.R.U64 R68, R68, 0x3, RZ ;  /* 0x0000000344447819 */ /* 0x000fc400000012ff */
[----:B------:R-:W-:Y:S01]  /*d300*/  LOP3.LUT R2, R7, R2, RZ, 0x3c, !PT ;  /* 0x0000000207027212 */ /* 0x000fe200078e3cff */
[----:B------:R-:W-:Y:S01]  /*d310*/  UIMAD.WIDE.U32 UR10, UR19, UR12, UR10 ;  /* 0x0000000c130a72a5 */ /* 0x000fe2000f8e000a */
        /* <DEDUP_REMOVED lines=10> */
[----:B------:R-:W-:Y:S01]  /*d3c0*/  LOP3.LUT R72, R4, R5, RZ, 0x3c, !PT ;  /* 0x0000000504487212 */ /* 0x000fe200078e3cff */
[----:B------:R-:W-:Y:S01]  /*d3d0*/  UIMAD UR11, UR19, UR13, UR11 ;  /* 0x0000000d130b72a4 */ /* 0x000fe2000f8e020b */
[----:B------:R0:W5:Y:S02]  /*d3e0*/  LD.E.128 R4, desc[UR36][R2.64] ;  /* 0x0000002402047980 */ /* 0x000164000c101d00 */
[----:B------:R-:W-:-:S02]  /*d3f0*/  ULDC.64 UR12, c[0x0][0xaf0] ;  /* 0x0002bc00000c7ab9 */ /* 0x000fc40000000a00 */
[----:B------:R-:W-:Y:S01]  /*d400*/  UIMAD UR4, UR4, UR12, URZ ;  /* 0x0000000c040472a4 */ /* 0x000fe2000f8e023f */
[----:B------:R-:W5:Y:S01]  /*d410*/  LD.E.128 R52, desc[UR36][R52.64] ;  /* 0x0000002434347980 */ /* 0x000f62000c101d00 */
[----:B------:R-:W-:-:S03]  /*d420*/  IMAD R78, R78, 0x80, R17 ;  /* 0x000000804e4e7824 */ /* 0x000fc600078e0211 */
[----:B------:R-:W5:Y:S01]  /*d430*/  LD.E.128 R56, desc[UR36][R56.64] ;  /* 0x0000002438387980 */ /* 0x000f62000c101d00 */
[----:B0-----:R-:W-:Y:S02]  /*d440*/  IMAD.U32 R3, RZ, RZ, UR18 ;  /* 0x00000012ff037e24 */ /* 0x001fe4000f8e00ff */
[----:B------:R-:W-:Y:S01]  /*d450*/  IMAD R2, R18, 0x20, R17 ;  /* 0x0000002012027824 */ /* 0x000fe200078e0211 */
[----:B------:R-:W5:Y:S03]  /*d460*/  LD.E.128 R60, desc[UR36][R60.64] ;  /* 0x000000243c3c7980 */ /* 0x000f66000c101d00 */
[----:B------:R-:W-:Y:S01]  /*d470*/  IMAD R20, R3, 0x80, R2 ;  /* 0x0000008003147824 */ /* 0x000fe200078e0202 */
[----:B------:R-:W-:Y:S01]  /*d480*/  UIMAD UR4, UR9, UR13, UR4 ;  /* 0x0000000d090472a4 */ /* 0x000fe2000f8e0204 */
[----:B------:R-:W5:Y:S02]  /*d490*/  LD.E.128 R64, desc[UR36][R64.64] ;  /* 0x0000002440407980 */ /* 0x000f64000c101d00 */
[----:B------:R-:W-:Y:S01]  /*d4a0*/  @P1 IMAD.HI.U32 R2, R20, UR14, RZ ;  /* 0x0000000e14021c27 */ /* 0x000fe2000f8e00ff */
[----:B------:R-:W-:Y:S01]  /*d4b0*/  UIMAD.WIDE.U32 UR10, UR9, UR12, UR10 ;  /* 0x0000000c090a72a5 */ /* 0x000fe2000f8e000a */
[----:B------:R-:W-:Y:S01]  /*d4c0*/  MOV R19, R20 ;  /* 0x0000001400137202 */ /* 0x000fe20000000f00 */
[----:B------:R-:W5:Y:S01]  /*d4d0*/  LD.E.128 R68, desc[UR36][R68.64] ;  /* 0x0000002444447980 */ /* 0x000f62000c101d00 */
[----:B------:R-:W-:-:S02]  /*d4e0*/  @UP1 ULDC UR9, c[0x0][0xbf0] ;  /* 0x0002fc0000091ab9 */ /* 0x000fc40000000800 */
[----:B------:R-:W-:Y:S01]  /*d4f0*/  @P1 SHF.R.U32.HI R19, RZ, UR9, R2 ;  /* 0x00000009ff131c19 */ /* 0x000fe20008011602 */
[----:B------:R-:W-:Y:S01]  /*d500*/  UIADD3 UR4, UR11, UR4, URZ ;  /* 0x000000040b047290 */ /* 0x000fe2000fffe03f */
[----:B------:R-:W-:Y:S01]  /*d510*/  IMAD.U32 R2, RZ, RZ, UR10 ;  /* 0x0000000aff027e24 */ /* 0x000fe2000f8e00ff */
[----:B------:R-:W5:Y:S01]  /*d520*/  LD.E.128 R72, desc[UR36][R72.64] ;  /* 0x0000002448487980 */ /* 0x000f62000c101d00 */
[--C-:B------:R-:W-:Y:S01]  /*d530*/  SHF.R.S32.HI R18, RZ, 0x1f, R19.reuse ;  /* 0x0000001fff127819 */ /* 0x100fe20000011413 */
[----:B------:R-:W-:Y:S02]  /*d540*/  IMAD.MOV R21, RZ, RZ, -R19 ;  /* 0x000000ffff157224 */ /* 0x000fe400078e0a13 */
[----:B------:R-:W-:Y:S01]  /*d550*/  IMAD.U32 R3, RZ, RZ, UR11 ;  /* 0x0000000bff037e24 */ /* 0x000fe2000f8e00ff */
[----:B------:R-:W-:Y:S01]  /*d560*/  ULDC.64 UR10, c[0x0][0xae0] ;  /* 0x0002b800000a7ab9 */ /* 0x000fe20000000a00 */
[----:B------:R-:W-:Y:S01]  /*d570*/  IMAD.U32 R3, RZ, RZ, UR4 ;  /* 0x00000004ff037e24 */ /* 0x000fe2000f8e00ff */
[----:B------:R-:W-:Y:S01]  /*d580*/  @!PT LDS RZ, [RZ] ;  /* 0x00000000fffff984 */ /* 0x000fe20000000800 */
[----:B------:R-:W-:Y:S01]  /*d590*/  @!PT LDS RZ, [RZ] ;  /* 0x00000000fffff984 */ /* 0x000fe20000000800 */
[----:B------:R-:W-:Y:S01]  /*d5a0*/  @!PT LDS RZ, [RZ] ;  /* 0x00000000fffff984 */ /* 0x000fe20000000800 */
[----:B------:R-:W-:Y:S01]  /*d5b0*/  @!PT LDS RZ, [RZ] ;  /* 0x00000000fffff984 */ /* 0x000fe20000000800 */
[----:B------:R0:W-:Y:S06]  /*d5c0*/  MEMBAR.ALL.CTA ;  /* 0x0000000000007992 */ /* 0x0001ec0000008000 */
[----:B0-----:R-:W0:Y:S01]  /*d5d0*/  FENCE.VIEW.ASYNC.S ;  /* 0x00000000000073c6 */ /* 0x001e220000000000 */
[----:B------:R-:W-:-:S02]  /*d5e0*/  IMAD R18, R18, UR10, RZ ;  /* 0x0000000a12127c24 */ /* 0x000fc4000f8e02ff */
[----:B------:R-:W-:Y:S02]  /*d5f0*/  IMAD R21, R21, UR20, R20 ;  /* 0x0000001415157c24 */ /* 0x000fe4000f8e0214 */
[----:B------:R-:W-:-:S04]  /*d600*/  IMAD.WIDE.U32 R2, R19, UR10, R2 ;  /* 0x0000000a13027c25 */ /* 0x000fc8000f8e0002 */
[----:B------:R-:W-:Y:S01]  /*d610*/  IMAD R19, R19, UR11, R18 ;  /* 0x0000000b13137c24 */ /* 0x000fe2000f8e0212 */
[----:B------:R-:W-:Y:S01]  /*d620*/  SHF.R.S32.HI R18, RZ, 0x1f, R21 ;  /* 0x0000001fff127819 */ /* 0x000fe20000011415 */
[----:B------:R-:W-:Y:S02]  /*d630*/  ULDC.64 UR10, c[0x0][0xad8] ;  /* 0x0002b600000a7ab9 */ /* 0x000fe40000000a00 */
[----:B------:R-:W-:Y:S02]  /*d640*/  IMAD.IADD R3, R3, 0x1, R19 ;  /* 0x0000000103037824 */ /* 0x000fe400078e0213 */
[----:B------:R-:W-:Y:S02]  /*d650*/  IMAD R18, R18, UR10, RZ ;  /* 0x0000000a12127c24 */ /* 0x000fe4000f8e02ff */
[----:B------:R-:W-:-:S04]  /*d660*/  IMAD.WIDE.U32 R2, R21, UR10, R2 ;  /* 0x0000000a15027c25 */ /* 0x000fc8000f8e0002 */
[----:B------:R-:W-:Y:S01]  /*d670*/  IMAD R17, R21, UR11, R18 ;  /* 0x0000000b15117c24 */ /* 0x000fe2000f8e0212 */
[----:B------:R-:W-:-:S03]  /*d680*/  ULDC.64 UR10, c[0x0][0xa80] ;  /* 0x0002a000000a7ab9 */ /* 0x000fc60000000a00 */
[----:B------:R-:W-:Y:S01]  /*d690*/  IMAD.IADD R3, R3, 0x1, R17 ;  /* 0x0000000103037824 */ /* 0x000fe200078e0211 */
[----:B------:R-:W-:Y:S01]  /*d6a0*/  LEA R17, P2, R2, UR10, 0x1 ;  /* 0x0000000a02117c11 */ /* 0x000fe2000f8408ff */
[----:B------:R-:W-:-:S03]  /*d6b0*/  UIADD3 UR8, UR8, 0x38820, URZ ;  /* 0x0003882008087890 */ /* 0x000fc6000fffe03f */
[----:B------:R-:W-:Y:S02]  /*d6c0*/  LEA.HI.X R22, R2, UR11, R3, 0x1, P2 ;  /* 0x0000000b02167c11 */ /* 0x000fe400090f0c03 */
[C---:B------:R-:W-:Y:S01]  /*d6d0*/  ISETP.GE.AND P2, PT, R78.reuse, UR17, PT ;  /* 0x000000114e007c0c */ /* 0x040fe2000bf46270 */
[----:B------:R-:W-:Y:S01]  /*d6e0*/  UPRMT UR8, URZ, 0x654, UR8 ;  /* 0x000006543f087896 */ /* 0x000fe20008000008 */
[C---:B------:R-:W-:Y:S02]  /*d6f0*/  VIADD R18, R78.reuse, 0x20 ;  /* 0x000000204e127836 */ /* 0x040fe40000000000 */
[----:B------:R-:W-:Y:S02]  /*d700*/  VIADD R19, R78, 0x40 ;  /* 0x000000404e137836 */ /* 0x000fe40000000000 */
[C---:B------:R-:W-:Y:S02]  /*d710*/  VIADD R82, R0.reuse, 0x80 ;  /* 0x0000008000527836 */ /* 0x040fe40000000000 */
[----:B------:R-:W-:-:S02]  /*d720*/  VIADD R84, R0, 0xc0 ;  /* 0x000000c000547836 */ /* 0x000fc40000000000 */
[----:B------:R-:W-:Y:S01]  /*d730*/  VIADD R80, R0, 0x40 ;  /* 0x0000004000507836 */ /* 0x000fe20000000000 */
[----:B0-----:R-:W-:Y:S01]  /*d740*/  SYNCS.ARRIVE.TRANS64.RED.A1T0 RZ, [UR8], RZ ;  /* 0x000000ffffff79a7 */ /* 0x001fe20008100408 */
[----:B------:R0:W1:Y:S01]  /*d750*/  SHFL.IDX PT, R79, R17, RZ, 0x181f ;  /* 0x00181fff114f7589 */ /* 0x00006200000e0000 */
[----:B------:R-:W-:Y:S03]  /*d760*/  BSSY B1, `(.L_x_209) ;  /* 0x000001a000017945 */ /* 0x000fe60003800000 */
[----:B------:R0:W2:Y:S01]  /*d770*/  SHFL.IDX PT, R77, R22, RZ, 0x181f ;  /* 0x00181fff164d7589 */ /* 0x0000a200000e0000 */
[----:B------:R-:W-:Y:S02]  /*d780*/  ISETP.GE.AND P1, PT, R18, UR17, PT ;  /* 0x0000001112007c0c */ /* 0x000fe4000bf26270 */
[----:B------:R-:W-:Y:S02]  /*d790*/  ISETP.GE.AND P0, PT, R19, UR17, PT ;  /* 0x0000001113007c0c */ /* 0x000fe4000bf06270 */
[----:B------:R-:W-:-:S02]  /*d7a0*/  SHF.R.S32.HI R86, RZ, 0x1f, R0 ;  /* 0x0000001fff567819 */ /* 0x000fc40000011400 */
[----:B------:R-:W-:Y:S02]  /*d7b0*/  SHF.R.S32.HI R81, RZ, 0x1f, R82 ;  /* 0x0000001fff517819 */ /* 0x000fe40000011452 */
[----:B------:R-:W-:Y:S02]  /*d7c0*/  SHF.R.S32.HI R83, RZ, 0x1f, R84 ;  /* 0x0000001fff537819 */ /* 0x000fe40000011454 */
[----:B------:R-:W-:Y:S01]  /*d7d0*/  SHF.R.S32.HI R85, RZ, 0x1f, R80 ;  /* 0x0000001fff557819 */ /* 0x000fe20000011450 */
[----:B0-----:R-:W-:Y:S06]  /*d7e0*/  @P2 BRA `(.L_x_210) ;  /* 0x0000000000442947 */ /* 0x001fec0003800000 */
[----:B------:R-:W-:Y:S02]  /*d7f0*/  ULDC UR4, c[0x0][0xac8] ;  /* 0x0002b20000047ab9 */ /* 0x000fe40000000800 */
[----:B------:R-:W-:Y:S02]  /*d800*/  ISETP.GE.AND P5, PT, R0, UR4, PT ;  /* 0x0000000400007c0c */ /* 0x000fe4000bfa6270 */
[----:B------:R-:W-:Y:S02]  /*d810*/  ISETP.GE.AND P4, PT, R80, UR4, PT ;  /* 0x0000000450007c0c */ /* 0x000fe4000bf86270 */
[----:B------:R-:W-:Y:S02]  /*d820*/  ISETP.GE.AND P3, PT, R82, UR4, PT ;  /* 0x0000000452007c0c */ /* 0x000fe4000bf66270 */
[----:B------:R-:W-:-:S07]  /*d830*/  ISETP.GE.AND P2, PT, R84, UR4, PT ;  /* 0x0000000454007c0c */ /* 0x000fce000bf46270 */
[----:B-1----:R-:W-:-:S04]  /*d840*/  @!P5 LEA R2, P6, R0, R79, 0x1 ;  /* 0x0000004f0002d211 */ /* 0x002fc800078c08ff */
[----:B--2---:R-:W-:Y:S02]  /*d850*/  @!P5 LEA.HI.X R3, R0, R77, R86, 0x1, P6 ;  /* 0x0000004d0003d211 */ /* 0x004fe400030f0c56 */
[----:B------:R-:W-:-:S03]  /*d860*/  @!P4 LEA R18, P6, R80, R79, 0x1 ;  /* 0x0000004f5012c211 */ /* 0x000fc600078c08ff */
[----:B-----5:R0:W-:Y:S01]  /*d870*/  @!P5 ST.E.128 desc[UR36][R2.64], R4 ;  /* 0x000000040200d985 */ /* 0x0201e2000c101d24 */
[----:B------:R-:W-:Y:S02]  /*d880*/  @!P4 LEA.HI.X R19, R80, R77, R85, 0x1, P6 ;  /* 0x0000004d5013c211 */ /* 0x000fe400030f0c55 */
[----:B------:R-:W-:-:S03]  /*d890*/  @!P3 LEA R20, P6, R82, R79, 0x1 ;  /* 0x0000004f5214b211 */ /* 0x000fc600078c08ff */
[----:B------:R0:W-:Y:S01]  /*d8a0*/  @!P4 ST.E.128 desc[UR36][R18.64], R28 ;  /* 0x0000001c1200c985 */ /* 0x0001e2000c101d24 */
[----:B------:R-:W-:Y:S02]  /*d8b0*/  @!P3 LEA.HI.X R21, R82, R77, R81, 0x1, P6 ;  /* 0x0000004d5215b211 */ /* 0x000fe400030f0c51 */
[----:B------:R-:W-:-:S03]  /*d8c0*/  @!P2 LEA R76, P6, R84, R79, 0x1 ;  /* 0x0000004f544ca211 */ /* 0x000fc600078c08ff */
[----:B------:R0:W-:Y:S01]  /*d8d0*/  @!P3 ST.E.128 desc[UR36][R20.64], R44 ;  /* 0x0000002c1400b985 */ /* 0x0001e2000c101d24 */
[----:B------:R-:W-:-:S05]  /*d8e0*/  @!P2 LEA.HI.X R77, R84, R77, R83, 0x1, P6 ;  /* 0x0000004d544da211 */ /* 0x000fca00030f0c53 */
[----:B------:R0:W-:Y:S04]  /*d8f0*/  @!P2 ST.E.128 desc[UR36][R76.64], R60 ;  /* 0x0000003c4c00a985 */ /* 0x0001e8000c101d24 */
.L_x_210:
[----:B------:R-:W-:Y:S05]  /*d900*/  BSYNC B1 ;  /* 0x0000000000017941 */ /* 0x000fea0003800000 */
.L_x_209:
[----:B0-----:R0:W3:Y:S01]  /*d910*/  SHFL.IDX PT, R19, R22, 0x1, 0x181f ;  /* 0x00381f0016137f89 */ /* 0x0010e200000e0000 */
[----:B------:R-:W-:Y:S03]  /*d920*/  BSSY B1, `(.L_x_211) ;  /* 0x0000014000017945 */ /* 0x000fe60003800000 */
[----:B-----5:R0:W4:Y:S01]  /*d930*/  SHFL.IDX PT, R7, R17, 0x1, 0x181f ;  /* 0x00381f0011077f89 */ /* 0x02012200000e0000 */
[----:B------:R-:W-:Y:S05]  /*d940*/  @P1 BRA `(.L_x_212) ;  /* 0x0000000000441947 */ /* 0x000fea0003800000 */
[----:B------:R-:W-:Y:S02]  /*d950*/  ULDC UR4, c[0x0][0xac8] ;  /* 0x0002b20000047ab9 */ /* 0x000fe40000000800 */
[----:B------:R-:W-:Y:S02]  /*d960*/  ISETP.GE.AND P4, PT, R0, UR4, PT ;  /* 0x0000000400007c0c */ /* 0x000fe4000bf86270 */
[----:B------:R-:W-:Y:S02]  /*d970*/  ISETP.GE.AND P3, PT, R80, UR4, PT ;  /* 0x0000000450007c0c */ /* 0x000fe4000bf66270 */
[----:B------:R-:W-:Y:S02]  /*d980*/  ISETP.GE.AND P2, PT, R82, UR4, PT ;  /* 0x0000000452007c0c */ /* 0x000fe4000bf46270 */
[----:B------:R-:W-:-:S07]  /*d990*/  ISETP.GE.AND P1, PT, R84, UR4, PT ;  /* 0x0000000454007c0c */ /* 0x000fce000bf26270 */
[-C--:B----4-:R-:W-:Y:S02]  /*d9a0*/  @!P4 LEA R2, P6, R0, R7.reuse, 0x1 ;  /* 0x000000070002c211 */ /* 0x090fe400078c08ff */
[----:B------:R-:W-:Y:S02]  /*d9b0*/  @!P3 LEA R4, P5, R80, R7, 0x1 ;  /* 0x000000075004b211 */ /* 0x000fe400078a08ff */
[----:B---3--:R-:W-:Y:S02]  /*d9c0*/  @!P4 LEA.HI.X R3, R0, R19, R86, 0x1, P6 ;  /* 0x000000130003c211 */ /* 0x008fe400030f0c56 */
[----:B------:R-:W-:Y:S02]  /*d9d0*/  @!P2 LEA R6, P6, R82, R7, 0x1 ;  /* 0x000000075206a211 */ /* 0x000fe400078c08ff */
[----:B------:R-:W-:Y:S01]  /*d9e0*/  @!P3 LEA.HI.X R5, R80, R19, R85, 0x1, P5 ;  /* 0x000000135005b211 */ /* 0x000fe200028f0c55 */
[----:B------:R3:W-:Y:S01]  /*d9f0*/  @!P4 ST.E.128 desc[UR36][R2.64], R8 ;  /* 0x000000080200c985 */ /* 0x0007e2000c101d24 */
[----:B------:R-:W-:-:S02]  /*da00*/  @!P1 LEA R18, P5, R84, R7, 0x1 ;  /* 0x0000000754129211 */ /* 0x000fc400078a08ff */
[-C--:B------:R-:W-:Y:S01]  /*da10*/  @!P2 LEA.HI.X R7, R82, R19.reuse, R81, 0x1, P6 ;  /* 0x000000135207a211 */ /* 0x080fe200030f0c51 */
[----:B------:R3:W-:Y:S01]  /*da20*/  @!P3 ST.E.128 desc[UR36][R4.64], R32 ;  /* 0x000000200400b985 */ /* 0x0007e2000c101d24 */
[----:B------:R-:W-:-:S03]  /*da30*/  @!P1 LEA.HI.X R19, R84, R19, R83, 0x1, P5 ;  /* 0x0000001354139211 */ /* 0x000fc600028f0c53 */
[----:B------:R3:W-:Y:S04]  /*da40*/  @!P2 ST.E.128 desc[UR36][R6.64], R48 ;  /* 0x000000300600a985 */ /* 0x0007e8000c101d24 */
[----:B------:R3:W-:Y:S02]  /*da50*/  @!P1 ST.E.128 desc[UR36][R18.64], R64 ;  /* 0x0000004012009985 */ /* 0x0007e4000c101d24 */
.L_x_212:
[----:B------:R-:W-:Y:S05]  /*da60*/  BSYNC B1 ;  /* 0x0000000000017941 */ /* 0x000fea0003800000 */
.L_x_211:
[----:B---3--:R3:W0:Y:S01]  /*da70*/  SHFL.IDX PT, R9, R22, 0x2, 0x181f ;  /* 0x00581f0016097f89 */ /* 0x00862200000e0000 */
[----:B------:R-:W-:Y:S03]  /*da80*/  BSSY B1, `(.L_x_213) ;  /* 0x0000014000017945 */ /* 0x000fe60003800000 */
[----:B------:R3:W0:Y:S01]  /*da90*/  SHFL.IDX PT, R5, R17, 0x2, 0x181f ;  /* 0x00581f0011057f89 */ /* 0x00062200000e0000 */
[----:B------:R-:W-:Y:S05]  /*daa0*/  @P0 BRA `(.L_x_214) ;  /* 0x0000000000440947 */ /* 0x000fea0003800000 */
[----:B------:R-:W-:Y:S02]  /*dab0*/  ULDC UR4, c[0x0][0xac8] ;  /* 0x0002b20000047ab9 */ /* 0x000fe40000000800 */
[----:B------:R-:W-:Y:S02]  /*dac0*/  ISETP.GE.AND P3, PT, R0, UR4, PT ;  /* 0x0000000400007c0c */ /* 0x000fe4000bf66270 */
[----:B------:R-:W-:Y:S02]  /*dad0*/  ISETP.GE.AND P2, PT, R80, UR4, PT ;  /* 0x0000000450007c0c */ /* 0x000fe4000bf46270 */
[----:B------:R-:W-:Y:S02]  /*dae0*/  ISETP.GE.AND P1, PT, R82, UR4, PT ;  /* 0x0000000452007c0c */ /* 0x000fe4000bf26270 */
[----:B------:R-:W-:-:S07]  /*daf0*/  ISETP.GE.AND P0, PT, R84, UR4, PT ;  /* 0x0000000454007c0c */ /* 0x000fce000bf06270 */
[-C--:B0-----:R-:W-:Y:S02]  /*db00*/  @!P3 LEA R2, P6, R0, R5.reuse, 0x1 ;  /* 0x000000050002b211 */ /* 0x081fe400078c08ff */
[-C--:B------:R-:W-:Y:S02]  /*db10*/  @!P2 LEA R4, P5, R80, R5.reuse, 0x1 ;  /* 0x000000055004a211 */ /* 0x080fe400078a08ff */
[----:B------:R-:W-:Y:S02]  /*db20*/  @!P1 LEA R6, P4, R82, R5, 0x1 ;  /* 0x0000000552069211 */ /* 0x000fe400078808ff */
[----:B------:R-:W-:Y:S02]  /*db30*/  @!P3 LEA.HI.X R3, R0, R9, R86, 0x1, P6 ;  /* 0x000000090003b211 */ /* 0x000fe400030f0c56 */
[----:B------:R-:W-:Y:S02]  /*db40*/  @!P0 LEA R8, P6, R84, R5, 0x1 ;  /* 0x0000000554088211 */ /* 0x000fe400078c08ff */
[-C--:B------:R-:W-:Y:S01]  /*db50*/  @!P2 LEA.HI.X R5, R80, R9.reuse, R85, 0x1, P5 ;  /* 0x000000095005a211 */ /* 0x080fe200028f0c55 */
[----:B------:R0:W-:Y:S01]  /*db60*/  @!P3 ST.E.128 desc[UR36][R2.64], R12 ;  /* 0x0000000c0200b985 */ /* 0x0001e2000c101d24 */
[----:B----4-:R-:W-:-:S02]  /*db70*/  @!P1 LEA.HI.X R7, R82, R9, R81, 0x1, P4 ;  /* 0x0000000952079211 */ /* 0x010fc400020f0c51 */
[----:B------:R-:W-:Y:S01]  /*db80*/  @!P0 LEA.HI.X R9, R84, R9, R83, 0x1, P6 ;  /* 0x0000000954098211 */ /* 0x000fe200030f0c53 */
[----:B------:R0:W-:Y:S04]  /*db90*/  @!P2 ST.E.128 desc[UR36][R4.64], R36 ;  /* 0x000000240400a985 */ /* 0x0001e8000c101d24 */
[----:B------:R0:W-:Y:S04]  /*dba0*/  @!P1 ST.E.128 desc[UR36][R6.64], R52 ;  /* 0x0000003406009985 */ /* 0x0001e8000c101d24 */
[----:B------:R0:W-:Y:S02]  /*dbb0*/  @!P0 ST.E.128 desc[UR36][R8.64], R68 ;  /* 0x0000004408008985 */ /* 0x0001e4000c101d24 */
.L_x_214:
[----:B------:R-:W-:Y:S05]  /*dbc0*/  BSYNC B1 ;  /* 0x0000000000017941 */ /* 0x000fea0003800000 */
.L_x_213:
[----:B0-----:R-:W-:Y:S01]  /*dbd0*/  VIADD R2, R78, 0x60 ;  /* 0x000000604e027836 */ /* 0x001fe20000000000 */
[----:B------:R0:W0:Y:S04]  /*dbe0*/  SHFL.IDX PT, R9, R22, 0x3, 0x181f ;  /* 0x00781f0016097f89 */ /* 0x00002800000e0000 */
[----:B------:R-:W-:Y:S01]  /*dbf0*/  ISETP.GE.AND P0, PT, R2, UR17, PT ;  /* 0x0000001102007c0c */ /* 0x000fe2000bf06270 */
[----:B---3--:R-:W3:-:S12]  /*dc00*/  SHFL.IDX PT, R17, R17, 0x3, 0x181f ;  /* 0x00781f0011117f89 */ /* 0x008ed800000e0000 */
[----:B------:R-:W-:Y:S05]  /*dc10*/  @P0 BRA `(.L_x_215) ;  /* 0x00000028007c0947 */ /* 0x000fea0003800000 */
[----:B------:R-:W-:Y:S02]  /*dc20*/  ULDC UR4, c[0x0][0xac8] ;  /* 0x0002b20000047ab9 */ /* 0x000fe40000000800 */
[----:B------:R-:W-:Y:S02]  /*dc30*/  ISETP.GE.AND P3, PT, R0, UR4, PT ;  /* 0x0000000400007c0c */ /* 0x000fe4000bf66270 */
[----:B------:R-:W-:Y:S02]  /*dc40*/  ISETP.GE.AND P4, PT, R80, UR4, PT ;  /* 0x0000000450007c0c */ /* 0x000fe4000bf86270 */
[----:B------:R-:W-:-:S09]  /*dc50*/  ISETP.GE.AND P5, PT, R82, UR4, PT ;  /* 0x0000000452007c0c */ /* 0x000fd2000bfa6270 */
[-C--:B---3--:R-:W-:Y:S02]  /*dc60*/  @!P3 LEA R2, P0, R0, R17.reuse, 0x1 ;  /* 0x000000110002b211 */ /* 0x088fe400078008ff */
[-C--:B------:R-:W-:Y:S02]  /*dc70*/  @!P4 LEA R4, P1, R80, R17.reuse, 0x1 ;  /* 0x000000115004c211 */ /* 0x080fe400078208ff */
[----:B------:R-:W-:Y:S02]  /*dc80*/  @!P5 LEA R6, P2, R82, R17, 0x1 ;  /* 0x000000115206d211 */ /* 0x000fe400078408ff */
[-C--:B0-----:R-:W-:Y:S02]  /*dc90*/  @!P3 LEA.HI.X R3, R0, R9.reuse, R86, 0x1, P0 ;  /* 0x000000090003b211 */ /* 0x081fe400000f0c56 */
[-C--:B------:R-:W-:Y:S02]  /*dca0*/  @!P4 LEA.HI.X R5, R80, R9.reuse, R85, 0x1, P1 ;  /* 0x000000095005c211 */ /* 0x080fe400008f0c55 */
[----:B----4-:R-:W-:Y:S01]  /*dcb0*/  @!P5 LEA.HI.X R7, R82, R9, R81, 0x1, P2 ;  /* 0x000000095207d211 */ /* 0x010fe200010f0c51 */
[----:B------:R0:W-:Y:S01]  /*dcc0*/  @!P3 ST.E.128 desc[UR36][R2.64], R24 ;  /* 0x000000180200b985 */ /* 0x0001e2000c101d24 */
[----:B------:R-:W-:-:S03]  /*dcd0*/  ISETP.GE.AND P0, PT, R84, UR4, PT ;  /* 0x0000000454007c0c */ /* 0x000fc6000bf06270 */
[----:B------:R0:W-:Y:S04]  /*dce0*/  @!P4 ST.E.128 desc[UR36][R4.64], R40 ;  /* 0x000000280400c985 */ /* 0x0001e8000c101d24 */
[----:B------:R0:W-:Y:S06]  /*dcf0*/  @!P5 ST.E.128 desc[UR36][R6.64], R56 ;  /* 0x000000380600d985 */ /* 0x0001ec000c101d24 */
[----:B------:R-:W-:Y:S05]  /*dd00*/  @P0 BRA `(.L_x_215) ;  /* 0x0000002800400947 */ /* 0x000fea0003800000 */
[----:B0-----:R-:W-:-:S04]  /*dd10*/  LEA R2, P0, R84, R17, 0x1 ;  /* 0x0000001154027211 */ /* 0x001fc800078008ff */
[----:B------:R-:W-:-:S05]  /*dd20*/  LEA.HI.X R3, R84, R9, R83, 0x1, P0 ;  /* 0x0000000954037211 */ /* 0x000fca00000f0c53 */
[----:B------:R0:W-:Y:S01]  /*dd30*/  ST.E.128 desc[UR36][R2.64], R72 ;  /* 0x0000004802007985 */ /* 0x0001e2000c101d24 */
[----:B------:R-:W-:Y:S05]  /*dd40*/  BRA `(.L_x_215) ;  /* 0x0000002800307947 */ /* 0x000fea0003800000 */
.L_x_208:
[----:B------:R-:W-:Y:S01]  /*dd50*/  ULDC.64 UR14, c[0x0][0xb08] ;  /* 0x0002c200000e7ab9 */ /* 0x000fe20000000a00 */
[----:B------:R-:W-:Y:S01]  /*dd60*/  R2UR UR18, R216 ;  /* 0x00000000d81272ca */ /* 0x000fe200000e0000 */
[----:B------:R-:W-:Y:S01]  /*dd70*/  UIMAD UR12, UR16, UR14, URZ ;  /* 0x0000000e100c72a4 */ /* 0x000fe2000f8e023f */
[----:B------:R-:W-:Y:S01]  /*dd80*/  R2UR UR17, R215 ;  /* 0x00000000d71172ca */ /* 0x000fe200000e0000 */
[----:B------:R-:W-:Y:S01]  /*dd90*/  UIMAD.WIDE.U32 UR10, UR4, UR14, URZ ;  /* 0x0000000e040a72a5 */ /* 0x000fe2000f8e003f */
[----:B0-----:R-:W-:Y:S01]  /*dda0*/  IMAD.MOV.U32 R5, RZ, RZ, R8 ;  /* 0x000000ffff057224 */ /* 0x001fe200078e0008 */
[----:B------:R-:W-:Y:S01]  /*ddb0*/  UIMAD UR12, UR4, UR15, UR12 ;  /* 0x0000000f040c72a4 */ /* 0x000fe2000f8e020c */
[C---:B------:R-:W-:Y:S01]  /*ddc0*/  VIADD R159, R23.reuse, 0x78 ;  /* 0x00000078179f7836 */ /* 0x040fe20000000000 */
[----:B------:R-:W-:Y:S01]  /*ddd0*/  USHF.R.S32.HI UR4, URZ, 0x1f, UR9 ;  /* 0x0000001f3f047899 */ /* 0x000fe20008011409 */
[C---:B------:R-:W-:Y:S01]  /*dde0*/  VIADD R161, R23.reuse, 0x70 ;  /* 0x0000007017a17836 */ /* 0x040fe20000000000 */
[----:B------:R-:W-:Y:S01]  /*ddf0*/  UIADD3 UR11, UR11, UR12, URZ ;  /* 0x0000000c0b0b7290 */ /* 0x000fe2000fffe03f */
[C---:B------:R-:W-:Y:S01]  /*de00*/  VIADD R163, R23.reuse, 0x68 ;  /* 0x0000006817a37836 */ /* 0x040fe20000000000 */
[----:B------:R-:W-:Y:S01]  /*de10*/  ULDC.64 UR14, c[0x0][0xb40] ;  /* 0x0002d000000e7ab9 */ /* 0x000fe20000000a00 */
[----:B------:R-:W-:Y:S01]  /*de20*/  ULDC.64 UR12, c[0x0][0xb38] ;  /* 0x0002ce00000c7ab9 */ /* 0x000fe20000000a00 */
[----:B------:R-:W-:Y:S01]  /*de30*/  UIMAD UR4, UR4, UR14, URZ ;  /* 0x0000000e040472a4 */ /* 0x000fe2000f8e023f */
[C---:B------:R-:W-:Y:S01]  /*de40*/  VIADD R165, R23.reuse, 0x60 ;  /* 0x0000006017a57836 */ /* 0x040fe20000000000 */
[----:B------:R-:W-:Y:S01]  /*de50*/  UIMAD.WIDE.U32 UR10, UR18, UR12, UR10 ;  /* 0x0000000c120a72a5 */ /* 0x000fe2000f8e000a */
[C---:B------:R-:W-:Y:S01]  /*de60*/  VIADD R167, R23.reuse, 0x58 ;  /* 0x0000005817a77836 */ /* 0x040fe20000000000 */
[----:B------:R-:W-:Y:S01]  /*de70*/  UIMAD UR4, UR9, UR15, UR4 ;  /* 0x0000000f090472a4 */ /* 0x000fe2000f8e0204 */
[C---:B------:R-:W-:Y:S01]  /*de80*/  VIADD R169, R23.reuse, 0x50 ;  /* 0x0000005017a97836 */ /* 0x040fe20000000000 */
[----:B------:R-:W-:Y:S01]  /*de90*/  UIMAD UR11, UR18, UR13, UR11 ;  /* 0x0000000d120b72a4 */ /* 0x000fe2000f8e020b */
[C---:B------:R-:W-:Y:S01]  /*dea0*/  VIADD R171, R23.reuse, 0x48 ;  /* 0x0000004817ab7836 */ /* 0x040fe20000000000 */
[----:B------:R-:W-:Y:S01]  /*deb0*/  UIADD3 UR8, UR8, 0x38820, URZ ;  /* 0x0003882008087890 */ /* 0x000fe2000fffe03f */
[C---:B------:R-:W-:Y:S01]  /*dec0*/  VIADD R173, R23.reuse, 0x40 ;  /* 0x0000004017ad7836 */ /* 0x040fe20000000000 */
[----:B------:R-:W-:Y:S01]  /*ded0*/  UIMAD.WIDE.U32 UR10, UR9, UR14, UR10 ;  /* 0x0000000e090a72a5 */ /* 0x000fe2000f8e000a */
[C---:B------:R-:W-:Y:S01]  /*dee0*/  VIADD R175, R23.reuse, 0x38 ;  /* 0x0000003817af7836 */ /* 0x040fe20000000000 */
[----:B------:R-:W-:Y:S01]  /*def0*/  ULDC.64 UR12, c[0x0][0xb48] ;  /* 0x0002d200000c7ab9 */ /* 0x000fe20000000a00 */
[----:B------:R-:W-:Y:S01]  /*df00*/  @UP1 ULDC UR9, c[0x0][0xbec] ;  /* 0x0002fb0000091ab9 */ /* 0x000fe20000000800 */
[----:B------:R-:W-:Y:S01]  /*df10*/  UIADD3 UR11, UR11, UR4, URZ ;  /* 0x000000040b0b7290 */ /* 0x000fe2000fffe03f */
[----:B------:R-:W-:Y:S01]  /*df20*/  @P1 IMAD.HI.U32 R0, R8, UR9, RZ ;  /* 0x0000000908001c27 */ /* 0x000fe2000f8e00ff */
[----:B------:R-:W-:Y:S01]  /*df30*/  UPRMT UR8, URZ, 0x654, UR8 ;  /* 0x000006543f087896 */ /* 0x000fe20008000008 */
[C---:B------:R-:W-:Y:S01]  /*df40*/  IADD3 R187, R23.reuse, 0x8, RZ ;  /* 0x0000000817bb7810 */ /* 0x040fe20007ffe0ff */
[----:B------:R-:W-:Y:S01]  /*df50*/  @UP1 ULDC UR4, c[0x0][0xbf0] ;  /* 0x0002fc0000041ab9 */ /* 0x000fe20000000800 */
[----:B------:R-:W-:Y:S01]  /*df60*/  UIMAD.WIDE.U32 UR10, UR17, UR12, UR10 ;  /* 0x0000000c110a72a5 */ /* 0x000fe2000f8e000a */
[----:B------:R-:W-:Y:S01]  /*df70*/  @P1 SHF.R.U32.HI R5, RZ, UR4, R0 ;  /* 0x00000004ff051c19 */ /* 0x000fe20008011600 */
[----:B------:R-:W-:Y:S01]  /*df80*/  VIADD R177, R23, 0x30 ;  /* 0x0000003017b17836 */ /* 0x000fe20000000000 */
[----:B------:R-:W-:Y:S01]  /*df90*/  BSSY B1, `(.L_x_216) ;  /* 0x00000d0000017945 */ /* 0x000fe20003800000 */
[----:B------:R-:W-:Y:S01]  /*dfa0*/  UIMAD UR4, UR17, UR13, UR11 ;  /* 0x0000000d110472a4 */ /* 0x000fe2000f8e020b */
[--C-:B------:R-:W-:Y:S01]  /*dfb0*/  SHF.R.S32.HI R0, RZ, 0x1f, R5.reuse ;  /* 0x0000001fff007819 */ /* 0x100fe20000011405 */
[----:B------:R-:W-:Y:S01]  /*dfc0*/  IMAD.MOV R7, RZ, RZ, -R5 ;  /* 0x000000ffff077224 */ /* 0x000fe200078e0a05 */
[----:B------:R-:W-:Y:S01]  /*dfd0*/  ULDC.64 UR12, c[0x0][0xb30] ;  /* 0x0002cc00000c7ab9 */ /* 0x000fe20000000a00 */
[----:B------:R-:W-:Y:S01]  /*dfe0*/  MOV R2, UR10 ;  /* 0x0000000a00027c02 */ /* 0x000fe20008000f00 */
[----:B------:R-:W-:Y:S01]  /*dff0*/  IMAD.U32 R3, RZ, RZ, UR11 ;  /* 0x0000000bff037e24 */ /* 0x000fe2000f8e00ff */
[----:B------:R-:W-:Y:S01]  /*e000*/  ULDC.64 UR10, c[0x0][0xb28] ;  /* 0x0002ca00000a7ab9 */ /* 0x000fe20000000a00 */
[----:B------:R-:W-:Y:S01]  /*e010*/  IMAD R7, R7, UR20, R8 ;  /* 0x0000001407077c24 */ /* 0x000fe2000f8e0208 */
[----:B------:R-:W-:Y:S01]  /*e020*/  SYNCS.ARRIVE.TRANS64.RED.A1T0 RZ, [UR8], RZ ;  /* 0x000000ffffff79a7 */ /* 0x000fe20008100408 */
[----:B------:R-:W-:Y:S01]  /*e030*/  IMAD R0, R0, UR12, RZ ;  /* 0x0000000c00007c24 */ /* 0x000fe2000f8e02ff */
[----:B------:R-:W-:Y:S01]  /*e040*/  SHF.R.S32.HI R18, RZ, 0x1f, R217 ;  /* 0x0000001fff127819 */ /* 0x000fe200000114d9 */
[----:B------:R-:W-:Y:S01]  /*e050*/  IMAD.U32 R3, RZ, RZ, UR4 ;  /* 0x00000004ff037e24 */ /* 0x000fe2000f8e00ff */
[----:B------:R-:W-:Y:S01]  /*e060*/  SHF.R.S32.HI R20, RZ, 0x1f, R218 ;  /* 0x0000001fff147819 */ /* 0x000fe200000114da */
[C---:B------:R-:W-:Y:S01]  /*e070*/  IMAD R9, R5.reuse, UR13, R0 ;  /* 0x0000000d05097c24 */ /* 0x040fe2000f8e0200 */
[----:B------:R-:W-:Y:S01]  /*e080*/  SHF.R.S32.HI R0, RZ, 0x1f, R7 ;  /* 0x0000001fff007819 */ /* 0x000fe20000011407 */
[----:B------:R-:W-:Y:S01]  /*e090*/  IMAD.WIDE.U32 R2, R5, UR12, R2 ;  /* 0x0000000c05027c25 */ /* 0x000fe2000f8e0002 */
[----:B------:R-:W-:-:S02]  /*e0a0*/  SHF.R.S32.HI R21, RZ, 0x1f, R219 ;  /* 0x0000001fff157819 */ /* 0x000fc400000114db */
[----:B------:R-:W-:Y:S01]  /*e0b0*/  SHF.R.S32.HI R22, RZ, 0x1f, R220 ;  /* 0x0000001fff167819 */ /* 0x000fe200000114dc */
[----:B------:R-:W-:Y:S01]  /*e0c0*/  IMAD R0, R0, UR10, RZ ;  /* 0x0000000a00007c24 */ /* 0x000fe2000f8e02ff */
[----:B------:R-:W-:Y:S01]  /*e0d0*/  SHF.R.S32.HI R152, RZ, 0x1f, R221 ;  /* 0x0000001fff987819 */ /* 0x000fe200000114dd */
[----:B------:R-:W-:Y:S01]  /*e0e0*/  IMAD.IADD R3, R3, 0x1, R9 ;  /* 0x0000000103037824 */ /* 0x000fe200078e0209 */
[----:B------:R-:W-:Y:S01]  /*e0f0*/  SHF.R.S32.HI R153, RZ, 0x1f, R222 ;  /* 0x0000001fff997819 */ /* 0x000fe200000114de */
[C---:B------:R-:W-:Y:S01]  /*e100*/  IMAD R5, R7.reuse, UR11, R0 ;  /* 0x0000000b07057c24 */ /* 0x040fe2000f8e0200 */
[----:B------:R-:W-:Y:S01]  /*e110*/  SHF.R.S32.HI R154, RZ, 0x1f, R223 ;  /* 0x0000001fff9a7819 */ /* 0x000fe200000114df */
[----:B------:R-:W-:Y:S01]  /*e120*/  IMAD.WIDE.U32 R2, R7, UR10, R2 ;  /* 0x0000000a07027c25 */ /* 0x000fe2000f8e0002 */
[----:B------:R-:W-:Y:S01]  /*e130*/  ULDC.64 UR10, c[0x0][0xb00] ;  /* 0x0002c000000a7ab9 */ /* 0x000fe20000000a00 */
[----:B------:R-:W-:Y:S02]  /*e140*/  SHF.R.S32.HI R155, RZ, 0x1f, R224 ;  /* 0x0000001fff9b7819 */ /* 0x000fe400000114e0 */
[----:B------:R-:W-:Y:S01]  /*e150*/  IMAD.IADD R3, R3, 0x1, R5 ;  /* 0x0000000103037824 */ /* 0x000fe200078e0205 */
[C---:B------:R-:W-:Y:S01]  /*e160*/  LEA R0, P1, R2.reuse, UR10, 0x2 ;  /* 0x0000000a02007c11 */ /* 0x040fe2000f8210ff */
[C---:B------:R-:W-:Y:S01]  /*e170*/  VIADD R179, R23.reuse, 0x28 ;  /* 0x0000002817b37836 */ /* 0x040fe20000000000 */
[----:B------:R-:W-:Y:S01]  /*e180*/  SHF.R.S32.HI R156, RZ, 0x1f, R225 ;  /* 0x0000001fff9c7819 */ /* 0x000fe200000114e1 */
[C---:B------:R-:W-:Y:S01]  /*e190*/  VIADD R181, R23.reuse, 0x20 ;  /* 0x0000002017b57836 */ /* 0x040fe20000000000 */
[----:B------:R-:W-:Y:S01]  /*e1a0*/  LEA.HI.X R12, R2, UR11, R3, 0x2, P1 ;  /* 0x0000000b020c7c11 */ /* 0x000fe200088f1403 */
[C---:B------:R-:W-:Y:S01]  /*e1b0*/  VIADD R183, R23.reuse, 0x18 ;  /* 0x0000001817b77836 */ /* 0x040fe20000000000 */
[----:B------:R0:W1:Y:S01]  /*e1c0*/  SHFL.IDX PT, R2, R0, RZ, 0x1c1f ;  /* 0x001c1fff00027589 */ /* 0x00006200000e0000 */
[C---:B------:R-:W-:Y:S01]  /*e1d0*/  VIADD R185, R23.reuse, 0x10 ;  /* 0x0000001017b97836 */ /* 0x040fe20000000000 */
[----:B------:R-:W-:Y:S01]  /*e1e0*/  SHF.R.S32.HI R157, RZ, 0x1f, R226 ;  /* 0x0000001fff9d7819 */ /* 0x000fe200000114e2 */
[C---:B------:R-:W-:Y:S01]  /*e1f0*/  VIADD R158, R23.reuse, 0x78 ;  /* 0x00000078179e7836 */ /* 0x040fe20000000000 */
[----:B------:R0:W2:Y:S01]  /*e200*/  SHFL.IDX PT, R3, R12, RZ, 0x1c1f ;  /* 0x001c1fff0c037589 */ /* 0x0000a200000e0000 */
        /* <DEDUP_REMOVED lines=12> */
[C---:B------:R-:W-:Y:S01]  /*e2d0*/  IADD3 R170, R23.reuse, 0x48, RZ ;  /* 0x0000004817aa7810 */ /* 0x040fe20007ffe0ff */
        /* <DEDUP_REMOVED lines=13> */
[----:B------:R-:W-:-:S02]  /*e3b0*/  SHF.R.S32.HI R183, RZ, 0x1f, R183 ;  /* 0x0000001fffb77819 */ /* 0x000fc400000114b7 */
[----:B------:R-:W-:Y:S02]  /*e3c0*/  SHF.R.S32.HI R185, RZ, 0x1f, R185 ;  /* 0x0000001fffb97819 */ /* 0x000fe400000114b9 */
[----:B------:R-:W-:Y:S01]  /*e3d0*/  SHF.R.S32.HI R187, RZ, 0x1f, R187 ;  /* 0x0000001fffbb7819 */ /* 0x000fe200000114bb */
[----:B012---:R-:W-:Y:S06]  /*e3e0*/  @P2 BRA `(.L_x_217) ;  /* 0x0000000800282947 */ /* 0x007fec0003800000 */
[----:B------:R-:W-:Y:S01]  /*e3f0*/  ULDC UR4, c[0x0][0xac8] ;  /* 0x0002b20000047ab9 */ /* 0x000fe20000000800 */
[C---:B------:R-:W-:Y:S01]  /*e400*/  VIADD R13, R23.reuse, 0xe0 ;  /* 0x000000e0170d7836 */ /* 0x040fe20000000000 */
[C---:B------:R-:W-:Y:S01]  /*e410*/  ISETP.GE.AND P2, PT, R23.reuse, UR4, PT ;  /* 0x0000000417007c0c */ /* 0x040fe2000bf46270 */
[C---:B------:R-:W-:Y:S01]  /*e420*/  VIADD R17, R23.reuse, 0xe8 ;  /* 0x000000e817117836 */ /* 0x040fe20000000000 */
[----:B------:R-:W-:Y:S01]  /*e430*/  ISETP.GE.AND P1, PT, R186, UR4, PT ;  /* 0x00000004ba007c0c */ /* 0x000fe2000bf26270 */
[----:B------:R-:W-:Y:S01]  /*e440*/  VIADD R19, R23, 0xf0 ;  /* 0x000000f017137836 */ /* 0x000fe20000000000 */
[----:B------:R-:W-:Y:S02]  /*e450*/  ISETP.GE.AND P3, PT, R184, UR4, PT ;  /* 0x00000004b8007c0c */ /* 0x000fe4000bf66270 */
[----:B------:R-:W-:-:S07]  /*e460*/  ISETP.GE.AND P4, PT, R182, UR4, PT ;  /* 0x00000004b6007c0c */ /* 0x000fce000bf86270 */
[----:B------:R-:W-:Y:S02]  /*e470*/  @!P2 IMAD.WIDE R4, R23, 0x4, R2 ;  /* 0x000000041704a825 */ /* 0x000fe400078e0202 */
[----:B------:R-:W-:-:S03]  /*e480*/  @!P1 LEA R6, P5, R186, R2, 0x2 ;  /* 0x00000002ba069211 */ /* 0x000fc600078a10ff */
[----:B------:R0:W-:Y:S01]  /*e490*/  @!P2 ST.E.64 desc[UR36][R4.64], R24 ;  /* 0x000000180400a985 */ /* 0x0001e2000c101b24 */
[----:B------:R-:W-:Y:S02]  /*e4a0*/  ISETP.GE.AND P2, PT, R180, UR4, PT ;  /* 0x00000004b4007c0c */ /* 0x000fe4000bf46270 */
[----:B------:R-:W-:-:S05]  /*e4b0*/  @!P1 LEA.HI.X R7, R186, R3, R187, 0x2, P5 ;  /* 0x00000003ba079211 */ /* 0x000fca00028f14bb */
[----:B------:R1:W-:Y:S01]  /*e4c0*/  @!P1 ST.E.64 desc[UR36][R6.64], R28 ;  /* 0x0000001c06009985 */ /* 0x0003e2000c101b24 */
[----:B------:R-:W-:Y:S02]  /*e4d0*/  ISETP.GE.AND P1, PT, R178, UR4, PT ;  /* 0x00000004b2007c0c */ /* 0x000fe4000bf26270 */
[----:B0-----:R-:W-:-:S04]  /*e4e0*/  @!P3 LEA R4, P6, R184, R2, 0x2 ;  /* 0x00000002b804b211 */ /* 0x001fc800078c10ff */
[----:B------:R-:W-:Y:S02]  /*e4f0*/  @!P3 LEA.HI.X R5, R184, R3, R185, 0x2, P6 ;  /* 0x00000003b805b211 */ /* 0x000fe400030f14b9 */
[----:B-1----:R-:W-:-:S03]  /*e500*/  @!P4 LEA R6, P5, R182, R2, 0x2 ;  /* 0x00000002b606c211 */ /* 0x002fc600078a10ff */
        /* <DEDUP_REMOVED lines=34> */
[----:B------:R-:W-:Y:S02]  /*e730*/  @!P4 LEA.HI.X R7, R166, R3, R167, 0x2, P5 ;  /* 0x00000003a607c211 */ /* 0x000fe400028f14a7 */
[----:B------:R-:W-:-:S03]  /*e740*/  ISETP.GE.AND P5, PT, R158, UR4, PT ;  /* 0x000000049e007c0c */ /* 0x000fc6000bfa6270 */
[----:B------:R1:W-:Y:S01]  /*e750*/  @!P4 ST.E.64 desc[UR36][R6.64], R68 ;  /* 0x000000440600c985 */ /* 0x0003e2000c101b24 */
[----:B------:R-:W-:Y:S02]  /*e760*/  ISETP.GE.AND P4, PT, R226, UR4, PT ;  /* 0x00000004e2007c0c */ /* 0x000fe4000bf86270 */
[----:B0-----:R-:W-:-:S04]  /*e770*/  @!P2 LEA R4, P6, R164, R2, 0x2 ;  /* 0x00000002a404a211 */ /* 0x001fc800078c10ff */
[----:B------:R-:W-:Y:S02]  /*e780*/  @!P2 LEA.HI.X R5, R164, R3, R165, 0x2, P6 ;  /* 0x00000003a405a211 */ /* 0x000fe400030f14a5 */
[----:B-1----:R-:W-:-:S03]  /*e790*/  @!P1 LEA R6, P6, R162, R2, 0x2 ;  /* 0x00000002a2069211 */ /* 0x002fc600078c10ff */
[----:B------:R0:W-:Y:S01]  /*e7a0*/  @!P2 ST.E.64 desc[UR36][R4.64], R72 ;  /* 0x000000480400a985 */ /* 0x0001e2000c101b24 */
[----:B------:R-:W-:Y:S02]  /*e7b0*/  @!P1 LEA.HI.X R7, R162, R3, R163, 0x2, P6 ;  /* 0x00000003a2079211 */ /* 0x000fe400030f14a3 */
[----:B------:R-:W-:-:S03]  /*e7c0*/  @!P4 LEA R10, P6, R226, R2, 0x2 ;  /* 0x00000002e20ac211 */ /* 0x000fc600078c10ff */
[----:B------:R1:W-:Y:S01]  /*e7d0*/  @!P1 ST.E.64 desc[UR36][R6.64], R76 ;  /* 0x0000004c06009985 */ /* 0x0003e2000c101b24 */
[----:B------:R-:W-:Y:S02]  /*e7e0*/  ISETP.GE.AND P1, PT, R225, UR4, PT ;  /* 0x00000004e1007c0c */ /* 0x000fe4000bf26270 */
[----:B------:R-:W-:Y:S02]  /*e7f0*/  @!P4 LEA.HI.X R11, R226, R3, R157, 0x2, P6 ;  /* 0x00000003e20bc211 */ /* 0x000fe400030f149d */
[----:B0-----:R-:W-:-:S04]  /*e800*/  @!P3 LEA R4, P2, R160, R2, 0x2 ;  /* 0x00000002a004b211 */ /* 0x001fc800078410ff */
[----:B------:R-:W-:Y:S02]  /*e810*/  @!P3 LEA.HI.X R5, R160, R3, R161, 0x2, P2 ;  /* 0x00000003a005b211 */ /* 0x000fe400010f14a1 */
[----:B------:R-:W-:-:S03]  /*e820*/  @!P5 LEA R8, P2, R158, R2, 0x2 ;  /* 0x000000029e08d211 */ /* 0x000fc600078410ff */
[----:B------:R0:W-:Y:S01]  /*e830*/  @!P3 ST.E.64 desc[UR36][R4.64], R80 ;  /* 0x000000500400b985 */ /* 0x0001e2000c101b24 */
[----:B------:R-:W-:Y:S02]  /*e840*/  ISETP.GE.AND P3, PT, R224, UR4, PT ;  /* 0x00000004e0007c0c */ /* 0x000fe4000bf66270 */
[----:B------:R-:W-:Y:S02]  /*e850*/  @!P5 LEA.HI.X R9, R158, R3, R159, 0x2, P2 ;  /* 0x000000039e09d211 */ /* 0x000fe400010f149f */
[----:B------:R-:W-:-:S03]  /*e860*/  ISETP.GE.AND P2, PT, R223, UR4, PT ;  /* 0x00000004df007c0c */ /* 0x000fc6000bf46270 */
[----:B------:R2:W-:Y:S01]  /*e870*/  @!P5 ST.E.64 desc[UR36][R8.64], R84 ;  /* 0x000000540800d985 */ /* 0x0005e2000c101b24 */
[----:B------:R-:W-:-:S03]  /*e880*/  @!P1 LEA R14, P5, R225, R2, 0x2 ;  /* 0x00000002e10e9211 */ /* 0x000fc600078a10ff */
[----:B------:R3:W-:Y:S01]  /*e890*/  @!P4 ST.E.64 desc[UR36][R10.64], R88 ;  /* 0x000000580a00c985 */ /* 0x0007e2000c101b24 */
[----:B------:R-:W-:Y:S02]  /*e8a0*/  ISETP.GE.AND P4, PT, R222, UR4, PT ;  /* 0x00000004de007c0c */ /* 0x000fe4000bf86270 */
[CC--:B-1----:R-:W-:Y:S02]  /*e8b0*/  @!P3 LEA R6, P6, R224.reuse, R2.reuse, 0x2 ;  /* 0x00000002e006b211 */ /* 0x0c2fe400078c10ff */
[-C--:B------:R-:W-:Y:S02]  /*e8c0*/  @!P1 LEA.HI.X R15, R225, R3.reuse, R156, 0x2, P5 ;  /* 0x00000003e10f9211 */ /* 0x080fe400028f149c */
[----:B------:R-:W-:Y:S02]  /*e8d0*/  @!P3 LEA.HI.X R7, R224, R3, R155, 0x2, P6 ;  /* 0x00000003e007b211 */ /* 0x000fe400030f149b */
[----:B------:R-:W-:Y:S01]  /*e8e0*/  ISETP.GE.AND P6, PT, R221, UR4, PT ;  /* 0x00000004dd007c0c */ /* 0x000fe2000bfc6270 */
[----:B------:R-:W-:Y:S01]  /*e8f0*/  @!P1 ST.E.64 desc[UR36][R14.64], R92 ;  /* 0x0000005c0e009985 */ /* 0x000fe2000c101b24 */
[----:B0-----:R-:W-:-:S03]  /*e900*/  @!P2 LEA R4, P5, R223, R2, 0x2 ;  /* 0x00000002df04a211 */ /* 0x001fc600078a10ff */
[----:B------:R0:W-:Y:S01]  /*e910*/  @!P3 ST.E.64 desc[UR36][R6.64], R96 ;  /* 0x000000600600b985 */ /* 0x0001e2000c101b24 */
[-C--:B------:R-:W-:Y:S02]  /*e920*/  @!P2 LEA.HI.X R5, R223, R3.reuse, R154, 0x2, P5 ;  /* 0x00000003df05a211 */ /* 0x080fe400028f149a */
[----:B------:R-:W-:Y:S02]  /*e930*/  ISETP.GE.AND P3, PT, R220, UR4, PT ;  /* 0x00000004dc007c0c */ /* 0x000fe4000bf66270 */
[CC--:B--2---:R-:W-:Y:S01]  /*e940*/  @!P4 LEA R8, P1, R222.reuse, R2.reuse, 0x2 ;  /* 0x00000002de08c211 */ /* 0x0c4fe200078210ff */
[----:B------:R1:W-:Y:S01]  /*e950*/  @!P2 ST.E.64 desc[UR36][R4.64], R100 ;  /* 0x000000640400a985 */ /* 0x0003e2000c101b24 */
[----:B------:R-:W-:Y:S02]  /*e960*/  ISETP.GE.AND P2, PT, R219, UR4, PT ;  /* 0x00000004db007c0c */ /* 0x000fe4000bf46270 */
[----:B---3--:R-:W-:Y:S02]  /*e970*/  @!P6 LEA R10, P5, R221, R2, 0x2 ;  /* 0x00000002dd0ae211 */ /* 0x008fe400078a10ff */
[----:B------:R-:W-:-:S02]  /*e980*/  @!P4 LEA.HI.X R9, R222, R3, R153, 0x2, P1 ;  /* 0x00000003de09c211 */ /* 0x000fc400008f1499 */
[----:B------:R-:W-:Y:S02]  /*e990*/  @!P6 LEA.HI.X R11, R221, R3, R152, 0x2, P5 ;  /* 0x00000003dd0be211 */ /* 0x000fe400028f1498 */
[----:B------:R-:W-:Y:S01]  /*e9a0*/  ISETP.GE.AND P1, PT, R218, UR4, PT ;  /* 0x00000004da007c0c */ /* 0x000fe2000bf26270 */
[----:B------:R2:W-:Y:S01]  /*e9b0*/  @!P4 ST.E.64 desc[UR36][R8.64], R104 ;  /* 0x000000680800c985 */ /* 0x0005e2000c101b24 */
[----:B------:R-:W-:-:S03]  /*e9c0*/  ISETP.GE.AND P5, PT, R217, UR4, PT ;  /* 0x00000004d9007c0c */ /* 0x000fc6000bfa6270 */
[----:B------:R3:W-:Y:S01]  /*e9d0*/  @!P6 ST.E.64 desc[UR36][R10.64], R108 ;  /* 0x0000006c0a00e985 */ /* 0x0007e2000c101b24 */
[CC--:B0-----:R-:W-:Y:S02]  /*e9e0*/  @!P3 LEA R6, P6, R220.reuse, R2.reuse, 0x2 ;  /* 0x00000002dc06b211 */ /* 0x0c1fe400078c10ff */
[CC--:B-1----:R-:W-:Y:S02]  /*e9f0*/  @!P2 LEA R4, P4, R219.reuse, R2.reuse, 0x2 ;  /* 0x00000002db04a211 */ /* 0x0c2fe400078810ff */
[-C--:B------:R-:W-:Y:S02]  /*ea00*/  @!P3 LEA.HI.X R7, R220, R3.reuse, R22, 0x2, P6 ;  /* 0x00000003dc07b211 */ /* 0x080fe400030f1416 */
[----:B------:R-:W-:Y:S02]  /*ea10*/  @!P2 LEA.HI.X R5, R219, R3, R21, 0x2, P4 ;  /* 0x00000003db05a211 */ /* 0x000fe400020f1415 */
[----:B------:R-:W-:Y:S01]  /*ea20*/  ISETP.GE.AND P4, PT, R214, UR4, PT ;  /* 0x00000004d6007c0c */ /* 0x000fe2000bf86270 */
[----:B------:R0:W-:Y:S01]  /*ea30*/  @!P3 ST.E.64 desc[UR36][R6.64], R112 ;  /* 0x000000700600b985 */ /* 0x0001e2000c101b24 */
[----:B------:R-:W-:-:S03]  /*ea40*/  @!P1 LEA R14, P6, R218, R2, 0x2 ;  /* 0x00000002da0e9211 */ /* 0x000fc600078c10ff */
[----:B------:R-:W-:Y:S01]  /*ea50*/  @!P2 ST.E.64 desc[UR36][R4.64], R116 ;  /* 0x000000740400a985 */ /* 0x000fe2000c101b24 */
[CC--:B--2---:R-:W-:Y:S02]  /*ea60*/  @!P5 LEA R8, P2, R217.reuse, R2.reuse, 0x2 ;  /* 0x00000002d908d211 */ /* 0x0c4fe400078410ff */
[-C--:B------:R-:W-:Y:S02]  /*ea70*/  @!P1 LEA.HI.X R15, R218, R3.reuse, R20, 0x2, P6 ;  /* 0x00000003da0f9211 */ /* 0x080fe400030f1414 */
[----:B------:R-:W-:Y:S02]  /*ea80*/  @!P5 LEA.HI.X R9, R217, R3, R18, 0x2, P2 ;  /* 0x00000003d909d211 */ /* 0x000fe400010f1412 */
[----:B------:R-:W-:Y:S01]  /*ea90*/  ISETP.GE.AND P2, PT, R213, UR4, PT ;  /* 0x00000004d5007c0c */ /* 0x000fe2000bf46270 */
[----:B------:R1:W-:Y:S01]  /*eaa0*/  @!P1 ST.E.64 desc[UR36][R14.64], R120 ;  /* 0x000000780e009985 */ /* 0x0003e2000c101b24 */
[----:B---3--:R-:W-:Y:S02]  /*eab0*/  SHF.R.S32.HI R11, RZ, 0x1f, R214 ;  /* 0x0000001fff0b7819 */ /* 0x008fe400000114d6 */
[----:B------:R-:W-:Y:S01]  /*eac0*/  @!P4 LEA R10, P3, R214, R2, 0x2 ;  /* 0x00000002d60ac211 */ /* 0x000fe200078610ff */
[----:B------:R2:W-:Y:S01]  /*ead0*/  @!P5 ST.E.64 desc[UR36][R8.64], R124 ;  /* 0x0000007c0800d985 */ /* 0x0005e2000c101b24 */
[----:B------:R-:W-:-:S02]  /*eae0*/  ISETP.GE.AND P1, PT, R13, UR4, PT ;  /* 0x000000040d007c0c */ /* 0x000fc4000bf26270 */
[----:B------:R-:W-:Y:S02]  /*eaf0*/  @!P4 LEA.HI.X R11, R214, R3, R11, 0x2, P3 ;  /* 0x00000003d60bc211 */ /* 0x000fe400018f140b */
[----:B------:R-:W-:Y:S02]  /*eb00*/  ISETP.GE.AND P3, PT, R17, UR4, PT ;  /* 0x0000000411007c0c */ /* 0x000fe4000bf66270 */
[----:B0-----:R-:W-:Y:S01]  /*eb10*/  SHF.R.S32.HI R7, RZ, 0x1f, R213 ;  /* 0x0000001fff077819 */ /* 0x001fe200000114d5 */
[----:B------:R0:W-:Y:S01]  /*eb20*/  @!P4 ST.E.64 desc[UR36][R10.64], R128 ;  /* 0x000000800a00c985 */ /* 0x0001e2000c101b24 */
[----:B------:R-:W-:Y:S01]  /*eb30*/  ISETP.GE.AND P4, PT, R19, UR4, PT ;  /* 0x0000000413007c0c */ /* 0x000fe2000bf86270 */
[----:B-1----:R-:W-:Y:S01]  /*eb40*/  VIADD R15, R23, 0xf8 ;  /* 0x000000f8170f7836 */ /* 0x002fe20000000000 */
[----:B------:R-:W-:Y:S02]  /*eb50*/  @!P2 LEA R6, P5, R213, R2, 0x2 ;  /* 0x00000002d506a211 */ /* 0x000fe400078a10ff */
[----:B------:R-:W-:-:S02]  /*eb60*/  SHF.R.S32.HI R5, RZ, 0x1f, R13 ;  /* 0x0000001fff057819 */ /* 0x000fc4000001140d */
[-C--:B------:R-:W-:Y:S02]  /*eb70*/  @!P1 LEA R4, P6, R13, R2.reuse, 0x2 ;  /* 0x000000020d049211 */ /* 0x080fe400078c10ff */
[-C--:B------:R-:W-:Y:S02]  /*eb80*/  @!P2 LEA.HI.X R7, R213, R3.reuse, R7, 0x2, P5 ;  /* 0x00000003d507a211 */ /* 0x080fe400028f1407 */
[----:B------:R-:W-:Y:S02]  /*eb90*/  ISETP.GE.AND P5, PT, R15, UR4, PT ;  /* 0x000000040f007c0c */ /* 0x000fe4000bfa6270 */
[----:B------:R-:W-:Y:S01]  /*eba0*/  @!P1 LEA.HI.X R5, R13, R3, R5, 0x2, P6 ;  /* 0x000000030d059211 */ /* 0x000fe200030f1405 */
[----:B------:R1:W-:Y:S01]  /*ebb0*/  @!P2 ST.E.64 desc[UR36][R6.64], R132 ;  /* 0x000000840600a985 */ /* 0x0003e2000c101b24 */
[----:B--2---:R-:W-:Y:S02]  /*ebc0*/  SHF.R.S32.HI R9, RZ, 0x1f, R17 ;  /* 0x0000001fff097819 */ /* 0x004fe40000011411 */
[----:B------:R-:W-:Y:S01]  /*ebd0*/  @!P3 LEA R8, P6, R17, R2, 0x2 ;  /* 0x000000021108b211 */ /* 0x000fe200078c10ff */
[----:B------:R1:W-:Y:S01]  /*ebe0*/  @!P1 ST.E.64 desc[UR36][R4.64], R136 ;  /* 0x0000008804009985 */ /* 0x0003e2000c101b24 */
[----:B0-----:R-:W-:-:S02]  /*ebf0*/  SHF.R.S32.HI R11, RZ, 0x1f, R19 ;  /* 0x0000001fff0b7819 */ /* 0x001fc40000011413 */
[-C--:B------:R-:W-:Y:S02]  /*ec00*/  @!P3 LEA.HI.X R9, R17, R3.reuse, R9, 0x2, P6 ;  /* 0x000000031109b211 */ /* 0x080fe400030f1409 */
[CC--:B------:R-:W-:Y:S02]  /*ec10*/  @!P4 LEA R10, P6, R19.reuse, R2.reuse, 0x2 ;  /* 0x00000002130ac211 */ /* 0x0c0fe400078c10ff */
[----:B------:R-:W-:Y:S01]  /*ec20*/  SHF.R.S32.HI R13, RZ, 0x1f, R15 ;  /* 0x0000001fff0d7819 */ /* 0x000fe2000001140f */
[----:B------:R1:W-:Y:S01]  /*ec30*/  @!P3 ST.E.64 desc[UR36][R8.64], R140 ;  /* 0x0000008c0800b985 */ /* 0x0003e2000c101b24 */
[----:B------:R-:W-:Y:S02]  /*ec40*/  @!P4 LEA.HI.X R11, R19, R3, R11, 0x2, P6 ;  /* 0x00000003130bc211 */ /* 0x000fe400030f140b */
[----:B------:R-:W-:-:S03]  /*ec50*/  @!P5 LEA R2, P6, R15, R2, 0x2 ;  /* 0x000000020f02d211 */ /* 0x000fc600078c10ff */
[----:B------:R1:W-:Y:S01]  /*ec60*/  @!P4 ST.E.64 desc[UR36][R10.64], R144 ;  /* 0x000000900a00c985 */ /* 0x0003e2000c101b24 */
[----:B------:R-:W-:-:S05]  /*ec70*/  @!P5 LEA.HI.X R3, R15, R3, R13, 0x2, P6 ;  /* 0x000000030f03d211 */ /* 0x000fca00030f140d */
[----:B------:R1:W-:Y:S04]  /*ec80*/  @!P5 ST.E.64 desc[UR36][R2.64], R148 ;  /* 0x000000940200d985 */ /* 0x0003e8000c101b24 */
.L_x_217:
[----:B------:R-:W-:Y:S05]  /*ec90*/  BSYNC B1 ;  /* 0x0000000000017941 */ /* 0x000fea0003800000 */
.L_x_216:
[----:B-1----:R0:W1:Y:S04]  /*eca0*/  SHFL.IDX PT, R3, R12, 0x1, 0x1c1f ;  /* 0x003c1f000c037f89 */ /* 0x00206800000e0000 */
[----:B------:R0:W2:Y:S01]  /*ecb0*/  SHFL.IDX PT, R2, R0, 0x1, 0x1c1f ;  /* 0x003c1f0000027f89 */ /* 0x0000a200000e0000 */
[----:B------:R-:W-:Y:S05]  /*ecc0*/  @P0 BRA `(.L_x_215) ;  /* 0x0000001800500947 */ /* 0x000fea0003800000 */
[----:B------:R-:W-:Y:S01]  /*ecd0*/  ULDC UR4, c[0x0][0xac8] ;  /* 0x0002b20000047ab9 */ /* 0x000fe20000000800 */
[C---:B------:R-:W-:Y:S01]  /*ece0*/  VIADD R17, R23.reuse, 0xe0 ;  /* 0x000000e017117836 */ /* 0x040fe20000000000 */
[----:B------:R-:W-:Y:S01]  /*ecf0*/  ISETP.GE.AND P0, PT, R186, UR4, PT ;  /* 0x00000004ba007c0c */ /* 0x000fe2000bf06270 */
[C---:B------:R-:W-:Y:S01]  /*ed00*/  VIADD R19, R23.reuse, 0xf0 ;  /* 0x000000f017137836 */ /* 0x040fe20000000000 */
[----:B------:R-:W-:Y:S02]  /*ed10*/  ISETP.GE.AND P6, PT, R23, UR4, PT ;  /* 0x0000000417007c0c */ /* 0x000fe4000bfc6270 */
[----:B------:R-:W-:Y:S02]  /*ed20*/  ISETP.GE.AND P1, PT, R184, UR4, PT ;  /* 0x00000004b8007c0c */ /* 0x000fe4000bf26270 */
[----:B------:R-:W-:Y:S02]  /*ed30*/  ISETP.GE.AND P2, PT, R182, UR4, PT ;  /* 0x00000004b6007c0c */ /* 0x000fe4000bf46270 */
[----:B------:R-:W-:-:S02]  /*ed40*/  ISETP.GE.AND P3, PT, R180, UR4, PT ;  /* 0x00000004b4007c0c */ /* 0x000fc4000bf66270 */
[----:B0-----:R-:W-:-:S03]  /*ed50*/  SHF.R.S32.HI R0, RZ, 0x1f, R17 ;  /* 0x0000001fff007819 */ /* 0x001fc60000011411 */
[-C--:B--2---:R-:W-:Y:S02]  /*ed60*/  @!P0 LEA R6, P5, R186, R2.reuse, 0x2 ;  /* 0x00000002ba068211 */ /* 0x084fe400078a10ff */
[----:B-1----:R-:W-:Y:S02]  /*ed70*/  @!P6 IMAD.WIDE R4, R23, 0x4, R2 ;  /* 0x000000041704e825 */ /* 0x002fe400078e0202 */
[-C--:B------:R-:W-:Y:S02]  /*ed80*/  @!P1 LEA R8, P4, R184, R2.reuse, 0x2 ;  /* 0x00000002b8089211 */ /* 0x080fe400078810ff */
[-C--:B------:R-:W-:Y:S01]  /*ed90*/  @!P0 LEA.HI.X R7, R186, R3.reuse, R187, 0x2, P5 ;  /* 0x00000003ba078211 */ /* 0x080fe200028f14bb */
[----:B------:R0:W-:Y:S01]  /*eda0*/  @!P6 ST.E.64 desc[UR36][R4.64], R26 ;  /* 0x0000001a0400e985 */ /* 0x0001e2000c101b24 */
[----:B------:R-:W-:Y:S02]  /*edb0*/  @!P1 LEA.HI.X R9, R184, R3, R185, 0x2, P4 ;  /* 0x00000003b8099211 */ /* 0x000fe400020f14b9 */
[----:B------:R-:W-:Y:S01]  /*edc0*/  ISETP.GE.AND P5, PT, R178, UR4, PT ;  /* 0x00000004b2007c0c */ /* 0x000fe2000bfa6270 */
[----:B------:R1:W-:Y:S01]  /*edd0*/  @!P0 ST.E.64 desc[UR36][R6.64], R30 ;  /* 0x0000001e06008985 */ /* 0x0003e2000c101b24 */
[----:B------:R-:W-:-:S02]  /*ede0*/  @!P2 LEA R10, P6, R182, R2, 0x2 ;  /* 0x00000002b60aa211 */ /* 0x000fc400078c10ff */
[----:B------:R-:W-:Y:S01]  /*edf0*/  ISETP.GE.AND P0, PT, R176, UR4, PT ;  /* 0x00000004b0007c0c */ /* 0x000fe2000bf06270 */
[----:B------:R2:W-:Y:S01]  /*ee00*/  @!P1 ST.E.64 desc[UR36][R8.64], R34 ;  /* 0x0000002208009985 */ /* 0x0005e2000c101b24 */
[-C--:B------:R-:W-:Y:S02]  /*ee10*/  @!P2 LEA.HI.X R11, R182, R3.reuse, R183, 0x2, P6 ;  /* 0x00000003b60ba211 */ /* 0x080fe400030f14b7 */
[----:B------:R-:W-:Y:S02]  /*ee20*/  ISETP.GE.AND P1, PT, R174, UR4, PT ;  /* 0x00000004ae007c0c */ /* 0x000fe4000bf26270 */
[----:B------:R-:W-:Y:S01]  /*ee30*/  @!P3 LEA R12, P4, R180, R2, 0x2 ;  /* 0x00000002b40cb211 */ /* 0x000fe200078810ff */
[----:B------:R3:W-:Y:S01]  /*ee40*/  @!P2 ST.E.64 desc[UR36][R10.64], R38 ;  /* 0x000000260a00a985 */ /* 0x0007e2000c101b24 */
[----:B------:R-:W-:Y:S02]  /*ee50*/  ISETP.GE.AND P2, PT, R172, UR4, PT ;  /* 0x00000004ac007c0c */ /* 0x000fe4000bf46270 */
[----:B------:R-:W-:-:S02]  /*ee60*/  @!P3 LEA.HI.X R13, R180, R3, R181, 0x2, P4 ;  /* 0x00000003b40db211 */ /* 0x000fc400020f14b5 */
[-C--:B0-----:R-:W-:Y:S02]  /*ee70*/  @!P5 LEA R4, P4, R178, R2.reuse, 0x2 ;  /* 0x00000002b204d211 */ /* 0x081fe400078810ff */
[-C--:B-1----:R-:W-:Y:S01]  /*ee80*/  @!P0 LEA R6, P6, R176, R2.reuse, 0x2 ;  /* 0x00000002b0068211 */ /* 0x082fe200078c10ff */
[----:B------:R-:W-:Y:S01]  /*ee90*/  @!P3 ST.E.64 desc[UR36][R12.64], R42 ;  /* 0x0000002a0c00b985 */ /* 0x000fe2000c101b24 */
[-C--:B------:R-:W-:Y:S02]  /*eea0*/  @!P5 LEA.HI.X R5, R178, R3.reuse, R179, 0x2, P4 ;  /* 0x00000003b205d211 */ /* 0x080fe400020f14b3 */
[----:B------:R-:W-:Y:S02]  /*eeb0*/  ISETP.GE.AND P3, PT, R170, UR4, PT ;  /* 0x00000004aa007c0c */ /* 0x000fe4000bf66270 */
[----:B------:R-:W-:Y:S01]  /*eec0*/  @!P1 LEA R14, P4, R174, R2, 0x2 ;  /* 0x00000002ae0e9211 */ /* 0x000fe200078810ff */
[----:B------:R0:W-:Y:S01]  /*eed0*/  @!P5 ST.E.64 desc[UR36][R4.64], R46 ;  /* 0x0000002e0400d985 */ /* 0x0001e2000c101b24 */
[----:B------:R-:W-:-:S02]  /*eee0*/  @!P0 LEA.HI.X R7, R176, R3, R177, 0x2, P6 ;  /* 0x00000003b0078211 */ /* 0x000fc400030f14b1 */
[-C--:B------:R-:W-:Y:S02]  /*eef0*/  @!P1 LEA.HI.X R15, R174, R3.reuse, R175, 0x2, P4 ;  /* 0x00000003ae0f9211 */ /* 0x080fe400020f14af */
[----:B------:R-:W-:Y:S01]  /*ef00*/  ISETP.GE.AND P5, PT, R168, UR4, PT ;  /* 0x00000004a8007c0c */ /* 0x000fe2000bfa6270 */
[----:B------:R1:W-:Y:S01]  /*ef10*/  @!P0 ST.E.64 desc[UR36][R6.64], R50 ;  /* 0x0000003206008985 */ /* 0x0003e2000c101b24 */
[----:B--2---:R-:W-:Y:S02]  /*ef20*/  @!P2 LEA R8, P6, R172, R2, 0x2 ;  /* 0x00000002ac08a211 */ /* 0x004fe400078c10ff */
[----:B------:R-:W-:Y:S01]  /*ef30*/  ISETP.GE.AND P0, PT, R166, UR4, PT ;  /* 0x00000004a6007c0c */ /* 0x000fe2000bf06270 */
[----:B------:R-:W-:Y:S01]  /*ef40*/  @!P1 ST.E.64 desc[UR36][R14.64], R54 ;  /* 0x000000360e009985 */ /* 0x000fe2000c101b24 */
[----:B------:R-:W-:Y:S02]  /*ef50*/  @!P2 LEA.HI.X R9, R172, R3, R173, 0x2, P6 ;  /* 0x00000003ac09a211 */ /* 0x000fe400030f14ad */
[----:B------:R-:W-:-:S02]  /*ef60*/  ISETP.GE.AND P1, PT, R164, UR4, PT ;  /* 0x00000004a4007c0c */ /* 0x000fc4000bf26270 */
[-C--:B---3--:R-:W-:Y:S01]  /*ef70*/  @!P3 LEA R10, P4, R170, R2.reuse, 0x2 ;  /* 0x00000002aa0ab211 */ /* 0x088fe200078810ff */
[----:B------:R2:W-:Y:S01]  /*ef80*/  @!P2 ST.E.64 desc[UR36][R8.64], R58 ;  /* 0x0000003a0800a985 */ /* 0x0005e2000c101b24 */
[----:B------:R-:W-:Y:S02]  /*ef90*/  ISETP.GE.AND P2, PT, R162, UR4, PT ;  /* 0x00000004a2007c0c */ /* 0x000fe4000bf46270 */
[-C--:B------:R-:W-:Y:S02]  /*efa0*/  @!P3 LEA.HI.X R11, R170, R3.reuse, R171, 0x2, P4 ;  /* 0x00000003aa0bb211 */ /* 0x080fe400020f14ab */
[-C--:B0-----:R-:W-:Y:S02]  /*efb0*/  @!P5 LEA R4, P4, R168, R2.reuse, 0x2 ;  /* 0x00000002a804d211 */ /* 0x081fe400078810ff */
[----:B-1----:R-:W-:Y:S01]  /*efc0*/  @!P0 LEA R6, P6, R166, R2, 0x2 ;  /* 0x00000002a6068211 */ /* 0x002fe200078c10ff */
[----:B------:R0:W-:Y:S01]  /*efd0*/  @!P3 ST.E.64 desc[UR36][R10.64], R62 ;  /* 0x0000003e0a00b985 */ /* 0x0001e2000c101b24 */
[----:B------:R-:W-:-:S02]  /*efe0*/  @!P5 LEA.HI.X R5, R168, R3, R169, 0x2, P4 ;  /* 0x00000003a805d211 */ /* 0x000fc400020f14a9 */
[----:B------:R-:W-:Y:S02]  /*eff0*/  ISETP.GE.AND P3, PT, R160, UR4, PT ;  /* 0x00000004a0007c0c */ /* 0x000fe4000bf66270 */
[-C--:B------:R-:W-:Y:S01]  /*f000*/  @!P1 LEA R12, P4, R164, R2.reuse, 0x2 ;  /* 0x00000002a40c9211 */ /* 0x080fe200078810ff */
[----:B------:R1:W-:Y:S01]  /*f010*/  @!P5 ST.E.64 desc[UR36][R4.64], R66 ;  /* 0x000000420400d985 */ /* 0x0003e2000c101b24 */
[-C--:B------:R-:W-:Y:S02]  /*f020*/  @!P0 LEA.HI.X R7, R166, R3.reuse, R167, 0x2, P6 ;  /* 0x00000003a6078211 */ /* 0x080fe400030f14a7 */
[----:B------:R-:W-:Y:S02]  /*f030*/  @!P1 LEA.HI.X R13, R164, R3, R165, 0x2, P4 ;  /* 0x00000003a40d9211 */ /* 0x000fe400020f14a5 */
[----:B------:R-:W-:Y:S01]  /*f040*/  ISETP.GE.AND P6, PT, R158, UR4, PT ;  /* 0x000000049e007c0c */ /* 0x000fe2000bfc6270 */
[----:B------:R3:W-:Y:S01]  /*f050*/  @!P0 ST.E.64 desc[UR36][R6.64], R70 ;  /* 0x0000004606008985 */ /* 0x0007e2000c101b24 */
[----:B--2---:R-:W-:-:S02]  /*f060*/  @!P2 LEA R8, P5, R162, R2, 0x2 ;  /* 0x00000002a208a211 */ /* 0x004fc400078a10ff */
[----:B------:R-:W-:Y:S01]  /*f070*/  ISETP.GE.AND P0, PT, R226, UR4, PT ;  /* 0x00000004e2007c0c */ /* 0x000fe2000bf06270 */
[----:B------:R-:W-:Y:S01]  /*f080*/  @!P1 ST.E.64 desc[UR36][R12.64], R74 ;  /* 0x0000004a0c009985 */ /* 0x000fe2000c101b24 */
[-C--:B------:R-:W-:Y:S02]  /*f090*/  @!P2 LEA.HI.X R9, R162, R3.reuse, R163, 0x2, P5 ;  /* 0x00000003a209a211 */ /* 0x080fe400028f14a3 */
[----:B------:R-:W-:Y:S02]  /*f0a0*/  ISETP.GE.AND P1, PT, R225, UR4, PT ;  /* 0x00000004e1007c0c */ /* 0x000fe4000bf26270 */
[----:B0-----:R-:W-:Y:S01]  /*f0b0*/  @!P3 LEA R10, P4, R160, R2, 0x2 ;  /* 0x00000002a00ab211 */ /* 0x001fe200078810ff */
[----:B------:R0:W-:Y:S01]  /*f0c0*/  @!P2 ST.E.64 desc[UR36][R8.64], R78 ;  /* 0x0000004e0800a985 */ /* 0x0001e2000c101b24 */
[----:B------:R-:W-:Y:S02]  /*f0d0*/  ISETP.GE.AND P2, PT, R224, UR4, PT ;  /* 0x00000004e0007c0c */ /* 0x000fe4000bf46270 */
[----:B------:R-:W-:-:S02]  /*f0e0*/  @!P3 LEA.HI.X R11, R160, R3, R161, 0x2, P4 ;  /* 0x00000003a00bb211 */ /* 0x000fc400020f14a1 */
[-C--:B-1----:R-:W-:Y:S02]  /*f0f0*/  @!P6 LEA R4, P4, R158, R2.reuse, 0x2 ;  /* 0x000000029e04e211 */ /* 0x082fe400078810ff */
[-C--:B---3--:R-:W-:Y:S01]  /*f100*/  @!P0 LEA R6, P5, R226, R2.reuse, 0x2 ;  /* 0x00000002e2068211 */ /* 0x088fe200078a10ff */
[----:B------:R1:W-:Y:S01]  /*f110*/  @!P3 ST.E.64 desc[UR36][R10.64], R82 ;  /* 0x000000520a00b985 */ /* 0x0003e2000c101b24 */
        /* <DEDUP_REMOVED lines=8> */
[C---:B0-----:R-:W-:Y:S02]  /*f1a0*/  @!P2 LEA R8, P6, R224.reuse, R2, 0x2 ;  /* 0x00000002e008a211 */ /* 0x041fe400078c10ff */
[----:B------:R-:W-:Y:S01]  /*f1b0*/  ISETP.GE.AND P0, PT, R221, UR4, PT ;  /* 0x00000004dd007c0c */ /* 0x000fe2000bf06270 */
[----:B------:R0:W-:Y:S01]  /*f1c0*/  @!P1 ST.E.64 desc[UR36][R14.64], R94 ;  /* 0x0000005e0e009985 */ /* 0x0001e2000c101b24 */
[----:B------:R-:W-:Y:S02]  /*f1d0*/  @!P2 LEA.HI.X R9, R224, R3, R155, 0x2, P6 ;  /* 0x00000003e009a211 */ /* 0x000fe400030f149b */
[----:B------:R-:W-:-:S02]  /*f1e0*/  ISETP.GE.AND P1, PT, R220, UR4, PT ;  /* 0x00000004dc007c0c */ /* 0x000fc4000bf26270 */
[-C--:B-1----:R-:W-:Y:S01]  /*f1f0*/  @!P3 LEA R10, P4, R223, R2.reuse, 0x2 ;  /* 0x00000002df0ab211 */ /* 0x082fe200078810ff */
[----:B------:R1:W-:Y:S01]  /*f200*/  @!P2 ST.E.64 desc[UR36][R8.64], R98 ;  /* 0x000000620800a985 */ /* 0x0003e2000c101b24 */
[----:B------:R-:W-:Y:S02]  /*f210*/  ISETP.GE.AND P2, PT, R219, UR4, PT ;  /* 0x00000004db007c0c */ /* 0x000fe4000bf46270 */
[-C--:B------:R-:W-:Y:S02]  /*f220*/  @!P3 LEA.HI.X R11, R223, R3.reuse, R154, 0x2, P4 ;  /* 0x00000003df0bb211 */ /* 0x080fe400020f149a */
[CC--:B--2---:R-:W-:Y:S02]  /*f230*/  @!P5 LEA R4, P4, R222.reuse, R2.reuse, 0x2 ;  /* 0x00000002de04d211 */ /* 0x0c4fe400078810ff */
[----:B---3--:R-:W-:Y:S01]  /*f240*/  @!P0 LEA R6, P6, R221, R2, 0x2 ;  /* 0x00000002dd068211 */ /* 0x008fe200078c10ff */
[----:B------:R-:W-:Y:S01]  /*f250*/  @!P3 ST.E.64 desc[UR36][R10.64], R102 ;  /* 0x000000660a00b985 */ /* 0x000fe2000c101b24 */
[----:B------:R-:W-:-:S02]  /*f260*/  @!P5 LEA.HI.X R5, R222, R3, R153, 0x2, P4 ;  /* 0x00000003de05d211 */ /* 0x000fc400020f1499 */
[-C--:B------:R-:W-:Y:S02]  /*f270*/  @!P1 LEA R12, P4, R220, R2.reuse, 0x2 ;  /* 0x00000002dc0c9211 */ /* 0x080fe400078810ff */
[----:B------:R-:W-:Y:S01]  /*f280*/  ISETP.GE.AND P3, PT, R218, UR4, PT ;  /* 0x00000004da007c0c */ /* 0x000fe2000bf66270 */
[----:B------:R-:W-:Y:S01]  /*f290*/  @!P5 ST.E.64 desc[UR36][R4.64], R106 ;  /* 0x0000006a0400d985 */ /* 0x000fe2000c101b24 */
[-C--:B------:R-:W-:Y:S02]  /*f2a0*/  @!P0 LEA.HI.X R7, R221, R3.reuse, R152, 0x2, P6 ;  /* 0x00000003dd078211 */ /* 0x080fe400030f1498 */
[----:B------:R-:W-:Y:S02]  /*f2b0*/  @!P1 LEA.HI.X R13, R220, R3, R22, 0x2, P4 ;  /* 0x00000003dc0d9211 */ /* 0x000fe400020f1416 */
[----:B0-----:R-:W-:Y:S01]  /*f2c0*/  @!P2 LEA R14, P5, R219, R2, 0x2 ;  /* 0x00000002db0ea211 */ /* 0x001fe200078a10ff */
[----:B------:R0:W-:Y:S01]  /*f2d0*/  @!P0 ST.E.64 desc[UR36][R6.64], R110 ;  /* 0x0000006e06008985 */ /* 0x0001e2000c101b24 */
[----:B------:R-:W-:-:S02]  /*f2e0*/  ISETP.GE.AND P0, PT, R214, UR4, PT ;  /* 0x00000004d6007c0c */ /* 0x000fc4000bf06270 */
[-C--:B------:R-:W-:Y:S01]  /*f2f0*/  @!P2 LEA.HI.X R15, R219, R3.reuse, R21, 0x2, P5 ;  /* 0x00000003db0fa211 */ /* 0x080fe200028f1415 */
[----:B------:R2:W-:Y:S01]  /*f300*/  @!P1 ST.E.64 desc[UR36][R12.64], R114 ;  /* 0x000000720c009985 */ /* 0x0005e2000c101b24 */
[----:B------:R-:W-:Y:S02]  /*f310*/  ISETP.GE.AND P1, PT, R217, UR4, PT ;  /* 0x00000004d9007c0c */ /* 0x000fe4000bf26270 */
[C---:B-1----:R-:W-:Y:S01]  /*f320*/  @!P3 LEA R8, P4, R218.reuse, R2, 0x2 ;  /* 0x00000002da08b211 */ /* 0x042fe200078810ff */
[----:B------:R-:W-:Y:S01]  /*f330*/  @!P2 ST.E.64 desc[UR36][R14.64], R118 ;  /* 0x000000760e00a985 */ /* 0x000fe2000c101b24 */
[----:B------:R-:W-:Y:S02]  /*f340*/  ISETP.GE.AND P2, PT, R213, UR4, PT ;  /* 0x00000004d5007c0c */ /* 0x000fe4000bf46270 */
[----:B------:R-:W-:Y:S02]  /*f350*/  @!P3 LEA.HI.X R9, R218, R3, R20, 0x2, P4 ;  /* 0x00000003da09b211 */ /* 0x000fe400020f1414 */
[----:B------:R-:W-:-:S02]  /*f360*/  ISETP.GE.AND P4, PT, R17, UR4, PT ;  /* 0x0000000411007c0c */ /* 0x000fc4000bf86270 */
[----:B0-----:R-:W-:Y:S01]  /*f370*/  SHF.R.S32.HI R7, RZ, 0x1f, R214 ;  /* 0x0000001fff077819 */ /* 0x001fe200000114d6 */
[----:B------:R0:W-:Y:S01]  /*f380*/  @!P3 ST.E.64 desc[UR36][R8.64], R122 ;  /* 0x0000007a0800b985 */ /* 0x0001e2000c101b24 */
[-C--:B------:R-:W-:Y:S01]  /*f390*/  @!P0 LEA R6, P6, R214, R2.reuse, 0x2 ;  /* 0x00000002d6068211 */ /* 0x080fe200078c10ff */
[----:B--2---:R-:W-:Y:S01]  /*f3a0*/  VIADD R13, R23, 0xe8 ;  /* 0x000000e8170d7836 */ /* 0x004fe20000000000 */
[----:B------:R-:W-:Y:S02]  /*f3b0*/  @!P1 LEA R4, P5, R217, R2, 0x2 ;  /* 0x00000002d9049211 */ /* 0x000fe400078a10ff */
[----:B------:R-:W-:Y:S02]  /*f3c0*/  SHF.R.S32.HI R11, RZ, 0x1f, R213 ;  /* 0x0000001fff0b7819 */ /* 0x000fe400000114d5 */
[----:B------:R-:W-:Y:S02]  /*f3d0*/  ISETP.GE.AND P3, PT, R13, UR4, PT ;  /* 0x000000040d007c0c */ /* 0x000fe4000bf66270 */
[----:B------:R-:W-:-:S02]  /*f3e0*/  @!P1 LEA.HI.X R5, R217, R3, R18, 0x2, P5 ;  /* 0x00000003d9059211 */ /* 0x000fc400028f1412 */
[-C--:B------:R-:W-:Y:S02]  /*f3f0*/  @!P2 LEA R10, P5, R213, R2.reuse, 0x2 ;  /* 0x00000002d50aa211 */ /* 0x080fe400078a10ff */
[-C--:B------:R-:W-:Y:S01]  /*f400*/  @!P0 LEA.HI.X R7, R214, R3.reuse, R7, 0x2, P6 ;  /* 0x00000003d6078211 */ /* 0x080fe200030f1407 */
[----:B------:R1:W-:Y:S01]  /*f410*/  @!P1 ST.E.64 desc[UR36][R4.64], R126 ;  /* 0x0000007e04009985 */ /* 0x0003e2000c101b24 */
[----:B------:R-:W-:Y:S02]  /*f420*/  ISETP.GE.AND P6, PT, R19, UR4, PT ;  /* 0x0000000413007c0c */ /* 0x000fe4000bfc6270 */
[----:B------:R-:W-:Y:S01]  /*f430*/  @!P2 LEA.HI.X R11, R213, R3, R11, 0x2, P5 ;  /* 0x00000003d50ba211 */ /* 0x000fe200028f140b */
[----:B------:R1:W-:Y:S01]  /*f440*/  @!P0 ST.E.64 desc[UR36][R6.64], R130 ;  /* 0x0000008206008985 */ /* 0x0003e2000c101b24 */
[----:B0-----:R-:W-:-:S03]  /*f450*/  @!P4 LEA R8, P5, R17, R2, 0x2 ;  /* 0x000000021108c211 */ /* 0x001fc600078a10ff */
[----:B------:R1:W-:Y:S01]  /*f460*/  @!P2 ST.E.64 desc[UR36][R10.64], R134 ;  /* 0x000000860a00a985 */ /* 0x0003e2000c101b24 */
[-C--:B------:R-:W-:Y:S01]  /*f470*/  @!P4 LEA.HI.X R9, R17, R3.reuse, R0, 0x2, P5 ;  /* 0x000000031109c211 */ /* 0x080fe200028f1400 */
[----:B------:R-:W-:Y:S01]  /*f480*/  VIADD R17, R23, 0xf8 ;  /* 0x000000f817117836 */ /* 0x000fe20000000000 */
[----:B------:R-:W-:Y:S02]  /*f490*/  SHF.R.S32.HI R0, RZ, 0x1f, R13 ;  /* 0x0000001fff007819 */ /* 0x000fe4000001140d */
[----:B------:R-:W-:Y:S01]  /*f4a0*/  @!P3 LEA R12, P5, R13, R2, 0x2 ;  /* 0x000000020d0cb211 */ /* 0x000fe200078a10ff */
[----:B------:R1:W-:Y:S01]  /*f4b0*/  @!P4 ST.E.64 desc[UR36][R8.64], R138 ;  /* 0x0000008a0800c985 */ /* 0x0003e2000c101b24 */
[----:B------:R-:W-:Y:S02]  /*f4c0*/  ISETP.GE.AND P0, PT, R17, UR4, PT ;  /* 0x0000000411007c0c */ /* 0x000fe4000bf06270 */
[----:B------:R-:W-:Y:S02]  /*f4d0*/  @!P3 LEA.HI.X R13, R13, R3, R0, 0x2, P5 ;  /* 0x000000030d0db211 */ /* 0x000fe400028f1400 */
[----:B------:R-:W-:-:S02]  /*f4e0*/  SHF.R.S32.HI R0, RZ, 0x1f, R19 ;  /* 0x0000001fff007819 */ /* 0x000fc40000011413 */
[C---:B------:R-:W-:Y:S01]  /*f4f0*/  @!P6 LEA R14, P5, R19.reuse, R2, 0x2 ;  /* 0x00000002130ee211 */ /* 0x040fe200078a10ff */
[----:B------:R1:W-:Y:S03]  /*f500*/  @!P3 ST.E.64 desc[UR36][R12.64], R142 ;  /* 0x0000008e0c00b985 */ /* 0x0003e6000c101b24 */
[----:B------:R-:W-:-:S05]  /*f510*/  @!P6 LEA.HI.X R15, R19, R3, R0, 0x2, P5 ;  /* 0x00000003130fe211 */ /* 0x000fca00028f1400 */
[----:B------:R1:W-:Y:S01]  /*f520*/  @!P6 ST.E.64 desc[UR36][R14.64], R146 ;  /* 0x000000920e00e985 */ /* 0x0003e2000c101b24 */
[----:B------:R-:W-:Y:S05]  /*f530*/  @P0 BRA `(.L_x_215) ;  /* 0x0000001000340947 */ /* 0x000fea0003800000 */
[----:B------:R-:W-:Y:S02]  /*f540*/  LEA R2, P0, R17, R2, 0x2 ;  /* 0x0000000211027211 */ /* 0x000fe400078010ff */
[----:B------:R-:W-:-:S04]  /*f550*/  SHF.R.S32.HI R0, RZ, 0x1f, R17 ;  /* 0x0000001fff007819 */ /* 0x000fc80000011411 */
[----:B------:R-:W-:-:S05]  /*f560*/  LEA.HI.X R3, R17, R3, R0, 0x2, P0 ;  /* 0x0000000311037211 */ /* 0x000fca00000f1400 */
[----:B------:R0:W-:Y:S01]  /*f570*/  ST.E.64 desc[UR36][R2.64], R150 ;  /* 0x0000009602007985 */ /* 0x0001e2000c101b24 */
[----:B------:R-:W-:Y:S05]  /*f580*/  BRA `(.L_x_215) ;  /* 0x0000001000207947 */ /* 0x000fea0003800000 */
.L_x_206:
[----:B------:R-:W2:Y:S01]  /*f590*/  LDL R9, [R1+0x30] ;  /* 0x0000300001097983 */ /* 0x000ea20000100800 */
[----:B------:R-:W-:-:S03]  /*f5a0*/  ULDC.64 UR8, c[0x0][0xc00] ;  /* 0x0003000000087ab9 */ /* 0x000fc60000000a00 */
[----:B------:R-:W3:Y:S01]  /*f5b0*/  LDL R8, [R1+0x34] ;  /* 0x0000340001087983 */ /* 0x000ee20000100800 */
[----:B------:R-:W-:Y:S01]  /*f5c0*/  UISETP.NE.U32.AND UP0, UPT, UR8, URZ, UPT ;  /* 0x0000003f0800728c */ /* 0x000fe2000bf05070 */
[----:B------:R-:W-:-:S03]  /*f5d0*/  R2UR UR10, R212 ;  /* 0x00000000d40a72ca */ /* 0x000fc600000e0000 */
[----:B------:R-:W-:-:S03]  /*f5e0*/  UISETP.NE.AND.EX UP0, UPT, UR9, URZ, UPT, UP0 ;  /* 0x0000003f0900728c */ /* 0x000fc6000bf05300 */
[----:B------:R-:W-:-:S03]  /*f5f0*/  ULDC.64 UR8, c[0x0][0xc00] ;  /* 0x0003000000087ab9 */ /* 0x000fc60000000a00 */
[----:B------:R-:W-:Y:S02]  /*f600*/  PLOP3.LUT P1, PT, PT, PT, UP0, 0x80, 0x0 ;  /* 0x000000000000781c */ /* 0x000fe40003f2f008 */
[----:B--2---:R-:W-:Y:S02]  /*f610*/  R2UR UR4, R9 ;  /* 0x00000000090472ca */ /* 0x004fe400000e0000 */
[----:B---3--:R-:W-:-:S11]  /*f620*/  R2UR UR11, R8 ;  /* 0x00000000080b72ca */ /* 0x008fd600000e0000 */
[----:B------:R-:W-:-:S06]  /*f630*/  UIMAD.WIDE UR8, UR4, 0x4, UR8 ;  /* 0x00000004040878a5 */ /* 0x000fcc000f8e0208 */
[----:B------:R-:W-:Y:S02]  /*f640*/  IMAD.U32 R2, RZ, RZ, UR8 ;  /* 0x00000008ff027e24 */ /* 0x000fe4000f8e00ff */
[----:B0-----:R-:W-:Y:S01]  /*f650*/  IMAD.U32 R3, RZ, RZ, UR9 ;  /* 0x00000009ff037e24 */ /* 0x001fe2000f8e00ff */
[----:B------:R-:W-:Y:S02]  /*f660*/  ULDC.64 UR8, c[0x0][0xc08] ;  /* 0x0003020000087ab9 */ /* 0x000fe40000000a00 */
[----:B------:R-:W-:Y:S02]  /*f670*/  UISETP.NE.U32.AND UP1, UPT, UR8, URZ, UPT ;  /* 0x0000003f0800728c */ /* 0x000fe4000bf25070 */
[----:B------:R-:W2:Y:S02]  /*f680*/  @P1 LDG.E R7, desc[UR36][R2.64] ;  /* 0x0000002402071981 */ /* 0x000ea4000c1e1900 */
[----:B------:R-:W-:-:S06]  /*f690*/  UISETP.NE.AND.EX UP1, UPT, UR9, URZ, UPT, UP1 ;  /* 0x0000003f0900728c */ /* 0x000fcc000bf25310 */
[----:B------:R-:W-:-:S05]  /*f6a0*/  PLOP3.LUT P2, PT, PT, PT, UP1, 0x80, 0x0 ;  /* 0x000000000000781c */ /* 0x000fca0003f4f018 */
[----:B------:R-:W-:-:S04]  /*f6b0*/  @UP1 ULEA UR8, UP2, UR4, UR8, 0x2 ;  /* 0x0000000804081291 */ /* 0x000fc8000f84103f */
[----:B------:R-:W-:Y:S02]  /*f6c0*/  @UP1 ULEA.HI.X UR9, UR4, UR9, UR11, 0x2, UP2 ;  /* 0x0000000904091291 */ /* 0x000fe400090f140b */
[----:B------:R-:W-:Y:S01]  /*f6d0*/  IMAD.U32 R4, RZ, RZ, UR8 ;  /* 0x00000008ff047e24 */ /* 0x000fe2000f8e00ff */
[----:B------:R-:W-:Y:S02]  /*f6e0*/  ULDC UR4, c[0x0][0xa88] ;  /* 0x0002a20000047ab9 */ /* 0x000fe40000000800 */
[----:B------:R-:W-:Y:S02]  /*f6f0*/  IMAD.U32 R0, RZ, RZ, UR4 ;  /* 0x00000004ff007e24 */ /* 0x000fe4000f8e00ff */
[----:B------:R-:W-:-:S05]  /*f700*/  IMAD.U32 R5, RZ, RZ, UR9 ;  /* 0x00000009ff057e24 */ /* 0x000fca000f8e00ff */
[----:B------:R0:W5:Y:S01]  /*f710*/  @P2 LDG.E R0, desc[UR36][R4.64] ;  /* 0x0000002404002981 */ /* 0x000162000c1e1900 */
[----:B------:R-:W-:Y:S01]  /*f720*/  UMOV UR4, URZ ;  /* 0x0000003f00047c82 */ /* 0x000fe20008000000 */
[----:B------:R-:W-:Y:S01]  /*f730*/  UISETP.NE.AND UP1, UPT, UR10, URZ, UPT ;  /* 0x0000003f0a00728c */ /* 0x000fe2000bf25270 */
[----:B------:R-:W1:Y:S10]  /*f740*/  S2R R6, SR_TID.X ;  /* 0x0000000000067919 */ /* 0x000e740000002100 */
[----:B------:R-:W-:-:S02]  /*f750*/  @!UP1 ULDC UR10, c[0x0][0xad4] ;  /* 0x0002b500000a9ab9 */ /* 0x000fc40000000800 */
[----:B------:R-:W-:Y:S02]  /*f760*/  IMAD.U32 R212, RZ, RZ, UR10 ;  /* 0x0000000affd47e24 */ /* 0x000fe4000f8e00ff */
[----:B-1----:R-:W-:-:S05]  /*f770*/  VIADD R6, R6, 0xffffff80 ;  /* 0xffffff8006067836 */ /* 0x002fca0000000000 */
[----:B------:R-:W-:Y:S02]  /*f780*/  ISETP.GT.AND P0, PT, R6, 0x7f, PT ;  /* 0x0000007f0600780c */ /* 0x000fe40003f04270 */
[----:B--2---:R-:W-:-:S13]  /*f790*/  @P1 R2UR UR4, R7 ;  /* 0x00000000070412ca */ /* 0x004fda00000e0000 */
[----:B------:R-:W-:Y:S01]  /*f7a0*/  USHF.R.S32.HI UR21, URZ, 0x1f, UR4 ;  /* 0x0000001f3f157899 */ /* 0x000fe20008011404 */
[----:B0-----:R-:W-:Y:S11]  /*f7b0*/  @P2 BRA `(.L_x_218) ;  /* 0x0000000000102947 */ /* 0x001ff60003800000 */
[----:B------:R-:W-:Y:S05]  /*f7c0*/  @!P1 BRA `(.L_x_218) ;  /* 0x00000000000c9947 */ /* 0x000fea0003800000 */
[----:B------:R-:W2:Y:S04]  /*f7d0*/  LDG.E R5, desc[UR36][R2.64] ;  /* 0x0000002402057981 */ /* 0x000ea8000c1e1900 */
[----:B-----5:R-:W2:Y:S02]  /*f7e0*/  LDG.E R0, desc[UR36][R2.64+0x4] ;  /* 0x0000042402007981 */ /* 0x020ea4000c1e1900 */
[----:B--2---:R-:W-:-:S07]  /*f7f0*/  IMAD.IADD R0, R0, 0x1, -R5 ;  /* 0x0000000100007824 */ /* 0x004fce00078e0a05 */
.L_x_218:
[----:B------:R-:W-:Y:S01]  /*f800*/  R2UR UR9, R9 ;  /* 0x00000000090972ca */ /* 0x000fe200000e0000 */
[----:B------:R-:W-:Y:S01]  /*f810*/  BSSY B1, `(.L_x_219) ;  /* 0x0000040000017945 */ /* 0x000fe20003800000 */
[----:B------:R-:W-:-:S11]  /*f820*/  R2UR UR8, R8 ;  /* 0x00000000080872ca */ /* 0x000fd600000e0000 */
[----:B------:R-:W-:Y:S02]  /*f830*/  USEL UR12, UR9, URZ, !UP0 ;  /* 0x0000003f090c7287 */ /* 0x000fe4000c000000 */
[----:B------:R-:W-:Y:S01]  /*f840*/  USEL UR13, UR8, URZ, !UP0 ;  /* 0x0000003f080d7287 */ /* 0x000fe2000c000000 */
[----:B------:R-:W-:Y:S11]  /*f850*/  @P0 BRA `(.L_x_220) ;  /* 0x0000000000ec0947 */ /* 0x000ff60003800000 */
[----:B------:R-:W2:Y:S01]  /*f860*/  LDL R2, [R1+0x2c] ;  /* 0x00002c0001027983 */ /* 0x000ea20000100800 */
[----:B------:R-:W0:Y:S01]  /*f870*/  LDC R9, c[0x0][0xbe8] ;  /* 0x0002fa00ff097b82 */ /* 0x000e220000000800 */
[----:B--2---:R-:W-:Y:S02]  /*f880*/  R2UR UR8, R2 ;  /* 0x00000000020872ca */ /* 0x004fe400000e0000 */
[----:B------:R-:W1:Y:S11]  /*f890*/  S2R R2, SR_TID.X ;  /* 0x0000000000027919 */ /* 0x000e760000002100 */
[----:B------:R-:W-:-:S05]  /*f8a0*/  MOV R3, UR8 ;  /* 0x0000000800037c02 */ /* 0x000fca0008000f00 */
[----:B-1----:R-:W-:Y:S02]  /*f8b0*/  IMAD R2, R3, 0x80, R2 ;  /* 0x0000008003027824 */ /* 0x002fe400078e0202 */
[----:B0----5:R-:W-:Y:S02]  /*f8c0*/  IMAD R3, R0, R9, RZ ;  /* 0x0000000900037224 */ /* 0x021fe400078e02ff */
[----:B------:R-:W-:-:S05]  /*f8d0*/  VIADD R4, R2, 0xffffff80 ;  /* 0xffffff8002047836 */ /* 0x000fca0000000000 */
[----:B------:R-:W-:-:S13]  /*f8e0*/  ISETP.GE.AND P0, PT, R4, R3, PT ;  /* 0x000000030400720c */ /* 0x000fda0003f06270 */
[----:B------:R-:W-:Y:S05]  /*f8f0*/  @P0 BRA `(.L_x_220) ;  /* 0x0000000000c40947 */ /* 0x000fea0003800000 */
[----:B------:R-:W-:Y:S01]  /*f900*/  ISETP.NE.AND P0, PT, R9, 0x1, PT ;  /* 0x000000010900780c */ /* 0x000fe20003f05270 */
[----:B------:R-:W-:Y:S01]  /*f910*/  UMOV UR19, 0x9b8 ;  /* 0x000009b800137882 */ /* 0x000fe20000000000 */
[----:B------:R-:W-:Y:S01]  /*f920*/  R2UR UR9, R212 ;  /* 0x00000000d40972ca */ /* 0x000fe200000e0000 */
[----:B------:R-:W-:Y:S01]  /*f930*/  IMAD.MOV.U32 R5, RZ, RZ, R4 ;  /* 0x000000ffff057224 */ /* 0x000fe200078e0004 */
[----:B------:R-:W-:Y:S02]  /*f940*/  R2UR UR8, R215 ;  /* 0x00000000d70872ca */ /* 0x000fe400000e0000 */
[----:B------:R-:W-:-:S07]  /*f950*/  R2UR UR20, R216 ;  /* 0x00000000d81472ca */ /* 0x000fce00000e0000 */
[----:B------:R-:W0:Y:S02]  /*f960*/  @P0 LDC R3, c[0x0][0xbec] ;  /* 0x0002fb00ff030b82 */ /* 0x000e240000000800 */
[----:B------:R-:W-:-:S04]  /*f970*/  UISETP.GT.AND UP0, UPT, UR9, 0x1, UPT ;  /* 0x000000010900788c */ /* 0x000fc8000bf04270 */
[----:B------:R-:W-:Y:S02]  /*f980*/  USEL UR19, UR19, 0x978, UP0 ;  /* 0x0000097813137887 */ /* 0x000fe40008000000 */
[----:B------:R-:W1:Y:S01]  /*f990*/  @P0 LDC R7, c[0x0][0xbf0] ;  /* 0x0002fc00ff070b82 */ /* 0x000e620000000800 */
[----:B------:R-:W-:-:S09]  /*f9a0*/  USEL UR18, UR8, URZ, UP0 ;  /* 0x0000003f08127287 */ /* 0x000fd20008000000 */
[----:B------:R-:W-:Y:S01]  /*f9b0*/  ULDC.64 UR8, c[0x0][UR19+0x218] ;  /* 0x0000860013087abb */ /* 0x000fe20008000a00 */
[----:B------:R-:W-:Y:S01]  /*f9c0*/  ULDC.64 UR14, c[0x0][UR19+0x220] ;  /* 0x00008800130e7abb */ /* 0x000fe20008000a00 */
[----:B------:R-:W-:Y:S01]  /*f9d0*/  ULDC.64 UR16, c[0x0][UR19+0x228] ;  /* 0x00008a0013107abb */ /* 0x000fe20008000a00 */
[----:B------:R-:W-:Y:S02]  /*f9e0*/  UIMAD.WIDE.U32 UR10, UR8, UR20, URZ ;  /* 0x00000014080a72a5 */ /* 0x000fe4000f8e003f */
[----:B------:R-:W-:Y:S01]  /*f9f0*/  UIMAD UR20, UR9, UR20, URZ ;  /* 0x00000014091472a4 */ /* 0x000fe2000f8e023f */
[----:B0-----:R-:W-:Y:S01]  /*fa00*/  @P0 IMAD.HI.U32 R2, R4, R3, RZ ;  /* 0x0000000304020227 */ /* 0x001fe200078e00ff */
[----:B------:R-:W-:Y:S02]  /*fa10*/  UIMAD UR15, UR15, UR12, URZ ;  /* 0x0000000c0f0f72a4 */ /* 0x000fe4000f8e023f */
[----:B------:R-:W-:Y:S02]  /*fa20*/  UIMAD.WIDE.U32 UR22, UR16, UR18, URZ ;  /* 0x00000012101672a5 */ /* 0x000fe4000f8e003f */
[----:B------:R-:W-:-:S02]  /*fa30*/  UIMAD.WIDE.U32 UR8, UR14, UR12, URZ ;  /* 0x0000000c0e0872a5 */ /* 0x000fc4000f8e003f */
[----:B------:R-:W-:Y:S01]  /*fa40*/  UIMAD UR16, UR17, UR18, URZ ;  /* 0x00000012111072a4 */ /* 0x000fe2000f8e023f */
[----:B-1----:R-:W-:Y:S01]  /*fa50*/  @P0 SHF.R.U32.HI R5, RZ, R7, R2 ;  /* 0x00000007ff050219 */ /* 0x002fe20000011602 */
[----:B------:R-:W-:Y:S01]  /*fa60*/  UIMAD UR15, UR14, UR13, UR15 ;  /* 0x0000000d0e0f72a4 */ /* 0x000fe2000f8e020f */
[----:B------:R-:W-:Y:S01]  /*fa70*/  IMAD.U32 R2, RZ, RZ, UR22 ;  /* 0x00000016ff027e24 */ /* 0x000fe2000f8e00ff */
[----:B------:R-:W-:Y:S01]  /*fa80*/  UIADD3 UR10, UP1, UP2, UR8, UR10, UR4 ;  /* 0x0000000a080a7290 */ /* 0x000fe2000fa3e004 */
[----:B------:R-:W-:Y:S01]  /*fa90*/  IMAD.U32 R3, RZ, RZ, UR23 ;  /* 0x00000017ff037e24 */ /* 0x000fe2000f8e00ff */
[----:B------:R-:W-:Y:S01]  /*faa0*/  UIADD3 UR16, UR23, UR16, URZ ;  /* 0x0000001017107290 */ /* 0x000fe2000fffe03f */
[--C-:B------:R-:W-:Y:S01]  /*fab0*/  IMAD.MOV R7, RZ, RZ, -R5.reuse ;  /* 0x000000ffff077224 */ /* 0x100fe200078e0a05 */
[----:B------:R-:W-:Y:S02]  /*fac0*/  UIADD3 UR20, UR11, UR20, URZ ;  /* 0x000000140b147290 */ /* 0x000fe4000fffe03f */
[----:B------:R-:W-:Y:S01]  /*fad0*/  UIADD3 UR15, UR9, UR15, URZ ;  /* 0x0000000f090f7290 */ /* 0x000fe2000fffe03f */
[----:B------:R-:W-:Y:S01]  /*fae0*/  IADD3 R2, P0, P1, R5, UR10, R2 ;  /* 0x0000000a05027c10 */ /* 0x000fe2000f91e002 */
[----:B------:R-:W-:Y:S01]  /*faf0*/  IMAD R7, R9, R7, R4 ;  /* 0x0000000709077224 */ /* 0x000fe200078e0204 */
[----:B------:R-:W-:Y:S01]  /*fb00*/  SHF.R.S32.HI R5, RZ, 0x1f, R5 ;  /* 0x0000001fff057819 */ /* 0x000fe20000011405 */
[----:B------:R-:W-:Y:S01]  /*fb10*/  UIADD3.X UR10, UR15, UR20, UR21, UP1, UP2 ;  /* 0x000000140f0a7290 */ /* 0x000fe20008fe4415 */
[----:B------:R-:W-:Y:S01]  /*fb20*/  IMAD.U32 R8, RZ, RZ, UR16 ;  /* 0x00000010ff087e24 */ /* 0x000fe2000f8e00ff */
[----:B------:R-:W-:Y:S01]  /*fb30*/  ULDC.64 UR8, c[0x0][UR19+0x210] ;  /* 0x0000840013087abb */ /* 0x000fe20008000a00 */
[----:B------:R-:W-:Y:S01]  /*fb40*/  SHF.R.S32.HI R4, RZ, 0x1f, R7 ;  /* 0x0000001fff047819 */ /* 0x000fe20000011407 */
[----:B------:R-:W-:-:S02]  /*fb50*/  IMAD R9, R7, UR9, RZ ;  /* 0x0000000907097c24 */ /* 0x000fc4000f8e02ff */
[----:B------:R-:W-:Y:S01]  /*fb60*/  IADD3.X R3, R5, UR10, R8, P0, P1 ;  /* 0x0000000a05037c10 */ /* 0x000fe200087e2408 */
[----:B------:R-:W-:Y:S01]  /*fb70*/  ULDC.64 UR10, c[0x0][0xba8] ;  /* 0x0002ea00000a7ab9 */ /* 0x000fe20000000a00 */
[----:B------:R-:W-:Y:S01]  /*fb80*/  IMAD R9, R4, UR8, R9 ;  /* 0x0000000804097c24 */ /* 0x000fe2000f8e0209 */
[----:B------:R-:W-:Y:S01]  /*fb90*/  @!UP0 ULDC UR10, c[0x0][0xb50] ;  /* 0x0002d400000a8ab9 */ /* 0x000fe20000000800 */
[----:B------:R-:W-:Y:S01]  /*fba0*/  @!UP0 ULDC UR11, c[0x0][0xb54] ;  /* 0x0002d500000b8ab9 */ /* 0x000fe20000000800 */
[----:B------:R-:W-:-:S04]  /*fbb0*/  IMAD.WIDE.U32 R2, R7, UR8, R2 ;  /* 0x0000000807027c25 */ /* 0x000fc8000f8e0002 */
[----:B------:R-:W-:Y:S01]  /*fbc0*/  IMAD.IADD R3, R3, 0x1, R9 ;  /* 0x0000000103037824 */ /* 0x000fe200078e0209 */
[----:B------:R-:W-:-:S04]  /*fbd0*/  LEA R4, P0, R2, UR10, 0x2 ;  /* 0x0000000a02047c11 */ /* 0x000fc8000f8010ff */
[----:B------:R-:W-:Y:S01]  /*fbe0*/  LEA.HI.X R5, R2, UR11, R3, 0x2, P0 ;  /* 0x0000000b02057c11 */ /* 0x000fe200080f1403 */
[----:B------:R-:W-:-:S05]  /*fbf0*/  IMAD.MOV.U32 R3, RZ, RZ, -0x800000 ;  /* 0xff800000ff037424 */ /* 0x000fca00078e00ff */
[----:B------:R0:W-:Y:S03]  /*fc00*/  STG.E desc[UR36][R4.64], R3 ;  /* 0x0000000304007986 */ /* 0x0001e6000c101924 */
.L_x_220:
[----:B------:R-:W-:Y:S05]  /*fc10*/  BSYNC B1 ;  /* 0x0000000000017941 */ /* 0x000fea0003800000 */
.L_x_219:
[----:B------:R-:W-:-:S13]  /*fc20*/  R2UR UR8, R212 ;  /* 0x00000000d40872ca */ /* 0x000fda00000e0000 */
[----:B------:R-:W-:-:S06]  /*fc30*/  UISETP.GT.AND UP0, UPT, UR8, 0x1, UPT ;  /* 0x000000010800788c */ /* 0x000fcc000bf04270 */
[----:B------:R-:W-:-:S13]  /*fc40*/  PLOP3.LUT P0, PT, PT, PT, UP0, 0x80, 0x0 ;  /* 0x000000000000781c */ /* 0x000fda0003f0f008 */
[----:B------:R-:W-:Y:S05]  /*fc50*/  @P0 BRA `(.L_x_215) ;  /* 0x00000008006c0947 */ /* 0x000fea0003800000 */
[----:B------:R-:W2:Y:S01]  /*fc60*/  LDL.LU R2, [R1+0x2c] ;  /* 0x00002c0001027983 */ /* 0x000ea20000300800 */
[----:B------:R-:W1:Y:S01]  /*fc70*/  LDC R11, c[0x0][0xbe8] ;  /* 0x0002fa00ff0b7b82 */ /* 0x000e620000000800 */
[----:B0-----:R-:W-:Y:S01]  /*fc80*/  SHF.R.S32.HI R3, RZ, 0x1f, R6 ;  /* 0x0000001fff037819 */ /* 0x001fe20000011406 */
[----:B------:R-:W-:Y:S01]  /*fc90*/  ULDC.64 UR10, c[0x0][0xaa0] ;  /* 0x0002a800000a7ab9 */ /* 0x000fe20000000a00 */
[----:B------:R-:W-:Y:S01]  /*fca0*/  R2UR UR15, R216 ;  /* 0x00000000d80f72ca */ /* 0x000fe200000e0000 */
[----:B------:R-:W-:Y:S01]  /*fcb0*/  UIMAD.WIDE.U32 UR8, UR4, UR10, URZ ;  /* 0x0000000a040872a5 */ /* 0x000fe2000f8e003f */
[----:B------:R-:W-:Y:S01]  /*fcc0*/  BSSY B1, `(.L_x_221) ;  /* 0x0000052000017945 */ /* 0x000fe20003800000 */
[----:B------:R-:W-:-:S04]  /*fcd0*/  UIMAD UR10, UR21, UR10, URZ ;  /* 0x0000000a150a72a4 */ /* 0x000fc8000f8e023f */
[----:B------:R-:W-:-:S04]  /*fce0*/  UIMAD UR10, UR4, UR11, UR10 ;  /* 0x0000000b040a72a4 */ /* 0x000fc8000f8e020a */
[----:B------:R-:W-:-:S03]  /*fcf0*/  UIADD3 UR9, UR9, UR10, URZ ;  /* 0x0000000a09097290 */ /* 0x000fc6000fffe03f */
[----:B------:R-:W-:Y:S02]  /*fd00*/  ULDC.64 UR10, c[0x0][0xae8] ;  /* 0x0002ba00000a7ab9 */ /* 0x000fe40000000a00 */
[----:B------:R-:W-:-:S04]  /*fd10*/  UIMAD.WIDE.U32 UR8, UR15, UR10, UR8 ;  /* 0x0000000a0f0872a5 */ /* 0x000fc8000f8e0008 */
[----:B------:R-:W-:Y:S01]  /*fd20*/  UIMAD UR9, UR15, UR11, UR9 ;  /* 0x0000000b0f0972a4 */ /* 0x000fe2000f8e0209 */
[----:B-1----:R-:W-:Y:S02]  /*fd30*/  ISETP.NE.AND P0, PT, R11, 0x1, PT ;  /* 0x000000010b00780c */ /* 0x002fe40003f05270 */
[----:B------:R-:W-:Y:S02]  /*fd40*/  ULDC.64 UR10, c[0x0][0xaf0] ;  /* 0x0002bc00000a7ab9 */ /* 0x000fe40000000a00 */
[----:B------:R-:W-:-:S04]  /*fd50*/  UIMAD UR13, UR13, UR10, URZ ;  /* 0x0000000a0d0d72a4 */ /* 0x000fc8000f8e023f */
[----:B------:R-:W-:Y:S02]  /*fd60*/  UIMAD UR4, UR12, UR11, UR13 ;  /* 0x0000000b0c0472a4 */ /* 0x000fe4000f8e020d */
[----:B------:R-:W-:-:S03]  /*fd70*/  UIMAD.WIDE.U32 UR12, UR12, UR10, UR8 ;  /* 0x0000000a0c0c72a5 */ /* 0x000fc6000f8e0008 */
[----:B------:R-:W0:Y:S01]  /*fd80*/  @P0 LDC R7, c[0x0][0xbf0] ;  /* 0x0002fc00ff070b82 */ /* 0x000e220000000800 */
[----:B------:R-:W-:Y:S01]  /*fd90*/  UIADD3 UR4, UR13, UR4, URZ ;  /* 0x000000040d047290 */ /* 0x000fe2000fffe03f */
[----:B------:R-:W-:Y:S01]  /*fda0*/  ULDC.64 UR8, c[0x0][0xae0] ;  /* 0x0002b80000087ab9 */ /* 0x000fe20000000a00 */
[----:B--2---:R-:W-:Y:S02]  /*fdb0*/  R2UR UR14, R2 ;  /* 0x00000000020e72ca */ /* 0x004fe400000e0000 */
[----:B------:R-:W-:-:S03]  /*fdc0*/  LEA.HI R2, R3, R6, RZ, 0x3 ;  /* 0x0000000603027211 */ /* 0x000fc600078f18ff */
[----:B------:R-:W1:Y:S01]  /*fdd0*/  @P0 LDC R3, c[0x0][0xbec] ;  /* 0x0002fb00ff030b82 */ /* 0x000e620000000800 */
[----:B------:R-:W-:Y:S02]  /*fde0*/  LOP3.LUT R5, R2, 0xfffffff8, RZ, 0xc0, !PT ;  /* 0xfffffff802057812 */ /* 0x000fe400078ec0ff */
[----:B------:R-:W-:-:S03]  /*fdf0*/  SHF.R.S32.HI R13, RZ, 0x3, R2 ;  /* 0x00000003ff0d7819 */ /* 0x000fc60000011402 */
[----:B------:R-:W-:Y:S02]  /*fe00*/  IMAD.IADD R8, R6, 0x1, -R5 ;  /* 0x0000000106087824 */ /* 0x000fe400078e0a05 */
[----:B------:R-:W-:Y:S02]  /*fe10*/  IMAD.U32 R5, RZ, RZ, UR14 ;  /* 0x0000000eff057e24 */ /* 0x000fe4000f8e00ff */
[----:B------:R-:W-:-:S04]  /*fe20*/  IMAD R2, R8, 0x20, R13 ;  /* 0x0000002008027824 */ /* 0x000fc800078e020d */
[----:B------:R-:W-:-:S04]  /*fe30*/  IMAD R6, R5, 0x80, R2 ;  /* 0x0000008005067824 */ /* 0x000fc800078e0202 */
[----:B------:R-:W-:Y:S02]  /*fe40*/  IMAD.MOV.U32 R5, RZ, RZ, R6 ;  /* 0x000000ffff057224 */ /* 0x000fe400078e0006 */
[----:B-1----:R-:W-:Y:S01]  /*fe50*/  @P0 IMAD.HI.U32 R2, R6, R3, RZ ;  /* 0x0000000306020227 */ /* 0x002fe200078e00ff */
[----:B------:R-:W-:-:S03]  /*fe60*/  MOV R3, UR13 ;  /* 0x0000000d00037c02 */ /* 0x000fc60008000f00 */
[----:B------:R-:W-:Y:S01]  /*fe70*/  IMAD.U32 R3, RZ, RZ, UR4 ;  /* 0x00000004ff037e24 */ /* 0x000fe2000f8e00ff */
[----:B0-----:R-:W-:Y:S01]  /*fe80*/  @P0 SHF.R.U32.HI R5, RZ, R7, R2 ;  /* 0x00000007ff050219 */ /* 0x001fe20000011602 */
[----:B------:R-:W-:-:S03]  /*fe90*/  IMAD.U32 R2, RZ, RZ, UR12 ;  /* 0x0000000cff027e24 */ /* 0x000fc6000f8e00ff */
[--C-:B------:R-:W-:Y:S01]  /*fea0*/  SHF.R.S32.HI R4, RZ, 0x1f, R5.reuse ;  /* 0x0000001fff047819 */ /* 0x100fe20000011405 */
[----:B------:R-:W-:Y:S02]  /*feb0*/  IMAD.MOV R7, RZ, RZ, -R5 ;  /* 0x000000ffff077224 */ /* 0x000fe400078e0a05 */
[----:B------:R-:W-:-:S04]  /*fec0*/  IMAD.WIDE.U32 R2, R5, UR8, R2 ;  /* 0x0000000805027c25 */ /* 0x000fc8000f8e0002 */
[----:B------:R-:W-:Y:S02]  /*fed0*/  IMAD R7, R11, R7, R6 ;  /* 0x000000070b077224 */ /* 0x000fe400078e0206 */
[----:B------:R-:W-:Y:S02]  /*fee0*/  IMAD R4, R4, UR8, RZ ;  /* 0x0000000804047c24 */ /* 0x000fe4000f8e02ff */
[----:B------:R-:W-:Y:S02]  /*fef0*/  IMAD.U32 R6, RZ, RZ, UR14 ;  /* 0x0000000eff067e24 */ /* 0x000fe4000f8e00ff */
[----:B------:R-:W-:Y:S01]  /*ff00*/  IMAD R9, R5, UR9, R4 ;  /* 0x0000000905097c24 */ /* 0x000fe2000f8e0204 */
[----:B------:R-:W-:Y:S01]  /*ff10*/  SHF.R.S32.HI R4, RZ, 0x1f, R7 ;  /* 0x0000001fff047819 */ /* 0x000fe20000011407 */
[----:B------:R-:W-:Y:S01]  /*ff20*/  ULDC.64 UR8, c[0x0][0xad8] ;  /* 0x0002b60000087ab9 */ /* 0x000fe20000000a00 */
[----:B------:R-:W-:Y:S02]  /*ff30*/  IMAD R6, R6, 0x80, R13 ;  /* 0x0000008006067824 */ /* 0x000fe400078e020d */
[----:B------:R-:W-:-:S02]  /*ff40*/  IMAD.IADD R3, R3, 0x1, R9 ;  /* 0x0000000103037824 */ /* 0x000fc400078e0209 */
[----:B------:R-:W-:Y:S02]  /*ff50*/  IMAD R4, R4, UR8, RZ ;  /* 0x0000000804047c24 */ /* 0x000fe4000f8e02ff */
[----:B------:R-:W-:-:S04]  /*ff60*/  IMAD.WIDE.U32 R2, R7, UR8, R2 ;  /* 0x0000000807027c25 */ /* 0x000fc8000f8e0002 */
[----:B------:R-:W-:Y:S01]  /*ff70*/  IMAD R5, R7, UR9, R4 ;  /* 0x0000000907057c24 */ /* 0x000fe2000f8e0204 */
[----:B------:R-:W-:Y:S01]  /*ff80*/  ULDC.64 UR8, c[0x0][0xa80] ;  /* 0x0002a00000087ab9 */ /* 0x000fe20000000a00 */
[----:B-----5:R-:W-:Y:S02]  /*ff90*/  IMAD R11, R0, R11, RZ ;  /* 0x0000000b000b7224 */ /* 0x020fe400078e02ff */
[----:B------:R-:W-:Y:S02]  /*ffa0*/  VIADD R4, R6, 0x40 ;  /* 0x0000004006047836 */ /* 0x000fe40000000000 */
[----:B------:R-:W-:Y:S01]  /*ffb0*/  IMAD.IADD R3, R3, 0x1, R5 ;  /* 0x0000000103037824 */ /* 0x000fe200078e0205 */
[----:B------:R-:W-:Y:S01]  /*ffc0*/  LEA R5, P2, R2, UR8, 0x1 ;  /* 0x0000000802057c11 */ /* 0x000fe2000f8408ff */
[----:B------:R-:W-:Y:S01]  /*ffd0*/  VIADD R0, R6, 0x20 ;  /* 0x0000002006007836 */ /* 0x000fe20000000000 */
[----:B------:R-:W-:Y:S01]  /*ffe0*/  ISETP.GE.AND P0, PT, R4, R11, PT ;  /* 0x0000000b0400720c */ /* 0x000fe20003f06270 */
[----:B------:R-:W-:Y:S01]  /*fff0*/  IMAD.SHL.U32 R7, R8, 0x8, RZ ;  /* 0x0000000808077824 */ /* 0x000fe200078e00ff */
[----:B------:R-:W-:-:S02]  /*10000*/  LEA.HI.X R4, R2, UR9, R3, 0x1, P2 ;  /* 0x0000000902047c11 */ /* 0x000fc400090f0c03 */
[-C--:B------:R-:W-:Y:S01]  /*10010*/  ISETP.GE.AND P2, PT, R6, R11.reuse, PT ;  /* 0x0000000b0600720c */ /* 0x080fe20003f46270 */
[C---:B------:R-:W-:Y:S01]  /*10020*/  VIADD R9, R7.reuse, 0x80 ;  /* 0x0000008007097836 */ /* 0x040fe20000000000 */
[----:B------:R-:W-:Y:S01]  /*10030*/  ISETP.GE.AND P1, PT, R0, R11, PT ;  /* 0x0000000b0000720c */ /* 0x000fe20003f26270 */
[C---:B------:R-:W-:Y:S01]  /*10040*/  VIADD R15, R7.reuse, 0xc0 ;  /* 0x000000c0070f7836 */ /* 0x040fe20000000000 */
[----:B------:R0:W1:Y:S01]  /*10050*/  SHFL.IDX PT, R2, R5, RZ, 0x181f ;  /* 0x00181fff05027589 */ /* 0x00006200000e0000 */
[----:B------:R-:W-:Y:S01]  /*10060*/  VIADD R13, R7, 0x40 ;  /* 0x00000040070d7836 */ /* 0x000fe20000000000 */
[----:B------:R-:W-:Y:S02]  /*10070*/  SHF.R.S32.HI R8, RZ, 0x1f, R7 ;  /* 0x0000001fff087819 */ /* 0x000fe40000011407 */
[----:B------:R0:W2:Y:S01]  /*10080*/  SHFL.IDX PT, R0, R4, RZ, 0x181f ;  /* 0x00181fff04007589 */ /* 0x0000a200000e0000 */
[----:B------:R-:W-:Y:S02]  /*10090*/  SHF.R.S32.HI R10, RZ, 0x1f, R9 ;  /* 0x0000001fff0a7819 */ /* 0x000fe40000011409 */
[----:B------:R-:W-:-:S02]  /*100a0*/  SHF.R.S32.HI R12, RZ, 0x1f, R15 ;  /* 0x0000001fff0c7819 */ /* 0x000fc4000001140f */
[----:B------:R-:W-:Y:S01]  /*100b0*/  SHF.R.S32.HI R14, RZ, 0x1f, R13 ;  /* 0x0000001fff0e7819 */ /* 0x000fe2000001140d */
[----:B------:R-:W-:Y:S06]  /*100c0*/  @P2 BRA `(.L_x_222) ;  /* 0x0000000000442947 */ /* 0x000fec0003800000 */
        /* <DEDUP_REMOVED lines=8> */
[----:B------:R3:W-:Y:S01]  /*10150*/  @!P5 ST.E.128 desc[UR36][R18.64], RZ ;  /* 0x000000ff1200d985 */ /* 0x0007e2000c101d24 */
[----:B------:R-:W-:Y:S02]  /*10160*/  @!P4 LEA.HI.X R21, R13, R0, R14, 0x1, P6 ;  /* 0x000000000d15c211 */ /* 0x000fe400030f0c0e */
[----:B------:R-:W-:-:S03]  /*10170*/  @!P3 LEA R24, P6, R9, R2, 0x1 ;  /* 0x000000020918b211 */ /* 0x000fc600078c08ff */
[----:B------:R3:W-:Y:S01]  /*10180*/  @!P4 ST.E.128 desc[UR36][R20.64], RZ ;  /* 0x000000ff1400c985 */ /* 0x0007e2000c101d24 */
[----:B------:R-:W-:Y:S02]  /*10190*/  @!P3 LEA.HI.X R25, R9, R0, R10, 0x1, P6 ;  /* 0x000000000919b211 */ /* 0x000fe400030f0c0a */
[----:B------:R-:W-:-:S03]  /*101a0*/  @!P2 LEA R2, P6, R15, R2, 0x1 ;  /* 0x000000020f02a211 */ /* 0x000fc600078c08ff */
[----:B------:R3:W-:Y:S01]  /*101b0*/  @!P3 ST.E.128 desc[UR36][R24.64], RZ ;  /* 0x000000ff1800b985 */ /* 0x0007e2000c101d24 */
[----:B------:R-:W-:-:S05]  /*101c0*/  @!P2 LEA.HI.X R3, R15, R0, R12, 0x1, P6 ;  /* 0x000000000f03a211 */ /* 0x000fca00030f0c0c */
[----:B------:R3:W-:Y:S04]  /*101d0*/  @!P2 ST.E.128 desc[UR36][R2.64], RZ ;  /* 0x000000ff0200a985 */ /* 0x0007e8000c101d24 */
.L_x_222:
[----:B------:R-:W-:Y:S05]  /*101e0*/  BSYNC B1 ;  /* 0x0000000000017941 */ /* 0x000fea0003800000 */
.L_x_221:
[----:B--2---:R2:W4:Y:S01]  /*101f0*/  SHFL.IDX PT, R0, R4, 0x1, 0x181f ;  /* 0x00381f0004007f89 */ /* 0x00452200000e0000 */
[----:B------:R-:W-:Y:S03]  /*10200*/  BSSY B1, `(.L_x_223) ;  /* 0x0000014000017945 */ /* 0x000fe60003800000 */
[----:B-1-3--:R2:W1:Y:S01]  /*10210*/  SHFL.IDX PT, R2, R5, 0x1, 0x181f ;  /* 0x00381f0005027f89 */ /* 0x00a46200000e0000 */
[----:B------:R-:W-:Y:S05]  /*10220*/  @P1 BRA `(.L_x_224) ;  /* 0x0000000000441947 */ /* 0x000fea0003800000 */
[----:B------:R-:W-:Y:S02]  /*10230*/  ULDC UR4, c[0x0][0xac8] ;  /* 0x0002b20000047ab9 */ /* 0x000fe40000000800 */
[----:B------:R-:W-:Y:S02]  /*10240*/  ISETP.GE.AND P4, PT, R7, UR4, PT ;  /* 0x0000000407007c0c */ /* 0x000fe4000bf86270 */
[----:B------:R-:W-:Y:S02]  /*10250*/  ISETP.GE.AND P3, PT, R13, UR4, PT ;  /* 0x000000040d007c0c */ /* 0x000fe4000bf66270 */
[----:B------:R-:W-:Y:S02]  /*10260*/  ISETP.GE.AND P2, PT, R9, UR4, PT ;  /* 0x0000000409007c0c */ /* 0x000fe4000bf46270 */
[----:B------:R-:W-:-:S07]  /*10270*/  ISETP.GE.AND P1, PT, R15, UR4, PT ;  /* 0x000000040f007c0c */ /* 0x000fce000bf26270 */
[-C--:B-1----:R-:W-:Y:S02]  /*10280*/  @!P4 LEA R18, P6, R7, R2.reuse, 0x1 ;  /* 0x000000020712c211 */ /* 0x082fe400078c08ff */
[----:B------:R-:W-:Y:S02]  /*10290*/  @!P3 LEA R20, P5, R13, R2, 0x1 ;  /* 0x000000020d14b211 */ /* 0x000fe400078a08ff */
[----:B----4-:R-:W-:Y:S02]  /*102a0*/  @!P4 LEA.HI.X R19, R7, R0, R8, 0x1, P6 ;  /* 0x000000000713c211 */ /* 0x010fe400030f0c08 */
[----:B------:R-:W-:Y:S02]  /*102b0*/  @!P2 LEA R24, P6, R9, R2, 0x1 ;  /* 0x000000020918a211 */ /* 0x000fe400078c08ff */
[----:B------:R-:W-:Y:S01]  /*102c0*/  @!P3 LEA.HI.X R21, R13, R0, R14, 0x1, P5 ;  /* 0x000000000d15b211 */ /* 0x000fe200028f0c0e */
[----:B------:R3:W-:Y:S01]  /*102d0*/  @!P4 ST.E.128 desc[UR36][R18.64], RZ ;  /* 0x000000ff1200c985 */ /* 0x0007e2000c101d24 */
[----:B------:R-:W-:-:S02]  /*102e0*/  @!P1 LEA R2, P5, R15, R2, 0x1 ;  /* 0x000000020f029211 */ /* 0x000fc400078a08ff */
[-C--:B------:R-:W-:Y:S01]  /*102f0*/  @!P2 LEA.HI.X R25, R9, R0.reuse, R10, 0x1, P6 ;  /* 0x000000000919a211 */ /* 0x080fe200030f0c0a */
[----:B------:R3:W-:Y:S01]  /*10300*/  @!P3 ST.E.128 desc[UR36][R20.64], RZ ;  /* 0x000000ff1400b985 */ /* 0x0007e2000c101d24 */
[----:B------:R-:W-:-:S03]  /*10310*/  @!P1 LEA.HI.X R3, R15, R0, R12, 0x1, P5 ;  /* 0x000000000f039211 */ /* 0x000fc600028f0c0c */
[----:B------:R3:W-:Y:S04]  /*10320*/  @!P2 ST.E.128 desc[UR36][R24.64], RZ ;  /* 0x000000ff1800a985 */ /* 0x0007e8000c101d24 */
[----:B------:R3:W-:Y:S02]  /*10330*/  @!P1 ST.E.128 desc[UR36][R2.64], RZ ;  /* 0x000000ff02009985 */ /* 0x0007e4000c101d24 */
.L_x_224:
[----:B------:R-:W-:Y:S05]  /*10340*/  BSYNC B1 ;  /* 0x0000000000017941 */ /* 0x000fea0003800000 */
.L_x_223:
[----:B----4-:R4:W0:Y:S01]  /*10350*/  SHFL.IDX PT, R0, R4, 0x2, 0x181f ;  /* 0x00581f0004007f89 */ /* 0x01082200000e0000 */
        /* <DEDUP_REMOVED lines=9> */
[-C--:B------:R-:W-:Y:S02]  /*103f0*/  @!P2 LEA R20, P5, R13, R2.reuse, 0x1 ;  /* 0x000000020d14a211 */ /* 0x080fe400078a08ff */
[----:B------:R-:W-:Y:S02]  /*10400*/  @!P1 LEA R24, P4, R9, R2, 0x1 ;  /* 0x0000000209189211 */ /* 0x000fe400078808ff */
[----:B0-----:R-:W-:Y:S02]  /*10410*/  @!P3 LEA.HI.X R19, R7, R0, R8, 0x1, P6 ;  /* 0x000000000713b211 */ /* 0x001fe400030f0c08 */
[----:B------:R-:W-:Y:S02]  /*10420*/  @!P0 LEA R2, P6, R15, R2, 0x1 ;  /* 0x000000020f028211 */ /* 0x000fe400078c08ff */
[-C--:B------:R-:W-:Y:S01]  /*10430*/  @!P2 LEA.HI.X R21, R13, R0.reuse, R14, 0x1, P5 ;  /* 0x000000000d15a211 */ /* 0x080fe200028f0c0e */
[----:B------:R3:W-:Y:S01]  /*10440*/  @!P3 ST.E.128 desc[UR36][R18.64], RZ ;  /* 0x000000ff1200b985 */ /* 0x0007e2000c101d24 */
[----:B------:R-:W-:-:S02]  /*10450*/  @!P1 LEA.HI.X R25, R9, R0, R10, 0x1, P4 ;  /* 0x0000000009199211 */ /* 0x000fc400020f0c0a */
[----:B------:R-:W-:Y:S01]  /*10460*/  @!P0 LEA.HI.X R3, R15, R0, R12, 0x1, P6 ;  /* 0x000000000f038211 */ /* 0x000fe200030f0c0c */
[----:B------:R3:W-:Y:S04]  /*10470*/  @!P2 ST.E.128 desc[UR36][R20.64], RZ ;  /* 0x000000ff1400a985 */ /* 0x0007e8000c101d24 */
[----:B------:R3:W-:Y:S04]  /*10480*/  @!P1 ST.E.128 desc[UR36][R24.64], RZ ;  /* 0x000000ff18009985 */ /* 0x0007e8000c101d24 */
[----:B------:R3:W-:Y:S02]  /*10490*/  @!P0 ST.E.128 desc[UR36][R2.64], RZ ;  /* 0x000000ff02008985 */ /* 0x0007e4000c101d24 */
.L_x_226:
[----:B------:R-:W-:Y:S05]  /*104a0*/  BSYNC B1 ;  /* 0x0000000000017941 */ /* 0x000fea0003800000 */
.L_x_225:
[----:B0-----:R-:W-:Y:S01]  /*104b0*/  VIADD R0, R6, 0x60 ;  /* 0x0000006006007836 */ /* 0x001fe20000000000 */
[----:B--2-4-:R-:W0:Y:S04]  /*104c0*/  SHFL.IDX PT, R4, R4, 0x3, 0x181f ;  /* 0x00781f0004047f89 */ /* 0x014e2800000e0000 */
[----:B------:R-:W-:Y:S01]  /*104d0*/  ISETP.GE.AND P0, PT, R0, R11, PT ;  /* 0x0000000b0000720c */ /* 0x000fe20003f06270 */
[----:B-1-3--:R1:W2:-:S12]  /*104e0*/  SHFL.IDX PT, R2, R5, 0x3, 0x181f ;  /* 0x00781f0005027f89 */ /* 0x00a29800000e0000 */
[----:B-1----:R-:W-:Y:S05]  /*104f0*/  @P0 BRA `(.L_x_215) ;  /* 0x0000000000440947 */ /* 0x002fea0003800000 */
[----:B------:R-:W-:Y:S02]  /*10500*/  ULDC UR4, c[0x0][0xac8] ;  /* 0x0002b20000047ab9 */ /* 0x000fe40000000800 */
[----:B------:R-:W-:Y:S02]  /*10510*/  ISETP.GE.AND P3, PT, R7, UR4, PT ;  /* 0x0000000407007c0c */ /* 0x000fe4000bf66270 */
[----:B------:R-:W-:Y:S02]  /*10520*/  ISETP.GE.AND P2, PT, R13, UR4, PT ;  /* 0x000000040d007c0c */ /* 0x000fe4000bf46270 */
[----:B------:R-:W-:Y:S02]  /*10530*/  ISETP.GE.AND P1, PT, R9, UR4, PT ;  /* 0x0000000409007c0c */ /* 0x000fe4000bf26270 */
[----:B------:R-:W-:-:S07]  /*10540*/  ISETP.GE.AND P0, PT, R15, UR4, PT ;  /* 0x000000040f007c0c */ /* 0x000fce000bf06270 */
[----:B--2---:R-:W-:-:S04]  /*10550*/  @!P3 LEA R6, P4, R7, R2, 0x1 ;  /* 0x000000020706b211 */ /* 0x004fc800078808ff */
[----:B0-----:R-:W-:Y:S02]  /*10560*/  @!P3 LEA.HI.X R7, R7, R4, R8, 0x1, P4 ;  /* 0x000000040707b211 */ /* 0x001fe400020f0c08 */
[-C--:B------:R-:W-:Y:S02]  /*10570*/  @!P2 LEA R18, P4, R13, R2.reuse, 0x1 ;  /* 0x000000020d12a211 */ /* 0x080fe400078808ff */
[-C--:B------:R-:W-:Y:S01]  /*10580*/  @!P1 LEA R8, P5, R9, R2.reuse, 0x1 ;  /* 0x0000000209089211 */ /* 0x080fe200078a08ff */
[----:B------:R0:W-:Y:S01]  /*10590*/  @!P3 ST.E.128 desc[UR36][R6.64], RZ ;  /* 0x000000ff0600b985 */ /* 0x0001e2000c101d24 */
[----:B------:R-:W-:Y:S02]  /*105a0*/  @!P0 LEA R2, P6, R15, R2, 0x1 ;  /* 0x000000020f028211 */ /* 0x000fe400078c08ff */
[-C--:B------:R-:W-:Y:S02]  /*105b0*/  @!P2 LEA.HI.X R19, R13, R4.reuse, R14, 0x1, P4 ;  /* 0x000000040d13a211 */ /* 0x080fe400020f0c0e */
[----:B------:R-:W-:-:S02]  /*105c0*/  @!P1 LEA.HI.X R9, R9, R4, R10, 0x1, P5 ;  /* 0x0000000409099211 */ /* 0x000fc400028f0c0a */
[----:B------:R-:W-:Y:S01]  /*105d0*/  @!P0 LEA.HI.X R3, R15, R4, R12, 0x1, P6 ;  /* 0x000000040f038211 */ /* 0x000fe200030f0c0c */
[----:B------:R0:W-:Y:S04]  /*105e0*/  @!P2 ST.E.128 desc[UR36][R18.64], RZ ;  /* 0x000000ff1200a985 */ /* 0x0001e8000c101d24 */
[----:B------:R0:W-:Y:S04]  /*105f0*/  @!P1 ST.E.128 desc[UR36][R8.64], RZ ;  /* 0x000000ff08009985 */ /* 0x0001e8000c101d24 */
[----:B------:R0:W-:Y:S02]  /*10600*/  @!P0 ST.E.128 desc[UR36][R2.64], RZ ;  /* 0x000000ff02008985 */ /* 0x0001e4000c101d24 */
.L_x_215:
[----:B------:R-:W-:Y:S05]  /*10610*/  BSYNC B0 ;  /* 0x0000000000007941 */ /* 0x000fea0003800000 */
.L_x_205:
[----:B------:R-:W-:Y:S02]  /*10620*/  ULDC UR4, c[0x0][0xc3c] ;  /* 0x00030f0000047ab9 */ /* 0x000fe40000000800 */
[----:B------:R-:W-:-:S06]  /*10630*/  UISETP.GE.AND UP0, UPT, UR7, UR4, UPT ;  /* 0x000000040700728c */ /* 0x000fcc000bf06270 */
[----:B------:R-:W-:-:S13]  /*10640*/  PLOP3.LUT P0, PT, PT, PT, UP0, 0x80, 0x0 ;  /* 0x000000000000781c */ /* 0x000fda0003f0f008 */
[----:B------:R-:W-:Y:S05]  /*10650*/  @!P0 BRA `(.L_x_227) ;  /* 0xffffff08008c8947 */ /* 0x000fea000383ffff */
[----:B------:R-:W-:Y:S05]  /*10660*/  EXIT ;  /* 0x000000000000794d */ /* 0x000fea0003800000 */
.L_x_176:
[----:B------:R-:W-:-:S08]  /*10670*/  NOP ;  /* 0x0000000000007918 */ /* 0x000fd00000000000 */
[----:B0-----:R-:W0:-:S00]  /*10680*/  USETMAXREG.DEALLOC.CTAPOOL 0x28 ;  /* 0x00000028000079c8 */ /* 0x001e0000080e0500 */
[----:B0-----:R-:W-:Y:S01]  /*10690*/  LOP3.LUT R2, R2, 0x3, RZ, 0xc0, !PT ;  /* 0x0000000302027812 */ /* 0x001fe200078ec0ff */
[----:B------:R-:W-:Y:S01]  /*106a0*/  IMAD.MOV.U32 R6, RZ, RZ, RZ ;  /* 0x000000ffff067224 */ /* 0x000fe200078e00ff */
[----:B------:R-:W-:-:S04]  /*106b0*/  LOP3.LUT R23, R23, 0xfffffeff, RZ, 0xc0, !PT ;  /* 0xfffffeff17177812 */ /* 0x000fc800078ec0ff */
[----:B------:R-:W0:Y:S02]  /*106c0*/  SHFL.IDX PT, R2, R2, RZ, 0x1f ;  /* 0x00001fff02027589 */ /* 0x000e2400000e0000 */
[----:B0-----:R-:W-:-:S13]  /*106d0*/  ISETP.NE.AND P0, PT, R2, RZ, PT ;  /* 0x000000ff0200720c */ /* 0x001fda0003f05270 */
[----:B------:R-:W-:Y:S01]  /*106e0*/  @P0 LOP3.LUT R23, R23, 0x100, RZ, 0xfc, !PT ;  /* 0x0000010017170812 */ /* 0x000fe200078efcff */
[----:B------:R-:W-:Y:S06]  /*106f0*/  @!P0 BRA `(.L_x_228) ;  /* 0x00000000001c8947 */ /* 0x000fec0003800000 */
[----:B------:R-:W0:Y:S08]  /*10700*/  S2UR UR5, SR_CgaCtaId ;  /* 0x00000000000579c3 */ /* 0x000e300000008800 */
[----:B------:R-:W-:Y:S06]  /*10710*/  BAR.SYNC.DEFER_BLOCKING 0x5, 0x180 ;  /* 0x0146000000007b1d */ /* 0x000fec0000010000 */
[----:B------:R-:W-:-:S02]  /*10720*/  UMOV UR4, 0x400 ;  /* 0x0000040000047882 */ /* 0x000fc40000000000 */
[----:B0-----:R-:W-:-:S09]  /*10730*/  ULEA UR4, UR5, UR4, 0x18 ;  /* 0x0000000405047291 */ /* 0x001fd2000f8ec03f */
[----:B------:R-:W0:Y:S01]  /*10740*/  LDS.128 R16, [UR4+0x388d0] ;  /* 0x0388d004ff107984 */ /* 0x000e220008000c00 */
[----:B------:R-:W-:Y:S06]  /*10750*/  BAR.ARV 0x4, 0x180 ;  /* 0x0106000000007b1d */ /* 0x000fec0000002000 */
[----:B------:R-:W-:Y:S05]  /*10760*/  BRA `(.L_x_229) ;  /* 0x0000000800947947 */ /* 0x000fea0003800000 */
.L_x_228:
[----:B------:R-:W-:Y:S01]  /*10770*/  LOP3.LUT R7, R0, 0x1f, RZ, 0xc0, !PT ;  /* 0x0000001f00077812 */ /* 0x000fe200078ec0ff */
[----:B------:R-:W-:Y:S01]  /*10780*/  ULDC UR4, c[0x0][0xc3c] ;  /* 0x00030f0000047ab9 */ /* 0x000fe20000000800 */
[----:B------:R-:W-:Y:S01]  /*10790*/  IMAD.MOV.U32 R9, RZ, RZ, RZ ;  /* 0x000000ffff097224 */ /* 0x000fe200078e00ff */
[----:B------:R-:W0:Y:S01]  /*107a0*/  S2UR UR6, SR_CTAID.X ;  /* 0x00000000000679c3 */ /* 0x000e220000002500 */
[----:B------:R-:W-:Y:S01]  /*107b0*/  ISETP.NE.AND P0, PT, R7, 0x1f, PT ;  /* 0x0000001f0700780c */ /* 0x000fe20003f05270 */
[----:B------:R-:W-:-:S03]  /*107c0*/  ULDC UR5, c[0x0][0xc38] ;  /* 0x00030e0000057ab9 */ /* 0x000fc60000000800 */
[----:B------:R-:W-:-:S13]  /*107d0*/  ISETP.GE.OR P1, PT, R7, UR4, !P0 ;  /* 0x0000000407007c0c */ /* 0x000fda000c726670 */
[----:B------:R-:W1:Y:S08]  /*107e0*/  @!P1 LDC.64 R4, c[0x0][0xc80] ;  /* 0x00032000ff049b82 */ /* 0x000e700000000a00 */
[----:B------:R-:W2:Y:S01]  /*107f0*/  @!P1 LDC.64 R2, c[0x0][0xc78] ;  /* 0x00031e00ff029b82 */ /* 0x000ea20000000a00 */
[----:B-1----:R-:W-:-:S05]  /*10800*/  @!P1 IMAD.WIDE.U32 R4, R7, 0x4, R4 ;  /* 0x0000000407049825 */ /* 0x002fca00078e0004 */
[----:B------:R-:W3:Y:S01]  /*10810*/  @!P1 LDG.E R6, desc[UR36][R4.64] ;  /* 0x0000002404069981 */ /* 0x000ee2000c1e1900 */
[----:B--2---:R-:W-:-:S05]  /*10820*/  @!P1 IMAD.WIDE.U32 R2, R7, 0x4, R2 ;  /* 0x0000000407029825 */ /* 0x004fca00078e0002 */
[----:B------:R-:W3:Y:S01]  /*10830*/  @!P1 LDG.E R9, desc[UR36][R2.64] ;  /* 0x0000002402099981 */ /* 0x000ee2000c1e1900 */
[C---:B------:R-:W-:Y:S02]  /*10840*/  ISETP.NE.AND P1, PT, R7.reuse, RZ, PT ;  /* 0x000000ff0700720c */ /* 0x040fe40003f25270 */
[C---:B------:R-:W-:Y:S02]  /*10850*/  ISETP.GE.U32.AND P2, PT, R7.reuse, 0x2, PT ;  /* 0x000000020700780c */ /* 0x040fe40003f46070 */
[C---:B------:R-:W-:Y:S02]  /*10860*/  ISETP.GE.U32.AND P3, PT, R7.reuse, 0x4, PT ;  /* 0x000000040700780c */ /* 0x040fe40003f66070 */
[C---:B------:R-:W-:Y:S02]  /*10870*/  ISETP.GE.U32.AND P4, PT, R7.reuse, 0x8, PT ;  /* 0x000000080700780c */ /* 0x040fe40003f86070 */
[----:B------:R-:W-:Y:S01]  /*10880*/  ISETP.GE.U32.AND P5, PT, R7, 0x10, PT ;  /* 0x000000100700780c */ /* 0x000fe20003fa6070 */
[----:B------:R-:W-:Y:S01]  /*10890*/  UMOV UR4, URZ ;  /* 0x0000003f00047c82 */ /* 0x000fe20008000000 */
[----:B---3--:R-:W-:-:S05]  /*108a0*/  IMAD R8, R6, R9, RZ ;  /* 0x0000000906087224 */ /* 0x008fca00078e02ff */
[----:B------:R-:W1:Y:S02]  /*108b0*/  SHFL.UP PT, R10, R8, 0x1, RZ ;  /* 0x04200000080a7989 */ /* 0x000e6400000e00ff */
[----:B-1----:R-:W-:-:S05]  /*108c0*/  SEL R11, R10, RZ, P1 ;  /* 0x000000ff0a0b7207 */ /* 0x002fca0000800000 */
[----:B------:R-:W-:-:S05]  /*108d0*/  IMAD.IADD R11, R8, 0x1, R11 ;  /* 0x00000001080b7824 */ /* 0x000fca00078e020b */
[----:B------:R-:W1:Y:S02]  /*108e0*/  SHFL.UP PT, R10, R11, 0x2, RZ ;  /* 0x044000000b0a7989 */ /* 0x000e6400000e00ff */
[----:B-1----:R-:W-:-:S05]  /*108f0*/  SEL R10, R10, RZ, P2 ;  /* 0x000000ff0a0a7207 */ /* 0x002fca0001000000 */
[----:B------:R-:W-:-:S05]  /*10900*/  IMAD.IADD R10, R11, 0x1, R10 ;  /* 0x000000010b0a7824 */ /* 0x000fca00078e020a */
[----:B------:R-:W1:Y:S02]  /*10910*/  SHFL.UP PT, R4, R10, 0x4, RZ ;  /* 0x048000000a047989 */ /* 0x000e6400000e00ff */
[----:B-1----:R-:W-:-:S04]  /*10920*/  SEL R3, R4, RZ, P3 ;  /* 0x000000ff04037207 */ /* 0x002fc80001800000 */
[----:B------:R-:W-:-:S05]  /*10930*/  IADD3 R3, R10, R3, RZ ;  /* 0x000000030a037210 */ /* 0x000fca0007ffe0ff */
[----:B------:R-:W1:Y:S02]  /*10940*/  SHFL.UP PT, R2, R3, 0x8, RZ ;  /* 0x0500000003027989 */ /* 0x000e6400000e00ff */
[----:B-1----:R-:W-:-:S05]  /*10950*/  SEL R2, R2, RZ, P4 ;  /* 0x000000ff02027207 */ /* 0x002fca0002000000 */
[----:B------:R-:W-:-:S05]  /*10960*/  IMAD.IADD R2, R3, 0x1, R2 ;  /* 0x0000000103027824 */ /* 0x000fca00078e0202 */
[----:B------:R-:W1:Y:S02]  /*10970*/  SHFL.UP PT, R4, R2, 0x10, RZ ;  /* 0x0600000002047989 */ /* 0x000e6400000e00ff */
[----:B-1----:R-:W-:-:S05]  /*10980*/  SEL R5, R4, RZ, P5 ;  /* 0x000000ff04057207 */ /* 0x002fca0002800000 */
[----:B------:R-:W-:-:S05]  /*10990*/  IMAD.IADD R5, R2, 0x1, R5 ;  /* 0x0000000102057824 */ /* 0x000fca00078e0205 */
[----:B------:R-:W1:Y:S02]  /*109a0*/  SHFL.IDX PT, R8, R5, 0x1f, 0x1f ;  /* 0x03e01f0005087f89 */ /* 0x000e6400000e0000 */
[----:B-1----:R-:W-:-:S05]  /*109b0*/  IMAD R8, R8, UR5, RZ ;  /* 0x0000000508087c24 */ /* 0x002fca000f8e02ff */
[----:B0-----:R-:W-:Y:S01]  /*109c0*/  ISETP.GT.AND P6, PT, R8, UR6, PT ;  /* 0x0000000608007c0c */ /* 0x001fe2000bfc4270 */
[----:B------:R-:W-:-:S12]  /*109d0*/  IMAD.MOV.U32 R3, RZ, RZ, R8 ;  /* 0x000000ffff037224 */ /* 0x000fd800078e0008 */
[----:B------:R-:W-:Y:S05]  /*109e0*/  @P6 BRA `(.L_x_230) ;  /* 0x0000000000986947 */ /* 0x000fea0003800000 */
[----:B------:R-:W-:Y:S01]  /*109f0*/  IMAD.MOV.U32 R8, RZ, RZ, R3 ;  /* 0x000000ffff087224 */ /* 0x000fe200078e0003 */
[----:B------:R-:W-:Y:S01]  /*10a00*/  UMOV UR4, URZ ;  /* 0x0000003f00047c82 */ /* 0x000fe20008000000 */
[----:B------:R-:W-:-:S05]  /*10a10*/  ULDC UR5, c[0x0][0xc38] ;  /* 0x00030e0000057ab9 */ /* 0x000fca0000000800 */
.L_x_232:
[----:B------:R-:W0:Y:S01]  /*10a20*/  LDC R2, c[0x0][0xc3c] ;  /* 0x00030f00ff027b82 */ /* 0x000e220000000800 */
[----:B------:R-:W-:-:S06]  /*10a30*/  UIADD3 UR4, UR4, 0x1f, URZ ;  /* 0x0000001f04047890 */ /* 0x000fcc000fffe03f */
[----:B0-----:R-:W-:-:S13]  /*10a40*/  ISETP.LE.AND P6, PT, R2, UR4, PT ;  /* 0x0000000402007c0c */ /* 0x001fda000bfc3270 */
[----:B------:R-:W-:Y:S05]  /*10a50*/  @P6 BRA `(.L_x_231) ;  /* 0x0000000400ac6947 */ /* 0x000fea0003800000 */
[----:B------:R-:W-:Y:S02]  /*10a60*/  VIADD R9, R7, UR4 ;  /* 0x0000000407097c36 */ /* 0x000fe40008000000 */
[----:B------:R-:W-:-:S03]  /*10a70*/  IMAD.MOV.U32 R6, RZ, RZ, RZ ;  /* 0x000000ffff067224 */ /* 0x000fc600078e00ff */
[----:B------:R-:W-:-:S13]  /*10a80*/  ISETP.GE.OR P6, PT, R9, R2, !P0 ;  /* 0x000000020900720c */ /* 0x000fda00047c6670 */
[----:B------:R-:W0:Y:S08]  /*10a90*/  @!P6 LDC.64 R4, c[0x0][0xc80] ;  /* 0x00032000ff04eb82 */ /* 0x000e300000000a00 */
[----:B------:R-:W1:Y:S01]  /*10aa0*/  @!P6 LDC.64 R2, c[0x0][0xc78] ;  /* 0x00031e00ff02eb82 */ /* 0x000e620000000a00 */
[----:B0-----:R-:W-:-:S05]  /*10ab0*/  @!P6 IMAD.WIDE R4, R9, 0x4, R4 ;  /* 0x000000040904e825 */ /* 0x001fca00078e0204 */
[----:B------:R-:W2:Y:S01]  /*10ac0*/  @!P6 LDG.E R6, desc[UR36][R4.64] ;  /* 0x000000240406e981 */ /* 0x000ea2000c1e1900 */
[----:B-1----:R-:W-:-:S04]  /*10ad0*/  @!P6 IMAD.WIDE R2, R9, 0x4, R2 ;  /* 0x000000040902e825 */ /* 0x002fc800078e0202 */
[----:B------:R-:W-:-:S06]  /*10ae0*/  IMAD.MOV.U32 R9, RZ, RZ, RZ ;  /* 0x000000ffff097224 */ /* 0x000fcc00078e00ff */
[----:B------:R-:W2:Y:S02]  /*10af0*/  @!P6 LDG.E R9, desc[UR36][R2.64] ;  /* 0x000000240209e981 */ /* 0x000ea4000c1e1900 */
[----:B--2---:R-:W-:-:S05]  /*10b00*/  IMAD R13, R6, R9, RZ ;  /* 0x00000009060d7224 */ /* 0x004fca00078e02ff */
[----:B------:R-:W0:Y:S02]  /*10b10*/  SHFL.UP PT, R10, R13, 0x1, RZ ;  /* 0x042000000d0a7989 */ /* 0x000e2400000e00ff */
[----:B0-----:R-:W-:-:S05]  /*10b20*/  SEL R10, R10, RZ, P1 ;  /* 0x000000ff0a0a7207 */ /* 0x001fca0000800000 */
[----:B------:R-:W-:-:S05]  /*10b30*/  IMAD.IADD R10, R13, 0x1, R10 ;  /* 0x000000010d0a7824 */ /* 0x000fca00078e020a */
        /* <DEDUP_REMOVED lines=12> */
[----:B------:R-:W0:Y:S02]  /*10c00*/  SHFL.IDX PT, R2, R5, 0x1f, 0x1f ;  /* 0x03e01f0005027f89 */ /* 0x000e2400000e0000 */
[----:B0-----:R-:W-:-:S04]  /*10c10*/  IMAD R3, R2, UR5, RZ ;  /* 0x0000000502037c24 */ /* 0x001fc8000f8e02ff */
[----:B------:R-:W-:-:S05]  /*10c20*/  IMAD.IADD R8, R3, 0x1, R8 ;  /* 0x0000000103087824 */ /* 0x000fca00078e0208 */
[----:B------:R-:W-:-:S13]  /*10c30*/  ISETP.GT.AND P6, PT, R8, UR6, PT ;  /* 0x0000000608007c0c */ /* 0x000fda000bfc4270 */
[----:B------:R-:W-:Y:S05]  /*10c40*/  @!P6 BRA `(.L_x_232) ;  /* 0xfffffffc0074e947 */ /* 0x000fea000383ffff */
.L_x_230:
[----:B------:R-:W-:Y:S01]  /*10c50*/  IMAD.IADD R11, R8, 0x1, -R3 ;  /* 0x00000001080b7824 */ /* 0x000fe200078e0a03 */
[----:B------:R-:W-:-:S03]  /*10c60*/  MOV R16, RZ ;  /* 0x000000ff00107202 */ /* 0x000fc60000000f00 */
[----:B------:R-:W-:-:S05]  /*10c70*/  IMAD R2, R5, UR5, R11 ;  /* 0x0000000505027c24 */ /* 0x000fca000f8e020b */
[----:B------:R-:W-:-:S13]  /*10c80*/  ISETP.GT.AND P0, PT, R2, UR6, PT ;  /* 0x0000000602007c0c */ /* 0x000fda000bf04270 */
[----:B------:R-:W-:-:S04]  /*10c90*/  VOTE.ANY R8, PT, !P0 ;  /* 0x0000000000087806 */ /* 0x000fc800040e0100 */
[----:B------:R-:W0:Y:S01]  /*10ca0*/  POPC R19, R8 ;  /* 0x0000000800137309 */ /* 0x000e220000000000 */
[----:B------:R-:W-:Y:S01]  /*10cb0*/  ISETP.NE.AND P0, PT, R8, RZ, PT ;  /* 0x000000ff0800720c */ /* 0x000fe20003f05270 */
[----:B0-----:R-:W0:Y:S04]  /*10cc0*/  SHFL.IDX PT, R6, R6, R19, 0x1f ;  /* 0x00001f1306067589 */ /* 0x001e2800000e0000 */
[----:B------:R1:W2:Y:S01]  /*10cd0*/  SHFL.IDX PT, R9, R9, R19, 0x1f ;  /* 0x00001f1309097589 */ /* 0x0002a200000e0000 */
[----:B0-----:R-:W-:-:S04]  /*10ce0*/  IABS R4, R6 ;  /* 0x0000000600047213 */ /* 0x001fc80000000000 */
[----:B------:R-:W0:Y:S08]  /*10cf0*/  I2F.RP R10, R4 ;  /* 0x00000004000a7306 */ /* 0x000e300000209400 */
[----:B0-----:R-:W0:Y:S02]  /*10d00*/  MUFU.RCP R10, R10 ;  /* 0x0000000a000a7308 */ /* 0x001e240000001000 */
[----:B0-----:R-:W-:-:S06]  /*10d10*/  VIADD R2, R10, 0xffffffe ;  /* 0x0ffffffe0a027836 */ /* 0x001fcc0000000000 */
[----:B------:R-:W0:Y:S02]  /*10d20*/  F2I.FTZ.U32.TRUNC.NTZ R3, R2 ;  /* 0x0000000200037305 */ /* 0x000e24000021f000 */
[----:B0-----:R-:W-:Y:S01]  /*10d30*/  IMAD.MOV R12, RZ, RZ, -R3 ;  /* 0x000000ffff0c7224 */ /* 0x001fe200078e0a03 */
[----:B-12---:R-:W-:Y:S06]  /*10d40*/  @!P0 BRA `(.L_x_233) ;  /* 0x0000000000088947 */ /* 0x006fec0003800000 */
[----:B------:R-:W-:-:S06]  /*10d50*/  VIADD R16, R19, 0xffffffff ;  /* 0xffffffff13107836 */ /* 0x000fcc0000000000 */
[----:B------:R0:W1:Y:S02]  /*10d60*/  SHFL.IDX PT, R16, R5, R16, 0x1f ;  /* 0x00001f1005107589 */ /* 0x00006400000e0000 */
.L_x_233:
[----:B-1----:R-:W-:Y:S01]  /*10d70*/  IMAD R16, R16, UR5, R11 ;  /* 0x0000000510107c24 */ /* 0x002fe2000f8e020b */
[----:B0-----:R-:W-:Y:S01]  /*10d80*/  IABS R5, R9 ;  /* 0x0000000900057213 */ /* 0x001fe20000000000 */
[----:B------:R-:W-:Y:S01]  /*10d90*/  IMAD.MOV.U32 R11, RZ, RZ, R12 ;  /* 0x000000ffff0b7224 */ /* 0x000fe200078e000c */
[----:B------:R-:W-:Y:S01]  /*10da0*/  IABS R12, R6 ;  /* 0x00000006000c7213 */ /* 0x000fe20000000000 */
[----:B------:R-:W-:Y:S01]  /*10db0*/  IMAD.MOV.U32 R2, RZ, RZ, RZ ;  /* 0x000000ffff027224 */ /* 0x000fe200078e00ff */
[----:B------:R-:W-:Y:S01]  /*10dc0*/  IADD3 R17, -R16, UR6, RZ ;  /* 0x0000000610117c10 */ /* 0x000fe2000fffe1ff */
[----:B------:R-:W-:Y:S01]  /*10dd0*/  IMAD R11, R11, R4, RZ ;  /* 0x000000040b0b7224 */ /* 0x000fe200078e02ff */
[----:B------:R-:W0:Y:S01]  /*10de0*/  I2F.RP R8, R5 ;  /* 0x0000000500087306 */ /* 0x000e220000209400 */
[----:B------:R-:W-:Y:S01]  /*10df0*/  IMAD.MOV R12, RZ, RZ, -R12 ;  /* 0x000000ffff0c7224 */ /* 0x000fe200078e0a0c */
[----:B------:R-:W-:Y:S01]  /*10e00*/  IABS R10, R17 ;  /* 0x00000011000a7213 */ /* 0x000fe20000000000 */
[----:B------:R-:W-:-:S04]  /*10e10*/  IMAD.HI.U32 R2, R3, R11, R2 ;  /* 0x0000000b03027227 */ /* 0x000fc800078e0002 */
[----:B------:R-:W-:Y:S02]  /*10e20*/  IMAD.MOV.U32 R3, RZ, RZ, R10 ;  /* 0x000000ffff037224 */ /* 0x000fe400078e000a */
[----:B------:R-:W-:Y:S02]  /*10e30*/  IMAD.MOV.U32 R10, RZ, RZ, R12 ;  /* 0x000000ffff0a7224 */ /* 0x000fe400078e000c */
[----:B------:R-:W-:-:S04]  /*10e40*/  IMAD.HI.U32 R2, R2, R3, RZ ;  /* 0x0000000302027227 */ /* 0x000fc800078e00ff */
[----:B------:R-:W-:Y:S01]  /*10e50*/  IMAD R3, R2, R10, R3 ;  /* 0x0000000a02037224 */ /* 0x000fe200078e0203 */
[----:B0-----:R-:W0:Y:S01]  /*10e60*/  MUFU.RCP R8, R8 ;  /* 0x0000000800087308 */ /* 0x001e220000001000 */
[----:B------:R-:W-:-:S03]  /*10e70*/  VIADD R19, R19, UR4 ;  /* 0x0000000413137c36 */ /* 0x000fc60008000000 */
[----:B------:R-:W-:-:S13]  /*10e80*/  ISETP.GT.U32.AND P1, PT, R4, R3, PT ;  /* 0x000000030400720c */ /* 0x000fda0003f24070 */
[----:B------:R-:W-:Y:S02]  /*10e90*/  @!P1 IMAD.IADD R3, R3, 0x1, -R4 ;  /* 0x0000000103039824 */ /* 0x000fe400078e0a04 */
[----:B0-----:R-:W-:Y:S02]  /*10ea0*/  VIADD R10, R8, 0xffffffe ;  /* 0x0ffffffe080a7836 */ /* 0x001fe40000000000 */
[----:B------:R-:W-:Y:S01]  /*10eb0*/  @!P1 VIADD R2, R2, 0x1 ;  /* 0x0000000102029836 */ /* 0x000fe20000000000 */
[----:B------:R-:W-:Y:S02]  /*10ec0*/  ISETP.GE.U32.AND P0, PT, R3, R4, PT ;  /* 0x000000040300720c */ /* 0x000fe40003f06070 */
[----:B------:R-:W-:Y:S01]  /*10ed0*/  LOP3.LUT R4, R17, R6, RZ, 0x3c, !PT ;  /* 0x0000000611047212 */ /* 0x000fe200078e3cff */
[----:B------:R0:W1:Y:S01]  /*10ee0*/  F2I.FTZ.U32.TRUNC.NTZ R3, R10 ;  /* 0x0000000a00037305 */ /* 0x000062000021f000 */
[----:B------:R-:W-:Y:S02]  /*10ef0*/  ISETP.NE.AND P1, PT, R6, RZ, PT ;  /* 0x000000ff0600720c */ /* 0x000fe40003f25270 */
[----:B------:R-:W-:-:S02]  /*10f00*/  ISETP.GE.AND P2, PT, R4, RZ, PT ;  /* 0x000000ff0400720c */ /* 0x000fc40003f46270 */
[----:B0-----:R-:W-:-:S05]  /*10f10*/  IABS R10, R9 ;  /* 0x00000009000a7213 */ /* 0x001fca0000000000 */
[----:B------:R-:W-:-:S04]  /*10f20*/  @P0 VIADD R2, R2, 0x1 ;  /* 0x0000000102020836 */ /* 0x000fc80000000000 */
[----:B------:R-:W-:Y:S02]  /*10f30*/  IMAD.MOV.U32 R8, RZ, RZ, R2 ;  /* 0x000000ffff087224 */ /* 0x000fe400078e0002 */
[----:B-1----:R-:W-:Y:S02]  /*10f40*/  IMAD.MOV R2, RZ, RZ, -R3 ;  /* 0x000000ffff027224 */ /* 0x002fe400078e0a03 */
[----:B------:R-:W-:Y:S01]  /*10f50*/  @!P2 IMAD.MOV R8, RZ, RZ, -R8 ;  /* 0x000000ffff08a224 */ /* 0x000fe200078e0a08 */
[----:B------:R-:W-:Y:S01]  /*10f60*/  @!P1 LOP3.LUT R8, RZ, R6, RZ, 0x33, !PT ;  /* 0x00000006ff089212 */ /* 0x000fe200078e33ff */
[----:B------:R-:W-:Y:S02]  /*10f70*/  IMAD R11, R2, R5, RZ ;  /* 0x00000005020b7224 */ /* 0x000fe400078e02ff */
[----:B------:R-:W-:Y:S01]  /*10f80*/  IMAD.MOV.U32 R2, RZ, RZ, RZ ;  /* 0x000000ffff027224 */ /* 0x000fe200078e00ff */
[----:B------:R-:W-:Y:S01]  /*10f90*/  IABS R4, R8 ;  /* 0x0000000800047213 */ /* 0x000fe20000000000 */
[----:B------:R-:W-:-:S02]  /*10fa0*/  IMAD.MOV R10, RZ, RZ, -R10 ;  /* 0x000000ffff0a7224 */ /* 0x000fc400078e0a0a */
[----:B------:R-:W-:-:S04]  /*10fb0*/  IMAD.HI.U32 R2, R3, R11, R2 ;  /* 0x0000000b03027227 */ /* 0x000fc800078e0002 */
[----:B------:R-:W-:Y:S01]  /*10fc0*/  IMAD.MOV.U32 R3, RZ, RZ, R4 ;  /* 0x000000ffff037224 */ /* 0x000fe200078e0004 */
[----:B------:R-:W-:Y:S01]  /*10fd0*/  MOV R4, R10 ;  /* 0x0000000a00047202 */ /* 0x000fe20000000f00 */
[----:B------:R-:W-:Y:S02]  /*10fe0*/  IMAD R6, R6, R8, RZ ;  /* 0x0000000806067224 */ /* 0x000fe400078e02ff */
[----:B------:R-:W-:-:S04]  /*10ff0*/  IMAD.HI.U32 R2, R2, R3, RZ ;  /* 0x0000000302027227 */ /* 0x000fc800078e00ff */
[----:B------:R-:W-:Y:S01]  /*11000*/  IMAD R4, R2, R4, R3 ;  /* 0x0000000402047224 */ /* 0x000fe200078e0203 */
[----:B------:R-:W-:Y:S01]  /*11010*/  LOP3.LUT R3, R8, R9, RZ, 0x3c, !PT ;  /* 0x0000000908037212 */ /* 0x000fe200078e3cff */
[----:B------:R-:W-:-:S03]  /*11020*/  IMAD.IADD R17, R17, 0x1, -R6 ;  /* 0x0000000111117824 */ /* 0x000fc600078e0a06 */
[----:B------:R-:W-:Y:S02]  /*11030*/  ISETP.GT.U32.AND P1, PT, R5, R4, PT ;  /* 0x000000040500720c */ /* 0x000fe40003f24070 */
[----:B------:R-:W-:-:S11]  /*11040*/  ISETP.GE.AND P2, PT, R3, RZ, PT ;  /* 0x000000ff0300720c */ /* 0x000fd60003f46270 */
[----:B------:R-:W-:Y:S02]  /*11050*/  @!P1 IMAD.IADD R4, R4, 0x1, -R5 ;  /* 0x0000000104049824 */ /* 0x000fe400078e0a05 */
[----:B------:R-:W-:Y:S01]  /*11060*/  @!P1 VIADD R2, R2, 0x1 ;  /* 0x0000000102029836 */ /* 0x000fe20000000000 */
[----:B------:R-:W-:Y:S02]  /*11070*/  ISETP.NE.AND P1, PT, R9, RZ, PT ;  /* 0x000000ff0900720c */ /* 0x000fe40003f25270 */
[----:B------:R-:W-:-:S13]  /*11080*/  ISETP.GE.U32.AND P0, PT, R4, R5, PT ;  /* 0x000000050400720c */ /* 0x000fda0003f06070 */
[----:B------:R-:W-:-:S04]  /*11090*/  @P0 VIADD R2, R2, 0x1 ;  /* 0x0000000102020836 */ /* 0x000fc80000000000 */
[----:B------:R-:W-:Y:S01]  /*110a0*/  @!P2 IMAD.MOV R2, RZ, RZ, -R2 ;  /* 0x000000ffff02a224 */ /* 0x000fe200078e0a02 */
[----:B------:R-:W-:-:S05]  /*110b0*/  @!P1 LOP3.LUT R2, RZ, R9, RZ, 0x33, !PT ;  /* 0x00000009ff029212 */ /* 0x000fca00078e33ff */
[----:B------:R-:W-:-:S04]  /*110c0*/  IMAD.MOV R18, RZ, RZ, -R2 ;  /* 0x000000ffff127224 */ /* 0x000fc800078e0a02 */
[C---:B------:R-:W-:Y:S02]  /*110d0*/  IMAD R18, R9.reuse, R18, R8 ;  /* 0x0000001209127224 */ /* 0x040fe400078e0208 */
[----:B------:R-:W-:-:S04]  /*110e0*/  IMAD R9, R9, 0x1000000, R2 ;  /* 0x0100000009097824 */ /* 0x000fc800078e0202 */
[----:B------:R-:W-:Y:S01]  /*110f0*/  IMAD R18, R18, 0x10000, R9 ;  /* 0x0001000012127824 */ /* 0x000fe200078e0209 */
[----:B------:R-:W-:Y:S06]  /*11100*/  BRA `(.L_x_234) ;  /* 0x0000000000147947 */ /* 0x000fec0003800000 */
.L_x_231:
[----:B------:R-:W-:Y:S01]  /*11110*/  ULDC UR4, c[0x0][0xc3c] ;  /* 0x00030f0000047ab9 */ /* 0x000fe20000000800 */
[----:B------:R-:W-:Y:S02]  /*11120*/  IMAD.MOV.U32 R17, RZ, RZ, RZ ;  /* 0x000000ffff117224 */ /* 0x000fe400078e00ff */
[----:B------:R-:W-:Y:S02]  /*11130*/  IMAD.U32 R16, RZ, RZ, UR6 ;  /* 0x00000006ff107e24 */ /* 0x000fe4000f8e00ff */
[----:B------:R-:W-:Y:S02]  /*11140*/  IMAD.MOV.U32 R18, RZ, RZ, RZ ;  /* 0x000000ffff127224 */ /* 0x000fe400078e00ff */
[----:B------:R-:W-:-:S07]  /*11150*/  IMAD.U32 R19, RZ, RZ, UR4 ;  /* 0x00000004ff137e24 */ /* 0x000fce000f8e00ff */
.L_x_234:
[----:B------:R-:W-:-:S13]  /*11160*/  ISETP.NE.AND P0, PT, R7, RZ, PT ;  /* 0x000000ff0700720c */ /* 0x000fda0003f05270 */
[----:B------:R-:W0:Y:S01]  /*11170*/  @!P0 S2R R3, SR_CgaCtaId ;  /* 0x0000000000038919 */ /* 0x000e220000008800 */
[----:B------:R-:W-:-:S04]  /*11180*/  @!P0 MOV R2, 0x400 ;  /* 0x0000040000028802 */ /* 0x000fc80000000f00 */
[----:B0-----:R-:W-:-:S05]  /*11190*/  @!P0 LEA R2, R3, R2, 0x18 ;  /* 0x0000000203028211 */ /* 0x001fca00078ec0ff */
[----:B------:R1:W-:Y:S01]  /*111a0*/  @!P0 STS.128 [R2+0x388d0], R16 ;  /* 0x0388d01002008388 */ /* 0x0003e20000000c00 */
[----:B------:R-:W-:Y:S06]  /*111b0*/  BAR.ARV 0x5, 0x180 ;  /* 0x0146000000007b1d */ /* 0x000fec0000002000 */
.L_x_229:
[----:B------:R2:W-:Y:S01]  /*111c0*/  STL [R1+0x28], RZ ;  /* 0x000028ff01007387 */ /* 0x0005e20000100800 */
[----:B------:R-:W-:Y:S01]  /*111d0*/  ULDC UR4, c[0x0][0xc3c] ;  /* 0x00030f0000047ab9 */ /* 0x000fe20000000800 */
[----:B------:R-:W-:Y:S01]  /*111e0*/  IMAD.MOV.U32 R28, RZ, RZ, 0x1 ;  /* 0x00000001ff1c7424 */ /* 0x000fe200078e00ff */
[----:B0-----:R-:W-:Y:S01]  /*111f0*/  ISETP.GE.AND P0, PT, R19, UR4, PT ;  /* 0x0000000413007c0c */ /* 0x001fe2000bf06270 */
[----:B------:R-:W-:-:S12]  /*11200*/  IMAD.MOV.U32 R27, RZ, RZ, RZ ;  /* 0x000000ffff1b7224 */ /* 0x000fd800078e00ff */
[----:B--2---:R-:W-:Y:S05]  /*11210*/  @P0 BRA `(.L_x_235) ;  /* 0x0000004c00140947 */ /* 0x004fea0003800000 */
[----:B-1----:R-:W2:Y:S01]  /*11220*/  LDL R2, [R1+0x50] ;  /* 0x0000500001027983 */ /* 0x002ea20000100800 */
[----:B------:R-:W0:Y:S01]  /*11230*/  S2UR UR5, SR_CgaCtaId ;  /* 0x00000000000579c3 */ /* 0x000e220000008800 */
[----:B------:R-:W-:Y:S01]  /*11240*/  SHF.L.U32 R32, R0, 0x3, RZ ;  /* 0x0000000300207819 */ /* 0x000fe200000006ff */
[----:B------:R-:W-:Y:S01]  /*11250*/  BSSY B8, `(.L_x_235) ;  /* 0x00004c1000087945 */ /* 0x000fe20003800000 */
[----:B------:R1:W-:Y:S01]  /*11260*/  STL [R1+0x28], RZ ;  /* 0x000028ff01007387 */ /* 0x0003e20000100800 */
[----:B------:R-:W-:Y:S01]  /*11270*/  IMAD.MOV.U32 R28, RZ, RZ, 0x1 ;  /* 0x00000001ff1c7424 */ /* 0x000fe200078e00ff */
[----:B------:R-:W-:Y:S01]  /*11280*/  LOP3.LUT R3, R32, 0x1f8, RZ, 0xc0, !PT ;  /* 0x000001f820037812 */ /* 0x000fe200078ec0ff */
[----:B------:R-:W-:Y:S01]  /*11290*/  IMAD.MOV.U32 R27, RZ, RZ, RZ ;  /* 0x000000ffff1b7224 */ /* 0x000fe200078e00ff */
[----:B------:R-:W-:Y:S02]  /*112a0*/  ULDC UR39, c[0x0][0xc] ;  /* 0x0000030000277ab9 */ /* 0x000fe40000000800 */
[----:B------:R-:W-:-:S04]  /*112b0*/  LOP3.LUT R3, R3, 0x38, R0, 0x78, !PT ;  /* 0x0000003803037812 */ /* 0x000fc800078e7800 */
[----:B------:R-:W-:Y:S02]  /*112c0*/  LOP3.LUT R31, R3, 0x200, R32, 0xf8, !PT ;  /* 0x00000200031f7812 */ /* 0x000fe400078ef820 */
[----:B------:R-:W-:-:S04]  /*112d0*/  LOP3.LUT R32, R32, 0x38, RZ, 0xc0, !PT ;  /* 0x0000003820207812 */ /* 0x000fc800078ec0ff */
[C---:B------:R-:W-:Y:S02]  /*112e0*/  LOP3.LUT R37, R32.reuse, 0x40, RZ, 0xfc, !PT ;  /* 0x0000004020257812 */ /* 0x040fe400078efcff */
[C---:B------:R-:W-:Y:S02]  /*112f0*/  LOP3.LUT R36, R32.reuse, 0x80, RZ, 0xfc, !PT ;  /* 0x0000008020247812 */ /* 0x040fe400078efcff */
[----:B------:R-:W-:Y:S02]  /*11300*/  LOP3.LUT R34, R32, 0xc0, RZ, 0xfc, !PT ;  /* 0x000000c020227812 */ /* 0x000fe400078efcff */
[----:B--2---:R-:W-:Y:S02]  /*11310*/  R2UR UR4, R2 ;  /* 0x00000000020472ca */ /* 0x004fe400000e0000 */
[C---:B------:R-:W-:Y:S01]  /*11320*/  LOP3.LUT R2, R0.reuse, 0x7f, RZ, 0xc0, !PT ;  /* 0x0000007f00027812 */ /* 0x040fe200078ec0ff */
[----:B------:R-:W-:-:S03]  /*11330*/  IMAD.SHL.U32 R0, R0, 0x10, RZ ;  /* 0x0000001000007824 */ /* 0x000fc600078e00ff */
[----:B------:R-:W-:-:S04]  /*11340*/  SHF.R.U32.HI R2, RZ, 0x3, R2 ;  /* 0x00000003ff027819 */ /* 0x000fc80000011602 */
[----:B------:R-:W-:-:S03]  /*11350*/  LOP3.LUT R0, R2, 0x70, R0, 0xf8, !PT ;  /* 0x0000007002007812 */ /* 0x000fc600078ef800 */
[----:B------:R-:W-:-:S03]  /*11360*/  ULOP3.LUT UR38, UR4, 0x2, URZ, 0xfc, !UPT ;  /* 0x0000000204267892 */ /* 0x000fc6000f8efc3f */
[----:B------:R-:W-:Y:S02]  /*11370*/  UMOV UR4, 0x400 ;  /* 0x0000040000047882 */ /* 0x000fe40000000000 */
[----:B0-----:R-:W-:-:S06]  /*11380*/  ULEA UR4, UR5, UR4, 0x18 ;  /* 0x0000000405047291 */ /* 0x001fcc000f8ec03f */
[----:B------:R-:W-:-:S04]  /*11390*/  IMAD.U32 R22, RZ, RZ, UR4 ;  /* 0x00000004ff167e24 */ /* 0x000fc8000f8e00ff */
[----:B-1----:R-:W-:-:S07]  /*113a0*/  IMAD R33, R31, 0x2, R22 ;  /* 0x000000021f217824 */ /* 0x002fce00078e0216 */
.L_x_300:
[----:B0-----:R-:W0:Y:S02]  /*113b0*/  LDC.64 R2, c[0x0][0xc88] ;  /* 0x00032200ff027b82 */ /* 0x001e240000000a00 */
[----:B0-----:R-:W-:-:S05]  /*113c0*/  IMAD.WIDE R2, R19, 0x4, R2 ;  /* 0x0000000413027825 */ /* 0x001fca00078e0202 */
[----:B--2---:R-:W2:Y:S01]  /*113d0*/  LDG.E R29, desc[UR36][R2.64] ;  /* 0x00000024021d7981 */ /* 0x004ea2000c1e1900 */
[----:B------:R-:W-:Y:S05]  /*113e0*/  YIELD ;  /* 0x0000000000007946 */ /* 0x000fea0003800000 */
[----:B------:R-:W-:Y:S01]  /*113f0*/  ULDC.64 UR4, c[0x0][0xa28] ;  /* 0x00028a0000047ab9 */ /* 0x000fe20000000a00 */
[----:B------:R-:W-:Y:S01]  /*11400*/  IMAD.MOV.U32 R6, RZ, RZ, RZ ;  /* 0x000000ffff067224 */ /* 0x000fe200078e00ff */
[----:B------:R-:W-:Y:S01]  /*11410*/  ISETP.NE.U32.AND P0, PT, RZ, UR4, PT ;  /* 0x00000004ff007c0c */ /* 0x000fe2000bf05070 */
[----:B------:R-:W-:-:S03]  /*11420*/  ULDC.64 UR6, c[0x0][0xa18] ;  /* 0x0002860000067ab9 */ /* 0x000fc60000000a00 */
[----:B------:R-:W-:Y:S01]  /*11430*/  ISETP.NE.AND.EX P0, PT, RZ, UR5, PT, P0 ;  /* 0x00000005ff007c0c */ /* 0x000fe2000bf05300 */
[----:B------:R-:W-:Y:S01]  /*11440*/  IMAD.MOV.U32 R35, RZ, RZ, RZ ;  /* 0x000000ffff237224 */ /* 0x000fe200078e00ff */
[----:B--2---:R-:W-:-:S11]  /*11450*/  SHF.R.S32.HI R0, RZ, 0x1f, R29 ;  /* 0x0000001fff007819 */ /* 0x004fd6000001141d */
[C---:B------:R-:W-:Y:S01]  /*11460*/  @P0 LEA R2, P1, R29.reuse, UR4, 0x2 ;  /* 0x000000041d020c11 */ /* 0x040fe2000f8210ff */
[C---:B------:R-:W-:Y:S01]  /*11470*/  IMAD.SHL.U32 R24, R29.reuse, 0x4, RZ ;  /* 0x000000041d187824 */ /* 0x040fe200078e00ff */
[C-C-:B------:R-:W-:Y:S01]  /*11480*/  SHF.L.U64.HI R25, R29.reuse, 0x2, R0.reuse ;  /* 0x000000021d197819 */ /* 0x140fe20000010200 */
[----:B------:R0:W-:Y:S01]  /*11490*/  STL [R1+0x10], R0 ;  /* 0x0000100001007387 */ /* 0x0001e20000100800 */
[----:B------:R-:W-:Y:S01]  /*114a0*/  @P0 LEA.HI.X R3, R29, UR5, R0, 0x2, P1 ;  /* 0x000000051d030c11 */ /* 0x000fe200088f1400 */
[----:B------:R-:W-:-:S04]  /*114b0*/  ULDC.64 UR4, c[0x0][0xa00] ;  /* 0x0002800000047ab9 */ /* 0x000fc80000000a00 */
[----:B------:R1:W2:Y:S01]  /*114c0*/  @P0 LDG.E R6, desc[UR36][R2.64] ;  /* 0x0000002402060981 */ /* 0x0002a2000c1e1900 */
[----:B------:R-:W-:Y:S02]  /*114d0*/  ISETP.NE.U32.AND P0, PT, RZ, UR4, PT ;  /* 0x00000004ff007c0c */ /* 0x000fe4000bf05070 */
[----:B------:R-:W-:Y:S02]  /*114e0*/  LOP3.LUT R23, R23, 0xffffff7f, RZ, 0xc0, !PT ;  /* 0xffffff7f17177812 */ /* 0x000fe400078ec0ff */
[----:B------:R-:W-:Y:S02]  /*114f0*/  ISETP.NE.AND.EX P2, PT, RZ, UR5, PT, P0 ;  /* 0x00000005ff007c0c */ /* 0x000fe4000bf45300 */
[----:B------:R-:W-:Y:S02]  /*11500*/  ISETP.NE.U32.AND P0, PT, RZ, UR6, PT ;  /* 0x00000006ff007c0c */ /* 0x000fe4000bf05070 */
[----:B-1----:R-:W-:Y:S02]  /*11510*/  IADD3 R2, P1, R24, UR4, RZ ;  /* 0x0000000418027c10 */ /* 0x002fe4000ff3e0ff */
[----:B------:R-:W-:-:S02]  /*11520*/  ISETP.NE.AND.EX P0, PT, RZ, UR7, PT, P0 ;  /* 0x00000007ff007c0c */ /* 0x000fc4000bf05300 */
[----:B------:R-:W-:Y:S01]  /*11530*/  IADD3.X R3, R25, UR5, RZ, P1, !PT ;  /* 0x0000000519037c10 */ /* 0x000fe20008ffe4ff */
[----:B------:R-:W-:-:S04]  /*11540*/  ULDC.64 UR4, c[0x0][0x418] ;  /* 0x0001060000047ab9 */ /* 0x000fc80000000a00 */
[----:B------:R-:W-:Y:S01]  /*11550*/  @P2 LOP3.LUT R23, R23, 0x80, RZ, 0xfc, !PT ;  /* 0x0000008017172812 */ /* 0x000fe200078efcff */
[----:B------:R1:W5:Y:S05]  /*11560*/  @P2 LDG.E R35, desc[UR36][R2.64] ;  /* 0x0000002402232981 */ /* 0x00036a000c1e1900 */
[----:B------:R-:W-:-:S04]  /*11570*/  @P0 IADD3 R4, P1, R24, UR6, RZ ;  /* 0x0000000618040c10 */ /* 0x000fc8000ff3e0ff */
[----:B------:R-:W-:-:S05]  /*11580*/  @P0 IADD3.X R5, R25, UR7, RZ, P1, !PT ;  /* 0x0000000719050c10 */ /* 0x000fca0008ffe4ff */
[----:B------:R-:W3:Y:S01]  /*11590*/  @P0 LDG.E R4, desc[UR36][R4.64] ;  /* 0x0000002404040981 */ /* 0x000ee2000c1e1900 */
[----:B------:R-:W-:-:S03]  /*115a0*/  UISETP.NE.U32.AND UP0, UPT, UR4, URZ, UPT ;  /* 0x0000003f0400728c */ /* 0x000fc6000bf05070 */
[----:B------:R-:W-:Y:S01]  /*115b0*/  ULDC UR4, c[0x0][0x424] ;  /* 0x0001090000047ab9 */ /* 0x000fe20000000800 */
[----:B------:R-:W-:-:S03]  /*115c0*/  UISETP.NE.AND.EX UP0, UPT, UR5, URZ, UPT, UP0 ;  /* 0x0000003f0500728c */ /* 0x000fc6000bf05300 */
[----:B------:R-:W-:Y:S01]  /*115d0*/  ULDC UR5, c[0x0][0x2f0] ;  /* 0x0000bc0000057ab9 */ /* 0x000fe20000000800 */
[----:B------:R-:W-:-:S04]  /*115e0*/  USEL UR4, UR4, 0x1, UP0 ;  /* 0x0000000104047887 */ /* 0x000fc80008000000 */
[----:B------:R-:W-:-:S06]  /*115f0*/  UIMAD UR4, UR4, UR5, URZ ;  /* 0x00000005040472a4 */ /* 0x000fcc000f8e023f */
[----:B0-----:R-:W-:Y:S01]  /*11600*/  IMAD.U32 R0, RZ, RZ, UR4 ;  /* 0x00000004ff007e24 */ /* 0x001fe2000f8e00ff */
[----:B--2---:R1:W-:Y:S04]  /*11610*/  STL [R1+0x8], R6 ;  /* 0x0000080601007387 */ /* 0x0043e80000100800 */
[----:B---3--:R1:W-:Y:S01]  /*11620*/  @P0 STL [R1+0x20], R4 ;  /* 0x0000200401000387 */ /* 0x0083e20000100800 */
[----:B------:R-:W-:Y:S05]  /*11630*/  @P0 BRA `(.L_x_236) ;  /* 0x0000000000200947 */ /* 0x000fea0003800000 */
[----:B------:R-:W-:Y:S02]  /*11640*/  ULDC UR4, c[0x0][0x288] ;  /* 0x0000a20000047ab9 */ /* 0x000fe40000000800 */
[----:B-1----:R-:W-:-:S05]  /*11650*/  IMAD.U32 R4, RZ, RZ, UR4 ;  /* 0x00000004ff047e24 */ /* 0x002fca000f8e00ff */
[----:B------:R0:W-:Y:S01]  /*11660*/  STL [R1+0x20], R4 ;  /* 0x0000200401007387 */ /* 0x0001e20000100800 */
[----:B------:R-:W-:Y:S05]  /*11670*/  @!P2 BRA `(.L_x_236) ;  /* 0x000000000010a947 */ /* 0x000fea0003800000 */
[----:B------:R-:W2:Y:S04]  /*11680*/  LDG.E R5, desc[UR36][R2.64] ;  /* 0x0000002402057981 */ /* 0x000ea8000c1e1900 */
[----:B0-----:R-:W2:Y:S02]  /*11690*/  LDG.E R4, desc[UR36][R2.64+0x4] ;  /* 0x0000042402047981 */ /* 0x001ea4000c1e1900 */
[----:B--2---:R-:W-:-:S05]  /*116a0*/  IMAD.IADD R2, R4, 0x1, -R5 ;  /* 0x0000000104027824 */ /* 0x004fca00078e0a05 */
[----:B------:R2:W-:Y:S02]  /*116b0*/  STL [R1+0x20], R2 ;  /* 0x0000200201007387 */ /* 0x0005e40000100800 */
.L_x_236:
[----:B------:R-:W-:Y:S01]  /*116c0*/  ULDC.64 UR4, c[0x0][0xa20] ;  /* 0x0002880000047ab9 */ /* 0x000fe20000000a00 */
[----:B------:R-:W-:Y:S01]  /*116d0*/  IMAD.MOV.U32 R30, RZ, RZ, R29 ;  /* 0x000000ffff1e7224 */ /* 0x000fe200078e001d */
[----:B------:R-:W-:-:S04]  /*116e0*/  ISETP.NE.U32.AND P0, PT, RZ, UR4, PT ;  /* 0x00000004ff007c0c */ /* 0x000fc8000bf05070 */
[----:B------:R-:W-:-:S13]  /*116f0*/  ISETP.NE.AND.EX P0, PT, RZ, UR5, PT, P0 ;  /* 0x00000005ff007c0c */ /* 0x000fda000bf05300 */
[----:B------:R-:W-:Y:S05]  /*11700*/  @!P0 BRA `(.L_x_237) ;  /* 0x0000000000108947 */ /* 0x000fea0003800000 */
[----:B-12---:R-:W-:-:S04]  /*11710*/  IADD3 R2, P0, R24, UR4, RZ ;  /* 0x0000000418027c10 */ /* 0x006fc8000ff1e0ff */
[----:B------:R-:W-:-:S05]  /*11720*/  IADD3.X R3, R25, UR5, RZ, P0, !PT ;  /* 0x0000000519037c10 */ /* 0x000fca00087fe4ff */
[----:B------:R1:W5:Y:S01]  /*11730*/  LDG.E R0, desc[UR36][R2.64] ;  /* 0x0000002402007981 */ /* 0x000362000c1e1900 */
[----:B------:R-:W-:Y:S05]  /*11740*/  BRA `(.L_x_238) ;  /* 0x0000000000247947 */ /* 0x000fea0003800000 */
.L_x_237:
[----:B------:R-:W-:Y:S02]  /*11750*/  ULDC.64 UR4, c[0x0][0xa08] ;  /* 0x0002820000047ab9 */ /* 0x000fe40000000a00 */
[----:B------:R-:W-:-:S04]  /*11760*/  ISETP.NE.U32.AND P0, PT, RZ, UR4, PT ;  /* 0x00000004ff007c0c */ /* 0x000fc8000bf05070 */
[----:B------:R-:W-:-:S13]  /*11770*/  ISETP.NE.AND.EX P0, PT, RZ, UR5, PT, P0 ;  /* 0x00000005ff007c0c */ /* 0x000fda000bf05300 */
[----:B------:R-:W-:Y:S05]  /*11780*/  @!P0 BRA `(.L_x_238) ;  /* 0x0000000000148947 */ /* 0x000fea0003800000 */
[----:B-12---:R-:W1:Y:S02]  /*11790*/  LDC.64 R2, c[0x0][0xa08] ;  /* 0x00028200ff027b82 */ /* 0x006e640000000a00 */
[----:B-1----:R-:W-:-:S05]  /*117a0*/  IMAD.WIDE R2, R30, 0x4, R2 ;  /* 0x000000041e027825 */ /* 0x002fca00078e0202 */
[----:B------:R-:W2:Y:S04]  /*117b0*/  LDG.E R0, desc[UR36][R2.64] ;  /* 0x0000002402007981 */ /* 0x000ea8000c1e1900 */
[----:B------:R-:W2:Y:S02]  /*117c0*/  LDG.E R5, desc[UR36][R2.64+0x4] ;  /* 0x0000042402057981 */ /* 0x000ea4000c1e1900 */
[----:B--2---:R-:W-:-:S07]  /*117d0*/  IMAD.IADD R0, R5, 0x1, -R0 ;  /* 0x0000000105007824 */ /* 0x004fce00078e0a00 */
.L_x_238:
[----:B01---5:R-:W-:Y:S01]  /*117e0*/  IMAD.IADD R4, R0, 0x1, -R6 ;  /* 0x0000000100047824 */ /* 0x023fe200078e0a06 */
[----:B------:R-:W-:Y:S01]  /*117f0*/  LOP3.LUT R0, R18, 0xff000000, RZ, 0xc0, !PT ;  /* 0xff00000012007812 */ /* 0x000fe200078ec0ff */
[----:B------:R-:W-:Y:S02]  /*11800*/  BSSY B0, `(.L_x_239) ;  /* 0x0000029000007945 */ /* 0x000fe40003800000 */
[C---:B--2---:R-:W-:Y:S01]  /*11810*/  VIADD R2, R4.reuse, 0x4f ;  /* 0x0000004f04027836 */ /* 0x044fe20000000000 */
[----:B------:R-:W-:Y:S01]  /*11820*/  ISETP.GE.AND P0, PT, R4, 0x1, PT ;  /* 0x000000010400780c */ /* 0x000fe20003f06270 */
[----:B------:R0:W-:Y:S01]  /*11830*/  STL [R1], R4 ;  /* 0x0000000401007387 */ /* 0x0001e20000100800 */
[----:B------:R-:W-:Y:S01]  /*11840*/  SHF.R.U32.HI R3, RZ, 0x8, R0 ;  /* 0x00000008ff037819 */ /* 0x000fe20000011600 */
[----:B------:R-:W-:Y:S01]  /*11850*/  IMAD.HI R2, R2, 0x66666667, RZ ;  /* 0x6666666702027827 */ /* 0x000fe200078e02ff */
[----:B------:R-:W-:-:S04]  /*11860*/  LOP3.LUT R0, R18, 0xff0000, RZ, 0xc0, !PT ;  /* 0x00ff000012007812 */ /* 0x000fc800078ec0ff */
[----:B------:R-:W-:Y:S02]  /*11870*/  LEA.HI R6, R0, R3, RZ, 0x10 ;  /* 0x0000000300067211 */ /* 0x000fe400078f80ff */
[----:B------:R-:W-:Y:S02]  /*11880*/  SHF.R.U32.HI R3, RZ, 0x1f, R2 ;  /* 0x0000001fff037819 */ /* 0x000fe40000011602 */
[----:B------:R-:W-:Y:S02]  /*11890*/  LOP3.LUT R5, R6, 0xff, RZ, 0xc0, !PT ;  /* 0x000000ff06057812 */ /* 0x000fe400078ec0ff */
[----:B0-----:R-:W-:Y:S02]  /*118a0*/  LEA.HI.SX32 R4, R2, R3, 0x1b ;  /* 0x0000000302047211 */ /* 0x001fe400078fdaff */
[----:B------:R-:W-:Y:S01]  /*118b0*/  MOV R0, RZ ;  /* 0x000000ff00007202 */ /* 0x000fe20000000f00 */
[----:B------:R-:W-:Y:S06]  /*118c0*/  @!P0 BRA `(.L_x_240) ;  /* 0x0000000000708947 */ /* 0x000fec0003800000 */
[----:B------:R-:W-:-:S04]  /*118d0*/  SHF.R.U32.HI R6, RZ, 0x10, R6 ;  /* 0x00000010ff067819 */ /* 0x000fc80000011606 */
[----:B------:R-:W-:-:S13]  /*118e0*/  ISETP.NE.AND P0, PT, R6, RZ, PT ;  /* 0x000000ff0600720c */ /* 0x000fda0003f05270 */
[----:B------:R-:W0:Y:S02]  /*118f0*/  @!P0 LDC R6, c[0x0][0x9f0] ;  /* 0x00027c00ff068b82 */ /* 0x000e240000000800 */
[-C--:B0-----:R-:W-:Y:S02]  /*11900*/  IABS R8, R6.reuse ;  /* 0x0000000600087213 */ /* 0x081fe40000000000 */
[----:B------:R-:W-:Y:S02]  /*11910*/  IADD3 R7, R6, -0x1, R4 ;  /* 0xffffffff06077810 */ /* 0x000fe40007ffe004 */
[----:B------:R-:W0:Y:S02]  /*11920*/  I2F.RP R9, R8 ;  /* 0x0000000800097306 */ /* 0x000e240000209400 */
[----:B------:R-:W-:-:S04]  /*11930*/  LOP3.LUT R0, R7, R6, RZ, 0x3c, !PT ;  /* 0x0000000607007212 */ /* 0x000fc800078e3cff */
[----:B------:R-:W-:Y:S02]  /*11940*/  ISETP.GE.AND P2, PT, R0, RZ, PT ;  /* 0x000000ff0000720c */ /* 0x000fe40003f46270 */
[----:B0-----:R-:W0:Y:S02]  /*11950*/  MUFU.RCP R9, R9 ;  /* 0x0000000900097308 */ /* 0x001e240000001000 */
[----:B0-----:R-:W-:-:S06]  /*11960*/  VIADD R2, R9, 0xffffffe ;  /* 0x0ffffffe09027836 */ /* 0x001fcc0000000000 */
[----:B------:R0:W1:Y:S02]  /*11970*/  F2I.FTZ.U32.TRUNC.NTZ R3, R2 ;  /* 0x0000000200037305 */ /* 0x000064000021f000 */
[----:B0-----:R-:W-:Y:S02]  /*11980*/  IMAD.MOV.U32 R2, RZ, RZ, RZ ;  /* 0x000000ffff027224 */ /* 0x001fe400078e00ff */
[----:B-1----:R-:W-:-:S04]  /*11990*/  IMAD.MOV R0, RZ, RZ, -R3 ;  /* 0x000000ffff007224 */ /* 0x002fc800078e0a03 */
[----:B------:R-:W-:-:S04]  /*119a0*/  IMAD R0, R0, R8, RZ ;  /* 0x0000000800007224 */ /* 0x000fc800078e02ff */
[----:B------:R-:W-:Y:S01]  /*119b0*/  IMAD.HI.U32 R0, R3, R0, R2 ;  /* 0x0000000003007227 */ /* 0x000fe200078e0002 */
[----:B------:R-:W-:Y:S02]  /*119c0*/  IABS R3, R7 ;  /* 0x0000000700037213 */ /* 0x000fe40000000000 */
[----:B------:R-:W-:-:S03]  /*119d0*/  IABS R7, R6 ;  /* 0x0000000600077213 */ /* 0x000fc60000000000 */
[----:B------:R-:W-:-:S04]  /*119e0*/  IMAD.HI.U32 R0, R0, R3, RZ ;  /* 0x0000000300007227 */ /* 0x000fc800078e00ff */
[----:B------:R-:W-:-:S04]  /*119f0*/  IMAD.MOV R2, RZ, RZ, -R7 ;  /* 0x000000ffff027224 */ /* 0x000fc800078e0a07 */
[----:B------:R-:W-:-:S05]  /*11a00*/  IMAD R3, R0, R2, R3 ;  /* 0x0000000200037224 */ /* 0x000fca00078e0203 */
[----:B------:R-:W-:-:S13]  /*11a10*/  ISETP.GT.U32.AND P1, PT, R8, R3, PT ;  /* 0x000000030800720c */ /* 0x000fda0003f24070 */
[----:B------:R-:W-:Y:S02]  /*11a20*/  @!P1 IMAD.IADD R3, R3, 0x1, -R8 ;  /* 0x0000000103039824 */ /* 0x000fe400078e0a08 */
[----:B------:R-:W-:Y:S01]  /*11a30*/  @!P1 VIADD R0, R0, 0x1 ;  /* 0x0000000100009836 */ /* 0x000fe20000000000 */
[----:B------:R-:W-:Y:S02]  /*11a40*/  ISETP.NE.AND P1, PT, R6, RZ, PT ;  /* 0x000000ff0600720c */ /* 0x000fe40003f25270 */
[----:B------:R-:W-:-:S13]  /*11a50*/  ISETP.GE.U32.AND P0, PT, R3, R8, PT ;  /* 0x000000080300720c */ /* 0x000fda0003f06070 */
[----:B------:R-:W-:-:S04]  /*11a60*/  @P0 VIADD R0, R0, 0x1 ;  /* 0x0000000100000836 */ /* 0x000fc80000000000 */
[----:B------:R-:W-:Y:S01]  /*11a70*/  @!P2 IMAD.MOV R0, RZ, RZ, -R0 ;  /* 0x000000ffff00a224 */ /* 0x000fe200078e0a00 */
[----:B------:R-:W-:-:S07]  /*11a80*/  @!P1 LOP3.LUT R0, RZ, R6, RZ, 0x33, !PT ;  /* 0x00000006ff009212 */ /* 0x000fce00078e33ff */
.L_x_240:
[----:B------:R-:W-:Y:S05]  /*11a90*/  BSYNC B0 ;  /* 0x0000000000007941 */ /* 0x000fea0003800000 */
.L_x_239:
[-C--:B------:R-:W-:Y:S01]  /*11aa0*/  IMAD R3, R5, R0.reuse, RZ ;  /* 0x0000000005037224 */ /* 0x080fe200078e02ff */
[----:B------:R-:W-:Y:S04]  /*11ab0*/  BSSY B7, `(.L_x_241) ;  /* 0x0000378000077945 */ /* 0x000fe80003800000 */
[----:B------:R-:W-:Y:S01]  /*11ac0*/  VIADDMNMX R2, R3, R0, R4, PT ;  /* 0x0000000003027246 */ /* 0x000fe20003800104 */
[----:B------:R0:W-:Y:S03]  /*11ad0*/  STL [R1+0x4], R3 ;  /* 0x0000040301007387 */ /* 0x0001e60000100800 */
[----:B------:R-:W-:Y:S01]  /*11ae0*/  ISETP.GT.AND P0, PT, R2, R3, PT ;  /* 0x000000030200720c */ /* 0x000fe20003f04270 */
[----:B------:R0:W-:-:S12]  /*11af0*/  STL [R1+0x24], R2 ;  /* 0x0000240201007387 */ /* 0x0001d80000100800 */
[----:B0-----:R-:W-:Y:S05]  /*11b00*/  @P0 BRA `(.L_x_242) ;  /* 0x0000000000440947 */ /* 0x001fea0003800000 */
[----:B------:R-:W0:Y:S02]  /*11b10*/  S2R R2, SR_TID.X ;  /* 0x0000000000027919 */ /* 0x000e240000002100 */
[----:B0-----:R-:W-:-:S04]  /*11b20*/  LOP3.LUT R2, R2, 0x7f, RZ, 0xc0, !PT ;  /* 0x0000007f02027812 */ /* 0x001fc800078ec0ff */
[----:B------:R-:W-:-:S13]  /*11b30*/  ISETP.NE.AND P0, PT, R2, RZ, PT ;  /* 0x000000ff0200720c */ /* 0x000fda0003f05270 */
[----:B------:R-:W-:Y:S05]  /*11b40*/  @P0 BRA `(.L_x_243) ;  /* 0x0000003400b80947 */ /* 0x000fea0003800000 */
[----:B------:R-:W0:Y:S01]  /*11b50*/  S2R R5, SR_LANEID ;  /* 0x0000000000057919 */ /* 0x000e220000000000 */
[----:B------:R-:W-:Y:S01]  /*11b60*/  VOTEU.ANY UR4, UPT, PT ;  /* 0x0000000000047886 */ /* 0x000fe200038e0100 */
[----:B------:R-:W1:Y:S01]  /*11b70*/  LDC.64 R2, c[0x0][0xc60] ;  /* 0x00031800ff027b82 */ /* 0x000e620000000a00 */
[----:B------:R-:W0:Y:S02]  /*11b80*/  FLO.U32 R0, UR4 ;  /* 0x0000000400007d00 */ /* 0x000e2400080e0000 */
[----:B0-----:R-:W-:-:S06]  /*11b90*/  ISETP.EQ.U32.AND P0, PT, R0, R5, PT ;  /* 0x000000050000720c */ /* 0x001fcc0003f02070 */
[----:B------:R-:W1:Y:S07]  /*11ba0*/  POPC R5, UR4 ;  /* 0x0000000400057d09 */ /* 0x000e6e0008000000 */
[----:B-1----:R-:W2:Y:S01]  /*11bb0*/  @P0 ATOMG.E.ADD.STRONG.GPU PT, R3, desc[UR36][R2.64], R5 ;  /* 0x00000005020309a8 */ /* 0x002ea200081ee1e4 */
[----:B------:R-:W0:Y:S02]  /*11bc0*/  S2R R4, SR_LTMASK ;  /* 0x0000000000047919 */ /* 0x000e240000003900 */
[----:B0-----:R-:W-:-:S04]  /*11bd0*/  LOP3.LUT R4, R4, UR4, RZ, 0xc0, !PT ;  /* 0x0000000404047c12 */ /* 0x001fc8000f8ec0ff */
[----:B------:R-:W0:Y:S01]  /*11be0*/  POPC R7, R4 ;  /* 0x0000000400077309 */ /* 0x000e220000000000 */
[----:B--2---:R-:W0:Y:S02]  /*11bf0*/  SHFL.IDX PT, R0, R3, R0, 0x1f ;  /* 0x00001f0003007589 */ /* 0x004e2400000e0000 */
[----:B0-----:R-:W-:Y:S01]  /*11c00*/  IADD3 R16, R0, UR39, R7 ;  /* 0x0000002700107c10 */ /* 0x001fe2000fffe007 */
[----:B------:R-:W-:Y:S06]  /*11c10*/  BRA `(.L_x_243) ;  /* 0x0000003400847947 */ /* 0x000fec0003800000 */
.L_x_242:
[----:B------:R-:W-:Y:S01]  /*11c20*/  VIADD R0, R22, 0x24400 ;  /* 0x0002440016007836 */ /* 0x000fe20000000000 */
[----:B------:R-:W-:Y:S04]  /*11c30*/  BSSY B6, `(.L_x_244) ;  /* 0x0000013000067945 */ /* 0x000fe80003800000 */
[----:B------:R-:W-:-:S13]  /*11c40*/  LOP3.LUT P0, RZ, R0, 0x3ff, RZ, 0xc0, !PT ;  /* 0x000003ff00ff7812 */ /* 0x000fda000780c0ff */
[----:B------:R-:W-:Y:S05]  /*11c50*/  @!P0 BRA `(.L_x_245) ;  /* 0x0000000000408947 */ /* 0x000fea0003800000 */
[----:B------:R-:W-:Y:S01]  /*11c60*/  MOV R2, 0x0 ;  /* 0x0000000000027802 */ /* 0x000fe20000000f00 */
[----:B------:R-:W-:Y:S01]  /*11c70*/  ULDC.64 UR6, c[0x4][0x138] ;  /* 0x01004e0000067ab9 */ /* 0x000fe20000000a00 */
[----:B------:R-:W-:Y:S01]  /*11c80*/  ULDC.64 UR8, c[0x4][0x140] ;  /* 0x0100500000087ab9 */ /* 0x000fe20000000a00 */
[----:B------:R-:W-:Y:S01]  /*11c90*/  ULDC.64 UR4, c[0x4][0x98] ;  /* 0x0100260000047ab9 */ /* 0x000fe20000000a00 */
[----:B------:R-:W-:Y:S01]  /*11ca0*/  IMAD.U32 R4, RZ, RZ, UR6 ;  /* 0x00000006ff047e24 */ /* 0x000fe2000f8e00ff */
[----:B------:R-:W-:Y:S01]  /*11cb0*/  MOV R8, 0x70 ;  /* 0x0000007000087802 */ /* 0x000fe20000000f00 */
[----:B------:R-:W0:Y:S01]  /*11cc0*/  LDC.64 R2, c[0x4][R2] ;  /* 0x0100000002027b82 */ /* 0x000e220000000a00 */
[----:B------:R-:W-:Y:S02]  /*11cd0*/  IMAD.U32 R5, RZ, RZ, UR7 ;  /* 0x00000007ff057e24 */ /* 0x000fe4000f8e00ff */
[----:B------:R-:W-:Y:S02]  /*11ce0*/  IMAD.U32 R6, RZ, RZ, UR8 ;  /* 0x00000008ff067e24 */ /* 0x000fe4000f8e00ff */
[----:B------:R-:W-:-:S02]  /*11cf0*/  IMAD.U32 R7, RZ, RZ, UR9 ;  /* 0x00000009ff077e24 */ /* 0x000fc4000f8e00ff */
[----:B------:R-:W-:Y:S02]  /*11d00*/  IMAD.U32 R10, RZ, RZ, UR4 ;  /* 0x00000004ff0a7e24 */ /* 0x000fe4000f8e00ff */
[----:B------:R-:W-:Y:S02]  /*11d10*/  IMAD.U32 R11, RZ, RZ, UR5 ;  /* 0x00000005ff0b7e24 */ /* 0x000fe4000f8e00ff */
[----:B------:R-:W-:Y:S02]  /*11d20*/  IMAD.MOV.U32 R12, RZ, RZ, 0x1 ;  /* 0x00000001ff0c7424 */ /* 0x000fe400078e00ff */
[----:B------:R-:W-:-:S07]  /*11d30*/  IMAD.MOV.U32 R13, RZ, RZ, RZ ;  /* 0x000000ffff0d7224 */ /* 0x000fce00078e00ff */
[----:B------:R-:W-:-:S07]  /*11d40*/  LEPC R20, `(.L_x_245) ;  /* 0x000000001014794e */ /* 0x000fce0000000000 */
[----:B0-----:R-:W-:Y:S05]  /*11d50*/  CALL.ABS.NOINC R2 ;  /* 0x0000000002007343 */ /* 0x001fea0003c00000 */
.L_x_245:
[----:B------:R-:W-:Y:S05]  /*11d60*/  BSYNC B6 ;  /* 0x0000000000067941 */ /* 0x000fea0003800000 */
.L_x_244:
        /* <DEDUP_REMOVED lines=8> */
[----:B------:R0:W1:Y:S01]  /*11df0*/  LDC.64 R2, c[0x4][R26] ;  /* 0x010000001a027b82 */ /* 0x0000620000000a00 */
[----:B------:R-:W-:Y:S02]  /*11e00*/  IMAD.U32 R4, RZ, RZ, UR6 ;  /* 0x00000006ff047e24 */ /* 0x000fe4000f8e00ff */
[----:B------:R-:W-:Y:S02]  /*11e10*/  IMAD.U32 R5, RZ, RZ, UR7 ;  /* 0x00000007ff057e24 */ /* 0x000fe4000f8e00ff */
[----:B------:R-:W-:Y:S02]  /*11e20*/  IMAD.U32 R6, RZ, RZ, UR8 ;  /* 0x00000008ff067e24 */ /* 0x000fe4000f8e00ff */
[----:B------:R-:W-:-:S02]  /*11e30*/  IMAD.U32 R7, RZ, RZ, UR9 ;  /* 0x00000009ff077e24 */ /* 0x000fc4000f8e00ff */
[----:B------:R-:W-:Y:S02]  /*11e40*/  IMAD.U32 R10, RZ, RZ, UR4 ;  /* 0x00000004ff0a7e24 */ /* 0x000fe4000f8e00ff */
[----:B------:R-:W-:Y:S02]  /*11e50*/  IMAD.U32 R11, RZ, RZ, UR5 ;  /* 0x00000005ff0b7e24 */ /* 0x000fe4000f8e00ff */
[----:B------:R-:W-:Y:S02]  /*11e60*/  IMAD.MOV.U32 R8, RZ, RZ, 0x70 ;  /* 0x00000070ff087424 */ /* 0x000fe400078e00ff */
[----:B------:R-:W-:Y:S02]  /*11e70*/  IMAD.MOV.U32 R12, RZ, RZ, 0x1 ;  /* 0x00000001ff0c7424 */ /* 0x000fe400078e00ff */
[----:B0-----:R-:W-:-:S07]  /*11e80*/  IMAD.MOV.U32 R13, RZ, RZ, RZ ;  /* 0x000000ffff0d7224 */ /* 0x001fce00078e00ff */
[----:B------:R-:W-:-:S07]  /*11e90*/  LEPC R20, `(.L_x_248) ;  /* 0x000000001014794e */ /* 0x000fce0000000000 */
[----:B-1----:R-:W-:Y:S05]  /*11ea0*/  CALL.ABS.NOINC R2 ;  /* 0x0000000002007343 */ /* 0x002fea0003c00000 */
.L_x_248:
[----:B------:R0:W1:Y:S01]  /*11eb0*/  LDC.64 R2, c[0x4][R26] ;  /* 0x010000001a027b82 */ /* 0x0000620000000a00 */
[----:B------:R-:W-:Y:S01]  /*11ec0*/  ULDC.64 UR6, c[0x4][0x138] ;  /* 0x01004e0000067ab9 */ /* 0x000fe20000000a00 */
[----:B------:R-:W-:Y:S01]  /*11ed0*/  ULDC.64 UR8, c[0x4][0x140] ;  /* 0x0100500000087ab9 */ /* 0x000fe20000000a00 */
[----:B------:R-:W-:Y:S01]  /*11ee0*/  ULDC.64 UR4, c[0x4][0xa8] ;  /* 0x01002a0000047ab9 */ /* 0x000fe20000000a00 */
[----:B------:R-:W-:Y:S01]  /*11ef0*/  IMAD.U32 R4, RZ, RZ, UR6 ;  /* 0x00000006ff047e24 */ /* 0x000fe2000f8e00ff */
[----:B------:R-:W-:Y:S01]  /*11f00*/  MOV R7, UR9 ;  /* 0x0000000900077c02 */ /* 0x000fe20008000f00 */
        /* <DEDUP_REMOVED lines=9> */
.L_x_247:
[----:B------:R-:W-:Y:S05]  /*11fa0*/  BSYNC B6 ;  /* 0x0000000000067941 */ /* 0x000fea0003800000 */
.L_x_246:
[----:B------:R-:W2:Y:S01]  /*11fb0*/  LDL R2, [R1+0x24] ;  /* 0x0000240001027983 */ /* 0x000ea20000100800 */
[----:B------:R-:W-:Y:S01]  /*11fc0*/  ULDC.64 UR4, c[0x0][0x9f8] ;  /* 0x00027e0000047ab9 */ /* 0x000fe20000000a00 */
[----:B------:R-:W0:Y:S02]  /*11fd0*/  LDC R6, c[0x0][0x430] ;  /* 0x00010c00ff067b82 */ /* 0x000e240000000800 */
[----:B------:R-:W3:Y:S01]  /*11fe0*/  LDL R4, [R1] ;  /* 0x0000000001047983 */ /* 0x000ee20000100800 */
[----:B------:R-:W-:-:S03]  /*11ff0*/  ISETP.NE.U32.AND P0, PT, RZ, UR4, PT ;  /* 0x00000004ff007c0c */ /* 0x000fc6000bf05070 */
[----:B------:R-:W4:Y:S01]  /*12000*/  LDL R21, [R1+0x8] ;  /* 0x0000080001157983 */ /* 0x000f220000100800 */
[----:B------:R-:W-:-:S13]  /*12010*/  ISETP.NE.AND.EX P0, PT, RZ, UR5, PT, P0 ;  /* 0x00000005ff007c0c */ /* 0x000fda000bf05300 */
[----:B------:R-:W-:Y:S01]  /*12020*/  @P0 IADD3 R24, P1, R24, UR4, RZ ;  /* 0x0000000418180c10 */ /* 0x000fe2000ff3e0ff */
[----:B------:R-:W1:Y:S01]  /*12030*/  S2R R20, SR_TID.X ;  /* 0x0000000000147919 */ /* 0x000e620000002100 */
[----:B------:R-:W-:Y:S02]  /*12040*/  ULDC UR4, c[0x0][0x2f4] ;  /* 0x0000bd0000047ab9 */ /* 0x000fe40000000800 */
[----:B------:R-:W-:-:S05]  /*12050*/  @P0 IADD3.X R25, R25, UR5, RZ, P1, !PT ;  /* 0x0000000519190c10 */ /* 0x000fca0008ffe4ff */
[----:B------:R1:W4:Y:S01]  /*12060*/  @P0 LDG.E R30, desc[UR36][R24.64] ;  /* 0x00000024181e0981 */ /* 0x000322000c1e1900 */
[----:B0-----:R-:W-:Y:S02]  /*12070*/  ISETP.NE.AND P2, PT, R6, 0x1, PT ;  /* 0x000000010600780c */ /* 0x001fe40003f45270 */
[----:B------:R-:W-:-:S11]  /*12080*/  LOP3.LUT R23, R23, 0xffffffbf, RZ, 0xc0, !PT ;  /* 0xffffffbf17177812 */ /* 0x000fd600078ec0ff */
[----:B------:R-:W0:Y:S01]  /*12090*/  @P2 LDC R3, c[0x0][0x434] ;  /* 0x00010d00ff032b82 */ /* 0x000e220000000800 */
[----:B------:R-:W-:Y:S02]  /*120a0*/  @P2 LOP3.LUT R23, R23, 0x40, RZ, 0xfc, !PT ;  /* 0x0000004017172812 */ /* 0x000fe400078efcff */
[----:B-1----:R-:W-:-:S04]  /*120b0*/  LOP3.LUT R20, R20, 0x7f, RZ, 0xc0, !PT ;  /* 0x0000007f14147812 */ /* 0x002fc800078ec0ff */
[----:B------:R-:W-:Y:S02]  /*120c0*/  SHF.R.U32.HI R26, RZ, 0x3, R20 ;  /* 0x00000003ff1a7819 */ /* 0x000fe40000011614 */
[----:B------:R-:W1:Y:S02]  /*120d0*/  S2R R20, SR_TID.X ;  /* 0x0000000000147919 */ /* 0x000e640000002100 */
[----:B-1----:R-:W-:-:S05]  /*120e0*/  IMAD.SHL.U32 R20, R20, 0x10, RZ ;  /* 0x0000001014147824 */ /* 0x002fca00078e00ff */
[----:B------:R-:W-:Y:S02]  /*120f0*/  LOP3.LUT R20, R26, 0x70, R20, 0xf8, !PT ;  /* 0x000000701a147812 */ /* 0x000fe400078ef814 */
[----:B------:R-:W-:Y:S01]  /*12100*/  LOP3.LUT R23, R23, 0xffffffef, RZ, 0xc0, !PT ;  /* 0xffffffef17177812 */ /* 0x000fe200078ec0ff */
[----:B------:R-:W-:Y:S01]  /*12110*/  UMOV UR5, 0xffffffff ;  /* 0xffffffff00057882 */ /* 0x000fe20000000000 */
[----:B------:R-:W-:Y:S01]  /*12120*/  LOP3.LUT R25, R18, 0xffff, RZ, 0xc0, !PT ;  /* 0x0000ffff12197812 */ /* 0x000fe200078ec0ff */
[----:B--2---:R-:W-:Y:S02]  /*12130*/  VIADD R26, R2, 0xffffffff ;  /* 0xffffffff021a7836 */ /* 0x004fe40000000000 */
[----:B------:R-:W1:Y:S02]  /*12140*/  @P2 LDC R2, c[0x0][0x438] ;  /* 0x00010e00ff022b82 */ /* 0x000e640000000800 */
[----:B------:R-:W-:-:S05]  /*12150*/  IMAD R0, R26, 0x50, R20 ;  /* 0x000000501a007824 */ /* 0x000fca00078e0214 */
[C---:B---3--:R-:W-:Y:S01]  /*12160*/  ISETP.GE.AND P0, PT, R0.reuse, R4, PT ;  /* 0x000000040000720c */ /* 0x048fe20003f06270 */
[----:B----4-:R-:W-:-:S03]  /*12170*/  IMAD.IADD R0, R0, 0x1, R21 ;  /* 0x0000000100007824 */ /* 0x010fc600078e0215 */
[----:B------:R-:W-:Y:S01]  /*12180*/  ISETP.GT.U32.OR P0, PT, R20, 0x4f, P0 ;  /* 0x0000004f1400780c */ /* 0x000fe20000704470 */
[----:B0-----:R-:W-:-:S04]  /*12190*/  @P2 IMAD.HI.U32 R3, R0, R3, RZ ;  /* 0x0000000300032227 */ /* 0x001fc800078e00ff */
[----:B------:R-:W-:Y:S01]  /*121a0*/  IMAD.MOV.U32 R4, RZ, RZ, R0 ;  /* 0x000000ffff047224 */ /* 0x000fe200078e0000 */
[----:B-1----:R-:W-:-:S07]  /*121b0*/  @P2 SHF.R.U32.HI R4, RZ, R2, R3 ;  /* 0x00000002ff042219 */ /* 0x002fce0000011603 */
[----:B------:R-:W0:Y:S01]  /*121c0*/  @!P0 LDC.64 R2, c[0x0][0x428] ;  /* 0x00010a00ff028b82 */ /* 0x000e220000000a00 */
[----:B------:R-:W-:-:S04]  /*121d0*/  IMAD.MOV R5, RZ, RZ, -R4 ;  /* 0x000000ffff057224 */ /* 0x000fc800078e0a04 */
[----:B------:R-:W-:Y:S01]  /*121e0*/  IMAD R0, R6, R5, R0 ;  /* 0x0000000506007224 */ /* 0x000fe200078e0200 */
[----:B------:R-:W-:Y:S02]  /*121f0*/  SHF.R.S32.HI R6, RZ, 0x1f, R30 ;  /* 0x0000001fff067819 */ /* 0x000fe4000001141e */
[----:B------:R-:W-:-:S03]  /*12200*/  @!P0 SHF.R.S32.HI R5, RZ, 0x1f, R4 ;  /* 0x0000001fff058819 */ /* 0x000fc60000011404 */
[----:B------:R0:W-:Y:S02]  /*12210*/  STL [R1+0xc], R6 ;  /* 0x00000c0601007387 */ /* 0x0001e40000100800 */
[-C--:B0-----:R-:W-:Y:S02]  /*12220*/  @!P0 IMAD R6, R6, R2.reuse, RZ ;  /* 0x0000000206068224 */ /* 0x081fe400078e02ff */
[----:B------:R-:W-:-:S04]  /*12230*/  @!P0 IMAD.WIDE.U32 R4, R30, R2, R4 ;  /* 0x000000021e048225 */ /* 0x000fc800078e0004 */
[----:B------:R-:W-:Y:S02]  /*12240*/  @!P0 IMAD R6, R30, R3, R6 ;  /* 0x000000031e068224 */ /* 0x000fe400078e0206 */
[----:B------:R-:W0:Y:S02]  /*12250*/  @!P0 LDC.64 R2, c[0x0][0x418] ;  /* 0x00010600ff028b82 */ /* 0x000e240000000a00 */
[----:B------:R-:W-:Y:S01]  /*12260*/  @!P0 IMAD.IADD R6, R5, 0x1, R6 ;  /* 0x0000000105068824 */ /* 0x000fe200078e0206 */
[----:B------:R-:W-:Y:S02]  /*12270*/  ISETP.GE.AND P2, PT, R37, UR4, PT ;  /* 0x0000000425007c0c */ /* 0x000fe4000bf46270 */
[----:B0-----:R-:W-:-:S04]  /*12280*/  @!P0 LEA R2, P1, R4, R2, 0x2 ;  /* 0x0000000204028211 */ /* 0x001fc800078210ff */
[----:B------:R-:W-:Y:S01]  /*12290*/  @!P0 LEA.HI.X R3, R4, R3, R6, 0x2, P1 ;  /* 0x0000000304038211 */ /* 0x000fe200008f1406 */
[----:B------:R-:W-:-:S06]  /*122a0*/  IMAD.MOV.U32 R4, RZ, RZ, RZ ;  /* 0x000000ffff047224 */ /* 0x000fcc00078e00ff */
[----:B------:R0:W5:Y:S01]  /*122b0*/  @!P0 LDG.E R4, desc[UR36][R2.64] ;  /* 0x0000002402048981 */ /* 0x000162000c1e1900 */
[----:B------:R-:W-:Y:S02]  /*122c0*/  ISETP.GE.AND P0, PT, R32, UR4, PT ;  /* 0x0000000420007c0c */ /* 0x000fe4000bf06270 */
[----:B------:R-:W-:Y:S01]  /*122d0*/  ISETP.GE.AND P1, PT, R36, UR4, PT ;  /* 0x0000000424007c0c */ /* 0x000fe2000bf26270 */
[----:B0-----:R-:W-:-:S10]  /*122e0*/  IMAD.U32 R2, RZ, RZ, UR38 ;  /* 0x00000026ff027e24 */ /* 0x001fd4000f8e00ff */
[----:B------:R-:W-:Y:S02]  /*122f0*/  @P0 LOP3.LUT R23, R23, 0x10, RZ, 0xfc, !PT ;  /* 0x0000001017170812 */ /* 0x000fe400078efcff */
[----:B------:R-:W-:Y:S02]  /*12300*/  ISETP.GE.AND P0, PT, R34, UR4, PT ;  /* 0x0000000422007c0c */ /* 0x000fe4000bf06270 */
[----:B------:R-:W-:-:S04]  /*12310*/  LOP3.LUT R23, R23, 0xfffffff7, RZ, 0xc0, !PT ;  /* 0xfffffff717177812 */ /* 0x000fc800078ec0ff */
[----:B------:R-:W-:-:S04]  /*12320*/  @P2 LOP3.LUT R23, R23, 0x8, RZ, 0xfc, !PT ;  /* 0x0000000817172812 */ /* 0x000fc800078efcff */
[----:B------:R-:W-:-:S04]  /*12330*/  LOP3.LUT R23, R23, 0xfffffffb, RZ, 0xc0, !PT ;  /* 0xfffffffb17177812 */ /* 0x000fc800078ec0ff */
[----:B------:R-:W-:-:S04]  /*12340*/  @P1 LOP3.LUT R23, R23, 0x4, RZ, 0xfc, !PT ;  /* 0x0000000417171812 */ /* 0x000fc800078efcff */
[----:B------:R-:W-:-:S04]  /*12350*/  LOP3.LUT R23, R23, 0xfffffffd, RZ, 0xc0, !PT ;  /* 0xfffffffd17177812 */ /* 0x000fc800078ec0ff */
[----:B------:R-:W-:Y:S01]  /*12360*/  @P0 LOP3.LUT R23, R23, 0x2, RZ, 0xfc, !PT ;  /* 0x0000000217170812 */ /* 0x000fe200078efcff */
[----:B------:R-:W-:Y:S06]  /*12370*/  BRA.DIV UR5, `(.L_x_249) ;  /* 0x00000042051c7947 */ /* 0x000fec000b800000 */
.L_x_317:
[----:B------:R-:W-:Y:S02]  /*12380*/  ISETP.NE.AND P0, PT, R2, 0x3, PT ;  /* 0x000000030200780c */ /* 0x000fe40003f05270 */
[----:B------:R-:W-:Y:S02]  /*12390*/  ISETP.GT.U32.AND P1, PT, R20, 0x4f, PT ;  /* 0x0000004f1400780c */ /* 0x000fe40003f24070 */
[----:B------:R-:W-:-:S09]  /*123a0*/  LOP3.LUT R23, R23, 0xffffffdf, RZ, 0xc0, !PT ;  /* 0xffffffdf17177812 */ /* 0x000fd200078ec0ff */
[----:B------:R-:W-:-:S04]  /*123b0*/  @P0 LOP3.LUT R23, R23, 0x20, RZ, 0xfc, !PT ;  /* 0x0000002017170812 */ /* 0x000fc800078efcff */
[----:B------:R-:W-:-:S04]  /*123c0*/  LOP3.LUT R23, R23, 0xfffffffe, RZ, 0xc0, !PT ;  /* 0xfffffffe17177812 */ /* 0x000fc800078ec0ff */
[----:B------:R-:W-:Y:S01]  /*123d0*/  @P1 LOP3.LUT R23, R23, 0x1, RZ, 0xfc, !PT ;  /* 0x0000000117171812 */ /* 0x000fe200078efcff */
[----:B------:R-:W-:Y:S06]  /*123e0*/  @!P0 BRA `(.L_x_250) ;  /* 0x0000000000048947 */ /* 0x000fec0003800000 */
[----:B------:R-:W-:Y:S01]  /*123f0*/  BPT.TRAP 0x1 ;  /* 0x000000040000795c */ /* 0x000fe20000300000 */
.L_x_250:
[----:B------:R-:W-:Y:S01]  /*12400*/  SHF.R.S32.HI R6, RZ, 0x1f, R0 ;  /* 0x0000001fff067819 */ /* 0x000fe20000011400 */
[----:B------:R-:W-:Y:S01]  /*12410*/  ULDC.64 UR4, c[0x0][0x328] ;  /* 0x0000ca0000047ab9 */ /* 0x000fe20000000a00 */
[----:B-----5:R-:W-:Y:S01]  /*12420*/  SHF.R.S32.HI R7, RZ, 0x1f, R4 ;  /* 0x0000001fff077819 */ /* 0x020fe20000011404 */
[----:B------:R-:W-:Y:S01]  /*12430*/  IMAD.WIDE.U32 R2, R0, UR4, RZ ;  /* 0x0000000400027c25 */ /* 0x000fe2000f8e00ff */
[----:B------:R-:W-:Y:S01]  /*12440*/  ULDC.64 UR6, c[0x0][0x318] ;  /* 0x0000c60000067ab9 */ /* 0x000fe20000000a00 */
[----:B------:R-:W-:Y:S02]  /*12450*/  BSSY B0, `(.L_x_251) ;  /* 0x0000012000007945 */ /* 0x000fe40003800000 */
[----:B------:R-:W-:-:S04]  /*12460*/  IMAD R5, R6, UR4, RZ ;  /* 0x0000000406057c24 */ /* 0x000fc8000f8e02ff */
        /* <DEDUP_REMOVED lines=8> */
[----:B------:R-:W-:Y:S01]  /*124f0*/  LEA R5, R27, R22, 0x3 ;  /* 0x000000161b057211 */ /* 0x000fe200078e18ff */
[----:B------:R-:W-:-:S04]  /*12500*/  IMAD.WIDE.U32 R2, R25, UR4, R2 ;  /* 0x0000000419027c25 */ /* 0x000fc8000f8e0002 */
[----:B------:R-:W-:Y:S01]  /*12510*/  IMAD R24, R25, UR5, R3 ;  /* 0x0000000519187c24 */ /* 0x000fe2000f8e0203 */
[----:B------:R-:W-:-:S04]  /*12520*/  LEA R18, P0, R2, UR6, 0x1 ;  /* 0x0000000602127c11 */ /* 0x000fc8000f8008ff */
[----:B------:R-:W-:Y:S02]  /*12530*/  LEA.HI.X R24, R2, UR7, R24, 0x1, P0 ;  /* 0x0000000702187c11 */ /* 0x000fe400080f0c18 */
[----:B------:R-:W-:-:S06]  /*12540*/  SHF.L.U32 R2, R28, 0x1f, RZ ;  /* 0x0000001f1c027819 */ /* 0x000fcc00000006ff */
[----:B------:R-:W0:Y:S02]  /*12550*/  SYNCS.PHASECHK.TRANS64.TRYWAIT P0, [R5+URZ+0x38840], R2 ;  /* 0x03884002050075a7 */ /* 0x000e24000800017f */
[----:B0-----:R-:W-:Y:S05]  /*12560*/  @!P0 BRA `(.L_x_252) ;  /* 0x0000003c00d48947 */ /* 0x001fea0003800000 */
.L_x_318:
[----:B------:R-:W-:Y:S05]  /*12570*/  BSYNC B0 ;  /* 0x0000000000007941 */ /* 0x000fea0003800000 */
.L_x_251:
[----:B------:R-:W2:Y:S01]  /*12580*/  LDL R9, [R1] ;  /* 0x0000000001097983 */ /* 0x000ea20000100800 */
[----:B------:R-:W-:Y:S01]  /*12590*/  ULDC.64 UR4, c[0x0][0x300] ;  /* 0x0000c00000047ab9 */ /* 0x000fe20000000a00 */
[----:B------:R-:W-:Y:S01]  /*125a0*/  ULDC.64 UR6, c[0x0][0x2e8] ;  /* 0x0000ba0000067ab9 */ /* 0x000fe20000000a00 */
[----:B------:R-:W-:Y:S01]  /*125b0*/  IMAD R6, R6, UR4, RZ ;  /* 0x0000000406067c24 */ /* 0x000fe2000f8e02ff */
[----:B------:R-:W1:Y:S01]  /*125c0*/  S2R R8, SR_TID.X ;  /* 0x0000000000087919 */ /* 0x000e620000002100 */
[----:B0-----:R-:W-:-:S04]  /*125d0*/  IMAD.WIDE.U32 R2, R0, UR4, RZ ;  /* 0x0000000400027c25 */ /* 0x001fc8000f8e00ff */
[----:B------:R-:W-:Y:S01]  /*125e0*/  IMAD R6, R0, UR5, R6 ;  /* 0x0000000500067c24 */ /* 0x000fe2000f8e0206 */
[----:B------:R-:W-:Y:S02]  /*125f0*/  ULDC.64 UR4, c[0x0][0x310] ;  /* 0x0000c40000047ab9 */ /* 0x000fe40000000a00 */
[----:B------:R-:W-:Y:S02]  /*12600*/  IMAD R7, R7, UR4, RZ ;  /* 0x0000000407077c24 */ /* 0x000fe4000f8e02ff */
[----:B------:R-:W-:Y:S02]  /*12610*/  IMAD.IADD R3, R3, 0x1, R6 ;  /* 0x0000000103037824 */ /* 0x000fe400078e0206 */
[C---:B------:R-:W-:Y:S02]  /*12620*/  IMAD R7, R4.reuse, UR5, R7 ;  /* 0x0000000504077c24 */ /* 0x040fe4000f8e0207 */
[----:B------:R-:W-:Y:S01]  /*12630*/  IMAD.WIDE.U32 R2, R4, UR4, R2 ;  /* 0x0000000404027c25 */ /* 0x000fe2000f8e0002 */
[----:B------:R-:W-:-:S03]  /*12640*/  ULDC.64 UR4, c[0x0][0x308] ;  /* 0x0000c20000047ab9 */ /* 0x000fc60000000a00 */
[----:B------:R-:W-:Y:S02]  /*12650*/  IMAD.IADD R3, R3, 0x1, R7 ;  /* 0x0000000103037824 */ /* 0x000fe400078e0207 */
[----:B------:R-:W-:Y:S02]  /*12660*/  IMAD R7, R27, 0x5000, R31 ;  /* 0x000050001b077824 */ /* 0x000fe400078e021f */
[----:B------:R-:W-:Y:S01]  /*12670*/  IMAD.WIDE.U32 R2, R25, UR4, R2 ;  /* 0x0000000419027c25 */ /* 0x000fe2000f8e0002 */
[----:B------:R-:W-:-:S03]  /*12680*/  UMOV UR4, 0xffffffff ;  /* 0xffffffff00047882 */ /* 0x000fc60000000000 */
[----:B------:R-:W-:Y:S01]  /*12690*/  IMAD R6, R25, UR5, R3 ;  /* 0x0000000519067c24 */ /* 0x000fe2000f8e0203 */
[----:B------:R-:W-:-:S04]  /*126a0*/  LEA R0, P0, R2, UR6, 0x1 ;  /* 0x0000000602007c11 */ /* 0x000fc8000f8008ff */
[----:B------:R-:W-:Y:S02]  /*126b0*/  LEA.HI.X R6, R2, UR7, R6, 0x1, P0 ;  /* 0x0000000702067c11 */ /* 0x000fe400080f0c06 */
[----:B-1----:R-:W-:-:S04]  /*126c0*/  LOP3.LUT R8, R8, 0x7f, RZ, 0xc0, !PT ;  /* 0x0000007f08087812 */ /* 0x002fc800078ec0ff */
[----:B------:R-:W-:Y:S01]  /*126d0*/  SHF.R.U32.HI R8, RZ, 0x3, R8 ;  /* 0x00000003ff087819 */ /* 0x000fe20000011608 */
[----:B--2---:R-:W-:-:S04]  /*126e0*/  IMAD R4, R26, -0x50, R9 ;  /* 0xffffffb01a047824 */ /* 0x004fc800078e0209 */
[----:B------:R-:W-:-:S05]  /*126f0*/  IMAD.IADD R4, R4, 0x1, -R8 ;  /* 0x0000000104047824 */ /* 0x000fca00078e0a08 */
[----:B------:R-:W-:Y:S01]  /*12700*/  ISETP.GE.AND P0, PT, R4, 0x1, PT ;  /* 0x000000010400780c */ /* 0x000fe20003f06270 */
[----:B------:R-:W-:-:S12]  /*12710*/  BRA.DIV UR4, `(.L_x_253) ;  /* 0x0000003e047c7947 */ /* 0x000fd8000b800000 */
[----:B------:R-:W0:Y:S01]  /*12720*/  SHFL.IDX PT, R3, R0, RZ, 0x181f ;  /* 0x00181fff00037589 */ /* 0x000e2200000e0000 */
[----:B------:R-:W-:Y:S01]  /*12730*/  LOP3.LUT P5, RZ, R23, 0x10, RZ, 0xc0, !PT ;  /* 0x0000001017ff7812 */ /* 0x000fe200078ac0ff */
[----:B------:R-:W-:Y:S01]  /*12740*/  @P0 IMAD R9, R7, 0x2, R22 ;  /* 0x0000000207090824 */ /* 0x000fe200078e0216 */
[C---:B------:R-:W-:Y:S01]  /*12750*/  LOP3.LUT P4, RZ, R23.reuse, 0x8, RZ, 0xc0, !PT ;  /* 0x0000000817ff7812 */ /* 0x040fe2000788c0ff */
[----:B------:R-:W1:Y:S01]  /*12760*/  SHFL.IDX PT, R2, R6, RZ, 0x181f ;  /* 0x00181fff06027589 */ /* 0x000e6200000e0000 */
[C---:B------:R-:W-:Y:S02]  /*12770*/  LOP3.LUT P3, RZ, R23.reuse, 0x4, RZ, 0xc0, !PT ;  /* 0x0000000417ff7812 */ /* 0x040fe4000786c0ff */
[----:B------:R-:W-:Y:S01]  /*12780*/  LOP3.LUT P2, RZ, R23, 0x2, RZ, 0xc0, !PT ;  /* 0x0000000217ff7812 */ /* 0x000fe2000784c0ff */
[----:B------:R-:W-:Y:S01]  /*12790*/  SHFL.IDX PT, R8, R6, 0x1, 0x181f ;  /* 0x00381f0006087f89 */ /* 0x000fe200000e0000 */
[----:B0-----:R-:W-:-:S05]  /*127a0*/  @P0 LEA R3, P1, R32, R3, 0x1 ;  /* 0x0000000320030211 */ /* 0x001fca00078208ff */
[----:B-1----:R-:W-:-:S05]  /*127b0*/  @P0 IMAD.X R2, RZ, RZ, R2, P1 ;  /* 0x000000ffff020224 */ /* 0x002fca00008e0602 */
[----:B------:R-:W-:-:S04]  /*127c0*/  @P0 LOP3.LUT R3, R3, R2, RZ, 0x3c, !PT ;  /* 0x0000000203030212 */ /* 0x000fc800078e3cff */
[----:B------:R-:W-:-:S04]  /*127d0*/  @P0 LOP3.LUT R2, R3, R2, RZ, 0x3c, !PT ;  /* 0x0000000203020212 */ /* 0x000fc800078e3cff */
[----:B------:R-:W-:-:S05]  /*127e0*/  @P0 LOP3.LUT R3, R3, R2, RZ, 0x3c, !PT ;  /* 0x0000000203030212 */ /* 0x000fca00078e3cff */
[----:B------:R-:W-:Y:S04]  /*127f0*/  @P0 LDGSTS.E.BYPASS.LTC128B.128 [R9+0x24400], desc[UR36][R2.64], !P5 ;  /* 0x2440000002090fae */ /* 0x000fe8000e901d64 */
[----:B------:R-:W-:Y:S04]  /*12800*/  @P0 LDGSTS.E.BYPASS.LTC128B.128 [R9+0x26c00], desc[UR36][R2.64+0x80], !P4 ;  /* 0x26c0008002090fae */ /* 0x000fe8000e101d64 */
[----:B------:R-:W-:Y:S04]  /*12810*/  @P0 LDGSTS.E.BYPASS.LTC128B.128 [R9+0x29400], desc[UR36][R2.64+0x100], !P3 ;  /* 0x2940010002090fae */ /* 0x000fe8000d901d64 */
[----:B------:R0:W-:Y:S01]  /*12820*/  @P0 LDGSTS.E.BYPASS.LTC128B.128 [R9+0x2bc00], desc[UR36][R2.64+0x180], !P2 ;  /* 0x2bc0018002090fae */ /* 0x0001e2000d101d64 */
[----:B------:R-:W-:-:S03]  /*12830*/  ISETP.GE.AND P0, PT, R4, 0x11, PT ;  /* 0x000000110400780c */ /* 0x000fc60003f06270 */
[----:B0-----:R-:W0:Y:S10]  /*12840*/  SHFL.IDX PT, R2, R0, 0x1, 0x181f ;  /* 0x00381f0000027f89 */ /* 0x001e3400000e0000 */
[----:B------:R-:W-:Y:S01]  /*12850*/  @P0 IMAD R21, R7, 0x2, R22 ;  /* 0x0000000207150824 */ /* 0x000fe200078e0216 */
[----:B0-----:R-:W-:-:S05]  /*12860*/  @P0 LEA R2, P1, R32, R2, 0x1 ;  /* 0x0000000220020211 */ /* 0x001fca00078208ff */
[----:B------:R-:W-:Y:S02]  /*12870*/  @P0 IMAD.X R3, RZ, RZ, R8, P1 ;  /* 0x000000ffff030224 */ /* 0x000fe400008e0608 */
[----:B------:R-:W-:Y:S04]  /*12880*/  SHFL.IDX PT, R8, R6, 0x2, 0x181f ;  /* 0x00581f0006087f89 */ /* 0x000fe800000e0000 */
        /* <DEDUP_REMOVED lines=17> */
[----:B------:R-:W1:Y:S01]  /*129a0*/  SHFL.IDX PT, R0, R0, 0x4, 0x181f ;  /* 0x00981f0000007f89 */ /* 0x000e6200000e0000 */
[----:B0-----:R-:W-:-:S05]  /*129b0*/  @P0 LEA R2, P1, R32, R2, 0x1 ;  /* 0x0000000220020211 */ /* 0x001fca00078208ff */
[----:B------:R-:W-:Y:S02]  /*129c0*/  @P0 IMAD.X R3, RZ, RZ, R8, P1 ;  /* 0x000000ffff030224 */ /* 0x000fe400008e0608 */
[----:B------:R0:W2:Y:S04]  /*129d0*/  SHFL.IDX PT, R8, R6, 0x4, 0x181f ;  /* 0x00981f0006087f89 */ /* 0x0000a800000e0000 */
[----:B------:R0:W-:Y:S04]  /*129e0*/  @P0 LDGSTS.E.BYPASS.LTC128B.128 [R21+0x25c00], desc[UR36][R2.64], !P5 ;  /* 0x25c0000002150fae */ /* 0x0001e8000e901d64 */
[----:B------:R0:W-:Y:S04]  /*129f0*/  @P0 LDGSTS.E.BYPASS.LTC128B.128 [R21+0x28400], desc[UR36][R2.64+0x80], !P4 ;  /* 0x2840008002150fae */ /* 0x0001e8000e101d64 */
[----:B------:R0:W-:Y:S04]  /*12a00*/  @P0 LDGSTS.E.BYPASS.LTC128B.128 [R21+0x2ac00], desc[UR36][R2.64+0x100], !P3 ;  /* 0x2ac0010002150fae */ /* 0x0001e8000d901d64 */
[----:B-1----:R0:W-:Y:S02]  /*12a10*/  @P0 LDGSTS.E.BYPASS.LTC128B.128 [R21+0x2d400], desc[UR36][R2.64+0x180], !P2 ;  /* 0x2d40018002150fae */ /* 0x0021e4000d101d64 */
.L_x_330:
[----:B------:R-:W-:Y:S01]  /*12a20*/  ISETP.GE.AND P0, PT, R4, 0x41, PT ;  /* 0x000000410400780c */ /* 0x000fe20003f06270 */
[----:B------:R-:W-:-:S12]  /*12a30*/  BSSY B0, `(.L_x_254) ;  /* 0x0000010000007945 */ /* 0x000fd80003800000 */
[----:B------:R-:W-:Y:S05]  /*12a40*/  @!P0 BRA `(.L_x_255) ;  /* 0x0000000000388947 */ /* 0x000fea0003800000 */
[----:B------:R-:W-:Y:S01]  /*12a50*/  LOP3.LUT P4, RZ, R23, 0x10, RZ, 0xc0, !PT ;  /* 0x0000001017ff7812 */ /* 0x000fe2000788c0ff */
[----:B------:R-:W-:Y:S01]  /*12a60*/  IMAD R7, R7, 0x2, R22 ;  /* 0x0000000207077824 */ /* 0x000fe200078e0216 */
[C---:B------:R-:W-:Y:S02]  /*12a70*/  LOP3.LUT P3, RZ, R23.reuse, 0x8, RZ, 0xc0, !PT ;  /* 0x0000000817ff7812 */ /* 0x040fe4000786c0ff */
[C---:B------:R-:W-:Y:S02]  /*12a80*/  LOP3.LUT P2, RZ, R23.reuse, 0x4, RZ, 0xc0, !PT ;  /* 0x0000000417ff7812 */ /* 0x040fe4000784c0ff */
[----:B------:R-:W-:Y:S02]  /*12a90*/  LOP3.LUT P1, RZ, R23, 0x2, RZ, 0xc0, !PT ;  /* 0x0000000217ff7812 */ /* 0x000fe4000782c0ff */
[----:B0-----:R-:W-:-:S05]  /*12aa0*/  LEA R2, P0, R32, R0, 0x1 ;  /* 0x0000000020027211 */ /* 0x001fca00078008ff */
[----:B--2---:R-:W-:-:S05]  /*12ab0*/  IMAD.X R3, RZ, RZ, R8, P0 ;  /* 0x000000ffff037224 */ /* 0x004fca00000e0608 */
[----:B------:R-:W-:Y:S01]  /*12ac0*/  @!PT LDS RZ, [RZ] ;  /* 0x00000000fffff984 */ /* 0x000fe20000000800 */
[----:B------:R-:W-:Y:S01]  /*12ad0*/  @!PT LDS RZ, [RZ] ;  /* 0x00000000fffff984 */ /* 0x000fe20000000800 */
[----:B------:R-:W-:Y:S01]  /*12ae0*/  @!PT LDS RZ, [RZ] ;  /* 0x00000000fffff984 */ /* 0x000fe20000000800 */
[----:B------:R1:W-:Y:S04]  /*12af0*/  LDGSTS.E.BYPASS.LTC128B.128 [R7+0x26400], desc[UR36][R2.64], !P4 ;  /* 0x2640000002077fae */ /* 0x0003e8000e101d64 */
[----:B------:R1:W-:Y:S04]  /*12b00*/  LDGSTS.E.BYPASS.LTC128B.128 [R7+0x28c00], desc[UR36][R2.64+0x80], !P3 ;  /* 0x28c0008002077fae */ /* 0x0003e8000d901d64 */
[----:B------:R1:W-:Y:S04]  /*12b10*/  LDGSTS.E.BYPASS.LTC128B.128 [R7+0x2b400], desc[UR36][R2.64+0x100], !P2 ;  /* 0x2b40010002077fae */ /* 0x0003e8000d101d64 */
[----:B------:R1:W-:Y:S02]  /*12b20*/  LDGSTS.E.BYPASS.LTC128B.128 [R7+0x2dc00], desc[UR36][R2.64+0x180], !P1 ;  /* 0x2dc0018002077fae */ /* 0x0003e4000c901d64 */
.L_x_255:
[----:B------:R-:W-:Y:S05]  /*12b30*/  BSYNC B0 ;  /* 0x0000000000007941 */ /* 0x000fea0003800000 */
.L_x_254:
[----:B------:R-:W-:Y:S01]  /*12b40*/  NOP ;  /* 0x0000000000007918 */ /* 0x000fe20000000000 */
[----:B------:R-:W-:-:S13]  /*12b50*/  PLOP3.LUT P0, PT, PT, PT, PT, 0x80, 0x0 ;  /* 0x000000000000781c */ /* 0x000fda0003f0f070 */
.L_x_256:
        /* <DEDUP_REMOVED lines=10> */
.L_x_257:
[----:B------:R3:W5:Y:S01]  /*12c00*/  LDL.LU R0, [R1+0x10] ;  /* 0x0000100001007983 */ /* 0x0007620000300800 */
[----:B------:R-:W-:Y:S01]  /*12c10*/  LOP3.LUT P0, RZ, R23, 0x80, RZ, 0xc0, !PT ;  /* 0x0000008017ff7812 */ /* 0x000fe2000780c0ff */
[----:B------:R3:W-:-:S12]  /*12c20*/  SYNCS.ARRIVE.TRANS64.A1T0 RZ, [R5+URZ+0x38830], RZ ;  /* 0x038830ff05ff79a7 */ /* 0x0007d8000810003f */
[----:B------:R-:W-:Y:S05]  /*12c30*/  WARPSYNC.ALL ;  /* 0x0000000000007948 */ /* 0x000fea0003800000 */
[----:B------:R-:W-:Y:S01]  /*12c40*/  ULDC.64 UR4, c[0x0][0x298] ;  /* 0x0000a60000047ab9 */ /* 0x000fe20000000a00 */
[----:B01----:R-:W-:Y:S01]  /*12c50*/  VIADD R2, R22, 0x14400 ;  /* 0x0001440016027836 */ /* 0x003fe20000000000 */
[----:B------:R-:W-:Y:S01]  /*12c60*/  SEL R29, R29, RZ, !P0 ;  /* 0x000000ff1d1d7207 */ /* 0x000fe20004000000 */
[----:B------:R-:W-:Y:S01]  /*12c70*/  IMAD.WIDE.U32 R6, R35, UR4, RZ ;  /* 0x0000000423067c25 */ /* 0x000fe2000f8e00ff */
[----:B------:R-:W-:Y:S01]  /*12c80*/  BSSY B6, `(.L_x_258) ;  /* 0x000001b000067945 */ /* 0x000fe20003800000 */
[----:B------:R-:W-:Y:S01]  /*12c90*/  BAR.SYNC.DEFER_BLOCKING 0x8, 0x180 ;  /* 0x0206000000007b1d */ /* 0x000fe20000010000 */
[----:B-----5:R-:W-:-:S02]  /*12ca0*/  SEL R0, R0, RZ, !P0 ;  /* 0x000000ff00007207 */ /* 0x020fc40004000000 */
[----:B------:R-:W-:-:S03]  /*12cb0*/  LOP3.LUT P0, RZ, R2, 0x3ff, RZ, 0xc0, !PT ;  /* 0x000003ff02ff7812 */ /* 0x000fc6000780c0ff */
[----:B------:R0:W-:Y:S04]  /*12cc0*/  STL [R1+0x10], R0 ;  /* 0x0000100001007387 */ /* 0x0001e80000100800 */
[----:B------:R1:W-:Y:S01]  /*12cd0*/  STL.64 [R1+0x18], R6 ;  /* 0x0000180601007387 */ /* 0x0003e20000100a00 */
[----:B0-----:R-:W-:-:S05]  /*12ce0*/  SHF.R.S32.HI R0, RZ, 0x1f, R35 ;  /* 0x0000001fff007819 */ /* 0x001fca0000011423 */
[----:B------:R-:W-:-:S04]  /*12cf0*/  IMAD R0, R0, UR4, RZ ;  /* 0x0000000400007c24 */ /* 0x000fc8000f8e02ff */
[----:B------:R-:W-:-:S04]  /*12d00*/  IMAD R0, R35, UR5, R0 ;  /* 0x0000000523007c24 */ /* 0x000fc8000f8e0200 */
[----:B------:R-:W-:Y:S01]  /*12d10*/  IMAD.IADD R35, R7, 0x1, R0 ;  /* 0x0000000107237824 */ /* 0x000fe200078e0200 */
[----:B-1----:R-:W-:Y:S06]  /*12d20*/  @!P0 BRA `(.L_x_259) ;  /* 0x0000000000408947 */ /* 0x002fec0003800000 */
[----:B------:R-:W-:Y:S01]  /*12d30*/  MOV R2, 0x0 ;  /* 0x0000000000027802 */ /* 0x000fe20000000f00 */
[----:B------:R-:W-:Y:S01]  /*12d40*/  ULDC.64 UR6, c[0x4][0x138] ;  /* 0x01004e0000067ab9 */ /* 0x000fe20000000a00 */
[----:B------:R-:W-:Y:S01]  /*12d50*/  ULDC.64 UR8, c[0x4][0x140] ;  /* 0x0100500000087ab9 */ /* 0x000fe20000000a00 */
[----:B------:R-:W-:Y:S01]  /*12d60*/  ULDC.64 UR4, c[0x4][0xb0] ;  /* 0x01002c0000047ab9 */ /* 0x000fe20000000a00 */
[----:B------:R-:W-:Y:S01]  /*12d70*/  MOV R4, UR6 ;  /* 0x0000000600047c02 */ /* 0x000fe20008000f00 */
[----:B---3--:R-:W-:Y:S01]  /*12d80*/  IMAD.U32 R5, RZ, RZ, UR7 ;  /* 0x00000007ff057e24 */ /* 0x008fe2000f8e00ff */
[----:B------:R-:W0:Y:S01]  /*12d90*/  LDC.64 R2, c[0x4][R2] ;  /* 0x0100000002027b82 */ /* 0x000e220000000a00 */
[----:B------:R-:W-:Y:S02]  /*12da0*/  IMAD.U32 R6, RZ, RZ, UR8 ;  /* 0x00000008ff067e24 */ /* 0x000fe4000f8e00ff */
[----:B------:R-:W-:Y:S02]  /*12db0*/  IMAD.U32 R7, RZ, RZ, UR9 ;  /* 0x00000009ff077e24 */ /* 0x000fe4000f8e00ff */
[----:B------:R-:W-:-:S02]  /*12dc0*/  IMAD.U32 R10, RZ, RZ, UR4 ;  /* 0x00000004ff0a7e24 */ /* 0x000fc4000f8e00ff */
[----:B------:R-:W-:Y:S02]  /*12dd0*/  IMAD.U32 R11, RZ, RZ, UR5 ;  /* 0x00000005ff0b7e24 */ /* 0x000fe4000f8e00ff */
[----:B--2---:R-:W-:Y:S02]  /*12de0*/  IMAD.MOV.U32 R8, RZ, RZ, 0x70 ;  /* 0x00000070ff087424 */ /* 0x004fe400078e00ff */
[----:B------:R-:W-:Y:S02]  /*12df0*/  IMAD.MOV.U32 R12, RZ, RZ, 0x1 ;  /* 0x00000001ff0c7424 */ /* 0x000fe400078e00ff */
[----:B------:R-:W-:-:S07]  /*12e00*/  IMAD.MOV.U32 R13, RZ, RZ, RZ ;  /* 0x000000ffff0d7224 */ /* 0x000fce00078e00ff */
[----:B------:R-:W-:-:S07]  /*12e10*/  LEPC R20, `(.L_x_259) ;  /* 0x000000001014794e */ /* 0x000fce0000000000 */
[----:B0-----:R-:W-:Y:S05]  /*12e20*/  CALL.ABS.NOINC R2 ;  /* 0x0000000002007343 */ /* 0x001fea0003c00000 */
.L_x_259:
[----:B------:R-:W-:Y:S05]  /*12e30*/  BSYNC B6 ;  /* 0x0000000000067941 */ /* 0x000fea0003800000 */
.L_x_258:
[----:B------:R-:W4:Y:S01]  /*12e40*/  LDL.LU R20, [R1+0x10] ;  /* 0x0000100001147983 */ /* 0x000f220000300800 */
[----:B------:R-:W-:Y:S01]  /*12e50*/  ULDC.64 UR4, c[0x0][0x2d8] ;  /* 0x0000b60000047ab9 */ /* 0x000fe20000000a00 */
[----:B------:R-:W0:Y:S02]  /*12e60*/  LDC R6, c[0x0][0x448] ;  /* 0x00011200ff067b82 */ /* 0x000e240000000800 */
[----:B------:R-:W2:Y:S04]  /*12e70*/  LDL.LU.64 R2, [R1+0x18] ;  /* 0x0000180001027983 */ /* 0x000ea80000300a00 */
[----:B------:R1:W5:Y:S01]  /*12e80*/  LDL R10, [R1+0x20] ;  /* 0x00002000010a7983 */ /* 0x0003620000100800 */
[----:B0-----:R-:W-:-:S13]  /*12e90*/  ISETP.NE.AND P0, PT, R6, 0x1, PT ;  /* 0x000000010600780c */ /* 0x001fda0003f05270 */
[----:B---3--:R-:W0:Y:S08]  /*12ea0*/  @P0 LDC R5, c[0x0][0x44c] ;  /* 0x00011300ff050b82 */ /* 0x008e300000000800 */
[----:B------:R-:W3:Y:S01]  /*12eb0*/  @P0 LDC R4, c[0x0][0x450] ;  /* 0x00011400ff040b82 */ /* 0x000ee20000000800 */
[----:B--2---:R-:W-:Y:S02]  /*12ec0*/  IMAD.MOV.U32 R3, RZ, RZ, R35 ;  /* 0x000000ffff037224 */ /* 0x004fe400078e0023 */
[----:B------:R-:W-:-:S04]  /*12ed0*/  IMAD.WIDE.U32 R2, R25, UR4, R2 ;  /* 0x0000000419027c25 */ /* 0x000fc8000f8e0002 */
[----:B------:R-:W-:Y:S01]  /*12ee0*/  IMAD R3, R25, UR5, R3 ;  /* 0x0000000519037c24 */ /* 0x000fe2000f8e0203 */
[----:B------:R-:W-:Y:S02]  /*12ef0*/  ULDC.64 UR4, c[0x0][0x2e0] ;  /* 0x0000b80000047ab9 */ /* 0x000fe40000000a00 */
[----:B----4-:R-:W-:Y:S02]  /*12f00*/  IMAD R0, R20, UR4, RZ ;  /* 0x0000000414007c24 */ /* 0x010fe4000f8e02ff */
[----:B------:R-:W2:Y:S01]  /*12f10*/  S2R R20, SR_TID.X ;  /* 0x0000000000147919 */ /* 0x000ea20000002100 */
[----:B------:R-:W-:-:S04]  /*12f20*/  IMAD.WIDE.U32 R2, R29, UR4, R2 ;  /* 0x000000041d027c25 */ /* 0x000fc8000f8e0002 */
[----:B------:R-:W-:Y:S01]  /*12f30*/  IMAD R0, R29, UR5, R0 ;  /* 0x000000051d007c24 */ /* 0x000fe2000f8e0200 */
[----:B------:R-:W-:-:S03]  /*12f40*/  ULDC.64 UR4, c[0x0][0x2d0] ;  /* 0x0000b40000047ab9 */ /* 0x000fc60000000a00 */
[----:B------:R-:W-:Y:S02]  /*12f50*/  IMAD.IADD R3, R3, 0x1, R0 ;  /* 0x0000000103037824 */ /* 0x000fe400078e0200 */
[----:B------:R-:W-:Y:S01]  /*12f60*/  IMAD.SHL.U32 R0, R17, 0x80, RZ ;  /* 0x0000008011007824 */ /* 0x000fe200078e00ff */
[----:B--2---:R-:W-:-:S04]  /*12f70*/  LOP3.LUT R20, R20, 0x7f, RZ, 0xc0, !PT ;  /* 0x0000007f14147812 */ /* 0x004fc800078ec0ff */
[----:B------:R-:W-:Y:S02]  /*12f80*/  SHF.R.U32.HI R21, RZ, 0x3, R20 ;  /* 0x00000003ff157819 */ /* 0x000fe40000011614 */
[----:B------:R-:W2:Y:S02]  /*12f90*/  S2R R20, SR_TID.X ;  /* 0x0000000000147919 */ /* 0x000ea40000002100 */
[----:B--2---:R-:W-:-:S05]  /*12fa0*/  IMAD.SHL.U32 R20, R20, 0x10, RZ ;  /* 0x0000001014147824 */ /* 0x004fca00078e00ff */
[----:B------:R-:W-:-:S04]  /*12fb0*/  LOP3.LUT R20, R21, 0x70, R20, 0xf8, !PT ;  /* 0x0000007015147812 */ /* 0x000fc800078ef814 */
[----:B------:R-:W-:-:S05]  /*12fc0*/  LOP3.LUT R7, R20, R0, RZ, 0xfc, !PT ;  /* 0x0000000014077212 */ /* 0x000fca00078efcff */
[----:B0-----:R-:W-:-:S04]  /*12fd0*/  @P0 IMAD.HI.U32 R8, R7, R5, RZ ;  /* 0x0000000507080227 */ /* 0x001fc800078e00ff */
[----:B------:R-:W-:Y:S01]  /*12fe0*/  IMAD.MOV.U32 R5, RZ, RZ, R7 ;  /* 0x000000ffff057224 */ /* 0x000fe200078e0007 */
[----:B---3--:R-:W-:Y:S01]  /*12ff0*/  @P0 SHF.R.U32.HI R5, RZ, R4, R8 ;  /* 0x00000004ff050219 */ /* 0x008fe20000011608 */
[----:B------:R-:W0:Y:S04]  /*13000*/  S2R R20, SR_TID.X ;  /* 0x0000000000147919 */ /* 0x000e280000002100 */
[----:B------:R-:W-:-:S04]  /*13010*/  IMAD.MOV R4, RZ, RZ, -R5 ;  /* 0x000000ffff047224 */ /* 0x000fc800078e0a05 */
[----:B------:R-:W-:Y:S01]  /*13020*/  IMAD R4, R6, R4, R7 ;  /* 0x0000000406047224 */ /* 0x000fe200078e0207 */
[----:B------:R-:W-:Y:S01]  /*13030*/  SHF.R.S32.HI R7, RZ, 0x1f, R5 ;  /* 0x0000001fff077819 */ /* 0x000fe20000011405 */
[----:B------:R-:W-:-:S04]  /*13040*/  IMAD.WIDE.U32 R2, R5, UR4, R2 ;  /* 0x0000000405027c25 */ /* 0x000fc8000f8e0002 */
[----:B------:R-:W-:-:S04]  /*13050*/  IMAD R7, R7, UR4, RZ ;  /* 0x0000000407077c24 */ /* 0x000fc8000f8e02ff */
[----:B------:R-:W-:Y:S01]  /*13060*/  IMAD R7, R5, UR5, R7 ;  /* 0x0000000505077c24 */ /* 0x000fe2000f8e0207 */
[----:B------:R-:W-:Y:S01]  /*13070*/  SHF.R.S32.HI R5, RZ, 0x1f, R4 ;  /* 0x0000001fff057819 */ /* 0x000fe20000011404 */
[----:B------:R-:W-:Y:S02]  /*13080*/  ULDC.64 UR4, c[0x0][0x2c8] ;  /* 0x0000b20000047ab9 */ /* 0x000fe40000000a00 */
[----:B------:R-:W-:Y:S02]  /*13090*/  IMAD.IADD R3, R3, 0x1, R7 ;  /* 0x0000000103037824 */ /* 0x000fe400078e0207 */
[----:B------:R-:W-:Y:S02]  /*130a0*/  IMAD R5, R5, UR4, RZ ;  /* 0x0000000405057c24 */ /* 0x000fe4000f8e02ff */
[----:B------:R-:W-:-:S04]  /*130b0*/  IMAD.WIDE.U32 R2, R4, UR4, R2 ;  /* 0x0000000404027c25 */ /* 0x000fc8000f8e0002 */
[----:B------:R-:W-:Y:S01]  /*130c0*/  IMAD R5, R4, UR5, R5 ;  /* 0x0000000504057c24 */ /* 0x000fe2000f8e0205 */
[----:B------:R-:W-:-:S04]  /*130d0*/  ULDC.64 UR4, c[0x0][0x280] ;  /* 0x0000a00000047ab9 */ /* 0x000fc80000000a00 */
[----:B------:R-:W-:Y:S02]  /*130e0*/  IADD3 R3, R3, R5, RZ ;  /* 0x0000000503037210 */ /* 0x000fe40007ffe0ff */
[----:B------:R-:W-:Y:S01]  /*130f0*/  LEA R5, P0, R2, UR4, 0x1 ;  /* 0x0000000402057c11 */ /* 0x000fe2000f8008ff */
[----:B------:R-:W-:Y:S01]  /*13100*/  ULDC UR4, c[0x0][0x2b8] ;  /* 0x0000ae0000047ab9 */ /* 0x000fe20000000800 */
[----:B0-----:R-:W-:Y:S02]  /*13110*/  LOP3.LUT R20, R20, 0x7f, RZ, 0xc0, !PT ;  /* 0x0000007f14147812 */ /* 0x001fe400078ec0ff */
[----:B------:R-:W-:Y:S01]  /*13120*/  LEA.HI.X R4, R2, UR5, R3, 0x1, P0 ;  /* 0x0000000502047c11 */ /* 0x000fe200080f0c03 */
[----:B------:R-:W-:Y:S01]  /*13130*/  UMOV UR5, 0xffffffff ;  /* 0xffffffff00057882 */ /* 0x000fe20000000000 */
[----:B------:R-:W-:Y:S02]  /*13140*/  ISETP.GE.AND P4, PT, R32, UR4, PT ;  /* 0x0000000420007c0c */ /* 0x000fe4000bf86270 */
[----:B------:R-:W-:-:S02]  /*13150*/  ISETP.GE.AND P3, PT, R37, UR4, PT ;  /* 0x0000000425007c0c */ /* 0x000fc4000bf66270 */
[----:B------:R-:W-:Y:S02]  /*13160*/  ISETP.GE.AND P2, PT, R36, UR4, PT ;  /* 0x0000000424007c0c */ /* 0x000fe4000bf46270 */
[----:B------:R-:W-:Y:S02]  /*13170*/  ISETP.GE.AND P1, PT, R34, UR4, PT ;  /* 0x0000000422007c0c */ /* 0x000fe4000bf26270 */
[----:B------:R-:W-:Y:S01]  /*13180*/  SHF.R.U32.HI R9, RZ, 0x3, R20 ;  /* 0x00000003ff097819 */ /* 0x000fe20000011614 */
[----:B-1----:R-:W-:Y:S10]  /*13190*/  BRA.DIV UR5, `(.L_x_260) ;  /* 0x0000003a05a07947 */ /* 0x002ff4000b800000 */
[----:B------:R-:W0:Y:S01]  /*131a0*/  SHFL.IDX PT, R14, R5, RZ, 0x181f ;  /* 0x00181fff050e7589 */ /* 0x000e2200000e0000 */
[----:B-----5:R-:W-:Y:S02]  /*131b0*/  IMAD R6, R10, R6, RZ ;  /* 0x000000060a067224 */ /* 0x020fe400078e02ff */
[----:B------:R-:W-:Y:S01]  /*131c0*/  IMAD.IADD R0, R9, 0x1, R0 ;  /* 0x0000000109007824 */ /* 0x000fe200078e0200 */
[----:B------:R-:W1:Y:S03]  /*131d0*/  SHFL.IDX PT, R2, R4, RZ, 0x181f ;  /* 0x00181fff04027589 */ /* 0x000e6600000e0000 */
[C---:B------:R-:W-:Y:S01]  /*131e0*/  VIADD R7, R0.reuse, 0x10 ;  /* 0x0000001000077836 */ /* 0x040fe20000000000 */
[----:B------:R-:W-:-:S13]  /*131f0*/  ISETP.GE.AND P0, PT, R0, R6, PT ;  /* 0x000000060000720c */ /* 0x000fda0003f06270 */
[----:B0-----:R-:W-:-:S05]  /*13200*/  @!P0 LEA R14, P5, R32, R14, 0x1 ;  /* 0x0000000e200e8211 */ /* 0x001fca00078a08ff */
[----:B-1----:R-:W-:Y:S02]  /*13210*/  @!P0 IMAD.X R3, RZ, RZ, R2, P5 ;  /* 0x000000ffff038224 */ /* 0x002fe400028e0602 */
[----:B------:R-:W-:Y:S02]  /*13220*/  @!P0 IMAD.MOV.U32 R2, RZ, RZ, R14 ;  /* 0x000000ffff028224 */ /* 0x000fe400078e000e */
[----:B------:R-:W0:Y:S04]  /*13230*/  SHFL.IDX PT, R14, R5, 0x1, 0x181f ;  /* 0x00381f00050e7f89 */ /* 0x000e2800000e0000 */
[----:B------:R-:W-:Y:S04]  /*13240*/  @!P0 LDGSTS.E.BYPASS.LTC128B.128 [R33+0x14400], desc[UR36][R2.64], !P4 ;  /* 0x1440000002218fae */ /* 0x000fe8000e101d64 */
[----:B------:R-:W-:Y:S04]  /*13250*/  @!P0 LDGSTS.E.BYPASS.LTC128B.128 [R33+0x18400], desc[UR36][R2.64+0x80], !P3 ;  /* 0x1840008002218fae */ /* 0x000fe8000d901d64 */
[----:B------:R-:W-:Y:S04]  /*13260*/  @!P0 LDGSTS.E.BYPASS.LTC128B.128 [R33+0x1c400], desc[UR36][R2.64+0x100], !P2 ;  /* 0x1c40010002218fae */ /* 0x000fe8000d101d64 */
[----:B------:R1:W-:Y:S01]  /*13270*/  @!P0 LDGSTS.E.BYPASS.LTC128B.128 [R33+0x20400], desc[UR36][R2.64+0x180], !P1 ;  /* 0x2040018002218fae */ /* 0x0003e2000c901d64 */
[----:B------:R-:W-:-:S03]  /*13280*/  ISETP.GE.AND P0, PT, R7, R6, PT ;  /* 0x000000060700720c */ /* 0x000fc60003f06270 */
[----:B-1----:R-:W1:Y:S10]  /*13290*/  SHFL.IDX PT, R2, R4, 0x1, 0x181f ;  /* 0x00381f0004027f89 */ /* 0x002e7400000e0000 */
[----:B0-----:R-:W-:-:S05]  /*132a0*/  @!P0 LEA R14, P5, R32, R14, 0x1 ;  /* 0x0000000e200e8211 */ /* 0x001fca00078a08ff */
[----:B-1----:R-:W-:Y:S02]  /*132b0*/  @!P0 IMAD.X R7, RZ, RZ, R2, P5 ;  /* 0x000000ffff078224 */ /* 0x002fe400028e0602 */
[----:B------:R-:W-:Y:S02]  /*132c0*/  @!P0 IMAD.MOV.U32 R2, RZ, RZ, R14 ;  /* 0x000000ffff028224 */ /* 0x000fe400078e000e */
[----:B------:R-:W-:Y:S01]  /*132d0*/  @!P0 IMAD.MOV.U32 R3, RZ, RZ, R7 ;  /* 0x000000ffff038224 */ /* 0x000fe200078e0007 */
[----:B------:R-:W0:Y:S01]  /*132e0*/  SHFL.IDX PT, R14, R5, 0x2, 0x181f ;  /* 0x00581f00050e7f89 */ /* 0x000e2200000e0000 */
[----:B------:R-:W-:-:S03]  /*132f0*/  VIADD R7, R0, 0x20 ;  /* 0x0000002000077836 */ /* 0x000fc60000000000 */
        /* <DEDUP_REMOVED lines=23> */
[----:B------:R-:W-:-:S03]  /*13470*/  IADD3 R7, R0, 0x40, RZ ;  /* 0x0000004000077810 */ /* 0x000fc60007ffe0ff */
        /* <DEDUP_REMOVED lines=34> */
[----:B------:R0:W1:Y:S04]  /*136a0*/  SHFL.IDX PT, R14, R5, 0x7, 0x181f ;  /* 0x00f81f00050e7f89 */ /* 0x00006800000e0000 */
[----:B------:R0:W-:Y:S04]  /*136b0*/  @!P0 LDGSTS.E.BYPASS.LTC128B.128 [R33+0x17400], desc[UR36][R2.64], !P4 ;  /* 0x1740000002218fae */ /* 0x0001e8000e101d64 */
[----:B------:R0:W-:Y:S04]  /*136c0*/  @!P0 LDGSTS.E.BYPASS.LTC128B.128 [R33+0x1b400], desc[UR36][R2.64+0x80], !P3 ;  /* 0x1b40008002218fae */ /* 0x0001e8000d901d64 */
[----:B------:R0:W-:Y:S04]  /*136d0*/  @!P0 LDGSTS.E.BYPASS.LTC128B.128 [R33+0x1f400], desc[UR36][R2.64+0x100], !P2 ;  /* 0x1f40010002218fae */ /* 0x0001e8000d101d64 */
[----:B------:R0:W-:Y:S04]  /*136e0*/  @!P0 LDGSTS.E.BYPASS.LTC128B.128 [R33+0x23400], desc[UR36][R2.64+0x180], !P1 ;  /* 0x2340018002218fae */ /* 0x0001e8000c901d64 */
[----:B------:R0:W2:Y:S02]  /*136f0*/  SHFL.IDX PT, R7, R4, 0x7, 0x181f ;  /* 0x00f81f0004077f89 */ /* 0x0000a400000e0000 */
.L_x_347:
[----:B0-----:R-:W-:Y:S01]  /*13700*/  VIADD R3, R0, 0x70 ;  /* 0x0000007000037836 */ /* 0x001fe20000000000 */
[----:B------:R-:W-:Y:S04]  /*13710*/  BSSY B0, `(.L_x_261) ;  /* 0x000000c000007945 */ /* 0x000fe80003800000 */
[----:B------:R-:W-:-:S13]  /*13720*/  ISETP.GE.AND P0, PT, R3, R6, PT ;  /* 0x000000060300720c */ /* 0x000fda0003f06270 */
[----:B------:R-:W-:Y:S05]  /*13730*/  @P0 BRA `(.L_x_262) ;  /* 0x0000000000240947 */ /* 0x000fea0003800000 */
[----:B-1----:R-:W-:-:S05]  /*13740*/  LEA R2, P0, R32, R14, 0x1 ;  /* 0x0000000e20027211 */ /* 0x002fca00078008ff */
        /* <DEDUP_REMOVED lines=8> */
.L_x_262:
[----:B------:R-:W-:Y:S05]  /*137d0*/  BSYNC B0 ;  /* 0x0000000000007941 */ /* 0x000fea0003800000 */
.L_x_261:
[----:B------:R-:W-:Y:S01]  /*137e0*/  NOP ;  /* 0x0000000000007918 */ /* 0x000fe20000000000 */
[----:B------:R-:W-:-:S13]  /*137f0*/  PLOP3.LUT P0, PT, PT, PT, PT, 0x80, 0x0 ;  /* 0x000000000000781c */ /* 0x000fda0003f0f070 */
.L_x_263:
[----:B------:R-:W-:Y:S02]  /*13800*/  PLOP3.LUT P1, PT, P1, P0, PT, 0xa2, 0x0 ;  /* 0x000000000000781c */ /* 0x000fe40000f21472 */
[----:B------:R-:W-:-:S08]  /*13810*/  @P0 R2UR P1, UR4, R22 ;  /* 0x00000000160402ca */ /* 0x000fd00000020000 */
[----:B------:R-:W-:-:S05]  /*13820*/  @P0 PLOP3.LUT P0, PT, P1, PT, PT, 0x80, 0x0 ;  /* 0x000000000000081c */ /* 0x000fca0000f0f070 */
[----:B------:R-:W-:Y:S01]  /*13830*/  @!P1 SYNCS.ARRIVE.TRANS64.RED.A0T1 RZ, [UR4+0x38800], RZ ;  /* 0x038800ffffff99a7 */ /* 0x000fe20008200404 */
[----:B------:R-:W-:Y:S07]  /*13840*/  @!P1 ARRIVES.LDGSTSBAR.64.TRANSCNT [UR4+0x38800] ;  /* 0x03880000ff0099b0 */ /* 0x000fee0008000a84 */
[----:B------:R-:W-:Y:S05]  /*13850*/  @P0 BRA.U.ANY `(.L_x_263) ;  /* 0xfffffffd00e80947 */ /* 0x000fea000393ffff */
[----:B0-----:R-:W3:Y:S04]  /*13860*/  LDL.LU R3, [R1+0x28] ;  /* 0x0000280001037983 */ /* 0x001ee80000300800 */
[----:B------:R-:W4:Y:S01]  /*13870*/  LDL.LU R2, [R1+0x24] ;  /* 0x0000240001027983 */ /* 0x000f220000300800 */
[----:B---3--:R-:W-:-:S05]  /*13880*/  VIADD R3, R3, 0x1 ;  /* 0x0000000103037836 */ /* 0x008fca0000000000 */
[----:B------:R-:W-:Y:S01]  /*13890*/  LEA.HI R0, R3, R3, RZ, 0x1 ;  /* 0x0000000303007211 */ /* 0x000fe200078f08ff */
[----:B------:R0:W-:Y:S03]  /*138a0*/  STL [R1+0x28], R3 ;  /* 0x0000280301007387 */ /* 0x0001e60000100800 */
[----:B------:R-:W-:-:S05]  /*138b0*/  LOP3.LUT R0, R0, 0xfffffffe, RZ, 0xc0, !PT ;  /* 0xfffffffe00007812 */ /* 0x000fca00078ec0ff */
[----:B0-----:R-:W-:Y:S01]  /*138c0*/  IMAD.IADD R3, R3, 0x1, -R0 ;  /* 0x0000000103037824 */ /* 0x001fe200078e0a00 */
[----:B----4-:R-:W-:-:S04]  /*138d0*/  IADD3 R0, R2, -0x2, RZ ;  /* 0xfffffffe02007810 */ /* 0x010fc80007ffe0ff */
[----:B------:R-:W-:Y:S01]  /*138e0*/  SHF.L.U32 R3, R3, 0x1f, RZ ;  /* 0x0000001f03037819 */ /* 0x000fe200000006ff */
[----:B------:R-:W-:Y:S01]  /*138f0*/  NOP ;  /* 0x0000000000007918 */ /* 0x000fe20000000000 */
[----:B------:R0:W-:Y:S01]  /*13900*/  SYNCS.ARRIVE.TRANS64.A1T0 RZ, [R22+URZ+0x38800], RZ ;  /* 0x038800ff16ff79a7 */ /* 0x0001e2000810003f */
[----:B------:R-:W-:Y:S01]  /*13910*/  BSSY B0, `(.L_x_264) ;  /* 0x0000003000007945 */ /* 0x000fe20003800000 */
[----:B------:R-:W3:Y:S03]  /*13920*/  SYNCS.PHASECHK.TRANS64.TRYWAIT P0, [R22+URZ+0x38820], R3 ;  /* 0x03882003160075a7 */ /* 0x000ee6000800017f */
[----:B0--3--:R-:W-:Y:S05]  /*13930*/  @!P0 BRA `(.L_x_265) ;  /* 0x0000003c00708947 */ /* 0x009fea0003800000 */
.L_x_348:
[----:B------:R-:W-:Y:S05]  /*13940*/  BSYNC B0 ;  /* 0x0000000000007941 */ /* 0x000fea0003800000 */
.L_x_264:
[----:B------:R-:W3:Y:S01]  /*13950*/  LDL R2, [R1+0x4] ;  /* 0x0000040001027983 */ /* 0x000ee20000100800 */
[----:B------:R-:W-:Y:S01]  /*13960*/  BSSY B0, `(.L_x_266) ;  /* 0x0000110000007945 */ /* 0x000fe20003800000 */
[----:B---3--:R-:W-:-:S13]  /*13970*/  ISETP.GE.AND P0, PT, R0, R2, PT ;  /* 0x000000020000720c */ /* 0x008fda0003f06270 */
[----:B------:R-:W-:Y:S05]  /*13980*/  @!P0 BRA `(.L_x_267) ;  /* 0x0000001000348947 */ /* 0x000fea0003800000 */
[----:B------:R-:W-:Y:S01]  /*13990*/  ULDC UR4, c[0x0][0x2f4] ;  /* 0x0000bd0000047ab9 */ /* 0x000fe20000000800 */
[----:B--2---:R-:W-:Y:S01]  /*139a0*/  IMAD.MOV.U32 R7, RZ, RZ, R27 ;  /* 0x000000ffff077224 */ /* 0x004fe200078e001b */
[----:B------:R-:W-:Y:S01]  /*139b0*/  ISETP.GE.AND P4, PT, R32, UR4, PT ;  /* 0x0000000420007c0c */ /* 0x000fe2000bf86270 */
[----:B------:R-:W-:Y:S01]  /*139c0*/  IMAD.MOV.U32 R17, RZ, RZ, R28 ;  /* 0x000000ffff117224 */ /* 0x000fe200078e001c */
[----:B------:R-:W-:Y:S01]  /*139d0*/  ISETP.GE.AND P3, PT, R37, UR4, PT ;  /* 0x0000000425007c0c */ /* 0x000fe2000bf66270 */
[----:B------:R-:W-:Y:S01]  /*139e0*/  IMAD.MOV.U32 R29, RZ, RZ, R26 ;  /* 0x000000ffff1d7224 */ /* 0x000fe200078e001a */
[----:B------:R-:W-:Y:S02]  /*139f0*/  ISETP.GE.AND P2, PT, R36, UR4, PT ;  /* 0x0000000424007c0c */ /* 0x000fe4000bf46270 */
[----:B------:R-:W-:-:S13]  /*13a00*/  ISETP.GE.AND P1, PT, R34, UR4, PT ;  /* 0x0000000422007c0c */ /* 0x000fda000bf26270 */
.L_x_280:
[----:B------:R-:W2:Y:S04]  /*13a10*/  LDL R6, [R1+0x8] ;  /* 0x0000080001067983 */ /* 0x000ea80000100800 */
[----:B------:R-:W3:Y:S01]  /*13a20*/  LDL R8, [R1+0xc] ;  /* 0x00000c0001087983 */ /* 0x000ee20000100800 */
[----:B------:R-:W4:Y:S01]  /*13a30*/  S2R R2, SR_TID.X ;  /* 0x0000000000027919 */ /* 0x000f220000002100 */
[----:B------:R-:W1:Y:S01]  /*13a40*/  S2R R9, SR_TID.X ;  /* 0x0000000000097919 */ /* 0x000e620000002100 */
[----:B----4-:R-:W-:-:S04]  /*13a50*/  LOP3.LUT R2, R2, 0x7f, RZ, 0xc0, !PT ;  /* 0x0000007f02027812 */ /* 0x010fc800078ec0ff */
[----:B0-----:R-:W-:Y:S02]  /*13a60*/  SHF.R.U32.HI R3, RZ, 0x3, R2 ;  /* 0x00000003ff037819 */ /* 0x001fe40000011602 */
[----:B------:R-:W0:Y:S01]  /*13a70*/  LDC R2, c[0x0][0x430] ;  /* 0x00010c00ff027b82 */ /* 0x000e220000000800 */
[----:B-1----:R-:W-:-:S05]  /*13a80*/  IMAD.SHL.U32 R9, R9, 0x10, RZ ;  /* 0x0000001009097824 */ /* 0x002fca00078e00ff */
[----:B------:R-:W-:-:S04]  /*13a90*/  LOP3.LUT R9, R3, 0x70, R9, 0xf8, !PT ;  /* 0x0000007003097812 */ /* 0x000fc800078ef809 */
[----:B------:R-:W-:-:S13]  /*13aa0*/  ISETP.GT.U32.AND P6, PT, R9, 0x4f, PT ;  /* 0x0000004f0900780c */ /* 0x000fda0003fc4070 */
[----:B------:R-:W3:Y:S01]  /*13ab0*/  @!P6 LDC.64 R4, c[0x0][0x428] ;  /* 0x00010a00ff04eb82 */ /* 0x000ee20000000a00 */
[----:B0-----:R-:W-:-:S13]  /*13ac0*/  ISETP.NE.AND P0, PT, R2, 0x1, PT ;  /* 0x000000010200780c */ /* 0x001fda0003f05270 */
[----:B------:R-:W0:Y:S08]  /*13ad0*/  @P0 LDC R3, c[0x0][0x434] ;  /* 0x00010d00ff030b82 */ /* 0x000e300000000800 */
[----:B------:R-:W1:Y:S01]  /*13ae0*/  @P0 LDC R2, c[0x0][0x438] ;  /* 0x00010e00ff020b82 */ /* 0x000e620000000800 */
[----:B--2---:R-:W-:-:S04]  /*13af0*/  IMAD R6, R0, 0x50, R6 ;  /* 0x0000005000067824 */ /* 0x004fc800078e0206 */
[----:B------:R-:W-:-:S04]  /*13b00*/  IMAD.IADD R6, R9, 0x1, R6 ;  /* 0x0000000109067824 */ /* 0x000fc800078e0206 */
[----:B0-----:R-:W-:-:S04]  /*13b10*/  @P0 IMAD.HI.U32 R3, R6, R3, RZ ;  /* 0x0000000306030227 */ /* 0x001fc800078e00ff */
[----:B------:R-:W-:Y:S01]  /*13b20*/  IMAD.MOV.U32 R10, RZ, RZ, R6 ;  /* 0x000000ffff0a7224 */ /* 0x000fe200078e0006 */
[----:B-1----:R-:W-:Y:S01]  /*13b30*/  @P0 SHF.R.U32.HI R10, RZ, R2, R3 ;  /* 0x00000002ff0a0219 */ /* 0x002fe20000011603 */
[----:B---3--:R-:W-:Y:S02]  /*13b40*/  @!P6 IMAD R2, R8, R4, RZ ;  /* 0x000000040802e224 */ /* 0x008fe400078e02ff */
[----:B------:R-:W0:Y:S01]  /*13b50*/  @!P6 LDC.64 R8, c[0x0][0x418] ;  /* 0x00010600ff08eb82 */ /* 0x000e220000000a00 */
[----:B------:R-:W-:Y:S01]  /*13b60*/  @!P6 SHF.R.S32.HI R3, RZ, 0x1f, R10 ;  /* 0x0000001fff03e819 */ /* 0x000fe2000001140a */
[----:B------:R-:W-:Y:S02]  /*13b70*/  @!P6 IMAD R5, R30, R5, R2 ;  /* 0x000000051e05e224 */ /* 0x000fe400078e0202 */
[----:B------:R-:W-:-:S04]  /*13b80*/  @!P6 IMAD.MOV.U32 R2, RZ, RZ, R10 ;  /* 0x000000ffff02e224 */ /* 0x000fc800078e000a */
[----:B------:R-:W-:-:S04]  /*13b90*/  @!P6 IMAD.WIDE.U32 R2, R30, R4, R2 ;  /* 0x000000041e02e225 */ /* 0x000fc800078e0002 */
[----:B------:R-:W-:Y:S02]  /*13ba0*/  @!P6 IMAD.IADD R5, R5, 0x1, R3 ;  /* 0x000000010505e824 */ /* 0x000fe400078e0203 */
[----:B------:R-:W-:Y:S01]  /*13bb0*/  IMAD.MOV.U32 R4, RZ, RZ, RZ ;  /* 0x000000ffff047224 */ /* 0x000fe200078e00ff */
[----:B0-----:R-:W-:-:S04]  /*13bc0*/  @!P6 LEA R8, P0, R2, R8, 0x2 ;  /* 0x000000080208e211 */ /* 0x001fc800078010ff */
[----:B------:R-:W-:-:S05]  /*13bd0*/  @!P6 LEA.HI.X R9, R2, R9, R5, 0x2, P0 ;  /* 0x000000090209e211 */ /* 0x000fca00000f1405 */
[----:B------:R0:W5:Y:S01]  /*13be0*/  @!P6 LDG.E R4, desc[UR36][R8.64] ;  /* 0x000000240804e981 */ /* 0x000162000c1e1900 */
[----:B------:R-:W-:Y:S01]  /*13bf0*/  LOP3.LUT P5, RZ, R23, 0x20, RZ, 0xc0, !PT ;  /* 0x0000002017ff7812 */ /* 0x000fe200078ac0ff */
[----:B------:R-:W-:Y:S01]  /*13c00*/  VIADD R27, R7, 0x1 ;  /* 0x00000001071b7836 */ /* 0x000fe20000000000 */
[----:B------:R-:W-:Y:S05]  /*13c10*/  YIELD ;  /* 0x0000000000007946 */ /* 0x000fea0003800000 */
[----:B------:R-:W-:Y:S01]  /*13c20*/  ISETP.NE.AND P0, PT, R27, 0x2, PT ;  /* 0x000000021b00780c */ /* 0x000fe20003f05270 */
[----:B------:R-:W-:Y:S01]  /*13c30*/  IMAD.MOV R5, RZ, RZ, -R10 ;  /* 0x000000ffff057224 */ /* 0x000fe200078e0a0a */
[----:B------:R-:W-:-:S02]  /*13c40*/  ULDC UR4, c[0x0][0x430] ;  /* 0x00010c0000047ab9 */ /* 0x000fc40000000800 */
[----:B------:R-:W-:Y:S01]  /*13c50*/  SEL R28, RZ, 0x1, P0 ;  /* 0x00000001ff1c7807 */ /* 0x000fe20000000000 */
[----:B------:R-:W-:Y:S01]  /*13c60*/  IMAD R5, R5, UR4, R6 ;  /* 0x0000000405057c24 */ /* 0x000fe2000f8e0206 */
[----:B------:R-:W-:Y:S01]  /*13c70*/  SEL R27, R27, RZ, P0 ;  /* 0x000000ff1b1b7207 */ /* 0x000fe20000000000 */
[----:B------:R-:W-:Y:S01]  /*13c80*/  IMAD.MOV.U32 R26, RZ, RZ, R0 ;  /* 0x000000ffff1a7224 */ /* 0x000fe200078e0000 */
[----:B------:R-:W-:Y:S01]  /*13c90*/  LOP3.LUT R28, R17, R28, RZ, 0x3c, !PT ;  /* 0x0000001c111c7212 */ /* 0x000fe200078e3cff */
[----:B0-----:R-:W-:Y:S06]  /*13ca0*/  @!P5 BRA `(.L_x_268) ;  /* 0x000000000004d947 */ /* 0x001fec0003800000 */
[----:B------:R-:W-:Y:S01]  /*13cb0*/  BPT.TRAP 0x1 ;  /* 0x000000040000795c */ /* 0x000fe20000300000 */
.L_x_268:
[----:B------:R-:W-:Y:S01]  /*13cc0*/  IMAD R6, R27, 0x8, R22 ;  /* 0x000000081b067824 */ /* 0x000fe200078e0216 */
[----:B------:R-:W-:Y:S01]  /*13cd0*/  SHF.L.U32 R3, R28, 0x1f, RZ ;  /* 0x0000001f1c037819 */ /* 0x000fe200000006ff */
[----:B------:R-:W-:Y:S03]  /*13ce0*/  BSSY B1, `(.L_x_269) ;  /* 0x0000003000017945 */ /* 0x000fe60003800000 */
[----:B------:R-:W0:Y:S02]  /*13cf0*/  SYNCS.PHASECHK.TRANS64.TRYWAIT P0, [R6+URZ+0x38840], R3 ;  /* 0x03884003060075a7 */ /* 0x000e24000800017f */
[----:B0-----:R-:W-:Y:S05]  /*13d00*/  @!P0 BRA `(.L_x_270) ;  /* 0x0000003800908947 */ /* 0x001fea0003800000 */
.L_x_349:
[----:B------:R-:W-:Y:S05]  /*13d10*/  BSYNC B1 ;  /* 0x0000000000017941 */ /* 0x000fea0003800000 */
.L_x_269:
[----:B------:R-:W-:Y:S01]  /*13d20*/  SHF.R.S32.HI R20, RZ, 0x1f, R5 ;  /* 0x0000001fff147819 */ /* 0x000fe20000011405 */
[----:B------:R-:W-:Y:S01]  /*13d30*/  ULDC.64 UR4, c[0x0][0x300] ;  /* 0x0000c00000047ab9 */ /* 0x000fe20000000a00 */
[----:B-----5:R-:W-:Y:S01]  /*13d40*/  SHF.R.S32.HI R21, RZ, 0x1f, R4 ;  /* 0x0000001fff157819 */ /* 0x020fe20000011404 */
[----:B0-----:R-:W-:Y:S01]  /*13d50*/  IMAD.WIDE.U32 R2, R5, UR4, RZ ;  /* 0x0000000405027c25 */ /* 0x001fe2000f8e00ff */
[----:B------:R-:W-:Y:S01]  /*13d60*/  ULDC.64 UR6, c[0x0][0x2e8] ;  /* 0x0000ba0000067ab9 */ /* 0x000fe20000000a00 */
[----:B------:R-:W-:Y:S02]  /*13d70*/  LOP3.LUT P5, RZ, R23, 0x2, RZ, 0xc0, !PT ;  /* 0x0000000217ff7812 */ /* 0x000fe400078ac0ff */
[----:B------:R-:W-:Y:S02]  /*13d80*/  IMAD R0, R20, UR4, RZ ;  /* 0x0000000414007c24 */ /* 0x000fe4000f8e02ff */
[----:B------:R-:W-:Y:S02]  /*13d90*/  IMAD R9, R27, 0x5000, R31 ;  /* 0x000050001b097824 */ /* 0x000fe400078e021f */
[----:B------:R-:W-:Y:S01]  /*13da0*/  IMAD R0, R5, UR5, R0 ;  /* 0x0000000505007c24 */ /* 0x000fe2000f8e0200 */
[----:B------:R-:W-:-:S03]  /*13db0*/  ULDC.64 UR4, c[0x0][0x310] ;  /* 0x0000c40000047ab9 */ /* 0x000fc60000000a00 */
[----:B------:R-:W-:Y:S02]  /*13dc0*/  IMAD.IADD R3, R3, 0x1, R0 ;  /* 0x0000000103037824 */ /* 0x000fe400078e0200 */
[----:B------:R-:W-:Y:S02]  /*13dd0*/  IMAD R0, R21, UR4, RZ ;  /* 0x0000000415007c24 */ /* 0x000fe4000f8e02ff */
[----:B------:R-:W-:-:S04]  /*13de0*/  IMAD.WIDE.U32 R2, R4, UR4, R2 ;  /* 0x0000000404027c25 */ /* 0x000fc8000f8e0002 */
[----:B------:R-:W-:Y:S01]  /*13df0*/  IMAD R0, R4, UR5, R0 ;  /* 0x0000000504007c24 */ /* 0x000fe2000f8e0200 */
[----:B------:R-:W-:-:S03]  /*13e00*/  ULDC.64 UR4, c[0x0][0x308] ;  /* 0x0000c20000047ab9 */ /* 0x000fc60000000a00 */
[----:B------:R-:W-:Y:S02]  /*13e10*/  IMAD.IADD R3, R3, 0x1, R0 ;  /* 0x0000000103037824 */ /* 0x000fe400078e0200 */
[----:B------:R-:W-:Y:S01]  /*13e20*/  IMAD.WIDE.U32 R2, R25, UR4, R2 ;  /* 0x0000000419027c25 */ /* 0x000fe2000f8e0002 */
[----:B------:R-:W-:-:S03]  /*13e30*/  UMOV UR4, 0xffffffff ;  /* 0xffffffff00047882 */ /* 0x000fc60000000000 */
[----:B------:R-:W-:Y:S01]  /*13e40*/  IMAD R10, R25, UR5, R3 ;  /* 0x00000005190a7c24 */ /* 0x000fe2000f8e0203 */
[----:B------:R-:W-:-:S04]  /*13e50*/  LEA R8, P0, R2, UR6, 0x1 ;  /* 0x0000000602087c11 */ /* 0x000fc8000f8008ff */
[----:B------:R-:W-:Y:S01]  /*13e60*/  LEA.HI.X R10, R2, UR7, R10, 0x1, P0 ;  /* 0x00000007020a7c11 */ /* 0x000fe200080f0c0a */
[----:B------:R-:W-:Y:S08]  /*13e70*/  BRA.DIV UR4, `(.L_x_271) ;  /* 0x0000003a04487947 */ /* 0x000ff0000b800000 */
[----:B------:R-:W0:Y:S01]  /*13e80*/  SHFL.IDX PT, R2, R8, RZ, 0x181f ;  /* 0x00181fff08027589 */ /* 0x000e2200000e0000 */
[----:B------:R-:W-:Y:S01]  /*13e90*/  LOP3.LUT R23, R23, 0xfffffbff, RZ, 0xc0, !PT ;  /* 0xfffffbff17177812 */ /* 0x000fe200078ec0ff */
[----:B------:R-:W-:Y:S01]  /*13ea0*/  IMAD R9, R9, 0x2, R22 ;  /* 0x0000000209097824 */ /* 0x000fe200078e0216 */
[----:B------:R-:W-:Y:S01]  /*13eb0*/  SHF.L.U32 R0, R32, 0x1, RZ ;  /* 0x0000000120007819 */ /* 0x000fe200000006ff */
[----:B------:R-:W1:Y:S01]  /*13ec0*/  SHFL.IDX PT, R3, R10, RZ, 0x181f ;  /* 0x00181fff0a037589 */ /* 0x000e6200000e0000 */
[----:B------:R-:W-:-:S03]  /*13ed0*/  @P2 LOP3.LUT R23, R23, 0x400, RZ, 0xfc, !PT ;  /* 0x0000040017172812 */ /* 0x000fc600078efcff */
[----:B------:R-:W-:Y:S01]  /*13ee0*/  SHFL.IDX PT, R35, R10, 0x1, 0x181f ;  /* 0x00381f000a237f89 */ /* 0x000fe200000e0000 */
[C---:B------:R-:W-:Y:S02]  /*13ef0*/  LOP3.LUT P2, RZ, R23.reuse, 0x10, RZ, 0xc0, !PT ;  /* 0x0000001017ff7812 */ /* 0x040fe4000784c0ff */
[----:B------:R-:W-:-:S04]  /*13f00*/  LOP3.LUT R23, R23, 0xfffffdff, RZ, 0xc0, !PT ;  /* 0xfffffdff17177812 */ /* 0x000fc800078ec0ff */
[----:B------:R-:W-:-:S04]  /*13f10*/  @P1 LOP3.LUT R23, R23, 0x200, RZ, 0xfc, !PT ;  /* 0x0000020017171812 */ /* 0x000fc800078efcff */
[C---:B------:R-:W-:Y:S02]  /*13f20*/  LOP3.LUT P1, RZ, R23.reuse, 0x8, RZ, 0xc0, !PT ;  /* 0x0000000817ff7812 */ /* 0x040fe4000782c0ff */
[----:B------:R-:W-:Y:S02]  /*13f30*/  LOP3.LUT P6, RZ, R23, 0x4, RZ, 0xc0, !PT ;  /* 0x0000000417ff7812 */ /* 0x000fe400078cc0ff */
[----:B0-----:R-:W-:-:S05]  /*13f40*/  IADD3 R2, P0, R2, R0, RZ ;  /* 0x0000000002027210 */ /* 0x001fca0007f1e0ff */
[----:B-1----:R-:W-:-:S05]  /*13f50*/  IMAD.X R3, RZ, RZ, R3, P0 ;  /* 0x000000ffff037224 */ /* 0x002fca00000e0603 */
[----:B------:R-:W-:Y:S04]  /*13f60*/  LDGSTS.E.BYPASS.LTC128B.128 [R9+0x24400], desc[UR36][R2.64], !P2 ;  /* 0x2440000002097fae */ /* 0x000fe8000d101d64 */
[----:B------:R-:W-:Y:S04]  /*13f70*/  LDGSTS.E.BYPASS.LTC128B.128 [R9+0x26c00], desc[UR36][R2.64+0x80], !P1 ;  /* 0x26c0008002097fae */ /* 0x000fe8000c901d64 */
[----:B------:R-:W-:Y:S04]  /*13f80*/  LDGSTS.E.BYPASS.LTC128B.128 [R9+0x29400], desc[UR36][R2.64+0x100], !P6 ;  /* 0x2940010002097fae */ /* 0x000fe8000f101d64 */
[----:B------:R0:W-:Y:S04]  /*13f90*/  LDGSTS.E.BYPASS.LTC128B.128 [R9+0x2bc00], desc[UR36][R2.64+0x180], !P5 ;  /* 0x2bc0018002097fae */ /* 0x0001e8000e901d64 */
[----:B0-----:R-:W0:Y:S02]  /*13fa0*/  SHFL.IDX PT, R2, R8, 0x1, 0x181f ;  /* 0x00381f0008027f89 */ /* 0x001e2400000e0000 */
[----:B0-----:R-:W-:-:S05]  /*13fb0*/  IADD3 R2, P0, R2, R0, RZ ;  /* 0x0000000002027210 */ /* 0x001fca0007f1e0ff */
[----:B------:R-:W-:Y:S02]  /*13fc0*/  IMAD.X R3, RZ, RZ, R35, P0 ;  /* 0x000000ffff037224 */ /* 0x000fe400000e0623 */
[----:B------:R-:W-:Y:S04]  /*13fd0*/  SHFL.IDX PT, R35, R10, 0x2, 0x181f ;  /* 0x00581f000a237f89 */ /* 0x000fe800000e0000 */
        /* <DEDUP_REMOVED lines=15> */
[----:B------:R0:W1:Y:S04]  /*140d0*/  SHFL.IDX PT, R35, R10, 0x4, 0x181f ;  /* 0x00981f000a237f89 */ /* 0x00006800000e0000 */
[----:B------:R-:W-:Y:S01]  /*140e0*/  LDGSTS.E.BYPASS.LTC128B.128 [R9+0x25c00], desc[UR36][R2.64], !P2 ;  /* 0x25c0000002097fae */ /* 0x000fe2000d101d64 */
[----:B------:R-:W-:-:S03]  /*140f0*/  LOP3.LUT P2, RZ, R23, 0x400, RZ, 0xc0, !PT ;  /* 0x0000040017ff7812 */ /* 0x000fc6000784c0ff */
[----:B------:R-:W-:Y:S01]  /*14100*/  LDGSTS.E.BYPASS.LTC128B.128 [R9+0x28400], desc[UR36][R2.64+0x80], !P1 ;  /* 0x2840008002097fae */ /* 0x000fe2000c901d64 */
[----:B------:R-:W-:-:S03]  /*14110*/  LOP3.LUT P1, RZ, R23, 0x200, RZ, 0xc0, !PT ;  /* 0x0000020017ff7812 */ /* 0x000fc6000782c0ff */
[----:B------:R-:W-:Y:S04]  /*14120*/  LDGSTS.E.BYPASS.LTC128B.128 [R9+0x2ac00], desc[UR36][R2.64+0x100], !P6 ;  /* 0x2ac0010002097fae */ /* 0x000fe8000f101d64 */
[----:B------:R2:W-:Y:S04]  /*14130*/  LDGSTS.E.BYPASS.LTC128B.128 [R9+0x2d400], desc[UR36][R2.64+0x180], !P5 ;  /* 0x2d40018002097fae */ /* 0x0005e8000e901d64 */
[----:B-12---:R0:W2:Y:S02]  /*14140*/  SHFL.IDX PT, R2, R8, 0x4, 0x181f ;  /* 0x00981f0008027f89 */ /* 0x0060a400000e0000 */
.L_x_361:
[----:B------:R-:W-:Y:S02]  /*14150*/  LOP3.LUT R23, R23, 0xfffffdff, RZ, 0xc0, !PT ;  /* 0xfffffdff17177812 */ /* 0x000fe400078ec0ff */
[----:B--2---:R-:W-:Y:S02]  /*14160*/  IADD3 R2, P0, R2, R0, RZ ;  /* 0x0000000002027210 */ /* 0x004fe40007f1e0ff */
[----:B------:R-:W-:-:S03]  /*14170*/  @P1 LOP3.LUT R23, R23, 0x200, RZ, 0xfc, !PT ;  /* 0x0000020017171812 */ /* 0x000fc600078efcff */
[----:B------:R-:W-:Y:S01]  /*14180*/  IMAD.X R3, RZ, RZ, R35, P0 ;  /* 0x000000ffff037224 */ /* 0x000fe200000e0623 */
[C---:B------:R-:W-:Y:S02]  /*14190*/  LOP3.LUT P1, RZ, R23.reuse, 0x10, RZ, 0xc0, !PT ;  /* 0x0000001017ff7812 */ /* 0x040fe4000782c0ff */
[C---:B------:R-:W-:Y:S02]  /*141a0*/  LOP3.LUT P0, RZ, R23.reuse, 0x8, RZ, 0xc0, !PT ;  /* 0x0000000817ff7812 */ /* 0x040fe4000780c0ff */
[----:B------:R-:W-:-:S09]  /*141b0*/  LOP3.LUT P6, RZ, R23, 0x4, RZ, 0xc0, !PT ;  /* 0x0000000417ff7812 */ /* 0x000fd200078cc0ff */
[----:B------:R-:W-:Y:S01]  /*141c0*/  @!PT LDS RZ, [RZ] ;  /* 0x00000000fffff984 */ /* 0x000fe20000000800 */
[----:B------:R-:W-:Y:S01]  /*141d0*/  @!PT LDS RZ, [RZ] ;  /* 0x00000000fffff984 */ /* 0x000fe20000000800 */
[----:B------:R-:W-:Y:S01]  /*141e0*/  @!PT LDS RZ, [RZ] ;  /* 0x00000000fffff984 */ /* 0x000fe20000000800 */
[----:B------:R1:W-:Y:S01]  /*141f0*/  LDGSTS.E.BYPASS.LTC128B.128 [R9+0x26400], desc[UR36][R2.64], !P1 ;  /* 0x2640000002097fae */ /* 0x0003e2000c901d64 */
[----:B------:R-:W-:-:S03]  /*14200*/  LOP3.LUT P1, RZ, R23, 0x200, RZ, 0xc0, !PT ;  /* 0x0000020017ff7812 */ /* 0x000fc6000782c0ff */
[----:B------:R1:W-:Y:S01]  /*14210*/  LDGSTS.E.BYPASS.LTC128B.128 [R9+0x28c00], desc[UR36][R2.64+0x80], !P0 ;  /* 0x28c0008002097fae */ /* 0x0003e2000c101d64 */
[----:B------:R-:W-:-:S03]  /*14220*/  PLOP3.LUT P0, PT, PT, PT, PT, 0x80, 0x0 ;  /* 0x000000000000781c */ /* 0x000fc60003f0f070 */
[----:B------:R1:W-:Y:S04]  /*14230*/  LDGSTS.E.BYPASS.LTC128B.128 [R9+0x2b400], desc[UR36][R2.64+0x100], !P6 ;  /* 0x2b40010002097fae */ /* 0x0003e8000f101d64 */
[----:B------:R1:W-:Y:S01]  /*14240*/  LDGSTS.E.BYPASS.LTC128B.128 [R9+0x2dc00], desc[UR36][R2.64+0x180], !P5 ;  /* 0x2dc0018002097fae */ /* 0x0003e2000e901d64 */
[----:B------:R-:W-:-:S05]  /*14250*/  NOP ;  /* 0x0000000000007918 */ /* 0x000fca0000000000 */
.L_x_272:
        /* <DEDUP_REMOVED lines=10> */
.L_x_273:
[----:B------:R2:W-:Y:S01]  /*14300*/  SYNCS.ARRIVE.TRANS64.A1T0 RZ, [R6+URZ+0x38830], RZ ;  /* 0x038830ff06ff79a7 */ /* 0x0005e2000810003f */
[----:B------:R-:W-:Y:S05]  /*14310*/  @!P6 BRA `(.L_x_274) ;  /* 0x000000000004e947 */ /* 0x000fea0003800000 */
[----:B------:R-:W-:Y:S01]  /*14320*/  BPT.TRAP 0x1 ;  /* 0x000000040000795c */ /* 0x000fe20000300000 */
.L_x_274:
[----:B-1----:R-:W-:Y:S01]  /*14330*/  SHF.L.U32 R2, R17, 0x1f, RZ ;  /* 0x0000001f11027819 */ /* 0x002fe200000006ff */
[----:B--2---:R-:W-:Y:S01]  /*14340*/  IMAD R6, R7, 0x8, R22 ;  /* 0x0000000807067824 */ /* 0x004fe200078e0216 */
[----:B------:R-:W-:Y:S03]  /*14350*/  BSSY B1, `(.L_x_275) ;  /* 0x0000003000017945 */ /* 0x000fe60003800000 */
[----:B------:R-:W1:Y:S02]  /*14360*/  SYNCS.PHASECHK.TRANS64.TRYWAIT P0, [R6+URZ+0x38860], R2 ;  /* 0x03886002060075a7 */ /* 0x000e64000800017f */
[----:B-1----:R-:W-:Y:S05]  /*14370*/  @!P0 BRA `(.L_x_276) ;  /* 0x0000003800cc8947 */ /* 0x002fea0003800000 */
.L_x_362:
[----:B------:R-:W-:Y:S05]  /*14380*/  BSYNC B1 ;  /* 0x0000000000017941 */ /* 0x000fea0003800000 */
.L_x_275:
[----:B0-----:R-:W2:Y:S01]  /*14390*/  LDL R8, [R1] ;  /* 0x0000000001087983 */ /* 0x001ea20000100800 */
[----:B------:R-:W0:Y:S01]  /*143a0*/  S2R R3, SR_TID.X ;  /* 0x0000000000037919 */ /* 0x000e220000002100 */
[----:B------:R-:W-:Y:S01]  /*143b0*/  UMOV UR4, 0xffffffff ;  /* 0xffffffff00047882 */ /* 0x000fe20000000000 */
[----:B------:R-:W-:Y:S01]  /*143c0*/  IMAD R7, R7, 0x5000, R31 ;  /* 0x0000500007077824 */ /* 0x000fe200078e021f */
[----:B0-----:R-:W-:-:S04]  /*143d0*/  LOP3.LUT R3, R3, 0x7f, RZ, 0xc0, !PT ;  /* 0x0000007f03037812 */ /* 0x001fc800078ec0ff */
[----:B------:R-:W-:Y:S01]  /*143e0*/  SHF.R.U32.HI R3, RZ, 0x3, R3 ;  /* 0x00000003ff037819 */ /* 0x000fe20000011603 */
[----:B--2---:R-:W-:-:S04]  /*143f0*/  IMAD R8, R29, -0x50, R8 ;  /* 0xffffffb01d087824 */ /* 0x004fc800078e0208 */
[----:B------:R-:W-:Y:S01]  /*14400*/  IMAD.IADD R8, R8, 0x1, -R3 ;  /* 0x0000000108087824 */ /* 0x000fe200078e0a03 */
[----:B------:R-:W-:Y:S06]  /*14410*/  BRA.DIV UR4, `(.L_x_277) ;  /* 0x0000003a04b87947 */ /* 0x000fec000b800000 */
[----:B-1----:R-:W0:Y:S01]  /*14420*/  SHFL.IDX PT, R2, R18, RZ, 0x181f ;  /* 0x00181fff12027589 */ /* 0x002e2200000e0000 */
[----:B------:R-:W-:-:S03]  /*14430*/  IMAD R7, R7, 0x2, R22 ;  /* 0x0000000207077824 */ /* 0x000fc600078e0216 */
[----:B------:R-:W1:Y:S04]  /*14440*/  SHFL.IDX PT, R3, R24, RZ, 0x181f ;  /* 0x00181fff18037589 */ /* 0x000e6800000e0000 */
[----:B------:R-:W-:Y:S01]  /*14450*/  SHFL.IDX PT, R14, R18, 0x4, 0x181f ;  /* 0x00981f00120e7f89 */ /* 0x000fe200000e0000 */
[----:B0-----:R-:W-:-:S05]  /*14460*/  IADD3 R2, P0, R2, R0, RZ ;  /* 0x0000000002027210 */ /* 0x001fca0007f1e0ff */
[----:B-1----:R-:W-:Y:S01]  /*14470*/  IMAD.X R3, RZ, RZ, R3, P0 ;  /* 0x000000ffff037224 */ /* 0x002fe200000e0603 */
        /* <DEDUP_REMOVED lines=8> */
[----:B0-----:R-:W0:Y:S04]  /*14500*/  SHFL.IDX PT, R2, R18, 0x1, 0x181f ;  /* 0x00381f0012027f89 */ /* 0x001e2800000e0000 */
[----:B------:R-:W1:Y:S01]  /*14510*/  SHFL.IDX PT, R3, R24, 0x1, 0x181f ;  /* 0x00381f0018037f89 */ /* 0x000e6200000e0000 */
        /* <DEDUP_REMOVED lines=23> */
[----:B------:R-:W1:Y:S04]  /*14690*/  SHFL.IDX PT, R3, R24, 0x3, 0x181f ;  /* 0x00781f0018037f89 */ /* 0x000e6800000e0000 */
[----:B------:R-:W2:Y:S01]  /*146a0*/  SHFL.IDX PT, R24, R24, 0x4, 0x181f ;  /* 0x00981f0018187f89 */ /* 0x000ea200000e0000 */
[----:B0-----:R-:W-:-:S05]  /*146b0*/  IADD3 R2, P0, R2, R0, RZ ;  /* 0x0000000002027210 */ /* 0x001fca0007f1e0ff */
[----:B-1----:R-:W-:Y:S01]  /*146c0*/  IMAD.X R3, RZ, RZ, R3, P0 ;  /* 0x000000ffff037224 */ /* 0x002fe200000e0603 */
[----:B------:R-:W-:-:S13]  /*146d0*/  ISETP.LT.OR P0, PT, R8, 0x31, P4 ;  /* 0x000000310800780c */ /* 0x000fda0002701670 */
[----:B------:R0:W-:Y:S01]  /*146e0*/  LDGSTS.E.BYPASS.LTC128B.128 [R7+0x1c00], desc[UR36][R2.64], !P0 ;  /* 0x01c0000002077fae */ /* 0x0001e2000c101d64 */
[----:B------:R-:W-:-:S13]  /*146f0*/  ISETP.LT.OR P0, PT, R8, 0x31, P3 ;  /* 0x000000310800780c */ /* 0x000fda0001f01670 */
[----:B------:R0:W-:Y:S01]  /*14700*/  LDGSTS.E.BYPASS.LTC128B.128 [R7+0x4400], desc[UR36][R2.64+0x80], !P0 ;  /* 0x0440008002077fae */ /* 0x0001e2000c101d64 */
[----:B------:R-:W-:-:S13]  /*14710*/  ISETP.LT.OR P0, PT, R8, 0x31, P2 ;  /* 0x000000310800780c */ /* 0x000fda0001701670 */
[----:B------:R0:W-:Y:S01]  /*14720*/  LDGSTS.E.BYPASS.LTC128B.128 [R7+0x6c00], desc[UR36][R2.64+0x100], !P0 ;  /* 0x06c0010002077fae */ /* 0x0001e2000c101d64 */
[----:B------:R-:W-:-:S13]  /*14730*/  ISETP.LT.OR P0, PT, R8, 0x31, P1 ;  /* 0x000000310800780c */ /* 0x000fda0000f01670 */
[----:B--2---:R0:W-:Y:S02]  /*14740*/  LDGSTS.E.BYPASS.LTC128B.128 [R7+0x9400], desc[UR36][R2.64+0x180], !P0 ;  /* 0x0940018002077fae */ /* 0x0041e4000c101d64 */
.L_x_374:
[----:B01----:R-:W-:Y:S01]  /*14750*/  IADD3 R2, P0, R14, R0, RZ ;  /* 0x000000000e027210 */ /* 0x003fe20007f1e0ff */
[----:B------:R-:W-:Y:S01]  /*14760*/  ULDC.64 UR4, c[0x0][0x328] ;  /* 0x0000ca0000047ab9 */ /* 0x000fe20000000a00 */
[----:B------:R-:W-:Y:S01]  /*14770*/  ULDC.64 UR6, c[0x0][0x318] ;  /* 0x0000c60000067ab9 */ /* 0x000fe20000000a00 */
[----:B------:R-:W-:Y:S02]  /*14780*/  IMAD R20, R20, UR4, RZ ;  /* 0x0000000414147c24 */ /* 0x000fe4000f8e02ff */
[----:B------:R-:W-:Y:S01]  /*14790*/  IMAD.X R3, RZ, RZ, R24, P0 ;  /* 0x000000ffff037224 */ /* 0x000fe200000e0618 */
[----:B------:R-:W-:Y:S01]  /*147a0*/  ISETP.LT.OR P0, PT, R8, 0x41, P4 ;  /* 0x000000410800780c */ /* 0x000fe20002701670 */
[----:B------:R-:W-:-:S12]  /*147b0*/  IMAD R9, R5, UR5, R20 ;  /* 0x0000000505097c24 */ /* 0x000fd8000f8e0214 */
        /* <DEDUP_REMOVED lines=10> */
[----:B------:R-:W-:Y:S01]  /*14860*/  NOP ;  /* 0x0000000000007918 */ /* 0x000fe20000000000 */
[----:B0-----:R-:W-:Y:S01]  /*14870*/  IMAD.WIDE.U32 R2, R5, UR4, RZ ;  /* 0x0000000405027c25 */ /* 0x001fe2000f8e00ff */
[----:B------:R-:W-:-:S03]  /*14880*/  ULDC.64 UR4, c[0x0][0x338] ;  /* 0x0000ce0000047ab9 */ /* 0x000fc60000000a00 */
[----:B------:R-:W-:Y:S02]  /*14890*/  IMAD.IADD R3, R3, 0x1, R9 ;  /* 0x0000000103037824 */ /* 0x000fe400078e0209 */
[----:B------:R-:W-:Y:S02]  /*148a0*/  IMAD R21, R21, UR4, RZ ;  /* 0x0000000415157c24 */ /* 0x000fe4000f8e02ff */
[----:B------:R-:W-:-:S04]  /*148b0*/  IMAD.WIDE.U32 R2, R4, UR4, R2 ;  /* 0x0000000404027c25 */ /* 0x000fc8000f8e0002 */
[----:B------:R-:W-:Y:S01]  /*148c0*/  IMAD R21, R4, UR5, R21 ;  /* 0x0000000504157c24 */ /* 0x000fe2000f8e0215 */
[----:B------:R-:W-:-:S04]  /*148d0*/  ULDC.64 UR4, c[0x0][0x330] ;  /* 0x0000cc0000047ab9 */ /* 0x000fc80000000a00 */
[----:B------:R-:W-:-:S03]  /*148e0*/  IADD3 R3, R3, R21, RZ ;  /* 0x0000001503037210 */ /* 0x000fc60007ffe0ff */
[----:B------:R-:W-:-:S04]  /*148f0*/  IMAD.WIDE.U32 R2, R25, UR4, R2 ;  /* 0x0000000419027c25 */ /* 0x000fc8000f8e0002 */
[----:B------:R-:W-:Y:S01]  /*14900*/  IMAD R3, R25, UR5, R3 ;  /* 0x0000000519037c24 */ /* 0x000fe2000f8e0203 */
[----:B------:R-:W-:-:S04]  /*14910*/  LEA R18, P0, R2, UR6, 0x1 ;  /* 0x0000000602127c11 */ /* 0x000fc8000f8008ff */
[----:B------:R-:W-:Y:S02]  /*14920*/  LEA.HI.X R24, R2, UR7, R3, 0x1, P0 ;  /* 0x0000000702187c11 */ /* 0x000fe400080f0c03 */
[----:B------:R-:W-:-:S13]  /*14930*/  PLOP3.LUT P0, PT, PT, PT, PT, 0x80, 0x0 ;  /* 0x000000000000781c */ /* 0x000fda0003f0f070 */
.L_x_278:
        /* <DEDUP_REMOVED lines=10> */
.L_x_279:
[----:B------:R-:W2:Y:S01]  /*149e0*/  LDL R2, [R1+0x4] ;  /* 0x0000040001027983 */ /* 0x000ea20000100800 */
[----:B------:R3:W-:Y:S01]  /*149f0*/  SYNCS.ARRIVE.TRANS64.A1T0 RZ, [R6+URZ+0x38850], RZ ;  /* 0x038850ff06ff79a7 */ /* 0x0007e2000810003f */
[C---:B------:R-:W-:Y:S02]  /*14a00*/  VIADD R0, R26.reuse, 0xffffffff ;  /* 0xffffffff1a007836 */ /* 0x040fe40000000000 */
[----:B------:R-:W-:Y:S02]  /*14a10*/  IMAD.MOV.U32 R7, RZ, RZ, R27 ;  /* 0x000000ffff077224 */ /* 0x000fe400078e001b */
[----:B------:R-:W-:Y:S02]  /*14a20*/  IMAD.MOV.U32 R17, RZ, RZ, R28 ;  /* 0x000000ffff117224 */ /* 0x000fe400078e001c */
[----:B------:R-:W-:Y:S01]  /*14a30*/  IMAD.MOV.U32 R29, RZ, RZ, R26 ;  /* 0x000000ffff1d7224 */ /* 0x000fe200078e001a */
[----:B--2---:R-:W-:-:S13]  /*14a40*/  ISETP.GT.AND P0, PT, R26, R2, PT ;  /* 0x000000021a00720c */ /* 0x004fda0003f04270 */
[----:B---3--:R-:W-:Y:S05]  /*14a50*/  @P0 BRA `(.L_x_280) ;  /* 0xffffffec00ec0947 */ /* 0x008fea000383ffff */
.L_x_267:
[----:B------:R-:W-:Y:S05]  /*14a60*/  BSYNC B0 ;  /* 0x0000000000007941 */ /* 0x000fea0003800000 */
.L_x_266:
[----:B------:R-:W3:Y:S01]  /*14a70*/  S2R R2, SR_TID.X ;  /* 0x0000000000027919 */ /* 0x000ee20000002100 */
[----:B------:R-:W-:Y:S01]  /*14a80*/  BSSY B0, `(.L_x_281) ;  /* 0x0000010000007945 */ /* 0x000fe20003800000 */
[----:B---3--:R-:W-:-:S04]  /*14a90*/  LOP3.LUT R2, R2, 0x7f, RZ, 0xc0, !PT ;  /* 0x0000007f02027812 */ /* 0x008fc800078ec0ff */
[----:B------:R-:W-:-:S13]  /*14aa0*/  ISETP.NE.AND P0, PT, R2, RZ, PT ;  /* 0x000000ff0200720c */ /* 0x000fda0003f05270 */
[----:B------:R-:W-:Y:S05]  /*14ab0*/  @P0 BRA `(.L_x_282) ;  /* 0x0000000000300947 */ /* 0x000fea0003800000 */
[----:B------:R-:W3:Y:S01]  /*14ac0*/  S2R R5, SR_LANEID ;  /* 0x0000000000057919 */ /* 0x000ee20000000000 */
[----:B------:R-:W-:Y:S01]  /*14ad0*/  VOTEU.ANY UR4, UPT, PT ;  /* 0x0000000000047886 */ /* 0x000fe200038e0100 */
[----:B0-----:R-:W0:Y:S01]  /*14ae0*/  LDC.64 R2, c[0x0][0xc60] ;  /* 0x00031800ff027b82 */ /* 0x001e220000000a00 */
[----:B------:R-:W3:Y:S02]  /*14af0*/  FLO.U32 R0, UR4 ;  /* 0x0000000400007d00 */ /* 0x000ee400080e0000 */
[----:B---3--:R-:W-:-:S06]  /*14b00*/  ISETP.EQ.U32.AND P0, PT, R0, R5, PT ;  /* 0x000000050000720c */ /* 0x008fcc0003f02070 */
[----:B------:R-:W0:Y:S07]  /*14b10*/  POPC R5, UR4 ;  /* 0x0000000400057d09 */ /* 0x000e2e0008000000 */
[----:B0-----:R-:W3:Y:S01]  /*14b20*/  @P0 ATOMG.E.ADD.STRONG.GPU PT, R3, desc[UR36][R2.64], R5 ;  /* 0x00000005020309a8 */ /* 0x001ee200081ee1e4 */
[----:B------:R-:W0:Y:S02]  /*14b30*/  S2R R4, SR_LTMASK ;  /* 0x0000000000047919 */ /* 0x000e240000003900 */
[----:B0-----:R-:W-:-:S04]  /*14b40*/  LOP3.LUT R4, R4, UR4, RZ, 0xc0, !PT ;  /* 0x0000000404047c12 */ /* 0x001fc8000f8ec0ff */
[----:B--2---:R-:W0:Y:S01]  /*14b50*/  POPC R7, R4 ;  /* 0x0000000400077309 */ /* 0x004e220000000000 */
[----:B---3--:R-:W0:Y:S02]  /*14b60*/  SHFL.IDX PT, R0, R3, R0, 0x1f ;  /* 0x00001f0003007589 */ /* 0x008e2400000e0000 */
[----:B0-----:R-:W-:-:S07]  /*14b70*/  IADD3 R16, R0, UR39, R7 ;  /* 0x0000002700107c10 */ /* 0x001fce000fffe007 */
.L_x_282:
[----:B------:R-:W-:Y:S05]  /*14b80*/  BSYNC B0 ;  /* 0x0000000000007941 */ /* 0x000fea0003800000 */
.L_x_281:
[----:B------:R-:W-:-:S13]  /*14b90*/  LOP3.LUT P0, RZ, R23, 0x20, RZ, 0xc0, !PT ;  /* 0x0000002017ff7812 */ /* 0x000fda000780c0ff */
[----:B------:R-:W-:Y:S05]  /*14ba0*/  @!P0 BRA `(.L_x_283) ;  /* 0x0000000000048947 */ /* 0x000fea0003800000 */
[----:B------:R-:W-:Y:S01]  /*14bb0*/  BPT.TRAP 0x1 ;  /* 0x000000040000795c */ /* 0x000fe20000300000 */
.L_x_283:
[----:B------:R-:W3:Y:S01]  /*14bc0*/  LDL.LU R0, [R1] ;  /* 0x0000000001007983 */ /* 0x000ee20000300800 */
[----:B------:R-:W-:Y:S01]  /*14bd0*/  IMAD R4, R27, 0x8, R22 ;  /* 0x000000081b047824 */ /* 0x000fe200078e0216 */
[----:B0-----:R-:W-:Y:S01]  /*14be0*/  SHF.L.U32 R3, R28, 0x1f, RZ ;  /* 0x0000001f1c037819 */ /* 0x001fe200000006ff */
[----:B------:R-:W-:Y:S03]  /*14bf0*/  BSSY B0, `(.L_x_284) ;  /* 0x0000004000007945 */ /* 0x000fe60003800000 */
[----:B------:R-:W0:Y:S01]  /*14c00*/  SYNCS.PHASECHK.TRANS64.TRYWAIT P0, [R4+URZ+0x38860], R3 ;  /* 0x03886003040075a7 */ /* 0x000e22000800017f */
[----:B---3--:R-:W-:Y:S01]  /*14c10*/  IMAD R5, R26, -0x50, R0 ;  /* 0xffffffb01a057824 */ /* 0x008fe200078e0200 */
[----:B0-----:R-:W-:Y:S06]  /*14c20*/  @!P0 BRA `(.L_x_285) ;  /* 0x00000038008c8947 */ /* 0x001fec0003800000 */
.L_x_375:
[----:B------:R-:W-:Y:S05]  /*14c30*/  BSYNC B0 ;  /* 0x0000000000007941 */ /* 0x000fea0003800000 */
.L_x_284:
[----:B------:R-:W3:Y:S01]  /*14c40*/  S2R R0, SR_TID.X ;  /* 0x0000000000007919 */ /* 0x000ee20000002100 */
[----:B------:R-:W-:Y:S01]  /*14c50*/  UMOV UR4, 0xffffffff ;  /* 0xffffffff00047882 */ /* 0x000fe20000000000 */
[----:B--2---:R-:W-:Y:S01]  /*14c60*/  IMAD R7, R27, 0x5000, R31 ;  /* 0x000050001b077824 */ /* 0x004fe200078e021f */
[----:B---3--:R-:W-:-:S04]  /*14c70*/  LOP3.LUT R0, R0, 0x7f, RZ, 0xc0, !PT ;  /* 0x0000007f00007812 */ /* 0x008fc800078ec0ff */
[----:B------:R-:W-:-:S05]  /*14c80*/  SHF.R.U32.HI R0, RZ, 0x3, R0 ;  /* 0x00000003ff007819 */ /* 0x000fca0000011600 */
[----:B------:R-:W-:Y:S01]  /*14c90*/  IMAD.IADD R5, R5, 0x1, -R0 ;  /* 0x0000000105057824 */ /* 0x000fe200078e0a00 */
[----:B------:R-:W-:Y:S06]  /*14ca0*/  BRA.DIV UR4, `(.L_x_286) ;  /* 0x0000003a04807947 */ /* 0x000fec000b800000 */
[----:B-1----:R-:W1:Y:S01]  /*14cb0*/  SHFL.IDX PT, R14, R18, RZ, 0x181f ;  /* 0x00181fff120e7589 */ /* 0x002e6200000e0000 */
[----:B------:R-:W-:Y:S01]  /*14cc0*/  ULDC UR4, c[0x0][0x2f4] ;  /* 0x0000bd0000047ab9 */ /* 0x000fe20000000800 */
[C---:B------:R-:W-:Y:S01]  /*14cd0*/  IMAD.SHL.U32 R8, R32.reuse, 0x2, RZ ;  /* 0x0000000220087824 */ /* 0x040fe200078e00ff */
[----:B------:R-:W-:Y:S01]  /*14ce0*/  ISETP.GE.AND P3, PT, R32, UR4, PT ;  /* 0x0000000420007c0c */ /* 0x000fe2000bf66270 */
[----:B0-----:R-:W0:Y:S01]  /*14cf0*/  SHFL.IDX PT, R3, R24, RZ, 0x181f ;  /* 0x00181fff18037589 */ /* 0x001e2200000e0000 */
[----:B------:R-:W-:Y:S01]  /*14d00*/  ISETP.GE.AND P2, PT, R37, UR4, PT ;  /* 0x0000000425007c0c */ /* 0x000fe2000bf46270 */
[----:B------:R-:W-:Y:S01]  /*14d10*/  IMAD R0, R7, 0x2, R22 ;  /* 0x0000000207007824 */ /* 0x000fe200078e0216 */
[----:B------:R-:W-:Y:S01]  /*14d20*/  ISETP.LT.OR P4, PT, R5, 0x1, P3 ;  /* 0x000000010500780c */ /* 0x000fe20001f81670 */
[----:B------:R-:W-:Y:S01]  /*14d30*/  SHFL.IDX PT, R7, R24, 0x1, 0x181f ;  /* 0x00381f0018077f89 */ /* 0x000fe200000e0000 */
[----:B------:R-:W-:-:S03]  /*14d40*/  ISETP.GE.AND P1, PT, R36, UR4, PT ;  /* 0x0000000424007c0c */ /* 0x000fc6000bf26270 */
[----:B------:R-:W-:Y:S01]  /*14d50*/  SHFL.IDX PT, R9, R24, 0x2, 0x181f ;  /* 0x00581f0018097f89 */ /* 0x000fe200000e0000 */
[----:B-1----:R-:W-:-:S03]  /*14d60*/  IADD3 R2, P0, R14, R8, RZ ;  /* 0x000000080e027210 */ /* 0x002fc60007f1e0ff */
[----:B------:R-:W1:Y:S02]  /*14d70*/  SHFL.IDX PT, R14, R18, 0x1, 0x181f ;  /* 0x00381f00120e7f89 */ /* 0x000e6400000e0000 */
[----:B0-----:R-:W-:Y:S01]  /*14d80*/  IMAD.X R3, RZ, RZ, R3, P0 ;  /* 0x000000ffff037224 */ /* 0x001fe200000e0603 */
[----:B------:R-:W-:-:S04]  /*14d90*/  ISETP.LT.OR P0, PT, R5, 0x1, P2 ;  /* 0x000000010500780c */ /* 0x000fc80001701670 */
[----:B------:R-:W-:Y:S01]  /*14da0*/  LDGSTS.E.BYPASS.LTC128B.128 [R0+0x400], desc[UR36][R2.64], !P4 ;  /* 0x0040000002007fae */ /* 0x000fe2000e101d64 */
[----:B------:R-:W-:-:S08]  /*14db0*/  ISETP.LT.OR P4, PT, R5, 0x1, P1 ;  /* 0x000000010500780c */ /* 0x000fd00000f81670 */
[----:B------:R-:W-:Y:S01]  /*14dc0*/  LDGSTS.E.BYPASS.LTC128B.128 [R0+0x2c00], desc[UR36][R2.64+0x80], !P0 ;  /* 0x02c0008002007fae */ /* 0x000fe2000c101d64 */
[----:B------:R-:W-:-:S04]  /*14dd0*/  ISETP.GE.AND P0, PT, R34, UR4, PT ;  /* 0x0000000422007c0c */ /* 0x000fc8000bf06270 */
[----:B------:R-:W-:Y:S01]  /*14de0*/  LDGSTS.E.BYPASS.LTC128B.128 [R0+0x5400], desc[UR36][R2.64+0x100], !P4 ;  /* 0x0540010002007fae */ /* 0x000fe2000e101d64 */
[----:B------:R-:W-:-:S13]  /*14df0*/  ISETP.LT.OR P4, PT, R5, 0x1, P0 ;  /* 0x000000010500780c */ /* 0x000fda0000781670 */
[----:B------:R0:W-:Y:S01]  /*14e00*/  LDGSTS.E.BYPASS.LTC128B.128 [R0+0x7c00], desc[UR36][R2.64+0x180], !P4 ;  /* 0x07c0018002007fae */ /* 0x0001e2000e101d64 */
[----:B-1----:R-:W-:-:S03]  /*14e10*/  IADD3 R6, P4, R14, R8, RZ ;  /* 0x000000080e067210 */ /* 0x002fc60007f9e0ff */
[----:B------:R-:W0:Y:S02]  /*14e20*/  SHFL.IDX PT, R14, R18, 0x2, 0x181f ;  /* 0x00581f00120e7f89 */ /* 0x000e2400000e0000 */
[----:B------:R-:W-:Y:S01]  /*14e30*/  IMAD.X R7, RZ, RZ, R7, P4 ;  /* 0x000000ffff077224 */ /* 0x000fe200020e0607 */
[----:B------:R-:W-:-:S13]  /*14e40*/  ISETP.LT.OR P4, PT, R5, 0x11, P3 ;  /* 0x000000110500780c */ /* 0x000fda0001f81670 */
[----:B------:R-:W-:Y:S01]  /*14e50*/  LDGSTS.E.BYPASS.LTC128B.128 [R0+0xc00], desc[UR36][R6.64], !P4 ;  /* 0x00c0000006007fae */ /* 0x000fe2000e101d64 */
[----:B------:R-:W-:-:S13]  /*14e60*/  ISETP.LT.OR P4, PT, R5, 0x11, P2 ;  /* 0x000000110500780c */ /* 0x000fda0001781670 */
[----:B------:R-:W-:Y:S01]  /*14e70*/  LDGSTS.E.BYPASS.LTC128B.128 [R0+0x3400], desc[UR36][R6.64+0x80], !P4 ;  /* 0x0340008006007fae */ /* 0x000fe2000e101d64 */
[----:B------:R-:W-:-:S13]  /*14e80*/  ISETP.LT.OR P4, PT, R5, 0x11, P1 ;  /* 0x000000110500780c */ /* 0x000fda0000f81670 */
[----:B------:R-:W-:Y:S01]  /*14e90*/  LDGSTS.E.BYPASS.LTC128B.128 [R0+0x5c00], desc[UR36][R6.64+0x100], !P4 ;  /* 0x05c0010006007fae */ /* 0x000fe2000e101d64 */
[----:B------:R-:W-:-:S13]  /*14ea0*/  ISETP.LT.OR P4, PT, R5, 0x11, P0 ;  /* 0x000000110500780c */ /* 0x000fda0000781670 */
[----:B------:R-:W-:Y:S01]  /*14eb0*/  LDGSTS.E.BYPASS.LTC128B.128 [R0+0x8400], desc[UR36][R6.64+0x180], !P4 ;  /* 0x0840018006007fae */ /* 0x000fe2000e101d64 */
[----:B0-----:R-:W-:-:S03]  /*14ec0*/  IADD3 R2, P4, R14, R8, RZ ;  /* 0x000000080e027210 */ /* 0x001fc60007f9e0ff */
[----:B------:R-:W0:Y:S02]  /*14ed0*/  SHFL.IDX PT, R14, R18, 0x3, 0x181f ;  /* 0x00781f00120e7f89 */ /* 0x000e2400000e0000 */
[----:B------:R-:W-:Y:S01]  /*14ee0*/  IMAD.X R3, RZ, RZ, R9, P4 ;  /* 0x000000ffff037224 */ /* 0x000fe200020e0609 */
[C---:B------:R-:W-:Y:S01]  /*14ef0*/  ISETP.LT.OR P4, PT, R5.reuse, 0x21, P3 ;  /* 0x000000210500780c */ /* 0x040fe20001f81670 */
[----:B------:R-:W1:Y:S04]  /*14f00*/  SHFL.IDX PT, R9, R24, 0x3, 0x181f ;  /* 0x00781f0018097f89 */ /* 0x000e6800000e0000 */
[----:B------:R-:W2:Y:S08]  /*14f10*/  SHFL.IDX PT, R24, R24, 0x4, 0x181f ;  /* 0x00981f0018187f89 */ /* 0x000eb000000e0000 */
[----:B------:R-:W-:Y:S01]  /*14f20*/  LDGSTS.E.BYPASS.LTC128B.128 [R0+0x1400], desc[UR36][R2.64], !P4 ;  /* 0x0140000002007fae */ /* 0x000fe2000e101d64 */
[----:B------:R-:W-:-:S13]  /*14f30*/  ISETP.LT.OR P4, PT, R5, 0x21, P2 ;  /* 0x000000210500780c */ /* 0x000fda0001781670 */
[----:B------:R-:W-:Y:S01]  /*14f40*/  LDGSTS.E.BYPASS.LTC128B.128 [R0+0x3c00], desc[UR36][R2.64+0x80], !P4 ;  /* 0x03c0008002007fae */ /* 0x000fe2000e101d64 */
[----:B------:R-:W-:-:S13]  /*14f50*/  ISETP.LT.OR P4, PT, R5, 0x21, P1 ;  /* 0x000000210500780c */ /* 0x000fda0000f81670 */
[----:B------:R-:W-:Y:S01]  /*14f60*/  LDGSTS.E.BYPASS.LTC128B.128 [R0+0x6400], desc[UR36][R2.64+0x100], !P4 ;  /* 0x0640010002007fae */ /* 0x000fe2000e101d64 */
[----:B------:R-:W-:-:S13]  /*14f70*/  ISETP.LT.OR P4, PT, R5, 0x21, P0 ;  /* 0x000000210500780c */ /* 0x000fda0000781670 */
[----:B------:R0:W-:Y:S02]  /*14f80*/  LDGSTS.E.BYPASS.LTC128B.128 [R0+0x8c00], desc[UR36][R2.64+0x180], !P4 ;  /* 0x08c0018002007fae */ /* 0x0001e4000e101d64 */
[----:B0-----:R-:W-:Y:S02]  /*14f90*/  IADD3 R2, P4, R14, R8, RZ ;  /* 0x000000080e027210 */ /* 0x001fe40007f9e0ff */
[----:B------:R3:W4:Y:S03]  /*14fa0*/  SHFL.IDX PT, R14, R18, 0x4, 0x181f ;  /* 0x00981f00120e7f89 */ /* 0x00072600000e0000 */
        /* <DEDUP_REMOVED lines=9> */
.L_x_387:
[C---:B------:R-:W-:Y:S02]  /*15040*/  ISETP.LT.OR P3, PT, R5.reuse, 0x41, P3 ;  /* 0x000000410500780c */ /* 0x040fe40001f61670 */
[C---:B------:R-:W-:Y:S02]  /*15050*/  ISETP.LT.OR P2, PT, R5.reuse, 0x41, P2 ;  /* 0x000000410500780c */ /* 0x040fe40001741670 */
[C---:B------:R-:W-:Y:S02]  /*15060*/  ISETP.LT.OR P1, PT, R5.reuse, 0x41, P1 ;  /* 0x000000410500780c */ /* 0x040fe40000f21670 */
[----:B0--3--:R-:W-:Y:S02]  /*15070*/  IADD3 R2, P4, R14, R8, RZ ;  /* 0x000000080e027210 */ /* 0x009fe40007f9e0ff */
[----:B------:R-:W-:-:S03]  /*15080*/  ISETP.LT.OR P0, PT, R5, 0x41, P0 ;  /* 0x000000410500780c */ /* 0x000fc60000701670 */
[----:B------:R-:W-:-:S05]  /*15090*/  IMAD.X R3, RZ, RZ, R24, P4 ;  /* 0x000000ffff037224 */ /* 0x000fca00020e0618 */
        /* <DEDUP_REMOVED lines=9> */
.L_x_287:
        /* <DEDUP_REMOVED lines=10> */
.L_x_288:
[----:B------:R1:W-:Y:S01]  /*151d0*/  SYNCS.ARRIVE.TRANS64.A1T0 RZ, [R4+URZ+0x38850], RZ ;  /* 0x038850ff04ff79a7 */ /* 0x0003e2000810003f */
[----:B------:R-:W-:-:S05]  /*151e0*/  VIADD R27, R27, 0x1 ;  /* 0x000000011b1b7836 */ /* 0x000fca0000000000 */
[----:B------:R-:W-:-:S04]  /*151f0*/  ISETP.NE.AND P0, PT, R27, 0x2, PT ;  /* 0x000000021b00780c */ /* 0x000fc80003f05270 */
[----:B0-----:R-:W-:Y:S02]  /*15200*/  SEL R3, RZ, 0x1, P0 ;  /* 0x00000001ff037807 */ /* 0x001fe40000000000 */
[----:B------:R-:W-:Y:S02]  /*15210*/  SEL R27, R27, RZ, P0 ;  /* 0x000000ff1b1b7207 */ /* 0x000fe40000000000 */
[----:B-1----:R-:W-:-:S07]  /*15220*/  LOP3.LUT R28, R28, R3, RZ, 0x3c, !PT ;  /* 0x000000031c1c7212 */ /* 0x002fce00078e3cff */
.L_x_243:
[----:B------:R-:W-:Y:S05]  /*15230*/  BSYNC B7 ;  /* 0x0000000000077941 */ /* 0x000fea0003800000 */
.L_x_241:
[----:B------:R-:W-:-:S13]  /*15240*/  LOP3.LUT P0, RZ, R23, 0x100, RZ, 0xc0, !PT ;  /* 0x0000010017ff7812 */ /* 0x000fda000780c0ff */
[----:B------:R-:W-:Y:S05]  /*15250*/  @!P0 BRA `(.L_x_289) ;  /* 0x0000000000248947 */ /* 0x000fea0003800000 */
[----:B------:R-:W-:Y:S05]  /*15260*/  WARPSYNC.ALL ;  /* 0x0000000000007948 */ /* 0x000fea0003800000 */
[----:B------:R-:W0:Y:S08]  /*15270*/  S2UR UR5, SR_CgaCtaId ;  /* 0x00000000000579c3 */ /* 0x000e300000008800 */
[----:B------:R-:W-:Y:S06]  /*15280*/  BAR.SYNC.DEFER_BLOCKING 0x5, 0x180 ;  /* 0x0146000000007b1d */ /* 0x000fec0000010000 */
[----:B------:R-:W-:-:S02]  /*15290*/  UMOV UR4, 0x400 ;  /* 0x0000040000047882 */ /* 0x000fc40000000000 */
[----:B0-----:R-:W-:-:S06]  /*152a0*/  ULEA UR4, UR5, UR4, 0x18 ;  /* 0x0000000405047291 */ /* 0x001fcc000f8ec03f */
[----:B------:R-:W-:-:S05]  /*152b0*/  IMAD.U32 R22, RZ, RZ, UR4 ;  /* 0x00000004ff167e24 */ /* 0x000fca000f8e00ff */
[----:B------:R0:W1:Y:S01]  /*152c0*/  LDS.128 R16, [R22+0x388d0] ;  /* 0x0388d00016107984 */ /* 0x0000620000000c00 */
[----:B------:R-:W-:Y:S06]  /*152d0*/  BAR.ARV 0x4, 0x180 ;  /* 0x0106000000007b1d */ /* 0x000fec0000002000 */
[----:B------:R-:W-:Y:S05]  /*152e0*/  BRA `(.L_x_290) ;  /* 0x0000000800d07947 */ /* 0x000fea0003800000 */
.L_x_289:
[----:B------:R-:W0:Y:S01]  /*152f0*/  S2R R9, SR_TID.X ;  /* 0x0000000000097919 */ /* 0x000e220000002100 */
[----:B------:R-:W-:Y:S01]  /*15300*/  UMOV UR4, 0xffffffff ;  /* 0xffffffff00047882 */ /* 0x000fe20000000000 */
[----:B0-----:R-:W-:-:S04]  /*15310*/  LOP3.LUT R9, R9, 0x1f, RZ, 0xc0, !PT ;  /* 0x0000001f09097812 */ /* 0x001fc800078ec0ff */
[----:B------:R-:W-:Y:S01]  /*15320*/  ISETP.NE.AND P0, PT, R9, 0x1f, PT ;  /* 0x0000001f0900780c */ /* 0x000fe20003f05270 */
[----:B------:R-:W-:-:S12]  /*15330*/  BRA.DIV UR4, `(.L_x_291) ;  /* 0x0000003a04e07947 */ /* 0x000fd8000b800000 */
[----:B------:R-:W-:Y:S01]  /*15340*/  IADD3 R7, R19, R9, RZ ;  /* 0x0000000913077210 */ /* 0x000fe20007ffe0ff */
[----:B------:R-:W-:-:S03]  /*15350*/  ULDC UR4, c[0x0][0xc3c] ;  /* 0x00030f0000047ab9 */ /* 0x000fc60000000800 */
[----:B------:R-:W-:-:S13]  /*15360*/  ISETP.GE.OR P1, PT, R7, UR4, !P0 ;  /* 0x0000000407007c0c */ /* 0x000fda000c726670 */
[----:B------:R-:W0:Y:S08]  /*15370*/  @!P1 LDC.64 R2, c[0x0][0xc80] ;  /* 0x00032000ff029b82 */ /* 0x000e300000000a00 */
[----:B------:R-:W1:Y:S01]  /*15380*/  @!P1 LDC.64 R4, c[0x0][0xc78] ;  /* 0x00031e00ff049b82 */ /* 0x000e620000000a00 */
[----:B0-----:R-:W-:-:S05]  /*15390*/  @!P1 IMAD.WIDE R2, R7, 0x4, R2 ;  /* 0x0000000407029825 */ /* 0x001fca00078e0202 */
[----:B------:R1:W2:Y:S02]  /*153a0*/  @!P1 LDG.E R6, desc[UR36][R2.64] ;  /* 0x0000002402069981 */ /* 0x0002a4000c1e1900 */
[----:B-1----:R-:W-:-:S05]  /*153b0*/  @!P1 IMAD.WIDE R2, R7, 0x4, R4 ;  /* 0x0000000407029825 */ /* 0x002fca00078e0204 */
[----:B------:R-:W3:Y:S01]  /*153c0*/  @!P1 LDG.E R5, desc[UR36][R2.64] ;  /* 0x0000002402059981 */ /* 0x000ee2000c1e1900 */
[----:B------:R-:W-:Y:S01]  /*153d0*/  IMAD.MOV.U32 R7, RZ, RZ, RZ ;  /* 0x000000ffff077224 */ /* 0x000fe200078e00ff */
[C---:B------:R-:W-:Y:S01]  /*153e0*/  ISETP.GE.U32.AND P2, PT, R9.reuse, 0x2, PT ;  /* 0x000000020900780c */ /* 0x040fe20003f46070 */
[----:B------:R-:W-:Y:S01]  /*153f0*/  IMAD.MOV.U32 R4, RZ, RZ, RZ ;  /* 0x000000ffff047224 */ /* 0x000fe200078e00ff */
[C---:B------:R-:W-:Y:S01]  /*15400*/  ISETP.GE.U32.AND P3, PT, R9.reuse, 0x4, PT ;  /* 0x000000040900780c */ /* 0x040fe20003f66070 */
[----:B------:R-:W-:Y:S01]  /*15410*/  SHFL.IDX PT, R0, R16, RZ, 0x1f ;  /* 0x00001fff10007589 */ /* 0x000fe200000e0000 */
[C---:B------:R-:W-:Y:S02]  /*15420*/  ISETP.GE.U32.AND P4, PT, R9.reuse, 0x8, PT ;  /* 0x000000080900780c */ /* 0x040fe40003f86070 */
[----:B------:R-:W-:Y:S01]  /*15430*/  ISETP.GE.U32.AND P5, PT, R9, 0x10, PT ;  /* 0x000000100900780c */ /* 0x000fe20003fa6070 */
[----:B------:R-:W-:Y:S01]  /*15440*/  SHFL.IDX PT, R8, R16, 0x1, 0x1f ;  /* 0x00201f0010087f89 */ /* 0x000fe200000e0000 */
[----:B--2---:R-:W-:-:S02]  /*15450*/  @!P1 IMAD.MOV.U32 R7, RZ, RZ, R6 ;  /* 0x000000ffff079224 */ /* 0x004fc400078e0006 */
[----:B------:R-:W-:Y:S02]  /*15460*/  IMAD.MOV.U32 R6, RZ, RZ, RZ ;  /* 0x000000ffff067224 */ /* 0x000fe400078e00ff */
[----:B---3--:R-:W-:Y:S01]  /*15470*/  @!P1 IMAD.MOV.U32 R4, RZ, RZ, R5 ;  /* 0x000000ffff049224 */ /* 0x008fe200078e0005 */
[----:B------:R-:W-:-:S03]  /*15480*/  ISETP.NE.AND P1, PT, R9, RZ, PT ;  /* 0x000000ff0900720c */ /* 0x000fc60003f25270 */
[----:B------:R-:W-:-:S05]  /*15490*/  IMAD R13, R4, R7, RZ ;  /* 0x00000007040d7224 */ /* 0x000fca00078e02ff */
        /* <DEDUP_REMOVED lines=15> */
[----:B------:R0:W1:Y:S02]  /*15590*/  SHFL.IDX PT, R14, R2, 0x1f, 0x1f ;  /* 0x03e01f00020e7f89 */ /* 0x00006400000e0000 */
.L_x_397:
[----:B------:R-:W-:Y:S02]  /*155a0*/  ULDC UR4, c[0x0][0xc38] ;  /* 0x00030e0000047ab9 */ /* 0x000fe40000000800 */
[----:B------:R-:W-:-:S04]  /*155b0*/  IMAD.U32 R5, RZ, RZ, UR4 ;  /* 0x00000004ff057e24 */ /* 0x000fc8000f8e00ff */
[----:B-1----:R-:W-:-:S04]  /*155c0*/  IMAD R14, R14, R5, RZ ;  /* 0x000000050e0e7224 */ /* 0x002fc800078e02ff */
[----:B------:R-:W-:-:S05]  /*155d0*/  IMAD.IADD R9, R8, 0x1, R14 ;  /* 0x0000000108097824 */ /* 0x000fca00078e020e */
[----:B------:R-:W-:-:S13]  /*155e0*/  ISETP.GT.AND P6, PT, R9, R0, PT ;  /* 0x000000000900720c */ /* 0x000fda0003fc4270 */
[----:B------:R-:W-:Y:S05]  /*155f0*/  @P6 BRA `(.L_x_292) ;  /* 0x0000000000a46947 */ /* 0x000fea0003800000 */
.L_x_295:
[----:B0-----:R-:W0:Y:S01]  /*15600*/  LDC R2, c[0x0][0xc3c] ;  /* 0x00030f00ff027b82 */ /* 0x001e220000000800 */
[----:B------:R-:W-:-:S05]  /*15610*/  VIADD R19, R19, 0x1f ;  /* 0x0000001f13137836 */ /* 0x000fca0000000000 */
[----:B0-----:R-:W-:-:S13]  /*15620*/  ISETP.GE.AND P6, PT, R19, R2, PT ;  /* 0x000000021300720c */ /* 0x001fda0003fc6270 */
[----:B------:R-:W-:Y:S05]  /*15630*/  @P6 BRA `(.L_x_293) ;  /* 0x0000000400b86947 */ /* 0x000fea0003800000 */
[----:B------:R-:W0:Y:S01]  /*15640*/  S2R R3, SR_TID.X ;  /* 0x0000000000037919 */ /* 0x000e220000002100 */
[----:B------:R-:W-:Y:S01]  /*15650*/  IMAD.MOV.U32 R7, RZ, RZ, RZ ;  /* 0x000000ffff077224 */ /* 0x000fe200078e00ff */
[----:B0-----:R-:W-:-:S05]  /*15660*/  LOP3.LUT R3, R3, 0x1f, RZ, 0xc0, !PT ;  /* 0x0000001f03037812 */ /* 0x001fca00078ec0ff */
[----:B------:R-:W-:-:S05]  /*15670*/  IMAD.IADD R11, R19, 0x1, R3 ;  /* 0x00000001130b7824 */ /* 0x000fca00078e0203 */
[----:B------:R-:W-:-:S13]  /*15680*/  ISETP.GE.OR P6, PT, R11, R2, !P0 ;  /* 0x000000020b00720c */ /* 0x000fda00047c6670 */
[----:B------:R-:W0:Y:S08]  /*15690*/  @!P6 LDC.64 R2, c[0x0][0xc80] ;  /* 0x00032000ff02eb82 */ /* 0x000e300000000a00 */
[----:B------:R-:W1:Y:S01]  /*156a0*/  @!P6 LDC.64 R4, c[0x0][0xc78] ;  /* 0x00031e00ff04eb82 */ /* 0x000e620000000a00 */
[----:B0-----:R-:W-:-:S05]  /*156b0*/  @!P6 IMAD.WIDE R2, R11, 0x4, R2 ;  /* 0x000000040b02e825 */ /* 0x001fca00078e0202 */
[----:B------:R1:W2:Y:S02]  /*156c0*/  @!P6 LDG.E R7, desc[UR36][R2.64] ;  /* 0x000000240207e981 */ /* 0x0002a4000c1e1900 */
[----:B-1----:R-:W-:Y:S01]  /*156d0*/  @!P6 IMAD.WIDE R2, R11, 0x4, R4 ;  /* 0x000000040b02e825 */ /* 0x002fe200078e0204 */
[----:B------:R-:W-:-:S06]  /*156e0*/  MOV R4, RZ ;  /* 0x000000ff00047202 */ /* 0x000fcc0000000f00 */
[----:B------:R-:W2:Y:S01]  /*156f0*/  @!P6 LDG.E R4, desc[UR36][R2.64] ;  /* 0x000000240204e981 */ /* 0x000ea2000c1e1900 */
[----:B------:R-:W-:Y:S01]  /*15700*/  UMOV UR4, 0xffffffff ;  /* 0xffffffff00047882 */ /* 0x000fe20000000000 */
[----:B--2---:R-:W-:Y:S02]  /*15710*/  IMAD R13, R4, R7, RZ ;  /* 0x00000007040d7224 */ /* 0x004fe400078e02ff */
[----:B------:R-:W-:Y:S05]  /*15720*/  BRA.DIV UR4, `(.L_x_294) ;  /* 0x0000003e04207947 */ /* 0x000fea000b800000 */
        /* <DEDUP_REMOVED lines=16> */
.L_x_405:
[----:B------:R-:W-:Y:S02]  /*15830*/  ULDC UR4, c[0x0][0xc38] ;  /* 0x00030e0000047ab9 */ /* 0x000fe40000000800 */
[----:B------:R-:W-:-:S04]  /*15840*/  IMAD.U32 R5, RZ, RZ, UR4 ;  /* 0x00000004ff057e24 */ /* 0x000fc8000f8e00ff */
[----:B-1----:R-:W-:-:S04]  /*15850*/  IMAD R14, R14, R5, RZ ;  /* 0x000000050e0e7224 */ /* 0x002fc800078e02ff */
[----:B------:R-:W-:-:S05]  /*15860*/  IMAD.IADD R9, R14, 0x1, R9 ;  /* 0x000000010e097824 */ /* 0x000fca00078e0209 */
[----:B------:R-:W-:-:S13]  /*15870*/  ISETP.GT.AND P6, PT, R9, R0, PT ;  /* 0x000000000900720c */ /* 0x000fda0003fc4270 */
[----:B------:R-:W-:Y:S05]  /*15880*/  @!P6 BRA `(.L_x_295) ;  /* 0xfffffffc005ce947 */ /* 0x000fea000383ffff */
.L_x_292:
[----:B------:R-:W-:Y:S01]  /*15890*/  IMAD.IADD R9, R9, 0x1, -R14 ;  /* 0x0000000109097824 */ /* 0x000fe200078e0a0e */
[----:B------:R-:W-:-:S03]  /*158a0*/  UMOV UR4, 0xffffffff ;  /* 0xffffffff00047882 */ /* 0x000fc60000000000 */
[----:B------:R-:W-:-:S05]  /*158b0*/  IMAD R3, R2, R5, R9 ;  /* 0x0000000502037224 */ /* 0x000fca00078e0209 */
[----:B------:R-:W-:Y:S01]  /*158c0*/  ISETP.GT.AND P6, PT, R3, R0, PT ;  /* 0x000000000300720c */ /* 0x000fe20003fc4270 */
[----:B------:R-:W-:-:S12]  /*158d0*/  BRA.DIV UR4, `(.L_x_296) ;  /* 0x0000003e046c7947 */ /* 0x000fd8000b800000 */
[----:B------:R-:W-:-:S04]  /*158e0*/  VOTE.ANY R3, PT, !P6 ;  /* 0x0000000000037806 */ /* 0x000fc800070e0100 */
[----:B------:R-:W1:Y:S02]  /*158f0*/  POPC R8, R3 ;  /* 0x0000000300087309 */ /* 0x000e640000000000 */
[----:B-1----:R1:W2:Y:S04]  /*15900*/  SHFL.IDX PT, R7, R7, R8, 0x1f ;  /* 0x00001f0807077589 */ /* 0x0022a800000e0000 */
[----:B------:R1:W3:Y:S02]  /*15910*/  SHFL.IDX PT, R4, R4, R8, 0x1f ;  /* 0x00001f0804047589 */ /* 0x0002e400000e0000 */
.L_x_410:
[----:B------:R-:W-:-:S13]  /*15920*/  ISETP.NE.AND P0, PT, R3, RZ, PT ;  /* 0x000000ff0300720c */ /* 0x000fda0003f05270 */
[----:B------:R-:W-:Y:S05]  /*15930*/  @!P0 BRA `(.L_x_297) ;  /* 0x0000000000108947 */ /* 0x000fea0003800000 */
[----:B------:R-:W-:Y:S01]  /*15940*/  UMOV UR4, 0xffffffff ;  /* 0xffffffff00047882 */ /* 0x000fe20000000000 */
[----:B------:R-:W-:Y:S02]  /*15950*/  VIADD R12, R8, 0xffffffff ;  /* 0xffffffff080c7836 */ /* 0x000fe40000000000 */
[----:B------:R-:W-:Y:S05]  /*15960*/  BRA.DIV UR4, `(.L_x_298) ;  /* 0x0000003e04a47947 */ /* 0x000fea000b800000 */
[----:B------:R4:W0:Y:S02]  /*15970*/  SHFL.IDX PT, R6, R2, R12, 0x1f ;  /* 0x00001f0c02067589 */ /* 0x00082400000e0000 */
.L_x_297:
[----:B--2---:R-:W-:Y:S01]  /*15980*/  IABS R10, R7 ;  /* 0x00000007000a7213 */ /* 0x004fe20000000000 */
[----:B0-----:R-:W-:Y:S01]  /*15990*/  IMAD R16, R6, R5, R9 ;  /* 0x0000000506107224 */ /* 0x001fe200078e0209 */
[----:B---3--:R-:W-:Y:S01]  /*159a0*/  IABS R5, R4 ;  /* 0x0000000400057213 */ /* 0x008fe20000000000 */
[----:B------:R-:W-:Y:S01]  /*159b0*/  IMAD.IADD R19, R8, 0x1, R19 ;  /* 0x0000000108137824 */ /* 0x000fe200078e0213 */
[----:B------:R-:W0:Y:S01]  /*159c0*/  I2F.RP R11, R10 ;  /* 0x0000000a000b7306 */ /* 0x000e220000209400 */
[----:B------:R-:W-:-:S07]  /*159d0*/  IMAD.IADD R0, R0, 0x1, -R16 ;  /* 0x0000000100007824 */ /* 0x000fce00078e0a10 */
[----:B----4-:R-:W2:Y:S08]  /*159e0*/  I2F.RP R12, R5 ;  /* 0x00000005000c7306 */ /* 0x010eb00000209400 */
[----:B0-----:R-:W0:Y:S08]  /*159f0*/  MUFU.RCP R11, R11 ;  /* 0x0000000b000b7308 */ /* 0x001e300000001000 */
[----:B--2---:R-:W-:Y:S01]  /*15a00*/  MUFU.RCP R12, R12 ;  /* 0x0000000c000c7308 */ /* 0x004fe20000001000 */
[----:B0-----:R-:W-:-:S07]  /*15a10*/  VIADD R2, R11, 0xffffffe ;  /* 0x0ffffffe0b027836 */ /* 0x001fce0000000000 */
[----:B------:R0:W2:Y:S02]  /*15a20*/  F2I.FTZ.U32.TRUNC.NTZ R3, R2 ;  /* 0x0000000200037305 */ /* 0x0000a4000021f000 */
[----:B0-----:R-:W-:Y:S02]  /*15a30*/  IMAD.MOV.U32 R2, RZ, RZ, RZ ;  /* 0x000000ffff027224 */ /* 0x001fe400078e00ff */
[----:B--2---:R-:W-:-:S04]  /*15a40*/  IMAD.MOV R9, RZ, RZ, -R3 ;  /* 0x000000ffff097224 */ /* 0x004fc800078e0a03 */
[----:B------:R-:W-:-:S04]  /*15a50*/  IMAD R9, R9, R10, RZ ;  /* 0x0000000a09097224 */ /* 0x000fc800078e02ff */
[----:B------:R-:W-:Y:S01]  /*15a60*/  IMAD.HI.U32 R3, R3, R9, R2 ;  /* 0x0000000903037227 */ /* 0x000fe200078e0002 */
[----:B------:R-:W-:Y:S02]  /*15a70*/  IABS R2, R7 ;  /* 0x0000000700027213 */ /* 0x000fe40000000000 */
[----:B------:R-:W-:-:S03]  /*15a80*/  IABS R9, R0 ;  /* 0x0000000000097213 */ /* 0x000fc60000000000 */
[----:B------:R-:W-:Y:S02]  /*15a90*/  IMAD.MOV R2, RZ, RZ, -R2 ;  /* 0x000000ffff027224 */ /* 0x000fe400078e0a02 */
[----:B------:R-:W-:-:S04]  /*15aa0*/  IMAD.HI.U32 R6, R3, R9, RZ ;  /* 0x0000000903067227 */ /* 0x000fc800078e00ff */
[----:B------:R-:W-:Y:S02]  /*15ab0*/  VIADD R3, R12, 0xffffffe ;  /* 0x0ffffffe0c037836 */ /* 0x000fe40000000000 */
[----:B------:R-:W-:-:S04]  /*15ac0*/  IMAD R9, R6, R2, R9 ;  /* 0x0000000206097224 */ /* 0x000fc800078e0209 */
[----:B------:R-:W0:Y:S01]  /*15ad0*/  F2I.FTZ.U32.TRUNC.NTZ R3, R3 ;  /* 0x0000000300037305 */ /* 0x000e22000021f000 */
[----:B------:R-:W-:-:S13]  /*15ae0*/  ISETP.GT.U32.AND P1, PT, R10, R9, PT ;  /* 0x000000090a00720c */ /* 0x000fda0003f24070 */
[-C--:B------:R-:W-:Y:S01]  /*15af0*/  @!P1 IADD3 R9, R9, -R10.reuse, RZ ;  /* 0x8000000a09099210 */ /* 0x080fe20007ffe0ff */
[----:B0-----:R-:W-:Y:S02]  /*15b00*/  IMAD.MOV R2, RZ, RZ, -R3 ;  /* 0x000000ffff027224 */ /* 0x001fe400078e0a03 */
[----:B------:R-:W-:Y:S01]  /*15b10*/  @!P1 VIADD R6, R6, 0x1 ;  /* 0x0000000106069836 */ /* 0x000fe20000000000 */
[----:B------:R-:W-:Y:S01]  /*15b20*/  ISETP.GE.U32.AND P0, PT, R9, R10, PT ;  /* 0x0000000a0900720c */ /* 0x000fe20003f06070 */
[----:B------:R-:W-:Y:S01]  /*15b30*/  IMAD R9, R2, R5, RZ ;  /* 0x0000000502097224 */ /* 0x000fe200078e02ff */
[----:B------:R-:W-:Y:S01]  /*15b40*/  ISETP.NE.AND P1, PT, R7, RZ, PT ;  /* 0x000000ff0700720c */ /* 0x000fe20003f25270 */
[----:B------:R-:W-:-:S04]  /*15b50*/  IMAD.MOV.U32 R2, RZ, RZ, RZ ;  /* 0x000000ffff027224 */ /* 0x000fc800078e00ff */
[----:B------:R-:W-:Y:S01]  /*15b60*/  IMAD.HI.U32 R9, R3, R9, R2 ;  /* 0x0000000903097227 */ /* 0x000fe200078e0002 */
[----:B------:R-:W-:Y:S02]  /*15b70*/  LOP3.LUT R2, R0, R7, RZ, 0x3c, !PT ;  /* 0x0000000700027212 */ /* 0x000fe400078e3cff */
[----:B------:R-:W-:Y:S02]  /*15b80*/  IABS R3, R4 ;  /* 0x0000000400037213 */ /* 0x000fe40000000000 */
[----:B------:R-:W-:Y:S01]  /*15b90*/  ISETP.GE.AND P2, PT, R2, RZ, PT ;  /* 0x000000ff0200720c */ /* 0x000fe20003f46270 */
[----:B------:R-:W-:Y:S02]  /*15ba0*/  @P0 VIADD R6, R6, 0x1 ;  /* 0x0000000106060836 */ /* 0x000fe40000000000 */
[----:B------:R-:W-:-:S10]  /*15bb0*/  IMAD.MOV R3, RZ, RZ, -R3 ;  /* 0x000000ffff037224 */ /* 0x000fd400078e0a03 */
[----:B------:R-:W-:Y:S01]  /*15bc0*/  @!P2 IMAD.MOV R6, RZ, RZ, -R6 ;  /* 0x000000ffff06a224 */ /* 0x000fe200078e0a06 */
[----:B------:R-:W-:-:S04]  /*15bd0*/  @!P1 LOP3.LUT R6, RZ, R7, RZ, 0x33, !PT ;  /* 0x00000007ff069212 */ /* 0x000fc800078e33ff */
[-C--:B------:R-:W-:Y:S01]  /*15be0*/  IABS R2, R6.reuse ;  /* 0x0000000600027213 */ /* 0x080fe20000000000 */
[----:B------:R-:W-:-:S04]  /*15bf0*/  IMAD R7, R7, R6, RZ ;  /* 0x0000000607077224 */ /* 0x000fc800078e02ff */
[----:B------:R-:W-:-:S04]  /*15c00*/  IMAD.HI.U32 R9, R9, R2, RZ ;  /* 0x0000000209097227 */ /* 0x000fc800078e00ff */
[----:B------:R-:W-:Y:S02]  /*15c10*/  IMAD R2, R9, R3, R2 ;  /* 0x0000000309027224 */ /* 0x000fe400078e0202 */
[----:B------:R-:W-:-:S03]  /*15c20*/  IMAD.IADD R17, R0, 0x1, -R7 ;  /* 0x0000000100117824 */ /* 0x000fc600078e0a07 */
[----:B------:R-:W-:-:S13]  /*15c30*/  ISETP.GT.U32.AND P1, PT, R5, R2, PT ;  /* 0x000000020500720c */ /* 0x000fda0003f24070 */
[----:B------:R-:W-:Y:S02]  /*15c40*/  @!P1 IMAD.IADD R2, R2, 0x1, -R5 ;  /* 0x0000000102029824 */ /* 0x000fe400078e0a05 */
[----:B------:R-:W-:Y:S01]  /*15c50*/  @!P1 VIADD R9, R9, 0x1 ;  /* 0x0000000109099836 */ /* 0x000fe20000000000 */
[----:B------:R-:W-:Y:S02]  /*15c60*/  ISETP.NE.AND P1, PT, R4, RZ, PT ;  /* 0x000000ff0400720c */ /* 0x000fe40003f25270 */
[----:B------:R-:W-:Y:S02]  /*15c70*/  ISETP.GE.U32.AND P0, PT, R2, R5, PT ;  /* 0x000000050200720c */ /* 0x000fe40003f06070 */
[----:B------:R-:W-:-:S04]  /*15c80*/  LOP3.LUT R2, R6, R4, RZ, 0x3c, !PT ;  /* 0x0000000406027212 */ /* 0x000fc800078e3cff */
[----:B------:R-:W-:-:S07]  /*15c90*/  ISETP.GE.AND P2, PT, R2, RZ, PT ;  /* 0x000000ff0200720c */ /* 0x000fce0003f46270 */
[----:B------:R-:W-:-:S06]  /*15ca0*/  @P0 VIADD R9, R9, 0x1 ;  /* 0x0000000109090836 */ /* 0x000fcc0000000000 */
[----:B------:R-:W-:Y:S01]  /*15cb0*/  @!P2 IMAD.MOV R9, RZ, RZ, -R9 ;  /* 0x000000ffff09a224 */ /* 0x000fe200078e0a09 */
[----:B------:R-:W-:-:S05]  /*15cc0*/  @!P1 LOP3.LUT R9, RZ, R4, RZ, 0x33, !PT ;  /* 0x00000004ff099212 */ /* 0x000fca00078e33ff */
[--C-:B------:R-:W-:Y:S02]  /*15cd0*/  IMAD.MOV R3, RZ, RZ, -R9.reuse ;  /* 0x000000ffff037224 */ /* 0x100fe400078e0a09 */
[C---:B------:R-:W-:Y:S02]  /*15ce0*/  IMAD R9, R4.reuse, 0x1000000, R9 ;  /* 0x0100000004097824 */ /* 0x040fe400078e0209 */
[----:B------:R-:W-:-:S04]  /*15cf0*/  IMAD R18, R4, R3, R6 ;  /* 0x0000000304127224 */ /* 0x000fc800078e0206 */
[----:B------:R-:W-:Y:S01]  /*15d00*/  IMAD R18, R18, 0x10000, R9 ;  /* 0x0001000012127824 */ /* 0x000fe200078e0209 */
[----:B------:R-:W-:Y:S06]  /*15d10*/  BRA `(.L_x_299) ;  /* 0x00000000001c7947 */ /* 0x000fec0003800000 */
.L_x_293:
[----:B------:R-:W-:Y:S01]  /*15d20*/  UMOV UR4, URZ ;  /* 0x0000003f00047c82 */ /* 0x000fe20008000000 */
[----:B------:R-:W-:Y:S01]  /*15d30*/  UMOV UR5, URZ ;  /* 0x0000003f00057c82 */ /* 0x000fe20008000000 */
[----:B------:R-:W-:Y:S01]  /*15d40*/  ULDC UR6, c[0x0][0xc3c] ;  /* 0x00030f0000067ab9 */ /* 0x000fe20000000800 */
[----:B------:R-:W-:Y:S01]  /*15d50*/  MOV R16, R0 ;  /* 0x0000000000107202 */ /* 0x000fe20000000f00 */
[----:B------:R-:W-:Y:S02]  /*15d60*/  IMAD.U32 R17, RZ, RZ, UR4 ;  /* 0x00000004ff117e24 */ /* 0x000fe4000f8e00ff */
[----:B------:R-:W-:Y:S02]  /*15d70*/  IMAD.U32 R18, RZ, RZ, UR5 ;  /* 0x00000005ff127e24 */ /* 0x000fe4000f8e00ff */
[----:B------:R-:W-:-:S07]  /*15d80*/  IMAD.U32 R19, RZ, RZ, UR6 ;  /* 0x00000006ff137e24 */ /* 0x000fce000f8e00ff */
.L_x_299:
[----:B------:R-:W0:Y:S01]  /*15d90*/  S2R R0, SR_TID.X ;  /* 0x0000000000007919 */ /* 0x000e220000002100 */
[----:B------:R-:W-:Y:S05]  /*15da0*/  WARPSYNC.ALL ;  /* 0x0000000000007948 */ /* 0x000fea0003800000 */
[----:B------:R-:W-:Y:S01]  /*15db0*/  BAR.SYNC.DEFER_BLOCKING 0x4, 0x180 ;  /* 0x0106000000007b1d */ /* 0x000fe20000010000 */
[----:B0-----:R-:W-:-:S04]  /*15dc0*/  LOP3.LUT R0, R0, 0x1f, RZ, 0xc0, !PT ;  /* 0x0000001f00007812 */ /* 0x001fc800078ec0ff */
[----:B------:R-:W-:-:S13]  /*15dd0*/  ISETP.NE.AND P0, PT, R0, RZ, PT ;  /* 0x000000ff0000720c */ /* 0x000fda0003f05270 */
[----:B------:R-:W0:Y:S01]  /*15de0*/  @!P0 S2R R3, SR_CgaCtaId ;  /* 0x0000000000038919 */ /* 0x000e220000008800 */
[----:B------:R-:W-:-:S04]  /*15df0*/  @!P0 MOV R0, 0x400 ;  /* 0x0000040000008802 */ /* 0x000fc80000000f00 */
[----:B0-----:R-:W-:-:S05]  /*15e00*/  @!P0 LEA R22, R3, R0, 0x18 ;  /* 0x0000000003168211 */ /* 0x001fca00078ec0ff */
[----:B------:R2:W-:Y:S01]  /*15e10*/  @!P0 STS.128 [R22+0x388d0], R16 ;  /* 0x0388d01016008388 */ /* 0x0005e20000000c00 */
[----:B------:R-:W-:Y:S06]  /*15e20*/  BAR.ARV 0x5, 0x180 ;  /* 0x0146000000007b1d */ /* 0x000fec0000002000 */
.L_x_290:
[----:B------:R-:W-:Y:S02]  /*15e30*/  ULDC UR4, c[0x0][0xc3c] ;  /* 0x00030f0000047ab9 */ /* 0x000fe40000000800 */
[----:B-1----:R-:W-:-:S13]  /*15e40*/  ISETP.GE.AND P0, PT, R19, UR4, PT ;  /* 0x0000000413007c0c */ /* 0x002fda000bf06270 */
[----:B------:R-:W-:Y:S05]  /*15e50*/  @!P0 BRA `(.L_x_300) ;  /* 0xffffffb400548947 */ /* 0x000fea000383ffff */
[----:B------:R-:W-:Y:S05]  /*15e60*/  BSYNC B8 ;  /* 0x0000000000087941 */ /* 0x000fea0003800000 */
.L_x_235:
[----:B------:R-:W3:Y:S01]  /*15e70*/  LDL.LU R0, [R1+0x28] ;  /* 0x0000280001007983 */ /* 0x000ee20000300800 */
[----:B------:R-:W-:Y:S01]  /*15e80*/  BSSY B0, `(.L_x_301) ;  /* 0x000000b000007945 */ /* 0x000fe20003800000 */
[----:B------:R-:W4:Y:S01]  /*15e90*/  S2R R5, SR_CgaCtaId ;  /* 0x0000000000057919 */ /* 0x000f220000008800 */
[----:B---3--:R-:W-:-:S05]  /*15ea0*/  VIADD R0, R0, 0x1 ;  /* 0x0000000100007836 */ /* 0x008fca0000000000 */
[----:B-1----:R-:W-:-:S04]  /*15eb0*/  LEA.HI R2, R0, R0, RZ, 0x1 ;  /* 0x0000000000027211 */ /* 0x002fc800078f08ff */
[----:B------:R-:W-:Y:S02]  /*15ec0*/  LOP3.LUT R3, R2, 0xfffffffe, RZ, 0xc0, !PT ;  /* 0xfffffffe02037812 */ /* 0x000fe400078ec0ff */
[----:B------:R-:W-:-:S03]  /*15ed0*/  MOV R2, 0x400 ;  /* 0x0000040000027802 */ /* 0x000fc60000000f00 */
[----:B------:R-:W-:Y:S01]  /*15ee0*/  IMAD.IADD R0, R0, 0x1, -R3 ;  /* 0x0000000100007824 */ /* 0x000fe200078e0a03 */
[----:B----4-:R-:W-:-:S04]  /*15ef0*/  LEA R4, R5, R2, 0x18 ;  /* 0x0000000205047211 */ /* 0x010fc800078ec0ff */
[----:B------:R-:W-:-:S04]  /*15f00*/  SHF.L.U32 R0, R0, 0x1f, RZ ;  /* 0x0000001f00007819 */ /* 0x000fc800000006ff */
[----:B------:R-:W1:Y:S02]  /*15f10*/  SYNCS.PHASECHK.TRANS64.TRYWAIT P0, [R4+URZ+0x38820], R0 ;  /* 0x03882000040075a7 */ /* 0x000e64000800017f */
[----:B-1----:R-:W-:Y:S05]  /*15f20*/  @!P0 BRA `(.L_x_302) ;  /* 0x00000038005c8947 */ /* 0x002fea0003800000 */
.L_x_413:
[----:B------:R-:W-:Y:S05]  /*15f30*/  BSYNC B0 ;  /* 0x0000000000007941 */ /* 0x000fea0003800000 */
.L_x_301:
[----:B------:R-:W-:-:S03]  /*15f40*/  UMOV UR4, 0xffffffff ;  /* 0xffffffff00047882 */ /* 0x000fc60000000000 */
[----:B------:R-:W-:Y:S05]  /*15f50*/  BRA.DIV UR4, `(.L_x_303) ;  /* 0x0000003a04647947 */ /* 0x000fea000b800000 */
[----:B-1----:R-:W1:Y:S02]  /*15f60*/  S2R R0, SR_TID.X ;  /* 0x0000000000007919 */ /* 0x002e640000002100 */
[----:B-1----:R-:W-:-:S04]  /*15f70*/  SHF.R.U32.HI R0, RZ, 0x5, R0 ;  /* 0x00000005ff007819 */ /* 0x002fc80000011600 */
[----:B------:R-:W-:-:S05]  /*15f80*/  LOP3.LUT R0, R0, 0x3, RZ, 0xc0, !PT ;  /* 0x0000000300007812 */ /* 0x000fca00078ec0ff */
[----:B------:R1:W3:Y:S02]  /*15f90*/  SHFL.IDX PT, R14, R0, RZ, 0x1f ;  /* 0x00001fff000e7589 */ /* 0x0002e400000e0000 */
.L_x_416:
[----:B---3--:R-:W-:Y:S01]  /*15fa0*/  ISETP.NE.AND P0, PT, R14, RZ, PT ;  /* 0x000000ff0e00720c */ /* 0x008fe20003f05270 */
[----:B------:R-:W-:-:S12]  /*15fb0*/  BSSY B0, `(.L_x_304) ;  /* 0x0000026000007945 */ /* 0x000fd80003800000 */
[----:B------:R-:W-:Y:S05]  /*15fc0*/  @P0 BRA `(.L_x_305) ;  /* 0x0000000000900947 */ /* 0x000fea0003800000 */
[----:B------:R-:W-:-:S03]  /*15fd0*/  UMOV UR4, 0xffffffff ;  /* 0xffffffff00047882 */ /* 0x000fc60000000000 */
[----:B------:R-:W-:Y:S05]  /*15fe0*/  BRA.DIV UR4, `(.L_x_306) ;  /* 0x0000003a04747947 */ /* 0x000fea000b800000 */
[----:B------:R-:W-:-:S13]  /*15ff0*/  ELECT P6, URZ, PT ;  /* 0x00000000003f782f */ /* 0x000fda00038c0000 */
.L_x_419:
[----:B------:R-:W-:Y:S05]  /*16000*/  @!P6 BRA `(.L_x_305) ;  /* 0x000000000080e947 */ /* 0x000fea0003800000 */
[----:B-1----:R-:W3:Y:S02]  /*16010*/  LDL R0, [R1+0x50] ;  /* 0x0000500001007983 */ /* 0x002ee40000100800 */
[----:B---3--:R-:W-:-:S13]  /*16020*/  R2UR UR4, R0 ;  /* 0x00000000000472ca */ /* 0x008fda00000e0000 */
[----:B------:R-:W-:-:S06]  /*16030*/  ULOP3.LUT UR4, UR4, 0x2, URZ, 0xfc, !UPT ;  /* 0x0000000204047892 */ /* 0x000fcc000f8efc3f */
[----:B------:R-:W-:-:S05]  /*16040*/  IMAD.U32 R0, RZ, RZ, UR4 ;  /* 0x00000004ff007e24 */ /* 0x000fca000f8e00ff */
[----:B------:R-:W-:-:S13]  /*16050*/  ISETP.NE.AND P0, PT, R0, 0x3, PT ;  /* 0x000000030000780c */ /* 0x000fda0003f05270 */
[----:B------:R-:W-:Y:S05]  /*16060*/  @!P0 BRA `(.L_x_307) ;  /* 0x0000000000048947 */ /* 0x000fea0003800000 */
[----:B------:R-:W-:Y:S01]  /*16070*/  BPT.TRAP 0x1 ;  /* 0x000000040000795c */ /* 0x000fe20000300000 */
.L_x_307:
[C---:B------:R-:W-:Y:S01]  /*16080*/  IMAD R5, R27.reuse, 0x8, R4 ;  /* 0x000000081b057824 */ /* 0x040fe200078e0204 */
[----:B------:R-:W-:Y:S01]  /*16090*/  SHF.L.U32 R0, R28, 0x1f, RZ ;  /* 0x0000001f1c007819 */ /* 0x000fe200000006ff */
[----:B------:R-:W-:-:S03]  /*160a0*/  VIADD R27, R27, 0x1 ;  /* 0x000000011b1b7836 */ /* 0x000fc60000000000 */
[----:B------:R-:W1:Y:S02]  /*160b0*/  SYNCS.PHASECHK.TRANS64.TRYWAIT P1, [R5+URZ+0x38840], R0 ;  /* 0x03884000050075a7 */ /* 0x000e64000802017f */
[----:B------:R-:W-:-:S04]  /*160c0*/  ISETP.NE.AND P2, PT, R27, 0x2, PT ;  /* 0x000000021b00780c */ /* 0x000fc80003f45270 */
[----:B------:R-:W-:Y:S01]  /*160d0*/  SEL R3, RZ, 0x1, P2 ;  /* 0x00000001ff037807 */ /* 0x000fe20001000000 */
[----:B-1----:R-:W-:Y:S08]  /*160e0*/  @!P1 BRA `(.L_x_308) ;  /* 0x0000003800549947 */ /* 0x002ff00003800000 */
.L_x_420:
[----:B------:R-:W-:Y:S02]  /*160f0*/  SEL R27, R27, RZ, P2 ;  /* 0x000000ff1b1b7207 */ /* 0x000fe40001000000 */
[----:B------:R-:W-:Y:S01]  /*16100*/  LOP3.LUT R2, R28, R3, RZ, 0x3c, !PT ;  /* 0x000000031c027212 */ /* 0x000fe200078e3cff */
[----:B------:R-:W-:Y:S06]  /*16110*/  @!P0 BRA `(.L_x_309) ;  /* 0x0000000000048947 */ /* 0x000fec0003800000 */
[----:B------:R-:W-:Y:S01]  /*16120*/  BPT.TRAP 0x1 ;  /* 0x000000040000795c */ /* 0x000fe20000300000 */
.L_x_309:
[----:B------:R-:W-:Y:S01]  /*16130*/  IMAD R27, R27, 0x8, R4 ;  /* 0x000000081b1b7824 */ /* 0x000fe200078e0204 */
[----:B------:R-:W-:-:S04]  /*16140*/  SHF.L.U32 R2, R2, 0x1f, RZ ;  /* 0x0000001f02027819 */ /* 0x000fc800000006ff */
[----:B------:R-:W3:Y:S02]  /*16150*/  SYNCS.PHASECHK.TRANS64.TRYWAIT P1, [R27+URZ+0x38840], R2 ;  /* 0x038840021b0075a7 */ /* 0x000ee4000802017f */
[----:B---3--:R-:W-:Y:S05]  /*16160*/  @!P1 BRA `(.L_x_310) ;  /* 0x0000003800489947 */ /* 0x008fea0003800000 */
.L_x_421:
[----:B------:R-:W-:Y:S05]  /*16170*/  @!P0 BRA `(.L_x_311) ;  /* 0x0000000000048947 */ /* 0x000fea0003800000 */
[----:B------:R-:W-:Y:S01]  /*16180*/  BPT.TRAP 0x1 ;  /* 0x000000040000795c */ /* 0x000fe20000300000 */
.L_x_311:
[----:B------:R-:W4:Y:S02]  /*16190*/  SYNCS.PHASECHK.TRANS64.TRYWAIT P1, [R5+URZ+0x38860], R0 ;  /* 0x03886000050075a7 */ /* 0x000f24000802017f */
[----:B----4-:R-:W-:Y:S05]  /*161a0*/  @!P1 BRA `(.L_x_312) ;  /* 0x00000038004c9947 */ /* 0x010fea0003800000 */
.L_x_422:
[----:B------:R-:W-:Y:S05]  /*161b0*/  @!P0 BRA `(.L_x_313) ;  /* 0x0000000000048947 */ /* 0x000fea0003800000 */
[----:B------:R-:W-:Y:S01]  /*161c0*/  BPT.TRAP 0x1 ;  /* 0x000000040000795c */ /* 0x000fe20000300000 */
.L_x_313:
[----:B------:R0:W0:Y:S02]  /*161d0*/  SYNCS.PHASECHK.TRANS64.TRYWAIT P0, [R27+URZ+0x38860], R2 ;  /* 0x038860021b0075a7 */ /* 0x000024000800017f */
[----:B0-----:R-:W-:Y:S05]  /*161e0*/  @!P0 NANOSLEEP.SYNCS 0x989680 ;  /* 0x009896800000895d */ /* 0x001fea0003900000 */
[----:B------:R-:W0:Y:S02]  /*161f0*/  @!P0 SYNCS.PHASECHK.TRANS64 P0, [R27+URZ+0x38860], R2 ;  /* 0x038860021b0085a7 */ /* 0x000e24000800007f */
[----:B0-----:R-:W-:Y:S05]  /*16200*/  @!P0 BRA `(.L_x_313) ;  /* 0xfffffffc00f08947 */ /* 0x001fea000383ffff */
.L_x_305:
[----:B------:R-:W-:Y:S05]  /*16210*/  BSYNC B0 ;  /* 0x0000000000007941 */ /* 0x000fea0003800000 */
.L_x_304:
[----:B------:R-:W-:Y:S05]  /*16220*/  EXIT ;  /* 0x000000000000794d */ /* 0x000fea0003800000 */
.L_x_182:
[----:B0-----:R0:W1:Y:S02]  /*16230*/  SYNCS.PHASECHK.TRANS64.TRYWAIT P1, [R5+URZ+0x38800], R0 ;  /* 0x03880000050075a7 */ /* 0x001064000802017f */
[----:B-1----:R-:W-:Y:S05]  /*16240*/  @!P1 NANOSLEEP.SYNCS 0x989680 ;  /* 0x009896800000995d */ /* 0x002fea0003900000 */
[----:B------:R-:W1:Y:S02]  /*16250*/  @!P1 SYNCS.PHASECHK.TRANS64 P1, [R5+URZ+0x38800], R0 ;  /* 0x03880000050095a7 */ /* 0x000e64000802007f */
[----:B-1----:R-:W-:Y:S05]  /*16260*/  @!P1 BRA `(.L_x_182) ;  /* 0xfffffffc00f09947 */ /* 0x002fea000383ffff */
[----:B------:R-:W-:Y:S05]  /*16270*/  BRA `(.L_x_314) ;  /* 0xfffffebc004c7947 */ /* 0x000fea000383ffff */
.L_x_186:
[----:B-1----:R1:W2:Y:S02]  /*16280*/  SYNCS.PHASECHK.TRANS64.TRYWAIT P1, [R0+URZ+0x38830], R3 ;  /* 0x03883003000075a7 */ /* 0x0022a4000802017f */
[----:B--2---:R-:W-:Y:S05]  /*16290*/  @!P1 NANOSLEEP.SYNCS 0x989680 ;  /* 0x009896800000995d */ /* 0x004fea0003900000 */
[----:B------:R-:W2:Y:S02]  /*162a0*/  @!P1 SYNCS.PHASECHK.TRANS64 P1, [R0+URZ+0x38830], R3 ;  /* 0x03883003000095a7 */ /* 0x000ea4000802007f */
[----:B--2---:R-:W-:Y:S05]  /*162b0*/  @!P1 BRA `(.L_x_186) ;  /* 0xfffffffc00f09947 */ /* 0x004fea000383ffff */
[----:B------:R-:W-:Y:S05]  /*162c0*/  BRA `(.L_x_185) ;  /* 0xfffffebc00707947 */ /* 0x000fea000383ffff */
.L_x_192:
[----:B------:R-:W-:-:S13]  /*162d0*/  R2UR UR4, R229 ;  /* 0x00000000e50472ca */ /* 0x000fda00000e0000 */
[----:B-1----:R-:W-:-:S04]  /*162e0*/  IMAD.U32 R4, RZ, RZ, UR4 ;  /* 0x00000004ff047e24 */ /* 0x002fc8000f8e00ff */
[----:B------:R1:W2:Y:S03]  /*162f0*/  SYNCS.PHASECHK.TRANS64.TRYWAIT P1, [R4+URZ+0x38830], R3 ;  /* 0x03883003040075a7 */ /* 0x0002a6000802017f */
[----:B--2---:R-:W-:Y:S05]  /*16300*/  @!P1 NANOSLEEP.SYNCS 0x989680 ;  /* 0x009896800000995d */ /* 0x004fea0003900000 */
[----:B------:R-:W2:Y:S02]  /*16310*/  @!P1 SYNCS.PHASECHK.TRANS64 P1, [R4+URZ+0x38830], R3 ;  /* 0x03883003040095a7 */ /* 0x000ea4000802007f */
[----:B--2---:R-:W-:Y:S05]  /*16320*/  @!P1 BRA `(.L_x_192) ;  /* 0xfffffffc00e89947 */ /* 0x004fea000383ffff */
[----:B------:R-:W-:Y:S05]  /*16330*/  BRA `(.L_x_191) ;  /* 0xffffff0400587947 */ /* 0x000fea000383ffff */
.L_x_196:
[----:B---3--:R-:W-:-:S04]  /*16340*/  IMAD.U32 R2, RZ, RZ, UR4 ;  /* 0x00000004ff027e24 */ /* 0x008fc8000f8e00ff */
[----:B------:R3:W4:Y:S03]  /*16350*/  SYNCS.PHASECHK.TRANS64.TRYWAIT P1, [R2+URZ+0x38850], R0 ;  /* 0x03885000020075a7 */ /* 0x000726000802017f */
[----:B----4-:R-:W-:Y:S05]  /*16360*/  @!P1 NANOSLEEP.SYNCS 0x989680 ;  /* 0x009896800000995d */ /* 0x010fea0003900000 */
[----:B------:R-:W4:Y:S02]  /*16370*/  @!P1 SYNCS.PHASECHK.TRANS64 P1, [R2+URZ+0x38850], R0 ;  /* 0x03885000020095a7 */ /* 0x000f24000802007f */
[----:B----4-:R-:W-:Y:S05]  /*16380*/  @!P1 BRA `(.L_x_196) ;  /* 0xfffffffc00ec9947 */ /* 0x010fea000383ffff */
[----:B------:R-:W-:Y:S05]  /*16390*/  BRA `(.L_x_195) ;  /* 0xffffff2800ac7947 */ /* 0x000fea000383ffff */
.L_x_203:
[----:B-1----:R1:W2:Y:S02]  /*163a0*/  SYNCS.PHASECHK.TRANS64.TRYWAIT P1, [R12+URZ+0x38850], R9 ;  /* 0x038850090c0075a7 */ /* 0x0022a4000802017f */
[----:B--2---:R-:W-:Y:S05]  /*163b0*/  @!P1 NANOSLEEP.SYNCS 0x989680 ;  /* 0x009896800000995d */ /* 0x004fea0003900000 */
[----:B------:R-:W2:Y:S02]  /*163c0*/  @!P1 SYNCS.PHASECHK.TRANS64 P1, [R12+URZ+0x38850], R9 ;  /* 0x038850090c0095a7 */ /* 0x000ea4000802007f */
[----:B--2---:R-:W-:Y:S05]  /*163d0*/  @!P1 BRA `(.L_x_203) ;  /* 0xfffffffc00f09947 */ /* 0x004fea000383ffff */
[----:B------:R-:W-:Y:S05]  /*163e0*/  BRA `(.L_x_202) ;  /* 0xffffff4800207947 */ /* 0x000fea000383ffff */
.L_x_249:
[----:B------:R-:W0:Y:S01]  /*163f0*/  S2R R7, SR_TID.X ;  /* 0x0000000000077919 */ /* 0x000e220000002100 */
[----:B------:R-:W-:Y:S01]  /*16400*/  BSSY B0, `(.L_x_315) ;  /* 0x000000a000007945 */ /* 0x000fe20003800000 */
[----:B------:R-:W-:Y:S02]  /*16410*/  IMAD.MOV.U32 R12, RZ, RZ, RZ ;  /* 0x000000ffff0c7224 */ /* 0x000fe400078e00ff */
[----:B------:R-:W-:Y:S02]  /*16420*/  IMAD.MOV.U32 R11, RZ, RZ, 0x1f ;  /* 0x0000001fff0b7424 */ /* 0x000fe400078e00ff */
[----:B------:R-:W-:Y:S01]  /*16430*/  IMAD.MOV.U32 R15, RZ, RZ, -0x1 ;  /* 0xffffffffff0f7424 */ /* 0x000fe200078e00ff */
[----:B0-----:R-:W-:-:S04]  /*16440*/  SHF.R.U32.HI R7, RZ, 0x5, R7 ;  /* 0x00000005ff077819 */ /* 0x001fc80000011607 */
[----:B------:R-:W-:-:S05]  /*16450*/  LOP3.LUT R7, R7, 0x3, RZ, 0xc0, !PT ;  /* 0x0000000307077812 */ /* 0x000fca00078ec0ff */
[----:B------:R-:W-:-:S07]  /*16460*/  IMAD.MOV.U32 R13, RZ, RZ, R7 ;  /* 0x000000ffff0d7224 */ /* 0x000fce00078e0007 */
[----:B-----5:R-:W-:Y:S05]  /*16470*/  WARPSYNC.COLLECTIVE R15, `(.L_x_316) ;  /* 0x000000000f087348 */ /* 0x020fea0003c00000 */
[----:B------:R0:W1:Y:S02]  /*16480*/  SHFL.IDX P6, R14, R13, R12, R11 ;  /* 0x0000000c0d0e7389 */ /* 0x00006400000c000b */
[----:B01---5:R-:W-:Y:S01]  /*16490*/  ENDCOLLECTIVE ;  /* 0x000000000000791b */ /* 0x023fe20003800000 */
.L_x_316:
[----:B------:R-:W-:Y:S05]  /*164a0*/  BSYNC B0 ;  /* 0x0000000000007941 */ /* 0x000fea0003800000 */
.L_x_315:
[----:B------:R-:W-:Y:S05]  /*164b0*/  BRA `(.L_x_317) ;  /* 0xffffffbc00b07947 */ /* 0x000fea000383ffff */
.L_x_252:
[----:B0-----:R0:W1:Y:S02]  /*164c0*/  SYNCS.PHASECHK.TRANS64.TRYWAIT P0, [R5+URZ+0x38840], R2 ;  /* 0x03884002050075a7 */ /* 0x001064000800017f */
[----:B-1----:R-:W-:Y:S05]  /*164d0*/  @!P0 NANOSLEEP.SYNCS 0x989680 ;  /* 0x009896800000895d */ /* 0x002fea0003900000 */
[----:B------:R-:W1:Y:S02]  /*164e0*/  @!P0 SYNCS.PHASECHK.TRANS64 P0, [R5+URZ+0x38840], R2 ;  /* 0x03884002050085a7 */ /* 0x000e64000800007f */
[----:B-1----:R-:W-:Y:S05]  /*164f0*/  @!P0 BRA `(.L_x_252) ;  /* 0xfffffffc00f08947 */ /* 0x002fea000383ffff */
[----:B------:R-:W-:Y:S05]  /*16500*/  BRA `(.L_x_318) ;  /* 0xffffffc000187947 */ /* 0x000fea000383ffff */
.L_x_253:
[----:B------:R-:W-:Y:S01]  /*16510*/  BSSY B0, `(.L_x_319) ;  /* 0x0000008000007945 */ /* 0x000fe20003800000 */
[----:B------:R-:W-:Y:S01]  /*16520*/  MOV R13, R6 ;  /* 0x00000006000d7202 */ /* 0x000fe20000000f00 */
[----:B------:R-:W-:Y:S02]  /*16530*/  IMAD.MOV.U32 R12, RZ, RZ, RZ ;  /* 0x000000ffff0c7224 */ /* 0x000fe400078e00ff */
[----:B------:R-:W-:Y:S02]  /*16540*/  IMAD.MOV.U32 R11, RZ, RZ, 0x181f ;  /* 0x0000181fff0b7424 */ /* 0x000fe400078e00ff */
[----:B------:R-:W-:-:S07]  /*16550*/  IMAD.MOV.U32 R15, RZ, RZ, -0x1 ;  /* 0xffffffffff0f7424 */ /* 0x000fce00078e00ff */
[----:B------:R-:W-:Y:S05]  /*16560*/  WARPSYNC.COLLECTIVE R15, `(.L_x_320) ;  /* 0x000000000f087348 */ /* 0x000fea0003c00000 */
[----:B------:R0:W1:Y:S02]  /*16570*/  SHFL.IDX P6, R14, R13, R12, R11 ;  /* 0x0000000c0d0e7389 */ /* 0x00006400000c000b */
[----:B01----:R-:W-:Y:S01]  /*16580*/  ENDCOLLECTIVE ;  /* 0x000000000000791b */ /* 0x003fe20003800000 */
.L_x_320:
[----:B------:R-:W-:Y:S05]  /*16590*/  BSYNC B0 ;  /* 0x0000000000007941 */ /* 0x000fea0003800000 */
.L_x_319:
[----:B------:R-:W-:Y:S01]  /*165a0*/  IMAD.MOV.U32 R13, RZ, RZ, R0 ;  /* 0x000000ffff0d7224 */ /* 0x000fe200078e0000 */
[C---:B------:R-:W-:Y:S01]  /*165b0*/  LOP3.LUT P5, RZ, R23.reuse, 0x10, RZ, 0xc0, !PT ;  /* 0x0000001017ff7812 */ /* 0x040fe200078ac0ff */
[----:B------:R-:W-:Y:S01]  /*165c0*/  IMAD.MOV.U32 R12, RZ, RZ, RZ ;  /* 0x000000ffff0c7224 */ /* 0x000fe200078e00ff */
[C---:B------:R-:W-:Y:S01]  /*165d0*/  LOP3.LUT P4, RZ, R23.reuse, 0x8, RZ, 0xc0, !PT ;  /* 0x0000000817ff7812 */ /* 0x040fe2000788c0ff */
[----:B------:R-:W-:Y:S01]  /*165e0*/  IMAD.MOV.U32 R11, RZ, RZ, 0x181f ;  /* 0x0000181fff0b7424 */ /* 0x000fe200078e00ff */
[C---:B------:R-:W-:Y:S01]  /*165f0*/  LOP3.LUT P3, RZ, R23.reuse, 0x4, RZ, 0xc0, !PT ;  /* 0x0000000417ff7812 */ /* 0x040fe2000786c0ff */
[----:B------:R-:W-:Y:S01]  /*16600*/  IMAD.MOV.U32 R15, RZ, RZ, -0x1 ;  /* 0xffffffffff0f7424 */ /* 0x000fe200078e00ff */
[----:B------:R-:W-:Y:S01]  /*16610*/  LOP3.LUT P2, RZ, R23, 0x2, RZ, 0xc0, !PT ;  /* 0x0000000217ff7812 */ /* 0x000fe2000784c0ff */
[----:B------:R-:W-:Y:S02]  /*16620*/  IMAD.MOV.U32 R2, RZ, RZ, R14 ;  /* 0x000000ffff027224 */ /* 0x000fe400078e000e */
[----:B------:R-:W-:-:S10]  /*16630*/  @P0 IMAD R9, R7, 0x2, R22 ;  /* 0x0000000207090824 */ /* 0x000fd400078e0216 */
[----:B------:R-:W-:Y:S05]  /*16640*/  WARPSYNC.COLLECTIVE R15, `(.L_x_321) ;  /* 0x000000000f087348 */ /* 0x000fea0003c00000 */
[----:B------:R0:W1:Y:S02]  /*16650*/  SHFL.IDX P6, R14, R13, R12, R11 ;  /* 0x0000000c0d0e7389 */ /* 0x00006400000c000b */
[----:B01----:R-:W-:Y:S01]  /*16660*/  ENDCOLLECTIVE ;  /* 0x000000000000791b */ /* 0x003fe20003800000 */
.L_x_321:
[----:B------:R-:W-:Y:S02]  /*16670*/  IMAD.MOV.U32 R13, RZ, RZ, R6 ;  /* 0x000000ffff0d7224 */ /* 0x000fe400078e0006 */
[----:B------:R-:W-:Y:S02]  /*16680*/  IMAD.MOV.U32 R12, RZ, RZ, 0x1 ;  /* 0x00000001ff0c7424 */ /* 0x000fe400078e00ff */
[----:B------:R-:W-:-:S07]  /*16690*/  IMAD.MOV.U32 R3, RZ, RZ, R14 ;  /* 0x000000ffff037224 */ /* 0x000fce00078e000e */
[----:B------:R-:W-:Y:S05]  /*166a0*/  WARPSYNC.COLLECTIVE R15, `(.L_x_322) ;  /* 0x000000000f087348 */ /* 0x000fea0003c00000 */
[----:B------:R0:W1:Y:S02]  /*166b0*/  SHFL.IDX P6, R14, R13, R12, R11 ;  /* 0x0000000c0d0e7389 */ /* 0x00006400000c000b */
[----:B01----:R-:W-:Y:S01]  /*166c0*/  ENDCOLLECTIVE ;  /* 0x000000000000791b */ /* 0x003fe20003800000 */
.L_x_322:
[----:B------:R-:W-:-:S05]  /*166d0*/  @P0 LEA R3, P1, R32, R3, 0x1 ;  /* 0x0000000320030211 */ /* 0x000fca00078208ff */
[----:B------:R-:W-:-:S05]  /*166e0*/  @P0 IMAD.X R2, RZ, RZ, R2, P1 ;  /* 0x000000ffff020224 */ /* 0x000fca00008e0602 */
[----:B------:R-:W-:Y:S01]  /*166f0*/  @P0 LOP3.LUT R3, R3, R2, RZ, 0x3c, !PT ;  /* 0x0000000203030212 */ /* 0x000fe200078e3cff */
[----:B------:R-:W-:-:S03]  /*16700*/  IMAD.MOV.U32 R13, RZ, RZ, R0 ;  /* 0x000000ffff0d7224 */ /* 0x000fc600078e0000 */
[----:B------:R-:W-:-:S04]  /*16710*/  @P0 LOP3.LUT R2, R3, R2, RZ, 0x3c, !PT ;  /* 0x0000000203020212 */ /* 0x000fc800078e3cff */
[----:B------:R-:W-:Y:S01]  /*16720*/  @P0 LOP3.LUT R3, R3, R2, RZ, 0x3c, !PT ;  /* 0x0000000203030212 */ /* 0x000fe200078e3cff */
[----:B------:R-:W-:-:S07]  /*16730*/  IMAD.MOV.U32 R8, RZ, RZ, R14 ;  /* 0x000000ffff087224 */ /* 0x000fce00078e000e */
[----:B------:R-:W-:Y:S05]  /*16740*/  WARPSYNC.COLLECTIVE R15, `(.L_x_323) ;  /* 0x000000000f087348 */ /* 0x000fea0003c00000 */
[----:B------:R0:W1:Y:S02]  /*16750*/  SHFL.IDX P6, R14, R13, R12, R11 ;  /* 0x0000000c0d0e7389 */ /* 0x00006400000c000b */
[----:B01----:R-:W-:Y:S01]  /*16760*/  ENDCOLLECTIVE ;  /* 0x000000000000791b */ /* 0x003fe20003800000 */
.L_x_323:
[----:B------:R-:W-:Y:S01]  /*16770*/  @!PT LDS RZ, [RZ] ;  /* 0x00000000fffff984 */ /* 0x000fe20000000800 */
[----:B------:R-:W-:Y:S01]  /*16780*/  @!PT LDS RZ, [RZ] ;  /* 0x00000000fffff984 */ /* 0x000fe20000000800 */
[----:B------:R-:W-:Y:S01]  /*16790*/  @!PT LDS RZ, [RZ] ;  /* 0x00000000fffff984 */ /* 0x000fe20000000800 */
[----:B------:R-:W-:Y:S04]  /*167a0*/  @P0 LDGSTS.E.BYPASS.LTC128B.128 [R9+0x24400], desc[UR36][R2.64], !P5 ;  /* 0x2440000002090fae */ /* 0x000fe8000e901d64 */
[----:B------:R-:W-:Y:S04]  /*167b0*/  @P0 LDGSTS.E.BYPASS.LTC128B.128 [R9+0x26c00], desc[UR36][R2.64+0x80], !P4 ;  /* 0x26c0008002090fae */ /* 0x000fe8000e101d64 */
[----:B------:R-:W-:Y:S01]  /*167c0*/  @P0 LDGSTS.E.BYPASS.LTC128B.128 [R9+0x29400], desc[UR36][R2.64+0x100], !P3 ;  /* 0x2940010002090fae */ /* 0x000fe2000d901d64 */
[----:B------:R-:W-:Y:S02]  /*167d0*/  IMAD.MOV.U32 R13, RZ, RZ, R6 ;  /* 0x000000ffff0d7224 */ /* 0x000fe400078e0006 */
[----:B------:R-:W-:Y:S01]  /*167e0*/  IMAD.MOV.U32 R12, RZ, RZ, 0x2 ;  /* 0x00000002ff0c7424 */ /* 0x000fe200078e00ff */
[----:B------:R0:W-:Y:S01]  /*167f0*/  @P0 LDGSTS.E.BYPASS.LTC128B.128 [R9+0x2bc00], desc[UR36][R2.64+0x180], !P2 ;  /* 0x2bc0018002090fae */ /* 0x0001e2000d101d64 */
[----:B------:R-:W-:-:S02]  /*16800*/  ISETP.GE.AND P0, PT, R4, 0x11, PT ;  /* 0x000000110400780c */ /* 0x000fc40003f06270 */
[----:B0-----:R-:W-:-:S11]  /*16810*/  MOV R2, R14 ;  /* 0x0000000e00027202 */ /* 0x001fd60000000f00 */
[----:B------:R-:W-:Y:S05]  /*16820*/  WARPSYNC.COLLECTIVE R15, `(.L_x_324) ;  /* 0x000000000f087348 */ /* 0x000fea0003c00000 */
[----:B------:R0:W1:Y:S02]  /*16830*/  SHFL.IDX P6, R14, R13, R12, R11 ;  /* 0x0000000c0d0e7389 */ /* 0x00006400000c000b */
[----:B01----:R-:W-:Y:S01]  /*16840*/  ENDCOLLECTIVE ;  /* 0x000000000000791b */ /* 0x003fe20003800000 */
.L_x_324:
[----:B------:R-:W-:Y:S01]  /*16850*/  @P0 IMAD R21, R7, 0x2, R22 ;  /* 0x0000000207150824 */ /* 0x000fe200078e0216 */
[----:B------:R-:W-:-:S05]  /*16860*/  @P0 LEA R2, P1, R32, R2, 0x1 ;  /* 0x0000000220020211 */ /* 0x000fca00078208ff */
[----:B------:R-:W-:-:S05]  /*16870*/  @P0 IMAD.X R3, RZ, RZ, R8, P1 ;  /* 0x000000ffff030224 */ /* 0x000fca00008e0608 */
[----:B------:R-:W-:Y:S01]  /*16880*/  @!PT LDS RZ, [RZ] ;  /* 0x00000000fffff984 */ /* 0x000fe20000000800 */
[----:B------:R-:W-:Y:S01]  /*16890*/  @!PT LDS RZ, [RZ] ;  /* 0x00000000fffff984 */ /* 0x000fe20000000800 */
[----:B------:R-:W-:Y:S01]  /*168a0*/  @!PT LDS RZ, [RZ] ;  /* 0x00000000fffff984 */ /* 0x000fe20000000800 */
[----:B------:R0:W-:Y:S01]  /*168b0*/  @P0 LDGSTS.E.BYPASS.LTC128B.128 [R21+0x24c00], desc[UR36][R2.64], !P5 ;  /* 0x24c0000002150fae */ /* 0x0001e2000e901d64 */
[----:B------:R-:W-:-:S03]  /*168c0*/  IMAD.MOV.U32 R13, RZ, RZ, R0 ;  /* 0x000000ffff0d7224 */ /* 0x000fc600078e0000 */
[----:B------:R0:W-:Y:S04]  /*168d0*/  @P0 LDGSTS.E.BYPASS.LTC128B.128 [R21+0x27400], desc[UR36][R2.64+0x80], !P4 ;  /* 0x2740008002150fae */ /* 0x0001e8000e101d64 */
[----:B------:R0:W-:Y:S01]  /*168e0*/  @P0 LDGSTS.E.BYPASS.LTC128B.128 [R21+0x29c00], desc[UR36][R2.64+0x100], !P3 ;  /* 0x29c0010002150fae */ /* 0x0001e2000d901d64 */
[----:B------:R-:W-:-:S03]  /*168f0*/  IMAD.MOV.U32 R8, RZ, RZ, R14 ;  /* 0x000000ffff087224 */ /* 0x000fc600078e000e */
[----:B------:R0:W-:Y:S01]  /*16900*/  @P0 LDGSTS.E.BYPASS.LTC128B.128 [R21+0x2c400], desc[UR36][R2.64+0x180], !P2 ;  /* 0x2c40018002150fae */ /* 0x0001e2000d101d64 */
[----:B------:R-:W-:-:S13]  /*16910*/  ISETP.GE.AND P0, PT, R4, 0x21, PT ;  /* 0x000000210400780c */ /* 0x000fda0003f06270 */
[----:B0-----:R-:W-:Y:S05]  /*16920*/  WARPSYNC.COLLECTIVE R15, `(.L_x_325) ;  /* 0x000000000f087348 */ /* 0x001fea0003c00000 */
[----:B------:R1:W2:Y:S02]  /*16930*/  SHFL.IDX P6, R14, R13, R12, R11 ;  /* 0x0000000c0d0e7389 */ /* 0x0002a400000c000b */
[----:B012---:R-:W-:Y:S01]  /*16940*/  ENDCOLLECTIVE ;  /* 0x000000000000791b */ /* 0x007fe20003800000 */
.L_x_325:
[----:B------:R-:W-:Y:S02]  /*16950*/  @P0 IMAD R9, R7, 0x2, R22 ;  /* 0x0000000207090824 */ /* 0x000fe400078e0216 */
[----:B------:R-:W-:Y:S02]  /*16960*/  IMAD.MOV.U32 R13, RZ, RZ, R6 ;  /* 0x000000ffff0d7224 */ /* 0x000fe400078e0006 */
[----:B------:R-:W-:Y:S02]  /*16970*/  IMAD.MOV.U32 R12, RZ, RZ, 0x3 ;  /* 0x00000003ff0c7424 */ /* 0x000fe400078e00ff */
[----:B------:R-:W-:-:S07]  /*16980*/  IMAD.MOV.U32 R2, RZ, RZ, R14 ;  /* 0x000000ffff027224 */ /* 0x000fce00078e000e */
[----:B------:R-:W-:Y:S05]  /*16990*/  WARPSYNC.COLLECTIVE R15, `(.L_x_326) ;  /* 0x000000000f087348 */ /* 0x000fea0003c00000 */
[----:B------:R0:W1:Y:S02]  /*169a0*/  SHFL.IDX P6, R14, R13, R12, R11 ;  /* 0x0000000c0d0e7389 */ /* 0x00006400000c000b */
[----:B01----:R-:W-:Y:S01]  /*169b0*/  ENDCOLLECTIVE ;  /* 0x000000000000791b */ /* 0x003fe20003800000 */
.L_x_326:
        /* <DEDUP_REMOVED lines=15> */
.L_x_327:
[----:B------:R-:W-:Y:S01]  /*16ab0*/  @P0 LEA R21, R7, R22, 0x1 ;  /* 0x0000001607150211 */ /* 0x000fe200078e08ff */
[----:B------:R-:W-:Y:S02]  /*16ac0*/  IMAD.MOV.U32 R13, RZ, RZ, R6 ;  /* 0x000000ffff0d7224 */ /* 0x000fe400078e0006 */
[----:B------:R-:W-:Y:S02]  /*16ad0*/  IMAD.MOV.U32 R12, RZ, RZ, 0x4 ;  /* 0x00000004ff0c7424 */ /* 0x000fe400078e00ff */
[----:B------:R-:W-:-:S07]  /*16ae0*/  IMAD.MOV.U32 R2, RZ, RZ, R14 ;  /* 0x000000ffff027224 */ /* 0x000fce00078e000e */
[----:B------:R-:W-:Y:S05]  /*16af0*/  WARPSYNC.COLLECTIVE R15, `(.L_x_328) ;  /* 0x000000000f087348 */ /* 0x000fea0003c00000 */
[----:B------:R0:W1:Y:S02]  /*16b00*/  SHFL.IDX P6, R14, R13, R12, R11 ;  /* 0x0000000c0d0e7389 */ /* 0x00006400000c000b */
[----:B01----:R-:W-:Y:S01]  /*16b10*/  ENDCOLLECTIVE ;  /* 0x000000000000791b */ /* 0x003fe20003800000 */
.L_x_328:
        /* <DEDUP_REMOVED lines=10> */
[----:B------:R0:W-:Y:S04]  /*16bc0*/  @P0 LDGSTS.E.BYPASS.LTC128B.128 [R21+0x2d400], desc[UR36][R2.64+0x180], !P2 ;  /* 0x2d40018002150fae */ /* 0x0001e8000d101d64 */
[----:B0-----:R-:W-:Y:S05]  /*16bd0*/  WARPSYNC.COLLECTIVE R15, `(.L_x_329) ;  /* 0x000000000f087348 */ /* 0x001fea0003c00000 */
[----:B------:R1:W2:Y:S02]  /*16be0*/  SHFL.IDX P6, R14, R13, R12, R11 ;  /* 0x0000000c0d0e7389 */ /* 0x0002a400000c000b */
[----:B012---:R-:W-:Y:S01]  /*16bf0*/  ENDCOLLECTIVE ;  /* 0x000000000000791b */ /* 0x007fe20003800000 */
.L_x_329:
[----:B------:R-:W-:Y:S01]  /*16c00*/  IMAD.MOV.U32 R0, RZ, RZ, R14 ;  /* 0x000000ffff007224 */ /* 0x000fe200078e000e */
[----:B------:R-:W-:Y:S06]  /*16c10*/  BRA `(.L_x_330) ;  /* 0xffffffbc00807947 */ /* 0x000fec000383ffff */
.L_x_260:
[----:B------:R-:W-:Y:S02]  /*16c20*/  IMAD.MOV.U32 R13, RZ, RZ, R4 ;  /* 0x000000ffff0d7224 */ /* 0x000fe400078e0004 */
[----:B------:R-:W-:Y:S02]  /*16c30*/  IMAD.MOV.U32 R12, RZ, RZ, RZ ;  /* 0x000000ffff0c7224 */ /* 0x000fe400078e00ff */
[----:B------:R-:W-:Y:S02]  /*16c40*/  IMAD.MOV.U32 R11, RZ, RZ, 0x181f ;  /* 0x0000181fff0b7424 */ /* 0x000fe400078e00ff */
[----:B------:R-:W-:Y:S02]  /*16c50*/  IMAD.MOV.U32 R15, RZ, RZ, -0x1 ;  /* 0xffffffffff0f7424 */ /* 0x000fe400078e00ff */
[----:B-----5:R-:W-:Y:S02]  /*16c60*/  IMAD R6, R10, R6, RZ ;  /* 0x000000060a067224 */ /* 0x020fe400078e02ff */
[----:B------:R-:W-:-:S07]  /*16c70*/  IMAD.IADD R0, R9, 0x1, R0 ;  /* 0x0000000109007824 */ /* 0x000fce00078e0200 */
[----:B------:R-:W-:Y:S05]  /*16c80*/  WARPSYNC.COLLECTIVE R15, `(.L_x_331) ;  /* 0x000000000f087348 */ /* 0x000fea0003c00000 */
[----:B------:R0:W1:Y:S02]  /*16c90*/  SHFL.IDX P6, R14, R13, R12, R11 ;  /* 0x0000000c0d0e7389 */ /* 0x00006400000c000b */
[----:B01----:R-:W-:Y:S01]  /*16ca0*/  ENDCOLLECTIVE ;  /* 0x000000000000791b */ /* 0x003fe20003800000 */
.L_x_331:
[C---:B------:R-:W-:Y:S01]  /*16cb0*/  VIADD R7, R0.reuse, 0x10 ;  /* 0x0000001000077836 */ /* 0x040fe20000000000 */
[----:B------:R-:W-:Y:S01]  /*16cc0*/  ISETP.GE.AND P0, PT, R0, R6, PT ;  /* 0x000000060000720c */ /* 0x000fe20003f06270 */
[----:B------:R-:W-:Y:S02]  /*16cd0*/  IMAD.MOV.U32 R13, RZ, RZ, R5 ;  /* 0x000000ffff0d7224 */ /* 0x000fe400078e0005 */
[----:B------:R-:W-:-:S10]  /*16ce0*/  IMAD.MOV.U32 R2, RZ, RZ, R14 ;  /* 0x000000ffff027224 */ /* 0x000fd400078e000e */
[----:B------:R-:W-:Y:S05]  /*16cf0*/  WARPSYNC.COLLECTIVE R15, `(.L_x_332) ;  /* 0x000000000f087348 */ /* 0x000fea0003c00000 */
[----:B------:R0:W1:Y:S02]  /*16d00*/  SHFL.IDX P6, R14, R13, R12, R11 ;  /* 0x0000000c0d0e7389 */ /* 0x00006400000c000b */
[----:B01----:R-:W-:Y:S01]  /*16d10*/  ENDCOLLECTIVE ;  /* 0x000000000000791b */ /* 0x003fe20003800000 */
.L_x_332:
[----:B------:R-:W-:Y:S01]  /*16d20*/  MOV R13, R4 ;  /* 0x00000004000d7202 */ /* 0x000fe20000000f00 */
[----:B------:R-:W-:Y:S01]  /*16d30*/  IMAD.MOV.U32 R12, RZ, RZ, 0x1 ;  /* 0x00000001ff0c7424 */ /* 0x000fe200078e00ff */
[----:B------:R-:W-:-:S05]  /*16d40*/  @!P0 LEA R14, P5, R32, R14, 0x1 ;  /* 0x0000000e200e8211 */ /* 0x000fca00078a08ff */
[----:B------:R-:W-:Y:S02]  /*16d50*/  @!P0 IMAD.X R3, RZ, RZ, R2, P5 ;  /* 0x000000ffff038224 */ /* 0x000fe400028e0602 */
[----:B------:R-:W-:-:S07]  /*16d60*/  @!P0 IMAD.MOV.U32 R2, RZ, RZ, R14 ;  /* 0x000000ffff028224 */ /* 0x000fce00078e000e */
[----:B------:R-:W-:Y:S05]  /*16d70*/  WARPSYNC.COLLECTIVE R15, `(.L_x_333) ;  /* 0x000000000f087348 */ /* 0x000fea0003c00000 */
[----:B------:R0:W1:Y:S02]  /*16d80*/  SHFL.IDX P6, R14, R13, R12, R11 ;  /* 0x0000000c0d0e7389 */ /* 0x00006400000c000b */
[----:B01----:R-:W-:Y:S01]  /*16d90*/  ENDCOLLECTIVE ;  /* 0x000000000000791b */ /* 0x003fe20003800000 */
.L_x_333:
[----:B------:R-:W-:Y:S01]  /*16da0*/  @!PT LDS RZ, [RZ] ;  /* 0x00000000fffff984 */ /* 0x000fe20000000800 */
[----:B------:R-:W-:Y:S01]  /*16db0*/  @!PT LDS RZ, [RZ] ;  /* 0x00000000fffff984 */ /* 0x000fe20000000800 */
[----:B------:R-:W-:Y:S01]  /*16dc0*/  @!PT LDS RZ, [RZ] ;  /* 0x00000000fffff984 */ /* 0x000fe20000000800 */
[----:B------:R-:W-:Y:S04]  /*16dd0*/  @!P0 LDGSTS.E.BYPASS.LTC128B.128 [R33+0x14400], desc[UR36][R2.64], !P4 ;  /* 0x1440000002218fae */ /* 0x000fe8000e101d64 */
[----:B------:R-:W-:Y:S04]  /*16de0*/  @!P0 LDGSTS.E.BYPASS.LTC128B.128 [R33+0x18400], desc[UR36][R2.64+0x80], !P3 ;  /* 0x1840008002218fae */ /* 0x000fe8000d901d64 */
[----:B------:R-:W-:Y:S01]  /*16df0*/  @!P0 LDGSTS.E.BYPASS.LTC128B.128 [R33+0x1c400], desc[UR36][R2.64+0x100], !P2 ;  /* 0x1c40010002218fae */ /* 0x000fe2000d101d64 */
[----:B------:R-:W-:-:S03]  /*16e00*/  IMAD.MOV.U32 R13, RZ, RZ, R5 ;  /* 0x000000ffff0d7224 */ /* 0x000fc600078e0005 */
[----:B------:R0:W-:Y:S01]  /*16e10*/  @!P0 LDGSTS.E.BYPASS.LTC128B.128 [R33+0x20400], desc[UR36][R2.64+0x180], !P1 ;  /* 0x2040018002218fae */ /* 0x0001e2000c901d64 */
[----:B------:R-:W-:Y:S01]  /*16e20*/  ISETP.GE.AND P0, PT, R7, R6, PT ;  /* 0x000000060700720c */ /* 0x000fe20003f06270 */
[----:B0-----:R-:W-:-:S12]  /*16e30*/  IMAD.MOV.U32 R2, RZ, RZ, R14 ;  /* 0x000000ffff027224 */ /* 0x001fd800078e000e */
[----:B------:R-:W-:Y:S05]  /*16e40*/  WARPSYNC.COLLECTIVE R15, `(.L_x_334) ;  /* 0x000000000f087348 */ /* 0x000fea0003c00000 */
[----:B------:R0:W1:Y:S02]  /*16e50*/  SHFL.IDX P6, R14, R13, R12, R11 ;  /* 0x0000000c0d0e7389 */ /* 0x00006400000c000b */
[----:B01----:R-:W-:Y:S01]  /*16e60*/  ENDCOLLECTIVE ;  /* 0x000000000000791b */ /* 0x003fe20003800000 */
.L_x_334:
[----:B------:R-:W-:Y:S02]  /*16e70*/  IMAD.MOV.U32 R13, RZ, RZ, R4 ;  /* 0x000000ffff0d7224 */ /* 0x000fe400078e0004 */
[----:B------:R-:W-:Y:S01]  /*16e80*/  IMAD.MOV.U32 R12, RZ, RZ, 0x2 ;  /* 0x00000002ff0c7424 */ /* 0x000fe200078e00ff */
[----:B------:R-:W-:-:S05]  /*16e90*/  @!P0 LEA R14, P5, R32, R14, 0x1 ;  /* 0x0000000e200e8211 */ /* 0x000fca00078a08ff */
[----:B------:R-:W-:Y:S02]  /*16ea0*/  @!P0 IMAD.X R7, RZ, RZ, R2, P5 ;  /* 0x000000ffff078224 */ /* 0x000fe400028e0602 */
[----:B------:R-:W-:-:S07]  /*16eb0*/  @!P0 IMAD.MOV.U32 R2, RZ, RZ, R14 ;  /* 0x000000ffff028224 */ /* 0x000fce00078e000e */
[----:B------:R-:W-:Y:S05]  /*16ec0*/  WARPSYNC.COLLECTIVE R15, `(.L_x_335) ;  /* 0x000000000f087348 */ /* 0x000fea0003c00000 */
[----:B------:R0:W1:Y:S02]  /*16ed0*/  SHFL.IDX P6, R14, R13, R12, R11 ;  /* 0x0000000c0d0e7389 */ /* 0x00006400000c000b */
[----:B01----:R-:W-:Y:S01]  /*16ee0*/  ENDCOLLECTIVE ;  /* 0x000000000000791b */ /* 0x003fe20003800000 */
.L_x_335:
[----:B------:R-:W-:Y:S02]  /*16ef0*/  @!P0 IMAD.MOV.U32 R3, RZ, RZ, R7 ;  /* 0x000000ffff038224 */ /* 0x000fe400078e0007 */
[----:B------:R-:W-:-:S03]  /*16f00*/  VIADD R7, R0, 0x20 ;  /* 0x0000002000077836 */ /* 0x000fc60000000000 */
[----:B------:R-:W-:Y:S01]  /*16f10*/  @!PT LDS RZ, [RZ] ;  /* 0x00000000fffff984 */ /* 0x000fe20000000800 */
[----:B------:R-:W-:Y:S01]  /*16f20*/  @!PT LDS RZ, [RZ] ;  /* 0x00000000fffff984 */ /* 0x000fe20000000800 */
[----:B------:R-:W-:Y:S01]  /*16f30*/  @!PT LDS RZ, [RZ] ;  /* 0x00000000fffff984 */ /* 0x000fe20000000800 */
[----:B------:R-:W-:Y:S04]  /*16f40*/  @!P0 LDGSTS.E.BYPASS.LTC128B.128 [R33+0x14c00], desc[UR36][R2.64], !P4 ;  /* 0x14c0000002218fae */ /* 0x000fe8000e101d64 */
[----:B------:R-:W-:Y:S01]  /*16f50*/  @!P0 LDGSTS.E.BYPASS.LTC128B.128 [R33+0x18c00], desc[UR36][R2.64+0x80], !P3 ;  /* 0x18c0008002218fae */ /* 0x000fe2000d901d64 */
[----:B------:R-:W-:-:S03]  /*16f60*/  IMAD.MOV.U32 R13, RZ, RZ, R5 ;  /* 0x000000ffff0d7224 */ /* 0x000fc600078e0005 */
[----:B------:R-:W-:Y:S04]  /*16f70*/  @!P0 LDGSTS.E.BYPASS.LTC128B.128 [R33+0x1cc00], desc[UR36][R2.64+0x100], !P2 ;  /* 0x1cc0010002218fae */ /* 0x000fe8000d101d64 */
[----:B------:R0:W-:Y:S01]  /*16f80*/  @!P0 LDGSTS.E.BYPASS.LTC128B.128 [R33+0x20c00], desc[UR36][R2.64+0x180], !P1 ;  /* 0x20c0018002218fae */ /* 0x0001e2000c901d64 */
[----:B------:R-:W-:Y:S01]  /*16f90*/  ISETP.GE.AND P0, PT, R7, R6, PT ;  /* 0x000000060700720c */ /* 0x000fe20003f06270 */
[----:B0-----:R-:W-:-:S12]  /*16fa0*/  IMAD.MOV.U32 R2, RZ, RZ, R14 ;  /* 0x000000ffff027224 */ /* 0x001fd800078e000e */
[----:B------:R-:W-:Y:S05]  /*16fb0*/  WARPSYNC.COLLECTIVE R15, `(.L_x_336) ;  /* 0x000000000f087348 */ /* 0x000fea0003c00000 */
[----:B------:R0:W1:Y:S02]  /*16fc0*/  SHFL.IDX P6, R14, R13, R12, R11 ;  /* 0x0000000c0d0e7389 */ /* 0x00006400000c000b */
[----:B01----:R-:W-:Y:S01]  /*16fd0*/  ENDCOLLECTIVE ;  /* 0x000000000000791b */ /* 0x003fe20003800000 */
.L_x_336:
        /* <DEDUP_REMOVED lines=8> */
.L_x_337:
        /* <DEDUP_REMOVED lines=15> */
.L_x_338:
        /* <DEDUP_REMOVED lines=8> */
.L_x_339:
        /* <DEDUP_REMOVED lines=15> */
.L_x_340:
        /* <DEDUP_REMOVED lines=8> */
.L_x_341:
        /* <DEDUP_REMOVED lines=15> */
.L_x_342:
        /* <DEDUP_REMOVED lines=8> */
.L_x_343:
        /* <DEDUP_REMOVED lines=15> */
.L_x_344:
[----:B------:R-:W-:Y:S01]  /*175a0*/  IMAD.MOV.U32 R13, RZ, RZ, R4 ;  /* 0x000000ffff0d7224 */ /* 0x000fe200078e0004 */
[----:B------:R-:W-:Y:S02]  /*175b0*/  MOV R12, 0x7 ;  /* 0x00000007000c7802 */ /* 0x000fe40000000f00 */
[----:B------:R-:W-:-:S05]  /*175c0*/  @!P0 LEA R14, P5, R32, R14, 0x1 ;  /* 0x0000000e200e8211 */ /* 0x000fca00078a08ff */
[----:B------:R-:W-:Y:S02]  /*175d0*/  @!P0 IMAD.X R7, RZ, RZ, R2, P5 ;  /* 0x000000ffff078224 */ /* 0x000fe400028e0602 */
[----:B------:R-:W-:-:S07]  /*175e0*/  @!P0 IMAD.MOV.U32 R2, RZ, RZ, R14 ;  /* 0x000000ffff028224 */ /* 0x000fce00078e000e */
[----:B------:R-:W-:Y:S05]  /*175f0*/  WARPSYNC.COLLECTIVE R15, `(.L_x_345) ;  /* 0x000000000f087348 */ /* 0x000fea0003c00000 */
[----:B------:R0:W1:Y:S02]  /*17600*/  SHFL.IDX P6, R14, R13, R12, R11 ;  /* 0x0000000c0d0e7389 */ /* 0x00006400000c000b */
[----:B01----:R-:W-:Y:S01]  /*17610*/  ENDCOLLECTIVE ;  /* 0x000000000000791b */ /* 0x003fe20003800000 */
.L_x_345:
[----:B------:R-:W-:-:S05]  /*17620*/  @!P0 IMAD.MOV.U32 R3, RZ, RZ, R7 ;  /* 0x000000ffff038224 */ /* 0x000fca00078e0007 */
[----:B------:R-:W-:Y:S01]  /*17630*/  @!PT LDS RZ, [RZ] ;  /* 0x00000000fffff984 */ /* 0x000fe20000000800 */
[----:B------:R-:W-:Y:S01]  /*17640*/  @!PT LDS RZ, [RZ] ;  /* 0x00000000fffff984 */ /* 0x000fe20000000800 */
[----:B------:R-:W-:Y:S01]  /*17650*/  @!PT LDS RZ, [RZ] ;  /* 0x00000000fffff984 */ /* 0x000fe20000000800 */
[----:B------:R0:W-:Y:S04]  /*17660*/  @!P0 LDGSTS.E.BYPASS.LTC128B.128 [R33+0x17400], desc[UR36][R2.64], !P4 ;  /* 0x1740000002218fae */ /* 0x0001e8000e101d64 */
[----:B------:R0:W-:Y:S01]  /*17670*/  @!P0 LDGSTS.E.BYPASS.LTC128B.128 [R33+0x1b400], desc[UR36][R2.64+0x80], !P3 ;  /* 0x1b40008002218fae */ /* 0x0001e2000d901d64 */
[----:B------:R-:W-:-:S03]  /*17680*/  IMAD.MOV.U32 R13, RZ, RZ, R5 ;  /* 0x000000ffff0d7224 */ /* 0x000fc600078e0005 */
[----:B------:R0:W-:Y:S04]  /*17690*/  @!P0 LDGSTS.E.BYPASS.LTC128B.128 [R33+0x1f400], desc[UR36][R2.64+0x100], !P2 ;  /* 0x1f40010002218fae */ /* 0x0001e8000d101d64 */
[----:B------:R0:W-:Y:S01]  /*176a0*/  @!P0 LDGSTS.E.BYPASS.LTC128B.128 [R33+0x23400], desc[UR36][R2.64+0x180], !P1 ;  /* 0x2340018002218fae */ /* 0x0001e2000c901d64 */
[----:B------:R-:W-:-:S07]  /*176b0*/  IMAD.MOV.U32 R7, RZ, RZ, R14 ;  /* 0x000000ffff077224 */ /* 0x000fce00078e000e */
[----:B0-----:R-:W-:Y:S05]  /*176c0*/  WARPSYNC.COLLECTIVE R15, `(.L_x_346) ;  /* 0x000000000f087348 */ /* 0x001fea0003c00000 */
[----:B------:R1:W2:Y:S02]  /*176d0*/  SHFL.IDX P6, R14, R13, R12, R11 ;  /* 0x0000000c0d0e7389 */ /* 0x0002a400000c000b */
[----:B012---:R-:W-:Y:S01]  /*176e0*/  ENDCOLLECTIVE ;  /* 0x000000000000791b */ /* 0x007fe20003800000 */
.L_x_346:
[----:B------:R-:W-:Y:S05]  /*176f0*/  BRA `(.L_x_347) ;  /* 0xffffffc000007947 */ /* 0x000fea000383ffff */
.L_x_265:
[----:B0-----:R0:W3:Y:S02]  /*17700*/  SYNCS.PHASECHK.TRANS64.TRYWAIT P0, [R22+URZ+0x38820], R3 ;  /* 0x03882003160075a7 */ /* 0x0010e4000800017f */
[----:B---3--:R-:W-:Y:S05]  /*17710*/  @!P0 NANOSLEEP.SYNCS 0x989680 ;  /* 0x009896800000895d */ /* 0x008fea0003900000 */
[----:B------:R-:W3:Y:S02]  /*17720*/  @!P0 SYNCS.PHASECHK.TRANS64 P0, [R22+URZ+0x38820], R3 ;  /* 0x03882003160085a7 */ /* 0x000ee4000800007f */
[----:B---3--:R-:W-:Y:S05]  /*17730*/  @!P0 BRA `(.L_x_265) ;  /* 0xfffffffc00f08947 */ /* 0x008fea000383ffff */
[----:B------:R-:W-:Y:S05]  /*17740*/  BRA `(.L_x_348) ;  /* 0xffffffc0007c7947 */ /* 0x000fea000383ffff */
.L_x_270:
[----:B0-----:R0:W1:Y:S02]  /*17750*/  SYNCS.PHASECHK.TRANS64.TRYWAIT P0, [R6+URZ+0x38840], R3 ;  /* 0x03884003060075a7 */ /* 0x001064000800017f */
[----:B-1----:R-:W-:Y:S05]  /*17760*/  @!P0 NANOSLEEP.SYNCS 0x989680 ;  /* 0x009896800000895d */ /* 0x002fea0003900000 */
[----:B------:R-:W1:Y:S02]  /*17770*/  @!P0 SYNCS.PHASECHK.TRANS64 P0, [R6+URZ+0x38840], R3 ;  /* 0x03884003060085a7 */ /* 0x000e64000800007f */
[----:B-1----:R-:W-:Y:S05]  /*17780*/  @!P0 BRA `(.L_x_270) ;  /* 0xfffffffc00f08947 */ /* 0x002fea000383ffff */
[----:B------:R-:W-:Y:S05]  /*17790*/  BRA `(.L_x_349) ;  /* 0xffffffc4005c7947 */ /* 0x000fea000383ffff */
.L_x_271:
[----:B------:R-:W-:Y:S01]  /*177a0*/  BSSY B1, `(.L_x_350) ;  /* 0x0000008000017945 */ /* 0x000fe20003800000 */
[----:B------:R-:W-:Y:S02]  /*177b0*/  IMAD.MOV.U32 R13, RZ, RZ, R10 ;  /* 0x000000ffff0d7224 */ /* 0x000fe400078e000a */
[----:B------:R-:W-:Y:S02]  /*177c0*/  IMAD.MOV.U32 R12, RZ, RZ, RZ ;  /* 0x000000ffff0c7224 */ /* 0x000fe400078e00ff */
[----:B------:R-:W-:Y:S02]  /*177d0*/  IMAD.MOV.U32 R11, RZ, RZ, 0x181f ;  /* 0x0000181fff0b7424 */ /* 0x000fe400078e00ff */
[----:B------:R-:W-:-:S07]  /*177e0*/  IMAD.MOV.U32 R15, RZ, RZ, -0x1 ;  /* 0xffffffffff0f7424 */ /* 0x000fce00078e00ff */
[----:B------:R-:W-:Y:S05]  /*177f0*/  WARPSYNC.COLLECTIVE R15, `(.L_x_351) ;  /* 0x000000000f087348 */ /* 0x000fea0003c00000 */
[----:B------:R0:W1:Y:S02]  /*17800*/  SHFL.IDX P6, R14, R13, R12, R11 ;  /* 0x0000000c0d0e7389 */ /* 0x00006400000c000b */
[----:B01----:R-:W-:Y:S01]  /*17810*/  ENDCOLLECTIVE ;  /* 0x000000000000791b */ /* 0x003fe20003800000 */
.L_x_351:
[----:B------:R-:W-:Y:S05]  /*17820*/  BSYNC B1 ;  /* 0x0000000000017941 */ /* 0x000fea0003800000 */
.L_x_350:
[----:B------:R-:W-:Y:S01]  /*17830*/  IMAD.MOV.U32 R13, RZ, RZ, R8 ;  /* 0x000000ffff0d7224 */ /* 0x000fe200078e0008 */
[----:B------:R-:W-:Y:S01]  /*17840*/  LOP3.LUT R23, R23, 0xfffff7ff, RZ, 0xc0, !PT ;  /* 0xfffff7ff17177812 */ /* 0x000fe200078ec0ff */
[----:B------:R-:W-:Y:S02]  /*17850*/  IMAD.MOV.U32 R12, RZ, RZ, RZ ;  /* 0x000000ffff0c7224 */ /* 0x000fe400078e00ff */
[----:B------:R-:W-:Y:S01]  /*17860*/  IMAD.MOV.U32 R11, RZ, RZ, 0x181f ;  /* 0x0000181fff0b7424 */ /* 0x000fe200078e00ff */
[----:B------:R-:W-:Y:S01]  /*17870*/  @P3 LOP3.LUT R23, R23, 0x800, RZ, 0xfc, !PT ;  /* 0x0000080017173812 */ /* 0x000fe200078efcff */
[----:B------:R-:W-:Y:S02]  /*17880*/  IMAD.MOV.U32 R15, RZ, RZ, -0x1 ;  /* 0xffffffffff0f7424 */ /* 0x000fe400078e00ff */
[----:B------:R-:W-:Y:S01]  /*17890*/  IMAD.MOV.U32 R3, RZ, RZ, R14 ;  /* 0x000000ffff037224 */ /* 0x000fe200078e000e */
[----:B------:R-:W-:Y:S01]  /*178a0*/  LOP3.LUT P3, RZ, R23, 0x10, RZ, 0xc0, !PT ;  /* 0x0000001017ff7812 */ /* 0x000fe2000786c0ff */
[----:B------:R-:W-:-:S12]  /*178b0*/  IMAD.SHL.U32 R0, R32, 0x2, RZ ;  /* 0x0000000220007824 */ /* 0x000fd800078e00ff */
[----:B------:R-:W-:Y:S05]  /*178c0*/  WARPSYNC.COLLECTIVE R15, `(.L_x_352) ;  /* 0x000000000f087348 */ /* 0x000fea0003c00000 */
[----:B------:R0:W1:Y:S02]  /*178d0*/  SHFL.IDX P6, R14, R13, R12, R11 ;  /* 0x0000000c0d0e7389 */ /* 0x00006400000c000b */
[----:B01----:R-:W-:Y:S01]  /*178e0*/  ENDCOLLECTIVE ;  /* 0x000000000000791b */ /* 0x003fe20003800000 */
.L_x_352:
[----:B------:R-:W-:Y:S01]  /*178f0*/  LOP3.LUT R23, R23, 0xfffffbff, RZ, 0xc0, !PT ;  /* 0xfffffbff17177812 */ /* 0x000fe200078ec0ff */
[----:B------:R-:W-:-:S03]  /*17900*/  IMAD R9, R9, 0x2, R22 ;  /* 0x0000000209097824 */ /* 0x000fc600078e0216 */
[----:B------:R-:W-:-:S04]  /*17910*/  @P2 LOP3.LUT R23, R23, 0x400, RZ, 0xfc, !PT ;  /* 0x0000040017172812 */ /* 0x000fc800078efcff */
[C---:B------:R-:W-:Y:S02]  /*17920*/  LOP3.LUT P2, RZ, R23.reuse, 0x8, RZ, 0xc0, !PT ;  /* 0x0000000817ff7812 */ /* 0x040fe4000784c0ff */
[----:B------:R-:W-:Y:S02]  /*17930*/  LOP3.LUT R23, R23, 0xfffffdff, RZ, 0xc0, !PT ;  /* 0xfffffdff17177812 */ /* 0x000fe400078ec0ff */
[----:B------:R-:W-:Y:S01]  /*17940*/  MOV R13, R10 ;  /* 0x0000000a000d7202 */ /* 0x000fe20000000f00 */
[----:B------:R-:W-:Y:S01]  /*17950*/  IMAD.MOV.U32 R12, RZ, RZ, 0x1 ;  /* 0x00000001ff0c7424 */ /* 0x000fe200078e00ff */
[----:B------:R-:W-:-:S04]  /*17960*/  @P1 LOP3.LUT R23, R23, 0x200, RZ, 0xfc, !PT ;  /* 0x0000020017171812 */ /* 0x000fc800078efcff */
[----:B------:R-:W-:Y:S01]  /*17970*/  LOP3.LUT P1, RZ, R23, 0x4, RZ, 0xc0, !PT ;  /* 0x0000000417ff7812 */ /* 0x000fe2000782c0ff */
[----:B------:R-:W-:-:S12]  /*17980*/  IMAD.MOV.U32 R2, RZ, RZ, R14 ;  /* 0x000000ffff027224 */ /* 0x000fd800078e000e */
[----:B------:R-:W-:Y:S05]  /*17990*/  WARPSYNC.COLLECTIVE R15, `(.L_x_353) ;  /* 0x000000000f087348 */ /* 0x000fea0003c00000 */
[----:B------:R0:W1:Y:S02]  /*179a0*/  SHFL.IDX P6, R14, R13, R12, R11 ;  /* 0x0000000c0d0e7389 */ /* 0x00006400000c000b */
[----:B01----:R-:W-:Y:S01]  /*179b0*/  ENDCOLLECTIVE ;  /* 0x000000000000791b */ /* 0x003fe20003800000 */
.L_x_353:
[----:B------:R-:W-:-:S05]  /*179c0*/  IADD3 R2, P0, R2, R0, RZ ;  /* 0x0000000002027210 */ /* 0x000fca0007f1e0ff */
[----:B------:R-:W-:-:S05]  /*179d0*/  IMAD.X R3, RZ, RZ, R3, P0 ;  /* 0x000000ffff037224 */ /* 0x000fca00000e0603 */
[----:B------:R-:W-:Y:S01]  /*179e0*/  @!PT LDS RZ, [RZ] ;  /* 0x00000000fffff984 */ /* 0x000fe20000000800 */
[----:B------:R-:W-:Y:S01]  /*179f0*/  @!PT LDS RZ, [RZ] ;  /* 0x00000000fffff984 */ /* 0x000fe20000000800 */
[----:B------:R-:W-:Y:S01]  /*17a00*/  @!PT LDS RZ, [RZ] ;  /* 0x00000000fffff984 */ /* 0x000fe20000000800 */
[----:B------:R0:W-:Y:S01]  /*17a10*/  LDGSTS.E.BYPASS.LTC128B.128 [R9+0x24400], desc[UR36][R2.64], !P3 ;  /* 0x2440000002097fae */ /* 0x0001e2000d901d64 */
[----:B------:R-:W-:-:S03]  /*17a20*/  IMAD.MOV.U32 R13, RZ, RZ, R8 ;  /* 0x000000ffff0d7224 */ /* 0x000fc600078e0008 */
[----:B------:R0:W-:Y:S04]  /*17a30*/  LDGSTS.E.BYPASS.LTC128B.128 [R9+0x26c00], desc[UR36][R2.64+0x80], !P2 ;  /* 0x26c0008002097fae */ /* 0x0001e8000d101d64 */
[----:B------:R0:W-:Y:S01]  /*17a40*/  LDGSTS.E.BYPASS.LTC128B.128 [R9+0x29400], desc[UR36][R2.64+0x100], !P1 ;  /* 0x2940010002097fae */ /* 0x0001e2000c901d64 */
[----:B------:R-:W-:-:S03]  /*17a50*/  IMAD.MOV.U32 R35, RZ, RZ, R14 ;  /* 0x000000ffff237224 */ /* 0x000fc600078e000e */
[----:B------:R0:W-:Y:S04]  /*17a60*/  LDGSTS.E.BYPASS.LTC128B.128 [R9+0x2bc00], desc[UR36][R2.64+0x180], !P5 ;  /* 0x2bc0018002097fae */ /* 0x0001e8000e901d64 */
[----:B0-----:R-:W-:Y:S05]  /*17a70*/  WARPSYNC.COLLECTIVE R15, `(.L_x_354) ;  /* 0x000000000f087348 */ /* 0x001fea0003c00000 */
[----:B------:R1:W2:Y:S02]  /*17a80*/  SHFL.IDX P6, R14, R13, R12, R11 ;  /* 0x0000000c0d0e7389 */ /* 0x0002a400000c000b */
[----:B012---:R-:W-:Y:S01]  /*17a90*/  ENDCOLLECTIVE ;  /* 0x000000000000791b */ /* 0x007fe20003800000 */
.L_x_354:
[----:B------:R-:W-:Y:S02]  /*17aa0*/  IMAD.MOV.U32 R13, RZ, RZ, R10 ;  /* 0x000000ffff0d7224 */ /* 0x000fe400078e000a */
[----:B------:R-:W-:Y:S02]  /*17ab0*/  IMAD.MOV.U32 R12, RZ, RZ, 0x2 ;  /* 0x00000002ff0c7424 */ /* 0x000fe400078e00ff */
[----:B------:R-:W-:-:S07]  /*17ac0*/  IMAD.MOV.U32 R2, RZ, RZ, R14 ;  /* 0x000000ffff027224 */ /* 0x000fce00078e000e */
[----:B------:R-:W-:Y:S05]  /*17ad0*/  WARPSYNC.COLLECTIVE R15, `(.L_x_355) ;  /* 0x000000000f087348 */ /* 0x000fea0003c00000 */
[----:B------:R0:W1:Y:S02]  /*17ae0*/  SHFL.IDX P6, R14, R13, R12, R11 ;  /* 0x0000000c0d0e7389 */ /* 0x00006400000c000b */
[----:B01----:R-:W-:Y:S01]  /*17af0*/  ENDCOLLECTIVE ;  /* 0x000000000000791b */ /* 0x003fe20003800000 */
.L_x_355:
        /* <DEDUP_REMOVED lines=14> */
.L_x_356:
[----:B------:R-:W-:Y:S02]  /*17be0*/  IMAD.MOV.U32 R13, RZ, RZ, R10 ;  /* 0x000000ffff0d7224 */ /* 0x000fe400078e000a */
[----:B------:R-:W-:Y:S02]  /*17bf0*/  IMAD.MOV.U32 R12, RZ, RZ, 0x3 ;  /* 0x00000003ff0c7424 */ /* 0x000fe400078e00ff */
[----:B------:R-:W-:-:S07]  /*17c00*/  IMAD.MOV.U32 R2, RZ, RZ, R14 ;  /* 0x000000ffff027224 */ /* 0x000fce00078e000e */
[----:B------:R-:W-:Y:S05]  /*17c10*/  WARPSYNC.COLLECTIVE R15, `(.L_x_357) ;  /* 0x000000000f087348 */ /* 0x000fea0003c00000 */
[----:B------:R0:W1:Y:S02]  /*17c20*/  SHFL.IDX P6, R14, R13, R12, R11 ;  /* 0x0000000c0d0e7389 */ /* 0x00006400000c000b */
[----:B01----:R-:W-:Y:S01]  /*17c30*/  ENDCOLLECTIVE ;  /* 0x000000000000791b */ /* 0x003fe20003800000 */
.L_x_357:
        /* <DEDUP_REMOVED lines=14> */
.L_x_358:
[----:B------:R-:W-:Y:S02]  /*17d20*/  IMAD.MOV.U32 R13, RZ, RZ, R10 ;  /* 0x000000ffff0d7224 */ /* 0x000fe400078e000a */
[----:B------:R-:W-:Y:S01]  /*17d30*/  IMAD.MOV.U32 R12, RZ, RZ, 0x4 ;  /* 0x00000004ff0c7424 */ /* 0x000fe200078e00ff */
[----:B------:R-:W-:-:S07]  /*17d40*/  MOV R2, R14 ;  /* 0x0000000e00027202 */ /* 0x000fce0000000f00 */
[----:B------:R-:W-:Y:S05]  /*17d50*/  WARPSYNC.COLLECTIVE R15, `(.L_x_359) ;  /* 0x000000000f087348 */ /* 0x000fea0003c00000 */
[----:B------:R0:W1:Y:S02]  /*17d60*/  SHFL.IDX P6, R14, R13, R12, R11 ;  /* 0x0000000c0d0e7389 */ /* 0x00006400000c000b */
[----:B01----:R-:W-:Y:S01]  /*17d70*/  ENDCOLLECTIVE ;  /* 0x000000000000791b */ /* 0x003fe20003800000 */
.L_x_359:
[----:B------:R-:W-:-:S05]  /*17d80*/  IADD3 R2, P0, R2, R0, RZ ;  /* 0x0000000002027210 */ /* 0x000fca0007f1e0ff */
[----:B------:R-:W-:-:S05]  /*17d90*/  IMAD.X R3, RZ, RZ, R35, P0 ;  /* 0x000000ffff037224 */ /* 0x000fca00000e0623 */
[----:B------:R-:W-:Y:S01]  /*17da0*/  @!PT LDS RZ, [RZ] ;  /* 0x00000000fffff984 */ /* 0x000fe20000000800 */
[----:B------:R-:W-:Y:S01]  /*17db0*/  @!PT LDS RZ, [RZ] ;  /* 0x00000000fffff984 */ /* 0x000fe20000000800 */
[----:B------:R-:W-:Y:S01]  /*17dc0*/  @!PT LDS RZ, [RZ] ;  /* 0x00000000fffff984 */ /* 0x000fe20000000800 */
[----:B------:R0:W-:Y:S01]  /*17dd0*/  LDGSTS.E.BYPASS.LTC128B.128 [R9+0x25c00], desc[UR36][R2.64], !P3 ;  /* 0x25c0000002097fae */ /* 0x0001e2000d901d64 */
[C---:B------:R-:W-:Y:S01]  /*17de0*/  LOP3.LUT P3, RZ, R23.reuse, 0x800, RZ, 0xc0, !PT ;  /* 0x0000080017ff7812 */ /* 0x040fe2000786c0ff */
[----:B------:R-:W-:Y:S02]  /*17df0*/  IMAD.MOV.U32 R13, RZ, RZ, R8 ;  /* 0x000000ffff0d7224 */ /* 0x000fe400078e0008 */
[----:B------:R0:W-:Y:S01]  /*17e00*/  LDGSTS.E.BYPASS.LTC128B.128 [R9+0x28400], desc[UR36][R2.64+0x80], !P2 ;  /* 0x2840008002097fae */ /* 0x0001e2000d101d64 */
[----:B------:R-:W-:-:S03]  /*17e10*/  LOP3.LUT P2, RZ, R23, 0x400, RZ, 0xc0, !PT ;  /* 0x0000040017ff7812 */ /* 0x000fc6000784c0ff */
[----:B------:R0:W-:Y:S01]  /*17e20*/  LDGSTS.E.BYPASS.LTC128B.128 [R9+0x2ac00], desc[UR36][R2.64+0x100], !P1 ;  /* 0x2ac0010002097fae */ /* 0x0001e2000c901d64 */
[----:B------:R-:W-:Y:S01]  /*17e30*/  LOP3.LUT P1, RZ, R23, 0x200, RZ, 0xc0, !PT ;  /* 0x0000020017ff7812 */ /* 0x000fe2000782c0ff */
[----:B------:R-:W-:Y:S02]  /*17e40*/  IMAD.MOV.U32 R35, RZ, RZ, R14 ;  /* 0x000000ffff237224 */ /* 0x000fe400078e000e */
[----:B------:R0:W-:Y:S10]  /*17e50*/  LDGSTS.E.BYPASS.LTC128B.128 [R9+0x2d400], desc[UR36][R2.64+0x180], !P5 ;  /* 0x2d40018002097fae */ /* 0x0001f4000e901d64 */
[----:B0-----:R-:W-:Y:S05]  /*17e60*/  WARPSYNC.COLLECTIVE R15, `(.L_x_360) ;  /* 0x000000000f087348 */ /* 0x001fea0003c00000 */
[----:B------:R1:W2:Y:S02]  /*17e70*/  SHFL.IDX P6, R14, R13, R12, R11 ;  /* 0x0000000c0d0e7389 */ /* 0x0002a400000c000b */
[----:B012---:R-:W-:Y:S01]  /*17e80*/  ENDCOLLECTIVE ;  /* 0x000000000000791b */ /* 0x007fe20003800000 */
.L_x_360:
[----:B------:R-:W-:Y:S01]  /*17e90*/  IMAD.MOV.U32 R2, RZ, RZ, R14 ;  /* 0x000000ffff027224 */ /* 0x000fe200078e000e */
[----:B------:R-:W-:Y:S06]  /*17ea0*/  BRA `(.L_x_361) ;  /* 0xffffffc000a87947 */ /* 0x000fec000383ffff */
.L_x_276:
[----:B-1----:R1:W2:Y:S02]  /*17eb0*/  SYNCS.PHASECHK.TRANS64.TRYWAIT P0, [R6+URZ+0x38860], R2 ;  /* 0x03886002060075a7 */ /* 0x0022a4000800017f */
[----:B--2---:R-:W-:Y:S05]  /*17ec0*/  @!P0 NANOSLEEP.SYNCS 0x989680 ;  /* 0x009896800000895d */ /* 0x004fea0003900000 */
[----:B------:R-:W2:Y:S02]  /*17ed0*/  @!P0 SYNCS.PHASECHK.TRANS64 P0, [R6+URZ+0x38860], R2 ;  /* 0x03886002060085a7 */ /* 0x000ea4000800007f */
[----:B--2---:R-:W-:Y:S05]  /*17ee0*/  @!P0 BRA `(.L_x_276) ;  /* 0xfffffffc00f08947 */ /* 0x004fea000383ffff */
[----:B------:R-:W-:Y:S05]  /*17ef0*/  BRA `(.L_x_362) ;  /* 0xffffffc400207947 */ /* 0x000fea000383ffff */
.L_x_277:
[----:B------:R-:W-:Y:S01]  /*17f00*/  BSSY B1, `(.L_x_363) ;  /* 0x0000008000017945 */ /* 0x000fe20003800000 */
[----:B------:R-:W-:Y:S02]  /*17f10*/  IMAD.MOV.U32 R13, RZ, RZ, R24 ;  /* 0x000000ffff0d7224 */ /* 0x000fe400078e0018 */
[----:B------:R-:W-:Y:S02]  /*17f20*/  IMAD.MOV.U32 R12, RZ, RZ, RZ ;  /* 0x000000ffff0c7224 */ /* 0x000fe400078e00ff */
[----:B------:R-:W-:Y:S02]  /*17f30*/  IMAD.MOV.U32 R11, RZ, RZ, 0x181f ;  /* 0x0000181fff0b7424 */ /* 0x000fe400078e00ff */
[----:B------:R-:W-:-:S07]  /*17f40*/  IMAD.MOV.U32 R15, RZ, RZ, -0x1 ;  /* 0xffffffffff0f7424 */ /* 0x000fce00078e00ff */
[----:B-1----:R-:W-:Y:S05]  /*17f50*/  WARPSYNC.COLLECTIVE R15, `(.L_x_364) ;  /* 0x000000000f087348 */ /* 0x002fea0003c00000 */
[----:B------:R0:W2:Y:S02]  /*17f60*/  SHFL.IDX P6, R14, R13, R12, R11 ;  /* 0x0000000c0d0e7389 */ /* 0x0000a400000c000b */
[----:B012---:R-:W-:Y:S01]  /*17f70*/  ENDCOLLECTIVE ;  /* 0x000000000000791b */ /* 0x007fe20003800000 */
.L_x_364:
[----:B------:R-:W-:Y:S05]  /*17f80*/  BSYNC B1 ;  /* 0x0000000000017941 */ /* 0x000fea0003800000 */
.L_x_363:
[----:B------:R-:W-:Y:S02]  /*17f90*/  IMAD.MOV.U32 R13, RZ, RZ, R18 ;  /* 0x000000ffff0d7224 */ /* 0x000fe400078e0012 */
[----:B------:R-:W-:Y:S02]  /*17fa0*/  IMAD.MOV.U32 R12, RZ, RZ, RZ ;  /* 0x000000ffff0c7224 */ /* 0x000fe400078e00ff */
[----:B------:R-:W-:Y:S02]  /*17fb0*/  IMAD.MOV.U32 R11, RZ, RZ, 0x181f ;  /* 0x0000181fff0b7424 */ /* 0x000fe400078e00ff */
[----:B------:R-:W-:Y:S02]  /*17fc0*/  IMAD.MOV.U32 R15, RZ, RZ, -0x1 ;  /* 0xffffffffff0f7424 */ /* 0x000fe400078e00ff */
[----:B------:R-:W-:Y:S02]  /*17fd0*/  IMAD.MOV.U32 R3, RZ, RZ, R14 ;  /* 0x000000ffff037224 */ /* 0x000fe400078e000e */
[----:B------:R-:W-:-:S07]  /*17fe0*/  IMAD R7, R7, 0x2, R22 ;  /* 0x0000000207077824 */ /* 0x000fce00078e0216 */
[----:B------:R-:W-:Y:S05]  /*17ff0*/  WARPSYNC.COLLECTIVE R15, `(.L_x_365) ;  /* 0x000000000f087348 */ /* 0x000fea0003c00000 */
[----:B------:R0:W1:Y:S02]  /*18000*/  SHFL.IDX P6, R14, R13, R12, R11 ;  /* 0x0000000c0d0e7389 */ /* 0x00006400000c000b */
[----:B01----:R-:W-:Y:S01]  /*18010*/  ENDCOLLECTIVE ;  /* 0x000000000000791b */ /* 0x003fe20003800000 */
.L_x_365:
[----:B------:R-:W-:Y:S02]  /*18020*/  IMAD.MOV.U32 R13, RZ, RZ, R24 ;  /* 0x000000ffff0d7224 */ /* 0x000fe400078e0018 */
[----:B------:R-:W-:Y:S01]  /*18030*/  IMAD.MOV.U32 R12, RZ, RZ, 0x1 ;  /* 0x00000001ff0c7424 */ /* 0x000fe200078e00ff */
[----:B------:R-:W-:-:S07]  /*18040*/  MOV R2, R14 ;  /* 0x0000000e00027202 */ /* 0x000fce0000000f00 */
[----:B------:R-:W-:Y:S05]  /*18050*/  WARPSYNC.COLLECTIVE R15, `(.L_x_366) ;  /* 0x000000000f087348 */ /* 0x000fea0003c00000 */
[----:B------:R0:W1:Y:S02]  /*18060*/  SHFL.IDX P6, R14, R13, R12, R11 ;  /* 0x0000000c0d0e7389 */ /* 0x00006400000c000b */
[----:B01----:R-:W-:Y:S01]  /*18070*/  ENDCOLLECTIVE ;  /* 0x000000000000791b */ /* 0x003fe20003800000 */
.L_x_366:
[----:B------:R-:W-:-:S05]  /*18080*/  IADD3 R2, P0, R2, R0, RZ ;  /* 0x0000000002027210 */ /* 0x000fca0007f1e0ff */
[----:B------:R-:W-:Y:S01]  /*18090*/  IMAD.X R3, RZ, RZ, R3, P0 ;  /* 0x000000ffff037224 */ /* 0x000fe200000e0603 */
[----:B------:R-:W-:Y:S01]  /*180a0*/  ISETP.LT.OR P0, PT, R8, 0x1, P4 ;  /* 0x000000010800780c */ /* 0x000fe20002701670 */
[----:B------:R-:W-:-:S12]  /*180b0*/  IMAD.MOV.U32 R13, RZ, RZ, R18 ;  /* 0x000000ffff0d7224 */ /* 0x000fd800078e0012 */
        /* <DEDUP_REMOVED lines=9> */
[----:B------:R0:W-:Y:S02]  /*18150*/  LDGSTS.E.BYPASS.LTC128B.128 [R7+0x7c00], desc[UR36][R2.64+0x180], !P0 ;  /* 0x07c0018002077fae */ /* 0x0001e4000c101d64 */
[----:B0-----:R-:W-:-:S07]  /*18160*/  IMAD.MOV.U32 R3, RZ, RZ, R14 ;  /* 0x000000ffff037224 */ /* 0x001fce00078e000e */
[----:B------:R-:W-:Y:S05]  /*18170*/  WARPSYNC.COLLECTIVE R15, `(.L_x_367) ;  /* 0x000000000f087348 */ /* 0x000fea0003c00000 */
[----:B------:R0:W1:Y:S02]  /*18180*/  SHFL.IDX P6, R14, R13, R12, R11 ;  /* 0x0000000c0d0e7389 */ /* 0x00006400000c000b */
[----:B01----:R-:W-:Y:S01]  /*18190*/  ENDCOLLECTIVE ;  /* 0x000000000000791b */ /* 0x003fe20003800000 */
.L_x_367:
[----:B------:R-:W-:Y:S02]  /*181a0*/  IMAD.MOV.U32 R13, RZ, RZ, R24 ;  /* 0x000000ffff0d7224 */ /* 0x000fe400078e0018 */
[----:B------:R-:W-:Y:S02]  /*181b0*/  IMAD.MOV.U32 R12, RZ, RZ, 0x2 ;  /* 0x00000002ff0c7424 */ /* 0x000fe400078e00ff */
[----:B------:R-:W-:-:S07]  /*181c0*/  IMAD.MOV.U32 R2, RZ, RZ, R14 ;  /* 0x000000ffff027224 */ /* 0x000fce00078e000e */
[----:B------:R-:W-:Y:S05]  /*181d0*/  WARPSYNC.COLLECTIVE R15, `(.L_x_368) ;  /* 0x000000000f087348 */ /* 0x000fea0003c00000 */
[----:B------:R0:W1:Y:S02]  /*181e0*/  SHFL.IDX P6, R14, R13, R12, R11 ;  /* 0x0000000c0d0e7389 */ /* 0x00006400000c000b */
[----:B01----:R-:W-:Y:S01]  /*181f0*/  ENDCOLLECTIVE ;  /* 0x000000000000791b */ /* 0x003fe20003800000 */
.L_x_368:
        /* <DEDUP_REMOVED lines=18> */
.L_x_369:
[----:B------:R-:W-:Y:S01]  /*18320*/  IMAD.MOV.U32 R13, RZ, RZ, R24 ;  /* 0x000000ffff0d7224 */ /* 0x000fe200078e0018 */
[----:B------:R-:W-:Y:S01]  /*18330*/  MOV R12, 0x3 ;  /* 0x00000003000c7802 */ /* 0x000fe20000000f00 */
[----:B------:R-:W-:-:S07]  /*18340*/  IMAD.MOV.U32 R2, RZ, RZ, R14 ;  /* 0x000000ffff027224 */ /* 0x000fce00078e000e */
[----:B------:R-:W-:Y:S05]  /*18350*/  WARPSYNC.COLLECTIVE R15, `(.L_x_370) ;  /* 0x000000000f087348 */ /* 0x000fea0003c00000 */
[----:B------:R0:W1:Y:S02]  /*18360*/  SHFL.IDX P6, R14, R13, R12, R11 ;  /* 0x0000000c0d0e7389 */ /* 0x00006400000c000b */
[----:B01----:R-:W-:Y:S01]  /*18370*/  ENDCOLLECTIVE ;  /* 0x000000000000791b */ /* 0x003fe20003800000 */
.L_x_370:
        /* <DEDUP_REMOVED lines=18> */
.L_x_371:
[----:B------:R-:W-:Y:S02]  /*184a0*/  IMAD.MOV.U32 R13, RZ, RZ, R24 ;  /* 0x000000ffff0d7224 */ /* 0x000fe400078e0018 */
[----:B------:R-:W-:Y:S02]  /*184b0*/  IMAD.MOV.U32 R12, RZ, RZ, 0x4 ;  /* 0x00000004ff0c7424 */ /* 0x000fe400078e00ff */
[----:B------:R-:W-:-:S07]  /*184c0*/  IMAD.MOV.U32 R2, RZ, RZ, R14 ;  /* 0x000000ffff027224 */ /* 0x000fce00078e000e */
[----:B------:R-:W-:Y:S05]  /*184d0*/  WARPSYNC.COLLECTIVE R15, `(.L_x_372) ;  /* 0x000000000f087348 */ /* 0x000fea0003c00000 */
[----:B------:R0:W1:Y:S02]  /*184e0*/  SHFL.IDX P6, R14, R13, R12, R11 ;  /* 0x0000000c0d0e7389 */ /* 0x00006400000c000b */
[----:B01----:R-:W-:Y:S01]  /*184f0*/  ENDCOLLECTIVE ;  /* 0x000000000000791b */ /* 0x003fe20003800000 */
.L_x_372:
[----:B------:R-:W-:-:S05]  /*18500*/  IADD3 R2, P0, R2, R0, RZ ;  /* 0x0000000002027210 */ /* 0x000fca0007f1e0ff */
[----:B------:R-:W-:Y:S01]  /*18510*/  IMAD.X R3, RZ, RZ, R3, P0 ;  /* 0x000000ffff037224 */ /* 0x000fe200000e0603 */
[----:B------:R-:W-:Y:S01]  /*18520*/  ISETP.LT.OR P0, PT, R8, 0x31, P4 ;  /* 0x000000310800780c */ /* 0x000fe20002701670 */
[----:B------:R-:W-:-:S12]  /*18530*/  IMAD.MOV.U32 R13, RZ, RZ, R18 ;  /* 0x000000ffff0d7224 */ /* 0x000fd800078e0012 */
[----:B------:R-:W-:Y:S01]  /*18540*/  @!PT LDS RZ, [RZ] ;  /* 0x00000000fffff984 */ /* 0x000fe20000000800 */
[----:B------:R-:W-:Y:S01]  /*18550*/  @!PT LDS RZ, [RZ] ;  /* 0x00000000fffff984 */ /* 0x000fe20000000800 */
[----:B------:R-:W-:Y:S01]  /*18560*/  @!PT LDS RZ, [RZ] ;  /* 0x00000000fffff984 */ /* 0x000fe20000000800 */
[----:B------:R0:W-:Y:S01]  /*18570*/  LDGSTS.E.BYPASS.LTC128B.128 [R7+0x1c00], desc[UR36][R2.64], !P0 ;  /* 0x01c0000002077fae */ /* 0x0001e2000c101d64 */
[----:B------:R-:W-:Y:S01]  /*18580*/  ISETP.LT.OR P0, PT, R8, 0x31, P3 ;  /* 0x000000310800780c */ /* 0x000fe20001f01670 */
[----:B------:R-:W-:-:S12]  /*18590*/  IMAD.MOV.U32 R24, RZ, RZ, R14 ;  /* 0x000000ffff187224 */ /* 0x000fd800078e000e */
[----:B0-----:R-:W-:Y:S05]  /*185a0*/  WARPSYNC.COLLECTIVE R15, `(.L_x_373) ;  /* 0x000000000f087348 */ /* 0x001fea0003c00000 */
[----:B------:R1:W2:Y:S02]  /*185b0*/  SHFL.IDX P6, R14, R13, R12, R11 ;  /* 0x0000000c0d0e7389 */ /* 0x0002a400000c000b */
[----:B012---:R-:W-:Y:S01]  /*185c0*/  ENDCOLLECTIVE ;  /* 0x000000000000791b */ /* 0x007fe20003800000 */
.L_x_373:
        /* <DEDUP_REMOVED lines=8> */
[----:B------:R-:W-:Y:S05]  /*18650*/  BRA `(.L_x_374) ;  /* 0xffffffc0003c7947 */ /* 0x000fea000383ffff */
.L_x_285:
[----:B0-----:R0:W3:Y:S02]  /*18660*/  SYNCS.PHASECHK.TRANS64.TRYWAIT P0, [R4+URZ+0x38860], R3 ;  /* 0x03886003040075a7 */ /* 0x0010e4000800017f */
[----:B---3--:R-:W-:Y:S05]  /*18670*/  @!P0 NANOSLEEP.SYNCS 0x989680 ;  /* 0x009896800000895d */ /* 0x008fea0003900000 */
[----:B------:R-:W3:Y:S02]  /*18680*/  @!P0 SYNCS.PHASECHK.TRANS64 P0, [R4+URZ+0x38860], R3 ;  /* 0x03886003040085a7 */ /* 0x000ee4000800007f */
[----:B---3--:R-:W-:Y:S05]  /*18690*/  @!P0 BRA `(.L_x_285) ;  /* 0xfffffffc00f08947 */ /* 0x008fea000383ffff */
[----:B------:R-:W-:Y:S05]  /*186a0*/  BRA `(.L_x_375) ;  /* 0xffffffc400607947 */ /* 0x000fea000383ffff */
.L_x_286:
[----:B------:R-:W-:Y:S01]  /*186b0*/  BSSY B0, `(.L_x_376) ;  /* 0x0000008000007945 */ /* 0x000fe20003800000 */
[----:B------:R-:W-:Y:S02]  /*186c0*/  IMAD.MOV.U32 R13, RZ, RZ, R24 ;  /* 0x000000ffff0d7224 */ /* 0x000fe400078e0018 */
[----:B------:R-:W-:Y:S02]  /*186d0*/  IMAD.MOV.U32 R12, RZ, RZ, RZ ;  /* 0x000000ffff0c7224 */ /* 0x000fe400078e00ff */
[----:B------:R-:W-:Y:S02]  /*186e0*/  IMAD.MOV.U32 R11, RZ, RZ, 0x181f ;  /* 0x0000181fff0b7424 */ /* 0x000fe400078e00ff */
[----:B------:R-:W-:-:S07]  /*186f0*/  IMAD.MOV.U32 R15, RZ, RZ, -0x1 ;  /* 0xffffffffff0f7424 */ /* 0x000fce00078e00ff */
[----:B01----:R-:W-:Y:S05]  /*18700*/  WARPSYNC.COLLECTIVE R15, `(.L_x_377) ;  /* 0x000000000f087348 */ /* 0x003fea0003c00000 */
[----:B-1----:R1:W2:Y:S02]  /*18710*/  SHFL.IDX P6, R14, R13, R12, R11 ;  /* 0x0000000c0d0e7389 */ /* 0x0022a400000c000b */
[----:B012---:R-:W-:Y:S01]  /*18720*/  ENDCOLLECTIVE ;  /* 0x000000000000791b */ /* 0x007fe20003800000 */
.L_x_377:
[----:B------:R-:W-:Y:S05]  /*18730*/  BSYNC B0 ;  /* 0x0000000000007941 */ /* 0x000fea0003800000 */
.L_x_376:
[----:B------:R-:W-:Y:S01]  /*18740*/  IMAD.MOV.U32 R13, RZ, RZ, R18 ;  /* 0x000000ffff0d7224 */ /* 0x000fe200078e0012 */
[----:B------:R-:W-:Y:S01]  /*18750*/  MOV R11, 0x181f ;  /* 0x0000181f000b7802 */ /* 0x000fe20000000f00 */
[----:B------:R-:W-:Y:S02]  /*18760*/  IMAD.MOV.U32 R12, RZ, RZ, RZ ;  /* 0x000000ffff0c7224 */ /* 0x000fe400078e00ff */
[----:B------:R-:W-:Y:S02]  /*18770*/  IMAD.MOV.U32 R15, RZ, RZ, -0x1 ;  /* 0xffffffffff0f7424 */ /* 0x000fe400078e00ff */
[----:B------:R-:W-:Y:S02]  /*18780*/  IMAD.MOV.U32 R3, RZ, RZ, R14 ;  /* 0x000000ffff037224 */ /* 0x000fe400078e000e */
[----:B------:R-:W-:-:S07]  /*18790*/  IMAD.SHL.U32 R8, R32, 0x2, RZ ;  /* 0x0000000220087824 */ /* 0x000fce00078e00ff */
[----:B------:R-:W-:Y:S05]  /*187a0*/  WARPSYNC.COLLECTIVE R15, `(.L_x_378) ;  /* 0x000000000f087348 */ /* 0x000fea0003c00000 */
[----:B------:R0:W1:Y:S02]  /*187b0*/  SHFL.IDX P6, R14, R13, R12, R11 ;  /* 0x0000000c0d0e7389 */ /* 0x00006400000c000b */
[----:B01----:R-:W-:Y:S01]  /*187c0*/  ENDCOLLECTIVE ;  /* 0x000000000000791b */ /* 0x003fe20003800000 */
.L_x_378:
[----:B------:R-:W-:Y:S01]  /*187d0*/  ULDC UR4, c[0x0][0x2f4] ;  /* 0x0000bd0000047ab9 */ /* 0x000fe20000000800 */
[----:B------:R-:W-:Y:S01]  /*187e0*/  IMAD R0, R7, 0x2, R22 ;  /* 0x0000000207007824 */ /* 0x000fe200078e0216 */
[----:B------:R-:W-:Y:S02]  /*187f0*/  ISETP.GE.AND P3, PT, R32, UR4, PT ;  /* 0x0000000420007c0c */ /* 0x000fe4000bf66270 */
[----:B------:R-:W-:Y:S02]  /*18800*/  ISETP.GE.AND P2, PT, R37, UR4, PT ;  /* 0x0000000425007c0c */ /* 0x000fe4000bf46270 */
[----:B------:R-:W-:Y:S02]  /*18810*/  ISETP.LT.OR P4, PT, R5, 0x1, P3 ;  /* 0x000000010500780c */ /* 0x000fe40001f81670 */
[----:B------:R-:W-:Y:S01]  /*18820*/  ISETP.GE.AND P1, PT, R36, UR4, PT ;  /* 0x0000000424007c0c */ /* 0x000fe2000bf26270 */
[----:B------:R-:W-:Y:S02]  /*18830*/  IMAD.MOV.U32 R13, RZ, RZ, R24 ;  /* 0x000000ffff0d7224 */ /* 0x000fe400078e0018 */
[----:B------:R-:W-:Y:S01]  /*18840*/  IMAD.MOV.U32 R12, RZ, RZ, 0x1 ;  /* 0x00000001ff0c7424 */ /* 0x000fe200078e00ff */
[----:B------:R-:W-:-:S05]  /*18850*/  IADD3 R2, P0, R14, R8, RZ ;  /* 0x000000080e027210 */ /* 0x000fca0007f1e0ff */
[----:B------:R-:W-:Y:S01]  /*18860*/  IMAD.X R3, RZ, RZ, R3, P0 ;  /* 0x000000ffff037224 */ /* 0x000fe200000e0603 */
[----:B------:R-:W-:-:S04]  /*18870*/  ISETP.LT.OR P0, PT, R5, 0x1, P2 ;  /* 0x000000010500780c */ /* 0x000fc80001701670 */
[----:B------:R-:W-:Y:S01]  /*18880*/  @!PT LDS RZ, [RZ] ;  /* 0x00000000fffff984 */ /* 0x000fe20000000800 */
[----:B------:R-:W-:Y:S01]  /*18890*/  @!PT LDS RZ, [RZ] ;  /* 0x00000000fffff984 */ /* 0x000fe20000000800 */
[----:B------:R-:W-:Y:S01]  /*188a0*/  @!PT LDS RZ, [RZ] ;  /* 0x00000000fffff984 */ /* 0x000fe20000000800 */
[----:B------:R0:W-:Y:S01]  /*188b0*/  LDGSTS.E.BYPASS.LTC128B.128 [R0+0x400], desc[UR36][R2.64], !P4 ;  /* 0x0040000002007fae */ /* 0x0001e2000e101d64 */
[----:B------:R-:W-:-:S08]  /*188c0*/  ISETP.LT.OR P4, PT, R5, 0x1, P1 ;  /* 0x000000010500780c */ /* 0x000fd00000f81670 */
[----:B------:R0:W-:Y:S01]  /*188d0*/  LDGSTS.E.BYPASS.LTC128B.128 [R0+0x2c00], desc[UR36][R2.64+0x80], !P0 ;  /* 0x02c0008002007fae */ /* 0x0001e2000c101d64 */
[----:B------:R-:W-:-:S13]  /*188e0*/  ISETP.GE.AND P0, PT, R34, UR4, PT ;  /* 0x0000000422007c0c */ /* 0x000fda000bf06270 */
[----:B0-----:R-:W-:Y:S05]  /*188f0*/  WARPSYNC.COLLECTIVE R15, `(.L_x_379) ;  /* 0x000000000f087348 */ /* 0x001fea0003c00000 */
[----:B------:R1:W2:Y:S02]  /*18900*/  SHFL.IDX P6, R14, R13, R12, R11 ;  /* 0x0000000c0d0e7389 */ /* 0x0002a400000c000b */
[----:B012---:R-:W-:Y:S01]  /*18910*/  ENDCOLLECTIVE ;  /* 0x000000000000791b */ /* 0x007fe20003800000 */
.L_x_379:
[----:B------:R-:W-:Y:S01]  /*18920*/  @!PT LDS RZ, [RZ] ;  /* 0x00000000fffff984 */ /* 0x000fe20000000800 */
[----:B------:R-:W-:Y:S01]  /*18930*/  @!PT LDS RZ, [RZ] ;  /* 0x00000000fffff984 */ /* 0x000fe20000000800 */
[----:B------:R-:W-:Y:S01]  /*18940*/  @!PT LDS RZ, [RZ] ;  /* 0x00000000fffff984 */ /* 0x000fe20000000800 */
[----:B------:R0:W-:Y:S01]  /*18950*/  LDGSTS.E.BYPASS.LTC128B.128 [R0+0x5400], desc[UR36][R2.64+0x100], !P4 ;  /* 0x0540010002007fae */ /* 0x0001e2000e101d64 */
[----:B------:R-:W-:Y:S01]  /*18960*/  ISETP.LT.OR P4, PT, R5, 0x1, P0 ;  /* 0x000000010500780c */ /* 0x000fe20000781670 */
[----:B------:R-:W-:-:S12]  /*18970*/  IMAD.MOV.U32 R13, RZ, RZ, R18 ;  /* 0x000000ffff0d7224 */ /* 0x000fd800078e0012 */
[----:B------:R0:W-:Y:S01]  /*18980*/  LDGSTS.E.BYPASS.LTC128B.128 [R0+0x7c00], desc[UR36][R2.64+0x180], !P4 ;  /* 0x07c0018002007fae */ /* 0x0001e2000e101d64 */
[----:B------:R-:W-:-:S07]  /*18990*/  IMAD.MOV.U32 R7, RZ, RZ, R14 ;  /* 0x000000ffff077224 */ /* 0x000fce00078e000e */
[----:B0-----:R-:W-:Y:S05]  /*189a0*/  WARPSYNC.COLLECTIVE R15, `(.L_x_380) ;  /* 0x000000000f087348 */ /* 0x001fea0003c00000 */
[----:B------:R1:W2:Y:S02]  /*189b0*/  SHFL.IDX P6, R14, R13, R12, R11 ;  /* 0x0000000c0d0e7389 */ /* 0x0002a400000c000b */
[----:B012---:R-:W-:Y:S01]  /*189c0*/  ENDCOLLECTIVE ;  /* 0x000000000000791b */ /* 0x007fe20003800000 */
.L_x_380:
[----:B------:R-:W-:Y:S02]  /*189d0*/  IMAD.MOV.U32 R13, RZ, RZ, R24 ;  /* 0x000000ffff0d7224 */ /* 0x000fe400078e0018 */
[----:B------:R-:W-:Y:S01]  /*189e0*/  IMAD.MOV.U32 R12, RZ, RZ, 0x2 ;  /* 0x00000002ff0c7424 */ /* 0x000fe200078e00ff */
[----:B------:R-:W-:-:S13]  /*189f0*/  IADD3 R2, P4, R14, R8, RZ ;  /* 0x000000080e027210 */ /* 0x000fda0007f9e0ff */
[----:B------:R-:W-:Y:S05]  /*18a00*/  WARPSYNC.COLLECTIVE R15, `(.L_x_381) ;  /* 0x000000000f087348 */ /* 0x000fea0003c00000 */
[----:B------:R0:W1:Y:S02]  /*18a10*/  SHFL.IDX P6, R14, R13, R12, R11 ;  /* 0x0000000c0d0e7389 */ /* 0x00006400000c000b */
[----:B01----:R-:W-:Y:S01]  /*18a20*/  ENDCOLLECTIVE ;  /* 0x000000000000791b */ /* 0x003fe20003800000 */
.L_x_381:
        /* <DEDUP_REMOVED lines=12> */
.L_x_382:
[----:B------:R-:W-:Y:S01]  /*18af0*/  @!PT LDS RZ, [RZ] ;  /* 0x00000000fffff984 */ /* 0x000fe20000000800 */
[----:B------:R-:W-:Y:S01]  /*18b00*/  @!PT LDS RZ, [RZ] ;  /* 0x00000000fffff984 */ /* 0x000fe20000000800 */
[----:B------:R-:W-:Y:S01]  /*18b10*/  @!PT LDS RZ, [RZ] ;  /* 0x00000000fffff984 */ /* 0x000fe20000000800 */
[----:B------:R-:W-:Y:S01]  /*18b20*/  LDGSTS.E.BYPASS.LTC128B.128 [R0+0x3400], desc[UR36][R2.64+0x80], !P4 ;  /* 0x0340008002007fae */ /* 0x000fe2000e101d64 */
[----:B------:R-:W-:Y:S01]  /*18b30*/  ISETP.LT.OR P4, PT, R5, 0x11, P1 ;  /* 0x000000110500780c */ /* 0x000fe20000f81670 */
[----:B------:R-:W-:Y:S01]  /*18b40*/  IMAD.MOV.U32 R13, RZ, RZ, R24 ;  /* 0x000000ffff0d7224 */ /* 0x000fe200078e0018 */
[----:B------:R-:W-:-:S11]  /*18b50*/  MOV R12, 0x3 ;  /* 0x00000003000c7802 */ /* 0x000fd60000000f00 */
[----:B------:R-:W-:Y:S01]  /*18b60*/  LDGSTS.E.BYPASS.LTC128B.128 [R0+0x5c00], desc[UR36][R2.64+0x100], !P4 ;  /* 0x05c0010002007fae */ /* 0x000fe2000e101d64 */
[----:B------:R-:W-:-:S13]  /*18b70*/  ISETP.LT.OR P4, PT, R5, 0x11, P0 ;  /* 0x000000110500780c */ /* 0x000fda0000781670 */
[----:B------:R0:W-:Y:S02]  /*18b80*/  LDGSTS.E.BYPASS.LTC128B.128 [R0+0x8400], desc[UR36][R2.64+0x180], !P4 ;  /* 0x0840018002007fae */ /* 0x0001e4000e101d64 */
[----:B0-----:R-:W-:-:S13]  /*18b90*/  IADD3 R2, P4, R14, R8, RZ ;  /* 0x000000080e027210 */ /* 0x001fda0007f9e0ff */
[----:B------:R-:W-:Y:S05]  /*18ba0*/  WARPSYNC.COLLECTIVE R15, `(.L_x_383) ;  /* 0x000000000f087348 */ /* 0x000fea0003c00000 */
[----:B------:R0:W1:Y:S02]  /*18bb0*/  SHFL.IDX P6, R14, R13, R12, R11 ;  /* 0x0000000c0d0e7389 */ /* 0x00006400000c000b */
[----:B01----:R-:W-:Y:S01]  /*18bc0*/  ENDCOLLECTIVE ;  /* 0x000000000000791b */ /* 0x003fe20003800000 */
.L_x_383:
        /* <DEDUP_REMOVED lines=12> */
.L_x_384:
[----:B------:R-:W-:Y:S01]  /*18c90*/  @!PT LDS RZ, [RZ] ;  /* 0x00000000fffff984 */ /* 0x000fe20000000800 */
[----:B------:R-:W-:Y:S01]  /*18ca0*/  @!PT LDS RZ, [RZ] ;  /* 0x00000000fffff984 */ /* 0x000fe20000000800 */
[----:B------:R-:W-:Y:S01]  /*18cb0*/  @!PT LDS RZ, [RZ] ;  /* 0x00000000fffff984 */ /* 0x000fe20000000800 */
[----:B------:R-:W-:Y:S01]  /*18cc0*/  LDGSTS.E.BYPASS.LTC128B.128 [R0+0x3c00], desc[UR36][R2.64+0x80], !P4 ;  /* 0x03c0008002007fae */ /* 0x000fe2000e101d64 */
[----:B------:R-:W-:Y:S01]  /*18cd0*/  ISETP.LT.OR P4, PT, R5, 0x21, P1 ;  /* 0x000000210500780c */ /* 0x000fe20000f81670 */
[----:B------:R-:W-:Y:S02]  /*18ce0*/  IMAD.MOV.U32 R13, RZ, RZ, R24 ;  /* 0x000000ffff0d7224 */ /* 0x000fe400078e0018 */
[----:B------:R-:W-:-:S10]  /*18cf0*/  IMAD.MOV.U32 R12, RZ, RZ, 0x4 ;  /* 0x00000004ff0c7424 */ /* 0x000fd400078e00ff */
[----:B------:R-:W-:Y:S01]  /*18d00*/  LDGSTS.E.BYPASS.LTC128B.128 [R0+0x6400], desc[UR36][R2.64+0x100], !P4 ;  /* 0x0640010002007fae */ /* 0x000fe2000e101d64 */
[----:B------:R-:W-:-:S13]  /*18d10*/  ISETP.LT.OR P4, PT, R5, 0x21, P0 ;  /* 0x000000210500780c */ /* 0x000fda0000781670 */
[----:B------:R0:W-:Y:S02]  /*18d20*/  LDGSTS.E.BYPASS.LTC128B.128 [R0+0x8c00], desc[UR36][R2.64+0x180], !P4 ;  /* 0x08c0018002007fae */ /* 0x0001e4000e101d64 */
[----:B0-----:R-:W-:-:S13]  /*18d30*/  IADD3 R2, P4, R14, R8, RZ ;  /* 0x000000080e027210 */ /* 0x001fda0007f9e0ff */
[----:B------:R-:W-:Y:S05]  /*18d40*/  WARPSYNC.COLLECTIVE R15, `(.L_x_385) ;  /* 0x000000000f087348 */ /* 0x000fea0003c00000 */
[----:B------:R0:W1:Y:S02]  /*18d50*/  SHFL.IDX P6, R14, R13, R12, R11 ;  /* 0x0000000c0d0e7389 */ /* 0x00006400000c000b */
[----:B01----:R-:W-:Y:S01]  /*18d60*/  ENDCOLLECTIVE ;  /* 0x000000000000791b */ /* 0x003fe20003800000 */
.L_x_385:
        /* <DEDUP_REMOVED lines=12> */
.L_x_386:
        /* <DEDUP_REMOVED lines=9> */
.L_x_291:
        /* <DEDUP_REMOVED lines=8> */
.L_x_389:
[----:B------:R-:W-:Y:S05]  /*18f40*/  BSYNC B0 ;  /* 0x0000000000007941 */ /* 0x000fea0003800000 */
.L_x_388:
[----:B------:R-:W-:Y:S01]  /*18f50*/  IMAD.MOV.U32 R13, RZ, RZ, R16 ;  /* 0x000000ffff0d7224 */ /* 0x000fe200078e0010 */
[----:B------:R-:W-:Y:S01]  /*18f60*/  MOV R15, 0xffffffff ;  /* 0xffffffff000f7802 */ /* 0x000fe20000000f00 */
[----:B------:R-:W-:Y:S02]  /*18f70*/  IMAD.MOV.U32 R12, RZ, RZ, 0x1 ;  /* 0x00000001ff0c7424 */ /* 0x000fe400078e00ff */
[----:B------:R-:W-:Y:S02]  /*18f80*/  IMAD.MOV.U32 R11, RZ, RZ, 0x1f ;  /* 0x0000001fff0b7424 */ /* 0x000fe400078e00ff */
[----:B------:R-:W-:Y:S02]  /*18f90*/  IMAD.IADD R7, R19, 0x1, R9 ;  /* 0x0000000113077824 */ /* 0x000fe400078e0209 */
[----:B------:R-:W-:-:S07]  /*18fa0*/  IMAD.MOV.U32 R0, RZ, RZ, R14 ;  /* 0x000000ffff007224 */ /* 0x000fce00078e000e */
[----:B------:R-:W-:Y:S05]  /*18fb0*/  WARPSYNC.COLLECTIVE R15, `(.L_x_390) ;  /* 0x000000000f087348 */ /* 0x000fea0003c00000 */
[----:B------:R0:W1:Y:S02]  /*18fc0*/  SHFL.IDX P6, R14, R13, R12, R11 ;  /* 0x0000000c0d0e7389 */ /* 0x00006400000c000b */
[----:B01----:R-:W-:Y:S01]  /*18fd0*/  ENDCOLLECTIVE ;  /* 0x000000000000791b */ /* 0x003fe20003800000 */
.L_x_390:
[----:B------:R-:W-:Y:S02]  /*18fe0*/  ULDC UR4, c[0x0][0xc3c] ;  /* 0x00030f0000047ab9 */ /* 0x000fe40000000800 */
[----:B------:R-:W-:-:S13]  /*18ff0*/  ISETP.GE.OR P1, PT, R7, UR4, !P0 ;  /* 0x0000000407007c0c */ /* 0x000fda000c726670 */
[----:B------:R-:W0:Y:S08]  /*19000*/  @!P1 LDC.64 R2, c[0x0][0xc80] ;  /* 0x00032000ff029b82 */ /* 0x000e300000000a00 */
[----:B------:R-:W1:Y:S01]  /*19010*/  @!P1 LDC.64 R4, c[0x0][0xc78] ;  /* 0x00031e00ff049b82 */ /* 0x000e620000000a00 */
[----:B------:R-:W-:Y:S02]  /*19020*/  IMAD.MOV.U32 R11, RZ, RZ, RZ ;  /* 0x000000ffff0b7224 */ /* 0x000fe400078e00ff */
[----:B------:R-:W-:-:S02]  /*19030*/  IMAD.MOV.U32 R8, RZ, RZ, R14 ;  /* 0x000000ffff087224 */ /* 0x000fc400078e000e */
[----:B0-----:R-:W-:-:S05]  /*19040*/  @!P1 IMAD.WIDE R2, R7, 0x4, R2 ;  /* 0x0000000407029825 */ /* 0x001fca00078e0202 */
[----:B------:R1:W2:Y:S02]  /*19050*/  @!P1 LDG.E R6, desc[UR36][R2.64] ;  /* 0x0000002402069981 */ /* 0x0002a4000c1e1900 */
[----:B-1----:R-:W-:-:S05]  /*19060*/  @!P1 IMAD.WIDE R2, R7, 0x4, R4 ;  /* 0x0000000407029825 */ /* 0x002fca00078e0204 */
[----:B------:R-:W3:Y:S01]  /*19070*/  @!P1 LDG.E R5, desc[UR36][R2.64] ;  /* 0x0000002402059981 */ /* 0x000ee2000c1e1900 */
[----:B------:R-:W-:Y:S01]  /*19080*/  IMAD.MOV.U32 R7, RZ, RZ, RZ ;  /* 0x000000ffff077224 */ /* 0x000fe200078e00ff */
[C---:B------:R-:W-:Y:S01]  /*19090*/  ISETP.GE.U32.AND P2, PT, R9.reuse, 0x2, PT ;  /* 0x000000020900780c */ /* 0x040fe20003f46070 */
[----:B------:R-:W-:Y:S01]  /*190a0*/  IMAD.MOV.U32 R4, RZ, RZ, RZ ;  /* 0x000000ffff047224 */ /* 0x000fe200078e00ff */
[C---:B------:R-:W-:Y:S02]  /*190b0*/  ISETP.GE.U32.AND P3, PT, R9.reuse, 0x4, PT ;  /* 0x000000040900780c */ /* 0x040fe40003f66070 */
[C---:B------:R-:W-:Y:S02]  /*190c0*/  ISETP.GE.U32.AND P4, PT, R9.reuse, 0x8, PT ;  /* 0x000000080900780c */ /* 0x040fe40003f86070 */
[----:B------:R-:W-:Y:S01]  /*190d0*/  ISETP.GE.U32.AND P5, PT, R9, 0x10, PT ;  /* 0x000000100900780c */ /* 0x000fe20003fa6070 */
[----:B--2---:R-:W-:Y:S02]  /*190e0*/  @!P1 IMAD.MOV.U32 R7, RZ, RZ, R6 ;  /* 0x000000ffff079224 */ /* 0x004fe400078e0006 */
[----:B------:R-:W-:-:S02]  /*190f0*/  IMAD.MOV.U32 R6, RZ, RZ, RZ ;  /* 0x000000ffff067224 */ /* 0x000fc400078e00ff */
[----:B---3--:R-:W-:Y:S01]  /*19100*/  @!P1 IMAD.MOV.U32 R4, RZ, RZ, R5 ;  /* 0x000000ffff049224 */ /* 0x008fe200078e0005 */
[----:B------:R-:W-:-:S03]  /*19110*/  ISETP.NE.AND P1, PT, R9, RZ, PT ;  /* 0x000000ff0900720c */ /* 0x000fc60003f25270 */
[----:B------:R-:W-:-:S10]  /*19120*/  IMAD R13, R4, R7, RZ ;  /* 0x00000007040d7224 */ /* 0x000fd400078e02ff */
[----:B------:R-:W-:Y:S05]  /*19130*/  WARPSYNC.COLLECTIVE R15, `(.L_x_391) ;  /* 0x000000000f087348 */ /* 0x000fea0003c00000 */
[----:B------:R0:W1:Y:S02]  /*19140*/  SHFL.UP P6, R14, R13, R12, R11 ;  /* 0x0400000c0d0e7389 */ /* 0x00006400000c000b */
[----:B01----:R-:W-:Y:S01]  /*19150*/  ENDCOLLECTIVE ;  /* 0x000000000000791b */ /* 0x003fe20003800000 */
.L_x_391:
[----:B------:R-:W-:Y:S01]  /*19160*/  IMAD.MOV.U32 R12, RZ, RZ, 0x2 ;  /* 0x00000002ff0c7424 */ /* 0x000fe200078e00ff */
[----:B------:R-:W-:-:S05]  /*19170*/  SEL R14, R14, RZ, P1 ;  /* 0x000000ff0e0e7207 */ /* 0x000fca0000800000 */
[----:B------:R-:W-:-:S04]  /*19180*/  IMAD.IADD R5, R13, 0x1, R14 ;  /* 0x000000010d057824 */ /* 0x000fc800078e020e */
[----:B------:R-:W-:-:S07]  /*19190*/  IMAD.MOV.U32 R13, RZ, RZ, R5 ;  /* 0x000000ffff0d7224 */ /* 0x000fce00078e0005 */
[----:B------:R-:W-:Y:S05]  /*191a0*/  WARPSYNC.COLLECTIVE R15, `(.L_x_392) ;  /* 0x000000000f087348 */ /* 0x000fea0003c00000 */
[----:B------:R0:W1:Y:S02]  /*191b0*/  SHFL.UP P6, R14, R13, R12, R11 ;  /* 0x0400000c0d0e7389 */ /* 0x00006400000c000b */
[----:B01----:R-:W-:Y:S01]  /*191c0*/  ENDCOLLECTIVE ;  /* 0x000000000000791b */ /* 0x003fe20003800000 */
.L_x_392:
[----:B------:R-:W-:Y:S01]  /*191d0*/  IMAD.MOV.U32 R12, RZ, RZ, 0x4 ;  /* 0x00000004ff0c7424 */ /* 0x000fe200078e00ff */
[----:B------:R-:W-:-:S05]  /*191e0*/  SEL R2, R14, RZ, P2 ;  /* 0x000000ff0e027207 */ /* 0x000fca0001000000 */
[----:B------:R-:W-:-:S04]  /*191f0*/  IMAD.IADD R2, R5, 0x1, R2 ;  /* 0x0000000105027824 */ /* 0x000fc800078e0202 */
[----:B------:R-:W-:-:S07]  /*19200*/  IMAD.MOV.U32 R13, RZ, RZ, R2 ;  /* 0x000000ffff0d7224 */ /* 0x000fce00078e0002 */
[----:B------:R-:W-:Y:S05]  /*19210*/  WARPSYNC.COLLECTIVE R15, `(.L_x_393) ;  /* 0x000000000f087348 */ /* 0x000fea0003c00000 */
[----:B------:R0:W1:Y:S02]  /*19220*/  SHFL.UP P6, R14, R13, R12, R11 ;  /* 0x0400000c0d0e7389 */ /* 0x00006400000c000b */
[----:B01----:R-:W-:Y:S01]  /*19230*/  ENDCOLLECTIVE ;  /* 0x000000000000791b */ /* 0x003fe20003800000 */
.L_x_393:
[----:B------:R-:W-:Y:S02]  /*19240*/  MOV R12, 0x8 ;  /* 0x00000008000c7802 */ /* 0x000fe40000000f00 */
[----:B------:R-:W-:-:S05]  /*19250*/  SEL R3, R14, RZ, P3 ;  /* 0x000000ff0e037207 */ /* 0x000fca0001800000 */
[----:B------:R-:W-:-:S04]  /*19260*/  IMAD.IADD R3, R2, 0x1, R3 ;  /* 0x0000000102037824 */ /* 0x000fc800078e0203 */
[----:B------:R-:W-:-:S07]  /*19270*/  IMAD.MOV.U32 R13, RZ, RZ, R3 ;  /* 0x000000ffff0d7224 */ /* 0x000fce00078e0003 */
[----:B------:R-:W-:Y:S05]  /*19280*/  WARPSYNC.COLLECTIVE R15, `(.L_x_394) ;  /* 0x000000000f087348 */ /* 0x000fea0003c00000 */
[----:B------:R0:W1:Y:S02]  /*19290*/  SHFL.UP P6, R14, R13, R12, R11 ;  /* 0x0400000c0d0e7389 */ /* 0x00006400000c000b */
[----:B01----:R-:W-:Y:S01]  /*192a0*/  ENDCOLLECTIVE ;  /* 0x000000000000791b */ /* 0x003fe20003800000 */
.L_x_394:
[----:B------:R-:W-:Y:S01]  /*192b0*/  IMAD.MOV.U32 R12, RZ, RZ, 0x10 ;  /* 0x00000010ff0c7424 */ /* 0x000fe200078e00ff */
[----:B------:R-:W-:-:S05]  /*192c0*/  SEL R14, R14, RZ, P4 ;  /* 0x000000ff0e0e7207 */ /* 0x000fca0002000000 */
[----:B------:R-:W-:-:S04]  /*192d0*/  IMAD.IADD R5, R3, 0x1, R14 ;  /* 0x0000000103057824 */ /* 0x000fc800078e020e */
[----:B------:R-:W-:-:S07]  /*192e0*/  IMAD.MOV.U32 R13, RZ, RZ, R5 ;  /* 0x000000ffff0d7224 */ /* 0x000fce00078e0005 */
[----:B------:R-:W-:Y:S05]  /*192f0*/  WARPSYNC.COLLECTIVE R15, `(.L_x_395) ;  /* 0x000000000f087348 */ /* 0x000fea0003c00000 */
[----:B------:R0:W1:Y:S02]  /*19300*/  SHFL.UP P6, R14, R13, R12, R11 ;  /* 0x0400000c0d0e7389 */ /* 0x00006400000c000b */
[----:B01----:R-:W-:Y:S01]  /*19310*/  ENDCOLLECTIVE ;  /* 0x000000000000791b */ /* 0x003fe20003800000 */
.L_x_395:
[----:B------:R-:W-:Y:S02]  /*19320*/  IMAD.MOV.U32 R12, RZ, RZ, 0x1f ;  /* 0x0000001fff0c7424 */ /* 0x000fe400078e00ff */
[----:B------:R-:W-:Y:S01]  /*19330*/  IMAD.MOV.U32 R11, RZ, RZ, 0x1f ;  /* 0x0000001fff0b7424 */ /* 0x000fe200078e00ff */
[----:B------:R-:W-:-:S05]  /*19340*/  SEL R2, R14, RZ, P5 ;  /* 0x000000ff0e027207 */ /* 0x000fca0002800000 */
[----:B------:R-:W-:-:S04]  /*19350*/  IMAD.IADD R2, R5, 0x1, R2 ;  /* 0x0000000105027824 */ /* 0x000fc800078e0202 */
[----:B------:R-:W-:-:S07]  /*19360*/  IMAD.MOV.U32 R13, RZ, RZ, R2 ;  /* 0x000000ffff0d7224 */ /* 0x000fce00078e0002 */
[----:B------:R-:W-:Y:S05]  /*19370*/  WARPSYNC.COLLECTIVE R15, `(.L_x_396) ;  /* 0x000000000f087348 */ /* 0x000fea0003c00000 */
[----:B------:R0:W1:Y:S02]  /*19380*/  SHFL.IDX P6, R14, R13, R12, R11 ;  /* 0x0000000c0d0e7389 */ /* 0x00006400000c000b */
[----:B01----:R-:W-:Y:S01]  /*19390*/  ENDCOLLECTIVE ;  /* 0x000000000000791b */ /* 0x003fe20003800000 */
.L_x_396:
[----:B------:R-:W-:Y:S05]  /*193a0*/  BRA `(.L_x_397) ;  /* 0xffffffc0007c7947 */ /* 0x000fea000383ffff */
.L_x_294:
[----:B------:R-:W-:Y:S01]  /*193b0*/  BSSY B0, `(.L_x_398) ;  /* 0x0000007000007945 */ /* 0x000fe20003800000 */
[----:B------:R-:W-:Y:S02]  /*193c0*/  IMAD.MOV.U32 R12, RZ, RZ, 0x1 ;  /* 0x00000001ff0c7424 */ /* 0x000fe400078e00ff */
[----:B------:R-:W-:Y:S02]  /*193d0*/  IMAD.MOV.U32 R11, RZ, RZ, RZ ;  /* 0x000000ffff0b7224 */ /* 0x000fe400078e00ff */
[----:B------:R-:W-:-:S07]  /*193e0*/  IMAD.MOV.U32 R15, RZ, RZ, -0x1 ;  /* 0xffffffffff0f7424 */ /* 0x000fce00078e00ff */
[----:B------:R-:W-:Y:S05]  /*193f0*/  WARPSYNC.COLLECTIVE R15, `(.L_x_399) ;  /* 0x000000000f087348 */ /* 0x000fea0003c00000 */
[----:B------:R0:W1:Y:S02]  /*19400*/  SHFL.UP P6, R14, R13, R12, R11 ;  /* 0x0400000c0d0e7389 */ /* 0x00006400000c000b */
[----:B01----:R-:W-:Y:S01]  /*19410*/  ENDCOLLECTIVE ;  /* 0x000000000000791b */ /* 0x003fe20003800000 */
.L_x_399:
[----:B------:R-:W-:Y:S05]  /*19420*/  BSYNC B0 ;  /* 0x0000000000007941 */ /* 0x000fea0003800000 */
.L_x_398:
[----:B------:R-:W-:Y:S01]  /*19430*/  SEL R14, R14, RZ, P1 ;  /* 0x000000ff0e0e7207 */ /* 0x000fe20000800000 */
[----:B------:R-:W-:Y:S02]  /*19440*/  IMAD.MOV.U32 R12, RZ, RZ, 0x2 ;  /* 0x00000002ff0c7424 */ /* 0x000fe400078e00ff */
[----:B------:R-:W-:Y:S02]  /*19450*/  IMAD.MOV.U32 R11, RZ, RZ, RZ ;  /* 0x000000ffff0b7224 */ /* 0x000fe400078e00ff */
[----:B------:R-:W-:Y:S02]  /*19460*/  IMAD.IADD R13, R13, 0x1, R14 ;  /* 0x000000010d0d7824 */ /* 0x000fe400078e020e */
[----:B------:R-:W-:-:S07]  /*19470*/  IMAD.MOV.U32 R15, RZ, RZ, -0x1 ;  /* 0xffffffffff0f7424 */ /* 0x000fce00078e00ff */
[----:B------:R-:W-:Y:S05]  /*19480*/  WARPSYNC.COLLECTIVE R15, `(.L_x_400) ;  /* 0x000000000f087348 */ /* 0x000fea0003c00000 */
[----:B------:R0:W1:Y:S02]  /*19490*/  SHFL.UP P6, R14, R13, R12, R11 ;  /* 0x0400000c0d0e7389 */ /* 0x00006400000c000b */
[----:B01----:R-:W-:Y:S01]  /*194a0*/  ENDCOLLECTIVE ;  /* 0x000000000000791b */ /* 0x003fe20003800000 */
.L_x_400:
[----:B------:R-:W-:Y:S01]  /*194b0*/  IMAD.MOV.U32 R12, RZ, RZ, 0x4 ;  /* 0x00000004ff0c7424 */ /* 0x000fe200078e00ff */
[----:B------:R-:W-:-:S04]  /*194c0*/  SEL R2, R14, RZ, P2 ;  /* 0x000000ff0e027207 */ /* 0x000fc80001000000 */
[----:B------:R-:W-:-:S05]  /*194d0*/  IADD3 R2, R13, R2, RZ ;  /* 0x000000020d027210 */ /* 0x000fca0007ffe0ff */
[----:B------:R-:W-:-:S07]  /*194e0*/  IMAD.MOV.U32 R13, RZ, RZ, R2 ;  /* 0x000000ffff0d7224 */ /* 0x000fce00078e0002 */
[----:B------:R-:W-:Y:S05]  /*194f0*/  WARPSYNC.COLLECTIVE R15, `(.L_x_401) ;  /* 0x000000000f087348 */ /* 0x000fea0003c00000 */
[----:B------:R0:W1:Y:S02]  /*19500*/  SHFL.UP P6, R14, R13, R12, R11 ;  /* 0x0400000c0d0e7389 */ /* 0x00006400000c000b */
[----:B01----:R-:W-:Y:S01]  /*19510*/  ENDCOLLECTIVE ;  /* 0x000000000000791b */ /* 0x003fe20003800000 */
.L_x_401:
[----:B------:R-:W-:Y:S01]  /*19520*/  IMAD.MOV.U32 R12, RZ, RZ, 0x8 ;  /* 0x00000008ff0c7424 */ /* 0x000fe200078e00ff */
[----:B------:R-:W-:-:S05]  /*19530*/  SEL R3, R14, RZ, P3 ;  /* 0x000000ff0e037207 */ /* 0x000fca0001800000 */
[----:B------:R-:W-:-:S04]  /*19540*/  IMAD.IADD R3, R2, 0x1, R3 ;  /* 0x0000000102037824 */ /* 0x000fc800078e0203 */
[----:B------:R-:W-:-:S07]  /*19550*/  IMAD.MOV.U32 R13, RZ, RZ, R3 ;  /* 0x000000ffff0d7224 */ /* 0x000fce00078e0003 */
[----:B------:R-:W-:Y:S05]  /*19560*/  WARPSYNC.COLLECTIVE R15, `(.L_x_402) ;  /* 0x000000000f087348 */ /* 0x000fea0003c00000 */
[----:B------:R0:W1:Y:S02]  /*19570*/  SHFL.UP P6, R14, R13, R12, R11 ;  /* 0x0400000c0d0e7389 */ /* 0x00006400000c000b */
[----:B01----:R-:W-:Y:S01]  /*19580*/  ENDCOLLECTIVE ;  /* 0x000000000000791b */ /* 0x003fe20003800000 */
.L_x_402:
[----:B------:R-:W-:Y:S01]  /*19590*/  IMAD.MOV.U32 R12, RZ, RZ, 0x10 ;  /* 0x00000010ff0c7424 */ /* 0x000fe200078e00ff */
[----:B------:R-:W-:-:S05]  /*195a0*/  SEL R14, R14, RZ, P4 ;  /* 0x000000ff0e0e7207 */ /* 0x000fca0002000000 */
[----:B------:R-:W-:-:S04]  /*195b0*/  IMAD.IADD R5, R3, 0x1, R14 ;  /* 0x0000000103057824 */ /* 0x000fc800078e020e */
[----:B------:R-:W-:-:S07]  /*195c0*/  IMAD.MOV.U32 R13, RZ, RZ, R5 ;  /* 0x000000ffff0d7224 */ /* 0x000fce00078e0005 */
[----:B------:R-:W-:Y:S05]  /*195d0*/  WARPSYNC.COLLECTIVE R15, `(.L_x_403) ;  /* 0x000000000f087348 */ /* 0x000fea0003c00000 */
[----:B------:R0:W1:Y:S02]  /*195e0*/  SHFL.UP P6, R14, R13, R12, R11 ;  /* 0x0400000c0d0e7389 */ /* 0x00006400000c000b */
[----:B01----:R-:W-:Y:S01]  /*195f0*/  ENDCOLLECTIVE ;  /* 0x000000000000791b */ /* 0x003fe20003800000 */
.L_x_403:
        /* <DEDUP_REMOVED lines=8> */
.L_x_404:
[----:B------:R-:W-:Y:S05]  /*19680*/  BRA `(.L_x_405) ;  /* 0xffffffc000687947 */ /* 0x000fea000383ffff */
.L_x_296:
[----:B------:R-:W-:Y:S01]  /*19690*/  BSSY B0, `(.L_x_406) ;  /* 0x0000006000007945 */ /* 0x000fe20003800000 */
[----:B------:R-:W-:Y:S01]  /*196a0*/  PLOP3.LUT P6, PT, P6, PT, PT, 0x8, 0x0 ;  /* 0x000000000000781c */ /* 0x000fe200037ce170 */
[----:B------:R-:W-:-:S12]  /*196b0*/  IMAD.MOV.U32 R15, RZ, RZ, -0x1 ;  /* 0xffffffffff0f7424 */ /* 0x000fd800078e00ff */
[----:B0-----:R-:W-:Y:S05]  /*196c0*/  WARPSYNC.COLLECTIVE R15, `(.L_x_407) ;  /* 0x000000000f087348 */ /* 0x001fea0003c00000 */
[----:B------:R-:W-:Y:S01]  /*196d0*/  VOTE.ANY R14, PT, P6 ;  /* 0x00000000000e7806 */ /* 0x000fe200030e0100 */
[----:B0-----:R-:W-:Y:S06]  /*196e0*/  ENDCOLLECTIVE ;  /* 0x000000000000791b */ /* 0x001fec0003800000 */
.L_x_407:
[----:B------:R-:W-:Y:S05]  /*196f0*/  BSYNC B0 ;  /* 0x0000000000007941 */ /* 0x000fea0003800000 */
.L_x_406:
[----:B------:R-:W-:Y:S02]  /*19700*/  IMAD.MOV.U32 R3, RZ, RZ, R14 ;  /* 0x000000ffff037224 */ /* 0x000fe400078e000e */
[----:B------:R-:W-:Y:S02]  /*19710*/  IMAD.MOV.U32 R13, RZ, RZ, R7 ;  /* 0x000000ffff0d7224 */ /* 0x000fe400078e0007 */
[----:B------:R-:W0:Y:S01]  /*19720*/  POPC R8, R3 ;  /* 0x0000000300087309 */ /* 0x000e220000000000 */
[----:B------:R-:W-:Y:S02]  /*19730*/  IMAD.MOV.U32 R11, RZ, RZ, 0x1f ;  /* 0x0000001fff0b7424 */ /* 0x000fe400078e00ff */
[----:B------:R-:W-:Y:S01]  /*19740*/  IMAD.MOV.U32 R15, RZ, RZ, -0x1 ;  /* 0xffffffffff0f7424 */ /* 0x000fe200078e00ff */
[----:B0-----:R-:W-:-:S07]  /*19750*/  MOV R12, R8 ;  /* 0x00000008000c7202 */ /* 0x001fce0000000f00 */
[----:B------:R-:W-:Y:S05]  /*19760*/  WARPSYNC.COLLECTIVE R15, `(.L_x_408) ;  /* 0x000000000f087348 */ /* 0x000fea0003c00000 */
[----:B------:R0:W1:Y:S02]  /*19770*/  SHFL.IDX P6, R14, R13, R12, R11 ;  /* 0x0000000c0d0e7389 */ /* 0x00006400000c000b */
[----:B01----:R-:W-:Y:S01]  /*19780*/  ENDCOLLECTIVE ;  /* 0x000000000000791b */ /* 0x003fe20003800000 */
.L_x_408:
[----:B------:R-:W-:Y:S02]  /*19790*/  IMAD.MOV.U32 R13, RZ, RZ, R4 ;  /* 0x000000ffff0d7224 */ /* 0x000fe400078e0004 */
[----:B------:R-:W-:-:S07]  /*197a0*/  IMAD.MOV.U32 R7, RZ, RZ, R14 ;  /* 0x000000ffff077224 */ /* 0x000fce00078e000e */
[----:B------:R-:W-:Y:S05]  /*197b0*/  WARPSYNC.COLLECTIVE R15, `(.L_x_409) ;  /* 0x000000000f087348 */ /* 0x000fea0003c00000 */
[----:B------:R0:W1:Y:S02]  /*197c0*/  SHFL.IDX P6, R14, R13, R12, R11 ;  /* 0x0000000c0d0e7389 */ /* 0x00006400000c000b */
[----:B01----:R-:W-:Y:S01]  /*197d0*/  ENDCOLLECTIVE ;  /* 0x000000000000791b */ /* 0x003fe20003800000 */
.L_x_409:
[----:B------:R-:W-:Y:S01]  /*197e0*/  IMAD.MOV.U32 R4, RZ, RZ, R14 ;  /* 0x000000ffff047224 */ /* 0x000fe200078e000e */
[----:B------:R-:W-:Y:S06]  /*197f0*/  BRA `(.L_x_410) ;  /* 0xffffffc000487947 */ /* 0x000fec000383ffff */
.L_x_298:
[----:B------:R-:W-:Y:S01]  /*19800*/  BSSY B0, `(.L_x_411) ;  /* 0x0000007000007945 */ /* 0x000fe20003800000 */
[----:B------:R-:W-:Y:S02]  /*19810*/  IMAD.MOV.U32 R13, RZ, RZ, R2 ;  /* 0x000000ffff0d7224 */ /* 0x000fe400078e0002 */
[----:B------:R-:W-:Y:S02]  /*19820*/  IMAD.MOV.U32 R11, RZ, RZ, 0x1f ;  /* 0x0000001fff0b7424 */ /* 0x000fe400078e00ff */
[----:B------:R-:W-:-:S07]  /*19830*/  IMAD.MOV.U32 R15, RZ, RZ, -0x1 ;  /* 0xffffffffff0f7424 */ /* 0x000fce00078e00ff */
[----:B0123--:R-:W-:Y:S05]  /*19840*/  WARPSYNC.COLLECTIVE R15, `(.L_x_412) ;  /* 0x000000000f087348 */ /* 0x00ffea0003c00000 */
[----:B------:R4:W0:Y:S02]  /*19850*/  SHFL.IDX P6, R14, R13, R12, R11 ;  /* 0x0000000c0d0e7389 */ /* 0x00082400000c000b */
[----:B01234-:R-:W-:Y:S01]  /*19860*/  ENDCOLLECTIVE ;  /* 0x000000000000791b */ /* 0x01ffe20003800000 */
.L_x_412:
[----:B------:R-:W-:Y:S05]  /*19870*/  BSYNC B0 ;  /* 0x0000000000007941 */ /* 0x000fea0003800000 */
.L_x_411:
[----:B------:R-:W-:Y:S01]  /*19880*/  IMAD.MOV.U32 R6, RZ, RZ, R14 ;  /* 0x000000ffff067224 */ /* 0x000fe200078e000e */
[----:B------:R-:W-:Y:S06]  /*19890*/  BRA `(.L_x_297) ;  /* 0xffffffc000387947 */ /* 0x000fec000383ffff */
.L_x_302:
[----:B-1----:R1:W3:Y:S02]  /*198a0*/  SYNCS.PHASECHK.TRANS64.TRYWAIT P0, [R4+URZ+0x38820], R0 ;  /* 0x03882000040075a7 */ /* 0x0022e4000800017f */
[----:B---3--:R-:W-:Y:S05]  /*198b0*/  @!P0 NANOSLEEP.SYNCS 0x989680 ;  /* 0x009896800000895d */ /* 0x008fea0003900000 */
[----:B------:R-:W3:Y:S02]  /*198c0*/  @!P0 SYNCS.PHASECHK.TRANS64 P0, [R4+URZ+0x38820], R0 ;  /* 0x03882000040085a7 */ /* 0x000ee4000800007f */
[----:B---3--:R-:W-:Y:S05]  /*198d0*/  @!P0 BRA `(.L_x_302) ;  /* 0xfffffffc00f08947 */ /* 0x008fea000383ffff */
[----:B------:R-:W-:Y:S05]  /*198e0*/  BRA `(.L_x_413) ;  /* 0xffffffc400907947 */ /* 0x000fea000383ffff */
.L_x_303:
[----:B------:R-:W3:Y:S01]  /*198f0*/  S2R R2, SR_TID.X ;  /* 0x0000000000027919 */ /* 0x000ee20000002100 */
[----:B------:R-:W-:Y:S01]  /*19900*/  BSSY B0, `(.L_x_414) ;  /* 0x000000a000007945 */ /* 0x000fe20003800000 */
[----:B------:R-:W-:Y:S02]  /*19910*/  IMAD.MOV.U32 R12, RZ, RZ, RZ ;  /* 0x000000ffff0c7224 */ /* 0x000fe400078e00ff */
[----:B------:R-:W-:Y:S02]  /*19920*/  IMAD.MOV.U32 R11, RZ, RZ, 0x1f ;  /* 0x0000001fff0b7424 */ /* 0x000fe400078e00ff */
[----:B------:R-:W-:Y:S01]  /*19930*/  IMAD.MOV.U32 R15, RZ, RZ, -0x1 ;  /* 0xffffffffff0f7424 */ /* 0x000fe200078e00ff */
[----:B---3--:R-:W-:-:S04]  /*19940*/  SHF.R.U32.HI R2, RZ, 0x5, R2 ;  /* 0x00000005ff027819 */ /* 0x008fc80000011602 */
[----:B------:R-:W-:-:S05]  /*19950*/  LOP3.LUT R2, R2, 0x3, RZ, 0xc0, !PT ;  /* 0x0000000302027812 */ /* 0x000fca00078ec0ff */
[----:B------:R-:W-:-:S07]  /*19960*/  IMAD.MOV.U32 R13, RZ, RZ, R2 ;  /* 0x000000ffff0d7224 */ /* 0x000fce00078e0002 */
[----:B012---:R-:W-:Y:S05]  /*19970*/  WARPSYNC.COLLECTIVE R15, `(.L_x_415) ;  /* 0x000000000f087348 */ /* 0x007fea0003c00000 */
[----:B------:R3:W4:Y:S02]  /*19980*/  SHFL.IDX P6, R14, R13, R12, R11 ;  /* 0x0000000c0d0e7389 */ /* 0x00072400000c000b */
[----:B01234-:R-:W-:Y:S01]  /*19990*/  ENDCOLLECTIVE ;  /* 0x000000000000791b */ /* 0x01ffe20003800000 */
.L_x_415:
[----:B------:R-:W-:Y:S05]  /*199a0*/  BSYNC B0 ;  /* 0x0000000000007941 */ /* 0x000fea0003800000 */
.L_x_414:
[----:B------:R-:W-:Y:S05]  /*199b0*/  BRA `(.L_x_416) ;  /* 0xffffffc400787947 */ /* 0x000fea000383ffff */
.L_x_306:
[----:B------:R-:W-:Y:S01]  /*199c0*/  BSSY B1, `(.L_x_417) ;  /* 0x0000006000017945 */ /* 0x000fe20003800000 */
[----:B------:R-:W-:-:S07]  /*199d0*/  IMAD.MOV.U32 R15, RZ, RZ, -0x1 ;  /* 0xffffffffff0f7424 */ /* 0x000fce00078e00ff */
[----:B012---:R-:W-:Y:S05]  /*199e0*/  WARPSYNC.COLLECTIVE R15, `(.L_x_418) ;  /* 0x000000000f0c7348 */ /* 0x007fea0003c00000 */
[----:B------:R-:W-:Y:S02]  /*199f0*/  ELECT P6, UR62, PT ;  /* 0x00000000003e782f */ /* 0x000fe400038c0000 */
[----:B------:R-:W-:Y:S01]  /*19a00*/  MOV R14, UR62 ;  /* 0x0000003e000e7c02 */ /* 0x000fe20008000f00 */
[----:B012---:R-:W-:Y:S10]  /*19a10*/  ENDCOLLECTIVE ;  /* 0x000000000000791b */ /* 0x007ff40003800000 */
.L_x_418:
[----:B------:R-:W-:Y:S05]  /*19a20*/  BSYNC B1 ;  /* 0x0000000000017941 */ /* 0x000fea0003800000 */
.L_x_417:
[----:B------:R-:W-:Y:S05]  /*19a30*/  BRA `(.L_x_419) ;  /* 0xffffffc400707947 */ /* 0x000fea000383ffff */
.L_x_308:
[----:B-1----:R1:W3:Y:S02]  /*19a40*/  SYNCS.PHASECHK.TRANS64.TRYWAIT P1, [R5+URZ+0x38840], R0 ;  /* 0x03884000050075a7 */ /* 0x0022e4000802017f */
[----:B---3--:R-:W-:Y:S05]  /*19a50*/  @!P1 NANOSLEEP.SYNCS 0x989680 ;  /* 0x009896800000995d */ /* 0x008fea0003900000 */
[----:B------:R-:W3:Y:S02]  /*19a60*/  @!P1 SYNCS.PHASECHK.TRANS64 P1, [R5+URZ+0x38840], R0 ;  /* 0x03884000050095a7 */ /* 0x000ee4000802007f */
[----:B---3--:R-:W-:Y:S05]  /*19a70*/  @!P1 BRA `(.L_x_308) ;  /* 0xfffffffc00f09947 */ /* 0x008fea000383ffff */
[----:B------:R-:W-:Y:S05]  /*19a80*/  BRA `(.L_x_420) ;  /* 0xffffffc400987947 */ /* 0x000fea000383ffff */
.L_x_310:
[----:B---3--:R3:W4:Y:S02]  /*19a90*/  SYNCS.PHASECHK.TRANS64.TRYWAIT P1, [R27+URZ+0x38840], R2 ;  /* 0x038840021b0075a7 */ /* 0x008724000802017f */
[----:B----4-:R-:W-:Y:S05]  /*19aa0*/  @!P1 NANOSLEEP.SYNCS 0x989680 ;  /* 0x009896800000995d */ /* 0x010fea0003900000 */
[----:B------:R-:W4:Y:S02]  /*19ab0*/  @!P1 SYNCS.PHASECHK.TRANS64 P1, [R27+URZ+0x38840], R2 ;  /* 0x038840021b0095a7 */ /* 0x000f24000802007f */
[----:B----4-:R-:W-:Y:S05]  /*19ac0*/  @!P1 BRA `(.L_x_310) ;  /* 0xfffffffc00f09947 */ /* 0x010fea000383ffff */
[----:B------:R-:W-:Y:S05]  /*19ad0*/  BRA `(.L_x_421) ;  /* 0xffffffc400a47947 */ /* 0x000fea000383ffff */
.L_x_312:
[----:B----4-:R4:W0:Y:S02]  /*19ae0*/  SYNCS.PHASECHK.TRANS64.TRYWAIT P1, [R5+URZ+0x38860], R0 ;  /* 0x03886000050075a7 */ /* 0x010824000802017f */
[----:B0-----:R-:W-:Y:S05]  /*19af0*/  @!P1 NANOSLEEP.SYNCS 0x989680 ;  /* 0x009896800000995d */ /* 0x001fea0003900000 */
[----:B------:R-:W0:Y:S02]  /*19b00*/  @!P1 SYNCS.PHASECHK.TRANS64 P1, [R5+URZ+0x38860], R0 ;  /* 0x03886000050095a7 */ /* 0x000e24000802007f */
[----:B0-----:R-:W-:Y:S05]  /*19b10*/  @!P1 BRA `(.L_x_312) ;  /* 0xfffffffc00f09947 */ /* 0x001fea000383ffff */
[----:B------:R-:W-:Y:S05]  /*19b20*/  BRA `(.L_x_422) ;  /* 0xffffffc400a07947 */ /* 0x000fea000383ffff */
.L_x_423:
        /* <DEDUP_REMOVED lines=13> */
.L_x_15971:


//--------------------- .text._ZN7cutlass13device_kernelIN5flash11enable_sm90INS1_16FlashAttnFwdSm90INS1_25CollectiveMainloopFwdSm90ILi2EN4cute5tupleIJNS5_1CILi1EEES8_S8_EEENS6_IJNS7_ILi128EEENS7_ILi80EEENS7_ILi256EEEEEELi256ENS_6half_tEfNS_4arch4Sm90ELb0ELb0ELb1ELb1ELb1ELb1ELb0ELb1ELb1ELb1ELb1ELb0EEENS1_21CollectiveEpilogueFwdINS6_IJSA_SC_SB_EEES9_SE_SG_Li256ELb1ELb1ELb1ELb0EEENS1_36VarlenDynamicPersistentTileSchedulerILi128ELi80ELi256ELi128ELb1ELb1ELb1ELb0ELb1ELb1EEEEEEEEEvNT_6ParamsE --------------------------
	.section	.text._ZN7cutlass13device_kernelIN5flash11enable_sm90INS1_16FlashAttnFwdSm90INS1_25CollectiveMainloopFwdSm90ILi2EN4cute5tupleIJNS5_1CILi1EEES8_S8_EEENS6_IJNS7_ILi128EEENS7_ILi80EEENS7_ILi256EEEEEELi256ENS_6half_tEfNS_4arch4Sm90ELb0ELb0ELb1ELb1ELb1ELb1ELb0ELb1ELb1ELb1ELb1ELb0EEENS1_21CollectiveEpilogueFwdINS6_IJSA_SC_SB_EEES9_SE_SG_Li256ELb1ELb1ELb1ELb0EEENS1_36VarlenDynamicPersistentTileSchedulerILi128ELi80ELi256ELi128ELb1ELb1ELb1ELb0ELb1ELb1EEEEEEEEEvNT_6ParamsE,"ax",@progbits
	.align	128
.text._ZN7cutlass13device_kernelIN5flash11enable_sm90INS1_16FlashAttnFwdSm90INS1_25CollectiveMainloopFwdSm90ILi2EN4cute5tupleIJNS5_1CILi1EEES8_S8_EEENS6_IJNS7_ILi128EEENS7_ILi80EEENS7_ILi256EEEEEELi256ENS_6half_tEfNS_4arch4Sm90ELb0ELb0ELb1ELb1ELb1ELb1ELb0ELb1ELb1ELb1ELb1ELb0EEENS1_21CollectiveEpilogueFwdINS6_IJSA_SC_SB_EEES9_SE_SG_Li256ELb1ELb1ELb1ELb0EEENS1_36VarlenDynamicPersistentTileSchedulerILi128ELi80ELi256ELi128ELb1ELb1ELb1ELb0ELb1ELb1EEEEEEEEEvNT_6ParamsE:
        .type           _ZN7cutlass13device_kernelIN5flash11enable_sm90INS1_16FlashAttnFwdSm90INS1_25CollectiveMainloopFwdSm90ILi2EN4cute5tupleIJNS5_1CILi1EEES8_S8_EEENS6_IJNS7_ILi128EEENS7_ILi80EEENS7_ILi256EEEEEELi256ENS_6half_tEfNS_4arch4Sm90ELb0ELb0ELb1ELb1ELb1ELb1ELb0ELb1ELb1ELb1ELb1ELb0EEENS1_21CollectiveEpilogueFwdINS6_IJSA_SC_SB_EEES9_SE_SG_Li256ELb1ELb1ELb1ELb0EEENS1_36VarlenDynamicPersistentTileSchedulerILi128ELi80ELi256ELi128ELb1ELb1ELb1ELb0ELb1ELb1EEEEEEEEEvNT_6ParamsE,@function
        .size           _ZN7cutlass13device_kernelIN5flash11enable_sm90INS1_16FlashAttnFwdSm90INS1_25CollectiveMainloopFwdSm90ILi2EN4cute5tupleIJNS5_1CILi1EEES8_S8_EEENS6_IJNS7_ILi128EEENS7_ILi80EEENS7_ILi256EEEEEELi256ENS_6half_tEfNS_4arch4Sm90ELb0ELb0ELb1ELb1ELb1ELb1ELb0ELb1ELb1ELb1ELb1ELb0EEENS1_21CollectiveEpilogueFwdINS6_IJSA_SC_SB_EEES9_SE_SG_Li256ELb1ELb1ELb1ELb0EEENS1_36VarlenDynamicPersistentTileSchedulerILi128ELi80ELi256ELi128ELb1ELb1ELb1ELb0ELb1ELb1EEEEEEEEEvNT_6ParamsE,(.L_x_15972 - _ZN7cutlass13device_kernelIN5flash11enable_sm90INS1_16FlashAttnFwdSm90INS1_25CollectiveMainloopFwdSm90ILi2EN4cute5tupleIJNS5_1CILi1EEES8_S8_EEENS6_IJNS7_ILi128EEENS7_ILi80EEENS7_ILi256EEEEEELi256ENS_6half_tEfNS_4arch4Sm90ELb0ELb0ELb1ELb1ELb1ELb1ELb0ELb1ELb1ELb1ELb1ELb0EEENS1_21CollectiveEpilogueFwdINS6_IJSA_SC_SB_EEES9_SE_SG_Li256ELb1ELb1ELb1ELb0EEENS1_36VarlenDynamicPersistentTileSchedulerILi128ELi80ELi256ELi128ELb1ELb1ELb1ELb0ELb1ELb1EEEEEEEEEvNT_6ParamsE)
        .other          _ZN7cutlass13device_kernelIN5flash11enable_sm90INS1_16FlashAttnFwdSm90INS1_25CollectiveMainloopFwdSm90ILi2EN4cute5tupleIJNS5_1CILi1EEES8_S8_EEENS6_IJNS7_ILi128EEENS7_ILi80EEENS7_ILi256EEEEEELi256ENS_6half_tEfNS_4arch4Sm90ELb0ELb0ELb1ELb1ELb1ELb1ELb0ELb1ELb1ELb1ELb1ELb0EEENS1_21CollectiveEpilogueFwdINS6_IJSA_SC_SB_EEES9_SE_SG_Li256ELb1ELb1ELb1ELb0EEENS1_36VarlenDynamicPersistentTileSchedulerILi128ELi80ELi256ELi128ELb1ELb1ELb1ELb0ELb1ELb1EEEEEEEEEvNT_6ParamsE,@"STO_CUDA_ENTRY STV_DEFAULT"
_ZN7cutlass13device_kernelIN5flash11enable_sm90INS1_16FlashAttnFwdSm90INS1_25CollectiveMainloopFwdSm90ILi2EN4cute5tupleIJNS5_1CILi1EEES8_S8_EEENS6_IJNS7_ILi128EEENS7_ILi80EEENS7_ILi256EEEEEELi256ENS_6half_tEfNS_4arch4Sm90ELb0ELb0ELb1ELb1ELb1ELb1ELb0ELb1ELb1ELb1ELb1ELb0EEENS1_21CollectiveEpilogueFwdINS6_IJSA_SC_SB_EEES9_SE_SG_Li256ELb1ELb1ELb1ELb0EEENS1_36VarlenDynamicPersistentTileSchedulerILi128ELi80ELi256ELi128ELb1ELb1ELb1ELb0ELb1ELb1EEEEEEEEEvNT_6ParamsE:
[----:B------:R-:W0:Y:S02]  /*0000*/  LDC R1, c[0x0][0x28] ;  /* 0x00000a00ff017b82 */ /* 0x000e240000000800 */
[----:B0-----:R-:W-:Y:S01]  /*0010*/  VIADD R1, R1, 0xfffffe38 ;  /* 0xfffffe3801017836 */ /* 0x001fe20000000000 */
[----:B------:R-:W0:Y:S01]  /*0020*/  S2R R0, SR_TID.X ;  /* 0x0000000000007919 */ /* 0x000e220000002100 */
[----:B------:R-:W-:Y:S01]  /*0030*/  ELECT P0, URZ, PT ;  /* 0x00000000003f782f */ /* 0x000fe20003800000 */
[----:B------:R-:W-:Y:S01]  /*0040*/  BSSY B0, `(.L_x_424) ;  /* 0x000000e000007945 */ /* 0x000fe20003800000 */
[----:B0-----:R-:W-:-:S05]  /*0050*/  SHF.R.U32.HI R2, RZ, 0x5, R0 ;  /* 0x00000005ff027819 */ /* 0x001fca0000011600 */
[----:B------:R-:W0:Y:S02]  /*0060*/  SHFL.IDX PT, R3, R2, RZ, 0x1f ;  /* 0x00001fff02037589 */ /* 0x000e2400000e0000 */
[----:B0-----:R-:W-:Y:S02]  /*0070*/  ISETP.EQ.AND P0, PT, R3, RZ, P0 ;  /* 0x000000ff0300720c */ /* 0x001fe40000702270 */
[----:B------:R-:W-:-:S11]  /*0080*/  SHF.R.U32.HI R3, RZ, 0x7, R0 ;  /* 0x00000007ff037819 */ /* 0x000fd60000011600 */
[----:B------:R-:W-:Y:S05]  /*0090*/  @!P0 BRA `(.L_x_425) ;  /* 0x0000000000208947 */ /* 0x000fea0003800000 */
[----:B------:R-:W-:Y:S02]  /*00a0*/  ULDC.64 UR4, c[0x0][0x198] ;  /* 0x0000660000047ab9 */ /* 0x000fe40000000a00 */
[----:B------:R-:W-:Y:S02]  /*00b0*/  UIADD3 UR6, UP0, UR4, 0x570, URZ ;  /* 0x0000057004067890 */ /* 0x000fe4000ff1e03f */
[----:B------:R-:W-:Y:S02]  /*00c0*/  UIADD3 UR4, UP1, UR4, 0x670, URZ ;  /* 0x0000067004047890 */ /* 0x000fe4000ff3e03f */
[----:B------:R-:W-:Y:S02]  /*00d0*/  UIADD3.X UR7, URZ, UR5, URZ, UP0, !UPT ;  /* 0x000000053f077290 */ /* 0x000fe400087fe43f */
[----:B------:R-:W-:-:S07]  /*00e0*/  UIADD3.X UR5, URZ, UR5, URZ, UP1, !UPT ;  /* 0x000000053f057290 */ /* 0x000fce0008ffe43f */
[----:B------:R0:W-:Y:S02]  /*00f0*/  UTMACCTL.PF [UR6] ;  /* 0x00000000060079b9 */ /* 0x0001e40008040000 */
[----:B------:R0:W-:Y:S02]  /*0100*/  UTMACCTL.PF [UR4] ;  /* 0x00000000040079b9 */ /* 0x0001e40008040000 */
[----:B0-----:R-:W-:Y:S01]  /*0110*/  NOP ;  /* 0x0000000000007918 */ /* 0x001fe20000000000 */
.L_x_425:
[----:B------:R-:W-:Y:S05]  /*0120*/  BSYNC B0 ;  /* 0x0000000000007941 */ /* 0x000fea0003800000 */
.L_x_424:
[----:B------:R-:W-:Y:S01]  /*0130*/  VOTEU.ANY UP0, P0 ;  /* 0x00000000003f7886 */ /* 0x000fe20000000100 */
[----:B------:R-:W0:Y:S01]  /*0140*/  SHFL.IDX PT, R3, R3, RZ, 0x1f ;  /* 0x00001fff03037589 */ /* 0x000e2200000e0000 */
[----:B------:R-:W-:Y:S01]  /*0150*/  UMOV UR4, 0x80 ;  /* 0x0000008000047882 */ /* 0x000fe20000000000 */
[----:B------:R-:W-:Y:S01]  /*0160*/  UMOV UR7, 0x100 ;  /* 0x0000010000077882 */ /* 0x000fe20000000000 */
[----:B------:R-:W-:Y:S01]  /*0170*/  VOTEU.ANY UP1, P0 ;  /* 0x00000000003f7886 */ /* 0x000fe20000020100 */
[----:B------:R-:W1:Y:S01]  /*0180*/  @UP0 S2UR UR8, SR_CgaCtaId ;  /* 0x00000000000809c3 */ /* 0x000e620000008800 */
[----:B------:R-:W2:Y:S01]  /*0190*/  SHFL.IDX PT, R4, R2, RZ, 0x1f ;  /* 0x00001fff02047589 */ /* 0x000ea200000e0000 */
[----:B------:R-:W-:Y:S01]  /*01a0*/  @UP0 UMOV UR6, 0x400 ;  /* 0x0000040000060882 */ /* 0x000fe20000000000 */
[----:B------:R-:W-:-:S04]  /*01b0*/  @UP0 UIADD3 UR4, -UR4, 0x100000, URZ ;  /* 0x0010000004040890 */ /* 0x000fc8000fffe13f */
[----:B------:R-:W-:Y:S02]  /*01c0*/  @UP0 USHF.L.U32 UR5, UR4, 0xb, URZ ;  /* 0x0000000b04050899 */ /* 0x000fe4000800063f */
[----:B------:R-:W-:Y:S01]  /*01d0*/  @UP0 USHF.L.U32 UR4, UR4, 0x1, URZ ;  /* 0x0000000104040899 */ /* 0x000fe2000800063f */
[----:B------:R-:W-:Y:S01]  /*01e0*/  VOTEU.ANY UP2, P0 ;  /* 0x00000000003f7886 */ /* 0x000fe20000040100 */
[----:B0-----:R-:W-:Y:S01]  /*01f0*/  R2UR UR9, R3 ;  /* 0x00000000030972ca */ /* 0x001fe200000e0000 */
[----:B-1----:R-:W-:Y:S01]  /*0200*/  @UP0 ULEA UR8, UR8, UR6, 0x18 ;  /* 0x0000000608080291 */ /* 0x002fe2000f8ec03f */
[----:B--2---:R-:W-:Y:S01]  /*0210*/  ISETP.NE.AND P1, PT, R4, RZ, PT ;  /* 0x000000ff0400720c */ /* 0x004fe20003f25270 */
[----:B------:R-:W-:-:S04]  /*0220*/  @UP0 UIADD3 UR6, -UR7, 0x100000, URZ ;  /* 0x0010000007060890 */ /* 0x000fc8000fffe13f */
[----:B------:R-:W-:Y:S02]  /*0230*/  @UP0 USHF.L.U32 UR7, UR6, 0xb, URZ ;  /* 0x0000000b06070899 */ /* 0x000fe4000800063f */
[----:B------:R-:W-:-:S04]  /*0240*/  @UP0 USHF.L.U32 UR6, UR6, 0x1, URZ ;  /* 0x0000000106060899 */ /* 0x000fc8000800063f */
[----:B------:R-:W-:Y:S01]  /*0250*/  UISETP.NE.AND UP0, UPT, UR9, URZ, UPT ;  /* 0x0000003f0900728c */ /* 0x000fe2000bf05270 */
[----:B------:R-:W0:Y:S02]  /*0260*/  FENCE.VIEW.ASYNC.S ;  /* 0x00000000000073c6 */ /* 0x000e240000000000 */
[----:B0-----:R0:W1:Y:S05]  /*0270*/  @UP1 SYNCS.EXCH.64 URZ, [UR8+0x38800], UR4 ;  /* 0x03880004083f15b2 */ /* 0x00106a0008000100 */
[----:B------:R0:W2:Y:S01]  /*0280*/  @UP2 SYNCS.EXCH.64 URZ, [UR8+0x38820], UR6 ;  /* 0x03882006083f25b2 */ /* 0x0000a20008000100 */
        /* <DEDUP_REMOVED lines=14> */
[----:B0-----:R3:W4:Y:S08]  /*0370*/  SYNCS.EXCH.64 URZ, [UR8+0x38830], UR4 ;  /* 0x03883004083f75b2 */ /* 0x0017300008000100 */
[----:B------:R3:W0:Y:S01]  /*0380*/  SYNCS.EXCH.64 URZ, [UR8+0x38840], UR6 ;  /* 0x03884006083f75b2 */ /* 0x0006220008000100 */
[----:B------:R3:W0:Y:S01]  /*0390*/  SYNCS.EXCH.64 URZ, [UR8+0x38838], UR4 ;  /* 0x03883804083f75b2 */ /* 0x0006220008000100 */
[----:B------:R3:W0:Y:S02]  /*03a0*/  SYNCS.EXCH.64 URZ, [UR8+0x38848], UR6 ;  /* 0x03884806083f75b2 */ /* 0x0006240008000100 */
[----:B---3--:R-:W-:Y:S01]  /*03b0*/  NOP ;  /* 0x0000000000007918 */ /* 0x008fe20000000000 */
.L_x_426:
[----:B------:R-:W3:Y:S01]  /*03c0*/  SHFL.IDX PT, R3, R2, RZ, 0x1f ;  /* 0x00001fff02037589 */ /* 0x000ee200000e0000 */
[----:B------:R-:W-:Y:S01]  /*03d0*/  NOP ;  /* 0x0000000000007918 */ /* 0x000fe20000000000 */
[----:B---3--:R-:W-:-:S13]  /*03e0*/  ISETP.NE.AND P0, PT, R3, RZ, PT ;  /* 0x000000ff0300720c */ /* 0x008fda0003f05270 */
        /* <DEDUP_REMOVED lines=17> */
[----:B------:R3:W0:Y:S02]  /*0500*/  SYNCS.EXCH.64 URZ, [UR8+0x38868], UR6 ;  /* 0x03886806083f75b2 */ /* 0x0006240008000100 */
[----:B---3--:R-:W-:Y:S01]  /*0510*/  NOP ;  /* 0x0000000000007918 */ /* 0x008fe20000000000 */
.L_x_427:
[----:B------:R-:W3:Y:S01]  /*0520*/  SHFL.IDX PT, R3, R2, RZ, 0x1f ;  /* 0x00001fff02037589 */ /* 0x000ee200000e0000 */
[----:B------:R-:W-:Y:S01]  /*0530*/  NOP ;  /* 0x0000000000007918 */ /* 0x000fe20000000000 */
[----:B---3--:R-:W-:-:S13]  /*0540*/  ISETP.NE.AND P0, PT, R3, RZ, PT ;  /* 0x000000ff0300720c */ /* 0x008fda0003f05270 */
        /* <DEDUP_REMOVED lines=13> */
[----:B------:R3:W0:Y:S02]  /*0620*/  SYNCS.EXCH.64 URZ, [UR6+0x38888], UR4 ;  /* 0x03888804063f75b2 */ /* 0x0006240008000100 */
[----:B---3--:R-:W-:Y:S01]  /*0630*/  NOP ;  /* 0x0000000000007918 */ /* 0x008fe20000000000 */
.L_x_428:
        /* <DEDUP_REMOVED lines=22> */
.L_x_429:
        /* <DEDUP_REMOVED lines=22> */
.L_x_430:
[----:B------:R-:W-:Y:S01]  /*0900*/  PLOP3.LUT P0, PT, PT, PT, UP0, 0x80, 0x0 ;  /* 0x000000000000781c */ /* 0x000fe20003f0f008 */
[----:B------:R-:W-:Y:S01]  /*0910*/  UMOV UR60, 0x1 ;  /* 0x00000001003c7882 */ /* 0x000fe20000000000 */
[----:B------:R-:W-:Y:S01]  /*0920*/  NOP ;  /* 0x0000000000007918 */ /* 0x000fe20000000000 */
[----:B------:R-:W-:Y:S01]  /*0930*/  USEL UR60, UR60, 0x2, !UP0 ;  /* 0x000000023c3c7887 */ /* 0x000fe2000c000000 */
[----:B------:R-:W-:Y:S01]  /*0940*/  BSSY B9, `(.L_x_431) ;  /* 0x0002a43000097945 */ /* 0x000fe20003800000 */
[----:B012-4-:R-:W-:Y:S08]  /*0950*/  BAR.SYNC.DEFER_BLOCKING 0x0 ;  /* 0x0000000000007b1d */ /* 0x017ff00000010000 */
[----:B------:R-:W-:Y:S05]  /*0960*/  @!P0 BRA `(.L_x_432) ;  /* 0x0000022800808947 */ /* 0x000fea0003800000 */
.L_x_433:
[----:B------:R-:W-:-:S08]  /*0970*/  NOP ;  /* 0x0000000000007918 */ /* 0x000fd00000000000 */
[----:B------:R-:W0:Y:S02]  /*0980*/  USETMAXREG.TRY_ALLOC.CTAPOOL UP0, 0xe8 ;  /* 0x000000e8000079c8 */ /* 0x000e240008000600 */
[----:B0-----:R-:W-:-:S13]  /*0990*/  PLOP3.LUT P0, PT, PT, PT, UP0, 0x80, 0x0 ;  /* 0x000000000000781c */ /* 0x001fda0003f0f008 */
[----:B------:R-:W-:Y:S05]  /*09a0*/  @!P0 BRA `(.L_x_433) ;  /* 0xfffffffc00f08947 */ /* 0x000fea000383ffff */
[----:B------:R-:W0:Y:S08]  /*09b0*/  S2UR UR4, SR_CgaCtaId ;  /* 0x00000000000479c3 */ /* 0x000e300000008800 */
[----:B------:R-:W-:Y:S06]  /*09c0*/  BAR.ARV 0x8, 0x180 ;  /* 0x0206000000007b1d */ /* 0x000fec0000002000 */
[----:B------:R-:W-:-:S02]  /*09d0*/  MOV R23, 0x400 ;  /* 0x0000040000177802 */ /* 0x000fc40000000f00 */
[----:B------:R-:W-:Y:S01]  /*09e0*/  BAR.SYNC.DEFER_BLOCKING 0x5, 0x180 ;  /* 0x0146000000007b1d */ /* 0x000fe20000010000 */
[----:B0-----:R-:W-:-:S05]  /*09f0*/  IMAD.U32 R2, RZ, RZ, UR4 ;  /* 0x00000004ff027e24 */ /* 0x001fca000f8e00ff */
[----:B------:R-:W-:Y:S01]  /*0a00*/  ULDC UR4, c[0x0][0xc3c] ;  /* 0x00030f0000047ab9 */ /* 0x000fe20000000800 */
[----:B------:R-:W-:Y:S01]  /*0a10*/  LEA R23, R2, R23, 0x18 ;  /* 0x0000001702177211 */ /* 0x000fe200078ec0ff */
[----:B------:R-:W-:Y:S04]  /*0a20*/  STL [R1+0x60], R2 ;  /* 0x0000600201007387 */ /* 0x000fe80000100800 */
[----:B------:R-:W0:Y:S01]  /*0a30*/  LDS.128 R128, [R23+0x388d0] ;  /* 0x0388d00017807984 */ /* 0x000e220000000c00 */
[----:B------:R-:W-:Y:S06]  /*0a40*/  BAR.ARV 0x4, 0x180 ;  /* 0x0106000000007b1d */ /* 0x000fec0000002000 */
[----:B0-----:R-:W-:-:S13]  /*0a50*/  ISETP.GE.AND P0, PT, R131, UR4, PT ;  /* 0x0000000483007c0c */ /* 0x001fda000bf06270 */
[----:B------:R-:W-:Y:S05]  /*0a60*/  @P0 BRA `(.L_x_434) ;  /* 0x000002a000c00947 */ /* 0x000fea0003800000 */
[----:B------:R-:W-:Y:S01]  /*0a70*/  VIADD R0, R0, 0xffffff80 ;  /* 0xffffff8000007836 */ /* 0x000fe20000000000 */
[----:B------:R-:W-:Y:S01]  /*0a80*/  R2UR UR4, R23 ;  /* 0x00000000170472ca */ /* 0x000fe200000e0000 */
[----:B------:R-:W-:Y:S01]  /*0a90*/  ULOP3.LUT UR5, UR60, 0x1, URZ, 0xfc, !UPT ;  /* 0x000000013c057892 */ /* 0x000fe2000f8efc3f */
[----:B------:R-:W-:Y:S01]  /*0aa0*/  IMAD.MOV.U32 R213, RZ, RZ, RZ ;  /* 0x000000ffffd57224 */ /* 0x000fe200078e00ff */
[----:B------:R-:W-:Y:S01]  /*0ab0*/  MOV R229, RZ ;  /* 0x000000ff00e57202 */ /* 0x000fe20000000f00 */
[----:B------:R-:W-:Y:S01]  /*0ac0*/  IMAD.MOV.U32 R225, RZ, RZ, RZ ;  /* 0x000000ffffe17224 */ /* 0x000fe200078e00ff */
[----:B------:R-:W-:Y:S01]  /*0ad0*/  SHF.R.S32.HI R3, RZ, 0x1f, R0 ;  /* 0x0000001fff037819 */ /* 0x000fe20000011400 */
[----:B------:R-:W-:-:S03]  /*0ae0*/  IMAD.MOV.U32 R226, RZ, RZ, RZ ;  /* 0x000000ffffe27224 */ /* 0x000fc600078e00ff */
[CC--:B------:R-:W-:Y:S02]  /*0af0*/  LEA.HI R2, R3.reuse, R0.reuse, RZ, 0x7 ;  /* 0x0000000003027211 */ /* 0x0c0fe400078f38ff */
[CC--:B------:R-:W-:Y:S02]  /*0b00*/  LEA.HI R5, R3.reuse, R0.reuse, RZ, 0x5 ;  /* 0x0000000003057211 */ /* 0x0c0fe400078f28ff */
[CC--:B------:R-:W-:Y:S01]  /*0b10*/  LEA.HI R4, R3.reuse, R0.reuse, RZ, 0x4 ;  /* 0x0000000003047211 */ /* 0x0c0fe200078f20ff */
[----:B------:R-:W-:Y:S01]  /*0b20*/  UIADD3 UR4, UR4, 0x14400, URZ ;  /* 0x0001440004047890 */ /* 0x000fe2000fffe03f */
[----:B------:R-:W-:Y:S02]  /*0b30*/  LOP3.LUT R7, R2, 0xffffff80, RZ, 0xc0, !PT ;  /* 0xffffff8002077812 */ /* 0x000fe400078ec0ff */
[CC--:B------:R-:W-:Y:S02]  /*0b40*/  LEA.HI R224, R3.reuse, R0.reuse, RZ, 0x3 ;  /* 0x0000000003e07211 */ /* 0x0c0fe400078f18ff */
[CC--:B------:R-:W-:Y:S01]  /*0b50*/  LEA.HI R6, R3.reuse, R0.reuse, RZ, 0x2 ;  /* 0x0000000003067211 */ /* 0x0c0fe200078f10ff */
[----:B------:R-:W-:Y:S01]  /*0b60*/  IMAD.IADD R20, R0, 0x1, -R7 ;  /* 0x0000000100147824 */ /* 0x000fe200078e0a07 */
[----:B------:R-:W-:-:S02]  /*0b70*/  LEA.HI R8, R3, R0, RZ, 0x6 ;  /* 0x0000000003087211 */ /* 0x000fc400078f30ff */
[----:B------:R-:W-:Y:S02]  /*0b80*/  SHF.L.U32 R5, R5, 0x5, RZ ;  /* 0x0000000505057819 */ /* 0x000fe400000006ff */
[----:B------:R-:W-:Y:S01]  /*0b90*/  LOP3.LUT R3, R4, 0x3fffff0, RZ, 0xc0, !PT ;  /* 0x03fffff004037812 */ /* 0x000fe200078ec0ff */
[----:B------:R-:W-:Y:S01]  /*0ba0*/  STL [R1+0x120], R20 ;  /* 0x0001201401007387 */ /* 0x000fe20000100800 */
[----:B------:R-:W-:Y:S02]  /*0bb0*/  LOP3.LUT R11, R6, 0xfffffffc, RZ, 0xc0, !PT ;  /* 0xfffffffc060b7812 */ /* 0x000fe400078ec0ff */
[----:B------:R-:W-:Y:S01]  /*0bc0*/  LOP3.LUT R7, R224, 0xfffffff8, RZ, 0xc0, !PT ;  /* 0xfffffff8e0077812 */ /* 0x000fe200078ec0ff */
[C---:B------:R-:W-:Y:S01]  /*0bd0*/  IMAD.IADD R3, R0.reuse, 0x1, -R3 ;  /* 0x0000000100037824 */ /* 0x040fe200078e0a03 */
[----:B------:R-:W-:Y:S02]  /*0be0*/  LOP3.LUT R6, R5, 0xfffffc00, RZ, 0xc0, !PT ;  /* 0xfffffc0005067812 */ /* 0x000fe400078ec0ff */
[----:B------:R-:W-:Y:S01]  /*0bf0*/  SHF.R.S32.HI R5, RZ, 0x4, R4 ;  /* 0x00000004ff057819 */ /* 0x000fe20000011404 */
[----:B------:R-:W-:Y:S01]  /*0c00*/  IMAD.IADD R14, R0, 0x1, -R7 ;  /* 0x00000001000e7824 */ /* 0x000fe200078e0a07 */
[----:B------:R-:W-:Y:S01]  /*0c10*/  SHF.R.S32.HI R9, RZ, 0x1f, R20 ;  /* 0x0000001fff097819 */ /* 0x000fe20000011414 */
[----:B------:R-:W-:Y:S01]  /*0c20*/  IMAD R7, R3, 0x40, R6 ;  /* 0x0000004003077824 */ /* 0x000fe200078e0206 */
[----:B------:R-:W-:Y:S01]  /*0c30*/  SHF.R.S32.HI R3, RZ, 0x7, R2 ;  /* 0x00000007ff037819 */ /* 0x000fe20000011402 */
[----:B------:R-:W-:Y:S01]  /*0c40*/  IMAD.SHL.U32 R216, R14, 0x4, RZ ;  /* 0x000000040ed87824 */ /* 0x000fe200078e00ff */
[----:B------:R-:W-:Y:S01]  /*0c50*/  LEA.HI R4, R4, R5, RZ, 0x1 ;  /* 0x0000000504047211 */ /* 0x000fe200078f08ff */
[----:B------:R-:W-:Y:S01]  /*0c60*/  STL [R1+0x70], R14 ;  /* 0x0000700e01007387 */ /* 0x000fe20000100800 */
[----:B------:R-:W-:Y:S01]  /*0c70*/  SHF.R.S32.HI R224, RZ, 0x3, R224 ;  /* 0x00000003ffe07819 */ /* 0x000fe200000114e0 */
[----:B------:R-:W-:Y:S01]  /*0c80*/  VIADD R221, R216, 0x20 ;  /* 0x00000020d8dd7836 */ /* 0x000fe20000000000 */
[----:B------:R-:W-:-:S02]  /*0c90*/  LEA.HI R10, R9, R20, RZ, 0x2 ;  /* 0x00000014090a7211 */ /* 0x000fc400078f10ff */
[----:B------:R-:W-:Y:S01]  /*0ca0*/  LEA.HI R2, R2, R3, RZ, 0x1 ;  /* 0x0000000302027211 */ /* 0x000fe200078f08ff */
[----:B------:R-:W-:Y:S01]  /*0cb0*/  VIADD R6, R224, 0x60 ;  /* 0x00000060e0067836 */ /* 0x000fe20000000000 */
[----:B------:R-:W-:Y:S02]  /*0cc0*/  LOP3.LUT R4, R4, 0x1ffffffe, RZ, 0xc0, !PT ;  /* 0x1ffffffe04047812 */ /* 0x000fe400078ec0ff */
[----:B------:R-:W-:Y:S02]  /*0cd0*/  IADD3 R12, R0, -R11, RZ ;  /* 0x8000000b000c7210 */ /* 0x000fe40007ffe0ff */
[----:B------:R-:W-:Y:S01]  /*0ce0*/  SHF.R.S32.HI R0, RZ, 0x2, R10 ;  /* 0x00000002ff007819 */ /* 0x000fe2000001140a */
[----:B------:R-:W-:Y:S01]  /*0cf0*/  IMAD.IADD R4, R5, 0x1, -R4 ;  /* 0x0000000105047824 */ /* 0x000fe200078e0a04 */
[----:B------:R-:W-:Y:S02]  /*0d00*/  SHF.R.S32.HI R11, RZ, 0x1f, R10 ;  /* 0x0000001fff0b7819 */ /* 0x000fe4000001140a */
[----:B------:R-:W-:-:S02]  /*0d10*/  LOP3.LUT R2, R2, 0x3fffffe, RZ, 0xc0, !PT ;  /* 0x03fffffe02027812 */ /* 0x000fc400078ec0ff */
[----:B------:R-:W-:Y:S02]  /*0d20*/  SHF.R.S32.HI R5, RZ, 0x1f, R6 ;  /* 0x0000001fff057819 */ /* 0x000fe40000011406 */
[----:B------:R-:W-:Y:S02]  /*0d30*/  LEA.HI R11, R11, R0, RZ, 0x3 ;  /* 0x000000000b0b7211 */ /* 0x000fe400078f18ff */
[----:B------:R-:W-:Y:S01]  /*0d40*/  IADD3 R2, R3, -R2, RZ ;  /* 0x8000000203027210 */ /* 0x000fe20007ffe0ff */
[----:B------:R-:W-:Y:S01]  /*0d50*/  IMAD R3, R4, 0x8, R7 ;  /* 0x0000000804037824 */ /* 0x000fe200078e0207 */
[----:B------:R-:W-:Y:S01]  /*0d60*/  LEA.HI R5, R5, R6, RZ, 0x3 ;  /* 0x0000000605057211 */ /* 0x000fe200078f18ff */
[----:B------:R-:W-:Y:S01]  /*0d70*/  IMAD.SHL.U32 R6, R6, 0x40, RZ ;  /* 0x0000004006067824 */ /* 0x000fe200078e00ff */
[----:B------:R-:W-:Y:S02]  /*0d80*/  LOP3.LUT R11, R11, 0xfffffff8, RZ, 0xc0, !PT ;  /* 0xfffffff80b0b7812 */ /* 0x000fe400078ec0ff */
[----:B------:R-:W-:Y:S01]  /*0d90*/  LEA.HI R9, R9, R20, RZ, 0x5 ;  /* 0x0000001409097211 */ /* 0x000fe200078f28ff */
[----:B------:R0:W-:Y:S01]  /*0da0*/  STL [R1+0x1c0], R3 ;  /* 0x0001c00301007387 */ /* 0x0001e20000100800 */
[----:B------:R-:W-:Y:S01]  /*0db0*/  IMAD.SHL.U32 R5, R5, 0x40, RZ ;  /* 0x0000004005057824 */ /* 0x000fe200078e00ff */
[----:B------:R-:W-:Y:S01]  /*0dc0*/  SHF.L.U32 R16, R14, 0x3, RZ ;  /* 0x000000030e107819 */ /* 0x000fe200000006ff */
[----:B------:R-:W-:Y:S01]  /*0dd0*/  IMAD.IADD R0, R0, 0x1, -R11 ;  /* 0x0000000100007824 */ /* 0x000fe200078e0a0b */
[----:B------:R-:W-:Y:S01]  /*0de0*/  SHF.R.S32.HI R9, RZ, 0x5, R9 ;  /* 0x00000005ff097819 */ /* 0x000fe20000011409 */
[----:B------:R-:W-:Y:S01]  /*0df0*/  VIADD R11, R224, 0x20 ;  /* 0x00000020e00b7836 */ /* 0x000fe20000000000 */
[----:B------:R-:W-:Y:S01]  /*0e00*/  LOP3.LUT R13, R6, 0x1c0, RZ, 0xc0, !PT ;  /* 0x000001c0060d7812 */ /* 0x000fe200078ec0ff */
[----:B------:R-:W-:Y:S01]  /*0e10*/  VIADD R22, R16, 0xc0 ;  /* 0x000000c010167836 */ /* 0x000fe20000000000 */
[----:B------:R-:W-:Y:S01]  /*0e20*/  LOP3.LUT R5, R5, 0xfffffe00, RZ, 0xc0, !PT ;  /* 0xfffffe0005057812 */ /* 0x000fe200078ec0ff */
[----:B------:R-:W-:Y:S01]  /*0e30*/  IMAD R9, R9, 0x10, R0 ;  /* 0x0000001009097824 */ /* 0x000fe200078e0200 */
[----:B0-----:R-:W-:Y:S01]  /*0e40*/  LEA.HI R3, R12, R12, RZ, 0x1 ;  /* 0x0000000c0c037211 */ /* 0x001fe200078f08ff */
[----:B------:R-:W-:Y:S01]  /*0e50*/  IMAD.SHL.U32 R0, R224, 0x40, RZ ;  /* 0x00000040e0007824 */ /* 0x000fe200078e00ff */
[----:B------:R-:W-:Y:S01]  /*0e60*/  SHF.R.U32.HI R4, RZ, 0x3, R13 ;  /* 0x00000003ff047819 */ /* 0x000fe2000001160d */
[----:B------:R0:W-:Y:S01]  /*0e70*/  STL [R1+0x118], R5 ;  /* 0x0001180501007387 */ /* 0x0001e20000100800 */
[----:B------:R-:W-:-:S02]  /*0e80*/  LOP3.LUT R3, R3, 0x1ffffffe, RZ, 0xc0, !PT ;  /* 0x1ffffffe03037812 */ /* 0x000fc400078ec0ff */
[----:B------:R-:W-:Y:S01]  /*0e90*/  LOP3.LUT R7, R13, 0x38, R16, 0xf8, !PT ;  /* 0x000000380d077812 */ /* 0x000fe200078ef810 */
[----:B------:R-:W-:Y:S01]  /*0ea0*/  IMAD R13, R2, 0x40, R9 ;  /* 0x00000040020d7824 */ /* 0x000fe200078e0209 */
[----:B------:R-:W-:Y:S01]  /*0eb0*/  IADD3 R6, R224, 0x40, RZ ;  /* 0x00000040e0067810 */ /* 0x000fe20007ffe0ff */
[----:B------:R-:W-:Y:S01]  /*0ec0*/  IMAD.IADD R3, R12, 0x1, -R3 ;  /* 0x000000010c037824 */ /* 0x000fe200078e0a03 */
[----:B------:R-:W-:Y:S02]  /*0ed0*/  IADD3 R220, R216, 0x40, RZ ;  /* 0x00000040d8dc7810 */ /* 0x000fe40007ffe0ff */
[----:B------:R-:W-:Y:S01]  /*0ee0*/  LOP3.LUT R12, R5, R7, R4, 0xf6, !PT ;  /* 0x00000007050c7212 */ /* 0x000fe200078ef604 */
[----:B------:R-:W-:Y:S01]  /*0ef0*/  IMAD.SHL.U32 R4, R6, 0x40, RZ ;  /* 0x0000004006047824 */ /* 0x000fe200078e00ff */
[----:B------:R-:W-:Y:S01]  /*0f00*/  SHF.R.S32.HI R2, RZ, 0x1f, R11 ;  /* 0x0000001fff027819 */ /* 0x000fe2000001140b */
[----:B------:R-:W-:Y:S01]  /*0f10*/  IMAD.IADD R214, R216, 0x1, R220 ;  /* 0x00000001d8d67824 */ /* 0x000fe200078e02dc */
[----:B0-----:R-:W-:Y:S01]  /*0f20*/  SHF.R.S32.HI R5, RZ, 0x1f, R6 ;  /* 0x0000001fff057819 */ /* 0x001fe20000011406 */
[----:B------:R-:W-:Y:S01]  /*0f30*/  STL [R1+0x1b8], R13 ;  /* 0x0001b80d01007387 */ /* 0x000fe20000100800 */
[----:B------:R-:W-:Y:S01]  /*0f40*/  LOP3.LUT R19, R0, 0x1c0, RZ, 0xc0, !PT ;  /* 0x000001c000137812 */ /* 0x000fe200078ec0ff */
[----:B------:R-:W-:Y:S01]  /*0f50*/  IMAD.SHL.U32 R0, R11, 0x40, RZ ;  /* 0x000000400b007824 */ /* 0x000fe200078e00ff */
[----:B------:R-:W-:-:S02]  /*0f60*/  LEA.HI R2, R2, R11, RZ, 0x3 ;  /* 0x0000000b02027211 */ /* 0x000fc400078f18ff */
[----:B------:R-:W-:Y:S02]  /*0f70*/  LEA.HI R6, R5, R6, RZ, 0x3 ;  /* 0x0000000605067211 */ /* 0x000fe400078f18ff */
[----:B------:R-:W-:Y:S01]  /*0f80*/  SHF.R.S32.HI R5, RZ, 0x1f, R214 ;  /* 0x0000001fff057819 */ /* 0x000fe200000114d6 */
[----:B------:R-:W-:Y:S01]  /*0f90*/  IMAD.SHL.U32 R2, R2, 0x40, RZ ;  /* 0x0000004002027824 */ /* 0x000fe200078e00ff */
[----:B------:R-:W-:Y:S01]  /*0fa0*/  SHF.L.U32 R8, R8, 0x3, RZ ;  /* 0x0000000308087819 */ /* 0x000fe200000006ff */
[----:B------:R-:W-:Y:S01]  /*0fb0*/  IMAD.SHL.U32 R6, R6, 0x40, RZ ;  /* 0x0000004006067824 */ /* 0x000fe200078e00ff */
[----:B------:R-:W-:Y:S02]  /*0fc0*/  LOP3.LUT R24, R0, 0x1c0, RZ, 0xc0, !PT ;  /* 0x000001c000187812 */ /* 0x000fe400078ec0ff */
[----:B------:R-:W-:Y:S02]  /*0fd0*/  LEA.HI R0, R5, R214, RZ, 0x6 ;  /* 0x000000d605007211 */ /* 0x000fe400078f30ff */
[----:B------:R-:W-:-:S02]  /*0fe0*/  LOP3.LUT R21, R4, 0x1c0, RZ, 0xc0, !PT ;  /* 0x000001c004157812 */ /* 0x000fc400078ec0ff */
[----:B------:R-:W-:Y:S02]  /*0ff0*/  LEA.HI R5, R5, R214, RZ, 0x3 ;  /* 0x000000d605057211 */ /* 0x000fe400078f18ff */
[----:B------:R-:W-:Y:S02]  /*1000*/  LOP3.LUT R25, R8, 0xfffffe00, RZ, 0xc0, !PT ;  /* 0xfffffe0008197812 */ /* 0x000fe400078ec0ff */
[----:B------:R-:W-:Y:S02]  /*1010*/  LOP3.LUT R15, R2, 0xfffffe00, RZ, 0xc0, !PT ;  /* 0xfffffe00020f7812 */ /* 0x000fe400078ec0ff */
[----:B------:R-:W-:Y:S01]  /*1020*/  LOP3.LUT R8, R6, 0xfffffe00, RZ, 0xc0, !PT ;  /* 0xfffffe0006087812 */ /* 0x000fe200078ec0ff */
[----:B------:R-:W-:Y:S01]  /*1030*/  STL [R1+0x5c], R25 ;  /* 0x00005c1901007387 */ /* 0x000fe20000100800 */
[----:B------:R-:W-:Y:S02]  /*1040*/  SHF.L.U32 R2, R0, 0x7, RZ ;  /* 0x0000000700027819 */ /* 0x000fe400000006ff */
[----:B------:R-:W-:Y:S01]  /*1050*/  SHF.R.U32.HI R26, RZ, 0x3, R19 ;  /* 0x00000003ff1a7819 */ /* 0x000fe20000011613 */
[----:B------:R-:W-:Y:S01]  /*1060*/  STL [R1+0x58], R15 ;  /* 0x0000580f01007387 */ /* 0x000fe20000100800 */
[----:B------:R-:W-:-:S02]  /*1070*/  SHF.R.U32.HI R18, RZ, 0x3, R24 ;  /* 0x00000003ff127819 */ /* 0x000fc40000011618 */
[----:B------:R-:W-:Y:S01]  /*1080*/  SHF.R.U32.HI R14, RZ, 0x3, R21 ;  /* 0x00000003ff0e7819 */ /* 0x000fe20000011615 */
[----:B------:R-:W-:Y:S01]  /*1090*/  STL [R1+0x54], R8 ;  /* 0x0000540801007387 */ /* 0x000fe20000100800 */
[--C-:B------:R-:W-:Y:S02]  /*10a0*/  LOP3.LUT R0, R19, 0x38, R5.reuse, 0xf8, !PT ;  /* 0x0000003813007812 */ /* 0x100fe400078ef805 */
[--C-:B------:R-:W-:Y:S01]  /*10b0*/  LOP3.LUT R4, R24, 0x38, R5.reuse, 0xf8, !PT ;  /* 0x0000003818047812 */ /* 0x100fe200078ef805 */
[----:B------:R-:W-:Y:S01]  /*10c0*/  STL [R1+0x84], RZ ;  /* 0x000084ff01007387 */ /* 0x000fe20000100800 */
[----:B------:R-:W-:Y:S02]  /*10d0*/  LOP3.LUT R6, R21, 0x38, R5, 0xf8, !PT ;  /* 0x0000003815067812 */ /* 0x000fe400078ef805 */
[----:B------:R-:W-:Y:S02]  /*10e0*/  LOP3.LUT R2, R2, 0xffffe000, RZ, 0xc0, !PT ;  /* 0xffffe00002027812 */ /* 0x000fe400078ec0ff */
[----:B------:R-:W-:Y:S01]  /*10f0*/  LOP3.LUT R7, R0, R26, RZ, 0x3c, !PT ;  /* 0x0000001a00077212 */ /* 0x000fe200078e3cff */
[----:B------:R-:W-:Y:S01]  /*1100*/  IMAD.U32 R0, RZ, RZ, UR5 ;  /* 0x00000005ff007e24 */ /* 0x000fe2000f8e00ff */
[----:B------:R-:W-:-:S02]  /*1110*/  LOP3.LUT R9, R4, R18, RZ, 0x3c, !PT ;  /* 0x0000001204097212 */ /* 0x000fc400078e3cff */
[----:B------:R-:W-:Y:S02]  /*1120*/  LOP3.LUT R11, R6, R14, RZ, 0x3c, !PT ;  /* 0x0000000e060b7212 */ /* 0x000fe400078e3cff */
[----:B------:R-:W-:Y:S01]  /*1130*/  LOP3.LUT R0, R19, 0x38, R16, 0xf8, !PT ;  /* 0x0000003813007812 */ /* 0x000fe200078ef810 */
[----:B------:R-:W-:Y:S01]  /*1140*/  VIADD R19, R16, 0x80 ;  /* 0x0000008010137836 */ /* 0x000fe20000000000 */
[-C--:B------:R-:W-:Y:S02]  /*1150*/  IADD3 R7, R7, R2.reuse, R25 ;  /* 0x0000000207077210 */ /* 0x080fe40007ffe019 */
[-C--:B------:R-:W-:Y:S02]  /*1160*/  IADD3 R9, R9, R2.reuse, R15 ;  /* 0x0000000209097210 */ /* 0x080fe40007ffe00f */
[----:B------:R-:W-:Y:S01]  /*1170*/  IADD3 R11, R11, R2, R8 ;  /* 0x000000020b0b7210 */ /* 0x000fe20007ffe008 */
[----:B------:R-:W-:Y:S01]  /*1180*/  IMAD.U32 R2, RZ, RZ, UR4 ;  /* 0x00000004ff027e24 */ /* 0x000fe2000f8e00ff */
[----:B------:R-:W-:-:S02]  /*1190*/  LOP3.LUT R4, R25, R0, R26, 0xf6, !PT ;  /* 0x0000000019047212 */ /* 0x000fc400078ef61a */
[----:B------:R-:W-:Y:S02]  /*11a0*/  LOP3.LUT R10, R10, 0x7ffffffc, RZ, 0xc0, !PT ;  /* 0x7ffffffc0a0a7812 */ /* 0x000fe400078ec0ff */
[----:B------:R0:W-:Y:S01]  /*11b0*/  STL [R1+0x11c], R2 ;  /* 0x00011c0201007387 */ /* 0x0001e20000100800 */
[----:B------:R-:W-:Y:S02]  /*11c0*/  LOP3.LUT R0, R24, 0x38, R16, 0xf8, !PT ;  /* 0x0000003818007812 */ /* 0x000fe400078ef810 */
[----:B------:R-:W-:Y:S01]  /*11d0*/  IMAD.IADD R10, R20, 0x1, -R10 ;  /* 0x00000001140a7824 */ /* 0x000fe200078e0a0a */
[----:B------:R1:W-:Y:S01]  /*11e0*/  STL [R1+0x6c], R4 ;  /* 0x00006c0401007387 */ /* 0x0003e20000100800 */
[----:B------:R-:W-:Y:S02]  /*11f0*/  LOP3.LUT R0, R15, R0, R18, 0xf6, !PT ;  /* 0x000000000f007212 */ /* 0x000fe400078ef612 */
[----:B------:R-:W-:Y:S02]  /*1200*/  LOP3.LUT R212, R5, 0xfffffff8, RZ, 0xc0, !PT ;  /* 0xfffffff805d47812 */ /* 0x000fe400078ec0ff */
[----:B------:R-:W-:-:S02]  /*1210*/  SHF.L.U32 R43, R10, 0x1, RZ ;  /* 0x000000010a2b7819 */ /* 0x000fc400000006ff */
[----:B0-----:R-:W-:Y:S02]  /*1220*/  LOP3.LUT R2, R21, 0x38, R16, 0xf8, !PT ;  /* 0x0000003815027812 */ /* 0x001fe400078ef810 */
[C---:B------:R-:W-:Y:S01]  /*1230*/  IADD3 R39, R43.reuse, 0x20, RZ ;  /* 0x000000202b277810 */ /* 0x040fe20007ffe0ff */
[C---:B------:R-:W-:Y:S01]  /*1240*/  VIADD R42, R43.reuse, 0x8 ;  /* 0x000000082b2a7836 */ /* 0x040fe20000000000 */
[----:B-1----:R-:W-:Y:S01]  /*1250*/  LEA R4, R4, UR4, 0x1 ;  /* 0x0000000404047c11 */ /* 0x002fe2000f8e08ff */
[C---:B------:R-:W-:Y:S01]  /*1260*/  VIADD R41, R43.reuse, 0x10 ;  /* 0x000000102b297836 */ /* 0x040fe20000000000 */
[----:B------:R-:W-:Y:S01]  /*1270*/  LOP3.LUT R2, R8, R2, R14, 0xf6, !PT ;  /* 0x0000000208027212 */ /* 0x000fe200078ef60e */
[C---:B------:R-:W-:Y:S01]  /*1280*/  VIADD R40, R43.reuse, 0x18 ;  /* 0x000000182b287836 */ /* 0x040fe20000000000 */
[C---:B------:R-:W-:Y:S01]  /*1290*/  IADD3 R35, R43.reuse, 0x40, RZ ;  /* 0x000000402b237810 */ /* 0x040fe20007ffe0ff */
[----:B------:R0:W-:Y:S01]  /*12a0*/  STL [R1+0x68], R4 ;  /* 0x0000680401007387 */ /* 0x0001e20000100800 */
[C---:B------:R-:W-:Y:S01]  /*12b0*/  VIADD R38, R43.reuse, 0x28 ;  /* 0x000000282b267836 */ /* 0x040fe20000000000 */
[C---:B------:R-:W-:Y:S01]  /*12c0*/  IADD3 R31, R43.reuse, 0x60, RZ ;  /* 0x000000602b1f7810 */ /* 0x040fe20007ffe0ff */
[C---:B------:R-:W-:Y:S01]  /*12d0*/  VIADD R37, R43.reuse, 0x30 ;  /* 0x000000302b257836 */ /* 0x040fe20000000000 */
[----:B------:R-:W-:Y:S01]  /*12e0*/  STL [R1+0x90], R43 ;  /* 0x0000902b01007387 */ /* 0x000fe20000100800 */
[C---:B------:R-:W-:Y:S01]  /*12f0*/  VIADD R36, R43.reuse, 0x38 ;  /* 0x000000382b247836 */ /* 0x040fe20000000000 */
[C---:B------:R-:W-:Y:S01]  /*1300*/  IADD3 R27, R43.reuse, 0x80, RZ ;  /* 0x000000802b1b7810 */ /* 0x040fe20007ffe0ff */
[C---:B------:R-:W-:Y:S01]  /*1310*/  VIADD R34, R43.reuse, 0x48 ;  /* 0x000000482b227836 */ /* 0x040fe20000000000 */
[C---:B------:R-:W-:Y:S01]  /*1320*/  IADD3 R21, R43.reuse, 0xa0, RZ ;  /* 0x000000a02b157810 */ /* 0x040fe20007ffe0ff */
[C---:B------:R-:W-:Y:S01]  /*1330*/  VIADD R33, R43.reuse, 0x50 ;  /* 0x000000502b217836 */ /* 0x040fe20000000000 */
[----:B0-----:R-:W-:Y:S01]  /*1340*/  SHF.R.S32.HI R4, RZ, 0x3, R5 ;  /* 0x00000003ff047819 */ /* 0x001fe20000011405 */
[C---:B------:R-:W-:Y:S01]  /*1350*/  VIADD R32, R43.reuse, 0x58 ;  /* 0x000000582b207836 */ /* 0x040fe20000000000 */
[----:B------:R-:W-:Y:S01]  /*1360*/  LEA R5, R12, UR4, 0x1 ;  /* 0x000000040c057c11 */ /* 0x000fe2000f8e08ff */
[C---:B------:R-:W-:Y:S01]  /*1370*/  VIADD R30, R43.reuse, 0x68 ;  /* 0x000000682b1e7836 */ /* 0x040fe20000000000 */
[C---:B------:R-:W-:Y:S01]  /*1380*/  IADD3 R14, R43.reuse, 0xc0, RZ ;  /* 0x000000c02b0e7810 */ /* 0x040fe20007ffe0ff */
[----:B------:R0:W-:Y:S01]  /*1390*/  STL [R1+0x114], R4 ;  /* 0x0001140401007387 */ /* 0x0001e20000100800 */
[C---:B------:R-:W-:Y:S01]  /*13a0*/  VIADD R29, R43.reuse, 0x70 ;  /* 0x000000702b1d7836 */ /* 0x040fe20000000000 */
[C---:B------:R-:W-:Y:S01]  /*13b0*/  IADD3 R6, R43.reuse, 0xe0, RZ ;  /* 0x000000e02b067810 */ /* 0x040fe20007ffe0ff */
[C---:B------:R-:W-:Y:S01]  /*13c0*/  VIADD R28, R43.reuse, 0x78 ;  /* 0x000000782b1c7836 */ /* 0x040fe20000000000 */
[----:B------:R1:W-:Y:S01]  /*13d0*/  STL [R1+0x1a0], R5 ;  /* 0x0001a00501007387 */ /* 0x0003e20000100800 */
[C---:B------:R-:W-:Y:S01]  /*13e0*/  VIADD R26, R43.reuse, 0x88 ;  /* 0x000000882b1a7836 */ /* 0x040fe20000000000 */
[----:B------:R-:W-:Y:S01]  /*13f0*/  SHF.R.S32.HI R17, RZ, 0x1f, R16 ;  /* 0x0000001fff117819 */ /* 0x000fe20000011410 */
[C---:B------:R-:W-:Y:S01]  /*1400*/  VIADD R25, R43.reuse, 0x90 ;  /* 0x000000902b197836 */ /* 0x040fe20000000000 */
[----:B------:R-:W-:Y:S01]  /*1410*/  IADD3 R222, R216, 0x60, RZ ;  /* 0x00000060d8de7810 */ /* 0x000fe20007ffe0ff */
[C---:B------:R-:W-:Y:S01]  /*1420*/  VIADD R24, R43.reuse, 0x98 ;  /* 0x000000982b187836 */ /* 0x040fe20000000000 */
[----:B0-----:R-:W-:Y:S01]  /*1430*/  LEA R4, R0, UR4, 0x1 ;  /* 0x0000000400047c11 */ /* 0x001fe2000f8e08ff */
[C---:B------:R-:W-:Y:S01]  /*1440*/  VIADD R20, R43.reuse, 0xa8 ;  /* 0x000000a82b147836 */ /* 0x040fe20000000000 */
[----:B------:R-:W-:Y:S01]  /*1450*/  LEA R0, R2, UR4, 0x1 ;  /* 0x0000000402007c11 */ /* 0x000fe2000f8e08ff */
[C---:B------:R-:W-:Y:S01]  /*1460*/  VIADD R18, R43.reuse, 0xb0 ;  /* 0x000000b02b127836 */ /* 0x040fe20000000000 */
[----:B------:R-:W-:Y:S01]  /*1470*/  SHF.R.S32.HI R2, RZ, 0x1f, R41 ;  /* 0x0000001fff027819 */ /* 0x000fe20000011429 */
        /* <DEDUP_REMOVED lines=9> */
[C---:B-1----:R-:W-:Y:S01]  /*1510*/  VIADD R5, R43.reuse, 0xe8 ;  /* 0x000000e82b057836 */ /* 0x042fe20000000000 */
[----:B------:R-:W-:Y:S01]  /*1520*/  SHF.R.S32.HI R215, RZ, 0x1f, R212 ;  /* 0x0000001fffd77819 */ /* 0x000fe200000114d4 */
[C---:B0-----:R-:W-:Y:S01]  /*1530*/  VIADD R4, R43.reuse, 0xf0 ;  /* 0x000000f02b047836 */ /* 0x041fe20000000000 */
[----:B------:R-:W-:Y:S01]  /*1540*/  STL [R1+0x108], R41 ;  /* 0x0001082901007387 */ /* 0x000fe20000100800 */
[----:B--2---:R-:W-:-:S03]  /*1550*/  VIADD R0, R43, 0xf8 ;  /* 0x000000f82b007836 */ /* 0x004fc60000000000 */
[----:B------:R0:W-:Y:S01]  /*1560*/  STL [R1+0x104], R40 ;  /* 0x0001042801007387 */ /* 0x0001e20000100800 */
[----:B---3--:R-:W-:-:S03]  /*1570*/  SHF.R.S32.HI R42, RZ, 0x1f, R42 ;  /* 0x0000001fff2a7819 */ /* 0x008fc6000001142a */
[----:B------:R-:W-:Y:S04]  /*1580*/  STL [R1+0x100], R39 ;  /* 0x0001002701007387 */ /* 0x000fe80000100800 */
[----:B------:R1:W-:Y:S01]  /*1590*/  STL [R1+0xfc], R38 ;  /* 0x0000fc2601007387 */ /* 0x0003e20000100800 */
[----:B0-----:R-:W-:-:S03]  /*15a0*/  SHF.R.S32.HI R40, RZ, 0x1f, R40 ;  /* 0x0000001fff287819 */ /* 0x001fc60000011428 */
[----:B------:R0:W-:Y:S04]  /*15b0*/  STL [R1+0xf8], R37 ;  /* 0x0000f82501007387 */ /* 0x0001e80000100800 */
[----:B------:R-:W-:Y:S01]  /*15c0*/  STL [R1+0xf4], R36 ;  /* 0x0000f42401007387 */ /* 0x000fe20000100800 */
[----:B-1----:R-:W-:-:S03]  /*15d0*/  SHF.R.S32.HI R38, RZ, 0x1f, R38 ;  /* 0x0000001fff267819 */ /* 0x002fc60000011426 */
        /* <DEDUP_REMOVED lines=40> */
[----:B------:R-:W-:Y:S01]  /*1860*/  STL [R1+0x94], R0 ;  /* 0x0000940001007387 */ /* 0x000fe20000100800 */
[----:B0-----:R-:W-:-:S03]  /*1870*/  SHF.R.S32.HI R4, RZ, 0x1f, R4 ;  /* 0x0000001fff047819 */ /* 0x001fc60000011404 */
[----:B------:R0:W-:Y:S04]  /*1880*/  STL [R1+0x198], R2 ;  /* 0x0001980201007387 */ /* 0x0001e80000100800 */
[----:B------:R-:W-:Y:S01]  /*1890*/  STL [R1+0x194], R40 ;  /* 0x0001942801007387 */ /* 0x000fe20000100800 */
[----:B0-----:R-:W-:-:S05]  /*18a0*/  SHF.R.S32.HI R2, RZ, 0x1f, R39 ;  /* 0x0000001fff027819 */ /* 0x001fca0000011427 */
[----:B------:R0:W-:Y:S04]  /*18b0*/  STL [R1+0x190], R2 ;  /* 0x0001900201007387 */ /* 0x0001e80000100800 */
[----:B------:R-:W-:Y:S04]  /*18c0*/  STL [R1+0x18c], R38 ;  /* 0x00018c2601007387 */ /* 0x000fe80000100800 */
        /* <DEDUP_REMOVED lines=33> */
[----:B0-----:R-:W-:Y:S02]  /*1ae0*/  SHF.R.S32.HI R2, RZ, 0x1f, R0 ;  /* 0x0000001fff027819 */ /* 0x001fe40000011400 */
[----:B------:R-:W-:-:S02]  /*1af0*/  LEA R0, R3, R13, 0x3 ;  /* 0x0000000d03007211 */ /* 0x000fc400078e18ff */
[----:B------:R-:W-:Y:S01]  /*1b00*/  LEA R3, R7, UR4, 0x1 ;  /* 0x0000000407037c11 */ /* 0x000fe2000f8e08ff */
[----:B------:R0:W-:Y:S04]  /*1b10*/  STL [R1+0x124], R2 ;  /* 0x0001240201007387 */ /* 0x0001e80000100800 */
[----:B------:R1:W-:Y:S04]  /*1b20*/  STL [R1+0x1bc], R0 ;  /* 0x0001bc0001007387 */ /* 0x0003e80000100800 */
[----:B------:R2:W-:Y:S01]  /*1b30*/  STL [R1+0x1b4], R3 ;  /* 0x0001b40301007387 */ /* 0x0005e20000100800 */
[----:B0-----:R-:W-:-:S02]  /*1b40*/  LEA R2, R9, UR4, 0x1 ;  /* 0x0000000409027c11 */ /* 0x001fc4000f8e08ff */
[----:B-1----:R-:W-:-:S05]  /*1b50*/  LEA R0, R11, UR4, 0x1 ;  /* 0x000000040b007c11 */ /* 0x002fca000f8e08ff */
[----:B------:R2:W-:Y:S04]  /*1b60*/  STL [R1+0x1a4], R0 ;  /* 0x0001a40001007387 */ /* 0x0005e80000100800 */
[----:B------:R2:W-:Y:S02]  /*1b70*/  STL [R1+0x1ac], R2 ;  /* 0x0001ac0201007387 */ /* 0x0005e40000100800 */
.L_x_679:
[----:B0-234-:R-:W0:Y:S01]  /*1b80*/  LDC.64 R2, c[0x0][0xc88] ;  /* 0x00032200ff027b82 */ /* 0x01de220000000a00 */
[----:B------:R-:W-:Y:S01]  /*1b90*/  ULDC.64 UR10, c[0x0][0x208] ;  /* 0x00008200000a7ab9 */ /* 0x000fe20000000a00 */
[----:B------:R-:W-:Y:S01]  /*1ba0*/  ULDC.64 UR4, c[0x0][0xa28] ;  /* 0x00028a0000047ab9 */ /* 0x000fe20000000a00 */
[----:B------:R-:W-:Y:S01]  /*1bb0*/  ULDC.64 UR8, c[0x0][0xa18] ;  /* 0x0002860000087ab9 */ /* 0x000fe20000000a00 */
[----:B------:R-:W-:Y:S01]  /*1bc0*/  ULDC.64 UR6, c[0x0][0xa08] ;  /* 0x0002820000067ab9 */ /* 0x000fe20000000a00 */
[----:B0-----:R-:W-:-:S05]  /*1bd0*/  IMAD.WIDE R2, R131, 0x4, R2 ;  /* 0x0000000483027825 */ /* 0x001fca00078e0202 */
[----:B------:R-:W2:Y:S01]  /*1be0*/  LDG.E R26, desc[UR10][R2.64] ;  /* 0x0000000a021a7981 */ /* 0x000ea2000c1e1900 */
[----:B------:R-:W-:Y:S01]  /*1bf0*/  ISETP.NE.U32.AND P2, PT, RZ, UR4, PT ;  /* 0x00000004ff007c0c */ /* 0x000fe2000bf45070 */
[----:B------:R-:W-:Y:S01]  /*1c00*/  IMAD.MOV.U32 R8, RZ, RZ, RZ ;  /* 0x000000ffff087224 */ /* 0x000fe200078e00ff */
[----:B------:R-:W-:Y:S01]  /*1c10*/  ISETP.NE.U32.AND P1, PT, RZ, UR8, PT ;  /* 0x00000008ff007c0c */ /* 0x000fe2000bf25070 */
[----:B------:R-:W-:Y:S01]  /*1c20*/  IMAD.MOV.U32 R114, RZ, RZ, RZ ;  /* 0x000000ffff727224 */ /* 0x000fe200078e00ff */
[----:B------:R-:W-:Y:S02]  /*1c30*/  ISETP.NE.AND.EX P2, PT, RZ, UR5, PT, P2 ;  /* 0x00000005ff007c0c */ /* 0x000fe4000bf45320 */
[----:B------:R-:W-:Y:S02]  /*1c40*/  ISETP.NE.AND.EX P1, PT, RZ, UR9, PT, P1 ;  /* 0x00000009ff007c0c */ /* 0x000fe4000bf25310 */
[----:B------:R-:W-:-:S04]  /*1c50*/  ISETP.NE.U32.AND P0, PT, RZ, UR6, PT ;  /* 0x00000006ff007c0c */ /* 0x000fc8000bf05070 */
[----:B------:R-:W-:Y:S02]  /*1c60*/  ISETP.NE.AND.EX P0, PT, RZ, UR7, PT, P0 ;  /* 0x00000007ff007c0c */ /* 0x000fe4000bf05300 */
[C---:B------:R-:W-:Y:S02]  /*1c70*/  LOP3.LUT R6, R130.reuse, 0xff000000, RZ, 0xc0, !PT ;  /* 0xff00000082067812 */ /* 0x040fe400078ec0ff */
[----:B-----5:R-:W-:Y:S02]  /*1c80*/  LOP3.LUT R223, R130, 0xffff, RZ, 0xc0, !PT ;  /* 0x0000ffff82df7812 */ /* 0x020fe400078ec0ff */
[----:B--2---:R-:W-:Y:S01]  /*1c90*/  SHF.R.S32.HI R0, RZ, 0x1f, R26 ;  /* 0x0000001fff007819 */ /* 0x004fe2000001141a */
[C---:B------:R-:W-:Y:S01]  /*1ca0*/  IMAD.SHL.U32 R28, R26.reuse, 0x4, RZ ;  /* 0x000000041a1c7824 */ /* 0x040fe200078e00ff */
[----:B------:R-:W-:Y:S01]  /*1cb0*/  STL [R1+0x78], R26 ;  /* 0x0000781a01007387 */ /* 0x000fe20000100800 */
[C---:B------:R-:W-:Y:S02]  /*1cc0*/  @P2 LEA R4, P3, R26.reuse, UR4, 0x2 ;  /* 0x000000041a042c11 */ /* 0x040fe4000f8610ff */
[C-C-:B------:R-:W-:Y:S01]  /*1cd0*/  SHF.L.U64.HI R27, R26.reuse, 0x2, R0.reuse ;  /* 0x000000021a1b7819 */ /* 0x140fe20000010200 */
[----:B------:R0:W-:Y:S01]  /*1ce0*/  STL [R1+0x110], R0 ;  /* 0x0001100001007387 */ /* 0x0001e20000100800 */
[----:B------:R-:W-:Y:S01]  /*1cf0*/  ULDC UR4, c[0x0][0x288] ;  /* 0x0000a20000047ab9 */ /* 0x000fe20000000800 */
[----:B------:R-:W-:-:S02]  /*1d00*/  @P2 LEA.HI.X R5, R26, UR5, R0, 0x2, P3 ;  /* 0x000000051a052c11 */ /* 0x000fc400098f1400 */
[----:B------:R1:W-:Y:S01]  /*1d10*/  STL [R1+0x7c], R28 ;  /* 0x00007c1c01007387 */ /* 0x0003e20000100800 */
[----:B------:R-:W-:Y:S01]  /*1d20*/  MOV R132, UR4 ;  /* 0x0000000400847c02 */ /* 0x000fe20008000f00 */
[----:B------:R-:W-:Y:S01]  /*1d30*/  ULDC.64 UR4, c[0x0][0x418] ;  /* 0x0001060000047ab9 */ /* 0x000fe20000000a00 */
[----:B------:R-:W-:Y:S01]  /*1d40*/  IADD3 R2, P4, R28, UR6, RZ ;  /* 0x000000061c027c10 */ /* 0x000fe2000ff9e0ff */
[----:B------:R1:W-:Y:S01]  /*1d50*/  STL [R1+0x80], R27 ;  /* 0x0000801b01007387 */ /* 0x0003e20000100800 */
[----:B------:R-:W-:Y:S02]  /*1d60*/  UISETP.NE.U32.AND UP0, UPT, UR4, URZ, UPT ;  /* 0x0000003f0400728c */ /* 0x000fe4000bf05070 */
[----:B------:R-:W-:Y:S01]  /*1d70*/  IADD3.X R3, R27, UR7, RZ, P4, !PT ;  /* 0x000000071b037c10 */ /* 0x000fe2000a7fe4ff */
[----:B------:R1:W-:Y:S01]  /*1d80*/  STL [R1+0x88], R129 ;  /* 0x0000888101007387 */ /* 0x0003e20000100800 */
[----:B------:R-:W-:Y:S01]  /*1d90*/  UISETP.NE.AND.EX UP0, UPT, UR5, URZ, UPT, UP0 ;  /* 0x0000003f0500728c */ /* 0x000fe2000bf05300 */
[----:B------:R-:W-:-:S02]  /*1da0*/  ULDC UR4, c[0x0][0x424] ;  /* 0x0001090000047ab9 */ /* 0x000fc40000000800 */
[----:B------:R2:W5:Y:S01]  /*1db0*/  @P2 LDG.E R8, desc[UR10][R4.64] ;  /* 0x0000000a04082981 */ /* 0x000562000c1e1900 */
[----:B------:R-:W-:Y:S01]  /*1dc0*/  ULDC.64 UR6, c[0x0][0xa20] ;  /* 0x0002880000067ab9 */ /* 0x000fe20000000a00 */
[----:B------:R-:W-:Y:S01]  /*1dd0*/  USEL UR4, UR4, 0x1, UP0 ;  /* 0x0000000104047887 */ /* 0x000fe20008000000 */
[----:B------:R-:W-:Y:S01]  /*1de0*/  ULDC UR5, c[0x0][0x2f0] ;  /* 0x0000bc0000057ab9 */ /* 0x000fe20000000800 */
[----:B0-----:R-:W-:Y:S01]  /*1df0*/  LOP3.LUT R0, R130, 0xff0000, RZ, 0xc0, !PT ;  /* 0x00ff000082007812 */ /* 0x001fe200078ec0ff */
[----:B------:R-:W5:Y:S01]  /*1e00*/  @P0 LDG.E R114, desc[UR10][R2.64] ;  /* 0x0000000a02720981 */ /* 0x000f62000c1e1900 */
[----:B--2---:R-:W-:-:S04]  /*1e10*/  @P1 IADD3 R4, P2, R28, UR8, RZ ;  /* 0x000000081c041c10 */ /* 0x004fc8000ff5e0ff */
[----:B------:R-:W-:Y:S02]  /*1e20*/  @P1 IADD3.X R5, R27, UR9, RZ, P2, !PT ;  /* 0x000000091b051c10 */ /* 0x000fe400097fe4ff */
[----:B------:R-:W-:Y:S01]  /*1e30*/  ISETP.NE.U32.AND P2, PT, RZ, UR6, PT ;  /* 0x00000006ff007c0c */ /* 0x000fe2000bf45070 */
[----:B------:R-:W-:Y:S02]  /*1e40*/  UIMAD UR4, UR4, UR5, URZ ;  /* 0x00000005040472a4 */ /* 0x000fe4000f8e023f */
[----:B------:R0:W5:Y:S01]  /*1e50*/  @P1 LDG.E R132, desc[UR10][R4.64] ;  /* 0x0000000a04841981 */ /* 0x000162000c1e1900 */
[----:B------:R-:W-:Y:S01]  /*1e60*/  ISETP.NE.AND.EX P2, PT, RZ, UR7, PT, P2 ;  /* 0x00000007ff007c0c */ /* 0x000fe2000bf45320 */
[----:B------:R-:W-:Y:S01]  /*1e70*/  ULDC UR5, c[0x0][0x348] ;  /* 0x0000d20000057ab9 */ /* 0x000fe20000000800 */
[----:B0-----:R-:W-:-:S04]  /*1e80*/  SHF.R.U32.HI R5, RZ, 0x8, R6 ;  /* 0x00000008ff057819 */ /* 0x001fc80000011606 */
[----:B------:R-:W-:Y:S01]  /*1e90*/  LEA.HI R6, R0, R5, RZ, 0x10 ;  /* 0x0000000500067211 */ /* 0x000fe200078f80ff */
[----:B-1----:R-:W-:Y:S06]  /*1ea0*/  @P1 BRA `(.L_x_435) ;  /* 0x0000000000281947 */ /* 0x002fec0003800000 */
[----:B------:R-:W-:Y:S02]  /*1eb0*/  ULDC.64 UR8, c[0x0][0xa00] ;  /* 0x0002800000087ab9 */ /* 0x000fe40000000a00 */
[----:B------:R-:W-:-:S04]  /*1ec0*/  ISETP.NE.U32.AND P1, PT, RZ, UR8, PT ;  /* 0x00000008ff007c0c */ /* 0x000fc8000bf25070 */
[----:B------:R-:W-:-:S13]  /*1ed0*/  ISETP.NE.AND.EX P1, PT, RZ, UR9, PT, P1 ;  /* 0x00000009ff007c0c */ /* 0x000fda000bf25310 */
[----:B------:R-:W-:Y:S05]  /*1ee0*/  @!P1 BRA `(.L_x_435) ;  /* 0x0000000000189947 */ /* 0x000fea0003800000 */
[----:B------:R-:W0:Y:S01]  /*1ef0*/  LDC.64 R4, c[0x0][0xa00] ;  /* 0x00028000ff047b82 */ /* 0x000e220000000a00 */
[----:B------:R-:W-:Y:S01]  /*1f00*/  ULDC.64 UR8, c[0x0][0x208] ;  /* 0x0000820000087ab9 */ /* 0x000fe20000000a00 */
[----:B0-----:R-:W-:-:S05]  /*1f10*/  IMAD.WIDE R4, R26, 0x4, R4 ;  /* 0x000000041a047825 */ /* 0x001fca00078e0204 */
[----:B-----5:R-:W2:Y:S04]  /*1f20*/  LDG.E R132, desc[UR8][R4.64] ;  /* 0x0000000804847981 */ /* 0x020ea8000c1e1900 */
[----:B------:R-:W2:Y:S02]  /*1f30*/  LDG.E R7, desc[UR8][R4.64+0x4] ;  /* 0x0000040804077981 */ /* 0x000ea4000c1e1900 */
[----:B--2---:R-:W-:-:S07]  /*1f40*/  IMAD.IADD R132, R7, 0x1, -R132 ;  /* 0x0000000107847824 */ /* 0x004fce00078e0a84 */
.L_x_435:
[----:B------:R-:W-:Y:S02]  /*1f50*/  IMAD.U32 R24, RZ, RZ, UR5 ;  /* 0x00000005ff187e24 */ /* 0x000fe4000f8e00ff */
[----:B------:R-:W-:Y:S01]  /*1f60*/  IMAD.U32 R25, RZ, RZ, UR4 ;  /* 0x00000004ff197e24 */ /* 0x000fe2000f8e00ff */
[----:B------:R-:W-:Y:S06]  /*1f70*/  @!P2 BRA `(.L_x_436) ;  /* 0x000000000014a947 */ /* 0x000fec0003800000 */
[----:B------:R-:W-:Y:S01]  /*1f80*/  IADD3 R2, P0, R28, UR6, RZ ;  /* 0x000000061c027c10 */ /* 0x000fe2000ff1e0ff */
[----:B------:R-:W-:-:S03]  /*1f90*/  ULDC.64 UR4, c[0x0][0x208] ;  /* 0x0000820000047ab9 */ /* 0x000fc60000000a00 */
[----:B------:R-:W-:-:S05]  /*1fa0*/  IADD3.X R3, R27, UR7, RZ, P0, !PT ;  /* 0x000000071b037c10 */ /* 0x000fca00087fe4ff */
[----:B------:R0:W5:Y:S01]  /*1fb0*/  LDG.E R25, desc[UR4][R2.64] ;  /* 0x0000000402197981 */ /* 0x000162000c1e1900 */
[----:B------:R-:W-:Y:S05]  /*1fc0*/  BRA `(.L_x_437) ;  /* 0x0000000000147947 */ /* 0x000fea0003800000 */
.L_x_436:
[----:B------:R-:W-:Y:S05]  /*1fd0*/  @!P0 BRA `(.L_x_437) ;  /* 0x0000000000108947 */ /* 0x000fea0003800000 */
[----:B------:R-:W-:Y:S02]  /*1fe0*/  ULDC.64 UR4, c[0x0][0x208] ;  /* 0x0000820000047ab9 */ /* 0x000fe40000000a00 */
[----:B------:R-:W2:Y:S04]  /*1ff0*/  LDG.E R0, desc[UR4][R2.64] ;  /* 0x0000000402007981 */ /* 0x000ea8000c1e1900 */
[----:B------:R-:W2:Y:S02]  /*2000*/  LDG.E R25, desc[UR4][R2.64+0x4] ;  /* 0x0000040402197981 */ /* 0x000ea4000c1e1900 */
[----:B--2---:R-:W-:-:S07]  /*2010*/  IADD3 R25, -R0, R25, RZ ;  /* 0x0000001900197210 */ /* 0x004fce0007ffe1ff */
.L_x_437:
[----:B------:R-:W-:Y:S01]  /*2020*/  ULDC.64 UR4, c[0x0][0xa10] ;  /* 0x0002840000047ab9 */ /* 0x000fe20000000a00 */
[----:B------:R-:W-:Y:S01]  /*2030*/  ULDC.64 UR6, c[0x0][0x208] ;  /* 0x0000820000067ab9 */ /* 0x000fe20000000a00 */
[----:B------:R-:W-:-:S04]  /*2040*/  ISETP.NE.U32.AND P0, PT, RZ, UR4, PT ;  /* 0x00000004ff007c0c */ /* 0x000fc8000bf05070 */
[----:B------:R-:W-:Y:S01]  /*2050*/  ISETP.NE.AND.EX P0, PT, RZ, UR5, PT, P0 ;  /* 0x00000005ff007c0c */ /* 0x000fe2000bf05300 */
[----:B------:R-:W-:-:S12]  /*2060*/  ULDC.64 UR4, c[0x0][0xa30] ;  /* 0x00028c0000047ab9 */ /* 0x000fd80000000a00 */
[----:B0-----:R-:W0:Y:S02]  /*2070*/  @P0 LDC.64 R2, c[0x0][0xa10] ;  /* 0x00028400ff020b82 */ /* 0x001e240000000a00 */
[----:B0-----:R-:W-:-:S05]  /*2080*/  @P0 IMAD.WIDE R2, R26, 0x4, R2 ;  /* 0x000000041a020825 */ /* 0x001fca00078e0202 */
[----:B------:R-:W2:Y:S04]  /*2090*/  @P0 LDG.E R0, desc[UR6][R2.64] ;  /* 0x0000000602000981 */ /* 0x000ea8000c1e1900 */
[----:B------:R0:W2:Y:S01]  /*20a0*/  @P0 LDG.E R5, desc[UR6][R2.64+0x4] ;  /* 0x0000040602050981 */ /* 0x0000a2000c1e1900 */
[----:B------:R-:W-:Y:S01]  /*20b0*/  ISETP.NE.U32.AND P1, PT, RZ, UR4, PT ;  /* 0x00000004ff007c0c */ /* 0x000fe2000bf25070 */
[----:B-----5:R-:W-:Y:S01]  /*20c0*/  IMAD.MOV.U32 R127, RZ, RZ, R25 ;  /* 0x000000ffff7f7224 */ /* 0x020fe200078e0019 */
[----:B------:R-:W-:Y:S01]  /*20d0*/  LOP3.LUT R10, R6, 0xff, RZ, 0xc0, !PT ;  /* 0x000000ff060a7812 */ /* 0x000fe200078ec0ff */
[----:B------:R-:W-:Y:S01]  /*20e0*/  IMAD.IADD R9, R25, 0x1, -R8 ;  /* 0x0000000119097824 */ /* 0x000fe200078e0a08 */
[----:B------:R-:W-:Y:S02]  /*20f0*/  ISETP.NE.AND.EX P1, PT, RZ, UR5, PT, P1 ;  /* 0x00000005ff007c0c */ /* 0x000fe4000bf25310 */
[----:B------:R-:W-:Y:S01]  /*2100*/  SHF.R.U32.HI R4, RZ, 0x10, R6 ;  /* 0x00000010ff047819 */ /* 0x000fe20000011606 */
[----:B------:R1:W-:Y:S04]  /*2110*/  STL [R1+0x8c], R10 ;  /* 0x00008c0a01007387 */ /* 0x0003e80000100800 */
[----:B------:R1:W-:Y:S06]  /*2120*/  STL [R1+0x74], R4 ;  /* 0x0000740401007387 */ /* 0x0003ec0000100800 */
[----:B0-----:R-:W-:-:S04]  /*2130*/  @P1 IADD3 R2, P2, R28, UR4, RZ ;  /* 0x000000041c021c10 */ /* 0x001fc8000ff5e0ff */
[----:B------:R-:W-:Y:S01]  /*2140*/  @P1 IADD3.X R3, R27, UR5, RZ, P2, !PT ;  /* 0x000000051b031c10 */ /* 0x000fe200097fe4ff */
[----:B------:R-:W-:Y:S01]  /*2150*/  BSSY B0, `(.L_x_438) ;  /* 0x000002a000007945 */ /* 0x000fe20003800000 */
[----:B------:R-:W-:-:S03]  /*2160*/  LOP3.LUT R18, R18, 0xfffffffd, RZ, 0xc0, !PT ;  /* 0xfffffffd12127812 */ /* 0x000fc600078ec0ff */
[----:B------:R0:W5:Y:S02]  /*2170*/  @P1 LDG.E R127, desc[UR6][R2.64] ;  /* 0x00000006027f1981 */ /* 0x000164000c1e1900 */
[----:B0-----:R-:W-:Y:S02]  /*2180*/  IMAD.MOV.U32 R3, RZ, RZ, RZ ;  /* 0x000000ffff037224 */ /* 0x001fe400078e00ff */
[----:B--2---:R-:W-:-:S05]  /*2190*/  @P0 IMAD.IADD R24, R5, 0x1, -R0 ;  /* 0x0000000105180824 */ /* 0x004fca00078e0a00 */
[----:B------:R-:W-:-:S04]  /*21a0*/  IADD3 R133, R9, R24, RZ ;  /* 0x0000001809857210 */ /* 0x000fc80007ffe0ff */
[C---:B------:R-:W-:Y:S01]  /*21b0*/  ISETP.GE.AND P3, PT, R133.reuse, 0x1, PT ;  /* 0x000000018500780c */ /* 0x040fe20003f66270 */
[----:B------:R-:W-:-:S04]  /*21c0*/  VIADD R0, R133, 0x4f ;  /* 0x0000004f85007836 */ /* 0x000fc80000000000 */
[----:B------:R-:W-:-:S05]  /*21d0*/  IMAD.HI R0, R0, 0x66666667, RZ ;  /* 0x6666666700007827 */ /* 0x000fca00078e02ff */
[----:B------:R-:W-:-:S03]  /*21e0*/  SHF.R.U32.HI R5, RZ, 0x1f, R0 ;  /* 0x0000001fff057819 */ /* 0x000fc60000011600 */
[----:B------:R-:W-:Y:S02]  /*21f0*/  @P3 LOP3.LUT R18, R18, 0x2, RZ, 0xfc, !PT ;  /* 0x0000000212123812 */ /* 0x000fe400078efcff */
[----:B------:R-:W-:Y:S01]  /*2200*/  LEA.HI.SX32 R130, R0, R5, 0x1b ;  /* 0x0000000500827211 */ /* 0x000fe200078fdaff */
[----:B-1----:R-:W-:Y:S06]  /*2210*/  @!P3 BRA `(.L_x_439) ;  /* 0x000000000074b947 */ /* 0x002fec0003800000 */
[----:B------:R-:W-:Y:S01]  /*2220*/  ISETP.NE.AND P0, PT, R4, RZ, PT ;  /* 0x000000ff0400720c */ /* 0x000fe20003f05270 */
[----:B------:R-:W-:-:S03]  /*2230*/  ULDC UR4, c[0x0][0x9f0] ;  /* 0x00027c0000047ab9 */ /* 0x000fc60000000800 */
[----:B------:R-:W-:-:S04]  /*2240*/  SEL R11, R4, UR4, P0 ;  /* 0x00000004040b7c07 */ /* 0x000fc80008000000 */
[-C--:B------:R-:W-:Y:S02]  /*2250*/  IABS R5, R11.reuse ;  /* 0x0000000b00057213 */ /* 0x080fe40000000000 */
[----:B------:R-:W-:Y:S02]  /*2260*/  IADD3 R0, R130, -0x1, R11 ;  /* 0xffffffff82007810 */ /* 0x000fe40007ffe00b */
[----:B------:R-:W0:Y:S01]  /*2270*/  I2F.RP R4, R5 ;  /* 0x0000000500047306 */ /* 0x000e220000209400 */
[----:B------:R-:W-:-:S05]  /*2280*/  IABS R8, R11 ;  /* 0x0000000b00087213 */ /* 0x000fca0000000000 */
[----:B------:R-:W-:Y:S02]  /*2290*/  IMAD.MOV R8, RZ, RZ, -R8 ;  /* 0x000000ffff087224 */ /* 0x000fe400078e0a08 */
[----:B0-----:R-:W0:Y:S02]  /*22a0*/  MUFU.RCP R4, R4 ;  /* 0x0000000400047308 */ /* 0x001e240000001000 */
[----:B0-----:R-:W-:Y:S01]  /*22b0*/  VIADD R2, R4, 0xffffffe ;  /* 0x0ffffffe04027836 */ /* 0x001fe20000000000 */
[----:B------:R-:W-:Y:S02]  /*22c0*/  IABS R4, R0 ;  /* 0x0000000000047213 */ /* 0x000fe40000000000 */
[----:B------:R-:W-:-:S03]  /*22d0*/  LOP3.LUT R0, R0, R11, RZ, 0x3c, !PT ;  /* 0x0000000b00007212 */ /* 0x000fc600078e3cff */
[----:B------:R0:W1:Y:S01]  /*22e0*/  F2I.FTZ.U32.TRUNC.NTZ R3, R2 ;  /* 0x0000000200037305 */ /* 0x000062000021f000 */
[----:B------:R-:W-:Y:S01]  /*22f0*/  ISETP.GE.AND P2, PT, R0, RZ, PT ;  /* 0x000000ff0000720c */ /* 0x000fe20003f46270 */
[----:B0-----:R-:W-:Y:S01]  /*2300*/  IMAD.MOV.U32 R2, RZ, RZ, RZ ;  /* 0x000000ffff027224 */ /* 0x001fe200078e00ff */
[----:B-1----:R-:W-:-:S05]  /*2310*/  IADD3 R6, RZ, -R3, RZ ;  /* 0x80000003ff067210 */ /* 0x002fca0007ffe0ff */
[----:B------:R-:W-:-:S04]  /*2320*/  IMAD R7, R6, R5, RZ ;  /* 0x0000000506077224 */ /* 0x000fc800078e02ff */
[----:B------:R-:W-:-:S04]  /*2330*/  IMAD.HI.U32 R3, R3, R7, R2 ;  /* 0x0000000703037227 */ /* 0x000fc800078e0002 */
[----:B------:R-:W-:Y:S02]  /*2340*/  IMAD.MOV.U32 R2, RZ, RZ, R8 ;  /* 0x000000ffff027224 */ /* 0x000fe400078e0008 */
[----:B------:R-:W-:-:S04]  /*2350*/  IMAD.HI.U32 R3, R3, R4, RZ ;  /* 0x0000000403037227 */ /* 0x000fc800078e00ff */
[----:B------:R-:W-:-:S05]  /*2360*/  IMAD R2, R3, R2, R4 ;  /* 0x0000000203027224 */ /* 0x000fca00078e0204 */
[----:B------:R-:W-:-:S13]  /*2370*/  ISETP.GT.U32.AND P1, PT, R5, R2, PT ;  /* 0x000000020500720c */ /* 0x000fda0003f24070 */
[-C--:B------:R-:W-:Y:S01]  /*2380*/  @!P1 IADD3 R2, R2, -R5.reuse, RZ ;  /* 0x8000000502029210 */ /* 0x080fe20007ffe0ff */
[----:B------:R-:W-:Y:S01]  /*2390*/  @!P1 VIADD R3, R3, 0x1 ;  /* 0x0000000103039836 */ /* 0x000fe20000000000 */
[----:B------:R-:W-:Y:S02]  /*23a0*/  ISETP.NE.AND P1, PT, R11, RZ, PT ;  /* 0x000000ff0b00720c */ /* 0x000fe40003f25270 */
[----:B------:R-:W-:-:S13]  /*23b0*/  ISETP.GE.U32.AND P0, PT, R2, R5, PT ;  /* 0x000000050200720c */ /* 0x000fda0003f06070 */
[----:B------:R-:W-:-:S04]  /*23c0*/  @P0 VIADD R3, R3, 0x1 ;  /* 0x0000000103030836 */ /* 0x000fc80000000000 */
[----:B------:R-:W-:Y:S01]  /*23d0*/  @!P2 IMAD.MOV R3, RZ, RZ, -R3 ;  /* 0x000000ffff03a224 */ /* 0x000fe200078e0a03 */
[----:B------:R-:W-:-:S07]  /*23e0*/  @!P1 LOP3.LUT R3, RZ, R11, RZ, 0x33, !PT ;  /* 0x0000000bff039212 */ /* 0x000fce00078e33ff */
.L_x_439:
[----:B------:R-:W-:Y:S05]  /*23f0*/  BSYNC B0 ;  /* 0x0000000000007941 */ /* 0x000fea0003800000 */
.L_x_438:
[----:B------:R-:W-:-:S05]  /*2400*/  IMAD R0, R10, R3, RZ ;  /* 0x000000030a007224 */ /* 0x000fca00078e02ff */
[C---:B------:R-:W-:Y:S01]  /*2410*/  VIADDMNMX R3, R0.reuse, R3, R130, PT ;  /* 0x0000000300037246 */ /* 0x040fe20003800182 */
[----:B------:R-:W-:-:S04]  /*2420*/  IMAD R0, R0, 0x50, -R9 ;  /* 0x0000005000007824 */ /* 0x000fc800078e0a09 */
[----:B------:R-:W-:Y:S01]  /*2430*/  IMAD R3, R3, 0x50, -R9 ;  /* 0x0000005003037824 */ /* 0x000fe200078e0a09 */
[----:B------:R-:W-:-:S04]  /*2440*/  VIMNMX R0, RZ, R0, !PT ;  /* 0x00000000ff007248 */ /* 0x000fc80007fe0100 */
[----:B------:R-:W-:Y:S01]  /*2450*/  VIMNMX R3, R3, R24, PT ;  /* 0x0000001803037248 */ /* 0x000fe20003fe0100 */
[----:B------:R-:W-:-:S03]  /*2460*/  IMAD.WIDE.U32 R112, R0, -0x33333333, RZ ;  /* 0xcccccccd00707825 */ /* 0x000fc600078e00ff */
[----:B------:R-:W-:Y:S02]  /*2470*/  ISETP.GT.AND P0, PT, R3, R0, PT ;  /* 0x000000000300720c */ /* 0x000fe40003f04270 */
[----:B------:R-:W-:-:S05]  /*2480*/  SHF.R.U32.HI R112, RZ, 0x6, R113 ;  /* 0x00000006ff707819 */ /* 0x000fca0000011671 */
[----:B------:R-:W-:-:S06]  /*2490*/  IMAD.MOV.U32 R2, RZ, RZ, R112 ;  /* 0x000000ffff027224 */ /* 0x000fcc00078e0070 */
[----:B------:R-:W-:-:S05]  /*24a0*/  @P0 IADD3 R0, R3, 0x4f, RZ ;  /* 0x0000004f03000810 */ /* 0x000fca0007ffe0ff */
[----:B------:R-:W-:-:S05]  /*24b0*/  @P0 IMAD.HI R0, R0, 0x66666667, RZ ;  /* 0x6666666700000827 */ /* 0x000fca00078e02ff */
[----:B------:R-:W-:-:S04]  /*24c0*/  @P0 SHF.R.U32.HI R3, RZ, 0x1f, R0 ;  /* 0x0000001fff030819 */ /* 0x000fc80000011600 */
[----:B------:R-:W-:Y:S02]  /*24d0*/  @P0 LEA.HI.SX32 R2, R0, R3, 0x1b ;  /* 0x0000000300020211 */ /* 0x000fe400078fdaff */
[----:B------:R-:W-:Y:S02]  /*24e0*/  PLOP3.LUT P0, PT, PT, PT, PT, 0x80, 0x0 ;  /* 0x000000000000781c */ /* 0x000fe40003f0f070 */
[----:B------:R-:W-:-:S13]  /*24f0*/  ISETP.GT.AND P1, PT, R2, R112, PT ;  /* 0x000000700200720c */ /* 0x000fda0003f24270 */
[----:B------:R-:W-:Y:S05]  /*2500*/  @!P1 BRA `(.L_x_440) ;  /* 0x0000009400d89947 */ /* 0x000fea0003800000 */
[----:B------:R-:W-:Y:S01]  /*2510*/  VIADD R0, R23, 0x24400 ;  /* 0x0002440017007836 */ /* 0x000fe20000000000 */
[----:B------:R-:W-:Y:S04]  /*2520*/  BSSY B6, `(.L_x_441) ;  /* 0x0000013000067945 */ /* 0x000fe80003800000 */
[----:B------:R-:W-:-:S13]  /*2530*/  LOP3.LUT P0, RZ, R0, 0x3ff, RZ, 0xc0, !PT ;  /* 0x000003ff00ff7812 */ /* 0x000fda000780c0ff */
[----:B------:R-:W-:Y:S05]  /*2540*/  @!P0 BRA `(.L_x_442) ;  /* 0x0000000000408947 */ /* 0x000fea0003800000 */
[----:B------:R-:W-:Y:S01]  /*2550*/  MOV R14, 0x0 ;  /* 0x00000000000e7802 */ /* 0x000fe20000000f00 */
[----:B------:R-:W-:Y:S01]  /*2560*/  ULDC.64 UR4, c[0x4][0x138] ;  /* 0x01004e0000047ab9 */ /* 0x000fe20000000a00 */
[----:B------:R-:W-:Y:S01]  /*2570*/  ULDC.64 UR6, c[0x4][0xa8] ;  /* 0x01002a0000067ab9 */ /* 0x000fe20000000a00 */
[----:B------:R-:W-:Y:S01]  /*2580*/  IMAD.U32 R4, RZ, RZ, UR4 ;  /* 0x00000004ff047e24 */ /* 0x000fe2000f8e00ff */
[----:B------:R-:W-:Y:S01]  /*2590*/  MOV R5, UR5 ;  /* 0x0000000500057c02 */ /* 0x000fe20008000f00 */
[----:B------:R-:W-:Y:S01]  /*25a0*/  ULDC.64 UR4, c[0x4][0x140] ;  /* 0x0100500000047ab9 */ /* 0x000fe20000000a00 */
[----:B------:R-:W0:Y:S01]  /*25b0*/  LDC.64 R14, c[0x4][R14] ;  /* 0x010000000e0e7b82 */ /* 0x000e220000000a00 */
[----:B------:R-:W-:Y:S01]  /*25c0*/  IMAD.U32 R6, RZ, RZ, UR4 ;  /* 0x00000004ff067e24 */ /* 0x000fe2000f8e00ff */
[----:B------:R-:W-:Y:S01]  /*25d0*/  MOV R11, UR7 ;  /* 0x00000007000b7c02 */ /* 0x000fe20008000f00 */
[----:B------:R-:W-:Y:S02]  /*25e0*/  IMAD.U32 R7, RZ, RZ, UR5 ;  /* 0x00000005ff077e24 */ /* 0x000fe4000f8e00ff */
[----:B------:R-:W-:-:S02]  /*25f0*/  IMAD.U32 R10, RZ, RZ, UR6 ;  /* 0x00000006ff0a7e24 */ /* 0x000fc4000f8e00ff */
[----:B------:R-:W-:Y:S02]  /*2600*/  IMAD.MOV.U32 R8, RZ, RZ, 0x70 ;  /* 0x00000070ff087424 */ /* 0x000fe400078e00ff */
[----:B------:R-:W-:Y:S02]  /*2610*/  IMAD.MOV.U32 R12, RZ, RZ, 0x1 ;  /* 0x00000001ff0c7424 */ /* 0x000fe400078e00ff */
[----:B------:R-:W-:-:S07]  /*2620*/  IMAD.MOV.U32 R13, RZ, RZ, RZ ;  /* 0x000000ffff0d7224 */ /* 0x000fce00078e00ff */
[----:B------:R-:W-:-:S07]  /*2630*/  LEPC R20, `(.L_x_442) ;  /* 0x000000001014794e */ /* 0x000fce0000000000 */
[----:B0----5:R-:W-:Y:S05]  /*2640*/  CALL.ABS.NOINC R14 ;  /* 0x000000000e007343 */ /* 0x021fea0003c00000 */
.L_x_442:
[----:B------:R-:W-:Y:S05]  /*2650*/  BSYNC B6 ;  /* 0x0000000000067941 */ /* 0x000fea0003800000 */
.L_x_441:
[----:B------:R-:W-:Y:S01]  /*2660*/  IADD3 R0, R23, 0x400, RZ ;  /* 0x0000040017007810 */ /* 0x000fe20007ffe0ff */
[----:B------:R-:W-:Y:S03]  /*2670*/  BSSY B6, `(.L_x_443) ;  /* 0x0000013000067945 */ /* 0x000fe60003800000 */
[----:B------:R-:W-:-:S13]  /*2680*/  LOP3.LUT P0, RZ, R0, 0x3ff, RZ, 0xc0, !PT ;  /* 0x000003ff00ff7812 */ /* 0x000fda000780c0ff */
[----:B------:R-:W-:Y:S05]  /*2690*/  @!P0 BRA `(.L_x_444) ;  /* 0x0000000000408947 */ /* 0x000fea0003800000 */
[----:B------:R-:W-:Y:S01]  /*26a0*/  MOV R14, 0x0 ;  /* 0x00000000000e7802 */ /* 0x000fe20000000f00 */
[----:B------:R-:W-:Y:S01]  /*26b0*/  ULDC.64 UR4, c[0x4][0x138] ;  /* 0x01004e0000047ab9 */ /* 0x000fe20000000a00 */
[----:B------:R-:W-:Y:S01]  /*26c0*/  ULDC.64 UR6, c[0x4][0xa8] ;  /* 0x01002a0000067ab9 */ /* 0x000fe20000000a00 */
[----:B------:R-:W-:Y:S01]  /*26d0*/  IMAD.U32 R4, RZ, RZ, UR4 ;  /* 0x00000004ff047e24 */ /* 0x000fe2000f8e00ff */
[----:B------:R-:W-:Y:S01]  /*26e0*/  MOV R12, 0x1 ;  /* 0x00000001000c7802 */ /* 0x000fe20000000f00 */
[----:B------:R-:W-:Y:S01]  /*26f0*/  IMAD.U32 R5, RZ, RZ, UR5 ;  /* 0x00000005ff057e24 */ /* 0x000fe2000f8e00ff */
[----:B------:R-:W0:Y:S01]  /*2700*/  LDC.64 R14, c[0x4][R14] ;  /* 0x010000000e0e7b82 */ /* 0x000e220000000a00 */
[----:B------:R-:W-:Y:S01]  /*2710*/  ULDC.64 UR4, c[0x4][0x140] ;  /* 0x0100500000047ab9 */ /* 0x000fe20000000a00 */
[----:B------:R-:W-:Y:S01]  /*2720*/  IMAD.U32 R10, RZ, RZ, UR6 ;  /* 0x00000006ff0a7e24 */ /* 0x000fe2000f8e00ff */
[----:B------:R-:W-:Y:S01]  /*2730*/  MOV R7, UR5 ;  /* 0x0000000500077c02 */ /* 0x000fe20008000f00 */
[----:B------:R-:W-:-:S02]  /*2740*/  IMAD.U32 R6, RZ, RZ, UR4 ;  /* 0x00000004ff067e24 */ /* 0x000fc4000f8e00ff */
[----:B------:R-:W-:Y:S02]  /*2750*/  IMAD.U32 R11, RZ, RZ, UR7 ;  /* 0x00000007ff0b7e24 */ /* 0x000fe4000f8e00ff */
[----:B------:R-:W-:Y:S02]  /*2760*/  IMAD.MOV.U32 R8, RZ, RZ, 0x70 ;  /* 0x00000070ff087424 */ /* 0x000fe400078e00ff */
[----:B------:R-:W-:-:S07]  /*2770*/  IMAD.MOV.U32 R13, RZ, RZ, RZ ;  /* 0x000000ffff0d7224 */ /* 0x000fce00078e00ff */
[----:B------:R-:W-:-:S07]  /*2780*/  LEPC R20, `(.L_x_444) ;  /* 0x000000001014794e */ /* 0x000fce0000000000 */
[----:B0----5:R-:W-:Y:S05]  /*2790*/  CALL.ABS.NOINC R14 ;  /* 0x000000000e007343 */ /* 0x021fea0003c00000 */
.L_x_444:
[----:B------:R-:W-:Y:S05]  /*27a0*/  BSYNC B6 ;  /* 0x0000000000067941 */ /* 0x000fea0003800000 */
.L_x_443:
[----:B------:R-:W2:Y:S01]  /*27b0*/  LDL R15, [R1+0x58] ;  /* 0x00005800010f7983 */ /* 0x000ea20000100800 */
[----:B------:R-:W-:Y:S01]  /*27c0*/  ULDC.64 UR4, c[0x0][0x9f8] ;  /* 0x00027e0000047ab9 */ /* 0x000fe20000000a00 */
[----:B------:R-:W0:Y:S01]  /*27d0*/  LDC R111, c[0x0][0x3f4] ;  /* 0x0000fd00ff6f7b82 */ /* 0x000e220000000800 */
[----:B------:R-:W-:Y:S01]  /*27e0*/  ISETP.NE.U32.AND P0, PT, RZ, UR4, PT ;  /* 0x00000004ff007c0c */ /* 0x000fe2000bf05070 */
[----:B------:R-:W-:Y:S01]  /*27f0*/  IMAD.MOV.U32 R100, RZ, RZ, R26 ;  /* 0x000000ffff647224 */ /* 0x000fe200078e001a */
[----:B------:R-:W-:Y:S01]  /*2800*/  ULDC.64 UR6, c[0x0][0x208] ;  /* 0x0000820000067ab9 */ /* 0x000fe20000000a00 */
[----:B------:R-:W3:Y:S01]  /*2810*/  LDL R20, [R1+0x5c] ;  /* 0x00005c0001147983 */ /* 0x000ee20000100800 */
[----:B------:R-:W-:-:S03]  /*2820*/  ISETP.NE.AND.EX P0, PT, RZ, UR5, PT, P0 ;  /* 0x00000005ff007c0c */ /* 0x000fc6000bf05300 */
[----:B------:R-:W1:Y:S01]  /*2830*/  LDC.64 R94, c[0x0][0x3f8] ;  /* 0x0000fe00ff5e7b82 */ /* 0x000e620000000a00 */
[----:B------:R-:W4:Y:S07]  /*2840*/  LDL R13, [R1+0x54] ;  /* 0x00005400010d7983 */ /* 0x000f2e0000100800 */
[----:B------:R-:W1:Y:S02]  /*2850*/  LDC.64 R88, c[0x0][0x408] ;  /* 0x00010200ff587b82 */ /* 0x000e640000000a00 */
[----:B------:R-:W-:Y:S01]  /*2860*/  @P0 IADD3 R4, P1, R28, UR4, RZ ;  /* 0x000000041c040c10 */ /* 0x000fe2000ff3e0ff */
[----:B------:R-:W-:-:S03]  /*2870*/  ULDC UR4, c[0x0][0x2f4] ;  /* 0x0000bd0000047ab9 */ /* 0x000fc60000000800 */
[----:B------:R-:W-:Y:S02]  /*2880*/  @P0 IADD3.X R5, R27, UR5, RZ, P1, !PT ;  /* 0x000000051b050c10 */ /* 0x000fe40008ffe4ff */
[----:B------:R-:W-:-:S03]  /*2890*/  ISETP.GE.AND P1, PT, R214, UR4, PT ;  /* 0x00000004d6007c0c */ /* 0x000fc6000bf26270 */
[----:B------:R1:W4:Y:S01]  /*28a0*/  @P0 LDG.E R100, desc[UR6][R4.64] ;  /* 0x0000000604640981 */ /* 0x000322000c1e1900 */
[----:B------:R-:W-:Y:S02]  /*28b0*/  SEL R3, RZ, 0xffffffff, P1 ;  /* 0xffffffffff037807 */ /* 0x000fe40000800000 */
[----:B------:R-:W-:-:S03]  /*28c0*/  ISETP.GE.AND P0, PT, R16, UR4, PT ;  /* 0x0000000410007c0c */ /* 0x000fc6000bf06270 */
[----:B------:R-:W-:Y:S01]  /*28d0*/  IMAD.SHL.U32 R3, R3, 0x2, RZ ;  /* 0x0000000203037824 */ /* 0x000fe200078e00ff */
[----:B------:R-:W-:Y:S02]  /*28e0*/  SEL R0, RZ, 0x1, P0 ;  /* 0x00000001ff007807 */ /* 0x000fe40000000000 */
[----:B------:R-:W-:Y:S02]  /*28f0*/  ISETP.GE.AND P2, PT, R19, UR4, PT ;  /* 0x0000000413007c0c */ /* 0x000fe4000bf46270 */
[----:B------:R-:W-:Y:S02]  /*2900*/  LOP3.LUT R0, R3, 0x2, R0, 0xe2, !PT ;  /* 0x0000000203007812 */ /* 0x000fe400078ee200 */
[----:B------:R-:W-:Y:S02]  /*2910*/  SEL R3, RZ, 0x4, P2 ;  /* 0x00000004ff037807 */ /* 0x000fe40001000000 */
[----:B------:R-:W-:Y:S02]  /*2920*/  SHF.R.S32.HI R7, RZ, 0x1f, R224 ;  /* 0x0000001fff077819 */ /* 0x000fe400000114e0 */
[----:B0-----:R-:W-:-:S02]  /*2930*/  ISETP.GE.AND P2, PT, R16, R111, PT ;  /* 0x0000006f1000720c */ /* 0x001fc40003f46270 */
[----:B------:R-:W-:Y:S01]  /*2940*/  LOP3.LUT R0, R0, R3, RZ, 0xfc, !PT ;  /* 0x0000000300007212 */ /* 0x000fe200078efcff */
[-C--:B-1----:R-:W-:Y:S01]  /*2950*/  IMAD R6, R7, R94.reuse, RZ ;  /* 0x0000005e07067224 */ /* 0x082fe200078e02ff */
[----:B------:R-:W-:Y:S02]  /*2960*/  SHF.R.S32.HI R217, RZ, 0x1f, R216 ;  /* 0x0000001fffd97819 */ /* 0x000fe400000114d8 */
[----:B------:R-:W-:Y:S01]  /*2970*/  SEL R3, R111, RZ, P2 ;  /* 0x000000ff6f037207 */ /* 0x000fe20001000000 */
[C---:B------:R-:W-:Y:S02]  /*2980*/  IMAD R5, R224.reuse, R95, R6 ;  /* 0x0000005fe0057224 */ /* 0x040fe400078e0206 */
[----:B------:R-:W-:Y:S01]  /*2990*/  IMAD.WIDE.U32 R98, R224, R94, R216 ;  /* 0x0000005ee0627225 */ /* 0x000fe200078e00d8 */
[----:B------:R-:W-:-:S03]  /*29a0*/  ISETP.GE.AND P1, PT, R214, R111, PT ;  /* 0x0000006fd600720c */ /* 0x000fc60003f26270 */
[----:B------:R-:W-:Y:S02]  /*29b0*/  IMAD.IADD R3, R16, 0x1, R3 ;  /* 0x0000000110037824 */ /* 0x000fe400078e0203 */
[----:B------:R-:W-:-:S04]  /*29c0*/  IMAD.WIDE.U32 R96, R224, R94, R16 ;  /* 0x0000005ee0607225 */ /* 0x000fc800078e0010 */
[C---:B------:R-:W-:Y:S02]  /*29d0*/  VIADD R26, R224.reuse, 0x20 ;  /* 0x00000020e01a7836 */ /* 0x040fe40000000000 */
[----:B------:R-:W-:Y:S01]  /*29e0*/  VIADD R14, R224, 0x20 ;  /* 0x00000020e00e7836 */ /* 0x000fe20000000000 */
[----:B------:R-:W-:Y:S01]  /*29f0*/  IADD3 R99, R99, R5, RZ ;  /* 0x0000000563637210 */ /* 0x000fe20007ffe0ff */
[-C--:B------:R-:W-:Y:S01]  /*2a00*/  IMAD R4, R7, R88.reuse, RZ ;  /* 0x0000005807047224 */ /* 0x080fe200078e02ff */
[----:B------:R-:W-:Y:S01]  /*2a10*/  SHF.R.S32.HI R8, RZ, 0x1f, R3 ;  /* 0x0000001fff087819 */ /* 0x000fe20000011403 */
[----:B------:R-:W-:Y:S01]  /*2a20*/  IMAD.IADD R97, R5, 0x1, R97 ;  /* 0x0000000105617824 */ /* 0x000fe200078e0261 */
[----:B------:R-:W-:Y:S02]  /*2a30*/  SEL R5, R111, RZ, P1 ;  /* 0x000000ff6f057207 */ /* 0x000fe40000800000 */
[----:B------:R-:W-:Y:S02]  /*2a40*/  SHF.L.U32 R26, R26, 0x6, RZ ;  /* 0x000000061a1a7819 */ /* 0x000fe400000006ff */
[----:B------:R-:W-:Y:S01]  /*2a50*/  SHF.L.U32 R14, R14, 0x6, RZ ;  /* 0x000000060e0e7819 */ /* 0x000fe200000006ff */
[----:B------:R-:W-:Y:S01]  /*2a60*/  IMAD.WIDE.U32 R92, R224, R88, R216 ;  /* 0x00000058e05c7225 */ /* 0x000fe200078e00d8 */
[----:B------:R-:W-:-:S03]  /*2a70*/  LOP3.LUT R26, R26, 0x1c0, RZ, 0xc0, !PT ;  /* 0x000001c01a1a7812 */ /* 0x000fc600078ec0ff */
[----:B------:R-:W-:Y:S01]  /*2a80*/  IMAD R7, R224, R89, R4 ;  /* 0x00000059e0077224 */ /* 0x000fe200078e0204 */
[-C--:B------:R-:W-:Y:S01]  /*2a90*/  LEA.HI R4, R8, R3.reuse, RZ, 0x6 ;  /* 0x0000000308047211 */ /* 0x080fe200078f30ff */
[----:B------:R-:W-:Y:S01]  /*2aa0*/  IMAD.WIDE.U32 R90, R224, R88, R16 ;  /* 0x00000058e05a7225 */ /* 0x000fe200078e0010 */
[----:B------:R-:W-:Y:S02]  /*2ab0*/  LEA.HI R8, R8, R3, RZ, 0x3 ;  /* 0x0000000308087211 */ /* 0x000fe400078f18ff */
[----:B------:R-:W-:Y:S01]  /*2ac0*/  LOP3.LUT R14, R14, 0x1c0, RZ, 0xc0, !PT ;  /* 0x000001c00e0e7812 */ /* 0x000fe200078ec0ff */
[----:B------:R-:W-:Y:S02]  /*2ad0*/  VIADD R11, R224, 0x40 ;  /* 0x00000040e00b7836 */ /* 0x000fe40000000000 */
[----:B------:R-:W-:Y:S01]  /*2ae0*/  IMAD.IADD R5, R214, 0x1, R5 ;  /* 0x00000001d6057824 */ /* 0x000fe200078e0205 */
[----:B------:R-:W-:Y:S01]  /*2af0*/  IADD3 R93, R93, R7, RZ ;  /* 0x000000075d5d7210 */ /* 0x000fe20007ffe0ff */
[----:B------:R-:W-:Y:S01]  /*2b00*/  IMAD.IADD R91, R7, 0x1, R91 ;  /* 0x00000001075b7824 */ /* 0x000fe200078e025b */
[----:B------:R-:W-:Y:S01]  /*2b10*/  SHF.R.S32.HI R4, RZ, 0x6, R4 ;  /* 0x00000006ff047819 */ /* 0x000fe20000011404 */
[----:B------:R-:W-:Y:S01]  /*2b20*/  IMAD.SHL.U32 R11, R11, 0x40, RZ ;  /* 0x000000400b0b7824 */ /* 0x000fe200078e00ff */
[----:B------:R-:W-:-:S02]  /*2b30*/  LOP3.LUT R7, R26, 0x38, R8, 0xf8, !PT ;  /* 0x000000381a077812 */ /* 0x000fc400078ef808 */
[----:B------:R-:W-:Y:S02]  /*2b40*/  SHF.R.U32.HI R14, RZ, 0x3, R14 ;  /* 0x00000003ff0e7819 */ /* 0x000fe4000001160e */
[----:B------:R-:W-:Y:S02]  /*2b50*/  SHF.R.S32.HI R6, RZ, 0x1f, R5 ;  /* 0x0000001fff067819 */ /* 0x000fe40000011405 */
[----:B------:R-:W-:Y:S02]  /*2b60*/  LOP3.LUT R7, R7, R14, RZ, 0x3c, !PT ;  /* 0x0000000e07077212 */ /* 0x000fe400078e3cff */
[----:B------:R-:W-:Y:S02]  /*2b70*/  LOP3.LUT R11, R11, 0x1c0, RZ, 0xc0, !PT ;  /* 0x000001c00b0b7812 */ /* 0x000fe400078ec0ff */
[----:B------:R-:W-:Y:S02]  /*2b80*/  LEA.HI R10, R6, R5, RZ, 0x3 ;  /* 0x00000005060a7211 */ /* 0x000fe400078f18ff */
[----:B------:R-:W-:Y:S01]  /*2b90*/  LOP3.LUT R9, R11, 0x38, R8, 0xf8, !PT ;  /* 0x000000380b097812 */ /* 0x000fe200078ef808 */
[----:B--2---:R-:W-:-:S04]  /*2ba0*/  IMAD R124, R4, 0x1400, R15 ;  /* 0x00001400047c7824 */ /* 0x004fc800078e020f */
[----:B------:R-:W-:Y:S01]  /*2bb0*/  IMAD.IADD R124, R124, 0x1, R7 ;  /* 0x000000017c7c7824 */ /* 0x000fe200078e0207 */
[----:B------:R-:W-:Y:S02]  /*2bc0*/  LOP3.LUT R7, R11, 0x38, R10, 0xf8, !PT ;  /* 0x000000380b077812 */ /* 0x000fe400078ef80a */
[----:B------:R-:W2:Y:S01]  /*2bd0*/  LDL R11, [R1+0x70] ;  /* 0x00007000010b7983 */ /* 0x000ea20000100800 */
[C---:B------:R-:W-:Y:S01]  /*2be0*/  IMAD.SHL.U32 R27, R224.reuse, 0x40, RZ ;  /* 0x00000040e01b7824 */ /* 0x040fe200078e00ff */
[C---:B------:R-:W-:Y:S01]  /*2bf0*/  SHF.L.U32 R21, R224.reuse, 0x6, RZ ;  /* 0x00000006e0157819 */ /* 0x040fe200000006ff */
[----:B------:R-:W-:-:S03]  /*2c00*/  VIADD R12, R224, 0x40 ;  /* 0x00000040e00c7836 */ /* 0x000fc60000000000 */
[----:B------:R-:W-:Y:S01]  /*2c10*/  LOP3.LUT R27, R27, 0x1c0, RZ, 0xc0, !PT ;  /* 0x000001c01b1b7812 */ /* 0x000fe200078ec0ff */
[----:B------:R-:W-:Y:S01]  /*2c20*/  IMAD.SHL.U32 R12, R12, 0x40, RZ ;  /* 0x000000400c0c7824 */ /* 0x000fe200078e00ff */
[----:B------:R-:W-:Y:S02]  /*2c30*/  LOP3.LUT R21, R21, 0x1c0, RZ, 0xc0, !PT ;  /* 0x000001c015157812 */ /* 0x000fe400078ec0ff */
[----:B------:R-:W-:Y:S02]  /*2c40*/  LOP3.LUT R3, R27, 0x38, R8, 0xf8, !PT ;  /* 0x000000381b037812 */ /* 0x000fe400078ef808 */
[----:B------:R-:W-:Y:S02]  /*2c50*/  SHF.R.U32.HI R21, RZ, 0x3, R21 ;  /* 0x00000003ff157819 */ /* 0x000fe40000011615 */
[----:B------:R-:W-:Y:S01]  /*2c60*/  LOP3.LUT R12, R12, 0x1c0, RZ, 0xc0, !PT ;  /* 0x000001c00c0c7812 */ /* 0x000fe200078ec0ff */
[----:B---3--:R-:W-:Y:S01]  /*2c70*/  IMAD R126, R4, 0x1400, R20 ;  /* 0x00001400047e7824 */ /* 0x008fe200078e0214 */
[----:B------:R-:W-:-:S02]  /*2c80*/  LOP3.LUT R3, R3, R21, RZ, 0x3c, !PT ;  /* 0x0000001503037212 */ /* 0x000fc400078e3cff */
[----:B------:R-:W-:Y:S02]  /*2c90*/  SHF.R.U32.HI R12, RZ, 0x3, R12 ;  /* 0x00000003ff0c7819 */ /* 0x000fe4000001160c */
[----:B------:R-:W-:Y:S01]  /*2ca0*/  LEA.HI R5, R6, R5, RZ, 0x6 ;  /* 0x0000000506057211 */ /* 0x000fe200078f30ff */
[----:B------:R-:W0:Y:S01]  /*2cb0*/  S2R R158, SR_TID.X ;  /* 0x00000000009e7919 */ /* 0x000e220000002100 */
[----:B------:R-:W-:Y:S01]  /*2cc0*/  LOP3.LUT R9, R9, R12, RZ, 0x3c, !PT ;  /* 0x0000000c09097212 */ /* 0x000fe200078e3cff */
[----:B----4-:R-:W-:Y:S01]  /*2cd0*/  IMAD R122, R4, 0x1400, R13 ;  /* 0x00001400047a7824 */ /* 0x010fe200078e020d */
[----:B------:R-:W-:Y:S01]  /*2ce0*/  SHF.R.S32.HI R5, RZ, 0x6, R5 ;  /* 0x00000006ff057819 */ /* 0x000fe20000011405 */
[----:B------:R-:W-:Y:S01]  /*2cf0*/  IMAD.IADD R126, R126, 0x1, R3 ;  /* 0x000000017e7e7824 */ /* 0x000fe200078e0203 */
[----:B------:R-:W-:Y:S01]  /*2d00*/  LOP3.LUT R3, R27, 0x38, R10, 0xf8, !PT ;  /* 0x000000381b037812 */ /* 0x000fe200078ef80a */
[----:B------:R-:W-:Y:S01]  /*2d10*/  IMAD.IADD R122, R122, 0x1, R9 ;  /* 0x000000017a7a7824 */ /* 0x000fe200078e0209 */
[----:B-----5:R-:W-:Y:S01]  /*2d20*/  SHF.R.S32.HI R9, RZ, 0x1f, R127 ;  /* 0x0000001fff097819 */ /* 0x020fe2000001147f */
[----:B------:R-:W-:Y:S01]  /*2d30*/  IMAD R125, R5, 0x1400, R20 ;  /* 0x00001400057d7824 */ /* 0x000fe200078e0214 */
[----:B------:R-:W-:-:S04]  /*2d40*/  LOP3.LUT R4, R3, R21, RZ, 0x3c, !PT ;  /* 0x0000001503047212 */ /* 0x000fc800078e3cff */
[----:B------:R-:W-:Y:S01]  /*2d50*/  IADD3 R125, R125, R4, RZ ;  /* 0x000000047d7d7210 */ /* 0x000fe20007ffe0ff */
[----:B------:R-:W-:Y:S01]  /*2d60*/  IMAD R4, R9, R94, RZ ;  /* 0x0000005e09047224 */ /* 0x000fe200078e02ff */
[----:B------:R-:W-:Y:S02]  /*2d70*/  LOP3.LUT R12, R7, R12, RZ, 0x3c, !PT ;  /* 0x0000000c070c7212 */ /* 0x000fe400078e3cff */
[----:B------:R-:W-:Y:S01]  /*2d80*/  LOP3.LUT R6, R26, 0x38, R10, 0xf8, !PT ;  /* 0x000000381a067812 */ /* 0x000fe200078ef80a */
[----:B------:R-:W-:Y:S01]  /*2d90*/  IMAD R7, R127, R95, R4 ;  /* 0x0000005f7f077224 */ /* 0x000fe200078e0204 */
[----:B------:R-:W-:Y:S01]  /*2da0*/  ISETP.GE.AND P0, PT, R22, UR4, PT ;  /* 0x0000000416007c0c */ /* 0x000fe2000bf06270 */
[----:B------:R-:W-:Y:S01]  /*2db0*/  IMAD R4, R9, R88, RZ ;  /* 0x0000005809047224 */ /* 0x000fe200078e02ff */
[----:B------:R-:W-:Y:S01]  /*2dc0*/  LOP3.LUT R6, R6, R14, RZ, 0x3c, !PT ;  /* 0x0000000e06067212 */ /* 0x000fe200078e3cff */
[C---:B------:R-:W-:Y:S01]  /*2dd0*/  IMAD R123, R5.reuse, 0x1400, R15 ;  /* 0x00001400057b7824 */ /* 0x040fe200078e020f */
[C---:B------:R-:W-:Y:S01]  /*2de0*/  SHF.L.U64.HI R103, R88.reuse, 0x5, R89 ;  /* 0x0000000558677819 */ /* 0x040fe20000010259 */
[----:B------:R-:W-:Y:S01]  /*2df0*/  IMAD R121, R5, 0x1400, R13 ;  /* 0x0000140005797824 */ /* 0x000fe200078e020d */
[----:B------:R-:W-:Y:S01]  /*2e00*/  SHF.L.U64.HI R107, R88, 0x6, R89 ;  /* 0x00000006586b7819 */ /* 0x000fe20000010259 */
[----:B------:R-:W-:Y:S01]  /*2e10*/  IMAD R5, R89, 0x50, RZ ;  /* 0x0000005059057824 */ /* 0x000fe200078e02ff */
[----:B------:R-:W-:Y:S01]  /*2e20*/  SEL R3, RZ, 0x8, P0 ;  /* 0x00000008ff037807 */ /* 0x000fe20000000000 */
[----:B------:R-:W-:-:S02]  /*2e30*/  IMAD R9, R127, R89, R4 ;  /* 0x000000597f097224 */ /* 0x000fc400078e0204 */
[C---:B------:R-:W-:Y:S02]  /*2e40*/  IMAD.SHL.U32 R104, R88.reuse, 0x20, RZ ;  /* 0x0000002058687824 */ /* 0x040fe400078e00ff */
[----:B------:R-:W-:Y:S02]  /*2e50*/  IMAD.SHL.U32 R108, R88, 0x40, RZ ;  /* 0x00000040586c7824 */ /* 0x000fe400078e00ff */
[----:B------:R-:W-:-:S04]  /*2e60*/  IMAD.WIDE.U32 R92, R127, R88, R92 ;  /* 0x000000587f5c7225 */ /* 0x000fc800078e005c */
[----:B------:R-:W-:-:S04]  /*2e70*/  IMAD.WIDE.U32 R90, R127, R88, R90 ;  /* 0x000000587f5a7225 */ /* 0x000fc800078e005a */
[----:B------:R-:W-:-:S04]  /*2e80*/  IMAD.WIDE.U32 R96, R127, R94, R96 ;  /* 0x0000005e7f607225 */ /* 0x000fc800078e0060 */
[----:B------:R-:W-:-:S04]  /*2e90*/  IMAD.WIDE.U32 R88, R88, 0x50, RZ ;  /* 0x0000005058587825 */ /* 0x000fc800078e00ff */
[----:B------:R-:W-:Y:S01]  /*2ea0*/  IMAD.WIDE.U32 R98, R127, R94, R98 ;  /* 0x0000005e7f627225 */ /* 0x000fe200078e0062 */
[----:B------:R-:W-:-:S03]  /*2eb0*/  IADD3 R4, R7, R97, RZ ;  /* 0x0000006107047210 */ /* 0x000fc60007ffe0ff */
[----:B------:R-:W-:Y:S01]  /*2ec0*/  IMAD.IADD R114, R114, 0x1, R25 ;  /* 0x0000000172727824 */ /* 0x000fe200078e0219 */
[----:B------:R-:W-:Y:S01]  /*2ed0*/  LOP3.LUT R25, R0, R3, RZ, 0xfc, !PT ;  /* 0x0000000300197212 */ /* 0x000fe200078efcff */
[----:B------:R-:W-:Y:S02]  /*2ee0*/  IMAD.IADD R123, R123, 0x1, R6 ;  /* 0x000000017b7b7824 */ /* 0x000fe400078e0206 */
[----:B------:R-:W-:Y:S01]  /*2ef0*/  IMAD.IADD R120, R89, 0x1, R5 ;  /* 0x0000000159787824 */ /* 0x000fe200078e0205 */
[C---:B------:R-:W-:Y:S01]  /*2f00*/  SHF.L.U64.HI R101, R94.reuse, 0x5, R95 ;  /* 0x000000055e657819 */ /* 0x040fe2000001025f */
[----:B------:R-:W-:Y:S01]  /*2f10*/  IMAD.IADD R3, R99, 0x1, R7 ;  /* 0x0000000163037824 */ /* 0x000fe200078e0207 */
[C---:B------:R-:W-:Y:S01]  /*2f20*/  SHF.L.U64.HI R105, R94.reuse, 0x6, R95 ;  /* 0x000000065e697819 */ /* 0x040fe2000001025f */
[----:B------:R-:W-:Y:S01]  /*2f30*/  IMAD.IADD R5, R93, 0x1, R9 ;  /* 0x000000015d057824 */ /* 0x000fe200078e0209 */
[C---:B------:R-:W-:Y:S01]  /*2f40*/  SHF.L.U32 R106, R94.reuse, 0x6, RZ ;  /* 0x000000065e6a7819 */ /* 0x040fe200000006ff */
[----:B------:R-:W-:Y:S01]  /*2f50*/  IMAD.IADD R6, R9, 0x1, R91 ;  /* 0x0000000109067824 */ /* 0x000fe200078e025b */
[----:B------:R-:W-:Y:S01]  /*2f60*/  SHF.R.S32.HI R7, RZ, 0x3, R8 ;  /* 0x00000003ff077819 */ /* 0x000fe20000011408 */
[----:B------:R-:W-:Y:S01]  /*2f70*/  IMAD R115, R95, 0x50, RZ ;  /* 0x000000505f737824 */ /* 0x000fe200078e02ff */
[----:B------:R-:W-:Y:S01]  /*2f80*/  SHF.R.S32.HI R9, RZ, 0x3, R10 ;  /* 0x00000003ff097819 */ /* 0x000fe2000001140a */
[----:B------:R-:W-:Y:S01]  /*2f90*/  IMAD.SHL.U32 R102, R94, 0x20, RZ ;  /* 0x000000205e667824 */ /* 0x000fe200078e00ff */
[----:B------:R-:W-:Y:S01]  /*2fa0*/  LOP3.LUT R8, R8, 0xfffffff8, RZ, 0xc0, !PT ;  /* 0xfffffff808087812 */ /* 0x000fe200078ec0ff */
[----:B------:R-:W-:Y:S01]  /*2fb0*/  IMAD.WIDE.U32 R94, R94, 0x50, RZ ;  /* 0x000000505e5e7825 */ /* 0x000fe200078e00ff */
[----:B------:R-:W-:-:S02]  /*2fc0*/  LOP3.LUT R10, R10, 0xfffffff8, RZ, 0xc0, !PT ;  /* 0xfffffff80a0a7812 */ /* 0x000fc400078ec0ff */
[----:B------:R-:W-:Y:S01]  /*2fd0*/  LOP3.LUT R20, R25, 0x2, RZ, 0xc0, !PT ;  /* 0x0000000219147812 */ /* 0x000fe200078ec0ff */
[----:B------:R-:W-:Y:S01]  /*2fe0*/  IMAD.IADD R121, R121, 0x1, R12 ;  /* 0x0000000179797824 */ /* 0x000fe200078e020c */
[----:B------:R-:W-:Y:S01]  /*2ff0*/  LOP3.LUT R21, R25, 0x4, RZ, 0xc0, !PT ;  /* 0x0000000419157812 */ /* 0x000fe200078ec0ff */
[----:B------:R-:W-:Y:S01]  /*3000*/  IMAD.IADD R115, R95, 0x1, R115 ;  /* 0x000000015f737824 */ /* 0x000fe200078e0273 */
[----:B0-----:R-:W-:Y:S02]  /*3010*/  LEA.HI R158, R158, 0x8, RZ, 0x19 ;  /* 0x000000089e9e7811 */ /* 0x001fe400078fc8ff */
[----:B------:R-:W-:Y:S02]  /*3020*/  SHF.L.U32 R111, R111, 0x1, RZ ;  /* 0x000000016f6f7819 */ /* 0x000fe400000006ff */
[----:B------:R-:W-:Y:S02]  /*3030*/  LOP3.LUT R0, R0, 0x1, RZ, 0xc0, !PT ;  /* 0x0000000100007812 */ /* 0x000fe400078ec0ff */
[----:B------:R-:W-:-:S02]  /*3040*/  LOP3.LUT R25, R25, 0x8, RZ, 0xc0, !PT ;  /* 0x0000000819197812 */ /* 0x000fc400078ec0ff */
[----:B------:R-:W-:Y:S02]  /*3050*/  SHF.R.S32.HI R113, RZ, 0x1f, R100 ;  /* 0x0000001fff717819 */ /* 0x000fe40000011464 */
[----:B------:R-:W-:Y:S02]  /*3060*/  SHF.R.S32.HI R26, RZ, 0x1f, R8 ;  /* 0x0000001fff1a7819 */ /* 0x000fe40000011408 */
[----:B------:R-:W-:Y:S01]  /*3070*/  SHF.R.S32.HI R27, RZ, 0x1f, R10 ;  /* 0x0000001fff1b7819 */ /* 0x000fe2000001140a */
[----:B--2---:R-:W-:-:S07]  /*3080*/  IMAD R109, R11, 0x20, R224 ;  /* 0x000000200b6d7824 */ /* 0x004fce00078e02e0 */
.L_x_561:
[----:B-1----:R-:W2:Y:S01]  /*3090*/  LDL R31, [R1+0x6c] ;  /* 0x00006c00011f7983 */ /* 0x002ea20000100800 */
[----:B------:R-:W0:Y:S01]  /*30a0*/  LDC R77, c[0x0][0x430] ;  /* 0x00010c00ff4d7b82 */ /* 0x000e220000000800 */
[----:B------:R-:W-:Y:S01]  /*30b0*/  IADD3 R2, R2, -0x1, RZ ;  /* 0xffffffff02027810 */ /* 0x000fe20007ffe0ff */
[----:B------:R-:W-:Y:S01]  /*30c0*/  IMAD.MOV.U32 R76, RZ, RZ, RZ ;  /* 0x000000ffff4c7224 */ /* 0x000fe200078e00ff */
[----:B------:R-:W-:-:S03]  /*30d0*/  ULDC.64 UR4, c[0x0][0x208] ;  /* 0x0000820000047ab9 */ /* 0x000fc60000000a00 */
[----:B------:R-:W-:Y:S02]  /*30e0*/  IMAD R13, R2, 0x50, R109 ;  /* 0x00000050020d7824 */ /* 0x000fe400078e026d */
[----:B------:R-:W1:Y:S02]  /*30f0*/  LDC R110, c[0x0][0x3f4] ;  /* 0x0000fd00ff6e7b82 */ /* 0x000e640000000800 */
[----:B------:R-:W-:Y:S01]  /*3100*/  IMAD.IADD R32, R114, 0x1, R13 ;  /* 0x0000000172207824 */ /* 0x000fe200078e020d */
[----:B------:R-:W-:-:S03]  /*3110*/  ISETP.GE.AND P0, PT, R13, R24, PT ;  /* 0x000000180d00720c */ /* 0x000fc60003f06270 */
[----:B------:R-:W-:Y:S01]  /*3120*/  IMAD.MOV.U32 R28, RZ, RZ, R32 ;  /* 0x000000ffff1c7224 */ /* 0x000fe200078e0020 */
[----:B------:R-:W-:Y:S02]  /*3130*/  ISETP.GT.OR P0, PT, R109, 0x4f, P0 ;  /* 0x0000004f6d00780c */ /* 0x000fe40000704670 */
[----:B0-----:R-:W-:-:S11]  /*3140*/  ISETP.NE.AND P3, PT, R77, 0x1, PT ;  /* 0x000000014d00780c */ /* 0x001fd60003f65270 */
[----:B------:R-:W0:Y:S08]  /*3150*/  @!P0 LDC.64 R14, c[0x0][0x428] ;  /* 0x00010a00ff0e8b82 */ /* 0x000e300000000a00 */
[----:B------:R-:W3:Y:S08]  /*3160*/  @!P0 LDC.64 R12, c[0x0][0x418] ;  /* 0x00010600ff0c8b82 */ /* 0x000ef00000000a00 */
[----:B------:R-:W4:Y:S08]  /*3170*/  @P3 LDC R11, c[0x0][0x434] ;  /* 0x00010d00ff0b3b82 */ /* 0x000f300000000800 */
[----:B------:R-:W1:Y:S01]  /*3180*/  @P3 LDC R30, c[0x0][0x438] ;  /* 0x00010e00ff1e3b82 */ /* 0x000e620000000800 */
[----:B----4-:R-:W-:-:S05]  /*3190*/  @P3 IMAD.HI.U32 R11, R32, R11, RZ ;  /* 0x0000000b200b3227 */ /* 0x010fca00078e00ff */
[----:B-1----:R-:W-:Y:S01]  /*31a0*/  @P3 SHF.R.U32.HI R28, RZ, R30, R11 ;  /* 0x0000001eff1c3219 */ /* 0x002fe2000001160b */
[----:B0-----:R-:W-:-:S03]  /*31b0*/  @!P0 IMAD R11, R113, R14, RZ ;  /* 0x0000000e710b8224 */ /* 0x001fc600078e02ff */
[--C-:B------:R-:W-:Y:S01]  /*31c0*/  @!P0 SHF.R.S32.HI R29, RZ, 0x1f, R28.reuse ;  /* 0x0000001fff1d8819 */ /* 0x100fe2000001141c */
[C---:B------:R-:W-:Y:S02]  /*31d0*/  @!P0 IMAD R11, R100.reuse, R15, R11 ;  /* 0x0000000f640b8224 */ /* 0x040fe400078e020b */
[----:B------:R-:W-:-:S05]  /*31e0*/  @!P0 IMAD.WIDE.U32 R14, R100, R14, R28 ;  /* 0x0000000e640e8225 */ /* 0x000fca00078e001c */
[----:B------:R-:W-:Y:S02]  /*31f0*/  @!P0 IADD3 R11, R15, R11, RZ ;  /* 0x0000000b0f0b8210 */ /* 0x000fe40007ffe0ff */
[----:B---3--:R-:W-:-:S04]  /*3200*/  @!P0 LEA R12, P3, R14, R12, 0x2 ;  /* 0x0000000c0e0c8211 */ /* 0x008fc800078610ff */
[----:B------:R-:W-:Y:S02]  /*3210*/  @!P0 LEA.HI.X R13, R14, R13, R11, 0x2, P3 ;  /* 0x0000000d0e0d8211 */ /* 0x000fe400018f140b */
[----:B------:R-:W-:-:S03]  /*3220*/  ISETP.GT.AND P3, PT, R2, R112, PT ;  /* 0x000000700200720c */ /* 0x000fc60003f64270 */
[----:B------:R0:W5:Y:S01]  /*3230*/  @!P0 LDG.E R76, desc[UR4][R12.64] ;  /* 0x000000040c4c8981 */ /* 0x000162000c1e1900 */
[----:B------:R-:W-:Y:S01]  /*3240*/  ISETP.GE.AND P0, PT, R110, 0x1, PT ;  /* 0x000000016e00780c */ /* 0x000fe20003f06270 */
[----:B------:R-:W-:Y:S01]  /*3250*/  IMAD.MOV R14, RZ, RZ, -R28 ;  /* 0x000000ffff0e7224 */ /* 0x000fe200078e0a1c */
[----:B------:R-:W-:Y:S01]  /*3260*/  LOP3.LUT R18, R18, 0xfffffffe, RZ, 0xc0, !PT ;  /* 0xfffffffe12127812 */ /* 0x000fe200078ec0ff */
[----:B------:R-:W-:Y:S05]  /*3270*/  YIELD ;  /* 0x0000000000007946 */ /* 0x000fea0003800000 */
[----:B------:R-:W-:Y:S01]  /*3280*/  BSSY B0, `(.L_x_445) ;  /* 0x0000813000007945 */ /* 0x000fe20003800000 */
[----:B------:R-:W-:Y:S01]  /*3290*/  IMAD R77, R77, R14, R32 ;  /* 0x0000000e4d4d7224 */ /* 0x000fe200078e0220 */
[----:B------:R-:W-:Y:S01]  /*32a0*/  @P3 LOP3.LUT R18, R18, 0x1, RZ, 0xfc, !PT ;  /* 0x0000000112123812 */ /* 0x000fe200078efcff */
[----:B--2---:R-:W-:-:S05]  /*32b0*/  IMAD R78, R213, 0x5000, R31 ;  /* 0x00005000d54e7824 */ /* 0x004fca00078e021f */
[----:B------:R-:W-:Y:S01]  /*32c0*/  LEA R78, R78, R23, 0x1 ;  /* 0x000000174e4e7211 */ /* 0x000fe200078e08ff */
[----:B0-----:R-:W-:Y:S06]  /*32d0*/  @!P0 BRA `(.L_x_446) ;  /* 0x0000007800548947 */ /* 0x001fec0003800000 */
[----:B------:R-:W-:Y:S01]  /*32e0*/  SHF.R.S32.HI R79, RZ, 0x1f, R77 ;  /* 0x0000001fff4f7819 */ /* 0x000fe2000001144d */
[----:B------:R-:W-:Y:S01]  /*32f0*/  ULDC.64 UR4, c[0x0][0x300] ;  /* 0x0000c00000047ab9 */ /* 0x000fe20000000a00 */
[----:B-----5:R-:W-:Y:S01]  /*3300*/  SHF.R.S32.HI R84, RZ, 0x1f, R76 ;  /* 0x0000001fff547819 */ /* 0x020fe2000001144c */
[----:B------:R-:W-:Y:S01]  /*3310*/  IMAD.WIDE.U32 R12, R77, UR4, RZ ;  /* 0x000000044d0c7c25 */ /* 0x000fe2000f8e00ff */
[----:B------:R-:W-:Y:S02]  /*3320*/  ULDC.U8 UR6, c[0x0][0x410] ;  /* 0x0001040000067ab9 */ /* 0x000fe40000000000 */
[----:B------:R-:W-:Y:S01]  /*3330*/  ISETP.NE.AND P0, PT, RZ, UR6, PT ;  /* 0x00000006ff007c0c */ /* 0x000fe2000bf05270 */
[----:B------:R-:W-:Y:S02]  /*3340*/  IMAD R14, R79, UR4, RZ ;  /* 0x000000044f0e7c24 */ /* 0x000fe4000f8e02ff */
[----:B------:R-:W-:Y:S02]  /*3350*/  IMAD R85, R2, -0x50, R24 ;  /* 0xffffffb002557824 */ /* 0x000fe400078e0218 */
[----:B------:R-:W-:Y:S01]  /*3360*/  IMAD R11, R77, UR5, R14 ;  /* 0x000000054d0b7c24 */ /* 0x000fe2000f8e020e */
[----:B------:R-:W-:Y:S01]  /*3370*/  ULDC.64 UR4, c[0x0][0x310] ;  /* 0x0000c40000047ab9 */ /* 0x000fe20000000a00 */
[----:B------:R-:W-:Y:S01]  /*3380*/  IMAD R14, R115, R2, RZ ;  /* 0x00000002730e7224 */ /* 0x000fe200078e02ff */
[----:B------:R-:W-:Y:S01]  /*3390*/  VIMNMX R85, R85, 0x50, PT ;  /* 0x0000005055557848 */ /* 0x000fe20003fe0100 */
[----:B------:R-:W-:-:S02]  /*33a0*/  IMAD R15, R84, UR4, RZ ;  /* 0x00000004540f7c24 */ /* 0x000fc4000f8e02ff */
[----:B------:R-:W-:Y:S01]  /*33b0*/  IMAD.IADD R13, R13, 0x1, R11 ;  /* 0x000000010d0d7824 */ /* 0x000fe200078e020b */
[----:B------:R-:W-:Y:S01]  /*33c0*/  SHF.R.S32.HI R11, RZ, 0x1f, R2 ;  /* 0x0000001fff0b7819 */ /* 0x000fe20000011402 */
[C---:B------:R-:W-:Y:S02]  /*33d0*/  IMAD R15, R76.reuse, UR5, R15 ;  /* 0x000000054c0f7c24 */ /* 0x040fe4000f8e020f */
[----:B------:R-:W-:Y:S01]  /*33e0*/  IMAD.WIDE.U32 R12, R76, UR4, R12 ;  /* 0x000000044c0c7c25 */ /* 0x000fe2000f8e000c */
[----:B------:R-:W-:-:S03]  /*33f0*/  ULDC.64 UR4, c[0x0][0x308] ;  /* 0x0000c20000047ab9 */ /* 0x000fc60000000a00 */
[----:B------:R-:W-:Y:S02]  /*3400*/  IMAD.IADD R13, R13, 0x1, R15 ;  /* 0x000000010d0d7824 */ /* 0x000fe400078e020f */
[----:B------:R-:W-:Y:S02]  /*3410*/  IMAD R15, R120, R2, RZ ;  /* 0x00000002780f7224 */ /* 0x000fe400078e02ff */
[----:B------:R-:W-:-:S04]  /*3420*/  IMAD.WIDE.U32 R116, R223, UR4, R12 ;  /* 0x00000004df747c25 */ /* 0x000fc8000f8e000c */
[C---:B------:R-:W-:Y:S02]  /*3430*/  IMAD R29, R11.reuse, R94, R14 ;  /* 0x0000005e0b1d7224 */ /* 0x040fe400078e020e */
[----:B------:R-:W-:Y:S02]  /*3440*/  IMAD R31, R11, R88, R15 ;  /* 0x000000580b1f7224 */ /* 0x000fe400078e020f */
[----:B------:R-:W-:Y:S01]  /*3450*/  IMAD R11, R223, UR5, R117 ;  /* 0x00000005df0b7c24 */ /* 0x000fe2000f8e0275 */
[----:B------:R-:W-:Y:S01]  /*3460*/  ULDC.64 UR4, c[0x0][0x2e8] ;  /* 0x0000ba0000047ab9 */ /* 0x000fe20000000a00 */
[----:B------:R-:W-:Y:S01]  /*3470*/  IMAD.WIDE.U32 R14, R94, R2, RZ ;  /* 0x000000025e0e7225 */ /* 0x000fe200078e00ff */
[----:B------:R-:W-:-:S03]  /*3480*/  LEA R117, P3, R116, UR4, 0x1 ;  /* 0x0000000474757c11 */ /* 0x000fc6000f8608ff */
[----:B------:R-:W-:Y:S01]  /*3490*/  IMAD.WIDE.U32 R12, R88, R2, RZ ;  /* 0x00000002580c7225 */ /* 0x000fe200078e00ff */
[----:B------:R-:W-:Y:S02]  /*34a0*/  LEA.HI.X R116, R116, UR5, R11, 0x1, P3 ;  /* 0x0000000574747c11 */ /* 0x000fe400098f0c0b */
[----:B------:R-:W-:Y:S01]  /*34b0*/  IADD3 R11, R15, R29, RZ ;  /* 0x0000001d0f0b7210 */ /* 0x000fe20007ffe0ff */
[----:B------:R-:W-:Y:S01]  /*34c0*/  IMAD.IADD R80, R13, 0x1, R31 ;  /* 0x000000010d507824 */ /* 0x000fe200078e021f */
[----:B------:R-:W-:Y:S06]  /*34d0*/  @!P0 BRA `(.L_x_447) ;  /* 0x0000003800548947 */ /* 0x000fec0003800000 */
[----:B------:R-:W-:Y:S01]  /*34e0*/  ISETP.GE.AND P3, PT, R224, R85, PT ;  /* 0x00000055e000720c */ /* 0x000fe20003f66270 */
[----:B------:R-:W-:Y:S01]  /*34f0*/  BSSY B1, `(.L_x_448) ;  /* 0x000002a000017945 */ /* 0x000fe20003800000 */
        /* <DEDUP_REMOVED lines=9> */
[----:B------:R-:W-:Y:S06]  /*3590*/  @P3 BRA `(.L_x_449) ;  /* 0x00000000007c3947 */ /* 0x000fec0003800000 */
[----:B------:R-:W-:Y:S01]  /*35a0*/  IADD3 R28, P4, R98, R14, RZ ;  /* 0x0000000e621c7210 */ /* 0x000fe20007f9e0ff */
[----:B------:R-:W-:Y:S01]  /*35b0*/  ULDC.64 UR4, c[0x0][0x3e8] ;  /* 0x0000fa0000047ab9 */ /* 0x000fe20000000a00 */
[----:B------:R-:W-:Y:S01]  /*35c0*/  IADD3 R29, P0, R92, R12, RZ ;  /* 0x0000000c5c1d7210 */ /* 0x000fe20007f1e0ff */
[----:B------:R-:W-:Y:S01]  /*35d0*/  ULDC.64 UR6, c[0x0][0x400] ;  /* 0x0001000000067ab9 */ /* 0x000fe20000000a00 */
[----:B------:R-:W-:Y:S01]  /*35e0*/  CS2R R72, SRZ ;  /* 0x0000000000487805 */ /* 0x000fe2000001ff00 */
[----:B------:R-:W-:Y:S01]  /*35f0*/  IMAD.X R31, R11, 0x1, R3, P4 ;  /* 0x000000010b1f7824 */ /* 0x000fe200020e0603 */
[----:B------:R-:W-:Y:S02]  /*3600*/  LEA R30, P4, R28, UR4, 0x1 ;  /* 0x000000041c1e7c11 */ /* 0x000fe4000f8808ff */
[----:B------:R-:W-:Y:S02]  /*3610*/  CS2R R68, SRZ ;  /* 0x0000000000447805 */ /* 0x000fe4000001ff00 */
[----:B------:R-:W-:-:S02]  /*3620*/  IADD3.X R32, R80, R5, RZ, P0, !PT ;  /* 0x0000000550207210 */ /* 0x000fc400007fe4ff */
[----:B------:R-:W-:Y:S02]  /*3630*/  CS2R R74, SRZ ;  /* 0x00000000004a7805 */ /* 0x000fe4000001ff00 */
[----:B------:R-:W-:Y:S02]  /*3640*/  LEA.HI.X R31, R28, UR5, R31, 0x1, P4 ;  /* 0x000000051c1f7c11 */ /* 0x000fe4000a0f0c1f */
[----:B------:R-:W-:Y:S02]  /*3650*/  CS2R R70, SRZ ;  /* 0x0000000000467805 */ /* 0x000fe4000001ff00 */
[C---:B------:R-:W-:Y:S01]  /*3660*/  LEA R28, P0, R29.reuse, UR6, 0x1 ;  /* 0x000000061d1c7c11 */ /* 0x040fe2000f8008ff */
[----:B------:R-:W-:Y:S01]  /*3670*/  ULDC.64 UR8, c[0x0][0x208] ;  /* 0x0000820000087ab9 */ /* 0x000fe20000000a00 */
[----:B------:R-:W-:Y:S02]  /*3680*/  ISETP.GE.AND P4, PT, R216, R110, PT ;  /* 0x0000006ed800720c */ /* 0x000fe40003f86270 */
[----:B------:R-:W-:-:S02]  /*3690*/  LEA.HI.X R29, R29, UR7, R32, 0x1, P0 ;  /* 0x000000071d1d7c11 */ /* 0x000fc400080f0c20 */
[----:B------:R-:W-:Y:S02]  /*36a0*/  ISETP.GE.AND P0, PT, R221, R110, PT ;  /* 0x0000006edd00720c */ /* 0x000fe40003f06270 */
[----:B------:R-:W-:-:S07]  /*36b0*/  CS2R R64, SRZ ;  /* 0x0000000000407805 */ /* 0x000fce000001ff00 */
[----:B------:R0:W5:Y:S04]  /*36c0*/  @!P4 LDG.E.64 R72, desc[UR8][R30.64] ;  /* 0x000000081e48c981 */ /* 0x000168000c1e1b00 */
[----:B------:R0:W5:Y:S01]  /*36d0*/  @!P4 LDG.E.64 R74, desc[UR8][R28.64] ;  /* 0x000000081c4ac981 */ /* 0x000162000c1e1b00 */
[----:B------:R-:W-:-:S03]  /*36e0*/  ISETP.GE.AND P4, PT, R220, R110, PT ;  /* 0x0000006edc00720c */ /* 0x000fc60003f86270 */
[----:B------:R0:W5:Y:S04]  /*36f0*/  @!P0 LDG.E.64 R68, desc[UR8][R30.64+0x40] ;  /* 0x000040081e448981 */ /* 0x000168000c1e1b00 */
[----:B------:R0:W5:Y:S01]  /*3700*/  @!P0 LDG.E.64 R70, desc[UR8][R28.64+0x40] ;  /* 0x000040081c468981 */ /* 0x000162000c1e1b00 */
[----:B------:R-:W-:Y:S02]  /*3710*/  ISETP.GE.AND P0, PT, R222, R110, PT ;  /* 0x0000006ede00720c */ /* 0x000fe40003f06270 */
[----:B------:R-:W-:Y:S02]  /*3720*/  CS2R R60, SRZ ;  /* 0x00000000003c7805 */ /* 0x000fe4000001ff00 */
[----:B------:R-:W-:Y:S02]  /*3730*/  CS2R R66, SRZ ;  /* 0x0000000000427805 */ /* 0x000fe4000001ff00 */
[----:B------:R-:W-:Y:S01]  /*3740*/  CS2R R62, SRZ ;  /* 0x00000000003e7805 */ /* 0x000fe2000001ff00 */
[----:B------:R0:W5:Y:S04]  /*3750*/  @!P4 LDG.E.64 R64, desc[UR8][R30.64+0x80] ;  /* 0x000080081e40c981 */ /* 0x000168000c1e1b00 */
[----:B------:R0:W5:Y:S04]  /*3760*/  @!P4 LDG.E.64 R66, desc[UR8][R28.64+0x80] ;  /* 0x000080081c42c981 */ /* 0x000168000c1e1b00 */
[----:B------:R0:W5:Y:S04]  /*3770*/  @!P0 LDG.E.64 R60, desc[UR8][R30.64+0xc0] ;  /* 0x0000c0081e3c8981 */ /* 0x000168000c1e1b00 */
[----:B------:R0:W5:Y:S02]  /*3780*/  @!P0 LDG.E.64 R62, desc[UR8][R28.64+0xc0] ;  /* 0x0000c0081c3e8981 */ /* 0x000164000c1e1b00 */
.L_x_449:
[----:B------:R-:W-:Y:S05]  /*3790*/  BSYNC B1 ;  /* 0x0000000000017941 */ /* 0x000fea0003800000 */
.L_x_448:
[----:B0----5:R-:W-:Y:S01]  /*37a0*/  IMAD.MOV.U32 R28, RZ, RZ, R60 ;  /* 0x000000ffff1c7224 */ /* 0x021fe200078e003c */
[----:B------:R-:W-:Y:S01]  /*37b0*/  MOV R29, R64 ;  /* 0x00000040001d7202 */ /* 0x000fe20000000f00 */
[----:B------:R-:W-:Y:S01]  /*37c0*/  IMAD.MOV.U32 R30, RZ, RZ, R61 ;  /* 0x000000ffff1e7224 */ /* 0x000fe200078e003d */
[----:B------:R-:W-:Y:S01]  /*37d0*/  BSSY B1, `(.L_x_450) ;  /* 0x0000045000017945 */ /* 0x000fe20003800000 */
[----:B------:R-:W-:Y:S01]  /*37e0*/  VIADD R31, R224, 0x20 ;  /* 0x00000020e01f7836 */ /* 0x000fe20000000000 */
[----:B------:R-:W-:Y:S01]  /*37f0*/  PRMT R147, R28, 0x7610, R147 ;  /* 0x000076101c937816 */ /* 0x000fe20000000093 */
[----:B------:R-:W-:Y:S01]  /*3800*/  IMAD.MOV.U32 R28, RZ, RZ, R65 ;  /* 0x000000ffff1c7224 */ /* 0x000fe200078e0041 */
[----:B------:R-:W-:Y:S01]  /*3810*/  PRMT R146, R30, 0x7610, R146 ;  /* 0x000076101e927816 */ /* 0x000fe20000000092 */
[----:B------:R-:W-:Y:S01]  /*3820*/  IMAD.MOV.U32 R30, RZ, RZ, R72 ;  /* 0x000000ffff1e7224 */ /* 0x000fe200078e0048 */
[----:B------:R-:W-:Y:S01]  /*3830*/  PRMT R149, R29, 0x7610, R149 ;  /* 0x000076101d957816 */ /* 0x000fe20000000095 */
[----:B------:R-:W-:Y:S01]  /*3840*/  IMAD.MOV.U32 R29, RZ, RZ, R68 ;  /* 0x000000ffff1d7224 */ /* 0x000fe200078e0044 */
[----:B------:R-:W-:-:S02]  /*3850*/  PRMT R148, R28, 0x7610, R148 ;  /* 0x000076101c947816 */ /* 0x000fc40000000094 */
[----:B------:R-:W-:Y:S02]  /*3860*/  CS2R R48, SRZ ;  /* 0x0000000000307805 */ /* 0x000fe4000001ff00 */
[----:B------:R-:W-:Y:S02]  /*3870*/  MOV R28, R69 ;  /* 0x00000045001c7202 */ /* 0x000fe40000000f00 */
[----:B------:R-:W-:Y:S02]  /*3880*/  CS2R R52, SRZ ;  /* 0x0000000000347805 */ /* 0x000fe4000001ff00 */
[----:B------:R-:W-:Y:S01]  /*3890*/  PRMT R119, R30, 0x7610, R119 ;  /* 0x000076101e777816 */ /* 0x000fe20000000077 */
[----:B------:R-:W-:Y:S01]  /*38a0*/  IMAD.MOV.U32 R30, RZ, RZ, R63 ;  /* 0x000000ffff1e7224 */ /* 0x000fe200078e003f */
[----:B------:R-:W-:Y:S01]  /*38b0*/  PRMT R150, R28, 0x5410, R29 ;  /* 0x000054101c967816 */ /* 0x000fe2000000001d */
[----:B------:R-:W-:Y:S01]  /*38c0*/  IMAD.MOV.U32 R29, RZ, RZ, R73 ;  /* 0x000000ffff1d7224 */ /* 0x000fe200078e0049 */
[----:B------:R-:W-:-:S02]  /*38d0*/  ISETP.GE.AND P4, PT, R31, R85, PT ;  /* 0x000000551f00720c */ /* 0x000fc40003f86270 */
[----:B------:R-:W-:Y:S02]  /*38e0*/  CS2R R56, SRZ ;  /* 0x0000000000387805 */ /* 0x000fe4000001ff00 */
[----:B------:R-:W-:Y:S02]  /*38f0*/  MOV R28, R62 ;  /* 0x0000003e001c7202 */ /* 0x000fe40000000f00 */
[----:B------:R-:W-:Y:S02]  /*3900*/  CS2R R46, SRZ ;  /* 0x00000000002e7805 */ /* 0x000fe4000001ff00 */
        /* <DEDUP_REMOVED lines=15> */
[----:B------:R-:W-:Y:S02]  /*3a00*/  PRMT R152, R29, 0x5410, R30 ;  /* 0x000054101d987816 */ /* 0x000fe4000000001e */
[----:B------:R-:W-:Y:S01]  /*3a10*/  PRMT R119, R119, 0x5410, R28 ;  /* 0x0000541077777816 */ /* 0x000fe2000000001c */
[----:B------:R-:W-:Y:S06]  /*3a20*/  @P4 BRA `(.L_x_451) ;  /* 0x00000000007c4947 */ /* 0x000fec0003800000 */
[----:B------:R-:W-:Y:S01]  /*3a30*/  IADD3 R28, P0, P5, R98, R14, R102 ;  /* 0x0000000e621c7210 */ /* 0x000fe20007d1e066 */
[----:B------:R-:W-:Y:S01]  /*3a40*/  ULDC.64 UR4, c[0x0][0x3e8] ;  /* 0x0000fa0000047ab9 */ /* 0x000fe20000000a00 */
[----:B------:R-:W-:Y:S01]  /*3a50*/  ULDC.64 UR6, c[0x0][0x400] ;  /* 0x0001000000067ab9 */ /* 0x000fe20000000a00 */
[----:B------:R-:W-:Y:S02]  /*3a60*/  CS2R R56, SRZ ;  /* 0x0000000000387805 */ /* 0x000fe4000001ff00 */
[----:B------:R-:W-:Y:S02]  /*3a70*/  IADD3.X R31, R3, R11, R101, P0, P5 ;  /* 0x0000000b031f7210 */ /* 0x000fe400007ea465 */
[----:B------:R-:W-:Y:S02]  /*3a80*/  CS2R R58, SRZ ;  /* 0x00000000003a7805 */ /* 0x000fe4000001ff00 */
[----:B------:R-:W-:Y:S01]  /*3a90*/  IADD3 R29, P0, P5, R92, R12, R104 ;  /* 0x0000000c5c1d7210 */ /* 0x000fe20007d1e068 */
[----:B------:R-:W-:-:S03]  /*3aa0*/  ULDC.64 UR8, c[0x0][0x208] ;  /* 0x0000820000087ab9 */ /* 0x000fc60000000a00 */
[----:B------:R-:W-:Y:S02]  /*3ab0*/  IADD3.X R32, R5, R80, R103, P0, P5 ;  /* 0x0000005005207210 */ /* 0x000fe400007ea467 */
[----:B------:R-:W-:-:S04]  /*3ac0*/  LEA R30, P0, R28, UR4, 0x1 ;  /* 0x000000041c1e7c11 */ /* 0x000fc8000f8008ff */
[----:B------:R-:W-:Y:S02]  /*3ad0*/  LEA.HI.X R31, R28, UR5, R31, 0x1, P0 ;  /* 0x000000051c1f7c11 */ /* 0x000fe400080f0c1f */
[----:B------:R-:W-:-:S04]  /*3ae0*/  LEA R28, P0, R29, UR6, 0x1 ;  /* 0x000000061d1c7c11 */ /* 0x000fc8000f8008ff */
[----:B------:R-:W-:Y:S02]  /*3af0*/  LEA.HI.X R29, R29, UR7, R32, 0x1, P0 ;  /* 0x000000071d1d7c11 */ /* 0x000fe400080f0c20 */
[----:B------:R-:W-:Y:S02]  /*3b00*/  ISETP.GE.AND P0, PT, R216, R110, PT ;  /* 0x0000006ed800720c */ /* 0x000fe40003f06270 */
[----:B------:R-:W-:Y:S02]  /*3b10*/  CS2R R52, SRZ ;  /* 0x0000000000347805 */ /* 0x000fe4000001ff00 */
[----:B------:R-:W-:-:S09]  /*3b20*/  CS2R R54, SRZ ;  /* 0x0000000000367805 */ /* 0x000fd2000001ff00 */
[----:B------:R0:W5:Y:S04]  /*3b30*/  @!P0 LDG.E.64 R56, desc[UR8][R30.64] ;  /* 0x000000081e388981 */ /* 0x000168000c1e1b00 */
[----:B------:R0:W5:Y:S01]  /*3b40*/  @!P0 LDG.E.64 R58, desc[UR8][R28.64] ;  /* 0x000000081c3a8981 */ /* 0x000162000c1e1b00 */
        /* <DEDUP_REMOVED lines=10> */
[----:B------:R-:W-:-:S13]  /*3bf0*/  ISETP.GE.AND P0, PT, R222, R110, PT ;  /* 0x0000006ede00720c */ /* 0x000fda0003f06270 */
[----:B------:R0:W5:Y:S04]  /*3c00*/  @!P0 LDG.E.64 R44, desc[UR8][R30.64+0xc0] ;  /* 0x0000c0081e2c8981 */ /* 0x000168000c1e1b00 */
[----:B------:R0:W5:Y:S02]  /*3c10*/  @!P0 LDG.E.64 R46, desc[UR8][R28.64+0xc0] ;  /* 0x0000c0081c2e8981 */ /* 0x000164000c1e1b00 */
.L_x_451:
[----:B------:R-:W-:Y:S05]  /*3c20*/  BSYNC B1 ;  /* 0x0000000000017941 */ /* 0x000fea0003800000 */
.L_x_450:
[----:B0----5:R-:W-:Y:S01]  /*3c30*/  IMAD.MOV.U32 R29, RZ, RZ, R48 ;  /* 0x000000ffff1d7224 */ /* 0x021fe200078e0030 */
[----:B------:R-:W-:Y:S01]  /*3c40*/  MOV R28, R49 ;  /* 0x00000031001c7202 */ /* 0x000fe20000000f00 */
[----:B------:R-:W-:Y:S01]  /*3c50*/  IMAD.MOV.U32 R30, RZ, RZ, R45 ;  /* 0x000000ffff1e7224 */ /* 0x000fe200078e002d */
[----:B------:R-:W-:Y:S01]  /*3c60*/  IADD3 R32, R224, 0x40, RZ ;  /* 0x00000040e0207810 */ /* 0x000fe20007ffe0ff */
[----:B------:R-:W-:Y:S01]  /*3c70*/  BSSY B1, `(.L_x_452) ;  /* 0x0000041000017945 */ /* 0x000fe20003800000 */
[----:B------:R-:W-:Y:S01]  /*3c80*/  PRMT R140, R28, 0x7610, R140 ;  /* 0x000076101c8c7816 */ /* 0x000fe2000000008c */
[----:B------:R-:W-:Y:S01]  /*3c90*/  IMAD.MOV.U32 R28, RZ, RZ, R57 ;  /* 0x000000ffff1c7224 */ /* 0x000fe200078e0039 */
[----:B------:R-:W-:Y:S02]  /*3ca0*/  PRMT R139, R139, 0x5410, R29 ;  /* 0x000054108b8b7816 */ /* 0x000fe4000000001d */
[----:B------:R-:W-:Y:S02]  /*3cb0*/  CS2R R36, SRZ ;  /* 0x0000000000247805 */ /* 0x000fe4000001ff00 */
[----:B------:R-:W-:-:S02]  /*3cc0*/  MOV R29, R56 ;  /* 0x00000038001d7202 */ /* 0x000fc40000000f00 */
[----:B------:R-:W-:Y:S02]  /*3cd0*/  CS2R R40, SRZ ;  /* 0x0000000000287805 */ /* 0x000fe4000001ff00 */
[----:B------:R-:W-:Y:S02]  /*3ce0*/  MOV R31, R44 ;  /* 0x0000002c001f7202 */ /* 0x000fe40000000f00 */
[----:B------:R-:W-:Y:S02]  /*3cf0*/  CS2R R34, SRZ ;  /* 0x0000000000227805 */ /* 0x000fe4000001ff00 */
[----:B------:R-:W-:Y:S01]  /*3d00*/  PRMT R144, R29, 0x5410, R28 ;  /* 0x000054101d907816 */ /* 0x000fe2000000001c */
[----:B------:R-:W-:Y:S01]  /*3d10*/  IMAD.MOV.U32 R28, RZ, RZ, R51 ;  /* 0x000000ffff1c7224 */ /* 0x000fe200078e0033 */
[----:B------:R-:W-:Y:S01]  /*3d20*/  ISETP.GE.AND P5, PT, R32, R85, PT ;  /* 0x000000552000720c */ /* 0x000fe20003fa6270 */
[----:B------:R-:W-:Y:S01]  /*3d30*/  IMAD.MOV.U32 R29, RZ, RZ, R50 ;  /* 0x000000ffff1d7224 */ /* 0x000fe200078e0032 */
[----:B------:R-:W-:Y:S01]  /*3d40*/  PRMT R136, R31, 0x5410, R30 ;  /* 0x000054101f887816 */ /* 0x000fe2000000001e */
[----:B------:R-:W-:Y:S01]  /*3d50*/  IMAD.MOV.U32 R31, RZ, RZ, R52 ;  /* 0x000000ffff1f7224 */ /* 0x000fe200078e0034 */
[----:B------:R-:W-:Y:S01]  /*3d60*/  PRMT R141, R28, 0x7610, R141 ;  /* 0x000076101c8d7816 */ /* 0x000fe2000000008d */
[----:B------:R-:W-:Y:S01]  /*3d70*/  IMAD.MOV.U32 R30, RZ, RZ, R53 ;  /* 0x000000ffff1e7224 */ /* 0x000fe200078e0035 */
[----:B------:R-:W-:Y:S01]  /*3d80*/  PRMT R140, R140, 0x5410, R29 ;  /* 0x000054108c8c7816 */ /* 0x000fe2000000001d */
[----:B------:R-:W-:Y:S01]  /*3d90*/  IMAD.MOV.U32 R28, RZ, RZ, R55 ;  /* 0x000000ffff1c7224 */ /* 0x000fe200078e0037 */
[----:B------:R-:W-:-:S02]  /*3da0*/  MOV R29, R54 ;  /* 0x00000036001d7202 */ /* 0x000fc40000000f00 */
[----:B------:R-:W-:Y:S02]  /*3db0*/  CS2R R32, SRZ ;  /* 0x0000000000207805 */ /* 0x000fe4000001ff00 */
[----:B------:R-:W-:Y:S01]  /*3dc0*/  PRMT R142, R31, 0x5410, R30 ;  /* 0x000054101f8e7816 */ /* 0x000fe2000000001e */
[----:B------:R-:W-:Y:S01]  /*3dd0*/  IMAD.MOV.U32 R31, RZ, RZ, R46 ;  /* 0x000000ffff1f7224 */ /* 0x000fe200078e002e */
[----:B------:R-:W-:Y:S01]  /*3de0*/  PRMT R143, R29, 0x5410, R28 ;  /* 0x000054101d8f7816 */ /* 0x000fe2000000001c */
[----:B------:R-:W-:Y:S01]  /*3df0*/  IMAD.MOV.U32 R29, RZ, RZ, R58 ;  /* 0x000000ffff1d7224 */ /* 0x000fe200078e003a */
[----:B------:R-:W-:Y:S01]  /*3e00*/  MOV R30, R47 ;  /* 0x0000002f001e7202 */ /* 0x000fe20000000f00 */
[----:B------:R-:W-:Y:S01]  /*3e10*/  IMAD.MOV.U32 R28, RZ, RZ, R59 ;  /* 0x000000ffff1c7224 */ /* 0x000fe200078e003b */
[----:B------:R-:W-:Y:S02]  /*3e20*/  CS2R R38, SRZ ;  /* 0x0000000000267805 */ /* 0x000fe4000001ff00 */
[----:B------:R-:W-:-:S02]  /*3e30*/  CS2R R42, SRZ ;  /* 0x00000000002a7805 */ /* 0x000fc4000001ff00 */
[----:B------:R-:W-:Y:S02]  /*3e40*/  PRMT R137, R31, 0x5410, R30 ;  /* 0x000054101f897816 */ /* 0x000fe4000000001e */
[----:B------:R-:W-:Y:S02]  /*3e50*/  CS2R R30, SRZ ;  /* 0x00000000001e7805 */ /* 0x000fe4000001ff00 */
[----:B------:R-:W-:Y:S02]  /*3e60*/  PRMT R145, R29, 0x5410, R28 ;  /* 0x000054101d917816 */ /* 0x000fe4000000001c */
[----:B------:R-:W-:Y:S01]  /*3e70*/  CS2R R28, SRZ ;  /* 0x00000000001c7805 */ /* 0x000fe2000001ff00 */
[----:B------:R-:W-:Y:S06]  /*3e80*/  @P5 BRA `(.L_x_453) ;  /* 0x00000000007c5947 */ /* 0x000fec0003800000 */
[----:B------:R-:W-:Y:S01]  /*3e90*/  IADD3 R15, P0, P6, R98, R106, R14 ;  /* 0x0000006a620f7210 */ /* 0x000fe20007e1e00e */
[----:B------:R-:W-:Y:S01]  /*3ea0*/  ULDC.64 UR4, c[0x0][0x3e8] ;  /* 0x0000fa0000047ab9 */ /* 0x000fe20000000a00 */
[----:B------:R-:W-:Y:S02]  /*3eb0*/  CS2R R40, SRZ ;  /* 0x0000000000287805 */ /* 0x000fe4000001ff00 */
[----:B------:R-:W-:Y:S02]  /*3ec0*/  CS2R R42, SRZ ;  /* 0x00000000002a7805 */ /* 0x000fe4000001ff00 */
[----:B------:R-:W-:Y:S01]  /*3ed0*/  IADD3.X R11, R3, R105, R11, P0, P6 ;  /* 0x00000069030b7210 */ /* 0x000fe200007ec40b */
[----:B------:R-:W-:Y:S01]  /*3ee0*/  ULDC.64 UR6, c[0x0][0x208] ;  /* 0x0000820000067ab9 */ /* 0x000fe20000000a00 */
[----:B------:R-:W-:-:S04]  /*3ef0*/  IADD3 R13, P0, P6, R92, R108, R12 ;  /* 0x0000006c5c0d7210 */ /* 0x000fc80007e1e00c */
[----:B------:R-:W-:Y:S02]  /*3f00*/  IADD3.X R80, R5, R107, R80, P0, P6 ;  /* 0x0000006b05507210 */ /* 0x000fe400007ec450 */
[----:B------:R-:W-:-:S04]  /*3f10*/  LEA R14, P0, R15, UR4, 0x1 ;  /* 0x000000040f0e7c11 */ /* 0x000fc8000f8008ff */
[----:B------:R-:W-:Y:S01]  /*3f20*/  LEA.HI.X R15, R15, UR5, R11, 0x1, P0 ;  /* 0x000000050f0f7c11 */ /* 0x000fe200080f0c0b */
[----:B------:R-:W-:Y:S02]  /*3f30*/  ULDC.64 UR4, c[0x0][0x400] ;  /* 0x0001000000047ab9 */ /* 0x000fe40000000a00 */
        /* <DEDUP_REMOVED lines=20> */
.L_x_453:
[----:B------:R-:W-:Y:S05]  /*4080*/  BSYNC B1 ;  /* 0x0000000000017941 */ /* 0x000fea0003800000 */
.L_x_452:
[----:B0----5:R-:W-:Y:S01]  /*4090*/  IMAD.MOV.U32 R12, RZ, RZ, R28 ;  /* 0x000000ffff0c7224 */ /* 0x021fe200078e001c */
[----:B------:R-:W-:Y:S01]  /*40a0*/  MOV R11, R29 ;  /* 0x0000001d000b7202 */ /* 0x000fe20000000f00 */
[----:B------:R-:W-:-:S03]  /*40b0*/  ULOP3.LUT UR4, UR60, 0x1, URZ, 0xfc, !UPT ;  /* 0x000000013c047892 */ /* 0x000fc6000f8efc3f */
[----:B------:R-:W-:Y:S01]  /*40c0*/  PRMT R81, R12, 0x5410, R11 ;  /* 0x000054100c517816 */ /* 0x000fe2000000000b */
[----:B------:R-:W-:Y:S01]  /*40d0*/  IMAD.MOV.U32 R12, RZ, RZ, R32 ;  /* 0x000000ffff0c7224 */ /* 0x000fe200078e0020 */
[----:B------:R-:W-:Y:S01]  /*40e0*/  UISETP.NE.AND UP0, UPT, UR4, 0x3, UPT ;  /* 0x000000030400788c */ /* 0x000fe2000bf05270 */
[----:B------:R-:W-:-:S05]  /*40f0*/  IMAD.MOV.U32 R11, RZ, RZ, R33 ;  /* 0x000000ffff0b7224 */ /* 0x000fca00078e0021 */
[----:B------:R-:W-:Y:S01]  /*4100*/  PRMT R128, R12, 0x5410, R11 ;  /* 0x000054100c807816 */ /* 0x000fe2000000000b */
[----:B------:R-:W-:Y:S01]  /*4110*/  IMAD.MOV.U32 R11, RZ, RZ, R37 ;  /* 0x000000ffff0b7224 */ /* 0x000fe200078e0025 */
[----:B------:R-:W-:Y:S02]  /*4120*/  MOV R12, R36 ;  /* 0x00000024000c7202 */ /* 0x000fe40000000f00 */
[----:B------:R-:W-:Y:S02]  /*4130*/  PLOP3.LUT P0, PT, PT, PT, UP0, 0x80, 0x0 ;  /* 0x000000000000781c */ /* 0x000fe40003f0f008 */
[----:B------:R-:W-:Y:S01]  /*4140*/  PRMT R134, R12, 0x5410, R11 ;  /* 0x000054100c867816 */ /* 0x000fe2000000000b */
[----:B------:R-:W-:Y:S01]  /*4150*/  IMAD.MOV.U32 R12, RZ, RZ, R40 ;  /* 0x000000ffff0c7224 */ /* 0x000fe200078e0028 */
[----:B------:R-:W-:-:S04]  /*4160*/  MOV R11, R41 ;  /* 0x00000029000b7202 */ /* 0x000fc80000000f00 */
[----:B------:R-:W-:Y:S01]  /*4170*/  PRMT R138, R12, 0x5410, R11 ;  /* 0x000054100c8a7816 */ /* 0x000fe2000000000b */
[----:B------:R-:W-:Y:S02]  /*4180*/  IMAD.MOV.U32 R12, RZ, RZ, R30 ;  /* 0x000000ffff0c7224 */ /* 0x000fe400078e001e */
[----:B------:R-:W-:-:S05]  /*4190*/  IMAD.MOV.U32 R11, RZ, RZ, R31 ;  /* 0x000000ffff0b7224 */ /* 0x000fca00078e001f */
[----:B------:R-:W-:Y:S02]  /*41a0*/  PRMT R82, R12, 0x5410, R11 ;  /* 0x000054100c527816 */ /* 0x000fe4000000000b */
[----:B------:R-:W-:-:S04]  /*41b0*/  MOV R11, R34 ;  /* 0x00000022000b7202 */ /* 0x000fc80000000f00 */
[----:B------:R-:W-:Y:S01]  /*41c0*/  PRMT R131, R11, 0x7610, R131 ;  /* 0x000076100b837816 */ /* 0x000fe20000000083 */
[----:B------:R-:W-:-:S05]  /*41d0*/  IMAD.MOV.U32 R11, RZ, RZ, R35 ;  /* 0x000000ffff0b7224 */ /* 0x000fca00078e0023 */
[----:B------:R-:W-:Y:S01]  /*41e0*/  PRMT R131, R131, 0x5410, R11 ;  /* 0x0000541083837816 */ /* 0x000fe2000000000b */
[----:B------:R-:W-:-:S05]  /*41f0*/  IMAD.MOV.U32 R11, RZ, RZ, R38 ;  /* 0x000000ffff0b7224 */ /* 0x000fca00078e0026 */
[----:B------:R-:W-:Y:S02]  /*4200*/  PRMT R135, R11, 0x7610, R135 ;  /* 0x000076100b877816 */ /* 0x000fe40000000087 */
[----:B------:R-:W-:-:S04]  /*4210*/  MOV R11, R39 ;  /* 0x00000027000b7202 */ /* 0x000fc80000000f00 */
[----:B------:R-:W-:Y:S01]  /*4220*/  PRMT R135, R135, 0x5410, R11 ;  /* 0x0000541087877816 */ /* 0x000fe2000000000b */
[----:B------:R-:W-:-:S05]  /*4230*/  IMAD.MOV.U32 R11, RZ, RZ, R42 ;  /* 0x000000ffff0b7224 */ /* 0x000fca00078e002a */
[----:B------:R-:W-:Y:S01]  /*4240*/  PRMT R139, R11, 0x7610, R139 ;  /* 0x000076100b8b7816 */ /* 0x000fe2000000008b */
[----:B------:R-:W-:-:S05]  /*4250*/  IMAD.MOV.U32 R11, RZ, RZ, R43 ;  /* 0x000000ffff0b7224 */ /* 0x000fca00078e002b */
[----:B------:R-:W-:Y:S01]  /*4260*/  PRMT R141, R141, 0x5410, R11 ;  /* 0x000054108d8d7816 */ /* 0x000fe2000000000b */
[----:B------:R-:W-:Y:S06]  /*4270*/  @!P0 BRA `(.L_x_454) ;  /* 0x0000000000048947 */ /* 0x000fec0003800000 */
[----:B------:R-:W-:Y:S01]  /*4280*/  BPT.TRAP 0x1 ;  /* 0x000000040000795c */ /* 0x000fe20000300000 */
.L_x_454:
[----:B------:R-:W-:Y:S01]  /*4290*/  LEA R86, R213, R23, 0x3 ;  /* 0x00000017d5567211 */ /* 0x000fe200078e18ff */
[----:B------:R-:W-:Y:S01]  /*42a0*/  BSSY B1, `(.L_x_455) ;  /* 0x0000004000017945 */ /* 0x000fe20003800000 */
[----:B------:R-:W-:-:S04]  /*42b0*/  SHF.L.U32 R87, R225, 0x1f, RZ ;  /* 0x0000001fe1577819 */ /* 0x000fc800000006ff */
[----:B------:R-:W0:Y:S02]  /*42c0*/  SYNCS.PHASECHK.TRANS64.TRYWAIT P6, [R86+URZ+0x38890], R87 ;  /* 0x03889057560075a7 */ /* 0x000e2400080c017f */
[----:B0-----:R-:W-:Y:S05]  /*42d0*/  @!P6 BRA `(.L_x_456) ;  /* 0x0000026800ace947 */ /* 0x001fea0003800000 */
.L_x_810:
[----:B------:R-:W-:Y:S05]  /*42e0*/  BSYNC B1 ;  /* 0x0000000000017941 */ /* 0x000fea0003800000 */
.L_x_455:
[----:B------:R-:W-:-:S03]  /*42f0*/  UMOV UR4, 0xffffffff ;  /* 0xffffffff00047882 */ /* 0x000fc60000000000 */
[----:B------:R-:W-:Y:S05]  /*4300*/  BRA.DIV UR4, `(.L_x_457) ;  /* 0x0000026a04b47947 */ /* 0x000fea000b800000 */
[----:B------:R1:W2:Y:S04]  /*4310*/  SHFL.IDX PT, R80, R116, RZ, 0x181f ;  /* 0x00181fff74507589 */ /* 0x0002a800000e0000 */
[----:B------:R1:W3:Y:S02]  /*4320*/  SHFL.IDX PT, R11, R117, RZ, 0x181f ;  /* 0x00181fff750b7589 */ /* 0x0002e400000e0000 */
.L_x_814:
[----:B------:R-:W-:Y:S04]  /*4330*/  BSSY B1, `(.L_x_458) ;  /* 0x00000dd000017945 */ /* 0x000fe80003800000 */
[----:B------:R-:W-:Y:S05]  /*4340*/  @P3 BRA `(.L_x_459) ;  /* 0x0000000c006c3947 */ /* 0x000fea0003800000 */
[----:B------:R-:W-:Y:S01]  /*4350*/  ISETP.NE.AND P3, PT, R0, RZ, PT ;  /* 0x000000ff0000720c */ /* 0x000fe20003f65270 */
[----:B------:R-:W-:-:S12]  /*4360*/  BSSY B2, `(.L_x_460) ;  /* 0x0000035000027945 */ /* 0x000fd80003800000 */
[----:B------:R-:W-:Y:S05]  /*4370*/  @!P3 BRA `(.L_x_461) ;  /* 0x0000000000ccb947 */ /* 0x000fea0003800000 */
[----:B------:R4:W0:Y:S01]  /*4380*/  LDS.128 R12, [R78+0x24400] ;  /* 0x024400004e0c7984 */ /* 0x0008220000000c00 */
[----:B------:R-:W-:Y:S01]  /*4390*/  ISETP.GE.AND P3, PT, R216, R110, PT ;  /* 0x0000006ed800720c */ /* 0x000fe20003f66270 */
[----:B------:R-:W-:-:S12]  /*43a0*/  BSSY B3, `(.L_x_462) ;  /* 0x000002c000037945 */ /* 0x000fd80003800000 */
[----:B----4-:R-:W-:Y:S05]  /*43b0*/  @P3 BRA `(.L_x_463) ;  /* 0x0000000000a83947 */ /* 0x010fea0003800000 */
[----:B------:R-:W-:Y:S01]  /*43c0*/  SHF.R.U64 R83, R74, 0x10, R75 ;  /* 0x000000104a537819 */ /* 0x000fe2000000124b */
[----:B0-----:R-:W-:Y:S01]  /*43d0*/  HADD2.F32 R118, -RZ, R13.H0_H0 ;  /* 0x2000000dff767230 */ /* 0x001fe20000004100 */
[----:B------:R-:W-:Y:S02]  /*43e0*/  SHF.R.U64 R72, R72, 0x10, R73 ;  /* 0x0000001048487819 */ /* 0x000fe40000001249 */
[----:B------:R-:W-:Y:S01]  /*43f0*/  SHF.R.U32.HI R74, RZ, 0x10, R75 ;  /* 0x00000010ff4a7819 */ /* 0x000fe2000001164b */
[----:B------:R-:W-:Y:S01]  /*4400*/  HADD2.F32 R83, -RZ, R83.H0_H0 ;  /* 0x20000053ff537230 */ /* 0x000fe20000004100 */
[----:B------:R-:W-:Y:S01]  /*4410*/  SHF.R.U32.HI R73, RZ, 0x10, R73 ;  /* 0x00000010ff497819 */ /* 0x000fe20000011649 */
[----:B------:R-:W-:Y:S02]  /*4420*/  HADD2.F32 R75, -RZ, R13.H1_H1 ;  /* 0x3000000dff4b7230 */ /* 0x000fe40000004100 */
[----:B------:R-:W-:Y:S02]  /*4430*/  HADD2.F32 R72, -RZ, R72.H0_H0 ;  /* 0x20000048ff487230 */ /* 0x000fe40000004100 */
[----:B------:R-:W-:-:S02]  /*4440*/  HADD2.F32 R73, -RZ, R73.H0_H0 ;  /* 0x20000049ff497230 */ /* 0x000fc40000004100 */
[-C--:B------:R-:W-:Y:S01]  /*4450*/  FMUL.FTZ R13, R75, R83.reuse ;  /* 0x000000534b0d7220 */ /* 0x080fe20000410000 */
[----:B------:R-:W-:-:S03]  /*4460*/  FMUL.FTZ R83, R118, R83 ;  /* 0x0000005376537220 */ /* 0x000fc60000410000 */
[-C--:B------:R-:W-:Y:S01]  /*4470*/  FFMA.FTZ R13, R118, R72.reuse, -R13 ;  /* 0x00000048760d7223 */ /* 0x080fe2000001080d */
[----:B------:R-:W-:Y:S01]  /*4480*/  FFMA.FTZ R72, R75, R72, R83 ;  /* 0x000000484b487223 */ /* 0x000fe20000010053 */
[----:B------:R-:W-:Y:S02]  /*4490*/  HADD2.F32 R75, -RZ, R74.H0_H0 ;  /* 0x2000004aff4b7230 */ /* 0x000fe40000004100 */
[--C-:B------:R-:W-:Y:S02]  /*44a0*/  HADD2.F32 R74, -RZ, R15.reuse.H1_H1 ;  /* 0x3000000fff4a7230 */ /* 0x100fe40000004100 */
[----:B------:R-:W-:Y:S01]  /*44b0*/  HADD2.F32 R83, -RZ, R15.H0_H0 ;  /* 0x2000000fff537230 */ /* 0x000fe20000004100 */
[----:B------:R-:W-:Y:S01]  /*44c0*/  F2FP.F16.F32.PACK_AB R13, R72, R13 ;  /* 0x0000000d480d723e */ /* 0x000fe200000000ff */
[----:B------:R-:W-:Y:S02]  /*44d0*/  HADD2.F32 R118, -RZ, R12.H0_H0 ;  /* 0x2000000cff767230 */ /* 0x000fe40000004100 */
[-C--:B------:R-:W-:Y:S01]  /*44e0*/  FMUL.FTZ R15, R74, R75.reuse ;  /* 0x0000004b4a0f7220 */ /* 0x080fe20000410000 */
[----:B------:R-:W-:-:S03]  /*44f0*/  FMUL.FTZ R75, R83, R75 ;  /* 0x0000004b534b7220 */ /* 0x000fc60000410000 */
[-C--:B------:R-:W-:Y:S01]  /*4500*/  FFMA.FTZ R15, R83, R73.reuse, -R15 ;  /* 0x00000049530f7223 */ /* 0x080fe2000001080f */
[--C-:B------:R-:W-:Y:S02]  /*4510*/  HADD2.F32 R83, -RZ, R119.reuse.H1_H1 ;  /* 0x30000077ff537230 */ /* 0x100fe40000004100 */
[----:B------:R-:W-:Y:S01]  /*4520*/  FFMA.FTZ R73, R74, R73, R75 ;  /* 0x000000494a497223 */ /* 0x000fe2000001004b */
[----:B------:R-:W-:Y:S02]  /*4530*/  HADD2.F32 R74, -RZ, R12.H1_H1 ;  /* 0x3000000cff4a7230 */ /* 0x000fe40000004100 */
[----:B------:R-:W-:Y:S02]  /*4540*/  HADD2.F32 R75, -RZ, R119.H0_H0 ;  /* 0x20000077ff4b7230 */ /* 0x000fe40000004100 */
[----:B------:R-:W-:Y:S02]  /*4550*/  HADD2.F32 R119, -RZ, R152.H1_H1 ;  /* 0x30000098ff777230 */ /* 0x000fe40000004100 */
[-C--:B------:R-:W-:Y:S01]  /*4560*/  FMUL.FTZ R12, R74, R83.reuse ;  /* 0x000000534a0c7220 */ /* 0x080fe20000410000 */
[----:B------:R-:W-:Y:S01]  /*4570*/  FMUL.FTZ R83, R118, R83 ;  /* 0x0000005376537220 */ /* 0x000fe20000410000 */
[----:B------:R-:W-:-:S02]  /*4580*/  F2FP.F16.F32.PACK_AB R15, R73, R15 ;  /* 0x0000000f490f723e */ /* 0x000fc400000000ff */
[-C--:B------:R-:W-:Y:S01]  /*4590*/  FFMA.FTZ R12, R118, R75.reuse, -R12 ;  /* 0x0000004b760c7223 */ /* 0x080fe2000001080c */
[----:B------:R-:W-:Y:S02]  /*45a0*/  IMAD.MOV.U32 R118, RZ, RZ, R14 ;  /* 0x000000ffff767224 */ /* 0x000fe400078e000e */
[----:B------:R-:W-:Y:S01]  /*45b0*/  FFMA.FTZ R14, R74, R75, R83 ;  /* 0x0000004b4a0e7223 */ /* 0x000fe20000010053 */
[----:B------:R-:W-:Y:S02]  /*45c0*/  HADD2.F32 R83, -RZ, R151.H0_H0 ;  /* 0x20000097ff537230 */ /* 0x000fe40000004100 */
[--C-:B------:R-:W-:Y:S02]  /*45d0*/  HADD2.F32 R75, -RZ, R118.reuse.H1_H1 ;  /* 0x30000076ff4b7230 */ /* 0x100fe40000004100 */
[----:B------:R-:W-:Y:S01]  /*45e0*/  F2FP.F16.F32.PACK_AB R12, R14, R12 ;  /* 0x0000000c0e0c723e */ /* 0x000fe200000000ff */
[----:B------:R-:W-:Y:S02]  /*45f0*/  HADD2.F32 R118, -RZ, R118.H0_H0 ;  /* 0x20000076ff767230 */ /* 0x000fe40000004100 */
[----:B------:R-:W-:-:S04]  /*4600*/  FMUL.FTZ R74, R75, R119 ;  /* 0x000000774b4a7220 */ /* 0x000fc80000410000 */
[C---:B------:R-:W-:Y:S01]  /*4610*/  FFMA.FTZ R74, R118.reuse, R83, -R74 ;  /* 0x00000053764a7223 */ /* 0x040fe2000001084a */
[----:B------:R-:W-:-:S04]  /*4620*/  FMUL.FTZ R118, R118, R119 ;  /* 0x0000007776767220 */ /* 0x000fc80000410000 */
[----:B------:R-:W-:-:S05]  /*4630*/  FFMA.FTZ R118, R75, R83, R118 ;  /* 0x000000534b767223 */ /* 0x000fca0000010076 */
[----:B------:R-:W-:-:S05]  /*4640*/  F2FP.F16.F32.PACK_AB R74, R118, R74 ;  /* 0x0000004a764a723e */ /* 0x000fca00000000ff */
[----:B------:R-:W-:-:S07]  /*4650*/  IMAD.MOV.U32 R14, RZ, RZ, R74 ;  /* 0x000000ffff0e7224 */ /* 0x000fce00078e004a */
.L_x_463:
[----:B------:R-:W-:Y:S05]  /*4660*/  BSYNC B3 ;  /* 0x0000000000037941 */ /* 0x000fea0003800000 */
.L_x_462:
[----:B---3--:R-:W-:Y:S01]  /*4670*/  LEA R72, P3, R16, R11, 0x1 ;  /* 0x0000000b10487211 */ /* 0x008fe200078608ff */
[----:B------:R-:W-:-:S03]  /*4680*/  ULDC.64 UR4, c[0x0][0x208] ;  /* 0x0000820000047ab9 */ /* 0x000fc60000000a00 */
[----:B--2---:R-:W-:-:S05]  /*4690*/  LEA.HI.X R73, R16, R80, R17, 0x1, P3 ;  /* 0x0000005010497211 */ /* 0x004fca00018f0c11 */
[----:B0-----:R4:W-:Y:S04]  /*46a0*/  ST.E.128 desc[UR4][R72.64], R12 ;  /* 0x0000000c48007985 */ /* 0x0019e8000c101d04 */
.L_x_461:
[----:B------:R-:W-:Y:S05]  /*46b0*/  BSYNC B2 ;  /* 0x0000000000027941 */ /* 0x000fea0003800000 */
.L_x_460:
[----:B------:R-:W-:Y:S01]  /*46c0*/  ISETP.NE.AND P3, PT, R20, RZ, PT ;  /* 0x000000ff1400720c */ /* 0x000fe20003f65270 */
[----:B------:R-:W-:-:S12]  /*46d0*/  BSSY B2, `(.L_x_464) ;  /* 0x0000034000027945 */ /* 0x000fd80003800000 */
[----:B------:R-:W-:Y:S05]  /*46e0*/  @!P3 BRA `(.L_x_465) ;  /* 0x0000000000c8b947 */ /* 0x000fea0003800000 */
[----:B----4-:R4:W0:Y:S01]  /*46f0*/  LDS.128 R12, [R78+0x26c00] ;  /* 0x026c00004e0c7984 */ /* 0x0108220000000c00 */
[----:B------:R-:W-:Y:S01]  /*4700*/  ISETP.GE.AND P3, PT, R221, R110, PT ;  /* 0x0000006edd00720c */ /* 0x000fe20003f66270 */
[----:B------:R-:W-:-:S12]  /*4710*/  BSSY B3, `(.L_x_466) ;  /* 0x000002b000037945 */ /* 0x000fd80003800000 */
[----:B----4-:R-:W-:Y:S05]  /*4720*/  @P3 BRA `(.L_x_467) ;  /* 0x0000000000a43947 */ /* 0x010fea0003800000 */
[--C-:B------:R-:W-:Y:S01]  /*4730*/  SHF.R.U64 R72, R68, 0x10, R69.reuse ;  /* 0x0000001044487819 */ /* 0x100fe20000001245 */
[--C-:B0-----:R-:W-:Y:S01]  /*4740*/  HADD2.F32 R73, -RZ, R13.reuse.H0_H0 ;  /* 0x2000000dff497230 */ /* 0x101fe20000004100 */
[----:B------:R-:W-:Y:S02]  /*4750*/  SHF.R.U32.HI R68, RZ, 0x10, R69 ;  /* 0x00000010ff447819 */ /* 0x000fe40000011645 */
[--C-:B------:R-:W-:Y:S01]  /*4760*/  SHF.R.U64 R69, R70, 0x10, R71.reuse ;  /* 0x0000001046457819 */ /* 0x100fe20000001247 */
[----:B------:R-:W-:Y:S01]  /*4770*/  HADD2.F32 R72, -RZ, R72.H0_H0 ;  /* 0x20000048ff487230 */ /* 0x000fe20000004100 */
[----:B------:R-:W-:Y:S01]  /*4780*/  SHF.R.U32.HI R70, RZ, 0x10, R71 ;  /* 0x00000010ff467819 */ /* 0x000fe20000011647 */
[----:B------:R-:W-:Y:S02]  /*4790*/  HADD2.F32 R71, -RZ, R13.H1_H1 ;  /* 0x3000000dff477230 */ /* 0x000fe40000004100 */
[----:B------:R-:W-:Y:S02]  /*47a0*/  HADD2.F32 R69, -RZ, R69.H0_H0 ;  /* 0x20000045ff457230 */ /* 0x000fe40000004100 */
[----:B------:R-:W-:-:S02]  /*47b0*/  HADD2.F32 R70, -RZ, R70.H0_H0 ;  /* 0x20000046ff467230 */ /* 0x000fc40000004100 */
[----:B------:R-:W-:Y:S02]  /*47c0*/  HADD2.F32 R68, -RZ, R68.H0_H0 ;  /* 0x20000044ff447230 */ /* 0x000fe40000004100 */
[-C--:B------:R-:W-:Y:S01]  /*47d0*/  FMUL.FTZ R13, R71, R69.reuse ;  /* 0x00000045470d7220 */ /* 0x080fe20000410000 */
[----:B------:R-:W-:-:S03]  /*47e0*/  FMUL.FTZ R69, R73, R69 ;  /* 0x0000004549457220 */ /* 0x000fc60000410000 */
[-C--:B------:R-:W-:Y:S01]  /*47f0*/  FFMA.FTZ R13, R73, R72.reuse, -R13 ;  /* 0x00000048490d7223 */ /* 0x080fe2000001080d */
[----:B------:R-:W-:Y:S01]  /*4800*/  FFMA.FTZ R69, R71, R72, R69 ;  /* 0x0000004847457223 */ /* 0x000fe20000010045 */
[--C-:B------:R-:W-:Y:S01]  /*4810*/  HADD2.F32 R71, -RZ, R15.reuse.H1_H1 ;  /* 0x3000000fff477230 */ /* 0x100fe20000004100 */
[----:B------:R-:W-:Y:S01]  /*4820*/  MOV R73, R12 ;  /* 0x0000000c00497202 */ /* 0x000fe20000000f00 */
[----:B------:R-:W-:Y:S02]  /*4830*/  HADD2.F32 R72, -RZ, R15.H0_H0 ;  /* 0x2000000fff487230 */ /* 0x000fe40000004100 */
[----:B------:R-:W-:Y:S01]  /*4840*/  F2FP.F16.F32.PACK_AB R13, R69, R13 ;  /* 0x0000000d450d723e */ /* 0x000fe200000000ff */
[-C--:B------:R-:W-:Y:S01]  /*4850*/  FMUL.FTZ R15, R71, R70.reuse ;  /* 0x00000046470f7220 */ /* 0x080fe20000410000 */
[--C-:B------:R-:W-:Y:S02]  /*4860*/  HADD2.F32 R12, -RZ, R73.reuse.H1_H1 ;  /* 0x30000049ff0c7230 */ /* 0x100fe40000004100 */
[----:B------:R-:W-:Y:S01]  /*4870*/  FMUL.FTZ R70, R72, R70 ;  /* 0x0000004648467220 */ /* 0x000fe20000410000 */
[----:B------:R-:W-:-:S02]  /*4880*/  HADD2.F32 R73, -RZ, R73.H0_H0 ;  /* 0x20000049ff497230 */ /* 0x000fc40000004100 */
[-C--:B------:R-:W-:Y:S01]  /*4890*/  FFMA.FTZ R15, R72, R68.reuse, -R15 ;  /* 0x00000044480f7223 */ /* 0x080fe2000001080f */
[----:B------:R-:W-:Y:S02]  /*48a0*/  HADD2.F32 R72, -RZ, R151.H1_H1 ;  /* 0x30000097ff487230 */ /* 0x000fe40000004100 */
[----:B------:R-:W-:Y:S01]  /*48b0*/  FFMA.FTZ R71, R71, R68, R70 ;  /* 0x0000004447477223 */ /* 0x000fe20000010046 */
[----:B------:R-:W-:Y:S02]  /*48c0*/  HADD2.F32 R68, -RZ, R150.H1_H1 ;  /* 0x30000096ff447230 */ /* 0x000fe40000004100 */
[CC--:B------:R-:W-:Y:S01]  /*48d0*/  FMUL.FTZ R70, R12.reuse, R72.reuse ;  /* 0x000000480c467220 */ /* 0x0c0fe20000410000 */
[----:B------:R-:W-:Y:S01]  /*48e0*/  FMUL.FTZ R72, R73, R72 ;  /* 0x0000004849487220 */ /* 0x000fe20000410000 */
[----:B------:R-:W-:Y:S02]  /*48f0*/  F2FP.F16.F32.PACK_AB R15, R71, R15 ;  /* 0x0000000f470f723e */ /* 0x000fe400000000ff */
[-C--:B------:R-:W-:Y:S01]  /*4900*/  FFMA.FTZ R70, R73, R68.reuse, -R70 ;  /* 0x0000004449467223 */ /* 0x080fe20000010846 */
[----:B------:R-:W-:Y:S01]  /*4910*/  FFMA.FTZ R12, R12, R68, R72 ;  /* 0x000000440c0c7223 */ /* 0x000fe20000010048 */
[----:B------:R-:W-:-:S02]  /*4920*/  HADD2.F32 R68, -RZ, R152.H0_H0 ;  /* 0x20000098ff447230 */ /* 0x000fc40000004100 */
[----:B------:R-:W-:Y:S02]  /*4930*/  HADD2.F32 R72, -RZ, R14.H1_H1 ;  /* 0x3000000eff487230 */ /* 0x000fe40000004100 */
[----:B------:R-:W-:Y:S01]  /*4940*/  HADD2.F32 R73, -RZ, R150.H0_H0 ;  /* 0x20000096ff497230 */ /* 0x000fe20000004100 */
[----:B------:R-:W-:Y:S01]  /*4950*/  F2FP.F16.F32.PACK_AB R12, R12, R70 ;  /* 0x000000460c0c723e */ /* 0x000fe200000000ff */
[----:B------:R-:W-:Y:S02]  /*4960*/  HADD2.F32 R14, -RZ, R14.H0_H0 ;  /* 0x2000000eff0e7230 */ /* 0x000fe40000004100 */
[----:B------:R-:W-:-:S04]  /*4970*/  FMUL.FTZ R74, R72, R68 ;  /* 0x00000044484a7220 */ /* 0x000fc80000410000 */
[C---:B------:R-:W-:Y:S01]  /*4980*/  FFMA.FTZ R74, R14.reuse, R73, -R74 ;  /* 0x000000490e4a7223 */ /* 0x040fe2000001084a */
[----:B------:R-:W-:-:S04]  /*4990*/  FMUL.FTZ R14, R14, R68 ;  /* 0x000000440e0e7220 */ /* 0x000fc80000410000 */
[----:B------:R-:W-:-:S05]  /*49a0*/  FFMA.FTZ R14, R72, R73, R14 ;  /* 0x00000049480e7223 */ /* 0x000fca000001000e */
[----:B------:R-:W-:-:S07]  /*49b0*/  F2FP.F16.F32.PACK_AB R14, R14, R74 ;  /* 0x0000004a0e0e723e */ /* 0x000fce00000000ff */
.L_x_467:
[----:B------:R-:W-:Y:S05]  /*49c0*/  BSYNC B3 ;  /* 0x0000000000037941 */ /* 0x000fea0003800000 */
.L_x_466:
[----:B---3--:R-:W-:Y:S01]  /*49d0*/  LEA R68, P3, R212, R11, 0x1 ;  /* 0x0000000bd4447211 */ /* 0x008fe200078608ff */
[----:B------:R-:W-:-:S03]  /*49e0*/  ULDC.64 UR4, c[0x0][0x208] ;  /* 0x0000820000047ab9 */ /* 0x000fc60000000a00 */
[----:B--2---:R-:W-:-:S05]  /*49f0*/  LEA.HI.X R69, R212, R80, R215, 0x1, P3 ;  /* 0x00000050d4457211 */ /* 0x004fca00018f0cd7 */
[----:B0-----:R0:W-:Y:S04]  /*4a00*/  ST.E.128 desc[UR4][R68.64], R12 ;  /* 0x0000000c44007985 */ /* 0x0011e8000c101d04 */
.L_x_465:
[----:B------:R-:W-:Y:S05]  /*4a10*/  BSYNC B2 ;  /* 0x0000000000027941 */ /* 0x000fea0003800000 */
.L_x_464:
[----:B------:R-:W-:Y:S01]  /*4a20*/  ISETP.NE.AND P3, PT, R21, RZ, PT ;  /* 0x000000ff1500720c */ /* 0x000fe20003f65270 */
[----:B------:R-:W-:-:S12]  /*4a30*/  BSSY B2, `(.L_x_468) ;  /* 0x0000036000027945 */ /* 0x000fd80003800000 */
[----:B------:R-:W-:Y:S05]  /*4a40*/  @!P3 BRA `(.L_x_469) ;  /* 0x0000000000d0b947 */ /* 0x000fea0003800000 */
[----:B0---4-:R0:W4:Y:S01]  /*4a50*/  LDS.128 R12, [R78+0x29400] ;  /* 0x029400004e0c7984 */ /* 0x0111220000000c00 */
[----:B------:R-:W-:Y:S01]  /*4a60*/  ISETP.GE.AND P3, PT, R220, R110, PT ;  /* 0x0000006edc00720c */ /* 0x000fe20003f66270 */
[----:B------:R-:W-:-:S12]  /*4a70*/  BSSY B3, `(.L_x_470) ;  /* 0x000002d000037945 */ /* 0x000fd80003800000 */
[----:B0-----:R-:W-:Y:S05]  /*4a80*/  @P3 BRA `(.L_x_471) ;  /* 0x0000000000ac3947 */ /* 0x001fea0003800000 */
[--C-:B------:R-:W-:Y:S02]  /*4a90*/  SHF.R.U64 R68, R64, 0x10, R65.reuse ;  /* 0x0000001040447819 */ /* 0x100fe40000001241 */
[----:B------:R-:W-:Y:S01]  /*4aa0*/  SHF.R.U32.HI R64, RZ, 0x10, R65 ;  /* 0x00000010ff407819 */ /* 0x000fe20000011641 */
[----:B----4-:R-:W-:Y:S01]  /*4ab0*/  IMAD.MOV.U32 R65, RZ, RZ, R13 ;  /* 0x000000ffff417224 */ /* 0x010fe200078e000d */
[--C-:B------:R-:W-:Y:S01]  /*4ac0*/  SHF.R.U64 R69, R66, 0x10, R67.reuse ;  /* 0x0000001042457819 */ /* 0x100fe20000001243 */
[----:B------:R-:W-:Y:S01]  /*4ad0*/  HADD2.F32 R68, -RZ, R68.H0_H0 ;  /* 0x20000044ff447230 */ /* 0x000fe20000004100 */
[----:B------:R-:W-:Y:S02]  /*4ae0*/  SHF.R.U32.HI R66, RZ, 0x10, R67 ;  /* 0x00000010ff427819 */ /* 0x000fe40000011643 */
[----:B------:R-:W-:Y:S02]  /*4af0*/  HADD2.F32 R67, -RZ, R65.H1_H1 ;  /* 0x30000041ff437230 */ /* 0x000fe40000004100 */
[----:B------:R-:W-:-:S02]  /*4b00*/  HADD2.F32 R13, -RZ, R69.H0_H0 ;  /* 0x20000045ff0d7230 */ /* 0x000fc40000004100 */
[----:B------:R-:W-:Y:S02]  /*4b10*/  HADD2.F32 R69, -RZ, R65.H0_H0 ;  /* 0x20000041ff457230 */ /* 0x000fe40000004100 */
[----:B------:R-:W-:Y:S02]  /*4b20*/  HADD2.F32 R66, -RZ, R66.H0_H0 ;  /* 0x20000042ff427230 */ /* 0x000fe40000004100 */
[-C--:B------:R-:W-:Y:S01]  /*4b30*/  FMUL.FTZ R65, R67, R13.reuse ;  /* 0x0000000d43417220 */ /* 0x080fe20000410000 */
[----:B------:R-:W-:-:S03]  /*4b40*/  FMUL.FTZ R13, R69, R13 ;  /* 0x0000000d450d7220 */ /* 0x000fc60000410000 */
[----:B------:R-:W-:Y:S01]  /*4b50*/  FFMA.FTZ R65, R69, R68, -R65 ;  /* 0x0000004445417223 */ /* 0x000fe20000010841 */
[----:B------:R-:W-:Y:S01]  /*4b60*/  MOV R69, R12 ;  /* 0x0000000c00457202 */ /* 0x000fe20000000f00 */
[----:B------:R-:W-:Y:S01]  /*4b70*/  FFMA.FTZ R13, R67, R68, R13 ;  /* 0x00000044430d7223 */ /* 0x000fe2000001000d */
[----:B------:R-:W-:Y:S02]  /*4b80*/  IMAD.MOV.U32 R67, RZ, RZ, R15 ;  /* 0x000000ffff437224 */ /* 0x000fe400078e000f */
[----:B------:R-:W-:Y:S02]  /*4b90*/  HADD2.F32 R68, -RZ, R64.H0_H0 ;  /* 0x20000040ff447230 */ /* 0x000fe40000004100 */
[----:B------:R-:W-:Y:S01]  /*4ba0*/  HADD2.F32 R12, -RZ, R69.H1_H1 ;  /* 0x30000045ff0c7230 */ /* 0x000fe20000004100 */
[----:B------:R-:W-:Y:S01]  /*4bb0*/  F2FP.F16.F32.PACK_AB R13, R13, R65 ;  /* 0x000000410d0d723e */ /* 0x000fe200000000ff */
[--C-:B------:R-:W-:Y:S02]  /*4bc0*/  HADD2.F32 R15, -RZ, R67.reuse.H1_H1 ;  /* 0x30000043ff0f7230 */ /* 0x100fe40000004100 */
[----:B------:R-:W-:-:S02]  /*4bd0*/  HADD2.F32 R67, -RZ, R67.H0_H0 ;  /* 0x20000043ff437230 */ /* 0x000fc40000004100 */
[----:B------:R-:W-:Y:S02]  /*4be0*/  HADD2.F32 R69, -RZ, R69.H0_H0 ;  /* 0x20000045ff457230 */ /* 0x000fe40000004100 */
[-C--:B------:R-:W-:Y:S01]  /*4bf0*/  FMUL.FTZ R64, R15, R66.reuse ;  /* 0x000000420f407220 */ /* 0x080fe20000410000 */
[----:B------:R-:W-:-:S03]  /*4c00*/  FMUL.FTZ R66, R67, R66 ;  /* 0x0000004243427220 */ /* 0x000fc60000410000 */
[-C--:B------:R-:W-:Y:S01]  /*4c10*/  FFMA.FTZ R64, R67, R68.reuse, -R64 ;  /* 0x0000004443407223 */ /* 0x080fe20000010840 */
[----:B------:R-:W-:Y:S01]  /*4c20*/  FFMA.FTZ R15, R15, R68, R66 ;  /* 0x000000440f0f7223 */ /* 0x000fe20000010042 */
[--C-:B------:R-:W-:Y:S02]  /*4c30*/  HADD2.F32 R68, -RZ, R149.reuse.H1_H1 ;  /* 0x30000095ff447230 */ /* 0x100fe40000004100 */
[----:B------:R-:W-:Y:S02]  /*4c40*/  HADD2.F32 R66, -RZ, R149.H0_H0 ;  /* 0x20000095ff427230 */ /* 0x000fe40000004100 */
[----:B------:R-:W-:Y:S01]  /*4c50*/  F2FP.F16.F32.PACK_AB R15, R15, R64 ;  /* 0x000000400f0f723e */ /* 0x000fe200000000ff */
[-C--:B------:R-:W-:Y:S01]  /*4c60*/  FMUL.FTZ R67, R12, R68.reuse ;  /* 0x000000440c437220 */ /* 0x080fe20000410000 */
[----:B------:R-:W-:-:S03]  /*4c70*/  FMUL.FTZ R68, R69, R68 ;  /* 0x0000004445447220 */ /* 0x000fc60000410000 */
[-C--:B------:R-:W-:Y:S01]  /*4c80*/  FFMA.FTZ R67, R69, R66.reuse, -R67 ;  /* 0x0000004245437223 */ /* 0x080fe20000010843 */
[----:B------:R-:W-:Y:S01]  /*4c90*/  FFMA.FTZ R12, R12, R66, R68 ;  /* 0x000000420c0c7223 */ /* 0x000fe20000010044 */
[----:B------:R-:W-:Y:S02]  /*4ca0*/  HADD2.F32 R66, -RZ, R148.H1_H1 ;  /* 0x30000094ff427230 */ /* 0x000fe40000004100 */
        /* <DEDUP_REMOVED lines=9> */
.L_x_471:
[----:B------:R-:W-:Y:S05]  /*4d40*/  BSYNC B3 ;  /* 0x0000000000037941 */ /* 0x000fea0003800000 */
.L_x_470:
[----:B---3--:R-:W-:Y:S01]  /*4d50*/  LEA R64, P3, R19, R11, 0x1 ;  /* 0x0000000b13407211 */ /* 0x008fe200078608ff */
[----:B------:R-:W-:-:S03]  /*4d60*/  ULDC.64 UR4, c[0x0][0x208] ;  /* 0x0000820000047ab9 */ /* 0x000fc60000000a00 */
[----:B--2---:R-:W-:-:S05]  /*4d70*/  LEA.HI.X R65, R19, R80, R219, 0x1, P3 ;  /* 0x0000005013417211 */ /* 0x004fca00018f0cdb */
[----:B----4-:R0:W-:Y:S04]  /*4d80*/  ST.E.128 desc[UR4][R64.64], R12 ;  /* 0x0000000c40007985 */ /* 0x0101e8000c101d04 */
.L_x_469:
[----:B------:R-:W-:Y:S05]  /*4d90*/  BSYNC B2 ;  /* 0x0000000000027941 */ /* 0x000fea0003800000 */
.L_x_468:
[----:B------:R-:W-:-:S13]  /*4da0*/  ISETP.NE.AND P3, PT, R25, RZ, PT ;  /* 0x000000ff1900720c */ /* 0x000fda0003f65270 */
        /* <DEDUP_REMOVED lines=48> */
.L_x_473:
[----:B------:R-:W-:Y:S05]  /*50b0*/  BSYNC B2 ;  /* 0x0000000000027941 */ /* 0x000fea0003800000 */
.L_x_472:
[----:B---3--:R-:W-:Y:S01]  /*50c0*/  LEA R60, P3, R22, R11, 0x1 ;  /* 0x0000000b163c7211 */ /* 0x008fe200078608ff */
[----:B------:R-:W-:-:S03]  /*50d0*/  ULDC.64 UR4, c[0x0][0x208] ;  /* 0x0000820000047ab9 */ /* 0x000fc60000000a00 */
[----:B--2---:R-:W-:-:S05]  /*50e0*/  LEA.HI.X R61, R22, R80, R218, 0x1, P3 ;  /* 0x00000050163d7211 */ /* 0x004fca00018f0cda */
[----:B----4-:R0:W-:Y:S04]  /*50f0*/  ST.E.128 desc[UR4][R60.64], R12 ;  /* 0x0000000c3c007985 */ /* 0x0101e8000c101d04 */
.L_x_459:
[----:B------:R-:W-:Y:S05]  /*5100*/  BSYNC B1 ;  /* 0x0000000000017941 */ /* 0x000fea0003800000 */
.L_x_458:
[----:B------:R-:W-:-:S03]  /*5110*/  UMOV UR4, 0xffffffff ;  /* 0xffffffff00047882 */ /* 0x000fc60000000000 */
[----:B------:R-:W-:Y:S05]  /*5120*/  BRA.DIV UR4, `(.L_x_474) ;  /* 0x0000025e04787947 */ /* 0x000fea000b800000 */
[----:B0-----:R0:W0:Y:S04]  /*5130*/  SHFL.IDX PT, R60, R116, 0x1, 0x181f ;  /* 0x00381f00743c7f89 */ /* 0x00102800000e0000 */
[----:B---3--:R3:W0:Y:S02]  /*5140*/  SHFL.IDX PT, R11, R117, 0x1, 0x181f ;  /* 0x00381f00750b7f89 */ /* 0x00862400000e0000 */
.L_x_818:
[----:B------:R-:W-:Y:S04]  /*5150*/  BSSY B1, `(.L_x_475) ;  /* 0x00000e5000017945 */ /* 0x000fe80003800000 */
[----:B------:R-:W-:Y:S05]  /*5160*/  @P4 BRA `(.L_x_476) ;  /* 0x0000000c008c4947 */ /* 0x000fea0003800000 */
[----:B------:R-:W-:Y:S01]  /*5170*/  ISETP.NE.AND P3, PT, R0, RZ, PT ;  /* 0x000000ff0000720c */ /* 0x000fe20003f65270 */
[----:B------:R-:W-:-:S12]  /*5180*/  BSSY B2, `(.L_x_477) ;  /* 0x0000037000027945 */ /* 0x000fd80003800000 */
[----:B------:R-:W-:Y:S05]  /*5190*/  @!P3 BRA `(.L_x_478) ;  /* 0x0000000000d4b947 */ /* 0x000fea0003800000 */
[----:B----4-:R4:W0:Y:S01]  /*51a0*/  LDS.128 R12, [R78+0x25400] ;  /* 0x025400004e0c7984 */ /* 0x0108220000000c00 */
[----:B------:R-:W-:Y:S01]  /*51b0*/  ISETP.GE.AND P3, PT, R216, R110, PT ;  /* 0x0000006ed800720c */ /* 0x000fe20003f66270 */
[----:B------:R-:W-:-:S12]  /*51c0*/  BSSY B3, `(.L_x_479) ;  /* 0x000002e000037945 */ /* 0x000fd80003800000 */
[----:B----4-:R-:W-:Y:S05]  /*51d0*/  @P3 BRA `(.L_x_480) ;  /* 0x0000000000b03947 */ /* 0x010fea0003800000 */
[----:B------:R-:W-:Y:S01]  /*51e0*/  SHF.R.U64 R62, R58, 0x10, R59 ;  /* 0x000000103a3e7819 */ /* 0x000fe2000000123b */
[----:B0-----:R-:W-:Y:S01]  /*51f0*/  IMAD.MOV.U32 R61, RZ, RZ, R13 ;  /* 0x000000ffff3d7224 */ /* 0x001fe200078e000d */
[----:B------:R-:W-:Y:S02]  /*5200*/  SHF.R.U64 R56, R56, 0x10, R57 ;  /* 0x0000001038387819 */ /* 0x000fe40000001239 */
[----:B------:R-:W-:Y:S01]  /*5210*/  SHF.R.U32.HI R58, RZ, 0x10, R59 ;  /* 0x00000010ff3a7819 */ /* 0x000fe2000001163b */
[----:B------:R-:W-:Y:S01]  /*5220*/  HADD2.F32 R13, -RZ, R62.H0_H0 ;  /* 0x2000003eff0d7230 */ /* 0x000fe20000004100 */
[----:B------:R-:W-:Y:S01]  /*5230*/  SHF.R.U32.HI R57, RZ, 0x10, R57 ;  /* 0x00000010ff397819 */ /* 0x000fe20000011639 */
[--C-:B------:R-:W-:Y:S02]  /*5240*/  HADD2.F32 R59, -RZ, R61.reuse.H1_H1 ;  /* 0x3000003dff3b7230 */ /* 0x100fe40000004100 */
[----:B------:R-:W-:Y:S02]  /*5250*/  HADD2.F32 R61, -RZ, R61.H0_H0 ;  /* 0x2000003dff3d7230 */ /* 0x000fe40000004100 */
[----:B------:R-:W-:-:S02]  /*5260*/  HADD2.F32 R56, -RZ, R56.H0_H0 ;  /* 0x20000038ff387230 */ /* 0x000fc40000004100 */
[-C--:B------:R-:W-:Y:S01]  /*5270*/  FMUL.FTZ R62, R59, R13.reuse ;  /* 0x0000000d3b3e7220 */ /* 0x080fe20000410000 */
[----:B------:R-:W-:Y:S02]  /*5280*/  HADD2.F32 R58, -RZ, R58.H0_H0 ;  /* 0x2000003aff3a7230 */ /* 0x000fe40000004100 */
[C---:B------:R-:W-:Y:S01]  /*5290*/  FMUL.FTZ R13, R61.reuse, R13 ;  /* 0x0000000d3d0d7220 */ /* 0x040fe20000410000 */
[----:B------:R-:W-:Y:S02]  /*52a0*/  HADD2.F32 R57, -RZ, R57.H0_H0 ;  /* 0x20000039ff397230 */ /* 0x000fe40000004100 */
[-C--:B------:R-:W-:Y:S01]  /*52b0*/  FFMA.FTZ R62, R61, R56.reuse, -R62 ;  /* 0x000000383d3e7223 */ /* 0x080fe2000001083e */
[----:B------:R-:W-:Y:S01]  /*52c0*/  FFMA.FTZ R56, R59, R56, R13 ;  /* 0x000000383b387223 */ /* 0x000fe2000001000d */
[----:B------:R-:W-:-:S04]  /*52d0*/  IMAD.MOV.U32 R13, RZ, RZ, R15 ;  /* 0x000000ffff0d7224 */ /* 0x000fc800078e000f */
[----:B------:R-:W-:Y:S01]  /*52e0*/  F2FP.F16.F32.PACK_AB R56, R56, R62 ;  /* 0x0000003e3838723e */ /* 0x000fe200000000ff */
[--C-:B------:R-:W-:Y:S02]  /*52f0*/  HADD2.F32 R15, -RZ, R13.reuse.H1_H1 ;  /* 0x3000000dff0f7230 */ /* 0x100fe40000004100 */
[----:B------:R-:W-:-:S03]  /*5300*/  HADD2.F32 R13, -RZ, R13.H0_H0 ;  /* 0x2000000dff0d7230 */ /* 0x000fc60000004100 */
[----:B------:R-:W-:-:S04]  /*5310*/  FMUL.FTZ R59, R15, R58 ;  /* 0x0000003a0f3b7220 */ /* 0x000fc80000410000 */
[CC--:B------:R-:W-:Y:S01]  /*5320*/  FFMA.FTZ R59, R13.reuse, R57.reuse, -R59 ;  /* 0x000000390d3b7223 */ /* 0x0c0fe2000001083b */
[----:B------:R-:W-:Y:S01]  /*5330*/  FMUL.FTZ R13, R13, R58 ;  /* 0x0000003a0d0d7220 */ /* 0x000fe20000410000 */
[--C-:B------:R-:W-:Y:S02]  /*5340*/  HADD2.F32 R58, -RZ, R144.reuse.H0_H0 ;  /* 0x20000090ff3a7230 */ /* 0x100fe40000004100 */
[----:B------:R-:W-:Y:S02]  /*5350*/  HADD2.F32 R144, -RZ, R144.H1_H1 ;  /* 0x30000090ff907230 */ /* 0x000fe40000004100 */
[----:B------:R-:W-:Y:S01]  /*5360*/  FFMA.FTZ R13, R15, R57, R13 ;  /* 0x000000390f0d7223 */ /* 0x000fe2000001000d */
[--C-:B------:R-:W-:Y:S02]  /*5370*/  HADD2.F32 R15, -RZ, R145.reuse.H0_H0 ;  /* 0x20000091ff0f7230 */ /* 0x100fe40000004100 */
[--C-:B------:R-:W-:Y:S02]  /*5380*/  HADD2.F32 R57, -RZ, R12.reuse.H1_H1 ;  /* 0x3000000cff397230 */ /* 0x100fe40000004100 */
[----:B------:R-:W-:Y:S01]  /*5390*/  HADD2.F32 R12, -RZ, R12.H0_H0 ;  /* 0x2000000cff0c7230 */ /* 0x000fe20000004100 */
[----:B------:R-:W-:Y:S01]  /*53a0*/  F2FP.F16.F32.PACK_AB R59, R13, R59 ;  /* 0x0000003b0d3b723e */ /* 0x000fe200000000ff */
[----:B------:R-:W-:-:S02]  /*53b0*/  HADD2.F32 R145, -RZ, R145.H1_H1 ;  /* 0x30000091ff917230 */ /* 0x000fc40000004100 */
[----:B------:R-:W-:Y:S01]  /*53c0*/  FMUL.FTZ R61, R57, R15 ;  /* 0x0000000f393d7220 */ /* 0x000fe20000410000 */
[----:B------:R-:W-:-:S03]  /*53d0*/  MOV R13, R56 ;  /* 0x00000038000d7202 */ /* 0x000fc60000000f00 */
[CC--:B------:R-:W-:Y:S01]  /*53e0*/  FFMA.FTZ R61, R12.reuse, R58.reuse, -R61 ;  /* 0x0000003a0c3d7223 */ /* 0x0c0fe2000001083d */
[----:B------:R-:W-:Y:S01]  /*53f0*/  FMUL.FTZ R12, R12, R15 ;  /* 0x0000000f0c0c7220 */ /* 0x000fe20000410000 */
[--C-:B------:R-:W-:Y:S02]  /*5400*/  HADD2.F32 R15, -RZ, R14.reuse.H1_H1 ;  /* 0x3000000eff0f7230 */ /* 0x100fe40000004100 */
[----:B------:R-:W-:Y:S02]  /*5410*/  HADD2.F32 R14, -RZ, R14.H0_H0 ;  /* 0x2000000eff0e7230 */ /* 0x000fe40000004100 */
[----:B------:R-:W-:Y:S01]  /*5420*/  FFMA.FTZ R12, R57, R58, R12 ;  /* 0x0000003a390c7223 */ /* 0x000fe2000001000c */
[----:B------:R-:W-:-:S04]  /*5430*/  FMUL.FTZ R57, R15, R145 ;  /* 0x000000910f397220 */ /* 0x000fc80000410000 */
[----:B------:R-:W-:Y:S01]  /*5440*/  F2FP.F16.F32.PACK_AB R12, R12, R61 ;  /* 0x0000003d0c0c723e */ /* 0x000fe200000000ff */
[C---:B------:R-:W-:Y:S01]  /*5450*/  FFMA.FTZ R57, R14.reuse, R144, -R57 ;  /* 0x000000900e397223 */ /* 0x040fe20000010839 */
[----:B------:R-:W-:-:S04]  /*5460*/  FMUL.FTZ R14, R14, R145 ;  /* 0x000000910e0e7220 */ /* 0x000fc80000410000 */
[----:B------:R-:W-:Y:S01]  /*5470*/  FFMA.FTZ R14, R15, R144, R14 ;  /* 0x000000900f0e7223 */ /* 0x000fe2000001000e */
[----:B------:R-:W-:-:S04]  /*5480*/  IMAD.MOV.U32 R15, RZ, RZ, R59 ;  /* 0x000000ffff0f7224 */ /* 0x000fc800078e003b */
[----:B------:R-:W-:-:S07]  /*5490*/  F2FP.F16.F32.PACK_AB R14, R14, R57 ;  /* 0x000000390e0e723e */ /* 0x000fce00000000ff */
.L_x_480:
[----:B------:R-:W-:Y:S05]  /*54a0*/  BSYNC B3 ;  /* 0x0000000000037941 */ /* 0x000fea0003800000 */
.L_x_479:
[----:B0-----:R-:W-:Y:S01]  /*54b0*/  LEA R56, P3, R16, R11, 0x1 ;  /* 0x0000000b10387211 */ /* 0x001fe200078608ff */
[----:B------:R-:W-:-:S03]  /*54c0*/  ULDC.64 UR4, c[0x0][0x208] ;  /* 0x0000820000047ab9 */ /* 0x000fc60000000a00 */
[----:B------:R-:W-:-:S05]  /*54d0*/  LEA.HI.X R57, R16, R60, R17, 0x1, P3 ;  /* 0x0000003c10397211 */ /* 0x000fca00018f0c11 */
[----:B------:R0:W-:Y:S04]  /*54e0*/  ST.E.128 desc[UR4][R56.64], R12 ;  /* 0x0000000c38007985 */ /* 0x0001e8000c101d04 */
.L_x_478:
[----:B------:R-:W-:Y:S05]  /*54f0*/  BSYNC B2 ;  /* 0x0000000000027941 */ /* 0x000fea0003800000 */
.L_x_477:
[----:B------:R-:W-:Y:S01]  /*5500*/  ISETP.NE.AND P3, PT, R20, RZ, PT ;  /* 0x000000ff1400720c */ /* 0x000fe20003f65270 */
[----:B------:R-:W-:-:S12]  /*5510*/  BSSY B2, `(.L_x_481) ;  /* 0x0000037000027945 */ /* 0x000fd80003800000 */
[----:B------:R-:W-:Y:S05]  /*5520*/  @!P3 BRA `(.L_x_482) ;  /* 0x0000000000d4b947 */ /* 0x000fea0003800000 */
[----:B0---4-:R0:W4:Y:S01]  /*5530*/  LDS.128 R12, [R78+0x27c00] ;  /* 0x027c00004e0c7984 */ /* 0x0111220000000c00 */
[----:B------:R-:W-:Y:S01]  /*5540*/  ISETP.GE.AND P3, PT, R221, R110, PT ;  /* 0x0000006edd00720c */ /* 0x000fe20003f66270 */
[----:B------:R-:W-:-:S12]  /*5550*/  BSSY B3, `(.L_x_483) ;  /* 0x000002e000037945 */ /* 0x000fd80003800000 */
[----:B0-----:R-:W-:Y:S05]  /*5560*/  @P3 BRA `(.L_x_484) ;  /* 0x0000000000b03947 */ /* 0x001fea0003800000 */
[----:B------:R-:W-:Y:S01]  /*5570*/  SHF.R.U64 R57, R54, 0x10, R55 ;  /* 0x0000001036397819 */ /* 0x000fe20000001237 */
[----:B----4-:R-:W-:Y:S01]  /*5580*/  IMAD.MOV.U32 R56, RZ, RZ, R13 ;  /* 0x000000ffff387224 */ /* 0x010fe200078e000d */
[----:B------:R-:W-:Y:S02]  /*5590*/  SHF.R.U64 R52, R52, 0x10, R53 ;  /* 0x0000001034347819 */ /* 0x000fe40000001235 */
[----:B------:R-:W-:Y:S01]  /*55a0*/  SHF.R.U32.HI R54, RZ, 0x10, R55 ;  /* 0x00000010ff367819 */ /* 0x000fe20000011637 */
[----:B------:R-:W-:Y:S01]  /*55b0*/  HADD2.F32 R13, -RZ, R57.H0_H0 ;  /* 0x20000039ff0d7230 */ /* 0x000fe20000004100 */
[----:B------:R-:W-:Y:S01]  /*55c0*/  SHF.R.U32.HI R53, RZ, 0x10, R53 ;  /* 0x00000010ff357819 */ /* 0x000fe20000011635 */
[--C-:B------:R-:W-:Y:S02]  /*55d0*/  HADD2.F32 R55, -RZ, R56.reuse.H1_H1 ;  /* 0x30000038ff377230 */ /* 0x100fe40000004100 */
[----:B------:R-:W-:Y:S02]  /*55e0*/  HADD2.F32 R56, -RZ, R56.H0_H0 ;  /* 0x20000038ff387230 */ /* 0x000fe40000004100 */
[----:B------:R-:W-:-:S02]  /*55f0*/  HADD2.F32 R52, -RZ, R52.H0_H0 ;  /* 0x20000034ff347230 */ /* 0x000fc40000004100 */
[CC--:B------:R-:W-:Y:S01]  /*5600*/  FMUL.FTZ R57, R55.reuse, R13.reuse ;  /* 0x0000000d37397220 */ /* 0x0c0fe20000410000 */
[----:B------:R-:W-:Y:S02]  /*5610*/  HADD2.F32 R54, -RZ, R54.H0_H0 ;  /* 0x20000036ff367230 */ /* 0x000fe40000004100 */
[C---:B------:R-:W-:Y:S01]  /*5620*/  FMUL.FTZ R13, R56.reuse, R13 ;  /* 0x0000000d380d7220 */ /* 0x040fe20000410000 */
[----:B------:R-:W-:Y:S02]  /*5630*/  HADD2.F32 R53, -RZ, R53.H0_H0 ;  /* 0x20000035ff357230 */ /* 0x000fe40000004100 */
[-C--:B------:R-:W-:Y:S01]  /*5640*/  FFMA.FTZ R57, R56, R52.reuse, -R57 ;  /* 0x0000003438397223 */ /* 0x080fe20000010839 */
[----:B------:R-:W-:Y:S01]  /*5650*/  FFMA.FTZ R52, R55, R52, R13 ;  /* 0x0000003437347223 */ /* 0x000fe2000001000d */
[----:B------:R-:W-:-:S04]  /*5660*/  MOV R13, R15 ;  /* 0x0000000f000d7202 */ /* 0x000fc80000000f00 */
        /* <DEDUP_REMOVED lines=15> */
[----:B------:R-:W-:-:S03]  /*5760*/  IMAD.MOV.U32 R13, RZ, RZ, R52 ;  /* 0x000000ffff0d7224 */ /* 0x000fc600078e0034 */
        /* <DEDUP_REMOVED lines=12> */
.L_x_484:
[----:B------:R-:W-:Y:S05]  /*5830*/  BSYNC B3 ;  /* 0x0000000000037941 */ /* 0x000fea0003800000 */
.L_x_483:
[----:B------:R-:W-:Y:S01]  /*5840*/  LEA R52, P3, R212, R11, 0x1 ;  /* 0x0000000bd4347211 */ /* 0x000fe200078608ff */
[----:B------:R-:W-:-:S03]  /*5850*/  ULDC.64 UR4, c[0x0][0x208] ;  /* 0x0000820000047ab9 */ /* 0x000fc60000000a00 */
[----:B------:R-:W-:-:S05]  /*5860*/  LEA.HI.X R53, R212, R60, R215, 0x1, P3 ;  /* 0x0000003cd4357211 */ /* 0x000fca00018f0cd7 */
[----:B----4-:R0:W-:Y:S04]  /*5870*/  ST.E.128 desc[UR4][R52.64], R12 ;  /* 0x0000000c34007985 */ /* 0x0101e8000c101d04 */
.L_x_482:
[----:B------:R-:W-:Y:S05]  /*5880*/  BSYNC B2 ;  /* 0x0000000000027941 */ /* 0x000fea0003800000 */
.L_x_481:
[----:B------:R-:W-:Y:S01]  /*5890*/  ISETP.NE.AND P3, PT, R21, RZ, PT ;  /* 0x000000ff1500720c */ /* 0x000fe20003f65270 */
[----:B------:R-:W-:-:S12]  /*58a0*/  BSSY B2, `(.L_x_485) ;  /* 0x0000037000027945 */ /* 0x000fd80003800000 */
[----:B------:R-:W-:Y:S05]  /*58b0*/  @!P3 BRA `(.L_x_486) ;  /* 0x0000000000d4b947 */ /* 0x000fea0003800000 */
[----:B0---4-:R0:W4:Y:S01]  /*58c0*/  LDS.128 R12, [R78+0x2a400] ;  /* 0x02a400004e0c7984 */ /* 0x0111220000000c00 */
[----:B------:R-:W-:Y:S01]  /*58d0*/  ISETP.GE.AND P3, PT, R220, R110, PT ;  /* 0x0000006edc00720c */ /* 0x000fe20003f66270 */
[----:B------:R-:W-:-:S12]  /*58e0*/  BSSY B3, `(.L_x_487) ;  /* 0x000002e000037945 */ /* 0x000fd80003800000 */
[----:B0-----:R-:W-:Y:S05]  /*58f0*/  @P3 BRA `(.L_x_488) ;  /* 0x0000000000b03947 */ /* 0x001fea0003800000 */
[----:B------:R-:W-:Y:S02]  /*5900*/  SHF.R.U64 R53, R50, 0x10, R51 ;  /* 0x0000001032357819 */ /* 0x000fe40000001233 */
[----:B----4-:R-:W-:Y:S02]  /*5910*/  MOV R52, R13 ;  /* 0x0000000d00347202 */ /* 0x010fe40000000f00 */
[----:B------:R-:W-:Y:S01]  /*5920*/  SHF.R.U64 R48, R48, 0x10, R49 ;  /* 0x0000001030307819 */ /* 0x000fe20000001231 */
[----:B------:R-:W-:Y:S01]  /*5930*/  HADD2.F32 R13, -RZ, R53.H0_H0 ;  /* 0x20000035ff0d7230 */ /* 0x000fe20000004100 */
[----:B------:R-:W-:Y:S01]  /*5940*/  SHF.R.U32.HI R50, RZ, 0x10, R51 ;  /* 0x00000010ff327819 */ /* 0x000fe20000011633 */
[--C-:B------:R-:W-:Y:S01]  /*5950*/  HADD2.F32 R51, -RZ, R52.reuse.H1_H1 ;  /* 0x30000034ff337230 */ /* 0x100fe20000004100 */
[----:B------:R-:W-:Y:S01]  /*5960*/  SHF.R.U32.HI R49, RZ, 0x10, R49 ;  /* 0x00000010ff317819 */ /* 0x000fe20000011631 */
        /* <DEDUP_REMOVED lines=13> */
[C---:B------:R-:W-:Y:S01]  /*5a40*/  FFMA.FTZ R51, R13.reuse, R49, -R51 ;  /* 0x000000310d337223 */ /* 0x040fe20000010833 */
[----:B------:R-:W-:Y:S01]  /*5a50*/  FMUL.FTZ R13, R13, R50 ;  /* 0x000000320d0d7220 */ /* 0x000fe20000410000 */
[----:B------:R-:W-:-:S03]  /*5a60*/  HADD2.F32 R50, -RZ, R139.H1_H1 ;  /* 0x3000008bff327230 */ /* 0x000fc60000004100 */
[----:B------:R-:W-:Y:S01]  /*5a70*/  FFMA.FTZ R13, R15, R49, R13 ;  /* 0x000000310f0d7223 */ /* 0x000fe2000001000d */
[----:B------:R-:W-:Y:S02]  /*5a80*/  HADD2.F32 R15, -RZ, R140.H1_H1 ;  /* 0x3000008cff0f7230 */ /* 0x000fe40000004100 */
[--C-:B------:R-:W-:Y:S02]  /*5a90*/  HADD2.F32 R49, -RZ, R12.reuse.H1_H1 ;  /* 0x3000000cff317230 */ /* 0x100fe40000004100 */
[----:B------:R-:W-:Y:S01]  /*5aa0*/  HADD2.F32 R12, -RZ, R12.H0_H0 ;  /* 0x2000000cff0c7230 */ /* 0x000fe20000004100 */
[----:B------:R-:W-:Y:S01]  /*5ab0*/  F2FP.F16.F32.PACK_AB R51, R13, R51 ;  /* 0x000000330d33723e */ /* 0x000fe200000000ff */
[----:B------:R-:W-:Y:S02]  /*5ac0*/  HADD2.F32 R140, -RZ, R140.H0_H0 ;  /* 0x2000008cff8c7230 */ /* 0x000fe40000004100 */
[----:B------:R-:W-:Y:S01]  /*5ad0*/  FMUL.FTZ R52, R49, R15 ;  /* 0x0000000f31347220 */ /* 0x000fe20000410000 */
[----:B------:R-:W-:-:S03]  /*5ae0*/  IMAD.MOV.U32 R13, RZ, RZ, R48 ;  /* 0x000000ffff0d7224 */ /* 0x000fc600078e0030 */
[C---:B------:R-:W-:Y:S01]  /*5af0*/  FFMA.FTZ R52, R12.reuse, R50, -R52 ;  /* 0x000000320c347223 */ /* 0x040fe20000010834 */
[----:B------:R-:W-:Y:S01]  /*5b00*/  FMUL.FTZ R12, R12, R15 ;  /* 0x0000000f0c0c7220 */ /* 0x000fe20000410000 */
[----:B------:R-:W-:-:S03]  /*5b10*/  HADD2.F32 R15, -RZ, R141.H0_H0 ;  /* 0x2000008dff0f7230 */ /* 0x000fc60000004100 */
[----:B------:R-:W-:Y:S01]  /*5b20*/  FFMA.FTZ R12, R49, R50, R12 ;  /* 0x00000032310c7223 */ /* 0x000fe2000001000c */
[--C-:B------:R-:W-:Y:S02]  /*5b30*/  HADD2.F32 R49, -RZ, R14.reuse.H1_H1 ;  /* 0x3000000eff317230 */ /* 0x100fe40000004100 */
[----:B------:R-:W-:Y:S02]  /*5b40*/  HADD2.F32 R14, -RZ, R14.H0_H0 ;  /* 0x2000000eff0e7230 */ /* 0x000fe40000004100 */
[----:B------:R-:W-:Y:S01]  /*5b50*/  F2FP.F16.F32.PACK_AB R12, R12, R52 ;  /* 0x000000340c0c723e */ /* 0x000fe200000000ff */
[----:B------:R-:W-:-:S04]  /*5b60*/  FMUL.FTZ R50, R49, R15 ;  /* 0x0000000f31327220 */ /* 0x000fc80000410000 */
[C---:B------:R-:W-:Y:S01]  /*5b70*/  FFMA.FTZ R50, R14.reuse, R140, -R50 ;  /* 0x0000008c0e327223 */ /* 0x040fe20000010832 */
[----:B------:R-:W-:Y:S01]  /*5b80*/  FMUL.FTZ R14, R14, R15 ;  /* 0x0000000f0e0e7220 */ /* 0x000fe20000410000 */
[----:B------:R-:W-:-:S03]  /*5b90*/  MOV R15, R51 ;  /* 0x00000033000f7202 */ /* 0x000fc60000000f00 */
[----:B------:R-:W-:-:S05]  /*5ba0*/  FFMA.FTZ R14, R49, R140, R14 ;  /* 0x0000008c310e7223 */ /* 0x000fca000001000e */
[----:B------:R-:W-:-:S07]  /*5bb0*/  F2FP.F16.F32.PACK_AB R14, R14, R50 ;  /* 0x000000320e0e723e */ /* 0x000fce00000000ff */
.L_x_488:
[----:B------:R-:W-:Y:S05]  /*5bc0*/  BSYNC B3 ;  /* 0x0000000000037941 */ /* 0x000fea0003800000 */
.L_x_487:
[----:B------:R-:W-:Y:S01]  /*5bd0*/  LEA R48, P3, R19, R11, 0x1 ;  /* 0x0000000b13307211 */ /* 0x000fe200078608ff */
[----:B------:R-:W-:-:S03]  /*5be0*/  ULDC.64 UR4, c[0x0][0x208] ;  /* 0x0000820000047ab9 */ /* 0x000fc60000000a00 */
[----:B------:R-:W-:-:S05]  /*5bf0*/  LEA.HI.X R49, R19, R60, R219, 0x1, P3 ;  /* 0x0000003c13317211 */ /* 0x000fca00018f0cdb */
[----:B----4-:R0:W-:Y:S04]  /*5c00*/  ST.E.128 desc[UR4][R48.64], R12 ;  /* 0x0000000c30007985 */ /* 0x0101e8000c101d04 */
.L_x_486:
[----:B------:R-:W-:Y:S05]  /*5c10*/  BSYNC B2 ;  /* 0x0000000000027941 */ /* 0x000fea0003800000 */
.L_x_485:
        /* <DEDUP_REMOVED lines=11> */
[----:B------:R-:W-:Y:S01]  /*5cd0*/  SHF.R.U32.HI R45, RZ, 0x10, R45 ;  /* 0x00000010ff2d7819 */ /* 0x000fe2000001162d */
[----:B------:R-:W-:Y:S02]  /*5ce0*/  HADD2.F32 R46, -RZ, R46.H0_H0 ;  /* 0x2000002eff2e7230 */ /* 0x000fe40000004100 */
[--C-:B------:R-:W-:Y:S02]  /*5cf0*/  HADD2.F32 R13, -RZ, R47.reuse.H1_H1 ;  /* 0x3000002fff0d7230 */ /* 0x100fe40000004100 */
[----:B------:R-:W-:-:S02]  /*5d00*/  HADD2.F32 R47, -RZ, R47.H0_H0 ;  /* 0x2000002fff2f7230 */ /* 0x000fc40000004100 */
[----:B------:R-:W-:Y:S02]  /*5d10*/  HADD2.F32 R44, -RZ, R44.H0_H0 ;  /* 0x2000002cff2c7230 */ /* 0x000fe40000004100 */
[-C--:B------:R-:W-:Y:S01]  /*5d20*/  FMUL.FTZ R49, R13, R48.reuse ;  /* 0x000000300d317220 */ /* 0x080fe20000410000 */
[----:B------:R-:W-:Y:S02]  /*5d30*/  HADD2.F32 R45, -RZ, R45.H0_H0 ;  /* 0x2000002dff2d7230 */ /* 0x000fe40000004100 */
[C---:B------:R-:W-:Y:S01]  /*5d40*/  FMUL.FTZ R48, R47.reuse, R48 ;  /* 0x000000302f307220 */ /* 0x040fe20000410000 */
[----:B------:R-:W-:-:S03]  /*5d50*/  FFMA.FTZ R49, R47, R44, -R49 ;  /* 0x0000002c2f317223 */ /* 0x000fc60000010831 */
[----:B------:R-:W-:Y:S01]  /*5d60*/  FFMA.FTZ R48, R13, R44, R48 ;  /* 0x0000002c0d307223 */ /* 0x000fe20000010030 */
[--C-:B------:R-:W-:Y:S02]  /*5d70*/  HADD2.F32 R13, -RZ, R15.reuse.H1_H1 ;  /* 0x3000000fff0d7230 */ /* 0x100fe40000004100 */
[----:B------:R-:W-:Y:S02]  /*5d80*/  HADD2.F32 R15, -RZ, R15.H0_H0 ;  /* 0x2000000fff0f7230 */ /* 0x000fe40000004100 */
[----:B------:R-:W-:Y:S01]  /*5d90*/  F2FP.F16.F32.PACK_AB R48, R48, R49 ;  /* 0x000000313030723e */ /* 0x000fe200000000ff */
[-C--:B------:R-:W-:Y:S02]  /*5da0*/  FMUL.FTZ R44, R13, R46.reuse ;  /* 0x0000002e0d2c7220 */ /* 0x080fe40000410000 */
[C---:B------:R-:W-:Y:S02]  /*5db0*/  FMUL.FTZ R46, R15.reuse, R46 ;  /* 0x0000002e0f2e7220 */ /* 0x040fe40000410000 */
[----:B------:R-:W-:Y:S01]  /*5dc0*/  FFMA.FTZ R44, R15, R45, -R44 ;  /* 0x0000002d0f2c7223 */ /* 0x000fe2000001082c */
[----:B------:R-:W-:-:S02]  /*5dd0*/  HADD2.F32 R15, -RZ, R137.H0_H0 ;  /* 0x20000089ff0f7230 */ /* 0x000fc40000004100 */
[----:B------:R-:W-:Y:S01]  /*5de0*/  FFMA.FTZ R46, R13, R45, R46 ;  /* 0x0000002d0d2e7223 */ /* 0x000fe2000001002e */
[--C-:B------:R-:W-:Y:S02]  /*5df0*/  HADD2.F32 R13, -RZ, R12.reuse.H0_H0 ;  /* 0x2000000cff0d7230 */ /* 0x100fe40000004100 */
[----:B------:R-:W-:Y:S02]  /*5e00*/  HADD2.F32 R12, -RZ, R12.H1_H1 ;  /* 0x3000000cff0c7230 */ /* 0x000fe40000004100 */
[--C-:B------:R-:W-:Y:S01]  /*5e10*/  HADD2.F32 R45, -RZ, R136.reuse.H0_H0 ;  /* 0x20000088ff2d7230 */ /* 0x100fe20000004100 */
[----:B------:R-:W-:Y:S01]  /*5e20*/  F2FP.F16.F32.PACK_AB R44, R46, R44 ;  /* 0x0000002c2e2c723e */ /* 0x000fe200000000ff */
[----:B------:R-:W-:Y:S02]  /*5e30*/  HADD2.F32 R137, -RZ, R137.H1_H1 ;  /* 0x30000089ff897230 */ /* 0x000fe40000004100 */
[-C--:B------:R-:W-:Y:S01]  /*5e40*/  FMUL.FTZ R47, R12, R15.reuse ;  /* 0x0000000f0c2f7220 */ /* 0x080fe20000410000 */
[----:B------:R-:W-:Y:S01]  /*5e50*/  FMUL.FTZ R15, R13, R15 ;  /* 0x0000000f0d0f7220 */ /* 0x000fe20000410000 */
[----:B------:R-:W-:-:S02]  /*5e60*/  HADD2.F32 R136, -RZ, R136.H1_H1 ;  /* 0x30000088ff887230 */ /* 0x000fc40000004100 */
[-C--:B------:R-:W-:Y:S01]  /*5e70*/  FFMA.FTZ R47, R13, R45.reuse, -R47 ;  /* 0x0000002d0d2f7223 */ /* 0x080fe2000001082f */
[----:B------:R-:W-:Y:S01]  /*5e80*/  FFMA.FTZ R15, R12, R45, R15 ;  /* 0x0000002d0c0f7223 */ /* 0x000fe2000001000f */
[--C-:B------:R-:W-:Y:S02]  /*5e90*/  HADD2.F32 R12, -RZ, R14.reuse.H0_H0 ;  /* 0x2000000eff0c7230 */ /* 0x100fe40000004100 */
[----:B------:R-:W-:Y:S02]  /*5ea0*/  HADD2.F32 R14, -RZ, R14.H1_H1 ;  /* 0x3000000eff0e7230 */ /* 0x000fe40000004100 */
[----:B------:R-:W-:-:S03]  /*5eb0*/  F2FP.F16.F32.PACK_AB R15, R15, R47 ;  /* 0x0000002f0f0f723e */ /* 0x000fc600000000ff */
[-C--:B------:R-:W-:Y:S01]  /*5ec0*/  FMUL.FTZ R13, R14, R137.reuse ;  /* 0x000000890e0d7220 */ /* 0x080fe20000410000 */
[----:B------:R-:W-:-:S03]  /*5ed0*/  FMUL.FTZ R137, R12, R137 ;  /* 0x000000890c897220 */ /* 0x000fc60000410000 */
[-C--:B------:R-:W-:Y:S01]  /*5ee0*/  FFMA.FTZ R13, R12, R136.reuse, -R13 ;  /* 0x000000880c0d7223 */ /* 0x080fe2000001080d */
[----:B------:R-:W-:Y:S01]  /*5ef0*/  FFMA.FTZ R137, R14, R136, R137 ;  /* 0x000000880e897223 */ /* 0x000fe20000010089 */
[----:B------:R-:W-:Y:S02]  /*5f00*/  IMAD.MOV.U32 R12, RZ, RZ, R15 ;  /* 0x000000ffff0c7224 */ /* 0x000fe400078e000f */
[----:B------:R-:W-:Y:S02]  /*5f10*/  IMAD.MOV.U32 R15, RZ, RZ, R44 ;  /* 0x000000ffff0f7224 */ /* 0x000fe400078e002c */
[----:B------:R-:W-:Y:S02]  /*5f20*/  F2FP.F16.F32.PACK_AB R137, R137, R13 ;  /* 0x0000000d8989723e */ /* 0x000fe400000000ff */
[----:B------:R-:W-:-:S03]  /*5f30*/  MOV R13, R48 ;  /* 0x00000030000d7202 */ /* 0x000fc60000000f00 */
[----:B------:R-:W-:-:S07]  /*5f40*/  IMAD.MOV.U32 R14, RZ, RZ, R137 ;  /* 0x000000ffff0e7224 */ /* 0x000fce00078e0089 */
.L_x_490:
[----:B------:R-:W-:Y:S05]  /*5f50*/  BSYNC B2 ;  /* 0x0000000000027941 */ /* 0x000fea0003800000 */
.L_x_489:
[----:B------:R-:W-:Y:S01]  /*5f60*/  LEA R44, P3, R22, R11, 0x1 ;  /* 0x0000000b162c7211 */ /* 0x000fe200078608ff */
[----:B------:R-:W-:-:S03]  /*5f70*/  ULDC.64 UR4, c[0x0][0x208] ;  /* 0x0000820000047ab9 */ /* 0x000fc60000000a00 */
[----:B------:R-:W-:-:S05]  /*5f80*/  LEA.HI.X R45, R22, R60, R218, 0x1, P3 ;  /* 0x0000003c162d7211 */ /* 0x000fca00018f0cda */
[----:B----4-:R0:W-:Y:S04]  /*5f90*/  ST.E.128 desc[UR4][R44.64], R12 ;  /* 0x0000000c2c007985 */ /* 0x0101e8000c101d04 */
.L_x_476:
[----:B------:R-:W-:Y:S05]  /*5fa0*/  BSYNC B1 ;  /* 0x0000000000017941 */ /* 0x000fea0003800000 */
.L_x_475:
[----:B------:R-:W-:-:S03]  /*5fb0*/  UMOV UR4, 0xffffffff ;  /* 0xffffffff00047882 */ /* 0x000fc60000000000 */
[----:B------:R-:W-:Y:S05]  /*5fc0*/  BRA.DIV UR4, `(.L_x_491) ;  /* 0x00000252041c7947 */ /* 0x000fea000b800000 */
[----:B01----:R-:W0:Y:S04]  /*5fd0*/  SHFL.IDX PT, R116, R116, 0x2, 0x181f ;  /* 0x00581f0074747f89 */ /* 0x003e2800000e0000 */
[----:B---3--:R-:W1:Y:S02]  /*5fe0*/  SHFL.IDX PT, R117, R117, 0x2, 0x181f ;  /* 0x00581f0075757f89 */ /* 0x008e6400000e0000 */
.L_x_822:
[----:B------:R-:W-:Y:S05]  /*5ff0*/  @P5 BRA `(.L_x_492) ;  /* 0x0000005000ec5947 */ /* 0x000fea0003800000 */
[----:B------:R-:W-:Y:S01]  /*6000*/  ISETP.NE.AND P3, PT, R0, RZ, PT ;  /* 0x000000ff0000720c */ /* 0x000fe20003f65270 */
[----:B------:R-:W-:-:S12]  /*6010*/  BSSY B1, `(.L_x_493) ;  /* 0x0000038000017945 */ /* 0x000fd80003800000 */
[----:B------:R-:W-:Y:S05]  /*6020*/  @!P3 BRA `(.L_x_494) ;  /* 0x0000000000d8b947 */ /* 0x000fea0003800000 */
[----:B----4-:R3:W4:Y:S01]  /*6030*/  LDS.128 R12, [R78+0x26400] ;  /* 0x026400004e0c7984 */ /* 0x0107220000000c00 */
[----:B------:R-:W-:Y:S01]  /*6040*/  ISETP.GE.AND P3, PT, R216, R110, PT ;  /* 0x0000006ed800720c */ /* 0x000fe20003f66270 */
[----:B------:R-:W-:-:S12]  /*6050*/  BSSY B2, `(.L_x_495) ;  /* 0x000002f000027945 */ /* 0x000fd80003800000 */
[----:B---3--:R-:W-:Y:S05]  /*6060*/  @P3 BRA `(.L_x_496) ;  /* 0x0000000000b43947 */ /* 0x008fea0003800000 */
[----:B------:R-:W-:Y:S01]  /*6070*/  SHF.R.U64 R44, R42, 0x10, R43 ;  /* 0x000000102a2c7819 */ /* 0x000fe2000000122b */
[----:B------:R-:W-:Y:S01]  /*6080*/  HADD2.F32 R139, -RZ, R139.H0_H0 ;  /* 0x2000008bff8b7230 */ /* 0x000fe20000004100 */
[----:B----4-:R-:W-:Y:S01]  /*6090*/  MOV R42, R13 ;  /* 0x0000000d002a7202 */ /* 0x010fe20000000f00 */
[----:B------:R-:W-:Y:S01]  /*60a0*/  HADD2.F32 R141, -RZ, R141.H1_H1 ;  /* 0x3000008dff8d7230 */ /* 0x000fe20000004100 */
[----:B------:R-:W-:Y:S01]  /*60b0*/  SHF.R.U64 R13, R40, 0x10, R41 ;  /* 0x00000010280d7819 */ /* 0x000fe20000001229 */
[----:B------:R-:W-:Y:S01]  /*60c0*/  HADD2.F32 R44, -RZ, R44.H0_H0 ;  /* 0x2000002cff2c7230 */ /* 0x000fe20000004100 */
[----:B------:R-:W-:Y:S01]  /*60d0*/  SHF.R.U32.HI R43, RZ, 0x10, R43 ;  /* 0x00000010ff2b7819 */ /* 0x000fe2000001162b */
[--C-:B------:R-:W-:Y:S02]  /*60e0*/  HADD2.F32 R11, -RZ, R42.reuse.H1_H1 ;  /* 0x3000002aff0b7230 */ /* 0x100fe40000004100 */
[----:B------:R-:W-:Y:S02]  /*60f0*/  HADD2.F32 R40, -RZ, R42.H0_H0 ;  /* 0x2000002aff287230 */ /* 0x000fe40000004100 */
[----:B------:R-:W-:-:S02]  /*6100*/  HADD2.F32 R13, -RZ, R13.H0_H0 ;  /* 0x2000000dff0d7230 */ /* 0x000fc40000004100 */
[-C--:B------:R-:W-:Y:S01]  /*6110*/  FMUL.FTZ R42, R11, R44.reuse ;  /* 0x0000002c0b2a7220 */ /* 0x080fe20000410000 */
[----:B------:R-:W-:-:S03]  /*6120*/  FMUL.FTZ R44, R40, R44 ;  /* 0x0000002c282c7220 */ /* 0x000fc60000410000 */
[-C--:B------:R-:W-:Y:S01]  /*6130*/  FFMA.FTZ R42, R40, R13.reuse, -R42 ;  /* 0x0000000d282a7223 */ /* 0x080fe2000001082a */
[----:B------:R-:W-:Y:S01]  /*6140*/  SHF.R.U32.HI R40, RZ, 0x10, R41 ;  /* 0x00000010ff287819 */ /* 0x000fe20000011629 */
[----:B------:R-:W-:Y:S01]  /*6150*/  FFMA.FTZ R44, R11, R13, R44 ;  /* 0x0000000d0b2c7223 */ /* 0x000fe2000001002c */
[----:B------:R-:W-:Y:S02]  /*6160*/  IMAD.MOV.U32 R13, RZ, RZ, R15 ;  /* 0x000000ffff0d7224 */ /* 0x000fe400078e000f */
[----:B------:R-:W-:Y:S02]  /*6170*/  HADD2.F32 R15, -RZ, R43.H0_H0 ;  /* 0x2000002bff0f7230 */ /* 0x000fe40000004100 */
[----:B------:R-:W-:Y:S01]  /*6180*/  HADD2.F32 R40, -RZ, R40.H0_H0 ;  /* 0x20000028ff287230 */ /* 0x000fe20000004100 */
[----:B------:R-:W-:Y:S01]  /*6190*/  F2FP.F16.F32.PACK_AB R42, R44, R42 ;  /* 0x0000002a2c2a723e */ /* 0x000fe200000000ff */
[--C-:B------:R-:W-:Y:S02]  /*61a0*/  HADD2.F32 R11, -RZ, R13.reuse.H1_H1 ;  /* 0x3000000dff0b7230 */ /* 0x100fe40000004100 */
[----:B------:R-:W-:-:S03]  /*61b0*/  HADD2.F32 R13, -RZ, R13.H0_H0 ;  /* 0x2000000dff0d7230 */ /* 0x000fc60000004100 */
[-C--:B------:R-:W-:Y:S02]  /*61c0*/  FMUL.FTZ R41, R11, R15.reuse ;  /* 0x0000000f0b297220 */ /* 0x080fe40000410000 */
[C---:B------:R-:W-:Y:S02]  /*61d0*/  FMUL.FTZ R15, R13.reuse, R15 ;  /* 0x0000000f0d0f7220 */ /* 0x040fe40000410000 */
[-C--:B------:R-:W-:Y:S01]  /*61e0*/  FFMA.FTZ R41, R13, R40.reuse, -R41 ;  /* 0x000000280d297223 */ /* 0x080fe20000010829 */
[----:B------:R-:W-:Y:S02]  /*61f0*/  HADD2.F32 R13, -RZ, R138.H0_H0 ;  /* 0x2000008aff0d7230 */ /* 0x000fe40000004100 */
[----:B------:R-:W-:Y:S01]  /*6200*/  FFMA.FTZ R15, R11, R40, R15 ;  /* 0x000000280b0f7223 */ /* 0x000fe2000001000f */
[--C-:B------:R-:W-:Y:S02]  /*6210*/  HADD2.F32 R11, -RZ, R12.reuse.H0_H0 ;  /* 0x2000000cff0b7230 */ /* 0x100fe40000004100 */
[----:B------:R-:W-:-:S02]  /*6220*/  HADD2.F32 R12, -RZ, R12.H1_H1 ;  /* 0x3000000cff0c7230 */ /* 0x000fc40000004100 */
[----:B------:R-:W-:Y:S01]  /*6230*/  HADD2.F32 R138, -RZ, R138.H1_H1 ;  /* 0x3000008aff8a7230 */ /* 0x000fe20000004100 */
[----:B------:R-:W-:Y:S02]  /*6240*/  F2FP.F16.F32.PACK_AB R15, R15, R41 ;  /* 0x000000290f0f723e */ /* 0x000fe400000000ff */
[-C--:B------:R-:W-:Y:S01]  /*6250*/  FMUL.FTZ R40, R12, R139.reuse ;  /* 0x0000008b0c287220 */ /* 0x080fe20000410000 */
[----:B------:R-:W-:-:S03]  /*6260*/  FMUL.FTZ R139, R11, R139 ;  /* 0x0000008b0b8b7220 */ /* 0x000fc60000410000 */
[-C--:B------:R-:W-:Y:S01]  /*6270*/  FFMA.FTZ R40, R11, R13.reuse, -R40 ;  /* 0x0000000d0b287223 */ /* 0x080fe20000010828 */
[--C-:B------:R-:W-:Y:S02]  /*6280*/  HADD2.F32 R11, -RZ, R14.reuse.H0_H0 ;  /* 0x2000000eff0b7230 */ /* 0x100fe40000004100 */
[----:B------:R-:W-:Y:S01]  /*6290*/  FFMA.FTZ R139, R12, R13, R139 ;  /* 0x0000000d0c8b7223 */ /* 0x000fe2000001008b */
[----:B------:R-:W-:Y:S01]  /*62a0*/  HADD2.F32 R14, -RZ, R14.H1_H1 ;  /* 0x3000000eff0e7230 */ /* 0x000fe20000004100 */
[----:B------:R-:W-:-:S03]  /*62b0*/  MOV R13, R42 ;  /* 0x0000002a000d7202 */ /* 0x000fc60000000f00 */
[----:B------:R-:W-:Y:S01]  /*62c0*/  F2FP.F16.F32.PACK_AB R40, R139, R40 ;  /* 0x000000288b28723e */ /* 0x000fe200000000ff */
[-C--:B------:R-:W-:Y:S01]  /*62d0*/  FMUL.FTZ R12, R14, R141.reuse ;  /* 0x0000008d0e0c7220 */ /* 0x080fe20000410000 */
[----:B------:R-:W-:-:S03]  /*62e0*/  FMUL.FTZ R141, R11, R141 ;  /* 0x0000008d0b8d7220 */ /* 0x000fc60000410000 */
[-C--:B------:R-:W-:Y:S01]  /*62f0*/  FFMA.FTZ R12, R11, R138.reuse, -R12 ;  /* 0x0000008a0b0c7223 */ /* 0x080fe2000001080c */
[----:B------:R-:W-:-:S05]  /*6300*/  FFMA.FTZ R141, R14, R138, R141 ;  /* 0x0000008a0e8d7223 */ /* 0x000fca000001008d */
[----:B------:R-:W-:Y:S01]  /*6310*/  F2FP.F16.F32.PACK_AB R141, R141, R12 ;  /* 0x0000000c8d8d723e */ /* 0x000fe200000000ff */
[----:B------:R-:W-:-:S04]  /*6320*/  IMAD.MOV.U32 R12, RZ, RZ, R40 ;  /* 0x000000ffff0c7224 */ /* 0x000fc800078e0028 */
[----:B------:R-:W-:-:S07]  /*6330*/  IMAD.MOV.U32 R14, RZ, RZ, R141 ;  /* 0x000000ffff0e7224 */ /* 0x000fce00078e008d */
.L_x_496:
[----:B------:R-:W-:Y:S05]  /*6340*/  BSYNC B2 ;  /* 0x0000000000027941 */ /* 0x000fea0003800000 */
.L_x_495:
[----:B-1----:R-:W-:Y:S01]  /*6350*/  LEA R40, P3, R16, R117, 0x1 ;  /* 0x0000007510287211 */ /* 0x002fe200078608ff */
[----:B------:R-:W-:-:S03]  /*6360*/  ULDC.64 UR4, c[0x0][0x208] ;  /* 0x0000820000047ab9 */ /* 0x000fc60000000a00 */
[----:B0-----:R-:W-:-:S05]  /*6370*/  LEA.HI.X R41, R16, R116, R17, 0x1, P3 ;  /* 0x0000007410297211 */ /* 0x001fca00018f0c11 */
[----:B----4-:R3:W-:Y:S04]  /*6380*/  ST.E.128 desc[UR4][R40.64], R12 ;  /* 0x0000000c28007985 */ /* 0x0107e8000c101d04 */
.L_x_494:
[----:B------:R-:W-:Y:S05]  /*6390*/  BSYNC B1 ;  /* 0x0000000000017941 */ /* 0x000fea0003800000 */
.L_x_493:
[----:B------:R-:W-:Y:S01]  /*63a0*/  ISETP.NE.AND P3, PT, R20, RZ, PT ;  /* 0x000000ff1400720c */ /* 0x000fe20003f65270 */
[----:B------:R-:W-:-:S12]  /*63b0*/  BSSY B1, `(.L_x_497) ;  /* 0x000003a000017945 */ /* 0x000fd80003800000 */
[----:B------:R-:W-:Y:S05]  /*63c0*/  @!P3 BRA `(.L_x_498) ;  /* 0x0000000000e0b947 */ /* 0x000fea0003800000 */
[----:B---34-:R3:W4:Y:S01]  /*63d0*/  LDS.128 R12, [R78+0x28c00] ;  /* 0x028c00004e0c7984 */ /* 0x0187220000000c00 */
[----:B------:R-:W-:Y:S01]  /*63e0*/  ISETP.GE.AND P4, PT, R221, R110, PT ;  /* 0x0000006edd00720c */ /* 0x000fe20003f86270 */
[----:B------:R-:W-:Y:S01]  /*63f0*/  BSSY B2, `(.L_x_499) ;  /* 0x0000033000027945 */ /* 0x000fe20003800000 */
[----:B-1----:R-:W-:-:S04]  /*6400*/  LEA R40, P3, R212, R117, 0x1 ;  /* 0x00000075d4287211 */ /* 0x002fc800078608ff */
[----:B0-----:R-:W-:-:S07]  /*6410*/  LEA.HI.X R41, R212, R116, R215, 0x1, P3 ;  /* 0x00000074d4297211 */ /* 0x001fce00018f0cd7 */
[----:B---3--:R-:W-:Y:S05]  /*6420*/  @P4 BRA `(.L_x_500) ;  /* 0x0000000000bc4947 */ /* 0x008fea0003800000 */
[----:B------:R-:W-:Y:S01]  /*6430*/  SHF.R.U64 R42, R38, 0x10, R39 ;  /* 0x00000010262a7819 */ /* 0x000fe20000001227 */
[----:B----4-:R-:W-:Y:S01]  /*6440*/  IMAD.MOV.U32 R38, RZ, RZ, R13 ;  /* 0x000000ffff267224 */ /* 0x010fe200078e000d */
[----:B------:R-:W-:Y:S02]  /*6450*/  SHF.R.U64 R13, R36, 0x10, R37 ;  /* 0x00000010240d7819 */ /* 0x000fe40000001225 */
[----:B------:R-:W-:Y:S01]  /*6460*/  SHF.R.U32.HI R39, RZ, 0x10, R39 ;  /* 0x00000010ff277819 */ /* 0x000fe20000011627 */
[----:B------:R-:W-:Y:S02]  /*6470*/  HADD2.F32 R42, -RZ, R42.H0_H0 ;  /* 0x2000002aff2a7230 */ /* 0x000fe40000004100 */
        /* <DEDUP_REMOVED lines=8> */
[----:B------:R-:W-:Y:S01]  /*6500*/  MOV R11, R15 ;  /* 0x0000000f000b7202 */ /* 0x000fe20000000f00 */
[----:B------:R-:W-:Y:S02]  /*6510*/  IMAD.MOV.U32 R13, RZ, RZ, R12 ;  /* 0x000000ffff0d7224 */ /* 0x000fe400078e000c */
[----:B------:R-:W-:Y:S01]  /*6520*/  HADD2.F32 R12, -RZ, R39.H0_H0 ;  /* 0x20000027ff0c7230 */ /* 0x000fe20000004100 */
[----:B------:R-:W-:Y:S01]  /*6530*/  F2FP.F16.F32.PACK_AB R38, R42, R38 ;  /* 0x000000262a26723e */ /* 0x000fe200000000ff */
[--C-:B------:R-:W-:Y:S02]  /*6540*/  HADD2.F32 R15, -RZ, R11.reuse.H1_H1 ;  /* 0x3000000bff0f7230 */ /* 0x100fe40000004100 */
[----:B------:R-:W-:-:S02]  /*6550*/  HADD2.F32 R11, -RZ, R11.H0_H0 ;  /* 0x2000000bff0b7230 */ /* 0x000fc40000004100 */
[----:B------:R-:W-:Y:S02]  /*6560*/  HADD2.F32 R36, -RZ, R36.H0_H0 ;  /* 0x20000024ff247230 */ /* 0x000fe40000004100 */
[-C--:B------:R-:W-:Y:S01]  /*6570*/  FMUL.FTZ R37, R15, R12.reuse ;  /* 0x0000000c0f257220 */ /* 0x080fe20000410000 */
[----:B------:R-:W-:-:S03]  /*6580*/  FMUL.FTZ R12, R11, R12 ;  /* 0x0000000c0b0c7220 */ /* 0x000fc60000410000 */
[-C--:B------:R-:W-:Y:S01]  /*6590*/  FFMA.FTZ R37, R11, R36.reuse, -R37 ;  /* 0x000000240b257223 */ /* 0x080fe20000010825 */
[----:B------:R-:W-:Y:S02]  /*65a0*/  HADD2.F32 R11, -RZ, R135.H0_H0 ;  /* 0x20000087ff0b7230 */ /* 0x000fe40000004100 */
[----:B------:R-:W-:Y:S01]  /*65b0*/  FFMA.FTZ R12, R15, R36, R12 ;  /* 0x000000240f0c7223 */ /* 0x000fe2000001000c */
[--C-:B------:R-:W-:Y:S02]  /*65c0*/  HADD2.F32 R15, -RZ, R13.reuse.H1_H1 ;  /* 0x3000000dff0f7230 */ /* 0x100fe40000004100 */
[----:B------:R-:W-:Y:S02]  /*65d0*/  HADD2.F32 R13, -RZ, R13.H0_H0 ;  /* 0x2000000dff0d7230 */ /* 0x000fe40000004100 */
[----:B------:R-:W-:Y:S02]  /*65e0*/  HADD2.F32 R36, -RZ, R134.H0_H0 ;  /* 0x20000086ff247230 */ /* 0x000fe40000004100 */
[----:B------:R-:W-:Y:S01]  /*65f0*/  FMUL.FTZ R39, R15, R11 ;  /* 0x0000000b0f277220 */ /* 0x000fe20000410000 */
[----:B------:R-:W-:-:S02]  /*6600*/  HADD2.F32 R135, -RZ, R135.H1_H1 ;  /* 0x30000087ff877230 */ /* 0x000fc40000004100 */
[C---:B------:R-:W-:Y:S01]  /*6610*/  FMUL.FTZ R11, R13.reuse, R11 ;  /* 0x0000000b0d0b7220 */ /* 0x040fe20000410000 */
[----:B------:R-:W-:Y:S02]  /*6620*/  HADD2.F32 R134, -RZ, R134.H1_H1 ;  /* 0x30000086ff867230 */ /* 0x000fe40000004100 */
[-C--:B------:R-:W-:Y:S01]  /*6630*/  FFMA.FTZ R39, R13, R36.reuse, -R39 ;  /* 0x000000240d277223 */ /* 0x080fe20000010827 */
[--C-:B------:R-:W-:Y:S02]  /*6640*/  HADD2.F32 R13, -RZ, R14.reuse.H1_H1 ;  /* 0x3000000eff0d7230 */ /* 0x100fe40000004100 */
[----:B------:R-:W-:Y:S01]  /*6650*/  FFMA.FTZ R11, R15, R36, R11 ;  /* 0x000000240f0b7223 */ /* 0x000fe2000001000b */
[----:B------:R-:W-:Y:S01]  /*6660*/  HADD2.F32 R14, -RZ, R14.H0_H0 ;  /* 0x2000000eff0e7230 */ /* 0x000fe20000004100 */
[----:B------:R-:W-:Y:S01]  /*6670*/  F2FP.F16.F32.PACK_AB R37, R12, R37 ;  /* 0x000000250c25723e */ /* 0x000fe200000000ff */
[----:B------:R-:W-:Y:S02]  /*6680*/  FMUL.FTZ R15, R13, R135 ;  /* 0x000000870d0f7220 */ /* 0x000fe40000410000 */
[----:B------:R-:W-:Y:S01]  /*6690*/  F2FP.F16.F32.PACK_AB R11, R11, R39 ;  /* 0x000000270b0b723e */ /* 0x000fe200000000ff */
[C---:B------:R-:W-:Y:S01]  /*66a0*/  FMUL.FTZ R135, R14.reuse, R135 ;  /* 0x000000870e877220 */ /* 0x040fe20000410000 */
[----:B------:R-:W-:-:S03]  /*66b0*/  FFMA.FTZ R15, R14, R134, -R15 ;  /* 0x000000860e0f7223 */ /* 0x000fc6000001080f */
[----:B------:R-:W-:Y:S01]  /*66c0*/  FFMA.FTZ R135, R13, R134, R135 ;  /* 0x000000860d877223 */ /* 0x000fe20000010087 */
[----:B------:R-:W-:Y:S01]  /*66d0*/  IMAD.MOV.U32 R12, RZ, RZ, R11 ;  /* 0x000000ffff0c7224 */ /* 0x000fe200078e000b */
[----:B------:R-:W-:-:S03]  /*66e0*/  MOV R13, R38 ;  /* 0x00000026000d7202 */ /* 0x000fc60000000f00 */
[----:B------:R-:W-:-:S05]  /*66f0*/  F2FP.F16.F32.PACK_AB R15, R135, R15 ;  /* 0x0000000f870f723e */ /* 0x000fca00000000ff */
[----:B------:R-:W-:Y:S02]  /*6700*/  IMAD.MOV.U32 R14, RZ, RZ, R15 ;  /* 0x000000ffff0e7224 */ /* 0x000fe400078e000f */
[----:B------:R-:W-:-:S07]  /*6710*/  IMAD.MOV.U32 R15, RZ, RZ, R37 ;  /* 0x000000ffff0f7224 */ /* 0x000fce00078e0025 */
.L_x_500:
[----:B------:R-:W-:Y:S05]  /*6720*/  BSYNC B2 ;  /* 0x0000000000027941 */ /* 0x000fea0003800000 */
.L_x_499:
[----:B------:R-:W-:Y:S02]  /*6730*/  ULDC.64 UR4, c[0x0][0x208] ;  /* 0x0000820000047ab9 */ /* 0x000fe40000000a00 */
[----:B----4-:R0:W-:Y:S03]  /*6740*/  ST.E.128 desc[UR4][R40.64], R12 ;  /* 0x0000000c28007985 */ /* 0x0101e6000c101d04 */
.L_x_498:
[----:B------:R-:W-:Y:S05]  /*6750*/  BSYNC B1 ;  /* 0x0000000000017941 */ /* 0x000fea0003800000 */
.L_x_497:
[----:B------:R-:W-:Y:S01]  /*6760*/  ISETP.NE.AND P3, PT, R21, RZ, PT ;  /* 0x000000ff1500720c */ /* 0x000fe20003f65270 */
[----:B------:R-:W-:-:S12]  /*6770*/  BSSY B1, `(.L_x_501) ;  /* 0x0000034000017945 */ /* 0x000fd80003800000 */
[----:B------:R-:W-:Y:S05]  /*6780*/  @!P3 BRA `(.L_x_502) ;  /* 0x0000000000c8b947 */ /* 0x000fea0003800000 */
[----:B0--34-:R0:W3:Y:S01]  /*6790*/  LDS.128 R12, [R78+0x2b400] ;  /* 0x02b400004e0c7984 */ /* 0x0190e20000000c00 */
[----:B------:R-:W-:Y:S01]  /*67a0*/  ISETP.GE.AND P4, PT, R220, R110, PT ;  /* 0x0000006edc00720c */ /* 0x000fe20003f86270 */
[----:B------:R-:W-:Y:S01]  /*67b0*/  BSSY B2, `(.L_x_503) ;  /* 0x000002d000027945 */ /* 0x000fe20003800000 */
[----:B-1----:R-:W-:-:S04]  /*67c0*/  LEA R36, P3, R19, R117, 0x1 ;  /* 0x0000007513247211 */ /* 0x002fc800078608ff */
[----:B------:R-:W-:-:S07]  /*67d0*/  LEA.HI.X R37, R19, R116, R219, 0x1, P3 ;  /* 0x0000007413257211 */ /* 0x000fce00018f0cdb */
[----:B0-----:R-:W-:Y:S05]  /*67e0*/  @P4 BRA `(.L_x_504) ;  /* 0x0000000000a44947 */ /* 0x001fea0003800000 */
[--C-:B------:R-:W-:Y:S01]  /*67f0*/  SHF.R.U64 R11, R32, 0x10, R33.reuse ;  /* 0x00000010200b7819 */ /* 0x100fe20000001221 */
[--C-:B---3--:R-:W-:Y:S01]  /*6800*/  HADD2.F32 R38, -RZ, R15.reuse.H1_H1 ;  /* 0x3000000fff267230 */ /* 0x108fe20000004100 */
[----:B------:R-:W-:Y:S01]  /*6810*/  SHF.R.U32.HI R32, RZ, 0x10, R33 ;  /* 0x00000010ff207819 */ /* 0x000fe20000011621 */
[----:B------:R-:W-:Y:S01]  /*6820*/  HADD2.F32 R15, -RZ, R15.H0_H0 ;  /* 0x2000000fff0f7230 */ /* 0x000fe20000004100 */
[--C-:B------:R-:W-:Y:S01]  /*6830*/  SHF.R.U64 R33, R34, 0x10, R35.reuse ;  /* 0x0000001022217819 */ /* 0x100fe20000001223 */
[----:B------:R-:W-:Y:S01]  /*6840*/  HADD2.F32 R11, -RZ, R11.H0_H0 ;  /* 0x2000000bff0b7230 */ /* 0x000fe20000004100 */
[----:B------:R-:W-:Y:S01]  /*6850*/  SHF.R.U32.HI R34, RZ, 0x10, R35 ;  /* 0x00000010ff227819 */ /* 0x000fe20000011623 */
[----:B------:R-:W-:Y:S02]  /*6860*/  HADD2.F32 R35, -RZ, R13.H1_H1 ;  /* 0x3000000dff237230 */ /* 0x000fe40000004100 */
[----:B------:R-:W-:Y:S02]  /*6870*/  HADD2.F32 R33, -RZ, R33.H0_H0 ;  /* 0x20000021ff217230 */ /* 0x000fe40000004100 */
[----:B------:R-:W-:-:S02]  /*6880*/  HADD2.F32 R13, -RZ, R13.H0_H0 ;  /* 0x2000000dff0d7230 */ /* 0x000fc40000004100 */
[----:B------:R-:W-:Y:S02]  /*6890*/  HADD2.F32 R34, -RZ, R34.H0_H0 ;  /* 0x20000022ff227230 */ /* 0x000fe40000004100 */
[----:B------:R-:W-:Y:S02]  /*68a0*/  HADD2.F32 R39, -RZ, R32.H0_H0 ;  /* 0x20000020ff277230 */ /* 0x000fe40000004100 */
[-C--:B------:R-:W-:Y:S01]  /*68b0*/  FMUL.FTZ R32, R35, R33.reuse ;  /* 0x0000002123207220 */ /* 0x080fe20000410000 */
[----:B------:R-:W-:Y:S01]  /*68c0*/  FMUL.FTZ R40, R13, R33 ;  /* 0x000000210d287220 */ /* 0x000fe20000410000 */
[-C--:B------:R-:W-:Y:S01]  /*68d0*/  FMUL.FTZ R33, R38, R34.reuse ;  /* 0x0000002226217220 */ /* 0x080fe20000410000 */
[----:B------:R-:W-:Y:S01]  /*68e0*/  FMUL.FTZ R34, R15, R34 ;  /* 0x000000220f227220 */ /* 0x000fe20000410000 */
[-C--:B------:R-:W-:Y:S01]  /*68f0*/  FFMA.FTZ R32, R13, R11.reuse, -R32 ;  /* 0x0000000b0d207223 */ /* 0x080fe20000010820 */
[----:B------:R-:W-:Y:S01]  /*6900*/  FFMA.FTZ R40, R35, R11, R40 ;  /* 0x0000000b23287223 */ /* 0x000fe20000010028 */
[----:B------:R-:W-:Y:S01]  /*6910*/  FFMA.FTZ R33, R15, R39, -R33 ;  /* 0x000000270f217223 */ /* 0x000fe20000010821 */
[----:B------:R-:W-:-:S02]  /*6920*/  HADD2.F32 R15, -RZ, R12.H1_H1 ;  /* 0x3000000cff0f7230 */ /* 0x000fc40000004100 */
[----:B------:R-:W-:Y:S01]  /*6930*/  FFMA.FTZ R34, R38, R39, R34 ;  /* 0x0000002726227223 */ /* 0x000fe20000010022 */
[--C-:B------:R-:W-:Y:S01]  /*6940*/  HADD2.F32 R13, -RZ, R131.reuse.H0_H0 ;  /* 0x20000083ff0d7230 */ /* 0x100fe20000004100 */
[----:B------:R-:W-:Y:S01]  /*6950*/  F2FP.F16.F32.PACK_AB R32, R40, R32 ;  /* 0x000000202820723e */ /* 0x000fe200000000ff */
[----:B------:R-:W-:Y:S02]  /*6960*/  HADD2.F32 R12, -RZ, R12.H0_H0 ;  /* 0x2000000cff0c7230 */ /* 0x000fe40000004100 */
[----:B------:R-:W-:Y:S02]  /*6970*/  HADD2.F32 R131, -RZ, R131.H1_H1 ;  /* 0x30000083ff837230 */ /* 0x000fe40000004100 */
[-C--:B------:R-:W-:Y:S01]  /*6980*/  FMUL.FTZ R38, R15, R13.reuse ;  /* 0x0000000d0f267220 */ /* 0x080fe20000410000 */
[--C-:B------:R-:W-:Y:S02]  /*6990*/  HADD2.F32 R35, -RZ, R14.reuse.H1_H1 ;  /* 0x3000000eff237230 */ /* 0x100fe40000004100 */
[----:B------:R-:W-:Y:S01]  /*69a0*/  FMUL.FTZ R39, R12, R13 ;  /* 0x0000000d0c277220 */ /* 0x000fe20000410000 */
[----:B------:R-:W-:-:S02]  /*69b0*/  HADD2.F32 R14, -RZ, R14.H0_H0 ;  /* 0x2000000eff0e7230 */ /* 0x000fc40000004100 */
[--C-:B------:R-:W-:Y:S02]  /*69c0*/  HADD2.F32 R11, -RZ, R128.reuse.H0_H0 ;  /* 0x20000080ff0b7230 */ /* 0x100fe40000004100 */
[-C--:B------:R-:W-:Y:S01]  /*69d0*/  FMUL.FTZ R13, R35, R131.reuse ;  /* 0x00000083230d7220 */ /* 0x080fe20000410000 */
[----:B------:R-:W-:Y:S02]  /*69e0*/  HADD2.F32 R128, -RZ, R128.H1_H1 ;  /* 0x30000080ff807230 */ /* 0x000fe40000004100 */
[----:B------:R-:W-:Y:S01]  /*69f0*/  FMUL.FTZ R131, R14, R131 ;  /* 0x000000830e837220 */ /* 0x000fe20000410000 */
[-C--:B------:R-:W-:Y:S01]  /*6a00*/  FFMA.FTZ R38, R12, R11.reuse, -R38 ;  /* 0x0000000b0c267223 */ /* 0x080fe20000010826 */
[----:B------:R-:W-:Y:S01]  /*6a10*/  FFMA.FTZ R39, R15, R11, R39 ;  /* 0x0000000b0f277223 */ /* 0x000fe20000010027 */
[-C--:B------:R-:W-:Y:S01]  /*6a20*/  FFMA.FTZ R13, R14, R128.reuse, -R13 ;  /* 0x000000800e0d7223 */ /* 0x080fe2000001080d */
[----:B------:R-:W-:Y:S01]  /*6a30*/  FFMA.FTZ R128, R35, R128, R131 ;  /* 0x0000008023807223 */ /* 0x000fe20000010083 */
[----:B------:R-:W-:-:S02]  /*6a40*/  F2FP.F16.F32.PACK_AB R15, R34, R33 ;  /* 0x00000021220f723e */ /* 0x000fc400000000ff */
[----:B------:R-:W-:Y:S02]  /*6a50*/  F2FP.F16.F32.PACK_AB R12, R39, R38 ;  /* 0x00000026270c723e */ /* 0x000fe400000000ff */
[----:B------:R-:W-:Y:S02]  /*6a60*/  F2FP.F16.F32.PACK_AB R14, R128, R13 ;  /* 0x0000000d800e723e */ /* 0x000fe400000000ff */
[----:B------:R-:W-:-:S07]  /*6a70*/  MOV R13, R32 ;  /* 0x00000020000d7202 */ /* 0x000fce0000000f00 */
.L_x_504:
[----:B------:R-:W-:Y:S05]  /*6a80*/  BSYNC B2 ;  /* 0x0000000000027941 */ /* 0x000fea0003800000 */
.L_x_503:
[----:B------:R-:W-:Y:S02]  /*6a90*/  ULDC.64 UR4, c[0x0][0x208] ;  /* 0x0000820000047ab9 */ /* 0x000fe40000000a00 */
[----:B---3--:R0:W-:Y:S03]  /*6aa0*/  ST.E.128 desc[UR4][R36.64], R12 ;  /* 0x0000000c24007985 */ /* 0x0081e6000c101d04 */
.L_x_502:
[----:B------:R-:W-:Y:S05]  /*6ab0*/  BSYNC B1 ;  /* 0x0000000000017941 */ /* 0x000fea0003800000 */
.L_x_501:
[----:B------:R-:W-:-:S13]  /*6ac0*/  ISETP.NE.AND P3, PT, R25, RZ, PT ;  /* 0x000000ff1900720c */ /* 0x000fda0003f65270 */
        /* <DEDUP_REMOVED lines=8> */
[--C-:B---3--:R-:W-:Y:S01]  /*6b50*/  HADD2.F32 R36, -RZ, R15.reuse.H0_H0 ;  /* 0x2000000fff247230 */ /* 0x108fe20000004100 */
[----:B------:R-:W-:Y:S01]  /*6b60*/  SHF.R.U32.HI R28, RZ, 0x10, R29 ;  /* 0x00000010ff1c7819 */ /* 0x000fe2000001161d */
[----:B------:R-:W-:Y:S01]  /*6b70*/  IMAD.MOV.U32 R29, RZ, RZ, R13 ;  /* 0x000000ffff1d7224 */ /* 0x000fe200078e000d */
[--C-:B------:R-:W-:Y:S01]  /*6b80*/  SHF.R.U64 R38, R30, 0x10, R31.reuse ;  /* 0x000000101e267819 */ /* 0x100fe2000000121f */
[----:B------:R-:W-:Y:S01]  /*6b90*/  HADD2.F32 R30, -RZ, R15.H1_H1 ;  /* 0x3000000fff1e7230 */ /* 0x000fe20000004100 */
[----:B------:R-:W-:Y:S01]  /*6ba0*/  SHF.R.U32.HI R11, RZ, 0x10, R31 ;  /* 0x00000010ff0b7819 */ /* 0x000fe2000001161f */
[----:B------:R-:W-:Y:S02]  /*6bb0*/  HADD2.F32 R34, -RZ, R34.H0_H0 ;  /* 0x20000022ff227230 */ /* 0x000fe40000004100 */
[----:B------:R-:W-:Y:S02]  /*6bc0*/  HADD2.F32 R38, -RZ, R38.H0_H0 ;  /* 0x20000026ff267230 */ /* 0x000fe40000004100 */
[----:B------:R-:W-:-:S02]  /*6bd0*/  HADD2.F32 R13, -RZ, R29.H1_H1 ;  /* 0x3000001dff0d7230 */ /* 0x000fc40000004100 */
[----:B------:R-:W-:Y:S02]  /*6be0*/  HADD2.F32 R29, -RZ, R29.H0_H0 ;  /* 0x2000001dff1d7230 */ /* 0x000fe40000004100 */
[----:B------:R-:W-:Y:S02]  /*6bf0*/  HADD2.F32 R11, -RZ, R11.H0_H0 ;  /* 0x2000000bff0b7230 */ /* 0x000fe40000004100 */
[----:B------:R-:W-:Y:S02]  /*6c00*/  HADD2.F32 R15, -RZ, R28.H0_H0 ;  /* 0x2000001cff0f7230 */ /* 0x000fe40000004100 */
[-C--:B------:R-:W-:Y:S01]  /*6c10*/  FMUL.FTZ R28, R13, R38.reuse ;  /* 0x000000260d1c7220 */ /* 0x080fe20000410000 */
[C---:B------:R-:W-:Y:S01]  /*6c20*/  FMUL.FTZ R38, R29.reuse, R38 ;  /* 0x000000261d267220 */ /* 0x040fe20000410000 */
[-C--:B------:R-:W-:Y:S01]  /*6c30*/  FMUL.FTZ R31, R30, R11.reuse ;  /* 0x0000000b1e1f7220 */ /* 0x080fe20000410000 */
[C---:B------:R-:W-:Y:S01]  /*6c40*/  FMUL.FTZ R35, R36.reuse, R11 ;  /* 0x0000000b24237220 */ /* 0x040fe20000410000 */
[-C--:B------:R-:W-:Y:S01]  /*6c50*/  FFMA.FTZ R11, R29, R34.reuse, -R28 ;  /* 0x000000221d0b7223 */ /* 0x080fe2000001081c */
[----:B------:R-:W-:Y:S01]  /*6c60*/  FFMA.FTZ R28, R13, R34, R38 ;  /* 0x000000220d1c7223 */ /* 0x000fe20000010026 */
[----:B------:R-:W-:Y:S01]  /*6c70*/  FFMA.FTZ R13, R36, R15, -R31 ;  /* 0x0000000f240d7223 */ /* 0x000fe2000001081f */
[----:B------:R-:W-:-:S02]  /*6c80*/  HADD2.F32 R29, -RZ, R82.H0_H0 ;  /* 0x20000052ff1d7230 */ /* 0x000fc40000004100 */
[----:B------:R-:W-:Y:S01]  /*6c90*/  FFMA.FTZ R30, R30, R15, R35 ;  /* 0x0000000f1e1e7223 */ /* 0x000fe20000010023 */
[--C-:B------:R-:W-:Y:S01]  /*6ca0*/  HADD2.F32 R34, -RZ, R12.reuse.H1_H1 ;  /* 0x3000000cff227230 */ /* 0x100fe20000004100 */
[----:B------:R-:W-:Y:S01]  /*6cb0*/  F2FP.F16.F32.PACK_AB R11, R28, R11 ;  /* 0x0000000b1c0b723e */ /* 0x000fe200000000ff */
[----:B------:R-:W-:Y:S02]  /*6cc0*/  HADD2.F32 R36, -RZ, R12.H0_H0 ;  /* 0x2000000cff247230 */ /* 0x000fe40000004100 */
[----:B------:R-:W-:Y:S02]  /*6cd0*/  HADD2.F32 R31, -RZ, R82.H1_H1 ;  /* 0x30000052ff1f7230 */ /* 0x000fe40000004100 */
[-C--:B------:R-:W-:Y:S01]  /*6ce0*/  FMUL.FTZ R35, R34, R29.reuse ;  /* 0x0000001d22237220 */ /* 0x080fe20000410000 */
[----:B------:R-:W-:Y:S02]  /*6cf0*/  HADD2.F32 R12, -RZ, R14.H1_H1 ;  /* 0x3000000eff0c7230 */ /* 0x000fe40000004100 */
[----:B------:R-:W-:Y:S01]  /*6d00*/  FMUL.FTZ R29, R36, R29 ;  /* 0x0000001d241d7220 */ /* 0x000fe20000410000 */
[----:B------:R-:W-:-:S02]  /*6d10*/  HADD2.F32 R15, -RZ, R81.H0_H0 ;  /* 0x20000051ff0f7230 */ /* 0x000fc40000004100 */
[----:B------:R-:W-:Y:S02]  /*6d20*/  HADD2.F32 R14, -RZ, R14.H0_H0 ;  /* 0x2000000eff0e7230 */ /* 0x000fe40000004100 */
[----:B------:R-:W-:Y:S01]  /*6d30*/  FMUL.FTZ R37, R12, R31 ;  /* 0x0000001f0c257220 */ /* 0x000fe20000410000 */
[----:B------:R-:W-:Y:S02]  /*6d40*/  HADD2.F32 R81, -RZ, R81.H1_H1 ;  /* 0x30000051ff517230 */ /* 0x000fe40000004100 */
[-C--:B------:R-:W-:Y:S01]  /*6d50*/  FFMA.FTZ R35, R36, R15.reuse, -R35 ;  /* 0x0000000f24237223 */ /* 0x080fe20000010823 */
[----:B------:R-:W-:Y:S01]  /*6d60*/  FFMA.FTZ R34, R34, R15, R29 ;  /* 0x0000000f22227223 */ /* 0x000fe2000001001d */
[----:B------:R-:W-:Y:S01]  /*6d70*/  FMUL.FTZ R31, R14, R31 ;  /* 0x0000001f0e1f7220 */ /* 0x000fe20000410000 */
[----:B------:R-:W-:Y:S01]  /*6d80*/  F2FP.F16.F32.PACK_AB R15, R30, R13 ;  /* 0x0000000d1e0f723e */ /* 0x000fe200000000ff */
[----:B------:R-:W-:Y:S01]  /*6d90*/  FFMA.FTZ R37, R14, R81, -R37 ;  /* 0x000000510e257223 */ /* 0x000fe20000010825 */
[----:B------:R-:W-:Y:S01]  /*6da0*/  MOV R13, R11 ;  /* 0x0000000b000d7202 */ /* 0x000fe20000000f00 */
[----:B------:R-:W-:Y:S01]  /*6db0*/  FFMA.FTZ R12, R12, R81, R31 ;  /* 0x000000510c0c7223 */ /* 0x000fe2000001001f */
[----:B------:R-:W-:-:S04]  /*6dc0*/  F2FP.F16.F32.PACK_AB R34, R34, R35 ;  /* 0x000000232222723e */ /* 0x000fc800000000ff */
[----:B------:R-:W-:Y:S01]  /*6dd0*/  F2FP.F16.F32.PACK_AB R14, R12, R37 ;  /* 0x000000250c0e723e */ /* 0x000fe200000000ff */
[----:B------:R-:W-:-:S07]  /*6de0*/  IMAD.MOV.U32 R12, RZ, RZ, R34 ;  /* 0x000000ffff0c7224 */ /* 0x000fce00078e0022 */
.L_x_506:
[----:B------:R-:W-:Y:S05]  /*6df0*/  BSYNC B1 ;  /* 0x0000000000017941 */ /* 0x000fea0003800000 */
.L_x_505:
[----:B------:R-:W-:Y:S02]  /*6e00*/  ULDC.64 UR4, c[0x0][0x208] ;  /* 0x0000820000047ab9 */ /* 0x000fe40000000a00 */
[----:B---3--:R0:W-:Y:S01]  /*6e10*/  ST.E.128 desc[UR4][R32.64], R12 ;  /* 0x0000000c20007985 */ /* 0x0081e2000c101d04 */
[----:B------:R-:W-:Y:S05]  /*6e20*/  BRA `(.L_x_492) ;  /* 0x0000004400607947 */ /* 0x000fea0003800000 */
.L_x_447:
        /* <DEDUP_REMOVED lines=18> */
[----:B------:R-:W-:Y:S01]  /*6f50*/  LEA R36, P4, R30, UR4, 0x1 ;  /* 0x000000041e247c11 */ /* 0x000fe2000f8808ff */
[----:B------:R-:W-:Y:S01]  /*6f60*/  IMAD.X R29, R80, 0x1, R6, P0 ;  /* 0x00000001501d7824 */ /* 0x000fe200000e0606 */
[----:B------:R-:W-:Y:S02]  /*6f70*/  ISETP.GE.AND P0, PT, R16, R110, PT ;  /* 0x0000006e1000720c */ /* 0x000fe40003f06270 */
[----:B------:R-:W-:-:S02]  /*6f80*/  CS2R R32, SRZ ;  /* 0x0000000000207805 */ /* 0x000fc4000001ff00 */
[----:B------:R-:W-:Y:S02]  /*6f90*/  LEA.HI.X R37, R30, UR5, R31, 0x1, P4 ;  /* 0x000000051e257c11 */ /* 0x000fe4000a0f0c1f */
[----:B------:R-:W-:Y:S02]  /*6fa0*/  CS2R R30, SRZ ;  /* 0x00000000001e7805 */ /* 0x000fe4000001ff00 */
[----:B------:R-:W-:Y:S01]  /*6fb0*/  LEA R44, P4, R28, UR6, 0x1 ;  /* 0x000000061c2c7c11 */ /* 0x000fe2000f8808ff */
[----:B------:R-:W-:-:S03]  /*6fc0*/  ULDC.64 UR8, c[0x0][0x208] ;  /* 0x0000820000087ab9 */ /* 0x000fc60000000a00 */
[----:B------:R-:W-:Y:S02]  /*6fd0*/  LEA.HI.X R45, R28, UR7, R29, 0x1, P4 ;  /* 0x000000071c2d7c11 */ /* 0x000fe4000a0f0c1d */
[----:B------:R-:W-:Y:S02]  /*6fe0*/  CS2R R28, SRZ ;  /* 0x00000000001c7805 */ /* 0x000fe4000001ff00 */
[----:B------:R-:W-:Y:S02]  /*6ff0*/  ISETP.GE.AND P4, PT, R214, R110, PT ;  /* 0x0000006ed600720c */ /* 0x000fe40003f86270 */
[----:B------:R-:W-:Y:S02]  /*7000*/  CS2R R42, SRZ ;  /* 0x00000000002a7805 */ /* 0x000fe4000001ff00 */
[----:B------:R-:W-:Y:S01]  /*7010*/  CS2R R40, SRZ ;  /* 0x0000000000287805 */ /* 0x000fe2000001ff00 */
[----:B------:R-:W5:Y:S01]  /*7020*/  @!P0 LDG.E.128 R32, desc[UR8][R36.64] ;  /* 0x0000000824208981 */ /* 0x000f62000c1e1d00 */
[----:B------:R-:W-:-:S04]  /*7030*/  CS2R R38, SRZ ;  /* 0x0000000000267805 */ /* 0x000fc8000001ff00 */
[----:B------:R-:W5:Y:S04]  /*7040*/  @!P0 LDG.E.128 R40, desc[UR8][R44.64] ;  /* 0x000000082c288981 */ /* 0x000f68000c1e1d00 */
[----:B------:R0:W5:Y:S02]  /*7050*/  @!P4 LDG.E.128 R28, desc[UR8][R36.64+0x80] ;  /* 0x00008008241cc981 */ /* 0x000164000c1e1d00 */
[----:B0-----:R-:W-:-:S06]  /*7060*/  CS2R R36, SRZ ;  /* 0x0000000000247805 */ /* 0x001fcc000001ff00 */
[----:B------:R0:W5:Y:S02]  /*7070*/  @!P4 LDG.E.128 R36, desc[UR8][R44.64+0x80] ;  /* 0x000080082c24c981 */ /* 0x000164000c1e1d00 */
.L_x_508:
[----:B------:R-:W-:Y:S05]  /*7080*/  BSYNC B1 ;  /* 0x0000000000017941 */ /* 0x000fea0003800000 */
.L_x_507:
[----:B0----5:R-:W-:Y:S01]  /*7090*/  MOV R44, R30 ;  /* 0x0000001e002c7202 */ /* 0x021fe20000000f00 */
[----:B------:R-:W-:Y:S01]  /*70a0*/  IMAD.MOV.U32 R45, RZ, RZ, R28 ;  /* 0x000000ffff2d7224 */ /* 0x000fe200078e001c */
[----:B------:R-:W-:Y:S01]  /*70b0*/  IADD3 R49, R224, 0x20, RZ ;  /* 0x00000020e0317810 */ /* 0x000fe20007ffe0ff */
[----:B------:R-:W-:Y:S01]  /*70c0*/  IMAD.MOV.U32 R48, RZ, RZ, R31 ;  /* 0x000000ffff307224 */ /* 0x000fe200078e001f */
[----:B------:R-:W-:Y:S01]  /*70d0*/  PRMT R156, R44, 0x7610, R156 ;  /* 0x000076102c9c7816 */ /* 0x000fe2000000009c */
[----:B------:R-:W-:Y:S01]  /*70e0*/  BSSY B1, `(.L_x_509) ;  /* 0x000003d000017945 */ /* 0x000fe20003800000 */
        /* <DEDUP_REMOVED lines=14> */
[----:B------:R-:W-:-:S02]  /*71d0*/  MOV R48, R39 ;  /* 0x0000002700307202 */ /* 0x000fc40000000f00 */
[----:B------:R-:W-:Y:S02]  /*71e0*/  CS2R R58, SRZ ;  /* 0x00000000003a7805 */ /* 0x000fe4000001ff00 */
[----:B------:R-:W-:Y:S02]  /*71f0*/  ISETP.GE.AND P4, PT, R49, R85, PT ;  /* 0x000000553100720c */ /* 0x000fe40003f86270 */
[----:B------:R-:W-:Y:S02]  /*7200*/  CS2R R56, SRZ ;  /* 0x0000000000387805 */ /* 0x000fe4000001ff00 */
[----:B------:R-:W-:Y:S01]  /*7210*/  PRMT R137, R45, 0x7610, R137 ;  /* 0x000076102d897816 */ /* 0x000fe20000000089 */
[----:B------:R-:W-:Y:S01]  /*7220*/  IMAD.MOV.U32 R45, RZ, RZ, R36 ;  /* 0x000000ffff2d7224 */ /* 0x000fe200078e0024 */
[----:B------:R-:W-:Y:S01]  /*7230*/  PRMT R156, R156, 0x5410, R44 ;  /* 0x000054109c9c7816 */ /* 0x000fe2000000002c */
[----:B------:R-:W-:Y:S01]  /*7240*/  IMAD.MOV.U32 R44, RZ, RZ, R37 ;  /* 0x000000ffff2c7224 */ /* 0x000fe200078e0025 */
[----:B------:R-:W-:-:S02]  /*7250*/  PRMT R159, R159, 0x5410, R48 ;  /* 0x000054109f9f7816 */ /* 0x000fc40000000030 */
[----:B------:R-:W-:Y:S02]  /*7260*/  MOV R48, R42 ;  /* 0x0000002a00307202 */ /* 0x000fe40000000f00 */
[----:B------:R-:W-:Y:S01]  /*7270*/  PRMT R157, R157, 0x5410, R45 ;  /* 0x000054109d9d7816 */ /* 0x000fe2000000002d */
[----:B------:R-:W-:Y:S01]  /*7280*/  IMAD.MOV.U32 R45, RZ, RZ, R43 ;  /* 0x000000ffff2d7224 */ /* 0x000fe200078e002b */
[----:B------:R-:W-:Y:S01]  /*7290*/  PRMT R160, R160, 0x5410, R44 ;  /* 0x00005410a0a07816 */ /* 0x000fe2000000002c */
[----:B------:R-:W-:Y:S01]  /*72a0*/  IMAD.MOV.U32 R44, RZ, RZ, R40 ;  /* 0x000000ffff2c7224 */ /* 0x000fe200078e0028 */
[----:B------:R-:W-:Y:S01]  /*72b0*/  PRMT R161, R161, 0x5410, R48 ;  /* 0x00005410a1a17816 */ /* 0x000fe20000000030 */
[----:B------:R-:W-:-:S03]  /*72c0*/  IMAD.MOV.U32 R48, RZ, RZ, R41 ;  /* 0x000000ffff307224 */ /* 0x000fc600078e0029 */
[----:B------:R-:W-:Y:S02]  /*72d0*/  PRMT R163, R45, 0x5410, R44 ;  /* 0x000054102da37816 */ /* 0x000fe4000000002c */
[----:B------:R-:W-:Y:S02]  /*72e0*/  CS2R R44, SRZ ;  /* 0x00000000002c7805 */ /* 0x000fe4000001ff00 */
[----:B------:R-:W-:Y:S02]  /*72f0*/  PRMT R138, R48, 0x7610, R138 ;  /* 0x00007610308a7816 */ /* 0x000fe4000000008a */
[----:B------:R-:W-:Y:S01]  /*7300*/  CS2R R48, SRZ ;  /* 0x0000000000307805 */ /* 0x000fe2000001ff00 */
[----:B------:R-:W-:Y:S06]  /*7310*/  @P4 BRA `(.L_x_510) ;  /* 0x0000000000644947 */ /* 0x000fec0003800000 */
[----:B------:R-:W-:Y:S01]  /*7320*/  IADD3 R46, P0, P5, R96, R14, R102 ;  /* 0x0000000e602e7210 */ /* 0x000fe20007d1e066 */
[----:B------:R-:W-:Y:S01]  /*7330*/  ULDC.64 UR4, c[0x0][0x3e8] ;  /* 0x0000fa0000047ab9 */ /* 0x000fe20000000a00 */
[----:B------:R-:W-:Y:S01]  /*7340*/  ULDC.64 UR6, c[0x0][0x400] ;  /* 0x0001000000067ab9 */ /* 0x000fe20000000a00 */
[----:B------:R-:W-:Y:S02]  /*7350*/  CS2R R50, SRZ ;  /* 0x0000000000327805 */ /* 0x000fe4000001ff00 */
[----:B------:R-:W-:Y:S02]  /*7360*/  IADD3.X R47, R4, R11, R101, P0, P5 ;  /* 0x0000000b042f7210 */ /* 0x000fe400007ea465 */
[----:B------:R-:W-:Y:S02]  /*7370*/  CS2R R48, SRZ ;  /* 0x0000000000307805 */ /* 0x000fe4000001ff00 */
[----:B------:R-:W-:Y:S02]  /*7380*/  IADD3 R44, P0, P5, R90, R12, R104 ;  /* 0x0000000c5a2c7210 */ /* 0x000fe40007d1e068 */
[----:B------:R-:W-:-:S02]  /*7390*/  CS2R R58, SRZ ;  /* 0x00000000003a7805 */ /* 0x000fc4000001ff00 */
[----:B------:R-:W-:Y:S01]  /*73a0*/  CS2R R56, SRZ ;  /* 0x0000000000387805 */ /* 0x000fe2000001ff00 */
[----:B------:R-:W-:Y:S01]  /*73b0*/  ULDC.64 UR8, c[0x0][0x208] ;  /* 0x0000820000087ab9 */ /* 0x000fe20000000a00 */
        /* <DEDUP_REMOVED lines=8> */
[----:B------:R-:W5:Y:S04]  /*7440*/  @!P0 LDG.E.128 R48, desc[UR8][R52.64] ;  /* 0x0000000834308981 */ /* 0x000f68000c1e1d00 */
[----:B------:R-:W5:Y:S01]  /*7450*/  @!P0 LDG.E.128 R56, desc[UR8][R60.64] ;  /* 0x000000083c388981 */ /* 0x000f62000c1e1d00 */
[----:B------:R-:W-:Y:S02]  /*7460*/  ISETP.GE.AND P0, PT, R214, R110, PT ;  /* 0x0000006ed600720c */ /* 0x000fe40003f06270 */
[----:B------:R-:W-:-:S11]  /*7470*/  CS2R R54, SRZ ;  /* 0x0000000000367805 */ /* 0x000fd6000001ff00 */
[----:B------:R0:W5:Y:S02]  /*7480*/  @!P0 LDG.E.128 R44, desc[UR8][R52.64+0x80] ;  /* 0x00008008342c8981 */ /* 0x000164000c1e1d00 */
[----:B0-----:R-:W-:-:S06]  /*7490*/  CS2R R52, SRZ ;  /* 0x0000000000347805 */ /* 0x001fcc000001ff00 */
[----:B------:R0:W5:Y:S02]  /*74a0*/  @!P0 LDG.E.128 R52, desc[UR8][R60.64+0x80] ;  /* 0x000080083c348981 */ /* 0x000164000c1e1d00 */
.L_x_510:
[----:B------:R-:W-:Y:S05]  /*74b0*/  BSYNC B1 ;  /* 0x0000000000017941 */ /* 0x000fea0003800000 */
.L_x_509:
[----:B0----5:R-:W-:Y:S01]  /*74c0*/  IMAD.MOV.U32 R61, RZ, RZ, R44 ;  /* 0x000000ffff3d7224 */ /* 0x021fe200078e002c */
[----:B------:R-:W-:Y:S01]  /*74d0*/  MOV R62, R47 ;  /* 0x0000002f003e7202 */ /* 0x000fe20000000f00 */
[----:B------:R-:W-:Y:S01]  /*74e0*/  IMAD.MOV.U32 R60, RZ, RZ, R45 ;  /* 0x000000ffff3c7224 */ /* 0x000fe200078e002d */
[----:B------:R-:W-:Y:S01]  /*74f0*/  BSSY B1, `(.L_x_511) ;  /* 0x0000036000017945 */ /* 0x000fe20003800000 */
[----:B------:R-:W-:Y:S01]  /*7500*/  VIADD R64, R224, 0x40 ;  /* 0x00000040e0407836 */ /* 0x000fe20000000000 */
[----:B------:R-:W-:Y:S01]  /*7510*/  CS2R R66, SRZ ;  /* 0x0000000000427805 */ /* 0x000fe2000001ff00 */
[----:B------:R-:W-:Y:S01]  /*7520*/  IMAD.MOV.U32 R63, RZ, RZ, R46 ;  /* 0x000000ffff3f7224 */ /* 0x000fe200078e002e */
[----:B------:R-:W-:Y:S01]  /*7530*/  PRMT R149, R61, 0x5410, R60 ;  /* 0x000054103d957816 */ /* 0x000fe2000000003c */
[----:B------:R-:W-:Y:S01]  /*7540*/  IMAD.MOV.U32 R61, RZ, RZ, R48 ;  /* 0x000000ffff3d7224 */ /* 0x000fe200078e0030 */
[----:B------:R-:W-:Y:S02]  /*7550*/  MOV R60, R49 ;  /* 0x00000031003c7202 */ /* 0x000fe40000000f00 */
[----:B------:R-:W-:-:S02]  /*7560*/  CS2R R70, SRZ ;  /* 0x0000000000467805 */ /* 0x000fc4000001ff00 */
[----:B------:R-:W-:Y:S02]  /*7570*/  ISETP.GE.AND P5, PT, R64, R85, PT ;  /* 0x000000554000720c */ /* 0x000fe40003fa6270 */
[----:B------:R-:W-:Y:S02]  /*7580*/  CS2R R64, SRZ ;  /* 0x0000000000407805 */ /* 0x000fe4000001ff00 */
[----:B------:R-:W-:Y:S01]  /*7590*/  PRMT R153, R61, 0x5410, R60 ;  /* 0x000054103d997816 */ /* 0x000fe2000000003c */
[----:B------:R-:W-:Y:S01]  /*75a0*/  IMAD.MOV.U32 R60, RZ, RZ, R53 ;  /* 0x000000ffff3c7224 */ /* 0x000fe200078e0035 */
        /* <DEDUP_REMOVED lines=8> */
[----:B------:R-:W-:Y:S02]  /*7630*/  MOV R60, R59 ;  /* 0x0000003b003c7202 */ /* 0x000fe40000000f00 */
[----:B------:R-:W-:Y:S02]  /*7640*/  CS2R R72, SRZ ;  /* 0x0000000000487805 */ /* 0x000fe4000001ff00 */
[----:B------:R-:W-:Y:S01]  /*7650*/  PRMT R152, R63, 0x5410, R62 ;  /* 0x000054103f987816 */ /* 0x000fe2000000003e */
[----:B------:R-:W-:Y:S01]  /*7660*/  IMAD.MOV.U32 R63, RZ, RZ, R54 ;  /* 0x000000ffff3f7224 */ /* 0x000fe200078e0036 */
[----:B------:R-:W-:Y:S01]  /*7670*/  PRMT R154, R61, 0x5410, R60 ;  /* 0x000054103d9a7816 */ /* 0x000fe2000000003c */
[----:B------:R-:W-:Y:S01]  /*7680*/  IMAD.MOV.U32 R62, RZ, RZ, R55 ;  /* 0x000000ffff3e7224 */ /* 0x000fe200078e0037 */
[----:B------:R-:W-:Y:S01]  /*7690*/  MOV R60, R57 ;  /* 0x00000039003c7202 */ /* 0x000fe20000000f00 */
        /* <DEDUP_REMOVED lines=8> */
[----:B------:R-:W-:Y:S02]  /*7720*/  ULDC.64 UR6, c[0x0][0x208] ;  /* 0x0000820000067ab9 */ /* 0x000fe40000000a00 */
[----:B------:R-:W-:Y:S02]  /*7730*/  IADD3.X R11, R4, R105, R11, P0, P6 ;  /* 0x00000069040b7210 */ /* 0x000fe400007ec40b */
        /* <DEDUP_REMOVED lines=9> */
[----:B------:R-:W-:Y:S02]  /*77d0*/  CS2R R60, SRZ ;  /* 0x00000000003c7805 */ /* 0x000fe4000001ff00 */
[----:B------:R-:W-:Y:S02]  /*77e0*/  CS2R R70, SRZ ;  /* 0x0000000000467805 */ /* 0x000fe4000001ff00 */
[----:B------:R-:W-:-:S05]  /*77f0*/  CS2R R68, SRZ ;  /* 0x0000000000447805 */ /* 0x000fca000001ff00 */
[----:B------:R0:W5:Y:S04]  /*7800*/  @!P0 LDG.E.128 R64, desc[UR6][R14.64] ;  /* 0x000000060e408981 */ /* 0x000168000c1e1d00 */
[----:B------:R0:W5:Y:S01]  /*7810*/  @!P0 LDG.E.128 R72, desc[UR6][R12.64] ;  /* 0x000000060c488981 */ /* 0x000162000c1e1d00 */
[----:B------:R-:W-:-:S13]  /*7820*/  ISETP.GE.AND P0, PT, R214, R110, PT ;  /* 0x0000006ed600720c */ /* 0x000fda0003f06270 */
[----:B------:R0:W5:Y:S04]  /*7830*/  @!P0 LDG.E.128 R60, desc[UR6][R14.64+0x80] ;  /* 0x000080060e3c8981 */ /* 0x000168000c1e1d00 */
[----:B------:R0:W5:Y:S02]  /*7840*/  @!P0 LDG.E.128 R68, desc[UR6][R12.64+0x80] ;  /* 0x000080060c448981 */ /* 0x000164000c1e1d00 */
.L_x_512:
[----:B------:R-:W-:Y:S05]  /*7850*/  BSYNC B1 ;  /* 0x0000000000017941 */ /* 0x000fea0003800000 */
.L_x_511:
[----:B0----5:R-:W-:Y:S01]  /*7860*/  IMAD.MOV.U32 R12, RZ, RZ, R62 ;  /* 0x000000ffff0c7224 */ /* 0x021fe200078e003e */
[----:B------:R-:W-:Y:S01]  /*7870*/  ULOP3.LUT UR4, UR60, 0x1, URZ, 0xfc, !UPT ;  /* 0x000000013c047892 */ /* 0x000fe2000f8efc3f */
[----:B------:R-:W-:-:S03]  /*7880*/  IMAD.MOV.U32 R11, RZ, RZ, R63 ;  /* 0x000000ffff0b7224 */ /* 0x000fc600078e003f */
[----:B------:R-:W-:Y:S02]  /*7890*/  UISETP.NE.AND UP0, UPT, UR4, 0x3, UPT ;  /* 0x000000030400788c */ /* 0x000fe4000bf05270 */
        /* <DEDUP_REMOVED lines=10> */
[----:B------:R-:W-:Y:S01]  /*7940*/  PRMT R145, R12, 0x5410, R11 ;  /* 0x000054100c917816 */ /* 0x000fe2000000000b */
[----:B------:R-:W-:Y:S01]  /*7950*/  IMAD.MOV.U32 R11, RZ, RZ, R71 ;  /* 0x000000ffff0b7224 */ /* 0x000fe200078e0047 */
[----:B------:R-:W-:-:S04]  /*7960*/  MOV R12, R70 ;  /* 0x00000046000c7202 */ /* 0x000fc80000000f00 */
        /* <DEDUP_REMOVED lines=13> */
[----:B------:R-:W-:Y:S06]  /*7a40*/  @!P0 BRA `(.L_x_513) ;  /* 0x0000000000048947 */ /* 0x000fec0003800000 */
[----:B------:R-:W-:Y:S01]  /*7a50*/  BPT.TRAP 0x1 ;  /* 0x000000040000795c */ /* 0x000fe20000300000 */
.L_x_513:
[----:B------:R-:W-:Y:S01]  /*7a60*/  IMAD R86, R213, 0x8, R23 ;  /* 0x00000008d5567824 */ /* 0x000fe200078e0217 */
[----:B------:R-:W-:Y:S01]  /*7a70*/  SHF.L.U32 R87, R225, 0x1f, RZ ;  /* 0x0000001fe1577819 */ /* 0x000fe200000006ff */
[----:B------:R-:W-:Y:S03]  /*7a80*/  BSSY B1, `(.L_x_514) ;  /* 0x0000003000017945 */ /* 0x000fe60003800000 */
[----:B------:R-:W0:Y:S02]  /*7a90*/  SYNCS.PHASECHK.TRANS64.TRYWAIT P6, [R86+URZ+0x38890], R87 ;  /* 0x03889057560075a7 */ /* 0x000e2400080c017f */
[----:B0-----:R-:W-:Y:S05]  /*7aa0*/  @!P6 BRA `(.L_x_515) ;  /* 0x0000023400b0e947 */ /* 0x001fea0003800000 */
.L_x_823:
[----:B------:R-:W-:Y:S05]  /*7ab0*/  BSYNC B1 ;  /* 0x0000000000017941 */ /* 0x000fea0003800000 */
.L_x_514:
[----:B------:R-:W1:Y:S01]  /*7ac0*/  LDC R128, c[0x0][0x2f4] ;  /* 0x0000bd00ff807b82 */ /* 0x000e620000000800 */
[----:B------:R-:W-:Y:S01]  /*7ad0*/  UMOV UR4, 0xffffffff ;  /* 0xffffffff00047882 */ /* 0x000fe20000000000 */
[----:B-1----:R-:W-:Y:S02]  /*7ae0*/  IADD3 R131, -R111, R128, RZ ;  /* 0x000000806f837210 */ /* 0x002fe40007ffe1ff */
[----:B------:R-:W-:Y:S05]  /*7af0*/  BRA.DIV UR4, `(.L_x_516) ;  /* 0x0000023604b07947 */ /* 0x000fea000b800000 */
[----:B------:R1:W2:Y:S04]  /*7b00*/  SHFL.IDX PT, R119, R116, RZ, 0x181f ;  /* 0x00181fff74777589 */ /* 0x0002a800000e0000 */
[----:B------:R1:W3:Y:S02]  /*7b10*/  SHFL.IDX PT, R11, R117, RZ, 0x181f ;  /* 0x00181fff750b7589 */ /* 0x0002e400000e0000 */
.L_x_827:
[----:B------:R-:W-:Y:S04]  /*7b20*/  BSSY B1, `(.L_x_517) ;  /* 0x0000101000017945 */ /* 0x000fe80003800000 */
[----:B------:R-:W-:Y:S05]  /*7b30*/  @P3 BRA `(.L_x_518) ;  /* 0x0000000c00fc3947 */ /* 0x000fea0003800000 */
[----:B------:R-:W-:Y:S01]  /*7b40*/  ISETP.NE.AND P3, PT, R0, RZ, PT ;  /* 0x000000ff0000720c */ /* 0x000fe20003f65270 */
[----:B------:R-:W-:Y:S01]  /*7b50*/  BSSY B2, `(.L_x_519) ;  /* 0x000007f000027945 */ /* 0x000fe20003800000 */
[----:B---3--:R-:W-:-:S11]  /*7b60*/  IMAD.MOV.U32 R118, RZ, RZ, R11 ;  /* 0x000000ffff767224 */ /* 0x008fd600078e000b */
[----:B------:R-:W-:Y:S05]  /*7b70*/  @!P3 BRA `(.L_x_520) ;  /* 0x0000000400f0b947 */ /* 0x000fea0003800000 */
[----:B------:R-:W3:Y:S01]  /*7b80*/  LDL R15, [R1+0x5c] ;  /* 0x00005c00010f7983 */ /* 0x000ee20000100800 */
[----:B------:R-:W-:Y:S01]  /*7b90*/  SEL R12, R111, R131, !P2 ;  /* 0x000000836f0c7207 */ /* 0x000fe20005000000 */
[C---:B------:R-:W-:Y:S01]  /*7ba0*/  IMAD.SHL.U32 R80, R224.reuse, 0x40, RZ ;  /* 0x00000040e0507824 */ /* 0x040fe200078e00ff */
[----:B------:R-:W-:Y:S01]  /*7bb0*/  SHF.L.U32 R14, R224, 0x6, RZ ;  /* 0x00000006e00e7819 */ /* 0x000fe200000006ff */
[----:B------:R-:W-:Y:S01]  /*7bc0*/  BSSY B3, `(.L_x_521) ;  /* 0x0000070000037945 */ /* 0x000fe20003800000 */
[----:B------:R-:W-:Y:S02]  /*7bd0*/  SHF.R.S32.HI R13, RZ, 0x1f, R12 ;  /* 0x0000001fff0d7819 */ /* 0x000fe4000001140c */
[----:B------:R-:W-:Y:S02]  /*7be0*/  LOP3.LUT R80, R80, 0x1c0, RZ, 0xc0, !PT ;  /* 0x000001c050507812 */ /* 0x000fe400078ec0ff */
[----:B------:R-:W-:Y:S02]  /*7bf0*/  LEA.HI R13, R13, R12, RZ, 0x4 ;  /* 0x0000000c0d0d7211 */ /* 0x000fe400078f20ff */
[----:B------:R-:W-:-:S02]  /*7c00*/  LOP3.LUT R14, R14, 0x1c0, RZ, 0xc0, !PT ;  /* 0x000001c00e0e7812 */ /* 0x000fc400078ec0ff */
[----:B------:R-:W-:Y:S02]  /*7c10*/  LEA.HI.SX32 R134, R13, R7, 0x1c ;  /* 0x000000070d867211 */ /* 0x000fe400078fe2ff */
[----:B------:R-:W-:Y:S02]  /*7c20*/  SHF.R.U32.HI R14, RZ, 0x3, R14 ;  /* 0x00000003ff0e7819 */ /* 0x000fe4000001160e */
[----:B------:R-:W-:Y:S02]  /*7c30*/  SHF.R.S32.HI R13, RZ, 0x1f, R134 ;  /* 0x0000001fff0d7819 */ /* 0x000fe40000011486 */
[----:B------:R-:W-:Y:S02]  /*7c40*/  ISETP.GE.AND P3, PT, R16, R110, PT ;  /* 0x0000006e1000720c */ /* 0x000fe40003f66270 */
[----:B------:R-:W-:Y:S01]  /*7c50*/  LEA.HI R13, R13, R134, RZ, 0x3 ;  /* 0x000000860d0d7211 */ /* 0x000fe200078f18ff */
[----:B------:R-:W-:-:S03]  /*7c60*/  IMAD.SHL.U32 R134, R134, 0x8, RZ ;  /* 0x0000000886867824 */ /* 0x000fc600078e00ff */
[----:B------:R-:W-:Y:S02]  /*7c70*/  SHF.R.S32.HI R13, RZ, 0x3, R13 ;  /* 0x00000003ff0d7819 */ /* 0x000fe4000001140d */
[----:B------:R-:W-:-:S04]  /*7c80*/  LOP3.LUT R12, R80, 0x38, R134, 0xf8, !PT ;  /* 0x00000038500c7812 */ /* 0x000fc800078ef886 */
[----:B------:R-:W-:Y:S01]  /*7c90*/  LOP3.LUT R12, R12, R14, RZ, 0x3c, !PT ;  /* 0x0000000e0c0c7212 */ /* 0x000fe200078e3cff */
[----:B---3--:R-:W-:-:S04]  /*7ca0*/  IMAD R13, R13, 0x1400, R15 ;  /* 0x000014000d0d7824 */ /* 0x008fc800078e020f */
[----:B------:R-:W-:-:S04]  /*7cb0*/  IMAD.IADD R12, R13, 0x1, R12 ;  /* 0x000000010d0c7824 */ /* 0x000fc800078e020c */
[C---:B------:R-:W-:Y:S02]  /*7cc0*/  IMAD R80, R213.reuse, 0x5000, R12 ;  /* 0x00005000d5507824 */ /* 0x040fe400078e020c */
[----:B------:R-:W-:Y:S02]  /*7cd0*/  IMAD R12, R213, 0x5000, R126 ;  /* 0x00005000d50c7824 */ /* 0x000fe400078e027e */
[----:B------:R-:W-:-:S03]  /*7ce0*/  IMAD R80, R80, 0x2, R23 ;  /* 0x0000000250507824 */ /* 0x000fc600078e0217 */
[----:B------:R-:W-:-:S03]  /*7cf0*/  LEA R12, R12, R23, 0x1 ;  /* 0x000000170c0c7211 */ /* 0x000fc600078e08ff */
[----:B------:R-:W3:Y:S04]  /*7d00*/  LDS.128 R80, [R80+0x24400] ;  /* 0x0244000050507984 */ /* 0x000ee80000000c00 */
[----:B------:R-:W4:Y:S01]  /*7d10*/  LDS.128 R12, [R12+0x24400] ;  /* 0x024400000c0c7984 */ /* 0x000f220000000c00 */
[----:B------:R-:W-:Y:S05]  /*7d20*/  @P3 BRA `(.L_x_522) ;  /* 0x0000000400643947 */ /* 0x000fea0003800000 */
[----:B---3--:R-:W-:Y:S01]  /*7d30*/  IMAD.MOV.U32 R136, RZ, RZ, R81 ;  /* 0x000000ffff887224 */ /* 0x008fe200078e0051 */
[----:B----4-:R-:W-:Y:S01]  /*7d40*/  MOV R135, R13 ;  /* 0x0000000d00877202 */ /* 0x010fe20000000f00 */
[----:B------:R-:W-:Y:S01]  /*7d50*/  HADD2.F32 R138, -RZ, R138.H0_H0 ;  /* 0x2000008aff8a7230 */ /* 0x000fe20000004100 */
[--C-:B------:R-:W-:Y:S01]  /*7d60*/  SHF.R.U64 R32, R32, 0x10, R33.reuse ;  /* 0x0000001020207819 */ /* 0x100fe20000001221 */
[----:B------:R-:W-:Y:S01]  /*7d70*/  HADD2.F32 R137, -RZ, R137.H0_H0 ;  /* 0x20000089ff897230 */ /* 0x000fe20000004100 */
[----:B------:R-:W-:Y:S01]  /*7d80*/  SHF.R.U32.HI R33, RZ, 0x10, R33 ;  /* 0x00000010ff217819 */ /* 0x000fe20000011621 */
[----:B------:R-:W-:Y:S01]  /*7d90*/  HADD2.F32 R13, -RZ, R136.H0_H0 ;  /* 0x20000088ff0d7230 */ /* 0x000fe20000004100 */
[----:B------:R-:W-:Y:S01]  /*7da0*/  SHF.R.U64 R40, R40, 0x10, R41 ;  /* 0x0000001028287819 */ /* 0x000fe20000001229 */
[--C-:B------:R-:W-:Y:S01]  /*7db0*/  HADD2.F32 R139, -RZ, R135.reuse.H0_H0 ;  /* 0x20000087ff8b7230 */ /* 0x100fe20000004100 */
[----:B------:R-:W-:Y:S01]  /*7dc0*/  SHF.R.U64 R34, R34, 0x10, R35 ;  /* 0x0000001022227819 */ /* 0x000fe20000001223 */
[----:B------:R-:W-:-:S02]  /*7dd0*/  HADD2.F32 R135, -RZ, R135.H1_H1 ;  /* 0x30000087ff877230 */ /* 0x000fc40000004100 */
[-C--:B------:R-:W-:Y:S01]  /*7de0*/  FMUL.FTZ R81, R13, R138.reuse ;  /* 0x0000008a0d517220 */ /* 0x080fe20000410000 */
[----:B------:R-:W-:Y:S02]  /*7df0*/  HADD2.F32 R40, -RZ, R40.H0_H0 ;  /* 0x20000028ff287230 */ /* 0x000fe40000004100 */
[C---:B------:R-:W-:Y:S01]  /*7e00*/  FMUL.FTZ R138, R139.reuse, R138 ;  /* 0x0000008a8b8a7220 */ /* 0x040fe20000410000 */
[----:B------:R-:W-:Y:S02]  /*7e10*/  HADD2.F32 R32, -RZ, R32.H0_H0 ;  /* 0x20000020ff207230 */ /* 0x000fe40000004100 */
[-C--:B------:R-:W-:Y:S01]  /*7e20*/  FFMA.FTZ R81, R139, R137.reuse, -R81 ;  /* 0x000000898b517223 */ /* 0x080fe20000010851 */
[----:B------:R-:W-:Y:S02]  /*7e30*/  HADD2.F32 R34, -RZ, R34.H0_H0 ;  /* 0x20000022ff227230 */ /* 0x000fe40000004100 */
[----:B------:R-:W-:Y:S01]  /*7e40*/  FFMA.FTZ R13, R13, R137, R138 ;  /* 0x000000890d0d7223 */ /* 0x000fe2000001008a */
[----:B------:R-:W-:Y:S01]  /*7e50*/  SHF.R.U32.HI R137, RZ, 0x10, R41 ;  /* 0x00000010ff897819 */ /* 0x000fe20000011629 */
[----:B------:R-:W-:-:S02]  /*7e60*/  HADD2.F32 R41, -RZ, R136.H1_H1 ;  /* 0x30000088ff297230 */ /* 0x000fc40000004100 */
[----:B------:R-:W-:Y:S02]  /*7e70*/  HADD2.F32 R136, -RZ, R33.H0_H0 ;  /* 0x20000021ff887230 */ /* 0x000fe40000004100 */
[----:B------:R-:W-:Y:S02]  /*7e80*/  HADD2.F32 R137, -RZ, R137.H0_H0 ;  /* 0x20000089ff897230 */ /* 0x000fe40000004100 */
[----:B------:R-:W-:-:S03]  /*7e90*/  HADD2.F32 R138, -RZ, R163.H0_H0 ;  /* 0x200000a3ff8a7230 */ /* 0x000fc60000004100 */
[-C--:B------:R-:W-:Y:S01]  /*7ea0*/  FMUL.FTZ R33, R41, R137.reuse ;  /* 0x0000008929217220 */ /* 0x080fe20000410000 */
[----:B------:R-:W-:-:S03]  /*7eb0*/  FMUL.FTZ R137, R135, R137 ;  /* 0x0000008987897220 */ /* 0x000fc60000410000 */
[-C--:B------:R-:W-:Y:S01]  /*7ec0*/  FFMA.FTZ R33, R135, R136.reuse, -R33 ;  /* 0x0000008887217223 */ /* 0x080fe20000010821 */
[----:B------:R-:W-:Y:S01]  /*7ed0*/  FFMA.FTZ R41, R41, R136, R137 ;  /* 0x0000008829297223 */ /* 0x000fe20000010089 */
[----:B------:R-:W-:Y:S02]  /*7ee0*/  IMAD.MOV.U32 R136, RZ, RZ, R83 ;  /* 0x000000ffff887224 */ /* 0x000fe400078e0053 */
[----:B------:R-:W-:Y:S01]  /*7ef0*/  IMAD.MOV.U32 R135, RZ, RZ, R15 ;  /* 0x000000ffff877224 */ /* 0x000fe200078e000f */
[----:B------:R-:W-:Y:S01]  /*7f00*/  F2FP.F16.F32.PACK_AB R33, R33, R81 ;  /* 0x000000512121723e */ /* 0x000fe200000000ff */
[----:B------:R-:W-:Y:S01]  /*7f10*/  HADD2.F32 R137, -RZ, R162.H0_H0 ;  /* 0x200000a2ff897230 */ /* 0x000fe20000004100 */
[----:B------:R-:W-:Y:S01]  /*7f20*/  F2FP.F16.F32.PACK_AB R41, R41, R13 ;  /* 0x0000000d2929723e */ /* 0x000fe200000000ff */
[----:B------:R-:W-:Y:S01]  /*7f30*/  HADD2.F32 R83, -RZ, R136.H0_H0 ;  /* 0x20000088ff537230 */ /* 0x000fe20000004100 */
[----:B------:R-:W-:Y:S01]  /*7f40*/  MOV R13, R33 ;  /* 0x00000021000d7202 */ /* 0x000fe20000000f00 */
[----:B------:R-:W-:-:S02]  /*7f50*/  HADD2.F32 R139, -RZ, R135.H0_H0 ;  /* 0x20000087ff8b7230 */ /* 0x000fc40000004100 */
[----:B------:R-:W-:Y:S02]  /*7f60*/  HADD2.F32 R135, -RZ, R135.H1_H1 ;  /* 0x30000087ff877230 */ /* 0x000fe40000004100 */
[-C--:B------:R-:W-:Y:S01]  /*7f70*/  FMUL.FTZ R15, R83, R138.reuse ;  /* 0x0000008a530f7220 */ /* 0x080fe20000410000 */
[----:B------:R-:W-:Y:S02]  /*7f80*/  IMAD.MOV.U32 R81, RZ, RZ, R41 ;  /* 0x000000ffff517224 */ /* 0x000fe400078e0029 */
[C---:B------:R-:W-:Y:S01]  /*7f90*/  FMUL.FTZ R138, R139.reuse, R138 ;  /* 0x0000008a8b8a7220 */ /* 0x040fe20000410000 */
[-C--:B------:R-:W-:Y:S01]  /*7fa0*/  FFMA.FTZ R15, R139, R137.reuse, -R15 ;  /* 0x000000898b0f7223 */ /* 0x080fe2000001080f */
[----:B------:R-:W-:Y:S02]  /*7fb0*/  HADD2.F32 R139, -RZ, R163.H1_H1 ;  /* 0x300000a3ff8b7230 */ /* 0x000fe40000004100 */
[----:B------:R-:W-:Y:S01]  /*7fc0*/  FFMA.FTZ R83, R83, R137, R138 ;  /* 0x0000008953537223 */ /* 0x000fe2000001008a */
[----:B------:R-:W-:-:S02]  /*7fd0*/  SHF.R.U32.HI R137, RZ, 0x10, R35 ;  /* 0x00000010ff897819 */ /* 0x000fc40000011623 */
[--C-:B------:R-:W-:Y:S02]  /*7fe0*/  SHF.R.U64 R35, R42, 0x10, R43.reuse ;  /* 0x000000102a237819 */ /* 0x100fe4000000122b */
[----:B------:R-:W-:Y:S01]  /*7ff0*/  SHF.R.U32.HI R42, RZ, 0x10, R43 ;  /* 0x00000010ff2a7819 */ /* 0x000fe2000001162b */
[----:B------:R-:W-:Y:S02]  /*8000*/  HADD2.F32 R43, -RZ, R136.H1_H1 ;  /* 0x30000088ff2b7230 */ /* 0x000fe40000004100 */
[----:B------:R-:W-:Y:S02]  /*8010*/  HADD2.F32 R137, -RZ, R137.H0_H0 ;  /* 0x20000089ff897230 */ /* 0x000fe40000004100 */
[----:B------:R-:W-:Y:S02]  /*8020*/  HADD2.F32 R136, -RZ, R42.H0_H0 ;  /* 0x2000002aff887230 */ /* 0x000fe40000004100 */
[----:B------:R-:W-:-:S03]  /*8030*/  HADD2.F32 R35, -RZ, R35.H0_H0 ;  /* 0x20000023ff237230 */ /* 0x000fc60000004100 */
[----:B------:R-:W-:-:S04]  /*8040*/  FMUL.FTZ R42, R43, R136 ;  /* 0x000000882b2a7220 */ /* 0x000fc80000410000 */
[CC--:B------:R-:W-:Y:S01]  /*8050*/  FFMA.FTZ R42, R135.reuse, R137.reuse, -R42 ;  /* 0x00000089872a7223 */ /* 0x0c0fe2000001082a */
[----:B------:R-:W-:Y:S01]  /*8060*/  FMUL.FTZ R135, R135, R136 ;  /* 0x0000008887877220 */ /* 0x000fe20000410000 */
[--C-:B------:R-:W-:Y:S02]  /*8070*/  HADD2.F32 R136, -RZ, R80.reuse.H0_H0 ;  /* 0x20000050ff887230 */ /* 0x100fe40000004100 */
[----:B------:R-:W-:Y:S02]  /*8080*/  HADD2.F32 R80, -RZ, R80.H1_H1 ;  /* 0x30000050ff507230 */ /* 0x000fe40000004100 */
[----:B------:R-:W-:Y:S01]  /*8090*/  FFMA.FTZ R43, R43, R137, R135 ;  /* 0x000000892b2b7223 */ /* 0x000fe20000010087 */
[----:B------:R-:W-:Y:S02]  /*80a0*/  HADD2.F32 R135, -RZ, R12.H0_H0 ;  /* 0x2000000cff877230 */ /* 0x000fe40000004100 */
[----:B------:R-:W-:Y:S01]  /*80b0*/  FMUL.FTZ R138, R136, R139 ;  /* 0x0000008b888a7220 */ /* 0x000fe20000410000 */
[----:B------:R-:W-:Y:S01]  /*80c0*/  HADD2.F32 R137, -RZ, R162.H1_H1 ;  /* 0x300000a2ff897230 */ /* 0x000fe20000004100 */
[----:B------:R-:W-:Y:S01]  /*80d0*/  F2FP.F16.F32.PACK_AB R15, R42, R15 ;  /* 0x0000000f2a0f723e */ /* 0x000fe200000000ff */
[----:B------:R-:W-:-:S02]  /*80e0*/  HADD2.F32 R12, -RZ, R12.H1_H1 ;  /* 0x3000000cff0c7230 */ /* 0x000fc40000004100 */
[----:B------:R-:W-:Y:S01]  /*80f0*/  FMUL.FTZ R139, R135, R139 ;  /* 0x0000008b878b7220 */ /* 0x000fe20000410000 */
[----:B------:R-:W-:Y:S01]  /*8100*/  F2FP.F16.F32.PACK_AB R83, R43, R83 ;  /* 0x000000532b53723e */ /* 0x000fe200000000ff */
[-C--:B------:R-:W-:Y:S02]  /*8110*/  FFMA.FTZ R135, R135, R137.reuse, -R138 ;  /* 0x0000008987877223 */ /* 0x080fe4000001088a */
[----:B------:R-:W-:Y:S01]  /*8120*/  FFMA.FTZ R136, R136, R137, R139 ;  /* 0x0000008988887223 */ /* 0x000fe2000001008b */
[-C--:B------:R-:W-:Y:S01]  /*8130*/  FMUL.FTZ R137, R80, R40.reuse ;  /* 0x0000002850897220 */ /* 0x080fe20000410000 */
[C---:B------:R-:W-:Y:S01]  /*8140*/  FMUL.FTZ R40, R12.reuse, R40 ;  /* 0x000000280c287220 */ /* 0x040fe20000410000 */
[----:B------:R-:W-:Y:S02]  /*8150*/  HADD2.F32 R139, -RZ, R161.H1_H1 ;  /* 0x300000a1ff8b7230 */ /* 0x000fe40000004100 */
[-C--:B------:R-:W-:Y:S01]  /*8160*/  FFMA.FTZ R12, R12, R32.reuse, -R137 ;  /* 0x000000200c0c7223 */ /* 0x080fe20000010889 */
[----:B------:R-:W-:Y:S01]  /*8170*/  FFMA.FTZ R32, R80, R32, R40 ;  /* 0x0000002050207223 */ /* 0x000fe20000010028 */
[----:B------:R-:W-:-:S02]  /*8180*/  HADD2.F32 R40, -RZ, R82.H0_H0 ;  /* 0x20000052ff287230 */ /* 0x000fc40000004100 */
[----:B------:R-:W-:Y:S01]  /*8190*/  HADD2.F32 R80, -RZ, R14.H0_H0 ;  /* 0x2000000eff507230 */ /* 0x000fe20000004100 */
[----:B------:R-:W-:Y:S01]  /*81a0*/  F2FP.F16.F32.PACK_AB R12, R12, R135 ;  /* 0x000000870c0c723e */ /* 0x000fe200000000ff */
[----:B------:R-:W-:Y:S02]  /*81b0*/  HADD2.F32 R137, -RZ, R161.H0_H0 ;  /* 0x200000a1ff897230 */ /* 0x000fe40000004100 */
[-C--:B------:R-:W-:Y:S01]  /*81c0*/  FMUL.FTZ R138, R40, R139.reuse ;  /* 0x0000008b288a7220 */ /* 0x080fe20000410000 */
[----:B------:R-:W-:Y:S02]  /*81d0*/  HADD2.F32 R82, -RZ, R82.H1_H1 ;  /* 0x30000052ff527230 */ /* 0x000fe40000004100 */
[C---:B------:R-:W-:Y:S01]  /*81e0*/  FMUL.FTZ R139, R80.reuse, R139 ;  /* 0x0000008b508b7220 */ /* 0x040fe20000410000 */
[----:B------:R-:W-:Y:S02]  /*81f0*/  HADD2.F32 R14, -RZ, R14.H1_H1 ;  /* 0x3000000eff0e7230 */ /* 0x000fe40000004100 */
[-C--:B------:R-:W-:Y:S01]  /*8200*/  FFMA.FTZ R138, R80, R137.reuse, -R138 ;  /* 0x00000089508a7223 */ /* 0x080fe2000001088a */
[----:B------:R-:W-:Y:S01]  /*8210*/  F2FP.F16.F32.PACK_AB R32, R32, R136 ;  /* 0x000000882020723e */ /* 0x000fe200000000ff */
[----:B------:R-:W-:Y:S01]  /*8220*/  FFMA.FTZ R139, R40, R137, R139 ;  /* 0x00000089288b7223 */ /* 0x000fe2000001008b */
[-C--:B------:R-:W-:Y:S01]  /*8230*/  FMUL.FTZ R40, R82, R35.reuse ;  /* 0x0000002352287220 */ /* 0x080fe20000410000 */
[----:B------:R-:W-:-:S02]  /*8240*/  FMUL.FTZ R35, R14, R35 ;  /* 0x000000230e237220 */ /* 0x000fc40000410000 */
[----:B------:R-:W-:Y:S02]  /*8250*/  IMAD.MOV.U32 R80, RZ, RZ, R32 ;  /* 0x000000ffff507224 */ /* 0x000fe400078e0020 */
[-C--:B------:R-:W-:Y:S01]  /*8260*/  FFMA.FTZ R40, R14, R34.reuse, -R40 ;  /* 0x000000220e287223 */ /* 0x080fe20000010828 */
[----:B------:R-:W-:-:S04]  /*8270*/  FFMA.FTZ R35, R82, R34, R35 ;  /* 0x0000002252237223 */ /* 0x000fc80000010023 */
[----:B------:R-:W-:Y:S02]  /*8280*/  F2FP.F16.F32.PACK_AB R40, R40, R138 ;  /* 0x0000008a2828723e */ /* 0x000fe400000000ff */
[----:B------:R-:W-:Y:S02]  /*8290*/  F2FP.F16.F32.PACK_AB R35, R35, R139 ;  /* 0x0000008b2323723e */ /* 0x000fe400000000ff */
[----:B------:R-:W-:-:S03]  /*82a0*/  MOV R14, R40 ;  /* 0x00000028000e7202 */ /* 0x000fc60000000f00 */
[----:B------:R-:W-:-:S07]  /*82b0*/  IMAD.MOV.U32 R82, RZ, RZ, R35 ;  /* 0x000000ffff527224 */ /* 0x000fce00078e0023 */
.L_x_522:
[----:B------:R-:W-:Y:S05]  /*82c0*/  BSYNC B3 ;  /* 0x0000000000037941 */ /* 0x000fea0003800000 */
.L_x_521:
[----:B------:R-:W-:Y:S01]  /*82d0*/  LEA R32, P3, R8, R11, 0x1 ;  /* 0x0000000b08207211 */ /* 0x000fe200078608ff */
[----:B------:R-:W-:-:S03]  /*82e0*/  ULDC.64 UR4, c[0x0][0x208] ;  /* 0x0000820000047ab9 */ /* 0x000fc60000000a00 */
[----:B--2---:R-:W-:Y:S02]  /*82f0*/  LEA.HI.X R33, R8, R119, R26, 0x1, P3 ;  /* 0x0000007708217211 */ /* 0x004fe400018f0c1a */
[----:B------:R-:W-:-:S03]  /*8300*/  ISETP.GE.AND P3, PT, R134, R128, PT ;  /* 0x000000808600720c */ /* 0x000fc60003f66270 */
[----:B----4-:R2:W-:Y:S10]  /*8310*/  ST.E.128 desc[UR4][R32.64], R12 ;  /* 0x0000000c20007985 */ /* 0x0105f4000c101d04 */
[----:B--2---:R-:W-:-:S05]  /*8320*/  @!P3 IMAD.WIDE R12, R134, 0x2, R118 ;  /* 0x00000002860cb825 */ /* 0x004fca00078e0276 */
[----:B---3--:R3:W-:Y:S02]  /*8330*/  @!P3 ST.E.128 desc[UR4][R12.64], R80 ;  /* 0x000000500c00b985 */ /* 0x0087e4000c101d04 */
.L_x_520:
[----:B------:R-:W-:Y:S05]  /*8340*/  BSYNC B2 ;  /* 0x0000000000027941 */ /* 0x000fea0003800000 */
.L_x_519:
[----:B------:R-:W-:-:S13]  /*8350*/  ISETP.NE.AND P3, PT, R20, RZ, PT ;  /* 0x000000ff1400720c */ /* 0x000fda0003f65270 */
[----:B------:R-:W-:Y:S05]  /*8360*/  @!P3 BRA `(.L_x_518) ;  /* 0x0000000400f0b947 */ /* 0x000fea0003800000 */
[----:B------:R-:W4:Y:S01]  /*8370*/  LDL R15, [R1+0x5c] ;  /* 0x00005c00010f7983 */ /* 0x000f220000100800 */
[----:B---3--:R-:W-:Y:S01]  /*8380*/  SEL R12, R111, R131, !P1 ;  /* 0x000000836f0c7207 */ /* 0x008fe20004800000 */
        /* <DEDUP_REMOVED lines=16> */
[----:B----4-:R-:W-:-:S04]  /*8490*/  IMAD R13, R13, 0x1400, R15 ;  /* 0x000014000d0d7824 */ /* 0x010fc800078e020f */
        /* <DEDUP_REMOVED lines=10> */
[--C-:B------:R-:W-:Y:S01]  /*8540*/  HADD2.F32 R43, -RZ, R160.reuse.H1_H1 ;  /* 0x300000a0ff2b7230 */ /* 0x100fe20000004100 */
[--C-:B------:R-:W-:Y:S01]  /*8550*/  SHF.R.U64 R28, R28, 0x10, R29.reuse ;  /* 0x000000101c1c7819 */ /* 0x100fe2000000121d */
[----:B------:R-:W-:Y:S01]  /*8560*/  HADD2.F32 R80, -RZ, R160.H0_H0 ;  /* 0x200000a0ff507230 */ /* 0x000fe20000004100 */
[----:B------:R-:W-:Y:S01]  /*8570*/  SHF.R.U32.HI R29, RZ, 0x10, R29 ;  /* 0x00000010ff1d7819 */ /* 0x000fe2000001161d */
[--C-:B------:R-:W-:Y:S01]  /*8580*/  HADD2.F32 R13, -RZ, R42.reuse.H0_H0 ;  /* 0x2000002aff0d7230 */ /* 0x100fe20000004100 */
[----:B------:R-:W-:Y:S01]  /*8590*/  SHF.R.U64 R30, R30, 0x10, R31 ;  /* 0x000000101e1e7819 */ /* 0x000fe2000000121f */
[----:B------:R-:W-:Y:S02]  /*85a0*/  HADD2.F32 R81, -RZ, R41.H0_H0 ;  /* 0x20000029ff517230 */ /* 0x000fe40000004100 */
        /* <DEDUP_REMOVED lines=8> */
[--C-:B------:R-:W-:Y:S01]  /*8630*/  SHF.R.U32.HI R43, RZ, 0x10, R37.reuse ;  /* 0x00000010ff2b7819 */ /* 0x100fe20000011625 */
[----:B------:R-:W-:Y:S01]  /*8640*/  HADD2.F32 R80, -RZ, R159.H1_H1 ;  /* 0x3000009fff507230 */ /* 0x000fe20000004100 */
[----:B------:R-:W-:Y:S01]  /*8650*/  SHF.R.U64 R37, R36, 0x10, R37 ;  /* 0x0000001024257819 */ /* 0x000fe20000001225 */
[----:B------:R-:W-:-:S02]  /*8660*/  HADD2.F32 R36, -RZ, R41.H1_H1 ;  /* 0x30000029ff247230 */ /* 0x000fc40000004100 */
[----:B------:R-:W-:Y:S02]  /*8670*/  HADD2.F32 R43, -RZ, R43.H0_H0 ;  /* 0x2000002bff2b7230 */ /* 0x000fe40000004100 */
[----:B------:R-:W-:-:S03]  /*8680*/  HADD2.F32 R37, -RZ, R37.H0_H0 ;  /* 0x20000025ff257230 */ /* 0x000fc60000004100 */
[-C--:B------:R-:W-:Y:S01]  /*8690*/  FMUL.FTZ R41, R42, R43.reuse ;  /* 0x0000002b2a297220 */ /* 0x080fe20000410000 */
[----:B------:R-:W-:-:S03]  /*86a0*/  FMUL.FTZ R43, R36, R43 ;  /* 0x0000002b242b7220 */ /* 0x000fc60000410000 */
[-C--:B------:R-:W-:Y:S01]  /*86b0*/  FFMA.FTZ R36, R36, R29.reuse, -R41 ;  /* 0x0000001d24247223 */ /* 0x080fe20000010829 */
[----:B------:R-:W-:Y:S02]  /*86c0*/  HADD2.F32 R41, -RZ, R35.H0_H0 ;  /* 0x20000023ff297230 */ /* 0x000fe40000004100 */
[----:B------:R-:W-:Y:S01]  /*86d0*/  FFMA.FTZ R29, R42, R29, R43 ;  /* 0x0000001d2a1d7223 */ /* 0x000fe2000001002b */
[----:B------:R-:W-:Y:S02]  /*86e0*/  HADD2.F32 R42, -RZ, R159.H0_H0 ;  /* 0x2000009fff2a7230 */ /* 0x000fe40000004100 */
[----:B------:R-:W-:Y:S02]  /*86f0*/  HADD2.F32 R43, -RZ, R15.H0_H0 ;  /* 0x2000000fff2b7230 */ /* 0x000fe40000004100 */
[----:B------:R-:W-:Y:S01]  /*8700*/  FMUL.FTZ R81, R41, R80 ;  /* 0x0000005029517220 */ /* 0x000fe20000410000 */
[----:B------:R-:W-:Y:S01]  /*8710*/  HADD2.F32 R35, -RZ, R35.H1_H1 ;  /* 0x30000023ff237230 */ /* 0x000fe20000004100 */
[----:B------:R-:W-:Y:S01]  /*8720*/  F2FP.F16.F32.PACK_AB R33, R36, R33 ;  /* 0x000000212421723e */ /* 0x000fe200000000ff */
[----:B------:R-:W-:-:S02]  /*8730*/  HADD2.F32 R15, -RZ, R15.H1_H1 ;  /* 0x3000000fff0f7230 */ /* 0x000fc40000004100 */
[C---:B------:R-:W-:Y:S01]  /*8740*/  FFMA.FTZ R81, R43.reuse, R42, -R81 ;  /* 0x0000002a2b517223 */ /* 0x040fe20000010851 */
[----:B------:R-:W-:Y:S01]  /*8750*/  FMUL.FTZ R43, R43, R80 ;  /* 0x000000502b2b7220 */ /* 0x000fe20000410000 */
[----:B------:R-:W-:Y:S01]  /*8760*/  HADD2.F32 R80, -RZ, R157.H1_H1 ;  /* 0x3000009dff507230 */ /* 0x000fe20000004100 */
[----:B------:R-:W-:Y:S01]  /*8770*/  F2FP.F16.F32.PACK_AB R29, R29, R13 ;  /* 0x0000000d1d1d723e */ /* 0x000fe200000000ff */
[----:B------:R-:W-:Y:S02]  /*8780*/  IMAD.MOV.U32 R13, RZ, RZ, R33 ;  /* 0x000000ffff0d7224 */ /* 0x000fe400078e0021 */
[----:B------:R-:W-:Y:S01]  /*8790*/  FFMA.FTZ R43, R41, R42, R43 ;  /* 0x0000002a292b7223 */ /* 0x000fe2000001002b */
[----:B------:R-:W-:Y:S02]  /*87a0*/  SHF.R.U32.HI R41, RZ, 0x10, R31 ;  /* 0x00000010ff297819 */ /* 0x000fe4000001161f */
[--C-:B------:R-:W-:Y:S02]  /*87b0*/  SHF.R.U64 R31, R38, 0x10, R39.reuse ;  /* 0x00000010261f7819 */ /* 0x100fe40000001227 */
[----:B------:R-:W-:Y:S01]  /*87c0*/  SHF.R.U32.HI R38, RZ, 0x10, R39 ;  /* 0x00000010ff267819 */ /* 0x000fe20000011627 */
[----:B------:R-:W-:Y:S01]  /*87d0*/  HADD2.F32 R41, -RZ, R41.H0_H0 ;  /* 0x20000029ff297230 */ /* 0x000fe20000004100 */
[----:B------:R-:W-:Y:S01]  /*87e0*/  MOV R33, R29 ;  /* 0x0000001d00217202 */ /* 0x000fe20000000f00 */
[----:B------:R-:W-:-:S02]  /*87f0*/  HADD2.F32 R31, -RZ, R31.H0_H0 ;  /* 0x2000001fff1f7230 */ /* 0x000fc40000004100 */
[----:B------:R-:W-:-:S05]  /*8800*/  HADD2.F32 R38, -RZ, R38.H0_H0 ;  /* 0x20000026ff267230 */ /* 0x000fca0000004100 */
[----:B------:R-:W-:-:S04]  /*8810*/  FMUL.FTZ R39, R35, R38 ;  /* 0x0000002623277220 */ /* 0x000fc80000410000 */
[C---:B------:R-:W-:Y:S01]  /*8820*/  FFMA.FTZ R39, R15.reuse, R41, -R39 ;  /* 0x000000290f277223 */ /* 0x040fe20000010827 */
[----:B------:R-:W-:Y:S01]  /*8830*/  FMUL.FTZ R15, R15, R38 ;  /* 0x000000260f0f7220 */ /* 0x000fe20000410000 */
[----:B------:R-:W-:-:S03]  /*8840*/  HADD2.F32 R38, -RZ, R157.H0_H0 ;  /* 0x2000009dff267230 */ /* 0x000fc60000004100 */
[----:B------:R-:W-:Y:S01]  /*8850*/  FFMA.FTZ R15, R35, R41, R15 ;  /* 0x00000029230f7223 */ /* 0x000fe2000001000f */
[----:B------:R-:W-:Y:S01]  /*8860*/  HADD2.F32 R35, -RZ, R32.H0_H0 ;  /* 0x20000020ff237230 */ /* 0x000fe20000004100 */
[----:B------:R-:W-:Y:S01]  /*8870*/  F2FP.F16.F32.PACK_AB R39, R39, R81 ;  /* 0x000000512727723e */ /* 0x000fe200000000ff */
[----:B------:R-:W-:Y:S02]  /*8880*/  HADD2.F32 R41, -RZ, R12.H0_H0 ;  /* 0x2000000cff297230 */ /* 0x000fe40000004100 */
[----:B------:R-:W-:Y:S02]  /*8890*/  HADD2.F32 R32, -RZ, R32.H1_H1 ;  /* 0x30000020ff207230 */ /* 0x000fe40000004100 */
[-C--:B------:R-:W-:Y:S01]  /*88a0*/  FMUL.FTZ R42, R35, R80.reuse ;  /* 0x00000050232a7220 */ /* 0x080fe20000410000 */
[----:B------:R-:W-:Y:S02]  /*88b0*/  HADD2.F32 R12, -RZ, R12.H1_H1 ;  /* 0x3000000cff0c7230 */ /* 0x000fe40000004100 */
[----:B------:R-:W-:Y:S01]  /*88c0*/  FMUL.FTZ R80, R41, R80 ;  /* 0x0000005029507220 */ /* 0x000fe20000410000 */
[----:B------:R-:W-:Y:S01]  /*88d0*/  F2FP.F16.F32.PACK_AB R43, R15, R43 ;  /* 0x0000002b0f2b723e */ /* 0x000fe200000000ff */
[----:B------:R-:W-:Y:S01]  /*88e0*/  FFMA.FTZ R42, R41, R38, -R42 ;  /* 0x00000026292a7223 */ /* 0x000fe2000001082a */
[----:B------:R-:W-:-:S02]  /*88f0*/  HADD2.F32 R41, -RZ, R156.H1_H1 ;  /* 0x3000009cff297230 */ /* 0x000fc40000004100 */
[----:B------:R-:W-:Y:S01]  /*8900*/  FFMA.FTZ R80, R35, R38, R80 ;  /* 0x0000002623507223 */ /* 0x000fe20000010050 */
[-C--:B------:R-:W-:Y:S01]  /*8910*/  FMUL.FTZ R35, R32, R37.reuse ;  /* 0x0000002520237220 */ /* 0x080fe20000410000 */
[C---:B------:R-:W-:Y:S01]  /*8920*/  FMUL.FTZ R37, R12.reuse, R37 ;  /* 0x000000250c257220 */ /* 0x040fe20000410000 */
[----:B------:R-:W-:Y:S02]  /*8930*/  IMAD.MOV.U32 R15, RZ, RZ, R39 ;  /* 0x000000ffff0f7224 */ /* 0x000fe400078e0027 */
[-C--:B------:R-:W-:Y:S01]  /*8940*/  FFMA.FTZ R12, R12, R28.reuse, -R35 ;  /* 0x0000001c0c0c7223 */ /* 0x080fe20000010823 */
[----:B------:R-:W-:Y:S01]  /*8950*/  FFMA.FTZ R28, R32, R28, R37 ;  /* 0x0000001c201c7223 */ /* 0x000fe20000010025 */
[----:B------:R-:W-:Y:S02]  /*8960*/  HADD2.F32 R32, -RZ, R34.H0_H0 ;  /* 0x20000022ff207230 */ /* 0x000fe40000004100 */
[----:B------:R-:W-:Y:S01]  /*8970*/  HADD2.F32 R37, -RZ, R14.H0_H0 ;  /* 0x2000000eff257230 */ /* 0x000fe20000004100 */
[----:B------:R-:W-:Y:S01]  /*8980*/  F2FP.F16.F32.PACK_AB R12, R12, R42 ;  /* 0x0000002a0c0c723e */ /* 0x000fe200000000ff */
[----:B------:R-:W-:-:S02]  /*8990*/  HADD2.F32 R35, -RZ, R156.H0_H0 ;  /* 0x2000009cff237230 */ /* 0x000fc40000004100 */
        /* <DEDUP_REMOVED lines=8> */
[----:B------:R-:W-:Y:S01]  /*8a20*/  FMUL.FTZ R31, R14, R31 ;  /* 0x0000001f0e1f7220 */ /* 0x000fe20000410000 */
[----:B------:R-:W-:-:S02]  /*8a30*/  IMAD.MOV.U32 R35, RZ, RZ, R43 ;  /* 0x000000ffff237224 */ /* 0x000fc400078e002b */
[-C--:B------:R-:W-:Y:S01]  /*8a40*/  FFMA.FTZ R32, R14, R30.reuse, -R32 ;  /* 0x0000001e0e207223 */ /* 0x080fe20000010820 */
[----:B------:R-:W-:-:S04]  /*8a50*/  FFMA.FTZ R31, R34, R30, R31 ;  /* 0x0000001e221f7223 */ /* 0x000fc8000001001f */
[----:B------:R-:W-:Y:S01]  /*8a60*/  F2FP.F16.F32.PACK_AB R38, R32, R38 ;  /* 0x000000262026723e */ /* 0x000fe200000000ff */
[----:B------:R-:W-:Y:S01]  /*8a70*/  IMAD.MOV.U32 R32, RZ, RZ, R28 ;  /* 0x000000ffff207224 */ /* 0x000fe200078e001c */
[----:B------:R-:W-:-:S03]  /*8a80*/  F2FP.F16.F32.PACK_AB R31, R31, R41 ;  /* 0x000000291f1f723e */ /* 0x000fc600000000ff */
[----:B------:R-:W-:Y:S01]  /*8a90*/  IMAD.MOV.U32 R14, RZ, RZ, R38 ;  /* 0x000000ffff0e7224 */ /* 0x000fe200078e0026 */
[----:B------:R-:W-:-:S07]  /*8aa0*/  MOV R34, R31 ;  /* 0x0000001f00227202 */ /* 0x000fce0000000f00 */
.L_x_524:
[----:B------:R-:W-:Y:S05]  /*8ab0*/  BSYNC B2 ;  /* 0x0000000000027941 */ /* 0x000fea0003800000 */
.L_x_523:
[----:B------:R-:W-:Y:S01]  /*8ac0*/  LEA R28, P3, R10, R11, 0x1 ;  /* 0x0000000b0a1c7211 */ /* 0x000fe200078608ff */
[----:B------:R-:W-:-:S03]  /*8ad0*/  ULDC.64 UR4, c[0x0][0x208] ;  /* 0x0000820000047ab9 */ /* 0x000fc60000000a00 */
[----:B--2---:R-:W-:Y:S02]  /*8ae0*/  LEA.HI.X R29, R10, R119, R27, 0x1, P3 ;  /* 0x000000770a1d7211 */ /* 0x004fe400018f0c1b */
[----:B------:R-:W-:-:S03]  /*8af0*/  ISETP.GE.AND P3, PT, R40, R128, PT ;  /* 0x000000802800720c */ /* 0x000fc60003f66270 */
[----:B----4-:R4:W-:Y:S10]  /*8b00*/  ST.E.128 desc[UR4][R28.64], R12 ;  /* 0x0000000c1c007985 */ /* 0x0109f4000c101d04 */
[----:B------:R-:W-:-:S05]  /*8b10*/  @!P3 IMAD.WIDE R118, R40, 0x2, R118 ;  /* 0x000000022876b825 */ /* 0x000fca00078e0276 */
[----:B---3--:R4:W-:Y:S02]  /*8b20*/  @!P3 ST.E.128 desc[UR4][R118.64], R32 ;  /* 0x000000207600b985 */ /* 0x0089e4000c101d04 */
.L_x_518:
[----:B------:R-:W-:Y:S05]  /*8b30*/  BSYNC B1 ;  /* 0x0000000000017941 */ /* 0x000fea0003800000 */
.L_x_517:
[----:B------:R-:W-:-:S03]  /*8b40*/  UMOV UR4, 0xffffffff ;  /* 0xffffffff00047882 */ /* 0x000fc60000000000 */
[----:B------:R-:W-:Y:S05]  /*8b50*/  BRA.DIV UR4, `(.L_x_525) ;  /* 0x0000022604e47947 */ /* 0x000fea000b800000 */
[----:B----4-:R4:W0:Y:S04]  /*8b60*/  SHFL.IDX PT, R33, R116, 0x1, 0x181f ;  /* 0x00381f0074217f89 */ /* 0x01082800000e0000 */
[----:B---3--:R4:W3:Y:S02]  /*8b70*/  SHFL.IDX PT, R11, R117, 0x1, 0x181f ;  /* 0x00381f00750b7f89 */ /* 0x0088e400000e0000 */
.L_x_831:
        /* <DEDUP_REMOVED lines=8> */
[C---:B------:R-:W-:Y:S01]  /*8c00*/  VIADD R14, R224.reuse, 0x20 ;  /* 0x00000020e00e7836 */ /* 0x040fe20000000000 */
[----:B------:R-:W-:Y:S01]  /*8c10*/  IADD3 R28, R224, 0x20, RZ ;  /* 0x00000020e01c7810 */ /* 0x000fe20007ffe0ff */
[----:B------:R-:W-:Y:S01]  /*8c20*/  BSSY B3, `(.L_x_530) ;  /* 0x0000071000037945 */ /* 0x000fe20003800000 */
[----:B------:R-:W-:Y:S01]  /*8c30*/  SHF.R.S32.HI R13, RZ, 0x1f, R12 ;  /* 0x0000001fff0d7819 */ /* 0x000fe2000001140c */
[----:B------:R-:W-:Y:S01]  /*8c40*/  IMAD.SHL.U32 R14, R14, 0x40, RZ ;  /* 0x000000400e0e7824 */ /* 0x000fe200078e00ff */
[----:B------:R-:W-:Y:S01]  /*8c50*/  ISETP.GE.AND P3, PT, R16, R110, PT ;  /* 0x0000006e1000720c */ /* 0x000fe20003f66270 */
[----:B------:R-:W-:Y:S01]  /*8c60*/  IMAD.SHL.U32 R28, R28, 0x40, RZ ;  /* 0x000000401c1c7824 */ /* 0x000fe200078e00ff */
[----:B------:R-:W-:Y:S02]  /*8c70*/  LEA.HI R13, R13, R12, RZ, 0x4 ;  /* 0x0000000c0d0d7211 */ /* 0x000fe400078f20ff */
[----:B------:R-:W-:-:S02]  /*8c80*/  LOP3.LUT R14, R14, 0x1c0, RZ, 0xc0, !PT ;  /* 0x000001c00e0e7812 */ /* 0x000fc400078ec0ff */
[----:B------:R-:W-:Y:S02]  /*8c90*/  LEA.HI.SX32 R36, R13, R7, 0x1c ;  /* 0x000000070d247211 */ /* 0x000fe400078fe2ff */
[----:B------:R-:W-:Y:S02]  /*8ca0*/  LOP3.LUT R28, R28, 0x1c0, RZ, 0xc0, !PT ;  /* 0x000001c01c1c7812 */ /* 0x000fe400078ec0ff */
[----:B------:R-:W-:Y:S02]  /*8cb0*/  SHF.R.S32.HI R13, RZ, 0x1f, R36 ;  /* 0x0000001fff0d7819 */ /* 0x000fe40000011424 */
[----:B------:R-:W-:Y:S02]  /*8cc0*/  SHF.R.U32.HI R14, RZ, 0x3, R14 ;  /* 0x00000003ff0e7819 */ /* 0x000fe4000001160e */
[----:B------:R-:W-:Y:S02]  /*8cd0*/  LEA.HI R13, R13, R36, RZ, 0x3 ;  /* 0x000000240d0d7211 */ /* 0x000fe400078f18ff */
[----:B------:R-:W-:-:S02]  /*8ce0*/  SHF.L.U32 R36, R36, 0x3, RZ ;  /* 0x0000000324247819 */ /* 0x000fc400000006ff */
        /* <DEDUP_REMOVED lines=10> */
[----:B------:R-:W0:Y:S01]  /*8d90*/  LDS.128 R12, [R12+0x24400] ;  /* 0x024400000c0c7984 */ /* 0x000e220000000c00 */
[----:B------:R-:W-:Y:S05]  /*8da0*/  @P3 BRA `(.L_x_531) ;  /* 0x0000000400603947 */ /* 0x000fea0003800000 */
[----:B------:R-:W-:Y:S01]  /*8db0*/  HADD2.F32 R35, -RZ, R155.H1_H1 ;  /* 0x3000009bff237230 */ /* 0x000fe20000004100 */
[----:B------:R-:W-:Y:S01]  /*8dc0*/  SHF.R.U64 R56, R56, 0x10, R57 ;  /* 0x0000001038387819 */ /* 0x000fe20000001239 */
[----:B---3--:R-:W-:Y:S02]  /*8dd0*/  HADD2.F32 R34, -RZ, R29.H0_H0 ;  /* 0x2000001dff227230 */ /* 0x008fe40000004100 */
[----:B0-----:R-:W-:Y:S02]  /*8de0*/  HADD2.F32 R38, -RZ, R13.H0_H0 ;  /* 0x2000000dff267230 */ /* 0x001fe40000004100 */
[----:B------:R-:W-:Y:S02]  /*8df0*/  HADD2.F32 R37, -RZ, R153.H1_H1 ;  /* 0x30000099ff257230 */ /* 0x000fe40000004100 */
[-C--:B------:R-:W-:Y:S01]  /*8e00*/  FMUL.FTZ R39, R34, R35.reuse ;  /* 0x0000002322277220 */ /* 0x080fe20000410000 */
[----:B------:R-:W-:Y:S02]  /*8e10*/  HADD2.F32 R41, -RZ, R15.H0_H0 ;  /* 0x2000000fff297230 */ /* 0x000fe40000004100 */
[----:B------:R-:W-:Y:S01]  /*8e20*/  FMUL.FTZ R35, R38, R35 ;  /* 0x0000002326237220 */ /* 0x000fe20000410000 */
[----:B------:R-:W-:-:S02]  /*8e30*/  HADD2.F32 R40, -RZ, R152.H1_H1 ;  /* 0x30000098ff287230 */ /* 0x000fc40000004100 */
[-C--:B------:R-:W-:Y:S01]  /*8e40*/  FFMA.FTZ R39, R38, R37.reuse, -R39 ;  /* 0x0000002526277223 */ /* 0x080fe20000010827 */
[----:B------:R-:W-:Y:S02]  /*8e50*/  HADD2.F32 R38, -RZ, R29.H1_H1 ;  /* 0x3000001dff267230 */ /* 0x000fe40000004100 */
[----:B------:R-:W-:Y:S01]  /*8e60*/  FFMA.FTZ R34, R34, R37, R35 ;  /* 0x0000002522227223 */ /* 0x000fe20000010023 */
[----:B------:R-:W-:Y:S01]  /*8e70*/  SHF.R.U32.HI R37, RZ, 0x10, R57 ;  /* 0x00000010ff257819 */ /* 0x000fe20000011639 */
[----:B------:R-:W-:Y:S01]  /*8e80*/  HADD2.F32 R29, -RZ, R13.H1_H1 ;  /* 0x3000000dff1d7230 */ /* 0x000fe20000004100 */
[--C-:B------:R-:W-:Y:S01]  /*8e90*/  SHF.R.U64 R35, R48, 0x10, R49.reuse ;  /* 0x0000001030237819 */ /* 0x100fe20000001231 */
[----:B------:R-:W-:Y:S01]  /*8ea0*/  HADD2.F32 R15, -RZ, R15.H1_H1 ;  /* 0x3000000fff0f7230 */ /* 0x000fe20000004100 */
[----:B------:R-:W-:Y:S01]  /*8eb0*/  SHF.R.U32.HI R48, RZ, 0x10, R49 ;  /* 0x00000010ff307819 */ /* 0x000fe20000011631 */
[----:B------:R-:W-:Y:S02]  /*8ec0*/  HADD2.F32 R37, -RZ, R37.H0_H0 ;  /* 0x20000025ff257230 */ /* 0x000fe40000004100 */
[----:B------:R-:W-:-:S02]  /*8ed0*/  HADD2.F32 R155, -RZ, R155.H0_H0 ;  /* 0x2000009bff9b7230 */ /* 0x000fc40000004100 */
[----:B------:R-:W-:Y:S02]  /*8ee0*/  HADD2.F32 R48, -RZ, R48.H0_H0 ;  /* 0x20000030ff307230 */ /* 0x000fe40000004100 */
[CC--:B------:R-:W-:Y:S01]  /*8ef0*/  FMUL.FTZ R13, R38.reuse, R37.reuse ;  /* 0x00000025260d7220 */ /* 0x0c0fe20000410000 */
[C---:B------:R-:W-:Y:S01]  /*8f00*/  FMUL.FTZ R37, R29.reuse, R37 ;  /* 0x000000251d257220 */ /* 0x040fe20000410000 */
[----:B------:R-:W-:Y:S02]  /*8f10*/  HADD2.F32 R43, -RZ, R12.H0_H0 ;  /* 0x2000000cff2b7230 */ /* 0x000fe40000004100 */
[-C--:B------:R-:W-:Y:S01]  /*8f20*/  FFMA.FTZ R29, R29, R48.reuse, -R13 ;  /* 0x000000301d1d7223 */ /* 0x080fe2000001080d */
[----:B------:R-:W-:Y:S01]  /*8f30*/  FFMA.FTZ R13, R38, R48, R37 ;  /* 0x00000030260d7223 */ /* 0x000fe20000010025 */
[----:B------:R-:W-:Y:S02]  /*8f40*/  HADD2.F32 R37, -RZ, R154.H1_H1 ;  /* 0x3000009aff257230 */ /* 0x000fe40000004100 */
[--C-:B------:R-:W-:Y:S01]  /*8f50*/  HADD2.F32 R38, -RZ, R31.reuse.H0_H0 ;  /* 0x2000001fff267230 */ /* 0x100fe20000004100 */
[----:B------:R-:W-:Y:S01]  /*8f60*/  F2FP.F16.F32.PACK_AB R29, R29, R39 ;  /* 0x000000271d1d723e */ /* 0x000fe200000000ff */
[----:B------:R-:W-:Y:S01]  /*8f70*/  HADD2.F32 R31, -RZ, R31.H1_H1 ;  /* 0x3000001fff1f7230 */ /* 0x000fe20000004100 */
[----:B------:R-:W-:Y:S01]  /*8f80*/  F2FP.F16.F32.PACK_AB R34, R13, R34 ;  /* 0x000000220d22723e */ /* 0x000fe200000000ff */
[----:B------:R-:W-:-:S02]  /*8f90*/  HADD2.F32 R153, -RZ, R153.H0_H0 ;  /* 0x20000099ff997230 */ /* 0x000fc40000004100 */
[CC--:B------:R-:W-:Y:S01]  /*8fa0*/  FMUL.FTZ R42, R38.reuse, R37.reuse ;  /* 0x00000025262a7220 */ /* 0x0c0fe20000410000 */
[C---:B------:R-:W-:Y:S01]  /*8fb0*/  FMUL.FTZ R37, R41.reuse, R37 ;  /* 0x0000002529257220 */ /* 0x040fe20000410000 */
[----:B------:R-:W-:Y:S01]  /*8fc0*/  HADD2.F32 R56, -RZ, R56.H0_H0 ;  /* 0x20000038ff387230 */ /* 0x000fe20000004100 */
[----:B------:R-:W-:Y:S01]  /*8fd0*/  MOV R13, R29 ;  /* 0x0000001d000d7202 */ /* 0x000fe20000000f00 */
[-C--:B------:R-:W-:Y:S01]  /*8fe0*/  FFMA.FTZ R42, R41, R40.reuse, -R42 ;  /* 0x00000028292a7223 */ /* 0x080fe2000001082a */
[----:B------:R-:W-:Y:S01]  /*8ff0*/  FFMA.FTZ R37, R38, R40, R37 ;  /* 0x0000002826257223 */ /* 0x000fe20000010025 */
[--C-:B------:R-:W-:Y:S01]  /*9000*/  SHF.R.U64 R40, R58, 0x10, R59.reuse ;  /* 0x000000103a287819 */ /* 0x100fe2000000123b */
[----:B------:R-:W-:Y:S01]  /*9010*/  HADD2.F32 R12, -RZ, R12.H1_H1 ;  /* 0x3000000cff0c7230 */ /* 0x000fe20000004100 */
[----:B------:R-:W-:Y:S01]  /*9020*/  SHF.R.U32.HI R58, RZ, 0x10, R59 ;  /* 0x00000010ff3a7819 */ /* 0x000fe2000001163b */
[----:B------:R-:W-:Y:S01]  /*9030*/  HADD2.F32 R35, -RZ, R35.H0_H0 ;  /* 0x20000023ff237230 */ /* 0x000fe20000004100 */
[--C-:B------:R-:W-:Y:S01]  /*9040*/  SHF.R.U64 R38, R50, 0x10, R51.reuse ;  /* 0x0000001032267819 */ /* 0x100fe20000001233 */
[----:B------:R-:W-:Y:S01]  /*9050*/  HADD2.F32 R154, -RZ, R154.H0_H0 ;  /* 0x2000009aff9a7230 */ /* 0x000fe20000004100 */
[----:B------:R-:W-:Y:S01]  /*9060*/  SHF.R.U32.HI R50, RZ, 0x10, R51 ;  /* 0x00000010ff327819 */ /* 0x000fe20000011633 */
[----:B------:R-:W-:-:S02]  /*9070*/  HADD2.F32 R58, -RZ, R58.H0_H0 ;  /* 0x2000003aff3a7230 */ /* 0x000fc40000004100 */
[----:B------:R-:W-:Y:S02]  /*9080*/  HADD2.F32 R152, -RZ, R152.H0_H0 ;  /* 0x20000098ff987230 */ /* 0x000fe40000004100 */
[----:B------:R-:W-:Y:S02]  /*9090*/  HADD2.F32 R50, -RZ, R50.H0_H0 ;  /* 0x20000032ff327230 */ /* 0x000fe40000004100 */
[----:B------:R-:W-:Y:S01]  /*90a0*/  FMUL.FTZ R41, R31, R58 ;  /* 0x0000003a1f297220 */ /* 0x000fe20000410000 */
[----:B------:R-:W-:Y:S02]  /*90b0*/  HADD2.F32 R40, -RZ, R40.H0_H0 ;  /* 0x20000028ff287230 */ /* 0x000fe40000004100 */
[----:B------:R-:W-:Y:S02]  /*90c0*/  HADD2.F32 R38, -RZ, R38.H0_H0 ;  /* 0x20000026ff267230 */ /* 0x000fe40000004100 */
[C---:B------:R-:W-:Y:S01]  /*90d0*/  FFMA.FTZ R41, R15.reuse, R50, -R41 ;  /* 0x000000320f297223 */ /* 0x040fe20000010829 */
[----:B------:R-:W-:Y:S01]  /*90e0*/  FMUL.FTZ R15, R15, R58 ;  /* 0x0000003a0f0f7220 */ /* 0x000fe20000410000 */
[----:B------:R-:W-:-:S03]  /*90f0*/  IMAD.MOV.U32 R29, RZ, RZ, R34 ;  /* 0x000000ffff1d7224 */ /* 0x000fc600078e0022 */
[----:B------:R-:W-:Y:S01]  /*9100*/  FFMA.FTZ R15, R31, R50, R15 ;  /* 0x000000321f0f7223 */ /* 0x000fe2000001000f */
[--C-:B------:R-:W-:Y:S01]  /*9110*/  HADD2.F32 R31, -RZ, R28.reuse.H0_H0 ;  /* 0x2000001cff1f7230 */ /* 0x100fe20000004100 */
[----:B------:R-:W-:Y:S01]  /*9120*/  F2FP.F16.F32.PACK_AB R41, R41, R42 ;  /* 0x0000002a2929723e */ /* 0x000fe200000000ff */
[----:B------:R-:W-:Y:S02]  /*9130*/  HADD2.F32 R28, -RZ, R28.H1_H1 ;  /* 0x3000001cff1c7230 */ /* 0x000fe40000004100 */
[----:B------:R-:W-:Y:S01]  /*9140*/  F2FP.F16.F32.PACK_AB R37, R15, R37 ;  /* 0x000000250f25723e */ /* 0x000fe200000000ff */
[-C--:B------:R-:W-:Y:S01]  /*9150*/  FMUL.FTZ R48, R31, R155.reuse ;  /* 0x0000009b1f307220 */ /* 0x080fe20000410000 */
[C---:B------:R-:W-:Y:S01]  /*9160*/  FMUL.FTZ R155, R43.reuse, R155 ;  /* 0x0000009b2b9b7220 */ /* 0x040fe20000410000 */
[----:B------:R-:W-:Y:S02]  /*9170*/  IMAD.MOV.U32 R15, RZ, RZ, R41 ;  /* 0x000000ffff0f7224 */ /* 0x000fe400078e0029 */
[-C--:B------:R-:W-:Y:S01]  /*9180*/  FFMA.FTZ R48, R43, R153.reuse, -R48 ;  /* 0x000000992b307223 */ /* 0x080fe20000010830 */
[----:B------:R-:W-:Y:S01]  /*9190*/  FFMA.FTZ R155, R31, R153, R155 ;  /* 0x000000991f9b7223 */ /* 0x000fe2000001009b */
[-C--:B------:R-:W-:Y:S01]  /*91a0*/  FMUL.FTZ R31, R28, R56.reuse ;  /* 0x000000381c1f7220 */ /* 0x080fe20000410000 */
[----:B------:R-:W-:-:S03]  /*91b0*/  FMUL.FTZ R56, R12, R56 ;  /* 0x000000380c387220 */ /* 0x000fc60000410000 */
[-C--:B------:R-:W-:Y:S01]  /*91c0*/  FFMA.FTZ R31, R12, R35.reuse, -R31 ;  /* 0x000000230c1f7223 */ /* 0x080fe2000001081f */
[----:B------:R-:W-:Y:S01]  /*91d0*/  FFMA.FTZ R56, R28, R35, R56 ;  /* 0x000000231c387223 */ /* 0x000fe20000010038 */
[----:B------:R-:W-:Y:S02]  /*91e0*/  HADD2.F32 R12, -RZ, R30.H0_H0 ;  /* 0x2000001eff0c7230 */ /* 0x000fe40000004100 */
[----:B------:R-:W-:Y:S01]  /*91f0*/  HADD2.F32 R28, -RZ, R14.H0_H0 ;  /* 0x2000000eff1c7230 */ /* 0x000fe20000004100 */
[----:B------:R-:W-:Y:S01]  /*9200*/  F2FP.F16.F32.PACK_AB R31, R31, R48 ;  /* 0x000000301f1f723e */ /* 0x000fe200000000ff */
[----:B------:R-:W-:Y:S02]  /*9210*/  HADD2.F32 R30, -RZ, R30.H1_H1 ;  /* 0x3000001eff1e7230 */ /* 0x000fe40000004100 */
[-C--:B------:R-:W-:Y:S01]  /*9220*/  FMUL.FTZ R35, R12, R154.reuse ;  /* 0x0000009a0c237220 */ /* 0x080fe20000410000 */
[----:B------:R-:W-:Y:S02]  /*9230*/  HADD2.F32 R14, -RZ, R14.H1_H1 ;  /* 0x3000000eff0e7230 */ /* 0x000fe40000004100 */
[----:B------:R-:W-:Y:S01]  /*9240*/  FMUL.FTZ R154, R28, R154 ;  /* 0x0000009a1c9a7220 */ /* 0x000fe20000410000 */
[----:B------:R-:W-:Y:S01]  /*9250*/  F2FP.F16.F32.PACK_AB R56, R56, R155 ;  /* 0x0000009b3838723e */ /* 0x000fe200000000ff */
[----:B------:R-:W-:-:S02]  /*9260*/  FFMA.FTZ R35, R28, R152, -R35 ;  /* 0x000000981c237223 */ /* 0x000fc40000010823 */
[----:B------:R-:W-:Y:S01]  /*9270*/  FFMA.FTZ R154, R12, R152, R154 ;  /* 0x000000980c9a7223 */ /* 0x000fe2000001009a */
[-C--:B------:R-:W-:Y:S01]  /*9280*/  FMUL.FTZ R12, R30, R40.reuse ;  /* 0x000000281e0c7220 */ /* 0x080fe20000410000 */
[C---:B------:R-:W-:Y:S01]  /*9290*/  FMUL.FTZ R40, R14.reuse, R40 ;  /* 0x000000280e287220 */ /* 0x040fe20000410000 */
[----:B------:R-:W-:Y:S02]  /*92a0*/  IMAD.MOV.U32 R28, RZ, RZ, R56 ;  /* 0x000000ffff1c7224 */ /* 0x000fe400078e0038 */
[-C--:B------:R-:W-:Y:S01]  /*92b0*/  FFMA.FTZ R12, R14, R38.reuse, -R12 ;  /* 0x000000260e0c7223 */ /* 0x080fe2000001080c */
[----:B------:R-:W-:-:S04]  /*92c0*/  FFMA.FTZ R40, R30, R38, R40 ;  /* 0x000000261e287223 */ /* 0x000fc80000010028 */
[----:B------:R-:W-:Y:S01]  /*92d0*/  F2FP.F16.F32.PACK_AB R35, R12, R35 ;  /* 0x000000230c23723e */ /* 0x000fe200000000ff */
[----:B------:R-:W-:Y:S01]  /*92e0*/  IMAD.MOV.U32 R12, RZ, RZ, R31 ;  /* 0x000000ffff0c7224 */ /* 0x000fe200078e001f */
[----:B------:R-:W-:Y:S02]  /*92f0*/  F2FP.F16.F32.PACK_AB R40, R40, R154 ;  /* 0x0000009a2828723e */ /* 0x000fe400000000ff */
[----:B------:R-:W-:Y:S02]  /*9300*/  MOV R14, R35 ;  /* 0x00000023000e7202 */ /* 0x000fe40000000f00 */
[----:B------:R-:W-:Y:S01]  /*9310*/  MOV R31, R37 ;  /* 0x00000025001f7202 */ /* 0x000fe20000000f00 */
[----:B------:R-:W-:-:S07]  /*9320*/  IMAD.MOV.U32 R30, RZ, RZ, R40 ;  /* 0x000000ffff1e7224 */ /* 0x000fce00078e0028 */
.L_x_531:
[----:B------:R-:W-:Y:S05]  /*9330*/  BSYNC B3 ;  /* 0x0000000000037941 */ /* 0x000fea0003800000 */
.L_x_530:
[----:B------:R-:W-:Y:S01]  /*9340*/  LEA R34, P3, R8, R11, 0x1 ;  /* 0x0000000b08227211 */ /* 0x000fe200078608ff */
[----:B------:R-:W-:-:S03]  /*9350*/  ULDC.64 UR4, c[0x0][0x208] ;  /* 0x0000820000047ab9 */ /* 0x000fc60000000a00 */
[----:B0-----:R-:W-:Y:S02]  /*9360*/  LEA.HI.X R35, R8, R33, R26, 0x1, P3 ;  /* 0x0000002108237211 */ /* 0x001fe400018f0c1a */
[----:B------:R-:W-:-:S03]  /*9370*/  ISETP.GE.AND P3, PT, R36, R128, PT ;  /* 0x000000802400720c */ /* 0x000fc60003f66270 */
[----:B------:R0:W-:Y:S10]  /*9380*/  ST.E.128 desc[UR4][R34.64], R12 ;  /* 0x0000000c22007985 */ /* 0x0001f4000c101d04 */
[----:B0-----:R-:W-:-:S05]  /*9390*/  @!P3 IMAD.WIDE R12, R36, 0x2, R32 ;  /* 0x00000002240cb825 */ /* 0x001fca00078e0220 */
[----:B---3--:R3:W-:Y:S02]  /*93a0*/  @!P3 ST.E.128 desc[UR4][R12.64], R28 ;  /* 0x0000001c0c00b985 */ /* 0x0087e4000c101d04 */
.L_x_529:
[----:B------:R-:W-:Y:S05]  /*93b0*/  BSYNC B2 ;  /* 0x0000000000027941 */ /* 0x000fea0003800000 */
.L_x_528:
[----:B------:R-:W-:-:S13]  /*93c0*/  ISETP.NE.AND P3, PT, R20, RZ, PT ;  /* 0x000000ff1400720c */ /* 0x000fda0003f65270 */
[----:B------:R-:W-:Y:S05]  /*93d0*/  @!P3 BRA `(.L_x_527) ;  /* 0x0000000400f4b947 */ /* 0x000fea0003800000 */
[----:B------:R-:W5:Y:S01]  /*93e0*/  LDL R15, [R1+0x58] ;  /* 0x00005800010f7983 */ /* 0x000f620000100800 */
[----:B---3--:R-:W-:Y:S01]  /*93f0*/  SEL R12, R111, R131, !P1 ;  /* 0x000000836f0c7207 */ /* 0x008fe20004800000 */
[----:B------:R-:W-:Y:S01]  /*9400*/  VIADD R14, R224, 0x20 ;  /* 0x00000020e00e7836 */ /* 0x000fe20000000000 */
[----:B------:R-:W-:Y:S01]  /*9410*/  ISETP.GE.AND P3, PT, R214, R110, PT ;  /* 0x0000006ed600720c */ /* 0x000fe20003f66270 */
[----:B------:R-:W-:Y:S01]  /*9420*/  VIADD R28, R224, 0x20 ;  /* 0x00000020e01c7836 */ /* 0x000fe20000000000 */
[----:B------:R-:W-:Y:S01]  /*9430*/  SHF.R.S32.HI R13, RZ, 0x1f, R12 ;  /* 0x0000001fff0d7819 */ /* 0x000fe2000001140c */
[----:B------:R-:W-:Y:S01]  /*9440*/  BSSY B2, `(.L_x_532) ;  /* 0x000006f000027945 */ /* 0x000fe20003800000 */
[----:B------:R-:W-:Y:S01]  /*9450*/  SHF.L.U32 R14, R14, 0x6, RZ ;  /* 0x000000060e0e7819 */ /* 0x000fe200000006ff */
[----:B------:R-:W-:Y:S01]  /*9460*/  IMAD.SHL.U32 R28, R28, 0x40, RZ ;  /* 0x000000401c1c7824 */ /* 0x000fe200078e00ff */
[----:B------:R-:W-:Y:S02]  /*9470*/  LEA.HI R13, R13, R12, RZ, 0x4 ;  /* 0x0000000c0d0d7211 */ /* 0x000fe400078f20ff */
[----:B------:R-:W-:-:S02]  /*9480*/  LOP3.LUT R14, R14, 0x1c0, RZ, 0xc0, !PT ;  /* 0x000001c00e0e7812 */ /* 0x000fc400078ec0ff */
[----:B------:R-:W-:Y:S02]  /*9490*/  LEA.HI.SX32 R36, R13, R9, 0x1c ;  /* 0x000000090d247211 */ /* 0x000fe400078fe2ff */
[----:B------:R-:W-:Y:S02]  /*94a0*/  LOP3.LUT R28, R28, 0x1c0, RZ, 0xc0, !PT ;  /* 0x000001c01c1c7812 */ /* 0x000fe400078ec0ff */
[----:B------:R-:W-:Y:S02]  /*94b0*/  SHF.R.S32.HI R13, RZ, 0x1f, R36 ;  /* 0x0000001fff0d7819 */ /* 0x000fe40000011424 */
[----:B------:R-:W-:Y:S02]  /*94c0*/  SHF.R.U32.HI R14, RZ, 0x3, R14 ;  /* 0x00000003ff0e7819 */ /* 0x000fe4000001160e */
[----:B------:R-:W-:Y:S01]  /*94d0*/  LEA.HI R13, R13, R36, RZ, 0x3 ;  /* 0x000000240d0d7211 */ /* 0x000fe200078f18ff */
[----:B------:R-:W-:-:S03]  /*94e0*/  IMAD.SHL.U32 R36, R36, 0x8, RZ ;  /* 0x0000000824247824 */ /* 0x000fc600078e00ff */
[----:B------:R-:W-:Y:S02]  /*94f0*/  SHF.R.S32.HI R13, RZ, 0x3, R13 ;  /* 0x00000003ff0d7819 */ /* 0x000fe4000001140d */
[----:B------:R-:W-:-:S04]  /*9500*/  LOP3.LUT R12, R28, 0x38, R36, 0xf8, !PT ;  /* 0x000000381c0c7812 */ /* 0x000fc800078ef824 */
[----:B------:R-:W-:Y:S01]  /*9510*/  LOP3.LUT R12, R12, R14, RZ, 0x3c, !PT ;  /* 0x0000000e0c0c7212 */ /* 0x000fe200078e3cff */
[----:B-----5:R-:W-:-:S05]  /*9520*/  IMAD R13, R13, 0x1400, R15 ;  /* 0x000014000d0d7824 */ /* 0x020fca00078e020f */
[----:B------:R-:W-:-:S05]  /*9530*/  IADD3 R12, R13, R12, RZ ;  /* 0x0000000c0d0c7210 */ /* 0x000fca0007ffe0ff */
[C---:B------:R-:W-:Y:S02]  /*9540*/  IMAD R28, R213.reuse, 0x5000, R12 ;  /* 0x00005000d51c7824 */ /* 0x040fe400078e020c */
[----:B------:R-:W-:Y:S02]  /*9550*/  IMAD R12, R213, 0x5000, R123 ;  /* 0x00005000d50c7824 */ /* 0x000fe400078e027b */
[--C-:B------:R-:W-:Y:S02]  /*9560*/  IMAD R28, R28, 0x2, R23.reuse ;  /* 0x000000021c1c7824 */ /* 0x100fe400078e0217 */
[----:B------:R-:W-:-:S04]  /*9570*/  IMAD R12, R12, 0x2, R23 ;  /* 0x000000020c0c7824 */ /* 0x000fc800078e0217 */
        /* <DEDUP_REMOVED lines=36> */
[----:B------:R-:W-:Y:S02]  /*97c0*/  HADD2.F32 R52, -RZ, R52.H0_H0 ;  /* 0x20000034ff347230 */ /* 0x000fe40000004100 */
        /* <DEDUP_REMOVED lines=17> */
[----:B------:R-:W-:Y:S01]  /*98e0*/  IMAD.MOV.U32 R13, RZ, RZ, R29 ;  /* 0x000000ffff0d7224 */ /* 0x000fe200078e001d */
[----:B------:R-:W-:-:S02]  /*98f0*/  MOV R29, R34 ;  /* 0x00000022001d7202 */ /* 0x000fc40000000f00 */
        /* <DEDUP_REMOVED lines=29> */
[----:B------:R-:W-:Y:S02]  /*9ad0*/  F2FP.F16.F32.PACK_AB R35, R12, R35 ;  /* 0x000000230c23723e */ /* 0x000fe400000000ff */
[----:B------:R-:W-:Y:S02]  /*9ae0*/  F2FP.F16.F32.PACK_AB R40, R40, R150 ;  /* 0x000000962828723e */ /* 0x000fe400000000ff */
[----:B------:R-:W-:Y:S01]  /*9af0*/  MOV R12, R31 ;  /* 0x0000001f000c7202 */ /* 0x000fe20000000f00 */
[----:B------:R-:W-:Y:S01]  /*9b00*/  IMAD.MOV.U32 R14, RZ, RZ, R35 ;  /* 0x000000ffff0e7224 */ /* 0x000fe200078e0023 */
[----:B------:R-:W-:Y:S01]  /*9b10*/  MOV R30, R40 ;  /* 0x00000028001e7202 */ /* 0x000fe20000000f00 */
[----:B------:R-:W-:-:S07]  /*9b20*/  IMAD.MOV.U32 R31, RZ, RZ, R37 ;  /* 0x000000ffff1f7224 */ /* 0x000fce00078e0025 */
.L_x_533:
[----:B------:R-:W-:Y:S05]  /*9b30*/  BSYNC B2 ;  /* 0x0000000000027941 */ /* 0x000fea0003800000 */
.L_x_532:
[----:B------:R-:W-:Y:S01]  /*9b40*/  LEA R34, P3, R10, R11, 0x1 ;  /* 0x0000000b0a227211 */ /* 0x000fe200078608ff */
[----:B------:R-:W-:-:S03]  /*9b50*/  ULDC.64 UR4, c[0x0][0x208] ;  /* 0x0000820000047ab9 */ /* 0x000fc60000000a00 */
[----:B0-----:R-:W-:Y:S02]  /*9b60*/  LEA.HI.X R35, R10, R33, R27, 0x1, P3 ;  /* 0x000000210a237211 */ /* 0x001fe400018f0c1b */
[----:B------:R-:W-:-:S03]  /*9b70*/  ISETP.GE.AND P3, PT, R36, R128, PT ;  /* 0x000000802400720c */ /* 0x000fc60003f66270 */
[----:B------:R0:W-:Y:S10]  /*9b80*/  ST.E.128 desc[UR4][R34.64], R12 ;  /* 0x0000000c22007985 */ /* 0x0001f4000c101d04 */
[----:B------:R-:W-:-:S05]  /*9b90*/  @!P3 IMAD.WIDE R32, R36, 0x2, R32 ;  /* 0x000000022420b825 */ /* 0x000fca00078e0220 */
[----:B---3--:R0:W-:Y:S02]  /*9ba0*/  @!P3 ST.E.128 desc[UR4][R32.64], R28 ;  /* 0x0000001c2000b985 */ /* 0x0081e4000c101d04 */
.L_x_527:
[----:B------:R-:W-:Y:S05]  /*9bb0*/  BSYNC B1 ;  /* 0x0000000000017941 */ /* 0x000fea0003800000 */
.L_x_526:
[----:B------:R-:W-:-:S03]  /*9bc0*/  UMOV UR4, 0xffffffff ;  /* 0xffffffff00047882 */ /* 0x000fc60000000000 */
[----:B------:R-:W-:Y:S05]  /*9bd0*/  BRA.DIV UR4, `(.L_x_534) ;  /* 0x0000021a04107947 */ /* 0x000fea000b800000 */
[----:B-1--4-:R-:W1:Y:S04]  /*9be0*/  SHFL.IDX PT, R116, R116, 0x2, 0x181f ;  /* 0x00581f0074747f89 */ /* 0x012e6800000e0000 */
[----:B------:R-:W4:Y:S02]  /*9bf0*/  SHFL.IDX PT, R117, R117, 0x2, 0x181f ;  /* 0x00581f0075757f89 */ /* 0x000f2400000e0000 */
.L_x_835:
[----:B------:R-:W-:Y:S05]  /*9c00*/  @P5 BRA `(.L_x_492) ;  /* 0x0000001400e85947 */ /* 0x000fea0003800000 */
[----:B------:R-:W-:Y:S01]  /*9c10*/  ISETP.NE.AND P3, PT, R0, RZ, PT ;  /* 0x000000ff0000720c */ /* 0x000fe20003f65270 */
[----:B------:R-:W-:Y:S01]  /*9c20*/  BSSY B1, `(.L_x_535) ;  /* 0x0000081000017945 */ /* 0x000fe20003800000 */
[----:B0---4-:R-:W-:Y:S01]  /*9c30*/  IMAD.MOV.U32 R32, RZ, RZ, R117 ;  /* 0x000000ffff207224 */ /* 0x011fe200078e0075 */
[----:B-1----:R-:W-:-:S10]  /*9c40*/  MOV R33, R116 ;  /* 0x0000007400217202 */ /* 0x002fd40000000f00 */
[----:B------:R-:W-:Y:S05]  /*9c50*/  @!P3 BRA `(.L_x_536) ;  /* 0x0000000400f4b947 */ /* 0x000fea0003800000 */
[----:B------:R-:W4:Y:S01]  /*9c60*/  LDL R15, [R1+0x54] ;  /* 0x00005400010f7983 */ /* 0x000f220000100800 */
        /* <DEDUP_REMOVED lines=19> */
[----:B----4-:R-:W-:-:S05]  /*9da0*/  IMAD R13, R13, 0x1400, R15 ;  /* 0x000014000d0d7824 */ /* 0x010fca00078e020f */
[----:B------:R-:W-:-:S05]  /*9db0*/  IADD3 R12, R13, R12, RZ ;  /* 0x0000000c0d0c7210 */ /* 0x000fca0007ffe0ff */
[C---:B------:R-:W-:Y:S02]  /*9dc0*/  IMAD R28, R213.reuse, 0x5000, R12 ;  /* 0x00005000d51c7824 */ /* 0x040fe400078e020c */
[----:B------:R-:W-:Y:S02]  /*9dd0*/  IMAD R12, R213, 0x5000, R122 ;  /* 0x00005000d50c7824 */ /* 0x000fe400078e027a */
[--C-:B------:R-:W-:Y:S02]  /*9de0*/  IMAD R28, R28, 0x2, R23.reuse ;  /* 0x000000021c1c7824 */ /* 0x100fe400078e0217 */
[----:B------:R-:W-:-:S04]  /*9df0*/  IMAD R12, R12, 0x2, R23 ;  /* 0x000000020c0c7824 */ /* 0x000fc800078e0217 */
[----:B------:R-:W0:Y:S04]  /*9e00*/  LDS.128 R28, [R28+0x24400] ;  /* 0x024400001c1c7984 */ /* 0x000e280000000c00 */
[----:B------:R-:W1:Y:S01]  /*9e10*/  LDS.128 R12, [R12+0x24400] ;  /* 0x024400000c0c7984 */ /* 0x000e620000000c00 */
[----:B------:R-:W-:Y:S05]  /*9e20*/  @P3 BRA `(.L_x_538) ;  /* 0x0000000400603947 */ /* 0x000fea0003800000 */
[----:B------:R-:W-:Y:S01]  /*9e30*/  HADD2.F32 R35, -RZ, R147.H1_H1 ;  /* 0x30000093ff237230 */ /* 0x000fe20000004100 */
[----:B------:R-:W-:Y:S01]  /*9e40*/  SHF.R.U64 R72, R72, 0x10, R73 ;  /* 0x0000001048487819 */ /* 0x000fe20000001249 */
[----:B0-----:R-:W-:Y:S02]  /*9e50*/  HADD2.F32 R34, -RZ, R29.H0_H0 ;  /* 0x2000001dff227230 */ /* 0x001fe40000004100 */
[----:B-1----:R-:W-:Y:S02]  /*9e60*/  HADD2.F32 R37, -RZ, R13.H0_H0 ;  /* 0x2000000dff257230 */ /* 0x002fe40000004100 */
        /* <DEDUP_REMOVED lines=16> */
[-C--:B------:R-:W-:Y:S01]  /*9f70*/  FMUL.FTZ R13, R37, R36.reuse ;  /* 0x00000024250d7220 */ /* 0x080fe20000410000 */
        /* <DEDUP_REMOVED lines=37> */
[CC--:B------:R-:W-:Y:S01]  /*a1d0*/  FMUL.FTZ R43, R31.reuse, R147.reuse ;  /* 0x000000931f2b7220 */ /* 0x0c0fe20000410000 */
        /* <DEDUP_REMOVED lines=29> */
.L_x_538:
[----:B------:R-:W-:Y:S05]  /*a3b0*/  BSYNC B2 ;  /* 0x0000000000027941 */ /* 0x000fea0003800000 */
.L_x_537:
[----:B------:R-:W-:Y:S01]  /*a3c0*/  ISETP.GE.AND P4, PT, R11, R128, PT ;  /* 0x000000800b00720c */ /* 0x000fe20003f86270 */
[----:B------:R-:W-:Y:S01]  /*a3d0*/  ULDC.64 UR4, c[0x0][0x208] ;  /* 0x0000820000047ab9 */ /* 0x000fe20000000a00 */
[----:B------:R-:W-:-:S04]  /*a3e0*/  LEA R34, P3, R8, R117, 0x1 ;  /* 0x0000007508227211 */ /* 0x000fc800078608ff */
[----:B------:R-:W-:-:S05]  /*a3f0*/  LEA.HI.X R35, R8, R116, R26, 0x1, P3 ;  /* 0x0000007408237211 */ /* 0x000fca00018f0c1a */
[----:B-1----:R1:W-:Y:S02]  /*a400*/  ST.E.128 desc[UR4][R34.64], R12 ;  /* 0x0000000c22007985 */ /* 0x0023e4000c101d04 */
[----:B-1----:R-:W-:-:S05]  /*a410*/  @!P4 IMAD.WIDE R12, R11, 0x2, R32 ;  /* 0x000000020b0cc825 */ /* 0x002fca00078e0220 */
[----:B0-----:R0:W-:Y:S02]  /*a420*/  @!P4 ST.E.128 desc[UR4][R12.64], R28 ;  /* 0x0000001c0c00c985 */ /* 0x0011e4000c101d04 */
.L_x_536:
[----:B------:R-:W-:Y:S05]  /*a430*/  BSYNC B1 ;  /* 0x0000000000017941 */ /* 0x000fea0003800000 */
.L_x_535:
[----:B------:R-:W-:-:S13]  /*a440*/  ISETP.NE.AND P3, PT, R20, RZ, PT ;  /* 0x000000ff1400720c */ /* 0x000fda0003f65270 */
[----:B------:R-:W-:Y:S05]  /*a450*/  @!P3 BRA `(.L_x_492) ;  /* 0x0000000c00d4b947 */ /* 0x000fea0003800000 */
[----:B------:R-:W4:Y:S01]  /*a460*/  LDL R15, [R1+0x54] ;  /* 0x00005400010f7983 */ /* 0x000f220000100800 */
[----:B------:R-:W-:Y:S01]  /*a470*/  SEL R131, R111, R131, !P1 ;  /* 0x000000836f837207 */ /* 0x000fe20004800000 */
[C---:B0--3--:R-:W-:Y:S01]  /*a480*/  VIADD R12, R224.reuse, 0x40 ;  /* 0x00000040e00c7836 */ /* 0x049fe20000000000 */
[----:B------:R-:W-:Y:S01]  /*a490*/  IADD3 R14, R224, 0x40, RZ ;  /* 0x00000040e00e7810 */ /* 0x000fe20007ffe0ff */
[----:B------:R-:W-:Y:S01]  /*a4a0*/  BSSY B1, `(.L_x_539) ;  /* 0x0000070000017945 */ /* 0x000fe20003800000 */
[----:B------:R-:W-:Y:S02]  /*a4b0*/  SHF.R.S32.HI R11, RZ, 0x1f, R131 ;  /* 0x0000001fff0b7819 */ /* 0x000fe40000011483 */
        /* <DEDUP_REMOVED lines=9> */
[----:B------:R-:W-:Y:S01]  /*a550*/  IMAD.SHL.U32 R11, R11, 0x8, RZ ;  /* 0x000000080b0b7824 */ /* 0x000fe200078e00ff */
[----:B------:R-:W-:-:S02]  /*a560*/  ISETP.GE.AND P4, PT, R214, R110, PT ;  /* 0x0000006ed600720c */ /* 0x000fc40003f86270 */
[----:B------:R-:W-:Y:S02]  /*a570*/  SHF.R.S32.HI R13, RZ, 0x3, R13 ;  /* 0x00000003ff0d7819 */ /* 0x000fe4000001140d */
[----:B------:R-:W-:Y:S02]  /*a580*/  LOP3.LUT R12, R12, 0x38, R11, 0xf8, !PT ;  /* 0x000000380c0c7812 */ /* 0x000fe400078ef80b */
[----:B------:R-:W-:Y:S02]  /*a590*/  LEA R34, P3, R10, R117, 0x1 ;  /* 0x000000750a227211 */ /* 0x000fe400078608ff */
[----:B------:R-:W-:Y:S02]  /*a5a0*/  LOP3.LUT R12, R12, R14, RZ, 0x3c, !PT ;  /* 0x0000000e0c0c7212 */ /* 0x000fe400078e3cff */
[----:B------:R-:W-:Y:S01]  /*a5b0*/  LEA.HI.X R35, R10, R116, R27, 0x1, P3 ;  /* 0x000000740a237211 */ /* 0x000fe200018f0c1b */
[----:B----4-:R-:W-:-:S04]  /*a5c0*/  IMAD R13, R13, 0x1400, R15 ;  /* 0x000014000d0d7824 */ /* 0x010fc800078e020f */
[----:B------:R-:W-:Y:S02]  /*a5d0*/  IMAD.IADD R13, R13, 0x1, R12 ;  /* 0x000000010d0d7824 */ /* 0x000fe400078e020c */
[C---:B------:R-:W-:Y:S02]  /*a5e0*/  IMAD R12, R213.reuse, 0x5000, R121 ;  /* 0x00005000d50c7824 */ /* 0x040fe400078e0279 */
[----:B------:R-:W-:Y:S02]  /*a5f0*/  IMAD R28, R213, 0x5000, R13 ;  /* 0x00005000d51c7824 */ /* 0x000fe400078e020d */
[----:B------:R-:W-:-:S03]  /*a600*/  IMAD R12, R12, 0x2, R23 ;  /* 0x000000020c0c7824 */ /* 0x000fc600078e0217 */
[----:B------:R-:W-:-:S03]  /*a610*/  LEA R28, R28, R23, 0x1 ;  /* 0x000000171c1c7211 */ /* 0x000fc600078e08ff */
[----:B------:R-:W0:Y:S04]  /*a620*/  LDS.128 R12, [R12+0x24400] ;  /* 0x024400000c0c7984 */ /* 0x000e280000000c00 */
[----:B------:R-:W1:Y:S01]  /*a630*/  LDS.128 R28, [R28+0x24400] ;  /* 0x024400001c1c7984 */ /* 0x000e620000000c00 */
[----:B------:R-:W-:Y:S05]  /*a640*/  @P4 BRA `(.L_x_540) ;  /* 0x0000000400544947 */ /* 0x000fea0003800000 */
[----:B------:R-:W-:Y:S01]  /*a650*/  HADD2.F32 R39, -RZ, R143.H1_H1 ;  /* 0x3000008fff277230 */ /* 0x000fe20000004100 */
[----:B------:R-:W-:Y:S01]  /*a660*/  SHF.R.U64 R68, R68, 0x10, R69 ;  /* 0x0000001044447819 */ /* 0x000fe20000001245 */
[----:B-1----:R-:W-:Y:S01]  /*a670*/  HADD2.F32 R36, -RZ, R29.H0_H0 ;  /* 0x2000001dff247230 */ /* 0x002fe20000004100 */
[----:B------:R-:W-:Y:S01]  /*a680*/  SHF.R.U64 R60, R60, 0x10, R61 ;  /* 0x000000103c3c7819 */ /* 0x000fe2000000123d */
[----:B0-----:R-:W-:Y:S01]  /*a690*/  HADD2.F32 R37, -RZ, R13.H0_H0 ;  /* 0x2000000dff257230 */ /* 0x001fe20000004100 */
[----:B------:R-:W-:Y:S01]  /*a6a0*/  SHF.R.U64 R70, R70, 0x10, R71 ;  /* 0x0000001046467819 */ /* 0x000fe20000001247 */
[----:B------:R-:W-:Y:S02]  /*a6b0*/  HADD2.F32 R38, -RZ, R141.H1_H1 ;  /* 0x3000008dff267230 */ /* 0x000fe40000004100 */
[-C--:B------:R-:W-:Y:S01]  /*a6c0*/  FMUL.FTZ R40, R36, R39.reuse ;  /* 0x0000002724287220 */ /* 0x080fe20000410000 */
[----:B------:R-:W-:Y:S02]  /*a6d0*/  HADD2.F32 R143, -RZ, R143.H0_H0 ;  /* 0x2000008fff8f7230 */ /* 0x000fe40000004100 */
[----:B------:R-:W-:Y:S01]  /*a6e0*/  FMUL.FTZ R39, R37, R39 ;  /* 0x0000002725277220 */ /* 0x000fe20000410000 */
[----:B------:R-:W-:-:S02]  /*a6f0*/  HADD2.F32 R141, -RZ, R141.H0_H0 ;  /* 0x2000008dff8d7230 */ /* 0x000fc40000004100 */
[-C--:B------:R-:W-:Y:S01]  /*a700*/  FFMA.FTZ R37, R37, R38.reuse, -R40 ;  /* 0x0000002625257223 */ /* 0x080fe20000010828 */
[----:B------:R-:W-:Y:S01]  /*a710*/  SHF.R.U32.HI R40, RZ, 0x10, R61 ;  /* 0x00000010ff287819 */ /* 0x000fe2000001163d */
[----:B------:R-:W-:Y:S01]  /*a720*/  FFMA.FTZ R36, R36, R38, R39 ;  /* 0x0000002624247223 */ /* 0x000fe20000010027 */
[----:B------:R-:W-:Y:S01]  /*a730*/  SHF.R.U32.HI R39, RZ, 0x10, R69 ;  /* 0x00000010ff277819 */ /* 0x000fe20000011645 */
[----:B------:R-:W-:Y:S01]  /*a740*/  HADD2.F32 R38, -RZ, R29.H1_H1 ;  /* 0x3000001dff267230 */ /* 0x000fe20000004100 */
[----:B------:R-:W-:Y:S01]  /*a750*/  SHF.R.U64 R62, R62, 0x10, R63 ;  /* 0x000000103e3e7819 */ /* 0x000fe2000000123f */
[----:B------:R-:W-:Y:S02]  /*a760*/  HADD2.F32 R68, -RZ, R68.H0_H0 ;  /* 0x20000044ff447230 */ /* 0x000fe40000004100 */
[----:B------:R-:W-:Y:S02]  /*a770*/  HADD2.F32 R29, -RZ, R39.H0_H0 ;  /* 0x20000027ff1d7230 */ /* 0x000fe40000004100 */
[----:B------:R-:W-:-:S02]  /*a780*/  HADD2.F32 R39, -RZ, R13.H1_H1 ;  /* 0x3000000dff277230 */ /* 0x000fc40000004100 */
[----:B------:R-:W-:Y:S02]  /*a790*/  HADD2.F32 R13, -RZ, R40.H0_H0 ;  /* 0x20000028ff0d7230 */ /* 0x000fe40000004100 */
[CC--:B------:R-:W-:Y:S01]  /*a7a0*/  FMUL.FTZ R40, R38.reuse, R29.reuse ;  /* 0x0000001d26287220 */ /* 0x0c0fe20000410000 */
[----:B------:R-:W-:Y:S02]  /*a7b0*/  HADD2.F32 R60, -RZ, R60.H0_H0 ;  /* 0x2000003cff3c7230 */ /* 0x000fe40000004100 */
[C---:B------:R-:W-:Y:S01]  /*a7c0*/  FMUL.FTZ R41, R39.reuse, R29 ;  /* 0x0000001d27297220 */ /* 0x040fe20000410000 */
[----:B------:R-:W-:Y:S02]  /*a7d0*/  HADD2.F32 R70, -RZ, R70.H0_H0 ;  /* 0x20000046ff467230 */ /* 0x000fe40000004100 */
[-C--:B------:R-:W-:Y:S01]  /*a7e0*/  FFMA.FTZ R29, R39, R13.reuse, -R40 ;  /* 0x0000000d271d7223 */ /* 0x080fe20000010828 */
[----:B------:R-:W-:Y:S02]  /*a7f0*/  HADD2.F32 R40, -RZ, R142.H1_H1 ;  /* 0x3000008eff287230 */ /* 0x000fe40000004100 */
[----:B------:R-:W-:Y:S01]  /*a800*/  FFMA.FTZ R13, R38, R13, R41 ;  /* 0x0000000d260d7223 */ /* 0x000fe20000010029 */
[----:B------:R-:W-:-:S02]  /*a810*/  HADD2.F32 R38, -RZ, R31.H0_H0 ;  /* 0x2000001fff267230 */ /* 0x000fc40000004100 */
[----:B------:R-:W-:Y:S01]  /*a820*/  HADD2.F32 R39, -RZ, R15.H0_H0 ;  /* 0x2000000fff277230 */ /* 0x000fe20000004100 */
[----:B------:R-:W-:Y:S01]  /*a830*/  F2FP.F16.F32.PACK_AB R29, R29, R37 ;  /* 0x000000251d1d723e */ /* 0x000fe200000000ff */
[----:B------:R-:W-:Y:S02]  /*a840*/  HADD2.F32 R41, -RZ, R140.H1_H1 ;  /* 0x3000008cff297230 */ /* 0x000fe40000004100 */
[-C--:B------:R-:W-:Y:S01]  /*a850*/  FMUL.FTZ R42, R38, R40.reuse ;  /* 0x00000028262a7220 */ /* 0x080fe20000410000 */
[----:B------:R-:W-:Y:S02]  /*a860*/  HADD2.F32 R31, -RZ, R31.H1_H1 ;  /* 0x3000001fff1f7230 */ /* 0x000fe40000004100 */
[C---:B------:R-:W-:Y:S01]  /*a870*/  FMUL.FTZ R40, R39.reuse, R40 ;  /* 0x0000002827287220 */ /* 0x040fe20000410000 */
[----:B------:R-:W-:Y:S02]  /*a880*/  HADD2.F32 R142, -RZ, R142.H0_H0 ;  /* 0x2000008eff8e7230 */ /* 0x000fe40000004100 */
[----:B------:R-:W-:Y:S01]  /*a890*/  FFMA.FTZ R42, R39, R41, -R42 ;  /* 0x00000029272a7223 */ /* 0x000fe2000001082a */
[----:B------:R-:W-:-:S02]  /*a8a0*/  HADD2.F32 R39, -RZ, R15.H1_H1 ;  /* 0x3000000fff277230 */ /* 0x000fc40000004100 */
[----:B------:R-:W-:Y:S01]  /*a8b0*/  FFMA.FTZ R40, R38, R41, R40 ;  /* 0x0000002926287223 */ /* 0x000fe20000010028 */
[----:B------:R-:W-:Y:S01]  /*a8c0*/  SHF.R.U32.HI R38, RZ, 0x10, R71 ;  /* 0x00000010ff267819 */ /* 0x000fe20000011647 */
[----:B------:R-:W-:Y:S01]  /*a8d0*/  HADD2.F32 R140, -RZ, R140.H0_H0 ;  /* 0x2000008cff8c7230 */ /* 0x000fe20000004100 */
[----:B------:R-:W-:Y:S01]  /*a8e0*/  SHF.R.U32.HI R41, RZ, 0x10, R63 ;  /* 0x00000010ff297819 */ /* 0x000fe2000001163f */
[----:B------:R-:W-:Y:S01]  /*a8f0*/  HADD2.F32 R62, -RZ, R62.H0_H0 ;  /* 0x2000003eff3e7230 */ /* 0x000fe20000004100 */
[----:B------:R-:W-:Y:S01]  /*a900*/  F2FP.F16.F32.PACK_AB R36, R13, R36 ;  /* 0x000000240d24723e */ /* 0x000fe200000000ff */
[----:B------:R-:W-:Y:S02]  /*a910*/  HADD2.F32 R38, -RZ, R38.H0_H0 ;  /* 0x20000026ff267230 */ /* 0x000fe40000004100 */
[----:B------:R-:W-:Y:S02]  /*a920*/  HADD2.F32 R15, -RZ, R41.H0_H0 ;  /* 0x20000029ff0f7230 */ /* 0x000fe40000004100 */
[----:B------:R-:W-:-:S02]  /*a930*/  IMAD.MOV.U32 R13, RZ, RZ, R29 ;  /* 0x000000ffff0d7224 */ /* 0x000fc400078e001d */
[-C--:B------:R-:W-:Y:S01]  /*a940*/  FMUL.FTZ R41, R31, R38.reuse ;  /* 0x000000261f297220 */ /* 0x080fe20000410000 */
[C---:B------:R-:W-:Y:S01]  /*a950*/  FMUL.FTZ R38, R39.reuse, R38 ;  /* 0x0000002627267220 */ /* 0x040fe20000410000 */
[----:B------:R-:W-:Y:S02]  /*a960*/  MOV R29, R36 ;  /* 0x00000024001d7202 */ /* 0x000fe40000000f00 */
[-C--:B------:R-:W-:Y:S01]  /*a970*/  FFMA.FTZ R41, R39, R15.reuse, -R41 ;  /* 0x0000000f27297223 */ /* 0x080fe20000010829 */
[----:B------:R-:W-:Y:S01]  /*a980*/  FFMA.FTZ R38, R31, R15, R38 ;  /* 0x0000000f1f267223 */ /* 0x000fe20000010026 */
[----:B------:R-:W-:Y:S02]  /*a990*/  HADD2.F32 R15, -RZ, R28.H0_H0 ;  /* 0x2000001cff0f7230 */ /* 0x000fe40000004100 */
[----:B------:R-:W-:Y:S01]  /*a9a0*/  HADD2.F32 R31, -RZ, R12.H0_H0 ;  /* 0x2000000cff1f7230 */ /* 0x000fe20000004100 */
[----:B------:R-:W-:Y:S01]  /*a9b0*/  F2FP.F16.F32.PACK_AB R41, R41, R42 ;  /* 0x0000002a2929723e */ /* 0x000fe200000000ff */
[----:B------:R-:W-:-:S02]  /*a9c0*/  HADD2.F32 R28, -RZ, R28.H1_H1 ;  /* 0x3000001cff1c7230 */ /* 0x000fc40000004100 */
[-C--:B------:R-:W-:Y:S01]  /*a9d0*/  FMUL.FTZ R39, R15, R143.reuse ;  /* 0x0000008f0f277220 */ /* 0x080fe20000410000 */
[----:B------:R-:W-:Y:S02]  /*a9e0*/  HADD2.F32 R12, -RZ, R12.H1_H1 ;  /* 0x3000000cff0c7230 */ /* 0x000fe40000004100 */
[C---:B------:R-:W-:Y:S01]  /*a9f0*/  FMUL.FTZ R143, R31.reuse, R143 ;  /* 0x0000008f1f8f7220 */ /* 0x040fe20000410000 */
[----:B------:R-:W-:Y:S01]  /*aa00*/  F2FP.F16.F32.PACK_AB R38, R38, R40 ;  /* 0x000000282626723e */ /* 0x000fe200000000ff */
[-C--:B------:R-:W-:Y:S02]  /*aa10*/  FFMA.FTZ R39, R31, R141.reuse, -R39 ;  /* 0x0000008d1f277223 */ /* 0x080fe40000010827 */
[----:B------:R-:W-:Y:S01]  /*aa20*/  FFMA.FTZ R143, R15, R141, R143 ;  /* 0x0000008d0f8f7223 */ /* 0x000fe2000001008f */
[-C--:B------:R-:W-:Y:S01]  /*aa30*/  FMUL.FTZ R15, R28, R68.reuse ;  /* 0x000000441c0f7220 */ /* 0x080fe20000410000 */
[----:B------:R-:W-:-:S03]  /*aa40*/  FMUL.FTZ R68, R12, R68 ;  /* 0x000000440c447220 */ /* 0x000fc60000410000 */
[-C--:B------:R-:W-:Y:S01]  /*aa50*/  FFMA.FTZ R15, R12, R60.reuse, -R15 ;  /* 0x0000003c0c0f7223 */ /* 0x080fe2000001080f */
[----:B------:R-:W-:Y:S02]  /*aa60*/  HADD2.F32 R12, -RZ, R30.H0_H0 ;  /* 0x2000001eff0c7230 */ /* 0x000fe40000004100 */
[----:B------:R-:W-:Y:S01]  /*aa70*/  FFMA.FTZ R68, R28, R60, R68 ;  /* 0x0000003c1c447223 */ /* 0x000fe20000010044 */
[----:B------:R-:W-:Y:S02]  /*aa80*/  HADD2.F32 R28, -RZ, R14.H0_H0 ;  /* 0x2000000eff1c7230 */ /* 0x000fe40000004100 */
[----:B------:R-:W-:Y:S02]  /*aa90*/  HADD2.F32 R30, -RZ, R30.H1_H1 ;  /* 0x3000001eff1e7230 */ /* 0x000fe40000004100 */
[-C--:B------:R-:W-:Y:S01]  /*aaa0*/  FMUL.FTZ R31, R12, R142.reuse ;  /* 0x0000008e0c1f7220 */ /* 0x080fe20000410000 */
[----:B------:R-:W-:Y:S02]  /*aab0*/  HADD2.F32 R14, -RZ, R14.H1_H1 ;  /* 0x3000000eff0e7230 */ /* 0x000fe40000004100 */
[----:B------:R-:W-:Y:S01]  /*aac0*/  FMUL.FTZ R142, R28, R142 ;  /* 0x0000008e1c8e7220 */ /* 0x000fe20000410000 */
[----:B------:R-:W-:Y:S01]  /*aad0*/  F2FP.F16.F32.PACK_AB R143, R68, R143 ;  /* 0x0000008f448f723e */ /* 0x000fe200000000ff */
[----:B------:R-:W-:Y:S01]  /*aae0*/  FFMA.FTZ R31, R28, R140, -R31 ;  /* 0x0000008c1c1f7223 */ /* 0x000fe2000001081f */
[-C--:B------:R-:W-:Y:S01]  /*aaf0*/  FMUL.FTZ R28, R30, R70.reuse ;  /* 0x000000461e1c7220 */ /* 0x080fe20000410000 */
[----:B------:R-:W-:Y:S01]  /*ab00*/  FMUL.FTZ R70, R14, R70 ;  /* 0x000000460e467220 */ /* 0x000fe20000410000 */
[----:B------:R-:W-:Y:S01]  /*ab10*/  FFMA.FTZ R142, R12, R140, R142 ;  /* 0x0000008c0c8e7223 */ /* 0x000fe2000001008e */
[----:B------:R-:W-:Y:S01]  /*ab20*/  F2FP.F16.F32.PACK_AB R12, R15, R39 ;  /* 0x000000270f0c723e */ /* 0x000fe200000000ff */
[-C--:B------:R-:W-:Y:S01]  /*ab30*/  FFMA.FTZ R28, R14, R62.reuse, -R28 ;  /* 0x0000003e0e1c7223 */ /* 0x080fe2000001081c */
[----:B------:R-:W-:Y:S01]  /*ab40*/  FFMA.FTZ R70, R30, R62, R70 ;  /* 0x0000003e1e467223 */ /* 0x000fe20000010046 */
[----:B------:R-:W-:-:S03]  /*ab50*/  IMAD.MOV.U32 R15, RZ, RZ, R41 ;  /* 0x000000ffff0f7224 */ /* 0x000fc600078e0029 */
[----:B------:R-:W-:Y:S01]  /*ab60*/  F2FP.F16.F32.PACK_AB R14, R28, R31 ;  /* 0x0000001f1c0e723e */ /* 0x000fe200000000ff */
[----:B------:R-:W-:Y:S01]  /*ab70*/  IMAD.MOV.U32 R28, RZ, RZ, R143 ;  /* 0x000000ffff1c7224 */ /* 0x000fe200078e008f */
[----:B------:R-:W-:Y:S01]  /*ab80*/  F2FP.F16.F32.PACK_AB R30, R70, R142 ;  /* 0x0000008e461e723e */ /* 0x000fe200000000ff */
[----:B------:R-:W-:-:S07]  /*ab90*/  IMAD.MOV.U32 R31, RZ, RZ, R38 ;  /* 0x000000ffff1f7224 */ /* 0x000fce00078e0026 */
.L_x_540:
[----:B------:R-:W-:Y:S05]  /*aba0*/  BSYNC B1 ;  /* 0x0000000000017941 */ /* 0x000fea0003800000 */
.L_x_539:
[----:B------:R-:W-:Y:S01]  /*abb0*/  ISETP.GE.AND P3, PT, R11, R128, PT ;  /* 0x000000800b00720c */ /* 0x000fe20003f66270 */
[----:B------:R-:W-:Y:S02]  /*abc0*/  ULDC.64 UR4, c[0x0][0x208] ;  /* 0x0000820000047ab9 */ /* 0x000fe40000000a00 */
[----:B0-----:R0:W-:Y:S10]  /*abd0*/  ST.E.128 desc[UR4][R34.64], R12 ;  /* 0x0000000c22007985 */ /* 0x0011f4000c101d04 */
[----:B------:R-:W-:Y:S05]  /*abe0*/  @P3 BRA `(.L_x_492) ;  /* 0x0000000400f03947 */ /* 0x000fea0003800000 */
[----:B------:R-:W-:Y:S01]  /*abf0*/  IMAD.WIDE R32, R11, 0x2, R32 ;  /* 0x000000020b207825 */ /* 0x000fe200078e0220 */
[----:B------:R-:W-:-:S04]  /*ac00*/  ULDC.64 UR4, c[0x0][0x208] ;  /* 0x0000820000047ab9 */ /* 0x000fc80000000a00 */
[----:B-1----:R1:W-:Y:S01]  /*ac10*/  ST.E.128 desc[UR4][R32.64], R28 ;  /* 0x0000001c20007985 */ /* 0x0023e2000c101d04 */
[----:B------:R-:W-:Y:S05]  /*ac20*/  BRA `(.L_x_492) ;  /* 0x0000000400e07947 */ /* 0x000fea0003800000 */
.L_x_446:
[----:B------:R-:W-:-:S04]  /*ac30*/  ULOP3.LUT UR4, UR60, 0x1, URZ, 0xfc, !UPT ;  /* 0x000000013c047892 */ /* 0x000fc8000f8efc3f */
[----:B------:R-:W-:-:S06]  /*ac40*/  UISETP.NE.AND UP0, UPT, UR4, 0x3, UPT ;  /* 0x000000030400788c */ /* 0x000fcc000bf05270 */
[----:B------:R-:W-:-:S13]  /*ac50*/  PLOP3.LUT P0, PT, PT, PT, UP0, 0x80, 0x0 ;  /* 0x000000000000781c */ /* 0x000fda0003f0f008 */
[----:B------:R-:W-:Y:S05]  /*ac60*/  @!P0 BRA `(.L_x_541) ;  /* 0x0000000000048947 */ /* 0x000fea0003800000 */
[----:B------:R-:W-:Y:S01]  /*ac70*/  BPT.TRAP 0x1 ;  /* 0x000000040000795c */ /* 0x000fe20000300000 */
.L_x_541:
[----:B------:R-:W-:Y:S01]  /*ac80*/  LEA R86, R213, R23, 0x3 ;  /* 0x00000017d5567211 */ /* 0x000fe200078e18ff */
[----:B------:R-:W-:Y:S01]  /*ac90*/  BSSY B1, `(.L_x_542) ;  /* 0x0000005000017945 */ /* 0x000fe20003800000 */
[----:B------:R-:W-:Y:S02]  /*aca0*/  SHF.L.U32 R87, R225, 0x1f, RZ ;  /* 0x0000001fe1577819 */ /* 0x000fe400000006ff */
[----:B------:R-:W-:Y:S02]  /*acb0*/  SHF.R.S32.HI R79, RZ, 0x1f, R77 ;  /* 0x0000001fff4f7819 */ /* 0x000fe4000001144d */
[----:B------:R-:W0:Y:S02]  /*acc0*/  SYNCS.PHASECHK.TRANS64.TRYWAIT P3, [R86+URZ+0x38890], R87 ;  /* 0x03889057560075a7 */ /* 0x000e24000806017f */
[----:B0-----:R-:W-:Y:S05]  /*acd0*/  @!P3 BRA `(.L_x_543) ;  /* 0x00000208001cb947 */ /* 0x001fea0003800000 */
.L_x_836:
[----:B------:R-:W-:Y:S05]  /*ace0*/  BSYNC B1 ;  /* 0x0000000000017941 */ /* 0x000fea0003800000 */
.L_x_542:
[----:B------:R-:W-:Y:S01]  /*acf0*/  ULDC.64 UR4, c[0x0][0x300] ;  /* 0x0000c00000047ab9 */ /* 0x000fe20000000a00 */
[----:B-----5:R-:W-:Y:S01]  /*ad00*/  SHF.R.S32.HI R84, RZ, 0x1f, R76 ;  /* 0x0000001fff547819 */ /* 0x020fe2000001144c */
[----:B------:R-:W-:Y:S01]  /*ad10*/  IMAD R14, R79, UR4, RZ ;  /* 0x000000044f0e7c24 */ /* 0x000fe2000f8e02ff */
[----:B------:R-:W-:Y:S01]  /*ad20*/  ULDC.64 UR6, c[0x0][0x2e8] ;  /* 0x0000ba0000067ab9 */ /* 0x000fe20000000a00 */
[----:B------:R-:W-:-:S04]  /*ad30*/  IMAD.WIDE.U32 R12, R77, UR4, RZ ;  /* 0x000000044d0c7c25 */ /* 0x000fc8000f8e00ff */
[----:B------:R-:W-:Y:S01]  /*ad40*/  IMAD R11, R77, UR5, R14 ;  /* 0x000000054d0b7c24 */ /* 0x000fe2000f8e020e */
[----:B------:R-:W-:Y:S01]  /*ad50*/  ULDC.64 UR4, c[0x0][0x310] ;  /* 0x0000c40000047ab9 */ /* 0x000fe20000000a00 */
[----:B------:R-:W-:Y:S02]  /*ad60*/  IMAD R85, R2, -0x50, R24 ;  /* 0xffffffb002557824 */ /* 0x000fe400078e0218 */
[----:B------:R-:W-:Y:S02]  /*ad70*/  IMAD R15, R84, UR4, RZ ;  /* 0x00000004540f7c24 */ /* 0x000fe4000f8e02ff */
[----:B------:R-:W-:Y:S01]  /*ad80*/  IMAD.IADD R13, R13, 0x1, R11 ;  /* 0x000000010d0d7824 */ /* 0x000fe200078e020b */
[----:B------:R-:W-:Y:S01]  /*ad90*/  VIMNMX R85, R85, 0x50, PT ;  /* 0x0000005055557848 */ /* 0x000fe20003fe0100 */
[C---:B------:R-:W-:Y:S02]  /*ada0*/  IMAD R15, R76.reuse, UR5, R15 ;  /* 0x000000054c0f7c24 */ /* 0x040fe4000f8e020f */
[----:B------:R-:W-:Y:S01]  /*adb0*/  IMAD.WIDE.U32 R12, R76, UR4, R12 ;  /* 0x000000044c0c7c25 */ /* 0x000fe2000f8e000c */
[----:B------:R-:W-:Y:S01]  /*adc0*/  ULDC.64 UR4, c[0x0][0x308] ;  /* 0x0000c20000047ab9 */ /* 0x000fe20000000a00 */
[----:B------:R-:W-:-:S02]  /*add0*/  IADD3 R32, -R224, R85, RZ ;  /* 0x00000055e0207210 */ /* 0x000fc40007ffe1ff */
[----:B------:R-:W-:Y:S02]  /*ade0*/  IMAD.IADD R13, R13, 0x1, R15 ;  /* 0x000000010d0d7824 */ /* 0x000fe400078e020f */
[----:B------:R-:W-:Y:S01]  /*adf0*/  IMAD.WIDE.U32 R12, R223, UR4, R12 ;  /* 0x00000004df0c7c25 */ /* 0x000fe2000f8e000c */
[----:B------:R-:W-:-:S03]  /*ae00*/  UMOV UR4, 0xffffffff ;  /* 0xffffffff00047882 */ /* 0x000fc60000000000 */
[----:B------:R-:W-:Y:S01]  /*ae10*/  IMAD R31, R223, UR5, R13 ;  /* 0x00000005df1f7c24 */ /* 0x000fe2000f8e020d */
[----:B------:R-:W-:-:S04]  /*ae20*/  LEA R30, P3, R12, UR6, 0x1 ;  /* 0x000000060c1e7c11 */ /* 0x000fc8000f8608ff */
[----:B------:R-:W-:Y:S02]  /*ae30*/  LEA.HI.X R31, R12, UR7, R31, 0x1, P3 ;  /* 0x000000070c1f7c11 */ /* 0x000fe400098f0c1f */
[----:B------:R-:W-:Y:S01]  /*ae40*/  ISETP.GE.AND P3, PT, R32, 0x1, PT ;  /* 0x000000012000780c */ /* 0x000fe20003f66270 */
[----:B------:R-:W-:-:S12]  /*ae50*/  BRA.DIV UR4, `(.L_x_544) ;  /* 0x0000020604d07947 */ /* 0x000fd8000b800000 */
[----:B------:R1:W2:Y:S04]  /*ae60*/  SHFL.IDX PT, R33, R31, RZ, 0x181f ;  /* 0x00181fff1f217589 */ /* 0x0002a800000e0000 */
[----:B------:R1:W3:Y:S02]  /*ae70*/  SHFL.IDX PT, R11, R30, RZ, 0x181f ;  /* 0x00181fff1e0b7589 */ /* 0x0002e400000e0000 */
.L_x_840:
[----:B------:R-:W-:Y:S04]  /*ae80*/  BSSY B1, `(.L_x_545) ;  /* 0x0000018000017945 */ /* 0x000fe80003800000 */
[----:B------:R-:W-:Y:S05]  /*ae90*/  @!P3 BRA `(.L_x_546) ;  /* 0x000000000058b947 */ /* 0x000fea0003800000 */
[----:B------:R-:W-:Y:S01]  /*aea0*/  ULDC UR4, c[0x0][0x2f4] ;  /* 0x0000bd0000047ab9 */ /* 0x000fe20000000800 */
[----:B------:R-:W-:Y:S01]  /*aeb0*/  ULDC.64 UR6, c[0x0][0x208] ;  /* 0x0000820000067ab9 */ /* 0x000fe20000000a00 */
[----:B------:R-:W-:-:S13]  /*aec0*/  ISETP.GE.AND P4, PT, R16, UR4, PT ;  /* 0x0000000410007c0c */ /* 0x000fda000bf86270 */
[----:B------:R-:W4:Y:S01]  /*aed0*/  @!P4 LDS.128 R12, [R78+0x24400] ;  /* 0x024400004e0cc984 */ /* 0x000f220000000c00 */
[----:B---3--:R-:W-:-:S04]  /*aee0*/  @!P4 LEA R28, P3, R16, R11, 0x1 ;  /* 0x0000000b101cc211 */ /* 0x008fc800078608ff */
[----:B--2---:R-:W-:Y:S02]  /*aef0*/  @!P4 LEA.HI.X R29, R16, R33, R17, 0x1, P3 ;  /* 0x00000021101dc211 */ /* 0x004fe400018f0c11 */
[----:B------:R-:W-:-:S03]  /*af00*/  ISETP.GE.AND P3, PT, R214, UR4, PT ;  /* 0x00000004d6007c0c */ /* 0x000fc6000bf66270 */
[----:B----4-:R2:W-:Y:S10]  /*af10*/  @!P4 ST.E.128 desc[UR6][R28.64], R12 ;  /* 0x0000000c1c00c985 */ /* 0x0105f4000c101d06 */
[----:B------:R-:W3:Y:S01]  /*af20*/  @!P3 LDS.128 R12, [R78+0x26c00] ;  /* 0x026c00004e0cb984 */ /* 0x000ee20000000c00 */
[----:B--2---:R-:W-:-:S04]  /*af30*/  @!P3 LEA R28, P4, R212, R11, 0x1 ;  /* 0x0000000bd41cb211 */ /* 0x004fc800078808ff */
[----:B------:R-:W-:Y:S02]  /*af40*/  @!P3 LEA.HI.X R29, R212, R33, R215, 0x1, P4 ;  /* 0x00000021d41db211 */ /* 0x000fe400020f0cd7 */
[----:B------:R-:W-:-:S03]  /*af50*/  ISETP.GE.AND P4, PT, R19, UR4, PT ;  /* 0x0000000413007c0c */ /* 0x000fc6000bf86270 */
[----:B---3--:R2:W-:Y:S10]  /*af60*/  @!P3 ST.E.128 desc[UR6][R28.64], R12 ;  /* 0x0000000c1c00b985 */ /* 0x0085f4000c101d06 */
[----:B------:R-:W3:Y:S01]  /*af70*/  @!P4 LDS.128 R12, [R78+0x29400] ;  /* 0x029400004e0cc984 */ /* 0x000ee20000000c00 */
[----:B--2---:R-:W-:-:S04]  /*af80*/  @!P4 LEA R28, P3, R19, R11, 0x1 ;  /* 0x0000000b131cc211 */ /* 0x004fc800078608ff */
[----:B------:R-:W-:Y:S02]  /*af90*/  @!P4 LEA.HI.X R29, R19, R33, R219, 0x1, P3 ;  /* 0x00000021131dc211 */ /* 0x000fe400018f0cdb */
[----:B------:R-:W-:-:S03]  /*afa0*/  ISETP.GE.AND P3, PT, R22, UR4, PT ;  /* 0x0000000416007c0c */ /* 0x000fc6000bf66270 */
[----:B---3--:R2:W-:Y:S10]  /*afb0*/  @!P4 ST.E.128 desc[UR6][R28.64], R12 ;  /* 0x0000000c1c00c985 */ /* 0x0085f4000c101d06 */
[----:B------:R-:W3:Y:S01]  /*afc0*/  @!P3 LDS.128 R12, [R78+0x2bc00] ;  /* 0x02bc00004e0cb984 */ /* 0x000ee20000000c00 */
[----:B--2---:R-:W-:-:S04]  /*afd0*/  @!P3 LEA R28, P4, R22, R11, 0x1 ;  /* 0x0000000b161cb211 */ /* 0x004fc800078808ff */
[----:B------:R-:W-:-:S05]  /*afe0*/  @!P3 LEA.HI.X R29, R22, R33, R218, 0x1, P4 ;  /* 0x00000021161db211 */ /* 0x000fca00020f0cda */
[----:B---3--:R4:W-:Y:S04]  /*aff0*/  @!P3 ST.E.128 desc[UR6][R28.64], R12 ;  /* 0x0000000c1c00b985 */ /* 0x0089e8000c101d06 */
.L_x_546:
[----:B------:R-:W-:Y:S05]  /*b000*/  BSYNC B1 ;  /* 0x0000000000017941 */ /* 0x000fea0003800000 */
.L_x_545:
[----:B------:R-:W-:-:S03]  /*b010*/  UMOV UR4, 0xffffffff ;  /* 0xffffffff00047882 */ /* 0x000fc60000000000 */
[----:B------:R-:W-:Y:S05]  /*b020*/  BRA.DIV UR4, `(.L_x_547) ;  /* 0x0000020604a87947 */ /* 0x000fea000b800000 */
[----:B--2---:R2:W0:Y:S04]  /*b030*/  SHFL.IDX PT, R33, R31, 0x1, 0x181f ;  /* 0x00381f001f217f89 */ /* 0x00442800000e0000 */
[----:B---3--:R2:W3:Y:S02]  /*b040*/  SHFL.IDX PT, R11, R30, 0x1, 0x181f ;  /* 0x00381f001e0b7f89 */ /* 0x0084e400000e0000 */
.L_x_844:
[----:B------:R-:W-:Y:S01]  /*b050*/  ISETP.GE.AND P3, PT, R32, 0x21, PT ;  /* 0x000000212000780c */ /* 0x000fe20003f66270 */
[----:B------:R-:W-:-:S12]  /*b060*/  BSSY B1, `(.L_x_548) ;  /* 0x0000018000017945 */ /* 0x000fd80003800000 */
[----:B------:R-:W-:Y:S05]  /*b070*/  @!P3 BRA `(.L_x_549) ;  /* 0x000000000058b947 */ /* 0x000fea0003800000 */
[----:B------:R-:W-:Y:S01]  /*b080*/  ULDC UR4, c[0x0][0x2f4] ;  /* 0x0000bd0000047ab9 */ /* 0x000fe20000000800 */
[----:B------:R-:W-:Y:S01]  /*b090*/  ULDC.64 UR6, c[0x0][0x208] ;  /* 0x0000820000067ab9 */ /* 0x000fe20000000a00 */
[----:B------:R-:W-:-:S13]  /*b0a0*/  ISETP.GE.AND P4, PT, R16, UR4, PT ;  /* 0x0000000410007c0c */ /* 0x000fda000bf86270 */
[----:B----4-:R-:W4:Y:S01]  /*b0b0*/  @!P4 LDS.128 R12, [R78+0x25400] ;  /* 0x025400004e0cc984 */ /* 0x010f220000000c00 */
[----:B---3--:R-:W-:-:S04]  /*b0c0*/  @!P4 LEA R28, P3, R16, R11, 0x1 ;  /* 0x0000000b101cc211 */ /* 0x008fc800078608ff */
[----:B0-----:R-:W-:Y:S02]  /*b0d0*/  @!P4 LEA.HI.X R29, R16, R33, R17, 0x1, P3 ;  /* 0x00000021101dc211 */ /* 0x001fe400018f0c11 */
[----:B------:R-:W-:-:S03]  /*b0e0*/  ISETP.GE.AND P3, PT, R214, UR4, PT ;  /* 0x00000004d6007c0c */ /* 0x000fc6000bf66270 */
[----:B----4-:R0:W-:Y:S10]  /*b0f0*/  @!P4 ST.E.128 desc[UR6][R28.64], R12 ;  /* 0x0000000c1c00c985 */ /* 0x0101f4000c101d06 */
[----:B------:R-:W3:Y:S01]  /*b100*/  @!P3 LDS.128 R12, [R78+0x27c00] ;  /* 0x027c00004e0cb984 */ /* 0x000ee20000000c00 */
[----:B0-----:R-:W-:-:S04]  /*b110*/  @!P3 LEA R28, P4, R212, R11, 0x1 ;  /* 0x0000000bd41cb211 */ /* 0x001fc800078808ff */
[----:B------:R-:W-:Y:S02]  /*b120*/  @!P3 LEA.HI.X R29, R212, R33, R215, 0x1, P4 ;  /* 0x00000021d41db211 */ /* 0x000fe400020f0cd7 */
[----:B------:R-:W-:-:S03]  /*b130*/  ISETP.GE.AND P4, PT, R19, UR4, PT ;  /* 0x0000000413007c0c */ /* 0x000fc6000bf86270 */
[----:B---3--:R0:W-:Y:S10]  /*b140*/  @!P3 ST.E.128 desc[UR6][R28.64], R12 ;  /* 0x0000000c1c00b985 */ /* 0x0081f4000c101d06 */
[----:B------:R-:W3:Y:S01]  /*b150*/  @!P4 LDS.128 R12, [R78+0x2a400] ;  /* 0x02a400004e0cc984 */ /* 0x000ee20000000c00 */
[----:B0-----:R-:W-:-:S04]  /*b160*/  @!P4 LEA R28, P3, R19, R11, 0x1 ;  /* 0x0000000b131cc211 */ /* 0x001fc800078608ff */
[----:B------:R-:W-:Y:S02]  /*b170*/  @!P4 LEA.HI.X R29, R19, R33, R219, 0x1, P3 ;  /* 0x00000021131dc211 */ /* 0x000fe400018f0cdb */
[----:B------:R-:W-:-:S03]  /*b180*/  ISETP.GE.AND P3, PT, R22, UR4, PT ;  /* 0x0000000416007c0c */ /* 0x000fc6000bf66270 */
[----:B---3--:R0:W-:Y:S10]  /*b190*/  @!P4 ST.E.128 desc[UR6][R28.64], R12 ;  /* 0x0000000c1c00c985 */ /* 0x0081f4000c101d06 */
[----:B------:R-:W3:Y:S01]  /*b1a0*/  @!P3 LDS.128 R12, [R78+0x2cc00] ;  /* 0x02cc00004e0cb984 */ /* 0x000ee20000000c00 */
[----:B0-----:R-:W-:-:S04]  /*b1b0*/  @!P3 LEA R28, P4, R22, R11, 0x1 ;  /* 0x0000000b161cb211 */ /* 0x001fc800078808ff */
[----:B------:R-:W-:-:S05]  /*b1c0*/  @!P3 LEA.HI.X R29, R22, R33, R218, 0x1, P4 ;  /* 0x00000021161db211 */ /* 0x000fca00020f0cda */
[----:B---3--:R0:W-:Y:S04]  /*b1d0*/  @!P3 ST.E.128 desc[UR6][R28.64], R12 ;  /* 0x0000000c1c00b985 */ /* 0x0081e8000c101d06 */
.L_x_549:
[----:B------:R-:W-:Y:S05]  /*b1e0*/  BSYNC B1 ;  /* 0x0000000000017941 */ /* 0x000fea0003800000 */
.L_x_548:
[----:B------:R-:W-:-:S03]  /*b1f0*/  UMOV UR4, 0xffffffff ;  /* 0xffffffff00047882 */ /* 0x000fc60000000000 */
[----:B------:R-:W-:Y:S05]  /*b200*/  BRA.DIV UR4, `(.L_x_550) ;  /* 0x00000206047c7947 */ /* 0x000fea000b800000 */
[----:B-12---:R-:W1:Y:S04]  /*b210*/  SHFL.IDX PT, R31, R31, 0x2, 0x181f ;  /* 0x00581f001f1f7f89 */ /* 0x006e6800000e0000 */
[----:B------:R-:W2:Y:S02]  /*b220*/  SHFL.IDX PT, R30, R30, 0x2, 0x181f ;  /* 0x00581f001e1e7f89 */ /* 0x000ea400000e0000 */
.L_x_848:
[----:B------:R-:W-:-:S13]  /*b230*/  ISETP.GE.AND P3, PT, R32, 0x41, PT ;  /* 0x000000412000780c */ /* 0x000fda0003f66270 */
[----:B------:R-:W-:Y:S05]  /*b240*/  @!P3 BRA `(.L_x_492) ;  /* 0x000000000058b947 */ /* 0x000fea0003800000 */
[----:B------:R-:W-:Y:S01]  /*b250*/  ULDC UR4, c[0x0][0x2f4] ;  /* 0x0000bd0000047ab9 */ /* 0x000fe20000000800 */
[----:B------:R-:W-:Y:S01]  /*b260*/  ULDC.64 UR6, c[0x0][0x208] ;  /* 0x0000820000067ab9 */ /* 0x000fe20000000a00 */
[----:B------:R-:W-:-:S13]  /*b270*/  ISETP.GE.AND P4, PT, R16, UR4, PT ;  /* 0x0000000410007c0c */ /* 0x000fda000bf86270 */
[----:B0---4-:R-:W0:Y:S01]  /*b280*/  @!P4 LDS.128 R12, [R78+0x26400] ;  /* 0x026400004e0cc984 */ /* 0x011e220000000c00 */
[----:B--2---:R-:W-:-:S04]  /*b290*/  @!P4 LEA R28, P3, R16, R30, 0x1 ;  /* 0x0000001e101cc211 */ /* 0x004fc800078608ff */
[----:B-1----:R-:W-:Y:S02]  /*b2a0*/  @!P4 LEA.HI.X R29, R16, R31, R17, 0x1, P3 ;  /* 0x0000001f101dc211 */ /* 0x002fe400018f0c11 */
[----:B------:R-:W-:-:S03]  /*b2b0*/  ISETP.GE.AND P3, PT, R214, UR4, PT ;  /* 0x00000004d6007c0c */ /* 0x000fc6000bf66270 */
[----:B0-----:R0:W-:Y:S10]  /*b2c0*/  @!P4 ST.E.128 desc[UR6][R28.64], R12 ;  /* 0x0000000c1c00c985 */ /* 0x0011f4000c101d06 */
[----:B------:R-:W1:Y:S01]  /*b2d0*/  @!P3 LDS.128 R12, [R78+0x28c00] ;  /* 0x028c00004e0cb984 */ /* 0x000e620000000c00 */
[----:B0-----:R-:W-:-:S04]  /*b2e0*/  @!P3 LEA R28, P4, R212, R30, 0x1 ;  /* 0x0000001ed41cb211 */ /* 0x001fc800078808ff */
[----:B------:R-:W-:Y:S02]  /*b2f0*/  @!P3 LEA.HI.X R29, R212, R31, R215, 0x1, P4 ;  /* 0x0000001fd41db211 */ /* 0x000fe400020f0cd7 */
[----:B------:R-:W-:-:S03]  /*b300*/  ISETP.GE.AND P4, PT, R19, UR4, PT ;  /* 0x0000000413007c0c */ /* 0x000fc6000bf86270 */
[----:B-1----:R0:W-:Y:S10]  /*b310*/  @!P3 ST.E.128 desc[UR6][R28.64], R12 ;  /* 0x0000000c1c00b985 */ /* 0x0021f4000c101d06 */
[----:B------:R-:W1:Y:S01]  /*b320*/  @!P4 LDS.128 R12, [R78+0x2b400] ;  /* 0x02b400004e0cc984 */ /* 0x000e620000000c00 */
[----:B0-----:R-:W-:-:S04]  /*b330*/  @!P4 LEA R28, P3, R19, R30, 0x1 ;  /* 0x0000001e131cc211 */ /* 0x001fc800078608ff */
[----:B------:R-:W-:Y:S02]  /*b340*/  @!P4 LEA.HI.X R29, R19, R31, R219, 0x1, P3 ;  /* 0x0000001f131dc211 */ /* 0x000fe400018f0cdb */
[----:B------:R-:W-:-:S03]  /*b350*/  ISETP.GE.AND P3, PT, R22, UR4, PT ;  /* 0x0000000416007c0c */ /* 0x000fc6000bf66270 */
[----:B-1----:R0:W-:Y:S10]  /*b360*/  @!P4 ST.E.128 desc[UR6][R28.64], R12 ;  /* 0x0000000c1c00c985 */ /* 0x0021f4000c101d06 */
[----:B------:R-:W1:Y:S01]  /*b370*/  @!P3 LDS.128 R12, [R78+0x2dc00] ;  /* 0x02dc00004e0cb984 */ /* 0x000e620000000c00 */
[----:B0-----:R-:W-:-:S04]  /*b380*/  @!P3 LEA R28, P4, R22, R30, 0x1 ;  /* 0x0000001e161cb211 */ /* 0x001fc800078808ff */
[----:B------:R-:W-:-:S05]  /*b390*/  @!P3 LEA.HI.X R29, R22, R31, R218, 0x1, P4 ;  /* 0x0000001f161db211 */ /* 0x000fca00020f0cda */
[----:B-1----:R0:W-:Y:S04]  /*b3a0*/  @!P3 ST.E.128 desc[UR6][R28.64], R12 ;  /* 0x0000000c1c00b985 */ /* 0x0021e8000c101d06 */
.L_x_492:
[----:B------:R-:W-:Y:S05]  /*b3b0*/  BSYNC B0 ;  /* 0x0000000000007941 */ /* 0x000fea0003800000 */
.L_x_445:
[----:B---3--:R-:W3:Y:S01]  /*b3c0*/  S2R R11, SR_TID.X ;  /* 0x00000000000b7919 */ /* 0x008ee20000002100 */
[----:B------:R-:W-:Y:S01]  /*b3d0*/  @!PT LDS RZ, [RZ] ;  /* 0x00000000fffff984 */ /* 0x000fe20000000800 */
[----:B------:R-:W-:Y:S01]  /*b3e0*/  @!PT LDS RZ, [RZ] ;  /* 0x00000000fffff984 */ /* 0x000fe20000000800 */
[----:B------:R-:W-:Y:S01]  /*b3f0*/  @!PT LDS RZ, [RZ] ;  /* 0x00000000fffff984 */ /* 0x000fe20000000800 */
[----:B------:R-:W-:Y:S01]  /*b400*/  @!PT LDS RZ, [RZ] ;  /* 0x00000000fffff984 */ /* 0x000fe20000000800 */
[----:B------:R5:W-:Y:S06]  /*b410*/  MEMBAR.ALL.CTA ;  /* 0x0000000000007992 */ /* 0x000bec0000008000 */
[----:B-----5:R-:W5:Y:S01]  /*b420*/  FENCE.VIEW.ASYNC.S ;  /* 0x00000000000073c6 */ /* 0x020f620000000000 */
[----:B------:R-:W-:Y:S05]  /*b430*/  WARPSYNC.ALL ;  /* 0x0000000000007948 */ /* 0x000fea0003800000 */
[----:B------:R-:W-:Y:S01]  /*b440*/  BSSY B0, `(.L_x_551) ;  /* 0x0000009000007945 */ /* 0x000fe20003800000 */
[----:B---3--:R-:W-:Y:S01]  /*b450*/  LOP3.LUT R11, R11, 0x7f, RZ, 0xc0, !PT ;  /* 0x0000007f0b0b7812 */ /* 0x008fe200078ec0ff */
[----:B-----5:R3:W-:Y:S03]  /*b460*/  BAR.SYNC.DEFER_BLOCKING R158, 0x80 ;  /* 0x0002009e0000751d */ /* 0x0207e60000010000 */
[----:B------:R-:W-:-:S13]  /*b470*/  ISETP.NE.AND P3, PT, R11, RZ, PT ;  /* 0x000000ff0b00720c */ /* 0x000fda0003f65270 */
[----:B------:R-:W-:-:S05]  /*b480*/  @!P3 VIADD R11, R86, 0x388a0 ;  /* 0x000388a0560bb836 */ /* 0x000fca0000000000 */
[----:B------:R-:W-:-:S04]  /*b490*/  @!P3 PRMT R11, RZ, 0x654, R11 ;  /* 0x00000654ff0bb816 */ /* 0x000fc8000000000b */
[----:B------:R3:W-:Y:S01]  /*b4a0*/  @!P3 SYNCS.ARRIVE.TRANS64.RED.A1T0 RZ, [R11+URZ], RZ ;  /* 0x000000ff0bffb9a7 */ /* 0x0007e2000810043f */
[----:B------:R-:W-:Y:S05]  /*b4b0*/  @!P0 BRA `(.L_x_552) ;  /* 0x0000000000048947 */ /* 0x000fea0003800000 */
[----:B------:R-:W-:Y:S01]  /*b4c0*/  BPT.TRAP 0x1 ;  /* 0x000000040000795c */ /* 0x000fe20000300000 */
.L_x_552:
[----:B------:R-:W-:Y:S05]  /*b4d0*/  BSYNC B0 ;  /* 0x0000000000007941 */ /* 0x000fea0003800000 */
.L_x_551:
[----:B------:R-:W5:Y:S01]  /*b4e0*/  SYNCS.PHASECHK.TRANS64.TRYWAIT P0, [R86+URZ+0x388b0], R87 ;  /* 0x0388b057560075a7 */ /* 0x000f62000800017f */
[----:B------:R-:W-:Y:S01]  /*b4f0*/  ULDC UR61, c[0x0][0x2f4] ;  /* 0x0000bd00003d7ab9 */ /* 0x000fe20000000800 */
[----:B------:R-:W-:Y:S04]  /*b500*/  BSSY B0, `(.L_x_553) ;  /* 0x0000002000007945 */ /* 0x000fe80003800000 */
[----:B-----5:R-:W-:Y:S05]  /*b510*/  @!P0 BRA `(.L_x_554) ;  /* 0x0000020400048947 */ /* 0x020fea0003800000 */
.L_x_849:
[----:B------:R-:W-:Y:S05]  /*b520*/  BSYNC B0 ;  /* 0x0000000000007941 */ /* 0x000fea0003800000 */
.L_x_553:
[----:B------:R-:W-:Y:S01]  /*b530*/  ULDC.64 UR4, c[0x0][0x328] ;  /* 0x0000ca0000047ab9 */ /* 0x000fe20000000a00 */
[----:B------:R-:W-:Y:S01]  /*b540*/  IMAD.IADD R85, R85, 0x1, -R224 ;  /* 0x0000000155557824 */ /* 0x000fe200078e0ae0 */
[----:B------:R-:W-:Y:S01]  /*b550*/  ULDC.64 UR6, c[0x0][0x318] ;  /* 0x0000c60000067ab9 */ /* 0x000fe20000000a00 */
[----:B0---4-:R-:W-:Y:S01]  /*b560*/  IMAD R14, R79, UR4, RZ ;  /* 0x000000044f0e7c24 */ /* 0x011fe2000f8e02ff */
[----:B------:R-:W-:Y:S01]  /*b570*/  BSSY B0, `(.L_x_555) ;  /* 0x0000027000007945 */ /* 0x000fe20003800000 */
[----:B------:R-:W-:Y:S01]  /*b580*/  IMAD.WIDE.U32 R12, R77, UR4, RZ ;  /* 0x000000044d0c7c25 */ /* 0x000fe2000f8e00ff */
[----:B------:R-:W-:-:S03]  /*b590*/  ISETP.GE.AND P0, PT, R85, 0x1, PT ;  /* 0x000000015500780c */ /* 0x000fc60003f06270 */
[----:B------:R-:W-:Y:S01]  /*b5a0*/  IMAD R77, R77, UR5, R14 ;  /* 0x000000054d4d7c24 */ /* 0x000fe2000f8e020e */
[----:B------:R-:W-:Y:S02]  /*b5b0*/  ULDC.64 UR4, c[0x0][0x338] ;  /* 0x0000ce0000047ab9 */ /* 0x000fe40000000a00 */
[----:B---3--:R-:W-:Y:S02]  /*b5c0*/  IMAD R11, R84, UR4, RZ ;  /* 0x00000004540b7c24 */ /* 0x008fe4000f8e02ff */
[----:B------:R-:W-:Y:S02]  /*b5d0*/  IMAD.IADD R13, R13, 0x1, R77 ;  /* 0x000000010d0d7824 */ /* 0x000fe400078e024d */
[C---:B------:R-:W-:Y:S02]  /*b5e0*/  IMAD R11, R76.reuse, UR5, R11 ;  /* 0x000000054c0b7c24 */ /* 0x040fe4000f8e020b */
[----:B------:R-:W-:Y:S01]  /*b5f0*/  IMAD.WIDE.U32 R12, R76, UR4, R12 ;  /* 0x000000044c0c7c25 */ /* 0x000fe2000f8e000c */
[----:B------:R-:W-:-:S04]  /*b600*/  ULDC.64 UR4, c[0x0][0x330] ;  /* 0x0000cc0000047ab9 */ /* 0x000fc80000000a00 */
[----:B------:R-:W-:-:S03]  /*b610*/  IADD3 R13, R13, R11, RZ ;  /* 0x0000000b0d0d7210 */ /* 0x000fc60007ffe0ff */
[----:B------:R-:W-:-:S04]  /*b620*/  IMAD.WIDE.U32 R12, R223, UR4, R12 ;  /* 0x00000004df0c7c25 */ /* 0x000fc8000f8e000c */
[----:B------:R-:W-:Y:S01]  /*b630*/  IMAD R13, R223, UR5, R13 ;  /* 0x00000005df0d7c24 */ /* 0x000fe2000f8e020d */
[----:B------:R-:W-:-:S04]  /*b640*/  LEA R11, P4, R12, UR6, 0x1 ;  /* 0x000000060c0b7c11 */ /* 0x000fc8000f8808ff */
[----:B-12---:R-:W-:Y:S01]  /*b650*/  LEA.HI.X R30, R12, UR7, R13, 0x1, P4 ;  /* 0x000000070c1e7c11 */ /* 0x006fe2000a0f0c0d */
[----:B------:R0:W1:Y:S04]  /*b660*/  SHFL.IDX PT, R33, R11, RZ, 0x181f ;  /* 0x00181fff0b217589 */ /* 0x00006800000e0000 */
[----:B------:R0:W2:Y:S01]  /*b670*/  SHFL.IDX PT, R31, R30, RZ, 0x181f ;  /* 0x00181fff1e1f7589 */ /* 0x0000a200000e0000 */
[----:B------:R-:W-:Y:S05]  /*b680*/  @!P0 BRA `(.L_x_556) ;  /* 0x0000000000548947 */ /* 0x000fea0003800000 */
[----:B------:R-:W-:Y:S01]  /*b690*/  ISETP.GE.AND P4, PT, R16, UR61, PT ;  /* 0x0000003d10007c0c */ /* 0x000fe2000bf86270 */
[----:B------:R-:W-:-:S12]  /*b6a0*/  ULDC.64 UR4, c[0x0][0x208] ;  /* 0x0000820000047ab9 */ /* 0x000fd80000000a00 */
[----:B------:R-:W3:Y:S01]  /*b6b0*/  @!P4 LDS.128 R12, [R78+0x400] ;  /* 0x000400004e0cc984 */ /* 0x000ee20000000c00 */
[----:B-1----:R-:W-:-:S04]  /*b6c0*/  @!P4 LEA R28, P0, R16, R33, 0x1 ;  /* 0x00000021101cc211 */ /* 0x002fc800078008ff */
[----:B--2---:R-:W-:Y:S02]  /*b6d0*/  @!P4 LEA.HI.X R29, R16, R31, R17, 0x1, P0 ;  /* 0x0000001f101dc211 */ /* 0x004fe400000f0c11 */
[----:B------:R-:W-:-:S03]  /*b6e0*/  ISETP.GE.AND P0, PT, R214, UR61, PT ;  /* 0x0000003dd6007c0c */ /* 0x000fc6000bf06270 */
[----:B---3--:R1:W-:Y:S10]  /*b6f0*/  @!P4 ST.E.128 desc[UR4][R28.64], R12 ;  /* 0x0000000c1c00c985 */ /* 0x0083f4000c101d04 */
[----:B------:R-:W2:Y:S01]  /*b700*/  @!P0 LDS.128 R12, [R78+0x2c00] ;  /* 0x002c00004e0c8984 */ /* 0x000ea20000000c00 */
[----:B-1----:R-:W-:-:S04]  /*b710*/  @!P0 LEA R28, P4, R212, R33, 0x1 ;  /* 0x00000021d41c8211 */ /* 0x002fc800078808ff */
[----:B------:R-:W-:Y:S02]  /*b720*/  @!P0 LEA.HI.X R29, R212, R31, R215, 0x1, P4 ;  /* 0x0000001fd41d8211 */ /* 0x000fe400020f0cd7 */
[----:B------:R-:W-:-:S03]  /*b730*/  ISETP.GE.AND P4, PT, R19, UR61, PT ;  /* 0x0000003d13007c0c */ /* 0x000fc6000bf86270 */
[----:B--2---:R1:W-:Y:S10]  /*b740*/  @!P0 ST.E.128 desc[UR4][R28.64], R12 ;  /* 0x0000000c1c008985 */ /* 0x0043f4000c101d04 */
[----:B------:R-:W2:Y:S01]  /*b750*/  @!P4 LDS.128 R12, [R78+0x5400] ;  /* 0x005400004e0cc984 */ /* 0x000ea20000000c00 */
[----:B-1----:R-:W-:-:S04]  /*b760*/  @!P4 LEA R28, P0, R19, R33, 0x1 ;  /* 0x00000021131cc211 */ /* 0x002fc800078008ff */
[----:B------:R-:W-:Y:S02]  /*b770*/  @!P4 LEA.HI.X R29, R19, R31, R219, 0x1, P0 ;  /* 0x0000001f131dc211 */ /* 0x000fe400000f0cdb */
[----:B------:R-:W-:-:S03]  /*b780*/  ISETP.GE.AND P0, PT, R22, UR61, PT ;  /* 0x0000003d16007c0c */ /* 0x000fc6000bf06270 */
[----:B--2---:R1:W-:Y:S10]  /*b790*/  @!P4 ST.E.128 desc[UR4][R28.64], R12 ;  /* 0x0000000c1c00c985 */ /* 0x0043f4000c101d04 */
[----:B------:R-:W2:Y:S01]  /*b7a0*/  @!P0 LDS.128 R12, [R78+0x7c00] ;  /* 0x007c00004e0c8984 */ /* 0x000ea20000000c00 */
[----:B-1----:R-:W-:-:S04]  /*b7b0*/  @!P0 LEA R28, P4, R22, R33, 0x1 ;  /* 0x00000021161c8211 */ /* 0x002fc800078808ff */
[----:B------:R-:W-:-:S05]  /*b7c0*/  @!P0 LEA.HI.X R29, R22, R31, R218, 0x1, P4 ;  /* 0x0000001f161d8211 */ /* 0x000fca00020f0cda */
[----:B--2---:R3:W-:Y:S04]  /*b7d0*/  @!P0 ST.E.128 desc[UR4][R28.64], R12 ;  /* 0x0000000c1c008985 */ /* 0x0047e8000c101d04 */
.L_x_556:
[----:B------:R-:W-:Y:S05]  /*b7e0*/  BSYNC B0 ;  /* 0x0000000000007941 */ /* 0x000fea0003800000 */
.L_x_555:
[----:B------:R-:W-:Y:S01]  /*b7f0*/  ISETP.GE.AND P0, PT, R85, 0x21, PT ;  /* 0x000000215500780c */ /* 0x000fe20003f06270 */
[----:B--2---:R2:W4:Y:S01]  /*b800*/  SHFL.IDX PT, R31, R30, 0x1, 0x181f ;  /* 0x00381f001e1f7f89 */ /* 0x00452200000e0000 */
[----:B------:R-:W-:Y:S03]  /*b810*/  BSSY B0, `(.L_x_557) ;  /* 0x0000018000007945 */ /* 0x000fe60003800000 */
[----:B-1----:R2:W1:Y:S08]  /*b820*/  SHFL.IDX PT, R33, R11, 0x1, 0x181f ;  /* 0x00381f000b217f89 */ /* 0x00247000000e0000 */
[----:B--2---:R-:W-:Y:S05]  /*b830*/  @!P0 BRA `(.L_x_558) ;  /* 0x0000000000548947 */ /* 0x004fea0003800000 */
[----:B------:R-:W-:Y:S01]  /*b840*/  ISETP.GE.AND P4, PT, R16, UR61, PT ;  /* 0x0000003d10007c0c */ /* 0x000fe2000bf86270 */
[----:B------:R-:W-:-:S12]  /*b850*/  ULDC.64 UR4, c[0x0][0x208] ;  /* 0x0000820000047ab9 */ /* 0x000fd80000000a00 */
[----:B---3--:R-:W2:Y:S01]  /*b860*/  @!P4 LDS.128 R12, [R78+0x1400] ;  /* 0x001400004e0cc984 */ /* 0x008ea20000000c00 */
[----:B-1----:R-:W-:-:S04]  /*b870*/  @!P4 LEA R28, P0, R16, R33, 0x1 ;  /* 0x00000021101cc211 */ /* 0x002fc800078008ff */
[----:B----4-:R-:W-:Y:S02]  /*b880*/  @!P4 LEA.HI.X R29, R16, R31, R17, 0x1, P0 ;  /* 0x0000001f101dc211 */ /* 0x010fe400000f0c11 */
        /* <DEDUP_REMOVED lines=16> */
.L_x_558:
[----:B------:R-:W-:Y:S05]  /*b990*/  BSYNC B0 ;  /* 0x0000000000007941 */ /* 0x000fea0003800000 */
.L_x_557:
[----:B------:R-:W-:Y:S01]  /*b9a0*/  ISETP.GE.AND P0, PT, R85, 0x41, PT ;  /* 0x000000415500780c */ /* 0x000fe20003f06270 */
[----:B----4-:R4:W1:Y:S01]  /*b9b0*/  SHFL.IDX PT, R31, R30, 0x2, 0x181f ;  /* 0x00581f001e1f7f89 */ /* 0x01086200000e0000 */
[----:B------:R-:W-:Y:S03]  /*b9c0*/  BSSY B0, `(.L_x_559) ;  /* 0x0000018000007945 */ /* 0x000fe60003800000 */
[----:B0-----:R-:W0:Y:S08]  /*b9d0*/  SHFL.IDX PT, R11, R11, 0x2, 0x181f ;  /* 0x00581f000b0b7f89 */ /* 0x001e3000000e0000 */
[----:B----4-:R-:W-:Y:S05]  /*b9e0*/  @!P0 BRA `(.L_x_560) ;  /* 0x0000000000548947 */ /* 0x010fea0003800000 */
[----:B------:R-:W-:Y:S01]  /*b9f0*/  ISETP.GE.AND P4, PT, R16, UR61, PT ;  /* 0x0000003d10007c0c */ /* 0x000fe2000bf86270 */
[----:B------:R-:W-:-:S12]  /*ba00*/  ULDC.64 UR4, c[0x0][0x208] ;  /* 0x0000820000047ab9 */ /* 0x000fd80000000a00 */
[----:B--23--:R-:W2:Y:S01]  /*ba10*/  @!P4 LDS.128 R12, [R78+0x2400] ;  /* 0x002400004e0cc984 */ /* 0x00cea20000000c00 */
[----:B0-----:R-:W-:-:S04]  /*ba20*/  @!P4 LEA R28, P0, R16, R11, 0x1 ;  /* 0x0000000b101cc211 */ /* 0x001fc800078008ff */
[----:B-1----:R-:W-:Y:S02]  /*ba30*/  @!P4 LEA.HI.X R29, R16, R31, R17, 0x1, P0 ;  /* 0x0000001f101dc211 */ /* 0x002fe400000f0c11 */
[----:B------:R-:W-:-:S03]  /*ba40*/  ISETP.GE.AND P0, PT, R214, UR61, PT ;  /* 0x0000003dd6007c0c */ /* 0x000fc6000bf06270 */
[----:B--2---:R0:W-:Y:S10]  /*ba50*/  @!P4 ST.E.128 desc[UR4][R28.64], R12 ;  /* 0x0000000c1c00c985 */ /* 0x0041f4000c101d04 */
        /* <DEDUP_REMOVED lines=14> */
.L_x_560:
[----:B------:R-:W-:Y:S05]  /*bb40*/  BSYNC B0 ;  /* 0x0000000000007941 */ /* 0x000fea0003800000 */
.L_x_559:
[----:B------:R-:W-:Y:S01]  /*bb50*/  @!PT LDS RZ, [RZ] ;  /* 0x00000000fffff984 */ /* 0x000fe20000000800 */
[----:B------:R-:W-:Y:S01]  /*bb60*/  @!PT LDS RZ, [RZ] ;  /* 0x00000000fffff984 */ /* 0x000fe20000000800 */
[----:B------:R-:W-:Y:S01]  /*bb70*/  @!PT LDS RZ, [RZ] ;  /* 0x00000000fffff984 */ /* 0x000fe20000000800 */
[----:B------:R-:W-:Y:S01]  /*bb80*/  @!PT LDS RZ, [RZ] ;  /* 0x00000000fffff984 */ /* 0x000fe20000000800 */
[----:B------:R5:W-:Y:S06]  /*bb90*/  MEMBAR.ALL.CTA ;  /* 0x0000000000007992 */ /* 0x000bec0000008000 */
[----:B-----5:R-:W5:Y:S01]  /*bba0*/  FENCE.VIEW.ASYNC.S ;  /* 0x00000000000073c6 */ /* 0x020f620000000000 */
[----:B------:R-:W-:Y:S01]  /*bbb0*/  @!P3 VIADD R86, R86, 0x388c0 ;  /* 0x000388c05656b836 */ /* 0x000fe20000000000 */
[----:B-----5:R0:W-:Y:S01]  /*bbc0*/  BAR.SYNC.DEFER_BLOCKING R158, 0x80 ;  /* 0x0002009e0000751d */ /* 0x0201e20000010000 */
[----:B------:R-:W-:-:S03]  /*bbd0*/  LOP3.LUT P4, RZ, R18, 0x1, RZ, 0xc0, !PT ;  /* 0x0000000112ff7812 */ /* 0x000fc6000788c0ff */
[----:B------:R-:W-:Y:S02]  /*bbe0*/  @!P3 PRMT R86, RZ, 0x654, R86 ;  /* 0x00000654ff56b816 */ /* 0x000fe40000000056 */
[----:B------:R-:W-:Y:S02]  /*bbf0*/  IADD3 R213, R213, 0x1, RZ ;  /* 0x00000001d5d57810 */ /* 0x000fe40007ffe0ff */
[----:B------:R-:W-:Y:S01]  /*bc00*/  PLOP3.LUT P0, PT, PT, PT, PT, 0x8, 0x0 ;  /* 0x000000000000781c */ /* 0x000fe20003f0e170 */
[----:B------:R0:W-:Y:S01]  /*bc10*/  @!P3 SYNCS.ARRIVE.TRANS64.RED.A1T0 RZ, [R86+URZ], RZ ;  /* 0x000000ff56ffb9a7 */ /* 0x0001e2000810043f */
[----:B------:R-:W-:-:S04]  /*bc20*/  ISETP.NE.AND P3, PT, R213, 0x2, PT ;  /* 0x00000002d500780c */ /* 0x000fc80003f65270 */
[----:B--234-:R-:W-:Y:S02]  /*bc30*/  SEL R12, RZ, 0x1, P3 ;  /* 0x00000001ff0c7807 */ /* 0x01cfe40001800000 */
[----:B------:R-:W-:Y:S02]  /*bc40*/  SEL R213, R213, RZ, P3 ;  /* 0x000000ffd5d57207 */ /* 0x000fe40001800000 */
[----:B------:R-:W-:Y:S01]  /*bc50*/  LOP3.LUT R225, R225, R12, RZ, 0x3c, !PT ;  /* 0x0000000ce1e17212 */ /* 0x000fe200078e3cff */
[----:B0-----:R-:W-:Y:S06]  /*bc60*/  @P4 BRA `(.L_x_561) ;  /* 0xffffff7400084947 */ /* 0x001fec000383ffff */
.L_x_440:
[----:B------:R-:W-:Y:S01]  /*bc70*/  BSSY B0, `(.L_x_562) ;  /* 0x0000005000007945 */ /* 0x000fe20003800000 */
[----:B------:R-:W-:-:S03]  /*bc80*/  IMAD.MOV.U32 R3, RZ, RZ, RZ ;  /* 0x000000ffff037224 */ /* 0x000fc600078e00ff */
[----:B------:R-:W-:Y:S05]  /*bc90*/  @P0 BRA `(.L_x_563) ;  /* 0x0000000000080947 */ /* 0x000fea0003800000 */
[----:B------:R-:W0:Y:S02]  /*bca0*/  FENCE.VIEW.ASYNC.G ;  /* 0x00000000000073c6 */ /* 0x000e240000000100 */
[----:B0-----:R-:W-:Y:S06]  /*bcb0*/  BAR.ARV 0xc, 0x180 ;  /* 0x0306000000007b1d */ /* 0x001fec0000002000 */
.L_x_563:
[----:B------:R-:W-:Y:S05]  /*bcc0*/  BSYNC B0 ;  /* 0x0000000000007941 */ /* 0x000fea0003800000 */
.L_x_562:
[----:B------:R-:W-:Y:S01]  /*bcd0*/  LOP3.LUT P0, RZ, R18, 0x2, RZ, 0xc0, !PT ;  /* 0x0000000212ff7812 */ /* 0x000fe2000780c0ff */
[----:B------:R-:W-:-:S12]  /*bce0*/  BSSY B0, `(.L_x_564) ;  /* 0x0000020000007945 */ /* 0x000fd80003800000 */
[----:B------:R-:W-:Y:S05]  /*bcf0*/  @!P0 BRA `(.L_x_565) ;  /* 0x0000000000788947 */ /* 0x000fea0003800000 */
[----:B------:R-:W2:Y:S01]  /*bd00*/  LDL R0, [R1+0x74] ;  /* 0x0000740001007983 */ /* 0x000ea20000100800 */
[----:B------:R-:W-:Y:S01]  /*bd10*/  ULDC UR4, c[0x0][0x9f0] ;  /* 0x00027c0000047ab9 */ /* 0x000fe20000000800 */
[----:B--2---:R-:W-:-:S04]  /*bd20*/  ISETP.NE.AND P0, PT, R0, RZ, PT ;  /* 0x000000ff0000720c */ /* 0x004fc80003f05270 */
[----:B------:R-:W-:-:S04]  /*bd30*/  SEL R9, R0, UR4, P0 ;  /* 0x0000000400097c07 */ /* 0x000fc80008000000 */
[-C--:B------:R-:W-:Y:S02]  /*bd40*/  IABS R5, R9.reuse ;  /* 0x0000000900057213 */ /* 0x080fe40000000000 */
[----:B------:R-:W-:Y:S02]  /*bd50*/  IABS R8, R9 ;  /* 0x0000000900087213 */ /* 0x000fe40000000000 */
[----:B------:R-:W0:Y:S01]  /*bd60*/  I2F.RP R4, R5 ;  /* 0x0000000500047306 */ /* 0x000e220000209400 */
[----:B------:R-:W-:Y:S02]  /*bd70*/  IADD3 R0, R130, -0x1, R9 ;  /* 0xffffffff82007810 */ /* 0x000fe40007ffe009 */
[----:B------:R-:W-:-:S05]  /*bd80*/  IMAD.MOV R8, RZ, RZ, -R8 ;  /* 0x000000ffff087224 */ /* 0x000fca00078e0a08 */
[----:B0-----:R-:W0:Y:S02]  /*bd90*/  MUFU.RCP R4, R4 ;  /* 0x0000000400047308 */ /* 0x001e240000001000 */
[----:B0-----:R-:W-:Y:S01]  /*bda0*/  VIADD R2, R4, 0xffffffe ;  /* 0x0ffffffe04027836 */ /* 0x001fe20000000000 */
[----:B------:R-:W-:Y:S02]  /*bdb0*/  IABS R4, R0 ;  /* 0x0000000000047213 */ /* 0x000fe40000000000 */
[----:B------:R-:W-:-:S03]  /*bdc0*/  LOP3.LUT R0, R0, R9, RZ, 0x3c, !PT ;  /* 0x0000000900007212 */ /* 0x000fc600078e3cff */
[----:B------:R0:W2:Y:S01]  /*bdd0*/  F2I.FTZ.U32.TRUNC.NTZ R3, R2 ;  /* 0x0000000200037305 */ /* 0x0000a2000021f000 */
[----:B------:R-:W-:Y:S01]  /*bde0*/  ISETP.GE.AND P2, PT, R0, RZ, PT ;  /* 0x000000ff0000720c */ /* 0x000fe20003f46270 */
[----:B0-----:R-:W-:Y:S01]  /*bdf0*/  IMAD.MOV.U32 R2, RZ, RZ, RZ ;  /* 0x000000ffff027224 */ /* 0x001fe200078e00ff */
[----:B--2---:R-:W-:-:S05]  /*be00*/  IADD3 R6, RZ, -R3, RZ ;  /* 0x80000003ff067210 */ /* 0x004fca0007ffe0ff */
[----:B------:R-:W-:-:S04]  /*be10*/  IMAD R7, R6, R5, RZ ;  /* 0x0000000506077224 */ /* 0x000fc800078e02ff */
[----:B------:R-:W-:Y:S01]  /*be20*/  IMAD.HI.U32 R3, R3, R7, R2 ;  /* 0x0000000703037227 */ /* 0x000fe200078e0002 */
[----:B------:R-:W-:-:S05]  /*be30*/  MOV R2, R8 ;  /* 0x0000000800027202 */ /* 0x000fca0000000f00 */
[----:B------:R-:W-:-:S04]  /*be40*/  IMAD.HI.U32 R3, R3, R4, RZ ;  /* 0x0000000403037227 */ /* 0x000fc800078e00ff */
[----:B------:R-:W-:-:S05]  /*be50*/  IMAD R2, R3, R2, R4 ;  /* 0x0000000203027224 */ /* 0x000fca00078e0204 */
[----:B------:R-:W-:-:S13]  /*be60*/  ISETP.GT.U32.AND P1, PT, R5, R2, PT ;  /* 0x000000020500720c */ /* 0x000fda0003f24070 */
[----:B------:R-:W-:Y:S02]  /*be70*/  @!P1 IMAD.IADD R2, R2, 0x1, -R5 ;  /* 0x0000000102029824 */ /* 0x000fe400078e0a05 */
[----:B------:R-:W-:Y:S01]  /*be80*/  @!P1 VIADD R3, R3, 0x1 ;  /* 0x0000000103039836 */ /* 0x000fe20000000000 */
[----:B------:R-:W-:Y:S02]  /*be90*/  ISETP.NE.AND P1, PT, R9, RZ, PT ;  /* 0x000000ff0900720c */ /* 0x000fe40003f25270 */
[----:B------:R-:W-:-:S13]  /*bea0*/  ISETP.GE.U32.AND P0, PT, R2, R5, PT ;  /* 0x000000050200720c */ /* 0x000fda0003f06070 */
[----:B------:R-:W-:-:S05]  /*beb0*/  @P0 IADD3 R3, R3, 0x1, RZ ;  /* 0x0000000103030810 */ /* 0x000fca0007ffe0ff */
[----:B------:R-:W-:Y:S01]  /*bec0*/  @!P2 IMAD.MOV R3, RZ, RZ, -R3 ;  /* 0x000000ffff03a224 */ /* 0x000fe200078e0a03 */
[----:B------:R-:W-:-:S07]  /*bed0*/  @!P1 LOP3.LUT R3, RZ, R9, RZ, 0x33, !PT ;  /* 0x00000009ff039212 */ /* 0x000fce00078e33ff */
.L_x_565:
[----:B------:R-:W-:Y:S05]  /*bee0*/  BSYNC B0 ;  /* 0x0000000000007941 */ /* 0x000fea0003800000 */
.L_x_564:
[----:B------:R-:W2:Y:S01]  /*bef0*/  LDL R0, [R1+0x8c] ;  /* 0x00008c0001007983 */ /* 0x000ea20000100800 */
[----:B------:R-:W-:Y:S02]  /*bf00*/  PLOP3.LUT P0, PT, PT, PT, PT, 0x80, 0x0 ;  /* 0x000000000000781c */ /* 0x000fe40003f0f070 */
        /* <DEDUP_REMOVED lines=12> */
[----:B-1----:R-:W-:Y:S02]  /*bfd0*/  CS2R R32, SRZ ;  /* 0x0000000000207805 */ /* 0x002fe4000001ff00 */
        /* <DEDUP_REMOVED lines=51> */
[----:B--2---:R-:W-:-:S05]  /*c310*/  IMAD R0, R0, R3, RZ ;  /* 0x0000000300007224 */ /* 0x004fca00078e02ff */
[----:B------:R0:W-:Y:S01]  /*c320*/  STL [R1+0x64], R0 ;  /* 0x0000640001007387 */ /* 0x0001e20000100800 */
[----:B------:R-:W-:Y:S02]  /*c330*/  VIADDMNMX R112, R0, R3, R130, PT ;  /* 0x0000000300707246 */ /* 0x000fe40003800182 */
[----:B------:R-:W-:Y:S02]  /*c340*/  CS2R R2, SRZ ;  /* 0x0000000000027805 */ /* 0x000fe4000001ff00 */
[----:B------:R-:W-:-:S13]  /*c350*/  ISETP.GT.AND P1, PT, R112, R0, PT ;  /* 0x000000007000720c */ /* 0x000fda0003f24270 */
[----:B0-----:R-:W-:Y:S05]  /*c360*/  @!P1 BRA `(.L_x_566) ;  /* 0x0000012800009947 */ /* 0x001fea0003800000 */
[----:B------:R-:W2:Y:S02]  /*c370*/  LDL R0, [R1+0x11c] ;  /* 0x00011c0001007983 */ /* 0x000ea40000100800 */
[----:B--2---:R-:W-:Y:S02]  /*c380*/  R2UR UR4, R0 ;  /* 0x00000000000472ca */ /* 0x004fe400000e0000 */
[----:B------:R-:W0:Y:S11]  /*c390*/  S2R R0, SR_TID.X ;  /* 0x0000000000007919 */ /* 0x000e360000002100 */
[----:B------:R-:W-:-:S06]  /*c3a0*/  ULOP3.LUT UP0, URZ, UR4, 0x9f, URZ, 0xc0, !UPT ;  /* 0x0000009f043f7892 */ /* 0x000fcc000f80c03f */
[----:B------:R-:W-:Y:S01]  /*c3b0*/  PLOP3.LUT P0, PT, PT, PT, UP0, 0x80, 0x0 ;  /* 0x000000000000781c */ /* 0x000fe20003f0f008 */
[----:B0-----:R-:W-:-:S05]  /*c3c0*/  VIADD R0, R0, 0xffffff80 ;  /* 0xffffff8000007836 */ /* 0x001fca0000000000 */
[----:B------:R-:W-:-:S04]  /*c3d0*/  SHF.R.S32.HI R3, RZ, 0x1f, R0 ;  /* 0x0000001fff037819 */ /* 0x000fc80000011400 */
[----:B------:R-:W-:-:S04]  /*c3e0*/  LEA.HI R3, R3, R0, RZ, 0x7 ;  /* 0x0000000003037211 */ /* 0x000fc800078f38ff */
[----:B------:R-:W-:-:S06]  /*c3f0*/  SHF.R.S32.HI R0, RZ, 0x7, R3 ;  /* 0x00000007ff007819 */ /* 0x000fcc0000011403 */
[----:B------:R-:W0:Y:S02]  /*c400*/  SHFL.IDX PT, R0, R0, RZ, 0x1f ;  /* 0x00001fff00007589 */ /* 0x000e2400000e0000 */
[----:B0-----:R-:W-:-:S04]  /*c410*/  LEA.HI R2, R0, R0, RZ, 0x1 ;  /* 0x0000000000027211 */ /* 0x001fc800078f08ff */
[----:B------:R-:W-:-:S04]  /*c420*/  LOP3.LUT R3, R2, 0x1e, RZ, 0xc0, !PT ;  /* 0x0000001e02037812 */ /* 0x000fc800078ec0ff */
[----:B------:R-:W-:-:S04]  /*c430*/  IADD3 R3, R0, -R3, RZ ;  /* 0x8000000300037210 */ /* 0x000fc80007ffe0ff */
[----:B------:R-:W-:-:S04]  /*c440*/  LEA R3, R3, UR4, 0xd ;  /* 0x0000000403037c11 */ /* 0x000fc8000f8e68ff */
[----:B------:R-:W-:-:S04]  /*c450*/  SHF.R.U32.HI R2, RZ, 0x4, R3 ;  /* 0x00000004ff027819 */ /* 0x000fc80000011603 */
[----:B------:R-:W-:Y:S01]  /*c460*/  LOP3.LUT R2, R2, 0x3fff, RZ, 0xc0, !PT ;  /* 0x00003fff02027812 */ /* 0x000fe200078ec0ff */
[----:B------:R-:W-:Y:S06]  /*c470*/  @!P0 BRA `(.L_x_567) ;  /* 0x0000000000408947 */ /* 0x000fec0003800000 */
        /* <DEDUP_REMOVED lines=16> */
.L_x_567:
[----:B------:R-:W-:Y:S02]  /*c580*/  ULDC UR4, c[0x0][0x3f4] ;  /* 0x0000fd0000047ab9 */ /* 0x000fe40000000800 */
[----:B------:R-:W-:-:S13]  /*c590*/  ISETP.LT.AND P0, PT, RZ, UR4, PT ;  /* 0x00000004ff007c0c */ /* 0x000fda000bf01270 */
[----:B------:R-:W-:Y:S05]  /*c5a0*/  @P0 BRA `(.L_x_568) ;  /* 0x0000000000400947 */ /* 0x000fea0003800000 */
[----:B------:R-:W2:Y:S02]  /*c5b0*/  LDL R20, [R1+0x84] ;  /* 0x0000840001147983 */ /* 0x000ea40000100800 */
[----:B--2---:R-:W-:-:S04]  /*c5c0*/  LEA.HI R0, R20, R20, RZ, 0x1 ;  /* 0x0000001414007211 */ /* 0x004fc800078f08ff */
[----:B------:R-:W-:-:S05]  /*c5d0*/  LOP3.LUT R0, R0, 0xfffffffe, RZ, 0xc0, !PT ;  /* 0xfffffffe00007812 */ /* 0x000fca00078ec0ff */
[----:B------:R-:W-:-:S05]  /*c5e0*/  IMAD.IADD R0, R20, 0x1, -R0 ;  /* 0x0000000114007824 */ /* 0x000fca00078e0a00 */
[----:B------:R-:W-:-:S04]  /*c5f0*/  SHF.L.U32 R0, R0, 0x1f, RZ ;  /* 0x0000001f00007819 */ /* 0x000fc800000006ff */
[----:B------:R0:W1:Y:S03]  /*c600*/  SYNCS.PHASECHK.TRANS64.TRYWAIT P0, [R23+URZ+0x38800], R0 ;  /* 0x03880000170075a7 */ /* 0x000066000800017f */
[----:B-1----:R-:W-:Y:S05]  /*c610*/  @!P0 NANOSLEEP.SYNCS 0x989680 ;  /* 0x009896800000895d */ /* 0x002fea0003900000 */
[----:B------:R-:W1:Y:S01]  /*c620*/  @!P0 SYNCS.PHASECHK.TRANS64 P0, [R23+URZ+0x38800], R0 ;  /* 0x03880000170085a7 */ /* 0x000e62000800007f */
[----:B------:R-:W-:Y:S04]  /*c630*/  BSSY B0, `(.L_x_569) ;  /* 0x0000006000007945 */ /* 0x000fe80003800000 */
[----:B-1----:R-:W-:Y:S05]  /*c640*/  @P0 BRA `(.L_x_570) ;  /* 0x0000000000100947 */ /* 0x002fea0003800000 */
.L_x_571:
[----:B-1----:R1:W2:Y:S02]  /*c650*/  SYNCS.PHASECHK.TRANS64.TRYWAIT P0, [R23+URZ+0x38800], R0 ;  /* 0x03880000170075a7 */ /* 0x0022a4000800017f */
[----:B--2---:R-:W-:Y:S05]  /*c660*/  @!P0 NANOSLEEP.SYNCS 0x989680 ;  /* 0x009896800000895d */ /* 0x004fea0003900000 */
[----:B------:R-:W2:Y:S02]  /*c670*/  @!P0 SYNCS.PHASECHK.TRANS64 P0, [R23+URZ+0x38800], R0 ;  /* 0x03880000170085a7 */ /* 0x000ea4000800007f */
[----:B--2---:R-:W-:Y:S05]  /*c680*/  @!P0 BRA `(.L_x_571) ;  /* 0xfffffffc00f08947 */ /* 0x004fea000383ffff */
.L_x_570:
[----:B------:R-:W-:Y:S05]  /*c690*/  BSYNC B0 ;  /* 0x0000000000007941 */ /* 0x000fea0003800000 */
.L_x_569:
[----:B------:R-:W-:Y:S05]  /*c6a0*/  BRA `(.L_x_572) ;  /* 0x0000006c00807947 */ /* 0x000fea0003800000 */
.L_x_568:
[----:B------:R-:W2:Y:S01]  /*c6b0*/  LDL R0, [R1+0x11c] ;  /* 0x00011c0001007983 */ /* 0x000ea20000100800 */
[----:B------:R-:W-:Y:S01]  /*c6c0*/  ULDC.64 UR4, c[0x0][0x3f8] ;  /* 0x0000fe0000047ab9 */ /* 0x000fe20000000a00 */
[----:B------:R-:W-:Y:S01]  /*c6d0*/  ULDC.64 UR6, c[0x0][0x408] ;  /* 0x0001020000067ab9 */ /* 0x000fe20000000a00 */
[----:B-----5:R-:W-:Y:S01]  /*c6e0*/  IMAD.WIDE.U32 R4, R127, UR4, RZ ;  /* 0x000000047f047c25 */ /* 0x020fe2000f8e00ff */
[----:B--2---:R-:W-:Y:S02]  /*c6f0*/  R2UR UR8, R0 ;  /* 0x00000000000872ca */ /* 0x004fe400000e0000 */
[----:B------:R-:W-:-:S05]  /*c700*/  SHF.R.S32.HI R0, RZ, 0x1f, R127 ;  /* 0x0000001fff007819 */ /* 0x000fca000001147f */
[C---:B------:R-:W-:Y:S02]  /*c710*/  IMAD R6, R0.reuse, UR4, RZ ;  /* 0x0000000400067c24 */ /* 0x040fe4000f8e02ff */
[----:B------:R-:W-:Y:S02]  /*c720*/  IMAD R0, R0, UR6, RZ ;  /* 0x0000000600007c24 */ /* 0x000fe4000f8e02ff */
[C---:B------:R-:W-:Y:S01]  /*c730*/  IMAD R3, R127.reuse, UR5, R6 ;  /* 0x000000057f037c24 */ /* 0x040fe2000f8e0206 */
[----:B------:R-:W-:Y:S01]  /*c740*/  ULDC.64 UR4, c[0x0][0x3e8] ;  /* 0x0000fa0000047ab9 */ /* 0x000fe20000000a00 */
[----:B------:R-:W-:Y:S01]  /*c750*/  ULOP3.LUT UP0, URZ, UR8, 0x3ff, URZ, 0xc0, !UPT ;  /* 0x000003ff083f7892 */ /* 0x000fe2000f80c03f */
[C---:B------:R-:W-:Y:S01]  /*c760*/  IMAD R29, R127.reuse, UR7, R0 ;  /* 0x000000077f1d7c24 */ /* 0x040fe2000f8e0200 */
[----:B------:R-:W-:Y:S01]  /*c770*/  LEA R28, P0, R4, UR4, 0x1 ;  /* 0x00000004041c7c11 */ /* 0x000fe2000f8008ff */
[----:B------:R-:W-:Y:S01]  /*c780*/  IMAD.WIDE.U32 R6, R127, UR6, RZ ;  /* 0x000000067f067c25 */ /* 0x000fe2000f8e00ff */
[----:B------:R-:W-:-:S02]  /*c790*/  ULDC.64 UR6, c[0x0][0x400] ;  /* 0x0001000000067ab9 */ /* 0x000fc40000000a00 */
[----:B------:R-:W-:Y:S01]  /*c7a0*/  PLOP3.LUT P2, PT, PT, PT, UP0, 0x80, 0x0 ;  /* 0x000000000000781c */ /* 0x000fe20003f4f008 */
[----:B------:R-:W-:Y:S01]  /*c7b0*/  IMAD.IADD R3, R3, 0x1, R5 ;  /* 0x0000000103037824 */ /* 0x000fe200078e0205 */
[----:B------:R-:W-:Y:S02]  /*c7c0*/  LEA R30, P1, R6, UR6, 0x1 ;  /* 0x00000006061e7c11 */ /* 0x000fe4000f8208ff */
[----:B------:R-:W-:Y:S02]  /*c7d0*/  IADD3 R29, R29, R7, RZ ;  /* 0x000000071d1d7210 */ /* 0x000fe40007ffe0ff */
[----:B------:R-:W-:Y:S02]  /*c7e0*/  LEA.HI.X R24, R4, UR5, R3, 0x1, P0 ;  /* 0x0000000504187c11 */ /* 0x000fe400080f0c03 */
[----:B------:R-:W-:-:S05]  /*c7f0*/  LEA.HI.X R29, R6, UR7, R29, 0x1, P1 ;  /* 0x00000007061d7c11 */ /* 0x000fca00088f0c1d */
        /* <DEDUP_REMOVED lines=16> */
[----:B0-----:R-:W-:Y:S05]  /*c900*/  CALL.ABS.NOINC R14 ;  /* 0x000000000e007343 */ /* 0x001fea0003c00000 */
.L_x_573:
[----:B------:R-:W-:Y:S01]  /*c910*/  ULDC.U8 UR4, c[0x0][0x410] ;  /* 0x0001040000047ab9 */ /* 0x000fe20000000000 */
[----:B------:R-:W-:Y:S01]  /*c920*/  BSSY B0, `(.L_x_574) ;  /* 0x00006b0000007945 */ /* 0x000fe20003800000 */
[----:B------:R-:W-:Y:S01]  /*c930*/  ISETP.NE.AND P0, PT, RZ, UR4, PT ;  /* 0x00000004ff007c0c */ /* 0x000fe2000bf05270 */
[----:B------:R-:W-:-:S12]  /*c940*/  IMAD R8, R129, 0x80, R224 ;  /* 0x0000008081087824 */ /* 0x000fd800078e02e0 */
[----:B------:R-:W-:Y:S05]  /*c950*/  @!P0 BRA `(.L_x_575) ;  /* 0x0000003000c88947 */ /* 0x000fea0003800000 */
[----:B------:R-:W-:-:S03]  /*c960*/  UMOV UR4, 0xffffffff ;  /* 0xffffffff00047882 */ /* 0x000fc60000000000 */
[----:B------:R-:W-:Y:S05]  /*c970*/  BRA.DIV UR4, `(.L_x_576) ;  /* 0x000001f204007947 */ /* 0x000fea000b800000 */
[----:B------:R0:W1:Y:S04]  /*c980*/  SHFL.IDX PT, R0, R24, RZ, 0x181f ;  /* 0x00181fff18007589 */ /* 0x00006800000e0000 */
[----:B------:R0:W2:Y:S04]  /*c990*/  SHFL.IDX PT, R3, R28, RZ, 0x181f ;  /* 0x00181fff1c037589 */ /* 0x0000a800000e0000 */
[----:B------:R-:W3:Y:S04]  /*c9a0*/  SHFL.IDX PT, R29, R29, RZ, 0x181f ;  /* 0x00181fff1d1d7589 */ /* 0x000ee800000e0000 */
[----:B------:R0:W4:Y:S02]  /*c9b0*/  SHFL.IDX PT, R32, R30, RZ, 0x181f ;  /* 0x00181fff1e207589 */ /* 0x00012400000e0000 */
.L_x_855:
[----:B------:R-:W-:Y:S01]  /*c9c0*/  ULDC UR4, c[0x0][0x448] ;  /* 0x0001120000047ab9 */ /* 0x000fe20000000800 */
[----:B------:R-:W-:Y:S01]  /*c9d0*/  BSSY B1, `(.L_x_577) ;  /* 0x000003e000017945 */ /* 0x000fe20003800000 */
[----:B------:R-:W-:Y:S01]  /*c9e0*/  IMAD R33, R132, UR4, RZ ;  /* 0x0000000484217c24 */ /* 0x000fe2000f8e02ff */
[----:B------:R-:W-:Y:S02]  /*c9f0*/  CS2R R4, SRZ ;  /* 0x0000000000047805 */ /* 0x000fe4000001ff00 */
[----:B------:R-:W-:Y:S02]  /*ca00*/  CS2R R10, SRZ ;  /* 0x00000000000a7805 */ /* 0x000fe4000001ff00 */
[----:B------:R-:W-:Y:S02]  /*ca10*/  CS2R R12, SRZ ;  /* 0x00000000000c7805 */ /* 0x000fe4000001ff00 */
[----:B------:R-:W-:Y:S02]  /*ca20*/  CS2R R20, SRZ ;  /* 0x0000000000147805 */ /* 0x000fe4000001ff00 */
[----:B------:R-:W-:Y:S01]  /*ca30*/  ISETP.GE.AND P0, PT, R8, R33, PT ;  /* 0x000000210800720c */ /* 0x000fe20003f06270 */
[----:B------:R-:W-:Y:S01]  /*ca40*/  IMAD R33, R129, -0x80, R33 ;  /* 0xffffff8081217824 */ /* 0x000fe200078e0221 */
[----:B0-----:R-:W-:-:S02]  /*ca50*/  CS2R R30, SRZ ;  /* 0x00000000001e7805 */ /* 0x001fc4000001ff00 */
[----:B------:R-:W-:Y:S02]  /*ca60*/  CS2R R6, SRZ ;  /* 0x0000000000067805 */ /* 0x000fe4000001ff00 */
[----:B------:R-:W-:Y:S02]  /*ca70*/  CS2R R8, SRZ ;  /* 0x0000000000087805 */ /* 0x000fe4000001ff00 */
[----:B------:R-:W-:-:S05]  /*ca80*/  CS2R R14, SRZ ;  /* 0x00000000000e7805 */ /* 0x000fca000001ff00 */
[----:B------:R-:W-:Y:S05]  /*ca90*/  @P0 BRA `(.L_x_578) ;  /* 0x0000000000c40947 */ /* 0x000fea0003800000 */
[----:B------:R-:W-:Y:S01]  /*caa0*/  ULDC UR4, c[0x0][0x3f4] ;  /* 0x0000fd0000047ab9 */ /* 0x000fe20000000800 */
[C---:B------:R-:W-:Y:S01]  /*cab0*/  IMAD.SHL.U32 R6, R221.reuse, 0x2, RZ ;  /* 0x00000002dd067824 */ /* 0x040fe200078e00ff */
[----:B------:R-:W-:Y:S02]  /*cac0*/  ISETP.GE.AND P3, PT, R216, UR4, PT ;  /* 0x00000004d8007c0c */ /* 0x000fe4000bf66270 */
[----:B------:R-:W-:Y:S02]  /*cad0*/  CS2R R20, SRZ ;  /* 0x0000000000147805 */ /* 0x000fe4000001ff00 */
[----:B------:R-:W-:Y:S01]  /*cae0*/  ISETP.GE.AND P2, PT, R221, UR4, PT ;  /* 0x00000004dd007c0c */ /* 0x000fe2000bf46270 */
[----:B------:R-:W-:Y:S01]  /*caf0*/  IMAD.SHL.U32 R28, R222, 0x2, RZ ;  /* 0x00000002de1c7824 */ /* 0x000fe200078e00ff */
[----:B------:R-:W-:Y:S01]  /*cb00*/  ISETP.GE.AND P1, PT, R220, UR4, PT ;  /* 0x00000004dc007c0c */ /* 0x000fe2000bf26270 */
[----:B------:R-:W-:Y:S01]  /*cb10*/  ULDC.64 UR6, c[0x0][0x208] ;  /* 0x0000820000067ab9 */ /* 0x000fe20000000a00 */
[----:B------:R-:W-:-:S02]  /*cb20*/  SHF.R.S32.HI R9, RZ, 0x1f, R220 ;  /* 0x0000001fff097819 */ /* 0x000fc400000114dc */
[----:B------:R-:W-:Y:S02]  /*cb30*/  CS2R R14, SRZ ;  /* 0x00000000000e7805 */ /* 0x000fe4000001ff00 */
[----:B------:R-:W-:Y:S02]  /*cb40*/  SHF.R.S32.HI R4, RZ, 0x1f, R221 ;  /* 0x0000001fff047819 */ /* 0x000fe400000114dd */
[----:B------:R-:W-:Y:S02]  /*cb50*/  SHF.L.U64.HI R25, R220, 0x1, R9 ;  /* 0x00000001dc197819 */ /* 0x000fe40000010209 */
[----:B------:R-:W-:Y:S01]  /*cb60*/  ISETP.GE.AND P0, PT, R222, UR4, PT ;  /* 0x00000004de007c0c */ /* 0x000fe2000bf06270 */
[----:B----4-:R-:W-:Y:S01]  /*cb70*/  @!P3 IMAD.MOV.U32 R12, RZ, RZ, R32 ;  /* 0x000000ffff0cb224 */ /* 0x010fe200078e0020 */
[----:B------:R-:W-:Y:S01]  /*cb80*/  SHF.L.U64.HI R5, R221, 0x1, R4 ;  /* 0x00000001dd057819 */ /* 0x000fe20000010204 */
[----:B---3--:R-:W-:Y:S01]  /*cb90*/  @!P3 IMAD.MOV.U32 R13, RZ, RZ, R29 ;  /* 0x000000ffff0db224 */ /* 0x008fe200078e001d */
[----:B--2---:R-:W-:Y:S01]  /*cba0*/  @!P2 IADD3 R10, P4, R3, R6, RZ ;  /* 0x00000006030aa210 */ /* 0x004fe20007f9e0ff */
[----:B------:R-:W-:Y:S01]  /*cbb0*/  @!P3 IMAD.MOV.U32 R8, RZ, RZ, R3 ;  /* 0x000000ffff08b224 */ /* 0x000fe200078e0003 */
[----:B-1----:R-:W-:Y:S01]  /*cbc0*/  @!P3 MOV R9, R0 ;  /* 0x000000000009b202 */ /* 0x002fe20000000f00 */
[----:B------:R-:W-:Y:S01]  /*cbd0*/  @!P3 IMAD.WIDE R30, R216, 0x2, R12 ;  /* 0x00000002d81eb825 */ /* 0x000fe200078e020c */
[----:B------:R-:W-:-:S02]  /*cbe0*/  SHF.L.U32 R24, R220, 0x1, RZ ;  /* 0x00000001dc187819 */ /* 0x000fc400000006ff */
[----:B------:R-:W-:Y:S02]  /*cbf0*/  CS2R R12, SRZ ;  /* 0x00000000000c7805 */ /* 0x000fe4000001ff00 */
[----:B------:R-:W-:Y:S01]  /*cc00*/  SHF.R.S32.HI R7, RZ, 0x1f, R222 ;  /* 0x0000001fff077819 */ /* 0x000fe200000114de */
[----:B------:R-:W-:Y:S01]  /*cc10*/  @!P2 IMAD.X R11, R0, 0x1, R5, P4 ;  /* 0x00000001000ba824 */ /* 0x000fe200020e0605 */
[----:B------:R-:W-:Y:S01]  /*cc20*/  @!P2 IADD3 R6, P6, R32, R6, RZ ;  /* 0x000000062006a210 */ /* 0x000fe20007fde0ff */
[----:B------:R-:W-:Y:S01]  /*cc30*/  @!P3 IMAD.WIDE R8, R216, 0x2, R8 ;  /* 0x00000002d808b825 */ /* 0x000fe200078e0208 */
[----:B------:R-:W-:Y:S01]  /*cc40*/  @!P1 IADD3 R4, P5, R3, R24, RZ ;  /* 0x0000001803049210 */ /* 0x000fe20007fbe0ff */
[----:B------:R0:W5:Y:S01]  /*cc50*/  @!P3 LD.E.64 R14, desc[UR6][R30.64] ;  /* 0x000000061e0eb980 */ /* 0x000162000c101b00 */
[----:B------:R-:W-:Y:S02]  /*cc60*/  SHF.L.U64.HI R34, R222, 0x1, R7 ;  /* 0x00000001de227819 */ /* 0x000fe40000010207 */
[----:B------:R-:W-:Y:S01]  /*cc70*/  @!P2 IADD3.X R7, R29, R5, RZ, P6, !PT ;  /* 0x000000051d07a210 */ /* 0x000fe200037fe4ff */
[----:B------:R1:W5:Y:S01]  /*cc80*/  @!P3 LD.E.64 R20, desc[UR6][R8.64] ;  /* 0x000000060814b980 */ /* 0x000362000c101b00 */
[----:B------:R-:W-:Y:S01]  /*cc90*/  @!P1 IMAD.X R5, R0, 0x1, R25, P5 ;  /* 0x0000000100059824 */ /* 0x000fe200028e0619 */
[----:B------:R-:W-:-:S02]  /*cca0*/  @!P0 IADD3 R26, P6, R3, R28, RZ ;  /* 0x0000001c031a8210 */ /* 0x000fc40007fde0ff */
[----:B------:R2:W5:Y:S01]  /*ccb0*/  @!P2 LD.E.64 R12, desc[UR6][R10.64] ;  /* 0x000000060a0ca980 */ /* 0x000562000c101b00 */
[C---:B------:R-:W-:Y:S02]  /*ccc0*/  @!P1 IADD3 R24, P4, R32.reuse, R24, RZ ;  /* 0x0000001820189210 */ /* 0x040fe40007f9e0ff */
[----:B------:R-:W-:Y:S02]  /*ccd0*/  @!P0 IADD3 R28, P5, R32, R28, RZ ;  /* 0x0000001c201c8210 */ /* 0x000fe40007fbe0ff */
[----:B0-----:R-:W-:Y:S02]  /*cce0*/  CS2R R30, SRZ ;  /* 0x00000000001e7805 */ /* 0x001fe4000001ff00 */
[----:B------:R-:W-:Y:S02]  /*ccf0*/  @!P1 IADD3.X R25, R29, R25, RZ, P4, !PT ;  /* 0x000000191d199210 */ /* 0x000fe400027fe4ff */
[----:B-1----:R-:W-:Y:S01]  /*cd00*/  CS2R R8, SRZ ;  /* 0x0000000000087805 */ /* 0x002fe2000001ff00 */
[----:B------:R-:W-:-:S02]  /*cd10*/  @!P0 IMAD.X R27, R0, 0x1, R34, P6 ;  /* 0x00000001001b8824 */ /* 0x000fc400030e0622 */
[----:B------:R-:W-:Y:S01]  /*cd20*/  @!P0 IMAD.X R29, R29, 0x1, R34, P5 ;  /* 0x000000011d1d8824 */ /* 0x000fe200028e0622 */
[----:B--2---:R-:W-:Y:S02]  /*cd30*/  CS2R R10, SRZ ;  /* 0x00000000000a7805 */ /* 0x004fe4000001ff00 */
[----:B------:R0:W5:Y:S04]  /*cd40*/  @!P2 LD.E.64 R8, desc[UR6][R6.64] ;  /* 0x000000060608a980 */ /* 0x000168000c101b00 */
[----:B------:R1:W5:Y:S04]  /*cd50*/  @!P1 LD.E.64 R10, desc[UR6][R4.64] ;  /* 0x00000006040a9980 */ /* 0x000368000c101b00 */
[----:B------:R2:W5:Y:S01]  /*cd60*/  @!P0 LD.E.64 R30, desc[UR6][R28.64] ;  /* 0x000000061c1e8980 */ /* 0x000562000c101b00 */
[----:B0-----:R-:W-:-:S02]  /*cd70*/  CS2R R6, SRZ ;  /* 0x0000000000067805 */ /* 0x001fc4000001ff00 */
[----:B-1----:R-:W-:-:S04]  /*cd80*/  CS2R R4, SRZ ;  /* 0x0000000000047805 */ /* 0x002fc8000001ff00 */
[----:B------:R2:W5:Y:S04]  /*cd90*/  @!P1 LD.E.64 R6, desc[UR6][R24.64] ;  /* 0x0000000618069980 */ /* 0x000568000c101b00 */
[----:B------:R2:W5:Y:S02]  /*cda0*/  @!P0 LD.E.64 R4, desc[UR6][R26.64] ;  /* 0x000000061a048980 */ /* 0x000564000c101b00 */
.L_x_578:
[----:B------:R-:W-:Y:S05]  /*cdb0*/  BSYNC B1 ;  /* 0x0000000000017941 */ /* 0x000fea0003800000 */
.L_x_577:
[----:B--23--:R-:W1:Y:S01]  /*cdc0*/  LDL R29, [R1+0x84] ;  /* 0x00008400011d7983 */ /* 0x00ce620000100800 */
[----:B-----5:R-:W-:Y:S01]  /*cdd0*/  MOV R3, R4 ;  /* 0x0000000400037202 */ /* 0x020fe20000000f00 */
[----:B------:R-:W-:Y:S01]  /*cde0*/  IMAD.MOV.U32 R24, RZ, RZ, R21 ;  /* 0x000000ffff187224 */ /* 0x000fe200078e0015 */
[----:B------:R-:W-:Y:S01]  /*cdf0*/  SHF.R.U64 R40, R4, 0x10, R5 ;  /* 0x0000001004287819 */ /* 0x000fe20000001205 */
[----:B------:R-:W-:Y:S01]  /*ce00*/  IMAD.MOV.U32 R27, RZ, RZ, R14 ;  /* 0x000000ffff1b7224 */ /* 0x000fe200078e000e */
[----:B------:R-:W-:Y:S01]  /*ce10*/  MOV R25, R20 ;  /* 0x0000001400197202 */ /* 0x000fe20000000f00 */
[----:B----4-:R-:W-:Y:S01]  /*ce20*/  IMAD.MOV.U32 R32, RZ, RZ, R8 ;  /* 0x000000ffff207224 */ /* 0x010fe200078e0008 */
[--C-:B------:R-:W-:Y:S01]  /*ce30*/  SHF.R.U64 R26, R20, 0x10, R21.reuse ;  /* 0x00000010141a7819 */ /* 0x100fe20000001215 */
[----:B------:R-:W-:Y:S01]  /*ce40*/  IMAD.MOV.U32 R20, RZ, RZ, R12 ;  /* 0x000000ffff147224 */ /* 0x000fe200078e000c */
[----:B------:R-:W-:Y:S01]  /*ce50*/  SHF.R.U32.HI R35, RZ, 0x10, R21 ;  /* 0x00000010ff237819 */ /* 0x000fe20000011615 */
[----:B------:R-:W-:Y:S01]  /*ce60*/  BSSY B1, `(.L_x_579) ;  /* 0x000002f000017945 */ /* 0x000fe20003800000 */
[----:B------:R-:W-:-:S02]  /*ce70*/  MOV R21, R13 ;  /* 0x0000000d00157202 */ /* 0x000fc40000000f00 */
[--C-:B------:R-:W-:Y:S01]  /*ce80*/  SHF.R.U64 R36, R12, 0x10, R13.reuse ;  /* 0x000000100c247819 */ /* 0x100fe2000000120d */
[----:B------:R-:W-:Y:S01]  /*ce90*/  IMAD.MOV.U32 R12, RZ, RZ, R10 ;  /* 0x000000ffff0c7224 */ /* 0x000fe200078e000a */
[----:B------:R-:W-:Y:S01]  /*cea0*/  SHF.R.U32.HI R37, RZ, 0x10, R13 ;  /* 0x00000010ff257819 */ /* 0x000fe2000001160d */
[--C-:B------:R-:W-:Y:S01]  /*ceb0*/  IMAD.MOV.U32 R13, RZ, RZ, R11.reuse ;  /* 0x000000ffff0d7224 */ /* 0x100fe200078e000b */
[----:B------:R-:W-:Y:S01]  /*cec0*/  SHF.R.U64 R38, R10, 0x10, R11 ;  /* 0x000000100a267819 */ /* 0x000fe2000000120b */
[----:B------:R-:W-:Y:S01]  /*ced0*/  IMAD.MOV.U32 R10, RZ, RZ, R5 ;  /* 0x000000ffff0a7224 */ /* 0x000fe200078e0005 */
[----:B------:R-:W-:Y:S01]  /*cee0*/  SHF.R.U64 R42, R14, 0x10, R15 ;  /* 0x000000100e2a7819 */ /* 0x000fe2000000120f */
[----:B------:R-:W-:Y:S01]  /*cef0*/  IMAD.MOV.U32 R14, RZ, RZ, R6 ;  /* 0x000000ffff0e7224 */ /* 0x000fe200078e0006 */
[----:B------:R-:W-:Y:S01]  /*cf00*/  SHF.R.U32.HI R41, RZ, 0x10, R5 ;  /* 0x00000010ff297819 */ /* 0x000fe20000011605 */
[----:B------:R-:W-:Y:S01]  /*cf10*/  IMAD.MOV.U32 R5, RZ, RZ, R31 ;  /* 0x000000ffff057224 */ /* 0x000fe200078e001f */
[----:B------:R-:W-:-:S02]  /*cf20*/  MOV R28, R15 ;  /* 0x0000000f001c7202 */ /* 0x000fc40000000f00 */
[----:B------:R-:W-:Y:S02]  /*cf30*/  MOV R34, R9 ;  /* 0x0000000900227202 */ /* 0x000fe40000000f00 */
[--C-:B------:R-:W-:Y:S02]  /*cf40*/  SHF.R.U64 R44, R8, 0x10, R9.reuse ;  /* 0x00000010082c7819 */ /* 0x100fe40000001209 */
[----:B------:R-:W-:Y:S02]  /*cf50*/  SHF.R.U32.HI R45, RZ, 0x10, R9 ;  /* 0x00000010ff2d7819 */ /* 0x000fe40000011609 */
[----:B------:R-:W-:Y:S02]  /*cf60*/  SHF.R.U64 R6, R6, 0x10, R7 ;  /* 0x0000001006067819 */ /* 0x000fe40000001207 */
[----:B------:R-:W-:Y:S02]  /*cf70*/  SHF.R.U32.HI R39, RZ, 0x10, R11 ;  /* 0x00000010ff277819 */ /* 0x000fe4000001160b */
[----:B------:R-:W-:-:S02]  /*cf80*/  SHF.R.U32.HI R43, RZ, 0x10, R15 ;  /* 0x00000010ff2b7819 */ /* 0x000fc4000001160f */
[----:B------:R-:W-:Y:S02]  /*cf90*/  MOV R9, R30 ;  /* 0x0000001e00097202 */ /* 0x000fe40000000f00 */
[----:B------:R-:W-:Y:S02]  /*cfa0*/  PRMT R11, R12, 0x5410, R13 ;  /* 0x000054100c0b7816 */ /* 0x000fe4000000000d */
[----:B------:R-:W-:Y:S02]  /*cfb0*/  SHF.R.U64 R30, R30, 0x10, R31 ;  /* 0x000000101e1e7819 */ /* 0x000fe4000000121f */
[----:B------:R-:W-:Y:S02]  /*cfc0*/  PRMT R25, R25, 0x5410, R24 ;  /* 0x0000541019197816 */ /* 0x000fe40000000018 */
[----:B------:R-:W-:Y:S02]  /*cfd0*/  PRMT R15, R20, 0x5410, R21 ;  /* 0x00005410140f7816 */ /* 0x000fe40000000015 */
[----:B------:R-:W-:-:S02]  /*cfe0*/  PRMT R27, R27, 0x5410, R28 ;  /* 0x000054101b1b7816 */ /* 0x000fc4000000001c */
[----:B------:R-:W-:Y:S02]  /*cff0*/  SHF.R.U32.HI R31, RZ, 0x10, R31 ;  /* 0x00000010ff1f7819 */ /* 0x000fe4000001161f */
[----:B------:R-:W-:Y:S02]  /*d000*/  PRMT R26, R26, 0x5410, R35 ;  /* 0x000054101a1a7816 */ /* 0x000fe40000000023 */
[----:B------:R-:W-:Y:S02]  /*d010*/  PRMT R20, R36, 0x5410, R37 ;  /* 0x0000541024147816 */ /* 0x000fe40000000025 */
[----:B------:R-:W-:Y:S02]  /*d020*/  PRMT R12, R38, 0x5410, R39 ;  /* 0x00005410260c7816 */ /* 0x000fe40000000027 */
[----:B------:R-:W-:Y:S02]  /*d030*/  PRMT R3, R3, 0x5410, R10 ;  /* 0x0000541003037816 */ /* 0x000fe4000000000a */
[----:B------:R-:W-:-:S02]  /*d040*/  PRMT R8, R40, 0x5410, R41 ;  /* 0x0000541028087816 */ /* 0x000fc40000000029 */
[----:B------:R-:W-:Y:S02]  /*d050*/  PRMT R28, R42, 0x5410, R43 ;  /* 0x000054102a1c7816 */ /* 0x000fe4000000002b */
[----:B------:R-:W-:Y:S02]  /*d060*/  PRMT R21, R32, 0x5410, R34 ;  /* 0x0000541020157816 */ /* 0x000fe40000000022 */
[----:B------:R-:W-:Y:S02]  /*d070*/  PRMT R24, R44, 0x5410, R45 ;  /* 0x000054102c187816 */ /* 0x000fe4000000002d */
[----:B------:R-:W-:Y:S02]  /*d080*/  PRMT R9, R9, 0x5410, R5 ;  /* 0x0000541009097816 */ /* 0x000fe40000000005 */
[----:B-1----:R-:W-:-:S04]  /*d090*/  LEA.HI R0, R29, R29, RZ, 0x1 ;  /* 0x0000001d1d007211 */ /* 0x002fc800078f08ff */
[----:B------:R-:W-:-:S05]  /*d0a0*/  LOP3.LUT R0, R0, 0xfffffffe, RZ, 0xc0, !PT ;  /* 0xfffffffe00007812 */ /* 0x000fca00078ec0ff */
[----:B------:R-:W-:Y:S02]  /*d0b0*/  IMAD.IADD R0, R29, 0x1, -R0 ;  /* 0x000000011d007824 */ /* 0x000fe400078e0a00 */
[--C-:B------:R-:W-:Y:S01]  /*d0c0*/  IMAD.MOV.U32 R29, RZ, RZ, R7.reuse ;  /* 0x000000ffff1d7224 */ /* 0x100fe200078e0007 */
[----:B------:R-:W-:Y:S02]  /*d0d0*/  SHF.R.U32.HI R7, RZ, 0x10, R7 ;  /* 0x00000010ff077819 */ /* 0x000fe40000011607 */
[----:B------:R-:W-:Y:S02]  /*d0e0*/  SHF.L.U32 R4, R0, 0x1f, RZ ;  /* 0x0000001f00047819 */ /* 0x000fe400000006ff */
[----:B------:R-:W-:Y:S02]  /*d0f0*/  VIMNMX R0, R33, 0x80, PT ;  /* 0x0000008021007848 */ /* 0x000fe40003fe0100 */
[----:B------:R-:W0:Y:S01]  /*d100*/  SYNCS.PHASECHK.TRANS64.TRYWAIT P0, [R23+URZ+0x38800], R4 ;  /* 0x03880004170075a7 */ /* 0x000e22000800017f */
[----:B------:R-:W-:-:S02]  /*d110*/  PRMT R13, R14, 0x5410, R29 ;  /* 0x000054100e0d7816 */ /* 0x000fc4000000001d */
[----:B------:R-:W-:Y:S02]  /*d120*/  ISETP.GE.AND P1, PT, R224, R0, PT ;  /* 0x00000000e000720c */ /* 0x000fe40003f26270 */
[----:B------:R-:W-:Y:S01]  /*d130*/  PRMT R14, R6, 0x5410, R7 ;  /* 0x00005410060e7816 */ /* 0x000fe20000000007 */
[----:B0-----:R-:W-:Y:S10]  /*d140*/  @!P0 BRA `(.L_x_580) ;  /* 0x000001e800808947 */ /* 0x001ff40003800000 */
.L_x_856:
[----:B------:R-:W-:Y:S05]  /*d150*/  BSYNC B1 ;  /* 0x0000000000017941 */ /* 0x000fea0003800000 */
.L_x_579:
[----:B------:R-:W-:Y:S01]  /*d160*/  BSSY B1, `(.L_x_581) ;  /* 0x00000ab000017945 */ /* 0x000fe20003800000 */
[----:B------:R-:W-:-:S03]  /*d170*/  PRMT R10, R30, 0x5410, R31 ;  /* 0x000054101e0a7816 */ /* 0x000fc6000000001f */
[----:B------:R-:W-:Y:S05]  /*d180*/  @P1 BRA `(.L_x_582) ;  /* 0x0000000800a01947 */ /* 0x000fea0003800000 */
[----:B------:R1:W5:Y:S01]  /*d190*/  LDL R41, [R1+0x68] ;  /* 0x0000680001297983 */ /* 0x0003620000100800 */
[----:B------:R-:W2:Y:S01]  /*d1a0*/  LDC R5, c[0x0][0x3f4] ;  /* 0x0000fd00ff057b82 */ /* 0x000ea20000000800 */
[----:B------:R-:W-:Y:S01]  /*d1b0*/  BSSY B2, `(.L_x_583) ;  /* 0x000002c000027945 */ /* 0x000fe20003800000 */
[-C--:B--2---:R-:W-:Y:S02]  /*d1c0*/  ISETP.GE.AND P0, PT, R216, R5.reuse, PT ;  /* 0x00000005d800720c */ /* 0x084fe40003f06270 */
[-C--:B------:R-:W-:Y:S02]  /*d1d0*/  ISETP.GE.AND P1, PT, R221, R5.reuse, PT ;  /* 0x00000005dd00720c */ /* 0x080fe40003f26270 */
[-C--:B------:R-:W-:Y:S02]  /*d1e0*/  ISETP.GE.AND P2, PT, R220, R5.reuse, PT ;  /* 0x00000005dc00720c */ /* 0x080fe40003f46270 */
[----:B------:R-:W-:-:S07]  /*d1f0*/  ISETP.GE.AND P3, PT, R222, R5, PT ;  /* 0x00000005de00720c */ /* 0x000fce0003f66270 */
[----:B-1----:R-:W-:Y:S06]  /*d200*/  @P0 BRA `(.L_x_584) ;  /* 0x0000000000980947 */ /* 0x002fec0003800000 */
[----:B0----5:R-:W0:Y:S01]  /*d210*/  LDS.128 R4, [R41] ;  /* 0x0000000029047984 */ /* 0x021e220000000c00 */
[----:B------:R-:W-:Y:S02]  /*d220*/  HADD2.F32 R35, -RZ, R27.H0_H0 ;  /* 0x2000001bff237230 */ /* 0x000fe40000004100 */
[----:B------:R-:W-:Y:S02]  /*d230*/  HADD2.F32 R33, -RZ, R25.H0_H0 ;  /* 0x20000019ff217230 */ /* 0x000fe40000004100 */
[----:B------:R-:W-:Y:S02]  /*d240*/  HADD2.F32 R34, -RZ, R26.H0_H0 ;  /* 0x2000001aff227230 */ /* 0x000fe40000004100 */
[----:B------:R-:W-:Y:S02]  /*d250*/  HADD2.F32 R36, -RZ, R28.H0_H0 ;  /* 0x2000001cff247230 */ /* 0x000fe40000004100 */
[--C-:B0-----:R-:W-:Y:S02]  /*d260*/  HADD2.F32 R29, -RZ, R4.reuse.H0_H0 ;  /* 0x20000004ff1d7230 */ /* 0x101fe40000004100 */
[----:B------:R-:W-:-:S02]  /*d270*/  HADD2.F32 R4, -RZ, R4.H1_H1 ;  /* 0x30000004ff047230 */ /* 0x000fc40000004100 */
[--C-:B------:R-:W-:Y:S02]  /*d280*/  HADD2.F32 R30, -RZ, R5.reuse.H0_H0 ;  /* 0x20000005ff1e7230 */ /* 0x100fe40000004100 */
[----:B------:R-:W-:Y:S02]  /*d290*/  HADD2.F32 R5, -RZ, R5.H1_H1 ;  /* 0x30000005ff057230 */ /* 0x000fe40000004100 */
[C---:B------:R-:W-:Y:S01]  /*d2a0*/  FMUL.FTZ R38, R4.reuse, R35 ;  /* 0x0000002304267220 */ /* 0x040fe20000410000 */
[-C--:B------:R-:W-:Y:S01]  /*d2b0*/  FMUL.FTZ R4, R4, R33.reuse ;  /* 0x0000002104047220 */ /* 0x080fe20000410000 */
[--C-:B------:R-:W-:Y:S02]  /*d2c0*/  HADD2.F32 R31, -RZ, R6.reuse.H0_H0 ;  /* 0x20000006ff1f7230 */ /* 0x100fe40000004100 */
[----:B------:R-:W-:Y:S02]  /*d2d0*/  HADD2.F32 R32, -RZ, R7.H0_H0 ;  /* 0x20000007ff207230 */ /* 0x000fe40000004100 */
[----:B------:R-:W-:Y:S01]  /*d2e0*/  FMUL.FTZ R37, R5, R36 ;  /* 0x0000002405257220 */ /* 0x000fe20000410000 */
[C---:B------:R-:W-:Y:S01]  /*d2f0*/  FFMA.FTZ R38, R29.reuse, R33, -R38 ;  /* 0x000000211d267223 */ /* 0x040fe20000010826 */
[----:B------:R-:W-:Y:S01]  /*d300*/  FFMA.FTZ R35, R29, R35, R4 ;  /* 0x000000231d237223 */ /* 0x000fe20000010004 */
[----:B------:R-:W-:Y:S01]  /*d310*/  FMUL.FTZ R39, R5, R34 ;  /* 0x0000002205277220 */ /* 0x000fe20000410000 */
[----:B------:R-:W-:-:S02]  /*d320*/  HADD2.F32 R6, -RZ, R6.H1_H1 ;  /* 0x30000006ff067230 */ /* 0x000fc40000004100 */
[C---:B------:R-:W-:Y:S01]  /*d330*/  FFMA.FTZ R37, R30.reuse, R34, -R37 ;  /* 0x000000221e257223 */ /* 0x040fe20000010825 */
[----:B------:R-:W-:Y:S02]  /*d340*/  HADD2.F32 R7, -RZ, R7.H1_H1 ;  /* 0x30000007ff077230 */ /* 0x000fe40000004100 */
[----:B------:R-:W-:Y:S01]  /*d350*/  FFMA.FTZ R30, R30, R36, R39 ;  /* 0x000000241e1e7223 */ /* 0x000fe20000010027 */
[----:B------:R-:W-:Y:S02]  /*d360*/  HADD2.F32 R29, -RZ, R27.H1_H1 ;  /* 0x3000001bff1d7230 */ /* 0x000fe40000004100 */
[----:B------:R-:W-:Y:S02]  /*d370*/  HADD2.F32 R4, -RZ, R25.H1_H1 ;  /* 0x30000019ff047230 */ /* 0x000fe40000004100 */
[----:B------:R-:W-:Y:S02]  /*d380*/  HADD2.F32 R33, -RZ, R28.H1_H1 ;  /* 0x3000001cff217230 */ /* 0x000fe40000004100 */
[----:B------:R-:W-:Y:S01]  /*d390*/  FMUL.FTZ R34, R6, R29 ;  /* 0x0000001d06227220 */ /* 0x000fe20000410000 */
[----:B------:R-:W-:-:S02]  /*d3a0*/  HADD2.F32 R5, -RZ, R26.H1_H1 ;  /* 0x3000001aff057230 */ /* 0x000fc40000004100 */
[-C--:B------:R-:W-:Y:S01]  /*d3b0*/  FMUL.FTZ R36, R6, R4.reuse ;  /* 0x0000000406247220 */ /* 0x080fe20000410000 */
[----:B------:R-:W-:Y:S01]  /*d3c0*/  FMUL.FTZ R39, R7, R33 ;  /* 0x0000002107277220 */ /* 0x000fe20000410000 */
[----:B------:R-:W-:Y:S01]  /*d3d0*/  FFMA.FTZ R6, R31, R4, -R34 ;  /* 0x000000041f067223 */ /* 0x000fe20000010822 */
[----:B------:R-:W-:Y:S01]  /*d3e0*/  FMUL.FTZ R40, R7, R5 ;  /* 0x0000000507287220 */ /* 0x000fe20000410000 */
[----:B------:R-:W-:Y:S01]  /*d3f0*/  FFMA.FTZ R29, R31, R29, R36 ;  /* 0x0000001d1f1d7223 */ /* 0x000fe20000010024 */
[C---:B------:R-:W-:Y:S01]  /*d400*/  FFMA.FTZ R7, R32.reuse, R5, -R39 ;  /* 0x0000000520077223 */ /* 0x040fe20000010827 */
[----:B------:R-:W-:Y:S01]  /*d410*/  F2FP.F16.F32.PACK_AB R4, R35, R38 ;  /* 0x000000262304723e */ /* 0x000fe200000000ff */
[----:B------:R-:W-:Y:S01]  /*d420*/  FFMA.FTZ R40, R32, R33, R40 ;  /* 0x0000002120287223 */ /* 0x000fe20000010028 */
[----:B------:R-:W-:Y:S02]  /*d430*/  F2FP.F16.F32.PACK_AB R5, R30, R37 ;  /* 0x000000251e05723e */ /* 0x000fe400000000ff */
[----:B------:R-:W-:-:S02]  /*d440*/  F2FP.F16.F32.PACK_AB R6, R29, R6 ;  /* 0x000000061d06723e */ /* 0x000fc400000000ff */
[----:B------:R-:W-:-:S05]  /*d450*/  F2FP.F16.F32.PACK_AB R7, R40, R7 ;  /* 0x000000072807723e */ /* 0x000fca00000000ff */
[----:B------:R1:W-:Y:S02]  /*d460*/  STS.128 [R41], R4 ;  /* 0x0000000429007388 */ /* 0x0003e40000000c00 */
.L_x_584:
[----:B------:R-:W-:Y:S05]  /*d470*/  BSYNC B2 ;  /* 0x0000000000027941 */ /* 0x000fea0003800000 */
.L_x_583:
[----:B------:R-:W-:Y:S04]  /*d480*/  BSSY B2, `(.L_x_585) ;  /* 0x0000028000027945 */ /* 0x000fe80003800000 */
[----:B------:R-:W-:Y:S05]  /*d490*/  @P1 BRA `(.L_x_586) ;  /* 0x0000000000981947 */ /* 0x000fea0003800000 */
[----:B01---5:R-:W0:Y:S01]  /*d4a0*/  LDS.128 R4, [R41+0x4000] ;  /* 0x0040000029047984 */ /* 0x023e220000000c00 */
        /* <DEDUP_REMOVED lines=36> */
[----:B------:R2:W-:Y:S02]  /*d6f0*/  STS.128 [R41+0x4000], R4 ;  /* 0x0040000429007388 */ /* 0x0005e40000000c00 */
.L_x_586:
[----:B------:R-:W-:Y:S05]  /*d700*/  BSYNC B2 ;  /* 0x0000000000027941 */ /* 0x000fea0003800000 */
.L_x_585:
[----:B------:R-:W-:Y:S04]  /*d710*/  BSSY B2, `(.L_x_587) ;  /* 0x0000028000027945 */ /* 0x000fe80003800000 */
[----:B------:R-:W-:Y:S05]  /*d720*/  @P2 BRA `(.L_x_588) ;  /* 0x0000000000982947 */ /* 0x000fea0003800000 */
[----:B012--5:R-:W0:Y:S01]  /*d730*/  LDS.128 R4, [R41+0x8000] ;  /* 0x0080000029047984 */ /* 0x027e220000000c00 */
        /* <DEDUP_REMOVED lines=37> */
.L_x_588:
[----:B------:R-:W-:Y:S05]  /*d990*/  BSYNC B2 ;  /* 0x0000000000027941 */ /* 0x000fea0003800000 */
.L_x_587:
[----:B------:R-:W-:Y:S05]  /*d9a0*/  @P3 BRA `(.L_x_582) ;  /* 0x0000000000983947 */ /* 0x000fea0003800000 */
[----:B0123-5:R-:W0:Y:S01]  /*d9b0*/  LDS.128 R4, [R41+0xc000] ;  /* 0x00c0000029047984 */ /* 0x02fe220000000c00 */
        /* <DEDUP_REMOVED lines=37> */
.L_x_582:
[----:B------:R-:W-:Y:S05]  /*dc10*/  BSYNC B1 ;  /* 0x0000000000017941 */ /* 0x000fea0003800000 */
.L_x_581:
[----:B01234-:R-:W-:Y:S01]  /*dc20*/  VIADD R4, R224, 0x20 ;  /* 0x00000020e0047836 */ /* 0x01ffe20000000000 */
[----:B------:R-:W-:Y:S04]  /*dc30*/  BSSY B1, `(.L_x_589) ;  /* 0x00000ab000017945 */ /* 0x000fe80003800000 */
[----:B------:R-:W-:-:S13]  /*dc40*/  ISETP.GE.AND P0, PT, R4, R0, PT ;  /* 0x000000000400720c */ /* 0x000fda0003f06270 */
[----:B------:R-:W-:Y:S05]  /*dc50*/  @P0 BRA `(.L_x_590) ;  /* 0x0000000800a00947 */ /* 0x000fea0003800000 */
[----:B-----5:R0:W5:Y:S01]  /*dc60*/  LDL R41, [R1+0x68] ;  /* 0x0000680001297983 */ /* 0x0201620000100800 */
[----:B------:R-:W1:Y:S01]  /*dc70*/  LDC R5, c[0x0][0x3f4] ;  /* 0x0000fd00ff057b82 */ /* 0x000e620000000800 */
[----:B------:R-:W-:Y:S01]  /*dc80*/  BSSY B2, `(.L_x_591) ;  /* 0x000002c000027945 */ /* 0x000fe20003800000 */
[-C--:B-1----:R-:W-:Y:S02]  /*dc90*/  ISETP.GE.AND P0, PT, R216, R5.reuse, PT ;  /* 0x00000005d800720c */ /* 0x082fe40003f06270 */
[-C--:B------:R-:W-:Y:S02]  /*dca0*/  ISETP.GE.AND P1, PT, R221, R5.reuse, PT ;  /* 0x00000005dd00720c */ /* 0x080fe40003f26270 */
[-C--:B------:R-:W-:Y:S02]  /*dcb0*/  ISETP.GE.AND P2, PT, R220, R5.reuse, PT ;  /* 0x00000005dc00720c */ /* 0x080fe40003f46270 */
[----:B------:R-:W-:-:S07]  /*dcc0*/  ISETP.GE.AND P3, PT, R222, R5, PT ;  /* 0x00000005de00720c */ /* 0x000fce0003f66270 */
[----:B0-----:R-:W-:Y:S06]  /*dcd0*/  @P0 BRA `(.L_x_592) ;  /* 0x0000000000980947 */ /* 0x001fec0003800000 */
[----:B-----5:R-:W0:Y:S01]  /*dce0*/  LDS.128 R4, [R41+0x1000] ;  /* 0x0010000029047984 */ /* 0x020e220000000c00 */
[----:B------:R-:W-:Y:S02]  /*dcf0*/  HADD2.F32 R37, -RZ, R27.H0_H0 ;  /* 0x2000001bff257230 */ /* 0x000fe40000004100 */
[----:B------:R-:W-:Y:S02]  /*dd00*/  HADD2.F32 R35, -RZ, R25.H0_H0 ;  /* 0x20000019ff237230 */ /* 0x000fe40000004100 */
[----:B------:R-:W-:Y:S02]  /*dd10*/  HADD2.F32 R40, -RZ, R28.H0_H0 ;  /* 0x2000001cff287230 */ /* 0x000fe40000004100 */
[----:B------:R-:W-:Y:S02]  /*dd20*/  HADD2.F32 R38, -RZ, R26.H0_H0 ;  /* 0x2000001aff267230 */ /* 0x000fe40000004100 */
[----:B------:R-:W-:Y:S02]  /*dd30*/  HADD2.F32 R39, -RZ, R27.H1_H1 ;  /* 0x3000001bff277230 */ /* 0x000fe40000004100 */
[----:B------:R-:W-:-:S02]  /*dd40*/  HADD2.F32 R42, -RZ, R28.H1_H1 ;  /* 0x3000001cff2a7230 */ /* 0x000fc40000004100 */
[--C-:B0-----:R-:W-:Y:S02]  /*dd50*/  HADD2.F32 R29, -RZ, R4.reuse.H0_H0 ;  /* 0x20000004ff1d7230 */ /* 0x101fe40000004100 */
[----:B------:R-:W-:Y:S02]  /*dd60*/  HADD2.F32 R4, -RZ, R4.H1_H1 ;  /* 0x30000004ff047230 */ /* 0x000fe40000004100 */
[--C-:B------:R-:W-:Y:S02]  /*dd70*/  HADD2.F32 R30, -RZ, R5.reuse.H0_H0 ;  /* 0x20000005ff1e7230 */ /* 0x100fe40000004100 */
[----:B------:R-:W-:Y:S02]  /*dd80*/  HADD2.F32 R5, -RZ, R5.H1_H1 ;  /* 0x30000005ff057230 */ /* 0x000fe40000004100 */
[-C--:B------:R-:W-:Y:S01]  /*dd90*/  FMUL.FTZ R34, R37, R4.reuse ;  /* 0x0000000425227220 */ /* 0x080fe20000410000 */
[----:B------:R-:W-:Y:S01]  /*dda0*/  FMUL.FTZ R36, R35, R4 ;  /* 0x0000000423247220 */ /* 0x000fe20000410000 */
[----:B------:R-:W-:-:S02]  /*ddb0*/  HADD2.F32 R31, -RZ, R6.H0_H0 ;  /* 0x20000006ff1f7230 */ /* 0x000fc40000004100 */
[----:B------:R-:W-:Y:S01]  /*ddc0*/  FMUL.FTZ R33, R40, R5 ;  /* 0x0000000528217220 */ /* 0x000fe20000410000 */
[----:B------:R-:W-:Y:S01]  /*ddd0*/  FFMA.FTZ R4, R35, R29, -R34 ;  /* 0x0000001d23047223 */ /* 0x000fe20000010822 */
[--C-:B------:R-:W-:Y:S02]  /*dde0*/  HADD2.F32 R32, -RZ, R7.reuse.H0_H0 ;  /* 0x20000007ff207230 */ /* 0x100fe40000004100 */
[C---:B------:R-:W-:Y:S01]  /*ddf0*/  FMUL.FTZ R35, R38.reuse, R5 ;  /* 0x0000000526237220 */ /* 0x040fe20000410000 */
[----:B------:R-:W-:Y:S02]  /*de00*/  HADD2.F32 R6, -RZ, R6.H1_H1 ;  /* 0x30000006ff067230 */ /* 0x000fe40000004100 */
[----:B------:R-:W-:Y:S01]  /*de10*/  FFMA.FTZ R29, R37, R29, R36 ;  /* 0x0000001d251d7223 */ /* 0x000fe20000010024 */
[----:B------:R-:W-:Y:S02]  /*de20*/  HADD2.F32 R7, -RZ, R7.H1_H1 ;  /* 0x30000007ff077230 */ /* 0x000fe40000004100 */
[----:B------:R-:W-:Y:S01]  /*de30*/  FFMA.FTZ R5, R38, R30, -R33 ;  /* 0x0000001e26057223 */ /* 0x000fe20000010821 */
[----:B------:R-:W-:-:S02]  /*de40*/  HADD2.F32 R37, -RZ, R25.H1_H1 ;  /* 0x30000019ff257230 */ /* 0x000fc40000004100 */
[----:B------:R-:W-:Y:S01]  /*de50*/  FFMA.FTZ R30, R40, R30, R35 ;  /* 0x0000001e281e7223 */ /* 0x000fe20000010023 */
[----:B------:R-:W-:Y:S02]  /*de60*/  HADD2.F32 R38, -RZ, R26.H1_H1 ;  /* 0x3000001aff267230 */ /* 0x000fe40000004100 */
[-C--:B------:R-:W-:Y:S01]  /*de70*/  FMUL.FTZ R34, R39, R6.reuse ;  /* 0x0000000627227220 */ /* 0x080fe20000410000 */
[-C--:B------:R-:W-:Y:S01]  /*de80*/  FMUL.FTZ R33, R42, R7.reuse ;  /* 0x000000072a217220 */ /* 0x080fe20000410000 */
[----:B------:R-:W-:Y:S01]  /*de90*/  FMUL.FTZ R36, R37, R6 ;  /* 0x0000000625247220 */ /* 0x000fe20000410000 */
[----:B------:R-:W-:Y:S01]  /*dea0*/  F2FP.F16.F32.PACK_AB R4, R29, R4 ;  /* 0x000000041d04723e */ /* 0x000fe200000000ff */
[C---:B------:R-:W-:Y:S01]  /*deb0*/  FMUL.FTZ R35, R38.reuse, R7 ;  /* 0x0000000726237220 */ /* 0x040fe20000410000 */
[-C--:B------:R-:W-:Y:S01]  /*dec0*/  FFMA.FTZ R6, R37, R31.reuse, -R34 ;  /* 0x0000001f25067223 */ /* 0x080fe20000010822 */
[-C--:B------:R-:W-:Y:S01]  /*ded0*/  FFMA.FTZ R7, R38, R32.reuse, -R33 ;  /* 0x0000002026077223 */ /* 0x080fe20000010821 */
[----:B------:R-:W-:Y:S01]  /*dee0*/  FFMA.FTZ R31, R39, R31, R36 ;  /* 0x0000001f271f7223 */ /* 0x000fe20000010024 */
[----:B------:R-:W-:Y:S01]  /*def0*/  FFMA.FTZ R32, R42, R32, R35 ;  /* 0x000000202a207223 */ /* 0x000fe20000010023 */
[----:B------:R-:W-:-:S03]  /*df00*/  F2FP.F16.F32.PACK_AB R5, R30, R5 ;  /* 0x000000051e05723e */ /* 0x000fc600000000ff */
[----:B------:R-:W-:Y:S02]  /*df10*/  F2FP.F16.F32.PACK_AB R6, R31, R6 ;  /* 0x000000061f06723e */ /* 0x000fe400000000ff */
[----:B------:R-:W-:-:S05]  /*df20*/  F2FP.F16.F32.PACK_AB R7, R32, R7 ;  /* 0x000000072007723e */ /* 0x000fca00000000ff */
[----:B------:R0:W-:Y:S02]  /*df30*/  STS.128 [R41+0x1000], R4 ;  /* 0x0010000429007388 */ /* 0x0001e40000000c00 */
.L_x_592:
[----:B------:R-:W-:Y:S05]  /*df40*/  BSYNC B2 ;  /* 0x0000000000027941 */ /* 0x000fea0003800000 */
.L_x_591:
[----:B------:R-:W-:Y:S04]  /*df50*/  BSSY B2, `(.L_x_593) ;  /* 0x0000028000027945 */ /* 0x000fe80003800000 */
[----:B------:R-:W-:Y:S05]  /*df60*/  @P1 BRA `(.L_x_594) ;  /* 0x0000000000981947 */ /* 0x000fea0003800000 */
[----:B0----5:R-:W0:Y:S01]  /*df70*/  LDS.128 R4, [R41+0x5000] ;  /* 0x0050000029047984 */ /* 0x021e220000000c00 */
        /* <DEDUP_REMOVED lines=37> */
.L_x_594:
[----:B------:R-:W-:Y:S05]  /*e1d0*/  BSYNC B2 ;  /* 0x0000000000027941 */ /* 0x000fea0003800000 */
.L_x_593:
[----:B------:R-:W-:Y:S04]  /*e1e0*/  BSSY B2, `(.L_x_595) ;  /* 0x0000028000027945 */ /* 0x000fe80003800000 */
[----:B------:R-:W-:Y:S05]  /*e1f0*/  @P2 BRA `(.L_x_596) ;  /* 0x0000000000982947 */ /* 0x000fea0003800000 */
[----:B01---5:R-:W0:Y:S01]  /*e200*/  LDS.128 R4, [R41+0x9000] ;  /* 0x0090000029047984 */ /* 0x023e220000000c00 */
        /* <DEDUP_REMOVED lines=37> */
.L_x_596:
[----:B------:R-:W-:Y:S05]  /*e460*/  BSYNC B2 ;  /* 0x0000000000027941 */ /* 0x000fea0003800000 */
.L_x_595:
[----:B------:R-:W-:Y:S05]  /*e470*/  @P3 BRA `(.L_x_590) ;  /* 0x0000000000983947 */ /* 0x000fea0003800000 */
[----:B012--5:R-:W0:Y:S01]  /*e480*/  LDS.128 R4, [R41+0xd000] ;  /* 0x00d0000029047984 */ /* 0x027e220000000c00 */
        /* <DEDUP_REMOVED lines=37> */
.L_x_590:
[----:B------:R-:W-:Y:S05]  /*e6e0*/  BSYNC B1 ;  /* 0x0000000000017941 */ /* 0x000fea0003800000 */
.L_x_589:
[----:B0123--:R-:W-:Y:S01]  /*e6f0*/  IADD3 R4, R224, 0x40, RZ ;  /* 0x00000040e0047810 */ /* 0x00ffe20007ffe0ff */
[----:B------:R-:W-:Y:S03]  /*e700*/  BSSY B1, `(.L_x_597) ;  /* 0x00000ab000017945 */ /* 0x000fe60003800000 */
        /* <DEDUP_REMOVED lines=48> */
.L_x_600:
[----:B------:R-:W-:Y:S05]  /*ea10*/  BSYNC B2 ;  /* 0x0000000000027941 */ /* 0x000fea0003800000 */
.L_x_599:
        /* <DEDUP_REMOVED lines=40> */
.L_x_602:
[----:B------:R-:W-:Y:S05]  /*eca0*/  BSYNC B2 ;  /* 0x0000000000027941 */ /* 0x000fea0003800000 */
.L_x_601:
        /* <DEDUP_REMOVED lines=40> */
.L_x_604:
[----:B------:R-:W-:Y:S05]  /*ef30*/  BSYNC B2 ;  /* 0x0000000000027941 */ /* 0x000fea0003800000 */
.L_x_603:
        /* <DEDUP_REMOVED lines=39> */
.L_x_598:
[----:B------:R-:W-:Y:S05]  /*f1b0*/  BSYNC B1 ;  /* 0x0000000000017941 */ /* 0x000fea0003800000 */
.L_x_597:
[----:B0123--:R-:W-:-:S05]  /*f1c0*/  VIADD R5, R224, 0x60 ;  /* 0x00000060e0057836 */ /* 0x00ffca0000000000 */
[----:B------:R-:W-:-:S13]  /*f1d0*/  ISETP.GE.AND P0, PT, R5, R0, PT ;  /* 0x000000000500720c */ /* 0x000fda0003f06270 */
[----:B------:R-:W-:Y:S05]  /*f1e0*/  @P0 BRA `(.L_x_605) ;  /* 0x00000040008c0947 */ /* 0x000fea0003800000 */
[----:B------:R0:W5:Y:S01]  /*f1f0*/  LDL R38, [R1+0x68] ;  /* 0x0000680001267983 */ /* 0x0001620000100800 */
        /* <DEDUP_REMOVED lines=16> */
[-C--:B------:R-:W-:Y:S01]  /*f300*/  FMUL.FTZ R33, R36, R4.reuse ;  /* 0x0000000424217220 */ /* 0x080fe20000410000 */
[C---:B------:R-:W-:Y:S01]  /*f310*/  FMUL.FTZ R35, R34.reuse, R4 ;  /* 0x0000000422237220 */ /* 0x040fe20000410000 */
[----:B------:R-:W-:Y:S02]  /*f320*/  HADD2.F32 R30, -RZ, R6.H0_H0 ;  /* 0x20000006ff1e7230 */ /* 0x000fe40000004100 */
[-C--:B------:R-:W-:Y:S01]  /*f330*/  FMUL.FTZ R32, R39, R5.reuse ;  /* 0x0000000527207220 */ /* 0x080fe20000410000 */
[-C--:B------:R-:W-:Y:S01]  /*f340*/  FFMA.FTZ R4, R34, R0.reuse, -R33 ;  /* 0x0000000022047223 */ /* 0x080fe20000010821 */
[----:B------:R-:W-:Y:S01]  /*f350*/  FFMA.FTZ R35, R36, R0, R35 ;  /* 0x0000000024237223 */ /* 0x000fe20000010023 */
[----:B------:R-:W-:Y:S01]  /*f360*/  FMUL.FTZ R0, R37, R5 ;  /* 0x0000000525007220 */ /* 0x000fe20000410000 */
[----:B------:R-:W-:-:S02]  /*f370*/  HADD2.F32 R31, -RZ, R7.H0_H0 ;  /* 0x20000007ff1f7230 */ /* 0x000fc40000004100 */
[-C--:B------:R-:W-:Y:S01]  /*f380*/  FFMA.FTZ R5, R37, R29.reuse, -R32 ;  /* 0x0000001d25057223 */ /* 0x080fe20000010820 */
[----:B------:R-:W-:Y:S02]  /*f390*/  HADD2.F32 R6, -RZ, R6.H1_H1 ;  /* 0x30000006ff067230 */ /* 0x000fe40000004100 */
[----:B------:R-:W-:Y:S01]  /*f3a0*/  FFMA.FTZ R0, R39, R29, R0 ;  /* 0x0000001d27007223 */ /* 0x000fe20000010000 */
[----:B------:R-:W-:Y:S01]  /*f3b0*/  HADD2.F32 R7, -RZ, R7.H1_H1 ;  /* 0x30000007ff077230 */ /* 0x000fe20000004100 */
[----:B------:R-:W-:Y:S01]  /*f3c0*/  F2FP.F16.F32.PACK_AB R4, R35, R4 ;  /* 0x000000042304723e */ /* 0x000fe200000000ff */
[----:B------:R-:W-:Y:S02]  /*f3d0*/  HADD2.F32 R34, -RZ, R27.H1_H1 ;  /* 0x3000001bff227230 */ /* 0x000fe40000004100 */
[----:B------:R-:W-:Y:S01]  /*f3e0*/  HADD2.F32 R32, -RZ, R25.H1_H1 ;  /* 0x30000019ff207230 */ /* 0x000fe20000004100 */
[----:B------:R-:W-:Y:S01]  /*f3f0*/  F2FP.F16.F32.PACK_AB R5, R0, R5 ;  /* 0x000000050005723e */ /* 0x000fe200000000ff */
[----:B------:R-:W-:-:S02]  /*f400*/  HADD2.F32 R37, -RZ, R28.H1_H1 ;  /* 0x3000001cff257230 */ /* 0x000fc40000004100 */
[-C--:B------:R-:W-:Y:S01]  /*f410*/  FMUL.FTZ R25, R34, R6.reuse ;  /* 0x0000000622197220 */ /* 0x080fe20000410000 */
[----:B------:R-:W-:Y:S02]  /*f420*/  HADD2.F32 R33, -RZ, R26.H1_H1 ;  /* 0x3000001aff217230 */ /* 0x000fe40000004100 */
[C---:B------:R-:W-:Y:S01]  /*f430*/  FMUL.FTZ R27, R32.reuse, R6 ;  /* 0x00000006201b7220 */ /* 0x040fe20000410000 */
[-C--:B------:R-:W-:Y:S01]  /*f440*/  FMUL.FTZ R26, R37, R7.reuse ;  /* 0x00000007251a7220 */ /* 0x080fe20000410000 */
[-C--:B------:R-:W-:Y:S01]  /*f450*/  FFMA.FTZ R6, R32, R30.reuse, -R25 ;  /* 0x0000001e20067223 */ /* 0x080fe20000010819 */
[C---:B------:R-:W-:Y:S01]  /*f460*/  FMUL.FTZ R28, R33.reuse, R7 ;  /* 0x00000007211c7220 */ /* 0x040fe20000410000 */
[----:B------:R-:W-:Y:S01]  /*f470*/  FFMA.FTZ R27, R34, R30, R27 ;  /* 0x0000001e221b7223 */ /* 0x000fe2000001001b */
[-C--:B------:R-:W-:Y:S02]  /*f480*/  FFMA.FTZ R7, R33, R31.reuse, -R26 ;  /* 0x0000001f21077223 */ /* 0x080fe4000001081a */
[----:B------:R-:W-:-:S02]  /*f490*/  FFMA.FTZ R28, R37, R31, R28 ;  /* 0x0000001f251c7223 */ /* 0x000fc4000001001c */
[----:B------:R-:W-:-:S03]  /*f4a0*/  F2FP.F16.F32.PACK_AB R6, R27, R6 ;  /* 0x000000061b06723e */ /* 0x000fc600000000ff */
[----:B------:R-:W-:-:S05]  /*f4b0*/  F2FP.F16.F32.PACK_AB R7, R28, R7 ;  /* 0x000000071c07723e */ /* 0x000fca00000000ff */
[----:B------:R0:W-:Y:S02]  /*f4c0*/  STS.128 [R38+0x3000], R4 ;  /* 0x0030000426007388 */ /* 0x0001e40000000c00 */
.L_x_607:
[----:B------:R-:W-:Y:S05]  /*f4d0*/  BSYNC B1 ;  /* 0x0000000000017941 */ /* 0x000fea0003800000 */
.L_x_606:
[----:B------:R-:W-:Y:S04]  /*f4e0*/  BSSY B1, `(.L_x_608) ;  /* 0x0000028000017945 */ /* 0x000fe80003800000 */
[----:B------:R-:W-:Y:S05]  /*f4f0*/  @P1 BRA `(.L_x_609) ;  /* 0x0000000000981947 */ /* 0x000fea0003800000 */
[----:B0----5:R-:W0:Y:S01]  /*f500*/  LDS.128 R4, [R38+0x7000] ;  /* 0x0070000026047984 */ /* 0x021e220000000c00 */
        /* <DEDUP_REMOVED lines=37> */
.L_x_609:
[----:B------:R-:W-:Y:S05]  /*f760*/  BSYNC B1 ;  /* 0x0000000000017941 */ /* 0x000fea0003800000 */
.L_x_608:
        /* <DEDUP_REMOVED lines=40> */
.L_x_611:
[----:B------:R-:W-:Y:S05]  /*f9f0*/  BSYNC B1 ;  /* 0x0000000000017941 */ /* 0x000fea0003800000 */
.L_x_610:
        /* <DEDUP_REMOVED lines=38> */
[----:B------:R3:W-:Y:S01]  /*fc60*/  STS.128 [R38+0xf000], R4 ;  /* 0x00f0000426007388 */ /* 0x0007e20000000c00 */
[----:B------:R-:W-:Y:S05]  /*fc70*/  BRA `(.L_x_605) ;  /* 0x0000003400e87947 */ /* 0x000fea0003800000 */
.L_x_575:
[----:B------:R-:W-:-:S03]  /*fc80*/  UMOV UR4, 0xffffffff ;  /* 0xffffffff00047882 */ /* 0x000fc60000000000 */
[----:B------:R-:W-:Y:S05]  /*fc90*/  BRA.DIV UR4, `(.L_x_612) ;  /* 0x000001be04c07947 */ /* 0x000fea000b800000 */
[----:B------:R0:W1:Y:S04]  /*fca0*/  SHFL.IDX PT, R0, R24, RZ, 0x181f ;  /* 0x00181fff18007589 */ /* 0x00006800000e0000 */
[----:B------:R-:W2:Y:S04]  /*fcb0*/  SHFL.IDX PT, R28, R28, RZ, 0x181f ;  /* 0x00181fff1c1c7589 */ /* 0x000ea800000e0000 */
[----:B------:R0:W3:Y:S04]  /*fcc0*/  SHFL.IDX PT, R3, R29, RZ, 0x181f ;  /* 0x00181fff1d037589 */ /* 0x0000e800000e0000 */
[----:B------:R-:W4:Y:S02]  /*fcd0*/  SHFL.IDX PT, R30, R30, RZ, 0x181f ;  /* 0x00181fff1e1e7589 */ /* 0x000f2400000e0000 */
.L_x_862:
        /* <DEDUP_REMOVED lines=9> */
[----:B------:R-:W-:-:S02]  /*fd70*/  CS2R R8, SRZ ;  /* 0x0000000000087805 */ /* 0x000fc4000001ff00 */
[----:B------:R-:W-:Y:S02]  /*fd80*/  CS2R R12, SRZ ;  /* 0x00000000000c7805 */ /* 0x000fe4000001ff00 */
[----:B------:R-:W-:Y:S02]  /*fd90*/  CS2R R26, SRZ ;  /* 0x00000000001a7805 */ /* 0x000fe4000001ff00 */
[----:B0-----:R-:W-:-:S05]  /*fda0*/  CS2R R24, SRZ ;  /* 0x0000000000187805 */ /* 0x001fca000001ff00 */
[----:B------:R-:W-:Y:S05]  /*fdb0*/  @P0 BRA `(.L_x_614) ;  /* 0x0000000000600947 */ /* 0x000fea0003800000 */
[----:B------:R-:W-:Y:S01]  /*fdc0*/  ULDC UR4, c[0x0][0x3f4] ;  /* 0x0000fd0000047ab9 */ /* 0x000fe20000000800 */
[----:B------:R-:W-:Y:S01]  /*fdd0*/  ULDC.64 UR6, c[0x0][0x208] ;  /* 0x0000820000067ab9 */ /* 0x000fe20000000a00 */
[----:B------:R-:W-:Y:S02]  /*fde0*/  ISETP.GE.AND P4, PT, R16, UR4, PT ;  /* 0x0000000410007c0c */ /* 0x000fe4000bf86270 */
[----:B------:R-:W-:-:S11]  /*fdf0*/  ISETP.GE.AND P5, PT, R214, UR4, PT ;  /* 0x00000004d6007c0c */ /* 0x000fd6000bfa6270 */
[C---:B------:R-:W-:Y:S01]  /*fe00*/  @!P4 IMAD.SHL.U32 R21, R16.reuse, 0x2, RZ ;  /* 0x000000021015c824 */ /* 0x040fe200078e00ff */
[----:B------:R-:W-:Y:S02]  /*fe10*/  @!P4 SHF.L.U64.HI R7, R16, 0x1, R17 ;  /* 0x000000011007c819 */ /* 0x000fe40000010211 */
[----:B------:R-:W-:Y:S02]  /*fe20*/  @!P5 SHF.L.U32 R31, R212, 0x1, RZ ;  /* 0x00000001d41fd819 */ /* 0x000fe400000006ff */
[-C--:B--2---:R-:W-:Y:S02]  /*fe30*/  @!P4 IADD3 R4, P0, R28, R21.reuse, RZ ;  /* 0x000000151c04c210 */ /* 0x084fe40007f1e0ff */
[C---:B----4-:R-:W-:Y:S02]  /*fe40*/  @!P4 IADD3 R20, P1, R30.reuse, R21, RZ ;  /* 0x000000151e14c210 */ /* 0x050fe40007f3e0ff */
[-C--:B------:R-:W-:Y:S01]  /*fe50*/  @!P5 IADD3 R30, P3, R30, R31.reuse, RZ ;  /* 0x0000001f1e1ed210 */ /* 0x080fe20007f7e0ff */
[----:B-1----:R-:W-:Y:S01]  /*fe60*/  @!P4 IMAD.X R5, R0, 0x1, R7, P0 ;  /* 0x000000010005c824 */ /* 0x002fe200000e0607 */
[----:B------:R-:W-:Y:S01]  /*fe70*/  @!P5 SHF.L.U64.HI R6, R212, 0x1, R215 ;  /* 0x00000001d406d819 */ /* 0x000fe200000102d7 */
[----:B---3--:R-:W-:Y:S01]  /*fe80*/  @!P4 IMAD.X R21, R3, 0x1, R7, P1 ;  /* 0x000000010315c824 */ /* 0x008fe200008e0607 */
[----:B------:R-:W-:-:S02]  /*fe90*/  @!P5 IADD3 R28, P2, R28, R31, RZ ;  /* 0x0000001f1c1cd210 */ /* 0x000fc40007f5e0ff */
[----:B------:R-:W-:Y:S01]  /*fea0*/  CS2R R14, SRZ ;  /* 0x00000000000e7805 */ /* 0x000fe2000001ff00 */
[----:B------:R0:W5:Y:S01]  /*feb0*/  @!P4 LD.E.128 R8, desc[UR6][R4.64] ;  /* 0x000000060408c980 */ /* 0x000162000c101d00 */
[----:B------:R-:W-:Y:S01]  /*fec0*/  @!P5 IMAD.X R31, R3, 0x1, R6, P3 ;  /* 0x00000001031fd824 */ /* 0x000fe200018e0606 */
[----:B------:R-:W-:Y:S02]  /*fed0*/  @!P5 IADD3.X R29, R0, R6, RZ, P2, !PT ;  /* 0x00000006001dd210 */ /* 0x000fe400017fe4ff */
[----:B------:R-:W-:Y:S02]  /*fee0*/  CS2R R6, SRZ ;  /* 0x0000000000067805 */ /* 0x000fe4000001ff00 */
[----:B------:R-:W-:Y:S01]  /*fef0*/  CS2R R12, SRZ ;  /* 0x00000000000c7805 */ /* 0x000fe2000001ff00 */
[----:B------:R1:W5:Y:S01]  /*ff00*/  @!P4 LD.E.128 R24, desc[UR6][R20.64] ;  /* 0x000000061418c980 */ /* 0x000362000c101d00 */
[----:B0-----:R-:W-:-:S04]  /*ff10*/  CS2R R4, SRZ ;  /* 0x0000000000047805 */ /* 0x001fc8000001ff00 */
[----:B------:R1:W5:Y:S04]  /*ff20*/  @!P5 LD.E.128 R12, desc[UR6][R30.64] ;  /* 0x000000061e0cd980 */ /* 0x000368000c101d00 */
[----:B------:R1:W5:Y:S02]  /*ff30*/  @!P5 LD.E.128 R4, desc[UR6][R28.64] ;  /* 0x000000061c04d980 */ /* 0x000364000c101d00 */
.L_x_614:
[----:B------:R-:W-:Y:S05]  /*ff40*/  BSYNC B1 ;  /* 0x0000000000017941 */ /* 0x000fea0003800000 */
.L_x_613:
[----:B-1----:R-:W4:Y:S01]  /*ff50*/  LDL R31, [R1+0x84] ;  /* 0x00008400011f7983 */ /* 0x002f220000100800 */
[----:B---3-5:R-:W-:Y:S01]  /*ff60*/  MOV R3, R4 ;  /* 0x0000000400037202 */ /* 0x028fe20000000f00 */
[----:B--2---:R-:W-:Y:S01]  /*ff70*/  IMAD.MOV.U32 R28, RZ, RZ, R8 ;  /* 0x000000ffff1c7224 */ /* 0x004fe200078e0008 */
[----:B------:R-:W-:Y:S01]  /*ff80*/  SHF.R.U64 R38, R4, 0x10, R5 ;  /* 0x0000001004267819 */ /* 0x000fe20000001205 */
[----:B------:R-:W-:Y:S01]  /*ff90*/  IMAD.MOV.U32 R20, RZ, RZ, R10 ;  /* 0x000000ffff147224 */ /* 0x000fe200078e000a */
[----:B------:R-:W-:Y:S01]  /*ffa0*/  MOV R29, R9 ;  /* 0x00000009001d7202 */ /* 0x000fe20000000f00 */
[----:B------:R-:W-:Y:S01]  /*ffb0*/  IMAD.MOV.U32 R21, RZ, RZ, R11 ;  /* 0x000000ffff157224 */ /* 0x000fe200078e000b */
[--C-:B------:R-:W-:Y:S01]  /*ffc0*/  SHF.R.U64 R34, R8, 0x10, R9.reuse ;  /* 0x0000001008227819 */ /* 0x100fe20000001209 */
[----:B----4-:R-:W-:Y:S01]  /*ffd0*/  IMAD.MOV.U32 R30, RZ, RZ, R24 ;  /* 0x000000ffff1e7224 */ /* 0x010fe200078e0018 */
[----:B------:R-:W-:Y:S01]  /*ffe0*/  SHF.R.U32.HI R35, RZ, 0x10, R9 ;  /* 0x00000010ff237819 */ /* 0x000fe20000011609 */
[--C-:B------:R-:W-:Y:S01]  /*fff0*/  IMAD.MOV.U32 R9, RZ, RZ, R5.reuse ;  /* 0x000000ffff097224 */ /* 0x100fe200078e0005 */
[----:B------:R-:W-:Y:S01]  /*10000*/  SHF.R.U32.HI R39, RZ, 0x10, R5 ;  /* 0x00000010ff277819 */ /* 0x000fe20000011605 */
[----:B------:R-:W-:Y:S01]  /*10010*/  IMAD.MOV.U32 R5, RZ, RZ, R6 ;  /* 0x000000ffff057224 */ /* 0x000fe200078e0006 */
[----:B------:R-:W-:Y:S01]  /*10020*/  SHF.R.U64 R36, R10, 0x10, R11 ;  /* 0x000000100a247819 */ /* 0x000fe2000000120b */
[----:B------:R-:W-:Y:S01]  /*10030*/  IMAD.MOV.U32 R33, RZ, RZ, R25 ;  /* 0x000000ffff217224 */ /* 0x000fe200078e0019 */
[----:B------:R-:W-:Y:S01]  /*10040*/  SHF.R.U32.HI R37, RZ, 0x10, R11 ;  /* 0x00000010ff257819 */ /* 0x000fe2000001160b */
[----:B------:R-:W-:Y:S01]  /*10050*/  IMAD.MOV.U32 R11, RZ, RZ, R13 ;  /* 0x000000ffff0b7224 */ /* 0x000fe200078e000d */
[----:B------:R-:W-:Y:S01]  /*10060*/  SHF.R.U64 R40, R6, 0x10, R7 ;  /* 0x0000001006287819 */ /* 0x000fe20000001207 */
[----:B------:R-:W-:Y:S01]  /*10070*/  IMAD.MOV.U32 R6, RZ, RZ, R14 ;  /* 0x000000ffff067224 */ /* 0x000fe200078e000e */
[----:B------:R-:W-:Y:S01]  /*10080*/  SHF.R.U64 R42, R24, 0x10, R25 ;  /* 0x00000010182a7819 */ /* 0x000fe20000001219 */
[----:B------:R-:W-:Y:S01]  /*10090*/  IMAD.MOV.U32 R24, RZ, RZ, R27 ;  /* 0x000000ffff187224 */ /* 0x000fe200078e001b */
[----:B------:R-:W-:Y:S01]  /*100a0*/  MOV R8, R7 ;  /* 0x0000000700087202 */ /* 0x000fe20000000f00 */
[----:B------:R-:W-:Y:S01]  /*100b0*/  BSSY B1, `(.L_x_615) ;  /* 0x0000023000017945 */ /* 0x000fe20003800000 */
[----:B------:R-:W-:-:S02]  /*100c0*/  SHF.R.U32.HI R41, RZ, 0x10, R7 ;  /* 0x00000010ff297819 */ /* 0x000fc40000011607 */
[----:B------:R-:W-:Y:S02]  /*100d0*/  SHF.R.U32.HI R43, RZ, 0x10, R25 ;  /* 0x00000010ff2b7819 */ /* 0x000fe40000011619 */
[--C-:B------:R-:W-:Y:S02]  /*100e0*/  SHF.R.U64 R44, R26, 0x10, R27.reuse ;  /* 0x000000101a2c7819 */ /* 0x100fe4000000121b */
[----:B------:R-:W-:Y:S02]  /*100f0*/  SHF.R.U32.HI R45, RZ, 0x10, R27 ;  /* 0x00000010ff2d7819 */ /* 0x000fe4000001161b */
[----:B------:R-:W-:Y:S02]  /*10100*/  MOV R10, R12 ;  /* 0x0000000c000a7202 */ /* 0x000fe40000000f00 */
[--C-:B------:R-:W-:Y:S02]  /*10110*/  SHF.R.U64 R46, R12, 0x10, R13.reuse ;  /* 0x000000100c2e7819 */ /* 0x100fe4000000120d */
[----:B------:R-:W-:-:S02]  /*10120*/  SHF.R.U32.HI R47, RZ, 0x10, R13 ;  /* 0x00000010ff2f7819 */ /* 0x000fc4000001160d */
[----:B------:R-:W-:Y:S02]  /*10130*/  MOV R7, R15 ;  /* 0x0000000f00077202 */ /* 0x000fe40000000f00 */
[----:B------:R-:W-:Y:S02]  /*10140*/  PRMT R25, R28, 0x5410, R29 ;  /* 0x000054101c197816 */ /* 0x000fe4000000001d */
[--C-:B------:R-:W-:Y:S02]  /*10150*/  SHF.R.U64 R48, R14, 0x10, R15.reuse ;  /* 0x000000100e307819 */ /* 0x100fe4000000120f */
[----:B------:R-:W-:Y:S02]  /*10160*/  SHF.R.U32.HI R49, RZ, 0x10, R15 ;  /* 0x00000010ff317819 */ /* 0x000fe4000001160f */
[----:B------:R-:W-:Y:S02]  /*10170*/  PRMT R27, R20, 0x5410, R21 ;  /* 0x00005410141b7816 */ /* 0x000fe40000000015 */
[----:B------:R-:W-:-:S02]  /*10180*/  PRMT R29, R30, 0x5410, R33 ;  /* 0x000054101e1d7816 */ /* 0x000fc40000000021 */
[----:B------:R-:W-:Y:S02]  /*10190*/  PRMT R28, R36, 0x5410, R37 ;  /* 0x00005410241c7816 */ /* 0x000fe40000000025 */
        /* <DEDUP_REMOVED lines=8> */
[----:B------:R-:W-:-:S04]  /*10220*/  LEA.HI R0, R31, R31, RZ, 0x1 ;  /* 0x0000001f1f007211 */ /* 0x000fc800078f08ff */
[----:B------:R-:W-:-:S04]  /*10230*/  LOP3.LUT R0, R0, 0xfffffffe, RZ, 0xc0, !PT ;  /* 0xfffffffe00007812 */ /* 0x000fc800078ec0ff */
[----:B------:R-:W-:Y:S01]  /*10240*/  IADD3 R0, R31, -R0, RZ ;  /* 0x800000001f007210 */ /* 0x000fe20007ffe0ff */
[----:B------:R-:W-:Y:S01]  /*10250*/  IMAD.MOV.U32 R31, RZ, RZ, R26 ;  /* 0x000000ffff1f7224 */ /* 0x000fe200078e001a */
[----:B------:R-:W-:Y:S02]  /*10260*/  PRMT R26, R34, 0x5410, R35 ;  /* 0x00005410221a7816 */ /* 0x000fe40000000023 */
[----:B------:R-:W-:Y:S02]  /*10270*/  SHF.L.U32 R4, R0, 0x1f, RZ ;  /* 0x0000001f00047819 */ /* 0x000fe400000006ff */
[----:B------:R-:W-:Y:S02]  /*10280*/  VIMNMX R0, R32, 0x80, PT ;  /* 0x0000008020007848 */ /* 0x000fe40003fe0100 */
[----:B------:R-:W0:Y:S01]  /*10290*/  SYNCS.PHASECHK.TRANS64.TRYWAIT P0, [R23+URZ+0x38800], R4 ;  /* 0x03880004170075a7 */ /* 0x000e22000800017f */
[----:B------:R-:W-:Y:S02]  /*102a0*/  PRMT R31, R31, 0x5410, R24 ;  /* 0x000054101f1f7816 */ /* 0x000fe40000000018 */
[----:B------:R-:W-:-:S02]  /*102b0*/  PRMT R32, R44, 0x5410, R45 ;  /* 0x000054102c207816 */ /* 0x000fc4000000002d */
[----:B------:R-:W-:Y:S01]  /*102c0*/  ISETP.GE.AND P1, PT, R224, R0, PT ;  /* 0x00000000e000720c */ /* 0x000fe20003f26270 */
[----:B0-----:R-:W-:-:S12]  /*102d0*/  @!P0 BRA `(.L_x_616) ;  /* 0x000001b800a48947 */ /* 0x001fd80003800000 */
.L_x_863:
[----:B------:R-:W-:Y:S05]  /*102e0*/  BSYNC B1 ;  /* 0x0000000000017941 */ /* 0x000fea0003800000 */
.L_x_615:
[----:B------:R-:W-:Y:S01]  /*102f0*/  BSSY B1, `(.L_x_617) ;  /* 0x00000c0000017945 */ /* 0x000fe20003800000 */
[----:B------:R-:W-:-:S03]  /*10300*/  PRMT R24, R48, 0x5410, R49 ;  /* 0x0000541030187816 */ /* 0x000fc60000000031 */
[----:B------:R-:W-:Y:S05]  /*10310*/  @P1 BRA `(.L_x_618) ;  /* 0x0000000800f41947 */ /* 0x000fea0003800000 */
[----:B------:R1:W5:Y:S01]  /*10320*/  LDL R51, [R1+0x5c] ;  /* 0x00005c0001337983 */ /* 0x0003620000100800 */
[----:B------:R-:W2:Y:S01]  /*10330*/  LDC R33, c[0x0][0x3f4] ;  /* 0x0000fd00ff217b82 */ /* 0x000ea20000000800 */
[C---:B------:R-:W-:Y:S01]  /*10340*/  IMAD.SHL.U32 R52, R224.reuse, 0x40, RZ ;  /* 0x00000040e0347824 */ /* 0x040fe200078e00ff */
[----:B------:R-:W-:Y:S01]  /*10350*/  BSSY B2, `(.L_x_619) ;  /* 0x0000060000027945 */ /* 0x000fe20003800000 */
[----:B------:R-:W-:-:S03]  /*10360*/  IMAD.SHL.U32 R53, R224, 0x40, RZ ;  /* 0x00000040e0357824 */ /* 0x000fc600078e00ff */
[----:B------:R-:W-:Y:S02]  /*10370*/  LOP3.LUT R52, R52, 0x1c0, RZ, 0xc0, !PT ;  /* 0x000001c034347812 */ /* 0x000fe400078ec0ff */
[----:B------:R-:W-:Y:S02]  /*10380*/  LOP3.LUT R53, R53, 0x1c0, RZ, 0xc0, !PT ;  /* 0x000001c035357812 */ /* 0x000fe400078ec0ff */
[----:B------:R-:W-:Y:S02]  /*10390*/  SHF.R.U32.HI R52, RZ, 0x3, R52 ;  /* 0x00000003ff347819 */ /* 0x000fe40000011634 */
[-C--:B--2---:R-:W-:Y:S02]  /*103a0*/  ISETP.GE.AND P0, PT, R16, R33.reuse, PT ;  /* 0x000000211000720c */ /* 0x084fe40003f06270 */
[----:B------:R-:W-:-:S11]  /*103b0*/  ISETP.GE.AND P1, PT, R214, R33, PT ;  /* 0x00000021d600720c */ /* 0x000fd60003f26270 */
[----:B-1----:R-:W-:Y:S05]  /*103c0*/  @P0 BRA `(.L_x_620) ;  /* 0x0000000400600947 */ /* 0x002fea0003800000 */
[----:B------:R-:W0:Y:S04]  /*103d0*/  LDL R5, [R1+0x70] ;  /* 0x0000700001057983 */ /* 0x000e280000100800 */
[----:B------:R-:W2:Y:S01]  /*103e0*/  LDL R54, [R1+0x68] ;  /* 0x0000680001367983 */ /* 0x000ea20000100800 */
[----:B------:R-:W-:Y:S02]  /*103f0*/  HADD2.F32 R47, -RZ, R29.H0_H0 ;  /* 0x2000001dff2f7230 */ /* 0x000fe40000004100 */
[--C-:B------:R-:W-:Y:S02]  /*10400*/  HADD2.F32 R45, -RZ, R25.reuse.H0_H0 ;  /* 0x20000019ff2d7230 */ /* 0x100fe40000004100 */
[----:B------:R-:W-:Y:S02]  /*10410*/  HADD2.F32 R46, -RZ, R30.H0_H0 ;  /* 0x2000001eff2e7230 */ /* 0x000fe40000004100 */
[----:B------:R-:W-:Y:S01]  /*10420*/  HADD2.F32 R44, -RZ, R25.H1_H1 ;  /* 0x30000019ff2c7230 */ /* 0x000fe20000004100 */
[----:B0-----:R-:W-:-:S04]  /*10430*/  LEA.HI R4, R33, R5, RZ, 0x1d ;  /* 0x0000000521047211 */ /* 0x001fc800078fe8ff */
[----:B------:R-:W-:Y:S02]  /*10440*/  SHF.R.S32.HI R7, RZ, 0x1f, R4 ;  /* 0x0000001fff077819 */ /* 0x000fe40000011404 */
[----:B------:R-:W-:Y:S02]  /*10450*/  SHF.L.U32 R5, R4, 0x3, RZ ;  /* 0x0000000304057819 */ /* 0x000fe400000006ff */
[----:B------:R-:W-:Y:S02]  /*10460*/  LEA.HI R7, R7, R4, RZ, 0x3 ;  /* 0x0000000407077211 */ /* 0x000fe400078f18ff */
[----:B------:R-:W-:-:S03]  /*10470*/  LOP3.LUT R5, R53, 0x38, R5, 0xf8, !PT ;  /* 0x0000003835057812 */ /* 0x000fc600078ef805 */
[----:B------:R-:W-:Y:S01]  /*10480*/  IMAD.SHL.U32 R7, R7, 0x400, RZ ;  /* 0x0000040007077824 */ /* 0x000fe200078e00ff */
[----:B------:R-:W-:-:S04]  /*10490*/  LOP3.LUT R9, R5, R52, RZ, 0x3c, !PT ;  /* 0x0000003405097212 */ /* 0x000fc800078e3cff */
[----:B------:R-:W-:Y:S02]  /*104a0*/  LOP3.LUT R8, R7, 0x7fffe000, RZ, 0xc0, !PT ;  /* 0x7fffe00007087812 */ /* 0x000fe400078ec0ff */
[----:B--2---:R-:W0:Y:S02]  /*104b0*/  LDS.128 R4, [R54] ;  /* 0x0000000036047984 */ /* 0x004e240000000c00 */
[----:B-----5:R-:W-:-:S05]  /*104c0*/  IADD3 R8, R9, R8, R51 ;  /* 0x0000000809087210 */ /* 0x020fca0007ffe033 */
[----:B------:R-:W-:-:S05]  /*104d0*/  IMAD R34, R8, 0x2, R23 ;  /* 0x0000000208227824 */ /* 0x000fca00078e0217 */
[----:B------:R-:W1:Y:S01]  /*104e0*/  LDS.128 R8, [R34+0x14400] ;  /* 0x0144000022087984 */ /* 0x000e620000000c00 */
[--C-:B0-----:R-:W-:Y:S02]  /*104f0*/  HADD2.F32 R36, -RZ, R4.reuse.H0_H0 ;  /* 0x20000004ff247230 */ /* 0x101fe40000004100 */
[----:B------:R-:W-:Y:S02]  /*10500*/  HADD2.F32 R37, -RZ, R4.H1_H1 ;  /* 0x30000004ff257230 */ /* 0x000fe40000004100 */
[--C-:B------:R-:W-:Y:S02]  /*10510*/  HADD2.F32 R40, -RZ, R5.reuse.H0_H0 ;  /* 0x20000005ff287230 */ /* 0x100fe40000004100 */
[----:B------:R-:W-:Y:S02]  /*10520*/  HADD2.F32 R5, -RZ, R5.H1_H1 ;  /* 0x30000005ff057230 */ /* 0x000fe40000004100 */
[--C-:B------:R-:W-:Y:S02]  /*10530*/  HADD2.F32 R35, -RZ, R6.reuse.H0_H0 ;  /* 0x20000006ff237230 */ /* 0x100fe40000004100 */
[----:B------:R-:W-:-:S02]  /*10540*/  HADD2.F32 R6, -RZ, R6.H1_H1 ;  /* 0x30000006ff067230 */ /* 0x000fc40000004100 */
[--C-:B-1----:R-:W-:Y:S02]  /*10550*/  HADD2.F32 R38, -RZ, R8.reuse.H0_H0 ;  /* 0x20000008ff267230 */ /* 0x102fe40000004100 */
[--C-:B------:R-:W-:Y:S02]  /*10560*/  HADD2.F32 R41, -RZ, R9.reuse.H0_H0 ;  /* 0x20000009ff297230 */ /* 0x100fe40000004100 */
[----:B------:R-:W-:Y:S02]  /*10570*/  HADD2.F32 R42, -RZ, R9.H1_H1 ;  /* 0x30000009ff2a7230 */ /* 0x000fe40000004100 */
[C---:B------:R-:W-:Y:S01]  /*10580*/  FMUL.FTZ R9, R38.reuse, R47 ;  /* 0x0000002f26097220 */ /* 0x040fe20000410000 */
[----:B------:R-:W-:Y:S02]  /*10590*/  HADD2.F32 R39, -RZ, R8.H1_H1 ;  /* 0x30000008ff277230 */ /* 0x000fe40000004100 */
[----:B------:R-:W-:Y:S01]  /*105a0*/  FMUL.FTZ R49, R38, R45 ;  /* 0x0000002d26317220 */ /* 0x000fe20000410000 */
[----:B------:R-:W-:-:S02]  /*105b0*/  HADD2.F32 R38, -RZ, R26.H0_H0 ;  /* 0x2000001aff267230 */ /* 0x000fc40000004100 */
[C---:B------:R-:W-:Y:S01]  /*105c0*/  FFMA.FTZ R9, R36.reuse, R45, -R9 ;  /* 0x0000002d24097223 */ /* 0x040fe20000010809 */
[----:B------:R-:W-:Y:S02]  /*105d0*/  HADD2.F32 R45, -RZ, R29.H1_H1 ;  /* 0x3000001dff2d7230 */ /* 0x000fe40000004100 */
[C---:B------:R-:W-:Y:S01]  /*105e0*/  FMUL.FTZ R48, R39.reuse, R46 ;  /* 0x0000002e27307220 */ /* 0x040fe20000410000 */
[----:B------:R-:W-:Y:S01]  /*105f0*/  FFMA.FTZ R36, R36, R47, R49 ;  /* 0x0000002f24247223 */ /* 0x000fe20000010031 */
[-C--:B------:R-:W-:Y:S01]  /*10600*/  FMUL.FTZ R50, R39, R38.reuse ;  /* 0x0000002627327220 */ /* 0x080fe20000410000 */
[----:B------:R-:W-:Y:S02]  /*10610*/  HADD2.F32 R47, -RZ, R30.H1_H1 ;  /* 0x3000001eff2f7230 */ /* 0x000fe40000004100 */
[----:B------:R-:W-:Y:S01]  /*10620*/  FFMA.FTZ R38, R37, R38, -R48 ;  /* 0x0000002625267223 */ /* 0x000fe20000010830 */
[C---:B------:R-:W-:Y:S01]  /*10630*/  FMUL.FTZ R39, R41.reuse, R45 ;  /* 0x0000002d29277220 */ /* 0x040fe20000410000 */
[----:B------:R-:W-:Y:S01]  /*10640*/  FMUL.FTZ R48, R41, R44 ;  /* 0x0000002c29307220 */ /* 0x000fe20000410000 */
[----:B------:R-:W-:-:S02]  /*10650*/  HADD2.F32 R41, -RZ, R26.H1_H1 ;  /* 0x3000001aff297230 */ /* 0x000fc40000004100 */
[----:B------:R-:W-:Y:S01]  /*10660*/  FFMA.FTZ R37, R37, R46, R50 ;  /* 0x0000002e25257223 */ /* 0x000fe20000010032 */
[C---:B------:R-:W-:Y:S01]  /*10670*/  FFMA.FTZ R39, R40.reuse, R44, -R39 ;  /* 0x0000002c28277223 */ /* 0x040fe20000010827 */
[----:B------:R-:W-:Y:S01]  /*10680*/  FFMA.FTZ R40, R40, R45, R48 ;  /* 0x0000002d28287223 */ /* 0x000fe20000010030 */
[--C-:B------:R-:W-:Y:S02]  /*10690*/  HADD2.F32 R43, -RZ, R10.reuse.H0_H0 ;  /* 0x2000000aff2b7230 */ /* 0x100fe40000004100 */
[C---:B------:R-:W-:Y:S01]  /*106a0*/  FMUL.FTZ R48, R42.reuse, R47 ;  /* 0x0000002f2a307220 */ /* 0x040fe20000410000 */
[----:B------:R-:W-:Y:S02]  /*106b0*/  HADD2.F32 R46, -RZ, R31.H0_H0 ;  /* 0x2000001fff2e7230 */ /* 0x000fe40000004100 */
[-C--:B------:R-:W-:Y:S01]  /*106c0*/  FMUL.FTZ R42, R42, R41.reuse ;  /* 0x000000292a2a7220 */ /* 0x080fe20000410000 */
[----:B------:R-:W-:Y:S02]  /*106d0*/  HADD2.F32 R44, -RZ, R27.H0_H0 ;  /* 0x2000001bff2c7230 */ /* 0x000fe40000004100 */
[----:B------:R-:W-:Y:S01]  /*106e0*/  FFMA.FTZ R48, R5, R41, -R48 ;  /* 0x0000002905307223 */ /* 0x000fe20000010830 */
[----:B------:R-:W-:-:S02]  /*106f0*/  HADD2.F32 R10, -RZ, R10.H1_H1 ;  /* 0x3000000aff0a7230 */ /* 0x000fc40000004100 */
[C---:B------:R-:W-:Y:S01]  /*10700*/  FMUL.FTZ R50, R43.reuse, R46 ;  /* 0x0000002e2b327220 */ /* 0x040fe20000410000 */
[----:B------:R-:W-:Y:S02]  /*10710*/  HADD2.F32 R45, -RZ, R32.H0_H0 ;  /* 0x20000020ff2d7230 */ /* 0x000fe40000004100 */
[-C--:B------:R-:W-:Y:S01]  /*10720*/  FMUL.FTZ R43, R43, R44.reuse ;  /* 0x0000002c2b2b7220 */ /* 0x080fe20000410000 */
[----:B------:R-:W-:Y:S02]  /*10730*/  HADD2.F32 R41, -RZ, R28.H0_H0 ;  /* 0x2000001cff297230 */ /* 0x000fe40000004100 */
[----:B------:R-:W-:Y:S01]  /*10740*/  FFMA.FTZ R47, R5, R47, R42 ;  /* 0x0000002f052f7223 */ /* 0x000fe2000001002a */
[--C-:B------:R-:W-:Y:S02]  /*10750*/  HADD2.F32 R8, -RZ, R11.reuse.H0_H0 ;  /* 0x2000000bff087230 */ /* 0x100fe40000004100 */
[C---:B------:R-:W-:Y:S01]  /*10760*/  FMUL.FTZ R5, R10.reuse, R45 ;  /* 0x0000002d0a057220 */ /* 0x040fe20000410000 */
        /* <DEDUP_REMOVED lines=9> */
[----:B------:R-:W-:Y:S01]  /*10800*/  FMUL.FTZ R45, R8, R35 ;  /* 0x00000023082d7220 */ /* 0x000fe20000410000 */
[----:B------:R-:W-:Y:S02]  /*10810*/  HADD2.F32 R10, -RZ, R28.H1_H1 ;  /* 0x3000001cff0a7230 */ /* 0x000fe40000004100 */
[----:B------:R-:W-:Y:S01]  /*10820*/  FMUL.FTZ R6, R11, R42 ;  /* 0x0000002a0b067220 */ /* 0x000fe20000410000 */
[----:B------:R-:W-:-:S02]  /*10830*/  HADD2.F32 R4, -RZ, R7.H0_H0 ;  /* 0x20000007ff047230 */ /* 0x000fc40000004100 */
[-C--:B------:R-:W-:Y:S01]  /*10840*/  FMUL.FTZ R8, R8, R5.reuse ;  /* 0x0000000508087220 */ /* 0x080fe20000410000 */
[----:B------:R-:W-:Y:S02]  /*10850*/  HADD2.F32 R7, -RZ, R7.H1_H1 ;  /* 0x30000007ff077230 */ /* 0x000fe40000004100 */
[-C--:B------:R-:W-:Y:S01]  /*10860*/  FMUL.FTZ R49, R11, R10.reuse ;  /* 0x0000000a0b317220 */ /* 0x080fe20000410000 */
[C---:B------:R-:W-:Y:S01]  /*10870*/  FFMA.FTZ R45, R4.reuse, R5, -R45 ;  /* 0x00000005042d7223 */ /* 0x040fe2000001082d */
[----:B------:R-:W-:Y:S01]  /*10880*/  FFMA.FTZ R11, R4, R35, R8 ;  /* 0x00000023040b7223 */ /* 0x000fe20000010008 */
[C---:B------:R-:W-:Y:S01]  /*10890*/  FFMA.FTZ R46, R7.reuse, R10, -R6 ;  /* 0x0000000a072e7223 */ /* 0x040fe20000010806 */
[----:B------:R-:W-:Y:S01]  /*108a0*/  FFMA.FTZ R42, R7, R42, R49 ;  /* 0x0000002a072a7223 */ /* 0x000fe20000010031 */
[----:B------:R-:W-:Y:S02]  /*108b0*/  F2FP.F16.F32.PACK_AB R4, R38, R9 ;  /* 0x000000092604723e */ /* 0x000fe400000000ff */
[----:B------:R-:W-:-:S02]  /*108c0*/  F2FP.F16.F32.PACK_AB R5, R48, R39 ;  /* 0x000000273005723e */ /* 0x000fc400000000ff */
[----:B------:R-:W-:Y:S02]  /*108d0*/  F2FP.F16.F32.PACK_AB R6, R41, R50 ;  /* 0x000000322906723e */ /* 0x000fe400000000ff */
[----:B------:R-:W-:Y:S02]  /*108e0*/  F2FP.F16.F32.PACK_AB R7, R46, R45 ;  /* 0x0000002d2e07723e */ /* 0x000fe400000000ff */
[----:B------:R-:W-:Y:S02]  /*108f0*/  F2FP.F16.F32.PACK_AB R8, R37, R36 ;  /* 0x000000242508723e */ /* 0x000fe400000000ff */
[----:B------:R-:W-:Y:S01]  /*10900*/  F2FP.F16.F32.PACK_AB R9, R47, R40 ;  /* 0x000000282f09723e */ /* 0x000fe200000000ff */
[----:B------:R1:W-:Y:S01]  /*10910*/  STS.128 [R54], R4 ;  /* 0x0000000436007388 */ /* 0x0003e20000000c00 */
[----:B------:R-:W-:Y:S02]  /*10920*/  F2FP.F16.F32.PACK_AB R10, R44, R43 ;  /* 0x0000002b2c0a723e */ /* 0x000fe400000000ff */
[----:B------:R-:W-:-:S05]  /*10930*/  F2FP.F16.F32.PACK_AB R11, R42, R11 ;  /* 0x0000000b2a0b723e */ /* 0x000fca00000000ff */
[----:B------:R1:W-:Y:S02]  /*10940*/  STS.128 [R34+0x14400], R8 ;  /* 0x0144000822007388 */ /* 0x0003e40000000c00 */
.L_x_620:
[----:B------:R-:W-:Y:S05]  /*10950*/  BSYNC B2 ;  /* 0x0000000000027941 */ /* 0x000fea0003800000 */
.L_x_619:
[----:B------:R-:W-:Y:S05]  /*10960*/  @P1 BRA `(.L_x_618) ;  /* 0x0000000400601947 */ /* 0x000fea0003800000 */
[----:B01----:R-:W2:Y:S04]  /*10970*/  LDL R4, [R1+0x114] ;  /* 0x0001140001047983 */ /* 0x003ea80000100800 */
[----:B------:R-:W3:Y:S01]  /*10980*/  LDL R50, [R1+0x1b4] ;  /* 0x0001b40001327983 */ /* 0x000ee20000100800 */
[----:B------:R-:W-:Y:S02]  /*10990*/  HADD2.F32 R44, -RZ, R15.H0_H0 ;  /* 0x2000000fff2c7230 */ /* 0x000fe40000004100 */
[----:B------:R-:W-:Y:S02]  /*109a0*/  HADD2.F32 R43, -RZ, R3.H0_H0 ;  /* 0x20000003ff2b7230 */ /* 0x000fe40000004100 */
[----:B------:R-:W-:Y:S01]  /*109b0*/  HADD2.F32 R45, -RZ, R20.H0_H0 ;  /* 0x20000014ff2d7230 */ /* 0x000fe20000004100 */
[----:B--2---:R-:W-:-:S04]  /*109c0*/  LEA.HI R33, R33, R4, RZ, 0x1d ;  /* 0x0000000421217211 */ /* 0x004fc800078fe8ff */
[----:B------:R-:W-:Y:S02]  /*109d0*/  SHF.R.S32.HI R6, RZ, 0x1f, R33 ;  /* 0x0000001fff067819 */ /* 0x000fe40000011421 */
[----:B------:R-:W-:Y:S02]  /*109e0*/  SHF.L.U32 R4, R33, 0x3, RZ ;  /* 0x0000000321047819 */ /* 0x000fe400000006ff */
[----:B------:R-:W-:Y:S02]  /*109f0*/  LEA.HI R6, R6, R33, RZ, 0x3 ;  /* 0x0000002106067211 */ /* 0x000fe400078f18ff */
[----:B------:R-:W-:-:S03]  /*10a00*/  LOP3.LUT R4, R53, 0x38, R4, 0xf8, !PT ;  /* 0x0000003835047812 */ /* 0x000fc600078ef804 */
[----:B------:R-:W-:Y:S01]  /*10a10*/  IMAD.SHL.U32 R6, R6, 0x400, RZ ;  /* 0x0000040006067824 */ /* 0x000fe200078e00ff */
[----:B------:R-:W-:-:S04]  /*10a20*/  LOP3.LUT R9, R4, R52, RZ, 0x3c, !PT ;  /* 0x0000003404097212 */ /* 0x000fc800078e3cff */
[----:B------:R-:W-:Y:S02]  /*10a30*/  LOP3.LUT R8, R6, 0x7fffe000, RZ, 0xc0, !PT ;  /* 0x7fffe00006087812 */ /* 0x000fe400078ec0ff */
[----:B---3--:R-:W0:Y:S02]  /*10a40*/  LDS.128 R4, [R50] ;  /* 0x0000000032047984 */ /* 0x008e240000000c00 */
        /* <DEDUP_REMOVED lines=10> */
[----:B------:R-:W-:Y:S02]  /*10af0*/  HADD2.F32 R37, -RZ, R8.H1_H1 ;  /* 0x30000008ff257230 */ /* 0x000fe40000004100 */
[--C-:B------:R-:W-:Y:S02]  /*10b00*/  HADD2.F32 R40, -RZ, R9.reuse.H0_H0 ;  /* 0x20000009ff287230 */ /* 0x100fe40000004100 */
[C---:B------:R-:W-:Y:S01]  /*10b10*/  FMUL.FTZ R46, R36.reuse, R44 ;  /* 0x0000002c242e7220 */ /* 0x040fe20000410000 */
[----:B------:R-:W-:Y:S01]  /*10b20*/  FMUL.FTZ R48, R36, R43 ;  /* 0x0000002b24307220 */ /* 0x000fe20000410000 */
[----:B------:R-:W-:Y:S02]  /*10b30*/  HADD2.F32 R41, -RZ, R9.H1_H1 ;  /* 0x30000009ff297230 */ /* 0x000fe40000004100 */
[----:B------:R-:W-:Y:S01]  /*10b40*/  FMUL.FTZ R47, R37, R45 ;  /* 0x0000002d252f7220 */ /* 0x000fe20000410000 */
[----:B------:R-:W-:-:S02]  /*10b50*/  HADD2.F32 R36, -RZ, R12.H0_H0 ;  /* 0x2000000cff247230 */ /* 0x000fc40000004100 */
[C---:B------:R-:W-:Y:S01]  /*10b60*/  FFMA.FTZ R9, R35.reuse, R43, -R46 ;  /* 0x0000002b23097223 */ /* 0x040fe2000001082e */
[----:B------:R-:W-:Y:S02]  /*10b70*/  HADD2.F32 R46, -RZ, R15.H1_H1 ;  /* 0x3000000fff2e7230 */ /* 0x000fe40000004100 */
[----:B------:R-:W-:Y:S01]  /*10b80*/  FFMA.FTZ R35, R35, R44, R48 ;  /* 0x0000002c23237223 */ /* 0x000fe20000010030 */
[----:B------:R-:W-:Y:S02]  /*10b90*/  HADD2.F32 R43, -RZ, R3.H1_H1 ;  /* 0x30000003ff2b7230 */ /* 0x000fe40000004100 */
[-C--:B------:R-:W-:Y:S01]  /*10ba0*/  FMUL.FTZ R37, R37, R36.reuse ;  /* 0x0000002425257220 */ /* 0x080fe20000410000 */
[----:B------:R-:W-:Y:S01]  /*10bb0*/  FFMA.FTZ R36, R38, R36, -R47 ;  /* 0x0000002426247223 */ /* 0x000fe2000001082f */
[C---:B------:R-:W-:Y:S01]  /*10bc0*/  FMUL.FTZ R48, R40.reuse, R46 ;  /* 0x0000002e28307220 */ /* 0x040fe20000410000 */
[----:B------:R-:W-:Y:S02]  /*10bd0*/  HADD2.F32 R44, -RZ, R20.H1_H1 ;  /* 0x30000014ff2c7230 */ /* 0x000fe40000004100 */
[----:B------:R-:W-:Y:S01]  /*10be0*/  FMUL.FTZ R47, R40, R43 ;  /* 0x0000002b282f7220 */ /* 0x000fe20000410000 */
[----:B------:R-:W-:-:S02]  /*10bf0*/  HADD2.F32 R40, -RZ, R12.H1_H1 ;  /* 0x3000000cff287230 */ /* 0x000fc40000004100 */
[----:B------:R-:W-:Y:S01]  /*10c00*/  FFMA.FTZ R38, R38, R45, R37 ;  /* 0x0000002d26267223 */ /* 0x000fe20000010025 */
[C---:B------:R-:W-:Y:S01]  /*10c10*/  FFMA.FTZ R37, R39.reuse, R43, -R48 ;  /* 0x0000002b27257223 */ /* 0x040fe20000010830 */
[--C-:B------:R-:W-:Y:S02]  /*10c20*/  HADD2.F32 R42, -RZ, R10.reuse.H0_H0 ;  /* 0x2000000aff2a7230 */ /* 0x100fe40000004100 */
[----:B------:R-:W-:Y:S01]  /*10c30*/  FFMA.FTZ R39, R39, R46, R47 ;  /* 0x0000002e27277223 */ /* 0x000fe2000001002f */
[----:B------:R-:W-:Y:S02]  /*10c40*/  HADD2.F32 R45, -RZ, R21.H0_H0 ;  /* 0x20000015ff2d7230 */ /* 0x000fe40000004100 */
[C---:B------:R-:W-:Y:S01]  /*10c50*/  FMUL.FTZ R46, R41.reuse, R44 ;  /* 0x0000002c292e7220 */ /* 0x040fe20000410000 */
[----:B------:R-:W-:Y:S02]  /*10c60*/  HADD2.F32 R10, -RZ, R10.H1_H1 ;  /* 0x3000000aff0a7230 */ /* 0x000fe40000004100 */
[----:B------:R-:W-:Y:S01]  /*10c70*/  FMUL.FTZ R48, R41, R40 ;  /* 0x0000002829307220 */ /* 0x000fe20000410000 */
[----:B------:R-:W-:-:S02]  /*10c80*/  HADD2.F32 R43, -RZ, R13.H0_H0 ;  /* 0x2000000dff2b7230 */ /* 0x000fc40000004100 */
[C---:B------:R-:W-:Y:S01]  /*10c90*/  FFMA.FTZ R46, R5.reuse, R40, -R46 ;  /* 0x00000028052e7223 */ /* 0x040fe2000001082e */
[----:B------:R-:W-:Y:S02]  /*10ca0*/  HADD2.F32 R47, -RZ, R24.H0_H0 ;  /* 0x20000018ff2f7230 */ /* 0x000fe40000004100 */
[C---:B------:R-:W-:Y:S01]  /*10cb0*/  FMUL.FTZ R49, R42.reuse, R45 ;  /* 0x0000002d2a317220 */ /* 0x040fe20000410000 */
[----:B------:R-:W-:Y:S02]  /*10cc0*/  HADD2.F32 R41, -RZ, R14.H0_H0 ;  /* 0x2000000eff297230 */ /* 0x000fe40000004100 */
[----:B------:R-:W-:Y:S01]  /*10cd0*/  FFMA.FTZ R48, R5, R44, R48 ;  /* 0x0000002c05307223 */ /* 0x000fe20000010030 */
[----:B------:R-:W-:Y:S01]  /*10ce0*/  FMUL.FTZ R42, R42, R43 ;  /* 0x0000002b2a2a7220 */ /* 0x000fe20000410000 */
[----:B------:R-:W-:Y:S01]  /*10cf0*/  FMUL.FTZ R5, R10, R47 ;  /* 0x0000002f0a057220 */ /* 0x000fe20000410000 */
[----:B------:R-:W-:Y:S01]  /*10d00*/  FFMA.FTZ R49, R34, R43, -R49 ;  /* 0x0000002b22317223 */ /* 0x000fe20000010831 */
[----:B------:R-:W-:-:S02]  /*10d10*/  HADD2.F32 R8, -RZ, R11.H0_H0 ;  /* 0x2000000bff087230 */ /* 0x000fc40000004100 */
[----:B------:R-:W-:Y:S01]  /*10d20*/  FFMA.FTZ R42, R34, R45, R42 ;  /* 0x0000002d222a7223 */ /* 0x000fe2000001002a */
[-C--:B------:R-:W-:Y:S01]  /*10d30*/  FMUL.FTZ R43, R10, R41.reuse ;  /* 0x000000290a2b7220 */ /* 0x080fe20000410000 */
[C---:B------:R-:W-:Y:S01]  /*10d40*/  FFMA.FTZ R40, R6.reuse, R41, -R5 ;  /* 0x0000002906287223 */ /* 0x040fe20000010805 */
[----:B------:R-:W-:Y:S02]  /*10d50*/  HADD2.F32 R11, -RZ, R11.H1_H1 ;  /* 0x3000000bff0b7230 */ /* 0x000fe40000004100 */
[----:B------:R-:W-:Y:S02]  /*10d60*/  HADD2.F32 R41, -RZ, R21.H1_H1 ;  /* 0x30000015ff297230 */ /* 0x000fe40000004100 */
[----:B------:R-:W-:Y:S01]  /*10d70*/  FFMA.FTZ R43, R6, R47, R43 ;  /* 0x0000002f062b7223 */ /* 0x000fe2000001002b */
[----:B------:R-:W-:Y:S02]  /*10d80*/  HADD2.F32 R34, -RZ, R24.H1_H1 ;  /* 0x30000018ff227230 */ /* 0x000fe40000004100 */
[----:B------:R-:W-:-:S02]  /*10d90*/  HADD2.F32 R5, -RZ, R13.H1_H1 ;  /* 0x3000000dff057230 */ /* 0x000fc40000004100 */
[C---:B------:R-:W-:Y:S01]  /*10da0*/  FMUL.FTZ R45, R8.reuse, R41 ;  /* 0x00000029082d7220 */ /* 0x040fe20000410000 */
[----:B------:R-:W-:Y:S02]  /*10db0*/  HADD2.F32 R10, -RZ, R14.H1_H1 ;  /* 0x3000000eff0a7230 */ /* 0x000fe40000004100 */
[C---:B------:R-:W-:Y:S01]  /*10dc0*/  FMUL.FTZ R6, R11.reuse, R34 ;  /* 0x000000220b067220 */ /* 0x040fe20000410000 */
[--C-:B------:R-:W-:Y:S02]  /*10dd0*/  HADD2.F32 R4, -RZ, R7.reuse.H0_H0 ;  /* 0x20000007ff047230 */ /* 0x100fe40000004100 */
[-C--:B------:R-:W-:Y:S01]  /*10de0*/  FMUL.FTZ R8, R8, R5.reuse ;  /* 0x0000000508087220 */ /* 0x080fe20000410000 */
[----:B------:R-:W-:Y:S02]  /*10df0*/  HADD2.F32 R7, -RZ, R7.H1_H1 ;  /* 0x30000007ff077230 */ /* 0x000fe40000004100 */
[-C--:B------:R-:W-:Y:S01]  /*10e00*/  FMUL.FTZ R47, R11, R10.reuse ;  /* 0x0000000a0b2f7220 */ /* 0x080fe20000410000 */
[C---:B------:R-:W-:Y:S01]  /*10e10*/  FFMA.FTZ R45, R4.reuse, R5, -R45 ;  /* 0x00000005042d7223 */ /* 0x040fe2000001082d */
[----:B------:R-:W-:Y:S01]  /*10e20*/  FFMA.FTZ R11, R4, R41, R8 ;  /* 0x00000029040b7223 */ /* 0x000fe20000010008 */
[C---:B------:R-:W-:Y:S01]  /*10e30*/  FFMA.FTZ R44, R7.reuse, R10, -R6 ;  /* 0x0000000a072c7223 */ /* 0x040fe20000010806 */
[----:B------:R-:W-:Y:S01]  /*10e40*/  FFMA.FTZ R34, R7, R34, R47 ;  /* 0x0000002207227223 */ /* 0x000fe2000001002f */
[----:B------:R-:W-:-:S02]  /*10e50*/  F2FP.F16.F32.PACK_AB R4, R36, R9 ;  /* 0x000000092404723e */ /* 0x000fc400000000ff */
[----:B------:R-:W-:Y:S02]  /*10e60*/  F2FP.F16.F32.PACK_AB R5, R46, R37 ;  /* 0x000000252e05723e */ /* 0x000fe400000000ff */
[----:B------:R-:W-:Y:S02]  /*10e70*/  F2FP.F16.F32.PACK_AB R6, R40, R49 ;  /* 0x000000312806723e */ /* 0x000fe400000000ff */
[----:B------:R-:W-:Y:S02]  /*10e80*/  F2FP.F16.F32.PACK_AB R7, R44, R45 ;  /* 0x0000002d2c07723e */ /* 0x000fe400000000ff */
[----:B------:R-:W-:Y:S02]  /*10e90*/  F2FP.F16.F32.PACK_AB R8, R38, R35 ;  /* 0x000000232608723e */ /* 0x000fe400000000ff */
[----:B------:R-:W-:Y:S01]  /*10ea0*/  F2FP.F16.F32.PACK_AB R9, R48, R39 ;  /* 0x000000273009723e */ /* 0x000fe200000000ff */
[----:B------:R2:W-:Y:S01]  /*10eb0*/  STS.128 [R50], R4 ;  /* 0x0000000432007388 */ /* 0x0005e20000000c00 */
[----:B------:R-:W-:-:S02]  /*10ec0*/  F2FP.F16.F32.PACK_AB R10, R43, R42 ;  /* 0x0000002a2b0a723e */ /* 0x000fc400000000ff */
[----:B------:R-:W-:-:S05]  /*10ed0*/  F2FP.F16.F32.PACK_AB R11, R34, R11 ;  /* 0x0000000b220b723e */ /* 0x000fca00000000ff */
[----:B------:R2:W-:Y:S02]  /*10ee0*/  STS.128 [R33+0x14400], R8 ;  /* 0x0144000821007388 */ /* 0x0005e40000000c00 */
.L_x_618:
[----:B------:R-:W-:Y:S05]  /*10ef0*/  BSYNC B1 ;  /* 0x0000000000017941 */ /* 0x000fea0003800000 */
.L_x_617:
[----:B012---:R-:W-:Y:S01]  /*10f00*/  IADD3 R4, R224, 0x20, RZ ;  /* 0x00000020e0047810 */ /* 0x007fe20007ffe0ff */
[----:B------:R-:W-:Y:S03]  /*10f10*/  BSSY B1, `(.L_x_621) ;  /* 0x00000c2000017945 */ /* 0x000fe60003800000 */
[----:B------:R-:W-:-:S13]  /*10f20*/  ISETP.GE.AND P0, PT, R4, R0, PT ;  /* 0x000000000400720c */ /* 0x000fda0003f06270 */
[----:B------:R-:W-:Y:S05]  /*10f30*/  @P0 BRA `(.L_x_622) ;  /* 0x0000000800fc0947 */ /* 0x000fea0003800000 */
[----:B-----5:R0:W5:Y:S01]  /*10f40*/  LDL R51, [R1+0x58] ;  /* 0x0000580001337983 */ /* 0x0201620000100800 */
[----:B------:R-:W1:Y:S01]  /*10f50*/  LDC R33, c[0x0][0x3f4] ;  /* 0x0000fd00ff217b82 */ /* 0x000e620000000800 */
[C---:B------:R-:W-:Y:S01]  /*10f60*/  VIADD R52, R224.reuse, 0x20 ;  /* 0x00000020e0347836 */ /* 0x040fe20000000000 */
[----:B------:R-:W-:Y:S01]  /*10f70*/  IADD3 R53, R224, 0x20, RZ ;  /* 0x00000020e0357810 */ /* 0x000fe20007ffe0ff */
[----:B------:R-:W-:Y:S02]  /*10f80*/  BSSY B2, `(.L_x_623) ;  /* 0x0000061000027945 */ /* 0x000fe40003800000 */
[----:B------:R-:W-:Y:S02]  /*10f90*/  IMAD.SHL.U32 R52, R52, 0x40, RZ ;  /* 0x0000004034347824 */ /* 0x000fe400078e00ff */
[----:B------:R-:W-:-:S03]  /*10fa0*/  IMAD.SHL.U32 R53, R53, 0x40, RZ ;  /* 0x0000004035357824 */ /* 0x000fc600078e00ff */
[----:B------:R-:W-:Y:S02]  /*10fb0*/  LOP3.LUT R52, R52, 0x1c0, RZ, 0xc0, !PT ;  /* 0x000001c034347812 */ /* 0x000fe400078ec0ff */
[----:B------:R-:W-:Y:S02]  /*10fc0*/  LOP3.LUT R53, R53, 0x1c0, RZ, 0xc0, !PT ;  /* 0x000001c035357812 */ /* 0x000fe400078ec0ff */
[----:B------:R-:W-:Y:S02]  /*10fd0*/  SHF.R.U32.HI R52, RZ, 0x3, R52 ;  /* 0x00000003ff347819 */ /* 0x000fe40000011634 */
[-C--:B-1----:R-:W-:Y:S02]  /*10fe0*/  ISETP.GE.AND P0, PT, R16, R33.reuse, PT ;  /* 0x000000211000720c */ /* 0x082fe40003f06270 */
[----:B------:R-:W-:-:S11]  /*10ff0*/  ISETP.GE.AND P1, PT, R214, R33, PT ;  /* 0x00000021d600720c */ /* 0x000fd60003f26270 */
[----:B0-----:R-:W-:Y:S05]  /*11000*/  @P0 BRA `(.L_x_624) ;  /* 0x0000000400600947 */ /* 0x001fea0003800000 */
[----:B------:R-:W2:Y:S04]  /*11010*/  LDL R4, [R1+0x70] ;  /* 0x0000700001047983 */ /* 0x000ea80000100800 */
[----:B------:R-:W3:Y:S01]  /*11020*/  LDL R54, [R1+0x1b0] ;  /* 0x0001b00001367983 */ /* 0x000ee20000100800 */
[----:B------:R-:W-:Y:S02]  /*11030*/  HADD2.F32 R48, -RZ, R29.H0_H0 ;  /* 0x2000001dff307230 */ /* 0x000fe40000004100 */
[----:B------:R-:W-:Y:S02]  /*11040*/  HADD2.F32 R46, -RZ, R25.H0_H0 ;  /* 0x20000019ff2e7230 */ /* 0x000fe40000004100 */
[----:B------:R-:W-:Y:S02]  /*11050*/  HADD2.F32 R49, -RZ, R30.H0_H0 ;  /* 0x2000001eff317230 */ /* 0x000fe40000004100 */
[----:B------:R-:W-:Y:S01]  /*11060*/  HADD2.F32 R50, -RZ, R29.H1_H1 ;  /* 0x3000001dff327230 */ /* 0x000fe20000004100 */
[----:B--2---:R-:W-:-:S04]  /*11070*/  LEA.HI R4, R33, R4, RZ, 0x1d ;  /* 0x0000000421047211 */ /* 0x004fc800078fe8ff */
[----:B------:R-:W-:Y:S01]  /*11080*/  SHF.R.S32.HI R7, RZ, 0x1f, R4 ;  /* 0x0000001fff077819 */ /* 0x000fe20000011404 */
[----:B------:R-:W-:-:S03]  /*11090*/  IMAD.SHL.U32 R5, R4, 0x8, RZ ;  /* 0x0000000804057824 */ /* 0x000fc600078e00ff */
[----:B------:R-:W-:Y:S02]  /*110a0*/  LEA.HI R7, R7, R4, RZ, 0x3 ;  /* 0x0000000407077211 */ /* 0x000fe400078f18ff */
[----:B------:R-:W-:Y:S02]  /*110b0*/  LOP3.LUT R4, R53, 0x38, R5, 0xf8, !PT ;  /* 0x0000003835047812 */ /* 0x000fe400078ef805 */
[----:B------:R-:W-:Y:S02]  /*110c0*/  SHF.L.U32 R7, R7, 0xa, RZ ;  /* 0x0000000a07077819 */ /* 0x000fe400000006ff */
[----:B------:R-:W-:Y:S02]  /*110d0*/  LOP3.LUT R8, R4, R52, RZ, 0x3c, !PT ;  /* 0x0000003404087212 */ /* 0x000fe400078e3cff */
        /* <DEDUP_REMOVED lines=13> */
[----:B------:R-:W-:Y:S02]  /*111b0*/  HADD2.F32 R42, -RZ, R9.H0_H0 ;  /* 0x20000009ff2a7230 */ /* 0x000fe40000004100 */
[-C--:B------:R-:W-:Y:S01]  /*111c0*/  FMUL.FTZ R45, R48, R5.reuse ;  /* 0x00000005302d7220 */ /* 0x080fe20000410000 */
[C---:B------:R-:W-:Y:S01]  /*111d0*/  FMUL.FTZ R47, R46.reuse, R5 ;  /* 0x000000052e2f7220 */ /* 0x040fe20000410000 */
[----:B------:R-:W-:Y:S02]  /*111e0*/  HADD2.F32 R44, -RZ, R10.H0_H0 ;  /* 0x2000000aff2c7230 */ /* 0x000fe40000004100 */
[----:B------:R-:W-:Y:S01]  /*111f0*/  FFMA.FTZ R5, R46, R38, -R45 ;  /* 0x000000262e057223 */ /* 0x000fe2000001082d */
[----:B------:R-:W-:-:S02]  /*11200*/  HADD2.F32 R45, -RZ, R26.H0_H0 ;  /* 0x2000001aff2d7230 */ /* 0x000fc40000004100 */
[----:B------:R-:W-:Y:S01]  /*11210*/  FFMA.FTZ R8, R48, R38, R47 ;  /* 0x0000002630087223 */ /* 0x000fe2000001002f */
[----:B------:R-:W-:Y:S02]  /*11220*/  HADD2.F32 R37, -RZ, R10.H1_H1 ;  /* 0x3000000aff257230 */ /* 0x000fe40000004100 */
[-C--:B------:R-:W-:Y:S01]  /*11230*/  FMUL.FTZ R10, R49, R41.reuse ;  /* 0x00000029310a7220 */ /* 0x080fe20000410000 */
[----:B------:R-:W-:Y:S02]  /*11240*/  HADD2.F32 R46, -RZ, R25.H1_H1 ;  /* 0x30000019ff2e7230 */ /* 0x000fe40000004100 */
[----:B------:R-:W-:Y:S01]  /*11250*/  FMUL.FTZ R38, R45, R41 ;  /* 0x000000292d267220 */ /* 0x000fe20000410000 */
[----:B------:R-:W-:Y:S02]  /*11260*/  HADD2.F32 R43, -RZ, R9.H1_H1 ;  /* 0x30000009ff2b7230 */ /* 0x000fe40000004100 */
[----:B------:R-:W-:Y:S01]  /*11270*/  FMUL.FTZ R41, R50, R42 ;  /* 0x0000002a32297220 */ /* 0x000fe20000410000 */
[----:B------:R-:W-:-:S02]  /*11280*/  HADD2.F32 R48, -RZ, R30.H1_H1 ;  /* 0x3000001eff307230 */ /* 0x000fc40000004100 */
[-C--:B------:R-:W-:Y:S01]  /*11290*/  FFMA.FTZ R10, R45, R39.reuse, -R10 ;  /* 0x000000272d0a7223 */ /* 0x080fe2000001080a */
[C---:B------:R-:W-:Y:S01]  /*112a0*/  FMUL.FTZ R45, R46.reuse, R42 ;  /* 0x0000002a2e2d7220 */ /* 0x040fe20000410000 */
[----:B------:R-:W-:Y:S01]  /*112b0*/  FFMA.FTZ R39, R49, R39, R38 ;  /* 0x0000002731277223 */ /* 0x000fe20000010026 */
[-C--:B------:R-:W-:Y:S01]  /*112c0*/  FFMA.FTZ R38, R46, R40.reuse, -R41 ;  /* 0x000000282e267223 */ /* 0x080fe20000010829 */
[----:B------:R-:W-:Y:S02]  /*112d0*/  HADD2.F32 R42, -RZ, R26.H1_H1 ;  /* 0x3000001aff2a7230 */ /* 0x000fe40000004100 */
[----:B------:R-:W-:Y:S01]  /*112e0*/  FMUL.FTZ R41, R48, R43 ;  /* 0x0000002b30297220 */ /* 0x000fe20000410000 */
[----:B------:R-:W-:Y:S02]  /*112f0*/  HADD2.F32 R49, -RZ, R31.H0_H0 ;  /* 0x2000001fff317230 */ /* 0x000fe40000004100 */
[----:B------:R-:W-:Y:S01]  /*11300*/  FFMA.FTZ R40, R50, R40, R45 ;  /* 0x0000002832287223 */ /* 0x000fe2000001002d */
[----:B------:R-:W-:-:S02]  /*11310*/  HADD2.F32 R47, -RZ, R27.H0_H0 ;  /* 0x2000001bff2f7230 */ /* 0x000fc40000004100 */
[C---:B------:R-:W-:Y:S01]  /*11320*/  FMUL.FTZ R43, R42.reuse, R43 ;  /* 0x0000002b2a2b7220 */ /* 0x040fe20000410000 */
[----:B------:R-:W-:Y:S01]  /*11330*/  FFMA.FTZ R41, R42, R36, -R41 ;  /* 0x000000242a297223 */ /* 0x000fe20000010829 */
[----:B------:R-:W-:Y:S02]  /*11340*/  HADD2.F32 R50, -RZ, R32.H0_H0 ;  /* 0x20000020ff327230 */ /* 0x000fe40000004100 */
[-C--:B------:R-:W-:Y:S01]  /*11350*/  FMUL.FTZ R42, R49, R44.reuse ;  /* 0x0000002c312a7220 */ /* 0x080fe20000410000 */
[----:B------:R-:W-:Y:S02]  /*11360*/  HADD2.F32 R46, -RZ, R28.H0_H0 ;  /* 0x2000001cff2e7230 */ /* 0x000fe40000004100 */
[----:B------:R-:W-:Y:S01]  /*11370*/  FMUL.FTZ R44, R47, R44 ;  /* 0x0000002c2f2c7220 */ /* 0x000fe20000410000 */
[----:B------:R-:W-:Y:S01]  /*11380*/  FFMA.FTZ R43, R48, R36, R43 ;  /* 0x00000024302b7223 */ /* 0x000fe2000001002b */
[----:B------:R-:W-:Y:S02]  /*11390*/  HADD2.F32 R9, -RZ, R11.H0_H0 ;  /* 0x2000000bff097230 */ /* 0x000fe40000004100 */
[----:B------:R-:W-:Y:S01]  /*113a0*/  FMUL.FTZ R45, R50, R37 ;  /* 0x00000025322d7220 */ /* 0x000fe20000410000 */
[----:B------:R-:W-:Y:S01]  /*113b0*/  FFMA.FTZ R44, R49, R35, R44 ;  /* 0x00000023312c7223 */ /* 0x000fe2000001002c */
[----:B------:R-:W-:-:S02]  /*113c0*/  HADD2.F32 R48, -RZ, R31.H1_H1 ;  /* 0x3000001fff307230 */ /* 0x000fc40000004100 */
[----:B------:R-:W-:Y:S01]  /*113d0*/  FFMA.FTZ R42, R47, R35, -R42 ;  /* 0x000000232f2a7223 */ /* 0x000fe2000001082a */
[----:B------:R-:W-:Y:S02]  /*113e0*/  HADD2.F32 R11, -RZ, R11.H1_H1 ;  /* 0x3000000bff0b7230 */ /* 0x000fe40000004100 */
[C---:B------:R-:W-:Y:S01]  /*113f0*/  FMUL.FTZ R37, R46.reuse, R37 ;  /* 0x000000252e257220 */ /* 0x040fe20000410000 */
[----:B------:R-:W-:Y:S02]  /*11400*/  HADD2.F32 R49, -RZ, R32.H1_H1 ;  /* 0x30000020ff317230 */ /* 0x000fe40000004100 */
[-C--:B------:R-:W-:Y:S01]  /*11410*/  FFMA.FTZ R45, R46, R6.reuse, -R45 ;  /* 0x000000062e2d7223 */ /* 0x080fe2000001082d */
[----:B------:R-:W-:Y:S02]  /*11420*/  HADD2.F32 R36, -RZ, R27.H1_H1 ;  /* 0x3000001bff247230 */ /* 0x000fe40000004100 */
[----:B------:R-:W-:Y:S01]  /*11430*/  FFMA.FTZ R37, R50, R6, R37 ;  /* 0x0000000632257223 */ /* 0x000fe20000010025 */
[----:B------:R-:W-:-:S02]  /*11440*/  HADD2.F32 R47, -RZ, R28.H1_H1 ;  /* 0x3000001cff2f7230 */ /* 0x000fc40000004100 */
[----:B------:R-:W-:Y:S01]  /*11450*/  FMUL.FTZ R35, R48, R9 ;  /* 0x0000000930237220 */ /* 0x000fe20000410000 */
[--C-:B------:R-:W-:Y:S02]  /*11460*/  HADD2.F32 R4, -RZ, R7.reuse.H0_H0 ;  /* 0x20000007ff047230 */ /* 0x100fe40000004100 */
[----:B------:R-:W-:Y:S01]  /*11470*/  FMUL.FTZ R6, R49, R11 ;  /* 0x0000000b31067220 */ /* 0x000fe20000410000 */
[----:B------:R-:W-:Y:S02]  /*11480*/  HADD2.F32 R7, -RZ, R7.H1_H1 ;  /* 0x30000007ff077230 */ /* 0x000fe40000004100 */
[C---:B------:R-:W-:Y:S01]  /*11490*/  FMUL.FTZ R9, R36.reuse, R9 ;  /* 0x0000000924097220 */ /* 0x040fe20000410000 */
[----:B------:R-:W-:Y:S01]  /*114a0*/  FMUL.FTZ R46, R47, R11 ;  /* 0x0000000b2f2e7220 */ /* 0x000fe20000410000 */
[----:B------:R-:W-:Y:S01]  /*114b0*/  FFMA.FTZ R35, R36, R4, -R35 ;  /* 0x0000000424237223 */ /* 0x000fe20000010823 */
[----:B------:R-:W-:Y:S01]  /*114c0*/  F2FP.F16.F32.PACK_AB R8, R39, R8 ;  /* 0x000000082708723e */ /* 0x000fe200000000ff */
[-C--:B------:R-:W-:Y:S01]  /*114d0*/  FFMA.FTZ R36, R47, R7.reuse, -R6 ;  /* 0x000000072f247223 */ /* 0x080fe20000010806 */
[----:B------:R-:W-:Y:S01]  /*114e0*/  FFMA.FTZ R11, R48, R4, R9 ;  /* 0x00000004300b7223 */ /* 0x000fe20000010009 */
        /* <DEDUP_REMOVED lines=8> */
[----:B------:R-:W-:-:S05]  /*11570*/  F2FP.F16.F32.PACK_AB R11, R46, R11 ;  /* 0x0000000b2e0b723e */ /* 0x000fca00000000ff */
[----:B------:R0:W-:Y:S02]  /*11580*/  STS.128 [R34+0x14400], R8 ;  /* 0x0144000822007388 */ /* 0x0001e40000000c00 */
.L_x_624:
[----:B------:R-:W-:Y:S05]  /*11590*/  BSYNC B2 ;  /* 0x0000000000027941 */ /* 0x000fea0003800000 */
.L_x_623:
[----:B------:R-:W-:Y:S05]  /*115a0*/  @P1 BRA `(.L_x_622) ;  /* 0x0000000400601947 */ /* 0x000fea0003800000 */
[----:B0-----:R-:W2:Y:S04]  /*115b0*/  LDL R4, [R1+0x114] ;  /* 0x0001140001047983 */ /* 0x001ea80000100800 */
[----:B------:R-:W3:Y:S01]  /*115c0*/  LDL R50, [R1+0x1ac] ;  /* 0x0001ac0001327983 */ /* 0x000ee20000100800 */
[----:B------:R-:W-:Y:S02]  /*115d0*/  HADD2.F32 R47, -RZ, R15.H0_H0 ;  /* 0x2000000fff2f7230 */ /* 0x000fe40000004100 */
[----:B------:R-:W-:Y:S02]  /*115e0*/  HADD2.F32 R45, -RZ, R3.H0_H0 ;  /* 0x20000003ff2d7230 */ /* 0x000fe40000004100 */
[----:B------:R-:W-:Y:S02]  /*115f0*/  HADD2.F32 R46, -RZ, R20.H0_H0 ;  /* 0x20000014ff2e7230 */ /* 0x000fe40000004100 */
[----:B------:R-:W-:-:S02]  /*11600*/  HADD2.F32 R44, -RZ, R12.H0_H0 ;  /* 0x2000000cff2c7230 */ /* 0x000fc40000004100 */
[----:B------:R-:W-:Y:S02]  /*11610*/  HADD2.F32 R49, -RZ, R15.H1_H1 ;  /* 0x3000000fff317230 */ /* 0x000fe40000004100 */
[----:B------:R-:W-:Y:S01]  /*11620*/  HADD2.F32 R48, -RZ, R24.H0_H0 ;  /* 0x20000018ff307230 */ /* 0x000fe20000004100 */
        /* <DEDUP_REMOVED lines=9> */
[----:B-----5:R-:W-:Y:S01]  /*116c0*/  IADD3 R8, R8, R9, R51 ;  /* 0x0000000908087210 */ /* 0x020fe20007ffe033 */
[----:B------:R-:W-:-:S04]  /*116d0*/  HADD2.F32 R51, -RZ, R20.H1_H1 ;  /* 0x30000014ff337230 */ /* 0x000fc80000004100 */
        /* <DEDUP_REMOVED lines=11> */
[-C--:B------:R-:W-:Y:S01]  /*11790*/  FMUL.FTZ R8, R47, R5.reuse ;  /* 0x000000052f087220 */ /* 0x080fe20000410000 */
[----:B------:R-:W-:Y:S02]  /*117a0*/  HADD2.F32 R36, -RZ, R10.H1_H1 ;  /* 0x3000000aff247230 */ /* 0x000fe40000004100 */
[----:B------:R-:W-:Y:S01]  /*117b0*/  FMUL.FTZ R10, R45, R5 ;  /* 0x000000052d0a7220 */ /* 0x000fe20000410000 */
[----:B------:R-:W-:-:S02]  /*117c0*/  HADD2.F32 R41, -RZ, R9.H0_H0 ;  /* 0x20000009ff297230 */ /* 0x000fc40000004100 */
[-C--:B------:R-:W-:Y:S01]  /*117d0*/  FFMA.FTZ R5, R45, R37.reuse, -R8 ;  /* 0x000000252d057223 */ /* 0x080fe20000010808 */
[-C--:B------:R-:W-:Y:S01]  /*117e0*/  FMUL.FTZ R45, R46, R40.reuse ;  /* 0x000000282e2d7220 */ /* 0x080fe20000410000 */
[----:B------:R-:W-:Y:S01]  /*117f0*/  FFMA.FTZ R8, R47, R37, R10 ;  /* 0x000000252f087223 */ /* 0x000fe2000001000a */
[----:B------:R-:W-:Y:S02]  /*11800*/  HADD2.F32 R47, -RZ, R3.H1_H1 ;  /* 0x30000003ff2f7230 */ /* 0x000fe40000004100 */
[C---:B------:R-:W-:Y:S01]  /*11810*/  FMUL.FTZ R37, R44.reuse, R40 ;  /* 0x000000282c257220 */ /* 0x040fe20000410000 */
[-C--:B------:R-:W-:Y:S01]  /*11820*/  FFMA.FTZ R10, R44, R38.reuse, -R45 ;  /* 0x000000262c0a7223 */ /* 0x080fe2000001082d */
[-C--:B------:R-:W-:Y:S01]  /*11830*/  FMUL.FTZ R40, R49, R41.reuse ;  /* 0x0000002931287220 */ /* 0x080fe20000410000 */
[----:B------:R-:W-:Y:S02]  /*11840*/  HADD2.F32 R42, -RZ, R9.H1_H1 ;  /* 0x30000009ff2a7230 */ /* 0x000fe40000004100 */
[----:B------:R-:W-:Y:S01]  /*11850*/  FMUL.FTZ R44, R47, R41 ;  /* 0x000000292f2c7220 */ /* 0x000fe20000410000 */
[----:B------:R-:W-:Y:S01]  /*11860*/  FFMA.FTZ R37, R46, R38, R37 ;  /* 0x000000262e257223 */ /* 0x000fe20000010025 */
[----:B------:R-:W-:-:S02]  /*11870*/  HADD2.F32 R41, -RZ, R12.H1_H1 ;  /* 0x3000000cff297230 */ /* 0x000fc40000004100 */
[-C--:B------:R-:W-:Y:S01]  /*11880*/  FFMA.FTZ R38, R47, R39.reuse, -R40 ;  /* 0x000000272f267223 */ /* 0x080fe20000010828 */
[----:B------:R-:W-:Y:S01]  /*11890*/  FFMA.FTZ R39, R49, R39, R44 ;  /* 0x0000002731277223 */ /* 0x000fe2000001002c */
[----:B------:R-:W-:Y:S02]  /*118a0*/  HADD2.F32 R46, -RZ, R21.H0_H0 ;  /* 0x20000015ff2e7230 */ /* 0x000fe40000004100 */
[-C--:B------:R-:W-:Y:S01]  /*118b0*/  FMUL.FTZ R40, R51, R42.reuse ;  /* 0x0000002a33287220 */ /* 0x080fe20000410000 */
[----:B------:R-:W-:Y:S02]  /*118c0*/  HADD2.F32 R44, -RZ, R13.H0_H0 ;  /* 0x2000000dff2c7230 */ /* 0x000fe40000004100 */
[C---:B------:R-:W-:Y:S01]  /*118d0*/  FMUL.FTZ R42, R41.reuse, R42 ;  /* 0x0000002a292a7220 */ /* 0x040fe20000410000 */
[----:B------:R-:W-:Y:S02]  /*118e0*/  HADD2.F32 R9, -RZ, R11.H0_H0 ;  /* 0x2000000bff097230 */ /* 0x000fe40000004100 */
[----:B------:R-:W-:Y:S01]  /*118f0*/  FMUL.FTZ R45, R46, R43 ;  /* 0x0000002b2e2d7220 */ /* 0x000fe20000410000 */
[----:B------:R-:W-:Y:S01]  /*11900*/  FFMA.FTZ R41, R41, R35, -R40 ;  /* 0x0000002329297223 */ /* 0x000fe20000010828 */
[----:B------:R-:W-:Y:S01]  /*11910*/  FMUL.FTZ R43, R44, R43 ;  /* 0x0000002b2c2b7220 */ /* 0x000fe20000410000 */
[----:B------:R-:W-:-:S02]  /*11920*/  HADD2.F32 R40, -RZ, R14.H0_H0 ;  /* 0x2000000eff287230 */ /* 0x000fc40000004100 */
[----:B------:R-:W-:Y:S01]  /*11930*/  FFMA.FTZ R42, R51, R35, R42 ;  /* 0x00000023332a7223 */ /* 0x000fe2000001002a */
[----:B------:R-:W-:Y:S01]  /*11940*/  FMUL.FTZ R35, R48, R36 ;  /* 0x0000002430237220 */ /* 0x000fe20000410000 */
[-C--:B------:R-:W-:Y:S01]  /*11950*/  FFMA.FTZ R43, R46, R34.reuse, R43 ;  /* 0x000000222e2b7223 */ /* 0x080fe2000001002b */
[----:B------:R-:W-:Y:S01]  /*11960*/  FFMA.FTZ R45, R44, R34, -R45 ;  /* 0x000000222c2d7223 */ /* 0x000fe2000001082d */
[----:B------:R-:W-:Y:S02]  /*11970*/  HADD2.F32 R46, -RZ, R21.H1_H1 ;  /* 0x30000015ff2e7230 */ /* 0x000fe40000004100 */
[C---:B------:R-:W-:Y:S01]  /*11980*/  FMUL.FTZ R47, R40.reuse, R36 ;  /* 0x00000024282f7220 */ /* 0x040fe20000410000 */
[----:B------:R-:W-:Y:S02]  /*11990*/  HADD2.F32 R11, -RZ, R11.H1_H1 ;  /* 0x3000000bff0b7230 */ /* 0x000fe40000004100 */
[----:B------:R-:W-:Y:S01]  /*119a0*/  FFMA.FTZ R34, R40, R6, -R35 ;  /* 0x0000000628227223 */ /* 0x000fe20000010823 */
[----:B------:R-:W-:-:S02]  /*119b0*/  HADD2.F32 R51, -RZ, R24.H1_H1 ;  /* 0x30000018ff337230 */ /* 0x000fc40000004100 */
[----:B------:R-:W-:Y:S01]  /*119c0*/  FFMA.FTZ R36, R48, R6, R47 ;  /* 0x0000000630247223 */ /* 0x000fe2000001002f */
[----:B------:R-:W-:Y:S02]  /*119d0*/  HADD2.F32 R40, -RZ, R13.H1_H1 ;  /* 0x3000000dff287230 */ /* 0x000fe40000004100 */
[----:B------:R-:W-:Y:S01]  /*119e0*/  FMUL.FTZ R35, R46, R9 ;  /* 0x000000092e237220 */ /* 0x000fe20000410000 */
[----:B------:R-:W-:Y:S02]  /*119f0*/  HADD2.F32 R49, -RZ, R14.H1_H1 ;  /* 0x3000000eff317230 */ /* 0x000fe40000004100 */
[----:B------:R-:W-:Y:S01]  /*11a00*/  FMUL.FTZ R6, R51, R11 ;  /* 0x0000000b33067220 */ /* 0x000fe20000410000 */
[--C-:B------:R-:W-:Y:S02]  /*11a10*/  HADD2.F32 R4, -RZ, R7.reuse.H0_H0 ;  /* 0x20000007ff047230 */ /* 0x100fe40000004100 */
[----:B------:R-:W-:Y:S01]  /*11a20*/  FMUL.FTZ R9, R40, R9 ;  /* 0x0000000928097220 */ /* 0x000fe20000410000 */
[----:B------:R-:W-:-:S02]  /*11a30*/  HADD2.F32 R7, -RZ, R7.H1_H1 ;  /* 0x30000007ff077230 */ /* 0x000fc40000004100 */
[----:B------:R-:W-:Y:S01]  /*11a40*/  FMUL.FTZ R44, R49, R11 ;  /* 0x0000000b312c7220 */ /* 0x000fe20000410000 */
[----:B------:R-:W-:Y:S01]  /*11a50*/  F2FP.F16.F32.PACK_AB R8, R37, R8 ;  /* 0x000000082508723e */ /* 0x000fe200000000ff */
[-C--:B------:R-:W-:Y:S01]  /*11a60*/  FFMA.FTZ R35, R40, R4.reuse, -R35 ;  /* 0x0000000428237223 */ /* 0x080fe20000010823 */
[----:B------:R-:W-:Y:S01]  /*11a70*/  FFMA.FTZ R11, R46, R4, R9 ;  /* 0x000000042e0b7223 */ /* 0x000fe20000010009 */
[-C--:B------:R-:W-:Y:S01]  /*11a80*/  FFMA.FTZ R40, R49, R7.reuse, -R6 ;  /* 0x0000000731287223 */ /* 0x080fe20000010806 */
[----:B------:R-:W-:Y:S01]  /*11a90*/  FFMA.FTZ R44, R51, R7, R44 ;  /* 0x00000007332c7223 */ /* 0x000fe2000001002c */
[----:B------:R-:W-:Y:S02]  /*11aa0*/  F2FP.F16.F32.PACK_AB R4, R10, R5 ;  /* 0x000000050a04723e */ /* 0x000fe400000000ff */
[----:B------:R-:W-:Y:S02]  /*11ab0*/  F2FP.F16.F32.PACK_AB R5, R41, R38 ;  /* 0x000000262905723e */ /* 0x000fe400000000ff */
[----:B------:R-:W-:-:S02]  /*11ac0*/  F2FP.F16.F32.PACK_AB R6, R34, R45 ;  /* 0x0000002d2206723e */ /* 0x000fc400000000ff */
[----:B------:R-:W-:Y:S02]  /*11ad0*/  F2FP.F16.F32.PACK_AB R7, R40, R35 ;  /* 0x000000232807723e */ /* 0x000fe400000000ff */
[----:B------:R-:W-:Y:S02]  /*11ae0*/  F2FP.F16.F32.PACK_AB R9, R42, R39 ;  /* 0x000000272a09723e */ /* 0x000fe400000000ff */
[----:B------:R-:W-:Y:S01]  /*11af0*/  F2FP.F16.F32.PACK_AB R10, R36, R43 ;  /* 0x0000002b240a723e */ /* 0x000fe200000000ff */
[----:B------:R1:W-:Y:S01]  /*11b00*/  STS.128 [R50], R4 ;  /* 0x0000000432007388 */ /* 0x0003e20000000c00 */
[----:B------:R-:W-:-:S05]  /*11b10*/  F2FP.F16.F32.PACK_AB R11, R44, R11 ;  /* 0x0000000b2c0b723e */ /* 0x000fca00000000ff */
[----:B------:R1:W-:Y:S02]  /*11b20*/  STS.128 [R33+0x14400], R8 ;  /* 0x0144000821007388 */ /* 0x0003e40000000c00 */
.L_x_622:
[----:B------:R-:W-:Y:S05]  /*11b30*/  BSYNC B1 ;  /* 0x0000000000017941 */ /* 0x000fea0003800000 */
.L_x_621:
[----:B01----:R-:W-:Y:S01]  /*11b40*/  VIADD R4, R224, 0x40 ;  /* 0x00000040e0047836 */ /* 0x003fe20000000000 */
[----:B------:R-:W-:Y:S04]  /*11b50*/  BSSY B1, `(.L_x_625) ;  /* 0x00000c2000017945 */ /* 0x000fe80003800000 */
[----:B------:R-:W-:-:S13]  /*11b60*/  ISETP.GE.AND P0, PT, R4, R0, PT ;  /* 0x000000000400720c */ /* 0x000fda0003f06270 */
[----:B------:R-:W-:Y:S05]  /*11b70*/  @P0 BRA `(.L_x_626) ;  /* 0x0000000800fc0947 */ /* 0x000fea0003800000 */
[----:B-----5:R0:W5:Y:S01]  /*11b80*/  LDL R51, [R1+0x54] ;  /* 0x0000540001337983 */ /* 0x0201620000100800 */
[----:B------:R-:W1:Y:S01]  /*11b90*/  LDC R33, c[0x0][0x3f4] ;  /* 0x0000fd00ff217b82 */ /* 0x000e620000000800 */
[C---:B------:R-:W-:Y:S01]  /*11ba0*/  IADD3 R52, R224.reuse, 0x40, RZ ;  /* 0x00000040e0347810 */ /* 0x040fe20007ffe0ff */
[----:B------:R-:W-:Y:S01]  /*11bb0*/  VIADD R53, R224, 0x40 ;  /* 0x00000040e0357836 */ /* 0x000fe20000000000 */
[----:B------:R-:W-:Y:S03]  /*11bc0*/  BSSY B2, `(.L_x_627) ;  /* 0x0000061000027945 */ /* 0x000fe60003800000 */
[----:B------:R-:W-:Y:S01]  /*11bd0*/  IMAD.SHL.U32 R52, R52, 0x40, RZ ;  /* 0x0000004034347824 */ /* 0x000fe200078e00ff */
[----:B------:R-:W-:-:S04]  /*11be0*/  SHF.L.U32 R53, R53, 0x6, RZ ;  /* 0x0000000635357819 */ /* 0x000fc800000006ff */
        /* <DEDUP_REMOVED lines=16> */
[----:B------:R-:W-:-:S03]  /*11cf0*/  LOP3.LUT R4, R53, 0x38, R5, 0xf8, !PT ;  /* 0x0000003835047812 */ /* 0x000fc600078ef805 */
[----:B------:R-:W-:Y:S01]  /*11d00*/  IMAD.SHL.U32 R7, R7, 0x400, RZ ;  /* 0x0000040007077824 */ /* 0x000fe200078e00ff */
[----:B------:R-:W-:-:S04]  /*11d10*/  LOP3.LUT R8, R4, R52, RZ, 0x3c, !PT ;  /* 0x0000003404087212 */ /* 0x000fc800078e3cff */
[----:B------:R-:W-:Y:S02]  /*11d20*/  LOP3.LUT R9, R7, 0x7fffe000, RZ, 0xc0, !PT ;  /* 0x7fffe00007097812 */ /* 0x000fe400078ec0ff */
[----:B---3--:R-:W0:Y:S02]  /*11d30*/  LDS.128 R4, [R54] ;  /* 0x0000000036047984 */ /* 0x008e240000000c00 */
[----:B-----5:R-:W-:-:S04]  /*11d40*/  IADD3 R8, R8, R9, R51 ;  /* 0x0000000908087210 */ /* 0x020fc80007ffe033 */
[----:B------:R-:W-:-:S05]  /*11d50*/  LEA R34, R8, R23, 0x1 ;  /* 0x0000001708227211 */ /* 0x000fca00078e08ff */
        /* <DEDUP_REMOVED lines=71> */
.L_x_628:
[----:B------:R-:W-:Y:S05]  /*121d0*/  BSYNC B2 ;  /* 0x0000000000027941 */ /* 0x000fea0003800000 */
.L_x_627:
        /* <DEDUP_REMOVED lines=18> */
[----:B-----5:R-:W-:Y:S01]  /*12300*/  IADD3 R8, R8, R9, R51 ;  /* 0x0000000908087210 */ /* 0x020fe20007ffe033 */
[----:B------:R-:W-:-:S03]  /*12310*/  HADD2.F32 R51, -RZ, R20.H1_H1 ;  /* 0x30000014ff337230 */ /* 0x000fc60000004100 */
        /* <DEDUP_REMOVED lines=69> */
.L_x_626:
[----:B------:R-:W-:Y:S05]  /*12770*/  BSYNC B1 ;  /* 0x0000000000017941 */ /* 0x000fea0003800000 */
.L_x_625:
[----:B01----:R-:W-:-:S05]  /*12780*/  VIADD R5, R224, 0x60 ;  /* 0x00000060e0057836 */ /* 0x003fca0000000000 */
[----:B------:R-:W-:-:S13]  /*12790*/  ISETP.GE.AND P0, PT, R5, R0, PT ;  /* 0x000000000500720c */ /* 0x000fda0003f06270 */
[----:B------:R-:W-:Y:S05]  /*127a0*/  @P0 BRA `(.L_x_605) ;  /* 0x0000000c001c0947 */ /* 0x000fea0003800000 */
[----:B------:R0:W5:Y:S01]  /*127b0*/  LDL R49, [R1+0x118] ;  /* 0x0001180001317983 */ /* 0x0001620000100800 */
[----:B------:R-:W1:Y:S01]  /*127c0*/  LDC R33, c[0x0][0x3f4] ;  /* 0x0000fd00ff217b82 */ /* 0x000e620000000800 */
[----:B-----5:R-:W-:Y:S01]  /*127d0*/  VIADD R51, R224, 0x60 ;  /* 0x00000060e0337836 */ /* 0x020fe20000000000 */
[----:B------:R-:W-:Y:S04]  /*127e0*/  BSSY B1, `(.L_x_629) ;  /* 0x000005f000017945 */ /* 0x000fe80003800000 */
[----:B------:R-:W-:-:S04]  /*127f0*/  SHF.L.U32 R51, R51, 0x6, RZ ;  /* 0x0000000633337819 */ /* 0x000fc800000006ff */
[----:B------:R-:W-:Y:S02]  /*12800*/  LOP3.LUT R51, R51, 0x1c0, RZ, 0xc0, !PT ;  /* 0x000001c033337812 */ /* 0x000fe400078ec0ff */
[-C--:B-1----:R-:W-:Y:S02]  /*12810*/  ISETP.GE.AND P0, PT, R16, R33.reuse, PT ;  /* 0x000000211000720c */ /* 0x082fe40003f06270 */
[----:B------:R-:W-:-:S11]  /*12820*/  ISETP.GE.AND P1, PT, R214, R33, PT ;  /* 0x00000021d600720c */ /* 0x000fd60003f26270 */
[----:B0-----:R-:W-:Y:S05]  /*12830*/  @P0 BRA `(.L_x_630) ;  /* 0x0000000400640947 */ /* 0x001fea0003800000 */
[----:B------:R-:W2:Y:S04]  /*12840*/  LDL R4, [R1+0x70] ;  /* 0x0000700001047983 */ /* 0x000ea80000100800 */
[----:B------:R-:W3:Y:S01]  /*12850*/  LDL R52, [R1+0x1a0] ;  /* 0x0001a00001347983 */ /* 0x000ee20000100800 */
[----:B------:R-:W-:Y:S01]  /*12860*/  SHF.R.U32.HI R7, RZ, 0x3, R51 ;  /* 0x00000003ff077819 */ /* 0x000fe20000011633 */
[----:B------:R-:W-:Y:S02]  /*12870*/  HADD2.F32 R46, -RZ, R29.H0_H0 ;  /* 0x2000001dff2e7230 */ /* 0x000fe40000004100 */
[----:B------:R-:W-:Y:S02]  /*12880*/  HADD2.F32 R44, -RZ, R25.H0_H0 ;  /* 0x20000019ff2c7230 */ /* 0x000fe40000004100 */
[----:B------:R-:W-:-:S02]  /*12890*/  HADD2.F32 R47, -RZ, R30.H0_H0 ;  /* 0x2000001eff2f7230 */ /* 0x000fc40000004100 */
[----:B------:R-:W-:Y:S02]  /*128a0*/  HADD2.F32 R45, -RZ, R26.H0_H0 ;  /* 0x2000001aff2d7230 */ /* 0x000fe40000004100 */
[----:B------:R-:W-:Y:S02]  /*128b0*/  HADD2.F32 R50, -RZ, R29.H1_H1 ;  /* 0x3000001dff327230 */ /* 0x000fe40000004100 */
        /* <DEDUP_REMOVED lines=10> */
[----:B------:R-:W-:-:S04]  /*12960*/  IADD3 R0, R0, R9, R49 ;  /* 0x0000000900007210 */ /* 0x000fc80007ffe031 */
        /* <DEDUP_REMOVED lines=11> */
[-C--:B------:R-:W-:Y:S01]  /*12a20*/  FMUL.FTZ R9, R46, R5.reuse ;  /* 0x000000052e097220 */ /* 0x080fe20000410000 */
[----:B------:R-:W-:Y:S02]  /*12a30*/  HADD2.F32 R39, -RZ, R8.H1_H1 ;  /* 0x30000008ff277230 */ /* 0x000fe40000004100 */
[----:B------:R-:W-:Y:S01]  /*12a40*/  FMUL.FTZ R43, R44, R5 ;  /* 0x000000052c2b7220 */ /* 0x000fe20000410000 */
[----:B------:R-:W-:Y:S01]  /*12a50*/  FMUL.FTZ R25, R50, R40 ;  /* 0x0000002832197220 */ /* 0x000fe20000410000 */
[----:B------:R-:W-:Y:S01]  /*12a60*/  FFMA.FTZ R5, R44, R36, -R9 ;  /* 0x000000242c057223 */ /* 0x000fe20000010809 */
[----:B------:R-:W-:Y:S01]  /*12a70*/  FMUL.FTZ R29, R48, R40 ;  /* 0x00000028301d7220 */ /* 0x000fe20000410000 */
[----:B------:R-:W-:Y:S01]  /*12a80*/  FFMA.FTZ R9, R46, R36, R43 ;  /* 0x000000242e097223 */ /* 0x000fe2000001002b */
[-C--:B------:R-:W-:Y:S01]  /*12a90*/  FMUL.FTZ R44, R47, R39.reuse ;  /* 0x000000272f2c7220 */ /* 0x080fe20000410000 */
[----:B------:R-:W-:Y:S01]  /*12aa0*/  FMUL.FTZ R46, R45, R39 ;  /* 0x000000272d2e7220 */ /* 0x000fe20000410000 */
[----:B------:R-:W-:-:S02]  /*12ab0*/  HADD2.F32 R43, -RZ, R30.H1_H1 ;  /* 0x3000001eff2b7230 */ /* 0x000fc40000004100 */
[-C--:B------:R-:W-:Y:S01]  /*12ac0*/  FFMA.FTZ R25, R48, R38.reuse, -R25 ;  /* 0x0000002630197223 */ /* 0x080fe20000010819 */
[-C--:B------:R-:W-:Y:S01]  /*12ad0*/  FFMA.FTZ R36, R45, R37.reuse, -R44 ;  /* 0x000000252d247223 */ /* 0x080fe2000001082c */
[----:B------:R-:W-:Y:S01]  /*12ae0*/  FFMA.FTZ R46, R47, R37, R46 ;  /* 0x000000252f2e7223 */ /* 0x000fe2000001002e */
[----:B------:R-:W-:Y:S02]  /*12af0*/  HADD2.F32 R37, -RZ, R26.H1_H1 ;  /* 0x3000001aff257230 */ /* 0x000fe40000004100 */
[----:B------:R-:W-:Y:S01]  /*12b00*/  FFMA.FTZ R29, R50, R38, R29 ;  /* 0x00000026321d7223 */ /* 0x000fe2000001001d */
[----:B------:R-:W-:Y:S02]  /*12b10*/  HADD2.F32 R42, -RZ, R10.H0_H0 ;  /* 0x2000000aff2a7230 */ /* 0x000fe40000004100 */
[-C--:B------:R-:W-:Y:S01]  /*12b20*/  FMUL.FTZ R26, R43, R41.reuse ;  /* 0x000000292b1a7220 */ /* 0x080fe20000410000 */
[----:B------:R-:W-:Y:S02]  /*12b30*/  HADD2.F32 R38, -RZ, R27.H0_H0 ;  /* 0x2000001bff267230 */ /* 0x000fe40000004100 */
[----:B------:R-:W-:Y:S01]  /*12b40*/  FMUL.FTZ R30, R37, R41 ;  /* 0x00000029251e7220 */ /* 0x000fe20000410000 */
[----:B------:R-:W-:-:S02]  /*12b50*/  HADD2.F32 R44, -RZ, R31.H0_H0 ;  /* 0x2000001fff2c7230 */ /* 0x000fc40000004100 */
[-C--:B------:R-:W-:Y:S01]  /*12b60*/  FFMA.FTZ R26, R37, R35.reuse, -R26 ;  /* 0x00000023251a7223 */ /* 0x080fe2000001081a */
[----:B------:R-:W-:Y:S02]  /*12b70*/  HADD2.F32 R10, -RZ, R10.H1_H1 ;  /* 0x3000000aff0a7230 */ /* 0x000fe40000004100 */
[-C--:B------:R-:W-:Y:S01]  /*12b80*/  FMUL.FTZ R39, R38, R42.reuse ;  /* 0x0000002a26277220 */ /* 0x080fe20000410000 */
[----:B------:R-:W-:Y:S02]  /*12b90*/  HADD2.F32 R48, -RZ, R32.H0_H0 ;  /* 0x20000020ff307230 */ /* 0x000fe40000004100 */
[----:B------:R-:W-:Y:S01]  /*12ba0*/  FMUL.FTZ R37, R44, R42 ;  /* 0x0000002a2c257220 */ /* 0x000fe20000410000 */
[----:B------:R-:W-:Y:S02]  /*12bb0*/  HADD2.F32 R40, -RZ, R28.H0_H0 ;  /* 0x2000001cff287230 */ /* 0x000fe40000004100 */
[----:B------:R-:W-:Y:S01]  /*12bc0*/  FFMA.FTZ R30, R43, R35, R30 ;  /* 0x000000232b1e7223 */ /* 0x000fe2000001001e */
[----:B------:R-:W-:-:S02]  /*12bd0*/  HADD2.F32 R8, -RZ, R11.H0_H0 ;  /* 0x2000000bff087230 */ /* 0x000fc40000004100 */
[----:B------:R-:W-:Y:S01]  /*12be0*/  FMUL.FTZ R35, R48, R10 ;  /* 0x0000000a30237220 */ /* 0x000fe20000410000 */
[-C--:B------:R-:W-:Y:S01]  /*12bf0*/  FFMA.FTZ R37, R38, R34.reuse, -R37 ;  /* 0x0000002226257223 */ /* 0x080fe20000010825 */
[----:B------:R-:W-:Y:S01]  /*12c00*/  FFMA.FTZ R39, R44, R34, R39 ;  /* 0x000000222c277223 */ /* 0x000fe20000010027 */
[C---:B------:R-:W-:Y:S01]  /*12c10*/  FMUL.FTZ R41, R40.reuse, R10 ;  /* 0x0000000a28297220 */ /* 0x040fe20000410000 */
[----:B------:R-:W-:Y:S02]  /*12c20*/  HADD2.F32 R11, -RZ, R11.H1_H1 ;  /* 0x3000000bff0b7230 */ /* 0x000fe40000004100 */
[----:B------:R-:W-:Y:S01]  /*12c30*/  FFMA.FTZ R10, R40, R6, -R35 ;  /* 0x00000006280a7223 */ /* 0x000fe20000010823 */
[----:B------:R-:W-:Y:S02]  /*12c40*/  HADD2.F32 R38, -RZ, R31.H1_H1 ;  /* 0x3000001fff267230 */ /* 0x000fe40000004100 */
[----:B------:R-:W-:Y:S02]  /*12c50*/  HADD2.F32 R34, -RZ, R27.H1_H1 ;  /* 0x3000001bff227230 */ /* 0x000fe40000004100 */
[----:B------:R-:W-:-:S02]  /*12c60*/  HADD2.F32 R43, -RZ, R32.H1_H1 ;  /* 0x30000020ff2b7230 */ /* 0x000fc40000004100 */
[----:B------:R-:W-:Y:S01]  /*12c70*/  FMUL.FTZ R27, R38, R8 ;  /* 0x00000008261b7220 */ /* 0x000fe20000410000 */
[----:B------:R-:W-:Y:S02]  /*12c80*/  HADD2.F32 R35, -RZ, R28.H1_H1 ;  /* 0x3000001cff237230 */ /* 0x000fe40000004100 */
[----:B------:R-:W-:Y:S01]  /*12c90*/  FFMA.FTZ R28, R48, R6, R41 ;  /* 0x00000006301c7223 */ /* 0x000fe20000010029 */
[--C-:B------:R-:W-:Y:S02]  /*12ca0*/  HADD2.F32 R4, -RZ, R7.reuse.H0_H0 ;  /* 0x20000007ff047230 */ /* 0x100fe40000004100 */
[C---:B------:R-:W-:Y:S01]  /*12cb0*/  FMUL.FTZ R31, R34.reuse, R8 ;  /* 0x00000008221f7220 */ /* 0x040fe20000410000 */
[----:B------:R-:W-:Y:S02]  /*12cc0*/  HADD2.F32 R7, -RZ, R7.H1_H1 ;  /* 0x30000007ff077230 */ /* 0x000fe40000004100 */
[-C--:B------:R-:W-:Y:S01]  /*12cd0*/  FMUL.FTZ R6, R43, R11.reuse ;  /* 0x0000000b2b067220 */ /* 0x080fe20000410000 */
[C---:B------:R-:W-:Y:S01]  /*12ce0*/  FMUL.FTZ R8, R35.reuse, R11 ;  /* 0x0000000b23087220 */ /* 0x040fe20000410000 */
[-C--:B------:R-:W-:Y:S01]  /*12cf0*/  FFMA.FTZ R27, R34, R4.reuse, -R27 ;  /* 0x00000004221b7223 */ /* 0x080fe2000001081b */
[----:B------:R-:W-:Y:S01]  /*12d00*/  FFMA.FTZ R11, R38, R4, R31 ;  /* 0x00000004260b7223 */ /* 0x000fe2000001001f */
[-C--:B------:R-:W-:Y:S01]  /*12d10*/  FFMA.FTZ R32, R35, R7.reuse, -R6 ;  /* 0x0000000723207223 */ /* 0x080fe20000010806 */
[----:B------:R-:W-:Y:S01]  /*12d20*/  FFMA.FTZ R34, R43, R7, R8 ;  /* 0x000000072b227223 */ /* 0x000fe20000010008 */
[----:B------:R-:W-:-:S02]  /*12d30*/  F2FP.F16.F32.PACK_AB R4, R36, R5 ;  /* 0x000000052404723e */ /* 0x000fc400000000ff */
[----:B------:R-:W-:Y:S02]  /*12d40*/  F2FP.F16.F32.PACK_AB R8, R46, R9 ;  /* 0x000000092e08723e */ /* 0x000fe400000000ff */
        /* <DEDUP_REMOVED lines=8> */
.L_x_630:
[----:B------:R-:W-:Y:S05]  /*12dd0*/  BSYNC B1 ;  /* 0x0000000000017941 */ /* 0x000fea0003800000 */
.L_x_629:
[----:B------:R-:W-:Y:S05]  /*12de0*/  @P1 BRA `(.L_x_605) ;  /* 0x00000004008c1947 */ /* 0x000fea0003800000 */
[----:B0-----:R-:W2:Y:S04]  /*12df0*/  LDL R0, [R1+0x11c] ;  /* 0x00011c0001007983 */ /* 0x001ea80000100800 */
[----:B------:R-:W3:Y:S01]  /*12e00*/  LDL R4, [R1+0x114] ;  /* 0x0001140001047983 */ /* 0x000ee20000100800 */
[----:B------:R-:W-:Y:S02]  /*12e10*/  SHF.R.S32.HI R5, RZ, 0x1f, R214 ;  /* 0x0000001fff057819 */ /* 0x000fe400000114d6 */
[----:B------:R-:W-:Y:S01]  /*12e20*/  SHF.R.U32.HI R7, RZ, 0x3, R51 ;  /* 0x00000003ff077819 */ /* 0x000fe20000011633 */
[----:B------:R-:W-:Y:S02]  /*12e30*/  HADD2.F32 R36, -RZ, R15.H0_H0 ;  /* 0x2000000fff247230 */ /* 0x000fe40000004100 */
[----:B------:R-:W-:-:S02]  /*12e40*/  HADD2.F32 R34, -RZ, R3.H0_H0 ;  /* 0x20000003ff227230 */ /* 0x000fc40000004100 */
[----:B------:R-:W-:Y:S02]  /*12e50*/  HADD2.F32 R41, -RZ, R20.H0_H0 ;  /* 0x20000014ff297230 */ /* 0x000fe40000004100 */
[----:B------:R-:W-:Y:S01]  /*12e60*/  HADD2.F32 R39, -RZ, R12.H0_H0 ;  /* 0x2000000cff277230 */ /* 0x000fe20000004100 */
[----:B--2---:R-:W-:Y:S02]  /*12e70*/  R2UR UR4, R0 ;  /* 0x00000000000472ca */ /* 0x004fe400000e0000 */
[CC--:B------:R-:W-:Y:S02]  /*12e80*/  LEA.HI R0, R5.reuse, R214.reuse, RZ, 0x6 ;  /* 0x000000d605007211 */ /* 0x0c0fe400078f30ff */
[----:B------:R-:W-:Y:S02]  /*12e90*/  LEA.HI R5, R5, R214, RZ, 0x3 ;  /* 0x000000d605057211 */ /* 0x000fe400078f18ff */
[----:B---3--:R-:W-:Y:S01]  /*12ea0*/  LEA.HI R33, R33, R4, RZ, 0x1d ;  /* 0x0000000421217211 */ /* 0x008fe200078fe8ff */
[----:B------:R-:W-:Y:S01]  /*12eb0*/  IMAD.SHL.U32 R4, R0, 0x80, RZ ;  /* 0x0000008000047824 */ /* 0x000fe200078e00ff */
[----:B------:R-:W-:-:S02]  /*12ec0*/  LOP3.LUT R6, R51, 0x38, R5, 0xf8, !PT ;  /* 0x0000003833067812 */ /* 0x000fc400078ef805 */
[----:B------:R-:W-:Y:S02]  /*12ed0*/  SHF.R.S32.HI R0, RZ, 0x1f, R33 ;  /* 0x0000001fff007819 */ /* 0x000fe40000011421 */
[----:B------:R-:W-:Y:S01]  /*12ee0*/  LOP3.LUT R5, R4, 0xffffe000, RZ, 0xc0, !PT ;  /* 0xffffe00004057812 */ /* 0x000fe200078ec0ff */
[----:B------:R-:W-:Y:S01]  /*12ef0*/  IMAD.SHL.U32 R4, R33, 0x8, RZ ;  /* 0x0000000821047824 */ /* 0x000fe200078e00ff */
[----:B------:R-:W-:Y:S02]  /*12f00*/  LOP3.LUT R6, R6, R7, RZ, 0x3c, !PT ;  /* 0x0000000706067212 */ /* 0x000fe400078e3cff */
[----:B------:R-:W-:Y:S02]  /*12f10*/  LEA.HI R0, R0, R33, RZ, 0x3 ;  /* 0x0000002100007211 */ /* 0x000fe400078f18ff */
[----:B------:R-:W-:Y:S02]  /*12f20*/  IADD3 R6, R6, R5, R49 ;  /* 0x0000000506067210 */ /* 0x000fe40007ffe031 */
[----:B------:R-:W-:-:S02]  /*12f30*/  LOP3.LUT R4, R51, 0x38, R4, 0xf8, !PT ;  /* 0x0000003833047812 */ /* 0x000fc400078ef804 */
[----:B------:R-:W-:Y:S02]  /*12f40*/  SHF.L.U32 R5, R0, 0xa, RZ ;  /* 0x0000000a00057819 */ /* 0x000fe400000006ff */
[----:B------:R-:W-:Y:S02]  /*12f50*/  LOP3.LUT R8, R4, R7, RZ, 0x3c, !PT ;  /* 0x0000000704087212 */ /* 0x000fe400078e3cff */
[----:B------:R-:W-:-:S04]  /*12f60*/  LOP3.LUT R9, R5, 0x7fffe000, RZ, 0xc0, !PT ;  /* 0x7fffe00005097812 */ /* 0x000fc800078ec0ff */
[----:B------:R-:W-:-:S05]  /*12f70*/  IADD3 R8, R8, R9, R49 ;  /* 0x0000000908087210 */ /* 0x000fca0007ffe031 */
[----:B------:R-:W-:Y:S01]  /*12f80*/  IMAD R25, R8, 0x2, R23 ;  /* 0x0000000208197824 */ /* 0x000fe200078e0217 */
[----:B------:R-:W-:-:S04]  /*12f90*/  LEA R0, R6, UR4, 0x1 ;  /* 0x0000000406007c11 */ /* 0x000fc8000f8e08ff */
[----:B------:R-:W0:Y:S04]  /*12fa0*/  LDS.128 R8, [R25+0x14400] ;  /* 0x0144000019087984 */ /* 0x000e280000000c00 */
[----:B------:R-:W1:Y:S01]  /*12fb0*/  LDS.128 R4, [R0] ;  /* 0x0000000000047984 */ /* 0x000e620000000c00 */
[--C-:B0-----:R-:W-:Y:S02]  /*12fc0*/  HADD2.F32 R30, -RZ, R8.reuse.H0_H0 ;  /* 0x20000008ff1e7230 */ /* 0x101fe40000004100 */
[----:B------:R-:W-:Y:S02]  /*12fd0*/  HADD2.F32 R8, -RZ, R8.H1_H1 ;  /* 0x30000008ff087230 */ /* 0x000fe40000004100 */
[--C-:B-1----:R-:W-:Y:S02]  /*12fe0*/  HADD2.F32 R26, -RZ, R4.reuse.H0_H0 ;  /* 0x20000004ff1a7230 */ /* 0x102fe40000004100 */
[-C--:B------:R-:W-:Y:S01]  /*12ff0*/  FMUL.FTZ R35, R36, R30.reuse ;  /* 0x0000001e24237220 */ /* 0x080fe20000410000 */
[----:B------:R-:W-:Y:S01]  /*13000*/  FMUL.FTZ R37, R34, R30 ;  /* 0x0000001e22257220 */ /* 0x000fe20000410000 */
[----:B------:R-:W-:-:S02]  /*13010*/  HADD2.F32 R27, -RZ, R4.H1_H1 ;  /* 0x30000004ff1b7230 */ /* 0x000fc40000004100 */
[-C--:B------:R-:W-:Y:S01]  /*13020*/  FFMA.FTZ R35, R34, R26.reuse, -R35 ;  /* 0x0000001a22237223 */ /* 0x080fe20000010823 */
[----:B------:R-:W-:Y:S02]  /*13030*/  HADD2.F32 R31, -RZ, R9.H0_H0 ;  /* 0x20000009ff1f7230 */ /* 0x000fe40000004100 */
[----:B------:R-:W-:Y:S01]  /*13040*/  FFMA.FTZ R37, R36, R26, R37 ;  /* 0x0000001a24257223 */ /* 0x000fe20000010025 */
[----:B------:R-:W-:Y:S02]  /*13050*/  HADD2.F32 R34, -RZ, R15.H1_H1 ;  /* 0x3000000fff227230 */ /* 0x000fe40000004100 */
[-C--:B------:R-:W-:Y:S01]  /*13060*/  FMUL.FTZ R30, R41, R8.reuse ;  /* 0x00000008291e7220 */ /* 0x080fe20000410000 */
[----:B------:R-:W-:Y:S02]  /*13070*/  HADD2.F32 R26, -RZ, R3.H1_H1 ;  /* 0x30000003ff1a7230 */ /* 0x000fe40000004100 */
[----:B------:R-:W-:Y:S01]  /*13080*/  FMUL.FTZ R8, R39, R8 ;  /* 0x0000000827087220 */ /* 0x000fe20000410000 */
[----:B------:R-:W-:-:S02]  /*13090*/  HADD2.F32 R28, -RZ, R5.H0_H0 ;  /* 0x20000005ff1c7230 */ /* 0x000fc40000004100 */
[----:B------:R-:W-:Y:S01]  /*130a0*/  FFMA.FTZ R30, R39, R27, -R30 ;  /* 0x0000001b271e7223 */ /* 0x000fe2000001081e */
[-C--:B------:R-:W-:Y:S01]  /*130b0*/  FMUL.FTZ R3, R34, R31.reuse ;  /* 0x0000001f22037220 */ /* 0x080fe20000410000 */
[----:B------:R-:W-:Y:S02]  /*130c0*/  HADD2.F32 R9, -RZ, R9.H1_H1 ;  /* 0x30000009ff097230 */ /* 0x000fe40000004100 */
[----:B------:R-:W-:Y:S01]  /*130d0*/  FMUL.FTZ R31, R26, R31 ;  /* 0x0000001f1a1f7220 */ /* 0x000fe20000410000 */
[----:B------:R-:W-:Y:S02]  /*130e0*/  HADD2.F32 R39, -RZ, R20.H1_H1 ;  /* 0x30000014ff277230 */ /* 0x000fe40000004100 */
[----:B------:R-:W-:Y:S02]  /*130f0*/  HADD2.F32 R15, -RZ, R12.H1_H1 ;  /* 0x3000000cff0f7230 */ /* 0x000fe40000004100 */
[----:B------:R-:W-:Y:S01]  /*13100*/  FFMA.FTZ R8, R41, R27, R8 ;  /* 0x0000001b29087223 */ /* 0x000fe20000010008 */
[----:B------:R-:W-:-:S02]  /*13110*/  HADD2.F32 R5, -RZ, R5.H1_H1 ;  /* 0x30000005ff057230 */ /* 0x000fc40000004100 */
[-C--:B------:R-:W-:Y:S01]  /*13120*/  FFMA.FTZ R31, R34, R28.reuse, R31 ;  /* 0x0000001c221f7223 */ /* 0x080fe2000001001f */
[--C-:B------:R-:W-:Y:S02]  /*13130*/  HADD2.F32 R32, -RZ, R10.reuse.H0_H0 ;  /* 0x2000000aff207230 */ /* 0x100fe40000004100 */
[-C--:B------:R-:W-:Y:S01]  /*13140*/  FMUL.FTZ R12, R39, R9.reuse ;  /* 0x00000009270c7220 */ /* 0x080fe20000410000 */
[----:B------:R-:W-:Y:S02]  /*13150*/  HADD2.F32 R41, -RZ, R21.H0_H0 ;  /* 0x20000015ff297230 */ /* 0x000fe40000004100 */
[----:B------:R-:W-:Y:S01]  /*13160*/  FMUL.FTZ R20, R15, R9 ;  /* 0x000000090f147220 */ /* 0x000fe20000410000 */
[----:B------:R-:W-:Y:S02]  /*13170*/  HADD2.F32 R10, -RZ, R10.H1_H1 ;  /* 0x3000000aff0a7230 */ /* 0x000fe40000004100 */
[----:B------:R-:W-:Y:S02]  /*13180*/  HADD2.F32 R34, -RZ, R24.H0_H0 ;  /* 0x20000018ff227230 */ /* 0x000fe40000004100 */
[----:B------:R-:W-:Y:S01]  /*13190*/  FFMA.FTZ R3, R26, R28, -R3 ;  /* 0x0000001c1a037223 */ /* 0x000fe20000010803 */
[----:B------:R-:W-:-:S02]  /*131a0*/  HADD2.F32 R29, -RZ, R6.H0_H0 ;  /* 0x20000006ff1d7230 */ /* 0x000fc40000004100 */
[-C--:B------:R-:W-:Y:S01]  /*131b0*/  FFMA.FTZ R12, R15, R5.reuse, -R12 ;  /* 0x000000050f0c7223 */ /* 0x080fe2000001080c */
[----:B------:R-:W-:Y:S02]  /*131c0*/  HADD2.F32 R27, -RZ, R13.H0_H0 ;  /* 0x2000000dff1b7230 */ /* 0x000fe40000004100 */
[----:B------:R-:W-:Y:S01]  /*131d0*/  FMUL.FTZ R26, R41, R32 ;  /* 0x00000020291a7220 */ /* 0x000fe20000410000 */
[----:B------:R-:W-:Y:S02]  /*131e0*/  HADD2.F32 R6, -RZ, R6.H1_H1 ;  /* 0x30000006ff067230 */ /* 0x000fe40000004100 */
[----:B------:R-:W-:Y:S01]  /*131f0*/  FFMA.FTZ R20, R39, R5, R20 ;  /* 0x0000000527147223 */ /* 0x000fe20000010014 */
[----:B------:R-:W-:Y:S02]  /*13200*/  HADD2.F32 R28, -RZ, R14.H0_H0 ;  /* 0x2000000eff1c7230 */ /* 0x000fe40000004100 */
[----:B------:R-:W-:Y:S01]  /*13210*/  FMUL.FTZ R5, R34, R10 ;  /* 0x0000000a22057220 */ /* 0x000fe20000410000 */
[----:B------:R-:W-:-:S02]  /*13220*/  HADD2.F32 R33, -RZ, R11.H0_H0 ;  /* 0x2000000bff217230 */ /* 0x000fc40000004100 */
[C---:B------:R-:W-:Y:S01]  /*13230*/  FMUL.FTZ R32, R27.reuse, R32 ;  /* 0x000000201b207220 */ /* 0x040fe20000410000 */
[----:B------:R-:W-:Y:S01]  /*13240*/  FFMA.FTZ R26, R27, R29, -R26 ;  /* 0x0000001d1b1a7223 */ /* 0x000fe2000001081a */
[----:B------:R-:W-:Y:S02]  /*13250*/  HADD2.F32 R11, -RZ, R11.H1_H1 ;  /* 0x3000000bff0b7230 */ /* 0x000fe40000004100 */
[C---:B------:R-:W-:Y:S01]  /*13260*/  FMUL.FTZ R9, R28.reuse, R10 ;  /* 0x0000000a1c097220 */ /* 0x040fe20000410000 */
[----:B------:R-:W-:Y:S01]  /*13270*/  FFMA.FTZ R15, R28, R6, -R5 ;  /* 0x000000061c0f7223 */ /* 0x000fe20000010805 */
[----:B------:R-:W-:Y:S02]  /*13280*/  HADD2.F32 R36, -RZ, R21.H1_H1 ;  /* 0x30000015ff247230 */ /* 0x000fe40000004100 */
[----:B------:R-:W-:Y:S02]  /*13290*/  HADD2.F32 R27, -RZ, R24.H1_H1 ;  /* 0x30000018ff1b7230 */ /* 0x000fe40000004100 */
[----:B------:R-:W-:-:S02]  /*132a0*/  HADD2.F32 R28, -RZ, R13.H1_H1 ;  /* 0x3000000dff1c7230 */ /* 0x000fc40000004100 */
[----:B------:R-:W-:Y:S02]  /*132b0*/  HADD2.F32 R21, -RZ, R14.H1_H1 ;  /* 0x3000000eff157230 */ /* 0x000fe40000004100 */
[----:B------:R-:W-:Y:S01]  /*132c0*/  FFMA.FTZ R13, R34, R6, R9 ;  /* 0x00000006220d7223 */ /* 0x000fe20000010009 */
[--C-:B------:R-:W-:Y:S02]  /*132d0*/  HADD2.F32 R4, -RZ, R7.reuse.H0_H0 ;  /* 0x20000007ff047230 */ /* 0x100fe40000004100 */
[----:B------:R-:W-:Y:S01]  /*132e0*/  FMUL.FTZ R5, R36, R33 ;  /* 0x0000002124057220 */ /* 0x000fe20000410000 */
[----:B------:R-:W-:Y:S02]  /*132f0*/  HADD2.F32 R7, -RZ, R7.H1_H1 ;  /* 0x30000007ff077230 */ /* 0x000fe40000004100 */
[----:B------:R-:W-:Y:S01]  /*13300*/  FMUL.FTZ R6, R27, R11 ;  /* 0x0000000b1b067220 */ /* 0x000fe20000410000 */
[C---:B------:R-:W-:Y:S01]  /*13310*/  FMUL.FTZ R33, R28.reuse, R33 ;  /* 0x000000211c217220 */ /* 0x040fe20000410000 */
[C---:B------:R-:W-:Y:S01]  /*13320*/  FMUL.FTZ R10, R21.reuse, R11 ;  /* 0x0000000b150a7220 */ /* 0x040fe20000410000 */
[-C--:B------:R-:W-:Y:S01]  /*13330*/  FFMA.FTZ R11, R28, R4.reuse, -R5 ;  /* 0x000000041c0b7223 */ /* 0x080fe20000010805 */
[----:B------:R-:W-:Y:S01]  /*13340*/  FFMA.FTZ R14, R21, R7, -R6 ;  /* 0x00000007150e7223 */ /* 0x000fe20000010806 */
[----:B------:R-:W-:Y:S01]  /*13350*/  FFMA.FTZ R32, R41, R29, R32 ;  /* 0x0000001d29207223 */ /* 0x000fe20000010020 */
[----:B------:R-:W-:Y:S01]  /*13360*/  FFMA.FTZ R33, R36, R4, R33 ;  /* 0x0000000424217223 */ /* 0x000fe20000010021 */
[----:B------:R-:W-:Y:S01]  /*13370*/  FFMA.FTZ R24, R27, R7, R10 ;  /* 0x000000071b187223 */ /* 0x000fe2000001000a */
[----:B------:R-:W-:-:S02]  /*13380*/  F2FP.F16.F32.PACK_AB R4, R30, R35 ;  /* 0x000000231e04723e */ /* 0x000fc400000000ff */
[----:B------:R-:W-:Y:S02]  /*13390*/  F2FP.F16.F32.PACK_AB R5, R12, R3 ;  /* 0x000000030c05723e */ /* 0x000fe400000000ff */
[----:B------:R-:W-:Y:S02]  /*133a0*/  F2FP.F16.F32.PACK_AB R6, R15, R26 ;  /* 0x0000001a0f06723e */ /* 0x000fe400000000ff */
[----:B------:R-:W-:Y:S02]  /*133b0*/  F2FP.F16.F32.PACK_AB R7, R14, R11 ;  /* 0x0000000b0e07723e */ /* 0x000fe400000000ff */
[----:B------:R-:W-:Y:S02]  /*133c0*/  F2FP.F16.F32.PACK_AB R8, R8, R37 ;  /* 0x000000250808723e */ /* 0x000fe400000000ff */
[----:B------:R-:W-:Y:S02]  /*133d0*/  F2FP.F16.F32.PACK_AB R9, R20, R31 ;  /* 0x0000001f1409723e */ /* 0x000fe400000000ff */
[----:B------:R-:W-:-:S02]  /*133e0*/  F2FP.F16.F32.PACK_AB R10, R13, R32 ;  /* 0x000000200d0a723e */ /* 0x000fc400000000ff */
[----:B------:R-:W-:Y:S01]  /*133f0*/  F2FP.F16.F32.PACK_AB R11, R24, R33 ;  /* 0x00000021180b723e */ /* 0x000fe200000000ff */
[----:B------:R4:W-:Y:S04]  /*13400*/  STS.128 [R0], R4 ;  /* 0x0000000400007388 */ /* 0x0009e80000000c00 */
[----:B------:R4:W-:Y:S02]  /*13410*/  STS.128 [R25+0x14400], R8 ;  /* 0x0144000819007388 */ /* 0x0009e40000000c00 */
.L_x_605:
[----:B------:R-:W-:Y:S05]  /*13420*/  BSYNC B0 ;  /* 0x0000000000007941 */ /* 0x000fea0003800000 */
.L_x_574:
[----:B------:R-:W-:Y:S01]  /*13430*/  @!PT LDS RZ, [RZ] ;  /* 0x00000000fffff984 */ /* 0x000fe20000000800 */
[----:B------:R-:W-:Y:S01]  /*13440*/  @!PT LDS RZ, [RZ] ;  /* 0x00000000fffff984 */ /* 0x000fe20000000800 */
[----:B------:R-:W-:Y:S01]  /*13450*/  @!PT LDS RZ, [RZ] ;  /* 0x00000000fffff984 */ /* 0x000fe20000000800 */
[----:B------:R-:W-:Y:S01]  /*13460*/  @!PT LDS RZ, [RZ] ;  /* 0x00000000fffff984 */ /* 0x000fe20000000800 */
[----:B------:R0:W-:Y:S06]  /*13470*/  MEMBAR.ALL.CTA ;  /* 0x0000000000007992 */ /* 0x0001ec0000008000 */
[----:B0-----:R-:W0:Y:S01]  /*13480*/  FENCE.VIEW.ASYNC.S ;  /* 0x00000000000073c6 */ /* 0x001e220000000000 */
[----:B------:R-:W-:Y:S05]  /*13490*/  WARPSYNC.ALL ;  /* 0x0000000000007948 */ /* 0x000fea0003800000 */
[----:B0-----:R-:W-:Y:S06]  /*134a0*/  BAR.SYNC.DEFER_BLOCKING 0xd, 0x100 ;  /* 0x0344000000007b1d */ /* 0x001fec0000010000 */
.L_x_572:
[----:B------:R-:W-:-:S06]  /*134b0*/  ULOP3.LUT UR4, UR60, 0x1, URZ, 0xfc, !UPT ;  /* 0x000000013c047892 */ /* 0x000fcc000f8efc3f */
[----:B01--4-:R-:W-:-:S05]  /*134c0*/  IMAD.U32 R0, RZ, RZ, UR4 ;  /* 0x00000004ff007e24 */ /* 0x013fca000f8e00ff */
[----:B------:R-:W-:-:S13]  /*134d0*/  ISETP.NE.AND P0, PT, R0, 0x3, PT ;  /* 0x000000030000780c */ /* 0x000fda0003f05270 */
[----:B------:R-:W-:Y:S05]  /*134e0*/  @!P0 BRA `(.L_x_631) ;  /* 0x0000000000048947 */ /* 0x000fea0003800000 */
[----:B------:R-:W-:Y:S01]  /*134f0*/  BPT.TRAP 0x1 ;  /* 0x000000040000795c */ /* 0x000fe20000300000 */
.L_x_631:
[----:B------:R-:W-:Y:S02]  /*13500*/  LEA R0, R226, R23, 0x3 ;  /* 0x00000017e2007211 */ /* 0x000fe400078e18ff */
[----:B------:R-:W-:-:S04]  /*13510*/  SHF.L.U32 R3, R229, 0x1f, RZ ;  /* 0x0000001fe5037819 */ /* 0x000fc800000006ff */
[----:B------:R0:W1:Y:S01]  /*13520*/  SYNCS.PHASECHK.TRANS64.TRYWAIT P1, [R0+URZ+0x38830], R3 ;  /* 0x03883003000075a7 */ /* 0x000062000802017f */
[----:B------:R-:W-:Y:S05]  /*13530*/  @!P0 BRA `(.L_x_632) ;  /* 0x0000000000048947 */ /* 0x000fea0003800000 */
[----:B------:R-:W-:Y:S01]  /*13540*/  BPT.TRAP 0x1 ;  /* 0x000000040000795c */ /* 0x000fe20000300000 */
.L_x_632:
[----:B------:R-:W-:Y:S01]  /*13550*/  IMAD.MOV.U32 R151, RZ, RZ, RZ ;  /* 0x000000ffff977224 */ /* 0x000fe200078e00ff */
[----:B-1----:R-:W-:Y:S06]  /*13560*/  @P1 BRA `(.L_x_633) ;  /* 0x0000000000081947 */ /* 0x002fec0003800000 */
[----:B------:R-:W1:Y:S02]  /*13570*/  SYNCS.PHASECHK.TRANS64.TRYWAIT P1, [R0+URZ+0x38830], R3 ;  /* 0x03883003000075a7 */ /* 0x000e64000802017f */
[----:B-1----:R-:W-:Y:S05]  /*13580*/  @!P1 BRA `(.L_x_634) ;  /* 0x00000188000c9947 */ /* 0x002fea0003800000 */
.L_x_633:
[----:B------:R-:W-:Y:S05]  /*13590*/  WARPSYNC.ALL ;  /* 0x0000000000007948 */ /* 0x000fea0003800000 */
[----:B01----:R-:W-:Y:S01]  /*135a0*/  VIADD R3, R23, 0x24400 ;  /* 0x0002440017037836 */ /* 0x003fe20000000000 */
[----:B------:R-:W-:Y:S01]  /*135b0*/  R2UR UR20, R2 ;  /* 0x00000000021472ca */ /* 0x000fe200000e0000 */
[----:B--23--:R-:W-:Y:S01]  /*135c0*/  IMAD.MOV.U32 R5, RZ, RZ, 0x40000040 ;  /* 0x40000040ff057424 */ /* 0x00cfe200078e00ff */
[----:B------:R-:W-:Y:S01]  /*135d0*/  WARPGROUP.ARRIVE ;  /* 0x00000000000079c5 */ /* 0x000fe20000000000 */
[----:B------:R-:W-:Y:S01]  /*135e0*/  UMOV UR25, 0x40000040 ;  /* 0x4000004000197882 */ /* 0x000fe20000000000 */
[----:B------:R-:W-:Y:S01]  /*135f0*/  SHF.R.U32.HI R3, RZ, 0x4, R3 ;  /* 0x00000004ff037819 */ /* 0x000fe20000011603 */
[----:B------:R-:W-:Y:S01]  /*13600*/  UMOV UR17, UR25 ;  /* 0x0000001900117c82 */ /* 0x000fe20008000000 */
[----:B------:R-:W-:Y:S01]  /*13610*/  R2UR UR27, R5 ;  /* 0x00000000051b72ca */ /* 0x000fe200000e0000 */
[----:B------:R-:W-:Y:S01]  /*13620*/  UMOV UR5, UR17 ;  /* 0x0000001100057c82 */ /* 0x000fe20008000000 */
[----:B------:R-:W-:Y:S01]  /*13630*/  LOP3.LUT R3, R3, 0x3fff, RZ, 0xc0, !PT ;  /* 0x00003fff03037812 */ /* 0x000fe200078ec0ff */
[----:B------:R-:W-:Y:S01]  /*13640*/  UMOV UR9, UR17 ;  /* 0x0000001100097c82 */ /* 0x000fe20008000000 */
[----:B------:R-:W-:Y:S01]  /*13650*/  MOV R7, 0x40000040 ;  /* 0x4000004000077802 */ /* 0x000fe20000000f00 */
[----:B------:R-:W-:Y:S01]  /*13660*/  UMOV UR13, UR17 ;  /* 0x00000011000d7c82 */ /* 0x000fe20008000000 */
[----:B------:R-:W-:Y:S01]  /*13670*/  LOP3.LUT R4, R3, 0x10000, RZ, 0xfc, !PT ;  /* 0x0001000003047812 */ /* 0x000fe200078efcff */
[----:B------:R-:W-:Y:S01]  /*13680*/  ULOP3.LUT UR20, UR20, 0x10000, URZ, 0xfc, !UPT ;  /* 0x0001000014147892 */ /* 0x000fe2000f8efc3f */
[C---:B------:R-:W-:Y:S01]  /*13690*/  R2UR UR7, R7.reuse ;  /* 0x00000000070772ca */ /* 0x040fe200000e0000 */
[----:B------:R-:W-:Y:S01]  /*136a0*/  IMAD.MOV.U32 R3, RZ, RZ, 0x40000040 ;  /* 0x40000040ff037424 */ /* 0x000fe200078e00ff */
[----:B------:R-:W-:Y:S01]  /*136b0*/  R2UR UR15, R7 ;  /* 0x00000000070f72ca */ /* 0x000fe200000e0000 */
[----:B------:R0:W-:Y:S01]  /*136c0*/  STL [R1+0x50], R4 ;  /* 0x0000500401007387 */ /* 0x0001e20000100800 */
[----:B------:R-:W-:Y:S01]  /*136d0*/  IMAD.U32 R11, RZ, RZ, UR25 ;  /* 0x00000019ff0b7e24 */ /* 0x000fe2000f8e00ff */
[----:B------:R-:W-:Y:S01]  /*136e0*/  MOV R9, 0x40000040 ;  /* 0x4000004000097802 */ /* 0x000fe20000000f00 */
[----:B------:R-:W-:Y:S01]  /*136f0*/  UMOV UR24, UR20 ;  /* 0x0000001400187c82 */ /* 0x000fe20008000000 */
[C---:B------:R-:W-:Y:S01]  /*13700*/  R2UR UR11, R3.reuse ;  /* 0x00000000030b72ca */ /* 0x040fe200000e0000 */
[----:B------:R-:W-:Y:S01]  /*13710*/  UMOV UR16, UR24 ;  /* 0x0000001800107c82 */ /* 0x000fe20008000000 */
[----:B------:R-:W-:Y:S01]  /*13720*/  R2UR UR19, R3 ;  /* 0x00000000031372ca */ /* 0x000fe200000e0000 */
[----:B------:R-:W-:Y:S01]  /*13730*/  UMOV UR4, UR16 ;  /* 0x0000001000047c82 */ /* 0x000fe20008000000 */
[----:B------:R-:W-:Y:S01]  /*13740*/  UMOV UR8, UR16 ;  /* 0x0000001000087c82 */ /* 0x000fe20008000000 */
[----:B------:R-:W-:Y:S01]  /*13750*/  UMOV UR12, UR16 ;  /* 0x00000010000c7c82 */ /* 0x000fe20008000000 */
[----:B0-----:R-:W-:Y:S01]  /*13760*/  IMAD R4, R226, 0xa00, R4 ;  /* 0x00000a00e2047824 */ /* 0x001fe200078e0204 */
[----:B------:R-:W-:Y:S01]  /*13770*/  MOV R3, 0x40000040 ;  /* 0x4000004000037802 */ /* 0x000fe20000000f00 */
[----:B------:R-:W-:Y:S01]  /*13780*/  IMAD.U32 R10, RZ, RZ, UR24 ;  /* 0x00000018ff0a7e24 */ /* 0x000fe2000f8e00ff */
[----:B------:R-:W-:Y:S01]  /*13790*/  UIADD3 UR56, UR20, 0x804, URZ ;  /* 0x0000080414387890 */ /* 0x000fe2000fffe03f */
[C---:B------:R-:W-:Y:S01]  /*137a0*/  VIADD R2, R4.reuse, 0x100 ;  /* 0x0000010004027836 */ /* 0x040fe20000000000 */
[C---:B------:R-:W-:Y:S01]  /*137b0*/  R2UR UR26, R4.reuse ;  /* 0x00000000041a72ca */ /* 0x040fe200000e0000 */
[----:B------:R-:W-:Y:S01]  /*137c0*/  IMAD.MOV.U32 R7, RZ, RZ, 0x40000040 ;  /* 0x40000040ff077424 */ /* 0x000fe200078e00ff */
[C---:B------:R-:W-:Y:S01]  /*137d0*/  IADD3 R6, R4.reuse, 0x80, RZ ;  /* 0x0000008004067810 */ /* 0x040fe20007ffe0ff */
[----:B------:R-:W-:Y:S01]  /*137e0*/  VIADD R8, R4, 0x102 ;  /* 0x0000010204087836 */ /* 0x000fe20000000000 */
[----:B------:R-:W-:Y:S01]  /*137f0*/  R2UR UR10, R2 ;  /* 0x00000000020a72ca */ /* 0x000fe200000e0000 */
[----:B------:R0:W-:Y:S01]  /*13800*/  STL.64 [R1+0x8], R10 ;  /* 0x0000080a01007387 */ /* 0x0001e20000100a00 */
[----:B------:R-:W-:Y:S01]  /*13810*/  R2UR UR6, R6 ;  /* 0x00000000060672ca */ /* 0x000fe200000e0000 */
[C---:B------:R-:W-:Y:S01]  /*13820*/  VIADD R6, R4.reuse, 0x180 ;  /* 0x0000018004067836 */ /* 0x040fe20000000000 */
[----:B------:R-:W-:Y:S01]  /*13830*/  IADD3 R2, R4, 0x200, RZ ;  /* 0x0000020004027810 */ /* 0x000fe20007ffe0ff */
[----:B------:R-:W-:Y:S01]  /*13840*/  UMOV UR57, 0x40000040 ;  /* 0x4000004000397882 */ /* 0x000fe20000000000 */
[----:B------:R-:W-:Y:S01]  /*13850*/  UIADD3 UR52, UR20, 0x806, URZ ;  /* 0x0000080614347890 */ /* 0x000fe2000fffe03f */
[----:B------:R-:W-:Y:S01]  /*13860*/  IMAD.MOV.U32 R5, RZ, RZ, 0x40000040 ;  /* 0x40000040ff057424 */ /* 0x000fe200078e00ff */
[----:B------:R-:W-:Y:S01]  /*13870*/  R2UR UR14, R6 ;  /* 0x00000000060e72ca */ /* 0x000fe200000e0000 */
[----:B------:R-:W-:Y:S01]  /*13880*/  HGMMA.64x16x16.F32 R56, gdesc[UR24], RZ, !UPT, gsb0 ;  /* 0x00200000183879f0 */ /* 0x000fe2000c0008ff */
[----:B------:R-:W-:Y:S01]  /*13890*/  R2UR UR18, R2 ;  /* 0x00000000021272ca */ /* 0x000fe200000e0000 */
[----:B------:R-:W-:Y:S01]  /*138a0*/  UMOV UR25, 0x40000040 ;  /* 0x4000004000197882 */ /* 0x000fe20000000000 */
[C---:B------:R-:W-:Y:S01]  /*138b0*/  IADD3 R2, R4.reuse, 0x2, RZ ;  /* 0x0000000204027810 */ /* 0x040fe20007ffe0ff */
[----:B------:R-:W-:Y:S01]  /*138c0*/  VIADD R6, R4, 0x82 ;  /* 0x0000008204067836 */ /* 0x000fe20000000000 */
[----:B------:R-:W-:Y:S01]  /*138d0*/  R2UR UR27, R3 ;  /* 0x00000000031b72ca */ /* 0x000fe200000e0000 */
[----:B------:R-:W-:Y:S01]  /*138e0*/  IMAD.MOV.U32 R3, RZ, RZ, 0x40000040 ;  /* 0x40000040ff037424 */ /* 0x000fe200078e00ff */
[----:B------:R-:W-:Y:S01]  /*138f0*/  R2UR UR26, R2 ;  /* 0x00000000021a72ca */ /* 0x000fe200000e0000 */
[----:B------:R-:W-:Y:S01]  /*13900*/  VIADD R2, R4, 0x182 ;  /* 0x0000018204027836 */ /* 0x000fe20000000000 */
[----:B------:R-:W-:Y:S01]  /*13910*/  UMOV UR53, 0x40000040 ;  /* 0x4000004000357882 */ /* 0x000fe20000000000 */
[----:B0-----:R-:W-:Y:S01]  /*13920*/  IMAD.U32 R11, RZ, RZ, UR25 ;  /* 0x00000019ff0b7e24 */ /* 0x001fe2000f8e00ff */
[----:B------:R-:W-:Y:S01]  /*13930*/  UIADD3 UR48, UR20, 0xc00, URZ ;  /* 0x00000c0014307890 */ /* 0x000fe2000fffe03f */
[----:B------:R-:W-:Y:S01]  /*13940*/  UMOV UR49, 0x40000040 ;  /* 0x4000004000317882 */ /* 0x000fe20000000000 */
[----:B------:R-:W-:Y:S01]  /*13950*/  UIADD3 UR44, UR20, 0xc02, URZ ;  /* 0x00000c02142c7890 */ /* 0x000fe2000fffe03f */
[----:B------:R-:W-:Y:S01]  /*13960*/  UMOV UR45, 0x40000040 ;  /* 0x40000040002d7882 */ /* 0x000fe20000000000 */
[----:B------:R-:W-:Y:S01]  /*13970*/  UIADD3 UR40, UR20, 0xc04, URZ ;  /* 0x00000c0414287890 */ /* 0x000fe2000fffe03f */
[----:B------:R-:W-:Y:S01]  /*13980*/  UMOV UR41, 0x40000040 ;  /* 0x4000004000297882 */ /* 0x000fe20000000000 */
[----:B------:R-:W-:Y:S01]  /*13990*/  UIADD3 UR36, UR20, 0xc06, URZ ;  /* 0x00000c0614247890 */ /* 0x000fe2000fffe03f */
[----:B------:R-:W-:Y:S01]  /*139a0*/  UMOV UR37, 0x40000040 ;  /* 0x4000004000257882 */ /* 0x000fe20000000000 */
[----:B------:R-:W-:-:S02]  /*139b0*/  WARPGROUP.DEPBAR.LE gsb0, 0x0 ;  /* 0x00008000000079c5 */ /* 0x000fc40000010000 */
[----:B-----5:R-:W-:-:S06]  /*139c0*/  WARPGROUP.ARRIVE ;  /* 0x00000000000079c5 */ /* 0x020fcc0000000000 */
[----:B------:R-:W-:Y:S01]  /*139d0*/  HGMMA.64x16x16.F32 R48, gdesc[UR4], RZ, !UPT, gsb0 ;  /* 0x00200000043079f0 */ /* 0x000fe2000c0008ff */
[----:B------:R-:W-:Y:S01]  /*139e0*/  UIADD3 UR4, UR20, 0x2, URZ ;  /* 0x0000000214047890 */ /* 0x000fe2000fffe03f */
[----:B------:R-:W-:Y:S01]  /*139f0*/  R2UR UR6, R6 ;  /* 0x00000000060672ca */ /* 0x000fe200000e0000 */
[----:B------:R-:W-:Y:S01]  /*13a00*/  VIADD R6, R4, 0x202 ;  /* 0x0000020204067836 */ /* 0x000fe20000000000 */
[----:B------:R-:W-:Y:S02]  /*13a10*/  R2UR UR7, R7 ;  /* 0x00000000070772ca */ /* 0x000fe400000e0000 */
[----:B------:R-:W-:Y:S02]  /*13a20*/  MOV R7, 0x40000040 ;  /* 0x4000004000077802 */ /* 0x000fe40000000f00 */
[----:B------:R-:W-:Y:S02]  /*13a30*/  UMOV UR24, UR4 ;  /* 0x0000000400187c82 */ /* 0x000fe40008000000 */
[----:B------:R-:W-:-:S05]  /*13a40*/  IMAD.U32 R10, RZ, RZ, UR24 ;  /* 0x00000018ff0a7e24 */ /* 0x000fca000f8e00ff */
[----:B------:R0:W-:Y:S01]  /*13a50*/  STL.64 [R1], R10 ;  /* 0x0000000a01007387 */ /* 0x0001e20000100a00 */
[----:B------:R-:W-:Y:S02]  /*13a60*/  WARPGROUP.DEPBAR.LE gsb0, 0x0 ;  /* 0x00008000000079c5 */ /* 0x000fe40000010000 */
[----:B------:R-:W-:-:S06]  /*13a70*/  WARPGROUP.ARRIVE ;  /* 0x00000000000079c5 */ /* 0x000fcc0000000000 */
[----:B------:R-:W-:Y:S01]  /*13a80*/  HGMMA.64x16x16.F32 R40, gdesc[UR8], RZ, !UPT, gsb0 ;  /* 0x00200000082879f0 */ /* 0x000fe2000c0008ff */
[----:B------:R-:W-:Y:S01]  /*13a90*/  R2UR UR10, R8 ;  /* 0x00000000080a72ca */ /* 0x000fe200000e0000 */
[----:B------:R-:W-:Y:S01]  /*13aa0*/  VIADD R8, R4, 0x104 ;  /* 0x0000010404087836 */ /* 0x000fe20000000000 */
[----:B------:R-:W-:Y:S02]  /*13ab0*/  R2UR UR11, R9 ;  /* 0x00000000090b72ca */ /* 0x000fe400000e0000 */
[----:B------:R-:W-:Y:S01]  /*13ac0*/  MOV R9, 0x40000040 ;  /* 0x4000004000097802 */ /* 0x000fe20000000f00 */
[----:B------:R-:W-:Y:S02]  /*13ad0*/  WARPGROUP.DEPBAR.LE gsb0, 0x0 ;  /* 0x00008000000079c5 */ /* 0x000fe40000010000 */
[----:B------:R-:W-:-:S06]  /*13ae0*/  WARPGROUP.ARRIVE ;  /* 0x00000000000079c5 */ /* 0x000fcc0000000000 */
[----:B------:R-:W-:Y:S01]  /*13af0*/  HGMMA.64x16x16.F32 R32, gdesc[UR12], RZ, !UPT, gsb0 ;  /* 0x002000000c2079f0 */ /* 0x000fe2000c0008ff */
[----:B------:R-:W-:Y:S02]  /*13b00*/  R2UR UR14, R2 ;  /* 0x00000000020e72ca */ /* 0x000fe400000e0000 */
[----:B------:R-:W-:Y:S02]  /*13b10*/  R2UR UR15, R3 ;  /* 0x00000000030f72ca */ /* 0x000fe400000e0000 */
[----:B------:R-:W-:Y:S02]  /*13b20*/  IADD3 R2, R4, 0x4, RZ ;  /* 0x0000000404027810 */ /* 0x000fe40007ffe0ff */
[----:B------:R-:W-:Y:S01]  /*13b30*/  MOV R3, 0x40000040 ;  /* 0x4000004000037802 */ /* 0x000fe20000000f00 */
[----:B------:R-:W-:Y:S02]  /*13b40*/  WARPGROUP.DEPBAR.LE gsb0, 0x0 ;  /* 0x00008000000079c5 */ /* 0x000fe40000010000 */
[----:B------:R-:W-:-:S06]  /*13b50*/  WARPGROUP.ARRIVE ;  /* 0x00000000000079c5 */ /* 0x000fcc0000000000 */
[----:B------:R-:W-:Y:S01]  /*13b60*/  HGMMA.64x16x16.F32 R24, gdesc[UR16], RZ, !UPT, gsb0 ;  /* 0x00200000101879f0 */ /* 0x000fe2000c0008ff */
[----:B------:R-:W-:Y:S01]  /*13b70*/  UMOV UR16, UR24 ;  /* 0x0000001800107c82 */ /* 0x000fe20008000000 */
[----:B------:R-:W-:Y:S01]  /*13b80*/  UMOV UR17, UR25 ;  /* 0x0000001900117c82 */ /* 0x000fe20008000000 */
[----:B------:R-:W-:Y:S01]  /*13b90*/  UMOV UR4, UR16 ;  /* 0x0000001000047c82 */ /* 0x000fe20008000000 */
[----:B------:R-:W-:Y:S01]  /*13ba0*/  UMOV UR5, UR17 ;  /* 0x0000001100057c82 */ /* 0x000fe20008000000 */
[----:B------:R-:W-:Y:S01]  /*13bb0*/  UMOV UR8, UR16 ;  /* 0x0000001000087c82 */ /* 0x000fe20008000000 */
[----:B------:R-:W-:Y:S01]  /*13bc0*/  UMOV UR9, UR17 ;  /* 0x0000001100097c82 */ /* 0x000fe20008000000 */
[----:B------:R-:W-:Y:S01]  /*13bd0*/  UMOV UR12, UR16 ;  /* 0x00000010000c7c82 */ /* 0x000fe20008000000 */
[----:B------:R-:W-:Y:S01]  /*13be0*/  UMOV UR13, UR17 ;  /* 0x00000011000d7c82 */ /* 0x000fe20008000000 */
[----:B------:R-:W-:Y:S01]  /*13bf0*/  R2UR UR18, R6 ;  /* 0x00000000061272ca */ /* 0x000fe200000e0000 */
[----:B------:R-:W-:Y:S01]  /*13c00*/  VIADD R6, R4, 0x84 ;  /* 0x0000008404067836 */ /* 0x000fe20000000000 */
[----:B------:R-:W-:Y:S01]  /*13c10*/  R2UR UR19, R7 ;  /* 0x00000000071372ca */ /* 0x000fe200000e0000 */
[----:B------:R-:W-:Y:S01]  /*13c20*/  IMAD.MOV.U32 R7, RZ, RZ, 0x40000040 ;  /* 0x40000040ff077424 */ /* 0x000fe200078e00ff */
[----:B------:R-:W-:-:S02]  /*13c30*/  WARPGROUP.DEPBAR.LE gsb0, 0x0 ;  /* 0x00008000000079c5 */ /* 0x000fc40000010000 */
[----:B------:R-:W-:-:S06]  /*13c40*/  WARPGROUP.ARRIVE ;  /* 0x00000000000079c5 */ /* 0x000fcc0000000000 */
[----:B------:R-:W-:Y:S01]  /*13c50*/  HGMMA.64x16x16.F32 R56, gdesc[UR24], R56, gsb0 ;  /* 0x00200000183879f0 */ /* 0x000fe20008000838 */
[----:B------:R-:W-:Y:S01]  /*13c60*/  R2UR UR26, R2 ;  /* 0x00000000021a72ca */ /* 0x000fe200000e0000 */
[----:B------:R-:W-:Y:S01]  /*13c70*/  UMOV UR25, 0x40000040 ;  /* 0x4000004000197882 */ /* 0x000fe20000000000 */
[----:B------:R-:W-:Y:S01]  /*13c80*/  R2UR UR27, R3 ;  /* 0x00000000031b72ca */ /* 0x000fe200000e0000 */
[----:B------:R-:W-:Y:S02]  /*13c90*/  VIADD R2, R4, 0x184 ;  /* 0x0000018404027836 */ /* 0x000fe40000000000 */
[----:B------:R-:W-:Y:S02]  /*13ca0*/  IMAD.MOV.U32 R3, RZ, RZ, 0x40000040 ;  /* 0x40000040ff037424 */ /* 0x000fe400078e00ff */
[----:B0-----:R-:W-:Y:S01]  /*13cb0*/  IMAD.U32 R11, RZ, RZ, UR25 ;  /* 0x00000019ff0b7e24 */ /* 0x001fe2000f8e00ff */
[----:B------:R-:W-:Y:S02]  /*13cc0*/  WARPGROUP.DEPBAR.LE gsb0, 0x0 ;  /* 0x00008000000079c5 */ /* 0x000fe40000010000 */
[----:B------:R-:W-:-:S06]  /*13cd0*/  WARPGROUP.ARRIVE ;  /* 0x00000000000079c5 */ /* 0x000fcc0000000000 */
[----:B------:R-:W-:Y:S01]  /*13ce0*/  HGMMA.64x16x16.F32 R48, gdesc[UR4], R48, gsb0 ;  /* 0x00200000043079f0 */ /* 0x000fe20008000830 */
[----:B------:R-:W-:Y:S01]  /*13cf0*/  UIADD3 UR4, UR20, 0x4, URZ ;  /* 0x0000000414047890 */ /* 0x000fe2000fffe03f */
[----:B------:R-:W-:Y:S01]  /*13d00*/  R2UR UR6, R6 ;  /* 0x00000000060672ca */ /* 0x000fe200000e0000 */
[----:B------:R-:W-:Y:S01]  /*13d10*/  VIADD R6, R4, 0x204 ;  /* 0x0000020404067836 */ /* 0x000fe20000000000 */
[----:B------:R-:W-:Y:S02]  /*13d20*/  R2UR UR7, R7 ;  /* 0x00000000070772ca */ /* 0x000fe400000e0000 */
[----:B------:R-:W-:Y:S02]  /*13d30*/  MOV R7, 0x40000040 ;  /* 0x4000004000077802 */ /* 0x000fe40000000f00 */
[----:B------:R-:W-:Y:S02]  /*13d40*/  UMOV UR24, UR4 ;  /* 0x0000000400187c82 */ /* 0x000fe40008000000 */
[----:B------:R-:W-:-:S05]  /*13d50*/  IMAD.U32 R10, RZ, RZ, UR24 ;  /* 0x00000018ff0a7e24 */ /* 0x000fca000f8e00ff */
[----:B------:R0:W-:Y:S01]  /*13d60*/  STL.64 [R1+0x48], R10 ;  /* 0x0000480a01007387 */ /* 0x0001e20000100a00 */
[----:B------:R-:W-:Y:S02]  /*13d70*/  WARPGROUP.DEPBAR.LE gsb0, 0x0 ;  /* 0x00008000000079c5 */ /* 0x000fe40000010000 */
[----:B------:R-:W-:-:S06]  /*13d80*/  WARPGROUP.ARRIVE ;  /* 0x00000000000079c5 */ /* 0x000fcc0000000000 */
[----:B------:R-:W-:Y:S01]  /*13d90*/  HGMMA.64x16x16.F32 R40, gdesc[UR8], R40, gsb0 ;  /* 0x00200000082879f0 */ /* 0x000fe20008000828 */
[----:B------:R-:W-:Y:S01]  /*13da0*/  R2UR UR10, R8 ;  /* 0x00000000080a72ca */ /* 0x000fe200000e0000 */
[----:B------:R-:W-:Y:S01]  /*13db0*/  VIADD R8, R4, 0x106 ;  /* 0x0000010604087836 */ /* 0x000fe20000000000 */
[----:B------:R-:W-:Y:S02]  /*13dc0*/  R2UR UR11, R9 ;  /* 0x00000000090b72ca */ /* 0x000fe400000e0000 */
[----:B------:R-:W-:Y:S01]  /*13dd0*/  MOV R9, 0x40000040 ;  /* 0x4000004000097802 */ /* 0x000fe20000000f00 */
[----:B------:R-:W-:Y:S02]  /*13de0*/  WARPGROUP.DEPBAR.LE gsb0, 0x0 ;  /* 0x00008000000079c5 */ /* 0x000fe40000010000 */
[----:B------:R-:W-:-:S06]  /*13df0*/  WARPGROUP.ARRIVE ;  /* 0x00000000000079c5 */ /* 0x000fcc0000000000 */
[----:B------:R-:W-:Y:S01]  /*13e00*/  HGMMA.64x16x16.F32 R32, gdesc[UR12], R32, gsb0 ;  /* 0x002000000c2079f0 */ /* 0x000fe20008000820 */
[----:B------:R-:W-:Y:S02]  /*13e10*/  R2UR UR14, R2 ;  /* 0x00000000020e72ca */ /* 0x000fe400000e0000 */
[----:B------:R-:W-:Y:S02]  /*13e20*/  R2UR UR15, R3 ;  /* 0x00000000030f72ca */ /* 0x000fe400000e0000 */
[----:B------:R-:W-:Y:S02]  /*13e30*/  IADD3 R2, R4, 0x6, RZ ;  /* 0x0000000604027810 */ /* 0x000fe40007ffe0ff */
[----:B------:R-:W-:Y:S01]  /*13e40*/  MOV R3, 0x40000040 ;  /* 0x4000004000037802 */ /* 0x000fe20000000f00 */
[----:B------:R-:W-:Y:S02]  /*13e50*/  WARPGROUP.DEPBAR.LE gsb0, 0x0 ;  /* 0x00008000000079c5 */ /* 0x000fe40000010000 */
[----:B------:R-:W-:-:S06]  /*13e60*/  WARPGROUP.ARRIVE ;  /* 0x00000000000079c5 */ /* 0x000fcc0000000000 */
[----:B------:R-:W-:Y:S01]  /*13e70*/  HGMMA.64x16x16.F32 R24, gdesc[UR16], R24, gsb0 ;  /* 0x00200000101879f0 */ /* 0x000fe20008000818 */
        /* <DEDUP_REMOVED lines=339> */
[----:B------:R-:W-:Y:S02]  /*153b0*/  MOV R3, 0x40000040 ;  /* 0x4000004000037802 */ /* 0x000fe40000000f00 */
[----:B------:R-:W-:Y:S01]  /*153c0*/  R2UR UR58, R2 ;  /* 0x00000000023a72ca */ /* 0x000fe200000e0000 */
[----:B------:R-:W-:Y:S01]  /*153d0*/  VIADD R2, R4, 0x684 ;  /* 0x0000068404027836 */ /* 0x000fe20000000000 */
[----:B------:R-:W-:Y:S01]  /*153e0*/  R2UR UR59, R3 ;  /* 0x00000000033b72ca */ /* 0x000fe200000e0000 */
[----:B------:R-:W-:Y:S01]  /*153f0*/  IMAD.MOV.U32 R3, RZ, RZ, 0x40000040 ;  /* 0x40000040ff037424 */ /* 0x000fe200078e00ff */
[----:B------:R-:W-:-:S02]  /*15400*/  WARPGROUP.DEPBAR.LE gsb0, 0x0 ;  /* 0x00008000000079c5 */ /* 0x000fc40000010000 */
        /* <DEDUP_REMOVED lines=16> */
[----:B------:R-:W-:Y:S03]  /*15510*/  HGMMA.64x16x16.F32 R56, gdesc[UR24], R56, gsb0 ;  /* 0x00200000183879f0 */ /* 0x000fe60008000838 */
[----:B------:R-:W-:Y:S02]  /*15520*/  WARPGROUP.DEPBAR.LE gsb0, 0x0 ;  /* 0x00008000000079c5 */ /* 0x000fe40000010000 */
[----:B------:R-:W-:-:S06]  /*15530*/  WARPGROUP.ARRIVE ;  /* 0x00000000000079c5 */ /* 0x000fcc0000000000 */
[----:B------:R-:W-:Y:S01]  /*15540*/  HGMMA.64x16x16.F32 R48, gdesc[UR4], R48, gsb0 ;  /* 0x00200000043079f0 */ /* 0x000fe20008000830 */
[----:B------:R-:W-:Y:S01]  /*15550*/  R2UR UR6, R8 ;  /* 0x00000000080672ca */ /* 0x000fe200000e0000 */
[----:B------:R-:W-:Y:S01]  /*15560*/  UMOV UR4, UR56 ;  /* 0x0000003800047c82 */ /* 0x000fe20008000000 */
[----:B------:R-:W-:Y:S01]  /*15570*/  R2UR UR7, R9 ;  /* 0x00000000090772ca */ /* 0x000fe200000e0000 */
[----:B------:R-:W-:Y:S01]  /*15580*/  UMOV UR5, UR57 ;  /* 0x0000003900057c82 */ /* 0x000fe20008000000 */
[----:B------:R-:W-:Y:S01]  /*15590*/  IMAD.MOV.U32 R9, RZ, RZ, 0x40000040 ;  /* 0x40000040ff097424 */ /* 0x000fe200078e00ff */
[----:B------:R-:W-:Y:S01]  /*155a0*/  IADD3 R8, R4, 0x606, RZ ;  /* 0x0000060604087810 */ /* 0x000fe20007ffe0ff */
[----:B------:R-:W-:Y:S02]  /*155b0*/  WARPGROUP.DEPBAR.LE gsb0, 0x0 ;  /* 0x00008000000079c5 */ /* 0x000fe40000010000 */
[----:B------:R-:W-:-:S06]  /*155c0*/  WARPGROUP.ARRIVE ;  /* 0x00000000000079c5 */ /* 0x000fcc0000000000 */
[----:B------:R-:W-:Y:S01]  /*155d0*/  HGMMA.64x16x16.F32 R40, gdesc[UR8], R40, gsb0 ;  /* 0x00200000082879f0 */ /* 0x000fe20008000828 */
[----:B------:R-:W-:Y:S01]  /*155e0*/  R2UR UR10, R2 ;  /* 0x00000000020a72ca */ /* 0x000fe200000e0000 */
[----:B------:R-:W-:Y:S01]  /*155f0*/  UMOV UR8, UR56 ;  /* 0x0000003800087c82 */ /* 0x000fe20008000000 */
[----:B------:R-:W-:Y:S01]  /*15600*/  R2UR UR11, R3 ;  /* 0x00000000030b72ca */ /* 0x000fe200000e0000 */
[----:B------:R-:W-:Y:S01]  /*15610*/  UMOV UR9, UR57 ;  /* 0x0000003900097c82 */ /* 0x000fe20008000000 */
[----:B------:R-:W-:Y:S02]  /*15620*/  VIADD R2, R4, 0x506 ;  /* 0x0000050604027836 */ /* 0x000fe40000000000 */
[----:B------:R-:W-:-:S03]  /*15630*/  IMAD.MOV.U32 R3, RZ, RZ, 0x40000040 ;  /* 0x40000040ff037424 */ /* 0x000fc600078e00ff */
        /* <DEDUP_REMOVED lines=9> */
[----:B------:R-:W-:Y:S02]  /*156d0*/  WARPGROUP.DEPBAR.LE gsb0, 0x0 ;  /* 0x00008000000079c5 */ /* 0x000fe40000010000 */
[----:B------:R-:W-:-:S06]  /*156e0*/  WARPGROUP.ARRIVE ;  /* 0x00000000000079c5 */ /* 0x000fcc0000000000 */
[----:B------:R-:W-:Y:S01]  /*156f0*/  HGMMA.64x16x16.F32 R24, gdesc[UR16], R24, gsb0 ;  /* 0x00200000101879f0 */ /* 0x000fe20008000818 */
[----:B------:R-:W-:Y:S01]  /*15700*/  R2UR UR18, R6 ;  /* 0x00000000061272ca */ /* 0x000fe200000e0000 */
[----:B------:R-:W-:Y:S01]  /*15710*/  UMOV UR16, UR56 ;  /* 0x0000003800107c82 */ /* 0x000fe20008000000 */
[----:B------:R-:W-:Y:S01]  /*15720*/  R2UR UR19, R7 ;  /* 0x00000000071372ca */ /* 0x000fe200000e0000 */
[----:B------:R-:W-:Y:S01]  /*15730*/  UMOV UR17, UR57 ;  /* 0x0000003900117c82 */ /* 0x000fe20008000000 */
[----:B------:R-:W-:Y:S01]  /*15740*/  VIADD R6, R4, 0x704 ;  /* 0x0000070404067836 */ /* 0x000fe20000000000 */
[----:B------:R-:W-:-:S04]  /*15750*/  MOV R7, 0x40000040 ;  /* 0x4000004000077802 */ /* 0x000fc80000000f00 */
[----:B------:R-:W-:Y:S01]  /*15760*/  R2UR UR14, R6 ;  /* 0x00000000060e72ca */ /* 0x000fe200000e0000 */
[----:B------:R-:W-:Y:S01]  /*15770*/  VIADD R6, R4, 0x586 ;  /* 0x0000058604067836 */ /* 0x000fe20000000000 */
[----:B------:R-:W-:Y:S01]  /*15780*/  R2UR UR15, R7 ;  /* 0x00000000070f72ca */ /* 0x000fe200000e0000 */
[----:B------:R-:W-:Y:S01]  /*15790*/  IMAD.MOV.U32 R7, RZ, RZ, 0x40000040 ;  /* 0x40000040ff077424 */ /* 0x000fe200078e00ff */
[----:B------:R-:W-:Y:S02]  /*157a0*/  WARPGROUP.DEPBAR.LE gsb0, 0x0 ;  /* 0x00008000000079c5 */ /* 0x000fe40000010000 */
        /* <DEDUP_REMOVED lines=10> */
[----:B------:R-:W-:Y:S01]  /*15850*/  IMAD.MOV.U32 R7, RZ, RZ, 0x40000040 ;  /* 0x40000040ff077424 */ /* 0x000fe200078e00ff */
        /* <DEDUP_REMOVED lines=9> */
[----:B------:R-:W-:Y:S01]  /*158f0*/  R2UR UR50, R2 ;  /* 0x00000000023272ca */ /* 0x000fe200000e0000 */
[----:B------:R-:W-:Y:S01]  /*15900*/  VIADD R2, R4, 0x900 ;  /* 0x0000090004027836 */ /* 0x000fe20000000000 */
[----:B------:R-:W-:Y:S01]  /*15910*/  R2UR UR51, R3 ;  /* 0x00000000033372ca */ /* 0x000fe200000e0000 */
        /* <DEDUP_REMOVED lines=8> */
[----:B------:R-:W-:Y:S02]  /*159a0*/  IADD3 R6, R4, 0x800, RZ ;  /* 0x0000080004067810 */ /* 0x000fe40007ffe0ff */
[----:B------:R-:W-:Y:S01]  /*159b0*/  MOV R7, 0x40000040 ;  /* 0x4000004000077802 */ /* 0x000fe20000000f00 */
        /* <DEDUP_REMOVED lines=136> */
[C---:B------:R-:W-:Y:S02]  /*16240*/  IADD3 R6, R4.reuse, 0x806, RZ ;  /* 0x0000080604067810 */ /* 0x040fe40007ffe0ff */
[----:B------:R-:W-:Y:S02]  /*16250*/  MOV R7, 0x40000040 ;  /* 0x4000004000077802 */ /* 0x000fe40000000f00 */
[----:B------:R-:W-:Y:S01]  /*16260*/  IADD3 R4, R4, 0x986, RZ ;  /* 0x0000098604047810 */ /* 0x000fe20007ffe0ff */
        /* <DEDUP_REMOVED lines=33> */
[----:B------:R-:W-:Y:S03]  /*16480*/  HGMMA.64x16x16.F32 R56, gdesc[UR36], R56, gsb0 ;  /* 0x00200000243879f0 */ /* 0x000fe60008000838 */
        /* <DEDUP_REMOVED lines=13> */
[----:B0-----:R-:W-:Y:S05]  /*16560*/  @!P0 BRA `(.L_x_635) ;  /* 0x0000000000048947 */ /* 0x001fea0003800000 */
[----:B------:R-:W-:Y:S01]  /*16570*/  BPT.TRAP 0x1 ;  /* 0x000000040000795c */ /* 0x000fe20000300000 */
.L_x_635:
[----:B------:R-:W2:Y:S01]  /*16580*/  LDL R65, [R1+0x90] ;  /* 0x0000900001417983 */ /* 0x000ea20000100800 */
[----:B------:R-:W-:Y:S01]  /*16590*/  ULDC UR4, c[0x0][0x9d8] ;  /* 0x0002760000047ab9 */ /* 0x000fe20000000800 */
[----:B------:R-:W-:Y:S01]  /*165a0*/  ULDC UR5, c[0x0][0x988] ;  /* 0x0002620000057ab9 */ /* 0x000fe20000000800 */
        /* <DEDUP_REMOVED lines=23> */
[----:B------:R-:W-:Y:S01]  /*16720*/  FMUL.FTZ R21, R43, UR4 ;  /* 0x000000042b157c20 */ /* 0x000fe20008410000 */
[----:B------:R-:W-:Y:S01]  /*16730*/  FMUL.FTZ R43, R45, UR4 ;  /* 0x000000042d2b7c20 */ /* 0x000fe20008410000 */
[----:B------:R-:W-:Y:S01]  /*16740*/  FMUL.FTZ R11, R55, UR4 ;  /* 0x00000004370b7c20 */ /* 0x000fe20008410000 */
[----:B------:R-:W-:Y:S01]  /*16750*/  FMUL.FTZ R62, R32, UR4 ;  /* 0x00000004203e7c20 */ /* 0x000fe20008410000 */
[----:B------:R-:W-:Y:S01]  /*16760*/  FMUL.FTZ R15, R42, UR4 ;  /* 0x000000042a0f7c20 */ /* 0x000fe20008410000 */
[----:B------:R-:W-:Y:S01]  /*16770*/  FMUL.FTZ R68, R36, UR4 ;  /* 0x0000000424447c20 */ /* 0x000fe20008410000 */
[----:B------:R-:W-:Y:S01]  /*16780*/  FMUL.FTZ R40, R46, UR4 ;  /* 0x000000042e287c20 */ /* 0x000fe20008410000 */
[----:B------:R-:W4:Y:S01]  /*16790*/  MUFU.TANH R6, R6 ;  /* 0x0000000600067308 */ /* 0x000f220000002400 */
[----:B------:R-:W-:Y:S01]  /*167a0*/  FMUL.FTZ R70, R37, UR4 ;  /* 0x0000000425467c20 */ /* 0x000fe20008410000 */
[----:B------:R-:W-:Y:S01]  /*167b0*/  FMUL.FTZ R72, R24, UR4 ;  /* 0x0000000418487c20 */ /* 0x000fe20008410000 */
[----:B------:R-:W-:Y:S01]  /*167c0*/  FMUL.FTZ R42, R47, UR4 ;  /* 0x000000042f2a7c20 */ /* 0x000fe20008410000 */
[----:B------:R-:W-:Y:S01]  /*167d0*/  FMUL.FTZ R78, R28, UR4 ;  /* 0x000000041c4e7c20 */ /* 0x000fe20008410000 */
[----:B------:R-:W-:Y:S01]  /*167e0*/  FMUL.FTZ R44, R34, UR4 ;  /* 0x00000004222c7c20 */ /* 0x000fe20008410000 */
[----:B------:R-:W-:Y:S01]  /*167f0*/  FMUL.FTZ R46, R35, UR4 ;  /* 0x00000004232e7c20 */ /* 0x000fe20008410000 */
[----:B------:R-:W-:Y:S01]  /*16800*/  FMUL.FTZ R76, R29, UR4 ;  /* 0x000000041d4c7c20 */ /* 0x000fe20008410000 */
[----:B------:R-:W5:Y:S01]  /*16810*/  MUFU.TANH R8, R8 ;  /* 0x0000000800087308 */ /* 0x000f620000002400 */
[----:B------:R-:W-:Y:S01]  /*16820*/  FMUL.FTZ R38, R38, UR4 ;  /* 0x0000000426267c20 */ /* 0x000fe20008410000 */
[----:B------:R-:W-:Y:S01]  /*16830*/  FMUL.FTZ R39, R39, UR4 ;  /* 0x0000000427277c20 */ /* 0x000fe20008410000 */
[----:B------:R-:W-:Y:S01]  /*16840*/  FMUL.FTZ R26, R26, UR4 ;  /* 0x000000041a1a7c20 */ /* 0x000fe20008410000 */
[----:B------:R-:W-:Y:S01]  /*16850*/  P2R R64, PR, RZ, 0x1 ;  /* 0x00000001ff407803 */ /* 0x000fe20000000000 */
[----:B------:R-:W-:Y:S01]  /*16860*/  FMUL.FTZ R27, R27, UR4 ;  /* 0x000000041b1b7c20 */ /* 0x000fe20008410000 */
[----:B------:R-:W-:Y:S01]  /*16870*/  FMUL.FTZ R30, R30, UR4 ;  /* 0x000000041e1e7c20 */ /* 0x000fe20008410000 */
[----:B------:R-:W-:Y:S01]  /*16880*/  FMUL.FTZ R31, R31, UR4 ;  /* 0x000000041f1f7c20 */ /* 0x000fe20008410000 */
[----:B------:R-:W5:Y:S01]  /*16890*/  MUFU.TANH R2, R2 ;  /* 0x0000000200027308 */ /* 0x000f620000002400 */
[----:B------:R-:W5:Y:S01]  /*168a0*/  LDL R45, [R1+0x60] ;  /* 0x00006000012d7983 */ /* 0x000f620000100800 */
[----:B------:R-:W-:Y:S01]  /*168b0*/  VIADD R0, R0, 0x38840 ;  /* 0x0003884000007836 */ /* 0x000fe20000000000 */
[----:B------:R-:W-:Y:S01]  /*168c0*/  ULDC UR39, c[0x0][0x9d8] ;  /* 0x0002760000277ab9 */ /* 0x000fe20000000800 */
[----:B------:R-:W-:-:S04]  /*168d0*/  ULDC UR38, c[0x0][0x988] ;  /* 0x0002620000267ab9 */ /* 0x000fc80000000800 */
[----:B------:R-:W5:Y:S08]  /*168e0*/  MUFU.TANH R14, R14 ;  /* 0x0000000e000e7308 */ /* 0x000f700000002400 */
        /* <DEDUP_REMOVED lines=22> */
[----:B------:R-:W5:Y:S01]  /*16a50*/  MUFU.TANH R44, R44 ;  /* 0x0000002c002c7308 */ /* 0x000f620000002400 */
[----:B--2---:R-:W-:-:S07]  /*16a60*/  IADD3 R33, R133, 0x50, -R65 ;  /* 0x0000005085217810 */ /* 0x004fce0007ffe841 */
[----:B------:R-:W2:Y:S01]  /*16a70*/  MUFU.TANH R74, R74 ;  /* 0x0000004a004a7308 */ /* 0x000ea20000002400 */
[----:B------:R-:W-:-:S07]  /*16a80*/  IMAD R33, R112, -0x50, R33 ;  /* 0xffffffb070217824 */ /* 0x000fce00078e0221 */
[----:B------:R-:W2:Y:S01]  /*16a90*/  MUFU.TANH R46, R46 ;  /* 0x0000002e002e7308 */ /* 0x000ea20000002400 */
[C---:B------:R-:W-:Y:S02]  /*16aa0*/  ISETP.GT.AND P2, PT, R33.reuse, RZ, PT ;  /* 0x000000ff2100720c */ /* 0x040fe40003f44270 */
[C---:B------:R-:W-:Y:S02]  /*16ab0*/  ISETP.GT.AND P1, PT, R33.reuse, 0x1, PT ;  /* 0x000000012100780c */ /* 0x040fe40003f24270 */
[----:B------:R-:W-:Y:S02]  /*16ac0*/  ISETP.GT.AND P6, PT, R33, 0x8, PT ;  /* 0x000000082100780c */ /* 0x000fe40003fc4270 */
[----:B0-----:R-:W-:Y:S02]  /*16ad0*/  FSEL R25, R3, -INF , P2 ;  /* 0xff80000003197808 */ /* 0x001fe40001000000 */
[----:B-1----:R-:W-:Y:S02]  /*16ae0*/  FSEL R52, R4, -INF , P1 ;  /* 0xff80000004347808 */ /* 0x002fe40000800000 */
[----:B------:R-:W-:-:S02]  /*16af0*/  ISETP.GT.AND P5, PT, R33, 0x9, PT ;  /* 0x000000092100780c */ /* 0x000fc40003fa4270 */
[----:B---3--:R-:W-:Y:S02]  /*16b00*/  FSEL R56, R5, -INF , P6 ;  /* 0xff80000005387808 */ /* 0x008fe40003000000 */
[----:B------:R-:W-:Y:S02]  /*16b10*/  FMNMX.FTZ R3, R25, R52, !PT ;  /* 0x0000003419037209 */ /* 0x000fe40007810000 */
[C---:B------:R-:W-:Y:S02]  /*16b20*/  ISETP.GT.AND P4, PT, R33.reuse, 0x10, PT ;  /* 0x000000102100780c */ /* 0x040fe40003f84270 */
[----:B----4-:R-:W-:Y:S02]  /*16b30*/  FSEL R54, R6, -INF , P5 ;  /* 0xff80000006367808 */ /* 0x010fe40002800000 */
[----:B------:R-:W-:Y:S02]  /*16b40*/  FMNMX.FTZ R3, R56, R3, !PT ;  /* 0x0000000338037209 */ /* 0x000fe40007810000 */
[----:B------:R-:W-:-:S02]  /*16b50*/  ISETP.GT.AND P3, PT, R33, 0x11, PT ;  /* 0x000000112100780c */ /* 0x000fc40003f64270 */
[----:B-----5:R-:W-:Y:S02]  /*16b60*/  FSEL R4, R8, -INF , P4 ;  /* 0xff80000008047808 */ /* 0x020fe40002000000 */
[----:B------:R-:W-:Y:S02]  /*16b70*/  FMNMX.FTZ R3, R54, R3, !PT ;  /* 0x0000000336037209 */ /* 0x000fe40007810000 */
[----:B------:R-:W-:Y:S02]  /*16b80*/  FSEL R2, R2, -INF , P2 ;  /* 0xff80000002027808 */ /* 0x000fe40001000000 */
[----:B------:R-:W-:Y:S02]  /*16b90*/  ISETP.GT.AND P2, PT, R33, 0x18, PT ;  /* 0x000000182100780c */ /* 0x000fe40003f44270 */
[----:B------:R-:W-:Y:S02]  /*16ba0*/  FSEL R6, R14, -INF , P3 ;  /* 0xff8000000e067808 */ /* 0x000fe40001800000 */
[----:B------:R-:W-:-:S02]  /*16bb0*/  FMNMX.FTZ R3, R4, R3, !PT ;  /* 0x0000000304037209 */ /* 0x000fc40007810000 */
[----:B------:R-:W-:Y:S02]  /*16bc0*/  FSEL R7, R7, -INF , P1 ;  /* 0xff80000007077808 */ /* 0x000fe40000800000 */
[----:B------:R-:W-:Y:S02]  /*16bd0*/  ISETP.GT.AND P1, PT, R33, 0x19, PT ;  /* 0x000000192100780c */ /* 0x000fe40003f24270 */
[----:B------:R-:W-:Y:S02]  /*16be0*/  FSEL R8, R49, -INF , P2 ;  /* 0xff80000031087808 */ /* 0x000fe40001000000 */
[----:B------:R-:W-:Y:S02]  /*16bf0*/  FMNMX.FTZ R3, R6, R3, !PT ;  /* 0x0000000306037209 */ /* 0x000fe40007810000 */
[----:B------:R-:W-:Y:S02]  /*16c00*/  FSEL R10, R10, -INF , P6 ;  /* 0xff8000000a0a7808 */ /* 0x000fe40003000000 */
[----:B------:R-:W-:-:S02]  /*16c10*/  ISETP.GT.AND P6, PT, R33, 0x20, PT ;  /* 0x000000202100780c */ /* 0x000fc40003fc4270 */
[----:B------:R-:W-:Y:S02]  /*16c20*/  FSEL R14, R48, -INF , P1 ;  /* 0xff800000300e7808 */ /* 0x000fe40000800000 */
        /* <DEDUP_REMOVED lines=24> */
[----:B------:R-:W-:Y:S01]  /*16db0*/  FMNMX.FTZ R3, R62, R3, !PT ;  /* 0x000000033e037209 */ /* 0x000fe20007810000 */
[----:B------:R-:W0:Y:S01]  /*16dc0*/  MUFU.TANH R78, R78 ;  /* 0x0000004e004e7308 */ /* 0x000e220000002400 */
[----:B------:R-:W-:Y:S02]  /*16dd0*/  FSEL R36, R21, -INF , P5 ;  /* 0xff80000015247808 */ /* 0x000fe40002800000 */
[----:B------:R-:W-:Y:S02]  /*16de0*/  ISETP.GT.AND P5, PT, R33, 0x39, PT ;  /* 0x000000392100780c */ /* 0x000fe40003fa4270 */
[----:B------:R-:W-:Y:S02]  /*16df0*/  FSEL R68, R68, -INF , P6 ;  /* 0xff80000044447808 */ /* 0x000fe40003000000 */
[----:B------:R-:W-:Y:S01]  /*16e00*/  FMNMX.FTZ R3, R66, R3, !PT ;  /* 0x0000000342037209 */ /* 0x000fe20007810000 */
[----:B------:R-:W1:Y:S01]  /*16e10*/  MUFU.TANH R76, R76 ;  /* 0x0000004c004c7308 */ /* 0x000e620000002400 */
[----:B------:R-:W-:-:S02]  /*16e20*/  FSEL R40, R40, -INF , P4 ;  /* 0xff80000028287808 */ /* 0x000fc40002000000 */
[C---:B------:R-:W-:Y:S02]  /*16e30*/  ISETP.GT.AND P4, PT, R33.reuse, 0x40, PT ;  /* 0x000000402100780c */ /* 0x040fe40003f84270 */
[----:B------:R-:W-:Y:S02]  /*16e40*/  FSEL R70, R70, -INF , P5 ;  /* 0xff80000046467808 */ /* 0x000fe40002800000 */
[----:B------:R-:W-:Y:S02]  /*16e50*/  FMNMX.FTZ R3, R68, R3, !PT ;  /* 0x0000000344037209 */ /* 0x000fe40007810000 */
[----:B------:R-:W-:Y:S02]  /*16e60*/  FSEL R42, R42, -INF , P3 ;  /* 0xff8000002a2a7808 */ /* 0x000fe40001800000 */
[----:B------:R-:W-:Y:S02]  /*16e70*/  ISETP.GT.AND P3, PT, R33, 0x41, PT ;  /* 0x000000412100780c */ /* 0x000fe40003f64270 */
[----:B------:R-:W-:-:S02]  /*16e80*/  FSEL R72, R72, -INF , P4 ;  /* 0xff80000048487808 */ /* 0x000fc40002000000 */
[----:B------:R-:W-:Y:S02]  /*16e90*/  FMNMX.FTZ R3, R70, R3, !PT ;  /* 0x0000000346037209 */ /* 0x000fe40007810000 */
[----:B------:R-:W-:Y:S02]  /*16ea0*/  FSEL R44, R44, -INF , P2 ;  /* 0xff8000002c2c7808 */ /* 0x000fe40001000000 */
[----:B------:R-:W-:Y:S02]  /*16eb0*/  ISETP.GT.AND P2, PT, R33, 0x48, PT ;  /* 0x000000482100780c */ /* 0x000fe40003f44270 */
[----:B--2---:R-:W-:Y:S02]  /*16ec0*/  FSEL R74, R74, -INF , P3 ;  /* 0xff8000004a4a7808 */ /* 0x004fe40001800000 */
[----:B------:R-:W-:Y:S02]  /*16ed0*/  FMNMX.FTZ R3, R72, R3, !PT ;  /* 0x0000000348037209 */ /* 0x000fe40007810000 */
[----:B------:R-:W-:-:S02]  /*16ee0*/  FSEL R46, R46, -INF , P1 ;  /* 0xff8000002e2e7808 */ /* 0x000fc40000800000 */
[----:B------:R-:W-:Y:S02]  /*16ef0*/  ISETP.GT.AND P1, PT, R33, 0x49, PT ;  /* 0x000000492100780c */ /* 0x000fe40003f24270 */
[----:B0-----:R-:W-:Y:S02]  /*16f00*/  FSEL R78, R78, -INF , P2 ;  /* 0xff8000004e4e7808 */ /* 0x001fe40001000000 */
[----:B------:R-:W-:Y:S02]  /*16f10*/  FMNMX.FTZ R3, R74, R3, !PT ;  /* 0x000000034a037209 */ /* 0x000fe40007810000 */
[----:B-1----:R-:W-:Y:S02]  /*16f20*/  FSEL R76, R76, -INF , P1 ;  /* 0xff8000004c4c7808 */ /* 0x002fe40000800000 */
[----:B------:R-:W-:-:S04]  /*16f30*/  FMNMX.FTZ R3, R78, R3, !PT ;  /* 0x000000034e037209 */ /* 0x000fc80007810000 */
[----:B------:R-:W-:-:S05]  /*16f40*/  FMNMX.FTZ R9, R76, R3, !PT ;  /* 0x000000034c097209 */ /* 0x000fca0007810000 */
[----:B------:R-:W0:Y:S02]  /*16f50*/  SHFL.BFLY PT, R80, R9, 0x2, 0x1f ;  /* 0x0c401f0009507f89 */ /* 0x000e2400000e0000 */
[----:B0-----:R-:W-:Y:S02]  /*16f60*/  FMNMX.FTZ R80, R9, R80, !PT ;  /* 0x0000005009507209 */ /* 0x001fe40007810000 */
[----:B------:R-:W-:-:S04]  /*16f70*/  FMNMX.FTZ R9, R2, R7, !PT ;  /* 0x0000000702097209 */ /* 0x000fc80007810000 */
[----:B------:R-:W-:Y:S01]  /*16f80*/  FMNMX.FTZ R9, R10, R9, !PT ;  /* 0x000000090a097209 */ /* 0x000fe20007810000 */
[----:B------:R-:W0:Y:S03]  /*16f90*/  SHFL.BFLY PT, R5, R80, 0x1, 0x1f ;  /* 0x0c201f0050057f89 */ /* 0x000e2600000e0000 */
[----:B------:R-:W-:-:S04]  /*16fa0*/  FMNMX.FTZ R9, R12, R9, !PT ;  /* 0x000000090c097209 */ /* 0x000fc80007810000 */
[----:B------:R-:W-:-:S04]  /*16fb0*/  FMNMX.FTZ R9, R20, R9, !PT ;  /* 0x0000000914097209 */ /* 0x000fc80007810000 */
[----:B------:R-:W-:-:S04]  /*16fc0*/  FMNMX.FTZ R9, R24, R9, !PT ;  /* 0x0000000918097209 */ /* 0x000fc80007810000 */
[----:B------:R-:W-:-:S04]  /*16fd0*/  FMNMX.FTZ R9, R28, R9, !PT ;  /* 0x000000091c097209 */ /* 0x000fc80007810000 */
[----:B------:R-:W-:Y:S01]  /*16fe0*/  FMNMX.FTZ R9, R32, R9, !PT ;  /* 0x0000000920097209 */ /* 0x000fe20007810000 */
[----:B------:R-:W1:Y:S03]  /*16ff0*/  MUFU.TANH R38, R38 ;  /* 0x0000002600267308 */ /* 0x000e660000002400 */
[----:B------:R-:W-:Y:S02]  /*17000*/  FMNMX.FTZ R9, R34, R9, !PT ;  /* 0x0000000922097209 */ /* 0x000fe40007810000 */
[----:B0-----:R-:W-:Y:S02]  /*17010*/  FMNMX.FTZ R5, R80, R5, !PT ;  /* 0x0000000550057209 */ /* 0x001fe40007810000 */
[----:B------:R-:W-:Y:S02]  /*17020*/  MOV R3, UR5 ;  /* 0x0000000500037c02 */ /* 0x000fe40008000f00 */
[----:B------:R-:W-:Y:S01]  /*17030*/  FMNMX.FTZ R11, R36, R9, !PT ;  /* 0x00000009240b7209 */ /* 0x000fe20007810000 */
[----:B------:R-:W0:Y:S01]  /*17040*/  MUFU.TANH R39, R39 ;  /* 0x0000002700277308 */ /* 0x000e220000002400 */
[C---:B------:R-:W-:Y:S01]  /*17050*/  FSETP.NEU.FTZ.AND P0, PT, R5.reuse, -INF , PT ;  /* 0xff8000000500780b */ /* 0x040fe20003f1d000 */
[----:B------:R-:W-:Y:S01]  /*17060*/  FMUL.FTZ R13, R5, R3 ;  /* 0x00000003050d7220 */ /* 0x000fe20000410000 */
[----:B------:R-:W-:-:S04]  /*17070*/  FMNMX.FTZ R11, R40, R11, !PT ;  /* 0x0000000b280b7209 */ /* 0x000fc80007810000 */
[----:B------:R-:W-:Y:S01]  /*17080*/  FMNMX.FTZ R11, R42, R11, !PT ;  /* 0x0000000b2a0b7209 */ /* 0x000fe20007810000 */
[----:B------:R0:W2:Y:S01]  /*17090*/  MUFU.TANH R15, R26 ;  /* 0x0000001a000f7308 */ /* 0x0000a20000002400 */
[----:B------:R-:W-:Y:S02]  /*170a0*/  FSEL R13, R13, RZ, P0 ;  /* 0x000000ff0d0d7208 */ /* 0x000fe40000000000 */
[----:B------:R-:W-:-:S05]  /*170b0*/  FMNMX.FTZ R11, R44, R11, !PT ;  /* 0x0000000b2c0b7209 */ /* 0x000fca0007810000 */
[----:B------:R-:W-:Y:S01]  /*170c0*/  MUFU.TANH R27, R27 ;  /* 0x0000001b001b7308 */ /* 0x000fe20000002400 */
[----:B------:R-:W-:Y:S01]  /*170d0*/  FFMA.FTZ R208, R25, R3, -R13 ;  /* 0x0000000319d07223 */ /* 0x000fe2000001080d */
[----:B-1----:R-:W-:Y:S02]  /*170e0*/  FSEL R38, R38, -INF , P6 ;  /* 0xff80000026267808 */ /* 0x002fe40003000000 */
[----:B------:R-:W-:-:S04]  /*170f0*/  FMNMX.FTZ R25, R46, R11, !PT ;  /* 0x0000000b2e197209 */ /* 0x000fc80007810000 */
[----:B------:R2:W1:Y:S01]  /*17100*/  MUFU.TANH R21, R30 ;  /* 0x0000001e00157308 */ /* 0x0004620000002400 */
[----:B0-----:R-:W-:Y:S02]  /*17110*/  FSEL R26, R39, -INF , P5 ;  /* 0xff800000271a7808 */ /* 0x001fe40002800000 */
[----:B------:R-:W-:Y:S01]  /*17120*/  FMNMX.FTZ R25, R38, R25, !PT ;  /* 0x0000001926197209 */ /* 0x000fe20007810000 */
[----:B------:R-:W-:-:S04]  /*17130*/  FFMA.FTZ R52, R52, R3, -R13 ;  /* 0x0000000334347223 */ /* 0x000fc8000001080d */
[----:B------:R-:W0:Y:S01]  /*17140*/  MUFU.TANH R31, R31 ;  /* 0x0000001f001f7308 */ /* 0x000e220000002400 */
[----:B--2---:R-:W-:Y:S02]  /*17150*/  FSEL R30, R15, -INF , P4 ;  /* 0xff8000000f1e7808 */ /* 0x004fe40002000000 */
[----:B------:R-:W-:Y:S01]  /*17160*/  FMNMX.FTZ R25, R26, R25, !PT ;  /* 0x000000191a197209 */ /* 0x000fe20007810000 */
[----:B------:R-:W-:-:S03]  /*17170*/  FFMA.FTZ R29, R54, R3, -R13 ;  /* 0x00000003361d7223 */ /* 0x000fc6000001080d */
[----:B------:R-:W-:Y:S01]  /*17180*/  FMNMX.FTZ R25, R30, R25, !PT ;  /* 0x000000191e197209 */ /* 0x000fe20007810000 */
[----:B------:R2:W-:Y:S01]  /*17190*/  MUFU.EX2 R9, R52 ;  /* 0x0000003400097308 */ /* 0x0005e20000000800 */
[----:B-1----:R-:W-:Y:S01]  /*171a0*/  FSEL R54, R21, -INF , P2 ;  /* 0xff80000015367808 */ /* 0x002fe20001000000 */
[----:B------:R-:W-:Y:S01]  /*171b0*/  FFMA.FTZ R15, R6, R3, -R13 ;  /* 0x00000003060f7223 */ /* 0x000fe2000001080d */
[----:B--2---:R-:W-:-:S04]  /*171c0*/  FSEL R52, R27, -INF , P3 ;  /* 0xff8000001b347808 */ /* 0x004fc80001800000 */
[----:B------:R-:W-:Y:S02]  /*171d0*/  FMNMX.FTZ R25, R52, R25, !PT ;  /* 0x0000001934197209 */ /* 0x000fe40007810000 */
[----:B0-----:R-:W-:Y:S02]  /*171e0*/  FSEL R6, R31, -INF , P1 ;  /* 0xff8000001f067808 */ /* 0x001fe40000800000 */
[----:B------:R-:W-:Y:S01]  /*171f0*/  FMNMX.FTZ R25, R54, R25, !PT ;  /* 0x0000001936197209 */ /* 0x000fe20007810000 */
[----:B------:R-:W-:-:S03]  /*17200*/  FFMA.FTZ R204, R4, R3, -R13 ;  /* 0x0000000304cc7223 */ /* 0x000fc6000001080d */
[----:B------:R-:W-:Y:S01]  /*17210*/  FMNMX.FTZ R4, R6, R25, !PT ;  /* 0x0000001906047209 */ /* 0x000fe20007810000 */
[----:B------:R0:W-:Y:S04]  /*17220*/  MUFU.EX2 R11, R29 ;  /* 0x0000001d000b7308 */ /* 0x0001e80000000800 */
[----:B0-----:R-:W0:Y:S01]  /*17230*/  SHFL.BFLY PT, R29, R4, 0x2, 0x1f ;  /* 0x0c401f00041d7f89 */ /* 0x001e2200000e0000 */
[----:B------:R-:W-:Y:S01]  /*17240*/  FFMA.FTZ R206, R8, R3, -R13 ;  /* 0x0000000308ce7223 */ /* 0x000fe2000001080d */
[----:B0-----:R-:W-:-:S05]  /*17250*/  FMNMX.FTZ R8, R4, R29, !PT ;  /* 0x0000001d04087209 */ /* 0x001fca0007810000 */
[----:B------:R-:W0:Y:S02]  /*17260*/  SHFL.BFLY PT, R33, R8, 0x1, 0x1f ;  /* 0x0c201f0008217f89 */ /* 0x000e2400000e0000 */
[----:B0-----:R-:W-:-:S04]  /*17270*/  FMNMX.FTZ R4, R8, R33, !PT ;  /* 0x0000002108047209 */ /* 0x001fc80007810000 */
[C---:B------:R-:W-:Y:S01]  /*17280*/  FSETP.NEU.FTZ.AND P1, PT, R4.reuse, -INF , PT ;  /* 0xff8000000400780b */ /* 0x040fe20003f3d000 */
[----:B------:R-:W-:-:S05]  /*17290*/  FMUL.FTZ R35, R4, R3 ;  /* 0x0000000304237220 */ /* 0x000fca0000410000 */
[----:B------:R-:W-:-:S05]  /*172a0*/  FSEL R35, R35, RZ, P1 ;  /* 0x000000ff23237208 */ /* 0x000fca0000800000 */
[-C--:B------:R-:W-:Y:S02]  /*172b0*/  FFMA.FTZ R201, R34, R3.reuse, -R35 ;  /* 0x0000000322c97223 */ /* 0x080fe40000010823 */
[----:B------:R-:W2:Y:S01]  /*172c0*/  LDL R34, [R1+0x64] ;  /* 0x0000640001227983 */ /* 0x000ea20000100800 */
[-C--:B------:R-:W-:Y:S01]  /*172d0*/  FFMA.FTZ R210, R56, R3.reuse, -R13 ;  /* 0x0000000338d27223 */ /* 0x080fe2000001080d */
[----:B------:R-:W0:Y:S01]  /*172e0*/  MUFU.EX2 R208, R208 ;  /* 0x000000d000d07308 */ /* 0x000e220000000800 */
[-CC-:B------:R-:W-:Y:S01]  /*172f0*/  FFMA.FTZ R209, R2, R3.reuse, -R35.reuse ;  /* 0x0000000302d17223 */ /* 0x180fe20000010823 */
[-CC-:B------:R-:W-:Y:S01]  /*17300*/  FFMA.FTZ R2, R7, R3.reuse, -R35.reuse ;  /* 0x0000000307027223 */ /* 0x180fe20000010823 */
[----:B------:R-:W-:-:S05]  /*17310*/  FFMA.FTZ R211, R10, R3, -R35 ;  /* 0x000000030ad37223 */ /* 0x000fca0000010823 */
[----:B------:R-:W1:Y:S01]  /*17320*/  MUFU.EX2 R210, R210 ;  /* 0x000000d200d27308 */ /* 0x000e620000000800 */
[-CC-:B------:R-:W-:Y:S01]  /*17330*/  FFMA.FTZ R8, R12, R3.reuse, -R35.reuse ;  /* 0x000000030c087223 */ /* 0x180fe20000010823 */
[----:B------:R-:W-:-:S06]  /*17340*/  FFMA.FTZ R205, R20, R3, -R35 ;  /* 0x0000000314cd7223 */ /* 0x000fcc0000010823 */
[----:B------:R-:W-:Y:S08]  /*17350*/  MUFU.EX2 R209, R209 ;  /* 0x000000d100d17308 */ /* 0x000ff00000000800 */
[----:B------:R-:W3:Y:S01]  /*17360*/  MUFU.EX2 R2, R2 ;  /* 0x0000000200027308 */ /* 0x000ee20000000800 */
[----:B0-----:R-:W-:-:S07]  /*17370*/  FADD.FTZ R7, R208, R9 ;  /* 0x00000009d0077221 */ /* 0x001fce0000010000 */
[----:B------:R-:W0:Y:S01]  /*17380*/  MUFU.EX2 R204, R204 ;  /* 0x000000cc00cc7308 */ /* 0x000e220000000800 */
[----:B------:R-:W-:-:S07]  /*17390*/  FFMA.FTZ R10, R24, R3, -R35 ;  /* 0x00000003180a7223 */ /* 0x000fce0000010823 */
[----:B------:R-:W4:Y:S01]  /*173a0*/  MUFU.EX2 R211, R211 ;  /* 0x000000d300d37308 */ /* 0x000f220000000800 */
[----:B-1----:R-:W-:Y:S01]  /*173b0*/  FADD.FTZ R24, R210, R7 ;  /* 0x00000007d2187221 */ /* 0x002fe20000010000 */
[----:B------:R-:W-:-:S06]  /*173c0*/  FFMA.FTZ R207, R28, R3, -R35 ;  /* 0x000000031ccf7223 */ /* 0x000fcc0000010823 */
[----:B------:R-:W1:Y:S01]  /*173d0*/  MUFU.EX2 R8, R8 ;  /* 0x0000000800087308 */ /* 0x000e620000000800 */
[----:B------:R-:W-:Y:S01]  /*173e0*/  FADD.FTZ R7, R11, R24 ;  /* 0x000000180b077221 */ /* 0x000fe20000010000 */
[----:B---3--:R-:W-:-:S06]  /*173f0*/  FADD.FTZ R28, R209, R2 ;  /* 0x00000002d11c7221 */ /* 0x008fcc0000010000 */
[----:B------:R-:W3:Y:S01]  /*17400*/  MUFU.EX2 R205, R205 ;  /* 0x000000cd00cd7308 */ /* 0x000ee20000000800 */
[-C--:B------:R-:W-:Y:S01]  /*17410*/  FFMA.FTZ R12, R32, R3.reuse, -R35 ;  /* 0x00000003200c7223 */ /* 0x080fe20000010823 */
[----:B------:R-:W-:Y:S01]  /*17420*/  FFMA.FTZ R21, R14, R3, -R13 ;  /* 0x000000030e157223 */ /* 0x000fe2000001080d */
[----:B0-----:R-:W-:-:S05]  /*17430*/  FADD.FTZ R24, R204, R7 ;  /* 0x00000007cc187221 */ /* 0x001fca0000010000 */
[----:B------:R-:W0:Y:S01]  /*17440*/  MUFU.EX2 R10, R10 ;  /* 0x0000000a000a7308 */ /* 0x000e220000000800 */
[----:B----4-:R-:W-:Y:S01]  /*17450*/  FADD.FTZ R7, R211, R28 ;  /* 0x0000001cd3077221 */ /* 0x010fe20000010000 */
[----:B------:R-:W-:-:S06]  /*17460*/  FFMA.FTZ R200, R50, R3, -R13 ;  /* 0x0000000332c87223 */ /* 0x000fcc000001080d */
[----:B------:R-:W4:Y:S01]  /*17470*/  MUFU.EX2 R15, R15 ;  /* 0x0000000f000f7308 */ /* 0x000f220000000800 */
[----:B-1----:R-:W-:Y:S01]  /*17480*/  FADD.FTZ R28, R8, R7 ;  /* 0x00000007081c7221 */ /* 0x002fe20000010000 */
[----:B------:R-:W-:-:S06]  /*17490*/  FFMA.FTZ R14, R36, R3, -R35 ;  /* 0x00000003240e7223 */ /* 0x000fcc0000010823 */
[----:B------:R-:W1:Y:S01]  /*174a0*/  MUFU.EX2 R207, R207 ;  /* 0x000000cf00cf7308 */ /* 0x000e620000000800 */
[----:B------:R-:W-:-:S07]  /*174b0*/  FFMA.FTZ R25, R48, R3, -R13 ;  /* 0x0000000330197223 */ /* 0x000fce000001080d */
[----:B------:R-:W5:Y:S01]  /*174c0*/  MUFU.EX2 R206, R206 ;  /* 0x000000ce00ce7308 */ /* 0x000f620000000800 */
[----:B---3--:R-:W-:Y:S01]  /*174d0*/  FADD.FTZ R7, R205, R28 ;  /* 0x0000001ccd077221 */ /* 0x008fe20000010000 */
[----:B------:R-:W-:-:S06]  /*174e0*/  FFMA.FTZ R203, R40, R3, -R35 ;  /* 0x0000000328cb7223 */ /* 0x000fcc0000010823 */
[----:B------:R-:W3:Y:S01]  /*174f0*/  MUFU.EX2 R12, R12 ;  /* 0x0000000c000c7308 */ /* 0x000ee20000000800 */
[----:B------:R-:W-:-:S07]  /*17500*/  FFMA.FTZ R202, R58, R3, -R13 ;  /* 0x000000033aca7223 */ /* 0x000fce000001080d */
[----:B------:R-:W3:Y:S01]  /*17510*/  MUFU.EX2 R21, R21 ;  /* 0x0000001500157308 */ /* 0x000ee20000000800 */
[----:B0-----:R-:W-:Y:S01]  /*17520*/  FADD.FTZ R28, R10, R7 ;  /* 0x000000070a1c7221 */ /* 0x001fe20000010000 */
[----:B------:R-:W-:-:S06]  /*17530*/  FFMA.FTZ R20, R42, R3, -R35 ;  /* 0x000000032a147223 */ /* 0x000fcc0000010823 */
[----:B------:R-:W0:Y:S01]  /*17540*/  MUFU.EX2 R201, R201 ;  /* 0x000000c900c97308 */ /* 0x000e220000000800 */
[----:B----4-:R-:W-:Y:S01]  /*17550*/  FADD.FTZ R37, R15, R24 ;  /* 0x000000180f257221 */ /* 0x010fe20000010000 */
[----:B------:R-:W-:-:S06]  /*17560*/  FFMA.FTZ R27, R60, R3, -R13 ;  /* 0x000000033c1b7223 */ /* 0x000fcc000001080d */
[----:B------:R-:W4:Y:S01]  /*17570*/  MUFU.EX2 R200, R200 ;  /* 0x000000c800c87308 */ /* 0x000f220000000800 */
[----:B-1----:R-:W-:Y:S01]  /*17580*/  FADD.FTZ R7, R207, R28 ;  /* 0x0000001ccf077221 */ /* 0x002fe20000010000 */
[----:B------:R-:W-:-:S06]  /*17590*/  FFMA.FTZ R197, R44, R3, -R35 ;  /* 0x000000032cc57223 */ /* 0x000fcc0000010823 */
[----:B------:R-:W1:Y:S01]  /*175a0*/  MUFU.EX2 R14, R14 ;  /* 0x0000000e000e7308 */ /* 0x000e620000000800 */
[----:B-----5:R-:W-:Y:S01]  /*175b0*/  FADD.FTZ R32, R206, R37 ;  /* 0x00000025ce207221 */ /* 0x020fe20000010000 */
[----:B------:R-:W-:-:S06]  /*175c0*/  FFMA.FTZ R196, R62, R3, -R13 ;  /* 0x000000033ec47223 */ /* 0x000fcc000001080d */
[----:B------:R-:W5:Y:S01]  /*175d0*/  MUFU.EX2 R25, R25 ;  /* 0x0000001900197308 */ /* 0x000f620000000800 */
[----:B---3--:R-:W-:Y:S01]  /*175e0*/  FADD.FTZ R28, R12, R7 ;  /* 0x000000070c1c7221 */ /* 0x008fe20000010000 */
[----:B------:R-:W-:-:S06]  /*175f0*/  FFMA.FTZ R24, R46, R3, -R35 ;  /* 0x000000032e187223 */ /* 0x000fcc0000010823 */
[----:B------:R-:W3:Y:S01]  /*17600*/  MUFU.EX2 R203, R203 ;  /* 0x000000cb00cb7308 */ /* 0x000ee20000000800 */
[----:B------:R-:W-:Y:S01]  /*17610*/  FADD.FTZ R37, R21, R32 ;  /* 0x0000002015257221 */ /* 0x000fe20000010000 */
[----:B------:R-:W-:-:S06]  /*17620*/  FFMA.FTZ R29, R66, R3, -R13 ;  /* 0x00000003421d7223 */ /* 0x000fcc000001080d */
[----:B------:R-:W3:Y:S01]  /*17630*/  MUFU.EX2 R202, R202 ;  /* 0x000000ca00ca7308 */ /* 0x000ee20000000800 */
[----:B0-----:R-:W-:Y:S01]  /*17640*/  FADD.FTZ R7, R201, R28 ;  /* 0x0000001cc9077221 */ /* 0x001fe20000010000 */
[----:B------:R-:W-:-:S06]  /*17650*/  FFMA.FTZ R199, R38, R3, -R35 ;  /* 0x0000000326c77223 */ /* 0x000fcc0000010823 */
[----:B------:R-:W-:Y:S01]  /*17660*/  MUFU.EX2 R20, R20 ;  /* 0x0000001400147308 */ /* 0x000fe20000000800 */
[----:B----4-:R-:W-:Y:S01]  /*17670*/  FADD.FTZ R32, R200, R37 ;  /* 0x00000025c8207221 */ /* 0x010fe20000010000 */
[----:B------:R-:W-:-:S06]  /*17680*/  FFMA.FTZ R198, R68, R3, -R13 ;  /* 0x0000000344c67223 */ /* 0x000fcc000001080d */
[----:B------:R-:W0:Y:S01]  /*17690*/  MUFU.EX2 R27, R27 ;  /* 0x0000001b001b7308 */ /* 0x000e220000000800 */
[----:B-1----:R-:W-:Y:S01]  /*176a0*/  FADD.FTZ R28, R14, R7 ;  /* 0x000000070e1c7221 */ /* 0x002fe20000010000 */
[----:B------:R-:W-:-:S06]  /*176b0*/  PRMT R0, R45, 0x654, R0 ;  /* 0x000006542d007816 */ /* 0x000fcc0000000000 */
[----:B------:R-:W-:Y:S01]  /*176c0*/  MUFU.EX2 R197, R197 ;  /* 0x000000c500c57308 */ /* 0x000fe20000000800 */
[----:B-----5:R-:W-:Y:S01]  /*176d0*/  FADD.FTZ R37, R25, R32 ;  /* 0x0000002019257221 */ /* 0x020fe20000010000 */
[----:B------:R-:W-:-:S06]  /*176e0*/  FFMA.FTZ R31, R70, R3, -R13 ;  /* 0x00000003461f7223 */ /* 0x000fcc000001080d */
[----:B------:R-:W1:Y:S01]  /*176f0*/  MUFU.EX2 R196, R196 ;  /* 0x000000c400c47308 */ /* 0x000e620000000800 */
[-CC-:B------:R-:W-:Y:S01]  /*17700*/  FFMA.FTZ R26, R26, R3.reuse, -R35.reuse ;  /* 0x000000031a1a7223 */ /* 0x180fe20000010823 */
[----:B---3--:R-:W-:Y:S01]  /*17710*/  FADD.FTZ R7, R203, R28 ;  /* 0x0000001ccb077221 */ /* 0x008fe20000010000 */
[-C--:B------:R-:W-:Y:S01]  /*17720*/  FFMA.FTZ R193, R30, R3.reuse, -R35 ;  /* 0x000000031ec17223 */ /* 0x080fe20000010823 */
[----:B------:R3:W-:Y:S04]  /*17730*/  SYNCS.ARRIVE.TRANS64.RED.A1T0 RZ, [R0+URZ], RZ ;  /* 0x000000ff00ff79a7 */ /* 0x0007e8000810043f */
[----:B------:R-:W4:Y:S01]  /*17740*/  MUFU.EX2 R24, R24 ;  /* 0x0000001800187308 */ /* 0x000f220000000800 */
[----:B------:R-:W-:Y:S01]  /*17750*/  FADD.FTZ R32, R202, R37 ;  /* 0x00000025ca207221 */ /* 0x000fe20000010000 */
[----:B------:R-:W-:-:S06]  /*17760*/  FFMA.FTZ R192, R72, R3, -R13 ;  /* 0x0000000348c07223 */ /* 0x000fcc000001080d */
[----:B------:R-:W5:Y:S01]  /*17770*/  MUFU.EX2 R29, R29 ;  /* 0x0000001d001d7308 */ /* 0x000f620000000800 */
[----:B------:R-:W-:-:S07]  /*17780*/  FFMA.FTZ R52, R52, R3, -R35 ;  /* 0x0000000334347223 */ /* 0x000fce0000010823 */
[----:B------:R-:W5:Y:S01]  /*17790*/  MUFU.EX2 R199, R199 ;  /* 0x000000c700c77308 */ /* 0x000f620000000800 */
[----:B0-----:R-:W-:-:S07]  /*177a0*/  FADD.FTZ R37, R27, R32 ;  /* 0x000000201b257221 */ /* 0x001fce0000010000 */
[----:B------:R-:W0:Y:S01]  /*177b0*/  MUFU.EX2 R198, R198 ;  /* 0x000000c600c67308 */ /* 0x000e220000000800 */
[-C--:B------:R-:W-:Y:S01]  /*177c0*/  FFMA.FTZ R74, R74, R3.reuse, -R13 ;  /* 0x000000034a4a7223 */ /* 0x080fe2000001080d */
[----:B------:R-:W-:-:S06]  /*177d0*/  FFMA.FTZ R54, R54, R3, -R35 ;  /* 0x0000000336367223 */ /* 0x000fcc0000010823 */
[----:B---3--:R3:W0:Y:S01]  /*177e0*/  MUFU.EX2 R0, R26 ;  /* 0x0000001a00007308 */ /* 0x0086220000000800 */
[----:B-1----:R-:W-:Y:S01]  /*177f0*/  FADD.FTZ R30, R196, R37 ;  /* 0x00000025c41e7221 */ /* 0x002fe20000010000 */
[----:B------:R-:W-:-:S06]  /*17800*/  FFMA.FTZ R194, R78, R3, -R13 ;  /* 0x000000034ec27223 */ /* 0x000fcc000001080d */
[----:B------:R-:W1:Y:S01]  /*17810*/  MUFU.EX2 R31, R31 ;  /* 0x0000001f001f7308 */ /* 0x000e620000000800 */
[----:B---3--:R-:W-:-:S04]  /*17820*/  FADD.FTZ R26, R20, R7 ;  /* 0x00000007141a7221 */ /* 0x008fc80000010000 */
[----:B------:R-:W-:-:S03]  /*17830*/  FADD.FTZ R7, R197, R26 ;  /* 0x0000001ac5077221 */ /* 0x000fc60000010000 */
[----:B------:R-:W3:Y:S01]  /*17840*/  MUFU.EX2 R193, R193 ;  /* 0x000000c100c17308 */ /* 0x000ee20000000800 */
[----:B----4-:R-:W-:Y:S01]  /*17850*/  FADD.FTZ R26, R24, R7 ;  /* 0x00000007181a7221 */ /* 0x010fe20000010000 */
[----:B------:R-:W-:Y:S01]  /*17860*/  FFMA.FTZ R6, R6, R3, -R35 ;  /* 0x0000000306067223 */ /* 0x000fe20000010823 */
[----:B-----5:R-:W-:-:S05]  /*17870*/  FADD.FTZ R35, R29, R30 ;  /* 0x0000001e1d237221 */ /* 0x020fca0000010000 */
[----:B------:R-:W4:Y:S01]  /*17880*/  MUFU.EX2 R192, R192 ;  /* 0x000000c000c07308 */ /* 0x000f220000000800 */
[----:B------:R-:W-:Y:S01]  /*17890*/  FFMA.FTZ R13, R76, R3, -R13 ;  /* 0x000000034c0d7223 */ /* 0x000fe2000001080d */
[----:B------:R-:W-:-:S06]  /*178a0*/  FADD.FTZ R7, R199, R26 ;  /* 0x0000001ac7077221 */ /* 0x000fcc0000010000 */
[----:B------:R-:W5:Y:S01]  /*178b0*/  MUFU.EX2 R52, R52 ;  /* 0x0000003400347308 */ /* 0x000f620000000800 */
[----:B------:R-:W-:Y:S01]  /*178c0*/  F2FP.F16.F32.PACK_AB R204, R15, R204 ;  /* 0x000000cc0fcc723e */ /* 0x000fe200000000ff */
[----:B0-----:R-:W-:Y:S01]  /*178d0*/  FADD.FTZ R28, R198, R35 ;  /* 0x00000023c61c7221 */ /* 0x001fe20000010000 */
[----:B------:R-:W-:-:S05]  /*178e0*/  VIADD R15, R112, 0xfffffffe ;  /* 0xfffffffe700f7836 */ /* 0x000fca0000000000 */
[----:B------:R-:W0:Y:S01]  /*178f0*/  MUFU.EX2 R33, R74 ;  /* 0x0000004a00217308 */ /* 0x000e220000000800 */
[----:B------:R-:W-:Y:S01]  /*17900*/  FADD.FTZ R26, R0, R7 ;  /* 0x00000007001a7221 */ /* 0x000fe20000010000 */
[----:B------:R-:W-:-:S06]  /*17910*/  F2FP.F16.F32.PACK_AB R208, R9, R208 ;  /* 0x000000d009d0723e */ /* 0x000fcc00000000ff */
[----:B------:R-:W0:Y:S01]  /*17920*/  MUFU.EX2 R54, R54 ;  /* 0x0000003600367308 */ /* 0x000e220000000800 */
[----:B-1----:R-:W-:-:S07]  /*17930*/  FADD.FTZ R9, R31, R28 ;  /* 0x0000001c1f097221 */ /* 0x002fce0000010000 */
[----:B------:R-:W1:Y:S01]  /*17940*/  MUFU.EX2 R194, R194 ;  /* 0x000000c200c27308 */ /* 0x000e620000000800 */
[----:B---3--:R-:W-:-:S07]  /*17950*/  FADD.FTZ R7, R193, R26 ;  /* 0x0000001ac1077221 */ /* 0x008fce0000010000 */
[----:B------:R-:W3:Y:S01]  /*17960*/  MUFU.EX2 R195, R6 ;  /* 0x0000000600c37308 */ /* 0x000ee20000000800 */
[----:B----4-:R-:W-:-:S07]  /*17970*/  FADD.FTZ R28, R192, R9 ;  /* 0x00000009c01c7221 */ /* 0x010fce0000010000 */
[----:B------:R-:W4:Y:S01]  /*17980*/  MUFU.EX2 R13, R13 ;  /* 0x0000000d000d7308 */ /* 0x000f220000000800 */
[----:B--2---:R-:W-:Y:S01]  /*17990*/  ISETP.GE.AND P1, PT, R15, R34, PT ;  /* 0x000000220f00720c */ /* 0x004fe20003f26270 */
[----:B-----5:R-:W-:Y:S01]  /*179a0*/  FADD.FTZ R7, R52, R7 ;  /* 0x0000000734077221 */ /* 0x020fe20000010000 */
[----:B0-----:R-:W-:Y:S01]  /*179b0*/  FADD.FTZ R9, R33, R28 ;  /* 0x0000001c21097221 */ /* 0x001fe20000010000 */
[----:B------:R-:W-:Y:S02]  /*179c0*/  F2FP.F16.F32.PACK_AB R209, R2, R209 ;  /* 0x000000d102d1723e */ /* 0x000fe400000000ff */
[----:B------:R-:W-:Y:S01]  /*179d0*/  FADD.FTZ R2, R54, R7 ;  /* 0x0000000736027221 */ /* 0x000fe20000010000 */
[----:B-1----:R-:W-:Y:S01]  /*179e0*/  FADD.FTZ R228, R194, R9 ;  /* 0x00000009c2e47221 */ /* 0x002fe20000010000 */
[----:B------:R-:W-:Y:S01]  /*179f0*/  BSSY B0, `(.L_x_636) ;  /* 0x00005b9000007945 */ /* 0x000fe20003800000 */
[----:B------:R-:W-:Y:S01]  /*17a00*/  ISETP.NE.AND P0, PT, R64, RZ, PT ;  /* 0x000000ff4000720c */ /* 0x000fe20003f05270 */
[----:B---3--:R-:W-:Y:S01]  /*17a10*/  FADD.FTZ R227, R195, R2 ;  /* 0x00000002c3e37221 */ /* 0x008fe20000010000 */
[----:B------:R-:W-:Y:S01]  /*17a20*/  F2FP.F16.F32.PACK_AB R200, R25, R200 ;  /* 0x000000c819c8723e */ /* 0x000fe200000000ff */
[--C-:B------:R-:W-:Y:S01]  /*17a30*/  IMAD.MOV.U32 R150, RZ, RZ, R151.reuse ;  /* 0x000000ffff967224 */ /* 0x100fe200078e0097 */
[----:B------:R-:W-:Y:S01]  /*17a40*/  F2FP.F16.F32.PACK_AB R202, R27, R202 ;  /* 0x000000ca1bca723e */ /* 0x000fe200000000ff */
[--C-:B------:R-:W-:Y:S01]  /*17a50*/  IMAD.MOV.U32 R148, RZ, RZ, R151.reuse ;  /* 0x000000ffff947224 */ /* 0x100fe200078e0097 */
[----:B------:R-:W-:Y:S01]  /*17a60*/  F2FP.F16.F32.PACK_AB R196, R29, R196 ;  /* 0x000000c41dc4723e */ /* 0x000fe200000000ff */
[----:B----4-:R-:W-:Y:S01]  /*17a70*/  FADD.FTZ R228, R13, R228 ;  /* 0x000000e40de47221 */ /* 0x010fe20000010000 */
[----:B------:R-:W-:Y:S01]  /*17a80*/  F2FP.F16.F32.PACK_AB R198, R31, R198 ;  /* 0x000000c61fc6723e */ /* 0x000fe200000000ff */
[--C-:B------:R-:W-:Y:S01]  /*17a90*/  IMAD.MOV.U32 R147, RZ, RZ, R151.reuse ;  /* 0x000000ffff937224 */ /* 0x100fe200078e0097 */
[----:B------:R-:W-:Y:S01]  /*17aa0*/  F2FP.F16.F32.PACK_AB R192, R33, R192 ;  /* 0x000000c021c0723e */ /* 0x000fe200000000ff */
[--C-:B------:R-:W-:Y:S01]  /*17ab0*/  IMAD.MOV.U32 R145, RZ, RZ, R151.reuse ;  /* 0x000000ffff917224 */ /* 0x100fe200078e0097 */
[----:B------:R-:W-:Y:S01]  /*17ac0*/  F2FP.F16.F32.PACK_AB R197, R24, R197 ;  /* 0x000000c518c5723e */ /* 0x000fe200000000ff */
[--C-:B------:R-:W-:Y:S01]  /*17ad0*/  IMAD.MOV.U32 R144, RZ, RZ, R151.reuse ;  /* 0x000000ffff907224 */ /* 0x100fe200078e0097 */
[----:B------:R-:W-:Y:S01]  /*17ae0*/  F2FP.F16.F32.PACK_AB R199, R0, R199 ;  /* 0x000000c700c7723e */ /* 0x000fe200000000ff */
[----:B------:R-:W-:Y:S01]  /*17af0*/  IMAD.MOV.U32 R0, RZ, RZ, 0x3f800000 ;  /* 0x3f800000ff007424 */ /* 0x000fe200078e00ff */
[----:B------:R-:W-:Y:S01]  /*17b00*/  F2FP.F16.F32.PACK_AB R193, R52, R193 ;  /* 0x000000c134c1723e */ /* 0x000fe200000000ff */
[--C-:B------:R-:W-:Y:S01]  /*17b10*/  IMAD.MOV.U32 R142, RZ, RZ, R151.reuse ;  /* 0x000000ffff8e7224 */ /* 0x100fe200078e0097 */
        /* <DEDUP_REMOVED lines=18> */
[----:B------:R-:W-:Y:S01]  /*17c40*/  MOV R2, 0x3f800000 ;  /* 0x3f80000000027802 */ /* 0x000fe20000000f00 */
[--C-:B------:R-:W-:Y:S01]  /*17c50*/  IMAD.MOV.U32 R127, RZ, RZ, R151.reuse ;  /* 0x000000ffff7f7224 */ /* 0x100fe200078e0097 */
[-C--:B------:R-:W-:Y:S01]  /*17c60*/  MOV R149, R151.reuse ;  /* 0x0000009700957202 */ /* 0x080fe20000000f00 */
        /* <DEDUP_REMOVED lines=81> */
[----:B------:R-:W-:Y:S01]  /*18180*/  MOV R26, R151 ;  /* 0x00000097001a7202 */ /* 0x000fe20000000f00 */
[----:B------:R-:W-:-:S02]  /*18190*/  IMAD.MOV.U32 R64, RZ, RZ, R151 ;  /* 0x000000ffff407224 */ /* 0x000fc400078e0097 */
[--C-:B------:R-:W-:Y:S02]  /*181a0*/  IMAD.MOV.U32 R63, RZ, RZ, R151.reuse ;  /* 0x000000ffff3f7224 */ /* 0x100fe400078e0097 */
[--C-:B------:R-:W-:Y:S02]  /*181b0*/  IMAD.MOV.U32 R61, RZ, RZ, R151.reuse ;  /* 0x000000ffff3d7224 */ /* 0x100fe400078e0097 */
[--C-:B------:R-:W-:Y:S02]  /*181c0*/  IMAD.MOV.U32 R60, RZ, RZ, R151.reuse ;  /* 0x000000ffff3c7224 */ /* 0x100fe400078e0097 */
[--C-:B------:R-:W-:Y:S02]  /*181d0*/  IMAD.MOV.U32 R58, RZ, RZ, R151.reuse ;  /* 0x000000ffff3a7224 */ /* 0x100fe400078e0097 */
[--C-:B------:R-:W-:Y:S02]  /*181e0*/  IMAD.MOV.U32 R57, RZ, RZ, R151.reuse ;  /* 0x000000ffff397224 */ /* 0x100fe400078e0097 */
        /* <DEDUP_REMOVED lines=21> */
[----:B------:R-:W-:Y:S01]  /*18340*/  IMAD.MOV.U32 R24, RZ, RZ, R151 ;  /* 0x000000ffff187224 */ /* 0x000fe200078e0097 */
[----:B------:R-:W-:Y:S06]  /*18350*/  @!P1 BRA `(.L_x_637) ;  /* 0x0000005000889947 */ /* 0x000fec0003800000 */
[----:B------:R-:W-:Y:S01]  /*18360*/  MOV R14, R4 ;  /* 0x00000004000e7202 */ /* 0x000fe20000000f00 */
[----:B------:R-:W-:Y:S01]  /*18370*/  IMAD.MOV.U32 R13, RZ, RZ, R5 ;  /* 0x000000ffff0d7224 */ /* 0x000fe200078e0005 */
[----:B------:R-:W-:Y:S01]  /*18380*/  MOV R8, R226 ;  /* 0x000000e200087202 */ /* 0x000fe20000000f00 */
        /* <DEDUP_REMOVED lines=65> */
[----:B------:R-:W-:-:S07]  /*187a0*/  CS2R R24, SRZ ;  /* 0x0000000000187805 */ /* 0x000fce000001ff00 */
.L_x_650:
[----:B------:R-:W-:-:S04]  /*187b0*/  ISETP.NE.AND P1, PT, R8, 0x1, PT ;  /* 0x000000010800780c */ /* 0x000fc80003f25270 */
[----:B------:R-:W-:-:S04]  /*187c0*/  SEL R229, RZ, 0x1, P1 ;  /* 0x00000001ffe57807 */ /* 0x000fc80000800000 */
[----:B------:R-:W-:Y:S01]  /*187d0*/  LOP3.LUT R229, R12, R229, RZ, 0x3c, !PT ;  /* 0x000000e50ce57212 */ /* 0x000fe200078e3cff */
[----:B------:R-:W-:Y:S06]  /*187e0*/  @!P0 BRA `(.L_x_638) ;  /* 0x0000000000048947 */ /* 0x000fec0003800000 */
[----:B------:R-:W-:Y:S01]  /*187f0*/  BPT.TRAP 0x1 ;  /* 0x000000040000795c */ /* 0x000fe20000300000 */
.L_x_638:
[----:B------:R-:W-:Y:S01]  /*18800*/  VIADD R226, R8, 0x1 ;  /* 0x0000000108e27836 */ /* 0x000fe20000000000 */
[----:B------:R-:W-:-:S04]  /*18810*/  SHF.L.U32 R3, R229, 0x1f, RZ ;  /* 0x0000001fe5037819 */ /* 0x000fc800000006ff */
[----:B------:R-:W-:-:S04]  /*18820*/  ISETP.NE.AND P1, PT, R226, 0x2, PT ;  /* 0x00000002e200780c */ /* 0x000fc80003f25270 */
[----:B------:R-:W-:-:S04]  /*18830*/  SEL R226, R226, RZ, P1 ;  /* 0x000000ffe2e27207 */ /* 0x000fc80000800000 */
[----:B------:R-:W-:-:S04]  /*18840*/  LEA R9, R226, R23, 0x3 ;  /* 0x00000017e2097211 */ /* 0x000fc800078e18ff */
[----:B------:R0:W1:Y:S01]  /*18850*/  SYNCS.PHASECHK.TRANS64.TRYWAIT P1, [R9+URZ+0x38830], R3 ;  /* 0x03883003090075a7 */ /* 0x000062000802017f */
[----:B------:R-:W-:Y:S05]  /*18860*/  @!P0 BRA `(.L_x_639) ;  /* 0x0000000000048947 */ /* 0x000fea0003800000 */
[----:B------:R-:W-:Y:S01]  /*18870*/  BPT.TRAP 0x1 ;  /* 0x000000040000795c */ /* 0x000fe20000300000 */
.L_x_639:
[----:B------:R-:W2:Y:S01]  /*18880*/  LDL R4, [R1+0x50] ;  /* 0x0000500001047983 */ /* 0x000ea20000100800 */
[----:B------:R-:W-:Y:S01]  /*18890*/  BSSY B1, `(.L_x_640) ;  /* 0x0000007000017945 */ /* 0x000fe20003800000 */
[----:B------:R-:W-:Y:S02]  /*188a0*/  IMAD.MOV.U32 R5, RZ, RZ, 0x40000040 ;  /* 0x40000040ff057424 */ /* 0x000fe400078e00ff */
[----:B--2---:R-:W-:-:S04]  /*188b0*/  IMAD R4, R226, 0xa00, R4 ;  /* 0x00000a00e2047824 */ /* 0x004fc800078e0204 */
[----:B------:R-:W-:Y:S01]  /*188c0*/  VIADD R6, R4, 0x80 ;  /* 0x0000008004067836 */ /* 0x000fe20000000000 */
[----:B-1----:R-:W-:Y:S06]  /*188d0*/  @P1 BRA `(.L_x_641) ;  /* 0x0000000000081947 */ /* 0x002fec0003800000 */
[----:B------:R-:W1:Y:S02]  /*188e0*/  SYNCS.PHASECHK.TRANS64.TRYWAIT P1, [R9+URZ+0x38830], R3 ;  /* 0x03883003090075a7 */ /* 0x000e64000802017f */
[----:B-1----:R-:W-:Y:S05]  /*188f0*/  @!P1 BRA `(.L_x_642) ;  /* 0x0000013400449947 */ /* 0x002fea0003800000 */
.L_x_641:
[----:B------:R-:W-:Y:S05]  /*18900*/  BSYNC B1 ;  /* 0x0000000000017941 */ /* 0x000fea0003800000 */
.L_x_640:
[----:B------:R-:W2:Y:S04]  /*18910*/  LDL.64 R154, [R1+0x8] ;  /* 0x00000800019a7983 */ /* 0x000ea80000100a00 */
[----:B------:R-:W3:Y:S01]  /*18920*/  LDL.64 R152, [R1] ;  /* 0x0000000001987983 */ /* 0x000ee20000100a00 */
[----:B------:R-:W-:Y:S02]  /*18930*/  R2UR UR10, R4 ;  /* 0x00000000040a72ca */ /* 0x000fe400000e0000 */
[----:B------:R-:W-:Y:S01]  /*18940*/  R2UR UR11, R5 ;  /* 0x00000000050b72ca */ /* 0x000fe200000e0000 */
[----:B------:R-:W-:Y:S01]  /*18950*/  WARPGROUP.ARRIVE ;  /* 0x00000000000079c5 */ /* 0x000fe20000000000 */
[----:B------:R-:W-:Y:S01]  /*18960*/  MOV R7, 0x40000040 ;  /* 0x4000004000077802 */ /* 0x000fe20000000f00 */
[----:B------:R-:W4:Y:S01]  /*18970*/  LDL.64 R20, [R1+0x48] ;  /* 0x0000480001147983 */ /* 0x000f220000100a00 */
[----:B------:R-:W-:-:S02]  /*18980*/  R2UR UR6, R6 ;  /* 0x00000000060672ca */ /* 0x000fc400000e0000 */
[----:B------:R-:W-:Y:S01]  /*18990*/  R2UR UR7, R7 ;  /* 0x00000000070772ca */ /* 0x000fe200000e0000 */
[C---:B------:R-:W-:Y:S02]  /*189a0*/  VIADD R6, R4.reuse, 0x100 ;  /* 0x0000010004067836 */ /* 0x040fe40000000000 */
[----:B------:R-:W-:Y:S02]  /*189b0*/  VIADD R10, R4, 0x180 ;  /* 0x00000180040a7836 */ /* 0x000fe40000000000 */
[----:B------:R-:W-:Y:S01]  /*189c0*/  IMAD.MOV.U32 R11, RZ, RZ, 0x40000040 ;  /* 0x40000040ff0b7424 */ /* 0x000fe200078e00ff */
[----:B--2---:R-:W-:Y:S02]  /*189d0*/  R2UR UR12, R154 ;  /* 0x000000009a0c72ca */ /* 0x004fe400000e0000 */
[----:B------:R-:W-:Y:S02]  /*189e0*/  R2UR UR13, R155 ;  /* 0x000000009b0d72ca */ /* 0x000fe400000e0000 */
[----:B---3--:R-:W-:-:S02]  /*189f0*/  R2UR UR28, R152 ;  /* 0x00000000981c72ca */ /* 0x008fc400000e0000 */
[----:B------:R-:W-:Y:S02]  /*18a00*/  R2UR UR29, R153 ;  /* 0x00000000991d72ca */ /* 0x000fe400000e0000 */
[----:B----4-:R-:W-:Y:S02]  /*18a10*/  R2UR UR46, R20 ;  /* 0x00000000142e72ca */ /* 0x010fe400000e0000 */
[----:B------:R-:W-:-:S03]  /*18a20*/  R2UR UR47, R21 ;  /* 0x00000000152f72ca */ /* 0x000fc600000e0000 */
[----:B------:R-:W-:Y:S01]  /*18a30*/  UMOV UR8, UR12 ;  /* 0x0000000c00087c82 */ /* 0x000fe20008000000 */
[----:B------:R-:W-:Y:S01]  /*18a40*/  UMOV UR4, UR12 ;  /* 0x0000000c00047c82 */ /* 0x000fe20008000000 */
[----:B------:R-:W-:Y:S01]  /*18a50*/  UMOV UR9, UR13 ;  /* 0x0000000d00097c82 */ /* 0x000fe20008000000 */
[----:B------:R-:W-:Y:S01]  /*18a60*/  UMOV UR5, UR13 ;  /* 0x0000000d00057c82 */ /* 0x000fe20008000000 */
        /* <DEDUP_REMOVED lines=9> */
[----:B------:R-:W2:Y:S01]  /*18b00*/  LDL.64 R20, [R1+0x40] ;  /* 0x0000400001147983 */ /* 0x000ea20000100a00 */
[----:B------:R-:W-:Y:S01]  /*18b10*/  R2UR UR10, R6 ;  /* 0x00000000060a72ca */ /* 0x000fe200000e0000 */
[----:B------:R-:W-:Y:S01]  /*18b20*/  UMOV UR8, UR12 ;  /* 0x0000000c00087c82 */ /* 0x000fe20008000000 */
[----:B------:R-:W-:Y:S01]  /*18b30*/  R2UR UR11, R7 ;  /* 0x00000000070b72ca */ /* 0x000fe200000e0000 */
[----:B------:R-:W-:Y:S01]  /*18b40*/  UMOV UR9, UR13 ;  /* 0x0000000d00097c82 */ /* 0x000fe20008000000 */
[----:B------:R-:W-:-:S02]  /*18b50*/  IADD3 R6, R4, 0x200, RZ ;  /* 0x0000020004067810 */ /* 0x000fc40007ffe0ff */
[----:B------:R-:W-:Y:S02]  /*18b60*/  MOV R7, 0x40000040 ;  /* 0x4000004000077802 */ /* 0x000fe40000000f00 */
[----:B------:R-:W-:Y:S01]  /*18b70*/  R2UR UR34, R6 ;  /* 0x00000000062272ca */ /* 0x000fe200000e0000 */
[----:B------:R-:W-:Y:S01]  /*18b80*/  VIADD R6, R4, 0x82 ;  /* 0x0000008204067836 */ /* 0x000fe20000000000 */
[----:B------:R-:W-:Y:S01]  /*18b90*/  R2UR UR35, R7 ;  /* 0x00000000072372ca */ /* 0x000fe200000e0000 */
[----:B------:R-:W-:-:S03]  /*18ba0*/  IMAD.MOV.U32 R7, RZ, RZ, 0x40000040 ;  /* 0x40000040ff077424 */ /* 0x000fc600078e00ff */
[----:B------:R-:W-:Y:S01]  /*18bb0*/  R2UR UR22, R6 ;  /* 0x00000000061672ca */ /* 0x000fe200000e0000 */
[----:B------:R-:W-:Y:S01]  /*18bc0*/  VIADD R6, R4, 0x182 ;  /* 0x0000018204067836 */ /* 0x000fe20000000000 */
[----:B------:R-:W-:Y:S01]  /*18bd0*/  R2UR UR23, R7 ;  /* 0x00000000071772ca */ /* 0x000fe200000e0000 */
[----:B------:R-:W-:-:S03]  /*18be0*/  IMAD.MOV.U32 R7, RZ, RZ, 0x40000040 ;  /* 0x40000040ff077424 */ /* 0x000fc600078e00ff */
[----:B------:R-:W-:Y:S02]  /*18bf0*/  R2UR UR14, R6 ;  /* 0x00000000060e72ca */ /* 0x000fe400000e0000 */
[----:B------:R-:W-:Y:S01]  /*18c00*/  R2UR UR15, R7 ;  /* 0x00000000070f72ca */ /* 0x000fe200000e0000 */
[----:B------:R-:W-:Y:S01]  /*18c10*/  IMAD.MOV.U32 R7, RZ, RZ, 0x40000040 ;  /* 0x40000040ff077424 */ /* 0x000fe200078e00ff */
[----:B------:R-:W-:Y:S01]  /*18c20*/  IADD3 R6, R4, 0x4, RZ ;  /* 0x0000000404067810 */ /* 0x000fe20007ffe0ff */
[----:B------:R-:W-:Y:S02]  /*18c30*/  WARPGROUP.DEPBAR.LE gsb0, 0x0 ;  /* 0x00008000000079c5 */ /* 0x000fe40000010000 */
[----:B------:R-:W-:-:S06]  /*18c40*/  WARPGROUP.ARRIVE ;  /* 0x00000000000079c5 */ /* 0x000fcc0000000000 */
[----:B------:R-:W-:Y:S01]  /*18c50*/  HGMMA.64x16x16.F32 R176, gdesc[UR4], RZ, !UPT, gsb0 ;  /* 0x0020000004b079f0 */ /* 0x000fe2000c0008ff */
        /* <DEDUP_REMOVED lines=9> */
[----:B------:R-:W-:Y:S02]  /*18cf0*/  MOV R11, 0x40000040 ;  /* 0x40000040000b7802 */ /* 0x000fe40000000f00 */
[----:B------:R-:W-:Y:S01]  /*18d00*/  R2UR UR18, R10 ;  /* 0x000000000a1272ca */ /* 0x000fe200000e0000 */
[----:B------:R-:W-:Y:S02]  /*18d10*/  WARPGROUP.DEPBAR.LE gsb0, 0x0 ;  /* 0x00008000000079c5 */ /* 0x000fe40000010000 */
[----:B------:R-:W-:Y:S01]  /*18d20*/  WARPGROUP.ARRIVE ;  /* 0x00000000000079c5 */ /* 0x000fe20000000000 */
[----:B------:R-:W-:Y:S01]  /*18d30*/  R2UR UR19, R11 ;  /* 0x000000000b1372ca */ /* 0x000fe200000e0000 */
[----:B------:R-:W-:Y:S01]  /*18d40*/  UMOV UR12, UR28 ;  /* 0x0000001c000c7c82 */ /* 0x000fe20008000000 */
[----:B------:R-:W-:Y:S01]  /*18d50*/  UMOV UR13, UR29 ;  /* 0x0000001d000d7c82 */ /* 0x000fe20008000000 */
[----:B------:R-:W-:-:S02]  /*18d60*/  VIADD R10, R4, 0x202 ;  /* 0x00000202040a7836 */ /* 0x000fc40000000000 */
[----:B------:R-:W-:Y:S01]  /*18d70*/  HGMMA.64x16x16.F32 R168, gdesc[UR8], RZ, !UPT, gsb0 ;  /* 0x0020000008a879f0 */ /* 0x000fe2000c0008ff */
[----:B------:R-:W-:Y:S01]  /*18d80*/  IMAD.MOV.U32 R11, RZ, RZ, 0x40000040 ;  /* 0x40000040ff0b7424 */ /* 0x000fe200078e00ff */
[----:B------:R-:W-:Y:S02]  /*18d90*/  R2UR UR10, R6 ;  /* 0x00000000060a72ca */ /* 0x000fe400000e0000 */
[----:B------:R-:W-:Y:S02]  /*18da0*/  R2UR UR30, R10 ;  /* 0x000000000a1e72ca */ /* 0x000fe400000e0000 */
[----:B------:R-:W-:Y:S02]  /*18db0*/  R2UR UR31, R11 ;  /* 0x000000000b1f72ca */ /* 0x000fe400000e0000 */
[----:B------:R-:W-:Y:S01]  /*18dc0*/  R2UR UR11, R7 ;  /* 0x00000000070b72ca */ /* 0x000fe200000e0000 */
[----:B------:R-:W-:Y:S01]  /*18dd0*/  UMOV UR8, UR46 ;  /* 0x0000002e00087c82 */ /* 0x000fe20008000000 */
[----:B------:R-:W-:Y:S01]  /*18de0*/  UMOV UR9, UR47 ;  /* 0x0000002f00097c82 */ /* 0x000fe20008000000 */
[----:B------:R-:W-:Y:S01]  /*18df0*/  IMAD.MOV.U32 R7, RZ, RZ, 0x40000040 ;  /* 0x40000040ff077424 */ /* 0x000fe200078e00ff */
[----:B------:R-:W-:Y:S01]  /*18e00*/  IADD3 R6, R4, 0x84, RZ ;  /* 0x0000008404067810 */ /* 0x000fe20007ffe0ff */
[----:B------:R-:W3:Y:S01]  /*18e10*/  LDL.64 R10, [R1+0x30] ;  /* 0x00003000010a7983 */ /* 0x000ee20000100a00 */
[----:B------:R-:W-:-:S02]  /*18e20*/  WARPGROUP.DEPBAR.LE gsb0, 0x0 ;  /* 0x00008000000079c5 */ /* 0x000fc40000010000 */
[----:B------:R-:W-:-:S06]  /*18e30*/  WARPGROUP.ARRIVE ;  /* 0x00000000000079c5 */ /* 0x000fcc0000000000 */
[----:B------:R-:W-:Y:S01]  /*18e40*/  HGMMA.64x16x16.F32 R160, gdesc[UR4], RZ, !UPT, gsb0 ;  /* 0x0020000004a079f0 */ /* 0x000fe2000c0008ff */
[----:B------:R-:W-:Y:S02]  /*18e50*/  R2UR UR6, R6 ;  /* 0x00000000060672ca */ /* 0x000fe400000e0000 */
[----:B------:R-:W-:Y:S01]  /*18e60*/  R2UR UR7, R7 ;  /* 0x00000000070772ca */ /* 0x000fe200000e0000 */
[----:B------:R-:W-:Y:S02]  /*18e70*/  WARPGROUP.DEPBAR.LE gsb0, 0x0 ;  /* 0x00008000000079c5 */ /* 0x000fe40000010000 */
[----:B------:R-:W-:-:S06]  /*18e80*/  WARPGROUP.ARRIVE ;  /* 0x00000000000079c5 */ /* 0x000fcc0000000000 */
[----:B------:R-:W-:Y:S03]  /*18e90*/  HGMMA.64x16x16.F32 R152, gdesc[UR32], RZ, !UPT, gsb0 ;  /* 0x00200000209879f0 */ /* 0x000fe6000c0008ff */
[----:B------:R-:W-:Y:S02]  /*18ea0*/  WARPGROUP.DEPBAR.LE gsb0, 0x0 ;  /* 0x00008000000079c5 */ /* 0x000fe40000010000 */
[----:B------:R-:W-:-:S06]  /*18eb0*/  WARPGROUP.ARRIVE ;  /* 0x00000000000079c5 */ /* 0x000fcc0000000000 */
[----:B------:R-:W-:Y:S01]  /*18ec0*/  HGMMA.64x16x16.F32 R184, gdesc[UR24], R184, gsb0 ;  /* 0x0020000018b879f0 */ /* 0x000fe200080008b8 */
[----:B--2---:R-:W-:Y:S02]  /*18ed0*/  R2UR UR42, R20 ;  /* 0x00000000142a72ca */ /* 0x004fe400000e0000 */
[----:B------:R-:W-:Y:S01]  /*18ee0*/  R2UR UR43, R21 ;  /* 0x00000000152b72ca */ /* 0x000fe200000e0000 */
[----:B------:R-:W-:Y:S01]  /*18ef0*/  UMOV UR4, UR46 ;  /* 0x0000002e00047c82 */ /* 0x000fe20008000000 */
[----:B------:R-:W-:Y:S01]  /*18f00*/  UMOV UR5, UR47 ;  /* 0x0000002f00057c82 */ /* 0x000fe20008000000 */
[----:B------:R-:W-:Y:S01]  /*18f10*/  VIADD R6, R4, 0x104 ;  /* 0x0000010404067836 */ /* 0x000fe20000000000 */
[----:B------:R-:W-:Y:S01]  /*18f20*/  MOV R7, 0x40000040 ;  /* 0x4000004000077802 */ /* 0x000fe20000000f00 */
[----:B------:R-:W-:Y:S01]  /*18f30*/  UMOV UR24, UR46 ;  /* 0x0000002e00187c82 */ /* 0x000fe20008000000 */
[----:B------:R-:W-:Y:S01]  /*18f40*/  UMOV UR25, UR47 ;  /* 0x0000002f00197c82 */ /* 0x000fe20008000000 */
[----:B------:R-:W-:Y:S01]  /*18f50*/  UMOV UR32, UR46 ;  /* 0x0000002e00207c82 */ /* 0x000fe20008000000 */
[----:B------:R-:W-:-:S02]  /*18f60*/  WARPGROUP.DEPBAR.LE gsb0, 0x0 ;  /* 0x00008000000079c5 */ /* 0x000fc40000010000 */
[----:B------:R-:W-:Y:S01]  /*18f70*/  WARPGROUP.ARRIVE ;  /* 0x00000000000079c5 */ /* 0x000fe20000000000 */
[----:B------:R-:W-:Y:S01]  /*18f80*/  UMOV UR33, UR47 ;  /* 0x0000002f00217c82 */ /* 0x000fe20008000000 */
[----:B------:R-:W2:Y:S04]  /*18f90*/  LDL.64 R20, [R1+0x38] ;  /* 0x0000380001147983 */ /* 0x000ea80000100a00 */
        /* <DEDUP_REMOVED lines=18> */
[----:B------:R-:W-:Y:S01]  /*190c0*/  VIADD R6, R4, 0x184 ;  /* 0x0000018404067836 */ /* 0x000fe20000000000 */
[----:B------:R-:W-:Y:S02]  /*190d0*/  WARPGROUP.DEPBAR.LE gsb0, 0x0 ;  /* 0x00008000000079c5 */ /* 0x000fe40000010000 */
[----:B------:R-:W-:-:S09]  /*190e0*/  WARPGROUP.ARRIVE ;  /* 0x00000000000079c5 */ /* 0x000fd20000000000 */
[----:B------:R-:W-:Y:S01]  /*190f0*/  HGMMA.64x16x16.F32 R168, gdesc[UR24], R168, gsb0 ;  /* 0x0020000018a879f0 */ /* 0x000fe200080008a8 */
[----:B------:R-:W-:Y:S01]  /*19100*/  IMAD.MOV.U32 R7, RZ, RZ, 0x40000040 ;  /* 0x40000040ff077424 */ /* 0x000fe200078e00ff */
[----:B------:R-:W-:-:S04]  /*19110*/  R2UR UR22, R6 ;  /* 0x00000000061672ca */ /* 0x000fc800000e0000 */
[----:B------:R-:W-:Y:S01]  /*19120*/  R2UR UR23, R7 ;  /* 0x00000000071772ca */ /* 0x000fe200000e0000 */
[----:B------:R-:W-:Y:S01]  /*19130*/  UMOV UR20, UR46 ;  /* 0x0000002e00147c82 */ /* 0x000fe20008000000 */
[----:B------:R-:W-:Y:S01]  /*19140*/  UMOV UR21, UR47 ;  /* 0x0000002f00157c82 */ /* 0x000fe20008000000 */
[----:B------:R-:W-:Y:S02]  /*19150*/  WARPGROUP.DEPBAR.LE gsb0, 0x0 ;  /* 0x00008000000079c5 */ /* 0x000fe40000010000 */
[----:B------:R-:W-:-:S08]  /*19160*/  WARPGROUP.ARRIVE ;  /* 0x00000000000079c5 */ /* 0x000fd00000000000 */
[----:B------:R-:W-:Y:S01]  /*19170*/  HGMMA.64x16x16.F32 R160, gdesc[UR20], R160, gsb0 ;  /* 0x0020000014a079f0 */ /* 0x000fe200080008a0 */
[----:B------:R-:W-:Y:S01]  /*19180*/  IMAD.MOV.U32 R7, RZ, RZ, 0x40000040 ;  /* 0x40000040ff077424 */ /* 0x000fe200078e00ff */
[----:B------:R-:W-:-:S04]  /*19190*/  IADD3 R6, R4, 0x204, RZ ;  /* 0x0000020404067810 */ /* 0x000fc80007ffe0ff */
[----:B------:R-:W-:Y:S02]  /*191a0*/  R2UR UR34, R6 ;  /* 0x00000000062272ca */ /* 0x000fe400000e0000 */
[----:B------:R-:W-:Y:S01]  /*191b0*/  R2UR UR35, R7 ;  /* 0x00000000072372ca */ /* 0x000fe200000e0000 */
[----:B------:R-:W-:Y:S02]  /*191c0*/  WARPGROUP.DEPBAR.LE gsb0, 0x0 ;  /* 0x00008000000079c5 */ /* 0x000fe40000010000 */
[----:B------:R-:W-:-:S10]  /*191d0*/  WARPGROUP.ARRIVE ;  /* 0x00000000000079c5 */ /* 0x000fd40000000000 */
[----:B------:R-:W-:Y:S01]  /*191e0*/  HGMMA.64x16x16.F32 R152, gdesc[UR32], R152, gsb0 ;  /* 0x00200000209879f0 */ /* 0x000fe20008000898 */
[----:B------:R-:W-:Y:S01]  /*191f0*/  VIADD R6, R4, 0x6 ;  /* 0x0000000604067836 */ /* 0x000fe20000000000 */
[----:B------:R-:W-:-:S04]  /*19200*/  MOV R7, 0x40000040 ;  /* 0x4000004000077802 */ /* 0x000fc80000000f00 */
[----:B------:R-:W-:Y:S02]  /*19210*/  R2UR UR18, R6 ;  /* 0x00000000061272ca */ /* 0x000fe400000e0000 */
[----:B------:R-:W-:Y:S01]  /*19220*/  R2UR UR19, R7 ;  /* 0x00000000071372ca */ /* 0x000fe200000e0000 */
[----:B------:R-:W-:Y:S01]  /*19230*/  UMOV UR16, UR42 ;  /* 0x0000002a00107c82 */ /* 0x000fe20008000000 */
[----:B------:R-:W-:Y:S01]  /*19240*/  UMOV UR17, UR43 ;  /* 0x0000002b00117c82 */ /* 0x000fe20008000000 */
[----:B------:R-:W-:Y:S02]  /*19250*/  WARPGROUP.DEPBAR.LE gsb0, 0x0 ;  /* 0x00008000000079c5 */ /* 0x000fe40000010000 */
[----:B------:R-:W-:-:S08]  /*19260*/  WARPGROUP.ARRIVE ;  /* 0x00000000000079c5 */ /* 0x000fd00000000000 */
[----:B------:R-:W-:Y:S01]  /*19270*/  HGMMA.64x16x16.F32 R184, gdesc[UR16], R184, gsb0 ;  /* 0x0020000010b879f0 */ /* 0x000fe200080008b8 */
[----:B------:R-:W-:Y:S02]  /*19280*/  VIADD R6, R4, 0x86 ;  /* 0x0000008604067836 */ /* 0x000fe40000000000 */
[----:B------:R-:W-:-:S03]  /*19290*/  IMAD.MOV.U32 R7, RZ, RZ, 0x40000040 ;  /* 0x40000040ff077424 */ /* 0x000fc600078e00ff */
[----:B------:R-:W-:Y:S02]  /*192a0*/  R2UR UR14, R6 ;  /* 0x00000000060e72ca */ /* 0x000fe400000e0000 */
        /* <DEDUP_REMOVED lines=10> */
[----:B------:R-:W-:Y:S01]  /*19350*/  UMOV UR8, UR42 ;  /* 0x0000002a00087c82 */ /* 0x000fe20008000000 */
[----:B------:R-:W-:Y:S01]  /*19360*/  UMOV UR9, UR43 ;  /* 0x0000002b00097c82 */ /* 0x000fe20008000000 */
[----:B------:R-:W-:Y:S02]  /*19370*/  WARPGROUP.DEPBAR.LE gsb0, 0x0 ;  /* 0x00008000000079c5 */ /* 0x000fe40000010000 */
[----:B------:R-:W-:-:S08]  /*19380*/  WARPGROUP.ARRIVE ;  /* 0x00000000000079c5 */ /* 0x000fd00000000000 */
        /* <DEDUP_REMOVED lines=20> */
[----:B------:R-:W-:Y:S02]  /*194d0*/  IADD3 R6, R4, 0x280, RZ ;  /* 0x0000028004067810 */ /* 0x000fe40007ffe0ff */
[----:B--2---:R-:W-:Y:S02]  /*194e0*/  R2UR UR50, R20 ;  /* 0x00000000143272ca */ /* 0x004fe400000e0000 */
[----:B------:R-:W-:Y:S02]  /*194f0*/  R2UR UR51, R21 ;  /* 0x00000000153372ca */ /* 0x000fe400000e0000 */
[----:B------:R-:W-:Y:S01]  /*19500*/  R2UR UR26, R6 ;  /* 0x00000000061a72ca */ /* 0x000fe200000e0000 */
[----:B------:R-:W2:Y:S01]  /*19510*/  LDL.64 R20, [R1+0x28] ;  /* 0x0000280001147983 */ /* 0x000ea20000100a00 */
[----:B------:R-:W-:-:S07]  /*19520*/  R2UR UR27, R7 ;  /* 0x00000000071b72ca */ /* 0x000fce00000e0000 */
[----:B------:R-:W-:Y:S02]  /*19530*/  UMOV UR24, UR50 ;  /* 0x0000003200187c82 */ /* 0x000fe40008000000 */
[----:B------:R-:W-:Y:S01]  /*19540*/  UMOV UR25, UR51 ;  /* 0x0000003300197c82 */ /* 0x000fe20008000000 */
[----:B------:R-:W-:Y:S02]  /*19550*/  WARPGROUP.DEPBAR.LE gsb0, 0x0 ;  /* 0x00008000000079c5 */ /* 0x000fe40000010000 */
[----:B------:R-:W-:-:S06]  /*19560*/  WARPGROUP.ARRIVE ;  /* 0x00000000000079c5 */ /* 0x000fcc0000000000 */
        /* <DEDUP_REMOVED lines=38> */
[----:B------:R-:W-:Y:S01]  /*197d0*/  IMAD.MOV.U32 R7, RZ, RZ, 0x40000040 ;  /* 0x40000040ff077424 */ /* 0x000fe200078e00ff */
[----:B---3--:R-:W-:Y:S02]  /*197e0*/  R2UR UR46, R10 ;  /* 0x000000000a2e72ca */ /* 0x008fe400000e0000 */
[----:B------:R-:W-:Y:S02]  /*197f0*/  R2UR UR47, R11 ;  /* 0x000000000b2f72ca */ /* 0x000fe400000e0000 */
[----:B------:R-:W-:Y:S01]  /*19800*/  R2UR UR10, R6 ;  /* 0x00000000060a72ca */ /* 0x000fe200000e0000 */
[----:B------:R-:W3:Y:S01]  /*19810*/  LDL.64 R10, [R1+0x20] ;  /* 0x00002000010a7983 */ /* 0x000ee20000100a00 */
[----:B------:R-:W-:-:S07]  /*19820*/  R2UR UR11, R7 ;  /* 0x00000000070b72ca */ /* 0x000fce00000e0000 */
[----:B------:R-:W-:Y:S02]  /*19830*/  UMOV UR8, UR46 ;  /* 0x0000002e00087c82 */ /* 0x000fe40008000000 */
[----:B------:R-:W-:Y:S01]  /*19840*/  UMOV UR9, UR47 ;  /* 0x0000002f00097c82 */ /* 0x000fe20008000000 */
[----:B------:R-:W-:Y:S02]  /*19850*/  WARPGROUP.DEPBAR.LE gsb0, 0x0 ;  /* 0x00008000000079c5 */ /* 0x000fe40000010000 */
[----:B------:R-:W-:-:S06]  /*19860*/  WARPGROUP.ARRIVE ;  /* 0x00000000000079c5 */ /* 0x000fcc0000000000 */
        /* <DEDUP_REMOVED lines=38> */
[----:B------:R-:W-:Y:S02]  /*19ad0*/  MOV R7, 0x40000040 ;  /* 0x4000004000077802 */ /* 0x000fe40000000f00 */
        /* <DEDUP_REMOVED lines=96> */
[----:B--2---:R-:W-:Y:S02]  /*1a0e0*/  R2UR UR46, R20 ;  /* 0x00000000142e72ca */ /* 0x004fe400000e0000 */
[----:B------:R-:W-:Y:S02]  /*1a0f0*/  R2UR UR47, R21 ;  /* 0x00000000152f72ca */ /* 0x000fe400000e0000 */
[----:B------:R-:W-:Y:S02]  /*1a100*/  R2UR UR10, R6 ;  /* 0x00000000060a72ca */ /* 0x000fe400000e0000 */
        /* <DEDUP_REMOVED lines=44> */
[----:B---3--:R-:W-:Y:S02]  /*1a3d0*/  R2UR UR42, R10 ;  /* 0x000000000a2a72ca */ /* 0x008fe400000e0000 */
        /* <DEDUP_REMOVED lines=445> */
.L_x_643:
[----:B------:R-:W-:Y:S02]  /*1bfb0*/  SHF.L.U32 R0, R12, 0x1f, RZ ;  /* 0x0000001f0c007819 */ /* 0x000fe400000006ff */
[----:B------:R-:W-:-:S04]  /*1bfc0*/  LEA R6, R8, R23, 0x3 ;  /* 0x0000001708067211 */ /* 0x000fc800078e18ff */
[----:B------:R2:W3:Y:S01]  /*1bfd0*/  SYNCS.PHASECHK.TRANS64.TRYWAIT P1, [R6+URZ+0x38850], R0 ;  /* 0x03885000060075a7 */ /* 0x0004e2000802017f */
[----:B------:R-:W-:Y:S05]  /*1bfe0*/  @!P0 BRA `(.L_x_644) ;  /* 0x0000000000048947 */ /* 0x000fea0003800000 */
[----:B------:R-:W-:Y:S01]  /*1bff0*/  BPT.TRAP 0x1 ;  /* 0x000000040000795c */ /* 0x000fe20000300000 */
.L_x_644:
[----:B------:R-:W-:Y:S04]  /*1c000*/  BSSY B1, `(.L_x_645) ;  /* 0x0000004000017945 */ /* 0x000fe80003800000 */
[----:B---3--:R-:W-:Y:S05]  /*1c010*/  @P1 BRA `(.L_x_646) ;  /* 0x0000000000081947 */ /* 0x008fea0003800000 */
[----:B------:R-:W3:Y:S02]  /*1c020*/  SYNCS.PHASECHK.TRANS64.TRYWAIT P1, [R6+URZ+0x38850], R0 ;  /* 0x03885000060075a7 */ /* 0x000ee4000802017f */
[----:B---3--:R-:W-:Y:S05]  /*1c030*/  @!P1 BRA `(.L_x_647) ;  /* 0x000000fc00889947 */ /* 0x008fea0003800000 */
.L_x_646:
[----:B------:R-:W-:Y:S05]  /*1c040*/  BSYNC B1 ;  /* 0x0000000000017941 */ /* 0x000fea0003800000 */
.L_x_645:
[----:B--23--:R-:W-:Y:S01]  /*1c050*/  VIADD R0, R23, 0x400 ;  /* 0x0000040017007836 */ /* 0x00cfe20000000000 */
[----:B------:R-:W-:Y:S01]  /*1c060*/  WARPGROUP.ARRIVE ;  /* 0x00000000000079c5 */ /* 0x000fe20000000000 */
[----:B01----:R-:W-:Y:S02]  /*1c070*/  IMAD.MOV.U32 R3, RZ, RZ, 0x40000040 ;  /* 0x40000040ff037424 */ /* 0x003fe400078e00ff */
[----:B------:R-:W-:Y:S01]  /*1c080*/  IMAD.MOV.U32 R5, RZ, RZ, 0x40000040 ;  /* 0x40000040ff057424 */ /* 0x000fe200078e00ff */
[----:B------:R-:W-:Y:S02]  /*1c090*/  SHF.R.U32.HI R0, RZ, 0x4, R0 ;  /* 0x00000004ff007819 */ /* 0x000fe40000011600 */
[----:B------:R-:W-:Y:S01]  /*1c0a0*/  R2UR UR7, R3 ;  /* 0x00000000030772ca */ /* 0x000fe200000e0000 */
[----:B------:R-:W-:Y:S01]  /*1c0b0*/  IMAD.MOV.U32 R3, RZ, RZ, 0x40000040 ;  /* 0x40000040ff037424 */ /* 0x000fe200078e00ff */
[----:B------:R-:W-:-:S04]  /*1c0c0*/  LOP3.LUT R0, R0, 0x3fff, RZ, 0xc0, !PT ;  /* 0x00003fff00007812 */ /* 0x000fc800078ec0ff */
[----:B------:R-:W-:-:S05]  /*1c0d0*/  LOP3.LUT R0, R0, 0x2800000, RZ, 0xfc, !PT ;  /* 0x0280000000007812 */ /* 0x000fca00078efcff */
[----:B------:R-:W-:-:S05]  /*1c0e0*/  IMAD R2, R8, 0xa00, R0 ;  /* 0x00000a0008027824 */ /* 0x000fca00078e0200 */
[C---:B------:R-:W-:Y:S02]  /*1c0f0*/  R2UR UR6, R2.reuse ;  /* 0x00000000020672ca */ /* 0x040fe400000e0000 */
[----:B------:R-:W-:-:S11]  /*1c100*/  IADD3 R4, R2, 0x80, RZ ;  /* 0x0000008002047810 */ /* 0x000fd60007ffe0ff */
[----:B------:R-:W-:Y:S01]  /*1c110*/  HGMMA.64x256x16.F32 R24, R208, gdesc[UR4].tnspB, R24, gsb0 ;  /* 0x43e00004d0187df0 */ /* 0x000fe20008000818 */
[----:B------:R-:W-:Y:S01]  /*1c120*/  R2UR UR6, R4 ;  /* 0x00000000040672ca */ /* 0x000fe200000e0000 */
[----:B------:R-:W-:Y:S01]  /*1c130*/  VIADD R4, R2, 0x100 ;  /* 0x0000010002047836 */ /* 0x000fe20000000000 */
[----:B------:R-:W-:Y:S02]  /*1c140*/  R2UR UR7, R5 ;  /* 0x00000000050772ca */ /* 0x000fe400000e0000 */
[----:B------:R-:W-:Y:S01]  /*1c150*/  MOV R5, 0x40000040 ;  /* 0x4000004000057802 */ /* 0x000fe20000000f00 */
[----:B------:R-:W-:Y:S02]  /*1c160*/  WARPGROUP.DEPBAR.LE gsb0, 0x0 ;  /* 0x00008000000079c5 */ /* 0x000fe40000010000 */
[----:B------:R-:W-:-:S15]  /*1c170*/  WARPGROUP.ARRIVE ;  /* 0x00000000000079c5 */ /* 0x000fde0000000000 */
[----:B------:R-:W-:-:S05]  /*1c180*/  NOP ;  /* 0x0000000000007918 */ /* 0x000fca0000000000 */
[----:B------:R-:W-:Y:S01]  /*1c190*/  HGMMA.64x256x16.F32 R24, R204, gdesc[UR4].tnspB, R24, gsb0 ;  /* 0x43e00004cc187df0 */ /* 0x000fe20008000818 */
[----:B------:R-:W-:Y:S01]  /*1c1a0*/  R2UR UR6, R4 ;  /* 0x00000000040672ca */ /* 0x000fe200000e0000 */
[C---:B------:R-:W-:Y:S01]  /*1c1b0*/  VIADD R4, R2.reuse, 0x180 ;  /* 0x0000018002047836 */ /* 0x040fe20000000000 */
[----:B------:R-:W-:Y:S01]  /*1c1c0*/  R2UR UR7, R5 ;  /* 0x00000000050772ca */ /* 0x000fe200000e0000 */
[----:B------:R-:W-:Y:S01]  /*1c1d0*/  IMAD.MOV.U32 R5, RZ, RZ, 0x40000040 ;  /* 0x40000040ff057424 */ /* 0x000fe200078e00ff */
[----:B------:R-:W-:Y:S01]  /*1c1e0*/  IADD3 R2, R2, 0x200, RZ ;  /* 0x0000020002027810 */ /* 0x000fe20007ffe0ff */
[----:B------:R-:W-:Y:S02]  /*1c1f0*/  WARPGROUP.DEPBAR.LE gsb0, 0x0 ;  /* 0x00008000000079c5 */ /* 0x000fe40000010000 */
[----:B------:R-:W-:-:S15]  /*1c200*/  WARPGROUP.ARRIVE ;  /* 0x00000000000079c5 */ /* 0x000fde0000000000 */
[----:B------:R-:W-:-:S05]  /*1c210*/  NOP ;  /* 0x0000000000007918 */ /* 0x000fca0000000000 */
[----:B------:R-:W-:Y:S01]  /*1c220*/  HGMMA.64x256x16.F32 R24, R200, gdesc[UR4].tnspB, R24, gsb0 ;  /* 0x43e00004c8187df0 */ /* 0x000fe20008000818 */
[----:B------:R-:W-:Y:S02]  /*1c230*/  R2UR UR6, R4 ;  /* 0x00000000040672ca */ /* 0x000fe400000e0000 */
[----:B------:R-:W-:Y:S01]  /*1c240*/  R2UR UR7, R5 ;  /* 0x00000000050772ca */ /* 0x000fe200000e0000 */
[----:B------:R-:W-:Y:S02]  /*1c250*/  WARPGROUP.DEPBAR.LE gsb0, 0x0 ;  /* 0x00008000000079c5 */ /* 0x000fe40000010000 */
[----:B------:R-:W-:-:S15]  /*1c260*/  WARPGROUP.ARRIVE ;  /* 0x00000000000079c5 */ /* 0x000fde0000000000 */
[----:B------:R-:W-:-:S07]  /*1c270*/  NOP ;  /* 0x0000000000007918 */ /* 0x000fce0000000000 */
[----:B------:R-:W-:Y:S01]  /*1c280*/  HGMMA.64x256x16.F32 R24, R196, gdesc[UR4].tnspB, R24, gsb0 ;  /* 0x43e00004c4187df0 */ /* 0x000fe20008000818 */
[----:B------:R-:W-:Y:S02]  /*1c290*/  R2UR UR6, R2 ;  /* 0x00000000020672ca */ /* 0x000fe400000e0000 */
[----:B------:R-:W-:Y:S01]  /*1c2a0*/  R2UR UR7, R3 ;  /* 0x00000000030772ca */ /* 0x000fe200000e0000 */
[----:B------:R-:W-:Y:S02]  /*1c2b0*/  WARPGROUP.DEPBAR.LE gsb0, 0x0 ;  /* 0x00008000000079c5 */ /* 0x000fe40000010000 */
[----:B------:R-:W-:-:S15]  /*1c2c0*/  WARPGROUP.ARRIVE ;  /* 0x00000000000079c5 */ /* 0x000fde0000000000 */
[----:B------:R-:W-:-:S07]  /*1c2d0*/  NOP ;  /* 0x0000000000007918 */ /* 0x000fce0000000000 */
[----:B------:R-:W-:Y:S03]  /*1c2e0*/  HGMMA.64x256x16.F32 R24, R192, gdesc[UR4].tnspB, R24, gsb0 ;  /* 0x43e00004c0187df0 */ /* 0x000fe60008000818 */
[----:B------:R-:W-:Y:S02]  /*1c2f0*/  WARPGROUP.DEPBAR.LE gsb0, 0x0 ;  /* 0x00008000000079c5 */ /* 0x000fe40000010000 */
[----:B------:R-:W-:Y:S05]  /*1c300*/  @!P0 BRA `(.L_x_648) ;  /* 0x0000000000048947 */ /* 0x000fea0003800000 */
[----:B------:R-:W-:Y:S01]  /*1c310*/  BPT.TRAP 0x1 ;  /* 0x000000040000795c */ /* 0x000fe20000300000 */
.L_x_648:
[----:B------:R-:W-:Y:S02]  /*1c320*/  FMUL.FTZ R0, R184, UR39 ;  /* 0x00000027b8007c20 */ /* 0x000fe40008410000 */
[----:B------:R-:W2:Y:S01]  /*1c330*/  LDL R184, [R1+0x60] ;  /* 0x0000600001b87983 */ /* 0x000ea20000100800 */
        /* <DEDUP_REMOVED lines=20> */
[----:B0-----:R-:W-:Y:S01]  /*1c480*/  FMNMX.FTZ R3, R0, R13, !PT ;  /* 0x0000000d00037209 */ /* 0x001fe20007810000 */
[----:B------:R-:W-:Y:S01]  /*1c490*/  FMUL.FTZ R156, R156, UR39 ;  /* 0x000000279c9c7c20 */ /* 0x000fe20008410000 */
[----:B------:R-:W-:Y:S01]  /*1c4a0*/  FMUL.FTZ R157, R157, UR39 ;  /* 0x000000279d9d7c20 */ /* 0x000fe20008410000 */
[----:B------:R-:W-:Y:S01]  /*1c4b0*/  FMUL.FTZ R165, R186, UR39 ;  /* 0x00000027baa57c20 */ /* 0x000fe20008410000 */
[----:B------:R-:W-:Y:S01]  /*1c4c0*/  FMUL.FTZ R187, R187, UR39 ;  /* 0x00000027bbbb7c20 */ /* 0x000fe20008410000 */
[----:B------:R-:W-:Y:S01]  /*1c4d0*/  FMUL.FTZ R176, R190, UR39 ;  /* 0x00000027beb07c20 */ /* 0x000fe20008410000 */
[----:B------:R-:W-:Y:S01]  /*1c4e0*/  VIADD R4, R9, 0x38840 ;  /* 0x0003884009047836 */ /* 0x000fe20000000000 */
[----:B------:R-:W0:Y:S01]  /*1c4f0*/  MUFU.TANH R8, R8 ;  /* 0x0000000800087308 */ /* 0x000e220000002400 */
        /* <DEDUP_REMOVED lines=21> */
[----:B------:R-:W-:-:S02]  /*1c650*/  FMUL.FTZ R154, R159, UR39 ;  /* 0x000000279f9a7c20 */ /* 0x000fc40008410000 */
[----:B------:R-:W0:Y:S01]  /*1c660*/  MUFU.TANH R11, R11 ;  /* 0x0000000b000b7308 */ /* 0x000e220000002400 */
[----:B-1----:R-:W-:-:S07]  /*1c670*/  FMNMX.FTZ R3, R10, R3, !PT ;  /* 0x000000030a037209 */ /* 0x002fce0007810000 */
[----:B------:R-:W1:Y:S01]  /*1c680*/  MUFU.TANH R20, R20 ;  /* 0x0000001400147308 */ /* 0x000e620000002400 */
[----:B---3--:R-:W-:-:S07]  /*1c690*/  FMNMX.FTZ R3, R12, R3, !PT ;  /* 0x000000030c037209 */ /* 0x008fce0007810000 */
[----:B------:R-:W3:Y:S01]  /*1c6a0*/  MUFU.TANH R21, R21 ;  /* 0x0000001500157308 */ /* 0x000ee20000002400 */
[----:B0-----:R-:W-:-:S07]  /*1c6b0*/  FMNMX.FTZ R3, R11, R3, !PT ;  /* 0x000000030b037209 */ /* 0x001fce0007810000 */
        /* <DEDUP_REMOVED lines=25> */
[----:B-1----:R-:W-:-:S05]  /*1c850*/  FMNMX.FTZ R5, R157, R3, !PT ;  /* 0x000000039d057209 */ /* 0x002fca0007810000 */
[----:B------:R-:W1:Y:S02]  /*1c860*/  SHFL.BFLY PT, R3, R5, 0x2, 0x1f ;  /* 0x0c401f0005037f89 */ /* 0x000e6400000e0000 */
[----:B------:R-:W4:Y:S08]  /*1c870*/  MUFU.TANH R176, R176 ;  /* 0x000000b000b07308 */ /* 0x000f300000002400 */
[----:B------:R-:W5:Y:S08]  /*1c880*/  MUFU.TANH R177, R177 ;  /* 0x000000b100b17308 */ /* 0x000f700000002400 */
[----:B------:R-:W5:Y:S01]  /*1c890*/  MUFU.TANH R178, R178 ;  /* 0x000000b200b27308 */ /* 0x000f620000002400 */
[----:B-1----:R-:W-:-:S07]  /*1c8a0*/  FMNMX.FTZ R5, R5, R3, !PT ;  /* 0x0000000305057209 */ /* 0x002fce0007810000 */
[----:B------:R-:W1:Y:S01]  /*1c8b0*/  MUFU.TANH R179, R179 ;  /* 0x000000b300b37308 */ /* 0x000e620000002400 */
[----:B------:R-:W3:Y:S07]  /*1c8c0*/  SHFL.BFLY PT, R3, R5, 0x1, 0x1f ;  /* 0x0c201f0005037f89 */ /* 0x000eee00000e0000 */
[----:B------:R-:W1:Y:S08]  /*1c8d0*/  MUFU.TANH R180, R180 ;  /* 0x000000b400b47308 */ /* 0x000e700000002400 */
[----:B------:R-:W1:Y:S08]  /*1c8e0*/  MUFU.TANH R181, R181 ;  /* 0x000000b500b57308 */ /* 0x000e700000002400 */
[----:B------:R-:W1:Y:S01]  /*1c8f0*/  MUFU.TANH R170, R170 ;  /* 0x000000aa00aa7308 */ /* 0x000e620000002400 */
[----:B---3--:R-:W-:-:S02]  /*1c900*/  FMNMX.FTZ R5, R5, R3, !PT ;  /* 0x0000000305057209 */ /* 0x008fc40007810000 */
[----:B------:R-:W-:-:S05]  /*1c910*/  FMNMX.FTZ R3, R165, R14, !PT ;  /* 0x0000000ea5037209 */ /* 0x000fca0007810000 */
[----:B------:R-:W3:Y:S01]  /*1c920*/  MUFU.TANH R171, R171 ;  /* 0x000000ab00ab7308 */ /* 0x000ee20000002400 */
[----:B0-----:R-:W-:Y:S01]  /*1c930*/  FMNMX.FTZ R3, R9, R3, !PT ;  /* 0x0000000309037209 */ /* 0x001fe20007810000 */
[----:B------:R-:W-:-:S03]  /*1c940*/  FADD.FTZ R159, -R5, R13 ;  /* 0x0000000d059f7221 */ /* 0x000fc60000010100 */
[----:B----4-:R-:W-:-:S03]  /*1c950*/  FMNMX.FTZ R3, R176, R3, !PT ;  /* 0x00000003b0037209 */ /* 0x010fc60007810000 */
[----:B------:R-:W0:Y:S01]  /*1c960*/  MUFU.TANH R174, R174 ;  /* 0x000000ae00ae7308 */ /* 0x000e220000002400 */
[----:B-----5:R-:W-:-:S04]  /*1c970*/  FMNMX.FTZ R3, R177, R3, !PT ;  /* 0x00000003b1037209 */ /* 0x020fc80007810000 */
[----:B------:R-:W-:-:S03]  /*1c980*/  FMNMX.FTZ R3, R178, R3, !PT ;  /* 0x00000003b2037209 */ /* 0x000fc60007810000 */
[----:B------:R-:W4:Y:S01]  /*1c990*/  MUFU.TANH R175, R175 ;  /* 0x000000af00af7308 */ /* 0x000f220000002400 */
[----:B-1----:R-:W-:-:S04]  /*1c9a0*/  FMNMX.FTZ R3, R179, R3, !PT ;  /* 0x00000003b3037209 */ /* 0x002fc80007810000 */
[----:B------:R-:W-:-:S03]  /*1c9b0*/  FMNMX.FTZ R3, R180, R3, !PT ;  /* 0x00000003b4037209 */ /* 0x000fc60007810000 */
[----:B------:R-:W1:Y:S01]  /*1c9c0*/  MUFU.TANH R162, R162 ;  /* 0x000000a200a27308 */ /* 0x000e620000002400 */
[----:B------:R-:W-:-:S04]  /*1c9d0*/  FMNMX.FTZ R3, R181, R3, !PT ;  /* 0x00000003b5037209 */ /* 0x000fc80007810000 */
[----:B------:R-:W-:-:S03]  /*1c9e0*/  FMNMX.FTZ R3, R170, R3, !PT ;  /* 0x00000003aa037209 */ /* 0x000fc60007810000 */
[----:B------:R-:W5:Y:S01]  /*1c9f0*/  MUFU.TANH R197, R197 ;  /* 0x000000c500c57308 */ /* 0x000f620000002400 */
[----:B---3--:R-:W-:-:S04]  /*1ca00*/  FMNMX.FTZ R3, R171, R3, !PT ;  /* 0x00000003ab037209 */ /* 0x008fc80007810000 */
[----:B0-----:R-:W-:-:S03]  /*1ca10*/  FMNMX.FTZ R3, R174, R3, !PT ;  /* 0x00000003ae037209 */ /* 0x001fc60007810000 */
[----:B------:R-:W0:Y:S01]  /*1ca20*/  MUFU.TANH R199, R199 ;  /* 0x000000c700c77308 */ /* 0x000e220000002400 */
[----:B----4-:R-:W-:-:S04]  /*1ca30*/  FMNMX.FTZ R3, R175, R3, !PT ;  /* 0x00000003af037209 */ /* 0x010fc80007810000 */
[----:B-1----:R-:W-:-:S03]  /*1ca40*/  FMNMX.FTZ R3, R162, R3, !PT ;  /* 0x00000003a2037209 */ /* 0x002fc60007810000 */
[----:B------:R-:W1:Y:S01]  /*1ca50*/  MUFU.TANH R166, R166 ;  /* 0x000000a600a67308 */ /* 0x000e620000002400 */
[----:B-----5:R-:W-:-:S07]  /*1ca60*/  FMNMX.FTZ R3, R197, R3, !PT ;  /* 0x00000003c5037209 */ /* 0x020fce0007810000 */
[----:B------:R-:W3:Y:S01]  /*1ca70*/  MUFU.TANH R193, R193 ;  /* 0x000000c100c17308 */ /* 0x000ee20000002400 */
[----:B0-----:R-:W-:-:S07]  /*1ca80*/  FMNMX.FTZ R3, R199, R3, !PT ;  /* 0x00000003c7037209 */ /* 0x001fce0007810000 */
[----:B------:R-:W0:Y:S01]  /*1ca90*/  MUFU.TANH R163, R163 ;  /* 0x000000a300a37308 */ /* 0x000e220000002400 */
[----:B-1----:R-:W-:Y:S02]  /*1caa0*/  FMNMX.FTZ R3, R166, R3, !PT ;  /* 0x00000003a6037209 */ /* 0x002fe40007810000 */
[----:B--2---:R-:W-:-:S04]  /*1cab0*/  PRMT R4, R184, 0x654, R4 ;  /* 0x00000654b8047816 */ /* 0x004fc80000000004 */
[----:B------:R1:W-:Y:S01]  /*1cac0*/  SYNCS.ARRIVE.TRANS64.RED.A1T0 RZ, [R4+URZ], RZ ;  /* 0x000000ff04ff79a7 */ /* 0x0003e2000810043f */
[----:B------:R-:W2:Y:S01]  /*1cad0*/  MUFU.TANH R195, R195 ;  /* 0x000000c300c37308 */ /* 0x000ea20000002400 */
[----:B---3--:R-:W-:-:S07]  /*1cae0*/  FMNMX.FTZ R3, R193, R3, !PT ;  /* 0x00000003c1037209 */ /* 0x008fce0007810000 */
[----:B------:R-:W3:Y:S01]  /*1caf0*/  MUFU.TANH R154, R154 ;  /* 0x0000009a009a7308 */ /* 0x000ee20000002400 */
[----:B0-----:R-:W-:-:S04]  /*1cb00*/  FMNMX.FTZ R3, R163, R3, !PT ;  /* 0x00000003a3037209 */ /* 0x001fc80007810000 */
[----:B--2---:R-:W-:-:S04]  /*1cb10*/  FMNMX.FTZ R3, R195, R3, !PT ;  /* 0x00000003c3037209 */ /* 0x004fc80007810000 */
[----:B---3--:R-:W-:-:S05]  /*1cb20*/  FMNMX.FTZ R3, R154, R3, !PT ;  /* 0x000000039a037209 */ /* 0x008fca0007810000 */
[----:B-1----:R-:W0:Y:S02]  /*1cb30*/  SHFL.BFLY PT, R4, R3, 0x2, 0x1f ;  /* 0x0c401f0003047f89 */ /* 0x002e2400000e0000 */
[----:B0-----:R-:W-:-:S05]  /*1cb40*/  FMNMX.FTZ R4, R3, R4, !PT ;  /* 0x0000000403047209 */ /* 0x001fca0007810000 */
[----:B------:R-:W0:Y:S02]  /*1cb50*/  SHFL.BFLY PT, R3, R4, 0x1, 0x1f ;  /* 0x0c201f0004037f89 */ /* 0x000e2400000e0000 */
[----:B0-----:R-:W-:Y:S02]  /*1cb60*/  FMNMX.FTZ R4, R4, R3, !PT ;  /* 0x0000000304047209 */ /* 0x001fe40007810000 */
[----:B------:R-:W-:-:S03]  /*1cb70*/  MOV R3, UR38 ;  /* 0x0000002600037c02 */ /* 0x000fc60008000f00 */
[----:B------:R-:W-:Y:S02]  /*1cb80*/  FADD.FTZ R158, -R4, R14 ;  /* 0x0000000e049e7221 */ /* 0x000fe40000010100 */
[-C--:B------:R-:W-:Y:S01]  /*1cb90*/  FMUL.FTZ R13, R5, R3.reuse ;  /* 0x00000003050d7220 */ /* 0x080fe20000410000 */
[-C--:B------:R-:W-:Y:S01]  /*1cba0*/  FMUL.FTZ R159, R159, R3.reuse ;  /* 0x000000039f9f7220 */ /* 0x080fe20000410000 */
[-C--:B------:R-:W-:Y:S02]  /*1cbb0*/  FMUL.FTZ R158, R158, R3.reuse ;  /* 0x000000039e9e7220 */ /* 0x080fe40000410000 */
[-CC-:B------:R-:W-:Y:S01]  /*1cbc0*/  FFMA.FTZ R14, R7, R3.reuse, -R13.reuse ;  /* 0x00000003070e7223 */ /* 0x180fe2000001080d */
[-CC-:B------:R-:W-:Y:S01]  /*1cbd0*/  FFMA.FTZ R192, R152, R3.reuse, -R13.reuse ;  /* 0x0000000398c07223 */ /* 0x180fe2000001080d */
[-CC-:B------:R-:W-:Y:S01]  /*1cbe0*/  FFMA.FTZ R208, R0, R3.reuse, -R13.reuse ;  /* 0x0000000300d07223 */ /* 0x180fe2000001080d */
[-CC-:B------:R-:W-:Y:S01]  /*1cbf0*/  FFMA.FTZ R210, R8, R3.reuse, -R13.reuse ;  /* 0x0000000308d27223 */ /* 0x180fe2000001080d */
[----:B------:R0:W-:Y:S01]  /*1cc00*/  MUFU.EX2 R152, R14 ;  /* 0x0000000e00987308 */ /* 0x0001e20000000800 */
[-CC-:B------:R-:W-:Y:S01]  /*1cc10*/  FFMA.FTZ R8, R161, R3.reuse, -R13.reuse ;  /* 0x00000003a1087223 */ /* 0x180fe2000001080d */
[-CC-:B------:R-:W-:Y:S01]  /*1cc20*/  FFMA.FTZ R155, R2, R3.reuse, -R13.reuse ;  /* 0x00000003029b7223 */ /* 0x180fe2000001080d */
[-CC-:B------:R-:W-:Y:S01]  /*1cc30*/  FFMA.FTZ R196, R160, R3.reuse, -R13.reuse ;  /* 0x00000003a0c47223 */ /* 0x180fe2000001080d */
[-CC-:B------:R-:W-:Y:S01]  /*1cc40*/  FFMA.FTZ R204, R12, R3.reuse, -R13.reuse ;  /* 0x000000030ccc7223 */ /* 0x180fe2000001080d */
[-CC-:B------:R-:W-:Y:S01]  /*1cc50*/  FFMA.FTZ R10, R10, R3.reuse, -R13.reuse ;  /* 0x000000030a0a7223 */ /* 0x180fe2000001080d */
[-CC-:B------:R-:W-:Y:S01]  /*1cc60*/  FFMA.FTZ R12, R21, R3.reuse, -R13.reuse ;  /* 0x00000003150c7223 */ /* 0x180fe2000001080d */
[-CC-:B------:R-:W-:Y:S01]  /*1cc70*/  FFMA.FTZ R21, R157, R3.reuse, -R13.reuse ;  /* 0x000000039d157223 */ /* 0x180fe2000001080d */
[----:B------:R1:W-:Y:S01]  /*1cc80*/  MUFU.EX2 R0, R159 ;  /* 0x0000009f00007308 */ /* 0x0003e20000000800 */
[-C--:B0-----:R-:W-:Y:S01]  /*1cc90*/  FMUL.FTZ R14, R4, R3.reuse ;  /* 0x00000003040e7220 */ /* 0x081fe20000410000 */
[-CC-:B------:R-:W-:Y:S01]  /*1cca0*/  FFMA.FTZ R206, R20, R3.reuse, -R13.reuse ;  /* 0x0000000314ce7223 */ /* 0x180fe2000001080d */
[-CC-:B------:R-:W-:Y:S01]  /*1ccb0*/  FFMA.FTZ R7, R153, R3.reuse, -R13.reuse ;  /* 0x0000000399077223 */ /* 0x180fe2000001080d */
[-CC-:B------:R-:W-:Y:S01]  /*1ccc0*/  FFMA.FTZ R194, R156, R3.reuse, -R13.reuse ;  /* 0x000000039cc27223 */ /* 0x180fe2000001080d */
[-CC-:B------:R-:W-:Y:S01]  /*1ccd0*/  FFMA.FTZ R209, R165, R3.reuse, -R14.reuse ;  /* 0x00000003a5d17223 */ /* 0x180fe2000001080e */
[-CC-:B------:R-:W-:Y:S01]  /*1cce0*/  FFMA.FTZ R161, R9, R3.reuse, -R14.reuse ;  /* 0x0000000309a17223 */ /* 0x180fe2000001080e */
[-CC-:B------:R-:W-:Y:S01]  /*1ccf0*/  FFMA.FTZ R211, R176, R3.reuse, -R14.reuse ;  /* 0x00000003b0d37223 */ /* 0x180fe2000001080e */
[----:B------:R0:W-:Y:S01]  /*1cd00*/  MUFU.EX2 R2, R158 ;  /* 0x0000009e00027308 */ /* 0x0001e20000000800 */
[-CC-:B------:R-:W-:Y:S01]  /*1cd10*/  FFMA.FTZ R160, R177, R3.reuse, -R14.reuse ;  /* 0x00000003b1a07223 */ /* 0x180fe2000001080e */
[-CC-:B------:R-:W-:Y:S01]  /*1cd20*/  FFMA.FTZ R205, R178, R3.reuse, -R14.reuse ;  /* 0x00000003b2cd7223 */ /* 0x180fe2000001080e */
[-CC-:B-1----:R-:W-:Y:S01]  /*1cd30*/  FFMA.FTZ R159, R179, R3.reuse, -R14.reuse ;  /* 0x00000003b39f7223 */ /* 0x182fe2000001080e */
[-CC-:B------:R-:W-:Y:S01]  /*1cd40*/  FFMA.FTZ R162, R162, R3.reuse, -R14.reuse ;  /* 0x00000003a2a27223 */ /* 0x180fe2000001080e */
[-CC-:B------:R-:W-:Y:S01]  /*1cd50*/  FFMA.FTZ R207, R180, R3.reuse, -R14.reuse ;  /* 0x00000003b4cf7223 */ /* 0x180fe2000001080e */
[-CC-:B------:R-:W-:Y:S01]  /*1cd60*/  FFMA.FTZ R157, R170, R3.reuse, -R14.reuse ;  /* 0x00000003aa9d7223 */ /* 0x180fe2000001080e */
[-CC-:B------:R-:W-:Y:S01]  /*1cd70*/  FFMA.FTZ R201, R171, R3.reuse, -R14.reuse ;  /* 0x00000003abc97223 */ /* 0x180fe2000001080e */
[----:B------:R-:W1:Y:S01]  /*1cd80*/  MUFU.EX2 R208, R208 ;  /* 0x000000d000d07308 */ /* 0x000e620000000800 */
[-CC-:B0-----:R-:W-:Y:S01]  /*1cd90*/  FFMA.FTZ R158, R181, R3.reuse, -R14.reuse ;  /* 0x00000003b59e7223 */ /* 0x181fe2000001080e */
[-CC-:B------:R-:W-:Y:S01]  /*1cda0*/  FFMA.FTZ R156, R174, R3.reuse, -R14.reuse ;  /* 0x00000003ae9c7223 */ /* 0x180fe2000001080e */
[-CC-:B------:R-:W-:Y:S01]  /*1cdb0*/  FFMA.FTZ R203, R175, R3.reuse, -R14.reuse ;  /* 0x00000003afcb7223 */ /* 0x180fe2000001080e */
[-CC-:B------:R-:W-:Y:S01]  /*1cdc0*/  FFMA.FTZ R197, R197, R3.reuse, -R14.reuse ;  /* 0x00000003c5c57223 */ /* 0x180fe2000001080e */
[-CC-:B------:R-:W-:Y:S01]  /*1cdd0*/  FFMA.FTZ R199, R199, R3.reuse, -R14.reuse ;  /* 0x00000003c7c77223 */ /* 0x180fe2000001080e */
[-CC-:B------:R-:W-:Y:S01]  /*1cde0*/  FFMA.FTZ R153, R166, R3.reuse, -R14.reuse ;  /* 0x00000003a6997223 */ /* 0x180fe2000001080e */
[-CC-:B------:R-:W-:Y:S01]  /*1cdf0*/  FFMA.FTZ R193, R193, R3.reuse, -R14.reuse ;  /* 0x00000003c1c17223 */ /* 0x180fe2000001080e */
[----:B------:R-:W0:Y:S01]  /*1ce00*/  MUFU.EX2 R209, R209 ;  /* 0x000000d100d17308 */ /* 0x000e220000000800 */
[-C--:B------:R-:W-:Y:S01]  /*1ce10*/  FFMA.FTZ R195, R195, R3.reuse, -R14 ;  /* 0x00000003c3c37223 */ /* 0x080fe2000001080e */
[-CC-:B------:R-:W-:Y:S01]  /*1ce20*/  FFMA.FTZ R11, R11, R3.reuse, -R13.reuse ;  /* 0x000000030b0b7223 */ /* 0x180fe2000001080d */
[-CC-:B------:R-:W-:Y:S01]  /*1ce30*/  FFMA.FTZ R200, R168, R3.reuse, -R13.reuse ;  /* 0x00000003a8c87223 */ /* 0x180fe2000001080d */
[-CC-:B------:R-:W-:Y:S01]  /*1ce40*/  FFMA.FTZ R169, R169, R3.reuse, -R13.reuse ;  /* 0x00000003a9a97223 */ /* 0x180fe2000001080d */
[-CC-:B------:R-:W-:Y:S01]  /*1ce50*/  FFMA.FTZ R202, R172, R3.reuse, -R13.reuse ;  /* 0x00000003acca7223 */ /* 0x180fe2000001080d */
[-CC-:B------:R-:W-:Y:S01]  /*1ce60*/  FFMA.FTZ R173, R173, R3.reuse, -R13.reuse ;  /* 0x00000003adad7223 */ /* 0x180fe2000001080d */
[----:B------:R-:W-:Y:S01]  /*1ce70*/  FFMA.FTZ R198, R164, R3, -R13 ;  /* 0x00000003a4c67223 */ /* 0x000fe2000001080d */
[----:B------:R-:W-:Y:S01]  /*1ce80*/  MUFU.EX2 R155, R155 ;  /* 0x0000009b009b7308 */ /* 0x000fe20000000800 */
[----:B-1----:R-:W-:-:S07]  /*1ce90*/  FFMA.FTZ R228, R0, R228, R208 ;  /* 0x000000e400e47223 */ /* 0x002fce00000100d0 */
[----:B------:R-:W1:Y:S01]  /*1cea0*/  MUFU.EX2 R161, R161 ;  /* 0x000000a100a17308 */ /* 0x000e620000000800 */
[----:B0-----:R-:W-:-:S07]  /*1ceb0*/  FFMA.FTZ R227, R2, R227, R209 ;  /* 0x000000e302e37223 */ /* 0x001fce00000100d1 */
[----:B------:R-:W0:Y:S08]  /*1cec0*/  MUFU.EX2 R211, R211 ;  /* 0x000000d300d37308 */ /* 0x000e300000000800 */
[----:B------:R-:W-:Y:S08]  /*1ced0*/  MUFU.EX2 R210, R210 ;  /* 0x000000d200d27308 */ /* 0x000ff00000000800 */
[----:B------:R-:W2:Y:S08]  /*1cee0*/  MUFU.EX2 R160, R160 ;  /* 0x000000a000a07308 */ /* 0x000eb00000000800 */
[----:B------:R-:W-:Y:S08]  /*1cef0*/  MUFU.EX2 R20, R10 ;  /* 0x0000000a00147308 */ /* 0x000ff00000000800 */
[----:B------:R-:W3:Y:S08]  /*1cf00*/  MUFU.EX2 R205, R205 ;  /* 0x000000cd00cd7308 */ /* 0x000ef00000000800 */
[----:B------:R4:W-:Y:S08]  /*1cf10*/  MUFU.EX2 R9, R21 ;  /* 0x0000001500097308 */ /* 0x0009f00000000800 */
[----:B------:R-:W-:Y:S01]  /*1cf20*/  MUFU.EX2 R204, R204 ;  /* 0x000000cc00cc7308 */ /* 0x000fe20000000800 */
[-CC-:B----4-:R-:W-:Y:S01]  /*1cf30*/  FFMA.FTZ R21, R163, R3.reuse, -R14.reuse ;  /* 0x00000003a3157223 */ /* 0x190fe2000001080e */
[----:B------:R-:W-:Y:S01]  /*1cf40*/  FFMA.FTZ R14, R154, R3, -R14 ;  /* 0x000000039a0e7223 */ /* 0x000fe2000001080e */
[----:B-1----:R-:W-:-:S04]  /*1cf50*/  FADD.FTZ R163, R161, R227 ;  /* 0x000000e3a1a37221 */ /* 0x002fc80000010000 */
[----:B0-----:R-:W-:Y:S01]  /*1cf60*/  FADD.FTZ R163, R211, R163 ;  /* 0x000000a3d3a37221 */ /* 0x001fe20000010000 */
[----:B------:R-:W0:Y:S03]  /*1cf70*/  MUFU.EX2 R159, R159 ;  /* 0x0000009f009f7308 */ /* 0x000e260000000800 */
[----:B--2---:R-:W-:-:S04]  /*1cf80*/  FADD.FTZ R163, R160, R163 ;  /* 0x000000a3a0a37221 */ /* 0x004fc80000010000 */
[----:B---3--:R-:W-:Y:S01]  /*1cf90*/  FADD.FTZ R163, R205, R163 ;  /* 0x000000a3cda37221 */ /* 0x008fe20000010000 */
[----:B------:R1:W-:Y:S08]  /*1cfa0*/  MUFU.EX2 R154, R162 ;  /* 0x000000a2009a7308 */ /* 0x0003f00000000800 */
[----:B------:R-:W2:Y:S01]  /*1cfb0*/  MUFU.EX2 R13, R11 ;  /* 0x0000000b000d7308 */ /* 0x000ea20000000800 */
[----:B-1----:R-:W-:Y:S01]  /*1cfc0*/  FADD.FTZ R162, R155, R228 ;  /* 0x000000e49ba27221 */ /* 0x002fe20000010000 */
[----:B0-----:R-:W-:-:S03]  /*1cfd0*/  FADD.FTZ R163, R159, R163 ;  /* 0x000000a39fa37221 */ /* 0x001fc60000010000 */
[----:B------:R-:W-:-:S03]  /*1cfe0*/  FADD.FTZ R162, R152, R162 ;  /* 0x000000a298a27221 */ /* 0x000fc60000010000 */
[----:B------:R-:W0:Y:S01]  /*1cff0*/  MUFU.EX2 R207, R207 ;  /* 0x000000cf00cf7308 */ /* 0x000e220000000800 */
[----:B------:R-:W-:-:S04]  /*1d000*/  FADD.FTZ R162, R210, R162 ;  /* 0x000000a2d2a27221 */ /* 0x000fc80000010000 */
[----:B------:R-:W-:-:S03]  /*1d010*/  FADD.FTZ R162, R20, R162 ;  /* 0x000000a214a27221 */ /* 0x000fc60000010000 */
[----:B------:R-:W1:Y:S01]  /*1d020*/  MUFU.EX2 R206, R206 ;  /* 0x000000ce00ce7308 */ /* 0x000e620000000800 */
[----:B------:R-:W-:-:S04]  /*1d030*/  FADD.FTZ R162, R204, R162 ;  /* 0x000000a2cca27221 */ /* 0x000fc80000010000 */
[----:B--2---:R-:W-:-:S03]  /*1d040*/  FADD.FTZ R162, R13, R162 ;  /* 0x000000a20da27221 */ /* 0x004fc60000010000 */
        /* <DEDUP_REMOVED lines=21> */
[----:B-1----:R-:W-:-:S04]  /*1d1a0*/  FADD.FTZ R163, R203, R163 ;  /* 0x000000a3cba37221 */ /* 0x002fc80000010000 */
[----:B------:R-:W-:-:S03]  /*1d1b0*/  FADD.FTZ R163, R154, R163 ;  /* 0x000000a39aa37221 */ /* 0x000fc60000010000 */
        /* <DEDUP_REMOVED lines=24> */
[----:B------:R-:W-:Y:S01]  /*1d340*/  FADD.FTZ R228, R9, R162 ;  /* 0x000000a209e47221 */ /* 0x000fe20000010000 */
[----:B--2---:R-:W-:-:S04]  /*1d350*/  FADD.FTZ R163, R195, R163 ;  /* 0x000000a3c3a37221 */ /* 0x004fc80000010000 */
[----:B0-----:R-:W-:Y:S01]  /*1d360*/  FADD.FTZ R227, R14, R163 ;  /* 0x000000a30ee37221 */ /* 0x001fe20000010000 */
[----:B------:R-:W-:Y:S06]  /*1d370*/  @!P0 BRA `(.L_x_649) ;  /* 0x0000000000048947 */ /* 0x000fec0003800000 */
[----:B------:R-:W-:Y:S01]  /*1d380*/  BPT.TRAP 0x1 ;  /* 0x000000040000795c */ /* 0x000fe20000300000 */
.L_x_649:
[----:B------:R-:W2:Y:S01]  /*1d390*/  LDL R162, [R1+0x64] ;  /* 0x0000640001a27983 */ /* 0x000ea20000100800 */
[----:B------:R-:W-:Y:S01]  /*1d3a0*/  VIADD R6, R6, 0x38860 ;  /* 0x0003886006067836 */ /* 0x000fe20000000000 */
[----:B------:R-:W-:Y:S01]  /*1d3b0*/  F2FP.F16.F32.PACK_AB R206, R206, R13 ;  /* 0x0000000dcece723e */ /* 0x000fe200000000ff */
[----:B------:R-:W-:Y:S01]  /*1d3c0*/  IMAD.MOV.U32 R13, RZ, RZ, R5 ;  /* 0x000000ffff0d7224 */ /* 0x000fe200078e0005 */
[----:B------:R-:W-:Y:S01]  /*1d3d0*/  F2FP.F16.F32.PACK_AB R200, R200, R12 ;  /* 0x0000000cc8c8723e */ /* 0x000fe200000000ff */
[----:B------:R-:W-:Y:S01]  /*1d3e0*/  IMAD.MOV.U32 R12, RZ, RZ, R229 ;  /* 0x000000ffff0c7224 */ /* 0x000fe200078e00e5 */
[----:B------:R-:W-:Y:S02]  /*1d3f0*/  PRMT R6, R184, 0x654, R6 ;  /* 0x00000654b8067816 */ /* 0x000fe40000000006 */
[----:B------:R-:W-:Y:S02]  /*1d400*/  F2FP.F16.F32.PACK_AB R198, R198, R8 ;  /* 0x00000008c6c6723e */ /* 0x000fe400000000ff */
[----:B------:R0:W-:Y:S01]  /*1d410*/  SYNCS.ARRIVE.TRANS64.RED.A1T0 RZ, [R6+URZ], RZ ;  /* 0x000000ff06ff79a7 */ /* 0x0001e2000810043f */
        /* <DEDUP_REMOVED lines=17> */
[----:B------:R-:W-:Y:S02]  /*1d530*/  MOV R14, R4 ;  /* 0x00000004000e7202 */ /* 0x000fe40000000f00 */
[----:B------:R-:W-:-:S02]  /*1d540*/  MOV R8, R226 ;  /* 0x000000e200087202 */ /* 0x000fc40000000f00 */
[C---:B--2---:R-:W-:Y:S01]  /*1d550*/  ISETP.GT.AND P1, PT, R15.reuse, R162, PT ;  /* 0x000000a20f00720c */ /* 0x044fe20003f24270 */
[----:B------:R-:W-:-:S12]  /*1d560*/  VIADD R15, R15, 0xffffffff ;  /* 0xffffffff0f0f7836 */ /* 0x000fd80000000000 */
[----:B0-----:R-:W-:Y:S05]  /*1d570*/  @P1 BRA `(.L_x_650) ;  /* 0xffffffb0008c1947 */ /* 0x001fea000383ffff */
.L_x_637:
[----:B------:R-:W-:Y:S05]  /*1d580*/  BSYNC B0 ;  /* 0x0000000000007941 */ /* 0x000fea0003800000 */
.L_x_636:
        /* <DEDUP_REMOVED lines=131> */
.L_x_651:
[----:B------:R-:W-:Y:S01]  /*1ddc0*/  IMAD R2, R226, 0x8, R23 ;  /* 0x00000008e2027824 */ /* 0x000fe200078e0217 */
[----:B------:R-:W-:-:S04]  /*1ddd0*/  SHF.L.U32 R0, R229, 0x1f, RZ ;  /* 0x0000001fe5007819 */ /* 0x000fc800000006ff */
[----:B------:R0:W1:Y:S01]  /*1dde0*/  SYNCS.PHASECHK.TRANS64.TRYWAIT P1, [R2+URZ+0x38850], R0 ;  /* 0x03885000020075a7 */ /* 0x000062000802017f */
[----:B------:R-:W-:Y:S05]  /*1ddf0*/  @!P0 BRA `(.L_x_652) ;  /* 0x0000000000048947 */ /* 0x000fea0003800000 */
[----:B------:R-:W-:Y:S01]  /*1de00*/  BPT.TRAP 0x1 ;  /* 0x000000040000795c */ /* 0x000fe20000300000 */
.L_x_652:
[----:B------:R-:W-:Y:S04]  /*1de10*/  BSSY B0, `(.L_x_653) ;  /* 0x0000004000007945 */ /* 0x000fe80003800000 */
[----:B-1----:R-:W-:Y:S05]  /*1de20*/  @P1 BRA `(.L_x_654) ;  /* 0x0000000000081947 */ /* 0x002fea0003800000 */
[----:B------:R-:W1:Y:S02]  /*1de30*/  SYNCS.PHASECHK.TRANS64.TRYWAIT P1, [R2+URZ+0x38850], R0 ;  /* 0x03885000020075a7 */ /* 0x000e64000802017f */
[----:B-1----:R-:W-:Y:S05]  /*1de40*/  @!P1 BRA `(.L_x_655) ;  /* 0x000000e000189947 */ /* 0x002fea0003800000 */
.L_x_654:
[----:B------:R-:W-:Y:S05]  /*1de50*/  BSYNC B0 ;  /* 0x0000000000007941 */ /* 0x000fea0003800000 */
.L_x_653:
[----:B------:R-:W-:Y:S01]  /*1de60*/  VIADD R23, R23, 0x400 ;  /* 0x0000040017177836 */ /* 0x000fe20000000000 */
[----:B------:R-:W-:Y:S01]  /*1de70*/  MOV R7, 0x40000040 ;  /* 0x4000004000077802 */ /* 0x000fe20000000f00 */
[----:B------:R-:W-:Y:S01]  /*1de80*/  WARPGROUP.ARRIVE ;  /* 0x00000000000079c5 */ /* 0x000fe20000000000 */
[----:B------:R-:W-:Y:S01]  /*1de90*/  IMAD.MOV.U32 R9, RZ, RZ, 0x40000040 ;  /* 0x40000040ff097424 */ /* 0x000fe200078e00ff */
[----:B01----:R-:W0:Y:S01]  /*1dea0*/  SHFL.BFLY PT, R0, R228, 0x2, 0x1f ;  /* 0x0c401f00e4007f89 */ /* 0x003e2200000e0000 */
[----:B------:R-:W-:Y:S02]  /*1deb0*/  SHF.R.U32.HI R23, RZ, 0x4, R23 ;  /* 0x00000004ff177819 */ /* 0x000fe40000011617 */
[----:B------:R-:W-:Y:S01]  /*1dec0*/  R2UR UR7, R7 ;  /* 0x00000000070772ca */ /* 0x000fe200000e0000 */
[----:B------:R-:W-:Y:S01]  /*1ded0*/  IMAD.MOV.U32 R7, RZ, RZ, 0x40000040 ;  /* 0x40000040ff077424 */ /* 0x000fe200078e00ff */
[----:B------:R-:W-:Y:S02]  /*1dee0*/  LOP3.LUT R23, R23, 0x3fff, RZ, 0xc0, !PT ;  /* 0x00003fff17177812 */ /* 0x000fe400078ec0ff */
[----:B------:R-:W-:-:S02]  /*1def0*/  MOV R184, 0xff800000 ;  /* 0xff80000000b87802 */ /* 0x000fc40000000f00 */
[----:B------:R-:W-:Y:S02]  /*1df00*/  LOP3.LUT R23, R23, 0x2800000, RZ, 0xfc, !PT ;  /* 0x0280000017177812 */ /* 0x000fe400078efcff */
[----:B------:R-:W-:-:S03]  /*1df10*/  MOV R185, 0xff800000 ;  /* 0xff80000000b97802 */ /* 0x000fc60000000f00 */
[----:B------:R-:W-:Y:S02]  /*1df20*/  IMAD R6, R226, 0xa00, R23 ;  /* 0x00000a00e2067824 */ /* 0x000fe400078e0217 */
[----:B------:R-:W-:Y:S02]  /*1df30*/  IMAD.MOV.U32 R23, RZ, RZ, RZ ;  /* 0x000000ffff177224 */ /* 0x000fe400078e00ff */
[C---:B------:R-:W-:Y:S01]  /*1df40*/  VIADD R8, R6.reuse, 0x80 ;  /* 0x0000008006087836 */ /* 0x040fe20000000000 */
[----:B------:R-:W-:Y:S01]  /*1df50*/  R2UR UR6, R6 ;  /* 0x00000000060672ca */ /* 0x000fe200000e0000 */
[----:B0-----:R-:W-:-:S12]  /*1df60*/  FADD.FTZ R0, R0, R228 ;  /* 0x000000e400007221 */ /* 0x001fd80000010000 */
[----:B------:R-:W-:Y:S01]  /*1df70*/  HGMMA.64x256x16.F32 R24, R208, gdesc[UR4].tnspB, R24, gsb0 ;  /* 0x43e00004d0187df0 */ /* 0x000fe20008000818 */
[----:B------:R-:W-:Y:S02]  /*1df80*/  R2UR UR6, R8 ;  /* 0x00000000080672ca */ /* 0x000fe400000e0000 */
[----:B------:R-:W-:Y:S01]  /*1df90*/  R2UR UR7, R9 ;  /* 0x00000000090772ca */ /* 0x000fe200000e0000 */
[----:B------:R-:W-:Y:S01]  /*1dfa0*/  IMAD.MOV.U32 R9, RZ, RZ, 0x40000040 ;  /* 0x40000040ff097424 */ /* 0x000fe200078e00ff */
[----:B------:R-:W-:Y:S01]  /*1dfb0*/  IADD3 R8, R6, 0x100, RZ ;  /* 0x0000010006087810 */ /* 0x000fe20007ffe0ff */
[----:B------:R-:W-:Y:S02]  /*1dfc0*/  WARPGROUP.DEPBAR.LE gsb0, 0x0 ;  /* 0x00008000000079c5 */ /* 0x000fe40000010000 */
[----:B------:R-:W-:-:S15]  /*1dfd0*/  WARPGROUP.ARRIVE ;  /* 0x00000000000079c5 */ /* 0x000fde0000000000 */
[----:B------:R-:W-:-:S05]  /*1dfe0*/  NOP ;  /* 0x0000000000007918 */ /* 0x000fca0000000000 */
[----:B------:R-:W-:Y:S01]  /*1dff0*/  HGMMA.64x256x16.F32 R24, R204, gdesc[UR4].tnspB, R24, gsb0 ;  /* 0x43e00004cc187df0 */ /* 0x000fe20008000818 */
[----:B------:R-:W-:Y:S01]  /*1e000*/  R2UR UR6, R8 ;  /* 0x00000000080672ca */ /* 0x000fe200000e0000 */
[C---:B------:R-:W-:Y:S01]  /*1e010*/  VIADD R8, R6.reuse, 0x180 ;  /* 0x0000018006087836 */ /* 0x040fe20000000000 */
[----:B------:R-:W-:Y:S01]  /*1e020*/  R2UR UR7, R9 ;  /* 0x00000000090772ca */ /* 0x000fe200000e0000 */
[----:B------:R-:W-:Y:S01]  /*1e030*/  VIADD R6, R6, 0x200 ;  /* 0x0000020006067836 */ /* 0x000fe20000000000 */
[----:B------:R-:W-:Y:S01]  /*1e040*/  MOV R9, 0x40000040 ;  /* 0x4000004000097802 */ /* 0x000fe20000000f00 */
        /* <DEDUP_REMOVED lines=12> */
[----:B------:R-:W0:Y:S04]  /*1e110*/  SHFL.BFLY PT, R6, R227, 0x2, 0x1f ;  /* 0x0c401f00e3067f89 */ /* 0x000e2800000e0000 */
[----:B------:R-:W1:Y:S01]  /*1e120*/  SHFL.BFLY PT, R7, R0, 0x1, 0x1f ;  /* 0x0c201f0000077f89 */ /* 0x000e6200000e0000 */
[----:B0-----:R-:W-:Y:S01]  /*1e130*/  FADD.FTZ R6, R6, R227 ;  /* 0x000000e306067221 */ /* 0x001fe20000010000 */
[----:B-1----:R-:W-:-:S04]  /*1e140*/  FADD.FTZ R0, R0, R7 ;  /* 0x0000000700007221 */ /* 0x002fc80000010000 */
[----:B------:R-:W0:Y:S01]  /*1e150*/  SHFL.BFLY PT, R8, R6, 0x1, 0x1f ;  /* 0x0c201f0006087f89 */ /* 0x000e2200000e0000 */
[----:B------:R-:W-:-:S13]  /*1e160*/  FSETP.NE.FTZ.AND P1, PT, R0, RZ, PT ;  /* 0x000000ff0000720b */ /* 0x000fda0003f35000 */
[----:B------:R-:W1:Y:S01]  /*1e170*/  @P1 MUFU.LG2 R7, R0 ;  /* 0x0000000000071308 */ /* 0x000e620000000c00 */
[----:B0-----:R-:W-:Y:S01]  /*1e180*/  FADD.FTZ R6, R6, R8 ;  /* 0x0000000806067221 */ /* 0x001fe20000010000 */
[----:B------:R-:W-:-:S06]  /*1e190*/  @P1 FMUL.FTZ R8, R3, 0.69314718246459960938 ;  /* 0x3f31721803081820 */ /* 0x000fcc0000410000 */
[----:B------:R0:W-:Y:S01]  /*1e1a0*/  @P1 MUFU.RCP R23, R0 ;  /* 0x0000000000171308 */ /* 0x0001e20000001000 */
[----:B------:R-:W-:Y:S01]  /*1e1b0*/  FSETP.NE.FTZ.AND P2, PT, R6, RZ, PT ;  /* 0x000000ff0600720b */ /* 0x000fe20003f55000 */
[----:B-1----:R-:W-:Y:S01]  /*1e1c0*/  @P1 FMUL.FTZ R7, R7, 0.69314718246459960938 ;  /* 0x3f31721807071820 */ /* 0x002fe20000410000 */
[----:B0-----:R-:W-:-:S03]  /*1e1d0*/  IMAD.MOV.U32 R0, RZ, RZ, RZ ;  /* 0x000000ffff007224 */ /* 0x001fc600078e00ff */
        /* <DEDUP_REMOVED lines=12> */
.L_x_656:
[----:B------:R-:W2:Y:S01]  /*1e2a0*/  LDL.LU R3, [R1+0x60] ;  /* 0x0000600001037983 */ /* 0x000ea20000300800 */
[----:B------:R-:W-:-:S03]  /*1e2b0*/  VIADD R2, R2, 0x38860 ;  /* 0x0003886002027836 */ /* 0x000fc60000000000 */
[----:B------:R-:W3:Y:S01]  /*1e2c0*/  LDL.LU R186, [R1+0x84] ;  /* 0x0000840001ba7983 */ /* 0x000ee20000300800 */
[----:B------:R-:W-:Y:S02]  /*1e2d0*/  VIADD R226, R226, 0x1 ;  /* 0x00000001e2e27836 */ /* 0x000fe40000000000 */
        /* <DEDUP_REMOVED lines=8> */
[----:B------:R-:W-:Y:S01]  /*1e360*/  ISETP.NE.AND P1, PT, R226, 0x2, PT ;  /* 0x00000002e200780c */ /* 0x000fe20003f25270 */
        /* <DEDUP_REMOVED lines=114> */
[----:B------:R-:W-:-:S02]  /*1ea90*/  PLOP3.LUT P0, PT, PT, PT, PT, 0x8, 0x0 ;  /* 0x000000000000781c */ /* 0x000fc40003f0e170 */
[----:B------:R-:W-:Y:S02]  /*1eaa0*/  SEL R226, R226, RZ, P1 ;  /* 0x000000ffe2e27207 */ /* 0x000fe40000800000 */
[----:B--2---:R-:W-:Y:S02]  /*1eab0*/  PRMT R2, R3, 0x654, R2 ;  /* 0x0000065403027816 */ /* 0x004fe40000000002 */
[----:B---3--:R-:W-:Y:S02]  /*1eac0*/  IADD3 R186, R186, 0x1, RZ ;  /* 0x00000001baba7810 */ /* 0x008fe40007ffe0ff */
[----:B------:R0:W-:Y:S03]  /*1ead0*/  SYNCS.ARRIVE.TRANS64.RED.A1T0 RZ, [R2+URZ], RZ ;  /* 0x000000ff02ff79a7 */ /* 0x0001e6000810043f */
[----:B------:R1:W-:Y:S01]  /*1eae0*/  STL [R1+0x84], R186 ;  /* 0x000084ba01007387 */ /* 0x0003e20000100800 */
[-C--:B------:R-:W-:Y:S01]  /*1eaf0*/  FMUL.FTZ R3, R89, R23.reuse ;  /* 0x0000001759037220 */ /* 0x080fe20000410000 */
[-C--:B------:R-:W-:Y:S01]  /*1eb00*/  FMUL.FTZ R89, R107, R0.reuse ;  /* 0x000000006b597220 */ /* 0x080fe20000410000 */
[----:B0-----:R-:W-:Y:S01]  /*1eb10*/  FMUL.FTZ R2, R88, R23 ;  /* 0x0000001758027220 */ /* 0x001fe20000410000 */
[-C--:B------:R-:W-:Y:S01]  /*1eb20*/  FMUL.FTZ R88, R106, R0.reuse ;  /* 0x000000006a587220 */ /* 0x080fe20000410000 */
[-C--:B------:R-:W-:Y:S01]  /*1eb30*/  FMUL.FTZ R106, R142, R0.reuse ;  /* 0x000000008e6a7220 */ /* 0x080fe20000410000 */
[----:B------:R-:W-:Y:S01]  /*1eb40*/  FMUL.FTZ R107, R143, R0 ;  /* 0x000000008f6b7220 */ /* 0x000fe20000410000 */
[----:B------:R-:W-:-:S04]  /*1eb50*/  SEL R0, RZ, 0x1, P1 ;  /* 0x00000001ff007807 */ /* 0x000fc80000800000 */
[----:B-1----:R-:W-:-:S07]  /*1eb60*/  LOP3.LUT R229, R229, R0, RZ, 0x3c, !PT ;  /* 0x00000000e5e57212 */ /* 0x002fce00078e3cff */
.L_x_566:
[----:B------:R-:W0:Y:S08]  /*1eb70*/  S2UR UR4, SR_CgaCtaId ;  /* 0x00000000000479c3 */ /* 0x000e300000008800 */
[----:B------:R-:W-:Y:S01]  /*1eb80*/  BAR.SYNC.DEFER_BLOCKING 0x5, 0x180 ;  /* 0x0146000000007b1d */ /* 0x000fe20000010000 */
[----:B------:R-:W-:-:S05]  /*1eb90*/  MOV R23, 0x400 ;  /* 0x0000040000177802 */ /* 0x000fca0000000f00 */
[----:B------:R-:W-:Y:S01]  /*1eba0*/  BSSY B0, `(.L_x_657) ;  /* 0x0000478000007945 */ /* 0x000fe20003800000 */
[----:B0-----:R-:W-:-:S05]  /*1ebb0*/  IMAD.U32 R0, RZ, RZ, UR4 ;  /* 0x00000004ff007e24 */ /* 0x001fca000f8e00ff */
[----:B------:R0:W-:Y:S01]  /*1ebc0*/  STL [R1+0x60], R0 ;  /* 0x0000600001007387 */ /* 0x0001e20000100800 */
[----:B------:R-:W-:-:S05]  /*1ebd0*/  LEA R23, R0, R23, 0x18 ;  /* 0x0000001700177211 */ /* 0x000fca00078ec0ff */
[----:B------:R0:W1:Y:S01]  /*1ebe0*/  LDS.128 R128, [R23+0x388d0] ;  /* 0x0388d00017807984 */ /* 0x0000620000000c00 */
[----:B------:R-:W-:Y:S06]  /*1ebf0*/  BAR.ARV 0x4, 0x180 ;  /* 0x0106000000007b1d */ /* 0x000fec0000002000 */
[----:B------:R-:W-:Y:S05]  /*1ec00*/  @P0 BRA `(.L_x_658) ;  /* 0x00000038001c0947 */ /* 0x000fea0003800000 */
[----:B------:R-:W2:Y:S01]  /*1ec10*/  LDL R56, [R1+0x1c0] ;  /* 0x0001c00001387983 */ /* 0x000ea20000100800 */
[----:B0-----:R-:W0:Y:S01]  /*1ec20*/  S2R R0, SR_SWINHI ;  /* 0x0000000000007919 */ /* 0x001e220000002f00 */
[----:B------:R-:W-:Y:S01]  /*1ec30*/  F2FP.F16.F32.PACK_AB R58, R181, R180 ;  /* 0x000000b4b53a723e */ /* 0x000fe200000000ff */
[----:B------:R-:W-:Y:S01]  /*1ec40*/  ULDC.64 UR6, c[0x0][0xc00] ;  /* 0x0003000000067ab9 */ /* 0x000fe20000000a00 */
[----:B------:R-:W-:Y:S01]  /*1ec50*/  F2FP.F16.F32.PACK_AB R59, R31, R30 ;  /* 0x0000001e1f3b723e */ /* 0x000fe200000000ff */
[----:B------:R-:W3:Y:S01]  /*1ec60*/  LDL.LU R118, [R1+0x7c] ;  /* 0x00007c0001767983 */ /* 0x000ee20000300800 */
[----:B------:R-:W-:Y:S01]  /*1ec70*/  F2FP.F16.F32.PACK_AB R60, R179, R178 ;  /* 0x000000b2b33c723e */ /* 0x000fe200000000ff */
[----:B------:R-:W-:Y:S01]  /*1ec80*/  ULDC.64 UR4, c[0x0][0xc08] ;  /* 0x0003020000047ab9 */ /* 0x000fe20000000a00 */
[----:B------:R-:W-:Y:S01]  /*1ec90*/  F2FP.F16.F32.PACK_AB R61, R35, R34 ;  /* 0x00000022233d723e */ /* 0x000fe200000000ff */
[----:B------:R-:W4:Y:S01]  /*1eca0*/  LDL.LU R117, [R1+0x80] ;  /* 0x0000800001757983 */ /* 0x000f220000300800 */
[----:B------:R-:W-:-:S02]  /*1ecb0*/  F2FP.F16.F32.PACK_AB R62, R177, R176 ;  /* 0x000000b0b13e723e */ /* 0x000fc400000000ff */
[----:B------:R-:W-:Y:S01]  /*1ecc0*/  F2FP.F16.F32.PACK_AB R63, R39, R38 ;  /* 0x00000026273f723e */ /* 0x000fe200000000ff */
[----:B------:R-:W4:Y:S01]  /*1ecd0*/  LDL.LU R116, [R1+0x74] ;  /* 0x0000740001747983 */ /* 0x000f220000300800 */
[----:B------:R-:W-:Y:S02]  /*1ece0*/  MOV R114, R23 ;  /* 0x0000001700727202 */ /* 0x000fe40000000f00 */
[----:B0-----:R-:W-:Y:S01]  /*1ecf0*/  MOV R115, R0 ;  /* 0x0000000000737202 */ /* 0x001fe20000000f00 */
[----:B------:R-:W-:Y:S02]  /*1ed00*/  BAR.SYNC.DEFER_BLOCKING 0x1, 0x100 ;  /* 0x0044000000007b1d */ /* 0x000fe40000010000 */
[----:B--2---:R-:W-:-:S03]  /*1ed10*/  IMAD.WIDE R112, R56, 0x2, R114 ;  /* 0x0000000238707825 */ /* 0x004fc600078e0272 */
[----:B------:R-:W-:Y:S01]  /*1ed20*/  LOP3.LUT R0, R112, 0x380, RZ, 0xc0, !PT ;  /* 0x0000038070007812 */ /* 0x000fe200078ec0ff */
[----:B------:R-:W-:-:S03]  /*1ed30*/  IMAD.MOV.U32 R57, RZ, RZ, R113 ;  /* 0x000000ffff397224 */ /* 0x000fc600078e0071 */
[----:B------:R-:W-:-:S04]  /*1ed40*/  SHF.R.U64 R0, R0, 0x3, RZ ;  /* 0x0000000300007819 */ /* 0x000fc800000012ff */
[----:B------:R-:W-:-:S04]  /*1ed50*/  LOP3.LUT R56, R0, R112, RZ, 0x3c, !PT ;  /* 0x0000007000387212 */ /* 0x000fc800078e3cff */
[----:B------:R-:W-:Y:S02]  /*1ed60*/  MOV R0, R56 ;  /* 0x0000003800007202 */ /* 0x000fe40000000f00 */
[----:B------:R-:W-:Y:S02]  /*1ed70*/  F2FP.F16.F32.PACK_AB R56, R183, R182 ;  /* 0x000000b6b738723e */ /* 0x000fe400000000ff */
[----:B------:R-:W-:-:S05]  /*1ed80*/  F2FP.F16.F32.PACK_AB R57, R27, R26 ;  /* 0x0000001a1b39723e */ /* 0x000fca00000000ff */
[----:B------:R0:W-:Y:S02]  /*1ed90*/  STSM.16.M88.4 [R0], R56 ;  /* 0x0000003800007844 */ /* 0x0001e40000000200 */
[----:B0-----:R-:W-:-:S04]  /*1eda0*/  IADD3 R56, P0, R112, 0x20, RZ ;  /* 0x0000002070387810 */ /* 0x001fc80007f1e0ff */
[----:B------:R-:W-:-:S04]  /*1edb0*/  LOP3.LUT R0, R56, 0x380, RZ, 0xc0, !PT ;  /* 0x0000038038007812 */ /* 0x000fc800078ec0ff */
[----:B------:R-:W-:Y:S02]  /*1edc0*/  SHF.R.U64 R0, R0, 0x3, RZ ;  /* 0x0000000300007819 */ /* 0x000fe400000012ff */
[----:B------:R-:W-:Y:S02]  /*1edd0*/  IADD3.X R57, RZ, R113, RZ, P0, !PT ;  /* 0x00000071ff397210 */ /* 0x000fe400007fe4ff */
[----:B------:R-:W-:-:S04]  /*1ede0*/  LOP3.LUT R56, R0, R56, RZ, 0x3c, !PT ;  /* 0x0000003800387212 */ /* 0x000fc800078e3cff */
[----:B------:R-:W-:-:S05]  /*1edf0*/  MOV R56, R56 ;  /* 0x0000003800387202 */ /* 0x000fca0000000f00 */
[----:B------:R0:W-:Y:S02]  /*1ee00*/  STSM.16.M88.4 [R56], R60 ;  /* 0x0000003c38007844 */ /* 0x0001e40000000200 */
[----:B0-----:R-:W-:-:S04]  /*1ee10*/  IADD3 R56, P0, R112, 0x40, RZ ;  /* 0x0000004070387810 */ /* 0x001fc80007f1e0ff */
[----:B------:R-:W-:Y:S01]  /*1ee20*/  LOP3.LUT R0, R56, 0x380, RZ, 0xc0, !PT ;  /* 0x0000038038007812 */ /* 0x000fe200078ec0ff */
[----:B------:R-:W-:-:S03]  /*1ee30*/  IMAD.X R57, RZ, RZ, R113, P0 ;  /* 0x000000ffff397224 */ /* 0x000fc600000e0671 */
[----:B------:R-:W-:-:S04]  /*1ee40*/  SHF.R.U64 R0, R0, 0x3, RZ ;  /* 0x0000000300007819 */ /* 0x000fc800000012ff */
[----:B------:R-:W-:Y:S02]  /*1ee50*/  LOP3.LUT R56, R0, R56, RZ, 0x3c, !PT ;  /* 0x0000003800387212 */ /* 0x000fe400078e3cff */
[----:B------:R-:W-:Y:S02]  /*1ee60*/  F2FP.F16.F32.PACK_AB R58, R173, R172 ;  /* 0x000000acad3a723e */ /* 0x000fe400000000ff */
[----:B------:R-:W-:Y:S02]  /*1ee70*/  MOV R0, R56 ;  /* 0x0000003800007202 */ /* 0x000fe40000000f00 */
[----:B------:R-:W-:Y:S02]  /*1ee80*/  F2FP.F16.F32.PACK_AB R56, R175, R174 ;  /* 0x000000aeaf38723e */ /* 0x000fe400000000ff */
[----:B------:R-:W-:Y:S02]  /*1ee90*/  F2FP.F16.F32.PACK_AB R57, R43, R42 ;  /* 0x0000002a2b39723e */ /* 0x000fe400000000ff */
[----:B------:R-:W-:-:S05]  /*1eea0*/  F2FP.F16.F32.PACK_AB R59, R47, R46 ;  /* 0x0000002e2f3b723e */ /* 0x000fca00000000ff */
        /* <DEDUP_REMOVED lines=13> */
[----:B------:R-:W-:-:S04]  /*1ef80*/  LOP3.LUT R0, R56, 0x380, RZ, 0xc0, !PT ;  /* 0x0000038038007812 */ /* 0x000fc800078ec0ff */
[----:B------:R-:W-:Y:S02]  /*1ef90*/  SHF.R.U64 R0, R0, 0x3, RZ ;  /* 0x0000000300007819 */ /* 0x000fe400000012ff */
[----:B------:R-:W-:Y:S02]  /*1efa0*/  IADD3.X R57, RZ, R113, RZ, P0, !PT ;  /* 0x00000071ff397210 */ /* 0x000fe400007fe4ff */
[----:B------:R-:W-:Y:S02]  /*1efb0*/  LOP3.LUT R56, R0, R56, RZ, 0x3c, !PT ;  /* 0x0000003800387212 */ /* 0x000fe400078e3cff */
[----:B------:R-:W-:Y:S02]  /*1efc0*/  F2FP.F16.F32.PACK_AB R58, R165, R164 ;  /* 0x000000a4a53a723e */ /* 0x000fe400000000ff */
[----:B------:R-:W-:Y:S02]  /*1efd0*/  MOV R0, R56 ;  /* 0x0000003800007202 */ /* 0x000fe40000000f00 */
[----:B------:R-:W-:-:S02]  /*1efe0*/  F2FP.F16.F32.PACK_AB R56, R167, R166 ;  /* 0x000000a6a738723e */ /* 0x000fc400000000ff */
        /* <DEDUP_REMOVED lines=123> */
[----:B------:R3:W-:Y:S01]  /*1f7a0*/  STSM.16.M88.4 [R112], R60 ;  /* 0x0000003c70007844 */ /* 0x0007e20000000200 */
[----:B------:R-:W-:Y:S01]  /*1f7b0*/  BAR.SYNC.DEFER_BLOCKING 0x1, 0x100 ;  /* 0x0044000000007b1d */ /* 0x000fe20000010000 */
[----:B---3--:R-:W-:-:S04]  /*1f7c0*/  IADD3 R62, P0, R118, UR6, RZ ;  /* 0x00000006763e7c10 */ /* 0x008fc8000ff1e0ff */
[----:B----4-:R-:W-:Y:S02]  /*1f7d0*/  IADD3.X R63, R117, UR7, RZ, P0, !PT ;  /* 0x00000007753f7c10 */ /* 0x010fe400087fe4ff */
[----:B------:R-:W-:-:S04]  /*1f7e0*/  ISETP.NE.U32.AND P0, PT, RZ, UR4, PT ;  /* 0x00000004ff007c0c */ /* 0x000fc8000bf05070 */
[----:B------:R-:W-:Y:S01]  /*1f7f0*/  ISETP.NE.AND.EX P0, PT, RZ, UR5, PT, P0 ;  /* 0x00000005ff007c0c */ /* 0x000fe2000bf05300 */
[----:B------:R-:W-:-:S12]  /*1f800*/  IMAD.MOV.U32 R112, RZ, RZ, 0x9b8 ;  /* 0x000009b8ff707424 */ /* 0x000fd800078e00ff */
[----:B------:R-:W-:Y:S01]  /*1f810*/  @P0 IADD3 R58, P2, R118, UR4, RZ ;  /* 0x00000004763a0c10 */ /* 0x000fe2000ff5e0ff */
[----:B------:R-:W-:-:S03]  /*1f820*/  ULDC UR4, c[0x0][0xa88] ;  /* 0x0002a20000047ab9 */ /* 0x000fc60000000800 */
[----:B------:R-:W-:Y:S01]  /*1f830*/  @P0 IADD3.X R59, R117, UR5, RZ, P2, !PT ;  /* 0x00000005753b0c10 */ /* 0x000fe200097fe4ff */
[----:B------:R-:W-:Y:S01]  /*1f840*/  IMAD.U32 R0, RZ, RZ, UR4 ;  /* 0x00000004ff007e24 */ /* 0x000fe2000f8e00ff */
[----:B------:R-:W-:Y:S01]  /*1f850*/  ISETP.NE.AND P2, PT, R116, RZ, PT ;  /* 0x000000ff7400720c */ /* 0x000fe20003f45270 */
[----:B------:R-:W-:-:S03]  /*1f860*/  ULDC UR4, c[0x0][0xad4] ;  /* 0x0002b50000047ab9 */ /* 0x000fc60000000800 */
[----:B------:R-:W-:-:S04]  /*1f870*/  SEL R56, R116, UR4, P2 ;  /* 0x0000000474387c07 */ /* 0x000fc80009000000 */
[----:B------:R-:W-:Y:S01]  /*1f880*/  ISETP.GT.AND P2, PT, R56, 0x1, PT ;  /* 0x000000013800780c */ /* 0x000fe20003f44270 */
[----:B------:R-:W-:Y:S02]  /*1f890*/  ULDC.64 UR8, c[0x0][0x208] ;  /* 0x0000820000087ab9 */ /* 0x000fe40000000a00 */
[----:B------:R0:W5:Y:S01]  /*1f8a0*/  @P0 LDG.E R0, desc[UR8][R58.64] ;  /* 0x000000083a000981 */ /* 0x000162000c1e1900 */
[----:B------:R-:W-:-:S04]  /*1f8b0*/  SEL R112, R112, 0x978, P2 ;  /* 0x0000097870707807 */ /* 0x000fc80001000000 */
[----:B------:R2:W3:Y:S08]  /*1f8c0*/  LDC.64 R60, c[0x0][R112+0x220] ;  /* 0x00008800703c7b82 */ /* 0x0004f00000000a00 */
[----:B0-----:R2:W0:Y:S01]  /*1f8d0*/  LDC.64 R58, c[0x0][R112+0x218] ;  /* 0x00008600703a7b82 */ /* 0x0014220000000a00 */
[----:B------:R-:W-:-:S04]  /*1f8e0*/  ISETP.NE.U32.AND P1, PT, RZ, UR6, PT ;  /* 0x00000006ff007c0c */ /* 0x000fc8000bf25070 */
[----:B------:R-:W-:Y:S02]  /*1f8f0*/  ISETP.NE.AND.EX P1, PT, RZ, UR7, PT, P1 ;  /* 0x00000007ff007c0c */ /* 0x000fe4000bf25310 */
[----:B------:R-:W-:-:S11]  /*1f900*/  MOV R57, RZ ;  /* 0x000000ff00397202 */ /* 0x000fd60000000f00 */
[----:B------:R2:W5:Y:S01]  /*1f910*/  @P1 LDG.E R57, desc[UR8][R62.64] ;  /* 0x000000083e391981 */ /* 0x000562000c1e1900 */
[----:B------:R-:W-:Y:S05]  /*1f920*/  @P0 BRA `(.L_x_659) ;  /* 0x0000000000140947 */ /* 0x000fea0003800000 */
[----:B------:R-:W-:Y:S05]  /*1f930*/  @!P1 BRA `(.L_x_659) ;  /* 0x0000000000109947 */ /* 0x000fea0003800000 */
[----:B------:R-:W-:Y:S02]  /*1f940*/  ULDC.64 UR4, c[0x0][0x208] ;  /* 0x0000820000047ab9 */ /* 0x000fe40000000a00 */
[----:B-----5:R-:W4:Y:S04]  /*1f950*/  LDG.E R0, desc[UR4][R62.64] ;  /* 0x000000043e007981 */ /* 0x020f28000c1e1900 */
[----:B--2---:R-:W4:Y:S02]  /*1f960*/  LDG.E R62, desc[UR4][R62.64+0x4] ;  /* 0x000004043e3e7981 */ /* 0x004f24000c1e1900 */
[----:B----4-:R-:W-:-:S07]  /*1f970*/  IADD3 R0, -R0, R62, RZ ;  /* 0x0000003e00007210 */ /* 0x010fce0007ffe1ff */
.L_x_659:
[----:B------:R-:W4:Y:S01]  /*1f980*/  LDL.LU R56, [R1+0x78] ;  /* 0x0000780001387983 */ /* 0x000f220000300800 */
[----:B------:R-:W1:Y:S03]  /*1f990*/  LDC R119, c[0x0][0xbe8] ;  /* 0x0002fa00ff777b82 */ /* 0x000e660000000800 */
[----:B------:R-:W3:Y:S04]  /*1f9a0*/  LDL.LU R113, [R1+0x110] ;  /* 0x0001100001717983 */ /* 0x000ee80000300800 */
[----:B------:R-:W3:Y:S04]  /*1f9b0*/  LDL R120, [R1+0x8c] ;  /* 0x00008c0001787983 */ /* 0x000ee80000100800 */
[----:B------:R-:W3:Y:S04]  /*1f9c0*/  LDL R124, [R1+0x1bc] ;  /* 0x0001bc00017c7983 */ /* 0x000ee80000100800 */
[----:B------:R-:W3:Y:S04]  /*1f9d0*/  LDL R121, [R1+0x88] ;  /* 0x0000880001797983 */ /* 0x000ee80000100800 */
[----:B------:R-:W3:Y:S04]  /*1f9e0*/  LDL R123, [R1+0x1b8] ;  /* 0x0001b800017b7983 */ /* 0x000ee80000100800 */
[----:B------:R-:W3:Y:S01]  /*1f9f0*/  LDL R122, [R1+0x120] ;  /* 0x00012000017a7983 */ /* 0x000ee20000100800 */
[----:B--2---:R-:W2:Y:S01]  /*1fa00*/  LDC.64 R62, c[0x0][R112+0x228] ;  /* 0x00008a00703e7b82 */ /* 0x004ea20000000a00 */
[----:B------:R-:W-:-:S02]  /*1fa10*/  ISETP.NE.U32.AND P0, PT, RZ, UR6, PT ;  /* 0x00000006ff007c0c */ /* 0x000fc4000bf05070 */
[----:B-1----:R-:W-:Y:S02]  /*1fa20*/  ISETP.NE.AND P1, PT, R119, 0x1, PT ;  /* 0x000000017700780c */ /* 0x002fe40003f25270 */
[----:B------:R-:W-:Y:S01]  /*1fa30*/  ISETP.NE.AND.EX P0, PT, RZ, UR7, PT, P0 ;  /* 0x00000007ff007c0c */ /* 0x000fe2000bf05300 */
[-C--:B0-----:R-:W-:Y:S02]  /*1fa40*/  IMAD R116, R59, R223.reuse, RZ ;  /* 0x000000df3b747224 */ /* 0x081fe400078e02ff */
[----:B------:R-:W-:-:S08]  /*1fa50*/  IMAD.WIDE.U32 R58, R58, R223, RZ ;  /* 0x000000df3a3a7225 */ /* 0x000fd000078e00ff */
[----:B------:R-:W0:Y:S01]  /*1fa60*/  @P1 LDC R118, c[0x0][0xbec] ;  /* 0x0002fb00ff761b82 */ /* 0x000e220000000800 */
[----:B------:R-:W-:Y:S02]  /*1fa70*/  IMAD.IADD R116, R59, 0x1, R116 ;  /* 0x000000013b747824 */ /* 0x000fe400078e0274 */
[----:B-----5:R-:W-:Y:S01]  /*1fa80*/  IMAD R0, R0, R119, RZ ;  /* 0x0000007700007224 */ /* 0x020fe200078e02ff */
[----:B------:R-:W-:Y:S01]  /*1fa90*/  ULDC.64 UR4, c[0x0][0x208] ;  /* 0x0000820000047ab9 */ /* 0x000fe20000000a00 */
[----:B----4-:R-:W-:Y:S02]  /*1faa0*/  SEL R56, R56, RZ, !P0 ;  /* 0x000000ff38387207 */ /* 0x010fe40004000000 */
[----:B---3--:R-:W-:-:S03]  /*1fab0*/  SEL R113, R113, RZ, !P0 ;  /* 0x000000ff71717207 */ /* 0x008fc60004000000 */
[----:B------:R-:W-:-:S04]  /*1fac0*/  IMAD R61, R61, R56, RZ ;  /* 0x000000383d3d7224 */ /* 0x000fc800078e02ff */
[C---:B------:R-:W-:Y:S02]  /*1fad0*/  IMAD R113, R60.reuse, R113, R61 ;  /* 0x000000713c717224 */ /* 0x040fe400078e023d */
[----:B------:R-:W-:-:S04]  /*1fae0*/  IMAD.WIDE.U32 R60, R60, R56, RZ ;  /* 0x000000383c3c7225 */ /* 0x000fc800078e00ff */
[----:B------:R-:W-:Y:S01]  /*1faf0*/  IMAD.IADD R61, R61, 0x1, R113 ;  /* 0x000000013d3d7824 */ /* 0x000fe200078e0271 */
[----:B------:R-:W-:Y:S02]  /*1fb00*/  IADD3 R113, P0, P3, R60, R58, R57 ;  /* 0x0000003a3c717210 */ /* 0x000fe40007b1e039 */
[----:B------:R-:W1:Y:S01]  /*1fb10*/  @P1 LDC R60, c[0x0][0xbf0] ;  /* 0x0002fc00ff3c1b82 */ /* 0x000e620000000800 */
[----:B------:R-:W-:-:S05]  /*1fb20*/  SEL R58, R120, RZ, P2 ;  /* 0x000000ff783a7207 */ /* 0x000fca0001000000 */
[-C--:B--2---:R-:W-:Y:S02]  /*1fb30*/  IMAD R59, R63, R58.reuse, RZ ;  /* 0x0000003a3f3b7224 */ /* 0x084fe400078e02ff */
[----:B------:R-:W-:Y:S01]  /*1fb40*/  IMAD.WIDE.U32 R62, R62, R58, RZ ;  /* 0x0000003a3e3e7225 */ /* 0x000fe200078e00ff */
[----:B------:R-:W-:-:S04]  /*1fb50*/  SHF.R.S32.HI R58, RZ, 0x1f, R57 ;  /* 0x0000001fff3a7819 */ /* 0x000fc80000011439 */
[----:B------:R-:W-:Y:S02]  /*1fb60*/  IADD3.X R117, R61, R116, R58, P0, P3 ;  /* 0x000000743d757210 */ /* 0x000fe400007e643a */
[----:B------:R-:W-:-:S05]  /*1fb70*/  LEA R116, R121, R124, 0x7 ;  /* 0x0000007c79747211 */ /* 0x000fca00078e38ff */
[----:B0-----:R-:W-:-:S04]  /*1fb80*/  @P1 IMAD.HI.U32 R61, R116, R118, RZ ;  /* 0x00000076743d1227 */ /* 0x001fc800078e00ff */
[----:B------:R-:W-:Y:S01]  /*1fb90*/  IMAD.MOV.U32 R118, RZ, RZ, R116 ;  /* 0x000000ffff767224 */ /* 0x000fe200078e0074 */
[----:B-1----:R-:W-:Y:S02]  /*1fba0*/  @P1 SHF.R.U32.HI R118, RZ, R60, R61 ;  /* 0x0000003cff761219 */ /* 0x002fe4000001163d */
[----:B------:R0:W1:Y:S02]  /*1fbb0*/  LDC.64 R60, c[0x0][R112+0x210] ;  /* 0x00008400703c7b82 */ /* 0x0000640000000a00 */
[----:B------:R-:W-:-:S06]  /*1fbc0*/  IADD3 R62, P0, P3, R118, R113, R62 ;  /* 0x00000071763e7210 */ /* 0x000fcc0007b1e03e */
[----:B0-----:R-:W0:Y:S01]  /*1fbd0*/  LDC.64 R112, c[0x0][0xba8] ;  /* 0x0002ea00ff707b82 */ /* 0x001e220000000a00 */
[----:B------:R-:W-:Y:S01]  /*1fbe0*/  IMAD.IADD R59, R63, 0x1, R59 ;  /* 0x000000013f3b7824 */ /* 0x000fe200078e023b */
[----:B------:R-:W-:-:S04]  /*1fbf0*/  SHF.R.S32.HI R63, RZ, 0x1f, R118 ;  /* 0x0000001fff3f7819 */ /* 0x000fc80000011476 */
[----:B------:R-:W-:Y:S02]  /*1fc00*/  IADD3.X R63, R63, R117, R59, P0, P3 ;  /* 0x000000753f3f7210 */ /* 0x000fe400007e643b */
[----:B------:R-:W-:-:S05]  /*1fc10*/  IADD3 R117, -R118, RZ, RZ ;  /* 0x000000ff76757210 */ /* 0x000fca0007ffe1ff */
[----:B------:R-:W-:Y:S01]  /*1fc20*/  IMAD R117, R119, R117, R116 ;  /* 0x0000007577757224 */ /* 0x000fe200078e0274 */
[----:B0-----:R-:W0:Y:S08]  /*1fc30*/  @!P2 LDC R112, c[0x0][0xb50] ;  /* 0x0002d400ff70ab82 */ /* 0x001e300000000800 */
[----:B------:R-:W2:Y:S01]  /*1fc40*/  @!P2 LDC R113, c[0x0][0xb54] ;  /* 0x0002d500ff71ab82 */ /* 0x000ea20000000800 */
[----:B------:R-:W-:Y:S01]  /*1fc50*/  SHF.R.S32.HI R59, RZ, 0x1f, R117 ;  /* 0x0000001fff3b7819 */ /* 0x000fe20000011475 */
[----:B-1----:R-:W-:-:S02]  /*1fc60*/  IMAD R61, R61, R117, RZ ;  /* 0x000000753d3d7224 */ /* 0x002fc400078e02ff */
[----:B------:R-:W-:-:S04]  /*1fc70*/  IMAD.WIDE.U32 R62, R60, R117, R62 ;  /* 0x000000753c3e7225 */ /* 0x000fc800078e003e */
[----:B------:R-:W-:Y:S01]  /*1fc80*/  IMAD R59, R60, R59, R61 ;  /* 0x0000003b3c3b7224 */ /* 0x000fe200078e023d */
[----:B0-----:R-:W-:-:S03]  /*1fc90*/  LEA R112, P0, R62, R112, 0x2 ;  /* 0x000000703e707211 */ /* 0x001fc600078010ff */
[----:B------:R-:W-:-:S05]  /*1fca0*/  IMAD.IADD R59, R63, 0x1, R59 ;  /* 0x000000013f3b7824 */ /* 0x000fca00078e023b */
[----:B--2---:R-:W-:Y:S01]  /*1fcb0*/  LEA.HI.X R59, R62, R113, R59, 0x2, P0 ;  /* 0x000000713e3b7211 */ /* 0x004fe200000f143b */
[----:B------:R-:W-:Y:S01]  /*1fcc0*/  SHFL.IDX PT, R60, R112, RZ, 0x1c1f ;  /* 0x001c1fff703c7589 */ /* 0x000fe200000e0000 */
[----:B------:R-:W-:-:S03]  /*1fcd0*/  IMAD R113, R121, 0x80, R123 ;  /* 0x0000008079717824 */ /* 0x000fc600078e027b */
[----:B------:R-:W0:Y:S04]  /*1fce0*/  SHFL.IDX PT, R61, R59, RZ, 0x1c1f ;  /* 0x001c1fff3b3d7589 */ /* 0x000e2800000e0000 */
[----:B------:R1:W-:Y:S04]  /*1fcf0*/  SHFL.IDX PT, R62, R112, 0x1, 0x1c1f ;  /* 0x003c1f00703e7f89 */ /* 0x0003e800000e0000 */
[----:B------:R-:W2:Y:S01]  /*1fd00*/  SHFL.IDX PT, R63, R59, 0x1, 0x1c1f ;  /* 0x003c1f003b3f7f89 */ /* 0x000ea200000e0000 */
[----:B------:R-:W-:Y:S02]  /*1fd10*/  LOP3.LUT P0, RZ, R122, 0x3, RZ, 0xc0, !PT ;  /* 0x000000037aff7812 */ /* 0x000fe4000780c0ff */
[----:B-1----:R-:W-:-:S02]  /*1fd20*/  IADD3 R112, R113, 0x8, RZ ;  /* 0x0000000871707810 */ /* 0x002fc40007ffe0ff */
[-C--:B------:R-:W-:Y:S02]  /*1fd30*/  ISETP.GE.OR P3, PT, R113, R0.reuse, P0 ;  /* 0x000000007100720c */ /* 0x080fe40000766670 */
[----:B------:R-:W-:-:S11]  /*1fd40*/  ISETP.GE.OR P0, PT, R112, R0, P0 ;  /* 0x000000007000720c */ /* 0x000fd60000706670 */
[----:B0-----:R0:W-:Y:S04]  /*1fd50*/  @!P3 ST.E desc[UR4][R60.64], R184 ;  /* 0x000000b83c00b985 */ /* 0x0011e8000c101904 */
[----:B--2---:R0:W-:Y:S01]  /*1fd60*/  @!P0 ST.E desc[UR4][R62.64], R185 ;  /* 0x000000b93e008985 */ /* 0x0041e2000c101904 */
[----:B------:R-:W-:Y:S05]  /*1fd70*/  @P2 BRA `(.L_x_660) ;  /* 0x0000000c00e02947 */ /* 0x000fea0003800000 */
[----:B------:R-:W2:Y:S01]  /*1fd80*/  LDL R122, [R1+0x70] ;  /* 0x00007000017a7983 */ /* 0x000ea20000100800 */
[----:B------:R-:W1:Y:S01]  /*1fd90*/  @P1 LDC R59, c[0x0][0xbec] ;  /* 0x0002fb00ff3b1b82 */ /* 0x000e620000000800 */
[----:B------:R-:W-:-:S07]  /*1fda0*/  ULDC.64 UR4, c[0x0][0x208] ;  /* 0x0000820000047ab9 */ /* 0x000fce0000000a00 */
[----:B------:R-:W3:Y:S01]  /*1fdb0*/  @P1 LDC R81, c[0x0][0xbf0] ;  /* 0x0002fc00ff511b82 */ /* 0x000ee20000000800 */
[----:B------:R-:W-:Y:S01]  /*1fdc0*/  IMAD R80, R121, 0x80, R224 ;  /* 0x0000008079507824 */ /* 0x000fe200078e02e0 */
[----:B------:R-:W-:Y:S01]  /*1fdd0*/  BSSY B1, `(.L_x_661) ;  /* 0x00000aa000017945 */ /* 0x000fe20003800000 */
[----:B--2---:R-:W-:-:S04]  /*1fde0*/  IMAD R3, R224, 0x8, R122 ;  /* 0x00000008e0037824 */ /* 0x004fc800078e027a */
[----:B------:R-:W-:-:S04]  /*1fdf0*/  IMAD.SHL.U32 R3, R3, 0x8, RZ ;  /* 0x0000000803037824 */ /* 0x000fc800078e00ff */
[----:B------:R-:W-:-:S03]  /*1fe00*/  IMAD.WIDE R114, R3, 0x2, R114 ;  /* 0x0000000203727825 */ /* 0x000fc600078e0272 */
        /* <DEDUP_REMOVED lines=9> */
[----:B------:R-:W-:Y:S02]  /*1fea0*/  LOP3.LUT R8, R8, R9, RZ, 0x3c, !PT ;  /* 0x0000000908087212 */ /* 0x000fe400078e3cff */
[----:B------:R-:W-:Y:S01]  /*1feb0*/  LOP3.LUT R12, R12, R13, RZ, 0x3c, !PT ;  /* 0x0000000d0c0c7212 */ /* 0x000fe200078e3cff */
[--C-:B------:R-:W-:Y:S01]  /*1fec0*/  IMAD.X R13, RZ, RZ, R115.reuse, P3 ;  /* 0x000000ffff0d7224 */ /* 0x100fe200018e0673 */
[----:B------:R-:W-:Y:S01]  /*1fed0*/  LOP3.LUT R24, R24, R25, RZ, 0x3c, !PT ;  /* 0x0000001918187212 */ /* 0x000fe200078e3cff */
[----:B------:R-:W-:Y:S01]  /*1fee0*/  IMAD.X R25, RZ, RZ, R115, P2 ;  /* 0x000000ffff197224 */ /* 0x000fe200010e0673 */
[----:B------:R-:W-:-:S02]  /*1fef0*/  IADD3.X R9, RZ, R115, RZ, P4, !PT ;  /* 0x00000073ff097210 */ /* 0x000fc400027fe4ff */
[C---:B------:R-:W-:Y:S01]  /*1ff00*/  IADD3 R29, P0, R114.reuse, 0x4000, RZ ;  /* 0x00004000721d7810 */ /* 0x040fe20007f1e0ff */
[----:B------:R-:W5:Y:S01]  /*1ff10*/  LD.E.128 R12, desc[UR4][R12.64] ;  /* 0x000000040c0c7980 */ /* 0x000f62000c101d00 */
[C---:B------:R-:W-:Y:S02]  /*1ff20*/  IADD3 R33, P6, R114.reuse, 0x5000, RZ ;  /* 0x0000500072217810 */ /* 0x040fe40007fde0ff */
[C---:B------:R-:W-:Y:S01]  /*1ff30*/  IADD3 R37, P5, R114.reuse, 0x6000, RZ ;  /* 0x0000600072257810 */ /* 0x040fe20007fbe0ff */
[----:B------:R-:W5:Y:S01]  /*1ff40*/  LD.E.128 R8, desc[UR4][R8.64] ;  /* 0x0000000408087980 */ /* 0x000f62000c101d00 */
[C---:B------:R-:W-:Y:S02]  /*1ff50*/  IADD3 R41, P4, R114.reuse, 0x7000, RZ ;  /* 0x0000700072297810 */ /* 0x040fe40007f9e0ff */
[C---:B------:R-:W-:Y:S01]  /*1ff60*/  IADD3 R45, P3, R114.reuse, 0x8000, RZ ;  /* 0x00008000722d7810 */ /* 0x040fe20007f7e0ff */
[----:B------:R-:W5:Y:S01]  /*1ff70*/  LD.E.128 R24, desc[UR4][R24.64] ;  /* 0x0000000418187980 */ /* 0x000f62000c101d00 */
[----:B------:R-:W-:-:S02]  /*1ff80*/  IADD3 R49, P2, R114, 0x9000, RZ ;  /* 0x0000900072317810 */ /* 0x000fc40007f5e0ff */
[----:B------:R-:W-:Y:S02]  /*1ff90*/  LOP3.LUT R28, R29, 0x380, RZ, 0xc0, !PT ;  /* 0x000003801d1c7812 */ /* 0x000fe400078ec0ff */
[----:B------:R-:W-:Y:S02]  /*1ffa0*/  LOP3.LUT R32, R33, 0x380, RZ, 0xc0, !PT ;  /* 0x0000038021207812 */ /* 0x000fe400078ec0ff */
[----:B------:R-:W-:Y:S02]  /*1ffb0*/  LOP3.LUT R36, R37, 0x380, RZ, 0xc0, !PT ;  /* 0x0000038025247812 */ /* 0x000fe400078ec0ff */
[----:B------:R-:W-:Y:S02]  /*1ffc0*/  LOP3.LUT R40, R41, 0x380, RZ, 0xc0, !PT ;  /* 0x0000038029287812 */ /* 0x000fe400078ec0ff */
[----:B------:R-:W-:Y:S02]  /*1ffd0*/  LOP3.LUT R44, R45, 0x380, RZ, 0xc0, !PT ;  /* 0x000003802d2c7812 */ /* 0x000fe400078ec0ff */
[----:B------:R-:W-:-:S02]  /*1ffe0*/  LOP3.LUT R48, R49, 0x380, RZ, 0xc0, !PT ;  /* 0x0000038031307812 */ /* 0x000fc400078ec0ff */
[----:B------:R-:W-:Y:S02]  /*1fff0*/  SHF.R.U64 R28, R28, 0x3, RZ ;  /* 0x000000031c1c7819 */ /* 0x000fe400000012ff */
[----:B------:R-:W-:Y:S02]  /*20000*/  SHF.R.U64 R32, R32, 0x3, RZ ;  /* 0x0000000320207819 */ /* 0x000fe400000012ff */
[----:B------:R-:W-:Y:S02]  /*20010*/  SHF.R.U64 R36, R36, 0x3, RZ ;  /* 0x0000000324247819 */ /* 0x000fe400000012ff */
[----:B------:R-:W-:Y:S02]  /*20020*/  SHF.R.U64 R40, R40, 0x3, RZ ;  /* 0x0000000328287819 */ /* 0x000fe400000012ff */
[----:B------:R-:W-:Y:S02]  /*20030*/  SHF.R.U64 R44, R44, 0x3, RZ ;  /* 0x000000032c2c7819 */ /* 0x000fe400000012ff */
[----:B------:R-:W-:-:S02]  /*20040*/  SHF.R.U64 R48, R48, 0x3, RZ ;  /* 0x0000000330307819 */ /* 0x000fc400000012ff */
[----:B------:R-:W-:Y:S02]  /*20050*/  LOP3.LUT R28, R28, R29, RZ, 0x3c, !PT ;  /* 0x0000001d1c1c7212 */ /* 0x000fe400078e3cff */
[----:B------:R-:W-:Y:S01]  /*20060*/  LOP3.LUT R32, R32, R33, RZ, 0x3c, !PT ;  /* 0x0000002120207212 */ /* 0x000fe200078e3cff */
[--C-:B------:R-:W-:Y:S01]  /*20070*/  IMAD.X R33, RZ, RZ, R115.reuse, P6 ;  /* 0x000000ffff217224 */ /* 0x100fe200030e0673 */
[----:B------:R-:W-:Y:S01]  /*20080*/  LOP3.LUT R36, R36, R37, RZ, 0x3c, !PT ;  /* 0x0000002524247212 */ /* 0x000fe200078e3cff */
[--C-:B------:R-:W-:Y:S01]  /*20090*/  IMAD.X R37, RZ, RZ, R115.reuse, P5 ;  /* 0x000000ffff257224 */ /* 0x100fe200028e0673 */
[----:B------:R-:W-:Y:S02]  /*200a0*/  LOP3.LUT R40, R40, R41, RZ, 0x3c, !PT ;  /* 0x0000002928287212 */ /* 0x000fe400078e3cff */
[----:B------:R-:W-:Y:S01]  /*200b0*/  LOP3.LUT R44, R44, R45, RZ, 0x3c, !PT ;  /* 0x0000002d2c2c7212 */ /* 0x000fe200078e3cff */
[--C-:B------:R-:W-:Y:S01]  /*200c0*/  IMAD.X R45, RZ, RZ, R115.reuse, P3 ;  /* 0x000000ffff2d7224 */ /* 0x100fe200018e0673 */
[----:B------:R-:W-:Y:S01]  /*200d0*/  IADD3.X R29, RZ, R115, RZ, P0, !PT ;  /* 0x00000073ff1d7210 */ /* 0x000fe200007fe4ff */
[----:B------:R-:W5:Y:S01]  /*200e0*/  LD.E.128 R32, desc[UR4][R32.64] ;  /* 0x0000000420207980 */ /* 0x000f62000c101d00 */
[----:B------:R-:W-:Y:S01]  /*200f0*/  LOP3.LUT R48, R48, R49, RZ, 0x3c, !PT ;  /* 0x0000003130307212 */ /* 0x000fe200078e3cff */
[----:B------:R-:W-:Y:S01]  /*20100*/  IMAD.X R49, RZ, RZ, R115, P2 ;  /* 0x000000ffff317224 */ /* 0x000fe200010e0673 */
[----:B------:R-:W-:Y:S01]  /*20110*/  IADD3.X R41, RZ, R115, RZ, P4, !PT ;  /* 0x00000073ff297210 */ /* 0x000fe200027fe4ff */
[----:B------:R-:W5:Y:S01]  /*20120*/  LD.E.128 R36, desc[UR4][R36.64] ;  /* 0x0000000424247980 */ /* 0x000f62000c101d00 */
[----:B------:R-:W-:-:S02]  /*20130*/  IADD3 R53, P0, R114, 0xa000, RZ ;  /* 0x0000a00072357810 */ /* 0x000fc40007f1e0ff */
[C---:B0-----:R-:W-:Y:S01]  /*20140*/  IADD3 R61, P6, R114.reuse, 0xb000, RZ ;  /* 0x0000b000723d7810 */ /* 0x041fe20007fde0ff */
[----:B------:R-:W5:Y:S01]  /*20150*/  LD.E.128 R28, desc[UR4][R28.64] ;  /* 0x000000041c1c7980 */ /* 0x000f62000c101d00 */
[C---:B------:R-:W-:Y:S02]  /*20160*/  IADD3 R65, P5, R114.reuse, 0xc000, RZ ;  /* 0x0000c00072417810 */ /* 0x040fe40007fbe0ff */
[C---:B------:R-:W-:Y:S01]  /*20170*/  IADD3 R69, P4, R114.reuse, 0xd000, RZ ;  /* 0x0000d00072457810 */ /* 0x040fe20007f9e0ff */
[----:B------:R-:W5:Y:S01]  /*20180*/  LD.E.128 R40, desc[UR4][R40.64] ;  /* 0x0000000428287980 */ /* 0x000f62000c101d00 */
[C---:B------:R-:W-:Y:S02]  /*20190*/  IADD3 R73, P3, R114.reuse, 0xe000, RZ ;  /* 0x0000e00072497810 */ /* 0x040fe40007f7e0ff */
[----:B------:R-:W-:Y:S01]  /*201a0*/  IADD3 R3, P2, R114, 0xf000, RZ ;  /* 0x0000f00072037810 */ /* 0x000fe20007f5e0ff */
[----:B------:R-:W5:Y:S01]  /*201b0*/  LD.E.128 R44, desc[UR4][R44.64] ;  /* 0x000000042c2c7980 */ /* 0x000f62000c101d00 */
[----:B------:R-:W-:-:S02]  /*201c0*/  LOP3.LUT R52, R53, 0x380, RZ, 0xc0, !PT ;  /* 0x0000038035347812 */ /* 0x000fc400078ec0ff */
[----:B------:R-:W-:Y:S01]  /*201d0*/  LOP3.LUT R60, R61, 0x380, RZ, 0xc0, !PT ;  /* 0x000003803d3c7812 */ /* 0x000fe200078ec0ff */
[----:B------:R-:W-:Y:S01]  /*201e0*/  IMAD.X R77, RZ, RZ, R115, P2 ;  /* 0x000000ffff4d7224 */ /* 0x000fe200010e0673 */
[----:B------:R-:W-:Y:S01]  /*201f0*/  LOP3.LUT R64, R65, 0x380, RZ, 0xc0, !PT ;  /* 0x0000038041407812 */ /* 0x000fe200078ec0ff */
[----:B------:R-:W5:Y:S01]  /*20200*/  LD.E.128 R48, desc[UR4][R48.64] ;  /* 0x0000000430307980 */ /* 0x000f62000c101d00 */
        /* <DEDUP_REMOVED lines=10> */
[----:B------:R-:W-:Y:S02]  /*202b0*/  SHF.R.U64 R2, R2, 0x3, RZ ;  /* 0x0000000302027819 */ /* 0x000fe400000012ff */
[----:B------:R-:W-:Y:S02]  /*202c0*/  LOP3.LUT R52, R52, R53, RZ, 0x3c, !PT ;  /* 0x0000003534347212 */ /* 0x000fe400078e3cff */
[----:B------:R-:W-:Y:S01]  /*202d0*/  LOP3.LUT R60, R60, R61, RZ, 0x3c, !PT ;  /* 0x0000003d3c3c7212 */ /* 0x000fe200078e3cff */
[--C-:B------:R-:W-:Y:S01]  /*202e0*/  IMAD.X R61, RZ, RZ, R115.reuse, P6 ;  /* 0x000000ffff3d7224 */ /* 0x100fe200030e0673 */
[----:B------:R-:W-:Y:S01]  /*202f0*/  LOP3.LUT R64, R64, R65, RZ, 0x3c, !PT ;  /* 0x0000004140407212 */ /* 0x000fe200078e3cff */
[--C-:B------:R-:W-:Y:S01]  /*20300*/  IMAD.X R65, RZ, RZ, R115.reuse, P5 ;  /* 0x000000ffff417224 */ /* 0x100fe200028e0673 */
[----:B------:R-:W-:Y:S02]  /*20310*/  LOP3.LUT R68, R68, R69, RZ, 0x3c, !PT ;  /* 0x0000004544447212 */ /* 0x000fe400078e3cff */
[----:B------:R-:W-:Y:S01]  /*20320*/  LOP3.LUT R72, R72, R73, RZ, 0x3c, !PT ;  /* 0x0000004948487212 */ /* 0x000fe200078e3cff */
[----:B------:R-:W-:Y:S01]  /*20330*/  IMAD.X R73, RZ, RZ, R115, P3 ;  /* 0x000000ffff497224 */ /* 0x000fe200018e0673 */
[----:B------:R-:W-:Y:S01]  /*20340*/  LOP3.LUT R4, R5, R114, RZ, 0x3c, !PT ;  /* 0x0000007205047212 */ /* 0x000fe200078e3cff */
[----:B------:R-:W5:Y:S01]  /*20350*/  LD.E.128 R60, desc[UR4][R60.64] ;  /* 0x000000043c3c7980 */ /* 0x000f62000c101d00 */
[----:B------:R-:W-:-:S02]  /*20360*/  IADD3.X R53, RZ, R115, RZ, P0, !PT ;  /* 0x00000073ff357210 */ /* 0x000fc400007fe4ff */
[-C--:B------:R-:W-:Y:S01]  /*20370*/  IADD3.X R69, RZ, R115.reuse, RZ, P4, !PT ;  /* 0x00000073ff457210 */ /* 0x080fe200027fe4ff */
[----:B------:R-:W5:Y:S01]  /*20380*/  LD.E.128 R64, desc[UR4][R64.64] ;  /* 0x0000000440407980 */ /* 0x000f62000c101d00 */
[----:B------:R-:W-:Y:S02]  /*20390*/  MOV R5, R115 ;  /* 0x0000007300057202 */ /* 0x000fe40000000f00 */
[----:B------:R-:W-:Y:S01]  /*203a0*/  LOP3.LUT R76, R2, R3, RZ, 0x3c, !PT ;  /* 0x00000003024c7212 */ /* 0x000fe200078e3cff */
[----:B------:R-:W5:Y:S04]  /*203b0*/  LD.E.128 R52, desc[UR4][R52.64] ;  /* 0x0000000434347980 */ /* 0x000f68000c101d00 */
[----:B------:R-:W5:Y:S04]  /*203c0*/  LD.E.128 R4, desc[UR4][R4.64] ;  /* 0x0000000404047980 */ /* 0x000f68000c101d00 */
[----:B------:R-:W5:Y:S04]  /*203d0*/  LD.E.128 R68, desc[UR4][R68.64] ;  /* 0x0000000444447980 */ /* 0x000f68000c101d00 */
[----:B------:R-:W5:Y:S04]  /*203e0*/  LD.E.128 R72, desc[UR4][R72.64] ;  /* 0x0000000448487980 */ /* 0x000f68000c101d00 */
[----:B------:R-:W5:Y:S01]  /*203f0*/  LD.E.128 R76, desc[UR4][R76.64] ;  /* 0x000000044c4c7980 */ /* 0x000f62000c101d00 */
[----:B------:R-:W-:-:S02]  /*20400*/  ULDC.64 UR4, c[0x0][0xaa0] ;  /* 0x0002a80000047ab9 */ /* 0x000fc40000000a00 */
[----:B------:R-:W-:Y:S01]  /*20410*/  IMAD R58, R58, UR4, RZ ;  /* 0x000000043a3a7c24 */ /* 0x000fe2000f8e02ff */
[----:B------:R-:W-:Y:S01]  /*20420*/  @!PT LDS RZ, [RZ] ;  /* 0x00000000fffff984 */ /* 0x000fe20000000800 */
[----:B------:R-:W-:Y:S01]  /*20430*/  @!PT LDS RZ, [RZ] ;  /* 0x00000000fffff984 */ /* 0x000fe20000000800 */
[----:B------:R-:W-:Y:S01]  /*20440*/  @!PT LDS RZ, [RZ] ;  /* 0x00000000fffff984 */ /* 0x000fe20000000800 */
[----:B------:R-:W-:Y:S01]  /*20450*/  @!PT LDS RZ, [RZ] ;  /* 0x00000000fffff984 */ /* 0x000fe20000000800 */
[----:B------:R0:W-:Y:S06]  /*20460*/  MEMBAR.ALL.CTA ;  /* 0x0000000000007992 */ /* 0x0001ec0000008000 */
[----:B0-----:R-:W0:Y:S01]  /*20470*/  FENCE.VIEW.ASYNC.S ;  /* 0x00000000000073c6 */ /* 0x001e220000000000 */
[----:B------:R-:W-:-:S04]  /*20480*/  IMAD.WIDE.U32 R2, R57, UR4, RZ ;  /* 0x0000000439027c25 */ /* 0x000fc8000f8e00ff */
[----:B------:R-:W-:Y:S01]  /*20490*/  IMAD R21, R57, UR5, R58 ;  /* 0x0000000539157c24 */ /* 0x000fe2000f8e023a */
[----:B------:R-:W-:Y:S01]  /*204a0*/  ULDC.64 UR4, c[0x0][0xae8] ;  /* 0x0002ba0000047ab9 */ /* 0x000fe20000000a00 */
[----:B------:R-:W-:Y:S02]  /*204b0*/  IMAD R58, R122, 0x20, R224 ;  /* 0x000000207a3a7824 */ /* 0x000fe400078e02e0 */
[----:B------:R-:W-:-:S03]  /*204c0*/  IMAD.IADD R3, R3, 0x1, R21 ;  /* 0x0000000103037824 */ /* 0x000fc600078e0215 */
[----:B------:R-:W-:Y:S01]  /*204d0*/  LEA R58, R121, R58, 0x7 ;  /* 0x0000003a793a7211 */ /* 0x000fe200078e38ff */
[----:B------:R-:W-:Y:S01]  /*204e0*/  IMAD.WIDE.U32 R2, R223, UR4, R2 ;  /* 0x00000004df027c25 */ /* 0x000fe2000f8e0002 */
[----:B------:R-:W-:-:S03]  /*204f0*/  SHF.R.S32.HI R57, RZ, 0x1f, R56 ;  /* 0x0000001fff397819 */ /* 0x000fc60000011438 */
[----:B-1----:R-:W-:-:S04]  /*20500*/  @P1 IMAD.HI.U32 R20, R58, R59, RZ ;  /* 0x0000003b3a141227 */ /* 0x002fc800078e00ff */
[----:B------:R-:W-:Y:S01]  /*20510*/  IMAD R3, R223, UR5, R3 ;  /* 0x00000005df037c24 */ /* 0x000fe2000f8e0203 */
[----:B------:R-:W-:Y:S01]  /*20520*/  ULDC.64 UR4, c[0x0][0xaf0] ;  /* 0x0002bc0000047ab9 */ /* 0x000fe20000000a00 */
[----:B------:R-:W-:Y:S01]  /*20530*/  IMAD.MOV.U32 R21, RZ, RZ, R58 ;  /* 0x000000ffff157224 */ /* 0x000fe200078e003a */
[----:B---3--:R-:W-:Y:S01]  /*20540*/  @P1 SHF.R.U32.HI R21, RZ, R81, R20 ;  /* 0x00000051ff151219 */ /* 0x008fe20000011614 */
[----:B------:R-:W-:Y:S02]  /*20550*/  IMAD R57, R57, UR4, RZ ;  /* 0x0000000439397c24 */ /* 0x000fe4000f8e02ff */
[----:B------:R-:W-:Y:S01]  /*20560*/  IMAD.WIDE.U32 R2, R56, UR4, R2 ;  /* 0x0000000438027c25 */ /* 0x000fe2000f8e0002 */
[----:B------:R-:W-:-:S03]  /*20570*/  SHF.R.S32.HI R20, RZ, 0x1f, R21 ;  /* 0x0000001fff147819 */ /* 0x000fc60000011415 */
[----:B------:R-:W-:Y:S01]  /*20580*/  IMAD R57, R56, UR5, R57 ;  /* 0x0000000538397c24 */ /* 0x000fe2000f8e0239 */
[----:B------:R-:W-:Y:S01]  /*20590*/  ULDC.64 UR4, c[0x0][0xae0] ;  /* 0x0002b80000047ab9 */ /* 0x000fe20000000a00 */
[----:B------:R-:W-:Y:S02]  /*205a0*/  IMAD.MOV R56, RZ, RZ, -R21 ;  /* 0x000000ffff387224 */ /* 0x000fe400078e0a15 */
[----:B------:R-:W-:Y:S01]  /*205b0*/  IMAD R20, R20, UR4, RZ ;  /* 0x0000000414147c24 */ /* 0x000fe2000f8e02ff */
[----:B------:R-:W-:Y:S01]  /*205c0*/  IADD3 R3, R3, R57, RZ ;  /* 0x0000003903037210 */ /* 0x000fe20007ffe0ff */
[----:B------:R-:W-:Y:S02]  /*205d0*/  IMAD R119, R119, R56, R58 ;  /* 0x0000003877777224 */ /* 0x000fe400078e023a */
[C---:B------:R-:W-:Y:S02]  /*205e0*/  IMAD R57, R21.reuse, UR5, R20 ;  /* 0x0000000515397c24 */ /* 0x040fe4000f8e0214 */
[----:B------:R-:W-:Y:S01]  /*205f0*/  IMAD.WIDE.U32 R2, R21, UR4, R2 ;  /* 0x0000000415027c25 */ /* 0x000fe2000f8e0002 */
[----:B------:R-:W-:Y:S01]  /*20600*/  SHF.R.S32.HI R20, RZ, 0x1f, R119 ;  /* 0x0000001fff147819 */ /* 0x000fe20000011477 */
[----:B------:R-:W-:-:S02]  /*20610*/  ULDC.64 UR4, c[0x0][0xad8] ;  /* 0x0002b60000047ab9 */ /* 0x000fc40000000a00 */
[----:B------:R-:W-:Y:S02]  /*20620*/  IMAD.IADD R3, R3, 0x1, R57 ;  /* 0x0000000103037824 */ /* 0x000fe400078e0239 */
[----:B------:R-:W-:Y:S02]  /*20630*/  IMAD R20, R20, UR4, RZ ;  /* 0x0000000414147c24 */ /* 0x000fe4000f8e02ff */
[----:B------:R-:W-:Y:S01]  /*20640*/  IMAD.WIDE.U32 R2, R119, UR4, R2 ;  /* 0x0000000477027c25 */ /* 0x000fe2000f8e0002 */
[----:B------:R-:W-:-:S03]  /*20650*/  ISETP.GE.AND P2, PT, R80, R0, PT ;  /* 0x000000005000720c */ /* 0x000fc60003f46270 */
[----:B------:R-:W-:Y:S01]  /*20660*/  IMAD R57, R119, UR5, R20 ;  /* 0x0000000577397c24 */ /* 0x000fe2000f8e0214 */
[----:B------:R-:W-:Y:S01]  /*20670*/  ULDC.64 UR4, c[0x0][0xa80] ;  /* 0x0002a00000047ab9 */ /* 0x000fe20000000a00 */
[----:B------:R-:W-:Y:S01]  /*20680*/  VIADD R20, R23, 0x38820 ;  /* 0x0003882017147836 */ /* 0x000fe20000000000 */
[----:B------:R-:W-:Y:S02]  /*20690*/  LEA R81, P3, R2, UR4, 0x1 ;  /* 0x0000000402517c11 */ /* 0x000fe4000f8608ff */
[----:B------:R-:W-:Y:S02]  /*206a0*/  IADD3 R3, R3, R57, RZ ;  /* 0x0000003903037210 */ /* 0x000fe40007ffe0ff */
[----:B------:R-:W-:Y:S02]  /*206b0*/  IADD3 R21, R80, 0x20, RZ ;  /* 0x0000002050157810 */ /* 0x000fe40007ffe0ff */
[----:B------:R-:W-:Y:S02]  /*206c0*/  LEA.HI.X R82, R2, UR5, R3, 0x1, P3 ;  /* 0x0000000502527c11 */ /* 0x000fe400098f0c03 */
[----:B------:R-:W-:-:S02]  /*206d0*/  PRMT R20, RZ, 0x654, R20 ;  /* 0x00000654ff147816 */ /* 0x000fc40000000014 */
[-C--:B------:R-:W-:Y:S01]  /*206e0*/  ISETP.GE.AND P1, PT, R21, R0.reuse, PT ;  /* 0x000000001500720c */ /* 0x080fe20003f26270 */
[----:B------:R-:W-:Y:S01]  /*206f0*/  VIADD R21, R80, 0x40 ;  /* 0x0000004050157836 */ /* 0x000fe20000000000 */
[----:B0-----:R0:W-:Y:S01]  /*20700*/  SYNCS.ARRIVE.TRANS64.RED.A1T0 RZ, [R20+URZ], RZ ;  /* 0x000000ff14ff79a7 */ /* 0x0011e2000810043f */
[----:B------:R0:W1:Y:S04]  /*20710*/  SHFL.IDX PT, R83, R81, RZ, 0x181f ;  /* 0x00181fff51537589 */ /* 0x00006800000e0000 */
[----:B------:R0:W2:Y:S01]  /*20720*/  SHFL.IDX PT, R59, R82, RZ, 0x181f ;  /* 0x00181fff523b7589 */ /* 0x0000a200000e0000 */
[----:B------:R-:W-:Y:S01]  /*20730*/  ISETP.GE.AND P0, PT, R21, R0, PT ;  /* 0x000000001500720c */ /* 0x000fe20003f06270 */
[----:B------:R-:W-:-:S12]  /*20740*/  @P2 BRA `(.L_x_662) ;  /* 0x0000000000482947 */ /* 0x000fd80003800000 */
[----:B------:R-:W-:Y:S01]  /*20750*/  ULDC UR4, c[0x0][0xac8] ;  /* 0x0002b20000047ab9 */ /* 0x000fe20000000800 */
[----:B------:R-:W-:Y:S01]  /*20760*/  ULDC.64 UR6, c[0x0][0x208] ;  /* 0x0000820000067ab9 */ /* 0x000fe20000000a00 */
[----:B------:R-:W-:Y:S02]  /*20770*/  ISETP.GE.AND P5, PT, R16, UR4, PT ;  /* 0x0000000410007c0c */ /* 0x000fe4000bfa6270 */
[----:B------:R-:W-:Y:S02]  /*20780*/  ISETP.GE.AND P4, PT, R214, UR4, PT ;  /* 0x00000004d6007c0c */ /* 0x000fe4000bf86270 */
[----:B------:R-:W-:Y:S02]  /*20790*/  ISETP.GE.AND P3, PT, R19, UR4, PT ;  /* 0x0000000413007c0c */ /* 0x000fe4000bf66270 */
[----:B------:R-:W-:-:S07]  /*207a0*/  ISETP.GE.AND P2, PT, R22, UR4, PT ;  /* 0x0000000416007c0c */ /* 0x000fce000bf46270 */
[----:B-1----:R-:W-:-:S04]  /*207b0*/  @!P5 LEA R2, P6, R16, R83, 0x1 ;  /* 0x000000531002d211 */ /* 0x002fc800078c08ff */
[----:B--2---:R-:W-:Y:S02]  /*207c0*/  @!P5 LEA.HI.X R3, R16, R59, R17, 0x1, P6 ;  /* 0x0000003b1003d211 */ /* 0x004fe400030f0c11 */
[----:B0-----:R-:W-:-:S03]  /*207d0*/  @!P4 LEA R20, P6, R212, R83, 0x1 ;  /* 0x00000053d414c211 */ /* 0x001fc600078c08ff */
        /* <DEDUP_REMOVED lines=9> */
.L_x_662:
[----:B------:R-:W-:Y:S05]  /*20870*/  BSYNC B1 ;  /* 0x0000000000017941 */ /* 0x000fea0003800000 */
.L_x_661:
[----:B---3--:R3:W4:Y:S01]  /*20880*/  SHFL.IDX PT, R21, R82, 0x1, 0x181f ;  /* 0x00381f0052157f89 */ /* 0x00872200000e0000 */
[----:B------:R-:W-:Y:S03]  /*20890*/  BSSY B1, `(.L_x_663) ;  /* 0x0000015000017945 */ /* 0x000fe60003800000 */
[----:B-----5:R3:W0:Y:S01]  /*208a0*/  SHFL.IDX PT, R7, R81, 0x1, 0x181f ;  /* 0x00381f0051077f89 */ /* 0x02062200000e0000 */
[----:B------:R-:W-:Y:S05]  /*208b0*/  @P1 BRA `(.L_x_664) ;  /* 0x0000000000481947 */ /* 0x000fea0003800000 */
[----:B------:R-:W-:Y:S01]  /*208c0*/  ULDC UR4, c[0x0][0xac8] ;  /* 0x0002b20000047ab9 */ /* 0x000fe20000000800 */
[----:B------:R-:W-:Y:S01]  /*208d0*/  ULDC.64 UR6, c[0x0][0x208] ;  /* 0x0000820000067ab9 */ /* 0x000fe20000000a00 */
[----:B------:R-:W-:Y:S02]  /*208e0*/  ISETP.GE.AND P4, PT, R16, UR4, PT ;  /* 0x0000000410007c0c */ /* 0x000fe4000bf86270 */
[----:B------:R-:W-:Y:S02]  /*208f0*/  ISETP.GE.AND P3, PT, R214, UR4, PT ;  /* 0x00000004d6007c0c */ /* 0x000fe4000bf66270 */
[----:B------:R-:W-:Y:S02]  /*20900*/  ISETP.GE.AND P2, PT, R19, UR4, PT ;  /* 0x0000000413007c0c */ /* 0x000fe4000bf46270 */
[----:B------:R-:W-:-:S07]  /*20910*/  ISETP.GE.AND P1, PT, R22, UR4, PT ;  /* 0x0000000416007c0c */ /* 0x000fce000bf26270 */
[-C--:B0-----:R-:W-:Y:S02]  /*20920*/  @!P4 LEA R2, P6, R16, R7.reuse, 0x1 ;  /* 0x000000071002c211 */ /* 0x081fe400078c08ff */
[----:B------:R-:W-:Y:S02]  /*20930*/  @!P3 LEA R4, P5, R212, R7, 0x1 ;  /* 0x00000007d404b211 */ /* 0x000fe400078a08ff */
[----:B----4-:R-:W-:Y:S02]  /*20940*/  @!P4 LEA.HI.X R3, R16, R21, R17, 0x1, P6 ;  /* 0x000000151003c211 */ /* 0x010fe400030f0c11 */
        /* <DEDUP_REMOVED lines=9> */
.L_x_664:
[----:B------:R-:W-:Y:S05]  /*209e0*/  BSYNC B1 ;  /* 0x0000000000017941 */ /* 0x000fea0003800000 */
.L_x_663:
[----:B0-----:R0:W0:Y:S01]  /*209f0*/  SHFL.IDX PT, R9, R82, 0x2, 0x181f ;  /* 0x00581f0052097f89 */ /* 0x00102200000e0000 */
[----:B------:R-:W-:Y:S03]  /*20a00*/  BSSY B1, `(.L_x_665) ;  /* 0x0000015000017945 */ /* 0x000fe60003800000 */
[----:B------:R0:W0:Y:S01]  /*20a10*/  SHFL.IDX PT, R5, R81, 0x2, 0x181f ;  /* 0x00581f0051057f89 */ /* 0x00002200000e0000 */
        /* <DEDUP_REMOVED lines=8> */
[-C--:B------:R-:W-:Y:S02]  /*20aa0*/  @!P2 LEA R4, P5, R212, R5.reuse, 0x1 ;  /* 0x00000005d404a211 */ /* 0x080fe400078a08ff */
[C---:B------:R-:W-:Y:S02]  /*20ab0*/  @!P1 LEA R6, P4, R19.reuse, R5, 0x1 ;  /* 0x0000000513069211 */ /* 0x040fe400078808ff */
[----:B------:R-:W-:Y:S02]  /*20ac0*/  @!P3 LEA.HI.X R3, R16, R9, R17, 0x1, P6 ;  /* 0x000000091003b211 */ /* 0x000fe400030f0c11 */
[----:B------:R-:W-:Y:S02]  /*20ad0*/  @!P0 LEA R8, P6, R22, R5, 0x1 ;  /* 0x0000000516088211 */ /* 0x000fe400078c08ff */
[-C--:B------:R-:W-:Y:S01]  /*20ae0*/  @!P2 LEA.HI.X R5, R212, R9.reuse, R215, 0x1, P5 ;  /* 0x00000009d405a211 */ /* 0x080fe200028f0cd7 */
[----:B------:R0:W-:Y:S01]  /*20af0*/  @!P3 ST.E.128 desc[UR6][R2.64], R12 ;  /* 0x0000000c0200b985 */ /* 0x0001e2000c101d06 */
[----:B------:R-:W-:-:S02]  /*20b00*/  @!P1 LEA.HI.X R7, R19, R9, R219, 0x1, P4 ;  /* 0x0000000913079211 */ /* 0x000fc400020f0cdb */
[----:B------:R-:W-:Y:S01]  /*20b10*/  @!P0 LEA.HI.X R9, R22, R9, R218, 0x1, P6 ;  /* 0x0000000916098211 */ /* 0x000fe200030f0cda */
[----:B------:R0:W-:Y:S04]  /*20b20*/  @!P2 ST.E.128 desc[UR6][R4.64], R36 ;  /* 0x000000240400a985 */ /* 0x0001e8000c101d06 */
[----:B------:R0:W-:Y:S04]  /*20b30*/  @!P1 ST.E.128 desc[UR6][R6.64], R52 ;  /* 0x0000003406009985 */ /* 0x0001e8000c101d06 */
[----:B------:R0:W-:Y:S02]  /*20b40*/  @!P0 ST.E.128 desc[UR6][R8.64], R72 ;  /* 0x0000004808008985 */ /* 0x0001e4000c101d06 */
.L_x_666:
[----:B------:R-:W-:Y:S05]  /*20b50*/  BSYNC B1 ;  /* 0x0000000000017941 */ /* 0x000fea0003800000 */
.L_x_665:
[----:B0-----:R-:W-:Y:S01]  /*20b60*/  VIADD R3, R80, 0x60 ;  /* 0x0000006050037836 */ /* 0x001fe20000000000 */
[----:B------:R0:W0:Y:S04]  /*20b70*/  SHFL.IDX PT, R9, R82, 0x3, 0x181f ;  /* 0x00781f0052097f89 */ /* 0x00002800000e0000 */
[----:B------:R-:W-:Y:S01]  /*20b80*/  ISETP.GE.AND P0, PT, R3, R0, PT ;  /* 0x000000000300720c */ /* 0x000fe20003f06270 */
[----:B---3--:R-:W3:-:S12]  /*20b90*/  SHFL.IDX PT, R81, R81, 0x3, 0x181f ;  /* 0x00781f0051517f89 */ /* 0x008ed800000e0000 */
[----:B------:R-:W-:Y:S05]  /*20ba0*/  @P0 BRA `(.L_x_667) ;  /* 0x0000002400dc0947 */ /* 0x000fea0003800000 */
[----:B------:R-:W-:Y:S01]  /*20bb0*/  ULDC UR4, c[0x0][0xac8] ;  /* 0x0002b20000047ab9 */ /* 0x000fe20000000800 */
[----:B------:R-:W-:Y:S01]  /*20bc0*/  ULDC.64 UR6, c[0x0][0x208] ;  /* 0x0000820000067ab9 */ /* 0x000fe20000000a00 */
[----:B------:R-:W-:Y:S02]  /*20bd0*/  ISETP.GE.AND P3, PT, R16, UR4, PT ;  /* 0x0000000410007c0c */ /* 0x000fe4000bf66270 */
[----:B------:R-:W-:Y:S02]  /*20be0*/  ISETP.GE.AND P4, PT, R214, UR4, PT ;  /* 0x00000004d6007c0c */ /* 0x000fe4000bf86270 */
[----:B------:R-:W-:-:S09]  /*20bf0*/  ISETP.GE.AND P5, PT, R19, UR4, PT ;  /* 0x0000000413007c0c */ /* 0x000fd2000bfa6270 */
[-C--:B---3--:R-:W-:Y:S02]  /*20c00*/  @!P3 LEA R2, P0, R16, R81.reuse, 0x1 ;  /* 0x000000511002b211 */ /* 0x088fe400078008ff */
[----:B------:R-:W-:Y:S02]  /*20c10*/  @!P4 LEA R4, P1, R212, R81, 0x1 ;  /* 0x00000051d404c211 */ /* 0x000fe400078208ff */
[----:B0-----:R-:W-:Y:S02]  /*20c20*/  @!P3 LEA.HI.X R3, R16, R9, R17, 0x1, P0 ;  /* 0x000000091003b211 */ /* 0x001fe400000f0c11 */
[----:B------:R-:W-:Y:S02]  /*20c30*/  ISETP.GE.AND P0, PT, R22, UR4, PT ;  /* 0x0000000416007c0c */ /* 0x000fe4000bf06270 */
[----:B------:R-:W-:Y:S01]  /*20c40*/  @!P5 LEA R6, P2, R19, R81, 0x1 ;  /* 0x000000511306d211 */ /* 0x000fe200078408ff */
[----:B------:R0:W-:Y:S01]  /*20c50*/  @!P3 ST.E.128 desc[UR6][R2.64], R24 ;  /* 0x000000180200b985 */ /* 0x0001e2000c101d06 */
[----:B------:R-:W-:-:S02]  /*20c60*/  @!P4 LEA.HI.X R5, R212, R9, R215, 0x1, P1 ;  /* 0x00000009d405c211 */ /* 0x000fc400008f0cd7 */
[----:B------:R-:W-:-:S03]  /*20c70*/  @!P5 LEA.HI.X R7, R19, R9, R219, 0x1, P2 ;  /* 0x000000091307d211 */ /* 0x000fc600010f0cdb */
[----:B------:R0:W-:Y:S04]  /*20c80*/  @!P4 ST.E.128 desc[UR6][R4.64], R40 ;  /* 0x000000280400c985 */ /* 0x0001e8000c101d06 */
[----:B------:R0:W-:Y:S01]  /*20c90*/  @!P5 ST.E.128 desc[UR6][R6.64], R60 ;  /* 0x0000003c0600d985 */ /* 0x0001e2000c101d06 */
[----:B------:R-:W-:Y:S05]  /*20ca0*/  @P0 BRA `(.L_x_667) ;  /* 0x00000024009c0947 */ /* 0x000fea0003800000 */
[----:B0-----:R-:W-:Y:S01]  /*20cb0*/  LEA R2, P0, R22, R81, 0x1 ;  /* 0x0000005116027211 */ /* 0x001fe200078008ff */
[----:B------:R-:W-:-:S03]  /*20cc0*/  ULDC.64 UR4, c[0x0][0x208] ;  /* 0x0000820000047ab9 */ /* 0x000fc60000000a00 */
[----:B------:R-:W-:-:S05]  /*20cd0*/  LEA.HI.X R3, R22, R9, R218, 0x1, P0 ;  /* 0x0000000916037211 */ /* 0x000fca00000f0cda */
[----:B------:R0:W-:Y:S01]  /*20ce0*/  ST.E.128 desc[UR4][R2.64], R76 ;  /* 0x0000004c02007985 */ /* 0x0001e2000c101d04 */
[----:B------:R-:W-:Y:S05]  /*20cf0*/  BRA `(.L_x_667) ;  /* 0x0000002400887947 */ /* 0x000fea0003800000 */
.L_x_660:
[----:B0-----:R-:W0:Y:S01]  /*20d00*/  @P1 LDC R61, c[0x0][0xbec] ;  /* 0x0002fb00ff3d1b82 */ /* 0x001e220000000800 */
[----:B------:R-:W-:Y:S01]  /*20d10*/  IMAD.MOV.U32 R60, RZ, RZ, R116 ;  /* 0x000000ffff3c7224 */ /* 0x000fe200078e0074 */
[----:B------:R-:W-:Y:S01]  /*20d20*/  ULDC.64 UR4, c[0x0][0xb08] ;  /* 0x0002c20000047ab9 */ /* 0x000fe20000000a00 */
[----:B------:R1:W5:Y:S04]  /*20d30*/  LDL R227, [R1+0x90] ;  /* 0x0000900001e37983 */ /* 0x0003680000100800 */
[----:B------:R1:W5:Y:S01]  /*20d40*/  LDL R211, [R1+0x10c] ;  /* 0x00010c0001d37983 */ /* 0x0003620000100800 */
[----:B------:R-:W2:Y:S03]  /*20d50*/  @P1 LDC R59, c[0x0][0xbf0] ;  /* 0x0002fc00ff3b1b82 */ /* 0x000ea60000000800 */
[----:B------:R1:W5:Y:S04]  /*20d60*/  LDL R210, [R1+0x198] ;  /* 0x0001980001d27983 */ /* 0x0003680000100800 */
[----:B------:R1:W5:Y:S04]  /*20d70*/  LDL R209, [R1+0x108] ;  /* 0x0001080001d17983 */ /* 0x0003680000100800 */
[----:B------:R1:W5:Y:S04]  /*20d80*/  LDL R208, [R1+0x194] ;  /* 0x0001940001d07983 */ /* 0x0003680000100800 */
[----:B------:R1:W5:Y:S01]  /*20d90*/  LDL R207, [R1+0x104] ;  /* 0x0001040001cf7983 */ /* 0x0003620000100800 */
[----:B0-----:R-:W-:-:S03]  /*20da0*/  @P1 IMAD.HI.U32 R61, R116, R61, RZ ;  /* 0x0000003d743d1227 */ /* 0x001fc600078e00ff */
[----:B------:R1:W5:Y:S04]  /*20db0*/  LDL R206, [R1+0x190] ;  /* 0x0001900001ce7983 */ /* 0x0003680000100800 */
[----:B------:R1:W5:Y:S01]  /*20dc0*/  LDL R205, [R1+0x100] ;  /* 0x0001000001cd7983 */ /* 0x0003620000100800 */
[----:B--2---:R-:W-:Y:S01]  /*20dd0*/  @P1 SHF.R.U32.HI R60, RZ, R59, R61 ;  /* 0x0000003bff3c1219 */ /* 0x004fe2000001163d */
[----:B------:R-:W-:Y:S02]  /*20de0*/  IMAD R61, R58, UR4, RZ ;  /* 0x000000043a3d7c24 */ /* 0x000fe4000f8e02ff */
[C---:B------:R-:W-:Y:S01]  /*20df0*/  IMAD.WIDE.U32 R58, R57.reuse, UR4, RZ ;  /* 0x00000004393a7c25 */ /* 0x040fe2000f8e00ff */
[----:B------:R1:W5:Y:S03]  /*20e00*/  LDL R204, [R1+0x18c] ;  /* 0x00018c0001cc7983 */ /* 0x0003660000100800 */
[----:B------:R-:W-:Y:S01]  /*20e10*/  IMAD R61, R57, UR5, R61 ;  /* 0x00000005393d7c24 */ /* 0x000fe2000f8e023d */
[----:B------:R-:W-:Y:S01]  /*20e20*/  ULDC.64 UR4, c[0x0][0xb38] ;  /* 0x0002ce0000047ab9 */ /* 0x000fe20000000a00 */
[----:B------:R-:W-:Y:S01]  /*20e30*/  SHF.R.S32.HI R57, RZ, 0x1f, R56 ;  /* 0x0000001fff397819 */ /* 0x000fe20000011438 */
[----:B------:R1:W5:Y:S02]  /*20e40*/  LDL R203, [R1+0xfc] ;  /* 0x0000fc0001cb7983 */ /* 0x0003640000100800 */
[----:B------:R-:W-:-:S02]  /*20e50*/  IADD3 R59, R59, R61, RZ ;  /* 0x0000003d3b3b7210 */ /* 0x000fc40007ffe0ff */
[----:B------:R1:W5:Y:S01]  /*20e60*/  LDL R202, [R1+0x188] ;  /* 0x0001880001ca7983 */ /* 0x0003620000100800 */
[----:B------:R-:W-:-:S03]  /*20e70*/  IMAD.WIDE.U32 R58, R223, UR4, R58 ;  /* 0x00000004df3a7c25 */ /* 0x000fc6000f8e003a */
[----:B------:R1:W5:Y:S01]  /*20e80*/  LDL R201, [R1+0xf8] ;  /* 0x0000f80001c97983 */ /* 0x0003620000100800 */
[----:B------:R-:W-:Y:S01]  /*20e90*/  IMAD R59, R223, UR5, R59 ;  /* 0x00000005df3b7c24 */ /* 0x000fe2000f8e023b */
[----:B------:R-:W-:Y:S02]  /*20ea0*/  ULDC.64 UR4, c[0x0][0xb40] ;  /* 0x0002d00000047ab9 */ /* 0x000fe40000000a00 */
[----:B------:R1:W5:Y:S01]  /*20eb0*/  LDL R223, [R1+0x19c] ;  /* 0x00019c0001df7983 */ /* 0x0003620000100800 */
[----:B------:R-:W-:Y:S02]  /*20ec0*/  IMAD R57, R57, UR4, RZ ;  /* 0x0000000439397c24 */ /* 0x000fe4000f8e02ff */
[C---:B------:R-:W-:Y:S01]  /*20ed0*/  IMAD.WIDE.U32 R58, R56.reuse, UR4, R58 ;  /* 0x00000004383a7c25 */ /* 0x040fe2000f8e003a */
[----:B------:R1:W5:Y:S03]  /*20ee0*/  LDL R200, [R1+0x184] ;  /* 0x0001840001c87983 */ /* 0x0003660000100800 */
[----:B------:R-:W-:Y:S01]  /*20ef0*/  IMAD R57, R56, UR5, R57 ;  /* 0x0000000538397c24 */ /* 0x000fe2000f8e0239 */
[----:B------:R-:W-:Y:S01]  /*20f00*/  ULDC.64 UR4, c[0x0][0xb48] ;  /* 0x0002d20000047ab9 */ /* 0x000fe20000000a00 */
[--C-:B------:R-:W-:Y:S01]  /*20f10*/  IMAD.MOV R56, RZ, RZ, -R60.reuse ;  /* 0x000000ffff387224 */ /* 0x100fe200078e0a3c */
[----:B------:R1:W5:Y:S01]  /*20f20*/  LDL R199, [R1+0xf4] ;  /* 0x0000f40001c77983 */ /* 0x0003620000100800 */
[----:B------:R-:W-:Y:S01]  /*20f30*/  IMAD.IADD R59, R59, 0x1, R57 ;  /* 0x000000013b3b7824 */ /* 0x000fe200078e0239 */
[----:B------:R-:W-:Y:S01]  /*20f40*/  SHF.R.S32.HI R57, RZ, 0x1f, R60 ;  /* 0x0000001fff397819 */ /* 0x000fe2000001143c */
[----:B------:R-:W-:Y:S01]  /*20f50*/  IMAD R56, R119, R56, R116 ;  /* 0x0000003877387224 */ /* 0x000fe200078e0274 */
[----:B------:R1:W5:Y:S01]  /*20f60*/  LDL R198, [R1+0x180] ;  /* 0x0001800001c67983 */ /* 0x0003620000100800 */
[----:B------:R-:W-:-:S03]  /*20f70*/  IMAD.WIDE.U32 R58, R120, UR4, R58 ;  /* 0x00000004783a7c25 */ /* 0x000fc6000f8e003a */
[----:B------:R1:W5:Y:S01]  /*20f80*/  LDL R197, [R1+0xf0] ;  /* 0x0000f00001c57983 */ /* 0x0003620000100800 */
[----:B------:R-:W-:Y:S01]  /*20f90*/  IMAD R59, R120, UR5, R59 ;  /* 0x00000005783b7c24 */ /* 0x000fe2000f8e023b */
[----:B------:R-:W-:Y:S02]  /*20fa0*/  ULDC.64 UR4, c[0x0][0xb30] ;  /* 0x0002cc0000047ab9 */ /* 0x000fe40000000a00 */
[----:B------:R1:W5:Y:S04]  /*20fb0*/  LDL R196, [R1+0x17c] ;  /* 0x00017c0001c47983 */ /* 0x0003680000100800 */
        /* <DEDUP_REMOVED lines=44> */
[----:B------:R1:W5:Y:S01]  /*21280*/  LDL R116, [R1+0x94] ;  /* 0x0000940001747983 */ /* 0x0003620000100800 */
[----:B------:R-:W-:-:S02]  /*21290*/  IMAD R57, R57, UR4, RZ ;  /* 0x0000000439397c24 */ /* 0x000fc4000f8e02ff */
        /* <DEDUP_REMOVED lines=11> */
[----:B------:R-:W-:-:S03]  /*21350*/  VIADD R56, R23, 0x38820 ;  /* 0x0003882017387836 */ /* 0x000fc60000000000 */
[----:B------:R-:W-:Y:S02]  /*21360*/  LEA.HI.X R61, R58, UR5, R61, 0x2, P0 ;  /* 0x000000053a3d7c11 */ /* 0x000fe400080f143d */
[----:B------:R-:W-:Y:S02]  /*21370*/  ISETP.GE.AND P0, PT, R113, R0, PT ;  /* 0x000000007100720c */ /* 0x000fe40003f06270 */
[----:B------:R-:W-:Y:S01]  /*21380*/  PRMT R56, RZ, 0x654, R56 ;  /* 0x00000654ff387816 */ /* 0x000fe20000000038 */
[----:B------:R1:W0:Y:S01]  /*21390*/  SHFL.IDX PT, R57, R61, RZ, 0x1c1f ;  /* 0x001c1fff3d397589 */ /* 0x00022200000e0000 */
[----:B------:R-:W-:Y:S02]  /*213a0*/  BSSY B1, `(.L_x_668) ;  /* 0x0000085000017945 */ /* 0x000fe40003800000 */
[----:B------:R2:W-:Y:S02]  /*213b0*/  SYNCS.ARRIVE.TRANS64.RED.A1T0 RZ, [R56+URZ], RZ ;  /* 0x000000ff38ff79a7 */ /* 0x0005e4000810043f */
[----:B--2---:R1:W2:Y:S05]  /*213c0*/  SHFL.IDX PT, R56, R60, RZ, 0x1c1f ;  /* 0x001c1fff3c387589 */ /* 0x0042aa00000e0000 */
[----:B------:R-:W-:Y:S05]  /*213d0*/  @P0 BRA `(.L_x_669) ;  /* 0x0000000800040947 */ /* 0x000fea0003800000 */
[----:B------:R-:W-:Y:S01]  /*213e0*/  ULDC UR4, c[0x0][0xac8] ;  /* 0x0002b20000047ab9 */ /* 0x000fe20000000800 */
[----:B------:R-:W-:Y:S01]  /*213f0*/  ULDC.64 UR6, c[0x0][0x208] ;  /* 0x0000820000067ab9 */ /* 0x000fe20000000a00 */
[----:B-----5:R-:W-:Y:S02]  /*21400*/  ISETP.GE.AND P0, PT, R227, UR4, PT ;  /* 0x00000004e3007c0c */ /* 0x020fe4000bf06270 */
[----:B------:R-:W-:Y:S02]  /*21410*/  ISETP.GE.AND P5, PT, R191, UR4, PT ;  /* 0x00000004bf007c0c */ /* 0x000fe4000bfa6270 */
[----:B------:R-:W-:Y:S02]  /*21420*/  ISETP.GE.AND P4, PT, R189, UR4, PT ;  /* 0x00000004bd007c0c */ /* 0x000fe4000bf86270 */
[----:B------:R-:W-:-:S07]  /*21430*/  ISETP.GE.AND P3, PT, R187, UR4, PT ;  /* 0x00000004bb007c0c */ /* 0x000fce000bf66270 */
[----:B0-2---:R-:W-:-:S05]  /*21440*/  @!P0 IMAD.WIDE R58, R227, 0x4, R56 ;  /* 0x00000004e33a8825 */ /* 0x005fca00078e0238 */
[----:B------:R0:W-:Y:S01]  /*21450*/  @!P0 ST.E.64 desc[UR6][R58.64], R182 ;  /* 0x000000b63a008985 */ /* 0x0001e2000c101b06 */
[----:B------:R-:W-:-:S13]  /*21460*/  ISETP.GE.AND P0, PT, R211, UR4, PT ;  /* 0x00000004d3007c0c */ /* 0x000fda000bf06270 */
[----:B0-----:R-:W-:-:S04]  /*21470*/  @!P0 LEA R58, P1, R211, R56, 0x2 ;  /* 0x00000038d33a8211 */ /* 0x001fc800078210ff */
[----:B------:R-:W-:Y:S02]  /*21480*/  @!P0 LEA.HI.X R59, R211, R57, R223, 0x2, P1 ;  /* 0x00000039d33b8211 */ /* 0x000fe400008f14df */
[----:B------:R-:W-:-:S03]  /*21490*/  ISETP.GE.AND P1, PT, R207, UR4, PT ;  /* 0x00000004cf007c0c */ /* 0x000fc6000bf26270 */
[----:B------:R0:W-:Y:S01]  /*214a0*/  @!P0 ST.E.64 desc[UR6][R58.64], R180 ;  /* 0x000000b43a008985 */ /* 0x0001e2000c101b06 */
[----:B------:R-:W-:-:S13]  /*214b0*/  ISETP.GE.AND P0, PT, R209, UR4, PT ;  /* 0x00000004d1007c0c */ /* 0x000fda000bf06270 */
[----:B0-----:R-:W-:-:S04]  /*214c0*/  @!P0 LEA R58, P2, R209, R56, 0x2 ;  /* 0x00000038d13a8211 */ /* 0x001fc800078410ff */
[----:B------:R-:W-:-:S05]  /*214d0*/  @!P0 LEA.HI.X R59, R209, R57, R210, 0x2, P2 ;  /* 0x00000039d13b8211 */ /* 0x000fca00010f14d2 */
[----:B------:R0:W-:Y:S01]  /*214e0*/  @!P0 ST.E.64 desc[UR6][R58.64], R178 ;  /* 0x000000b23a008985 */ /* 0x0001e2000c101b06 */
[----:B------:R-:W-:Y:S02]  /*214f0*/  ISETP.GE.AND P0, PT, R205, UR4, PT ;  /* 0x00000004cd007c0c */ /* 0x000fe4000bf06270 */
        /* <DEDUP_REMOVED lines=25> */
[----:B------:R-:W-:Y:S02]  /*21690*/  @!P1 LEA.HI.X R59, R195, R57, R196, 0x2, P2 ;  /* 0x00000039c33b9211 */ /* 0x000fe400010f14c4 */
[----:B------:R-:W-:-:S03]  /*216a0*/  @!P4 LEA R62, P2, R189, R56, 0x2 ;  /* 0x00000038bd3ec211 */ /* 0x000fc600078410ff */
[----:B------:R0:W-:Y:S01]  /*216b0*/  @!P1 ST.E.64 desc[UR6][R58.64], R164 ;  /* 0x000000a43a009985 */ /* 0x0001e2000c101b06 */
[----:B------:R-:W-:Y:S02]  /*216c0*/  @!P4 LEA.HI.X R63, R189, R57, R190, 0x2, P2 ;  /* 0x00000039bd3fc211 */ /* 0x000fe400010f14be */
[----:B------:R-:W-:Y:S02]  /*216d0*/  ISETP.GE.AND P2, PT, R149, UR4, PT ;  /* 0x0000000495007c0c */ /* 0x000fe4000bf46270 */
[----:B0-----:R-:W-:-:S04]  /*216e0*/  @!P0 LEA R58, P1, R193, R56, 0x2 ;  /* 0x00000038c13a8211 */ /* 0x001fc800078210ff */
[----:B------:R-:W-:Y:S02]  /*216f0*/  @!P0 LEA.HI.X R59, R193, R57, R194, 0x2, P1 ;  /* 0x00000039c13b8211 */ /* 0x000fe400008f14c2 */
[----:B------:R-:W-:-:S03]  /*21700*/  ISETP.GE.AND P1, PT, R151, UR4, PT ;  /* 0x0000000497007c0c */ /* 0x000fc6000bf26270 */
[----:B------:R0:W-:Y:S01]  /*21710*/  @!P0 ST.E.64 desc[UR6][R58.64], R162 ;  /* 0x000000a23a008985 */ /* 0x0001e2000c101b06 */
[----:B------:R-:W-:Y:S02]  /*21720*/  ISETP.GE.AND P0, PT, R185, UR4, PT ;  /* 0x00000004b9007c0c */ /* 0x000fe4000bf06270 */
[----:B0-----:R-:W-:-:S04]  /*21730*/  @!P5 LEA R58, P6, R191, R56, 0x2 ;  /* 0x00000038bf3ad211 */ /* 0x001fc800078c10ff */
[----:B------:R-:W-:Y:S02]  /*21740*/  @!P5 LEA.HI.X R59, R191, R57, R192, 0x2, P6 ;  /* 0x00000039bf3bd211 */ /* 0x000fe400030f14c0 */
[----:B------:R-:W-:-:S03]  /*21750*/  @!P3 LEA R114, P6, R187, R56, 0x2 ;  /* 0x00000038bb72b211 */ /* 0x000fc600078c10ff */
[----:B------:R0:W-:Y:S01]  /*21760*/  @!P5 ST.E.64 desc[UR6][R58.64], R160 ;  /* 0x000000a03a00d985 */ /* 0x0001e2000c101b06 */
[----:B------:R-:W-:-:S03]  /*21770*/  @!P3 LEA.HI.X R115, R187, R57, R188, 0x2, P6 ;  /* 0x00000039bb73b211 */ /* 0x000fc600030f14bc */
[----:B------:R2:W-:Y:S04]  /*21780*/  @!P4 ST.E.64 desc[UR6][R62.64], R158 ;  /* 0x0000009e3e00c985 */ /* 0x0005e8000c101b06 */
[----:B------:R3:W-:Y:S01]  /*21790*/  @!P3 ST.E.64 desc[UR6][R114.64], R156 ;  /* 0x0000009c7200b985 */ /* 0x0007e2000c101b06 */
[----:B------:R-:W-:Y:S02]  /*217a0*/  ISETP.GE.AND P3, PT, R147, UR4, PT ;  /* 0x0000000493007c0c */ /* 0x000fe4000bf66270 */
[----:B0-----:R-:W-:-:S04]  /*217b0*/  @!P0 LEA R58, P4, R185, R56, 0x2 ;  /* 0x00000038b93a8211 */ /* 0x001fc800078810ff */
[-C--:B------:R-:W-:Y:S02]  /*217c0*/  @!P0 LEA.HI.X R59, R185, R57.reuse, R186, 0x2, P4 ;  /* 0x00000039b93b8211 */ /* 0x080fe400020f14ba */
[----:B------:R-:W-:Y:S02]  /*217d0*/  ISETP.GE.AND P4, PT, R145, UR4, PT ;  /* 0x0000000491007c0c */ /* 0x000fe4000bf86270 */
[-C--:B--2---:R-:W-:Y:S01]  /*217e0*/  @!P1 LEA R62, P5, R151, R56.reuse, 0x2 ;  /* 0x00000038973e9211 */ /* 0x084fe200078a10ff */
[----:B------:R0:W-:Y:S01]  /*217f0*/  @!P0 ST.E.64 desc[UR6][R58.64], R154 ;  /* 0x0000009a3a008985 */ /* 0x0001e2000c101b06 */
[----:B---3--:R-:W-:Y:S02]  /*21800*/  @!P2 LEA R114, P6, R149, R56, 0x2 ;  /* 0x000000389572a211 */ /* 0x008fe400078c10ff */
[----:B------:R-:W-:Y:S02]  /*21810*/  @!P1 LEA.HI.X R63, R151, R57, R184, 0x2, P5 ;  /* 0x00000039973f9211 */ /* 0x000fe400028f14b8 */
[----:B------:R-:W-:-:S02]  /*21820*/  ISETP.GE.AND P5, PT, R143, UR4, PT ;  /* 0x000000048f007c0c */ /* 0x000fc4000bfa6270 */
[----:B------:R-:W-:Y:S01]  /*21830*/  @!P2 LEA.HI.X R115, R149, R57, R150, 0x2, P6 ;  /* 0x000000399573a211 */ /* 0x000fe200030f1496 */
[----:B------:R-:W-:Y:S01]  /*21840*/  @!P1 ST.E.64 desc[UR6][R62.64], R152 ;  /* 0x000000983e009985 */ /* 0x000fe2000c101b06 */
[----:B------:R-:W-:-:S03]  /*21850*/  ISETP.GE.AND P1, PT, R139, UR4, PT ;  /* 0x000000048b007c0c */ /* 0x000fc6000bf26270 */
[----:B------:R2:W-:Y:S01]  /*21860*/  @!P2 ST.E.64 desc[UR6][R114.64], R2 ;  /* 0x000000027200a985 */ /* 0x0005e2000c101b06 */
[----:B------:R-:W-:Y:S02]  /*21870*/  ISETP.GE.AND P2, PT, R141, UR4, PT ;  /* 0x000000048d007c0c */ /* 0x000fe4000bf46270 */
[----:B0-----:R-:W-:-:S04]  /*21880*/  @!P4 LEA R58, P0, R145, R56, 0x2 ;  /* 0x00000038913ac211 */ /* 0x001fc800078010ff */
[----:B------:R-:W-:Y:S02]  /*21890*/  @!P4 LEA.HI.X R59, R145, R57, R146, 0x2, P0 ;  /* 0x00000039913bc211 */ /* 0x000fe400000f1492 */
[----:B------:R-:W-:Y:S02]  /*218a0*/  ISETP.GE.AND P0, PT, R137, UR4, PT ;  /* 0x0000000489007c0c */ /* 0x000fe4000bf06270 */
[----:B--2---:R-:W-:-:S04]  /*218b0*/  @!P3 LEA R2, P6, R147, R56, 0x2 ;  /* 0x000000389302b211 */ /* 0x004fc800078c10ff */
[----:B------:R-:W-:Y:S02]  /*218c0*/  @!P3 LEA.HI.X R3, R147, R57, R148, 0x2, P6 ;  /* 0x000000399303b211 */ /* 0x000fe400030f1494 */
[----:B------:R-:W-:-:S03]  /*218d0*/  @!P5 LEA R62, P6, R143, R56, 0x2 ;  /* 0x000000388f3ed211 */ /* 0x000fc600078c10ff */
[----:B------:R0:W-:Y:S01]  /*218e0*/  @!P3 ST.E.64 desc[UR6][R2.64], R4 ;  /* 0x000000040200b985 */ /* 0x0001e2000c101b06 */
[----:B------:R-:W-:-:S03]  /*218f0*/  @!P5 LEA.HI.X R63, R143, R57, R144, 0x2, P6 ;  /* 0x000000398f3fd211 */ /* 0x000fc600030f1490 */
[----:B------:R2:W-:Y:S01]  /*21900*/  @!P4 ST.E.64 desc[UR6][R58.64], R6 ;  /* 0x000000063a00c985 */ /* 0x0005e2000c101b06 */
[----:B------:R-:W-:-:S03]  /*21910*/  ISETP.GE.AND P4, PT, R133, UR4, PT ;  /* 0x0000000485007c0c */ /* 0x000fc6000bf86270 */
[----:B------:R-:W-:Y:S01]  /*21920*/  @!P5 ST.E.64 desc[UR6][R62.64], R8 ;  /* 0x000000083e00d985 */ /* 0x000fe2000c101b06 */
[----:B------:R-:W-:Y:S02]  /*21930*/  ISETP.GE.AND P5, PT, R135, UR4, PT ;  /* 0x0000000487007c0c */ /* 0x000fe4000bfa6270 */
[-C--:B0-----:R-:W-:Y:S02]  /*21940*/  @!P2 LEA R2, P6, R141, R56.reuse, 0x2 ;  /* 0x000000388d02a211 */ /* 0x081fe400078c10ff */
[-C--:B------:R-:W-:Y:S02]  /*21950*/  @!P1 LEA R4, P3, R139, R56.reuse, 0x2 ;  /* 0x000000388b049211 */ /* 0x080fe400078610ff */
[-C--:B------:R-:W-:Y:S02]  /*21960*/  @!P2 LEA.HI.X R3, R141, R57.reuse, R142, 0x2, P6 ;  /* 0x000000398d03a211 */ /* 0x080fe400030f148e */
[----:B--2---:R-:W-:Y:S02]  /*21970*/  @!P0 LEA R6, P6, R137, R56, 0x2 ;  /* 0x0000003889068211 */ /* 0x004fe400078c10ff */
[----:B------:R-:W-:Y:S01]  /*21980*/  @!P1 LEA.HI.X R5, R139, R57, R140, 0x2, P3 ;  /* 0x000000398b059211 */ /* 0x000fe200018f148c */
[----:B------:R0:W-:Y:S01]  /*21990*/  @!P2 ST.E.64 desc[UR6][R2.64], R10 ;  /* 0x0000000a0200a985 */ /* 0x0001e2000c101b06 */
[----:B------:R-:W-:-:S02]  /*219a0*/  ISETP.GE.AND P3, PT, R128, UR4, PT ;  /* 0x0000000480007c0c */ /* 0x000fc4000bf66270 */
[----:B------:R-:W-:Y:S01]  /*219b0*/  @!P0 LEA.HI.X R7, R137, R57, R138, 0x2, P6 ;  /* 0x0000003989078211 */ /* 0x000fe200030f148a */
[----:B------:R2:W-:Y:S04]  /*219c0*/  @!P1 ST.E.64 desc[UR6][R4.64], R12 ;  /* 0x0000000c04009985 */ /* 0x0005e8000c101b06 */
[----:B------:R3:W-:Y:S01]  /*219d0*/  @!P0 ST.E.64 desc[UR6][R6.64], R14 ;  /* 0x0000000e06008985 */ /* 0x0007e2000c101b06 */
[----:B------:R-:W-:Y:S02]  /*219e0*/  ISETP.GE.AND P0, PT, R126, UR4, PT ;  /* 0x000000047e007c0c */ /* 0x000fe4000bf06270 */
[-C--:B0-----:R-:W-:Y:S02]  /*219f0*/  @!P5 LEA R2, P1, R135, R56.reuse, 0x2 ;  /* 0x000000388702d211 */ /* 0x081fe400078210ff */
[----:B--2---:R-:W-:-:S02]  /*21a00*/  @!P4 LEA R4, P2, R133, R56, 0x2 ;  /* 0x000000388504c211 */ /* 0x004fc400078410ff */
[-C--:B------:R-:W-:Y:S02]  /*21a10*/  @!P5 LEA.HI.X R3, R135, R57.reuse, R136, 0x2, P1 ;  /* 0x000000398703d211 */ /* 0x080fe400008f1488 */
[----:B---3--:R-:W-:Y:S02]  /*21a20*/  @!P3 LEA R6, P6, R128, R56, 0x2 ;  /* 0x000000388006b211 */ /* 0x008fe400078c10ff */
[----:B------:R-:W-:Y:S01]  /*21a30*/  ISETP.GE.AND P1, PT, R124, UR4, PT ;  /* 0x000000047c007c0c */ /* 0x000fe2000bf26270 */
[----:B------:R0:W-:Y:S01]  /*21a40*/  @!P5 ST.E.64 desc[UR6][R2.64], R20 ;  /* 0x000000140200d985 */ /* 0x0001e2000c101b06 */
[-C--:B------:R-:W-:Y:S02]  /*21a50*/  @!P4 LEA.HI.X R5, R133, R57.reuse, R134, 0x2, P2 ;  /* 0x000000398505c211 */ /* 0x080fe400010f1486 */
[----:B------:R-:W-:Y:S02]  /*21a60*/  @!P3 LEA.HI.X R7, R128, R57, R132, 0x2, P6 ;  /* 0x000000398007b211 */ /* 0x000fe400030f1484 */
[----:B------:R-:W-:Y:S01]  /*21a70*/  ISETP.GE.AND P2, PT, R118, UR4, PT ;  /* 0x0000000476007c0c */ /* 0x000fe2000bf46270 */
[----:B------:R2:W-:Y:S01]  /*21a80*/  @!P4 ST.E.64 desc[UR6][R4.64], R24 ;  /* 0x000000180400c985 */ /* 0x0005e2000c101b06 */
[----:B------:R-:W-:-:S03]  /*21a90*/  ISETP.GE.AND P4, PT, R122, UR4, PT ;  /* 0x000000047a007c0c */ /* 0x000fc6000bf86270 */
[----:B------:R3:W-:Y:S01]  /*21aa0*/  @!P3 ST.E.64 desc[UR6][R6.64], R28 ;  /* 0x0000001c0600b985 */ /* 0x0007e2000c101b06 */
[----:B------:R-:W-:Y:S02]  /*21ab0*/  ISETP.GE.AND P3, PT, R120, UR4, PT ;  /* 0x0000000478007c0c */ /* 0x000fe4000bf66270 */
[----:B0-----:R-:W-:-:S04]  /*21ac0*/  @!P0 LEA R2, P5, R126, R56, 0x2 ;  /* 0x000000387e028211 */ /* 0x001fc800078a10ff */
[-C--:B------:R-:W-:Y:S02]  /*21ad0*/  @!P0 LEA.HI.X R3, R126, R57.reuse, R127, 0x2, P5 ;  /* 0x000000397e038211 */ /* 0x080fe400028f147f */
[----:B------:R-:W-:Y:S02]  /*21ae0*/  ISETP.GE.AND P5, PT, R116, UR4, PT ;  /* 0x0000000474007c0c */ /* 0x000fe4000bfa6270 */
[CC--:B--2---:R-:W-:Y:S01]  /*21af0*/  @!P1 LEA R4, P6, R124.reuse, R56.reuse, 0x2 ;  /* 0x000000387c049211 */ /* 0x0c4fe200078c10ff */
[----:B------:R0:W-:Y:S03]  /*21b00*/  @!P0 ST.E.64 desc[UR6][R2.64], R32 ;  /* 0x0000002002008985 */ /* 0x0001e6000c101b06 */
[----:B------:R-:W-:Y:S02]  /*21b10*/  @!P1 LEA.HI.X R5, R124, R57, R125, 0x2, P6 ;  /* 0x000000397c059211 */ /* 0x000fe400030f147d */
[----:B---3--:R-:W-:-:S03]  /*21b20*/  @!P3 LEA R6, P6, R120, R56, 0x2 ;  /* 0x000000387806b211 */ /* 0x008fc600078c10ff */
[----:B------:R2:W-:Y:S01]  /*21b30*/  @!P1 ST.E.64 desc[UR6][R4.64], R36 ;  /* 0x0000002404009985 */ /* 0x0005e2000c101b06 */
[----:B------:R-:W-:Y:S02]  /*21b40*/  @!P3 LEA.HI.X R7, R120, R57, R121, 0x2, P6 ;  /* 0x000000397807b211 */ /* 0x000fe400030f1479 */
[----:B0-----:R-:W-:-:S04]  /*21b50*/  @!P4 LEA R2, P0, R122, R56, 0x2 ;  /* 0x000000387a02c211 */ /* 0x001fc800078010ff */
[-C--:B------:R-:W-:Y:S02]  /*21b60*/  @!P4 LEA.HI.X R3, R122, R57.reuse, R123, 0x2, P0 ;  /* 0x000000397a03c211 */ /* 0x080fe400000f147b */
[-C--:B------:R-:W-:Y:S02]  /*21b70*/  @!P5 LEA R8, P0, R116, R56.reuse, 0x2 ;  /* 0x000000387408d211 */ /* 0x080fe400078010ff */
[----:B--2---:R-:W-:Y:S01]  /*21b80*/  @!P2 LEA R4, P1, R118, R56, 0x2 ;  /* 0x000000387604a211 */ /* 0x004fe200078210ff */
[----:B------:R3:W-:Y:S01]  /*21b90*/  @!P4 ST.E.64 desc[UR6][R2.64], R40 ;  /* 0x000000280200c985 */ /* 0x0007e2000c101b06 */
[-C--:B------:R-:W-:Y:S02]  /*21ba0*/  @!P5 LEA.HI.X R9, R116, R57.reuse, R117, 0x2, P0 ;  /* 0x000000397409d211 */ /* 0x080fe400000f1475 */
[----:B------:R-:W-:Y:S01]  /*21bb0*/  @!P2 LEA.HI.X R5, R118, R57, R119, 0x2, P1 ;  /* 0x000000397605a211 */ /* 0x000fe200008f1477 */
[----:B------:R3:W-:Y:S04]  /*21bc0*/  @!P3 ST.E.64 desc[UR6][R6.64], R44 ;  /* 0x0000002c0600b985 */ /* 0x0007e8000c101b06 */
[----:B------:R3:W-:Y:S04]  /*21bd0*/  @!P2 ST.E.64 desc[UR6][R4.64], R48 ;  /* 0x000000300400a985 */ /* 0x0007e8000c101b06 */
[----:B------:R3:W-:Y:S02]  /*21be0*/  @!P5 ST.E.64 desc[UR6][R8.64], R52 ;  /* 0x000000340800d985 */ /* 0x0007e4000c101b06 */
.L_x_669:
[----:B------:R-:W-:Y:S05]  /*21bf0*/  BSYNC B1 ;  /* 0x0000000000017941 */ /* 0x000fea0003800000 */
.L_x_668:
[----:B------:R-:W-:Y:S01]  /*21c00*/  ISETP.GE.AND P0, PT, R112, R0, PT ;  /* 0x000000007000720c */ /* 0x000fe20003f06270 */
[----:B---3--:R3:W4:Y:S04]  /*21c10*/  SHFL.IDX PT, R3, R61, 0x1, 0x1c1f ;  /* 0x003c1f003d037f89 */ /* 0x00872800000e0000 */
[----:B------:R3:W0:Y:S08]  /*21c20*/  SHFL.IDX PT, R2, R60, 0x1, 0x1c1f ;  /* 0x003c1f003c027f89 */ /* 0x00063000000e0000 */
[----:B---3--:R-:W-:Y:S05]  /*21c30*/  @P0 BRA `(.L_x_667) ;  /* 0x0000001400b80947 */ /* 0x008fea0003800000 */
[----:B------:R-:W-:Y:S01]  /*21c40*/  ULDC UR4, c[0x0][0xac8] ;  /* 0x0002b20000047ab9 */ /* 0x000fe20000000800 */
[----:B------:R-:W-:Y:S01]  /*21c50*/  ULDC.64 UR6, c[0x0][0x208] ;  /* 0x0000820000067ab9 */ /* 0x000fe20000000a00 */
[----:B-----5:R-:W-:Y:S02]  /*21c60*/  ISETP.GE.AND P3, PT, R227, UR4, PT ;  /* 0x00000004e3007c0c */ /* 0x020fe4000bf66270 */
[----:B------:R-:W-:Y:S02]  /*21c70*/  ISETP.GE.AND P2, PT, R211, UR4, PT ;  /* 0x00000004d3007c0c */ /* 0x000fe4000bf46270 */
[----:B------:R-:W-:Y:S02]  /*21c80*/  ISETP.GE.AND P1, PT, R209, UR4, PT ;  /* 0x00000004d1007c0c */ /* 0x000fe4000bf26270 */
[----:B------:R-:W-:Y:S02]  /*21c90*/  ISETP.GE.AND P0, PT, R207, UR4, PT ;  /* 0x00000004cf007c0c */ /* 0x000fe4000bf06270 */
[----:B------:R-:W-:-:S05]  /*21ca0*/  ISETP.GE.AND P4, PT, R203, UR4, PT ;  /* 0x00000004cb007c0c */ /* 0x000fca000bf86270 */
[----:B0---4-:R-:W-:-:S04]  /*21cb0*/  @!P3 IMAD.WIDE R4, R227, 0x4, R2 ;  /* 0x00000004e304b825 */ /* 0x011fc800078e0202 */
[-C--:B------:R-:W-:Y:S01]  /*21cc0*/  @!P1 LEA R6, P5, R209, R2.reuse, 0x2 ;  /* 0x00000002d1069211 */ /* 0x080fe200078a10ff */
[----:B------:R0:W-:Y:S01]  /*21cd0*/  @!P3 ST.E.64 desc[UR6][R4.64], R26 ;  /* 0x0000001a0400b985 */ /* 0x0001e2000c101b06 */
[----:B------:R-:W-:Y:S02]  /*21ce0*/  ISETP.GE.AND P3, PT, R205, UR4, PT ;  /* 0x00000004cd007c0c */ /* 0x000fe4000bf66270 */
[----:B------:R-:W-:Y:S02]  /*21cf0*/  @!P1 LEA.HI.X R7, R209, R3, R210, 0x2, P5 ;  /* 0x00000003d1079211 */ /* 0x000fe400028f14d2 */
        /* <DEDUP_REMOVED lines=9> */
[-C--:B0-----:R-:W-:Y:S02]  /*21d90*/  @!P3 LEA R4, P1, R205, R2.reuse, 0x2 ;  /* 0x00000002cd04b211 */ /* 0x081fe400078210ff */
[----:B---3--:R-:W-:Y:S02]  /*21da0*/  @!P4 LEA R6, P2, R203, R2, 0x2 ;  /* 0x00000002cb06c211 */ /* 0x008fe400078410ff */
[----:B------:R-:W-:-:S02]  /*21db0*/  @!P3 LEA.HI.X R5, R205, R3, R206, 0x2, P1 ;  /* 0x00000003cd05b211 */ /* 0x000fc400008f14ce */
[----:B------:R-:W-:Y:S02]  /*21dc0*/  ISETP.GE.AND P1, PT, R197, UR4, PT ;  /* 0x00000004c5007c0c */ /* 0x000fe4000bf26270 */
[-C--:B------:R-:W-:Y:S01]  /*21dd0*/  @!P4 LEA.HI.X R7, R203, R3.reuse, R204, 0x2, P2 ;  /* 0x00000003cb07c211 */ /* 0x080fe200010f14cc */
[----:B------:R0:W-:Y:S01]  /*21de0*/  @!P3 ST.E.64 desc[UR6][R4.64], R42 ;  /* 0x0000002a0400b985 */ /* 0x0001e2000c101b06 */
[----:B------:R-:W-:Y:S02]  /*21df0*/  ISETP.GE.AND P2, PT, R195, UR4, PT ;  /* 0x00000004c3007c0c */ /* 0x000fe4000bf46270 */
[----:B----4-:R-:W-:Y:S01]  /*21e00*/  @!P5 LEA R8, P6, R201, R2, 0x2 ;  /* 0x00000002c908d211 */ /* 0x010fe200078c10ff */
[----:B------:R3:W-:Y:S01]  /*21e10*/  @!P4 ST.E.64 desc[UR6][R6.64], R46 ;  /* 0x0000002e0600c985 */ /* 0x0007e2000c101b06 */
[----:B------:R-:W-:Y:S02]  /*21e20*/  ISETP.GE.AND P3, PT, R193, UR4, PT ;  /* 0x00000004c1007c0c */ /* 0x000fe4000bf66270 */
[----:B------:R-:W-:-:S02]  /*21e30*/  @!P5 LEA.HI.X R9, R201, R3, R202, 0x2, P6 ;  /* 0x00000003c909d211 */ /* 0x000fc400030f14ca */
[----:B------:R-:W-:-:S03]  /*21e40*/  ISETP.GE.AND P4, PT, R191, UR4, PT ;  /* 0x00000004bf007c0c */ /* 0x000fc6000bf86270 */
[----:B------:R4:W-:Y:S01]  /*21e50*/  @!P5 ST.E.64 desc[UR6][R8.64], R50 ;  /* 0x000000320800d985 */ /* 0x0009e2000c101b06 */
[-C--:B0-----:R-:W-:Y:S02]  /*21e60*/  @!P0 LEA R4, P6, R199, R2.reuse, 0x2 ;  /* 0x00000002c7048211 */ /* 0x081fe400078c10ff */
[-C--:B---3--:R-:W-:Y:S02]  /*21e70*/  @!P1 LEA R6, P5, R197, R2.reuse, 0x2 ;  /* 0x00000002c5069211 */ /* 0x088fe400078a10ff */
[-C--:B------:R-:W-:Y:S02]  /*21e80*/  @!P0 LEA.HI.X R5, R199, R3.reuse, R200, 0x2, P6 ;  /* 0x00000003c7058211 */ /* 0x080fe400030f14c8 */
[----:B------:R-:W-:Y:S02]  /*21e90*/  @!P1 LEA.HI.X R7, R197, R3, R198, 0x2, P5 ;  /* 0x00000003c5079211 */ /* 0x000fe400028f14c6 */
[----:B------:R-:W-:Y:S01]  /*21ea0*/  ISETP.GE.AND P5, PT, R189, UR4, PT ;  /* 0x00000004bd007c0c */ /* 0x000fe2000bfa6270 */
[----:B------:R0:W-:Y:S01]  /*21eb0*/  @!P0 ST.E.64 desc[UR6][R4.64], R54 ;  /* 0x0000003604008985 */ /* 0x0001e2000c101b06 */
[----:B----4-:R-:W-:-:S02]  /*21ec0*/  @!P2 LEA R8, P6, R195, R2, 0x2 ;  /* 0x00000002c308a211 */ /* 0x010fc400078c10ff */
[----:B------:R-:W-:Y:S01]  /*21ed0*/  ISETP.GE.AND P0, PT, R187, UR4, PT ;  /* 0x00000004bb007c0c */ /* 0x000fe2000bf06270 */
[----:B------:R3:W-:Y:S01]  /*21ee0*/  @!P1 ST.E.64 desc[UR6][R6.64], R64 ;  /* 0x0000004006009985 */ /* 0x0007e2000c101b06 */
[----:B------:R-:W-:Y:S02]  /*21ef0*/  @!P2 LEA.HI.X R9, R195, R3, R196, 0x2, P6 ;  /* 0x00000003c309a211 */ /* 0x000fe400030f14c4 */
        /* <DEDUP_REMOVED lines=8> */
[----:B----4-:R-:W-:-:S03]  /*21f80*/  @!P5 LEA R8, P6, R189, R2, 0x2 ;  /* 0x00000002bd08d211 */ /* 0x010fc600078c10ff */
[----:B------:R3:W-:Y:S01]  /*21f90*/  @!P4 ST.E.64 desc[UR6][R6.64], R70 ;  /* 0x000000460600c985 */ /* 0x0007e2000c101b06 */
[----:B------:R-:W-:-:S05]  /*21fa0*/  @!P5 LEA.HI.X R9, R189, R3, R190, 0x2, P6 ;  /* 0x00000003bd09d211 */ /* 0x000fca00030f14be */
[----:B------:R4:W-:Y:S01]  /*21fb0*/  @!P5 ST.E.64 desc[UR6][R8.64], R74 ;  /* 0x0000004a0800d985 */ /* 0x0009e2000c101b06 */
[----:B------:R-:W-:Y:S02]  /*21fc0*/  ISETP.GE.AND P5, PT, R149, UR4, PT ;  /* 0x0000000495007c0c */ /* 0x000fe4000bfa6270 */
[----:B0-----:R-:W-:-:S04]  /*21fd0*/  @!P0 LEA R4, P4, R187, R2, 0x2 ;  /* 0x00000002bb048211 */ /* 0x001fc800078810ff */
[-C--:B------:R-:W-:Y:S02]  /*21fe0*/  @!P0 LEA.HI.X R5, R187, R3.reuse, R188, 0x2, P4 ;  /* 0x00000003bb058211 */ /* 0x080fe400020f14bc */
[----:B------:R-:W-:Y:S02]  /*21ff0*/  ISETP.GE.AND P4, PT, R147, UR4, PT ;  /* 0x0000000493007c0c */ /* 0x000fe4000bf86270 */
[-C--:B---3--:R-:W-:Y:S01]  /*22000*/  @!P1 LEA R6, P3, R185, R2.reuse, 0x2 ;  /* 0x00000002b9069211 */ /* 0x088fe200078610ff */
[----:B------:R0:W-:Y:S01]  /*22010*/  @!P0 ST.E.64 desc[UR6][R4.64], R72 ;  /* 0x0000004804008985 */ /* 0x0001e2000c101b06 */
[----:B----4-:R-:W-:Y:S02]  /*22020*/  @!P2 LEA R8, P6, R151, R2, 0x2 ;  /* 0x000000029708a211 */ /* 0x010fe400078c10ff */
[----:B------:R-:W-:Y:S02]  /*22030*/  @!P1 LEA.HI.X R7, R185, R3, R186, 0x2, P3 ;  /* 0x00000003b9079211 */ /* 0x000fe400018f14ba */
[----:B------:R-:W-:-:S02]  /*22040*/  ISETP.GE.AND P3, PT, R145, UR4, PT ;  /* 0x0000000491007c0c */ /* 0x000fc4000bf66270 */
[----:B------:R-:W-:Y:S01]  /*22050*/  @!P2 LEA.HI.X R9, R151, R3, R184, 0x2, P6 ;  /* 0x000000039709a211 */ /* 0x000fe200030f14b8 */
[----:B------:R3:W-:Y:S01]  /*22060*/  @!P1 ST.E.64 desc[UR6][R6.64], R76 ;  /* 0x0000004c06009985 */ /* 0x0007e2000c101b06 */
[----:B------:R-:W-:-:S03]  /*22070*/  ISETP.GE.AND P1, PT, R141, UR4, PT ;  /* 0x000000048d007c0c */ /* 0x000fc6000bf26270 */
[----:B------:R4:W-:Y:S01]  /*22080*/  @!P2 ST.E.64 desc[UR6][R8.64], R78 ;  /* 0x0000004e0800a985 */ /* 0x0009e2000c101b06 */
[----:B------:R-:W-:Y:S02]  /*22090*/  ISETP.GE.AND P2, PT, R143, UR4, PT ;  /* 0x000000048f007c0c */ /* 0x000fe4000bf46270 */
[----:B0-----:R-:W-:-:S04]  /*220a0*/  @!P5 LEA R4, P6, R149, R2, 0x2 ;  /* 0x000000029504d211 */ /* 0x001fc800078c10ff */
[----:B------:R-:W-:Y:S02]  /*220b0*/  @!P5 LEA.HI.X R5, R149, R3, R150, 0x2, P6 ;  /* 0x000000039505d211 */ /* 0x000fe400030f1496 */
[----:B---3--:R-:W-:-:S03]  /*220c0*/  @!P4 LEA R6, P0, R147, R2, 0x2 ;  /* 0x000000029306c211 */ /* 0x008fc600078010ff */
[----:B------:R0:W-:Y:S01]  /*220d0*/  @!P5 ST.E.64 desc[UR6][R4.64], R80 ;  /* 0x000000500400d985 */ /* 0x0001e2000c101b06 */
[----:B------:R-:W-:Y:S02]  /*220e0*/  ISETP.GE.AND P5, PT, R137, UR4, PT ;  /* 0x0000000489007c0c */ /* 0x000fe4000bfa6270 */
[-C--:B------:R-:W-:Y:S02]  /*220f0*/  @!P4 LEA.HI.X R7, R147, R3.reuse, R148, 0x2, P0 ;  /* 0x000000039307c211 */ /* 0x080fe400000f1494 */
[----:B------:R-:W-:Y:S02]  /*22100*/  ISETP.GE.AND P0, PT, R139, UR4, PT ;  /* 0x000000048b007c0c */ /* 0x000fe4000bf06270 */
[----:B----4-:R-:W-:Y:S01]  /*22110*/  @!P3 LEA R8, P6, R145, R2, 0x2 ;  /* 0x000000029108b211 */ /* 0x010fe200078c10ff */
[----:B------:R3:W-:Y:S01]  /*22120*/  @!P4 ST.E.64 desc[UR6][R6.64], R82 ;  /* 0x000000520600c985 */ /* 0x0007e2000c101b06 */
[----:B------:R-:W-:Y:S02]  /*22130*/  ISETP.GE.AND P4, PT, R135, UR4, PT ;  /* 0x0000000487007c0c */ /* 0x000fe4000bf86270 */
[----:B------:R-:W-:-:S02]  /*22140*/  @!P3 LEA.HI.X R9, R145, R3, R146, 0x2, P6 ;  /* 0x000000039109b211 */ /* 0x000fc400030f1492 */
[----:B0-----:R-:W-:-:S03]  /*22150*/  @!P2 LEA R4, P6, R143, R2, 0x2 ;  /* 0x000000028f04a211 */ /* 0x001fc600078c10ff */
[----:B------:R0:W-:Y:S01]  /*22160*/  @!P3 ST.E.64 desc[UR6][R8.64], R84 ;  /* 0x000000540800b985 */ /* 0x0001e2000c101b06 */
[----:B------:R-:W-:Y:S02]  /*22170*/  @!P2 LEA.HI.X R5, R143, R3, R144, 0x2, P6 ;  /* 0x000000038f05a211 */ /* 0x000fe400030f1490 */
[----:B---3--:R-:W-:-:S03]  /*22180*/  @!P1 LEA R6, P3, R141, R2, 0x2 ;  /* 0x000000028d069211 */ /* 0x008fc600078610ff */
[----:B------:R3:W-:Y:S01]  /*22190*/  @!P2 ST.E.64 desc[UR6][R4.64], R86 ;  /* 0x000000560400a985 */ /* 0x0007e2000c101b06 */
[-C--:B------:R-:W-:Y:S02]  /*221a0*/  @!P1 LEA.HI.X R7, R141, R3.reuse, R142, 0x2, P3 ;  /* 0x000000038d079211 */ /* 0x080fe400018f148e */
[----:B------:R-:W-:Y:S02]  /*221b0*/  ISETP.GE.AND P3, PT, R133, UR4, PT ;  /* 0x0000000485007c0c */ /* 0x000fe4000bf66270 */
[CC--:B0-----:R-:W-:Y:S01]  /*221c0*/  @!P0 LEA R8, P6, R139.reuse, R2.reuse, 0x2 ;  /* 0x000000028b088211 */ /* 0x0c1fe200078c10ff */
[----:B------:R0:W-:Y:S03]  /*221d0*/  @!P1 ST.E.64 desc[UR6][R6.64], R88 ;  /* 0x0000005806009985 */ /* 0x0001e6000c101b06 */
[----:B------:R-:W-:Y:S02]  /*221e0*/  @!P0 LEA.HI.X R9, R139, R3, R140, 0x2, P6 ;  /* 0x000000038b098211 */ /* 0x000fe400030f148c */
[----:B---3--:R-:W-:-:S03]  /*221f0*/  @!P5 LEA R4, P1, R137, R2, 0x2 ;  /* 0x000000028904d211 */ /* 0x008fc600078210ff */
[----:B------:R3:W-:Y:S01]  /*22200*/  @!P0 ST.E.64 desc[UR6][R8.64], R90 ;  /* 0x0000005a08008985 */ /* 0x0007e2000c101b06 */
[----:B------:R-:W-:Y:S02]  /*22210*/  ISETP.GE.AND P0, PT, R128, UR4, PT ;  /* 0x0000000480007c0c */ /* 0x000fe4000bf06270 */
[-C--:B------:R-:W-:Y:S02]  /*22220*/  @!P5 LEA.HI.X R5, R137, R3.reuse, R138, 0x2, P1 ;  /* 0x000000038905d211 */ /* 0x080fe400008f148a */
[----:B------:R-:W-:Y:S02]  /*22230*/  ISETP.GE.AND P1, PT, R126, UR4, PT ;  /* 0x000000047e007c0c */ /* 0x000fe4000bf26270 */
[C---:B0-----:R-:W-:Y:S01]  /*22240*/  @!P4 LEA R6, P2, R135.reuse, R2, 0x2 ;  /* 0x000000028706c211 */ /* 0x041fe200078410ff */
[----:B------:R0:W-:Y:S03]  /*22250*/  @!P5 ST.E.64 desc[UR6][R4.64], R92 ;  /* 0x0000005c0400d985 */ /* 0x0001e6000c101b06 */
[----:B------:R-:W-:-:S02]  /*22260*/  @!P4 LEA.HI.X R7, R135, R3, R136, 0x2, P2 ;  /* 0x000000038707c211 */ /* 0x000fc400010f1488 */
[----:B------:R-:W-:Y:S02]  /*22270*/  ISETP.GE.AND P2, PT, R120, UR4, PT ;  /* 0x0000000478007c0c */ /* 0x000fe4000bf46270 */
[CC--:B---3--:R-:W-:Y:S01]  /*22280*/  @!P3 LEA R8, P6, R133.reuse, R2.reuse, 0x2 ;  /* 0x000000028508b211 */ /* 0x0c8fe200078c10ff */
[----:B------:R3:W-:Y:S01]  /*22290*/  @!P4 ST.E.64 desc[UR6][R6.64], R94 ;  /* 0x0000005e0600c985 */ /* 0x0007e2000c101b06 */
[----:B------:R-:W-:Y:S02]  /*222a0*/  ISETP.GE.AND P4, PT, R124, UR4, PT ;  /* 0x000000047c007c0c */ /* 0x000fe4000bf86270 */
[----:B------:R-:W-:Y:S02]  /*222b0*/  @!P3 LEA.HI.X R9, R133, R3, R134, 0x2, P6 ;  /* 0x000000038509b211 */ /* 0x000fe400030f1486 */
[----:B0-----:R-:W-:-:S03]  /*222c0*/  @!P1 LEA R4, P6, R126, R2, 0x2 ;  /* 0x000000027e049211 */ /* 0x001fc600078c10ff */
[----:B------:R0:W-:Y:S01]  /*222d0*/  @!P3 ST.E.64 desc[UR6][R8.64], R96 ;  /* 0x000000600800b985 */ /* 0x0001e2000c101b06 */
[----:B------:R-:W-:Y:S02]  /*222e0*/  ISETP.GE.AND P3, PT, R122, UR4, PT ;  /* 0x000000047a007c0c */ /* 0x000fe4000bf66270 */
[----:B------:R-:W-:Y:S02]  /*222f0*/  @!P1 LEA.HI.X R5, R126, R3, R127, 0x2, P6 ;  /* 0x000000037e059211 */ /* 0x000fe400030f147f */
[----:B---3--:R-:W-:-:S04]  /*22300*/  @!P0 LEA R6, P5, R128, R2, 0x2 ;  /* 0x0000000280068211 */ /* 0x008fc800078a10ff */
[----:B------:R-:W-:Y:S02]  /*22310*/  @!P0 LEA.HI.X R7, R128, R3, R132, 0x2, P5 ;  /* 0x0000000380078211 */ /* 0x000fe400028f1484 */
[----:B------:R-:W-:-:S03]  /*22320*/  ISETP.GE.AND P5, PT, R118, UR4, PT ;  /* 0x0000000476007c0c */ /* 0x000fc6000bfa6270 */
[----:B------:R3:W-:Y:S04]  /*22330*/  @!P0 ST.E.64 desc[UR6][R6.64], R98 ;  /* 0x0000006206008985 */ /* 0x0007e8000c101b06 */
[----:B------:R4:W-:Y:S01]  /*22340*/  @!P1 ST.E.64 desc[UR6][R4.64], R100 ;  /* 0x0000006404009985 */ /* 0x0009e2000c101b06 */
[----:B0-----:R-:W-:-:S04]  /*22350*/  @!P2 LEA R8, P1, R120, R2, 0x2 ;  /* 0x000000027808a211 */ /* 0x001fc800078210ff */
[----:B------:R-:W-:Y:S02]  /*22360*/  @!P2 LEA.HI.X R9, R120, R3, R121, 0x2, P1 ;  /* 0x000000037809a211 */ /* 0x000fe400008f1479 */
[----:B---3--:R-:W-:-:S04]  /*22370*/  @!P4 LEA R6, P0, R124, R2, 0x2 ;  /* 0x000000027c06c211 */ /* 0x008fc800078010ff */
[-C--:B------:R-:W-:Y:S02]  /*22380*/  @!P4 LEA.HI.X R7, R124, R3.reuse, R125, 0x2, P0 ;  /* 0x000000037c07c211 */ /* 0x080fe400000f147d */
[-C--:B------:R-:W-:Y:S02]  /*22390*/  @!P5 LEA R10, P0, R118, R2.reuse, 0x2 ;  /* 0x00000002760ad211 */ /* 0x080fe400078010ff */
[----:B----4-:R-:W-:Y:S01]  /*223a0*/  @!P3 LEA R4, P6, R122, R2, 0x2 ;  /* 0x000000027a04b211 */ /* 0x010fe200078c10ff */
[----:B------:R0:W-:Y:S01]  /*223b0*/  @!P4 ST.E.64 desc[UR6][R6.64], R102 ;  /* 0x000000660600c985 */ /* 0x0001e2000c101b06 */
[-C--:B------:R-:W-:Y:S02]  /*223c0*/  @!P5 LEA.HI.X R11, R118, R3.reuse, R119, 0x2, P0 ;  /* 0x00000003760bd211 */ /* 0x080fe400000f1477 */
[----:B------:R-:W-:Y:S02]  /*223d0*/  ISETP.GE.AND P0, PT, R116, UR4, PT ;  /* 0x0000000474007c0c */ /* 0x000fe4000bf06270 */
[----:B------:R-:W-:-:S05]  /*223e0*/  @!P3 LEA.HI.X R5, R122, R3, R123, 0x2, P6 ;  /* 0x000000037a05b211 */ /* 0x000fca00030f147b */
[----:B------:R0:W-:Y:S04]  /*223f0*/  @!P3 ST.E.64 desc[UR6][R4.64], R104 ;  /* 0x000000680400b985 */ /* 0x0001e8000c101b06 */
[----:B------:R0:W-:Y:S04]  /*22400*/  @!P2 ST.E.64 desc[UR6][R8.64], R106 ;  /* 0x0000006a0800a985 */ /* 0x0001e8000c101b06 */
[----:B------:R0:W-:Y:S01]  /*22410*/  @!P5 ST.E.64 desc[UR6][R10.64], R108 ;  /* 0x0000006c0a00d985 */ /* 0x0001e2000c101b06 */
[----:B------:R-:W-:Y:S05]  /*22420*/  @P0 BRA `(.L_x_667) ;  /* 0x0000000c00bc0947 */ /* 0x000fea0003800000 */
[----:B------:R-:W-:Y:S01]  /*22430*/  LEA R2, P0, R116, R2, 0x2 ;  /* 0x0000000274027211 */ /* 0x000fe200078010ff */
[----:B------:R-:W-:-:S03]  /*22440*/  ULDC.64 UR4, c[0x0][0x208] ;  /* 0x0000820000047ab9 */ /* 0x000fc60000000a00 */
[----:B------:R-:W-:-:S05]  /*22450*/  LEA.HI.X R3, R116, R3, R117, 0x2, P0 ;  /* 0x0000000374037211 */ /* 0x000fca00000f1475 */
[----:B------:R3:W-:Y:S01]  /*22460*/  ST.E.64 desc[UR4][R2.64], R110 ;  /* 0x0000006e02007985 */ /* 0x0007e2000c101b04 */
[----:B------:R-:W-:Y:S05]  /*22470*/  BRA `(.L_x_667) ;  /* 0x0000000c00a87947 */ /* 0x000fea0003800000 */
.L_x_658:
[----:B------:R-:W2:Y:S01]  /*22480*/  LDL.LU R4, [R1+0x7c] ;  /* 0x00007c0001047983 */ /* 0x000ea20000300800 */
[----:B------:R-:W-:Y:S01]  /*22490*/  ULDC.64 UR6, c[0x0][0xc08] ;  /* 0x0003020000067ab9 */ /* 0x000fe20000000a00 */
[----:B------:R-:W-:Y:S02]  /*224a0*/  ULDC.64 UR4, c[0x0][0xc00] ;  /* 0x0003000000047ab9 */ /* 0x000fe40000000a00 */
[----:B0-----:R-:W3:Y:S04]  /*224b0*/  LDL.LU R0, [R1+0x80] ;  /* 0x0000800001007983 */ /* 0x001ee80000300800 */
[----:B------:R-:W4:Y:S01]  /*224c0*/  LDL R8, [R1+0x74] ;  /* 0x0000740001087983 */ /* 0x000f220000100800 */
[----:B------:R-:W-:Y:S01]  /*224d0*/  ISETP.NE.U32.AND P1, PT, RZ, UR6, PT ;  /* 0x00000006ff007c0c */ /* 0x000fe2000bf25070 */
[----:B------:R-:W-:Y:S01]  /*224e0*/  ULDC.64 UR8, c[0x0][0x208] ;  /* 0x0000820000087ab9 */ /* 0x000fe20000000a00 */
[----:B------:R-:W-:-:S02]  /*224f0*/  ISETP.NE.U32.AND P0, PT, RZ, UR4, PT ;  /* 0x00000004ff007c0c */ /* 0x000fc4000bf05070 */
[----:B------:R-:W-:Y:S01]  /*22500*/  ISETP.NE.AND.EX P1, PT, RZ, UR7, PT, P1 ;  /* 0x00000007ff007c0c */ /* 0x000fe2000bf25310 */
[----:B------:R-:W0:Y:S01]  /*22510*/  S2R R6, SR_TID.X ;  /* 0x0000000000067919 */ /* 0x000e220000002100 */
[----:B------:R-:W-:Y:S02]  /*22520*/  ISETP.NE.AND.EX P0, PT, RZ, UR5, PT, P0 ;  /* 0x00000005ff007c0c */ /* 0x000fe4000bf05300 */
[----:B------:R-:W-:Y:S01]  /*22530*/  MOV R15, RZ ;  /* 0x000000ff000f7202 */ /* 0x000fe20000000f00 */
[----:B0-----:R-:W-:-:S05]  /*22540*/  VIADD R7, R6, 0xffffff80 ;  /* 0xffffff8006077836 */ /* 0x001fca0000000000 */
[----:B------:R-:W-:Y:S02]  /*22550*/  ISETP.GT.AND P3, PT, R7, 0x7f, PT ;  /* 0x0000007f0700780c */ /* 0x000fe40003f64270 */
[----:B--2---:R-:W-:-:S04]  /*22560*/  IADD3 R2, P2, R4, UR4, RZ ;  /* 0x0000000404027c10 */ /* 0x004fc8000ff5e0ff */
[----:B---3--:R-:W-:Y:S02]  /*22570*/  IADD3.X R3, R0, UR5, RZ, P2, !PT ;  /* 0x0000000500037c10 */ /* 0x008fe400097fe4ff */
[----:B------:R-:W-:Y:S01]  /*22580*/  @P1 IADD3 R4, P2, R4, UR6, RZ ;  /* 0x0000000604041c10 */ /* 0x000fe2000ff5e0ff */
[----:B------:R-:W-:Y:S02]  /*22590*/  ULDC UR4, c[0x0][0xa88] ;  /* 0x0002a20000047ab9 */ /* 0x000fe40000000800 */
[----:B------:R0:W5:Y:S01]  /*225a0*/  @P0 LDG.E R15, desc[UR8][R2.64] ;  /* 0x00000008020f0981 */ /* 0x000162000c1e1900 */
[----:B------:R-:W-:Y:S01]  /*225b0*/  @P1 IADD3.X R5, R0, UR7, RZ, P2, !PT ;  /* 0x0000000700051c10 */ /* 0x000fe200097fe4ff */
[----:B------:R-:W-:Y:S01]  /*225c0*/  IMAD.U32 R0, RZ, RZ, UR4 ;  /* 0x00000004ff007e24 */ /* 0x000fe2000f8e00ff */
[----:B----4-:R-:W-:-:S05]  /*225d0*/  ISETP.NE.AND P2, PT, R8, RZ, PT ;  /* 0x000000ff0800720c */ /* 0x010fca0003f45270 */
[----:B------:R0:W5:Y:S08]  /*225e0*/  @P1 LDG.E R0, desc[UR8][R4.64] ;  /* 0x0000000804001981 */ /* 0x000170000c1e1900 */
[----:B------:R-:W2:Y:S02]  /*225f0*/  @!P2 LDC R8, c[0x0][0xad4] ;  /* 0x0002b500ff08ab82 */ /* 0x000ea40000000800 */
[----:B--2---:R0:W-:Y:S01]  /*22600*/  @!P2 STL [R1+0x74], R8 ;  /* 0x000074080100a387 */ /* 0x0041e20000100800 */
[----:B------:R-:W-:Y:S01]  /*22610*/  ISETP.GT.AND P2, PT, R8, 0x1, PT ;  /* 0x000000010800780c */ /* 0x000fe20003f44270 */
[----:B------:R-:W-:-:S12]  /*22620*/  @P1 BRA `(.L_x_670) ;  /* 0x0000000000141947 */ /* 0x000fd80003800000 */
[----:B------:R-:W-:Y:S05]  /*22630*/  @!P0 BRA `(.L_x_670) ;  /* 0x0000000000108947 */ /* 0x000fea0003800000 */
[----:B------:R-:W-:Y:S02]  /*22640*/  ULDC.64 UR4, c[0x0][0x208] ;  /* 0x0000820000047ab9 */ /* 0x000fe40000000a00 */
[----:B0-----:R-:W2:Y:S04]  /*22650*/  LDG.E R5, desc[UR4][R2.64] ;  /* 0x0000000402057981 */ /* 0x001ea8000c1e1900 */
[----:B-----5:R-:W2:Y:S02]  /*22660*/  LDG.E R0, desc[UR4][R2.64+0x4] ;  /* 0x0000040402007981 */ /* 0x020ea4000c1e1900 */
[----:B--2---:R-:W-:-:S07]  /*22670*/  IADD3 R0, -R5, R0, RZ ;  /* 0x0000000005007210 */ /* 0x004fce0007ffe1ff */
.L_x_670:
[----:B0-----:R-:W2:Y:S04]  /*22680*/  LDL.LU R3, [R1+0x78] ;  /* 0x0000780001037983 */ /* 0x001ea80000300800 */
[----:B------:R-:W3:Y:S01]  /*22690*/  LDL.LU R2, [R1+0x110] ;  /* 0x0001100001027983 */ /* 0x000ee20000300800 */
[----:B------:R-:W-:Y:S01]  /*226a0*/  BSSY B1, `(.L_x_671) ;  /* 0x0000039000017945 */ /* 0x000fe20003800000 */
[----:B-----5:R-:W-:Y:S02]  /*226b0*/  SHF.R.S32.HI R24, RZ, 0x1f, R15 ;  /* 0x0000001fff187819 */ /* 0x020fe4000001140f */
[----:B--2---:R-:W-:Y:S02]  /*226c0*/  SEL R29, R3, RZ, !P0 ;  /* 0x000000ff031d7207 */ /* 0x004fe40004000000 */
[----:B---3--:R-:W-:Y:S01]  /*226d0*/  SEL R26, R2, RZ, !P0 ;  /* 0x000000ff021a7207 */ /* 0x008fe20004000000 */
[----:B------:R-:W-:Y:S06]  /*226e0*/  @P3 BRA `(.L_x_672) ;  /* 0x0000000000d03947 */ /* 0x000fec0003800000 */
[----:B------:R-:W2:Y:S01]  /*226f0*/  LDL R2, [R1+0x88] ;  /* 0x0000880001027983 */ /* 0x000ea20000100800 */
[----:B------:R-:W0:Y:S02]  /*22700*/  LDC R31, c[0x0][0xbe8] ;  /* 0x0002fa00ff1f7b82 */ /* 0x000e240000000800 */
[----:B0-----:R-:W-:Y:S02]  /*22710*/  IMAD R3, R0, R31, RZ ;  /* 0x0000001f00037224 */ /* 0x001fe400078e02ff */
[----:B--2---:R-:W-:-:S04]  /*22720*/  IMAD R2, R2, 0x80, R6 ;  /* 0x0000008002027824 */ /* 0x004fc800078e0206 */
[----:B------:R-:W-:-:S05]  /*22730*/  VIADD R28, R2, 0xffffff80 ;  /* 0xffffff80021c7836 */ /* 0x000fca0000000000 */
[----:B------:R-:W-:-:S13]  /*22740*/  ISETP.GE.AND P0, PT, R28, R3, PT ;  /* 0x000000031c00720c */ /* 0x000fda0003f06270 */
[----:B------:R-:W-:Y:S05]  /*22750*/  @P0 BRA `(.L_x_672) ;  /* 0x0000000000b40947 */ /* 0x000fea0003800000 */
[----:B------:R-:W2:Y:S01]  /*22760*/  LDL.LU R30, [R1+0x8c] ;  /* 0x00008c00011e7983 */ /* 0x000ea20000300800 */
[----:B------:R-:W-:Y:S01]  /*22770*/  ISETP.GT.AND P0, PT, R8, 0x1, PT ;  /* 0x000000010800780c */ /* 0x000fe20003f04270 */
[----:B------:R-:W-:Y:S01]  /*22780*/  IMAD.MOV.U32 R21, RZ, RZ, R28 ;  /* 0x000000ffff157224 */ /* 0x000fe200078e001c */
[----:B------:R-:W-:Y:S01]  /*22790*/  MOV R20, 0x9b8 ;  /* 0x000009b800147802 */ /* 0x000fe20000000f00 */
[----:B------:R-:W0:Y:S01]  /*227a0*/  LDC.64 R8, c[0x0][0xba8] ;  /* 0x0002ea00ff087b82 */ /* 0x000e220000000a00 */
[----:B------:R-:W-:Y:S01]  /*227b0*/  ISETP.NE.AND P1, PT, R31, 0x1, PT ;  /* 0x000000011f00780c */ /* 0x000fe20003f25270 */
[----:B------:R-:W-:Y:S01]  /*227c0*/  ULDC.64 UR4, c[0x0][0x208] ;  /* 0x0000820000047ab9 */ /* 0x000fe20000000a00 */
[----:B------:R-:W-:-:S05]  /*227d0*/  SEL R20, R20, 0x978, P0 ;  /* 0x0000097814147807 */ /* 0x000fca0000000000 */
[----:B------:R-:W3:Y:S08]  /*227e0*/  LDC.64 R2, c[0x0][R20+0x220] ;  /* 0x0000880014027b82 */ /* 0x000ef00000000a00 */
[----:B------:R-:W4:Y:S08]  /*227f0*/  LDC.64 R10, c[0x0][R20+0x218] ;  /* 0x00008600140a7b82 */ /* 0x000f300000000a00 */
[----:B------:R-:W5:Y:S08]  /*22800*/  LDC.64 R4, c[0x0][R20+0x228] ;  /* 0x00008a0014047b82 */ /* 0x000f700000000a00 */
[----:B------:R-:W1:Y:S08]  /*22810*/  @P1 LDC R13, c[0x0][0xbec] ;  /* 0x0002fb00ff0d1b82 */ /* 0x000e700000000800 */
[----:B------:R-:W5:Y:S08]  /*22820*/  LDC.64 R6, c[0x0][R20+0x210] ;  /* 0x0000840014067b82 */ /* 0x000f700000000a00 */
[----:B------:R-:W5:Y:S01]  /*22830*/  @P1 LDC R27, c[0x0][0xbf0] ;  /* 0x0002fc00ff1b1b82 */ /* 0x000f620000000800 */
[----:B-1----:R-:W-:-:S07]  /*22840*/  @P1 IMAD.HI.U32 R14, R28, R13, RZ ;  /* 0x0000000d1c0e1227 */ /* 0x002fce00078e00ff */
[----:B0-----:R-:W0:Y:S01]  /*22850*/  @!P0 LDC R8, c[0x0][0xb50] ;  /* 0x0002d400ff088b82 */ /* 0x001e220000000800 */
[-C--:B---3--:R-:W-:Y:S02]  /*22860*/  IMAD R3, R3, R29.reuse, RZ ;  /* 0x0000001d03037224 */ /* 0x088fe400078e02ff */
[----:B------:R-:W-:-:S05]  /*22870*/  IMAD.WIDE.U32 R12, R2, R29, RZ ;  /* 0x0000001d020c7225 */ /* 0x000fca00078e00ff */
[----:B------:R-:W1:Y:S01]  /*22880*/  @!P0 LDC R9, c[0x0][0xb54] ;  /* 0x0002d500ff098b82 */ /* 0x000e620000000800 */
[-C--:B----4-:R-:W-:Y:S02]  /*22890*/  IMAD R25, R11, R223.reuse, RZ ;  /* 0x000000df0b197224 */ /* 0x090fe400078e02ff */
[----:B------:R-:W-:Y:S01]  /*228a0*/  IMAD.WIDE.U32 R10, R10, R223, RZ ;  /* 0x000000df0a0a7225 */ /* 0x000fe200078e00ff */
[----:B-----5:R-:W-:-:S03]  /*228b0*/  @P1 SHF.R.U32.HI R21, RZ, R27, R14 ;  /* 0x0000001bff151219 */ /* 0x020fc6000001160e */
[----:B------:R-:W-:Y:S01]  /*228c0*/  IMAD R27, R2, R26, R3 ;  /* 0x0000001a021b7224 */ /* 0x000fe200078e0203 */
[----:B------:R-:W-:Y:S01]  /*228d0*/  IADD3 R10, P1, P3, R12, R10, R15 ;  /* 0x0000000a0c0a7210 */ /* 0x000fe20007b3e00f */
[----:B------:R-:W-:Y:S01]  /*228e0*/  IMAD.IADD R25, R11, 0x1, R25 ;  /* 0x000000010b197824 */ /* 0x000fe200078e0219 */
[----:B------:R-:W-:Y:S01]  /*228f0*/  IADD3 R2, -R21, RZ, RZ ;  /* 0x000000ff15027210 */ /* 0x000fe20007ffe1ff */
[----:B------:R-:W-:Y:S01]  /*22900*/  IMAD.IADD R27, R13, 0x1, R27 ;  /* 0x000000010d1b7824 */ /* 0x000fe200078e021b */
[----:B--2---:R-:W-:-:S05]  /*22910*/  SEL R3, R30, RZ, P0 ;  /* 0x000000ff1e037207 */ /* 0x004fca0000000000 */
[-C--:B------:R-:W-:Y:S02]  /*22920*/  IMAD R11, R5, R3.reuse, RZ ;  /* 0x00000003050b7224 */ /* 0x080fe400078e02ff */
[----:B------:R-:W-:-:S04]  /*22930*/  IMAD.WIDE.U32 R4, R4, R3, RZ ;  /* 0x0000000304047225 */ /* 0x000fc800078e00ff */
[----:B------:R-:W-:Y:S01]  /*22940*/  IMAD R3, R31, R2, R28 ;  /* 0x000000021f037224 */ /* 0x000fe200078e021c */
[----:B------:R-:W-:Y:S01]  /*22950*/  IADD3.X R2, R27, R25, R24, P1, P3 ;  /* 0x000000191b027210 */ /* 0x000fe20000fe6418 */
[----:B------:R-:W-:Y:S01]  /*22960*/  IMAD.IADD R11, R5, 0x1, R11 ;  /* 0x00000001050b7824 */ /* 0x000fe200078e020b */
[----:B------:R-:W-:Y:S02]  /*22970*/  IADD3 R4, P0, P1, R21, R10, R4 ;  /* 0x0000000a15047210 */ /* 0x000fe4000791e004 */
[----:B------:R-:W-:-:S04]  /*22980*/  SHF.R.S32.HI R21, RZ, 0x1f, R21 ;  /* 0x0000001fff157819 */ /* 0x000fc80000011415 */
[----:B------:R-:W-:Y:S01]  /*22990*/  IADD3.X R5, R21, R2, R11, P0, P1 ;  /* 0x0000000215057210 */ /* 0x000fe200007e240b */
[-C--:B------:R-:W-:Y:S01]  /*229a0*/  IMAD R2, R7, R3.reuse, RZ ;  /* 0x0000000307027224 */ /* 0x080fe200078e02ff */
[----:B------:R-:W-:Y:S01]  /*229b0*/  SHF.R.S32.HI R11, RZ, 0x1f, R3 ;  /* 0x0000001fff0b7819 */ /* 0x000fe20000011403 */
[----:B------:R-:W-:-:S04]  /*229c0*/  IMAD.WIDE.U32 R4, R6, R3, R4 ;  /* 0x0000000306047225 */ /* 0x000fc800078e0004 */
[----:B------:R-:W-:Y:S01]  /*229d0*/  IMAD R11, R6, R11, R2 ;  /* 0x0000000b060b7224 */ /* 0x000fe200078e0202 */
[----:B0-----:R-:W-:Y:S01]  /*229e0*/  LEA R8, P0, R4, R8, 0x2 ;  /* 0x0000000804087211 */ /* 0x001fe200078010ff */
[----:B------:R-:W-:-:S03]  /*229f0*/  IMAD.MOV.U32 R3, RZ, RZ, -0x800000 ;  /* 0xff800000ff037424 */ /* 0x000fc600078e00ff */
[----:B------:R-:W-:-:S04]  /*22a00*/  IADD3 R2, R5, R11, RZ ;  /* 0x0000000b05027210 */ /* 0x000fc80007ffe0ff */
[----:B-1----:R-:W-:-:S05]  /*22a10*/  LEA.HI.X R9, R4, R9, R2, 0x2, P0 ;  /* 0x0000000904097211 */ /* 0x002fca00000f1402 */
[----:B------:R0:W-:Y:S02]  /*22a20*/  STG.E desc[UR4][R8.64], R3 ;  /* 0x0000000308007986 */ /* 0x0001e4000c101904 */
.L_x_672:
[----:B------:R-:W-:Y:S05]  /*22a30*/  BSYNC B1 ;  /* 0x0000000000017941 */ /* 0x000fea0003800000 */
.L_x_671:
[----:B------:R-:W-:Y:S05]  /*22a40*/  @P2 BRA `(.L_x_667) ;  /* 0x0000000800342947 */ /* 0x000fea0003800000 */
[----:B------:R-:W0:Y:S01]  /*22a50*/  LDL.LU R2, [R1+0x88] ;  /* 0x0000880001027983 */ /* 0x000e220000300800 */
[----:B------:R-:W2:Y:S01]  /*22a60*/  LDC R11, c[0x0][0xbe8] ;  /* 0x0002fa00ff0b7b82 */ /* 0x000ea20000000800 */
[----:B------:R-:W-:Y:S01]  /*22a70*/  ULDC.64 UR4, c[0x0][0xaa0] ;  /* 0x0002a80000047ab9 */ /* 0x000fe20000000a00 */
[----:B------:R-:W-:Y:S01]  /*22a80*/  ULDC.64 UR6, c[0x0][0xaf0] ;  /* 0x0002bc0000067ab9 */ /* 0x000fe20000000a00 */
[----:B------:R-:W3:Y:S01]  /*22a90*/  LDL R4, [R1+0x70] ;  /* 0x0000700001047983 */ /* 0x000ee20000100800 */
[----:B------:R-:W-:Y:S01]  /*22aa0*/  BSSY B1, `(.L_x_673) ;  /* 0x0000042000017945 */ /* 0x000fe20003800000 */
[----:B--2---:R-:W-:-:S13]  /*22ab0*/  ISETP.NE.AND P0, PT, R11, 0x1, PT ;  /* 0x000000010b00780c */ /* 0x004fda0003f05270 */
[----:B------:R-:W2:Y:S08]  /*22ac0*/  @P0 LDC R6, c[0x0][0xbec] ;  /* 0x0002fb00ff060b82 */ /* 0x000eb00000000800 */
[----:B------:R-:W4:Y:S01]  /*22ad0*/  @P0 LDC R7, c[0x0][0xbf0] ;  /* 0x0002fc00ff070b82 */ /* 0x000f220000000800 */
[----:B0-----:R-:W-:Y:S02]  /*22ae0*/  IMAD.MOV.U32 R8, RZ, RZ, R2 ;  /* 0x000000ffff087224 */ /* 0x001fe400078e0002 */
[----:B------:R-:W-:Y:S01]  /*22af0*/  IMAD R2, R24, UR4, RZ ;  /* 0x0000000418027c24 */ /* 0x000fe2000f8e02ff */
[----:B---3--:R-:W-:Y:S01]  /*22b00*/  LEA R4, R4, R224, 0x5 ;  /* 0x000000e004047211 */ /* 0x008fe200078e28ff */
[----:B------:R-:W-:-:S02]  /*22b10*/  IMAD R12, R8, 0x80, R224 ;  /* 0x00000080080c7824 */ /* 0x000fc400078e02e0 */
[C---:B------:R-:W-:Y:S02]  /*22b20*/  IMAD R5, R15.reuse, UR5, R2 ;  /* 0x000000050f057c24 */ /* 0x040fe4000f8e0202 */
[----:B------:R-:W-:Y:S01]  /*22b30*/  IMAD.WIDE.U32 R2, R15, UR4, RZ ;  /* 0x000000040f027c25 */ /* 0x000fe2000f8e00ff */
[----:B------:R-:W-:-:S03]  /*22b40*/  ULDC.64 UR4, c[0x0][0xae8] ;  /* 0x0002ba0000047ab9 */ /* 0x000fc60000000a00 */
[----:B------:R-:W-:Y:S02]  /*22b50*/  IMAD R9, R8, 0x80, R4 ;  /* 0x0000008008097824 */ /* 0x000fe400078e0204 */
[----:B------:R-:W-:Y:S02]  /*22b60*/  IMAD.IADD R3, R3, 0x1, R5 ;  /* 0x0000000103037824 */ /* 0x000fe400078e0205 */
[----:B--2---:R-:W-:Y:S01]  /*22b70*/  @P0 IMAD.HI.U32 R4, R9, R6, RZ ;  /* 0x0000000609040227 */ /* 0x004fe200078e00ff */
[----:B------:R-:W-:-:S03]  /*22b80*/  MOV R5, R9 ;  /* 0x0000000900057202 */ /* 0x000fc60000000f00 */
[----:B------:R-:W-:Y:S01]  /*22b90*/  IMAD.WIDE.U32 R2, R223, UR4, R2 ;  /* 0x00000004df027c25 */ /* 0x000fe2000f8e0002 */
[----:B----4-:R-:W-:-:S03]  /*22ba0*/  @P0 SHF.R.U32.HI R5, RZ, R7, R4 ;  /* 0x00000007ff050219 */ /* 0x010fc60000011604 */
[----:B------:R-:W-:Y:S01]  /*22bb0*/  IMAD R6, R26, UR6, RZ ;  /* 0x000000061a067c24 */ /* 0x000fe2000f8e02ff */
[----:B------:R-:W-:Y:S01]  /*22bc0*/  SHF.R.S32.HI R4, RZ, 0x1f, R5 ;  /* 0x0000001fff047819 */ /* 0x000fe20000011405 */
[----:B------:R-:W-:Y:S01]  /*22bd0*/  IMAD R3, R223, UR5, R3 ;  /* 0x00000005df037c24 */ /* 0x000fe2000f8e0203 */
[----:B------:R-:W-:Y:S01]  /*22be0*/  ULDC.64 UR4, c[0x0][0xae0] ;  /* 0x0002b80000047ab9 */ /* 0x000fe20000000a00 */
[C---:B------:R-:W-:Y:S02]  /*22bf0*/  IMAD R7, R29.reuse, UR7, R6 ;  /* 0x000000071d077c24 */ /* 0x040fe4000f8e0206 */
[----:B------:R-:W-:-:S04]  /*22c00*/  IMAD.WIDE.U32 R2, R29, UR6, R2 ;  /* 0x000000061d027c25 */ /* 0x000fc8000f8e0002 */
[----:B------:R-:W-:Y:S02]  /*22c10*/  IMAD.MOV R6, RZ, RZ, -R5 ;  /* 0x000000ffff067224 */ /* 0x000fe400078e0a05 */
[----:B------:R-:W-:Y:S02]  /*22c20*/  IMAD.IADD R3, R3, 0x1, R7 ;  /* 0x0000000103037824 */ /* 0x000fe400078e0207 */
[----:B------:R-:W-:Y:S02]  /*22c30*/  IMAD R4, R4, UR4, RZ ;  /* 0x0000000404047c24 */ /* 0x000fe4000f8e02ff */
[----:B------:R-:W-:Y:S02]  /*22c40*/  IMAD R7, R11, R6, R9 ;  /* 0x000000060b077224 */ /* 0x000fe400078e0209 */
[C---:B------:R-:W-:Y:S02]  /*22c50*/  IMAD R9, R5.reuse, UR5, R4 ;  /* 0x0000000505097c24 */ /* 0x040fe4000f8e0204 */
[----:B------:R-:W-:Y:S01]  /*22c60*/  IMAD.WIDE.U32 R2, R5, UR4, R2 ;  /* 0x0000000405027c25 */ /* 0x000fe2000f8e0002 */
[----:B------:R-:W-:Y:S01]  /*22c70*/  SHF.R.S32.HI R4, RZ, 0x1f, R7 ;  /* 0x0000001fff047819 */ /* 0x000fe20000011407 */
[----:B------:R-:W-:-:S02]  /*22c80*/  ULDC.64 UR4, c[0x0][0xad8] ;  /* 0x0002b60000047ab9 */ /* 0x000fc40000000a00 */
[----:B------:R-:W-:Y:S01]  /*22c90*/  IMAD R15, R0, R11, RZ ;  /* 0x0000000b000f7224 */ /* 0x000fe200078e02ff */
[----:B------:R-:W-:Y:S01]  /*22ca0*/  IADD3 R3, R3, R9, RZ ;  /* 0x0000000903037210 */ /* 0x000fe20007ffe0ff */
[----:B------:R-:W-:Y:S02]  /*22cb0*/  IMAD R4, R4, UR4, RZ ;  /* 0x0000000404047c24 */ /* 0x000fe4000f8e02ff */
[C---:B------:R-:W-:Y:S01]  /*22cc0*/  VIADD R0, R12.reuse, 0x20 ;  /* 0x000000200c007836 */ /* 0x040fe20000000000 */
[-C--:B------:R-:W-:Y:S01]  /*22cd0*/  ISETP.GE.AND P2, PT, R12, R15.reuse, PT ;  /* 0x0000000f0c00720c */ /* 0x080fe20003f46270 */
[C---:B------:R-:W-:Y:S02]  /*22ce0*/  IMAD R5, R7.reuse, UR5, R4 ;  /* 0x0000000507057c24 */ /* 0x040fe4000f8e0204 */
[----:B------:R-:W-:Y:S01]  /*22cf0*/  IMAD.WIDE.U32 R2, R7, UR4, R2 ;  /* 0x0000000407027c25 */ /* 0x000fe2000f8e0002 */
[----:B------:R-:W-:Y:S01]  /*22d00*/  ULDC.64 UR4, c[0x0][0xa80] ;  /* 0x0002a00000047ab9 */ /* 0x000fe20000000a00 */
[----:B------:R-:W-:-:S02]  /*22d10*/  ISETP.GE.AND P1, PT, R0, R15, PT ;  /* 0x0000000f0000720c */ /* 0x000fc40003f26270 */
[----:B------:R-:W-:Y:S01]  /*22d20*/  IMAD.IADD R3, R3, 0x1, R5 ;  /* 0x0000000103037824 */ /* 0x000fe200078e0205 */
[----:B------:R-:W-:Y:S02]  /*22d30*/  LEA R10, P3, R2, UR4, 0x1 ;  /* 0x00000004020a7c11 */ /* 0x000fe4000f8608ff */
[----:B------:R-:W-:Y:S02]  /*22d40*/  IADD3 R0, R12, 0x40, RZ ;  /* 0x000000400c007810 */ /* 0x000fe40007ffe0ff */
[----:B------:R-:W-:Y:S01]  /*22d50*/  LEA.HI.X R11, R2, UR5, R3, 0x1, P3 ;  /* 0x00000005020b7c11 */ /* 0x000fe200098f0c03 */
[----:B------:R0:W2:Y:S01]  /*22d60*/  SHFL.IDX PT, R13, R10, RZ, 0x181f ;  /* 0x00181fff0a0d7589 */ /* 0x0000a200000e0000 */
[----:B------:R-:W-:-:S03]  /*22d70*/  ISETP.GE.AND P0, PT, R0, R15, PT ;  /* 0x0000000f0000720c */ /* 0x000fc60003f06270 */
[----:B------:R0:W3:Y:S01]  /*22d80*/  SHFL.IDX PT, R9, R11, RZ, 0x181f ;  /* 0x00181fff0b097589 */ /* 0x0000e200000e0000 */
[----:B------:R-:W-:Y:S09]  /*22d90*/  @P2 BRA `(.L_x_674) ;  /* 0x0000000000482947 */ /* 0x000ff20003800000 */
[----:B------:R-:W-:Y:S01]  /*22da0*/  ULDC UR4, c[0x0][0xac8] ;  /* 0x0002b20000047ab9 */ /* 0x000fe20000000800 */
[----:B------:R-:W-:Y:S01]  /*22db0*/  ULDC.64 UR6, c[0x0][0x208] ;  /* 0x0000820000067ab9 */ /* 0x000fe20000000a00 */
[----:B------:R-:W-:Y:S02]  /*22dc0*/  ISETP.GE.AND P5, PT, R16, UR4, PT ;  /* 0x0000000410007c0c */ /* 0x000fe4000bfa6270 */
[----:B------:R-:W-:Y:S02]  /*22dd0*/  ISETP.GE.AND P4, PT, R214, UR4, PT ;  /* 0x00000004d6007c0c */ /* 0x000fe4000bf86270 */
[----:B------:R-:W-:Y:S02]  /*22de0*/  ISETP.GE.AND P3, PT, R19, UR4, PT ;  /* 0x0000000413007c0c */ /* 0x000fe4000bf66270 */
[----:B------:R-:W-:-:S07]  /*22df0*/  ISETP.GE.AND P2, PT, R22, UR4, PT ;  /* 0x0000000416007c0c */ /* 0x000fce000bf46270 */
[----:B--2---:R-:W-:-:S04]  /*22e00*/  @!P5 LEA R2, P6, R16, R13, 0x1 ;  /* 0x0000000d1002d211 */ /* 0x004fc800078c08ff */
[----:B---3--:R-:W-:Y:S02]  /*22e10*/  @!P5 LEA.HI.X R3, R16, R9, R17, 0x1, P6 ;  /* 0x000000091003d211 */ /* 0x008fe400030f0c11 */
        /* <DEDUP_REMOVED lines=10> */
.L_x_674:
[----:B------:R-:W-:Y:S05]  /*22ec0*/  BSYNC B1 ;  /* 0x0000000000017941 */ /* 0x000fea0003800000 */
.L_x_673:
[----:B---34-:R3:W4:Y:S01]  /*22ed0*/  SHFL.IDX PT, R9, R11, 0x1, 0x181f ;  /* 0x00381f000b097f89 */ /* 0x01872200000e0000 */
        /* <DEDUP_REMOVED lines=21> */
.L_x_676:
[----:B------:R-:W-:Y:S05]  /*23030*/  BSYNC B1 ;  /* 0x0000000000017941 */ /* 0x000fea0003800000 */
.L_x_675:
[----:B0---4-:R0:W4:Y:S01]  /*23040*/  SHFL.IDX PT, R9, R11, 0x2, 0x181f ;  /* 0x00581f000b097f89 */ /* 0x01112200000e0000 */
        /* <DEDUP_REMOVED lines=12> */
[----:B----4-:R-:W-:Y:S02]  /*23110*/  @!P3 LEA.HI.X R3, R16, R9, R17, 0x1, P6 ;  /* 0x000000091003b211 */ /* 0x010fe400030f0c11 */
        /* <DEDUP_REMOVED lines=8> */
.L_x_678:
[----:B------:R-:W-:Y:S05]  /*231a0*/  BSYNC B1 ;  /* 0x0000000000017941 */ /* 0x000fea0003800000 */
.L_x_677:
[----:B------:R-:W-:Y:S01]  /*231b0*/  VIADD R0, R12, 0x60 ;  /* 0x000000600c007836 */ /* 0x000fe20000000000 */
[----:B0--3--:R-:W0:Y:S04]  /*231c0*/  SHFL.IDX PT, R11, R11, 0x3, 0x181f ;  /* 0x00781f000b0b7f89 */ /* 0x009e2800000e0000 */
[----:B------:R-:W-:Y:S01]  /*231d0*/  ISETP.GE.AND P0, PT, R0, R15, PT ;  /* 0x0000000f0000720c */ /* 0x000fe20003f06270 */
[----:B----4-:R3:W4:-:S12]  /*231e0*/  SHFL.IDX PT, R9, R10, 0x3, 0x181f ;  /* 0x00781f000a097f89 */ /* 0x01071800000e0000 */
[----:B---3--:R-:W-:Y:S05]  /*231f0*/  @P0 BRA `(.L_x_667) ;  /* 0x0000000000480947 */ /* 0x008fea0003800000 */
[----:B------:R-:W-:Y:S01]  /*23200*/  ULDC UR4, c[0x0][0xac8] ;  /* 0x0002b20000047ab9 */ /* 0x000fe20000000800 */
[----:B------:R-:W-:Y:S01]  /*23210*/  ULDC.64 UR6, c[0x0][0x208] ;  /* 0x0000820000067ab9 */ /* 0x000fe20000000a00 */
[----:B------:R-:W-:Y:S02]  /*23220*/  ISETP.GE.AND P3, PT, R16, UR4, PT ;  /* 0x0000000410007c0c */ /* 0x000fe4000bf66270 */
[----:B------:R-:W-:Y:S02]  /*23230*/  ISETP.GE.AND P2, PT, R214, UR4, PT ;  /* 0x00000004d6007c0c */ /* 0x000fe4000bf46270 */
[----:B------:R-:W-:Y:S02]  /*23240*/  ISETP.GE.AND P1, PT, R19, UR4, PT ;  /* 0x0000000413007c0c */ /* 0x000fe4000bf26270 */
[----:B------:R-:W-:-:S07]  /*23250*/  ISETP.GE.AND P0, PT, R22, UR4, PT ;  /* 0x0000000416007c0c */ /* 0x000fce000bf06270 */
[-C--:B----4-:R-:W-:Y:S02]  /*23260*/  @!P3 LEA R2, P6, R16, R9.reuse, 0x1 ;  /* 0x000000091002b211 */ /* 0x090fe400078c08ff */
[-C--:B------:R-:W-:Y:S02]  /*23270*/  @!P2 LEA R4, P5, R212, R9.reuse, 0x1 ;  /* 0x00000009d404a211 */ /* 0x080fe400078a08ff */
[C---:B------:R-:W-:Y:S02]  /*23280*/  @!P1 LEA R6, P4, R19.reuse, R9, 0x1 ;  /* 0x0000000913069211 */ /* 0x040fe400078808ff */
        /* <DEDUP_REMOVED lines=9> */
.L_x_667:
[----:B------:R-:W-:Y:S05]  /*23320*/  BSYNC B0 ;  /* 0x0000000000007941 */ /* 0x000fea0003800000 */
.L_x_657:
[----:B------:R-:W-:Y:S02]  /*23330*/  ULDC UR4, c[0x0][0xc3c] ;  /* 0x00030f0000047ab9 */ /* 0x000fe40000000800 */
[----:B-1----:R-:W-:-:S13]  /*23340*/  ISETP.GE.AND P0, PT, R131, UR4, PT ;  /* 0x0000000483007c0c */ /* 0x002fda000bf06270 */
[----:B------:R-:W-:Y:S05]  /*23350*/  @!P0 BRA `(.L_x_679) ;  /* 0xfffffde800088947 */ /* 0x000fea000383ffff */
[----:B------:R-:W-:Y:S05]  /*23360*/  BRA `(.L_x_434) ;  /* 0x0000007800807947 */ /* 0x000fea0003800000 */
.L_x_432:
[----:B------:R-:W-:-:S08]  /*23370*/  NOP ;  /* 0x0000000000007918 */ /* 0x000fd00000000000 */
[----:B------:R-:W0:-:S00]  /*23380*/  USETMAXREG.DEALLOC.CTAPOOL 0x28 ;  /* 0x00000028000079c8 */ /* 0x000e0000080e0500 */
[----:B0-----:R-:W-:Y:S02]  /*23390*/  LOP3.LUT R2, R2, 0x3, RZ, 0xc0, !PT ;  /* 0x0000000302027812 */ /* 0x001fe400078ec0ff */
[----:B------:R-:W-:Y:S02]  /*233a0*/  LOP3.LUT R18, R18, 0xffffffbf, RZ, 0xc0, !PT ;  /* 0xffffffbf12127812 */ /* 0x000fe400078ec0ff */
[----:B------:R-:W-:Y:S02]  /*233b0*/  MOV R6, RZ ;  /* 0x000000ff00067202 */ /* 0x000fe40000000f00 */
        /* <DEDUP_REMOVED lines=11> */
.L_x_680:
[----:B------:R-:W-:Y:S01]  /*23470*/  LOP3.LUT R7, R0, 0x1f, RZ, 0xc0, !PT ;  /* 0x0000001f00077812 */ /* 0x000fe200078ec0ff */
[----:B------:R-:W-:Y:S01]  /*23480*/  ULDC UR4, c[0x0][0xc3c] ;  /* 0x00030f0000047ab9 */ /* 0x000fe20000000800 */
[----:B------:R-:W-:Y:S01]  /*23490*/  IMAD.MOV.U32 R9, RZ, RZ, RZ ;  /* 0x000000ffff097224 */ /* 0x000fe200078e00ff */
[----:B------:R-:W-:Y:S01]  /*234a0*/  ULDC.64 UR6, c[0x0][0x208] ;  /* 0x0000820000067ab9 */ /* 0x000fe20000000a00 */
[----:B------:R-:W-:Y:S01]  /*234b0*/  ISETP.NE.AND P0, PT, R7, 0x1f, PT ;  /* 0x0000001f0700780c */ /* 0x000fe20003f05270 */
[----:B------:R-:W-:-:S03]  /*234c0*/  ULDC UR5, c[0x0][0xc38] ;  /* 0x00030e0000057ab9 */ /* 0x000fc60000000800 */
[----:B------:R-:W-:-:S13]  /*234d0*/  ISETP.GE.OR P1, PT, R7, UR4, !P0 ;  /* 0x0000000407007c0c */ /* 0x000fda000c726670 */
[----:B------:R-:W0:Y:S08]  /*234e0*/  @!P1 LDC.64 R4, c[0x0][0xc80] ;  /* 0x00032000ff049b82 */ /* 0x000e300000000a00 */
[----:B------:R-:W1:Y:S01]  /*234f0*/  @!P1 LDC.64 R2, c[0x0][0xc78] ;  /* 0x00031e00ff029b82 */ /* 0x000e620000000a00 */
[----:B0-----:R-:W-:-:S05]  /*23500*/  @!P1 IMAD.WIDE.U32 R4, R7, 0x4, R4 ;  /* 0x0000000407049825 */ /* 0x001fca00078e0004 */
[----:B------:R-:W2:Y:S01]  /*23510*/  @!P1 LDG.E R6, desc[UR6][R4.64] ;  /* 0x0000000604069981 */ /* 0x000ea2000c1e1900 */
[----:B-1----:R-:W-:-:S05]  /*23520*/  @!P1 IMAD.WIDE.U32 R2, R7, 0x4, R2 ;  /* 0x0000000407029825 */ /* 0x002fca00078e0002 */
[----:B------:R-:W2:Y:S01]  /*23530*/  @!P1 LDG.E R9, desc[UR6][R2.64] ;  /* 0x0000000602099981 */ /* 0x000ea2000c1e1900 */
[C---:B------:R-:W-:Y:S02]  /*23540*/  ISETP.NE.AND P1, PT, R7.reuse, RZ, PT ;  /* 0x000000ff0700720c */ /* 0x040fe40003f25270 */
[C---:B------:R-:W-:Y:S02]  /*23550*/  ISETP.GE.U32.AND P2, PT, R7.reuse, 0x2, PT ;  /* 0x000000020700780c */ /* 0x040fe40003f46070 */
[C---:B------:R-:W-:Y:S02]  /*23560*/  ISETP.GE.U32.AND P3, PT, R7.reuse, 0x4, PT ;  /* 0x000000040700780c */ /* 0x040fe40003f66070 */
[C---:B------:R-:W-:Y:S02]  /*23570*/  ISETP.GE.U32.AND P4, PT, R7.reuse, 0x8, PT ;  /* 0x000000080700780c */ /* 0x040fe40003f86070 */
[----:B------:R-:W-:Y:S01]  /*23580*/  ISETP.GE.U32.AND P5, PT, R7, 0x10, PT ;  /* 0x000000100700780c */ /* 0x000fe20003fa6070 */
[----:B------:R-:W0:Y:S01]  /*23590*/  S2UR UR6, SR_CTAID.X ;  /* 0x00000000000679c3 */ /* 0x000e220000002500 */
[----:B------:R-:W-:Y:S01]  /*235a0*/  UMOV UR4, URZ ;  /* 0x0000003f00047c82 */ /* 0x000fe20008000000 */
[----:B--2---:R-:W-:-:S05]  /*235b0*/  IMAD R8, R6, R9, RZ ;  /* 0x0000000906087224 */ /* 0x004fca00078e02ff */
        /* <DEDUP_REMOVED lines=23> */
.L_x_684:
[----:B------:R-:W0:Y:S01]  /*23730*/  LDC R2, c[0x0][0xc3c] ;  /* 0x00030f00ff027b82 */ /* 0x000e220000000800 */
[----:B------:R-:W-:Y:S01]  /*23740*/  UIADD3 UR4, UR4, 0x1f, URZ ;  /* 0x0000001f04047890 */ /* 0x000fe2000fffe03f */
[----:B------:R-:W-:Y:S02]  /*23750*/  ULDC UR7, c[0x0][0xc3c] ;  /* 0x00030f0000077ab9 */ /* 0x000fe40000000800 */
[----:B------:R-:W-:-:S03]  /*23760*/  MOV R27, UR7 ;  /* 0x00000007001b7c02 */ /* 0x000fc60008000f00 */
[----:B0-----:R-:W-:-:S13]  /*23770*/  ISETP.LE.AND P6, PT, R2, UR4, PT ;  /* 0x0000000402007c0c */ /* 0x001fda000bfc3270 */
[----:B------:R-:W-:Y:S05]  /*23780*/  @P6 BRA `(.L_x_683) ;  /* 0x0000000400b06947 */ /* 0x000fea0003800000 */
[----:B------:R-:W-:Y:S01]  /*23790*/  VIADD R9, R7, UR4 ;  /* 0x0000000407097c36 */ /* 0x000fe20008000000 */
[----:B------:R-:W-:Y:S01]  /*237a0*/  ULDC.64 UR8, c[0x0][0x208] ;  /* 0x0000820000087ab9 */ /* 0x000fe20000000a00 */
[----:B------:R-:W-:-:S03]  /*237b0*/  IMAD.MOV.U32 R6, RZ, RZ, RZ ;  /* 0x000000ffff067224 */ /* 0x000fc600078e00ff */
[----:B------:R-:W-:-:S13]  /*237c0*/  ISETP.GE.OR P6, PT, R9, R2, !P0 ;  /* 0x000000020900720c */ /* 0x000fda00047c6670 */
[----:B------:R-:W0:Y:S08]  /*237d0*/  @!P6 LDC.64 R4, c[0x0][0xc80] ;  /* 0x00032000ff04eb82 */ /* 0x000e300000000a00 */
[----:B------:R-:W1:Y:S01]  /*237e0*/  @!P6 LDC.64 R2, c[0x0][0xc78] ;  /* 0x00031e00ff02eb82 */ /* 0x000e620000000a00 */
[----:B0-----:R-:W-:-:S05]  /*237f0*/  @!P6 IMAD.WIDE R4, R9, 0x4, R4 ;  /* 0x000000040904e825 */ /* 0x001fca00078e0204 */
[----:B------:R-:W2:Y:S01]  /*23800*/  @!P6 LDG.E R6, desc[UR8][R4.64] ;  /* 0x000000080406e981 */ /* 0x000ea2000c1e1900 */
[----:B-1----:R-:W-:Y:S01]  /*23810*/  @!P6 IMAD.WIDE R2, R9, 0x4, R2 ;  /* 0x000000040902e825 */ /* 0x002fe200078e0202 */
[----:B------:R-:W-:-:S06]  /*23820*/  MOV R9, RZ ;  /* 0x000000ff00097202 */ /* 0x000fcc0000000f00 */
        /* <DEDUP_REMOVED lines=9> */
[----:B0-----:R-:W-:-:S04]  /*238c0*/  SEL R12, R12, RZ, P3 ;  /* 0x000000ff0c0c7207 */ /* 0x001fc80001800000 */
[----:B------:R-:W-:-:S05]  /*238d0*/  IADD3 R12, R11, R12, RZ ;  /* 0x0000000c0b0c7210 */ /* 0x000fca0007ffe0ff */
[----:B------:R-:W0:Y:S02]  /*238e0*/  SHFL.UP PT, R2, R12, 0x8, RZ ;  /* 0x050000000c027989 */ /* 0x000e2400000e00ff */
[----:B0-----:R-:W-:-:S05]  /*238f0*/  SEL R3, R2, RZ, P4 ;  /* 0x000000ff02037207 */ /* 0x001fca0002000000 */
[----:B------:R-:W-:-:S05]  /*23900*/  IMAD.IADD R3, R12, 0x1, R3 ;  /* 0x000000010c037824 */ /* 0x000fca00078e0203 */
[----:B------:R-:W0:Y:S02]  /*23910*/  SHFL.UP PT, R2, R3, 0x10, RZ ;  /* 0x0600000003027989 */ /* 0x000e2400000e00ff */
[----:B0-----:R-:W-:-:S05]  /*23920*/  SEL R2, R2, RZ, P5 ;  /* 0x000000ff02027207 */ /* 0x001fca0002800000 */
[----:B------:R-:W-:-:S05]  /*23930*/  IMAD.IADD R5, R3, 0x1, R2 ;  /* 0x0000000103057824 */ /* 0x000fca00078e0202 */
[----:B------:R-:W0:Y:S02]  /*23940*/  SHFL.IDX PT, R2, R5, 0x1f, 0x1f ;  /* 0x03e01f0005027f89 */ /* 0x000e2400000e0000 */
[----:B0-----:R-:W-:-:S05]  /*23950*/  IMAD R3, R2, UR5, RZ ;  /* 0x0000000502037c24 */ /* 0x001fca000f8e02ff */
[----:B------:R-:W-:-:S04]  /*23960*/  IADD3 R8, R3, R8, RZ ;  /* 0x0000000803087210 */ /* 0x000fc80007ffe0ff */
[----:B------:R-:W-:-:S13]  /*23970*/  ISETP.GT.AND P6, PT, R8, UR6, PT ;  /* 0x0000000608007c0c */ /* 0x000fda000bfc4270 */
[----:B------:R-:W-:Y:S05]  /*23980*/  @!P6 BRA `(.L_x_684) ;  /* 0xfffffffc0068e947 */ /* 0x000fea000383ffff */
.L_x_682:
[----:B------:R-:W-:Y:S02]  /*23990*/  IMAD.IADD R11, R8, 0x1, -R3 ;  /* 0x00000001080b7824 */ /* 0x000fe400078e0a03 */
[----:B------:R-:W-:Y:S02]  /*239a0*/  IMAD.MOV.U32 R24, RZ, RZ, RZ ;  /* 0x000000ffff187224 */ /* 0x000fe400078e00ff */
        /* <DEDUP_REMOVED lines=12> */
[----:B0-----:R-:W-:Y:S01]  /*23a70*/  IADD3 R12, RZ, -R3, RZ ;  /* 0x80000003ff0c7210 */ /* 0x001fe20007ffe0ff */
[----:B-12---:R-:W-:Y:S06]  /*23a80*/  @!P0 BRA `(.L_x_685) ;  /* 0x0000000000088947 */ /* 0x006fec0003800000 */
[----:B------:R-:W-:-:S06]  /*23a90*/  VIADD R24, R27, 0xffffffff ;  /* 0xffffffff1b187836 */ /* 0x000fcc0000000000 */
[----:B------:R0:W1:Y:S02]  /*23aa0*/  SHFL.IDX PT, R24, R5, R24, 0x1f ;  /* 0x00001f1805187589 */ /* 0x00006400000e0000 */
.L_x_685:
[----:B-1----:R-:W-:Y:S01]  /*23ab0*/  IMAD R24, R24, UR5, R11 ;  /* 0x0000000518187c24 */ /* 0x002fe2000f8e020b */
[----:B------:R-:W-:Y:S01]  /*23ac0*/  MOV R11, R12 ;  /* 0x0000000c000b7202 */ /* 0x000fe20000000f00 */
[----:B------:R-:W-:Y:S01]  /*23ad0*/  IMAD.MOV.U32 R2, RZ, RZ, RZ ;  /* 0x000000ffff027224 */ /* 0x000fe200078e00ff */
[----:B------:R-:W-:Y:S01]  /*23ae0*/  IABS R12, R6 ;  /* 0x00000006000c7213 */ /* 0x000fe20000000000 */
[----:B------:R-:W-:Y:S01]  /*23af0*/  VIADD R27, R27, UR4 ;  /* 0x000000041b1b7c36 */ /* 0x000fe20008000000 */
[----:B------:R-:W-:Y:S01]  /*23b00*/  IADD3 R25, -R24, UR6, RZ ;  /* 0x0000000618197c10 */ /* 0x000fe2000fffe1ff */
[----:B------:R-:W-:Y:S01]  /*23b10*/  IMAD R11, R11, R4, RZ ;  /* 0x000000040b0b7224 */ /* 0x000fe200078e02ff */
[----:B0-----:R-:W-:Y:S01]  /*23b20*/  IABS R5, R9 ;  /* 0x0000000900057213 */ /* 0x001fe20000000000 */
[----:B------:R-:W-:Y:S01]  /*23b30*/  IMAD.MOV R12, RZ, RZ, -R12 ;  /* 0x000000ffff0c7224 */ /* 0x000fe200078e0a0c */
[----:B------:R-:W-:Y:S01]  /*23b40*/  IABS R10, R25 ;  /* 0x00000019000a7213 */ /* 0x000fe20000000000 */
[----:B------:R-:W-:Y:S01]  /*23b50*/  IMAD.HI.U32 R2, R3, R11, R2 ;  /* 0x0000000b03027227 */ /* 0x000fe200078e0002 */
[----:B------:R-:W0:Y:S02]  /*23b60*/  I2F.RP R8, R5 ;  /* 0x0000000500087306 */ /* 0x000e240000209400 */
[----:B------:R-:W-:Y:S01]  /*23b70*/  MOV R3, R10 ;  /* 0x0000000a00037202 */ /* 0x000fe20000000f00 */
[----:B------:R-:W-:-:S04]  /*23b80*/  IMAD.MOV.U32 R10, RZ, RZ, R12 ;  /* 0x000000ffff0a7224 */ /* 0x000fc800078e000c */
[----:B------:R-:W-:-:S04]  /*23b90*/  IMAD.HI.U32 R2, R2, R3, RZ ;  /* 0x0000000302027227 */ /* 0x000fc800078e00ff */
[----:B------:R-:W-:Y:S01]  /*23ba0*/  IMAD R3, R2, R10, R3 ;  /* 0x0000000a02037224 */ /* 0x000fe200078e0203 */
[----:B0-----:R-:W0:Y:S04]  /*23bb0*/  MUFU.RCP R8, R8 ;  /* 0x0000000800087308 */ /* 0x001e280000001000 */
[----:B------:R-:W-:-:S13]  /*23bc0*/  ISETP.GT.U32.AND P1, PT, R4, R3, PT ;  /* 0x000000030400720c */ /* 0x000fda0003f24070 */
[----:B------:R-:W-:Y:S02]  /*23bd0*/  @!P1 IMAD.IADD R3, R3, 0x1, -R4 ;  /* 0x0000000103039824 */ /* 0x000fe400078e0a04 */
[----:B------:R-:W-:Y:S01]  /*23be0*/  @!P1 VIADD R2, R2, 0x1 ;  /* 0x0000000102029836 */ /* 0x000fe20000000000 */
[----:B0-----:R-:W-:Y:S02]  /*23bf0*/  IADD3 R10, R8, 0xffffffe, RZ ;  /* 0x0ffffffe080a7810 */ /* 0x001fe40007ffe0ff */
[----:B------:R-:W-:Y:S02]  /*23c00*/  ISETP.GE.U32.AND P0, PT, R3, R4, PT ;  /* 0x000000040300720c */ /* 0x000fe40003f06070 */
[----:B------:R-:W-:Y:S01]  /*23c10*/  LOP3.LUT R4, R25, R6, RZ, 0x3c, !PT ;  /* 0x0000000619047212 */ /* 0x000fe200078e3cff */
[----:B------:R0:W1:Y:S01]  /*23c20*/  F2I.FTZ.U32.TRUNC.NTZ R3, R10 ;  /* 0x0000000a00037305 */ /* 0x000062000021f000 */
[----:B------:R-:W-:Y:S02]  /*23c30*/  ISETP.NE.AND P1, PT, R6, RZ, PT ;  /* 0x000000ff0600720c */ /* 0x000fe40003f25270 */
[----:B------:R-:W-:-:S02]  /*23c40*/  ISETP.GE.AND P2, PT, R4, RZ, PT ;  /* 0x000000ff0400720c */ /* 0x000fc40003f46270 */
[----:B0-----:R-:W-:-:S05]  /*23c50*/  IABS R10, R9 ;  /* 0x00000009000a7213 */ /* 0x001fca0000000000 */
[----:B------:R-:W-:Y:S01]  /*23c60*/  @P0 VIADD R2, R2, 0x1 ;  /* 0x0000000102020836 */ /* 0x000fe20000000000 */
[----:B------:R-:W-:-:S04]  /*23c70*/  IADD3 R10, RZ, -R10, RZ ;  /* 0x8000000aff0a7210 */ /* 0x000fc80007ffe0ff */
[----:B------:R-:W-:Y:S01]  /*23c80*/  MOV R8, R2 ;  /* 0x0000000200087202 */ /* 0x000fe20000000f00 */
[----:B-1----:R-:W-:-:S04]  /*23c90*/  IMAD.MOV R2, RZ, RZ, -R3 ;  /* 0x000000ffff027224 */ /* 0x002fc800078e0a03 */
[----:B------:R-:W-:Y:S01]  /*23ca0*/  @!P2 IMAD.MOV R8, RZ, RZ, -R8 ;  /* 0x000000ffff08a224 */ /* 0x000fe200078e0a08 */
[----:B------:R-:W-:Y:S01]  /*23cb0*/  @!P1 LOP3.LUT R8, RZ, R6, RZ, 0x33, !PT ;  /* 0x00000006ff089212 */ /* 0x000fe200078e33ff */
[----:B------:R-:W-:Y:S02]  /*23cc0*/  IMAD R11, R2, R5, RZ ;  /* 0x00000005020b7224 */ /* 0x000fe400078e02ff */
[----:B------:R-:W-:Y:S01]  /*23cd0*/  IMAD.MOV.U32 R2, RZ, RZ, RZ ;  /* 0x000000ffff027224 */ /* 0x000fe200078e00ff */
[-C--:B------:R-:W-:Y:S01]  /*23ce0*/  IABS R4, R8.reuse ;  /* 0x0000000800047213 */ /* 0x080fe20000000000 */
[----:B------:R-:W-:Y:S02]  /*23cf0*/  IMAD R6, R6, R8, RZ ;  /* 0x0000000806067224 */ /* 0x000fe400078e02ff */
[----:B------:R-:W-:-:S04]  /*23d00*/  IMAD.HI.U32 R2, R3, R11, R2 ;  /* 0x0000000b03027227 */ /* 0x000fc800078e0002 */
[----:B------:R-:W-:Y:S01]  /*23d10*/  IMAD.MOV.U32 R3, RZ, RZ, R4 ;  /* 0x000000ffff037224 */ /* 0x000fe200078e0004 */
[----:B------:R-:W-:Y:S01]  /*23d20*/  MOV R4, R10 ;  /* 0x0000000a00047202 */ /* 0x000fe20000000f00 */
[----:B------:R-:W-:Y:S02]  /*23d30*/  IMAD.IADD R25, R25, 0x1, -R6 ;  /* 0x0000000119197824 */ /* 0x000fe400078e0a06 */
[----:B------:R-:W-:-:S04]  /*23d40*/  IMAD.HI.U32 R2, R2, R3, RZ ;  /* 0x0000000302027227 */ /* 0x000fc800078e00ff */
[----:B------:R-:W-:Y:S01]  /*23d50*/  IMAD R4, R2, R4, R3 ;  /* 0x0000000402047224 */ /* 0x000fe200078e0203 */
[----:B------:R-:W-:-:S04]  /*23d60*/  LOP3.LUT R3, R8, R9, RZ, 0x3c, !PT ;  /* 0x0000000908037212 */ /* 0x000fc800078e3cff */
[----:B------:R-:W-:Y:S02]  /*23d70*/  ISETP.GT.U32.AND P1, PT, R5, R4, PT ;  /* 0x000000040500720c */ /* 0x000fe40003f24070 */
[----:B------:R-:W-:-:S11]  /*23d80*/  ISETP.GE.AND P2, PT, R3, RZ, PT ;  /* 0x000000ff0300720c */ /* 0x000fd60003f46270 */
[----:B------:R-:W-:Y:S02]  /*23d90*/  @!P1 IMAD.IADD R4, R4, 0x1, -R5 ;  /* 0x0000000104049824 */ /* 0x000fe400078e0a05 */
[----:B------:R-:W-:Y:S01]  /*23da0*/  @!P1 VIADD R2, R2, 0x1 ;  /* 0x0000000102029836 */ /* 0x000fe20000000000 */
[----:B------:R-:W-:Y:S02]  /*23db0*/  ISETP.NE.AND P1, PT, R9, RZ, PT ;  /* 0x000000ff0900720c */ /* 0x000fe40003f25270 */
[----:B------:R-:W-:-:S13]  /*23dc0*/  ISETP.GE.U32.AND P0, PT, R4, R5, PT ;  /* 0x000000050400720c */ /* 0x000fda0003f06070 */
[----:B------:R-:W-:-:S05]  /*23dd0*/  @P0 IADD3 R2, R2, 0x1, RZ ;  /* 0x0000000102020810 */ /* 0x000fca0007ffe0ff */
[----:B------:R-:W-:Y:S01]  /*23de0*/  @!P2 IMAD.MOV R2, RZ, RZ, -R2 ;  /* 0x000000ffff02a224 */ /* 0x000fe200078e0a02 */
[----:B------:R-:W-:-:S05]  /*23df0*/  @!P1 LOP3.LUT R2, RZ, R9, RZ, 0x33, !PT ;  /* 0x00000009ff029212 */ /* 0x000fca00078e33ff */
[----:B------:R-:W-:-:S04]  /*23e00*/  IMAD.MOV R26, RZ, RZ, -R2 ;  /* 0x000000ffff1a7224 */ /* 0x000fc800078e0a02 */
[C---:B------:R-:W-:Y:S01]  /*23e10*/  IMAD R26, R9.reuse, R26, R8 ;  /* 0x0000001a091a7224 */ /* 0x040fe200078e0208 */
[----:B------:R-:W-:-:S04]  /*23e20*/  LEA R9, R9, R2, 0x18 ;  /* 0x0000000209097211 */ /* 0x000fc800078ec0ff */
[----:B------:R-:W-:Y:S01]  /*23e30*/  LEA R26, R26, R9, 0x10 ;  /* 0x000000091a1a7211 */ /* 0x000fe200078e80ff */
[----:B------:R-:W-:Y:S06]  /*23e40*/  BRA `(.L_x_686) ;  /* 0x00000000000c7947 */ /* 0x000fec0003800000 */
.L_x_683:
[----:B------:R-:W-:Y:S01]  /*23e50*/  IMAD.MOV.U32 R25, RZ, RZ, RZ ;  /* 0x000000ffff197224 */ /* 0x000fe200078e00ff */
[----:B------:R-:W-:Y:S01]  /*23e60*/  MOV R26, RZ ;  /* 0x000000ff001a7202 */ /* 0x000fe20000000f00 */
[----:B------:R-:W-:-:S07]  /*23e70*/  IMAD.U32 R24, RZ, RZ, UR6 ;  /* 0x00000006ff187e24 */ /* 0x000fce000f8e00ff */
.L_x_686:
[----:B------:R-:W-:-:S13]  /*23e80*/  ISETP.NE.AND P0, PT, R7, RZ, PT ;  /* 0x000000ff0700720c */ /* 0x000fda0003f05270 */
[----:B------:R-:W0:Y:S01]  /*23e90*/  @!P0 S2R R3, SR_CgaCtaId ;  /* 0x0000000000038919 */ /* 0x000e220000008800 */
[----:B------:R-:W-:-:S04]  /*23ea0*/  @!P0 MOV R2, 0x400 ;  /* 0x0000040000028802 */ /* 0x000fc80000000f00 */
[----:B0-----:R-:W-:-:S05]  /*23eb0*/  @!P0 LEA R2, R3, R2, 0x18 ;  /* 0x0000000203028211 */ /* 0x001fca00078ec0ff */
[----:B------:R1:W-:Y:S01]  /*23ec0*/  @!P0 STS.128 [R2+0x388d0], R24 ;  /* 0x0388d01802008388 */ /* 0x0003e20000000c00 */
[----:B------:R-:W-:Y:S06]  /*23ed0*/  BAR.ARV 0x5, 0x180 ;  /* 0x0146000000007b1d */ /* 0x000fec0000002000 */
.L_x_681:
[----:B------:R2:W-:Y:S01]  /*23ee0*/  STL [R1+0x2c], RZ ;  /* 0x00002cff01007387 */ /* 0x0005e20000100800 */
[----:B------:R-:W-:Y:S01]  /*23ef0*/  ULDC UR4, c[0x0][0xc3c] ;  /* 0x00030f0000047ab9 */ /* 0x000fe20000000800 */
[----:B------:R-:W-:Y:S01]  /*23f00*/  IMAD.MOV.U32 R29, RZ, RZ, 0x1 ;  /* 0x00000001ff1d7424 */ /* 0x000fe200078e00ff */
[----:B0-----:R-:W-:Y:S01]  /*23f10*/  ISETP.GE.AND P0, PT, R27, UR4, PT ;  /* 0x000000041b007c0c */ /* 0x001fe2000bf06270 */
[----:B------:R-:W-:-:S12]  /*23f20*/  IMAD.MOV.U32 R23, RZ, RZ, RZ ;  /* 0x000000ffff177224 */ /* 0x000fd800078e00ff */
[----:B--2---:R-:W-:Y:S05]  /*23f30*/  @P0 BRA `(.L_x_687) ;  /* 0x0000006800b00947 */ /* 0x004fea0003800000 */
[----:B------:R-:W0:Y:S01]  /*23f40*/  S2UR UR5, SR_CgaCtaId ;  /* 0x00000000000579c3 */ /* 0x000e220000008800 */
[----:B------:R2:W-:Y:S01]  /*23f50*/  STL [R1+0x2c], RZ ;  /* 0x00002cff01007387 */ /* 0x0005e20000100800 */
[C---:B------:R-:W-:Y:S01]  /*23f60*/  SHF.L.U32 R34, R0.reuse, 0x3, RZ ;  /* 0x0000000300227819 */ /* 0x040fe200000006ff */
[----:B------:R-:W-:Y:S01]  /*23f70*/  UMOV UR4, 0x400 ;  /* 0x0000040000047882 */ /* 0x000fe20000000000 */
[----:B------:R-:W-:Y:S01]  /*23f80*/  LOP3.LUT R4, R0, 0x7f, RZ, 0xc0, !PT ;  /* 0x0000007f00047812 */ /* 0x000fe200078ec0ff */
[----:B------:R-:W-:Y:S01]  /*23f90*/  BSSY B8, `(.L_x_687) ;  /* 0x00006a6000087945 */ /* 0x000fe20003800000 */
[C---:B------:R-:W-:Y:S01]  /*23fa0*/  LOP3.LUT R3, R34.reuse, 0x1f8, RZ, 0xc0, !PT ;  /* 0x000001f822037812 */ /* 0x040fe200078ec0ff */
[----:B------:R-:W-:Y:S01]  /*23fb0*/  IMAD.MOV.U32 R28, RZ, RZ, RZ ;  /* 0x000000ffff1c7224 */ /* 0x000fe200078e00ff */
[----:B------:R-:W-:Y:S01]  /*23fc0*/  LOP3.LUT R34, R34, 0x38, RZ, 0xc0, !PT ;  /* 0x0000003822227812 */ /* 0x000fe200078ec0ff */
[----:B------:R-:W-:Y:S01]  /*23fd0*/  IMAD.SHL.U32 R33, R4, 0x8, RZ ;  /* 0x0000000804217824 */ /* 0x000fe200078e00ff */
[----:B-1----:R-:W-:Y:S01]  /*23fe0*/  LOP3.LUT R2, R3, 0x38, R0, 0x78, !PT ;  /* 0x0000003803027812 */ /* 0x002fe200078e7800 */
[----:B------:R-:W-:Y:S01]  /*23ff0*/  IMAD.SHL.U32 R0, R0, 0x10, RZ ;  /* 0x0000001000007824 */ /* 0x000fe200078e00ff */
[----:B------:R-:W-:Y:S01]  /*24000*/  MOV R30, 0x1 ;  /* 0x00000001001e7802 */ /* 0x000fe20000000f00 */
[----:B------:R-:W-:Y:S01]  /*24010*/  IMAD.MOV.U32 R23, RZ, RZ, RZ ;  /* 0x000000ffff177224 */ /* 0x000fe200078e00ff */
[----:B------:R-:W-:Y:S01]  /*24020*/  LOP3.LUT R33, R2, 0x200, R33, 0xf8, !PT ;  /* 0x0000020002217812 */ /* 0x000fe200078ef821 */
[----:B------:R-:W-:Y:S01]  /*24030*/  ULDC.64 UR38, c[0x0][0x198] ;  /* 0x0000660000267ab9 */ /* 0x000fe20000000a00 */
[----:B------:R-:W-:Y:S01]  /*24040*/  SHF.R.U32.HI R2, RZ, 0x3, R4 ;  /* 0x00000003ff027819 */ /* 0x000fe20000011604 */
[----:B------:R-:W-:Y:S01]  /*24050*/  ULOP3.LUT UR37, UR60, 0x2, URZ, 0xfc, !UPT ;  /* 0x000000023c257892 */ /* 0x000fe2000f8efc3f */
[----:B------:R-:W-:Y:S01]  /*24060*/  MOV R29, 0x1 ;  /* 0x00000001001d7802 */ /* 0x000fe20000000f00 */
[----:B------:R-:W-:Y:S01]  /*24070*/  ULDC UR36, c[0x0][0xc] ;  /* 0x0000030000247ab9 */ /* 0x000fe20000000800 */
[----:B------:R-:W-:-:S02]  /*24080*/  LOP3.LUT R0, R2, 0x70, R0, 0xf8, !PT ;  /* 0x0000007002007812 */ /* 0x000fc400078ef800 */
[C---:B------:R-:W-:Y:S01]  /*24090*/  LOP3.LUT R2, R34.reuse, 0x40, RZ, 0xfc, !PT ;  /* 0x0000004022027812 */ /* 0x040fe200078efcff */
[----:B0-----:R-:W-:Y:S01]  /*240a0*/  ULEA UR4, UR5, UR4, 0x18 ;  /* 0x0000000405047291 */ /* 0x001fe2000f8ec03f */
[C---:B------:R-:W-:Y:S02]  /*240b0*/  LOP3.LUT R0, R34.reuse, 0x80, RZ, 0xfc, !PT ;  /* 0x0000008022007812 */ /* 0x040fe400078efcff */
[----:B------:R-:W-:-:S03]  /*240c0*/  LOP3.LUT R37, R34, 0xc0, RZ, 0xfc, !PT ;  /* 0x000000c022257812 */ /* 0x000fc600078efcff */
[----:B------:R-:W-:-:S04]  /*240d0*/  IMAD.U32 R16, RZ, RZ, UR4 ;  /* 0x00000004ff107e24 */ /* 0x000fc8000f8e00ff */
[----:B--2---:R-:W-:-:S07]  /*240e0*/  IMAD R36, R33, 0x2, R16 ;  /* 0x0000000221247824 */ /* 0x004fce00078e0210 */
.L_x_798:
[----:B0-----:R-:W0:Y:S01]  /*240f0*/  LDC.64 R2, c[0x0][0xc88] ;  /* 0x00032200ff027b82 */ /* 0x001e220000000a00 */
[----:B------:R-:W-:Y:S01]  /*24100*/  ULDC.64 UR4, c[0x0][0x208] ;  /* 0x0000820000047ab9 */ /* 0x000fe20000000a00 */
[----:B0-----:R-:W-:-:S05]  /*24110*/  IMAD.WIDE R2, R27, 0x4, R2 ;  /* 0x000000041b027825 */ /* 0x001fca00078e0202 */
[----:B--2---:R-:W2:Y:S01]  /*24120*/  LDG.E R31, desc[UR4][R2.64] ;  /* 0x00000004021f7981 */ /* 0x004ea2000c1e1900 */
[----:B------:R-:W-:Y:S05]  /*24130*/  YIELD ;  /* 0x0000000000007946 */ /* 0x000fea0003800000 */
[----:B------:R-:W-:Y:S01]  /*24140*/  ULDC.64 UR4, c[0x0][0xa28] ;  /* 0x00028a0000047ab9 */ /* 0x000fe20000000a00 */
[----:B------:R-:W-:Y:S01]  /*24150*/  ULDC.64 UR8, c[0x0][0xa18] ;  /* 0x0002860000087ab9 */ /* 0x000fe20000000a00 */
[----:B------:R-:W-:Y:S01]  /*24160*/  ISETP.NE.U32.AND P0, PT, RZ, UR4, PT ;  /* 0x00000004ff007c0c */ /* 0x000fe2000bf05070 */
[----:B------:R-:W-:Y:S01]  /*24170*/  ULDC.64 UR10, c[0x0][0x208] ;  /* 0x00008200000a7ab9 */ /* 0x000fe20000000a00 */
[----:B------:R-:W-:Y:S01]  /*24180*/  MOV R11, RZ ;  /* 0x000000ff000b7202 */ /* 0x000fe20000000f00 */
[----:B------:R-:W-:Y:S01]  /*24190*/  ULDC.64 UR6, c[0x0][0xa10] ;  /* 0x0002840000067ab9 */ /* 0x000fe20000000a00 */
[----:B------:R-:W-:-:S02]  /*241a0*/  ISETP.NE.AND.EX P0, PT, RZ, UR5, PT, P0 ;  /* 0x00000005ff007c0c */ /* 0x000fc4000bf05300 */
[----:B--2---:R-:W-:-:S11]  /*241b0*/  SHF.R.S32.HI R0, RZ, 0x1f, R31 ;  /* 0x0000001fff007819 */ /* 0x004fd6000001141f */
[C---:B------:R-:W-:Y:S01]  /*241c0*/  @P0 LEA R2, P1, R31.reuse, UR4, 0x2 ;  /* 0x000000041f020c11 */ /* 0x040fe2000f8210ff */
[C---:B------:R-:W-:Y:S01]  /*241d0*/  IMAD.SHL.U32 R17, R31.reuse, 0x4, RZ ;  /* 0x000000041f117824 */ /* 0x040fe200078e00ff */
[C-C-:B------:R-:W-:Y:S01]  /*241e0*/  SHF.L.U64.HI R19, R31.reuse, 0x2, R0.reuse ;  /* 0x000000021f137819 */ /* 0x140fe20000010200 */
[----:B------:R0:W-:Y:S01]  /*241f0*/  STL [R1+0x20], R0 ;  /* 0x0000200001007387 */ /* 0x0001e20000100800 */
[----:B------:R-:W-:Y:S01]  /*24200*/  @P0 LEA.HI.X R3, R31, UR5, R0, 0x2, P1 ;  /* 0x000000051f030c11 */ /* 0x000fe200088f1400 */
[----:B------:R-:W-:Y:S01]  /*24210*/  ULDC.64 UR4, c[0x0][0xa00] ;  /* 0x0002800000047ab9 */ /* 0x000fe20000000a00 */
[----:B------:R-:W-:-:S03]  /*24220*/  ISETP.NE.U32.AND P1, PT, RZ, UR8, PT ;  /* 0x00000008ff007c0c */ /* 0x000fc6000bf25070 */
[----:B------:R1:W2:Y:S01]  /*24230*/  @P0 LDG.E R11, desc[UR10][R2.64] ;  /* 0x0000000a020b0981 */ /* 0x0002a2000c1e1900 */
[----:B------:R-:W-:Y:S01]  /*24240*/  ISETP.NE.AND.EX P1, PT, RZ, UR9, PT, P1 ;  /* 0x00000009ff007c0c */ /* 0x000fe2000bf25310 */
[----:B------:R-:W-:Y:S01]  /*24250*/  IMAD.MOV.U32 R35, RZ, RZ, RZ ;  /* 0x000000ffff237224 */ /* 0x000fe200078e00ff */
[----:B------:R-:W-:Y:S02]  /*24260*/  ISETP.NE.U32.AND P0, PT, RZ, UR4, PT ;  /* 0x00000004ff007c0c */ /* 0x000fe4000bf05070 */
[----:B------:R-:W-:Y:S02]  /*24270*/  ISETP.NE.U32.AND P2, PT, RZ, UR6, PT ;  /* 0x00000006ff007c0c */ /* 0x000fe4000bf45070 */
[----:B------:R-:W-:Y:S02]  /*24280*/  ISETP.NE.AND.EX P0, PT, RZ, UR5, PT, P0 ;  /* 0x00000005ff007c0c */ /* 0x000fe4000bf05300 */
[----:B------:R-:W-:Y:S02]  /*24290*/  ISETP.NE.AND.EX P2, PT, RZ, UR7, PT, P2 ;  /* 0x00000007ff007c0c */ /* 0x000fe4000bf45320 */
[C---:B-1----:R-:W-:Y:S01]  /*242a0*/  IADD3 R2, P3, R17.reuse, UR4, RZ ;  /* 0x0000000411027c10 */ /* 0x042fe2000ff7e0ff */
[----:B------:R-:W-:Y:S01]  /*242b0*/  ULDC UR4, c[0x0][0x288] ;  /* 0x0000a20000047ab9 */ /* 0x000fe20000000800 */
[----:B------:R-:W-:-:S02]  /*242c0*/  IADD3 R4, P4, R17, UR6, RZ ;  /* 0x0000000611047c10 */ /* 0x000fc4000ff9e0ff */
[----:B------:R-:W-:Y:S02]  /*242d0*/  IADD3.X R3, R19, UR5, RZ, P3, !PT ;  /* 0x0000000513037c10 */ /* 0x000fe40009ffe4ff */
[----:B------:R-:W-:Y:S01]  /*242e0*/  @P1 IADD3 R6, P3, R17, UR8, RZ ;  /* 0x0000000811061c10 */ /* 0x000fe2000ff7e0ff */
[----:B------:R-:W-:Y:S01]  /*242f0*/  IMAD.U32 R8, RZ, RZ, UR4 ;  /* 0x00000004ff087e24 */ /* 0x000fe2000f8e00ff */
[----:B------:R-:W-:Y:S01]  /*24300*/  ULDC.64 UR4, c[0x0][0x418] ;  /* 0x0001060000047ab9 */ /* 0x000fe20000000a00 */
[----:B0-----:R-:W-:Y:S01]  /*24310*/  MOV R0, RZ ;  /* 0x000000ff00007202 */ /* 0x001fe20000000f00 */
[----:B------:R-:W5:Y:S01]  /*24320*/  @P0 LDG.E R35, desc[UR10][R2.64] ;  /* 0x0000000a02230981 */ /* 0x000f62000c1e1900 */
[C---:B------:R-:W-:Y:S02]  /*24330*/  @P1 IADD3.X R7, R19.reuse, UR9, RZ, P3, !PT ;  /* 0x0000000913071c10 */ /* 0x040fe40009ffe4ff */
[----:B------:R-:W-:-:S03]  /*24340*/  IADD3.X R5, R19, UR7, RZ, P4, !PT ;  /* 0x0000000713057c10 */ /* 0x000fc6000a7fe4ff */
[----:B------:R0:W3:Y:S01]  /*24350*/  @P1 LDG.E R8, desc[UR10][R6.64] ;  /* 0x0000000a06081981 */ /* 0x0000e2000c1e1900 */
[----:B------:R-:W-:-:S03]  /*24360*/  UISETP.NE.U32.AND UP0, UPT, UR4, URZ, UPT ;  /* 0x0000003f0400728c */ /* 0x000fc6000bf05070 */
[----:B------:R-:W-:Y:S01]  /*24370*/  ULDC UR4, c[0x0][0x424] ;  /* 0x0001090000047ab9 */ /* 0x000fe20000000800 */
[----:B------:R-:W-:Y:S01]  /*24380*/  UISETP.NE.AND.EX UP0, UPT, UR5, URZ, UPT, UP0 ;  /* 0x0000003f0500728c */ /* 0x000fe2000bf05300 */
[----:B------:R1:W5:Y:S02]  /*24390*/  @P2 LDG.E R0, desc[UR10][R4.64] ;  /* 0x0000000a04002981 */ /* 0x000364000c1e1900 */
[----:B------:R-:W-:Y:S01]  /*243a0*/  ULDC UR5, c[0x0][0x2f0] ;  /* 0x0000bc0000057ab9 */ /* 0x000fe20000000800 */
[----:B------:R-:W-:-:S04]  /*243b0*/  USEL UR4, UR4, 0x1, UP0 ;  /* 0x0000000104047887 */ /* 0x000fc80008000000 */
[----:B------:R-:W-:-:S03]  /*243c0*/  UIMAD UR4, UR4, UR5, URZ ;  /* 0x00000005040472a4 */ /* 0x000fc6000f8e023f */
[----:B------:R-:W-:Y:S02]  /*243d0*/  ULDC UR5, c[0x0][0x348] ;  /* 0x0000d20000057ab9 */ /* 0x000fe40000000800 */
[----:B0-----:R-:W-:Y:S01]  /*243e0*/  IMAD.U32 R6, RZ, RZ, UR5 ;  /* 0x00000005ff067e24 */ /* 0x001fe2000f8e00ff */
[----:B------:R-:W-:Y:S01]  /*243f0*/  MOV R9, UR4 ;  /* 0x0000000400097c02 */ /* 0x000fe20008000f00 */
[----:B--2---:R1:W-:Y:S04]  /*24400*/  STL [R1+0x10], R11 ;  /* 0x0000100b01007387 */ /* 0x0043e80000100800 */
[----:B---3--:R1:W-:Y:S01]  /*24410*/  STL [R1+0x28], R8 ;  /* 0x0000280801007387 */ /* 0x0083e20000100800 */
[----:B------:R-:W-:Y:S05]  /*24420*/  @P1 BRA `(.L_x_688) ;  /* 0x0000000000181947 */ /* 0x000fea0003800000 */
[----:B------:R-:W-:Y:S05]  /*24430*/  @!P0 BRA `(.L_x_688) ;  /* 0x0000000000148947 */ /* 0x000fea0003800000 */
[----:B------:R-:W-:Y:S02]  /*24440*/  ULDC.64 UR4, c[0x0][0x208] ;  /* 0x0000820000047ab9 */ /* 0x000fe40000000a00 */
[----:B-1----:R-:W2:Y:S04]  /*24450*/  LDG.E R8, desc[UR4][R2.64] ;  /* 0x0000000402087981 */ /* 0x002ea8000c1e1900 */
[----:B------:R-:W2:Y:S02]  /*24460*/  LDG.E R7, desc[UR4][R2.64+0x4] ;  /* 0x0000040402077981 */ /* 0x000ea4000c1e1900 */
[----:B--2---:R-:W-:-:S05]  /*24470*/  IMAD.IADD R2, R7, 0x1, -R8 ;  /* 0x0000000107027824 */ /* 0x004fca00078e0a08 */
[----:B------:R0:W-:Y:S02]  /*24480*/  STL [R1+0x28], R2 ;  /* 0x0000280201007387 */ /* 0x0001e40000100800 */
.L_x_688:
[----:B------:R-:W-:Y:S01]  /*24490*/  ULDC.64 UR4, c[0x0][0xa20] ;  /* 0x0002880000047ab9 */ /* 0x000fe20000000a00 */
[C---:B0-----:R-:W-:Y:S01]  /*244a0*/  LOP3.LUT R2, R26.reuse, 0xff000000, RZ, 0xc0, !PT ;  /* 0xff0000001a027812 */ /* 0x041fe200078ec0ff */
[----:B------:R-:W-:Y:S01]  /*244b0*/  IMAD.MOV.U32 R32, RZ, RZ, R31 ;  /* 0x000000ffff207224 */ /* 0x000fe200078e001f */
[----:B------:R-:W-:Y:S02]  /*244c0*/  ISETP.NE.U32.AND P0, PT, RZ, UR4, PT ;  /* 0x00000004ff007c0c */ /* 0x000fe4000bf05070 */
[----:B------:R-:W-:Y:S02]  /*244d0*/  SHF.R.U32.HI R3, RZ, 0x8, R2 ;  /* 0x00000008ff037819 */ /* 0x000fe40000011602 */
[----:B------:R-:W-:Y:S02]  /*244e0*/  ISETP.NE.AND.EX P0, PT, RZ, UR5, PT, P0 ;  /* 0x00000005ff007c0c */ /* 0x000fe4000bf05300 */
[C---:B-1----:R-:W-:Y:S02]  /*244f0*/  LOP3.LUT R8, R26.reuse, 0xff0000, RZ, 0xc0, !PT ;  /* 0x00ff00001a087812 */ /* 0x042fe400078ec0ff */
[----:B------:R-:W-:-:S02]  /*24500*/  LOP3.LUT R26, R26, 0xffff, RZ, 0xc0, !PT ;  /* 0x0000ffff1a1a7812 */ /* 0x000fc400078ec0ff */
[----:B------:R-:W-:-:S07]  /*24510*/  LEA.HI R8, R8, R3, RZ, 0x10 ;  /* 0x0000000308087211 */ /* 0x000fce00078f80ff */
[----:B------:R-:W-:Y:S05]  /*24520*/  @!P0 BRA `(.L_x_689) ;  /* 0x0000000000148947 */ /* 0x000fea0003800000 */
[----:B------:R-:W-:Y:S01]  /*24530*/  IADD3 R2, P0, R17, UR4, RZ ;  /* 0x0000000411027c10 */ /* 0x000fe2000ff1e0ff */
[----:B------:R-:W-:-:S03]  /*24540*/  ULDC.64 UR6, c[0x0][0x208] ;  /* 0x0000820000067ab9 */ /* 0x000fc60000000a00 */
[----:B------:R-:W-:-:S05]  /*24550*/  IADD3.X R3, R19, UR5, RZ, P0, !PT ;  /* 0x0000000513037c10 */ /* 0x000fca00087fe4ff */
[----:B------:R0:W5:Y:S01]  /*24560*/  LDG.E R9, desc[UR6][R2.64] ;  /* 0x0000000602097981 */ /* 0x000162000c1e1900 */
[----:B------:R-:W-:Y:S05]  /*24570*/  BRA `(.L_x_690) ;  /* 0x0000000000287947 */ /* 0x000fea0003800000 */
.L_x_689:
[----:B------:R-:W-:Y:S02]  /*24580*/  ULDC.64 UR4, c[0x0][0xa08] ;  /* 0x0002820000047ab9 */ /* 0x000fe40000000a00 */
[----:B------:R-:W-:-:S04]  /*24590*/  ISETP.NE.U32.AND P0, PT, RZ, UR4, PT ;  /* 0x00000004ff007c0c */ /* 0x000fc8000bf05070 */
[----:B------:R-:W-:-:S13]  /*245a0*/  ISETP.NE.AND.EX P0, PT, RZ, UR5, PT, P0 ;  /* 0x00000005ff007c0c */ /* 0x000fda000bf05300 */
[----:B------:R-:W-:Y:S05]  /*245b0*/  @!P0 BRA `(.L_x_690) ;  /* 0x0000000000188947 */ /* 0x000fea0003800000 */
[----:B------:R-:W0:Y:S01]  /*245c0*/  LDC.64 R2, c[0x0][0xa08] ;  /* 0x00028200ff027b82 */ /* 0x000e220000000a00 */
[----:B------:R-:W-:Y:S01]  /*245d0*/  ULDC.64 UR4, c[0x0][0x208] ;  /* 0x0000820000047ab9 */ /* 0x000fe20000000a00 */
[----:B0-----:R-:W-:-:S05]  /*245e0*/  IMAD.WIDE R2, R32, 0x4, R2 ;  /* 0x0000000420027825 */ /* 0x001fca00078e0202 */
[----:B------:R-:W2:Y:S04]  /*245f0*/  LDG.E R9, desc[UR4][R2.64] ;  /* 0x0000000402097981 */ /* 0x000ea8000c1e1900 */
[----:B------:R-:W2:Y:S02]  /*24600*/  LDG.E R10, desc[UR4][R2.64+0x4] ;  /* 0x00000404020a7981 */ /* 0x000ea4000c1e1900 */
[----:B--2---:R-:W-:-:S07]  /*24610*/  IADD3 R9, -R9, R10, RZ ;  /* 0x0000000a09097210 */ /* 0x004fce0007ffe1ff */
.L_x_690:
[----:B------:R-:W-:Y:S02]  /*24620*/  ULDC.64 UR4, c[0x0][0x208] ;  /* 0x0000820000047ab9 */ /* 0x000fe40000000a00 */
[----:B0-----:R-:W2:Y:S04]  /*24630*/  @P2 LDG.E R2, desc[UR4][R4.64] ;  /* 0x0000000404022981 */ /* 0x001ea8000c1e1900 */
[----:B------:R0:W2:Y:S01]  /*24640*/  @P2 LDG.E R3, desc[UR4][R4.64+0x4] ;  /* 0x0000040404032981 */ /* 0x0000a2000c1e1900 */
[----:B-----5:R-:W-:Y:S01]  /*24650*/  IMAD.IADD R9, R9, 0x1, -R11 ;  /* 0x0000000109097824 */ /* 0x020fe200078e0a0b */
[----:B------:R-:W-:Y:S01]  /*24660*/  BSSY B0, `(.L_x_691) ;  /* 0x000002a000007945 */ /* 0x000fe20003800000 */
[----:B------:R-:W-:Y:S02]  /*24670*/  LOP3.LUT R7, R8, 0xff, RZ, 0xc0, !PT ;  /* 0x000000ff08077812 */ /* 0x000fe400078ec0ff */
[----:B0-----:R-:W-:Y:S01]  /*24680*/  SHF.R.U32.HI R5, RZ, 0x10, R8 ;  /* 0x00000010ff057819 */ /* 0x001fe20000011608 */
[----:B--2---:R-:W-:-:S05]  /*24690*/  @P2 IMAD.IADD R6, R3, 0x1, -R2 ;  /* 0x0000000103062824 */ /* 0x004fca00078e0a02 */
[----:B------:R-:W-:-:S04]  /*246a0*/  IADD3 R3, R9, R6, RZ ;  /* 0x0000000609037210 */ /* 0x000fc80007ffe0ff */
[C---:B------:R-:W-:Y:S01]  /*246b0*/  ISETP.GE.AND P1, PT, R3.reuse, 0x1, PT ;  /* 0x000000010300780c */ /* 0x040fe20003f26270 */
[----:B------:R-:W-:Y:S01]  /*246c0*/  VIADD R2, R3, 0x4f ;  /* 0x0000004f03027836 */ /* 0x000fe20000000000 */
[----:B------:R0:W-:Y:S03]  /*246d0*/  STL [R1+0x8], R3 ;  /* 0x0000080301007387 */ /* 0x0001e60000100800 */
[----:B------:R-:W-:-:S05]  /*246e0*/  IMAD.HI R2, R2, 0x66666667, RZ ;  /* 0x6666666702027827 */ /* 0x000fca00078e02ff */
[----:B0-----:R-:W-:-:S04]  /*246f0*/  SHF.R.U32.HI R3, RZ, 0x1f, R2 ;  /* 0x0000001fff037819 */ /* 0x001fc80000011602 */
[----:B------:R-:W-:Y:S01]  /*24700*/  LEA.HI.SX32 R4, R2, R3, 0x1b ;  /* 0x0000000302047211 */ /* 0x000fe200078fdaff */
[----:B------:R-:W-:Y:S01]  /*24710*/  IMAD.MOV.U32 R3, RZ, RZ, RZ ;  /* 0x000000ffff037224 */ /* 0x000fe200078e00ff */
[----:B------:R-:W-:Y:S06]  /*24720*/  @!P1 BRA `(.L_x_692) ;  /* 0x0000000000749947 */ /* 0x000fec0003800000 */
[----:B------:R-:W-:Y:S01]  /*24730*/  ISETP.NE.AND P0, PT, R5, RZ, PT ;  /* 0x000000ff0500720c */ /* 0x000fe20003f05270 */
[----:B------:R-:W-:-:S03]  /*24740*/  ULDC UR4, c[0x0][0x9f0] ;  /* 0x00027c0000047ab9 */ /* 0x000fc60000000800 */
[----:B------:R-:W-:-:S04]  /*24750*/  SEL R8, R5, UR4, P0 ;  /* 0x0000000405087c07 */ /* 0x000fc80008000000 */
[----:B------:R-:W-:Y:S02]  /*24760*/  IABS R10, R8 ;  /* 0x00000008000a7213 */ /* 0x000fe40000000000 */
[----:B------:R-:W-:Y:S02]  /*24770*/  IADD3 R11, R8, -0x1, R4 ;  /* 0xffffffff080b7810 */ /* 0x000fe40007ffe004 */
[----:B------:R-:W0:Y:S08]  /*24780*/  I2F.RP R2, R10 ;  /* 0x0000000a00027306 */ /* 0x000e300000209400 */
[----:B0-----:R-:W0:Y:S02]  /*24790*/  MUFU.RCP R2, R2 ;  /* 0x0000000200027308 */ /* 0x001e240000001000 */
[----:B0-----:R-:W-:-:S06]  /*247a0*/  IADD3 R2, R2, 0xffffffe, RZ ;  /* 0x0ffffffe02027810 */ /* 0x001fcc0007ffe0ff */
[----:B------:R0:W1:Y:S02]  /*247b0*/  F2I.FTZ.U32.TRUNC.NTZ R3, R2 ;  /* 0x0000000200037305 */ /* 0x000064000021f000 */
[----:B0-----:R-:W-:-:S04]  /*247c0*/  LOP3.LUT R2, R11, R8, RZ, 0x3c, !PT ;  /* 0x000000080b027212 */ /* 0x001fc800078e3cff */
[----:B------:R-:W-:Y:S01]  /*247d0*/  ISETP.GE.AND P4, PT, R2, RZ, PT ;  /* 0x000000ff0200720c */ /* 0x000fe20003f86270 */
[----:B-1----:R-:W-:-:S04]  /*247e0*/  IMAD.MOV R2, RZ, RZ, -R3 ;  /* 0x000000ffff027224 */ /* 0x002fc800078e0a03 */
[----:B------:R-:W-:Y:S02]  /*247f0*/  IMAD R12, R2, R10, RZ ;  /* 0x0000000a020c7224 */ /* 0x000fe400078e02ff */
[----:B------:R-:W-:-:S04]  /*24800*/  IMAD.MOV.U32 R2, RZ, RZ, RZ ;  /* 0x000000ffff027224 */ /* 0x000fc800078e00ff */
[----:B------:R-:W-:Y:S01]  /*24810*/  IMAD.HI.U32 R2, R3, R12, R2 ;  /* 0x0000000c03027227 */ /* 0x000fe200078e0002 */
[----:B------:R-:W-:Y:S02]  /*24820*/  IABS R3, R11 ;  /* 0x0000000b00037213 */ /* 0x000fe40000000000 */
[----:B------:R-:W-:-:S03]  /*24830*/  IABS R11, R8 ;  /* 0x00000008000b7213 */ /* 0x000fc60000000000 */
[----:B------:R-:W-:Y:S01]  /*24840*/  IMAD.HI.U32 R2, R2, R3, RZ ;  /* 0x0000000302027227 */ /* 0x000fe200078e00ff */
[----:B------:R-:W-:-:S05]  /*24850*/  IADD3 R11, RZ, -R11, RZ ;  /* 0x8000000bff0b7210 */ /* 0x000fca0007ffe0ff */
        /* <DEDUP_REMOVED lines=8> */
[----:B------:R-:W-:-:S05]  /*248e0*/  @!P3 LOP3.LUT R2, RZ, R8, RZ, 0x33, !PT ;  /* 0x00000008ff02b212 */ /* 0x000fca00078e33ff */
[----:B------:R-:W-:-:S07]  /*248f0*/  IMAD.MOV.U32 R3, RZ, RZ, R2 ;  /* 0x000000ffff037224 */ /* 0x000fce00078e0002 */
.L_x_692:
[----:B------:R-:W-:Y:S05]  /*24900*/  BSYNC B0 ;  /* 0x0000000000007941 */ /* 0x000fea0003800000 */
.L_x_691:
[-C--:B------:R-:W-:Y:S01]  /*24910*/  IMAD R2, R7, R3.reuse, RZ ;  /* 0x0000000307027224 */ /* 0x080fe200078e02ff */
[----:B------:R-:W-:Y:S04]  /*24920*/  BSSY B0, `(.L_x_693) ;  /* 0x0000191000007945 */ /* 0x000fe80003800000 */
[C---:B------:R-:W-:Y:S01]  /*24930*/  VIADDMNMX R3, R2.reuse, R3, R4, PT ;  /* 0x0000000302037246 */ /* 0x040fe20003800104 */
[----:B------:R-:W-:-:S04]  /*24940*/  IMAD R2, R2, 0x50, -R9 ;  /* 0x0000005002027824 */ /* 0x000fc800078e0a09 */
[----:B------:R-:W-:Y:S01]  /*24950*/  IMAD R3, R3, 0x50, -R9 ;  /* 0x0000005003037824 */ /* 0x000fe200078e0a09 */
[----:B------:R-:W-:-:S04]  /*24960*/  VIMNMX R2, RZ, R2, !PT ;  /* 0x00000002ff027248 */ /* 0x000fc80007fe0100 */
[----:B------:R-:W-:-:S04]  /*24970*/  VIMNMX R3, R3, R6, PT ;  /* 0x0000000603037248 */ /* 0x000fc80003fe0100 */
[----:B------:R-:W-:-:S13]  /*24980*/  ISETP.GT.AND P0, PT, R3, R2, PT ;  /* 0x000000020300720c */ /* 0x000fda0003f04270 */
[----:B------:R-:W-:Y:S01]  /*24990*/  @P0 IADD3 R8, R3, 0x4f, RZ ;  /* 0x0000004f03080810 */ /* 0x000fe20007ffe0ff */
[----:B------:R-:W-:-:S04]  /*249a0*/  IMAD.WIDE.U32 R2, R2, -0x33333333, RZ ;  /* 0xcccccccd02027825 */ /* 0x000fc800078e00ff */
[----:B------:R-:W-:Y:S01]  /*249b0*/  @P0 IMAD.HI R8, R8, 0x66666667, RZ ;  /* 0x6666666708080827 */ /* 0x000fe200078e02ff */
[----:B------:R-:W-:-:S04]  /*249c0*/  SHF.R.U32.HI R6, RZ, 0x6, R3 ;  /* 0x00000006ff067819 */ /* 0x000fc80000011603 */
[----:B------:R-:W-:Y:S01]  /*249d0*/  @P0 SHF.R.U32.HI R2, RZ, 0x1f, R8 ;  /* 0x0000001fff020819 */ /* 0x000fe20000011608 */
[----:B------:R-:W-:-:S03]  /*249e0*/  IMAD.MOV.U32 R3, RZ, RZ, R6 ;  /* 0x000000ffff037224 */ /* 0x000fc600078e0006 */
[----:B------:R-:W-:Y:S02]  /*249f0*/  @P0 LEA.HI.SX32 R3, R8, R2, 0x1b ;  /* 0x0000000208030211 */ /* 0x000fe400078fdaff */
[----:B------:R-:W-:Y:S02]  /*24a00*/  PLOP3.LUT P0, PT, PT, PT, PT, 0x80, 0x0 ;  /* 0x000000000000781c */ /* 0x000fe40003f0f070 */
[----:B------:R-:W-:-:S13]  /*24a10*/  ISETP.GT.AND P3, PT, R3, R6, PT ;  /* 0x000000060300720c */ /* 0x000fda0003f64270 */
[----:B------:R-:W-:Y:S05]  /*24a20*/  @!P3 BRA `(.L_x_694) ;  /* 0x000000180000b947 */ /* 0x000fea0003800000 */
[----:B------:R-:W-:Y:S01]  /*24a30*/  UMOV UR4, 0xffffffff ;  /* 0xffffffff00047882 */ /* 0x000fe20000000000 */
[----:B------:R-:W-:Y:S02]  /*24a40*/  SEL R2, R32, RZ, !P2 ;  /* 0x000000ff20027207 */ /* 0x000fe40005000000 */
[----:B------:R-:W-:Y:S05]  /*24a50*/  BRA.DIV UR4, `(.L_x_695) ;  /* 0x0000007604287947 */ /* 0x000fea000b800000 */
[----:B------:R-:W0:Y:S02]  /*24a60*/  S2R R8, SR_TID.X ;  /* 0x0000000000087919 */ /* 0x000e240000002100 */
[----:B0-----:R-:W-:-:S04]  /*24a70*/  SHF.R.U32.HI R8, RZ, 0x5, R8 ;  /* 0x00000005ff087819 */ /* 0x001fc80000011608 */
[----:B------:R-:W-:-:S05]  /*24a80*/  LOP3.LUT R8, R8, 0x3, RZ, 0xc0, !PT ;  /* 0x0000000308087812 */ /* 0x000fca00078ec0ff */
[----:B------:R0:W1:Y:S02]  /*24a90*/  SHFL.IDX PT, R14, R8, RZ, 0x1f ;  /* 0x00001fff080e7589 */ /* 0x00006400000e0000 */
.L_x_866:
[----:B-1----:R-:W-:Y:S02]  /*24aa0*/  ISETP.NE.AND P0, PT, R14, RZ, PT ;  /* 0x000000ff0e00720c */ /* 0x002fe40003f05270 */
[----:B------:R-:W-:-:S11]  /*24ab0*/  PLOP3.LUT P6, PT, PT, PT, PT, 0x8, 0x0 ;  /* 0x000000000000781c */ /* 0x000fd60003fce170 */
[----:B------:R-:W-:Y:S05]  /*24ac0*/  @P0 BRA `(.L_x_696) ;  /* 0x00000000000c0947 */ /* 0x000fea0003800000 */
[----:B------:R-:W-:-:S03]  /*24ad0*/  UMOV UR4, 0xffffffff ;  /* 0xffffffff00047882 */ /* 0x000fc60000000000 */
[----:B------:R-:W-:Y:S05]  /*24ae0*/  BRA.DIV UR4, `(.L_x_697) ;  /* 0x0000007604387947 */ /* 0x000fea000b800000 */
[----:B------:R-:W-:-:S13]  /*24af0*/  ELECT P6, URZ, PT ;  /* 0x00000000003f782f */ /* 0x000fda00038c0000 */
.L_x_696:
[----:B0-----:R-:W2:Y:S01]  /*24b00*/  LDL R8, [R1+0x2c] ;  /* 0x00002c0001087983 */ /* 0x001ea20000100800 */
[----:B------:R-:W-:Y:S01]  /*24b10*/  BSSY B1, `(.L_x_698) ;  /* 0x0000008000017945 */ /* 0x000fe20003800000 */
[----:B--2---:R-:W-:-:S05]  /*24b20*/  VIADD R8, R8, 0x1 ;  /* 0x0000000108087836 */ /* 0x004fca0000000000 */
[----:B------:R-:W-:-:S04]  /*24b30*/  LEA.HI R9, R8, R8, RZ, 0x1 ;  /* 0x0000000808097211 */ /* 0x000fc800078f08ff */
[----:B------:R-:W-:-:S04]  /*24b40*/  LOP3.LUT R9, R9, 0xfffffffe, RZ, 0xc0, !PT ;  /* 0xfffffffe09097812 */ /* 0x000fc800078ec0ff */
[----:B------:R-:W-:-:S04]  /*24b50*/  IADD3 R8, R8, -R9, RZ ;  /* 0x8000000908087210 */ /* 0x000fc80007ffe0ff */
[----:B------:R-:W-:-:S04]  /*24b60*/  SHF.L.U32 R8, R8, 0x1f, RZ ;  /* 0x0000001f08087819 */ /* 0x000fc800000006ff */
[----:B------:R-:W0:Y:S02]  /*24b70*/  SYNCS.PHASECHK.TRANS64.TRYWAIT P0, [R16+URZ+0x38820], R8 ;  /* 0x03882008100075a7 */ /* 0x000e24000800017f */
[----:B0-----:R-:W-:Y:S05]  /*24b80*/  @!P0 BRA `(.L_x_699) ;  /* 0x0000007400308947 */ /* 0x001fea0003800000 */
.L_x_869:
[----:B------:R-:W-:Y:S05]  /*24b90*/  BSYNC B1 ;  /* 0x0000000000017941 */ /* 0x000fea0003800000 */
.L_x_698:
[----:B------:R-:W-:Y:S04]  /*24ba0*/  BSSY B1, `(.L_x_700) ;  /* 0x00000ab000017945 */ /* 0x000fe80003800000 */
[----:B------:R-:W-:Y:S05]  /*24bb0*/  @!P6 BRA `(.L_x_701) ;  /* 0x0000000800a4e947 */ /* 0x000fea0003800000 */
[----:B------:R-:W-:Y:S01]  /*24bc0*/  IMAD R12, R28, 0x8, R16 ;  /* 0x000000081c0c7824 */ /* 0x000fe200078e0210 */
[----:B------:R-:W-:Y:S01]  /*24bd0*/  SHF.L.U32 R11, R30, 0x1f, RZ ;  /* 0x0000001f1e0b7819 */ /* 0x000fe200000006ff */
[----:B------:R-:W1:Y:S01]  /*24be0*/  S2R R9, SR_TID.X ;  /* 0x0000000000097919 */ /* 0x000e620000002100 */
[----:B------:R-:W-:Y:S02]  /*24bf0*/  BSSY B2, `(.L_x_702) ;  /* 0x0000005000027945 */ /* 0x000fe40003800000 */
[----:B------:R-:W2:Y:S01]  /*24c00*/  SYNCS.PHASECHK.TRANS64.TRYWAIT P0, [R12+URZ+0x388a0], R11 ;  /* 0x0388a00b0c0075a7 */ /* 0x000ea2000800017f */
[----:B-1----:R-:W-:-:S04]  /*24c10*/  LOP3.LUT R9, R9, 0x7f, RZ, 0xc0, !PT ;  /* 0x0000007f09097812 */ /* 0x002fc800078ec0ff */
[----:B------:R-:W-:Y:S01]  /*24c20*/  ISETP.NE.AND P2, PT, R9, RZ, PT ;  /* 0x000000ff0900720c */ /* 0x000fe20003f45270 */
[----:B--2---:R-:W-:-:S12]  /*24c30*/  @!P0 BRA `(.L_x_703) ;  /* 0x0000007400188947 */ /* 0x004fd80003800000 */
.L_x_870:
[----:B------:R-:W-:Y:S05]  /*24c40*/  BSYNC B2 ;  /* 0x0000000000027941 */ /* 0x000fea0003800000 */
.L_x_702:
[----:B------:R-:W-:Y:S04]  /*24c50*/  BSSY B2, `(.L_x_704) ;  /* 0x0000009000027945 */ /* 0x000fe80003800000 */
[----:B------:R-:W-:Y:S05]  /*24c60*/  @P2 BRA `(.L_x_705) ;  /* 0x00000000001c2947 */ /* 0x000fea0003800000 */
[----:B------:R-:W2:Y:S01]  /*24c70*/  S2R R9, SR_TID.X ;  /* 0x0000000000097919 */ /* 0x000ea20000002100 */
[----:B0-----:R-:W-:-:S04]  /*24c80*/  IMAD.MOV.U32 R8, RZ, RZ, 0xa000 ;  /* 0x0000a000ff087424 */ /* 0x001fc800078e00ff */
[----:B------:R3:W-:Y:S01]  /*24c90*/  SYNCS.ARRIVE.TRANS64 RZ, [R12+URZ+0x38890], R8 ;  /* 0x038890080cff79a7 */ /* 0x0007e2000800003f */
[----:B--2---:R-:W-:-:S04]  /*24ca0*/  LOP3.LUT R9, R9, 0x1f, RZ, 0xc0, !PT ;  /* 0x0000001f09097812 */ /* 0x004fc800078ec0ff */
[----:B------:R-:W-:-:S13]  /*24cb0*/  ISETP.NE.AND P0, PT, R9, RZ, PT ;  /* 0x000000ff0900720c */ /* 0x000fda0003f05270 */
[----:B---3--:R-:W-:Y:S05]  /*24cc0*/  @!P0 BRA `(.L_x_705) ;  /* 0x0000000000048947 */ /* 0x008fea0003800000 */
[----:B------:R-:W-:Y:S01]  /*24cd0*/  BPT.TRAP 0x1 ;  /* 0x000000040000795c */ /* 0x000fe20000300000 */
.L_x_705:
[----:B------:R-:W-:Y:S05]  /*24ce0*/  BSYNC B2 ;  /* 0x0000000000027941 */ /* 0x000fea0003800000 */
.L_x_704:
[----:B0-----:R-:W-:Y:S01]  /*24cf0*/  MOV R8, RZ ;  /* 0x000000ff00087202 */ /* 0x001fe20000000f00 */
[----:B------:R-:W-:Y:S01]  /*24d00*/  IMAD R10, R28, 0xa000, R16 ;  /* 0x0000a0001c0a7824 */ /* 0x000fe200078e0210 */
[----:B------:R-:W-:Y:S01]  /*24d10*/  UIADD3 UR4, UP0, UR38, 0x570, URZ ;  /* 0x0000057026047890 */ /* 0x000fe2000ff1e03f */
[----:B------:R-:W-:Y:S01]  /*24d20*/  IMAD R9, R3, 0x50, R0 ;  /* 0x0000005003097824 */ /* 0x000fe200078e0200 */
[----:B------:R-:W-:Y:S01]  /*24d30*/  R2UR UR10, R8 ;  /* 0x00000000080a72ca */ /* 0x000fe200000e0000 */
[----:B------:R-:W-:Y:S01]  /*24d40*/  VIADD R8, R12, 0x38890 ;  /* 0x000388900c087836 */ /* 0x000fe20000000000 */
[----:B------:R-:W-:Y:S01]  /*24d50*/  PLOP3.LUT P0, PT, PT, PT, PT, 0x80, 0x0 ;  /* 0x000000000000781c */ /* 0x000fe20003f0f070 */
[----:B------:R-:W-:Y:S01]  /*24d60*/  VIADD R9, R9, 0xffffffb0 ;  /* 0xffffffb009097836 */ /* 0x000fe20000000000 */
[----:B------:R-:W-:Y:S01]  /*24d70*/  IADD3 R13, R10, 0x24400, RZ ;  /* 0x000244000a0d7810 */ /* 0x000fe20007ffe0ff */
[----:B------:R-:W-:Y:S01]  /*24d80*/  UIADD3.X UR5, URZ, UR39, URZ, UP0, !UPT ;  /* 0x000000273f057290 */ /* 0x000fe200087fe43f */
[----:B------:R-:W-:Y:S01]  /*24d90*/  UMOV UR6, 0x0 ;  /* 0x0000000000067882 */ /* 0x000fe20000000000 */
[----:B------:R-:W-:-:S10]  /*24da0*/  UMOV UR7, 0x12f00000 ;  /* 0x12f0000000077882 */ /* 0x000fd40000000000 */
.L_x_706:
[----:B------:R-:W-:-:S13]  /*24db0*/  @P0 ELECT P3, URZ, PT ;  /* 0x00000000003f082f */ /* 0x000fda0003860000 */
[----:B------:R-:W-:Y:S02]  /*24dc0*/  @P3 R2UR UR13, R2 ;  /* 0x00000000020d32ca */ /* 0x000fe400000e0000 */
[----:B------:R-:W-:Y:S02]  /*24dd0*/  @P3 R2UR UR12, R26 ;  /* 0x000000001a0c32ca */ /* 0x000fe400000e0000 */
[----:B------:R-:W-:Y:S02]  /*24de0*/  @P3 R2UR UR11, R9 ;  /* 0x00000000090b32ca */ /* 0x000fe400000e0000 */
[----:B------:R-:W-:Y:S02]  /*24df0*/  @P3 R2UR UR9, R8 ;  /* 0x00000000080932ca */ /* 0x000fe400000e0000 */
[----:B------:R-:W-:Y:S02]  /*24e00*/  @P3 R2UR UR8, R13 ;  /* 0x000000000d0832ca */ /* 0x000fe400000e0000 */
[----:B------:R-:W-:-:S02]  /*24e10*/  @P3 PLOP3.LUT P0, PT, P3, PT, PT, 0x8, 0x0 ;  /* 0x000000000000381c */ /* 0x000fc40001f0e170 */
[----:B------:R-:W-:-:S09]  /*24e20*/  PLOP3.LUT P3, PT, PT, PT, PT, 0x8, 0x0 ;  /* 0x000000000000781c */ /* 0x000fd20003f6e170 */
[----:B------:R0:W-:Y:S02]  /*24e30*/  UTMALDG.4D [UR8], [UR4], desc[UR6] ;  /* 0x00000608040075b4 */ /* 0x0001e40008019000 */
[----:B0-----:R-:W-:Y:S05]  /*24e40*/  @P0 BRA.U.ANY `(.L_x_706) ;  /* 0xfffffffd00d80947 */ /* 0x001fea000393ffff */
[----:B------:R-:W-:Y:S01]  /*24e50*/  IMAD.MOV.U32 R22, RZ, RZ, 0x40 ;  /* 0x00000040ff167424 */ /* 0x000fe200078e00ff */
[----:B------:R-:W-:Y:S01]  /*24e60*/  PLOP3.LUT P0, PT, PT, PT, PT, 0x80, 0x0 ;  /* 0x000000000000781c */ /* 0x000fe20003f0f070 */
[----:B------:R-:W-:Y:S01]  /*24e70*/  VIADD R13, R10, 0x26c00 ;  /* 0x00026c000a0d7836 */ /* 0x000fe20000000000 */
[----:B------:R-:W-:Y:S01]  /*24e80*/  UMOV UR6, 0x0 ;  /* 0x0000000000067882 */ /* 0x000fe20000000000 */
[----:B------:R-:W-:Y:S01]  /*24e90*/  UMOV UR7, 0x12f00000 ;  /* 0x12f0000000077882 */ /* 0x000fe20000000000 */
[----:B------:R-:W-:-:S15]  /*24ea0*/  R2UR UR10, R22 ;  /* 0x00000000160a72ca */ /* 0x000fde00000e0000 */
.L_x_707:
        /* <DEDUP_REMOVED lines=10> */
[----:B------:R-:W-:Y:S01]  /*24f50*/  MOV R21, 0x80 ;  /* 0x0000008000157802 */ /* 0x000fe20000000f00 */
[----:B------:R-:W-:Y:S01]  /*24f60*/  VIADD R13, R10, 0x29400 ;  /* 0x000294000a0d7836 */ /* 0x000fe20000000000 */
[----:B------:R-:W-:Y:S01]  /*24f70*/  PLOP3.LUT P0, PT, PT, PT, PT, 0x80, 0x0 ;  /* 0x000000000000781c */ /* 0x000fe20003f0f070 */
[----:B------:R-:W-:Y:S01]  /*24f80*/  UMOV UR6, 0x0 ;  /* 0x0000000000067882 */ /* 0x000fe20000000000 */
[----:B------:R-:W-:Y:S01]  /*24f90*/  R2UR UR10, R21 ;  /* 0x00000000150a72ca */ /* 0x000fe200000e0000 */
[----:B------:R-:W-:-:S14]  /*24fa0*/  UMOV UR7, 0x12f00000 ;  /* 0x12f0000000077882 */ /* 0x000fdc0000000000 */
.L_x_708:
        /* <DEDUP_REMOVED lines=12> */
[----:B------:R-:W-:Y:S01]  /*25070*/  UMOV UR6, 0x0 ;  /* 0x0000000000067882 */ /* 0x000fe20000000000 */
[----:B------:R-:W-:Y:S01]  /*25080*/  IADD3 R13, R10, 0x2bc00, RZ ;  /* 0x0002bc000a0d7810 */ /* 0x000fe20007ffe0ff */
[----:B------:R-:W-:Y:S01]  /*25090*/  UMOV UR7, 0x12f00000 ;  /* 0x12f0000000077882 */ /* 0x000fe20000000000 */
[----:B------:R-:W-:-:S15]  /*250a0*/  R2UR UR10, R20 ;  /* 0x00000000140a72ca */ /* 0x000fde00000e0000 */
.L_x_709:
        /* <DEDUP_REMOVED lines=10> */
[----:B------:R-:W0:Y:S01]  /*25150*/  SYNCS.PHASECHK.TRANS64.TRYWAIT P0, [R12+URZ+0x388c0], R11 ;  /* 0x0388c00b0c0075a7 */ /* 0x000e22000800017f */
[----:B------:R-:W-:Y:S04]  /*25160*/  BSSY B2, `(.L_x_710) ;  /* 0x0000002000027945 */ /* 0x000fe80003800000 */
[----:B0-----:R-:W-:Y:S05]  /*25170*/  @!P0 BRA `(.L_x_711) ;  /* 0x0000006c00dc8947 */ /* 0x001fea0003800000 */
.L_x_871:
[----:B------:R-:W-:Y:S05]  /*25180*/  BSYNC B2 ;  /* 0x0000000000027941 */ /* 0x000fea0003800000 */
.L_x_710:
[----:B------:R-:W-:Y:S01]  /*25190*/  BSSY B2, `(.L_x_712) ;  /* 0x000000b000027945 */ /* 0x000fe20003800000 */
[----:B------:R-:W-:Y:S02]  /*251a0*/  IMAD.MOV.U32 R14, RZ, RZ, 0x0 ;  /* 0x00000000ff0e7424 */ /* 0x000fe400078e00ff */
[----:B------:R-:W-:Y:S01]  /*251b0*/  IMAD.MOV.U32 R15, RZ, RZ, 0x12f00000 ;  /* 0x12f00000ff0f7424 */ /* 0x000fe200078e00ff */
[----:B------:R-:W-:Y:S06]  /*251c0*/  @P2 BRA `(.L_x_713) ;  /* 0x00000000001c2947 */ /* 0x000fec0003800000 */
[----:B------:R-:W2:Y:S01]  /*251d0*/  S2R R13, SR_TID.X ;  /* 0x00000000000d7919 */ /* 0x000ea20000002100 */
[----:B------:R-:W-:-:S04]  /*251e0*/  MOV R8, 0xa000 ;  /* 0x0000a00000087802 */ /* 0x000fc80000000f00 */
[----:B------:R3:W-:Y:S01]  /*251f0*/  SYNCS.ARRIVE.TRANS64 RZ, [R12+URZ+0x388b0], R8 ;  /* 0x0388b0080cff79a7 */ /* 0x0007e2000800003f */
[----:B--2---:R-:W-:-:S04]  /*25200*/  LOP3.LUT R13, R13, 0x1f, RZ, 0xc0, !PT ;  /* 0x0000001f0d0d7812 */ /* 0x004fc800078ec0ff */
[----:B------:R-:W-:-:S13]  /*25210*/  ISETP.NE.AND P0, PT, R13, RZ, PT ;  /* 0x000000ff0d00720c */ /* 0x000fda0003f05270 */
[----:B---3--:R-:W-:Y:S05]  /*25220*/  @!P0 BRA `(.L_x_713) ;  /* 0x0000000000048947 */ /* 0x008fea0003800000 */
[----:B------:R-:W-:Y:S01]  /*25230*/  BPT.TRAP 0x1 ;  /* 0x000000040000795c */ /* 0x000fe20000300000 */
.L_x_713:
[----:B------:R-:W-:Y:S05]  /*25240*/  BSYNC B2 ;  /* 0x0000000000027941 */ /* 0x000fea0003800000 */
.L_x_712:
[----:B------:R-:W-:Y:S01]  /*25250*/  R2UR UR6, R14 ;  /* 0x000000000e0672ca */ /* 0x000fe200000e0000 */
[----:B------:R-:W-:Y:S01]  /*25260*/  IMAD.MOV.U32 R8, RZ, RZ, RZ ;  /* 0x000000ffff087224 */ /* 0x000fe200078e00ff */
[----:B------:R-:W-:Y:S01]  /*25270*/  R2UR UR7, R15 ;  /* 0x000000000f0772ca */ /* 0x000fe200000e0000 */
[----:B------:R-:W-:Y:S01]  /*25280*/  UIADD3 UR4, UP0, UR38, 0x670, URZ ;  /* 0x0000067026047890 */ /* 0x000fe2000ff1e03f */
[----:B------:R-:W-:Y:S01]  /*25290*/  PLOP3.LUT P0, PT, PT, PT, PT, 0x80, 0x0 ;  /* 0x000000000000781c */ /* 0x000fe20003f0f070 */
[----:B01----:R-:W-:Y:S01]  /*252a0*/  VIADD R12, R12, 0x388b0 ;  /* 0x000388b00c0c7836 */ /* 0x003fe20000000000 */
[----:B------:R-:W-:Y:S01]  /*252b0*/  R2UR UR10, R8 ;  /* 0x00000000080a72ca */ /* 0x000fe200000e0000 */
[----:B------:R-:W-:Y:S01]  /*252c0*/  UIADD3.X UR5, URZ, UR39, URZ, UP0, !UPT ;  /* 0x000000273f057290 */ /* 0x000fe200087fe43f */
[----:B------:R-:W-:-:S13]  /*252d0*/  IADD3 R8, R10, 0x400, RZ ;  /* 0x000004000a087810 */ /* 0x000fda0007ffe0ff */
.L_x_714:
        /* <DEDUP_REMOVED lines=10> */
[----:B------:R-:W-:Y:S01]  /*25380*/  R2UR UR10, R22 ;  /* 0x00000000160a72ca */ /* 0x000fe200000e0000 */
[----:B------:R-:W-:Y:S01]  /*25390*/  VIADD R8, R10, 0x2c00 ;  /* 0x00002c000a087836 */ /* 0x000fe20000000000 */
[----:B------:R-:W-:Y:S02]  /*253a0*/  R2UR UR6, R14 ;  /* 0x000000000e0672ca */ /* 0x000fe400000e0000 */
[----:B------:R-:W-:Y:S02]  /*253b0*/  R2UR UR7, R15 ;  /* 0x000000000f0772ca */ /* 0x000fe400000e0000 */
[----:B------:R-:W-:-:S13]  /*253c0*/  PLOP3.LUT P0, PT, PT, PT, PT, 0x80, 0x0 ;  /* 0x000000000000781c */ /* 0x000fda0003f0f070 */
.L_x_715:
        /* <DEDUP_REMOVED lines=15> */
.L_x_716:
        /* <DEDUP_REMOVED lines=10> */
[----:B------:R-:W-:Y:S02]  /*25560*/  R2UR UR10, R20 ;  /* 0x00000000140a72ca */ /* 0x000fe400000e0000 */
[----:B------:R-:W-:Y:S02]  /*25570*/  R2UR UR6, R14 ;  /* 0x000000000e0672ca */ /* 0x000fe400000e0000 */
[----:B------:R-:W-:Y:S02]  /*25580*/  R2UR UR7, R15 ;  /* 0x000000000f0772ca */ /* 0x000fe400000e0000 */
[----:B------:R-:W-:Y:S02]  /*25590*/  PLOP3.LUT P0, PT, PT, PT, PT, 0x80, 0x0 ;  /* 0x000000000000781c */ /* 0x000fe40003f0f070 */
[----:B------:R-:W-:-:S11]  /*255a0*/  IADD3 R10, R10, 0x7c00, RZ ;  /* 0x00007c000a0a7810 */ /* 0x000fd60007ffe0ff */
.L_x_717:
        /* <DEDUP_REMOVED lines=9> */
[----:B-1----:R-:W-:Y:S05]  /*25640*/  @P0 BRA.U.ANY `(.L_x_717) ;  /* 0xfffffffd00d80947 */ /* 0x002fea000393ffff */
.L_x_701:
[----:B------:R-:W-:Y:S05]  /*25650*/  BSYNC B1 ;  /* 0x0000000000017941 */ /* 0x000fea0003800000 */
.L_x_700:
[----:B------:R-:W-:Y:S01]  /*25660*/  VIADD R12, R3, 0xfffffffe ;  /* 0xfffffffe030c7836 */ /* 0x000fe20000000000 */
[----:B------:R-:W-:Y:S01]  /*25670*/  PLOP3.LUT P0, PT, PT, PT, PT, 0x8, 0x0 ;  /* 0x000000000000781c */ /* 0x000fe20003f0e170 */
[----:B------:R-:W-:-:S03]  /*25680*/  VIADD R28, R28, 0x1 ;  /* 0x000000011c1c7836 */ /* 0x000fc60000000000 */
[----:B------:R-:W-:Y:S02]  /*25690*/  ISETP.GE.AND P3, PT, R12, R6, PT ;  /* 0x000000060c00720c */ /* 0x000fe40003f66270 */
[----:B------:R-:W-:-:S04]  /*256a0*/  ISETP.NE.AND P2, PT, R28, 0x2, PT ;  /* 0x000000021c00780c */ /* 0x000fc80003f45270 */
[----:B------:R-:W-:Y:S02]  /*256b0*/  SEL R3, RZ, 0x1, P2 ;  /* 0x00000001ff037807 */ /* 0x000fe40001000000 */
[----:B------:R-:W-:Y:S02]  /*256c0*/  SEL R28, R28, RZ, P2 ;  /* 0x000000ff1c1c7207 */ /* 0x000fe40001000000 */
[----:B------:R-:W-:-:S03]  /*256d0*/  LOP3.LUT R30, R30, R3, RZ, 0x3c, !PT ;  /* 0x000000031e1e7212 */ /* 0x000fc600078e3cff */
[----:B------:R-:W-:Y:S05]  /*256e0*/  @!P3 BRA `(.L_x_694) ;  /* 0x0000000800d0b947 */ /* 0x000fea0003800000 */
.L_x_736:
[----:B------:R-:W-:Y:S05]  /*256f0*/  YIELD ;  /* 0x0000000000007946 */ /* 0x000fea0003800000 */
[----:B------:R-:W-:Y:S04]  /*25700*/  BSSY B1, `(.L_x_718) ;  /* 0x00000aa000017945 */ /* 0x000fe80003800000 */
[----:B------:R-:W-:Y:S05]  /*25710*/  @!P6 BRA `(.L_x_719) ;  /* 0x0000000800a0e947 */ /* 0x000fea0003800000 */
[----:B------:R-:W-:Y:S01]  /*25720*/  LEA R11, R28, R16, 0x3 ;  /* 0x000000101c0b7211 */ /* 0x000fe200078e18ff */
[----:B------:R-:W1:Y:S01]  /*25730*/  S2R R3, SR_TID.X ;  /* 0x0000000000037919 */ /* 0x000e620000002100 */
[----:B------:R-:W-:Y:S01]  /*25740*/  SHF.L.U32 R10, R30, 0x1f, RZ ;  /* 0x0000001f1e0a7819 */ /* 0x000fe200000006ff */
[----:B------:R-:W-:Y:S03]  /*25750*/  BSSY B2, `(.L_x_720) ;  /* 0x0000005000027945 */ /* 0x000fe60003800000 */
[----:B------:R-:W2:Y:S01]  /*25760*/  SYNCS.PHASECHK.TRANS64.TRYWAIT P2, [R11+URZ+0x388a0], R10 ;  /* 0x0388a00a0b0075a7 */ /* 0x000ea2000804017f */
[----:B-1----:R-:W-:-:S04]  /*25770*/  LOP3.LUT R3, R3, 0x7f, RZ, 0xc0, !PT ;  /* 0x0000007f03037812 */ /* 0x002fc800078ec0ff */
[----:B------:R-:W-:Y:S01]  /*25780*/  ISETP.NE.AND P3, PT, R3, RZ, PT ;  /* 0x000000ff0300720c */ /* 0x000fe20003f65270 */
[----:B--2---:R-:W-:-:S12]  /*25790*/  @!P2 BRA `(.L_x_721) ;  /* 0x000000680068a947 */ /* 0x004fd80003800000 */
.L_x_872:
[----:B------:R-:W-:Y:S05]  /*257a0*/  BSYNC B2 ;  /* 0x0000000000027941 */ /* 0x000fea0003800000 */
.L_x_720:
[----:B------:R-:W-:Y:S04]  /*257b0*/  BSSY B2, `(.L_x_722) ;  /* 0x0000009000027945 */ /* 0x000fe80003800000 */
[----:B------:R-:W-:Y:S05]  /*257c0*/  @P3 BRA `(.L_x_723) ;  /* 0x00000000001c3947 */ /* 0x000fea0003800000 */
[----:B0-----:R-:W0:Y:S01]  /*257d0*/  S2R R8, SR_TID.X ;  /* 0x0000000000087919 */ /* 0x001e220000002100 */
[----:B------:R-:W-:-:S04]  /*257e0*/  IMAD.MOV.U32 R3, RZ, RZ, 0xa000 ;  /* 0x0000a000ff037424 */ /* 0x000fc800078e00ff */
[----:B------:R2:W-:Y:S01]  /*257f0*/  SYNCS.ARRIVE.TRANS64 RZ, [R11+URZ+0x38890], R3 ;  /* 0x038890030bff79a7 */ /* 0x0005e2000800003f */
[----:B0-----:R-:W-:-:S04]  /*25800*/  LOP3.LUT R8, R8, 0x1f, RZ, 0xc0, !PT ;  /* 0x0000001f08087812 */ /* 0x001fc800078ec0ff */
[----:B------:R-:W-:-:S13]  /*25810*/  ISETP.NE.AND P2, PT, R8, RZ, PT ;  /* 0x000000ff0800720c */ /* 0x000fda0003f45270 */
[----:B--2---:R-:W-:Y:S05]  /*25820*/  @!P2 BRA `(.L_x_723) ;  /* 0x000000000004a947 */ /* 0x004fea0003800000 */
[----:B------:R-:W-:Y:S01]  /*25830*/  BPT.TRAP 0x1 ;  /* 0x000000040000795c */ /* 0x000fe20000300000 */
.L_x_723:
[----:B------:R-:W-:Y:S05]  /*25840*/  BSYNC B2 ;  /* 0x0000000000027941 */ /* 0x000fea0003800000 */
.L_x_722:
[----:B------:R-:W-:Y:S01]  /*25850*/  IMAD.MOV.U32 R20, RZ, RZ, RZ ;  /* 0x000000ffff147224 */ /* 0x000fe200078e00ff */
[----:B------:R-:W-:Y:S01]  /*25860*/  UIADD3 UR4, UP0, UR38, 0x570, URZ ;  /* 0x0000057026047890 */ /* 0x000fe2000ff1e03f */
[----:B------:R-:W-:Y:S01]  /*25870*/  IMAD R9, R28, 0xa000, R16 ;  /* 0x0000a0001c097824 */ /* 0x000fe200078e0210 */
[----:B------:R-:W-:Y:S01]  /*25880*/  PLOP3.LUT P2, PT, PT, PT, PT, 0x80, 0x0 ;  /* 0x000000000000781c */ /* 0x000fe20003f4f070 */
[----:B0-----:R-:W-:Y:S01]  /*25890*/  IMAD R8, R12, 0x50, R0 ;  /* 0x000000500c087824 */ /* 0x001fe200078e0200 */
[----:B------:R-:W-:Y:S01]  /*258a0*/  R2UR UR10, R20 ;  /* 0x00000000140a72ca */ /* 0x000fe200000e0000 */
[----:B------:R-:W-:Y:S01]  /*258b0*/  VIADD R13, R9, 0x24400 ;  /* 0x00024400090d7836 */ /* 0x000fe20000000000 */
[----:B------:R-:W-:Y:S01]  /*258c0*/  IADD3 R3, R11, 0x38890, RZ ;  /* 0x000388900b037810 */ /* 0x000fe20007ffe0ff */
[----:B------:R-:W-:Y:S01]  /*258d0*/  UIADD3.X UR5, URZ, UR39, URZ, UP0, !UPT ;  /* 0x000000273f057290 */ /* 0x000fe200087fe43f */
[----:B------:R-:W-:Y:S01]  /*258e0*/  UMOV UR6, 0x0 ;  /* 0x0000000000067882 */ /* 0x000fe20000000000 */
[----:B------:R-:W-:-:S10]  /*258f0*/  UMOV UR7, 0x12f00000 ;  /* 0x12f0000000077882 */ /* 0x000fd40000000000 */
.L_x_724:
        /* <DEDUP_REMOVED lines=13> */
[----:B------:R-:W-:Y:S02]  /*259d0*/  UMOV UR7, 0x12f00000 ;  /* 0x12f0000000077882 */ /* 0x000fe40000000000 */
[----:B------:R-:W-:Y:S02]  /*259e0*/  R2UR UR10, R13 ;  /* 0x000000000d0a72ca */ /* 0x000fe400000e0000 */
[----:B------:R-:W-:-:S13]  /*259f0*/  IADD3 R13, R9, 0x26c00, RZ ;  /* 0x00026c00090d7810 */ /* 0x000fda0007ffe0ff */
.L_x_725:
        /* <DEDUP_REMOVED lines=16> */
.L_x_726:
        /* <DEDUP_REMOVED lines=16> */
.L_x_727:
        /* <DEDUP_REMOVED lines=13> */
.L_x_873:
[----:B------:R-:W-:Y:S05]  /*25cd0*/  BSYNC B2 ;  /* 0x0000000000027941 */ /* 0x000fea0003800000 */
.L_x_728:
[----:B------:R-:W-:Y:S01]  /*25ce0*/  BSSY B2, `(.L_x_730) ;  /* 0x000000b000027945 */ /* 0x000fe20003800000 */
[----:B------:R-:W-:Y:S01]  /*25cf0*/  IMAD.MOV.U32 R14, RZ, RZ, 0x0 ;  /* 0x00000000ff0e7424 */ /* 0x000fe200078e00ff */
[----:B------:R-:W-:Y:S02]  /*25d00*/  MOV R15, 0x12f00000 ;  /* 0x12f00000000f7802 */ /* 0x000fe40000000f00 */
[----:B------:R-:W-:Y:S05]  /*25d10*/  @P3 BRA `(.L_x_731) ;  /* 0x00000000001c3947 */ /* 0x000fea0003800000 */
[----:B------:R-:W2:Y:S01]  /*25d20*/  S2R R13, SR_TID.X ;  /* 0x00000000000d7919 */ /* 0x000ea20000002100 */
[----:B------:R-:W-:-:S04]  /*25d30*/  IMAD.MOV.U32 R3, RZ, RZ, 0xa000 ;  /* 0x0000a000ff037424 */ /* 0x000fc800078e00ff */
[----:B------:R3:W-:Y:S01]  /*25d40*/  SYNCS.ARRIVE.TRANS64 RZ, [R11+URZ+0x388b0], R3 ;  /* 0x0388b0030bff79a7 */ /* 0x0007e2000800003f */
[----:B--2---:R-:W-:-:S04]  /*25d50*/  LOP3.LUT R13, R13, 0x1f, RZ, 0xc0, !PT ;  /* 0x0000001f0d0d7812 */ /* 0x004fc800078ec0ff */
[----:B------:R-:W-:-:S13]  /*25d60*/  ISETP.NE.AND P2, PT, R13, RZ, PT ;  /* 0x000000ff0d00720c */ /* 0x000fda0003f45270 */
[----:B---3--:R-:W-:Y:S05]  /*25d70*/  @!P2 BRA `(.L_x_731) ;  /* 0x000000000004a947 */ /* 0x008fea0003800000 */
[----:B------:R-:W-:Y:S01]  /*25d80*/  BPT.TRAP 0x1 ;  /* 0x000000040000795c */ /* 0x000fe20000300000 */
.L_x_731:
[----:B------:R-:W-:Y:S05]  /*25d90*/  BSYNC B2 ;  /* 0x0000000000027941 */ /* 0x000fea0003800000 */
.L_x_730:
[----:B------:R-:W-:Y:S01]  /*25da0*/  R2UR UR10, R20 ;  /* 0x00000000140a72ca */ /* 0x000fe200000e0000 */
[----:B------:R-:W-:Y:S01]  /*25db0*/  UIADD3 UR4, UP0, UR38, 0x670, URZ ;  /* 0x0000067026047890 */ /* 0x000fe2000ff1e03f */
[----:B------:R-:W-:Y:S01]  /*25dc0*/  R2UR UR6, R14 ;  /* 0x000000000e0672ca */ /* 0x000fe200000e0000 */
[----:B01----:R-:W-:Y:S01]  /*25dd0*/  VIADD R11, R11, 0x388b0 ;  /* 0x000388b00b0b7836 */ /* 0x003fe20000000000 */
[----:B------:R-:W-:Y:S01]  /*25de0*/  R2UR UR7, R15 ;  /* 0x000000000f0772ca */ /* 0x000fe200000e0000 */
[----:B------:R-:W-:Y:S01]  /*25df0*/  UIADD3.X UR5, URZ, UR39, URZ, UP0, !UPT ;  /* 0x000000273f057290 */ /* 0x000fe200087fe43f */
[----:B------:R-:W-:Y:S02]  /*25e00*/  PLOP3.LUT P2, PT, PT, PT, PT, 0x80, 0x0 ;  /* 0x000000000000781c */ /* 0x000fe40003f4f070 */
[----:B------:R-:W-:-:S11]  /*25e10*/  IADD3 R3, R9, 0x400, RZ ;  /* 0x0000040009037810 */ /* 0x000fd60007ffe0ff */
.L_x_732:
        /* <DEDUP_REMOVED lines=11> */
[----:B------:R-:W-:Y:S01]  /*25ed0*/  R2UR UR6, R14 ;  /* 0x000000000e0672ca */ /* 0x000fe200000e0000 */
[----:B------:R-:W-:Y:S01]  /*25ee0*/  VIADD R3, R9, 0x2c00 ;  /* 0x00002c0009037836 */ /* 0x000fe20000000000 */
[----:B------:R-:W-:Y:S02]  /*25ef0*/  R2UR UR7, R15 ;  /* 0x000000000f0772ca */ /* 0x000fe400000e0000 */
[----:B------:R-:W-:Y:S02]  /*25f00*/  R2UR UR10, R10 ;  /* 0x000000000a0a72ca */ /* 0x000fe400000e0000 */
[----:B------:R-:W-:-:S13]  /*25f10*/  PLOP3.LUT P2, PT, PT, PT, PT, 0x80, 0x0 ;  /* 0x000000000000781c */ /* 0x000fda0003f4f070 */
.L_x_733:
        /* <DEDUP_REMOVED lines=15> */
.L_x_734:
        /* <DEDUP_REMOVED lines=15> */
.L_x_735:
        /* <DEDUP_REMOVED lines=10> */
.L_x_719:
[----:B------:R-:W-:Y:S05]  /*261a0*/  BSYNC B1 ;  /* 0x0000000000017941 */ /* 0x000fea0003800000 */
.L_x_718:
[----:B------:R-:W-:Y:S01]  /*261b0*/  ISETP.GT.AND P3, PT, R12, R6, PT ;  /* 0x000000060c00720c */ /* 0x000fe20003f64270 */
[----:B------:R-:W-:Y:S01]  /*261c0*/  VIADD R28, R28, 0x1 ;  /* 0x000000011c1c7836 */ /* 0x000fe20000000000 */
[----:B------:R-:W-:-:S04]  /*261d0*/  IADD3 R12, R12, -0x1, RZ ;  /* 0xffffffff0c0c7810 */ /* 0x000fc80007ffe0ff */
[----:B------:R-:W-:-:S04]  /*261e0*/  ISETP.NE.AND P2, PT, R28, 0x2, PT ;  /* 0x000000021c00780c */ /* 0x000fc80003f45270 */
[----:B------:R-:W-:Y:S02]  /*261f0*/  SEL R3, RZ, 0x1, P2 ;  /* 0x00000001ff037807 */ /* 0x000fe40001000000 */
[----:B------:R-:W-:Y:S02]  /*26200*/  SEL R28, R28, RZ, P2 ;  /* 0x000000ff1c1c7207 */ /* 0x000fe40001000000 */
[----:B------:R-:W-:Y:S01]  /*26210*/  LOP3.LUT R30, R30, R3, RZ, 0x3c, !PT ;  /* 0x000000031e1e7212 */ /* 0x000fe200078e3cff */
[----:B------:R-:W-:Y:S06]  /*26220*/  @P3 BRA `(.L_x_736) ;  /* 0xfffffff400303947 */ /* 0x000fec000383ffff */
.L_x_694:
[----:B------:R-:W-:Y:S05]  /*26230*/  BSYNC B0 ;  /* 0x0000000000007941 */ /* 0x000fea0003800000 */
.L_x_693:
[----:B------:R-:W-:Y:S05]  /*26240*/  @!P0 WARPSYNC.ALL ;  /* 0x0000000000008948 */ /* 0x000fea0003800000 */
[----:B------:R-:W-:Y:S01]  /*26250*/  @!P0 BAR.SYNC.DEFER_BLOCKING 0xc, 0x180 ;  /* 0x0306000000008b1d */ /* 0x000fe20000010000 */
[----:B------:R-:W-:-:S05]  /*26260*/  IMAD.MOV.U32 R0, RZ, RZ, RZ ;  /* 0x000000ffff007224 */ /* 0x000fca00078e00ff */
[----:B------:R-:W-:Y:S04]  /*26270*/  BSSY B0, `(.L_x_737) ;  /* 0x000001e000007945 */ /* 0x000fe80003800000 */
[----:B------:R-:W-:Y:S05]  /*26280*/  @!P1 BRA `(.L_x_738) ;  /* 0x0000000000709947 */ /* 0x000fea0003800000 */
[----:B------:R-:W-:-:S13]  /*26290*/  ISETP.NE.AND P0, PT, R5, RZ, PT ;  /* 0x000000ff0500720c */ /* 0x000fda0003f05270 */
[----:B------:R-:W1:Y:S02]  /*262a0*/  @!P0 LDC R5, c[0x0][0x9f0] ;  /* 0x00027c00ff058b82 */ /* 0x000e640000000800 */
[-C--:B-1----:R-:W-:Y:S02]  /*262b0*/  IABS R0, R5.reuse ;  /* 0x0000000500007213 */ /* 0x082fe40000000000 */
[----:B0-----:R-:W-:Y:S02]  /*262c0*/  IABS R8, R5 ;  /* 0x0000000500087213 */ /* 0x001fe40000000000 */
[----:B------:R-:W0:Y:S03]  /*262d0*/  I2F.RP R9, R0 ;  /* 0x0000000000097306 */ /* 0x000e260000209400 */
[----:B------:R-:W-:-:S05]  /*262e0*/  IMAD.MOV R8, RZ, RZ, -R8 ;  /* 0x000000ffff087224 */ /* 0x000fca00078e0a08 */
[----:B0-----:R-:W0:Y:S02]  /*262f0*/  MUFU.RCP R9, R9 ;  /* 0x0000000900097308 */ /* 0x001e240000001000 */
[----:B0-----:R-:W-:-:S06]  /*26300*/  VIADD R10, R9, 0xffffffe ;  /* 0x0ffffffe090a7836 */ /* 0x001fcc0000000000 */
[----:B------:R-:W0:Y:S02]  /*26310*/  F2I.FTZ.U32.TRUNC.NTZ R3, R10 ;  /* 0x0000000a00037305 */ /* 0x000e24000021f000 */
[----:B0-----:R-:W-:-:S05]  /*26320*/  IADD3 R2, RZ, -R3, RZ ;  /* 0x80000003ff027210 */ /* 0x001fca0007ffe0ff */
[----:B------:R-:W-:Y:S02]  /*26330*/  IMAD R6, R2, R0, RZ ;  /* 0x0000000002067224 */ /* 0x000fe400078e02ff */
[----:B------:R-:W-:-:S04]  /*26340*/  IMAD.MOV.U32 R2, RZ, RZ, RZ ;  /* 0x000000ffff027224 */ /* 0x000fc800078e00ff */
[----:B------:R-:W-:Y:S01]  /*26350*/  IMAD.HI.U32 R6, R3, R6, R2 ;  /* 0x0000000603067227 */ /* 0x000fe200078e0002 */
[----:B------:R-:W-:-:S04]  /*26360*/  IADD3 R3, R4, -0x1, R5 ;  /* 0xffffffff04037810 */ /* 0x000fc80007ffe005 */
[----:B------:R-:W-:Y:S02]  /*26370*/  IABS R2, R3 ;  /* 0x0000000300027213 */ /* 0x000fe40000000000 */
[----:B------:R-:W-:-:S03]  /*26380*/  LOP3.LUT R3, R3, R5, RZ, 0x3c, !PT ;  /* 0x0000000503037212 */ /* 0x000fc600078e3cff */
[----:B------:R-:W-:Y:S01]  /*26390*/  IMAD.HI.U32 R6, R6, R2, RZ ;  /* 0x0000000206067227 */ /* 0x000fe200078e00ff */
[----:B------:R-:W-:-:S03]  /*263a0*/  ISETP.GE.AND P2, PT, R3, RZ, PT ;  /* 0x000000ff0300720c */ /* 0x000fc60003f46270 */
[----:B------:R-:W-:-:S05]  /*263b0*/  IMAD R2, R6, R8, R2 ;  /* 0x0000000806027224 */ /* 0x000fca00078e0202 */
[----:B------:R-:W-:-:S13]  /*263c0*/  ISETP.GT.U32.AND P1, PT, R0, R2, PT ;  /* 0x000000020000720c */ /* 0x000fda0003f24070 */
[-C--:B------:R-:W-:Y:S01]  /*263d0*/  @!P1 IADD3 R2, R2, -R0.reuse, RZ ;  /* 0x8000000002029210 */ /* 0x080fe20007ffe0ff */
[----:B------:R-:W-:Y:S01]  /*263e0*/  @!P1 VIADD R6, R6, 0x1 ;  /* 0x0000000106069836 */ /* 0x000fe20000000000 */
[----:B------:R-:W-:Y:S02]  /*263f0*/  ISETP.NE.AND P1, PT, R5, RZ, PT ;  /* 0x000000ff0500720c */ /* 0x000fe40003f25270 */
[----:B------:R-:W-:-:S13]  /*26400*/  ISETP.GE.U32.AND P0, PT, R2, R0, PT ;  /* 0x000000000200720c */ /* 0x000fda0003f06070 */
[----:B------:R-:W-:-:S05]  /*26410*/  @P0 VIADD R6, R6, 0x1 ;  /* 0x0000000106060836 */ /* 0x000fca0000000000 */
[----:B------:R-:W-:-:S05]  /*26420*/  MOV R0, R6 ;  /* 0x0000000600007202 */ /* 0x000fca0000000f00 */
[----:B------:R-:W-:Y:S01]  /*26430*/  @!P2 IMAD.MOV R0, RZ, RZ, -R0 ;  /* 0x000000ffff00a224 */ /* 0x000fe200078e0a00 */
[----:B------:R-:W-:-:S07]  /*26440*/  @!P1 LOP3.LUT R0, RZ, R5, RZ, 0x33, !PT ;  /* 0x00000005ff009212 */ /* 0x000fce00078e33ff */
.L_x_738:
[----:B------:R-:W-:Y:S05]  /*26450*/  BSYNC B0 ;  /* 0x0000000000007941 */ /* 0x000fea0003800000 */
.L_x_737:
[-C--:B------:R-:W-:Y:S01]  /*26460*/  IMAD R3, R7, R0.reuse, RZ ;  /* 0x0000000007037224 */ /* 0x080fe200078e02ff */
[----:B------:R-:W-:Y:S04]  /*26470*/  BSSY B7, `(.L_x_739) ;  /* 0x0000393000077945 */ /* 0x000fe80003800000 */
[----:B------:R-:W-:Y:S01]  /*26480*/  VIADDMNMX R2, R3, R0, R4, PT ;  /* 0x0000000003027246 */ /* 0x000fe20003800104 */
[----:B------:R1:W-:Y:S03]  /*26490*/  STL [R1+0xc], R3 ;  /* 0x00000c0301007387 */ /* 0x0003e60000100800 */
[----:B------:R-:W-:Y:S01]  /*264a0*/  ISETP.GT.AND P0, PT, R2, R3, PT ;  /* 0x000000030200720c */ /* 0x000fe20003f04270 */
[----:B------:R1:W-:-:S12]  /*264b0*/  STL [R1+0x1c], R2 ;  /* 0x00001c0201007387 */ /* 0x0003d80000100800 */
[----:B-1----:R-:W-:Y:S05]  /*264c0*/  @P0 BRA `(.L_x_740) ;  /* 0x0000000000480947 */ /* 0x002fea0003800000 */
[----:B------:R-:W1:Y:S02]  /*264d0*/  S2R R2, SR_TID.X ;  /* 0x0000000000027919 */ /* 0x000e640000002100 */
[----:B-1----:R-:W-:-:S04]  /*264e0*/  LOP3.LUT R2, R2, 0x7f, RZ, 0xc0, !PT ;  /* 0x0000007f02027812 */ /* 0x002fc800078ec0ff */
[----:B------:R-:W-:-:S13]  /*264f0*/  ISETP.NE.AND P0, PT, R2, RZ, PT ;  /* 0x000000ff0200720c */ /* 0x000fda0003f05270 */
[----:B------:R-:W-:Y:S05]  /*26500*/  @P0 BRA `(.L_x_741) ;  /* 0x0000003800240947 */ /* 0x000fea0003800000 */
[----:B------:R-:W1:Y:S01]  /*26510*/  S2R R5, SR_LANEID ;  /* 0x0000000000057919 */ /* 0x000e620000000000 */
[----:B------:R-:W-:Y:S01]  /*26520*/  VOTEU.ANY UR4, UPT, PT ;  /* 0x0000000000047886 */ /* 0x000fe200038e0100 */
[----:B------:R-:W2:Y:S01]  /*26530*/  LDC.64 R2, c[0x0][0xc60] ;  /* 0x00031800ff027b82 */ /* 0x000ea20000000a00 */
[----:B------:R-:W1:Y:S01]  /*26540*/  FLO.U32 R0, UR4 ;  /* 0x0000000400007d00 */ /* 0x000e6200080e0000 */
[----:B------:R-:W-:Y:S01]  /*26550*/  ULDC.64 UR6, c[0x0][0x208] ;  /* 0x0000820000067ab9 */ /* 0x000fe20000000a00 */
[----:B-1----:R-:W-:-:S06]  /*26560*/  ISETP.EQ.U32.AND P0, PT, R0, R5, PT ;  /* 0x000000050000720c */ /* 0x002fcc0003f02070 */
[----:B------:R-:W2:Y:S07]  /*26570*/  POPC R5, UR4 ;  /* 0x0000000400057d09 */ /* 0x000eae0008000000 */
[----:B--2---:R-:W2:Y:S01]  /*26580*/  @P0 ATOMG.E.ADD.STRONG.GPU PT, R3, desc[UR6][R2.64], R5 ;  /* 0x00000005020309a8 */ /* 0x004ea200081ee1c6 */
[----:B------:R-:W1:Y:S02]  /*26590*/  S2R R4, SR_LTMASK ;  /* 0x0000000000047919 */ /* 0x000e640000003900 */
[----:B-1----:R-:W-:-:S04]  /*265a0*/  LOP3.LUT R4, R4, UR4, RZ, 0xc0, !PT ;  /* 0x0000000404047c12 */ /* 0x002fc8000f8ec0ff */
[----:B------:R-:W1:Y:S01]  /*265b0*/  POPC R7, R4 ;  /* 0x0000000400077309 */ /* 0x000e620000000000 */
[----:B--2---:R-:W1:Y:S02]  /*265c0*/  SHFL.IDX PT, R0, R3, R0, 0x1f ;  /* 0x00001f0003007589 */ /* 0x004e6400000e0000 */
[----:B-1----:R-:W-:Y:S01]  /*265d0*/  IADD3 R24, R0, UR36, R7 ;  /* 0x0000002400187c10 */ /* 0x002fe2000fffe007 */
[----:B------:R-:W-:Y:S06]  /*265e0*/  BRA `(.L_x_741) ;  /* 0x0000003400ec7947 */ /* 0x000fec0003800000 */
.L_x_740:
        /* <DEDUP_REMOVED lines=8> */
[----:B------:R-:W-:Y:S01]  /*26670*/  MOV R4, UR6 ;  /* 0x0000000600047c02 */ /* 0x000fe20008000f00 */
[----:B------:R-:W-:Y:S01]  /*26680*/  IMAD.U32 R5, RZ, RZ, UR7 ;  /* 0x00000007ff057e24 */ /* 0x000fe2000f8e00ff */
[----:B------:R-:W1:Y:S01]  /*26690*/  LDC.64 R2, c[0x4][R2] ;  /* 0x0100000002027b82 */ /* 0x000e620000000a00 */
[----:B------:R-:W-:Y:S01]  /*266a0*/  IMAD.U32 R6, RZ, RZ, UR8 ;  /* 0x00000008ff067e24 */ /* 0x000fe2000f8e00ff */
[----:B------:R-:W-:Y:S01]  /*266b0*/  MOV R7, UR9 ;  /* 0x0000000900077c02 */ /* 0x000fe20008000f00 */
[----:B------:R-:W-:Y:S01]  /*266c0*/  IMAD.U32 R10, RZ, RZ, UR4 ;  /* 0x00000004ff0a7e24 */ /* 0x000fe2000f8e00ff */
[----:B0-----:R-:W-:Y:S01]  /*266d0*/  MOV R8, 0x70 ;  /* 0x0000007000087802 */ /* 0x001fe20000000f00 */
[----:B------:R-:W-:-:S02]  /*266e0*/  IMAD.U32 R11, RZ, RZ, UR5 ;  /* 0x00000005ff0b7e24 */ /* 0x000fc4000f8e00ff */
[----:B------:R-:W-:Y:S02]  /*266f0*/  IMAD.MOV.U32 R12, RZ, RZ, 0x1 ;  /* 0x00000001ff0c7424 */ /* 0x000fe400078e00ff */
[----:B------:R-:W-:-:S07]  /*26700*/  IMAD.MOV.U32 R13, RZ, RZ, RZ ;  /* 0x000000ffff0d7224 */ /* 0x000fce00078e00ff */
[----:B------:R-:W-:-:S07]  /*26710*/  LEPC R20, `(.L_x_743) ;  /* 0x000000001014794e */ /* 0x000fce0000000000 */
[----:B-1----:R-:W-:Y:S05]  /*26720*/  CALL.ABS.NOINC R2 ;  /* 0x0000000002007343 */ /* 0x002fea0003c00000 */
.L_x_743:
[----:B------:R-:W-:Y:S05]  /*26730*/  BSYNC B6 ;  /* 0x0000000000067941 */ /* 0x000fea0003800000 */
.L_x_742:
[----:B------:R-:W-:Y:S01]  /*26740*/  IADD3 R0, R16, 0x400, RZ ;  /* 0x0000040010007810 */ /* 0x000fe20007ffe0ff */
[----:B------:R-:W-:Y:S03]  /*26750*/  BSSY B6, `(.L_x_744) ;  /* 0x0000022000067945 */ /* 0x000fe60003800000 */
[----:B------:R-:W-:-:S13]  /*26760*/  LOP3.LUT P0, RZ, R0, 0x3ff, RZ, 0xc0, !PT ;  /* 0x000003ff00ff7812 */ /* 0x000fda000780c0ff */
[----:B------:R-:W-:Y:S05]  /*26770*/  @!P0 BRA `(.L_x_745) ;  /* 0x00000000007c8947 */ /* 0x000fea0003800000 */
[----:B------:R-:W-:Y:S01]  /*26780*/  MOV R22, 0x0 ;  /* 0x0000000000167802 */ /* 0x000fe20000000f00 */
[----:B------:R-:W-:Y:S01]  /*26790*/  ULDC.64 UR6, c[0x4][0x138] ;  /* 0x01004e0000067ab9 */ /* 0x000fe20000000a00 */
[----:B------:R-:W-:Y:S01]  /*267a0*/  ULDC.64 UR8, c[0x4][0x140] ;  /* 0x0100500000087ab9 */ /* 0x000fe20000000a00 */
[----:B------:R-:W-:Y:S01]  /*267b0*/  ULDC.64 UR4, c[0x4][0xa0] ;  /* 0x0100280000047ab9 */ /* 0x000fe20000000a00 */
[----:B------:R1:W2:Y:S01]  /*267c0*/  LDC.64 R2, c[0x4][R22] ;  /* 0x0100000016027b82 */ /* 0x0002a20000000a00 */
[----:B------:R-:W-:Y:S01]  /*267d0*/  IMAD.U32 R4, RZ, RZ, UR6 ;  /* 0x00000006ff047e24 */ /* 0x000fe2000f8e00ff */
[----:B------:R-:W-:Y:S01]  /*267e0*/  MOV R6, UR8 ;  /* 0x0000000800067c02 */ /* 0x000fe20008000f00 */
[----:B------:R-:W-:Y:S01]  /*267f0*/  IMAD.U32 R5, RZ, RZ, UR7 ;  /* 0x00000007ff057e24 */ /* 0x000fe2000f8e00ff */
[----:B------:R-:W-:Y:S01]  /*26800*/  MOV R11, UR5 ;  /* 0x00000005000b7c02 */ /* 0x000fe20008000f00 */
[----:B------:R-:W-:Y:S01]  /*26810*/  IMAD.U32 R7, RZ, RZ, UR9 ;  /* 0x00000009ff077e24 */ /* 0x000fe2000f8e00ff */
[----:B------:R-:W-:Y:S01]  /*26820*/  MOV R13, RZ ;  /* 0x000000ff000d7202 */ /* 0x000fe20000000f00 */
[----:B------:R-:W-:-:S02]  /*26830*/  IMAD.U32 R10, RZ, RZ, UR4 ;  /* 0x00000004ff0a7e24 */ /* 0x000fc4000f8e00ff */
[----:B0-----:R-:W-:Y:S02]  /*26840*/  IMAD.MOV.U32 R8, RZ, RZ, 0x70 ;  /* 0x00000070ff087424 */ /* 0x001fe400078e00ff */
[----:B-1----:R-:W-:-:S07]  /*26850*/  IMAD.MOV.U32 R12, RZ, RZ, 0x1 ;  /* 0x00000001ff0c7424 */ /* 0x002fce00078e00ff */
[----:B------:R-:W-:-:S07]  /*26860*/  LEPC R20, `(.L_x_746) ;  /* 0x000000001014794e */ /* 0x000fce0000000000 */
[----:B--2---:R-:W-:Y:S05]  /*26870*/  CALL.ABS.NOINC R2 ;  /* 0x0000000002007343 */ /* 0x004fea0003c00000 */
.L_x_746:
[----:B------:R0:W1:Y:S01]  /*26880*/  LDC.64 R2, c[0x4][R22] ;  /* 0x0100000016027b82 */ /* 0x0000620000000a00 */
[----:B------:R-:W-:Y:S01]  /*26890*/  ULDC.64 UR4, c[0x4][0x138] ;  /* 0x01004e0000047ab9 */ /* 0x000fe20000000a00 */
[----:B------:R-:W-:Y:S01]  /*268a0*/  ULDC.64 UR6, c[0x4][0x140] ;  /* 0x0100500000067ab9 */ /* 0x000fe20000000a00 */
[----:B------:R-:W-:Y:S01]  /*268b0*/  ULDC.64 UR8, c[0x4][0xa8] ;  /* 0x01002a0000087ab9 */ /* 0x000fe20000000a00 */
[----:B------:R-:W-:Y:S01]  /*268c0*/  IMAD.U32 R4, RZ, RZ, UR4 ;  /* 0x00000004ff047e24 */ /* 0x000fe2000f8e00ff */
[----:B------:R-:W-:Y:S01]  /*268d0*/  MOV R6, UR6 ;  /* 0x0000000600067c02 */ /* 0x000fe20008000f00 */
[----:B------:R-:W-:Y:S01]  /*268e0*/  IMAD.U32 R5, RZ, RZ, UR5 ;  /* 0x00000005ff057e24 */ /* 0x000fe2000f8e00ff */
[----:B------:R-:W-:Y:S01]  /*268f0*/  MOV R11, UR9 ;  /* 0x00000009000b7c02 */ /* 0x000fe20008000f00 */
[----:B------:R-:W-:Y:S01]  /*26900*/  IMAD.U32 R7, RZ, RZ, UR7 ;  /* 0x00000007ff077e24 */ /* 0x000fe2000f8e00ff */
[----:B------:R-:W-:Y:S01]  /*26910*/  MOV R13, RZ ;  /* 0x000000ff000d7202 */ /* 0x000fe20000000f00 */
[----:B------:R-:W-:-:S02]  /*26920*/  IMAD.U32 R10, RZ, RZ, UR8 ;  /* 0x00000008ff0a7e24 */ /* 0x000fc4000f8e00ff */
[----:B------:R-:W-:Y:S02]  /*26930*/  IMAD.MOV.U32 R8, RZ, RZ, 0x70 ;  /* 0x00000070ff087424 */ /* 0x000fe400078e00ff */
[----:B0-----:R-:W-:-:S07]  /*26940*/  IMAD.MOV.U32 R12, RZ, RZ, 0x1 ;  /* 0x00000001ff0c7424 */ /* 0x001fce00078e00ff */
[----:B------:R-:W-:-:S07]  /*26950*/  LEPC R20, `(.L_x_745) ;  /* 0x000000001014794e */ /* 0x000fce0000000000 */
[----:B-1----:R-:W-:Y:S05]  /*26960*/  CALL.ABS.NOINC R2 ;  /* 0x0000000002007343 */ /* 0x002fea0003c00000 */
.L_x_745:
[----:B------:R-:W-:Y:S05]  /*26970*/  BSYNC B6 ;  /* 0x0000000000067941 */ /* 0x000fea0003800000 */
.L_x_744:
[----:B------:R-:W2:Y:S01]  /*26980*/  LDL R22, [R1+0x1c] ;  /* 0x00001c0001167983 */ /* 0x000ea20000100800 */
[----:B------:R-:W-:-:S03]  /*26990*/  ULDC.64 UR4, c[0x0][0x9f8] ;  /* 0x00027e0000047ab9 */ /* 0x000fc60000000a00 */
[----:B------:R-:W3:Y:S01]  /*269a0*/  LDL R7, [R1+0x8] ;  /* 0x0000080001077983 */ /* 0x000ee20000100800 */
[----:B------:R-:W-:-:S03]  /*269b0*/  ISETP.NE.U32.AND P0, PT, RZ, UR4, PT ;  /* 0x00000004ff007c0c */ /* 0x000fc6000bf05070 */
[----:B------:R-:W4:Y:S01]  /*269c0*/  LDL R21, [R1+0x10] ;  /* 0x0000100001157983 */ /* 0x000f220000100800 */
[----:B------:R-:W-:Y:S01]  /*269d0*/  ISETP.NE.AND.EX P0, PT, RZ, UR5, PT, P0 ;  /* 0x00000005ff007c0c */ /* 0x000fe2000bf05300 */
[----:B------:R-:W-:Y:S01]  /*269e0*/  ULDC.64 UR6, c[0x0][0x208] ;  /* 0x0000820000067ab9 */ /* 0x000fe20000000a00 */
[----:B------:R-:W1:Y:S01]  /*269f0*/  LDC R0, c[0x0][0x430] ;  /* 0x00010c00ff007b82 */ /* 0x000e620000000800 */
[----:B------:R-:W0:Y:S10]  /*26a00*/  S2R R20, SR_TID.X ;  /* 0x0000000000147919 */ /* 0x000e340000002100 */
[----:B------:R-:W-:Y:S01]  /*26a10*/  @P0 IADD3 R2, P1, R17, UR4, RZ ;  /* 0x0000000411020c10 */ /* 0x000fe2000ff3e0ff */
[----:B------:R-:W-:-:S03]  /*26a20*/  ULDC UR4, c[0x0][0x2f4] ;  /* 0x0000bd0000047ab9 */ /* 0x000fc60000000800 */
[----:B------:R-:W-:-:S05]  /*26a30*/  @P0 IADD3.X R3, R19, UR5, RZ, P1, !PT ;  /* 0x0000000513030c10 */ /* 0x000fca0008ffe4ff */
[----:B------:R4:W4:Y:S01]  /*26a40*/  @P0 LDG.E R32, desc[UR6][R2.64] ;  /* 0x0000000602200981 */ /* 0x000922000c1e1900 */
[----:B0-----:R-:W-:-:S04]  /*26a50*/  LOP3.LUT R20, R20, 0x7f, RZ, 0xc0, !PT ;  /* 0x0000007f14147812 */ /* 0x001fc800078ec0ff */
[----:B------:R-:W-:Y:S02]  /*26a60*/  SHF.R.U32.HI R4, RZ, 0x3, R20 ;  /* 0x00000003ff047819 */ /* 0x000fe40000011614 */
[----:B------:R-:W0:Y:S01]  /*26a70*/  S2R R20, SR_TID.X ;  /* 0x0000000000147919 */ /* 0x000e220000002100 */
[----:B-1----:R-:W-:-:S13]  /*26a80*/  ISETP.NE.AND P1, PT, R0, 0x1, PT ;  /* 0x000000010000780c */ /* 0x002fda0003f25270 */
[----:B------:R-:W1:Y:S01]  /*26a90*/  @P1 LDC R6, c[0x0][0x438] ;  /* 0x00010e00ff061b82 */ /* 0x000e620000000800 */
[----:B0-----:R-:W-:-:S05]  /*26aa0*/  IMAD.SHL.U32 R20, R20, 0x10, RZ ;  /* 0x0000001014147824 */ /* 0x001fca00078e00ff */
[----:B------:R-:W-:Y:S02]  /*26ab0*/  LOP3.LUT R20, R4, 0x70, R20, 0xf8, !PT ;  /* 0x0000007004147812 */ /* 0x000fe400078ef814 */
[----:B------:R-:W0:Y:S01]  /*26ac0*/  @P1 LDC R4, c[0x0][0x434] ;  /* 0x00010d00ff041b82 */ /* 0x000e220000000800 */
[----:B------:R-:W-:Y:S02]  /*26ad0*/  LOP3.LUT R18, R18, 0xfffffffe, RZ, 0xc0, !PT ;  /* 0xfffffffe12127812 */ /* 0x000fe400078ec0ff */
[----:B------:R-:W-:-:S04]  /*26ae0*/  LOP3.LUT R9, R34, 0x40, RZ, 0xfc, !PT ;  /* 0x0000004022097812 */ /* 0x000fc800078efcff */
[----:B------:R-:W-:Y:S01]  /*26af0*/  ISETP.GE.AND P3, PT, R9, UR4, PT ;  /* 0x0000000409007c0c */ /* 0x000fe2000bf66270 */
[----:B------:R-:W-:Y:S01]  /*26b00*/  UMOV UR5, 0xffffffff ;  /* 0xffffffff00057882 */ /* 0x000fe20000000000 */
[----:B--2---:R-:W-:-:S04]  /*26b10*/  VIADD R22, R22, 0xffffffff ;  /* 0xffffffff16167836 */ /* 0x004fc80000000000 */
[----:B------:R-:W-:-:S05]  /*26b20*/  IMAD R5, R22, 0x50, R20 ;  /* 0x0000005016057824 */ /* 0x000fca00078e0214 */
[----:B---3--:R-:W-:-:S04]  /*26b30*/  ISETP.GE.AND P0, PT, R5, R7, PT ;  /* 0x000000070500720c */ /* 0x008fc80003f06270 */
[----:B------:R-:W-:Y:S02]  /*26b40*/  ISETP.GT.U32.OR P0, PT, R20, 0x4f, P0 ;  /* 0x0000004f1400780c */ /* 0x000fe40000704470 */
[----:B----4-:R-:W-:-:S11]  /*26b50*/  IADD3 R5, R5, R21, RZ ;  /* 0x0000001505057210 */ /* 0x010fd60007ffe0ff */
[----:B------:R-:W2:Y:S01]  /*26b60*/  @!P0 LDC.64 R2, c[0x0][0x428] ;  /* 0x00010a00ff028b82 */ /* 0x000ea20000000a00 */
[----:B0-----:R-:W-:-:S04]  /*26b70*/  @P1 IMAD.HI.U32 R7, R5, R4, RZ ;  /* 0x0000000405071227 */ /* 0x001fc800078e00ff */
[----:B------:R-:W-:Y:S01]  /*26b80*/  IMAD.MOV.U32 R4, RZ, RZ, R5 ;  /* 0x000000ffff047224 */ /* 0x000fe200078e0005 */
[----:B-1----:R-:W-:Y:S02]  /*26b90*/  @P1 SHF.R.U32.HI R4, RZ, R6, R7 ;  /* 0x00000006ff041219 */ /* 0x002fe40000011607 */
[----:B------:R-:W-:-:S03]  /*26ba0*/  SHF.R.S32.HI R8, RZ, 0x1f, R32 ;  /* 0x0000001fff087819 */ /* 0x000fc60000011420 */
[----:B------:R-:W-:-:S04]  /*26bb0*/  IMAD.MOV R6, RZ, RZ, -R4 ;  /* 0x000000ffff067224 */ /* 0x000fc800078e0a04 */
[----:B------:R-:W-:Y:S01]  /*26bc0*/  IMAD R0, R0, R6, R5 ;  /* 0x0000000600007224 */ /* 0x000fe200078e0205 */
[--C-:B------:R-:W-:Y:S01]  /*26bd0*/  @!P0 SHF.R.S32.HI R5, RZ, 0x1f, R4.reuse ;  /* 0x0000001fff058819 */ /* 0x100fe20000011404 */
[-C--:B--2---:R-:W-:Y:S02]  /*26be0*/  @!P0 IMAD R6, R8, R2.reuse, RZ ;  /* 0x0000000208068224 */ /* 0x084fe400078e02ff */
[----:B------:R-:W-:-:S04]  /*26bf0*/  @!P0 IMAD.WIDE.U32 R4, R32, R2, R4 ;  /* 0x0000000220048225 */ /* 0x000fc800078e0004 */
[----:B------:R-:W-:Y:S02]  /*26c00*/  @!P0 IMAD R6, R32, R3, R6 ;  /* 0x0000000320068224 */ /* 0x000fe400078e0206 */
[----:B------:R-:W0:Y:S03]  /*26c10*/  @!P0 LDC.64 R2, c[0x0][0x418] ;  /* 0x00010600ff028b82 */ /* 0x000e260000000a00 */
[----:B------:R-:W-:Y:S01]  /*26c20*/  @!P0 IADD3 R6, R5, R6, RZ ;  /* 0x0000000605068210 */ /* 0x000fe20007ffe0ff */
[----:B------:R-:W-:Y:S01]  /*26c30*/  IMAD.U32 R7, RZ, RZ, UR37 ;  /* 0x00000025ff077e24 */ /* 0x000fe2000f8e00ff */
[----:B0-----:R-:W-:-:S04]  /*26c40*/  @!P0 LEA R2, P1, R4, R2, 0x2 ;  /* 0x0000000204028211 */ /* 0x001fc800078210ff */
[----:B------:R-:W-:Y:S01]  /*26c50*/  @!P0 LEA.HI.X R3, R4, R3, R6, 0x2, P1 ;  /* 0x0000000304038211 */ /* 0x000fe200008f1406 */
[----:B------:R-:W-:-:S06]  /*26c60*/  IMAD.MOV.U32 R4, RZ, RZ, RZ ;  /* 0x000000ffff047224 */ /* 0x000fcc00078e00ff */
[----:B------:R0:W5:Y:S01]  /*26c70*/  @!P0 LDG.E R4, desc[UR6][R2.64] ;  /* 0x0000000602048981 */ /* 0x000162000c1e1900 */
[----:B------:R-:W-:Y:S02]  /*26c80*/  ISETP.GT.U32.AND P0, PT, R20, 0x4f, PT ;  /* 0x0000004f1400780c */ /* 0x000fe40003f04070 */
[----:B------:R-:W-:-:S11]  /*26c90*/  ISETP.NE.AND P2, PT, R7, 0x3, PT ;  /* 0x000000030700780c */ /* 0x000fd60003f45270 */
[----:B------:R-:W-:Y:S02]  /*26ca0*/  @P0 LOP3.LUT R18, R18, 0x1, RZ, 0xfc, !PT ;  /* 0x0000000112120812 */ /* 0x000fe400078efcff */
[----:B------:R-:W-:Y:S02]  /*26cb0*/  ISETP.GE.AND P0, PT, R34, UR4, PT ;  /* 0x0000000422007c0c */ /* 0x000fe4000bf06270 */
[----:B------:R-:W-:-:S04]  /*26cc0*/  LOP3.LUT R18, R18, 0xffffffdf, RZ, 0xc0, !PT ;  /* 0xffffffdf12127812 */ /* 0x000fc800078ec0ff */
[----:B------:R-:W-:-:S04]  /*26cd0*/  @P2 LOP3.LUT R18, R18, 0x20, RZ, 0xfc, !PT ;  /* 0x0000002012122812 */ /* 0x000fc800078efcff */
[----:B------:R-:W-:Y:S01]  /*26ce0*/  LOP3.LUT R18, R18, 0xffffffef, RZ, 0xc0, !PT ;  /* 0xffffffef12127812 */ /* 0x000fe200078ec0ff */
[----:B------:R1:W-:Y:S03]  /*26cf0*/  STL [R1+0x14], R8 ;  /* 0x0000140801007387 */ /* 0x0003e60000100800 */
[----:B------:R-:W-:-:S04]  /*26d00*/  @P0 LOP3.LUT R18, R18, 0x10, RZ, 0xfc, !PT ;  /* 0x0000001012120812 */ /* 0x000fc800078efcff */
[----:B------:R-:W-:Y:S02]  /*26d10*/  LOP3.LUT R18, R18, 0xfffffff7, RZ, 0xc0, !PT ;  /* 0xfffffff712127812 */ /* 0x000fe400078ec0ff */
[----:B-1----:R-:W-:Y:S02]  /*26d20*/  LOP3.LUT R8, R34, 0x80, RZ, 0xfc, !PT ;  /* 0x0000008022087812 */ /* 0x002fe400078efcff */
[----:B------:R-:W-:Y:S02]  /*26d30*/  @P3 LOP3.LUT R18, R18, 0x8, RZ, 0xfc, !PT ;  /* 0x0000000812123812 */ /* 0x000fe400078efcff */
[----:B------:R-:W-:Y:S02]  /*26d40*/  ISETP.GE.AND P1, PT, R8, UR4, PT ;  /* 0x0000000408007c0c */ /* 0x000fe4000bf26270 */
[----:B------:R-:W-:Y:S02]  /*26d50*/  ISETP.GE.AND P0, PT, R37, UR4, PT ;  /* 0x0000000425007c0c */ /* 0x000fe4000bf06270 */
[----:B------:R-:W-:-:S04]  /*26d60*/  LOP3.LUT R18, R18, 0xfffffffd, RZ, 0xc0, !PT ;  /* 0xfffffffd12127812 */ /* 0x000fc800078ec0ff */
[----:B------:R-:W-:-:S05]  /*26d70*/  LOP3.LUT R18, R18, 0xfffffffb, RZ, 0xc0, !PT ;  /* 0xfffffffb12127812 */ /* 0x000fca00078ec0ff */
[----:B------:R-:W-:-:S04]  /*26d80*/  @P1 LOP3.LUT R18, R18, 0x4, RZ, 0xfc, !PT ;  /* 0x0000000412121812 */ /* 0x000fc800078efcff */
[----:B------:R-:W-:Y:S01]  /*26d90*/  @P0 LOP3.LUT R18, R18, 0x2, RZ, 0xfc, !PT ;  /* 0x0000000212120812 */ /* 0x000fe200078efcff */
[----:B0-----:R-:W-:Y:S06]  /*26da0*/  BRA.DIV UR5, `(.L_x_747) ;  /* 0x00000056050c7947 */ /* 0x001fec000b800000 */
.L_x_876:
[----:B------:R-:W-:Y:S05]  /*26db0*/  @!P2 BRA `(.L_x_748) ;  /* 0x000000000004a947 */ /* 0x000fea0003800000 */
[----:B------:R-:W-:Y:S01]  /*26dc0*/  BPT.TRAP 0x1 ;  /* 0x000000040000795c */ /* 0x000fe20000300000 */
.L_x_748:
        /* <DEDUP_REMOVED lines=8> */
[----:B------:R-:W-:-:S04]  /*26e50*/  ULDC.64 UR4, c[0x0][0x338] ;  /* 0x0000ce0000047ab9 */ /* 0x000fc80000000a00 */
[----:B------:R-:W-:Y:S01]  /*26e60*/  IADD3 R3, R3, R5, RZ ;  /* 0x0000000503037210 */ /* 0x000fe20007ffe0ff */
[----:B------:R-:W-:-:S04]  /*26e70*/  IMAD R5, R7, UR4, RZ ;  /* 0x0000000407057c24 */ /* 0x000fc8000f8e02ff */
[C---:B------:R-:W-:Y:S02]  /*26e80*/  IMAD R5, R4.reuse, UR5, R5 ;  /* 0x0000000504057c24 */ /* 0x040fe4000f8e0205 */
[----:B------:R-:W-:Y:S01]  /*26e90*/  IMAD.WIDE.U32 R2, R4, UR4, R2 ;  /* 0x0000000404027c25 */ /* 0x000fe2000f8e0002 */
[----:B------:R-:W-:-:S03]  /*26ea0*/  ULDC.64 UR4, c[0x0][0x330] ;  /* 0x0000cc0000047ab9 */ /* 0x000fc60000000a00 */
[----:B------:R-:W-:Y:S02]  /*26eb0*/  IMAD.IADD R3, R3, 0x1, R5 ;  /* 0x0000000103037824 */ /* 0x000fe400078e0205 */
[----:B------:R-:W-:Y:S02]  /*26ec0*/  IMAD R5, R23, 0x8, R16 ;  /* 0x0000000817057824 */ /* 0x000fe400078e0210 */
[----:B------:R-:W-:-:S04]  /*26ed0*/  IMAD.WIDE.U32 R2, R26, UR4, R2 ;  /* 0x000000041a027c25 */ /* 0x000fc8000f8e0002 */
[----:B------:R-:W-:Y:S01]  /*26ee0*/  IMAD R19, R26, UR5, R3 ;  /* 0x000000051a137c24 */ /* 0x000fe2000f8e0203 */
[----:B------:R-:W-:-:S04]  /*26ef0*/  LEA R17, P0, R2, UR6, 0x1 ;  /* 0x0000000602117c11 */ /* 0x000fc8000f8008ff */
[----:B------:R-:W-:Y:S02]  /*26f00*/  LEA.HI.X R19, R2, UR7, R19, 0x1, P0 ;  /* 0x0000000702137c11 */ /* 0x000fe400080f0c13 */
[----:B------:R-:W-:-:S06]  /*26f10*/  SHF.L.U32 R2, R29, 0x1f, RZ ;  /* 0x0000001f1d027819 */ /* 0x000fcc00000006ff */
[----:B------:R-:W0:Y:S02]  /*26f20*/  SYNCS.PHASECHK.TRANS64.TRYWAIT P0, [R5+URZ+0x38840], R2 ;  /* 0x03884002050075a7 */ /* 0x000e24000800017f */
[----:B0-----:R-:W-:Y:S05]  /*26f30*/  @!P0 BRA `(.L_x_750) ;  /* 0x0000005000dc8947 */ /* 0x001fea0003800000 */
.L_x_877:
[----:B------:R-:W-:Y:S05]  /*26f40*/  BSYNC B0 ;  /* 0x0000000000007941 */ /* 0x000fea0003800000 */
.L_x_749:
[----:B------:R-:W2:Y:S01]  /*26f50*/  LDL R9, [R1+0x8] ;  /* 0x0000080001097983 */ /* 0x000ea20000100800 */
        /* <DEDUP_REMOVED lines=8> */
[----:B------:R-:W-:Y:S02]  /*26fe0*/  IADD3 R3, R3, R6, RZ ;  /* 0x0000000603037210 */ /* 0x000fe40007ffe0ff */
        /* <DEDUP_REMOVED lines=8> */
[----:B------:R-:W-:Y:S02]  /*27070*/  LEA R0, P0, R2, UR6, 0x1 ;  /* 0x0000000602007c11 */ /* 0x000fe4000f8008ff */
[----:B-1----:R-:W-:Y:S02]  /*27080*/  LOP3.LUT R8, R8, 0x7f, RZ, 0xc0, !PT ;  /* 0x0000007f08087812 */ /* 0x002fe400078ec0ff */
[----:B------:R-:W-:Y:S02]  /*27090*/  LEA.HI.X R6, R2, UR7, R6, 0x1, P0 ;  /* 0x0000000702067c11 */ /* 0x000fe400080f0c06 */
[----:B------:R-:W-:Y:S01]  /*270a0*/  SHF.R.U32.HI R8, RZ, 0x3, R8 ;  /* 0x00000003ff087819 */ /* 0x000fe20000011608 */
[----:B--2---:R-:W-:-:S04]  /*270b0*/  IMAD R4, R22, -0x50, R9 ;  /* 0xffffffb016047824 */ /* 0x004fc800078e0209 */
[----:B------:R-:W-:-:S05]  /*270c0*/  IMAD.IADD R4, R4, 0x1, -R8 ;  /* 0x0000000104047824 */ /* 0x000fca00078e0a08 */
[----:B------:R-:W-:Y:S01]  /*270d0*/  ISETP.GE.AND P0, PT, R4, 0x1, PT ;  /* 0x000000010400780c */ /* 0x000fe20003f06270 */
[----:B------:R-:W-:-:S12]  /*270e0*/  BRA.DIV UR4, `(.L_x_751) ;  /* 0x0000005204847947 */ /* 0x000fd8000b800000 */
[----:B------:R-:W0:Y:S01]  /*270f0*/  SHFL.IDX PT, R3, R0, RZ, 0x181f ;  /* 0x00181fff00037589 */ /* 0x000e2200000e0000 */
[C---:B------:R-:W-:Y:S01]  /*27100*/  LOP3.LUT P5, RZ, R18.reuse, 0x10, RZ, 0xc0, !PT ;  /* 0x0000001012ff7812 */ /* 0x040fe200078ac0ff */
[----:B------:R-:W-:Y:S01]  /*27110*/  @P0 IMAD R9, R7, 0x2, R16 ;  /* 0x0000000207090824 */ /* 0x000fe200078e0210 */
[C---:B------:R-:W-:Y:S01]  /*27120*/  LOP3.LUT P4, RZ, R18.reuse, 0x8, RZ, 0xc0, !PT ;  /* 0x0000000812ff7812 */ /* 0x040fe2000788c0ff */
[----:B------:R-:W1:Y:S01]  /*27130*/  SHFL.IDX PT, R2, R6, RZ, 0x181f ;  /* 0x00181fff06027589 */ /* 0x000e6200000e0000 */
[C---:B------:R-:W-:Y:S01]  /*27140*/  LOP3.LUT P3, RZ, R18.reuse, 0x4, RZ, 0xc0, !PT ;  /* 0x0000000412ff7812 */ /* 0x040fe2000786c0ff */
[----:B------:R-:W-:Y:S01]  /*27150*/  ULDC.64 UR4, c[0x0][0x208] ;  /* 0x0000820000047ab9 */ /* 0x000fe20000000a00 */
[----:B------:R-:W-:Y:S01]  /*27160*/  LOP3.LUT P2, RZ, R18, 0x2, RZ, 0xc0, !PT ;  /* 0x0000000212ff7812 */ /* 0x000fe2000784c0ff */
[----:B------:R-:W-:Y:S01]  /*27170*/  SHFL.IDX PT, R8, R6, 0x1, 0x181f ;  /* 0x00381f0006087f89 */ /* 0x000fe200000e0000 */
[----:B0-----:R-:W-:-:S04]  /*27180*/  @P0 LEA R3, P1, R34, R3, 0x1 ;  /* 0x0000000322030211 */ /* 0x001fc800078208ff */
[----:B-1----:R-:W-:Y:S02]  /*27190*/  @P0 IADD3.X R2, RZ, R2, RZ, P1, !PT ;  /* 0x00000002ff020210 */ /* 0x002fe40000ffe4ff */
[----:B------:R-:W-:Y:S02]  /*271a0*/  ISETP.GE.AND P1, PT, R4, 0x11, PT ;  /* 0x000000110400780c */ /* 0x000fe40003f26270 */
[----:B------:R-:W-:-:S04]  /*271b0*/  @P0 LOP3.LUT R3, R3, R2, RZ, 0x3c, !PT ;  /* 0x0000000203030212 */ /* 0x000fc800078e3cff */
[----:B------:R-:W-:-:S04]  /*271c0*/  @P0 LOP3.LUT R2, R3, R2, RZ, 0x3c, !PT ;  /* 0x0000000203020212 */ /* 0x000fc800078e3cff */
[----:B------:R-:W-:-:S03]  /*271d0*/  @P0 LOP3.LUT R3, R3, R2, RZ, 0x3c, !PT ;  /* 0x0000000203030212 */ /* 0x000fc600078e3cff */
[----:B------:R-:W-:Y:S02]  /*271e0*/  @P1 LEA R21, R7, R16, 0x1 ;  /* 0x0000001007151211 */ /* 0x000fe400078e08ff */
[----:B------:R-:W-:Y:S04]  /*271f0*/  @P0 LDGSTS.E.BYPASS.LTC128B.128 [R9+0x24400], desc[UR4][R2.64], !P5 ;  /* 0x2440000002090fae */ /* 0x000fe8000e901d44 */
[----:B------:R-:W-:Y:S04]  /*27200*/  @P0 LDGSTS.E.BYPASS.LTC128B.128 [R9+0x26c00], desc[UR4][R2.64+0x80], !P4 ;  /* 0x26c0008002090fae */ /* 0x000fe8000e101d44 */
[----:B------:R-:W-:Y:S04]  /*27210*/  @P0 LDGSTS.E.BYPASS.LTC128B.128 [R9+0x29400], desc[UR4][R2.64+0x100], !P3 ;  /* 0x2940010002090fae */ /* 0x000fe8000d901d44 */
[----:B------:R0:W-:Y:S04]  /*27220*/  @P0 LDGSTS.E.BYPASS.LTC128B.128 [R9+0x2bc00], desc[UR4][R2.64+0x180], !P2 ;  /* 0x2bc0018002090fae */ /* 0x0001e8000d101d44 */
[----:B0-----:R-:W0:Y:S02]  /*27230*/  SHFL.IDX PT, R2, R0, 0x1, 0x181f ;  /* 0x00381f0000027f89 */ /* 0x001e2400000e0000 */
        /* <DEDUP_REMOVED lines=21> */
[----:B0-----:R-:W-:-:S04]  /*27390*/  @P1 LEA R2, P0, R34, R2, 0x1 ;  /* 0x0000000222021211 */ /* 0x001fc800078008ff */
[----:B------:R-:W-:Y:S02]  /*273a0*/  @P1 IADD3.X R3, RZ, R8, RZ, P0, !PT ;  /* 0x00000008ff031210 */ /* 0x000fe400007fe4ff */
[----:B------:R0:W2:Y:S04]  /*273b0*/  SHFL.IDX PT, R8, R6, 0x4, 0x181f ;  /* 0x00981f0006087f89 */ /* 0x0000a800000e0000 */
[----:B------:R0:W-:Y:S04]  /*273c0*/  @P1 LDGSTS.E.BYPASS.LTC128B.128 [R21+0x25c00], desc[UR4][R2.64], !P5 ;  /* 0x25c0000002151fae */ /* 0x0001e8000e901d44 */
[----:B------:R0:W-:Y:S04]  /*273d0*/  @P1 LDGSTS.E.BYPASS.LTC128B.128 [R21+0x28400], desc[UR4][R2.64+0x80], !P4 ;  /* 0x2840008002151fae */ /* 0x0001e8000e101d44 */
[----:B------:R0:W-:Y:S04]  /*273e0*/  @P1 LDGSTS.E.BYPASS.LTC128B.128 [R21+0x2ac00], desc[UR4][R2.64+0x100], !P3 ;  /* 0x2ac0010002151fae */ /* 0x0001e8000d901d44 */
[----:B-1----:R0:W-:Y:S02]  /*273f0*/  @P1 LDGSTS.E.BYPASS.LTC128B.128 [R21+0x2d400], desc[UR4][R2.64+0x180], !P2 ;  /* 0x2d40018002151fae */ /* 0x0021e4000d101d44 */
.L_x_889:
[----:B------:R-:W-:Y:S01]  /*27400*/  ISETP.GE.AND P0, PT, R4, 0x41, PT ;  /* 0x000000410400780c */ /* 0x000fe20003f06270 */
[----:B------:R-:W-:-:S12]  /*27410*/  BSSY B0, `(.L_x_752) ;  /* 0x0000011000007945 */ /* 0x000fd80003800000 */
[----:B------:R-:W-:Y:S05]  /*27420*/  @!P0 BRA `(.L_x_753) ;  /* 0x00000000003c8947 */ /* 0x000fea0003800000 */
[C---:B------:R-:W-:Y:S01]  /*27430*/  LOP3.LUT P4, RZ, R18.reuse, 0x10, RZ, 0xc0, !PT ;  /* 0x0000001012ff7812 */ /* 0x040fe2000788c0ff */
[----:B------:R-:W-:Y:S01]  /*27440*/  ULDC.64 UR4, c[0x0][0x208] ;  /* 0x0000820000047ab9 */ /* 0x000fe20000000a00 */
[C---:B------:R-:W-:Y:S02]  /*27450*/  LOP3.LUT P3, RZ, R18.reuse, 0x8, RZ, 0xc0, !PT ;  /* 0x0000000812ff7812 */ /* 0x040fe4000786c0ff */
[C---:B------:R-:W-:Y:S02]  /*27460*/  LOP3.LUT P2, RZ, R18.reuse, 0x4, RZ, 0xc0, !PT ;  /* 0x0000000412ff7812 */ /* 0x040fe4000784c0ff */
[----:B------:R-:W-:Y:S02]  /*27470*/  LOP3.LUT P1, RZ, R18, 0x2, RZ, 0xc0, !PT ;  /* 0x0000000212ff7812 */ /* 0x000fe4000782c0ff */
[----:B0-----:R-:W-:Y:S02]  /*27480*/  LEA R2, P0, R34, R0, 0x1 ;  /* 0x0000000022027211 */ /* 0x001fe400078008ff */
[----:B------:R-:W-:-:S03]  /*27490*/  LEA R7, R7, R16, 0x1 ;  /* 0x0000001007077211 */ /* 0x000fc600078e08ff */
        /* <DEDUP_REMOVED lines=8> */
.L_x_753:
[----:B------:R-:W-:Y:S05]  /*27520*/  BSYNC B0 ;  /* 0x0000000000007941 */ /* 0x000fea0003800000 */
.L_x_752:
[----:B------:R-:W-:Y:S01]  /*27530*/  NOP ;  /* 0x0000000000007918 */ /* 0x000fe20000000000 */
[----:B------:R-:W-:-:S13]  /*27540*/  PLOP3.LUT P0, PT, PT, PT, PT, 0x80, 0x0 ;  /* 0x000000000000781c */ /* 0x000fda0003f0f070 */
.L_x_754:
[----:B------:R-:W-:Y:S02]  /*27550*/  PLOP3.LUT P1, PT, P1, P0, PT, 0xa2, 0x0 ;  /* 0x000000000000781c */ /* 0x000fe40000f21472 */
[----:B------:R-:W-:-:S08]  /*27560*/  @P0 R2UR P1, UR4, R5 ;  /* 0x00000000050402ca */ /* 0x000fd00000020000 */
[----:B------:R-:W-:-:S05]  /*27570*/  @P0 PLOP3.LUT P0, PT, P1, PT, PT, 0x80, 0x0 ;  /* 0x000000000000081c */ /* 0x000fca0000f0f070 */
[----:B------:R-:W-:Y:S01]  /*27580*/  @!P1 SYNCS.ARRIVE.TRANS64.RED.A0T1 RZ, [UR4+0x38830], RZ ;  /* 0x038830ffffff99a7 */ /* 0x000fe20008200404 */
[----:B------:R-:W-:Y:S07]  /*27590*/  @!P1 ARRIVES.LDGSTSBAR.64.TRANSCNT [UR4+0x38830] ;  /* 0x03883000ff0099b0 */ /* 0x000fee0008000a84 */
[----:B------:R-:W-:Y:S05]  /*275a0*/  @P0 BRA.U.ANY `(.L_x_754) ;  /* 0xfffffffd00e80947 */ /* 0x000fea000393ffff */
[----:B------:R-:W-:Y:S01]  /*275b0*/  NOP ;  /* 0x0000000000007918 */ /* 0x000fe20000000000 */
[----:B------:R-:W-:-:S05]  /*275c0*/  IMAD.U32 R0, RZ, RZ, UR37 ;  /* 0x00000025ff007e24 */ /* 0x000fca000f8e00ff */
[----:B------:R-:W-:-:S13]  /*275d0*/  ISETP.NE.AND P2, PT, R0, 0x3, PT ;  /* 0x000000030000780c */ /* 0x000fda0003f45270 */
[----:B------:R-:W-:Y:S05]  /*275e0*/  @!P2 BRA `(.L_x_755) ;  /* 0x000000000004a947 */ /* 0x000fea0003800000 */
[----:B------:R-:W-:Y:S01]  /*275f0*/  BPT.TRAP 0x1 ;  /* 0x000000040000795c */ /* 0x000fe20000300000 */
.L_x_755:
[----:B------:R3:W5:Y:S01]  /*27600*/  LDL.LU R0, [R1+0x20] ;  /* 0x0000200001007983 */ /* 0x0007620000300800 */
[----:B------:R3:W-:Y:S02]  /*27610*/  SYNCS.ARRIVE.TRANS64.A1T0 RZ, [R5+URZ+0x38830], RZ ;  /* 0x038830ff05ff79a7 */ /* 0x0007e4000810003f */
[----:B------:R-:W-:Y:S05]  /*27620*/  WARPSYNC.ALL ;  /* 0x0000000000007948 */ /* 0x000fea0003800000 */
[----:B------:R-:W-:Y:S01]  /*27630*/  ULDC.64 UR4, c[0x0][0xa00] ;  /* 0x0002800000047ab9 */ /* 0x000fe20000000a00 */
[----:B------:R-:W-:Y:S01]  /*27640*/  BSSY B6, `(.L_x_756) ;  /* 0x0000021000067945 */ /* 0x000fe20003800000 */
[----:B------:R-:W-:Y:S01]  /*27650*/  BAR.SYNC.DEFER_BLOCKING 0x8, 0x180 ;  /* 0x0206000000007b1d */ /* 0x000fe20000010000 */
[----:B------:R-:W-:-:S04]  /*27660*/  ISETP.NE.U32.AND P0, PT, RZ, UR4, PT ;  /* 0x00000004ff007c0c */ /* 0x000fc8000bf05070 */
[----:B------:R-:W-:Y:S01]  /*27670*/  ISETP.NE.AND.EX P0, PT, RZ, UR5, PT, P0 ;  /* 0x00000005ff007c0c */ /* 0x000fe2000bf05300 */
[----:B------:R-:W-:Y:S02]  /*27680*/  ULDC.64 UR4, c[0x0][0x298] ;  /* 0x0000a60000047ab9 */ /* 0x000fe40000000a00 */
[----:B---3--:R-:W-:Y:S01]  /*27690*/  IMAD.WIDE.U32 R4, R35, UR4, RZ ;  /* 0x0000000423047c25 */ /* 0x008fe2000f8e00ff */
[----:B------:R-:W-:Y:S02]  /*276a0*/  SEL R31, R31, RZ, !P0 ;  /* 0x000000ff1f1f7207 */ /* 0x000fe40004000000 */
[----:B01---5:R-:W-:Y:S02]  /*276b0*/  SEL R2, R0, RZ, !P0 ;  /* 0x000000ff00027207 */ /* 0x023fe40004000000 */
[----:B------:R-:W-:-:S03]  /*276c0*/  SHF.R.S32.HI R0, RZ, 0x1f, R35 ;  /* 0x0000001fff007819 */ /* 0x000fc60000011423 */
[----:B------:R0:W-:Y:S02]  /*276d0*/  STL [R1+0x30], R2 ;  /* 0x0000300201007387 */ /* 0x0001e40000100800 */
[----:B------:R-:W-:Y:S02]  /*276e0*/  IMAD R0, R0, UR4, RZ ;  /* 0x0000000400007c24 */ /* 0x000fe4000f8e02ff */
[----:B------:R1:W-:Y:S02]  /*276f0*/  STL.64 [R1+0x20], R4 ;  /* 0x0000200401007387 */ /* 0x0003e40000100a00 */
[----:B------:R-:W-:Y:S02]  /*27700*/  IMAD R0, R35, UR5, R0 ;  /* 0x0000000523007c24 */ /* 0x000fe4000f8e0200 */
[----:B0-----:R-:W-:-:S03]  /*27710*/  VIADD R2, R16, 0x14400 ;  /* 0x0001440010027836 */ /* 0x001fc60000000000 */
[----:B------:R-:W-:Y:S02]  /*27720*/  IADD3 R35, R5, R0, RZ ;  /* 0x0000000005237210 */ /* 0x000fe40007ffe0ff */
[----:B------:R-:W-:-:S13]  /*27730*/  LOP3.LUT P0, RZ, R2, 0x3ff, RZ, 0xc0, !PT ;  /* 0x000003ff02ff7812 */ /* 0x000fda000780c0ff */
[----:B-1----:R-:W-:Y:S05]  /*27740*/  @!P0 BRA `(.L_x_757) ;  /* 0x0000000000408947 */ /* 0x002fea0003800000 */
[----:B------:R-:W-:Y:S01]  /*27750*/  MOV R2, 0x0 ;  /* 0x0000000000027802 */ /* 0x000fe20000000f00 */
        /* <DEDUP_REMOVED lines=11> */
[----:B--2---:R-:W-:Y:S02]  /*27810*/  IMAD.MOV.U32 R8, RZ, RZ, 0x70 ;  /* 0x00000070ff087424 */ /* 0x004fe400078e00ff */
[----:B------:R-:W-:-:S07]  /*27820*/  IMAD.MOV.U32 R12, RZ, RZ, 0x1 ;  /* 0x00000001ff0c7424 */ /* 0x000fce00078e00ff */
[----:B------:R-:W-:-:S07]  /*27830*/  LEPC R20, `(.L_x_757) ;  /* 0x000000001014794e */ /* 0x000fce0000000000 */
[----:B0-----:R-:W-:Y:S05]  /*27840*/  CALL.ABS.NOINC R2 ;  /* 0x0000000002007343 */ /* 0x001fea0003c00000 */
.L_x_757:
[----:B------:R-:W-:Y:S05]  /*27850*/  BSYNC B6 ;  /* 0x0000000000067941 */ /* 0x000fea0003800000 */
.L_x_756:
[----:B------:R-:W3:Y:S01]  /*27860*/  LDL.LU R20, [R1+0x30] ;  /* 0x0000300001147983 */ /* 0x000ee20000300800 */
[----:B------:R-:W-:Y:S01]  /*27870*/  ULDC.64 UR4, c[0x0][0x2d8] ;  /* 0x0000b60000047ab9 */ /* 0x000fe20000000a00 */
[----:B--2---:R-:W0:Y:S02]  /*27880*/  LDC R8, c[0x0][0x448] ;  /* 0x00011200ff087b82 */ /* 0x004e240000000800 */
[----:B------:R-:W2:Y:S04]  /*27890*/  LDL.LU.64 R2, [R1+0x20] ;  /* 0x0000200001027983 */ /* 0x000ea80000300a00 */
[----:B------:R1:W5:Y:S01]  /*278a0*/  LDL R10, [R1+0x28] ;  /* 0x00002800010a7983 */ /* 0x0003620000100800 */
[----:B0-----:R-:W-:-:S13]  /*278b0*/  ISETP.NE.AND P0, PT, R8, 0x1, PT ;  /* 0x000000010800780c */ /* 0x001fda0003f05270 */
[----:B------:R-:W0:Y:S08]  /*278c0*/  @P0 LDC R5, c[0x0][0x44c] ;  /* 0x00011300ff050b82 */ /* 0x000e300000000800 */
[----:B------:R-:W4:Y:S01]  /*278d0*/  @P0 LDC R4, c[0x0][0x450] ;  /* 0x00011400ff040b82 */ /* 0x000f220000000800 */
[C---:B------:R-:W-:Y:S02]  /*278e0*/  LOP3.LUT R11, R34.reuse, 0x40, RZ, 0xfc, !PT ;  /* 0x00000040220b7812 */ /* 0x040fe400078efcff */
[----:B------:R-:W-:Y:S01]  /*278f0*/  LOP3.LUT R9, R34, 0x80, RZ, 0xfc, !PT ;  /* 0x0000008022097812 */ /* 0x000fe200078efcff */
[----:B--2---:R-:W-:-:S02]  /*27900*/  IMAD.MOV.U32 R3, RZ, RZ, R35 ;  /* 0x000000ffff037224 */ /* 0x004fc400078e0023 */
[----:B------:R-:W-:-:S04]  /*27910*/  IMAD.WIDE.U32 R2, R26, UR4, R2 ;  /* 0x000000041a027c25 */ /* 0x000fc8000f8e0002 */
[----:B------:R-:W-:Y:S01]  /*27920*/  IMAD R3, R26, UR5, R3 ;  /* 0x000000051a037c24 */ /* 0x000fe2000f8e0203 */
[----:B------:R-:W-:Y:S02]  /*27930*/  ULDC.64 UR4, c[0x0][0x2e0] ;  /* 0x0000b80000047ab9 */ /* 0x000fe40000000a00 */
[----:B---3--:R-:W-:Y:S02]  /*27940*/  IMAD R0, R20, UR4, RZ ;  /* 0x0000000414007c24 */ /* 0x008fe4000f8e02ff */
        /* <DEDUP_REMOVED lines=9> */
[----:B--2---:R-:W-:-:S04]  /*279e0*/  SHF.L.U32 R20, R20, 0x4, RZ ;  /* 0x0000000414147819 */ /* 0x004fc800000006ff */
[----:B------:R-:W-:-:S04]  /*279f0*/  LOP3.LUT R20, R21, 0x70, R20, 0xf8, !PT ;  /* 0x0000007015147812 */ /* 0x000fc800078ef814 */
[----:B------:R-:W-:-:S05]  /*27a00*/  LOP3.LUT R6, R20, R0, RZ, 0xfc, !PT ;  /* 0x0000000014067212 */ /* 0x000fca00078efcff */
[----:B0-----:R-:W-:-:S04]  /*27a10*/  @P0 IMAD.HI.U32 R7, R6, R5, RZ ;  /* 0x0000000506070227 */ /* 0x001fc800078e00ff */
[----:B------:R-:W-:Y:S01]  /*27a20*/  IMAD.MOV.U32 R5, RZ, RZ, R6 ;  /* 0x000000ffff057224 */ /* 0x000fe200078e0006 */
[----:B----4-:R-:W-:-:S04]  /*27a30*/  @P0 SHF.R.U32.HI R5, RZ, R4, R7 ;  /* 0x00000004ff050219 */ /* 0x010fc80000011607 */
[C---:B------:R-:W-:Y:S01]  /*27a40*/  IADD3 R4, -R5.reuse, RZ, RZ ;  /* 0x000000ff05047210 */ /* 0x040fe20007ffe1ff */
[----:B------:R-:W0:Y:S04]  /*27a50*/  S2R R20, SR_TID.X ;  /* 0x0000000000147919 */ /* 0x000e280000002100 */
        /* <DEDUP_REMOVED lines=14> */
[----:B------:R-:W-:Y:S01]  /*27b40*/  ULDC UR4, c[0x0][0x2b8] ;  /* 0x0000ae0000047ab9 */ /* 0x000fe20000000800 */
[----:B0-----:R-:W-:Y:S02]  /*27b50*/  LOP3.LUT R20, R20, 0x7f, RZ, 0xc0, !PT ;  /* 0x0000007f14147812 */ /* 0x001fe400078ec0ff */
[----:B------:R-:W-:Y:S01]  /*27b60*/  LEA.HI.X R4, R2, UR5, R4, 0x1, P0 ;  /* 0x0000000502047c11 */ /* 0x000fe200080f0c04 */
[----:B------:R-:W-:Y:S01]  /*27b70*/  UMOV UR5, 0xffffffff ;  /* 0xffffffff00057882 */ /* 0x000fe20000000000 */
[----:B------:R-:W-:Y:S02]  /*27b80*/  ISETP.GE.AND P4, PT, R34, UR4, PT ;  /* 0x0000000422007c0c */ /* 0x000fe4000bf86270 */
[----:B------:R-:W-:Y:S02]  /*27b90*/  ISETP.GE.AND P3, PT, R11, UR4, PT ;  /* 0x000000040b007c0c */ /* 0x000fe4000bf66270 */
[----:B------:R-:W-:-:S02]  /*27ba0*/  ISETP.GE.AND P2, PT, R9, UR4, PT ;  /* 0x0000000409007c0c */ /* 0x000fc4000bf46270 */
[----:B------:R-:W-:Y:S02]  /*27bb0*/  ISETP.GE.AND P0, PT, R37, UR4, PT ;  /* 0x0000000425007c0c */ /* 0x000fe4000bf06270 */
[----:B------:R-:W-:Y:S01]  /*27bc0*/  SHF.R.U32.HI R9, RZ, 0x3, R20 ;  /* 0x00000003ff097819 */ /* 0x000fe20000011614 */
[----:B-1----:R-:W-:Y:S10]  /*27bd0*/  BRA.DIV UR5, `(.L_x_758) ;  /* 0x0000004e059c7947 */ /* 0x002ff4000b800000 */
[----:B------:R-:W0:Y:S01]  /*27be0*/  SHFL.IDX PT, R3, R5, RZ, 0x181f ;  /* 0x00181fff05037589 */ /* 0x000e2200000e0000 */
[----:B-----5:R-:W-:Y:S01]  /*27bf0*/  IMAD R6, R10, R8, RZ ;  /* 0x000000080a067224 */ /* 0x020fe200078e02ff */
[----:B------:R-:W-:Y:S01]  /*27c00*/  IADD3 R0, R9, R0, RZ ;  /* 0x0000000009007210 */ /* 0x000fe20007ffe0ff */
[----:B------:R-:W-:Y:S01]  /*27c10*/  ULDC.64 UR4, c[0x0][0x208] ;  /* 0x0000820000047ab9 */ /* 0x000fe20000000a00 */
[----:B------:R-:W1:Y:S02]  /*27c20*/  SHFL.IDX PT, R2, R4, RZ, 0x181f ;  /* 0x00181fff04027589 */ /* 0x000e6400000e0000 */
[----:B------:R-:W-:Y:S02]  /*27c30*/  ISETP.GE.AND P1, PT, R0, R6, PT ;  /* 0x000000060000720c */ /* 0x000fe40003f26270 */
[----:B------:R-:W-:Y:S11]  /*27c40*/  SHFL.IDX PT, R14, R5, 0x7, 0x181f ;  /* 0x00f81f00050e7f89 */ /* 0x000ff600000e0000 */
[----:B0-----:R-:W-:-:S05]  /*27c50*/  @!P1 LEA R7, P5, R34, R3, 0x1 ;  /* 0x0000000322079211 */ /* 0x001fca00078a08ff */
[----:B-1----:R-:W-:Y:S02]  /*27c60*/  @!P1 IMAD.X R3, RZ, RZ, R2, P5 ;  /* 0x000000ffff039224 */ /* 0x002fe400028e0602 */
[----:B------:R-:W-:Y:S01]  /*27c70*/  @!P1 IMAD.MOV.U32 R2, RZ, RZ, R7 ;  /* 0x000000ffff029224 */ /* 0x000fe200078e0007 */
[----:B------:R-:W-:-:S04]  /*27c80*/  IADD3 R7, R0, 0x10, RZ ;  /* 0x0000001000077810 */ /* 0x000fc80007ffe0ff */
[----:B------:R-:W-:Y:S04]  /*27c90*/  @!P1 LDGSTS.E.BYPASS.LTC128B.128 [R36+0x14400], desc[UR4][R2.64], !P4 ;  /* 0x1440000002249fae */ /* 0x000fe8000e101d44 */
[----:B------:R-:W-:Y:S04]  /*27ca0*/  @!P1 LDGSTS.E.BYPASS.LTC128B.128 [R36+0x18400], desc[UR4][R2.64+0x80], !P3 ;  /* 0x1840008002249fae */ /* 0x000fe8000d901d44 */
[----:B------:R-:W-:Y:S04]  /*27cb0*/  @!P1 LDGSTS.E.BYPASS.LTC128B.128 [R36+0x1c400], desc[UR4][R2.64+0x100], !P2 ;  /* 0x1c40010002249fae */ /* 0x000fe8000d101d44 */
[----:B------:R0:W-:Y:S01]  /*27cc0*/  @!P1 LDGSTS.E.BYPASS.LTC128B.128 [R36+0x20400], desc[UR4][R2.64+0x180], !P0 ;  /* 0x2040018002249fae */ /* 0x0001e2000c101d44 */
[----:B------:R-:W-:-:S03]  /*27cd0*/  ISETP.GE.AND P1, PT, R7, R6, PT ;  /* 0x000000060700720c */ /* 0x000fc60003f26270 */
[----:B0-----:R-:W0:Y:S04]  /*27ce0*/  SHFL.IDX PT, R3, R5, 0x1, 0x181f ;  /* 0x00381f0005037f89 */ /* 0x001e2800000e0000 */
[----:B------:R-:W1:Y:S06]  /*27cf0*/  SHFL.IDX PT, R2, R4, 0x1, 0x181f ;  /* 0x00381f0004027f89 */ /* 0x000e6c00000e0000 */
[----:B0-----:R-:W-:-:S05]  /*27d00*/  @!P1 LEA R7, P5, R34, R3, 0x1 ;  /* 0x0000000322079211 */ /* 0x001fca00078a08ff */
[----:B-1----:R-:W-:Y:S02]  /*27d10*/  @!P1 IMAD.X R8, RZ, RZ, R2, P5 ;  /* 0x000000ffff089224 */ /* 0x002fe400028e0602 */
[----:B------:R-:W-:Y:S02]  /*27d20*/  @!P1 IMAD.MOV.U32 R2, RZ, RZ, R7 ;  /* 0x000000ffff029224 */ /* 0x000fe400078e0007 */
[----:B------:R-:W-:Y:S01]  /*27d30*/  VIADD R7, R0, 0x20 ;  /* 0x0000002000077836 */ /* 0x000fe20000000000 */
[----:B------:R-:W-:-:S05]  /*27d40*/  @!P1 MOV R3, R8 ;  /* 0x0000000800039202 */ /* 0x000fca0000000f00 */
        /* <DEDUP_REMOVED lines=8> */
[----:B-1----:R-:W-:Y:S01]  /*27dd0*/  @!P1 IMAD.X R8, RZ, RZ, R2, P5 ;  /* 0x000000ffff089224 */ /* 0x002fe200028e0602 */
[----:B------:R-:W-:Y:S01]  /*27de0*/  @!P1 MOV R2, R7 ;  /* 0x0000000700029202 */ /* 0x000fe20000000f00 */
[----:B------:R-:W-:Y:S02]  /*27df0*/  VIADD R7, R0, 0x30 ;  /* 0x0000003000077836 */ /* 0x000fe40000000000 */
[----:B------:R-:W-:-:S05]  /*27e00*/  @!P1 IMAD.MOV.U32 R3, RZ, RZ, R8 ;  /* 0x000000ffff039224 */ /* 0x000fca00078e0008 */
[----:B------:R-:W-:Y:S04]  /*27e10*/  @!P1 LDGSTS.E.BYPASS.LTC128B.128 [R36+0x15400], desc[UR4][R2.64], !P4 ;  /* 0x1540000002249fae */ /* 0x000fe8000e101d44 */
[----:B------:R-:W-:Y:S04]  /*27e20*/  @!P1 LDGSTS.E.BYPASS.LTC128B.128 [R36+0x19400], desc[UR4][R2.64+0x80], !P3 ;  /* 0x1940008002249fae */ /* 0x000fe8000d901d44 */
[----:B------:R-:W-:Y:S04]  /*27e30*/  @!P1 LDGSTS.E.BYPASS.LTC128B.128 [R36+0x1d400], desc[UR4][R2.64+0x100], !P2 ;  /* 0x1d40010002249fae */ /* 0x000fe8000d101d44 */
[----:B------:R0:W-:Y:S01]  /*27e40*/  @!P1 LDGSTS.E.BYPASS.LTC128B.128 [R36+0x21400], desc[UR4][R2.64+0x180], !P0 ;  /* 0x2140018002249fae */ /* 0x0001e2000c101d44 */
[----:B------:R-:W-:-:S03]  /*27e50*/  ISETP.GE.AND P1, PT, R7, R6, PT ;  /* 0x000000060700720c */ /* 0x000fc60003f26270 */
[----:B0-----:R-:W0:Y:S04]  /*27e60*/  SHFL.IDX PT, R3, R5, 0x3, 0x181f ;  /* 0x00781f0005037f89 */ /* 0x001e2800000e0000 */
[----:B------:R-:W1:Y:S06]  /*27e70*/  SHFL.IDX PT, R2, R4, 0x3, 0x181f ;  /* 0x00781f0004027f89 */ /* 0x000e6c00000e0000 */
[----:B0-----:R-:W-:-:S04]  /*27e80*/  @!P1 LEA R7, P5, R34, R3, 0x1 ;  /* 0x0000000322079211 */ /* 0x001fc800078a08ff */
[----:B-1----:R-:W-:Y:S01]  /*27e90*/  @!P1 IADD3.X R8, RZ, R2, RZ, P5, !PT ;  /* 0x00000002ff089210 */ /* 0x002fe20002ffe4ff */
[----:B------:R-:W-:Y:S01]  /*27ea0*/  @!P1 IMAD.MOV.U32 R2, RZ, RZ, R7 ;  /* 0x000000ffff029224 */ /* 0x000fe200078e0007 */
[----:B------:R-:W-:-:S03]  /*27eb0*/  IADD3 R7, R0, 0x40, RZ ;  /* 0x0000004000077810 */ /* 0x000fc60007ffe0ff */
        /* <DEDUP_REMOVED lines=34> */
[----:B------:R-:W-:Y:S02]  /*280e0*/  @!P1 IMAD.MOV.U32 R2, RZ, RZ, R7 ;  /* 0x000000ffff029224 */ /* 0x000fe400078e0007 */
[----:B------:R0:W1:Y:S02]  /*280f0*/  SHFL.IDX PT, R7, R4, 0x7, 0x181f ;  /* 0x00f81f0004077f89 */ /* 0x00006400000e0000 */
[----:B------:R-:W-:-:S05]  /*28100*/  @!P1 IMAD.MOV.U32 R3, RZ, RZ, R8 ;  /* 0x000000ffff039224 */ /* 0x000fca00078e0008 */
[----:B------:R0:W-:Y:S04]  /*28110*/  @!P1 LDGSTS.E.BYPASS.LTC128B.128 [R36+0x17400], desc[UR4][R2.64], !P4 ;  /* 0x1740000002249fae */ /* 0x0001e8000e101d44 */
[----:B------:R0:W-:Y:S04]  /*28120*/  @!P1 LDGSTS.E.BYPASS.LTC128B.128 [R36+0x1b400], desc[UR4][R2.64+0x80], !P3 ;  /* 0x1b40008002249fae */ /* 0x0001e8000d901d44 */
[----:B------:R0:W-:Y:S04]  /*28130*/  @!P1 LDGSTS.E.BYPASS.LTC128B.128 [R36+0x1f400], desc[UR4][R2.64+0x100], !P2 ;  /* 0x1f40010002249fae */ /* 0x0001e8000d101d44 */
[----:B------:R0:W-:Y:S02]  /*28140*/  @!P1 LDGSTS.E.BYPASS.LTC128B.128 [R36+0x23400], desc[UR4][R2.64+0x180], !P0 ;  /* 0x2340018002249fae */ /* 0x0001e4000c101d44 */
.L_x_906:
[----:B0-----:R-:W-:Y:S01]  /*28150*/  IADD3 R3, R0, 0x70, RZ ;  /* 0x0000007000037810 */ /* 0x001fe20007ffe0ff */
[----:B------:R-:W-:Y:S03]  /*28160*/  BSSY B0, `(.L_x_759) ;  /* 0x000000d000007945 */ /* 0x000fe60003800000 */
[----:B------:R-:W-:-:S13]  /*28170*/  ISETP.GE.AND P1, PT, R3, R6, PT ;  /* 0x000000060300720c */ /* 0x000fda0003f26270 */
[----:B------:R-:W-:Y:S05]  /*28180*/  @P1 BRA `(.L_x_760) ;  /* 0x0000000000281947 */ /* 0x000fea0003800000 */
[----:B------:R-:W-:Y:S01]  /*28190*/  LEA R2, P1, R34, R14, 0x1 ;  /* 0x0000000e22027211 */ /* 0x000fe200078208ff */
[----:B------:R-:W-:-:S04]  /*281a0*/  ULDC.64 UR4, c[0x0][0x208] ;  /* 0x0000820000047ab9 */ /* 0x000fc80000000a00 */
[----:B-1----:R-:W-:-:S05]  /*281b0*/  IMAD.X R3, RZ, RZ, R7, P1 ;  /* 0x000000ffff037224 */ /* 0x002fca00008e0607 */
[----:B------:R-:W-:Y:S01]  /*281c0*/  @!PT LDS RZ, [RZ] ;  /* 0x00000000fffff984 */ /* 0x000fe20000000800 */
[----:B------:R-:W-:Y:S01]  /*281d0*/  @!PT LDS RZ, [RZ] ;  /* 0x00000000fffff984 */ /* 0x000fe20000000800 */
[----:B------:R-:W-:Y:S01]  /*281e0*/  @!PT LDS RZ, [RZ] ;  /* 0x00000000fffff984 */ /* 0x000fe20000000800 */
[----:B------:R0:W-:Y:S04]  /*281f0*/  LDGSTS.E.BYPASS.LTC128B.128 [R36+0x17c00], desc[UR4][R2.64], !P4 ;  /* 0x17c0000002247fae */ /* 0x0001e8000e101d44 */
[----:B------:R0:W-:Y:S04]  /*28200*/  LDGSTS.E.BYPASS.LTC128B.128 [R36+0x1bc00], desc[UR4][R2.64+0x80], !P3 ;  /* 0x1bc0008002247fae */ /* 0x0001e8000d901d44 */
[----:B------:R0:W-:Y:S04]  /*28210*/  LDGSTS.E.BYPASS.LTC128B.128 [R36+0x1fc00], desc[UR4][R2.64+0x100], !P2 ;  /* 0x1fc0010002247fae */ /* 0x0001e8000d101d44 */
[----:B------:R0:W-:Y:S02]  /*28220*/  LDGSTS.E.BYPASS.LTC128B.128 [R36+0x23c00], desc[UR4][R2.64+0x180], !P0 ;  /* 0x23c0018002247fae */ /* 0x0001e4000c101d44 */
.L_x_760:
[----:B------:R-:W-:Y:S05]  /*28230*/  BSYNC B0 ;  /* 0x0000000000007941 */ /* 0x000fea0003800000 */
.L_x_759:
[----:B------:R-:W-:Y:S01]  /*28240*/  NOP ;  /* 0x0000000000007918 */ /* 0x000fe20000000000 */
[----:B------:R-:W-:-:S13]  /*28250*/  PLOP3.LUT P0, PT, PT, PT, PT, 0x80, 0x0 ;  /* 0x000000000000781c */ /* 0x000fda0003f0f070 */
.L_x_761:
[----:B------:R-:W-:Y:S02]  /*28260*/  PLOP3.LUT P1, PT, P1, P0, PT, 0xa2, 0x0 ;  /* 0x000000000000781c */ /* 0x000fe40000f21472 */
[----:B------:R-:W-:-:S08]  /*28270*/  @P0 R2UR P1, UR4, R16 ;  /* 0x00000000100402ca */ /* 0x000fd00000020000 */
[----:B------:R-:W-:-:S05]  /*28280*/  @P0 PLOP3.LUT P0, PT, P1, PT, PT, 0x80, 0x0 ;  /* 0x000000000000081c */ /* 0x000fca0000f0f070 */
[----:B------:R-:W-:Y:S01]  /*28290*/  @!P1 SYNCS.ARRIVE.TRANS64.RED.A0T1 RZ, [UR4+0x38800], RZ ;  /* 0x038800ffffff99a7 */ /* 0x000fe20008200404 */
[----:B------:R-:W-:Y:S07]  /*282a0*/  @!P1 ARRIVES.LDGSTSBAR.64.TRANSCNT [UR4+0x38800] ;  /* 0x03880000ff0099b0 */ /* 0x000fee0008000a84 */
[----:B------:R-:W-:Y:S05]  /*282b0*/  @P0 BRA.U.ANY `(.L_x_761) ;  /* 0xfffffffd00e80947 */ /* 0x000fea000393ffff */
[----:B0-----:R-:W2:Y:S04]  /*282c0*/  LDL.LU R3, [R1+0x2c] ;  /* 0x00002c0001037983 */ /* 0x001ea80000300800 */
[----:B------:R-:W3:Y:S01]  /*282d0*/  LDL.LU R2, [R1+0x1c] ;  /* 0x00001c0001027983 */ /* 0x000ee20000300800 */
[----:B--2---:R-:W-:-:S05]  /*282e0*/  VIADD R3, R3, 0x1 ;  /* 0x0000000103037836 */ /* 0x004fca0000000000 */
[----:B------:R-:W-:Y:S01]  /*282f0*/  LEA.HI R0, R3, R3, RZ, 0x1 ;  /* 0x0000000303007211 */ /* 0x000fe200078f08ff */
[----:B------:R0:W-:Y:S03]  /*28300*/  STL [R1+0x2c], R3 ;  /* 0x00002c0301007387 */ /* 0x0001e60000100800 */
[----:B------:R-:W-:-:S04]  /*28310*/  LOP3.LUT R0, R0, 0xfffffffe, RZ, 0xc0, !PT ;  /* 0xfffffffe00007812 */ /* 0x000fc800078ec0ff */
[----:B0-----:R-:W-:Y:S01]  /*28320*/  IADD3 R3, R3, -R0, RZ ;  /* 0x8000000003037210 */ /* 0x001fe20007ffe0ff */
[----:B---3--:R-:W-:-:S03]  /*28330*/  VIADD R0, R2, 0xfffffffe ;  /* 0xfffffffe02007836 */ /* 0x008fc60000000000 */
[----:B------:R-:W-:Y:S01]  /*28340*/  SHF.L.U32 R3, R3, 0x1f, RZ ;  /* 0x0000001f03037819 */ /* 0x000fe200000006ff */
[----:B------:R-:W-:Y:S01]  /*28350*/  NOP ;  /* 0x0000000000007918 */ /* 0x000fe20000000000 */
[----:B------:R0:W-:Y:S01]  /*28360*/  SYNCS.ARRIVE.TRANS64.A1T0 RZ, [R16+URZ+0x38800], RZ ;  /* 0x038800ff10ff79a7 */ /* 0x0001e2000810003f */
[----:B------:R-:W-:Y:S01]  /*28370*/  BSSY B0, `(.L_x_762) ;  /* 0x0000003000007945 */ /* 0x000fe20003800000 */
[----:B------:R-:W2:Y:S03]  /*28380*/  SYNCS.PHASECHK.TRANS64.TRYWAIT P0, [R16+URZ+0x38820], R3 ;  /* 0x03882003100075a7 */ /* 0x000ea6000800017f */
[----:B0-2---:R-:W-:Y:S05]  /*28390*/  @!P0 BRA `(.L_x_763) ;  /* 0x00000050009c8947 */ /* 0x005fea0003800000 */
.L_x_907:
[----:B------:R-:W-:Y:S05]  /*283a0*/  BSYNC B0 ;  /* 0x0000000000007941 */ /* 0x000fea0003800000 */
.L_x_762:
[----:B------:R-:W2:Y:S01]  /*283b0*/  LDL R2, [R1+0xc] ;  /* 0x00000c0001027983 */ /* 0x000ea20000100800 */
[----:B------:R-:W-:Y:S01]  /*283c0*/  BSSY B0, `(.L_x_764) ;  /* 0x000011a000007945 */ /* 0x000fe20003800000 */
[----:B--2---:R-:W-:-:S13]  /*283d0*/  ISETP.GE.AND P0, PT, R0, R2, PT ;  /* 0x000000020000720c */ /* 0x004fda0003f06270 */
[----:B------:R-:W-:Y:S05]  /*283e0*/  @!P0 BRA `(.L_x_765) ;  /* 0x00000010005c8947 */ /* 0x000fea0003800000 */
[C---:B------:R-:W-:Y:S01]  /*283f0*/  LOP3.LUT R4, R34.reuse, 0x40, RZ, 0xfc, !PT ;  /* 0x0000004022047812 */ /* 0x040fe200078efcff */
[----:B------:R-:W-:Y:S01]  /*28400*/  ULDC UR4, c[0x0][0x2f4] ;  /* 0x0000bd0000047ab9 */ /* 0x000fe20000000800 */
[C---:B------:R-:W-:Y:S01]  /*28410*/  LOP3.LUT R2, R34.reuse, 0x80, RZ, 0xfc, !PT ;  /* 0x0000008022027812 */ /* 0x040fe200078efcff */
[----:B-1----:R-:W-:Y:S01]  /*28420*/  IMAD.MOV.U32 R7, RZ, RZ, R23 ;  /* 0x000000ffff077224 */ /* 0x002fe200078e0017 */
[----:B------:R-:W-:Y:S01]  /*28430*/  MOV R20, R29 ;  /* 0x0000001d00147202 */ /* 0x000fe20000000f00 */
[----:B------:R-:W-:Y:S01]  /*28440*/  IMAD.MOV.U32 R31, RZ, RZ, R22 ;  /* 0x000000ffff1f7224 */ /* 0x000fe200078e0016 */
[----:B------:R-:W-:Y:S02]  /*28450*/  ISETP.GE.AND P4, PT, R34, UR4, PT ;  /* 0x0000000422007c0c */ /* 0x000fe4000bf86270 */
[----:B------:R-:W-:Y:S02]  /*28460*/  ISETP.GE.AND P3, PT, R4, UR4, PT ;  /* 0x0000000404007c0c */ /* 0x000fe4000bf66270 */
[----:B------:R-:W-:-:S02]  /*28470*/  ISETP.GE.AND P2, PT, R2, UR4, PT ;  /* 0x0000000402007c0c */ /* 0x000fc4000bf46270 */
[----:B------:R-:W-:-:S13]  /*28480*/  ISETP.GE.AND P1, PT, R37, UR4, PT ;  /* 0x0000000425007c0c */ /* 0x000fda000bf26270 */
.L_x_778:
[----:B------:R-:W2:Y:S01]  /*28490*/  LDL R5, [R1+0x10] ;  /* 0x0000100001057983 */ /* 0x000ea20000100800 */
[----:B------:R-:W1:Y:S03]  /*284a0*/  LDC R11, c[0x0][0x430] ;  /* 0x00010c00ff0b7b82 */ /* 0x000e660000000800 */
[----:B------:R-:W3:Y:S01]  /*284b0*/  LDL R8, [R1+0x14] ;  /* 0x0000140001087983 */ /* 0x000ee20000100800 */
[----:B------:R-:W4:Y:S01]  /*284c0*/  S2R R2, SR_TID.X ;  /* 0x0000000000027919 */ /* 0x000f220000002100 */
[----:B------:R-:W4:Y:S01]  /*284d0*/  S2R R4, SR_TID.X ;  /* 0x0000000000047919 */ /* 0x000f220000002100 */
[----:B-1----:R-:W-:-:S13]  /*284e0*/  ISETP.NE.AND P0, PT, R11, 0x1, PT ;  /* 0x000000010b00780c */ /* 0x002fda0003f05270 */
[----:B0-----:R-:W0:Y:S01]  /*284f0*/  @P0 LDC R3, c[0x0][0x434] ;  /* 0x00010d00ff030b82 */ /* 0x001e220000000800 */
[----:B----4-:R-:W-:Y:S01]  /*28500*/  LOP3.LUT R2, R2, 0x7f, RZ, 0xc0, !PT ;  /* 0x0000007f02027812 */ /* 0x010fe200078ec0ff */
[----:B------:R-:W-:-:S03]  /*28510*/  IMAD.SHL.U32 R4, R4, 0x10, RZ ;  /* 0x0000001004047824 */ /* 0x000fc600078e00ff */
[----:B------:R-:W-:-:S04]  /*28520*/  SHF.R.U32.HI R2, RZ, 0x3, R2 ;  /* 0x00000003ff027819 */ /* 0x000fc80000011602 */
[----:B------:R-:W-:Y:S02]  /*28530*/  LOP3.LUT R4, R2, 0x70, R4, 0xf8, !PT ;  /* 0x0000007002047812 */ /* 0x000fe400078ef804 */
[----:B------:R-:W1:Y:S02]  /*28540*/  @P0 LDC R2, c[0x0][0x438] ;  /* 0x00010e00ff020b82 */ /* 0x000e640000000800 */
[----:B------:R-:W-:Y:S01]  /*28550*/  ISETP.GT.U32.AND P5, PT, R4, 0x4f, PT ;  /* 0x0000004f0400780c */ /* 0x000fe20003fa4070 */
[----:B------:R-:W-:Y:S01]  /*28560*/  ULDC.64 UR4, c[0x0][0x208] ;  /* 0x0000820000047ab9 */ /* 0x000fe20000000a00 */
[----:B------:R-:W-:Y:S01]  /*28570*/  MOV R12, UR37 ;  /* 0x00000025000c7c02 */ /* 0x000fe20008000f00 */
[----:B------:R-:W-:Y:S02]  /*28580*/  VIADD R23, R7, 0x1 ;  /* 0x0000000107177836 */ /* 0x000fe40000000000 */
[----:B------:R-:W-:Y:S02]  /*28590*/  IMAD.MOV.U32 R22, RZ, RZ, R0 ;  /* 0x000000ffff167224 */ /* 0x000fe400078e0000 */
[----:B--2---:R-:W-:-:S05]  /*285a0*/  IMAD R6, R0, 0x50, R5 ;  /* 0x0000005000067824 */ /* 0x004fca00078e0205 */
[----:B------:R-:W-:Y:S02]  /*285b0*/  IADD3 R6, R4, R6, RZ ;  /* 0x0000000604067210 */ /* 0x000fe40007ffe0ff */
[----:B------:R-:W2:Y:S03]  /*285c0*/  @!P5 LDC.64 R4, c[0x0][0x428] ;  /* 0x00010a00ff04db82 */ /* 0x000ea60000000a00 */
[----:B0-----:R-:W-:-:S04]  /*285d0*/  @P0 IMAD.HI.U32 R3, R6, R3, RZ ;  /* 0x0000000306030227 */ /* 0x001fc800078e00ff */
[----:B------:R-:W-:Y:S01]  /*285e0*/  IMAD.MOV.U32 R10, RZ, RZ, R6 ;  /* 0x000000ffff0a7224 */ /* 0x000fe200078e0006 */
[----:B-1----:R-:W-:-:S04]  /*285f0*/  @P0 SHF.R.U32.HI R10, RZ, R2, R3 ;  /* 0x00000002ff0a0219 */ /* 0x002fc80000011603 */
[--C-:B------:R-:W-:Y:S01]  /*28600*/  @!P5 SHF.R.S32.HI R3, RZ, 0x1f, R10.reuse ;  /* 0x0000001fff03d819 */ /* 0x100fe2000001140a */
[----:B------:R-:W-:-:S04]  /*28610*/  @!P5 IMAD.MOV.U32 R2, RZ, RZ, R10 ;  /* 0x000000ffff02d224 */ /* 0x000fc800078e000a */
[----:B--2---:R-:W-:-:S04]  /*28620*/  @!P5 IMAD.WIDE.U32 R2, R32, R4, R2 ;  /* 0x000000042002d225 */ /* 0x004fc800078e0002 */
[----:B---3--:R-:W-:Y:S02]  /*28630*/  @!P5 IMAD R4, R8, R4, RZ ;  /* 0x000000040804d224 */ /* 0x008fe400078e02ff */
[----:B------:R-:W0:Y:S02]  /*28640*/  @!P5 LDC.64 R8, c[0x0][0x418] ;  /* 0x00010600ff08db82 */ /* 0x000e240000000a00 */
[----:B------:R-:W-:Y:S02]  /*28650*/  @!P5 IMAD R5, R32, R5, R4 ;  /* 0x000000052005d224 */ /* 0x000fe400078e0204 */
[----:B------:R-:W-:-:S03]  /*28660*/  IMAD.MOV.U32 R4, RZ, RZ, RZ ;  /* 0x000000ffff047224 */ /* 0x000fc600078e00ff */
[----:B------:R-:W-:Y:S02]  /*28670*/  @!P5 IADD3 R3, R5, R3, RZ ;  /* 0x000000030503d210 */ /* 0x000fe40007ffe0ff */
[----:B0-----:R-:W-:-:S04]  /*28680*/  @!P5 LEA R8, P0, R2, R8, 0x2 ;  /* 0x000000080208d211 */ /* 0x001fc800078010ff */
[----:B------:R-:W-:-:S05]  /*28690*/  @!P5 LEA.HI.X R9, R2, R9, R3, 0x2, P0 ;  /* 0x000000090209d211 */ /* 0x000fca00000f1403 */
[----:B------:R0:W5:Y:S01]  /*286a0*/  @!P5 LDG.E R4, desc[UR4][R8.64] ;  /* 0x000000040804d981 */ /* 0x000162000c1e1900 */
[----:B------:R-:W-:Y:S02]  /*286b0*/  ISETP.NE.AND P5, PT, R12, 0x3, PT ;  /* 0x000000030c00780c */ /* 0x000fe40003fa5270 */
[----:B------:R-:W-:Y:S01]  /*286c0*/  ISETP.NE.AND P0, PT, R23, 0x2, PT ;  /* 0x000000021700780c */ /* 0x000fe20003f05270 */
[----:B------:R-:W-:Y:S01]  /*286d0*/  IMAD.MOV R5, RZ, RZ, -R10 ;  /* 0x000000ffff057224 */ /* 0x000fe200078e0a0a */
[----:B------:R-:W-:Y:S05]  /*286e0*/  YIELD ;  /* 0x0000000000007946 */ /* 0x000fea0003800000 */
[----:B------:R-:W-:Y:S01]  /*286f0*/  SEL R29, RZ, 0x1, P0 ;  /* 0x00000001ff1d7807 */ /* 0x000fe20000000000 */
[----:B------:R-:W-:Y:S01]  /*28700*/  IMAD R5, R11, R5, R6 ;  /* 0x000000050b057224 */ /* 0x000fe200078e0206 */
[----:B------:R-:W-:-:S02]  /*28710*/  SEL R23, R23, RZ, P0 ;  /* 0x000000ff17177207 */ /* 0x000fc40000000000 */
[----:B------:R-:W-:Y:S01]  /*28720*/  LOP3.LUT R29, R20, R29, RZ, 0x3c, !PT ;  /* 0x0000001d141d7212 */ /* 0x000fe200078e3cff */
[----:B0-----:R-:W-:Y:S06]  /*28730*/  @!P5 BRA `(.L_x_766) ;  /* 0x000000000004d947 */ /* 0x001fec0003800000 */
[----:B------:R-:W-:Y:S01]  /*28740*/  BPT.TRAP 0x1 ;  /* 0x000000040000795c */ /* 0x000fe20000300000 */
.L_x_766:
[----:B------:R-:W-:Y:S01]  /*28750*/  LEA R6, R23, R16, 0x3 ;  /* 0x0000001017067211 */ /* 0x000fe200078e18ff */
[----:B------:R-:W-:Y:S01]  /*28760*/  BSSY B1, `(.L_x_767) ;  /* 0x0000004000017945 */ /* 0x000fe20003800000 */
[----:B------:R-:W-:-:S04]  /*28770*/  SHF.L.U32 R3, R29, 0x1f, RZ ;  /* 0x0000001f1d037819 */ /* 0x000fc800000006ff */
[----:B------:R-:W0:Y:S02]  /*28780*/  SYNCS.PHASECHK.TRANS64.TRYWAIT P0, [R6+URZ+0x38840], R3 ;  /* 0x03884003060075a7 */ /* 0x000e24000800017f */
[----:B0-----:R-:W-:Y:S05]  /*28790*/  @!P0 BRA `(.L_x_768) ;  /* 0x0000004c00b08947 */ /* 0x001fea0003800000 */
.L_x_908:
[----:B------:R-:W-:Y:S05]  /*287a0*/  BSYNC B1 ;  /* 0x0000000000017941 */ /* 0x000fea0003800000 */
.L_x_767:
        /* <DEDUP_REMOVED lines=27> */
[----:B------:R-:W-:Y:S01]  /*28960*/  @P2 LOP3.LUT R18, R18, 0x100, RZ, 0xfc, !PT ;  /* 0x0000010012122812 */ /* 0x000fe200078efcff */
[----:B------:R-:W-:Y:S02]  /*28970*/  ULDC.64 UR4, c[0x0][0x208] ;  /* 0x0000820000047ab9 */ /* 0x000fe40000000a00 */
        /* <DEDUP_REMOVED lines=13> */
[----:B0-----:R-:W-:-:S04]  /*28a50*/  IADD3 R2, P0, R2, R0, RZ ;  /* 0x0000000002027210 */ /* 0x001fc80007f1e0ff */
[----:B------:R-:W-:Y:S02]  /*28a60*/  IADD3.X R3, RZ, R35, RZ, P0, !PT ;  /* 0x00000023ff037210 */ /* 0x000fe400007fe4ff */
        /* <DEDUP_REMOVED lines=24> */
.L_x_920:
[----:B------:R-:W-:Y:S01]  /*28bf0*/  LOP3.LUT R18, R18, 0xffffff7f, RZ, 0xc0, !PT ;  /* 0xffffff7f12127812 */ /* 0x000fe200078ec0ff */
[----:B------:R-:W-:Y:S01]  /*28c00*/  ULDC.64 UR4, c[0x0][0x208] ;  /* 0x0000820000047ab9 */ /* 0x000fe20000000a00 */
[----:B--2---:R-:W-:Y:S02]  /*28c10*/  IADD3 R2, P0, R2, R0, RZ ;  /* 0x0000000002027210 */ /* 0x004fe40007f1e0ff */
[----:B------:R-:W-:Y:S02]  /*28c20*/  @P1 LOP3.LUT R18, R18, 0x80, RZ, 0xfc, !PT ;  /* 0x0000008012121812 */ /* 0x000fe400078efcff */
[----:B------:R-:W-:Y:S02]  /*28c30*/  IADD3.X R3, RZ, R35, RZ, P0, !PT ;  /* 0x00000023ff037210 */ /* 0x000fe400007fe4ff */
[C---:B------:R-:W-:Y:S02]  /*28c40*/  LOP3.LUT P1, RZ, R18.reuse, 0x10, RZ, 0xc0, !PT ;  /* 0x0000001012ff7812 */ /* 0x040fe4000782c0ff */
[----:B------:R-:W-:-:S02]  /*28c50*/  LOP3.LUT P0, RZ, R18, 0x8, RZ, 0xc0, !PT ;  /* 0x0000000812ff7812 */ /* 0x000fc4000780c0ff */
        /* <DEDUP_REMOVED lines=11> */
.L_x_770:
[----:B------:R-:W-:Y:S02]  /*28d10*/  PLOP3.LUT P5, PT, P5, P0, PT, 0xa2, 0x0 ;  /* 0x000000000000781c */ /* 0x000fe40002fa1472 */
[----:B------:R-:W-:-:S08]  /*28d20*/  @P0 R2UR P5, UR4, R6 ;  /* 0x00000000060402ca */ /* 0x000fd000000a0000 */
[----:B------:R-:W-:-:S05]  /*28d30*/  @P0 PLOP3.LUT P0, PT, P5, PT, PT, 0x80, 0x0 ;  /* 0x000000000000081c */ /* 0x000fca0002f0f070 */
[----:B------:R-:W-:Y:S01]  /*28d40*/  @!P5 SYNCS.ARRIVE.TRANS64.RED.A0T1 RZ, [UR4+0x38830], RZ ;  /* 0x038830ffffffd9a7 */ /* 0x000fe20008200404 */
[----:B------:R-:W-:Y:S07]  /*28d50*/  @!P5 ARRIVES.LDGSTSBAR.64.TRANSCNT [UR4+0x38830] ;  /* 0x03883000ff00d9b0 */ /* 0x000fee0008000a84 */
[----:B------:R-:W-:Y:S05]  /*28d60*/  @P0 BRA.U.ANY `(.L_x_770) ;  /* 0xfffffffd00e80947 */ /* 0x000fea000393ffff */
[----:B------:R-:W-:Y:S01]  /*28d70*/  NOP ;  /* 0x0000000000007918 */ /* 0x000fe20000000000 */
[----:B-1----:R-:W-:-:S05]  /*28d80*/  IMAD.U32 R2, RZ, RZ, UR37 ;  /* 0x00000025ff027e24 */ /* 0x002fca000f8e00ff */
[----:B------:R-:W-:-:S13]  /*28d90*/  ISETP.NE.AND P6, PT, R2, 0x3, PT ;  /* 0x000000030200780c */ /* 0x000fda0003fc5270 */
[----:B------:R-:W-:Y:S05]  /*28da0*/  @!P6 BRA `(.L_x_771) ;  /* 0x000000000004e947 */ /* 0x000fea0003800000 */
[----:B------:R-:W-:Y:S01]  /*28db0*/  BPT.TRAP 0x1 ;  /* 0x000000040000795c */ /* 0x000fe20000300000 */
.L_x_771:
[----:B------:R1:W-:Y:S01]  /*28dc0*/  SYNCS.ARRIVE.TRANS64.A1T0 RZ, [R6+URZ+0x38830], RZ ;  /* 0x038830ff06ff79a7 */ /* 0x0003e2000810003f */
[----:B------:R-:W-:Y:S05]  /*28dd0*/  @!P6 BRA `(.L_x_772) ;  /* 0x000000000004e947 */ /* 0x000fea0003800000 */
[----:B------:R-:W-:Y:S01]  /*28de0*/  BPT.TRAP 0x1 ;  /* 0x000000040000795c */ /* 0x000fe20000300000 */
.L_x_772:
[----:B------:R-:W-:Y:S01]  /*28df0*/  SHF.L.U32 R2, R20, 0x1f, RZ ;  /* 0x0000001f14027819 */ /* 0x000fe200000006ff */
[----:B-1----:R-:W-:Y:S01]  /*28e00*/  IMAD R6, R7, 0x8, R16 ;  /* 0x0000000807067824 */ /* 0x002fe200078e0210 */
[----:B------:R-:W-:Y:S03]  /*28e10*/  BSSY B1, `(.L_x_773) ;  /* 0x0000003000017945 */ /* 0x000fe60003800000 */
[----:B------:R-:W1:Y:S02]  /*28e20*/  SYNCS.PHASECHK.TRANS64.TRYWAIT P0, [R6+URZ+0x38860], R2 ;  /* 0x03886002060075a7 */ /* 0x000e64000800017f */
[----:B-1----:R-:W-:Y:S05]  /*28e30*/  @!P0 BRA `(.L_x_774) ;  /* 0x0000004c00f08947 */ /* 0x002fea0003800000 */
.L_x_921:
[----:B------:R-:W-:Y:S05]  /*28e40*/  BSYNC B1 ;  /* 0x0000000000017941 */ /* 0x000fea0003800000 */
.L_x_773:
[----:B0-----:R-:W2:Y:S01]  /*28e50*/  LDL R8, [R1+0x8] ;  /* 0x0000080001087983 */ /* 0x001ea20000100800 */
[----:B------:R-:W0:Y:S01]  /*28e60*/  S2R R3, SR_TID.X ;  /* 0x0000000000037919 */ /* 0x000e220000002100 */
[----:B------:R-:W-:Y:S01]  /*28e70*/  UMOV UR4, 0xffffffff ;  /* 0xffffffff00047882 */ /* 0x000fe20000000000 */
[----:B------:R-:W-:Y:S01]  /*28e80*/  IMAD R7, R7, 0x5000, R33 ;  /* 0x0000500007077824 */ /* 0x000fe200078e0221 */
[----:B0-----:R-:W-:-:S04]  /*28e90*/  LOP3.LUT R3, R3, 0x7f, RZ, 0xc0, !PT ;  /* 0x0000007f03037812 */ /* 0x001fc800078ec0ff */
[----:B------:R-:W-:Y:S01]  /*28ea0*/  SHF.R.U32.HI R3, RZ, 0x3, R3 ;  /* 0x00000003ff037819 */ /* 0x000fe20000011603 */
[----:B--2---:R-:W-:-:S05]  /*28eb0*/  IMAD R8, R31, -0x50, R8 ;  /* 0xffffffb01f087824 */ /* 0x004fca00078e0208 */
[----:B------:R-:W-:Y:S01]  /*28ec0*/  IADD3 R8, -R3, R8, RZ ;  /* 0x0000000803087210 */ /* 0x000fe20007ffe1ff */
[----:B------:R-:W-:Y:S06]  /*28ed0*/  BRA.DIV UR4, `(.L_x_775) ;  /* 0x0000004e04dc7947 */ /* 0x000fec000b800000 */
[----:B-1----:R-:W0:Y:S01]  /*28ee0*/  SHFL.IDX PT, R2, R17, RZ, 0x181f ;  /* 0x00181fff11027589 */ /* 0x002e2200000e0000 */
[----:B------:R-:W-:Y:S01]  /*28ef0*/  IMAD R7, R7, 0x2, R16 ;  /* 0x0000000207077824 */ /* 0x000fe200078e0210 */
[----:B------:R-:W-:Y:S02]  /*28f00*/  ULDC.64 UR4, c[0x0][0x208] ;  /* 0x0000820000047ab9 */ /* 0x000fe40000000a00 */
[----:B------:R-:W1:Y:S01]  /*28f10*/  SHFL.IDX PT, R3, R19, RZ, 0x181f ;  /* 0x00181fff13037589 */ /* 0x000e6200000e0000 */
[----:B0-----:R-:W-:-:S05]  /*28f20*/  IADD3 R2, P0, R2, R0, RZ ;  /* 0x0000000002027210 */ /* 0x001fca0007f1e0ff */
[----:B-1----:R-:W-:Y:S01]  /*28f30*/  IMAD.X R3, RZ, RZ, R3, P0 ;  /* 0x000000ffff037224 */ /* 0x002fe200000e0603 */
[----:B------:R-:W-:-:S13]  /*28f40*/  ISETP.LT.OR P0, PT, R8, 0x1, P4 ;  /* 0x000000010800780c */ /* 0x000fda0002701670 */
[----:B------:R-:W-:Y:S01]  /*28f50*/  @!PT LDS RZ, [RZ] ;  /* 0x00000000fffff984 */ /* 0x000fe20000000800 */
        /* <DEDUP_REMOVED lines=9> */
[----:B0-----:R-:W-:-:S04]  /*28ff0*/  IADD3 R2, P0, R2, R0, RZ ;  /* 0x0000000002027210 */ /* 0x001fc80007f1e0ff */
[----:B-1----:R-:W-:Y:S02]  /*29000*/  IADD3.X R3, RZ, R3, RZ, P0, !PT ;  /* 0x00000003ff037210 */ /* 0x002fe400007fe4ff */
        /* <DEDUP_REMOVED lines=33> */
[----:B0-2---:R0:W1:Y:S02]  /*29220*/  SHFL.IDX PT, R2, R17, 0x4, 0x181f ;  /* 0x00981f0011027f89 */ /* 0x00506400000e0000 */
.L_x_933:
[----:B-1----:R-:W-:Y:S01]  /*29230*/  IADD3 R2, P0, R2, R0, RZ ;  /* 0x0000000002027210 */ /* 0x002fe20007f1e0ff */
[----:B------:R-:W-:Y:S01]  /*29240*/  ULDC.64 UR4, c[0x0][0x208] ;  /* 0x0000820000047ab9 */ /* 0x000fe20000000a00 */
[----:B------:R-:W-:Y:S02]  /*29250*/  ULDC.64 UR6, c[0x0][0x318] ;  /* 0x0000c60000067ab9 */ /* 0x000fe40000000a00 */
        /* <DEDUP_REMOVED lines=12> */
[----:B------:R-:W-:Y:S02]  /*29320*/  ULDC.64 UR4, c[0x0][0x328] ;  /* 0x0000ca0000047ab9 */ /* 0x000fe40000000a00 */
[----:B------:R-:W-:-:S04]  /*29330*/  IMAD R0, R21, UR4, RZ ;  /* 0x0000000415007c24 */ /* 0x000fc8000f8e02ff */
[C---:B------:R-:W-:Y:S01]  /*29340*/  IMAD R9, R5.reuse, UR5, R0 ;  /* 0x0000000505097c24 */ /* 0x040fe2000f8e0200 */
[----:B------:R-:W-:Y:S01]  /*29350*/  NOP ;  /* 0x0000000000007918 */ /* 0x000fe20000000000 */
[----:B-1----:R-:W-:Y:S01]  /*29360*/  IMAD.WIDE.U32 R2, R5, UR4, RZ ;  /* 0x0000000405027c25 */ /* 0x002fe2000f8e00ff */
[----:B------:R-:W-:-:S03]  /*29370*/  ULDC.64 UR4, c[0x0][0x338] ;  /* 0x0000ce0000047ab9 */ /* 0x000fc60000000a00 */
[----:B------:R-:W-:Y:S02]  /*29380*/  IMAD.IADD R3, R3, 0x1, R9 ;  /* 0x0000000103037824 */ /* 0x000fe400078e0209 */
[----:B------:R-:W-:Y:S02]  /*29390*/  IMAD R25, R25, UR4, RZ ;  /* 0x0000000419197c24 */ /* 0x000fe4000f8e02ff */
[----:B------:R-:W-:-:S04]  /*293a0*/  IMAD.WIDE.U32 R2, R4, UR4, R2 ;  /* 0x0000000404027c25 */ /* 0x000fc8000f8e0002 */
[----:B------:R-:W-:Y:S01]  /*293b0*/  IMAD R25, R4, UR5, R25 ;  /* 0x0000000504197c24 */ /* 0x000fe2000f8e0219 */
[----:B------:R-:W-:-:S03]  /*293c0*/  ULDC.64 UR4, c[0x0][0x330] ;  /* 0x0000cc0000047ab9 */ /* 0x000fc60000000a00 */
[----:B------:R-:W-:Y:S02]  /*293d0*/  IMAD.IADD R3, R3, 0x1, R25 ;  /* 0x0000000103037824 */ /* 0x000fe400078e0219 */
[----:B------:R-:W-:-:S04]  /*293e0*/  IMAD.WIDE.U32 R2, R26, UR4, R2 ;  /* 0x000000041a027c25 */ /* 0x000fc8000f8e0002 */
[----:B------:R-:W-:Y:S01]  /*293f0*/  IMAD R3, R26, UR5, R3 ;  /* 0x000000051a037c24 */ /* 0x000fe2000f8e0203 */
[----:B0-----:R-:W-:-:S04]  /*29400*/  LEA R17, P0, R2, UR6, 0x1 ;  /* 0x0000000602117c11 */ /* 0x001fc8000f8008ff */
[----:B------:R-:W-:Y:S02]  /*29410*/  LEA.HI.X R19, R2, UR7, R3, 0x1, P0 ;  /* 0x0000000702137c11 */ /* 0x000fe400080f0c03 */
[----:B------:R-:W-:-:S13]  /*29420*/  PLOP3.LUT P0, PT, PT, PT, PT, 0x80, 0x0 ;  /* 0x000000000000781c */ /* 0x000fda0003f0f070 */
.L_x_776:
[----:B------:R-:W-:Y:S02]  /*29430*/  PLOP3.LUT P5, PT, P5, P0, PT, 0xa2, 0x0 ;  /* 0x000000000000781c */ /* 0x000fe40002fa1472 */
[----:B------:R-:W-:-:S08]  /*29440*/  @P0 R2UR P5, UR4, R6 ;  /* 0x00000000060402ca */ /* 0x000fd000000a0000 */
[----:B------:R-:W-:-:S05]  /*29450*/  @P0 PLOP3.LUT P0, PT, P5, PT, PT, 0x80, 0x0 ;  /* 0x000000000000081c */ /* 0x000fca0002f0f070 */
[----:B------:R-:W-:Y:S01]  /*29460*/  @!P5 SYNCS.ARRIVE.TRANS64.RED.A0T1 RZ, [UR4+0x38850], RZ ;  /* 0x038850ffffffd9a7 */ /* 0x000fe20008200404 */
[----:B------:R-:W-:Y:S07]  /*29470*/  @!P5 ARRIVES.LDGSTSBAR.64.TRANSCNT [UR4+0x38850] ;  /* 0x03885000ff00d9b0 */ /* 0x000fee0008000a84 */
[----:B------:R-:W-:Y:S05]  /*29480*/  @P0 BRA.U.ANY `(.L_x_776) ;  /* 0xfffffffd00e80947 */ /* 0x000fea000393ffff */
[----:B------:R-:W-:Y:S01]  /*29490*/  NOP ;  /* 0x0000000000007918 */ /* 0x000fe20000000000 */
[----:B------:R-:W-:-:S04]  /*294a0*/  MOV R0, UR37 ;  /* 0x0000002500007c02 */ /* 0x000fc80008000f00 */
[----:B------:R-:W-:-:S13]  /*294b0*/  ISETP.NE.AND P6, PT, R0, 0x3, PT ;  /* 0x000000030000780c */ /* 0x000fda0003fc5270 */
[----:B------:R-:W-:Y:S05]  /*294c0*/  @!P6 BRA `(.L_x_777) ;  /* 0x000000000004e947 */ /* 0x000fea0003800000 */
[----:B------:R-:W-:Y:S01]  /*294d0*/  BPT.TRAP 0x1 ;  /* 0x000000040000795c */ /* 0x000fe20000300000 */
.L_x_777:
[----:B------:R-:W2:Y:S01]  /*294e0*/  LDL R2, [R1+0xc] ;  /* 0x00000c0001027983 */ /* 0x000ea20000100800 */
[----:B------:R3:W-:Y:S01]  /*294f0*/  SYNCS.ARRIVE.TRANS64.A1T0 RZ, [R6+URZ+0x38850], RZ ;  /* 0x038850ff06ff79a7 */ /* 0x0007e2000810003f */
[C---:B------:R-:W-:Y:S01]  /*29500*/  VIADD R0, R22.reuse, 0xffffffff ;  /* 0xffffffff16007836 */ /* 0x040fe20000000000 */
[----:B------:R-:W-:Y:S01]  /*29510*/  MOV R20, R29 ;  /* 0x0000001d00147202 */ /* 0x000fe20000000f00 */
[----:B------:R-:W-:Y:S02]  /*29520*/  IMAD.MOV.U32 R7, RZ, RZ, R23 ;  /* 0x000000ffff077224 */ /* 0x000fe400078e0017 */
[----:B------:R-:W-:Y:S01]  /*29530*/  IMAD.MOV.U32 R31, RZ, RZ, R22 ;  /* 0x000000ffff1f7224 */ /* 0x000fe200078e0016 */
[----:B--2---:R-:W-:-:S13]  /*29540*/  ISETP.GT.AND P0, PT, R22, R2, PT ;  /* 0x000000021600720c */ /* 0x004fda0003f04270 */
[----:B---3--:R-:W-:Y:S05]  /*29550*/  @P0 BRA `(.L_x_778) ;  /* 0xffffffec00cc0947 */ /* 0x008fea000383ffff */
.L_x_765:
[----:B------:R-:W-:Y:S05]  /*29560*/  BSYNC B0 ;  /* 0x0000000000007941 */ /* 0x000fea0003800000 */
.L_x_764:
[----:B------:R-:W2:Y:S01]  /*29570*/  S2R R2, SR_TID.X ;  /* 0x0000000000027919 */ /* 0x000ea20000002100 */
[----:B------:R-:W-:Y:S01]  /*29580*/  BSSY B0, `(.L_x_779) ;  /* 0x0000011000007945 */ /* 0x000fe20003800000 */
[----:B--2---:R-:W-:-:S04]  /*29590*/  LOP3.LUT R2, R2, 0x7f, RZ, 0xc0, !PT ;  /* 0x0000007f02027812 */ /* 0x004fc800078ec0ff */
[----:B------:R-:W-:-:S13]  /*295a0*/  ISETP.NE.AND P0, PT, R2, RZ, PT ;  /* 0x000000ff0200720c */ /* 0x000fda0003f05270 */
[----:B------:R-:W-:Y:S05]  /*295b0*/  @P0 BRA `(.L_x_780) ;  /* 0x0000000000340947 */ /* 0x000fea0003800000 */
[----:B------:R-:W2:Y:S01]  /*295c0*/  S2R R5, SR_LANEID ;  /* 0x0000000000057919 */ /* 0x000ea20000000000 */
[----:B------:R-:W-:Y:S01]  /*295d0*/  VOTEU.ANY UR4, UPT, PT ;  /* 0x0000000000047886 */ /* 0x000fe200038e0100 */
[----:B0-----:R-:W0:Y:S01]  /*295e0*/  LDC.64 R2, c[0x0][0xc60] ;  /* 0x00031800ff027b82 */ /* 0x001e220000000a00 */
[----:B------:R-:W2:Y:S01]  /*295f0*/  FLO.U32 R0, UR4 ;  /* 0x0000000400007d00 */ /* 0x000ea200080e0000 */
[----:B------:R-:W-:Y:S01]  /*29600*/  ULDC.64 UR6, c[0x0][0x208] ;  /* 0x0000820000067ab9 */ /* 0x000fe20000000a00 */
[----:B--2---:R-:W-:-:S06]  /*29610*/  ISETP.EQ.U32.AND P0, PT, R0, R5, PT ;  /* 0x000000050000720c */ /* 0x004fcc0003f02070 */
[----:B------:R-:W0:Y:S07]  /*29620*/  POPC R5, UR4 ;  /* 0x0000000400057d09 */ /* 0x000e2e0008000000 */
[----:B0-----:R-:W2:Y:S01]  /*29630*/  @P0 ATOMG.E.ADD.STRONG.GPU PT, R3, desc[UR6][R2.64], R5 ;  /* 0x00000005020309a8 */ /* 0x001ea200081ee1c6 */
[----:B------:R-:W0:Y:S02]  /*29640*/  S2R R4, SR_LTMASK ;  /* 0x0000000000047919 */ /* 0x000e240000003900 */
[----:B0-----:R-:W-:-:S04]  /*29650*/  LOP3.LUT R4, R4, UR4, RZ, 0xc0, !PT ;  /* 0x0000000404047c12 */ /* 0x001fc8000f8ec0ff */
[----:B-1----:R-:W0:Y:S01]  /*29660*/  POPC R7, R4 ;  /* 0x0000000400077309 */ /* 0x002e220000000000 */
[----:B--2---:R-:W0:Y:S02]  /*29670*/  SHFL.IDX PT, R0, R3, R0, 0x1f ;  /* 0x00001f0003007589 */ /* 0x004e2400000e0000 */
[----:B0-----:R-:W-:-:S07]  /*29680*/  IADD3 R24, R0, UR36, R7 ;  /* 0x0000002400187c10 */ /* 0x001fce000fffe007 */
.L_x_780:
[----:B------:R-:W-:Y:S05]  /*29690*/  BSYNC B0 ;  /* 0x0000000000007941 */ /* 0x000fea0003800000 */
.L_x_779:
[----:B------:R-:W-:-:S05]  /*296a0*/  IMAD.U32 R0, RZ, RZ, UR37 ;  /* 0x00000025ff007e24 */ /* 0x000fca000f8e00ff */
[----:B------:R-:W-:-:S13]  /*296b0*/  ISETP.NE.AND P0, PT, R0, 0x3, PT ;  /* 0x000000030000780c */ /* 0x000fda0003f05270 */
[----:B------:R-:W-:Y:S05]  /*296c0*/  @!P0 BRA `(.L_x_781) ;  /* 0x0000000000048947 */ /* 0x000fea0003800000 */
[----:B------:R-:W-:Y:S01]  /*296d0*/  BPT.TRAP 0x1 ;  /* 0x000000040000795c */ /* 0x000fe20000300000 */
.L_x_781:
[----:B------:R-:W2:Y:S01]  /*296e0*/  LDL.LU R0, [R1+0x8] ;  /* 0x0000080001007983 */ /* 0x000ea20000300800 */
[----:B------:R-:W-:Y:S01]  /*296f0*/  LEA R4, R23, R16, 0x3 ;  /* 0x0000001017047211 */ /* 0x000fe200078e18ff */
[----:B------:R-:W-:Y:S01]  /*29700*/  BSSY B0, `(.L_x_782) ;  /* 0x0000005000007945 */ /* 0x000fe20003800000 */
[----:B0-----:R-:W-:-:S04]  /*29710*/  SHF.L.U32 R3, R29, 0x1f, RZ ;  /* 0x0000001f1d037819 */ /* 0x001fc800000006ff */
[----:B------:R-:W0:Y:S01]  /*29720*/  SYNCS.PHASECHK.TRANS64.TRYWAIT P0, [R4+URZ+0x38860], R3 ;  /* 0x03886003040075a7 */ /* 0x000e22000800017f */
[----:B--2---:R-:W-:Y:S01]  /*29730*/  IMAD R5, R22, -0x50, R0 ;  /* 0xffffffb016057824 */ /* 0x004fe200078e0200 */
[----:B0-----:R-:W-:Y:S06]  /*29740*/  @!P0 BRA `(.L_x_783) ;  /* 0x0000004c00a08947 */ /* 0x001fec0003800000 */
.L_x_934:
[----:B------:R-:W-:Y:S05]  /*29750*/  BSYNC B0 ;  /* 0x0000000000007941 */ /* 0x000fea0003800000 */
.L_x_782:
[----:B------:R-:W2:Y:S01]  /*29760*/  S2R R0, SR_TID.X ;  /* 0x0000000000007919 */ /* 0x000ea20000002100 */
[----:B------:R-:W-:Y:S01]  /*29770*/  UMOV UR4, 0xffffffff ;  /* 0xffffffff00047882 */ /* 0x000fe20000000000 */
[----:B-1----:R-:W-:Y:S01]  /*29780*/  IMAD R7, R23, 0x5000, R33 ;  /* 0x0000500017077824 */ /* 0x002fe200078e0221 */
[----:B--2---:R-:W-:-:S04]  /*29790*/  LOP3.LUT R0, R0, 0x7f, RZ, 0xc0, !PT ;  /* 0x0000007f00007812 */ /* 0x004fc800078ec0ff */
[----:B------:R-:W-:-:S05]  /*297a0*/  SHF.R.U32.HI R0, RZ, 0x3, R0 ;  /* 0x00000003ff007819 */ /* 0x000fca0000011600 */
[----:B------:R-:W-:Y:S01]  /*297b0*/  IMAD.IADD R5, R5, 0x1, -R0 ;  /* 0x0000000105057824 */ /* 0x000fe200078e0a00 */
[----:B------:R-:W-:Y:S06]  /*297c0*/  BRA.DIV UR4, `(.L_x_784) ;  /* 0x0000004e04947947 */ /* 0x000fec000b800000 */
[----:B------:R-:W1:Y:S01]  /*297d0*/  SHFL.IDX PT, R14, R17, RZ, 0x181f ;  /* 0x00181fff110e7589 */ /* 0x000e6200000e0000 */
[----:B------:R-:W-:Y:S01]  /*297e0*/  ULDC UR4, c[0x0][0x2f4] ;  /* 0x0000bd0000047ab9 */ /* 0x000fe20000000800 */
[C---:B------:R-:W-:Y:S01]  /*297f0*/  IMAD.SHL.U32 R8, R34.reuse, 0x2, RZ ;  /* 0x0000000222087824 */ /* 0x040fe200078e00ff */
[C---:B------:R-:W-:Y:S01]  /*29800*/  ISETP.GE.AND P3, PT, R34.reuse, UR4, PT ;  /* 0x0000000422007c0c */ /* 0x040fe2000bf66270 */
[----:B0-----:R-:W0:Y:S01]  /*29810*/  SHFL.IDX PT, R3, R19, RZ, 0x181f ;  /* 0x00181fff13037589 */ /* 0x001e2200000e0000 */
[----:B------:R-:W-:Y:S01]  /*29820*/  LOP3.LUT R2, R34, 0x40, RZ, 0xfc, !PT ;  /* 0x0000004022027812 */ /* 0x000fe200078efcff */
[----:B------:R-:W-:Y:S01]  /*29830*/  ULDC.64 UR6, c[0x0][0x208] ;  /* 0x0000820000067ab9 */ /* 0x000fe20000000a00 */
[----:B------:R-:W-:Y:S02]  /*29840*/  ISETP.LT.OR P4, PT, R5, 0x1, P3 ;  /* 0x000000010500780c */ /* 0x000fe40001f81670 */
[----:B------:R-:W-:Y:S02]  /*29850*/  ISETP.GE.AND P2, PT, R2, UR4, PT ;  /* 0x0000000402007c0c */ /* 0x000fe4000bf46270 */
[----:B------:R-:W-:-:S02]  /*29860*/  LOP3.LUT R2, R34, 0x80, RZ, 0xfc, !PT ;  /* 0x0000008022027812 */ /* 0x000fc400078efcff */
[----:B------:R-:W-:Y:S02]  /*29870*/  LEA R0, R7, R16, 0x1 ;  /* 0x0000001007007211 */ /* 0x000fe400078e08ff */
[----:B------:R-:W-:Y:S02]  /*29880*/  ISETP.GE.AND P1, PT, R2, UR4, PT ;  /* 0x0000000402007c0c */ /* 0x000fe4000bf26270 */
[----:B-1----:R-:W-:Y:S02]  /*29890*/  IADD3 R6, P0, R14, R8, RZ ;  /* 0x000000080e067210 */ /* 0x002fe40007f1e0ff */
[----:B------:R-:W1:Y:S03]  /*298a0*/  SHFL.IDX PT, R14, R17, 0x1, 0x181f ;  /* 0x00381f00110e7f89 */ /* 0x000e6600000e0000 */
[----:B0-----:R-:W-:Y:S01]  /*298b0*/  IMAD.X R7, RZ, RZ, R3, P0 ;  /* 0x000000ffff077224 */ /* 0x001fe200000e0603 */
[C---:B------:R-:W-:Y:S01]  /*298c0*/  ISETP.LT.OR P0, PT, R5.reuse, 0x1, P2 ;  /* 0x000000010500780c */ /* 0x040fe20001701670 */
[----:B------:R-:W0:Y:S04]  /*298d0*/  SHFL.IDX PT, R3, R19, 0x1, 0x181f ;  /* 0x00381f0013037f89 */ /* 0x000e2800000e0000 */
[----:B------:R-:W-:Y:S01]  /*298e0*/  LDGSTS.E.BYPASS.LTC128B.128 [R0+0x400], desc[UR6][R6.64], !P4 ;  /* 0x0040000006007fae */ /* 0x000fe2000e101d46 */
[----:B------:R-:W-:-:S07]  /*298f0*/  ISETP.LT.OR P4, PT, R5, 0x1, P1 ;  /* 0x000000010500780c */ /* 0x000fce0000f81670 */
[----:B------:R-:W-:Y:S01]  /*29900*/  LDGSTS.E.BYPASS.LTC128B.128 [R0+0x2c00], desc[UR6][R6.64+0x80], !P0 ;  /* 0x02c0008006007fae */ /* 0x000fe2000c101d46 */
[----:B------:R-:W-:-:S05]  /*29910*/  ISETP.GE.AND P0, PT, R37, UR4, PT ;  /* 0x0000000425007c0c */ /* 0x000fca000bf06270 */
[----:B------:R-:W-:Y:S01]  /*29920*/  LDGSTS.E.BYPASS.LTC128B.128 [R0+0x5400], desc[UR6][R6.64+0x100], !P4 ;  /* 0x0540010006007fae */ /* 0x000fe2000e101d46 */
[----:B------:R-:W-:-:S13]  /*29930*/  ISETP.LT.OR P4, PT, R5, 0x1, P0 ;  /* 0x000000010500780c */ /* 0x000fda0000781670 */
[----:B------:R2:W-:Y:S01]  /*29940*/  LDGSTS.E.BYPASS.LTC128B.128 [R0+0x7c00], desc[UR6][R6.64+0x180], !P4 ;  /* 0x07c0018006007fae */ /* 0x0005e2000e101d46 */
[----:B-1----:R-:W-:-:S03]  /*29950*/  IADD3 R2, P4, R14, R8, RZ ;  /* 0x000000080e027210 */ /* 0x002fc60007f9e0ff */
[----:B------:R-:W1:Y:S02]  /*29960*/  SHFL.IDX PT, R14, R17, 0x2, 0x181f ;  /* 0x00581f00110e7f89 */ /* 0x000e6400000e0000 */
[----:B0-----:R-:W-:Y:S01]  /*29970*/  IMAD.X R3, RZ, RZ, R3, P4 ;  /* 0x000000ffff037224 */ /* 0x001fe200020e0603 */
[----:B------:R-:W-:Y:S01]  /*29980*/  ISETP.LT.OR P4, PT, R5, 0x11, P3 ;  /* 0x000000110500780c */ /* 0x000fe20001f81670 */
[----:B--2---:R-:W0:-:S12]  /*29990*/  SHFL.IDX PT, R7, R19, 0x2, 0x181f ;  /* 0x00581f0013077f89 */ /* 0x004e1800000e0000 */
[----:B------:R-:W-:Y:S01]  /*299a0*/  LDGSTS.E.BYPASS.LTC128B.128 [R0+0xc00], desc[UR6][R2.64], !P4 ;  /* 0x00c0000002007fae */ /* 0x000fe2000e101d46 */
[----:B------:R-:W-:-:S13]  /*299b0*/  ISETP.LT.OR P4, PT, R5, 0x11, P2 ;  /* 0x000000110500780c */ /* 0x000fda0001781670 */
[----:B------:R-:W-:Y:S01]  /*299c0*/  LDGSTS.E.BYPASS.LTC128B.128 [R0+0x3400], desc[UR6][R2.64+0x80], !P4 ;  /* 0x0340008002007fae */ /* 0x000fe2000e101d46 */
[----:B------:R-:W-:-:S13]  /*299d0*/  ISETP.LT.OR P4, PT, R5, 0x11, P1 ;  /* 0x000000110500780c */ /* 0x000fda0000f81670 */
[----:B------:R-:W-:Y:S01]  /*299e0*/  LDGSTS.E.BYPASS.LTC128B.128 [R0+0x5c00], desc[UR6][R2.64+0x100], !P4 ;  /* 0x05c0010002007fae */ /* 0x000fe2000e101d46 */
[----:B------:R-:W-:-:S13]  /*299f0*/  ISETP.LT.OR P4, PT, R5, 0x11, P0 ;  /* 0x000000110500780c */ /* 0x000fda0000781670 */
[----:B------:R2:W-:Y:S01]  /*29a00*/  LDGSTS.E.BYPASS.LTC128B.128 [R0+0x8400], desc[UR6][R2.64+0x180], !P4 ;  /* 0x0840018002007fae */ /* 0x0005e2000e101d46 */
[----:B-1----:R-:W-:-:S03]  /*29a10*/  IADD3 R6, P4, R14, R8, RZ ;  /* 0x000000080e067210 */ /* 0x002fc60007f9e0ff */
[----:B------:R-:W1:Y:S01]  /*29a20*/  SHFL.IDX PT, R14, R17, 0x3, 0x181f ;  /* 0x00781f00110e7f89 */ /* 0x000e6200000e0000 */
[----:B0-----:R-:W-:Y:S02]  /*29a30*/  IADD3.X R7, RZ, R7, RZ, P4, !PT ;  /* 0x00000007ff077210 */ /* 0x001fe400027fe4ff */
[C---:B------:R-:W-:Y:S01]  /*29a40*/  ISETP.LT.OR P4, PT, R5.reuse, 0x21, P3 ;  /* 0x000000210500780c */ /* 0x040fe20001f81670 */
[----:B--2---:R-:W0:Y:S04]  /*29a50*/  SHFL.IDX PT, R3, R19, 0x3, 0x181f ;  /* 0x00781f0013037f89 */ /* 0x004e2800000e0000 */
[----:B------:R-:W2:Y:S08]  /*29a60*/  SHFL.IDX PT, R19, R19, 0x4, 0x181f ;  /* 0x00981f0013137f89 */ /* 0x000eb000000e0000 */
[----:B------:R3:W-:Y:S01]  /*29a70*/  LDGSTS.E.BYPASS.LTC128B.128 [R0+0x1400], desc[UR6][R6.64], !P4 ;  /* 0x0140000006007fae */ /* 0x0007e2000e101d46 */
[----:B------:R-:W-:-:S13]  /*29a80*/  ISETP.LT.OR P4, PT, R5, 0x21, P2 ;  /* 0x000000210500780c */ /* 0x000fda0001781670 */
[----:B------:R3:W-:Y:S01]  /*29a90*/  LDGSTS.E.BYPASS.LTC128B.128 [R0+0x3c00], desc[UR6][R6.64+0x80], !P4 ;  /* 0x03c0008006007fae */ /* 0x0007e2000e101d46 */
[----:B------:R-:W-:-:S13]  /*29aa0*/  ISETP.LT.OR P4, PT, R5, 0x21, P1 ;  /* 0x000000210500780c */ /* 0x000fda0000f81670 */
[----:B------:R3:W-:Y:S01]  /*29ab0*/  LDGSTS.E.BYPASS.LTC128B.128 [R0+0x6400], desc[UR6][R6.64+0x100], !P4 ;  /* 0x0640010006007fae */ /* 0x0007e2000e101d46 */
[----:B------:R-:W-:-:S13]  /*29ac0*/  ISETP.LT.OR P4, PT, R5, 0x21, P0 ;  /* 0x000000210500780c */ /* 0x000fda0000781670 */
[----:B------:R3:W-:Y:S01]  /*29ad0*/  LDGSTS.E.BYPASS.LTC128B.128 [R0+0x8c00], desc[UR6][R6.64+0x180], !P4 ;  /* 0x08c0018006007fae */ /* 0x0007e2000e101d46 */
[----:B-1----:R-:W-:-:S03]  /*29ae0*/  IADD3 R2, P4, R14, R8, RZ ;  /* 0x000000080e027210 */ /* 0x002fc60007f9e0ff */
[----:B------:R3:W1:Y:S02]  /*29af0*/  SHFL.IDX PT, R14, R17, 0x4, 0x181f ;  /* 0x00981f00110e7f89 */ /* 0x00066400000e0000 */
        /* <DEDUP_REMOVED lines=8> */
[----:B-12---:R3:W-:Y:S02]  /*29b80*/  LDGSTS.E.BYPASS.LTC128B.128 [R0+0x9400], desc[UR6][R2.64+0x180], !P4 ;  /* 0x0940018002007fae */ /* 0x0067e4000e101d46 */
.L_x_946:
[C---:B------:R-:W-:Y:S01]  /*29b90*/  ISETP.LT.OR P3, PT, R5.reuse, 0x41, P3 ;  /* 0x000000410500780c */ /* 0x040fe20001f61670 */
[----:B------:R-:W-:Y:S01]  /*29ba0*/  ULDC.64 UR4, c[0x0][0x208] ;  /* 0x0000820000047ab9 */ /* 0x000fe20000000a00 */
[C---:B------:R-:W-:Y:S02]  /*29bb0*/  ISETP.LT.OR P2, PT, R5.reuse, 0x41, P2 ;  /* 0x000000410500780c */ /* 0x040fe40001741670 */
[C---:B------:R-:W-:Y:S02]  /*29bc0*/  ISETP.LT.OR P1, PT, R5.reuse, 0x41, P1 ;  /* 0x000000410500780c */ /* 0x040fe40000f21670 */
[----:B---3--:R-:W-:Y:S02]  /*29bd0*/  IADD3 R2, P4, R14, R8, RZ ;  /* 0x000000080e027210 */ /* 0x008fe40007f9e0ff */
        /* <DEDUP_REMOVED lines=11> */
.L_x_785:
[----:B------:R-:W-:Y:S02]  /*29c90*/  PLOP3.LUT P1, PT, P1, P0, PT, 0xa2, 0x0 ;  /* 0x000000000000781c */ /* 0x000fe40000f21472 */
[----:B------:R-:W-:-:S08]  /*29ca0*/  @P0 R2UR P1, UR4, R4 ;  /* 0x00000000040402ca */ /* 0x000fd00000020000 */
[----:B------:R-:W-:-:S05]  /*29cb0*/  @P0 PLOP3.LUT P0, PT, P1, PT, PT, 0x80, 0x0 ;  /* 0x000000000000081c */ /* 0x000fca0000f0f070 */
[----:B------:R-:W-:Y:S01]  /*29cc0*/  @!P1 SYNCS.ARRIVE.TRANS64.RED.A0T1 RZ, [UR4+0x38850], RZ ;  /* 0x038850ffffff99a7 */ /* 0x000fe20008200404 */
[----:B------:R-:W-:Y:S07]  /*29cd0*/  @!P1 ARRIVES.LDGSTSBAR.64.TRANSCNT [UR4+0x38850] ;  /* 0x03885000ff0099b0 */ /* 0x000fee0008000a84 */
[----:B------:R-:W-:Y:S05]  /*29ce0*/  @P0 BRA.U.ANY `(.L_x_785) ;  /* 0xfffffffd00e80947 */ /* 0x000fea000393ffff */
[----:B------:R-:W-:Y:S01]  /*29cf0*/  NOP ;  /* 0x0000000000007918 */ /* 0x000fe20000000000 */
[----:B0-----:R-:W-:-:S04]  /*29d00*/  MOV R0, UR37 ;  /* 0x0000002500007c02 */ /* 0x001fc80008000f00 */
[----:B------:R-:W-:-:S13]  /*29d10*/  ISETP.NE.AND P2, PT, R0, 0x3, PT ;  /* 0x000000030000780c */ /* 0x000fda0003f45270 */
[----:B------:R-:W-:Y:S05]  /*29d20*/  @!P2 BRA `(.L_x_786) ;  /* 0x000000000004a947 */ /* 0x000fea0003800000 */
[----:B------:R-:W-:Y:S01]  /*29d30*/  BPT.TRAP 0x1 ;  /* 0x000000040000795c */ /* 0x000fe20000300000 */
.L_x_786:
[----:B------:R0:W-:Y:S01]  /*29d40*/  SYNCS.ARRIVE.TRANS64.A1T0 RZ, [R4+URZ+0x38850], RZ ;  /* 0x038850ff04ff79a7 */ /* 0x0001e2000810003f */
[----:B------:R-:W-:-:S05]  /*29d50*/  VIADD R23, R23, 0x1 ;  /* 0x0000000117177836 */ /* 0x000fca0000000000 */
[----:B------:R-:W-:-:S04]  /*29d60*/  ISETP.NE.AND P0, PT, R23, 0x2, PT ;  /* 0x000000021700780c */ /* 0x000fc80003f05270 */
[----:B------:R-:W-:Y:S02]  /*29d70*/  SEL R0, RZ, 0x1, P0 ;  /* 0x00000001ff007807 */ /* 0x000fe40000000000 */
[----:B------:R-:W-:Y:S02]  /*29d80*/  SEL R23, R23, RZ, P0 ;  /* 0x000000ff17177207 */ /* 0x000fe40000000000 */
[----:B0-----:R-:W-:-:S07]  /*29d90*/  LOP3.LUT R29, R29, R0, RZ, 0x3c, !PT ;  /* 0x000000001d1d7212 */ /* 0x001fce00078e3cff */
.L_x_741:
[----:B------:R-:W-:Y:S05]  /*29da0*/  BSYNC B7 ;  /* 0x0000000000077941 */ /* 0x000fea0003800000 */
.L_x_739:
[----:B------:R-:W-:-:S13]  /*29db0*/  LOP3.LUT P0, RZ, R18, 0x40, RZ, 0xc0, !PT ;  /* 0x0000004012ff7812 */ /* 0x000fda000780c0ff */
[----:B------:R-:W-:Y:S05]  /*29dc0*/  @!P0 BRA `(.L_x_787) ;  /* 0x0000000000248947 */ /* 0x000fea0003800000 */
[----:B------:R-:W-:Y:S05]  /*29dd0*/  WARPSYNC.ALL ;  /* 0x0000000000007948 */ /* 0x000fea0003800000 */
[----:B------:R-:W1:Y:S08]  /*29de0*/  S2UR UR5, SR_CgaCtaId ;  /* 0x00000000000579c3 */ /* 0x000e700000008800 */
[----:B------:R-:W-:Y:S06]  /*29df0*/  BAR.SYNC.DEFER_BLOCKING 0x5, 0x180 ;  /* 0x0146000000007b1d */ /* 0x000fec0000010000 */
[----:B------:R-:W-:-:S02]  /*29e00*/  UMOV UR4, 0x400 ;  /* 0x0000040000047882 */ /* 0x000fc40000000000 */
[----:B-1----:R-:W-:-:S06]  /*29e10*/  ULEA UR4, UR5, UR4, 0x18 ;  /* 0x0000000405047291 */ /* 0x002fcc000f8ec03f */
[----:B0-----:R-:W-:-:S05]  /*29e20*/  IMAD.U32 R16, RZ, RZ, UR4 ;  /* 0x00000004ff107e24 */ /* 0x001fca000f8e00ff */
[----:B------:R0:W1:Y:S01]  /*29e30*/  LDS.128 R24, [R16+0x388d0] ;  /* 0x0388d00010187984 */ /* 0x0000620000000c00 */
[----:B------:R-:W-:Y:S06]  /*29e40*/  BAR.ARV 0x4, 0x180 ;  /* 0x0106000000007b1d */ /* 0x000fec0000002000 */
[----:B------:R-:W-:Y:S05]  /*29e50*/  BRA `(.L_x_788) ;  /* 0x0000000800d87947 */ /* 0x000fea0003800000 */
.L_x_787:
[----:B------:R-:W1:Y:S01]  /*29e60*/  S2R R9, SR_TID.X ;  /* 0x0000000000097919 */ /* 0x000e620000002100 */
[----:B------:R-:W-:Y:S01]  /*29e70*/  UMOV UR4, 0xffffffff ;  /* 0xffffffff00047882 */ /* 0x000fe20000000000 */
[----:B-1----:R-:W-:-:S04]  /*29e80*/  LOP3.LUT R9, R9, 0x1f, RZ, 0xc0, !PT ;  /* 0x0000001f09097812 */ /* 0x002fc800078ec0ff */
[----:B------:R-:W-:Y:S01]  /*29e90*/  ISETP.NE.AND P0, PT, R9, 0x1f, PT ;  /* 0x0000001f0900780c */ /* 0x000fe20003f05270 */
[----:B------:R-:W-:-:S12]  /*29ea0*/  BRA.DIV UR4, `(.L_x_789) ;  /* 0x0000004e04c87947 */ /* 0x000fd8000b800000 */
[----:B------:R-:W-:Y:S01]  /*29eb0*/  IADD3 R7, R27, R9, RZ ;  /* 0x000000091b077210 */ /* 0x000fe20007ffe0ff */
[----:B------:R-:W-:Y:S01]  /*29ec0*/  ULDC UR4, c[0x0][0xc3c] ;  /* 0x00030f0000047ab9 */ /* 0x000fe20000000800 */
[----:B------:R-:W-:Y:S02]  /*29ed0*/  ULDC.64 UR6, c[0x0][0x208] ;  /* 0x0000820000067ab9 */ /* 0x000fe40000000a00 */
[----:B------:R-:W-:-:S13]  /*29ee0*/  ISETP.GE.OR P1, PT, R7, UR4, !P0 ;  /* 0x0000000407007c0c */ /* 0x000fda000c726670 */
[----:B------:R-:W1:Y:S08]  /*29ef0*/  @!P1 LDC.64 R2, c[0x0][0xc80] ;  /* 0x00032000ff029b82 */ /* 0x000e700000000a00 */
[----:B------:R-:W2:Y:S01]  /*29f00*/  @!P1 LDC.64 R4, c[0x0][0xc78] ;  /* 0x00031e00ff049b82 */ /* 0x000ea20000000a00 */
[----:B-1----:R-:W-:-:S05]  /*29f10*/  @!P1 IMAD.WIDE R2, R7, 0x4, R2 ;  /* 0x0000000407029825 */ /* 0x002fca00078e0202 */
[----:B------:R2:W3:Y:S02]  /*29f20*/  @!P1 LDG.E R6, desc[UR6][R2.64] ;  /* 0x0000000602069981 */ /* 0x0004e4000c1e1900 */
[----:B--2---:R-:W-:-:S05]  /*29f30*/  @!P1 IMAD.WIDE R2, R7, 0x4, R4 ;  /* 0x0000000407029825 */ /* 0x004fca00078e0204 */
[----:B------:R-:W2:Y:S01]  /*29f40*/  @!P1 LDG.E R5, desc[UR6][R2.64] ;  /* 0x0000000602059981 */ /* 0x000ea2000c1e1900 */
[----:B------:R-:W-:Y:S01]  /*29f50*/  IMAD.MOV.U32 R7, RZ, RZ, RZ ;  /* 0x000000ffff077224 */ /* 0x000fe200078e00ff */
[----:B------:R-:W-:Y:S02]  /*29f60*/  MOV R4, RZ ;  /* 0x000000ff00047202 */ /* 0x000fe40000000f00 */
[C---:B------:R-:W-:Y:S01]  /*29f70*/  ISETP.GE.U32.AND P2, PT, R9.reuse, 0x2, PT ;  /* 0x000000020900780c */ /* 0x040fe20003f46070 */
[----:B------:R-:W-:Y:S01]  /*29f80*/  SHFL.IDX PT, R0, R24, RZ, 0x1f ;  /* 0x00001fff18007589 */ /* 0x000fe200000e0000 */
[C---:B------:R-:W-:Y:S02]  /*29f90*/  ISETP.GE.U32.AND P3, PT, R9.reuse, 0x4, PT ;  /* 0x000000040900780c */ /* 0x040fe40003f66070 */
[C---:B------:R-:W-:Y:S01]  /*29fa0*/  ISETP.GE.U32.AND P4, PT, R9.reuse, 0x8, PT ;  /* 0x000000080900780c */ /* 0x040fe20003f86070 */
[----:B0-----:R-:W-:Y:S01]  /*29fb0*/  SHFL.IDX PT, R8, R24, 0x1, 0x1f ;  /* 0x00201f0018087f89 */ /* 0x001fe200000e0000 */
[----:B------:R-:W-:Y:S01]  /*29fc0*/  ISETP.GE.U32.AND P5, PT, R9, 0x10, PT ;  /* 0x000000100900780c */ /* 0x000fe20003fa6070 */
[----:B---3--:R-:W-:-:S02]  /*29fd0*/  @!P1 IMAD.MOV.U32 R7, RZ, RZ, R6 ;  /* 0x000000ffff079224 */ /* 0x008fc400078e0006 */
[----:B------:R-:W-:Y:S02]  /*29fe0*/  IMAD.MOV.U32 R6, RZ, RZ, RZ ;  /* 0x000000ffff067224 */ /* 0x000fe400078e00ff */
[----:B--2---:R-:W-:Y:S01]  /*29ff0*/  @!P1 IMAD.MOV.U32 R4, RZ, RZ, R5 ;  /* 0x000000ffff049224 */ /* 0x004fe200078e0005 */
[----:B------:R-:W-:-:S03]  /*2a000*/  ISETP.NE.AND P1, PT, R9, RZ, PT ;  /* 0x000000ff0900720c */ /* 0x000fc60003f25270 */
[----:B------:R-:W-:-:S05]  /*2a010*/  IMAD R13, R4, R7, RZ ;  /* 0x00000007040d7224 */ /* 0x000fca00078e02ff */
        /* <DEDUP_REMOVED lines=15> */
[----:B------:R0:W1:Y:S02]  /*2a110*/  SHFL.IDX PT, R14, R2, 0x1f, 0x1f ;  /* 0x03e01f00020e7f89 */ /* 0x00006400000e0000 */
.L_x_956:
[----:B------:R-:W-:Y:S02]  /*2a120*/  ULDC UR4, c[0x0][0xc38] ;  /* 0x00030e0000047ab9 */ /* 0x000fe40000000800 */
[----:B------:R-:W-:-:S04]  /*2a130*/  IMAD.U32 R5, RZ, RZ, UR4 ;  /* 0x00000004ff057e24 */ /* 0x000fc8000f8e00ff */
[----:B-1----:R-:W-:-:S05]  /*2a140*/  IMAD R14, R14, R5, RZ ;  /* 0x000000050e0e7224 */ /* 0x002fca00078e02ff */
[----:B------:R-:W-:-:S04]  /*2a150*/  IADD3 R9, R8, R14, RZ ;  /* 0x0000000e08097210 */ /* 0x000fc80007ffe0ff */
[----:B------:R-:W-:-:S13]  /*2a160*/  ISETP.GT.AND P6, PT, R9, R0, PT ;  /* 0x000000000900720c */ /* 0x000fda0003fc4270 */
[----:B------:R-:W-:Y:S05]  /*2a170*/  @P6 BRA `(.L_x_790) ;  /* 0x0000000000a86947 */ /* 0x000fea0003800000 */
.L_x_793:
[----:B0-----:R-:W0:Y:S01]  /*2a180*/  LDC R2, c[0x0][0xc3c] ;  /* 0x00030f00ff027b82 */ /* 0x001e220000000800 */
[----:B------:R-:W-:-:S05]  /*2a190*/  VIADD R27, R27, 0x1f ;  /* 0x0000001f1b1b7836 */ /* 0x000fca0000000000 */
[----:B0-----:R-:W-:-:S13]  /*2a1a0*/  ISETP.GE.AND P6, PT, R27, R2, PT ;  /* 0x000000021b00720c */ /* 0x001fda0003fc6270 */
[----:B------:R-:W-:Y:S05]  /*2a1b0*/  @P6 BRA `(.L_x_791) ;  /* 0x0000000400bc6947 */ /* 0x000fea0003800000 */
[----:B------:R-:W0:Y:S01]  /*2a1c0*/  S2R R3, SR_TID.X ;  /* 0x0000000000037919 */ /* 0x000e220000002100 */
[----:B------:R-:W-:Y:S01]  /*2a1d0*/  MOV R7, RZ ;  /* 0x000000ff00077202 */ /* 0x000fe20000000f00 */
[----:B------:R-:W-:Y:S01]  /*2a1e0*/  ULDC.64 UR4, c[0x0][0x208] ;  /* 0x0000820000047ab9 */ /* 0x000fe20000000a00 */
[----:B0-----:R-:W-:-:S05]  /*2a1f0*/  LOP3.LUT R3, R3, 0x1f, RZ, 0xc0, !PT ;  /* 0x0000001f03037812 */ /* 0x001fca00078ec0ff */
[----:B------:R-:W-:-:S05]  /*2a200*/  IMAD.IADD R11, R27, 0x1, R3 ;  /* 0x000000011b0b7824 */ /* 0x000fca00078e0203 */
[----:B------:R-:W-:-:S13]  /*2a210*/  ISETP.GE.OR P6, PT, R11, R2, !P0 ;  /* 0x000000020b00720c */ /* 0x000fda00047c6670 */
[----:B------:R-:W0:Y:S08]  /*2a220*/  @!P6 LDC.64 R2, c[0x0][0xc80] ;  /* 0x00032000ff02eb82 */ /* 0x000e300000000a00 */
[----:B------:R-:W1:Y:S01]  /*2a230*/  @!P6 LDC.64 R4, c[0x0][0xc78] ;  /* 0x00031e00ff04eb82 */ /* 0x000e620000000a00 */
[----:B0-----:R-:W-:-:S05]  /*2a240*/  @!P6 IMAD.WIDE R2, R11, 0x4, R2 ;  /* 0x000000040b02e825 */ /* 0x001fca00078e0202 */
[----:B------:R1:W2:Y:S02]  /*2a250*/  @!P6 LDG.E R7, desc[UR4][R2.64] ;  /* 0x000000040207e981 */ /* 0x0002a4000c1e1900 */
[----:B-1----:R-:W-:-:S04]  /*2a260*/  @!P6 IMAD.WIDE R2, R11, 0x4, R4 ;  /* 0x000000040b02e825 */ /* 0x002fc800078e0204 */
[----:B------:R-:W-:-:S06]  /*2a270*/  IMAD.MOV.U32 R4, RZ, RZ, RZ ;  /* 0x000000ffff047224 */ /* 0x000fcc00078e00ff */
        /* <DEDUP_REMOVED lines=20> */
.L_x_964:
[----:B------:R-:W-:Y:S02]  /*2a3c0*/  ULDC UR4, c[0x0][0xc38] ;  /* 0x00030e0000047ab9 */ /* 0x000fe40000000800 */
[----:B------:R-:W-:-:S04]  /*2a3d0*/  IMAD.U32 R5, RZ, RZ, UR4 ;  /* 0x00000004ff057e24 */ /* 0x000fc8000f8e00ff */
[----:B-1----:R-:W-:-:S04]  /*2a3e0*/  IMAD R14, R14, R5, RZ ;  /* 0x000000050e0e7224 */ /* 0x002fc800078e02ff */
[----:B------:R-:W-:-:S05]  /*2a3f0*/  IMAD.IADD R9, R14, 0x1, R9 ;  /* 0x000000010e097824 */ /* 0x000fca00078e0209 */
[----:B------:R-:W-:-:S13]  /*2a400*/  ISETP.GT.AND P6, PT, R9, R0, PT ;  /* 0x000000000900720c */ /* 0x000fda0003fc4270 */
[----:B------:R-:W-:Y:S05]  /*2a410*/  @!P6 BRA `(.L_x_793) ;  /* 0xfffffffc0058e947 */ /* 0x000fea000383ffff */
.L_x_790:
[----:B------:R-:W-:Y:S01]  /*2a420*/  IADD3 R9, -R14, R9, RZ ;  /* 0x000000090e097210 */ /* 0x000fe20007ffe1ff */
[----:B------:R-:W-:-:S04]  /*2a430*/  UMOV UR4, 0xffffffff ;  /* 0xffffffff00047882 */ /* 0x000fc80000000000 */
[----:B------:R-:W-:-:S05]  /*2a440*/  IMAD R3, R2, R5, R9 ;  /* 0x0000000502037224 */ /* 0x000fca00078e0209 */
[----:B------:R-:W-:Y:S01]  /*2a450*/  ISETP.GT.AND P6, PT, R3, R0, PT ;  /* 0x000000000300720c */ /* 0x000fe20003fc4270 */
[----:B------:R-:W-:-:S12]  /*2a460*/  BRA.DIV UR4, `(.L_x_794) ;  /* 0x0000005204507947 */ /* 0x000fd8000b800000 */
[----:B------:R-:W-:-:S04]  /*2a470*/  VOTE.ANY R3, PT, !P6 ;  /* 0x0000000000037806 */ /* 0x000fc800070e0100 */
[----:B------:R-:W1:Y:S02]  /*2a480*/  POPC R8, R3 ;  /* 0x0000000300087309 */ /* 0x000e640000000000 */
[----:B-1----:R1:W2:Y:S04]  /*2a490*/  SHFL.IDX PT, R7, R7, R8, 0x1f ;  /* 0x00001f0807077589 */ /* 0x0022a800000e0000 */
[----:B------:R1:W3:Y:S02]  /*2a4a0*/  SHFL.IDX PT, R4, R4, R8, 0x1f ;  /* 0x00001f0804047589 */ /* 0x0002e400000e0000 */
.L_x_969:
[----:B------:R-:W-:-:S13]  /*2a4b0*/  ISETP.NE.AND P0, PT, R3, RZ, PT ;  /* 0x000000ff0300720c */ /* 0x000fda0003f05270 */
[----:B------:R-:W-:Y:S05]  /*2a4c0*/  @!P0 BRA `(.L_x_795) ;  /* 0x0000000000108947 */ /* 0x000fea0003800000 */
[----:B------:R-:W-:Y:S01]  /*2a4d0*/  UMOV UR4, 0xffffffff ;  /* 0xffffffff00047882 */ /* 0x000fe20000000000 */
[----:B------:R-:W-:Y:S02]  /*2a4e0*/  VIADD R12, R8, 0xffffffff ;  /* 0xffffffff080c7836 */ /* 0x000fe40000000000 */
[----:B------:R-:W-:Y:S05]  /*2a4f0*/  BRA.DIV UR4, `(.L_x_796) ;  /* 0x0000005204887947 */ /* 0x000fea000b800000 */
[----:B------:R4:W0:Y:S02]  /*2a500*/  SHFL.IDX PT, R6, R2, R12, 0x1f ;  /* 0x00001f0c02067589 */ /* 0x00082400000e0000 */
.L_x_795:
[----:B--2---:R-:W-:Y:S01]  /*2a510*/  IABS R10, R7 ;  /* 0x00000007000a7213 */ /* 0x004fe20000000000 */
[----:B0-----:R-:W-:Y:S01]  /*2a520*/  IMAD R24, R6, R5, R9 ;  /* 0x0000000506187224 */ /* 0x001fe200078e0209 */
[----:B---3--:R-:W-:Y:S02]  /*2a530*/  IABS R5, R4 ;  /* 0x0000000400057213 */ /* 0x008fe40000000000 */
[----:B------:R-:W0:Y:S01]  /*2a540*/  I2F.RP R11, R10 ;  /* 0x0000000a000b7306 */ /* 0x000e220000209400 */
[----:B------:R-:W-:Y:S01]  /*2a550*/  IMAD.IADD R0, R0, 0x1, -R24 ;  /* 0x0000000100007824 */ /* 0x000fe200078e0a18 */
[----:B------:R-:W-:-:S06]  /*2a560*/  IADD3 R27, R8, R27, RZ ;  /* 0x0000001b081b7210 */ /* 0x000fcc0007ffe0ff */
[----:B----4-:R-:W2:Y:S08]  /*2a570*/  I2F.RP R12, R5 ;  /* 0x00000005000c7306 */ /* 0x010eb00000209400 */
[----:B0-----:R-:W0:Y:S08]  /*2a580*/  MUFU.RCP R11, R11 ;  /* 0x0000000b000b7308 */ /* 0x001e300000001000 */
[----:B--2---:R-:W-:Y:S01]  /*2a590*/  MUFU.RCP R12, R12 ;  /* 0x0000000c000c7308 */ /* 0x004fe20000001000 */
[----:B0-----:R-:W-:-:S07]  /*2a5a0*/  VIADD R2, R11, 0xffffffe ;  /* 0x0ffffffe0b027836 */ /* 0x001fce0000000000 */
[----:B------:R0:W2:Y:S02]  /*2a5b0*/  F2I.FTZ.U32.TRUNC.NTZ R3, R2 ;  /* 0x0000000200037305 */ /* 0x0000a4000021f000 */
[----:B0-----:R-:W-:Y:S01]  /*2a5c0*/  IMAD.MOV.U32 R2, RZ, RZ, RZ ;  /* 0x000000ffff027224 */ /* 0x001fe200078e00ff */
[----:B--2---:R-:W-:-:S05]  /*2a5d0*/  IADD3 R9, RZ, -R3, RZ ;  /* 0x80000003ff097210 */ /* 0x004fca0007ffe0ff */
[----:B------:R-:W-:-:S04]  /*2a5e0*/  IMAD R9, R9, R10, RZ ;  /* 0x0000000a09097224 */ /* 0x000fc800078e02ff */
[----:B------:R-:W-:Y:S01]  /*2a5f0*/  IMAD.HI.U32 R3, R3, R9, R2 ;  /* 0x0000000903037227 */ /* 0x000fe200078e0002 */
[----:B------:R-:W-:Y:S02]  /*2a600*/  IABS R2, R7 ;  /* 0x0000000700027213 */ /* 0x000fe40000000000 */
[----:B------:R-:W-:Y:S02]  /*2a610*/  IABS R9, R0 ;  /* 0x0000000000097213 */ /* 0x000fe40000000000 */
[----:B------:R-:W-:-:S03]  /*2a620*/  IADD3 R2, RZ, -R2, RZ ;  /* 0x80000002ff027210 */ /* 0x000fc60007ffe0ff */
[----:B------:R-:W-:-:S04]  /*2a630*/  IMAD.HI.U32 R6, R3, R9, RZ ;  /* 0x0000000903067227 */ /* 0x000fc800078e00ff */
[----:B------:R-:W-:Y:S02]  /*2a640*/  VIADD R3, R12, 0xffffffe ;  /* 0x0ffffffe0c037836 */ /* 0x000fe40000000000 */
[----:B------:R-:W-:-:S04]  /*2a650*/  IMAD R9, R6, R2, R9 ;  /* 0x0000000206097224 */ /* 0x000fc800078e0209 */
[----:B------:R-:W0:Y:S01]  /*2a660*/  F2I.FTZ.U32.TRUNC.NTZ R3, R3 ;  /* 0x0000000300037305 */ /* 0x000e22000021f000 */
[----:B------:R-:W-:-:S13]  /*2a670*/  ISETP.GT.U32.AND P1, PT, R10, R9, PT ;  /* 0x000000090a00720c */ /* 0x000fda0003f24070 */
[----:B------:R-:W-:Y:S01]  /*2a680*/  @!P1 IMAD.IADD R9, R9, 0x1, -R10 ;  /* 0x0000000109099824 */ /* 0x000fe200078e0a0a */
[----:B0-----:R-:W-:Y:S01]  /*2a690*/  IADD3 R2, RZ, -R3, RZ ;  /* 0x80000003ff027210 */ /* 0x001fe20007ffe0ff */
[----:B------:R-:W-:Y:S01]  /*2a6a0*/  @!P1 VIADD R6, R6, 0x1 ;  /* 0x0000000106069836 */ /* 0x000fe20000000000 */
[----:B------:R-:W-:Y:S02]  /*2a6b0*/  ISETP.NE.AND P1, PT, R7, RZ, PT ;  /* 0x000000ff0700720c */ /* 0x000fe40003f25270 */
[----:B------:R-:W-:Y:S01]  /*2a6c0*/  ISETP.GE.U32.AND P0, PT, R9, R10, PT ;  /* 0x0000000a0900720c */ /* 0x000fe20003f06070 */
[----:B------:R-:W-:Y:S02]  /*2a6d0*/  IMAD R9, R2, R5, RZ ;  /* 0x0000000502097224 */ /* 0x000fe400078e02ff */
[----:B------:R-:W-:-:S04]  /*2a6e0*/  IMAD.MOV.U32 R2, RZ, RZ, RZ ;  /* 0x000000ffff027224 */ /* 0x000fc800078e00ff */
[----:B------:R-:W-:Y:S01]  /*2a6f0*/  IMAD.HI.U32 R9, R3, R9, R2 ;  /* 0x0000000903097227 */ /* 0x000fe200078e0002 */
[----:B------:R-:W-:Y:S02]  /*2a700*/  LOP3.LUT R2, R0, R7, RZ, 0x3c, !PT ;  /* 0x0000000700027212 */ /* 0x000fe400078e3cff */
[----:B------:R-:W-:Y:S02]  /*2a710*/  IABS R3, R4 ;  /* 0x0000000400037213 */ /* 0x000fe40000000000 */
[----:B------:R-:W-:Y:S02]  /*2a720*/  ISETP.GE.AND P2, PT, R2, RZ, PT ;  /* 0x000000ff0200720c */ /* 0x000fe40003f46270 */
[----:B------:R-:W-:Y:S01]  /*2a730*/  @P0 IADD3 R6, R6, 0x1, RZ ;  /* 0x0000000106060810 */ /* 0x000fe20007ffe0ff */
        /* <DEDUP_REMOVED lines=9> */
[-C--:B------:R-:W-:Y:S01]  /*2a7d0*/  @!P1 IADD3 R2, R2, -R5.reuse, RZ ;  /* 0x8000000502029210 */ /* 0x080fe20007ffe0ff */
[----:B------:R-:W-:Y:S01]  /*2a7e0*/  @!P1 VIADD R9, R9, 0x1 ;  /* 0x0000000109099836 */ /* 0x000fe20000000000 */
[----:B------:R-:W-:Y:S02]  /*2a7f0*/  ISETP.NE.AND P1, PT, R4, RZ, PT ;  /* 0x000000ff0400720c */ /* 0x000fe40003f25270 */
[----:B------:R-:W-:Y:S02]  /*2a800*/  ISETP.GE.U32.AND P0, PT, R2, R5, PT ;  /* 0x000000050200720c */ /* 0x000fe40003f06070 */
[----:B------:R-:W-:-:S04]  /*2a810*/  LOP3.LUT R2, R6, R4, RZ, 0x3c, !PT ;  /* 0x0000000406027212 */ /* 0x000fc800078e3cff */
[----:B------:R-:W-:-:S07]  /*2a820*/  ISETP.GE.AND P2, PT, R2, RZ, PT ;  /* 0x000000ff0200720c */ /* 0x000fce0003f46270 */
[----:B------:R-:W-:-:S06]  /*2a830*/  @P0 VIADD R9, R9, 0x1 ;  /* 0x0000000109090836 */ /* 0x000fcc0000000000 */
[----:B------:R-:W-:Y:S02]  /*2a840*/  @!P2 IADD3 R9, -R9, RZ, RZ ;  /* 0x000000ff0909a210 */ /* 0x000fe40007ffe1ff */
[----:B------:R-:W-:-:S05]  /*2a850*/  @!P1 LOP3.LUT R9, RZ, R4, RZ, 0x33, !PT ;  /* 0x00000004ff099212 */ /* 0x000fca00078e33ff */
[--C-:B------:R-:W-:Y:S02]  /*2a860*/  IMAD.MOV R3, RZ, RZ, -R9.reuse ;  /* 0x000000ffff037224 */ /* 0x100fe400078e0a09 */
[C---:B------:R-:W-:Y:S02]  /*2a870*/  IMAD R9, R4.reuse, 0x1000000, R9 ;  /* 0x0100000004097824 */ /* 0x040fe400078e0209 */
[----:B------:R-:W-:-:S04]  /*2a880*/  IMAD R6, R4, R3, R6 ;  /* 0x0000000304067224 */ /* 0x000fc800078e0206 */
[----:B------:R-:W-:Y:S01]  /*2a890*/  IMAD R26, R6, 0x10000, R9 ;  /* 0x00010000061a7824 */ /* 0x000fe200078e0209 */
[----:B------:R-:W-:Y:S06]  /*2a8a0*/  BRA `(.L_x_797) ;  /* 0x00000000001c7947 */ /* 0x000fec0003800000 */
.L_x_791:
[----:B------:R-:W-:Y:S01]  /*2a8b0*/  UMOV UR4, URZ ;  /* 0x0000003f00047c82 */ /* 0x000fe20008000000 */
[----:B------:R-:W-:Y:S01]  /*2a8c0*/  UMOV UR5, URZ ;  /* 0x0000003f00057c82 */ /* 0x000fe20008000000 */
[----:B------:R-:W-:Y:S01]  /*2a8d0*/  ULDC UR6, c[0x0][0xc3c] ;  /* 0x00030f0000067ab9 */ /* 0x000fe20000000800 */
[----:B------:R-:W-:Y:S01]  /*2a8e0*/  MOV R24, R0 ;  /* 0x0000000000187202 */ /* 0x000fe20000000f00 */
[----:B------:R-:W-:Y:S01]  /*2a8f0*/  IMAD.U32 R25, RZ, RZ, UR4 ;  /* 0x00000004ff197e24 */ /* 0x000fe2000f8e00ff */
[----:B------:R-:W-:Y:S01]  /*2a900*/  MOV R27, UR6 ;  /* 0x00000006001b7c02 */ /* 0x000fe20008000f00 */
[----:B------:R-:W-:-:S07]  /*2a910*/  IMAD.U32 R26, RZ, RZ, UR5 ;  /* 0x00000005ff1a7e24 */ /* 0x000fce000f8e00ff */
.L_x_797:
        /* <DEDUP_REMOVED lines=10> */
.L_x_788:
[----:B------:R-:W-:Y:S02]  /*2a9c0*/  ULDC UR4, c[0x0][0xc3c] ;  /* 0x00030f0000047ab9 */ /* 0x000fe40000000800 */
[----:B-1----:R-:W-:-:S13]  /*2a9d0*/  ISETP.GE.AND P0, PT, R27, UR4, PT ;  /* 0x000000041b007c0c */ /* 0x002fda000bf06270 */
[----:B------:R-:W-:Y:S05]  /*2a9e0*/  @!P0 BRA `(.L_x_798) ;  /* 0xffffff9400c08947 */ /* 0x000fea000383ffff */
[----:B------:R-:W-:Y:S05]  /*2a9f0*/  BSYNC B8 ;  /* 0x0000000000087941 */ /* 0x000fea0003800000 */
.L_x_687:
        /* <DEDUP_REMOVED lines=12> */
.L_x_972:
[----:B------:R-:W-:Y:S05]  /*2aac0*/  BSYNC B0 ;  /* 0x0000000000007941 */ /* 0x000fea0003800000 */
.L_x_799:
[----:B------:R-:W-:-:S03]  /*2aad0*/  UMOV UR4, 0xffffffff ;  /* 0xffffffff00047882 */ /* 0x000fc60000000000 */
[----:B------:R-:W-:Y:S05]  /*2aae0*/  BRA.DIV UR4, `(.L_x_801) ;  /* 0x0000004e04487947 */ /* 0x000fea000b800000 */
[----:B-1----:R-:W1:Y:S02]  /*2aaf0*/  S2R R0, SR_TID.X ;  /* 0x0000000000007919 */ /* 0x002e640000002100 */
[----:B-1----:R-:W-:-:S04]  /*2ab00*/  SHF.R.U32.HI R0, RZ, 0x5, R0 ;  /* 0x00000005ff007819 */ /* 0x002fc80000011600 */
[----:B------:R-:W-:-:S05]  /*2ab10*/  LOP3.LUT R0, R0, 0x3, RZ, 0xc0, !PT ;  /* 0x0000000300007812 */ /* 0x000fca00078ec0ff */
[----:B------:R1:W3:Y:S02]  /*2ab20*/  SHFL.IDX PT, R14, R0, RZ, 0x1f ;  /* 0x00001fff000e7589 */ /* 0x0002e400000e0000 */
.L_x_975:
[----:B---3--:R-:W-:-:S13]  /*2ab30*/  ISETP.NE.AND P0, PT, R14, RZ, PT ;  /* 0x000000ff0e00720c */ /* 0x008fda0003f05270 */
[----:B------:R-:W-:Y:S05]  /*2ab40*/  @P0 BRA `(.L_x_434) ;  /* 0x0000000000880947 */ /* 0x000fea0003800000 */
[----:B------:R-:W-:-:S03]  /*2ab50*/  UMOV UR4, 0xffffffff ;  /* 0xffffffff00047882 */ /* 0x000fc60000000000 */
[----:B------:R-:W-:Y:S05]  /*2ab60*/  BRA.DIV UR4, `(.L_x_802) ;  /* 0x0000004e045c7947 */ /* 0x000fea000b800000 */
[----:B------:R-:W-:-:S13]  /*2ab70*/  ELECT P6, URZ, PT ;  /* 0x00000000003f782f */ /* 0x000fda00038c0000 */
.L_x_978:
[----:B------:R-:W-:Y:S05]  /*2ab80*/  @!P6 BRA `(.L_x_434) ;  /* 0x000000000078e947 */ /* 0x000fea0003800000 */
[----:B------:R-:W-:-:S06]  /*2ab90*/  ULOP3.LUT UR4, UR60, 0x2, URZ, 0xfc, !UPT ;  /* 0x000000023c047892 */ /* 0x000fcc000f8efc3f */
[----:B-1----:R-:W-:-:S04]  /*2aba0*/  MOV R0, UR4 ;  /* 0x0000000400007c02 */ /* 0x002fc80008000f00 */
[----:B------:R-:W-:-:S13]  /*2abb0*/  ISETP.NE.AND P0, PT, R0, 0x3, PT ;  /* 0x000000030000780c */ /* 0x000fda0003f05270 */
[----:B------:R-:W-:Y:S05]  /*2abc0*/  @!P0 BRA `(.L_x_803) ;  /* 0x0000000000048947 */ /* 0x000fea0003800000 */
[----:B------:R-:W-:Y:S01]  /*2abd0*/  BPT.TRAP 0x1 ;  /* 0x000000040000795c */ /* 0x000fe20000300000 */
.L_x_803:
[----:B------:R-:W-:Y:S01]  /*2abe0*/  IMAD R3, R23, 0x8, R5 ;  /* 0x0000000817037824 */ /* 0x000fe200078e0205 */
[----:B------:R-:W-:Y:S01]  /*2abf0*/  SHF.L.U32 R2, R29, 0x1f, RZ ;  /* 0x0000001f1d027819 */ /* 0x000fe200000006ff */
[----:B------:R-:W-:-:S03]  /*2ac00*/  VIADD R23, R23, 0x1 ;  /* 0x0000000117177836 */ /* 0x000fc60000000000 */
[----:B------:R-:W1:Y:S02]  /*2ac10*/  SYNCS.PHASECHK.TRANS64.TRYWAIT P1, [R3+URZ+0x38840], R2 ;  /* 0x03884002030075a7 */ /* 0x000e64000802017f */
[----:B------:R-:W-:-:S04]  /*2ac20*/  ISETP.NE.AND P2, PT, R23, 0x2, PT ;  /* 0x000000021700780c */ /* 0x000fc80003f45270 */
[----:B------:R-:W-:Y:S01]  /*2ac30*/  SEL R0, RZ, 0x1, P2 ;  /* 0x00000001ff007807 */ /* 0x000fe20001000000 */
[----:B-1----:R-:W-:Y:S08]  /*2ac40*/  @!P1 BRA `(.L_x_804) ;  /* 0x0000004c00449947 */ /* 0x002ff00003800000 */
.L_x_979:
[----:B------:R-:W-:Y:S02]  /*2ac50*/  SEL R23, R23, RZ, P2 ;  /* 0x000000ff17177207 */ /* 0x000fe40001000000 */
[----:B------:R-:W-:Y:S01]  /*2ac60*/  LOP3.LUT R0, R29, R0, RZ, 0x3c, !PT ;  /* 0x000000001d007212 */ /* 0x000fe200078e3cff */
[----:B------:R-:W-:Y:S06]  /*2ac70*/  @!P0 BRA `(.L_x_805) ;  /* 0x0000000000048947 */ /* 0x000fec0003800000 */
[----:B------:R-:W-:Y:S01]  /*2ac80*/  BPT.TRAP 0x1 ;  /* 0x000000040000795c */ /* 0x000fe20000300000 */
.L_x_805:
[----:B------:R-:W-:Y:S02]  /*2ac90*/  LEA R23, R23, R5, 0x3 ;  /* 0x0000000517177211 */ /* 0x000fe400078e18ff */
[----:B------:R-:W-:-:S04]  /*2aca0*/  SHF.L.U32 R0, R0, 0x1f, RZ ;  /* 0x0000001f00007819 */ /* 0x000fc800000006ff */
[----:B------:R-:W3:Y:S02]  /*2acb0*/  SYNCS.PHASECHK.TRANS64.TRYWAIT P1, [R23+URZ+0x38840], R0 ;  /* 0x03884000170075a7 */ /* 0x000ee4000802017f */
[----:B---3--:R-:W-:Y:S05]  /*2acc0*/  @!P1 BRA `(.L_x_806) ;  /* 0x0000004c00389947 */ /* 0x008fea0003800000 */
.L_x_980:
[----:B------:R-:W-:Y:S05]  /*2acd0*/  @!P0 BRA `(.L_x_807) ;  /* 0x0000000000048947 */ /* 0x000fea0003800000 */
[----:B------:R-:W-:Y:S01]  /*2ace0*/  BPT.TRAP 0x1 ;  /* 0x000000040000795c */ /* 0x000fe20000300000 */
.L_x_807:
[----:B------:R-:W4:Y:S02]  /*2acf0*/  SYNCS.PHASECHK.TRANS64.TRYWAIT P1, [R3+URZ+0x38860], R2 ;  /* 0x03886002030075a7 */ /* 0x000f24000802017f */
[----:B----4-:R-:W-:Y:S05]  /*2ad00*/  @!P1 BRA `(.L_x_808) ;  /* 0x0000004c003c9947 */ /* 0x010fea0003800000 */
.L_x_981:
[----:B------:R-:W-:Y:S05]  /*2ad10*/  @!P0 BRA `(.L_x_809) ;  /* 0x0000000000048947 */ /* 0x000fea0003800000 */
[----:B------:R-:W-:Y:S01]  /*2ad20*/  BPT.TRAP 0x1 ;  /* 0x000000040000795c */ /* 0x000fe20000300000 */
.L_x_809:
[----:B------:R0:W0:Y:S02]  /*2ad30*/  SYNCS.PHASECHK.TRANS64.TRYWAIT P0, [R23+URZ+0x38860], R0 ;  /* 0x03886000170075a7 */ /* 0x000024000800017f */
[----:B0-----:R-:W-:Y:S05]  /*2ad40*/  @!P0 NANOSLEEP.SYNCS 0x989680 ;  /* 0x009896800000895d */ /* 0x001fea0003900000 */
[----:B------:R-:W0:Y:S02]  /*2ad50*/  @!P0 SYNCS.PHASECHK.TRANS64 P0, [R23+URZ+0x38860], R0 ;  /* 0x03886000170085a7 */ /* 0x000e24000800007f */
[----:B0-----:R-:W-:Y:S05]  /*2ad60*/  @!P0 BRA `(.L_x_809) ;  /* 0xfffffffc00f08947 */ /* 0x001fea000383ffff */
.L_x_434:
[----:B------:R-:W-:Y:S05]  /*2ad70*/  BSYNC B9 ;  /* 0x0000000000097941 */ /* 0x000fea0003800000 */
.L_x_431:
[----:B------:R-:W-:Y:S05]  /*2ad80*/  EXIT ;  /* 0x000000000000794d */ /* 0x000fea0003800000 */
.L_x_456:
[----:B0-----:R0:W1:Y:S02]  /*2ad90*/  SYNCS.PHASECHK.TRANS64.TRYWAIT P6, [R86+URZ+0x38890], R87 ;  /* 0x03889057560075a7 */ /* 0x00106400080c017f */
[----:B-1----:R-:W-:Y:S05]  /*2ada0*/  @!P6 NANOSLEEP.SYNCS 0x989680 ;  /* 0x009896800000e95d */ /* 0x002fea0003900000 */
[----:B------:R-:W1:Y:S02]  /*2adb0*/  @!P6 SYNCS.PHASECHK.TRANS64 P6, [R86+URZ+0x38890], R87 ;  /* 0x038890575600e5a7 */ /* 0x000e6400080c007f */
[----:B-1----:R-:W-:Y:S05]  /*2adc0*/  @!P6 BRA `(.L_x_456) ;  /* 0xfffffffc00f0e947 */ /* 0x002fea000383ffff */
[----:B------:R-:W-:Y:S05]  /*2add0*/  BRA `(.L_x_810) ;  /* 0xfffffd9400407947 */ /* 0x000fea000383ffff */
.L_x_457:
[----:B------:R-:W-:Y:S01]  /*2ade0*/  BSSY B1, `(.L_x_811) ;  /* 0x0000008000017945 */ /* 0x000fe20003800000 */
[----:B------:R-:W-:Y:S01]  /*2adf0*/  IMAD.MOV.U32 R13, RZ, RZ, R116 ;  /* 0x000000ffff0d7224 */ /* 0x000fe200078e0074 */
[----:B------:R-:W-:Y:S01]  /*2ae00*/  MOV R11, 0x181f ;  /* 0x0000181f000b7802 */ /* 0x000fe20000000f00 */
[----:B------:R-:W-:Y:S02]  /*2ae10*/  IMAD.MOV.U32 R12, RZ, RZ, RZ ;  /* 0x000000ffff0c7224 */ /* 0x000fe400078e00ff */
[----:B------:R-:W-:-:S07]  /*2ae20*/  IMAD.MOV.U32 R15, RZ, RZ, -0x1 ;  /* 0xffffffffff0f7424 */ /* 0x000fce00078e00ff */
[----:B0-----:R-:W-:Y:S05]  /*2ae30*/  WARPSYNC.COLLECTIVE R15, `(.L_x_812) ;  /* 0x000000000f087348 */ /* 0x001fea0003c00000 */
[----:B------:R1:W2:Y:S02]  /*2ae40*/  SHFL.IDX P6, R14, R13, R12, R11 ;  /* 0x0000000c0d0e7389 */ /* 0x0002a400000c000b */
[----:B012---:R-:W-:Y:S01]  /*2ae50*/  ENDCOLLECTIVE ;  /* 0x000000000000791b */ /* 0x007fe20003800000 */
.L_x_812:
[----:B------:R-:W-:Y:S05]  /*2ae60*/  BSYNC B1 ;  /* 0x0000000000017941 */ /* 0x000fea0003800000 */
.L_x_811:
[----:B------:R-:W-:Y:S01]  /*2ae70*/  MOV R13, R117 ;  /* 0x00000075000d7202 */ /* 0x000fe20000000f00 */
[----:B------:R-:W-:Y:S01]  /*2ae80*/  IMAD.MOV.U32 R12, RZ, RZ, RZ ;  /* 0x000000ffff0c7224 */ /* 0x000fe200078e00ff */
[----:B------:R-:W-:Y:S01]  /*2ae90*/  MOV R15, 0xffffffff ;  /* 0xffffffff000f7802 */ /* 0x000fe20000000f00 */
[----:B------:R-:W-:Y:S02]  /*2aea0*/  IMAD.MOV.U32 R11, RZ, RZ, 0x181f ;  /* 0x0000181fff0b7424 */ /* 0x000fe400078e00ff */
[----:B------:R-:W-:-:S07]  /*2aeb0*/  IMAD.MOV.U32 R80, RZ, RZ, R14 ;  /* 0x000000ffff507224 */ /* 0x000fce00078e000e */
[----:B------:R-:W-:Y:S05]  /*2aec0*/  WARPSYNC.COLLECTIVE R15, `(.L_x_813) ;  /* 0x000000000f087348 */ /* 0x000fea0003c00000 */
[----:B------:R0:W1:Y:S02]  /*2aed0*/  SHFL.IDX P6, R14, R13, R12, R11 ;  /* 0x0000000c0d0e7389 */ /* 0x00006400000c000b */
[----:B01----:R-:W-:Y:S01]  /*2aee0*/  ENDCOLLECTIVE ;  /* 0x000000000000791b */ /* 0x003fe20003800000 */
.L_x_813:
[----:B------:R-:W-:Y:S01]  /*2aef0*/  IMAD.MOV.U32 R11, RZ, RZ, R14 ;  /* 0x000000ffff0b7224 */ /* 0x000fe200078e000e */
[----:B------:R-:W-:Y:S06]  /*2af00*/  BRA `(.L_x_814) ;  /* 0xfffffd9400087947 */ /* 0x000fec000383ffff */
.L_x_474:
[----:B------:R-:W-:Y:S01]  /*2af10*/  BSSY B1, `(.L_x_815) ;  /* 0x0000008000017945 */ /* 0x000fe20003800000 */
[----:B0---4-:R-:W-:Y:S01]  /*2af20*/  IMAD.MOV.U32 R13, RZ, RZ, R116 ;  /* 0x000000ffff0d7224 */ /* 0x011fe200078e0074 */
[----:B------:R-:W-:Y:S01]  /*2af30*/  MOV R12, 0x1 ;  /* 0x00000001000c7802 */ /* 0x000fe20000000f00 */
[----:B---3--:R-:W-:Y:S02]  /*2af40*/  IMAD.MOV.U32 R11, RZ, RZ, 0x181f ;  /* 0x0000181fff0b7424 */ /* 0x008fe400078e00ff */
[----:B------:R-:W-:-:S07]  /*2af50*/  IMAD.MOV.U32 R15, RZ, RZ, -0x1 ;  /* 0xffffffffff0f7424 */ /* 0x000fce00078e00ff */
[----:B-12---:R-:W-:Y:S05]  /*2af60*/  WARPSYNC.COLLECTIVE R15, `(.L_x_816) ;  /* 0x000000000f087348 */ /* 0x006fea0003c00000 */
[----:B------:R0:W3:Y:S02]  /*2af70*/  SHFL.IDX P6, R14, R13, R12, R11 ;  /* 0x0000000c0d0e7389 */ /* 0x0000e400000c000b */
[----:B0123--:R-:W-:Y:S01]  /*2af80*/  ENDCOLLECTIVE ;  /* 0x000000000000791b */ /* 0x00ffe20003800000 */
.L_x_816:
[----:B------:R-:W-:Y:S05]  /*2af90*/  BSYNC B1 ;  /* 0x0000000000017941 */ /* 0x000fea0003800000 */
.L_x_815:
[----:B------:R-:W-:Y:S01]  /*2afa0*/  IMAD.MOV.U32 R13, RZ, RZ, R117 ;  /* 0x000000ffff0d7224 */ /* 0x000fe200078e0075 */
[----:B------:R-:W-:Y:S01]  /*2afb0*/  MOV R11, 0x181f ;  /* 0x0000181f000b7802 */ /* 0x000fe20000000f00 */
[----:B------:R-:W-:Y:S01]  /*2afc0*/  IMAD.MOV.U32 R12, RZ, RZ, 0x1 ;  /* 0x00000001ff0c7424 */ /* 0x000fe200078e00ff */
[----:B------:R-:W-:Y:S01]  /*2afd0*/  MOV R60, R14 ;  /* 0x0000000e003c7202 */ /* 0x000fe20000000f00 */
[----:B------:R-:W-:-:S07]  /*2afe0*/  IMAD.MOV.U32 R15, RZ, RZ, -0x1 ;  /* 0xffffffffff0f7424 */ /* 0x000fce00078e00ff */
[----:B------:R-:W-:Y:S05]  /*2aff0*/  WARPSYNC.COLLECTIVE R15, `(.L_x_817) ;  /* 0x000000000f087348 */ /* 0x000fea0003c00000 */
[----:B------:R0:W1:Y:S02]  /*2b000*/  SHFL.IDX P6, R14, R13, R12, R11 ;  /* 0x0000000c0d0e7389 */ /* 0x00006400000c000b */
[----:B01----:R-:W-:Y:S01]  /*2b010*/  ENDCOLLECTIVE ;  /* 0x000000000000791b */ /* 0x003fe20003800000 */
.L_x_817:
[----:B------:R-:W-:Y:S01]  /*2b020*/  IMAD.MOV.U32 R11, RZ, RZ, R14 ;  /* 0x000000ffff0b7224 */ /* 0x000fe200078e000e */
[----:B------:R-:W-:Y:S06]  /*2b030*/  BRA `(.L_x_818) ;  /* 0xfffffda000447947 */ /* 0x000fec000383ffff */
.L_x_491:
[----:B------:R-:W-:Y:S01]  /*2b040*/  BSSY B1, `(.L_x_819) ;  /* 0x0000008000017945 */ /* 0x000fe20003800000 */
[----:B0---4-:R-:W-:Y:S01]  /*2b050*/  MOV R13, R116 ;  /* 0x00000074000d7202 */ /* 0x011fe20000000f00 */
[----:B------:R-:W-:Y:S01]  /*2b060*/  IMAD.MOV.U32 R12, RZ, RZ, 0x2 ;  /* 0x00000002ff0c7424 */ /* 0x000fe200078e00ff */
[----:B------:R-:W-:Y:S01]  /*2b070*/  MOV R15, 0xffffffff ;  /* 0xffffffff000f7802 */ /* 0x000fe20000000f00 */
[----:B------:R-:W-:-:S07]  /*2b080*/  IMAD.MOV.U32 R11, RZ, RZ, 0x181f ;  /* 0x0000181fff0b7424 */ /* 0x000fce00078e00ff */
[----:B-123--:R-:W-:Y:S05]  /*2b090*/  WARPSYNC.COLLECTIVE R15, `(.L_x_820) ;  /* 0x000000000f087348 */ /* 0x00efea0003c00000 */
[----:B------:R0:W4:Y:S02]  /*2b0a0*/  SHFL.IDX P6, R14, R13, R12, R11 ;  /* 0x0000000c0d0e7389 */ /* 0x00012400000c000b */
[----:B01234-:R-:W-:Y:S01]  /*2b0b0*/  ENDCOLLECTIVE ;  /* 0x000000000000791b */ /* 0x01ffe20003800000 */
.L_x_820:
[----:B------:R-:W-:Y:S05]  /*2b0c0*/  BSYNC B1 ;  /* 0x0000000000017941 */ /* 0x000fea0003800000 */
.L_x_819:
[----:B------:R-:W-:Y:S01]  /*2b0d0*/  IMAD.MOV.U32 R13, RZ, RZ, R117 ;  /* 0x000000ffff0d7224 */ /* 0x000fe200078e0075 */
[----:B------:R-:W-:Y:S01]  /*2b0e0*/  MOV R12, 0x2 ;  /* 0x00000002000c7802 */ /* 0x000fe20000000f00 */
[----:B------:R-:W-:Y:S02]  /*2b0f0*/  IMAD.MOV.U32 R11, RZ, RZ, 0x181f ;  /* 0x0000181fff0b7424 */ /* 0x000fe400078e00ff */
[----:B------:R-:W-:Y:S02]  /*2b100*/  IMAD.MOV.U32 R15, RZ, RZ, -0x1 ;  /* 0xffffffffff0f7424 */ /* 0x000fe400078e00ff */
[----:B------:R-:W-:-:S07]  /*2b110*/  IMAD.MOV.U32 R116, RZ, RZ, R14 ;  /* 0x000000ffff747224 */ /* 0x000fce00078e000e */
[----:B------:R-:W-:Y:S05]  /*2b120*/  WARPSYNC.COLLECTIVE R15, `(.L_x_821) ;  /* 0x000000000f087348 */ /* 0x000fea0003c00000 */
[----:B------:R0:W1:Y:S02]  /*2b130*/  SHFL.IDX P6, R14, R13, R12, R11 ;  /* 0x0000000c0d0e7389 */ /* 0x00006400000c000b */
[----:B01----:R-:W-:Y:S01]  /*2b140*/  ENDCOLLECTIVE ;  /* 0x000000000000791b */ /* 0x003fe20003800000 */
.L_x_821:
[----:B------:R-:W-:Y:S01]  /*2b150*/  MOV R117, R14 ;  /* 0x0000000e00757202 */ /* 0x000fe20000000f00 */
[----:B------:R-:W-:Y:S06]  /*2b160*/  BRA `(.L_x_822) ;  /* 0xfffffdac00a07947 */ /* 0x000fec000383ffff */
.L_x_515:
[----:B0-----:R0:W1:Y:S02]  /*2b170*/  SYNCS.PHASECHK.TRANS64.TRYWAIT P6, [R86+URZ+0x38890], R87 ;  /* 0x03889057560075a7 */ /* 0x00106400080c017f */
[----:B-1----:R-:W-:Y:S05]  /*2b180*/  @!P6 NANOSLEEP.SYNCS 0x989680 ;  /* 0x009896800000e95d */ /* 0x002fea0003900000 */
[----:B------:R-:W1:Y:S02]  /*2b190*/  @!P6 SYNCS.PHASECHK.TRANS64 P6, [R86+URZ+0x38890], R87 ;  /* 0x038890575600e5a7 */ /* 0x000e6400080c007f */
[----:B-1----:R-:W-:Y:S05]  /*2b1a0*/  @!P6 BRA `(.L_x_515) ;  /* 0xfffffffc00f0e947 */ /* 0x002fea000383ffff */
[----:B------:R-:W-:Y:S05]  /*2b1b0*/  BRA `(.L_x_823) ;  /* 0xfffffdc8003c7947 */ /* 0x000fea000383ffff */
.L_x_516:
        /* <DEDUP_REMOVED lines=8> */
.L_x_825:
[----:B------:R-:W-:Y:S05]  /*2b240*/  BSYNC B1 ;  /* 0x0000000000017941 */ /* 0x000fea0003800000 */
.L_x_824:
        /* <DEDUP_REMOVED lines=8> */
.L_x_826:
[----:B------:R-:W-:Y:S01]  /*2b2d0*/  IMAD.MOV.U32 R11, RZ, RZ, R14 ;  /* 0x000000ffff0b7224 */ /* 0x000fe200078e000e */
[----:B------:R-:W-:Y:S06]  /*2b2e0*/  BRA `(.L_x_827) ;  /* 0xfffffdc8000c7947 */ /* 0x000fec000383ffff */
.L_x_525:
[----:B------:R-:W-:Y:S01]  /*2b2f0*/  BSSY B1, `(.L_x_828) ;  /* 0x0000008000017945 */ /* 0x000fe20003800000 */
[----:B---34-:R-:W-:Y:S01]  /*2b300*/  IMAD.MOV.U32 R13, RZ, RZ, R116 ;  /* 0x000000ffff0d7224 */ /* 0x018fe200078e0074 */
[----:B------:R-:W-:Y:S01]  /*2b310*/  MOV R12, 0x1 ;  /* 0x00000001000c7802 */ /* 0x000fe20000000f00 */
[----:B------:R-:W-:Y:S02]  /*2b320*/  IMAD.MOV.U32 R11, RZ, RZ, 0x181f ;  /* 0x0000181fff0b7424 */ /* 0x000fe400078e00ff */
[----:B------:R-:W-:-:S07]  /*2b330*/  IMAD.MOV.U32 R15, RZ, RZ, -0x1 ;  /* 0xffffffffff0f7424 */ /* 0x000fce00078e00ff */
[----:B012---:R-:W-:Y:S05]  /*2b340*/  WARPSYNC.COLLECTIVE R15, `(.L_x_829) ;  /* 0x000000000f087348 */ /* 0x007fea0003c00000 */
[----:B------:R3:W4:Y:S02]  /*2b350*/  SHFL.IDX P6, R14, R13, R12, R11 ;  /* 0x0000000c0d0e7389 */ /* 0x00072400000c000b */
[----:B01234-:R-:W-:Y:S01]  /*2b360*/  ENDCOLLECTIVE ;  /* 0x000000000000791b */ /* 0x01ffe20003800000 */
.L_x_829:
[----:B------:R-:W-:Y:S05]  /*2b370*/  BSYNC B1 ;  /* 0x0000000000017941 */ /* 0x000fea0003800000 */
.L_x_828:
        /* <DEDUP_REMOVED lines=8> */
.L_x_830:
[----:B------:R-:W-:Y:S01]  /*2b400*/  IMAD.MOV.U32 R11, RZ, RZ, R14 ;  /* 0x000000ffff0b7224 */ /* 0x000fe200078e000e */
[----:B------:R-:W-:Y:S06]  /*2b410*/  BRA `(.L_x_831) ;  /* 0xfffffdd400d87947 */ /* 0x000fec000383ffff */
.L_x_534:
[----:B------:R-:W-:Y:S01]  /*2b420*/  BSSY B1, `(.L_x_832) ;  /* 0x0000008000017945 */ /* 0x000fe20003800000 */
[----:B0--3--:R-:W-:Y:S01]  /*2b430*/  MOV R13, R116 ;  /* 0x00000074000d7202 */ /* 0x009fe20000000f00 */
[----:B------:R-:W-:Y:S01]  /*2b440*/  IMAD.MOV.U32 R12, RZ, RZ, 0x2 ;  /* 0x00000002ff0c7424 */ /* 0x000fe200078e00ff */
[----:B------:R-:W-:Y:S01]  /*2b450*/  MOV R15, 0xffffffff ;  /* 0xffffffff000f7802 */ /* 0x000fe20000000f00 */
[----:B------:R-:W-:-:S07]  /*2b460*/  IMAD.MOV.U32 R11, RZ, RZ, 0x181f ;  /* 0x0000181fff0b7424 */ /* 0x000fce00078e00ff */
[----:B-12-4-:R-:W-:Y:S05]  /*2b470*/  WARPSYNC.COLLECTIVE R15, `(.L_x_833) ;  /* 0x000000000f087348 */ /* 0x016fea0003c00000 */
[----:B------:R0:W3:Y:S02]  /*2b480*/  SHFL.IDX P6, R14, R13, R12, R11 ;  /* 0x0000000c0d0e7389 */ /* 0x0000e400000c000b */
[----:B01234-:R-:W-:Y:S01]  /*2b490*/  ENDCOLLECTIVE ;  /* 0x000000000000791b */ /* 0x01ffe20003800000 */
.L_x_833:
[----:B------:R-:W-:Y:S05]  /*2b4a0*/  BSYNC B1 ;  /* 0x0000000000017941 */ /* 0x000fea0003800000 */
.L_x_832:
        /* <DEDUP_REMOVED lines=8> */
.L_x_834:
[----:B------:R-:W-:Y:S01]  /*2b530*/  MOV R117, R14 ;  /* 0x0000000e00757202 */ /* 0x000fe20000000f00 */
[----:B------:R-:W-:Y:S06]  /*2b540*/  BRA `(.L_x_835) ;  /* 0xfffffde400ac7947 */ /* 0x000fec000383ffff */
.L_x_543:
[----:B0-----:R0:W1:Y:S02]  /*2b550*/  SYNCS.PHASECHK.TRANS64.TRYWAIT P3, [R86+URZ+0x38890], R87 ;  /* 0x03889057560075a7 */ /* 0x001064000806017f */
[----:B-1----:R-:W-:Y:S05]  /*2b560*/  @!P3 NANOSLEEP.SYNCS 0x989680 ;  /* 0x009896800000b95d */ /* 0x002fea0003900000 */
[----:B------:R-:W1:Y:S02]  /*2b570*/  @!P3 SYNCS.PHASECHK.TRANS64 P3, [R86+URZ+0x38890], R87 ;  /* 0x038890575600b5a7 */ /* 0x000e64000806007f */
[----:B-1----:R-:W-:Y:S05]  /*2b580*/  @!P3 BRA `(.L_x_543) ;  /* 0xfffffffc00f0b947 */ /* 0x002fea000383ffff */
[----:B------:R-:W-:Y:S05]  /*2b590*/  BRA `(.L_x_836) ;  /* 0xfffffdf400d07947 */ /* 0x000fea000383ffff */
.L_x_544:
        /* <DEDUP_REMOVED lines=8> */
.L_x_838:
[----:B------:R-:W-:Y:S05]  /*2b620*/  BSYNC B1 ;  /* 0x0000000000017941 */ /* 0x000fea0003800000 */
.L_x_837:
        /* <DEDUP_REMOVED lines=8> */
.L_x_839:
[----:B------:R-:W-:Y:S01]  /*2b6b0*/  IMAD.MOV.U32 R11, RZ, RZ, R14 ;  /* 0x000000ffff0b7224 */ /* 0x000fe200078e000e */
[----:B------:R-:W-:Y:S06]  /*2b6c0*/  BRA `(.L_x_840) ;  /* 0xfffffdf400ec7947 */ /* 0x000fec000383ffff */
.L_x_547:
[----:B------:R-:W-:Y:S01]  /*2b6d0*/  BSSY B1, `(.L_x_841) ;  /* 0x0000008000017945 */ /* 0x000fe20003800000 */
[----:B----4-:R-:W-:Y:S01]  /*2b6e0*/  IMAD.MOV.U32 R13, RZ, RZ, R31 ;  /* 0x000000ffff0d7224 */ /* 0x010fe200078e001f */
[----:B------:R-:W-:Y:S01]  /*2b6f0*/  MOV R12, 0x1 ;  /* 0x00000001000c7802 */ /* 0x000fe20000000f00 */
[----:B---3--:R-:W-:Y:S02]  /*2b700*/  IMAD.MOV.U32 R11, RZ, RZ, 0x181f ;  /* 0x0000181fff0b7424 */ /* 0x008fe400078e00ff */
[----:B------:R-:W-:-:S07]  /*2b710*/  IMAD.MOV.U32 R15, RZ, RZ, -0x1 ;  /* 0xffffffffff0f7424 */ /* 0x000fce00078e00ff */
[----:B012---:R-:W-:Y:S05]  /*2b720*/  WARPSYNC.COLLECTIVE R15, `(.L_x_842) ;  /* 0x000000000f087348 */ /* 0x007fea0003c00000 */
[----:B------:R3:W4:Y:S02]  /*2b730*/  SHFL.IDX P6, R14, R13, R12, R11 ;  /* 0x0000000c0d0e7389 */ /* 0x00072400000c000b */
[----:B01234-:R-:W-:Y:S01]  /*2b740*/  ENDCOLLECTIVE ;  /* 0x000000000000791b */ /* 0x01ffe20003800000 */
.L_x_842:
[----:B------:R-:W-:Y:S05]  /*2b750*/  BSYNC B1 ;  /* 0x0000000000017941 */ /* 0x000fea0003800000 */
.L_x_841:
        /* <DEDUP_REMOVED lines=8> */
.L_x_843:
[----:B------:R-:W-:Y:S01]  /*2b7e0*/  IMAD.MOV.U32 R11, RZ, RZ, R14 ;  /* 0x000000ffff0b7224 */ /* 0x000fe200078e000e */
[----:B------:R-:W-:Y:S06]  /*2b7f0*/  BRA `(.L_x_844) ;  /* 0xfffffdf800147947 */ /* 0x000fec000383ffff */
.L_x_550:
[----:B------:R-:W-:Y:S01]  /*2b800*/  BSSY B1, `(.L_x_845) ;  /* 0x0000008000017945 */ /* 0x000fe20003800000 */
[----:B0---4-:R-:W-:Y:S01]  /*2b810*/  MOV R13, R31 ;  /* 0x0000001f000d7202 */ /* 0x011fe20000000f00 */
[----:B------:R-:W-:Y:S01]  /*2b820*/  IMAD.MOV.U32 R12, RZ, RZ, 0x2 ;  /* 0x00000002ff0c7424 */ /* 0x000fe200078e00ff */
[----:B------:R-:W-:Y:S01]  /*2b830*/  MOV R15, 0xffffffff ;  /* 0xffffffff000f7802 */ /* 0x000fe20000000f00 */
[----:B---3--:R-:W-:-:S07]  /*2b840*/  IMAD.MOV.U32 R11, RZ, RZ, 0x181f ;  /* 0x0000181fff0b7424 */ /* 0x008fce00078e00ff */
[----:B-12---:R-:W-:Y:S05]  /*2b850*/  WARPSYNC.COLLECTIVE R15, `(.L_x_846) ;  /* 0x000000000f087348 */ /* 0x006fea0003c00000 */
[----:B------:R0:W3:Y:S02]  /*2b860*/  SHFL.IDX P6, R14, R13, R12, R11 ;  /* 0x0000000c0d0e7389 */ /* 0x0000e400000c000b */
[----:B0123--:R-:W-:Y:S01]  /*2b870*/  ENDCOLLECTIVE ;  /* 0x000000000000791b */ /* 0x00ffe20003800000 */
.L_x_846:
[----:B------:R-:W-:Y:S05]  /*2b880*/  BSYNC B1 ;  /* 0x0000000000017941 */ /* 0x000fea0003800000 */
.L_x_845:
        /* <DEDUP_REMOVED lines=8> */
.L_x_847:
[----:B------:R-:W-:Y:S01]  /*2b910*/  MOV R30, R14 ;  /* 0x0000000e001e7202 */ /* 0x000fe20000000f00 */
[----:B------:R-:W-:Y:S06]  /*2b920*/  BRA `(.L_x_848) ;  /* 0xfffffdf800407947 */ /* 0x000fec000383ffff */
.L_x_554:
[----:B------:R0:W0:Y:S02]  /*2b930*/  SYNCS.PHASECHK.TRANS64.TRYWAIT P0, [R86+URZ+0x388b0], R87 ;  /* 0x0388b057560075a7 */ /* 0x000024000800017f */
[----:B0-----:R-:W-:Y:S05]  /*2b940*/  @!P0 NANOSLEEP.SYNCS 0x989680 ;  /* 0x009896800000895d */ /* 0x001fea0003900000 */
[----:B------:R-:W0:Y:S02]  /*2b950*/  @!P0 SYNCS.PHASECHK.TRANS64 P0, [R86+URZ+0x388b0], R87 ;  /* 0x0388b057560085a7 */ /* 0x000e24000800007f */
[----:B0-----:R-:W-:Y:S05]  /*2b960*/  @!P0 BRA `(.L_x_554) ;  /* 0xfffffffc00f08947 */ /* 0x001fea000383ffff */
[----:B------:R-:W-:Y:S05]  /*2b970*/  BRA `(.L_x_849) ;  /* 0xfffffdf800e87947 */ /* 0x000fea000383ffff */
.L_x_576:
        /* <DEDUP_REMOVED lines=8> */
.L_x_851:
[----:B------:R-:W-:Y:S05]  /*2ba00*/  BSYNC B1 ;  /* 0x0000000000017941 */ /* 0x000fea0003800000 */
.L_x_850:
        /* <DEDUP_REMOVED lines=8> */
.L_x_852:
[----:B------:R-:W-:Y:S02]  /*2ba90*/  IMAD.MOV.U32 R13, RZ, RZ, R29 ;  /* 0x000000ffff0d7224 */ /* 0x000fe400078e001d */
[----:B------:R-:W-:-:S07]  /*2baa0*/  IMAD.MOV.U32 R3, RZ, RZ, R14 ;  /* 0x000000ffff037224 */ /* 0x000fce00078e000e */
[----:B------:R-:W-:Y:S05]  /*2bab0*/  WARPSYNC.COLLECTIVE R15, `(.L_x_853) ;  /* 0x000000000f087348 */ /* 0x000fea0003c00000 */
[----:B------:R0:W1:Y:S02]  /*2bac0*/  SHFL.IDX P6, R14, R13, R12, R11 ;  /* 0x0000000c0d0e7389 */ /* 0x00006400000c000b */
[----:B01----:R-:W-:Y:S01]  /*2bad0*/  ENDCOLLECTIVE ;  /* 0x000000000000791b */ /* 0x003fe20003800000 */
.L_x_853:
[----:B------:R-:W-:Y:S01]  /*2bae0*/  IMAD.MOV.U32 R13, RZ, RZ, R30 ;  /* 0x000000ffff0d7224 */ /* 0x000fe200078e001e */
[----:B------:R-:W-:-:S07]  /*2baf0*/  MOV R29, R14 ;  /* 0x0000000e001d7202 */ /* 0x000fce0000000f00 */
[----:B------:R-:W-:Y:S05]  /*2bb00*/  WARPSYNC.COLLECTIVE R15, `(.L_x_854) ;  /* 0x000000000f087348 */ /* 0x000fea0003c00000 */
[----:B------:R0:W1:Y:S02]  /*2bb10*/  SHFL.IDX P6, R14, R13, R12, R11 ;  /* 0x0000000c0d0e7389 */ /* 0x00006400000c000b */
[----:B01----:R-:W-:Y:S01]  /*2bb20*/  ENDCOLLECTIVE ;  /* 0x000000000000791b */ /* 0x003fe20003800000 */
.L_x_854:
[----:B------:R-:W-:Y:S01]  /*2bb30*/  IMAD.MOV.U32 R32, RZ, RZ, R14 ;  /* 0x000000ffff207224 */ /* 0x000fe200078e000e */
[----:B------:R-:W-:Y:S06]  /*2bb40*/  BRA `(.L_x_855) ;  /* 0xfffffe0c009c7947 */ /* 0x000fec000383ffff */
.L_x_580:
[----:B0-----:R0:W1:Y:S02]  /*2bb50*/  SYNCS.PHASECHK.TRANS64.TRYWAIT P0, [R23+URZ+0x38800], R4 ;  /* 0x03880004170075a7 */ /* 0x001064000800017f */
[----:B-1----:R-:W-:Y:S05]  /*2bb60*/  @!P0 NANOSLEEP.SYNCS 0x989680 ;  /* 0x009896800000895d */ /* 0x002fea0003900000 */
[----:B------:R-:W1:Y:S02]  /*2bb70*/  @!P0 SYNCS.PHASECHK.TRANS64 P0, [R23+URZ+0x38800], R4 ;  /* 0x03880004170085a7 */ /* 0x000e64000800007f */
[----:B-1----:R-:W-:Y:S05]  /*2bb80*/  @!P0 BRA `(.L_x_580) ;  /* 0xfffffffc00f08947 */ /* 0x002fea000383ffff */
[----:B------:R-:W-:Y:S05]  /*2bb90*/  BRA `(.L_x_856) ;  /* 0xfffffe14006c7947 */ /* 0x000fea000383ffff */
.L_x_612:
[----:B------:R-:W-:Y:S01]  /*2bba0*/  BSSY B1, `(.L_x_857) ;  /* 0x0000008000017945 */ /* 0x000fe20003800000 */
[----:B------:R-:W-:Y:S01]  /*2bbb0*/  MOV R13, R24 ;  /* 0x00000018000d7202 */ /* 0x000fe20000000f00 */
[----:B------:R-:W-:Y:S01]  /*2bbc0*/  IMAD.MOV.U32 R12, RZ, RZ, RZ ;  /* 0x000000ffff0c7224 */ /* 0x000fe200078e00ff */
[----:B------:R-:W-:Y:S01]  /*2bbd0*/  MOV R15, 0xffffffff ;  /* 0xffffffff000f7802 */ /* 0x000fe20000000f00 */
[----:B------:R-:W-:-:S07]  /*2bbe0*/  IMAD.MOV.U32 R11, RZ, RZ, 0x181f ;  /* 0x0000181fff0b7424 */ /* 0x000fce00078e00ff */
[----:B------:R-:W-:Y:S05]  /*2bbf0*/  WARPSYNC.COLLECTIVE R15, `(.L_x_858) ;  /* 0x000000000f087348 */ /* 0x000fea0003c00000 */
[----:B------:R0:W1:Y:S02]  /*2bc00*/  SHFL.IDX P6, R14, R13, R12, R11 ;  /* 0x0000000c0d0e7389 */ /* 0x00006400000c000b */
[----:B01----:R-:W-:Y:S01]  /*2bc10*/  ENDCOLLECTIVE ;  /* 0x000000000000791b */ /* 0x003fe20003800000 */
.L_x_858:
[----:B------:R-:W-:Y:S05]  /*2bc20*/  BSYNC B1 ;  /* 0x0000000000017941 */ /* 0x000fea0003800000 */
.L_x_857:
[----:B------:R-:W-:Y:S01]  /*2bc30*/  IMAD.MOV.U32 R13, RZ, RZ, R28 ;  /* 0x000000ffff0d7224 */ /* 0x000fe200078e001c */
[----:B------:R-:W-:Y:S01]  /*2bc40*/  MOV R12, RZ ;  /* 0x000000ff000c7202 */ /* 0x000fe20000000f00 */
[----:B------:R-:W-:Y:S02]  /*2bc50*/  IMAD.MOV.U32 R11, RZ, RZ, 0x181f ;  /* 0x0000181fff0b7424 */ /* 0x000fe400078e00ff */
[----:B------:R-:W-:Y:S02]  /*2bc60*/  IMAD.MOV.U32 R15, RZ, RZ, -0x1 ;  /* 0xffffffffff0f7424 */ /* 0x000fe400078e00ff */
[----:B------:R-:W-:-:S07]  /*2bc70*/  IMAD.MOV.U32 R0, RZ, RZ, R14 ;  /* 0x000000ffff007224 */ /* 0x000fce00078e000e */
[----:B------:R-:W-:Y:S05]  /*2bc80*/  WARPSYNC.COLLECTIVE R15, `(.L_x_859) ;  /* 0x000000000f087348 */ /* 0x000fea0003c00000 */
[----:B------:R0:W1:Y:S02]  /*2bc90*/  SHFL.IDX P6, R14, R13, R12, R11 ;  /* 0x0000000c0d0e7389 */ /* 0x00006400000c000b */
[----:B01----:R-:W-:Y:S01]  /*2bca0*/  ENDCOLLECTIVE ;  /* 0x000000000000791b */ /* 0x003fe20003800000 */
.L_x_859:
[----:B------:R-:W-:Y:S01]  /*2bcb0*/  IMAD.MOV.U32 R13, RZ, RZ, R29 ;  /* 0x000000ffff0d7224 */ /* 0x000fe200078e001d */
[----:B------:R-:W-:-:S07]  /*2bcc0*/  MOV R28, R14 ;  /* 0x0000000e001c7202 */ /* 0x000fce0000000f00 */
[----:B------:R-:W-:Y:S05]  /*2bcd0*/  WARPSYNC.COLLECTIVE R15, `(.L_x_860) ;  /* 0x000000000f087348 */ /* 0x000fea0003c00000 */
[----:B------:R0:W1:Y:S02]  /*2bce0*/  SHFL.IDX P6, R14, R13, R12, R11 ;  /* 0x0000000c0d0e7389 */ /* 0x00006400000c000b */
[----:B01----:R-:W-:Y:S01]  /*2bcf0*/  ENDCOLLECTIVE ;  /* 0x000000000000791b */ /* 0x003fe20003800000 */
.L_x_860:
[----:B------:R-:W-:Y:S01]  /*2bd00*/  MOV R13, R30 ;  /* 0x0000001e000d7202 */ /* 0x000fe20000000f00 */
[----:B------:R-:W-:-:S07]  /*2bd10*/  IMAD.MOV.U32 R3, RZ, RZ, R14 ;  /* 0x000000ffff037224 */ /* 0x000fce00078e000e */
[----:B------:R-:W-:Y:S05]  /*2bd20*/  WARPSYNC.COLLECTIVE R15, `(.L_x_861) ;  /* 0x000000000f087348 */ /* 0x000fea0003c00000 */
[----:B------:R0:W1:Y:S02]  /*2bd30*/  SHFL.IDX P6, R14, R13, R12, R11 ;  /* 0x0000000c0d0e7389 */ /* 0x00006400000c000b */
[----:B01----:R-:W-:Y:S01]  /*2bd40*/  ENDCOLLECTIVE ;  /* 0x000000000000791b */ /* 0x003fe20003800000 */
.L_x_861:
[----:B------:R-:W-:Y:S01]  /*2bd50*/  IMAD.MOV.U32 R30, RZ, RZ, R14 ;  /* 0x000000ffff1e7224 */ /* 0x000fe200078e000e */
[----:B------:R-:W-:Y:S06]  /*2bd60*/  BRA `(.L_x_862) ;  /* 0xfffffe3c00dc7947 */ /* 0x000fec000383ffff */
.L_x_616:
[----:B0-----:R0:W1:Y:S02]  /*2bd70*/  SYNCS.PHASECHK.TRANS64.TRYWAIT P0, [R23+URZ+0x38800], R4 ;  /* 0x03880004170075a7 */ /* 0x001064000800017f */
[----:B-1----:R-:W-:Y:S05]  /*2bd80*/  @!P0 NANOSLEEP.SYNCS 0x989680 ;  /* 0x009896800000895d */ /* 0x002fea0003900000 */
[----:B------:R-:W1:Y:S02]  /*2bd90*/  @!P0 SYNCS.PHASECHK.TRANS64 P0, [R23+URZ+0x38800], R4 ;  /* 0x03880004170085a7 */ /* 0x000e64000800007f */
[----:B-1----:R-:W-:Y:S05]  /*2bda0*/  @!P0 BRA `(.L_x_616) ;  /* 0xfffffffc00f08947 */ /* 0x002fea000383ffff */
[----:B------:R-:W-:Y:S05]  /*2bdb0*/  BRA `(.L_x_863) ;  /* 0xfffffe4400487947 */ /* 0x000fea000383ffff */
.L_x_634:
[----:B-1----:R1:W4:Y:S02]  /*2bdc0*/  SYNCS.PHASECHK.TRANS64.TRYWAIT P1, [R0+URZ+0x38830], R3 ;  /* 0x03883003000075a7 */ /* 0x002324000802017f */
[----:B----4-:R-:W-:Y:S05]  /*2bdd0*/  @!P1 NANOSLEEP.SYNCS 0x989680 ;  /* 0x009896800000995d */ /* 0x010fea0003900000 */
[----:B------:R-:W4:Y:S02]  /*2bde0*/  @!P1 SYNCS.PHASECHK.TRANS64 P1, [R0+URZ+0x38830], R3 ;  /* 0x03883003000095a7 */ /* 0x000f24000802007f */
[----:B----4-:R-:W-:Y:S05]  /*2bdf0*/  @!P1 BRA `(.L_x_634) ;  /* 0xfffffffc00f09947 */ /* 0x010fea000383ffff */
[----:B------:R-:W-:Y:S05]  /*2be00*/  BRA `(.L_x_633) ;  /* 0xfffffe7400e07947 */ /* 0x000fea000383ffff */
.L_x_642:
[----:B-1----:R1:W2:Y:S02]  /*2be10*/  SYNCS.PHASECHK.TRANS64.TRYWAIT P1, [R9+URZ+0x38830], R3 ;  /* 0x03883003090075a7 */ /* 0x0022a4000802017f */
[----:B--2---:R-:W-:Y:S05]  /*2be20*/  @!P1 NANOSLEEP.SYNCS 0x989680 ;  /* 0x009896800000995d */ /* 0x004fea0003900000 */
[----:B------:R-:W2:Y:S02]  /*2be30*/  @!P1 SYNCS.PHASECHK.TRANS64 P1, [R9+URZ+0x38830], R3 ;  /* 0x03883003090095a7 */ /* 0x000ea4000802007f */
[----:B--2---:R-:W-:Y:S05]  /*2be40*/  @!P1 BRA `(.L_x_642) ;  /* 0xfffffffc00f09947 */ /* 0x004fea000383ffff */
[----:B------:R-:W-:Y:S05]  /*2be50*/  BRA `(.L_x_641) ;  /* 0xfffffec800a87947 */ /* 0x000fea000383ffff */
.L_x_647:
[----:B---3--:R3:W4:Y:S02]  /*2be60*/  SYNCS.PHASECHK.TRANS64.TRYWAIT P1, [R6+URZ+0x38850], R0 ;  /* 0x03885000060075a7 */ /* 0x008724000802017f */
[----:B----4-:R-:W-:Y:S05]  /*2be70*/  @!P1 NANOSLEEP.SYNCS 0x989680 ;  /* 0x009896800000995d */ /* 0x010fea0003900000 */
[----:B------:R-:W4:Y:S02]  /*2be80*/  @!P1 SYNCS.PHASECHK.TRANS64 P1, [R6+URZ+0x38850], R0 ;  /* 0x03885000060095a7 */ /* 0x000f24000802007f */
[----:B----4-:R-:W-:Y:S05]  /*2be90*/  @!P1 BRA `(.L_x_647) ;  /* 0xfffffffc00f09947 */ /* 0x010fea000383ffff */
[----:B------:R-:W-:Y:S05]  /*2bea0*/  BRA `(.L_x_646) ;  /* 0xffffff0000647947 */ /* 0x000fea000383ffff */
.L_x_655:
[----:B-1----:R1:W2:Y:S02]  /*2beb0*/  SYNCS.PHASECHK.TRANS64.TRYWAIT P1, [R2+URZ+0x38850], R0 ;  /* 0x03885000020075a7 */ /* 0x0022a4000802017f */
[----:B--2---:R-:W-:Y:S05]  /*2bec0*/  @!P1 NANOSLEEP.SYNCS 0x989680 ;  /* 0x009896800000995d */ /* 0x004fea0003900000 */
[----:B------:R-:W2:Y:S02]  /*2bed0*/  @!P1 SYNCS.PHASECHK.TRANS64 P1, [R2+URZ+0x38850], R0 ;  /* 0x03885000020095a7 */ /* 0x000ea4000802007f */
[----:B--2---:R-:W-:Y:S05]  /*2bee0*/  @!P1 BRA `(.L_x_655) ;  /* 0xfffffffc00f09947 */ /* 0x004fea000383ffff */
[----:B------:R-:W-:Y:S05]  /*2bef0*/  BRA `(.L_x_654) ;  /* 0xffffff1c00d47947 */ /* 0x000fea000383ffff */
.L_x_695:
[----:B------:R-:W0:Y:S01]  /*2bf00*/  S2R R10, SR_TID.X ;  /* 0x00000000000a7919 */ /* 0x000e220000002100 */
[----:B------:R-:W-:Y:S01]  /*2bf10*/  BSSY B1, `(.L_x_864) ;  /* 0x000000a000017945 */ /* 0x000fe20003800000 */
[----:B------:R-:W-:Y:S01]  /*2bf20*/  MOV R12, RZ ;  /* 0x000000ff000c7202 */ /* 0x000fe20000000f00 */
[----:B------:R-:W-:Y:S02]  /*2bf30*/  IMAD.MOV.U32 R11, RZ, RZ, 0x1f ;  /* 0x0000001fff0b7424 */ /* 0x000fe400078e00ff */
[----:B------:R-:W-:Y:S01]  /*2bf40*/  IMAD.MOV.U32 R15, RZ, RZ, -0x1 ;  /* 0xffffffffff0f7424 */ /* 0x000fe200078e00ff */
[----:B0-----:R-:W-:-:S04]  /*2bf50*/  SHF.R.U32.HI R10, RZ, 0x5, R10 ;  /* 0x00000005ff0a7819 */ /* 0x001fc8000001160a */
[----:B------:R-:W-:-:S05]  /*2bf60*/  LOP3.LUT R10, R10, 0x3, RZ, 0xc0, !PT ;  /* 0x000000030a0a7812 */ /* 0x000fca00078ec0ff */
[----:B------:R-:W-:-:S07]  /*2bf70*/  IMAD.MOV.U32 R13, RZ, RZ, R10 ;  /* 0x000000ffff0d7224 */ /* 0x000fce00078e000a */
[----:B------:R-:W-:Y:S05]  /*2bf80*/  WARPSYNC.COLLECTIVE R15, `(.L_x_865) ;  /* 0x000000000f087348 */ /* 0x000fea0003c00000 */
[----:B------:R0:W1:Y:S02]  /*2bf90*/  SHFL.IDX P6, R14, R13, R12, R11 ;  /* 0x0000000c0d0e7389 */ /* 0x00006400000c000b */
[----:B01----:R-:W-:Y:S01]  /*2bfa0*/  ENDCOLLECTIVE ;  /* 0x000000000000791b */ /* 0x003fe20003800000 */
.L_x_865:
[----:B------:R-:W-:Y:S05]  /*2bfb0*/  BSYNC B1 ;  /* 0x0000000000017941 */ /* 0x000fea0003800000 */
.L_x_864:
[----:B------:R-:W-:Y:S05]  /*2bfc0*/  BRA `(.L_x_866) ;  /* 0xffffff8800b47947 */ /* 0x000fea000383ffff */
.L_x_697:
[----:B------:R-:W-:Y:S01]  /*2bfd0*/  BSSY B1, `(.L_x_867) ;  /* 0x0000006000017945 */ /* 0x000fe20003800000 */
[----:B------:R-:W-:-:S07]  /*2bfe0*/  MOV R15, 0xffffffff ;  /* 0xffffffff000f7802 */ /* 0x000fce0000000f00 */
[----:B0-----:R-:W-:Y:S05]  /*2bff0*/  WARPSYNC.COLLECTIVE R15, `(.L_x_868) ;  /* 0x000000000f0c7348 */ /* 0x001fea0003c00000 */
[----:B------:R-:W-:Y:S02]  /*2c000*/  ELECT P6, UR62, PT ;  /* 0x00000000003e782f */ /* 0x000fe400038c0000 */
[----:B------:R-:W-:Y:S01]  /*2c010*/  MOV R14, UR62 ;  /* 0x0000003e000e7c02 */ /* 0x000fe20008000f00 */
[----:B0-----:R-:W-:Y:S10]  /*2c020*/  ENDCOLLECTIVE ;  /* 0x000000000000791b */ /* 0x001ff40003800000 */
.L_x_868:
[----:B------:R-:W-:Y:S05]  /*2c030*/  BSYNC B1 ;  /* 0x0000000000017941 */ /* 0x000fea0003800000 */
.L_x_867:
[----:B------:R-:W-:Y:S05]  /*2c040*/  BRA `(.L_x_696) ;  /* 0xffffff8800ac7947 */ /* 0x000fea000383ffff */
.L_x_699:
[----:B0-----:R0:W1:Y:S02]  /*2c050*/  SYNCS.PHASECHK.TRANS64.TRYWAIT P0, [R16+URZ+0x38820], R8 ;  /* 0x03882008100075a7 */ /* 0x001064000800017f */
[----:B-1----:R-:W-:Y:S05]  /*2c060*/  @!P0 NANOSLEEP.SYNCS 0x989680 ;  /* 0x009896800000895d */ /* 0x002fea0003900000 */
[----:B------:R-:W1:Y:S02]  /*2c070*/  @!P0 SYNCS.PHASECHK.TRANS64 P0, [R16+URZ+0x38820], R8 ;  /* 0x03882008100085a7 */ /* 0x000e64000800007f */
[----:B-1----:R-:W-:Y:S05]  /*2c080*/  @!P0 BRA `(.L_x_699) ;  /* 0xfffffffc00f08947 */ /* 0x002fea000383ffff */
[----:B------:R-:W-:Y:S05]  /*2c090*/  BRA `(.L_x_869) ;  /* 0xffffff8800bc7947 */ /* 0x000fea000383ffff */
.L_x_703:
[----:B-1----:R1:W2:Y:S02]  /*2c0a0*/  SYNCS.PHASECHK.TRANS64.TRYWAIT P0, [R12+URZ+0x388a0], R11 ;  /* 0x0388a00b0c0075a7 */ /* 0x0022a4000800017f */
[----:B--2---:R-:W-:Y:S05]  /*2c0b0*/  @!P0 NANOSLEEP.SYNCS 0x989680 ;  /* 0x009896800000895d */ /* 0x004fea0003900000 */
[----:B------:R-:W2:Y:S02]  /*2c0c0*/  @!P0 SYNCS.PHASECHK.TRANS64 P0, [R12+URZ+0x388a0], R11 ;  /* 0x0388a00b0c0085a7 */ /* 0x000ea4000800007f */
[----:B--2---:R-:W-:Y:S05]  /*2c0d0*/  @!P0 BRA `(.L_x_703) ;  /* 0xfffffffc00f08947 */ /* 0x004fea000383ffff */
[----:B------:R-:W-:Y:S05]  /*2c0e0*/  BRA `(.L_x_870) ;  /* 0xffffff8800d47947 */ /* 0x000fea000383ffff */
.L_x_711:
[----:B0-----:R0:W2:Y:S02]  /*2c0f0*/  SYNCS.PHASECHK.TRANS64.TRYWAIT P0, [R12+URZ+0x388c0], R11 ;  /* 0x0388c00b0c0075a7 */ /* 0x0010a4000800017f */
[----:B--2---:R-:W-:Y:S05]  /*2c100*/  @!P0 NANOSLEEP.SYNCS 0x989680 ;  /* 0x009896800000895d */ /* 0x004fea0003900000 */
[----:B------:R-:W2:Y:S02]  /*2c110*/  @!P0 SYNCS.PHASECHK.TRANS64 P0, [R12+URZ+0x388c0], R11 ;  /* 0x0388c00b0c0085a7 */ /* 0x000ea4000800007f */
[----:B--2---:R-:W-:Y:S05]  /*2c120*/  @!P0 BRA `(.L_x_711) ;  /* 0xfffffffc00f08947 */ /* 0x004fea000383ffff */
[----:B------:R-:W-:Y:S05]  /*2c130*/  BRA `(.L_x_871) ;  /* 0xffffff9000107947 */ /* 0x000fea000383ffff */
.L_x_721:
[----:B-1----:R1:W2:Y:S02]  /*2c140*/  SYNCS.PHASECHK.TRANS64.TRYWAIT P2, [R11+URZ+0x388a0], R10 ;  /* 0x0388a00a0b0075a7 */ /* 0x0022a4000804017f */
[----:B--2---:R-:W-:Y:S05]  /*2c150*/  @!P2 NANOSLEEP.SYNCS 0x989680 ;  /* 0x009896800000a95d */ /* 0x004fea0003900000 */
[----:B------:R-:W2:Y:S02]  /*2c160*/  @!P2 SYNCS.PHASECHK.TRANS64 P2, [R11+URZ+0x388a0], R10 ;  /* 0x0388a00a0b00a5a7 */ /* 0x000ea4000804007f */
[----:B--2---:R-:W-:Y:S05]  /*2c170*/  @!P2 BRA `(.L_x_721) ;  /* 0xfffffffc00f0a947 */ /* 0x004fea000383ffff */
[----:B------:R-:W-:Y:S05]  /*2c180*/  BRA `(.L_x_872) ;  /* 0xffffff9400847947 */ /* 0x000fea000383ffff */
.L_x_729:
[----:B0-----:R0:W2:Y:S02]  /*2c190*/  SYNCS.PHASECHK.TRANS64.TRYWAIT P2, [R11+URZ+0x388c0], R10 ;  /* 0x0388c00a0b0075a7 */ /* 0x0010a4000804017f */
[----:B--2---:R-:W-:Y:S05]  /*2c1a0*/  @!P2 NANOSLEEP.SYNCS 0x989680 ;  /* 0x009896800000a95d */ /* 0x004fea0003900000 */
[----:B------:R-:W2:Y:S02]  /*2c1b0*/  @!P2 SYNCS.PHASECHK.TRANS64 P2, [R11+URZ+0x388c0], R10 ;  /* 0x0388c00a0b00a5a7 */ /* 0x000ea4000804007f */
[----:B--2---:R-:W-:Y:S05]  /*2c1c0*/  @!P2 BRA `(.L_x_729) ;  /* 0xfffffffc00f0a947 */ /* 0x004fea000383ffff */
[----:B------:R-:W-:Y:S05]  /*2c1d0*/  BRA `(.L_x_873) ;  /* 0xffffff9800bc7947 */ /* 0x000fea000383ffff */
.L_x_747:
[----:B------:R-:W0:Y:S01]  /*2c1e0*/  S2R R8, SR_TID.X ;  /* 0x0000000000087919 */ /* 0x000e220000002100 */
[----:B------:R-:W-:Y:S01]  /*2c1f0*/  BSSY B0, `(.L_x_874) ;  /* 0x000000a000007945 */ /* 0x000fe20003800000 */
[----:B------:R-:W-:Y:S01]  /*2c200*/  IMAD.MOV.U32 R12, RZ, RZ, RZ ;  /* 0x000000ffff0c7224 */ /* 0x000fe200078e00ff */
[----:B------:R-:W-:Y:S01]  /*2c210*/  MOV R11, 0x1f ;  /* 0x0000001f000b7802 */ /* 0x000fe20000000f00 */
[----:B------:R-:W-:Y:S01]  /*2c220*/  IMAD.MOV.U32 R15, RZ, RZ, -0x1 ;  /* 0xffffffffff0f7424 */ /* 0x000fe200078e00ff */
[----:B0-----:R-:W-:-:S04]  /*2c230*/  SHF.R.U32.HI R8, RZ, 0x5, R8 ;  /* 0x00000005ff087819 */ /* 0x001fc80000011608 */
[----:B------:R-:W-:-:S05]  /*2c240*/  LOP3.LUT R8, R8, 0x3, RZ, 0xc0, !PT ;  /* 0x0000000308087812 */ /* 0x000fca00078ec0ff */
[----:B------:R-:W-:-:S07]  /*2c250*/  IMAD.MOV.U32 R13, RZ, RZ, R8 ;  /* 0x000000ffff0d7224 */ /* 0x000fce00078e0008 */
[----:B-----5:R-:W-:Y:S05]  /*2c260*/  WARPSYNC.COLLECTIVE R15, `(.L_x_875) ;  /* 0x000000000f087348 */ /* 0x020fea0003c00000 */
[----:B------:R0:W1:Y:S02]  /*2c270*/  SHFL.IDX P6, R14, R13, R12, R11 ;  /* 0x0000000c0d0e7389 */ /* 0x00006400000c000b */
[----:B01---5:R-:W-:Y:S01]  /*2c280*/  ENDCOLLECTIVE ;  /* 0x000000000000791b */ /* 0x023fe20003800000 */
.L_x_875:
[----:B------:R-:W-:Y:S05]  /*2c290*/  BSYNC B0 ;  /* 0x0000000000007941 */ /* 0x000fea0003800000 */
.L_x_874:
[----:B------:R-:W-:Y:S05]  /*2c2a0*/  BRA `(.L_x_876) ;  /* 0xffffffa800c07947 */ /* 0x000fea000383ffff */
.L_x_750:
[----:B0-----:R0:W1:Y:S02]  /*2c2b0*/  SYNCS.PHASECHK.TRANS64.TRYWAIT P0, [R5+URZ+0x38840], R2 ;  /* 0x03884002050075a7 */ /* 0x001064000800017f */
[----:B-1----:R-:W-:Y:S05]  /*2c2c0*/  @!P0 NANOSLEEP.SYNCS 0x989680 ;  /* 0x009896800000895d */ /* 0x002fea0003900000 */
[----:B------:R-:W1:Y:S02]  /*2c2d0*/  @!P0 SYNCS.PHASECHK.TRANS64 P0, [R5+URZ+0x38840], R2 ;  /* 0x03884002050085a7 */ /* 0x000e64000800007f */
[----:B-1----:R-:W-:Y:S05]  /*2c2e0*/  @!P0 BRA `(.L_x_750) ;  /* 0xfffffffc00f08947 */ /* 0x002fea000383ffff */
[----:B------:R-:W-:Y:S05]  /*2c2f0*/  BRA `(.L_x_877) ;  /* 0xffffffac00107947 */ /* 0x000fea000383ffff */
.L_x_751:
[----:B------:R-:W-:Y:S01]  /*2c300*/  BSSY B0, `(.L_x_878) ;  /* 0x0000008000007945 */ /* 0x000fe20003800000 */
[----:B------:R-:W-:Y:S01]  /*2c310*/  IMAD.MOV.U32 R13, RZ, RZ, R6 ;  /* 0x000000ffff0d7224 */ /* 0x000fe200078e0006 */
[----:B------:R-:W-:Y:S01]  /*2c320*/  MOV R12, RZ ;  /* 0x000000ff000c7202 */ /* 0x000fe20000000f00 */
[----:B------:R-:W-:Y:S02]  /*2c330*/  IMAD.MOV.U32 R11, RZ, RZ, 0x181f ;  /* 0x0000181fff0b7424 */ /* 0x000fe400078e00ff */
[----:B------:R-:W-:-:S07]  /*2c340*/  IMAD.MOV.U32 R15, RZ, RZ, -0x1 ;  /* 0xffffffffff0f7424 */ /* 0x000fce00078e00ff */
[----:B------:R-:W-:Y:S05]  /*2c350*/  WARPSYNC.COLLECTIVE R15, `(.L_x_879) ;  /* 0x000000000f087348 */ /* 0x000fea0003c00000 */
[----:B------:R0:W1:Y:S02]  /*2c360*/  SHFL.IDX P6, R14, R13, R12, R11 ;  /* 0x0000000c0d0e7389 */ /* 0x00006400000c000b */
[----:B01----:R-:W-:Y:S01]  /*2c370*/  ENDCOLLECTIVE ;  /* 0x000000000000791b */ /* 0x003fe20003800000 */
.L_x_879:
[----:B------:R-:W-:Y:S05]  /*2c380*/  BSYNC B0 ;  /* 0x0000000000007941 */ /* 0x000fea0003800000 */
.L_x_878:
[----:B------:R-:W-:Y:S01]  /*2c390*/  IMAD.MOV.U32 R13, RZ, RZ, R0 ;  /* 0x000000ffff0d7224 */ /* 0x000fe200078e0000 */
[----:B------:R-:W-:Y:S01]  /*2c3a0*/  MOV R11, 0x181f ;  /* 0x0000181f000b7802 */ /* 0x000fe20000000f00 */
[----:B------:R-:W-:Y:S01]  /*2c3b0*/  IMAD.MOV.U32 R12, RZ, RZ, RZ ;  /* 0x000000ffff0c7224 */ /* 0x000fe200078e00ff */
[----:B------:R-:W-:Y:S01]  /*2c3c0*/  MOV R2, R14 ;  /* 0x0000000e00027202 */ /* 0x000fe20000000f00 */
[----:B------:R-:W-:Y:S01]  /*2c3d0*/  IMAD.MOV.U32 R15, RZ, RZ, -0x1 ;  /* 0xffffffffff0f7424 */ /* 0x000fe200078e00ff */
[C---:B------:R-:W-:Y:S01]  /*2c3e0*/  LOP3.LUT P5, RZ, R18.reuse, 0x10, RZ, 0xc0, !PT ;  /* 0x0000001012ff7812 */ /* 0x040fe200078ac0ff */
[----:B------:R-:W-:Y:S01]  /*2c3f0*/  @P0 IMAD R9, R7, 0x2, R16 ;  /* 0x0000000207090824 */ /* 0x000fe200078e0210 */
[----:B------:R-:W-:-:S13]  /*2c400*/  LOP3.LUT P4, RZ, R18, 0x8, RZ, 0xc0, !PT ;  /* 0x0000000812ff7812 */ /* 0x000fda000788c0ff */
[----:B------:R-:W-:Y:S05]  /*2c410*/  WARPSYNC.COLLECTIVE R15, `(.L_x_880) ;  /* 0x000000000f087348 */ /* 0x000fea0003c00000 */
[----:B------:R0:W1:Y:S02]  /*2c420*/  SHFL.IDX P6, R14, R13, R12, R11 ;  /* 0x0000000c0d0e7389 */ /* 0x00006400000c000b */
[----:B01----:R-:W-:Y:S01]  /*2c430*/  ENDCOLLECTIVE ;  /* 0x000000000000791b */ /* 0x003fe20003800000 */
.L_x_880:
[C---:B------:R-:W-:Y:S01]  /*2c440*/  LOP3.LUT P3, RZ, R18.reuse, 0x4, RZ, 0xc0, !PT ;  /* 0x0000000412ff7812 */ /* 0x040fe2000786c0ff */
[----:B------:R-:W-:Y:S01]  /*2c450*/  ULDC.64 UR4, c[0x0][0x208] ;  /* 0x0000820000047ab9 */ /* 0x000fe20000000a00 */
[----:B------:R-:W-:Y:S01]  /*2c460*/  LOP3.LUT P2, RZ, R18, 0x2, RZ, 0xc0, !PT ;  /* 0x0000000212ff7812 */ /* 0x000fe2000784c0ff */
[----:B------:R-:W-:Y:S01]  /*2c470*/  IMAD.MOV.U32 R13, RZ, RZ, R6 ;  /* 0x000000ffff0d7224 */ /* 0x000fe200078e0006 */
[----:B------:R-:W-:Y:S01]  /*2c480*/  MOV R12, 0x1 ;  /* 0x00000001000c7802 */ /* 0x000fe20000000f00 */
[----:B------:R-:W-:-:S05]  /*2c490*/  IMAD.MOV.U32 R3, RZ, RZ, R14 ;  /* 0x000000ffff037224 */ /* 0x000fca00078e000e */
[----:B------:R-:W-:-:S04]  /*2c4a0*/  @P0 LEA R3, P1, R34, R3, 0x1 ;  /* 0x0000000322030211 */ /* 0x000fc800078208ff */
[----:B------:R-:W-:Y:S02]  /*2c4b0*/  @P0 IADD3.X R2, RZ, R2, RZ, P1, !PT ;  /* 0x00000002ff020210 */ /* 0x000fe40000ffe4ff */
[----:B------:R-:W-:Y:S02]  /*2c4c0*/  ISETP.GE.AND P1, PT, R4, 0x11, PT ;  /* 0x000000110400780c */ /* 0x000fe40003f26270 */
[----:B------:R-:W-:-:S04]  /*2c4d0*/  @P0 LOP3.LUT R3, R3, R2, RZ, 0x3c, !PT ;  /* 0x0000000203030212 */ /* 0x000fc800078e3cff */
[----:B------:R-:W-:-:S04]  /*2c4e0*/  @P0 LOP3.LUT R2, R3, R2, RZ, 0x3c, !PT ;  /* 0x0000000203020212 */ /* 0x000fc800078e3cff */
[----:B------:R-:W-:-:S03]  /*2c4f0*/  @P0 LOP3.LUT R3, R3, R2, RZ, 0x3c, !PT ;  /* 0x0000000203030212 */ /* 0x000fc600078e3cff */
[----:B------:R-:W-:Y:S02]  /*2c500*/  @P1 IMAD R21, R7, 0x2, R16 ;  /* 0x0000000207151824 */ /* 0x000fe400078e0210 */
        /* <DEDUP_REMOVED lines=10> */
.L_x_881:
[----:B------:R-:W-:Y:S02]  /*2c5b0*/  IMAD.MOV.U32 R13, RZ, RZ, R0 ;  /* 0x000000ffff0d7224 */ /* 0x000fe400078e0000 */
[----:B------:R-:W-:-:S07]  /*2c5c0*/  IMAD.MOV.U32 R8, RZ, RZ, R14 ;  /* 0x000000ffff087224 */ /* 0x000fce00078e000e */
[----:B------:R-:W-:Y:S05]  /*2c5d0*/  WARPSYNC.COLLECTIVE R15, `(.L_x_882) ;  /* 0x000000000f087348 */ /* 0x000fea0003c00000 */
[----:B------:R0:W1:Y:S02]  /*2c5e0*/  SHFL.IDX P6, R14, R13, R12, R11 ;  /* 0x0000000c0d0e7389 */ /* 0x00006400000c000b */
[----:B01----:R-:W-:Y:S01]  /*2c5f0*/  ENDCOLLECTIVE ;  /* 0x000000000000791b */ /* 0x003fe20003800000 */
.L_x_882:
[----:B------:R-:W-:Y:S01]  /*2c600*/  ULDC.64 UR4, c[0x0][0x208] ;  /* 0x0000820000047ab9 */ /* 0x000fe20000000a00 */
[----:B------:R-:W-:Y:S01]  /*2c610*/  MOV R13, R6 ;  /* 0x00000006000d7202 */ /* 0x000fe20000000f00 */
[----:B------:R-:W-:Y:S01]  /*2c620*/  IMAD.MOV.U32 R12, RZ, RZ, 0x2 ;  /* 0x00000002ff0c7424 */ /* 0x000fe200078e00ff */
[----:B------:R-:W-:-:S04]  /*2c630*/  MOV R2, R14 ;  /* 0x0000000e00027202 */ /* 0x000fc80000000f00 */
[----:B------:R-:W-:-:S05]  /*2c640*/  @P1 LEA R2, P0, R34, R2, 0x1 ;  /* 0x0000000222021211 */ /* 0x000fca00078008ff */
[----:B------:R-:W-:-:S05]  /*2c650*/  @P1 IMAD.X R3, RZ, RZ, R8, P0 ;  /* 0x000000ffff031224 */ /* 0x000fca00000e0608 */
        /* <DEDUP_REMOVED lines=11> */
.L_x_883:
[----:B------:R-:W-:Y:S02]  /*2c710*/  @P1 LEA R9, R7, R16, 0x1 ;  /* 0x0000001007091211 */ /* 0x000fe400078e08ff */
[----:B------:R-:W-:Y:S01]  /*2c720*/  MOV R13, R0 ;  /* 0x00000000000d7202 */ /* 0x000fe20000000f00 */
[----:B------:R-:W-:-:S07]  /*2c730*/  IMAD.MOV.U32 R8, RZ, RZ, R14 ;  /* 0x000000ffff087224 */ /* 0x000fce00078e000e */
[----:B------:R-:W-:Y:S05]  /*2c740*/  WARPSYNC.COLLECTIVE R15, `(.L_x_884) ;  /* 0x000000000f087348 */ /* 0x000fea0003c00000 */
[----:B------:R0:W1:Y:S02]  /*2c750*/  SHFL.IDX P6, R14, R13, R12, R11 ;  /* 0x0000000c0d0e7389 */ /* 0x00006400000c000b */
[----:B01----:R-:W-:Y:S01]  /*2c760*/  ENDCOLLECTIVE ;  /* 0x000000000000791b */ /* 0x003fe20003800000 */
.L_x_884:
[----:B------:R-:W-:Y:S01]  /*2c770*/  ULDC.64 UR4, c[0x0][0x208] ;  /* 0x0000820000047ab9 */ /* 0x000fe20000000a00 */
[----:B------:R-:W-:Y:S02]  /*2c780*/  IMAD.MOV.U32 R13, RZ, RZ, R6 ;  /* 0x000000ffff0d7224 */ /* 0x000fe400078e0006 */
[----:B------:R-:W-:Y:S02]  /*2c790*/  IMAD.MOV.U32 R12, RZ, RZ, 0x3 ;  /* 0x00000003ff0c7424 */ /* 0x000fe400078e00ff */
[----:B------:R-:W-:-:S05]  /*2c7a0*/  IMAD.MOV.U32 R2, RZ, RZ, R14 ;  /* 0x000000ffff027224 */ /* 0x000fca00078e000e */
        /* <DEDUP_REMOVED lines=13> */
.L_x_885:
[----:B------:R-:W-:Y:S02]  /*2c880*/  @P1 IMAD R21, R7, 0x2, R16 ;  /* 0x0000000207151824 */ /* 0x000fe400078e0210 */
[----:B------:R-:W-:Y:S01]  /*2c890*/  IMAD.MOV.U32 R13, RZ, RZ, R0 ;  /* 0x000000ffff0d7224 */ /* 0x000fe200078e0000 */
[----:B------:R-:W-:-:S07]  /*2c8a0*/  MOV R8, R14 ;  /* 0x0000000e00087202 */ /* 0x000fce0000000f00 */
[----:B------:R-:W-:Y:S05]  /*2c8b0*/  WARPSYNC.COLLECTIVE R15, `(.L_x_886) ;  /* 0x000000000f087348 */ /* 0x000fea0003c00000 */
[----:B------:R0:W1:Y:S02]  /*2c8c0*/  SHFL.IDX P6, R14, R13, R12, R11 ;  /* 0x0000000c0d0e7389 */ /* 0x00006400000c000b */
[----:B01----:R-:W-:Y:S01]  /*2c8d0*/  ENDCOLLECTIVE ;  /* 0x000000000000791b */ /* 0x003fe20003800000 */
.L_x_886:
[----:B------:R-:W-:Y:S01]  /*2c8e0*/  ULDC.64 UR4, c[0x0][0x208] ;  /* 0x0000820000047ab9 */ /* 0x000fe20000000a00 */
[----:B------:R-:W-:Y:S01]  /*2c8f0*/  IMAD.MOV.U32 R13, RZ, RZ, R6 ;  /* 0x000000ffff0d7224 */ /* 0x000fe200078e0006 */
[----:B------:R-:W-:Y:S01]  /*2c900*/  MOV R12, 0x4 ;  /* 0x00000004000c7802 */ /* 0x000fe20000000f00 */
[----:B------:R-:W-:-:S05]  /*2c910*/  IMAD.MOV.U32 R2, RZ, RZ, R14 ;  /* 0x000000ffff027224 */ /* 0x000fca00078e000e */
[----:B------:R-:W-:-:S04]  /*2c920*/  @P1 LEA R2, P0, R34, R2, 0x1 ;  /* 0x0000000222021211 */ /* 0x000fc800078008ff */
[----:B------:R-:W-:-:S05]  /*2c930*/  @P1 IADD3.X R3, RZ, R8, RZ, P0, !PT ;  /* 0x00000008ff031210 */ /* 0x000fca00007fe4ff */
        /* <DEDUP_REMOVED lines=10> */
.L_x_887:
[----:B------:R-:W-:Y:S02]  /*2c9e0*/  IMAD.MOV.U32 R13, RZ, RZ, R0 ;  /* 0x000000ffff0d7224 */ /* 0x000fe400078e0000 */
[----:B------:R-:W-:-:S07]  /*2c9f0*/  IMAD.MOV.U32 R8, RZ, RZ, R14 ;  /* 0x000000ffff087224 */ /* 0x000fce00078e000e */
[----:B------:R-:W-:Y:S05]  /*2ca00*/  WARPSYNC.COLLECTIVE R15, `(.L_x_888) ;  /* 0x000000000f087348 */ /* 0x000fea0003c00000 */
[----:B------:R0:W1:Y:S02]  /*2ca10*/  SHFL.IDX P6, R14, R13, R12, R11 ;  /* 0x0000000c0d0e7389 */ /* 0x00006400000c000b */
[----:B01----:R-:W-:Y:S01]  /*2ca20*/  ENDCOLLECTIVE ;  /* 0x000000000000791b */ /* 0x003fe20003800000 */
.L_x_888:
[----:B------:R-:W-:Y:S01]  /*2ca30*/  MOV R0, R14 ;  /* 0x0000000e00007202 */ /* 0x000fe20000000f00 */
[----:B------:R-:W-:Y:S06]  /*2ca40*/  BRA `(.L_x_889) ;  /* 0xffffffa8006c7947 */ /* 0x000fec000383ffff */
.L_x_758:
[----:B------:R-:W-:Y:S01]  /*2ca50*/  IMAD.MOV.U32 R13, RZ, RZ, R4 ;  /* 0x000000ffff0d7224 */ /* 0x000fe200078e0004 */
[----:B------:R-:W-:Y:S01]  /*2ca60*/  MOV R11, 0x181f ;  /* 0x0000181f000b7802 */ /* 0x000fe20000000f00 */
[----:B------:R-:W-:Y:S02]  /*2ca70*/  IMAD.MOV.U32 R12, RZ, RZ, RZ ;  /* 0x000000ffff0c7224 */ /* 0x000fe400078e00ff */
[----:B------:R-:W-:Y:S02]  /*2ca80*/  IMAD.MOV.U32 R15, RZ, RZ, -0x1 ;  /* 0xffffffffff0f7424 */ /* 0x000fe400078e00ff */
[----:B-----5:R-:W-:Y:S02]  /*2ca90*/  IMAD R6, R10, R8, RZ ;  /* 0x000000080a067224 */ /* 0x020fe400078e02ff */
[----:B------:R-:W-:-:S07]  /*2caa0*/  IMAD.IADD R0, R9, 0x1, R0 ;  /* 0x0000000109007824 */ /* 0x000fce00078e0200 */
[----:B------:R-:W-:Y:S05]  /*2cab0*/  WARPSYNC.COLLECTIVE R15, `(.L_x_890) ;  /* 0x000000000f087348 */ /* 0x000fea0003c00000 */
[----:B------:R0:W1:Y:S02]  /*2cac0*/  SHFL.IDX P6, R14, R13, R12, R11 ;  /* 0x0000000c0d0e7389 */ /* 0x00006400000c000b */
[----:B01----:R-:W-:Y:S01]  /*2cad0*/  ENDCOLLECTIVE ;  /* 0x000000000000791b */ /* 0x003fe20003800000 */
.L_x_890:
[----:B------:R-:W-:Y:S02]  /*2cae0*/  ISETP.GE.AND P1, PT, R0, R6, PT ;  /* 0x000000060000720c */ /* 0x000fe40003f26270 */
[----:B------:R-:W-:Y:S01]  /*2caf0*/  MOV R13, R5 ;  /* 0x00000005000d7202 */ /* 0x000fe20000000f00 */
[----:B------:R-:W-:-:S10]  /*2cb00*/  IMAD.MOV.U32 R2, RZ, RZ, R14 ;  /* 0x000000ffff027224 */ /* 0x000fd400078e000e */
[----:B------:R-:W-:Y:S05]  /*2cb10*/  WARPSYNC.COLLECTIVE R15, `(.L_x_891) ;  /* 0x000000000f087348 */ /* 0x000fea0003c00000 */
[----:B------:R0:W1:Y:S02]  /*2cb20*/  SHFL.IDX P6, R14, R13, R12, R11 ;  /* 0x0000000c0d0e7389 */ /* 0x00006400000c000b */
[----:B01----:R-:W-:Y:S01]  /*2cb30*/  ENDCOLLECTIVE ;  /* 0x000000000000791b */ /* 0x003fe20003800000 */
.L_x_891:
[----:B------:R-:W-:Y:S01]  /*2cb40*/  ULDC.64 UR4, c[0x0][0x208] ;  /* 0x0000820000047ab9 */ /* 0x000fe20000000a00 */
[----:B------:R-:W-:Y:S01]  /*2cb50*/  MOV R13, R4 ;  /* 0x00000004000d7202 */ /* 0x000fe20000000f00 */
[----:B------:R-:W-:Y:S02]  /*2cb60*/  IMAD.MOV.U32 R12, RZ, RZ, 0x1 ;  /* 0x00000001ff0c7424 */ /* 0x000fe400078e00ff */
[----:B------:R-:W-:-:S05]  /*2cb70*/  IMAD.MOV.U32 R3, RZ, RZ, R14 ;  /* 0x000000ffff037224 */ /* 0x000fca00078e000e */
[----:B------:R-:W-:-:S04]  /*2cb80*/  @!P1 LEA R7, P5, R34, R3, 0x1 ;  /* 0x0000000322079211 */ /* 0x000fc800078a08ff */
[----:B------:R-:W-:Y:S01]  /*2cb90*/  @!P1 IADD3.X R3, RZ, R2, RZ, P5, !PT ;  /* 0x00000002ff039210 */ /* 0x000fe20002ffe4ff */
[----:B------:R-:W-:Y:S02]  /*2cba0*/  @!P1 IMAD.MOV.U32 R2, RZ, RZ, R7 ;  /* 0x000000ffff029224 */ /* 0x000fe400078e0007 */
[----:B------:R-:W-:-:S03]  /*2cbb0*/  VIADD R7, R0, 0x10 ;  /* 0x0000001000077836 */ /* 0x000fc60000000000 */
        /* <DEDUP_REMOVED lines=11> */
.L_x_892:
[----:B------:R-:W-:Y:S01]  /*2cc70*/  MOV R13, R5 ;  /* 0x00000005000d7202 */ /* 0x000fe20000000f00 */
[----:B------:R-:W-:-:S07]  /*2cc80*/  IMAD.MOV.U32 R2, RZ, RZ, R14 ;  /* 0x000000ffff027224 */ /* 0x000fce00078e000e */
[----:B------:R-:W-:Y:S05]  /*2cc90*/  WARPSYNC.COLLECTIVE R15, `(.L_x_893) ;  /* 0x000000000f087348 */ /* 0x000fea0003c00000 */
[----:B------:R0:W1:Y:S02]  /*2cca0*/  SHFL.IDX P6, R14, R13, R12, R11 ;  /* 0x0000000c0d0e7389 */ /* 0x00006400000c000b */
[----:B01----:R-:W-:Y:S01]  /*2ccb0*/  ENDCOLLECTIVE ;  /* 0x000000000000791b */ /* 0x003fe20003800000 */
.L_x_893:
[----:B------:R-:W-:Y:S01]  /*2ccc0*/  ULDC.64 UR4, c[0x0][0x208] ;  /* 0x0000820000047ab9 */ /* 0x000fe20000000a00 */
[----:B------:R-:W-:Y:S01]  /*2ccd0*/  MOV R13, R4 ;  /* 0x00000004000d7202 */ /* 0x000fe20000000f00 */
[----:B------:R-:W-:Y:S02]  /*2cce0*/  IMAD.MOV.U32 R12, RZ, RZ, 0x2 ;  /* 0x00000002ff0c7424 */ /* 0x000fe400078e00ff */
[----:B------:R-:W-:-:S05]  /*2ccf0*/  IMAD.MOV.U32 R3, RZ, RZ, R14 ;  /* 0x000000ffff037224 */ /* 0x000fca00078e000e */
[----:B------:R-:W-:-:S05]  /*2cd00*/  @!P1 LEA R7, P5, R34, R3, 0x1 ;  /* 0x0000000322079211 */ /* 0x000fca00078a08ff */
[----:B------:R-:W-:Y:S01]  /*2cd10*/  @!P1 IMAD.X R8, RZ, RZ, R2, P5 ;  /* 0x000000ffff089224 */ /* 0x000fe200028e0602 */
[----:B------:R-:W-:Y:S01]  /*2cd20*/  @!P1 MOV R2, R7 ;  /* 0x0000000700029202 */ /* 0x000fe20000000f00 */
[----:B------:R-:W-:Y:S02]  /*2cd30*/  VIADD R7, R0, 0x20 ;  /* 0x0000002000077836 */ /* 0x000fe40000000000 */
[----:B------:R-:W-:-:S05]  /*2cd40*/  @!P1 IMAD.MOV.U32 R3, RZ, RZ, R8 ;  /* 0x000000ffff039224 */ /* 0x000fca00078e0008 */
        /* <DEDUP_REMOVED lines=11> */
.L_x_894:
[----:B------:R-:W-:Y:S01]  /*2ce00*/  MOV R13, R5 ;  /* 0x00000005000d7202 */ /* 0x000fe20000000f00 */
[----:B------:R-:W-:-:S07]  /*2ce10*/  IMAD.MOV.U32 R2, RZ, RZ, R14 ;  /* 0x000000ffff027224 */ /* 0x000fce00078e000e */
[----:B------:R-:W-:Y:S05]  /*2ce20*/  WARPSYNC.COLLECTIVE R15, `(.L_x_895) ;  /* 0x000000000f087348 */ /* 0x000fea0003c00000 */
[----:B------:R0:W1:Y:S02]  /*2ce30*/  SHFL.IDX P6, R14, R13, R12, R11 ;  /* 0x0000000c0d0e7389 */ /* 0x00006400000c000b */
[----:B01----:R-:W-:Y:S01]  /*2ce40*/  ENDCOLLECTIVE ;  /* 0x000000000000791b */ /* 0x003fe20003800000 */
.L_x_895:
        /* <DEDUP_REMOVED lines=20> */
.L_x_896:
[----:B------:R-:W-:Y:S01]  /*2cf90*/  MOV R13, R5 ;  /* 0x00000005000d7202 */ /* 0x000fe20000000f00 */
[----:B------:R-:W-:-:S07]  /*2cfa0*/  IMAD.MOV.U32 R2, RZ, RZ, R14 ;  /* 0x000000ffff027224 */ /* 0x000fce00078e000e */
[----:B------:R-:W-:Y:S05]  /*2cfb0*/  WARPSYNC.COLLECTIVE R15, `(.L_x_897) ;  /* 0x000000000f087348 */ /* 0x000fea0003c00000 */
[----:B------:R0:W1:Y:S02]  /*2cfc0*/  SHFL.IDX P6, R14, R13, R12, R11 ;  /* 0x0000000c0d0e7389 */ /* 0x00006400000c000b */
[----:B01----:R-:W-:Y:S01]  /*2cfd0*/  ENDCOLLECTIVE ;  /* 0x000000000000791b */ /* 0x003fe20003800000 */
.L_x_897:
        /* <DEDUP_REMOVED lines=20> */
.L_x_898:
[----:B------:R-:W-:Y:S01]  /*2d120*/  MOV R13, R5 ;  /* 0x00000005000d7202 */ /* 0x000fe20000000f00 */
[----:B------:R-:W-:-:S07]  /*2d130*/  IMAD.MOV.U32 R2, RZ, RZ, R14 ;  /* 0x000000ffff027224 */ /* 0x000fce00078e000e */
[----:B------:R-:W-:Y:S05]  /*2d140*/  WARPSYNC.COLLECTIVE R15, `(.L_x_899) ;  /* 0x000000000f087348 */ /* 0x000fea0003c00000 */
[----:B------:R0:W1:Y:S02]  /*2d150*/  SHFL.IDX P6, R14, R13, R12, R11 ;  /* 0x0000000c0d0e7389 */ /* 0x00006400000c000b */
[----:B01----:R-:W-:Y:S01]  /*2d160*/  ENDCOLLECTIVE ;  /* 0x000000000000791b */ /* 0x003fe20003800000 */
.L_x_899:
        /* <DEDUP_REMOVED lines=20> */
.L_x_900:
[----:B------:R-:W-:Y:S01]  /*2d2b0*/  MOV R13, R5 ;  /* 0x00000005000d7202 */ /* 0x000fe20000000f00 */
[----:B------:R-:W-:-:S07]  /*2d2c0*/  IMAD.MOV.U32 R2, RZ, RZ, R14 ;  /* 0x000000ffff027224 */ /* 0x000fce00078e000e */
[----:B------:R-:W-:Y:S05]  /*2d2d0*/  WARPSYNC.COLLECTIVE R15, `(.L_x_901) ;  /* 0x000000000f087348 */ /* 0x000fea0003c00000 */
[----:B------:R0:W1:Y:S02]  /*2d2e0*/  SHFL.IDX P6, R14, R13, R12, R11 ;  /* 0x0000000c0d0e7389 */ /* 0x00006400000c000b */
[----:B01----:R-:W-:Y:S01]  /*2d2f0*/  ENDCOLLECTIVE ;  /* 0x000000000000791b */ /* 0x003fe20003800000 */
.L_x_901:
        /* <DEDUP_REMOVED lines=20> */
.L_x_902:
[----:B------:R-:W-:Y:S01]  /*2d440*/  MOV R13, R5 ;  /* 0x00000005000d7202 */ /* 0x000fe20000000f00 */
[----:B------:R-:W-:-:S07]  /*2d450*/  IMAD.MOV.U32 R2, RZ, RZ, R14 ;  /* 0x000000ffff027224 */ /* 0x000fce00078e000e */
[----:B------:R-:W-:Y:S05]  /*2d460*/  WARPSYNC.COLLECTIVE R15, `(.L_x_903) ;  /* 0x000000000f087348 */ /* 0x000fea0003c00000 */
[----:B------:R0:W1:Y:S02]  /*2d470*/  SHFL.IDX P6, R14, R13, R12, R11 ;  /* 0x0000000c0d0e7389 */ /* 0x00006400000c000b */
[----:B01----:R-:W-:Y:S01]  /*2d480*/  ENDCOLLECTIVE ;  /* 0x000000000000791b */ /* 0x003fe20003800000 */
.L_x_903:
[----:B------:R-:W-:Y:S01]  /*2d490*/  ULDC.64 UR4, c[0x0][0x208] ;  /* 0x0000820000047ab9 */ /* 0x000fe20000000a00 */
[----:B------:R-:W-:Y:S01]  /*2d4a0*/  IMAD.MOV.U32 R13, RZ, RZ, R4 ;  /* 0x000000ffff0d7224 */ /* 0x000fe200078e0004 */
[----:B------:R-:W-:Y:S01]  /*2d4b0*/  MOV R12, 0x7 ;  /* 0x00000007000c7802 */ /* 0x000fe20000000f00 */
[----:B------:R-:W-:-:S05]  /*2d4c0*/  IMAD.MOV.U32 R3, RZ, RZ, R14 ;  /* 0x000000ffff037224 */ /* 0x000fca00078e000e */
[----:B------:R-:W-:-:S05]  /*2d4d0*/  @!P1 LEA R7, P5, R34, R3, 0x1 ;  /* 0x0000000322079211 */ /* 0x000fca00078a08ff */
[----:B------:R-:W-:Y:S01]  /*2d4e0*/  @!P1 IMAD.X R8, RZ, RZ, R2, P5 ;  /* 0x000000ffff089224 */ /* 0x000fe200028e0602 */
[----:B------:R-:W-:-:S03]  /*2d4f0*/  @!P1 MOV R2, R7 ;  /* 0x0000000700029202 */ /* 0x000fc60000000f00 */
[----:B------:R-:W-:-:S05]  /*2d500*/  @!P1 IMAD.MOV.U32 R3, RZ, RZ, R8 ;  /* 0x000000ffff039224 */ /* 0x000fca00078e0008 */
        /* <DEDUP_REMOVED lines=10> */
.L_x_904:
[----:B------:R-:W-:Y:S02]  /*2d5b0*/  IMAD.MOV.U32 R13, RZ, RZ, R5 ;  /* 0x000000ffff0d7224 */ /* 0x000fe400078e0005 */
[----:B------:R-:W-:-:S07]  /*2d5c0*/  IMAD.MOV.U32 R7, RZ, RZ, R14 ;  /* 0x000000ffff077224 */ /* 0x000fce00078e000e */
[----:B------:R-:W-:Y:S05]  /*2d5d0*/  WARPSYNC.COLLECTIVE R15, `(.L_x_905) ;  /* 0x000000000f087348 */ /* 0x000fea0003c00000 */
[----:B------:R0:W1:Y:S02]  /*2d5e0*/  SHFL.IDX P6, R14, R13, R12, R11 ;  /* 0x0000000c0d0e7389 */ /* 0x00006400000c000b */
[----:B01----:R-:W-:Y:S01]  /*2d5f0*/  ENDCOLLECTIVE ;  /* 0x000000000000791b */ /* 0x003fe20003800000 */
.L_x_905:
[----:B------:R-:W-:Y:S05]  /*2d600*/  BRA `(.L_x_906) ;  /* 0xffffffa800d07947 */ /* 0x000fea000383ffff */
.L_x_763:
[----:B0-----:R0:W2:Y:S02]  /*2d610*/  SYNCS.PHASECHK.TRANS64.TRYWAIT P0, [R16+URZ+0x38820], R3 ;  /* 0x03882003100075a7 */ /* 0x0010a4000800017f */
[----:B--2---:R-:W-:Y:S05]  /*2d620*/  @!P0 NANOSLEEP.SYNCS 0x989680 ;  /* 0x009896800000895d */ /* 0x004fea0003900000 */
[----:B------:R-:W2:Y:S02]  /*2d630*/  @!P0 SYNCS.PHASECHK.TRANS64 P0, [R16+URZ+0x38820], R3 ;  /* 0x03882003100085a7 */ /* 0x000ea4000800007f */
[----:B--2---:R-:W-:Y:S05]  /*2d640*/  @!P0 BRA `(.L_x_763) ;  /* 0xfffffffc00f08947 */ /* 0x004fea000383ffff */
[----:B------:R-:W-:Y:S05]  /*2d650*/  BRA `(.L_x_907) ;  /* 0xffffffac00507947 */ /* 0x000fea000383ffff */
.L_x_768:
[----:B0-----:R0:W1:Y:S02]  /*2d660*/  SYNCS.PHASECHK.TRANS64.TRYWAIT P0, [R6+URZ+0x38840], R3 ;  /* 0x03884003060075a7 */ /* 0x001064000800017f */
[----:B-1----:R-:W-:Y:S05]  /*2d670*/  @!P0 NANOSLEEP.SYNCS 0x989680 ;  /* 0x009896800000895d */ /* 0x002fea0003900000 */
[----:B------:R-:W1:Y:S02]  /*2d680*/  @!P0 SYNCS.PHASECHK.TRANS64 P0, [R6+URZ+0x38840], R3 ;  /* 0x03884003060085a7 */ /* 0x000e64000800007f */
[----:B-1----:R-:W-:Y:S05]  /*2d690*/  @!P0 BRA `(.L_x_768) ;  /* 0xfffffffc00f08947 */ /* 0x002fea000383ffff */
[----:B------:R-:W-:Y:S05]  /*2d6a0*/  BRA `(.L_x_908) ;  /* 0xffffffb0003c7947 */ /* 0x000fea000383ffff */
.L_x_769:
        /* <DEDUP_REMOVED lines=8> */
.L_x_910:
[----:B------:R-:W-:Y:S05]  /*2d730*/  BSYNC B1 ;  /* 0x0000000000017941 */ /* 0x000fea0003800000 */
.L_x_909:
[----:B------:R-:W-:Y:S01]  /*2d740*/  IMAD.MOV.U32 R13, RZ, RZ, R8 ;  /* 0x000000ffff0d7224 */ /* 0x000fe200078e0008 */
[----:B------:R-:W-:Y:S01]  /*2d750*/  MOV R12, RZ ;  /* 0x000000ff000c7202 */ /* 0x000fe20000000f00 */
[----:B------:R-:W-:Y:S01]  /*2d760*/  IMAD.MOV.U32 R11, RZ, RZ, 0x181f ;  /* 0x0000181fff0b7424 */ /* 0x000fe200078e00ff */
[----:B------:R-:W-:Y:S01]  /*2d770*/  LOP3.LUT R18, R18, 0xfffffdff, RZ, 0xc0, !PT ;  /* 0xfffffdff12127812 */ /* 0x000fe200078ec0ff */
[----:B------:R-:W-:Y:S01]  /*2d780*/  IMAD.MOV.U32 R15, RZ, RZ, -0x1 ;  /* 0xffffffffff0f7424 */ /* 0x000fe200078e00ff */
[----:B------:R-:W-:Y:S01]  /*2d790*/  LEA R9, R9, R16, 0x1 ;  /* 0x0000001009097211 */ /* 0x000fe200078e08ff */
[----:B------:R-:W-:Y:S01]  /*2d7a0*/  IMAD.MOV.U32 R3, RZ, RZ, R14 ;  /* 0x000000ffff037224 */ /* 0x000fe200078e000e */
[----:B------:R-:W-:Y:S01]  /*2d7b0*/  @P3 LOP3.LUT R18, R18, 0x200, RZ, 0xfc, !PT ;  /* 0x0000020012123812 */ /* 0x000fe200078efcff */
[----:B------:R-:W-:-:S07]  /*2d7c0*/  IMAD.SHL.U32 R0, R34, 0x2, RZ ;  /* 0x0000000222007824 */ /* 0x000fce00078e00ff */
[----:B------:R-:W-:Y:S05]  /*2d7d0*/  WARPSYNC.COLLECTIVE R15, `(.L_x_911) ;  /* 0x000000000f087348 */ /* 0x000fea0003c00000 */
[----:B------:R0:W1:Y:S02]  /*2d7e0*/  SHFL.IDX P6, R14, R13, R12, R11 ;  /* 0x0000000c0d0e7389 */ /* 0x00006400000c000b */
[----:B01----:R-:W-:Y:S01]  /*2d7f0*/  ENDCOLLECTIVE ;  /* 0x000000000000791b */ /* 0x003fe20003800000 */
.L_x_911:
[----:B------:R-:W-:Y:S01]  /*2d800*/  ULDC.64 UR4, c[0x0][0x208] ;  /* 0x0000820000047ab9 */ /* 0x000fe20000000a00 */
[C---:B------:R-:W-:Y:S02]  /*2d810*/  LOP3.LUT P3, RZ, R18.reuse, 0x10, RZ, 0xc0, !PT ;  /* 0x0000001012ff7812 */ /* 0x040fe4000786c0ff */
[----:B------:R-:W-:-:S04]  /*2d820*/  LOP3.LUT R18, R18, 0xfffffeff, RZ, 0xc0, !PT ;  /* 0xfffffeff12127812 */ /* 0x000fc800078ec0ff */
[----:B------:R-:W-:-:S04]  /*2d830*/  @P2 LOP3.LUT R18, R18, 0x100, RZ, 0xfc, !PT ;  /* 0x0000010012122812 */ /* 0x000fc800078efcff */
[C---:B------:R-:W-:Y:S02]  /*2d840*/  LOP3.LUT P2, RZ, R18.reuse, 0x8, RZ, 0xc0, !PT ;  /* 0x0000000812ff7812 */ /* 0x040fe4000784c0ff */
[----:B------:R-:W-:Y:S01]  /*2d850*/  LOP3.LUT R18, R18, 0xffffff7f, RZ, 0xc0, !PT ;  /* 0xffffff7f12127812 */ /* 0x000fe200078ec0ff */
[----:B------:R-:W-:Y:S02]  /*2d860*/  IMAD.MOV.U32 R13, RZ, RZ, R10 ;  /* 0x000000ffff0d7224 */ /* 0x000fe400078e000a */
[----:B------:R-:W-:Y:S01]  /*2d870*/  IMAD.MOV.U32 R12, RZ, RZ, 0x1 ;  /* 0x00000001ff0c7424 */ /* 0x000fe200078e00ff */
[----:B------:R-:W-:-:S04]  /*2d880*/  @P1 LOP3.LUT R18, R18, 0x80, RZ, 0xfc, !PT ;  /* 0x0000008012121812 */ /* 0x000fc800078efcff */
[----:B------:R-:W-:Y:S02]  /*2d890*/  LOP3.LUT P1, RZ, R18, 0x4, RZ, 0xc0, !PT ;  /* 0x0000000412ff7812 */ /* 0x000fe4000782c0ff */
[----:B------:R-:W-:-:S04]  /*2d8a0*/  MOV R2, R14 ;  /* 0x0000000e00027202 */ /* 0x000fc80000000f00 */
        /* <DEDUP_REMOVED lines=12> */
.L_x_912:
[----:B------:R-:W-:Y:S01]  /*2d970*/  IMAD.MOV.U32 R13, RZ, RZ, R8 ;  /* 0x000000ffff0d7224 */ /* 0x000fe200078e0008 */
[----:B------:R-:W-:-:S07]  /*2d980*/  MOV R35, R14 ;  /* 0x0000000e00237202 */ /* 0x000fce0000000f00 */
[----:B------:R-:W-:Y:S05]  /*2d990*/  WARPSYNC.COLLECTIVE R15, `(.L_x_913) ;  /* 0x000000000f087348 */ /* 0x000fea0003c00000 */
[----:B------:R0:W1:Y:S02]  /*2d9a0*/  SHFL.IDX P6, R14, R13, R12, R11 ;  /* 0x0000000c0d0e7389 */ /* 0x00006400000c000b */
[----:B01----:R-:W-:Y:S01]  /*2d9b0*/  ENDCOLLECTIVE ;  /* 0x000000000000791b */ /* 0x003fe20003800000 */
.L_x_913:
[----:B------:R-:W-:Y:S01]  /*2d9c0*/  ULDC.64 UR4, c[0x0][0x208] ;  /* 0x0000820000047ab9 */ /* 0x000fe20000000a00 */
[----:B------:R-:W-:Y:S02]  /*2d9d0*/  IMAD.MOV.U32 R13, RZ, RZ, R10 ;  /* 0x000000ffff0d7224 */ /* 0x000fe400078e000a */
[----:B------:R-:W-:Y:S02]  /*2d9e0*/  IMAD.MOV.U32 R12, RZ, RZ, 0x2 ;  /* 0x00000002ff0c7424 */ /* 0x000fe400078e00ff */
[----:B------:R-:W-:-:S05]  /*2d9f0*/  IMAD.MOV.U32 R2, RZ, RZ, R14 ;  /* 0x000000ffff027224 */ /* 0x000fca00078e000e */
[----:B------:R-:W-:-:S04]  /*2da00*/  IADD3 R2, P0, R2, R0, RZ ;  /* 0x0000000002027210 */ /* 0x000fc80007f1e0ff */
[----:B------:R-:W-:-:S05]  /*2da10*/  IADD3.X R3, RZ, R35, RZ, P0, !PT ;  /* 0x00000023ff037210 */ /* 0x000fca00007fe4ff */
        /* <DEDUP_REMOVED lines=10> */
.L_x_914:
[----:B------:R-:W-:Y:S01]  /*2dac0*/  IMAD.MOV.U32 R13, RZ, RZ, R8 ;  /* 0x000000ffff0d7224 */ /* 0x000fe200078e0008 */
[----:B------:R-:W-:-:S07]  /*2dad0*/  MOV R35, R14 ;  /* 0x0000000e00237202 */ /* 0x000fce0000000f00 */
[----:B------:R-:W-:Y:S05]  /*2dae0*/  WARPSYNC.COLLECTIVE R15, `(.L_x_915) ;  /* 0x000000000f087348 */ /* 0x000fea0003c00000 */
[----:B------:R0:W1:Y:S02]  /*2daf0*/  SHFL.IDX P6, R14, R13, R12, R11 ;  /* 0x0000000c0d0e7389 */ /* 0x00006400000c000b */
[----:B01----:R-:W-:Y:S01]  /*2db00*/  ENDCOLLECTIVE ;  /* 0x000000000000791b */ /* 0x003fe20003800000 */
.L_x_915:
        /* <DEDUP_REMOVED lines=16> */
.L_x_916:
[----:B------:R-:W-:Y:S01]  /*2dc10*/  IMAD.MOV.U32 R13, RZ, RZ, R8 ;  /* 0x000000ffff0d7224 */ /* 0x000fe200078e0008 */
[----:B------:R-:W-:-:S07]  /*2dc20*/  MOV R35, R14 ;  /* 0x0000000e00237202 */ /* 0x000fce0000000f00 */
[----:B------:R-:W-:Y:S05]  /*2dc30*/  WARPSYNC.COLLECTIVE R15, `(.L_x_917) ;  /* 0x000000000f087348 */ /* 0x000fea0003c00000 */
[----:B------:R0:W1:Y:S02]  /*2dc40*/  SHFL.IDX P6, R14, R13, R12, R11 ;  /* 0x0000000c0d0e7389 */ /* 0x00006400000c000b */
[----:B01----:R-:W-:Y:S01]  /*2dc50*/  ENDCOLLECTIVE ;  /* 0x000000000000791b */ /* 0x003fe20003800000 */
.L_x_917:
        /* <DEDUP_REMOVED lines=9> */
[----:B------:R0:W-:Y:S01]  /*2dcf0*/  LDGSTS.E.BYPASS.LTC128B.128 [R9+0x25c00], desc[UR4][R2.64], !P3 ;  /* 0x25c0000002097fae */ /* 0x0001e2000d901d44 */
[----:B------:R-:W-:-:S03]  /*2dd00*/  LOP3.LUT P3, RZ, R18, 0x200, RZ, 0xc0, !PT ;  /* 0x0000020012ff7812 */ /* 0x000fc6000786c0ff */
[----:B------:R0:W-:Y:S01]  /*2dd10*/  LDGSTS.E.BYPASS.LTC128B.128 [R9+0x28400], desc[UR4][R2.64+0x80], !P2 ;  /* 0x2840008002097fae */ /* 0x0001e2000d101d44 */
[----:B------:R-:W-:-:S03]  /*2dd20*/  LOP3.LUT P2, RZ, R18, 0x100, RZ, 0xc0, !PT ;  /* 0x0000010012ff7812 */ /* 0x000fc6000784c0ff */
[----:B------:R0:W-:Y:S01]  /*2dd30*/  LDGSTS.E.BYPASS.LTC128B.128 [R9+0x2ac00], desc[UR4][R2.64+0x100], !P1 ;  /* 0x2ac0010002097fae */ /* 0x0001e2000c901d44 */
[----:B------:R-:W-:-:S03]  /*2dd40*/  LOP3.LUT P1, RZ, R18, 0x80, RZ, 0xc0, !PT ;  /* 0x0000008012ff7812 */ /* 0x000fc6000782c0ff */
[----:B------:R0:W-:Y:S10]  /*2dd50*/  LDGSTS.E.BYPASS.LTC128B.128 [R9+0x2d400], desc[UR4][R2.64+0x180], !P5 ;  /* 0x2d40018002097fae */ /* 0x0001f4000e901d44 */
[----:B0-----:R-:W-:Y:S05]  /*2dd60*/  WARPSYNC.COLLECTIVE R15, `(.L_x_918) ;  /* 0x000000000f087348 */ /* 0x001fea0003c00000 */
[----:B------:R1:W2:Y:S02]  /*2dd70*/  SHFL.IDX P6, R14, R13, R12, R11 ;  /* 0x0000000c0d0e7389 */ /* 0x0002a400000c000b */
[----:B012---:R-:W-:Y:S01]  /*2dd80*/  ENDCOLLECTIVE ;  /* 0x000000000000791b */ /* 0x007fe20003800000 */
.L_x_918:
[----:B------:R-:W-:Y:S01]  /*2dd90*/  IMAD.MOV.U32 R13, RZ, RZ, R8 ;  /* 0x000000ffff0d7224 */ /* 0x000fe200078e0008 */
[----:B------:R-:W-:-:S07]  /*2dda0*/  MOV R35, R14 ;  /* 0x0000000e00237202 */ /* 0x000fce0000000f00 */
[----:B------:R-:W-:Y:S05]  /*2ddb0*/  WARPSYNC.COLLECTIVE R15, `(.L_x_919) ;  /* 0x000000000f087348 */ /* 0x000fea0003c00000 */
[----:B------:R0:W1:Y:S02]  /*2ddc0*/  SHFL.IDX P6, R14, R13, R12, R11 ;  /* 0x0000000c0d0e7389 */ /* 0x00006400000c000b */
[----:B01----:R-:W-:Y:S01]  /*2ddd0*/  ENDCOLLECTIVE ;  /* 0x000000000000791b */ /* 0x003fe20003800000 */
.L_x_919:
[----:B------:R-:W-:Y:S01]  /*2dde0*/  IMAD.MOV.U32 R2, RZ, RZ, R14 ;  /* 0x000000ffff027224 */ /* 0x000fe200078e000e */
[----:B------:R-:W-:Y:S06]  /*2ddf0*/  BRA `(.L_x_920) ;  /* 0xffffffac007c7947 */ /* 0x000fec000383ffff */
.L_x_774:
[----:B-1----:R1:W2:Y:S02]  /*2de00*/  SYNCS.PHASECHK.TRANS64.TRYWAIT P0, [R6+URZ+0x38860], R2 ;  /* 0x03886002060075a7 */ /* 0x0022a4000800017f */
[----:B--2---:R-:W-:Y:S05]  /*2de10*/  @!P0 NANOSLEEP.SYNCS 0x989680 ;  /* 0x009896800000895d */ /* 0x004fea0003900000 */
[----:B------:R-:W2:Y:S02]  /*2de20*/  @!P0 SYNCS.PHASECHK.TRANS64 P0, [R6+URZ+0x38860], R2 ;  /* 0x03886002060085a7 */ /* 0x000ea4000800007f */
[----:B--2---:R-:W-:Y:S05]  /*2de30*/  @!P0 BRA `(.L_x_774) ;  /* 0xfffffffc00f08947 */ /* 0x004fea000383ffff */
[----:B------:R-:W-:Y:S05]  /*2de40*/  BRA `(.L_x_921) ;  /* 0xffffffac00fc7947 */ /* 0x000fea000383ffff */
.L_x_775:
[----:B------:R-:W-:Y:S01]  /*2de50*/  BSSY B1, `(.L_x_922) ;  /* 0x0000008000017945 */ /* 0x000fe20003800000 */
[----:B------:R-:W-:Y:S01]  /*2de60*/  MOV R13, R19 ;  /* 0x00000013000d7202 */ /* 0x000fe20000000f00 */
[----:B------:R-:W-:Y:S01]  /*2de70*/  IMAD.MOV.U32 R12, RZ, RZ, RZ ;  /* 0x000000ffff0c7224 */ /* 0x000fe200078e00ff */
[----:B------:R-:W-:Y:S01]  /*2de80*/  MOV R15, 0xffffffff ;  /* 0xffffffff000f7802 */ /* 0x000fe20000000f00 */
[----:B------:R-:W-:-:S07]  /*2de90*/  IMAD.MOV.U32 R11, RZ, RZ, 0x181f ;  /* 0x0000181fff0b7424 */ /* 0x000fce00078e00ff */
[----:B-1----:R-:W-:Y:S05]  /*2dea0*/  WARPSYNC.COLLECTIVE R15, `(.L_x_923) ;  /* 0x000000000f087348 */ /* 0x002fea0003c00000 */
[----:B------:R0:W2:Y:S02]  /*2deb0*/  SHFL.IDX P6, R14, R13, R12, R11 ;  /* 0x0000000c0d0e7389 */ /* 0x0000a400000c000b */
[----:B012---:R-:W-:Y:S01]  /*2dec0*/  ENDCOLLECTIVE ;  /* 0x000000000000791b */ /* 0x007fe20003800000 */
.L_x_923:
[----:B------:R-:W-:Y:S05]  /*2ded0*/  BSYNC B1 ;  /* 0x0000000000017941 */ /* 0x000fea0003800000 */
.L_x_922:
[----:B------:R-:W-:Y:S01]  /*2dee0*/  IMAD.MOV.U32 R13, RZ, RZ, R17 ;  /* 0x000000ffff0d7224 */ /* 0x000fe200078e0011 */
[----:B------:R-:W-:Y:S01]  /*2def0*/  MOV R12, RZ ;  /* 0x000000ff000c7202 */ /* 0x000fe20000000f00 */
[----:B------:R-:W-:Y:S02]  /*2df00*/  IMAD.MOV.U32 R11, RZ, RZ, 0x181f ;  /* 0x0000181fff0b7424 */ /* 0x000fe400078e00ff */
[----:B------:R-:W-:Y:S02]  /*2df10*/  IMAD.MOV.U32 R15, RZ, RZ, -0x1 ;  /* 0xffffffffff0f7424 */ /* 0x000fe400078e00ff */
[----:B------:R-:W-:Y:S02]  /*2df20*/  IMAD.MOV.U32 R3, RZ, RZ, R14 ;  /* 0x000000ffff037224 */ /* 0x000fe400078e000e */
[----:B------:R-:W-:-:S07]  /*2df30*/  IMAD R7, R7, 0x2, R16 ;  /* 0x0000000207077824 */ /* 0x000fce00078e0210 */
[----:B------:R-:W-:Y:S05]  /*2df40*/  WARPSYNC.COLLECTIVE R15, `(.L_x_924) ;  /* 0x000000000f087348 */ /* 0x000fea0003c00000 */
[----:B------:R0:W1:Y:S02]  /*2df50*/  SHFL.IDX P6, R14, R13, R12, R11 ;  /* 0x0000000c0d0e7389 */ /* 0x00006400000c000b */
[----:B01----:R-:W-:Y:S01]  /*2df60*/  ENDCOLLECTIVE ;  /* 0x000000000000791b */ /* 0x003fe20003800000 */
.L_x_924:
[----:B------:R-:W-:Y:S01]  /*2df70*/  ULDC.64 UR4, c[0x0][0x208] ;  /* 0x0000820000047ab9 */ /* 0x000fe20000000a00 */
[----:B------:R-:W-:Y:S01]  /*2df80*/  MOV R13, R19 ;  /* 0x00000013000d7202 */ /* 0x000fe20000000f00 */
[----:B------:R-:W-:Y:S01]  /*2df90*/  IMAD.MOV.U32 R12, RZ, RZ, 0x1 ;  /* 0x00000001ff0c7424 */ /* 0x000fe200078e00ff */
[----:B------:R-:W-:-:S04]  /*2dfa0*/  MOV R2, R14 ;  /* 0x0000000e00027202 */ /* 0x000fc80000000f00 */
        /* <DEDUP_REMOVED lines=16> */
.L_x_925:
[----:B------:R-:W-:Y:S01]  /*2e0b0*/  MOV R13, R17 ;  /* 0x00000011000d7202 */ /* 0x000fe20000000f00 */
[----:B------:R-:W-:-:S07]  /*2e0c0*/  IMAD.MOV.U32 R3, RZ, RZ, R14 ;  /* 0x000000ffff037224 */ /* 0x000fce00078e000e */
[----:B------:R-:W-:Y:S05]  /*2e0d0*/  WARPSYNC.COLLECTIVE R15, `(.L_x_926) ;  /* 0x000000000f087348 */ /* 0x000fea0003c00000 */
[----:B------:R0:W1:Y:S02]  /*2e0e0*/  SHFL.IDX P6, R14, R13, R12, R11 ;  /* 0x0000000c0d0e7389 */ /* 0x00006400000c000b */
[----:B01----:R-:W-:Y:S01]  /*2e0f0*/  ENDCOLLECTIVE ;  /* 0x000000000000791b */ /* 0x003fe20003800000 */
.L_x_926:
[----:B------:R-:W-:Y:S01]  /*2e100*/  ULDC.64 UR4, c[0x0][0x208] ;  /* 0x0000820000047ab9 */ /* 0x000fe20000000a00 */
[----:B------:R-:W-:Y:S01]  /*2e110*/  MOV R13, R19 ;  /* 0x00000013000d7202 */ /* 0x000fe20000000f00 */
[----:B------:R-:W-:Y:S02]  /*2e120*/  IMAD.MOV.U32 R12, RZ, RZ, 0x2 ;  /* 0x00000002ff0c7424 */ /* 0x000fe400078e00ff */
[----:B------:R-:W-:-:S05]  /*2e130*/  IMAD.MOV.U32 R2, RZ, RZ, R14 ;  /* 0x000000ffff027224 */ /* 0x000fca00078e000e */
        /* <DEDUP_REMOVED lines=16> */
.L_x_927:
[----:B------:R-:W-:Y:S01]  /*2e240*/  MOV R13, R17 ;  /* 0x00000011000d7202 */ /* 0x000fe20000000f00 */
[----:B------:R-:W-:-:S07]  /*2e250*/  IMAD.MOV.U32 R3, RZ, RZ, R14 ;  /* 0x000000ffff037224 */ /* 0x000fce00078e000e */
[----:B------:R-:W-:Y:S05]  /*2e260*/  WARPSYNC.COLLECTIVE R15, `(.L_x_928) ;  /* 0x000000000f087348 */ /* 0x000fea0003c00000 */
[----:B------:R0:W1:Y:S02]  /*2e270*/  SHFL.IDX P6, R14, R13, R12, R11 ;  /* 0x0000000c0d0e7389 */ /* 0x00006400000c000b */
[----:B01----:R-:W-:Y:S01]  /*2e280*/  ENDCOLLECTIVE ;  /* 0x000000000000791b */ /* 0x003fe20003800000 */
.L_x_928:
        /* <DEDUP_REMOVED lines=20> */
.L_x_929:
[----:B------:R-:W-:Y:S01]  /*2e3d0*/  MOV R13, R17 ;  /* 0x00000011000d7202 */ /* 0x000fe20000000f00 */
[----:B------:R-:W-:-:S07]  /*2e3e0*/  IMAD.MOV.U32 R3, RZ, RZ, R14 ;  /* 0x000000ffff037224 */ /* 0x000fce00078e000e */
[----:B------:R-:W-:Y:S05]  /*2e3f0*/  WARPSYNC.COLLECTIVE R15, `(.L_x_930) ;  /* 0x000000000f087348 */ /* 0x000fea0003c00000 */
[----:B------:R0:W1:Y:S02]  /*2e400*/  SHFL.IDX P6, R14, R13, R12, R11 ;  /* 0x0000000c0d0e7389 */ /* 0x00006400000c000b */
[----:B01----:R-:W-:Y:S01]  /*2e410*/  ENDCOLLECTIVE ;  /* 0x000000000000791b */ /* 0x003fe20003800000 */
.L_x_930:
        /* <DEDUP_REMOVED lines=20> */
.L_x_931:
[----:B------:R-:W-:Y:S01]  /*2e560*/  MOV R13, R17 ;  /* 0x00000011000d7202 */ /* 0x000fe20000000f00 */
[----:B------:R-:W-:-:S07]  /*2e570*/  IMAD.MOV.U32 R19, RZ, RZ, R14 ;  /* 0x000000ffff137224 */ /* 0x000fce00078e000e */
[----:B------:R-:W-:Y:S05]  /*2e580*/  WARPSYNC.COLLECTIVE R15, `(.L_x_932) ;  /* 0x000000000f087348 */ /* 0x000fea0003c00000 */
[----:B------:R0:W1:Y:S02]  /*2e590*/  SHFL.IDX P6, R14, R13, R12, R11 ;  /* 0x0000000c0d0e7389 */ /* 0x00006400000c000b */
[----:B01----:R-:W-:Y:S01]  /*2e5a0*/  ENDCOLLECTIVE ;  /* 0x000000000000791b */ /* 0x003fe20003800000 */
.L_x_932:
[----:B------:R-:W-:Y:S01]  /*2e5b0*/  IMAD.MOV.U32 R2, RZ, RZ, R14 ;  /* 0x000000ffff027224 */ /* 0x000fe200078e000e */
[----:B------:R-:W-:Y:S06]  /*2e5c0*/  BRA `(.L_x_933) ;  /* 0xffffffac00187947 */ /* 0x000fec000383ffff */
.L_x_783:
[----:B0-----:R0:W2:Y:S02]  /*2e5d0*/  SYNCS.PHASECHK.TRANS64.TRYWAIT P0, [R4+URZ+0x38860], R3 ;  /* 0x03886003040075a7 */ /* 0x0010a4000800017f */
[----:B--2---:R-:W-:Y:S05]  /*2e5e0*/  @!P0 NANOSLEEP.SYNCS 0x989680 ;  /* 0x009896800000895d */ /* 0x004fea0003900000 */
[----:B------:R-:W2:Y:S02]  /*2e5f0*/  @!P0 SYNCS.PHASECHK.TRANS64 P0, [R4+URZ+0x38860], R3 ;  /* 0x03886003040085a7 */ /* 0x000ea4000800007f */
[----:B--2---:R-:W-:Y:S05]  /*2e600*/  @!P0 BRA `(.L_x_783) ;  /* 0xfffffffc00f08947 */ /* 0x004fea000383ffff */
[----:B------:R-:W-:Y:S05]  /*2e610*/  BRA `(.L_x_934) ;  /* 0xffffffb0004c7947 */ /* 0x000fea000383ffff */
.L_x_784:
[----:B------:R-:W-:Y:S01]  /*2e620*/  BSSY B0, `(.L_x_935) ;  /* 0x0000008000007945 */ /* 0x000fe20003800000 */
[----:B------:R-:W-:Y:S01]  /*2e630*/  IMAD.MOV.U32 R13, RZ, RZ, R19 ;  /* 0x000000ffff0d7224 */ /* 0x000fe200078e0013 */
[----:B------:R-:W-:Y:S01]  /*2e640*/  MOV R12, RZ ;  /* 0x000000ff000c7202 */ /* 0x000fe20000000f00 */
[----:B------:R-:W-:Y:S02]  /*2e650*/  IMAD.MOV.U32 R11, RZ, RZ, 0x181f ;  /* 0x0000181fff0b7424 */ /* 0x000fe400078e00ff */
[----:B------:R-:W-:-:S07]  /*2e660*/  IMAD.MOV.U32 R15, RZ, RZ, -0x1 ;  /* 0xffffffffff0f7424 */ /* 0x000fce00078e00ff */
[----:B0-----:R-:W-:Y:S05]  /*2e670*/  WARPSYNC.COLLECTIVE R15, `(.L_x_936) ;  /* 0x000000000f087348 */ /* 0x001fea0003c00000 */
[----:B------:R1:W2:Y:S02]  /*2e680*/  SHFL.IDX P6, R14, R13, R12, R11 ;  /* 0x0000000c0d0e7389 */ /* 0x0002a400000c000b */
[----:B012---:R-:W-:Y:S01]  /*2e690*/  ENDCOLLECTIVE ;  /* 0x000000000000791b */ /* 0x007fe20003800000 */
.L_x_936:
[----:B------:R-:W-:Y:S05]  /*2e6a0*/  BSYNC B0 ;  /* 0x0000000000007941 */ /* 0x000fea0003800000 */
.L_x_935:
[----:B------:R-:W-:Y:S01]  /*2e6b0*/  IMAD.MOV.U32 R13, RZ, RZ, R17 ;  /* 0x000000ffff0d7224 */ /* 0x000fe200078e0011 */
[----:B------:R-:W-:Y:S01]  /*2e6c0*/  MOV R11, 0x181f ;  /* 0x0000181f000b7802 */ /* 0x000fe20000000f00 */
[----:B------:R-:W-:Y:S01]  /*2e6d0*/  IMAD.MOV.U32 R12, RZ, RZ, RZ ;  /* 0x000000ffff0c7224 */ /* 0x000fe200078e00ff */
[----:B------:R-:W-:Y:S01]  /*2e6e0*/  MOV R3, R14 ;  /* 0x0000000e00037202 */ /* 0x000fe20000000f00 */
[----:B------:R-:W-:Y:S01]  /*2e6f0*/  IMAD.MOV.U32 R15, RZ, RZ, -0x1 ;  /* 0xffffffffff0f7424 */ /* 0x000fe200078e00ff */
[C---:B------:R-:W-:Y:S01]  /*2e700*/  LOP3.LUT R0, R34.reuse, 0x40, RZ, 0xfc, !PT ;  /* 0x0000004022007812 */ /* 0x040fe200078efcff */
[C---:B------:R-:W-:Y:S01]  /*2e710*/  IMAD.SHL.U32 R8, R34.reuse, 0x2, RZ ;  /* 0x0000000222087824 */ /* 0x040fe200078e00ff */
[----:B------:R-:W-:-:S07]  /*2e720*/  LOP3.LUT R6, R34, 0x80, RZ, 0xfc, !PT ;  /* 0x0000008022067812 */ /* 0x000fce00078efcff */
[----:B------:R-:W-:Y:S05]  /*2e730*/  WARPSYNC.COLLECTIVE R15, `(.L_x_937) ;  /* 0x000000000f087348 */ /* 0x000fea0003c00000 */
[----:B------:R0:W1:Y:S02]  /*2e740*/  SHFL.IDX P6, R14, R13, R12, R11 ;  /* 0x0000000c0d0e7389 */ /* 0x00006400000c000b */
[----:B01----:R-:W-:Y:S01]  /*2e750*/  ENDCOLLECTIVE ;  /* 0x000000000000791b */ /* 0x003fe20003800000 */
.L_x_937:
[----:B------:R-:W-:Y:S01]  /*2e760*/  ULDC UR4, c[0x0][0x2f4] ;  /* 0x0000bd0000047ab9 */ /* 0x000fe20000000800 */
[----:B------:R-:W-:Y:S01]  /*2e770*/  ULDC.64 UR6, c[0x0][0x208] ;  /* 0x0000820000067ab9 */ /* 0x000fe20000000a00 */
[----:B------:R-:W-:Y:S02]  /*2e780*/  ISETP.GE.AND P3, PT, R34, UR4, PT ;  /* 0x0000000422007c0c */ /* 0x000fe4000bf66270 */
[----:B------:R-:W-:Y:S01]  /*2e790*/  ISETP.GE.AND P2, PT, R0, UR4, PT ;  /* 0x0000000400007c0c */ /* 0x000fe2000bf46270 */
[----:B------:R-:W-:Y:S01]  /*2e7a0*/  IMAD R0, R7, 0x2, R16 ;  /* 0x0000000207007824 */ /* 0x000fe200078e0210 */
[----:B------:R-:W-:Y:S02]  /*2e7b0*/  ISETP.LT.OR P4, PT, R5, 0x1, P3 ;  /* 0x000000010500780c */ /* 0x000fe40001f81670 */
[----:B------:R-:W-:Y:S01]  /*2e7c0*/  ISETP.GE.AND P1, PT, R6, UR4, PT ;  /* 0x0000000406007c0c */ /* 0x000fe2000bf26270 */
[----:B------:R-:W-:Y:S01]  /*2e7d0*/  IMAD.MOV.U32 R13, RZ, RZ, R19 ;  /* 0x000000ffff0d7224 */ /* 0x000fe200078e0013 */
[----:B------:R-:W-:-:S02]  /*2e7e0*/  MOV R12, 0x1 ;  /* 0x00000001000c7802 */ /* 0x000fc40000000f00 */
[----:B------:R-:W-:-:S04]  /*2e7f0*/  IADD3 R2, P0, R14, R8, RZ ;  /* 0x000000080e027210 */ /* 0x000fc80007f1e0ff */
[----:B------:R-:W-:Y:S02]  /*2e800*/  IADD3.X R3, RZ, R3, RZ, P0, !PT ;  /* 0x00000003ff037210 */ /* 0x000fe400007fe4ff */
[----:B------:R-:W-:-:S03]  /*2e810*/  ISETP.LT.OR P0, PT, R5, 0x1, P2 ;  /* 0x000000010500780c */ /* 0x000fc60001701670 */
[----:B------:R-:W-:Y:S01]  /*2e820*/  @!PT LDS RZ, [RZ] ;  /* 0x00000000fffff984 */ /* 0x000fe20000000800 */
[----:B------:R-:W-:Y:S01]  /*2e830*/  @!PT LDS RZ, [RZ] ;  /* 0x00000000fffff984 */ /* 0x000fe20000000800 */
[----:B------:R-:W-:Y:S01]  /*2e840*/  @!PT LDS RZ, [RZ] ;  /* 0x00000000fffff984 */ /* 0x000fe20000000800 */
[----:B------:R0:W-:Y:S01]  /*2e850*/  LDGSTS.E.BYPASS.LTC128B.128 [R0+0x400], desc[UR6][R2.64], !P4 ;  /* 0x0040000002007fae */ /* 0x0001e2000e101d46 */
[----:B------:R-:W-:-:S09]  /*2e860*/  ISETP.LT.OR P4, PT, R5, 0x1, P1 ;  /* 0x000000010500780c */ /* 0x000fd20000f81670 */
[----:B------:R0:W-:Y:S01]  /*2e870*/  LDGSTS.E.BYPASS.LTC128B.128 [R0+0x2c00], desc[UR6][R2.64+0x80], !P0 ;  /* 0x02c0008002007fae */ /* 0x0001e2000c101d46 */
[----:B------:R-:W-:-:S03]  /*2e880*/  ISETP.GE.AND P0, PT, R37, UR4, PT ;  /* 0x0000000425007c0c */ /* 0x000fc6000bf06270 */
[----:B------:R0:W-:Y:S01]  /*2e890*/  LDGSTS.E.BYPASS.LTC128B.128 [R0+0x5400], desc[UR6][R2.64+0x100], !P4 ;  /* 0x0540010002007fae */ /* 0x0001e2000e101d46 */
[----:B------:R-:W-:-:S13]  /*2e8a0*/  ISETP.LT.OR P4, PT, R5, 0x1, P0 ;  /* 0x000000010500780c */ /* 0x000fda0000781670 */
[----:B------:R0:W-:Y:S02]  /*2e8b0*/  LDGSTS.E.BYPASS.LTC128B.128 [R0+0x7c00], desc[UR6][R2.64+0x180], !P4 ;  /* 0x07c0018002007fae */ /* 0x0001e4000e101d46 */
[----:B0-----:R-:W-:Y:S05]  /*2e8c0*/  WARPSYNC.COLLECTIVE R15, `(.L_x_938) ;  /* 0x000000000f087348 */ /* 0x001fea0003c00000 */
[----:B------:R1:W2:Y:S02]  /*2e8d0*/  SHFL.IDX P6, R14, R13, R12, R11 ;  /* 0x0000000c0d0e7389 */ /* 0x0002a400000c000b */
[----:B012---:R-:W-:Y:S01]  /*2e8e0*/  ENDCOLLECTIVE ;  /* 0x000000000000791b */ /* 0x007fe20003800000 */
.L_x_938:
[----:B------:R-:W-:Y:S02]  /*2e8f0*/  IMAD.MOV.U32 R13, RZ, RZ, R17 ;  /* 0x000000ffff0d7224 */ /* 0x000fe400078e0011 */
[----:B------:R-:W-:-:S07]  /*2e900*/  IMAD.MOV.U32 R3, RZ, RZ, R14 ;  /* 0x000000ffff037224 */ /* 0x000fce00078e000e */
[----:B------:R-:W-:Y:S05]  /*2e910*/  WARPSYNC.COLLECTIVE R15, `(.L_x_939) ;  /* 0x000000000f087348 */ /* 0x000fea0003c00000 */
[----:B------:R0:W1:Y:S02]  /*2e920*/  SHFL.IDX P6, R14, R13, R12, R11 ;  /* 0x0000000c0d0e7389 */ /* 0x00006400000c000b */
[----:B01----:R-:W-:Y:S01]  /*2e930*/  ENDCOLLECTIVE ;  /* 0x000000000000791b */ /* 0x003fe20003800000 */
.L_x_939:
        /* <DEDUP_REMOVED lines=19> */
.L_x_940:
[----:B------:R-:W-:Y:S01]  /*2ea70*/  IMAD.MOV.U32 R13, RZ, RZ, R17 ;  /* 0x000000ffff0d7224 */ /* 0x000fe200078e0011 */
[----:B------:R-:W-:-:S07]  /*2ea80*/  MOV R7, R14 ;  /* 0x0000000e00077202 */ /* 0x000fce0000000f00 */
[----:B------:R-:W-:Y:S05]  /*2ea90*/  WARPSYNC.COLLECTIVE R15, `(.L_x_941) ;  /* 0x000000000f087348 */ /* 0x000fea0003c00000 */
[----:B------:R0:W1:Y:S02]  /*2eaa0*/  SHFL.IDX P6, R14, R13, R12, R11 ;  /* 0x0000000c0d0e7389 */ /* 0x00006400000c000b */
[----:B01----:R-:W-:Y:S01]  /*2eab0*/  ENDCOLLECTIVE ;  /* 0x000000000000791b */ /* 0x003fe20003800000 */
.L_x_941:
        /* <DEDUP_REMOVED lines=19> */
.L_x_942:
[----:B------:R-:W-:Y:S01]  /*2ebf0*/  MOV R13, R17 ;  /* 0x00000011000d7202 */ /* 0x000fe20000000f00 */
[----:B------:R-:W-:-:S07]  /*2ec00*/  IMAD.MOV.U32 R3, RZ, RZ, R14 ;  /* 0x000000ffff037224 */ /* 0x000fce00078e000e */
[----:B------:R-:W-:Y:S05]  /*2ec10*/  WARPSYNC.COLLECTIVE R15, `(.L_x_943) ;  /* 0x000000000f087348 */ /* 0x000fea0003c00000 */
[----:B------:R0:W1:Y:S02]  /*2ec20*/  SHFL.IDX P6, R14, R13, R12, R11 ;  /* 0x0000000c0d0e7389 */ /* 0x00006400000c000b */
[----:B01----:R-:W-:Y:S01]  /*2ec30*/  ENDCOLLECTIVE ;  /* 0x000000000000791b */ /* 0x003fe20003800000 */
.L_x_943:
        /* <DEDUP_REMOVED lines=19> */
.L_x_944:
[----:B------:R-:W-:Y:S02]  /*2ed70*/  IMAD.MOV.U32 R13, RZ, RZ, R17 ;  /* 0x000000ffff0d7224 */ /* 0x000fe400078e0011 */
[----:B------:R-:W-:-:S07]  /*2ed80*/  IMAD.MOV.U32 R19, RZ, RZ, R14 ;  /* 0x000000ffff137224 */ /* 0x000fce00078e000e */
[----:B------:R-:W-:Y:S05]  /*2ed90*/  WARPSYNC.COLLECTIVE R15, `(.L_x_945) ;  /* 0x000000000f087348 */ /* 0x000fea0003c00000 */
[----:B------:R0:W1:Y:S02]  /*2eda0*/  SHFL.IDX P6, R14, R13, R12, R11 ;  /* 0x0000000c0d0e7389 */ /* 0x00006400000c000b */
[----:B01----:R-:W-:Y:S01]  /*2edb0*/  ENDCOLLECTIVE ;  /* 0x000000000000791b */ /* 0x003fe20003800000 */
.L_x_945:
[----:B------:R-:W-:Y:S05]  /*2edc0*/  BRA `(.L_x_946) ;  /* 0xffffffac00707947 */ /* 0x000fea000383ffff */
.L_x_789:
        /* <DEDUP_REMOVED lines=8> */
.L_x_948:
[----:B------:R-:W-:Y:S05]  /*2ee50*/  BSYNC B0 ;  /* 0x0000000000007941 */ /* 0x000fea0003800000 */
.L_x_947:
[----:B------:R-:W-:Y:S01]  /*2ee60*/  IMAD.MOV.U32 R13, RZ, RZ, R24 ;  /* 0x000000ffff0d7224 */ /* 0x000fe200078e0018 */
[----:B------:R-:W-:Y:S01]  /*2ee70*/  MOV R12, 0x1 ;  /* 0x00000001000c7802 */ /* 0x000fe20000000f00 */
[----:B------:R-:W-:Y:S02]  /*2ee80*/  IMAD.MOV.U32 R11, RZ, RZ, 0x1f ;  /* 0x0000001fff0b7424 */ /* 0x000fe400078e00ff */
[----:B------:R-:W-:Y:S02]  /*2ee90*/  IMAD.MOV.U32 R15, RZ, RZ, -0x1 ;  /* 0xffffffffff0f7424 */ /* 0x000fe400078e00ff */
[----:B------:R-:W-:Y:S02]  /*2eea0*/  IMAD.IADD R7, R27, 0x1, R9 ;  /* 0x000000011b077824 */ /* 0x000fe400078e0209 */
[----:B------:R-:W-:-:S07]  /*2eeb0*/  IMAD.MOV.U32 R0, RZ, RZ, R14 ;  /* 0x000000ffff007224 */ /* 0x000fce00078e000e */
[----:B------:R-:W-:Y:S05]  /*2eec0*/  WARPSYNC.COLLECTIVE R15, `(.L_x_949) ;  /* 0x000000000f087348 */ /* 0x000fea0003c00000 */
[----:B------:R0:W1:Y:S02]  /*2eed0*/  SHFL.IDX P6, R14, R13, R12, R11 ;  /* 0x0000000c0d0e7389 */ /* 0x00006400000c000b */
[----:B01----:R-:W-:Y:S01]  /*2eee0*/  ENDCOLLECTIVE ;  /* 0x000000000000791b */ /* 0x003fe20003800000 */
.L_x_949:
[----:B------:R-:W-:Y:S01]  /*2eef0*/  ULDC UR4, c[0x0][0xc3c] ;  /* 0x00030f0000047ab9 */ /* 0x000fe20000000800 */
[----:B------:R-:W-:Y:S01]  /*2ef00*/  ULDC.64 UR6, c[0x0][0x208] ;  /* 0x0000820000067ab9 */ /* 0x000fe20000000a00 */
[----:B------:R-:W-:-:S13]  /*2ef10*/  ISETP.GE.OR P1, PT, R7, UR4, !P0 ;  /* 0x0000000407007c0c */ /* 0x000fda000c726670 */
[----:B------:R-:W0:Y:S08]  /*2ef20*/  @!P1 LDC.64 R2, c[0x0][0xc80] ;  /* 0x00032000ff029b82 */ /* 0x000e300000000a00 */
[----:B------:R-:W1:Y:S01]  /*2ef30*/  @!P1 LDC.64 R4, c[0x0][0xc78] ;  /* 0x00031e00ff049b82 */ /* 0x000e620000000a00 */
[----:B------:R-:W-:Y:S02]  /*2ef40*/  MOV R11, RZ ;  /* 0x000000ff000b7202 */ /* 0x000fe40000000f00 */
[----:B------:R-:W-:Y:S01]  /*2ef50*/  MOV R8, R14 ;  /* 0x0000000e00087202 */ /* 0x000fe20000000f00 */
        /* <DEDUP_REMOVED lines=9> */
[----:B------:R-:W-:Y:S02]  /*2eff0*/  ISETP.GE.U32.AND P5, PT, R9, 0x10, PT ;  /* 0x000000100900780c */ /* 0x000fe40003fa6070 */
[----:B--2---:R-:W-:Y:S01]  /*2f000*/  @!P1 MOV R7, R6 ;  /* 0x0000000600079202 */ /* 0x004fe20000000f00 */
[----:B------:R-:W-:-:S02]  /*2f010*/  IMAD.MOV.U32 R6, RZ, RZ, RZ ;  /* 0x000000ffff067224 */ /* 0x000fc400078e00ff */
[----:B---3--:R-:W-:Y:S01]  /*2f020*/  @!P1 IMAD.MOV.U32 R4, RZ, RZ, R5 ;  /* 0x000000ffff049224 */ /* 0x008fe200078e0005 */
[----:B------:R-:W-:-:S03]  /*2f030*/  ISETP.NE.AND P1, PT, R9, RZ, PT ;  /* 0x000000ff0900720c */ /* 0x000fc60003f25270 */
[----:B------:R-:W-:-:S10]  /*2f040*/  IMAD R13, R4, R7, RZ ;  /* 0x00000007040d7224 */ /* 0x000fd400078e02ff */
[----:B------:R-:W-:Y:S05]  /*2f050*/  WARPSYNC.COLLECTIVE R15, `(.L_x_950) ;  /* 0x000000000f087348 */ /* 0x000fea0003c00000 */
[----:B------:R0:W1:Y:S02]  /*2f060*/  SHFL.UP P6, R14, R13, R12, R11 ;  /* 0x0400000c0d0e7389 */ /* 0x00006400000c000b */
[----:B01----:R-:W-:Y:S01]  /*2f070*/  ENDCOLLECTIVE ;  /* 0x000000000000791b */ /* 0x003fe20003800000 */
.L_x_950:
[----:B------:R-:W-:Y:S02]  /*2f080*/  MOV R12, 0x2 ;  /* 0x00000002000c7802 */ /* 0x000fe40000000f00 */
[----:B------:R-:W-:-:S05]  /*2f090*/  SEL R14, R14, RZ, P1 ;  /* 0x000000ff0e0e7207 */ /* 0x000fca0000800000 */
[----:B------:R-:W-:-:S04]  /*2f0a0*/  IMAD.IADD R5, R13, 0x1, R14 ;  /* 0x000000010d057824 */ /* 0x000fc800078e020e */
[----:B------:R-:W-:-:S07]  /*2f0b0*/  IMAD.MOV.U32 R13, RZ, RZ, R5 ;  /* 0x000000ffff0d7224 */ /* 0x000fce00078e0005 */
[----:B------:R-:W-:Y:S05]  /*2f0c0*/  WARPSYNC.COLLECTIVE R15, `(.L_x_951) ;  /* 0x000000000f087348 */ /* 0x000fea0003c00000 */
[----:B------:R0:W1:Y:S02]  /*2f0d0*/  SHFL.UP P6, R14, R13, R12, R11 ;  /* 0x0400000c0d0e7389 */ /* 0x00006400000c000b */
[----:B01----:R-:W-:Y:S01]  /*2f0e0*/  ENDCOLLECTIVE ;  /* 0x000000000000791b */ /* 0x003fe20003800000 */
.L_x_951:
[----:B------:R-:W-:Y:S02]  /*2f0f0*/  MOV R12, 0x4 ;  /* 0x00000004000c7802 */ /* 0x000fe40000000f00 */
[----:B------:R-:W-:-:S05]  /*2f100*/  SEL R2, R14, RZ, P2 ;  /* 0x000000ff0e027207 */ /* 0x000fca0001000000 */
[----:B------:R-:W-:-:S04]  /*2f110*/  IMAD.IADD R2, R5, 0x1, R2 ;  /* 0x0000000105027824 */ /* 0x000fc800078e0202 */
[----:B------:R-:W-:-:S07]  /*2f120*/  IMAD.MOV.U32 R13, RZ, RZ, R2 ;  /* 0x000000ffff0d7224 */ /* 0x000fce00078e0002 */
[----:B------:R-:W-:Y:S05]  /*2f130*/  WARPSYNC.COLLECTIVE R15, `(.L_x_952) ;  /* 0x000000000f087348 */ /* 0x000fea0003c00000 */
[----:B------:R0:W1:Y:S02]  /*2f140*/  SHFL.UP P6, R14, R13, R12, R11 ;  /* 0x0400000c0d0e7389 */ /* 0x00006400000c000b */
[----:B01----:R-:W-:Y:S01]  /*2f150*/  ENDCOLLECTIVE ;  /* 0x000000000000791b */ /* 0x003fe20003800000 */
.L_x_952:
[----:B------:R-:W-:Y:S02]  /*2f160*/  MOV R12, 0x8 ;  /* 0x00000008000c7802 */ /* 0x000fe40000000f00 */
[----:B------:R-:W-:-:S05]  /*2f170*/  SEL R3, R14, RZ, P3 ;  /* 0x000000ff0e037207 */ /* 0x000fca0001800000 */
[----:B------:R-:W-:-:S04]  /*2f180*/  IMAD.IADD R3, R2, 0x1, R3 ;  /* 0x0000000102037824 */ /* 0x000fc800078e0203 */
[----:B------:R-:W-:-:S07]  /*2f190*/  IMAD.MOV.U32 R13, RZ, RZ, R3 ;  /* 0x000000ffff0d7224 */ /* 0x000fce00078e0003 */
[----:B------:R-:W-:Y:S05]  /*2f1a0*/  WARPSYNC.COLLECTIVE R15, `(.L_x_953) ;  /* 0x000000000f087348 */ /* 0x000fea0003c00000 */
[----:B------:R0:W1:Y:S02]  /*2f1b0*/  SHFL.UP P6, R14, R13, R12, R11 ;  /* 0x0400000c0d0e7389 */ /* 0x00006400000c000b */
[----:B01----:R-:W-:Y:S01]  /*2f1c0*/  ENDCOLLECTIVE ;  /* 0x000000000000791b */ /* 0x003fe20003800000 */
.L_x_953:
[----:B------:R-:W-:Y:S02]  /*2f1d0*/  MOV R12, 0x10 ;  /* 0x00000010000c7802 */ /* 0x000fe40000000f00 */
[----:B------:R-:W-:-:S05]  /*2f1e0*/  SEL R14, R14, RZ, P4 ;  /* 0x000000ff0e0e7207 */ /* 0x000fca0002000000 */
[----:B------:R-:W-:-:S04]  /*2f1f0*/  IMAD.IADD R5, R3, 0x1, R14 ;  /* 0x0000000103057824 */ /* 0x000fc800078e020e */
[----:B------:R-:W-:-:S07]  /*2f200*/  IMAD.MOV.U32 R13, RZ, RZ, R5 ;  /* 0x000000ffff0d7224 */ /* 0x000fce00078e0005 */
[----:B------:R-:W-:Y:S05]  /*2f210*/  WARPSYNC.COLLECTIVE R15, `(.L_x_954) ;  /* 0x000000000f087348 */ /* 0x000fea0003c00000 */
[----:B------:R0:W1:Y:S02]  /*2f220*/  SHFL.UP P6, R14, R13, R12, R11 ;  /* 0x0400000c0d0e7389 */ /* 0x00006400000c000b */
[----:B01----:R-:W-:Y:S01]  /*2f230*/  ENDCOLLECTIVE ;  /* 0x000000000000791b */ /* 0x003fe20003800000 */
.L_x_954:
[----:B------:R-:W-:Y:S01]  /*2f240*/  MOV R12, 0x1f ;  /* 0x0000001f000c7802 */ /* 0x000fe20000000f00 */
[----:B------:R-:W-:Y:S01]  /*2f250*/  IMAD.MOV.U32 R11, RZ, RZ, 0x1f ;  /* 0x0000001fff0b7424 */ /* 0x000fe200078e00ff */
[----:B------:R-:W-:-:S05]  /*2f260*/  SEL R2, R14, RZ, P5 ;  /* 0x000000ff0e027207 */ /* 0x000fca0002800000 */
[----:B------:R-:W-:-:S04]  /*2f270*/  IMAD.IADD R2, R5, 0x1, R2 ;  /* 0x0000000105027824 */ /* 0x000fc800078e0202 */
[----:B------:R-:W-:-:S07]  /*2f280*/  IMAD.MOV.U32 R13, RZ, RZ, R2 ;  /* 0x000000ffff0d7224 */ /* 0x000fce00078e0002 */
[----:B------:R-:W-:Y:S05]  /*2f290*/  WARPSYNC.COLLECTIVE R15, `(.L_x_955) ;  /* 0x000000000f087348 */ /* 0x000fea0003c00000 */
[----:B------:R0:W1:Y:S02]  /*2f2a0*/  SHFL.IDX P6, R14, R13, R12, R11 ;  /* 0x0000000c0d0e7389 */ /* 0x00006400000c000b */
[----:B01----:R-:W-:Y:S01]  /*2f2b0*/  ENDCOLLECTIVE ;  /* 0x000000000000791b */ /* 0x003fe20003800000 */
.L_x_955:
[----:B------:R-:W-:Y:S05]  /*2f2c0*/  BRA `(.L_x_956) ;  /* 0xffffffac00947947 */ /* 0x000fea000383ffff */
.L_x_792:
[----:B------:R-:W-:Y:S01]  /*2f2d0*/  BSSY B0, `(.L_x_957) ;  /* 0x0000007000007945 */ /* 0x000fe20003800000 */
[----:B------:R-:W-:Y:S01]  /*2f2e0*/  MOV R12, 0x1 ;  /* 0x00000001000c7802 */ /* 0x000fe20000000f00 */
[----:B------:R-:W-:Y:S02]  /*2f2f0*/  IMAD.MOV.U32 R11, RZ, RZ, RZ ;  /* 0x000000ffff0b7224 */ /* 0x000fe400078e00ff */
[----:B------:R-:W-:-:S07]  /*2f300*/  IMAD.MOV.U32 R15, RZ, RZ, -0x1 ;  /* 0xffffffffff0f7424 */ /* 0x000fce00078e00ff */
[----:B------:R-:W-:Y:S05]  /*2f310*/  WARPSYNC.COLLECTIVE R15, `(.L_x_958) ;  /* 0x000000000f087348 */ /* 0x000fea0003c00000 */
[----:B------:R0:W1:Y:S02]  /*2f320*/  SHFL.UP P6, R14, R13, R12, R11 ;  /* 0x0400000c0d0e7389 */ /* 0x00006400000c000b */
[----:B01----:R-:W-:Y:S01]  /*2f330*/  ENDCOLLECTIVE ;  /* 0x000000000000791b */ /* 0x003fe20003800000 */
.L_x_958:
[----:B------:R-:W-:Y:S05]  /*2f340*/  BSYNC B0 ;  /* 0x0000000000007941 */ /* 0x000fea0003800000 */
.L_x_957:
[----:B------:R-:W-:Y:S01]  /*2f350*/  SEL R14, R14, RZ, P1 ;  /* 0x000000ff0e0e7207 */ /* 0x000fe20000800000 */
[----:B------:R-:W-:Y:S01]  /*2f360*/  IMAD.MOV.U32 R12, RZ, RZ, 0x2 ;  /* 0x00000002ff0c7424 */ /* 0x000fe200078e00ff */
[----:B------:R-:W-:Y:S01]  /*2f370*/  MOV R15, 0xffffffff ;  /* 0xffffffff000f7802 */ /* 0x000fe20000000f00 */
[----:B------:R-:W-:Y:S01]  /*2f380*/  IMAD.MOV.U32 R11, RZ, RZ, RZ ;  /* 0x000000ffff0b7224 */ /* 0x000fe200078e00ff */
[----:B------:R-:W-:-:S07]  /*2f390*/  IADD3 R13, R13, R14, RZ ;  /* 0x0000000e0d0d7210 */ /* 0x000fce0007ffe0ff */
[----:B------:R-:W-:Y:S05]  /*2f3a0*/  WARPSYNC.COLLECTIVE R15, `(.L_x_959) ;  /* 0x000000000f087348 */ /* 0x000fea0003c00000 */
[----:B------:R0:W1:Y:S02]  /*2f3b0*/  SHFL.UP P6, R14, R13, R12, R11 ;  /* 0x0400000c0d0e7389 */ /* 0x00006400000c000b */
[----:B01----:R-:W-:Y:S01]  /*2f3c0*/  ENDCOLLECTIVE ;  /* 0x000000000000791b */ /* 0x003fe20003800000 */
.L_x_959:
[----:B------:R-:W-:Y:S02]  /*2f3d0*/  MOV R12, 0x4 ;  /* 0x00000004000c7802 */ /* 0x000fe40000000f00 */
[----:B------:R-:W-:-:S05]  /*2f3e0*/  SEL R2, R14, RZ, P2 ;  /* 0x000000ff0e027207 */ /* 0x000fca0001000000 */
[----:B------:R-:W-:-:S04]  /*2f3f0*/  IMAD.IADD R2, R13, 0x1, R2 ;  /* 0x000000010d027824 */ /* 0x000fc800078e0202 */
[----:B------:R-:W-:-:S07]  /*2f400*/  IMAD.MOV.U32 R13, RZ, RZ, R2 ;  /* 0x000000ffff0d7224 */ /* 0x000fce00078e0002 */
[----:B------:R-:W-:Y:S05]  /*2f410*/  WARPSYNC.COLLECTIVE R15, `(.L_x_960) ;  /* 0x000000000f087348 */ /* 0x000fea0003c00000 */
[----:B------:R0:W1:Y:S02]  /*2f420*/  SHFL.UP P6, R14, R13, R12, R11 ;  /* 0x0400000c0d0e7389 */ /* 0x00006400000c000b */
[----:B01----:R-:W-:Y:S01]  /*2f430*/  ENDCOLLECTIVE ;  /* 0x000000000000791b */ /* 0x003fe20003800000 */
.L_x_960:
[----:B------:R-:W-:Y:S02]  /*2f440*/  MOV R12, 0x8 ;  /* 0x00000008000c7802 */ /* 0x000fe40000000f00 */
[----:B------:R-:W-:-:S05]  /*2f450*/  SEL R3, R14, RZ, P3 ;  /* 0x000000ff0e037207 */ /* 0x000fca0001800000 */
[----:B------:R-:W-:-:S04]  /*2f460*/  IMAD.IADD R3, R2, 0x1, R3 ;  /* 0x0000000102037824 */ /* 0x000fc800078e0203 */
[----:B------:R-:W-:-:S07]  /*2f470*/  IMAD.MOV.U32 R13, RZ, RZ, R3 ;  /* 0x000000ffff0d7224 */ /* 0x000fce00078e0003 */
[----:B------:R-:W-:Y:S05]  /*2f480*/  WARPSYNC.COLLECTIVE R15, `(.L_x_961) ;  /* 0x000000000f087348 */ /* 0x000fea0003c00000 */
[----:B------:R0:W1:Y:S02]  /*2f490*/  SHFL.UP P6, R14, R13, R12, R11 ;  /* 0x0400000c0d0e7389 */ /* 0x00006400000c000b */
[----:B01----:R-:W-:Y:S01]  /*2f4a0*/  ENDCOLLECTIVE ;  /* 0x000000000000791b */ /* 0x003fe20003800000 */
.L_x_961:
[----:B------:R-:W-:Y:S02]  /*2f4b0*/  MOV R12, 0x10 ;  /* 0x00000010000c7802 */ /* 0x000fe40000000f00 */
[----:B------:R-:W-:-:S05]  /*2f4c0*/  SEL R14, R14, RZ, P4 ;  /* 0x000000ff0e0e7207 */ /* 0x000fca0002000000 */
[----:B------:R-:W-:-:S04]  /*2f4d0*/  IMAD.IADD R5, R3, 0x1, R14 ;  /* 0x0000000103057824 */ /* 0x000fc800078e020e */
[----:B------:R-:W-:-:S07]  /*2f4e0*/  IMAD.MOV.U32 R13, RZ, RZ, R5 ;  /* 0x000000ffff0d7224 */ /* 0x000fce00078e0005 */
[----:B------:R-:W-:Y:S05]  /*2f4f0*/  WARPSYNC.COLLECTIVE R15, `(.L_x_962) ;  /* 0x000000000f087348 */ /* 0x000fea0003c00000 */
[----:B------:R0:W1:Y:S02]  /*2f500*/  SHFL.UP P6, R14, R13, R12, R11 ;  /* 0x0400000c0d0e7389 */ /* 0x00006400000c000b */
[----:B01----:R-:W-:Y:S01]  /*2f510*/  ENDCOLLECTIVE ;  /* 0x000000000000791b */ /* 0x003fe20003800000 */
.L_x_962:
        /* <DEDUP_REMOVED lines=8> */
.L_x_963:
[----:B------:R-:W-:Y:S05]  /*2f5a0*/  BRA `(.L_x_964) ;  /* 0xffffffac00847947 */ /* 0x000fea000383ffff */
.L_x_794:
[----:B------:R-:W-:Y:S01]  /*2f5b0*/  BSSY B0, `(.L_x_965) ;  /* 0x0000006000007945 */ /* 0x000fe20003800000 */
[----:B------:R-:W-:Y:S01]  /*2f5c0*/  PLOP3.LUT P6, PT, P6, PT, PT, 0x8, 0x0 ;  /* 0x000000000000781c */ /* 0x000fe200037ce170 */
[----:B------:R-:W-:-:S12]  /*2f5d0*/  IMAD.MOV.U32 R15, RZ, RZ, -0x1 ;  /* 0xffffffffff0f7424 */ /* 0x000fd800078e00ff */
[----:B0-----:R-:W-:Y:S05]  /*2f5e0*/  WARPSYNC.COLLECTIVE R15, `(.L_x_966) ;  /* 0x000000000f087348 */ /* 0x001fea0003c00000 */
[----:B------:R-:W-:Y:S01]  /*2f5f0*/  VOTE.ANY R14, PT, P6 ;  /* 0x00000000000e7806 */ /* 0x000fe200030e0100 */
[----:B0-----:R-:W-:Y:S06]  /*2f600*/  ENDCOLLECTIVE ;  /* 0x000000000000791b */ /* 0x001fec0003800000 */
.L_x_966:
[----:B------:R-:W-:Y:S05]  /*2f610*/  BSYNC B0 ;  /* 0x0000000000007941 */ /* 0x000fea0003800000 */
.L_x_965:
[----:B------:R-:W-:Y:S01]  /*2f620*/  MOV R3, R14 ;  /* 0x0000000e00037202 */ /* 0x000fe20000000f00 */
[----:B------:R-:W-:Y:S01]  /*2f630*/  IMAD.MOV.U32 R13, RZ, RZ, R7 ;  /* 0x000000ffff0d7224 */ /* 0x000fe200078e0007 */
[----:B------:R-:W-:Y:S01]  /*2f640*/  MOV R11, 0x1f ;  /* 0x0000001f000b7802 */ /* 0x000fe20000000f00 */
[----:B------:R-:W-:Y:S01]  /*2f650*/  IMAD.MOV.U32 R15, RZ, RZ, -0x1 ;  /* 0xffffffffff0f7424 */ /* 0x000fe200078e00ff */
[----:B------:R-:W0:Y:S02]  /*2f660*/  POPC R8, R3 ;  /* 0x0000000300087309 */ /* 0x000e240000000000 */
[----:B0-----:R-:W-:-:S07]  /*2f670*/  IMAD.MOV.U32 R12, RZ, RZ, R8 ;  /* 0x000000ffff0c7224 */ /* 0x001fce00078e0008 */
[----:B------:R-:W-:Y:S05]  /*2f680*/  WARPSYNC.COLLECTIVE R15, `(.L_x_967) ;  /* 0x000000000f087348 */ /* 0x000fea0003c00000 */
[----:B------:R0:W1:Y:S02]  /*2f690*/  SHFL.IDX P6, R14, R13, R12, R11 ;  /* 0x0000000c0d0e7389 */ /* 0x00006400000c000b */
[----:B01----:R-:W-:Y:S01]  /*2f6a0*/  ENDCOLLECTIVE ;  /* 0x000000000000791b */ /* 0x003fe20003800000 */
.L_x_967:
[----:B------:R-:W-:Y:S01]  /*2f6b0*/  MOV R13, R4 ;  /* 0x00000004000d7202 */ /* 0x000fe20000000f00 */
[----:B------:R-:W-:-:S07]  /*2f6c0*/  IMAD.MOV.U32 R7, RZ, RZ, R14 ;  /* 0x000000ffff077224 */ /* 0x000fce00078e000e */
[----:B------:R-:W-:Y:S05]  /*2f6d0*/  WARPSYNC.COLLECTIVE R15, `(.L_x_968) ;  /* 0x000000000f087348 */ /* 0x000fea0003c00000 */
[----:B------:R0:W1:Y:S02]  /*2f6e0*/  SHFL.IDX P6, R14, R13, R12, R11 ;  /* 0x0000000c0d0e7389 */ /* 0x00006400000c000b */
[----:B01----:R-:W-:Y:S01]  /*2f6f0*/  ENDCOLLECTIVE ;  /* 0x000000000000791b */ /* 0x003fe20003800000 */
.L_x_968:
[----:B------:R-:W-:Y:S01]  /*2f700*/  IMAD.MOV.U32 R4, RZ, RZ, R14 ;  /* 0x000000ffff047224 */ /* 0x000fe200078e000e */
[----:B------:R-:W-:Y:S06]  /*2f710*/  BRA `(.L_x_969) ;  /* 0xffffffac00647947 */ /* 0x000fec000383ffff */
.L_x_796:
[----:B------:R-:W-:Y:S01]  /*2f720*/  BSSY B0, `(.L_x_970) ;  /* 0x0000007000007945 */ /* 0x000fe20003800000 */
[----:B------:R-:W-:Y:S01]  /*2f730*/  IMAD.MOV.U32 R13, RZ, RZ, R2 ;  /* 0x000000ffff0d7224 */ /* 0x000fe200078e0002 */
[----:B------:R-:W-:Y:S01]  /*2f740*/  MOV R11, 0x1f ;  /* 0x0000001f000b7802 */ /* 0x000fe20000000f00 */
[----:B------:R-:W-:-:S07]  /*2f750*/  IMAD.MOV.U32 R15, RZ, RZ, -0x1 ;  /* 0xffffffffff0f7424 */ /* 0x000fce00078e00ff */
[----:B0123--:R-:W-:Y:S05]  /*2f760*/  WARPSYNC.COLLECTIVE R15, `(.L_x_971) ;  /* 0x000000000f087348 */ /* 0x00ffea0003c00000 */
[----:B------:R4:W0:Y:S02]  /*2f770*/  SHFL.IDX P6, R14, R13, R12, R11 ;  /* 0x0000000c0d0e7389 */ /* 0x00082400000c000b */
[----:B01234-:R-:W-:Y:S01]  /*2f780*/  ENDCOLLECTIVE ;  /* 0x000000000000791b */ /* 0x01ffe20003800000 */
.L_x_971:
[----:B------:R-:W-:Y:S05]  /*2f790*/  BSYNC B0 ;  /* 0x0000000000007941 */ /* 0x000fea0003800000 */
.L_x_970:
[----:B------:R-:W-:Y:S01]  /*2f7a0*/  IMAD.MOV.U32 R6, RZ, RZ, R14 ;  /* 0x000000ffff067224 */ /* 0x000fe200078e000e */
[----:B------:R-:W-:Y:S06]  /*2f7b0*/  BRA `(.L_x_795) ;  /* 0xffffffac00547947 */ /* 0x000fec000383ffff */
.L_x_800:
[----:B-1----:R1:W3:Y:S02]  /*2f7c0*/  SYNCS.PHASECHK.TRANS64.TRYWAIT P0, [R5+URZ+0x38820], R0 ;  /* 0x03882000050075a7 */ /* 0x0022e4000800017f */
[----:B---3--:R-:W-:Y:S05]  /*2f7d0*/  @!P0 NANOSLEEP.SYNCS 0x989680 ;  /* 0x009896800000895d */ /* 0x008fea0003900000 */
[----:B------:R-:W3:Y:S02]  /*2f7e0*/  @!P0 SYNCS.PHASECHK.TRANS64 P0, [R5+URZ+0x38820], R0 ;  /* 0x03882000050085a7 */ /* 0x000ee4000800007f */
[----:B---3--:R-:W-:Y:S05]  /*2f7f0*/  @!P0 BRA `(.L_x_800) ;  /* 0xfffffffc00f08947 */ /* 0x008fea000383ffff */
[----:B------:R-:W-:Y:S05]  /*2f800*/  BRA `(.L_x_972) ;  /* 0xffffffb000ac7947 */ /* 0x000fea000383ffff */
.L_x_801:
[----:B------:R-:W3:Y:S01]  /*2f810*/  S2R R2, SR_TID.X ;  /* 0x0000000000027919 */ /* 0x000ee20000002100 */
[----:B------:R-:W-:Y:S01]  /*2f820*/  BSSY B0, `(.L_x_973) ;  /* 0x000000a000007945 */ /* 0x000fe20003800000 */
[----:B------:R-:W-:Y:S01]  /*2f830*/  IMAD.MOV.U32 R12, RZ, RZ, RZ ;  /* 0x000000ffff0c7224 */ /* 0x000fe200078e00ff */
[----:B------:R-:W-:Y:S01]  /*2f840*/  MOV R15, 0xffffffff ;  /* 0xffffffff000f7802 */ /* 0x000fe20000000f00 */
[----:B------:R-:W-:Y:S01]  /*2f850*/  IMAD.MOV.U32 R11, RZ, RZ, 0x1f ;  /* 0x0000001fff0b7424 */ /* 0x000fe200078e00ff */
[----:B---3--:R-:W-:-:S04]  /*2f860*/  SHF.R.U32.HI R2, RZ, 0x5, R2 ;  /* 0x00000005ff027819 */ /* 0x008fc80000011602 */
[----:B------:R-:W-:-:S04]  /*2f870*/  LOP3.LUT R2, R2, 0x3, RZ, 0xc0, !PT ;  /* 0x0000000302027812 */ /* 0x000fc800078ec0ff */
[----:B------:R-:W-:-:S07]  /*2f880*/  MOV R13, R2 ;  /* 0x00000002000d7202 */ /* 0x000fce0000000f00 */
[----:B012---:R-:W-:Y:S05]  /*2f890*/  WARPSYNC.COLLECTIVE R15, `(.L_x_974) ;  /* 0x000000000f087348 */ /* 0x007fea0003c00000 */
[----:B------:R3:W4:Y:S02]  /*2f8a0*/  SHFL.IDX P6, R14, R13, R12, R11 ;  /* 0x0000000c0d0e7389 */ /* 0x00072400000c000b */
[----:B01234-:R-:W-:Y:S01]  /*2f8b0*/  ENDCOLLECTIVE ;  /* 0x000000000000791b */ /* 0x01ffe20003800000 */
.L_x_974:
[----:B------:R-:W-:Y:S05]  /*2f8c0*/  BSYNC B0 ;  /* 0x0000000000007941 */ /* 0x000fea0003800000 */
.L_x_973:
[----:B------:R-:W-:Y:S05]  /*2f8d0*/  BRA `(.L_x_975) ;  /* 0xffffffb000947947 */ /* 0x000fea000383ffff */
.L_x_802:
[----:B------:R-:W-:Y:S01]  /*2f8e0*/  BSSY B0, `(.L_x_976) ;  /* 0x0000006000007945 */ /* 0x000fe20003800000 */
[----:B------:R-:W-:-:S07]  /*2f8f0*/  IMAD.MOV.U32 R15, RZ, RZ, -0x1 ;  /* 0xffffffffff0f7424 */ /* 0x000fce00078e00ff */
[----:B012---:R-:W-:Y:S05]  /*2f900*/  WARPSYNC.COLLECTIVE R15, `(.L_x_977) ;  /* 0x000000000f0c7348 */ /* 0x007fea0003c00000 */
[----:B------:R-:W-:Y:S02]  /*2f910*/  ELECT P6, UR62, PT ;  /* 0x00000000003e782f */ /* 0x000fe400038c0000 */
[----:B------:R-:W-:Y:S01]  /*2f920*/  MOV R14, UR62 ;  /* 0x0000003e000e7c02 */ /* 0x000fe20008000f00 */
[----:B012---:R-:W-:Y:S10]  /*2f930*/  ENDCOLLECTIVE ;  /* 0x000000000000791b */ /* 0x007ff40003800000 */
.L_x_977:
[----:B------:R-:W-:Y:S05]  /*2f940*/  BSYNC B0 ;  /* 0x0000000000007941 */ /* 0x000fea0003800000 */
.L_x_976:
[----:B------:R-:W-:Y:S05]  /*2f950*/  BRA `(.L_x_978) ;  /* 0xffffffb000887947 */ /* 0x000fea000383ffff */
.L_x_804:
[----:B-1----:R1:W3:Y:S02]  /*2f960*/  SYNCS.PHASECHK.TRANS64.TRYWAIT P1, [R3+URZ+0x38840], R2 ;  /* 0x03884002030075a7 */ /* 0x0022e4000802017f */
[----:B---3--:R-:W-:Y:S05]  /*2f970*/  @!P1 NANOSLEEP.SYNCS 0x989680 ;  /* 0x009896800000995d */ /* 0x008fea0003900000 */
[----:B------:R-:W3:Y:S02]  /*2f980*/  @!P1 SYNCS.PHASECHK.TRANS64 P1, [R3+URZ+0x38840], R2 ;  /* 0x03884002030095a7 */ /* 0x000ee4000802007f */
[----:B---3--:R-:W-:Y:S05]  /*2f990*/  @!P1 BRA `(.L_x_804) ;  /* 0xfffffffc00f09947 */ /* 0x008fea000383ffff */
[----:B------:R-:W-:Y:S05]  /*2f9a0*/  BRA `(.L_x_979) ;  /* 0xffffffb000a87947 */ /* 0x000fea000383ffff */
.L_x_806:
[----:B---3--:R3:W4:Y:S02]  /*2f9b0*/  SYNCS.PHASECHK.TRANS64.TRYWAIT P1, [R23+URZ+0x38840], R0 ;  /* 0x03884000170075a7 */ /* 0x008724000802017f */
[----:B----4-:R-:W-:Y:S05]  /*2f9c0*/  @!P1 NANOSLEEP.SYNCS 0x989680 ;  /* 0x009896800000995d */ /* 0x010fea0003900000 */
[----:B------:R-:W4:Y:S02]  /*2f9d0*/  @!P1 SYNCS.PHASECHK.TRANS64 P1, [R23+URZ+0x38840], R0 ;  /* 0x03884000170095a7 */ /* 0x000f24000802007f */
[----:B----4-:R-:W-:Y:S05]  /*2f9e0*/  @!P1 BRA `(.L_x_806) ;  /* 0xfffffffc00f09947 */ /* 0x010fea000383ffff */
[----:B------:R-:W-:Y:S05]  /*2f9f0*/  BRA `(.L_x_980) ;  /* 0xffffffb000b47947 */ /* 0x000fea000383ffff */
.L_x_808:
[----:B----4-:R4:W0:Y:S02]  /*2fa00*/  SYNCS.PHASECHK.TRANS64.TRYWAIT P1, [R3+URZ+0x38860], R2 ;  /* 0x03886002030075a7 */ /* 0x010824000802017f */
[----:B0-----:R-:W-:Y:S05]  /*2fa10*/  @!P1 NANOSLEEP.SYNCS 0x989680 ;  /* 0x009896800000995d */ /* 0x001fea0003900000 */
[----:B------:R-:W0:Y:S02]  /*2fa20*/  @!P1 SYNCS.PHASECHK.TRANS64 P1, [R3+URZ+0x38860], R2 ;  /* 0x03886002030095a7 */ /* 0x000e24000802007f */
[----:B0-----:R-:W-:Y:S05]  /*2fa30*/  @!P1 BRA `(.L_x_808) ;  /* 0xfffffffc00f09947 */ /* 0x001fea000383ffff */
[----:B------:R-:W-:Y:S05]  /*2fa40*/  BRA `(.L_x_981) ;  /* 0xffffffb000b07947 */ /* 0x000fea000383ffff */
.L_x_982:
        /* <DEDUP_REMOVED lines=11> */
.L_x_15972:


//--------------------- .text._ZN7cutlass13device_kernelIN5flash11enable_sm90INS1_16FlashAttnFwdSm90INS1_25CollectiveMainloopFwdSm90ILi2EN4cute5tupleIJNS5_1CILi1EEES8_S8_EEENS6_IJNS7_ILi128EEENS7_ILi64EEENS7_ILi256EEEEEELi256ENS_6half_tEfNS_4arch4Sm90ELb0ELb1ELb1ELb0ELb1ELb0ELb0ELb1ELb1ELb1ELb1ELb0EEENS1_21CollectiveEpilogueFwdINS6_IJSA_SC_SB_EEES9_SE_SG_Li256ELb0ELb1ELb1ELb0EEENS1_19SingleTileSchedulerILb0ELb1ELb1ELi128EEEEEEEEEvNT_6ParamsE --------------------------
	.section	.text._ZN7cutlass13device_kernelIN5flash11enable_sm90INS1_16FlashAttnFwdSm90INS1_25CollectiveMainloopFwdSm90ILi2EN4cute5tupleIJNS5_1CILi1EEES8_S8_EEENS6_IJNS7_ILi128EEENS7_ILi64EEENS7_ILi256EEEEEELi256ENS_6half_tEfNS_4arch4Sm90ELb0ELb1ELb1ELb0ELb1ELb0ELb0ELb1ELb1ELb1ELb1ELb0EEENS1_21CollectiveEpilogueFwdINS6_IJSA_SC_SB_EEES9_SE_SG_Li256ELb0ELb1ELb1ELb0EEENS1_19SingleTileSchedulerILb0ELb1ELb1ELi128EEEEEEEEEvNT_6ParamsE,"ax",@progbits
	.align	128
.text._ZN7cutlass13device_kernelIN5flash11enable_sm90INS1_16FlashAttnFwdSm90INS1_25CollectiveMainloopFwdSm90ILi2EN4cute5tupleIJNS5_1CILi1EEES8_S8_EEENS6_IJNS7_ILi128EEENS7_ILi64EEENS7_ILi256EEEEEELi256ENS_6half_tEfNS_4arch4Sm90ELb0ELb1ELb1ELb0ELb1ELb0ELb0ELb1ELb1ELb1ELb1ELb0EEENS1_21CollectiveEpilogueFwdINS6_IJSA_SC_SB_EEES9_SE_SG_Li256ELb0ELb1ELb1ELb0EEENS1_19SingleTileSchedulerILb0ELb1ELb1ELi128EEEEEEEEEvNT_6ParamsE:
        .type           _ZN7cutlass13device_kernelIN5flash11enable_sm90INS1_16FlashAttnFwdSm90INS1_25CollectiveMainloopFwdSm90ILi2EN4cute5tupleIJNS5_1CILi1EEES8_S8_EEENS6_IJNS7_ILi128EEENS7_ILi64EEENS7_ILi256EEEEEELi256ENS_6half_tEfNS_4arch4Sm90ELb0ELb1ELb1ELb0ELb1ELb0ELb0ELb1ELb1ELb1ELb1ELb0EEENS1_21CollectiveEpilogueFwdINS6_IJSA_SC_SB_EEES9_SE_SG_Li256ELb0ELb1ELb1ELb0EEENS1_19SingleTileSchedulerILb0ELb1ELb1ELi128EEEEEEEEEvNT_6ParamsE,@function
        .size           _ZN7cutlass13device_kernelIN5flash11enable_sm90INS1_16FlashAttnFwdSm90INS1_25CollectiveMainloopFwdSm90ILi2EN4cute5tupleIJNS5_1CILi1EEES8_S8_EEENS6_IJNS7_ILi128EEENS7_ILi64EEENS7_ILi256EEEEEELi256ENS_6half_tEfNS_4arch4Sm90ELb0ELb1ELb1ELb0ELb1ELb0ELb0ELb1ELb1ELb1ELb1ELb0EEENS1_21CollectiveEpilogueFwdINS6_IJSA_SC_SB_EEES9_SE_SG_Li256ELb0ELb1ELb1ELb0EEENS1_19SingleTileSchedulerILb0ELb1ELb1ELi128EEEEEEEEEvNT_6ParamsE,(.L_x_15973 - _ZN7cutlass13device_kernelIN5flash11enable_sm90INS1_16FlashAttnFwdSm90INS1_25CollectiveMainloopFwdSm90ILi2EN4cute5tupleIJNS5_1CILi1EEES8_S8_EEENS6_IJNS7_ILi128EEENS7_ILi64EEENS7_ILi256EEEEEELi256ENS_6half_tEfNS_4arch4Sm90ELb0ELb1ELb1ELb0ELb1ELb0ELb0ELb1ELb1ELb1ELb1ELb0EEENS1_21CollectiveEpilogueFwdINS6_IJSA_SC_SB_EEES9_SE_SG_Li256ELb0ELb1ELb1ELb0EEENS1_19SingleTileSchedulerILb0ELb1ELb1ELi128EEEEEEEEEvNT_6ParamsE)
        .other          _ZN7cutlass13device_kernelIN5flash11enable_sm90INS1_16FlashAttnFwdSm90INS1_25CollectiveMainloopFwdSm90ILi2EN4cute5tupleIJNS5_1CILi1EEES8_S8_EEENS6_IJNS7_ILi128EEENS7_ILi64EEENS7_ILi256EEEEEELi256ENS_6half_tEfNS_4arch4Sm90ELb0ELb1ELb1ELb0ELb1ELb0ELb0ELb1ELb1ELb1ELb1ELb0EEENS1_21CollectiveEpilogueFwdINS6_IJSA_SC_SB_EEES9_SE_SG_Li256ELb0ELb1ELb1ELb0EEENS1_19SingleTileSchedulerILb0ELb1ELb1ELi128EEEEEEEEEvNT_6ParamsE,@"STO_CUDA_ENTRY STV_DEFAULT"
_ZN7cutlass13device_kernelIN5flash11enable_sm90INS1_16FlashAttnFwdSm90INS1_25CollectiveMainloopFwdSm90ILi2EN4cute5tupleIJNS5_1CILi1EEES8_S8_EEENS6_IJNS7_ILi128EEENS7_ILi64EEENS7_ILi256EEEEEELi256ENS_6half_tEfNS_4arch4Sm90ELb0ELb1ELb1ELb0ELb1ELb0ELb0ELb1ELb1ELb1ELb1ELb0EEENS1_21CollectiveEpilogueFwdINS6_IJSA_SC_SB_EEES9_SE_SG_Li256ELb0ELb1ELb1ELb0EEENS1_19SingleTileSchedulerILb0ELb1ELb1ELi128EEEEEEEEEvNT_6ParamsE:
        /* <DEDUP_REMOVED lines=45> */
.L_x_983:
        /* <DEDUP_REMOVED lines=22> */
.L_x_984:
        /* <DEDUP_REMOVED lines=18> */
.L_x_985:
        /* <DEDUP_REMOVED lines=22> */
.L_x_986:
        /* <DEDUP_REMOVED lines=23> */
.L_x_987:
[----:B------:R-:W-:Y:S01]  /*0820*/  UISETP.NE.AND UP0, UPT, UR9, URZ, UPT ;  /* 0x0000003f0900728c */ /* 0x000fe2000bf05270 */
[----:B------:R-:W-:Y:S01]  /*0830*/  NOP ;  /* 0x0000000000007918 */ /* 0x000fe20000000000 */
[----:B0-----:R-:W-:Y:S01]  /*0840*/  UMOV UR4, 0x1 ;  /* 0x0000000100047882 */ /* 0x001fe20000000000 */
[----:B------:R-:W-:Y:S01]  /*0850*/  ULDC.64 UR60, c[0x0][0x208] ;  /* 0x00008200003c7ab9 */ /* 0x000fe20000000a00 */
[----:B------:R-:W-:Y:S01]  /*0860*/  USEL UR4, UR4, 0x2, !UP0 ;  /* 0x0000000204047887 */ /* 0x000fe2000c000000 */
[----:B------:R-:W-:Y:S01]  /*0870*/  BSSY B6, `(.L_x_988) ;  /* 0x000138e000067945 */ /* 0x000fe20003800000 */
[----:B-1234-:R-:W-:Y:S01]  /*0880*/  BAR.SYNC.DEFER_BLOCKING 0x0 ;  /* 0x0000000000007b1d */ /* 0x01efe20000010000 */
[----:B------:R-:W-:-:S03]  /*0890*/  PLOP3.LUT P0, PT, PT, PT, UP0, 0x80, 0x0 ;  /* 0x000000000000781c */ /* 0x000fc60003f0f008 */
[----:B------:R-:W-:-:S05]  /*08a0*/  IMAD.U32 R2, RZ, RZ, UR4 ;  /* 0x00000004ff027e24 */ /* 0x000fca000f8e00ff */
[----:B------:R0:W-:Y:S05]  /*08b0*/  STL [R1+0x4], R2 ;  /* 0x0000040201007387 */ /* 0x0001ea0000100800 */
[----:B------:R-:W-:Y:S05]  /*08c0*/  @!P0 BRA `(.L_x_989) ;  /* 0x000000f800908947 */ /* 0x000fea0003800000 */
.L_x_990:
        /* <DEDUP_REMOVED lines=14> */
[----:B------:R-:W-:Y:S01]  /*09b0*/  IMAD.U32 R0, RZ, RZ, UR10 ;  /* 0x0000000aff007e24 */ /* 0x000fe2000f8e00ff */
[----:B--2---:R-:W-:Y:S01]  /*09c0*/  ISETP.LE.AND P0, PT, RZ, UR8, PT ;  /* 0x00000008ff007c0c */ /* 0x004fe2000bf03270 */
[----:B------:R-:W-:-:S03]  /*09d0*/  UIADD3 UR4, -UR10, URZ, URZ ;  /* 0x0000003f0a047290 */ /* 0x000fc6000fffe13f */
[----:B------:R1:W-:Y:S01]  /*09e0*/  STL [R1], R0 ;  /* 0x0000000001007387 */ /* 0x0003e20000100800 */
[----:B------:R-:W-:-:S08]  /*09f0*/  UIMAD UR6, UR7, UR4, UR6 ;  /* 0x00000004070672a4 */ /* 0x000fd0000f8e0206 */
[----:B------:R-:W-:Y:S05]  /*0a00*/  @!P0 BRA `(.L_x_991) ;  /* 0x0000013400d08947 */ /* 0x000fea0003800000 */
[----:B0-----:R-:W0:Y:S01]  /*0a10*/  LDC.64 R2, c[0x0][0x418] ;  /* 0x00010600ff027b82 */ /* 0x001e220000000a00 */
[----:B------:R-:W-:Y:S01]  /*0a20*/  ULDC UR4, c[0x0][0x448] ;  /* 0x0001120000047ab9 */ /* 0x000fe20000000800 */
[----:B------:R-:W-:Y:S01]  /*0a30*/  VIADD R19, R26, 0xffffff80 ;  /* 0xffffff801a137836 */ /* 0x000fe20000000000 */
[----:B------:R-:W-:-:S04]  /*0a40*/  UISETP.NE.AND UP0, UPT, UR4, 0x1, UPT ;  /* 0x000000010400788c */ /* 0x000fc8000bf05270 */
[----:B------:R-:W-:Y:S01]  /*0a50*/  UP2UR UR4, UPR, URZ, 0x1 ;  /* 0x000000013f047883 */ /* 0x000fe20008000000 */
[----:B------:R-:W1:Y:S05]  /*0a60*/  LDC R18, c[0x0][0x288] ;  /* 0x0000a200ff127b82 */ /* 0x000e6a0000000800 */
[----:B------:R-:W-:Y:S01]  /*0a70*/  MOV R23, UR4 ;  /* 0x0000000400177c02 */ /* 0x000fe20008000f00 */
[----:B------:R-:W-:Y:S01]  /*0a80*/  @UP0 ULDC UR9, c[0x0][0x44c] ;  /* 0x0001130000090ab9 */ /* 0x000fe20000000800 */
[----:B------:R-:W-:Y:S01]  /*0a90*/  @UP0 ULDC UR11, c[0x0][0x450] ;  /* 0x00011400000b0ab9 */ /* 0x000fe20000000800 */
[----:B------:R-:W2:Y:S01]  /*0aa0*/  LDC R17, c[0x0][0x424] ;  /* 0x00010900ff117b82 */ /* 0x000ea20000000800 */
[----:B------:R-:W-:-:S07]  /*0ab0*/  ULDC.64 UR4, c[0x0][0x9e0] ;  /* 0x0002780000047ab9 */ /* 0x000fce0000000a00 */
[----:B------:R-:W3:Y:S01]  /*0ac0*/  S2UR UR38, SR_CTAID.X ;  /* 0x00000000002679c3 */ /* 0x000ee20000002500 */
[----:B0-----:R-:W-:-:S04]  /*0ad0*/  ISETP.NE.U32.AND P0, PT, R2, RZ, PT ;  /* 0x000000ff0200720c */ /* 0x001fc80003f05070 */
[----:B------:R-:W-:-:S03]  /*0ae0*/  ISETP.NE.AND.EX P0, PT, R3, RZ, PT, P0 ;  /* 0x000000ff0300720c */ /* 0x000fc60003f05300 */
[----:B------:R-:W0:Y:S01]  /*0af0*/  LDC R4, c[0x0][0x2f0] ;  /* 0x0000bc00ff047b82 */ /* 0x000e220000000800 */
[----:B-1----:R-:W-:Y:S02]  /*0b00*/  IADD3 R0, -R18, 0x1, RZ ;  /* 0x0000000112007810 */ /* 0x002fe40007ffe1ff */
[----:B--2---:R-:W-:Y:S01]  /*0b10*/  SEL R17, R17, 0x1, P0 ;  /* 0x0000000111117807 */ /* 0x004fe20000000000 */
[----:B---3--:R-:W-:-:S04]  /*0b20*/  USHF.L.U32 UR38, UR38, 0x7, URZ ;  /* 0x0000000726267899 */ /* 0x008fc8000800063f */
[----:B------:R-:W-:Y:S02]  /*0b30*/  @UP0 UIADD3 UR8, UR38, 0x7f, URZ ;  /* 0x0000007f26080890 */ /* 0x000fe4000fffe03f */
[----:B------:R-:W-:Y:S01]  /*0b40*/  UIADD3 UR7, UR38, 0x7f, URZ ;  /* 0x0000007f26077890 */ /* 0x000fe2000fffe03f */
[----:B0-----:R-:W-:Y:S01]  /*0b50*/  IMAD R0, R17, R4, R0 ;  /* 0x0000000411007224 */ /* 0x001fe200078e0200 */
[----:B------:R-:W-:-:S04]  /*0b60*/  UIMAD.WIDE.U32 UR8, UR8, UR9, URZ ;  /* 0x00000009080872a5 */ /* 0x000fc8000f8e003f */
[----:B------:R-:W-:Y:S01]  /*0b70*/  R2UR UR10, R0 ;  /* 0x00000000000a72ca */ /* 0x000fe200000e0000 */
[----:B------:R-:W-:Y:S02]  /*0b80*/  @UP0 USHF.R.U32.HI UR7, URZ, UR11, UR9 ;  /* 0x0000000b3f070299 */ /* 0x000fe40008011609 */
[----:B------:R-:W-:-:S04]  /*0b90*/  UISETP.GE.AND UP0, UPT, UR5, 0x1, UPT ;  /* 0x000000010500788c */ /* 0x000fc8000bf06270 */
[----:B------:R-:W-:Y:S02]  /*0ba0*/  UP2UR UR8, UPR, URZ, 0x1 ;  /* 0x000000013f087883 */ /* 0x000fe40008000000 */
[----:B------:R-:W-:-:S04]  /*0bb0*/  PLOP3.LUT P0, PT, PT, PT, UP0, 0x40, 0x0 ;  /* 0x000000000000781c */ /* 0x000fc80003f0e808 */
[----:B------:R-:W-:Y:S01]  /*0bc0*/  UIADD3 UR7, UR10, UR7, URZ ;  /* 0x000000070a077290 */ /* 0x000fe2000fffe03f */
[----:B------:R-:W-:-:S03]  /*0bd0*/  IMAD.U32 R22, RZ, RZ, UR8 ;  /* 0x00000008ff167e24 */ /* 0x000fc6000f8e00ff */
[----:B------:R-:W-:-:S06]  /*0be0*/  UIADD3 UR4, UR7, UR4, URZ ;  /* 0x0000000407047290 */ /* 0x000fcc000fffe03f */
[----:B------:R-:W-:Y:S01]  /*0bf0*/  IMAD.U32 R0, RZ, RZ, UR4 ;  /* 0x00000004ff007e24 */ /* 0x000fe2000f8e00ff */
[----:B------:R-:W-:Y:S06]  /*0c00*/  @P0 BRA `(.L_x_992) ;  /* 0x0000000000400947 */ /* 0x000fec0003800000 */
[----:B------:R-:W-:Y:S01]  /*0c10*/  ISETP.LT.AND P0, PT, RZ, UR7, PT ;  /* 0x00000007ff007c0c */ /* 0x000fe2000bf01270 */
[----:B------:R-:W-:-:S12]  /*0c20*/  UIADD3 UR4, UR7, -0x1, URZ ;  /* 0xffffffff07047890 */ /* 0x000fd8000fffe03f */
[----:B------:R-:W-:Y:S05]  /*0c30*/  @P0 BRA `(.L_x_993) ;  /* 0x00000000001c0947 */ /* 0x000fea0003800000 */
[----:B------:R-:W-:Y:S02]  /*0c40*/  UISETP.NE.AND UP0, UPT, UR5, 0x1, UPT ;  /* 0x000000010500788c */ /* 0x000fe4000bf05270 */
[----:B------:R-:W-:-:S09]  /*0c50*/  UIADD3 UR4, -UR7, URZ, URZ ;  /* 0x0000003f07047290 */ /* 0x000fd2000fffe13f */
[----:B------:R-:W-:Y:S02]  /*0c60*/  @UP0 ULDC.64 UR10, c[0x0][0x9e8] ;  /* 0x00027a00000a0ab9 */ /* 0x000fe40000000a00 */
[----:B------:R-:W-:-:S04]  /*0c70*/  UIMAD.WIDE.U32 UR8, UR4, UR10, URZ ;  /* 0x0000000a040872a5 */ /* 0x000fc8000f8e003f */
[----:B------:R-:W-:-:S04]  /*0c80*/  @UP0 USHF.R.U32.HI UR4, URZ, UR11, UR9 ;  /* 0x0000000b3f040299 */ /* 0x000fc80008011609 */
[----:B------:R-:W-:Y:S01]  /*0c90*/  ULOP3.LUT UR4, URZ, UR4, URZ, 0x33, !UPT ;  /* 0x000000043f047292 */ /* 0x000fe2000f8e333f */
[----:B------:R-:W-:Y:S11]  /*0ca0*/  BRA `(.L_x_994) ;  /* 0x0000000000107947 */ /* 0x000ff60003800000 */
.L_x_993:
[----:B------:R-:W-:-:S11]  /*0cb0*/  UISETP.NE.AND UP0, UPT, UR5, 0x1, UPT ;  /* 0x000000010500788c */ /* 0x000fd6000bf05270 */
[----:B------:R-:W-:Y:S02]  /*0cc0*/  @UP0 ULDC.64 UR10, c[0x0][0x9e8] ;  /* 0x00027a00000a0ab9 */ /* 0x000fe40000000a00 */
[----:B------:R-:W-:-:S04]  /*0cd0*/  UIMAD.WIDE.U32 UR8, UR4, UR10, URZ ;  /* 0x0000000a040872a5 */ /* 0x000fc8000f8e003f */
[----:B------:R-:W-:-:S12]  /*0ce0*/  @UP0 USHF.R.U32.HI UR4, URZ, UR11, UR9 ;  /* 0x0000000b3f040299 */ /* 0x000fd80008011609 */
.L_x_994:
[----:B------:R-:W-:-:S06]  /*0cf0*/  UIMAD UR4, UR4, UR5, UR5 ;  /* 0x00000005040472a4 */ /* 0x000fcc000f8e0205 */
[----:B------:R-:W-:-:S07]  /*0d00*/  VIMNMX R0, R0, UR4, PT ;  /* 0x0000000400007c48 */ /* 0x000fce000bfe0100 */
.L_x_992:
[----:B------:R-:W-:Y:S01]  /*0d10*/  R2UR UR4, R23 ;  /* 0x00000000170472ca */ /* 0x000fe200000e0000 */
[CC--:B------:R-:W-:Y:S01]  /*0d20*/  IMAD R18, R17.reuse, R4.reuse, -R18 ;  /* 0x0000000411127224 */ /* 0x0c0fe200078e0a12 */
[----:B------:R-:W-:Y:S01]  /*0d30*/  IADD3 R2, R0, 0x3f, RZ ;  /* 0x0000003f00027810 */ /* 0x000fe20007ffe0ff */
[----:B------:R-:W-:-:S03]  /*0d40*/  IMAD R0, R17, R4, 0x3f ;  /* 0x0000003f11007424 */ /* 0x000fc600078e0204 */
[----:B------:R-:W-:Y:S02]  /*0d50*/  R2UR UR7, R18 ;  /* 0x00000000120772ca */ /* 0x000fe400000e0000 */
[----:B------:R-:W-:Y:S02]  /*0d60*/  SHF.R.S32.HI R5, RZ, 0x1f, R2 ;  /* 0x0000001fff057819 */ /* 0x000fe40000011402 */
[----:B------:R-:W-:Y:S02]  /*0d70*/  SHF.R.S32.HI R3, RZ, 0x1f, R0 ;  /* 0x0000001fff037819 */ /* 0x000fe40000011400 */
[----:B------:R-:W-:Y:S01]  /*0d80*/  LEA.HI R5, R5, R2, RZ, 0x6 ;  /* 0x0000000205057211 */ /* 0x000fe200078f30ff */
[----:B------:R-:W-:Y:S01]  /*0d90*/  UISETP.NE.AND UP0, UPT, UR4, URZ, UPT ;  /* 0x0000003f0400728c */ /* 0x000fe2000bf05270 */
[----:B------:R-:W-:Y:S02]  /*0da0*/  LEA.HI R3, R3, R0, RZ, 0x6 ;  /* 0x0000000003037211 */ /* 0x000fe400078f30ff */
[----:B------:R-:W-:Y:S01]  /*0db0*/  UMOV UR4, UR38 ;  /* 0x0000002600047c82 */ /* 0x000fe20008000000 */
[----:B------:R-:W-:-:S02]  /*0dc0*/  SHF.R.S32.HI R0, RZ, 0x6, R5 ;  /* 0x00000006ff007819 */ /* 0x000fc40000011405 */
[----:B------:R-:W-:-:S04]  /*0dd0*/  SHF.R.S32.HI R3, RZ, 0x6, R3 ;  /* 0x00000006ff037819 */ /* 0x000fc80000011403 */
[----:B------:R-:W-:Y:S01]  /*0de0*/  VIMNMX R203, R3, R0, PT ;  /* 0x0000000003cb7248 */ /* 0x000fe20003fe0100 */
[----:B------:R-:W-:Y:S01]  /*0df0*/  @UP0 ULDC UR8, c[0x0][0x44c] ;  /* 0x0001130000080ab9 */ /* 0x000fe20000000800 */
[----:B------:R-:W-:Y:S01]  /*0e00*/  @UP0 ULDC UR10, c[0x0][0x450] ;  /* 0x00011400000a0ab9 */ /* 0x000fe20000000800 */
[----:B------:R-:W-:-:S04]  /*0e10*/  UIMAD.WIDE.U32 UR8, UR38, UR8, URZ ;  /* 0x00000008260872a5 */ /* 0x000fc8000f8e003f */
[----:B------:R-:W-:Y:S02]  /*0e20*/  @UP0 USHF.R.U32.HI UR4, URZ, UR10, UR9 ;  /* 0x0000000a3f040299 */ /* 0x000fe40008011609 */
[----:B------:R-:W-:Y:S02]  /*0e30*/  UISETP.GE.AND UP0, UPT, UR5, 0x1, UPT ;  /* 0x000000010500788c */ /* 0x000fe4000bf06270 */
[----:B------:R-:W-:-:S03]  /*0e40*/  UIADD3 UR4, UR7, UR4, URZ ;  /* 0x0000000407047290 */ /* 0x000fc6000fffe03f */
[----:B------:R-:W-:Y:S01]  /*0e50*/  ULDC UR7, c[0x0][0x9dc] ;  /* 0x0002770000077ab9 */ /* 0x000fe20000000800 */
[----:B------:R-:W-:Y:S01]  /*0e60*/  PLOP3.LUT P0, PT, PT, PT, UP0, 0x40, 0x0 ;  /* 0x000000000000781c */ /* 0x000fe20003f0e808 */
[----:B------:R-:W-:-:S12]  /*0e70*/  UIADD3 UR7, UR4, -UR7, URZ ;  /* 0x8000000704077290 */ /* 0x000fd8000fffe03f */
[----:B------:R-:W-:Y:S05]  /*0e80*/  @P0 BRA `(.L_x_995) ;  /* 0x0000000000440947 */ /* 0x000fea0003800000 */
[----:B------:R-:W-:-:S06]  /*0e90*/  UISETP.GT.AND UP0, UPT, UR4, -0x1, UPT ;  /* 0xffffffff0400788c */ /* 0x000fcc000bf04270 */
[----:B------:R-:W-:-:S13]  /*0ea0*/  PLOP3.LUT P0, PT, PT, PT, UP0, 0x80, 0x0 ;  /* 0x000000000000781c */ /* 0x000fda0003f0f008 */
[----:B------:R-:W-:Y:S05]  /*0eb0*/  @P0 BRA `(.L_x_996) ;  /* 0x00000000001c0947 */ /* 0x000fea0003800000 */
[----:B------:R-:W-:Y:S02]  /*0ec0*/  UISETP.NE.AND UP0, UPT, UR5, 0x1, UPT ;  /* 0x000000010500788c */ /* 0x000fe4000bf05270 */
[----:B------:R-:W-:-:S09]  /*0ed0*/  ULOP3.LUT UR4, URZ, UR4, URZ, 0x33, !UPT ;  /* 0x000000043f047292 */ /* 0x000fd2000f8e333f */
[----:B------:R-:W-:Y:S02]  /*0ee0*/  @UP0 ULDC.64 UR10, c[0x0][0x9e8] ;  /* 0x00027a00000a0ab9 */ /* 0x000fe40000000a00 */
[----:B------:R-:W-:-:S04]  /*0ef0*/  UIMAD.WIDE.U32 UR8, UR4, UR10, URZ ;  /* 0x0000000a040872a5 */ /* 0x000fc8000f8e003f */
[----:B------:R-:W-:-:S04]  /*0f00*/  @UP0 USHF.R.U32.HI UR4, URZ, UR11, UR9 ;  /* 0x0000000b3f040299 */ /* 0x000fc80008011609 */
[----:B------:R-:W-:Y:S01]  /*0f10*/  ULOP3.LUT UR4, URZ, UR4, URZ, 0x33, !UPT ;  /* 0x000000043f047292 */ /* 0x000fe2000f8e333f */
[----:B------:R-:W-:Y:S11]  /*0f20*/  BRA `(.L_x_997) ;  /* 0x0000000000107947 */ /* 0x000ff60003800000 */
.L_x_996:
[----:B------:R-:W-:-:S11]  /*0f30*/  UISETP.NE.AND UP0, UPT, UR5, 0x1, UPT ;  /* 0x000000010500788c */ /* 0x000fd6000bf05270 */
[----:B------:R-:W-:Y:S02]  /*0f40*/  @UP0 ULDC.64 UR10, c[0x0][0x9e8] ;  /* 0x00027a00000a0ab9 */ /* 0x000fe40000000a00 */
[----:B------:R-:W-:-:S04]  /*0f50*/  UIMAD.WIDE.U32 UR8, UR4, UR10, URZ ;  /* 0x0000000a040872a5 */ /* 0x000fc8000f8e003f */
[----:B------:R-:W-:-:S12]  /*0f60*/  @UP0 USHF.R.U32.HI UR4, URZ, UR11, UR9 ;  /* 0x0000000b3f040299 */ /* 0x000fd80008011609 */
.L_x_997:
[----:B------:R-:W-:-:S04]  /*0f70*/  UIMAD UR4, UR4, UR5, URZ ;  /* 0x00000005040472a4 */ /* 0x000fc8000f8e023f */
[----:B------:R-:W-:-:S04]  /*0f80*/  UISETP.LT.AND UP0, UPT, UR7, UR4, UPT ;  /* 0x000000040700728c */ /* 0x000fc8000bf01270 */
[----:B------:R-:W-:-:S12]  /*0f90*/  USEL UR7, UR7, UR4, !UP0 ;  /* 0x0000000407077287 */ /* 0x000fd8000c000000 */
.L_x_995:
[----:B------:R-:W-:Y:S02]  /*0fa0*/  USHF.R.S32.HI UR4, URZ, 0x1f, UR7 ;  /* 0x0000001f3f047899 */ /* 0x000fe40008011407 */
[----:B------:R-:W-:Y:S02]  /*0fb0*/  USHF.R.U32.HI UR11, URZ, 0x10, UR6 ;  /* 0x000000103f0b7899 */ /* 0x000fe40008011606 */
[----:B------:R-:W-:Y:S02]  /*0fc0*/  ULEA.HI UR4, UR4, UR7, URZ, 0x6 ;  /* 0x0000000704047291 */ /* 0x000fe4000f8f303f */
[----:B------:R-:W-:Y:S02]  /*0fd0*/  ULOP3.LUT UR7, UR6, 0xffff, URZ, 0xc0, !UPT ;  /* 0x0000ffff06077892 */ /* 0x000fe4000f8ec03f */
[----:B------:R-:W-:-:S04]  /*0fe0*/  USHF.R.S32.HI UR4, URZ, 0x6, UR4 ;  /* 0x000000063f047899 */ /* 0x000fc80008011404 */
[----:B------:R-:W-:-:S04]  /*0ff0*/  UISETP.LT.AND UP0, UPT, URZ, UR4, UPT ;  /* 0x000000043f00728c */ /* 0x000fc8000bf01270 */
[----:B------:R-:W-:Y:S02]  /*1000*/  USEL UR10, URZ, UR4, !UP0 ;  /* 0x000000043f0a7287 */ /* 0x000fe4000c000000 */
[----:B------:R-:W-:Y:S01]  /*1010*/  UISETP.NE.AND UP0, UPT, UR11, URZ, UPT ;  /* 0x0000003f0b00728c */ /* 0x000fe2000bf05270 */
[----:B------:R-:W-:-:S03]  /*1020*/  UMOV UR4, URZ ;  /* 0x0000003f00047c82 */ /* 0x000fc60008000000 */
[----:B------:R-:W-:-:S07]  /*1030*/  ISETP.GT.AND P0, PT, R203, UR10, PT ;  /* 0x0000000acb007c0c */ /* 0x000fce000bf04270 */
[----:B------:R-:W-:-:S06]  /*1040*/  @!UP0 ULDC UR11, c[0x0][0x9f0] ;  /* 0x00027c00000b8ab9 */ /* 0x000fcc0000000800 */
[----:B------:R-:W-:Y:S05]  /*1050*/  @!P0 BRA `(.L_x_998) ;  /* 0x00000000008c8947 */ /* 0x000fea0003800000 */
[----:B------:R-:W-:Y:S01]  /*1060*/  IMAD.U32 R4, RZ, RZ, UR11 ;  /* 0x0000000bff047e24 */ /* 0x000fe2000f8e00ff */
[----:B------:R-:W-:-:S04]  /*1070*/  UMOV UR4, URZ ;  /* 0x0000003f00047c82 */ /* 0x000fc80008000000 */
[----:B------:R-:W-:-:S04]  /*1080*/  IABS R0, R4 ;  /* 0x0000000400007213 */ /* 0x000fc80000000000 */
[----:B------:R-:W-:Y:S02]  /*1090*/  R2UR UR12, R0 ;  /* 0x00000000000c72ca */ /* 0x000fe400000e0000 */
[----:B------:R-:W-:Y:S02]  /*10a0*/  IADD3 R0, R4, -0x1, R203 ;  /* 0xffffffff04007810 */ /* 0x000fe40007ffe0cb */
[----:B------:R-:W-:Y:S02]  /*10b0*/  IABS R4, R4 ;  /* 0x0000000400047213 */ /* 0x000fe40000000000 */
[----:B------:R-:W-:Y:S02]  /*10c0*/  R2UR UR6, R0 ;  /* 0x00000000000672ca */ /* 0x000fe400000e0000 */
[----:B------:R-:W-:-:S05]  /*10d0*/  IADD3 R4, RZ, -R4, RZ ;  /* 0x80000004ff047210 */ /* 0x000fca0007ffe0ff */
[----:B------:R-:W0:Y:S06]  /*10e0*/  I2F.RP R2, UR12 ;  /* 0x0000000c00027d06 */ /* 0x000e2c0008209400 */
[----:B------:R-:W-:-:S06]  /*10f0*/  UIADD3 UR6, -UR10, UR6, URZ ;  /* 0x000000060a067290 */ /* 0x000fcc000fffe13f */
[----:B------:R-:W-:Y:S01]  /*1100*/  IMAD.U32 R0, RZ, RZ, UR6 ;  /* 0x00000006ff007e24 */ /* 0x000fe2000f8e00ff */
[----:B------:R-:W-:Y:S01]  /*1110*/  ULOP3.LUT UR6, UR6, UR11, URZ, 0x3c, !UPT ;  /* 0x0000000b06067292 */ /* 0x000fe2000f8e3c3f */
[----:B0-----:R-:W0:Y:S03]  /*1120*/  MUFU.RCP R2, R2 ;  /* 0x0000000200027308 */ /* 0x001e260000001000 */
[----:B------:R-:W-:-:S04]  /*1130*/  IABS R0, R0 ;  /* 0x0000000000007213 */ /* 0x000fc80000000000 */
[----:B------:R-:W-:Y:S01]  /*1140*/  R2UR UR9, R0 ;  /* 0x00000000000972ca */ /* 0x000fe200000e0000 */
[----:B------:R-:W-:Y:S02]  /*1150*/  IMAD.MOV.U32 R0, RZ, RZ, R4 ;  /* 0x000000ffff007224 */ /* 0x000fe400078e0004 */
[----:B0-----:R-:W-:-:S06]  /*1160*/  VIADD R3, R2, 0xffffffe ;  /* 0x0ffffffe02037836 */ /* 0x001fcc0000000000 */
        /* <DEDUP_REMOVED lines=18> */
.L_x_998:
[----:B------:R-:W-:Y:S02]  /*1290*/  UIMAD UR5, UR7, UR4, UR10 ;  /* 0x00000004070572a4 */ /* 0x000fe4000f8e020a */
[----:B------:R-:W-:Y:S01]  /*12a0*/  IMAD.U32 R0, RZ, RZ, UR4 ;  /* 0x00000004ff007e24 */ /* 0x000fe2000f8e00ff */
[----:B------:R-:W-:Y:S01]  /*12b0*/  PLOP3.LUT P0, PT, PT, PT, PT, 0x80, 0x0 ;  /* 0x000000000000781c */ /* 0x000fe20003f0f070 */
[----:B------:R-:W-:Y:S01]  /*12c0*/  IMAD.MOV.U32 R2, RZ, RZ, RZ ;  /* 0x000000ffff027224 */ /* 0x000fe200078e00ff */
[----:B------:R-:W-:Y:S02]  /*12d0*/  CS2R R150, SRZ ;  /* 0x0000000000967805 */ /* 0x000fe4000001ff00 */
[----:B------:R-:W-:Y:S02]  /*12e0*/  CS2R R148, SRZ ;  /* 0x0000000000947805 */ /* 0x000fe4000001ff00 */
[----:B------:R-:W-:Y:S01]  /*12f0*/  VIADDMNMX R203, R0, UR5, R203, PT ;  /* 0x0000000500cb7c46 */ /* 0x000fe2000b8001cb */
[----:B------:R-:W-:Y:S01]  /*1300*/  IMAD.MOV.U32 R0, RZ, RZ, RZ ;  /* 0x000000ffff007224 */ /* 0x000fe200078e00ff */
[----:B------:R-:W-:-:S02]  /*1310*/  MOV R200, UR5 ;  /* 0x0000000500c87c02 */ /* 0x000fc40008000f00 */
[----:B------:R-:W-:Y:S02]  /*1320*/  CS2R R146, SRZ ;  /* 0x0000000000927805 */ /* 0x000fe4000001ff00 */
[----:B------:R-:W-:Y:S02]  /*1330*/  ISETP.GT.AND P1, PT, R203, UR5, PT ;  /* 0x00000005cb007c0c */ /* 0x000fe4000bf24270 */
        /* <DEDUP_REMOVED lines=66> */
[----:B------:R-:W-:-:S05]  /*1760*/  SHF.R.S32.HI R58, RZ, 0x7, R57 ;  /* 0x00000007ff3a7819 */ /* 0x000fca0000011439 */
        /* <DEDUP_REMOVED lines=19> */
[----:B------:R-:W-:Y:S01]  /*18a0*/  MOV R5, UR5 ;  /* 0x0000000500057c02 */ /* 0x000fe20008000f00 */
[----:B------:R-:W-:Y:S01]  /*18b0*/  ULDC.64 UR4, c[0x4][0x140] ;  /* 0x0100500000047ab9 */ /* 0x000fe20000000a00 */
[----:B------:R-:W-:Y:S01]  /*18c0*/  IMAD.U32 R10, RZ, RZ, UR6 ;  /* 0x00000006ff0a7e24 */ /* 0x000fe2000f8e00ff */
[----:B------:R-:W-:Y:S01]  /*18d0*/  MOV R11, UR7 ;  /* 0x00000007000b7c02 */ /* 0x000fe20008000f00 */
[----:B------:R-:W-:Y:S02]  /*18e0*/  IMAD.U32 R6, RZ, RZ, UR4 ;  /* 0x00000004ff067e24 */ /* 0x000fe4000f8e00ff */
[----:B------:R-:W-:-:S02]  /*18f0*/  IMAD.U32 R7, RZ, RZ, UR5 ;  /* 0x00000005ff077e24 */ /* 0x000fc4000f8e00ff */
[----:B------:R-:W-:Y:S02]  /*1900*/  IMAD.MOV.U32 R8, RZ, RZ, 0x70 ;  /* 0x00000070ff087424 */ /* 0x000fe400078e00ff */
[----:B------:R-:W-:Y:S02]  /*1910*/  IMAD.MOV.U32 R12, RZ, RZ, 0x1 ;  /* 0x00000001ff0c7424 */ /* 0x000fe400078e00ff */
[----:B0-----:R-:W-:-:S07]  /*1920*/  IMAD.MOV.U32 R13, RZ, RZ, RZ ;  /* 0x000000ffff0d7224 */ /* 0x001fce00078e00ff */
[----:B------:R-:W-:-:S07]  /*1930*/  LEPC R20, `(.L_x_1000) ;  /* 0x000000001014794e */ /* 0x000fce0000000000 */
[----:B-1----:R-:W-:Y:S05]  /*1940*/  CALL.ABS.NOINC R2 ;  /* 0x0000000002007343 */ /* 0x002fea0003c00000 */
.L_x_1000:
[----:B------:R-:W-:Y:S02]  /*1950*/  R2UR UR4, R16 ;  /* 0x00000000100472ca */ /* 0x000fe400000e0000 */
[----:B------:R-:W-:-:S11]  /*1960*/  SHF.L.U32 R0, RZ, 0x1f, RZ ;  /* 0x0000001fff007819 */ /* 0x000fd600000006ff */
[----:B------:R-:W0:Y:S02]  /*1970*/  SYNCS.PHASECHK.TRANS64.TRYWAIT P0, [UR4+0x30800], R0 ;  /* 0x03080000ff0075a7 */ /* 0x000e240008000144 */
[----:B0-----:R-:W-:Y:S05]  /*1980*/  @!P0 BRA `(.L_x_1001) ;  /* 0x0000012400f88947 */ /* 0x001fea0003800000 */
.L_x_1134:
[----:B------:R-:W2:Y:S02]  /*1990*/  LDL R2, [R1+0x4] ;  /* 0x0000040001027983 */ /* 0x000ea40000100800 */
[----:B--2---:R-:W-:-:S13]  /*19a0*/  R2UR UR4, R2 ;  /* 0x00000000020472ca */ /* 0x004fda00000e0000 */
[----:B------:R-:W-:-:S06]  /*19b0*/  ULOP3.LUT UR4, UR4, 0x1, URZ, 0xfc, !UPT ;  /* 0x0000000104047892 */ /* 0x000fcc000f8efc3f */
[----:B------:R-:W-:-:S04]  /*19c0*/  MOV R2, UR4 ;  /* 0x0000000400027c02 */ /* 0x000fc80008000f00 */
[----:B------:R-:W-:-:S13]  /*19d0*/  ISETP.NE.AND P0, PT, R2, 0x3, PT ;  /* 0x000000030200780c */ /* 0x000fda0003f05270 */
[----:B------:R-:W-:Y:S05]  /*19e0*/  @!P0 BRA `(.L_x_1002) ;  /* 0x0000000000048947 */ /* 0x000fea0003800000 */
[----:B------:R-:W-:Y:S01]  /*19f0*/  BPT.TRAP 0x1 ;  /* 0x000000040000795c */ /* 0x000fe20000300000 */
.L_x_1002:
[----:B------:R-:W-:-:S13]  /*1a00*/  R2UR UR4, R16 ;  /* 0x00000000100472ca */ /* 0x000fda00000e0000 */
[----:B------:R1:W2:Y:S01]  /*1a10*/  SYNCS.PHASECHK.TRANS64.TRYWAIT P1, [UR4+0x30830], R0 ;  /* 0x03083000ff0075a7 */ /* 0x0002a20008020144 */
[----:B------:R-:W-:Y:S05]  /*1a20*/  @!P0 BRA `(.L_x_1003) ;  /* 0x0000000000048947 */ /* 0x000fea0003800000 */
[----:B------:R-:W-:Y:S01]  /*1a30*/  BPT.TRAP 0x1 ;  /* 0x000000040000795c */ /* 0x000fe20000300000 */
.L_x_1003:
[----:B------:R-:W-:-:S05]  /*1a40*/  IMAD.U32 R6, RZ, RZ, UR36 ;  /* 0x00000024ff067e24 */ /* 0x000fca000f8e00ff */
[----:B------:R-:W-:Y:S01]  /*1a50*/  LOP3.LUT R6, R6, 0x10000, RZ, 0xfc, !PT ;  /* 0x0001000006067812 */ /* 0x000fe200078efcff */
[----:B--2---:R-:W-:Y:S06]  /*1a60*/  @P1 BRA `(.L_x_1004) ;  /* 0x00000000000c1947 */ /* 0x004fec0003800000 */
[----:B------:R-:W-:-:S13]  /*1a70*/  R2UR UR4, R16 ;  /* 0x00000000100472ca */ /* 0x000fda00000e0000 */
[----:B------:R-:W2:Y:S02]  /*1a80*/  SYNCS.PHASECHK.TRANS64.TRYWAIT P1, [UR4+0x30830], R0 ;  /* 0x03083000ff0075a7 */ /* 0x000ea40008020144 */
[----:B--2---:R-:W-:Y:S05]  /*1a90*/  @!P1 BRA `(.L_x_1005) ;  /* 0x0000012400d09947 */ /* 0x004fea0003800000 */
.L_x_1004:
[----:B------:R-:W-:Y:S05]  /*1aa0*/  WARPSYNC.ALL ;  /* 0x0000000000007948 */ /* 0x000fea0003800000 */
[----:B------:R-:W-:Y:S01]  /*1ab0*/  IMAD.MOV.U32 R7, RZ, RZ, 0x40000040 ;  /* 0x40000040ff077424 */ /* 0x000fe200078e00ff */
[----:B------:R-:W-:Y:S01]  /*1ac0*/  R2UR UR4, R16 ;  /* 0x00000000100472ca */ /* 0x000fe200000e0000 */
[----:B------:R-:W-:Y:S01]  /*1ad0*/  WARPGROUP.ARRIVE ;  /* 0x00000000000079c5 */ /* 0x000fe20000000000 */
[----:B------:R-:W-:Y:S01]  /*1ae0*/  R2UR UR8, R6 ;  /* 0x00000000060872ca */ /* 0x000fe200000e0000 */
[----:B------:R-:W-:Y:S01]  /*1af0*/  UMOV UR11, 0x40000040 ;  /* 0x40000040000b7882 */ /* 0x000fe20000000000 */
[----:B------:R-:W-:Y:S01]  /*1b00*/  R2UR UR9, R7 ;  /* 0x00000000070972ca */ /* 0x000fe200000e0000 */
[----:B------:R-:W-:Y:S01]  /*1b10*/  UMOV UR13, 0x40000040 ;  /* 0x40000040000d7882 */ /* 0x000fe20000000000 */
[----:B------:R-:W-:Y:S01]  /*1b20*/  UMOV UR7, 0x40000040 ;  /* 0x4000004000077882 */ /* 0x000fe20000000000 */
[----:B------:R-:W-:Y:S01]  /*1b30*/  UMOV UR5, UR13 ;  /* 0x0000000d00057c82 */ /* 0x000fe20008000000 */
[----:B------:R-:W-:Y:S01]  /*1b40*/  IMAD.U32 R11, RZ, RZ, UR13 ;  /* 0x0000000dff0b7e24 */ /* 0x000fe2000f8e00ff */
[----:B------:R-:W-:Y:S01]  /*1b50*/  UMOV UR13, 0x40000040 ;  /* 0x40000040000d7882 */ /* 0x000fe20000000000 */
[----:B------:R-:W-:Y:S01]  /*1b60*/  UMOV UR15, 0x40000040 ;  /* 0x40000040000f7882 */ /* 0x000fe20000000000 */
[----:B------:R-:W-:Y:S01]  /*1b70*/  UMOV UR17, 0x40000040 ;  /* 0x4000004000117882 */ /* 0x000fe20000000000 */
[----:B------:R-:W-:Y:S01]  /*1b80*/  UMOV UR21, 0x40000040 ;  /* 0x4000004000157882 */ /* 0x000fe20000000000 */
[----:B------:R-:W-:Y:S01]  /*1b90*/  UIADD3 UR4, UR4, 0x20400, URZ ;  /* 0x0002040004047890 */ /* 0x000fe2000fffe03f */
[----:B------:R-:W-:Y:S01]  /*1ba0*/  UMOV UR25, 0x40000040 ;  /* 0x4000004000197882 */ /* 0x000fe20000000000 */
[----:B------:R-:W-:-:S02]  /*1bb0*/  UMOV UR29, 0x40000040 ;  /* 0x40000040001d7882 */ /* 0x000fc40000000000 */
[----:B------:R-:W-:Y:S01]  /*1bc0*/  USHF.R.U32.HI UR4, URZ, 0x4, UR4 ;  /* 0x000000043f047899 */ /* 0x000fe20008011604 */
[----:B------:R-:W-:Y:S01]  /*1bd0*/  UMOV UR33, 0x40000040 ;  /* 0x4000004000217882 */ /* 0x000fe20000000000 */
[----:B------:R-:W-:Y:S02]  /*1be0*/  UMOV UR37, 0x40000040 ;  /* 0x4000004000257882 */ /* 0x000fe40000000000 */
[----:B------:R-:W-:Y:S01]  /*1bf0*/  ULOP3.LUT UR4, UR4, 0x3fff, URZ, 0xc0, !UPT ;  /* 0x00003fff04047892 */ /* 0x000fe2000f8ec03f */
[----:B------:R-:W-:Y:S01]  /*1c00*/  UMOV UR41, 0x40000040 ;  /* 0x4000004000297882 */ /* 0x000fe20000000000 */
[----:B------:R-:W-:Y:S02]  /*1c10*/  UMOV UR45, 0x40000040 ;  /* 0x40000040002d7882 */ /* 0x000fe40000000000 */
[----:B------:R-:W-:Y:S01]  /*1c20*/  ULOP3.LUT UR18, UR4, 0x10000, URZ, 0xfc, !UPT ;  /* 0x0001000004127892 */ /* 0x000fe2000f8efc3f */
[----:B------:R-:W-:Y:S01]  /*1c30*/  UMOV UR49, 0x40000040 ;  /* 0x4000004000317882 */ /* 0x000fe20000000000 */
[----:B------:R-:W-:-:S02]  /*1c40*/  UMOV UR53, 0x40000040 ;  /* 0x4000004000357882 */ /* 0x000fc40000000000 */
[----:B------:R-:W-:Y:S02]  /*1c50*/  UIADD3 UR6, UR18, 0x2, URZ ;  /* 0x0000000212067890 */ /* 0x000fe4000fffe03f */
[----:B------:R-:W-:Y:S02]  /*1c60*/  UIADD3 UR14, UR18, 0x200, URZ ;  /* 0x00000200120e7890 */ /* 0x000fe4000fffe03f */
[----:B------:R-:W-:Y:S01]  /*1c70*/  IMAD.U32 R20, RZ, RZ, UR18 ;  /* 0x00000012ff147e24 */ /* 0x000fe2000f8e00ff */
[----:B------:R-:W-:Y:S02]  /*1c80*/  UMOV UR10, UR18 ;  /* 0x00000012000a7c82 */ /* 0x000fe40008000000 */
[----:B------:R-:W-:Y:S01]  /*1c90*/  HGMMA.64x64x16.F32 R24, gdesc[UR8], RZ, !UPT, gsb0 ;  /* 0x00e00000081879f0 */ /* 0x000fe2000c0008ff */
[----:B------:R-:W-:Y:S01]  /*1ca0*/  R2UR UR10, R6 ;  /* 0x00000000060a72ca */ /* 0x000fe200000e0000 */
[----:B------:R-:W-:Y:S02]  /*1cb0*/  UMOV UR9, 0x40000040 ;  /* 0x4000004000097882 */ /* 0x000fe40000000000 */
[----:B------:R-:W-:-:S10]  /*1cc0*/  IMAD.U32 R15, RZ, RZ, UR9 ;  /* 0x00000009ff0f7e24 */ /* 0x000fd4000f8e00ff */
[----:B------:R-:W-:Y:S02]  /*1cd0*/  UIADD3 UR4, UR10, 0x2, URZ ;  /* 0x000000020a047890 */ /* 0x000fe4000fffe03f */
[----:B------:R-:W-:Y:S02]  /*1ce0*/  UIADD3 UR16, UR10, 0x402, URZ ;  /* 0x000004020a107890 */ /* 0x000fe4000fffe03f */
[----:B------:R-:W-:Y:S02]  /*1cf0*/  UIADD3 UR20, UR10, 0x404, URZ ;  /* 0x000004040a147890 */ /* 0x000fe4000fffe03f */
[----:B------:R-:W-:Y:S01]  /*1d00*/  UIADD3 UR24, UR10, 0x406, URZ ;  /* 0x000004060a187890 */ /* 0x000fe2000fffe03f */
[----:B------:R-:W-:Y:S01]  /*1d10*/  UMOV UR12, UR4 ;  /* 0x00000004000c7c82 */ /* 0x000fe20008000000 */
[----:B------:R-:W-:Y:S01]  /*1d20*/  UIADD3 UR28, UR10, 0x800, URZ ;  /* 0x000008000a1c7890 */ /* 0x000fe2000fffe03f */
[----:B------:R-:W-:Y:S01]  /*1d30*/  MOV R10, UR12 ;  /* 0x0000000c000a7c02 */ /* 0x000fe20008000f00 */
[----:B------:R-:W-:Y:S01]  /*1d40*/  UMOV UR4, UR12 ;  /* 0x0000000c00047c82 */ /* 0x000fe20008000000 */
[----:B------:R-:W-:-:S02]  /*1d50*/  UIADD3 UR12, UR10, 0x400, URZ ;  /* 0x000004000a0c7890 */ /* 0x000fc4000fffe03f */
[----:B------:R-:W-:Y:S02]  /*1d60*/  UIADD3 UR32, UR10, 0x802, URZ ;  /* 0x000008020a207890 */ /* 0x000fe4000fffe03f */
[----:B------:R-:W-:Y:S02]  /*1d70*/  UIADD3 UR36, UR10, 0x804, URZ ;  /* 0x000008040a247890 */ /* 0x000fe4000fffe03f */
[----:B------:R-:W-:Y:S02]  /*1d80*/  UIADD3 UR40, UR10, 0x806, URZ ;  /* 0x000008060a287890 */ /* 0x000fe4000fffe03f */
[----:B------:R-:W-:Y:S02]  /*1d90*/  UIADD3 UR44, UR10, 0xc00, URZ ;  /* 0x00000c000a2c7890 */ /* 0x000fe4000fffe03f */
[----:B------:R-:W-:Y:S02]  /*1da0*/  UIADD3 UR48, UR10, 0xc02, URZ ;  /* 0x00000c020a307890 */ /* 0x000fe4000fffe03f */
[----:B------:R-:W-:Y:S01]  /*1db0*/  UIADD3 UR52, UR10, 0xc04, URZ ;  /* 0x00000c040a347890 */ /* 0x000fe2000fffe03f */
[----:B------:R-:W-:-:S02]  /*1dc0*/  WARPGROUP.DEPBAR.LE gsb0, 0x0 ;  /* 0x00008000000079c5 */ /* 0x000fc40000010000 */
[----:B------:R-:W-:-:S06]  /*1dd0*/  WARPGROUP.ARRIVE ;  /* 0x00000000000079c5 */ /* 0x000fcc0000000000 */
[----:B------:R-:W-:Y:S01]  /*1de0*/  HGMMA.64x64x16.F32 R24, gdesc[UR4], R24, gsb0 ;  /* 0x00e00000041879f0 */ /* 0x000fe20008000818 */
[----:B------:R-:W-:Y:S02]  /*1df0*/  UIADD3 UR4, UR10, 0x4, URZ ;  /* 0x000000040a047890 */ /* 0x000fe4000fffe03f */
[----:B------:R-:W-:Y:S01]  /*1e00*/  UIADD3 UR6, UR18, 0x4, URZ ;  /* 0x0000000412067890 */ /* 0x000fe2000fffe03f */
[----:B------:R-:W-:Y:S01]  /*1e10*/  UMOV UR5, UR9 ;  /* 0x0000000900057c82 */ /* 0x000fe20008000000 */
[----:B------:R-:W-:Y:S01]  /*1e20*/  UMOV UR7, 0x40000040 ;  /* 0x4000004000077882 */ /* 0x000fe20000000000 */
[----:B------:R-:W-:Y:S02]  /*1e30*/  UMOV UR9, 0x40000040 ;  /* 0x4000004000097882 */ /* 0x000fe40000000000 */
[----:B------:R-:W-:Y:S02]  /*1e40*/  UMOV UR8, UR4 ;  /* 0x0000000400087c82 */ /* 0x000fe40008000000 */
[----:B------:R-:W-:Y:S01]  /*1e50*/  UMOV UR4, UR8 ;  /* 0x0000000800047c82 */ /* 0x000fe20008000000 */
[----:B------:R-:W-:Y:S01]  /*1e60*/  IMAD.U32 R14, RZ, RZ, UR8 ;  /* 0x00000008ff0e7e24 */ /* 0x000fe2000f8e00ff */
[----:B------:R-:W-:-:S02]  /*1e70*/  UIADD3 UR8, UR10, 0x6, URZ ;  /* 0x000000060a087890 */ /* 0x000fc4000fffe03f */
[----:B------:R-:W-:Y:S01]  /*1e80*/  UIADD3 UR10, UR10, 0xc06, URZ ;  /* 0x00000c060a0a7890 */ /* 0x000fe2000fffe03f */
[----:B------:R-:W-:Y:S02]  /*1e90*/  WARPGROUP.DEPBAR.LE gsb0, 0x0 ;  /* 0x00008000000079c5 */ /* 0x000fe40000010000 */
[----:B------:R-:W-:-:S06]  /*1ea0*/  WARPGROUP.ARRIVE ;  /* 0x00000000000079c5 */ /* 0x000fcc0000000000 */
[----:B------:R-:W-:Y:S01]  /*1eb0*/  HGMMA.64x64x16.F32 R24, gdesc[UR4], R24, gsb0 ;  /* 0x00e00000041879f0 */ /* 0x000fe20008000818 */
[----:B------:R-:W-:Y:S01]  /*1ec0*/  UIADD3 UR6, UR18, 0x6, URZ ;  /* 0x0000000612067890 */ /* 0x000fe2000fffe03f */
[----:B------:R-:W-:Y:S01]  /*1ed0*/  UMOV UR4, UR8 ;  /* 0x0000000800047c82 */ /* 0x000fe20008000000 */
[----:B------:R-:W-:Y:S01]  /*1ee0*/  UMOV UR5, UR9 ;  /* 0x0000000900057c82 */ /* 0x000fe20008000000 */
[----:B------:R-:W-:Y:S01]  /*1ef0*/  UMOV UR7, 0x40000040 ;  /* 0x4000004000077882 */ /* 0x000fe20000000000 */
        /* <DEDUP_REMOVED lines=9> */
[----:B------:R-:W-:Y:S03]  /*1f90*/  HGMMA.64x64x16.F32 R24, gdesc[UR12], R24, gsb0 ;  /* 0x00e000000c1879f0 */ /* 0x000fe60008000818 */
        /* <DEDUP_REMOVED lines=68> */
[----:B------:R-:W-:Y:S01]  /*23e0*/  UMOV UR5, 0x40000040 ;  /* 0x4000004000057882 */ /* 0x000fe20000000000 */
[----:B------:R-:W-:Y:S01]  /*23f0*/  UMOV UR7, 0x40000040 ;  /* 0x4000004000077882 */ /* 0x000fe20000000000 */
[----:B------:R-:W-:Y:S01]  /*2400*/  MOV R12, UR4 ;  /* 0x00000004000c7c02 */ /* 0x000fe20008000f00 */
[----:B------:R-:W-:Y:S01]  /*2410*/  IMAD.U32 R13, RZ, RZ, UR5 ;  /* 0x00000005ff0d7e24 */ /* 0x000fe2000f8e00ff */
[----:B------:R-:W-:Y:S02]  /*2420*/  WARPGROUP.DEPBAR.LE gsb0, 0x0 ;  /* 0x00008000000079c5 */ /* 0x000fe40000010000 */
[----:B------:R-:W-:-:S06]  /*2430*/  WARPGROUP.ARRIVE ;  /* 0x00000000000079c5 */ /* 0x000fcc0000000000 */
[----:B------:R-:W-:Y:S03]  /*2440*/  HGMMA.64x64x16.F32 R24, gdesc[UR4], R24, gsb0 ;  /* 0x00e00000041879f0 */ /* 0x000fe60008000818 */
[----:B------:R-:W-:Y:S02]  /*2450*/  WARPGROUP.DEPBAR.LE gsb0, 0x0 ;  /* 0x00008000000079c5 */ /* 0x000fe40000010000 */
[----:B------:R-:W-:Y:S05]  /*2460*/  @!P0 BRA `(.L_x_1006) ;  /* 0x0000000000048947 */ /* 0x000fea0003800000 */
[----:B------:R-:W-:Y:S01]  /*2470*/  BPT.TRAP 0x1 ;  /* 0x000000040000795c */ /* 0x000fe20000300000 */
.L_x_1006:
[----:B01----:R-:W-:Y:S01]  /*2480*/  LOP3.LUT R0, R57, 0xffffff80, RZ, 0xc0, !PT ;  /* 0xffffff8039007812 */ /* 0x003fe200078ec0ff */
[----:B------:R-:W-:Y:S01]  /*2490*/  ULDC UR11, c[0x0][0x2f0] ;  /* 0x0000bc00000b7ab9 */ /* 0x000fe20000000800 */
[----:B------:R-:W-:Y:S01]  /*24a0*/  R2UR UR5, R23 ;  /* 0x00000000170572ca */ /* 0x000fe200000e0000 */
[----:B------:R-:W-:Y:S01]  /*24b0*/  ULDC UR14, c[0x0][0x9e0] ;  /* 0x00027800000e7ab9 */ /* 0x000fe20000000800 */
[----:B------:R-:W-:Y:S01]  /*24c0*/  LEA.HI R56, R56, R19, RZ, 0x2 ;  /* 0x0000001338387211 */ /* 0x000fe200078f10ff */
[----:B------:R-:W-:Y:S01]  /*24d0*/  IMAD.IADD R0, R19, 0x1, -R0 ;  /* 0x0000000113007824 */ /* 0x000fe200078e0a00 */
[----:B------:R-:W-:Y:S02]  /*24e0*/  LEA.HI R5, R58, R58, RZ, 0x1 ;  /* 0x0000003a3a057211 */ /* 0x000fe400078f08ff */
[----:B------:R-:W-:Y:S02]  /*24f0*/  LOP3.LUT R56, R56, 0xfffffffc, RZ, 0xc0, !PT ;  /* 0xfffffffc38387812 */ /* 0x000fe400078ec0ff */
[----:B------:R-:W-:-:S02]  /*2500*/  SHF.R.S32.HI R3, RZ, 0x1f, R0 ;  /* 0x0000001fff037819 */ /* 0x000fc40000011400 */
[----:B------:R-:W-:Y:S01]  /*2510*/  LOP3.LUT R5, R5, 0x3fffffe, RZ, 0xc0, !PT ;  /* 0x03fffffe05057812 */ /* 0x000fe200078ec0ff */
[----:B------:R-:W-:Y:S01]  /*2520*/  IMAD.IADD R56, R19, 0x1, -R56 ;  /* 0x0000000113387824 */ /* 0x000fe200078e0a38 */
[CC--:B------:R-:W-:Y:S01]  /*2530*/  LEA.HI R2, R3.reuse, R0.reuse, RZ, 0x2 ;  /* 0x0000000003027211 */ /* 0x0c0fe200078f10ff */
[----:B------:R-:W-:Y:S01]  /*2540*/  UISETP.NE.AND UP1, UPT, UR5, URZ, UPT ;  /* 0x0000003f0500728c */ /* 0x000fe2000bf25270 */
[----:B------:R-:W-:Y:S02]  /*2550*/  LEA.HI R4, R3, R0, RZ, 0x5 ;  /* 0x0000000003047211 */ /* 0x000fe400078f28ff */
[--C-:B------:R-:W-:Y:S01]  /*2560*/  SHF.R.S32.HI R3, RZ, 0x2, R2.reuse ;  /* 0x00000002ff037819 */ /* 0x100fe20000011402 */
[----:B------:R-:W-:Y:S01]  /*2570*/  ULDC UR5, c[0x0][0x9d8] ;  /* 0x0002760000057ab9 */ /* 0x000fe20000000800 */
[----:B------:R-:W-:Y:S01]  /*2580*/  SHF.R.S32.HI R8, RZ, 0x1f, R2 ;  /* 0x0000001fff087819 */ /* 0x000fe20000011402 */
[----:B------:R-:W-:Y:S01]  /*2590*/  FMUL.FTZ R26, R26, UR5 ;  /* 0x000000051a1a7c20 */ /* 0x000fe20008410000 */
[----:B------:R-:W-:Y:S01]  /*25a0*/  SHF.R.S32.HI R4, RZ, 0x5, R4 ;  /* 0x00000005ff047819 */ /* 0x000fe20000011404 */
[----:B------:R-:W-:Y:S01]  /*25b0*/  FMUL.FTZ R34, R34, UR5 ;  /* 0x0000000522227c20 */ /* 0x000fe20008410000 */
[-C--:B------:R-:W-:Y:S01]  /*25c0*/  LEA.HI R8, R8, R3.reuse, RZ, 0x3 ;  /* 0x0000000308087211 */ /* 0x080fe200078f18ff */
[----:B------:R-:W0:Y:S01]  /*25d0*/  MUFU.TANH R59, R26 ;  /* 0x0000001a003b7308 */ /* 0x000e220000002400 */
[----:B------:R-:W-:Y:S01]  /*25e0*/  LEA R9, R4, UR38, 0x4 ;  /* 0x0000002604097c11 */ /* 0x000fe2000f8e20ff */
[----:B------:R-:W-:Y:S01]  /*25f0*/  @UP1 ULDC UR6, c[0x0][0x450] ;  /* 0x0001140000061ab9 */ /* 0x000fe20000000800 */
[----:B------:R-:W-:Y:S01]  /*2600*/  LOP3.LUT R8, R8, 0xfffffff8, RZ, 0xc0, !PT ;  /* 0xfffffff808087812 */ /* 0x000fe200078ec0ff */
[----:B------:R-:W-:Y:S01]  /*2610*/  FMUL.FTZ R24, R24, UR5 ;  /* 0x0000000518187c20 */ /* 0x000fe20008410000 */
[----:B------:R-:W-:Y:S01]  /*2620*/  LEA.HI R4, R56, R56, RZ, 0x1 ;  /* 0x0000003838047211 */ /* 0x000fe200078f08ff */
[----:B------:R-:W-:Y:S01]  /*2630*/  FMUL.FTZ R25, R25, UR5 ;  /* 0x0000000519197c20 */ /* 0x000fe20008410000 */
[----:B------:R-:W-:Y:S01]  /*2640*/  R2UR UR4, R22 ;  /* 0x00000000160472ca */ /* 0x000fe200000e0000 */
[----:B------:R1:W2:Y:S01]  /*2650*/  MUFU.TANH R26, R34 ;  /* 0x00000022001a7308 */ /* 0x0002a20000002400 */
[----:B------:R-:W-:Y:S01]  /*2660*/  IADD3 R8, R9, R3, -R8 ;  /* 0x0000000309087210 */ /* 0x000fe20007ffe808 */
[----:B------:R-:W-:Y:S01]  /*2670*/  FMUL.FTZ R27, R27, UR5 ;  /* 0x000000051b1b7c20 */ /* 0x000fe20008410000 */
[----:B------:R-:W-:Y:S01]  /*2680*/  IADD3 R5, R58, -R5, RZ ;  /* 0x800000053a057210 */ /* 0x000fe20007ffe0ff */
[----:B------:R-:W-:Y:S01]  /*2690*/  FMUL.FTZ R28, R28, UR5 ;  /* 0x000000051c1c7c20 */ /* 0x000fe20008410000 */
[----:B------:R-:W-:Y:S01]  /*26a0*/  LOP3.LUT R3, R4, 0x1ffffffe, RZ, 0xc0, !PT ;  /* 0x1ffffffe04037812 */ /* 0x000fe200078ec0ff */
[----:B------:R-:W-:Y:S01]  /*26b0*/  FMUL.FTZ R29, R29, UR5 ;  /* 0x000000051d1d7c20 */ /* 0x000fe20008410000 */
[----:B------:R-:W-:Y:S01]  /*26c0*/  PLOP3.LUT P1, PT, PT, PT, UP1, 0x80, 0x0 ;  /* 0x000000000000781c */ /* 0x000fe20003f2f018 */
[----:B------:R-:W-:Y:S01]  /*26d0*/  IMAD R8, R5, 0x40, R8 ;  /* 0x0000004005087824 */ /* 0x000fe200078e0208 */
[----:B------:R-:W-:Y:S01]  /*26e0*/  R2UR UR7, R16 ;  /* 0x00000000100772ca */ /* 0x000fe200000e0000 */
[----:B------:R-:W-:Y:S01]  /*26f0*/  IMAD.IADD R3, R56, 0x1, -R3 ;  /* 0x0000000138037824 */ /* 0x000fe200078e0a03 */
[----:B------:R-:W-:Y:S01]  /*2700*/  PLOP3.LUT P2, PT, PT, PT, UP1, 0x80, 0x0 ;  /* 0x000000000000781c */ /* 0x000fe20003f4f018 */
[----:B------:R-:W-:Y:S01]  /*2710*/  UISETP.NE.AND UP0, UPT, UR4, URZ, UPT ;  /* 0x0000003f0400728c */ /* 0x000fe2000bf05270 */
[----:B------:R-:W-:Y:S01]  /*2720*/  LOP3.LUT R5, R2, 0x7ffffffc, RZ, 0xc0, !PT ;  /* 0x7ffffffc02057812 */ /* 0x000fe200078ec0ff */
[----:B------:R-:W-:Y:S01]  /*2730*/  IMAD R19, R3, 0x8, R8 ;  /* 0x0000000803137824 */ /* 0x000fe200078e0208 */
[----:B------:R-:W-:Y:S01]  /*2740*/  @UP1 ULDC UR4, c[0x0][0x44c] ;  /* 0x0001130000041ab9 */ /* 0x000fe20000000800 */
[----:B------:R-:W-:-:S02]  /*2750*/  IMAD.MOV.U32 R8, RZ, RZ, -0x40 ;  /* 0xffffffc0ff087424 */ /* 0x000fc400078e00ff */
[----:B------:R-:W-:Y:S01]  /*2760*/  FMUL.FTZ R30, R30, UR5 ;  /* 0x000000051e1e7c20 */ /* 0x000fe20008410000 */
[----:B------:R-:W-:Y:S01]  /*2770*/  IMAD.IADD R5, R0, 0x1, -R5 ;  /* 0x0000000100057824 */ /* 0x000fe200078e0a05 */
[----:B------:R-:W-:Y:S01]  /*2780*/  MOV R3, R19 ;  /* 0x0000001300037202 */ /* 0x000fe20000000f00 */
[----:B------:R-:W-:-:S04]  /*2790*/  @P1 IMAD.HI.U32 R4, R19, UR4, RZ ;  /* 0x0000000413041c27 */ /* 0x000fc8000f8e00ff */
[----:B------:R-:W-:Y:S01]  /*27a0*/  FMUL.FTZ R31, R31, UR5 ;  /* 0x000000051f1f7c20 */ /* 0x000fe20008410000 */
[----:B------:R-:W-:Y:S01]  /*27b0*/  UIADD3 UR4, UR7, 0x30840, URZ ;  /* 0x0003084007047890 */ /* 0x000fe2000fffe03f */
[----:B------:R-:W3:Y:S01]  /*27c0*/  S2UR UR7, SR_CgaCtaId ;  /* 0x00000000000779c3 */ /* 0x000ee20000008800 */
[----:B-1----:R-:W-:Y:S01]  /*27d0*/  IMAD R34, R203, R8, 0x40 ;  /* 0x00000040cb227424 */ /* 0x002fe200078e0208 */
[----:B------:R-:W-:Y:S01]  /*27e0*/  @P2 SHF.R.U32.HI R3, RZ, UR6, R4 ;  /* 0x00000006ff032c19 */ /* 0x000fe20008011604 */
[----:B------:R-:W-:Y:S01]  /*27f0*/  FMUL.FTZ R32, R32, UR5 ;  /* 0x0000000520207c20 */ /* 0x000fe20008410000 */
[----:B------:R-:W-:Y:S01]  /*2800*/  FMUL.FTZ R33, R33, UR5 ;  /* 0x0000000521217c20 */ /* 0x000fe20008410000 */
[----:B------:R-:W-:Y:S02]  /*2810*/  VIADD R0, R34, 0x1 ;  /* 0x0000000122007836 */ /* 0x000fe40000000000 */
[----:B------:R-:W-:Y:S01]  /*2820*/  FMUL.FTZ R35, R35, UR5 ;  /* 0x0000000523237c20 */ /* 0x000fe20008410000 */
[----:B------:R-:W1:Y:S01]  /*2830*/  SHFL.IDX PT, R4, R3, RZ, 0x1c1f ;  /* 0x001c1fff03047589 */ /* 0x000e6200000e0000 */
[----:B------:R-:W-:Y:S01]  /*2840*/  FMUL.FTZ R36, R36, UR5 ;  /* 0x0000000524247c20 */ /* 0x000fe20008410000 */
        /* <DEDUP_REMOVED lines=15> */
[----:B---3--:R-:W-:Y:S01]  /*2940*/  UPRMT UR4, UR7, 0x654, UR4 ;  /* 0x0000065407047896 */ /* 0x008fe20008000004 */
[----:B------:R-:W-:Y:S01]  /*2950*/  FMUL.FTZ R52, R52, UR5 ;  /* 0x0000000534347c20 */ /* 0x000fe20008410000 */
[----:B------:R-:W-:Y:S01]  /*2960*/  FMUL.FTZ R53, R53, UR5 ;  /* 0x0000000535357c20 */ /* 0x000fe20008410000 */
[----:B------:R-:W-:Y:S01]  /*2970*/  FMUL.FTZ R54, R54, UR5 ;  /* 0x0000000536367c20 */ /* 0x000fe20008410000 */
[----:B------:R-:W-:Y:S01]  /*2980*/  FMUL.FTZ R55, R55, UR5 ;  /* 0x0000000537377c20 */ /* 0x000fe20008410000 */
[----:B------:R-:W-:Y:S01]  /*2990*/  IMAD R0, R5, -0x2, R0 ;  /* 0xfffffffe05007824 */ /* 0x000fe200078e0200 */
[----:B------:R-:W-:Y:S01]  /*29a0*/  ULDC UR5, c[0x0][0x288] ;  /* 0x0000a20000057ab9 */ /* 0x000fe20000000800 */
[----:B------:R-:W-:Y:S01]  /*29b0*/  PLOP3.LUT P1, PT, PT, PT, UP0, 0x40, 0x0 ;  /* 0x000000000000781c */ /* 0x000fe20003f2e808 */
[----:B------:R-:W3:Y:S01]  /*29c0*/  MUFU.TANH R24, R24 ;  /* 0x0000001800187308 */ /* 0x000ee20000002400 */
[----:B------:R-:W-:Y:S01]  /*29d0*/  MOV R154, UR5 ;  /* 0x00000005009a7c02 */ /* 0x000fe20008000f00 */
[----:B------:R-:W-:Y:S01]  /*29e0*/  SYNCS.ARRIVE.TRANS64.RED.A1T0 RZ, [UR4], RZ ;  /* 0x000000ffffff79a7 */ /* 0x000fe20008100404 */
[C---:B------:R-:W-:Y:S01]  /*29f0*/  IMAD R9, R17.reuse, UR11, R0 ;  /* 0x0000000b11097c24 */ /* 0x040fe2000f8e0200 */
[----:B------:R-:W-:Y:S01]  /*2a00*/  ULDC UR4, c[0x0][0x9dc] ;  /* 0x0002770000047ab9 */ /* 0x000fe20000000800 */
[----:B------:R-:W-:Y:S01]  /*2a10*/  IMAD R0, R17, UR11, R34 ;  /* 0x0000000b11007c24 */ /* 0x000fe2000f8e0222 */
[----:B------:R-:W-:Y:S01]  /*2a20*/  ULOP3.LUT UR6, URZ, UR4, URZ, 0x33, !UPT ;  /* 0x000000043f067292 */ /* 0x000fe2000f8e333f */
[----:B------:R-:W-:Y:S01]  /*2a30*/  IMAD.IADD R9, R9, 0x1, -R154 ;  /* 0x0000000109097824 */ /* 0x000fe200078e0a9a */
[----:B------:R-:W4:Y:S01]  /*2a40*/  MUFU.TANH R25, R25 ;  /* 0x0000001900197308 */ /* 0x000f220000002400 */
[----:B------:R-:W-:Y:S01]  /*2a50*/  IMAD R56, R5, -0x2, R0 ;  /* 0xfffffffe05387824 */ /* 0x000fe200078e0200 */
[----:B------:R-:W-:Y:S01]  /*2a60*/  LEA R8, R203, 0xffffffc0, 0x6 ;  /* 0xffffffc0cb087811 */ /* 0x000fe200078e30ff */
[C---:B------:R-:W-:Y:S01]  /*2a70*/  VIADD R57, R9.reuse, UR14 ;  /* 0x0000000e09397c36 */ /* 0x040fe20008000000 */
[----:B------:R-:W-:Y:S01]  /*2a80*/  IADD3 R58, R9, UR6, RZ ;  /* 0x00000006093a7c10 */ /* 0x000fe2000fffe0ff */
[----:B------:R-:W-:-:S03]  /*2a90*/  IMAD.U32 R21, RZ, RZ, UR6 ;  /* 0x00000006ff157e24 */ /* 0x000fc6000f8e00ff */
[----:B------:R-:W0:Y:S01]  /*2aa0*/  MUFU.TANH R27, R27 ;  /* 0x0000001b001b7308 */ /* 0x000e220000002400 */
[----:B-1----:R-:W-:Y:S01]  /*2ab0*/  VIADDMNMX R0, R4, R57, R56, PT ;  /* 0x0000003904007246 */ /* 0x002fe20003800138 */
[----:B------:R-:W-:-:S06]  /*2ac0*/  IMAD.IADD R2, R58, 0x1, R4 ;  /* 0x000000013a027824 */ /* 0x000fcc00078e0204 */
[----:B------:R-:W1:Y:S08]  /*2ad0*/  MUFU.TANH R28, R28 ;  /* 0x0000001c001c7308 */ /* 0x000e700000002400 */
[----:B------:R-:W0:Y:S08]  /*2ae0*/  MUFU.TANH R29, R29 ;  /* 0x0000001d001d7308 */ /* 0x000e300000002400 */
        /* <DEDUP_REMOVED lines=24> */
[----:B------:R-:W0:Y:S01]  /*2c70*/  MUFU.TANH R55, R55 ;  /* 0x0000003700377308 */ /* 0x000e220000002400 */
[----:B-1234-:R-:W-:Y:S05]  /*2c80*/  @P1 BRA `(.L_x_1007) ;  /* 0x0000000000641947 */ /* 0x01efea0003800000 */
[----:B------:R-:W-:Y:S01]  /*2c90*/  IMAD R9, R17, UR11, R4 ;  /* 0x0000000b11097c24 */ /* 0x000fe2000f8e0204 */
[----:B------:R-:W-:Y:S03]  /*2ca0*/  BSSY B0, `(.L_x_1008) ;  /* 0x0000013000007945 */ /* 0x000fe60003800000 */
[----:B------:R-:W-:-:S05]  /*2cb0*/  IMAD.IADD R9, R9, 0x1, -R154 ;  /* 0x0000000109097824 */ /* 0x000fca00078e0a9a */
[----:B------:R-:W-:-:S13]  /*2cc0*/  ISETP.GT.AND P1, PT, R9, -0x1, PT ;  /* 0xffffffff0900780c */ /* 0x000fda0003f24270 */
[----:B------:R-:W-:Y:S05]  /*2cd0*/  @P1 BRA `(.L_x_1009) ;  /* 0x0000000000241947 */ /* 0x000fea0003800000 */
[----:B------:R-:W-:Y:S01]  /*2ce0*/  ULDC UR4, c[0x0][0x9e4] ;  /* 0x0002790000047ab9 */ /* 0x000fe20000000800 */
[----:B------:R-:W-:Y:S01]  /*2cf0*/  LOP3.LUT R9, RZ, R9, RZ, 0x33, !PT ;  /* 0x00000009ff097212 */ /* 0x000fe200078e33ff */
[----:B------:R-:W-:-:S05]  /*2d00*/  IMAD.U32 R60, RZ, RZ, UR4 ;  /* 0x00000004ff3c7e24 */ /* 0x000fca000f8e00ff */
[----:B------:R-:W-:-:S13]  /*2d10*/  ISETP.NE.AND P1, PT, R60, 0x1, PT ;  /* 0x000000013c00780c */ /* 0x000fda0003f25270 */
[----:B------:R-:W1:Y:S02]  /*2d20*/  @P1 LDC.64 R62, c[0x0][0x9e8] ;  /* 0x00027a00ff3e1b82 */ /* 0x000e640000000a00 */
[----:B-1----:R-:W-:-:S05]  /*2d30*/  @P1 IMAD.HI.U32 R4, R9, R62, RZ ;  /* 0x0000003e09041227 */ /* 0x002fca00078e00ff */
[----:B------:R-:W-:-:S04]  /*2d40*/  @P1 SHF.R.U32.HI R9, RZ, R63, R4 ;  /* 0x0000003fff091219 */ /* 0x000fc80000011604 */
[----:B------:R-:W-:Y:S01]  /*2d50*/  LOP3.LUT R9, RZ, R9, RZ, 0x33, !PT ;  /* 0x00000009ff097212 */ /* 0x000fe200078e33ff */
[----:B------:R-:W-:Y:S06]  /*2d60*/  BRA `(.L_x_1010) ;  /* 0x0000000000187947 */ /* 0x000fec0003800000 */
.L_x_1009:
[----:B------:R-:W-:Y:S02]  /*2d70*/  ULDC UR4, c[0x0][0x9e4] ;  /* 0x0002790000047ab9 */ /* 0x000fe40000000800 */
[----:B------:R-:W-:-:S04]  /*2d80*/  MOV R60, UR4 ;  /* 0x00000004003c7c02 */ /* 0x000fc80008000f00 */
[----:B------:R-:W-:-:S13]  /*2d90*/  ISETP.NE.AND P1, PT, R60, 0x1, PT ;  /* 0x000000013c00780c */ /* 0x000fda0003f25270 */
[----:B------:R-:W1:Y:S02]  /*2da0*/  @P1 LDC.64 R62, c[0x0][0x9e8] ;  /* 0x00027a00ff3e1b82 */ /* 0x000e640000000a00 */
[----:B-1----:R-:W-:-:S05]  /*2db0*/  @P1 IMAD.HI.U32 R4, R9, R62, RZ ;  /* 0x0000003e09041227 */ /* 0x002fca00078e00ff */
[----:B------:R-:W-:-:S07]  /*2dc0*/  @P1 SHF.R.U32.HI R9, RZ, R63, R4 ;  /* 0x0000003fff091219 */ /* 0x000fce0000011604 */
.L_x_1010:
[----:B------:R-:W-:Y:S05]  /*2dd0*/  BSYNC B0 ;  /* 0x0000000000007941 */ /* 0x000fea0003800000 */
.L_x_1008:
[----:B------:R-:W-:-:S04]  /*2de0*/  IMAD R4, R9, R60, -R8 ;  /* 0x0000003c09047224 */ /* 0x000fc800078e0a08 */
[----:B------:R-:W-:-:S05]  /*2df0*/  IMAD R9, R5, -0x2, R4 ;  /* 0xfffffffe05097824 */ /* 0x000fca00078e0204 */
[----:B------:R-:W-:Y:S02]  /*2e00*/  VIADDMNMX R0, R9, R60, R0, PT ;  /* 0x0000003c09007246 */ /* 0x000fe40003800100 */
[----:B------:R-:W-:-:S07]  /*2e10*/  VIMNMX R2, R2, R9, !PT ;  /* 0x0000000902027248 */ /* 0x000fce0007fe0100 */
.L_x_1007:
[C---:B------:R-:W-:Y:S01]  /*2e20*/  ISETP.GE.AND P2, PT, R34.reuse, 0x9, PT ;  /* 0x000000092200780c */ /* 0x040fe20003f46270 */
[----:B------:R-:W1:Y:S01]  /*2e30*/  SHFL.IDX PT, R3, R3, 0x1, 0x1c1f ;  /* 0x003c1f0003037f89 */ /* 0x000e6200000e0000 */
[----:B------:R-:W-:Y:S02]  /*2e40*/  ISETP.GE.AND P1, PT, R34, 0x2, PT ;  /* 0x000000022200780c */ /* 0x000fe40003f26270 */
[C---:B------:R-:W-:Y:S02]  /*2e50*/  ISETP.GT.AND P3, PT, R2.reuse, 0x8, !P2 ;  /* 0x000000080200780c */ /* 0x040fe40005764270 */
[----:B------:R-:W-:Y:S02]  /*2e60*/  ISETP.GT.AND P4, PT, R2, 0x1, !P1 ;  /* 0x000000010200780c */ /* 0x000fe40004f84270 */
[----:B------:R-:W-:Y:S02]  /*2e70*/  ISETP.LT.OR P3, PT, R0, 0x9, P3 ;  /* 0x000000090000780c */ /* 0x000fe40001f61670 */
[----:B------:R-:W-:-:S02]  /*2e80*/  ISETP.GE.AND P5, PT, R34, 0x11, PT ;  /* 0x000000112200780c */ /* 0x000fc40003fa6270 */
[----:B------:R-:W-:Y:S02]  /*2e90*/  FSEL R63, R28, -INF , !P3 ;  /* 0xff8000001c3f7808 */ /* 0x000fe40005800000 */
[----:B------:R-:W-:Y:S02]  /*2ea0*/  ISETP.LT.OR P4, PT, R0, 0x2, P4 ;  /* 0x000000020000780c */ /* 0x000fe40002781670 */
[----:B------:R-:W-:Y:S02]  /*2eb0*/  ISETP.GT.AND P3, PT, R2, 0x10, !P5 ;  /* 0x000000100200780c */ /* 0x000fe40006f64270 */
[----:B------:R-:W-:Y:S02]  /*2ec0*/  ISETP.GE.AND P6, PT, R34, 0xa, PT ;  /* 0x0000000a2200780c */ /* 0x000fe40003fc6270 */
[----:B------:R-:W-:Y:S02]  /*2ed0*/  FSEL R61, R25, -INF , !P4 ;  /* 0xff800000193d7808 */ /* 0x000fe40006000000 */
[----:B------:R-:W-:-:S02]  /*2ee0*/  P2R R62, PR, RZ, 0x20 ;  /* 0x00000020ff3e7803 */ /* 0x000fc40000000000 */
[----:B------:R-:W-:Y:S02]  /*2ef0*/  ISETP.LT.OR P3, PT, R0, 0x11, P3 ;  /* 0x000000110000780c */ /* 0x000fe40001f61670 */
[----:B------:R-:W-:Y:S02]  /*2f00*/  ISETP.GT.AND P4, PT, R2, 0x9, !P6 ;  /* 0x000000090200780c */ /* 0x000fe40007784270 */
[----:B------:R-:W-:Y:S02]  /*2f10*/  ISETP.GE.AND P5, PT, R34, 0x12, PT ;  /* 0x000000122200780c */ /* 0x000fe40003fa6270 */
[----:B0-----:R-:W-:Y:S02]  /*2f20*/  FSEL R67, R32, -INF , !P3 ;  /* 0xff80000020437808 */ /* 0x001fe40005800000 */
[----:B------:R-:W-:Y:S02]  /*2f30*/  ISETP.LT.OR P4, PT, R0, 0xa, P4 ;  /* 0x0000000a0000780c */ /* 0x000fe40002781670 */
[----:B------:R-:W-:-:S02]  /*2f40*/  ISETP.GT.AND P3, PT, R2, 0x11, !P5 ;  /* 0x000000110200780c */ /* 0x000fc40006f64270 */
[----:B------:R-:W-:Y:S02]  /*2f50*/  FSEL R65, R29, -INF , !P4 ;  /* 0xff8000001d417808 */ /* 0x000fe40006000000 */
[----:B------:R-:W-:Y:S02]  /*2f60*/  ISETP.LT.OR P3, PT, R0, 0x12, P3 ;  /* 0x000000120000780c */ /* 0x000fe40001f61670 */
[----:B------:R-:W-:Y:S02]  /*2f70*/  ISETP.GE.AND P4, PT, R34, 0x19, PT ;  /* 0x000000192200780c */ /* 0x000fe40003f86270 */
[----:B------:R-:W-:Y:S02]  /*2f80*/  FSEL R69, R33, -INF , !P3 ;  /* 0xff80000021457808 */ /* 0x000fe40005800000 */
[----:B------:R-:W-:Y:S02]  /*2f90*/  ISETP.GT.AND P3, PT, R2, 0x18, !P4 ;  /* 0x000000180200780c */ /* 0x000fe40006764270 */
[----:B------:R-:W-:-:S02]  /*2fa0*/  P2R R32, PR, RZ, 0x10 ;  /* 0x00000010ff207803 */ /* 0x000fc40000000000 */
[----:B------:R-:W-:Y:S02]  /*2fb0*/  ISETP.LT.OR P3, PT, R0, 0x19, P3 ;  /* 0x000000190000780c */ /* 0x000fe40001f61670 */
[----:B------:R-:W-:Y:S02]  /*2fc0*/  ISETP.GE.AND P4, PT, R34, 0x1a, PT ;  /* 0x0000001a2200780c */ /* 0x000fe40003f86270 */
[----:B------:R-:W-:Y:S02]  /*2fd0*/  FSEL R71, R36, -INF , !P3 ;  /* 0xff80000024477808 */ /* 0x000fe40005800000 */
[----:B------:R-:W-:Y:S02]  /*2fe0*/  ISETP.GT.AND P3, PT, R2, 0x19, !P4 ;  /* 0x000000190200780c */ /* 0x000fe40006764270 */
[----:B------:R-:W-:Y:S02]  /*2ff0*/  P2R R33, PR, RZ, 0x10 ;  /* 0x00000010ff217803 */ /* 0x000fe40000000000 */
[----:B------:R-:W-:-:S02]  /*3000*/  ISETP.LT.OR P3, PT, R0, 0x1a, P3 ;  /* 0x0000001a0000780c */ /* 0x000fc40001f61670 */
[----:B------:R-:W-:Y:S02]  /*3010*/  ISETP.GE.AND P4, PT, R34, 0x21, PT ;  /* 0x000000212200780c */ /* 0x000fe40003f86270 */
[----:B------:R-:W-:Y:S02]  /*3020*/  FSEL R73, R37, -INF , !P3 ;  /* 0xff80000025497808 */ /* 0x000fe40005800000 */
[----:B------:R-:W-:Y:S02]  /*3030*/  ISETP.GT.AND P3, PT, R2, 0x20, !P4 ;  /* 0x000000200200780c */ /* 0x000fe40006764270 */
[----:B------:R-:W-:Y:S02]  /*3040*/  P2R R36, PR, RZ, 0x10 ;  /* 0x00000010ff247803 */ /* 0x000fe40000000000 */
[----:B------:R-:W-:Y:S02]  /*3050*/  ISETP.LT.OR P3, PT, R0, 0x21, P3 ;  /* 0x000000210000780c */ /* 0x000fe40001f61670 */
[----:B------:R-:W-:-:S02]  /*3060*/  ISETP.GE.AND P4, PT, R34, 0x22, PT ;  /* 0x000000222200780c */ /* 0x000fc40003f86270 */
[----:B------:R-:W-:Y:S02]  /*3070*/  FSEL R75, R40, -INF , !P3 ;  /* 0xff800000284b7808 */ /* 0x000fe40005800000 */
[----:B------:R-:W-:Y:S02]  /*3080*/  ISETP.GT.AND P3, PT, R2, 0x21, !P4 ;  /* 0x000000210200780c */ /* 0x000fe40006764270 */
[----:B------:R-:W-:Y:S02]  /*3090*/  P2R R40, PR, RZ, 0x10 ;  /* 0x00000010ff287803 */ /* 0x000fe40000000000 */
[----:B------:R-:W-:Y:S02]  /*30a0*/  ISETP.LT.OR P3, PT, R0, 0x22, P3 ;  /* 0x000000220000780c */ /* 0x000fe40001f61670 */
[----:B------:R-:W-:Y:S02]  /*30b0*/  ISETP.GE.AND P4, PT, R34, 0x29, PT ;  /* 0x000000292200780c */ /* 0x000fe40003f86270 */
[----:B------:R-:W-:-:S02]  /*30c0*/  FSEL R77, R41, -INF , !P3 ;  /* 0xff800000294d7808 */ /* 0x000fc40005800000 */
[----:B------:R-:W-:Y:S02]  /*30d0*/  ISETP.GT.AND P3, PT, R2, 0x28, !P4 ;  /* 0x000000280200780c */ /* 0x000fe40006764270 */
[----:B------:R-:W-:Y:S02]  /*30e0*/  P2R R41, PR, RZ, 0x10 ;  /* 0x00000010ff297803 */ /* 0x000fe40000000000 */
[----:B------:R-:W-:Y:S02]  /*30f0*/  ISETP.LT.OR P3, PT, R0, 0x29, P3 ;  /* 0x000000290000780c */ /* 0x000fe40001f61670 */
[----:B------:R-:W-:Y:S02]  /*3100*/  ISETP.GE.AND P4, PT, R34, 0x2a, PT ;  /* 0x0000002a2200780c */ /* 0x000fe40003f86270 */
[----:B------:R-:W-:Y:S02]  /*3110*/  FSEL R79, R44, -INF , !P3 ;  /* 0xff8000002c4f7808 */ /* 0x000fe40005800000 */
[----:B------:R-:W-:-:S02]  /*3120*/  ISETP.GT.AND P3, PT, R2, 0x29, !P4 ;  /* 0x000000290200780c */ /* 0x000fc40006764270 */
[----:B------:R-:W-:Y:S02]  /*3130*/  P2R R44, PR, RZ, 0x10 ;  /* 0x00000010ff2c7803 */ /* 0x000fe40000000000 */
[----:B------:R-:W-:Y:S02]  /*3140*/  ISETP.LT.OR P3, PT, R0, 0x2a, P3 ;  /* 0x0000002a0000780c */ /* 0x000fe40001f61670 */
[----:B------:R-:W-:Y:S02]  /*3150*/  P2R R29, PR, RZ, 0x20 ;  /* 0x00000020ff1d7803 */ /* 0x000fe40000000000 */
[----:B------:R-:W-:Y:S02]  /*3160*/  FSEL R81, R45, -INF , !P3 ;  /* 0xff8000002d517808 */ /* 0x000fe40005800000 */
[----:B------:R-:W-:Y:S02]  /*3170*/  ISETP.GE.AND P3, PT, R34, 0x31, PT ;  /* 0x000000312200780c */ /* 0x000fe40003f66270 */
[----:B------:R-:W-:-:S02]  /*3180*/  P2R R60, PR, RZ, 0x40 ;  /* 0x00000040ff3c7803 */ /* 0x000fc40000000000 */
[----:B------:R-:W-:Y:S02]  /*3190*/  ISETP.GT.AND P4, PT, R2, 0x30, !P3 ;  /* 0x000000300200780c */ /* 0x000fe40005f84270 */
[----:B------:R-:W-:Y:S02]  /*31a0*/  R2UR UR4, R22 ;  /* 0x00000000160472ca */ /* 0x000fe400000e0000 */
[----:B------:R-:W-:-:S04]  /*31b0*/  ISETP.LT.OR P4, PT, R0, 0x31, P4 ;  /* 0x000000310000780c */ /* 0x000fc80002781670 */
[----:B------:R-:W-:Y:S02]  /*31c0*/  FSEL R83, R48, -INF , !P4 ;  /* 0xff80000030537808 */ /* 0x000fe40006000000 */
[----:B------:R-:W-:-:S04]  /*31d0*/  ISETP.GE.AND P4, PT, R34, 0x32, PT ;  /* 0x000000322200780c */ /* 0x000fc80003f86270 */
[----:B------:R-:W-:Y:S01]  /*31e0*/  ISETP.GT.AND P5, PT, R2, 0x31, !P4 ;  /* 0x000000310200780c */ /* 0x000fe200067a4270 */
[----:B------:R-:W-:-:S03]  /*31f0*/  UISETP.NE.AND UP0, UPT, UR4, URZ, UPT ;  /* 0x0000003f0400728c */ /* 0x000fc6000bf05270 */
[----:B------:R-:W-:-:S04]  /*3200*/  ISETP.LT.OR P5, PT, R0, 0x32, P5 ;  /* 0x000000320000780c */ /* 0x000fc80002fa1670 */
[----:B------:R-:W-:Y:S02]  /*3210*/  FSEL R85, R49, -INF , !P5 ;  /* 0xff80000031557808 */ /* 0x000fe40006800000 */
[----:B------:R-:W-:-:S04]  /*3220*/  ISETP.GE.AND P5, PT, R34, 0x39, PT ;  /* 0x000000392200780c */ /* 0x000fc80003fa6270 */
[----:B------:R-:W-:-:S04]  /*3230*/  ISETP.GT.AND P6, PT, R2, 0x38, !P5 ;  /* 0x000000380200780c */ /* 0x000fc80006fc4270 */
[----:B------:R-:W-:-:S04]  /*3240*/  ISETP.LT.OR P6, PT, R0, 0x39, P6 ;  /* 0x000000390000780c */ /* 0x000fc800037c1670 */
[----:B------:R-:W-:Y:S02]  /*3250*/  FSEL R87, R52, -INF , !P6 ;  /* 0xff80000034577808 */ /* 0x000fe40007000000 */
[----:B------:R-:W-:-:S04]  /*3260*/  ISETP.GE.AND P6, PT, R34, 0x1, PT ;  /* 0x000000012200780c */ /* 0x000fc80003fc6270 */
[----:B------:R-:W-:Y:S02]  /*3270*/  P2R R28, PR, RZ, 0x40 ;  /* 0x00000040ff1c7803 */ /* 0x000fe40000000000 */
[----:B------:R-:W-:-:S04]  /*3280*/  ISETP.GT.AND P6, PT, R2, RZ, !P6 ;  /* 0x000000ff0200720c */ /* 0x000fc800077c4270 */
[----:B------:R-:W-:-:S04]  /*3290*/  ISETP.LT.OR P6, PT, R0, 0x1, P6 ;  /* 0x000000010000780c */ /* 0x000fc800037c1670 */
[----:B------:R-:W-:Y:S02]  /*32a0*/  FSEL R37, R24, -INF , !P6 ;  /* 0xff80000018257808 */ /* 0x000fe40007000000 */
[----:B------:R-:W-:-:S04]  /*32b0*/  ISETP.GE.AND P6, PT, R34, 0x3a, PT ;  /* 0x0000003a2200780c */ /* 0x000fc80003fc6270 */
[----:B------:R-:W-:Y:S02]  /*32c0*/  P2R R34, PR, RZ, 0x40 ;  /* 0x00000040ff227803 */ /* 0x000fe40000000000 */
[----:B------:R-:W-:Y:S01]  /*32d0*/  ISETP.GT.AND P6, PT, R2, 0x39, !P6 ;  /* 0x000000390200780c */ /* 0x000fe200077c4270 */
[----:B-1----:R-:W-:-:S03]  /*32e0*/  IMAD.IADD R2, R58, 0x1, R3 ;  /* 0x000000013a027824 */ /* 0x002fc600078e0203 */
[----:B------:R-:W-:Y:S02]  /*32f0*/  ISETP.LT.OR P6, PT, R0, 0x3a, P6 ;  /* 0x0000003a0000780c */ /* 0x000fe400037c1670 */
[----:B------:R-:W-:Y:S02]  /*3300*/  VIADDMNMX R0, R3, R57, R56, PT ;  /* 0x0000003903007246 */ /* 0x000fe40003800138 */
[----:B------:R-:W-:Y:S02]  /*3310*/  FSEL R53, R53, -INF , !P6 ;  /* 0xff80000035357808 */ /* 0x000fe40007000000 */
[----:B------:R-:W-:-:S13]  /*3320*/  PLOP3.LUT P6, PT, PT, PT, UP0, 0x40, 0x0 ;  /* 0x000000000000781c */ /* 0x000fda0003fce808 */
[----:B------:R-:W-:Y:S05]  /*3330*/  @P6 BRA `(.L_x_1011) ;  /* 0x0000000000646947 */ /* 0x000fea0003800000 */
        /* <DEDUP_REMOVED lines=9> */
[----:B------:R-:W0:Y:S02]  /*33d0*/  @P6 LDC.64 R24, c[0x0][0x9e8] ;  /* 0x00027a00ff186b82 */ /* 0x000e240000000a00 */
[----:B0-----:R-:W-:-:S05]  /*33e0*/  @P6 IMAD.HI.U32 R4, R3, R24, RZ ;  /* 0x0000001803046227 */ /* 0x001fca00078e00ff */
[----:B------:R-:W-:-:S04]  /*33f0*/  @P6 SHF.R.U32.HI R3, RZ, R25, R4 ;  /* 0x00000019ff036219 */ /* 0x000fc80000011604 */
[----:B------:R-:W-:Y:S01]  /*3400*/  LOP3.LUT R3, RZ, R3, RZ, 0x33, !PT ;  /* 0x00000003ff037212 */ /* 0x000fe200078e33ff */
[----:B------:R-:W-:Y:S06]  /*3410*/  BRA `(.L_x_1014) ;  /* 0x0000000000187947 */ /* 0x000fec0003800000 */
.L_x_1013:
[----:B------:R-:W-:Y:S02]  /*3420*/  ULDC UR4, c[0x0][0x9e4] ;  /* 0x0002790000047ab9 */ /* 0x000fe40000000800 */
[----:B------:R-:W-:-:S04]  /*3430*/  MOV R9, UR4 ;  /* 0x0000000400097c02 */ /* 0x000fc80008000f00 */
[----:B------:R-:W-:-:S13]  /*3440*/  ISETP.NE.AND P6, PT, R9, 0x1, PT ;  /* 0x000000010900780c */ /* 0x000fda0003fc5270 */
[----:B------:R-:W0:Y:S02]  /*3450*/  @P6 LDC.64 R24, c[0x0][0x9e8] ;  /* 0x00027a00ff186b82 */ /* 0x000e240000000a00 */
[----:B0-----:R-:W-:-:S05]  /*3460*/  @P6 IMAD.HI.U32 R4, R3, R24, RZ ;  /* 0x0000001803046227 */ /* 0x001fca00078e00ff */
[----:B------:R-:W-:-:S07]  /*3470*/  @P6 SHF.R.U32.HI R3, RZ, R25, R4 ;  /* 0x00000019ff036219 */ /* 0x000fce0000011604 */
.L_x_1014:
[----:B------:R-:W-:Y:S05]  /*3480*/  BSYNC B0 ;  /* 0x0000000000007941 */ /* 0x000fea0003800000 */
.L_x_1012:
[----:B------:R-:W-:-:S04]  /*3490*/  IMAD R4, R3, R9, -R8 ;  /* 0x0000000903047224 */ /* 0x000fc800078e0a08 */
[----:B------:R-:W-:-:S05]  /*34a0*/  IMAD R3, R5, -0x2, R4 ;  /* 0xfffffffe05037824 */ /* 0x000fca00078e0204 */
[----:B------:R-:W-:Y:S02]  /*34b0*/  VIADDMNMX R0, R3, R9, R0, PT ;  /* 0x0000000903007246 */ /* 0x000fe40003800100 */
[----:B------:R-:W-:-:S07]  /*34c0*/  VIMNMX R2, R2, R3, !PT ;  /* 0x0000000302027248 */ /* 0x000fce0007fe0100 */
.L_x_1011:
[----:B------:R-:W-:Y:S01]  /*34d0*/  ISETP.GT.AND P1, PT, R2, 0x1, !P1 ;  /* 0x000000010200780c */ /* 0x000fe20004f24270 */
[----:B------:R-:W-:Y:S01]  /*34e0*/  ULDC UR10, c[0x0][0x988] ;  /* 0x00026200000a7ab9 */ /* 0x000fe20000000800 */
[----:B------:R-:W-:Y:S01]  /*34f0*/  FMNMX.FTZ R3, R37, R61, !PT ;  /* 0x0000003d25037209 */ /* 0x000fe20007810000 */
[----:B------:R-:W-:Y:S01]  /*3500*/  VIADD R203, R203, 0xfffffffe ;  /* 0xfffffffecbcb7836 */ /* 0x000fe20000000000 */
[----:B------:R-:W-:Y:S02]  /*3510*/  ISETP.LT.OR P1, PT, R0, 0x2, P1 ;  /* 0x000000020000780c */ /* 0x000fe40000f21670 */
[----:B------:R-:W-:Y:S02]  /*3520*/  FMNMX.FTZ R3, R63, R3, !PT ;  /* 0x000000033f037209 */ /* 0x000fe40007810000 */
[----:B------:R-:W-:Y:S02]  /*3530*/  FSEL R9, R27, -INF , !P1 ;  /* 0xff8000001b097808 */ /* 0x000fe40004800000 */
[----:B------:R-:W-:-:S02]  /*3540*/  ISETP.NE.AND P1, PT, R60, RZ, PT ;  /* 0x000000ff3c00720c */ /* 0x000fc40003f25270 */
[----:B------:R-:W-:Y:S02]  /*3550*/  FMNMX.FTZ R3, R65, R3, !PT ;  /* 0x0000000341037209 */ /* 0x000fe40007810000 */
[----:B------:R-:W-:Y:S02]  /*3560*/  ISETP.GT.AND P1, PT, R2, 0x9, !P1 ;  /* 0x000000090200780c */ /* 0x000fe40004f24270 */
[----:B------:R-:W-:Y:S02]  /*3570*/  FMNMX.FTZ R3, R67, R3, !PT ;  /* 0x0000000343037209 */ /* 0x000fe40007810000 */
[----:B------:R-:W-:Y:S02]  /*3580*/  ISETP.LT.OR P1, PT, R0, 0xa, P1 ;  /* 0x0000000a0000780c */ /* 0x000fe40000f21670 */
[----:B------:R-:W-:Y:S02]  /*3590*/  FMNMX.FTZ R3, R69, R3, !PT ;  /* 0x0000000345037209 */ /* 0x000fe40007810000 */
[----:B------:R-:W-:-:S02]  /*35a0*/  FSEL R25, R31, -INF , !P1 ;  /* 0xff8000001f197808 */ /* 0x000fc40004800000 */
[----:B------:R-:W-:Y:S02]  /*35b0*/  ISETP.NE.AND P1, PT, R62, RZ, PT ;  /* 0x000000ff3e00720c */ /* 0x000fe40003f25270 */
[----:B------:R-:W-:Y:S02]  /*35c0*/  FMNMX.FTZ R3, R71, R3, !PT ;  /* 0x0000000347037209 */ /* 0x000fe40007810000 */
[----:B------:R-:W-:Y:S02]  /*35d0*/  ISETP.GT.AND P1, PT, R2, 0x10, !P1 ;  /* 0x000000100200780c */ /* 0x000fe40004f24270 */
[----:B------:R-:W-:Y:S02]  /*35e0*/  FMNMX.FTZ R3, R73, R3, !PT ;  /* 0x0000000349037209 */ /* 0x000fe40007810000 */
[----:B------:R-:W-:Y:S02]  /*35f0*/  ISETP.LT.OR P1, PT, R0, 0x11, P1 ;  /* 0x000000110000780c */ /* 0x000fe40000f21670 */
[----:B------:R-:W-:-:S02]  /*3600*/  FMNMX.FTZ R3, R75, R3, !PT ;  /* 0x000000034b037209 */ /* 0x000fc40007810000 */
[----:B------:R-:W-:Y:S02]  /*3610*/  FSEL R26, R26, -INF , !P1 ;  /* 0xff8000001a1a7808 */ /* 0x000fe40004800000 */
[----:B------:R-:W-:Y:S02]  /*3620*/  ISETP.NE.AND P1, PT, R29, RZ, PT ;  /* 0x000000ff1d00720c */ /* 0x000fe40003f25270 */
[----:B------:R-:W-:Y:S02]  /*3630*/  FMNMX.FTZ R3, R77, R3, !PT ;  /* 0x000000034d037209 */ /* 0x000fe40007810000 */
[----:B------:R-:W-:Y:S02]  /*3640*/  ISETP.GT.AND P1, PT, R2, 0x11, !P1 ;  /* 0x000000110200780c */ /* 0x000fe40004f24270 */
[----:B------:R-:W-:Y:S02]  /*3650*/  FMNMX.FTZ R3, R79, R3, !PT ;  /* 0x000000034f037209 */ /* 0x000fe40007810000 */
[----:B------:R-:W-:-:S02]  /*3660*/  ISETP.LT.OR P1, PT, R0, 0x12, P1 ;  /* 0x000000120000780c */ /* 0x000fc40000f21670 */
[----:B------:R-:W-:Y:S02]  /*3670*/  FMNMX.FTZ R3, R81, R3, !PT ;  /* 0x0000000351037209 */ /* 0x000fe40007810000 */
[----:B------:R-:W-:Y:S02]  /*3680*/  FSEL R27, R35, -INF , !P1 ;  /* 0xff800000231b7808 */ /* 0x000fe40004800000 */
[----:B------:R-:W-:Y:S02]  /*3690*/  ISETP.NE.AND P1, PT, R32, RZ, PT ;  /* 0x000000ff2000720c */ /* 0x000fe40003f25270 */
[----:B------:R-:W-:Y:S02]  /*36a0*/  FMNMX.FTZ R3, R83, R3, !PT ;  /* 0x0000000353037209 */ /* 0x000fe40007810000 */
[----:B------:R-:W-:Y:S02]  /*36b0*/  ISETP.GT.AND P1, PT, R2, 0x18, !P1 ;  /* 0x000000180200780c */ /* 0x000fe40004f24270 */
[----:B------:R-:W-:-:S02]  /*36c0*/  ISETP.NE.AND P6, PT, R28, RZ, PT ;  /* 0x000000ff1c00720c */ /* 0x000fc40003fc5270 */
[----:B------:R-:W-:Y:S02]  /*36d0*/  ISETP.LT.OR P1, PT, R0, 0x19, P1 ;  /* 0x000000190000780c */ /* 0x000fe40000f21670 */
[----:B------:R-:W-:Y:S02]  /*36e0*/  FMNMX.FTZ R3, R85, R3, !PT ;  /* 0x0000000355037209 */ /* 0x000fe40007810000 */
[----:B------:R-:W-:Y:S02]  /*36f0*/  FSEL R28, R38, -INF , !P1 ;  /* 0xff800000261c7808 */ /* 0x000fe40004800000 */
[----:B------:R-:W-:Y:S02]  /*3700*/  ISETP.NE.AND P1, PT, R33, RZ, PT ;  /* 0x000000ff2100720c */ /* 0x000fe40003f25270 */
[----:B------:R-:W-:Y:S02]  /*3710*/  FMNMX.FTZ R3, R87, R3, !PT ;  /* 0x0000000357037209 */ /* 0x000fe40007810000 */
[----:B------:R-:W-:-:S02]  /*3720*/  ISETP.GT.AND P1, PT, R2, 0x19, !P1 ;  /* 0x000000190200780c */ /* 0x000fc40004f24270 */
[----:B------:R-:W-:Y:S02]  /*3730*/  FMNMX.FTZ R33, R53, R3, !PT ;  /* 0x0000000335217209 */ /* 0x000fe40007810000 */
[----:B------:R-:W-:Y:S02]  /*3740*/  ISETP.LT.OR P1, PT, R0, 0x1a, P1 ;  /* 0x0000001a0000780c */ /* 0x000fe40000f21670 */
[----:B------:R-:W-:Y:S01]  /*3750*/  ISETP.GT.AND P2, PT, R2, 0x8, !P2 ;  /* 0x000000080200780c */ /* 0x000fe20005744270 */
[----:B------:R-:W0:Y:S01]  /*3760*/  SHFL.BFLY PT, R4, R33, 0x2, 0x1f ;  /* 0x0c401f0021047f89 */ /* 0x000e2200000e0000 */
[----:B------:R-:W-:Y:S02]  /*3770*/  FSEL R29, R39, -INF , !P1 ;  /* 0xff800000271d7808 */ /* 0x000fe40004800000 */
[----:B------:R-:W-:Y:S02]  /*3780*/  ISETP.NE.AND P1, PT, R36, RZ, PT ;  /* 0x000000ff2400720c */ /* 0x000fe40003f25270 */
[----:B------:R-:W-:-:S02]  /*3790*/  ISETP.LT.OR P2, PT, R0, 0x9, P2 ;  /* 0x000000090000780c */ /* 0x000fc40001741670 */
[----:B------:R-:W-:Y:S02]  /*37a0*/  ISETP.GT.AND P1, PT, R2, 0x20, !P1 ;  /* 0x000000200200780c */ /* 0x000fe40004f24270 */
[----:B------:R-:W-:Y:S02]  /*37b0*/  FSEL R24, R30, -INF , !P2 ;  /* 0xff8000001e187808 */ /* 0x000fe40005000000 */
[----:B------:R-:W-:Y:S02]  /*37c0*/  ISETP.LT.OR P1, PT, R0, 0x21, P1 ;  /* 0x000000210000780c */ /* 0x000fe40000f21670 */
[----:B------:R-:W-:Y:S02]  /*37d0*/  ISETP.NE.AND P2, PT, R40, RZ, PT ;  /* 0x000000ff2800720c */ /* 0x000fe40003f45270 */
[----:B------:R-:W-:Y:S02]  /*37e0*/  FSEL R30, R42, -INF , !P1 ;  /* 0xff8000002a1e7808 */ /* 0x000fe40004800000 */
[----:B------:R-:W-:-:S02]  /*37f0*/  ISETP.GT.AND P1, PT, R2, 0x21, !P2 ;  /* 0x000000210200780c */ /* 0x000fc40005724270 */
[----:B------:R-:W-:Y:S02]  /*3800*/  ISETP.NE.AND P2, PT, R44, RZ, PT ;  /* 0x000000ff2c00720c */ /* 0x000fe40003f45270 */
[----:B------:R-:W-:Y:S02]  /*3810*/  ISETP.LT.OR P1, PT, R0, 0x22, P1 ;  /* 0x000000220000780c */ /* 0x000fe40000f21670 */
[C---:B------:R-:W-:Y:S02]  /*3820*/  ISETP.GT.AND P2, PT, R2.reuse, 0x29, !P2 ;  /* 0x000000290200780c */ /* 0x040fe40005744270 */
[----:B------:R-:W-:Y:S02]  /*3830*/  FSEL R31, R43, -INF , !P1 ;  /* 0xff8000002b1f7808 */ /* 0x000fe40004800000 */
[----:B------:R-:W-:Y:S02]  /*3840*/  ISETP.GT.AND P1, PT, R2, RZ, !P6 ;  /* 0x000000ff0200720c */ /* 0x000fe40007724270 */
[----:B------:R-:W-:-:S02]  /*3850*/  ISETP.NE.AND P6, PT, R34, RZ, PT ;  /* 0x000000ff2200720c */ /* 0x000fc40003fc5270 */
[----:B0-----:R-:W-:Y:S02]  /*3860*/  FMNMX.FTZ R34, R33, R4, !PT ;  /* 0x0000000421227209 */ /* 0x001fe40007810000 */
[----:B------:R-:W-:Y:S02]  /*3870*/  ISETP.LT.OR P1, PT, R0, 0x1, P1 ;  /* 0x000000010000780c */ /* 0x000fe40000f21670 */
[----:B------:R-:W-:Y:S01]  /*3880*/  ISETP.GT.AND P3, PT, R2, 0x30, !P3 ;  /* 0x000000300200780c */ /* 0x000fe20005f64270 */
[----:B------:R-:W0:Y:S01]  /*3890*/  SHFL.BFLY PT, R35, R34, 0x1, 0x1f ;  /* 0x0c201f0022237f89 */ /* 0x000e2200000e0000 */
[----:B------:R-:W-:Y:S02]  /*38a0*/  FSEL R8, R59, -INF , !P1 ;  /* 0xff8000003b087808 */ /* 0x000fe40004800000 */
[----:B------:R-:W-:Y:S02]  /*38b0*/  ISETP.NE.AND P1, PT, R41, RZ, PT ;  /* 0x000000ff2900720c */ /* 0x000fe40003f25270 */
[----:B------:R-:W-:-:S02]  /*38c0*/  FMNMX.FTZ R3, R8, R9, !PT ;  /* 0x0000000908037209 */ /* 0x000fc40007810000 */
[----:B------:R-:W-:Y:S02]  /*38d0*/  ISETP.GT.AND P1, PT, R2, 0x28, !P1 ;  /* 0x000000280200780c */ /* 0x000fe40004f24270 */
[----:B------:R-:W-:Y:S02]  /*38e0*/  FMNMX.FTZ R4, R24, R3, !PT ;  /* 0x0000000318047209 */ /* 0x000fe40007810000 */
[C---:B------:R-:W-:Y:S02]  /*38f0*/  ISETP.LT.OR P1, PT, R0.reuse, 0x29, P1 ;  /* 0x000000290000780c */ /* 0x040fe40000f21670 */
[----:B------:R-:W-:Y:S02]  /*3900*/  FMNMX.FTZ R3, R25, R4, !PT ;  /* 0x0000000419037209 */ /* 0x000fe40007810000 */
[----:B------:R-:W-:Y:S02]  /*3910*/  ISETP.LT.OR P2, PT, R0, 0x2a, P2 ;  /* 0x0000002a0000780c */ /* 0x000fe40001741670 */
[----:B------:R-:W-:-:S02]  /*3920*/  FMNMX.FTZ R32, R26, R3, !PT ;  /* 0x000000031a207209 */ /* 0x000fc40007810000 */
[----:B------:R-:W-:Y:S02]  /*3930*/  ISETP.GT.AND P4, PT, R2, 0x31, !P4 ;  /* 0x000000310200780c */ /* 0x000fe40006784270 */
[----:B------:R-:W-:Y:S02]  /*3940*/  FMNMX.FTZ R3, R27, R32, !PT ;  /* 0x000000201b037209 */ /* 0x000fe40007810000 */
[----:B------:R-:W-:Y:S02]  /*3950*/  FSEL R32, R46, -INF , !P1 ;  /* 0xff8000002e207808 */ /* 0x000fe40004800000 */
[----:B0-----:R-:W-:Y:S02]  /*3960*/  FMNMX.FTZ R4, R34, R35, !PT ;  /* 0x0000002322047209 */ /* 0x001fe40007810000 */
[----:B------:R-:W-:Y:S02]  /*3970*/  FMNMX.FTZ R34, R28, R3, !PT ;  /* 0x000000031c227209 */ /* 0x000fe40007810000 */
[C---:B------:R-:W-:Y:S01]  /*3980*/  FSETP.NEU.FTZ.AND P1, PT, R4.reuse, -INF , PT ;  /* 0xff8000000400780b */ /* 0x040fe20003f3d000 */
[----:B------:R-:W-:Y:S01]  /*3990*/  FMUL.FTZ R33, R4, UR10 ;  /* 0x0000000a04217c20 */ /* 0x000fe20008410000 */
[----:B------:R-:W-:-:S02]  /*39a0*/  FMNMX.FTZ R3, R29, R34, !PT ;  /* 0x000000221d037209 */ /* 0x000fc40007810000 */
[----:B------:R-:W-:Y:S02]  /*39b0*/  ISETP.GT.AND P5, PT, R2, 0x38, !P5 ;  /* 0x000000380200780c */ /* 0x000fe40006fa4270 */
[----:B------:R-:W-:Y:S02]  /*39c0*/  FMNMX.FTZ R34, R30, R3, !PT ;  /* 0x000000031e227209 */ /* 0x000fe40007810000 */
[----:B------:R-:W-:Y:S02]  /*39d0*/  FSEL R38, R33, RZ, P1 ;  /* 0x000000ff21267208 */ /* 0x000fe40000800000 */
[----:B------:R-:W-:Y:S02]  /*39e0*/  FMNMX.FTZ R3, R31, R34, !PT ;  /* 0x000000221f037209 */ /* 0x000fe40007810000 */
[----:B------:R-:W-:Y:S01]  /*39f0*/  ISETP.GT.AND P1, PT, R2, 0x39, !P6 ;  /* 0x000000390200780c */ /* 0x000fe20007724270 */
[--C-:B------:R-:W-:Y:S01]  /*3a00*/  FFMA.FTZ R37, R37, UR10, -R38.reuse ;  /* 0x0000000a25257c23 */ /* 0x100fe20008010826 */
[----:B------:R-:W-:Y:S01]  /*3a10*/  ISETP.LT.OR P3, PT, R0, 0x31, P3 ;  /* 0x000000310000780c */ /* 0x000fe20001f61670 */
[--C-:B------:R-:W-:Y:S01]  /*3a20*/  FFMA.FTZ R39, R61, UR10, -R38.reuse ;  /* 0x0000000a3d277c23 */ /* 0x100fe20008010826 */
[----:B------:R-:W-:Y:S01]  /*3a30*/  FSEL R2, R47, -INF , !P2 ;  /* 0xff8000002f027808 */ /* 0x000fe20005000000 */
[----:B------:R0:W-:Y:S01]  /*3a40*/  MUFU.EX2 R196, R37 ;  /* 0x0000002500c47308 */ /* 0x0001e20000000800 */
[----:B------:R-:W-:Y:S01]  /*3a50*/  FMNMX.FTZ R3, R32, R3, !PT ;  /* 0x0000000320037209 */ /* 0x000fe20007810000 */
[--C-:B------:R-:W-:Y:S01]  /*3a60*/  FFMA.FTZ R40, R65, UR10, -R38.reuse ;  /* 0x0000000a41287c23 */ /* 0x100fe20008010826 */
[----:B------:R-:W-:Y:S01]  /*3a70*/  ISETP.LT.OR P4, PT, R0, 0x32, P4 ;  /* 0x000000320000780c */ /* 0x000fe20002781670 */
[--C-:B------:R-:W-:Y:S01]  /*3a80*/  FFMA.FTZ R42, R67, UR10, -R38.reuse ;  /* 0x0000000a432a7c23 */ /* 0x100fe20008010826 */
[----:B------:R-:W-:Y:S01]  /*3a90*/  FSEL R33, R50, -INF , !P3 ;  /* 0xff80000032217808 */ /* 0x000fe20005800000 */
[--C-:B------:R-:W-:Y:S01]  /*3aa0*/  FFMA.FTZ R43, R69, UR10, -R38.reuse ;  /* 0x0000000a452b7c23 */ /* 0x100fe20008010826 */
[----:B------:R-:W-:Y:S01]  /*3ab0*/  FMNMX.FTZ R36, R2, R3, !PT ;  /* 0x0000000302247209 */ /* 0x000fe20007810000 */
[----:B------:R-:W1:Y:S01]  /*3ac0*/  MUFU.EX2 R39, R39 ;  /* 0x0000002700277308 */ /* 0x000e620000000800 */
[C---:B------:R-:W-:Y:S01]  /*3ad0*/  ISETP.LT.OR P5, PT, R0.reuse, 0x39, P5 ;  /* 0x000000390000780c */ /* 0x040fe20002fa1670 */
[--C-:B0-----:R-:W-:Y:S01]  /*3ae0*/  FFMA.FTZ R37, R63, UR10, -R38.reuse ;  /* 0x0000000a3f257c23 */ /* 0x101fe20008010826 */
[----:B------:R-:W-:Y:S01]  /*3af0*/  FSEL R34, R51, -INF , !P4 ;  /* 0xff80000033227808 */ /* 0x000fe20006000000 */
[--C-:B------:R-:W-:Y:S01]  /*3b00*/  FFMA.FTZ R44, R71, UR10, -R38.reuse ;  /* 0x0000000a472c7c23 */ /* 0x100fe20008010826 */
[----:B------:R-:W-:Y:S01]  /*3b10*/  FMNMX.FTZ R3, R33, R36, !PT ;  /* 0x0000002421037209 */ /* 0x000fe20007810000 */
[--C-:B------:R-:W-:Y:S01]  /*3b20*/  FFMA.FTZ R45, R73, UR10, -R38.reuse ;  /* 0x0000000a492d7c23 */ /* 0x100fe20008010826 */
[----:B------:R-:W-:Y:S01]  /*3b30*/  ISETP.LT.OR P1, PT, R0, 0x3a, P1 ;  /* 0x0000003a0000780c */ /* 0x000fe20000f21670 */
[----:B------:R-:W-:Y:S01]  /*3b40*/  MUFU.EX2 R198, R37 ;  /* 0x0000002500c67308 */ /* 0x000fe20000000800 */
[----:B------:R-:W-:Y:S01]  /*3b50*/  FSEL R0, R54, -INF , !P5 ;  /* 0xff80000036007808 */ /* 0x000fe20006800000 */
[--C-:B------:R-:W-:Y:S01]  /*3b60*/  FFMA.FTZ R46, R75, UR10, -R38.reuse ;  /* 0x0000000a4b2e7c23 */ /* 0x100fe20008010826 */
[----:B------:R-:W-:Y:S01]  /*3b70*/  FMNMX.FTZ R3, R34, R3, !PT ;  /* 0x0000000322037209 */ /* 0x000fe20007810000 */
[--C-:B------:R-:W-:Y:S01]  /*3b80*/  FFMA.FTZ R48, R79, UR10, -R38.reuse ;  /* 0x0000000a4f307c23 */ /* 0x100fe20008010826 */
[----:B------:R-:W-:Y:S01]  /*3b90*/  FSEL R35, R55, -INF , !P1 ;  /* 0xff80000037237808 */ /* 0x000fe20004800000 */
[--C-:B------:R-:W-:Y:S01]  /*3ba0*/  FFMA.FTZ R49, R81, UR10, -R38.reuse ;  /* 0x0000000a51317c23 */ /* 0x100fe20008010826 */
[----:B------:R-:W-:Y:S01]  /*3bb0*/  FMNMX.FTZ R36, R0, R3, !PT ;  /* 0x0000000300247209 */ /* 0x000fe20007810000 */
[----:B------:R0:W-:Y:S01]  /*3bc0*/  MUFU.EX2 R41, R40 ;  /* 0x0000002800297308 */ /* 0x0001e20000000800 */
[--C-:B------:R-:W-:Y:S01]  /*3bd0*/  FFMA.FTZ R50, R83, UR10, -R38.reuse ;  /* 0x0000000a53327c23 */ /* 0x100fe20008010826 */
[----:B------:R-:W-:Y:S01]  /*3be0*/  FFMA.FTZ R51, R85, UR10, -R38 ;  /* 0x0000000a55337c23 */ /* 0x000fe20008010826 */
[----:B------:R-:W-:Y:S01]  /*3bf0*/  FMNMX.FTZ R36, R35, R36, !PT ;  /* 0x0000002423247209 */ /* 0x000fe20007810000 */
[----:B-1----:R-:W-:Y:S01]  /*3c00*/  FADD.FTZ R55, R196, R39 ;  /* 0x00000027c4377221 */ /* 0x002fe20000010000 */
[----:B------:R-:W-:-:S02]  /*3c10*/  R2UR UR6, R18 ;  /* 0x00000000120672ca */ /* 0x000fc400000e0000 */
[----:B------:R-:W-:Y:S01]  /*3c20*/  R2UR UR5, R23 ;  /* 0x00000000170572ca */ /* 0x000fe200000e0000 */
[----:B------:R-:W1:Y:S01]  /*3c30*/  SHFL.BFLY PT, R3, R36, 0x2, 0x1f ;  /* 0x0c401f0024037f89 */ /* 0x000e6200000e0000 */
[----:B0-----:R-:W-:Y:S01]  /*3c40*/  FFMA.FTZ R40, R77, UR10, -R38 ;  /* 0x0000000a4d287c23 */ /* 0x001fe20008010826 */
[----:B------:R-:W-:Y:S01]  /*3c50*/  MUFU.EX2 R42, R42 ;  /* 0x0000002a002a7308 */ /* 0x000fe20000000800 */
[----:B------:R-:W-:Y:S02]  /*3c60*/  F2FP.F16.F32.PACK_AB R196, R39, R196 ;  /* 0x000000c427c4723e */ /* 0x000fe400000000ff */
[----:B------:R-:W-:-:S05]  /*3c70*/  R2UR UR4, R22 ;  /* 0x00000000160472ca */ /* 0x000fca00000e0000 */
[----:B------:R-:W0:Y:S02]  /*3c80*/  MUFU.EX2 R43, R43 ;  /* 0x0000002b002b7308 */ /* 0x000e240000000800 */
[----:B------:R-:W-:-:S06]  /*3c90*/  UISETP.NE.AND UP1, UPT, UR5, URZ, UPT ;  /* 0x0000003f0500728c */ /* 0x000fcc000bf25270 */
[----:B------:R-:W-:Y:S01]  /*3ca0*/  MUFU.EX2 R44, R44 ;  /* 0x0000002c002c7308 */ /* 0x000fe20000000800 */
[----:B------:R-:W-:-:S04]  /*3cb0*/  UISETP.NE.AND UP0, UPT, UR4, URZ, UPT ;  /* 0x0000003f0400728c */ /* 0x000fc8000bf05270 */
[----:B------:R-:W-:Y:S01]  /*3cc0*/  @UP1 ULDC UR4, c[0x0][0x44c] ;  /* 0x0001130000041ab9 */ /* 0x000fe20000000800 */
[----:B-1----:R-:W-:Y:S01]  /*3cd0*/  FMNMX.FTZ R37, R36, R3, !PT ;  /* 0x0000000324257209 */ /* 0x002fe20007810000 */
[----:B------:R-:W-:Y:S01]  /*3ce0*/  UIMAD.WIDE.U32 UR4, UR38, UR4, URZ ;  /* 0x00000004260472a5 */ /* 0x000fe2000f8e003f */
[----:B------:R-:W1:Y:S01]  /*3cf0*/  MUFU.EX2 R45, R45 ;  /* 0x0000002d002d7308 */ /* 0x000e620000000800 */
[----:B------:R-:W-:Y:S01]  /*3d00*/  @UP1 ULDC UR7, c[0x0][0x450] ;  /* 0x0001140000071ab9 */ /* 0x000fe20000000800 */
[----:B0-----:R-:W-:Y:S01]  /*3d10*/  F2FP.F16.F32.PACK_AB R192, R43, R42 ;  /* 0x0000002a2bc0723e */ /* 0x001fe200000000ff */
[----:B------:R-:W0:Y:S01]  /*3d20*/  SHFL.BFLY PT, R36, R37, 0x1, 0x1f ;  /* 0x0c201f0025247f89 */ /* 0x000e2200000e0000 */
[----:B------:R-:W-:-:S04]  /*3d30*/  @UP1 USHF.R.U32.HI UR38, URZ, UR7, UR5 ;  /* 0x000000073f261299 */ /* 0x000fc80008011605 */
[----:B------:R-:W-:Y:S01]  /*3d40*/  MUFU.EX2 R46, R46 ;  /* 0x0000002e002e7308 */ /* 0x000fe20000000800 */
[----:B------:R-:W-:-:S04]  /*3d50*/  UIADD3 UR38, UR6, UR38, URZ ;  /* 0x0000002606267290 */ /* 0x000fc8000fffe03f */
[----:B------:R-:W-:-:S03]  /*3d60*/  UIADD3 UR14, UR38, UR14, URZ ;  /* 0x0000000e260e7290 */ /* 0x000fc6000fffe03f */
[----:B------:R-:W2:Y:S01]  /*3d70*/  MUFU.EX2 R47, R40 ;  /* 0x00000028002f7308 */ /* 0x000ea20000000800 */
[----:B-1----:R-:W-:-:S07]  /*3d80*/  F2FP.F16.F32.PACK_AB R194, R45, R44 ;  /* 0x0000002c2dc2723e */ /* 0x002fce00000000ff */
[----:B------:R-:W-:Y:S01]  /*3d90*/  MUFU.EX2 R48, R48 ;  /* 0x0000003000307308 */ /* 0x000fe20000000800 */
[----:B0-----:R-:W-:Y:S01]  /*3da0*/  FMNMX.FTZ R3, R37, R36, !PT ;  /* 0x0000002425037209 */ /* 0x001fe20007810000 */
[--C-:B------:R-:W-:Y:S01]  /*3db0*/  FFMA.FTZ R36, R87, UR10, -R38.reuse ;  /* 0x0000000a57247c23 */ /* 0x100fe20008010826 */
[----:B------:R-:W-:Y:S02]  /*3dc0*/  FFMA.FTZ R38, R53, UR10, -R38 ;  /* 0x0000000a35267c23 */ /* 0x000fe40008010826 */
[C---:B------:R-:W-:Y:S01]  /*3dd0*/  FSETP.NEU.FTZ.AND P1, PT, R3.reuse, -INF , PT ;  /* 0xff8000000300780b */ /* 0x040fe20003f3d000 */
[----:B------:R-:W-:Y:S02]  /*3de0*/  FMUL.FTZ R37, R3, UR10 ;  /* 0x0000000a03257c20 */ /* 0x000fe40008410000 */
[----:B------:R-:W0:Y:S01]  /*3df0*/  MUFU.EX2 R49, R49 ;  /* 0x0000003100317308 */ /* 0x000e220000000800 */
[----:B--2---:R-:W-:Y:S02]  /*3e00*/  F2FP.F16.F32.PACK_AB R188, R47, R46 ;  /* 0x0000002e2fbc723e */ /* 0x004fe400000000ff */
[----:B------:R-:W-:-:S02]  /*3e10*/  FSEL R53, R37, RZ, P1 ;  /* 0x000000ff25357208 */ /* 0x000fc40000800000 */
[----:B------:R-:W-:-:S03]  /*3e20*/  PLOP3.LUT P1, PT, PT, PT, UP0, 0x40, 0x0 ;  /* 0x000000000000781c */ /* 0x000fc60003f2e808 */
[----:B------:R1:W-:Y:S01]  /*3e30*/  MUFU.EX2 R37, R38 ;  /* 0x0000002600257308 */ /* 0x0003e20000000800 */
[--C-:B------:R-:W-:Y:S01]  /*3e40*/  FFMA.FTZ R8, R8, UR10, -R53.reuse ;  /* 0x0000000a08087c23 */ /* 0x100fe20008010835 */
[--C-:B------:R-:W-:Y:S01]  /*3e50*/  FFMA.FTZ R9, R9, UR10, -R53.reuse ;  /* 0x0000000a09097c23 */ /* 0x100fe20008010835 */
[--C-:B------:R-:W-:Y:S01]  /*3e60*/  FFMA.FTZ R24, R24, UR10, -R53.reuse ;  /* 0x0000000a18187c23 */ /* 0x100fe20008010835 */
[--C-:B------:R-:W-:Y:S01]  /*3e70*/  FFMA.FTZ R25, R25, UR10, -R53.reuse ;  /* 0x0000000a19197c23 */ /* 0x100fe20008010835 */
[--C-:B------:R-:W-:Y:S01]  /*3e80*/  FFMA.FTZ R26, R26, UR10, -R53.reuse ;  /* 0x0000000a1a1a7c23 */ /* 0x100fe20008010835 */
[--C-:B------:R-:W-:Y:S01]  /*3e90*/  FFMA.FTZ R27, R27, UR10, -R53.reuse ;  /* 0x0000000a1b1b7c23 */ /* 0x100fe20008010835 */
[----:B------:R-:W-:Y:S01]  /*3ea0*/  FFMA.FTZ R28, R28, UR10, -R53 ;  /* 0x0000000a1c1c7c23 */ /* 0x000fe20008010835 */
[----:B------:R-:W-:Y:S01]  /*3eb0*/  MUFU.EX2 R8, R8 ;  /* 0x0000000800087308 */ /* 0x000fe20000000800 */
[----:B-1----:R-:W-:Y:S01]  /*3ec0*/  FADD.FTZ R38, R198, R55 ;  /* 0x00000037c6267221 */ /* 0x002fe20000010000 */
[--C-:B------:R-:W-:Y:S01]  /*3ed0*/  FFMA.FTZ R29, R29, UR10, -R53.reuse ;  /* 0x0000000a1d1d7c23 */ /* 0x100fe20008010835 */
[--C-:B------:R-:W-:Y:S01]  /*3ee0*/  FFMA.FTZ R30, R30, UR10, -R53.reuse ;  /* 0x0000000a1e1e7c23 */ /* 0x100fe20008010835 */
[--C-:B------:R-:W-:Y:S01]  /*3ef0*/  FFMA.FTZ R31, R31, UR10, -R53.reuse ;  /* 0x0000000a1f1f7c23 */ /* 0x100fe20008010835 */
[----:B------:R-:W-:Y:S01]  /*3f00*/  FADD.FTZ R55, R41, R38 ;  /* 0x0000002629377221 */ /* 0x000fe20000010000 */
[--C-:B------:R-:W-:Y:S01]  /*3f10*/  FFMA.FTZ R32, R32, UR10, -R53.reuse ;  /* 0x0000000a20207c23 */ /* 0x100fe20008010835 */
[----:B------:R-:W-:Y:S01]  /*3f20*/  FFMA.FTZ R2, R2, UR10, -R53 ;  /* 0x0000000a02027c23 */ /* 0x000fe20008010835 */
[----:B------:R-:W1:Y:S01]  /*3f30*/  MUFU.EX2 R9, R9 ;  /* 0x0000000900097308 */ /* 0x000e620000000800 */
[----:B------:R-:W-:Y:S01]  /*3f40*/  FADD.FTZ R38, R42, R55 ;  /* 0x000000372a267221 */ /* 0x000fe20000010000 */
[--C-:B------:R-:W-:Y:S01]  /*3f50*/  FFMA.FTZ R33, R33, UR10, -R53.reuse ;  /* 0x0000000a21217c23 */ /* 0x100fe20008010835 */
[--C-:B------:R-:W-:Y:S01]  /*3f60*/  FFMA.FTZ R34, R34, UR10, -R53.reuse ;  /* 0x0000000a22227c23 */ /* 0x100fe20008010835 */
[--C-:B------:R-:W-:Y:S01]  /*3f70*/  FFMA.FTZ R0, R0, UR10, -R53.reuse ;  /* 0x0000000a00007c23 */ /* 0x100fe20008010835 */
[----:B------:R-:W-:Y:S01]  /*3f80*/  FADD.FTZ R55, R43, R38 ;  /* 0x000000262b377221 */ /* 0x000fe20000010000 */
[----:B------:R-:W-:Y:S01]  /*3f90*/  FFMA.FTZ R35, R35, UR10, -R53 ;  /* 0x0000000a23237c23 */ /* 0x000fe20008010835 */
[----:B------:R-:W-:Y:S01]  /*3fa0*/  F2FP.F16.F32.PACK_AB R198, R41, R198 ;  /* 0x000000c629c6723e */ /* 0x000fe200000000ff */
[----:B------:R-:W2:Y:S01]  /*3fb0*/  MUFU.EX2 R24, R24 ;  /* 0x0000001800187308 */ /* 0x000ea20000000800 */
[----:B------:R-:W-:Y:S01]  /*3fc0*/  FADD.FTZ R38, R44, R55 ;  /* 0x000000372c267221 */ /* 0x000fe20000010000 */
[----:B0-----:R-:W-:-:S03]  /*3fd0*/  F2FP.F16.F32.PACK_AB R190, R49, R48 ;  /* 0x0000003031be723e */ /* 0x001fc600000000ff */
[----:B------:R-:W-:-:S03]  /*3fe0*/  FADD.FTZ R57, R45, R38 ;  /* 0x000000262d397221 */ /* 0x000fc60000010000 */
[----:B------:R-:W0:Y:S01]  /*3ff0*/  MUFU.EX2 R25, R25 ;  /* 0x0000001900197308 */ /* 0x000e220000000800 */
[----:B-1----:R-:W-:Y:S01]  /*4000*/  FADD.FTZ R55, R8, R9 ;  /* 0x0000000908377221 */ /* 0x002fe20000010000 */
[----:B------:R-:W-:Y:S01]  /*4010*/  FADD.FTZ R38, R46, R57 ;  /* 0x000000392e267221 */ /* 0x000fe20000010000 */
[----:B------:R-:W-:-:S03]  /*4020*/  F2FP.F16.F32.PACK_AB R197, R9, R8 ;  /* 0x0000000809c5723e */ /* 0x000fc600000000ff */
[----:B------:R-:W-:Y:S02]  /*4030*/  FADD.FTZ R57, R47, R38 ;  /* 0x000000262f397221 */ /* 0x000fe40000010000 */
[----:B------:R-:W1:Y:S01]  /*4040*/  MUFU.EX2 R26, R26 ;  /* 0x0000001a001a7308 */ /* 0x000e620000000800 */
[----:B--2---:R-:W-:Y:S01]  /*4050*/  FADD.FTZ R18, R24, R55 ;  /* 0x0000003718127221 */ /* 0x004fe20000010000 */
[----:B------:R-:W-:-:S04]  /*4060*/  FADD.FTZ R38, R48, R57 ;  /* 0x0000003930267221 */ /* 0x000fc80000010000 */
[----:B------:R-:W-:Y:S02]  /*4070*/  FADD.FTZ R53, R49, R38 ;  /* 0x0000002631357221 */ /* 0x000fe40000010000 */
[----:B------:R-:W2:Y:S01]  /*4080*/  MUFU.EX2 R27, R27 ;  /* 0x0000001b001b7308 */ /* 0x000ea20000000800 */
[C---:B0-----:R-:W-:Y:S01]  /*4090*/  FADD.FTZ R55, R25.reuse, R18 ;  /* 0x0000001219377221 */ /* 0x041fe20000010000 */
[----:B------:R-:W-:-:S06]  /*40a0*/  F2FP.F16.F32.PACK_AB R199, R25, R24 ;  /* 0x0000001819c7723e */ /* 0x000fcc00000000ff */
[----:B------:R-:W-:Y:S01]  /*40b0*/  MUFU.EX2 R28, R28 ;  /* 0x0000001c001c7308 */ /* 0x000fe20000000800 */
[----:B-1----:R-:W-:-:S07]  /*40c0*/  FADD.FTZ R18, R26, R55 ;  /* 0x000000371a127221 */ /* 0x002fce0000010000 */
[----:B------:R-:W0:Y:S01]  /*40d0*/  MUFU.EX2 R29, R29 ;  /* 0x0000001d001d7308 */ /* 0x000e220000000800 */
[C---:B--2---:R-:W-:Y:S01]  /*40e0*/  FADD.FTZ R39, R27.reuse, R18 ;  /* 0x000000121b277221 */ /* 0x044fe20000010000 */
[----:B------:R-:W-:-:S06]  /*40f0*/  F2FP.F16.F32.PACK_AB R193, R27, R26 ;  /* 0x0000001a1bc1723e */ /* 0x000fcc00000000ff */
[----:B------:R-:W-:Y:S08]  /*4100*/  MUFU.EX2 R30, R30 ;  /* 0x0000001e001e7308 */ /* 0x000ff00000000800 */
[----:B------:R-:W1:Y:S01]  /*4110*/  MUFU.EX2 R31, R31 ;  /* 0x0000001f001f7308 */ /* 0x000e620000000800 */
[----:B0-----:R-:W-:-:S07]  /*4120*/  F2FP.F16.F32.PACK_AB R195, R29, R28 ;  /* 0x0000001c1dc3723e */ /* 0x001fce00000000ff */
[----:B------:R-:W0:Y:S08]  /*4130*/  MUFU.EX2 R32, R32 ;  /* 0x0000002000207308 */ /* 0x000e300000000800 */
[----:B------:R2:W-:Y:S01]  /*4140*/  MUFU.EX2 R191, R2 ;  /* 0x0000000200bf7308 */ /* 0x0005e20000000800 */
[----:B-1----:R-:W-:-:S07]  /*4150*/  F2FP.F16.F32.PACK_AB R189, R31, R30 ;  /* 0x0000001e1fbd723e */ /* 0x002fce00000000ff */
[----:B------:R-:W1:Y:S01]  /*4160*/  MUFU.EX2 R50, R50 ;  /* 0x0000003200327308 */ /* 0x000e620000000800 */
[----:B--2---:R-:W-:-:S04]  /*4170*/  FADD.FTZ R2, R28, R39 ;  /* 0x000000271c027221 */ /* 0x004fc80000010000 */
[----:B------:R-:W-:-:S03]  /*4180*/  FADD.FTZ R39, R29, R2 ;  /* 0x000000021d277221 */ /* 0x000fc60000010000 */
[----:B------:R-:W2:Y:S01]  /*4190*/  MUFU.EX2 R33, R33 ;  /* 0x0000002100217308 */ /* 0x000ea20000000800 */
[----:B------:R-:W-:-:S04]  /*41a0*/  FADD.FTZ R2, R30, R39 ;  /* 0x000000271e027221 */ /* 0x000fc80000010000 */
[----:B------:R-:W-:-:S03]  /*41b0*/  FADD.FTZ R39, R31, R2 ;  /* 0x000000021f277221 */ /* 0x000fc60000010000 */
[----:B------:R-:W3:Y:S01]  /*41c0*/  MUFU.EX2 R51, R51 ;  /* 0x0000003300337308 */ /* 0x000ee20000000800 */
[----:B0-----:R-:W-:Y:S01]  /*41d0*/  FADD.FTZ R2, R32, R39 ;  /* 0x0000002720027221 */ /* 0x001fe20000010000 */
[----:B-1----:R-:W-:-:S03]  /*41e0*/  FADD.FTZ R18, R50, R53 ;  /* 0x0000003532127221 */ /* 0x002fc60000010000 */
[C---:B------:R-:W-:Y:S01]  /*41f0*/  FADD.FTZ R2, R191.reuse, R2 ;  /* 0x00000002bf027221 */ /* 0x040fe20000010000 */
[----:B------:R-:W-:Y:S02]  /*4200*/  F2FP.F16.F32.PACK_AB R191, R191, R32 ;  /* 0x00000020bfbf723e */ /* 0x000fe400000000ff */
[----:B------:R-:W0:Y:S01]  /*4210*/  MUFU.EX2 R34, R34 ;  /* 0x0000002200227308 */ /* 0x000e220000000800 */
[----:B--2---:R-:W-:-:S07]  /*4220*/  FADD.FTZ R9, R33, R2 ;  /* 0x0000000221097221 */ /* 0x004fce0000010000 */
[----:B------:R-:W1:Y:S01]  /*4230*/  MUFU.EX2 R36, R36 ;  /* 0x0000002400247308 */ /* 0x000e620000000800 */
[C---:B---3--:R-:W-:Y:S01]  /*4240*/  FADD.FTZ R41, R51.reuse, R18 ;  /* 0x0000001233297221 */ /* 0x048fe20000010000 */
[----:B------:R-:W-:-:S06]  /*4250*/  F2FP.F16.F32.PACK_AB R184, R51, R50 ;  /* 0x0000003233b8723e */ /* 0x000fcc00000000ff */
[----:B------:R-:W2:Y:S01]  /*4260*/  MUFU.EX2 R0, R0 ;  /* 0x0000000000007308 */ /* 0x000ea20000000800 */
[C---:B0-----:R-:W-:Y:S01]  /*4270*/  FADD.FTZ R9, R34.reuse, R9 ;  /* 0x0000000922097221 */ /* 0x041fe20000010000 */
[----:B------:R-:W-:-:S06]  /*4280*/  F2FP.F16.F32.PACK_AB R185, R34, R33 ;  /* 0x0000002122b9723e */ /* 0x000fcc00000000ff */
[----:B------:R-:W0:Y:S01]  /*4290*/  MUFU.EX2 R35, R35 ;  /* 0x0000002300237308 */ /* 0x000e220000000800 */
[----:B-1----:R-:W-:Y:S01]  /*42a0*/  FADD.FTZ R18, R36, R41 ;  /* 0x0000002924127221 */ /* 0x002fe20000010000 */
[----:B------:R-:W-:-:S03]  /*42b0*/  F2FP.F16.F32.PACK_AB R186, R37, R36 ;  /* 0x0000002425ba723e */ /* 0x000fc600000000ff */
[----:B------:R-:W-:Y:S01]  /*42c0*/  FADD.FTZ R18, R37, R18 ;  /* 0x0000001225127221 */ /* 0x000fe20000010000 */
[----:B--2---:R-:W-:-:S04]  /*42d0*/  FADD.FTZ R2, R0, R9 ;  /* 0x0000000900027221 */ /* 0x004fc80000010000 */
[C---:B0-----:R-:W-:Y:S01]  /*42e0*/  FADD.FTZ R9, R35.reuse, R2 ;  /* 0x0000000223097221 */ /* 0x041fe20000010000 */
[----:B------:R-:W-:Y:S01]  /*42f0*/  F2FP.F16.F32.PACK_AB R187, R35, R0 ;  /* 0x0000000023bb723e */ /* 0x000fe200000000ff */
[----:B------:R-:W-:Y:S06]  /*4300*/  @P1 BRA `(.L_x_1015) ;  /* 0x00000000004c1947 */ /* 0x000fec0003800000 */
[----:B------:R-:W-:Y:S01]  /*4310*/  ISETP.LT.AND P1, PT, RZ, UR38, PT ;  /* 0x00000026ff007c0c */ /* 0x000fe2000bf21270 */
[----:B------:R-:W-:-:S12]  /*4320*/  UIADD3 UR15, UR38, -0x1, URZ ;  /* 0xffffffff260f7890 */ /* 0x000fd8000fffe03f */
[----:B------:R-:W-:Y:S05]  /*4330*/  @P1 BRA `(.L_x_1016) ;  /* 0x0000000000201947 */ /* 0x000fea0003800000 */
[----:B------:R-:W-:Y:S01]  /*4340*/  ULDC UR18, c[0x0][0x9e4] ;  /* 0x0002790000127ab9 */ /* 0x000fe20000000800 */
[----:B------:R-:W-:Y:S02]  /*4350*/  UIADD3 UR15, -UR38, URZ, URZ ;  /* 0x0000003f260f7290 */ /* 0x000fe4000fffe13f */
[----:B------:R-:W-:-:S11]  /*4360*/  UISETP.NE.AND UP0, UPT, UR18, 0x1, UPT ;  /* 0x000000011200788c */ /* 0x000fd6000bf05270 */
[----:B------:R-:W-:Y:S02]  /*4370*/  @UP0 ULDC.64 UR4, c[0x0][0x9e8] ;  /* 0x00027a0000040ab9 */ /* 0x000fe40000000a00 */
[----:B------:R-:W-:-:S04]  /*4380*/  UIMAD.WIDE.U32 UR6, UR15, UR4, URZ ;  /* 0x000000040f0672a5 */ /* 0x000fc8000f8e003f */
[----:B------:R-:W-:-:S04]  /*4390*/  @UP0 USHF.R.U32.HI UR15, URZ, UR5, UR7 ;  /* 0x000000053f0f0299 */ /* 0x000fc80008011607 */
[----:B------:R-:W-:Y:S01]  /*43a0*/  ULOP3.LUT UR15, URZ, UR15, URZ, 0x33, !UPT ;  /* 0x0000000f3f0f7292 */ /* 0x000fe2000f8e333f */
[----:B------:R-:W-:Y:S11]  /*43b0*/  BRA `(.L_x_1017) ;  /* 0x0000000000147947 */ /* 0x000ff60003800000 */
.L_x_1016:
[----:B------:R-:W-:Y:S02]  /*43c0*/  ULDC UR18, c[0x0][0x9e4] ;  /* 0x0002790000127ab9 */ /* 0x000fe40000000800 */
[----:B------:R-:W-:-:S11]  /*43d0*/  UISETP.NE.AND UP0, UPT, UR18, 0x1, UPT ;  /* 0x000000011200788c */ /* 0x000fd6000bf05270 */
[----:B------:R-:W-:Y:S02]  /*43e0*/  @UP0 ULDC.64 UR4, c[0x0][0x9e8] ;  /* 0x00027a0000040ab9 */ /* 0x000fe40000000a00 */
[----:B------:R-:W-:-:S04]  /*43f0*/  UIMAD.WIDE.U32 UR6, UR15, UR4, URZ ;  /* 0x000000040f0672a5 */ /* 0x000fc8000f8e003f */
[----:B------:R-:W-:-:S12]  /*4400*/  @UP0 USHF.R.U32.HI UR15, URZ, UR5, UR7 ;  /* 0x000000053f0f0299 */ /* 0x000fd80008011607 */
.L_x_1017:
[----:B------:R-:W-:-:S04]  /*4410*/  UIMAD UR15, UR15, UR18, UR18 ;  /* 0x000000120f0f72a4 */ /* 0x000fc8000f8e0212 */
[----:B------:R-:W-:-:S04]  /*4420*/  UISETP.LT.AND UP0, UPT, UR14, UR15, UPT ;  /* 0x0000000f0e00728c */ /* 0x000fc8000bf01270 */
[----:B------:R-:W-:-:S12]  /*4430*/  USEL UR14, UR14, UR15, UP0 ;  /* 0x0000000f0e0e7287 */ /* 0x000fd80008000000 */
.L_x_1015:
[----:B------:R-:W-:Y:S01]  /*4440*/  R2UR UR5, R200 ;  /* 0x00000000c80572ca */ /* 0x000fe200000e0000 */
[----:B------:R-:W-:Y:S01]  /*4450*/  USHF.R.S32.HI UR4, URZ, 0x1f, UR14 ;  /* 0x0000001f3f047899 */ /* 0x000fe2000801140e */
[----:B------:R-:W-:Y:S01]  /*4460*/  IMAD.MOV.U32 R0, RZ, RZ, 0x3f800000 ;  /* 0x3f800000ff007424 */ /* 0x000fe200078e00ff */
[----:B------:R-:W-:Y:S01]  /*4470*/  CS2R R150, SRZ ;  /* 0x0000000000967805 */ /* 0x000fe2000001ff00 */
[----:B------:R-:W-:Y:S01]  /*4480*/  IMAD.MOV.U32 R2, RZ, RZ, 0x3f800000 ;  /* 0x3f800000ff027424 */ /* 0x000fe200078e00ff */
[----:B------:R-:W-:Y:S01]  /*4490*/  ULEA.HI UR4, UR4, UR14, URZ, 0x6 ;  /* 0x0000000e04047291 */ /* 0x000fe2000f8f303f */
[----:B------:R-:W-:Y:S02]  /*44a0*/  CS2R R148, SRZ ;  /* 0x0000000000947805 */ /* 0x000fe4000001ff00 */
[----:B------:R-:W-:Y:S02]  /*44b0*/  CS2R R146, SRZ ;  /* 0x0000000000927805 */ /* 0x000fe4000001ff00 */
[----:B------:R-:W-:Y:S01]  /*44c0*/  CS2R R144, SRZ ;  /* 0x0000000000907805 */ /* 0x000fe2000001ff00 */
[----:B------:R-:W-:Y:S01]  /*44d0*/  USHF.R.S32.HI UR4, URZ, 0x6, UR4 ;  /* 0x000000063f047899 */ /* 0x000fe20008011404 */
[----:B------:R-:W-:-:S02]  /*44e0*/  CS2R R142, SRZ ;  /* 0x00000000008e7805 */ /* 0x000fc4000001ff00 */
[----:B------:R-:W-:Y:S02]  /*44f0*/  CS2R R140, SRZ ;  /* 0x00000000008c7805 */ /* 0x000fe4000001ff00 */
[----:B------:R-:W-:Y:S01]  /*4500*/  CS2R R138, SRZ ;  /* 0x00000000008a7805 */ /* 0x000fe2000001ff00 */
[----:B------:R-:W-:Y:S01]  /*4510*/  UISETP.LT.AND UP0, UPT, UR5, UR4, UPT ;  /* 0x000000040500728c */ /* 0x000fe2000bf01270 */
[----:B------:R-:W-:Y:S02]  /*4520*/  CS2R R136, SRZ ;  /* 0x0000000000887805 */ /* 0x000fe4000001ff00 */
[----:B------:R-:W-:Y:S02]  /*4530*/  CS2R R134, SRZ ;  /* 0x0000000000867805 */ /* 0x000fe4000001ff00 */
[----:B------:R-:W-:Y:S01]  /*4540*/  CS2R R132, SRZ ;  /* 0x0000000000847805 */ /* 0x000fe2000001ff00 */
[----:B------:R-:W-:Y:S01]  /*4550*/  USEL UR5, UR5, UR4, !UP0 ;  /* 0x0000000405057287 */ /* 0x000fe2000c000000 */
[----:B------:R-:W-:-:S02]  /*4560*/  CS2R R130, SRZ ;  /* 0x0000000000827805 */ /* 0x000fc4000001ff00 */
[----:B------:R-:W-:Y:S01]  /*4570*/  CS2R R128, SRZ ;  /* 0x0000000000807805 */ /* 0x000fe2000001ff00 */
[----:B------:R-:W-:Y:S01]  /*4580*/  UMOV UR4, URZ ;  /* 0x0000003f00047c82 */ /* 0x000fe20008000000 */
[----:B------:R-:W-:Y:S02]  /*4590*/  CS2R R126, SRZ ;  /* 0x00000000007e7805 */ /* 0x000fe4000001ff00 */
[----:B------:R-:W-:Y:S02]  /*45a0*/  CS2R R124, SRZ ;  /* 0x00000000007c7805 */ /* 0x000fe4000001ff00 */
[----:B------:R-:W-:Y:S02]  /*45b0*/  ISETP.GE.AND P1, PT, R203, UR5, PT ;  /* 0x00000005cb007c0c */ /* 0x000fe4000bf26270 */
[----:B------:R-:W-:Y:S02]  /*45c0*/  CS2R R122, SRZ ;  /* 0x00000000007a7805 */ /* 0x000fe4000001ff00 */
[----:B------:R-:W-:Y:S01]  /*45d0*/  MOV R204, UR5 ;  /* 0x0000000500cc7c02 */ /* 0x000fe20008000f00 */
[----:B------:R-:W-:Y:S01]  /*45e0*/  UMOV UR5, URZ ;  /* 0x0000003f00057c82 */ /* 0x000fe20008000000 */
[----:B------:R-:W-:Y:S01]  /*45f0*/  CS2R R120, SRZ ;  /* 0x0000000000787805 */ /* 0x000fe2000001ff00 */
[----:B------:R-:W-:Y:S01]  /*4600*/  IMAD.U32 R8, RZ, RZ, UR5 ;  /* 0x00000005ff087e24 */ /* 0x000fe2000f8e00ff */
        /* <DEDUP_REMOVED lines=48> */
[----:B------:R-:W-:Y:S06]  /*4910*/  @!P1 BRA `(.L_x_1018) ;  /* 0x0000002c00789947 */ /* 0x000fec0003800000 */
[----:B------:R-:W-:Y:S01]  /*4920*/  UMOV UR4, URZ ;  /* 0x0000003f00047c82 */ /* 0x000fe20008000000 */
[----:B------:R-:W-:Y:S01]  /*4930*/  IMAD.MOV.U32 R202, RZ, RZ, R3 ;  /* 0x000000ffffca7224 */ /* 0x000fe200078e0003 */
[----:B------:R-:W-:Y:S01]  /*4940*/  MOV R205, UR4 ;  /* 0x0000000400cd7c02 */ /* 0x000fe20008000f00 */
[----:B------:R-:W-:Y:S01]  /*4950*/  IMAD.MOV.U32 R201, RZ, RZ, R4 ;  /* 0x000000ffffc97224 */ /* 0x000fe200078e0004 */
[----:B------:R-:W-:Y:S01]  /*4960*/  UMOV UR5, URZ ;  /* 0x0000003f00057c82 */ /* 0x000fe20008000000 */
[----:B------:R-:W-:Y:S01]  /*4970*/  IMAD.MOV.U32 R2, RZ, RZ, 0x3f800000 ;  /* 0x3f800000ff027424 */ /* 0x000fe200078e00ff */
[----:B------:R-:W-:Y:S01]  /*4980*/  ULDC UR7, c[0x0][0x9d8] ;  /* 0x0002760000077ab9 */ /* 0x000fe20000000800 */
[----:B------:R-:W-:Y:S02]  /*4990*/  IMAD.MOV.U32 R0, RZ, RZ, 0x3f800000 ;  /* 0x3f800000ff007424 */ /* 0x000fe400078e00ff */
[----:B------:R-:W-:-:S07]  /*49a0*/  IMAD.MOV.U32 R151, RZ, RZ, RZ ;  /* 0x000000ffff977224 */ /* 0x000fce00078e00ff */
.L_x_1037:
[----:B------:R-:W-:Y:S01]  /*49b0*/  R2UR UR6, R205 ;  /* 0x00000000cd0672ca */ /* 0x000fe200000e0000 */
[----:B------:R-:W-:-:S04]  /*49c0*/  UISETP.NE.AND UP0, UPT, UR5, 0x1, UPT ;  /* 0x000000010500788c */ /* 0x000fc8000bf05270 */
[----:B------:R-:W-:-:S08]  /*49d0*/  USEL UR4, URZ, 0x1, UP0 ;  /* 0x000000013f047887 */ /* 0x000fd00008000000 */
[----:B------:R-:W-:-:S06]  /*49e0*/  ULOP3.LUT UR4, UR6, UR4, URZ, 0x3c, !UPT ;  /* 0x0000000406047292 */ /* 0x000fcc000f8e3c3f */
[----:B------:R-:W-:Y:S01]  /*49f0*/  MOV R8, UR4 ;  /* 0x0000000400087c02 */ /* 0x000fe20008000f00 */
[----:B------:R-:W-:Y:S06]  /*4a00*/  @!P0 BRA `(.L_x_1019) ;  /* 0x0000000000048947 */ /* 0x000fec0003800000 */
[----:B------:R-:W-:Y:S01]  /*4a10*/  BPT.TRAP 0x1 ;  /* 0x000000040000795c */ /* 0x000fe20000300000 */
.L_x_1019:
[----:B------:R-:W-:Y:S01]  /*4a20*/  R2UR UR6, R16 ;  /* 0x00000000100672ca */ /* 0x000fe200000e0000 */
[----:B------:R-:W-:Y:S01]  /*4a30*/  UIADD3 UR4, UR5, 0x1, URZ ;  /* 0x0000000105047890 */ /* 0x000fe2000fffe03f */
[----:B------:R-:W-:-:S03]  /*4a40*/  R2UR UR10, R8 ;  /* 0x00000000080a72ca */ /* 0x000fc600000e0000 */
[----:B------:R-:W-:-:S04]  /*4a50*/  UISETP.NE.AND UP0, UPT, UR4, 0x2, UPT ;  /* 0x000000020400788c */ /* 0x000fc8000bf05270 */
[----:B------:R-:W-:-:S04]  /*4a60*/  USEL UR4, UR4, URZ, UP0 ;  /* 0x0000003f04047287 */ /* 0x000fc80008000000 */
[----:B------:R-:W-:Y:S02]  /*4a70*/  ULEA UR6, UR4, UR6, 0x3 ;  /* 0x0000000604067291 */ /* 0x000fe4000f8e183f */
[----:B------:R-:W-:-:S04]  /*4a80*/  IMAD.U32 R3, RZ, RZ, UR10 ;  /* 0x0000000aff037e24 */ /* 0x000fc8000f8e00ff */
[----:B------:R-:W-:Y:S01]  /*4a90*/  IMAD.U32 R206, RZ, RZ, UR6 ;  /* 0x00000006ffce7e24 */ /* 0x000fe2000f8e00ff */
[----:B------:R-:W-:-:S04]  /*4aa0*/  SHF.L.U32 R3, R3, 0x1f, RZ ;  /* 0x0000001f03037819 */ /* 0x000fc800000006ff */
[----:B------:R0:W1:Y:S01]  /*4ab0*/  SYNCS.PHASECHK.TRANS64.TRYWAIT P1, [UR6+0x30830], R3 ;  /* 0x03083003ff0075a7 */ /* 0x0000620008020146 */
[----:B------:R-:W-:Y:S05]  /*4ac0*/  @!P0 BRA `(.L_x_1020) ;  /* 0x0000000000048947 */ /* 0x000fea0003800000 */
[----:B------:R-:W-:Y:S01]  /*4ad0*/  BPT.TRAP 0x1 ;  /* 0x000000040000795c */ /* 0x000fe20000300000 */
.L_x_1020:
[----:B-1----:R-:W-:Y:S05]  /*4ae0*/  @P1 BRA `(.L_x_1021) ;  /* 0x00000000000c1947 */ /* 0x002fea0003800000 */
[----:B------:R-:W-:-:S13]  /*4af0*/  R2UR UR6, R206 ;  /* 0x00000000ce0672ca */ /* 0x000fda00000e0000 */
[----:B------:R-:W1:Y:S02]  /*4b00*/  SYNCS.PHASECHK.TRANS64.TRYWAIT P1, [UR6+0x30830], R3 ;  /* 0x03083003ff0075a7 */ /* 0x000e640008020146 */
[----:B-1----:R-:W-:Y:S05]  /*4b10*/  @!P1 BRA `(.L_x_1022) ;  /* 0x000000f400cc9947 */ /* 0x002fea0003800000 */
.L_x_1021:
[----:B------:R-:W-:Y:S01]  /*4b20*/  R2UR UR6, R20 ;  /* 0x00000000140672ca */ /* 0x000fe200000e0000 */
[----:B------:R-:W-:Y:S01]  /*4b30*/  WARPGROUP.ARRIVE ;  /* 0x00000000000079c5 */ /* 0x000fe20000000000 */
[----:B------:R-:W-:Y:S01]  /*4b40*/  R2UR UR56, R6 ;  /* 0x00000000063872ca */ /* 0x000fe200000e0000 */
[----:B------:R-:W-:Y:S01]  /*4b50*/  UMOV UR59, 0x40000040 ;  /* 0x40000040003b7882 */ /* 0x000fe20000000000 */
[----:B------:R-:W-:Y:S01]  /*4b60*/  R2UR UR57, R7 ;  /* 0x00000000073972ca */ /* 0x000fe200000e0000 */
[----:B------:R-:W-:Y:S01]  /*4b70*/  UMOV UR55, 0x40000040 ;  /* 0x4000004000377882 */ /* 0x000fe20000000000 */
[----:B01----:R-:W-:Y:S01]  /*4b80*/  MOV R3, UR53 ;  /* 0x0000003500037c02 */ /* 0x003fe20008000f00 */
[----:B------:R-:W-:Y:S01]  /*4b90*/  UMOV UR11, 0x40000040 ;  /* 0x40000040000b7882 */ /* 0x000fe20000000000 */
[----:B------:R-:W-:Y:S01]  /*4ba0*/  MOV R4, UR52 ;  /* 0x0000003400047c02 */ /* 0x000fe20008000f00 */
[----:B------:R-:W-:Y:S01]  /*4bb0*/  UMOV UR15, 0x40000040 ;  /* 0x40000040000f7882 */ /* 0x000fe20000000000 */
[----:B------:R-:W-:Y:S01]  /*4bc0*/  R2UR UR52, R10 ;  /* 0x000000000a3472ca */ /* 0x000fe200000e0000 */
[----:B------:R-:W-:Y:S01]  /*4bd0*/  UMOV UR19, 0x40000040 ;  /* 0x4000004000137882 */ /* 0x000fe20000000000 */
[----:B------:R-:W-:Y:S01]  /*4be0*/  R2UR UR53, R11 ;  /* 0x000000000b3572ca */ /* 0x000fe200000e0000 */
[----:B------:R-:W-:Y:S01]  /*4bf0*/  ULEA UR6, UR4, UR6, 0xb ;  /* 0x0000000604067291 */ /* 0x000fe2000f8e583f */
[-C--:B------:R-:W-:Y:S01]  /*4c00*/  FMUL.FTZ R24, R24, R0.reuse ;  /* 0x0000000018187220 */ /* 0x080fe20000410000 */
[----:B------:R-:W-:Y:S01]  /*4c10*/  UMOV UR23, 0x40000040 ;  /* 0x4000004000177882 */ /* 0x000fe20000000000 */
[----:B------:R-:W-:Y:S01]  /*4c20*/  UMOV UR27, 0x40000040 ;  /* 0x40000040001b7882 */ /* 0x000fe20000000000 */
[----:B------:R-:W-:Y:S01]  /*4c30*/  UIADD3 UR10, UR6, 0x2, URZ ;  /* 0x00000002060a7890 */ /* 0x000fe2000fffe03f */
[-C--:B------:R-:W-:Y:S01]  /*4c40*/  FMUL.FTZ R25, R25, R0.reuse ;  /* 0x0000000019197220 */ /* 0x080fe20000410000 */
[----:B------:R-:W-:Y:S01]  /*4c50*/  UIADD3 UR14, UR6, 0x200, URZ ;  /* 0x00000200060e7890 */ /* 0x000fe2000fffe03f */
[-C--:B------:R-:W-:Y:S01]  /*4c60*/  FMUL.FTZ R28, R28, R0.reuse ;  /* 0x000000001c1c7220 */ /* 0x080fe20000410000 */
[----:B------:R-:W-:Y:S01]  /*4c70*/  UMOV UR58, UR6 ;  /* 0x00000006003a7c82 */ /* 0x000fe20008000000 */
[----:B------:R-:W-:Y:S01]  /*4c80*/  UIADD3 UR18, UR6, 0x202, URZ ;  /* 0x0000020206127890 */ /* 0x000fe2000fffe03f */
[----:B------:R-:W-:Y:S01]  /*4c90*/  HGMMA.64x64x16.F32 R152, gdesc[UR56], RZ, !UPT, gsb0 ;  /* 0x00e00000389879f0 */ /* 0x000fe2000c0008ff */
[----:B------:R-:W-:Y:S01]  /*4ca0*/  UMOV UR54, UR10 ;  /* 0x0000000a00367c82 */ /* 0x000fe20008000000 */
[----:B------:R-:W-:Y:S01]  /*4cb0*/  R2UR UR56, R14 ;  /* 0x000000000e3872ca */ /* 0x000fe200000e0000 */
[----:B------:R-:W-:Y:S01]  /*4cc0*/  UIADD3 UR10, UR6, 0x4, URZ ;  /* 0x00000004060a7890 */ /* 0x000fe2000fffe03f */
[----:B------:R-:W-:Y:S01]  /*4cd0*/  R2UR UR57, R15 ;  /* 0x000000000f3972ca */ /* 0x000fe200000e0000 */
[----:B------:R-:W-:Y:S01]  /*4ce0*/  UMOV UR59, 0x40000040 ;  /* 0x40000040003b7882 */ /* 0x000fe20000000000 */
[----:B------:R-:W-:Y:S01]  /*4cf0*/  UIADD3 UR22, UR6, 0x204, URZ ;  /* 0x0000020406167890 */ /* 0x000fe2000fffe03f */
[-C--:B------:R-:W-:Y:S01]  /*4d00*/  FMUL.FTZ R29, R29, R0.reuse ;  /* 0x000000001d1d7220 */ /* 0x080fe20000410000 */
[----:B------:R-:W-:Y:S01]  /*4d10*/  UIADD3 UR26, UR6, 0x206, URZ ;  /* 0x00000206061a7890 */ /* 0x000fe2000fffe03f */
[-C--:B------:R-:W-:Y:S01]  /*4d20*/  FMUL.FTZ R32, R32, R0.reuse ;  /* 0x0000000020207220 */ /* 0x080fe20000410000 */
[----:B------:R-:W-:Y:S01]  /*4d30*/  UMOV UR58, UR10 ;  /* 0x0000000a003a7c82 */ /* 0x000fe20008000000 */
[----:B------:R-:W-:Y:S01]  /*4d40*/  UIADD3 UR10, UR6, 0x6, URZ ;  /* 0x00000006060a7890 */ /* 0x000fe2000fffe03f */
[-C--:B------:R-:W-:Y:S01]  /*4d50*/  FMUL.FTZ R33, R33, R0.reuse ;  /* 0x0000000021217220 */ /* 0x080fe20000410000 */
        /* <DEDUP_REMOVED lines=70> */
[----:B------:R-:W-:Y:S01]  /*51c0*/  HGMMA.64x64x16.F32 R152, gdesc[UR52], R152, gsb0 ;  /* 0x00e00000349879f0 */ /* 0x000fe20008000898 */
[----:B------:R-:W-:Y:S01]  /*51d0*/  R2UR UR53, R3 ;  /* 0x00000000033572ca */ /* 0x000fe200000e0000 */
[----:B------:R-:W-:Y:S01]  /*51e0*/  UIADD3 UR54, UR6, 0x604, URZ ;  /* 0x0000060406367890 */ /* 0x000fe2000fffe03f */
[----:B------:R-:W-:Y:S01]  /*51f0*/  R2UR UR52, R4 ;  /* 0x00000000043472ca */ /* 0x000fe200000e0000 */
[----:B------:R-:W-:Y:S01]  /*5200*/  UMOV UR55, 0x40000040 ;  /* 0x4000004000377882 */ /* 0x000fe20000000000 */
[----:B------:R-:W-:Y:S01]  /*5210*/  UIADD3 UR6, UR6, 0x606, URZ ;  /* 0x0000060606067890 */ /* 0x000fe2000fffe03f */
        /* <DEDUP_REMOVED lines=68> */
[----:B------:R-:W-:Y:S01]  /*5660*/  HGMMA.64x64x16.F32 R152, gdesc[UR56], R152, gsb0 ;  /* 0x00e00000389879f0 */ /* 0x000fe20008000898 */
[----:B------:R-:W-:Y:S01]  /*5670*/  R2UR UR56, R12 ;  /* 0x000000000c3872ca */ /* 0x000fe200000e0000 */
[----:B------:R-:W-:Y:S01]  /*5680*/  UMOV UR58, UR6 ;  /* 0x00000006003a7c82 */ /* 0x000fe20008000000 */
[----:B------:R-:W-:Y:S01]  /*5690*/  R2UR UR57, R13 ;  /* 0x000000000d3972ca */ /* 0x000fe200000e0000 */
[----:B------:R-:W-:Y:S01]  /*56a0*/  UMOV UR59, 0x40000040 ;  /* 0x40000040003b7882 */ /* 0x000fe20000000000 */
[----:B------:R-:W-:Y:S02]  /*56b0*/  WARPGROUP.DEPBAR.LE gsb0, 0x0 ;  /* 0x00008000000079c5 */ /* 0x000fe40000010000 */
[----:B------:R-:W-:-:S06]  /*56c0*/  WARPGROUP.ARRIVE ;  /* 0x00000000000079c5 */ /* 0x000fcc0000000000 */
[----:B------:R-:W-:Y:S03]  /*56d0*/  HGMMA.64x64x16.F32 R152, gdesc[UR8], R152, gsb0 ;  /* 0x00e00000089879f0 */ /* 0x000fe60008000898 */
        /* <DEDUP_REMOVED lines=37> */
[----:B------:R-:W-:Y:S05]  /*5930*/  @!P0 BRA `(.L_x_1023) ;  /* 0x0000000000048947 */ /* 0x000fea0003800000 */
[----:B------:R-:W-:Y:S01]  /*5940*/  BPT.TRAP 0x1 ;  /* 0x000000040000795c */ /* 0x000fe20000300000 */
.L_x_1023:
        /* <DEDUP_REMOVED lines=8> */
.L_x_1024:
[----:B-1----:R-:W-:Y:S05]  /*59d0*/  @P1 BRA `(.L_x_1025) ;  /* 0x0000000000081947 */ /* 0x002fea0003800000 */
[----:B------:R-:W1:Y:S02]  /*59e0*/  SYNCS.PHASECHK.TRANS64.TRYWAIT P1, [UR6+0x30850], R0 ;  /* 0x03085000ff0075a7 */ /* 0x000e640008020146 */
[----:B-1----:R-:W-:Y:S05]  /*59f0*/  @!P1 BRA `(.L_x_1026) ;  /* 0x000000e800309947 */ /* 0x002fea0003800000 */
.L_x_1025:
[----:B------:R-:W-:Y:S01]  /*5a00*/  R2UR UR10, R16 ;  /* 0x00000000100a72ca */ /* 0x000fe200000e0000 */
[----:B------:R-:W-:Y:S01]  /*5a10*/  WARPGROUP.ARRIVE ;  /* 0x00000000000079c5 */ /* 0x000fe20000000000 */
[----:B------:R-:W-:-:S11]  /*5a20*/  UMOV UR11, 0x40000040 ;  /* 0x40000040000b7882 */ /* 0x000fd60000000000 */
[----:B------:R-:W-:-:S04]  /*5a30*/  UIADD3 UR10, UR10, 0x400, URZ ;  /* 0x000004000a0a7890 */ /* 0x000fc8000fffe03f */
[----:B------:R-:W-:-:S04]  /*5a40*/  USHF.R.U32.HI UR10, URZ, 0x4, UR10 ;  /* 0x000000043f0a7899 */ /* 0x000fc8000801160a */
[----:B------:R-:W-:-:S04]  /*5a50*/  ULOP3.LUT UR10, UR10, 0x3fff, URZ, 0xc0, !UPT ;  /* 0x00003fff0a0a7892 */ /* 0x000fc8000f8ec03f */
[----:B------:R-:W-:-:S04]  /*5a60*/  ULOP3.LUT UR10, UR10, 0x2000000, URZ, 0xfc, !UPT ;  /* 0x020000000a0a7892 */ /* 0x000fc8000f8efc3f */
[----:B------:R-:W-:-:S07]  /*5a70*/  ULEA UR5, UR5, UR10, 0xb ;  /* 0x0000000a05057291 */ /* 0x000fce000f8e583f */
        /* <DEDUP_REMOVED lines=23> */
.L_x_1027:
[----:B------:R-:W-:Y:S01]  /*5bf0*/  R2UR UR10, R23 ;  /* 0x00000000170a72ca */ /* 0x000fe200000e0000 */
[----:B------:R-:W2:Y:S01]  /*5c00*/  S2UR UR11, SR_CgaCtaId ;  /* 0x00000000000b79c3 */ /* 0x000ea20000008800 */
[----:B------:R-:W-:Y:S01]  /*5c10*/  R2UR UR5, R22 ;  /* 0x00000000160572ca */ /* 0x000fe200000e0000 */
[----:B01----:R-:W-:Y:S01]  /*5c20*/  FMUL.FTZ R0, R154, UR7 ;  /* 0x000000079a007c20 */ /* 0x003fe20008410000 */
[----:B------:R-:W-:Y:S01]  /*5c30*/  R2UR UR14, R206 ;  /* 0x00000000ce0e72ca */ /* 0x000fe200000e0000 */
[----:B------:R-:W-:Y:S01]  /*5c40*/  FMUL.FTZ R188, R161, UR7 ;  /* 0x00000007a1bc7c20 */ /* 0x000fe20008410000 */
[----:B------:R-:W-:Y:S01]  /*5c50*/  FMUL.FTZ R161, R171, UR7 ;  /* 0x00000007aba17c20 */ /* 0x000fe20008410000 */
[----:B------:R-:W-:Y:S01]  /*5c60*/  FMUL.FTZ R171, R173, UR7 ;  /* 0x00000007adab7c20 */ /* 0x000fe20008410000 */
[----:B------:R-:W-:Y:S01]  /*5c70*/  FMUL.FTZ R185, R156, UR7 ;  /* 0x000000079cb97c20 */ /* 0x000fe20008410000 */
[----:B------:R-:W0:Y:S01]  /*5c80*/  LDC R154, c[0x0][0x288] ;  /* 0x0000a200ff9a7b82 */ /* 0x000e220000000800 */
[----:B------:R-:W-:Y:S01]  /*5c90*/  FMUL.FTZ R173, R177, UR7 ;  /* 0x00000007b1ad7c20 */ /* 0x000fe20008410000 */
[----:B------:R-:W-:Y:S01]  /*5ca0*/  FMUL.FTZ R156, R162, UR7 ;  /* 0x00000007a29c7c20 */ /* 0x000fe20008410000 */
[----:B------:R-:W-:Y:S01]  /*5cb0*/  MOV R177, R19 ;  /* 0x0000001300b17202 */ /* 0x000fe20000000f00 */
[----:B------:R-:W-:Y:S01]  /*5cc0*/  UISETP.NE.AND UP1, UPT, UR10, URZ, UPT ;  /* 0x0000003f0a00728c */ /* 0x000fe2000bf25270 */
[----:B------:R-:W-:Y:S01]  /*5cd0*/  FMUL.FTZ R162, R174, UR7 ;  /* 0x00000007aea27c20 */ /* 0x000fe20008410000 */
[----:B------:R-:W-:Y:S01]  /*5ce0*/  UISETP.NE.AND UP0, UPT, UR5, URZ, UPT ;  /* 0x0000003f0500728c */ /* 0x000fe2000bf05270 */
[----:B------:R-:W-:-:S02]  /*5cf0*/  IMAD.SHL.U32 R174, R203, 0x40, RZ ;  /* 0x00000040cbae7824 */ /* 0x000fc400078e00ff */
[----:B------:R-:W-:Y:S01]  /*5d00*/  FMUL.FTZ R189, R164, UR7 ;  /* 0x00000007a4bd7c20 */ /* 0x000fe20008410000 */
[----:B------:R-:W-:Y:S01]  /*5d10*/  FMUL.FTZ R164, R178, UR7 ;  /* 0x00000007b2a47c20 */ /* 0x000fe20008410000 */
[----:B------:R-:W-:Y:S01]  /*5d20*/  PLOP3.LUT P1, PT, PT, PT, UP1, 0x80, 0x0 ;  /* 0x000000000000781c */ /* 0x000fe20003f2f018 */
[----:B------:R-:W-:Y:S01]  /*5d30*/  FMUL.FTZ R4, R152, UR7 ;  /* 0x0000000798047c20 */ /* 0x000fe20008410000 */
[----:B------:R-:W-:Y:S01]  /*5d40*/  PLOP3.LUT P2, PT, PT, PT, UP1, 0x80, 0x0 ;  /* 0x000000000000781c */ /* 0x000fe20003f4f018 */
[----:B------:R-:W-:Y:S01]  /*5d50*/  FMUL.FTZ R187, R160, UR7 ;  /* 0x00000007a0bb7c20 */ /* 0x000fe20008410000 */
[----:B------:R-:W-:Y:S01]  /*5d60*/  FMUL.FTZ R184, R153, UR7 ;  /* 0x0000000799b87c20 */ /* 0x000fe20008410000 */
[----:B------:R-:W-:Y:S01]  /*5d70*/  @UP1 ULDC UR5, c[0x0][0x44c] ;  /* 0x0001130000051ab9 */ /* 0x000fe20000000800 */
[----:B------:R-:W-:Y:S01]  /*5d80*/  FMUL.FTZ R152, R155, UR7 ;  /* 0x000000079b987c20 */ /* 0x000fe20008410000 */
[----:B------:R-:W-:Y:S01]  /*5d90*/  FMUL.FTZ R186, R157, UR7 ;  /* 0x000000079dba7c20 */ /* 0x000fe20008410000 */
[----:B------:R-:W-:Y:S01]  /*5da0*/  FMUL.FTZ R160, R170, UR7 ;  /* 0x00000007aaa07c20 */ /* 0x000fe20008410000 */
[----:B------:R-:W-:Y:S01]  /*5db0*/  FMUL.FTZ R153, R158, UR7 ;  /* 0x000000079e997c20 */ /* 0x000fe20008410000 */
[----:B------:R-:W-:Y:S01]  /*5dc0*/  FMUL.FTZ R155, R159, UR7 ;  /* 0x000000079f9b7c20 */ /* 0x000fe20008410000 */
[----:B------:R-:W-:Y:S01]  /*5dd0*/  FMUL.FTZ R157, R163, UR7 ;  /* 0x00000007a39d7c20 */ /* 0x000fe20008410000 */
[----:B------:R-:W-:Y:S01]  /*5de0*/  FMUL.FTZ R170, R172, UR7 ;  /* 0x00000007acaa7c20 */ /* 0x000fe20008410000 */
[----:B------:R-:W-:Y:S01]  /*5df0*/  @P1 IMAD.HI.U32 R2, R19, UR5, RZ ;  /* 0x0000000513021c27 */ /* 0x000fe2000f8e00ff */
[----:B------:R-:W-:-:S03]  /*5e00*/  @UP1 ULDC UR5, c[0x0][0x450] ;  /* 0x0001140000051ab9 */ /* 0x000fc60000000800 */
[----:B------:R-:W-:Y:S01]  /*5e10*/  FMUL.FTZ R190, R165, UR7 ;  /* 0x00000007a5be7c20 */ /* 0x000fe20008410000 */
[----:B------:R-:W-:Y:S01]  /*5e20*/  FMUL.FTZ R158, R166, UR7 ;  /* 0x00000007a69e7c20 */ /* 0x000fe20008410000 */
[----:B------:R-:W-:Y:S01]  /*5e30*/  FMUL.FTZ R159, R167, UR7 ;  /* 0x00000007a79f7c20 */ /* 0x000fe20008410000 */
[----:B------:R-:W-:Y:S01]  /*5e40*/  @P2 SHF.R.U32.HI R177, RZ, UR5, R2 ;  /* 0x00000005ffb12c19 */ /* 0x000fe20008011602 */
[----:B------:R-:W-:Y:S01]  /*5e50*/  UIADD3 UR5, UR14, 0x30840, URZ ;  /* 0x000308400e057890 */ /* 0x000fe2000fffe03f */
[----:B------:R-:W-:Y:S01]  /*5e60*/  IADD3 R2, -R174, 0x1, RZ ;  /* 0x00000001ae027810 */ /* 0x000fe20007ffe1ff */
[----:B------:R-:W-:Y:S01]  /*5e70*/  FMUL.FTZ R163, R175, UR7 ;  /* 0x00000007afa37c20 */ /* 0x000fe20008410000 */
[----:B------:R-:W-:Y:S01]  /*5e80*/  FMUL.FTZ R172, R176, UR7 ;  /* 0x00000007b0ac7c20 */ /* 0x000fe20008410000 */
[----:B------:R-:W1:Y:S01]  /*5e90*/  SHFL.IDX PT, R178, R177, RZ, 0x1c1f ;  /* 0x001c1fffb1b27589 */ /* 0x000e6200000e0000 */
[----:B------:R-:W-:Y:S01]  /*5ea0*/  R2UR UR10, R21 ;  /* 0x00000000150a72ca */ /* 0x000fe200000e0000 */
[----:B------:R-:W-:Y:S01]  /*5eb0*/  FMUL.FTZ R168, R168, UR7 ;  /* 0x00000007a8a87c20 */ /* 0x000fe20008410000 */
[----:B------:R-:W-:Y:S01]  /*5ec0*/  FMUL.FTZ R169, R169, UR7 ;  /* 0x00000007a9a97c20 */ /* 0x000fe20008410000 */
[----:B------:R-:W-:Y:S01]  /*5ed0*/  FMUL.FTZ R165, R179, UR7 ;  /* 0x00000007b3a57c20 */ /* 0x000fe20008410000 */
[----:B------:R-:W-:Y:S01]  /*5ee0*/  FMUL.FTZ R175, R180, UR7 ;  /* 0x00000007b4af7c20 */ /* 0x000fe20008410000 */
[----:B------:R-:W-:Y:S01]  /*5ef0*/  FMUL.FTZ R176, R181, UR7 ;  /* 0x00000007b5b07c20 */ /* 0x000fe20008410000 */
[----:B------:R-:W-:Y:S01]  /*5f00*/  FMUL.FTZ R166, R182, UR7 ;  /* 0x00000007b6a67c20 */ /* 0x000fe20008410000 */
[----:B------:R-:W-:-:S02]  /*5f10*/  IMAD R2, R5, -0x2, R2 ;  /* 0xfffffffe05027824 */ /* 0x000fc400078e0202 */
[----:B------:R-:W-:Y:S01]  /*5f20*/  FMUL.FTZ R167, R183, UR7 ;  /* 0x00000007b7a77c20 */ /* 0x000fe20008410000 */
[----:B--2---:R-:W-:Y:S01]  /*5f30*/  UPRMT UR5, UR11, 0x654, UR5 ;  /* 0x000006540b057896 */ /* 0x004fe20008000005 */
[----:B------:R-:W-:Y:S01]  /*5f40*/  PLOP3.LUT P1, PT, PT, PT, UP0, 0x40, 0x0 ;  /* 0x000000000000781c */ /* 0x000fe20003f2e808 */
[----:B------:R-:W2:Y:S01]  /*5f50*/  MUFU.TANH R4, R4 ;  /* 0x0000000400047308 */ /* 0x000ea20000002400 */
[----:B------:R-:W-:Y:S01]  /*5f60*/  ULDC UR11, c[0x0][0x2f0] ;  /* 0x0000bc00000b7ab9 */ /* 0x000fe20000000800 */
[----:B------:R-:W-:Y:S01]  /*5f70*/  ULDC UR14, c[0x0][0x9e0] ;  /* 0x00027800000e7ab9 */ /* 0x000fe20000000800 */
[----:B------:R-:W-:-:S04]  /*5f80*/  IMAD R3, R17, UR11, R2 ;  /* 0x0000000b11037c24 */ /* 0x000fc8000f8e0202 */
[----:B0-----:R-:W-:Y:S01]  /*5f90*/  IMAD.IADD R3, R3, 0x1, -R154 ;  /* 0x0000000103037824 */ /* 0x001fe200078e0a9a */
[----:B------:R-:W0:Y:S01]  /*5fa0*/  MUFU.TANH R184, R184 ;  /* 0x000000b800b87308 */ /* 0x000e220000002400 */
[----:B------:R-:W-:Y:S02]  /*5fb0*/  SYNCS.ARRIVE.TRANS64.RED.A1T0 RZ, [UR5], RZ ;  /* 0x000000ffffff79a7 */ /* 0x000fe40008100405 */
[C---:B------:R-:W-:Y:S01]  /*5fc0*/  VIADD R182, R3.reuse, UR14 ;  /* 0x0000000e03b67c36 */ /* 0x040fe20008000000 */
[----:B------:R-:W-:-:S03]  /*5fd0*/  IADD3 R183, R3, UR10, RZ ;  /* 0x0000000a03b77c10 */ /* 0x000fc6000fffe0ff */
[--C-:B-1----:R-:W-:Y:S01]  /*5fe0*/  IMAD.IADD R179, R182, 0x1, R178.reuse ;  /* 0x00000001b6b37824 */ /* 0x102fe200078e02b2 */
[----:B------:R-:W1:Y:S01]  /*5ff0*/  MUFU.TANH R0, R0 ;  /* 0x0000000000007308 */ /* 0x000e620000002400 */
[----:B------:R-:W-:-:S07]  /*6000*/  IMAD.IADD R180, R183, 0x1, R178 ;  /* 0x00000001b7b47824 */ /* 0x000fce00078e02b2 */
[----:B------:R-:W3:Y:S08]  /*6010*/  MUFU.TANH R152, R152 ;  /* 0x0000009800987308 */ /* 0x000ef00000002400 */
[----:B------:R-:W4:Y:S08]  /*6020*/  MUFU.TANH R185, R185 ;  /* 0x000000b900b97308 */ /* 0x000f300000002400 */
        /* <DEDUP_REMOVED lines=34> */
[----:B------:R-:W-:Y:S02]  /*6250*/  LOP3.LUT R181, RZ, R181, RZ, 0x33, !PT ;  /* 0x000000b5ffb57212 */ /* 0x000fe400078e33ff */
[----:B------:R-:W-:-:S04]  /*6260*/  MOV R178, UR5 ;  /* 0x0000000500b27c02 */ /* 0x000fc80008000f00 */
[----:B------:R-:W-:-:S13]  /*6270*/  ISETP.NE.AND P1, PT, R178, 0x1, PT ;  /* 0x00000001b200780c */ /* 0x000fda0003f25270 */
[----:B------:R-:W1:Y:S02]  /*6280*/  @P1 LDC.64 R2, c[0x0][0x9e8] ;  /* 0x00027a00ff021b82 */ /* 0x000e640000000a00 */
[----:B-1----:R-:W-:-:S05]  /*6290*/  @P1 IMAD.HI.U32 R2, R181, R2, RZ ;  /* 0x00000002b5021227 */ /* 0x002fca00078e00ff */
[----:B------:R-:W-:-:S04]  /*62a0*/  @P1 SHF.R.U32.HI R181, RZ, R3, R2 ;  /* 0x00000003ffb51219 */ /* 0x000fc80000011602 */
[----:B------:R-:W-:Y:S01]  /*62b0*/  LOP3.LUT R181, RZ, R181, RZ, 0x33, !PT ;  /* 0x000000b5ffb57212 */ /* 0x000fe200078e33ff */
[----:B------:R-:W-:Y:S06]  /*62c0*/  BRA `(.L_x_1031) ;  /* 0x0000000000187947 */ /* 0x000fec0003800000 */
.L_x_1030:
[----:B------:R-:W-:Y:S02]  /*62d0*/  ULDC UR5, c[0x0][0x9e4] ;  /* 0x0002790000057ab9 */ /* 0x000fe40000000800 */
[----:B------:R-:W-:-:S05]  /*62e0*/  IMAD.U32 R178, RZ, RZ, UR5 ;  /* 0x00000005ffb27e24 */ /* 0x000fca000f8e00ff */
[----:B------:R-:W-:-:S13]  /*62f0*/  ISETP.NE.AND P1, PT, R178, 0x1, PT ;  /* 0x00000001b200780c */ /* 0x000fda0003f25270 */
[----:B------:R-:W1:Y:S02]  /*6300*/  @P1 LDC.64 R2, c[0x0][0x9e8] ;  /* 0x00027a00ff021b82 */ /* 0x000e640000000a00 */
[----:B-1----:R-:W-:-:S05]  /*6310*/  @P1 IMAD.HI.U32 R2, R181, R2, RZ ;  /* 0x00000002b5021227 */ /* 0x002fca00078e00ff */
[----:B------:R-:W-:-:S07]  /*6320*/  @P1 SHF.R.U32.HI R181, RZ, R3, R2 ;  /* 0x00000003ffb51219 */ /* 0x000fce0000011602 */
.L_x_1031:
[----:B------:R-:W-:Y:S05]  /*6330*/  BSYNC B0 ;  /* 0x0000000000007941 */ /* 0x000fea0003800000 */
.L_x_1029:
[----:B------:R-:W-:-:S04]  /*6340*/  IMAD R2, R181, R178, -R174 ;  /* 0x000000b2b5027224 */ /* 0x000fc800078e0aae */
[----:B------:R-:W-:-:S05]  /*6350*/  IMAD R2, R5, -0x2, R2 ;  /* 0xfffffffe05027824 */ /* 0x000fca00078e0202 */
[----:B------:R-:W-:Y:S02]  /*6360*/  VIADDMNMX R179, R2, R178, R179, PT ;  /* 0x000000b202b37246 */ /* 0x000fe400038001b3 */
[----:B------:R-:W-:-:S07]  /*6370*/  VIMNMX R180, R180, R2, !PT ;  /* 0x00000002b4b47248 */ /* 0x000fce0007fe0100 */
.L_x_1028:
[----:B------:R-:W-:Y:S01]  /*6380*/  ISETP.GT.AND P1, PT, R203, -0x1, PT ;  /* 0xffffffffcb00780c */ /* 0x000fe20003f24270 */
[----:B------:R-:W1:Y:S01]  /*6390*/  SHFL.IDX PT, R2, R177, 0x1, 0x1c1f ;  /* 0x003c1f00b1027f89 */ /* 0x000e6200000e0000 */
[----:B------:R-:W-:Y:S02]  /*63a0*/  R2UR UR5, R22 ;  /* 0x00000000160572ca */ /* 0x000fe400000e0000 */
[C---:B------:R-:W-:Y:S02]  /*63b0*/  ISETP.GT.AND P4, PT, R180.reuse, 0x1, P1 ;  /* 0x00000001b400780c */ /* 0x040fe40000f84270 */
[----:B------:R-:W-:Y:S02]  /*63c0*/  ISETP.GT.AND P5, PT, R180, RZ, P1 ;  /* 0x000000ffb400720c */ /* 0x000fe40000fa4270 */
[C---:B------:R-:W-:Y:S02]  /*63d0*/  ISETP.LT.OR P4, PT, R179.reuse, 0x2, P4 ;  /* 0x00000002b300780c */ /* 0x040fe40002781670 */
[----:B------:R-:W-:-:S02]  /*63e0*/  ISETP.LT.OR P5, PT, R179, 0x1, P5 ;  /* 0x00000001b300780c */ /* 0x000fc40002fa1670 */
[----:B0-----:R-:W-:Y:S02]  /*63f0*/  FSEL R184, R184, -INF , !P4 ;  /* 0xff800000b8b87808 */ /* 0x001fe40006000000 */
[----:B------:R-:W-:Y:S01]  /*6400*/  ISETP.GT.AND P4, PT, R180, 0x18, P1 ;  /* 0x00000018b400780c */ /* 0x000fe20000f84270 */
[----:B------:R-:W-:Y:S01]  /*6410*/  UISETP.NE.AND UP0, UPT, UR5, URZ, UPT ;  /* 0x0000003f0500728c */ /* 0x000fe2000bf05270 */
[----:B------:R-:W-:Y:S02]  /*6420*/  FSEL R178, R4, -INF , !P5 ;  /* 0xff80000004b27808 */ /* 0x000fe40006800000 */
[----:B------:R-:W-:Y:S02]  /*6430*/  ISETP.LT.OR P4, PT, R179, 0x19, P4 ;  /* 0x00000019b300780c */ /* 0x000fe40002781670 */
[C---:B------:R-:W-:Y:S02]  /*6440*/  ISETP.GT.AND P6, PT, R180.reuse, 0x8, P1 ;  /* 0x00000008b400780c */ /* 0x040fe40000fc4270 */
[----:B------:R-:W-:-:S02]  /*6450*/  ISETP.GT.AND P2, PT, R180, 0x9, P1 ;  /* 0x00000009b400780c */ /* 0x000fc40000f44270 */
[----:B------:R-:W-:Y:S01]  /*6460*/  ISETP.GT.AND P3, PT, R180, 0x10, P1 ;  /* 0x00000010b400780c */ /* 0x000fe20000f64270 */
[----:B-1----:R-:W-:Y:S01]  /*6470*/  IMAD.IADD R177, R182, 0x1, R2 ;  /* 0x00000001b6b17824 */ /* 0x002fe200078e0202 */
[C---:B------:R-:W-:Y:S02]  /*6480*/  ISETP.GT.AND P5, PT, R180.reuse, 0x11, P1 ;  /* 0x00000011b400780c */ /* 0x040fe40000fa4270 */
[----:B------:R-:W-:Y:S02]  /*6490*/  FSEL R189, R189, -INF , !P4 ;  /* 0xff800000bdbd7808 */ /* 0x000fe40006000000 */
[----:B------:R-:W-:Y:S02]  /*64a0*/  ISETP.GT.AND P4, PT, R180, 0x29, P1 ;  /* 0x00000029b400780c */ /* 0x000fe40000f84270 */
[C---:B------:R-:W-:Y:S02]  /*64b0*/  ISETP.LT.OR P6, PT, R179.reuse, 0x9, P6 ;  /* 0x00000009b300780c */ /* 0x040fe400037c1670 */
[----:B------:R-:W-:-:S02]  /*64c0*/  ISETP.LT.OR P2, PT, R179, 0xa, P2 ;  /* 0x0000000ab300780c */ /* 0x000fc40001741670 */
[C---:B------:R-:W-:Y:S02]  /*64d0*/  ISETP.LT.OR P3, PT, R179.reuse, 0x11, P3 ;  /* 0x00000011b300780c */ /* 0x040fe40001f61670 */
[C---:B------:R-:W-:Y:S02]  /*64e0*/  ISETP.LT.OR P5, PT, R179.reuse, 0x12, P5 ;  /* 0x00000012b300780c */ /* 0x040fe40002fa1670 */
[----:B------:R-:W-:Y:S02]  /*64f0*/  ISETP.LT.OR P4, PT, R179, 0x2a, P4 ;  /* 0x0000002ab300780c */ /* 0x000fe40002781670 */
[----:B------:R-:W-:Y:S02]  /*6500*/  FSEL R185, R185, -INF , !P6 ;  /* 0xff800000b9b97808 */ /* 0x000fe40007000000 */
[----:B------:R-:W-:Y:S02]  /*6510*/  FSEL R186, R186, -INF , !P2 ;  /* 0xff800000baba7808 */ /* 0x000fe40005000000 */
[----:B------:R-:W-:-:S02]  /*6520*/  FSEL R187, R187, -INF , !P3 ;  /* 0xff800000bbbb7808 */ /* 0x000fc40005800000 */
[----:B------:R-:W-:Y:S02]  /*6530*/  FSEL R188, R188, -INF , !P5 ;  /* 0xff800000bcbc7808 */ /* 0x000fe40006800000 */
[C---:B------:R-:W-:Y:S02]  /*6540*/  ISETP.GT.AND P6, PT, R180.reuse, 0x19, P1 ;  /* 0x00000019b400780c */ /* 0x040fe40000fc4270 */
[C---:B------:R-:W-:Y:S02]  /*6550*/  ISETP.GT.AND P2, PT, R180.reuse, 0x20, P1 ;  /* 0x00000020b400780c */ /* 0x040fe40000f44270 */
[C---:B------:R-:W-:Y:S02]  /*6560*/  ISETP.GT.AND P3, PT, R180.reuse, 0x21, P1 ;  /* 0x00000021b400780c */ /* 0x040fe40000f64270 */
[----:B------:R-:W-:Y:S02]  /*6570*/  ISETP.GT.AND P5, PT, R180, 0x28, P1 ;  /* 0x00000028b400780c */ /* 0x000fe40000fa4270 */
[----:B------:R-:W-:-:S02]  /*6580*/  FSEL R171, R171, -INF , !P4 ;  /* 0xff800000abab7808 */ /* 0x000fc40006000000 */
[----:B------:R-:W-:Y:S02]  /*6590*/  PLOP3.LUT P4, PT, PT, PT, UP0, 0x40, 0x0 ;  /* 0x000000000000781c */ /* 0x000fe40003f8e808 */
[C---:B------:R-:W-:Y:S02]  /*65a0*/  ISETP.LT.OR P6, PT, R179.reuse, 0x1a, P6 ;  /* 0x0000001ab300780c */ /* 0x040fe400037c1670 */
[C---:B------:R-:W-:Y:S02]  /*65b0*/  ISETP.LT.OR P2, PT, R179.reuse, 0x21, P2 ;  /* 0x00000021b300780c */ /* 0x040fe40001741670 */
[C---:B------:R-:W-:Y:S02]  /*65c0*/  ISETP.LT.OR P3, PT, R179.reuse, 0x22, P3 ;  /* 0x00000022b300780c */ /* 0x040fe40001f61670 */
[----:B------:R-:W-:Y:S02]  /*65d0*/  ISETP.LT.OR P5, PT, R179, 0x29, P5 ;  /* 0x00000029b300780c */ /* 0x000fe40002fa1670 */
[----:B------:R-:W-:-:S02]  /*65e0*/  FSEL R190, R190, -INF , !P6 ;  /* 0xff800000bebe7808 */ /* 0x000fc40007000000 */
[----:B------:R-:W-:Y:S02]  /*65f0*/  FSEL R168, R168, -INF , !P2 ;  /* 0xff800000a8a87808 */ /* 0x000fe40005000000 */
[----:B------:R-:W-:Y:S02]  /*6600*/  FSEL R169, R169, -INF , !P3 ;  /* 0xff800000a9a97808 */ /* 0x000fe40005800000 */
[----:B------:R-:W-:Y:S02]  /*6610*/  FSEL R170, R170, -INF , !P5 ;  /* 0xff800000aaaa7808 */ /* 0x000fe40006800000 */
[C---:B------:R-:W-:Y:S02]  /*6620*/  ISETP.GT.AND P6, PT, R180.reuse, 0x30, P1 ;  /* 0x00000030b400780c */ /* 0x040fe40000fc4270 */
[C---:B------:R-:W-:Y:S02]  /*6630*/  ISETP.GT.AND P2, PT, R180.reuse, 0x31, P1 ;  /* 0x00000031b400780c */ /* 0x040fe40000f44270 */
[----:B------:R-:W-:-:S02]  /*6640*/  ISETP.GT.AND P3, PT, R180, 0x38, P1 ;  /* 0x00000038b400780c */ /* 0x000fc40000f64270 */
[----:B------:R-:W-:Y:S02]  /*6650*/  ISETP.GT.AND P5, PT, R180, 0x39, P1 ;  /* 0x00000039b400780c */ /* 0x000fe40000fa4270 */
[C---:B------:R-:W-:Y:S02]  /*6660*/  ISETP.LT.OR P6, PT, R179.reuse, 0x31, P6 ;  /* 0x00000031b300780c */ /* 0x040fe400037c1670 */
[C---:B------:R-:W-:Y:S02]  /*6670*/  ISETP.LT.OR P2, PT, R179.reuse, 0x32, P2 ;  /* 0x00000032b300780c */ /* 0x040fe40001741670 */
[C---:B------:R-:W-:Y:S02]  /*6680*/  ISETP.LT.OR P3, PT, R179.reuse, 0x39, P3 ;  /* 0x00000039b300780c */ /* 0x040fe40001f61670 */
[----:B------:R-:W-:Y:S01]  /*6690*/  ISETP.LT.OR P5, PT, R179, 0x3a, P5 ;  /* 0x0000003ab300780c */ /* 0x000fe20002fa1670 */
[----:B------:R-:W-:Y:S01]  /*66a0*/  IMAD.IADD R179, R183, 0x1, R2 ;  /* 0x00000001b7b37824 */ /* 0x000fe200078e0202 */
[----:B------:R-:W-:-:S02]  /*66b0*/  FSEL R172, R172, -INF , !P6 ;  /* 0xff800000acac7808 */ /* 0x000fc40007000000 */
[----:B------:R-:W-:Y:S02]  /*66c0*/  FSEL R173, R173, -INF , !P2 ;  /* 0xff800000adad7808 */ /* 0x000fe40005000000 */
[----:B------:R-:W-:Y:S02]  /*66d0*/  FSEL R175, R175, -INF , !P3 ;  /* 0xff800000afaf7808 */ /* 0x000fe40005800000 */
[----:B------:R-:W-:Y:S01]  /*66e0*/  FSEL R176, R176, -INF , !P5 ;  /* 0xff800000b0b07808 */ /* 0x000fe20006800000 */
[----:B------:R-:W-:Y:S06]  /*66f0*/  @P4 BRA `(.L_x_1032) ;  /* 0x0000000000644947 */ /* 0x000fec0003800000 */
[----:B------:R-:W-:Y:S01]  /*6700*/  IMAD R3, R17, UR11, R2 ;  /* 0x0000000b11037c24 */ /* 0x000fe2000f8e0202 */
[----:B------:R-:W-:Y:S04]  /*6710*/  BSSY B0, `(.L_x_1033) ;  /* 0x0000013000007945 */ /* 0x000fe80003800000 */
[----:B------:R-:W-:-:S04]  /*6720*/  IADD3 R181, R3, -R154, RZ ;  /* 0x8000009a03b57210 */ /* 0x000fc80007ffe0ff */
        /* <DEDUP_REMOVED lines=11> */
.L_x_1034:
[----:B------:R-:W-:Y:S02]  /*67e0*/  ULDC UR5, c[0x0][0x9e4] ;  /* 0x0002790000057ab9 */ /* 0x000fe40000000800 */
[----:B------:R-:W-:-:S05]  /*67f0*/  IMAD.U32 R4, RZ, RZ, UR5 ;  /* 0x00000005ff047e24 */ /* 0x000fca000f8e00ff */
[----:B------:R-:W-:-:S13]  /*6800*/  ISETP.NE.AND P2, PT, R4, 0x1, PT ;  /* 0x000000010400780c */ /* 0x000fda0003f45270 */
[----:B------:R-:W0:Y:S02]  /*6810*/  @P2 LDC.64 R2, c[0x0][0x9e8] ;  /* 0x00027a00ff022b82 */ /* 0x000e240000000a00 */
[----:B0-----:R-:W-:-:S05]  /*6820*/  @P2 IMAD.HI.U32 R2, R181, R2, RZ ;  /* 0x00000002b5022227 */ /* 0x001fca00078e00ff */
[----:B------:R-:W-:-:S07]  /*6830*/  @P2 SHF.R.U32.HI R181, RZ, R3, R2 ;  /* 0x00000003ffb52219 */ /* 0x000fce0000011602 */
.L_x_1035:
[----:B------:R-:W-:Y:S05]  /*6840*/  BSYNC B0 ;  /* 0x0000000000007941 */ /* 0x000fea0003800000 */
.L_x_1033:
[----:B------:R-:W-:-:S04]  /*6850*/  IMAD R174, R181, R4, -R174 ;  /* 0x00000004b5ae7224 */ /* 0x000fc800078e0aae */
[----:B------:R-:W-:-:S05]  /*6860*/  IMAD R174, R5, -0x2, R174 ;  /* 0xfffffffe05ae7824 */ /* 0x000fca00078e02ae */
[----:B------:R-:W-:Y:S02]  /*6870*/  VIADDMNMX R177, R174, R4, R177, PT ;  /* 0x00000004aeb17246 */ /* 0x000fe400038001b1 */
[----:B------:R-:W-:-:S07]  /*6880*/  VIMNMX R179, R179, R174, !PT ;  /* 0x000000aeb3b37248 */ /* 0x000fce0007fe0100 */
.L_x_1032:
[----:B------:R-:W-:Y:S01]  /*6890*/  FMNMX.FTZ R3, R178, R201, !PT ;  /* 0x000000c9b2037209 */ /* 0x000fe20007810000 */
[----:B------:R-:W-:Y:S01]  /*68a0*/  ULDC UR5, c[0x0][0x988] ;  /* 0x0002620000057ab9 */ /* 0x000fe20000000800 */
[C---:B------:R-:W-:Y:S01]  /*68b0*/  ISETP.GT.AND P3, PT, R179.reuse, RZ, P1 ;  /* 0x000000ffb300720c */ /* 0x040fe20000f64270 */
[----:B------:R-:W-:Y:S01]  /*68c0*/  UMOV UR10, UR5 ;  /* 0x00000005000a7c82 */ /* 0x000fe20008000000 */
[----:B------:R-:W-:Y:S02]  /*68d0*/  FMNMX.FTZ R2, R184, R3, !PT ;  /* 0x00000003b8027209 */ /* 0x000fe40007810000 */
[----:B------:R-:W-:Y:S02]  /*68e0*/  ISETP.GT.AND P4, PT, R179, 0x1, P1 ;  /* 0x00000001b300780c */ /* 0x000fe40000f84270 */
[----:B------:R-:W-:Y:S02]  /*68f0*/  FMNMX.FTZ R3, R185, R2, !PT ;  /* 0x00000002b9037209 */ /* 0x000fe40007810000 */
[----:B------:R-:W-:-:S02]  /*6900*/  ISETP.LT.OR P3, PT, R177, 0x1, P3 ;  /* 0x00000001b100780c */ /* 0x000fc40001f61670 */
[----:B------:R-:W-:Y:S02]  /*6910*/  FMNMX.FTZ R2, R186, R3, !PT ;  /* 0x00000003ba027209 */ /* 0x000fe40007810000 */
[----:B------:R-:W-:Y:S02]  /*6920*/  ISETP.GT.AND P6, PT, R179, 0x8, P1 ;  /* 0x00000008b300780c */ /* 0x000fe40000fc4270 */
[----:B------:R-:W-:Y:S02]  /*6930*/  FMNMX.FTZ R3, R187, R2, !PT ;  /* 0x00000002bb037209 */ /* 0x000fe40007810000 */
[----:B------:R-:W-:Y:S02]  /*6940*/  ISETP.LT.OR P4, PT, R177, 0x2, P4 ;  /* 0x00000002b100780c */ /* 0x000fe40002781670 */
[----:B------:R-:W-:Y:S02]  /*6950*/  FMNMX.FTZ R2, R188, R3, !PT ;  /* 0x00000003bc027209 */ /* 0x000fe40007810000 */
[----:B------:R-:W-:-:S02]  /*6960*/  ISETP.GT.AND P2, PT, R179, 0x9, P1 ;  /* 0x00000009b300780c */ /* 0x000fc40000f44270 */
[----:B------:R-:W-:Y:S02]  /*6970*/  FMNMX.FTZ R3, R189, R2, !PT ;  /* 0x00000002bd037209 */ /* 0x000fe40007810000 */
[----:B------:R-:W-:Y:S02]  /*6980*/  ISETP.LT.OR P6, PT, R177, 0x9, P6 ;  /* 0x00000009b100780c */ /* 0x000fe400037c1670 */
[----:B------:R-:W-:Y:S02]  /*6990*/  FMNMX.FTZ R3, R190, R3, !PT ;  /* 0x00000003be037209 */ /* 0x000fe40007810000 */
[----:B------:R-:W-:Y:S02]  /*69a0*/  FSEL R152, R152, -INF , !P4 ;  /* 0xff80000098987808 */ /* 0x000fe40006000000 */
        /* <DEDUP_REMOVED lines=9> */
[----:B------:R-:W-:Y:S02]  /*6a40*/  FSEL R155, R155, -INF , !P2 ;  /* 0xff8000009b9b7808 */ /* 0x000fe40005000000 */
[----:B------:R-:W-:Y:S02]  /*6a50*/  FMNMX.FTZ R2, R173, R2, !PT ;  /* 0x00000002ad027209 */ /* 0x000fe40007810000 */
[----:B------:R-:W-:Y:S02]  /*6a60*/  ISETP.LT.OR P5, PT, R177, 0x11, P5 ;  /* 0x00000011b100780c */ /* 0x000fe40002fa1670 */
[----:B------:R-:W-:Y:S02]  /*6a70*/  FMNMX.FTZ R3, R175, R2, !PT ;  /* 0x00000002af037209 */ /* 0x000fe40007810000 */
[----:B------:R-:W-:-:S02]  /*6a80*/  ISETP.GT.AND P6, PT, R179, 0x18, P1 ;  /* 0x00000018b300780c */ /* 0x000fc40000fc4270 */
[----:B------:R-:W-:Y:S02]  /*6a90*/  FMNMX.FTZ R3, R176, R3, !PT ;  /* 0x00000003b0037209 */ /* 0x000fe40007810000 */
[----:B------:R-:W-:Y:S02]  /*6aa0*/  ISETP.LT.OR P4, PT, R177, 0x12, P4 ;  /* 0x00000012b100780c */ /* 0x000fe40002781670 */
[----:B------:R-:W-:Y:S01]  /*6ab0*/  FSEL R156, R156, -INF , !P5 ;  /* 0xff8000009c9c7808 */ /* 0x000fe20006800000 */
[----:B------:R-:W0:Y:S01]  /*6ac0*/  SHFL.BFLY PT, R2, R3, 0x2, 0x1f ;  /* 0x0c401f0003027f89 */ /* 0x000e2200000e0000 */
[----:B------:R-:W-:Y:S02]  /*6ad0*/  ISETP.GT.AND P2, PT, R179, 0x19, P1 ;  /* 0x00000019b300780c */ /* 0x000fe40000f44270 */
[----:B------:R-:W-:Y:S02]  /*6ae0*/  ISETP.LT.OR P6, PT, R177, 0x19, P6 ;  /* 0x00000019b100780c */ /* 0x000fe400037c1670 */
[----:B------:R-:W-:-:S02]  /*6af0*/  FSEL R157, R157, -INF , !P4 ;  /* 0xff8000009d9d7808 */ /* 0x000fc40006000000 */
[----:B------:R-:W-:Y:S02]  /*6b00*/  FSEL R158, R158, -INF , !P6 ;  /* 0xff8000009e9e7808 */ /* 0x000fe40007000000 */
[----:B------:R-:W-:Y:S02]  /*6b10*/  ISETP.LT.OR P2, PT, R177, 0x1a, P2 ;  /* 0x0000001ab100780c */ /* 0x000fe40001741670 */
[----:B------:R-:W-:Y:S02]  /*6b20*/  ISETP.GT.AND P5, PT, R179, 0x21, P1 ;  /* 0x00000021b300780c */ /* 0x000fe40000fa4270 */
[----:B------:R-:W-:Y:S02]  /*6b30*/  FSEL R159, R159, -INF , !P2 ;  /* 0xff8000009f9f7808 */ /* 0x000fe40005000000 */
[----:B------:R-:W-:Y:S02]  /*6b40*/  ISETP.GT.AND P4, PT, R179, 0x28, P1 ;  /* 0x00000028b300780c */ /* 0x000fe40000f84270 */
[----:B------:R-:W-:-:S02]  /*6b50*/  ISETP.LT.OR P5, PT, R177, 0x22, P5 ;  /* 0x00000022b100780c */ /* 0x000fc40002fa1670 */
[----:B------:R-:W-:Y:S02]  /*6b60*/  ISETP.GT.AND P6, PT, R179, 0x29, P1 ;  /* 0x00000029b300780c */ /* 0x000fe40000fc4270 */
[----:B------:R-:W-:Y:S02]  /*6b70*/  ISETP.LT.OR P4, PT, R177, 0x29, P4 ;  /* 0x00000029b100780c */ /* 0x000fe40002781670 */
[----:B------:R-:W-:Y:S02]  /*6b80*/  FSEL R174, R161, -INF , !P5 ;  /* 0xff800000a1ae7808 */ /* 0x000fe40006800000 */
[----:B0-----:R-:W-:Y:S02]  /*6b90*/  FMNMX.FTZ R2, R3, R2, !PT ;  /* 0x0000000203027209 */ /* 0x001fe40007810000 */
[----:B------:R-:W-:Y:S02]  /*6ba0*/  ISETP.GT.AND P2, PT, R179, 0x30, P1 ;  /* 0x00000030b300780c */ /* 0x000fe40000f44270 */
[----:B------:R-:W-:Y:S01]  /*6bb0*/  FSEL R162, R162, -INF , !P4 ;  /* 0xff800000a2a27808 */ /* 0x000fe20006000000 */
[----:B------:R-:W0:Y:S01]  /*6bc0*/  SHFL.BFLY PT, R181, R2, 0x1, 0x1f ;  /* 0x0c201f0002b57f89 */ /* 0x000e2200000e0000 */
[----:B------:R-:W-:-:S02]  /*6bd0*/  ISETP.LT.OR P6, PT, R177, 0x2a, P6 ;  /* 0x0000002ab100780c */ /* 0x000fc400037c1670 */
[----:B------:R-:W-:Y:S02]  /*6be0*/  ISETP.GT.AND P5, PT, R179, 0x31, P1 ;  /* 0x00000031b300780c */ /* 0x000fe40000fa4270 */
[----:B------:R-:W-:Y:S02]  /*6bf0*/  ISETP.LT.OR P2, PT, R177, 0x31, P2 ;  /* 0x00000031b100780c */ /* 0x000fe40001741670 */
[----:B------:R-:W-:Y:S02]  /*6c00*/  FSEL R163, R163, -INF , !P6 ;  /* 0xff800000a3a37808 */ /* 0x000fe40007000000 */
[----:B------:R-:W-:Y:S02]  /*6c10*/  ISETP.GT.AND P4, PT, R179, 0x38, P1 ;  /* 0x00000038b300780c */ /* 0x000fe40000f84270 */
[----:B------:R-:W-:Y:S02]  /*6c20*/  ISETP.LT.OR P5, PT, R177, 0x32, P5 ;  /* 0x00000032b100780c */ /* 0x000fe40002fa1670 */
[----:B------:R-:W-:-:S02]  /*6c30*/  FSEL R164, R164, -INF , !P2 ;  /* 0xff800000a4a47808 */ /* 0x000fc40005000000 */
[----:B------:R-:W-:Y:S02]  /*6c40*/  ISETP.LT.OR P4, PT, R177, 0x39, P4 ;  /* 0x00000039b100780c */ /* 0x000fe40002781670 */
[----:B------:R-:W-:Y:S02]  /*6c50*/  FSEL R165, R165, -INF , !P5 ;  /* 0xff800000a5a57808 */ /* 0x000fe40006800000 */
[----:B------:R-:W-:Y:S02]  /*6c60*/  FSEL R166, R166, -INF , !P4 ;  /* 0xff800000a6a67808 */ /* 0x000fe40006000000 */
[----:B0-----:R-:W-:Y:S02]  /*6c70*/  FMNMX.FTZ R4, R2, R181, !PT ;  /* 0x000000b502047209 */ /* 0x001fe40007810000 */
[----:B------:R-:W-:Y:S02]  /*6c80*/  FSEL R181, R0, -INF , !P3 ;  /* 0xff80000000b57808 */ /* 0x000fe40005800000 */
        /* <DEDUP_REMOVED lines=8> */
[----:B------:R-:W-:Y:S02]  /*6d10*/  FSETP.NEU.FTZ.AND P3, PT, R4, -INF , PT ;  /* 0xff8000000400780b */ /* 0x000fe40003f7d000 */
[----:B------:R-:W-:Y:S01]  /*6d20*/  FMNMX.FTZ R0, R156, R3, !PT ;  /* 0x000000039c007209 */ /* 0x000fe20007810000 */
[----:B------:R-:W-:Y:S01]  /*6d30*/  FMUL.FTZ R3, R4, UR10 ;  /* 0x0000000a04037c20 */ /* 0x000fe20008410000 */
[----:B------:R-:W-:Y:S02]  /*6d40*/  ISETP.LT.OR P1, PT, R177, 0x3a, P1 ;  /* 0x0000003ab100780c */ /* 0x000fe40000f21670 */
[----:B------:R-:W-:Y:S02]  /*6d50*/  FMNMX.FTZ R183, R157, R0, !PT ;  /* 0x000000009db77209 */ /* 0x000fe40007810000 */
[----:B------:R-:W-:-:S02]  /*6d60*/  FSEL R3, R3, RZ, P3 ;  /* 0x000000ff03037208 */ /* 0x000fc40001800000 */
[----:B------:R-:W-:Y:S02]  /*6d70*/  FMNMX.FTZ R0, R158, R183, !PT ;  /* 0x000000b79e007209 */ /* 0x000fe40007810000 */
[----:B------:R-:W-:Y:S01]  /*6d80*/  FSEL R2, R4, RZ, P3 ;  /* 0x000000ff04027208 */ /* 0x000fe20001800000 */
        /* <DEDUP_REMOVED lines=8> */
[--C-:B------:R-:W-:Y:S01]  /*6e10*/  FFMA.FTZ R192, R187, UR10, -R3.reuse ;  /* 0x0000000abbc07c23 */ /* 0x100fe20008010803 */
[----:B------:R-:W-:Y:S01]  /*6e20*/  FMNMX.FTZ R183, R174, R183, !PT ;  /* 0x000000b7aeb77209 */ /* 0x000fe20007810000 */
[--C-:B------:R-:W-:Y:S01]  /*6e30*/  FFMA.FTZ R194, R189, UR10, -R3.reuse ;  /* 0x0000000abdc27c23 */ /* 0x100fe20008010803 */
[--C-:B------:R-:W-:Y:S01]  /*6e40*/  FFMA.FTZ R169, R169, UR10, -R3.reuse ;  /* 0x0000000aa9a97c23 */ /* 0x100fe20008010803 */
[--C-:B------:R-:W-:Y:S01]  /*6e50*/  FFMA.FTZ R171, R171, UR10, -R3.reuse ;  /* 0x0000000aabab7c23 */ /* 0x100fe20008010803 */
[----:B------:R-:W-:Y:S01]  /*6e60*/  FMNMX.FTZ R0, R162, R183, !PT ;  /* 0x000000b7a2007209 */ /* 0x000fe20007810000 */
[--C-:B------:R-:W-:Y:S01]  /*6e70*/  FFMA.FTZ R184, R172, UR10, -R3.reuse ;  /* 0x0000000aacb87c23 */ /* 0x100fe20008010803 */
[--C-:B0-----:R-:W-:Y:S01]  /*6e80*/  FFMA.FTZ R186, R175, UR10, -R3.reuse ;  /* 0x0000000aafba7c23 */ /* 0x101fe20008010803 */
[--C-:B------:R-:W-:Y:S01]  /*6e90*/  FFMA.FTZ R173, R173, UR10, -R3.reuse ;  /* 0x0000000aadad7c23 */ /* 0x100fe20008010803 */
[----:B------:R-:W-:Y:S01]  /*6ea0*/  FMNMX.FTZ R179, R163, R0, !PT ;  /* 0x00000000a3b37209 */ /* 0x000fe20007810000 */
[----:B------:R-:W-:Y:S01]  /*6eb0*/  FFMA.FTZ R175, R176, UR10, -R3 ;  /* 0x0000000ab0af7c23 */ /* 0x000fe20008010803 */
[----:B------:R-:W-:Y:S01]  /*6ec0*/  FADD.FTZ R2, -R2, R201 ;  /* 0x000000c902027221 */ /* 0x000fe20000010100 */
[----:B------:R-:W-:Y:S01]  /*6ed0*/  MUFU.EX2 R161, R161 ;  /* 0x000000a100a17308 */ /* 0x000fe20000000800 */
[----:B------:R-:W-:Y:S01]  /*6ee0*/  FMNMX.FTZ R0, R164, R179, !PT ;  /* 0x000000b3a4007209 */ /* 0x000fe20007810000 */
[--C-:B------:R-:W-:Y:S01]  /*6ef0*/  FFMA.FTZ R179, R190, UR10, -R3.reuse ;  /* 0x0000000abeb37c23 */ /* 0x100fe20008010803 */
[----:B------:R-:W-:Y:S01]  /*6f00*/  FFMA.FTZ R190, R170, UR10, -R3 ;  /* 0x0000000aaabe7c23 */ /* 0x000fe20008010803 */
[----:B------:R-:W-:Y:S01]  /*6f10*/  FMUL.FTZ R2, R2, UR10 ;  /* 0x0000000a02027c20 */ /* 0x000fe20008410000 */
[----:B------:R-:W-:-:S03]  /*6f20*/  FMNMX.FTZ R177, R165, R0, !PT ;  /* 0x00000000a5b17209 */ /* 0x000fc60007810000 */
[----:B------:R-:W-:Y:S01]  /*6f30*/  MUFU.EX2 R196, R196 ;  /* 0x000000c400c47308 */ /* 0x000fe20000000800 */
[----:B------:R-:W-:-:S04]  /*6f40*/  FMNMX.FTZ R177, R166, R177, !PT ;  /* 0x000000b1a6b17209 */ /* 0x000fc80007810000 */
[----:B------:R-:W-:Y:S01]  /*6f50*/  FMNMX.FTZ R0, R178, R177, !PT ;  /* 0x000000b1b2007209 */ /* 0x000fe20007810000 */
[--C-:B------:R-:W-:Y:S01]  /*6f60*/  FFMA.FTZ R177, R188, UR10, -R3.reuse ;  /* 0x0000000abcb17c23 */ /* 0x100fe20008010803 */
[----:B------:R-:W-:Y:S01]  /*6f70*/  FFMA.FTZ R188, R168, UR10, -R3 ;  /* 0x0000000aa8bc7c23 */ /* 0x000fe20008010803 */
[----:B------:R-:W-:Y:S02]  /*6f80*/  MUFU.EX2 R198, R198 ;  /* 0x000000c600c67308 */ /* 0x000fe40000000800 */
[----:B------:R-:W0:Y:S06]  /*6f90*/  SHFL.BFLY PT, R183, R0, 0x2, 0x1f ;  /* 0x0c401f0000b77f89 */ /* 0x000e2c00000e0000 */
[----:B------:R-:W-:Y:S08]  /*6fa0*/  MUFU.EX2 R192, R192 ;  /* 0x000000c000c07308 */ /* 0x000ff00000000800 */
[----:B------:R-:W-:Y:S08]  /*6fb0*/  MUFU.EX2 R177, R177 ;  /* 0x000000b100b17308 */ /* 0x000ff00000000800 */
[----:B------:R-:W-:Y:S01]  /*6fc0*/  MUFU.EX2 R194, R194 ;  /* 0x000000c200c27308 */ /* 0x000fe20000000800 */
[----:B0-----:R-:W-:-:S05]  /*6fd0*/  FMNMX.FTZ R183, R0, R183, !PT ;  /* 0x000000b700b77209 */ /* 0x001fca0007810000 */
[----:B------:R-:W0:Y:S02]  /*6fe0*/  SHFL.BFLY PT, R0, R183, 0x1, 0x1f ;  /* 0x0c201f00b7007f89 */ /* 0x000e2400000e0000 */
[----:B------:R-:W-:Y:S08]  /*6ff0*/  MUFU.EX2 R179, R179 ;  /* 0x000000b300b37308 */ /* 0x000ff00000000800 */
[----:B------:R-:W-:Y:S08]  /*7000*/  MUFU.EX2 R188, R188 ;  /* 0x000000bc00bc7308 */ /* 0x000ff00000000800 */
[----:B------:R-:W-:Y:S01]  /*7010*/  MUFU.EX2 R169, R169 ;  /* 0x000000a900a97308 */ /* 0x000fe20000000800 */
[----:B0-----:R-:W-:-:S07]  /*7020*/  FMNMX.FTZ R3, R183, R0, !PT ;  /* 0x00000000b7037209 */ /* 0x001fce0007810000 */
[----:B------:R-:W-:Y:S01]  /*7030*/  MUFU.EX2 R190, R190 ;  /* 0x000000be00be7308 */ /* 0x000fe20000000800 */
[C---:B------:R-:W-:Y:S01]  /*7040*/  FSETP.NEU.FTZ.AND P1, PT, R3.reuse, -INF , PT ;  /* 0xff8000000300780b */ /* 0x040fe20003f3d000 */
[----:B------:R-:W-:-:S06]  /*7050*/  FMUL.FTZ R183, R3, UR10 ;  /* 0x0000000a03b77c20 */ /* 0x000fcc0008410000 */
[----:B------:R-:W0:Y:S01]  /*7060*/  MUFU.EX2 R0, R2 ;  /* 0x0000000200007308 */ /* 0x000e220000000800 */
[----:B------:R-:W-:-:S05]  /*7070*/  FSEL R183, R183, RZ, P1 ;  /* 0x000000ffb7b77208 */ /* 0x000fca0000800000 */
[--C-:B------:R-:W-:Y:S01]  /*7080*/  FFMA.FTZ R199, R153, UR10, -R183.reuse ;  /* 0x0000000a99c77c23 */ /* 0x100fe200080108b7 */
[----:B------:R-:W-:Y:S01]  /*7090*/  FSEL R153, R3, RZ, P1 ;  /* 0x000000ff03997208 */ /* 0x000fe20000800000 */
[--C-:B------:R-:W-:Y:S01]  /*70a0*/  FFMA.FTZ R197, R181, UR10, -R183.reuse ;  /* 0x0000000ab5c57c23 */ /* 0x100fe200080108b7 */
[--C-:B------:R-:W-:Y:S01]  /*70b0*/  FFMA.FTZ R152, R152, UR10, -R183.reuse ;  /* 0x0000000a98987c23 */ /* 0x100fe200080108b7 */
[--C-:B------:R-:W-:Y:S01]  /*70c0*/  FFMA.FTZ R168, R155, UR10, -R183.reuse ;  /* 0x0000000a9ba87c23 */ /* 0x100fe200080108b7 */
[--C-:B------:R-:W-:Y:S01]  /*70d0*/  FFMA.FTZ R193, R156, UR10, -R183.reuse ;  /* 0x0000000a9cc17c23 */ /* 0x100fe200080108b7 */
[----:B------:R-:W-:Y:S01]  /*70e0*/  FADD.FTZ R153, -R153, R202 ;  /* 0x000000ca99997221 */ /* 0x000fe20000010100 */
[----:B------:R-:W-:Y:S01]  /*70f0*/  MUFU.EX2 R199, R199 ;  /* 0x000000c700c77308 */ /* 0x000fe20000000800 */
[--C-:B------:R-:W-:Y:S01]  /*7100*/  FFMA.FTZ R156, R157, UR10, -R183.reuse ;  /* 0x0000000a9d9c7c23 */ /* 0x100fe200080108b7 */
[----:B------:R-:W-:Y:S01]  /*7110*/  FFMA.FTZ R195, R158, UR10, -R183 ;  /* 0x0000000a9ec37c23 */ /* 0x000fe200080108b7 */
[----:B------:R-:W-:Y:S01]  /*7120*/  FMUL.FTZ R153, R153, UR10 ;  /* 0x0000000a99997c20 */ /* 0x000fe20008410000 */
[----:B0-----:R-:W-:Y:S01]  /*7130*/  FFMA.FTZ R155, R0, R18, R161 ;  /* 0x00000012009b7223 */ /* 0x001fe200000100a1 */
[--C-:B------:R-:W-:Y:S01]  /*7140*/  FFMA.FTZ R158, R159, UR10, -R183.reuse ;  /* 0x0000000a9f9e7c23 */ /* 0x100fe200080108b7 */
[--C-:B------:R-:W-:Y:S01]  /*7150*/  FFMA.FTZ R189, R160, UR10, -R183.reuse ;  /* 0x0000000aa0bd7c23 */ /* 0x100fe200080108b7 */
[----:B------:R-:W-:Y:S01]  /*7160*/  FFMA.FTZ R160, R174, UR10, -R183 ;  /* 0x0000000aaea07c23 */ /* 0x000fe200080108b7 */
[----:B------:R-:W-:Y:S01]  /*7170*/  MUFU.EX2 R197, R197 ;  /* 0x000000c500c57308 */ /* 0x000fe20000000800 */
[----:B------:R-:W-:Y:S01]  /*7180*/  FADD.FTZ R155, R196, R155 ;  /* 0x0000009bc49b7221 */ /* 0x000fe20000010000 */
[--C-:B------:R-:W-:Y:S01]  /*7190*/  FFMA.FTZ R185, R164, UR10, -R183.reuse ;  /* 0x0000000aa4b97c23 */ /* 0x100fe200080108b7 */
[--C-:B------:R-:W-:Y:S01]  /*71a0*/  FFMA.FTZ R191, R162, UR10, -R183.reuse ;  /* 0x0000000aa2bf7c23 */ /* 0x100fe200080108b7 */
[----:B------:R-:W-:Y:S01]  /*71b0*/  FFMA.FTZ R162, R163, UR10, -R183 ;  /* 0x0000000aa3a27c23 */ /* 0x000fe200080108b7 */
[----:B------:R-:W-:Y:S01]  /*71c0*/  FADD.FTZ R170, R198, R155 ;  /* 0x0000009bc6aa7221 */ /* 0x000fe20000010000 */
[--C-:B------:R-:W-:Y:S01]  /*71d0*/  FFMA.FTZ R165, R165, UR10, -R183.reuse ;  /* 0x0000000aa5a57c23 */ /* 0x100fe200080108b7 */
[--C-:B------:R-:W-:Y:S01]  /*71e0*/  FFMA.FTZ R166, R166, UR10, -R183.reuse ;  /* 0x0000000aa6a67c23 */ /* 0x100fe200080108b7 */
[----:B------:R0:W1:Y:S01]  /*71f0*/  MUFU.EX2 R2, R153 ;  /* 0x0000009900027308 */ /* 0x0000620000000800 */
[----:B------:R-:W-:-:S07]  /*7200*/  FFMA.FTZ R178, R178, UR10, -R183 ;  /* 0x0000000ab2b27c23 */ /* 0x000fce00080108b7 */
[----:B------:R-:W2:Y:S01]  /*7210*/  MUFU.EX2 R152, R152 ;  /* 0x0000009800987308 */ /* 0x000ea20000000800 */
[----:B0-----:R-:W-:-:S04]  /*7220*/  FADD.FTZ R153, R167, R170 ;  /* 0x000000aaa7997221 */ /* 0x001fc80000010000 */
[----:B------:R-:W-:-:S03]  /*7230*/  FADD.FTZ R164, R192, R153 ;  /* 0x00000099c0a47221 */ /* 0x000fc60000010000 */
[----:B------:R-:W0:Y:S01]  /*7240*/  MUFU.EX2 R168, R168 ;  /* 0x000000a800a87308 */ /* 0x000e220000000800 */
[----:B-1----:R-:W-:Y:S01]  /*7250*/  FFMA.FTZ R9, R2, R9, R197 ;  /* 0x0000000902097223 */ /* 0x002fe200000100c5 */
[----:B------:R-:W-:-:S04]  /*7260*/  FADD.FTZ R153, R177, R164 ;  /* 0x000000a4b1997221 */ /* 0x000fc80000010000 */
[----:B------:R-:W-:Y:S02]  /*7270*/  FADD.FTZ R164, R194, R153 ;  /* 0x00000099c2a47221 */ /* 0x000fe40000010000 */
[----:B------:R-:W1:Y:S01]  /*7280*/  MUFU.EX2 R193, R193 ;  /* 0x000000c100c17308 */ /* 0x000e620000000800 */
[----:B--2---:R-:W-:Y:S01]  /*7290*/  FADD.FTZ R18, R152, R9 ;  /* 0x0000000998127221 */ /* 0x004fe20000010000 */
[----:B------:R-:W-:-:S03]  /*72a0*/  FADD.FTZ R153, R179, R164 ;  /* 0x000000a4b3997221 */ /* 0x000fc60000010000 */
[----:B------:R-:W-:Y:S01]  /*72b0*/  FADD.FTZ R9, R199, R18 ;  /* 0x00000012c7097221 */ /* 0x000fe20000010000 */
[----:B------:R-:W-:Y:S02]  /*72c0*/  FADD.FTZ R164, R188, R153 ;  /* 0x00000099bca47221 */ /* 0x000fe40000010000 */
[----:B------:R-:W2:Y:S01]  /*72d0*/  MUFU.EX2 R156, R156 ;  /* 0x0000009c009c7308 */ /* 0x000ea20000000800 */
[----:B0-----:R-:W-:Y:S01]  /*72e0*/  FADD.FTZ R18, R168, R9 ;  /* 0x00000009a8127221 */ /* 0x001fe20000010000 */
[----:B------:R-:W-:-:S04]  /*72f0*/  FADD.FTZ R153, R169, R164 ;  /* 0x000000a4a9997221 */ /* 0x000fc80000010000 */
[----:B------:R-:W-:Y:S02]  /*7300*/  FADD.FTZ R164, R190, R153 ;  /* 0x00000099bea47221 */ /* 0x000fe40000010000 */
        /* <DEDUP_REMOVED lines=34> */
.L_x_1036:
[----:B------:R-:W0:Y:S01]  /*7530*/  S2UR UR14, SR_CgaCtaId ;  /* 0x00000000000e79c3 */ /* 0x000e220000008800 */
[----:B------:R-:W-:Y:S01]  /*7540*/  UIADD3 UR6, UR6, 0x30860, URZ ;  /* 0x0003086006067890 */ /* 0x000fe2000fffe03f */
[----:B------:R-:W-:Y:S01]  /*7550*/  R2UR UR5, R204 ;  /* 0x00000000cc0572ca */ /* 0x000fe200000e0000 */
[----:B------:R-:W-:Y:S01]  /*7560*/  IMAD.MOV.U32 R201, RZ, RZ, R4 ;  /* 0x000000ffffc97224 */ /* 0x000fe200078e0004 */
[----:B------:R-:W-:Y:S02]  /*7570*/  F2FP.F16.F32.PACK_AB R196, R196, R161 ;  /* 0x000000a1c4c4723e */ /* 0x000fe400000000ff */
[----:B------:R-:W-:Y:S02]  /*7580*/  F2FP.F16.F32.PACK_AB R197, R152, R197 ;  /* 0x000000c598c5723e */ /* 0x000fe400000000ff */
[----:B------:R-:W-:Y:S02]  /*7590*/  F2FP.F16.F32.PACK_AB R198, R167, R198 ;  /* 0x000000c6a7c6723e */ /* 0x000fe400000000ff */
[----:B------:R-:W-:-:S02]  /*75a0*/  F2FP.F16.F32.PACK_AB R199, R168, R199 ;  /* 0x000000c7a8c7723e */ /* 0x000fc400000000ff */
[----:B------:R-:W-:Y:S02]  /*75b0*/  F2FP.F16.F32.PACK_AB R192, R177, R192 ;  /* 0x000000c0b1c0723e */ /* 0x000fe400000000ff */
[----:B------:R-:W-:Y:S02]  /*75c0*/  F2FP.F16.F32.PACK_AB R193, R156, R193 ;  /* 0x000000c19cc1723e */ /* 0x000fe400000000ff */
[----:B------:R-:W-:Y:S01]  /*75d0*/  ISETP.GT.AND P1, PT, R203, UR5, PT ;  /* 0x00000005cb007c0c */ /* 0x000fe2000bf24270 */
[----:B------:R-:W-:Y:S01]  /*75e0*/  UMOV UR5, UR4 ;  /* 0x0000000400057c82 */ /* 0x000fe20008000000 */
[----:B------:R-:W-:Y:S01]  /*75f0*/  F2FP.F16.F32.PACK_AB R194, R179, R194 ;  /* 0x000000c2b3c2723e */ /* 0x000fe200000000ff */
[----:B------:R-:W-:Y:S01]  /*7600*/  VIADD R203, R203, 0xffffffff ;  /* 0xffffffffcbcb7836 */ /* 0x000fe20000000000 */
[----:B------:R-:W-:Y:S02]  /*7610*/  F2FP.F16.F32.PACK_AB R195, R158, R195 ;  /* 0x000000c39ec3723e */ /* 0x000fe400000000ff */
[----:B------:R-:W-:Y:S01]  /*7620*/  F2FP.F16.F32.PACK_AB R188, R169, R188 ;  /* 0x000000bca9bc723e */ /* 0x000fe200000000ff */
[----:B0-----:R-:W-:Y:S01]  /*7630*/  UPRMT UR6, UR14, 0x654, UR6 ;  /* 0x000006540e067896 */ /* 0x001fe20008000006 */
[----:B------:R-:W-:-:S02]  /*7640*/  F2FP.F16.F32.PACK_AB R189, R160, R189 ;  /* 0x000000bda0bd723e */ /* 0x000fc400000000ff */
        /* <DEDUP_REMOVED lines=8> */
[----:B------:R-:W-:-:S05]  /*76d0*/  MOV R202, R3 ;  /* 0x0000000300ca7202 */ /* 0x000fca0000000f00 */
[----:B------:R-:W-:Y:S01]  /*76e0*/  IMAD.U32 R205, RZ, RZ, UR6 ;  /* 0x00000006ffcd7e24 */ /* 0x000fe2000f8e00ff */
[----:B------:R-:W-:Y:S06]  /*76f0*/  @P1 BRA `(.L_x_1037) ;  /* 0xffffffd000ac1947 */ /* 0x000fec000383ffff */
.L_x_1018:
[----:B------:R-:W-:Y:S02]  /*7700*/  R2UR UR5, R22 ;  /* 0x00000000160572ca */ /* 0x000fe400000e0000 */
[----:B------:R-:W-:Y:S02]  /*7710*/  R2UR UR6, R23 ;  /* 0x00000000170672ca */ /* 0x000fe400000e0000 */
[----:B------:R-:W-:-:S05]  /*7720*/  IADD3 R154, -R154, 0x1, RZ ;  /* 0x000000019a9a7810 */ /* 0x000fca0007ffe1ff */
[----:B------:R-:W-:-:S04]  /*7730*/  IMAD R154, R17, UR11, R154 ;  /* 0x0000000b119a7c24 */ /* 0x000fc8000f8e029a */
[----:B------:R-:W-:Y:S01]  /*7740*/  UISETP.NE.AND UP0, UPT, UR5, URZ, UPT ;  /* 0x0000003f0500728c */ /* 0x000fe2000bf05270 */
[----:B------:R-:W0:Y:S01]  /*7750*/  S2UR UR5, SR_CTAID.X ;  /* 0x00000000000579c3 */ /* 0x000e220000002500 */
[----:B------:R-:W-:Y:S01]  /*7760*/  UISETP.NE.AND UP1, UPT, UR6, URZ, UPT ;  /* 0x0000003f0600728c */ /* 0x000fe2000bf25270 */
[----:B------:R-:W-:-:S03]  /*7770*/  R2UR UR11, R154 ;  /* 0x000000009a0b72ca */ /* 0x000fc600000e0000 */
[----:B------:R-:W-:-:S07]  /*7780*/  PLOP3.LUT P1, PT, PT, PT, UP0, 0x40, 0x0 ;  /* 0x000000000000781c */ /* 0x000fce0003f2e808 */
[----:B------:R-:W-:Y:S01]  /*7790*/  @UP1 ULDC UR6, c[0x0][0x44c] ;  /* 0x0001130000061ab9 */ /* 0x000fe20000000800 */
[----:B------:R-:W-:Y:S01]  /*77a0*/  @UP1 ULDC UR14, c[0x0][0x450] ;  /* 0x00011400000e1ab9 */ /* 0x000fe20000000800 */
[----:B0-----:R-:W-:-:S04]  /*77b0*/  ULEA UR5, UR5, 0x7f, 0x7 ;  /* 0x0000007f05057891 */ /* 0x001fc8000f8e383f */
[----:B------:R-:W-:-:S04]  /*77c0*/  UIMAD.WIDE.U32 UR6, UR5, UR6, URZ ;  /* 0x00000006050672a5 */ /* 0x000fc8000f8e003f */
[----:B------:R-:W-:-:S04]  /*77d0*/  @UP1 USHF.R.U32.HI UR5, URZ, UR14, UR7 ;  /* 0x0000000e3f051299 */ /* 0x000fc80008011607 */
[----:B------:R-:W-:-:S03]  /*77e0*/  UIADD3 UR6, UR11, UR5, URZ ;  /* 0x000000050b067290 */ /* 0x000fc6000fffe03f */
[----:B------:R-:W-:Y:S02]  /*77f0*/  ULDC UR5, c[0x0][0x9dc] ;  /* 0x0002770000057ab9 */ /* 0x000fe40000000800 */
[----:B------:R-:W-:Y:S01]  /*7800*/  UIADD3 UR5, UR6, -UR5, URZ ;  /* 0x8000000506057290 */ /* 0x000fe2000fffe03f */
[----:B------:R-:W-:Y:S11]  /*7810*/  @P1 BRA `(.L_x_1038) ;  /* 0x0000000000501947 */ /* 0x000ff60003800000 */
[----:B------:R-:W-:Y:S02]  /*7820*/  UMOV UR11, UR6 ;  /* 0x00000006000b7c82 */ /* 0x000fe40008000000 */
[----:B------:R-:W-:-:S06]  /*7830*/  UISETP.GT.AND UP0, UPT, UR11, -0x1, UPT ;  /* 0xffffffff0b00788c */ /* 0x000fcc000bf04270 */
[----:B------:R-:W-:-:S13]  /*7840*/  PLOP3.LUT P1, PT, PT, PT, UP0, 0x80, 0x0 ;  /* 0x000000000000781c */ /* 0x000fda0003f2f008 */
[----:B------:R-:W-:Y:S05]  /*7850*/  @P1 BRA `(.L_x_1039) ;  /* 0x0000000000201947 */ /* 0x000fea0003800000 */
[----:B------:R-:W-:Y:S01]  /*7860*/  ULDC UR18, c[0x0][0x9e4] ;  /* 0x0002790000127ab9 */ /* 0x000fe20000000800 */
[----:B------:R-:W-:Y:S02]  /*7870*/  ULOP3.LUT UR11, URZ, UR11, URZ, 0x33, !UPT ;  /* 0x0000000b3f0b7292 */ /* 0x000fe4000f8e333f */
[----:B------:R-:W-:-:S11]  /*7880*/  UISETP.NE.AND UP0, UPT, UR18, 0x1, UPT ;  /* 0x000000011200788c */ /* 0x000fd6000bf05270 */
[----:B------:R-:W-:Y:S02]  /*7890*/  @UP0 ULDC.64 UR6, c[0x0][0x9e8] ;  /* 0x00027a0000060ab9 */ /* 0x000fe40000000a00 */
[----:B------:R-:W-:-:S04]  /*78a0*/  UIMAD.WIDE.U32 UR14, UR11, UR6, URZ ;  /* 0x000000060b0e72a5 */ /* 0x000fc8000f8e003f */
[----:B------:R-:W-:-:S04]  /*78b0*/  @UP0 USHF.R.U32.HI UR11, URZ, UR7, UR15 ;  /* 0x000000073f0b0299 */ /* 0x000fc8000801160f */
[----:B------:R-:W-:Y:S01]  /*78c0*/  ULOP3.LUT UR11, URZ, UR11, URZ, 0x33, !UPT ;  /* 0x0000000b3f0b7292 */ /* 0x000fe2000f8e333f */
[----:B------:R-:W-:Y:S11]  /*78d0*/  BRA `(.L_x_1040) ;  /* 0x0000000000147947 */ /* 0x000ff60003800000 */
.L_x_1039:
[----:B------:R-:W-:Y:S02]  /*78e0*/  ULDC UR18, c[0x0][0x9e4] ;  /* 0x0002790000127ab9 */ /* 0x000fe40000000800 */
[----:B------:R-:W-:-:S11]  /*78f0*/  UISETP.NE.AND UP0, UPT, UR18, 0x1, UPT ;  /* 0x000000011200788c */ /* 0x000fd6000bf05270 */
[----:B------:R-:W-:Y:S02]  /*7900*/  @UP0 ULDC.64 UR6, c[0x0][0x9e8] ;  /* 0x00027a0000060ab9 */ /* 0x000fe40000000a00 */
[----:B------:R-:W-:-:S04]  /*7910*/  UIMAD.WIDE.U32 UR14, UR11, UR6, URZ ;  /* 0x000000060b0e72a5 */ /* 0x000fc8000f8e003f */
[----:B------:R-:W-:-:S12]  /*7920*/  @UP0 USHF.R.U32.HI UR11, URZ, UR7, UR15 ;  /* 0x000000073f0b0299 */ /* 0x000fd8000801160f */
.L_x_1040:
[----:B------:R-:W-:-:S04]  /*7930*/  UIMAD UR11, UR11, UR18, URZ ;  /* 0x000000120b0b72a4 */ /* 0x000fc8000f8e023f */
[----:B------:R-:W-:-:S04]  /*7940*/  UISETP.LT.AND UP0, UPT, UR5, UR11, UPT ;  /* 0x0000000b0500728c */ /* 0x000fc8000bf01270 */
[----:B------:R-:W-:-:S12]  /*7950*/  USEL UR5, UR5, UR11, !UP0 ;  /* 0x0000000b05057287 */ /* 0x000fd8000c000000 */
.L_x_1038:
[----:B------:R-:W-:Y:S01]  /*7960*/  UIADD3 UR5, UR5, 0x3f, URZ ;  /* 0x0000003f05057890 */ /* 0x000fe2000fffe03f */
[----:B------:R-:W-:-:S03]  /*7970*/  R2UR UR7, R200 ;  /* 0x00000000c80772ca */ /* 0x000fc600000e0000 */
[----:B------:R-:W-:-:S04]  /*7980*/  USHF.R.S32.HI UR6, URZ, 0x1f, UR5 ;  /* 0x0000001f3f067899 */ /* 0x000fc80008011405 */
[----:B------:R-:W-:-:S04]  /*7990*/  ULEA.HI UR6, UR6, UR5, URZ, 0x6 ;  /* 0x0000000506067291 */ /* 0x000fc8000f8f303f */
[----:B------:R-:W-:-:S04]  /*79a0*/  USHF.R.S32.HI UR6, URZ, 0x6, UR6 ;  /* 0x000000063f067899 */ /* 0x000fc80008011406 */
[----:B------:R-:W-:-:S04]  /*79b0*/  UISETP.LT.AND UP0, UPT, UR7, UR6, UPT ;  /* 0x000000060700728c */ /* 0x000fc8000bf01270 */
[----:B------:R-:W-:-:S06]  /*79c0*/  USEL UR5, UR7, UR6, !UP0 ;  /* 0x0000000607057287 */ /* 0x000fcc000c000000 */
[----:B------:R-:W-:Y:S01]  /*79d0*/  ISETP.GE.AND P1, PT, R203, UR5, PT ;  /* 0x00000005cb007c0c */ /* 0x000fe2000bf26270 */
[----:B------:R-:W-:-:S12]  /*79e0*/  IMAD.U32 R204, RZ, RZ, UR5 ;  /* 0x00000005ffcc7e24 */ /* 0x000fd8000f8e00ff */
[----:B------:R-:W-:Y:S05]  /*79f0*/  @!P1 BRA `(.L_x_1041) ;  /* 0x00000020005c9947 */ /* 0x000fea0003800000 */
[----:B------:R-:W-:Y:S01]  /*7a00*/  R2UR UR5, R8 ;  /* 0x00000000080572ca */ /* 0x000fe200000e0000 */
[----:B------:R-:W-:Y:S01]  /*7a10*/  IMAD.MOV.U32 R201, RZ, RZ, R4 ;  /* 0x000000ffffc97224 */ /* 0x000fe200078e0004 */
[----:B------:R-:W-:Y:S01]  /*7a20*/  MOV R202, R3 ;  /* 0x0000000300ca7202 */ /* 0x000fe20000000f00 */
[----:B------:R-:W-:Y:S01]  /*7a30*/  UMOV UR7, UR4 ;  /* 0x0000000400077c82 */ /* 0x000fe20008000000 */
[----:B------:R-:W-:-:S09]  /*7a40*/  ULDC UR6, c[0x0][0x9d8] ;  /* 0x0002760000067ab9 */ /* 0x000fd20000000800 */
[----:B------:R-:W-:-:S07]  /*7a50*/  IMAD.U32 R205, RZ, RZ, UR5 ;  /* 0x00000005ffcd7e24 */ /* 0x000fce000f8e00ff */
.L_x_1052:
[----:B------:R-:W-:Y:S01]  /*7a60*/  R2UR UR10, R205 ;  /* 0x00000000cd0a72ca */ /* 0x000fe200000e0000 */
[----:B------:R-:W-:-:S04]  /*7a70*/  UIADD3 UR4, UR7, 0x1, URZ ;  /* 0x0000000107047890 */ /* 0x000fc8000fffe03f */
[----:B------:R-:W-:-:S04]  /*7a80*/  UISETP.NE.AND UP0, UPT, UR4, 0x2, UPT ;  /* 0x000000020400788c */ /* 0x000fc8000bf05270 */
[----:B------:R-:W-:Y:S02]  /*7a90*/  USEL UR5, URZ, 0x1, UP0 ;  /* 0x000000013f057887 */ /* 0x000fe40008000000 */
[----:B------:R-:W-:Y:S02]  /*7aa0*/  USEL UR4, UR4, URZ, UP0 ;  /* 0x0000003f04047287 */ /* 0x000fe40008000000 */
[----:B------:R-:W-:-:S06]  /*7ab0*/  ULOP3.LUT UR5, UR10, UR5, URZ, 0x3c, !UPT ;  /* 0x000000050a057292 */ /* 0x000fcc000f8e3c3f */
[----:B------:R-:W-:Y:S01]  /*7ac0*/  IMAD.U32 R8, RZ, RZ, UR5 ;  /* 0x00000005ff087e24 */ /* 0x000fe2000f8e00ff */
[----:B------:R-:W-:Y:S06]  /*7ad0*/  @!P0 BRA `(.L_x_1042) ;  /* 0x0000000000048947 */ /* 0x000fec0003800000 */
[----:B------:R-:W-:Y:S01]  /*7ae0*/  BPT.TRAP 0x1 ;  /* 0x000000040000795c */ /* 0x000fe20000300000 */
.L_x_1042:
[----:B------:R-:W-:Y:S02]  /*7af0*/  R2UR UR5, R16 ;  /* 0x00000000100572ca */ /* 0x000fe400000e0000 */
[----:B------:R-:W-:-:S11]  /*7b00*/  R2UR UR10, R8 ;  /* 0x00000000080a72ca */ /* 0x000fd600000e0000 */
[----:B------:R-:W-:Y:S02]  /*7b10*/  ULEA UR5, UR4, UR5, 0x3 ;  /* 0x0000000504057291 */ /* 0x000fe4000f8e183f */
[----:B------:R-:W-:-:S04]  /*7b20*/  MOV R3, UR10 ;  /* 0x0000000a00037c02 */ /* 0x000fc80008000f00 */
[----:B------:R-:W-:-:S04]  /*7b30*/  SHF.L.U32 R3, R3, 0x1f, RZ ;  /* 0x0000001f03037819 */ /* 0x000fc800000006ff */
[----:B------:R0:W1:Y:S01]  /*7b40*/  SYNCS.PHASECHK.TRANS64.TRYWAIT P1, [UR5+0x30830], R3 ;  /* 0x03083003ff0075a7 */ /* 0x0000620008020145 */
[----:B------:R-:W-:Y:S05]  /*7b50*/  @!P0 BRA `(.L_x_1043) ;  /* 0x0000000000048947 */ /* 0x000fea0003800000 */
[----:B------:R-:W-:Y:S01]  /*7b60*/  BPT.TRAP 0x1 ;  /* 0x000000040000795c */ /* 0x000fe20000300000 */
.L_x_1043:
[----:B-1----:R-:W-:Y:S05]  /*7b70*/  @P1 BRA `(.L_x_1044) ;  /* 0x0000000000081947 */ /* 0x002fea0003800000 */
[----:B------:R-:W1:Y:S02]  /*7b80*/  SYNCS.PHASECHK.TRANS64.TRYWAIT P1, [UR5+0x30830], R3 ;  /* 0x03083003ff0075a7 */ /* 0x000e640008020145 */
[----:B-1----:R-:W-:Y:S05]  /*7b90*/  @!P1 BRA `(.L_x_1045) ;  /* 0x000000c400e09947 */ /* 0x002fea0003800000 */
.L_x_1044:
[----:B------:R-:W-:Y:S01]  /*7ba0*/  R2UR UR5, R20 ;  /* 0x00000000140572ca */ /* 0x000fe200000e0000 */
[----:B------:R-:W-:Y:S01]  /*7bb0*/  WARPGROUP.ARRIVE ;  /* 0x00000000000079c5 */ /* 0x000fe20000000000 */
[----:B------:R-:W-:Y:S01]  /*7bc0*/  R2UR UR56, R6 ;  /* 0x00000000063872ca */ /* 0x000fe200000e0000 */
[----:B------:R-:W-:Y:S01]  /*7bd0*/  UMOV UR59, 0x40000040 ;  /* 0x40000040003b7882 */ /* 0x000fe20000000000 */
[----:B------:R-:W-:Y:S01]  /*7be0*/  R2UR UR57, R7 ;  /* 0x00000000073972ca */ /* 0x000fe200000e0000 */
[----:B------:R-:W-:Y:S01]  /*7bf0*/  UMOV UR11, 0x40000040 ;  /* 0x40000040000b7882 */ /* 0x000fe20000000000 */
[----:B------:R-:W-:Y:S01]  /*7c00*/  UMOV UR15, 0x40000040 ;  /* 0x40000040000f7882 */ /* 0x000fe20000000000 */
[----:B------:R-:W-:Y:S01]  /*7c10*/  UMOV UR19, 0x40000040 ;  /* 0x4000004000137882 */ /* 0x000fe20000000000 */
[----:B------:R-:W-:Y:S01]  /*7c20*/  UMOV UR23, 0x40000040 ;  /* 0x4000004000177882 */ /* 0x000fe20000000000 */
[----:B------:R-:W-:Y:S01]  /*7c30*/  UMOV UR27, 0x40000040 ;  /* 0x40000040001b7882 */ /* 0x000fe20000000000 */
[----:B------:R-:W-:Y:S01]  /*7c40*/  UMOV UR31, 0x40000040 ;  /* 0x40000040001f7882 */ /* 0x000fe20000000000 */
[----:B------:R-:W-:Y:S01]  /*7c50*/  UMOV UR35, 0x40000040 ;  /* 0x4000004000237882 */ /* 0x000fe20000000000 */
[----:B------:R-:W-:Y:S01]  /*7c60*/  UMOV UR39, 0x40000040 ;  /* 0x4000004000277882 */ /* 0x000fe20000000000 */
        /* <DEDUP_REMOVED lines=88> */
[----:B------:R-:W-:Y:S01]  /*81f0*/  FMUL.FTZ R149, R149, R0 ;  /* 0x0000000095957220 */ /* 0x000fe20000410000 */
        /* <DEDUP_REMOVED lines=73> */
[----:B------:R-:W-:Y:S01]  /*8690*/  UIADD3 UR58, UR5, 0x606, URZ ;  /* 0x00000606053a7890 */ /* 0x000fe2000fffe03f */
        /* <DEDUP_REMOVED lines=44> */
.L_x_1046:
[----:B------:R-:W-:Y:S02]  /*8960*/  R2UR UR5, R16 ;  /* 0x00000000100572ca */ /* 0x000fe400000e0000 */
[----:B------:R-:W-:-:S11]  /*8970*/  R2UR UR10, R205 ;  /* 0x00000000cd0a72ca */ /* 0x000fd600000e0000 */
[----:B------:R-:W-:Y:S02]  /*8980*/  ULEA UR5, UR7, UR5, 0x3 ;  /* 0x0000000507057291 */ /* 0x000fe4000f8e183f */
[----:B------:R-:W-:-:S05]  /*8990*/  IMAD.U32 R0, RZ, RZ, UR10 ;  /* 0x0000000aff007e24 */ /* 0x000fca000f8e00ff */
[----:B------:R-:W-:-:S04]  /*89a0*/  SHF.L.U32 R0, R0, 0x1f, RZ ;  /* 0x0000001f00007819 */ /* 0x000fc800000006ff */
[----:B------:R2:W3:Y:S01]  /*89b0*/  SYNCS.PHASECHK.TRANS64.TRYWAIT P1, [UR5+0x30850], R0 ;  /* 0x03085000ff0075a7 */ /* 0x0004e20008020145 */
[----:B------:R-:W-:Y:S05]  /*89c0*/  @!P0 BRA `(.L_x_1047) ;  /* 0x0000000000048947 */ /* 0x000fea0003800000 */
[----:B------:R-:W-:Y:S01]  /*89d0*/  BPT.TRAP 0x1 ;  /* 0x000000040000795c */ /* 0x000fe20000300000 */
.L_x_1047:
[----:B---3--:R-:W-:Y:S05]  /*89e0*/  @P1 BRA `(.L_x_1048) ;  /* 0x0000000000081947 */ /* 0x008fea0003800000 */
[----:B------:R-:W3:Y:S02]  /*89f0*/  SYNCS.PHASECHK.TRANS64.TRYWAIT P1, [UR5+0x30850], R0 ;  /* 0x03085000ff0075a7 */ /* 0x000ee40008020145 */
[----:B---3--:R-:W-:Y:S05]  /*8a00*/  @!P1 BRA `(.L_x_1049) ;  /* 0x000000b8005c9947 */ /* 0x008fea0003800000 */
.L_x_1048:
        /* <DEDUP_REMOVED lines=31> */
.L_x_1050:
        /* <DEDUP_REMOVED lines=23> */
[----:B0-2---:R-:W-:Y:S01]  /*8d70*/  FMNMX.FTZ R0, R184, R201, !PT ;  /* 0x000000c9b8007209 */ /* 0x005fe20007810000 */
[----:B------:R-:W-:Y:S01]  /*8d80*/  FMUL.FTZ R171, R173, UR6 ;  /* 0x00000006adab7c20 */ /* 0x000fe20008410000 */
[----:B------:R-:W-:Y:S01]  /*8d90*/  FMUL.FTZ R173, R177, UR6 ;  /* 0x00000006b1ad7c20 */ /* 0x000fe20008410000 */
[----:B------:R-:W-:Y:S01]  /*8da0*/  FMUL.FTZ R170, R172, UR6 ;  /* 0x00000006acaa7c20 */ /* 0x000fe20008410000 */
[----:B------:R-:W-:Y:S01]  /*8db0*/  FMUL.FTZ R162, R174, UR6 ;  /* 0x00000006aea27c20 */ /* 0x000fe20008410000 */
[----:B------:R-:W-:Y:S01]  /*8dc0*/  FMUL.FTZ R164, R175, UR6 ;  /* 0x00000006afa47c20 */ /* 0x000fe20008410000 */
[----:B------:R-:W-:Y:S01]  /*8dd0*/  FMUL.FTZ R172, R176, UR6 ;  /* 0x00000006b0ac7c20 */ /* 0x000fe20008410000 */
[----:B------:R-:W0:Y:S01]  /*8de0*/  MUFU.TANH R152, R152 ;  /* 0x0000009800987308 */ /* 0x000e220000002400 */
[----:B-1----:R-:W-:Y:S01]  /*8df0*/  FMNMX.FTZ R3, R153, R202, !PT ;  /* 0x000000ca99037209 */ /* 0x002fe20007810000 */
[----:B------:R-:W-:Y:S01]  /*8e00*/  FMUL.FTZ R167, R178, UR6 ;  /* 0x00000006b2a77c20 */ /* 0x000fe20008410000 */
[----:B------:R-:W-:Y:S01]  /*8e10*/  FMUL.FTZ R175, R180, UR6 ;  /* 0x00000006b4af7c20 */ /* 0x000fe20008410000 */
[----:B------:R-:W-:Y:S01]  /*8e20*/  FMUL.FTZ R174, R182, UR6 ;  /* 0x00000006b6ae7c20 */ /* 0x000fe20008410000 */
[----:B------:R-:W-:Y:S01]  /*8e30*/  FMUL.FTZ R176, R183, UR6 ;  /* 0x00000006b7b07c20 */ /* 0x000fe20008410000 */
[----:B------:R-:W-:Y:S01]  /*8e40*/  ULDC UR7, c[0x0][0x988] ;  /* 0x0002620000077ab9 */ /* 0x000fe20000000800 */
[----:B------:R-:W1:Y:S01]  /*8e50*/  S2UR UR11, SR_CgaCtaId ;  /* 0x00000000000b79c3 */ /* 0x000e620000008800 */
[----:B------:R-:W2:Y:S01]  /*8e60*/  MUFU.TANH R186, R186 ;  /* 0x000000ba00ba7308 */ /* 0x000ea20000002400 */
[----:B---3--:R-:W-:Y:S01]  /*8e70*/  FMNMX.FTZ R169, R185, R0, !PT ;  /* 0x00000000b9a97209 */ /* 0x008fe20007810000 */
[----:B------:R-:W-:Y:S01]  /*8e80*/  UMOV UR10, UR7 ;  /* 0x00000007000a7c82 */ /* 0x000fe20008000000 */
[----:B------:R-:W-:-:S05]  /*8e90*/  R2UR UR7, R16 ;  /* 0x00000000100772ca */ /* 0x000fca00000e0000 */
[----:B------:R-:W3:Y:S01]  /*8ea0*/  MUFU.TANH R154, R154 ;  /* 0x0000009a009a7308 */ /* 0x000ee20000002400 */
[----:B0-----:R-:W-:-:S07]  /*8eb0*/  FMNMX.FTZ R3, R152, R3, !PT ;  /* 0x0000000398037209 */ /* 0x001fce0007810000 */
[----:B------:R-:W0:Y:S01]  /*8ec0*/  MUFU.TANH R187, R187 ;  /* 0x000000bb00bb7308 */ /* 0x000e220000002400 */
[----:B--2---:R-:W-:Y:S01]  /*8ed0*/  FMNMX.FTZ R0, R186, R169, !PT ;  /* 0x000000a9ba007209 */ /* 0x004fe20007810000 */
[----:B------:R-:W-:Y:S01]  /*8ee0*/  FMUL.FTZ R169, R179, UR6 ;  /* 0x00000006b3a97c20 */ /* 0x000fe20008410000 */
[----:B------:R-:W-:-:S04]  /*8ef0*/  ULEA UR7, UR4, UR7, 0x3 ;  /* 0x0000000704077291 */ /* 0x000fc8000f8e183f */
[----:B------:R-:W-:Y:S01]  /*8f00*/  UIADD3 UR7, UR7, 0x30840, URZ ;  /* 0x0003084007077890 */ /* 0x000fe2000fffe03f */
[----:B------:R-:W2:Y:S01]  /*8f10*/  MUFU.TANH R155, R155 ;  /* 0x0000009b009b7308 */ /* 0x000ea20000002400 */
[----:B---3--:R-:W-:Y:S02]  /*8f20*/  FMNMX.FTZ R2, R154, R3, !PT ;  /* 0x000000039a027209 */ /* 0x008fe40007810000 */
[----:B-1----:R-:W-:-:S05]  /*8f30*/  UPRMT UR7, UR11, 0x654, UR7 ;  /* 0x000006540b077896 */ /* 0x002fca0008000007 */
[----:B------:R-:W1:Y:S01]  /*8f40*/  MUFU.TANH R188, R188 ;  /* 0x000000bc00bc7308 */ /* 0x000e620000002400 */
[----:B0-----:R-:W-:-:S03]  /*8f50*/  FMNMX.FTZ R3, R187, R0, !PT ;  /* 0x00000000bb037209 */ /* 0x001fc60007810000 */
[----:B------:R-:W-:Y:S04]  /*8f60*/  SYNCS.ARRIVE.TRANS64.RED.A1T0 RZ, [UR7], RZ ;  /* 0x000000ffffff79a7 */ /* 0x000fe80008100407 */
[----:B------:R-:W0:Y:S01]  /*8f70*/  MUFU.TANH R156, R156 ;  /* 0x0000009c009c7308 */ /* 0x000e220000002400 */
[----:B--2---:R-:W-:-:S07]  /*8f80*/  FMNMX.FTZ R177, R155, R2, !PT ;  /* 0x000000029bb17209 */ /* 0x004fce0007810000 */
[----:B------:R-:W2:Y:S01]  /*8f90*/  MUFU.TANH R189, R189 ;  /* 0x000000bd00bd7308 */ /* 0x000ea20000002400 */
[----:B-1----:R-:W-:-:S07]  /*8fa0*/  FMNMX.FTZ R0, R188, R3, !PT ;  /* 0x00000003bc007209 */ /* 0x002fce0007810000 */
[----:B------:R-:W1:Y:S01]  /*8fb0*/  MUFU.TANH R157, R157 ;  /* 0x0000009d009d7308 */ /* 0x000e620000002400 */
[----:B0-----:R-:W-:Y:S01]  /*8fc0*/  FMNMX.FTZ R2, R156, R177, !PT ;  /* 0x000000b19c027209 */ /* 0x001fe20007810000 */
[----:B------:R-:W-:-:S06]  /*8fd0*/  FMUL.FTZ R177, R181, UR6 ;  /* 0x00000006b5b17c20 */ /* 0x000fcc0008410000 */
        /* <DEDUP_REMOVED lines=39> */
[----:B-1----:R-:W-:Y:S02]  /*9250*/  FMNMX.FTZ R3, R174, R3, !PT ;  /* 0x00000003ae037209 */ /* 0x002fe40007810000 */
[----:B0-----:R-:W-:Y:S02]  /*9260*/  FMNMX.FTZ R2, R177, R2, !PT ;  /* 0x00000002b1027209 */ /* 0x001fe40007810000 */
[----:B--2---:R-:W-:-:S03]  /*9270*/  FMNMX.FTZ R0, R176, R3, !PT ;  /* 0x00000003b0007209 */ /* 0x004fc60007810000 */
[----:B------:R-:W0:Y:S04]  /*9280*/  SHFL.BFLY PT, R3, R2, 0x2, 0x1f ;  /* 0x0c401f0002037f89 */ /* 0x000e2800000e0000 */
[----:B------:R-:W1:Y:S01]  /*9290*/  SHFL.BFLY PT, R179, R0, 0x2, 0x1f ;  /* 0x0c401f0000b37f89 */ /* 0x000e6200000e0000 */
[----:B0-----:R-:W-:Y:S02]  /*92a0*/  FMNMX.FTZ R178, R2, R3, !PT ;  /* 0x0000000302b27209 */ /* 0x001fe40007810000 */
[----:B-1----:R-:W-:-:S03]  /*92b0*/  FMNMX.FTZ R179, R0, R179, !PT ;  /* 0x000000b300b37209 */ /* 0x002fc60007810000 */
[----:B------:R-:W0:Y:S04]  /*92c0*/  SHFL.BFLY PT, R3, R178, 0x1, 0x1f ;  /* 0x0c201f00b2037f89 */ /* 0x000e2800000e0000 */
[----:B------:R-:W1:Y:S01]  /*92d0*/  SHFL.BFLY PT, R180, R179, 0x1, 0x1f ;  /* 0x0c201f00b3b47f89 */ /* 0x000e6200000e0000 */
[----:B0-----:R-:W-:Y:S02]  /*92e0*/  FMNMX.FTZ R4, R178, R3, !PT ;  /* 0x00000003b2047209 */ /* 0x001fe40007810000 */
[----:B-1----:R-:W-:-:S03]  /*92f0*/  FMNMX.FTZ R3, R179, R180, !PT ;  /* 0x000000b4b3037209 */ /* 0x002fc60007810000 */
[C---:B------:R-:W-:Y:S01]  /*9300*/  FMUL.FTZ R182, R4.reuse, UR10 ;  /* 0x0000000a04b67c20 */ /* 0x040fe20008410000 */
[----:B------:R-:W-:-:S03]  /*9310*/  FADD.FTZ R180, -R4, R201 ;  /* 0x000000c904b47221 */ /* 0x000fc60000010100 */
[--C-:B------:R-:W-:Y:S01]  /*9320*/  FFMA.FTZ R198, R186, UR10, -R182.reuse ;  /* 0x0000000abac67c23 */ /* 0x100fe200080108b6 */
[--C-:B------:R-:W-:Y:S01]  /*9330*/  FFMA.FTZ R186, R175, UR10, -R182.reuse ;  /* 0x0000000aafba7c23 */ /* 0x100fe200080108b6 */
[----:B------:R-:W-:Y:S01]  /*9340*/  FFMA.FTZ R175, R177, UR10, -R182 ;  /* 0x0000000ab1af7c23 */ /* 0x000fe200080108b6 */
[C---:B------:R-:W-:Y:S01]  /*9350*/  FADD.FTZ R2, -R3.reuse, R202 ;  /* 0x000000ca03027221 */ /* 0x040fe20000010100 */
[----:B------:R-:W-:Y:S01]  /*9360*/  FMUL.FTZ R177, R3, UR10 ;  /* 0x0000000a03b17c20 */ /* 0x000fe20008410000 */
[--C-:B------:R-:W-:Y:S01]  /*9370*/  FFMA.FTZ R179, R184, UR10, -R182.reuse ;  /* 0x0000000ab8b37c23 */ /* 0x100fe200080108b6 */
[----:B------:R-:W-:Y:S01]  /*9380*/  FMUL.FTZ R180, R180, UR10 ;  /* 0x0000000ab4b47c20 */ /* 0x000fe20008410000 */
[----:B------:R-:W-:Y:S01]  /*9390*/  FMUL.FTZ R2, R2, UR10 ;  /* 0x0000000a02027c20 */ /* 0x000fe20008410000 */
        /* <DEDUP_REMOVED lines=26> */
[----:B------:R-:W-:Y:S01]  /*9540*/  FFMA.FTZ R185, R167, UR10, -R177 ;  /* 0x0000000aa7b97c23 */ /* 0x000fe200080108b1 */
[----:B------:R-:W1:Y:S01]  /*9550*/  MUFU.EX2 R197, R197 ;  /* 0x000000c500c57308 */ /* 0x000e620000000800 */
[----:B0-----:R-:W-:Y:S01]  /*9560*/  FFMA.FTZ R153, R0, R18, R179 ;  /* 0x0000001200997223 */ /* 0x001fe200000100b3 */
[----:B------:R-:W-:Y:S01]  /*9570*/  FFMA.FTZ R173, R173, UR10, -R182 ;  /* 0x0000000aadad7c23 */ /* 0x000fe200080108b6 */
[--C-:B------:R-:W-:Y:S01]  /*9580*/  FFMA.FTZ R169, R169, UR10, -R177.reuse ;  /* 0x0000000aa9a97c23 */ /* 0x100fe200080108b1 */
[--C-:B------:R-:W-:Y:S01]  /*9590*/  FFMA.FTZ R174, R174, UR10, -R177.reuse ;  /* 0x0000000aaeae7c23 */ /* 0x100fe200080108b1 */
[----:B------:R-:W-:-:S03]  /*95a0*/  FFMA.FTZ R176, R176, UR10, -R177 ;  /* 0x0000000ab0b07c23 */ /* 0x000fc600080108b1 */
        /* <DEDUP_REMOVED lines=58> */
[----:B0-----:R-:W-:Y:S01]  /*9950*/  FADD.FTZ R9, R187, R18 ;  /* 0x00000012bb097221 */ /* 0x001fe20000010000 */
[----:B--2---:R-:W-:-:S03]  /*9960*/  FADD.FTZ R18, R175, R164 ;  /* 0x000000a4af127221 */ /* 0x004fc60000010000 */
[----:B-1----:R-:W-:Y:S01]  /*9970*/  FADD.FTZ R9, R176, R9 ;  /* 0x00000009b0097221 */ /* 0x002fe20000010000 */
[----:B------:R-:W-:Y:S06]  /*9980*/  @!P0 BRA `(.L_x_1051) ;  /* 0x0000000000048947 */ /* 0x000fec0003800000 */
[----:B------:R-:W-:Y:S01]  /*9990*/  BPT.TRAP 0x1 ;  /* 0x000000040000795c */ /* 0x000fe20000300000 */
.L_x_1051:
        /* <DEDUP_REMOVED lines=29> */
.L_x_1041:
[----:B------:R-:W-:-:S13]  /*9b70*/  R2UR UR5, R200 ;  /* 0x00000000c80572ca */ /* 0x000fda00000e0000 */
[----:B------:R-:W-:-:S13]  /*9b80*/  ISETP.GE.AND P1, PT, R203, UR5, PT ;  /* 0x00000005cb007c0c */ /* 0x000fda000bf26270 */
[----:B------:R-:W-:Y:S05]  /*9b90*/  @!P1 BRA `(.L_x_1053) ;  /* 0x0000002c005c9947 */ /* 0x000fea0003800000 */
[----:B------:R-:W-:Y:S01]  /*9ba0*/  R2UR UR5, R8 ;  /* 0x00000000080572ca */ /* 0x000fe200000e0000 */
[----:B------:R-:W-:Y:S01]  /*9bb0*/  IMAD.MOV.U32 R202, RZ, RZ, R3 ;  /* 0x000000ffffca7224 */ /* 0x000fe200078e0003 */
[----:B------:R-:W-:Y:S01]  /*9bc0*/  UMOV UR7, UR4 ;  /* 0x0000000400077c82 */ /* 0x000fe20008000000 */
[----:B------:R-:W-:Y:S01]  /*9bd0*/  IMAD.MOV.U32 R201, RZ, RZ, R4 ;  /* 0x000000ffffc97224 */ /* 0x000fe200078e0004 */
[----:B------:R-:W-:-:S09]  /*9be0*/  ULDC UR6, c[0x0][0x9d8] ;  /* 0x0002760000067ab9 */ /* 0x000fd20000000800 */
[----:B------:R-:W-:-:S07]  /*9bf0*/  MOV R204, UR5 ;  /* 0x0000000500cc7c02 */ /* 0x000fce0008000f00 */
.L_x_1072:
        /* <DEDUP_REMOVED lines=9> */
.L_x_1054:
[----:B------:R-:W-:Y:S02]  /*9c90*/  R2UR UR5, R16 ;  /* 0x00000000100572ca */ /* 0x000fe400000e0000 */
[----:B------:R-:W-:-:S11]  /*9ca0*/  R2UR UR10, R8 ;  /* 0x00000000080a72ca */ /* 0x000fd600000e0000 */
[----:B------:R-:W-:Y:S02]  /*9cb0*/  ULEA UR5, UR4, UR5, 0x3 ;  /* 0x0000000504057291 */ /* 0x000fe4000f8e183f */
[----:B------:R-:W-:-:S04]  /*9cc0*/  IMAD.U32 R3, RZ, RZ, UR10 ;  /* 0x0000000aff037e24 */ /* 0x000fc8000f8e00ff */
[----:B------:R-:W-:Y:S01]  /*9cd0*/  IMAD.U32 R205, RZ, RZ, UR5 ;  /* 0x00000005ffcd7e24 */ /* 0x000fe2000f8e00ff */
[----:B------:R-:W-:-:S04]  /*9ce0*/  SHF.L.U32 R3, R3, 0x1f, RZ ;  /* 0x0000001f03037819 */ /* 0x000fc800000006ff */
[----:B------:R0:W1:Y:S01]  /*9cf0*/  SYNCS.PHASECHK.TRANS64.TRYWAIT P1, [UR5+0x30830], R3 ;  /* 0x03083003ff0075a7 */ /* 0x0000620008020145 */
[----:B------:R-:W-:Y:S05]  /*9d00*/  @!P0 BRA `(.L_x_1055) ;  /* 0x0000000000048947 */ /* 0x000fea0003800000 */
[----:B------:R-:W-:Y:S01]  /*9d10*/  BPT.TRAP 0x1 ;  /* 0x000000040000795c */ /* 0x000fe20000300000 */
.L_x_1055:
[----:B-1----:R-:W-:Y:S05]  /*9d20*/  @P1 BRA `(.L_x_1056) ;  /* 0x00000000000c1947 */ /* 0x002fea0003800000 */
[----:B------:R-:W-:-:S13]  /*9d30*/  R2UR UR5, R205 ;  /* 0x00000000cd0572ca */ /* 0x000fda00000e0000 */
[----:B------:R-:W1:Y:S02]  /*9d40*/  SYNCS.PHASECHK.TRANS64.TRYWAIT P1, [UR5+0x30830], R3 ;  /* 0x03083003ff0075a7 */ /* 0x000e640008020145 */
[----:B-1----:R-:W-:Y:S05]  /*9d50*/  @!P1 BRA `(.L_x_1057) ;  /* 0x000000a400a09947 */ /* 0x002fea0003800000 */
.L_x_1056:
        /* <DEDUP_REMOVED lines=220> */
.L_x_1058:
[----:B------:R-:W-:Y:S02]  /*ab20*/  R2UR UR5, R16 ;  /* 0x00000000100572ca */ /* 0x000fe400000e0000 */
[----:B------:R-:W-:-:S11]  /*ab30*/  R2UR UR10, R204 ;  /* 0x00000000cc0a72ca */ /* 0x000fd600000e0000 */
[----:B------:R-:W-:Y:S02]  /*ab40*/  ULEA UR5, UR7, UR5, 0x3 ;  /* 0x0000000507057291 */ /* 0x000fe4000f8e183f */
[----:B------:R-:W-:-:S04]  /*ab50*/  MOV R0, UR10 ;  /* 0x0000000a00007c02 */ /* 0x000fc80008000f00 */
[----:B------:R-:W-:-:S04]  /*ab60*/  SHF.L.U32 R0, R0, 0x1f, RZ ;  /* 0x0000001f00007819 */ /* 0x000fc800000006ff */
[----:B------:R2:W3:Y:S01]  /*ab70*/  SYNCS.PHASECHK.TRANS64.TRYWAIT P1, [UR5+0x30850], R0 ;  /* 0x03085000ff0075a7 */ /* 0x0004e20008020145 */
[----:B------:R-:W-:Y:S05]  /*ab80*/  @!P0 BRA `(.L_x_1059) ;  /* 0x0000000000048947 */ /* 0x000fea0003800000 */
[----:B------:R-:W-:Y:S01]  /*ab90*/  BPT.TRAP 0x1 ;  /* 0x000000040000795c */ /* 0x000fe20000300000 */
.L_x_1059:
[----:B---3--:R-:W-:Y:S05]  /*aba0*/  @P1 BRA `(.L_x_1060) ;  /* 0x0000000000081947 */ /* 0x008fea0003800000 */
[----:B------:R-:W3:Y:S02]  /*abb0*/  SYNCS.PHASECHK.TRANS64.TRYWAIT P1, [UR5+0x30850], R0 ;  /* 0x03085000ff0075a7 */ /* 0x000ee40008020145 */
[----:B---3--:R-:W-:Y:S05]  /*abc0*/  @!P1 BRA `(.L_x_1061) ;  /* 0x0000009800209947 */ /* 0x008fea0003800000 */
.L_x_1060:
        /* <DEDUP_REMOVED lines=31> */
.L_x_1062:
[----:B------:R-:W-:Y:S01]  /*adc0*/  R2UR UR10, R23 ;  /* 0x00000000170a72ca */ /* 0x000fe200000e0000 */
[----:B------:R-:W3:Y:S01]  /*add0*/  S2UR UR11, SR_CgaCtaId ;  /* 0x00000000000b79c3 */ /* 0x000ee20000008800 */
[----:B------:R-:W-:Y:S01]  /*ade0*/  R2UR UR7, R22 ;  /* 0x00000000160772ca */ /* 0x000fe200000e0000 */
[----:B------:R-:W-:Y:S01]  /*adf0*/  FMUL.FTZ R184, R153, UR6 ;  /* 0x0000000699b87c20 */ /* 0x000fe20008410000 */
[----:B------:R-:W-:Y:S01]  /*ae00*/  FMUL.FTZ R153, R158, UR6 ;  /* 0x000000069e997c20 */ /* 0x000fe20008410000 */
[----:B------:R-:W-:Y:S01]  /*ae10*/  FMUL.FTZ R158, R167, UR6 ;  /* 0x00000006a79e7c20 */ /* 0x000fe20008410000 */
[----:B------:R-:W-:Y:S01]  /*ae20*/  R2UR UR14, R205 ;  /* 0x00000000cd0e72ca */ /* 0x000fe200000e0000 */
[----:B------:R-:W-:Y:S01]  /*ae30*/  FMUL.FTZ R167, R168, UR6 ;  /* 0x00000006a8a77c20 */ /* 0x000fe20008410000 */
[----:B------:R-:W-:Y:S01]  /*ae40*/  FMUL.FTZ R168, R169, UR6 ;  /* 0x00000006a9a87c20 */ /* 0x000fe20008410000 */
[----:B0-2---:R-:W-:Y:S01]  /*ae50*/  FMUL.FTZ R0, R154, UR6 ;  /* 0x000000069a007c20 */ /* 0x005fe20008410000 */
[----:B------:R-:W-:Y:S01]  /*ae60*/  FMUL.FTZ R169, R172, UR6 ;  /* 0x00000006aca97c20 */ /* 0x000fe20008410000 */
[----:B------:R-:W-:Y:S01]  /*ae70*/  FMUL.FTZ R154, R159, UR6 ;  /* 0x000000069f9a7c20 */ /* 0x000fe20008410000 */
[----:B------:R-:W-:Y:S01]  /*ae80*/  FMUL.FTZ R172, R177, UR6 ;  /* 0x00000006b1ac7c20 */ /* 0x000fe20008410000 */
[----:B------:R-:W-:Y:S01]  /*ae90*/  UISETP.NE.AND UP1, UPT, UR10, URZ, UPT ;  /* 0x0000003f0a00728c */ /* 0x000fe2000bf25270 */
[----:B------:R-:W-:Y:S01]  /*aea0*/  FMUL.FTZ R159, R170, UR6 ;  /* 0x00000006aa9f7c20 */ /* 0x000fe20008410000 */
[----:B------:R-:W-:Y:S01]  /*aeb0*/  UISETP.NE.AND UP0, UPT, UR7, URZ, UPT ;  /* 0x0000003f0700728c */ /* 0x000fe2000bf05270 */
[----:B------:R-:W-:-:S02]  /*aec0*/  IMAD.MOV.U32 R177, RZ, RZ, R19 ;  /* 0x000000ffffb17224 */ /* 0x000fc400078e0013 */
[----:B------:R-:W-:Y:S01]  /*aed0*/  FMUL.FTZ R170, R173, UR6 ;  /* 0x00000006adaa7c20 */ /* 0x000fe20008410000 */
[----:B------:R-:W-:Y:S01]  /*aee0*/  IMAD.SHL.U32 R173, R203, 0x40, RZ ;  /* 0x00000040cbad7824 */ /* 0x000fe200078e00ff */
[----:B------:R-:W-:Y:S01]  /*aef0*/  PLOP3.LUT P1, PT, PT, PT, UP1, 0x80, 0x0 ;  /* 0x000000000000781c */ /* 0x000fe20003f2f018 */
[----:B-1----:R-:W-:Y:S01]  /*af00*/  FMUL.FTZ R4, R152, UR6 ;  /* 0x0000000698047c20 */ /* 0x002fe20008410000 */
        /* <DEDUP_REMOVED lines=21> */
[----:B------:R-:W0:Y:S01]  /*b060*/  SHFL.IDX PT, R3, R177, RZ, 0x1c1f ;  /* 0x001c1fffb1037589 */ /* 0x000e2200000e0000 */
[----:B------:R-:W-:Y:S01]  /*b070*/  FMUL.FTZ R163, R178, UR6 ;  /* 0x00000006b2a37c20 */ /* 0x000fe20008410000 */
[----:B------:R-:W-:Y:S01]  /*b080*/  FMUL.FTZ R164, R179, UR6 ;  /* 0x00000006b3a47c20 */ /* 0x000fe20008410000 */
[----:B------:R-:W-:Y:S01]  /*b090*/  FMUL.FTZ R174, R180, UR6 ;  /* 0x00000006b4ae7c20 */ /* 0x000fe20008410000 */
[----:B------:R-:W-:Y:S01]  /*b0a0*/  FMUL.FTZ R175, R181, UR6 ;  /* 0x00000006b5af7c20 */ /* 0x000fe20008410000 */
[----:B------:R-:W-:Y:S01]  /*b0b0*/  FMUL.FTZ R166, R182, UR6 ;  /* 0x00000006b6a67c20 */ /* 0x000fe20008410000 */
[----:B------:R-:W-:-:S02]  /*b0c0*/  IMAD R2, R5, -0x2, R2 ;  /* 0xfffffffe05027824 */ /* 0x000fc400078e0202 */
[----:B------:R-:W-:Y:S01]  /*b0d0*/  FMUL.FTZ R165, R183, UR6 ;  /* 0x00000006b7a57c20 */ /* 0x000fe20008410000 */
[----:B------:R-:W-:Y:S01]  /*b0e0*/  R2UR UR10, R21 ;  /* 0x00000000150a72ca */ /* 0x000fe200000e0000 */
[----:B---3--:R-:W-:Y:S01]  /*b0f0*/  UPRMT UR7, UR11, 0x654, UR7 ;  /* 0x000006540b077896 */ /* 0x008fe20008000007 */
[----:B------:R-:W-:Y:S01]  /*b100*/  PLOP3.LUT P1, PT, PT, PT, UP0, 0x40, 0x0 ;  /* 0x000000000000781c */ /* 0x000fe20003f2e808 */
[----:B------:R-:W1:Y:S01]  /*b110*/  MUFU.TANH R4, R4 ;  /* 0x0000000400047308 */ /* 0x000e620000002400 */
[----:B------:R-:W-:Y:S01]  /*b120*/  ULDC UR11, c[0x0][0x2f0] ;  /* 0x0000bc00000b7ab9 */ /* 0x000fe20000000800 */
[----:B------:R-:W-:Y:S01]  /*b130*/  ULDC UR14, c[0x0][0x288] ;  /* 0x0000a200000e7ab9 */ /* 0x000fe20000000800 */
[----:B------:R-:W-:Y:S01]  /*b140*/  IMAD R2, R17, UR11, R2 ;  /* 0x0000000b11027c24 */ /* 0x000fe2000f8e0202 */
[----:B------:R-:W-:-:S03]  /*b150*/  ULDC UR11, c[0x0][0x9e0] ;  /* 0x00027800000b7ab9 */ /* 0x000fc60000000800 */
[----:B------:R-:W-:Y:S01]  /*b160*/  VIADD R2, R2, -UR14 ;  /* 0x8000000e02027c36 */ /* 0x000fe20008000000 */
[----:B------:R-:W2:Y:S01]  /*b170*/  MUFU.TANH R184, R184 ;  /* 0x000000b800b87308 */ /* 0x000ea20000002400 */
[----:B------:R-:W-:Y:S02]  /*b180*/  SYNCS.ARRIVE.TRANS64.RED.A1T0 RZ, [UR7], RZ ;  /* 0x000000ffffff79a7 */ /* 0x000fe40008100407 */
[C---:B------:R-:W-:Y:S01]  /*b190*/  VIADD R182, R2.reuse, UR10 ;  /* 0x0000000a02b67c36 */ /* 0x040fe20008000000 */
[----:B------:R-:W-:-:S03]  /*b1a0*/  IADD3 R180, R2, UR11, RZ ;  /* 0x0000000b02b47c10 */ /* 0x000fc6000fffe0ff */
[--C-:B0-----:R-:W-:Y:S01]  /*b1b0*/  IMAD.IADD R179, R182, 0x1, R3.reuse ;  /* 0x00000001b6b37824 */ /* 0x101fe200078e0203 */
[----:B------:R-:W0:Y:S01]  /*b1c0*/  MUFU.TANH R0, R0 ;  /* 0x0000000000007308 */ /* 0x000e220000002400 */
        /* <DEDUP_REMOVED lines=31> */
[----:B------:R-:W-:Y:S01]  /*b3c0*/  ULDC UR10, c[0x0][0x2f0] ;  /* 0x0000bc00000a7ab9 */ /* 0x000fe20000000800 */
[----:B------:R-:W-:Y:S01]  /*b3d0*/  ULDC UR7, c[0x0][0x288] ;  /* 0x0000a20000077ab9 */ /* 0x000fe20000000800 */
[----:B------:R-:W-:Y:S01]  /*b3e0*/  IMAD R2, R17, UR10, R3 ;  /* 0x0000000a11027c24 */ /* 0x000fe2000f8e0203 */
[----:B------:R-:W-:Y:S04]  /*b3f0*/  BSSY B0, `(.L_x_1064) ;  /* 0x0000013000007945 */ /* 0x000fe80003800000 */
[----:B------:R-:W-:-:S04]  /*b400*/  IADD3 R176, R2, -UR7, RZ ;  /* 0x8000000702b07c10 */ /* 0x000fc8000fffe0ff */
        /* <DEDUP_REMOVED lines=11> */
.L_x_1065:
[----:B------:R-:W-:Y:S02]  /*b4c0*/  ULDC UR7, c[0x0][0x9e4] ;  /* 0x0002790000077ab9 */ /* 0x000fe40000000800 */
[----:B------:R-:W-:-:S05]  /*b4d0*/  IMAD.U32 R183, RZ, RZ, UR7 ;  /* 0x00000007ffb77e24 */ /* 0x000fca000f8e00ff */
[----:B------:R-:W-:-:S13]  /*b4e0*/  ISETP.NE.AND P1, PT, R183, 0x1, PT ;  /* 0x00000001b700780c */ /* 0x000fda0003f25270 */
[----:B------:R-:W1:Y:S02]  /*b4f0*/  @P1 LDC.64 R2, c[0x0][0x9e8] ;  /* 0x00027a00ff021b82 */ /* 0x000e640000000a00 */
[----:B-1----:R-:W-:-:S05]  /*b500*/  @P1 IMAD.HI.U32 R2, R176, R2, RZ ;  /* 0x00000002b0021227 */ /* 0x002fca00078e00ff */
[----:B------:R-:W-:-:S07]  /*b510*/  @P1 SHF.R.U32.HI R176, RZ, R3, R2 ;  /* 0x00000003ffb01219 */ /* 0x000fce0000011602 */
.L_x_1066:
[----:B------:R-:W-:Y:S05]  /*b520*/  BSYNC B0 ;  /* 0x0000000000007941 */ /* 0x000fea0003800000 */
.L_x_1064:
[----:B------:R-:W-:-:S04]  /*b530*/  IMAD R176, R176, R183, -R173 ;  /* 0x000000b7b0b07224 */ /* 0x000fc800078e0aad */
[----:B------:R-:W-:-:S05]  /*b540*/  IMAD R176, R5, -0x2, R176 ;  /* 0xfffffffe05b07824 */ /* 0x000fca00078e02b0 */
[----:B------:R-:W-:Y:S02]  /*b550*/  VIADDMNMX R178, R176, R183, R178, PT ;  /* 0x000000b7b0b27246 */ /* 0x000fe400038001b2 */
[----:B------:R-:W-:-:S07]  /*b560*/  VIMNMX R179, R179, R176, !PT ;  /* 0x000000b0b3b37248 */ /* 0x000fce0007fe0100 */
.L_x_1063:
[----:B------:R-:W-:Y:S01]  /*b570*/  ISETP.GT.AND P1, PT, R203, -0x1, PT ;  /* 0xffffffffcb00780c */ /* 0x000fe20003f24270 */
[----:B------:R-:W1:Y:S01]  /*b580*/  SHFL.IDX PT, R3, R177, 0x1, 0x1c1f ;  /* 0x003c1f00b1037f89 */ /* 0x000e6200000e0000 */
[----:B------:R-:W-:Y:S02]  /*b590*/  R2UR UR7, R22 ;  /* 0x00000000160772ca */ /* 0x000fe400000e0000 */
[C---:B------:R-:W-:Y:S02]  /*b5a0*/  ISETP.GT.AND P4, PT, R179.reuse, 0x1, P1 ;  /* 0x00000001b300780c */ /* 0x040fe40000f84270 */
[----:B------:R-:W-:Y:S02]  /*b5b0*/  ISETP.GT.AND P5, PT, R179, RZ, P1 ;  /* 0x000000ffb300720c */ /* 0x000fe40000fa4270 */
[C---:B------:R-:W-:Y:S02]  /*b5c0*/  ISETP.LT.OR P4, PT, R178.reuse, 0x2, P4 ;  /* 0x00000002b200780c */ /* 0x040fe40002781670 */
[----:B------:R-:W-:-:S02]  /*b5d0*/  ISETP.LT.OR P5, PT, R178, 0x1, P5 ;  /* 0x00000001b200780c */ /* 0x000fc40002fa1670 */
[----:B------:R-:W-:Y:S02]  /*b5e0*/  FSEL R184, R184, -INF , !P4 ;  /* 0xff800000b8b87808 */ /* 0x000fe40006000000 */
[C---:B------:R-:W-:Y:S01]  /*b5f0*/  ISETP.GT.AND P4, PT, R179.reuse, 0x18, P1 ;  /* 0x00000018b300780c */ /* 0x040fe20000f84270 */
[----:B------:R-:W-:Y:S01]  /*b600*/  UISETP.NE.AND UP0, UPT, UR7, URZ, UPT ;  /* 0x0000003f0700728c */ /* 0x000fe2000bf05270 */
[----:B------:R-:W-:Y:S02]  /*b610*/  FSEL R176, R4, -INF , !P5 ;  /* 0xff80000004b07808 */ /* 0x000fe40006800000 */
[----:B------:R-:W-:Y:S02]  /*b620*/  ISETP.LT.OR P4, PT, R178, 0x19, P4 ;  /* 0x00000019b200780c */ /* 0x000fe40002781670 */
[C---:B------:R-:W-:Y:S02]  /*b630*/  ISETP.GT.AND P6, PT, R179.reuse, 0x8, P1 ;  /* 0x00000008b300780c */ /* 0x040fe40000fc4270 */
[----:B------:R-:W-:-:S02]  /*b640*/  ISETP.GT.AND P2, PT, R179, 0x9, P1 ;  /* 0x00000009b300780c */ /* 0x000fc40000f44270 */
[C---:B------:R-:W-:Y:S01]  /*b650*/  ISETP.GT.AND P3, PT, R179.reuse, 0x10, P1 ;  /* 0x00000010b300780c */ /* 0x040fe20000f64270 */
[----:B-1----:R-:W-:Y:S01]  /*b660*/  IMAD.IADD R177, R180, 0x1, R3 ;  /* 0x00000001b4b17824 */ /* 0x002fe200078e0203 */
[----:B------:R-:W-:Y:S02]  /*b670*/  ISETP.GT.AND P5, PT, R179, 0x11, P1 ;  /* 0x00000011b300780c */ /* 0x000fe40000fa4270 */
[----:B0-----:R-:W-:Y:S02]  /*b680*/  FSEL R189, R189, -INF , !P4 ;  /* 0xff800000bdbd7808 */ /* 0x001fe40006000000 */
        /* <DEDUP_REMOVED lines=31> */
[----:B------:R-:W-:Y:S02]  /*b880*/  ISETP.LT.OR P5, PT, R178, 0x3a, P5 ;  /* 0x0000003ab200780c */ /* 0x000fe40002fa1670 */
[----:B------:R-:W-:-:S02]  /*b890*/  IADD3 R178, R182, R3, RZ ;  /* 0x00000003b6b27210 */ /* 0x000fc40007ffe0ff */
[----:B------:R-:W-:Y:S02]  /*b8a0*/  FSEL R171, R171, -INF , !P6 ;  /* 0xff800000abab7808 */ /* 0x000fe40007000000 */
[----:B------:R-:W-:Y:S02]  /*b8b0*/  FSEL R172, R172, -INF , !P2 ;  /* 0xff800000acac7808 */ /* 0x000fe40005000000 */
[----:B------:R-:W-:Y:S02]  /*b8c0*/  FSEL R174, R174, -INF , !P3 ;  /* 0xff800000aeae7808 */ /* 0x000fe40005800000 */
[----:B------:R-:W-:Y:S01]  /*b8d0*/  FSEL R175, R175, -INF , !P5 ;  /* 0xff800000afaf7808 */ /* 0x000fe20006800000 */
[----:B------:R-:W-:Y:S06]  /*b8e0*/  @P4 BRA `(.L_x_1067) ;  /* 0x00000000006c4947 */ /* 0x000fec0003800000 */
[----:B------:R-:W-:Y:S01]  /*b8f0*/  ULDC UR10, c[0x0][0x2f0] ;  /* 0x0000bc00000a7ab9 */ /* 0x000fe20000000800 */
[----:B------:R-:W-:Y:S01]  /*b900*/  ULDC UR7, c[0x0][0x288] ;  /* 0x0000a20000077ab9 */ /* 0x000fe20000000800 */
[----:B------:R-:W-:Y:S01]  /*b910*/  IMAD R2, R17, UR10, R3 ;  /* 0x0000000a11027c24 */ /* 0x000fe2000f8e0203 */
[----:B------:R-:W-:Y:S03]  /*b920*/  BSSY B0, `(.L_x_1068) ;  /* 0x0000013000007945 */ /* 0x000fe60003800000 */
[----:B------:R-:W-:-:S05]  /*b930*/  VIADD R4, R2, -UR7 ;  /* 0x8000000702047c36 */ /* 0x000fca0008000000 */
        /* <DEDUP_REMOVED lines=11> */
.L_x_1069:
[----:B------:R-:W-:Y:S02]  /*b9f0*/  ULDC UR7, c[0x0][0x9e4] ;  /* 0x0002790000077ab9 */ /* 0x000fe40000000800 */
[----:B------:R-:W-:-:S05]  /*ba00*/  IMAD.U32 R180, RZ, RZ, UR7 ;  /* 0x00000007ffb47e24 */ /* 0x000fca000f8e00ff */
[----:B------:R-:W-:-:S13]  /*ba10*/  ISETP.NE.AND P2, PT, R180, 0x1, PT ;  /* 0x00000001b400780c */ /* 0x000fda0003f45270 */
[----:B------:R-:W0:Y:S02]  /*ba20*/  @P2 LDC.64 R2, c[0x0][0x9e8] ;  /* 0x00027a00ff022b82 */ /* 0x000e240000000a00 */
[----:B0-----:R-:W-:-:S05]  /*ba30*/  @P2 IMAD.HI.U32 R2, R4, R2, RZ ;  /* 0x0000000204022227 */ /* 0x001fca00078e00ff */
[----:B------:R-:W-:-:S07]  /*ba40*/  @P2 SHF.R.U32.HI R4, RZ, R3, R2 ;  /* 0x00000003ff042219 */ /* 0x000fce0000011602 */
.L_x_1070:
[----:B------:R-:W-:Y:S05]  /*ba50*/  BSYNC B0 ;  /* 0x0000000000007941 */ /* 0x000fea0003800000 */
.L_x_1068:
[----:B------:R-:W-:-:S04]  /*ba60*/  IMAD R4, R4, R180, -R173 ;  /* 0x000000b404047224 */ /* 0x000fc800078e0aad */
[----:B------:R-:W-:-:S05]  /*ba70*/  IMAD R4, R5, -0x2, R4 ;  /* 0xfffffffe05047824 */ /* 0x000fca00078e0204 */
[----:B------:R-:W-:Y:S02]  /*ba80*/  VIADDMNMX R177, R4, R180, R177, PT ;  /* 0x000000b404b17246 */ /* 0x000fe400038001b1 */
[----:B------:R-:W-:-:S07]  /*ba90*/  VIMNMX R178, R178, R4, !PT ;  /* 0x00000004b2b27248 */ /* 0x000fce0007fe0100 */
.L_x_1067:
[----:B------:R-:W-:Y:S01]  /*baa0*/  FMNMX.FTZ R3, R176, R201, !PT ;  /* 0x000000c9b0037209 */ /* 0x000fe20007810000 */
[----:B------:R-:W-:Y:S01]  /*bab0*/  ULDC UR7, c[0x0][0x988] ;  /* 0x0002620000077ab9 */ /* 0x000fe20000000800 */
[----:B------:R-:W-:Y:S01]  /*bac0*/  ISETP.GT.AND P3, PT, R178, RZ, P1 ;  /* 0x000000ffb200720c */ /* 0x000fe20000f64270 */
        /* <DEDUP_REMOVED lines=10> */
[----:B------:R-:W-:-:S02]  /*bb70*/  FSEL R173, R0, -INF , !P3 ;  /* 0xff80000000ad7808 */ /* 0x000fc40005800000 */
        /* <DEDUP_REMOVED lines=15> */
[----:B------:R-:W-:Y:S02]  /*bc70*/  FSEL R154, R154, -INF , !P2 ;  /* 0xff8000009a9a7808 */ /* 0x000fe40005000000 */
[----:B------:R-:W-:Y:S02]  /*bc80*/  FMNMX.FTZ R2, R174, R3, !PT ;  /* 0x00000003ae027209 */ /* 0x000fe40007810000 */
[----:B------:R-:W-:-:S02]  /*bc90*/  ISETP.LT.OR P5, PT, R177, 0x11, P5 ;  /* 0x00000011b100780c */ /* 0x000fc40002fa1670 */
[----:B------:R-:W-:Y:S02]  /*bca0*/  FMNMX.FTZ R2, R175, R2, !PT ;  /* 0x00000002af027209 */ /* 0x000fe40007810000 */
[C---:B------:R-:W-:Y:S02]  /*bcb0*/  ISETP.GT.AND P6, PT, R178.reuse, 0x18, P1 ;  /* 0x00000018b200780c */ /* 0x040fe40000fc4270 */
[----:B------:R-:W-:Y:S01]  /*bcc0*/  ISETP.LT.OR P4, PT, R177, 0x12, P4 ;  /* 0x00000012b100780c */ /* 0x000fe20002781670 */
[----:B------:R-:W0:Y:S01]  /*bcd0*/  SHFL.BFLY PT, R3, R2, 0x2, 0x1f ;  /* 0x0c401f0002037f89 */ /* 0x000e2200000e0000 */
[----:B------:R-:W-:Y:S02]  /*bce0*/  FSEL R155, R155, -INF , !P5 ;  /* 0xff8000009b9b7808 */ /* 0x000fe40006800000 */
[----:B------:R-:W-:Y:S02]  /*bcf0*/  ISETP.GT.AND P2, PT, R178, 0x19, P1 ;  /* 0x00000019b200780c */ /* 0x000fe40000f44270 */
[----:B------:R-:W-:-:S02]  /*bd00*/  ISETP.LT.OR P6, PT, R177, 0x19, P6 ;  /* 0x00000019b100780c */ /* 0x000fc400037c1670 */
[----:B------:R-:W-:Y:S02]  /*bd10*/  FSEL R156, R156, -INF , !P4 ;  /* 0xff8000009c9c7808 */ /* 0x000fe40006000000 */
[C---:B------:R-:W-:Y:S02]  /*bd20*/  ISETP.GT.AND P3, PT, R178.reuse, 0x20, P1 ;  /* 0x00000020b200780c */ /* 0x040fe40000f64270 */
[----:B------:R-:W-:Y:S02]  /*bd30*/  FSEL R157, R157, -INF , !P6 ;  /* 0xff8000009d9d7808 */ /* 0x000fe40007000000 */
[C---:B------:R-:W-:Y:S02]  /*bd40*/  ISETP.LT.OR P2, PT, R177.reuse, 0x1a, P2 ;  /* 0x0000001ab100780c */ /* 0x040fe40001741670 */
[----:B------:R-:W-:Y:S02]  /*bd50*/  ISETP.LT.OR P3, PT, R177, 0x21, P3 ;  /* 0x00000021b100780c */ /* 0x000fe40001f61670 */
[----:B------:R-:W-:-:S02]  /*bd60*/  ISETP.GT.AND P5, PT, R178, 0x21, P1 ;  /* 0x00000021b200780c */ /* 0x000fc40000fa4270 */
[----:B------:R-:W-:Y:S02]  /*bd70*/  FSEL R158, R158, -INF , !P2 ;  /* 0xff8000009e9e7808 */ /* 0x000fe40005000000 */
[----:B------:R-:W-:Y:S02]  /*bd80*/  FSEL R159, R159, -INF , !P3 ;  /* 0xff8000009f9f7808 */ /* 0x000fe40005800000 */
[----:B------:R-:W-:Y:S02]  /*bd90*/  ISETP.GT.AND P4, PT, R178, 0x28, P1 ;  /* 0x00000028b200780c */ /* 0x000fe40000f84270 */
[----:B0-----:R-:W-:Y:S02]  /*bda0*/  FMNMX.FTZ R3, R2, R3, !PT ;  /* 0x0000000302037209 */ /* 0x001fe40007810000 */
[C---:B------:R-:W-:Y:S02]  /*bdb0*/  ISETP.LT.OR P5, PT, R177.reuse, 0x22, P5 ;  /* 0x00000022b100780c */ /* 0x040fe40002fa1670 */
[----:B------:R-:W-:Y:S01]  /*bdc0*/  ISETP.GT.AND P6, PT, R178, 0x29, P1 ;  /* 0x00000029b200780c */ /* 0x000fe20000fc4270 */
[----:B------:R-:W0:Y:S01]  /*bdd0*/  SHFL.BFLY PT, R4, R3, 0x1, 0x1f ;  /* 0x0c201f0003047f89 */ /* 0x000e2200000e0000 */
[----:B------:R-:W-:-:S02]  /*bde0*/  ISETP.LT.OR P4, PT, R177, 0x29, P4 ;  /* 0x00000029b100780c */ /* 0x000fc40002781670 */
[----:B------:R-:W-:Y:S02]  /*bdf0*/  FSEL R160, R160, -INF , !P5 ;  /* 0xff800000a0a07808 */ /* 0x000fe40006800000 */
[C---:B------:R-:W-:Y:S02]  /*be00*/  ISETP.GT.AND P2, PT, R178.reuse, 0x30, P1 ;  /* 0x00000030b200780c */ /* 0x040fe40000f44270 */
[C---:B------:R-:W-:Y:S02]  /*be10*/  ISETP.LT.OR P6, PT, R177.reuse, 0x2a, P6 ;  /* 0x0000002ab100780c */ /* 0x040fe400037c1670 */
[----:B------:R-:W-:Y:S02]  /*be20*/  ISETP.GT.AND P5, PT, R178, 0x31, P1 ;  /* 0x00000031b200780c */ /* 0x000fe40000fa4270 */
[----:B------:R-:W-:Y:S02]  /*be30*/  ISETP.LT.OR P2, PT, R177, 0x31, P2 ;  /* 0x00000031b100780c */ /* 0x000fe40001741670 */
[----:B------:R-:W-:-:S02]  /*be40*/  FSEL R162, R162, -INF , !P6 ;  /* 0xff800000a2a27808 */ /* 0x000fc40007000000 */
[----:B------:R-:W-:Y:S02]  /*be50*/  ISETP.LT.OR P5, PT, R177, 0x32, P5 ;  /* 0x00000032b100780c */ /* 0x000fe40002fa1670 */
[----:B------:R-:W-:Y:S02]  /*be60*/  FSEL R163, R163, -INF , !P2 ;  /* 0xff800000a3a37808 */ /* 0x000fe40005000000 */
[----:B------:R-:W-:Y:S02]  /*be70*/  FSEL R164, R164, -INF , !P5 ;  /* 0xff800000a4a47808 */ /* 0x000fe40006800000 */
[----:B0-----:R-:W-:Y:S02]  /*be80*/  FMNMX.FTZ R4, R3, R4, !PT ;  /* 0x0000000403047209 */ /* 0x001fe40007810000 */
[----:B------:R-:W-:Y:S02]  /*be90*/  FMNMX.FTZ R3, R173, R202, !PT ;  /* 0x000000caad037209 */ /* 0x000fe40007810000 */
[C---:B------:R-:W-:Y:S01]  /*bea0*/  FSETP.NEU.FTZ.AND P3, PT, R4.reuse, -INF , PT ;  /* 0xff8000000400780b */ /* 0x040fe20003f7d000 */
[----:B------:R-:W-:Y:S01]  /*beb0*/  FMUL.FTZ R2, R4, UR10 ;  /* 0x0000000a04027c20 */ /* 0x000fe20008410000 */
[----:B------:R-:W-:-:S04]  /*bec0*/  FMNMX.FTZ R0, R152, R3, !PT ;  /* 0x0000000398007209 */ /* 0x000fc80007810000 */
[----:B------:R-:W-:-:S04]  /*bed0*/  FMNMX.FTZ R3, R153, R0, !PT ;  /* 0x0000000099037209 */ /* 0x000fc80007810000 */
[----:B------:R-:W-:-:S04]  /*bee0*/  FMNMX.FTZ R0, R154, R3, !PT ;  /* 0x000000039a007209 */ /* 0x000fc80007810000 */
[----:B------:R-:W-:-:S04]  /*bef0*/  FMNMX.FTZ R3, R155, R0, !PT ;  /* 0x000000009b037209 */ /* 0x000fc80007810000 */
[----:B------:R-:W-:Y:S02]  /*bf00*/  FMNMX.FTZ R0, R156, R3, !PT ;  /* 0x000000039c007209 */ /* 0x000fe40007810000 */
[----:B------:R-:W-:Y:S02]  /*bf10*/  FSEL R3, R2, RZ, P3 ;  /* 0x000000ff02037208 */ /* 0x000fe40001800000 */
[----:B------:R-:W-:-:S03]  /*bf20*/  FMNMX.FTZ R179, R157, R0, !PT ;  /* 0x000000009db37209 */ /* 0x000fc60007810000 */
[--C-:B------:R-:W-:Y:S01]  /*bf30*/  FFMA.FTZ R2, R176, UR10, -R3.reuse ;  /* 0x0000000ab0027c23 */ /* 0x100fe20008010803 */
[----:B------:R-:W-:Y:S01]  /*bf40*/  FMNMX.FTZ R0, R158, R179, !PT ;  /* 0x000000b39e007209 */ /* 0x000fe20007810000 */
[--C-:B------:R-:W-:Y:S01]  /*bf50*/  FFMA.FTZ R186, R186, UR10, -R3.reuse ;  /* 0x0000000ababa7c23 */ /* 0x100fe20008010803 */
[----:B------:R-:W-:Y:S01]  /*bf60*/  FSEL R176, R161, -INF , !P4 ;  /* 0xff800000a1b07808 */ /* 0x000fe20006000000 */
[--C-:B------:R-:W-:Y:S01]  /*bf70*/  FFMA.FTZ R196, R184, UR10, -R3.reuse ;  /* 0x0000000ab8c47c23 */ /* 0x100fe20008010803 */
[----:B------:R-:W-:Y:S01]  /*bf80*/  FMNMX.FTZ R179, R159, R0, !PT ;  /* 0x000000009fb37209 */ /* 0x000fe20007810000 */
[--C-:B------:R-:W-:Y:S01]  /*bf90*/  FFMA.FTZ R181, R190, UR10, -R3.reuse ;  /* 0x0000000abeb57c23 */ /* 0x100fe20008010803 */
[----:B------:R-:W-:Y:S01]  /*bfa0*/  ISETP.GT.AND P4, PT, R178, 0x38, P1 ;  /* 0x00000038b200780c */ /* 0x000fe20000f84270 */
[--C-:B------:R-:W-:Y:S01]  /*bfb0*/  FFMA.FTZ R190, R169, UR10, -R3.reuse ;  /* 0x0000000aa9be7c23 */ /* 0x100fe20008010803 */
[----:B------:R-:W-:Y:S01]  /*bfc0*/  FMNMX.FTZ R179, R160, R179, !PT ;  /* 0x000000b3a0b37209 */ /* 0x000fe20007810000 */
[--C-:B------:R-:W-:Y:S01]  /*bfd0*/  FFMA.FTZ R184, R171, UR10, -R3.reuse ;  /* 0x0000000aabb87c23 */ /* 0x100fe20008010803 */
[----:B------:R-:W-:Y:S01]  /*bfe0*/  ISETP.GT.AND P1, PT, R178, 0x39, P1 ;  /* 0x00000039b200780c */ /* 0x000fe20000f24270 */
[--C-:B------:R-:W-:Y:S01]  /*bff0*/  FFMA.FTZ R198, R185, UR10, -R3.reuse ;  /* 0x0000000ab9c67c23 */ /* 0x100fe20008010803 */
[----:B------:R-:W-:Y:S01]  /*c000*/  FMNMX.FTZ R179, R176, R179, !PT ;  /* 0x000000b3b0b37209 */ /* 0x000fe20007810000 */
[--C-:B------:R-:W-:Y:S01]  /*c010*/  FFMA.FTZ R192, R187, UR10, -R3.reuse ;  /* 0x0000000abbc07c23 */ /* 0x100fe20008010803 */
[----:B------:R-:W-:Y:S01]  /*c020*/  ISETP.LT.OR P4, PT, R177, 0x39, P4 ;  /* 0x00000039b100780c */ /* 0x000fe20002781670 */
[--C-:B------:R-:W-:Y:S01]  /*c030*/  FFMA.FTZ R194, R189, UR10, -R3.reuse ;  /* 0x0000000abdc27c23 */ /* 0x100fe20008010803 */
[----:B------:R-:W-:Y:S01]  /*c040*/  FMNMX.FTZ R0, R162, R179, !PT ;  /* 0x000000b3a2007209 */ /* 0x000fe20007810000 */
[--C-:B------:R-:W-:Y:S01]  /*c050*/  FFMA.FTZ R169, R170, UR10, -R3.reuse ;  /* 0x0000000aaaa97c23 */ /* 0x100fe20008010803 */
[----:B------:R-:W-:Y:S01]  /*c060*/  ISETP.LT.OR P1, PT, R177, 0x3a, P1 ;  /* 0x0000003ab100780c */ /* 0x000fe20000f21670 */
[--C-:B------:R-:W-:Y:S01]  /*c070*/  FFMA.FTZ R171, R172, UR10, -R3.reuse ;  /* 0x0000000aacab7c23 */ /* 0x100fe20008010803 */
[----:B------:R-:W-:Y:S01]  /*c080*/  FMNMX.FTZ R179, R163, R0, !PT ;  /* 0x00000000a3b37209 */ /* 0x000fe20007810000 */
[----:B------:R-:W-:Y:S01]  /*c090*/  FFMA.FTZ R175, R175, UR10, -R3 ;  /* 0x0000000aafaf7c23 */ /* 0x000fe20008010803 */
[----:B------:R-:W-:Y:S01]  /*c0a0*/  FSEL R166, R166, -INF , !P4 ;  /* 0xff800000a6a67808 */ /* 0x000fe20006000000 */
[----:B------:R0:W-:Y:S01]  /*c0b0*/  MUFU.EX2 R161, R2 ;  /* 0x0000000200a17308 */ /* 0x0001e20000000800 */
[----:B------:R-:W-:-:S02]  /*c0c0*/  FMNMX.FTZ R179, R164, R179, !PT ;  /* 0x000000b3a4b37209 */ /* 0x000fc40007810000 */
[----:B------:R-:W-:Y:S02]  /*c0d0*/  FSEL R177, R165, -INF , !P1 ;  /* 0xff800000a5b17808 */ /* 0x000fe40004800000 */
[----:B------:R-:W-:Y:S01]  /*c0e0*/  FMNMX.FTZ R0, R166, R179, !PT ;  /* 0x000000b3a6007209 */ /* 0x000fe20007810000 */
[--C-:B------:R-:W-:Y:S01]  /*c0f0*/  FFMA.FTZ R179, R188, UR10, -R3.reuse ;  /* 0x0000000abcb37c23 */ /* 0x100fe20008010803 */
[--C-:B------:R-:W-:Y:S01]  /*c100*/  FFMA.FTZ R188, R167, UR10, -R3.reuse ;  /* 0x0000000aa7bc7c23 */ /* 0x100fe20008010803 */
[----:B------:R1:W-:Y:S01]  /*c110*/  MUFU.EX2 R165, R186 ;  /* 0x000000ba00a57308 */ /* 0x0003e20000000800 */
[----:B------:R-:W-:Y:S01]  /*c120*/  FMNMX.FTZ R0, R177, R0, !PT ;  /* 0x00000000b1007209 */ /* 0x000fe20007810000 */
[----:B------:R-:W-:Y:S01]  /*c130*/  FFMA.FTZ R167, R168, UR10, -R3 ;  /* 0x0000000aa8a77c23 */ /* 0x000fe20008010803 */
[----:B0-----:R-:W-:-:S03]  /*c140*/  FSEL R2, R4, RZ, P3 ;  /* 0x000000ff04027208 */ /* 0x001fc60001800000 */
[----:B------:R-:W0:Y:S02]  /*c150*/  SHFL.BFLY PT, R183, R0, 0x2, 0x1f ;  /* 0x0c401f0000b77f89 */ /* 0x000e2400000e0000 */
[----:B------:R-:W-:Y:S01]  /*c160*/  FADD.FTZ R2, -R2, R201 ;  /* 0x000000c902027221 */ /* 0x000fe20000010100 */
[----:B-1----:R-:W-:Y:S01]  /*c170*/  FFMA.FTZ R186, R174, UR10, -R3 ;  /* 0x0000000aaeba7c23 */ /* 0x002fe20008010803 */
[----:B------:R-:W-:Y:S02]  /*c180*/  MUFU.EX2 R196, R196 ;  /* 0x000000c400c47308 */ /* 0x000fe40000000800 */
[----:B------:R-:W-:-:S06]  /*c190*/  FMUL.FTZ R2, R2, UR10 ;  /* 0x0000000a02027c20 */ /* 0x000fcc0008410000 */
[----:B------:R-:W-:Y:S08]  /*c1a0*/  MUFU.EX2 R198, R198 ;  /* 0x000000c600c67308 */ /* 0x000ff00000000800 */
[----:B------:R-:W-:Y:S01]  /*c1b0*/  MUFU.EX2 R192, R192 ;  /* 0x000000c000c07308 */ /* 0x000fe20000000800 */
[----:B0-----:R-:W-:-:S07]  /*c1c0*/  FMNMX.FTZ R183, R0, R183, !PT ;  /* 0x000000b700b77209 */ /* 0x001fce0007810000 */
[----:B------:R-:W-:Y:S01]  /*c1d0*/  MUFU.EX2 R179, R179 ;  /* 0x000000b300b37308 */ /* 0x000fe20000000800 */
[----:B------:R-:W0:Y:S07]  /*c1e0*/  SHFL.BFLY PT, R0, R183, 0x1, 0x1f ;  /* 0x0c201f00b7007f89 */ /* 0x000e2e00000e0000 */
[----:B------:R-:W-:Y:S08]  /*c1f0*/  MUFU.EX2 R194, R194 ;  /* 0x000000c200c27308 */ /* 0x000ff00000000800 */
[----:B------:R-:W-:Y:S08]  /*c200*/  MUFU.EX2 R181, R181 ;  /* 0x000000b500b57308 */ /* 0x000ff00000000800 */
[----:B------:R-:W-:Y:S01]  /*c210*/  MUFU.EX2 R188, R188 ;  /* 0x000000bc00bc7308 */ /* 0x000fe20000000800 */
[----:B0-----:R-:W-:-:S04]  /*c220*/  FMNMX.FTZ R3, R183, R0, !PT ;  /* 0x00000000b7037209 */ /* 0x001fc80007810000 */
[C---:B------:R-:W-:Y:S01]  /*c230*/  FSETP.NEU.FTZ.AND P1, PT, R3.reuse, -INF , PT ;  /* 0xff8000000300780b */ /* 0x040fe20003f3d000 */
[----:B------:R-:W-:Y:S02]  /*c240*/  FMUL.FTZ R183, R3, UR10 ;  /* 0x0000000a03b77c20 */ /* 0x000fe40008410000 */
[----:B------:R-:W0:Y:S03]  /*c250*/  MUFU.EX2 R0, R2 ;  /* 0x0000000200007308 */ /* 0x000e260000000800 */
        /* <DEDUP_REMOVED lines=9> */
[----:B------:R-:W-:Y:S01]  /*c2f0*/  FFMA.FTZ R156, R156, UR10, -R183 ;  /* 0x0000000a9c9c7c23 */ /* 0x000fe200080108b7 */
[----:B0-----:R-:W-:Y:S01]  /*c300*/  FFMA.FTZ R155, R0, R18, R161 ;  /* 0x00000012009b7223 */ /* 0x001fe200000100a1 */
[----:B------:R-:W-:Y:S01]  /*c310*/  FMUL.FTZ R153, R153, UR10 ;  /* 0x0000000a99997c20 */ /* 0x000fe20008410000 */
[--C-:B------:R-:W-:Y:S01]  /*c320*/  FFMA.FTZ R195, R157, UR10, -R183.reuse ;  /* 0x0000000a9dc37c23 */ /* 0x100fe200080108b7 */
[----:B------:R-:W-:Y:S01]  /*c330*/  FFMA.FTZ R158, R158, UR10, -R183 ;  /* 0x0000000a9e9e7c23 */ /* 0x000fe200080108b7 */
[----:B------:R-:W-:Y:S01]  /*c340*/  FADD.FTZ R155, R196, R155 ;  /* 0x0000009bc49b7221 */ /* 0x000fe20000010000 */
[--C-:B------:R-:W-:Y:S01]  /*c350*/  FFMA.FTZ R189, R159, UR10, -R183.reuse ;  /* 0x0000000a9fbd7c23 */ /* 0x100fe200080108b7 */
[----:B------:R-:W-:Y:S01]  /*c360*/  MUFU.EX2 R197, R197 ;  /* 0x000000c500c57308 */ /* 0x000fe20000000800 */
[----:B------:R-:W-:Y:S01]  /*c370*/  FFMA.FTZ R160, R160, UR10, -R183 ;  /* 0x0000000aa0a07c23 */ /* 0x000fe200080108b7 */
[----:B------:R-:W-:Y:S01]  /*c380*/  FADD.FTZ R168, R198, R155 ;  /* 0x0000009bc6a87221 */ /* 0x000fe20000010000 */
[--C-:B------:R-:W-:Y:S01]  /*c390*/  FFMA.FTZ R191, R176, UR10, -R183.reuse ;  /* 0x0000000ab0bf7c23 */ /* 0x100fe200080108b7 */
[--C-:B------:R-:W-:Y:S01]  /*c3a0*/  FFMA.FTZ R162, R162, UR10, -R183.reuse ;  /* 0x0000000aa2a27c23 */ /* 0x100fe200080108b7 */
[--C-:B------:R-:W-:Y:S01]  /*c3b0*/  FFMA.FTZ R163, R163, UR10, -R183.reuse ;  /* 0x0000000aa3a37c23 */ /* 0x100fe200080108b7 */
        /* <DEDUP_REMOVED lines=51> */
[----:B--2---:R-:W-:Y:S01]  /*c6f0*/  FADD.FTZ R9, R166, R9 ;  /* 0x00000009a6097221 */ /* 0x004fe20000010000 */
[----:B0-----:R-:W-:-:S03]  /*c700*/  FADD.FTZ R18, R175, R18 ;  /* 0x00000012af127221 */ /* 0x001fc60000010000 */
[----:B-1----:R-:W-:Y:S01]  /*c710*/  FADD.FTZ R9, R177, R9 ;  /* 0x00000009b1097221 */ /* 0x002fe20000010000 */
[----:B------:R-:W-:Y:S06]  /*c720*/  @!P0 BRA `(.L_x_1071) ;  /* 0x0000000000048947 */ /* 0x000fec0003800000 */
[----:B------:R-:W-:Y:S01]  /*c730*/  BPT.TRAP 0x1 ;  /* 0x000000040000795c */ /* 0x000fe20000300000 */
.L_x_1071:
[----:B------:R-:W0:Y:S01]  /*c740*/  S2UR UR11, SR_CgaCtaId ;  /* 0x00000000000b79c3 */ /* 0x000e220000008800 */
[----:B------:R-:W-:Y:S01]  /*c750*/  UIADD3 UR5, UR5, 0x30860, URZ ;  /* 0x0003086005057890 */ /* 0x000fe2000fffe03f */
[----:B------:R-:W-:Y:S01]  /*c760*/  R2UR UR7, R200 ;  /* 0x00000000c80772ca */ /* 0x000fe200000e0000 */
[----:B------:R-:W-:Y:S01]  /*c770*/  IMAD.MOV.U32 R202, RZ, RZ, R3 ;  /* 0x000000ffffca7224 */ /* 0x000fe200078e0003 */
[----:B------:R-:W-:Y:S01]  /*c780*/  F2FP.F16.F32.PACK_AB R196, R196, R161 ;  /* 0x000000a1c4c4723e */ /* 0x000fe200000000ff */
[----:B------:R-:W-:Y:S01]  /*c790*/  IMAD.MOV.U32 R201, RZ, RZ, R4 ;  /* 0x000000ffffc97224 */ /* 0x000fe200078e0004 */
[----:B------:R-:W-:Y:S02]  /*c7a0*/  F2FP.F16.F32.PACK_AB R197, R152, R197 ;  /* 0x000000c598c5723e */ /* 0x000fe400000000ff */
[----:B------:R-:W-:Y:S02]  /*c7b0*/  F2FP.F16.F32.PACK_AB R198, R165, R198 ;  /* 0x000000c6a5c6723e */ /* 0x000fe400000000ff */
[----:B------:R-:W-:-:S02]  /*c7c0*/  F2FP.F16.F32.PACK_AB R199, R154, R199 ;  /* 0x000000c79ac7723e */ /* 0x000fc400000000ff */
[----:B------:R-:W-:Y:S02]  /*c7d0*/  F2FP.F16.F32.PACK_AB R192, R179, R192 ;  /* 0x000000c0b3c0723e */ /* 0x000fe400000000ff */
[----:B------:R-:W-:Y:S02]  /*c7e0*/  F2FP.F16.F32.PACK_AB R193, R156, R193 ;  /* 0x000000c19cc1723e */ /* 0x000fe400000000ff */
[----:B------:R-:W-:Y:S01]  /*c7f0*/  ISETP.GT.AND P1, PT, R203, UR7, PT ;  /* 0x00000007cb007c0c */ /* 0x000fe2000bf24270 */
[----:B------:R-:W-:Y:S01]  /*c800*/  UMOV UR7, UR4 ;  /* 0x0000000400077c82 */ /* 0x000fe20008000000 */
[----:B------:R-:W-:Y:S02]  /*c810*/  F2FP.F16.F32.PACK_AB R194, R181, R194 ;  /* 0x000000c2b5c2723e */ /* 0x000fe400000000ff */
        /* <DEDUP_REMOVED lines=11> */
[----:B------:R-:W-:Y:S02]  /*c8d0*/  IADD3 R203, R203, -0x1, RZ ;  /* 0xffffffffcbcb7810 */ /* 0x000fe40007ffe0ff */
[----:B------:R-:W-:-:S05]  /*c8e0*/  F2FP.F16.F32.PACK_AB R187, R177, R166 ;  /* 0x000000a6b1bb723e */ /* 0x000fca00000000ff */
[----:B------:R-:W-:Y:S01]  /*c8f0*/  IMAD.U32 R204, RZ, RZ, UR5 ;  /* 0x00000005ffcc7e24 */ /* 0x000fe2000f8e00ff */
[----:B------:R-:W-:Y:S06]  /*c900*/  @P1 BRA `(.L_x_1072) ;  /* 0xffffffd000bc1947 */ /* 0x000fec000383ffff */
.L_x_1053:
        /* <DEDUP_REMOVED lines=131> */
.L_x_1073:
        /* <DEDUP_REMOVED lines=8> */
.L_x_1074:
[----:B-1----:R-:W-:Y:S05]  /*d1c0*/  @P1 BRA `(.L_x_1075) ;  /* 0x0000000000081947 */ /* 0x002fea0003800000 */
[----:B------:R-:W1:Y:S02]  /*d1d0*/  SYNCS.PHASECHK.TRANS64.TRYWAIT P1, [UR5+0x30850], R0 ;  /* 0x03085000ff0075a7 */ /* 0x000e640008020145 */
[----:B-1----:R-:W-:Y:S05]  /*d1e0*/  @!P1 BRA `(.L_x_1076) ;  /* 0x0000007000b09947 */ /* 0x002fea0003800000 */
.L_x_1075:
[----:B------:R-:W-:Y:S01]  /*d1f0*/  R2UR UR6, R16 ;  /* 0x00000000100672ca */ /* 0x000fe200000e0000 */
[----:B------:R-:W-:Y:S01]  /*d200*/  WARPGROUP.ARRIVE ;  /* 0x00000000000079c5 */ /* 0x000fe20000000000 */
[----:B------:R-:W-:Y:S01]  /*d210*/  UMOV UR7, 0x40000040 ;  /* 0x4000004000077882 */ /* 0x000fe20000000000 */
[----:B-1----:R-:W0:Y:S01]  /*d220*/  SHFL.BFLY PT, R5, R18, 0x2, 0x1f ;  /* 0x0c401f0012057f89 */ /* 0x002e2200000e0000 */
[----:B------:R-:W-:-:S03]  /*d230*/  IMAD.MOV.U32 R6, RZ, RZ, RZ ;  /* 0x000000ffff067224 */ /* 0x000fc600078e00ff */
[----:B------:R-:W1:Y:S06]  /*d240*/  SHFL.BFLY PT, R2, R9, 0x2, 0x1f ;  /* 0x0c401f0009027f89 */ /* 0x000e6c00000e0000 */
[----:B------:R-:W-:-:S04]  /*d250*/  UIADD3 UR6, UR6, 0x400, URZ ;  /* 0x0000040006067890 */ /* 0x000fc8000fffe03f */
[----:B------:R-:W-:-:S04]  /*d260*/  USHF.R.U32.HI UR6, URZ, 0x4, UR6 ;  /* 0x000000043f067899 */ /* 0x000fc80008011606 */
[----:B------:R-:W-:-:S04]  /*d270*/  ULOP3.LUT UR6, UR6, 0x3fff, URZ, 0xc0, !UPT ;  /* 0x00003fff06067892 */ /* 0x000fc8000f8ec03f */
[----:B------:R-:W-:Y:S01]  /*d280*/  ULOP3.LUT UR6, UR6, 0x2000000, URZ, 0xfc, !UPT ;  /* 0x0200000006067892 */ /* 0x000fe2000f8efc3f */
[----:B0-----:R-:W-:-:S03]  /*d290*/  FADD.FTZ R0, R5, R18 ;  /* 0x0000001205007221 */ /* 0x001fc60000010000 */
[----:B------:R-:W-:Y:S01]  /*d2a0*/  ULEA UR4, UR4, UR6, 0xb ;  /* 0x0000000604047291 */ /* 0x000fe2000f8e583f */
[----:B-1----:R-:W-:Y:S01]  /*d2b0*/  FADD.FTZ R2, R2, R9 ;  /* 0x0000000902027221 */ /* 0x002fe20000010000 */
[----:B------:R-:W0:Y:S01]  /*d2c0*/  SHFL.BFLY PT, R5, R0, 0x1, 0x1f ;  /* 0x0c201f0000057f89 */ /* 0x000e2200000e0000 */
[----:B------:R-:W-:-:S04]  /*d2d0*/  MOV R9, UR10 ;  /* 0x0000000a00097c02 */ /* 0x000fc80008000f00 */
[----:B------:R-:W-:Y:S01]  /*d2e0*/  UMOV UR6, UR4 ;  /* 0x0000000400067c82 */ /* 0x000fe20008000000 */
[----:B------:R-:W1:Y:S01]  /*d2f0*/  SHFL.BFLY PT, R7, R2, 0x1, 0x1f ;  /* 0x0c201f0002077f89 */ /* 0x000e6200000e0000 */
[----:B------:R-:W-:Y:S01]  /*d300*/  HGMMA.64x256x16.F32 R24, R196, gdesc[UR4].tnspB, R24, gsb0 ;  /* 0x43e00004c4187df0 */ /* 0x000fe20008000818 */
[----:B------:R-:W-:Y:S01]  /*d310*/  UIADD3 UR6, UR4, 0x80, URZ ;  /* 0x0000008004067890 */ /* 0x000fe2000fffe03f */
[----:B------:R-:W-:Y:S01]  /*d320*/  UMOV UR7, 0x40000040 ;  /* 0x4000004000077882 */ /* 0x000fe20000000000 */
[----:B0-----:R-:W-:Y:S01]  /*d330*/  FADD.FTZ R11, R0, R5 ;  /* 0x00000005000b7221 */ /* 0x001fe20000010000 */
[----:B------:R-:W-:Y:S02]  /*d340*/  IMAD.MOV.U32 R5, RZ, RZ, RZ ;  /* 0x000000ffff057224 */ /* 0x000fe400078e00ff */
[----:B------:R-:W-:Y:S02]  /*d350*/  IMAD.MOV.U32 R0, RZ, RZ, -0x800000 ;  /* 0xff800000ff007424 */ /* 0x000fe400078e00ff */
[----:B-1----:R-:W-:Y:S01]  /*d360*/  FADD.FTZ R12, R2, R7 ;  /* 0x00000007020c7221 */ /* 0x002fe20000010000 */
[----:B------:R-:W-:Y:S01]  /*d370*/  FSETP.NE.FTZ.AND P1, PT, R11, RZ, PT ;  /* 0x000000ff0b00720b */ /* 0x000fe20003f35000 */
[----:B------:R-:W-:-:S02]  /*d380*/  IMAD.U32 R7, RZ, RZ, UR10 ;  /* 0x0000000aff077e24 */ /* 0x000fc4000f8e00ff */
[----:B------:R-:W-:Y:S01]  /*d390*/  IMAD.MOV.U32 R2, RZ, RZ, -0x800000 ;  /* 0xff800000ff027424 */ /* 0x000fe200078e00ff */
[----:B------:R-:W-:-:S09]  /*d3a0*/  FSETP.NE.FTZ.AND P2, PT, R12, RZ, PT ;  /* 0x000000ff0c00720b */ /* 0x000fd20003f55000 */
[----:B------:R-:W0:Y:S01]  /*d3b0*/  @P1 MUFU.LG2 R8, R11 ;  /* 0x0000000b00081308 */ /* 0x000e220000000c00 */
[----:B------:R-:W-:-:S03]  /*d3c0*/  @P1 FMUL.FTZ R7, R7, 0.69314718246459960938 ;  /* 0x3f31721807071820 */ /* 0x000fc60000410000 */
[----:B------:R-:W-:-:S04]  /*d3d0*/  @P2 FMUL.FTZ R9, R9, 0.69314718246459960938 ;  /* 0x3f31721809092820 */ /* 0x000fc80000410000 */
[----:B------:R-:W1:Y:S08]  /*d3e0*/  @P2 MUFU.LG2 R10, R12 ;  /* 0x0000000c000a2308 */ /* 0x000e700000000c00 */
        /* <DEDUP_REMOVED lines=9> */
[----:B------:R-:W-:Y:S01]  /*d480*/  UIADD3 UR6, UR4, 0x100, URZ ;  /* 0x0000010004067890 */ /* 0x000fe2000fffe03f */
[----:B------:R-:W-:Y:S01]  /*d490*/  UMOV UR7, 0x40000040 ;  /* 0x4000004000077882 */ /* 0x000fe20000000000 */
[----:B------:R-:W-:Y:S01]  /*d4a0*/  UIADD3 UR4, UR4, 0x180, URZ ;  /* 0x0000018004047890 */ /* 0x000fe2000fffe03f */
[----:B------:R-:W-:Y:S02]  /*d4b0*/  WARPGROUP.DEPBAR.LE gsb0, 0x0 ;  /* 0x00008000000079c5 */ /* 0x000fe40000010000 */
[----:B------:R-:W-:-:S15]  /*d4c0*/  WARPGROUP.ARRIVE ;  /* 0x00000000000079c5 */ /* 0x000fde0000000000 */
[----:B------:R-:W-:-:S07]  /*d4d0*/  NOP ;  /* 0x0000000000007918 */ /* 0x000fce0000000000 */
        /* <DEDUP_REMOVED lines=10> */
.L_x_1077:
        /* <DEDUP_REMOVED lines=133> */
.L_x_999:
[----:B------:R-:W-:Y:S05]  /*ddd0*/  @P0 BRA `(.L_x_1078) ;  /* 0x0000002000540947 */ /* 0x000fea0003800000 */
[----:B------:R-:W2:Y:S01]  /*dde0*/  LDL R3, [R1] ;  /* 0x0000000001037983 */ /* 0x000ea20000100800 */
[----:B------:R-:W0:Y:S01]  /*ddf0*/  S2UR UR12, SR_CTAID.Z ;  /* 0x00000000000c79c3 */ /* 0x000e220000002700 */
[----:B------:R-:W-:Y:S01]  /*de00*/  ULDC.64 UR8, c[0x0][0xbd0] ;  /* 0x0002f40000087ab9 */ /* 0x000fe20000000a00 */
[----:B------:R-:W-:Y:S06]  /*de10*/  BSSY B0, `(.L_x_1079) ;  /* 0x000014d000007945 */ /* 0x000fec0003800000 */
[----:B------:R-:W1:Y:S08]  /*de20*/  LDC.64 R18, c[0x0][0xbd8] ;  /* 0x0002f600ff127b82 */ /* 0x000e700000000a00 */
[----:B------:R-:W3:Y:S08]  /*de30*/  S2UR UR11, SR_CTAID.Y ;  /* 0x00000000000b79c3 */ /* 0x000ef00000002600 */
[----:B------:R-:W3:Y:S01]  /*de40*/  LDC R23, c[0x0][0xc50] ;  /* 0x00031400ff177b82 */ /* 0x000ee20000000800 */
[----:B0-----:R-:W-:-:S07]  /*de50*/  USHF.R.S32.HI UR10, URZ, 0x1f, UR12 ;  /* 0x0000001f3f0a7899 */ /* 0x001fce000801140c */
[----:B------:R-:W0:Y:S08]  /*de60*/  LDC.64 R20, c[0x0][0xb40] ;  /* 0x0002d000ff147b82 */ /* 0x000e300000000a00 */
[----:B------:R-:W-:Y:S01]  /*de70*/  BAR.SYNC.DEFER_BLOCKING 0x1, 0x100 ;  /* 0x0044000000007b1d */ /* 0x000fe20000010000 */
[----:B--2---:R-:W-:-:S05]  /*de80*/  R2UR UR13, R3 ;  /* 0x00000000030d72ca */ /* 0x004fca00000e0000 */
[----:B------:R-:W2:Y:S08]  /*de90*/  S2R R3, SR_TID.X ;  /* 0x0000000000037919 */ /* 0x000eb00000002100 */
[----:B------:R-:W-:Y:S02]  /*dea0*/  USHF.R.S32.HI UR7, URZ, 0x1f, UR13 ;  /* 0x0000001f3f077899 */ /* 0x000fe4000801140d */
[----:B------:R-:W-:-:S02]  /*deb0*/  UIMAD.WIDE.U32 UR4, UR13, UR8, URZ ;  /* 0x000000080d0472a5 */ /* 0x000fc4000f8e003f */
[----:B------:R-:W-:-:S04]  /*dec0*/  UIMAD UR6, UR7, UR8, URZ ;  /* 0x00000008070672a4 */ /* 0x000fc8000f8e023f */
[----:B------:R-:W-:-:S03]  /*ded0*/  UIMAD UR6, UR13, UR9, UR6 ;  /* 0x000000090d0672a4 */ /* 0x000fc6000f8e0206 */
[----:B------:R-:W-:Y:S01]  /*dee0*/  ULDC.64 UR8, c[0x0][0xb38] ;  /* 0x0002ce0000087ab9 */ /* 0x000fe20000000a00 */
[----:B------:R-:W-:Y:S02]  /*def0*/  UIADD3 UR6, UR5, UR6, URZ ;  /* 0x0000000605067290 */ /* 0x000fe4000fffe03f */
[----:B------:R-:W-:Y:S01]  /*df00*/  UIMAD UR7, UR7, UR8, URZ ;  /* 0x00000008070772a4 */ /* 0x000fe2000f8e023f */
[----:B--2---:R-:W-:-:S05]  /*df10*/  VIADD R5, R3, 0xffffff80 ;  /* 0xffffff8003057836 */ /* 0x004fca0000000000 */
[----:B------:R-:W-:-:S04]  /*df20*/  SHF.R.S32.HI R4, RZ, 0x1f, R5 ;  /* 0x0000001fff047819 */ /* 0x000fc80000011405 */
[CC--:B------:R-:W-:Y:S02]  /*df30*/  LEA.HI R6, R4.reuse, R5.reuse, RZ, 0x7 ;  /* 0x0000000504067211 */ /* 0x0c0fe400078f38ff */
[----:B------:R-:W-:Y:S02]  /*df40*/  LEA.HI R11, R4, R5, RZ, 0x2 ;  /* 0x00000005040b7211 */ /* 0x000fe400078f10ff */
[C---:B------:R-:W-:Y:S02]  /*df50*/  LOP3.LUT R8, R6.reuse, 0xffffff80, RZ, 0xc0, !PT ;  /* 0xffffff8006087812 */ /* 0x040fe400078ec0ff */
[----:B------:R-:W-:Y:S02]  /*df60*/  SHF.R.S32.HI R7, RZ, 0x7, R6 ;  /* 0x00000007ff077819 */ /* 0x000fe40000011406 */
[----:B------:R-:W-:Y:S02]  /*df70*/  IADD3 R3, R5, -R8, RZ ;  /* 0x8000000805037210 */ /* 0x000fe40007ffe0ff */
[----:B------:R-:W2:Y:S01]  /*df80*/  LDC R8, c[0x0][0xbe8] ;  /* 0x0002fa00ff087b82 */ /* 0x000ea20000000800 */
[----:B------:R-:W-:-:S02]  /*df90*/  LEA.HI R4, R6, R7, RZ, 0x1 ;  /* 0x0000000706047211 */ /* 0x000fc400078f08ff */
[----:B------:R-:W-:Y:S02]  /*dfa0*/  SHF.R.S32.HI R12, RZ, 0x1f, R3 ;  /* 0x0000001fff0c7819 */ /* 0x000fe40000011403 */
[----:B------:R-:W-:Y:S02]  /*dfb0*/  LOP3.LUT R6, R11, 0xfffffffc, RZ, 0xc0, !PT ;  /* 0xfffffffc0b067812 */ /* 0x000fe400078ec0ff */
[----:B------:R-:W-:Y:S02]  /*dfc0*/  LEA.HI R10, R12, R3, RZ, 0x2 ;  /* 0x000000030c0a7211 */ /* 0x000fe400078f10ff */
[----:B------:R-:W-:Y:S01]  /*dfd0*/  LOP3.LUT R4, R4, 0x3fffffe, RZ, 0xc0, !PT ;  /* 0x03fffffe04047812 */ /* 0x000fe200078ec0ff */
[----:B------:R-:W-:Y:S01]  /*dfe0*/  IMAD.IADD R5, R5, 0x1, -R6 ;  /* 0x0000000105057824 */ /* 0x000fe200078e0a06 */
[--C-:B------:R-:W-:Y:S02]  /*dff0*/  SHF.R.S32.HI R9, RZ, 0x2, R10.reuse ;  /* 0x00000002ff097819 */ /* 0x100fe4000001140a */
[----:B------:R-:W-:Y:S01]  /*e000*/  SHF.R.S32.HI R14, RZ, 0x1f, R10 ;  /* 0x0000001fff0e7819 */ /* 0x000fe2000001140a */
[----:B------:R-:W-:Y:S01]  /*e010*/  IMAD.IADD R6, R7, 0x1, -R4 ;  /* 0x0000000107067824 */ /* 0x000fe200078e0a04 */
[----:B------:R-:W-:-:S02]  /*e020*/  LEA.HI R7, R5, R5, RZ, 0x1 ;  /* 0x0000000505077211 */ /* 0x000fc400078f08ff */
[----:B------:R-:W-:Y:S02]  /*e030*/  LEA.HI R14, R14, R9, RZ, 0x3 ;  /* 0x000000090e0e7211 */ /* 0x000fe400078f18ff */
[----:B------:R-:W-:Y:S02]  /*e040*/  LEA.HI R12, R12, R3, RZ, 0x5 ;  /* 0x000000030c0c7211 */ /* 0x000fe400078f28ff */
[----:B------:R-:W-:Y:S02]  /*e050*/  LOP3.LUT R14, R14, 0xfffffff8, RZ, 0xc0, !PT ;  /* 0xfffffff80e0e7812 */ /* 0x000fe400078ec0ff */
[----:B------:R-:W-:Y:S02]  /*e060*/  LOP3.LUT R10, R10, 0x7ffffffc, RZ, 0xc0, !PT ;  /* 0x7ffffffc0a0a7812 */ /* 0x000fe400078ec0ff */
[----:B--2---:R-:W-:Y:S01]  /*e070*/  ISETP.NE.AND P0, PT, R8, 0x1, PT ;  /* 0x000000010800780c */ /* 0x004fe20003f05270 */
[----:B------:R-:W-:Y:S01]  /*e080*/  IMAD.IADD R4, R9, 0x1, -R14 ;  /* 0x0000000109047824 */ /* 0x000fe200078e0a0e */
[----:B------:R-:W-:Y:S01]  /*e090*/  LOP3.LUT R14, R7, 0x1ffffffe, RZ, 0xc0, !PT ;  /* 0x1ffffffe070e7812 */ /* 0x000fe200078ec0ff */
[----:B------:R-:W2:Y:S01]  /*e0a0*/  S2R R9, SR_CTAID.X ;  /* 0x0000000000097919 */ /* 0x000ea20000002500 */
[----:B------:R-:W-:Y:S01]  /*e0b0*/  SHF.R.S32.HI R7, RZ, 0x5, R12 ;  /* 0x00000005ff077819 */ /* 0x000fe2000001140c */
[----:B-1----:R-:W-:Y:S01]  /*e0c0*/  IMAD R12, R18, UR10, RZ ;  /* 0x0000000a120c7c24 */ /* 0x002fe2000f8e02ff */
[----:B------:R-:W-:Y:S01]  /*e0d0*/  IADD3 R11, R5, -R14, RZ ;  /* 0x8000000e050b7210 */ /* 0x000fe20007ffe0ff */
[----:B------:R-:W-:Y:S01]  /*e0e0*/  IMAD.U32 R5, RZ, RZ, UR5 ;  /* 0x00000005ff057e24 */ /* 0x000fe2000f8e00ff */
[----:B------:R-:W-:Y:S01]  /*e0f0*/  MOV R5, UR6 ;  /* 0x0000000600057c02 */ /* 0x000fe20008000f00 */
[----:B------:R-:W-:Y:S01]  /*e100*/  IMAD R7, R7, 0x10, R4 ;  /* 0x0000001007077824 */ /* 0x000fe200078e0204 */
[----:B------:R-:W-:Y:S01]  /*e110*/  UIMAD UR6, UR13, UR9, UR7 ;  /* 0x000000090d0672a4 */ /* 0x000fe2000f8e0207 */
[----:B------:R-:W-:Y:S01]  /*e120*/  IMAD.U32 R4, RZ, RZ, UR4 ;  /* 0x00000004ff047e24 */ /* 0x000fe2000f8e00ff */
[----:B------:R-:W-:Y:S01]  /*e130*/  UIMAD.WIDE.U32 UR4, UR13, UR8, URZ ;  /* 0x000000080d0472a5 */ /* 0x000fe2000f8e003f */
[----:B------:R-:W1:Y:S01]  /*e140*/  @P0 LDC R14, c[0x0][0xbec] ;  /* 0x0002fb00ff0e0b82 */ /* 0x000e620000000800 */
[----:B------:R-:W-:Y:S01]  /*e150*/  IMAD R16, R6, 0x40, R7 ;  /* 0x0000004006107824 */ /* 0x000fe200078e0207 */
[----:B------:R-:W-:Y:S01]  /*e160*/  ULDC.64 UR8, c[0x0][0xb28] ;  /* 0x0002ca0000087ab9 */ /* 0x000fe20000000a00 */
[----:B------:R-:W-:Y:S01]  /*e170*/  UIADD3 UR6, UR5, UR6, URZ ;  /* 0x0000000605067290 */ /* 0x000fe2000fffe03f */
[----:B------:R-:W-:-:S04]  /*e180*/  IMAD.WIDE.U32 R4, R18, UR12, R4 ;  /* 0x0000000c12047c25 */ /* 0x000fc8000f8e0004 */
[----:B------:R-:W4:Y:S01]  /*e190*/  @P0 LDC R17, c[0x0][0xbf0] ;  /* 0x0002fc00ff110b82 */ /* 0x000f220000000800 */
[----:B------:R-:W-:Y:S02]  /*e1a0*/  IMAD R6, R11, 0x8, R16 ;  /* 0x000000080b067824 */ /* 0x000fe400078e0210 */
[----:B------:R-:W-:Y:S02]  /*e1b0*/  IMAD R18, RZ, RZ, -UR13 ;  /* 0x8000000dff127e24 */ /* 0x000fe4000f8e02ff */
[----:B------:R-:W-:Y:S02]  /*e1c0*/  IMAD R15, R19, UR12, R12 ;  /* 0x0000000c130f7c24 */ /* 0x000fe4000f8e020c */
[----:B------:R-:W-:Y:S01]  /*e1d0*/  IMAD.U32 R7, RZ, RZ, UR5 ;  /* 0x00000005ff077e24 */ /* 0x000fe2000f8e00ff */
[----:B------:R-:W5:Y:S01]  /*e1e0*/  @P0 LDC R22, c[0x0][0xbec] ;  /* 0x0002fb00ff160b82 */ /* 0x000f620000000800 */
[----:B---3--:R-:W-:Y:S02]  /*e1f0*/  IMAD R23, R23, R18, UR11 ;  /* 0x0000000b17177e24 */ /* 0x008fe4000f8e0212 */
[----:B------:R-:W-:Y:S01]  /*e200*/  IMAD.U32 R7, RZ, RZ, UR6 ;  /* 0x00000006ff077e24 */ /* 0x000fe2000f8e00ff */
[----:B------:R-:W-:Y:S01]  /*e210*/  ULDC.64 UR6, c[0x0][0xb48] ;  /* 0x0002d20000067ab9 */ /* 0x000fe20000000a00 */
[----:B------:R-:W-:-:S02]  /*e220*/  IMAD.IADD R5, R5, 0x1, R15 ;  /* 0x0000000105057824 */ /* 0x000fc400078e020f */
[----:B--2---:R-:W-:Y:S01]  /*e230*/  IMAD R11, R9, 0x80, R6 ;  /* 0x00000080090b7824 */ /* 0x004fe200078e0206 */
[----:B------:R-:W2:Y:S01]  /*e240*/  @P0 LDC R153, c[0x0][0xbf0] ;  /* 0x0002fc00ff990b82 */ /* 0x000ea20000000800 */
[----:B------:R-:W-:Y:S01]  /*e250*/  MOV R6, UR4 ;  /* 0x0000000400067c02 */ /* 0x000fe20008000f00 */
[----:B------:R-:W-:Y:S01]  /*e260*/  ULDC.64 UR4, c[0x0][0xbe0] ;  /* 0x0002f80000047ab9 */ /* 0x000fe20000000a00 */
[----:B-1----:R-:W-:Y:S01]  /*e270*/  @P0 IMAD.HI.U32 R12, R11, R14, RZ ;  /* 0x0000000e0b0c0227 */ /* 0x002fe200078e00ff */
[----:B------:R-:W-:-:S03]  /*e280*/  MOV R13, R11 ;  /* 0x0000000b000d7202 */ /* 0x000fc60000000f00 */
[C---:B0-----:R-:W-:Y:S01]  /*e290*/  IMAD R14, R20.reuse, UR10, RZ ;  /* 0x0000000a140e7c24 */ /* 0x041fe2000f8e02ff */
[----:B----4-:R-:W-:Y:S01]  /*e2a0*/  @P0 SHF.R.U32.HI R13, RZ, R17, R12 ;  /* 0x00000011ff0d0219 */ /* 0x010fe2000001160c */
[----:B------:R-:W-:-:S04]  /*e2b0*/  IMAD.WIDE.U32 R6, R20, UR12, R6 ;  /* 0x0000000c14067c25 */ /* 0x000fc8000f8e0006 */
[----:B------:R-:W-:Y:S01]  /*e2c0*/  IMAD R17, R21, UR12, R14 ;  /* 0x0000000c15117c24 */ /* 0x000fe2000f8e020e */
[----:B------:R-:W-:Y:S01]  /*e2d0*/  SHF.R.S32.HI R14, RZ, 0x1f, R23 ;  /* 0x0000001fff0e7819 */ /* 0x000fe20000011417 */
[----:B------:R-:W-:-:S04]  /*e2e0*/  IMAD.WIDE.U32 R4, R23, UR4, R4 ;  /* 0x0000000417047c25 */ /* 0x000fc8000f8e0004 */
[----:B-----5:R-:W-:-:S04]  /*e2f0*/  @P0 IMAD.HI.U32 R22, R11, R22, RZ ;  /* 0x000000160b160227 */ /* 0x020fc800078e00ff */
[----:B------:R-:W-:Y:S02]  /*e300*/  IMAD.IADD R7, R7, 0x1, R17 ;  /* 0x0000000107077824 */ /* 0x000fe400078e0211 */
[C---:B------:R-:W-:Y:S02]  /*e310*/  IMAD R17, R14.reuse, UR6, RZ ;  /* 0x000000060e117c24 */ /* 0x040fe4000f8e02ff */
[----:B------:R-:W-:Y:S01]  /*e320*/  IMAD.MOV.U32 R15, RZ, RZ, R11 ;  /* 0x000000ffff0f7224 */ /* 0x000fe200078e000b */
[----:B--2---:R-:W-:Y:S01]  /*e330*/  @P0 SHF.R.U32.HI R15, RZ, R153, R22 ;  /* 0x00000099ff0f0219 */ /* 0x004fe20000011616 */
[----:B------:R-:W-:Y:S01]  /*e340*/  IMAD R12, R14, UR4, RZ ;  /* 0x000000040e0c7c24 */ /* 0x000fe2000f8e02ff */
[----:B------:R-:W-:Y:S01]  /*e350*/  IADD3 R4, P0, R13, R4, RZ ;  /* 0x000000040d047210 */ /* 0x000fe20007f1e0ff */
[C---:B------:R-:W-:Y:S01]  /*e360*/  IMAD R19, R23.reuse, UR7, R17 ;  /* 0x0000000717137c24 */ /* 0x040fe2000f8e0211 */
[----:B------:R-:W-:Y:S01]  /*e370*/  SHF.R.S32.HI R17, RZ, 0x1f, R13 ;  /* 0x0000001fff117819 */ /* 0x000fe2000001140d */
[----:B------:R-:W-:Y:S01]  /*e380*/  IMAD R14, R23, UR5, R12 ;  /* 0x00000005170e7c24 */ /* 0x000fe2000f8e020c */
[--C-:B------:R-:W-:Y:S01]  /*e390*/  SHF.R.S32.HI R12, RZ, 0x1f, R15.reuse ;  /* 0x0000001fff0c7819 */ /* 0x100fe2000001140f */
[----:B------:R-:W-:Y:S01]  /*e3a0*/  ULDC.64 UR4, c[0x0][0xb30] ;  /* 0x0002cc0000047ab9 */ /* 0x000fe20000000a00 */
[----:B------:R-:W-:Y:S01]  /*e3b0*/  IADD3 R13, -R13, RZ, RZ ;  /* 0x000000ff0d0d7210 */ /* 0x000fe20007ffe1ff */
[----:B------:R-:W-:Y:S01]  /*e3c0*/  IMAD.MOV R18, RZ, RZ, -R15 ;  /* 0x000000ffff127224 */ /* 0x000fe200078e0a0f */
[----:B------:R-:W-:Y:S01]  /*e3d0*/  IADD3.X R5, R17, R5, R14, P0, !PT ;  /* 0x0000000511057210 */ /* 0x000fe200007fe40e */
[----:B------:R-:W-:-:S02]  /*e3e0*/  IMAD R12, R12, UR4, RZ ;  /* 0x000000040c0c7c24 */ /* 0x000fc4000f8e02ff */
[----:B------:R-:W-:Y:S02]  /*e3f0*/  IMAD R13, R8, R13, R11 ;  /* 0x0000000d080d7224 */ /* 0x000fe400078e020b */
[----:B------:R-:W-:Y:S01]  /*e400*/  IMAD.WIDE.U32 R6, R23, UR6, R6 ;  /* 0x0000000617067c25 */ /* 0x000fe2000f8e0006 */
[----:B------:R-:W-:-:S03]  /*e410*/  ULDC.64 UR6, c[0x0][0xbc8] ;  /* 0x0002f20000067ab9 */ /* 0x000fc60000000a00 */
[----:B------:R-:W-:Y:S02]  /*e420*/  IMAD R11, R8, R18, R11 ;  /* 0x00000012080b7224 */ /* 0x000fe400078e020b */
[----:B------:R-:W-:Y:S01]  /*e430*/  IMAD R17, R15, UR5, R12 ;  /* 0x000000050f117c24 */ /* 0x000fe2000f8e020c */
[----:B------:R-:W-:Y:S01]  /*e440*/  SHF.R.S32.HI R12, RZ, 0x1f, R13 ;  /* 0x0000001fff0c7819 */ /* 0x000fe2000001140d */
[----:B------:R-:W-:Y:S01]  /*e450*/  IMAD.IADD R7, R7, 0x1, R19 ;  /* 0x0000000107077824 */ /* 0x000fe200078e0213 */
[----:B------:R-:W-:Y:S01]  /*e460*/  SHF.R.S32.HI R14, RZ, 0x1f, R11 ;  /* 0x0000001fff0e7819 */ /* 0x000fe2000001140b */
[----:B------:R-:W0:Y:S01]  /*e470*/  S2UR UR5, SR_CgaCtaId ;  /* 0x00000000000579c3 */ /* 0x000e220000008800 */
[----:B------:R-:W-:-:S04]  /*e480*/  IMAD.WIDE.U32 R4, R13, UR6, R4 ;  /* 0x000000060d047c25 */ /* 0x000fc8000f8e0004 */
[----:B------:R-:W-:Y:S01]  /*e490*/  IMAD.WIDE.U32 R6, R15, UR4, R6 ;  /* 0x000000040f067c25 */ /* 0x000fe2000f8e0006 */
[----:B------:R-:W-:-:S03]  /*e4a0*/  UMOV UR4, 0x400 ;  /* 0x0000040000047882 */ /* 0x000fc60000000000 */
[----:B------:R-:W-:Y:S02]  /*e4b0*/  IMAD R12, R12, UR6, RZ ;  /* 0x000000060c0c7c24 */ /* 0x000fe4000f8e02ff */
[----:B------:R-:W-:Y:S02]  /*e4c0*/  IMAD.IADD R7, R7, 0x1, R17 ;  /* 0x0000000107077824 */ /* 0x000fe400078e0211 */
[----:B------:R-:W-:Y:S02]  /*e4d0*/  IMAD R14, R14, UR8, RZ ;  /* 0x000000080e0e7c24 */ /* 0x000fe4000f8e02ff */
[----:B------:R-:W-:Y:S01]  /*e4e0*/  IMAD R15, R13, UR7, R12 ;  /* 0x000000070d0f7c24 */ /* 0x000fe2000f8e020c */
[----:B------:R-:W-:Y:S01]  /*e4f0*/  ULDC.64 UR6, c[0x0][0xba8] ;  /* 0x0002ea0000067ab9 */ /* 0x000fe20000000a00 */
[C---:B------:R-:W-:Y:S01]  /*e500*/  IMAD R17, R11.reuse, UR9, R14 ;  /* 0x000000090b117c24 */ /* 0x040fe2000f8e020e */
[----:B------:R-:W-:Y:S01]  /*e510*/  LEA R18, P0, R4, UR6, 0x2 ;  /* 0x0000000604127c11 */ /* 0x000fe2000f8010ff */
[----:B------:R-:W-:Y:S01]  /*e520*/  IMAD.WIDE.U32 R12, R11, UR8, R6 ;  /* 0x000000080b0c7c25 */ /* 0x000fe2000f8e0006 */
[----:B------:R-:W-:Y:S01]  /*e530*/  IADD3 R5, R5, R15, RZ ;  /* 0x0000000f05057210 */ /* 0x000fe20007ffe0ff */
[----:B------:R-:W-:Y:S01]  /*e540*/  ULDC.64 UR8, c[0x0][0xb00] ;  /* 0x0002c00000087ab9 */ /* 0x000fe20000000a00 */
[----:B------:R-:W-:Y:S01]  /*e550*/  ULDC UR6, c[0x0][0xa88] ;  /* 0x0002a20000067ab9 */ /* 0x000fe20000000800 */
[----:B------:R-:W-:Y:S01]  /*e560*/  IMAD.IADD R7, R13, 0x1, R17 ;  /* 0x000000010d077824 */ /* 0x000fe200078e0211 */
[----:B------:R-:W-:Y:S01]  /*e570*/  LEA R6, P1, R12, UR8, 0x2 ;  /* 0x000000080c067c11 */ /* 0x000fe2000f8210ff */
[----:B------:R-:W-:Y:S01]  /*e580*/  SHFL.IDX PT, R14, R18, 0x1, 0x1c1f ;  /* 0x003c1f00120e7f89 */ /* 0x000fe200000e0000 */
[----:B------:R-:W-:Y:S01]  /*e590*/  LEA.HI.X R17, R4, UR7, R5, 0x2, P0 ;  /* 0x0000000704117c11 */ /* 0x000fe200080f1405 */
[----:B------:R-:W-:Y:S01]  /*e5a0*/  IMAD R11, R9, 0x80, R16 ;  /* 0x00000080090b7824 */ /* 0x000fe200078e0210 */
[----:B------:R-:W-:Y:S01]  /*e5b0*/  LEA.HI.X R7, R12, UR9, R7, 0x2, P1 ;  /* 0x000000090c077c11 */ /* 0x000fe200088f1407 */
[----:B0-----:R-:W-:Y:S01]  /*e5c0*/  ULEA UR4, UR5, UR4, 0x18 ;  /* 0x0000000405047291 */ /* 0x001fe2000f8ec03f */
[----:B------:R-:W-:Y:S01]  /*e5d0*/  SHFL.IDX PT, R12, R18, RZ, 0x1c1f ;  /* 0x001c1fff120c7589 */ /* 0x000fe200000e0000 */
[----:B------:R-:W-:Y:S01]  /*e5e0*/  IMAD R8, R8, UR6, RZ ;  /* 0x0000000608087c24 */ /* 0x000fe2000f8e02ff */
[----:B------:R-:W-:Y:S01]  /*e5f0*/  LOP3.LUT P0, RZ, R3, 0x3, RZ, 0xc0, !PT ;  /* 0x0000000303ff7812 */ /* 0x000fe2000780c0ff */
[C---:B------:R-:W-:Y:S01]  /*e600*/  VIADD R9, R11.reuse, 0x8 ;  /* 0x000000080b097836 */ /* 0x040fe20000000000 */
[----:B------:R-:W0:Y:S01]  /*e610*/  SHFL.IDX PT, R13, R17, RZ, 0x1c1f ;  /* 0x001c1fff110d7589 */ /* 0x000e2200000e0000 */
[----:B------:R-:W-:Y:S01]  /*e620*/  UIADD3 UR4, UR4, 0x30820, URZ ;  /* 0x0003082004047890 */ /* 0x000fe2000fffe03f */
[----:B------:R-:W-:-:S02]  /*e630*/  ISETP.GE.OR P1, PT, R11, R8, P0 ;  /* 0x000000080b00720c */ /* 0x000fc40000726670 */
[----:B------:R-:W1:Y:S01]  /*e640*/  SHFL.IDX PT, R15, R17, 0x1, 0x1c1f ;  /* 0x003c1f00110f7f89 */ /* 0x000e6200000e0000 */
[-C--:B------:R-:W-:Y:S01]  /*e650*/  ISETP.GE.OR P0, PT, R9, R8.reuse, P0 ;  /* 0x000000080900720c */ /* 0x080fe20000706670 */
[----:B------:R-:W-:Y:S01]  /*e660*/  UPRMT UR4, URZ, 0x654, UR4 ;  /* 0x000006543f047896 */ /* 0x000fe20008000004 */
[----:B------:R-:W-:Y:S01]  /*e670*/  ISETP.GE.AND P2, PT, R11, R8, PT ;  /* 0x000000080b00720c */ /* 0x000fe20003f46270 */
[----:B------:R2:W3:Y:S01]  /*e680*/  SHFL.IDX PT, R4, R6, RZ, 0x1c1f ;  /* 0x001c1fff06047589 */ /* 0x0004e200000e0000 */
[----:B------:R-:W-:-:S03]  /*e690*/  IADD3 R3, R3, -R10, RZ ;  /* 0x8000000a03037210 */ /* 0x000fc60007ffe0ff */
[----:B------:R2:W4:Y:S02]  /*e6a0*/  SHFL.IDX PT, R5, R7, RZ, 0x1c1f ;  /* 0x001c1fff07057589 */ /* 0x00052400000e0000 */
[----:B------:R-:W-:Y:S01]  /*e6b0*/  IMAD.SHL.U32 R3, R3, 0x2, RZ ;  /* 0x0000000203037824 */ /* 0x000fe200078e00ff */
[----:B------:R-:W-:Y:S01]  /*e6c0*/  SYNCS.ARRIVE.TRANS64.RED.A1T0 RZ, [UR4], RZ ;  /* 0x000000ffffff79a7 */ /* 0x000fe20008100404 */
        /* <DEDUP_REMOVED lines=11> */
[C---:B------:R-:W-:Y:S01]  /*e780*/  VIADD R20, R3.reuse, 0x40 ;  /* 0x0000004003147836 */ /* 0x040fe20000000000 */
[----:B------:R-:W-:Y:S01]  /*e790*/  ISETP.GE.AND P5, PT, R10, UR4, PT ;  /* 0x000000040a007c0c */ /* 0x000fe2000bfa6270 */
[C---:B------:R-:W-:Y:S01]  /*e7a0*/  VIADD R21, R3.reuse, 0x48 ;  /* 0x0000004803157836 */ /* 0x040fe20000000000 */
[C---:B------:R-:W-:Y:S01]  /*e7b0*/  ISETP.GE.AND P2, PT, R3.reuse, UR4, PT ;  /* 0x0000000403007c0c */ /* 0x040fe2000bf46270 */
[----:B------:R-:W-:Y:S01]  /*e7c0*/  VIADD R22, R3, 0x50 ;  /* 0x0000005003167836 */ /* 0x000fe20000000000 */
[----:B------:R-:W-:-:S02]  /*e7d0*/  ISETP.GE.AND P0, PT, R18, UR4, PT ;  /* 0x0000000412007c0c */ /* 0x000fc4000bf06270 */
[----:B------:R-:W-:Y:S02]  /*e7e0*/  ISETP.GE.AND P1, PT, R19, UR4, PT ;  /* 0x0000000413007c0c */ /* 0x000fe4000bf26270 */
[----:B------:R-:W-:Y:S02]  /*e7f0*/  ISETP.GE.AND P6, PT, R22, UR4, PT ;  /* 0x0000000416007c0c */ /* 0x000fe4000bfc6270 */
[----:B------:R-:W-:Y:S02]  /*e800*/  @!P3 LEA.HI R0, R0, R0, RZ, 0x1 ;  /* 0x000000000000b211 */ /* 0x000fe400078f08ff */
[----:B------:R-:W-:Y:S02]  /*e810*/  @!P4 LEA.HI R2, R2, R2, RZ, 0x1 ;  /* 0x000000020202c211 */ /* 0x000fe400078f08ff */
[----:B------:R-:W-:Y:S02]  /*e820*/  @!P5 LEA.HI R10, R10, R10, RZ, 0x1 ;  /* 0x0000000a0a0ad211 */ /* 0x000fe400078f08ff */
[----:B------:R-:W-:Y:S01]  /*e830*/  @!P3 LOP3.LUT R13, R0, 0xfffffffe, RZ, 0xc0, !PT ;  /* 0xfffffffe000db812 */ /* 0x000fe200078ec0ff */
[----:B------:R-:W-:Y:S01]  /*e840*/  VIADD R0, R3, 0x30 ;  /* 0x0000003003007836 */ /* 0x000fe20000000000 */
[----:B------:R-:W-:-:S02]  /*e850*/  @!P4 LOP3.LUT R15, R2, 0xfffffffe, RZ, 0xc0, !PT ;  /* 0xfffffffe020fc812 */ /* 0x000fc400078ec0ff */
[----:B------:R-:W-:Y:S01]  /*e860*/  @!P5 LOP3.LUT R17, R10, 0xfffffffe, RZ, 0xc0, !PT ;  /* 0xfffffffe0a11d812 */ /* 0x000fe200078ec0ff */
[C-C-:B---34-:R-:W-:Y:S01]  /*e870*/  @!P2 IMAD.WIDE R10, R3.reuse, 0x4, R4.reuse ;  /* 0x00000004030aa825 */ /* 0x158fe200078e0204 */
[----:B------:R-:W-:Y:S02]  /*e880*/  IADD3 R2, R3, 0x38, RZ ;  /* 0x0000003803027810 */ /* 0x000fe40007ffe0ff */
[----:B------:R-:W-:Y:S01]  /*e890*/  @!P0 LEA.HI R18, R18, R18, RZ, 0x1 ;  /* 0x0000001212128211 */ /* 0x000fe200078f08ff */
        /* <DEDUP_REMOVED lines=13> */
[----:B------:R-:W-:Y:S02]  /*e970*/  @!P0 LOP3.LUT R11, R18, 0xfffffffe, RZ, 0xc0, !PT ;  /* 0xfffffffe120b8812 */ /* 0x000fe400078ec0ff */
[----:B------:R-:W-:-:S02]  /*e980*/  @!P2 LEA.HI R0, R0, R0, RZ, 0x1 ;  /* 0x000000000000a211 */ /* 0x000fc400078f08ff */
[----:B-1----:R-:W-:Y:S01]  /*e990*/  @!P1 LOP3.LUT R13, R19, 0xfffffffe, RZ, 0xc0, !PT ;  /* 0xfffffffe130d9812 */ /* 0x002fe200078ec0ff */
[--C-:B------:R-:W-:Y:S01]  /*e9a0*/  @!P0 IMAD.WIDE R10, R11, 0x4, R4.reuse ;  /* 0x000000040b0a8825 */ /* 0x100fe200078e0204 */
[----:B------:R-:W-:Y:S02]  /*e9b0*/  @!P3 LEA.HI R2, R2, R2, RZ, 0x1 ;  /* 0x000000020202b211 */ /* 0x000fe400078f08ff */
        /* <DEDUP_REMOVED lines=9> */
[----:B------:R-:W-:Y:S01]  /*ea50*/  @!P4 LOP3.LUT R19, R20, 0xfffffffe, RZ, 0xc0, !PT ;  /* 0xfffffffe1413c812 */ /* 0x000fe200078ec0ff */
        /* <DEDUP_REMOVED lines=23> */
[----:B------:R-:W-:Y:S02]  /*ebd0*/  ISETP.GE.AND P4, PT, R21, UR4, PT ;  /* 0x0000000415007c0c */ /* 0x000fe4000bf86270 */
[----:B------:R-:W-:Y:S02]  /*ebe0*/  ISETP.GE.AND P3, PT, R22, UR4, PT ;  /* 0x0000000416007c0c */ /* 0x000fe4000bf66270 */
[----:B------:R-:W-:Y:S02]  /*ebf0*/  @!P0 LEA.HI R25, R25, R25, RZ, 0x1 ;  /* 0x0000001919198211 */ /* 0x000fe400078f08ff */
[----:B0-----:R-:W-:Y:S01]  /*ec00*/  @!P1 LOP3.LUT R11, R24, 0xfffffffe, RZ, 0xc0, !PT ;  /* 0xfffffffe180b9812 */ /* 0x001fe200078ec0ff */
[----:B------:R-:W-:Y:S01]  /*ec10*/  VIADD R24, R3, 0x90 ;  /* 0x0000009003187836 */ /* 0x000fe20000000000 */
[----:B-1----:R-:W-:Y:S02]  /*ec20*/  @!P0 LOP3.LUT R13, R25, 0xfffffffe, RZ, 0xc0, !PT ;  /* 0xfffffffe190d8812 */ /* 0x002fe400078ec0ff */
[----:B------:R-:W-:Y:S01]  /*ec30*/  @!P2 LEA.HI R0, R0, R0, RZ, 0x1 ;  /* 0x000000000000a211 */ /* 0x000fe200078f08ff */
[----:B------:R-:W-:Y:S01]  /*ec40*/  @!P1 IMAD.WIDE R10, R11, 0x4, R4 ;  /* 0x000000040b0a9825 */ /* 0x000fe200078e0204 */
[----:B------:R-:W-:-:S02]  /*ec50*/  @!P6 LEA.HI R2, R2, R2, RZ, 0x1 ;  /* 0x000000020202e211 */ /* 0x000fc400078f08ff */
[----:B------:R-:W-:Y:S01]  /*ec60*/  @!P5 LEA.HI R20, R20, R20, RZ, 0x1 ;  /* 0x000000141414d211 */ /* 0x000fe200078f08ff */
[--C-:B------:R-:W-:Y:S01]  /*ec70*/  @!P0 IMAD.WIDE R12, R13, 0x4, R4.reuse ;  /* 0x000000040d0c8825 */ /* 0x100fe200078e0204 */
        /* <DEDUP_REMOVED lines=9> */
[----:B------:R-:W-:Y:S01]  /*ed10*/  @!P4 LOP3.LUT R21, R21, 0xfffffffe, RZ, 0xc0, !PT ;  /* 0xfffffffe1515c812 */ /* 0x000fe200078ec0ff */
[C---:B------:R-:W-:Y:S01]  /*ed20*/  VIADD R20, R3.reuse, 0xb0 ;  /* 0x000000b003147836 */ /* 0x040fe20000000000 */
[----:B------:R-:W-:Y:S01]  /*ed30*/  @!P3 LOP3.LUT R23, R22, 0xfffffffe, RZ, 0xc0, !PT ;  /* 0xfffffffe1617b812 */ /* 0x000fe200078ec0ff */
[C---:B------:R-:W-:Y:S01]  /*ed40*/  VIADD R22, R3.reuse, 0xc0 ;  /* 0x000000c003167836 */ /* 0x040fe20000000000 */
        /* <DEDUP_REMOVED lines=13> */
[----:B------:R-:W-:Y:S01]  /*ee20*/  @!P3 IMAD.WIDE R18, R23, 0x4, R4 ;  /* 0x000000041712b825 */ /* 0x000fe200078e0204 */
[----:B------:R3:W-:Y:S01]  /*ee30*/  @!P4 ST.E.64 desc[UR60][R16.64], R88 ;  /* 0x000000581000c985 */ /* 0x0007e2000c101b3c */
[----:B------:R-:W-:Y:S02]  /*ee40*/  ISETP.GE.AND P4, PT, R20, UR4, PT ;  /* 0x0000000414007c0c */ /* 0x000fe4000bf86270 */
[----:B------:R-:W-:Y:S01]  /*ee50*/  ISETP.GE.AND P5, PT, R21, UR4, PT ;  /* 0x0000000415007c0c */ /* 0x000fe2000bfa6270 */
[----:B------:R4:W-:Y:S01]  /*ee60*/  @!P3 ST.E.64 desc[UR60][R18.64], R92 ;  /* 0x0000005c1200b985 */ /* 0x0009e2000c101b3c */
[----:B------:R-:W-:Y:S02]  /*ee70*/  ISETP.GE.AND P3, PT, R2, UR4, PT ;  /* 0x0000000402007c0c */ /* 0x000fe4000bf66270 */
[----:B------:R-:W-:Y:S02]  /*ee80*/  @!P0 LEA.HI R24, R24, R24, RZ, 0x1 ;  /* 0x0000001818188211 */ /* 0x000fe400078f08ff */
[----:B------:R-:W-:-:S02]  /*ee90*/  @!P1 LEA.HI R25, R25, R25, RZ, 0x1 ;  /* 0x0000001919199211 */ /* 0x000fc400078f08ff */
[----:B0-----:R-:W-:Y:S02]  /*eea0*/  @!P0 LOP3.LUT R11, R24, 0xfffffffe, RZ, 0xc0, !PT ;  /* 0xfffffffe180b8812 */ /* 0x001fe400078ec0ff */
[----:B------:R-:W-:Y:S02]  /*eeb0*/  @!P2 LEA.HI R0, R0, R0, RZ, 0x1 ;  /* 0x000000000000a211 */ /* 0x000fe400078f08ff */
[----:B-1----:R-:W-:Y:S01]  /*eec0*/  @!P1 LOP3.LUT R13, R25, 0xfffffffe, RZ, 0xc0, !PT ;  /* 0xfffffffe190d9812 */ /* 0x002fe200078ec0ff */
[--C-:B------:R-:W-:Y:S01]  /*eed0*/  @!P0 IMAD.WIDE R10, R11, 0x4, R4.reuse ;  /* 0x000000040b0a8825 */ /* 0x100fe200078e0204 */
[----:B------:R-:W-:Y:S02]  /*eee0*/  @!P4 LEA.HI R20, R20, R20, RZ, 0x1 ;  /* 0x000000141414c211 */ /* 0x000fe400078f08ff */
[----:B------:R-:W-:Y:S01]  /*eef0*/  @!P3 LEA.HI R2, R2, R2, RZ, 0x1 ;  /* 0x000000020202b211 */ /* 0x000fe200078f08ff */
[--C-:B------:R-:W-:Y:S01]  /*ef00*/  @!P1 IMAD.WIDE R12, R13, 0x4, R4.reuse ;  /* 0x000000040d0c9825 */ /* 0x100fe200078e0204 */
[----:B--2---:R-:W-:Y:S01]  /*ef10*/  @!P2 LOP3.LUT R15, R0, 0xfffffffe, RZ, 0xc0, !PT ;  /* 0xfffffffe000fa812 */ /* 0x004fe200078ec0ff */
[----:B------:R0:W-:Y:S01]  /*ef20*/  @!P0 ST.E.64 desc[UR60][R10.64], R96 ;  /* 0x000000600a008985 */ /* 0x0001e2000c101b3c */
[----:B------:R-:W-:Y:S01]  /*ef30*/  @!P5 LEA.HI R21, R21, R21, RZ, 0x1 ;  /* 0x000000151515d211 */ /* 0x000fe200078f08ff */
[----:B------:R-:W-:Y:S01]  /*ef40*/  VIADD R0, R3, 0xc8 ;  /* 0x000000c803007836 */ /* 0x000fe20000000000 */
[----:B---3--:R-:W-:Y:S01]  /*ef50*/  @!P3 LOP3.LUT R17, R2, 0xfffffffe, RZ, 0xc0, !PT ;  /* 0xfffffffe0211b812 */ /* 0x008fe200078ec0ff */
[----:B------:R-:W-:Y:S01]  /*ef60*/  @!P2 IMAD.WIDE R14, R15, 0x4, R4 ;  /* 0x000000040f0ea825 */ /* 0x000fe200078e0204 */
[----:B------:R-:W-:Y:S01]  /*ef70*/  @!P6 LEA.HI R22, R22, R22, RZ, 0x1 ;  /* 0x000000161616e211 */ /* 0x000fe200078f08ff */
[----:B------:R1:W-:Y:S01]  /*ef80*/  @!P1 ST.E.64 desc[UR60][R12.64], R100 ;  /* 0x000000640c009985 */ /* 0x0003e2000c101b3c */
[----:B----4-:R-:W-:Y:S01]  /*ef90*/  @!P4 LOP3.LUT R19, R20, 0xfffffffe, RZ, 0xc0, !PT ;  /* 0xfffffffe1413c812 */ /* 0x010fe200078ec0ff */
[----:B------:R-:W-:Y:S01]  /*efa0*/  VIADD R2, R3, 0xd0 ;  /* 0x000000d003027836 */ /* 0x000fe20000000000 */
[----:B------:R-:W-:Y:S01]  /*efb0*/  @!P5 LOP3.LUT R21, R21, 0xfffffffe, RZ, 0xc0, !PT ;  /* 0xfffffffe1515d812 */ /* 0x000fe200078ec0ff */
[----:B------:R2:W-:Y:S01]  /*efc0*/  @!P2 ST.E.64 desc[UR60][R14.64], R104 ;  /* 0x000000680e00a985 */ /* 0x0005e2000c101b3c */
[----:B------:R-:W-:-:S02]  /*efd0*/  @!P6 LOP3.LUT R23, R22, 0xfffffffe, RZ, 0xc0, !PT ;  /* 0xfffffffe1617e812 */ /* 0x000fc400078ec0ff */
[----:B------:R-:W-:Y:S01]  /*efe0*/  IADD3 R20, R3, 0xd8, RZ ;  /* 0x000000d803147810 */ /* 0x000fe20007ffe0ff */
[--C-:B0-----:R-:W-:Y:S01]  /*eff0*/  @!P3 IMAD.WIDE R10, R17, 0x4, R4.reuse ;  /* 0x00000004110ab825 */ /* 0x101fe200078e0204 */
[----:B------:R-:W-:Y:S02]  /*f000*/  ISETP.GE.AND P0, PT, R0, UR4, PT ;  /* 0x0000000400007c0c */ /* 0x000fe4000bf06270 */
[----:B------:R-:W-:Y:S01]  /*f010*/  ISETP.GE.AND P1, PT, R2, UR4, PT ;  /* 0x0000000402007c0c */ /* 0x000fe2000bf26270 */
[--C-:B------:R-:W-:Y:S01]  /*f020*/  @!P5 IMAD.WIDE R16, R21, 0x4, R4.reuse ;  /* 0x000000041510d825 */ /* 0x100fe200078e0204 */
[----:B------:R0:W-:Y:S01]  /*f030*/  @!P3 ST.E.64 desc[UR60][R10.64], R108 ;  /* 0x0000006c0a00b985 */ /* 0x0001e2000c101b3c */
[----:B------:R-:W-:Y:S02]  /*f040*/  ISETP.GE.AND P2, PT, R20, UR4, PT ;  /* 0x0000000414007c0c */ /* 0x000fe4000bf46270 */
[----:B-1----:R-:W-:-:S04]  /*f050*/  @!P4 IMAD.WIDE R12, R19, 0x4, R4 ;  /* 0x00000004130cc825 */ /* 0x002fc800078e0204 */
[----:B------:R-:W-:Y:S01]  /*f060*/  @!P6 IMAD.WIDE R18, R23, 0x4, R4 ;  /* 0x000000041712e825 */ /* 0x000fe200078e0204 */
[----:B------:R1:W-:Y:S01]  /*f070*/  @!P4 ST.E.64 desc[UR60][R12.64], R112 ;  /* 0x000000700c00c985 */ /* 0x0003e2000c101b3c */
[----:B------:R-:W-:Y:S02]  /*f080*/  @!P0 LEA.HI R0, R0, R0, RZ, 0x1 ;  /* 0x0000000000008211 */ /* 0x000fe400078f08ff */
[C---:B------:R-:W-:Y:S01]  /*f090*/  VIADD R21, R3.reuse, 0xe0 ;  /* 0x000000e003157836 */ /* 0x040fe20000000000 */
[----:B------:R3:W-:Y:S01]  /*f0a0*/  @!P5 ST.E.64 desc[UR60][R16.64], R116 ;  /* 0x000000741000d985 */ /* 0x0007e2000c101b3c */
[C---:B--2---:R-:W-:Y:S01]  /*f0b0*/  VIADD R14, R3.reuse, 0xe8 ;  /* 0x000000e8030e7836 */ /* 0x044fe20000000000 */
[C---:B0-----:R-:W-:Y:S01]  /*f0c0*/  IADD3 R11, R3.reuse, 0xf8, RZ ;  /* 0x000000f8030b7810 */ /* 0x041fe20007ffe0ff */
[----:B------:R-:W-:Y:S01]  /*f0d0*/  VIADD R15, R3, 0xf0 ;  /* 0x000000f0030f7836 */ /* 0x000fe20000000000 */
[----:B------:R0:W-:Y:S01]  /*f0e0*/  @!P6 ST.E.64 desc[UR60][R18.64], R120 ;  /* 0x000000781200e985 */ /* 0x0001e2000c101b3c */
[----:B------:R-:W-:-:S02]  /*f0f0*/  ISETP.GE.AND P3, PT, R21, UR4, PT ;  /* 0x0000000415007c0c */ /* 0x000fc4000bf66270 */
[----:B------:R-:W-:Y:S02]  /*f100*/  ISETP.GE.AND P6, PT, R11, UR4, PT ;  /* 0x000000040b007c0c */ /* 0x000fe4000bfc6270 */
[----:B------:R-:W-:Y:S02]  /*f110*/  ISETP.GE.AND P4, PT, R14, UR4, PT ;  /* 0x000000040e007c0c */ /* 0x000fe4000bf86270 */
[----:B------:R-:W-:Y:S02]  /*f120*/  ISETP.GE.AND P5, PT, R15, UR4, PT ;  /* 0x000000040f007c0c */ /* 0x000fe4000bfa6270 */
[----:B------:R-:W-:Y:S02]  /*f130*/  @!P1 LEA.HI R2, R2, R2, RZ, 0x1 ;  /* 0x0000000202029211 */ /* 0x000fe400078f08ff */
[----:B------:R-:W-:Y:S02]  /*f140*/  @!P2 LEA.HI R20, R20, R20, RZ, 0x1 ;  /* 0x000000141414a211 */ /* 0x000fe400078f08ff */
[----:B-1----:R-:W-:-:S02]  /*f150*/  @!P1 LOP3.LUT R13, R2, 0xfffffffe, RZ, 0xc0, !PT ;  /* 0xfffffffe020d9812 */ /* 0x002fc400078ec0ff */
[----:B------:R-:W-:Y:S02]  /*f160*/  @!P3 LEA.HI R21, R21, R21, RZ, 0x1 ;  /* 0x000000151515b211 */ /* 0x000fe400078f08ff */
[----:B------:R-:W-:Y:S02]  /*f170*/  @!P6 LEA.HI R12, R11, R11, RZ, 0x1 ;  /* 0x0000000b0b0ce211 */ /* 0x000fe400078f08ff */
[----:B------:R-:W-:Y:S02]  /*f180*/  @!P4 LEA.HI R14, R14, R14, RZ, 0x1 ;  /* 0x0000000e0e0ec211 */ /* 0x000fe400078f08ff */
[----:B------:R-:W-:Y:S02]  /*f190*/  @!P5 LEA.HI R10, R15, R15, RZ, 0x1 ;  /* 0x0000000f0f0ad211 */ /* 0x000fe400078f08ff */
[----:B------:R-:W-:Y:S02]  /*f1a0*/  @!P0 LOP3.LUT R11, R0, 0xfffffffe, RZ, 0xc0, !PT ;  /* 0xfffffffe000b8812 */ /* 0x000fe400078ec0ff */
[----:B------:R-:W-:-:S02]  /*f1b0*/  @!P2 LOP3.LUT R15, R20, 0xfffffffe, RZ, 0xc0, !PT ;  /* 0xfffffffe140fa812 */ /* 0x000fc400078ec0ff */
[----:B---3--:R-:W-:Y:S02]  /*f1c0*/  @!P3 LOP3.LUT R17, R21, 0xfffffffe, RZ, 0xc0, !PT ;  /* 0xfffffffe1511b812 */ /* 0x008fe400078ec0ff */
[----:B0-----:R-:W-:Y:S01]  /*f1d0*/  @!P4 LOP3.LUT R19, R14, 0xfffffffe, RZ, 0xc0, !PT ;  /* 0xfffffffe0e13c812 */ /* 0x001fe200078ec0ff */
[--C-:B------:R-:W-:Y:S01]  /*f1e0*/  @!P2 IMAD.WIDE R14, R15, 0x4, R4.reuse ;  /* 0x000000040f0ea825 */ /* 0x100fe200078e0204 */
[----:B------:R-:W-:Y:S02]  /*f1f0*/  @!P5 LOP3.LUT R21, R10, 0xfffffffe, RZ, 0xc0, !PT ;  /* 0xfffffffe0a15d812 */ /* 0x000fe400078ec0ff */
        /* <DEDUP_REMOVED lines=14> */
.L_x_1080:
[----:B------:R-:W-:Y:S05]  /*f2e0*/  BSYNC B0 ;  /* 0x0000000000007941 */ /* 0x000fea0003800000 */
.L_x_1079:
[----:B------:R-:W-:Y:S01]  /*f2f0*/  ISETP.GE.AND P0, PT, R9, R8, PT ;  /* 0x000000080900720c */ /* 0x000fe20003f06270 */
[----:B0---4-:R4:W0:Y:S04]  /*f300*/  SHFL.IDX PT, R5, R7, 0x1, 0x1c1f ;  /* 0x003c1f0007057f89 */ /* 0x01182800000e0000 */
[----:B---3--:R4:W3:Y:S08]  /*f310*/  SHFL.IDX PT, R4, R6, 0x1, 0x1c1f ;  /* 0x003c1f0006047f89 */ /* 0x0088f000000e0000 */
[----:B----4-:R-:W-:Y:S05]  /*f320*/  @P0 BRA `(.L_x_991) ;  /* 0x0000004c00880947 */ /* 0x010fea0003800000 */
[C---:B--2---:R-:W-:Y:S01]  /*f330*/  VIADD R0, R3.reuse, 0x8 ;  /* 0x0000000803007836 */ /* 0x044fe20000000000 */
[----:B------:R-:W-:Y:S01]  /*f340*/  ULDC UR4, c[0x0][0xac8] ;  /* 0x0002b20000047ab9 */ /* 0x000fe20000000800 */
[C---:B------:R-:W-:Y:S01]  /*f350*/  VIADD R2, R3.reuse, 0x10 ;  /* 0x0000001003027836 */ /* 0x040fe20000000000 */
[C---:B------:R-:W-:Y:S01]  /*f360*/  ISETP.GE.AND P0, PT, R3.reuse, UR4, PT ;  /* 0x0000000403007c0c */ /* 0x040fe2000bf06270 */
[C---:B------:R-:W-:Y:S01]  /*f370*/  VIADD R12, R3.reuse, 0x18 ;  /* 0x00000018030c7836 */ /* 0x040fe20000000000 */
[----:B------:R-:W-:Y:S01]  /*f380*/  ISETP.GE.AND P1, PT, R0, UR4, PT ;  /* 0x0000000400007c0c */ /* 0x000fe2000bf26270 */
[C---:B------:R-:W-:Y:S01]  /*f390*/  VIADD R14, R3.reuse, 0x38 ;  /* 0x00000038030e7836 */ /* 0x040fe20000000000 */
[----:B------:R-:W-:Y:S01]  /*f3a0*/  ISETP.GE.AND P2, PT, R2, UR4, PT ;  /* 0x0000000402007c0c */ /* 0x000fe2000bf46270 */
[C---:B------:R-:W-:Y:S01]  /*f3b0*/  VIADD R16, R3.reuse, 0x48 ;  /* 0x0000004803107836 */ /* 0x040fe20000000000 */
[C---:B------:R-:W-:Y:S01]  /*f3c0*/  IADD3 R13, R3.reuse, 0x20, RZ ;  /* 0x00000020030d7810 */ /* 0x040fe20007ffe0ff */
[C---:B------:R-:W-:Y:S01]  /*f3d0*/  VIADD R18, R3.reuse, 0x50 ;  /* 0x0000005003127836 */ /* 0x040fe20000000000 */
[----:B------:R-:W-:Y:S01]  /*f3e0*/  ISETP.GE.AND P5, PT, R12, UR4, PT ;  /* 0x000000040c007c0c */ /* 0x000fe2000bfa6270 */
[----:B------:R-:W-:Y:S01]  /*f3f0*/  VIADD R20, R3, 0x58 ;  /* 0x0000005803147836 */ /* 0x000fe20000000000 */
[----:B------:R-:W-:-:S02]  /*f400*/  ISETP.GE.AND P6, PT, R13, UR4, PT ;  /* 0x000000040d007c0c */ /* 0x000fc4000bfc6270 */
[C---:B------:R-:W-:Y:S01]  /*f410*/  IADD3 R15, R3.reuse, 0x40, RZ ;  /* 0x00000040030f7810 */ /* 0x040fe20007ffe0ff */
[C-C-:B0--3--:R-:W-:Y:S01]  /*f420*/  @!P0 IMAD.WIDE R6, R3.reuse, 0x4, R4.reuse ;  /* 0x0000000403068825 */ /* 0x149fe200078e0204 */
[----:B------:R-:W-:Y:S02]  /*f430*/  ISETP.GE.AND P4, PT, R16, UR4, PT ;  /* 0x0000000410007c0c */ /* 0x000fe4000bf86270 */
[----:B------:R-:W-:Y:S02]  /*f440*/  @!P1 LEA.HI R0, R0, R0, RZ, 0x1 ;  /* 0x0000000000009211 */ /* 0x000fe400078f08ff */
[----:B------:R-:W-:Y:S01]  /*f450*/  @!P2 LEA.HI R2, R2, R2, RZ, 0x1 ;  /* 0x000000020202a211 */ /* 0x000fe200078f08ff */
[----:B------:R0:W-:Y:S01]  /*f460*/  @!P0 ST.E.64 desc[UR60][R6.64], R26 ;  /* 0x0000001a06008985 */ /* 0x0001e2000c101b3c */
[----:B------:R-:W-:Y:S01]  /*f470*/  @!P1 LOP3.LUT R9, R0, 0xfffffffe, RZ, 0xc0, !PT ;  /* 0xfffffffe00099812 */ /* 0x000fe200078ec0ff */
[C---:B------:R-:W-:Y:S01]  /*f480*/  VIADD R0, R3.reuse, 0x28 ;  /* 0x0000002803007836 */ /* 0x040fe20000000000 */
[----:B------:R-:W-:Y:S01]  /*f490*/  @!P2 LOP3.LUT R11, R2, 0xfffffffe, RZ, 0xc0, !PT ;  /* 0xfffffffe020ba812 */ /* 0x000fe200078ec0ff */
[----:B------:R-:W-:Y:S01]  /*f4a0*/  VIADD R2, R3, 0x30 ;  /* 0x0000003003027836 */ /* 0x000fe20000000000 */
[----:B------:R-:W-:Y:S01]  /*f4b0*/  ISETP.GE.AND P3, PT, R15, UR4, PT ;  /* 0x000000040f007c0c */ /* 0x000fe2000bf66270 */
[----:B------:R-:W-:Y:S01]  /*f4c0*/  @!P1 IMAD.WIDE R8, R9, 0x4, R4 ;  /* 0x0000000409089825 */ /* 0x000fe200078e0204 */
[----:B------:R-:W-:-:S02]  /*f4d0*/  ISETP.GE.AND P0, PT, R0, UR4, PT ;  /* 0x0000000400007c0c */ /* 0x000fc4000bf06270 */
[----:B------:R-:W-:Y:S01]  /*f4e0*/  @!P5 LEA.HI R12, R12, R12, RZ, 0x1 ;  /* 0x0000000c0c0cd211 */ /* 0x000fe200078f08ff */
        /* <DEDUP_REMOVED lines=10> */
[----:B-1----:R-:W-:Y:S02]  /*f590*/  @!P6 LOP3.LUT R9, R13, 0xfffffffe, RZ, 0xc0, !PT ;  /* 0xfffffffe0d09e812 */ /* 0x002fe400078ec0ff */
[----:B------:R-:W-:Y:S02]  /*f5a0*/  @!P1 LEA.HI R2, R2, R2, RZ, 0x1 ;  /* 0x0000000202029211 */ /* 0x000fe400078f08ff */
[----:B------:R0:W-:Y:S01]  /*f5b0*/  @!P5 ST.E.64 desc[UR60][R6.64], R38 ;  /* 0x000000260600d985 */ /* 0x0001e2000c101b3c */
[----:B------:R-:W-:Y:S01]  /*f5c0*/  @!P2 LEA.HI R14, R14, R14, RZ, 0x1 ;  /* 0x0000000e0e0ea211 */ /* 0x000fe200078f08ff */
[----:B------:R-:W-:Y:S01]  /*f5d0*/  @!P6 IMAD.WIDE R8, R9, 0x4, R4 ;  /* 0x000000040908e825 */ /* 0x000fe200078e0204 */
[----:B--2---:R-:W-:Y:S02]  /*f5e0*/  @!P3 LEA.HI R10, R15, R15, RZ, 0x1 ;  /* 0x0000000f0f0ab211 */ /* 0x004fe400078f08ff */
[----:B------:R-:W-:-:S02]  /*f5f0*/  @!P0 LOP3.LUT R11, R0, 0xfffffffe, RZ, 0xc0, !PT ;  /* 0xfffffffe000b8812 */ /* 0x000fc400078ec0ff */
[----:B------:R-:W-:Y:S01]  /*f600*/  @!P1 LOP3.LUT R13, R2, 0xfffffffe, RZ, 0xc0, !PT ;  /* 0xfffffffe020d9812 */ /* 0x000fe200078ec0ff */
[----:B------:R1:W-:Y:S01]  /*f610*/  @!P6 ST.E.64 desc[UR60][R8.64], R42 ;  /* 0x0000002a0800e985 */ /* 0x0003e2000c101b3c */
[----:B------:R-:W-:Y:S01]  /*f620*/  @!P2 LOP3.LUT R15, R14, 0xfffffffe, RZ, 0xc0, !PT ;  /* 0xfffffffe0e0fa812 */ /* 0x000fe200078ec0ff */
[----:B------:R-:W-:Y:S01]  /*f630*/  VIADD R2, R3, 0x68 ;  /* 0x0000006803027836 */ /* 0x000fe20000000000 */
[----:B------:R-:W-:Y:S02]  /*f640*/  @!P3 LOP3.LUT R17, R10, 0xfffffffe, RZ, 0xc0, !PT ;  /* 0xfffffffe0a11b812 */ /* 0x000fe400078ec0ff */
[----:B------:R-:W-:Y:S01]  /*f650*/  @!P4 LOP3.LUT R19, R16, 0xfffffffe, RZ, 0xc0, !PT ;  /* 0xfffffffe1013c812 */ /* 0x000fe200078ec0ff */
[--C-:B0-----:R-:W-:Y:S01]  /*f660*/  @!P0 IMAD.WIDE R6, R11, 0x4, R4.reuse ;  /* 0x000000040b068825 */ /* 0x101fe200078e0204 */
[----:B------:R-:W-:Y:S02]  /*f670*/  ISETP.GE.AND P5, PT, R18, UR4, PT ;  /* 0x0000000412007c0c */ /* 0x000fe4000bfa6270 */
[----:B------:R-:W-:Y:S01]  /*f680*/  ISETP.GE.AND P6, PT, R20, UR4, PT ;  /* 0x0000000414007c0c */ /* 0x000fe2000bfc6270 */
[----:B------:R-:W-:Y:S01]  /*f690*/  @!P2 IMAD.WIDE R10, R15, 0x4, R4 ;  /* 0x000000040f0aa825 */ /* 0x000fe200078e0204 */
[----:B------:R0:W-:Y:S01]  /*f6a0*/  @!P0 ST.E.64 desc[UR60][R6.64], R46 ;  /* 0x0000002e06008985 */ /* 0x0001e2000c101b3c */
[----:B------:R-:W-:-:S02]  /*f6b0*/  IADD3 R0, R3, 0x60, RZ ;  /* 0x0000006003007810 */ /* 0x000fc40007ffe0ff */
[----:B-1----:R-:W-:-:S04]  /*f6c0*/  @!P1 IMAD.WIDE R8, R13, 0x4, R4 ;  /* 0x000000040d089825 */ /* 0x002fc800078e0204 */
[--C-:B------:R-:W-:Y:S01]  /*f6d0*/  @!P3 IMAD.WIDE R12, R17, 0x4, R4.reuse ;  /* 0x00000004110cb825 */ /* 0x100fe200078e0204 */
[----:B------:R1:W-:Y:S01]  /*f6e0*/  @!P1 ST.E.64 desc[UR60][R8.64], R50 ;  /* 0x0000003208009985 */ /* 0x0003e2000c101b3c */
[----:B------:R-:W-:Y:S02]  /*f6f0*/  @!P5 LEA.HI R18, R18, R18, RZ, 0x1 ;  /* 0x000000121212d211 */ /* 0x000fe400078f08ff */
[----:B------:R-:W-:Y:S01]  /*f700*/  @!P4 IMAD.WIDE R14, R19, 0x4, R4 ;  /* 0x00000004130ec825 */ /* 0x000fe200078e0204 */
[----:B------:R2:W-:Y:S01]  /*f710*/  @!P2 ST.E.64 desc[UR60][R10.64], R54 ;  /* 0x000000360a00a985 */ /* 0x0005e2000c101b3c */
[C---:B------:R-:W-:Y:S02]  /*f720*/  IADD3 R19, R3.reuse, 0x80, RZ ;  /* 0x0000008003137810 */ /* 0x040fe40007ffe0ff */
        /* <DEDUP_REMOVED lines=8> */
[----:B------:R-:W-:Y:S02]  /*f7b0*/  ISETP.GE.AND P0, PT, R19, UR4, PT ;  /* 0x0000000413007c0c */ /* 0x000fe4000bf06270 */
[----:B------:R-:W-:Y:S02]  /*f7c0*/  @!P6 LEA.HI R20, R20, R20, RZ, 0x1 ;  /* 0x000000141414e211 */ /* 0x000fe400078f08ff */
[----:B0-----:R-:W-:Y:S01]  /*f7d0*/  @!P5 LOP3.LUT R7, R18, 0xfffffffe, RZ, 0xc0, !PT ;  /* 0xfffffffe1207d812 */ /* 0x001fe200078ec0ff */
[C---:B------:R-:W-:Y:S01]  /*f7e0*/  VIADD R18, R3.reuse, 0x88 ;  /* 0x0000008803127836 */ /* 0x040fe20000000000 */
        /* <DEDUP_REMOVED lines=17> */
[----:B------:R-:W-:Y:S02]  /*f900*/  @!P0 LOP3.LUT R19, R19, 0xfffffffe, RZ, 0xc0, !PT ;  /* 0xfffffffe13138812 */ /* 0x000fe400078ec0ff */
[----:B------:R-:W-:Y:S01]  /*f910*/  ISETP.GE.AND P6, PT, R18, UR4, PT ;  /* 0x0000000412007c0c */ /* 0x000fe2000bfc6270 */
[--C-:B0-----:R-:W-:Y:S01]  /*f920*/  @!P4 IMAD.WIDE R6, R11, 0x4, R4.reuse ;  /* 0x000000040b06c825 */ /* 0x101fe200078e0204 */
[----:B------:R-:W-:Y:S02]  /*f930*/  ISETP.GE.AND P5, PT, R20, UR4, PT ;  /* 0x0000000414007c0c */ /* 0x000fe4000bfa6270 */
[----:B------:R-:W-:Y:S01]  /*f940*/  IADD3 R2, R3, 0xa0, RZ ;  /* 0x000000a003027810 */ /* 0x000fe20007ffe0ff */
[--C-:B-1----:R-:W-:Y:S01]  /*f950*/  @!P3 IMAD.WIDE R8, R13, 0x4, R4.reuse ;  /* 0x000000040d08b825 */ /* 0x102fe200078e0204 */
[----:B------:R0:W-:Y:S02]  /*f960*/  @!P4 ST.E.64 desc[UR60][R6.64], R74 ;  /* 0x0000004a0600c985 */ /* 0x0001e4000c101b3c */
[----:B------:R-:W-:Y:S01]  /*f970*/  ISETP.GE.AND P4, PT, R2, UR4, PT ;  /* 0x0000000402007c0c */ /* 0x000fe2000bf86270 */
        /* <DEDUP_REMOVED lines=8> */
[----:B------:R-:W-:Y:S02]  /*fa00*/  @!P5 LEA.HI R20, R20, R20, RZ, 0x1 ;  /* 0x000000141414d211 */ /* 0x000fe400078f08ff */
[C---:B------:R-:W-:Y:S01]  /*fa10*/  VIADD R17, R3.reuse, 0xb0 ;  /* 0x000000b003117836 */ /* 0x040fe20000000000 */
[----:B------:R4:W-:Y:S01]  /*fa20*/  @!P0 ST.E.64 desc[UR60][R14.64], R90 ;  /* 0x0000005a0e008985 */ /* 0x0009e2000c101b3c */
[----:B------:R-:W-:Y:S01]  /*fa30*/  VIADD R19, R3, 0xb8 ;  /* 0x000000b803137836 */ /* 0x000fe20000000000 */
[----:B------:R-:W-:-:S02]  /*fa40*/  ISETP.GE.AND P0, PT, R0, UR4, PT ;  /* 0x0000000400007c0c */ /* 0x000fc4000bf06270 */
[----:B------:R-:W-:Y:S02]  /*fa50*/  ISETP.GE.AND P2, PT, R17, UR4, PT ;  /* 0x0000000411007c0c */ /* 0x000fe4000bf46270 */
[----:B------:R-:W-:Y:S02]  /*fa60*/  ISETP.GE.AND P1, PT, R19, UR4, PT ;  /* 0x0000000413007c0c */ /* 0x000fe4000bf26270 */
        /* <DEDUP_REMOVED lines=42> */
[----:B0-----:R-:W-:Y:S02]  /*fd10*/  @!P5 LOP3.LUT R7, R18, 0xfffffffe, RZ, 0xc0, !PT ;  /* 0xfffffffe1207d812 */ /* 0x001fe400078ec0ff */
[----:B-1----:R-:W-:Y:S02]  /*fd20*/  @!P6 LOP3.LUT R9, R20, 0xfffffffe, RZ, 0xc0, !PT ;  /* 0xfffffffe1409e812 */ /* 0x002fe400078ec0ff */
        /* <DEDUP_REMOVED lines=10> */
[----:B---3--:R-:W-:Y:S02]  /*fdd0*/  @!P1 LOP3.LUT R13, R2, 0xfffffffe, RZ, 0xc0, !PT ;  /* 0xfffffffe020d9812 */ /* 0x008fe400078ec0ff */
[----:B----4-:R-:W-:-:S02]  /*fde0*/  @!P2 LOP3.LUT R15, R16, 0xfffffffe, RZ, 0xc0, !PT ;  /* 0xfffffffe100fa812 */ /* 0x010fc400078ec0ff */
[----:B------:R-:W-:Y:S02]  /*fdf0*/  @!P3 LOP3.LUT R17, R17, 0xfffffffe, RZ, 0xc0, !PT ;  /* 0xfffffffe1111b812 */ /* 0x000fe400078ec0ff */
[----:B------:R-:W-:Y:S02]  /*fe00*/  @!P4 LOP3.LUT R19, R19, 0xfffffffe, RZ, 0xc0, !PT ;  /* 0xfffffffe1313c812 */ /* 0x000fe400078ec0ff */
[----:B------:R-:W-:Y:S01]  /*fe10*/  IADD3 R3, R3, 0xf8, RZ ;  /* 0x000000f803037810 */ /* 0x000fe20007ffe0ff */
[----:B0-----:R-:W-:-:S04]  /*fe20*/  @!P0 IMAD.WIDE R6, R11, 0x4, R4 ;  /* 0x000000040b068825 */ /* 0x001fc800078e0204 */
[--C-:B-1----:R-:W-:Y:S01]  /*fe30*/  @!P1 IMAD.WIDE R8, R13, 0x4, R4.reuse ;  /* 0x000000040d089825 */ /* 0x102fe200078e0204 */
[----:B------:R4:W-:Y:S01]  /*fe40*/  @!P0 ST.E.64 desc[UR60][R6.64], R130 ;  /* 0x0000008206008985 */ /* 0x0009e2000c101b3c */
[----:B------:R-:W-:Y:S02]  /*fe50*/  ISETP.GE.AND P0, PT, R3, UR4, PT ;  /* 0x0000000403007c0c */ /* 0x000fe4000bf06270 */
[--C-:B------:R-:W-:Y:S01]  /*fe60*/  @!P2 IMAD.WIDE R10, R15, 0x4, R4.reuse ;  /* 0x000000040f0aa825 */ /* 0x100fe200078e0204 */
[----:B------:R4:W-:Y:S03]  /*fe70*/  @!P1 ST.E.64 desc[UR60][R8.64], R134 ;  /* 0x0000008608009985 */ /* 0x0009e6000c101b3c */
[--C-:B------:R-:W-:Y:S01]  /*fe80*/  @!P3 IMAD.WIDE R12, R17, 0x4, R4.reuse ;  /* 0x00000004110cb825 */ /* 0x100fe200078e0204 */
[----:B------:R4:W-:Y:S03]  /*fe90*/  @!P2 ST.E.64 desc[UR60][R10.64], R138 ;  /* 0x0000008a0a00a985 */ /* 0x0009e6000c101b3c */
[----:B------:R-:W-:Y:S01]  /*fea0*/  @!P4 IMAD.WIDE R14, R19, 0x4, R4 ;  /* 0x00000004130ec825 */ /* 0x000fe200078e0204 */
[----:B------:R4:W-:Y:S04]  /*feb0*/  @!P3 ST.E.64 desc[UR60][R12.64], R142 ;  /* 0x0000008e0c00b985 */ /* 0x0009e8000c101b3c */
[----:B------:R4:W-:Y:S01]  /*fec0*/  @!P4 ST.E.64 desc[UR60][R14.64], R146 ;  /* 0x000000920e00c985 */ /* 0x0009e2000c101b3c */
[----:B------:R-:W-:Y:S05]  /*fed0*/  @P0 BRA `(.L_x_991) ;  /* 0x00000040009c0947 */ /* 0x000fea0003800000 */
[----:B------:R-:W-:-:S04]  /*fee0*/  LEA.HI R3, R3, R3, RZ, 0x1 ;  /* 0x0000000303037211 */ /* 0x000fc800078f08ff */
[----:B------:R-:W-:-:S05]  /*fef0*/  LOP3.LUT R3, R3, 0xfffffffe, RZ, 0xc0, !PT ;  /* 0xfffffffe03037812 */ /* 0x000fca00078ec0ff */
[----:B------:R-:W-:-:S05]  /*ff00*/  IMAD.WIDE R4, R3, 0x4, R4 ;  /* 0x0000000403047825 */ /* 0x000fca00078e0204 */
[----:B------:R0:W-:Y:S01]  /*ff10*/  ST.E.64 desc[UR60][R4.64], R150 ;  /* 0x0000009604007985 */ /* 0x0001e2000c101b3c */
[----:B------:R-:W-:Y:S05]  /*ff20*/  BRA `(.L_x_991) ;  /* 0x0000004000887947 */ /* 0x000fea0003800000 */
.L_x_1078:
[----:B------:R-:W0:Y:S02]  /*ff30*/  S2R R0, SR_TID.X ;  /* 0x0000000000007919 */ /* 0x000e240000002100 */
[----:B0-----:R-:W-:-:S05]  /*ff40*/  VIADD R2, R0, 0xffffff80 ;  /* 0xffffff8000027836 */ /* 0x001fca0000000000 */
[----:B------:R-:W-:-:S13]  /*ff50*/  ISETP.GT.AND P0, PT, R2, 0x7f, PT ;  /* 0x0000007f0200780c */ /* 0x000fda0003f04270 */
[----:B------:R-:W-:Y:S05]  /*ff60*/  @P0 BRA `(.L_x_991) ;  /* 0x0000004000780947 */ /* 0x000fea0003800000 */
[----:B------:R-:W0:Y:S01]  /*ff70*/  S2R R3, SR_CTAID.X ;  /* 0x0000000000037919 */ /* 0x000e220000002500 */
[----:B------:R-:W1:Y:S01]  /*ff80*/  LDC R6, c[0x0][0xbe8] ;  /* 0x0002fa00ff067b82 */ /* 0x000e620000000800 */
[----:B------:R-:W-:Y:S01]  /*ff90*/  ULDC UR4, c[0x0][0xa88] ;  /* 0x0002a20000047ab9 */ /* 0x000fe20000000800 */
[----:B0-----:R-:W-:Y:S02]  /*ffa0*/  IMAD R0, R3, 0x80, R0 ;  /* 0x0000008003007824 */ /* 0x001fe400078e0200 */
[----:B-1----:R-:W-:-:S03]  /*ffb0*/  IMAD R3, R6, UR4, RZ ;  /* 0x0000000406037c24 */ /* 0x002fc6000f8e02ff */
[----:B------:R-:W-:-:S04]  /*ffc0*/  IADD3 R0, R0, -0x80, RZ ;  /* 0xffffff8000007810 */ /* 0x000fc80007ffe0ff */
[----:B------:R-:W-:-:S13]  /*ffd0*/  ISETP.GE.AND P0, PT, R0, R3, PT ;  /* 0x000000030000720c */ /* 0x000fda0003f06270 */
[----:B------:R-:W-:Y:S05]  /*ffe0*/  @P0 BRA `(.L_x_991) ;  /* 0x0000004000580947 */ /* 0x000fea0003800000 */
[----:B------:R-:W2:Y:S01]  /*fff0*/  LDL R4, [R1] ;  /* 0x0000000001047983 */ /* 0x000ea20000100800 */
[----:B------:R-:W-:Y:S01]  /*10000*/  ISETP.NE.AND P0, PT, R6, 0x1, PT ;  /* 0x000000010600780c */ /* 0x000fe20003f05270 */
[----:B------:R-:W-:Y:S01]  /*10010*/  S2UR UR7, SR_CTAID.Z ;  /* 0x00000000000779c3 */ /* 0x000fe20000002700 */
[----:B------:R-:W-:Y:S01]  /*10020*/  ULDC.64 UR8, c[0x0][0xbd0] ;  /* 0x0002f40000087ab9 */ /* 0x000fe20000000a00 */
[----:B------:R-:W-:-:S06]  /*10030*/  IMAD.MOV.U32 R5, RZ, RZ, R0 ;  /* 0x000000ffff057224 */ /* 0x000fcc00078e0000 */
[----:B------:R-:W0:Y:S08]  /*10040*/  LDC.64 R10, c[0x0][0xbd8] ;  /* 0x0002f600ff0a7b82 */ /* 0x000e300000000a00 */
[----:B------:R-:W1:Y:S08]  /*10050*/  @P0 LDC R7, c[0x0][0xbec] ;  /* 0x0002fb00ff070b82 */ /* 0x000e700000000800 */
[----:B------:R-:W3:Y:S08]  /*10060*/  @P0 LDC R9, c[0x0][0xbf0] ;  /* 0x0002fc00ff090b82 */ /* 0x000ef00000000800 */
[----:B------:R-:W4:Y:S08]  /*10070*/  S2UR UR10, SR_CTAID.Y ;  /* 0x00000000000a79c3 */ /* 0x000f300000002600 */
[----:B------:R-:W4:Y:S01]  /*10080*/  LDC R8, c[0x0][0xc50] ;  /* 0x00031400ff087b82 */ /* 0x000f220000000800 */
[----:B--2---:R-:W-:Y:S01]  /*10090*/  R2UR UR11, R4 ;  /* 0x00000000040b72ca */ /* 0x004fe200000e0000 */
[----:B-1----:R-:W-:-:S05]  /*100a0*/  @P0 IMAD.HI.U32 R4, R0, R7, RZ ;  /* 0x0000000700040227 */ /* 0x002fca00078e00ff */
[----:B---3--:R-:W-:-:S07]  /*100b0*/  @P0 SHF.R.U32.HI R5, RZ, R9, R4 ;  /* 0x00000009ff050219 */ /* 0x008fce0000011604 */
[----:B------:R-:W-:Y:S02]  /*100c0*/  USHF.R.S32.HI UR6, URZ, 0x1f, UR11 ;  /* 0x0000001f3f067899 */ /* 0x000fe4000801140b */
[----:B------:R-:W-:Y:S01]  /*100d0*/  IMAD R7, RZ, RZ, -UR11 ;  /* 0x8000000bff077e24 */ /* 0x000fe2000f8e02ff */
[----:B------:R-:W-:Y:S02]  /*100e0*/  UIMAD.WIDE.U32 UR4, UR11, UR8, URZ ;  /* 0x000000080b0472a5 */ /* 0x000fe4000f8e003f */
[----:B------:R-:W-:Y:S01]  /*100f0*/  UIMAD UR6, UR6, UR8, URZ ;  /* 0x00000008060672a4 */ /* 0x000fe2000f8e023f */
[----:B----4-:R-:W-:Y:S01]  /*10100*/  IMAD R9, R8, R7, UR10 ;  /* 0x0000000a08097e24 */ /* 0x010fe2000f8e0207 */
[----:B------:R-:W-:Y:S01]  /*10110*/  USHF.R.S32.HI UR8, URZ, 0x1f, UR7 ;  /* 0x0000001f3f087899 */ /* 0x000fe20008011407 */
[----:B------:R-:W-:Y:S01]  /*10120*/  IADD3 R7, -R5, RZ, RZ ;  /* 0x000000ff05077210 */ /* 0x000fe20007ffe1ff */
[----:B------:R-:W-:Y:S01]  /*10130*/  UIMAD UR6, UR11, UR9, UR6 ;  /* 0x000000090b0672a4 */ /* 0x000fe2000f8e0206 */
[----:B------:R-:W-:Y:S01]  /*10140*/  MOV R3, UR5 ;  /* 0x0000000500037c02 */ /* 0x000fe20008000f00 */
[----:B------:R-:W-:Y:S01]  /*10150*/  IMAD.U32 R2, RZ, RZ, UR4 ;  /* 0x00000004ff027e24 */ /* 0x000fe2000f8e00ff */
[----:B------:R-:W-:Y:S01]  /*10160*/  SHF.R.S32.HI R4, RZ, 0x1f, R9 ;  /* 0x0000001fff047819 */ /* 0x000fe20000011409 */
[----:B------:R-:W-:Y:S01]  /*10170*/  UIADD3 UR6, UR5, UR6, URZ ;  /* 0x0000000605067290 */ /* 0x000fe2000fffe03f */
[----:B0-----:R-:W-:-:S02]  /*10180*/  IMAD R12, R10, UR8, RZ ;  /* 0x000000080a0c7c24 */ /* 0x001fc4000f8e02ff */
[----:B------:R-:W-:Y:S01]  /*10190*/  ULDC.64 UR4, c[0x0][0xbe0] ;  /* 0x0002f80000047ab9 */ /* 0x000fe20000000a00 */
[----:B------:R-:W-:Y:S02]  /*101a0*/  IMAD R7, R6, R7, R0 ;  /* 0x0000000706077224 */ /* 0x000fe400078e0200 */
[----:B------:R-:W-:Y:S02]  /*101b0*/  IMAD.U32 R3, RZ, RZ, UR6 ;  /* 0x00000006ff037e24 */ /* 0x000fe4000f8e00ff */
[----:B------:R-:W-:Y:S01]  /*101c0*/  IMAD R11, R11, UR7, R12 ;  /* 0x000000070b0b7c24 */ /* 0x000fe2000f8e020c */
[----:B------:R-:W-:Y:S01]  /*101d0*/  SHF.R.S32.HI R0, RZ, 0x1f, R7 ;  /* 0x0000001fff007819 */ /* 0x000fe20000011407 */
[----:B------:R-:W-:-:S04]  /*101e0*/  IMAD.WIDE.U32 R2, R10, UR7, R2 ;  /* 0x000000070a027c25 */ /* 0x000fc8000f8e0002 */
[----:B------:R-:W-:Y:S02]  /*101f0*/  IMAD.IADD R3, R11, 0x1, R3 ;  /* 0x000000010b037824 */ /* 0x000fe400078e0203 */
[----:B------:R-:W-:Y:S02]  /*10200*/  IMAD R4, R4, UR4, RZ ;  /* 0x0000000404047c24 */ /* 0x000fe4000f8e02ff */
[----:B------:R-:W-:-:S04]  /*10210*/  IMAD.WIDE.U32 R2, R9, UR4, R2 ;  /* 0x0000000409027c25 */ /* 0x000fc8000f8e0002 */
[----:B------:R-:W-:Y:S01]  /*10220*/  IMAD R4, R9, UR5, R4 ;  /* 0x0000000509047c24 */ /* 0x000fe2000f8e0204 */
[----:B------:R-:W-:Y:S01]  /*10230*/  SHF.R.S32.HI R9, RZ, 0x1f, R5 ;  /* 0x0000001fff097819 */ /* 0x000fe20000011405 */
[----:B------:R-:W-:Y:S01]  /*10240*/  ULDC.64 UR4, c[0x0][0xbc8] ;  /* 0x0002f20000047ab9 */ /* 0x000fe20000000a00 */
[----:B------:R-:W-:Y:S01]  /*10250*/  IADD3 R2, P0, R5, R2, RZ ;  /* 0x0000000205027210 */ /* 0x000fe20007f1e0ff */
[----:B------:R-:W-:-:S03]  /*10260*/  IMAD R0, R0, UR4, RZ ;  /* 0x0000000400007c24 */ /* 0x000fc6000f8e02ff */
[----:B------:R-:W-:Y:S01]  /*10270*/  IADD3.X R3, R9, R3, R4, P0, !PT ;  /* 0x0000000309037210 */ /* 0x000fe200007fe404 */
[C---:B------:R-:W-:Y:S02]  /*10280*/  IMAD R5, R7.reuse, UR5, R0 ;  /* 0x0000000507057c24 */ /* 0x040fe4000f8e0200 */
[----:B------:R-:W-:Y:S01]  /*10290*/  IMAD.WIDE.U32 R2, R7, UR4, R2 ;  /* 0x0000000407027c25 */ /* 0x000fe2000f8e0002 */
[----:B------:R-:W-:-:S03]  /*102a0*/  ULDC.64 UR4, c[0x0][0xba8] ;  /* 0x0002ea0000047ab9 */ /* 0x000fc60000000a00 */
[----:B------:R-:W-:Y:S01]  /*102b0*/  IMAD.IADD R3, R3, 0x1, R5 ;  /* 0x0000000103037824 */ /* 0x000fe200078e0205 */
[----:B------:R-:W-:-:S04]  /*102c0*/  LEA R4, P0, R2, UR4, 0x2 ;  /* 0x0000000402047c11 */ /* 0x000fc8000f8010ff */
[----:B------:R-:W-:Y:S02]  /*102d0*/  LEA.HI.X R5, R2, UR5, R3, 0x2, P0 ;  /* 0x0000000502057c11 */ /* 0x000fe400080f1403 */
[----:B------:R-:W-:-:S05]  /*102e0*/  MOV R3, 0xff800000 ;  /* 0xff80000000037802 */ /* 0x000fca0000000f00 */
[----:B------:R0:W-:Y:S01]  /*102f0*/  STG.E desc[UR60][R4.64], R3 ;  /* 0x0000000304007986 */ /* 0x0001e2000c10193c */
[----:B------:R-:W-:Y:S05]  /*10300*/  BRA `(.L_x_991) ;  /* 0x0000003c00907947 */ /* 0x000fea0003800000 */
.L_x_989:
        /* <DEDUP_REMOVED lines=18> */
.L_x_1081:
[----:B------:R-:W-:Y:S01]  /*10430*/  ULDC UR7, c[0x0][0xc50] ;  /* 0x0003140000077ab9 */ /* 0x000fe20000000800 */
[----:B------:R-:W-:Y:S01]  /*10440*/  UMOV UR39, UR6 ;  /* 0x0000000600277c82 */ /* 0x000fe20008000000 */
[----:B------:R-:W-:-:S11]  /*10450*/  UISETP.NE.AND UP0, UPT, UR7, 0x1, UPT ;  /* 0x000000010700788c */ /* 0x000fd6000bf05270 */
[----:B------:R-:W-:Y:S01]  /*10460*/  @UP0 ULDC UR4, c[0x0][0xc54] ;  /* 0x0003150000040ab9 */ /* 0x000fe20000000800 */
[----:B------:R-:W-:Y:S01]  /*10470*/  @UP0 ULDC UR8, c[0x0][0xc58] ;  /* 0x0003160000080ab9 */ /* 0x000fe20000000800 */
[----:B------:R-:W-:-:S04]  /*10480*/  UIMAD.WIDE.U32 UR4, UR6, UR4, URZ ;  /* 0x00000004060472a5 */ /* 0x000fc8000f8e003f */
[----:B------:R-:W-:-:S12]  /*10490*/  @UP0 USHF.R.U32.HI UR39, URZ, UR8, UR5 ;  /* 0x000000083f270299 */ /* 0x000fd80008011605 */
.L_x_1082:
[----:B------:R-:W-:Y:S01]  /*104a0*/  ISETP.GE.AND P0, PT, R23, RZ, PT ;  /* 0x000000ff1700720c */ /* 0x000fe20003f06270 */
[----:B------:R-:W-:Y:S01]  /*104b0*/  UIADD3 UR44, -UR39, URZ, URZ ;  /* 0x0000003f272c7290 */ /* 0x000fe2000fffe13f */
[----:B------:R-:W-:Y:S01]  /*104c0*/  IMAD.MOV.U32 R0, RZ, RZ, 0x1 ;  /* 0x00000001ff007424 */ /* 0x000fe200078e00ff */
[----:B------:R-:W-:Y:S01]  /*104d0*/  MOV R6, 0x1 ;  /* 0x0000000100067802 */ /* 0x000fe20000000f00 */
[----:B------:R-:W-:Y:S01]  /*104e0*/  IMAD.MOV.U32 R2, RZ, RZ, RZ ;  /* 0x000000ffff027224 */ /* 0x000fe200078e00ff */
[----:B------:R-:W-:-:S08]  /*104f0*/  UIMAD UR44, UR7, UR44, UR6 ;  /* 0x0000002c072c72a4 */ /* 0x000fd0000f8e0206 */
[----:B------:R-:W-:Y:S05]  /*10500*/  @!P0 BRA `(.L_x_1083) ;  /* 0x0000003800488947 */ /* 0x000fea0003800000 */
[----:B------:R-:W0:Y:S01]  /*10510*/  LDC.64 R2, c[0x0][0xa28] ;  /* 0x00028a00ff027b82 */ /* 0x000e220000000a00 */
[----:B------:R-:W-:Y:S01]  /*10520*/  IMAD.MOV.U32 R22, RZ, RZ, RZ ;  /* 0x000000ffff167224 */ /* 0x000fe200078e00ff */
[----:B------:R-:W-:Y:S01]  /*10530*/  ULDC.64 UR4, c[0x0][0x418] ;  /* 0x0001060000047ab9 */ /* 0x000fe20000000a00 */
[----:B------:R-:W-:Y:S01]  /*10540*/  ULDC UR6, c[0x0][0x448] ;  /* 0x0001120000067ab9 */ /* 0x000fe20000000800 */
[----:B------:R-:W-:Y:S01]  /*10550*/  ULDC UR10, c[0x0][0x2f0] ;  /* 0x0000bc00000a7ab9 */ /* 0x000fe20000000800 */
[----:B------:R-:W-:Y:S01]  /*10560*/  ULDC UR11, c[0x0][0x288] ;  /* 0x0000a200000b7ab9 */ /* 0x000fe20000000800 */
[----:B0-----:R-:W-:-:S04]  /*10570*/  ISETP.NE.U32.AND P0, PT, R2, RZ, PT ;  /* 0x000000ff0200720c */ /* 0x001fc80003f05070 */
[----:B------:R-:W-:-:S13]  /*10580*/  ISETP.NE.AND.EX P0, PT, R3, RZ, PT, P0 ;  /* 0x000000ff0300720c */ /* 0x000fda0003f05300 */
[----:B------:R-:W0:Y:S02]  /*10590*/  @P0 LDC.64 R2, c[0x0][0xa28] ;  /* 0x00028a00ff020b82 */ /* 0x000e240000000a00 */
[----:B0-----:R-:W-:-:S05]  /*105a0*/  @P0 IMAD.WIDE R2, R23, 0x4, R2 ;  /* 0x0000000417020825 */ /* 0x001fca00078e0202 */
[----:B------:R0:W5:Y:S01]  /*105b0*/  @P0 LDG.E R22, desc[UR60][R2.64] ;  /* 0x0000003c02160981 */ /* 0x000162000c1e1900 */
[----:B------:R-:W1:Y:S01]  /*105c0*/  S2UR UR40, SR_CTAID.X ;  /* 0x00000000002879c3 */ /* 0x000e620000002500 */
[----:B------:R-:W-:Y:S02]  /*105d0*/  UISETP.NE.U32.AND UP0, UPT, UR4, URZ, UPT ;  /* 0x0000003f0400728c */ /* 0x000fe4000bf05070 */
[----:B------:R-:W-:Y:S02]  /*105e0*/  UISETP.NE.AND UP1, UPT, UR6, 0x1, UPT ;  /* 0x000000010600788c */ /* 0x000fe4000bf25270 */
[----:B------:R-:W-:Y:S01]  /*105f0*/  UISETP.NE.AND.EX UP0, UPT, UR5, URZ, UPT, UP0 ;  /* 0x0000003f0500728c */ /* 0x000fe2000bf05300 */
[----:B------:R-:W-:Y:S02]  /*10600*/  ULDC UR6, c[0x0][0x424] ;  /* 0x0001090000067ab9 */ /* 0x000fe40000000800 */
[----:B------:R-:W-:Y:S01]  /*10610*/  ULDC.64 UR4, c[0x0][0x9e0] ;  /* 0x0002780000047ab9 */ /* 0x000fe20000000a00 */
[----:B------:R-:W-:-:S02]  /*10620*/  USEL UR9, UR6, 0x1, UP0 ;  /* 0x0000000106097887 */ /* 0x000fc40008000000 */
[----:B------:R-:W-:Y:S02]  /*10630*/  UISETP.GE.AND UP0, UPT, UR5, 0x1, UPT ;  /* 0x000000010500788c */ /* 0x000fe4000bf06270 */
[----:B------:R-:W-:Y:S01]  /*10640*/  UIMAD UR47, UR9, UR10, URZ ;  /* 0x0000000a092f72a4 */ /* 0x000fe2000f8e023f */
[----:B------:R-:W-:Y:S01]  /*10650*/  @UP1 ULDC UR7, c[0x0][0x44c] ;  /* 0x0001130000071ab9 */ /* 0x000fe20000000800 */
[----:B------:R-:W-:Y:S02]  /*10660*/  UIMAD UR9, UR9, UR10, 0x3f ;  /* 0x0000003f090974a4 */ /* 0x000fe4000f8e020a */
[----:B------:R-:W-:Y:S01]  /*10670*/  PLOP3.LUT P1, PT, PT, PT, UP0, 0x80, 0x0 ;  /* 0x000000000000781c */ /* 0x000fe20003f2f008 */
[----:B------:R-:W-:Y:S01]  /*10680*/  @UP1 ULDC UR12, c[0x0][0x450] ;  /* 0x00011400000c1ab9 */ /* 0x000fe20000000800 */
[----:B------:R-:W-:Y:S02]  /*10690*/  UP2UR UR48, UPR, URZ, 0x2 ;  /* 0x000000023f307883 */ /* 0x000fe40008000000 */
[----:B-1----:R-:W-:-:S04]  /*106a0*/  USHF.L.U32 UR40, UR40, 0x7, URZ ;  /* 0x0000000728287899 */ /* 0x002fc8000800063f */
[----:B------:R-:W-:-:S04]  /*106b0*/  UIADD3 UR8, UR40, 0x7f, URZ ;  /* 0x0000007f28087890 */ /* 0x000fc8000fffe03f */
[----:B------:R-:W-:Y:S02]  /*106c0*/  UIMAD.WIDE.U32 UR6, UR8, UR7, URZ ;  /* 0x00000007080672a5 */ /* 0x000fe4000f8e003f */
[----:B------:R-:W-:Y:S02]  /*106d0*/  UIADD3 UR6, UR47, 0x1, -UR11 ;  /* 0x000000012f067890 */ /* 0x000fe4000fffe80b */
[----:B------:R-:W-:Y:S02]  /*106e0*/  @UP1 USHF.R.U32.HI UR8, URZ, UR12, UR7 ;  /* 0x0000000c3f081299 */ /* 0x000fe40008011607 */
[----:B------:R-:W-:Y:S02]  /*106f0*/  USHF.R.S32.HI UR7, URZ, 0x1f, UR9 ;  /* 0x0000001f3f077899 */ /* 0x000fe40008011409 */
[----:B------:R-:W-:Y:S02]  /*10700*/  UIADD3 UR6, UR6, UR8, URZ ;  /* 0x0000000806067290 */ /* 0x000fe4000fffe03f */
[----:B------:R-:W-:-:S02]  /*10710*/  ULEA.HI UR7, UR7, UR9, URZ, 0x6 ;  /* 0x0000000907077291 */ /* 0x000fc4000f8f303f */
[----:B------:R-:W-:Y:S02]  /*10720*/  UIADD3 UR4, UR6, UR4, URZ ;  /* 0x0000000406047290 */ /* 0x000fe4000fffe03f */
[----:B------:R-:W-:Y:S01]  /*10730*/  USHF.R.S32.HI UR41, URZ, 0x6, UR7 ;  /* 0x000000063f297899 */ /* 0x000fe20008011407 */
[----:B0-----:R-:W-:Y:S11]  /*10740*/  @!P1 BRA `(.L_x_1084) ;  /* 0x0000000000449947 */ /* 0x001ff60003800000 */
        /* <DEDUP_REMOVED lines=10> */
.L_x_1085:
[----:B------:R-:W-:-:S11]  /*107f0*/  UISETP.NE.AND UP0, UPT, UR5, 0x1, UPT ;  /* 0x000000010500788c */ /* 0x000fd6000bf05270 */
[----:B------:R-:W-:Y:S02]  /*10800*/  @UP0 ULDC.64 UR12, c[0x0][0x9e8] ;  /* 0x00027a00000c0ab9 */ /* 0x000fe40000000a00 */
[----:B------:R-:W-:-:S04]  /*10810*/  UIMAD.WIDE.U32 UR6, UR8, UR12, URZ ;  /* 0x0000000c080672a5 */ /* 0x000fc8000f8e003f */
[----:B------:R-:W-:-:S12]  /*10820*/  @UP0 USHF.R.U32.HI UR8, URZ, UR13, UR7 ;  /* 0x0000000d3f080299 */ /* 0x000fd80008011607 */
.L_x_1086:
[----:B------:R-:W-:-:S04]  /*10830*/  UIMAD UR8, UR8, UR5, UR5 ;  /* 0x00000005080872a4 */ /* 0x000fc8000f8e0205 */
[----:B------:R-:W-:-:S04]  /*10840*/  UISETP.LT.AND UP0, UPT, UR4, UR8, UPT ;  /* 0x000000080400728c */ /* 0x000fc8000bf01270 */
[----:B------:R-:W-:-:S12]  /*10850*/  USEL UR4, UR4, UR8, UP0 ;  /* 0x0000000804047287 */ /* 0x000fd80008000000 */
.L_x_1084:
[----:B------:R-:W-:Y:S02]  /*10860*/  UISETP.NE.AND UP0, UPT, UR48, URZ, UPT ;  /* 0x0000003f3000728c */ /* 0x000fe4000bf05270 */
[----:B------:R-:W-:-:S04]  /*10870*/  UIADD3 UR4, UR4, 0x3f, URZ ;  /* 0x0000003f04047890 */ /* 0x000fc8000fffe03f */
[----:B------:R-:W-:-:S04]  /*10880*/  USHF.R.S32.HI UR8, URZ, 0x1f, UR4 ;  /* 0x0000001f3f087899 */ /* 0x000fc80008011404 */
[----:B------:R-:W-:Y:S01]  /*10890*/  ULEA.HI UR8, UR8, UR4, URZ, 0x6 ;  /* 0x0000000408087291 */ /* 0x000fe2000f8f303f */
[----:B------:R-:W-:Y:S01]  /*108a0*/  @UP0 ULDC UR6, c[0x0][0x44c] ;  /* 0x0001130000060ab9 */ /* 0x000fe20000000800 */
[----:B------:R-:W-:Y:S01]  /*108b0*/  @UP0 ULDC UR9, c[0x0][0x450] ;  /* 0x0001140000090ab9 */ /* 0x000fe20000000800 */
[----:B------:R-:W-:Y:S02]  /*108c0*/  UIMAD.WIDE.U32 UR6, UR40, UR6, URZ ;  /* 0x00000006280672a5 */ /* 0x000fe4000f8e003f */
[----:B------:R-:W-:Y:S01]  /*108d0*/  UMOV UR4, UR40 ;  /* 0x0000002800047c82 */ /* 0x000fe20008000000 */
[----:B------:R-:W-:Y:S02]  /*108e0*/  USHF.R.S32.HI UR42, URZ, 0x6, UR8 ;  /* 0x000000063f2a7899 */ /* 0x000fe40008011408 */
[----:B------:R-:W-:Y:S02]  /*108f0*/  @UP0 USHF.R.U32.HI UR4, URZ, UR9, UR7 ;  /* 0x000000093f040299 */ /* 0x000fe40008011607 */
[----:B------:R-:W-:-:S02]  /*10900*/  UISETP.LT.AND UP0, UPT, UR41, UR42, UPT ;  /* 0x0000002a2900728c */ /* 0x000fc4000bf01270 */
[----:B------:R-:W-:Y:S01]  /*10910*/  UIADD3 UR4, UR4, -UR11, UR47 ;  /* 0x8000000b04047290 */ /* 0x000fe2000fffe02f */
[----:B------:R-:W-:Y:S01]  /*10920*/  ULDC UR8, c[0x0][0x9dc] ;  /* 0x0002770000087ab9 */ /* 0x000fe20000000800 */
[----:B------:R-:W-:Y:S02]  /*10930*/  USEL UR12, UR41, UR42, UP0 ;  /* 0x0000002a290c7287 */ /* 0x000fe40008000000 */
[----:B------:R-:W-:Y:S01]  /*10940*/  UIADD3 UR8, UR4, -UR8, URZ ;  /* 0x8000000804087290 */ /* 0x000fe2000fffe03f */
[----:B------:R-:W-:Y:S11]  /*10950*/  @!P1 BRA `(.L_x_1087) ;  /* 0x0000000000449947 */ /* 0x000ff60003800000 */
        /* <DEDUP_REMOVED lines=10> */
.L_x_1088:
[----:B------:R-:W-:-:S11]  /*10a00*/  UISETP.NE.AND UP0, UPT, UR5, 0x1, UPT ;  /* 0x000000010500788c */ /* 0x000fd6000bf05270 */
[----:B------:R-:W-:Y:S02]  /*10a10*/  @UP0 ULDC.64 UR10, c[0x0][0x9e8] ;  /* 0x00027a00000a0ab9 */ /* 0x000fe40000000a00 */
[----:B------:R-:W-:-:S04]  /*10a20*/  UIMAD.WIDE.U32 UR6, UR4, UR10, URZ ;  /* 0x0000000a040672a5 */ /* 0x000fc8000f8e003f */
[----:B------:R-:W-:-:S12]  /*10a30*/  @UP0 USHF.R.U32.HI UR4, URZ, UR11, UR7 ;  /* 0x0000000b3f040299 */ /* 0x000fd80008011607 */
.L_x_1089:
[----:B------:R-:W-:-:S04]  /*10a40*/  UIMAD UR4, UR4, UR5, URZ ;  /* 0x00000005040472a4 */ /* 0x000fc8000f8e023f */
[----:B------:R-:W-:-:S04]  /*10a50*/  UISETP.LT.AND UP0, UPT, UR8, UR4, UPT ;  /* 0x000000040800728c */ /* 0x000fc8000bf01270 */
[----:B------:R-:W-:-:S12]  /*10a60*/  USEL UR8, UR8, UR4, !UP0 ;  /* 0x0000000408087287 */ /* 0x000fd8000c000000 */
.L_x_1087:
[----:B------:R-:W-:Y:S02]  /*10a70*/  USHF.R.S32.HI UR4, URZ, 0x1f, UR8 ;  /* 0x0000001f3f047899 */ /* 0x000fe40008011408 */
[----:B------:R-:W-:Y:S02]  /*10a80*/  USHF.R.U32.HI UR9, URZ, 0x10, UR44 ;  /* 0x000000103f097899 */ /* 0x000fe4000801162c */
[----:B------:R-:W-:Y:S02]  /*10a90*/  ULEA.HI UR4, UR4, UR8, URZ, 0x6 ;  /* 0x0000000804047291 */ /* 0x000fe4000f8f303f */
[----:B------:R-:W-:Y:S02]  /*10aa0*/  ULOP3.LUT UR44, UR44, 0xffff, URZ, 0xc0, !UPT ;  /* 0x0000ffff2c2c7892 */ /* 0x000fe4000f8ec03f */
[----:B------:R-:W-:Y:S01]  /*10ab0*/  USHF.R.S32.HI UR4, URZ, 0x6, UR4 ;  /* 0x000000063f047899 */ /* 0x000fe20008011404 */
[----:B------:R-:W-:-:S03]  /*10ac0*/  UMOV UR38, URZ ;  /* 0x0000003f00267c82 */ /* 0x000fc60008000000 */
[----:B------:R-:W-:-:S04]  /*10ad0*/  UISETP.LT.AND UP0, UPT, URZ, UR4, UPT ;  /* 0x000000043f00728c */ /* 0x000fc8000bf01270 */
[----:B------:R-:W-:Y:S02]  /*10ae0*/  USEL UR43, URZ, UR4, !UP0 ;  /* 0x000000043f2b7287 */ /* 0x000fe4000c000000 */
[----:B------:R-:W-:Y:S02]  /*10af0*/  UISETP.NE.AND UP0, UPT, UR9, URZ, UPT ;  /* 0x0000003f0900728c */ /* 0x000fe4000bf05270 */
[----:B------:R-:W-:-:S06]  /*10b00*/  UISETP.GT.AND UP1, UPT, UR12, UR43, UPT ;  /* 0x0000002b0c00728c */ /* 0x000fcc000bf24270 */
[----:B------:R-:W-:-:S03]  /*10b10*/  PLOP3.LUT P0, PT, PT, PT, UP1, 0x80, 0x0 ;  /* 0x000000000000781c */ /* 0x000fc60003f0f018 */
[----:B------:R-:W-:-:S10]  /*10b20*/  @!UP0 ULDC UR9, c[0x0][0x9f0] ;  /* 0x00027c0000098ab9 */ /* 0x000fd40000000800 */
[----:B------:R-:W-:Y:S05]  /*10b30*/  @!P0 BRA `(.L_x_1090) ;  /* 0x00000000007c8947 */ /* 0x000fea0003800000 */
[----:B------:R-:W-:Y:S01]  /*10b40*/  IABS R0, UR9 ;  /* 0x0000000900007c13 */ /* 0x000fe20008000000 */
[----:B------:R-:W-:Y:S02]  /*10b50*/  UIADD3 UR4, UR9, -0x1, UR12 ;  /* 0xffffffff09047890 */ /* 0x000fe4000fffe00c */
[----:B------:R-:W-:Y:S02]  /*10b60*/  IABS R4, UR9 ;  /* 0x0000000900047c13 */ /* 0x000fe40008000000 */
[----:B------:R-:W-:Y:S01]  /*10b70*/  R2UR UR10, R0 ;  /* 0x00000000000a72ca */ /* 0x000fe200000e0000 */
[----:B------:R-:W-:-:S03]  /*10b80*/  UIADD3 UR6, -UR43, UR4, URZ ;  /* 0x000000042b067290 */ /* 0x000fc6000fffe13f */
[----:B------:R-:W-:-:S03]  /*10b90*/  UMOV UR4, URZ ;  /* 0x0000003f00047c82 */ /* 0x000fc60008000000 */
[----:B------:R-:W-:Y:S01]  /*10ba0*/  IABS R3, UR6 ;  /* 0x0000000600037c13 */ /* 0x000fe20008000000 */
[----:B------:R-:W-:-:S03]  /*10bb0*/  ULOP3.LUT UR6, UR6, UR9, URZ, 0x3c, !UPT ;  /* 0x0000000906067292 */ /* 0x000fc6000f8e3c3f */
[----:B------:R-:W-:Y:S02]  /*10bc0*/  R2UR UR8, R3 ;  /* 0x00000000030872ca */ /* 0x000fe400000e0000 */
[----:B------:R-:W0:Y:S08]  /*10bd0*/  I2F.RP R0, UR10 ;  /* 0x0000000a00007d06 */ /* 0x000e300008209400 */
[----:B0-----:R-:W0:Y:S02]  /*10be0*/  MUFU.RCP R0, R0 ;  /* 0x0000000000007308 */ /* 0x001e240000001000 */
        /* <DEDUP_REMOVED lines=20> */
.L_x_1090:
[----:B------:R-:W-:Y:S02]  /*10d30*/  UIMAD UR49, UR44, UR38, UR43 ;  /* 0x000000262c3172a4 */ /* 0x000fe4000f8e022b */
[----:B------:R-:W-:Y:S01]  /*10d40*/  IMAD.U32 R0, RZ, RZ, UR38 ;  /* 0x00000026ff007e24 */ /* 0x000fe2000f8e00ff */
[----:B------:R-:W-:Y:S01]  /*10d50*/  MOV R2, RZ ;  /* 0x000000ff00027202 */ /* 0x000fe20000000f00 */
[----:B------:R-:W-:Y:S02]  /*10d60*/  IMAD.MOV.U32 R6, RZ, RZ, 0x1 ;  /* 0x00000001ff067424 */ /* 0x000fe400078e00ff */
[----:B------:R-:W-:-:S05]  /*10d70*/  IMAD.U32 R19, RZ, RZ, UR49 ;  /* 0x00000031ff137e24 */ /* 0x000fca000f8e00ff */
[----:B------:R-:W-:Y:S01]  /*10d80*/  VIADDMNMX R19, R19, R0, UR12, PT ;  /* 0x0000000c13137e46 */ /* 0x000fe2000b800100 */
[----:B------:R-:W-:-:S03]  /*10d90*/  IMAD.MOV.U32 R0, RZ, RZ, 0x1 ;  /* 0x00000001ff007424 */ /* 0x000fc600078e00ff */
[----:B------:R-:W-:-:S13]  /*10da0*/  ISETP.GT.AND P0, PT, R19, UR49, PT ;  /* 0x0000003113007c0c */ /* 0x000fda000bf04270 */
        /* <DEDUP_REMOVED lines=11> */
[----:B------:R-:W-:Y:S01]  /*10e60*/  MOV R4, UR4 ;  /* 0x0000000400047c02 */ /* 0x000fe20008000f00 */
[----:B------:R-:W-:Y:S01]  /*10e70*/  IMAD.U32 R5, RZ, RZ, UR5 ;  /* 0x00000005ff057e24 */ /* 0x000fe2000f8e00ff */
[----:B------:R-:W-:Y:S01]  /*10e80*/  ULDC.64 UR4, c[0x4][0xc0] ;  /* 0x0100300000047ab9 */ /* 0x000fe20000000a00 */
[----:B------:R-:W0:Y:S01]  /*10e90*/  LDC.64 R2, c[0x4][R2] ;  /* 0x0100000002027b82 */ /* 0x000e220000000a00 */
[----:B------:R-:W-:Y:S01]  /*10ea0*/  IMAD.U32 R6, RZ, RZ, UR6 ;  /* 0x00000006ff067e24 */ /* 0x000fe2000f8e00ff */
[----:B------:R-:W-:Y:S01]  /*10eb0*/  MOV R7, UR7 ;  /* 0x0000000700077c02 */ /* 0x000fe20008000f00 */
[----:B------:R-:W-:Y:S01]  /*10ec0*/  IMAD.U32 R10, RZ, RZ, UR4 ;  /* 0x00000004ff0a7e24 */ /* 0x000fe2000f8e00ff */
[----:B------:R-:W-:Y:S01]  /*10ed0*/  MOV R8, 0x70 ;  /* 0x0000007000087802 */ /* 0x000fe20000000f00 */
[----:B------:R-:W-:-:S02]  /*10ee0*/  IMAD.U32 R11, RZ, RZ, UR5 ;  /* 0x00000005ff0b7e24 */ /* 0x000fc4000f8e00ff */
[----:B------:R-:W-:Y:S02]  /*10ef0*/  IMAD.MOV.U32 R12, RZ, RZ, 0x1 ;  /* 0x00000001ff0c7424 */ /* 0x000fe400078e00ff */
[----:B------:R-:W-:-:S07]  /*10f00*/  IMAD.MOV.U32 R13, RZ, RZ, RZ ;  /* 0x000000ffff0d7224 */ /* 0x000fce00078e00ff */
[----:B------:R-:W-:-:S07]  /*10f10*/  LEPC R20, `(.L_x_1091) ;  /* 0x000000001014794e */ /* 0x000fce0000000000 */
[----:B0----5:R-:W-:Y:S05]  /*10f20*/  CALL.ABS.NOINC R2 ;  /* 0x0000000002007343 */ /* 0x021fea0003c00000 */
.L_x_1091:
        /* <DEDUP_REMOVED lines=8> */
[----:B------:R0:W1:Y:S01]  /*10fb0*/  LDC.64 R2, c[0x4][R16] ;  /* 0x0100000010027b82 */ /* 0x0000620000000a00 */
[----:B------:R-:W-:Y:S01]  /*10fc0*/  IMAD.U32 R5, RZ, RZ, UR5 ;  /* 0x00000005ff057e24 */ /* 0x000fe2000f8e00ff */
[----:B------:R-:W-:Y:S01]  /*10fd0*/  ULDC.64 UR4, c[0x4][0xc8] ;  /* 0x0100320000047ab9 */ /* 0x000fe20000000a00 */
[----:B------:R-:W-:Y:S01]  /*10fe0*/  IMAD.U32 R6, RZ, RZ, UR6 ;  /* 0x00000006ff067e24 */ /* 0x000fe2000f8e00ff */
[----:B------:R-:W-:Y:S01]  /*10ff0*/  MOV R7, UR7 ;  /* 0x0000000700077c02 */ /* 0x000fe20008000f00 */
[----:B------:R-:W-:Y:S01]  /*11000*/  IMAD.U32 R10, RZ, RZ, UR4 ;  /* 0x00000004ff0a7e24 */ /* 0x000fe2000f8e00ff */
[----:B------:R-:W-:Y:S01]  /*11010*/  MOV R8, 0x70 ;  /* 0x0000007000087802 */ /* 0x000fe20000000f00 */
[----:B------:R-:W-:-:S02]  /*11020*/  IMAD.U32 R11, RZ, RZ, UR5 ;  /* 0x00000005ff0b7e24 */ /* 0x000fc4000f8e00ff */
[----:B------:R-:W-:Y:S02]  /*11030*/  IMAD.MOV.U32 R12, RZ, RZ, 0x1 ;  /* 0x00000001ff0c7424 */ /* 0x000fe400078e00ff */
[----:B0-----:R-:W-:-:S07]  /*11040*/  IMAD.MOV.U32 R13, RZ, RZ, RZ ;  /* 0x000000ffff0d7224 */ /* 0x001fce00078e00ff */
[----:B------:R-:W-:-:S07]  /*11050*/  LEPC R20, `(.L_x_1093) ;  /* 0x000000001014794e */ /* 0x000fce0000000000 */
[----:B-1---5:R-:W-:Y:S05]  /*11060*/  CALL.ABS.NOINC R2 ;  /* 0x0000000002007343 */ /* 0x022fea0003c00000 */
.L_x_1093:
[----:B------:R0:W1:Y:S01]  /*11070*/  LDC.64 R2, c[0x4][R16] ;  /* 0x0100000010027b82 */ /* 0x0000620000000a00 */
[----:B------:R-:W-:Y:S01]  /*11080*/  ULDC.64 UR4, c[0x4][0x138] ;  /* 0x01004e0000047ab9 */ /* 0x000fe20000000a00 */
[----:B------:R-:W-:Y:S01]  /*11090*/  ULDC.64 UR6, c[0x4][0x140] ;  /* 0x0100500000067ab9 */ /* 0x000fe20000000a00 */
[----:B------:R-:W-:Y:S01]  /*110a0*/  MOV R4, UR4 ;  /* 0x0000000400047c02 */ /* 0x000fe20008000f00 */
        /* <DEDUP_REMOVED lines=10> */
[----:B-1----:R-:W-:Y:S05]  /*11150*/  CALL.ABS.NOINC R2 ;  /* 0x0000000002007343 */ /* 0x002fea0003c00000 */
.L_x_1092:
[----:B------:R-:W0:Y:S01]  /*11160*/  LDC.64 R2, c[0x0][0x9f8] ;  /* 0x00027e00ff027b82 */ /* 0x000e220000000a00 */
[----:B------:R-:W-:-:S07]  /*11170*/  MOV R33, R23 ;  /* 0x0000001700217202 */ /* 0x000fce0000000f00 */
[----:B------:R-:W1:Y:S01]  /*11180*/  LDC R17, c[0x0][0x430] ;  /* 0x00010c00ff117b82 */ /* 0x000e620000000800 */
[C---:B------:R-:W-:Y:S01]  /*11190*/  IMAD.SHL.U32 R24, R26.reuse, 0x10, RZ ;  /* 0x000000101a187824 */ /* 0x040fe200078e00ff */
[----:B------:R-:W-:Y:S01]  /*111a0*/  LOP3.LUT R8, R26, 0x7f, RZ, 0xc0, !PT ;  /* 0x0000007f1a087812 */ /* 0x000fe200078ec0ff */
[----:B------:R-:W-:Y:S01]  /*111b0*/  VIADD R0, R19, 0xffffffff ;  /* 0xffffffff13007836 */ /* 0x000fe20000000000 */
[----:B------:R-:W-:Y:S01]  /*111c0*/  LOP3.LUT R16, R16, 0xffffffbf, RZ, 0xc0, !PT ;  /* 0xffffffbf10107812 */ /* 0x000fe200078ec0ff */
[----:B------:R-:W-:Y:S01]  /*111d0*/  ULDC UR4, c[0x0][0x2f4] ;  /* 0x0000bd0000047ab9 */ /* 0x000fe20000000800 */
[----:B0-----:R-:W-:-:S04]  /*111e0*/  ISETP.NE.U32.AND P0, PT, R2, RZ, PT ;  /* 0x000000ff0200720c */ /* 0x001fc80003f05070 */
[----:B------:R-:W-:-:S13]  /*111f0*/  ISETP.NE.AND.EX P0, PT, R3, RZ, PT, P0 ;  /* 0x000000ff0300720c */ /* 0x000fda0003f05300 */
[----:B------:R-:W0:Y:S02]  /*11200*/  @P0 LDC.64 R2, c[0x0][0x9f8] ;  /* 0x00027e00ff020b82 */ /* 0x000e240000000a00 */
[----:B0-----:R-:W-:-:S05]  /*11210*/  @P0 IMAD.WIDE R2, R23, 0x4, R2 ;  /* 0x0000000417020825 */ /* 0x001fca00078e0202 */
[----:B------:R0:W2:Y:S01]  /*11220*/  @P0 LDG.E R33, desc[UR60][R2.64] ;  /* 0x0000003c02210981 */ /* 0x0000a2000c1e1900 */
[----:B------:R-:W-:Y:S02]  /*11230*/  LOP3.LUT R24, R24, 0x70, RZ, 0xc0, !PT ;  /* 0x0000007018187812 */ /* 0x000fe400078ec0ff */
[----:B------:R-:W-:Y:S02]  /*11240*/  SHF.R.U32.HI R4, RZ, 0x3, R8 ;  /* 0x00000003ff047819 */ /* 0x000fe40000011608 */
[----:B-1----:R-:W-:Y:S02]  /*11250*/  ISETP.NE.AND P1, PT, R17, 0x1, PT ;  /* 0x000000011100780c */ /* 0x002fe40003f25270 */
[----:B------:R-:W-:-:S04]  /*11260*/  LOP3.LUT R37, R24, R4, RZ, 0xfc, !PT ;  /* 0x0000000418257212 */ /* 0x000fc800078efcff */
[----:B------:R-:W-:-:S04]  /*11270*/  LEA R7, R0, R37, 0x6 ;  /* 0x0000002500077211 */ /* 0x000fc800078e30ff */
[C---:B------:R-:W-:Y:S01]  /*11280*/  ISETP.GE.AND P0, PT, R7.reuse, UR47, PT ;  /* 0x0000002f07007c0c */ /* 0x040fe2000bf06270 */
[----:B-----5:R-:W-:Y:S02]  /*11290*/  IMAD.IADD R7, R7, 0x1, R22 ;  /* 0x0000000107077824 */ /* 0x020fe400078e0216 */
[----:B0-----:R-:W0:Y:S01]  /*112a0*/  @P1 LDC R2, c[0x0][0x434] ;  /* 0x00010d00ff021b82 */ /* 0x001e220000000800 */
[----:B------:R-:W-:Y:S01]  /*112b0*/  ISETP.GT.U32.OR P0, PT, R37, 0x3f, P0 ;  /* 0x0000003f2500780c */ /* 0x000fe20000704470 */
[----:B------:R-:W-:Y:S01]  /*112c0*/  IMAD.MOV.U32 R9, RZ, RZ, R7 ;  /* 0x000000ffff097224 */ /* 0x000fe200078e0007 */
[----:B------:R-:W-:-:S05]  /*112d0*/  @P1 LOP3.LUT R16, R16, 0x40, RZ, 0xfc, !PT ;  /* 0x0000004010101812 */ /* 0x000fca00078efcff */
[----:B------:R-:W1:Y:S08]  /*112e0*/  @P1 LDC R3, c[0x0][0x438] ;  /* 0x00010e00ff031b82 */ /* 0x000e700000000800 */
[----:B------:R-:W3:Y:S08]  /*112f0*/  @!P0 LDC.64 R10, c[0x0][0x428] ;  /* 0x00010a00ff0a8b82 */ /* 0x000ef00000000a00 */
[----:B------:R-:W4:Y:S01]  /*11300*/  @!P0 LDC.64 R4, c[0x0][0x418] ;  /* 0x00010600ff048b82 */ /* 0x000f220000000a00 */
[----:B0-----:R-:W-:-:S05]  /*11310*/  @P1 IMAD.HI.U32 R2, R7, R2, RZ ;  /* 0x0000000207021227 */ /* 0x001fca00078e00ff */
[----:B-1----:R-:W-:-:S04]  /*11320*/  @P1 SHF.R.U32.HI R9, RZ, R3, R2 ;  /* 0x00000003ff091219 */ /* 0x002fc80000011602 */
[----:B------:R-:W-:Y:S02]  /*11330*/  @!P0 SHF.R.S32.HI R3, RZ, 0x1f, R9 ;  /* 0x0000001fff038819 */ /* 0x000fe40000011409 */
[----:B------:R-:W-:Y:S01]  /*11340*/  LOP3.LUT R16, R16, 0xffffffef, RZ, 0xc0, !PT ;  /* 0xffffffef10107812 */ /* 0x000fe200078ec0ff */
[----:B------:R-:W-:Y:S01]  /*11350*/  UMOV UR5, 0xffffffff ;  /* 0xffffffff00057882 */ /* 0x000fe20000000000 */
[----:B--2---:R-:W-:-:S05]  /*11360*/  SHF.R.S32.HI R6, RZ, 0x1f, R33 ;  /* 0x0000001fff067819 */ /* 0x004fca0000011421 */
[----:B---3--:R-:W-:Y:S01]  /*11370*/  @!P0 IMAD R2, R6, R10, RZ ;  /* 0x0000000a06028224 */ /* 0x008fe200078e02ff */
[----:B------:R0:W-:Y:S03]  /*11380*/  STL [R1], R6 ;  /* 0x0000000601007387 */ /* 0x0001e60000100800 */
[----:B------:R-:W-:Y:S01]  /*11390*/  @!P0 IMAD R11, R33, R11, R2 ;  /* 0x0000000b210b8224 */ /* 0x000fe200078e0202 */
[----:B------:R-:W-:-:S05]  /*113a0*/  @!P0 MOV R2, R9 ;  /* 0x0000000900028202 */ /* 0x000fca0000000f00 */
[----:B------:R-:W-:-:S04]  /*113b0*/  @!P0 IMAD.WIDE.U32 R2, R33, R10, R2 ;  /* 0x0000000a21028225 */ /* 0x000fc800078e0002 */
[----:B------:R-:W-:Y:S01]  /*113c0*/  @!P0 IMAD.IADD R3, R3, 0x1, R11 ;  /* 0x0000000103038824 */ /* 0x000fe200078e020b */
[----:B----4-:R-:W-:Y:S01]  /*113d0*/  @!P0 LEA R4, P1, R2, R4, 0x2 ;  /* 0x0000000402048211 */ /* 0x010fe200078210ff */
[----:B0-----:R-:W-:-:S03]  /*113e0*/  IMAD.MOV.U32 R6, RZ, RZ, RZ ;  /* 0x000000ffff067224 */ /* 0x001fc600078e00ff */
[----:B------:R-:W-:-:S05]  /*113f0*/  @!P0 LEA.HI.X R5, R2, R5, R3, 0x2, P1 ;  /* 0x0000000502058211 */ /* 0x000fca00008f1403 */
[----:B------:R0:W5:Y:S02]  /*11400*/  @!P0 LDG.E R6, desc[UR60][R4.64] ;  /* 0x0000003c04068981 */ /* 0x000164000c1e1900 */
[----:B0-----:R-:W-:-:S04]  /*11410*/  SHF.L.U32 R4, R26, 0x3, RZ ;  /* 0x000000031a047819 */ /* 0x001fc800000006ff */
[----:B------:R-:W-:-:S04]  /*11420*/  LOP3.LUT R25, R4, 0x38, RZ, 0xc0, !PT ;  /* 0x0000003804197812 */ /* 0x000fc800078ec0ff */
[C---:B------:R-:W-:Y:S02]  /*11430*/  ISETP.GE.AND P0, PT, R25.reuse, UR4, PT ;  /* 0x0000000419007c0c */ /* 0x040fe4000bf06270 */
[C---:B------:R-:W-:Y:S02]  /*11440*/  LOP3.LUT R36, R25.reuse, 0x40, RZ, 0xfc, !PT ;  /* 0x0000004019247812 */ /* 0x040fe400078efcff */
[C---:B------:R-:W-:Y:S02]  /*11450*/  LOP3.LUT R35, R25.reuse, 0x80, RZ, 0xfc, !PT ;  /* 0x0000008019237812 */ /* 0x040fe400078efcff */
[----:B------:R-:W-:Y:S02]  /*11460*/  ISETP.GE.AND P2, PT, R36, UR4, PT ;  /* 0x0000000424007c0c */ /* 0x000fe4000bf46270 */
[----:B------:R-:W-:Y:S02]  /*11470*/  LOP3.LUT R34, R25, 0xc0, RZ, 0xfc, !PT ;  /* 0x000000c019227812 */ /* 0x000fe400078efcff */
[----:B------:R-:W-:-:S03]  /*11480*/  ISETP.GE.AND P1, PT, R35, UR4, PT ;  /* 0x0000000423007c0c */ /* 0x000fc6000bf26270 */
[----:B------:R-:W-:Y:S02]  /*11490*/  @P0 LOP3.LUT R16, R16, 0x10, RZ, 0xfc, !PT ;  /* 0x0000001010100812 */ /* 0x000fe400078efcff */
[----:B------:R-:W-:Y:S02]  /*114a0*/  ISETP.GE.AND P0, PT, R34, UR4, PT ;  /* 0x0000000422007c0c */ /* 0x000fe4000bf06270 */
[----:B------:R-:W-:-:S04]  /*114b0*/  LOP3.LUT R16, R16, 0xfffffff7, RZ, 0xc0, !PT ;  /* 0xfffffff710107812 */ /* 0x000fc800078ec0ff */
[----:B------:R-:W-:-:S04]  /*114c0*/  @P2 LOP3.LUT R16, R16, 0x8, RZ, 0xfc, !PT ;  /* 0x0000000810102812 */ /* 0x000fc800078efcff */
[----:B------:R-:W-:-:S04]  /*114d0*/  LOP3.LUT R16, R16, 0xfffffffd, RZ, 0xc0, !PT ;  /* 0xfffffffd10107812 */ /* 0x000fc800078ec0ff */
[----:B------:R-:W-:-:S04]  /*114e0*/  LOP3.LUT R16, R16, 0xfffffffb, RZ, 0xc0, !PT ;  /* 0xfffffffb10107812 */ /* 0x000fc800078ec0ff */
[----:B------:R-:W-:-:S04]  /*114f0*/  @P1 LOP3.LUT R16, R16, 0x4, RZ, 0xfc, !PT ;  /* 0x0000000410101812 */ /* 0x000fc800078efcff */
[----:B------:R-:W-:Y:S01]  /*11500*/  @P0 LOP3.LUT R16, R16, 0x2, RZ, 0xfc, !PT ;  /* 0x0000000210100812 */ /* 0x000fe200078efcff */
[----:B------:R-:W-:Y:S06]  /*11510*/  BRA.DIV UR5, `(.L_x_1094) ;  /* 0x0000002e05fc7947 */ /* 0x000fec000b800000 */
.L_x_1136:
[----:B------:R-:W2:Y:S01]  /*11520*/  LDL R2, [R1+0x4] ;  /* 0x0000040001027983 */ /* 0x000ea20000100800 */
[----:B------:R-:W-:Y:S01]  /*11530*/  ISETP.GT.U32.AND P1, PT, R37, 0x3f, PT ;  /* 0x0000003f2500780c */ /* 0x000fe20003f24070 */
[----:B------:R-:W-:Y:S01]  /*11540*/  IMAD.MOV.U32 R27, RZ, RZ, R0 ;  /* 0x000000ffff1b7224 */ /* 0x000fe200078e0000 */
[----:B------:R-:W-:Y:S02]  /*11550*/  LOP3.LUT R16, R16, 0xfffffffe, RZ, 0xc0, !PT ;  /* 0xfffffffe10107812 */ /* 0x000fe400078ec0ff */
[----:B------:R-:W-:-:S04]  /*11560*/  MOV R32, UR39 ;  /* 0x0000002700207c02 */ /* 0x000fc80008000f00 */
[----:B------:R-:W-:-:S05]  /*11570*/  SHF.R.S32.HI R32, RZ, 0x1f, R32 ;  /* 0x0000001fff207819 */ /* 0x000fca0000011420 */
[----:B------:R-:W-:-:S04]  /*11580*/  @P1 LOP3.LUT R16, R16, 0x1, RZ, 0xfc, !PT ;  /* 0x0000000110101812 */ /* 0x000fc800078efcff */
[----:B------:R-:W-:Y:S02]  /*11590*/  LOP3.LUT R16, R16, 0xffffffdf, RZ, 0xc0, !PT ;  /* 0xffffffdf10107812 */ /* 0x000fe400078ec0ff */
[----:B--2---:R-:W-:Y:S01]  /*115a0*/  R2UR UR4, R2 ;  /* 0x00000000020472ca */ /* 0x004fe200000e0000 */
[----:B------:R-:W-:-:S04]  /*115b0*/  IMAD.MOV R2, RZ, RZ, -R9 ;  /* 0x000000ffff027224 */ /* 0x000fc800078e0a09 */
[----:B------:R-:W-:-:S08]  /*115c0*/  IMAD R7, R17, R2, R7 ;  /* 0x0000000211077224 */ /* 0x000fd000078e0207 */
[----:B------:R-:W-:-:S06]  /*115d0*/  ULOP3.LUT UR4, UR4, 0x2, URZ, 0xfc, !UPT ;  /* 0x0000000204047892 */ /* 0x000fcc000f8efc3f */
[----:B------:R-:W-:-:S05]  /*115e0*/  IMAD.U32 R2, RZ, RZ, UR4 ;  /* 0x00000004ff027e24 */ /* 0x000fca000f8e00ff */
[----:B------:R-:W-:-:S13]  /*115f0*/  ISETP.NE.AND P0, PT, R2, 0x3, PT ;  /* 0x000000030200780c */ /* 0x000fda0003f05270 */
[----:B------:R-:W-:Y:S01]  /*11600*/  @P0 LOP3.LUT R16, R16, 0x20, RZ, 0xfc, !PT ;  /* 0x0000002010100812 */ /* 0x000fe200078efcff */
[----:B------:R-:W-:Y:S06]  /*11610*/  @!P0 BRA `(.L_x_1095) ;  /* 0x0000000000048947 */ /* 0x000fec0003800000 */
[----:B------:R-:W-:Y:S01]  /*11620*/  BPT.TRAP 0x1 ;  /* 0x000000040000795c */ /* 0x000fe20000300000 */
.L_x_1095:
[----:B------:R-:W-:Y:S01]  /*11630*/  SHF.R.S32.HI R9, RZ, 0x1f, R7 ;  /* 0x0000001fff097819 */ /* 0x000fe20000011407 */
[----:B------:R-:W-:Y:S01]  /*11640*/  ULDC.64 UR4, c[0x0][0x328] ;  /* 0x0000ca0000047ab9 */ /* 0x000fe20000000a00 */
[----:B------:R-:W-:-:S03]  /*11650*/  R2UR UR6, R32 ;  /* 0x00000000200672ca */ /* 0x000fc600000e0000 */
[----:B------:R-:W-:-:S04]  /*11660*/  IMAD R2, R9, UR4, RZ ;  /* 0x0000000409027c24 */ /* 0x000fc8000f8e02ff */
[C---:B------:R-:W-:Y:S02]  /*11670*/  IMAD R5, R7.reuse, UR5, R2 ;  /* 0x0000000507057c24 */ /* 0x040fe4000f8e0202 */
[----:B------:R-:W-:Y:S01]  /*11680*/  IMAD.WIDE.U32 R2, R7, UR4, RZ ;  /* 0x0000000407027c25 */ /* 0x000fe2000f8e00ff */
[----:B------:R-:W-:-:S03]  /*11690*/  ULDC.64 UR4, c[0x0][0x338] ;  /* 0x0000ce0000047ab9 */ /* 0x000fc60000000a00 */
[----:B------:R-:W-:Y:S01]  /*116a0*/  IMAD.IADD R3, R3, 0x1, R5 ;  /* 0x0000000103037824 */ /* 0x000fe200078e0205 */
[----:B-----5:R-:W-:Y:S01]  /*116b0*/  SHF.R.S32.HI R5, RZ, 0x1f, R6 ;  /* 0x0000001fff057819 */ /* 0x020fe20000011406 */
[----:B------:R-:W-:-:S04]  /*116c0*/  IMAD.WIDE.U32 R2, R6, UR4, R2 ;  /* 0x0000000406027c25 */ /* 0x000fc8000f8e0002 */
[----:B------:R-:W-:-:S04]  /*116d0*/  IMAD R11, R5, UR4, RZ ;  /* 0x00000004050b7c24 */ /* 0x000fc8000f8e02ff */
        /* <DEDUP_REMOVED lines=15> */
.L_x_1137:
[----:B------:R-:W-:Y:S01]  /*117d0*/  ULDC.64 UR4, c[0x0][0x300] ;  /* 0x0000c00000047ab9 */ /* 0x000fe20000000a00 */
[----:B------:R-:W-:Y:S01]  /*117e0*/  R2UR UR6, R32 ;  /* 0x00000000200672ca */ /* 0x000fe200000e0000 */
[----:B0-----:R-:W-:Y:S01]  /*117f0*/  IMAD R2, R9, UR4, RZ ;  /* 0x0000000409027c24 */ /* 0x001fe2000f8e02ff */
[----:B------:R-:W-:Y:S02]  /*11800*/  SHF.R.U32.HI R28, RZ, 0x3, R8 ;  /* 0x00000003ff1c7819 */ /* 0x000fe40000011608 */
[----:B------:R-:W-:Y:S01]  /*11810*/  SHF.L.U32 R30, R8, 0x3, RZ ;  /* 0x00000003081e7819 */ /* 0x000fe200000006ff */
[C---:B------:R-:W-:Y:S01]  /*11820*/  IMAD R9, R7.reuse, UR5, R2 ;  /* 0x0000000507097c24 */ /* 0x040fe2000f8e0202 */
[C---:B------:R-:W-:Y:S01]  /*11830*/  LOP3.LUT P4, RZ, R16.reuse, 0x10, RZ, 0xc0, !PT ;  /* 0x0000001010ff7812 */ /* 0x040fe2000788c0ff */
[----:B------:R-:W-:Y:S01]  /*11840*/  IMAD.WIDE.U32 R2, R7, UR4, RZ ;  /* 0x0000000407027c25 */ /* 0x000fe2000f8e00ff */
[----:B------:R-:W-:Y:S01]  /*11850*/  ULDC.64 UR4, c[0x0][0x310] ;  /* 0x0000c40000047ab9 */ /* 0x000fe20000000a00 */
[----:B------:R-:W-:-:S02]  /*11860*/  LOP3.LUT P3, RZ, R16, 0x8, RZ, 0xc0, !PT ;  /* 0x0000000810ff7812 */ /* 0x000fc4000786c0ff */
[----:B------:R-:W-:Y:S01]  /*11870*/  IMAD.IADD R3, R3, 0x1, R9 ;  /* 0x0000000103037824 */ /* 0x000fe200078e0209 */
[C---:B------:R-:W-:Y:S01]  /*11880*/  LOP3.LUT P2, RZ, R16.reuse, 0x4, RZ, 0xc0, !PT ;  /* 0x0000000410ff7812 */ /* 0x040fe2000784c0ff */
[----:B------:R-:W-:Y:S01]  /*11890*/  IMAD R5, R5, UR4, RZ ;  /* 0x0000000405057c24 */ /* 0x000fe2000f8e02ff */
[----:B------:R-:W-:Y:S01]  /*118a0*/  LOP3.LUT P1, RZ, R16, 0x2, RZ, 0xc0, !PT ;  /* 0x0000000210ff7812 */ /* 0x000fe2000782c0ff */
        /* <DEDUP_REMOVED lines=9> */
[----:B------:R-:W-:Y:S01]  /*11940*/  IMAD.MOV.U32 R5, RZ, RZ, -0x40 ;  /* 0xffffffc0ff057424 */ /* 0x000fe200078e00ff */
[----:B------:R-:W-:Y:S01]  /*11950*/  LEA R6, P0, R2, UR6, 0x1 ;  /* 0x0000000602067c11 */ /* 0x000fe2000f8008ff */
[----:B------:R-:W-:Y:S01]  /*11960*/  VIADD R7, R3, UR4 ;  /* 0x0000000403077c36 */ /* 0x000fe20008000000 */
[----:B------:R-:W-:Y:S01]  /*11970*/  LOP3.LUT R3, R4, 0x1c0, RZ, 0xc0, !PT ;  /* 0x000001c004037812 */ /* 0x000fe200078ec0ff */
[----:B------:R-:W-:Y:S01]  /*11980*/  IMAD R0, R0, R5, UR47 ;  /* 0x0000002f00007e24 */ /* 0x000fe2000f8e0205 */
[----:B------:R-:W-:Y:S02]  /*11990*/  UMOV UR4, 0xffffffff ;  /* 0xffffffff00047882 */ /* 0x000fe40000000000 */
[----:B------:R-:W-:Y:S01]  /*119a0*/  LOP3.LUT R3, R3, 0x38, R4, 0xf8, !PT ;  /* 0x0000003803037812 */ /* 0x000fe200078ef804 */
[----:B------:R-:W-:Y:S01]  /*119b0*/  IMAD.IADD R0, R0, 0x1, -R28 ;  /* 0x0000000100007824 */ /* 0x000fe200078e0a1c */
[----:B------:R-:W-:Y:S02]  /*119c0*/  LEA.HI.X R7, R2, UR7, R7, 0x1, P0 ;  /* 0x0000000702077c11 */ /* 0x000fe400080f0c07 */
[----:B------:R-:W-:-:S02]  /*119d0*/  LOP3.LUT R3, R3, 0x38, R26, 0x78, !PT ;  /* 0x0000003803037812 */ /* 0x000fc400078e781a */
[----:B------:R-:W-:Y:S02]  /*119e0*/  ISETP.GE.AND P0, PT, R0, 0x1, PT ;  /* 0x000000010000780c */ /* 0x000fe40003f06270 */
[----:B------:R-:W-:Y:S01]  /*119f0*/  LOP3.LUT R30, R3, 0x200, R30, 0xf8, !PT ;  /* 0x00000200031e7812 */ /* 0x000fe200078ef81e */
[----:B------:R-:W-:Y:S10]  /*11a00*/  BRA.DIV UR4, `(.L_x_1097) ;  /* 0x0000002a04f87947 */ /* 0x000ff4000b800000 */
[----:B------:R-:W-:Y:S01]  /*11a10*/  SHFL.IDX PT, R3, R7, RZ, 0x181f ;  /* 0x00181fff07037589 */ /* 0x000fe200000e0000 */
[----:B------:R-:W-:-:S03]  /*11a20*/  @P0 LEA R9, R30, UR45, 0x1 ;  /* 0x0000002d1e090c11 */ /* 0x000fc6000f8e08ff */
[----:B------:R-:W0:Y:S04]  /*11a30*/  SHFL.IDX PT, R2, R6, RZ, 0x181f ;  /* 0x00181fff06027589 */ /* 0x000e2800000e0000 */
[----:B------:R-:W-:Y:S04]  /*11a40*/  SHFL.IDX PT, R5, R7, 0x1, 0x181f ;  /* 0x00381f0007057f89 */ /* 0x000fe800000e0000 */
        /* <DEDUP_REMOVED lines=24> */
.L_x_1147:
[----:B------:R-:W-:Y:S01]  /*11bd0*/  ISETP.GE.AND P0, PT, R0, 0x31, PT ;  /* 0x000000310000780c */ /* 0x000fe20003f06270 */
[----:B-1----:R-:W-:Y:S01]  /*11be0*/  IMAD.MOV.U32 R2, RZ, RZ, R14 ;  /* 0x000000ffff027224 */ /* 0x002fe200078e000e */
[----:B--2---:R-:W-:-:S11]  /*11bf0*/  MOV R3, R4 ;  /* 0x0000000400037202 */ /* 0x004fd60000000f00 */
[----:B------:R-:W-:Y:S01]  /*11c00*/  @P0 IMAD.WIDE.U32 R2, R25, 0x2, R2 ;  /* 0x0000000219020825 */ /* 0x000fe200078e0002 */
[----:B------:R-:W-:-:S05]  /*11c10*/  @P0 LEA R5, R30, UR45, 0x1 ;  /* 0x0000002d1e050c11 */ /* 0x000fca000f8e08ff */
[----:B------:R-:W-:Y:S01]  /*11c20*/  @!PT LDS RZ, [RZ] ;  /* 0x00000000fffff984 */ /* 0x000fe20000000800 */
[----:B------:R-:W-:Y:S01]  /*11c30*/  @!PT LDS RZ, [RZ] ;  /* 0x00000000fffff984 */ /* 0x000fe20000000800 */
[----:B------:R-:W-:Y:S01]  /*11c40*/  @!PT LDS RZ, [RZ] ;  /* 0x00000000fffff984 */ /* 0x000fe20000000800 */
[----:B------:R0:W-:Y:S04]  /*11c50*/  @P0 LDGSTS.E.BYPASS.LTC128B.128 [R5+0x21c00], desc[UR60][R2.64], !P4 ;  /* 0x21c0000002050fae */ /* 0x0001e8000e101d7c */
[----:B------:R0:W-:Y:S04]  /*11c60*/  @P0 LDGSTS.E.BYPASS.LTC128B.128 [R5+0x23c00], desc[UR60][R2.64+0x80], !P3 ;  /* 0x23c0008002050fae */ /* 0x0001e8000d901d7c */
[----:B------:R0:W-:Y:S04]  /*11c70*/  @P0 LDGSTS.E.BYPASS.LTC128B.128 [R5+0x25c00], desc[UR60][R2.64+0x100], !P2 ;  /* 0x25c0010002050fae */ /* 0x0001e8000d101d7c */
[----:B------:R0:W-:Y:S01]  /*11c80*/  @P0 LDGSTS.E.BYPASS.LTC128B.128 [R5+0x27c00], desc[UR60][R2.64+0x180], !P1 ;  /* 0x27c0018002050fae */ /* 0x0001e2000c901d7c */
[----:B------:R-:W-:Y:S01]  /*11c90*/  NOP ;  /* 0x0000000000007918 */ /* 0x000fe20000000000 */
[----:B------:R-:W-:Y:S02]  /*11ca0*/  SYNCS.ARRIVE.TRANS64.RED.A0T1 RZ, [UR45+0x30830], RZ ;  /* 0x030830ffffff79a7 */ /* 0x000fe4000820042d */
[----:B------:R-:W-:Y:S01]  /*11cb0*/  ARRIVES.LDGSTSBAR.64.TRANSCNT [UR45+0x30830] ;  /* 0x03083000ff0079b0 */ /* 0x000fe20008000aad */
[----:B------:R-:W-:Y:S01]  /*11cc0*/  NOP ;  /* 0x0000000000007918 */ /* 0x000fe20000000000 */
[----:B------:R-:W-:-:S13]  /*11cd0*/  LOP3.LUT P1, RZ, R16, 0x20, RZ, 0xc0, !PT ;  /* 0x0000002010ff7812 */ /* 0x000fda000782c0ff */
[----:B0-----:R-:W-:Y:S05]  /*11ce0*/  @!P1 BRA `(.L_x_1098) ;  /* 0x0000000000049947 */ /* 0x001fea0003800000 */
[----:B------:R-:W-:Y:S01]  /*11cf0*/  BPT.TRAP 0x1 ;  /* 0x000000040000795c */ /* 0x000fe20000300000 */
.L_x_1098:
        /* <DEDUP_REMOVED lines=30> */
.L_x_1099:
[----:B------:R-:W-:Y:S01]  /*11ee0*/  UISETP.NE.AND UP0, UPT, UR48, URZ, UPT ;  /* 0x0000003f3000728c */ /* 0x000fe2000bf05270 */
[----:B------:R-:W-:Y:S01]  /*11ef0*/  VIADD R0, R37, UR40 ;  /* 0x0000002825007c36 */ /* 0x000fe20008000000 */
[----:B------:R-:W0:Y:S01]  /*11f00*/  LDC R7, c[0x0][0x448] ;  /* 0x00011200ff077b82 */ /* 0x000e220000000800 */
[----:B------:R-:W-:Y:S01]  /*11f10*/  IMAD.U32 R4, RZ, RZ, UR36 ;  /* 0x00000024ff047e24 */ /* 0x000fe2000f8e00ff */
[----:B------:R-:W-:Y:S01]  /*11f20*/  MOV R3, UR46 ;  /* 0x0000002e00037c02 */ /* 0x000fe20008000f00 */
[----:B------:R-:W-:Y:S01]  /*11f30*/  IMAD.MOV.U32 R9, RZ, RZ, R0 ;  /* 0x000000ffff097224 */ /* 0x000fe200078e0000 */
[----:B------:R-:W-:Y:S01]  /*11f40*/  PLOP3.LUT P0, PT, PT, PT, UP0, 0x80, 0x0 ;  /* 0x000000000000781c */ /* 0x000fe20003f0f008 */
[----:B------:R-:W-:-:S04]  /*11f50*/  IMAD.U32 R5, RZ, RZ, UR37 ;  /* 0x00000025ff057e24 */ /* 0x000fc8000f8e00ff */
[----:B------:R-:W-:-:S08]  /*11f60*/  @UP0 ULDC UR4, c[0x0][0x44c] ;  /* 0x0001130000040ab9 */ /* 0x000fd00000000800 */
[----:B------:R-:W-:Y:S01]  /*11f70*/  @P0 IMAD.HI.U32 R2, R0, UR4, RZ ;  /* 0x0000000400020c27 */ /* 0x000fe2000f8e00ff */
[----:B------:R-:W-:Y:S01]  /*11f80*/  PLOP3.LUT P0, PT, PT, PT, UP0, 0x80, 0x0 ;  /* 0x000000000000781c */ /* 0x000fe20003f0f008 */
[----:B------:R-:W-:-:S12]  /*11f90*/  @UP0 ULDC UR4, c[0x0][0x450] ;  /* 0x0001140000040ab9 */ /* 0x000fd80000000800 */
[----:B------:R-:W-:Y:S01]  /*11fa0*/  @P0 SHF.R.U32.HI R9, RZ, UR4, R2 ;  /* 0x00000004ff090c19 */ /* 0x000fe20008011602 */
[----:B------:R-:W-:Y:S01]  /*11fb0*/  ULDC.64 UR4, c[0x0][0x2e0] ;  /* 0x0000b80000047ab9 */ /* 0x000fe20000000a00 */
[----:B------:R-:W-:Y:S01]  /*11fc0*/  MOV R2, R4 ;  /* 0x0000000400027202 */ /* 0x000fe20000000f00 */
[----:B------:R-:W-:-:S04]  /*11fd0*/  IMAD R26, R26, UR4, RZ ;  /* 0x000000041a1a7c24 */ /* 0x000fc8000f8e02ff */
[----:B------:R-:W-:-:S04]  /*11fe0*/  IMAD.WIDE.U32 R2, R23, UR4, R2 ;  /* 0x0000000417027c25 */ /* 0x000fc8000f8e0002 */
[----:B------:R-:W-:Y:S01]  /*11ff0*/  IMAD R5, R23, UR5, R26 ;  /* 0x0000000517057c24 */ /* 0x000fe2000f8e021a */
[----:B------:R-:W-:-:S03]  /*12000*/  ULDC.64 UR4, c[0x0][0x2d0] ;  /* 0x0000b40000047ab9 */ /* 0x000fc60000000a00 */
[----:B------:R-:W-:Y:S02]  /*12010*/  IMAD.IADD R3, R3, 0x1, R5 ;  /* 0x0000000103037824 */ /* 0x000fe400078e0205 */
[----:B------:R-:W-:Y:S02]  /*12020*/  IMAD.MOV R5, RZ, RZ, -R9 ;  /* 0x000000ffff057224 */ /* 0x000fe400078e0a09 */
[----:B------:R-:W-:-:S04]  /*12030*/  IMAD.WIDE.U32 R2, R9, UR4, R2 ;  /* 0x0000000409027c25 */ /* 0x000fc8000f8e0002 */
[----:B0-----:R-:W-:Y:S01]  /*12040*/  IMAD R5, R7, R5, R0 ;  /* 0x0000000507057224 */ /* 0x001fe200078e0200 */
[----:B------:R-:W-:-:S05]  /*12050*/  SHF.R.S32.HI R0, RZ, 0x1f, R9 ;  /* 0x0000001fff007819 */ /* 0x000fca0000011409 */
[----:B------:R-:W-:-:S04]  /*12060*/  IMAD R0, R0, UR4, RZ ;  /* 0x0000000400007c24 */ /* 0x000fc8000f8e02ff */
        /* <DEDUP_REMOVED lines=9> */
[C---:B------:R-:W-:Y:S01]  /*12100*/  LEA R0, P0, R2.reuse, UR4, 0x1 ;  /* 0x0000000402007c11 */ /* 0x040fe2000f8008ff */
        /* <DEDUP_REMOVED lines=10> */
[----:B------:R-:W-:Y:S02]  /*121b0*/  VIADD R8, R28, UR40 ;  /* 0x000000281c087c36 */ /* 0x000fe40008000000 */
        /* <DEDUP_REMOVED lines=15> */
[----:B0-----:R-:W-:Y:S10]  /*122b0*/  SHFL.IDX PT, R3, R6, 0x2, 0x181f ;  /* 0x00581f0006037f89 */ /* 0x001ff400000e0000 */
[----:B-1----:R-:W-:Y:S01]  /*122c0*/  @!P0 IMAD.WIDE.U32 R4, R25, 0x2, R4 ;  /* 0x0000000219048825 */ /* 0x002fe200078e0004 */
        /* <DEDUP_REMOVED lines=16> */
[----:B------:R-:W-:-:S02]  /*123d0*/  ISETP.GE.AND P0, PT, R10, R7, PT ;  /* 0x000000070a00720c */ /* 0x000fc40003f06270 */
[----:B------:R-:W-:Y:S01]  /*123e0*/  IADD3 R10, R8, 0x40, RZ ;  /* 0x00000040080a7810 */ /* 0x000fe20007ffe0ff */
        /* <DEDUP_REMOVED lines=36> */
.L_x_1164:
[----:B------:R-:W-:Y:S01]  /*12630*/  IADD3 R8, R8, 0x70, RZ ;  /* 0x0000007008087810 */ /* 0x000fe20007ffe0ff */
[----:B------:R-:W-:Y:S01]  /*12640*/  BSSY B0, `(.L_x_1101) ;  /* 0x000000e000007945 */ /* 0x000fe20003800000 */
[----:B-1----:R-:W-:Y:S02]  /*12650*/  IMAD.MOV.U32 R2, RZ, RZ, R14 ;  /* 0x000000ffff027224 */ /* 0x002fe400078e000e */
[----:B------:R-:W-:Y:S01]  /*12660*/  ISETP.GE.AND P0, PT, R8, R7, PT ;  /* 0x000000070800720c */ /* 0x000fe20003f06270 */
[----:B------:R-:W-:-:S12]  /*12670*/  IMAD.MOV.U32 R3, RZ, RZ, R6 ;  /* 0x000000ffff037224 */ /* 0x000fd800078e0006 */
[----:B------:R-:W-:Y:S05]  /*12680*/  @P0 BRA `(.L_x_1102) ;  /* 0x0000000000240947 */ /* 0x000fea0003800000 */
[----:B------:R-:W-:Y:S01]  /*12690*/  IMAD.WIDE.U32 R2, R25, 0x2, R2 ;  /* 0x0000000219027825 */ /* 0x000fe200078e0002 */
        /* <DEDUP_REMOVED lines=8> */
.L_x_1102:
[----:B------:R-:W-:Y:S05]  /*12720*/  BSYNC B0 ;  /* 0x0000000000007941 */ /* 0x000fea0003800000 */
.L_x_1101:
[----:B------:R-:W-:Y:S01]  /*12730*/  NOP ;  /* 0x0000000000007918 */ /* 0x000fe20000000000 */
[----:B------:R-:W-:Y:S01]  /*12740*/  SYNCS.ARRIVE.TRANS64.RED.A0T1 RZ, [UR45+0x30800], RZ ;  /* 0x030800ffffff79a7 */ /* 0x000fe2000820042d */
[----:B------:R-:W-:Y:S01]  /*12750*/  MOV R0, 0x1 ;  /* 0x0000000100007802 */ /* 0x000fe20000000f00 */
[----:B------:R-:W-:Y:S01]  /*12760*/  VIADD R19, R19, 0xfffffffe ;  /* 0xfffffffe13137836 */ /* 0x000fe20000000000 */
[----:B------:R-:W-:Y:S01]  /*12770*/  ARRIVES.LDGSTSBAR.64.TRANSCNT [UR45+0x30800] ;  /* 0x03080000ff0079b0 */ /* 0x000fe20008000aad */
[----:B------:R-:W-:Y:S01]  /*12780*/  IMAD.MOV.U32 R23, RZ, RZ, 0x1 ;  /* 0x00000001ff177424 */ /* 0x000fe200078e00ff */
[----:B------:R-:W-:Y:S01]  /*12790*/  SHF.L.U32 R0, R0, 0x1f, RZ ;  /* 0x0000001f00007819 */ /* 0x000fe200000006ff */
[----:B------:R-:W-:Y:S01]  /*127a0*/  NOP ;  /* 0x0000000000007918 */ /* 0x000fe20000000000 */
[----:B------:R-:W-:Y:S02]  /*127b0*/  SYNCS.ARRIVE.TRANS64.A1T0 RZ, [UR45+0x30800], RZ ;  /* 0x030800ffffff79a7 */ /* 0x000fe4000810002d */
[----:B------:R-:W1:Y:S02]  /*127c0*/  SYNCS.PHASECHK.TRANS64.TRYWAIT P0, [UR45+0x30820], R0 ;  /* 0x03082000ff0075a7 */ /* 0x000e64000800016d */
[----:B-1----:R-:W-:Y:S05]  /*127d0*/  @!P0 BRA `(.L_x_1103) ;  /* 0x0000002c00688947 */ /* 0x002fea0003800000 */
.L_x_1165:
[----:B------:R-:W-:Y:S02]  /*127e0*/  ISETP.GE.AND P0, PT, R19, UR49, PT ;  /* 0x0000003113007c0c */ /* 0x000fe4000bf06270 */
[----:B------:R-:W-:-:S11]  /*127f0*/  MOV R20, RZ ;  /* 0x000000ff00147202 */ /* 0x000fd60000000f00 */
[----:B------:R-:W-:Y:S05]  /*12800*/  @!P0 BRA `(.L_x_1104) ;  /* 0x0000001000088947 */ /* 0x000fea0003800000 */
[----:B0-----:R-:W0:Y:S01]  /*12810*/  S2R R2, SR_TID.X ;  /* 0x0000000000027919 */ /* 0x001e220000002100 */
[----:B------:R-:W-:Y:S01]  /*12820*/  UIADD3 UR4, UR44, 0x1, URZ ;  /* 0x000000012c047890 */ /* 0x000fe2000fffe03f */
[----:B------:R-:W-:Y:S01]  /*12830*/  LOP3.LUT R3, RZ, UR42, RZ, 0x33, !PT ;  /* 0x0000002aff037c12 */ /* 0x000fe2000f8e33ff */
[----:B------:R-:W-:Y:S01]  /*12840*/  BSSY B0, `(.L_x_1104) ;  /* 0x00000fe000007945 */ /* 0x000fe20003800000 */
[----:B------:R-:W-:Y:S01]  /*12850*/  LOP3.LUT R5, RZ, UR41, RZ, 0x33, !PT ;  /* 0x00000029ff057c12 */ /* 0x000fe2000f8e33ff */
[----:B------:R-:W-:Y:S01]  /*12860*/  UIMAD UR4, UR4, UR38, URZ ;  /* 0x00000026040472a4 */ /* 0x000fe2000f8e023f */
[----:B------:R-:W-:-:S05]  /*12870*/  IMAD.MOV.U32 R19, RZ, RZ, RZ ;  /* 0x000000ffff137224 */ /* 0x000fca00078e00ff */
[----:B------:R-:W-:Y:S01]  /*12880*/  LOP3.LUT R0, RZ, UR4, RZ, 0x33, !PT ;  /* 0x00000004ff007c12 */ /* 0x000fe2000f8e33ff */
[----:B------:R-:W-:Y:S02]  /*12890*/  ULDC UR4, c[0x0][0x2f4] ;  /* 0x0000bd0000047ab9 */ /* 0x000fe40000000800 */
[----:B------:R-:W-:Y:S02]  /*128a0*/  ISETP.GE.AND P4, PT, R25, UR4, PT ;  /* 0x0000000419007c0c */ /* 0x000fe4000bf86270 */
[----:B------:R-:W-:Y:S02]  /*128b0*/  VIADDMNMX R0, R0, -UR43, R3, !PT ;  /* 0x8000002b00007c46 */ /* 0x000fe4000f800103 */
[----:B------:R-:W-:Y:S02]  /*128c0*/  ISETP.GE.AND P3, PT, R36, UR4, PT ;  /* 0x0000000424007c0c */ /* 0x000fe4000bf66270 */
[----:B------:R-:W-:Y:S02]  /*128d0*/  VIMNMX R0, R0, R5, !PT ;  /* 0x0000000500007248 */ /* 0x000fe40007fe0100 */
[----:B------:R-:W-:-:S02]  /*128e0*/  ISETP.GE.AND P2, PT, R35, UR4, PT ;  /* 0x0000000423007c0c */ /* 0x000fc4000bf46270 */
[----:B------:R-:W-:Y:S02]  /*128f0*/  IADD3 R27, -R0, -0x2, RZ ;  /* 0xfffffffe001b7810 */ /* 0x000fe40007ffe1ff */
[----:B------:R-:W-:Y:S02]  /*12900*/  ISETP.GE.AND P1, PT, R34, UR4, PT ;  /* 0x0000000422007c0c */ /* 0x000fe4000bf26270 */
[----:B0-----:R-:W-:-:S04]  /*12910*/  LOP3.LUT R2, R2, 0x7f, RZ, 0xc0, !PT ;  /* 0x0000007f02027812 */ /* 0x001fc800078ec0ff */
[----:B------:R-:W-:-:S04]  /*12920*/  SHF.R.U32.HI R2, RZ, 0x3, R2 ;  /* 0x00000003ff027819 */ /* 0x000fc80000011602 */
[----:B------:R-:W-:Y:S02]  /*12930*/  IADD3 R22, R24, R22, R2 ;  /* 0x0000001618167210 */ /* 0x000fe40007ffe002 */
[----:B------:R-:W-:Y:S01]  /*12940*/  IADD3 R3, -R2, UR47, RZ ;  /* 0x0000002f02037c10 */ /* 0x000fe2000fffe1ff */
[----:B------:R-:W-:Y:S02]  /*12950*/  IMAD.SHL.U32 R2, R25, 0x2, RZ ;  /* 0x0000000219027824 */ /* 0x000fe400078e00ff */
[----:B------:R-:W-:Y:S01]  /*12960*/  VIADD R5, R22, 0xffffff40 ;  /* 0xffffff4016057836 */ /* 0x000fe20000000000 */
[----:B------:R-:W-:Y:S01]  /*12970*/  MOV R22, 0x1 ;  /* 0x0000000100167802 */ /* 0x000fe20000000f00 */
[C---:B------:R-:W-:Y:S02]  /*12980*/  IMAD R3, R0.reuse, 0x40, R3 ;  /* 0x0000004000037824 */ /* 0x040fe400078e0203 */
[----:B------:R-:W-:-:S03]  /*12990*/  IMAD R10, R0, -0x40, R5 ;  /* 0xffffffc0000a7824 */ /* 0x000fc600078e0205 */
[----:B------:R-:W-:-:S07]  /*129a0*/  IADD3 R0, R3, 0x80, RZ ;  /* 0x0000008003007810 */ /* 0x000fce0007ffe0ff */
.L_x_1117:
[----:B------:R-:W2:Y:S01]  /*129b0*/  LDL R8, [R1] ;  /* 0x0000000001087983 */ /* 0x000ea20000100800 */
[----:B------:R-:W0:Y:S01]  /*129c0*/  LDC R2, c[0x0][0x430] ;  /* 0x00010c00ff027b82 */ /* 0x000e220000000800 */
[----:B------:R-:W-:Y:S01]  /*129d0*/  ISETP.GT.U32.AND P6, PT, R37, 0x3f, PT ;  /* 0x0000003f2500780c */ /* 0x000fe20003fc4070 */
[----:B------:R-:W-:-:S12]  /*129e0*/  IMAD.MOV.U32 R9, RZ, RZ, R10 ;  /* 0x000000ffff097224 */ /* 0x000fd800078e000a */
[----:B------:R-:W2:Y:S01]  /*129f0*/  @!P6 LDC.64 R6, c[0x0][0x428] ;  /* 0x00010a00ff06eb82 */ /* 0x000ea20000000a00 */
[----:B0-----:R-:W-:-:S13]  /*12a00*/  ISETP.NE.AND P0, PT, R2, 0x1, PT ;  /* 0x000000010200780c */ /* 0x001fda0003f05270 */
[----:B------:R-:W0:Y:S08]  /*12a10*/  @P0 LDC R3, c[0x0][0x434] ;  /* 0x00010d00ff030b82 */ /* 0x000e300000000800 */
[----:B-1----:R-:W1:Y:S01]  /*12a20*/  @P0 LDC R5, c[0x0][0x438] ;  /* 0x00010e00ff050b82 */ /* 0x002e620000000800 */
[----:B0-----:R-:W-:-:S05]  /*12a30*/  @P0 IMAD.HI.U32 R2, R10, R3, RZ ;  /* 0x000000030a020227 */ /* 0x001fca00078e00ff */
[----:B-1----:R-:W-:Y:S02]  /*12a40*/  @P0 SHF.R.U32.HI R9, RZ, R5, R2 ;  /* 0x00000005ff090219 */ /* 0x002fe40000011602 */
[----:B------:R-:W0:Y:S02]  /*12a50*/  @!P6 LDC.64 R4, c[0x0][0x418] ;  /* 0x00010600ff04eb82 */ /* 0x000e240000000a00 */
[----:B------:R-:W-:Y:S01]  /*12a60*/  @!P6 SHF.R.S32.HI R3, RZ, 0x1f, R9 ;  /* 0x0000001fff03e819 */ /* 0x000fe20000011409 */
[----:B--2---:R-:W-:-:S04]  /*12a70*/  @!P6 IMAD R2, R8, R6, RZ ;  /* 0x000000060802e224 */ /* 0x004fc800078e02ff */
[----:B------:R-:W-:Y:S02]  /*12a80*/  @!P6 IMAD R7, R33, R7, R2 ;  /* 0x000000072107e224 */ /* 0x000fe400078e0202 */
[----:B------:R-:W-:-:S04]  /*12a90*/  @!P6 IMAD.MOV.U32 R2, RZ, RZ, R9 ;  /* 0x000000ffff02e224 */ /* 0x000fc800078e0009 */
[----:B------:R-:W-:-:S05]  /*12aa0*/  @!P6 IMAD.WIDE.U32 R2, R33, R6, R2 ;  /* 0x000000062102e225 */ /* 0x000fca00078e0002 */
[----:B------:R-:W-:Y:S02]  /*12ab0*/  @!P6 IADD3 R3, R7, R3, RZ ;  /* 0x000000030703e210 */ /* 0x000fe40007ffe0ff */
[----:B0-----:R-:W-:Y:S01]  /*12ac0*/  @!P6 LEA R4, P0, R2, R4, 0x2 ;  /* 0x000000040204e211 */ /* 0x001fe200078010ff */
[----:B------:R-:W-:-:S03]  /*12ad0*/  IMAD.MOV.U32 R6, RZ, RZ, RZ ;  /* 0x000000ffff067224 */ /* 0x000fc600078e00ff */
[----:B------:R-:W-:-:S05]  /*12ae0*/  @!P6 LEA.HI.X R5, R2, R5, R3, 0x2, P0 ;  /* 0x000000050205e211 */ /* 0x000fca00000f1403 */
[----:B------:R0:W5:Y:S01]  /*12af0*/  @!P6 LDG.E R6, desc[UR60][R4.64] ;  /* 0x0000003c0406e981 */ /* 0x000162000c1e1900 */
[----:B------:R-:W-:Y:S01]  /*12b00*/  LOP3.LUT P5, RZ, R16, 0x20, RZ, 0xc0, !PT ;  /* 0x0000002010ff7812 */ /* 0x000fe200078ac0ff */
[----:B------:R-:W-:-:S05]  /*12b10*/  VIADD R20, R19, 0x1 ;  /* 0x0000000113147836 */ /* 0x000fca0000000000 */
[----:B------:R-:W-:-:S04]  /*12b20*/  ISETP.NE.AND P0, PT, R20, 0x2, PT ;  /* 0x000000021400780c */ /* 0x000fc80003f05270 */
[----:B------:R-:W-:Y:S02]  /*12b30*/  SEL R23, RZ, 0x1, P0 ;  /* 0x00000001ff177807 */ /* 0x000fe40000000000 */
[----:B------:R-:W-:Y:S02]  /*12b40*/  SEL R20, R20, RZ, P0 ;  /* 0x000000ff14147207 */ /* 0x000fe40000000000 */
[----:B------:R-:W-:Y:S01]  /*12b50*/  LOP3.LUT R23, R22, R23, RZ, 0x3c, !PT ;  /* 0x0000001716177212 */ /* 0x000fe200078e3cff */
[----:B0-----:R-:W-:Y:S06]  /*12b60*/  @!P5 BRA `(.L_x_1105) ;  /* 0x000000000004d947 */ /* 0x001fec0003800000 */
[----:B------:R-:W-:Y:S01]  /*12b70*/  BPT.TRAP 0x1 ;  /* 0x000000040000795c */ /* 0x000fe20000300000 */
.L_x_1105:
[----:B------:R-:W-:Y:S01]  /*12b80*/  LEA R21, R20, UR45, 0x3 ;  /* 0x0000002d14157c11 */ /* 0x000fe2000f8e18ff */
[----:B------:R-:W-:Y:S01]  /*12b90*/  BSSY B1, `(.L_x_1106) ;  /* 0x0000004000017945 */ /* 0x000fe20003800000 */
[----:B------:R-:W-:-:S04]  /*12ba0*/  SHF.L.U32 R2, R23, 0x1f, RZ ;  /* 0x0000001f17027819 */ /* 0x000fc800000006ff */
[----:B------:R-:W0:Y:S02]  /*12bb0*/  SYNCS.PHASECHK.TRANS64.TRYWAIT P0, [R21+URZ+0x30840], R2 ;  /* 0x03084002150075a7 */ /* 0x000e24000800017f */
[----:B0-----:R-:W-:Y:S05]  /*12bc0*/  @!P0 BRA `(.L_x_1107) ;  /* 0x0000002800848947 */ /* 0x001fea0003800000 */
.L_x_1166:
[----:B------:R-:W-:Y:S05]  /*12bd0*/  BSYNC B1 ;  /* 0x0000000000017941 */ /* 0x000fea0003800000 */
.L_x_1106:
        /* <DEDUP_REMOVED lines=9> */
[----:B0-----:R-:W-:-:S04]  /*12c70*/  IMAD R2, R24, UR4, RZ ;  /* 0x0000000418027c24 */ /* 0x001fc8000f8e02ff */
[C---:B------:R-:W-:Y:S02]  /*12c80*/  IMAD R5, R7.reuse, UR5, R2 ;  /* 0x0000000507057c24 */ /* 0x040fe4000f8e0202 */
[----:B------:R-:W-:Y:S01]  /*12c90*/  IMAD.WIDE.U32 R2, R7, UR4, RZ ;  /* 0x0000000407027c25 */ /* 0x000fe2000f8e00ff */
[----:B------:R-:W-:-:S04]  /*12ca0*/  ULDC.64 UR4, c[0x0][0x310] ;  /* 0x0000c40000047ab9 */ /* 0x000fc80000000a00 */
[----:B------:R-:W-:Y:S01]  /*12cb0*/  IADD3 R3, R3, R5, RZ ;  /* 0x0000000503037210 */ /* 0x000fe20007ffe0ff */
[----:B------:R-:W-:-:S04]  /*12cc0*/  IMAD R5, R26, UR4, RZ ;  /* 0x000000041a057c24 */ /* 0x000fc8000f8e02ff */
[C---:B------:R-:W-:Y:S02]  /*12cd0*/  IMAD R5, R6.reuse, UR5, R5 ;  /* 0x0000000506057c24 */ /* 0x040fe4000f8e0205 */
[----:B------:R-:W-:Y:S01]  /*12ce0*/  IMAD.WIDE.U32 R2, R6, UR4, R2 ;  /* 0x0000000406027c25 */ /* 0x000fe2000f8e0002 */
[----:B------:R-:W-:-:S03]  /*12cf0*/  ULDC.64 UR4, c[0x0][0x308] ;  /* 0x0000c20000047ab9 */ /* 0x000fc60000000a00 */
[----:B------:R-:W-:Y:S02]  /*12d00*/  IMAD.IADD R3, R3, 0x1, R5 ;  /* 0x0000000103037824 */ /* 0x000fe400078e0205 */
[----:B------:R-:W-:Y:S01]  /*12d10*/  IMAD.U32 R5, RZ, RZ, UR4 ;  /* 0x00000004ff057e24 */ /* 0x000fe2000f8e00ff */
[----:B------:R-:W-:-:S03]  /*12d20*/  UIMAD UR4, UR6, UR4, URZ ;  /* 0x00000004060472a4 */ /* 0x000fc6000f8e023f */
[----:B------:R-:W-:Y:S01]  /*12d30*/  IMAD.WIDE.U32 R2, R5, UR39, R2 ;  /* 0x0000002705027c25 */ /* 0x000fe2000f8e0002 */
[----:B------:R-:W-:Y:S01]  /*12d40*/  UIMAD UR4, UR39, UR5, UR4 ;  /* 0x00000005270472a4 */ /* 0x000fe2000f8e0204 */
[----:B------:R-:W-:Y:S02]  /*12d50*/  ULDC.64 UR6, c[0x0][0x2e8] ;  /* 0x0000ba0000067ab9 */ /* 0x000fe40000000a00 */
[----:B------:R-:W-:-:S03]  /*12d60*/  LEA R28, P0, R2, UR6, 0x1 ;  /* 0x00000006021c7c11 */ /* 0x000fc6000f8008ff */
[----:B------:R-:W-:Y:S01]  /*12d70*/  IADD3 R31, R3, UR4, RZ ;  /* 0x00000004031f7c10 */ /* 0x000fe2000fffe0ff */
[----:B------:R-:W-:-:S03]  /*12d80*/  UMOV UR4, 0xffffffff ;  /* 0xffffffff00047882 */ /* 0x000fc60000000000 */
[----:B------:R-:W-:Y:S01]  /*12d90*/  LEA.HI.X R31, R2, UR7, R31, 0x1, P0 ;  /* 0x00000007021f7c11 */ /* 0x000fe200080f0c1f */
[----:B------:R-:W-:Y:S06]  /*12da0*/  BRA.DIV UR4, `(.L_x_1108) ;  /* 0x0000002a04207947 */ /* 0x000fec000b800000 */
[----:B------:R-:W0:Y:S01]  /*12db0*/  SHFL.IDX PT, R14, R28, RZ, 0x181f ;  /* 0x00181fff1c0e7589 */ /* 0x000e2200000e0000 */
[----:B------:R-:W-:Y:S01]  /*12dc0*/  IMAD.SHL.U32 R11, R25, 0x2, RZ ;  /* 0x00000002190b7824 */ /* 0x000fe200078e00ff */
[----:B------:R-:W-:Y:S02]  /*12dd0*/  LOP3.LUT R16, R16, 0xfffff7ff, RZ, 0xc0, !PT ;  /* 0xfffff7ff10107812 */ /* 0x000fe400078ec0ff */
[----:B------:R-:W1:Y:S01]  /*12de0*/  SHFL.IDX PT, R3, R31, RZ, 0x181f ;  /* 0x00181fff1f037589 */ /* 0x000e6200000e0000 */
[----:B------:R-:W-:Y:S02]  /*12df0*/  LEA R29, R29, UR45, 0x1 ;  /* 0x0000002d1d1d7c11 */ /* 0x000fe4000f8e08ff */
[----:B------:R-:W-:Y:S01]  /*12e00*/  @P1 LOP3.LUT R16, R16, 0x800, RZ, 0xfc, !PT ;  /* 0x0000080010101812 */ /* 0x000fe200078efcff */
[----:B------:R-:W2:Y:S03]  /*12e10*/  SHFL.IDX PT, R2, R28, 0x1, 0x181f ;  /* 0x00381f001c027f89 */ /* 0x000ea600000e0000 */
[----:B------:R-:W-:-:S02]  /*12e20*/  LOP3.LUT P1, RZ, R16, 0x10, RZ, 0xc0, !PT ;  /* 0x0000001010ff7812 */ /* 0x000fc4000782c0ff */
[----:B------:R-:W-:Y:S02]  /*12e30*/  LOP3.LUT P6, RZ, R16, 0x4, RZ, 0xc0, !PT ;  /* 0x0000000410ff7812 */ /* 0x000fe400078cc0ff */
[----:B0-----:R-:W-:Y:S02]  /*12e40*/  IADD3 R8, P0, R14, R11, RZ ;  /* 0x0000000b0e087210 */ /* 0x001fe40007f1e0ff */
[----:B------:R-:W-:Y:S02]  /*12e50*/  SHFL.IDX PT, R14, R28, 0x3, 0x181f ;  /* 0x00781f001c0e7f89 */ /* 0x000fe400000e0000 */
[----:B-1----:R-:W-:Y:S02]  /*12e60*/  IADD3.X R9, RZ, R3, RZ, P0, !PT ;  /* 0x00000003ff097210 */ /* 0x002fe400007fe4ff */
[----:B------:R-:W0:Y:S01]  /*12e70*/  SHFL.IDX PT, R3, R31, 0x1, 0x181f ;  /* 0x00381f001f037f89 */ /* 0x000e2200000e0000 */
[----:B--2---:R-:W-:-:S03]  /*12e80*/  IADD3 R4, P0, R2, R11, RZ ;  /* 0x0000000b02047210 */ /* 0x004fc60007f1e0ff */
[----:B------:R-:W1:Y:S04]  /*12e90*/  SHFL.IDX PT, R2, R28, 0x2, 0x181f ;  /* 0x00581f001c027f89 */ /* 0x000e6800000e0000 */
[----:B------:R2:W-:Y:S01]  /*12ea0*/  LDGSTS.E.BYPASS.LTC128B.128 [R29+0x20400], desc[UR60][R8.64], !P1 ;  /* 0x20400000081d7fae */ /* 0x0005e2000c901d7c */
[----:B0-----:R-:W-:-:S03]  /*12eb0*/  IMAD.X R5, RZ, RZ, R3, P0 ;  /* 0x000000ffff057224 */ /* 0x001fc600000e0603 */
[----:B------:R-:W0:Y:S01]  /*12ec0*/  SHFL.IDX PT, R3, R31, 0x2, 0x181f ;  /* 0x00581f001f037f89 */ /* 0x000e2200000e0000 */
[----:B-1----:R-:W-:-:S03]  /*12ed0*/  IADD3 R2, P0, R2, R11, RZ ;  /* 0x0000000b02027210 */ /* 0x002fc60007f1e0ff */
[----:B------:R-:W1:Y:S02]  /*12ee0*/  SHFL.IDX PT, R31, R31, 0x3, 0x181f ;  /* 0x00781f001f1f7f89 */ /* 0x000e6400000e0000 */
[----:B0-----:R-:W-:Y:S01]  /*12ef0*/  IMAD.X R3, RZ, RZ, R3, P0 ;  /* 0x000000ffff037224 */ /* 0x001fe200000e0603 */
        /* <DEDUP_REMOVED lines=11> */
[----:B------:R2:W-:Y:S04]  /*12fb0*/  LDGSTS.E.BYPASS.LTC128B.128 [R29+0x25400], desc[UR60][R2.64+0x100], !P6 ;  /* 0x25400100021d7fae */ /* 0x0005e8000f101d7c */
[----:B-1----:R2:W-:Y:S02]  /*12fc0*/  LDGSTS.E.BYPASS.LTC128B.128 [R29+0x27400], desc[UR60][R2.64+0x180], !P5 ;  /* 0x27400180021d7fae */ /* 0x0025e4000e901d7c */
.L_x_1176:
[----:B--2---:R-:W-:Y:S02]  /*12fd0*/  SHF.L.U32 R2, R25, 0x1, RZ ;  /* 0x0000000119027819 */ /* 0x004fe400000006ff */
[----:B------:R-:W-:Y:S02]  /*12fe0*/  P2R R4, PR, RZ, 0x2 ;  /* 0x00000002ff047803 */ /* 0x000fe40000000000 */
[----:B------:R-:W-:Y:S02]  /*12ff0*/  IADD3 R2, P0, R14, R2, RZ ;  /* 0x000000020e027210 */ /* 0x000fe40007f1e0ff */
[C---:B------:R-:W-:Y:S02]  /*13000*/  LOP3.LUT P1, RZ, R16.reuse, 0x10, RZ, 0xc0, !PT ;  /* 0x0000001010ff7812 */ /* 0x040fe4000782c0ff */
[C---:B------:R-:W-:Y:S01]  /*13010*/  LOP3.LUT P6, RZ, R16.reuse, 0x4, RZ, 0xc0, !PT ;  /* 0x0000000410ff7812 */ /* 0x040fe200078cc0ff */
[----:B------:R-:W-:Y:S01]  /*13020*/  IMAD.X R3, RZ, RZ, R31, P0 ;  /* 0x000000ffff037224 */ /* 0x000fe200000e061f */
[----:B------:R-:W-:-:S09]  /*13030*/  LOP3.LUT P0, RZ, R16, 0x8, RZ, 0xc0, !PT ;  /* 0x0000000810ff7812 */ /* 0x000fd2000780c0ff */
[----:B------:R-:W-:Y:S01]  /*13040*/  @!PT LDS RZ, [RZ] ;  /* 0x00000000fffff984 */ /* 0x000fe20000000800 */
[----:B------:R-:W-:Y:S01]  /*13050*/  @!PT LDS RZ, [RZ] ;  /* 0x00000000fffff984 */ /* 0x000fe20000000800 */
[----:B------:R-:W-:Y:S01]  /*13060*/  @!PT LDS RZ, [RZ] ;  /* 0x00000000fffff984 */ /* 0x000fe20000000800 */
[----:B------:R0:W-:Y:S01]  /*13070*/  LDGSTS.E.BYPASS.LTC128B.128 [R29+0x21c00], desc[UR60][R2.64], !P1 ;  /* 0x21c00000021d7fae */ /* 0x0001e2000c901d7c */
[----:B------:R-:W-:-:S03]  /*13080*/  ISETP.NE.AND P1, PT, R4, RZ, PT ;  /* 0x000000ff0400720c */ /* 0x000fc60003f25270 */
[----:B------:R0:W-:Y:S01]  /*13090*/  LDGSTS.E.BYPASS.LTC128B.128 [R29+0x23c00], desc[UR60][R2.64+0x80], !P0 ;  /* 0x23c00080021d7fae */ /* 0x0001e2000c101d7c */
[----:B------:R-:W-:-:S03]  /*130a0*/  PLOP3.LUT P0, PT, PT, PT, PT, 0x80, 0x0 ;  /* 0x000000000000781c */ /* 0x000fc60003f0f070 */
[----:B------:R0:W-:Y:S04]  /*130b0*/  LDGSTS.E.BYPASS.LTC128B.128 [R29+0x25c00], desc[UR60][R2.64+0x100], !P6 ;  /* 0x25c00100021d7fae */ /* 0x0001e8000f101d7c */
[----:B------:R0:W-:Y:S01]  /*130c0*/  LDGSTS.E.BYPASS.LTC128B.128 [R29+0x27c00], desc[UR60][R2.64+0x180], !P5 ;  /* 0x27c00180021d7fae */ /* 0x0001e2000e901d7c */
[----:B------:R-:W-:-:S05]  /*130d0*/  NOP ;  /* 0x0000000000007918 */ /* 0x000fca0000000000 */
.L_x_1109:
        /* <DEDUP_REMOVED lines=10> */
.L_x_1110:
[----:B------:R1:W-:Y:S01]  /*13180*/  SYNCS.ARRIVE.TRANS64.A1T0 RZ, [R21+URZ+0x30830], RZ ;  /* 0x030830ff15ff79a7 */ /* 0x0003e2000810003f */
[----:B------:R-:W-:Y:S05]  /*13190*/  @!P6 BRA `(.L_x_1111) ;  /* 0x000000000004e947 */ /* 0x000fea0003800000 */
[----:B------:R-:W-:Y:S01]  /*131a0*/  BPT.TRAP 0x1 ;  /* 0x000000040000795c */ /* 0x000fe20000300000 */
.L_x_1111:
[----:B0-----:R-:W-:Y:S01]  /*131b0*/  SHF.L.U32 R3, R22, 0x1f, RZ ;  /* 0x0000001f16037819 */ /* 0x001fe200000006ff */
[----:B------:R-:W-:Y:S01]  /*131c0*/  BSSY B1, `(.L_x_1112) ;  /* 0x0000004000017945 */ /* 0x000fe20003800000 */
[----:B------:R-:W-:-:S04]  /*131d0*/  LEA R4, R19, UR45, 0x3 ;  /* 0x0000002d13047c11 */ /* 0x000fc8000f8e18ff */
[----:B------:R-:W0:Y:S02]  /*131e0*/  SYNCS.PHASECHK.TRANS64.TRYWAIT P0, [R4+URZ+0x30860], R3 ;  /* 0x03086003040075a7 */ /* 0x000e24000800017f */
[----:B0-----:R-:W-:Y:S05]  /*131f0*/  @!P0 BRA `(.L_x_1113) ;  /* 0x00000028006c8947 */ /* 0x001fea0003800000 */
.L_x_1177:
[----:B------:R-:W-:Y:S05]  /*13200*/  BSYNC B1 ;  /* 0x0000000000017941 */ /* 0x000fea0003800000 */
.L_x_1112:
[----:B------:R-:W-:Y:S01]  /*13210*/  UMOV UR4, 0xffffffff ;  /* 0xffffffff00047882 */ /* 0x000fe20000000000 */
[----:B------:R-:W-:Y:S01]  /*13220*/  IMAD R5, R19, 0x4000, R30 ;  /* 0x0000400013057824 */ /* 0x000fe200078e021e */
[----:B------:R-:W-:Y:S01]  /*13230*/  SHF.L.U32 R8, R25, 0x1, RZ ;  /* 0x0000000119087819 */ /* 0x000fe200000006ff */
[----:B------:R-:W-:Y:S06]  /*13240*/  BRA.DIV UR4, `(.L_x_1114) ;  /* 0x0000002a046c7947 */ /* 0x000fec000b800000 */
[----:B------:R-:W2:Y:S01]  /*13250*/  SHFL.IDX PT, R14, R17, RZ, 0x181f ;  /* 0x00181fff110e7589 */ /* 0x000ea200000e0000 */
[----:B------:R-:W-:-:S03]  /*13260*/  LEA R5, R5, UR45, 0x1 ;  /* 0x0000002d05057c11 */ /* 0x000fc6000f8e08ff */
        /* <DEDUP_REMOVED lines=28> */
[----:B0-----:R-:W-:Y:S02]  /*13430*/  IADD3.X R3, RZ, R3, RZ, P0, !PT ;  /* 0x00000003ff037210 */ /* 0x001fe400007fe4ff */
        /* <DEDUP_REMOVED lines=8> */
.L_x_1187:
[----:B0--3--:R-:W-:Y:S01]  /*134c0*/  IADD3 R2, P0, R14, R8, RZ ;  /* 0x000000080e027210 */ /* 0x009fe20007f1e0ff */
[----:B------:R-:W-:Y:S02]  /*134d0*/  ULDC.64 UR4, c[0x0][0x328] ;  /* 0x0000ca0000047ab9 */ /* 0x000fe40000000a00 */
        /* <DEDUP_REMOVED lines=14> */
[----:B------:R-:W-:Y:S01]  /*135c0*/  PLOP3.LUT P0, PT, PT, PT, PT, 0x80, 0x0 ;  /* 0x000000000000781c */ /* 0x000fe20003f0f070 */
[----:B------:R-:W-:Y:S01]  /*135d0*/  NOP ;  /* 0x0000000000007918 */ /* 0x000fe20000000000 */
[----:B0-----:R-:W-:Y:S01]  /*135e0*/  IMAD.WIDE.U32 R2, R7, UR4, RZ ;  /* 0x0000000407027c25 */ /* 0x001fe2000f8e00ff */
[----:B------:R-:W-:-:S03]  /*135f0*/  ULDC.64 UR4, c[0x0][0x338] ;  /* 0x0000ce0000047ab9 */ /* 0x000fc60000000a00 */
[----:B------:R-:W-:Y:S02]  /*13600*/  IMAD.IADD R3, R3, 0x1, R9 ;  /* 0x0000000103037824 */ /* 0x000fe400078e0209 */
[----:B------:R-:W-:Y:S02]  /*13610*/  IMAD R7, R26, UR4, RZ ;  /* 0x000000041a077c24 */ /* 0x000fe4000f8e02ff */
[----:B------:R-:W-:-:S04]  /*13620*/  IMAD.WIDE.U32 R2, R6, UR4, R2 ;  /* 0x0000000406027c25 */ /* 0x000fc8000f8e0002 */
[----:B------:R-:W-:-:S05]  /*13630*/  IMAD R7, R6, UR5, R7 ;  /* 0x0000000506077c24 */ /* 0x000fca000f8e0207 */
[----:B------:R-:W-:-:S07]  /*13640*/  IADD3 R19, R3, R7, RZ ;  /* 0x0000000703137210 */ /* 0x000fce0007ffe0ff */
.L_x_1115:
        /* <DEDUP_REMOVED lines=10> */
.L_x_1116:
[----:B------:R-:W-:Y:S01]  /*136f0*/  R2UR UR4, R32 ;  /* 0x00000000200472ca */ /* 0x000fe200000e0000 */
[----:B------:R-:W-:Y:S01]  /*13700*/  ULDC.64 UR6, c[0x0][0x330] ;  /* 0x0000cc0000067ab9 */ /* 0x000fe20000000a00 */
[----:B------:R-:W-:Y:S01]  /*13710*/  IMAD.MOV.U32 R18, RZ, RZ, R2 ;  /* 0x000000ffff127224 */ /* 0x000fe200078e0002 */
[----:B------:R0:W-:Y:S01]  /*13720*/  SYNCS.ARRIVE.TRANS64.A1T0 RZ, [R4+URZ+0x30850], RZ ;  /* 0x030850ff04ff79a7 */ /* 0x0001e2000810003f */
[----:B------:R-:W-:Y:S01]  /*13730*/  IMAD.U32 R3, RZ, RZ, UR6 ;  /* 0x00000006ff037e24 */ /* 0x000fe2000f8e00ff */
[----:B------:R-:W-:Y:S01]  /*13740*/  IADD3 R10, R10, -0x40, RZ ;  /* 0xffffffc00a0a7810 */ /* 0x000fe20007ffe0ff */
[----:B------:R-:W-:Y:S02]  /*13750*/  VIADD R27, R27, 0xffffffff ;  /* 0xffffffff1b1b7836 */ /* 0x000fe40000000000 */
[----:B------:R-:W-:-:S04]  /*13760*/  IMAD.WIDE.U32 R18, R3, UR39, R18 ;  /* 0x0000002703127c25 */ /* 0x000fc8000f8e0012 */
[----:B------:R-:W-:Y:S01]  /*13770*/  VIADD R0, R0, 0x40 ;  /* 0x0000004000007836 */ /* 0x000fe20000000000 */
[----:B------:R-:W-:Y:S01]  /*13780*/  UIMAD UR4, UR4, UR6, URZ ;  /* 0x00000006040472a4 */ /* 0x000fe2000f8e023f */
[----:B------:R-:W-:-:S03]  /*13790*/  IMAD.MOV.U32 R22, RZ, RZ, R23 ;  /* 0x000000ffff167224 */ /* 0x000fc600078e0017 */
[----:B------:R-:W-:-:S03]  /*137a0*/  UIMAD UR4, UR39, UR7, UR4 ;  /* 0x00000007270472a4 */ /* 0x000fc6000f8e0204 */
[----:B------:R-:W-:Y:S02]  /*137b0*/  ULDC.64 UR6, c[0x0][0x318] ;  /* 0x0000c60000067ab9 */ /* 0x000fe40000000a00 */
[----:B------:R-:W-:Y:S02]  /*137c0*/  LEA R17, P0, R18, UR6, 0x1 ;  /* 0x0000000612117c11 */ /* 0x000fe4000f8008ff */
[----:B------:R-:W-:Y:S01]  /*137d0*/  IADD3 R3, R19, UR4, RZ ;  /* 0x0000000413037c10 */ /* 0x000fe2000fffe0ff */
[----:B------:R-:W-:-:S03]  /*137e0*/  IMAD.MOV.U32 R19, RZ, RZ, R20 ;  /* 0x000000ffff137224 */ /* 0x000fc600078e0014 */
[----:B------:R-:W-:Y:S02]  /*137f0*/  LEA.HI.X R18, R18, UR7, R3, 0x1, P0 ;  /* 0x0000000712127c11 */ /* 0x000fe400080f0c03 */
[----:B------:R-:W-:-:S13]  /*13800*/  ISETP.GT.AND P0, PT, R27, UR49, PT ;  /* 0x000000311b007c0c */ /* 0x000fda000bf04270 */
[----:B0-----:R-:W-:Y:S05]  /*13810*/  @P0 BRA `(.L_x_1117) ;  /* 0xfffffff000640947 */ /* 0x001fea000383ffff */
[----:B------:R-:W-:Y:S05]  /*13820*/  BSYNC B0 ;  /* 0x0000000000007941 */ /* 0x000fea0003800000 */
.L_x_1104:
[----:B------:R-:W-:-:S13]  /*13830*/  LOP3.LUT P0, RZ, R16, 0x20, RZ, 0xc0, !PT ;  /* 0x0000002010ff7812 */ /* 0x000fda000780c0ff */
[----:B------:R-:W-:Y:S05]  /*13840*/  @!P0 BRA `(.L_x_1118) ;  /* 0x0000000000048947 */ /* 0x000fea0003800000 */
[----:B------:R-:W-:Y:S01]  /*13850*/  BPT.TRAP 0x1 ;  /* 0x000000040000795c */ /* 0x000fe20000300000 */
.L_x_1118:
[C---:B0-----:R-:W-:Y:S01]  /*13860*/  LEA R0, R20.reuse, UR45, 0x3 ;  /* 0x0000002d14007c11 */ /* 0x041fe2000f8e18ff */
[----:B------:R-:W0:Y:S01]  /*13870*/  S2R R6, SR_TID.X ;  /* 0x0000000000067919 */ /* 0x000e220000002100 */
[----:B------:R-:W-:Y:S01]  /*13880*/  SHF.L.U32 R3, R23, 0x1f, RZ ;  /* 0x0000001f17037819 */ /* 0x000fe200000006ff */
[----:B------:R-:W-:Y:S01]  /*13890*/  BSSY B0, `(.L_x_1119) ;  /* 0x0000009000007945 */ /* 0x000fe20003800000 */
[----:B------:R-:W-:Y:S01]  /*138a0*/  MOV R2, 0xffffffc0 ;  /* 0xffffffc000027802 */ /* 0x000fe20000000f00 */
[----:B------:R-:W-:Y:S01]  /*138b0*/  IMAD R4, R20, 0x4000, R30 ;  /* 0x0000400014047824 */ /* 0x000fe200078e021e */
[----:B------:R-:W2:Y:S03]  /*138c0*/  SYNCS.PHASECHK.TRANS64.TRYWAIT P0, [R0+URZ+0x30860], R3 ;  /* 0x03086003000075a7 */ /* 0x000ea6000800017f */
[----:B------:R-:W-:Y:S01]  /*138d0*/  IMAD R5, R27, R2, UR47 ;  /* 0x0000002f1b057e24 */ /* 0x000fe2000f8e0202 */
[----:B0-----:R-:W-:-:S04]  /*138e0*/  LOP3.LUT R6, R6, 0x7f, RZ, 0xc0, !PT ;  /* 0x0000007f06067812 */ /* 0x001fc800078ec0ff */
[----:B------:R-:W-:-:S05]  /*138f0*/  SHF.R.U32.HI R6, RZ, 0x3, R6 ;  /* 0x00000003ff067819 */ /* 0x000fca0000011606 */
[----:B------:R-:W-:Y:S01]  /*13900*/  IMAD.IADD R5, R5, 0x1, -R6 ;  /* 0x0000000105057824 */ /* 0x000fe200078e0a06 */
[----:B--2---:R-:W-:Y:S06]  /*13910*/  @!P0 BRA `(.L_x_1120) ;  /* 0x0000002800248947 */ /* 0x004fec0003800000 */
.L_x_1188:
[----:B------:R-:W-:Y:S05]  /*13920*/  BSYNC B0 ;  /* 0x0000000000007941 */ /* 0x000fea0003800000 */
.L_x_1119:
[----:B------:R-:W-:-:S03]  /*13930*/  UMOV UR4, 0xffffffff ;  /* 0xffffffff00047882 */ /* 0x000fc60000000000 */
[----:B------:R-:W-:Y:S05]  /*13940*/  BRA.DIV UR4, `(.L_x_1121) ;  /* 0x0000002a042c7947 */ /* 0x000fea000b800000 */
[----:B0-----:R-:W-:Y:S01]  /*13950*/  SHFL.IDX PT, R3, R18, RZ, 0x181f ;  /* 0x00181fff12037589 */ /* 0x001fe200000e0000 */
[----:B------:R-:W-:Y:S01]  /*13960*/  ULDC UR4, c[0x0][0x2f4] ;  /* 0x0000bd0000047ab9 */ /* 0x000fe20000000800 */
[----:B------:R-:W-:Y:S02]  /*13970*/  LEA R4, R4, UR45, 0x1 ;  /* 0x0000002d04047c11 */ /* 0x000fe4000f8e08ff */
[----:B------:R-:W0:Y:S01]  /*13980*/  SHFL.IDX PT, R2, R17, RZ, 0x181f ;  /* 0x00181fff11027589 */ /* 0x000e2200000e0000 */
[----:B------:R-:W-:Y:S02]  /*13990*/  ISETP.GE.AND P2, PT, R25, UR4, PT ;  /* 0x0000000419007c0c */ /* 0x000fe4000bf46270 */
[----:B------:R-:W-:Y:S01]  /*139a0*/  ISETP.GE.AND P3, PT, R36, UR4, PT ;  /* 0x0000000424007c0c */ /* 0x000fe2000bf66270 */
[----:B------:R-:W2:Y:S01]  /*139b0*/  SHFL.IDX PT, R14, R17, 0x1, 0x181f ;  /* 0x00381f00110e7f89 */ /* 0x000ea200000e0000 */
[C---:B------:R-:W-:Y:S02]  /*139c0*/  ISETP.LT.OR P5, PT, R5.reuse, 0x1, P2 ;  /* 0x000000010500780c */ /* 0x040fe400017a1670 */
[----:B------:R-:W-:Y:S01]  /*139d0*/  ISETP.LT.OR P4, PT, R5, 0x1, P3 ;  /* 0x000000010500780c */ /* 0x000fe20001f81670 */
[----:B------:R-:W3:Y:S01]  /*139e0*/  SHFL.IDX PT, R6, R18, 0x1, 0x181f ;  /* 0x00381f0012067f89 */ /* 0x000ee200000e0000 */
        /* <DEDUP_REMOVED lines=10> */
[----:B------:R-:W-:Y:S02]  /*13a90*/  ISETP.LT.OR P4, PT, R5, 0x11, P3 ;  /* 0x000000110500780c */ /* 0x000fe40001f81670 */
[----:B--2---:R-:W-:Y:S01]  /*13aa0*/  MOV R2, R14 ;  /* 0x0000000e00027202 */ /* 0x004fe20000000f00 */
[----:B---3--:R-:W-:Y:S01]  /*13ab0*/  IMAD.MOV.U32 R3, RZ, RZ, R6 ;  /* 0x000000ffff037224 */ /* 0x008fe200078e0006 */
[----:B------:R-:W-:Y:S03]  /*13ac0*/  SHFL.IDX PT, R14, R17, 0x2, 0x181f ;  /* 0x00581f00110e7f89 */ /* 0x000fe600000e0000 */
[----:B------:R-:W-:Y:S01]  /*13ad0*/  IMAD.WIDE.U32 R2, R25, 0x2, R2 ;  /* 0x0000000219027825 */ /* 0x000fe200078e0002 */
[----:B------:R-:W0:Y:S04]  /*13ae0*/  SHFL.IDX PT, R6, R18, 0x2, 0x181f ;  /* 0x00581f0012067f89 */ /* 0x000e2800000e0000 */
[----:B------:R-:W-:Y:S01]  /*13af0*/  LDGSTS.E.BYPASS.LTC128B.128 [R4+0xc00], desc[UR60][R2.64], !P5 ;  /* 0x00c0000002047fae */ /* 0x000fe2000e901d7c */
[----:B------:R-:W-:-:S03]  /*13b00*/  ISETP.LT.OR P5, PT, R5, 0x11, P1 ;  /* 0x000000110500780c */ /* 0x000fc60000fa1670 */
[----:B------:R-:W-:Y:S01]  /*13b10*/  LDGSTS.E.BYPASS.LTC128B.128 [R4+0x2c00], desc[UR60][R2.64+0x80], !P4 ;  /* 0x02c0008002047fae */ /* 0x000fe2000e101d7c */
[----:B------:R-:W-:-:S03]  /*13b20*/  ISETP.LT.OR P4, PT, R5, 0x11, P0 ;  /* 0x000000110500780c */ /* 0x000fc60000781670 */
[----:B------:R-:W2:Y:S06]  /*13b30*/  SHFL.IDX PT, R18, R18, 0x3, 0x181f ;  /* 0x00781f0012127f89 */ /* 0x000eac00000e0000 */
[----:B------:R-:W-:Y:S01]  /*13b40*/  LDGSTS.E.BYPASS.LTC128B.128 [R4+0x4c00], desc[UR60][R2.64+0x100], !P5 ;  /* 0x04c0010002047fae */ /* 0x000fe2000e901d7c */
[----:B------:R-:W-:-:S03]  /*13b50*/  ISETP.LT.OR P5, PT, R5, 0x21, P2 ;  /* 0x000000210500780c */ /* 0x000fc600017a1670 */
[----:B------:R0:W-:Y:S01]  /*13b60*/  LDGSTS.E.BYPASS.LTC128B.128 [R4+0x6c00], desc[UR60][R2.64+0x180], !P4 ;  /* 0x06c0018002047fae */ /* 0x0001e2000e101d7c */
[----:B------:R-:W-:Y:S02]  /*13b70*/  ISETP.LT.OR P4, PT, R5, 0x21, P3 ;  /* 0x000000210500780c */ /* 0x000fe40001f81670 */
[----:B0-----:R-:W-:Y:S01]  /*13b80*/  MOV R3, R6 ;  /* 0x0000000600037202 */ /* 0x001fe20000000f00 */
[----:B------:R-:W-:Y:S02]  /*13b90*/  IMAD.MOV.U32 R2, RZ, RZ, R14 ;  /* 0x000000ffff027224 */ /* 0x000fe400078e000e */
[----:B------:R0:W3:Y:S01]  /*13ba0*/  SHFL.IDX PT, R14, R17, 0x3, 0x181f ;  /* 0x00781f00110e7f89 */ /* 0x0000e200000e0000 */
[----:B------:R-:W-:Y:S02]  /*13bb0*/  IMAD.MOV.U32 R6, RZ, RZ, RZ ;  /* 0x000000ffff067224 */ /* 0x000fe400078e00ff */
[----:B------:R-:W-:-:S05]  /*13bc0*/  IMAD.WIDE.U32 R2, R25, 0x2, R2 ;  /* 0x0000000219027825 */ /* 0x000fca00078e0002 */
[----:B------:R0:W-:Y:S01]  /*13bd0*/  LDGSTS.E.BYPASS.LTC128B.128 [R4+0x1400], desc[UR60][R2.64], !P5 ;  /* 0x0140000002047fae */ /* 0x0001e2000e901d7c */
[----:B------:R-:W-:-:S03]  /*13be0*/  ISETP.LT.OR P5, PT, R5, 0x21, P1 ;  /* 0x000000210500780c */ /* 0x000fc60000fa1670 */
[----:B------:R0:W-:Y:S01]  /*13bf0*/  LDGSTS.E.BYPASS.LTC128B.128 [R4+0x3400], desc[UR60][R2.64+0x80], !P4 ;  /* 0x0340008002047fae */ /* 0x0001e2000e101d7c */
[----:B------:R-:W-:-:S09]  /*13c00*/  ISETP.LT.OR P4, PT, R5, 0x21, P0 ;  /* 0x000000210500780c */ /* 0x000fd20000781670 */
[----:B------:R0:W-:Y:S04]  /*13c10*/  LDGSTS.E.BYPASS.LTC128B.128 [R4+0x5400], desc[UR60][R2.64+0x100], !P5 ;  /* 0x0540010002047fae */ /* 0x0001e8000e901d7c */
[----:B--23--:R0:W-:Y:S02]  /*13c20*/  LDGSTS.E.BYPASS.LTC128B.128 [R4+0x7400], desc[UR60][R2.64+0x180], !P4 ;  /* 0x0740018002047fae */ /* 0x00c1e4000e101d7c */
.L_x_1198:
[C---:B------:R-:W-:Y:S01]  /*13c30*/  ISETP.LT.OR P2, PT, R5.reuse, 0x31, P2 ;  /* 0x000000310500780c */ /* 0x040fe20001741670 */
[----:B0-----:R-:W-:Y:S01]  /*13c40*/  IMAD.MOV.U32 R2, RZ, RZ, R14 ;  /* 0x000000ffff027224 */ /* 0x001fe200078e000e */
[C---:B------:R-:W-:Y:S02]  /*13c50*/  ISETP.LT.OR P3, PT, R5.reuse, 0x31, P3 ;  /* 0x000000310500780c */ /* 0x040fe40001f61670 */
        /* <DEDUP_REMOVED lines=13> */
.L_x_1122:
        /* <DEDUP_REMOVED lines=10> */
.L_x_1123:
[----:B0-----:R-:W-:Y:S01]  /*13dd0*/  VIADD R2, R20, 0x1 ;  /* 0x0000000114027836 */ /* 0x001fe20000000000 */
[----:B------:R0:W-:Y:S04]  /*13de0*/  SYNCS.ARRIVE.TRANS64.A1T0 RZ, [R0+URZ+0x30850], RZ ;  /* 0x030850ff00ff79a7 */ /* 0x0001e8000810003f */
[----:B------:R-:W-:-:S04]  /*13df0*/  ISETP.NE.AND P0, PT, R2, 0x2, PT ;  /* 0x000000020200780c */ /* 0x000fc80003f05270 */
[----:B0-----:R-:W-:Y:S02]  /*13e00*/  SEL R0, RZ, 0x1, P0 ;  /* 0x00000001ff007807 */ /* 0x001fe40000000000 */
[----:B------:R-:W-:Y:S02]  /*13e10*/  SEL R2, R2, RZ, P0 ;  /* 0x000000ff02027207 */ /* 0x000fe40000000000 */
[----:B------:R-:W-:-:S07]  /*13e20*/  LOP3.LUT R0, R23, R0, RZ, 0x3c, !PT ;  /* 0x0000000017007212 */ /* 0x000fce00078e3cff */
.L_x_1083:
[----:B------:R-:W0:Y:S01]  /*13e30*/  S2R R4, SR_CgaCtaId ;  /* 0x0000000000047919 */ /* 0x000e220000008800 */
[----:B------:R-:W-:Y:S02]  /*13e40*/  MOV R3, 0x400 ;  /* 0x0000040000037802 */ /* 0x000fe40000000f00 */
[----:B------:R-:W-:Y:S02]  /*13e50*/  SHF.L.U32 R6, R6, 0x1f, RZ ;  /* 0x0000001f06067819 */ /* 0x000fe400000006ff */
[----:B0-----:R-:W-:-:S04]  /*13e60*/  LEA R7, R4, R3, 0x18 ;  /* 0x0000000304077211 */ /* 0x001fc800078ec0ff */
[----:B------:R-:W0:Y:S02]  /*13e70*/  SYNCS.PHASECHK.TRANS64.TRYWAIT P0, [R7+URZ+0x30820], R6 ;  /* 0x03082006070075a7 */ /* 0x000e24000800017f */
[----:B0-----:R-:W-:Y:S05]  /*13e80*/  @!P0 BRA `(.L_x_1124) ;  /* 0x00000028005c8947 */ /* 0x001fea0003800000 */
.L_x_1199:
[----:B------:R-:W-:-:S03]  /*13e90*/  UMOV UR4, 0xffffffff ;  /* 0xffffffff00047882 */ /* 0x000fc60000000000 */
[----:B------:R-:W-:Y:S05]  /*13ea0*/  BRA.DIV UR4, `(.L_x_1125) ;  /* 0x0000002a04687947 */ /* 0x000fea000b800000 */
[----:B------:R-:W2:Y:S02]  /*13eb0*/  S2R R3, SR_TID.X ;  /* 0x0000000000037919 */ /* 0x000ea40000002100 */
[----:B--2---:R-:W-:-:S04]  /*13ec0*/  SHF.R.U32.HI R3, RZ, 0x5, R3 ;  /* 0x00000005ff037819 */ /* 0x004fc80000011603 */
[----:B------:R-:W-:-:S05]  /*13ed0*/  LOP3.LUT R3, R3, 0x3, RZ, 0xc0, !PT ;  /* 0x0000000303037812 */ /* 0x000fca00078ec0ff */
[----:B------:R2:W3:Y:S02]  /*13ee0*/  SHFL.IDX PT, R14, R3, RZ, 0x1f ;  /* 0x00001fff030e7589 */ /* 0x0004e400000e0000 */
.L_x_1202:
[----:B---3--:R-:W-:-:S13]  /*13ef0*/  ISETP.NE.AND P0, PT, R14, RZ, PT ;  /* 0x000000ff0e00720c */ /* 0x008fda0003f05270 */
[----:B------:R-:W-:Y:S05]  /*13f00*/  @P0 BRA `(.L_x_991) ;  /* 0x0000000000900947 */ /* 0x000fea0003800000 */
[----:B------:R-:W-:-:S03]  /*13f10*/  UMOV UR4, 0xffffffff ;  /* 0xffffffff00047882 */ /* 0x000fc60000000000 */
[----:B------:R-:W-:Y:S05]  /*13f20*/  BRA.DIV UR4, `(.L_x_1126) ;  /* 0x0000002a047c7947 */ /* 0x000fea000b800000 */
[----:B------:R-:W-:-:S13]  /*13f30*/  ELECT P6, URZ, PT ;  /* 0x00000000003f782f */ /* 0x000fda00038c0000 */
.L_x_1205:
[----:B------:R-:W-:Y:S05]  /*13f40*/  @!P6 BRA `(.L_x_991) ;  /* 0x000000000080e947 */ /* 0x000fea0003800000 */
[----:B--2---:R-:W2:Y:S02]  /*13f50*/  LDL R3, [R1+0x4] ;  /* 0x0000040001037983 */ /* 0x004ea40000100800 */
[----:B--2---:R-:W-:-:S13]  /*13f60*/  R2UR UR4, R3 ;  /* 0x00000000030472ca */ /* 0x004fda00000e0000 */
[----:B------:R-:W-:-:S06]  /*13f70*/  ULOP3.LUT UR4, UR4, 0x2, URZ, 0xfc, !UPT ;  /* 0x0000000204047892 */ /* 0x000fcc000f8efc3f */
[----:B------:R-:W-:-:S05]  /*13f80*/  IMAD.U32 R3, RZ, RZ, UR4 ;  /* 0x00000004ff037e24 */ /* 0x000fca000f8e00ff */
[----:B------:R-:W-:-:S13]  /*13f90*/  ISETP.NE.AND P0, PT, R3, 0x3, PT ;  /* 0x000000030300780c */ /* 0x000fda0003f05270 */
[----:B------:R-:W-:Y:S05]  /*13fa0*/  @!P0 BRA `(.L_x_1127) ;  /* 0x0000000000048947 */ /* 0x000fea0003800000 */
[----:B------:R-:W-:Y:S01]  /*13fb0*/  BPT.TRAP 0x1 ;  /* 0x000000040000795c */ /* 0x000fe20000300000 */
.L_x_1127:
[C---:B------:R-:W-:Y:S01]  /*13fc0*/  LEA R5, R2.reuse, R7, 0x3 ;  /* 0x0000000702057211 */ /* 0x040fe200078e18ff */
[----:B------:R-:W-:Y:S01]  /*13fd0*/  VIADD R2, R2, 0x1 ;  /* 0x0000000102027836 */ /* 0x000fe20000000000 */
[----:B------:R-:W-:-:S04]  /*13fe0*/  SHF.L.U32 R4, R0, 0x1f, RZ ;  /* 0x0000001f00047819 */ /* 0x000fc800000006ff */
[----:B------:R-:W2:Y:S01]  /*13ff0*/  SYNCS.PHASECHK.TRANS64.TRYWAIT P1, [R5+URZ+0x30840], R4 ;  /* 0x03084004050075a7 */ /* 0x000ea2000802017f */
[----:B------:R-:W-:-:S04]  /*14000*/  ISETP.NE.AND P2, PT, R2, 0x2, PT ;  /* 0x000000020200780c */ /* 0x000fc80003f45270 */
[----:B------:R-:W-:Y:S01]  /*14010*/  SEL R3, RZ, 0x1, P2 ;  /* 0x00000001ff037807 */ /* 0x000fe20001000000 */
[----:B--2---:R-:W-:Y:S08]  /*14020*/  @!P1 BRA `(.L_x_1128) ;  /* 0x00000028005c9947 */ /* 0x004ff00003800000 */
.L_x_1206:
[----:B------:R-:W-:Y:S02]  /*14030*/  SEL R2, R2, RZ, P2 ;  /* 0x000000ff02027207 */ /* 0x000fe40001000000 */
[----:B------:R-:W-:Y:S01]  /*14040*/  LOP3.LUT R0, R0, R3, RZ, 0x3c, !PT ;  /* 0x0000000300007212 */ /* 0x000fe200078e3cff */
[----:B------:R-:W-:Y:S06]  /*14050*/  @!P0 BRA `(.L_x_1129) ;  /* 0x0000000000048947 */ /* 0x000fec0003800000 */
[----:B------:R-:W-:Y:S01]  /*14060*/  BPT.TRAP 0x1 ;  /* 0x000000040000795c */ /* 0x000fe20000300000 */
.L_x_1129:
[----:B------:R-:W-:Y:S01]  /*14070*/  IMAD R3, R2, 0x8, R7 ;  /* 0x0000000802037824 */ /* 0x000fe200078e0207 */
[----:B------:R-:W-:-:S04]  /*14080*/  SHF.L.U32 R0, R0, 0x1f, RZ ;  /* 0x0000001f00007819 */ /* 0x000fc800000006ff */
[----:B------:R-:W3:Y:S02]  /*14090*/  SYNCS.PHASECHK.TRANS64.TRYWAIT P1, [R3+URZ+0x30840], R0 ;  /* 0x03084000030075a7 */ /* 0x000ee4000802017f */
[----:B---3--:R-:W-:Y:S05]  /*140a0*/  @!P1 BRA `(.L_x_1130) ;  /* 0x0000002800509947 */ /* 0x008fea0003800000 */
.L_x_1207:
[----:B------:R-:W-:Y:S05]  /*140b0*/  @!P0 BRA `(.L_x_1131) ;  /* 0x0000000000048947 */ /* 0x000fea0003800000 */
[----:B------:R-:W-:Y:S01]  /*140c0*/  BPT.TRAP 0x1 ;  /* 0x000000040000795c */ /* 0x000fe20000300000 */
.L_x_1131:
[----:B------:R-:W4:Y:S02]  /*140d0*/  SYNCS.PHASECHK.TRANS64.TRYWAIT P1, [R5+URZ+0x30860], R4 ;  /* 0x03086004050075a7 */ /* 0x000f24000802017f */
[----:B----4-:R-:W-:Y:S05]  /*140e0*/  @!P1 BRA `(.L_x_1132) ;  /* 0x0000002800549947 */ /* 0x010fea0003800000 */
.L_x_1208:
[----:B------:R-:W-:Y:S05]  /*140f0*/  @!P0 BRA `(.L_x_1133) ;  /* 0x0000000000048947 */ /* 0x000fea0003800000 */
[----:B------:R-:W-:Y:S01]  /*14100*/  BPT.TRAP 0x1 ;  /* 0x000000040000795c */ /* 0x000fe20000300000 */
.L_x_1133:
[----:B------:R0:W0:Y:S02]  /*14110*/  SYNCS.PHASECHK.TRANS64.TRYWAIT P0, [R3+URZ+0x30860], R0 ;  /* 0x03086000030075a7 */ /* 0x000024000800017f */
[----:B0-----:R-:W-:Y:S05]  /*14120*/  @!P0 NANOSLEEP.SYNCS 0x989680 ;  /* 0x009896800000895d */ /* 0x001fea0003900000 */
[----:B------:R-:W0:Y:S02]  /*14130*/  @!P0 SYNCS.PHASECHK.TRANS64 P0, [R3+URZ+0x30860], R0 ;  /* 0x03086000030085a7 */ /* 0x000e24000800007f */
[----:B0-----:R-:W-:Y:S05]  /*14140*/  @!P0 BRA `(.L_x_1133) ;  /* 0xfffffffc00f08947 */ /* 0x001fea000383ffff */
.L_x_991:
[----:B------:R-:W-:Y:S05]  /*14150*/  BSYNC B6 ;  /* 0x0000000000067941 */ /* 0x000fea0003800000 */
.L_x_988:
[----:B------:R-:W-:Y:S05]  /*14160*/  EXIT ;  /* 0x000000000000794d */ /* 0x000fea0003800000 */
.L_x_1001:
[----:B------:R-:W-:-:S13]  /*14170*/  R2UR UR4, R16 ;  /* 0x00000000100472ca */ /* 0x000fda00000e0000 */
[----:B0-----:R-:W-:-:S04]  /*14180*/  MOV R3, UR4 ;  /* 0x0000000400037c02 */ /* 0x001fc80008000f00 */
[----:B------:R0:W1:Y:S03]  /*14190*/  SYNCS.PHASECHK.TRANS64.TRYWAIT P0, [R3+URZ+0x30800], R0 ;  /* 0x03080000030075a7 */ /* 0x000066000800017f */
[----:B-1----:R-:W-:Y:S05]  /*141a0*/  @!P0 NANOSLEEP.SYNCS 0x989680 ;  /* 0x009896800000895d */ /* 0x002fea0003900000 */
[----:B------:R-:W1:Y:S02]  /*141b0*/  @!P0 SYNCS.PHASECHK.TRANS64 P0, [R3+URZ+0x30800], R0 ;  /* 0x03080000030085a7 */ /* 0x000e64000800007f */
[----:B-1----:R-:W-:Y:S05]  /*141c0*/  @!P0 BRA `(.L_x_1001) ;  /* 0xfffffffc00e88947 */ /* 0x002fea000383ffff */
[----:B------:R-:W-:Y:S05]  /*141d0*/  BRA `(.L_x_1134) ;  /* 0xfffffed400ec7947 */ /* 0x000fea000383ffff */
.L_x_1005:
[----:B------:R-:W-:-:S13]  /*141e0*/  R2UR UR4, R16 ;  /* 0x00000000100472ca */ /* 0x000fda00000e0000 */
[----:B0-----:R-:W-:-:S04]  /*141f0*/  IMAD.U32 R3, RZ, RZ, UR4 ;  /* 0x00000004ff037e24 */ /* 0x001fc8000f8e00ff */
[----:B------:R0:W2:Y:S03]  /*14200*/  SYNCS.PHASECHK.TRANS64.TRYWAIT P1, [R3+URZ+0x30830], R0 ;  /* 0x03083000030075a7 */ /* 0x0000a6000802017f */
[----:B--2---:R-:W-:Y:S05]  /*14210*/  @!P1 NANOSLEEP.SYNCS 0x989680 ;  /* 0x009896800000995d */ /* 0x004fea0003900000 */
[----:B------:R-:W2:Y:S02]  /*14220*/  @!P1 SYNCS.PHASECHK.TRANS64 P1, [R3+URZ+0x30830], R0 ;  /* 0x03083000030095a7 */ /* 0x000ea4000802007f */
[----:B--2---:R-:W-:Y:S05]  /*14230*/  @!P1 BRA `(.L_x_1005) ;  /* 0xfffffffc00e89947 */ /* 0x004fea000383ffff */
[----:B------:R-:W-:Y:S05]  /*14240*/  BRA `(.L_x_1004) ;  /* 0xfffffed800147947 */ /* 0x000fea000383ffff */
.L_x_1022:
[----:B------:R-:W-:-:S13]  /*14250*/  R2UR UR6, R206 ;  /* 0x00000000ce0672ca */ /* 0x000fda00000e0000 */
[----:B-1----:R-:W-:-:S04]  /*14260*/  IMAD.U32 R4, RZ, RZ, UR6 ;  /* 0x00000006ff047e24 */ /* 0x002fc8000f8e00ff */
[----:B------:R1:W2:Y:S03]  /*14270*/  SYNCS.PHASECHK.TRANS64.TRYWAIT P1, [R4+URZ+0x30830], R3 ;  /* 0x03083003040075a7 */ /* 0x0002a6000802017f */
[----:B--2---:R-:W-:Y:S05]  /*14280*/  @!P1 NANOSLEEP.SYNCS 0x989680 ;  /* 0x009896800000995d */ /* 0x004fea0003900000 */
[----:B------:R-:W2:Y:S02]  /*14290*/  @!P1 SYNCS.PHASECHK.TRANS64 P1, [R4+URZ+0x30830], R3 ;  /* 0x03083003040095a7 */ /* 0x000ea4000802007f */
[----:B--2---:R-:W-:Y:S05]  /*142a0*/  @!P1 BRA `(.L_x_1022) ;  /* 0xfffffffc00e89947 */ /* 0x004fea000383ffff */
[----:B------:R-:W-:Y:S05]  /*142b0*/  BRA `(.L_x_1021) ;  /* 0xffffff0800187947 */ /* 0x000fea000383ffff */
.L_x_1026:
[----:B-1----:R-:W-:-:S04]  /*142c0*/  MOV R3, UR6 ;  /* 0x0000000600037c02 */ /* 0x002fc80008000f00 */
[----:B------:R1:W2:Y:S03]  /*142d0*/  SYNCS.PHASECHK.TRANS64.TRYWAIT P1, [R3+URZ+0x30850], R0 ;  /* 0x03085000030075a7 */ /* 0x0002a6000802017f */
[----:B--2---:R-:W-:Y:S05]  /*142e0*/  @!P1 NANOSLEEP.SYNCS 0x989680 ;  /* 0x009896800000995d */ /* 0x004fea0003900000 */
[----:B------:R-:W2:Y:S02]  /*142f0*/  @!P1 SYNCS.PHASECHK.TRANS64 P1, [R3+URZ+0x30850], R0 ;  /* 0x03085000030095a7 */ /* 0x000ea4000802007f */
[----:B--2---:R-:W-:Y:S05]  /*14300*/  @!P1 BRA `(.L_x_1026) ;  /* 0xfffffffc00ec9947 */ /* 0x004fea000383ffff */
[----:B------:R-:W-:Y:S05]  /*14310*/  BRA `(.L_x_1025) ;  /* 0xffffff1400b87947 */ /* 0x000fea000383ffff */
.L_x_1045:
[----:B-1----:R-:W-:-:S04]  /*14320*/  IMAD.U32 R4, RZ, RZ, UR5 ;  /* 0x00000005ff047e24 */ /* 0x002fc8000f8e00ff */
[----:B------:R1:W2:Y:S03]  /*14330*/  SYNCS.PHASECHK.TRANS64.TRYWAIT P1, [R4+URZ+0x30830], R3 ;  /* 0x03083003040075a7 */ /* 0x0002a6000802017f */
[----:B--2---:R-:W-:Y:S05]  /*14340*/  @!P1 NANOSLEEP.SYNCS 0x989680 ;  /* 0x009896800000995d */ /* 0x004fea0003900000 */
[----:B------:R-:W2:Y:S02]  /*14350*/  @!P1 SYNCS.PHASECHK.TRANS64 P1, [R4+URZ+0x30830], R3 ;  /* 0x03083003040095a7 */ /* 0x000ea4000802007f */
[----:B--2---:R-:W-:Y:S05]  /*14360*/  @!P1 BRA `(.L_x_1045) ;  /* 0xfffffffc00ec9947 */ /* 0x004fea000383ffff */
[----:B------:R-:W-:Y:S05]  /*14370*/  BRA `(.L_x_1044) ;  /* 0xffffff3800087947 */ /* 0x000fea000383ffff */
.L_x_1049:
[----:B01----:R-:W-:-:S04]  /*14380*/  IMAD.U32 R3, RZ, RZ, UR5 ;  /* 0x00000005ff037e24 */ /* 0x003fc8000f8e00ff */
[----:B------:R0:W1:Y:S03]  /*14390*/  SYNCS.PHASECHK.TRANS64.TRYWAIT P1, [R3+URZ+0x30850], R0 ;  /* 0x03085000030075a7 */ /* 0x000066000802017f */
[----:B-1----:R-:W-:Y:S05]  /*143a0*/  @!P1 NANOSLEEP.SYNCS 0x989680 ;  /* 0x009896800000995d */ /* 0x002fea0003900000 */
[----:B------:R-:W1:Y:S02]  /*143b0*/  @!P1 SYNCS.PHASECHK.TRANS64 P1, [R3+URZ+0x30850], R0 ;  /* 0x03085000030095a7 */ /* 0x000e64000802007f */
[----:B-1----:R-:W-:Y:S05]  /*143c0*/  @!P1 BRA `(.L_x_1049) ;  /* 0xfffffffc00ec9947 */ /* 0x002fea000383ffff */
[----:B------:R-:W-:Y:S05]  /*143d0*/  BRA `(.L_x_1048) ;  /* 0xffffff44008c7947 */ /* 0x000fea000383ffff */
.L_x_1057:
[----:B------:R-:W-:-:S13]  /*143e0*/  R2UR UR5, R205 ;  /* 0x00000000cd0572ca */ /* 0x000fda00000e0000 */
[----:B-1----:R-:W-:-:S04]  /*143f0*/  MOV R4, UR5 ;  /* 0x0000000500047c02 */ /* 0x002fc80008000f00 */
[----:B------:R1:W2:Y:S03]  /*14400*/  SYNCS.PHASECHK.TRANS64.TRYWAIT P1, [R4+URZ+0x30830], R3 ;  /* 0x03083003040075a7 */ /* 0x0002a6000802017f */
[----:B--2---:R-:W-:Y:S05]  /*14410*/  @!P1 NANOSLEEP.SYNCS 0x989680 ;  /* 0x009896800000995d */ /* 0x004fea0003900000 */
[----:B------:R-:W2:Y:S02]  /*14420*/  @!P1 SYNCS.PHASECHK.TRANS64 P1, [R4+URZ+0x30830], R3 ;  /* 0x03083003040095a7 */ /* 0x000ea4000802007f */
[----:B--2---:R-:W-:Y:S05]  /*14430*/  @!P1 BRA `(.L_x_1057) ;  /* 0xfffffffc00e89947 */ /* 0x004fea000383ffff */
[----:B------:R-:W-:Y:S05]  /*14440*/  BRA `(.L_x_1056) ;  /* 0xffffff5800447947 */ /* 0x000fea000383ffff */
.L_x_1061:
[----:B01----:R-:W-:-:S04]  /*14450*/  IMAD.U32 R3, RZ, RZ, UR5 ;  /* 0x00000005ff037e24 */ /* 0x003fc8000f8e00ff */
[----:B------:R0:W1:Y:S03]  /*14460*/  SYNCS.PHASECHK.TRANS64.TRYWAIT P1, [R3+URZ+0x30850], R0 ;  /* 0x03085000030075a7 */ /* 0x000066000802017f */
[----:B-1----:R-:W-:Y:S05]  /*14470*/  @!P1 NANOSLEEP.SYNCS 0x989680 ;  /* 0x009896800000995d */ /* 0x002fea0003900000 */
[----:B------:R-:W1:Y:S02]  /*14480*/  @!P1 SYNCS.PHASECHK.TRANS64 P1, [R3+URZ+0x30850], R0 ;  /* 0x03085000030095a7 */ /* 0x000e64000802007f */
[----:B-1----:R-:W-:Y:S05]  /*14490*/  @!P1 BRA `(.L_x_1061) ;  /* 0xfffffffc00ec9947 */ /* 0x002fea000383ffff */
[----:B------:R-:W-:Y:S05]  /*144a0*/  BRA `(.L_x_1060) ;  /* 0xffffff6400c87947 */ /* 0x000fea000383ffff */
.L_x_1076:
[----:B-1----:R-:W-:-:S04]  /*144b0*/  IMAD.U32 R5, RZ, RZ, UR5 ;  /* 0x00000005ff057e24 */ /* 0x002fc8000f8e00ff */
[----:B------:R1:W2:Y:S03]  /*144c0*/  SYNCS.PHASECHK.TRANS64.TRYWAIT P1, [R5+URZ+0x30850], R0 ;  /* 0x03085000050075a7 */ /* 0x0002a6000802017f */
[----:B--2---:R-:W-:Y:S05]  /*144d0*/  @!P1 NANOSLEEP.SYNCS 0x989680 ;  /* 0x009896800000995d */ /* 0x004fea0003900000 */
[----:B------:R-:W2:Y:S02]  /*144e0*/  @!P1 SYNCS.PHASECHK.TRANS64 P1, [R5+URZ+0x30850], R0 ;  /* 0x03085000050095a7 */ /* 0x000ea4000802007f */
[----:B--2---:R-:W-:Y:S05]  /*144f0*/  @!P1 BRA `(.L_x_1076) ;  /* 0xfffffffc00ec9947 */ /* 0x004fea000383ffff */
[----:B------:R-:W-:Y:S05]  /*14500*/  BRA `(.L_x_1075) ;  /* 0xffffff8c00387947 */ /* 0x000fea000383ffff */
.L_x_1094:
[----:B------:R-:W-:Y:S01]  /*14510*/  MOV R13, R18 ;  /* 0x00000012000d7202 */ /* 0x000fe20000000f00 */
[----:B------:R-:W-:Y:S01]  /*14520*/  IMAD.MOV.U32 R12, RZ, RZ, RZ ;  /* 0x000000ffff0c7224 */ /* 0x000fe200078e00ff */
[----:B------:R-:W-:Y:S01]  /*14530*/  MOV R15, 0xffffffff ;  /* 0xffffffff000f7802 */ /* 0x000fe20000000f00 */
[----:B------:R-:W-:-:S07]  /*14540*/  IMAD.MOV.U32 R11, RZ, RZ, 0x1f ;  /* 0x0000001fff0b7424 */ /* 0x000fce00078e00ff */
[----:B-----5:R-:W-:Y:S05]  /*14550*/  WARPSYNC.COLLECTIVE R15, `(.L_x_1135) ;  /* 0x000000000f087348 */ /* 0x020fea0003c00000 */
[----:B------:R0:W1:Y:S02]  /*14560*/  SHFL.IDX P6, R14, R13, R12, R11 ;  /* 0x0000000c0d0e7389 */ /* 0x00006400000c000b */
[----:B01---5:R-:W-:Y:S01]  /*14570*/  ENDCOLLECTIVE ;  /* 0x000000000000791b */ /* 0x023fe20003800000 */
.L_x_1135:
[----:B------:R-:W-:Y:S05]  /*14580*/  BRA `(.L_x_1136) ;  /* 0xffffffcc00e47947 */ /* 0x000fea000383ffff */
.L_x_1096:
[----:B0-----:R-:W-:-:S04]  /*14590*/  IMAD.U32 R3, RZ, RZ, UR45 ;  /* 0x0000002dff037e24 */ /* 0x001fc8000f8e00ff */
[----:B------:R0:W1:Y:S03]  /*145a0*/  SYNCS.PHASECHK.TRANS64.TRYWAIT P0, [R3+URZ+0x30840], R2 ;  /* 0x03084002030075a7 */ /* 0x000066000800017f */
[----:B-1----:R-:W-:Y:S05]  /*145b0*/  @!P0 NANOSLEEP.SYNCS 0x989680 ;  /* 0x009896800000895d */ /* 0x002fea0003900000 */
[----:B------:R-:W1:Y:S02]  /*145c0*/  @!P0 SYNCS.PHASECHK.TRANS64 P0, [R3+URZ+0x30840], R2 ;  /* 0x03084002030085a7 */ /* 0x000e64000800007f */
[----:B-1----:R-:W-:Y:S05]  /*145d0*/  @!P0 BRA `(.L_x_1096) ;  /* 0xfffffffc00ec8947 */ /* 0x002fea000383ffff */
[----:B------:R-:W-:Y:S05]  /*145e0*/  BRA `(.L_x_1137) ;  /* 0xffffffd000787947 */ /* 0x000fea000383ffff */
.L_x_1097:
        /* <DEDUP_REMOVED lines=8> */
.L_x_1139:
[----:B------:R-:W-:Y:S05]  /*14670*/  BSYNC B0 ;  /* 0x0000000000007941 */ /* 0x000fea0003800000 */
.L_x_1138:
[----:B------:R-:W-:Y:S01]  /*14680*/  IMAD.MOV.U32 R13, RZ, RZ, R6 ;  /* 0x000000ffff0d7224 */ /* 0x000fe200078e0006 */
[----:B------:R-:W-:Y:S01]  /*14690*/  MOV R11, 0x181f ;  /* 0x0000181f000b7802 */ /* 0x000fe20000000f00 */
[----:B------:R-:W-:Y:S01]  /*146a0*/  IMAD.MOV.U32 R12, RZ, RZ, RZ ;  /* 0x000000ffff0c7224 */ /* 0x000fe200078e00ff */
[----:B------:R-:W-:Y:S01]  /*146b0*/  MOV R3, R14 ;  /* 0x0000000e00037202 */ /* 0x000fe20000000f00 */
[----:B------:R-:W-:Y:S01]  /*146c0*/  IMAD.MOV.U32 R15, RZ, RZ, -0x1 ;  /* 0xffffffffff0f7424 */ /* 0x000fe200078e00ff */
[----:B------:R-:W-:-:S07]  /*146d0*/  @P0 LEA R9, R30, UR45, 0x1 ;  /* 0x0000002d1e090c11 */ /* 0x000fce000f8e08ff */
[----:B------:R-:W-:Y:S05]  /*146e0*/  WARPSYNC.COLLECTIVE R15, `(.L_x_1140) ;  /* 0x000000000f087348 */ /* 0x000fea0003c00000 */
[----:B------:R0:W1:Y:S02]  /*146f0*/  SHFL.IDX P6, R14, R13, R12, R11 ;  /* 0x0000000c0d0e7389 */ /* 0x00006400000c000b */
[----:B01----:R-:W-:Y:S01]  /*14700*/  ENDCOLLECTIVE ;  /* 0x000000000000791b */ /* 0x003fe20003800000 */
.L_x_1140:
[----:B------:R-:W-:Y:S01]  /*14710*/  MOV R13, R7 ;  /* 0x00000007000d7202 */ /* 0x000fe20000000f00 */
[----:B------:R-:W-:Y:S02]  /*14720*/  IMAD.MOV.U32 R12, RZ, RZ, 0x1 ;  /* 0x00000001ff0c7424 */ /* 0x000fe400078e00ff */
[----:B------:R-:W-:-:S07]  /*14730*/  IMAD.MOV.U32 R2, RZ, RZ, R14 ;  /* 0x000000ffff027224 */ /* 0x000fce00078e000e */
[----:B------:R-:W-:Y:S05]  /*14740*/  WARPSYNC.COLLECTIVE R15, `(.L_x_1141) ;  /* 0x000000000f087348 */ /* 0x000fea0003c00000 */
[----:B------:R0:W1:Y:S02]  /*14750*/  SHFL.IDX P6, R14, R13, R12, R11 ;  /* 0x0000000c0d0e7389 */ /* 0x00006400000c000b */
[----:B01----:R-:W-:Y:S01]  /*14760*/  ENDCOLLECTIVE ;  /* 0x000000000000791b */ /* 0x003fe20003800000 */
.L_x_1141:
[----:B------:R-:W-:-:S05]  /*14770*/  @P0 IMAD.WIDE.U32 R2, R25, 0x2, R2 ;  /* 0x0000000219020825 */ /* 0x000fca00078e0002 */
[----:B------:R-:W-:Y:S01]  /*14780*/  @!PT LDS RZ, [RZ] ;  /* 0x00000000fffff984 */ /* 0x000fe20000000800 */
[----:B------:R-:W-:Y:S01]  /*14790*/  @!PT LDS RZ, [RZ] ;  /* 0x00000000fffff984 */ /* 0x000fe20000000800 */
[----:B------:R-:W-:Y:S01]  /*147a0*/  @!PT LDS RZ, [RZ] ;  /* 0x00000000fffff984 */ /* 0x000fe20000000800 */
[----:B------:R0:W-:Y:S04]  /*147b0*/  @P0 LDGSTS.E.BYPASS.LTC128B.128 [R9+0x20400], desc[UR60][R2.64], !P4 ;  /* 0x2040000002090fae */ /* 0x0001e8000e101d7c */
[----:B------:R0:W-:Y:S01]  /*147c0*/  @P0 LDGSTS.E.BYPASS.LTC128B.128 [R9+0x22400], desc[UR60][R2.64+0x80], !P3 ;  /* 0x2240008002090fae */ /* 0x0001e2000d901d7c */
[----:B------:R-:W-:-:S03]  /*147d0*/  MOV R13, R6 ;  /* 0x00000006000d7202 */ /* 0x000fc60000000f00 */
[----:B------:R0:W-:Y:S04]  /*147e0*/  @P0 LDGSTS.E.BYPASS.LTC128B.128 [R9+0x24400], desc[UR60][R2.64+0x100], !P2 ;  /* 0x2440010002090fae */ /* 0x0001e8000d101d7c */
[----:B------:R0:W-:Y:S01]  /*147f0*/  @P0 LDGSTS.E.BYPASS.LTC128B.128 [R9+0x26400], desc[UR60][R2.64+0x180], !P1 ;  /* 0x2640018002090fae */ /* 0x0001e2000c901d7c */
[----:B------:R-:W-:Y:S01]  /*14800*/  ISETP.GE.AND P0, PT, R0, 0x11, PT ;  /* 0x000000110000780c */ /* 0x000fe20003f06270 */
[----:B------:R-:W-:-:S12]  /*14810*/  IMAD.MOV.U32 R5, RZ, RZ, R14 ;  /* 0x000000ffff057224 */ /* 0x000fd800078e000e */
[----:B0-----:R-:W-:Y:S05]  /*14820*/  WARPSYNC.COLLECTIVE R15, `(.L_x_1142) ;  /* 0x000000000f087348 */ /* 0x001fea0003c00000 */
[----:B------:R1:W2:Y:S02]  /*14830*/  SHFL.IDX P6, R14, R13, R12, R11 ;  /* 0x0000000c0d0e7389 */ /* 0x0002a400000c000b */
[----:B012---:R-:W-:Y:S01]  /*14840*/  ENDCOLLECTIVE ;  /* 0x000000000000791b */ /* 0x007fe20003800000 */
.L_x_1142:
[----:B------:R-:W-:Y:S01]  /*14850*/  @P0 LEA R21, R30, UR45, 0x1 ;  /* 0x0000002d1e150c11 */ /* 0x000fe2000f8e08ff */
[----:B------:R-:W-:Y:S01]  /*14860*/  IMAD.MOV.U32 R13, RZ, RZ, R7 ;  /* 0x000000ffff0d7224 */ /* 0x000fe200078e0007 */
[----:B------:R-:W-:Y:S01]  /*14870*/  MOV R12, 0x2 ;  /* 0x00000002000c7802 */ /* 0x000fe20000000f00 */
[----:B------:R-:W-:-:S07]  /*14880*/  IMAD.MOV.U32 R4, RZ, RZ, R14 ;  /* 0x000000ffff047224 */ /* 0x000fce00078e000e */
[----:B------:R-:W-:Y:S05]  /*14890*/  WARPSYNC.COLLECTIVE R15, `(.L_x_1143) ;  /* 0x000000000f087348 */ /* 0x000fea0003c00000 */
[----:B------:R0:W1:Y:S02]  /*148a0*/  SHFL.IDX P6, R14, R13, R12, R11 ;  /* 0x0000000c0d0e7389 */ /* 0x00006400000c000b */
[----:B01----:R-:W-:Y:S01]  /*148b0*/  ENDCOLLECTIVE ;  /* 0x000000000000791b */ /* 0x003fe20003800000 */
.L_x_1143:
[----:B------:R-:W-:-:S05]  /*148c0*/  @P0 IMAD.WIDE.U32 R4, R25, 0x2, R4 ;  /* 0x0000000219040825 */ /* 0x000fca00078e0004 */
[----:B------:R-:W-:Y:S01]  /*148d0*/  @!PT LDS RZ, [RZ] ;  /* 0x00000000fffff984 */ /* 0x000fe20000000800 */
[----:B------:R-:W-:Y:S01]  /*148e0*/  @!PT LDS RZ, [RZ] ;  /* 0x00000000fffff984 */ /* 0x000fe20000000800 */
[----:B------:R-:W-:Y:S01]  /*148f0*/  @!PT LDS RZ, [RZ] ;  /* 0x00000000fffff984 */ /* 0x000fe20000000800 */
[----:B------:R0:W-:Y:S04]  /*14900*/  @P0 LDGSTS.E.BYPASS.LTC128B.128 [R21+0x20c00], desc[UR60][R4.64], !P4 ;  /* 0x20c0000004150fae */ /* 0x0001e8000e101d7c */
[----:B------:R0:W-:Y:S01]  /*14910*/  @P0 LDGSTS.E.BYPASS.LTC128B.128 [R21+0x22c00], desc[UR60][R4.64+0x80], !P3 ;  /* 0x22c0008004150fae */ /* 0x0001e2000d901d7c */
[----:B------:R-:W-:-:S03]  /*14920*/  IMAD.MOV.U32 R13, RZ, RZ, R6 ;  /* 0x000000ffff0d7224 */ /* 0x000fc600078e0006 */
[----:B------:R0:W-:Y:S04]  /*14930*/  @P0 LDGSTS.E.BYPASS.LTC128B.128 [R21+0x24c00], desc[UR60][R4.64+0x100], !P2 ;  /* 0x24c0010004150fae */ /* 0x0001e8000d101d7c */
[----:B------:R0:W-:Y:S01]  /*14940*/  @P0 LDGSTS.E.BYPASS.LTC128B.128 [R21+0x26c00], desc[UR60][R4.64+0x180], !P1 ;  /* 0x26c0018004150fae */ /* 0x0001e2000c901d7c */
[----:B------:R-:W-:Y:S01]  /*14950*/  ISETP.GE.AND P0, PT, R0, 0x21, PT ;  /* 0x000000210000780c */ /* 0x000fe20003f06270 */
[----:B------:R-:W-:-:S12]  /*14960*/  IMAD.MOV.U32 R3, RZ, RZ, R14 ;  /* 0x000000ffff037224 */ /* 0x000fd800078e000e */
[----:B0-----:R-:W-:Y:S05]  /*14970*/  WARPSYNC.COLLECTIVE R15, `(.L_x_1144) ;  /* 0x000000000f087348 */ /* 0x001fea0003c00000 */
[----:B------:R1:W2:Y:S02]  /*14980*/  SHFL.IDX P6, R14, R13, R12, R11 ;  /* 0x0000000c0d0e7389 */ /* 0x0002a400000c000b */
[----:B012---:R-:W-:Y:S01]  /*14990*/  ENDCOLLECTIVE ;  /* 0x000000000000791b */ /* 0x007fe20003800000 */
.L_x_1144:
[----:B------:R-:W-:Y:S01]  /*149a0*/  @P0 LEA R9, R30, UR45, 0x1 ;  /* 0x0000002d1e090c11 */ /* 0x000fe2000f8e08ff */
[----:B------:R-:W-:Y:S02]  /*149b0*/  IMAD.MOV.U32 R13, RZ, RZ, R7 ;  /* 0x000000ffff0d7224 */ /* 0x000fe400078e0007 */
[----:B------:R-:W-:Y:S01]  /*149c0*/  IMAD.MOV.U32 R12, RZ, RZ, 0x3 ;  /* 0x00000003ff0c7424 */ /* 0x000fe200078e00ff */
[----:B------:R-:W-:-:S07]  /*149d0*/  MOV R2, R14 ;  /* 0x0000000e00027202 */ /* 0x000fce0000000f00 */
[----:B------:R-:W-:Y:S05]  /*149e0*/  WARPSYNC.COLLECTIVE R15, `(.L_x_1145) ;  /* 0x000000000f087348 */ /* 0x000fea0003c00000 */
[----:B------:R0:W1:Y:S02]  /*149f0*/  SHFL.IDX P6, R14, R13, R12, R11 ;  /* 0x0000000c0d0e7389 */ /* 0x00006400000c000b */
[----:B01----:R-:W-:Y:S01]  /*14a00*/  ENDCOLLECTIVE ;  /* 0x000000000000791b */ /* 0x003fe20003800000 */
.L_x_1145:
        /* <DEDUP_REMOVED lines=9> */
[----:B------:R-:W-:-:S07]  /*14aa0*/  MOV R4, R14 ;  /* 0x0000000e00047202 */ /* 0x000fce0000000f00 */
[----:B0-----:R-:W-:Y:S05]  /*14ab0*/  WARPSYNC.COLLECTIVE R15, `(.L_x_1146) ;  /* 0x000000000f087348 */ /* 0x001fea0003c00000 */
[----:B------:R1:W2:Y:S02]  /*14ac0*/  SHFL.IDX P6, R14, R13, R12, R11 ;  /* 0x0000000c0d0e7389 */ /* 0x0002a400000c000b */
[----:B012---:R-:W-:Y:S01]  /*14ad0*/  ENDCOLLECTIVE ;  /* 0x000000000000791b */ /* 0x007fe20003800000 */
.L_x_1146:
[----:B------:R-:W-:Y:S05]  /*14ae0*/  BRA `(.L_x_1147) ;  /* 0xffffffd000387947 */ /* 0x000fea000383ffff */
.L_x_1100:
[----:B------:R-:W-:Y:S01]  /*14af0*/  IMAD.MOV.U32 R13, RZ, RZ, R6 ;  /* 0x000000ffff0d7224 */ /* 0x000fe200078e0006 */
[----:B------:R-:W-:Y:S01]  /*14b00*/  MOV R12, RZ ;  /* 0x000000ff000c7202 */ /* 0x000fe20000000f00 */
[----:B------:R-:W-:Y:S01]  /*14b10*/  IMAD.MOV.U32 R11, RZ, RZ, 0x181f ;  /* 0x0000181fff0b7424 */ /* 0x000fe200078e00ff */
[----:B------:R-:W-:Y:S01]  /*14b20*/  IADD3 R8, R28, UR40, RZ ;  /* 0x000000281c087c10 */ /* 0x000fe2000fffe0ff */
[----:B------:R-:W-:-:S04]  /*14b30*/  IMAD.MOV.U32 R15, RZ, RZ, -0x1 ;  /* 0xffffffffff0f7424 */ /* 0x000fc800078e00ff */
[----:B------:R-:W-:-:S07]  /*14b40*/  VIADD R4, R8, 0x10 ;  /* 0x0000001008047836 */ /* 0x000fce0000000000 */
[----:B------:R-:W-:Y:S05]  /*14b50*/  WARPSYNC.COLLECTIVE R15, `(.L_x_1148) ;  /* 0x000000000f087348 */ /* 0x000fea0003c00000 */
[----:B------:R0:W1:Y:S02]  /*14b60*/  SHFL.IDX P6, R14, R13, R12, R11 ;  /* 0x0000000c0d0e7389 */ /* 0x00006400000c000b */
[----:B01----:R-:W-:Y:S01]  /*14b70*/  ENDCOLLECTIVE ;  /* 0x000000000000791b */ /* 0x003fe20003800000 */
.L_x_1148:
[----:B------:R-:W-:Y:S01]  /*14b80*/  IMAD.MOV.U32 R13, RZ, RZ, R0 ;  /* 0x000000ffff0d7224 */ /* 0x000fe200078e0000 */
[----:B------:R-:W-:-:S07]  /*14b90*/  MOV R3, R14 ;  /* 0x0000000e00037202 */ /* 0x000fce0000000f00 */
[----:B------:R-:W-:Y:S05]  /*14ba0*/  WARPSYNC.COLLECTIVE R15, `(.L_x_1149) ;  /* 0x000000000f087348 */ /* 0x000fea0003c00000 */
[----:B------:R0:W1:Y:S02]  /*14bb0*/  SHFL.IDX P6, R14, R13, R12, R11 ;  /* 0x0000000c0d0e7389 */ /* 0x00006400000c000b */
[----:B01----:R-:W-:Y:S01]  /*14bc0*/  ENDCOLLECTIVE ;  /* 0x000000000000791b */ /* 0x003fe20003800000 */
.L_x_1149:
[----:B------:R-:W-:Y:S02]  /*14bd0*/  ULDC UR4, c[0x0][0x288] ;  /* 0x0000a20000047ab9 */ /* 0x000fe40000000800 */
[----:B------:R-:W-:-:S05]  /*14be0*/  IMAD R7, R7, UR4, RZ ;  /* 0x0000000407077c24 */ /* 0x000fca000f8e02ff */
[----:B------:R-:W-:Y:S01]  /*14bf0*/  ISETP.GE.AND P0, PT, R8, R7, PT ;  /* 0x000000070800720c */ /* 0x000fe20003f06270 */
[----:B------:R-:W-:Y:S01]  /*14c00*/  IMAD.MOV.U32 R13, RZ, RZ, R6 ;  /* 0x000000ffff0d7224 */ /* 0x000fe200078e0006 */
[----:B------:R-:W-:-:S11]  /*14c10*/  MOV R12, 0x1 ;  /* 0x00000001000c7802 */ /* 0x000fd60000000f00 */
[----:B------:R-:W-:Y:S01]  /*14c20*/  @!P0 LEA R9, R30, UR45, 0x1 ;  /* 0x0000002d1e098c11 */ /* 0x000fe2000f8e08ff */
[----:B------:R-:W-:-:S07]  /*14c30*/  IMAD.MOV.U32 R2, RZ, RZ, R14 ;  /* 0x000000ffff027224 */ /* 0x000fce00078e000e */
[----:B------:R-:W-:Y:S05]  /*14c40*/  WARPSYNC.COLLECTIVE R15, `(.L_x_1150) ;  /* 0x000000000f087348 */ /* 0x000fea0003c00000 */
[----:B------:R0:W1:Y:S02]  /*14c50*/  SHFL.IDX P6, R14, R13, R12, R11 ;  /* 0x0000000c0d0e7389 */ /* 0x00006400000c000b */
[----:B01----:R-:W-:Y:S01]  /*14c60*/  ENDCOLLECTIVE ;  /* 0x000000000000791b */ /* 0x003fe20003800000 */
.L_x_1150:
[----:B------:R-:W-:-:S05]  /*14c70*/  @!P0 IMAD.WIDE.U32 R2, R25, 0x2, R2 ;  /* 0x0000000219028825 */ /* 0x000fca00078e0002 */
        /* <DEDUP_REMOVED lines=8> */
[----:B------:R-:W-:Y:S01]  /*14d00*/  ISETP.GE.AND P0, PT, R4, R7, PT ;  /* 0x000000070400720c */ /* 0x000fe20003f06270 */
[----:B------:R-:W-:-:S12]  /*14d10*/  IMAD.MOV.U32 R5, RZ, RZ, R14 ;  /* 0x000000ffff057224 */ /* 0x000fd800078e000e */
[----:B0-----:R-:W-:Y:S05]  /*14d20*/  WARPSYNC.COLLECTIVE R15, `(.L_x_1151) ;  /* 0x000000000f087348 */ /* 0x001fea0003c00000 */
[----:B------:R1:W2:Y:S02]  /*14d30*/  SHFL.IDX P6, R14, R13, R12, R11 ;  /* 0x0000000c0d0e7389 */ /* 0x0002a400000c000b */
[----:B012---:R-:W-:Y:S01]  /*14d40*/  ENDCOLLECTIVE ;  /* 0x000000000000791b */ /* 0x007fe20003800000 */
.L_x_1151:
[----:B------:R-:W-:Y:S01]  /*14d50*/  VIADD R2, R8, 0x20 ;  /* 0x0000002008027836 */ /* 0x000fe20000000000 */
[----:B------:R-:W-:Y:S01]  /*14d60*/  @!P0 LEA R21, R30, UR45, 0x1 ;  /* 0x0000002d1e158c11 */ /* 0x000fe2000f8e08ff */
[----:B------:R-:W-:Y:S01]  /*14d70*/  IMAD.MOV.U32 R13, RZ, RZ, R6 ;  /* 0x000000ffff0d7224 */ /* 0x000fe200078e0006 */
[----:B------:R-:W-:Y:S02]  /*14d80*/  MOV R12, 0x2 ;  /* 0x00000002000c7802 */ /* 0x000fe40000000f00 */
[----:B------:R-:W-:-:S07]  /*14d90*/  MOV R4, R14 ;  /* 0x0000000e00047202 */ /* 0x000fce0000000f00 */
[----:B------:R-:W-:Y:S05]  /*14da0*/  WARPSYNC.COLLECTIVE R15, `(.L_x_1152) ;  /* 0x000000000f087348 */ /* 0x000fea0003c00000 */
[----:B------:R0:W1:Y:S02]  /*14db0*/  SHFL.IDX P6, R14, R13, R12, R11 ;  /* 0x0000000c0d0e7389 */ /* 0x00006400000c000b */
[----:B01----:R-:W-:Y:S01]  /*14dc0*/  ENDCOLLECTIVE ;  /* 0x000000000000791b */ /* 0x003fe20003800000 */
.L_x_1152:
        /* <DEDUP_REMOVED lines=14> */
.L_x_1153:
        /* <DEDUP_REMOVED lines=8> */
.L_x_1154:
        /* <DEDUP_REMOVED lines=14> */
.L_x_1155:
        /* <DEDUP_REMOVED lines=8> */
.L_x_1156:
        /* <DEDUP_REMOVED lines=14> */
.L_x_1157:
        /* <DEDUP_REMOVED lines=8> */
.L_x_1158:
        /* <DEDUP_REMOVED lines=14> */
.L_x_1159:
        /* <DEDUP_REMOVED lines=8> */
.L_x_1160:
        /* <DEDUP_REMOVED lines=14> */
.L_x_1161:
[----:B------:R-:W-:Y:S01]  /*15430*/  @!P0 LEA R9, R30, UR45, 0x1 ;  /* 0x0000002d1e098c11 */ /* 0x000fe2000f8e08ff */
[----:B------:R-:W-:Y:S02]  /*15440*/  IMAD.MOV.U32 R13, RZ, RZ, R6 ;  /* 0x000000ffff0d7224 */ /* 0x000fe400078e0006 */
[----:B------:R-:W-:Y:S01]  /*15450*/  IMAD.MOV.U32 R12, RZ, RZ, 0x7 ;  /* 0x00000007ff0c7424 */ /* 0x000fe200078e00ff */
[----:B------:R-:W-:-:S07]  /*15460*/  MOV R2, R14 ;  /* 0x0000000e00027202 */ /* 0x000fce0000000f00 */
[----:B------:R-:W-:Y:S05]  /*15470*/  WARPSYNC.COLLECTIVE R15, `(.L_x_1162) ;  /* 0x000000000f087348 */ /* 0x000fea0003c00000 */
[----:B------:R0:W1:Y:S02]  /*15480*/  SHFL.IDX P6, R14, R13, R12, R11 ;  /* 0x0000000c0d0e7389 */ /* 0x00006400000c000b */
[----:B01----:R-:W-:Y:S01]  /*15490*/  ENDCOLLECTIVE ;  /* 0x000000000000791b */ /* 0x003fe20003800000 */
.L_x_1162:
        /* <DEDUP_REMOVED lines=9> */
[----:B------:R-:W-:-:S07]  /*15530*/  MOV R6, R14 ;  /* 0x0000000e00067202 */ /* 0x000fce0000000f00 */
[----:B0-----:R-:W-:Y:S05]  /*15540*/  WARPSYNC.COLLECTIVE R15, `(.L_x_1163) ;  /* 0x000000000f087348 */ /* 0x001fea0003c00000 */
[----:B------:R1:W2:Y:S02]  /*15550*/  SHFL.IDX P6, R14, R13, R12, R11 ;  /* 0x0000000c0d0e7389 */ /* 0x0002a400000c000b */
[----:B012---:R-:W-:Y:S01]  /*15560*/  ENDCOLLECTIVE ;  /* 0x000000000000791b */ /* 0x007fe20003800000 */
.L_x_1163:
[----:B------:R-:W-:Y:S05]  /*15570*/  BRA `(.L_x_1164) ;  /* 0xffffffd0002c7947 */ /* 0x000fea000383ffff */
.L_x_1103:
[----:B0-----:R-:W-:-:S04]  /*15580*/  IMAD.U32 R3, RZ, RZ, UR45 ;  /* 0x0000002dff037e24 */ /* 0x001fc8000f8e00ff */
[----:B------:R0:W1:Y:S03]  /*15590*/  SYNCS.PHASECHK.TRANS64.TRYWAIT P0, [R3+URZ+0x30820], R0 ;  /* 0x03082000030075a7 */ /* 0x000066000800017f */
[----:B-1----:R-:W-:Y:S05]  /*155a0*/  @!P0 NANOSLEEP.SYNCS 0x989680 ;  /* 0x009896800000895d */ /* 0x002fea0003900000 */
[----:B------:R-:W1:Y:S02]  /*155b0*/  @!P0 SYNCS.PHASECHK.TRANS64 P0, [R3+URZ+0x30820], R0 ;  /* 0x03082000030085a7 */ /* 0x000e64000800007f */
[----:B-1----:R-:W-:Y:S05]  /*155c0*/  @!P0 BRA `(.L_x_1103) ;  /* 0xfffffffc00ec8947 */ /* 0x002fea000383ffff */
[----:B------:R-:W-:Y:S05]  /*155d0*/  BRA `(.L_x_1165) ;  /* 0xffffffd000807947 */ /* 0x000fea000383ffff */
.L_x_1107:
[----:B0-----:R0:W1:Y:S02]  /*155e0*/  SYNCS.PHASECHK.TRANS64.TRYWAIT P0, [R21+URZ+0x30840], R2 ;  /* 0x03084002150075a7 */ /* 0x001064000800017f */
[----:B-1----:R-:W-:Y:S05]  /*155f0*/  @!P0 NANOSLEEP.SYNCS 0x989680 ;  /* 0x009896800000895d */ /* 0x002fea0003900000 */
[----:B------:R-:W1:Y:S02]  /*15600*/  @!P0 SYNCS.PHASECHK.TRANS64 P0, [R21+URZ+0x30840], R2 ;  /* 0x03084002150085a7 */ /* 0x000e64000800007f */
[----:B-1----:R-:W-:Y:S05]  /*15610*/  @!P0 BRA `(.L_x_1107) ;  /* 0xfffffffc00f08947 */ /* 0x002fea000383ffff */
[----:B------:R-:W-:Y:S05]  /*15620*/  BRA `(.L_x_1166) ;  /* 0xffffffd400687947 */ /* 0x000fea000383ffff */
.L_x_1108:
        /* <DEDUP_REMOVED lines=8> */
.L_x_1168:
[----:B------:R-:W-:Y:S05]  /*156b0*/  BSYNC B1 ;  /* 0x0000000000017941 */ /* 0x000fea0003800000 */
.L_x_1167:
[----:B------:R-:W-:Y:S01]  /*156c0*/  IMAD.MOV.U32 R13, RZ, RZ, R28 ;  /* 0x000000ffff0d7224 */ /* 0x000fe200078e001c */
[----:B------:R-:W-:Y:S01]  /*156d0*/  MOV R12, RZ ;  /* 0x000000ff000c7202 */ /* 0x000fe20000000f00 */
[----:B------:R-:W-:Y:S01]  /*156e0*/  IMAD.MOV.U32 R11, RZ, RZ, 0x181f ;  /* 0x0000181fff0b7424 */ /* 0x000fe200078e00ff */
[----:B------:R-:W-:Y:S01]  /*156f0*/  MOV R15, 0xffffffff ;  /* 0xffffffff000f7802 */ /* 0x000fe20000000f00 */
[----:B------:R-:W-:Y:S01]  /*15700*/  IMAD.MOV.U32 R3, RZ, RZ, R14 ;  /* 0x000000ffff037224 */ /* 0x000fe200078e000e */
[----:B------:R-:W-:Y:S01]  /*15710*/  P2R R4, PR, RZ, 0x8 ;  /* 0x00000008ff047803 */ /* 0x000fe20000000000 */
[----:B------:R-:W-:Y:S01]  /*15720*/  IMAD.SHL.U32 R9, R25, 0x2, RZ ;  /* 0x0000000219097824 */ /* 0x000fe200078e00ff */
[----:B------:R-:W-:-:S13]  /*15730*/  LOP3.LUT P3, RZ, R16, 0x10, RZ, 0xc0, !PT ;  /* 0x0000001010ff7812 */ /* 0x000fda000786c0ff */
[----:B------:R-:W-:Y:S05]  /*15740*/  WARPSYNC.COLLECTIVE R15, `(.L_x_1169) ;  /* 0x000000000f087348 */ /* 0x000fea0003c00000 */
[----:B------:R0:W1:Y:S02]  /*15750*/  SHFL.IDX P6, R14, R13, R12, R11 ;  /* 0x0000000c0d0e7389 */ /* 0x00006400000c000b */
[----:B01----:R-:W-:Y:S01]  /*15760*/  ENDCOLLECTIVE ;  /* 0x000000000000791b */ /* 0x003fe20003800000 */
.L_x_1169:
[----:B------:R-:W-:Y:S02]  /*15770*/  P2R R5, PR, RZ, 0x4 ;  /* 0x00000004ff057803 */ /* 0x000fe40000000000 */
[C---:B------:R-:W-:Y:S02]  /*15780*/  LOP3.LUT P2, RZ, R16.reuse, 0x8, RZ, 0xc0, !PT ;  /* 0x0000000810ff7812 */ /* 0x040fe4000784c0ff */
[----:B------:R-:W-:Y:S02]  /*15790*/  P2R R8, PR, RZ, 0x2 ;  /* 0x00000002ff087803 */ /* 0x000fe40000000000 */
[----:B------:R-:W-:Y:S02]  /*157a0*/  LOP3.LUT P1, RZ, R16, 0x4, RZ, 0xc0, !PT ;  /* 0x0000000410ff7812 */ /* 0x000fe4000782c0ff */
[----:B------:R-:W-:Y:S01]  /*157b0*/  LEA R29, R29, UR45, 0x1 ;  /* 0x0000002d1d1d7c11 */ /* 0x000fe2000f8e08ff */
[----:B------:R-:W-:Y:S01]  /*157c0*/  IMAD.MOV.U32 R13, RZ, RZ, R31 ;  /* 0x000000ffff0d7224 */ /* 0x000fe200078e001f */
[----:B------:R-:W-:-:S02]  /*157d0*/  MOV R12, 0x1 ;  /* 0x00000001000c7802 */ /* 0x000fc40000000f00 */
[----:B------:R-:W-:-:S13]  /*157e0*/  IADD3 R2, P0, R14, R9, RZ ;  /* 0x000000090e027210 */ /* 0x000fda0007f1e0ff */
[----:B------:R-:W-:Y:S05]  /*157f0*/  WARPSYNC.COLLECTIVE R15, `(.L_x_1170) ;  /* 0x000000000f087348 */ /* 0x000fea0003c00000 */
[----:B------:R0:W1:Y:S02]  /*15800*/  SHFL.IDX P6, R14, R13, R12, R11 ;  /* 0x0000000c0d0e7389 */ /* 0x00006400000c000b */
[----:B01----:R-:W-:Y:S01]  /*15810*/  ENDCOLLECTIVE ;  /* 0x000000000000791b */ /* 0x003fe20003800000 */
.L_x_1170:
[----:B------:R-:W-:-:S05]  /*15820*/  IMAD.X R3, RZ, RZ, R3, P0 ;  /* 0x000000ffff037224 */ /* 0x000fca00000e0603 */
[----:B------:R-:W-:Y:S01]  /*15830*/  @!PT LDS RZ, [RZ] ;  /* 0x00000000fffff984 */ /* 0x000fe20000000800 */
[----:B------:R-:W-:Y:S01]  /*15840*/  @!PT LDS RZ, [RZ] ;  /* 0x00000000fffff984 */ /* 0x000fe20000000800 */
[----:B------:R-:W-:Y:S01]  /*15850*/  @!PT LDS RZ, [RZ] ;  /* 0x00000000fffff984 */ /* 0x000fe20000000800 */
[----:B------:R-:W-:Y:S04]  /*15860*/  LDGSTS.E.BYPASS.LTC128B.128 [R29+0x20400], desc[UR60][R2.64], !P3 ;  /* 0x20400000021d7fae */ /* 0x000fe8000d901d7c */
[----:B------:R-:W-:Y:S01]  /*15870*/  LDGSTS.E.BYPASS.LTC128B.128 [R29+0x22400], desc[UR60][R2.64+0x80], !P2 ;  /* 0x22400080021d7fae */ /* 0x000fe2000d101d7c */
[----:B------:R-:W-:-:S03]  /*15880*/  IMAD.MOV.U32 R13, RZ, RZ, R28 ;  /* 0x000000ffff0d7224 */ /* 0x000fc600078e001c */
[----:B------:R-:W-:Y:S04]  /*15890*/  LDGSTS.E.BYPASS.LTC128B.128 [R29+0x24400], desc[UR60][R2.64+0x100], !P1 ;  /* 0x24400100021d7fae */ /* 0x000fe8000c901d7c */
[----:B------:R0:W-:Y:S02]  /*158a0*/  LDGSTS.E.BYPASS.LTC128B.128 [R29+0x26400], desc[UR60][R2.64+0x180], !P5 ;  /* 0x26400180021d7fae */ /* 0x0001e4000e901d7c */
[----:B0-----:R-:W-:-:S07]  /*158b0*/  IMAD.MOV.U32 R3, RZ, RZ, R14 ;  /* 0x000000ffff037224 */ /* 0x001fce00078e000e */
[----:B------:R-:W-:Y:S05]  /*158c0*/  WARPSYNC.COLLECTIVE R15, `(.L_x_1171) ;  /* 0x000000000f087348 */ /* 0x000fea0003c00000 */
[----:B------:R0:W1:Y:S02]  /*158d0*/  SHFL.IDX P6, R14, R13, R12, R11 ;  /* 0x0000000c0d0e7389 */ /* 0x00006400000c000b */
[----:B01----:R-:W-:Y:S01]  /*158e0*/  ENDCOLLECTIVE ;  /* 0x000000000000791b */ /* 0x003fe20003800000 */
.L_x_1171:
[----:B------:R-:W-:Y:S01]  /*158f0*/  IMAD.MOV.U32 R13, RZ, RZ, R31 ;  /* 0x000000ffff0d7224 */ /* 0x000fe200078e001f */
[----:B------:R-:W-:Y:S02]  /*15900*/  MOV R12, 0x2 ;  /* 0x00000002000c7802 */ /* 0x000fe40000000f00 */
[----:B------:R-:W-:-:S07]  /*15910*/  MOV R2, R14 ;  /* 0x0000000e00027202 */ /* 0x000fce0000000f00 */
[----:B------:R-:W-:Y:S05]  /*15920*/  WARPSYNC.COLLECTIVE R15, `(.L_x_1172) ;  /* 0x000000000f087348 */ /* 0x000fea0003c00000 */
[----:B------:R0:W1:Y:S02]  /*15930*/  SHFL.IDX P6, R14, R13, R12, R11 ;  /* 0x0000000c0d0e7389 */ /* 0x00006400000c000b */
[----:B01----:R-:W-:Y:S01]  /*15940*/  ENDCOLLECTIVE ;  /* 0x000000000000791b */ /* 0x003fe20003800000 */
.L_x_1172:
[----:B------:R-:W-:-:S05]  /*15950*/  IADD3 R2, P0, R2, R9, RZ ;  /* 0x0000000902027210 */ /* 0x000fca0007f1e0ff */
[----:B------:R-:W-:-:S05]  /*15960*/  IMAD.X R3, RZ, RZ, R3, P0 ;  /* 0x000000ffff037224 */ /* 0x000fca00000e0603 */
[----:B------:R-:W-:Y:S01]  /*15970*/  @!PT LDS RZ, [RZ] ;  /* 0x00000000fffff984 */ /* 0x000fe20000000800 */
[----:B------:R-:W-:Y:S01]  /*15980*/  @!PT LDS RZ, [RZ] ;  /* 0x00000000fffff984 */ /* 0x000fe20000000800 */
[----:B------:R-:W-:Y:S01]  /*15990*/  @!PT LDS RZ, [RZ] ;  /* 0x00000000fffff984 */ /* 0x000fe20000000800 */
[----:B------:R-:W-:Y:S01]  /*159a0*/  LDGSTS.E.BYPASS.LTC128B.128 [R29+0x20c00], desc[UR60][R2.64], !P3 ;  /* 0x20c00000021d7fae */ /* 0x000fe2000d901d7c */
[----:B------:R-:W-:-:S03]  /*159b0*/  IMAD.MOV.U32 R13, RZ, RZ, R28 ;  /* 0x000000ffff0d7224 */ /* 0x000fc600078e001c */
[----:B------:R-:W-:Y:S04]  /*159c0*/  LDGSTS.E.BYPASS.LTC128B.128 [R29+0x22c00], desc[UR60][R2.64+0x80], !P2 ;  /* 0x22c00080021d7fae */ /* 0x000fe8000d101d7c */
[----:B------:R-:W-:Y:S04]  /*159d0*/  LDGSTS.E.BYPASS.LTC128B.128 [R29+0x24c00], desc[UR60][R2.64+0x100], !P1 ;  /* 0x24c00100021d7fae */ /* 0x000fe8000c901d7c */
[----:B------:R0:W-:Y:S02]  /*159e0*/  LDGSTS.E.BYPASS.LTC128B.128 [R29+0x26c00], desc[UR60][R2.64+0x180], !P5 ;  /* 0x26c00180021d7fae */ /* 0x0001e4000e901d7c */
[----:B0-----:R-:W-:-:S07]  /*159f0*/  IMAD.MOV.U32 R3, RZ, RZ, R14 ;  /* 0x000000ffff037224 */ /* 0x001fce00078e000e */
[----:B------:R-:W-:Y:S05]  /*15a00*/  WARPSYNC.COLLECTIVE R15, `(.L_x_1173) ;  /* 0x000000000f087348 */ /* 0x000fea0003c00000 */
[----:B------:R0:W1:Y:S02]  /*15a10*/  SHFL.IDX P6, R14, R13, R12, R11 ;  /* 0x0000000c0d0e7389 */ /* 0x00006400000c000b */
[----:B01----:R-:W-:Y:S01]  /*15a20*/  ENDCOLLECTIVE ;  /* 0x000000000000791b */ /* 0x003fe20003800000 */
.L_x_1173:
[----:B------:R-:W-:Y:S01]  /*15a30*/  IMAD.MOV.U32 R13, RZ, RZ, R31 ;  /* 0x000000ffff0d7224 */ /* 0x000fe200078e001f */
[----:B------:R-:W-:Y:S02]  /*15a40*/  MOV R12, 0x3 ;  /* 0x00000003000c7802 */ /* 0x000fe40000000f00 */
[----:B------:R-:W-:-:S07]  /*15a50*/  MOV R2, R14 ;  /* 0x0000000e00027202 */ /* 0x000fce0000000f00 */
[----:B------:R-:W-:Y:S05]  /*15a60*/  WARPSYNC.COLLECTIVE R15, `(.L_x_1174) ;  /* 0x000000000f087348 */ /* 0x000fea0003c00000 */
[----:B------:R0:W1:Y:S02]  /*15a70*/  SHFL.IDX P6, R14, R13, R12, R11 ;  /* 0x0000000c0d0e7389 */ /* 0x00006400000c000b */
[----:B01----:R-:W-:Y:S01]  /*15a80*/  ENDCOLLECTIVE ;  /* 0x000000000000791b */ /* 0x003fe20003800000 */
.L_x_1174:
[----:B------:R-:W-:-:S05]  /*15a90*/  IADD3 R2, P0, R2, R9, RZ ;  /* 0x0000000902027210 */ /* 0x000fca0007f1e0ff */
[----:B------:R-:W-:-:S05]  /*15aa0*/  IMAD.X R3, RZ, RZ, R3, P0 ;  /* 0x000000ffff037224 */ /* 0x000fca00000e0603 */
[----:B------:R-:W-:Y:S01]  /*15ab0*/  @!PT LDS RZ, [RZ] ;  /* 0x00000000fffff984 */ /* 0x000fe20000000800 */
[----:B------:R-:W-:Y:S01]  /*15ac0*/  @!PT LDS RZ, [RZ] ;  /* 0x00000000fffff984 */ /* 0x000fe20000000800 */
[----:B------:R-:W-:Y:S01]  /*15ad0*/  @!PT LDS RZ, [RZ] ;  /* 0x00000000fffff984 */ /* 0x000fe20000000800 */
[----:B------:R0:W-:Y:S01]  /*15ae0*/  LDGSTS.E.BYPASS.LTC128B.128 [R29+0x21400], desc[UR60][R2.64], !P3 ;  /* 0x21400000021d7fae */ /* 0x0001e2000d901d7c */
[----:B------:R-:W-:Y:S01]  /*15af0*/  ISETP.NE.AND P3, PT, R4, RZ, PT ;  /* 0x000000ff0400720c */ /* 0x000fe20003f65270 */
[----:B------:R-:W-:Y:S02]  /*15b00*/  IMAD.MOV.U32 R13, RZ, RZ, R28 ;  /* 0x000000ffff0d7224 */ /* 0x000fe400078e001c */
[----:B------:R0:W-:Y:S01]  /*15b10*/  LDGSTS.E.BYPASS.LTC128B.128 [R29+0x23400], desc[UR60][R2.64+0x80], !P2 ;  /* 0x23400080021d7fae */ /* 0x0001e2000d101d7c */
[----:B------:R-:W-:-:S03]  /*15b20*/  ISETP.NE.AND P2, PT, R5, RZ, PT ;  /* 0x000000ff0500720c */ /* 0x000fc60003f45270 */
[----:B------:R0:W-:Y:S01]  /*15b30*/  LDGSTS.E.BYPASS.LTC128B.128 [R29+0x25400], desc[UR60][R2.64+0x100], !P1 ;  /* 0x25400100021d7fae */ /* 0x0001e2000c901d7c */
[----:B------:R-:W-:Y:S01]  /*15b40*/  ISETP.NE.AND P1, PT, R8, RZ, PT ;  /* 0x000000ff0800720c */ /* 0x000fe20003f25270 */
[----:B------:R-:W-:Y:S02]  /*15b50*/  IMAD.MOV.U32 R31, RZ, RZ, R14 ;  /* 0x000000ffff1f7224 */ /* 0x000fe400078e000e */
[----:B------:R0:W-:Y:S10]  /*15b60*/  LDGSTS.E.BYPASS.LTC128B.128 [R29+0x27400], desc[UR60][R2.64+0x180], !P5 ;  /* 0x27400180021d7fae */ /* 0x0001f4000e901d7c */
[----:B0-----:R-:W-:Y:S05]  /*15b70*/  WARPSYNC.COLLECTIVE R15, `(.L_x_1175) ;  /* 0x000000000f087348 */ /* 0x001fea0003c00000 */
[----:B------:R1:W2:Y:S02]  /*15b80*/  SHFL.IDX P6, R14, R13, R12, R11 ;  /* 0x0000000c0d0e7389 */ /* 0x0002a400000c000b */
[----:B012---:R-:W-:Y:S01]  /*15b90*/  ENDCOLLECTIVE ;  /* 0x000000000000791b */ /* 0x007fe20003800000 */
.L_x_1175:
[----:B------:R-:W-:Y:S05]  /*15ba0*/  BRA `(.L_x_1176) ;  /* 0xffffffd400087947 */ /* 0x000fea000383ffff */
.L_x_1113:
[----:B0-----:R0:W2:Y:S02]  /*15bb0*/  SYNCS.PHASECHK.TRANS64.TRYWAIT P0, [R4+URZ+0x30860], R3 ;  /* 0x03086003040075a7 */ /* 0x0010a4000800017f */
[----:B--2---:R-:W-:Y:S05]  /*15bc0*/  @!P0 NANOSLEEP.SYNCS 0x989680 ;  /* 0x009896800000895d */ /* 0x004fea0003900000 */
[----:B------:R-:W2:Y:S02]  /*15bd0*/  @!P0 SYNCS.PHASECHK.TRANS64 P0, [R4+URZ+0x30860], R3 ;  /* 0x03086003040085a7 */ /* 0x000ea4000800007f */
[----:B--2---:R-:W-:Y:S05]  /*15be0*/  @!P0 BRA `(.L_x_1113) ;  /* 0xfffffffc00f08947 */ /* 0x004fea000383ffff */
[----:B------:R-:W-:Y:S05]  /*15bf0*/  BRA `(.L_x_1177) ;  /* 0xffffffd400807947 */ /* 0x000fea000383ffff */
.L_x_1114:
[----:B------:R-:W-:Y:S01]  /*15c00*/  BSSY B1, `(.L_x_1178) ;  /* 0x0000008000017945 */ /* 0x000fe20003800000 */
[----:B------:R-:W-:Y:S01]  /*15c10*/  MOV R13, R18 ;  /* 0x00000012000d7202 */ /* 0x000fe20000000f00 */
[----:B------:R-:W-:Y:S01]  /*15c20*/  IMAD.MOV.U32 R12, RZ, RZ, RZ ;  /* 0x000000ffff0c7224 */ /* 0x000fe200078e00ff */
[----:B------:R-:W-:Y:S01]  /*15c30*/  MOV R15, 0xffffffff ;  /* 0xffffffff000f7802 */ /* 0x000fe20000000f00 */
[----:B------:R-:W-:-:S07]  /*15c40*/  IMAD.MOV.U32 R11, RZ, RZ, 0x181f ;  /* 0x0000181fff0b7424 */ /* 0x000fce00078e00ff */
[----:B01----:R-:W-:Y:S05]  /*15c50*/  WARPSYNC.COLLECTIVE R15, `(.L_x_1179) ;  /* 0x000000000f087348 */ /* 0x003fea0003c00000 */
[----:B------:R2:W3:Y:S02]  /*15c60*/  SHFL.IDX P6, R14, R13, R12, R11 ;  /* 0x0000000c0d0e7389 */ /* 0x0004e400000c000b */
[----:B0123--:R-:W-:Y:S01]  /*15c70*/  ENDCOLLECTIVE ;  /* 0x000000000000791b */ /* 0x00ffe20003800000 */
.L_x_1179:
[----:B------:R-:W-:Y:S05]  /*15c80*/  BSYNC B1 ;  /* 0x0000000000017941 */ /* 0x000fea0003800000 */
.L_x_1178:
        /* <DEDUP_REMOVED lines=9> */
.L_x_1180:
[----:B------:R-:W-:Y:S02]  /*15d20*/  IMAD.MOV.U32 R13, RZ, RZ, R18 ;  /* 0x000000ffff0d7224 */ /* 0x000fe400078e0012 */
[----:B------:R-:W-:Y:S01]  /*15d30*/  IMAD.MOV.U32 R12, RZ, RZ, 0x1 ;  /* 0x00000001ff0c7424 */ /* 0x000fe200078e00ff */
[----:B------:R-:W-:-:S13]  /*15d40*/  IADD3 R2, P0, R14, R8, RZ ;  /* 0x000000080e027210 */ /* 0x000fda0007f1e0ff */
[----:B------:R-:W-:Y:S05]  /*15d50*/  WARPSYNC.COLLECTIVE R15, `(.L_x_1181) ;  /* 0x000000000f087348 */ /* 0x000fea0003c00000 */
[----:B------:R0:W1:Y:S02]  /*15d60*/  SHFL.IDX P6, R14, R13, R12, R11 ;  /* 0x0000000c0d0e7389 */ /* 0x00006400000c000b */
[----:B01----:R-:W-:Y:S01]  /*15d70*/  ENDCOLLECTIVE ;  /* 0x000000000000791b */ /* 0x003fe20003800000 */
.L_x_1181:
[----:B------:R-:W-:Y:S02]  /*15d80*/  IADD3.X R3, RZ, R3, RZ, P0, !PT ;  /* 0x00000003ff037210 */ /* 0x000fe400007fe4ff */
        /* <DEDUP_REMOVED lines=12> */
[----:B0-----:R-:W-:-:S07]  /*15e50*/  MOV R3, R14 ;  /* 0x0000000e00037202 */ /* 0x001fce0000000f00 */
[----:B------:R-:W-:Y:S05]  /*15e60*/  WARPSYNC.COLLECTIVE R15, `(.L_x_1182) ;  /* 0x000000000f087348 */ /* 0x000fea0003c00000 */
[----:B------:R0:W1:Y:S02]  /*15e70*/  SHFL.IDX P6, R14, R13, R12, R11 ;  /* 0x0000000c0d0e7389 */ /* 0x00006400000c000b */
[----:B01----:R-:W-:Y:S01]  /*15e80*/  ENDCOLLECTIVE ;  /* 0x000000000000791b */ /* 0x003fe20003800000 */
.L_x_1182:
[----:B------:R-:W-:Y:S01]  /*15e90*/  MOV R13, R18 ;  /* 0x00000012000d7202 */ /* 0x000fe20000000f00 */
[----:B------:R-:W-:Y:S01]  /*15ea0*/  IMAD.MOV.U32 R12, RZ, RZ, 0x2 ;  /* 0x00000002ff0c7424 */ /* 0x000fe200078e00ff */
[----:B------:R-:W-:-:S13]  /*15eb0*/  IADD3 R2, P0, R14, R8, RZ ;  /* 0x000000080e027210 */ /* 0x000fda0007f1e0ff */
[----:B------:R-:W-:Y:S05]  /*15ec0*/  WARPSYNC.COLLECTIVE R15, `(.L_x_1183) ;  /* 0x000000000f087348 */ /* 0x000fea0003c00000 */
[----:B------:R0:W1:Y:S02]  /*15ed0*/  SHFL.IDX P6, R14, R13, R12, R11 ;  /* 0x0000000c0d0e7389 */ /* 0x00006400000c000b */
[----:B01----:R-:W-:Y:S01]  /*15ee0*/  ENDCOLLECTIVE ;  /* 0x000000000000791b */ /* 0x003fe20003800000 */
.L_x_1183:
[----:B------:R-:W-:Y:S01]  /*15ef0*/  IMAD.X R3, RZ, RZ, R3, P0 ;  /* 0x000000ffff037224 */ /* 0x000fe200000e0603 */
[----:B------:R-:W-:Y:S02]  /*15f00*/  ISETP.LT.OR P0, PT, R0, 0x11, P4 ;  /* 0x000000110000780c */ /* 0x000fe40002701670 */
[----:B------:R-:W-:-:S11]  /*15f10*/  MOV R13, R17 ;  /* 0x00000011000d7202 */ /* 0x000fd60000000f00 */
        /* <DEDUP_REMOVED lines=14> */
.L_x_1184:
[----:B------:R-:W-:Y:S01]  /*16000*/  IMAD.MOV.U32 R13, RZ, RZ, R18 ;  /* 0x000000ffff0d7224 */ /* 0x000fe200078e0012 */
[----:B------:R-:W-:Y:S02]  /*16010*/  MOV R12, 0x3 ;  /* 0x00000003000c7802 */ /* 0x000fe40000000f00 */
[----:B------:R-:W-:-:S13]  /*16020*/  IADD3 R2, P0, R14, R8, RZ ;  /* 0x000000080e027210 */ /* 0x000fda0007f1e0ff */
[----:B------:R-:W-:Y:S05]  /*16030*/  WARPSYNC.COLLECTIVE R15, `(.L_x_1185) ;  /* 0x000000000f087348 */ /* 0x000fea0003c00000 */
[----:B------:R0:W1:Y:S02]  /*16040*/  SHFL.IDX P6, R14, R13, R12, R11 ;  /* 0x0000000c0d0e7389 */ /* 0x00006400000c000b */
[----:B01----:R-:W-:Y:S01]  /*16050*/  ENDCOLLECTIVE ;  /* 0x000000000000791b */ /* 0x003fe20003800000 */
.L_x_1185:
        /* <DEDUP_REMOVED lines=12> */
.L_x_1186:
        /* <DEDUP_REMOVED lines=9> */
.L_x_1120:
[----:B0-----:R0:W2:Y:S02]  /*161b0*/  SYNCS.PHASECHK.TRANS64.TRYWAIT P0, [R0+URZ+0x30860], R3 ;  /* 0x03086003000075a7 */ /* 0x0010a4000800017f */
[----:B--2---:R-:W-:Y:S05]  /*161c0*/  @!P0 NANOSLEEP.SYNCS 0x989680 ;  /* 0x009896800000895d */ /* 0x004fea0003900000 */
[----:B------:R-:W2:Y:S02]  /*161d0*/  @!P0 SYNCS.PHASECHK.TRANS64 P0, [R0+URZ+0x30860], R3 ;  /* 0x03086003000085a7 */ /* 0x000ea4000800007f */
[----:B--2---:R-:W-:Y:S05]  /*161e0*/  @!P0 BRA `(.L_x_1120) ;  /* 0xfffffffc00f08947 */ /* 0x004fea000383ffff */
[----:B------:R-:W-:Y:S05]  /*161f0*/  BRA `(.L_x_1188) ;  /* 0xffffffd400c87947 */ /* 0x000fea000383ffff */
.L_x_1121:
        /* <DEDUP_REMOVED lines=8> */
.L_x_1190:
[----:B------:R-:W-:Y:S05]  /*16280*/  BSYNC B0 ;  /* 0x0000000000007941 */ /* 0x000fea0003800000 */
.L_x_1189:
        /* <DEDUP_REMOVED lines=9> */
.L_x_1191:
[----:B------:R-:W-:Y:S02]  /*16320*/  ULDC UR4, c[0x0][0x2f4] ;  /* 0x0000bd0000047ab9 */ /* 0x000fe40000000800 */
[----:B------:R-:W-:Y:S02]  /*16330*/  ISETP.GE.AND P3, PT, R36, UR4, PT ;  /* 0x0000000424007c0c */ /* 0x000fe4000bf66270 */
[----:B------:R-:W-:Y:S02]  /*16340*/  ISETP.GE.AND P1, PT, R35, UR4, PT ;  /* 0x0000000423007c0c */ /* 0x000fe4000bf26270 */
[----:B------:R-:W-:Y:S02]  /*16350*/  ISETP.GE.AND P0, PT, R34, UR4, PT ;  /* 0x0000000422007c0c */ /* 0x000fe4000bf06270 */
[----:B------:R-:W-:Y:S02]  /*16360*/  ISETP.GE.AND P2, PT, R25, UR4, PT ;  /* 0x0000000419007c0c */ /* 0x000fe4000bf46270 */
[----:B------:R-:W-:-:S02]  /*16370*/  ISETP.LT.OR P4, PT, R5, 0x1, P3 ;  /* 0x000000010500780c */ /* 0x000fc40001f81670 */
[----:B------:R-:W-:Y:S01]  /*16380*/  ISETP.LT.OR P5, PT, R5, 0x1, P2 ;  /* 0x000000010500780c */ /* 0x000fe200017a1670 */
[----:B------:R-:W-:Y:S02]  /*16390*/  IMAD.MOV.U32 R13, RZ, RZ, R18 ;  /* 0x000000ffff0d7224 */ /* 0x000fe400078e0012 */
[----:B------:R-:W-:Y:S01]  /*163a0*/  IMAD.MOV.U32 R12, RZ, RZ, 0x1 ;  /* 0x00000001ff0c7424 */ /* 0x000fe200078e00ff */
[----:B------:R-:W-:-:S09]  /*163b0*/  MOV R2, R14 ;  /* 0x0000000e00027202 */ /* 0x000fd20000000f00 */
[----:B------:R-:W-:Y:S05]  /*163c0*/  WARPSYNC.COLLECTIVE R15, `(.L_x_1192) ;  /* 0x000000000f087348 */ /* 0x000fea0003c00000 */
[----:B------:R0:W1:Y:S02]  /*163d0*/  SHFL.IDX P6, R14, R13, R12, R11 ;  /* 0x0000000c0d0e7389 */ /* 0x00006400000c000b */
[----:B01----:R-:W-:Y:S01]  /*163e0*/  ENDCOLLECTIVE ;  /* 0x000000000000791b */ /* 0x003fe20003800000 */
.L_x_1192:
[----:B------:R-:W-:-:S05]  /*163f0*/  IMAD.WIDE.U32 R2, R25, 0x2, R2 ;  /* 0x0000000219027825 */ /* 0x000fca00078e0002 */
[----:B------:R-:W-:Y:S01]  /*16400*/  @!PT LDS RZ, [RZ] ;  /* 0x00000000fffff984 */ /* 0x000fe20000000800 */
[----:B------:R-:W-:Y:S01]  /*16410*/  @!PT LDS RZ, [RZ] ;  /* 0x00000000fffff984 */ /* 0x000fe20000000800 */
[----:B------:R-:W-:Y:S01]  /*16420*/  @!PT LDS RZ, [RZ] ;  /* 0x00000000fffff984 */ /* 0x000fe20000000800 */
[----:B------:R0:W-:Y:S01]  /*16430*/  LDGSTS.E.BYPASS.LTC128B.128 [R4+0x400], desc[UR60][R2.64], !P5 ;  /* 0x0040000002047fae */ /* 0x0001e2000e901d7c */
[----:B------:R-:W-:-:S03]  /*16440*/  ISETP.LT.OR P5, PT, R5, 0x1, P1 ;  /* 0x000000010500780c */ /* 0x000fc60000fa1670 */
[----:B------:R0:W-:Y:S01]  /*16450*/  LDGSTS.E.BYPASS.LTC128B.128 [R4+0x2400], desc[UR60][R2.64+0x80], !P4 ;  /* 0x0240008002047fae */ /* 0x0001e2000e101d7c */
[----:B------:R-:W-:Y:S01]  /*16460*/  ISETP.LT.OR P4, PT, R5, 0x1, P0 ;  /* 0x000000010500780c */ /* 0x000fe20000781670 */
[----:B------:R-:W-:-:S08]  /*16470*/  IMAD.MOV.U32 R13, RZ, RZ, R17 ;  /* 0x000000ffff0d7224 */ /* 0x000fd000078e0011 */
[----:B------:R0:W-:Y:S01]  /*16480*/  LDGSTS.E.BYPASS.LTC128B.128 [R4+0x4400], desc[UR60][R2.64+0x100], !P5 ;  /* 0x0440010002047fae */ /* 0x0001e2000e901d7c */
[C---:B------:R-:W-:Y:S02]  /*16490*/  ISETP.LT.OR P5, PT, R5.reuse, 0x11, P2 ;  /* 0x000000110500780c */ /* 0x040fe400017a1670 */
[----:B------:R-:W-:Y:S01]  /*164a0*/  MOV R6, R14 ;  /* 0x0000000e00067202 */ /* 0x000fe20000000f00 */
[----:B------:R0:W-:Y:S01]  /*164b0*/  LDGSTS.E.BYPASS.LTC128B.128 [R4+0x6400], desc[UR60][R2.64+0x180], !P4 ;  /* 0x0640018002047fae */ /* 0x0001e2000e101d7c */
[----:B------:R-:W-:-:S13]  /*164c0*/  ISETP.LT.OR P4, PT, R5, 0x11, P3 ;  /* 0x000000110500780c */ /* 0x000fda0001f81670 */
[----:B0-----:R-:W-:Y:S05]  /*164d0*/  WARPSYNC.COLLECTIVE R15, `(.L_x_1193) ;  /* 0x000000000f087348 */ /* 0x001fea0003c00000 */
[----:B------:R1:W2:Y:S02]  /*164e0*/  SHFL.IDX P6, R14, R13, R12, R11 ;  /* 0x0000000c0d0e7389 */ /* 0x0002a400000c000b */
[----:B012---:R-:W-:Y:S01]  /*164f0*/  ENDCOLLECTIVE ;  /* 0x000000000000791b */ /* 0x007fe20003800000 */
.L_x_1193:
[----:B------:R-:W-:Y:S01]  /*16500*/  MOV R3, R6 ;  /* 0x0000000600037202 */ /* 0x000fe20000000f00 */
[----:B------:R-:W-:Y:S02]  /*16510*/  IMAD.MOV.U32 R13, RZ, RZ, R18 ;  /* 0x000000ffff0d7224 */ /* 0x000fe400078e0012 */
[----:B------:R-:W-:Y:S02]  /*16520*/  IMAD.MOV.U32 R12, RZ, RZ, 0x2 ;  /* 0x00000002ff0c7424 */ /* 0x000fe400078e00ff */
[----:B------:R-:W-:-:S07]  /*16530*/  IMAD.MOV.U32 R2, RZ, RZ, R14 ;  /* 0x000000ffff027224 */ /* 0x000fce00078e000e */
[----:B------:R-:W-:Y:S05]  /*16540*/  WARPSYNC.COLLECTIVE R15, `(.L_x_1194) ;  /* 0x000000000f087348 */ /* 0x000fea0003c00000 */
[----:B------:R0:W1:Y:S02]  /*16550*/  SHFL.IDX P6, R14, R13, R12, R11 ;  /* 0x0000000c0d0e7389 */ /* 0x00006400000c000b */
[----:B01----:R-:W-:Y:S01]  /*16560*/  ENDCOLLECTIVE ;  /* 0x000000000000791b */ /* 0x003fe20003800000 */
.L_x_1194:
        /* <DEDUP_REMOVED lines=17> */
.L_x_1195:
[----:B------:R-:W-:Y:S01]  /*16680*/  MOV R3, R6 ;  /* 0x0000000600037202 */ /* 0x000fe20000000f00 */
[----:B------:R-:W-:Y:S02]  /*16690*/  IMAD.MOV.U32 R6, RZ, RZ, RZ ;  /* 0x000000ffff067224 */ /* 0x000fe400078e00ff */
[----:B------:R-:W-:Y:S02]  /*166a0*/  IMAD.MOV.U32 R13, RZ, RZ, R18 ;  /* 0x000000ffff0d7224 */ /* 0x000fe400078e0012 */
[----:B------:R-:W-:Y:S02]  /*166b0*/  IMAD.MOV.U32 R12, RZ, RZ, 0x3 ;  /* 0x00000003ff0c7424 */ /* 0x000fe400078e00ff */
[----:B------:R-:W-:-:S07]  /*166c0*/  IMAD.MOV.U32 R2, RZ, RZ, R14 ;  /* 0x000000ffff027224 */ /* 0x000fce00078e000e */
[----:B------:R-:W-:Y:S05]  /*166d0*/  WARPSYNC.COLLECTIVE R15, `(.L_x_1196) ;  /* 0x000000000f087348 */ /* 0x000fea0003c00000 */
[----:B------:R0:W1:Y:S02]  /*166e0*/  SHFL.IDX P6, R14, R13, R12, R11 ;  /* 0x0000000c0d0e7389 */ /* 0x00006400000c000b */
[----:B01----:R-:W-:Y:S01]  /*166f0*/  ENDCOLLECTIVE ;  /* 0x000000000000791b */ /* 0x003fe20003800000 */
.L_x_1196:
        /* <DEDUP_REMOVED lines=10> */
[----:B------:R-:W-:-:S03]  /*167a0*/  MOV R18, R14 ;  /* 0x0000000e00127202 */ /* 0x000fc60000000f00 */
[----:B------:R0:W-:Y:S04]  /*167b0*/  LDGSTS.E.BYPASS.LTC128B.128 [R4+0x7400], desc[UR60][R2.64+0x180], !P4 ;  /* 0x0740018002047fae */ /* 0x0001e8000e101d7c */
[----:B0-----:R-:W-:Y:S05]  /*167c0*/  WARPSYNC.COLLECTIVE R15, `(.L_x_1197) ;  /* 0x000000000f087348 */ /* 0x001fea0003c00000 */
[----:B------:R1:W2:Y:S02]  /*167d0*/  SHFL.IDX P6, R14, R13, R12, R11 ;  /* 0x0000000c0d0e7389 */ /* 0x0002a400000c000b */
[----:B012---:R-:W-:Y:S01]  /*167e0*/  ENDCOLLECTIVE ;  /* 0x000000000000791b */ /* 0x007fe20003800000 */
.L_x_1197:
[----:B------:R-:W-:Y:S05]  /*167f0*/  BRA `(.L_x_1198) ;  /* 0xffffffd4000c7947 */ /* 0x000fea000383ffff */
.L_x_1124:
[----:B0-----:R0:W2:Y:S02]  /*16800*/  SYNCS.PHASECHK.TRANS64.TRYWAIT P0, [R7+URZ+0x30820], R6 ;  /* 0x03082006070075a7 */ /* 0x0010a4000800017f */
[----:B--2---:R-:W-:Y:S05]  /*16810*/  @!P0 NANOSLEEP.SYNCS 0x989680 ;  /* 0x009896800000895d */ /* 0x004fea0003900000 */
[----:B------:R-:W2:Y:S02]  /*16820*/  @!P0 SYNCS.PHASECHK.TRANS64 P0, [R7+URZ+0x30820], R6 ;  /* 0x03082006070085a7 */ /* 0x000ea4000800007f */
[----:B--2---:R-:W-:Y:S05]  /*16830*/  @!P0 BRA `(.L_x_1124) ;  /* 0xfffffffc00f08947 */ /* 0x004fea000383ffff */
[----:B------:R-:W-:Y:S05]  /*16840*/  BRA `(.L_x_1199) ;  /* 0xffffffd400907947 */ /* 0x000fea000383ffff */
.L_x_1125:
[----:B------:R-:W2:Y:S01]  /*16850*/  S2R R3, SR_TID.X ;  /* 0x0000000000037919 */ /* 0x000ea20000002100 */
[----:B------:R-:W-:Y:S01]  /*16860*/  BSSY B0, `(.L_x_1200) ;  /* 0x000000a000007945 */ /* 0x000fe20003800000 */
[----:B------:R-:W-:Y:S01]  /*16870*/  IMAD.MOV.U32 R12, RZ, RZ, RZ ;  /* 0x000000ffff0c7224 */ /* 0x000fe200078e00ff */
[----:B------:R-:W-:Y:S01]  /*16880*/  MOV R15, 0xffffffff ;  /* 0xffffffff000f7802 */ /* 0x000fe20000000f00 */
[----:B------:R-:W-:Y:S01]  /*16890*/  IMAD.MOV.U32 R11, RZ, RZ, 0x1f ;  /* 0x0000001fff0b7424 */ /* 0x000fe200078e00ff */
[----:B--2---:R-:W-:-:S04]  /*168a0*/  SHF.R.U32.HI R3, RZ, 0x5, R3 ;  /* 0x00000005ff037819 */ /* 0x004fc80000011603 */
[----:B------:R-:W-:-:S04]  /*168b0*/  LOP3.LUT R3, R3, 0x3, RZ, 0xc0, !PT ;  /* 0x0000000303037812 */ /* 0x000fc800078ec0ff */
[----:B------:R-:W-:-:S07]  /*168c0*/  MOV R13, R3 ;  /* 0x00000003000d7202 */ /* 0x000fce0000000f00 */
[----:B01---5:R-:W-:Y:S05]  /*168d0*/  WARPSYNC.COLLECTIVE R15, `(.L_x_1201) ;  /* 0x000000000f087348 */ /* 0x023fea0003c00000 */
[----:B------:R2:W3:Y:S02]  /*168e0*/  SHFL.IDX P6, R14, R13, R12, R11 ;  /* 0x0000000c0d0e7389 */ /* 0x0004e400000c000b */
[----:B0123-5:R-:W-:Y:S01]  /*168f0*/  ENDCOLLECTIVE ;  /* 0x000000000000791b */ /* 0x02ffe20003800000 */
.L_x_1201:
[----:B------:R-:W-:Y:S05]  /*16900*/  BSYNC B0 ;  /* 0x0000000000007941 */ /* 0x000fea0003800000 */
.L_x_1200:
[----:B------:R-:W-:Y:S05]  /*16910*/  BRA `(.L_x_1202) ;  /* 0xffffffd400747947 */ /* 0x000fea000383ffff */
.L_x_1126:
[----:B------:R-:W-:Y:S01]  /*16920*/  BSSY B0, `(.L_x_1203) ;  /* 0x0000006000007945 */ /* 0x000fe20003800000 */
[----:B------:R-:W-:-:S07]  /*16930*/  IMAD.MOV.U32 R15, RZ, RZ, -0x1 ;  /* 0xffffffffff0f7424 */ /* 0x000fce00078e00ff */
[----:B012--5:R-:W-:Y:S05]  /*16940*/  WARPSYNC.COLLECTIVE R15, `(.L_x_1204) ;  /* 0x000000000f0c7348 */ /* 0x027fea0003c00000 */
[----:B------:R-:W-:Y:S02]  /*16950*/  ELECT P6, UR62, PT ;  /* 0x00000000003e782f */ /* 0x000fe400038c0000 */
[----:B------:R-:W-:Y:S01]  /*16960*/  MOV R14, UR62 ;  /* 0x0000003e000e7c02 */ /* 0x000fe20008000f00 */
[----:B012--5:R-:W-:Y:S10]  /*16970*/  ENDCOLLECTIVE ;  /* 0x000000000000791b */ /* 0x027ff40003800000 */
.L_x_1204:
[----:B------:R-:W-:Y:S05]  /*16980*/  BSYNC B0 ;  /* 0x0000000000007941 */ /* 0x000fea0003800000 */
.L_x_1203:
[----:B------:R-:W-:Y:S05]  /*16990*/  BRA `(.L_x_1205) ;  /* 0xffffffd400687947 */ /* 0x000fea000383ffff */
.L_x_1128:
[----:B--2---:R2:W3:Y:S02]  /*169a0*/  SYNCS.PHASECHK.TRANS64.TRYWAIT P1, [R5+URZ+0x30840], R4 ;  /* 0x03084004050075a7 */ /* 0x0044e4000802017f */
[----:B---3--:R-:W-:Y:S05]  /*169b0*/  @!P1 NANOSLEEP.SYNCS 0x989680 ;  /* 0x009896800000995d */ /* 0x008fea0003900000 */
[----:B------:R-:W3:Y:S02]  /*169c0*/  @!P1 SYNCS.PHASECHK.TRANS64 P1, [R5+URZ+0x30840], R4 ;  /* 0x03084004050095a7 */ /* 0x000ee4000802007f */
[----:B---3--:R-:W-:Y:S05]  /*169d0*/  @!P1 BRA `(.L_x_1128) ;  /* 0xfffffffc00f09947 */ /* 0x008fea000383ffff */
[----:B------:R-:W-:Y:S05]  /*169e0*/  BRA `(.L_x_1206) ;  /* 0xffffffd400907947 */ /* 0x000fea000383ffff */
.L_x_1130:
[----:B---3--:R3:W4:Y:S02]  /*169f0*/  SYNCS.PHASECHK.TRANS64.TRYWAIT P1, [R3+URZ+0x30840], R0 ;  /* 0x03084000030075a7 */ /* 0x008724000802017f */
[----:B----4-:R-:W-:Y:S05]  /*16a00*/  @!P1 NANOSLEEP.SYNCS 0x989680 ;  /* 0x009896800000995d */ /* 0x010fea0003900000 */
[----:B------:R-:W4:Y:S02]  /*16a10*/  @!P1 SYNCS.PHASECHK.TRANS64 P1, [R3+URZ+0x30840], R0 ;  /* 0x03084000030095a7 */ /* 0x000f24000802007f */
[----:B----4-:R-:W-:Y:S05]  /*16a20*/  @!P1 BRA `(.L_x_1130) ;  /* 0xfffffffc00f09947 */ /* 0x010fea000383ffff */
[----:B------:R-:W-:Y:S05]  /*16a30*/  BRA `(.L_x_1207) ;  /* 0xffffffd4009c7947 */ /* 0x000fea000383ffff */
.L_x_1132:
[----:B----4-:R4:W0:Y:S02]  /*16a40*/  SYNCS.PHASECHK.TRANS64.TRYWAIT P1, [R5+URZ+0x30860], R4 ;  /* 0x03086004050075a7 */ /* 0x010824000802017f */
[----:B0-----:R-:W-:Y:S05]  /*16a50*/  @!P1 NANOSLEEP.SYNCS 0x989680 ;  /* 0x009896800000995d */ /* 0x001fea0003900000 */
[----:B------:R-:W0:Y:S02]  /*16a60*/  @!P1 SYNCS.PHASECHK.TRANS64 P1, [R5+URZ+0x30860], R4 ;  /* 0x03086004050095a7 */ /* 0x000e24000802007f */
[----:B0-----:R-:W-:Y:S05]  /*16a70*/  @!P1 BRA `(.L_x_1132) ;  /* 0xfffffffc00f09947 */ /* 0x001fea000383ffff */
[----:B------:R-:W-:Y:S05]  /*16a80*/  BRA `(.L_x_1208) ;  /* 0xffffffd400987947 */ /* 0x000fea000383ffff */
.L_x_1209:
        /* <DEDUP_REMOVED lines=15> */
.L_x_15973:


//--------------------- .text._ZN7cutlass13device_kernelIN5flash11enable_sm90INS1_16FlashAttnFwdSm90INS1_25CollectiveMainloopFwdSm90ILi2EN4cute5tupleIJNS5_1CILi1EEES8_S8_EEENS6_IJNS7_ILi128EEENS7_ILi64EEENS7_ILi256EEEEEELi256ENS_6half_tEfNS_4arch4Sm90ELb0ELb1ELb1ELb1ELb1ELb0ELb0ELb1ELb1ELb1ELb1ELb0EEENS1_21CollectiveEpilogueFwdINS6_IJSA_SC_SB_EEES9_SE_SG_Li256ELb1ELb1ELb1ELb0EEENS1_36VarlenDynamicPersistentTileSchedulerILi128ELi64ELi256ELi128ELb1ELb1ELb1ELb1ELb0ELb1EEEEEEEEEvNT_6ParamsE --------------------------
	.section	.text._ZN7cutlass13device_kernelIN5flash11enable_sm90INS1_16FlashAttnFwdSm90INS1_25CollectiveMainloopFwdSm90ILi2EN4cute5tupleIJNS5_1CILi1EEES8_S8_EEENS6_IJNS7_ILi128EEENS7_ILi64EEENS7_ILi256EEEEEELi256ENS_6half_tEfNS_4arch4Sm90ELb0ELb1ELb1ELb1ELb1ELb0ELb0ELb1ELb1ELb1ELb1ELb0EEENS1_21CollectiveEpilogueFwdINS6_IJSA_SC_SB_EEES9_SE_SG_Li256ELb1ELb1ELb1ELb0EEENS1_36VarlenDynamicPersistentTileSchedulerILi128ELi64ELi256ELi128ELb1ELb1ELb1ELb1ELb0ELb1EEEEEEEEEvNT_6ParamsE,"ax",@progbits
	.align	128
.text._ZN7cutlass13device_kernelIN5flash11enable_sm90INS1_16FlashAttnFwdSm90INS1_25CollectiveMainloopFwdSm90ILi2EN4cute5tupleIJNS5_1CILi1EEES8_S8_EEENS6_IJNS7_ILi128EEENS7_ILi64EEENS7_ILi256EEEEEELi256ENS_6half_tEfNS_4arch4Sm90ELb0ELb1ELb1ELb1ELb1ELb0ELb0ELb1ELb1ELb1ELb1ELb0EEENS1_21CollectiveEpilogueFwdINS6_IJSA_SC_SB_EEES9_SE_SG_Li256ELb1ELb1ELb1ELb0EEENS1_36VarlenDynamicPersistentTileSchedulerILi128ELi64ELi256ELi128ELb1ELb1ELb1ELb1ELb0ELb1EEEEEEEEEvNT_6ParamsE:
        .type           _ZN7cutlass13device_kernelIN5flash11enable_sm90INS1_16FlashAttnFwdSm90INS1_25CollectiveMainloopFwdSm90ILi2EN4cute5tupleIJNS5_1CILi1EEES8_S8_EEENS6_IJNS7_ILi128EEENS7_ILi64EEENS7_ILi256EEEEEELi256ENS_6half_tEfNS_4arch4Sm90ELb0ELb1ELb1ELb1ELb1ELb0ELb0ELb1ELb1ELb1ELb1ELb0EEENS1_21CollectiveEpilogueFwdINS6_IJSA_SC_SB_EEES9_SE_SG_Li256ELb1ELb1ELb1ELb0EEENS1_36VarlenDynamicPersistentTileSchedulerILi128ELi64ELi256ELi128ELb1ELb1ELb1ELb1ELb0ELb1EEEEEEEEEvNT_6ParamsE,@function
        .size           _ZN7cutlass13device_kernelIN5flash11enable_sm90INS1_16FlashAttnFwdSm90INS1_25CollectiveMainloopFwdSm90ILi2EN4cute5tupleIJNS5_1CILi1EEES8_S8_EEENS6_IJNS7_ILi128EEENS7_ILi64EEENS7_ILi256EEEEEELi256ENS_6half_tEfNS_4arch4Sm90ELb0ELb1ELb1ELb1ELb1ELb0ELb0ELb1ELb1ELb1ELb1ELb0EEENS1_21CollectiveEpilogueFwdINS6_IJSA_SC_SB_EEES9_SE_SG_Li256ELb1ELb1ELb1ELb0EEENS1_36VarlenDynamicPersistentTileSchedulerILi128ELi64ELi256ELi128ELb1ELb1ELb1ELb1ELb0ELb1EEEEEEEEEvNT_6ParamsE,(.L_x_15974 - _ZN7cutlass13device_kernelIN5flash11enable_sm90INS1_16FlashAttnFwdSm90INS1_25CollectiveMainloopFwdSm90ILi2EN4cute5tupleIJNS5_1CILi1EEES8_S8_EEENS6_IJNS7_ILi128EEENS7_ILi64EEENS7_ILi256EEEEEELi256ENS_6half_tEfNS_4arch4Sm90ELb0ELb1ELb1ELb1ELb1ELb0ELb0ELb1ELb1ELb1ELb1ELb0EEENS1_21CollectiveEpilogueFwdINS6_IJSA_SC_SB_EEES9_SE_SG_Li256ELb1ELb1ELb1ELb0EEENS1_36VarlenDynamicPersistentTileSchedulerILi128ELi64ELi256ELi128ELb1ELb1ELb1ELb1ELb0ELb1EEEEEEEEEvNT_6ParamsE)
        .other          _ZN7cutlass13device_kernelIN5flash11enable_sm90INS1_16FlashAttnFwdSm90INS1_25CollectiveMainloopFwdSm90ILi2EN4cute5tupleIJNS5_1CILi1EEES8_S8_EEENS6_IJNS7_ILi128EEENS7_ILi64EEENS7_ILi256EEEEEELi256ENS_6half_tEfNS_4arch4Sm90ELb0ELb1ELb1ELb1ELb1ELb0ELb0ELb1ELb1ELb1ELb1ELb0EEENS1_21CollectiveEpilogueFwdINS6_IJSA_SC_SB_EEES9_SE_SG_Li256ELb1ELb1ELb1ELb0EEENS1_36VarlenDynamicPersistentTileSchedulerILi128ELi64ELi256ELi128ELb1ELb1ELb1ELb1ELb0ELb1EEEEEEEEEvNT_6ParamsE,@"STO_CUDA_ENTRY STV_DEFAULT"
_ZN7cutlass13device_kernelIN5flash11enable_sm90INS1_16FlashAttnFwdSm90INS1_25CollectiveMainloopFwdSm90ILi2EN4cute5tupleIJNS5_1CILi1EEES8_S8_EEENS6_IJNS7_ILi128EEENS7_ILi64EEENS7_ILi256EEEEEELi256ENS_6half_tEfNS_4arch4Sm90ELb0ELb1ELb1ELb1ELb1ELb0ELb0ELb1ELb1ELb1ELb1ELb0EEENS1_21CollectiveEpilogueFwdINS6_IJSA_SC_SB_EEES9_SE_SG_Li256ELb1ELb1ELb1ELb0EEENS1_36VarlenDynamicPersistentTileSchedulerILi128ELi64ELi256ELi128ELb1ELb1ELb1ELb1ELb0ELb1EEEEEEEEEvNT_6ParamsE:
        /* <DEDUP_REMOVED lines=45> */
.L_x_1210:
        /* <DEDUP_REMOVED lines=22> */
.L_x_1211:
        /* <DEDUP_REMOVED lines=18> */
.L_x_1212:
        /* <DEDUP_REMOVED lines=22> */
.L_x_1213:
        /* <DEDUP_REMOVED lines=23> */
.L_x_1214:
        /* <DEDUP_REMOVED lines=10> */
.L_x_1216:
        /* <DEDUP_REMOVED lines=18> */
[----:B------:R-:W-:Y:S01]  /*09e0*/  R2UR UR5, R10 ;  /* 0x000000000a0572ca */ /* 0x000fe200000e0000 */
[----:B------:R-:W-:Y:S01]  /*09f0*/  UMOV UR39, URZ ;  /* 0x0000003f00277c82 */ /* 0x000fe20008000000 */
[----:B0-----:R-:W-:Y:S02]  /*0a00*/  SHF.R.S32.HI R3, RZ, 0x1f, R0 ;  /* 0x0000001fff037819 */ /* 0x001fe40000011400 */
[----:B------:R-:W-:Y:S02]  /*0a10*/  R2UR UR7, R11 ;  /* 0x000000000b0772ca */ /* 0x000fe400000e0000 */
[----:B------:R-:W-:-:S02]  /*0a20*/  LEA.HI R4, R3, R0, RZ, 0x4 ;  /* 0x0000000003047211 */ /* 0x000fc400078f20ff */
[CC--:B------:R-:W-:Y:S02]  /*0a30*/  LEA.HI R5, R3.reuse, R0.reuse, RZ, 0x5 ;  /* 0x0000000003057211 */ /* 0x0c0fe400078f28ff */
[----:B------:R-:W-:-:S03]  /*0a40*/  LEA.HI R8, R3, R0, RZ, 0x3 ;  /* 0x0000000003087211 */ /* 0x000fc600078f18ff */
[----:B------:R-:W-:Y:S01]  /*0a50*/  IMAD.SHL.U32 R6, R5, 0x20, RZ ;  /* 0x0000002005067824 */ /* 0x000fe200078e00ff */
[----:B------:R-:W-:-:S04]  /*0a60*/  LOP3.LUT R201, R8, 0xfffffff8, RZ, 0xc0, !PT ;  /* 0xfffffff808c97812 */ /* 0x000fc800078ec0ff */
[----:B------:R-:W-:Y:S01]  /*0a70*/  LOP3.LUT R6, R6, 0xfffffc00, RZ, 0xc0, !PT ;  /* 0xfffffc0006067812 */ /* 0x000fe200078ec0ff */
[----:B------:R-:W-:Y:S01]  /*0a80*/  IMAD.IADD R201, R0, 0x1, -R201 ;  /* 0x0000000100c97824 */ /* 0x000fe200078e0ac9 */
[----:B--2---:R-:W-:Y:S02]  /*0a90*/  R2UR UR4, R2 ;  /* 0x00000000020472ca */ /* 0x004fe400000e0000 */
[----:B------:R-:W-:-:S04]  /*0aa0*/  LEA.HI R2, R3, R0, RZ, 0x7 ;  /* 0x0000000003027211 */ /* 0x000fc800078f38ff */
[----:B------:R-:W-:-:S05]  /*0ab0*/  LOP3.LUT R7, R2, 0xffffff80, RZ, 0xc0, !PT ;  /* 0xffffff8002077812 */ /* 0x000fca00078ec0ff */
[----:B------:R-:W-:Y:S01]  /*0ac0*/  IMAD.IADD R14, R0, 0x1, -R7 ;  /* 0x00000001000e7824 */ /* 0x000fe200078e0a07 */
[----:B------:R-:W-:Y:S01]  /*0ad0*/  LEA.HI R7, R3, R0, RZ, 0x2 ;  /* 0x0000000003077211 */ /* 0x000fe200078f10ff */
[----:B------:R-:W-:Y:S01]  /*0ae0*/  ULOP3.LUT UR8, UR4, 0x1, URZ, 0xfc, !UPT ;  /* 0x0000000104087892 */ /* 0x000fe2000f8efc3f */
[----:B------:R-:W-:Y:S02]  /*0af0*/  LOP3.LUT R3, R4, 0x3fffff0, RZ, 0xc0, !PT ;  /* 0x03fffff004037812 */ /* 0x000fe400078ec0ff */
[----:B------:R-:W-:Y:S01]  /*0b00*/  SHF.R.S32.HI R9, RZ, 0x1f, R14 ;  /* 0x0000001fff097819 */ /* 0x000fe2000001140e */
[----:B------:R-:W-:Y:S01]  /*0b10*/  STL [R1+0x18], R14 ;  /* 0x0000180e01007387 */ /* 0x000fe20000100800 */
[----:B------:R-:W-:Y:S01]  /*0b20*/  LOP3.LUT R13, R7, 0xfffffffc, RZ, 0xc0, !PT ;  /* 0xfffffffc070d7812 */ /* 0x000fe200078ec0ff */
[C---:B------:R-:W-:Y:S01]  /*0b30*/  IMAD.IADD R5, R0.reuse, 0x1, -R3 ;  /* 0x0000000100057824 */ /* 0x040fe200078e0a03 */
[----:B------:R-:W-:Y:S01]  /*0b40*/  LEA.HI R10, R9, R14, RZ, 0x2 ;  /* 0x0000000e090a7211 */ /* 0x000fe200078f10ff */
[----:B------:R-:W-:Y:S01]  /*0b50*/  UMOV UR4, URZ ;  /* 0x0000003f00047c82 */ /* 0x000fe20008000000 */
[----:B------:R-:W-:Y:S01]  /*0b60*/  SHF.R.S32.HI R7, RZ, 0x4, R4 ;  /* 0x00000004ff077819 */ /* 0x000fe20000011404 */
[----:B------:R-:W-:Y:S01]  /*0b70*/  IMAD R5, R5, 0x40, R6 ;  /* 0x0000004005057824 */ /* 0x000fe200078e0206 */
[--C-:B------:R-:W-:Y:S01]  /*0b80*/  SHF.R.S32.HI R11, RZ, 0x2, R10.reuse ;  /* 0x00000002ff0b7819 */ /* 0x100fe2000001140a */
[----:B------:R-:W-:Y:S01]  /*0b90*/  IMAD.IADD R13, R0, 0x1, -R13 ;  /* 0x00000001000d7824 */ /* 0x000fe200078e0a0d */
[----:B------:R-:W-:-:S02]  /*0ba0*/  SHF.R.S32.HI R12, RZ, 0x1f, R10 ;  /* 0x0000001fff0c7819 */ /* 0x000fc4000001140a */
[----:B------:R-:W-:Y:S02]  /*0bb0*/  SHF.R.S32.HI R3, RZ, 0x7, R2 ;  /* 0x00000007ff037819 */ /* 0x000fe40000011402 */
[----:B------:R-:W-:Y:S02]  /*0bc0*/  LEA.HI R4, R4, R7, RZ, 0x1 ;  /* 0x0000000704047211 */ /* 0x000fe400078f08ff */
[----:B------:R-:W-:Y:S02]  /*0bd0*/  LEA.HI R12, R12, R11, RZ, 0x3 ;  /* 0x0000000b0c0c7211 */ /* 0x000fe400078f18ff */
[----:B------:R-:W-:Y:S02]  /*0be0*/  LEA.HI R2, R2, R3, RZ, 0x1 ;  /* 0x0000000302027211 */ /* 0x000fe400078f08ff */
[----:B------:R-:W-:Y:S02]  /*0bf0*/  LOP3.LUT R4, R4, 0x1ffffffe, RZ, 0xc0, !PT ;  /* 0x1ffffffe04047812 */ /* 0x000fe400078ec0ff */
[----:B------:R-:W-:-:S02]  /*0c00*/  LOP3.LUT R12, R12, 0xfffffff8, RZ, 0xc0, !PT ;  /* 0xfffffff80c0c7812 */ /* 0x000fc400078ec0ff */
[----:B------:R-:W-:Y:S01]  /*0c10*/  LEA.HI R9, R9, R14, RZ, 0x5 ;  /* 0x0000000e09097211 */ /* 0x000fe200078f28ff */
[----:B------:R-:W-:Y:S01]  /*0c20*/  IMAD.IADD R4, R7, 0x1, -R4 ;  /* 0x0000000107047824 */ /* 0x000fe200078e0a04 */
[----:B------:R-:W-:Y:S01]  /*0c30*/  LOP3.LUT R2, R2, 0x3fffffe, RZ, 0xc0, !PT ;  /* 0x03fffffe02027812 */ /* 0x000fe200078ec0ff */
[----:B------:R-:W-:Y:S01]  /*0c40*/  IMAD.IADD R12, R11, 0x1, -R12 ;  /* 0x000000010b0c7824 */ /* 0x000fe200078e0a0c */
[----:B------:R-:W-:Y:S02]  /*0c50*/  SHF.R.S32.HI R9, RZ, 0x5, R9 ;  /* 0x00000005ff097819 */ /* 0x000fe40000011409 */
[----:B------:R-:W-:Y:S01]  /*0c60*/  LOP3.LUT R10, R10, 0x7ffffffc, RZ, 0xc0, !PT ;  /* 0x7ffffffc0a0a7812 */ /* 0x000fe200078ec0ff */
[----:B------:R-:W-:Y:S01]  /*0c70*/  IMAD.IADD R2, R3, 0x1, -R2 ;  /* 0x0000000103027824 */ /* 0x000fe200078e0a02 */
[----:B------:R-:W-:Y:S01]  /*0c80*/  LEA.HI R0, R13, R13, RZ, 0x1 ;  /* 0x0000000d0d007211 */ /* 0x000fe200078f08ff */
[----:B------:R-:W-:Y:S02]  /*0c90*/  IMAD R3, R4, 0x8, R5 ;  /* 0x0000000804037824 */ /* 0x000fe400078e0205 */
[----:B------:R-:W-:Y:S01]  /*0ca0*/  IMAD R9, R9, 0x10, R12 ;  /* 0x0000001009097824 */ /* 0x000fe200078e020c */
[----:B------:R-:W-:Y:S01]  /*0cb0*/  LOP3.LUT R0, R0, 0x1ffffffe, RZ, 0xc0, !PT ;  /* 0x1ffffffe00007812 */ /* 0x000fe200078ec0ff */
[----:B------:R-:W-:Y:S01]  /*0cc0*/  IMAD.IADD R10, R14, 0x1, -R10 ;  /* 0x000000010e0a7824 */ /* 0x000fe200078e0a0a */
[----:B------:R0:W-:Y:S01]  /*0cd0*/  STL [R1+0x28], R3 ;  /* 0x0000280301007387 */ /* 0x0001e20000100800 */
[----:B------:R-:W-:-:S02]  /*0ce0*/  IMAD R2, R2, 0x40, R9 ;  /* 0x0000004002027824 */ /* 0x000fc400078e0209 */
[----:B------:R-:W-:Y:S02]  /*0cf0*/  IMAD.U32 R5, RZ, RZ, UR8 ;  /* 0x00000008ff057e24 */ /* 0x000fe4000f8e00ff */
[----:B------:R-:W-:Y:S01]  /*0d00*/  IMAD.SHL.U32 R17, R10, 0x2, RZ ;  /* 0x000000020a117824 */ /* 0x000fe200078e00ff */
[----:B------:R-:W-:Y:S01]  /*0d10*/  STL [R1+0x24], R2 ;  /* 0x0000240201007387 */ /* 0x000fe20000100800 */
[----:B------:R-:W-:Y:S02]  /*0d20*/  IMAD.IADD R0, R13, 0x1, -R0 ;  /* 0x000000010d007824 */ /* 0x000fe400078e0a00 */
[C---:B------:R-:W-:Y:S01]  /*0d30*/  VIADD R229, R17.reuse, 0x20 ;  /* 0x0000002011e57836 */ /* 0x040fe20000000000 */
[----:B0-----:R-:W-:Y:S01]  /*0d40*/  SHF.R.S32.HI R3, RZ, 0x3, R8 ;  /* 0x00000003ff037819 */ /* 0x001fe20000011408 */
[C---:B------:R-:W-:Y:S01]  /*0d50*/  VIADD R226, R17.reuse, 0x28 ;  /* 0x0000002811e27836 */ /* 0x040fe20000000000 */
[----:B------:R-:W-:Y:S01]  /*0d60*/  SHF.R.S32.HI R4, RZ, 0x1f, R17 ;  /* 0x0000001fff047819 */ /* 0x000fe20000011411 */
[----:B------:R-:W-:-:S02]  /*0d70*/  VIADD R4, R17, 0x10 ;  /* 0x0000001011047836 */ /* 0x000fc40000000000 */
[----:B------:R0:W-:Y:S01]  /*0d80*/  STL [R1+0xc], R3 ;  /* 0x00000c0301007387 */ /* 0x0001e20000100800 */
[C---:B------:R-:W-:Y:S02]  /*0d90*/  VIADD R225, R17.reuse, 0x30 ;  /* 0x0000003011e17836 */ /* 0x040fe40000000000 */
[C---:B------:R-:W-:Y:S01]  /*0da0*/  VIADD R224, R17.reuse, 0x38 ;  /* 0x0000003811e07836 */ /* 0x040fe20000000000 */
[----:B------:R1:W-:Y:S01]  /*0db0*/  STL [R1+0x2c], R5 ;  /* 0x00002c0501007387 */ /* 0x0003e20000100800 */
[C---:B------:R-:W-:Y:S02]  /*0dc0*/  VIADD R223, R17.reuse, 0x40 ;  /* 0x0000004011df7836 */ /* 0x040fe40000000000 */
[C---:B------:R-:W-:Y:S02]  /*0dd0*/  VIADD R222, R17.reuse, 0x48 ;  /* 0x0000004811de7836 */ /* 0x040fe40000000000 */
[----:B------:R-:W-:Y:S02]  /*0de0*/  VIADD R221, R17, 0x50 ;  /* 0x0000005011dd7836 */ /* 0x000fe40000000000 */
[----:B0-----:R-:W-:-:S02]  /*0df0*/  IMAD.U32 R3, RZ, RZ, UR4 ;  /* 0x00000004ff037e24 */ /* 0x001fc4000f8e00ff */
[C---:B------:R-:W-:Y:S02]  /*0e00*/  VIADD R220, R17.reuse, 0x58 ;  /* 0x0000005811dc7836 */ /* 0x040fe40000000000 */
[C---:B-1----:R-:W-:Y:S01]  /*0e10*/  VIADD R5, R17.reuse, 0x8 ;  /* 0x0000000811057836 */ /* 0x042fe20000000000 */
[----:B------:R0:W-:Y:S01]  /*0e20*/  STL [R1+0x14], R3 ;  /* 0x0000140301007387 */ /* 0x0001e20000100800 */
[C---:B------:R-:W-:Y:S02]  /*0e30*/  VIADD R219, R17.reuse, 0x60 ;  /* 0x0000006011db7836 */ /* 0x040fe40000000000 */
        /* <DEDUP_REMOVED lines=8> */
[C---:B0-----:R-:W-:Y:S01]  /*0ec0*/  VIADD R3, R17.reuse, 0x18 ;  /* 0x0000001811037836 */ /* 0x041fe20000000000 */
        /* <DEDUP_REMOVED lines=21> */
[----:B------:R-:W-:Y:S01]  /*1020*/  IMAD R23, R0, 0x8, R2 ;  /* 0x0000000800177824 */ /* 0x000fe200078e0202 */
[----:B------:R-:W-:-:S02]  /*1030*/  SHF.R.S32.HI R3, RZ, 0x1f, R215 ;  /* 0x0000001fff037819 */ /* 0x000fc400000114d7 */
[----:B------:R-:W-:Y:S02]  /*1040*/  SHF.R.S32.HI R5, RZ, 0x1f, R214 ;  /* 0x0000001fff057819 */ /* 0x000fe400000114d6 */
[----:B------:R-:W-:Y:S02]  /*1050*/  SHF.R.S32.HI R4, RZ, 0x1f, R213 ;  /* 0x0000001fff047819 */ /* 0x000fe400000114d5 */
[----:B------:R-:W-:Y:S02]  /*1060*/  SHF.R.S32.HI R3, RZ, 0x1f, R212 ;  /* 0x0000001fff037819 */ /* 0x000fe400000114d4 */
[----:B------:R-:W-:Y:S02]  /*1070*/  SHF.R.S32.HI R5, RZ, 0x1f, R211 ;  /* 0x0000001fff057819 */ /* 0x000fe400000114d3 */
[----:B------:R-:W-:Y:S02]  /*1080*/  SHF.R.S32.HI R4, RZ, 0x1f, R210 ;  /* 0x0000001fff047819 */ /* 0x000fe400000114d2 */
[----:B------:R-:W-:-:S02]  /*1090*/  SHF.R.S32.HI R3, RZ, 0x1f, R209 ;  /* 0x0000001fff037819 */ /* 0x000fc400000114d1 */
[----:B------:R-:W-:Y:S02]  /*10a0*/  SHF.R.S32.HI R5, RZ, 0x1f, R208 ;  /* 0x0000001fff057819 */ /* 0x000fe400000114d0 */
[----:B------:R-:W-:Y:S02]  /*10b0*/  SHF.R.S32.HI R4, RZ, 0x1f, R207 ;  /* 0x0000001fff047819 */ /* 0x000fe400000114cf */
[----:B------:R-:W-:-:S07]  /*10c0*/  SHF.R.S32.HI R3, RZ, 0x1f, R206 ;  /* 0x0000001fff037819 */ /* 0x000fce00000114ce */
.L_x_1328:
[----:B------:R-:W-:Y:S01]  /*10d0*/  ULDC.64 UR8, c[0x0][0xa28] ;  /* 0x00028a0000087ab9 */ /* 0x000fe20000000a00 */
[----:B------:R-:W-:Y:S01]  /*10e0*/  ULDC UR4, c[0x0][0x424] ;  /* 0x0001090000047ab9 */ /* 0x000fe20000000800 */
[----:B------:R-:W-:-:S04]  /*10f0*/  UISETP.NE.U32.AND UP0, UPT, UR8, URZ, UPT ;  /* 0x0000003f0800728c */ /* 0x000fc8000bf05070 */
[----:B------:R-:W-:-:S03]  /*1100*/  UISETP.NE.AND.EX UP0, UPT, UR9, URZ, UPT, UP0 ;  /* 0x0000003f0900728c */ /* 0x000fc6000bf05300 */
[----:B------:R-:W-:Y:S02]  /*1110*/  ULDC.64 UR8, c[0x0][0xa18] ;  /* 0x0002860000087ab9 */ /* 0x000fe40000000a00 */
[----:B------:R-:W-:Y:S01]  /*1120*/  UISETP.NE.U32.AND UP1, UPT, UR8, URZ, UPT ;  /* 0x0000003f0800728c */ /* 0x000fe2000bf25070 */
[----:B------:R-:W-:-:S03]  /*1130*/  PLOP3.LUT P0, PT, PT, PT, UP0, 0x80, 0x0 ;  /* 0x000000000000781c */ /* 0x000fc60003f0f008 */
[----:B------:R-:W-:-:S03]  /*1140*/  UISETP.NE.AND.EX UP1, UPT, UR9, URZ, UPT, UP1 ;  /* 0x0000003f0900728c */ /* 0x000fc6000bf25310 */
[----:B------:R-:W-:Y:S02]  /*1150*/  @UP0 ULDC.64 UR8, c[0x0][0xa28] ;  /* 0x00028a0000080ab9 */ /* 0x000fe40000000a00 */
[----:B------:R-:W-:Y:S01]  /*1160*/  @UP0 UIMAD.WIDE UR8, UR7, 0x4, UR8 ;  /* 0x00000004070808a5 */ /* 0x000fe2000f8e0208 */
[----:B------:R-:W-:-:S05]  /*1170*/  PLOP3.LUT P2, PT, PT, PT, UP1, 0x80, 0x0 ;  /* 0x000000000000781c */ /* 0x000fca0003f4f018 */
[----:B012---:R-:W-:Y:S02]  /*1180*/  IMAD.U32 R2, RZ, RZ, UR8 ;  /* 0x00000008ff027e24 */ /* 0x007fe4000f8e00ff */
[----:B------:R-:W-:Y:S01]  /*1190*/  IMAD.U32 R3, RZ, RZ, UR9 ;  /* 0x00000009ff037e24 */ /* 0x000fe2000f8e00ff */
[----:B------:R-:W-:Y:S02]  /*11a0*/  @UP1 ULDC.64 UR8, c[0x0][0xa18] ;  /* 0x0002860000081ab9 */ /* 0x000fe40000000a00 */
[----:B------:R-:W-:Y:S02]  /*11b0*/  @UP1 UIMAD.WIDE UR8, UR7, 0x4, UR8 ;  /* 0x00000004070818a5 */ /* 0x000fe4000f8e0208 */
[----:B------:R-:W2:Y:S04]  /*11c0*/  @P0 LDG.E R2, desc[UR36][R2.64] ;  /* 0x0000002402020981 */ /* 0x000ea8000c1e1900 */
[----:B------:R-:W-:-:S02]  /*11d0*/  IMAD.U32 R4, RZ, RZ, UR8 ;  /* 0x00000008ff047e24 */ /* 0x000fc4000f8e00ff */
[----:B------:R-:W-:Y:S01]  /*11e0*/  IMAD.U32 R5, RZ, RZ, UR9 ;  /* 0x00000009ff057e24 */ /* 0x000fe2000f8e00ff */
[----:B------:R-:W-:-:S04]  /*11f0*/  ULDC.64 UR8, c[0x0][0x418] ;  /* 0x0001060000087ab9 */ /* 0x000fc80000000a00 */
[----:B---3--:R-:W3:Y:S01]  /*1200*/  @P2 LDG.E R4, desc[UR36][R4.64] ;  /* 0x0000002404042981 */ /* 0x008ee2000c1e1900 */
[----:B------:R-:W-:Y:S02]  /*1210*/  UISETP.NE.U32.AND UP0, UPT, UR8, URZ, UPT ;  /* 0x0000003f0800728c */ /* 0x000fe4000bf05070 */
[----:B------:R-:W-:Y:S02]  /*1220*/  ULOP3.LUT UR10, UR5, 0xffff, URZ, 0xc0, !UPT ;  /* 0x0000ffff050a7892 */ /* 0x000fe4000f8ec03f */
[----:B------:R-:W-:Y:S01]  /*1230*/  UISETP.NE.AND.EX UP0, UPT, UR9, URZ, UPT, UP0 ;  /* 0x0000003f0900728c */ /* 0x000fe2000bf05300 */
[----:B------:R-:W-:Y:S02]  /*1240*/  UMOV UR43, URZ ;  /* 0x0000003f002b7c82 */ /* 0x000fe40008000000 */
[----:B------:R-:W-:Y:S01]  /*1250*/  ULDC.64 UR8, c[0x0][0xa20] ;  /* 0x0002880000087ab9 */ /* 0x000fe20000000a00 */
[----:B------:R-:W-:Y:S01]  /*1260*/  USEL UR4, UR4, 0x1, UP0 ;  /* 0x0000000104047887 */ /* 0x000fe20008000000 */
[----:B------:R-:W-:Y:S01]  /*1270*/  ISETP.NE.U32.AND P1, PT, RZ, UR8, PT ;  /* 0x00000008ff007c0c */ /* 0x000fe2000bf25070 */
[----:B------:R-:W-:Y:S01]  /*1280*/  ULDC UR8, c[0x0][0x2f0] ;  /* 0x0000bc0000087ab9 */ /* 0x000fe20000000800 */
[----:B------:R-:W-:Y:S01]  /*1290*/  IMAD.U32 R205, RZ, RZ, UR10 ;  /* 0x0000000affcd7e24 */ /* 0x000fe2000f8e00ff */
[----:B------:R-:W-:Y:S01]  /*12a0*/  UIMAD UR4, UR4, UR8, URZ ;  /* 0x00000008040472a4 */ /* 0x000fe2000f8e023f */
[----:B------:R-:W-:-:S02]  /*12b0*/  ISETP.NE.AND.EX P1, PT, RZ, UR9, PT, P1 ;  /* 0x00000009ff007c0c */ /* 0x000fc4000bf25310 */
[----:B--2---:R-:W-:Y:S02]  /*12c0*/  @P0 R2UR UR43, R2 ;  /* 0x00000000022b02ca */ /* 0x004fe400000e0000 */
[----:B---3--:R-:W-:Y:S01]  /*12d0*/  @P2 R2UR UR42, R4 ;  /* 0x00000000042a22ca */ /* 0x008fe200000e0000 */
[----:B----45:R-:W-:-:S14]  /*12e0*/  @P2 BRA `(.L_x_1217) ;  /* 0x0000000000382947 */ /* 0x030fdc0003800000 */
[----:B------:R-:W-:Y:S01]  /*12f0*/  ULDC.64 UR8, c[0x0][0xa00] ;  /* 0x0002800000087ab9 */ /* 0x000fe20000000a00 */
[----:B------:R-:W-:Y:S01]  /*1300*/  ULDC UR42, c[0x0][0x288] ;  /* 0x0000a200002a7ab9 */ /* 0x000fe20000000800 */
[----:B------:R-:W-:-:S04]  /*1310*/  ISETP.NE.U32.AND P0, PT, RZ, UR8, PT ;  /* 0x00000008ff007c0c */ /* 0x000fc8000bf05070 */
[----:B------:R-:W-:-:S13]  /*1320*/  ISETP.NE.AND.EX P0, PT, RZ, UR9, PT, P0 ;  /* 0x00000009ff007c0c */ /* 0x000fda000bf05300 */
[----:B------:R-:W-:Y:S05]  /*1330*/  @!P0 BRA `(.L_x_1217) ;  /* 0x0000000000248947 */ /* 0x000fea0003800000 */
[----:B------:R-:W-:Y:S02]  /*1340*/  ULDC.64 UR8, c[0x0][0xa00] ;  /* 0x0002800000087ab9 */ /* 0x000fe40000000a00 */
[----:B------:R-:W-:-:S06]  /*1350*/  UIMAD.WIDE UR8, UR7, 0x4, UR8 ;  /* 0x00000004070878a5 */ /* 0x000fcc000f8e0208 */
[----:B------:R-:W-:Y:S02]  /*1360*/  IMAD.U32 R2, RZ, RZ, UR8 ;  /* 0x00000008ff027e24 */ /* 0x000fe4000f8e00ff */
[----:B------:R-:W-:-:S05]  /*1370*/  IMAD.U32 R3, RZ, RZ, UR9 ;  /* 0x00000009ff037e24 */ /* 0x000fca000f8e00ff */
[----:B------:R-:W2:Y:S04]  /*1380*/  LDG.E R4, desc[UR36][R2.64] ;  /* 0x0000002402047981 */ /* 0x000ea8000c1e1900 */
[----:B------:R-:W3:Y:S01]  /*1390*/  LDG.E R0, desc[UR36][R2.64+0x4] ;  /* 0x0000042402007981 */ /* 0x000ee2000c1e1900 */
[----:B--2---:R-:W-:Y:S02]  /*13a0*/  R2UR UR42, R4 ;  /* 0x00000000042a72ca */ /* 0x004fe400000e0000 */
[----:B---3--:R-:W-:-:S13]  /*13b0*/  R2UR UR8, R0 ;  /* 0x00000000000872ca */ /* 0x008fda00000e0000 */
[----:B------:R-:W-:-:S12]  /*13c0*/  UIADD3 UR42, -UR42, UR8, URZ ;  /* 0x000000082a2a7290 */ /* 0x000fd8000fffe13f */
.L_x_1217:
[----:B------:R-:W-:-:S05]  /*13d0*/  IMAD.U32 R0, RZ, RZ, UR7 ;  /* 0x00000007ff007e24 */ /* 0x000fca000f8e00ff */
[----:B------:R0:W-:Y:S01]  /*13e0*/  STL [R1+0x10], R0 ;  /* 0x0000100001007387 */ /* 0x0001e20000100800 */
[----:B------:R-:W-:Y:S05]  /*13f0*/  @!P1 BRA `(.L_x_1218) ;  /* 0x00000000001c9947 */ /* 0x000fea0003800000 */
[----:B------:R-:W-:Y:S02]  /*1400*/  ULDC.64 UR8, c[0x0][0xa20] ;  /* 0x0002880000087ab9 */ /* 0x000fe40000000a00 */
[----:B------:R-:W-:-:S06]  /*1410*/  UIMAD.WIDE UR8, UR7, 0x4, UR8 ;  /* 0x00000004070878a5 */ /* 0x000fcc000f8e0208 */
[----:B------:R-:W-:Y:S02]  /*1420*/  IMAD.U32 R2, RZ, RZ, UR8 ;  /* 0x00000008ff027e24 */ /* 0x000fe4000f8e00ff */
[----:B------:R-:W-:-:S05]  /*1430*/  IMAD.U32 R3, RZ, RZ, UR9 ;  /* 0x00000009ff037e24 */ /* 0x000fca000f8e00ff */
[----:B------:R-:W2:Y:S02]  /*1440*/  LDG.E R2, desc[UR36][R2.64] ;  /* 0x0000002402027981 */ /* 0x000ea4000c1e1900 */
[----:B--2---:R-:W-:Y:S01]  /*1450*/  R2UR UR4, R2 ;  /* 0x00000000020472ca */ /* 0x004fe200000e0000 */
[----:B------:R-:W-:-:S14]  /*1460*/  BRA `(.L_x_1219) ;  /* 0x0000000000347947 */ /* 0x000fdc0003800000 */
.L_x_1218:
[----:B------:R-:W-:Y:S02]  /*1470*/  ULDC.64 UR8, c[0x0][0xa08] ;  /* 0x0002820000087ab9 */ /* 0x000fe40000000a00 */
        /* <DEDUP_REMOVED lines=8> */
[----:B0-----:R-:W3:Y:S01]  /*1500*/  LDG.E R0, desc[UR36][R2.64+0x4] ;  /* 0x0000042402007981 */ /* 0x001ee2000c1e1900 */
[----:B--2---:R-:W-:Y:S02]  /*1510*/  R2UR UR4, R4 ;  /* 0x00000000040472ca */ /* 0x004fe400000e0000 */
[----:B---3--:R-:W-:-:S13]  /*1520*/  R2UR UR7, R0 ;  /* 0x00000000000772ca */ /* 0x008fda00000e0000 */
[----:B------:R-:W-:-:S12]  /*1530*/  UIADD3 UR4, -UR4, UR7, URZ ;  /* 0x0000000704047290 */ /* 0x000fd8000fffe13f */
.L_x_1219:
[----:B------:R-:W-:Y:S01]  /*1540*/  ULDC UR7, c[0x0][0x448] ;  /* 0x0001120000077ab9 */ /* 0x000fe20000000800 */
[----:B------:R-:W-:Y:S02]  /*1550*/  USHF.L.U32 UR61, UR6, 0x7, URZ ;  /* 0x00000007063d7899 */ /* 0x000fe4000800063f */
[----:B------:R-:W-:Y:S02]  /*1560*/  UISETP.NE.AND UP0, UPT, UR7, 0x1, UPT ;  /* 0x000000010700788c */ /* 0x000fe4000bf05270 */
[----:B------:R-:W-:Y:S02]  /*1570*/  UIADD3 UR10, UR61, 0x7f, URZ ;  /* 0x0000007f3d0a7890 */ /* 0x000fe4000fffe03f */
[----:B------:R-:W-:Y:S01]  /*1580*/  UIADD3 UR43, UR4, -UR43, URZ ;  /* 0x8000002b042b7290 */ /* 0x000fe2000fffe03f */
[----:B------:R-:W-:Y:S01]  /*1590*/  ULDC.64 UR6, c[0x0][0x9e0] ;  /* 0x0002780000067ab9 */ /* 0x000fe20000000a00 */
[----:B------:R-:W-:-:S05]  /*15a0*/  UP2UR UR4, UPR, URZ, 0x1 ;  /* 0x000000013f047883 */ /* 0x000fca0008000000 */
[----:B------:R-:W-:Y:S01]  /*15b0*/  @UP0 ULDC UR8, c[0x0][0x44c] ;  /* 0x0001130000080ab9 */ /* 0x000fe20000000800 */
[----:B------:R-:W-:Y:S01]  /*15c0*/  @UP0 ULDC UR11, c[0x0][0x450] ;  /* 0x00011400000b0ab9 */ /* 0x000fe20000000800 */
[----:B------:R-:W-:Y:S01]  /*15d0*/  UIMAD.WIDE.U32 UR8, UR10, UR8, URZ ;  /* 0x000000080a0872a5 */ /* 0x000fe2000f8e003f */
[----:B------:R-:W-:Y:S01]  /*15e0*/  IMAD.U32 R22, RZ, RZ, UR4 ;  /* 0x00000004ff167e24 */ /* 0x000fe2000f8e00ff */
[----:B------:R-:W-:Y:S02]  /*15f0*/  UIADD3 UR4, UR43, 0x1, -UR42 ;  /* 0x000000012b047890 */ /* 0x000fe4000fffe82a */
[----:B------:R-:W-:Y:S02]  /*1600*/  @UP0 USHF.R.U32.HI UR10, URZ, UR11, UR9 ;  /* 0x0000000b3f0a0299 */ /* 0x000fe40008011609 */
[----:B------:R-:W-:Y:S02]  /*1610*/  UISETP.GE.AND UP0, UPT, UR7, 0x1, UPT ;  /* 0x000000010700788c */ /* 0x000fe4000bf06270 */
[----:B------:R-:W-:-:S02]  /*1620*/  UIADD3 UR10, UR4, UR10, URZ ;  /* 0x0000000a040a7290 */ /* 0x000fc4000fffe03f */
[----:B------:R-:W-:Y:S02]  /*1630*/  UP2UR UR60, UPR, URZ, 0x1 ;  /* 0x000000013f3c7883 */ /* 0x000fe40008000000 */
[----:B------:R-:W-:Y:S01]  /*1640*/  PLOP3.LUT P0, PT, PT, PT, UP0, 0x40, 0x0 ;  /* 0x000000000000781c */ /* 0x000fe20003f0e808 */
[----:B------:R-:W-:-:S12]  /*1650*/  UIADD3 UR6, UR10, UR6, URZ ;  /* 0x000000060a067290 */ /* 0x000fd8000fffe03f */
[----:B------:R-:W-:Y:S05]  /*1660*/  @P0 BRA `(.L_x_1220) ;  /* 0x0000000000440947 */ /* 0x000fea0003800000 */
        /* <DEDUP_REMOVED lines=10> */
.L_x_1221:
[----:B------:R-:W-:-:S11]  /*1710*/  UISETP.NE.AND UP0, UPT, UR7, 0x1, UPT ;  /* 0x000000010700788c */ /* 0x000fd6000bf05270 */
[----:B------:R-:W-:Y:S02]  /*1720*/  @UP0 ULDC.64 UR10, c[0x0][0x9e8] ;  /* 0x00027a00000a0ab9 */ /* 0x000fe40000000a00 */
[----:B------:R-:W-:-:S04]  /*1730*/  UIMAD.WIDE.U32 UR8, UR4, UR10, URZ ;  /* 0x0000000a040872a5 */ /* 0x000fc8000f8e003f */
[----:B------:R-:W-:-:S12]  /*1740*/  @UP0 USHF.R.U32.HI UR4, URZ, UR11, UR9 ;  /* 0x0000000b3f040299 */ /* 0x000fd80008011609 */
.L_x_1222:
[----:B------:R-:W-:-:S04]  /*1750*/  UIMAD UR4, UR4, UR7, UR7 ;  /* 0x00000007040472a4 */ /* 0x000fc8000f8e0207 */
[----:B------:R-:W-:-:S04]  /*1760*/  UISETP.LT.AND UP0, UPT, UR6, UR4, UPT ;  /* 0x000000040600728c */ /* 0x000fc8000bf01270 */
[----:B------:R-:W-:-:S12]  /*1770*/  USEL UR6, UR6, UR4, UP0 ;  /* 0x0000000406067287 */ /* 0x000fd80008000000 */
.L_x_1220:
[----:B------:R-:W-:Y:S01]  /*1780*/  R2UR UR4, R22 ;  /* 0x00000000160472ca */ /* 0x000fe200000e0000 */
[----:B------:R-:W-:Y:S02]  /*1790*/  UIADD3 UR10, UR6, 0x3f, URZ ;  /* 0x0000003f060a7890 */ /* 0x000fe4000fffe03f */
[----:B------:R-:W-:Y:S02]  /*17a0*/  UISETP.GE.AND UP1, UPT, UR7, 0x1, UPT ;  /* 0x000000010700788c */ /* 0x000fe4000bf26270 */
[----:B------:R-:W-:Y:S01]  /*17b0*/  USHF.R.S32.HI UR11, URZ, 0x1f, UR10 ;  /* 0x0000001f3f0b7899 */ /* 0x000fe2000801140a */
[----:B------:R-:W-:Y:S01]  /*17c0*/  UMOV UR12, UR61 ;  /* 0x0000003d000c7c82 */ /* 0x000fe20008000000 */
[----:B------:R-:W-:Y:S02]  /*17d0*/  UIADD3 UR41, UR43, -UR42, URZ ;  /* 0x8000002a2b297290 */ /* 0x000fe4000fffe03f */
[----:B------:R-:W-:Y:S01]  /*17e0*/  PLOP3.LUT P0, PT, PT, PT, UP1, 0x40, 0x0 ;  /* 0x000000000000781c */ /* 0x000fe20003f0e818 */
[----:B------:R-:W-:-:S03]  /*17f0*/  ULEA.HI UR11, UR11, UR10, URZ, 0x6 ;  /* 0x0000000a0b0b7291 */ /* 0x000fc6000f8f303f */
[----:B------:R-:W-:Y:S02]  /*1800*/  UISETP.NE.AND UP0, UPT, UR4, URZ, UPT ;  /* 0x0000003f0400728c */ /* 0x000fe4000bf05270 */
[----:B------:R-:W-:Y:S02]  /*1810*/  UIADD3 UR4, UR43, 0x3f, URZ ;  /* 0x0000003f2b047890 */ /* 0x000fe4000fffe03f */
[----:B------:R-:W-:Y:S02]  /*1820*/  USHF.R.S32.HI UR11, URZ, 0x6, UR11 ;  /* 0x000000063f0b7899 */ /* 0x000fe4000801140b */
[----:B------:R-:W-:Y:S01]  /*1830*/  USHF.R.S32.HI UR6, URZ, 0x1f, UR4 ;  /* 0x0000001f3f067899 */ /* 0x000fe20008011404 */
[----:B------:R-:W-:-:S03]  /*1840*/  ULDC UR10, c[0x0][0x9dc] ;  /* 0x00027700000a7ab9 */ /* 0x000fc60000000800 */
[----:B------:R-:W-:Y:S01]  /*1850*/  ULEA.HI UR6, UR6, UR4, URZ, 0x6 ;  /* 0x0000000406067291 */ /* 0x000fe2000f8f303f */
[----:B------:R-:W-:Y:S01]  /*1860*/  @UP0 ULDC UR8, c[0x0][0x44c] ;  /* 0x0001130000080ab9 */ /* 0x000fe20000000800 */
[----:B------:R-:W-:Y:S01]  /*1870*/  @UP0 ULDC UR13, c[0x0][0x450] ;  /* 0x00011400000d0ab9 */ /* 0x000fe20000000800 */
[----:B------:R-:W-:Y:S02]  /*1880*/  UIMAD.WIDE.U32 UR8, UR61, UR8, URZ ;  /* 0x000000083d0872a5 */ /* 0x000fe4000f8e003f */
[----:B------:R-:W-:Y:S02]  /*1890*/  USHF.R.S32.HI UR6, URZ, 0x6, UR6 ;  /* 0x000000063f067899 */ /* 0x000fe40008011406 */
[----:B------:R-:W-:Y:S02]  /*18a0*/  @UP0 USHF.R.U32.HI UR12, URZ, UR13, UR9 ;  /* 0x0000000d3f0c0299 */ /* 0x000fe40008011609 */
[----:B------:R-:W-:Y:S02]  /*18b0*/  UISETP.LT.AND UP0, UPT, UR6, UR11, UPT ;  /* 0x0000000b0600728c */ /* 0x000fe4000bf01270 */
[----:B------:R-:W-:-:S02]  /*18c0*/  UIADD3 UR4, UR41, UR12, URZ ;  /* 0x0000000c29047290 */ /* 0x000fc4000fffe03f */
[----:B------:R-:W-:Y:S02]  /*18d0*/  USEL UR6, UR6, UR11, UP0 ;  /* 0x0000000b06067287 */ /* 0x000fe40008000000 */
[----:B------:R-:W-:Y:S01]  /*18e0*/  UIADD3 UR10, UR4, -UR10, URZ ;  /* 0x8000000a040a7290 */ /* 0x000fe2000fffe03f */
[----:B------:R-:W-:Y:S11]  /*18f0*/  @P0 BRA `(.L_x_1223) ;  /* 0x0000000000440947 */ /* 0x000ff60003800000 */
        /* <DEDUP_REMOVED lines=10> */
.L_x_1224:
[----:B------:R-:W-:-:S11]  /*19a0*/  UISETP.NE.AND UP0, UPT, UR7, 0x1, UPT ;  /* 0x000000010700788c */ /* 0x000fd6000bf05270 */
[----:B------:R-:W-:Y:S02]  /*19b0*/  @UP0 ULDC.64 UR12, c[0x0][0x9e8] ;  /* 0x00027a00000c0ab9 */ /* 0x000fe40000000a00 */
[----:B------:R-:W-:-:S04]  /*19c0*/  UIMAD.WIDE.U32 UR8, UR4, UR12, URZ ;  /* 0x0000000c040872a5 */ /* 0x000fc8000f8e003f */
[----:B------:R-:W-:-:S12]  /*19d0*/  @UP0 USHF.R.U32.HI UR4, URZ, UR13, UR9 ;  /* 0x0000000d3f040299 */ /* 0x000fd80008011609 */
.L_x_1225:
[----:B------:R-:W-:-:S04]  /*19e0*/  UIMAD UR4, UR4, UR7, URZ ;  /* 0x00000007040472a4 */ /* 0x000fc8000f8e023f */
[----:B------:R-:W-:-:S04]  /*19f0*/  UISETP.LT.AND UP0, UPT, UR10, UR4, UPT ;  /* 0x000000040a00728c */ /* 0x000fc8000bf01270 */
[----:B------:R-:W-:-:S12]  /*1a00*/  USEL UR10, UR10, UR4, !UP0 ;  /* 0x000000040a0a7287 */ /* 0x000fd8000c000000 */
.L_x_1223:
[----:B------:R-:W-:-:S04]  /*1a10*/  USHF.R.S32.HI UR4, URZ, 0x1f, UR10 ;  /* 0x0000001f3f047899 */ /* 0x000fc8000801140a */
[----:B------:R-:W-:-:S04]  /*1a20*/  ULEA.HI UR4, UR4, UR10, URZ, 0x6 ;  /* 0x0000000a04047291 */ /* 0x000fc8000f8f303f */
[----:B------:R-:W-:Y:S02]  /*1a30*/  USHF.R.S32.HI UR7, URZ, 0x6, UR4 ;  /* 0x000000063f077899 */ /* 0x000fe40008011404 */
[----:B------:R-:W-:Y:S02]  /*1a40*/  ULOP3.LUT UR4, UR5, 0xff000000, URZ, 0xc0, !UPT ;  /* 0xff00000005047892 */ /* 0x000fe4000f8ec03f */
[----:B------:R-:W-:Y:S02]  /*1a50*/  UISETP.LT.AND UP0, UPT, URZ, UR7, UPT ;  /* 0x000000073f00728c */ /* 0x000fe4000bf01270 */
[----:B------:R-:W-:Y:S02]  /*1a60*/  ULOP3.LUT UR5, UR5, 0xff0000, URZ, 0xc0, !UPT ;  /* 0x00ff000005057892 */ /* 0x000fe4000f8ec03f */
[----:B------:R-:W-:Y:S02]  /*1a70*/  USEL UR10, URZ, UR7, !UP0 ;  /* 0x000000073f0a7287 */ /* 0x000fe4000c000000 */
[----:B------:R-:W-:-:S02]  /*1a80*/  USHF.R.U32.HI UR4, URZ, 0x8, UR4 ;  /* 0x000000083f047899 */ /* 0x000fc40008011604 */
[----:B------:R-:W-:Y:S02]  /*1a90*/  UISETP.GT.AND UP0, UPT, UR6, UR10, UPT ;  /* 0x0000000a0600728c */ /* 0x000fe4000bf04270 */
[----:B------:R-:W-:-:S03]  /*1aa0*/  ULEA.HI UR5, UR5, UR4, URZ, 0x10 ;  /* 0x0000000405057291 */ /* 0x000fc6000f8f803f */
[----:B------:R-:W-:Y:S01]  /*1ab0*/  UMOV UR4, URZ ;  /* 0x0000003f00047c82 */ /* 0x000fe20008000000 */
[----:B------:R-:W-:Y:S01]  /*1ac0*/  PLOP3.LUT P0, PT, PT, PT, UP0, 0x80, 0x0 ;  /* 0x000000000000781c */ /* 0x000fe20003f0f008 */
[----:B------:R-:W-:Y:S02]  /*1ad0*/  ULOP3.LUT UR7, UR5, 0xff, URZ, 0xc0, !UPT ;  /* 0x000000ff05077892 */ /* 0x000fe4000f8ec03f */
[----:B------:R-:W-:-:S04]  /*1ae0*/  USHF.R.U32.HI UR5, URZ, 0x10, UR5 ;  /* 0x000000103f057899 */ /* 0x000fc80008011605 */
[----:B------:R-:W-:Y:S02]  /*1af0*/  IMAD.U32 R204, RZ, RZ, UR7 ;  /* 0x00000007ffcc7e24 */ /* 0x000fe4000f8e00ff */
[----:B------:R-:W-:-:S04]  /*1b00*/  IMAD.U32 R202, RZ, RZ, UR5 ;  /* 0x00000005ffca7e24 */ /* 0x000fc8000f8e00ff */
[----:B------:R-:W-:Y:S05]  /*1b10*/  @!P0 BRA `(.L_x_1226) ;  /* 0x0000000000988947 */ /* 0x000fea0003800000 */
[----:B------:R-:W-:Y:S01]  /*1b20*/  R2UR UR5, R202 ;  /* 0x00000000ca0572ca */ /* 0x000fe200000e0000 */
[----:B------:R-:W-:-:S12]  /*1b30*/  ULDC UR4, c[0x0][0x9f0] ;  /* 0x00027c0000047ab9 */ /* 0x000fd80000000800 */
[----:B------:R-:W-:-:S04]  /*1b40*/  UISETP.NE.AND UP0, UPT, UR5, URZ, UPT ;  /* 0x0000003f0500728c */ /* 0x000fc8000bf05270 */
[----:B------:R-:W-:-:S04]  /*1b50*/  USEL UR11, UR5, UR4, UP0 ;  /* 0x00000004050b7287 */ /* 0x000fc80008000000 */
[----:B------:R-:W-:Y:S02]  /*1b60*/  UIADD3 UR4, UR11, -0x1, UR6 ;  /* 0xffffffff0b047890 */ /* 0x000fe4000fffe006 */
[----:B------:R-:W-:Y:S02]  /*1b70*/  IMAD.U32 R3, RZ, RZ, UR11 ;  /* 0x0000000bff037e24 */ /* 0x000fe4000f8e00ff */
[----:B------:R-:W-:-:S03]  /*1b80*/  UIADD3 UR7, -UR10, UR4, URZ ;  /* 0x000000040a077290 */ /* 0x000fc6000fffe13f */
[-C--:B0-----:R-:W-:Y:S01]  /*1b90*/  IABS R0, R3.reuse ;  /* 0x0000000300007213 */ /* 0x081fe20000000000 */
[----:B------:R-:W-:Y:S01]  /*1ba0*/  UMOV UR4, URZ ;  /* 0x0000003f00047c82 */ /* 0x000fe20008000000 */
[----:B------:R-:W-:Y:S01]  /*1bb0*/  IABS R5, R3 ;  /* 0x0000000300057213 */ /* 0x000fe20000000000 */
[----:B------:R-:W-:Y:S01]  /*1bc0*/  IMAD.U32 R4, RZ, RZ, UR7 ;  /* 0x00000007ff047e24 */ /* 0x000fe2000f8e00ff */
[----:B------:R-:W-:Y:S01]  /*1bd0*/  R2UR UR12, R0 ;  /* 0x00000000000c72ca */ /* 0x000fe200000e0000 */
[----:B------:R-:W-:-:S03]  /*1be0*/  ULOP3.LUT UR7, UR7, UR11, URZ, 0x3c, !UPT ;  /* 0x0000000b07077292 */ /* 0x000fc6000f8e3c3f */
[----:B------:R-:W-:-:S05]  /*1bf0*/  IABS R4, R4 ;  /* 0x0000000400047213 */ /* 0x000fca0000000000 */
[----:B------:R-:W-:-:S04]  /*1c00*/  IMAD.MOV.U32 R3, RZ, RZ, R4 ;  /* 0x000000ffff037224 */ /* 0x000fc800078e0004 */
[----:B------:R-:W0:Y:S01]  /*1c10*/  I2F.RP R0, UR12 ;  /* 0x0000000c00007d06 */ /* 0x000e220008209400 */
[----:B------:R-:W-:-:S07]  /*1c20*/  R2UR UR9, R3 ;  /* 0x00000000030972ca */ /* 0x000fce00000e0000 */
[----:B0-----:R-:W0:Y:S02]  /*1c30*/  MUFU.RCP R0, R0 ;  /* 0x0000000000007308 */ /* 0x001e240000001000 */
[----:B0-----:R-:W-:Y:S02]  /*1c40*/  VIADD R2, R0, 0xffffffe ;  /* 0x0ffffffe00027836 */ /* 0x001fe40000000000 */
        /* <DEDUP_REMOVED lines=19> */
.L_x_1226:
[----:B------:R-:W-:Y:S01]  /*1d80*/  R2UR UR5, R204 ;  /* 0x00000000cc0572ca */ /* 0x000fe200000e0000 */
[----:B------:R-:W-:Y:S01]  /*1d90*/  IMAD.U32 R152, RZ, RZ, UR6 ;  /* 0x00000006ff987e24 */ /* 0x000fe2000f8e00ff */
[----:B------:R-:W-:Y:S01]  /*1da0*/  PLOP3.LUT P0, PT, PT, PT, PT, 0x80, 0x0 ;  /* 0x000000000000781c */ /* 0x000fe20003f0f070 */
[----:B------:R-:W-:Y:S01]  /*1db0*/  IMAD.U32 R3, RZ, RZ, UR4 ;  /* 0x00000004ff037e24 */ /* 0x000fe2000f8e00ff */
[----:B------:R-:W-:Y:S01]  /*1dc0*/  CS2R R150, SRZ ;  /* 0x0000000000967805 */ /* 0x000fe2000001ff00 */
[----:B0-----:R-:W-:Y:S01]  /*1dd0*/  IMAD.MOV.U32 R0, RZ, RZ, RZ ;  /* 0x000000ffff007224 */ /* 0x001fe200078e00ff */
[----:B------:R-:W-:Y:S01]  /*1de0*/  CS2R R148, SRZ ;  /* 0x0000000000947805 */ /* 0x000fe2000001ff00 */
[----:B------:R-:W-:Y:S01]  /*1df0*/  IMAD.MOV.U32 R4, RZ, RZ, RZ ;  /* 0x000000ffff047224 */ /* 0x000fe200078e00ff */
[----:B------:R-:W-:Y:S02]  /*1e00*/  CS2R R146, SRZ ;  /* 0x0000000000927805 */ /* 0x000fe4000001ff00 */
[----:B------:R-:W-:-:S02]  /*1e10*/  CS2R R144, SRZ ;  /* 0x0000000000907805 */ /* 0x000fc4000001ff00 */
[----:B------:R-:W-:Y:S02]  /*1e20*/  CS2R R142, SRZ ;  /* 0x00000000008e7805 */ /* 0x000fe4000001ff00 */
[----:B------:R-:W-:Y:S02]  /*1e30*/  CS2R R140, SRZ ;  /* 0x00000000008c7805 */ /* 0x000fe4000001ff00 */
[----:B------:R-:W-:Y:S01]  /*1e40*/  CS2R R138, SRZ ;  /* 0x00000000008a7805 */ /* 0x000fe2000001ff00 */
[----:B------:R-:W-:Y:S01]  /*1e50*/  UIMAD UR5, UR5, UR4, UR10 ;  /* 0x00000004050572a4 */ /* 0x000fe2000f8e020a */
[----:B------:R-:W-:Y:S02]  /*1e60*/  CS2R R136, SRZ ;  /* 0x0000000000887805 */ /* 0x000fe4000001ff00 */
[----:B------:R-:W-:Y:S02]  /*1e70*/  CS2R R134, SRZ ;  /* 0x0000000000867805 */ /* 0x000fe4000001ff00 */
[----:B------:R-:W-:-:S02]  /*1e80*/  CS2R R132, SRZ ;  /* 0x0000000000847805 */ /* 0x000fc4000001ff00 */
[----:B------:R-:W-:Y:S02]  /*1e90*/  CS2R R130, SRZ ;  /* 0x0000000000827805 */ /* 0x000fe4000001ff00 */
[----:B------:R-:W-:Y:S02]  /*1ea0*/  CS2R R128, SRZ ;  /* 0x0000000000807805 */ /* 0x000fe4000001ff00 */
[----:B------:R-:W-:Y:S01]  /*1eb0*/  VIADDMNMX R152, R3, UR5, R152, PT ;  /* 0x0000000503987c46 */ /* 0x000fe2000b800198 */
[----:B------:R-:W-:Y:S01]  /*1ec0*/  IMAD.U32 R200, RZ, RZ, UR5 ;  /* 0x00000005ffc87e24 */ /* 0x000fe2000f8e00ff */
[----:B------:R-:W-:Y:S02]  /*1ed0*/  CS2R R126, SRZ ;  /* 0x00000000007e7805 */ /* 0x000fe4000001ff00 */
[----:B------:R-:W-:Y:S02]  /*1ee0*/  CS2R R124, SRZ ;  /* 0x00000000007c7805 */ /* 0x000fe4000001ff00 */
[----:B------:R-:W-:-:S02]  /*1ef0*/  ISETP.GT.AND P1, PT, R152, UR5, PT ;  /* 0x0000000598007c0c */ /* 0x000fc4000bf24270 */
        /* <DEDUP_REMOVED lines=87> */
.L_x_1228:
[----:B------:R-:W2:Y:S04]  /*2470*/  LDL R18, [R1+0x14] ;  /* 0x0000140001127983 */ /* 0x000ea80000100800 */
[----:B------:R-:W3:Y:S01]  /*2480*/  LDL R2, [R1+0x2c] ;  /* 0x00002c0001027983 */ /* 0x000ee20000100800 */
[----:B--2---:R-:W-:Y:S02]  /*2490*/  R2UR UR6, R18 ;  /* 0x00000000120672ca */ /* 0x004fe400000e0000 */
[----:B---3--:R-:W-:-:S11]  /*24a0*/  R2UR UR5, R2 ;  /* 0x00000000020572ca */ /* 0x008fd600000e0000 */
[----:B------:R-:W-:-:S04]  /*24b0*/  ULEA.HI UR4, UR6, UR6, URZ, 0x1 ;  /* 0x0000000606047291 */ /* 0x000fc8000f8f083f */
[----:B------:R-:W-:Y:S01]  /*24c0*/  ULOP3.LUT UR4, UR4, 0xfffffffe, URZ, 0xc0, !UPT ;  /* 0xfffffffe04047892 */ /* 0x000fe2000f8ec03f */
[----:B------:R-:W-:-:S03]  /*24d0*/  IMAD.U32 R2, RZ, RZ, UR5 ;  /* 0x00000005ff027e24 */ /* 0x000fc6000f8e00ff */
[----:B------:R-:W-:Y:S02]  /*24e0*/  UIADD3 UR4, UR6, -UR4, URZ ;  /* 0x8000000406047290 */ /* 0x000fe4000fffe03f */
[----:B------:R-:W-:-:S04]  /*24f0*/  ISETP.NE.AND P0, PT, R2, 0x3, PT ;  /* 0x000000030200780c */ /* 0x000fc80003f05270 */
[----:B------:R-:W-:-:S05]  /*2500*/  IMAD.U32 R0, RZ, RZ, UR4 ;  /* 0x00000004ff007e24 */ /* 0x000fca000f8e00ff */
[----:B------:R-:W-:-:S04]  /*2510*/  SHF.L.U32 R0, R0, 0x1f, RZ ;  /* 0x0000001f00007819 */ /* 0x000fc800000006ff */
[----:B------:R-:W0:Y:S02]  /*2520*/  SYNCS.PHASECHK.TRANS64.TRYWAIT P1, [UR40+0x30800], R0 ;  /* 0x03080000ff0075a7 */ /* 0x000e240008020168 */
[----:B0-----:R-:W-:Y:S05]  /*2530*/  @!P1 BRA `(.L_x_1229) ;  /* 0x00000170006c9947 */ /* 0x001fea0003800000 */
.L_x_1425:
[----:B------:R-:W-:Y:S05]  /*2540*/  @!P0 BRA `(.L_x_1230) ;  /* 0x0000000000048947 */ /* 0x000fea0003800000 */
[----:B------:R-:W-:Y:S01]  /*2550*/  BPT.TRAP 0x1 ;  /* 0x000000040000795c */ /* 0x000fe20000300000 */
.L_x_1230:
[----:B0-----:R-:W-:Y:S02]  /*2560*/  IMAD.U32 R3, RZ, RZ, UR39 ;  /* 0x00000027ff037e24 */ /* 0x001fe4000f8e00ff */
[----:B------:R-:W-:-:S03]  /*2570*/  IMAD.U32 R0, RZ, RZ, UR38 ;  /* 0x00000026ff007e24 */ /* 0x000fc6000f8e00ff */
[----:B------:R-:W-:Y:S02]  /*2580*/  LEA R3, R3, UR40, 0x3 ;  /* 0x0000002803037c11 */ /* 0x000fe4000f8e18ff */
[----:B------:R-:W-:-:S04]  /*2590*/  SHF.L.U32 R0, R0, 0x1f, RZ ;  /* 0x0000001f00007819 */ /* 0x000fc800000006ff */
[----:B------:R0:W1:Y:S01]  /*25a0*/  SYNCS.PHASECHK.TRANS64.TRYWAIT P1, [R3+URZ+0x30830], R0 ;  /* 0x03083000030075a7 */ /* 0x000062000802017f */
[----:B------:R-:W-:Y:S05]  /*25b0*/  @!P0 BRA `(.L_x_1231) ;  /* 0x0000000000048947 */ /* 0x000fea0003800000 */
[----:B------:R-:W-:Y:S01]  /*25c0*/  BPT.TRAP 0x1 ;  /* 0x000000040000795c */ /* 0x000fe20000300000 */
.L_x_1231:
[----:B-1----:R-:W-:Y:S05]  /*25d0*/  @P1 BRA `(.L_x_1232) ;  /* 0x0000000000081947 */ /* 0x002fea0003800000 */
[----:B------:R-:W1:Y:S02]  /*25e0*/  SYNCS.PHASECHK.TRANS64.TRYWAIT P1, [R3+URZ+0x30830], R0 ;  /* 0x03083000030075a7 */ /* 0x000e64000802017f */
[----:B-1----:R-:W-:Y:S05]  /*25f0*/  @!P1 BRA `(.L_x_1233) ;  /* 0x0000017000549947 */ /* 0x002fea0003800000 */
.L_x_1232:
[----:B------:R-:W-:Y:S05]  /*2600*/  WARPSYNC.ALL ;  /* 0x0000000000007948 */ /* 0x000fea0003800000 */
[----:B------:R-:W-:Y:S01]  /*2610*/  UIADD3 UR4, UR40, 0x20400, URZ ;  /* 0x0002040028047890 */ /* 0x000fe2000fffe03f */
[----:B------:R-:W-:Y:S01]  /*2620*/  WARPGROUP.ARRIVE ;  /* 0x00000000000079c5 */ /* 0x000fe20000000000 */
[----:B------:R-:W-:Y:S01]  /*2630*/  UMOV UR9, 0x40000040 ;  /* 0x4000004000097882 */ /* 0x000fe20000000000 */
[----:B------:R-:W-:Y:S01]  /*2640*/  UMOV UR11, 0x40000040 ;  /* 0x40000040000b7882 */ /* 0x000fe20000000000 */
[----:B------:R-:W-:Y:S01]  /*2650*/  USHF.R.U32.HI UR4, URZ, 0x4, UR4 ;  /* 0x000000043f047899 */ /* 0x000fe20008011604 */
[----:B------:R-:W-:Y:S01]  /*2660*/  IMAD.U32 R15, RZ, RZ, UR9 ;  /* 0x00000009ff0f7e24 */ /* 0x000fe2000f8e00ff */
[----:B------:R-:W-:Y:S01]  /*2670*/  UMOV UR57, 0x40000040 ;  /* 0x4000004000397882 */ /* 0x000fe20000000000 */
[----:B------:R-:W-:Y:S01]  /*2680*/  UMOV UR59, 0x40000040 ;  /* 0x40000040003b7882 */ /* 0x000fe20000000000 */
[----:B------:R-:W-:Y:S01]  /*2690*/  ULOP3.LUT UR4, UR4, 0x3fff, URZ, 0xc0, !UPT ;  /* 0x00003fff04047892 */ /* 0x000fe2000f8ec03f */
[----:B------:R-:W-:Y:S01]  /*26a0*/  UMOV UR13, 0x40000040 ;  /* 0x40000040000d7882 */ /* 0x000fe20000000000 */
[----:B------:R-:W-:-:S02]  /*26b0*/  UMOV UR15, 0x40000040 ;  /* 0x40000040000f7882 */ /* 0x000fc40000000000 */
[----:B------:R-:W-:Y:S02]  /*26c0*/  ULOP3.LUT UR5, UR4, 0x10000, URZ, 0xfc, !UPT ;  /* 0x0001000004057892 */ /* 0x000fe4000f8efc3f */
[----:B------:R-:W-:Y:S01]  /*26d0*/  ULOP3.LUT UR4, UR44, 0x10000, URZ, 0xfc, !UPT ;  /* 0x000100002c047892 */ /* 0x000fe2000f8efc3f */
[----:B------:R-:W-:Y:S01]  /*26e0*/  UMOV UR17, 0x40000040 ;  /* 0x4000004000117882 */ /* 0x000fe20000000000 */
[----:B------:R-:W-:Y:S02]  /*26f0*/  UMOV UR19, 0x40000040 ;  /* 0x4000004000137882 */ /* 0x000fe40000000000 */
[----:B------:R-:W-:Y:S01]  /*2700*/  IMAD.U32 R20, RZ, RZ, UR5 ;  /* 0x00000005ff147e24 */ /* 0x000fe2000f8e00ff */
[----:B------:R-:W-:Y:S02]  /*2710*/  ULEA UR5, UR39, UR5, 0xb ;  /* 0x0000000527057291 */ /* 0x000fe4000f8e583f */
[----:B------:R-:W-:Y:S01]  /*2720*/  UMOV UR8, UR4 ;  /* 0x0000000400087c82 */ /* 0x000fe20008000000 */
[----:B------:R-:W-:Y:S01]  /*2730*/  UIADD3 UR6, UR4, 0x2, URZ ;  /* 0x0000000204067890 */ /* 0x000fe2000fffe03f */
[----:B------:R-:W-:Y:S01]  /*2740*/  IMAD.U32 R14, RZ, RZ, UR8 ;  /* 0x00000008ff0e7e24 */ /* 0x000fe2000f8e00ff */
[----:B------:R-:W-:-:S02]  /*2750*/  UIADD3 UR7, UR5, 0x2, URZ ;  /* 0x0000000205077890 */ /* 0x000fc4000fffe03f */
[----:B------:R-:W-:Y:S01]  /*2760*/  UMOV UR10, UR5 ;  /* 0x00000005000a7c82 */ /* 0x000fe20008000000 */
[----:B------:R-:W-:Y:S01]  /*2770*/  UIADD3 UR56, UR4, 0x404, URZ ;  /* 0x0000040404387890 */ /* 0x000fe2000fffe03f */
[----:B------:R-:W-:Y:S01]  /*2780*/  HGMMA.64x64x16.F32 R24, gdesc[UR8], RZ, !UPT, gsb0 ;  /* 0x00e00000081879f0 */ /* 0x000fe2000c0008ff */
[----:B------:R-:W-:Y:S01]  /*2790*/  UMOV UR8, UR6 ;  /* 0x0000000600087c82 */ /* 0x000fe20008000000 */
[----:B------:R-:W-:Y:S01]  /*27a0*/  UMOV UR9, 0x40000040 ;  /* 0x4000004000097882 */ /* 0x000fe20000000000 */
[----:B------:R-:W-:Y:S01]  /*27b0*/  UMOV UR10, UR7 ;  /* 0x00000007000a7c82 */ /* 0x000fe20008000000 */
[----:B------:R-:W-:Y:S01]  /*27c0*/  UMOV UR11, 0x40000040 ;  /* 0x40000040000b7882 */ /* 0x000fe20000000000 */
[----:B------:R-:W-:Y:S01]  /*27d0*/  UIADD3 UR6, UR4, 0x4, URZ ;  /* 0x0000000404067890 */ /* 0x000fe2000fffe03f */
[----:B------:R-:W-:Y:S01]  /*27e0*/  IMAD.U32 R12, RZ, RZ, UR8 ;  /* 0x00000008ff0c7e24 */ /* 0x000fe2000f8e00ff */
[----:B------:R-:W-:Y:S01]  /*27f0*/  UIADD3 UR7, UR5, 0x4, URZ ;  /* 0x0000000405077890 */ /* 0x000fe2000fffe03f */
[----:B------:R-:W-:Y:S01]  /*2800*/  IMAD.U32 R13, RZ, RZ, UR9 ;  /* 0x00000009ff0d7e24 */ /* 0x000fe2000f8e00ff */
[----:B------:R-:W-:-:S02]  /*2810*/  UIADD3 UR58, UR5, 0x204, URZ ;  /* 0x00000204053a7890 */ /* 0x000fc4000fffe03f */
[----:B------:R-:W-:Y:S02]  /*2820*/  UIADD3 UR12, UR4, 0x800, URZ ;  /* 0x00000800040c7890 */ /* 0x000fe4000fffe03f */
[----:B------:R-:W-:Y:S02]  /*2830*/  UIADD3 UR14, UR5, 0x400, URZ ;  /* 0x00000400050e7890 */ /* 0x000fe4000fffe03f */
[----:B------:R-:W-:Y:S02]  /*2840*/  UIADD3 UR16, UR4, 0x802, URZ ;  /* 0x0000080204107890 */ /* 0x000fe4000fffe03f */
[----:B------:R-:W-:Y:S02]  /*2850*/  UIADD3 UR18, UR5, 0x402, URZ ;  /* 0x0000040205127890 */ /* 0x000fe4000fffe03f */
[----:B------:R-:W-:Y:S02]  /*2860*/  UIADD3 UR20, UR4, 0x804, URZ ;  /* 0x0000080404147890 */ /* 0x000fe4000fffe03f */
[----:B------:R-:W-:Y:S01]  /*2870*/  UIADD3 UR22, UR5, 0x404, URZ ;  /* 0x0000040405167890 */ /* 0x000fe2000fffe03f */
[----:B------:R-:W-:Y:S01]  /*2880*/  UMOV UR21, 0x40000040 ;  /* 0x4000004000157882 */ /* 0x000fe20000000000 */
[----:B------:R-:W-:Y:S01]  /*2890*/  UMOV UR23, 0x40000040 ;  /* 0x4000004000177882 */ /* 0x000fe20000000000 */
[----:B------:R-:W-:-:S02]  /*28a0*/  UIADD3 UR24, UR4, 0x806, URZ ;  /* 0x0000080604187890 */ /* 0x000fc4000fffe03f */
[----:B------:R-:W-:Y:S01]  /*28b0*/  UIADD3 UR26, UR5, 0x406, URZ ;  /* 0x00000406051a7890 */ /* 0x000fe2000fffe03f */
[----:B------:R-:W-:Y:S01]  /*28c0*/  UMOV UR25, 0x40000040 ;  /* 0x4000004000197882 */ /* 0x000fe20000000000 */
[----:B------:R-:W-:Y:S01]  /*28d0*/  UMOV UR27, 0x40000040 ;  /* 0x40000040001b7882 */ /* 0x000fe20000000000 */
[----:B------:R-:W-:Y:S02]  /*28e0*/  UIADD3 UR28, UR4, 0xc00, URZ ;  /* 0x00000c00041c7890 */ /* 0x000fe4000fffe03f */
[----:B------:R-:W-:Y:S01]  /*28f0*/  UIADD3 UR30, UR5, 0x600, URZ ;  /* 0x00000600051e7890 */ /* 0x000fe2000fffe03f */
[----:B------:R-:W-:Y:S01]  /*2900*/  UMOV UR29, 0x40000040 ;  /* 0x40000040001d7882 */ /* 0x000fe20000000000 */
[----:B------:R-:W-:Y:S01]  /*2910*/  UMOV UR31, 0x40000040 ;  /* 0x40000040001f7882 */ /* 0x000fe20000000000 */
        /* <DEDUP_REMOVED lines=12> */
[----:B------:R-:W-:Y:S02]  /*29e0*/  WARPGROUP.DEPBAR.LE gsb0, 0x0 ;  /* 0x00008000000079c5 */ /* 0x000fe40000010000 */
[----:B------:R-:W-:-:S06]  /*29f0*/  WARPGROUP.ARRIVE ;  /* 0x00000000000079c5 */ /* 0x000fcc0000000000 */
[----:B------:R-:W-:Y:S01]  /*2a00*/  HGMMA.64x64x16.F32 R24, gdesc[UR8], R24, gsb0 ;  /* 0x00e00000081879f0 */ /* 0x000fe20008000818 */
        /* <DEDUP_REMOVED lines=37> */
[----:B------:R-:W-:Y:S02]  /*2c60*/  IMAD.U32 R4, RZ, RZ, UR8 ;  /* 0x00000008ff047e24 */ /* 0x000fe4000f8e00ff */
[----:B------:R-:W-:Y:S01]  /*2c70*/  IMAD.U32 R5, RZ, RZ, UR9 ;  /* 0x00000009ff057e24 */ /* 0x000fe2000f8e00ff */
[----:B------:R-:W-:Y:S02]  /*2c80*/  WARPGROUP.DEPBAR.LE gsb0, 0x0 ;  /* 0x00008000000079c5 */ /* 0x000fe40000010000 */
[----:B------:R-:W-:-:S06]  /*2c90*/  WARPGROUP.ARRIVE ;  /* 0x00000000000079c5 */ /* 0x000fcc0000000000 */
[----:B------:R-:W-:Y:S01]  /*2ca0*/  HGMMA.64x64x16.F32 R24, gdesc[UR8], R24, gsb0 ;  /* 0x00e00000081879f0 */ /* 0x000fe20008000818 */
[----:B------:R-:W-:Y:S02]  /*2cb0*/  UIADD3 UR8, UR4, 0x406, URZ ;  /* 0x0000040604087890 */ /* 0x000fe4000fffe03f */
[----:B------:R-:W-:Y:S01]  /*2cc0*/  UIADD3 UR10, UR5, 0x206, URZ ;  /* 0x00000206050a7890 */ /* 0x000fe2000fffe03f */
[----:B------:R-:W-:Y:S01]  /*2cd0*/  UMOV UR9, 0x40000040 ;  /* 0x4000004000097882 */ /* 0x000fe20000000000 */
        /* <DEDUP_REMOVED lines=34> */
.L_x_1234:
[----:B------:R-:W-:Y:S01]  /*2f00*/  R2UR UR4, R22 ;  /* 0x00000000160472ca */ /* 0x000fe200000e0000 */
[----:B------:R-:W-:Y:S01]  /*2f10*/  ULDC UR5, c[0x0][0x9d8] ;  /* 0x0002760000057ab9 */ /* 0x000fe20000000800 */
[----:B------:R-:W2:Y:S01]  /*2f20*/  S2UR UR7, SR_CgaCtaId ;  /* 0x00000000000779c3 */ /* 0x000ea20000008800 */
[----:B------:R-:W-:Y:S01]  /*2f30*/  FMUL.FTZ R2, R28, UR5 ;  /* 0x000000051c027c20 */ /* 0x000fe20008410000 */
[----:B------:R-:W-:Y:S01]  /*2f40*/  FMUL.FTZ R36, R36, UR5 ;  /* 0x0000000524247c20 */ /* 0x000fe20008410000 */
[----:B------:R-:W-:Y:S01]  /*2f50*/  FMUL.FTZ R56, R34, UR5 ;  /* 0x0000000522387c20 */ /* 0x000fe20008410000 */
[----:B------:R-:W-:Y:S01]  /*2f60*/  FMUL.FTZ R24, R24, UR5 ;  /* 0x0000000518187c20 */ /* 0x000fe20008410000 */
[----:B------:R3:W4:Y:S01]  /*2f70*/  MUFU.TANH R59, R2 ;  /* 0x00000002003b7308 */ /* 0x0007220000002400 */
[----:B------:R-:W-:Y:S01]  /*2f80*/  FMUL.FTZ R38, R38, UR5 ;  /* 0x0000000526267c20 */ /* 0x000fe20008410000 */
[----:B------:R-:W-:Y:S01]  /*2f90*/  FMUL.FTZ R25, R25, UR5 ;  /* 0x0000000519197c20 */ /* 0x000fe20008410000 */
[----:B------:R-:W-:Y:S01]  /*2fa0*/  FMUL.FTZ R29, R29, UR5 ;  /* 0x000000051d1d7c20 */ /* 0x000fe20008410000 */
[----:B------:R-:W-:Y:S01]  /*2fb0*/  FMUL.FTZ R32, R32, UR5 ;  /* 0x0000000520207c20 */ /* 0x000fe20008410000 */
[----:B------:R-:W-:Y:S01]  /*2fc0*/  UISETP.NE.AND UP0, UPT, UR60, URZ, UPT ;  /* 0x0000003f3c00728c */ /* 0x000fe2000bf05270 */
[----:B------:R-:W-:Y:S01]  /*2fd0*/  FMUL.FTZ R28, R31, UR5 ;  /* 0x000000051f1c7c20 */ /* 0x000fe20008410000 */
[----:B------:R-:W-:Y:S01]  /*2fe0*/  UISETP.NE.AND UP1, UPT, UR4, URZ, UPT ;  /* 0x0000003f0400728c */ /* 0x000fe2000bf25270 */
[----:B------:R-:W-:Y:S01]  /*2ff0*/  R2UR UR4, R3 ;  /* 0x00000000030472ca */ /* 0x000fe200000e0000 */
[----:B---3--:R-:W-:Y:S01]  /*3000*/  VIADD R2, R23, UR61 ;  /* 0x0000003d17027c36 */ /* 0x008fe20008000000 */
[----:B------:R3:W4:Y:S01]  /*3010*/  MUFU.TANH R34, R36 ;  /* 0x0000002400227308 */ /* 0x0007220000002400 */
[----:B01----:R-:W-:Y:S01]  /*3020*/  FMUL.FTZ R0, R26, UR5 ;  /* 0x000000051a007c20 */ /* 0x003fe20008410000 */
[----:B------:R-:W-:Y:S01]  /*3030*/  FMUL.FTZ R19, R27, UR5 ;  /* 0x000000051b137c20 */ /* 0x000fe20008410000 */
[----:B------:R-:W-:Y:S01]  /*3040*/  PLOP3.LUT P1, PT, PT, PT, UP1, 0x80, 0x0 ;  /* 0x000000000000781c */ /* 0x000fe20003f2f018 */
[----:B------:R-:W-:Y:S01]  /*3050*/  FMUL.FTZ R26, R30, UR5 ;  /* 0x000000051e1a7c20 */ /* 0x000fe20008410000 */
[----:B------:R-:W-:Y:S01]  /*3060*/  PLOP3.LUT P2, PT, PT, PT, UP1, 0x80, 0x0 ;  /* 0x000000000000781c */ /* 0x000fe20003f4f018 */
[----:B------:R-:W-:Y:S01]  /*3070*/  FMUL.FTZ R33, R33, UR5 ;  /* 0x0000000521217c20 */ /* 0x000fe20008410000 */
[----:B------:R-:W-:Y:S01]  /*3080*/  FMUL.FTZ R40, R40, UR5 ;  /* 0x0000000528287c20 */ /* 0x000fe20008410000 */
[----:B------:R-:W-:Y:S01]  /*3090*/  @UP1 ULDC UR6, c[0x0][0x44c] ;  /* 0x0001130000061ab9 */ /* 0x000fe20000000800 */
[----:B---3--:R-:W-:Y:S01]  /*30a0*/  IMAD.MOV.U32 R36, RZ, RZ, R2 ;  /* 0x000000ffff247224 */ /* 0x008fe200078e0002 */
[----:B------:R0:W1:Y:S01]  /*30b0*/  MUFU.TANH R57, R24 ;  /* 0x0000001800397308 */ /* 0x0000620000002400 */
[----:B------:R-:W-:Y:S01]  /*30c0*/  UIADD3 UR4, UR4, 0x30840, URZ ;  /* 0x0003084004047890 */ /* 0x000fe2000fffe03f */
[----:B------:R-:W-:Y:S01]  /*30d0*/  FMUL.FTZ R41, R41, UR5 ;  /* 0x0000000529297c20 */ /* 0x000fe20008410000 */
[----:B------:R-:W-:Y:S01]  /*30e0*/  FMUL.FTZ R42, R42, UR5 ;  /* 0x000000052a2a7c20 */ /* 0x000fe20008410000 */
[----:B------:R-:W-:Y:S01]  /*30f0*/  FMUL.FTZ R43, R43, UR5 ;  /* 0x000000052b2b7c20 */ /* 0x000fe20008410000 */
[----:B--2---:R-:W-:Y:S01]  /*3100*/  UPRMT UR4, UR7, 0x654, UR4 ;  /* 0x0000065407047896 */ /* 0x004fe20008000004 */
[----:B------:R-:W-:Y:S01]  /*3110*/  @P1 IMAD.HI.U32 R3, R2, UR6, RZ ;  /* 0x0000000602031c27 */ /* 0x000fe2000f8e00ff */
[----:B------:R-:W-:Y:S01]  /*3120*/  @UP1 ULDC UR6, c[0x0][0x450] ;  /* 0x0001140000061ab9 */ /* 0x000fe20000000800 */
[----:B------:R2:W3:Y:S02]  /*3130*/  MUFU.TANH R63, R38 ;  /* 0x00000026003f7308 */ /* 0x0004e40000002400 */
[----:B0-----:R-:W-:Y:S01]  /*3140*/  FMUL.FTZ R24, R50, UR5 ;  /* 0x0000000532187c20 */ /* 0x001fe20008410000 */
[----:B------:R-:W-:Y:S01]  /*3150*/  FMUL.FTZ R45, R45, UR5 ;  /* 0x000000052d2d7c20 */ /* 0x000fe20008410000 */
[----:B------:R-:W-:Y:S01]  /*3160*/  @P2 SHF.R.U32.HI R36, RZ, UR6, R3 ;  /* 0x00000006ff242c19 */ /* 0x000fe20008011603 */
[----:B------:R-:W-:-:S02]  /*3170*/  IMAD.MOV.U32 R3, RZ, RZ, -0x40 ;  /* 0xffffffc0ff037424 */ /* 0x000fc400078e00ff */
[----:B------:R-:W-:Y:S01]  /*3180*/  FMUL.FTZ R18, R47, UR5 ;  /* 0x000000052f127c20 */ /* 0x000fe20008410000 */
[----:B------:R-:W-:Y:S01]  /*3190*/  FMUL.FTZ R48, R48, UR5 ;  /* 0x0000000530307c20 */ /* 0x000fe20008410000 */
[----:B------:R-:W-:Y:S01]  /*31a0*/  FMUL.FTZ R49, R49, UR5 ;  /* 0x0000000531317c20 */ /* 0x000fe20008410000 */
[----:B------:R-:W0:Y:S01]  /*31b0*/  SHFL.IDX PT, R50, R36, RZ, 0x1c1f ;  /* 0x001c1fff24327589 */ /* 0x000e2200000e0000 */
[----:B------:R5:W0:Y:S01]  /*31c0*/  MUFU.TANH R58, R25 ;  /* 0x00000019003a7308 */ /* 0x000a220000002400 */
[----:B--2---:R-:W-:Y:S02]  /*31d0*/  IMAD R38, R152, R3, 0x40 ;  /* 0x0000004098267424 */ /* 0x004fe400078e0203 */
[----:B------:R-:W-:Y:S01]  /*31e0*/  FMUL.FTZ R21, R51, UR5 ;  /* 0x0000000533157c20 */ /* 0x000fe20008410000 */
[----:B------:R-:W-:Y:S01]  /*31f0*/  FMUL.FTZ R52, R52, UR5 ;  /* 0x0000000534347c20 */ /* 0x000fe20008410000 */
[----:B------:R-:W-:Y:S01]  /*3200*/  FMUL.FTZ R53, R53, UR5 ;  /* 0x0000000535357c20 */ /* 0x000fe20008410000 */
[----:B------:R-:W-:Y:S01]  /*3210*/  IMAD.U32 R3, RZ, RZ, UR42 ;  /* 0x0000002aff037e24 */ /* 0x000fe2000f8e00ff */
[----:B------:R-:W-:Y:S01]  /*3220*/  PLOP3.LUT P1, PT, PT, PT, UP0, 0x40, 0x0 ;  /* 0x000000000000781c */ /* 0x000fe20003f2e808 */
[----:B------:R-:W-:Y:S01]  /*3230*/  ULDC UR6, c[0x0][0x9dc] ;  /* 0x0002770000067ab9 */ /* 0x000fe20000000800 */
[----:B------:R2:W0:Y:S01]  /*3240*/  MUFU.TANH R60, R29 ;  /* 0x0000001d003c7308 */ /* 0x0004220000002400 */
[----:B-----5:R-:W-:Y:S01]  /*3250*/  FMUL.FTZ R25, R46, UR5 ;  /* 0x000000052e197c20 */ /* 0x020fe20008410000 */
[----:B------:R-:W-:Y:S01]  /*3260*/  IADD3 R2, -R17, 0x1, R38 ;  /* 0x0000000111027810 */ /* 0x000fe20007ffe126 */
[----:B------:R-:W-:Y:S01]  /*3270*/  SYNCS.ARRIVE.TRANS64.RED.A1T0 RZ, [UR4], RZ ;  /* 0x000000ffffff79a7 */ /* 0x000fe20008100404 */
[----:B------:R-:W-:Y:S01]  /*3280*/  ULOP3.LUT UR4, URZ, UR6, URZ, 0x33, !UPT ;  /* 0x000000063f047292 */ /* 0x000fe2000f8e333f */
[----:B------:R-:W-:Y:S01]  /*3290*/  FMUL.FTZ R39, R39, UR5 ;  /* 0x0000000527277c20 */ /* 0x000fe20008410000 */
[----:B------:R-:W-:Y:S01]  /*32a0*/  IADD3 R2, -R3, UR43, R2 ;  /* 0x0000002b03027c10 */ /* 0x000fe2000fffe102 */
[----:B------:R-:W-:Y:S01]  /*32b0*/  FMUL.FTZ R35, R35, UR5 ;  /* 0x0000000523237c20 */ /* 0x000fe20008410000 */
[----:B------:R5:W0:Y:S01]  /*32c0*/  MUFU.TANH R31, R32 ;  /* 0x00000020001f7308 */ /* 0x000a220000002400 */
[----:B--2---:R-:W-:Y:S01]  /*32d0*/  FMUL.FTZ R29, R55, UR5 ;  /* 0x00000005371d7c20 */ /* 0x004fe20008410000 */
[----:B------:R-:W-:Y:S01]  /*32e0*/  ULDC UR7, c[0x0][0x9e0] ;  /* 0x0002780000077ab9 */ /* 0x000fe20000000800 */
[----:B------:R-:W-:Y:S01]  /*32f0*/  FMUL.FTZ R37, R37, UR5 ;  /* 0x0000000525257c20 */ /* 0x000fe20008410000 */
[----:B------:R-:W-:Y:S01]  /*3300*/  FMUL.FTZ R44, R44, UR5 ;  /* 0x000000052c2c7c20 */ /* 0x000fe20008410000 */
[----:B------:R-:W-:-:S02]  /*3310*/  VIADD R46, R2, UR7 ;  /* 0x00000007022e7c36 */ /* 0x000fc40008000000 */
[----:B------:R-:W-:Y:S01]  /*3320*/  VIADD R47, R2, UR4 ;  /* 0x00000004022f7c36 */ /* 0x000fe20008000000 */
[----:B------:R-:W2:Y:S01]  /*3330*/  MUFU.TANH R0, R0 ;  /* 0x0000000000007308 */ /* 0x000ea20000002400 */
[----:B-----5:R-:W-:-:S07]  /*3340*/  FMUL.FTZ R32, R54, UR5 ;  /* 0x0000000536207c20 */ /* 0x020fce0008410000 */
        /* <DEDUP_REMOVED lines=20> */
[----:B------:R5:W1:Y:S08]  /*3490*/  MUFU.TANH R64, R39 ;  /* 0x0000002700407308 */ /* 0x000a700000002400 */
[----:B------:R-:W1:Y:S01]  /*34a0*/  MUFU.TANH R61, R35 ;  /* 0x00000023003d7308 */ /* 0x000e620000002400 */
[----:B-----5:R-:W-:-:S04]  /*34b0*/  IADD3 R39, -R17, UR43, R38 ;  /* 0x0000002b11277c10 */ /* 0x020fc8000fffe126 */
[----:B0-----:R-:W-:-:S03]  /*34c0*/  VIADDMNMX R30, R50, R46, R39, PT ;  /* 0x0000002e321e7246 */ /* 0x001fc60003800127 */
[----:B------:R0:W1:Y:S08]  /*34d0*/  MUFU.TANH R62, R37 ;  /* 0x00000025003e7308 */ /* 0x0000700000002400 */
[----:B------:R5:W1:Y:S01]  /*34e0*/  MUFU.TANH R35, R44 ;  /* 0x0000002c00237308 */ /* 0x000a620000002400 */
[----:B0-----:R-:W-:Y:S01]  /*34f0*/  IMAD.IADD R37, R47, 0x1, R50 ;  /* 0x000000012f257824 */ /* 0x001fe200078e0232 */
[----:B-----5:R-:W-:Y:S01]  /*3500*/  LEA R44, R152, 0xffffffc0, 0x6 ;  /* 0xffffffc0982c7811 */ /* 0x020fe200078e30ff */
[----:B--234-:R-:W-:Y:S06]  /*3510*/  @P1 BRA `(.L_x_1235) ;  /* 0x0000000000641947 */ /* 0x01cfec0003800000 */
[----:B------:R-:W-:Y:S01]  /*3520*/  IMAD.U32 R27, RZ, RZ, UR42 ;  /* 0x0000002aff1b7e24 */ /* 0x000fe2000f8e00ff */
[----:B------:R-:W-:Y:S04]  /*3530*/  BSSY B0, `(.L_x_1236) ;  /* 0x0000013000007945 */ /* 0x000fe80003800000 */
[----:B------:R-:W-:-:S04]  /*3540*/  IADD3 R27, -R27, UR43, R50 ;  /* 0x0000002b1b1b7c10 */ /* 0x000fc8000fffe132 */
        /* <DEDUP_REMOVED lines=11> */
.L_x_1237:
[----:B------:R-:W-:Y:S02]  /*3600*/  ULDC UR4, c[0x0][0x9e4] ;  /* 0x0002790000047ab9 */ /* 0x000fe40000000800 */
[----:B------:R-:W-:-:S05]  /*3610*/  IMAD.U32 R51, RZ, RZ, UR4 ;  /* 0x00000004ff337e24 */ /* 0x000fca000f8e00ff */
[----:B------:R-:W-:-:S13]  /*3620*/  ISETP.NE.AND P1, PT, R51, 0x1, PT ;  /* 0x000000013300780c */ /* 0x000fda0003f25270 */
[----:B------:R-:W0:Y:S02]  /*3630*/  @P1 LDC.64 R2, c[0x0][0x9e8] ;  /* 0x00027a00ff021b82 */ /* 0x000e240000000a00 */
[----:B0-----:R-:W-:-:S05]  /*3640*/  @P1 IMAD.HI.U32 R2, R27, R2, RZ ;  /* 0x000000021b021227 */ /* 0x001fca00078e00ff */
[----:B------:R-:W-:-:S07]  /*3650*/  @P1 SHF.R.U32.HI R27, RZ, R3, R2 ;  /* 0x00000003ff1b1219 */ /* 0x000fce0000011602 */
.L_x_1238:
[----:B------:R-:W-:Y:S05]  /*3660*/  BSYNC B0 ;  /* 0x0000000000007941 */ /* 0x000fea0003800000 */
.L_x_1236:
[----:B------:R-:W-:-:S04]  /*3670*/  IMAD R2, R27, R51, -R44 ;  /* 0x000000331b027224 */ /* 0x000fc800078e0a2c */
[----:B------:R-:W-:-:S05]  /*3680*/  IMAD.IADD R2, R2, 0x1, -R17 ;  /* 0x0000000102027824 */ /* 0x000fca00078e0a11 */
[----:B------:R-:W-:Y:S02]  /*3690*/  VIADDMNMX R30, R2, R51, R30, PT ;  /* 0x00000033021e7246 */ /* 0x000fe4000380011e */
[----:B------:R-:W-:-:S07]  /*36a0*/  VIMNMX R37, R37, R2, !PT ;  /* 0x0000000225257248 */ /* 0x000fce0007fe0100 */
.L_x_1235:
[C---:B------:R-:W-:Y:S01]  /*36b0*/  ISETP.GE.AND P2, PT, R38.reuse, 0x9, PT ;  /* 0x000000092600780c */ /* 0x040fe20003f46270 */
[----:B------:R-:W0:Y:S01]  /*36c0*/  SHFL.IDX PT, R36, R36, 0x1, 0x1c1f ;  /* 0x003c1f0024247f89 */ /* 0x000e2200000e0000 */
[----:B------:R-:W-:Y:S01]  /*36d0*/  ISETP.GE.AND P1, PT, R38, 0x2, PT ;  /* 0x000000022600780c */ /* 0x000fe20003f26270 */
[----:B------:R-:W-:Y:S01]  /*36e0*/  UISETP.NE.AND UP0, UPT, UR60, URZ, UPT ;  /* 0x0000003f3c00728c */ /* 0x000fe2000bf05270 */
        /* <DEDUP_REMOVED lines=13> */
[----:B------:R-:W-:Y:S02]  /*37c0*/  FSEL R65, R31, -INF , !P3 ;  /* 0xff8000001f417808 */ /* 0x000fe40005800000 */
        /* <DEDUP_REMOVED lines=15> */
[----:B-1----:R-:W-:Y:S02]  /*38c0*/  FSEL R71, R62, -INF , !P3 ;  /* 0xff8000003e477808 */ /* 0x002fe40005800000 */
        /* <DEDUP_REMOVED lines=22> */
[----:B------:R-:W-:-:S04]  /*3a30*/  ISETP.GT.AND P4, PT, R37, 0x30, !P3 ;  /* 0x000000302500780c */ /* 0x000fc80005f84270 */
[----:B------:R-:W-:-:S04]  /*3a40*/  ISETP.LT.OR P4, PT, R30, 0x31, P4 ;  /* 0x000000311e00780c */ /* 0x000fc80002781670 */
[----:B------:R-:W-:Y:S02]  /*3a50*/  FSEL R33, R48, -INF , !P4 ;  /* 0xff80000030217808 */ /* 0x000fe40006000000 */
[----:B------:R-:W-:-:S04]  /*3a60*/  ISETP.GE.AND P4, PT, R38, 0x32, PT ;  /* 0x000000322600780c */ /* 0x000fc80003f86270 */
        /* <DEDUP_REMOVED lines=12> */
[----:B------:R-:W-:Y:S01]  /*3b30*/  ISETP.GE.AND P6, PT, R38, 0x3a, PT ;  /* 0x0000003a2600780c */ /* 0x000fe20003fc6270 */
[----:B0-----:R-:W-:-:S03]  /*3b40*/  IMAD.IADD R38, R47, 0x1, R36 ;  /* 0x000000012f267824 */ /* 0x001fc600078e0224 */
[----:B------:R-:W-:Y:S02]  /*3b50*/  P2R R45, PR, RZ, 0x40 ;  /* 0x00000040ff2d7803 */ /* 0x000fe40000000000 */
[----:B------:R-:W-:Y:S02]  /*3b60*/  ISETP.GT.AND P6, PT, R37, 0x39, !P6 ;  /* 0x000000392500780c */ /* 0x000fe400077c4270 */
[----:B------:R-:W-:Y:S02]  /*3b70*/  VIADDMNMX R37, R36, R46, R39, PT ;  /* 0x0000002e24257246 */ /* 0x000fe40003800127 */
[----:B------:R-:W-:-:S04]  /*3b80*/  ISETP.LT.OR P6, PT, R30, 0x3a, P6 ;  /* 0x0000003a1e00780c */ /* 0x000fc800037c1670 */
[----:B------:R-:W-:Y:S02]  /*3b90*/  FSEL R30, R53, -INF , !P6 ;  /* 0xff800000351e7808 */ /* 0x000fe40007000000 */
[----:B------:R-:W-:-:S13]  /*3ba0*/  PLOP3.LUT P6, PT, PT, PT, UP0, 0x40, 0x0 ;  /* 0x000000000000781c */ /* 0x000fda0003fce808 */
[----:B------:R-:W-:Y:S05]  /*3bb0*/  @P6 BRA `(.L_x_1239) ;  /* 0x0000000000646947 */ /* 0x000fea0003800000 */
        /* <DEDUP_REMOVED lines=14> */
.L_x_1241:
[----:B------:R-:W-:Y:S02]  /*3ca0*/  ULDC UR4, c[0x0][0x9e4] ;  /* 0x0002790000047ab9 */ /* 0x000fe40000000800 */
[----:B------:R-:W-:-:S05]  /*3cb0*/  IMAD.U32 R36, RZ, RZ, UR4 ;  /* 0x00000004ff247e24 */ /* 0x000fca000f8e00ff */
[----:B------:R-:W-:-:S13]  /*3cc0*/  ISETP.NE.AND P6, PT, R36, 0x1, PT ;  /* 0x000000012400780c */ /* 0x000fda0003fc5270 */
[----:B------:R-:W0:Y:S02]  /*3cd0*/  @P6 LDC.64 R2, c[0x0][0x9e8] ;  /* 0x00027a00ff026b82 */ /* 0x000e240000000a00 */
[----:B0-----:R-:W-:-:S05]  /*3ce0*/  @P6 IMAD.HI.U32 R2, R39, R2, RZ ;  /* 0x0000000227026227 */ /* 0x001fca00078e00ff */
[----:B------:R-:W-:-:S07]  /*3cf0*/  @P6 SHF.R.U32.HI R39, RZ, R3, R2 ;  /* 0x00000003ff276219 */ /* 0x000fce0000011602 */
.L_x_1242:
[----:B------:R-:W-:Y:S05]  /*3d00*/  BSYNC B0 ;  /* 0x0000000000007941 */ /* 0x000fea0003800000 */
.L_x_1240:
[----:B------:R-:W-:-:S04]  /*3d10*/  IMAD R2, R39, R36, -R44 ;  /* 0x0000002427027224 */ /* 0x000fc800078e0a2c */
[----:B------:R-:W-:-:S05]  /*3d20*/  IMAD.IADD R2, R2, 0x1, -R17 ;  /* 0x0000000102027824 */ /* 0x000fca00078e0a11 */
[----:B------:R-:W-:Y:S02]  /*3d30*/  VIADDMNMX R37, R2, R36, R37, PT ;  /* 0x0000002402257246 */ /* 0x000fe40003800125 */
[----:B------:R-:W-:-:S07]  /*3d40*/  VIMNMX R38, R38, R2, !PT ;  /* 0x0000000226267248 */ /* 0x000fce0007fe0100 */
.L_x_1239:
[----:B------:R-:W-:Y:S01]  /*3d50*/  ISETP.GT.AND P1, PT, R38, 0x1, !P1 ;  /* 0x000000012600780c */ /* 0x000fe20004f24270 */
[----:B------:R-:W-:Y:S01]  /*3d60*/  ULDC UR10, c[0x0][0x988] ;  /* 0x00026200000a7ab9 */ /* 0x000fe20000000800 */
[----:B------:R-:W-:Y:S01]  /*3d70*/  FMNMX.FTZ R2, R57, R51, !PT ;  /* 0x0000003339027209 */ /* 0x000fe20007810000 */
[----:B------:R-:W-:Y:S01]  /*3d80*/  UISETP.NE.AND UP0, UPT, UR60, URZ, UPT ;  /* 0x0000003f3c00728c */ /* 0x000fe2000bf05270 */
[----:B------:R-:W-:Y:S01]  /*3d90*/  ISETP.LT.OR P1, PT, R37, 0x2, P1 ;  /* 0x000000022500780c */ /* 0x000fe20000f21670 */
[----:B------:R-:W-:Y:S01]  /*3da0*/  UMOV UR11, UR61 ;  /* 0x0000003d000b7c82 */ /* 0x000fe20008000000 */
        /* <DEDUP_REMOVED lines=26> */
[----:B------:R-:W-:-:S02]  /*3f50*/  FMNMX.FTZ R2, R31, R2, !PT ;  /* 0x000000021f027209 */ /* 0x000fc40007810000 */
[----:B------:R-:W-:Y:S02]  /*3f60*/  ISETP.LT.OR P1, PT, R37, 0x19, P1 ;  /* 0x000000192500780c */ /* 0x000fe40000f21670 */
[----:B------:R-:W-:Y:S02]  /*3f70*/  FMNMX.FTZ R3, R27, R2, !PT ;  /* 0x000000021b037209 */ /* 0x000fe40007810000 */
[----:B------:R-:W-:Y:S02]  /*3f80*/  FSEL R39, R63, -INF , !P1 ;  /* 0xff8000003f277808 */ /* 0x000fe40004800000 */
[----:B------:R-:W-:Y:S02]  /*3f90*/  ISETP.NE.AND P1, PT, R66, RZ, PT ;  /* 0x000000ff4200720c */ /* 0x000fe40003f25270 */
[----:B------:R-:W-:Y:S02]  /*3fa0*/  FMNMX.FTZ R44, R30, R3, !PT ;  /* 0x000000031e2c7209 */ /* 0x000fe40007810000 */
[----:B------:R-:W-:-:S02]  /*3fb0*/  ISETP.GT.AND P1, PT, R38, 0x19, !P1 ;  /* 0x000000192600780c */ /* 0x000fc40004f24270 */
[----:B------:R-:W-:Y:S01]  /*3fc0*/  ISETP.NE.AND P6, PT, R40, RZ, PT ;  /* 0x000000ff2800720c */ /* 0x000fe20003fc5270 */
[----:B------:R-:W0:Y:S01]  /*3fd0*/  SHFL.BFLY PT, R3, R44, 0x2, 0x1f ;  /* 0x0c401f002c037f89 */ /* 0x000e2200000e0000 */
[C---:B------:R-:W-:Y:S02]  /*3fe0*/  ISETP.LT.OR P1, PT, R37.reuse, 0x1a, P1 ;  /* 0x0000001a2500780c */ /* 0x040fe40000f21670 */
[----:B------:R-:W-:Y:S02]  /*3ff0*/  ISETP.GT.AND P2, PT, R38, 0x8, !P2 ;  /* 0x000000082600780c */ /* 0x000fe40005744270 */
        /* <DEDUP_REMOVED lines=24> */
[----:B------:R-:W-:Y:S02]  /*4180*/  ISETP.LT.OR P1, PT, R37, 0x29, P1 ;  /* 0x000000292500780c */ /* 0x000fe40000f21670 */
[----:B------:R-:W-:Y:S02]  /*4190*/  FMNMX.FTZ R3, R28, R3, !PT ;  /* 0x000000031c037209 */ /* 0x000fe40007810000 */
[----:B------:R-:W-:Y:S02]  /*41a0*/  FSEL R25, R25, -INF , !P1 ;  /* 0xff80000019197808 */ /* 0x000fe40004800000 */
[----:B------:R-:W-:-:S02]  /*41b0*/  FMNMX.FTZ R43, R56, R3, !PT ;  /* 0x00000003382b7209 */ /* 0x000fc40007810000 */
[C---:B------:R-:W-:Y:S02]  /*41c0*/  ISETP.LT.OR P2, PT, R37.reuse, 0x2a, P2 ;  /* 0x0000002a2500780c */ /* 0x040fe40001741670 */
[----:B------:R-:W-:Y:S02]  /*41d0*/  ISETP.GT.AND P4, PT, R38, 0x31, !P4 ;  /* 0x000000312600780c */ /* 0x000fe40006784270 */
[----:B------:R-:W-:Y:S02]  /*41e0*/  ISETP.LT.OR P3, PT, R37, 0x31, P3 ;  /* 0x000000312500780c */ /* 0x000fe40001f61670 */
[----:B0-----:R-:W-:Y:S02]  /*41f0*/  FMNMX.FTZ R3, R45, R2, !PT ;  /* 0x000000022d037209 */ /* 0x001fe40007810000 */
[----:B------:R-:W-:Y:S02]  /*4200*/  FMNMX.FTZ R2, R36, R43, !PT ;  /* 0x0000002b24027209 */ /* 0x000fe40007810000 */
[----:B------:R-:W-:Y:S01]  /*4210*/  FSEL R18, R18, -INF , !P2 ;  /* 0xff80000012127808 */ /* 0x000fe20005000000 */
[----:B------:R-:W-:Y:S01]  /*4220*/  FMUL.FTZ R44, R3, UR10 ;  /* 0x0000000a032c7c20 */ /* 0x000fe20008410000 */
[----:B------:R-:W-:-:S02]  /*4230*/  FMNMX.FTZ R43, R39, R2, !PT ;  /* 0x00000002272b7209 */ /* 0x000fc40007810000 */
[----:B------:R-:W-:Y:S02]  /*4240*/  FSETP.NEU.FTZ.AND P1, PT, R3, -INF , PT ;  /* 0xff8000000300780b */ /* 0x000fe40003f3d000 */
[----:B------:R-:W-:Y:S02]  /*4250*/  FMNMX.FTZ R2, R40, R43, !PT ;  /* 0x0000002b28027209 */ /* 0x000fe40007810000 */
[----:B------:R-:W-:Y:S02]  /*4260*/  ISETP.GT.AND P5, PT, R38, 0x38, !P5 ;  /* 0x000000382600780c */ /* 0x000fe40006fa4270 */
[----:B------:R-:W-:Y:S02]  /*4270*/  FMNMX.FTZ R43, R41, R2, !PT ;  /* 0x00000002292b7209 */ /* 0x000fe40007810000 */
[----:B------:R-:W-:Y:S02]  /*4280*/  ISETP.LT.OR P4, PT, R37, 0x32, P4 ;  /* 0x000000322500780c */ /* 0x000fe40002781670 */
[----:B------:R-:W-:-:S02]  /*4290*/  FMNMX.FTZ R2, R42, R43, !PT ;  /* 0x0000002b2a027209 */ /* 0x000fc40007810000 */
[----:B------:R-:W-:Y:S02]  /*42a0*/  FSEL R24, R24, -INF , !P3 ;  /* 0xff80000018187808 */ /* 0x000fe40005800000 */
        /* <DEDUP_REMOVED lines=27> */
[--C-:B------:R-:W-:Y:S01]  /*4460*/  FFMA.FTZ R33, R33, UR10, -R44.reuse ;  /* 0x0000000a21217c23 */ /* 0x100fe2000801082c */
[----:B------:R-:W1:Y:S01]  /*4470*/  SHFL.BFLY PT, R37, R2, 0x2, 0x1f ;  /* 0x0c401f0002257f89 */ /* 0x000e6200000e0000 */
[----:B------:R-:W-:Y:S01]  /*4480*/  MUFU.EX2 R43, R43 ;  /* 0x0000002b002b7308 */ /* 0x000fe20000000800 */
[--C-:B------:R-:W-:Y:S01]  /*4490*/  FFMA.FTZ R31, R31, UR10, -R44.reuse ;  /* 0x0000000a1f1f7c23 */ /* 0x100fe2000801082c */
[--C-:B------:R-:W-:Y:S01]  /*44a0*/  FFMA.FTZ R27, R27, UR10, -R44.reuse ;  /* 0x0000000a1b1b7c23 */ /* 0x100fe2000801082c */
[----:B------:R-:W-:Y:S01]  /*44b0*/  FFMA.FTZ R30, R30, UR10, -R44 ;  /* 0x0000000a1e1e7c23 */ /* 0x000fe2000801082c */
[----:B------:R-:W-:-:S04]  /*44c0*/  R2UR UR4, R22 ;  /* 0x00000000160472ca */ /* 0x000fc800000e0000 */
[----:B------:R-:W2:Y:S01]  /*44d0*/  MUFU.EX2 R46, R46 ;  /* 0x0000002e002e7308 */ /* 0x000ea20000000800 */
[----:B0-----:R-:W-:Y:S01]  /*44e0*/  FADD.FTZ R44, R38, R45 ;  /* 0x0000002d262c7221 */ /* 0x001fe20000010000 */
[----:B------:R-:W-:-:S06]  /*44f0*/  F2FP.F16.F32.PACK_AB R196, R45, R38 ;  /* 0x000000262dc4723e */ /* 0x000fcc00000000ff */
[----:B------:R-:W-:Y:S01]  /*4500*/  MUFU.EX2 R47, R47 ;  /* 0x0000002f002f7308 */ /* 0x000fe20000000800 */
[----:B------:R-:W-:Y:S01]  /*4510*/  UISETP.NE.AND UP1, UPT, UR4, URZ, UPT ;  /* 0x0000003f0400728c */ /* 0x000fe2000bf25270 */
[----:B-1----:R-:W-:-:S06]  /*4520*/  FMNMX.FTZ R37, R2, R37, !PT ;  /* 0x0000002502257209 */ /* 0x002fcc0007810000 */
[----:B------:R-:W0:Y:S01]  /*4530*/  MUFU.EX2 R48, R48 ;  /* 0x0000003000307308 */ /* 0x000e220000000800 */
[----:B--2---:R-:W-:Y:S01]  /*4540*/  F2FP.F16.F32.PACK_AB R198, R46, R43 ;  /* 0x0000002b2ec6723e */ /* 0x004fe200000000ff */
[----:B------:R-:W1:Y:S02]  /*4550*/  SHFL.BFLY PT, R2, R37, 0x1, 0x1f ;  /* 0x0c201f0025027f89 */ /* 0x000e6400000e0000 */
[----:B------:R-:W-:Y:S01]  /*4560*/  @UP1 ULDC UR4, c[0x0][0x44c] ;  /* 0x0001130000041ab9 */ /* 0x000fe20000000800 */
[----:B------:R-:W-:Y:S01]  /*4570*/  @UP1 ULDC UR14, c[0x0][0x450] ;  /* 0x00011400000e1ab9 */ /* 0x000fe20000000800 */
[----:B------:R-:W-:Y:S02]  /*4580*/  UIMAD.WIDE.U32 UR4, UR61, UR4, URZ ;  /* 0x000000043d0472a5 */ /* 0x000fe4000f8e003f */
[----:B------:R-:W-:Y:S05]  /*4590*/  MUFU.EX2 R49, R49 ;  /* 0x0000003100317308 */ /* 0x000fea0000000800 */
[----:B------:R-:W-:-:S03]  /*45a0*/  @UP1 UMOV UR4, UR5 ;  /* 0x0000000500041c82 */ /* 0x000fc60008000000 */
[----:B------:R-:W2:Y:S01]  /*45b0*/  MUFU.EX2 R50, R50 ;  /* 0x0000003200327308 */ /* 0x000ea20000000800 */
[----:B------:R-:W-:Y:S01]  /*45c0*/  @UP1 USHF.R.U32.HI UR11, URZ, UR14, UR4 ;  /* 0x0000000e3f0b1299 */ /* 0x000fe20008011604 */
[----:B0-----:R-:W-:-:S03]  /*45d0*/  F2FP.F16.F32.PACK_AB R192, R48, R47 ;  /* 0x0000002f30c0723e */ /* 0x001fc600000000ff */
[----:B------:R-:W-:-:S03]  /*45e0*/  UIADD3 UR41, UR41, UR11, URZ ;  /* 0x0000000b29297290 */ /* 0x000fc6000fffe03f */
[----:B------:R-:W-:Y:S01]  /*45f0*/  MUFU.EX2 R51, R51 ;  /* 0x0000003300337308 */ /* 0x000fe20000000800 */
[----:B------:R-:W-:Y:S01]  /*4600*/  UIADD3 UR7, UR41, UR7, URZ ;  /* 0x0000000729077290 */ /* 0x000fe2000fffe03f */
[----:B-1----:R-:W-:-:S04]  /*4610*/  FMNMX.FTZ R2, R37, R2, !PT ;  /* 0x0000000225027209 */ /* 0x002fc80007810000 */
[C---:B------:R-:W-:Y:S01]  /*4620*/  FSETP.NEU.FTZ.AND P1, PT, R2.reuse, -INF , PT ;  /* 0xff8000000200780b */ /* 0x040fe20003f3d000 */
[----:B------:R-:W-:Y:S01]  /*4630*/  FMUL.FTZ R37, R2, UR10 ;  /* 0x0000000a02257c20 */ /* 0x000fe20008410000 */
[----:B------:R-:W0:Y:S01]  /*4640*/  MUFU.EX2 R52, R52 ;  /* 0x0000003400347308 */ /* 0x000e220000000800 */
[----:B--2---:R-:W-:-:S03]  /*4650*/  F2FP.F16.F32.PACK_AB R194, R50, R49 ;  /* 0x0000003132c2723e */ /* 0x004fc600000000ff */
[----:B------:R-:W-:Y:S02]  /*4660*/  FSEL R37, R37, RZ, P1 ;  /* 0x000000ff25257208 */ /* 0x000fe40000800000 */
[----:B------:R-:W-:Y:S02]  /*4670*/  PLOP3.LUT P1, PT, PT, PT, UP0, 0x40, 0x0 ;  /* 0x000000000000781c */ /* 0x000fe40003f2e808 */
        /* <DEDUP_REMOVED lines=16> */
[----:B------:R-:W2:Y:S01]  /*4780*/  MUFU.EX2 R0, R0 ;  /* 0x0000000000007308 */ /* 0x000ea20000000800 */
[----:B-1----:R-:W-:Y:S01]  /*4790*/  FADD.FTZ R19, R43, R44 ;  /* 0x0000002c2b137221 */ /* 0x002fe20000010000 */
[--C-:B------:R-:W-:Y:S01]  /*47a0*/  FFMA.FTZ R32, R32, UR10, -R37.reuse ;  /* 0x0000000a20207c23 */ /* 0x100fe20008010825 */
[----:B------:R-:W-:Y:S01]  /*47b0*/  FFMA.FTZ R29, R29, UR10, -R37 ;  /* 0x0000000a1d1d7c23 */ /* 0x000fe20008010825 */
[----:B0-----:R-:W-:-:S04]  /*47c0*/  F2FP.F16.F32.PACK_AB R188, R52, R51 ;  /* 0x0000003334bc723e */ /* 0x001fc800000000ff */
[----:B------:R0:W-:Y:S08]  /*47d0*/  MUFU.EX2 R199, R28 ;  /* 0x0000001c00c77308 */ /* 0x0001f00000000800 */
[----:B------:R-:W1:Y:S01]  /*47e0*/  MUFU.EX2 R26, R26 ;  /* 0x0000001a001a7308 */ /* 0x000e620000000800 */
[----:B0-----:R-:W-:-:S04]  /*47f0*/  FADD.FTZ R28, R46, R19 ;  /* 0x000000132e1c7221 */ /* 0x001fc80000010000 */
[----:B------:R-:W-:-:S03]  /*4800*/  FADD.FTZ R19, R47, R28 ;  /* 0x0000001c2f137221 */ /* 0x000fc60000010000 */
[----:B------:R-:W0:Y:S01]  /*4810*/  MUFU.EX2 R56, R56 ;  /* 0x0000003800387308 */ /* 0x000e220000000800 */
[----:B------:R-:W-:Y:S01]  /*4820*/  FADD.FTZ R28, R48, R19 ;  /* 0x00000013301c7221 */ /* 0x000fe20000010000 */
[----:B--2---:R-:W-:Y:S01]  /*4830*/  FADD.FTZ R19, R0, R197 ;  /* 0x000000c500137221 */ /* 0x004fe20000010000 */
[----:B------:R-:W-:-:S05]  /*4840*/  F2FP.F16.F32.PACK_AB R197, R197, R0 ;  /* 0x00000000c5c5723e */ /* 0x000fca00000000ff */
[----:B------:R2:W-:Y:S08]  /*4850*/  MUFU.EX2 R184, R31 ;  /* 0x0000001f00b87308 */ /* 0x0005f00000000800 */
[----:B------:R3:W4:Y:S01]  /*4860*/  MUFU.EX2 R193, R36 ;  /* 0x0000002400c17308 */ /* 0x0007220000000800 */
[----:B--2---:R-:W-:Y:S01]  /*4870*/  FADD.FTZ R31, R49, R28 ;  /* 0x0000001c311f7221 */ /* 0x004fe20000010000 */
[----:B-1----:R-:W-:-:S04]  /*4880*/  FADD.FTZ R28, R26, R19 ;  /* 0x000000131a1c7221 */ /* 0x002fc80000010000 */
[C---:B------:R-:W-:Y:S01]  /*4890*/  FADD.FTZ R19, R199.reuse, R28 ;  /* 0x0000001cc7137221 */ /* 0x040fe20000010000 */
[----:B------:R-:W-:Y:S01]  /*48a0*/  F2FP.F16.F32.PACK_AB R199, R199, R26 ;  /* 0x0000001ac7c7723e */ /* 0x000fe200000000ff */
[----:B------:R-:W1:Y:S01]  /*48b0*/  MUFU.EX2 R34, R34 ;  /* 0x0000002200227308 */ /* 0x000e620000000800 */
[----:B---3--:R-:W-:Y:S01]  /*48c0*/  FADD.FTZ R36, R50, R31 ;  /* 0x0000001f32247221 */ /* 0x008fe20000010000 */
[----:B0-----:R-:W-:-:S03]  /*48d0*/  FADD.FTZ R28, R56, R19 ;  /* 0x00000013381c7221 */ /* 0x001fc60000010000 */
[----:B------:R-:W-:-:S03]  /*48e0*/  FADD.FTZ R31, R51, R36 ;  /* 0x00000024331f7221 */ /* 0x000fc60000010000 */
[----:B------:R-:W0:Y:S01]  /*48f0*/  MUFU.EX2 R39, R39 ;  /* 0x0000002700277308 */ /* 0x000e220000000800 */
[----:B------:R-:W-:Y:S01]  /*4900*/  FADD.FTZ R36, R52, R31 ;  /* 0x0000001f34247221 */ /* 0x000fe20000010000 */
[C---:B----4-:R-:W-:Y:S01]  /*4910*/  FADD.FTZ R28, R193.reuse, R28 ;  /* 0x0000001cc11c7221 */ /* 0x050fe20000010000 */
[----:B------:R-:W-:Y:S02]  /*4920*/  F2FP.F16.F32.PACK_AB R193, R193, R56 ;  /* 0x00000038c1c1723e */ /* 0x000fe400000000ff */
[----:B------:R-:W-:-:S03]  /*4930*/  FADD.FTZ R19, R35, R36 ;  /* 0x0000002423137221 */ /* 0x000fc60000010000 */
[----:B------:R-:W2:Y:S01]  /*4940*/  MUFU.EX2 R40, R40 ;  /* 0x0000002800287308 */ /* 0x000ea20000000800 */
[C---:B-1----:R-:W-:Y:S01]  /*4950*/  FADD.FTZ R36, R34.reuse, R19 ;  /* 0x0000001322247221 */ /* 0x042fe20000010000 */
[----:B------:R-:W-:-:S06]  /*4960*/  F2FP.F16.F32.PACK_AB R190, R34, R35 ;  /* 0x0000002322be723e */ /* 0x000fcc00000000ff */
[----:B------:R-:W1:Y:S01]  /*4970*/  MUFU.EX2 R33, R33 ;  /* 0x0000002100217308 */ /* 0x000e620000000800 */
[----:B0-----:R-:W-:-:S07]  /*4980*/  FADD.FTZ R19, R39, R28 ;  /* 0x0000001c27137221 */ /* 0x001fce0000010000 */
[----:B------:R-:W0:Y:S01]  /*4990*/  MUFU.EX2 R41, R41 ;  /* 0x0000002900297308 */ /* 0x000e220000000800 */
[C---:B--2---:R-:W-:Y:S01]  /*49a0*/  FADD.FTZ R28, R40.reuse, R19 ;  /* 0x00000013281c7221 */ /* 0x044fe20000010000 */
[----:B------:R-:W-:-:S06]  /*49b0*/  F2FP.F16.F32.PACK_AB R195, R40, R39 ;  /* 0x0000002728c3723e */ /* 0x000fcc00000000ff */
[----:B------:R-:W2:Y:S01]  /*49c0*/  MUFU.EX2 R42, R42 ;  /* 0x0000002a002a7308 */ /* 0x000ea20000000800 */
[----:B-1----:R-:W-:-:S04]  /*49d0*/  FADD.FTZ R31, R33, R36 ;  /* 0x00000024211f7221 */ /* 0x002fc80000010000 */
[C---:B------:R-:W-:Y:S01]  /*49e0*/  FADD.FTZ R36, R184.reuse, R31 ;  /* 0x0000001fb8247221 */ /* 0x040fe20000010000 */
[----:B------:R-:W-:Y:S02]  /*49f0*/  F2FP.F16.F32.PACK_AB R184, R184, R33 ;  /* 0x00000021b8b8723e */ /* 0x000fe400000000ff */
[----:B------:R-:W1:Y:S01]  /*4a00*/  MUFU.EX2 R27, R27 ;  /* 0x0000001b001b7308 */ /* 0x000e620000000800 */
[----:B0-----:R-:W-:-:S07]  /*4a10*/  FADD.FTZ R19, R41, R28 ;  /* 0x0000001c29137221 */ /* 0x001fce0000010000 */
[----:B------:R-:W0:Y:S01]  /*4a20*/  MUFU.EX2 R30, R30 ;  /* 0x0000001e001e7308 */ /* 0x000e220000000800 */
[C---:B--2---:R-:W-:Y:S01]  /*4a30*/  FADD.FTZ R28, R42.reuse, R19 ;  /* 0x000000132a1c7221 */ /* 0x044fe20000010000 */
[----:B------:R-:W-:-:S06]  /*4a40*/  F2FP.F16.F32.PACK_AB R189, R42, R41 ;  /* 0x000000292abd723e */ /* 0x000fcc00000000ff */
[----:B------:R-:W2:Y:S01]  /*4a50*/  MUFU.EX2 R25, R25 ;  /* 0x0000001900197308 */ /* 0x000ea20000000800 */
[----:B-1----:R-:W-:-:S07]  /*4a60*/  FADD.FTZ R31, R27, R36 ;  /* 0x000000241b1f7221 */ /* 0x002fce0000010000 */
[----:B------:R-:W1:Y:S01]  /*4a70*/  MUFU.EX2 R18, R18 ;  /* 0x0000001200127308 */ /* 0x000e620000000800 */
[C---:B0-----:R-:W-:Y:S01]  /*4a80*/  F2FP.F16.F32.PACK_AB R186, R30.reuse, R27 ;  /* 0x0000001b1eba723e */ /* 0x041fe200000000ff */
[----:B------:R-:W-:-:S06]  /*4a90*/  FADD.FTZ R19, R30, R31 ;  /* 0x0000001f1e137221 */ /* 0x000fcc0000010000 */
[----:B------:R-:W0:Y:S01]  /*4aa0*/  MUFU.EX2 R24, R24 ;  /* 0x0000001800187308 */ /* 0x000e220000000800 */
[----:B--2---:R-:W-:-:S07]  /*4ab0*/  FADD.FTZ R27, R25, R28 ;  /* 0x0000001c191b7221 */ /* 0x004fce0000010000 */
[----:B------:R-:W2:Y:S01]  /*4ac0*/  MUFU.EX2 R21, R21 ;  /* 0x0000001500157308 */ /* 0x000ea20000000800 */
[C---:B-1----:R-:W-:Y:S01]  /*4ad0*/  FADD.FTZ R27, R18.reuse, R27 ;  /* 0x0000001b121b7221 */ /* 0x042fe20000010000 */
[----:B------:R-:W-:-:S06]  /*4ae0*/  F2FP.F16.F32.PACK_AB R191, R18, R25 ;  /* 0x0000001912bf723e */ /* 0x000fcc00000000ff */
[----:B------:R-:W1:Y:S01]  /*4af0*/  MUFU.EX2 R32, R32 ;  /* 0x0000002000207308 */ /* 0x000e620000000800 */
[----:B0-----:R-:W-:-:S07]  /*4b00*/  FADD.FTZ R0, R24, R27 ;  /* 0x0000001b18007221 */ /* 0x001fce0000010000 */
[----:B------:R-:W0:Y:S01]  /*4b10*/  MUFU.EX2 R29, R29 ;  /* 0x0000001d001d7308 */ /* 0x000e220000000800 */
[C---:B--2---:R-:W-:Y:S01]  /*4b20*/  FADD.FTZ R27, R21.reuse, R0 ;  /* 0x00000000151b7221 */ /* 0x044fe20000010000 */
[----:B------:R-:W-:Y:S01]  /*4b30*/  F2FP.F16.F32.PACK_AB R185, R21, R24 ;  /* 0x0000001815b9723e */ /* 0x000fe200000000ff */
[----:B------:R-:W-:Y:S02]  /*4b40*/  VIADD R21, R152, 0xfffffffe ;  /* 0xfffffffe98157836 */ /* 0x000fe40000000000 */
[----:B-1----:R-:W-:-:S04]  /*4b50*/  FADD.FTZ R0, R32, R27 ;  /* 0x0000001b20007221 */ /* 0x002fc80000010000 */
        /* <DEDUP_REMOVED lines=10> */
[----:B------:R-:W-:-:S07]  /*4c00*/  UIMAD.WIDE.U32 UR14, UR18, UR4, URZ ;  /* 0x00000004120e72a5 */ /* 0x000fce000f8e003f */
[----:B------:R-:W-:Y:S02]  /*4c10*/  @UP0 UMOV UR14, UR15 ;  /* 0x0000000f000e0c82 */ /* 0x000fe40008000000 */
[----:B------:R-:W-:-:S04]  /*4c20*/  @UP0 USHF.R.U32.HI UR18, URZ, UR5, UR14 ;  /* 0x000000053f120299 */ /* 0x000fc8000801160e */
[----:B------:R-:W-:Y:S01]  /*4c30*/  ULOP3.LUT UR18, URZ, UR18, URZ, 0x33, !UPT ;  /* 0x000000123f127292 */ /* 0x000fe2000f8e333f */
[----:B------:R-:W-:Y:S11]  /*4c40*/  BRA `(.L_x_1245) ;  /* 0x0000000000187947 */ /* 0x000ff60003800000 */
.L_x_1244:
[----:B------:R-:W-:Y:S02]  /*4c50*/  ULDC UR11, c[0x0][0x9e4] ;  /* 0x00027900000b7ab9 */ /* 0x000fe40000000800 */
[----:B------:R-:W-:-:S11]  /*4c60*/  UISETP.NE.AND UP0, UPT, UR11, 0x1, UPT ;  /* 0x000000010b00788c */ /* 0x000fd6000bf05270 */
[----:B------:R-:W-:Y:S02]  /*4c70*/  @UP0 ULDC.64 UR4, c[0x0][0x9e8] ;  /* 0x00027a0000040ab9 */ /* 0x000fe40000000a00 */
[----:B------:R-:W-:-:S07]  /*4c80*/  UIMAD.WIDE.U32 UR14, UR18, UR4, URZ ;  /* 0x00000004120e72a5 */ /* 0x000fce000f8e003f */
[----:B------:R-:W-:Y:S02]  /*4c90*/  @UP0 UMOV UR14, UR15 ;  /* 0x0000000f000e0c82 */ /* 0x000fe40008000000 */
[----:B------:R-:W-:-:S12]  /*4ca0*/  @UP0 USHF.R.U32.HI UR18, URZ, UR5, UR14 ;  /* 0x000000053f120299 */ /* 0x000fd8000801160e */
.L_x_1245:
[----:B------:R-:W-:-:S04]  /*4cb0*/  UIMAD UR11, UR18, UR11, UR11 ;  /* 0x0000000b120b72a4 */ /* 0x000fc8000f8e020b */
[----:B------:R-:W-:-:S04]  /*4cc0*/  UISETP.LT.AND UP0, UPT, UR7, UR11, UPT ;  /* 0x0000000b0700728c */ /* 0x000fc8000bf01270 */
[----:B------:R-:W-:-:S12]  /*4cd0*/  USEL UR7, UR7, UR11, UP0 ;  /* 0x0000000b07077287 */ /* 0x000fd80008000000 */
.L_x_1243:
        /* <DEDUP_REMOVED lines=19> */
[----:B------:R-:W-:Y:S02]  /*4e10*/  CS2R R128, SRZ ;  /* 0x0000000000807805 */ /* 0x000fe4000001ff00 */
[----:B------:R-:W-:Y:S02]  /*4e20*/  CS2R R126, SRZ ;  /* 0x00000000007e7805 */ /* 0x000fe4000001ff00 */
[----:B------:R-:W-:Y:S02]  /*4e30*/  CS2R R124, SRZ ;  /* 0x00000000007c7805 */ /* 0x000fe4000001ff00 */
[----:B------:R-:W-:Y:S02]  /*4e40*/  CS2R R122, SRZ ;  /* 0x00000000007a7805 */ /* 0x000fe4000001ff00 */
[----:B------:R-:W-:Y:S02]  /*4e50*/  ISETP.GE.AND P1, PT, R21, UR41, PT ;  /* 0x0000002915007c0c */ /* 0x000fe4000bf26270 */
        /* <DEDUP_REMOVED lines=49> */
[----:B------:R-:W-:Y:S06]  /*5170*/  @!P1 BRA `(.L_x_1246) ;  /* 0x0000002c00c09947 */ /* 0x000fec0003800000 */
[----:B------:R-:W-:Y:S01]  /*5180*/  IMAD.MOV.U32 R228, RZ, RZ, R2 ;  /* 0x000000ffffe47224 */ /* 0x000fe200078e0002 */
[----:B------:R-:W-:Y:S01]  /*5190*/  UMOV UR7, UR38 ;  /* 0x0000002600077c82 */ /* 0x000fe20008000000 */
[----:B------:R-:W-:Y:S01]  /*51a0*/  IMAD.MOV.U32 R227, RZ, RZ, R3 ;  /* 0x000000ffffe37224 */ /* 0x000fe200078e0003 */
[----:B------:R-:W-:Y:S01]  /*51b0*/  UMOV UR4, UR39 ;  /* 0x0000002700047c82 */ /* 0x000fe20008000000 */
[----:B------:R-:W-:Y:S01]  /*51c0*/  IMAD.MOV.U32 R0, RZ, RZ, 0x3f800000 ;  /* 0x3f800000ff007424 */ /* 0x000fe200078e00ff */
[----:B------:R-:W-:Y:S01]  /*51d0*/  ULDC UR54, c[0x0][0x9e4] ;  /* 0x0002790000367ab9 */ /* 0x000fe20000000800 */
[----:B------:R-:W-:-:S07]  /*51e0*/  IMAD.MOV.U32 R151, RZ, RZ, RZ ;  /* 0x000000ffff977224 */ /* 0x000fce00078e00ff */
.L_x_1265:
[----:B------:R-:W-:-:S04]  /*51f0*/  UISETP.NE.AND UP0, UPT, UR4, 0x1, UPT ;  /* 0x000000010400788c */ /* 0x000fc8000bf05270 */
[----:B------:R-:W-:-:S04]  /*5200*/  USEL UR38, URZ, 0x1, UP0 ;  /* 0x000000013f267887 */ /* 0x000fc80008000000 */
[----:B------:R-:W-:Y:S01]  /*5210*/  ULOP3.LUT UR38, UR7, UR38, URZ, 0x3c, !UPT ;  /* 0x0000002607267292 */ /* 0x000fe2000f8e3c3f */
[----:B------:R-:W-:Y:S11]  /*5220*/  @!P0 BRA `(.L_x_1247) ;  /* 0x0000000000048947 */ /* 0x000ff60003800000 */
[----:B------:R-:W-:Y:S01]  /*5230*/  BPT.TRAP 0x1 ;  /* 0x000000040000795c */ /* 0x000fe20000300000 */
.L_x_1247:
[----:B------:R-:W-:Y:S01]  /*5240*/  UIADD3 UR39, UR4, 0x1, URZ ;  /* 0x0000000104277890 */ /* 0x000fe2000fffe03f */
[----:B------:R-:W-:-:S03]  /*5250*/  IMAD.U32 R2, RZ, RZ, UR38 ;  /* 0x00000026ff027e24 */ /* 0x000fc6000f8e00ff */
[----:B------:R-:W-:Y:S02]  /*5260*/  UISETP.NE.AND UP0, UPT, UR39, 0x2, UPT ;  /* 0x000000022700788c */ /* 0x000fe4000bf05270 */
[----:B------:R-:W-:Y:S02]  /*5270*/  SHF.L.U32 R2, R2, 0x1f, RZ ;  /* 0x0000001f02027819 */ /* 0x000fe400000006ff */
[----:B------:R-:W-:-:S04]  /*5280*/  USEL UR39, UR39, URZ, UP0 ;  /* 0x0000003f27277287 */ /* 0x000fc80008000000 */
[----:B------:R-:W-:-:S09]  /*5290*/  ULEA UR6, UR39, UR40, 0x3 ;  /* 0x0000002827067291 */ /* 0x000fd2000f8e183f */
[----:B------:R0:W1:Y:S01]  /*52a0*/  SYNCS.PHASECHK.TRANS64.TRYWAIT P1, [UR6+0x30830], R2 ;  /* 0x03083002ff0075a7 */ /* 0x0000620008020146 */
[----:B------:R-:W-:Y:S05]  /*52b0*/  @!P0 BRA `(.L_x_1248) ;  /* 0x0000000000048947 */ /* 0x000fea0003800000 */
[----:B------:R-:W-:Y:S01]  /*52c0*/  BPT.TRAP 0x1 ;  /* 0x000000040000795c */ /* 0x000fe20000300000 */
.L_x_1248:
[-C--:B------:R-:W-:Y:S01]  /*52d0*/  FMUL.FTZ R24, R24, R152.reuse ;  /* 0x0000009818187220 */ /* 0x080fe20000410000 */
[----:B------:R-:W-:Y:S01]  /*52e0*/  FMUL.FTZ R25, R25, R152 ;  /* 0x0000009819197220 */ /* 0x000fe20000410000 */
[----:B-1----:R-:W-:Y:S06]  /*52f0*/  @P1 BRA `(.L_x_1249) ;  /* 0x0000000000081947 */ /* 0x002fec0003800000 */
[----:B------:R-:W1:Y:S02]  /*5300*/  SYNCS.PHASECHK.TRANS64.TRYWAIT P1, [UR6+0x30830], R2 ;  /* 0x03083002ff0075a7 */ /* 0x000e640008020146 */
[----:B-1----:R-:W-:Y:S05]  /*5310*/  @!P1 BRA `(.L_x_1250) ;  /* 0x0000014400209947 */ /* 0x002fea0003800000 */
.L_x_1249:
[----:B------:R-:W-:Y:S01]  /*5320*/  R2UR UR5, R20 ;  /* 0x00000000140572ca */ /* 0x000fe200000e0000 */
[-C--:B------:R-:W-:Y:S01]  /*5330*/  FMUL.FTZ R28, R28, R152.reuse ;  /* 0x000000981c1c7220 */ /* 0x080fe20000410000 */
[----:B------:R-:W-:Y:S01]  /*5340*/  R2UR UR48, R14 ;  /* 0x000000000e3072ca */ /* 0x000fe200000e0000 */
[-C--:B------:R-:W-:Y:S01]  /*5350*/  FMUL.FTZ R29, R29, R152.reuse ;  /* 0x000000981d1d7220 */ /* 0x080fe20000410000 */
[----:B------:R-:W-:Y:S01]  /*5360*/  R2UR UR49, R15 ;  /* 0x000000000f3172ca */ /* 0x000fe200000e0000 */
        /* <DEDUP_REMOVED lines=8> */
[----:B------:R-:W-:Y:S01]  /*53f0*/  ULEA UR5, UR39, UR5, 0xb ;  /* 0x0000000527057291 */ /* 0x000fe2000f8e583f */
        /* <DEDUP_REMOVED lines=52> */
[----:B------:R-:W-:Y:S01]  /*5740*/  UMOV UR50, UR5 ;  /* 0x0000000500327c82 */ /* 0x000fe20008000000 */
[----:B------:R-:W-:Y:S01]  /*5750*/  WARPGROUP.ARRIVE ;  /* 0x00000000000079c5 */ /* 0x000fe20000000000 */
[----:B------:R-:W-:Y:S01]  /*5760*/  UMOV UR51, 0x40000040 ;  /* 0x4000004000337882 */ /* 0x000fe20000000000 */
[----:B------:R-:W-:Y:S01]  /*5770*/  UIADD3 UR10, UR5, 0x206, URZ ;  /* 0x00000206050a7890 */ /* 0x000fe2000fffe03f */
[-C--:B------:R-:W-:Y:S01]  /*5780*/  FMUL.FTZ R26, R26, R0.reuse ;  /* 0x000000001a1a7220 */ /* 0x080fe20000410000 */
[----:B------:R-:W-:Y:S01]  /*5790*/  UMOV UR11, 0x40000040 ;  /* 0x40000040000b7882 */ /* 0x000fe20000000000 */
[----:B------:R-:W-:Y:S01]  /*57a0*/  UIADD3 UR14, UR5, 0x400, URZ ;  /* 0x00000400050e7890 */ /* 0x000fe2000fffe03f */
[----:B------:R-:W-:Y:S01]  /*57b0*/  HGMMA.64x64x16.F32 R152, gdesc[UR48], RZ, !UPT, gsb0 ;  /* 0x00e00000309879f0 */ /* 0x000fe2000c0008ff */
[----:B------:R-:W-:Y:S01]  /*57c0*/  R2UR UR48, R12 ;  /* 0x000000000c3072ca */ /* 0x000fe200000e0000 */
[----:B------:R-:W-:Y:S01]  /*57d0*/  UIADD3 UR50, UR5, 0x2, URZ ;  /* 0x0000000205327890 */ /* 0x000fe2000fffe03f */
[----:B------:R-:W-:Y:S01]  /*57e0*/  R2UR UR49, R13 ;  /* 0x000000000d3172ca */ /* 0x000fe200000e0000 */
[----:B------:R-:W-:Y:S01]  /*57f0*/  UMOV UR51, 0x40000040 ;  /* 0x4000004000337882 */ /* 0x000fe20000000000 */
        /* <DEDUP_REMOVED lines=77> */
[----:B------:R-:W-:Y:S01]  /*5cd0*/  FMUL.FTZ R151, R151, R0 ;  /* 0x0000000097977220 */ /* 0x000fe20000410000 */
[----:B------:R-:W-:Y:S01]  /*5ce0*/  HGMMA.64x64x16.F32 R152, gdesc[UR48], R152, gsb0 ;  /* 0x00e00000309879f0 */ /* 0x000fe20008000898 */
[----:B------:R-:W-:Y:S01]  /*5cf0*/  R2UR UR48, R10 ;  /* 0x000000000a3072ca */ /* 0x000fe200000e0000 */
[----:B------:R-:W-:Y:S01]  /*5d00*/  UIADD3 UR50, UR5, 0x4, URZ ;  /* 0x0000000405327890 */ /* 0x000fe2000fffe03f */
[----:B------:R-:W-:Y:S01]  /*5d10*/  R2UR UR49, R11 ;  /* 0x000000000b3172ca */ /* 0x000fe200000e0000 */
[----:B------:R-:W-:Y:S01]  /*5d20*/  UMOV UR51, 0x40000040 ;  /* 0x4000004000337882 */ /* 0x000fe20000000000 */
[----:B------:R-:W-:-:S02]  /*5d30*/  WARPGROUP.DEPBAR.LE gsb0, 0x0 ;  /* 0x00008000000079c5 */ /* 0x000fc40000010000 */
[----:B------:R-:W-:-:S09]  /*5d40*/  WARPGROUP.ARRIVE ;  /* 0x00000000000079c5 */ /* 0x000fd20000000000 */
[----:B------:R-:W-:Y:S01]  /*5d50*/  HGMMA.64x64x16.F32 R152, gdesc[UR48], R152, gsb0 ;  /* 0x00e00000309879f0 */ /* 0x000fe20008000898 */
[----:B------:R-:W-:Y:S01]  /*5d60*/  R2UR UR48, R8 ;  /* 0x00000000083072ca */ /* 0x000fe200000e0000 */
[----:B------:R-:W-:Y:S01]  /*5d70*/  UIADD3 UR50, UR5, 0x6, URZ ;  /* 0x0000000605327890 */ /* 0x000fe2000fffe03f */
[----:B------:R-:W-:Y:S01]  /*5d80*/  R2UR UR49, R9 ;  /* 0x00000000093172ca */ /* 0x000fe200000e0000 */
[----:B------:R-:W-:Y:S01]  /*5d90*/  UMOV UR51, 0x40000040 ;  /* 0x4000004000337882 */ /* 0x000fe20000000000 */
[----:B------:R-:W-:Y:S02]  /*5da0*/  WARPGROUP.DEPBAR.LE gsb0, 0x0 ;  /* 0x00008000000079c5 */ /* 0x000fe40000010000 */
        /* <DEDUP_REMOVED lines=16> */
[----:B------:R-:W-:Y:S01]  /*5eb0*/  UIADD3 UR50, UR5, 0x204, URZ ;  /* 0x0000020405327890 */ /* 0x000fe2000fffe03f */
[----:B------:R-:W-:Y:S01]  /*5ec0*/  UMOV UR51, 0x40000040 ;  /* 0x4000004000337882 */ /* 0x000fe20000000000 */
[----:B------:R-:W-:Y:S01]  /*5ed0*/  UMOV UR48, UR56 ;  /* 0x0000003800307c82 */ /* 0x000fe20008000000 */
[----:B------:R-:W-:Y:S01]  /*5ee0*/  UMOV UR49, UR57 ;  /* 0x0000003900317c82 */ /* 0x000fe20008000000 */
        /* <DEDUP_REMOVED lines=37> */
.L_x_1251:
[----:B------:R-:W-:Y:S01]  /*6140*/  ULEA UR5, UR4, UR40, 0x3 ;  /* 0x0000002804057291 */ /* 0x000fe2000f8e183f */
[----:B------:R-:W-:-:S05]  /*6150*/  IMAD.U32 R0, RZ, RZ, UR7 ;  /* 0x00000007ff007e24 */ /* 0x000fca000f8e00ff */
[----:B------:R-:W-:-:S04]  /*6160*/  SHF.L.U32 R0, R0, 0x1f, RZ ;  /* 0x0000001f00007819 */ /* 0x000fc800000006ff */
[----:B------:R2:W3:Y:S01]  /*6170*/  SYNCS.PHASECHK.TRANS64.TRYWAIT P1, [UR5+0x30850], R0 ;  /* 0x03085000ff0075a7 */ /* 0x0004e20008020145 */
[----:B------:R-:W-:Y:S05]  /*6180*/  @!P0 BRA `(.L_x_1252) ;  /* 0x0000000000048947 */ /* 0x000fea0003800000 */
[----:B------:R-:W-:Y:S01]  /*6190*/  BPT.TRAP 0x1 ;  /* 0x000000040000795c */ /* 0x000fe20000300000 */
.L_x_1252:
[----:B---3--:R-:W-:Y:S05]  /*61a0*/  @P1 BRA `(.L_x_1253) ;  /* 0x0000000000081947 */ /* 0x008fea0003800000 */
[----:B------:R-:W3:Y:S02]  /*61b0*/  SYNCS.PHASECHK.TRANS64.TRYWAIT P1, [UR5+0x30850], R0 ;  /* 0x03085000ff0075a7 */ /* 0x000ee40008020145 */
[----:B---3--:R-:W-:Y:S05]  /*61c0*/  @!P1 BRA `(.L_x_1254) ;  /* 0x00000134008c9947 */ /* 0x008fea0003800000 */
.L_x_1253:
[----:B------:R-:W-:Y:S01]  /*61d0*/  UIADD3 UR7, UR40, 0x400, URZ ;  /* 0x0000040028077890 */ /* 0x000fe2000fffe03f */
[----:B------:R-:W-:Y:S01]  /*61e0*/  WARPGROUP.ARRIVE ;  /* 0x00000000000079c5 */ /* 0x000fe20000000000 */
[----:B------:R-:W-:Y:S02]  /*61f0*/  UMOV UR11, 0x40000040 ;  /* 0x40000040000b7882 */ /* 0x000fe40000000000 */
        /* <DEDUP_REMOVED lines=27> */
.L_x_1255:
[----:B------:R-:W-:Y:S01]  /*63b0*/  R2UR UR4, R22 ;  /* 0x00000000160472ca */ /* 0x000fe200000e0000 */
[----:B------:R-:W3:Y:S01]  /*63c0*/  S2UR UR10, SR_CgaCtaId ;  /* 0x00000000000a79c3 */ /* 0x000ee20000008800 */
[----:B------:R-:W-:Y:S01]  /*63d0*/  VIADD R188, R23, UR61 ;  /* 0x0000003d17bc7c36 */ /* 0x000fe20008000000 */
[----:B------:R-:W-:Y:S02]  /*63e0*/  UIADD3 UR6, UR6, 0x30840, URZ ;  /* 0x0003084006067890 */ /* 0x000fe4000fffe03f */
[----:B------:R-:W-:-:S08]  /*63f0*/  UISETP.NE.AND UP0, UPT, UR60, URZ, UPT ;  /* 0x0000003f3c00728c */ /* 0x000fd0000bf05270 */
[----:B------:R-:W-:-:S03]  /*6400*/  UISETP.NE.AND UP1, UPT, UR4, URZ, UPT ;  /* 0x0000003f0400728c */ /* 0x000fc6000bf25270 */
[----:B------:R-:W-:Y:S02]  /*6410*/  ULDC UR4, c[0x0][0x9d8] ;  /* 0x0002760000047ab9 */ /* 0x000fe40000000800 */
[----:B0-2---:R-:W-:Y:S01]  /*6420*/  FMUL.FTZ R0, R152, UR4 ;  /* 0x0000000498007c20 */ /* 0x005fe20008410000 */
        /* <DEDUP_REMOVED lines=14> */
[----:B------:R-:W-:Y:S01]  /*6510*/  @UP1 ULDC UR7, c[0x0][0x450] ;  /* 0x0001140000071ab9 */ /* 0x000fe20000000800 */
[----:B---3--:R-:W-:-:S02]  /*6520*/  UPRMT UR6, UR10, 0x654, UR6 ;  /* 0x000006540a067896 */ /* 0x008fc40008000006 */
[----:B------:R-:W-:Y:S01]  /*6530*/  FMUL.FTZ R185, R165, UR4 ;  /* 0x00000004a5b97c20 */ /* 0x000fe20008410000 */
[----:B------:R-:W-:Y:S01]  /*6540*/  FMUL.FTZ R166, R171, UR4 ;  /* 0x00000004aba67c20 */ /* 0x000fe20008410000 */
[----:B------:R-:W-:Y:S01]  /*6550*/  @P2 SHF.R.U32.HI R188, RZ, UR7, R152 ;  /* 0x00000007ffbc2c19 */ /* 0x000fe20008011698 */
[----:B------:R-:W-:Y:S01]  /*6560*/  FMUL.FTZ R168, R174, UR4 ;  /* 0x00000004aea87c20 */ /* 0x000fe20008410000 */
[----:B------:R-:W-:Y:S01]  /*6570*/  FMUL.FTZ R165, R170, UR4 ;  /* 0x00000004aaa57c20 */ /* 0x000fe20008410000 */
        /* <DEDUP_REMOVED lines=15> */
[----:B------:R-:W-:-:S02]  /*6670*/  IMAD.SHL.U32 R175, R21, 0x40, RZ ;  /* 0x0000004015af7824 */ /* 0x000fc400078e00ff */
[----:B------:R-:W-:Y:S01]  /*6680*/  FMUL.FTZ R180, R181, UR4 ;  /* 0x00000004b5b47c20 */ /* 0x000fe20008410000 */
[----:B------:R-:W-:Y:S01]  /*6690*/  FMUL.FTZ R177, R182, UR4 ;  /* 0x00000004b6b17c20 */ /* 0x000fe20008410000 */
[----:B------:R-:W-:Y:S01]  /*66a0*/  FMUL.FTZ R178, R183, UR4 ;  /* 0x00000004b7b27c20 */ /* 0x000fe20008410000 */
[----:B------:R-:W-:Y:S01]  /*66b0*/  PLOP3.LUT P1, PT, PT, PT, UP0, 0x40, 0x0 ;  /* 0x000000000000781c */ /* 0x000fe20003f2e808 */
[----:B------:R-:W-:Y:S01]  /*66c0*/  IMAD.U32 R152, RZ, RZ, UR42 ;  /* 0x0000002aff987e24 */ /* 0x000fe2000f8e00ff */
[----:B------:R-:W-:Y:S01]  /*66d0*/  IADD3 R153, -R17, 0x1, -R175 ;  /* 0x0000000111997810 */ /* 0x000fe20007ffe9af */
[----:B------:R-:W-:Y:S01]  /*66e0*/  SYNCS.ARRIVE.TRANS64.RED.A1T0 RZ, [UR6], RZ ;  /* 0x000000ffffff79a7 */ /* 0x000fe20008100406 */
[----:B------:R-:W1:Y:S01]  /*66f0*/  MUFU.TANH R0, R0 ;  /* 0x0000000000007308 */ /* 0x000e620000002400 */
[----:B------:R-:W-:Y:S01]  /*6700*/  ULDC UR6, c[0x0][0x9dc] ;  /* 0x0002770000067ab9 */ /* 0x000fe20000000800 */
[----:B------:R-:W-:Y:S01]  /*6710*/  IADD3 R152, -R152, UR43, R153 ;  /* 0x0000002b98987c10 */ /* 0x000fe2000fffe199 */
[----:B------:R-:W-:Y:S01]  /*6720*/  ULOP3.LUT UR4, URZ, UR6, URZ, 0x33, !UPT ;  /* 0x000000063f047292 */ /* 0x000fe2000f8e333f */
[----:B------:R-:W-:-:S03]  /*6730*/  ULDC UR7, c[0x0][0x9e0] ;  /* 0x0002780000077ab9 */ /* 0x000fc60000000800 */
[C---:B------:R-:W-:Y:S01]  /*6740*/  VIADD R187, R152.reuse, UR7 ;  /* 0x0000000798bb7c36 */ /* 0x040fe20008000000 */
[----:B------:R-:W2:Y:S01]  /*6750*/  MUFU.TANH R3, R3 ;  /* 0x0000000300037308 */ /* 0x000ea20000002400 */
[----:B------:R-:W-:Y:S02]  /*6760*/  VIADD R183, R152, UR4 ;  /* 0x0000000498b77c36 */ /* 0x000fe40008000000 */
[--C-:B0-----:R-:W-:Y:S02]  /*6770*/  IMAD.IADD R182, R187, 0x1, R189.reuse ;  /* 0x00000001bbb67824 */ /* 0x101fe400078e02bd */
[----:B------:R-:W-:-:S03]  /*6780*/  IMAD.IADD R181, R183, 0x1, R189 ;  /* 0x00000001b7b57824 */ /* 0x000fc600078e02bd */
[----:B------:R-:W0:Y:S08]  /*6790*/  MUFU.TANH R2, R2 ;  /* 0x0000000200027308 */ /* 0x000e300000002400 */
        /* <DEDUP_REMOVED lines=30> */
[----:B------:R-:W-:Y:S01]  /*6980*/  IMAD.U32 R152, RZ, RZ, UR42 ;  /* 0x0000002aff987e24 */ /* 0x000fe2000f8e00ff */
[----:B------:R-:W-:Y:S04]  /*6990*/  BSSY B0, `(.L_x_1257) ;  /* 0x0000011000007945 */ /* 0x000fe80003800000 */
[----:B------:R-:W-:-:S04]  /*69a0*/  IADD3 R189, -R152, UR43, R189 ;  /* 0x0000002b98bd7c10 */ /* 0x000fc8000fffe1bd */
[----:B------:R-:W-:-:S13]  /*69b0*/  ISETP.GT.AND P1, PT, R189, -0x1, PT ;  /* 0xffffffffbd00780c */ /* 0x000fda0003f24270 */
[----:B------:R-:W-:Y:S05]  /*69c0*/  @P1 BRA `(.L_x_1258) ;  /* 0x0000000000201947 */ /* 0x000fea0003800000 */
[----:B------:R-:W-:Y:S01]  /*69d0*/  IMAD.U32 R190, RZ, RZ, UR54 ;  /* 0x00000036ffbe7e24 */ /* 0x000fe2000f8e00ff */
[----:B------:R-:W-:-:S04]  /*69e0*/  LOP3.LUT R189, RZ, R189, RZ, 0x33, !PT ;  /* 0x000000bdffbd7212 */ /* 0x000fc800078e33ff */
[----:B------:R-:W-:-:S13]  /*69f0*/  ISETP.NE.AND P1, PT, R190, 0x1, PT ;  /* 0x00000001be00780c */ /* 0x000fda0003f25270 */
[----:B------:R-:W1:Y:S02]  /*6a00*/  @P1 LDC.64 R152, c[0x0][0x9e8] ;  /* 0x00027a00ff981b82 */ /* 0x000e640000000a00 */
[----:B-1----:R-:W-:-:S05]  /*6a10*/  @P1 IMAD.HI.U32 R152, R189, R152, RZ ;  /* 0x00000098bd981227 */ /* 0x002fca00078e00ff */
[----:B------:R-:W-:-:S04]  /*6a20*/  @P1 SHF.R.U32.HI R189, RZ, R153, R152 ;  /* 0x00000099ffbd1219 */ /* 0x000fc80000011698 */
[----:B------:R-:W-:Y:S01]  /*6a30*/  LOP3.LUT R189, RZ, R189, RZ, 0x33, !PT ;  /* 0x000000bdffbd7212 */ /* 0x000fe200078e33ff */
[----:B------:R-:W-:Y:S06]  /*6a40*/  BRA `(.L_x_1259) ;  /* 0x0000000000147947 */ /* 0x000fec0003800000 */
.L_x_1258:
[----:B------:R-:W-:-:S05]  /*6a50*/  IMAD.U32 R190, RZ, RZ, UR54 ;  /* 0x00000036ffbe7e24 */ /* 0x000fca000f8e00ff */
[----:B------:R-:W-:-:S13]  /*6a60*/  ISETP.NE.AND P1, PT, R190, 0x1, PT ;  /* 0x00000001be00780c */ /* 0x000fda0003f25270 */
[----:B------:R-:W1:Y:S02]  /*6a70*/  @P1 LDC.64 R152, c[0x0][0x9e8] ;  /* 0x00027a00ff981b82 */ /* 0x000e640000000a00 */
[----:B-1----:R-:W-:-:S05]  /*6a80*/  @P1 IMAD.HI.U32 R152, R189, R152, RZ ;  /* 0x00000098bd981227 */ /* 0x002fca00078e00ff */
[----:B------:R-:W-:-:S07]  /*6a90*/  @P1 SHF.R.U32.HI R189, RZ, R153, R152 ;  /* 0x00000099ffbd1219 */ /* 0x000fce0000011698 */
.L_x_1259:
[----:B------:R-:W-:Y:S05]  /*6aa0*/  BSYNC B0 ;  /* 0x0000000000007941 */ /* 0x000fea0003800000 */
.L_x_1257:
[----:B------:R-:W-:-:S04]  /*6ab0*/  IMAD R189, R189, R190, -R175 ;  /* 0x000000bebdbd7224 */ /* 0x000fc800078e0aaf */
[----:B------:R-:W-:-:S05]  /*6ac0*/  IMAD.IADD R189, R189, 0x1, -R17 ;  /* 0x00000001bdbd7824 */ /* 0x000fca00078e0a11 */
[----:B------:R-:W-:Y:S02]  /*6ad0*/  VIMNMX R181, R181, R189, !PT ;  /* 0x000000bdb5b57248 */ /* 0x000fe40007fe0100 */
[----:B------:R-:W-:-:S07]  /*6ae0*/  VIADDMNMX R182, R189, R190, R182, PT ;  /* 0x000000bebdb67246 */ /* 0x000fce00038001b6 */
.L_x_1256:
[----:B------:R-:W-:Y:S01]  /*6af0*/  ISETP.GT.AND P1, PT, R21, -0x1, PT ;  /* 0xffffffff1500780c */ /* 0x000fe20003f24270 */
[----:B------:R1:W2:Y:S01]  /*6b00*/  SHFL.IDX PT, R152, R188, 0x1, 0x1c1f ;  /* 0x003c1f00bc987f89 */ /* 0x0002a200000e0000 */
[----:B------:R-:W-:Y:S02]  /*6b10*/  UISETP.NE.AND UP0, UPT, UR60, URZ, UPT ;  /* 0x0000003f3c00728c */ /* 0x000fe4000bf05270 */
[C---:B------:R-:W-:Y:S02]  /*6b20*/  ISETP.GT.AND P4, PT, R181.reuse, 0x1, P1 ;  /* 0x00000001b500780c */ /* 0x040fe40000f84270 */
[----:B------:R-:W-:Y:S02]  /*6b30*/  ISETP.GT.AND P5, PT, R181, RZ, P1 ;  /* 0x000000ffb500720c */ /* 0x000fe40000fa4270 */
[C---:B------:R-:W-:Y:S02]  /*6b40*/  ISETP.LT.OR P4, PT, R182.reuse, 0x2, P4 ;  /* 0x00000002b600780c */ /* 0x040fe40002781670 */
[----:B------:R-:W-:-:S02]  /*6b50*/  ISETP.LT.OR P5, PT, R182, 0x1, P5 ;  /* 0x00000001b600780c */ /* 0x000fc40002fa1670 */
[----:B-1----:R-:W-:Y:S02]  /*6b60*/  FSEL R188, R3, -INF , !P4 ;  /* 0xff80000003bc7808 */ /* 0x002fe40006000000 */
[C---:B------:R-:W-:Y:S02]  /*6b70*/  ISETP.GT.AND P4, PT, R181.reuse, 0x18, P1 ;  /* 0x00000018b500780c */ /* 0x040fe40000f84270 */
[----:B------:R-:W-:Y:S02]  /*6b80*/  FSEL R0, R0, -INF , !P5 ;  /* 0xff80000000007808 */ /* 0x000fe40006800000 */
[----:B------:R-:W-:Y:S02]  /*6b90*/  ISETP.LT.OR P4, PT, R182, 0x19, P4 ;  /* 0x00000019b600780c */ /* 0x000fe40002781670 */
[C---:B------:R-:W-:Y:S02]  /*6ba0*/  ISETP.GT.AND P6, PT, R181.reuse, 0x8, P1 ;  /* 0x00000008b500780c */ /* 0x040fe40000fc4270 */
[----:B------:R-:W-:-:S02]  /*6bb0*/  ISETP.GT.AND P2, PT, R181, 0x9, P1 ;  /* 0x00000009b500780c */ /* 0x000fc40000f44270 */
[----:B------:R-:W-:Y:S01]  /*6bc0*/  ISETP.GT.AND P3, PT, R181, 0x10, P1 ;  /* 0x00000010b500780c */ /* 0x000fe20000f64270 */
[--C-:B--2---:R-:W-:Y:S01]  /*6bd0*/  IMAD.IADD R187, R187, 0x1, R152.reuse ;  /* 0x00000001bbbb7824 */ /* 0x104fe200078e0298 */
[----:B------:R-:W-:Y:S01]  /*6be0*/  ISETP.GT.AND P5, PT, R181, 0x11, P1 ;  /* 0x00000011b500780c */ /* 0x000fe20000fa4270 */
[----:B------:R-:W-:Y:S01]  /*6bf0*/  IMAD.IADD R183, R183, 0x1, R152 ;  /* 0x00000001b7b77824 */ /* 0x000fe200078e0298 */
        /* <DEDUP_REMOVED lines=33> */
[----:B------:R-:W-:-:S02]  /*6e10*/  FSEL R176, R176, -INF , !P6 ;  /* 0xff800000b0b07808 */ /* 0x000fc40007000000 */
[----:B------:R-:W-:Y:S02]  /*6e20*/  FSEL R186, R186, -INF , !P2 ;  /* 0xff800000baba7808 */ /* 0x000fe40005000000 */
[----:B------:R-:W-:Y:S02]  /*6e30*/  FSEL R179, R179, -INF , !P3 ;  /* 0xff800000b3b37808 */ /* 0x000fe40005800000 */
[----:B------:R-:W-:Y:S01]  /*6e40*/  FSEL R180, R180, -INF , !P5 ;  /* 0xff800000b4b47808 */ /* 0x000fe20006800000 */
[----:B------:R-:W-:Y:S06]  /*6e50*/  @P4 BRA `(.L_x_1260) ;  /* 0x00000000005c4947 */ /* 0x000fec0003800000 */
        /* <DEDUP_REMOVED lines=8> */
[----:B------:R-:W0:Y:S02]  /*6ee0*/  @P2 LDC.64 R152, c[0x0][0x9e8] ;  /* 0x00027a00ff982b82 */ /* 0x000e240000000a00 */
[----:B0-----:R-:W-:-:S05]  /*6ef0*/  @P2 IMAD.HI.U32 R152, R3, R152, RZ ;  /* 0x0000009803982227 */ /* 0x001fca00078e00ff */
[----:B------:R-:W-:-:S04]  /*6f00*/  @P2 SHF.R.U32.HI R3, RZ, R153, R152 ;  /* 0x00000099ff032219 */ /* 0x000fc80000011698 */
[----:B------:R-:W-:Y:S01]  /*6f10*/  LOP3.LUT R3, RZ, R3, RZ, 0x33, !PT ;  /* 0x00000003ff037212 */ /* 0x000fe200078e33ff */
[----:B------:R-:W-:Y:S06]  /*6f20*/  BRA `(.L_x_1263) ;  /* 0x0000000000147947 */ /* 0x000fec0003800000 */
.L_x_1262:
[----:B------:R-:W-:-:S05]  /*6f30*/  IMAD.U32 R181, RZ, RZ, UR54 ;  /* 0x00000036ffb57e24 */ /* 0x000fca000f8e00ff */
[----:B------:R-:W-:-:S13]  /*6f40*/  ISETP.NE.AND P2, PT, R181, 0x1, PT ;  /* 0x00000001b500780c */ /* 0x000fda0003f45270 */
[----:B------:R-:W0:Y:S02]  /*6f50*/  @P2 LDC.64 R152, c[0x0][0x9e8] ;  /* 0x00027a00ff982b82 */ /* 0x000e240000000a00 */
[----:B0-----:R-:W-:-:S05]  /*6f60*/  @P2 IMAD.HI.U32 R152, R3, R152, RZ ;  /* 0x0000009803982227 */ /* 0x001fca00078e00ff */
[----:B------:R-:W-:-:S07]  /*6f70*/  @P2 SHF.R.U32.HI R3, RZ, R153, R152 ;  /* 0x00000099ff032219 */ /* 0x000fce0000011698 */
.L_x_1263:
[----:B------:R-:W-:Y:S05]  /*6f80*/  BSYNC B0 ;  /* 0x0000000000007941 */ /* 0x000fea0003800000 */
.L_x_1261:
[----:B------:R-:W-:-:S04]  /*6f90*/  IMAD R3, R3, R181, -R175 ;  /* 0x000000b503037224 */ /* 0x000fc800078e0aaf */
[----:B------:R-:W-:-:S05]  /*6fa0*/  IMAD.IADD R3, R3, 0x1, -R17 ;  /* 0x0000000103037824 */ /* 0x000fca00078e0a11 */
[----:B------:R-:W-:Y:S02]  /*6fb0*/  VIMNMX R183, R183, R3, !PT ;  /* 0x00000003b7b77248 */ /* 0x000fe40007fe0100 */
[----:B------:R-:W-:-:S07]  /*6fc0*/  VIADDMNMX R187, R3, R181, R187, PT ;  /* 0x000000b503bb7246 */ /* 0x000fce00038001bb */
.L_x_1260:
[----:B------:R-:W-:Y:S01]  /*6fd0*/  LOP3.LUT R16, R16, 0xfffff7ff, RZ, 0xc0, !PT ;  /* 0xfffff7ff10107812 */ /* 0x000fe200078ec0ff */
[----:B------:R-:W-:Y:S01]  /*6fe0*/  ULDC UR10, c[0x0][0x988] ;  /* 0x00026200000a7ab9 */ /* 0x000fe20000000800 */
[C---:B------:R-:W-:Y:S02]  /*6ff0*/  ISETP.GT.AND P5, PT, R183.reuse, 0x1, P1 ;  /* 0x00000001b700780c */ /* 0x040fe40000fa4270 */
[----:B------:R-:W-:Y:S02]  /*7000*/  @P0 LOP3.LUT R16, R16, 0x800, RZ, 0xfc, !PT ;  /* 0x0000080010100812 */ /* 0x000fe400078efcff */
[----:B------:R-:W-:Y:S02]  /*7010*/  ISETP.GT.AND P0, PT, R183, 0x19, P1 ;  /* 0x00000019b700780c */ /* 0x000fe40000f04270 */
[----:B------:R-:W-:Y:S02]  /*7020*/  LOP3.LUT R16, R16, 0xffff7fff, RZ, 0xc0, !PT ;  /* 0xffff7fff10107812 */ /* 0x000fe400078ec0ff */
[----:B------:R-:W-:-:S02]  /*7030*/  ISETP.LT.OR P5, PT, R187, 0x2, P5 ;  /* 0x00000002bb00780c */ /* 0x000fc40002fa1670 */
[C---:B------:R-:W-:Y:S02]  /*7040*/  ISETP.GT.AND P6, PT, R183.reuse, 0x8, P1 ;  /* 0x00000008b700780c */ /* 0x040fe40000fc4270 */
[----:B------:R-:W-:Y:S02]  /*7050*/  FSEL R154, R154, -INF , !P5 ;  /* 0xff8000009a9a7808 */ /* 0x000fe40006800000 */
[C---:B------:R-:W-:Y:S02]  /*7060*/  ISETP.GT.AND P2, PT, R183.reuse, 0x9, P1 ;  /* 0x00000009b700780c */ /* 0x040fe40000f44270 */
[C---:B------:R-:W-:Y:S02]  /*7070*/  ISETP.GT.AND P3, PT, R183.reuse, 0x10, P1 ;  /* 0x00000010b700780c */ /* 0x040fe40000f64270 */
[----:B------:R-:W-:Y:S02]  /*7080*/  @P0 LOP3.LUT R16, R16, 0x8000, RZ, 0xfc, !PT ;  /* 0x0000800010100812 */ /* 0x000fe400078efcff */
[----:B------:R-:W-:-:S02]  /*7090*/  ISETP.GT.AND P0, PT, R183, 0x31, P1 ;  /* 0x00000031b700780c */ /* 0x000fc40000f04270 */
[----:B------:R-:W-:Y:S02]  /*70a0*/  LOP3.LUT R16, R16, 0xfffffffd, RZ, 0xc0, !PT ;  /* 0xfffffffd10107812 */ /* 0x000fe400078ec0ff */
[C---:B------:R-:W-:Y:S02]  /*70b0*/  ISETP.GT.AND P4, PT, R183.reuse, 0x11, P1 ;  /* 0x00000011b700780c */ /* 0x040fe40000f84270 */
[----:B------:R-:W-:Y:S02]  /*70c0*/  ISETP.GT.AND P5, PT, R183, 0x18, P1 ;  /* 0x00000018b700780c */ /* 0x000fe40000fa4270 */
[C---:B------:R-:W-:Y:S02]  /*70d0*/  ISETP.LT.OR P6, PT, R187.reuse, 0x9, P6 ;  /* 0x00000009bb00780c */ /* 0x040fe400037c1670 */
[C---:B------:R-:W-:Y:S02]  /*70e0*/  ISETP.LT.OR P2, PT, R187.reuse, 0xa, P2 ;  /* 0x0000000abb00780c */ /* 0x040fe40001741670 */
[----:B------:R-:W-:-:S02]  /*70f0*/  ISETP.LT.OR P3, PT, R187, 0x11, P3 ;  /* 0x00000011bb00780c */ /* 0x000fc40001f61670 */
[----:B------:R-:W-:Y:S02]  /*7100*/  @P0 LOP3.LUT R16, R16, 0x2, RZ, 0xfc, !PT ;  /* 0x0000000210100812 */ /* 0x000fe400078efcff */
[----:B------:R-:W-:Y:S02]  /*7110*/  ISETP.GT.AND P0, PT, R183, 0x38, P1 ;  /* 0x00000038b700780c */ /* 0x000fe40000f04270 */
[----:B------:R-:W-:Y:S02]  /*7120*/  LOP3.LUT R16, R16, 0xfffffff7, RZ, 0xc0, !PT ;  /* 0xfffffff710107812 */ /* 0x000fe400078ec0ff */
[C---:B------:R-:W-:Y:S02]  /*7130*/  ISETP.LT.OR P4, PT, R187.reuse, 0x12, P4 ;  /* 0x00000012bb00780c */ /* 0x040fe40002781670 */
[----:B------:R-:W-:Y:S02]  /*7140*/  ISETP.LT.OR P5, PT, R187, 0x19, P5 ;  /* 0x00000019bb00780c */ /* 0x000fe40002fa1670 */
[----:B------:R-:W-:-:S02]  /*7150*/  FSEL R155, R155, -INF , !P6 ;  /* 0xff8000009b9b7808 */ /* 0x000fc40007000000 */
[----:B------:R-:W-:Y:S02]  /*7160*/  FSEL R156, R156, -INF , !P2 ;  /* 0xff8000009c9c7808 */ /* 0x000fe40005000000 */
[----:B------:R-:W-:Y:S02]  /*7170*/  FSEL R158, R158, -INF , !P3 ;  /* 0xff8000009e9e7808 */ /* 0x000fe40005800000 */
[----:B------:R-:W-:Y:S02]  /*7180*/  @P0 LOP3.LUT R16, R16, 0x8, RZ, 0xfc, !PT ;  /* 0x0000000810100812 */ /* 0x000fe400078efcff */
[----:B------:R-:W-:Y:S02]  /*7190*/  ISETP.GT.AND P0, PT, R183, RZ, P1 ;  /* 0x000000ffb700720c */ /* 0x000fe40000f04270 */
[----:B------:R-:W-:Y:S02]  /*71a0*/  LOP3.LUT R16, R16, 0xffffff7f, RZ, 0xc0, !PT ;  /* 0xffffff7f10107812 */ /* 0x000fe400078ec0ff */
[----:B------:R-:W-:-:S02]  /*71b0*/  FSEL R159, R159, -INF , !P4 ;  /* 0xff8000009f9f7808 */ /* 0x000fc40006000000 */
[----:B------:R-:W-:Y:S02]  /*71c0*/  FSEL R163, R163, -INF , !P5 ;  /* 0xff800000a3a37808 */ /* 0x000fe40006800000 */
[C---:B------:R-:W-:Y:S02]  /*71d0*/  ISETP.GT.AND P2, PT, R183.reuse, 0x20, P1 ;  /* 0x00000020b700780c */ /* 0x040fe40000f44270 */
[C---:B------:R-:W-:Y:S02]  /*71e0*/  ISETP.GT.AND P3, PT, R183.reuse, 0x21, P1 ;  /* 0x00000021b700780c */ /* 0x040fe40000f64270 */
[C---:B------:R-:W-:Y:S02]  /*71f0*/  ISETP.GT.AND P4, PT, R183.reuse, 0x28, P1 ;  /* 0x00000028b700780c */ /* 0x040fe40000f84270 */
[C---:B------:R-:W-:Y:S02]  /*7200*/  ISETP.GT.AND P5, PT, R183.reuse, 0x29, P1 ;  /* 0x00000029b700780c */ /* 0x040fe40000fa4270 */
[----:B------:R-:W-:-:S02]  /*7210*/  ISETP.GT.AND P6, PT, R183, 0x30, P1 ;  /* 0x00000030b700780c */ /* 0x000fc40000fc4270 */
[----:B------:R-:W-:Y:S02]  /*7220*/  ISETP.GT.AND P1, PT, R183, 0x39, P1 ;  /* 0x00000039b700780c */ /* 0x000fe40000f24270 */
[----:B------:R-:W-:Y:S02]  /*7230*/  @P0 LOP3.LUT R16, R16, 0x80, RZ, 0xfc, !PT ;  /* 0x0000008010100812 */ /* 0x000fe400078efcff */
[----:B------:R-:W-:Y:S02]  /*7240*/  FMNMX.FTZ R3, R0, R227, !PT ;  /* 0x000000e300037209 */ /* 0x000fe40007810000 */
[----:B------:R-:W-:Y:S02]  /*7250*/  LOP3.LUT P0, RZ, R16, 0x8000, RZ, 0xc0, !PT ;  /* 0x0000800010ff7812 */ /* 0x000fe4000780c0ff */
[----:B------:R-:W-:Y:S02]  /*7260*/  FMNMX.FTZ R3, R188, R3, !PT ;  /* 0x00000003bc037209 */ /* 0x000fe40007810000 */
[----:B------:R-:W-:-:S02]  /*7270*/  LOP3.LUT R16, R16, 0xffffffdf, RZ, 0xc0, !PT ;  /* 0xffffffdf10107812 */ /* 0x000fc400078ec0ff */
[----:B------:R-:W-:Y:S02]  /*7280*/  FMNMX.FTZ R3, R184, R3, !PT ;  /* 0x00000003b8037209 */ /* 0x000fe40007810000 */
[----:B------:R-:W-:Y:S02]  /*7290*/  ISETP.LT.OR P0, PT, R187, 0x1a, P0 ;  /* 0x0000001abb00780c */ /* 0x000fe40000701670 */
[----:B------:R-:W-:Y:S02]  /*72a0*/  @P1 LOP3.LUT R16, R16, 0x20, RZ, 0xfc, !PT ;  /* 0x0000002010101812 */ /* 0x000fe400078efcff */
[----:B------:R-:W-:Y:S02]  /*72b0*/  FMNMX.FTZ R3, R157, R3, !PT ;  /* 0x000000039d037209 */ /* 0x000fe40007810000 */
[----:B------:R-:W-:Y:S02]  /*72c0*/  LOP3.LUT P1, RZ, R16, 0x2, RZ, 0xc0, !PT ;  /* 0x0000000210ff7812 */ /* 0x000fe4000782c0ff */
[----:B------:R-:W-:-:S02]  /*72d0*/  FMNMX.FTZ R3, R160, R3, !PT ;  /* 0x00000003a0037209 */ /* 0x000fc40007810000 */
[----:B------:R-:W-:Y:S02]  /*72e0*/  LOP3.LUT R16, R16, 0xfffffeff, RZ, 0xc0, !PT ;  /* 0xfffffeff10107812 */ /* 0x000fe400078ec0ff */
[----:B------:R-:W-:Y:S02]  /*72f0*/  FMNMX.FTZ R3, R161, R3, !PT ;  /* 0x00000003a1037209 */ /* 0x000fe40007810000 */
[----:B------:R-:W-:Y:S02]  /*7300*/  @P0 LOP3.LUT R16, R16, 0x100, RZ, 0xfc, !PT ;  /* 0x0000010010100812 */ /* 0x000fe400078efcff */
[----:B------:R-:W-:Y:S02]  /*7310*/  ISETP.LT.OR P0, PT, R187, 0x21, P2 ;  /* 0x00000021bb00780c */ /* 0x000fe40001701670 */
[----:B------:R-:W-:Y:S02]  /*7320*/  FMNMX.FTZ R3, R164, R3, !PT ;  /* 0x00000003a4037209 */ /* 0x000fe40007810000 */
[----:B------:R-:W-:-:S02]  /*7330*/  LOP3.LUT P2, RZ, R16, 0x8, RZ, 0xc0, !PT ;  /* 0x0000000810ff7812 */ /* 0x000fc4000784c0ff */
[----:B------:R-:W-:Y:S02]  /*7340*/  FMNMX.FTZ R3, R185, R3, !PT ;  /* 0x00000003b9037209 */ /* 0x000fe40007810000 */
[----:B------:R-:W-:Y:S02]  /*7350*/  LOP3.LUT R16, R16, 0xffffffbf, RZ, 0xc0, !PT ;  /* 0xffffffbf10107812 */ /* 0x000fe400078ec0ff */
[----:B------:R-:W-:Y:S02]  /*7360*/  FMNMX.FTZ R3, R167, R3, !PT ;  /* 0x00000003a7037209 */ /* 0x000fe40007810000 */
[----:B------:R-:W-:Y:S02]  /*7370*/  ISETP.LT.OR P6, PT, R187, 0x31, P6 ;  /* 0x00000031bb00780c */ /* 0x000fe400037c1670 */
[----:B------:R-:W-:Y:S02]  /*7380*/  @P0 LOP3.LUT R16, R16, 0x40, RZ, 0xfc, !PT ;  /* 0x0000004010100812 */ /* 0x000fe400078efcff */
[----:B------:R-:W-:-:S02]  /*7390*/  FMNMX.FTZ R3, R169, R3, !PT ;  /* 0x00000003a9037209 */ /* 0x000fc40007810000 */
[----:B------:R-:W-:Y:S02]  /*73a0*/  ISETP.LT.OR P0, PT, R187, 0x22, P3 ;  /* 0x00000022bb00780c */ /* 0x000fe40001f01670 */
[----:B------:R-:W-:Y:S02]  /*73b0*/  FMNMX.FTZ R3, R171, R3, !PT ;  /* 0x00000003ab037209 */ /* 0x000fe40007810000 */
[C---:B------:R-:W-:Y:S02]  /*73c0*/  LOP3.LUT P3, RZ, R16.reuse, 0x80, RZ, 0xc0, !PT ;  /* 0x0000008010ff7812 */ /* 0x040fe4000786c0ff */
[----:B------:R-:W-:Y:S02]  /*73d0*/  FMNMX.FTZ R3, R173, R3, !PT ;  /* 0x00000003ad037209 */ /* 0x000fe40007810000 */
[----:B------:R-:W-:Y:S02]  /*73e0*/  LOP3.LUT R16, R16, 0xffffffef, RZ, 0xc0, !PT ;  /* 0xffffffef10107812 */ /* 0x000fe400078ec0ff */
[----:B------:R-:W-:-:S02]  /*73f0*/  FMNMX.FTZ R3, R176, R3, !PT ;  /* 0x00000003b0037209 */ /* 0x000fc40007810000 */
[C---:B------:R-:W-:Y:S02]  /*7400*/  ISETP.LT.OR P3, PT, R187.reuse, 0x1, P3 ;  /* 0x00000001bb00780c */ /* 0x040fe40001f61670 */
[----:B------:R-:W-:Y:S02]  /*7410*/  @P0 LOP3.LUT R16, R16, 0x10, RZ, 0xfc, !PT ;  /* 0x0000001010100812 */ /* 0x000fe400078efcff */
[----:B------:R-:W-:Y:S02]  /*7420*/  ISETP.LT.OR P0, PT, R187, 0x29, P4 ;  /* 0x00000029bb00780c */ /* 0x000fe40002701670 */
[----:B------:R-:W-:Y:S02]  /*7430*/  FMNMX.FTZ R3, R186, R3, !PT ;  /* 0x00000003ba037209 */ /* 0x000fe40007810000 */
[----:B------:R-:W-:Y:S02]  /*7440*/  LOP3.LUT P4, RZ, R16, 0x20, RZ, 0xc0, !PT ;  /* 0x0000002010ff7812 */ /* 0x000fe4000788c0ff */
[----:B------:R-:W-:-:S02]  /*7450*/  FMNMX.FTZ R3, R179, R3, !PT ;  /* 0x00000003b3037209 */ /* 0x000fc40007810000 */
[----:B------:R-:W-:Y:S02]  /*7460*/  LOP3.LUT R16, R16, 0xfffffffb, RZ, 0xc0, !PT ;  /* 0xfffffffb10107812 */ /* 0x000fe400078ec0ff */
[----:B------:R-:W-:Y:S02]  /*7470*/  FMNMX.FTZ R3, R180, R3, !PT ;  /* 0x00000003b4037209 */ /* 0x000fe40007810000 */
[----:B------:R-:W-:Y:S02]  /*7480*/  FSEL R175, R2, -INF , !P3 ;  /* 0xff80000002af7808 */ /* 0x000fe40005800000 */
[----:B------:R-:W-:Y:S01]  /*7490*/  @P0 LOP3.LUT R16, R16, 0x4, RZ, 0xfc, !PT ;  /* 0x0000000410100812 */ /* 0x000fe200078efcff */
[----:B------:R-:W0:Y:S01]  /*74a0*/  SHFL.BFLY PT, R152, R3, 0x2, 0x1f ;  /* 0x0c401f0003987f89 */ /* 0x000e2200000e0000 */
[----:B------:R-:W-:Y:S02]  /*74b0*/  ISETP.LT.OR P0, PT, R187, 0x2a, P5 ;  /* 0x0000002abb00780c */ /* 0x000fe40002f01670 */
[----:B------:R-:W-:-:S02]  /*74c0*/  LOP3.LUT R16, R16, 0xffffefff, RZ, 0xc0, !PT ;  /* 0xffffefff10107812 */ /* 0x000fc400078ec0ff */
[----:B------:R-:W-:Y:S02]  /*74d0*/  FMNMX.FTZ R2, R175, R228, !PT ;  /* 0x000000e4af027209 */ /* 0x000fe40007810000 */
[----:B------:R-:W-:Y:S02]  /*74e0*/  ISETP.LT.OR P1, PT, R187, 0x32, P1 ;  /* 0x00000032bb00780c */ /* 0x000fe40000f21670 */
[----:B------:R-:W-:Y:S02]  /*74f0*/  FMNMX.FTZ R2, R154, R2, !PT ;  /* 0x000000029a027209 */ /* 0x000fe40007810000 */
[----:B------:R-:W-:Y:S02]  /*7500*/  FSEL R172, R172, -INF , !P6 ;  /* 0xff800000acac7808 */ /* 0x000fe40007000000 */
[----:B------:R-:W-:Y:S02]  /*7510*/  FMNMX.FTZ R2, R155, R2, !PT ;  /* 0x000000029b027209 */ /* 0x000fe40007810000 */
[----:B------:R-:W-:-:S02]  /*7520*/  @P0 LOP3.LUT R16, R16, 0x1000, RZ, 0xfc, !PT ;  /* 0x0000100010100812 */ /* 0x000fc400078efcff */
[----:B------:R-:W-:Y:S02]  /*7530*/  FMNMX.FTZ R2, R156, R2, !PT ;  /* 0x000000029c027209 */ /* 0x000fe40007810000 */
[C---:B------:R-:W-:Y:S02]  /*7540*/  LOP3.LUT P0, RZ, R16.reuse, 0x10, RZ, 0xc0, !PT ;  /* 0x0000001010ff7812 */ /* 0x040fe4000780c0ff */
[----:B------:R-:W-:Y:S02]  /*7550*/  LOP3.LUT R16, R16, 0xffffdfff, RZ, 0xc0, !PT ;  /* 0xffffdfff10107812 */ /* 0x000fe400078ec0ff */
[----:B------:R-:W-:Y:S02]  /*7560*/  FMNMX.FTZ R2, R158, R2, !PT ;  /* 0x000000029e027209 */ /* 0x000fe40007810000 */
[----:B0-----:R-:W-:Y:S02]  /*7570*/  FMNMX.FTZ R3, R3, R152, !PT ;  /* 0x0000009803037209 */ /* 0x001fe40007810000 */
[----:B------:R-:W-:-:S02]  /*7580*/  FMNMX.FTZ R2, R159, R2, !PT ;  /* 0x000000029f027209 */ /* 0x000fc40007810000 */
[----:B------:R-:W-:Y:S01]  /*7590*/  ISETP.LT.OR P2, PT, R187, 0x39, P2 ;  /* 0x00000039bb00780c */ /* 0x000fe20001741670 */
[----:B------:R-:W0:Y:S01]  /*75a0*/  SHFL.BFLY PT, R152, R3, 0x1, 0x1f ;  /* 0x0c201f0003987f89 */ /* 0x000e2200000e0000 */
[----:B------:R-:W-:Y:S02]  /*75b0*/  FMNMX.FTZ R2, R163, R2, !PT ;  /* 0x00000002a3027209 */ /* 0x000fe40007810000 */
[----:B------:R-:W-:Y:S02]  /*75c0*/  @P0 LOP3.LUT R16, R16, 0x2000, RZ, 0xfc, !PT ;  /* 0x0000200010100812 */ /* 0x000fe400078efcff */
[----:B------:R-:W-:Y:S02]  /*75d0*/  FSEL R174, R174, -INF , !P1 ;  /* 0xff800000aeae7808 */ /* 0x000fe40004800000 */
[C---:B------:R-:W-:Y:S02]  /*75e0*/  LOP3.LUT P0, RZ, R16.reuse, 0x40, RZ, 0xc0, !PT ;  /* 0x0000004010ff7812 */ /* 0x040fe4000780c0ff */
[----:B------:R-:W-:-:S02]  /*75f0*/  LOP3.LUT R16, R16, 0xffffbfff, RZ, 0xc0, !PT ;  /* 0xffffbfff10107812 */ /* 0x000fc400078ec0ff */
[----:B------:R-:W-:Y:S02]  /*7600*/  ISETP.LT.OR P4, PT, R187, 0x3a, P4 ;  /* 0x0000003abb00780c */ /* 0x000fe40002781670 */
[----:B------:R-:W-:Y:S02]  /*7610*/  FSEL R177, R177, -INF , !P2 ;  /* 0xff800000b1b17808 */ /* 0x000fe40005000000 */
[----:B------:R-:W-:-:S05]  /*7620*/  FSEL R178, R178, -INF , !P4 ;  /* 0xff800000b2b27808 */ /* 0x000fca0006000000 */
[----:B------:R-:W-:-:S04]  /*7630*/  @P0 LOP3.LUT R16, R16, 0x4000, RZ, 0xfc, !PT ;  /* 0x0000400010100812 */ /* 0x000fc800078efcff */
[----:B------:R-:W-:Y:S02]  /*7640*/  LOP3.LUT P0, RZ, R16, 0x100, RZ, 0xc0, !PT ;  /* 0x0000010010ff7812 */ /* 0x000fe4000780c0ff */
[----:B0-----:R-:W-:Y:S02]  /*7650*/  FMNMX.FTZ R3, R3, R152, !PT ;  /* 0x0000009803037209 */ /* 0x001fe40007810000 */
[----:B------:R-:W-:Y:S02]  /*7660*/  FSEL R162, R162, -INF , !P0 ;  /* 0xff800000a2a27808 */ /* 0x000fe40004000000 */
[----:B------:R-:W-:Y:S01]  /*7670*/  LOP3.LUT P0, RZ, R16, 0x4000, RZ, 0xc0, !PT ;  /* 0x0000400010ff7812 */ /* 0x000fe2000780c0ff */
[C---:B------:R-:W-:Y:S01]  /*7680*/  FMUL.FTZ R153, R3.reuse, UR10 ;  /* 0x0000000a03997c20 */ /* 0x040fe20008410000 */
[----:B------:R-:W-:Y:S02]  /*7690*/  FSETP.NEU.FTZ.AND P5, PT, R3, -INF , PT ;  /* 0xff8000000300780b */ /* 0x000fe40003fbd000 */
[----:B------:R-:W-:-:S02]  /*76a0*/  FSEL R165, R165, -INF , !P0 ;  /* 0xff800000a5a57808 */ /* 0x000fc40004000000 */
[----:B------:R-:W-:Y:S02]  /*76b0*/  LOP3.LUT P0, RZ, R16, 0x2000, RZ, 0xc0, !PT ;  /* 0x0000200010ff7812 */ /* 0x000fe4000780c0ff */
[----:B------:R-:W-:Y:S02]  /*76c0*/  FMNMX.FTZ R2, R162, R2, !PT ;  /* 0x00000002a2027209 */ /* 0x000fe40007810000 */
[----:B------:R-:W-:Y:S02]  /*76d0*/  FSEL R152, R3, RZ, P5 ;  /* 0x000000ff03987208 */ /* 0x000fe40002800000 */
[----:B------:R-:W-:Y:S02]  /*76e0*/  FSEL R153, R153, RZ, P5 ;  /* 0x000000ff99997208 */ /* 0x000fe40002800000 */
[----:B------:R-:W-:Y:S01]  /*76f0*/  LOP3.LUT P5, RZ, R16, 0x4, RZ, 0xc0, !PT ;  /* 0x0000000410ff7812 */ /* 0x000fe200078ac0ff */
[----:B------:R-:W-:Y:S01]  /*7700*/  FADD.FTZ R152, -R152, R227 ;  /* 0x000000e398987221 */ /* 0x000fe20000010100 */
[----:B------:R-:W-:Y:S01]  /*7710*/  FSEL R166, R166, -INF , !P0 ;  /* 0xff800000a6a67808 */ /* 0x000fe20004000000 */
[--C-:B------:R-:W-:Y:S01]  /*7720*/  FFMA.FTZ R0, R0, UR10, -R153.reuse ;  /* 0x0000000a00007c23 */ /* 0x100fe20008010899 */
[----:B------:R-:W-:Y:S01]  /*7730*/  FMNMX.FTZ R2, R165, R2, !PT ;  /* 0x00000002a5027209 */ /* 0x000fe20007810000 */
[--C-:B------:R-:W-:Y:S01]  /*7740*/  FFMA.FTZ R188, R188, UR10, -R153.reuse ;  /* 0x0000000abcbc7c23 */ /* 0x100fe20008010899 */
[----:B------:R-:W-:Y:S01]  /*7750*/  LOP3.LUT P0, RZ, R16, 0x1000, RZ, 0xc0, !PT ;  /* 0x0000100010ff7812 */ /* 0x000fe2000780c0ff */
[--C-:B------:R-:W-:Y:S01]  /*7760*/  FFMA.FTZ R184, R184, UR10, -R153.reuse ;  /* 0x0000000ab8b87c23 */ /* 0x100fe20008010899 */
[----:B------:R-:W-:Y:S01]  /*7770*/  FSEL R168, R168, -INF , !P5 ;  /* 0xff800000a8a87808 */ /* 0x000fe20006800000 */
[--C-:B------:R-:W-:Y:S01]  /*7780*/  FFMA.FTZ R157, R157, UR10, -R153.reuse ;  /* 0x0000000a9d9d7c23 */ /* 0x100fe20008010899 */
[----:B------:R-:W-:Y:S01]  /*7790*/  FMNMX.FTZ R2, R166, R2, !PT ;  /* 0x00000002a6027209 */ /* 0x000fe20007810000 */
[--C-:B------:R-:W-:Y:S01]  /*77a0*/  FFMA.FTZ R160, R160, UR10, -R153.reuse ;  /* 0x0000000aa0a07c23 */ /* 0x100fe20008010899 */
[----:B------:R-:W-:Y:S01]  /*77b0*/  FSEL R170, R170, -INF , !P0 ;  /* 0xff800000aaaa7808 */ /* 0x000fe20004000000 */
        /* <DEDUP_REMOVED lines=14> */
[----:B------:R-:W-:Y:S01]  /*78a0*/  FFMA.FTZ R153, R180, UR10, -R153 ;  /* 0x0000000ab4997c23 */ /* 0x000fe20008010899 */
[----:B------:R-:W-:Y:S01]  /*78b0*/  MUFU.EX2 R196, R0 ;  /* 0x0000000000c47308 */ /* 0x000fe20000000800 */
[----:B------:R-:W-:Y:S01]  /*78c0*/  FMUL.FTZ R152, R152, UR10 ;  /* 0x0000000a98987c20 */ /* 0x000fe20008410000 */
[----:B------:R-:W-:-:S02]  /*78d0*/  FMNMX.FTZ R2, R177, R2, !PT ;  /* 0x00000002b1027209 */ /* 0x000fc40007810000 */
[----:B------:R-:W-:Y:S02]  /*78e0*/  LOP3.LUT P0, RZ, R16, 0x800, RZ, 0xc0, !PT ;  /* 0x0000080010ff7812 */ /* 0x000fe4000780c0ff */
[----:B------:R-:W-:Y:S02]  /*78f0*/  FMNMX.FTZ R2, R178, R2, !PT ;  /* 0x00000002b2027209 */ /* 0x000fe40007810000 */
[----:B------:R-:W0:Y:S03]  /*7900*/  MUFU.EX2 R152, R152 ;  /* 0x0000009800987308 */ /* 0x000e260000000800 */
[----:B------:R-:W1:Y:S05]  /*7910*/  SHFL.BFLY PT, R180, R2, 0x2, 0x1f ;  /* 0x0c401f0002b47f89 */ /* 0x000e6a00000e0000 */
[----:B------:R-:W2:Y:S08]  /*7920*/  MUFU.EX2 R188, R188 ;  /* 0x000000bc00bc7308 */ /* 0x000eb00000000800 */
[----:B------:R-:W-:Y:S01]  /*7930*/  MUFU.EX2 R184, R184 ;  /* 0x000000b800b87308 */ /* 0x000fe20000000800 */
[----:B0-----:R-:W-:-:S07]  /*7940*/  FFMA.FTZ R19, R152, R19, R196 ;  /* 0x0000001398137223 */ /* 0x001fce00000100c4 */
[----:B------:R-:W-:Y:S01]  /*7950*/  MUFU.EX2 R157, R157 ;  /* 0x0000009d009d7308 */ /* 0x000fe20000000800 */
[----:B--2---:R-:W-:Y:S01]  /*7960*/  FADD.FTZ R19, R188, R19 ;  /* 0x00000013bc137221 */ /* 0x004fe20000010000 */
[----:B-1----:R-:W-:-:S05]  /*7970*/  FMNMX.FTZ R2, R2, R180, !PT ;  /* 0x000000b402027209 */ /* 0x002fca0007810000 */
[----:B------:R-:W0:Y:S01]  /*7980*/  SHFL.BFLY PT, R180, R2, 0x1, 0x1f ;  /* 0x0c201f0002b47f89 */ /* 0x000e2200000e0000 */
[----:B------:R-:W-:Y:S08]  /*7990*/  MUFU.EX2 R160, R160 ;  /* 0x000000a000a07308 */ /* 0x000ff00000000800 */
[----:B------:R-:W-:Y:S08]  /*79a0*/  MUFU.EX2 R161, R161 ;  /* 0x000000a100a17308 */ /* 0x000ff00000000800 */
[----:B------:R-:W-:Y:S01]  /*79b0*/  MUFU.EX2 R164, R164 ;  /* 0x000000a400a47308 */ /* 0x000fe20000000800 */
[----:B0-----:R-:W-:-:S07]  /*79c0*/  FMNMX.FTZ R2, R2, R180, !PT ;  /* 0x000000b402027209 */ /* 0x001fce0007810000 */
[----:B------:R-:W-:Y:S01]  /*79d0*/  MUFU.EX2 R185, R185 ;  /* 0x000000b900b97308 */ /* 0x000fe20000000800 */
[C---:B------:R-:W-:Y:S01]  /*79e0*/  FSETP.NEU.FTZ.AND P1, PT, R2.reuse, -INF , PT ;  /* 0xff8000000200780b */ /* 0x040fe20003f3d000 */
[----:B------:R-:W-:-:S03]  /*79f0*/  FMUL.FTZ R180, R2, UR10 ;  /* 0x0000000a02b47c20 */ /* 0x000fc60008410000 */
[----:B------:R-:W-:-:S03]  /*7a00*/  FSEL R0, R2, RZ, P1 ;  /* 0x000000ff02007208 */ /* 0x000fc60000800000 */
[----:B------:R-:W-:Y:S01]  /*7a10*/  MUFU.EX2 R167, R167 ;  /* 0x000000a700a77308 */ /* 0x000fe20000000800 */
[----:B------:R-:W-:Y:S01]  /*7a20*/  FSEL R180, R180, RZ, P1 ;  /* 0x000000ffb4b47208 */ /* 0x000fe20000800000 */
[----:B------:R-:W-:-:S04]  /*7a30*/  FADD.FTZ R0, -R0, R228 ;  /* 0x000000e400007221 */ /* 0x000fc80000010100 */
[--C-:B------:R-:W-:Y:S01]  /*7a40*/  FFMA.FTZ R175, R175, UR10, -R180.reuse ;  /* 0x0000000aafaf7c23 */ /* 0x100fe200080108b4 */
[--C-:B------:R-:W-:Y:S01]  /*7a50*/  FFMA.FTZ R154, R154, UR10, -R180.reuse ;  /* 0x0000000a9a9a7c23 */ /* 0x100fe200080108b4 */
        /* <DEDUP_REMOVED lines=16> */
[----:B------:R-:W-:-:S04]  /*7b60*/  FFMA.FTZ R178, R178, UR10, -R180 ;  /* 0x0000000ab2b27c23 */ /* 0x000fc800080108b4 */
[----:B------:R-:W1:Y:S08]  /*7b70*/  MUFU.EX2 R154, R154 ;  /* 0x0000009a009a7308 */ /* 0x000e700000000800 */
[----:B------:R-:W2:Y:S01]  /*7b80*/  MUFU.EX2 R155, R155 ;  /* 0x0000009b009b7308 */ /* 0x000ea20000000800 */
[----:B0-----:R-:W-:-:S07]  /*7b90*/  FFMA.FTZ R18, R0, R18, R175 ;  /* 0x0000001200127223 */ /* 0x001fce00000100af */
[----:B------:R-:W0:Y:S01]  /*7ba0*/  MUFU.EX2 R156, R156 ;  /* 0x0000009c009c7308 */ /* 0x000e220000000800 */
[----:B-1----:R-:W-:Y:S01]  /*7bb0*/  FADD.FTZ R180, R154, R18 ;  /* 0x000000129ab47221 */ /* 0x002fe20000010000 */
[----:B------:R-:W-:-:S04]  /*7bc0*/  FADD.FTZ R18, R184, R19 ;  /* 0x00000013b8127221 */ /* 0x000fc80000010000 */
[----:B------:R-:W-:Y:S02]  /*7bd0*/  FADD.FTZ R18, R157, R18 ;  /* 0x000000129d127221 */ /* 0x000fe40000010000 */
[----:B------:R-:W1:Y:S01]  /*7be0*/  MUFU.EX2 R158, R158 ;  /* 0x0000009e009e7308 */ /* 0x000e620000000800 */
[----:B--2---:R-:W-:Y:S01]  /*7bf0*/  FADD.FTZ R19, R155, R180 ;  /* 0x000000b49b137221 */ /* 0x004fe20000010000 */
[----:B------:R-:W-:-:S04]  /*7c00*/  FADD.FTZ R18, R160, R18 ;  /* 0x00000012a0127221 */ /* 0x000fc80000010000 */
[----:B------:R-:W-:Y:S02]  /*7c10*/  FADD.FTZ R18, R161, R18 ;  /* 0x00000012a1127221 */ /* 0x000fe40000010000 */
[----:B------:R-:W2:Y:S01]  /*7c20*/  MUFU.EX2 R159, R159 ;  /* 0x0000009f009f7308 */ /* 0x000ea20000000800 */
[----:B0-----:R-:W-:Y:S01]  /*7c30*/  FADD.FTZ R19, R156, R19 ;  /* 0x000000139c137221 */ /* 0x001fe20000010000 */
[----:B------:R-:W-:-:S04]  /*7c40*/  FADD.FTZ R18, R164, R18 ;  /* 0x00000012a4127221 */ /* 0x000fc80000010000 */
[----:B------:R-:W-:Y:S02]  /*7c50*/  FADD.FTZ R18, R185, R18 ;  /* 0x00000012b9127221 */ /* 0x000fe40000010000 */
[----:B------:R-:W0:Y:S01]  /*7c60*/  MUFU.EX2 R163, R163 ;  /* 0x000000a300a37308 */ /* 0x000e220000000800 */
[----:B-1----:R-:W-:Y:S01]  /*7c70*/  FADD.FTZ R19, R158, R19 ;  /* 0x000000139e137221 */ /* 0x002fe20000010000 */
[----:B------:R-:W-:-:S06]  /*7c80*/  FADD.FTZ R18, R167, R18 ;  /* 0x00000012a7127221 */ /* 0x000fcc0000010000 */
        /* <DEDUP_REMOVED lines=36> */
.L_x_1264:
[----:B------:R-:W0:Y:S01]  /*7ed0*/  S2UR UR4, SR_CgaCtaId ;  /* 0x00000000000479c3 */ /* 0x000e220000008800 */
[----:B------:R-:W-:Y:S01]  /*7ee0*/  UIADD3 UR5, UR5, 0x30860, URZ ;  /* 0x0003086005057890 */ /* 0x000fe2000fffe03f */
[----:B------:R-:W-:Y:S01]  /*7ef0*/  ISETP.GT.AND P1, PT, R21, UR41, PT ;  /* 0x0000002915007c0c */ /* 0x000fe2000bf24270 */
[----:B------:R-:W-:Y:S01]  /*7f00*/  UMOV UR7, UR38 ;  /* 0x0000002600077c82 */ /* 0x000fe20008000000 */
[----:B------:R-:W-:Y:S01]  /*7f10*/  F2FP.F16.F32.PACK_AB R198, R157, R184 ;  /* 0x000000b89dc6723e */ /* 0x000fe200000000ff */
[----:B------:R-:W-:Y:S01]  /*7f20*/  VIADD R21, R21, 0xffffffff ;  /* 0xffffffff15157836 */ /* 0x000fe20000000000 */
[----:B------:R-:W-:Y:S01]  /*7f30*/  F2FP.F16.F32.PACK_AB R196, R188, R196 ;  /* 0x000000c4bcc4723e */ /* 0x000fe200000000ff */
[----:B------:R-:W-:Y:S01]  /*7f40*/  IMAD.MOV.U32 R228, RZ, RZ, R2 ;  /* 0x000000ffffe47224 */ /* 0x000fe200078e0002 */
[----:B------:R-:W-:Y:S01]  /*7f50*/  F2FP.F16.F32.PACK_AB R194, R185, R164 ;  /* 0x000000a4b9c2723e */ /* 0x000fe200000000ff */
[----:B------:R-:W-:Y:S01]  /*7f60*/  IMAD.MOV.U32 R227, RZ, RZ, R3 ;  /* 0x000000ffffe37224 */ /* 0x000fe200078e0003 */
[----:B------:R-:W-:-:S02]  /*7f70*/  F2FP.F16.F32.PACK_AB R184, R186, R176 ;  /* 0x000000b0bab8723e */ /* 0x000fc400000000ff */
[----:B------:R-:W-:Y:S02]  /*7f80*/  F2FP.F16.F32.PACK_AB R197, R154, R175 ;  /* 0x000000af9ac5723e */ /* 0x000fe400000000ff */
[----:B------:R-:W-:Y:S02]  /*7f90*/  F2FP.F16.F32.PACK_AB R199, R156, R155 ;  /* 0x0000009b9cc7723e */ /* 0x000fe400000000ff */
[----:B------:R-:W-:Y:S02]  /*7fa0*/  F2FP.F16.F32.PACK_AB R192, R161, R160 ;  /* 0x000000a0a1c0723e */ /* 0x000fe400000000ff */
[----:B------:R-:W-:Y:S02]  /*7fb0*/  F2FP.F16.F32.PACK_AB R193, R159, R158 ;  /* 0x0000009e9fc1723e */ /* 0x000fe400000000ff */
[----:B------:R-:W-:Y:S02]  /*7fc0*/  F2FP.F16.F32.PACK_AB R195, R162, R163 ;  /* 0x000000a3a2c3723e */ /* 0x000fe400000000ff */
[----:B------:R-:W-:Y:S01]  /*7fd0*/  F2FP.F16.F32.PACK_AB R188, R169, R167 ;  /* 0x000000a7a9bc723e */ /* 0x000fe200000000ff */
[----:B0-----:R-:W-:Y:S01]  /*7fe0*/  UPRMT UR5, UR4, 0x654, UR5 ;  /* 0x0000065404057896 */ /* 0x001fe20008000005 */
[----:B------:R-:W-:-:S02]  /*7ff0*/  F2FP.F16.F32.PACK_AB R189, R166, R165 ;  /* 0x000000a5a6bd723e */ /* 0x000fc400000000ff */
[----:B------:R-:W-:Y:S01]  /*8000*/  UMOV UR4, UR39 ;  /* 0x0000002700047c82 */ /* 0x000fe20008000000 */
[----:B------:R-:W-:Y:S02]  /*8010*/  F2FP.F16.F32.PACK_AB R190, R173, R171 ;  /* 0x000000abadbe723e */ /* 0x000fe400000000ff */
[----:B------:R-:W-:Y:S02]  /*8020*/  F2FP.F16.F32.PACK_AB R191, R170, R168 ;  /* 0x000000a8aabf723e */ /* 0x000fe400000000ff */
[----:B------:R-:W-:Y:S01]  /*8030*/  F2FP.F16.F32.PACK_AB R185, R174, R172 ;  /* 0x000000acaeb9723e */ /* 0x000fe200000000ff */
[----:B------:R-:W-:Y:S01]  /*8040*/  SYNCS.ARRIVE.TRANS64.RED.A1T0 RZ, [UR5], RZ ;  /* 0x000000ffffff79a7 */ /* 0x000fe20008100405 */
[----:B------:R-:W-:Y:S02]  /*8050*/  F2FP.F16.F32.PACK_AB R186, R153, R179 ;  /* 0x000000b399ba723e */ /* 0x000fe400000000ff */
[----:B------:R-:W-:Y:S01]  /*8060*/  F2FP.F16.F32.PACK_AB R187, R178, R177 ;  /* 0x000000b1b2bb723e */ /* 0x000fe200000000ff */
[----:B------:R-:W-:Y:S06]  /*8070*/  @P1 BRA `(.L_x_1265) ;  /* 0xffffffd0005c1947 */ /* 0x000fec000383ffff */
.L_x_1246:
[----:B------:R-:W-:Y:S01]  /*8080*/  R2UR UR4, R22 ;  /* 0x00000000160472ca */ /* 0x000fe200000e0000 */
[----:B------:R-:W-:Y:S02]  /*8090*/  UISETP.NE.AND UP0, UPT, UR60, URZ, UPT ;  /* 0x0000003f3c00728c */ /* 0x000fe4000bf05270 */
[----:B------:R-:W-:Y:S02]  /*80a0*/  UIADD3 UR7, UR61, 0x7f, URZ ;  /* 0x0000007f3d077890 */ /* 0x000fe4000fffe03f */
[----:B------:R-:W-:Y:S02]  /*80b0*/  UIADD3 UR11, UR43, 0x1, -UR42 ;  /* 0x000000012b0b7890 */ /* 0x000fe4000fffe82a */
[----:B------:R-:W-:-:S06]  /*80c0*/  PLOP3.LUT P1, PT, PT, PT, UP0, 0x40, 0x0 ;  /* 0x000000000000781c */ /* 0x000fcc0003f2e808 */
[----:B------:R-:W-:-:S11]  /*80d0*/  UISETP.NE.AND UP1, UPT, UR4, URZ, UPT ;  /* 0x0000003f0400728c */ /* 0x000fd6000bf25270 */
[----:B------:R-:W-:Y:S01]  /*80e0*/  @UP1 ULDC UR4, c[0x0][0x44c] ;  /* 0x0001130000041ab9 */ /* 0x000fe20000000800 */
[----:B------:R-:W-:Y:S01]  /*80f0*/  @UP1 ULDC UR14, c[0x0][0x450] ;  /* 0x00011400000e1ab9 */ /* 0x000fe20000000800 */
[----:B------:R-:W-:-:S04]  /*8100*/  UIMAD.WIDE.U32 UR4, UR7, UR4, URZ ;  /* 0x00000004070472a5 */ /* 0x000fc8000f8e003f */
[----:B------:R-:W-:-:S04]  /*8110*/  @UP1 USHF.R.U32.HI UR7, URZ, UR14, UR5 ;  /* 0x0000000e3f071299 */ /* 0x000fc80008011605 */
[----:B------:R-:W-:-:S04]  /*8120*/  UIADD3 UR15, UR11, UR7, URZ ;  /* 0x000000070b0f7290 */ /* 0x000fc8000fffe03f */
[----:B------:R-:W-:Y:S01]  /*8130*/  UIADD3 UR11, UR15, -UR6, URZ ;  /* 0x800000060f0b7290 */ /* 0x000fe2000fffe03f */
[----:B------:R-:W-:Y:S11]  /*8140*/  @P1 BRA `(.L_x_1266) ;  /* 0x00000000004c1947 */ /* 0x000ff60003800000 */
        /* <DEDUP_REMOVED lines=11> */
.L_x_1267:
[----:B------:R-:W-:Y:S02]  /*8200*/  ULDC UR14, c[0x0][0x9e4] ;  /* 0x00027900000e7ab9 */ /* 0x000fe40000000800 */
[----:B------:R-:W-:-:S11]  /*8210*/  UISETP.NE.AND UP0, UPT, UR14, 0x1, UPT ;  /* 0x000000010e00788c */ /* 0x000fd6000bf05270 */
[----:B------:R-:W-:Y:S02]  /*8220*/  @UP0 ULDC.64 UR4, c[0x0][0x9e8] ;  /* 0x00027a0000040ab9 */ /* 0x000fe40000000a00 */
[----:B------:R-:W-:-:S04]  /*8230*/  UIMAD.WIDE.U32 UR6, UR15, UR4, URZ ;  /* 0x000000040f0672a5 */ /* 0x000fc8000f8e003f */
[----:B------:R-:W-:-:S12]  /*8240*/  @UP0 USHF.R.U32.HI UR15, URZ, UR5, UR7 ;  /* 0x000000053f0f0299 */ /* 0x000fd80008011607 */
.L_x_1268:
[----:B------:R-:W-:-:S04]  /*8250*/  UIMAD UR14, UR15, UR14, URZ ;  /* 0x0000000e0f0e72a4 */ /* 0x000fc8000f8e023f */
[----:B------:R-:W-:-:S04]  /*8260*/  UISETP.LT.AND UP0, UPT, UR11, UR14, UPT ;  /* 0x0000000e0b00728c */ /* 0x000fc8000bf01270 */
[----:B------:R-:W-:-:S12]  /*8270*/  USEL UR11, UR11, UR14, !UP0 ;  /* 0x0000000e0b0b7287 */ /* 0x000fd8000c000000 */
.L_x_1266:
[----:B------:R-:W-:Y:S01]  /*8280*/  UIADD3 UR11, UR11, 0x3f, URZ ;  /* 0x0000003f0b0b7890 */ /* 0x000fe2000fffe03f */
[----:B------:R-:W-:-:S03]  /*8290*/  R2UR UR5, R200 ;  /* 0x00000000c80572ca */ /* 0x000fc600000e0000 */
[----:B------:R-:W-:-:S04]  /*82a0*/  USHF.R.S32.HI UR4, URZ, 0x1f, UR11 ;  /* 0x0000001f3f047899 */ /* 0x000fc8000801140b */
[----:B------:R-:W-:-:S04]  /*82b0*/  ULEA.HI UR4, UR4, UR11, URZ, 0x6 ;  /* 0x0000000b04047291 */ /* 0x000fc8000f8f303f */
[----:B------:R-:W-:-:S04]  /*82c0*/  USHF.R.S32.HI UR4, URZ, 0x6, UR4 ;  /* 0x000000063f047899 */ /* 0x000fc80008011404 */
[----:B------:R-:W-:-:S04]  /*82d0*/  UISETP.LT.AND UP0, UPT, UR5, UR4, UPT ;  /* 0x000000040500728c */ /* 0x000fc8000bf01270 */
[----:B------:R-:W-:-:S06]  /*82e0*/  USEL UR54, UR5, UR4, !UP0 ;  /* 0x0000000405367287 */ /* 0x000fcc000c000000 */
[----:B------:R-:W-:-:S13]  /*82f0*/  ISETP.GE.AND P1, PT, R21, UR54, PT ;  /* 0x0000003615007c0c */ /* 0x000fda000bf26270 */
[----:B------:R-:W-:Y:S05]  /*8300*/  @!P1 BRA `(.L_x_1269) ;  /* 0x00000020004c9947 */ /* 0x000fea0003800000 */
[----:B------:R-:W-:Y:S01]  /*8310*/  IMAD.MOV.U32 R228, RZ, RZ, R2 ;  /* 0x000000ffffe47224 */ /* 0x000fe200078e0002 */
[----:B------:R-:W-:Y:S01]  /*8320*/  UMOV UR41, UR38 ;  /* 0x0000002600297c82 */ /* 0x000fe20008000000 */
[----:B------:R-:W-:Y:S01]  /*8330*/  IMAD.MOV.U32 R227, RZ, RZ, R3 ;  /* 0x000000ffffe37224 */ /* 0x000fe200078e0003 */
[----:B------:R-:W-:Y:S01]  /*8340*/  UMOV UR4, UR39 ;  /* 0x0000002700047c82 */ /* 0x000fe20008000000 */
[----:B------:R-:W-:-:S05]  /*8350*/  ULDC UR6, c[0x0][0x9d8] ;  /* 0x0002760000067ab9 */ /* 0x000fca0000000800 */
.L_x_1280:
[----:B------:R-:W-:-:S04]  /*8360*/  UISETP.NE.AND UP0, UPT, UR4, 0x1, UPT ;  /* 0x000000010400788c */ /* 0x000fc8000bf05270 */
[----:B------:R-:W-:-:S04]  /*8370*/  USEL UR38, URZ, 0x1, UP0 ;  /* 0x000000013f267887 */ /* 0x000fc80008000000 */
[----:B------:R-:W-:Y:S01]  /*8380*/  ULOP3.LUT UR38, UR41, UR38, URZ, 0x3c, !UPT ;  /* 0x0000002629267292 */ /* 0x000fe2000f8e3c3f */
[----:B------:R-:W-:Y:S11]  /*8390*/  @!P0 BRA `(.L_x_1270) ;  /* 0x0000000000048947 */ /* 0x000ff60003800000 */
[----:B------:R-:W-:Y:S01]  /*83a0*/  BPT.TRAP 0x1 ;  /* 0x000000040000795c */ /* 0x000fe20000300000 */
.L_x_1270:
        /* <DEDUP_REMOVED lines=9> */
.L_x_1271:
[-C--:B------:R-:W-:Y:S01]  /*8440*/  FMUL.FTZ R24, R24, R152.reuse ;  /* 0x0000009818187220 */ /* 0x080fe20000410000 */
[----:B------:R-:W-:Y:S01]  /*8450*/  FMUL.FTZ R25, R25, R152 ;  /* 0x0000009819197220 */ /* 0x000fe20000410000 */
[----:B-1----:R-:W-:Y:S06]  /*8460*/  @P1 BRA `(.L_x_1272) ;  /* 0x0000000000081947 */ /* 0x002fec0003800000 */
[----:B------:R-:W1:Y:S02]  /*8470*/  SYNCS.PHASECHK.TRANS64.TRYWAIT P1, [UR7+0x30830], R2 ;  /* 0x03083002ff0075a7 */ /* 0x000e640008020147 */
[----:B-1----:R-:W-:Y:S05]  /*8480*/  @!P1 BRA `(.L_x_1273) ;  /* 0x0000011000f49947 */ /* 0x002fea0003800000 */
.L_x_1272:
        /* <DEDUP_REMOVED lines=226> */
.L_x_1274:
[----:B------:R-:W-:Y:S01]  /*92b0*/  ULEA UR5, UR4, UR40, 0x3 ;  /* 0x0000002804057291 */ /* 0x000fe2000f8e183f */
[----:B------:R-:W-:-:S05]  /*92c0*/  IMAD.U32 R0, RZ, RZ, UR41 ;  /* 0x00000029ff007e24 */ /* 0x000fca000f8e00ff */
[----:B------:R-:W-:-:S04]  /*92d0*/  SHF.L.U32 R0, R0, 0x1f, RZ ;  /* 0x0000001f00007819 */ /* 0x000fc800000006ff */
[----:B------:R2:W3:Y:S01]  /*92e0*/  SYNCS.PHASECHK.TRANS64.TRYWAIT P1, [UR5+0x30850], R0 ;  /* 0x03085000ff0075a7 */ /* 0x0004e20008020145 */
[----:B------:R-:W-:Y:S05]  /*92f0*/  @!P0 BRA `(.L_x_1275) ;  /* 0x0000000000048947 */ /* 0x000fea0003800000 */
[----:B------:R-:W-:Y:S01]  /*9300*/  BPT.TRAP 0x1 ;  /* 0x000000040000795c */ /* 0x000fe20000300000 */
.L_x_1275:
[----:B---3--:R-:W-:Y:S05]  /*9310*/  @P1 BRA `(.L_x_1276) ;  /* 0x0000000000081947 */ /* 0x008fea0003800000 */
[----:B------:R-:W3:Y:S02]  /*9320*/  SYNCS.PHASECHK.TRANS64.TRYWAIT P1, [UR5+0x30850], R0 ;  /* 0x03085000ff0075a7 */ /* 0x000ee40008020145 */
[----:B---3--:R-:W-:Y:S05]  /*9330*/  @!P1 BRA `(.L_x_1277) ;  /* 0x0000010400609947 */ /* 0x008fea0003800000 */
.L_x_1276:
        /* <DEDUP_REMOVED lines=30> */
.L_x_1278:
[----:B0-2---:R-:W-:Y:S01]  /*9520*/  FMUL.FTZ R0, R152, UR6 ;  /* 0x0000000698007c20 */ /* 0x005fe20008410000 */
        /* <DEDUP_REMOVED lines=39> */
[----:B------:R-:W-:Y:S01]  /*97a0*/  ULDC UR10, c[0x0][0x988] ;  /* 0x00026200000a7ab9 */ /* 0x000fe20000000800 */
[----:B------:R-:W2:Y:S01]  /*97b0*/  S2UR UR4, SR_CgaCtaId ;  /* 0x00000000000479c3 */ /* 0x000ea20000008800 */
[----:B------:R-:W-:-:S04]  /*97c0*/  UIADD3 UR7, UR7, 0x30840, URZ ;  /* 0x0003084007077890 */ /* 0x000fc8000fffe03f */
[----:B------:R-:W3:Y:S01]  /*97d0*/  MUFU.TANH R160, R160 ;  /* 0x000000a000a07308 */ /* 0x000ee20000002400 */
[----:B-1----:R-:W-:-:S07]  /*97e0*/  FMNMX.FTZ R2, R156, R2, !PT ;  /* 0x000000029c027209 */ /* 0x002fce0007810000 */
[----:B------:R-:W1:Y:S01]  /*97f0*/  MUFU.TANH R161, R161 ;  /* 0x000000a100a17308 */ /* 0x000e620000002400 */
[----:B0-----:R-:W-:-:S07]  /*9800*/  FMNMX.FTZ R2, R157, R2, !PT ;  /* 0x000000029d027209 */ /* 0x001fce0007810000 */
[----:B------:R-:W0:Y:S01]  /*9810*/  MUFU.TANH R164, R164 ;  /* 0x000000a400a47308 */ /* 0x000e220000002400 */
[----:B---3--:R-:W-:Y:S01]  /*9820*/  FMNMX.FTZ R2, R160, R2, !PT ;  /* 0x00000002a0027209 */ /* 0x008fe20007810000 */
[----:B--2---:R-:W-:-:S06]  /*9830*/  UPRMT UR7, UR4, 0x654, UR7 ;  /* 0x0000065404077896 */ /* 0x004fcc0008000007 */
[----:B------:R-:W2:Y:S01]  /*9840*/  MUFU.TANH R168, R168 ;  /* 0x000000a800a87308 */ /* 0x000ea20000002400 */
[----:B-1----:R-:W-:Y:S02]  /*9850*/  FMNMX.FTZ R2, R161, R2, !PT ;  /* 0x00000002a1027209 */ /* 0x002fe40007810000 */
[----:B------:R-:W-:Y:S05]  /*9860*/  SYNCS.ARRIVE.TRANS64.RED.A1T0 RZ, [UR7], RZ ;  /* 0x000000ffffff79a7 */ /* 0x000fea0008100407 */
        /* <DEDUP_REMOVED lines=17> */
[----:B-1----:R-:W-:-:S05]  /*9980*/  FMNMX.FTZ R3, R180, R3, !PT ;  /* 0x00000003b4037209 */ /* 0x002fca0007810000 */
[----:B------:R-:W1:Y:S02]  /*9990*/  SHFL.BFLY PT, R2, R3, 0x2, 0x1f ;  /* 0x0c401f0003027f89 */ /* 0x000e6400000e0000 */
[----:B------:R-:W3:Y:S08]  /*99a0*/  MUFU.TANH R158, R158 ;  /* 0x0000009e009e7308 */ /* 0x000ef00000002400 */
[----:B------:R-:W4:Y:S08]  /*99b0*/  MUFU.TANH R159, R159 ;  /* 0x0000009f009f7308 */ /* 0x000f300000002400 */
[----:B------:R-:W5:Y:S01]  /*99c0*/  MUFU.TANH R162, R162 ;  /* 0x000000a200a27308 */ /* 0x000f620000002400 */
[----:B-1----:R-:W-:-:S07]  /*99d0*/  FMNMX.FTZ R3, R3, R2, !PT ;  /* 0x0000000203037209 */ /* 0x002fce0007810000 */
[----:B------:R-:W1:Y:S01]  /*99e0*/  MUFU.TANH R163, R163 ;  /* 0x000000a300a37308 */ /* 0x000e620000002400 */
[----:B------:R-:W0:Y:S07]  /*99f0*/  SHFL.BFLY PT, R2, R3, 0x1, 0x1f ;  /* 0x0c201f0003027f89 */ /* 0x000e2e00000e0000 */
[----:B------:R-:W1:Y:S08]  /*9a00*/  MUFU.TANH R166, R166 ;  /* 0x000000a600a67308 */ /* 0x000e700000002400 */
[----:B------:R-:W1:Y:S08]  /*9a10*/  MUFU.TANH R167, R167 ;  /* 0x000000a700a77308 */ /* 0x000e700000002400 */
[----:B------:R-:W1:Y:S01]  /*9a20*/  MUFU.TANH R170, R170 ;  /* 0x000000aa00aa7308 */ /* 0x000e620000002400 */
[----:B0-----:R-:W-:-:S02]  /*9a30*/  FMNMX.FTZ R3, R3, R2, !PT ;  /* 0x0000000203037209 */ /* 0x001fc40007810000 */
[----:B------:R-:W-:-:S05]  /*9a40*/  FMNMX.FTZ R2, R154, R228, !PT ;  /* 0x000000e49a027209 */ /* 0x000fca0007810000 */
[----:B------:R-:W0:Y:S01]  /*9a50*/  MUFU.TANH R171, R171 ;  /* 0x000000ab00ab7308 */ /* 0x000e220000002400 */
[----:B--2---:R-:W-:Y:S01]  /*9a60*/  FMNMX.FTZ R2, R155, R2, !PT ;  /* 0x000000029b027209 */ /* 0x004fe20007810000 */
[----:B------:R-:W-:-:S03]  /*9a70*/  FADD.FTZ R187, -R3, R227 ;  /* 0x000000e303bb7221 */ /* 0x000fc60000010100 */
[----:B---3--:R-:W-:Y:S01]  /*9a80*/  FMNMX.FTZ R2, R158, R2, !PT ;  /* 0x000000029e027209 */ /* 0x008fe20007810000 */
[----:B------:R-:W-:Y:S02]  /*9a90*/  FMUL.FTZ R187, R187, UR10 ;  /* 0x0000000abbbb7c20 */ /* 0x000fe40008410000 */
[----:B------:R-:W2:Y:S01]  /*9aa0*/  MUFU.TANH R174, R174 ;  /* 0x000000ae00ae7308 */ /* 0x000ea20000002400 */
        /* <DEDUP_REMOVED lines=9> */
[----:B0-----:R-:W-:-:S04]  /*9b40*/  FMNMX.FTZ R2, R171, R2, !PT ;  /* 0x00000002ab027209 */ /* 0x001fc80007810000 */
[----:B--2---:R-:W-:-:S03]  /*9b50*/  FMNMX.FTZ R2, R174, R2, !PT ;  /* 0x00000002ae027209 */ /* 0x004fc60007810000 */
[----:B------:R-:W0:Y:S01]  /*9b60*/  MUFU.TANH R181, R181 ;  /* 0x000000b500b57308 */ /* 0x000e220000002400 */
[----:B---3--:R-:W-:-:S04]  /*9b70*/  FMNMX.FTZ R2, R175, R2, !PT ;  /* 0x00000002af027209 */ /* 0x008fc80007810000 */
[----:B-1----:R-:W-:-:S03]  /*9b80*/  FMNMX.FTZ R2, R178, R2, !PT ;  /* 0x00000002b2027209 */ /* 0x002fc60007810000 */
[----:B------:R-:W1:Y:S01]  /*9b90*/  MUFU.TANH R182, R182 ;  /* 0x000000b600b67308 */ /* 0x000e620000002400 */
[----:B----4-:R-:W-:-:S04]  /*9ba0*/  FMNMX.FTZ R2, R179, R2, !PT ;  /* 0x00000002b3027209 */ /* 0x010fc80007810000 */
[----:B0-----:R-:W-:-:S04]  /*9bb0*/  FMNMX.FTZ R2, R181, R2, !PT ;  /* 0x00000002b5027209 */ /* 0x001fc80007810000 */
[----:B-1----:R-:W-:-:S05]  /*9bc0*/  FMNMX.FTZ R2, R182, R2, !PT ;  /* 0x00000002b6027209 */ /* 0x002fca0007810000 */
[----:B------:R-:W0:Y:S02]  /*9bd0*/  SHFL.BFLY PT, R183, R2, 0x2, 0x1f ;  /* 0x0c401f0002b77f89 */ /* 0x000e2400000e0000 */
[----:B0-----:R-:W-:-:S05]  /*9be0*/  FMNMX.FTZ R2, R2, R183, !PT ;  /* 0x000000b702027209 */ /* 0x001fca0007810000 */
[----:B------:R-:W0:Y:S02]  /*9bf0*/  SHFL.BFLY PT, R183, R2, 0x1, 0x1f ;  /* 0x0c201f0002b77f89 */ /* 0x000e2400000e0000 */
[----:B0-----:R-:W-:Y:S01]  /*9c00*/  FMNMX.FTZ R2, R2, R183, !PT ;  /* 0x000000b702027209 */ /* 0x001fe20007810000 */
[----:B------:R-:W-:-:S04]  /*9c10*/  FMUL.FTZ R183, R3, UR10 ;  /* 0x0000000a03b77c20 */ /* 0x000fc80008410000 */
        /* <DEDUP_REMOVED lines=16> */
[C---:B------:R-:W-:Y:S01]  /*9d20*/  FMUL.FTZ R183, R2.reuse, UR10 ;  /* 0x0000000a02b77c20 */ /* 0x040fe20008410000 */
[----:B------:R-:W-:Y:S01]  /*9d30*/  FADD.FTZ R186, -R2, R228 ;  /* 0x000000e402ba7221 */ /* 0x000fe20000010100 */
[----:B------:R0:W-:Y:S02]  /*9d40*/  MUFU.EX2 R152, R187 ;  /* 0x000000bb00987308 */ /* 0x0001e40000000800 */
[--C-:B------:R-:W-:Y:S01]  /*9d50*/  FFMA.FTZ R154, R154, UR10, -R183.reuse ;  /* 0x0000000a9a9a7c23 */ /* 0x100fe200080108b7 */
[----:B------:R-:W-:Y:S01]  /*9d60*/  FMUL.FTZ R186, R186, UR10 ;  /* 0x0000000ababa7c20 */ /* 0x000fe20008410000 */
[--C-:B------:R-:W-:Y:S01]  /*9d70*/  FFMA.FTZ R155, R155, UR10, -R183.reuse ;  /* 0x0000000a9b9b7c23 */ /* 0x100fe200080108b7 */
[--C-:B------:R-:W-:Y:S01]  /*9d80*/  FFMA.FTZ R158, R158, UR10, -R183.reuse ;  /* 0x0000000a9e9e7c23 */ /* 0x100fe200080108b7 */
[--C-:B------:R-:W-:Y:S01]  /*9d90*/  FFMA.FTZ R159, R159, UR10, -R183.reuse ;  /* 0x0000000a9f9f7c23 */ /* 0x100fe200080108b7 */
[--C-:B------:R-:W-:Y:S01]  /*9da0*/  FFMA.FTZ R162, R162, UR10, -R183.reuse ;  /* 0x0000000aa2a27c23 */ /* 0x100fe200080108b7 */
[----:B------:R-:W1:Y:S01]  /*9db0*/  MUFU.EX2 R184, R184 ;  /* 0x000000b800b87308 */ /* 0x000e620000000800 */
[--C-:B------:R-:W-:Y:S01]  /*9dc0*/  FFMA.FTZ R163, R163, UR10, -R183.reuse ;  /* 0x0000000aa3a37c23 */ /* 0x100fe200080108b7 */
[--C-:B------:R-:W-:Y:S01]  /*9dd0*/  FFMA.FTZ R166, R166, UR10, -R183.reuse ;  /* 0x0000000aa6a67c23 */ /* 0x100fe200080108b7 */
[--C-:B0-----:R-:W-:Y:S01]  /*9de0*/  FFMA.FTZ R187, R182, UR10, -R183.reuse ;  /* 0x0000000ab6bb7c23 */ /* 0x101fe200080108b7 */
        /* <DEDUP_REMOVED lines=8> */
[----:B------:R-:W-:-:S04]  /*9e70*/  FFMA.FTZ R181, R181, UR10, -R183 ;  /* 0x0000000ab5b57c23 */ /* 0x000fc800080108b7 */
[----:B------:R-:W0:Y:S01]  /*9e80*/  MUFU.EX2 R154, R154 ;  /* 0x0000009a009a7308 */ /* 0x000e220000000800 */
[----:B-1----:R-:W-:-:S07]  /*9e90*/  FFMA.FTZ R19, R152, R19, R184 ;  /* 0x0000001398137223 */ /* 0x002fce00000100b8 */
[----:B------:R-:W1:Y:S08]  /*9ea0*/  MUFU.EX2 R185, R185 ;  /* 0x000000b900b97308 */ /* 0x000e700000000800 */
[----:B------:R-:W2:Y:S01]  /*9eb0*/  MUFU.EX2 R155, R155 ;  /* 0x0000009b009b7308 */ /* 0x000ea20000000800 */
[----:B0-----:R-:W-:-:S07]  /*9ec0*/  FFMA.FTZ R18, R0, R18, R154 ;  /* 0x0000001200127223 */ /* 0x001fce000001009a */
        /* <DEDUP_REMOVED lines=55> */
[----:B-1----:R-:W-:Y:S01]  /*a240*/  FADD.FTZ R182, R181, R19 ;  /* 0x00000013b5b67221 */ /* 0x002fe20000010000 */
[----:B--2---:R-:W-:-:S03]  /*a250*/  FADD.FTZ R19, R180, R18 ;  /* 0x00000012b4137221 */ /* 0x004fc60000010000 */
[----:B0-----:R-:W-:Y:S01]  /*a260*/  FADD.FTZ R18, R187, R182 ;  /* 0x000000b6bb127221 */ /* 0x001fe20000010000 */
[----:B------:R-:W-:Y:S06]  /*a270*/  @!P0 BRA `(.L_x_1279) ;  /* 0x0000000000048947 */ /* 0x000fec0003800000 */
[----:B------:R-:W-:Y:S01]  /*a280*/  BPT.TRAP 0x1 ;  /* 0x000000040000795c */ /* 0x000fe20000300000 */
.L_x_1279:
        /* <DEDUP_REMOVED lines=27> */
.L_x_1269:
[----:B------:R-:W-:-:S13]  /*a440*/  R2UR UR4, R200 ;  /* 0x00000000c80472ca */ /* 0x000fda00000e0000 */
[----:B------:R-:W-:-:S13]  /*a450*/  ISETP.GE.AND P1, PT, R21, UR4, PT ;  /* 0x0000000415007c0c */ /* 0x000fda000bf26270 */
[----:B------:R-:W-:Y:S05]  /*a460*/  @!P1 BRA `(.L_x_1281) ;  /* 0x0000002c00c09947 */ /* 0x000fea0003800000 */
[----:B------:R-:W-:Y:S01]  /*a470*/  IMAD.MOV.U32 R227, RZ, RZ, R2 ;  /* 0x000000ffffe37224 */ /* 0x000fe200078e0002 */
[----:B------:R-:W-:Y:S01]  /*a480*/  UMOV UR6, UR38 ;  /* 0x0000002600067c82 */ /* 0x000fe20008000000 */
[----:B------:R-:W-:Y:S01]  /*a490*/  IMAD.MOV.U32 R228, RZ, RZ, R3 ;  /* 0x000000ffffe47224 */ /* 0x000fe200078e0003 */
[----:B------:R-:W-:Y:S01]  /*a4a0*/  UMOV UR4, UR39 ;  /* 0x0000002700047c82 */ /* 0x000fe20008000000 */
[----:B------:R-:W-:Y:S01]  /*a4b0*/  ULDC UR41, c[0x0][0x9e4] ;  /* 0x0002790000297ab9 */ /* 0x000fe20000000800 */
[----:B------:R-:W-:-:S05]  /*a4c0*/  ULDC UR54, c[0x0][0x9dc] ;  /* 0x0002770000367ab9 */ /* 0x000fca0000000800 */
.L_x_1300:
[----:B------:R-:W-:-:S04]  /*a4d0*/  UIADD3 UR7, UR4, 0x1, URZ ;  /* 0x0000000104077890 */ /* 0x000fc8000fffe03f */
[----:B------:R-:W-:-:S04]  /*a4e0*/  UISETP.NE.AND UP0, UPT, UR7, 0x2, UPT ;  /* 0x000000020700788c */ /* 0x000fc8000bf05270 */
[----:B------:R-:W-:Y:S02]  /*a4f0*/  USEL UR7, UR7, URZ, UP0 ;  /* 0x0000003f07077287 */ /* 0x000fe40008000000 */
[----:B------:R-:W-:-:S04]  /*a500*/  USEL UR38, URZ, 0x1, UP0 ;  /* 0x000000013f267887 */ /* 0x000fc80008000000 */
[----:B------:R-:W-:Y:S01]  /*a510*/  ULOP3.LUT UR38, UR6, UR38, URZ, 0x3c, !UPT ;  /* 0x0000002606267292 */ /* 0x000fe2000f8e3c3f */
[----:B------:R-:W-:Y:S01]  /*a520*/  UMOV UR39, UR7 ;  /* 0x0000000700277c82 */ /* 0x000fe20008000000 */
[----:B------:R-:W-:Y:S10]  /*a530*/  @!P0 BRA `(.L_x_1282) ;  /* 0x0000000000048947 */ /* 0x000ff40003800000 */
[----:B------:R-:W-:Y:S01]  /*a540*/  BPT.TRAP 0x1 ;  /* 0x000000040000795c */ /* 0x000fe20000300000 */
.L_x_1282:
[----:B------:R-:W-:Y:S01]  /*a550*/  ULEA UR5, UR39, UR40, 0x3 ;  /* 0x0000002827057291 */ /* 0x000fe2000f8e183f */
[----:B------:R-:W-:-:S05]  /*a560*/  IMAD.U32 R2, RZ, RZ, UR38 ;  /* 0x00000026ff027e24 */ /* 0x000fca000f8e00ff */
[----:B------:R-:W-:-:S04]  /*a570*/  SHF.L.U32 R2, R2, 0x1f, RZ ;  /* 0x0000001f02027819 */ /* 0x000fc800000006ff */
[----:B------:R0:W1:Y:S01]  /*a580*/  SYNCS.PHASECHK.TRANS64.TRYWAIT P1, [UR5+0x30830], R2 ;  /* 0x03083002ff0075a7 */ /* 0x0000620008020145 */
[----:B------:R-:W-:Y:S05]  /*a590*/  @!P0 BRA `(.L_x_1283) ;  /* 0x0000000000048947 */ /* 0x000fea0003800000 */
[----:B------:R-:W-:Y:S01]  /*a5a0*/  BPT.TRAP 0x1 ;  /* 0x000000040000795c */ /* 0x000fe20000300000 */
.L_x_1283:
[-C--:B------:R-:W-:Y:S01]  /*a5b0*/  FMUL.FTZ R24, R24, R152.reuse ;  /* 0x0000009818187220 */ /* 0x080fe20000410000 */
[----:B------:R-:W-:Y:S01]  /*a5c0*/  FMUL.FTZ R25, R25, R152 ;  /* 0x0000009819197220 */ /* 0x000fe20000410000 */
[----:B-1----:R-:W-:Y:S06]  /*a5d0*/  @P1 BRA `(.L_x_1284) ;  /* 0x0000000000081947 */ /* 0x002fec0003800000 */
[----:B------:R-:W1:Y:S02]  /*a5e0*/  SYNCS.PHASECHK.TRANS64.TRYWAIT P1, [UR5+0x30830], R2 ;  /* 0x03083002ff0075a7 */ /* 0x000e640008020145 */
[----:B-1----:R-:W-:Y:S05]  /*a5f0*/  @!P1 BRA `(.L_x_1285) ;  /* 0x000000f000c89947 */ /* 0x002fea0003800000 */
.L_x_1284:
        /* <DEDUP_REMOVED lines=226> */
.L_x_1286:
[----:B------:R-:W-:Y:S01]  /*b420*/  ULEA UR5, UR4, UR40, 0x3 ;  /* 0x0000002804057291 */ /* 0x000fe2000f8e183f */
[----:B------:R-:W-:-:S05]  /*b430*/  IMAD.U32 R0, RZ, RZ, UR6 ;  /* 0x00000006ff007e24 */ /* 0x000fca000f8e00ff */
[----:B------:R-:W-:-:S04]  /*b440*/  SHF.L.U32 R0, R0, 0x1f, RZ ;  /* 0x0000001f00007819 */ /* 0x000fc800000006ff */
[----:B------:R2:W3:Y:S01]  /*b450*/  SYNCS.PHASECHK.TRANS64.TRYWAIT P1, [UR5+0x30850], R0 ;  /* 0x03085000ff0075a7 */ /* 0x0004e20008020145 */
[----:B------:R-:W-:Y:S05]  /*b460*/  @!P0 BRA `(.L_x_1287) ;  /* 0x0000000000048947 */ /* 0x000fea0003800000 */
[----:B------:R-:W-:Y:S01]  /*b470*/  BPT.TRAP 0x1 ;  /* 0x000000040000795c */ /* 0x000fe20000300000 */
.L_x_1287:
[----:B---3--:R-:W-:Y:S05]  /*b480*/  @P1 BRA `(.L_x_1288) ;  /* 0x0000000000081947 */ /* 0x008fea0003800000 */
[----:B------:R-:W3:Y:S02]  /*b490*/  SYNCS.PHASECHK.TRANS64.TRYWAIT P1, [UR5+0x30850], R0 ;  /* 0x03085000ff0075a7 */ /* 0x000ee40008020145 */
[----:B---3--:R-:W-:Y:S05]  /*b4a0*/  @!P1 BRA `(.L_x_1289) ;  /* 0x000000e400349947 */ /* 0x008fea0003800000 */
.L_x_1288:
        /* <DEDUP_REMOVED lines=30> */
.L_x_1290:
[----:B------:R-:W-:Y:S01]  /*b690*/  R2UR UR4, R22 ;  /* 0x00000000160472ca */ /* 0x000fe200000e0000 */
[----:B------:R-:W3:Y:S01]  /*b6a0*/  S2UR UR10, SR_CgaCtaId ;  /* 0x00000000000a79c3 */ /* 0x000ee20000008800 */
[----:B------:R-:W-:Y:S01]  /*b6b0*/  VIADD R188, R23, UR61 ;  /* 0x0000003d17bc7c36 */ /* 0x000fe20008000000 */
[----:B------:R-:W-:Y:S01]  /*b6c0*/  ULDC UR6, c[0x0][0x9d8] ;  /* 0x0002760000067ab9 */ /* 0x000fe20000000800 */
[----:B------:R-:W-:Y:S01]  /*b6d0*/  UISETP.NE.AND UP0, UPT, UR60, URZ, UPT ;  /* 0x0000003f3c00728c */ /* 0x000fe2000bf05270 */
[----:B0-2---:R-:W-:Y:S01]  /*b6e0*/  FMUL.FTZ R0, R152, UR6 ;  /* 0x0000000698007c20 */ /* 0x005fe20008410000 */
[----:B-1----:R-:W-:Y:S01]  /*b6f0*/  FMUL.FTZ R2, R154, UR6 ;  /* 0x000000069a027c20 */ /* 0x002fe20008410000 */
[----:B------:R-:W-:Y:S01]  /*b700*/  FMUL.FTZ R154, R155, UR6 ;  /* 0x000000069b9a7c20 */ /* 0x000fe20008410000 */
[----:B------:R-:W-:Y:S01]  /*b710*/  FMUL.FTZ R184, R156, UR6 ;  /* 0x000000069cb87c20 */ /* 0x000fe20008410000 */
[----:B------:R-:W-:Y:S01]  /*b720*/  FMUL.FTZ R155, R158, UR6 ;  /* 0x000000069e9b7c20 */ /* 0x000fe20008410000 */
[----:B------:R-:W-:Y:S01]  /*b730*/  FMUL.FTZ R156, R159, UR6 ;  /* 0x000000069f9c7c20 */ /* 0x000fe20008410000 */
[----:B------:R-:W-:Y:S01]  /*b740*/  FMUL.FTZ R158, R162, UR6 ;  /* 0x00000006a29e7c20 */ /* 0x000fe20008410000 */
[----:B------:R-:W-:Y:S01]  /*b750*/  FMUL.FTZ R159, R163, UR6 ;  /* 0x00000006a39f7c20 */ /* 0x000fe20008410000 */
[----:B------:R-:W-:Y:S01]  /*b760*/  UISETP.NE.AND UP1, UPT, UR4, URZ, UPT ;  /* 0x0000003f0400728c */ /* 0x000fe2000bf25270 */
[----:B------:R-:W-:Y:S01]  /*b770*/  FMUL.FTZ R162, R167, UR6 ;  /* 0x00000006a7a27c20 */ /* 0x000fe20008410000 */
[----:B------:R-:W-:Y:S01]  /*b780*/  FMUL.FTZ R163, R166, UR6 ;  /* 0x00000006a6a37c20 */ /* 0x000fe20008410000 */
[----:B------:R-:W-:Y:S01]  /*b790*/  FMUL.FTZ R167, R168, UR6 ;  /* 0x00000006a8a77c20 */ /* 0x000fe20008410000 */
        /* <DEDUP_REMOVED lines=21> */
[----:B------:R-:W-:Y:S01]  /*b8f0*/  ULEA UR4, UR7, UR40, 0x3 ;  /* 0x0000002807047291 */ /* 0x000fe2000f8e183f */
[----:B------:R-:W-:Y:S01]  /*b900*/  FMUL.FTZ R169, R169, UR6 ;  /* 0x00000006a9a97c20 */ /* 0x000fe20008410000 */
[----:B------:R-:W-:Y:S01]  /*b910*/  FMUL.FTZ R173, R173, UR6 ;  /* 0x00000006adad7c20 */ /* 0x000fe20008410000 */
[----:B------:R-:W-:Y:S01]  /*b920*/  FMUL.FTZ R176, R176, UR6 ;  /* 0x00000006b0b07c20 */ /* 0x000fe20008410000 */
[----:B------:R-:W-:Y:S01]  /*b930*/  UIADD3 UR4, UR4, 0x30840, URZ ;  /* 0x0003084004047890 */ /* 0x000fe2000fffe03f */
[----:B------:R-:W0:Y:S01]  /*b940*/  SHFL.IDX PT, R189, R188, RZ, 0x1c1f ;  /* 0x001c1fffbcbd7589 */ /* 0x000e2200000e0000 */
[----:B------:R-:W-:-:S02]  /*b950*/  IMAD.SHL.U32 R175, R21, 0x40, RZ ;  /* 0x0000004015af7824 */ /* 0x000fc400078e00ff */
[----:B------:R-:W-:Y:S01]  /*b960*/  FMUL.FTZ R180, R181, UR6 ;  /* 0x00000006b5b47c20 */ /* 0x000fe20008410000 */
[----:B---3--:R-:W-:Y:S01]  /*b970*/  UPRMT UR4, UR10, 0x654, UR4 ;  /* 0x000006540a047896 */ /* 0x008fe20008000004 */
[----:B------:R-:W-:Y:S01]  /*b980*/  FMUL.FTZ R177, R182, UR6 ;  /* 0x00000006b6b17c20 */ /* 0x000fe20008410000 */
[----:B------:R-:W-:Y:S01]  /*b990*/  FMUL.FTZ R178, R183, UR6 ;  /* 0x00000006b7b27c20 */ /* 0x000fe20008410000 */
[----:B------:R-:W-:Y:S01]  /*b9a0*/  PLOP3.LUT P1, PT, PT, PT, UP0, 0x40, 0x0 ;  /* 0x000000000000781c */ /* 0x000fe20003f2e808 */
[----:B------:R-:W-:Y:S01]  /*b9b0*/  IMAD.U32 R152, RZ, RZ, UR42 ;  /* 0x0000002aff987e24 */ /* 0x000fe2000f8e00ff */
[----:B------:R-:W-:Y:S01]  /*b9c0*/  IADD3 R153, -R17, 0x1, -R175 ;  /* 0x0000000111997810 */ /* 0x000fe20007ffe9af */
[----:B------:R-:W1:Y:S01]  /*b9d0*/  MUFU.TANH R0, R0 ;  /* 0x0000000000007308 */ /* 0x000e620000002400 */
[----:B------:R-:W-:Y:S02]  /*b9e0*/  ULDC UR6, c[0x0][0x9e0] ;  /* 0x0002780000067ab9 */ /* 0x000fe40000000800 */
[----:B------:R-:W-:Y:S01]  /*b9f0*/  SYNCS.ARRIVE.TRANS64.RED.A1T0 RZ, [UR4], RZ ;  /* 0x000000ffffff79a7 */ /* 0x000fe20008100404 */
[----:B------:R-:W-:Y:S01]  /*ba00*/  ULOP3.LUT UR4, URZ, UR54, URZ, 0x33, !UPT ;  /* 0x000000363f047292 */ /* 0x000fe2000f8e333f */
[----:B------:R-:W-:-:S03]  /*ba10*/  IADD3 R152, -R152, UR43, R153 ;  /* 0x0000002b98987c10 */ /* 0x000fc6000fffe199 */
[----:B------:R-:W2:Y:S02]  /*ba20*/  MUFU.TANH R3, R3 ;  /* 0x0000000300037308 */ /* 0x000ea40000002400 */
[C---:B------:R-:W-:Y:S02]  /*ba30*/  VIADD R187, R152.reuse, UR6 ;  /* 0x0000000698bb7c36 */ /* 0x040fe40008000000 */
[----:B------:R-:W-:Y:S02]  /*ba40*/  VIADD R183, R152, UR4 ;  /* 0x0000000498b77c36 */ /* 0x000fe40008000000 */
[--C-:B0-----:R-:W-:Y:S02]  /*ba50*/  IMAD.IADD R182, R187, 0x1, R189.reuse ;  /* 0x00000001bbb67824 */ /* 0x101fe400078e02bd */
        /* <DEDUP_REMOVED lines=45> */
.L_x_1293:
[----:B------:R-:W-:-:S05]  /*bd30*/  IMAD.U32 R190, RZ, RZ, UR41 ;  /* 0x00000029ffbe7e24 */ /* 0x000fca000f8e00ff */
[----:B------:R-:W-:-:S13]  /*bd40*/  ISETP.NE.AND P1, PT, R190, 0x1, PT ;  /* 0x00000001be00780c */ /* 0x000fda0003f25270 */
[----:B------:R-:W1:Y:S02]  /*bd50*/  @P1 LDC.64 R152, c[0x0][0x9e8] ;  /* 0x00027a00ff981b82 */ /* 0x000e640000000a00 */
[----:B-1----:R-:W-:-:S05]  /*bd60*/  @P1 IMAD.HI.U32 R152, R189, R152, RZ ;  /* 0x00000098bd981227 */ /* 0x002fca00078e00ff */
[----:B------:R-:W-:-:S07]  /*bd70*/  @P1 SHF.R.U32.HI R189, RZ, R153, R152 ;  /* 0x00000099ffbd1219 */ /* 0x000fce0000011698 */
.L_x_1294:
[----:B------:R-:W-:Y:S05]  /*bd80*/  BSYNC B0 ;  /* 0x0000000000007941 */ /* 0x000fea0003800000 */
.L_x_1292:
[----:B------:R-:W-:-:S04]  /*bd90*/  IMAD R189, R189, R190, -R175 ;  /* 0x000000bebdbd7224 */ /* 0x000fc800078e0aaf */
[----:B------:R-:W-:-:S05]  /*bda0*/  IMAD.IADD R189, R189, 0x1, -R17 ;  /* 0x00000001bdbd7824 */ /* 0x000fca00078e0a11 */
[----:B------:R-:W-:Y:S02]  /*bdb0*/  VIMNMX R181, R181, R189, !PT ;  /* 0x000000bdb5b57248 */ /* 0x000fe40007fe0100 */
[----:B------:R-:W-:-:S07]  /*bdc0*/  VIADDMNMX R182, R189, R190, R182, PT ;  /* 0x000000bebdb67246 */ /* 0x000fce00038001b6 */
.L_x_1291:
        /* <DEDUP_REMOVED lines=68> */
.L_x_1297:
[----:B------:R-:W-:-:S05]  /*c210*/  IMAD.U32 R181, RZ, RZ, UR41 ;  /* 0x00000029ffb57e24 */ /* 0x000fca000f8e00ff */
[----:B------:R-:W-:-:S13]  /*c220*/  ISETP.NE.AND P2, PT, R181, 0x1, PT ;  /* 0x00000001b500780c */ /* 0x000fda0003f45270 */
[----:B------:R-:W0:Y:S02]  /*c230*/  @P2 LDC.64 R152, c[0x0][0x9e8] ;  /* 0x00027a00ff982b82 */ /* 0x000e240000000a00 */
[----:B0-----:R-:W-:-:S05]  /*c240*/  @P2 IMAD.HI.U32 R152, R3, R152, RZ ;  /* 0x0000009803982227 */ /* 0x001fca00078e00ff */
[----:B------:R-:W-:-:S07]  /*c250*/  @P2 SHF.R.U32.HI R3, RZ, R153, R152 ;  /* 0x00000099ff032219 */ /* 0x000fce0000011698 */
.L_x_1298:
[----:B------:R-:W-:Y:S05]  /*c260*/  BSYNC B0 ;  /* 0x0000000000007941 */ /* 0x000fea0003800000 */
.L_x_1296:
[----:B------:R-:W-:-:S04]  /*c270*/  IMAD R3, R3, R181, -R175 ;  /* 0x000000b503037224 */ /* 0x000fc800078e0aaf */
[----:B------:R-:W-:-:S05]  /*c280*/  IMAD.IADD R3, R3, 0x1, -R17 ;  /* 0x0000000103037824 */ /* 0x000fca00078e0a11 */
[----:B------:R-:W-:Y:S02]  /*c290*/  VIMNMX R183, R183, R3, !PT ;  /* 0x00000003b7b77248 */ /* 0x000fe40007fe0100 */
[----:B------:R-:W-:-:S07]  /*c2a0*/  VIADDMNMX R187, R3, R181, R187, PT ;  /* 0x000000b503bb7246 */ /* 0x000fce00038001bb */
.L_x_1295:
        /* <DEDUP_REMOVED lines=240> */
.L_x_1299:
[----:B------:R-:W0:Y:S01]  /*d1b0*/  S2UR UR6, SR_CgaCtaId ;  /* 0x00000000000679c3 */ /* 0x000e220000008800 */
[----:B------:R-:W-:Y:S01]  /*d1c0*/  R2UR UR4, R200 ;  /* 0x00000000c80472ca */ /* 0x000fe200000e0000 */
[----:B------:R-:W-:Y:S01]  /*d1d0*/  UIADD3 UR5, UR5, 0x30860, URZ ;  /* 0x0003086005057890 */ /* 0x000fe2000fffe03f */
[----:B------:R-:W-:Y:S01]  /*d1e0*/  F2FP.F16.F32.PACK_AB R198, R157, R184 ;  /* 0x000000b89dc6723e */ /* 0x000fe200000000ff */
[----:B------:R-:W-:Y:S01]  /*d1f0*/  IMAD.MOV.U32 R227, RZ, RZ, R2 ;  /* 0x000000ffffe37224 */ /* 0x000fe200078e0002 */
[----:B------:R-:W-:Y:S01]  /*d200*/  F2FP.F16.F32.PACK_AB R196, R188, R196 ;  /* 0x000000c4bcc4723e */ /* 0x000fe200000000ff */
[----:B------:R-:W-:Y:S01]  /*d210*/  IMAD.MOV.U32 R228, RZ, RZ, R3 ;  /* 0x000000ffffe47224 */ /* 0x000fe200078e0003 */
[----:B------:R-:W-:Y:S02]  /*d220*/  F2FP.F16.F32.PACK_AB R194, R185, R164 ;  /* 0x000000a4b9c2723e */ /* 0x000fe400000000ff */
[----:B------:R-:W-:Y:S02]  /*d230*/  F2FP.F16.F32.PACK_AB R184, R186, R176 ;  /* 0x000000b0bab8723e */ /* 0x000fe400000000ff */
[----:B------:R-:W-:-:S02]  /*d240*/  F2FP.F16.F32.PACK_AB R197, R154, R175 ;  /* 0x000000af9ac5723e */ /* 0x000fc400000000ff */
[----:B------:R-:W-:Y:S02]  /*d250*/  F2FP.F16.F32.PACK_AB R199, R156, R155 ;  /* 0x0000009b9cc7723e */ /* 0x000fe400000000ff */
[----:B------:R-:W-:Y:S01]  /*d260*/  ISETP.GT.AND P1, PT, R21, UR4, PT ;  /* 0x0000000415007c0c */ /* 0x000fe2000bf24270 */
[----:B------:R-:W-:Y:S01]  /*d270*/  UMOV UR4, UR39 ;  /* 0x0000002700047c82 */ /* 0x000fe20008000000 */
[----:B------:R-:W-:Y:S01]  /*d280*/  F2FP.F16.F32.PACK_AB R192, R161, R160 ;  /* 0x000000a0a1c0723e */ /* 0x000fe200000000ff */
[----:B------:R-:W-:Y:S01]  /*d290*/  VIADD R21, R21, 0xffffffff ;  /* 0xffffffff15157836 */ /* 0x000fe20000000000 */
        /* <DEDUP_REMOVED lines=13> */
.L_x_1281:
        /* <DEDUP_REMOVED lines=131> */
.L_x_1301:
[----:B------:R-:W-:Y:S01]  /*dba0*/  ULEA UR5, UR39, UR40, 0x3 ;  /* 0x0000002827057291 */ /* 0x000fe2000f8e183f */
[----:B------:R-:W-:-:S05]  /*dbb0*/  IMAD.U32 R0, RZ, RZ, UR38 ;  /* 0x00000026ff007e24 */ /* 0x000fca000f8e00ff */
[----:B------:R-:W-:-:S04]  /*dbc0*/  SHF.L.U32 R0, R0, 0x1f, RZ ;  /* 0x0000001f00007819 */ /* 0x000fc800000006ff */
[----:B------:R0:W1:Y:S01]  /*dbd0*/  SYNCS.PHASECHK.TRANS64.TRYWAIT P1, [UR5+0x30850], R0 ;  /* 0x03085000ff0075a7 */ /* 0x0000620008020145 */
[----:B------:R-:W-:Y:S05]  /*dbe0*/  @!P0 BRA `(.L_x_1302) ;  /* 0x0000000000048947 */ /* 0x000fea0003800000 */
[----:B------:R-:W-:Y:S01]  /*dbf0*/  BPT.TRAP 0x1 ;  /* 0x000000040000795c */ /* 0x000fe20000300000 */
.L_x_1302:
[----:B-1----:R-:W-:Y:S05]  /*dc00*/  @P1 BRA `(.L_x_1303) ;  /* 0x0000000000081947 */ /* 0x002fea0003800000 */
[----:B------:R-:W1:Y:S02]  /*dc10*/  SYNCS.PHASECHK.TRANS64.TRYWAIT P1, [UR5+0x30850], R0 ;  /* 0x03085000ff0075a7 */ /* 0x000e640008020145 */
[----:B-1----:R-:W-:Y:S05]  /*dc20*/  @!P1 BRA `(.L_x_1304) ;  /* 0x000000bc006c9947 */ /* 0x002fea0003800000 */
.L_x_1303:
[----:B------:R-:W-:Y:S01]  /*dc30*/  UIADD3 UR40, UR40, 0x400, URZ ;  /* 0x0000040028287890 */ /* 0x000fe2000fffe03f */
[----:B------:R-:W-:Y:S01]  /*dc40*/  WARPGROUP.ARRIVE ;  /* 0x00000000000079c5 */ /* 0x000fe20000000000 */
[----:B------:R-:W-:Y:S01]  /*dc50*/  UMOV UR7, 0x40000040 ;  /* 0x4000004000077882 */ /* 0x000fe20000000000 */
[----:B01----:R-:W0:Y:S01]  /*dc60*/  SHFL.BFLY PT, R0, R19, 0x2, 0x1f ;  /* 0x0c401f0013007f89 */ /* 0x003e2200000e0000 */
[----:B------:R-:W-:Y:S01]  /*dc70*/  USHF.R.U32.HI UR40, URZ, 0x4, UR40 ;  /* 0x000000043f287899 */ /* 0x000fe20008011628 */
[----:B------:R-:W-:Y:S02]  /*dc80*/  IMAD.MOV.U32 R6, RZ, RZ, RZ ;  /* 0x000000ffff067224 */ /* 0x000fe400078e00ff */
[----:B------:R-:W1:Y:S01]  /*dc90*/  SHFL.BFLY PT, R5, R18, 0x2, 0x1f ;  /* 0x0c401f0012057f89 */ /* 0x000e6200000e0000 */
[----:B------:R-:W-:Y:S01]  /*dca0*/  ULOP3.LUT UR40, UR40, 0x3fff, URZ, 0xc0, !UPT ;  /* 0x00003fff28287892 */ /* 0x000fe2000f8ec03f */
[----:B------:R-:W-:Y:S02]  /*dcb0*/  IMAD.U32 R8, RZ, RZ, UR10 ;  /* 0x0000000aff087e24 */ /* 0x000fe4000f8e00ff */
[----:B------:R-:W-:Y:S01]  /*dcc0*/  IMAD.U32 R12, RZ, RZ, UR10 ;  /* 0x0000000aff0c7e24 */ /* 0x000fe2000f8e00ff */
[----:B------:R-:W-:-:S04]  /*dcd0*/  ULOP3.LUT UR4, UR40, 0x2000000, URZ, 0xfc, !UPT ;  /* 0x0200000028047892 */ /* 0x000fc8000f8efc3f */
[----:B------:R-:W-:-:S07]  /*dce0*/  ULEA UR4, UR39, UR4, 0xb ;  /* 0x0000000427047291 */ /* 0x000fce000f8e583f */
[----:B------:R-:W-:Y:S02]  /*dcf0*/  UMOV UR6, UR4 ;  /* 0x0000000400067c82 */ /* 0x000fe40008000000 */
[----:B------:R-:W-:Y:S01]  /*dd00*/  HGMMA.64x256x16.F32 R24, R196, gdesc[UR4].tnspB, R24, gsb0 ;  /* 0x43e00004c4187df0 */ /* 0x000fe20008000818 */
[----:B------:R-:W-:Y:S01]  /*dd10*/  UIADD3 UR6, UR4, 0x80, URZ ;  /* 0x0000008004067890 */ /* 0x000fe2000fffe03f */
[----:B0-----:R-:W-:Y:S01]  /*dd20*/  FADD.FTZ R0, R0, R19 ;  /* 0x0000001300007221 */ /* 0x001fe20000010000 */
[----:B------:R-:W-:Y:S01]  /*dd30*/  UMOV UR7, 0x40000040 ;  /* 0x4000004000077882 */ /* 0x000fe20000000000 */
[----:B-1----:R-:W-:-:S03]  /*dd40*/  FADD.FTZ R4, R5, R18 ;  /* 0x0000001205047221 */ /* 0x002fc60000010000 */
[----:B------:R-:W0:Y:S04]  /*dd50*/  SHFL.BFLY PT, R5, R0, 0x1, 0x1f ;  /* 0x0c201f0000057f89 */ /* 0x000e2800000e0000 */
[----:B------:R-:W1:Y:S01]  /*dd60*/  SHFL.BFLY PT, R7, R4, 0x1, 0x1f ;  /* 0x0c201f0004077f89 */ /* 0x000e6200000e0000 */
[----:B0-----:R-:W-:Y:S01]  /*dd70*/  FADD.FTZ R10, R0, R5 ;  /* 0x00000005000a7221 */ /* 0x001fe20000010000 */
[----:B------:R-:W-:Y:S02]  /*dd80*/  IMAD.MOV.U32 R5, RZ, RZ, RZ ;  /* 0x000000ffff057224 */ /* 0x000fe400078e00ff */
[----:B------:R-:W-:Y:S02]  /*dd90*/  IMAD.MOV.U32 R0, RZ, RZ, -0x800000 ;  /* 0xff800000ff007424 */ /* 0x000fe400078e00ff */
[----:B-1----:R-:W-:Y:S01]  /*dda0*/  FADD.FTZ R11, R4, R7 ;  /* 0x00000007040b7221 */ /* 0x002fe20000010000 */
[----:B------:R-:W-:Y:S01]  /*ddb0*/  FSETP.NE.FTZ.AND P1, PT, R10, RZ, PT ;  /* 0x000000ff0a00720b */ /* 0x000fe20003f35000 */
[----:B------:R-:W-:-:S03]  /*ddc0*/  IMAD.MOV.U32 R4, RZ, RZ, -0x800000 ;  /* 0xff800000ff047424 */ /* 0x000fc600078e00ff */
        /* <DEDUP_REMOVED lines=30> */
.L_x_1305:
[----:B------:R-:W2:Y:S01]  /*dfb0*/  LDL.LU R2, [R1+0x14] ;  /* 0x0000140001027983 */ /* 0x000ea20000300800 */
[----:B------:R-:W-:Y:S01]  /*dfc0*/  UIADD3 UR4, UR5, 0x30860, URZ ;  /* 0x0003086005047890 */ /* 0x000fe2000fffe03f */
[----:B------:R-:W0:Y:S01]  /*dfd0*/  S2UR UR5, SR_CgaCtaId ;  /* 0x00000000000579c3 */ /* 0x000e220000008800 */
        /* <DEDUP_REMOVED lines=33> */
[----:B------:R-:W-:Y:S01]  /*e1f0*/  USEL UR4, URZ, 0x1, UP0 ;  /* 0x000000013f047887 */ /* 0x000fe20008000000 */
        /* <DEDUP_REMOVED lines=100> */
[----:B------:R-:W-:-:S02]  /*e840*/  USEL UR39, UR39, URZ, UP0 ;  /* 0x0000003f27277287 */ /* 0x000fc40008000000 */
[----:B------:R-:W-:Y:S01]  /*e850*/  ULOP3.LUT UR38, UR38, UR4, URZ, 0x3c, !UPT ;  /* 0x0000000426267292 */ /* 0x000fe2000f8e3c3f */
[----:B--2---:R-:W-:-:S13]  /*e860*/  R2UR UR6, R2 ;  /* 0x00000000020672ca */ /* 0x004fda00000e0000 */
[----:B------:R-:W-:-:S06]  /*e870*/  UIADD3 UR6, UR6, 0x1, URZ ;  /* 0x0000000106067890 */ /* 0x000fcc000fffe03f */
[----:B------:R-:W-:-:S05]  /*e880*/  IMAD.U32 R2, RZ, RZ, UR6 ;  /* 0x00000006ff027e24 */ /* 0x000fca000f8e00ff */
[----:B------:R0:W-:Y:S02]  /*e890*/  STL [R1+0x14], R2 ;  /* 0x0000140201007387 */ /* 0x0001e40000100800 */
.L_x_1227:
        /* <DEDUP_REMOVED lines=11> */
[----:B0-----:R-:W2:Y:S01]  /*e950*/  LDL.LU R2, [R1+0x10] ;  /* 0x0000100001027983 */ /* 0x001ea20000300800 */
[----:B------:R-:W0:Y:S01]  /*e960*/  S2UR UR4, SR_SWINHI ;  /* 0x00000000000479c3 */ /* 0x000e220000002f00 */
[----:B------:R-:W-:Y:S01]  /*e970*/  F2FP.F16.F32.PACK_AB R10, R29, R28 ;  /* 0x0000001c1d0a723e */ /* 0x000fe200000000ff */
[----:B------:R-:W-:Y:S01]  /*e980*/  ULDC.64 UR16, c[0x0][0xc00] ;  /* 0x0003000000107ab9 */ /* 0x000fe20000000a00 */
[----:B------:R-:W3:Y:S01]  /*e990*/  LDL R3, [R1+0x28] ;  /* 0x0000280001037983 */ /* 0x000ee20000100800 */
[----:B------:R-:W-:Y:S01]  /*e9a0*/  F2FP.F16.F32.PACK_AB R11, R31, R30 ;  /* 0x0000001e1f0b723e */ /* 0x000fe200000000ff */
[----:B------:R-:W-:Y:S01]  /*e9b0*/  ULDC.64 UR12, c[0x0][0xc00] ;  /* 0x00030000000c7ab9 */ /* 0x000fe20000000a00 */
[----:B------:R-:W-:Y:S01]  /*e9c0*/  F2FP.F16.F32.PACK_AB R12, R33, R32 ;  /* 0x00000020210c723e */ /* 0x000fe200000000ff */
[----:B------:R-:W-:Y:S01]  /*e9d0*/  ULDC.64 UR14, c[0x0][0xc08] ;  /* 0x00030200000e7ab9 */ /* 0x000fe20000000a00 */
[----:B------:R-:W-:Y:S01]  /*e9e0*/  F2FP.F16.F32.PACK_AB R13, R35, R34 ;  /* 0x00000022230d723e */ /* 0x000fe200000000ff */
[----:B------:R-:W-:Y:S01]  /*e9f0*/  ULDC UR22, c[0x0][0xbe8] ;  /* 0x0002fa0000167ab9 */ /* 0x000fe20000000800 */
[----:B------:R-:W-:-:S02]  /*ea00*/  F2FP.F16.F32.PACK_AB R14, R37, R36 ;  /* 0x00000024250e723e */ /* 0x000fc400000000ff */
[----:B------:R-:W-:Y:S02]  /*ea10*/  F2FP.F16.F32.PACK_AB R15, R39, R38 ;  /* 0x00000026270f723e */ /* 0x000fe400000000ff */
[----:B------:R-:W-:Y:S02]  /*ea20*/  R2UR UR19, R202 ;  /* 0x00000000ca1372ca */ /* 0x000fe400000e0000 */
[----:B------:R-:W-:Y:S02]  /*ea30*/  R2UR UR18, R204 ;  /* 0x00000000cc1272ca */ /* 0x000fe400000e0000 */
[----:B------:R-:W-:Y:S01]  /*ea40*/  R2UR UR26, R205 ;  /* 0x00000000cd1a72ca */ /* 0x000fe200000e0000 */
[----:B------:R-:W-:Y:S01]  /*ea50*/  UMOV UR10, UR8 ;  /* 0x00000008000a7c82 */ /* 0x000fe20008000000 */
[----:B0-----:R-:W-:Y:S01]  /*ea60*/  UMOV UR11, UR4 ;  /* 0x00000004000b7c82 */ /* 0x001fe20008000000 */
[----:B------:R-:W-:Y:S01]  /*ea70*/  UISETP.NE.U32.AND UP0, UPT, UR14, URZ, UPT ;  /* 0x0000003f0e00728c */ /* 0x000fe2000bf05070 */
[----:B------:R-:W-:-:S03]  /*ea80*/  ULDC UR4, c[0x0][0xad4] ;  /* 0x0002b50000047ab9 */ /* 0x000fc60000000800 */
[----:B------:R-:W-:-:S11]  /*ea90*/  UISETP.NE.AND.EX UP0, UPT, UR15, URZ, UPT, UP0 ;  /* 0x0000003f0f00728c */ /* 0x000fd6000bf05300 */
[----:B------:R-:W-:Y:S01]  /*eaa0*/  @UP0 ULDC.64 UR14, c[0x0][0xc08] ;  /* 0x00030200000e0ab9 */ /* 0x000fe20000000a00 */
[----:B------:R-:W-:Y:S01]  /*eab0*/  BAR.SYNC.DEFER_BLOCKING 0x1, 0x100 ;  /* 0x0044000000007b1d */ /* 0x000fe20000010000 */
[----:B--2---:R-:W-:Y:S01]  /*eac0*/  R2UR UR9, R2 ;  /* 0x00000000020972ca */ /* 0x004fe200000e0000 */
[----:B------:R-:W-:-:S04]  /*ead0*/  IMAD.MOV.U32 R2, RZ, RZ, 0x2 ;  /* 0x00000002ff027424 */ /* 0x000fc800078e00ff */
[----:B---3--:R-:W-:-:S03]  /*eae0*/  IMAD.WIDE R2, R3, R2, UR10 ;  /* 0x0000000a03027e25 */ /* 0x008fc6000f8e0202 */
[C---:B------:R-:W-:Y:S02]  /*eaf0*/  IADD3 R155, P0, R2.reuse, 0x40, RZ ;  /* 0x00000040029b7810 */ /* 0x040fe40007f1e0ff */
[----:B------:R-:W-:-:S03]  /*eb00*/  IADD3 R7, P1, R2, 0x20, RZ ;  /* 0x0000002002077810 */ /* 0x000fc60007f3e0ff */
[----:B------:R-:W-:Y:S01]  /*eb10*/  UIMAD.WIDE UR12, UR9, 0x4, UR12 ;  /* 0x00000004090c78a5 */ /* 0x000fe2000f8e020c */
[----:B------:R-:W-:Y:S02]  /*eb20*/  LOP3.LUT R154, R155, 0x380, RZ, 0xc0, !PT ;  /* 0x000003809b9a7812 */ /* 0x000fe400078ec0ff */
[----:B------:R-:W-:Y:S02]  /*eb30*/  LOP3.LUT R9, R2, 0x380, RZ, 0xc0, !PT ;  /* 0x0000038002097812 */ /* 0x000fe400078ec0ff */
[----:B------:R-:W-:Y:S02]  /*eb40*/  LOP3.LUT R6, R7, 0x380, RZ, 0xc0, !PT ;  /* 0x0000038007067812 */ /* 0x000fe400078ec0ff */
[----:B------:R-:W-:Y:S02]  /*eb50*/  SHF.R.U64 R154, R154, 0x3, RZ ;  /* 0x000000039a9a7819 */ /* 0x000fe400000012ff */
[----:B------:R-:W-:Y:S02]  /*eb60*/  IADD3 R161, P4, R2, 0x60, RZ ;  /* 0x0000006002a17810 */ /* 0x000fe40007f9e0ff */
[----:B------:R-:W-:-:S02]  /*eb70*/  SHF.R.U64 R9, R9, 0x3, RZ ;  /* 0x0000000309097819 */ /* 0x000fc400000012ff */
[----:B------:R-:W-:Y:S02]  /*eb80*/  SHF.R.U64 R6, R6, 0x3, RZ ;  /* 0x0000000306067819 */ /* 0x000fe400000012ff */
[----:B------:R-:W-:Y:S01]  /*eb90*/  LOP3.LUT R154, R154, R155, RZ, 0x3c, !PT ;  /* 0x0000009b9a9a7212 */ /* 0x000fe200078e3cff */
[----:B------:R-:W-:Y:S01]  /*eba0*/  IMAD.X R155, RZ, RZ, R3, P0 ;  /* 0x000000ffff9b7224 */ /* 0x000fe200000e0603 */
[C---:B------:R-:W-:Y:S02]  /*ebb0*/  IADD3 R163, P3, R2.reuse, 0x4000, RZ ;  /* 0x0000400002a37810 */ /* 0x040fe40007f7e0ff */
[C---:B------:R-:W-:Y:S02]  /*ebc0*/  IADD3 R165, P6, R2.reuse, 0x4020, RZ ;  /* 0x0000402002a57810 */ /* 0x040fe40007fde0ff */
[----:B------:R-:W-:Y:S02]  /*ebd0*/  LOP3.LUT R160, R161, 0x380, RZ, 0xc0, !PT ;  /* 0x00000380a1a07812 */ /* 0x000fe400078ec0ff */
[----:B------:R-:W-:-:S02]  /*ebe0*/  IADD3 R21, P2, R2, 0x4060, RZ ;  /* 0x0000406002157810 */ /* 0x000fc40007f5e0ff */
[----:B------:R-:W-:Y:S01]  /*ebf0*/  LOP3.LUT R8, R9, R2, RZ, 0x3c, !PT ;  /* 0x0000000209087212 */ /* 0x000fe200078e3cff */
[--C-:B------:R-:W-:Y:S01]  /*ec00*/  IMAD.MOV.U32 R9, RZ, RZ, R3.reuse ;  /* 0x000000ffff097224 */ /* 0x100fe200078e0003 */
[----:B------:R-:W-:Y:S02]  /*ec10*/  IADD3 R153, P0, R2, 0x8020, RZ ;  /* 0x0000802002997810 */ /* 0x000fe40007f1e0ff */
[----:B------:R-:W-:Y:S01]  /*ec20*/  LOP3.LUT R6, R6, R7, RZ, 0x3c, !PT ;  /* 0x0000000706067212 */ /* 0x000fe200078e3cff */
[----:B------:R-:W-:Y:S01]  /*ec30*/  IMAD.X R7, RZ, RZ, R3, P1 ;  /* 0x000000ffff077224 */ /* 0x000fe200008e0603 */
[----:B------:R-:W-:Y:S02]  /*ec40*/  LOP3.LUT R162, R163, 0x380, RZ, 0xc0, !PT ;  /* 0x00000380a3a27812 */ /* 0x000fe400078ec0ff */
[----:B------:R-:W-:Y:S02]  /*ec50*/  LOP3.LUT R164, R165, 0x380, RZ, 0xc0, !PT ;  /* 0x00000380a5a47812 */ /* 0x000fe400078ec0ff */
[----:B------:R-:W-:-:S02]  /*ec60*/  SHF.R.U64 R160, R160, 0x3, RZ ;  /* 0x00000003a0a07819 */ /* 0x000fc400000012ff */
[C---:B------:R-:W-:Y:S02]  /*ec70*/  IADD3 R167, P5, R2.reuse, 0x4040, RZ ;  /* 0x0000404002a77810 */ /* 0x040fe40007fbe0ff */
[----:B------:R-:W-:Y:S02]  /*ec80*/  LOP3.LUT R20, R21, 0x380, RZ, 0xc0, !PT ;  /* 0x0000038015147812 */ /* 0x000fe400078ec0ff */
[----:B------:R-:W-:Y:S02]  /*ec90*/  IADD3 R169, P1, R2, 0x8000, RZ ;  /* 0x0000800002a97810 */ /* 0x000fe40007f3e0ff */
[----:B------:R-:W-:Y:S02]  /*eca0*/  LOP3.LUT R152, R153, 0x380, RZ, 0xc0, !PT ;  /* 0x0000038099987812 */ /* 0x000fe400078ec0ff */
[----:B------:R-:W-:Y:S02]  /*ecb0*/  MOV R5, R8 ;  /* 0x0000000800057202 */ /* 0x000fe40000000f00 */
[----:B------:R-:W-:-:S02]  /*ecc0*/  SHF.R.U64 R162, R162, 0x3, RZ ;  /* 0x00000003a2a27819 */ /* 0x000fc400000012ff */
[----:B------:R-:W-:Y:S02]  /*ecd0*/  SHF.R.U64 R164, R164, 0x3, RZ ;  /* 0x00000003a4a47819 */ /* 0x000fe400000012ff */
[----:B------:R-:W-:Y:S01]  /*ece0*/  LOP3.LUT R160, R160, R161, RZ, 0x3c, !PT ;  /* 0x000000a1a0a07212 */ /* 0x000fe200078e3cff */
[----:B------:R-:W-:Y:S01]  /*ecf0*/  IMAD.X R161, RZ, RZ, R3, P4 ;  /* 0x000000ffffa17224 */ /* 0x000fe200020e0603 */
[----:B------:R-:W-:Y:S02]  /*ed00*/  F2FP.F16.F32.PACK_AB R8, R25, R24 ;  /* 0x000000181908723e */ /* 0x000fe400000000ff */
[----:B------:R-:W-:Y:S02]  /*ed10*/  LOP3.LUT R166, R167, 0x380, RZ, 0xc0, !PT ;  /* 0x00000380a7a67812 */ /* 0x000fe400078ec0ff */
[----:B------:R-:W-:Y:S02]  /*ed20*/  F2FP.F16.F32.PACK_AB R9, R27, R26 ;  /* 0x0000001a1b09723e */ /* 0x000fe400000000ff */
[----:B------:R-:W-:-:S02]  /*ed30*/  SHF.R.U64 R20, R20, 0x3, RZ ;  /* 0x0000000314147819 */ /* 0x000fc400000012ff */
[----:B------:R-:W-:Y:S01]  /*ed40*/  LOP3.LUT R168, R169, 0x380, RZ, 0xc0, !PT ;  /* 0x00000380a9a87812 */ /* 0x000fe200078ec0ff */
[----:B------:R0:W-:Y:S01]  /*ed50*/  STSM.16.M88.4 [R5], R8 ;  /* 0x0000000805007844 */ /* 0x0001e20000000200 */
[----:B------:R-:W-:Y:S02]  /*ed60*/  SHF.R.U64 R152, R152, 0x3, RZ ;  /* 0x0000000398987819 */ /* 0x000fe400000012ff */
[----:B------:R-:W-:Y:S02]  /*ed70*/  MOV R7, R6 ;  /* 0x0000000600077202 */ /* 0x000fe40000000f00 */
[----:B------:R-:W-:Y:S02]  /*ed80*/  IADD3 R171, P4, R2, 0x8040, RZ ;  /* 0x0000804002ab7810 */ /* 0x000fe40007f9e0ff */
[----:B------:R-:W-:Y:S01]  /*ed90*/  LOP3.LUT R162, R162, R163, RZ, 0x3c, !PT ;  /* 0x000000a3a2a27212 */ /* 0x000fe200078e3cff */
[--C-:B------:R-:W-:Y:S01]  /*eda0*/  IMAD.X R163, RZ, RZ, R3.reuse, P3 ;  /* 0x000000ffffa37224 */ /* 0x100fe200018e0603 */
[----:B------:R-:W-:Y:S01]  /*edb0*/  LOP3.LUT R164, R164, R165, RZ, 0x3c, !PT ;  /* 0x000000a5a4a47212 */ /* 0x000fe200078e3cff */
[--C-:B------:R-:W-:Y:S01]  /*edc0*/  IMAD.X R165, RZ, RZ, R3.reuse, P6 ;  /* 0x000000ffffa57224 */ /* 0x100fe200030e0603 */
[----:B------:R-:W-:Y:S01]  /*edd0*/  SHF.R.U64 R166, R166, 0x3, RZ ;  /* 0x00000003a6a67819 */ /* 0x000fe200000012ff */
[----:B------:R1:W-:Y:S01]  /*ede0*/  STSM.16.M88.4 [R7], R12 ;  /* 0x0000000c07007844 */ /* 0x0003e20000000200 */
[----:B------:R-:W-:Y:S01]  /*edf0*/  LOP3.LUT R20, R20, R21, RZ, 0x3c, !PT ;  /* 0x0000001514147212 */ /* 0x000fe200078e3cff */
[----:B------:R-:W-:Y:S01]  /*ee00*/  IMAD.X R21, RZ, RZ, R3, P2 ;  /* 0x000000ffff157224 */ /* 0x000fe200010e0603 */
[----:B------:R-:W-:-:S02]  /*ee10*/  SHF.R.U64 R168, R168, 0x3, RZ ;  /* 0x00000003a8a87819 */ /* 0x000fc400000012ff */
[----:B------:R-:W-:Y:S01]  /*ee20*/  LOP3.LUT R152, R152, R153, RZ, 0x3c, !PT ;  /* 0x0000009998987212 */ /* 0x000fe200078e3cff */
[----:B------:R-:W-:Y:S01]  /*ee30*/  IMAD.X R153, RZ, RZ, R3, P0 ;  /* 0x000000ffff997224 */ /* 0x000fe200000e0603 */
[----:B------:R-:W-:Y:S02]  /*ee40*/  LOP3.LUT R170, R171, 0x380, RZ, 0xc0, !PT ;  /* 0x00000380abaa7812 */ /* 0x000fe400078ec0ff */
[C---:B------:R-:W-:Y:S02]  /*ee50*/  IADD3 R157, P3, R2.reuse, 0x8060, RZ ;  /* 0x00008060029d7810 */ /* 0x040fe40007f7e0ff */
[----:B------:R-:W-:Y:S02]  /*ee60*/  IADD3 R159, P6, R2, 0xc000, RZ ;  /* 0x0000c000029f7810 */ /* 0x000fe40007fde0ff */
[----:B------:R-:W-:Y:S02]  /*ee70*/  MOV R154, R154 ;  /* 0x0000009a009a7202 */ /* 0x000fe40000000f00 */
[----:B0-----:R-:W-:-:S02]  /*ee80*/  F2FP.F16.F32.PACK_AB R8, R41, R40 ;  /* 0x000000282908723e */ /* 0x001fc400000000ff */
[----:B------:R-:W-:Y:S02]  /*ee90*/  F2FP.F16.F32.PACK_AB R9, R43, R42 ;  /* 0x0000002a2b09723e */ /* 0x000fe400000000ff */
[----:B------:R-:W-:Y:S02]  /*eea0*/  F2FP.F16.F32.PACK_AB R10, R45, R44 ;  /* 0x0000002c2d0a723e */ /* 0x000fe400000000ff */
[----:B------:R-:W-:Y:S02]  /*eeb0*/  F2FP.F16.F32.PACK_AB R11, R47, R46 ;  /* 0x0000002e2f0b723e */ /* 0x000fe400000000ff */
[----:B------:R-:W-:Y:S01]  /*eec0*/  LOP3.LUT R166, R166, R167, RZ, 0x3c, !PT ;  /* 0x000000a7a6a67212 */ /* 0x000fe200078e3cff */
[----:B------:R-:W-:Y:S01]  /*eed0*/  IMAD.X R167, RZ, RZ, R3, P5 ;  /* 0x000000ffffa77224 */ /* 0x000fe200028e0603 */
[----:B------:R-:W-:Y:S01]  /*eee0*/  MOV R161, R160 ;  /* 0x000000a000a17202 */ /* 0x000fe20000000f00 */
[----:B------:R0:W-:Y:S01]  /*eef0*/  STSM.16.M88.4 [R154], R8 ;  /* 0x000000089a007844 */ /* 0x0001e20000000200 */
[----:B-1----:R-:W-:-:S02]  /*ef00*/  F2FP.F16.F32.PACK_AB R12, R49, R48 ;  /* 0x00000030310c723e */ /* 0x002fc400000000ff */
[----:B------:R-:W-:Y:S02]  /*ef10*/  F2FP.F16.F32.PACK_AB R13, R51, R50 ;  /* 0x00000032330d723e */ /* 0x000fe400000000ff */
[----:B------:R-:W-:Y:S02]  /*ef20*/  F2FP.F16.F32.PACK_AB R14, R53, R52 ;  /* 0x00000034350e723e */ /* 0x000fe400000000ff */
[----:B------:R-:W-:Y:S02]  /*ef30*/  F2FP.F16.F32.PACK_AB R15, R55, R54 ;  /* 0x00000036370f723e */ /* 0x000fe400000000ff */
[----:B------:R-:W-:Y:S01]  /*ef40*/  LOP3.LUT R168, R168, R169, RZ, 0x3c, !PT ;  /* 0x000000a9a8a87212 */ /* 0x000fe200078e3cff */
[----:B------:R-:W-:Y:S01]  /*ef50*/  IMAD.X R169, RZ, RZ, R3, P1 ;  /* 0x000000ffffa97224 */ /* 0x000fe200008e0603 */
[----:B------:R-:W-:Y:S01]  /*ef60*/  SHF.R.U64 R170, R170, 0x3, RZ ;  /* 0x00000003aaaa7819 */ /* 0x000fe200000012ff */
[----:B------:R1:W-:Y:S01]  /*ef70*/  STSM.16.M88.4 [R161], R12 ;  /* 0x0000000ca1007844 */ /* 0x0003e20000000200 */
[----:B------:R-:W-:-:S02]  /*ef80*/  LOP3.LUT R156, R157, 0x380, RZ, 0xc0, !PT ;  /* 0x000003809d9c7812 */ /* 0x000fc400078ec0ff */
[----:B------:R-:W-:Y:S02]  /*ef90*/  LOP3.LUT R158, R159, 0x380, RZ, 0xc0, !PT ;  /* 0x000003809f9e7812 */ /* 0x000fe400078ec0ff */
[----:B------:R-:W-:Y:S02]  /*efa0*/  MOV R22, R20 ;  /* 0x0000001400167202 */ /* 0x000fe40000000f00 */
[C---:B------:R-:W-:Y:S02]  /*efb0*/  IADD3 R6, P5, R2.reuse, 0xc020, RZ ;  /* 0x0000c02002067810 */ /* 0x040fe40007fbe0ff */
[C---:B------:R-:W-:Y:S02]  /*efc0*/  IADD3 R5, P1, R2.reuse, 0xc060, RZ ;  /* 0x0000c06002057810 */ /* 0x040fe40007f3e0ff */
[----:B------:R-:W-:Y:S02]  /*efd0*/  MOV R20, R152 ;  /* 0x0000009800147202 */ /* 0x000fe40000000f00 */
[----:B------:R-:W-:-:S02]  /*efe0*/  IADD3 R19, P2, R2, 0xc040, RZ ;  /* 0x0000c04002137810 */ /* 0x000fc40007f5e0ff */
[----:B------:R-:W-:Y:S02]  /*eff0*/  MOV R162, R162 ;  /* 0x000000a200a27202 */ /* 0x000fe40000000f00 */
[----:B------:R-:W-:Y:S02]  /*f000*/  F2FP.F16.F32.PACK_AB R152, R57, R56 ;  /* 0x000000383998723e */ /* 0x000fe400000000ff */
[----:B------:R-:W-:Y:S02]  /*f010*/  F2FP.F16.F32.PACK_AB R153, R59, R58 ;  /* 0x0000003a3b99723e */ /* 0x000fe400000000ff */
[----:B0-----:R-:W-:Y:S02]  /*f020*/  F2FP.F16.F32.PACK_AB R154, R61, R60 ;  /* 0x0000003c3d9a723e */ /* 0x001fe400000000ff */
[----:B------:R-:W-:Y:S02]  /*f030*/  F2FP.F16.F32.PACK_AB R155, R63, R62 ;  /* 0x0000003e3f9b723e */ /* 0x000fe400000000ff */
[----:B------:R-:W-:-:S02]  /*f040*/  MOV R164, R164 ;  /* 0x000000a400a47202 */ /* 0x000fc40000000f00 */
[----:B------:R-:W-:Y:S01]  /*f050*/  F2FP.F16.F32.PACK_AB R8, R65, R64 ;  /* 0x000000404108723e */ /* 0x000fe200000000ff */
[----:B------:R-:W-:Y:S01]  /*f060*/  STSM.16.M88.4 [R162], R152 ;  /* 0x00000098a2007844 */ /* 0x000fe20000000200 */
[----:B------:R-:W-:Y:S02]  /*f070*/  F2FP.F16.F32.PACK_AB R9, R67, R66 ;  /* 0x000000424309723e */ /* 0x000fe400000000ff */
[----:B------:R-:W-:Y:S02]  /*f080*/  F2FP.F16.F32.PACK_AB R10, R69, R68 ;  /* 0x00000044450a723e */ /* 0x000fe400000000ff */
[----:B------:R-:W-:Y:S02]  /*f090*/  F2FP.F16.F32.PACK_AB R11, R71, R70 ;  /* 0x00000046470b723e */ /* 0x000fe400000000ff */
[----:B------:R-:W-:Y:S01]  /*f0a0*/  LOP3.LUT R170, R170, R171, RZ, 0x3c, !PT ;  /* 0x000000abaaaa7212 */ /* 0x000fe200078e3cff */
[----:B------:R-:W-:Y:S01]  /*f0b0*/  IMAD.X R171, RZ, RZ, R3, P4 ;  /* 0x000000ffffab7224 */ /* 0x000fe200020e0603 */
[----:B------:R-:W-:Y:S01]  /*f0c0*/  SHF.R.U64 R156, R156, 0x3, RZ ;  /* 0x000000039c9c7819 */ /* 0x000fe200000012ff */
[----:B------:R0:W-:Y:S01]  /*f0d0*/  STSM.16.M88.4 [R164], R8 ;  /* 0x00000008a4007844 */ /* 0x0001e20000000200 */
[----:B------:R-:W-:-:S02]  /*f0e0*/  SHF.R.U64 R158, R158, 0x3, RZ ;  /* 0x000000039e9e7819 */ /* 0x000fc400000012ff */
[----:B------:R-:W-:Y:S02]  /*f0f0*/  MOV R166, R166 ;  /* 0x000000a600a67202 */ /* 0x000fe40000000f00 */
[----:B-1----:R-:W-:Y:S02]  /*f100*/  F2FP.F16.F32.PACK_AB R12, R73, R72 ;  /* 0x00000048490c723e */ /* 0x002fe400000000ff */
[----:B------:R-:W-:Y:S02]  /*f110*/  F2FP.F16.F32.PACK_AB R13, R75, R74 ;  /* 0x0000004a4b0d723e */ /* 0x000fe400000000ff */
[----:B------:R-:W-:Y:S02]  /*f120*/  F2FP.F16.F32.PACK_AB R14, R77, R76 ;  /* 0x0000004c4d0e723e */ /* 0x000fe400000000ff */
[----:B------:R-:W-:Y:S02]  /*f130*/  F2FP.F16.F32.PACK_AB R15, R79, R78 ;  /* 0x0000004e4f0f723e */ /* 0x000fe400000000ff */
[----:B------:R-:W-:-:S02]  /*f140*/  LOP3.LUT R7, R6, 0x380, RZ, 0xc0, !PT ;  /* 0x0000038006077812 */ /* 0x000fc400078ec0ff */
[----:B------:R-:W-:Y:S01]  /*f150*/  LOP3.LUT R2, R5, 0x380, RZ, 0xc0, !PT ;  /* 0x0000038005027812 */ /* 0x000fe200078ec0ff */
[----:B------:R1:W-:Y:S01]  /*f160*/  STSM.16.M88.4 [R166], R12 ;  /* 0x0000000ca6007844 */ /* 0x0003e20000000200 */
[----:B------:R-:W-:Y:S02]  /*f170*/  LOP3.LUT R18, R19, 0x380, RZ, 0xc0, !PT ;  /* 0x0000038013127812 */ /* 0x000fe400078ec0ff */
[----:B------:R-:W-:Y:S01]  /*f180*/  LOP3.LUT R156, R156, R157, RZ, 0x3c, !PT ;  /* 0x0000009d9c9c7212 */ /* 0x000fe200078e3cff */
[--C-:B------:R-:W-:Y:S01]  /*f190*/  IMAD.X R157, RZ, RZ, R3.reuse, P3 ;  /* 0x000000ffff9d7224 */ /* 0x100fe200018e0603 */
[----:B------:R-:W-:Y:S01]  /*f1a0*/  LOP3.LUT R158, R158, R159, RZ, 0x3c, !PT ;  /* 0x0000009f9e9e7212 */ /* 0x000fe200078e3cff */
[----:B------:R-:W-:Y:S01]  /*f1b0*/  IMAD.X R159, RZ, RZ, R3, P6 ;  /* 0x000000ffff9f7224 */ /* 0x000fe200030e0603 */
[----:B------:R-:W-:Y:S02]  /*f1c0*/  SHF.R.U64 R7, R7, 0x3, RZ ;  /* 0x0000000307077819 */ /* 0x000fe400000012ff */
[----:B------:R-:W-:-:S02]  /*f1d0*/  SHF.R.U64 R2, R2, 0x3, RZ ;  /* 0x0000000302027819 */ /* 0x000fc400000012ff */
[----:B------:R-:W-:Y:S02]  /*f1e0*/  SHF.R.U64 R18, R18, 0x3, RZ ;  /* 0x0000000312127819 */ /* 0x000fe400000012ff */
[----:B------:R-:W-:Y:S02]  /*f1f0*/  MOV R160, R168 ;  /* 0x000000a800a07202 */ /* 0x000fe40000000f00 */
[----:B------:R-:W-:Y:S02]  /*f200*/  MOV R21, R170 ;  /* 0x000000aa00157202 */ /* 0x000fe40000000f00 */
[----:B0-----:R-:W-:Y:S02]  /*f210*/  F2FP.F16.F32.PACK_AB R164, R81, R80 ;  /* 0x0000005051a4723e */ /* 0x001fe400000000ff */
[----:B------:R-:W-:Y:S02]  /*f220*/  F2FP.F16.F32.PACK_AB R165, R83, R82 ;  /* 0x0000005253a5723e */ /* 0x000fe400000000ff */
[----:B-1----:R-:W-:-:S02]  /*f230*/  F2FP.F16.F32.PACK_AB R166, R85, R84 ;  /* 0x0000005455a6723e */ /* 0x002fc400000000ff */
[----:B------:R-:W-:Y:S02]  /*f240*/  F2FP.F16.F32.PACK_AB R167, R87, R86 ;  /* 0x0000005657a7723e */ /* 0x000fe400000000ff */
[----:B------:R-:W-:Y:S02]  /*f250*/  F2FP.F16.F32.PACK_AB R168, R89, R88 ;  /* 0x0000005859a8723e */ /* 0x000fe400000000ff */
[----:B------:R-:W-:Y:S01]  /*f260*/  F2FP.F16.F32.PACK_AB R169, R91, R90 ;  /* 0x0000005a5ba9723e */ /* 0x000fe200000000ff */
[----:B------:R-:W-:Y:S01]  /*f270*/  STSM.16.M88.4 [R22], R164 ;  /* 0x000000a416007844 */ /* 0x000fe20000000200 */
[----:B------:R-:W-:Y:S02]  /*f280*/  F2FP.F16.F32.PACK_AB R170, R93, R92 ;  /* 0x0000005c5daa723e */ /* 0x000fe400000000ff */
[----:B------:R-:W-:Y:S02]  /*f290*/  F2FP.F16.F32.PACK_AB R171, R95, R94 ;  /* 0x0000005e5fab723e */ /* 0x000fe400000000ff */
[----:B------:R-:W-:Y:S01]  /*f2a0*/  LOP3.LUT R6, R7, R6, RZ, 0x3c, !PT ;  /* 0x0000000607067212 */ /* 0x000fe200078e3cff */
[--C-:B------:R-:W-:Y:S01]  /*f2b0*/  IMAD.X R7, RZ, RZ, R3.reuse, P5 ;  /* 0x000000ffff077224 */ /* 0x100fe200028e0603 */
[----:B------:R-:W-:Y:S01]  /*f2c0*/  LOP3.LUT R2, R2, R5, RZ, 0x3c, !PT ;  /* 0x0000000502027212 */ /* 0x000fe200078e3cff */
[----:B------:R0:W-:Y:S01]  /*f2d0*/  STSM.16.M88.4 [R160], R168 ;  /* 0x000000a8a0007844 */ /* 0x0001e20000000200 */
[----:B------:R-:W-:Y:S01]  /*f2e0*/  LOP3.LUT R18, R18, R19, RZ, 0x3c, !PT ;  /* 0x0000001312127212 */ /* 0x000fe200078e3cff */
[--C-:B------:R-:W-:Y:S01]  /*f2f0*/  IMAD.X R19, RZ, RZ, R3.reuse, P2 ;  /* 0x000000ffff137224 */ /* 0x100fe200010e0603 */
[----:B------:R-:W-:Y:S01]  /*f300*/  MOV R172, R156 ;  /* 0x0000009c00ac7202 */ /* 0x000fe20000000f00 */
[----:B------:R-:W-:Y:S01]  /*f310*/  IMAD.X R3, RZ, RZ, R3, P1 ;  /* 0x000000ffff037224 */ /* 0x000fe200008e0603 */
[----:B------:R-:W-:-:S02]  /*f320*/  MOV R5, R158 ;  /* 0x0000009e00057202 */ /* 0x000fc40000000f00 */
[----:B------:R-:W-:Y:S02]  /*f330*/  F2FP.F16.F32.PACK_AB R152, R97, R96 ;  /* 0x000000606198723e */ /* 0x000fe400000000ff */
[----:B------:R-:W-:Y:S02]  /*f340*/  F2FP.F16.F32.PACK_AB R153, R99, R98 ;  /* 0x000000626399723e */ /* 0x000fe400000000ff */
[----:B------:R-:W-:Y:S02]  /*f350*/  F2FP.F16.F32.PACK_AB R154, R101, R100 ;  /* 0x00000064659a723e */ /* 0x000fe400000000ff */
[----:B------:R-:W-:Y:S02]  /*f360*/  F2FP.F16.F32.PACK_AB R155, R103, R102 ;  /* 0x00000066679b723e */ /* 0x000fe400000000ff */
[----:B------:R-:W-:Y:S02]  /*f370*/  F2FP.F16.F32.PACK_AB R156, R105, R104 ;  /* 0x00000068699c723e */ /* 0x000fe400000000ff */
[----:B------:R-:W-:Y:S01]  /*f380*/  F2FP.F16.F32.PACK_AB R157, R107, R106 ;  /* 0x0000006a6b9d723e */ /* 0x000fe200000000ff */
[----:B------:R1:W-:Y:S01]  /*f390*/  STSM.16.M88.4 [R20], R152 ;  /* 0x0000009814007844 */ /* 0x0003e20000000200 */
[----:B------:R-:W-:-:S02]  /*f3a0*/  F2FP.F16.F32.PACK_AB R158, R109, R108 ;  /* 0x0000006c6d9e723e */ /* 0x000fc400000000ff */
[----:B------:R-:W-:Y:S02]  /*f3b0*/  F2FP.F16.F32.PACK_AB R159, R111, R110 ;  /* 0x0000006e6f9f723e */ /* 0x000fe400000000ff */
[----:B0-----:R-:W-:Y:S02]  /*f3c0*/  F2FP.F16.F32.PACK_AB R160, R113, R112 ;  /* 0x0000007071a0723e */ /* 0x001fe400000000ff */
[----:B------:R-:W-:Y:S01]  /*f3d0*/  F2FP.F16.F32.PACK_AB R161, R115, R114 ;  /* 0x0000007273a1723e */ /* 0x000fe200000000ff */
[----:B------:R0:W-:Y:S01]  /*f3e0*/  STSM.16.M88.4 [R21], R156 ;  /* 0x0000009c15007844 */ /* 0x0001e20000000200 */
[----:B------:R-:W-:Y:S02]  /*f3f0*/  F2FP.F16.F32.PACK_AB R162, R117, R116 ;  /* 0x0000007475a2723e */ /* 0x000fe400000000ff */
[----:B------:R-:W-:Y:S02]  /*f400*/  F2FP.F16.F32.PACK_AB R163, R119, R118 ;  /* 0x0000007677a3723e */ /* 0x000fe400000000ff */
[----:B------:R-:W-:-:S02]  /*f410*/  F2FP.F16.F32.PACK_AB R8, R121, R120 ;  /* 0x000000787908723e */ /* 0x000fc400000000ff */
[----:B------:R-:W-:Y:S01]  /*f420*/  F2FP.F16.F32.PACK_AB R9, R123, R122 ;  /* 0x0000007a7b09723e */ /* 0x000fe200000000ff */
[----:B------:R-:W-:Y:S01]  /*f430*/  STSM.16.M88.4 [R172], R160 ;  /* 0x000000a0ac007844 */ /* 0x000fe20000000200 */
[----:B------:R-:W-:Y:S02]  /*f440*/  F2FP.F16.F32.PACK_AB R10, R125, R124 ;  /* 0x0000007c7d0a723e */ /* 0x000fe400000000ff */
[----:B------:R-:W-:Y:S02]  /*f450*/  F2FP.F16.F32.PACK_AB R11, R127, R126 ;  /* 0x0000007e7f0b723e */ /* 0x000fe400000000ff */
[----:B------:R-:W-:Y:S02]  /*f460*/  MOV R6, R6 ;  /* 0x0000000600067202 */ /* 0x000fe40000000f00 */
[----:B------:R-:W-:Y:S01]  /*f470*/  F2FP.F16.F32.PACK_AB R12, R129, R128 ;  /* 0x00000080810c723e */ /* 0x000fe200000000ff */
[----:B------:R-:W-:Y:S01]  /*f480*/  STSM.16.M88.4 [R5], R8 ;  /* 0x0000000805007844 */ /* 0x000fe20000000200 */
[----:B------:R-:W-:-:S02]  /*f490*/  F2FP.F16.F32.PACK_AB R13, R131, R130 ;  /* 0x00000082830d723e */ /* 0x000fc400000000ff */
[----:B------:R-:W-:Y:S02]  /*f4a0*/  F2FP.F16.F32.PACK_AB R14, R133, R132 ;  /* 0x00000084850e723e */ /* 0x000fe400000000ff */
[----:B------:R-:W-:Y:S02]  /*f4b0*/  F2FP.F16.F32.PACK_AB R15, R135, R134 ;  /* 0x00000086870f723e */ /* 0x000fe400000000ff */
[----:B------:R-:W-:Y:S02]  /*f4c0*/  MOV R18, R18 ;  /* 0x0000001200127202 */ /* 0x000fe40000000f00 */
[----:B-1----:R-:W-:Y:S01]  /*f4d0*/  F2FP.F16.F32.PACK_AB R152, R137, R136 ;  /* 0x000000888998723e */ /* 0x002fe200000000ff */
[----:B------:R1:W-:Y:S01]  /*f4e0*/  STSM.16.M88.4 [R6], R12 ;  /* 0x0000000c06007844 */ /* 0x0003e20000000200 */
[----:B------:R-:W-:Y:S02]  /*f4f0*/  F2FP.F16.F32.PACK_AB R153, R139, R138 ;  /* 0x0000008a8b99723e */ /* 0x000fe400000000ff */
[----:B------:R-:W-:-:S02]  /*f500*/  F2FP.F16.F32.PACK_AB R154, R141, R140 ;  /* 0x0000008c8d9a723e */ /* 0x000fc400000000ff */
[----:B------:R-:W-:Y:S02]  /*f510*/  F2FP.F16.F32.PACK_AB R155, R143, R142 ;  /* 0x0000008e8f9b723e */ /* 0x000fe400000000ff */
[----:B------:R-:W-:Y:S01]  /*f520*/  MOV R7, R2 ;  /* 0x0000000200077202 */ /* 0x000fe20000000f00 */
[----:B------:R-:W-:Y:S01]  /*f530*/  IMAD.U32 R2, RZ, RZ, UR12 ;  /* 0x0000000cff027e24 */ /* 0x000fe2000f8e00ff */
[----:B0-----:R-:W-:Y:S01]  /*f540*/  F2FP.F16.F32.PACK_AB R156, R145, R144 ;  /* 0x00000090919c723e */ /* 0x001fe200000000ff */
[----:B------:R-:W-:Y:S01]  /*f550*/  STSM.16.M88.4 [R18], R152 ;  /* 0x0000009812007844 */ /* 0x000fe20000000200 */
[----:B------:R-:W-:Y:S01]  /*f560*/  F2FP.F16.F32.PACK_AB R157, R147, R146 ;  /* 0x00000092939d723e */ /* 0x000fe200000000ff */
[----:B------:R-:W-:Y:S01]  /*f570*/  IMAD.U32 R3, RZ, RZ, UR13 ;  /* 0x0000000dff037e24 */ /* 0x000fe2000f8e00ff */
[----:B------:R-:W-:Y:S02]  /*f580*/  F2FP.F16.F32.PACK_AB R158, R149, R148 ;  /* 0x00000094959e723e */ /* 0x000fe400000000ff */
[----:B------:R-:W-:-:S02]  /*f590*/  F2FP.F16.F32.PACK_AB R159, R151, R150 ;  /* 0x00000096979f723e */ /* 0x000fc400000000ff */
[----:B------:R-:W-:-:S03]  /*f5a0*/  ISETP.NE.U32.AND P0, PT, RZ, UR16, PT ;  /* 0x00000010ff007c0c */ /* 0x000fc6000bf05070 */
[----:B------:R0:W-:Y:S01]  /*f5b0*/  STSM.16.M88.4 [R7], R156 ;  /* 0x0000009c07007844 */ /* 0x0001e20000000200 */
[----:B------:R-:W-:Y:S01]  /*f5c0*/  BAR.SYNC.DEFER_BLOCKING 0x1, 0x100 ;  /* 0x0044000000007b1d */ /* 0x000fe20000010000 */
[----:B------:R-:W-:-:S13]  /*f5d0*/  ISETP.NE.AND.EX P0, PT, RZ, UR17, PT, P0 ;  /* 0x00000011ff007c0c */ /* 0x000fda000bf05300 */
[----:B------:R2:W3:Y:S01]  /*f5e0*/  @P0 LDG.E R19, desc[UR36][R2.64] ;  /* 0x0000002402130981 */ /* 0x0004e2000c1e1900 */
[----:B------:R-:W-:Y:S01]  /*f5f0*/  PLOP3.LUT P4, PT, PT, PT, UP0, 0x80, 0x0 ;  /* 0x000000000000781c */ /* 0x000fe20003f8f008 */
[----:B------:R-:W-:-:S06]  /*f600*/  @UP0 UIMAD.WIDE UR14, UR9, 0x4, UR14 ;  /* 0x00000004090e08a5 */ /* 0x000fcc000f8e020e */
[----:B--2---:R-:W-:Y:S02]  /*f610*/  IMAD.U32 R2, RZ, RZ, UR14 ;  /* 0x0000000eff027e24 */ /* 0x004fe4000f8e00ff */
[----:B------:R-:W-:-:S05]  /*f620*/  IMAD.U32 R3, RZ, RZ, UR15 ;  /* 0x0000000fff037e24 */ /* 0x000fca000f8e00ff */
[----:B-1----:R1:W2:Y:S01]  /*f630*/  @P4 LDG.E R6, desc[UR36][R2.64] ;  /* 0x0000002402064981 */ /* 0x0022a2000c1e1900 */
[----:B------:R-:W-:Y:S01]  /*f640*/  UISETP.NE.AND UP0, UPT, UR19, URZ, UPT ;  /* 0x0000003f1300728c */ /* 0x000fe2000bf05270 */
[----:B------:R-:W-:Y:S01]  /*f650*/  VIADD R5, R23, UR61 ;  /* 0x0000003d17057c36 */ /* 0x000fe20008000000 */
[----:B------:R-:W-:Y:S02]  /*f660*/  UISETP.NE.AND UP1, UPT, UR22, 0x1, UPT ;  /* 0x000000011600788c */ /* 0x000fe4000bf25270 */
[----:B------:R-:W-:Y:S01]  /*f670*/  USEL UR4, UR19, UR4, UP0 ;  /* 0x0000000413047287 */ /* 0x000fe20008000000 */
[----:B------:R-:W-:Y:S01]  /*f680*/  UMOV UR25, 0x9b8 ;  /* 0x000009b800197882 */ /* 0x000fe20000000000 */
[----:B------:R-:W-:Y:S02]  /*f690*/  UISETP.NE.U32.AND UP0, UPT, UR16, URZ, UPT ;  /* 0x0000003f1000728c */ /* 0x000fe4000bf05070 */
[----:B------:R-:W-:Y:S01]  /*f6a0*/  PLOP3.LUT P1, PT, PT, PT, UP1, 0x80, 0x0 ;  /* 0x000000000000781c */ /* 0x000fe20003f2f018 */
[----:B------:R-:W-:Y:S01]  /*f6b0*/  UISETP.GT.AND UP2, UPT, UR4, 0x1, UPT ;  /* 0x000000010400788c */ /* 0x000fe2000bf44270 */
[----:B-1----:R-:W-:Y:S01]  /*f6c0*/  IMAD.MOV.U32 R3, RZ, RZ, R5 ;  /* 0x000000ffff037224 */ /* 0x002fe200078e0005 */
[----:B------:R-:W-:-:S02]  /*f6d0*/  UISETP.NE.AND.EX UP0, UPT, UR17, URZ, UPT, UP0 ;  /* 0x0000003f1100728c */ /* 0x000fc4000bf05300 */
[----:B------:R-:W-:Y:S01]  /*f6e0*/  USEL UR25, UR25, 0x978, UP2 ;  /* 0x0000097819197887 */ /* 0x000fe20009000000 */
[----:B------:R-:W-:Y:S01]  /*f6f0*/  UMOV UR4, URZ ;  /* 0x0000003f00047c82 */ /* 0x000fe20008000000 */
[----:B------:R-:W-:Y:S02]  /*f700*/  USHF.R.S32.HI UR14, URZ, 0x1f, UR9 ;  /* 0x0000001f3f0e7899 */ /* 0x000fe40008011409 */
[----:B------:R-:W-:Y:S01]  /*f710*/  USEL UR9, UR9, URZ, !UP0 ;  /* 0x0000003f09097287 */ /* 0x000fe2000c000000 */
[----:B------:R-:W-:Y:S01]  /*f720*/  @UP1 ULDC UR27, c[0x0][0xbec] ;  /* 0x0002fb00001b1ab9 */ /* 0x000fe20000000800 */
[----:B------:R-:W-:Y:S02]  /*f730*/  USEL UR23, UR18, URZ, UP2 ;  /* 0x0000003f12177287 */ /* 0x000fe40009000000 */
[----:B------:R-:W-:Y:S01]  /*f740*/  @P1 IMAD.HI.U32 R2, R5, UR27, RZ ;  /* 0x0000001b05021c27 */ /* 0x000fe2000f8e00ff */
[----:B------:R-:W-:-:S03]  /*f750*/  USEL UR24, UR14, URZ, !UP0 ;  /* 0x0000003f0e187287 */ /* 0x000fc6000c000000 */
[----:B------:R-:W-:Y:S01]  /*f760*/  ULDC.64 UR18, c[0x0][UR25+0x220] ;  /* 0x0000880019127abb */ /* 0x000fe20008000a00 */
[----:B------:R-:W-:Y:S01]  /*f770*/  ULDC.64 UR16, c[0x0][UR25+0x218] ;  /* 0x0000860019107abb */ /* 0x000fe20008000a00 */
[----:B------:R-:W-:Y:S01]  /*f780*/  UIMAD UR19, UR19, UR9, URZ ;  /* 0x00000009131372a4 */ /* 0x000fe2000f8e023f */
[----:B------:R-:W-:Y:S01]  /*f790*/  ULDC.64 UR20, c[0x0][UR25+0x228] ;  /* 0x00008a0019147abb */ /* 0x000fe20008000a00 */
[----:B------:R-:W-:Y:S01]  /*f7a0*/  @UP1 ULDC UR30, c[0x0][0xbf0] ;  /* 0x0002fc00001e1ab9 */ /* 0x000fe20000000800 */
[----:B------:R-:W-:Y:S01]  /*f7b0*/  UIMAD.WIDE.U32 UR14, UR16, UR26, URZ ;  /* 0x0000001a100e72a5 */ /* 0x000fe2000f8e003f */
[----:B------:R-:W-:Y:S01]  /*f7c0*/  @P1 SHF.R.U32.HI R3, RZ, UR30, R2 ;  /* 0x0000001eff031c19 */ /* 0x000fe20008011602 */
[----:B------:R-:W-:Y:S02]  /*f7d0*/  UIMAD UR26, UR17, UR26, URZ ;  /* 0x0000001a111a72a4 */ /* 0x000fe4000f8e023f */
[----:B------:R-:W-:Y:S02]  /*f7e0*/  UIMAD.WIDE.U32 UR28, UR20, UR23, URZ ;  /* 0x00000017141c72a5 */ /* 0x000fe4000f8e003f */
[----:B------:R-:W-:Y:S01]  /*f7f0*/  UIMAD.WIDE.U32 UR16, UR18, UR9, URZ ;  /* 0x00000009121072a5 */ /* 0x000fe2000f8e003f */
[----:B------:R-:W-:Y:S01]  /*f800*/  IMAD.MOV R2, RZ, RZ, -R3 ;  /* 0x000000ffff027224 */ /* 0x000fe200078e0a03 */
[----:B------:R-:W-:-:S02]  /*f810*/  UIMAD UR20, UR21, UR23, URZ ;  /* 0x00000017151472a4 */ /* 0x000fc4000f8e023f */
[----:B------:R-:W-:Y:S01]  /*f820*/  UIMAD UR19, UR18, UR24, UR19 ;  /* 0x00000018121372a4 */ /* 0x000fe2000f8e0213 */
[----:B------:R-:W-:Y:S01]  /*f830*/  IMAD.U32 R8, RZ, RZ, UR28 ;  /* 0x0000001cff087e24 */ /* 0x000fe2000f8e00ff */
[----:B------:R-:W-:Y:S01]  /*f840*/  UIADD3 UR20, UR29, UR20, URZ ;  /* 0x000000141d147290 */ /* 0x000fe2000fffe03f */
[----:B0-----:R-:W-:Y:S01]  /*f850*/  IMAD R7, R2, UR22, R5 ;  /* 0x0000001602077c24 */ /* 0x001fe2000f8e0205 */
[----:B------:R-:W-:Y:S02]  /*f860*/  UIADD3 UR19, UR17, UR19, URZ ;  /* 0x0000001311137290 */ /* 0x000fe4000fffe03f */
[----:B------:R-:W-:Y:S02]  /*f870*/  UIADD3 UR26, UR15, UR26, URZ ;  /* 0x0000001a0f1a7290 */ /* 0x000fe4000fffe03f */
[----:B------:R-:W-:Y:S01]  /*f880*/  IMAD.U32 R10, RZ, RZ, UR20 ;  /* 0x00000014ff0a7e24 */ /* 0x000fe2000f8e00ff */
[----:B---3--:R-:W-:-:S13]  /*f890*/  @P0 R2UR UR4, R19 ;  /* 0x00000000130402ca */ /* 0x008fda00000e0000 */
[----:B------:R-:W-:Y:S02]  /*f8a0*/  UIADD3 UR14, UP0, UP3, UR16, UR14, UR4 ;  /* 0x0000000e100e7290 */ /* 0x000fe4000fb1e004 */
[----:B------:R-:W-:-:S04]  /*f8b0*/  USHF.R.S32.HI UR17, URZ, 0x1f, UR4 ;  /* 0x0000001f3f117899 */ /* 0x000fc80008011404 */
[----:B------:R-:W-:Y:S01]  /*f8c0*/  UIADD3.X UR16, UR19, UR26, UR17, UP0, UP3 ;  /* 0x0000001a13107290 */ /* 0x000fe200087e6411 */
[----:B------:R-:W-:Y:S01]  /*f8d0*/  IADD3 R2, P2, P3, R3, UR14, R8 ;  /* 0x0000000e03027c10 */ /* 0x000fe2000fb5e008 */
[----:B------:R-:W-:Y:S01]  /*f8e0*/  ULDC.64 UR14, c[0x0][UR25+0x210] ;  /* 0x00008400190e7abb */ /* 0x000fe20008000a00 */
[----:B------:R-:W-:Y:S01]  /*f8f0*/  SHF.R.S32.HI R3, RZ, 0x1f, R3 ;  /* 0x0000001fff037819 */ /* 0x000fe20000011403 */
[----:B------:R-:W-:Y:S01]  /*f900*/  IMAD R9, R7, UR15, RZ ;  /* 0x0000000f07097c24 */ /* 0x000fe2000f8e02ff */
[----:B------:R-:W-:Y:S01]  /*f910*/  SHF.R.S32.HI R8, RZ, 0x1f, R7 ;  /* 0x0000001fff087819 */ /* 0x000fe20000011407 */
[----:B------:R-:W-:Y:S01]  /*f920*/  ULDC.64 UR18, c[0x0][0xba8] ;  /* 0x0002ea0000127ab9 */ /* 0x000fe20000000a00 */
[----:B------:R-:W-:Y:S01]  /*f930*/  IADD3.X R3, R3, UR16, R10, P2, P3 ;  /* 0x0000001003037c10 */ /* 0x000fe200097e640a */
[----:B------:R-:W-:Y:S01]  /*f940*/  @!UP2 ULDC UR18, c[0x0][0xb50] ;  /* 0x0002d4000012aab9 */ /* 0x000fe20000000800 */
[----:B------:R-:W-:Y:S01]  /*f950*/  @!UP2 ULDC UR19, c[0x0][0xb54] ;  /* 0x0002d5000013aab9 */ /* 0x000fe20000000800 */
[----:B------:R-:W-:-:S02]  /*f960*/  IMAD R9, R8, UR14, R9 ;  /* 0x0000000e08097c24 */ /* 0x000fc4000f8e0209 */
[----:B------:R-:W-:Y:S01]  /*f970*/  IMAD.WIDE.U32 R2, R7, UR14, R2 ;  /* 0x0000000e07027c25 */ /* 0x000fe2000f8e0002 */
[----:B------:R-:W-:Y:S01]  /*f980*/  ULDC UR14, c[0x0][0xa88] ;  /* 0x0002a200000e7ab9 */ /* 0x000fe20000000800 */
[----:B--2---:R-:W-:Y:S02]  /*f990*/  @P4 R2UR UR14, R6 ;  /* 0x00000000060e42ca */ /* 0x004fe400000e0000 */
[----:B------:R-:W-:Y:S01]  /*f9a0*/  IMAD.IADD R3, R3, 0x1, R9 ;  /* 0x0000000103037824 */ /* 0x000fe200078e0209 */
[----:B------:R-:W-:-:S04]  /*f9b0*/  LEA R9, P2, R2, UR18, 0x2 ;  /* 0x0000001202097c11 */ /* 0x000fc8000f8410ff */
[----:B------:R-:W-:Y:S01]  /*f9c0*/  LEA.HI.X R10, R2, UR19, R3, 0x2, P2 ;  /* 0x00000013020a7c11 */ /* 0x000fe200090f1403 */
[----:B------:R-:W-:Y:S08]  /*f9d0*/  @P4 BRA `(.L_x_1308) ;  /* 0x0000000000284947 */ /* 0x000ff00003800000 */
[----:B------:R-:W-:Y:S05]  /*f9e0*/  @!P0 BRA `(.L_x_1308) ;  /* 0x0000000000248947 */ /* 0x000fea0003800000 */
[----:B------:R-:W-:Y:S02]  /*f9f0*/  IMAD.U32 R2, RZ, RZ, UR12 ;  /* 0x0000000cff027e24 */ /* 0x000fe4000f8e00ff */
[----:B------:R-:W-:Y:S02]  /*fa00*/  IMAD.U32 R6, RZ, RZ, UR12 ;  /* 0x0000000cff067e24 */ /* 0x000fe4000f8e00ff */
[----:B------:R-:W-:Y:S02]  /*fa10*/  IMAD.U32 R3, RZ, RZ, UR13 ;  /* 0x0000000dff037e24 */ /* 0x000fe4000f8e00ff */
[----:B------:R-:W-:-:S03]  /*fa20*/  IMAD.U32 R7, RZ, RZ, UR13 ;  /* 0x0000000dff077e24 */ /* 0x000fc6000f8e00ff */
[----:B------:R-:W2:Y:S04]  /*fa30*/  LDG.E R2, desc[UR36][R2.64] ;  /* 0x0000002402027981 */ /* 0x000ea8000c1e1900 */
[----:B------:R-:W3:Y:S01]  /*fa40*/  LDG.E R6, desc[UR36][R6.64+0x4] ;  /* 0x0000042406067981 */ /* 0x000ee2000c1e1900 */
[----:B--2---:R-:W-:Y:S02]  /*fa50*/  R2UR UR12, R2 ;  /* 0x00000000020c72ca */ /* 0x004fe400000e0000 */
[----:B---3--:R-:W-:-:S13]  /*fa60*/  R2UR UR14, R6 ;  /* 0x00000000060e72ca */ /* 0x008fda00000e0000 */
[----:B------:R-:W-:-:S12]  /*fa70*/  UIADD3 UR14, -UR12, UR14, URZ ;  /* 0x0000000e0c0e7290 */ /* 0x000fd8000fffe13f */
.L_x_1308:
[----:B------:R-:W2:Y:S04]  /*fa80*/  LDL R11, [R1+0x24] ;  /* 0x00002400010b7983 */ /* 0x000ea80000100800 */
[----:B------:R-:W3:Y:S01]  /*fa90*/  LDL R8, [R1+0x18] ;  /* 0x0000180001087983 */ /* 0x000ee20000100800 */
[----:B------:R-:W-:Y:S01]  /*faa0*/  UIMAD UR16, UR14, UR22, URZ ;  /* 0x000000160e1072a4 */ /* 0x000fe2000f8e023f */
[----:B------:R-:W-:Y:S02]  /*fab0*/  PLOP3.LUT P3, PT, PT, PT, UP2, 0x80, 0x0 ;  /* 0x000000000000781c */ /* 0x000fe40003f6f028 */
[----:B------:R-:W-:Y:S04]  /*fac0*/  SHFL.IDX PT, R2, R9, RZ, 0x1c1f ;  /* 0x001c1fff09027589 */ /* 0x000fe800000e0000 */
[----:B------:R-:W0:Y:S04]  /*fad0*/  SHFL.IDX PT, R3, R10, RZ, 0x1c1f ;  /* 0x001c1fff0a037589 */ /* 0x000e2800000e0000 */
[----:B------:R-:W-:Y:S04]  /*fae0*/  SHFL.IDX PT, R6, R9, 0x1, 0x1c1f ;  /* 0x003c1f0009067f89 */ /* 0x000fe800000e0000 */
[----:B------:R-:W1:Y:S01]  /*faf0*/  SHFL.IDX PT, R7, R10, 0x1, 0x1c1f ;  /* 0x003c1f000a077f89 */ /* 0x000e6200000e0000 */
[----:B--2---:R-:W-:Y:S01]  /*fb00*/  VIADD R11, R11, UR61 ;  /* 0x0000003d0b0b7c36 */ /* 0x004fe20008000000 */
        /* <DEDUP_REMOVED lines=9> */
[----:B------:R-:W2:Y:S01]  /*fba0*/  LDL R22, [R1+0xc] ;  /* 0x00000c0001167983 */ /* 0x000ea20000100800 */
[----:B0-----:R-:W-:Y:S01]  /*fbb0*/  IMAD.SHL.U32 R0, R201, 0x8, RZ ;  /* 0x00000008c9007824 */ /* 0x001fe200078e00ff */
[----:B------:R-:W-:Y:S01]  /*fbc0*/  ULDC.64 UR14, c[0x0][0xaa0] ;  /* 0x0002a800000e7ab9 */ /* 0x000fe20000000a00 */
[----:B------:R-:W-:Y:S01]  /*fbd0*/  IMAD.MOV.U32 R3, RZ, RZ, 0x2 ;  /* 0x00000002ff037424 */ /* 0x000fe200078e00ff */
[----:B------:R-:W-:Y:S01]  /*fbe0*/  R2UR UR18, R205 ;  /* 0x00000000cd1272ca */ /* 0x000fe200000e0000 */
[----:B------:R-:W-:-:S04]  /*fbf0*/  UIMAD UR12, UR17, UR14, URZ ;  /* 0x0000000e110c72a4 */ /* 0x000fc8000f8e023f */
[----:B------:R-:W-:Y:S02]  /*fc00*/  UIMAD UR12, UR4, UR15, UR12 ;  /* 0x0000000f040c72a4 */ /* 0x000fe4000f8e020c */
[----:B------:R-:W-:-:S04]  /*fc10*/  UIADD3 UR8, UR8, 0x30820, URZ ;  /* 0x0003082008087890 */ /* 0x000fc8000fffe03f */
[----:B------:R-:W-:Y:S01]  /*fc20*/  UPRMT UR8, URZ, 0x654, UR8 ;  /* 0x000006543f087896 */ /* 0x000fe20008000008 */
[C---:B------:R-:W-:Y:S02]  /*fc30*/  VIADD R82, R0.reuse, 0x40 ;  /* 0x0000004000527836 */ /* 0x040fe40000000000 */
[C---:B------:R-:W-:Y:S02]  /*fc40*/  VIADD R84, R0.reuse, 0x80 ;  /* 0x0000008000547836 */ /* 0x040fe40000000000 */
[----:B------:R-:W-:Y:S01]  /*fc50*/  VIADD R86, R0, 0xc0 ;  /* 0x000000c000567836 */ /* 0x000fe20000000000 */
[----:B------:R-:W-:Y:S01]  /*fc60*/  BSSY B1, `(.L_x_1310) ;  /* 0x00000ac000017945 */ /* 0x000fe20003800000 */
[----:B------:R-:W-:Y:S02]  /*fc70*/  SHF.R.S32.HI R87, RZ, 0x1f, R0 ;  /* 0x0000001fff577819 */ /* 0x000fe40000011400 */
[----:B------:R-:W-:Y:S02]  /*fc80*/  SHF.R.S32.HI R81, RZ, 0x1f, R82 ;  /* 0x0000001fff517819 */ /* 0x000fe40000011452 */
[----:B------:R-:W-:-:S02]  /*fc90*/  SHF.R.S32.HI R83, RZ, 0x1f, R84 ;  /* 0x0000001fff537819 */ /* 0x000fc40000011454 */
[----:B------:R-:W-:Y:S01]  /*fca0*/  SHF.R.S32.HI R85, RZ, 0x1f, R86 ;  /* 0x0000001fff557819 */ /* 0x000fe20000011456 */
[----:B--2---:R-:W-:-:S04]  /*fcb0*/  IMAD R2, R22, 0x40, R0 ;  /* 0x0000004016027824 */ /* 0x004fc800078e0200 */
[----:B------:R-:W-:-:S03]  /*fcc0*/  IMAD.WIDE R2, R2, R3, UR10 ;  /* 0x0000000a02027e25 */ /* 0x000fc6000f8e0203 */
[C---:B------:R-:W-:Y:S02]  /*fcd0*/  IADD3 R25, P2, R2.reuse, 0x3000, RZ ;  /* 0x0000300002197810 */ /* 0x040fe40007f5e0ff */
[C---:B------:R-:W-:Y:S02]  /*fce0*/  IADD3 R9, P4, R2.reuse, 0x1000, RZ ;  /* 0x0000100002097810 */ /* 0x040fe40007f9e0ff */
[----:B------:R-:W-:Y:S02]  /*fcf0*/  LOP3.LUT R24, R25, 0x380, RZ, 0xc0, !PT ;  /* 0x0000038019187812 */ /* 0x000fe400078ec0ff */
[----:B------:R-:W-:Y:S02]  /*fd00*/  IADD3 R13, P3, R2, 0x2000, RZ ;  /* 0x00002000020d7810 */ /* 0x000fe40007f7e0ff */
[----:B------:R-:W-:Y:S02]  /*fd10*/  SHF.R.U64 R24, R24, 0x3, RZ ;  /* 0x0000000318187819 */ /* 0x000fe400000012ff */
[----:B------:R-:W-:-:S02]  /*fd20*/  LOP3.LUT R8, R9, 0x380, RZ, 0xc0, !PT ;  /* 0x0000038009087812 */ /* 0x000fc400078ec0ff */
[----:B------:R-:W-:Y:S02]  /*fd30*/  LOP3.LUT R12, R13, 0x380, RZ, 0xc0, !PT ;  /* 0x000003800d0c7812 */ /* 0x000fe400078ec0ff */
[----:B------:R-:W-:Y:S01]  /*fd40*/  LOP3.LUT R24, R24, R25, RZ, 0x3c, !PT ;  /* 0x0000001918187212 */ /* 0x000fe200078e3cff */
[--C-:B------:R-:W-:Y:S01]  /*fd50*/  IMAD.X R25, RZ, RZ, R3.reuse, P2 ;  /* 0x000000ffff197224 */ /* 0x100fe200010e0603 */
[----:B------:R-:W-:Y:S02]  /*fd60*/  IADD3 R49, P2, R2, 0x9000, RZ ;  /* 0x0000900002317810 */ /* 0x000fe40007f5e0ff */
[----:B------:R-:W-:Y:S02]  /*fd70*/  SHF.R.U64 R8, R8, 0x3, RZ ;  /* 0x0000000308087819 */ /* 0x000fe400000012ff */
[----:B------:R-:W-:Y:S01]  /*fd80*/  SHF.R.U64 R12, R12, 0x3, RZ ;  /* 0x000000030c0c7819 */ /* 0x000fe200000012ff */
[----:B------:R-:W-:Y:S01]  /*fd90*/  UIMAD.WIDE.U32 UR10, UR4, UR14, URZ ;  /* 0x0000000e040a72a5 */ /* 0x000fe2000f8e003f */
[----:B------:R-:W-:Y:S01]  /*fda0*/  LOP3.LUT R48, R49, 0x380, RZ, 0xc0, !PT ;  /* 0x0000038031307812 */ /* 0x000fe200078ec0ff */
[----:B------:R-:W5:Y:S01]  /*fdb0*/  LD.E.128 R24, desc[UR36][R24.64] ;  /* 0x0000002418187980 */ /* 0x000f62000c101d00 */
[----:B------:R-:W-:Y:S01]  /*fdc0*/  LOP3.LUT R8, R8, R9, RZ, 0x3c, !PT ;  /* 0x0000000908087212 */ /* 0x000fe200078e3cff */
[--C-:B------:R-:W-:Y:S01]  /*fdd0*/  IMAD.X R9, RZ, RZ, R3.reuse, P4 ;  /* 0x000000ffff097224 */ /* 0x100fe200020e0603 */
[----:B------:R-:W-:Y:S01]  /*fde0*/  LOP3.LUT R12, R12, R13, RZ, 0x3c, !PT ;  /* 0x0000000d0c0c7212 */ /* 0x000fe200078e3cff */
[----:B------:R-:W-:Y:S01]  /*fdf0*/  IMAD.X R13, RZ, RZ, R3, P3 ;  /* 0x000000ffff0d7224 */ /* 0x000fe200018e0603 */
[----:B------:R-:W-:-:S02]  /*fe00*/  IADD3 R29, P0, R2, 0x4000, RZ ;  /* 0x00004000021d7810 */ /* 0x000fc40007f1e0ff */
[C---:B------:R-:W-:Y:S02]  /*fe10*/  IADD3 R33, P6, R2.reuse, 0x5000, RZ ;  /* 0x0000500002217810 */ /* 0x040fe40007fde0ff */
[C---:B------:R-:W-:Y:S02]  /*fe20*/  IADD3 R37, P5, R2.reuse, 0x6000, RZ ;  /* 0x0000600002257810 */ /* 0x040fe40007fbe0ff */
[C---:B------:R-:W-:Y:S01]  /*fe30*/  LOP3.LUT R7, R2.reuse, 0x380, RZ, 0xc0, !PT ;  /* 0x0000038002077812 */ /* 0x040fe200078ec0ff */
[----:B------:R-:W-:Y:S01]  /*fe40*/  UIADD3 UR11, UR11, UR12, URZ ;  /* 0x0000000c0b0b7290 */ /* 0x000fe2000fffe03f */
[C---:B------:R-:W-:Y:S01]  /*fe50*/  IADD3 R41, P4, R2.reuse, 0x7000, RZ ;  /* 0x0000700002297810 */ /* 0x040fe20007f9e0ff */
[----:B------:R-:W-:Y:S01]  /*fe60*/  USHF.R.S32.HI UR4, URZ, 0x1f, UR9 ;  /* 0x0000001f3f047899 */ /* 0x000fe20008011409 */
[----:B------:R-:W-:Y:S01]  /*fe70*/  IADD3 R45, P3, R2, 0x8000, RZ ;  /* 0x00008000022d7810 */ /* 0x000fe20007f7e0ff */
[----:B------:R-:W-:Y:S01]  /*fe80*/  ULDC.64 UR12, c[0x0][0xae8] ;  /* 0x0002ba00000c7ab9 */ /* 0x000fe20000000a00 */
[----:B------:R-:W-:Y:S01]  /*fe90*/  SHF.R.U64 R48, R48, 0x3, RZ ;  /* 0x0000000330307819 */ /* 0x000fe200000012ff */
[----:B------:R-:W-:Y:S01]  /*fea0*/  @UP1 ULDC UR14, c[0x0][0xbec] ;  /* 0x0002fb00000e1ab9 */ /* 0x000fe20000000800 */
[----:B------:R-:W-:Y:S01]  /*feb0*/  LOP3.LUT R28, R29, 0x380, RZ, 0xc0, !PT ;  /* 0x000003801d1c7812 */ /* 0x000fe200078ec0ff */
[----:B------:R-:W5:Y:S01]  /*fec0*/  LD.E.128 R8, desc[UR36][R8.64] ;  /* 0x0000002408087980 */ /* 0x000f62000c101d00 */
[----:B------:R-:W-:-:S02]  /*fed0*/  LOP3.LUT R32, R33, 0x380, RZ, 0xc0, !PT ;  /* 0x0000038021207812 */ /* 0x000fc400078ec0ff */
[----:B------:R-:W-:Y:S01]  /*fee0*/  LOP3.LUT R36, R37, 0x380, RZ, 0xc0, !PT ;  /* 0x0000038025247812 */ /* 0x000fe200078ec0ff */
[----:B------:R-:W5:Y:S01]  /*fef0*/  LD.E.128 R12, desc[UR36][R12.64] ;  /* 0x000000240c0c7980 */ /* 0x000f62000c101d00 */
[----:B------:R-:W-:Y:S02]  /*ff00*/  LOP3.LUT R40, R41, 0x380, RZ, 0xc0, !PT ;  /* 0x0000038029287812 */ /* 0x000fe400078ec0ff */
[----:B------:R-:W-:Y:S02]  /*ff10*/  LOP3.LUT R44, R45, 0x380, RZ, 0xc0, !PT ;  /* 0x000003802d2c7812 */ /* 0x000fe400078ec0ff */
[----:B------:R-:W-:Y:S01]  /*ff20*/  LOP3.LUT R48, R48, R49, RZ, 0x3c, !PT ;  /* 0x0000003130307212 */ /* 0x000fe200078e3cff */
[----:B------:R-:W-:Y:S01]  /*ff30*/  IMAD.X R49, RZ, RZ, R3, P2 ;  /* 0x000000ffff317224 */ /* 0x000fe200010e0603 */
[----:B------:R-:W-:Y:S02]  /*ff40*/  IADD3 R5, P2, R2, 0xf000, RZ ;  /* 0x0000f00002057810 */ /* 0x000fe40007f5e0ff */
[----:B------:R-:W-:-:S02]  /*ff50*/  SHF.R.U64 R28, R28, 0x3, RZ ;  /* 0x000000031c1c7819 */ /* 0x000fc400000012ff */
[----:B------:R-:W-:Y:S02]  /*ff60*/  SHF.R.U64 R32, R32, 0x3, RZ ;  /* 0x0000000320207819 */ /* 0x000fe400000012ff */
[----:B------:R-:W-:Y:S01]  /*ff70*/  SHF.R.U64 R7, R7, 0x3, RZ ;  /* 0x0000000307077819 */ /* 0x000fe200000012ff */
[----:B------:R-:W-:Y:S01]  /*ff80*/  UIMAD.WIDE.U32 UR10, UR18, UR12, UR10 ;  /* 0x0000000c120a72a5 */ /* 0x000fe2000f8e000a */
[----:B------:R-:W-:Y:S01]  /*ff90*/  SHF.R.U64 R36, R36, 0x3, RZ ;  /* 0x0000000324247819 */ /* 0x000fe200000012ff */
[----:B------:R-:W-:Y:S01]  /*ffa0*/  IMAD.X R73, RZ, RZ, R3, P2 ;  /* 0x000000ffff497224 */ /* 0x000fe200010e0603 */
[----:B------:R-:W-:Y:S01]  /*ffb0*/  SHF.R.U64 R40, R40, 0x3, RZ ;  /* 0x0000000328287819 */ /* 0x000fe200000012ff */
[----:B------:R-:W5:Y:S01]  /*ffc0*/  LD.E.128 R48, desc[UR36][R48.64] ;  /* 0x0000002430307980 */ /* 0x000f62000c101d00 */
[----:B------:R-:W-:Y:S02]  /*ffd0*/  SHF.R.U64 R44, R44, 0x3, RZ ;  /* 0x000000032c2c7819 */ /* 0x000fe400000012ff */
[----:B------:R-:W-:-:S02]  /*ffe0*/  LOP3.LUT R4, R5, 0x380, RZ, 0xc0, !PT ;  /* 0x0000038005047812 */ /* 0x000fc400078ec0ff */
        /* <DEDUP_REMOVED lines=10> */
[C---:B------:R-:W-:Y:S01]  /*10090*/  IADD3 R53, P0, R2.reuse, 0xa000, RZ ;  /* 0x0000a00002357810 */ /* 0x040fe20007f1e0ff */
[----:B------:R-:W-:Y:S01]  /*100a0*/  UIMAD UR11, UR18, UR13, UR11 ;  /* 0x0000000d120b72a4 */ /* 0x000fe2000f8e020b */
[C---:B------:R-:W-:Y:S01]  /*100b0*/  IADD3 R57, P6, R2.reuse, 0xb000, RZ ;  /* 0x0000b00002397810 */ /* 0x040fe20007fde0ff */
[----:B------:R-:W5:Y:S01]  /*100c0*/  LD.E.128 R28, desc[UR36][R28.64] ;  /* 0x000000241c1c7980 */ /* 0x000f62000c101d00 */
[C---:B------:R-:W-:Y:S01]  /*100d0*/  IADD3 R61, P5, R2.reuse, 0xc000, RZ ;  /* 0x0000c000023d7810 */ /* 0x040fe20007fbe0ff */
[----:B------:R-:W-:Y:S01]  /*100e0*/  ULDC.64 UR12, c[0x0][0xaf0] ;  /* 0x0002bc00000c7ab9 */ /* 0x000fe20000000a00 */
[C---:B------:R-:W-:Y:S01]  /*100f0*/  IADD3 R65, P4, R2.reuse, 0xd000, RZ ;  /* 0x0000d00002417810 */ /* 0x040fe20007f9e0ff */
[----:B------:R-:W5:Y:S01]  /*10100*/  LD.E.128 R32, desc[UR36][R32.64] ;  /* 0x0000002420207980 */ /* 0x000f62000c101d00 */
[----:B------:R-:W-:-:S02]  /*10110*/  IADD3 R69, P3, R2, 0xe000, RZ ;  /* 0x0000e00002457810 */ /* 0x000fc40007f7e0ff */
[----:B------:R-:W-:Y:S01]  /*10120*/  SHF.R.U64 R4, R4, 0x3, RZ ;  /* 0x0000000304047819 */ /* 0x000fe200000012ff */
[----:B------:R-:W5:Y:S01]  /*10130*/  LD.E.128 R36, desc[UR36][R36.64] ;  /* 0x0000002424247980 */ /* 0x000f62000c101d00 */
[----:B------:R-:W-:Y:S02]  /*10140*/  LOP3.LUT R2, R7, R2, RZ, 0x3c, !PT ;  /* 0x0000000207027212 */ /* 0x000fe400078e3cff */
[----:B------:R-:W-:Y:S01]  /*10150*/  LOP3.LUT R72, R4, R5, RZ, 0x3c, !PT ;  /* 0x0000000504487212 */ /* 0x000fe200078e3cff */
[----:B------:R-:W-:Y:S01]  /*10160*/  UIMAD UR4, UR4, UR12, URZ ;  /* 0x0000000c040472a4 */ /* 0x000fe2000f8e023f */
[----:B------:R-:W-:Y:S01]  /*10170*/  LOP3.LUT R52, R53, 0x380, RZ, 0xc0, !PT ;  /* 0x0000038035347812 */ /* 0x000fe200078ec0ff */
[----:B------:R0:W5:Y:S01]  /*10180*/  LD.E.128 R4, desc[UR36][R2.64] ;  /* 0x0000002402047980 */ /* 0x000162000c101d00 */
[----:B------:R-:W-:Y:S01]  /*10190*/  UIMAD.WIDE.U32 UR10, UR9, UR12, UR10 ;  /* 0x0000000c090a72a5 */ /* 0x000fe2000f8e000a */
[----:B------:R-:W-:Y:S01]  /*101a0*/  LOP3.LUT R56, R57, 0x380, RZ, 0xc0, !PT ;  /* 0x0000038039387812 */ /* 0x000fe200078ec0ff */
[----:B------:R-:W-:Y:S01]  /*101b0*/  UIMAD UR4, UR9, UR13, UR4 ;  /* 0x0000000d090472a4 */ /* 0x000fe2000f8e0204 */
[----:B------:R-:W-:Y:S01]  /*101c0*/  LOP3.LUT R60, R61, 0x380, RZ, 0xc0, !PT ;  /* 0x000003803d3c7812 */ /* 0x000fe200078ec0ff */
[----:B------:R-:W5:Y:S01]  /*101d0*/  LD.E.128 R40, desc[UR36][R40.64] ;  /* 0x0000002428287980 */ /* 0x000f62000c101d00 */
[----:B------:R-:W-:Y:S01]  /*101e0*/  @UP1 ULDC UR9, c[0x0][0xbf0] ;  /* 0x0002fc0000091ab9 */ /* 0x000fe20000000800 */
[----:B------:R-:W-:-:S02]  /*101f0*/  LOP3.LUT R64, R65, 0x380, RZ, 0xc0, !PT ;  /* 0x0000038041407812 */ /* 0x000fc400078ec0ff */
[----:B------:R-:W-:Y:S01]  /*10200*/  LOP3.LUT R68, R69, 0x380, RZ, 0xc0, !PT ;  /* 0x0000038045447812 */ /* 0x000fe200078ec0ff */
[----:B0-----:R-:W-:Y:S01]  /*10210*/  IMAD R2, R201, 0x20, R22 ;  /* 0x00000020c9027824 */ /* 0x001fe200078e0216 */
[----:B------:R-:W-:Y:S01]  /*10220*/  SHF.R.U64 R52, R52, 0x3, RZ ;  /* 0x0000000334347819 */ /* 0x000fe200000012ff */
[----:B------:R-:W-:Y:S01]  /*10230*/  UIADD3 UR4, UR11, UR4, URZ ;  /* 0x000000040b047290 */ /* 0x000fe2000fffe03f */
[----:B------:R-:W-:Y:S01]  /*10240*/  SHF.R.U64 R56, R56, 0x3, RZ ;  /* 0x0000000338387819 */ /* 0x000fe200000012ff */
[----:B------:R-:W-:Y:S01]  /*10250*/  VIADD R20, R2, UR61 ;  /* 0x0000003d02147c36 */ /* 0x000fe20008000000 */
[----:B------:R-:W-:Y:S01]  /*10260*/  SHF.R.U64 R60, R60, 0x3, RZ ;  /* 0x000000033c3c7819 */ /* 0x000fe200000012ff */
[----:B------:R-:W-:Y:S01]  /*10270*/  ULDC.64 UR12, c[0x0][0xae0] ;  /* 0x0002b800000c7ab9 */ /* 0x000fe20000000a00 */
[----:B------:R-:W-:Y:S01]  /*10280*/  SHF.R.U64 R64, R64, 0x3, RZ ;  /* 0x0000000340407819 */ /* 0x000fe200000012ff */
[----:B------:R-:W-:Y:S01]  /*10290*/  @P1 IMAD.HI.U32 R2, R20, UR14, RZ ;  /* 0x0000000e14021c27 */ /* 0x000fe2000f8e00ff */
[----:B------:R-:W-:Y:S01]  /*102a0*/  SHF.R.U64 R68, R68, 0x3, RZ ;  /* 0x0000000344447819 */ /* 0x000fe200000012ff */
[----:B------:R-:W5:Y:S01]  /*102b0*/  LD.E.128 R44, desc[UR36][R44.64] ;  /* 0x000000242c2c7980 */ /* 0x000f62000c101d00 */
[----:B------:R-:W-:Y:S01]  /*102c0*/  LOP3.LUT R52, R52, R53, RZ, 0x3c, !PT ;  /* 0x0000003534347212 */ /* 0x000fe200078e3cff */
[----:B------:R-:W-:Y:S01]  /*102d0*/  IMAD.MOV.U32 R19, RZ, RZ, R20 ;  /* 0x000000ffff137224 */ /* 0x000fe200078e0014 */
[----:B------:R-:W-:Y:S01]  /*102e0*/  @P1 SHF.R.U32.HI R19, RZ, UR9, R2 ;  /* 0x00000009ff131c19 */ /* 0x000fe20008011602 */
[--C-:B------:R-:W-:Y:S01]  /*102f0*/  IMAD.X R53, RZ, RZ, R3.reuse, P0 ;  /* 0x000000ffff357224 */ /* 0x100fe200000e0603 */
[----:B------:R-:W-:Y:S01]  /*10300*/  LOP3.LUT R56, R56, R57, RZ, 0x3c, !PT ;  /* 0x0000003938387212 */ /* 0x000fe200078e3cff */
[----:B------:R-:W-:Y:S01]  /*10310*/  IMAD.X R57, RZ, RZ, R3, P6 ;  /* 0x000000ffff397224 */ /* 0x000fe200030e0603 */
[--C-:B------:R-:W-:Y:S01]  /*10320*/  SHF.R.S32.HI R18, RZ, 0x1f, R19.reuse ;  /* 0x0000001fff127819 */ /* 0x100fe20000011413 */
[----:B------:R-:W-:Y:S01]  /*10330*/  IMAD.MOV R21, RZ, RZ, -R19 ;  /* 0x000000ffff157224 */ /* 0x000fe200078e0a13 */
[----:B------:R-:W-:Y:S01]  /*10340*/  LOP3.LUT R60, R60, R61, RZ, 0x3c, !PT ;  /* 0x0000003d3c3c7212 */ /* 0x000fe200078e3cff */
[--C-:B------:R-:W-:Y:S01]  /*10350*/  IMAD.X R61, RZ, RZ, R3.reuse, P5 ;  /* 0x000000ffff3d7224 */ /* 0x100fe200028e0603 */
[----:B------:R-:W-:Y:S01]  /*10360*/  LOP3.LUT R64, R64, R65, RZ, 0x3c, !PT ;  /* 0x0000004140407212 */ /* 0x000fe200078e3cff */
[--C-:B------:R-:W-:Y:S01]  /*10370*/  IMAD.X R65, RZ, RZ, R3.reuse, P4 ;  /* 0x000000ffff417224 */ /* 0x100fe200020e0603 */
[----:B------:R-:W-:Y:S01]  /*10380*/  LOP3.LUT R68, R68, R69, RZ, 0x3c, !PT ;  /* 0x0000004544447212 */ /* 0x000fe200078e3cff */
[----:B------:R-:W-:Y:S01]  /*10390*/  IMAD.X R69, RZ, RZ, R3, P3 ;  /* 0x000000ffff457224 */ /* 0x000fe200018e0603 */
[----:B------:R-:W5:Y:S01]  /*103a0*/  LD.E.128 R52, desc[UR36][R52.64] ;  /* 0x0000002434347980 */ /* 0x000f62000c101d00 */
[----:B------:R-:W-:-:S02]  /*103b0*/  IMAD R18, R18, UR12, RZ ;  /* 0x0000000c12127c24 */ /* 0x000fc4000f8e02ff */
[----:B------:R-:W-:Y:S01]  /*103c0*/  IMAD R21, R21, UR22, R20 ;  /* 0x0000001615157c24 */ /* 0x000fe2000f8e0214 */
[----:B------:R-:W5:Y:S01]  /*103d0*/  LD.E.128 R56, desc[UR36][R56.64] ;  /* 0x0000002438387980 */ /* 0x000f62000c101d00 */
[----:B------:R-:W-:Y:S02]  /*103e0*/  IMAD.U32 R3, RZ, RZ, UR11 ;  /* 0x0000000bff037e24 */ /* 0x000fe4000f8e00ff */
[----:B------:R-:W-:Y:S01]  /*103f0*/  IMAD.U32 R2, RZ, RZ, UR10 ;  /* 0x0000000aff027e24 */ /* 0x000fe2000f8e00ff */
[----:B------:R-:W-:Y:S01]  /*10400*/  ULDC.64 UR10, c[0x0][0xad8] ;  /* 0x0002b600000a7ab9 */ /* 0x000fe20000000a00 */
[----:B------:R-:W-:Y:S01]  /*10410*/  IMAD.U32 R3, RZ, RZ, UR4 ;  /* 0x00000004ff037e24 */ /* 0x000fe2000f8e00ff */
[----:B------:R-:W5:Y:S01]  /*10420*/  LD.E.128 R60, desc[UR36][R60.64] ;  /* 0x000000243c3c7980 */ /* 0x000f62000c101d00 */
[C---:B------:R-:W-:Y:S01]  /*10430*/  IMAD R77, R19.reuse, UR13, R18 ;  /* 0x0000000d134d7c24 */ /* 0x040fe2000f8e0212 */
[----:B------:R-:W-:Y:S01]  /*10440*/  SHF.R.S32.HI R18, RZ, 0x1f, R21 ;  /* 0x0000001fff127819 */ /* 0x000fe20000011415 */
[----:B------:R-:W-:Y:S01]  /*10450*/  IMAD.WIDE.U32 R2, R19, UR12, R2 ;  /* 0x0000000c13027c25 */ /* 0x000fe2000f8e0002 */
[----:B------:R-:W5:Y:S03]  /*10460*/  LD.E.128 R64, desc[UR36][R64.64] ;  /* 0x0000002440407980 */ /* 0x000f66000c101d00 */
[----:B------:R-:W-:Y:S01]  /*10470*/  IMAD.IADD R3, R3, 0x1, R77 ;  /* 0x0000000103037824 */ /* 0x000fe200078e024d */
[----:B------:R-:W5:Y:S01]  /*10480*/  LD.E.128 R68, desc[UR36][R68.64] ;  /* 0x0000002444447980 */ /* 0x000f62000c101d00 */
[----:B------:R-:W-:-:S03]  /*10490*/  IMAD R18, R18, UR10, RZ ;  /* 0x0000000a12127c24 */ /* 0x000fc6000f8e02ff */
[----:B------:R-:W5:Y:S01]  /*104a0*/  LD.E.128 R72, desc[UR36][R72.64] ;  /* 0x0000002448487980 */ /* 0x000f62000c101d00 */
[C---:B------:R-:W-:Y:S01]  /*104b0*/  IMAD R19, R21.reuse, UR11, R18 ;  /* 0x0000000b15137c24 */ /* 0x040fe2000f8e0212 */
[----:B------:R-:W-:Y:S01]  /*104c0*/  @!PT LDS RZ, [RZ] ;  /* 0x00000000fffff984 */ /* 0x000fe20000000800 */
[----:B------:R-:W-:Y:S01]  /*104d0*/  @!PT LDS RZ, [RZ] ;  /* 0x00000000fffff984 */ /* 0x000fe20000000800 */
[----:B------:R-:W-:Y:S01]  /*104e0*/  @!PT LDS RZ, [RZ] ;  /* 0x00000000fffff984 */ /* 0x000fe20000000800 */
[----:B------:R-:W-:Y:S01]  /*104f0*/  @!PT LDS RZ, [RZ] ;  /* 0x00000000fffff984 */ /* 0x000fe20000000800 */
[----:B------:R0:W-:Y:S06]  /*10500*/  MEMBAR.ALL.CTA ;  /* 0x0000000000007992 */ /* 0x0001ec0000008000 */
[----:B0-----:R-:W0:Y:S01]  /*10510*/  FENCE.VIEW.ASYNC.S ;  /* 0x00000000000073c6 */ /* 0x001e220000000000 */
[----:B------:R-:W-:Y:S01]  /*10520*/  IMAD.WIDE.U32 R2, R21, UR10, R2 ;  /* 0x0000000a15027c25 */ /* 0x000fe2000f8e0002 */
[----:B------:R-:W-:-:S03]  /*10530*/  ULDC.64 UR10, c[0x0][0xa80] ;  /* 0x0002a000000a7ab9 */ /* 0x000fc60000000a00 */
[----:B------:R-:W-:Y:S01]  /*10540*/  VIADD R80, R22, UR61 ;  /* 0x0000003d16507c36 */ /* 0x000fe20008000000 */
[----:B------:R-:W-:Y:S01]  /*10550*/  LEA R22, P2, R2, UR10, 0x1 ;  /* 0x0000000a02167c11 */ /* 0x000fe2000f8408ff */
[----:B------:R-:W-:-:S05]  /*10560*/  IMAD.IADD R3, R3, 0x1, R19 ;  /* 0x0000000103037824 */ /* 0x000fca00078e0213 */
[----:B------:R-:W-:Y:S02]  /*10570*/  LEA.HI.X R78, R2, UR11, R3, 0x1, P2 ;  /* 0x0000000b024e7c11 */ /* 0x000fe400090f0c03 */
[C---:B------:R-:W-:Y:S01]  /*10580*/  ISETP.GE.AND P2, PT, R80.reuse, UR16, PT ;  /* 0x0000001050007c0c */ /* 0x040fe2000bf46270 */
[C---:B------:R-:W-:Y:S02]  /*10590*/  VIADD R18, R80.reuse, 0x20 ;  /* 0x0000002050127836 */ /* 0x040fe40000000000 */
[----:B------:R-:W-:Y:S01]  /*105a0*/  VIADD R20, R80, 0x40 ;  /* 0x0000004050147836 */ /* 0x000fe20000000000 */
[----:B0-----:R0:W1:Y:S04]  /*105b0*/  SHFL.IDX PT, R79, R22, RZ, 0x181f ;  /* 0x00181fff164f7589 */ /* 0x00106800000e0000 */
[----:B------:R0:W2:Y:S01]  /*105c0*/  SHFL.IDX PT, R77, R78, RZ, 0x181f ;  /* 0x00181fff4e4d7589 */ /* 0x0000a200000e0000 */
[----:B------:R-:W-:Y:S01]  /*105d0*/  SYNCS.ARRIVE.TRANS64.RED.A1T0 RZ, [UR8], RZ ;  /* 0x000000ffffff79a7 */ /* 0x000fe20008100408 */
[----:B------:R-:W-:-:S02]  /*105e0*/  ISETP.GE.AND P1, PT, R18, UR16, PT ;  /* 0x0000001012007c0c */ /* 0x000fc4000bf26270 */
[----:B------:R-:W-:Y:S01]  /*105f0*/  ISETP.GE.AND P0, PT, R20, UR16, PT ;  /* 0x0000001014007c0c */ /* 0x000fe2000bf06270 */
[----:B------:R-:W-:-:S12]  /*10600*/  @P2 BRA `(.L_x_1311) ;  /* 0x0000000000442947 */ /* 0x000fd80003800000 */
        /* <DEDUP_REMOVED lines=17> */
.L_x_1311:
[----:B------:R-:W-:Y:S05]  /*10720*/  BSYNC B1 ;  /* 0x0000000000017941 */ /* 0x000fea0003800000 */
.L_x_1310:
[----:B---3--:R3:W4:Y:S01]  /*10730*/  SHFL.IDX PT, R19, R78, 0x1, 0x181f ;  /* 0x00381f004e137f89 */ /* 0x00872200000e0000 */
[----:B------:R-:W-:Y:S03]  /*10740*/  BSSY B1, `(.L_x_1312) ;  /* 0x0000014000017945 */ /* 0x000fe60003800000 */
[----:B-----5:R3:W0:Y:S01]  /*10750*/  SHFL.IDX PT, R7, R22, 0x1, 0x181f ;  /* 0x00381f0016077f89 */ /* 0x02062200000e0000 */
[----:B------:R-:W-:Y:S05]  /*10760*/  @P1 BRA `(.L_x_1313) ;  /* 0x0000000000441947 */ /* 0x000fea0003800000 */
[----:B------:R-:W-:Y:S02]  /*10770*/  ULDC UR4, c[0x0][0xac8] ;  /* 0x0002b20000047ab9 */ /* 0x000fe40000000800 */
        /* <DEDUP_REMOVED lines=16> */
.L_x_1313:
[----:B------:R-:W-:Y:S05]  /*10880*/  BSYNC B1 ;  /* 0x0000000000017941 */ /* 0x000fea0003800000 */
.L_x_1312:
[----:B0-----:R0:W0:Y:S01]  /*10890*/  SHFL.IDX PT, R9, R78, 0x2, 0x181f ;  /* 0x00581f004e097f89 */ /* 0x00102200000e0000 */
        /* <DEDUP_REMOVED lines=20> */
.L_x_1315:
[----:B------:R-:W-:Y:S05]  /*109e0*/  BSYNC B1 ;  /* 0x0000000000017941 */ /* 0x000fea0003800000 */
.L_x_1314:
[----:B0-----:R-:W-:Y:S01]  /*109f0*/  VIADD R2, R80, 0x60 ;  /* 0x0000006050027836 */ /* 0x001fe20000000000 */
[----:B------:R0:W0:Y:S04]  /*10a00*/  SHFL.IDX PT, R9, R78, 0x3, 0x181f ;  /* 0x00781f004e097f89 */ /* 0x00002800000e0000 */
[----:B------:R-:W-:Y:S01]  /*10a10*/  ISETP.GE.AND P0, PT, R2, UR16, PT ;  /* 0x0000001002007c0c */ /* 0x000fe2000bf06270 */
[----:B------:R0:W0:-:S12]  /*10a20*/  SHFL.IDX PT, R11, R22, 0x3, 0x181f ;  /* 0x00781f00160b7f89 */ /* 0x00001800000e0000 */
[----:B------:R-:W-:Y:S05]  /*10a30*/  @P0 BRA `(.L_x_1316) ;  /* 0x0000002400f80947 */ /* 0x000fea0003800000 */
[----:B------:R-:W-:Y:S02]  /*10a40*/  ULDC UR4, c[0x0][0xac8] ;  /* 0x0002b20000047ab9 */ /* 0x000fe40000000800 */
[----:B------:R-:W-:Y:S02]  /*10a50*/  ISETP.GE.AND P3, PT, R0, UR4, PT ;  /* 0x0000000400007c0c */ /* 0x000fe4000bf66270 */
[----:B------:R-:W-:Y:S02]  /*10a60*/  ISETP.GE.AND P4, PT, R82, UR4, PT ;  /* 0x0000000452007c0c */ /* 0x000fe4000bf86270 */
[----:B------:R-:W-:-:S09]  /*10a70*/  ISETP.GE.AND P5, PT, R84, UR4, PT ;  /* 0x0000000454007c0c */ /* 0x000fd2000bfa6270 */
[-C--:B0-----:R-:W-:Y:S02]  /*10a80*/  @!P3 LEA R2, P0, R0, R11.reuse, 0x1 ;  /* 0x0000000b0002b211 */ /* 0x081fe400078008ff */
[-C--:B------:R-:W-:Y:S02]  /*10a90*/  @!P4 LEA R4, P1, R82, R11.reuse, 0x1 ;  /* 0x0000000b5204c211 */ /* 0x080fe400078208ff */
[----:B------:R-:W-:Y:S02]  /*10aa0*/  @!P5 LEA R6, P2, R84, R11, 0x1 ;  /* 0x0000000b5406d211 */ /* 0x000fe400078408ff */
[-C--:B------:R-:W-:Y:S02]  /*10ab0*/  @!P3 LEA.HI.X R3, R0, R9.reuse, R87, 0x1, P0 ;  /* 0x000000090003b211 */ /* 0x080fe400000f0c57 */
[-C--:B------:R-:W-:Y:S02]  /*10ac0*/  @!P4 LEA.HI.X R5, R82, R9.reuse, R81, 0x1, P1 ;  /* 0x000000095205c211 */ /* 0x080fe400008f0c51 */
[----:B------:R-:W-:Y:S01]  /*10ad0*/  @!P5 LEA.HI.X R7, R84, R9, R83, 0x1, P2 ;  /* 0x000000095407d211 */ /* 0x000fe200010f0c53 */
        /* <DEDUP_REMOVED lines=9> */
.L_x_1309:
        /* <DEDUP_REMOVED lines=11> */
[----:B------:R-:W-:Y:S01]  /*10c20*/  VIADD R177, R17, 0x8 ;  /* 0x0000000811b17836 */ /* 0x000fe20000000000 */
[----:B------:R-:W-:Y:S01]  /*10c30*/  ULDC.64 UR14, c[0x0][0xb40] ;  /* 0x0002d000000e7ab9 */ /* 0x000fe20000000a00 */
[----:B------:R-:W-:Y:S01]  /*10c40*/  ULDC.64 UR12, c[0x0][0xb38] ;  /* 0x0002ce00000c7ab9 */ /* 0x000fe20000000a00 */
[----:B------:R-:W-:Y:S01]  /*10c50*/  UIMAD UR4, UR4, UR14, URZ ;  /* 0x0000000e040472a4 */ /* 0x000fe2000f8e023f */
[----:B------:R-:W-:Y:S01]  /*10c60*/  BSSY B1, `(.L_x_1317) ;  /* 0x00000d0000017945 */ /* 0x000fe20003800000 */
[----:B------:R-:W-:Y:S01]  /*10c70*/  UIMAD.WIDE.U32 UR10, UR18, UR12, UR10 ;  /* 0x0000000c120a72a5 */ /* 0x000fe2000f8e000a */
[----:B------:R-:W-:Y:S01]  /*10c80*/  SHF.R.S32.HI R22, RZ, 0x1f, R206 ;  /* 0x0000001fff167819 */ /* 0x000fe200000114ce */
[----:B------:R-:W-:Y:S01]  /*10c90*/  UIMAD UR4, UR9, UR15, UR4 ;  /* 0x0000000f090472a4 */ /* 0x000fe2000f8e0204 */
[----:B------:R-:W-:Y:S01]  /*10ca0*/  SHF.R.S32.HI R152, RZ, 0x1f, R207 ;  /* 0x0000001fff987819 */ /* 0x000fe200000114cf */
[----:B------:R-:W-:Y:S01]  /*10cb0*/  UIMAD UR11, UR18, UR13, UR11 ;  /* 0x0000000d120b72a4 */ /* 0x000fe2000f8e020b */
[----:B------:R-:W-:Y:S01]  /*10cc0*/  SHF.R.S32.HI R153, RZ, 0x1f, R208 ;  /* 0x0000001fff997819 */ /* 0x000fe200000114d0 */
[----:B------:R-:W-:Y:S01]  /*10cd0*/  UIADD3 UR8, UR8, 0x30820, URZ ;  /* 0x0003082008087890 */ /* 0x000fe2000fffe03f */
[----:B------:R-:W-:Y:S01]  /*10ce0*/  SHF.R.S32.HI R21, RZ, 0x1f, R209 ;  /* 0x0000001fff157819 */ /* 0x000fe200000114d1 */
[----:B------:R-:W-:Y:S01]  /*10cf0*/  UIMAD.WIDE.U32 UR10, UR9, UR14, UR10 ;  /* 0x0000000e090a72a5 */ /* 0x000fe2000f8e000a */
[----:B------:R-:W-:Y:S01]  /*10d00*/  SHF.R.S32.HI R154, RZ, 0x1f, R210 ;  /* 0x0000001fff9a7819 */ /* 0x000fe200000114d2 */
[----:B------:R-:W-:Y:S01]  /*10d10*/  ULDC.64 UR12, c[0x0][0xb48] ;  /* 0x0002d200000c7ab9 */ /* 0x000fe20000000a00 */
[----:B------:R-:W-:Y:S01]  /*10d20*/  @UP1 ULDC UR9, c[0x0][0xbec] ;  /* 0x0002fb0000091ab9 */ /* 0x000fe20000000800 */
[----:B------:R-:W-:Y:S01]  /*10d30*/  UIADD3 UR11, UR11, UR4, URZ ;  /* 0x000000040b0b7290 */ /* 0x000fe2000fffe03f */
[----:B------:R-:W-:Y:S01]  /*10d40*/  @P1 IMAD.HI.U32 R0, R5, UR9, RZ ;  /* 0x0000000905001c27 */ /* 0x000fe2000f8e00ff */
[----:B------:R-:W-:Y:S01]  /*10d50*/  UPRMT UR8, URZ, 0x654, UR8 ;  /* 0x000006543f087896 */ /* 0x000fe20008000008 */
[----:B------:R-:W-:Y:S01]  /*10d60*/  SHF.R.S32.HI R155, RZ, 0x1f, R211 ;  /* 0x0000001fff9b7819 */ /* 0x000fe200000114d3 */
[----:B------:R-:W-:Y:S01]  /*10d70*/  @UP1 ULDC UR4, c[0x0][0xbf0] ;  /* 0x0002fc0000041ab9 */ /* 0x000fe20000000800 */
[----:B------:R-:W-:Y:S01]  /*10d80*/  UIMAD.WIDE.U32 UR10, UR16, UR12, UR10 ;  /* 0x0000000c100a72a5 */ /* 0x000fe2000f8e000a */
[----:B------:R-:W-:Y:S01]  /*10d90*/  @P1 SHF.R.U32.HI R7, RZ, UR4, R0 ;  /* 0x00000004ff071c19 */ /* 0x000fe20008011600 */
[----:B------:R-:W-:Y:S01]  /*10da0*/  VIADD R172, R17, 0x18 ;  /* 0x0000001811ac7836 */ /* 0x000fe20000000000 */
[----:B------:R-:W-:Y:S01]  /*10db0*/  SHF.R.S32.HI R156, RZ, 0x1f, R212 ;  /* 0x0000001fff9c7819 */ /* 0x000fe200000114d4 */
[----:B------:R-:W-:Y:S01]  /*10dc0*/  UIMAD UR4, UR16, UR13, UR11 ;  /* 0x0000000d100472a4 */ /* 0x000fe2000f8e020b */
[--C-:B------:R-:W-:Y:S01]  /*10dd0*/  SHF.R.S32.HI R0, RZ, 0x1f, R7.reuse ;  /* 0x0000001fff007819 */ /* 0x100fe20000011407 */
[----:B------:R-:W-:Y:S01]  /*10de0*/  IMAD.MOV R2, RZ, RZ, -R7 ;  /* 0x000000ffff027224 */ /* 0x000fe200078e0a07 */
[----:B------:R-:W-:Y:S01]  /*10df0*/  ULDC.64 UR12, c[0x0][0xb30] ;  /* 0x0002cc00000c7ab9 */ /* 0x000fe20000000a00 */
[----:B------:R-:W-:Y:S01]  /*10e00*/  IMAD.U32 R3, RZ, RZ, UR11 ;  /* 0x0000000bff037e24 */ /* 0x000fe2000f8e00ff */
[----:B------:R-:W-:Y:S01]  /*10e10*/  SYNCS.ARRIVE.TRANS64.RED.A1T0 RZ, [UR8], RZ ;  /* 0x000000ffffff79a7 */ /* 0x000fe20008100408 */
[----:B------:R-:W-:Y:S01]  /*10e20*/  IMAD R5, R2, UR22, R5 ;  /* 0x0000001602057c24 */ /* 0x000fe2000f8e0205 */
[----:B------:R-:W-:Y:S01]  /*10e30*/  SHF.R.S32.HI R157, RZ, 0x1f, R213 ;  /* 0x0000001fff9d7819 */ /* 0x000fe200000114d5 */
[----:B------:R-:W-:Y:S01]  /*10e40*/  IMAD R0, R0, UR12, RZ ;  /* 0x0000000c00007c24 */ /* 0x000fe2000f8e02ff */
[----:B------:R-:W-:Y:S01]  /*10e50*/  SHF.R.S32.HI R158, RZ, 0x1f, R214 ;  /* 0x0000001fff9e7819 */ /* 0x000fe200000114d6 */
[----:B------:R-:W-:Y:S01]  /*10e60*/  IMAD.U32 R2, RZ, RZ, UR10 ;  /* 0x0000000aff027e24 */ /* 0x000fe2000f8e00ff */
[----:B------:R-:W-:Y:S01]  /*10e70*/  ULDC.64 UR10, c[0x0][0xb28] ;  /* 0x0002ca00000a7ab9 */ /* 0x000fe20000000a00 */
        /* <DEDUP_REMOVED lines=20> */
[----:B------:R-:W-:Y:S01]  /*10fc0*/  VIADD R176, R17, 0x8 ;  /* 0x0000000811b07836 */ /* 0x000fe20000000000 */
[----:B------:R-:W-:Y:S01]  /*10fd0*/  LEA.HI.X R6, R2, UR11, R3, 0x2, P1 ;  /* 0x0000000b02067c11 */ /* 0x000fe200088f1403 */
[----:B------:R0:W1:Y:S01]  /*10fe0*/  SHFL.IDX PT, R7, R0, RZ, 0x1c1f ;  /* 0x001c1fff00077589 */ /* 0x00006200000e0000 */
[----:B------:R-:W-:-:S02]  /*10ff0*/  SHF.R.S32.HI R167, RZ, 0x1f, R223 ;  /* 0x0000001fffa77819 */ /* 0x000fc400000114df */
[----:B------:R-:W-:Y:S01]  /*11000*/  SHF.R.S32.HI R168, RZ, 0x1f, R224 ;  /* 0x0000001fffa87819 */ /* 0x000fe200000114e0 */
[----:B------:R0:W2:Y:S01]  /*11010*/  SHFL.IDX PT, R8, R6, RZ, 0x1c1f ;  /* 0x001c1fff06087589 */ /* 0x0000a200000e0000 */
[----:B------:R-:W-:Y:S02]  /*11020*/  SHF.R.S32.HI R169, RZ, 0x1f, R225 ;  /* 0x0000001fffa97819 */ /* 0x000fe400000114e1 */
[----:B------:R-:W-:Y:S02]  /*11030*/  SHF.R.S32.HI R170, RZ, 0x1f, R226 ;  /* 0x0000001fffaa7819 */ /* 0x000fe400000114e2 */
[----:B------:R-:W-:Y:S02]  /*11040*/  SHF.R.S32.HI R171, RZ, 0x1f, R229 ;  /* 0x0000001fffab7819 */ /* 0x000fe400000114e5 */
[----:B------:R-:W-:Y:S02]  /*11050*/  SHF.R.S32.HI R173, RZ, 0x1f, R173 ;  /* 0x0000001fffad7819 */ /* 0x000fe400000114ad */
[----:B------:R-:W-:-:S02]  /*11060*/  SHF.R.S32.HI R175, RZ, 0x1f, R175 ;  /* 0x0000001fffaf7819 */ /* 0x000fc400000114af */
[----:B------:R-:W-:Y:S02]  /*11070*/  SHF.R.S32.HI R177, RZ, 0x1f, R177 ;  /* 0x0000001fffb17819 */ /* 0x000fe400000114b1 */
[----:B------:R-:W-:Y:S01]  /*11080*/  SHF.R.S32.HI R178, RZ, 0x1f, R17 ;  /* 0x0000001fffb27819 */ /* 0x000fe20000011411 */
[----:B0-----:R-:W-:Y:S06]  /*11090*/  @P2 BRA `(.L_x_1318) ;  /* 0x0000000800302947 */ /* 0x001fec0003800000 */
[----:B------:R-:W-:Y:S01]  /*110a0*/  ULDC UR4, c[0x0][0xac8] ;  /* 0x0002b20000047ab9 */ /* 0x000fe20000000800 */
[C---:B------:R-:W-:Y:S01]  /*110b0*/  VIADD R9, R17.reuse, 0xd8 ;  /* 0x000000d811097836 */ /* 0x040fe20000000000 */
[C---:B------:R-:W-:Y:S01]  /*110c0*/  ISETP.GE.AND P4, PT, R17.reuse, UR4, PT ;  /* 0x0000000411007c0c */ /* 0x040fe2000bf86270 */
[----:B------:R-:W-:Y:S01]  /*110d0*/  VIADD R20, R17, 0xe0 ;  /* 0x000000e011147836 */ /* 0x000fe20000000000 */
[----:B------:R-:W-:Y:S02]  /*110e0*/  ISETP.GE.AND P2, PT, R176, UR4, PT ;  /* 0x00000004b0007c0c */ /* 0x000fe4000bf46270 */
[----:B------:R-:W-:-:S09]  /*110f0*/  ISETP.GE.AND P1, PT, R174, UR4, PT ;  /* 0x00000004ae007c0c */ /* 0x000fd2000bf26270 */
[CC--:B-1----:R-:W-:Y:S02]  /*11100*/  @!P4 LEA R2, P3, R17.reuse, R7.reuse, 0x2 ;  /* 0x000000071102c211 */ /* 0x0c2fe400078610ff */
[----:B------:R-:W-:Y:S02]  /*11110*/  @!P2 LEA R4, P5, R176, R7, 0x2 ;  /* 0x00000007b004a211 */ /* 0x000fe400078a10ff */
[-C--:B--2---:R-:W-:Y:S02]  /*11120*/  @!P4 LEA.HI.X R3, R17, R8.reuse, R178, 0x2, P3 ;  /* 0x000000081103c211 */ /* 0x084fe400018f14b2 */
[----:B------:R-:W-:Y:S02]  /*11130*/  ISETP.GE.AND P3, PT, R172, UR4, PT ;  /* 0x00000004ac007c0c */ /* 0x000fe4000bf66270 */
[----:B------:R-:W-:Y:S01]  /*11140*/  @!P2 LEA.HI.X R5, R176, R8, R177, 0x2, P5 ;  /* 0x00000008b005a211 */ /* 0x000fe200028f14b1 */
[----:B------:R0:W-:Y:S01]  /*11150*/  @!P4 ST.E.64 desc[UR36][R2.64], R24 ;  /* 0x000000180200c985 */ /* 0x0001e2000c101b24 */
[----:B------:R-:W-:-:S03]  /*11160*/  ISETP.GE.AND P4, PT, R229, UR4, PT ;  /* 0x00000004e5007c0c */ /* 0x000fc6000bf86270 */
        /* <DEDUP_REMOVED lines=67> */
[-C--:B------:R-:W-:Y:S02]  /*115a0*/  @!P1 LEA.HI.X R3, R213, R8.reuse, R157, 0x2, P6 ;  /* 0x00000008d5039211 */ /* 0x080fe400030f149d */
[CC--:B------:R-:W-:Y:S02]  /*115b0*/  @!P4 LEA R10, P6, R211.reuse, R7.reuse, 0x2 ;  /* 0x00000007d30ac211 */ /* 0x0c0fe400078c10ff */
[C---:B-1----:R-:W-:Y:S01]  /*115c0*/  @!P3 LEA R4, P5, R212.reuse, R7, 0x2 ;  /* 0x00000007d404b211 */ /* 0x042fe200078a10ff */
[----:B------:R0:W-:Y:S01]  /*115d0*/  @!P1 ST.E.64 desc[UR36][R2.64], R96 ;  /* 0x0000006002009985 */ /* 0x0001e2000c101b24 */
[-C--:B------:R-:W-:Y:S02]  /*115e0*/  @!P4 LEA.HI.X R11, R211, R8.reuse, R155, 0x2, P6 ;  /* 0x00000008d30bc211 */ /* 0x080fe400030f149b */
[----:B------:R-:W-:Y:S02]  /*115f0*/  @!P3 LEA.HI.X R5, R212, R8, R156, 0x2, P5 ;  /* 0x00000008d405b211 */ /* 0x000fe400028f149c */
[----:B------:R-:W-:-:S02]  /*11600*/  ISETP.GE.AND P1, PT, R209, UR4, PT ;  /* 0x00000004d1007c0c */ /* 0x000fc4000bf26270 */
[-C--:B------:R-:W-:Y:S01]  /*11610*/  @!P2 LEA R12, P5, R210, R7.reuse, 0x2 ;  /* 0x00000007d20ca211 */ /* 0x080fe200078a10ff */
[----:B------:R1:W-:Y:S01]  /*11620*/  @!P3 ST.E.64 desc[UR36][R4.64], R100 ;  /* 0x000000640400b985 */ /* 0x0003e2000c101b24 */
[----:B------:R-:W-:Y:S02]  /*11630*/  ISETP.GE.AND P3, PT, R208, UR4, PT ;  /* 0x00000004d0007c0c */ /* 0x000fe4000bf66270 */
[----:B------:R-:W-:Y:S01]  /*11640*/  @!P2 LEA.HI.X R13, R210, R8, R154, 0x2, P5 ;  /* 0x00000008d20da211 */ /* 0x000fe200028f149a */
[----:B------:R2:W-:Y:S01]  /*11650*/  @!P4 ST.E.64 desc[UR36][R10.64], R104 ;  /* 0x000000680a00c985 */ /* 0x0005e2000c101b24 */
[----:B------:R-:W-:Y:S02]  /*11660*/  ISETP.GE.AND P4, PT, R207, UR4, PT ;  /* 0x00000004cf007c0c */ /* 0x000fe4000bf86270 */
[----:B------:R-:W-:Y:S01]  /*11670*/  ISETP.GE.AND P5, PT, R206, UR4, PT ;  /* 0x00000004ce007c0c */ /* 0x000fe2000bfa6270 */
[----:B------:R-:W-:Y:S02]  /*11680*/  @!P2 ST.E.64 desc[UR36][R12.64], R108 ;  /* 0x0000006c0c00a985 */ /* 0x000fe4000c101b24 */
[----:B------:R-:W-:-:S04]  /*11690*/  @!P1 LEA R14, P6, R209, R7, 0x2 ;  /* 0x00000007d10e9211 */ /* 0x000fc800078c10ff */
[-C--:B------:R-:W-:Y:S02]  /*116a0*/  @!P1 LEA.HI.X R15, R209, R8.reuse, R21, 0x2, P6 ;  /* 0x00000008d10f9211 */ /* 0x080fe400030f1415 */
[-C--:B0-----:R-:W-:Y:S02]  /*116b0*/  @!P3 LEA R2, P6, R208, R7.reuse, 0x2 ;  /* 0x00000007d002b211 */ /* 0x081fe400078c10ff */
[----:B-1----:R-:W-:Y:S01]  /*116c0*/  @!P4 LEA R4, P2, R207, R7, 0x2 ;  /* 0x00000007cf04c211 */ /* 0x002fe200078410ff */
[----:B------:R0:W-:Y:S01]  /*116d0*/  @!P1 ST.E.64 desc[UR36][R14.64], R112 ;  /* 0x000000700e009985 */ /* 0x0001e2000c101b24 */
[----:B------:R-:W-:Y:S02]  /*116e0*/  ISETP.GE.AND P1, PT, R203, UR4, PT ;  /* 0x00000004cb007c0c */ /* 0x000fe4000bf26270 */
[----:B------:R-:W-:Y:S02]  /*116f0*/  @!P4 LEA.HI.X R5, R207, R8, R152, 0x2, P2 ;  /* 0x00000008cf05c211 */ /* 0x000fe400010f1498 */
[----:B------:R-:W-:-:S02]  /*11700*/  ISETP.GE.AND P2, PT, R9, UR4, PT ;  /* 0x0000000409007c0c */ /* 0x000fc4000bf46270 */
[-C--:B------:R-:W-:Y:S02]  /*11710*/  @!P3 LEA.HI.X R3, R208, R8.reuse, R153, 0x2, P6 ;  /* 0x00000008d003b211 */ /* 0x080fe400030f1499 */
[C---:B------:R-:W-:Y:S02]  /*11720*/  @!P5 LEA R18, P6, R206.reuse, R7, 0x2 ;  /* 0x00000007ce12d211 */ /* 0x040fe400078c10ff */
[----:B--2---:R-:W-:Y:S01]  /*11730*/  SHF.R.S32.HI R11, RZ, 0x1f, R203 ;  /* 0x0000001fff0b7819 */ /* 0x004fe200000114cb */
[----:B------:R1:W-:Y:S01]  /*11740*/  @!P3 ST.E.64 desc[UR36][R2.64], R116 ;  /* 0x000000740200b985 */ /* 0x0003e2000c101b24 */
[----:B------:R-:W-:Y:S01]  /*11750*/  @!P5 LEA.HI.X R19, R206, R8, R22, 0x2, P6 ;  /* 0x00000008ce13d211 */ /* 0x000fe200030f1416 */
[C---:B0-----:R-:W-:Y:S01]  /*11760*/  VIADD R14, R17.reuse, 0xe8 ;  /* 0x000000e8110e7836 */ /* 0x041fe20000000000 */
[----:B------:R-:W-:Y:S01]  /*11770*/  ISETP.GE.AND P3, PT, R20, UR4, PT ;  /* 0x0000000414007c0c */ /* 0x000fe2000bf66270 */
[----:B------:R0:W-:Y:S01]  /*11780*/  @!P4 ST.E.64 desc[UR36][R4.64], R120 ;  /* 0x000000780400c985 */ /* 0x0001e2000c101b24 */
[----:B------:R-:W-:Y:S01]  /*11790*/  VIADD R15, R17, 0xf0 ;  /* 0x000000f0110f7836 */ /* 0x000fe20000000000 */
[----:B------:R-:W-:-:S02]  /*117a0*/  SHF.R.S32.HI R13, RZ, 0x1f, R20 ;  /* 0x0000001fff0d7819 */ /* 0x000fc40000011414 */
[----:B------:R2:W-:Y:S01]  /*117b0*/  @!P5 ST.E.64 desc[UR36][R18.64], R124 ;  /* 0x0000007c1200d985 */ /* 0x0005e2000c101b24 */
[----:B------:R-:W-:Y:S02]  /*117c0*/  ISETP.GE.AND P4, PT, R14, UR4, PT ;  /* 0x000000040e007c0c */ /* 0x000fe4000bf86270 */
[-C--:B------:R-:W-:Y:S02]  /*117d0*/  @!P1 LEA R10, P5, R203, R7.reuse, 0x2 ;  /* 0x00000007cb0a9211 */ /* 0x080fe400078a10ff */
[----:B-1----:R-:W-:Y:S02]  /*117e0*/  SHF.R.S32.HI R3, RZ, 0x1f, R9 ;  /* 0x0000001fff037819 */ /* 0x002fe40000011409 */
[-C--:B------:R-:W-:Y:S02]  /*117f0*/  @!P2 LEA R2, P6, R9, R7.reuse, 0x2 ;  /* 0x000000070902a211 */ /* 0x080fe400078c10ff */
[-C--:B------:R-:W-:Y:S02]  /*11800*/  @!P1 LEA.HI.X R11, R203, R8.reuse, R11, 0x2, P5 ;  /* 0x00000008cb0b9211 */ /* 0x080fe400028f140b */
[----:B------:R-:W-:Y:S01]  /*11810*/  @!P2 LEA.HI.X R3, R9, R8, R3, 0x2, P6 ;  /* 0x000000080903a211 */ /* 0x000fe200030f1403 */
[----:B------:R-:W-:Y:S01]  /*11820*/  VIADD R9, R17, 0xf8 ;  /* 0x000000f811097836 */ /* 0x000fe20000000000 */
[----:B------:R-:W-:Y:S01]  /*11830*/  ISETP.GE.AND P6, PT, R15, UR4, PT ;  /* 0x000000040f007c0c */ /* 0x000fe2000bfc6270 */
[----:B------:R3:W-:Y:S01]  /*11840*/  @!P1 ST.E.64 desc[UR36][R10.64], R128 ;  /* 0x000000800a009985 */ /* 0x0007e2000c101b24 */
[----:B0-----:R-:W-:-:S02]  /*11850*/  @!P3 LEA R4, P5, R20, R7, 0x2 ;  /* 0x000000071404b211 */ /* 0x001fc400078a10ff */
[----:B------:R-:W-:Y:S01]  /*11860*/  ISETP.GE.AND P1, PT, R9, UR4, PT ;  /* 0x0000000409007c0c */ /* 0x000fe2000bf26270 */
[----:B------:R3:W-:Y:S01]  /*11870*/  @!P2 ST.E.64 desc[UR36][R2.64], R132 ;  /* 0x000000840200a985 */ /* 0x0007e2000c101b24 */
[-C--:B------:R-:W-:Y:S02]  /*11880*/  @!P3 LEA.HI.X R5, R20, R8.reuse, R13, 0x2, P5 ;  /* 0x000000081405b211 */ /* 0x080fe400028f140d */
[----:B------:R-:W-:Y:S02]  /*11890*/  SHF.R.S32.HI R13, RZ, 0x1f, R14 ;  /* 0x0000001fff0d7819 */ /* 0x000fe4000001140e */
[C---:B------:R-:W-:Y:S01]  /*118a0*/  @!P4 LEA R12, P5, R14.reuse, R7, 0x2 ;  /* 0x000000070e0cc211 */ /* 0x040fe200078a10ff */
[----:B------:R3:W-:Y:S01]  /*118b0*/  @!P3 ST.E.64 desc[UR36][R4.64], R136 ;  /* 0x000000880400b985 */ /* 0x0007e2000c101b24 */
[----:B--2---:R-:W-:Y:S02]  /*118c0*/  SHF.R.S32.HI R18, RZ, 0x1f, R15 ;  /* 0x0000001fff127819 */ /* 0x004fe4000001140f */
[----:B------:R-:W-:-:S02]  /*118d0*/  @!P4 LEA.HI.X R13, R14, R8, R13, 0x2, P5 ;  /* 0x000000080e0dc211 */ /* 0x000fc400028f140d */
        /* <DEDUP_REMOVED lines=8> */
.L_x_1318:
[----:B------:R-:W-:Y:S05]  /*11960*/  BSYNC B1 ;  /* 0x0000000000017941 */ /* 0x000fea0003800000 */
.L_x_1317:
[----:B---3--:R0:W3:Y:S04]  /*11970*/  SHFL.IDX PT, R14, R6, 0x1, 0x1c1f ;  /* 0x003c1f00060e7f89 */ /* 0x0080e800000e0000 */
[----:B------:R-:W4:Y:S01]  /*11980*/  SHFL.IDX PT, R0, R0, 0x1, 0x1c1f ;  /* 0x003c1f0000007f89 */ /* 0x000f2200000e0000 */
[----:B------:R-:W-:Y:S05]  /*11990*/  @P0 BRA `(.L_x_1316) ;  /* 0x0000001800200947 */ /* 0x000fea0003800000 */
[----:B------:R-:W-:Y:S01]  /*119a0*/  ULDC UR4, c[0x0][0xac8] ;  /* 0x0002b20000047ab9 */ /* 0x000fe20000000800 */
[C---:B------:R-:W-:Y:S01]  /*119b0*/  VIADD R15, R17.reuse, 0xe8 ;  /* 0x000000e8110f7836 */ /* 0x040fe20000000000 */
[C---:B------:R-:W-:Y:S01]  /*119c0*/  ISETP.GE.AND P4, PT, R17.reuse, UR4, PT ;  /* 0x0000000411007c0c */ /* 0x040fe2000bf86270 */
[----:B------:R-:W-:Y:S01]  /*119d0*/  VIADD R19, R17, 0xf0 ;  /* 0x000000f011137836 */ /* 0x000fe20000000000 */
[----:B------:R-:W-:Y:S02]  /*119e0*/  ISETP.GE.AND P2, PT, R176, UR4, PT ;  /* 0x00000004b0007c0c */ /* 0x000fe4000bf46270 */
[----:B------:R-:W-:Y:S02]  /*119f0*/  ISETP.GE.AND P1, PT, R174, UR4, PT ;  /* 0x00000004ae007c0c */ /* 0x000fe4000bf26270 */
[----:B------:R-:W-:-:S07]  /*11a00*/  ISETP.GE.AND P0, PT, R172, UR4, PT ;  /* 0x00000004ac007c0c */ /* 0x000fce000bf06270 */
[CC--:B----4-:R-:W-:Y:S02]  /*11a10*/  @!P4 LEA R2, P3, R17.reuse, R0.reuse, 0x2 ;  /* 0x000000001102c211 */ /* 0x0d0fe400078610ff */
[----:B------:R-:W-:Y:S02]  /*11a20*/  @!P2 LEA R4, P6, R176, R0, 0x2 ;  /* 0x00000000b004a211 */ /* 0x000fe400078c10ff */
[----:B---3--:R-:W-:Y:S02]  /*11a30*/  @!P4 LEA.HI.X R3, R17, R14, R178, 0x2, P3 ;  /* 0x0000000e1103c211 */ /* 0x008fe400018f14b2 */
[----:B------:R-:W-:Y:S02]  /*11a40*/  ISETP.GE.AND P3, PT, R229, UR4, PT ;  /* 0x00000004e5007c0c */ /* 0x000fe4000bf66270 */
[----:B0-----:R-:W-:Y:S01]  /*11a50*/  @!P1 LEA R6, P5, R174, R0, 0x2 ;  /* 0x00000000ae069211 */ /* 0x001fe200078a10ff */
[----:B------:R0:W-:Y:S01]  /*11a60*/  @!P4 ST.E.64 desc[UR36][R2.64], R26 ;  /* 0x0000001a0200c985 */ /* 0x0001e2000c101b24 */
[----:B------:R-:W-:-:S02]  /*11a70*/  @!P2 LEA.HI.X R5, R176, R14, R177, 0x2, P6 ;  /* 0x0000000eb005a211 */ /* 0x000fc400030f14b1 */
[----:B------:R-:W-:Y:S02]  /*11a80*/  ISETP.GE.AND P4, PT, R226, UR4, PT ;  /* 0x00000004e2007c0c */ /* 0x000fe4000bf86270 */
[----:B--2---:R-:W-:Y:S01]  /*11a90*/  @!P0 LEA R8, P6, R172, R0, 0x2 ;  /* 0x00000000ac088211 */ /* 0x004fe200078c10ff */
[----:B------:R2:W-:Y:S01]  /*11aa0*/  @!P2 ST.E.64 desc[UR36][R4.64], R30 ;  /* 0x0000001e0400a985 */ /* 0x0005e2000c101b24 */
[-C--:B-1----:R-:W-:Y:S02]  /*11ab0*/  @!P1 LEA.HI.X R7, R174, R14.reuse, R175, 0x2, P5 ;  /* 0x0000000eae079211 */ /* 0x082fe400028f14af */
[----:B------:R-:W-:Y:S02]  /*11ac0*/  ISETP.GE.AND P5, PT, R225, UR4, PT ;  /* 0x00000004e1007c0c */ /* 0x000fe4000bfa6270 */
[----:B------:R-:W-:Y:S01]  /*11ad0*/  @!P0 LEA.HI.X R9, R172, R14, R173, 0x2, P6 ;  /* 0x0000000eac098211 */ /* 0x000fe200030f14ad */
[----:B------:R1:W-:Y:S01]  /*11ae0*/  @!P1 ST.E.64 desc[UR36][R6.64], R34 ;  /* 0x0000002206009985 */ /* 0x0003e2000c101b24 */
[----:B------:R-:W-:-:S02]  /*11af0*/  ISETP.GE.AND P1, PT, R223, UR4, PT ;  /* 0x00000004df007c0c */ /* 0x000fc4000bf26270 */
[CC--:B0-----:R-:W-:Y:S01]  /*11b00*/  @!P3 LEA R2, P6, R229.reuse, R0.reuse, 0x2 ;  /* 0x00000000e502b211 */ /* 0x0c1fe200078c10ff */
[----:B------:R0:W-:Y:S01]  /*11b10*/  @!P0 ST.E.64 desc[UR36][R8.64], R38 ;  /* 0x0000002608008985 */ /* 0x0001e2000c101b24 */
[----:B------:R-:W-:Y:S02]  /*11b20*/  ISETP.GE.AND P0, PT, R224, UR4, PT ;  /* 0x00000004e0007c0c */ /* 0x000fe4000bf06270 */
[C---:B------:R-:W-:Y:S02]  /*11b30*/  @!P4 LEA R10, P2, R226.reuse, R0, 0x2 ;  /* 0x00000000e20ac211 */ /* 0x040fe400078410ff */
[----:B------:R-:W-:Y:S02]  /*11b40*/  @!P3 LEA.HI.X R3, R229, R14, R171, 0x2, P6 ;  /* 0x0000000ee503b211 */ /* 0x000fe400030f14ab */
[----:B------:R-:W-:Y:S02]  /*11b50*/  @!P5 LEA R12, P6, R225, R0, 0x2 ;  /* 0x00000000e10cd211 */ /* 0x000fe400078c10ff */
[----:B------:R-:W-:Y:S01]  /*11b60*/  @!P4 LEA.HI.X R11, R226, R14, R170, 0x2, P2 ;  /* 0x0000000ee20bc211 */ /* 0x000fe200010f14aa */
[----:B------:R3:W-:Y:S01]  /*11b70*/  @!P3 ST.E.64 desc[UR36][R2.64], R42 ;  /* 0x0000002a0200b985 */ /* 0x0007e2000c101b24 */
[----:B------:R-:W-:-:S02]  /*11b80*/  ISETP.GE.AND P2, PT, R222, UR4, PT ;  /* 0x00000004de007c0c */ /* 0x000fc4000bf46270 */
[----:B------:R-:W-:Y:S01]  /*11b90*/  @!P5 LEA.HI.X R13, R225, R14, R169, 0x2, P6 ;  /* 0x0000000ee10dd211 */ /* 0x000fe200030f14a9 */
[----:B------:R4:W-:Y:S01]  /*11ba0*/  @!P4 ST.E.64 desc[UR36][R10.64], R46 ;  /* 0x0000002e0a00c985 */ /* 0x0009e2000c101b24 */
[CC--:B--2---:R-:W-:Y:S02]  /*11bb0*/  @!P0 LEA R4, P4, R224.reuse, R0.reuse, 0x2 ;  /* 0x00000000e0048211 */ /* 0x0c4fe400078810ff */
[----:B------:R-:W-:Y:S01]  /*11bc0*/  ISETP.GE.AND P3, PT, R221, UR4, PT ;  /* 0x00000004dd007c0c */ /* 0x000fe2000bf66270 */
[----:B------:R2:W-:Y:S01]  /*11bd0*/  @!P5 ST.E.64 desc[UR36][R12.64], R50 ;  /* 0x000000320c00d985 */ /* 0x0005e2000c101b24 */
[----:B-1----:R-:W-:Y:S02]  /*11be0*/  @!P1 LEA R6, P5, R223, R0, 0x2 ;  /* 0x00000000df069211 */ /* 0x002fe400078a10ff */
[----:B------:R-:W-:Y:S02]  /*11bf0*/  @!P0 LEA.HI.X R5, R224, R14, R168, 0x2, P4 ;  /* 0x0000000ee0058211 */ /* 0x000fe400020f14a8 */
[----:B------:R-:W-:-:S02]  /*11c00*/  ISETP.GE.AND P4, PT, R220, UR4, PT ;  /* 0x00000004dc007c0c */ /* 0x000fc4000bf86270 */
[----:B------:R-:W-:Y:S01]  /*11c10*/  @!P1 LEA.HI.X R7, R223, R14, R167, 0x2, P5 ;  /* 0x0000000edf079211 */ /* 0x000fe200028f14a7 */
[----:B------:R-:W-:Y:S01]  /*11c20*/  @!P0 ST.E.64 desc[UR36][R4.64], R54 ;  /* 0x0000003604008985 */ /* 0x000fe2000c101b24 */
[----:B------:R-:W-:Y:S02]  /*11c30*/  ISETP.GE.AND P5, PT, R219, UR4, PT ;  /* 0x00000004db007c0c */ /* 0x000fe4000bfa6270 */
[C---:B0-----:R-:W-:Y:S01]  /*11c40*/  @!P2 LEA R8, P6, R222.reuse, R0, 0x2 ;  /* 0x00000000de08a211 */ /* 0x041fe200078c10ff */
[----:B------:R0:W-:Y:S01]  /*11c50*/  @!P1 ST.E.64 desc[UR36][R6.64], R58 ;  /* 0x0000003a06009985 */ /* 0x0001e2000c101b24 */
[----:B------:R-:W-:Y:S02]  /*11c60*/  ISETP.GE.AND P1, PT, R217, UR4, PT ;  /* 0x00000004d9007c0c */ /* 0x000fe4000bf26270 */
[----:B------:R-:W-:Y:S02]  /*11c70*/  @!P2 LEA.HI.X R9, R222, R14, R166, 0x2, P6 ;  /* 0x0000000ede09a211 */ /* 0x000fe400030f14a6 */
[----:B---3--:R-:W-:-:S02]  /*11c80*/  @!P3 LEA R2, P6, R221, R0, 0x2 ;  /* 0x00000000dd02b211 */ /* 0x008fc400078c10ff */
[----:B----4-:R-:W-:Y:S01]  /*11c90*/  @!P4 LEA R10, P0, R220, R0, 0x2 ;  /* 0x00000000dc0ac211 */ /* 0x010fe200078010ff */
[----:B------:R1:W-:Y:S01]  /*11ca0*/  @!P2 ST.E.64 desc[UR36][R8.64], R62 ;  /* 0x0000003e0800a985 */ /* 0x0003e2000c101b24 */
[----:B------:R-:W-:Y:S02]  /*11cb0*/  ISETP.GE.AND P2, PT, R218, UR4, PT ;  /* 0x00000004da007c0c */ /* 0x000fe4000bf46270 */
[----:B------:R-:W-:Y:S02]  /*11cc0*/  @!P3 LEA.HI.X R3, R221, R14, R165, 0x2, P6 ;  /* 0x0000000edd03b211 */ /* 0x000fe400030f14a5 */
[C---:B--2---:R-:W-:Y:S02]  /*11cd0*/  @!P5 LEA R12, P6, R219.reuse, R0, 0x2 ;  /* 0x00000000db0cd211 */ /* 0x044fe400078c10ff */
[-C--:B------:R-:W-:Y:S01]  /*11ce0*/  @!P4 LEA.HI.X R11, R220, R14.reuse, R164, 0x2, P0 ;  /* 0x0000000edc0bc211 */ /* 0x080fe200000f14a4 */
[----:B------:R2:W-:Y:S01]  /*11cf0*/  @!P3 ST.E.64 desc[UR36][R2.64], R66 ;  /* 0x000000420200b985 */ /* 0x0005e2000c101b24 */
[----:B------:R-:W-:-:S02]  /*11d00*/  @!P5 LEA.HI.X R13, R219, R14, R163, 0x2, P6 ;  /* 0x0000000edb0dd211 */ /* 0x000fc400030f14a3 */
[----:B------:R-:W-:Y:S01]  /*11d10*/  ISETP.GE.AND P0, PT, R216, UR4, PT ;  /* 0x00000004d8007c0c */ /* 0x000fe2000bf06270 */
[----:B------:R3:W-:Y:S01]  /*11d20*/  @!P4 ST.E.64 desc[UR36][R10.64], R70 ;  /* 0x000000460a00c985 */ /* 0x0007e2000c101b24 */
[-C--:B0-----:R-:W-:Y:S02]  /*11d30*/  @!P1 LEA R6, P3, R217, R0.reuse, 0x2 ;  /* 0x00000000d9069211 */ /* 0x081fe400078610ff */
[C---:B------:R-:W-:Y:S01]  /*11d40*/  @!P2 LEA R4, P6, R218.reuse, R0, 0x2 ;  /* 0x00000000da04a211 */ /* 0x040fe200078c10ff */
[----:B------:R0:W-:Y:S01]  /*11d50*/  @!P5 ST.E.64 desc[UR36][R12.64], R74 ;  /* 0x0000004a0c00d985 */ /* 0x0001e2000c101b24 */
[----:B------:R-:W-:Y:S02]  /*11d60*/  ISETP.GE.AND P5, PT, R215, UR4, PT ;  /* 0x00000004d7007c0c */ /* 0x000fe4000bfa6270 */
[-C--:B------:R-:W-:Y:S02]  /*11d70*/  @!P2 LEA.HI.X R5, R218, R14.reuse, R162, 0x2, P6 ;  /* 0x0000000eda05a211 */ /* 0x080fe400030f14a2 */
[----:B------:R-:W-:-:S02]  /*11d80*/  @!P1 LEA.HI.X R7, R217, R14, R161, 0x2, P3 ;  /* 0x0000000ed9079211 */ /* 0x000fc400018f14a1 */
[----:B------:R-:W-:Y:S01]  /*11d90*/  ISETP.GE.AND P4, PT, R214, UR4, PT ;  /* 0x00000004d6007c0c */ /* 0x000fe2000bf86270 */
[----:B------:R4:W-:Y:S01]  /*11da0*/  @!P2 ST.E.64 desc[UR36][R4.64], R78 ;  /* 0x0000004e0400a985 */ /* 0x0009e2000c101b24 */
[----:B------:R-:W-:Y:S02]  /*11db0*/  ISETP.GE.AND P3, PT, R213, UR4, PT ;  /* 0x00000004d5007c0c */ /* 0x000fe4000bf66270 */
[-C--:B-1----:R-:W-:Y:S01]  /*11dc0*/  @!P0 LEA R8, P6, R216, R0.reuse, 0x2 ;  /* 0x00000000d8088211 */ /* 0x082fe200078c10ff */
[----:B------:R1:W-:Y:S01]  /*11dd0*/  @!P1 ST.E.64 desc[UR36][R6.64], R82 ;  /* 0x0000005206009985 */ /* 0x0003e2000c101b24 */
[----:B------:R-:W-:Y:S02]  /*11de0*/  ISETP.GE.AND P2, PT, R212, UR4, PT ;  /* 0x00000004d4007c0c */ /* 0x000fe4000bf46270 */
[----:B--2---:R-:W-:Y:S02]  /*11df0*/  @!P5 LEA R2, P1, R215, R0, 0x2 ;  /* 0x00000000d702d211 */ /* 0x004fe400078210ff */
[----:B------:R-:W-:-:S02]  /*11e00*/  @!P0 LEA.HI.X R9, R216, R14, R160, 0x2, P6 ;  /* 0x0000000ed8098211 */ /* 0x000fc400030f14a0 */
[----:B------:R-:W-:Y:S02]  /*11e10*/  @!P5 LEA.HI.X R3, R215, R14, R159, 0x2, P1 ;  /* 0x0000000ed703d211 */ /* 0x000fe400008f149f */
[----:B------:R-:W-:Y:S01]  /*11e20*/  ISETP.GE.AND P1, PT, R211, UR4, PT ;  /* 0x00000004d3007c0c */ /* 0x000fe2000bf26270 */
[----:B------:R2:W-:Y:S01]  /*11e30*/  @!P0 ST.E.64 desc[UR36][R8.64], R86 ;  /* 0x0000005608008985 */ /* 0x0005e2000c101b24 */
[CC--:B---3--:R-:W-:Y:S02]  /*11e40*/  @!P4 LEA R10, P0, R214.reuse, R0.reuse, 0x2 ;  /* 0x00000000d60ac211 */ /* 0x0c8fe400078010ff */
[----:B0-----:R-:W-:Y:S01]  /*11e50*/  @!P3 LEA R12, P6, R213, R0, 0x2 ;  /* 0x00000000d50cb211 */ /* 0x001fe200078c10ff */
[----:B------:R0:W-:Y:S01]  /*11e60*/  @!P5 ST.E.64 desc[UR36][R2.64], R90 ;  /* 0x0000005a0200d985 */ /* 0x0001e2000c101b24 */
[----:B------:R-:W-:Y:S02]  /*11e70*/  @!P4 LEA.HI.X R11, R214, R14, R158, 0x2, P0 ;  /* 0x0000000ed60bc211 */ /* 0x000fe400000f149e */
[----:B------:R-:W-:-:S02]  /*11e80*/  ISETP.GE.AND P0, PT, R210, UR4, PT ;  /* 0x00000004d2007c0c */ /* 0x000fc4000bf06270 */
[----:B------:R-:W-:Y:S01]  /*11e90*/  @!P3 LEA.HI.X R13, R213, R14, R157, 0x2, P6 ;  /* 0x0000000ed50db211 */ /* 0x000fe200030f149d */
[----:B------:R3:W-:Y:S01]  /*11ea0*/  @!P4 ST.E.64 desc[UR36][R10.64], R94 ;  /* 0x0000005e0a00c985 */ /* 0x0007e2000c101b24 */
[----:B------:R-:W-:Y:S02]  /*11eb0*/  ISETP.GE.AND P5, PT, R209, UR4, PT ;  /* 0x00000004d1007c0c */ /* 0x000fe4000bfa6270 */
[-C--:B----4-:R-:W-:Y:S01]  /*11ec0*/  @!P2 LEA R4, P6, R212, R0.reuse, 0x2 ;  /* 0x00000000d404a211 */ /* 0x090fe200078c10ff */
[----:B------:R4:W-:Y:S01]  /*11ed0*/  @!P3 ST.E.64 desc[UR36][R12.64], R98 ;  /* 0x000000620c00b985 */ /* 0x0009e2000c101b24 */
[----:B-1----:R-:W-:Y:S02]  /*11ee0*/  @!P1 LEA R6, P4, R211, R0, 0x2 ;  /* 0x00000000d3069211 */ /* 0x002fe400078810ff */
[----:B------:R-:W-:Y:S02]  /*11ef0*/  ISETP.GE.AND P3, PT, R208, UR4, PT ;  /* 0x00000004d0007c0c */ /* 0x000fe4000bf66270 */
[----:B------:R-:W-:-:S02]  /*11f00*/  @!P2 LEA.HI.X R5, R212, R14, R156, 0x2, P6 ;  /* 0x0000000ed405a211 */ /* 0x000fc400030f149c */
[----:B------:R-:W-:Y:S02]  /*11f10*/  @!P1 LEA.HI.X R7, R211, R14, R155, 0x2, P4 ;  /* 0x0000000ed3079211 */ /* 0x000fe400020f149b */
[----:B------:R-:W-:Y:S01]  /*11f20*/  ISETP.GE.AND P4, PT, R207, UR4, PT ;  /* 0x00000004cf007c0c */ /* 0x000fe2000bf86270 */
[----:B------:R1:W-:Y:S01]  /*11f30*/  @!P2 ST.E.64 desc[UR36][R4.64], R102 ;  /* 0x000000660400a985 */ /* 0x0003e2000c101b24 */
[----:B--2---:R-:W-:-:S03]  /*11f40*/  @!P0 LEA R8, P6, R210, R0, 0x2 ;  /* 0x00000000d2088211 */ /* 0x004fc600078c10ff */
[----:B------:R-:W-:Y:S01]  /*11f50*/  @!P1 ST.E.64 desc[UR36][R6.64], R106 ;  /* 0x0000006a06009985 */ /* 0x000fe2000c101b24 */
[C---:B0-----:R-:W-:Y:S02]  /*11f60*/  @!P5 LEA R2, P1, R209.reuse, R0, 0x2 ;  /* 0x00000000d102d211 */ /* 0x041fe400078210ff */
[-C--:B------:R-:W-:Y:S02]  /*11f70*/  @!P0 LEA.HI.X R9, R210, R14.reuse, R154, 0x2, P6 ;  /* 0x0000000ed2098211 */ /* 0x080fe400030f149a */
[----:B------:R-:W-:Y:S01]  /*11f80*/  @!P5 LEA.HI.X R3, R209, R14, R21, 0x2, P1 ;  /* 0x0000000ed103d211 */ /* 0x000fe200008f1415 */
[----:B------:R-:W-:Y:S01]  /*11f90*/  VIADD R21, R17, 0xd8 ;  /* 0x000000d811157836 */ /* 0x000fe20000000000 */
[CC--:B---3--:R-:W-:Y:S01]  /*11fa0*/  @!P3 LEA R10, P2, R208.reuse, R0.reuse, 0x2 ;  /* 0x00000000d00ab211 */ /* 0x0c8fe200078410ff */
[----:B------:R0:W-:Y:S01]  /*11fb0*/  @!P0 ST.E.64 desc[UR36][R8.64], R110 ;  /* 0x0000006e08008985 */ /* 0x0001e2000c101b24 */
[----:B------:R-:W-:Y:S02]  /*11fc0*/  ISETP.GE.AND P0, PT, R203, UR4, PT ;  /* 0x00000004cb007c0c */ /* 0x000fe4000bf06270 */
[----:B----4-:R-:W-:Y:S01]  /*11fd0*/  @!P4 LEA R12, P1, R207, R0, 0x2 ;  /* 0x00000000cf0cc211 */ /* 0x010fe200078210ff */
[----:B------:R2:W-:Y:S01]  /*11fe0*/  @!P5 ST.E.64 desc[UR36][R2.64], R114 ;  /* 0x000000720200d985 */ /* 0x0005e2000c101b24 */
[----:B------:R-:W-:-:S02]  /*11ff0*/  @!P3 LEA.HI.X R11, R208, R14, R153, 0x2, P2 ;  /* 0x0000000ed00bb211 */ /* 0x000fc400010f1499 */
[----:B------:R-:W-:Y:S02]  /*12000*/  ISETP.GE.AND P2, PT, R21, UR4, PT ;  /* 0x0000000415007c0c */ /* 0x000fe4000bf46270 */
[----:B------:R-:W-:Y:S01]  /*12010*/  @!P4 LEA.HI.X R13, R207, R14, R152, 0x2, P1 ;  /* 0x0000000ecf0dc211 */ /* 0x000fe200008f1498 */
[----:B------:R3:W-:Y:S01]  /*12020*/  @!P3 ST.E.64 desc[UR36][R10.64], R118 ;  /* 0x000000760a00b985 */ /* 0x0007e2000c101b24 */
[----:B------:R-:W-:Y:S02]  /*12030*/  ISETP.GE.AND P1, PT, R206, UR4, PT ;  /* 0x00000004ce007c0c */ /* 0x000fe4000bf26270 */
[----:B-1----:R-:W-:Y:S01]  /*12040*/  SHF.R.S32.HI R5, RZ, 0x1f, R203 ;  /* 0x0000001fff057819 */ /* 0x002fe200000114cb */
[----:B0-----:R-:W-:Y:S01]  /*12050*/  VIADD R9, R17, 0xe0 ;  /* 0x000000e011097836 */ /* 0x001fe20000000000 */
[----:B------:R0:W-:Y:S01]  /*12060*/  @!P4 ST.E.64 desc[UR36][R12.64], R122 ;  /* 0x0000007a0c00c985 */ /* 0x0001e2000c101b24 */
[----:B------:R-:W-:Y:S02]  /*12070*/  @!P0 LEA R4, P6, R203, R0, 0x2 ;  /* 0x00000000cb048211 */ /* 0x000fe400078c10ff */
[----:B------:R-:W-:-:S02]  /*12080*/  ISETP.GE.AND P3, PT, R15, UR4, PT ;  /* 0x000000040f007c0c */ /* 0x000fc4000bf66270 */
[----:B------:R-:W-:Y:S02]  /*12090*/  ISETP.GE.AND P4, PT, R9, UR4, PT ;  /* 0x0000000409007c0c */ /* 0x000fe4000bf86270 */
[----:B--2---:R-:W-:Y:S02]  /*120a0*/  SHF.R.S32.HI R3, RZ, 0x1f, R21 ;  /* 0x0000001fff037819 */ /* 0x004fe40000011415 */
[----:B------:R-:W-:Y:S02]  /*120b0*/  @!P2 LEA R6, P5, R21, R0, 0x2 ;  /* 0x000000001506a211 */ /* 0x000fe400078a10ff */
[----:B------:R-:W-:Y:S02]  /*120c0*/  @!P0 LEA.HI.X R5, R203, R14, R5, 0x2, P6 ;  /* 0x0000000ecb058211 */ /* 0x000fe400030f1405 */
[----:B------:R-:W-:Y:S02]  /*120d0*/  @!P1 LEA R2, P6, R206, R0, 0x2 ;  /* 0x00000000ce029211 */ /* 0x000fe400078c10ff */
[----:B------:R-:W-:-:S02]  /*120e0*/  @!P2 LEA.HI.X R7, R21, R14, R3, 0x2, P5 ;  /* 0x0000000e1507a211 */ /* 0x000fc400028f1403 */
[----:B------:R-:W-:Y:S02]  /*120f0*/  ISETP.GE.AND P5, PT, R19, UR4, PT ;  /* 0x0000000413007c0c */ /* 0x000fe4000bfa6270 */
[----:B------:R-:W-:Y:S02]  /*12100*/  @!P1 LEA.HI.X R3, R206, R14, R22, 0x2, P6 ;  /* 0x0000000ece039211 */ /* 0x000fe400030f1416 */
[----:B---3--:R-:W-:Y:S02]  /*12110*/  SHF.R.S32.HI R10, RZ, 0x1f, R9 ;  /* 0x0000001fff0a7819 */ /* 0x008fe40000011409 */
[C---:B------:R-:W-:Y:S01]  /*12120*/  @!P4 LEA R8, P6, R9.reuse, R0, 0x2 ;  /* 0x000000000908c211 */ /* 0x040fe200078c10ff */
[----:B------:R1:W-:Y:S01]  /*12130*/  @!P1 ST.E.64 desc[UR36][R2.64], R126 ;  /* 0x0000007e02009985 */ /* 0x0003e2000c101b24 */
[----:B------:R-:W-:Y:S02]  /*12140*/  SHF.R.S32.HI R11, RZ, 0x1f, R15 ;  /* 0x0000001fff0b7819 */ /* 0x000fe4000001140f */
[----:B------:R-:W-:Y:S01]  /*12150*/  @!P4 LEA.HI.X R9, R9, R14, R10, 0x2, P6 ;  /* 0x0000000e0909c211 */ /* 0x000fe200030f140a */
[----:B------:R1:W-:Y:S01]  /*12160*/  @!P0 ST.E.64 desc[UR36][R4.64], R130 ;  /* 0x0000008204008985 */ /* 0x0003e2000c101b24 */
[----:B------:R-:W-:-:S02]  /*12170*/  @!P3 LEA R10, P6, R15, R0, 0x2 ;  /* 0x000000000f0ab211 */ /* 0x000fc400078c10ff */
[----:B0-----:R-:W-:Y:S01]  /*12180*/  SHF.R.S32.HI R13, RZ, 0x1f, R19 ;  /* 0x0000001fff0d7819 */ /* 0x001fe20000011413 */
[----:B------:R1:W-:Y:S01]  /*12190*/  @!P2 ST.E.64 desc[UR36][R6.64], R134 ;  /* 0x000000860600a985 */ /* 0x0003e2000c101b24 */
[----:B------:R-:W-:Y:S01]  /*121a0*/  @!P3 LEA.HI.X R11, R15, R14, R11, 0x2, P6 ;  /* 0x0000000e0f0bb211 */ /* 0x000fe200030f140b */
[----:B------:R-:W-:Y:S01]  /*121b0*/  VIADD R15, R17, 0xf8 ;  /* 0x000000f8110f7836 */ /* 0x000fe20000000000 */
[C---:B------:R-:W-:Y:S01]  /*121c0*/  @!P5 LEA R12, P6, R19.reuse, R0, 0x2 ;  /* 0x00000000130cd211 */ /* 0x040fe200078c10ff */
[----:B------:R1:W-:Y:S03]  /*121d0*/  @!P4 ST.E.64 desc[UR36][R8.64], R138 ;  /* 0x0000008a0800c985 */ /* 0x0003e6000c101b24 */
[----:B------:R-:W-:Y:S01]  /*121e0*/  @!P5 LEA.HI.X R13, R19, R14, R13, 0x2, P6 ;  /* 0x0000000e130dd211 */ /* 0x000fe200030f140d */
[----:B------:R1:W-:Y:S01]  /*121f0*/  @!P3 ST.E.64 desc[UR36][R10.64], R142 ;  /* 0x0000008e0a00b985 */ /* 0x0003e2000c101b24 */
[----:B------:R-:W-:-:S03]  /*12200*/  ISETP.GE.AND P0, PT, R15, UR4, PT ;  /* 0x000000040f007c0c */ /* 0x000fc6000bf06270 */
[----:B------:R1:W-:Y:S10]  /*12210*/  @!P5 ST.E.64 desc[UR36][R12.64], R146 ;  /* 0x000000920c00d985 */ /* 0x0003f4000c101b24 */
[----:B------:R-:W-:Y:S05]  /*12220*/  @P0 BRA `(.L_x_1316) ;  /* 0x0000000c00fc0947 */ /* 0x000fea0003800000 */
[----:B-1----:R-:W-:Y:S02]  /*12230*/  LEA R2, P0, R15, R0, 0x2 ;  /* 0x000000000f027211 */ /* 0x002fe400078010ff */
[----:B------:R-:W-:-:S04]  /*12240*/  SHF.R.S32.HI R0, RZ, 0x1f, R15 ;  /* 0x0000001fff007819 */ /* 0x000fc8000001140f */
[----:B------:R-:W-:-:S05]  /*12250*/  LEA.HI.X R3, R15, R14, R0, 0x2, P0 ;  /* 0x0000000e0f037211 */ /* 0x000fca00000f1400 */
[----:B------:R0:W-:Y:S01]  /*12260*/  ST.E.64 desc[UR36][R2.64], R150 ;  /* 0x0000009602007985 */ /* 0x0001e2000c101b24 */
[----:B------:R-:W-:Y:S05]  /*12270*/  BRA `(.L_x_1316) ;  /* 0x0000000c00e87947 */ /* 0x000fea0003800000 */
.L_x_1307:
[----:B------:R-:W2:Y:S01]  /*12280*/  LDL R9, [R1+0x10] ;  /* 0x0000100001097983 */ /* 0x000ea20000100800 */
[----:B------:R-:W-:Y:S01]  /*12290*/  ULDC.64 UR8, c[0x0][0xc00] ;  /* 0x0003000000087ab9 */ /* 0x000fe20000000a00 */
[----:B------:R-:W-:Y:S01]  /*122a0*/  R2UR UR10, R202 ;  /* 0x00000000ca0a72ca */ /* 0x000fe200000e0000 */
[----:B------:R-:W-:-:S04]  /*122b0*/  UISETP.NE.U32.AND UP0, UPT, UR8, URZ, UPT ;  /* 0x0000003f0800728c */ /* 0x000fc8000bf05070 */
[----:B------:R-:W-:-:S03]  /*122c0*/  UISETP.NE.AND.EX UP0, UPT, UR9, URZ, UPT, UP0 ;  /* 0x0000003f0900728c */ /* 0x000fc6000bf05300 */
[----:B------:R-:W-:-:S03]  /*122d0*/  ULDC.64 UR8, c[0x0][0xc00] ;  /* 0x0003000000087ab9 */ /* 0x000fc60000000a00 */
[----:B------:R-:W-:Y:S02]  /*122e0*/  PLOP3.LUT P1, PT, PT, PT, UP0, 0x80, 0x0 ;  /* 0x000000000000781c */ /* 0x000fe40003f2f008 */
[----:B--2---:R-:W-:-:S13]  /*122f0*/  R2UR UR4, R9 ;  /* 0x00000000090472ca */ /* 0x004fda00000e0000 */
[----:B------:R-:W-:-:S06]  /*12300*/  UIMAD.WIDE UR8, UR4, 0x4, UR8 ;  /* 0x00000004040878a5 */ /* 0x000fcc000f8e0208 */
[----:B0-----:R-:W-:Y:S02]  /*12310*/  IMAD.U32 R2, RZ, RZ, UR8 ;  /* 0x00000008ff027e24 */ /* 0x001fe4000f8e00ff */
[----:B------:R-:W-:Y:S01]  /*12320*/  IMAD.U32 R3, RZ, RZ, UR9 ;  /* 0x00000009ff037e24 */ /* 0x000fe2000f8e00ff */
[----:B------:R-:W-:Y:S02]  /*12330*/  ULDC.64 UR8, c[0x0][0xc08] ;  /* 0x0003020000087ab9 */ /* 0x000fe40000000a00 */
[----:B------:R-:W-:Y:S02]  /*12340*/  UISETP.NE.U32.AND UP1, UPT, UR8, URZ, UPT ;  /* 0x0000003f0800728c */ /* 0x000fe4000bf25070 */
[----:B------:R-:W2:Y:S02]  /*12350*/  @P1 LDG.E R8, desc[UR36][R2.64] ;  /* 0x0000002402081981 */ /* 0x000ea4000c1e1900 */
[----:B------:R-:W-:-:S06]  /*12360*/  UISETP.NE.AND.EX UP1, UPT, UR9, URZ, UPT, UP1 ;  /* 0x0000003f0900728c */ /* 0x000fcc000bf25310 */
[----:B------:R-:W-:-:S05]  /*12370*/  PLOP3.LUT P2, PT, PT, PT, UP1, 0x80, 0x0 ;  /* 0x000000000000781c */ /* 0x000fca0003f4f018 */
[----:B------:R-:W-:Y:S02]  /*12380*/  @UP1 ULDC.64 UR8, c[0x0][0xc08] ;  /* 0x0003020000081ab9 */ /* 0x000fe40000000a00 */
[----:B------:R-:W-:-:S03]  /*12390*/  @UP1 UIMAD.WIDE UR8, UR4, 0x4, UR8 ;  /* 0x00000004040818a5 */ /* 0x000fc6000f8e0208 */
[----:B------:R-:W-:Y:S02]  /*123a0*/  ULDC UR4, c[0x0][0xa88] ;  /* 0x0002a20000047ab9 */ /* 0x000fe40000000800 */
[----:B------:R-:W-:Y:S02]  /*123b0*/  IMAD.U32 R0, RZ, RZ, UR4 ;  /* 0x00000004ff007e24 */ /* 0x000fe4000f8e00ff */
[----:B------:R-:W-:Y:S02]  /*123c0*/  IMAD.U32 R4, RZ, RZ, UR8 ;  /* 0x00000008ff047e24 */ /* 0x000fe4000f8e00ff */
[----:B------:R-:W-:-:S05]  /*123d0*/  IMAD.U32 R5, RZ, RZ, UR9 ;  /* 0x00000009ff057e24 */ /* 0x000fca000f8e00ff */
[----:B------:R0:W5:Y:S01]  /*123e0*/  @P2 LDG.E R0, desc[UR36][R4.64] ;  /* 0x0000002404002981 */ /* 0x000162000c1e1900 */
[----:B------:R-:W-:Y:S01]  /*123f0*/  UISETP.NE.AND UP1, UPT, UR10, URZ, UPT ;  /* 0x0000003f0a00728c */ /* 0x000fe2000bf25270 */
[----:B------:R-:W-:Y:S01]  /*12400*/  UMOV UR4, URZ ;  /* 0x0000003f00047c82 */ /* 0x000fe20008000000 */
[----:B------:R-:W1:Y:S09]  /*12410*/  S2R R6, SR_TID.X ;  /* 0x0000000000067919 */ /* 0x000e720000002100 */
[----:B------:R-:W-:-:S02]  /*12420*/  @!UP1 ULDC UR10, c[0x0][0xad4] ;  /* 0x0002b500000a9ab9 */ /* 0x000fc40000000800 */
[----:B------:R-:W-:Y:S02]  /*12430*/  IMAD.U32 R202, RZ, RZ, UR10 ;  /* 0x0000000affca7e24 */ /* 0x000fe4000f8e00ff */
[----:B-1----:R-:W-:-:S05]  /*12440*/  VIADD R7, R6, 0xffffff80 ;  /* 0xffffff8006077836 */ /* 0x002fca0000000000 */
[----:B------:R-:W-:Y:S02]  /*12450*/  ISETP.GT.AND P0, PT, R7, 0x7f, PT ;  /* 0x0000007f0700780c */ /* 0x000fe40003f04270 */
[----:B--2---:R-:W-:Y:S01]  /*12460*/  @P1 R2UR UR4, R8 ;  /* 0x00000000080412ca */ /* 0x004fe200000e0000 */
[----:B0-----:R-:W-:-:S14]  /*12470*/  @P2 BRA `(.L_x_1319) ;  /* 0x0000000000102947 */ /* 0x001fdc0003800000 */
[----:B------:R-:W-:Y:S05]  /*12480*/  @!P1 BRA `(.L_x_1319) ;  /* 0x00000000000c9947 */ /* 0x000fea0003800000 */
[----:B------:R-:W2:Y:S04]  /*12490*/  LDG.E R5, desc[UR36][R2.64] ;  /* 0x0000002402057981 */ /* 0x000ea8000c1e1900 */
[----:B-----5:R-:W2:Y:S02]  /*124a0*/  LDG.E R0, desc[UR36][R2.64+0x4] ;  /* 0x0000042402007981 */ /* 0x020ea4000c1e1900 */
[----:B--2---:R-:W-:-:S07]  /*124b0*/  IMAD.IADD R0, R0, 0x1, -R5 ;  /* 0x0000000100007824 */ /* 0x004fce00078e0a05 */
.L_x_1319:
[----:B------:R-:W-:Y:S01]  /*124c0*/  R2UR UR8, R9 ;  /* 0x00000000090872ca */ /* 0x000fe200000e0000 */
[----:B------:R-:W-:Y:S01]  /*124d0*/  USHF.R.S32.HI UR21, URZ, 0x1f, UR4 ;  /* 0x0000001f3f157899 */ /* 0x000fe20008011404 */
[----:B------:R-:W-:Y:S11]  /*124e0*/  BSSY B1, `(.L_x_1320) ;  /* 0x000003c000017945 */ /* 0x000ff60003800000 */
[----:B------:R-:W-:-:S02]  /*124f0*/  USHF.R.S32.HI UR13, URZ, 0x1f, UR8 ;  /* 0x0000001f3f0d7899 */ /* 0x000fc40008011408 */
[----:B------:R-:W-:Y:S02]  /*12500*/  USEL UR12, UR8, URZ, !UP0 ;  /* 0x0000003f080c7287 */ /* 0x000fe4000c000000 */
[----:B------:R-:W-:Y:S01]  /*12510*/  USEL UR13, UR13, URZ, !UP0 ;  /* 0x0000003f0d0d7287 */ /* 0x000fe2000c000000 */
[----:B------:R-:W-:Y:S11]  /*12520*/  @P0 BRA `(.L_x_1321) ;  /* 0x0000000000dc0947 */ /* 0x000ff60003800000 */
[----:B------:R-:W0:Y:S01]  /*12530*/  LDC R9, c[0x0][0xbe8] ;  /* 0x0002fa00ff097b82 */ /* 0x000e220000000800 */
[----:B------:R-:W-:-:S05]  /*12540*/  IMAD.U32 R3, RZ, RZ, UR61 ;  /* 0x0000003dff037e24 */ /* 0x000fca000f8e00ff */
[----:B------:R-:W-:Y:S01]  /*12550*/  IADD3 R4, R3, -0x80, R6 ;  /* 0xffffff8003047810 */ /* 0x000fe20007ffe006 */
[----:B0----5:R-:W-:-:S05]  /*12560*/  IMAD R2, R0, R9, RZ ;  /* 0x0000000900027224 */ /* 0x021fca00078e02ff */
        /* <DEDUP_REMOVED lines=51> */
.L_x_1321:
[----:B------:R-:W-:Y:S05]  /*128a0*/  BSYNC B1 ;  /* 0x0000000000017941 */ /* 0x000fea0003800000 */
.L_x_1320:
[----:B------:R-:W-:-:S13]  /*128b0*/  R2UR UR8, R202 ;  /* 0x00000000ca0872ca */ /* 0x000fda00000e0000 */
[----:B------:R-:W-:-:S06]  /*128c0*/  UISETP.GT.AND UP0, UPT, UR8, 0x1, UPT ;  /* 0x000000010800788c */ /* 0x000fcc000bf04270 */
[----:B------:R-:W-:-:S13]  /*128d0*/  PLOP3.LUT P0, PT, PT, PT, UP0, 0x80, 0x0 ;  /* 0x000000000000781c */ /* 0x000fda0003f0f008 */
[----:B------:R-:W-:Y:S05]  /*128e0*/  @P0 BRA `(.L_x_1316) ;  /* 0x00000008004c0947 */ /* 0x000fea0003800000 */
[----:B------:R-:W2:Y:S01]  /*128f0*/  LDL R6, [R1+0xc] ;  /* 0x00000c0001067983 */ /* 0x000ea20000100800 */
[----:B------:R-:W1:Y:S01]  /*12900*/  LDC R11, c[0x0][0xbe8] ;  /* 0x0002fa00ff0b7b82 */ /* 0x000e620000000800 */
[----:B------:R-:W-:Y:S01]  /*12910*/  ULDC.64 UR14, c[0x0][0xaa0] ;  /* 0x0002a800000e7ab9 */ /* 0x000fe20000000a00 */
[----:B------:R-:W-:Y:S01]  /*12920*/  R2UR UR16, R205 ;  /* 0x00000000cd1072ca */ /* 0x000fe200000e0000 */
[----:B------:R-:W-:Y:S01]  /*12930*/  UIMAD UR10, UR21, UR14, URZ ;  /* 0x0000000e150a72a4 */ /* 0x000fe2000f8e023f */
[----:B------:R-:W-:Y:S01]  /*12940*/  BSSY B1, `(.L_x_1322) ;  /* 0x000004b000017945 */ /* 0x000fe20003800000 */
[----:B------:R-:W-:Y:S02]  /*12950*/  UIMAD.WIDE.U32 UR8, UR4, UR14, URZ ;  /* 0x0000000e040872a5 */ /* 0x000fe4000f8e003f */
[----:B------:R-:W-:-:S04]  /*12960*/  UIMAD UR10, UR4, UR15, UR10 ;  /* 0x0000000f040a72a4 */ /* 0x000fc8000f8e020a */
[----:B------:R-:W-:-:S03]  /*12970*/  UIADD3 UR9, UR9, UR10, URZ ;  /* 0x0000000a09097290 */ /* 0x000fc6000fffe03f */
[----:B------:R-:W-:Y:S02]  /*12980*/  ULDC.64 UR10, c[0x0][0xae8] ;  /* 0x0002ba00000a7ab9 */ /* 0x000fe40000000a00 */
[----:B------:R-:W-:-:S04]  /*12990*/  UIMAD.WIDE.U32 UR8, UR16, UR10, UR8 ;  /* 0x0000000a100872a5 */ /* 0x000fc8000f8e0008 */
[----:B------:R-:W-:-:S03]  /*129a0*/  UIMAD UR9, UR16, UR11, UR9 ;  /* 0x0000000b100972a4 */ /* 0x000fc6000f8e0209 */
[----:B------:R-:W-:Y:S01]  /*129b0*/  ULDC.64 UR10, c[0x0][0xaf0] ;  /* 0x0002bc00000a7ab9 */ /* 0x000fe20000000a00 */
[----:B-1----:R-:W-:Y:S01]  /*129c0*/  ISETP.NE.AND P0, PT, R11, 0x1, PT ;  /* 0x000000010b00780c */ /* 0x002fe20003f05270 */
[----:B------:R-:W-:-:S04]  /*129d0*/  UIMAD UR13, UR13, UR10, URZ ;  /* 0x0000000a0d0d72a4 */ /* 0x000fc8000f8e023f */
[----:B------:R-:W-:Y:S02]  /*129e0*/  UIMAD UR4, UR12, UR11, UR13 ;  /* 0x0000000b0c0472a4 */ /* 0x000fe4000f8e020d */
[----:B------:R-:W-:-:S03]  /*129f0*/  UIMAD.WIDE.U32 UR12, UR12, UR10, UR8 ;  /* 0x0000000a0c0c72a5 */ /* 0x000fc6000f8e0008 */
[----:B------:R-:W-:Y:S01]  /*12a00*/  ULDC.64 UR8, c[0x0][0xae0] ;  /* 0x0002b80000087ab9 */ /* 0x000fe20000000a00 */
[----:B------:R-:W-:Y:S02]  /*12a10*/  UIADD3 UR4, UR13, UR4, URZ ;  /* 0x000000040d047290 */ /* 0x000fe4000fffe03f */
[----:B0-----:R-:W0:Y:S08]  /*12a20*/  @P0 LDC R3, c[0x0][0xbec] ;  /* 0x0002fb00ff030b82 */ /* 0x001e300000000800 */
[----:B------:R-:W1:Y:S01]  /*12a30*/  @P0 LDC R7, c[0x0][0xbf0] ;  /* 0x0002fc00ff070b82 */ /* 0x000e620000000800 */
[----:B--2---:R-:W-:-:S02]  /*12a40*/  IMAD R2, R201, 0x20, R6 ;  /* 0x00000020c9027824 */ /* 0x004fc400078e0206 */
[----:B------:R-:W-:Y:S02]  /*12a50*/  VIADD R6, R6, UR61 ;  /* 0x0000003d06067c36 */ /* 0x000fe40008000000 */
[----:B------:R-:W-:-:S04]  /*12a60*/  VIADD R4, R2, UR61 ;  /* 0x0000003d02047c36 */ /* 0x000fc80008000000 */
[----:B0-----:R-:W-:-:S04]  /*12a70*/  @P0 IMAD.HI.U32 R2, R4, R3, RZ ;  /* 0x0000000304020227 */ /* 0x001fc800078e00ff */
[----:B------:R-:W-:Y:S01]  /*12a80*/  IMAD.MOV.U32 R5, RZ, RZ, R4 ;  /* 0x000000ffff057224 */ /* 0x000fe200078e0004 */
[----:B-1----:R-:W-:Y:S01]  /*12a90*/  @P0 SHF.R.U32.HI R5, RZ, R7, R2 ;  /* 0x00000007ff050219 */ /* 0x002fe20000011602 */
[----:B------:R-:W-:Y:S02]  /*12aa0*/  IMAD.U32 R3, RZ, RZ, UR13 ;  /* 0x0000000dff037e24 */ /* 0x000fe4000f8e00ff */
[----:B------:R-:W-:Y:S01]  /*12ab0*/  IMAD.U32 R3, RZ, RZ, UR4 ;  /* 0x00000004ff037e24 */ /* 0x000fe2000f8e00ff */
[--C-:B------:R-:W-:Y:S01]  /*12ac0*/  SHF.R.S32.HI R2, RZ, 0x1f, R5.reuse ;  /* 0x0000001fff027819 */ /* 0x100fe20000011405 */
[----:B------:R-:W-:-:S04]  /*12ad0*/  IMAD.MOV R7, RZ, RZ, -R5 ;  /* 0x000000ffff077224 */ /* 0x000fc800078e0a05 */
[----:B------:R-:W-:Y:S02]  /*12ae0*/  IMAD R7, R11, R7, R4 ;  /* 0x000000070b077224 */ /* 0x000fe400078e0204 */
[----:B------:R-:W-:Y:S02]  /*12af0*/  IMAD R4, R2, UR8, RZ ;  /* 0x0000000802047c24 */ /* 0x000fe4000f8e02ff */
[----:B------:R-:W-:Y:S02]  /*12b00*/  IMAD.U32 R2, RZ, RZ, UR12 ;  /* 0x0000000cff027e24 */ /* 0x000fe4000f8e00ff */
[C---:B------:R-:W-:Y:S01]  /*12b10*/  IMAD R9, R5.reuse, UR9, R4 ;  /* 0x0000000905097c24 */ /* 0x040fe2000f8e0204 */
[----:B------:R-:W-:Y:S01]  /*12b20*/  SHF.R.S32.HI R4, RZ, 0x1f, R7 ;  /* 0x0000001fff047819 */ /* 0x000fe20000011407 */
[----:B------:R-:W-:Y:S01]  /*12b30*/  IMAD.WIDE.U32 R2, R5, UR8, R2 ;  /* 0x0000000805027c25 */ /* 0x000fe2000f8e0002 */
[----:B------:R-:W-:-:S03]  /*12b40*/  ULDC.64 UR8, c[0x0][0xad8] ;  /* 0x0002b60000087ab9 */ /* 0x000fc60000000a00 */
[----:B------:R-:W-:Y:S02]  /*12b50*/  IMAD R4, R4, UR8, RZ ;  /* 0x0000000804047c24 */ /* 0x000fe4000f8e02ff */
[----:B------:R-:W-:Y:S02]  /*12b60*/  IMAD.IADD R3, R3, 0x1, R9 ;  /* 0x0000000103037824 */ /* 0x000fe400078e0209 */
[C---:B------:R-:W-:Y:S02]  /*12b70*/  IMAD R5, R7.reuse, UR9, R4 ;  /* 0x0000000907057c24 */ /* 0x040fe4000f8e0204 */
[----:B------:R-:W-:Y:S01]  /*12b80*/  IMAD.WIDE.U32 R2, R7, UR8, R2 ;  /* 0x0000000807027c25 */ /* 0x000fe2000f8e0002 */
[----:B------:R-:W-:-:S03]  /*12b90*/  ULDC.64 UR8, c[0x0][0xa80] ;  /* 0x0002a00000087ab9 */ /* 0x000fc60000000a00 */
[----:B-----5:R-:W-:Y:S02]  /*12ba0*/  IMAD R11, R0, R11, RZ ;  /* 0x0000000b000b7224 */ /* 0x020fe400078e02ff */
[----:B------:R-:W-:Y:S02]  /*12bb0*/  VIADD R4, R6, 0x40 ;  /* 0x0000004006047836 */ /* 0x000fe40000000000 */
[----:B------:R-:W-:Y:S01]  /*12bc0*/  IMAD.IADD R3, R3, 0x1, R5 ;  /* 0x0000000103037824 */ /* 0x000fe200078e0205 */
[----:B------:R-:W-:Y:S01]  /*12bd0*/  LEA R5, P2, R2, UR8, 0x1 ;  /* 0x0000000802057c11 */ /* 0x000fe2000f8408ff */
[----:B------:R-:W-:Y:S01]  /*12be0*/  VIADD R0, R6, 0x20 ;  /* 0x0000002006007836 */ /* 0x000fe20000000000 */
[-C--:B------:R-:W-:Y:S01]  /*12bf0*/  ISETP.GE.AND P0, PT, R4, R11.reuse, PT ;  /* 0x0000000b0400720c */ /* 0x080fe20003f06270 */
[----:B------:R-:W-:Y:S01]  /*12c00*/  IMAD.SHL.U32 R7, R201, 0x8, RZ ;  /* 0x00000008c9077824 */ /* 0x000fe200078e00ff */
[----:B------:R-:W-:Y:S02]  /*12c10*/  LEA.HI.X R4, R2, UR9, R3, 0x1, P2 ;  /* 0x0000000902047c11 */ /* 0x000fe400090f0c03 */
[-C--:B------:R-:W-:Y:S01]  /*12c20*/  ISETP.GE.AND P2, PT, R6, R11.reuse, PT ;  /* 0x0000000b0600720c */ /* 0x080fe20003f46270 */
[C---:B------:R-:W-:Y:S01]  /*12c30*/  VIADD R9, R7.reuse, 0x40 ;  /* 0x0000004007097836 */ /* 0x040fe20000000000 */
[----:B------:R-:W-:Y:S01]  /*12c40*/  ISETP.GE.AND P1, PT, R0, R11, PT ;  /* 0x0000000b0000720c */ /* 0x000fe20003f26270 */
[C---:B------:R-:W-:Y:S01]  /*12c50*/  VIADD R13, R7.reuse, 0xc0 ;  /* 0x000000c0070d7836 */ /* 0x040fe20000000000 */
[----:B------:R0:W1:Y:S01]  /*12c60*/  SHFL.IDX PT, R2, R5, RZ, 0x181f ;  /* 0x00181fff05027589 */ /* 0x00006200000e0000 */
[----:B------:R-:W-:Y:S01]  /*12c70*/  VIADD R15, R7, 0x80 ;  /* 0x00000080070f7836 */ /* 0x000fe20000000000 */
[----:B------:R-:W-:-:S02]  /*12c80*/  SHF.R.S32.HI R10, RZ, 0x1f, R7 ;  /* 0x0000001fff0a7819 */ /* 0x000fc40000011407 */
[----:B------:R0:W2:Y:S01]  /*12c90*/  SHFL.IDX PT, R0, R4, RZ, 0x181f ;  /* 0x00181fff04007589 */ /* 0x0000a200000e0000 */
[----:B------:R-:W-:Y:S02]  /*12ca0*/  SHF.R.S32.HI R8, RZ, 0x1f, R9 ;  /* 0x0000001fff087819 */ /* 0x000fe40000011409 */
[----:B------:R-:W-:Y:S02]  /*12cb0*/  SHF.R.S32.HI R12, RZ, 0x1f, R13 ;  /* 0x0000001fff0c7819 */ /* 0x000fe4000001140d */
        /* <DEDUP_REMOVED lines=19> */
.L_x_1323:
[----:B------:R-:W-:Y:S05]  /*12df0*/  BSYNC B1 ;  /* 0x0000000000017941 */ /* 0x000fea0003800000 */
.L_x_1322:
        /* <DEDUP_REMOVED lines=21> */
.L_x_1325:
[----:B------:R-:W-:Y:S05]  /*12f50*/  BSYNC B1 ;  /* 0x0000000000017941 */ /* 0x000fea0003800000 */
.L_x_1324:
        /* <DEDUP_REMOVED lines=21> */
.L_x_1327:
[----:B------:R-:W-:Y:S05]  /*130b0*/  BSYNC B1 ;  /* 0x0000000000017941 */ /* 0x000fea0003800000 */
.L_x_1326:
        /* <DEDUP_REMOVED lines=22> */
.L_x_1316:
[----:B------:R-:W-:Y:S05]  /*13220*/  BSYNC B0 ;  /* 0x0000000000007941 */ /* 0x000fea0003800000 */
.L_x_1306:
[----:B------:R-:W-:Y:S02]  /*13230*/  ULDC UR4, c[0x0][0xc3c] ;  /* 0x00030f0000047ab9 */ /* 0x000fe40000000800 */
[----:B------:R-:W-:-:S06]  /*13240*/  UISETP.GE.AND UP0, UPT, UR7, UR4, UPT ;  /* 0x000000040700728c */ /* 0x000fcc000bf06270 */
[----:B------:R-:W-:-:S13]  /*13250*/  PLOP3.LUT P0, PT, PT, PT, UP0, 0x80, 0x0 ;  /* 0x000000000000781c */ /* 0x000fda0003f0f008 */
[----:B------:R-:W-:Y:S05]  /*13260*/  @!P0 BRA `(.L_x_1328) ;  /* 0xfffffedc00988947 */ /* 0x000fea000383ffff */
[----:B------:R-:W-:Y:S05]  /*13270*/  EXIT ;  /* 0x000000000000794d */ /* 0x000fea0003800000 */
.L_x_1215:
        /* <DEDUP_REMOVED lines=13> */
[----:B------:R-:W1:Y:S01]  /*13350*/  LDS.128 R24, [UR4+0x308d0] ;  /* 0x0308d004ff187984 */ /* 0x000e620008000c00 */
[----:B------:R-:W-:Y:S06]  /*13360*/  BAR.ARV 0x4, 0x180 ;  /* 0x0106000000007b1d */ /* 0x000fec0000002000 */
[----:B------:R-:W-:Y:S05]  /*13370*/  BRA `(.L_x_1330) ;  /* 0x0000000c00907947 */ /* 0x000fea0003800000 */
.L_x_1329:
        /* <DEDUP_REMOVED lines=43> */
.L_x_1333:
        /* <DEDUP_REMOVED lines=35> */
.L_x_1331:
        /* <DEDUP_REMOVED lines=9> */
[----:B0-----:R-:W-:-:S07]  /*138f0*/  ISETP.NE.AND P1, PT, R9, 0x1, PT ;  /* 0x000000010900780c */ /* 0x001fce0003f25270 */
[----:B-1----:R-:W-:Y:S06]  /*13900*/  @!P0 BRA `(.L_x_1334) ;  /* 0x0000000000088947 */ /* 0x002fec0003800000 */
[----:B------:R-:W-:-:S06]  /*13910*/  VIADD R24, R27, 0xffffffff ;  /* 0xffffffff1b187836 */ /* 0x000fcc0000000000 */
[----:B------:R0:W1:Y:S02]  /*13920*/  SHFL.IDX PT, R24, R5, R24, 0x1f ;  /* 0x00001f1805187589 */ /* 0x00006400000e0000 */
.L_x_1334:
[----:B-1----:R-:W-:Y:S02]  /*13930*/  IMAD R24, R24, UR5, R3 ;  /* 0x0000000518187c24 */ /* 0x002fe4000f8e0203 */
[----:B------:R-:W-:-:S03]  /*13940*/  VIADD R27, R27, UR4 ;  /* 0x000000041b1b7c36 */ /* 0x000fc60008000000 */
[----:B0-----:R-:W-:Y:S01]  /*13950*/  IADD3 R5, -R24, UR6, RZ ;  /* 0x0000000618057c10 */ /* 0x001fe2000fffe1ff */
[----:B------:R-:W-:Y:S06]  /*13960*/  @!P1 BRA `(.L_x_1335) ;  /* 0x0000000000e89947 */ /* 0x000fec0003800000 */
[-C--:B--2---:R-:W-:Y:S02]  /*13970*/  IABS R12, R6.reuse ;  /* 0x00000006000c7213 */ /* 0x084fe40000000000 */
[----:B------:R-:W-:Y:S02]  /*13980*/  IABS R4, R9 ;  /* 0x0000000900047213 */ /* 0x000fe40000000000 */
[----:B------:R-:W0:Y:S01]  /*13990*/  I2F.RP R8, R12 ;  /* 0x0000000c00087306 */ /* 0x000e220000209400 */
[----:B------:R-:W-:-:S07]  /*139a0*/  IABS R13, R6 ;  /* 0x00000006000d7213 */ /* 0x000fce0000000000 */
[----:B------:R-:W1:Y:S08]  /*139b0*/  I2F.RP R10, R4 ;  /* 0x00000004000a7306 */ /* 0x000e700000209400 */
[----:B0-----:R-:W0:Y:S08]  /*139c0*/  MUFU.RCP R8, R8 ;  /* 0x0000000800087308 */ /* 0x001e300000001000 */
[----:B-1----:R-:W-:Y:S01]  /*139d0*/  MUFU.RCP R10, R10 ;  /* 0x0000000a000a7308 */ /* 0x002fe20000001000 */
[----:B0-----:R-:W-:Y:S01]  /*139e0*/  VIADD R2, R8, 0xffffffe ;  /* 0x0ffffffe08027836 */ /* 0x001fe20000000000 */
[----:B------:R-:W-:-:S06]  /*139f0*/  IABS R8, R5 ;  /* 0x0000000500087213 */ /* 0x000fcc0000000000 */
[----:B------:R0:W1:Y:S02]  /*13a00*/  F2I.FTZ.U32.TRUNC.NTZ R3, R2 ;  /* 0x0000000200037305 */ /* 0x000064000021f000 */
[----:B0-----:R-:W-:Y:S02]  /*13a10*/  IMAD.MOV.U32 R2, RZ, RZ, RZ ;  /* 0x000000ffff027224 */ /* 0x001fe400078e00ff */
[----:B-1----:R-:W-:-:S04]  /*13a20*/  IMAD.MOV R11, RZ, RZ, -R3 ;  /* 0x000000ffff0b7224 */ /* 0x002fc800078e0a03 */
[----:B------:R-:W-:-:S04]  /*13a30*/  IMAD R11, R11, R12, RZ ;  /* 0x0000000c0b0b7224 */ /* 0x000fc800078e02ff */
[----:B------:R-:W-:-:S04]  /*13a40*/  IMAD.HI.U32 R3, R3, R11, R2 ;  /* 0x0000000b03037227 */ /* 0x000fc800078e0002 */
[----:B------:R-:W-:Y:S02]  /*13a50*/  IMAD.MOV R11, RZ, RZ, -R13 ;  /* 0x000000ffff0b7224 */ /* 0x000fe400078e0a0d */
[----:B------:R-:W-:-:S04]  /*13a60*/  IMAD.HI.U32 R2, R3, R8, RZ ;  /* 0x0000000803027227 */ /* 0x000fc800078e00ff */
[----:B------:R-:W-:Y:S01]  /*13a70*/  IMAD R3, R2, R11, R8 ;  /* 0x0000000b02037224 */ /* 0x000fe200078e0208 */
[----:B------:R-:W-:Y:S01]  /*13a80*/  LOP3.LUT R8, R5, R6, RZ, 0x3c, !PT ;  /* 0x0000000605087212 */ /* 0x000fe200078e3cff */
[----:B------:R-:W-:-:S03]  /*13a90*/  VIADD R11, R10, 0xffffffe ;  /* 0x0ffffffe0a0b7836 */ /* 0x000fc60000000000 */
[----:B------:R-:W-:Y:S02]  /*13aa0*/  ISETP.GT.U32.AND P1, PT, R12, R3, PT ;  /* 0x000000030c00720c */ /* 0x000fe40003f24070 */
[----:B------:R-:W-:-:S11]  /*13ab0*/  ISETP.GE.AND P2, PT, R8, RZ, PT ;  /* 0x000000ff0800720c */ /* 0x000fd60003f46270 */
[----:B------:R-:W-:Y:S02]  /*13ac0*/  @!P1 IMAD.IADD R3, R3, 0x1, -R12 ;  /* 0x0000000103039824 */ /* 0x000fe400078e0a0c */
[----:B------:R-:W-:Y:S01]  /*13ad0*/  @!P1 VIADD R2, R2, 0x1 ;  /* 0x0000000102029836 */ /* 0x000fe20000000000 */
[----:B------:R-:W-:Y:S02]  /*13ae0*/  ISETP.NE.AND P1, PT, R6, RZ, PT ;  /* 0x000000ff0600720c */ /* 0x000fe40003f25270 */
[----:B------:R-:W-:Y:S02]  /*13af0*/  ISETP.GE.U32.AND P0, PT, R3, R12, PT ;  /* 0x0000000c0300720c */ /* 0x000fe40003f06070 */
[----:B------:R-:W0:Y:S11]  /*13b00*/  F2I.FTZ.U32.TRUNC.NTZ R3, R11 ;  /* 0x0000000b00037305 */ /* 0x000e36000021f000 */
[----:B------:R-:W-:-:S04]  /*13b10*/  @P0 VIADD R2, R2, 0x1 ;  /* 0x0000000102020836 */ /* 0x000fc80000000000 */
[----:B------:R-:W-:Y:S01]  /*13b20*/  IMAD.MOV.U32 R10, RZ, RZ, R2 ;  /* 0x000000ffff0a7224 */ /* 0x000fe200078e0002 */
[----:B------:R-:W-:Y:S01]  /*13b30*/  IABS R2, R9 ;  /* 0x0000000900027213 */ /* 0x000fe20000000000 */
[----:B0-----:R-:W-:Y:S02]  /*13b40*/  IMAD.MOV R13, RZ, RZ, -R3 ;  /* 0x000000ffff0d7224 */ /* 0x001fe400078e0a03 */
[----:B------:R-:W-:Y:S01]  /*13b50*/  @!P2 IMAD.MOV R10, RZ, RZ, -R10 ;  /* 0x000000ffff0aa224 */ /* 0x000fe200078e0a0a */
[----:B------:R-:W-:Y:S01]  /*13b60*/  @!P1 LOP3.LUT R10, RZ, R6, RZ, 0x33, !PT ;  /* 0x00000006ff0a9212 */ /* 0x000fe200078e33ff */
[----:B------:R-:W-:Y:S02]  /*13b70*/  IMAD.MOV R12, RZ, RZ, -R2 ;  /* 0x000000ffff0c7224 */ /* 0x000fe400078e0a02 */
[----:B------:R-:W-:Y:S01]  /*13b80*/  IMAD R11, R13, R4, RZ ;  /* 0x000000040d0b7224 */ /* 0x000fe200078e02ff */
[----:B------:R-:W-:Y:S01]  /*13b90*/  IABS R8, R10 ;  /* 0x0000000a00087213 */ /* 0x000fe20000000000 */
[----:B------:R-:W-:-:S04]  /*13ba0*/  IMAD.MOV.U32 R2, RZ, RZ, RZ ;  /* 0x000000ffff027224 */ /* 0x000fc800078e00ff */
[----:B------:R-:W-:-:S04]  /*13bb0*/  IMAD.HI.U32 R2, R3, R11, R2 ;  /* 0x0000000b03027227 */ /* 0x000fc800078e0002 */
[----:B------:R-:W-:Y:S02]  /*13bc0*/  IMAD.MOV.U32 R3, RZ, RZ, R8 ;  /* 0x000000ffff037224 */ /* 0x000fe400078e0008 */
[----:B------:R-:W-:Y:S02]  /*13bd0*/  IMAD.MOV.U32 R8, RZ, RZ, R12 ;  /* 0x000000ffff087224 */ /* 0x000fe400078e000c */
[----:B------:R-:W-:-:S04]  /*13be0*/  IMAD.HI.U32 R2, R2, R3, RZ ;  /* 0x0000000302027227 */ /* 0x000fc800078e00ff */
[----:B------:R-:W-:-:S05]  /*13bf0*/  IMAD R3, R2, R8, R3 ;  /* 0x0000000802037224 */ /* 0x000fca00078e0203 */
[----:B------:R-:W-:-:S13]  /*13c00*/  ISETP.GT.U32.AND P1, PT, R4, R3, PT ;  /* 0x000000030400720c */ /* 0x000fda0003f24070 */
[----:B------:R-:W-:Y:S02]  /*13c10*/  @!P1 IMAD.IADD R3, R3, 0x1, -R4 ;  /* 0x0000000103039824 */ /* 0x000fe400078e0a04 */
[----:B------:R-:W-:Y:S01]  /*13c20*/  @!P1 VIADD R2, R2, 0x1 ;  /* 0x0000000102029836 */ /* 0x000fe20000000000 */
[----:B------:R-:W-:Y:S02]  /*13c30*/  ISETP.NE.AND P1, PT, R9, RZ, PT ;  /* 0x000000ff0900720c */ /* 0x000fe40003f25270 */
[----:B------:R-:W-:Y:S02]  /*13c40*/  ISETP.GE.U32.AND P0, PT, R3, R4, PT ;  /* 0x000000040300720c */ /* 0x000fe40003f06070 */
[----:B------:R-:W-:-:S04]  /*13c50*/  LOP3.LUT R3, R10, R9, RZ, 0x3c, !PT ;  /* 0x000000090a037212 */ /* 0x000fc800078e3cff */
[----:B------:R-:W-:Y:S01]  /*13c60*/  ISETP.GE.AND P2, PT, R3, RZ, PT ;  /* 0x000000ff0300720c */ /* 0x000fe20003f46270 */
[----:B------:R-:W-:-:S06]  /*13c70*/  IMAD.MOV R3, RZ, RZ, -R10 ;  /* 0x000000ffff037224 */ /* 0x000fcc00078e0a0a */
[----:B------:R-:W-:-:S06]  /*13c80*/  @P0 VIADD R2, R2, 0x1 ;  /* 0x0000000102020836 */ /* 0x000fcc0000000000 */
[----:B------:R-:W-:Y:S01]  /*13c90*/  @!P2 IMAD.MOV R2, RZ, RZ, -R2 ;  /* 0x000000ffff02a224 */ /* 0x000fe200078e0a02 */
[----:B------:R-:W-:-:S05]  /*13ca0*/  @!P1 LOP3.LUT R2, RZ, R9, RZ, 0x33, !PT ;  /* 0x00000009ff029212 */ /* 0x000fca00078e33ff */
[----:B------:R-:W-:-:S04]  /*13cb0*/  IMAD.MOV R26, RZ, RZ, -R2 ;  /* 0x000000ffff1a7224 */ /* 0x000fc800078e0a02 */
[C---:B------:R-:W-:Y:S02]  /*13cc0*/  IMAD R26, R9.reuse, R26, R10 ;  /* 0x0000001a091a7224 */ /* 0x040fe400078e020a */
[----:B------:R-:W-:Y:S02]  /*13cd0*/  IMAD R9, R9, 0x1000000, R2 ;  /* 0x0100000009097824 */ /* 0x000fe400078e0202 */
[----:B------:R-:W-:Y:S02]  /*13ce0*/  IMAD R2, R6, R3, R5 ;  /* 0x0000000306027224 */ /* 0x000fe400078e0205 */
[----:B------:R-:W-:Y:S01]  /*13cf0*/  IMAD R26, R26, 0x10000, R9 ;  /* 0x000100001a1a7824 */ /* 0x000fe200078e0209 */
[----:B------:R-:W-:Y:S06]  /*13d00*/  BRA `(.L_x_1336) ;  /* 0x0000000000f47947 */ /* 0x000fec0003800000 */
.L_x_1335:
[----:B------:R-:W0:Y:S02]  /*13d10*/  LDC.64 R2, c[0x0][0xc90] ;  /* 0x00032400ff027b82 */ /* 0x000e240000000a00 */
[----:B0-----:R-:W-:-:S05]  /*13d20*/  IMAD.WIDE R2, R27, 0x4, R2 ;  /* 0x000000041b027825 */ /* 0x001fca00078e0202 */
[----:B------:R0:W2:Y:S01]  /*13d30*/  LDG.E R13, desc[UR36][R2.64] ;  /* 0x00000024020d7981 */ /* 0x0000a2000c1e1900 */
[----:B------:R-:W-:Y:S01]  /*13d40*/  IABS R15, R5 ;  /* 0x00000005000f7213 */ /* 0x000fe20000000000 */
[----:B0-----:R-:W-:Y:S02]  /*13d50*/  IMAD.MOV.U32 R2, RZ, RZ, RZ ;  /* 0x000000ffff027224 */ /* 0x001fe400078e00ff */
[----:B--2---:R-:W-:-:S05]  /*13d60*/  IMAD R4, R6, R13, RZ ;  /* 0x0000000d06047224 */ /* 0x004fca00078e02ff */
[-C--:B------:R-:W-:Y:S02]  /*13d70*/  IABS R10, R4.reuse ;  /* 0x00000004000a7213 */ /* 0x080fe40000000000 */
[----:B------:R-:W-:Y:S02]  /*13d80*/  IABS R12, R4 ;  /* 0x00000004000c7213 */ /* 0x000fe40000000000 */
[----:B------:R-:W0:Y:S08]  /*13d90*/  I2F.RP R8, R10 ;  /* 0x0000000a00087306 */ /* 0x000e300000209400 */
[----:B0-----:R-:W0:Y:S02]  /*13da0*/  MUFU.RCP R8, R8 ;  /* 0x0000000800087308 */ /* 0x001e240000001000 */
[----:B0-----:R-:W-:-:S06]  /*13db0*/  VIADD R9, R8, 0xffffffe ;  /* 0x0ffffffe08097836 */ /* 0x001fcc0000000000 */
[----:B------:R-:W0:Y:S02]  /*13dc0*/  F2I.FTZ.U32.TRUNC.NTZ R3, R9 ;  /* 0x0000000900037305 */ /* 0x000e24000021f000 */
[----:B0-----:R-:W-:-:S04]  /*13dd0*/  IMAD.MOV R11, RZ, RZ, -R3 ;  /* 0x000000ffff0b7224 */ /* 0x001fc800078e0a03 */
[----:B------:R-:W-:-:S04]  /*13de0*/  IMAD R11, R11, R10, RZ ;  /* 0x0000000a0b0b7224 */ /* 0x000fc800078e02ff */
[----:B------:R-:W-:-:S04]  /*13df0*/  IMAD.HI.U32 R2, R3, R11, R2 ;  /* 0x0000000b03027227 */ /* 0x000fc800078e0002 */
[----:B------:R-:W-:Y:S02]  /*13e00*/  IMAD.MOV R3, RZ, RZ, -R12 ;  /* 0x000000ffff037224 */ /* 0x000fe400078e0a0c */
        /* <DEDUP_REMOVED lines=12> */
[----:B------:R-:W-:Y:S02]  /*13ed0*/  IMAD R11, R13, R2, RZ ;  /* 0x000000020d0b7224 */ /* 0x000fe400078e02ff */
[----:B------:R-:W-:Y:S02]  /*13ee0*/  IMAD.MOV R2, RZ, RZ, -R2 ;  /* 0x000000ffff027224 */ /* 0x000fe400078e0a02 */
[----:B------:R-:W-:Y:S02]  /*13ef0*/  IMAD.MOV R3, RZ, RZ, -R11 ;  /* 0x000000ffff037224 */ /* 0x000fe400078e0a0b */
[----:B------:R-:W-:Y:S02]  /*13f00*/  IMAD R4, R4, R2, R5 ;  /* 0x0000000204047224 */ /* 0x000fe400078e0205 */
[----:B------:R-:W-:Y:S01]  /*13f10*/  IMAD.MOV.U32 R2, RZ, RZ, RZ ;  /* 0x000000ffff027224 */ /* 0x000fe200078e00ff */
[----:B------:R-:W-:-:S04]  /*13f20*/  VIADDMNMX R13, R3, UR5, R13, PT ;  /* 0x00000005030d7c46 */ /* 0x000fc8000b80010d */
[-C--:B------:R-:W-:Y:S01]  /*13f30*/  IABS R10, R13.reuse ;  /* 0x0000000d000a7213 */ /* 0x080fe20000000000 */
[----:B------:R-:W-:Y:S01]  /*13f40*/  IMAD.MOV R26, RZ, RZ, -R13 ;  /* 0x000000ffff1a7224 */ /* 0x000fe200078e0a0d */
[----:B------:R-:W-:Y:S02]  /*13f50*/  IABS R12, R13 ;  /* 0x0000000d000c7213 */ /* 0x000fe40000000000 */
[----:B------:R-:W0:Y:S08]  /*13f60*/  I2F.RP R8, R10 ;  /* 0x0000000a00087306 */ /* 0x000e300000209400 */
[----:B0-----:R-:W0:Y:S02]  /*13f70*/  MUFU.RCP R8, R8 ;  /* 0x0000000800087308 */ /* 0x001e240000001000 */
[----:B0-----:R-:W-:-:S06]  /*13f80*/  VIADD R3, R8, 0xffffffe ;  /* 0x0ffffffe08037836 */ /* 0x001fcc0000000000 */
[----:B------:R-:W0:Y:S02]  /*13f90*/  F2I.FTZ.U32.TRUNC.NTZ R3, R3 ;  /* 0x0000000300037305 */ /* 0x000e24000021f000 */
[----:B0-----:R-:W-:-:S04]  /*13fa0*/  IMAD.MOV R9, RZ, RZ, -R3 ;  /* 0x000000ffff097224 */ /* 0x001fc800078e0a03 */
[----:B------:R-:W-:Y:S01]  /*13fb0*/  IMAD.MOV.U32 R5, RZ, RZ, R9 ;  /* 0x000000ffff057224 */ /* 0x000fe200078e0009 */
[----:B------:R-:W-:-:S03]  /*13fc0*/  IABS R9, R4 ;  /* 0x0000000400097213 */ /* 0x000fc60000000000 */
        /* <DEDUP_REMOVED lines=11> */
[----:B------:R-:W-:Y:S02]  /*14080*/  ISETP.GE.AND P2, PT, R3, RZ, PT ;  /* 0x000000ff0300720c */ /* 0x000fe40003f46270 */
[----:B------:R-:W-:-:S05]  /*14090*/  IADD3 R3, R11, 0x1000000, R4 ;  /* 0x010000000b037810 */ /* 0x000fca0007ffe004 */
[----:B------:R-:W-:-:S06]  /*140a0*/  @P0 VIADD R2, R2, 0x1 ;  /* 0x0000000102020836 */ /* 0x000fcc0000000000 */
[----:B------:R-:W-:Y:S01]  /*140b0*/  @!P2 IMAD.MOV R2, RZ, RZ, -R2 ;  /* 0x000000ffff02a224 */ /* 0x000fe200078e0a02 */
[----:B------:R-:W-:-:S05]  /*140c0*/  @!P1 LOP3.LUT R2, RZ, R13, RZ, 0x33, !PT ;  /* 0x0000000dff029212 */ /* 0x000fca00078e33ff */
[----:B------:R-:W-:-:S07]  /*140d0*/  IMAD R26, R2, R26, R3 ;  /* 0x0000001a021a7224 */ /* 0x000fce00078e0203 */
.L_x_1336:
[----:B------:R-:W-:-:S05]  /*140e0*/  LOP3.LUT R25, RZ, R2, RZ, 0x33, !PT ;  /* 0x00000002ff197212 */ /* 0x000fca00078e33ff */
[----:B------:R-:W-:Y:S01]  /*140f0*/  IMAD.IADD R25, R6, 0x1, R25 ;  /* 0x0000000106197824 */ /* 0x000fe200078e0219 */
[----:B------:R-:W-:Y:S06]  /*14100*/  BRA `(.L_x_1337) ;  /* 0x0000000000147947 */ /* 0x000fec0003800000 */
.L_x_1332:
[----:B------:R-:W-:Y:S01]  /*14110*/  ULDC UR4, c[0x0][0xc3c] ;  /* 0x00030f0000047ab9 */ /* 0x000fe20000000800 */
[----:B------:R-:W-:Y:S02]  /*14120*/  IMAD.MOV.U32 R25, RZ, RZ, RZ ;  /* 0x000000ffff197224 */ /* 0x000fe400078e00ff */
[----:B------:R-:W-:Y:S02]  /*14130*/  IMAD.U32 R24, RZ, RZ, UR6 ;  /* 0x00000006ff187e24 */ /* 0x000fe4000f8e00ff */
[----:B------:R-:W-:Y:S02]  /*14140*/  IMAD.MOV.U32 R26, RZ, RZ, RZ ;  /* 0x000000ffff1a7224 */ /* 0x000fe400078e00ff */
[----:B------:R-:W-:-:S07]  /*14150*/  IMAD.U32 R27, RZ, RZ, UR4 ;  /* 0x00000004ff1b7e24 */ /* 0x000fce000f8e00ff */
.L_x_1337:
[----:B------:R-:W-:-:S13]  /*14160*/  ISETP.NE.AND P0, PT, R7, RZ, PT ;  /* 0x000000ff0700720c */ /* 0x000fda0003f05270 */
[----:B------:R-:W0:Y:S01]  /*14170*/  @!P0 S2R R3, SR_CgaCtaId ;  /* 0x0000000000038919 */ /* 0x000e220000008800 */
[----:B------:R-:W-:-:S04]  /*14180*/  @!P0 MOV R2, 0x400 ;  /* 0x0000040000028802 */ /* 0x000fc80000000f00 */
[----:B0-----:R-:W-:-:S05]  /*14190*/  @!P0 LEA R2, R3, R2, 0x18 ;  /* 0x0000000203028211 */ /* 0x001fca00078ec0ff */
[----:B------:R0:W-:Y:S01]  /*141a0*/  @!P0 STS.128 [R2+0x308d0], R24 ;  /* 0x0308d01802008388 */ /* 0x0001e20000000c00 */
[----:B------:R-:W-:Y:S06]  /*141b0*/  BAR.ARV 0x5, 0x180 ;  /* 0x0146000000007b1d */ /* 0x000fec0000002000 */
.L_x_1330:
[----:B------:R2:W-:Y:S01]  /*141c0*/  STL [R1+0x20], RZ ;  /* 0x000020ff01007387 */ /* 0x0005e20000100800 */
[----:B------:R-:W-:Y:S01]  /*141d0*/  ULDC UR4, c[0x0][0xc3c] ;  /* 0x00030f0000047ab9 */ /* 0x000fe20000000800 */
[----:B------:R-:W-:Y:S01]  /*141e0*/  IMAD.MOV.U32 R28, RZ, RZ, 0x1 ;  /* 0x00000001ff1c7424 */ /* 0x000fe200078e00ff */
[----:B-1----:R-:W-:Y:S01]  /*141f0*/  ISETP.GE.AND P0, PT, R27, UR4, PT ;  /* 0x000000041b007c0c */ /* 0x002fe2000bf06270 */
[----:B------:R-:W-:-:S12]  /*14200*/  IMAD.MOV.U32 R22, RZ, RZ, RZ ;  /* 0x000000ffff167224 */ /* 0x000fd800078e00ff */
[----:B--2---:R-:W-:Y:S05]  /*14210*/  @P0 BRA `(.L_x_1338) ;  /* 0x0000005000440947 */ /* 0x004fea0003800000 */
[----:B0-----:R-:W2:Y:S01]  /*14220*/  LDL R2, [R1+0x30] ;  /* 0x0000300001027983 */ /* 0x001ea20000100800 */
[----:B------:R-:W0:Y:S01]  /*14230*/  S2UR UR5, SR_CgaCtaId ;  /* 0x00000000000579c3 */ /* 0x000e220000008800 */
[C---:B------:R-:W-:Y:S01]  /*14240*/  IMAD.SHL.U32 R33, R0.reuse, 0x8, RZ ;  /* 0x0000000800217824 */ /* 0x040fe200078e00ff */
[----:B------:R-:W-:Y:S01]  /*14250*/  LOP3.LUT R4, R0, 0x7f, RZ, 0xc0, !PT ;  /* 0x0000007f00047812 */ /* 0x000fe200078ec0ff */
[----:B------:R1:W-:Y:S01]  /*14260*/  STL [R1+0x20], RZ ;  /* 0x000020ff01007387 */ /* 0x0003e20000100800 */
[----:B------:R-:W-:Y:S01]  /*14270*/  BSSY B8, `(.L_x_1338) ;  /* 0x000050b000087945 */ /* 0x000fe20003800000 */
[----:B------:R-:W-:Y:S01]  /*14280*/  IMAD.MOV.U32 R28, RZ, RZ, 0x1 ;  /* 0x00000001ff1c7424 */ /* 0x000fe200078e00ff */
[----:B------:R-:W-:Y:S01]  /*14290*/  LOP3.LUT R3, R33, 0x1f8, RZ, 0xc0, !PT ;  /* 0x000001f821037812 */ /* 0x000fe200078ec0ff */
[----:B------:R-:W-:Y:S01]  /*142a0*/  IMAD.MOV.U32 R22, RZ, RZ, RZ ;  /* 0x000000ffff167224 */ /* 0x000fe200078e00ff */
[----:B------:R-:W-:Y:S01]  /*142b0*/  ULDC UR39, c[0x0][0xc] ;  /* 0x0000030000277ab9 */ /* 0x000fe20000000800 */
[----:B--2---:R-:W-:-:S02]  /*142c0*/  R2UR UR4, R2 ;  /* 0x00000000020472ca */ /* 0x004fc400000e0000 */
[----:B------:R-:W-:Y:S01]  /*142d0*/  LOP3.LUT R2, R3, 0x38, R0, 0x78, !PT ;  /* 0x0000003803027812 */ /* 0x000fe200078e7800 */
[----:B------:R-:W-:Y:S01]  /*142e0*/  IMAD.SHL.U32 R0, R0, 0x10, RZ ;  /* 0x0000001000007824 */ /* 0x000fe200078e00ff */
[----:B------:R-:W-:Y:S02]  /*142f0*/  SHF.R.U32.HI R3, RZ, 0x3, R4 ;  /* 0x00000003ff037819 */ /* 0x000fe40000011604 */
[----:B------:R-:W-:Y:S02]  /*14300*/  LOP3.LUT R31, R2, 0x200, R33, 0xf8, !PT ;  /* 0x00000200021f7812 */ /* 0x000fe400078ef821 */
[----:B------:R-:W-:Y:S02]  /*14310*/  LOP3.LUT R33, R33, 0x38, RZ, 0xc0, !PT ;  /* 0x0000003821217812 */ /* 0x000fe400078ec0ff */
[----:B------:R-:W-:Y:S02]  /*14320*/  LOP3.LUT R0, R3, 0x70, R0, 0xf8, !PT ;  /* 0x0000007003007812 */ /* 0x000fe400078ef800 */
[C---:B------:R-:W-:Y:S01]  /*14330*/  LOP3.LUT R37, R33.reuse, 0x40, RZ, 0xfc, !PT ;  /* 0x0000004021257812 */ /* 0x040fe200078efcff */
[----:B------:R-:W-:Y:S01]  /*14340*/  ULOP3.LUT UR38, UR4, 0x2, URZ, 0xfc, !UPT ;  /* 0x0000000204267892 */ /* 0x000fe2000f8efc3f */
[----:B------:R-:W-:-:S02]  /*14350*/  LOP3.LUT R36, R33, 0x80, RZ, 0xfc, !PT ;  /* 0x0000008021247812 */ /* 0x000fc400078efcff */
[----:B------:R-:W-:Y:S01]  /*14360*/  UMOV UR4, 0x400 ;  /* 0x0000040000047882 */ /* 0x000fe20000000000 */
[----:B------:R-:W-:Y:S01]  /*14370*/  LOP3.LUT R34, R33, 0xc0, RZ, 0xfc, !PT ;  /* 0x000000c021227812 */ /* 0x000fe200078efcff */
[----:B0-----:R-:W-:-:S06]  /*14380*/  ULEA UR4, UR5, UR4, 0x18 ;  /* 0x0000000405047291 */ /* 0x001fcc000f8ec03f */
[----:B------:R-:W-:-:S04]  /*14390*/  IMAD.U32 R17, RZ, RZ, UR4 ;  /* 0x00000004ff117e24 */ /* 0x000fc8000f8e00ff */
[----:B-1----:R-:W-:-:S07]  /*143a0*/  IMAD R32, R31, 0x2, R17 ;  /* 0x000000021f207824 */ /* 0x002fce00078e0211 */
.L_x_1411:
[----:B------:R-:W-:Y:S05]  /*143b0*/  YIELD ;  /* 0x0000000000007946 */ /* 0x000fea0003800000 */
[----:B------:R-:W-:Y:S01]  /*143c0*/  ULDC.64 UR4, c[0x0][0xa28] ;  /* 0x00028a0000047ab9 */ /* 0x000fe20000000a00 */
[----:B------:R-:W-:Y:S01]  /*143d0*/  IMAD.MOV.U32 R19, RZ, RZ, RZ ;  /* 0x000000ffff137224 */ /* 0x000fe200078e00ff */
[----:B------:R-:W-:-:S04]  /*143e0*/  ISETP.NE.U32.AND P0, PT, RZ, UR4, PT ;  /* 0x00000004ff007c0c */ /* 0x000fc8000bf05070 */
[----:B------:R-:W-:Y:S01]  /*143f0*/  ISETP.NE.AND.EX P0, PT, RZ, UR5, PT, P0 ;  /* 0x00000005ff007c0c */ /* 0x000fe2000bf05300 */
[----:B------:R-:W-:-:S12]  /*14400*/  ULDC.64 UR4, c[0x0][0xa18] ;  /* 0x0002860000047ab9 */ /* 0x000fd80000000a00 */
[----:B0-----:R-:W0:Y:S02]  /*14410*/  @P0 LDC.64 R2, c[0x0][0xa28] ;  /* 0x00028a00ff020b82 */ /* 0x001e240000000a00 */
[----:B0-----:R-:W-:-:S05]  /*14420*/  @P0 IMAD.WIDE R2, R27, 0x4, R2 ;  /* 0x000000041b020825 */ /* 0x001fca00078e0202 */
[----:B--2---:R0:W2:Y:S01]  /*14430*/  @P0 LDG.E R19, desc[UR36][R2.64] ;  /* 0x0000002402130981 */ /* 0x0040a2000c1e1900 */
[----:B------:R-:W-:Y:S01]  /*14440*/  ISETP.NE.U32.AND P0, PT, RZ, UR4, PT ;  /* 0x00000004ff007c0c */ /* 0x000fe2000bf05070 */
[----:B------:R-:W-:Y:S01]  /*14450*/  IMAD.MOV.U32 R35, RZ, RZ, RZ ;  /* 0x000000ffff237224 */ /* 0x000fe200078e00ff */
[----:B------:R-:W-:Y:S02]  /*14460*/  LOP3.LUT R16, R16, 0xfffffeff, RZ, 0xc0, !PT ;  /* 0xfffffeff10107812 */ /* 0x000fe400078ec0ff */
[----:B------:R-:W-:Y:S01]  /*14470*/  ISETP.NE.AND.EX P1, PT, RZ, UR5, PT, P0 ;  /* 0x00000005ff007c0c */ /* 0x000fe2000bf25300 */
[----:B------:R-:W-:Y:S02]  /*14480*/  ULDC.64 UR4, c[0x0][0xa00] ;  /* 0x0002800000047ab9 */ /* 0x000fe40000000a00 */
[----:B------:R-:W-:Y:S01]  /*14490*/  ISETP.NE.U32.AND P0, PT, RZ, UR4, PT ;  /* 0x00000004ff007c0c */ /* 0x000fe2000bf05070 */
[----:B0-----:R-:W0:Y:S03]  /*144a0*/  LDC.64 R2, c[0x0][0xa00] ;  /* 0x00028000ff027b82 */ /* 0x001e260000000a00 */
[----:B------:R-:W-:Y:S01]  /*144b0*/  ISETP.NE.AND.EX P2, PT, RZ, UR5, PT, P0 ;  /* 0x00000005ff007c0c */ /* 0x000fe2000bf45300 */
[----:B------:R-:W-:-:S05]  /*144c0*/  ULDC.64 UR4, c[0x0][0x418] ;  /* 0x0001060000047ab9 */ /* 0x000fca0000000a00 */
[----:B------:R-:W1:Y:S07]  /*144d0*/  @P1 LDC.64 R4, c[0x0][0xa18] ;  /* 0x00028600ff041b82 */ /* 0x000e6e0000000a00 */
[----:B------:R-:W-:Y:S01]  /*144e0*/  @P2 LOP3.LUT R16, R16, 0x100, RZ, 0xfc, !PT ;  /* 0x0000010010102812 */ /* 0x000fe200078efcff */
[----:B0-----:R-:W-:-:S05]  /*144f0*/  IMAD.WIDE R2, R27, 0x4, R2 ;  /* 0x000000041b027825 */ /* 0x001fca00078e0202 */
[----:B------:R0:W5:Y:S01]  /*14500*/  @P2 LDG.E R35, desc[UR36][R2.64] ;  /* 0x0000002402232981 */ /* 0x000162000c1e1900 */
[----:B-1----:R-:W-:-:S05]  /*14510*/  @P1 IMAD.WIDE R4, R27, 0x4, R4 ;  /* 0x000000041b041825 */ /* 0x002fca00078e0204 */
[----:B------:R0:W5:Y:S01]  /*14520*/  @P1 LDG.E R29, desc[UR36][R4.64] ;  /* 0x00000024041d1981 */ /* 0x000162000c1e1900 */
[----:B------:R-:W-:-:S03]  /*14530*/  UISETP.NE.U32.AND UP0, UPT, UR4, URZ, UPT ;  /* 0x0000003f0400728c */ /* 0x000fc6000bf05070 */
[----:B------:R-:W-:Y:S01]  /*14540*/  ULDC UR4, c[0x0][0x424] ;  /* 0x0001090000047ab9 */ /* 0x000fe20000000800 */
[----:B------:R-:W-:-:S03]  /*14550*/  UISETP.NE.AND.EX UP0, UPT, UR5, URZ, UPT, UP0 ;  /* 0x0000003f0500728c */ /* 0x000fc6000bf05300 */
[----:B------:R-:W-:Y:S01]  /*14560*/  ULDC UR5, c[0x0][0x2f0] ;  /* 0x0000bc0000057ab9 */ /* 0x000fe20000000800 */
[----:B------:R-:W-:-:S04]  /*14570*/  USEL UR4, UR4, 0x1, UP0 ;  /* 0x0000000104047887 */ /* 0x000fc80008000000 */
[----:B------:R-:W-:-:S06]  /*14580*/  UIMAD UR4, UR4, UR5, URZ ;  /* 0x00000005040472a4 */ /* 0x000fcc000f8e023f */
[----:B------:R-:W-:Y:S01]  /*14590*/  IMAD.U32 R0, RZ, RZ, UR4 ;  /* 0x00000004ff007e24 */ /* 0x000fe2000f8e00ff */
[----:B--2---:R0:W-:Y:S01]  /*145a0*/  STL [R1+0x8], R19 ;  /* 0x0000081301007387 */ /* 0x0041e20000100800 */
[----:B------:R-:W-:Y:S05]  /*145b0*/  @P1 BRA `(.L_x_1339) ;  /* 0x0000000000181947 */ /* 0x000fea0003800000 */
[----:B------:R-:W-:Y:S02]  /*145c0*/  ULDC UR4, c[0x0][0x288] ;  /* 0x0000a20000047ab9 */ /* 0x000fe40000000800 */
[----:B-----5:R-:W-:Y:S01]  /*145d0*/  IMAD.U32 R29, RZ, RZ, UR4 ;  /* 0x00000004ff1d7e24 */ /* 0x020fe2000f8e00ff */
[----:B------:R-:W-:Y:S06]  /*145e0*/  @!P2 BRA `(.L_x_1339) ;  /* 0x00000000000ca947 */ /* 0x000fec0003800000 */
[----:B0-----:R-:W2:Y:S04]  /*145f0*/  LDG.E R4, desc[UR36][R2.64] ;  /* 0x0000002402047981 */ /* 0x001ea8000c1e1900 */
[----:B------:R-:W2:Y:S02]  /*14600*/  LDG.E R29, desc[UR36][R2.64+0x4] ;  /* 0x00000424021d7981 */ /* 0x000ea4000c1e1900 */
[----:B--2---:R-:W-:-:S07]  /*14610*/  IMAD.IADD R29, R29, 0x1, -R4 ;  /* 0x000000011d1d7824 */ /* 0x004fce00078e0a04 */
.L_x_1339:
[----:B------:R-:W-:Y:S02]  /*14620*/  ULDC.64 UR4, c[0x0][0xa20] ;  /* 0x0002880000047ab9 */ /* 0x000fe40000000a00 */
[----:B------:R-:W-:-:S04]  /*14630*/  ISETP.NE.U32.AND P0, PT, RZ, UR4, PT ;  /* 0x00000004ff007c0c */ /* 0x000fc8000bf05070 */
[----:B------:R-:W-:-:S13]  /*14640*/  ISETP.NE.AND.EX P0, PT, RZ, UR5, PT, P0 ;  /* 0x00000005ff007c0c */ /* 0x000fda000bf05300 */
[----:B------:R-:W-:Y:S05]  /*14650*/  @!P0 BRA `(.L_x_1340) ;  /* 0x0000000000108947 */ /* 0x000fea0003800000 */
[----:B0-----:R-:W0:Y:S02]  /*14660*/  LDC.64 R2, c[0x0][0xa20] ;  /* 0x00028800ff027b82 */ /* 0x001e240000000a00 */
[----:B0-----:R-:W-:-:S05]  /*14670*/  IMAD.WIDE R2, R27, 0x4, R2 ;  /* 0x000000041b027825 */ /* 0x001fca00078e0202 */
[----:B------:R0:W5:Y:S01]  /*14680*/  LDG.E R0, desc[UR36][R2.64] ;  /* 0x0000002402007981 */ /* 0x000162000c1e1900 */
[----:B------:R-:W-:Y:S05]  /*14690*/  BRA `(.L_x_1341) ;  /* 0x0000000000247947 */ /* 0x000fea0003800000 */
.L_x_1340:
[----:B------:R-:W-:Y:S02]  /*146a0*/  ULDC.64 UR4, c[0x0][0xa08] ;  /* 0x0002820000047ab9 */ /* 0x000fe40000000a00 */
[----:B------:R-:W-:-:S04]  /*146b0*/  ISETP.NE.U32.AND P0, PT, RZ, UR4, PT ;  /* 0x00000004ff007c0c */ /* 0x000fc8000bf05070 */
[----:B------:R-:W-:-:S13]  /*146c0*/  ISETP.NE.AND.EX P0, PT, RZ, UR5, PT, P0 ;  /* 0x00000005ff007c0c */ /* 0x000fda000bf05300 */
[----:B------:R-:W-:Y:S05]  /*146d0*/  @!P0 BRA `(.L_x_1341) ;  /* 0x0000000000148947 */ /* 0x000fea0003800000 */
[----:B0-----:R-:W0:Y:S02]  /*146e0*/  LDC.64 R2, c[0x0][0xa08] ;  /* 0x00028200ff027b82 */ /* 0x001e240000000a00 */
[----:B0-----:R-:W-:-:S05]  /*146f0*/  IMAD.WIDE R2, R27, 0x4, R2 ;  /* 0x000000041b027825 */ /* 0x001fca00078e0202 */
[----:B------:R-:W2:Y:S04]  /*14700*/  LDG.E R0, desc[UR36][R2.64] ;  /* 0x0000002402007981 */ /* 0x000ea8000c1e1900 */
[----:B------:R-:W2:Y:S02]  /*14710*/  LDG.E R5, desc[UR36][R2.64+0x4] ;  /* 0x0000042402057981 */ /* 0x000ea4000c1e1900 */
[----:B--2---:R-:W-:-:S07]  /*14720*/  IMAD.IADD R0, R5, 0x1, -R0 ;  /* 0x0000000105007824 */ /* 0x004fce00078e0a00 */
.L_x_1341:
[----:B0-----:R-:W0:Y:S01]  /*14730*/  LDC R2, c[0x0][0x448] ;  /* 0x00011200ff027b82 */ /* 0x001e220000000800 */
[----:B-----5:R-:W-:Y:S01]  /*14740*/  IMAD.IADD R23, R0, 0x1, -R19 ;  /* 0x0000000100177824 */ /* 0x020fe200078e0a13 */
[----:B------:R-:W-:Y:S01]  /*14750*/  LOP3.LUT R16, R16, 0xffffff7f, RZ, 0xc0, !PT ;  /* 0xffffff7f10107812 */ /* 0x000fe200078ec0ff */
[----:B------:R-:W-:-:S03]  /*14760*/  IMAD.SHL.U32 R25, R25, 0x80, RZ ;  /* 0x0000008019197824 */ /* 0x000fc600078e00ff */
[----:B------:R1:W-:Y:S01]  /*14770*/  STL [R1], R23 ;  /* 0x0000001701007387 */ /* 0x0003e20000100800 */
[----:B------:R-:W-:Y:S01]  /*14780*/  VIADD R4, R25, 0x7f ;  /* 0x0000007f19047836 */ /* 0x000fe20000000000 */
[----:B0-----:R-:W-:Y:S02]  /*14790*/  ISETP.NE.AND P2, PT, R2, 0x1, PT ;  /* 0x000000010200780c */ /* 0x001fe40003f45270 */
[----:B------:R-:W0:Y:S11]  /*147a0*/  LDC.64 R2, c[0x0][0x9e0] ;  /* 0x00027800ff027b82 */ /* 0x000e360000000a00 */
[----:B------:R-:W2:Y:S01]  /*147b0*/  @P2 LDC R5, c[0x0][0x44c] ;  /* 0x00011300ff052b82 */ /* 0x000ea20000000800 */
[----:B------:R-:W-:-:S07]  /*147c0*/  @P2 LOP3.LUT R16, R16, 0x80, RZ, 0xfc, !PT ;  /* 0x0000008010102812 */ /* 0x000fce00078efcff */
[----:B------:R-:W3:Y:S01]  /*147d0*/  @P2 LDC R6, c[0x0][0x450] ;  /* 0x00011400ff062b82 */ /* 0x000ee20000000800 */
[----:B0-----:R-:W-:Y:S01]  /*147e0*/  ISETP.GE.AND P1, PT, R3, 0x1, PT ;  /* 0x000000010300780c */ /* 0x001fe20003f26270 */
[----:B--2---:R-:W-:-:S05]  /*147f0*/  @P2 IMAD.HI.U32 R5, R4, R5, RZ ;  /* 0x0000000504052227 */ /* 0x004fca00078e00ff */
[----:B---3--:R-:W-:Y:S02]  /*14800*/  @P2 SHF.R.U32.HI R4, RZ, R6, R5 ;  /* 0x00000006ff042219 */ /* 0x008fe40000011605 */
[----:B------:R-:W-:-:S05]  /*14810*/  IADD3 R5, R23, 0x1, -R29 ;  /* 0x0000000117057810 */ /* 0x000fca0007ffe81d */
[----:B------:R-:W-:-:S04]  /*14820*/  IMAD.IADD R7, R5, 0x1, R4 ;  /* 0x0000000105077824 */ /* 0x000fc800078e0204 */
[----:B------:R-:W-:Y:S01]  /*14830*/  IMAD.IADD R2, R7, 0x1, R2 ;  /* 0x0000000107027824 */ /* 0x000fe200078e0202 */
[----:B-1----:R-:W-:Y:S06]  /*14840*/  @!P1 BRA `(.L_x_1342) ;  /* 0x0000000000489947 */ /* 0x002fec0003800000 */
[C---:B------:R-:W-:Y:S01]  /*14850*/  ISETP.GT.AND P0, PT, R7.reuse, RZ, PT ;  /* 0x000000ff0700720c */ /* 0x040fe20003f04270 */
[----:B------:R-:W-:Y:S01]  /*14860*/  BSSY B0, `(.L_x_1343) ;  /* 0x000000e000007945 */ /* 0x000fe20003800000 */
[----:B------:R-:W-:-:S11]  /*14870*/  VIADD R0, R7, 0xffffffff ;  /* 0xffffffff07007836 */ /* 0x000fd60000000000 */
[----:B------:R-:W-:Y:S05]  /*14880*/  @P0 BRA `(.L_x_1344) ;  /* 0x00000000001c0947 */ /* 0x000fea0003800000 */
[----:B------:R-:W-:Y:S01]  /*14890*/  ISETP.NE.AND P0, PT, R3, 0x1, PT ;  /* 0x000000010300780c */ /* 0x000fe20003f05270 */
[----:B------:R-:W-:-:S12]  /*148a0*/  IMAD.MOV R7, RZ, RZ, -R7 ;  /* 0x000000ffff077224 */ /* 0x000fd800078e0a07 */
[----:B------:R-:W0:Y:S02]  /*148b0*/  @P0 LDC.64 R4, c[0x0][0x9e8] ;  /* 0x00027a00ff040b82 */ /* 0x000e240000000a00 */
[----:B0-----:R-:W-:-:S05]  /*148c0*/  @P0 IMAD.HI.U32 R4, R7, R4, RZ ;  /* 0x0000000407040227 */ /* 0x001fca00078e00ff */
[----:B------:R-:W-:-:S04]  /*148d0*/  @P0 SHF.R.U32.HI R7, RZ, R5, R4 ;  /* 0x00000005ff070219 */ /* 0x000fc80000011604 */
[----:B------:R-:W-:Y:S01]  /*148e0*/  LOP3.LUT R0, RZ, R7, RZ, 0x33, !PT ;  /* 0x00000007ff007212 */ /* 0x000fe200078e33ff */
[----:B------:R-:W-:Y:S06]  /*148f0*/  BRA `(.L_x_1345) ;  /* 0x0000000000107947 */ /* 0x000fec0003800000 */
.L_x_1344:
[----:B------:R-:W-:-:S13]  /*14900*/  ISETP.NE.AND P0, PT, R3, 0x1, PT ;  /* 0x000000010300780c */ /* 0x000fda0003f05270 */
[----:B------:R-:W0:Y:S02]  /*14910*/  @P0 LDC.64 R4, c[0x0][0x9e8] ;  /* 0x00027a00ff040b82 */ /* 0x000e240000000a00 */
[----:B0-----:R-:W-:-:S05]  /*14920*/  @P0 IMAD.HI.U32 R4, R0, R4, RZ ;  /* 0x0000000400040227 */ /* 0x001fca00078e00ff */
[----:B------:R-:W-:-:S07]  /*14930*/  @P0 SHF.R.U32.HI R0, RZ, R5, R4 ;  /* 0x00000005ff000219 */ /* 0x000fce0000011604 */
.L_x_1345:
[----:B------:R-:W-:Y:S05]  /*14940*/  BSYNC B0 ;  /* 0x0000000000007941 */ /* 0x000fea0003800000 */
.L_x_1343:
[----:B------:R-:W-:-:S05]  /*14950*/  IMAD R5, R0, R3, R3 ;  /* 0x0000000300057224 */ /* 0x000fca00078e0203 */
[----:B------:R-:W-:-:S07]  /*14960*/  VIMNMX R2, R2, R5, PT ;  /* 0x0000000502027248 */ /* 0x000fce0003fe0100 */
.L_x_1342:
[----:B------:R-:W0:Y:S01]  /*14970*/  @P2 LDC R0, c[0x0][0x44c] ;  /* 0x00011300ff002b82 */ /* 0x000e220000000800 */
[----:B------:R-:W-:Y:S01]  /*14980*/  VIADD R2, R2, 0x3f ;  /* 0x0000003f02027836 */ /* 0x000fe20000000000 */
[----:B------:R-:W-:Y:S01]  /*14990*/  ULDC UR4, c[0x0][0x9dc] ;  /* 0x0002770000047ab9 */ /* 0x000fe20000000800 */
[----:B------:R-:W-:-:S05]  /*149a0*/  IMAD.MOV.U32 R4, RZ, RZ, R25 ;  /* 0x000000ffff047224 */ /* 0x000fca00078e0019 */
[----:B------:R-:W1:Y:S01]  /*149b0*/  @P2 LDC R5, c[0x0][0x450] ;  /* 0x00011400ff052b82 */ /* 0x000e620000000800 */
[----:B0-----:R-:W-:-:S05]  /*149c0*/  @P2 IMAD.HI.U32 R0, R25, R0, RZ ;  /* 0x0000000019002227 */ /* 0x001fca00078e00ff */
[----:B-1----:R-:W-:Y:S01]  /*149d0*/  @P2 SHF.R.U32.HI R4, RZ, R5, R0 ;  /* 0x00000005ff042219 */ /* 0x002fe20000011600 */
[----:B------:R-:W-:Y:S01]  /*149e0*/  VIADD R0, R23, 0x3f ;  /* 0x0000003f17007836 */ /* 0x000fe20000000000 */
[----:B------:R-:W-:Y:S02]  /*149f0*/  SHF.R.S32.HI R5, RZ, 0x1f, R2 ;  /* 0x0000001fff057819 */ /* 0x000fe40000011402 */
[----:B------:R-:W-:Y:S02]  /*14a00*/  IADD3 R4, R4, R23, -R29 ;  /* 0x0000001704047210 */ /* 0x000fe40007ffe81d */
[----:B------:R-:W-:Y:S02]  /*14a10*/  LEA.HI R2, R5, R2, RZ, 0x6 ;  /* 0x0000000205027211 */ /* 0x000fe400078f30ff */
[----:B------:R-:W-:Y:S02]  /*14a20*/  SHF.R.S32.HI R5, RZ, 0x1f, R0 ;  /* 0x0000001fff057819 */ /* 0x000fe40000011400 */
[----:B------:R-:W-:Y:S01]  /*14a30*/  SHF.R.S32.HI R7, RZ, 0x6, R2 ;  /* 0x00000006ff077819 */ /* 0x000fe20000011402 */
[----:B------:R-:W-:Y:S01]  /*14a40*/  VIADD R2, R4, -UR4 ;  /* 0x8000000404027c36 */ /* 0x000fe20008000000 */
[----:B------:R-:W-:-:S04]  /*14a50*/  LEA.HI R5, R5, R0, RZ, 0x6 ;  /* 0x0000000005057211 */ /* 0x000fc800078f30ff */
[----:B------:R-:W-:-:S04]  /*14a60*/  SHF.R.S32.HI R0, RZ, 0x6, R5 ;  /* 0x00000006ff007819 */ /* 0x000fc80000011405 */
[----:B------:R-:W-:Y:S01]  /*14a70*/  VIMNMX R0, R0, R7, PT ;  /* 0x0000000700007248 */ /* 0x000fe20003fe0100 */
[----:B------:R-:W-:Y:S06]  /*14a80*/  @!P1 BRA `(.L_x_1346) ;  /* 0x0000000000489947 */ /* 0x000fec0003800000 */
[----:B------:R-:W-:Y:S01]  /*14a90*/  IMAD.MOV.U32 R6, RZ, RZ, R4 ;  /* 0x000000ffff067224 */ /* 0x000fe200078e0004 */
[----:B------:R-:W-:Y:S04]  /*14aa0*/  BSSY B0, `(.L_x_1347) ;  /* 0x000000e000007945 */ /* 0x000fe80003800000 */
[----:B------:R-:W-:-:S13]  /*14ab0*/  ISETP.GT.AND P0, PT, R6, -0x1, PT ;  /* 0xffffffff0600780c */ /* 0x000fda0003f04270 */
[----:B------:R-:W-:Y:S05]  /*14ac0*/  @P0 BRA `(.L_x_1348) ;  /* 0x00000000001c0947 */ /* 0x000fea0003800000 */
[----:B------:R-:W-:Y:S02]  /*14ad0*/  ISETP.NE.AND P0, PT, R3, 0x1, PT ;  /* 0x000000010300780c */ /* 0x000fe40003f05270 */
[----:B------:R-:W-:-:S11]  /*14ae0*/  LOP3.LUT R7, RZ, R6, RZ, 0x33, !PT ;  /* 0x00000006ff077212 */ /* 0x000fd600078e33ff */
[----:B------:R-:W0:Y:S02]  /*14af0*/  @P0 LDC.64 R4, c[0x0][0x9e8] ;  /* 0x00027a00ff040b82 */ /* 0x000e240000000a00 */
[----:B0-----:R-:W-:-:S05]  /*14b00*/  @P0 IMAD.HI.U32 R4, R7, R4, RZ ;  /* 0x0000000407040227 */ /* 0x001fca00078e00ff */
[----:B------:R-:W-:-:S04]  /*14b10*/  @P0 SHF.R.U32.HI R7, RZ, R5, R4 ;  /* 0x00000005ff070219 */ /* 0x000fc80000011604 */
[----:B------:R-:W-:Y:S01]  /*14b20*/  LOP3.LUT R6, RZ, R7, RZ, 0x33, !PT ;  /* 0x00000007ff067212 */ /* 0x000fe200078e33ff */
[----:B------:R-:W-:Y:S06]  /*14b30*/  BRA `(.L_x_1349) ;  /* 0x0000000000107947 */ /* 0x000fec0003800000 */
.L_x_1348:
[----:B------:R-:W-:-:S13]  /*14b40*/  ISETP.NE.AND P0, PT, R3, 0x1, PT ;  /* 0x000000010300780c */ /* 0x000fda0003f05270 */
[----:B------:R-:W0:Y:S02]  /*14b50*/  @P0 LDC.64 R4, c[0x0][0x9e8] ;  /* 0x00027a00ff040b82 */ /* 0x000e240000000a00 */
[----:B0-----:R-:W-:-:S05]  /*14b60*/  @P0 IMAD.HI.U32 R4, R6, R4, RZ ;  /* 0x0000000406040227 */ /* 0x001fca00078e00ff */
[----:B------:R-:W-:-:S07]  /*14b70*/  @P0 SHF.R.U32.HI R6, RZ, R5, R4 ;  /* 0x00000005ff060219 */ /* 0x000fce0000011604 */
.L_x_1349:
[----:B------:R-:W-:Y:S05]  /*14b80*/  BSYNC B0 ;  /* 0x0000000000007941 */ /* 0x000fea0003800000 */
.L_x_1347:
[----:B------:R-:W-:-:S05]  /*14b90*/  IMAD R3, R6, R3, RZ ;  /* 0x0000000306037224 */ /* 0x000fca00078e02ff */
[----:B------:R-:W-:-:S07]  /*14ba0*/  VIMNMX R2, R2, R3, !PT ;  /* 0x0000000302027248 */ /* 0x000fce0007fe0100 */
.L_x_1346:
[----:B------:R-:W-:Y:S01]  /*14bb0*/  SHF.R.S32.HI R3, RZ, 0x1f, R2 ;  /* 0x0000001fff037819 */ /* 0x000fe20000011402 */
[----:B------:R-:W-:Y:S03]  /*14bc0*/  BSSY B0, `(.L_x_1350) ;  /* 0x000002a000007945 */ /* 0x000fe60003800000 */
[----:B------:R-:W-:Y:S02]  /*14bd0*/  LEA.HI R3, R3, R2, RZ, 0x6 ;  /* 0x0000000203037211 */ /* 0x000fe400078f30ff */
[----:B------:R-:W-:Y:S02]  /*14be0*/  LOP3.LUT R2, R26, 0xff000000, RZ, 0xc0, !PT ;  /* 0xff0000001a027812 */ /* 0x000fe400078ec0ff */
[----:B------:R-:W-:-:S04]  /*14bf0*/  SHF.R.S32.HI R3, RZ, 0x6, R3 ;  /* 0x00000006ff037819 */ /* 0x000fc80000011403 */
[----:B------:R-:W-:Y:S02]  /*14c00*/  VIMNMX R5, RZ, R3, !PT ;  /* 0x00000003ff057248 */ /* 0x000fe40007fe0100 */
[----:B------:R-:W-:Y:S02]  /*14c10*/  SHF.R.U32.HI R3, RZ, 0x8, R2 ;  /* 0x00000008ff037819 */ /* 0x000fe40000011602 */
[----:B------:R-:W-:Y:S02]  /*14c20*/  ISETP.GT.AND P0, PT, R0, R5, PT ;  /* 0x000000050000720c */ /* 0x000fe40003f04270 */
[----:B------:R-:W-:-:S04]  /*14c30*/  LOP3.LUT R2, R26, 0xff0000, RZ, 0xc0, !PT ;  /* 0x00ff00001a027812 */ /* 0x000fc800078ec0ff */
[----:B------:R-:W-:Y:S01]  /*14c40*/  LEA.HI R2, R2, R3, RZ, 0x10 ;  /* 0x0000000302027211 */ /* 0x000fe200078f80ff */
[----:B------:R-:W-:-:S03]  /*14c50*/  IMAD.MOV.U32 R3, RZ, RZ, RZ ;  /* 0x000000ffff037224 */ /* 0x000fc600078e00ff */
[----:B------:R-:W-:-:S03]  /*14c60*/  LOP3.LUT R4, R2, 0xff, RZ, 0xc0, !PT ;  /* 0x000000ff02047812 */ /* 0x000fc600078ec0ff */
[----:B------:R-:W-:Y:S05]  /*14c70*/  @!P0 BRA `(.L_x_1351) ;  /* 0x0000000000788947 */ /* 0x000fea0003800000 */
[----:B------:R-:W-:Y:S01]  /*14c80*/  SHF.R.U32.HI R7, RZ, 0x10, R2 ;  /* 0x00000010ff077819 */ /* 0x000fe20000011602 */
[----:B------:R-:W-:-:S03]  /*14c90*/  IMAD.MOV.U32 R2, RZ, RZ, RZ ;  /* 0x000000ffff027224 */ /* 0x000fc600078e00ff */
[----:B------:R-:W-:-:S13]  /*14ca0*/  ISETP.NE.AND P0, PT, R7, RZ, PT ;  /* 0x000000ff0700720c */ /* 0x000fda0003f05270 */
[----:B------:R-:W0:Y:S02]  /*14cb0*/  @!P0 LDC R7, c[0x0][0x9f0] ;  /* 0x00027c00ff078b82 */ /* 0x000e240000000800 */
[----:B0-----:R-:W-:Y:S02]  /*14cc0*/  IABS R6, R7 ;  /* 0x0000000700067213 */ /* 0x001fe40000000000 */
[----:B------:R-:W-:Y:S02]  /*14cd0*/  IADD3 R8, R7, -0x1, R0 ;  /* 0xffffffff07087810 */ /* 0x000fe40007ffe000 */
[----:B------:R-:W0:Y:S03]  /*14ce0*/  I2F.RP R9, R6 ;  /* 0x0000000600097306 */ /* 0x000e260000209400 */
[----:B------:R-:W-:-:S05]  /*14cf0*/  IMAD.IADD R8, R8, 0x1, -R5 ;  /* 0x0000000108087824 */ /* 0x000fca00078e0a05 */
[----:B------:R-:W-:-:S04]  /*14d00*/  LOP3.LUT R10, R8, R7, RZ, 0x3c, !PT ;  /* 0x00000007080a7212 */ /* 0x000fc800078e3cff */
[----:B------:R-:W-:Y:S01]  /*14d10*/  ISETP.GE.AND P2, PT, R10, RZ, PT ;  /* 0x000000ff0a00720c */ /* 0x000fe20003f46270 */
[----:B0-----:R-:W0:Y:S02]  /*14d20*/  MUFU.RCP R9, R9 ;  /* 0x0000000900097308 */ /* 0x001e240000001000 */
[----:B0-----:R-:W-:-:S06]  /*14d30*/  VIADD R3, R9, 0xffffffe ;  /* 0x0ffffffe09037836 */ /* 0x001fcc0000000000 */
[----:B------:R-:W0:Y:S02]  /*14d40*/  F2I.FTZ.U32.TRUNC.NTZ R3, R3 ;  /* 0x0000000300037305 */ /* 0x000e24000021f000 */
[----:B0-----:R-:W-:-:S04]  /*14d50*/  IMAD.MOV R11, RZ, RZ, -R3 ;  /* 0x000000ffff0b7224 */ /* 0x001fc800078e0a03 */
        /* <DEDUP_REMOVED lines=14> */
[----:B------:R-:W-:-:S05]  /*14e40*/  @!P1 LOP3.LUT R2, RZ, R7, RZ, 0x33, !PT ;  /* 0x00000007ff029212 */ /* 0x000fca00078e33ff */
[----:B------:R-:W-:-:S07]  /*14e50*/  IMAD.MOV.U32 R3, RZ, RZ, R2 ;  /* 0x000000ffff037224 */ /* 0x000fce00078e0002 */
.L_x_1351:
[----:B------:R-:W-:Y:S05]  /*14e60*/  BSYNC B0 ;  /* 0x0000000000007941 */ /* 0x000fea0003800000 */
.L_x_1350:
[-C--:B------:R-:W-:Y:S01]  /*14e70*/  IMAD R2, R4, R3.reuse, R5 ;  /* 0x0000000304027224 */ /* 0x080fe200078e0205 */
        /* <DEDUP_REMOVED lines=23> */
.L_x_1353:
        /* <DEDUP_REMOVED lines=8> */
[----:B------:R-:W-:Y:S02]  /*15070*/  IMAD.U32 R4, RZ, RZ, UR6 ;  /* 0x00000006ff047e24 */ /* 0x000fe4000f8e00ff */
[----:B------:R-:W0:Y:S01]  /*15080*/  LDC.64 R2, c[0x4][R2] ;  /* 0x0100000002027b82 */ /* 0x000e220000000a00 */
[----:B------:R-:W-:Y:S02]  /*15090*/  IMAD.U32 R5, RZ, RZ, UR7 ;  /* 0x00000007ff057e24 */ /* 0x000fe4000f8e00ff */
[----:B------:R-:W-:Y:S02]  /*150a0*/  IMAD.U32 R6, RZ, RZ, UR8 ;  /* 0x00000008ff067e24 */ /* 0x000fe4000f8e00ff */
[----:B------:R-:W-:-:S02]  /*150b0*/  IMAD.U32 R7, RZ, RZ, UR9 ;  /* 0x00000009ff077e24 */ /* 0x000fc4000f8e00ff */
[----:B------:R-:W-:Y:S02]  /*150c0*/  IMAD.U32 R10, RZ, RZ, UR4 ;  /* 0x00000004ff0a7e24 */ /* 0x000fe4000f8e00ff */
[----:B------:R-:W-:Y:S02]  /*150d0*/  IMAD.U32 R11, RZ, RZ, UR5 ;  /* 0x00000005ff0b7e24 */ /* 0x000fe4000f8e00ff */
[----:B------:R-:W-:Y:S02]  /*150e0*/  IMAD.MOV.U32 R8, RZ, RZ, 0x70 ;  /* 0x00000070ff087424 */ /* 0x000fe400078e00ff */
[----:B------:R-:W-:Y:S02]  /*150f0*/  IMAD.MOV.U32 R12, RZ, RZ, 0x1 ;  /* 0x00000001ff0c7424 */ /* 0x000fe400078e00ff */
[----:B------:R-:W-:-:S07]  /*15100*/  IMAD.MOV.U32 R13, RZ, RZ, RZ ;  /* 0x000000ffff0d7224 */ /* 0x000fce00078e00ff */
[----:B------:R-:W-:-:S07]  /*15110*/  LEPC R20, `(.L_x_1356) ;  /* 0x000000001014794e */ /* 0x000fce0000000000 */
[----:B0-----:R-:W-:Y:S05]  /*15120*/  CALL.ABS.NOINC R2 ;  /* 0x0000000002007343 */ /* 0x001fea0003c00000 */
.L_x_1356:
[----:B------:R-:W-:Y:S05]  /*15130*/  BSYNC B6 ;  /* 0x0000000000067941 */ /* 0x000fea0003800000 */
.L_x_1355:
        /* <DEDUP_REMOVED lines=20> */
.L_x_1359:
[----:B------:R0:W1:Y:S01]  /*15280*/  LDC.64 R2, c[0x4][R18] ;  /* 0x0100000012027b82 */ /* 0x0000620000000a00 */
[----:B------:R-:W-:Y:S01]  /*15290*/  ULDC.64 UR6, c[0x4][0x138] ;  /* 0x01004e0000067ab9 */ /* 0x000fe20000000a00 */
[----:B------:R-:W-:Y:S01]  /*152a0*/  ULDC.64 UR8, c[0x4][0x140] ;  /* 0x0100500000087ab9 */ /* 0x000fe20000000a00 */
[----:B------:R-:W-:Y:S01]  /*152b0*/  ULDC.64 UR4, c[0x4][0xd0] ;  /* 0x0100340000047ab9 */ /* 0x000fe20000000a00 */
        /* <DEDUP_REMOVED lines=11> */
.L_x_1358:
[----:B------:R-:W-:Y:S05]  /*15370*/  BSYNC B6 ;  /* 0x0000000000067941 */ /* 0x000fea0003800000 */
.L_x_1357:
[----:B------:R-:W-:Y:S01]  /*15380*/  ULDC.64 UR4, c[0x0][0x9f8] ;  /* 0x00027e0000047ab9 */ /* 0x000fe20000000a00 */
[----:B------:R-:W-:Y:S01]  /*15390*/  IMAD.MOV.U32 R18, RZ, RZ, R30 ;  /* 0x000000ffff127224 */ /* 0x000fe200078e001e */
[----:B------:R-:W-:Y:S01]  /*153a0*/  ISETP.NE.U32.AND P0, PT, RZ, UR4, PT ;  /* 0x00000004ff007c0c */ /* 0x000fe2000bf05070 */
[----:B------:R-:W-:Y:S01]  /*153b0*/  IMAD.MOV.U32 R30, RZ, RZ, R27 ;  /* 0x000000ffff1e7224 */ /* 0x000fe200078e001b */
[----:B------:R-:W-:Y:S01]  /*153c0*/  ULDC UR4, c[0x0][0x2f4] ;  /* 0x0000bd0000047ab9 */ /* 0x000fe20000000800 */
[----:B------:R-:W0:Y:S01]  /*153d0*/  LDC R10, c[0x0][0x430] ;  /* 0x00010c00ff0a7b82 */ /* 0x000e220000000800 */
[----:B------:R-:W-:-:S13]  /*153e0*/  ISETP.NE.AND.EX P0, PT, RZ, UR5, PT, P0 ;  /* 0x00000005ff007c0c */ /* 0x000fda000bf05300 */
[----:B------:R-:W1:Y:S01]  /*153f0*/  @P0 LDC.64 R2, c[0x0][0x9f8] ;  /* 0x00027e00ff020b82 */ /* 0x000e620000000a00 */
[----:B------:R-:W-:Y:S02]  /*15400*/  ISETP.GE.AND P2, PT, R37, UR4, PT ;  /* 0x0000000425007c0c */ /* 0x000fe4000bf46270 */
[----:B------:R-:W-:Y:S01]  /*15410*/  LOP3.LUT R16, R16, 0xffffffef, RZ, 0xc0, !PT ;  /* 0xffffffef10107812 */ /* 0x000fe200078ec0ff */
[----:B-1----:R-:W-:-:S05]  /*15420*/  @P0 IMAD.WIDE R2, R27, 0x4, R2 ;  /* 0x000000041b020825 */ /* 0x002fca00078e0202 */
[----:B------:R1:W5:Y:S01]  /*15430*/  @P0 LDG.E R30, desc[UR36][R2.64] ;  /* 0x00000024021e0981 */ /* 0x000362000c1e1900 */
[----:B------:R-:W-:Y:S01]  /*15440*/  ISETP.GE.AND P0, PT, R33, UR4, PT ;  /* 0x0000000421007c0c */ /* 0x000fe2000bf06270 */
[----:B------:R-:W-:Y:S01]  /*15450*/  UMOV UR5, 0xffffffff ;  /* 0xffffffff00057882 */ /* 0x000fe20000000000 */
[----:B------:R-:W-:Y:S01]  /*15460*/  ISETP.GE.AND P1, PT, R36, UR4, PT ;  /* 0x0000000424007c0c */ /* 0x000fe2000bf26270 */
[----:B------:R-:W-:-:S10]  /*15470*/  VIADD R7, R18, 0xffffffff ;  /* 0xffffffff12077836 */ /* 0x000fd40000000000 */
        /* <DEDUP_REMOVED lines=8> */
[----:B01----:R-:W-:Y:S06]  /*15500*/  BRA.DIV UR5, `(.L_x_1360) ;  /* 0x00000046054c7947 */ /* 0x003fec000b800000 */
.L_x_1428:
[----:B------:R-:W0:Y:S01]  /*15510*/  S2R R0, SR_TID.X ;  /* 0x0000000000007919 */ /* 0x000e220000002100 */
[----:B------:R-:W-:Y:S02]  /*15520*/  ISETP.NE.AND P1, PT, R10, 0x1, PT ;  /* 0x000000010a00780c */ /* 0x000fe40003f25270 */
[----:B-----5:R-:W-:Y:S01]  /*15530*/  SHF.R.S32.HI R11, RZ, 0x1f, R30 ;  /* 0x0000001fff0b7819 */ /* 0x020fe2000001141e */
[----:B------:R-:W1:Y:S01]  /*15540*/  S2R R9, SR_TID.X ;  /* 0x0000000000097919 */ /* 0x000e620000002100 */
[----:B------:R-:W-:-:S03]  /*15550*/  LOP3.LUT R16, R16, 0xffffffbf, RZ, 0xc0, !PT ;  /* 0xffffffbf10107812 */ /* 0x000fc600078ec0ff */
[----:B------:R2:W-:Y:S06]  /*15560*/  STL [R1+0xc], R11 ;  /* 0x00000c0b01007387 */ /* 0x0005ec0000100800 */
[----:B------:R-:W3:Y:S01]  /*15570*/  @P1 LDC R5, c[0x0][0x434] ;  /* 0x00010d00ff051b82 */ /* 0x000ee20000000800 */
[----:B------:R-:W-:Y:S02]  /*15580*/  @P1 LOP3.LUT R16, R16, 0x40, RZ, 0xfc, !PT ;  /* 0x0000004010101812 */ /* 0x000fe400078efcff */
[----:B0-----:R-:W-:Y:S01]  /*15590*/  LOP3.LUT R0, R0, 0x7f, RZ, 0xc0, !PT ;  /* 0x0000007f00007812 */ /* 0x001fe200078ec0ff */
[----:B-1----:R-:W-:-:S03]  /*155a0*/  IMAD.SHL.U32 R9, R9, 0x10, RZ ;  /* 0x0000001009097824 */ /* 0x002fc600078e00ff */
[----:B------:R-:W-:-:S04]  /*155b0*/  SHF.R.U32.HI R0, RZ, 0x3, R0 ;  /* 0x00000003ff007819 */ /* 0x000fc80000011600 */
[----:B------:R-:W-:Y:S02]  /*155c0*/  LOP3.LUT R9, R0, 0x70, R9, 0xf8, !PT ;  /* 0x0000007000097812 */ /* 0x000fe400078ef809 */
[----:B------:R-:W0:Y:S03]  /*155d0*/  @P1 LDC R0, c[0x0][0x438] ;  /* 0x00010e00ff001b82 */ /* 0x000e260000000800 */
[----:B------:R-:W-:-:S05]  /*155e0*/  IMAD R6, R7, 0x40, R9 ;  /* 0x0000004007067824 */ /* 0x000fca00078e0209 */
[C---:B------:R-:W-:Y:S01]  /*155f0*/  ISETP.GE.AND P0, PT, R6.reuse, R23, PT ;  /* 0x000000170600720c */ /* 0x040fe20003f06270 */
[----:B------:R-:W-:-:S03]  /*15600*/  IMAD.IADD R6, R6, 0x1, R19 ;  /* 0x0000000106067824 */ /* 0x000fc600078e0213 */
[----:B------:R-:W-:Y:S01]  /*15610*/  ISETP.GT.U32.OR P0, PT, R9, 0x3f, P0 ;  /* 0x0000003f0900780c */ /* 0x000fe20000704470 */
[----:B---3--:R-:W-:-:S04]  /*15620*/  @P1 IMAD.HI.U32 R5, R6, R5, RZ ;  /* 0x0000000506051227 */ /* 0x008fc800078e00ff */
[----:B------:R-:W-:Y:S01]  /*15630*/  IMAD.MOV.U32 R8, RZ, RZ, R6 ;  /* 0x000000ffff087224 */ /* 0x000fe200078e0006 */
[----:B0-----:R-:W-:-:S07]  /*15640*/  @P1 SHF.R.U32.HI R8, RZ, R0, R5 ;  /* 0x00000000ff081219 */ /* 0x001fce0000011605 */
[----:B------:R-:W0:Y:S01]  /*15650*/  @!P0 LDC.64 R2, c[0x0][0x428] ;  /* 0x00010a00ff028b82 */ /* 0x000e220000000a00 */
[--C-:B------:R-:W-:Y:S01]  /*15660*/  @!P0 SHF.R.S32.HI R5, RZ, 0x1f, R8.reuse ;  /* 0x0000001fff058819 */ /* 0x100fe20000011408 */
[----:B------:R-:W-:Y:S02]  /*15670*/  @!P0 IMAD.MOV.U32 R4, RZ, RZ, R8 ;  /* 0x000000ffff048224 */ /* 0x000fe400078e0008 */
[-C--:B0-----:R-:W-:Y:S02]  /*15680*/  @!P0 IMAD R0, R11, R2.reuse, RZ ;  /* 0x000000020b008224 */ /* 0x081fe400078e02ff */
[----:B------:R-:W-:-:S04]  /*15690*/  @!P0 IMAD.WIDE.U32 R4, R30, R2, R4 ;  /* 0x000000021e048225 */ /* 0x000fc800078e0004 */
[----:B------:R-:W-:Y:S02]  /*156a0*/  @!P0 IMAD R0, R30, R3, R0 ;  /* 0x000000031e008224 */ /* 0x000fe400078e0200 */
[----:B------:R-:W0:Y:S02]  /*156b0*/  @!P0 LDC.64 R2, c[0x0][0x418] ;  /* 0x00010600ff028b82 */ /* 0x000e240000000a00 */
[----:B------:R-:W-:Y:S01]  /*156c0*/  @!P0 IMAD.IADD R0, R5, 0x1, R0 ;  /* 0x0000000105008824 */ /* 0x000fe200078e0200 */
[----:B------:R-:W-:Y:S02]  /*156d0*/  LOP3.LUT R16, R16, 0xffffffdf, RZ, 0xc0, !PT ;  /* 0xffffffdf10107812 */ /* 0x000fe400078ec0ff */
[----:B0-----:R-:W-:-:S04]  /*156e0*/  @!P0 LEA R2, P1, R4, R2, 0x2 ;  /* 0x0000000204028211 */ /* 0x001fc800078210ff */
[----:B------:R-:W-:Y:S01]  /*156f0*/  @!P0 LEA.HI.X R3, R4, R3, R0, 0x2, P1 ;  /* 0x0000000304038211 */ /* 0x000fe200008f1400 */
[----:B------:R-:W-:Y:S02]  /*15700*/  IMAD.U32 R4, RZ, RZ, UR38 ;  /* 0x00000026ff047e24 */ /* 0x000fe4000f8e00ff */
[----:B------:R-:W-:-:S03]  /*15710*/  IMAD.MOV.U32 R0, RZ, RZ, RZ ;  /* 0x000000ffff007224 */ /* 0x000fc600078e00ff */
[----:B------:R-:W-:-:S03]  /*15720*/  ISETP.NE.AND P2, PT, R4, 0x3, PT ;  /* 0x000000030400780c */ /* 0x000fc60003f45270 */
[----:B------:R2:W5:Y:S01]  /*15730*/  @!P0 LDG.E R0, desc[UR36][R2.64] ;  /* 0x0000002402008981 */ /* 0x000562000c1e1900 */
[----:B------:R-:W-:Y:S01]  /*15740*/  ISETP.GT.U32.AND P0, PT, R9, 0x3f, PT ;  /* 0x0000003f0900780c */ /* 0x000fe20003f04070 */
[----:B------:R-:W-:Y:S01]  /*15750*/  IMAD.MOV R5, RZ, RZ, -R8 ;  /* 0x000000ffff057224 */ /* 0x000fe200078e0a08 */
[----:B------:R-:W-:Y:S01]  /*15760*/  LOP3.LUT R26, R26, 0xffff, RZ, 0xc0, !PT ;  /* 0x0000ffff1a1a7812 */ /* 0x000fe200078ec0ff */
[----:B------:R-:W-:Y:S02]  /*15770*/  IMAD.MOV.U32 R23, RZ, RZ, R7 ;  /* 0x000000ffff177224 */ /* 0x000fe400078e0007 */
[----:B------:R-:W-:-:S04]  /*15780*/  IMAD R5, R10, R5, R6 ;  /* 0x000000050a057224 */ /* 0x000fc800078e0206 */
[----:B------:R-:W-:-:S04]  /*15790*/  @P2 LOP3.LUT R16, R16, 0x20, RZ, 0xfc, !PT ;  /* 0x0000002010102812 */ /* 0x000fc800078efcff */
[----:B------:R-:W-:-:S04]  /*157a0*/  LOP3.LUT R16, R16, 0xfffffffe, RZ, 0xc0, !PT ;  /* 0xfffffffe10107812 */ /* 0x000fc800078ec0ff */
[----:B------:R-:W-:Y:S01]  /*157b0*/  @P0 LOP3.LUT R16, R16, 0x1, RZ, 0xfc, !PT ;  /* 0x0000000110100812 */ /* 0x000fe200078efcff */
[----:B--2---:R-:W-:Y:S06]  /*157c0*/  @!P2 BRA `(.L_x_1361) ;  /* 0x000000000004a947 */ /* 0x004fec0003800000 */
[----:B------:R-:W-:Y:S01]  /*157d0*/  BPT.TRAP 0x1 ;  /* 0x000000040000795c */ /* 0x000fe20000300000 */
.L_x_1361:
        /* <DEDUP_REMOVED lines=23> */
.L_x_1429:
[----:B------:R-:W-:Y:S05]  /*15950*/  BSYNC B0 ;  /* 0x0000000000007941 */ /* 0x000fea0003800000 */
.L_x_1362:
[----:B------:R-:W2:Y:S01]  /*15960*/  LDL R10, [R1] ;  /* 0x00000000010a7983 */ /* 0x000ea20000100800 */
[----:B------:R-:W-:Y:S01]  /*15970*/  ULDC.64 UR4, c[0x0][0x300] ;  /* 0x0000c00000047ab9 */ /* 0x000fe20000000a00 */
[----:B------:R-:W-:Y:S01]  /*15980*/  ULDC.64 UR6, c[0x0][0x2e8] ;  /* 0x0000ba0000067ab9 */ /* 0x000fe20000000a00 */
[----:B------:R-:W-:Y:S01]  /*15990*/  IMAD R6, R6, UR4, RZ ;  /* 0x0000000406067c24 */ /* 0x000fe2000f8e02ff */
[----:B------:R-:W1:Y:S01]  /*159a0*/  S2R R9, SR_TID.X ;  /* 0x0000000000097919 */ /* 0x000e620000002100 */
[C---:B0-----:R-:W-:Y:S01]  /*159b0*/  IMAD.WIDE.U32 R2, R5.reuse, UR4, RZ ;  /* 0x0000000405027c25 */ /* 0x041fe2000f8e00ff */
[C---:B------:R-:W-:Y:S02]  /*159c0*/  LOP3.LUT P5, RZ, R16.reuse, 0x10, RZ, 0xc0, !PT ;  /* 0x0000001010ff7812 */ /* 0x040fe400078ac0ff */
[C---:B------:R-:W-:Y:S01]  /*159d0*/  LOP3.LUT P4, RZ, R16.reuse, 0x8, RZ, 0xc0, !PT ;  /* 0x0000000810ff7812 */ /* 0x040fe2000788c0ff */
[----:B------:R-:W-:Y:S01]  /*159e0*/  IMAD R6, R5, UR5, R6 ;  /* 0x0000000505067c24 */ /* 0x000fe2000f8e0206 */
[----:B------:R-:W-:Y:S01]  /*159f0*/  ULDC.64 UR4, c[0x0][0x310] ;  /* 0x0000c40000047ab9 */ /* 0x000fe20000000a00 */
[----:B------:R-:W-:Y:S01]  /*15a00*/  LOP3.LUT P3, RZ, R16, 0x4, RZ, 0xc0, !PT ;  /* 0x0000000410ff7812 */ /* 0x000fe2000786c0ff */
[----:B------:R-:W-:Y:S01]  /*15a10*/  IMAD R8, R8, UR4, RZ ;  /* 0x0000000408087c24 */ /* 0x000fe2000f8e02ff */
[----:B------:R-:W-:Y:S01]  /*15a20*/  LOP3.LUT P2, RZ, R16, 0x2, RZ, 0xc0, !PT ;  /* 0x0000000210ff7812 */ /* 0x000fe2000784c0ff */
[----:B------:R-:W-:-:S02]  /*15a30*/  IMAD.IADD R3, R3, 0x1, R6 ;  /* 0x0000000103037824 */ /* 0x000fc400078e0206 */
        /* <DEDUP_REMOVED lines=17> */
[----:B------:R-:W-:-:S03]  /*15b50*/  @P0 IMAD R9, R5, 0x2, R17 ;  /* 0x0000000205090824 */ /* 0x000fc600078e0211 */
[----:B------:R-:W1:Y:S04]  /*15b60*/  SHFL.IDX PT, R2, R6, RZ, 0x181f ;  /* 0x00181fff06027589 */ /* 0x000e6800000e0000 */
        /* <DEDUP_REMOVED lines=31> */
.L_x_1439:
[----:B------:R-:W-:-:S13]  /*15d60*/  ISETP.GE.AND P0, PT, R7, 0x31, PT ;  /* 0x000000310700780c */ /* 0x000fda0003f06270 */
[----:B0-----:R-:W-:Y:S01]  /*15d70*/  @P0 LEA R2, P1, R33, R0, 0x1 ;  /* 0x0000000021020211 */ /* 0x001fe200078208ff */
[----:B------:R-:W-:-:S04]  /*15d80*/  @P0 IMAD R5, R5, 0x2, R17 ;  /* 0x0000000205050824 */ /* 0x000fc800078e0211 */
[----:B--2---:R-:W-:-:S05]  /*15d90*/  @P0 IMAD.X R3, RZ, RZ, R8, P1 ;  /* 0x000000ffff030224 */ /* 0x004fca00008e0608 */
[----:B------:R-:W-:Y:S01]  /*15da0*/  @!PT LDS RZ, [RZ] ;  /* 0x00000000fffff984 */ /* 0x000fe20000000800 */
[----:B------:R-:W-:Y:S01]  /*15db0*/  @!PT LDS RZ, [RZ] ;  /* 0x00000000fffff984 */ /* 0x000fe20000000800 */
[----:B------:R-:W-:Y:S01]  /*15dc0*/  @!PT LDS RZ, [RZ] ;  /* 0x00000000fffff984 */ /* 0x000fe20000000800 */
[----:B------:R0:W-:Y:S04]  /*15dd0*/  @P0 LDGSTS.E.BYPASS.LTC128B.128 [R5+0x21c00], desc[UR36][R2.64], !P5 ;  /* 0x21c0000002050fae */ /* 0x0001e8000e901d64 */
[----:B------:R0:W-:Y:S04]  /*15de0*/  @P0 LDGSTS.E.BYPASS.LTC128B.128 [R5+0x23c00], desc[UR36][R2.64+0x80], !P4 ;  /* 0x23c0008002050fae */ /* 0x0001e8000e101d64 */
[----:B------:R0:W-:Y:S04]  /*15df0*/  @P0 LDGSTS.E.BYPASS.LTC128B.128 [R5+0x25c00], desc[UR36][R2.64+0x100], !P3 ;  /* 0x25c0010002050fae */ /* 0x0001e8000d901d64 */
[----:B------:R0:W-:Y:S01]  /*15e00*/  @P0 LDGSTS.E.BYPASS.LTC128B.128 [R5+0x27c00], desc[UR36][R2.64+0x180], !P2 ;  /* 0x27c0018002050fae */ /* 0x0001e2000d101d64 */
[----:B------:R-:W-:Y:S01]  /*15e10*/  PLOP3.LUT P0, PT, PT, PT, PT, 0x80, 0x0 ;  /* 0x000000000000781c */ /* 0x000fe20003f0f070 */
[----:B------:R-:W-:-:S12]  /*15e20*/  NOP ;  /* 0x0000000000007918 */ /* 0x000fd80000000000 */
.L_x_1365:
        /* <DEDUP_REMOVED lines=10> */
.L_x_1366:
[----:B------:R1:W-:Y:S02]  /*15ed0*/  SYNCS.ARRIVE.TRANS64.A1T0 RZ, [R4+URZ+0x30830], RZ ;  /* 0x030830ff04ff79a7 */ /* 0x0003e4000810003f */
[----:B------:R-:W-:Y:S05]  /*15ee0*/  WARPSYNC.ALL ;  /* 0x0000000000007948 */ /* 0x000fea0003800000 */
[----:B------:R-:W-:Y:S01]  /*15ef0*/  ULDC.64 UR4, c[0x0][0x298] ;  /* 0x0000a60000047ab9 */ /* 0x000fe20000000a00 */
[----:B0-----:R-:W-:Y:S01]  /*15f00*/  VIADD R2, R17, 0x10400 ;  /* 0x0001040011027836 */ /* 0x001fe20000000000 */
[----:B------:R-:W-:Y:S01]  /*15f10*/  SHF.R.S32.HI R0, RZ, 0x1f, R35 ;  /* 0x0000001fff007819 */ /* 0x000fe20000011423 */
[----:B------:R-:W-:Y:S01]  /*15f20*/  IMAD.WIDE.U32 R6, R35, UR4, RZ ;  /* 0x0000000423067c25 */ /* 0x000fe2000f8e00ff */
[----:B------:R-:W-:Y:S01]  /*15f30*/  BSSY B6, `(.L_x_1367) ;  /* 0x0000018000067945 */ /* 0x000fe20003800000 */
[----:B------:R-:W-:Y:S01]  /*15f40*/  BAR.SYNC.DEFER_BLOCKING 0x8, 0x180 ;  /* 0x0206000000007b1d */ /* 0x000fe20000010000 */
[----:B------:R-:W-:Y:S01]  /*15f50*/  LOP3.LUT P0, RZ, R2, 0x3ff, RZ, 0xc0, !PT ;  /* 0x000003ff02ff7812 */ /* 0x000fe2000780c0ff */
[----:B------:R-:W-:-:S04]  /*15f60*/  IMAD R0, R0, UR4, RZ ;  /* 0x0000000400007c24 */ /* 0x000fc8000f8e02ff */
[----:B------:R-:W-:Y:S01]  /*15f70*/  IMAD R0, R35, UR5, R0 ;  /* 0x0000000523007c24 */ /* 0x000fe2000f8e0200 */
[----:B------:R0:W-:Y:S03]  /*15f80*/  STL.64 [R1+0x18], R6 ;  /* 0x0000180601007387 */ /* 0x0001e60000100a00 */
[----:B------:R-:W-:-:S04]  /*15f90*/  IMAD.IADD R35, R7, 0x1, R0 ;  /* 0x0000000107237824 */ /* 0x000fc800078e0200 */
[----:B------:R-:W-:Y:S05]  /*15fa0*/  @!P0 BRA `(.L_x_1368) ;  /* 0x0000000000408947 */ /* 0x000fea0003800000 */
[----:B------:R-:W-:Y:S01]  /*15fb0*/  MOV R2, 0x0 ;  /* 0x0000000000027802 */ /* 0x000fe20000000f00 */
[----:B------:R-:W-:Y:S01]  /*15fc0*/  ULDC.64 UR6, c[0x4][0x138] ;  /* 0x01004e0000067ab9 */ /* 0x000fe20000000a00 */
[----:B------:R-:W-:Y:S01]  /*15fd0*/  ULDC.64 UR8, c[0x4][0x140] ;  /* 0x0100500000087ab9 */ /* 0x000fe20000000a00 */
[----:B------:R-:W-:Y:S01]  /*15fe0*/  ULDC.64 UR4, c[0x4][0xb0] ;  /* 0x01002c0000047ab9 */ /* 0x000fe20000000a00 */
[----:B-1----:R-:W-:Y:S02]  /*15ff0*/  IMAD.U32 R4, RZ, RZ, UR6 ;  /* 0x00000006ff047e24 */ /* 0x002fe4000f8e00ff */
[----:B------:R-:W1:Y:S01]  /*16000*/  LDC.64 R2, c[0x4][R2] ;  /* 0x0100000002027b82 */ /* 0x000e620000000a00 */
[----:B------:R-:W-:Y:S02]  /*16010*/  IMAD.U32 R5, RZ, RZ, UR7 ;  /* 0x00000007ff057e24 */ /* 0x000fe4000f8e00ff */
[----:B0-----:R-:W-:Y:S02]  /*16020*/  IMAD.U32 R6, RZ, RZ, UR8 ;  /* 0x00000008ff067e24 */ /* 0x001fe4000f8e00ff */
[----:B------:R-:W-:-:S02]  /*16030*/  IMAD.U32 R7, RZ, RZ, UR9 ;  /* 0x00000009ff077e24 */ /* 0x000fc4000f8e00ff */
[----:B------:R-:W-:Y:S02]  /*16040*/  IMAD.U32 R10, RZ, RZ, UR4 ;  /* 0x00000004ff0a7e24 */ /* 0x000fe4000f8e00ff */
[----:B------:R-:W-:Y:S02]  /*16050*/  IMAD.U32 R11, RZ, RZ, UR5 ;  /* 0x00000005ff0b7e24 */ /* 0x000fe4000f8e00ff */
[----:B------:R-:W-:Y:S02]  /*16060*/  IMAD.MOV.U32 R8, RZ, RZ, 0x70 ;  /* 0x00000070ff087424 */ /* 0x000fe400078e00ff */
[----:B------:R-:W-:Y:S02]  /*16070*/  IMAD.MOV.U32 R12, RZ, RZ, 0x1 ;  /* 0x00000001ff0c7424 */ /* 0x000fe400078e00ff */
[----:B------:R-:W-:-:S07]  /*16080*/  IMAD.MOV.U32 R13, RZ, RZ, RZ ;  /* 0x000000ffff0d7224 */ /* 0x000fce00078e00ff */
[----:B------:R-:W-:-:S07]  /*16090*/  LEPC R20, `(.L_x_1368) ;  /* 0x000000001014794e */ /* 0x000fce0000000000 */
[----:B-1----:R-:W-:Y:S05]  /*160a0*/  CALL.ABS.NOINC R2 ;  /* 0x0000000002007343 */ /* 0x002fea0003c00000 */
.L_x_1368:
[----:B------:R-:W-:Y:S05]  /*160b0*/  BSYNC B6 ;  /* 0x0000000000067941 */ /* 0x000fea0003800000 */
.L_x_1367:
[----:B------:R-:W2:Y:S01]  /*160c0*/  LDL.LU.64 R20, [R1+0x18] ;  /* 0x0000180001147983 */ /* 0x000ea20000300a00 */
[----:B------:R-:W-:Y:S01]  /*160d0*/  LOP3.LUT P6, RZ, R16, 0x100, RZ, 0xc0, !PT ;  /* 0x0000010010ff7812 */ /* 0x000fe200078cc0ff */
[----:B------:R-:W-:Y:S01]  /*160e0*/  IMAD.MOV.U32 R3, RZ, RZ, R35 ;  /* 0x000000ffff037224 */ /* 0x000fe200078e0023 */
[----:B------:R-:W-:Y:S01]  /*160f0*/  SHF.R.S32.HI R0, RZ, 0x1f, R27 ;  /* 0x0000001fff007819 */ /* 0x000fe2000001141b */
[----:B------:R-:W-:Y:S01]  /*16100*/  ULDC.64 UR4, c[0x0][0x2d8] ;  /* 0x0000b60000047ab9 */ /* 0x000fe20000000a00 */
[----:B-1----:R-:W-:Y:S01]  /*16110*/  SEL R4, R27, RZ, !P6 ;  /* 0x000000ff1b047207 */ /* 0x002fe20007000000 */
[----:B------:R-:W-:Y:S01]  /*16120*/  ULDC.64 UR6, c[0x0][0x2e0] ;  /* 0x0000b80000067ab9 */ /* 0x000fe20000000a00 */
[----:B------:R-:W-:-:S05]  /*16130*/  SEL R0, R0, RZ, !P6 ;  /* 0x000000ff00007207 */ /* 0x000fca0007000000 */
[----:B------:R-:W-:-:S04]  /*16140*/  IMAD R0, R0, UR6, RZ ;  /* 0x0000000600007c24 */ /* 0x000fc8000f8e02ff */
[----:B------:R-:W-:Y:S02]  /*16150*/  IMAD R5, R4, UR7, R0 ;  /* 0x0000000704057c24 */ /* 0x000fe4000f8e0200 */
[----:B--2---:R-:W-:Y:S01]  /*16160*/  IMAD.MOV.U32 R2, RZ, RZ, R20 ;  /* 0x000000ffff027224 */ /* 0x004fe200078e0014 */
[----:B------:R-:W1:Y:S01]  /*16170*/  LDC R21, c[0x0][0x448] ;  /* 0x00011200ff157b82 */ /* 0x000e620000000800 */
[----:B------:R-:W2:Y:S02]  /*16180*/  S2R R20, SR_TID.X ;  /* 0x0000000000147919 */ /* 0x000ea40000002100 */
[----:B------:R-:W-:-:S04]  /*16190*/  IMAD.WIDE.U32 R2, R26, UR4, R2 ;  /* 0x000000041a027c25 */ /* 0x000fc8000f8e0002 */
[----:B------:R-:W-:Y:S01]  /*161a0*/  IMAD R3, R26, UR5, R3 ;  /* 0x000000051a037c24 */ /* 0x000fe2000f8e0203 */
[----:B------:R-:W-:Y:S01]  /*161b0*/  ULDC.64 UR4, c[0x0][0x2d0] ;  /* 0x0000b40000047ab9 */ /* 0x000fe20000000a00 */
[----:B------:R-:W-:-:S04]  /*161c0*/  IMAD.WIDE.U32 R2, R4, UR6, R2 ;  /* 0x0000000604027c25 */ /* 0x000fc8000f8e0002 */
[----:B------:R-:W-:Y:S02]  /*161d0*/  IMAD.IADD R3, R3, 0x1, R5 ;  /* 0x0000000103037824 */ /* 0x000fe400078e0205 */
[----:B------:R-:W3:Y:S01]  /*161e0*/  LDC R5, c[0x0][0x448] ;  /* 0x00011200ff057b82 */ /* 0x000ee20000000800 */
[----:B-1----:R-:W-:Y:S02]  /*161f0*/  ISETP.NE.AND P6, PT, R21, 0x1, PT ;  /* 0x000000011500780c */ /* 0x002fe40003fc5270 */
[----:B--2---:R-:W-:-:S04]  /*16200*/  LOP3.LUT R20, R20, 0x7f, RZ, 0xc0, !PT ;  /* 0x0000007f14147812 */ /* 0x004fc800078ec0ff */
[----:B------:R-:W-:-:S07]  /*16210*/  SHF.R.U32.HI R21, RZ, 0x3, R20 ;  /* 0x00000003ff157819 */ /* 0x000fce0000011614 */
[----:B0-----:R-:W0:Y:S01]  /*16220*/  @P6 LDC R7, c[0x0][0x44c] ;  /* 0x00011300ff076b82 */ /* 0x001e220000000800 */
[----:B------:R-:W1:Y:S07]  /*16230*/  S2R R20, SR_TID.X ;  /* 0x0000000000147919 */ /* 0x000e6e0000002100 */
[----:B------:R-:W2:Y:S01]  /*16240*/  @P6 LDC R6, c[0x0][0x450] ;  /* 0x00011400ff066b82 */ /* 0x000ea20000000800 */
[----:B-1----:R-:W-:-:S05]  /*16250*/  IMAD.SHL.U32 R20, R20, 0x10, RZ ;  /* 0x0000001014147824 */ /* 0x002fca00078e00ff */
[----:B------:R-:W-:-:S05]  /*16260*/  LOP3.LUT R20, R21, 0x70, R20, 0xf8, !PT ;  /* 0x0000007015147812 */ /* 0x000fca00078ef814 */
[----:B------:R-:W-:Y:S02]  /*16270*/  IMAD.IADD R4, R20, 0x1, R25 ;  /* 0x0000000114047824 */ /* 0x000fe400078e0219 */
[----:B------:R-:W1:Y:S02]  /*16280*/  S2R R20, SR_TID.X ;  /* 0x0000000000147919 */ /* 0x000e640000002100 */
[----:B0-----:R-:W-:-:S04]  /*16290*/  @P6 IMAD.HI.U32 R7, R4, R7, RZ ;  /* 0x0000000704076227 */ /* 0x001fc800078e00ff */
[----:B------:R-:W-:Y:S01]  /*162a0*/  IMAD.MOV.U32 R0, RZ, RZ, R4 ;  /* 0x000000ffff007224 */ /* 0x000fe200078e0004 */
[----:B--2---:R-:W-:-:S05]  /*162b0*/  @P6 SHF.R.U32.HI R0, RZ, R6, R7 ;  /* 0x00000006ff006219 */ /* 0x004fca0000011607 */
[----:B------:R-:W-:Y:S02]  /*162c0*/  IMAD.MOV R6, RZ, RZ, -R0 ;  /* 0x000000ffff067224 */ /* 0x000fe400078e0a00 */
[----:B------:R-:W-:-:S04]  /*162d0*/  IMAD.WIDE.U32 R2, R0, UR4, R2 ;  /* 0x0000000400027c25 */ /* 0x000fc8000f8e0002 */
[----:B---3--:R-:W-:Y:S01]  /*162e0*/  IMAD R4, R5, R6, R4 ;  /* 0x0000000605047224 */ /* 0x008fe200078e0204 */
[----:B------:R-:W-:-:S05]  /*162f0*/  SHF.R.S32.HI R6, RZ, 0x1f, R0 ;  /* 0x0000001fff067819 */ /* 0x000fca0000011400 */
[----:B------:R-:W-:-:S04]  /*16300*/  IMAD R6, R6, UR4, RZ ;  /* 0x0000000406067c24 */ /* 0x000fc8000f8e02ff */
[----:B------:R-:W-:Y:S01]  /*16310*/  IMAD R7, R0, UR5, R6 ;  /* 0x0000000500077c24 */ /* 0x000fe2000f8e0206 */
[----:B------:R-:W-:Y:S01]  /*16320*/  SHF.R.S32.HI R0, RZ, 0x1f, R4 ;  /* 0x0000001fff007819 */ /* 0x000fe20000011404 */
[----:B------:R-:W-:Y:S02]  /*16330*/  ULDC.64 UR4, c[0x0][0x2c8] ;  /* 0x0000b20000047ab9 */ /* 0x000fe40000000a00 */
[----:B------:R-:W-:Y:S01]  /*16340*/  IMAD.IADD R3, R3, 0x1, R7 ;  /* 0x0000000103037824 */ /* 0x000fe200078e0207 */
[----:B-1----:R-:W-:Y:S01]  /*16350*/  LOP3.LUT R20, R20, 0x7f, RZ, 0xc0, !PT ;  /* 0x0000007f14147812 */ /* 0x002fe200078ec0ff */
[----:B------:R-:W-:Y:S02]  /*16360*/  IMAD R7, R0, UR4, RZ ;  /* 0x0000000400077c24 */ /* 0x000fe4000f8e02ff */
[----:B------:R-:W-:Y:S01]  /*16370*/  IMAD.WIDE.U32 R2, R4, UR4, R2 ;  /* 0x0000000404027c25 */ /* 0x000fe2000f8e0002 */
[----:B------:R-:W-:-:S03]  /*16380*/  SHF.R.U32.HI R8, RZ, 0x3, R20 ;  /* 0x00000003ff087819 */ /* 0x000fc60000011614 */
[----:B------:R-:W-:Y:S01]  /*16390*/  IMAD R0, R4, UR5, R7 ;  /* 0x0000000504007c24 */ /* 0x000fe2000f8e0207 */
[----:B------:R-:W-:Y:S02]  /*163a0*/  ULDC.64 UR4, c[0x0][0x280] ;  /* 0x0000a00000047ab9 */ /* 0x000fe40000000a00 */
[C---:B------:R-:W-:Y:S01]  /*163b0*/  LEA R4, P0, R2.reuse, UR4, 0x1 ;  /* 0x0000000402047c11 */ /* 0x040fe2000f8008ff */
[----:B------:R-:W-:Y:S01]  /*163c0*/  IMAD.IADD R3, R3, 0x1, R0 ;  /* 0x0000000103037824 */ /* 0x000fe200078e0200 */
[----:B------:R-:W-:Y:S02]  /*163d0*/  ULDC UR4, c[0x0][0x2b8] ;  /* 0x0000ae0000047ab9 */ /* 0x000fe40000000800 */
[----:B------:R-:W-:Y:S02]  /*163e0*/  ISETP.GE.AND P4, PT, R33, UR4, PT ;  /* 0x0000000421007c0c */ /* 0x000fe4000bf86270 */
[----:B------:R-:W-:Y:S01]  /*163f0*/  LEA.HI.X R0, R2, UR5, R3, 0x1, P0 ;  /* 0x0000000502007c11 */ /* 0x000fe200080f0c03 */
[----:B------:R-:W-:Y:S01]  /*16400*/  UMOV UR5, 0xffffffff ;  /* 0xffffffff00057882 */ /* 0x000fe20000000000 */
[----:B------:R-:W-:-:S02]  /*16410*/  ISETP.GE.AND P3, PT, R37, UR4, PT ;  /* 0x0000000425007c0c */ /* 0x000fc4000bf66270 */
[----:B------:R-:W-:Y:S02]  /*16420*/  ISETP.GE.AND P2, PT, R36, UR4, PT ;  /* 0x0000000424007c0c */ /* 0x000fe4000bf46270 */
[----:B------:R-:W-:Y:S01]  /*16430*/  ISETP.GE.AND P1, PT, R34, UR4, PT ;  /* 0x0000000422007c0c */ /* 0x000fe2000bf26270 */
[----:B------:R-:W-:-:S12]  /*16440*/  BRA.DIV UR5, `(.L_x_1369) ;  /* 0x0000003e05207947 */ /* 0x000fd8000b800000 */
[----:B------:R-:W0:Y:S01]  /*16450*/  SHFL.IDX PT, R14, R4, RZ, 0x181f ;  /* 0x00181fff040e7589 */ /* 0x000e2200000e0000 */
[----:B------:R-:W-:Y:S02]  /*16460*/  IMAD R5, R29, R5, RZ ;  /* 0x000000051d057224 */ /* 0x000fe400078e02ff */
        /* <DEDUP_REMOVED lines=12> */
[----:B------:R-:W-:Y:S01]  /*16530*/  ISETP.GE.AND P0, PT, R6, R5, PT ;  /* 0x000000050600720c */ /* 0x000fe20003f06270 */
[----:B------:R-:W-:-:S02]  /*16540*/  VIADD R6, R25, 0x20 ;  /* 0x0000002019067836 */ /* 0x000fc40000000000 */
[----:B-1----:R-:W1:Y:S10]  /*16550*/  SHFL.IDX PT, R2, R0, 0x1, 0x181f ;  /* 0x00381f0000027f89 */ /* 0x002e7400000e0000 */
[----:B0-----:R-:W-:-:S05]  /*16560*/  @!P0 LEA R14, P5, R33, R14, 0x1 ;  /* 0x0000000e210e8211 */ /* 0x001fca00078a08ff */
[----:B-1----:R-:W-:Y:S02]  /*16570*/  @!P0 IMAD.X R7, RZ, RZ, R2, P5 ;  /* 0x000000ffff078224 */ /* 0x002fe400028e0602 */
[----:B------:R-:W-:Y:S02]  /*16580*/  @!P0 IMAD.MOV.U32 R2, RZ, RZ, R14 ;  /* 0x000000ffff028224 */ /* 0x000fe400078e000e */
[----:B------:R-:W-:Y:S01]  /*16590*/  @!P0 IMAD.MOV.U32 R3, RZ, RZ, R7 ;  /* 0x000000ffff038224 */ /* 0x000fe200078e0007 */
        /* <DEDUP_REMOVED lines=53> */
[----:B------:R-:W-:-:S03]  /*168f0*/  ISETP.GE.AND P0, PT, R6, R5, PT ;  /* 0x000000050600720c */ /* 0x000fc60003f06270 */
[----:B------:R-:W-:Y:S04]  /*16900*/  SHFL.IDX PT, R6, R0, 0x7, 0x181f ;  /* 0x00f81f0000067f89 */ /* 0x000fe800000e0000 */
[----:B-1----:R-:W1:Y:S06]  /*16910*/  SHFL.IDX PT, R2, R0, 0x6, 0x181f ;  /* 0x00d81f0000027f89 */ /* 0x002e6c00000e0000 */
        /* <DEDUP_REMOVED lines=8> */
[----:B------:R0:W-:Y:S02]  /*169a0*/  @!P0 LDGSTS.E.BYPASS.LTC128B.128 [R32+0x1f400], desc[UR36][R2.64+0x180], !P1 ;  /* 0x1f40018002208fae */ /* 0x0001e4000c901d64 */
.L_x_1456:
[----:B------:R-:W-:Y:S01]  /*169b0*/  VIADD R0, R25, 0x70 ;  /* 0x0000007019007836 */ /* 0x000fe20000000000 */
[----:B------:R-:W-:Y:S04]  /*169c0*/  BSSY B0, `(.L_x_1370) ;  /* 0x000000c000007945 */ /* 0x000fe80003800000 */
[----:B------:R-:W-:-:S13]  /*169d0*/  ISETP.GE.AND P0, PT, R0, R5, PT ;  /* 0x000000050000720c */ /* 0x000fda0003f06270 */
[----:B------:R-:W-:Y:S05]  /*169e0*/  @P0 BRA `(.L_x_1371) ;  /* 0x0000000000240947 */ /* 0x000fea0003800000 */
[----:B01----:R-:W-:-:S05]  /*169f0*/  LEA R2, P0, R33, R14, 0x1 ;  /* 0x0000000e21027211 */ /* 0x003fca00078008ff */
        /* <DEDUP_REMOVED lines=8> */
.L_x_1371:
[----:B------:R-:W-:Y:S05]  /*16a80*/  BSYNC B0 ;  /* 0x0000000000007941 */ /* 0x000fea0003800000 */
.L_x_1370:
[----:B------:R-:W-:Y:S01]  /*16a90*/  NOP ;  /* 0x0000000000007918 */ /* 0x000fe20000000000 */
[----:B------:R-:W-:-:S13]  /*16aa0*/  PLOP3.LUT P0, PT, PT, PT, PT, 0x80, 0x0 ;  /* 0x000000000000781c */ /* 0x000fda0003f0f070 */
.L_x_1372:
[----:B------:R-:W-:Y:S02]  /*16ab0*/  PLOP3.LUT P1, PT, P1, P0, PT, 0xa2, 0x0 ;  /* 0x000000000000781c */ /* 0x000fe40000f21472 */
[----:B------:R-:W-:-:S08]  /*16ac0*/  @P0 R2UR P1, UR4, R17 ;  /* 0x00000000110402ca */ /* 0x000fd00000020000 */
[----:B------:R-:W-:-:S05]  /*16ad0*/  @P0 PLOP3.LUT P0, PT, P1, PT, PT, 0x80, 0x0 ;  /* 0x000000000000081c */ /* 0x000fca0000f0f070 */
[----:B------:R-:W-:Y:S01]  /*16ae0*/  @!P1 SYNCS.ARRIVE.TRANS64.RED.A0T1 RZ, [UR4+0x30800], RZ ;  /* 0x030800ffffff99a7 */ /* 0x000fe20008200404 */
[----:B------:R-:W-:Y:S07]  /*16af0*/  @!P1 ARRIVES.LDGSTSBAR.64.TRANSCNT [UR4+0x30800] ;  /* 0x03080000ff0099b0 */ /* 0x000fee0008000a84 */
[----:B------:R-:W-:Y:S05]  /*16b00*/  @P0 BRA.U.ANY `(.L_x_1372) ;  /* 0xfffffffd00e80947 */ /* 0x000fea000393ffff */
[----:B0-2---:R-:W2:Y:S04]  /*16b10*/  LDL.LU R3, [R1+0x20] ;  /* 0x0000200001037983 */ /* 0x005ea80000300800 */
[----:B------:R-:W3:Y:S01]  /*16b20*/  LDL.LU R2, [R1+0x14] ;  /* 0x0000140001027983 */ /* 0x000ee20000300800 */
[----:B--2---:R-:W-:Y:S02]  /*16b30*/  VIADD R3, R3, 0x1 ;  /* 0x0000000103037836 */ /* 0x004fe40000000000 */
[----:B---3--:R-:W-:-:S03]  /*16b40*/  VIADD R7, R2, 0xfffffffe ;  /* 0xfffffffe02077836 */ /* 0x008fc60000000000 */
[----:B------:R0:W-:Y:S01]  /*16b50*/  STL [R1+0x20], R3 ;  /* 0x0000200301007387 */ /* 0x0001e20000100800 */
[----:B------:R-:W-:-:S04]  /*16b60*/  LEA.HI R0, R3, R3, RZ, 0x1 ;  /* 0x0000000303007211 */ /* 0x000fc800078f08ff */
[----:B------:R-:W-:-:S05]  /*16b70*/  LOP3.LUT R0, R0, 0xfffffffe, RZ, 0xc0, !PT ;  /* 0xfffffffe00007812 */ /* 0x000fca00078ec0ff */
[----:B------:R-:W-:-:S05]  /*16b80*/  IMAD.IADD R0, R3, 0x1, -R0 ;  /* 0x0000000103007824 */ /* 0x000fca00078e0a00 */
[----:B------:R-:W-:Y:S01]  /*16b90*/  SHF.L.U32 R0, R0, 0x1f, RZ ;  /* 0x0000001f00007819 */ /* 0x000fe200000006ff */
[----:B------:R-:W-:Y:S01]  /*16ba0*/  NOP ;  /* 0x0000000000007918 */ /* 0x000fe20000000000 */
[----:B------:R0:W-:Y:S01]  /*16bb0*/  SYNCS.ARRIVE.TRANS64.A1T0 RZ, [R17+URZ+0x30800], RZ ;  /* 0x030800ff11ff79a7 */ /* 0x0001e2000810003f */
[----:B------:R-:W-:Y:S01]  /*16bc0*/  BSSY B0, `(.L_x_1373) ;  /* 0x0000003000007945 */ /* 0x000fe20003800000 */
[----:B------:R-:W2:Y:S03]  /*16bd0*/  SYNCS.PHASECHK.TRANS64.TRYWAIT P0, [R17+URZ+0x30820], R0 ;  /* 0x03082000110075a7 */ /* 0x000ea6000800017f */
[----:B0-2---:R-:W-:Y:S05]  /*16be0*/  @!P0 BRA `(.L_x_1374) ;  /* 0x0000003c00f08947 */ /* 0x005fea0003800000 */
.L_x_1457:
[----:B------:R-:W-:Y:S05]  /*16bf0*/  BSYNC B0 ;  /* 0x0000000000007941 */ /* 0x000fea0003800000 */
.L_x_1373:
[----:B------:R-:W2:Y:S01]  /*16c00*/  LDL R2, [R1+0x4] ;  /* 0x0000040001027983 */ /* 0x000ea20000100800 */
[----:B------:R-:W-:Y:S01]  /*16c10*/  BSSY B0, `(.L_x_1375) ;  /* 0x00000fc000007945 */ /* 0x000fe20003800000 */
[----:B--2---:R-:W-:-:S13]  /*16c20*/  ISETP.GE.AND P0, PT, R7, R2, PT ;  /* 0x000000020700720c */ /* 0x004fda0003f06270 */
[----:B------:R-:W-:Y:S05]  /*16c30*/  @!P0 BRA `(.L_x_1376) ;  /* 0x0000000c00e48947 */ /* 0x000fea0003800000 */
[----:B------:R-:W-:Y:S01]  /*16c40*/  ULDC UR4, c[0x0][0x2f4] ;  /* 0x0000bd0000047ab9 */ /* 0x000fe20000000800 */
[----:B------:R-:W-:Y:S01]  /*16c50*/  IMAD.MOV.U32 R6, RZ, RZ, R22 ;  /* 0x000000ffff067224 */ /* 0x000fe200078e0016 */
[----:B------:R-:W-:Y:S01]  /*16c60*/  ISETP.GE.AND P4, PT, R33, UR4, PT ;  /* 0x0000000421007c0c */ /* 0x000fe2000bf86270 */
[----:B------:R-:W-:Y:S01]  /*16c70*/  IMAD.MOV.U32 R8, RZ, RZ, R28 ;  /* 0x000000ffff087224 */ /* 0x000fe200078e001c */
[----:B------:R-:W-:Y:S01]  /*16c80*/  ISETP.GE.AND P3, PT, R37, UR4, PT ;  /* 0x0000000425007c0c */ /* 0x000fe2000bf66270 */
[----:B------:R-:W-:Y:S01]  /*16c90*/  IMAD.MOV.U32 R29, RZ, RZ, R23 ;  /* 0x000000ffff1d7224 */ /* 0x000fe200078e0017 */
[----:B------:R-:W-:Y:S02]  /*16ca0*/  ISETP.GE.AND P2, PT, R36, UR4, PT ;  /* 0x0000000424007c0c */ /* 0x000fe4000bf46270 */
[----:B------:R-:W-:-:S13]  /*16cb0*/  ISETP.GE.AND P1, PT, R34, UR4, PT ;  /* 0x0000000422007c0c */ /* 0x000fda000bf26270 */
.L_x_1389:
[----:B------:R-:W2:Y:S04]  /*16cc0*/  LDL R9, [R1+0x8] ;  /* 0x0000080001097983 */ /* 0x000ea80000100800 */
[----:B------:R-:W3:Y:S01]  /*16cd0*/  LDL R11, [R1+0xc] ;  /* 0x00000c00010b7983 */ /* 0x000ee20000100800 */
[----:B0-----:R-:W0:Y:S01]  /*16ce0*/  S2R R0, SR_TID.X ;  /* 0x0000000000007919 */ /* 0x001e220000002100 */
[----:B------:R-:W4:Y:S01]  /*16cf0*/  S2R R3, SR_TID.X ;  /* 0x0000000000037919 */ /* 0x000f220000002100 */
[----:B0-----:R-:W-:-:S04]  /*16d00*/  LOP3.LUT R0, R0, 0x7f, RZ, 0xc0, !PT ;  /* 0x0000007f00007812 */ /* 0x001fc800078ec0ff */
[----:B------:R-:W-:Y:S02]  /*16d10*/  SHF.R.U32.HI R2, RZ, 0x3, R0 ;  /* 0x00000003ff027819 */ /* 0x000fe40000011600 */
[----:B------:R-:W0:Y:S01]  /*16d20*/  LDC R0, c[0x0][0x430] ;  /* 0x00010c00ff007b82 */ /* 0x000e220000000800 */
[----:B----4-:R-:W-:-:S05]  /*16d30*/  IMAD.SHL.U32 R3, R3, 0x10, RZ ;  /* 0x0000001003037824 */ /* 0x010fca00078e00ff */
[----:B------:R-:W-:-:S04]  /*16d40*/  LOP3.LUT R3, R2, 0x70, R3, 0xf8, !PT ;  /* 0x0000007002037812 */ /* 0x000fc800078ef803 */
[----:B------:R-:W-:-:S13]  /*16d50*/  ISETP.GT.U32.AND P6, PT, R3, 0x3f, PT ;  /* 0x0000003f0300780c */ /* 0x000fda0003fc4070 */
[----:B------:R-:W3:Y:S01]  /*16d60*/  @!P6 LDC.64 R4, c[0x0][0x428] ;  /* 0x00010a00ff04eb82 */ /* 0x000ee20000000a00 */
[----:B0-----:R-:W-:-:S13]  /*16d70*/  ISETP.NE.AND P0, PT, R0, 0x1, PT ;  /* 0x000000010000780c */ /* 0x001fda0003f05270 */
[----:B------:R-:W0:Y:S08]  /*16d80*/  @P0 LDC R2, c[0x0][0x434] ;  /* 0x00010d00ff020b82 */ /* 0x000e300000000800 */
[----:B------:R-:W4:Y:S01]  /*16d90*/  @P0 LDC R0, c[0x0][0x438] ;  /* 0x00010e00ff000b82 */ /* 0x000f220000000800 */
[----:B------:R-:W-:Y:S01]  /*16da0*/  LOP3.LUT P5, RZ, R16, 0x20, RZ, 0xc0, !PT ;  /* 0x0000002010ff7812 */ /* 0x000fe200078ac0ff */
[----:B------:R-:W-:Y:S01]  /*16db0*/  VIADD R22, R6, 0x1 ;  /* 0x0000000106167836 */ /* 0x000fe20000000000 */
[----:B------:R-:W-:Y:S05]  /*16dc0*/  YIELD ;  /* 0x0000000000007946 */ /* 0x000fea0003800000 */
[----:B------:R-:W-:Y:S01]  /*16dd0*/  ULDC UR4, c[0x0][0x430] ;  /* 0x00010c0000047ab9 */ /* 0x000fe20000000800 */
[----:B------:R-:W-:-:S02]  /*16de0*/  IMAD.MOV.U32 R23, RZ, RZ, R7 ;  /* 0x000000ffff177224 */ /* 0x000fc400078e0007 */
[----:B--2---:R-:W-:-:S04]  /*16df0*/  IMAD R9, R7, 0x40, R9 ;  /* 0x0000004007097824 */ /* 0x004fc800078e0209 */
[----:B------:R-:W-:-:S04]  /*16e00*/  IMAD.IADD R9, R3, 0x1, R9 ;  /* 0x0000000103097824 */ /* 0x000fc800078e0209 */
[----:B0-----:R-:W-:-:S04]  /*16e10*/  @P0 IMAD.HI.U32 R3, R9, R2, RZ ;  /* 0x0000000209030227 */ /* 0x001fc800078e00ff */
[----:B------:R-:W-:Y:S01]  /*16e20*/  IMAD.MOV.U32 R10, RZ, RZ, R9 ;  /* 0x000000ffff0a7224 */ /* 0x000fe200078e0009 */
[----:B----4-:R-:W-:Y:S01]  /*16e30*/  @P0 SHF.R.U32.HI R10, RZ, R0, R3 ;  /* 0x00000000ff0a0219 */ /* 0x010fe20000011603 */
[----:B---3--:R-:W-:-:S03]  /*16e40*/  @!P6 IMAD R0, R11, R4, RZ ;  /* 0x000000040b00e224 */ /* 0x008fc600078e02ff */
[--C-:B------:R-:W-:Y:S01]  /*16e50*/  @!P6 SHF.R.S32.HI R3, RZ, 0x1f, R10.reuse ;  /* 0x0000001fff03e819 */ /* 0x100fe2000001140a */
[----:B------:R-:W-:Y:S02]  /*16e60*/  @!P6 IMAD.MOV.U32 R2, RZ, RZ, R10 ;  /* 0x000000ffff02e224 */ /* 0x000fe400078e000a */
[C---:B------:R-:W-:Y:S02]  /*16e70*/  @!P6 IMAD R0, R30.reuse, R5, R0 ;  /* 0x000000051e00e224 */ /* 0x040fe400078e0200 */
[----:B------:R-:W-:Y:S02]  /*16e80*/  @!P6 IMAD.WIDE.U32 R2, R30, R4, R2 ;  /* 0x000000041e02e225 */ /* 0x000fe400078e0002 */
[----:B------:R-:W0:Y:S02]  /*16e90*/  @!P6 LDC.64 R4, c[0x0][0x418] ;  /* 0x00010600ff04eb82 */ /* 0x000e240000000a00 */
[----:B------:R-:W-:Y:S01]  /*16ea0*/  @!P6 IMAD.IADD R0, R0, 0x1, R3 ;  /* 0x000000010000e824 */ /* 0x000fe200078e0203 */
[----:B0-----:R-:W-:-:S04]  /*16eb0*/  @!P6 LEA R4, P0, R2, R4, 0x2 ;  /* 0x000000040204e211 */ /* 0x001fc800078010ff */
[----:B------:R-:W-:Y:S01]  /*16ec0*/  @!P6 LEA.HI.X R5, R2, R5, R0, 0x2, P0 ;  /* 0x000000050205e211 */ /* 0x000fe200000f1400 */
[----:B------:R-:W-:Y:S01]  /*16ed0*/  IMAD.MOV.U32 R0, RZ, RZ, RZ ;  /* 0x000000ffff007224 */ /* 0x000fe200078e00ff */
[----:B------:R-:W-:Y:S01]  /*16ee0*/  ISETP.NE.AND P0, PT, R22, 0x2, PT ;  /* 0x000000021600780c */ /* 0x000fe20003f05270 */
[----:B------:R-:W-:-:S03]  /*16ef0*/  IMAD.MOV R2, RZ, RZ, -R10 ;  /* 0x000000ffff027224 */ /* 0x000fc600078e0a0a */
[----:B------:R-:W-:Y:S01]  /*16f00*/  SEL R28, RZ, 0x1, P0 ;  /* 0x00000001ff1c7807 */ /* 0x000fe20000000000 */
[----:B------:R0:W5:Y:S01]  /*16f10*/  @!P6 LDG.E R0, desc[UR36][R4.64] ;  /* 0x000000240400e981 */ /* 0x000162000c1e1900 */
[----:B------:R-:W-:Y:S02]  /*16f20*/  SEL R22, R22, RZ, P0 ;  /* 0x000000ff16167207 */ /* 0x000fe40000000000 */
[----:B------:R-:W-:Y:S01]  /*16f30*/  LOP3.LUT R28, R8, R28, RZ, 0x3c, !PT ;  /* 0x0000001c081c7212 */ /* 0x000fe200078e3cff */
[----:B0-----:R-:W-:Y:S01]  /*16f40*/  IMAD R5, R2, UR4, R9 ;  /* 0x0000000402057c24 */ /* 0x001fe2000f8e0209 */
[----:B------:R-:W-:Y:S06]  /*16f50*/  @!P5 BRA `(.L_x_1377) ;  /* 0x000000000004d947 */ /* 0x000fec0003800000 */
[----:B------:R-:W-:Y:S01]  /*16f60*/  BPT.TRAP 0x1 ;  /* 0x000000040000795c */ /* 0x000fe20000300000 */
.L_x_1377:
[----:B------:R-:W-:Y:S01]  /*16f70*/  IMAD R7, R22, 0x8, R17 ;  /* 0x0000000816077824 */ /* 0x000fe200078e0211 */
[----:B------:R-:W-:Y:S01]  /*16f80*/  SHF.L.U32 R2, R28, 0x1f, RZ ;  /* 0x0000001f1c027819 */ /* 0x000fe200000006ff */
[----:B------:R-:W-:Y:S03]  /*16f90*/  BSSY B1, `(.L_x_1378) ;  /* 0x0000003000017945 */ /* 0x000fe60003800000 */
[----:B------:R-:W0:Y:S02]  /*16fa0*/  SYNCS.PHASECHK.TRANS64.TRYWAIT P0, [R7+URZ+0x30840], R2 ;  /* 0x03084002070075a7 */ /* 0x000e24000800017f */
[----:B0-----:R-:W-:Y:S05]  /*16fb0*/  @!P0 BRA `(.L_x_1379) ;  /* 0x0000003c00108947 */ /* 0x001fea0003800000 */
.L_x_1458:
[----:B------:R-:W-:Y:S05]  /*16fc0*/  BSYNC B1 ;  /* 0x0000000000017941 */ /* 0x000fea0003800000 */
.L_x_1378:
        /* <DEDUP_REMOVED lines=24> */
[----:B------:R-:W-:Y:S02]  /*17150*/  IMAD.SHL.U32 R4, R33, 0x2, RZ ;  /* 0x0000000221047824 */ /* 0x000fe400078e00ff */
[----:B------:R-:W2:Y:S01]  /*17160*/  SHFL.IDX PT, R3, R25, RZ, 0x181f ;  /* 0x00181fff19037589 */ /* 0x000ea200000e0000 */
[----:B------:R-:W-:Y:S01]  /*17170*/  @P2 LOP3.LUT R16, R16, 0x1000, RZ, 0xfc, !PT ;  /* 0x0000100010102812 */ /* 0x000fe200078efcff */
[----:B------:R-:W-:Y:S02]  /*17180*/  IMAD R20, R20, 0x2, R17 ;  /* 0x0000000214147824 */ /* 0x000fe400078e0211 */
[----:B------:R-:W-:Y:S01]  /*17190*/  SHFL.IDX PT, R35, R25, 0x1, 0x181f ;  /* 0x00381f0019237f89 */ /* 0x000fe200000e0000 */
[C---:B------:R-:W-:Y:S02]  /*171a0*/  LOP3.LUT P2, RZ, R16.reuse, 0x10, RZ, 0xc0, !PT ;  /* 0x0000001010ff7812 */ /* 0x040fe4000784c0ff */
[----:B------:R-:W-:-:S04]  /*171b0*/  LOP3.LUT R16, R16, 0xfffff7ff, RZ, 0xc0, !PT ;  /* 0xfffff7ff10107812 */ /* 0x000fc800078ec0ff */
[----:B------:R-:W-:-:S04]  /*171c0*/  @P1 LOP3.LUT R16, R16, 0x800, RZ, 0xfc, !PT ;  /* 0x0000080010101812 */ /* 0x000fc800078efcff */
[C---:B------:R-:W-:Y:S02]  /*171d0*/  LOP3.LUT P1, RZ, R16.reuse, 0x8, RZ, 0xc0, !PT ;  /* 0x0000000810ff7812 */ /* 0x040fe4000782c0ff */
[----:B------:R-:W-:Y:S02]  /*171e0*/  LOP3.LUT P6, RZ, R16, 0x4, RZ, 0xc0, !PT ;  /* 0x0000000410ff7812 */ /* 0x000fe400078cc0ff */
[----:B0-----:R-:W-:-:S05]  /*171f0*/  IADD3 R2, P0, R2, R4, RZ ;  /* 0x0000000402027210 */ /* 0x001fca0007f1e0ff */
[----:B--2---:R-:W-:-:S05]  /*17200*/  IMAD.X R3, RZ, RZ, R3, P0 ;  /* 0x000000ffff037224 */ /* 0x004fca00000e0603 */
        /* <DEDUP_REMOVED lines=15> */
[----:B------:R0:W2:Y:S04]  /*17300*/  SHFL.IDX PT, R35, R25, 0x3, 0x181f ;  /* 0x00781f0019237f89 */ /* 0x0000a800000e0000 */
[----:B------:R-:W-:Y:S01]  /*17310*/  LDGSTS.E.BYPASS.LTC128B.128 [R20+0x21400], desc[UR36][R2.64], !P2 ;  /* 0x2140000002147fae */ /* 0x000fe2000d101d64 */
[----:B------:R-:W-:-:S03]  /*17320*/  LOP3.LUT P2, RZ, R16, 0x1000, RZ, 0xc0, !PT ;  /* 0x0000100010ff7812 */ /* 0x000fc6000784c0ff */
[----:B------:R-:W-:Y:S01]  /*17330*/  LDGSTS.E.BYPASS.LTC128B.128 [R20+0x23400], desc[UR36][R2.64+0x80], !P1 ;  /* 0x2340008002147fae */ /* 0x000fe2000c901d64 */
[----:B------:R-:W-:-:S03]  /*17340*/  LOP3.LUT P1, RZ, R16, 0x800, RZ, 0xc0, !PT ;  /* 0x0000080010ff7812 */ /* 0x000fc6000782c0ff */
[----:B------:R-:W-:Y:S04]  /*17350*/  LDGSTS.E.BYPASS.LTC128B.128 [R20+0x25400], desc[UR36][R2.64+0x100], !P6 ;  /* 0x2540010002147fae */ /* 0x000fe8000f101d64 */
[----:B------:R3:W-:Y:S04]  /*17360*/  LDGSTS.E.BYPASS.LTC128B.128 [R20+0x27400], desc[UR36][R2.64+0x180], !P5 ;  /* 0x2740018002147fae */ /* 0x0007e8000e901d64 */
[----:B--23--:R0:W3:Y:S02]  /*17370*/  SHFL.IDX PT, R2, R10, 0x3, 0x181f ;  /* 0x00781f000a027f89 */ /* 0x00c0e400000e0000 */
.L_x_1468:
[----:B------:R-:W-:Y:S02]  /*17380*/  LOP3.LUT R16, R16, 0xfffff7ff, RZ, 0xc0, !PT ;  /* 0xfffff7ff10107812 */ /* 0x000fe400078ec0ff */
[----:B---3--:R-:W-:Y:S02]  /*17390*/  IADD3 R2, P0, R2, R4, RZ ;  /* 0x0000000402027210 */ /* 0x008fe40007f1e0ff */
        /* <DEDUP_REMOVED lines=15> */
.L_x_1381:
        /* <DEDUP_REMOVED lines=10> */
.L_x_1382:
[----:B------:R3:W-:Y:S01]  /*17530*/  SYNCS.ARRIVE.TRANS64.A1T0 RZ, [R7+URZ+0x30830], RZ ;  /* 0x030830ff07ff79a7 */ /* 0x0007e2000810003f */
[----:B------:R-:W-:Y:S05]  /*17540*/  @!P6 BRA `(.L_x_1383) ;  /* 0x000000000004e947 */ /* 0x000fea0003800000 */
[----:B------:R-:W-:Y:S01]  /*17550*/  BPT.TRAP 0x1 ;  /* 0x000000040000795c */ /* 0x000fe20000300000 */
.L_x_1383:
[----:B--2---:R-:W-:Y:S01]  /*17560*/  SHF.L.U32 R2, R8, 0x1f, RZ ;  /* 0x0000001f08027819 */ /* 0x004fe200000006ff */
[----:B---3--:R-:W-:Y:S01]  /*17570*/  IMAD R7, R6, 0x8, R17 ;  /* 0x0000000806077824 */ /* 0x008fe200078e0211 */
[----:B------:R-:W-:Y:S03]  /*17580*/  BSSY B1, `(.L_x_1384) ;  /* 0x0000003000017945 */ /* 0x000fe60003800000 */
[----:B------:R-:W2:Y:S02]  /*17590*/  SYNCS.PHASECHK.TRANS64.TRYWAIT P0, [R7+URZ+0x30860], R2 ;  /* 0x03086002070075a7 */ /* 0x000ea4000800017f */
[----:B--2---:R-:W-:Y:S05]  /*175a0*/  @!P0 BRA `(.L_x_1385) ;  /* 0x0000003c001c8947 */ /* 0x004fea0003800000 */
.L_x_1469:
[----:B------:R-:W-:Y:S05]  /*175b0*/  BSYNC B1 ;  /* 0x0000000000017941 */ /* 0x000fea0003800000 */
.L_x_1384:
[----:B------:R-:W3:Y:S01]  /*175c0*/  LDL R8, [R1] ;  /* 0x0000000001087983 */ /* 0x000ee20000100800 */
[----:B------:R-:W4:Y:S01]  /*175d0*/  S2R R3, SR_TID.X ;  /* 0x0000000000037919 */ /* 0x000f220000002100 */
[----:B------:R-:W-:Y:S01]  /*175e0*/  UMOV UR4, 0xffffffff ;  /* 0xffffffff00047882 */ /* 0x000fe20000000000 */
[----:B------:R-:W-:Y:S01]  /*175f0*/  IMAD R6, R6, 0x4000, R31 ;  /* 0x0000400006067824 */ /* 0x000fe200078e021f */
[----:B----4-:R-:W-:-:S04]  /*17600*/  LOP3.LUT R3, R3, 0x7f, RZ, 0xc0, !PT ;  /* 0x0000007f03037812 */ /* 0x010fc800078ec0ff */
[----:B------:R-:W-:Y:S01]  /*17610*/  SHF.R.U32.HI R3, RZ, 0x3, R3 ;  /* 0x00000003ff037819 */ /* 0x000fe20000011603 */
[----:B---3--:R-:W-:-:S04]  /*17620*/  IMAD R8, R29, -0x40, R8 ;  /* 0xffffffc01d087824 */ /* 0x008fc800078e0208 */
[----:B------:R-:W-:Y:S01]  /*17630*/  IMAD.IADD R8, R8, 0x1, -R3 ;  /* 0x0000000108087824 */ /* 0x000fe200078e0a03 */
[----:B------:R-:W-:Y:S06]  /*17640*/  BRA.DIV UR4, `(.L_x_1386) ;  /* 0x0000003e04087947 */ /* 0x000fec000b800000 */
[----:B--2---:R-:W2:Y:S01]  /*17650*/  SHFL.IDX PT, R2, R18, RZ, 0x181f ;  /* 0x00181fff12027589 */ /* 0x004ea200000e0000 */
[----:B------:R-:W-:-:S03]  /*17660*/  IMAD R6, R6, 0x2, R17 ;  /* 0x0000000206067824 */ /* 0x000fc600078e0211 */
[----:B------:R-:W3:Y:S04]  /*17670*/  SHFL.IDX PT, R3, R19, RZ, 0x181f ;  /* 0x00181fff13037589 */ /* 0x000ee800000e0000 */
[----:B-1----:R-:W-:Y:S01]  /*17680*/  SHFL.IDX PT, R14, R18, 0x3, 0x181f ;  /* 0x00781f00120e7f89 */ /* 0x002fe200000e0000 */
[----:B--2---:R-:W-:-:S05]  /*17690*/  IADD3 R2, P0, R2, R4, RZ ;  /* 0x0000000402027210 */ /* 0x004fca0007f1e0ff */
[----:B---3--:R-:W-:Y:S01]  /*176a0*/  IMAD.X R3, RZ, RZ, R3, P0 ;  /* 0x000000ffff037224 */ /* 0x008fe200000e0603 */
        /* <DEDUP_REMOVED lines=8> */
[----:B-1----:R-:W1:Y:S04]  /*17730*/  SHFL.IDX PT, R2, R18, 0x1, 0x181f ;  /* 0x00381f0012027f89 */ /* 0x002e6800000e0000 */
[----:B------:R-:W2:Y:S01]  /*17740*/  SHFL.IDX PT, R3, R19, 0x1, 0x181f ;  /* 0x00381f0013037f89 */ /* 0x000ea200000e0000 */
[----:B-1----:R-:W-:-:S05]  /*17750*/  IADD3 R2, P0, R2, R4, RZ ;  /* 0x0000000402027210 */ /* 0x002fca0007f1e0ff */
[----:B--2---:R-:W-:Y:S01]  /*17760*/  IMAD.X R3, RZ, RZ, R3, P0 ;  /* 0x000000ffff037224 */ /* 0x004fe200000e0603 */
        /* <DEDUP_REMOVED lines=9> */
[----:B------:R-:W2:Y:S04]  /*17800*/  SHFL.IDX PT, R3, R19, 0x2, 0x181f ;  /* 0x00581f0013037f89 */ /* 0x000ea800000e0000 */
[----:B------:R-:W3:Y:S01]  /*17810*/  SHFL.IDX PT, R19, R19, 0x3, 0x181f ;  /* 0x00781f0013137f89 */ /* 0x000ee200000e0000 */
[----:B-1----:R-:W-:-:S05]  /*17820*/  IADD3 R2, P0, R2, R4, RZ ;  /* 0x0000000402027210 */ /* 0x002fca0007f1e0ff */
[----:B--2---:R-:W-:Y:S01]  /*17830*/  IMAD.X R3, RZ, RZ, R3, P0 ;  /* 0x000000ffff037224 */ /* 0x004fe200000e0603 */
[----:B------:R-:W-:-:S13]  /*17840*/  ISETP.LT.OR P0, PT, R8, 0x21, P4 ;  /* 0x000000210800780c */ /* 0x000fda0002701670 */
[----:B------:R1:W-:Y:S01]  /*17850*/  LDGSTS.E.BYPASS.LTC128B.128 [R6+0x1400], desc[UR36][R2.64], !P0 ;  /* 0x0140000002067fae */ /* 0x0003e2000c101d64 */
[----:B------:R-:W-:-:S13]  /*17860*/  ISETP.LT.OR P0, PT, R8, 0x21, P3 ;  /* 0x000000210800780c */ /* 0x000fda0001f01670 */
[----:B------:R1:W-:Y:S01]  /*17870*/  LDGSTS.E.BYPASS.LTC128B.128 [R6+0x3400], desc[UR36][R2.64+0x80], !P0 ;  /* 0x0340008002067fae */ /* 0x0003e2000c101d64 */
[----:B------:R-:W-:-:S13]  /*17880*/  ISETP.LT.OR P0, PT, R8, 0x21, P2 ;  /* 0x000000210800780c */ /* 0x000fda0001701670 */
[----:B------:R1:W-:Y:S01]  /*17890*/  LDGSTS.E.BYPASS.LTC128B.128 [R6+0x5400], desc[UR36][R2.64+0x100], !P0 ;  /* 0x0540010002067fae */ /* 0x0003e2000c101d64 */
[----:B------:R-:W-:-:S13]  /*178a0*/  ISETP.LT.OR P0, PT, R8, 0x21, P1 ;  /* 0x000000210800780c */ /* 0x000fda0000f01670 */
[----:B---3--:R1:W-:Y:S02]  /*178b0*/  LDGSTS.E.BYPASS.LTC128B.128 [R6+0x7400], desc[UR36][R2.64+0x180], !P0 ;  /* 0x0740018002067fae */ /* 0x0083e4000c101d64 */
.L_x_1479:
[----:B-12---:R-:W-:Y:S01]  /*178c0*/  IADD3 R2, P0, R14, R4, RZ ;  /* 0x000000040e027210 */ /* 0x006fe20007f1e0ff */
        /* <DEDUP_REMOVED lines=16> */
[----:B-1----:R-:W-:Y:S01]  /*179d0*/  IMAD.WIDE.U32 R2, R5, UR4, RZ ;  /* 0x0000000405027c25 */ /* 0x002fe2000f8e00ff */
[----:B------:R-:W-:-:S03]  /*179e0*/  ULDC.64 UR4, c[0x0][0x338] ;  /* 0x0000ce0000047ab9 */ /* 0x000fc60000000a00 */
[----:B------:R-:W-:Y:S02]  /*179f0*/  IMAD.IADD R3, R3, 0x1, R9 ;  /* 0x0000000103037824 */ /* 0x000fe400078e0209 */
[----:B------:R-:W-:Y:S02]  /*17a00*/  IMAD R21, R21, UR4, RZ ;  /* 0x0000000415157c24 */ /* 0x000fe4000f8e02ff */
[----:B------:R-:W-:-:S04]  /*17a10*/  IMAD.WIDE.U32 R2, R0, UR4, R2 ;  /* 0x0000000400027c25 */ /* 0x000fc8000f8e0002 */
[----:B------:R-:W-:Y:S01]  /*17a20*/  IMAD R21, R0, UR5, R21 ;  /* 0x0000000500157c24 */ /* 0x000fe2000f8e0215 */
[----:B------:R-:W-:Y:S01]  /*17a30*/  ULDC.64 UR4, c[0x0][0x330] ;  /* 0x0000cc0000047ab9 */ /* 0x000fe20000000a00 */
[----:B------:R-:W-:Y:S02]  /*17a40*/  NOP ;  /* 0x0000000000007918 */ /* 0x000fe40000000000 */
[----:B------:R-:W-:Y:S02]  /*17a50*/  IMAD.IADD R3, R3, 0x1, R21 ;  /* 0x0000000103037824 */ /* 0x000fe400078e0215 */
[----:B------:R-:W-:-:S04]  /*17a60*/  IMAD.WIDE.U32 R2, R26, UR4, R2 ;  /* 0x000000041a027c25 */ /* 0x000fc8000f8e0002 */
[----:B------:R-:W-:Y:S01]  /*17a70*/  IMAD R3, R26, UR5, R3 ;  /* 0x000000051a037c24 */ /* 0x000fe2000f8e0203 */
[----:B------:R-:W-:-:S04]  /*17a80*/  LEA R18, P0, R2, UR6, 0x1 ;  /* 0x0000000602127c11 */ /* 0x000fc8000f8008ff */
[----:B------:R-:W-:Y:S02]  /*17a90*/  LEA.HI.X R19, R2, UR7, R3, 0x1, P0 ;  /* 0x0000000702137c11 */ /* 0x000fe400080f0c03 */
[----:B------:R-:W-:-:S13]  /*17aa0*/  PLOP3.LUT P0, PT, PT, PT, PT, 0x80, 0x0 ;  /* 0x000000000000781c */ /* 0x000fda0003f0f070 */
.L_x_1387:
        /* <DEDUP_REMOVED lines=10> */
.L_x_1388:
[----:B------:R-:W2:Y:S01]  /*17b50*/  LDL R0, [R1+0x4] ;  /* 0x0000040001007983 */ /* 0x000ea20000100800 */
[----:B------:R1:W-:Y:S01]  /*17b60*/  SYNCS.ARRIVE.TRANS64.A1T0 RZ, [R7+URZ+0x30850], RZ ;  /* 0x030850ff07ff79a7 */ /* 0x0003e2000810003f */
[----:B------:R-:W-:Y:S02]  /*17b70*/  IMAD.MOV.U32 R6, RZ, RZ, R22 ;  /* 0x000000ffff067224 */ /* 0x000fe400078e0016 */
[----:B------:R-:W-:Y:S02]  /*17b80*/  IMAD.MOV.U32 R8, RZ, RZ, R28 ;  /* 0x000000ffff087224 */ /* 0x000fe400078e001c */
[----:B------:R-:W-:Y:S02]  /*17b90*/  IMAD.MOV.U32 R29, RZ, RZ, R23 ;  /* 0x000000ffff1d7224 */ /* 0x000fe400078e0017 */
[C---:B-1----:R-:W-:Y:S01]  /*17ba0*/  VIADD R7, R23.reuse, 0xffffffff ;  /* 0xffffffff17077836 */ /* 0x042fe20000000000 */
[----:B--2---:R-:W-:-:S13]  /*17bb0*/  ISETP.GT.AND P0, PT, R23, R0, PT ;  /* 0x000000001700720c */ /* 0x004fda0003f04270 */
[----:B------:R-:W-:Y:S05]  /*17bc0*/  @P0 BRA `(.L_x_1389) ;  /* 0xfffffff0003c0947 */ /* 0x000fea000383ffff */
.L_x_1376:
[----:B------:R-:W-:Y:S05]  /*17bd0*/  BSYNC B0 ;  /* 0x0000000000007941 */ /* 0x000fea0003800000 */
.L_x_1375:
[----:B0-----:R-:W0:Y:S01]  /*17be0*/  S2R R0, SR_TID.X ;  /* 0x0000000000007919 */ /* 0x001e220000002100 */
[----:B------:R-:W-:Y:S01]  /*17bf0*/  BSSY B0, `(.L_x_1390) ;  /* 0x0000010000007945 */ /* 0x000fe20003800000 */
[----:B0-----:R-:W-:-:S04]  /*17c00*/  LOP3.LUT R0, R0, 0x7f, RZ, 0xc0, !PT ;  /* 0x0000007f00007812 */ /* 0x001fc800078ec0ff */
[----:B------:R-:W-:-:S13]  /*17c10*/  ISETP.NE.AND P0, PT, R0, RZ, PT ;  /* 0x000000ff0000720c */ /* 0x000fda0003f05270 */
[----:B------:R-:W-:Y:S05]  /*17c20*/  @P0 BRA `(.L_x_1391) ;  /* 0x0000000000300947 */ /* 0x000fea0003800000 */
[----:B------:R-:W0:Y:S01]  /*17c30*/  S2R R5, SR_LANEID ;  /* 0x0000000000057919 */ /* 0x000e220000000000 */
[----:B------:R-:W-:Y:S01]  /*17c40*/  VOTEU.ANY UR4, UPT, PT ;  /* 0x0000000000047886 */ /* 0x000fe200038e0100 */
[----:B------:R-:W2:Y:S01]  /*17c50*/  LDC.64 R2, c[0x0][0xc60] ;  /* 0x00031800ff027b82 */ /* 0x000ea20000000a00 */
[----:B------:R-:W0:Y:S02]  /*17c60*/  FLO.U32 R0, UR4 ;  /* 0x0000000400007d00 */ /* 0x000e2400080e0000 */
[----:B0-----:R-:W-:-:S06]  /*17c70*/  ISETP.EQ.U32.AND P0, PT, R0, R5, PT ;  /* 0x000000050000720c */ /* 0x001fcc0003f02070 */
[----:B------:R-:W2:Y:S07]  /*17c80*/  POPC R5, UR4 ;  /* 0x0000000400057d09 */ /* 0x000eae0008000000 */
[----:B--2---:R-:W2:Y:S01]  /*17c90*/  @P0 ATOMG.E.ADD.STRONG.GPU PT, R3, desc[UR36][R2.64], R5 ;  /* 0x00000005020309a8 */ /* 0x004ea200081ee1e4 */
[----:B------:R-:W0:Y:S02]  /*17ca0*/  S2R R4, SR_LTMASK ;  /* 0x0000000000047919 */ /* 0x000e240000003900 */
[----:B0-----:R-:W-:-:S04]  /*17cb0*/  LOP3.LUT R4, R4, UR4, RZ, 0xc0, !PT ;  /* 0x0000000404047c12 */ /* 0x001fc8000f8ec0ff */
[----:B------:R-:W0:Y:S01]  /*17cc0*/  POPC R7, R4 ;  /* 0x0000000400077309 */ /* 0x000e220000000000 */
[----:B--2---:R-:W0:Y:S02]  /*17cd0*/  SHFL.IDX PT, R0, R3, R0, 0x1f ;  /* 0x00001f0003007589 */ /* 0x004e2400000e0000 */
[----:B0-----:R-:W-:-:S07]  /*17ce0*/  IADD3 R24, R0, UR39, R7 ;  /* 0x0000002700187c10 */ /* 0x001fce000fffe007 */
.L_x_1391:
[----:B------:R-:W-:Y:S05]  /*17cf0*/  BSYNC B0 ;  /* 0x0000000000007941 */ /* 0x000fea0003800000 */
.L_x_1390:
[----:B------:R-:W-:-:S13]  /*17d00*/  LOP3.LUT P0, RZ, R16, 0x20, RZ, 0xc0, !PT ;  /* 0x0000002010ff7812 */ /* 0x000fda000780c0ff */
[----:B------:R-:W-:Y:S05]  /*17d10*/  @!P0 BRA `(.L_x_1392) ;  /* 0x0000000000048947 */ /* 0x000fea0003800000 */
[----:B------:R-:W-:Y:S01]  /*17d20*/  BPT.TRAP 0x1 ;  /* 0x000000040000795c */ /* 0x000fe20000300000 */
.L_x_1392:
[----:B------:R-:W2:Y:S01]  /*17d30*/  LDL.LU R2, [R1] ;  /* 0x0000000001027983 */ /* 0x000ea20000300800 */
[----:B------:R-:W-:Y:S01]  /*17d40*/  IMAD R0, R22, 0x8, R17 ;  /* 0x0000000816007824 */ /* 0x000fe200078e0211 */
[----:B------:R-:W-:Y:S01]  /*17d50*/  SHF.L.U32 R3, R28, 0x1f, RZ ;  /* 0x0000001f1c037819 */ /* 0x000fe200000006ff */
[----:B------:R-:W-:Y:S03]  /*17d60*/  BSSY B0, `(.L_x_1393) ;  /* 0x0000004000007945 */ /* 0x000fe60003800000 */
[----:B------:R-:W0:Y:S01]  /*17d70*/  SYNCS.PHASECHK.TRANS64.TRYWAIT P0, [R0+URZ+0x30860], R3 ;  /* 0x03086003000075a7 */ /* 0x000e22000800017f */
[----:B--2---:R-:W-:Y:S01]  /*17d80*/  IMAD R5, R23, -0x40, R2 ;  /* 0xffffffc017057824 */ /* 0x004fe200078e0202 */
[----:B0-----:R-:W-:Y:S06]  /*17d90*/  @!P0 BRA `(.L_x_1394) ;  /* 0x0000003800ac8947 */ /* 0x001fec0003800000 */
.L_x_1480:
[----:B------:R-:W-:Y:S05]  /*17da0*/  BSYNC B0 ;  /* 0x0000000000007941 */ /* 0x000fea0003800000 */
.L_x_1393:
[----:B------:R-:W2:Y:S01]  /*17db0*/  S2R R2, SR_TID.X ;  /* 0x0000000000027919 */ /* 0x000ea20000002100 */
[----:B------:R-:W-:Y:S01]  /*17dc0*/  UMOV UR4, 0xffffffff ;  /* 0xffffffff00047882 */ /* 0x000fe20000000000 */
[----:B------:R-:W-:Y:S01]  /*17dd0*/  IMAD R4, R22, 0x4000, R31 ;  /* 0x0000400016047824 */ /* 0x000fe200078e021f */
[----:B--2---:R-:W-:-:S04]  /*17de0*/  LOP3.LUT R2, R2, 0x7f, RZ, 0xc0, !PT ;  /* 0x0000007f02027812 */ /* 0x004fc800078ec0ff */
        /* <DEDUP_REMOVED lines=12> */
[----:B------:R-:W-:Y:S02]  /*17eb0*/  ISETP.GE.AND P1, PT, R36, UR4, PT ;  /* 0x0000000424007c0c */ /* 0x000fe4000bf26270 */
[----:B-1----:R-:W-:-:S02]  /*17ec0*/  IADD3 R2, P0, R14, R6, RZ ;  /* 0x000000060e027210 */ /* 0x002fc40007f1e0ff */
[----:B------:R-:W1:Y:S03]  /*17ed0*/  SHFL.IDX PT, R14, R18, 0x1, 0x181f ;  /* 0x00381f00120e7f89 */ /* 0x000e6600000e0000 */
        /* <DEDUP_REMOVED lines=8> */
[----:B------:R1:W-:Y:S02]  /*17f60*/  LDGSTS.E.BYPASS.LTC128B.128 [R4+0x6400], desc[UR36][R2.64+0x180], !P4 ;  /* 0x0640018002047fae */ /* 0x0003e4000e101d64 */
[----:B-1----:R-:W-:Y:S02]  /*17f70*/  IADD3 R2, P4, R14, R6, RZ ;  /* 0x000000060e027210 */ /* 0x002fe40007f9e0ff */
[----:B------:R-:W0:Y:S03]  /*17f80*/  SHFL.IDX PT, R14, R18, 0x2, 0x181f ;  /* 0x00581f00120e7f89 */ /* 0x000e2600000e0000 */
        /* <DEDUP_REMOVED lines=12> */
[----:B------:R0:W3:Y:S03]  /*18050*/  SHFL.IDX PT, R14, R18, 0x3, 0x181f ;  /* 0x00781f00120e7f89 */ /* 0x0000e600000e0000 */
        /* <DEDUP_REMOVED lines=8> */
[----:B--23--:R0:W-:Y:S02]  /*180e0*/  LDGSTS.E.BYPASS.LTC128B.128 [R4+0x7400], desc[UR36][R2.64+0x180], !P4 ;  /* 0x0740018002047fae */ /* 0x00c1e4000e101d64 */
.L_x_1490:
[C---:B------:R-:W-:Y:S02]  /*180f0*/  ISETP.LT.OR P3, PT, R5.reuse, 0x31, P3 ;  /* 0x000000310500780c */ /* 0x040fe40001f61670 */
[C---:B------:R-:W-:Y:S02]  /*18100*/  ISETP.LT.OR P2, PT, R5.reuse, 0x31, P2 ;  /* 0x000000310500780c */ /* 0x040fe40001741670 */
[C---:B------:R-:W-:Y:S02]  /*18110*/  ISETP.LT.OR P1, PT, R5.reuse, 0x31, P1 ;  /* 0x000000310500780c */ /* 0x040fe40000f21670 */
[----:B01----:R-:W-:Y:S02]  /*18120*/  IADD3 R2, P4, R14, R6, RZ ;  /* 0x000000060e027210 */ /* 0x003fe40007f9e0ff */
        /* <DEDUP_REMOVED lines=11> */
.L_x_1396:
        /* <DEDUP_REMOVED lines=10> */
.L_x_1397:
[----:B------:R1:W-:Y:S01]  /*18280*/  SYNCS.ARRIVE.TRANS64.A1T0 RZ, [R0+URZ+0x30850], RZ ;  /* 0x030850ff00ff79a7 */ /* 0x0003e2000810003f */
[----:B------:R-:W-:-:S05]  /*18290*/  VIADD R22, R22, 0x1 ;  /* 0x0000000116167836 */ /* 0x000fca0000000000 */
[----:B------:R-:W-:-:S04]  /*182a0*/  ISETP.NE.AND P0, PT, R22, 0x2, PT ;  /* 0x000000021600780c */ /* 0x000fc80003f05270 */
[----:B0-----:R-:W-:Y:S02]  /*182b0*/  SEL R3, RZ, 0x1, P0 ;  /* 0x00000001ff037807 */ /* 0x001fe40000000000 */
[----:B------:R-:W-:Y:S02]  /*182c0*/  SEL R22, R22, RZ, P0 ;  /* 0x000000ff16167207 */ /* 0x000fe40000000000 */
[----:B-1----:R-:W-:-:S07]  /*182d0*/  LOP3.LUT R28, R28, R3, RZ, 0x3c, !PT ;  /* 0x000000031c1c7212 */ /* 0x002fce00078e3cff */
.L_x_1354:
[----:B------:R-:W-:Y:S05]  /*182e0*/  BSYNC B7 ;  /* 0x0000000000077941 */ /* 0x000fea0003800000 */
.L_x_1352:
        /* <DEDUP_REMOVED lines=11> */
.L_x_1398:
[----:B------:R-:W0:Y:S01]  /*183a0*/  S2R R8, SR_TID.X ;  /* 0x0000000000087919 */ /* 0x000e220000002100 */
[----:B------:R-:W-:Y:S01]  /*183b0*/  UMOV UR4, 0xffffffff ;  /* 0xffffffff00047882 */ /* 0x000fe20000000000 */
[----:B0-----:R-:W-:-:S04]  /*183c0*/  LOP3.LUT R8, R8, 0x1f, RZ, 0xc0, !PT ;  /* 0x0000001f08087812 */ /* 0x001fc800078ec0ff */
[----:B------:R-:W-:Y:S01]  /*183d0*/  ISETP.NE.AND P0, PT, R8, 0x1f, PT ;  /* 0x0000001f0800780c */ /* 0x000fe20003f05270 */
[----:B------:R-:W-:-:S12]  /*183e0*/  BRA.DIV UR4, `(.L_x_1400) ;  /* 0x0000003a04c87947 */ /* 0x000fd8000b800000 */
[----:B------:R-:W-:Y:S01]  /*183f0*/  IMAD.IADD R7, R27, 0x1, R8 ;  /* 0x000000011b077824 */ /* 0x000fe200078e0208 */
[----:B------:R-:W-:-:S04]  /*18400*/  ULDC UR4, c[0x0][0xc3c] ;  /* 0x00030f0000047ab9 */ /* 0x000fc80000000800 */
        /* <DEDUP_REMOVED lines=36> */
.L_x_1500:
[----:B------:R-:W-:Y:S02]  /*18650*/  ULDC UR4, c[0x0][0xc38] ;  /* 0x00030e0000047ab9 */ /* 0x000fe40000000800 */
[----:B------:R-:W-:-:S04]  /*18660*/  IMAD.U32 R5, RZ, RZ, UR4 ;  /* 0x00000004ff057e24 */ /* 0x000fc8000f8e00ff */
[----:B-1----:R-:W-:-:S04]  /*18670*/  IMAD R14, R14, R5, RZ ;  /* 0x000000050e0e7224 */ /* 0x002fc800078e02ff */
[----:B------:R-:W-:-:S05]  /*18680*/  IMAD.IADD R7, R7, 0x1, R14 ;  /* 0x0000000107077824 */ /* 0x000fca00078e020e */
[----:B------:R-:W-:-:S13]  /*18690*/  ISETP.GT.AND P6, PT, R7, R0, PT ;  /* 0x000000000700720c */ /* 0x000fda0003fc4270 */
[----:B------:R-:W-:Y:S05]  /*186a0*/  @P6 BRA `(.L_x_1401) ;  /* 0x0000000000a46947 */ /* 0x000fea0003800000 */
.L_x_1404:
        /* <DEDUP_REMOVED lines=35> */
.L_x_1508:
[----:B------:R-:W-:Y:S02]  /*188e0*/  ULDC UR4, c[0x0][0xc38] ;  /* 0x00030e0000047ab9 */ /* 0x000fe40000000800 */
[----:B------:R-:W-:-:S04]  /*188f0*/  IMAD.U32 R5, RZ, RZ, UR4 ;  /* 0x00000004ff057e24 */ /* 0x000fc8000f8e00ff */
[----:B-1----:R-:W-:-:S04]  /*18900*/  IMAD R14, R14, R5, RZ ;  /* 0x000000050e0e7224 */ /* 0x002fc800078e02ff */
[----:B------:R-:W-:-:S05]  /*18910*/  IMAD.IADD R7, R14, 0x1, R7 ;  /* 0x000000010e077824 */ /* 0x000fca00078e0207 */
[----:B------:R-:W-:-:S13]  /*18920*/  ISETP.GT.AND P6, PT, R7, R0, PT ;  /* 0x000000000700720c */ /* 0x000fda0003fc4270 */
[----:B------:R-:W-:Y:S05]  /*18930*/  @!P6 BRA `(.L_x_1404) ;  /* 0xfffffffc005ce947 */ /* 0x000fea000383ffff */
.L_x_1401:
[----:B------:R-:W-:Y:S01]  /*18940*/  IMAD.IADD R7, R7, 0x1, -R14 ;  /* 0x0000000107077824 */ /* 0x000fe200078e0a0e */
[----:B------:R-:W-:-:S03]  /*18950*/  UMOV UR4, 0xffffffff ;  /* 0xffffffff00047882 */ /* 0x000fc60000000000 */
[----:B------:R-:W-:-:S05]  /*18960*/  IMAD R3, R2, R5, R7 ;  /* 0x0000000502037224 */ /* 0x000fca00078e0207 */
[----:B------:R-:W-:Y:S01]  /*18970*/  ISETP.GT.AND P6, PT, R3, R0, PT ;  /* 0x000000000300720c */ /* 0x000fe20003fc4270 */
[----:B------:R-:W-:-:S12]  /*18980*/  BRA.DIV UR4, `(.L_x_1405) ;  /* 0x0000003e04547947 */ /* 0x000fd8000b800000 */
[----:B------:R-:W-:-:S04]  /*18990*/  VOTE.ANY R3, PT, !P6 ;  /* 0x0000000000037806 */ /* 0x000fc800070e0100 */
[----:B------:R-:W1:Y:S02]  /*189a0*/  POPC R12, R3 ;  /* 0x00000003000c7309 */ /* 0x000e640000000000 */
[----:B-1----:R1:W2:Y:S01]  /*189b0*/  SHFL.IDX PT, R25, R25, R12, 0x1f ;  /* 0x00001f0c19197589 */ /* 0x0022a200000e0000 */
[----:B------:R-:W-:-:S03]  /*189c0*/  IMAD.IADD R27, R12, 0x1, R27 ;  /* 0x000000010c1b7824 */ /* 0x000fc600078e021b */
[----:B------:R1:W3:Y:S04]  /*189d0*/  SHFL.IDX PT, R4, R4, R12, 0x1f ;  /* 0x00001f0c04047589 */ /* 0x0002e800000e0000 */
.L_x_1513:
[----:B------:R-:W-:-:S13]  /*189e0*/  ISETP.NE.AND P0, PT, R3, RZ, PT ;  /* 0x000000ff0300720c */ /* 0x000fda0003f05270 */
[----:B------:R-:W-:Y:S05]  /*189f0*/  @!P0 BRA `(.L_x_1406) ;  /* 0x0000000000108947 */ /* 0x000fea0003800000 */
[----:B------:R-:W-:Y:S01]  /*18a00*/  UMOV UR4, 0xffffffff ;  /* 0xffffffff00047882 */ /* 0x000fe20000000000 */
[----:B-1----:R-:W-:Y:S02]  /*18a10*/  VIADD R12, R12, 0xffffffff ;  /* 0xffffffff0c0c7836 */ /* 0x002fe40000000000 */
[----:B------:R-:W-:Y:S05]  /*18a20*/  BRA.DIV UR4, `(.L_x_1407) ;  /* 0x0000003e04887947 */ /* 0x000fea000b800000 */
[----:B------:R4:W1:Y:S02]  /*18a30*/  SHFL.IDX PT, R6, R2, R12, 0x1f ;  /* 0x00001f0c02067589 */ /* 0x00086400000e0000 */
.L_x_1406:
[----:B---3--:R-:W-:Y:S01]  /*18a40*/  ISETP.NE.AND P0, PT, R4, 0x1, PT ;  /* 0x000000010400780c */ /* 0x008fe20003f05270 */
[----:B-1----:R-:W-:-:S04]  /*18a50*/  IMAD R24, R6, R5, R7 ;  /* 0x0000000506187224 */ /* 0x002fc800078e0207 */
[----:B------:R-:W-:-:S08]  /*18a60*/  IMAD.IADD R0, R0, 0x1, -R24 ;  /* 0x0000000100007824 */ /* 0x000fd000078e0a18 */
[----:B------:R-:W-:Y:S05]  /*18a70*/  @!P0 BRA `(.L_x_1408) ;  /* 0x0000000000dc8947 */ /* 0x000fea0003800000 */
[-C--:B--2---:R-:W-:Y:S02]  /*18a80*/  IABS R6, R25.reuse ;  /* 0x0000001900067213 */ /* 0x084fe40000000000 */
[----:B------:R-:W-:Y:S02]  /*18a90*/  IABS R5, R4 ;  /* 0x0000000400057213 */ /* 0x000fe40000000000 */
[----:B------:R-:W1:Y:S08]  /*18aa0*/  I2F.RP R7, R6 ;  /* 0x0000000600077306 */ /* 0x000e700000209400 */
[----:B------:R-:W2:Y:S08]  /*18ab0*/  I2F.RP R8, R5 ;  /* 0x0000000500087306 */ /* 0x000eb00000209400 */
[----:B-1----:R-:W0:Y:S08]  /*18ac0*/  MUFU.RCP R7, R7 ;  /* 0x0000000700077308 */ /* 0x002e300000001000 */
[----:B--2---:R-:W-:Y:S01]  /*18ad0*/  MUFU.RCP R8, R8 ;  /* 0x0000000800087308 */ /* 0x004fe20000001000 */
[----:B0---4-:R-:W-:Y:S01]  /*18ae0*/  VIADD R2, R7, 0xffffffe ;  /* 0x0ffffffe07027836 */ /* 0x011fe20000000000 */
[----:B------:R-:W-:-:S06]  /*18af0*/  IABS R7, R25 ;  /* 0x0000001900077213 */ /* 0x000fcc0000000000 */
[----:B------:R0:W1:Y:S02]  /*18b00*/  F2I.FTZ.U32.TRUNC.NTZ R3, R2 ;  /* 0x0000000200037305 */ /* 0x000064000021f000 */
[----:B0-----:R-:W-:Y:S02]  /*18b10*/  IMAD.MOV.U32 R2, RZ, RZ, RZ ;  /* 0x000000ffff027224 */ /* 0x001fe400078e00ff */
[----:B-1----:R-:W-:-:S04]  /*18b20*/  IMAD.MOV R9, RZ, RZ, -R3 ;  /* 0x000000ffff097224 */ /* 0x002fc800078e0a03 */
[----:B------:R-:W-:-:S04]  /*18b30*/  IMAD R9, R9, R6, RZ ;  /* 0x0000000609097224 */ /* 0x000fc800078e02ff */
[----:B------:R-:W-:Y:S01]  /*18b40*/  IMAD.HI.U32 R3, R3, R9, R2 ;  /* 0x0000000903037227 */ /* 0x000fe200078e0002 */
[----:B------:R-:W-:-:S03]  /*18b50*/  IABS R2, R0 ;  /* 0x0000000000027213 */ /* 0x000fc60000000000 */
[----:B------:R-:W-:Y:S02]  /*18b60*/  IMAD.MOV R9, RZ, RZ, -R7 ;  /* 0x000000ffff097224 */ /* 0x000fe400078e0a07 */
[----:B------:R-:W-:-:S04]  /*18b70*/  IMAD.HI.U32 R7, R3, R2, RZ ;  /* 0x0000000203077227 */ /* 0x000fc800078e00ff */
[----:B------:R-:W-:Y:S02]  /*18b80*/  VIADD R3, R8, 0xffffffe ;  /* 0x0ffffffe08037836 */ /* 0x000fe40000000000 */
[----:B------:R-:W-:-:S04]  /*18b90*/  IMAD R9, R7, R9, R2 ;  /* 0x0000000907097224 */ /* 0x000fc800078e0202 */
[----:B------:R-:W0:Y:S01]  /*18ba0*/  F2I.FTZ.U32.TRUNC.NTZ R3, R3 ;  /* 0x0000000300037305 */ /* 0x000e22000021f000 */
[----:B------:R-:W-:-:S13]  /*18bb0*/  ISETP.GT.U32.AND P1, PT, R6, R9, PT ;  /* 0x000000090600720c */ /* 0x000fda0003f24070 */
[----:B------:R-:W-:Y:S02]  /*18bc0*/  @!P1 IMAD.IADD R9, R9, 0x1, -R6 ;  /* 0x0000000109099824 */ /* 0x000fe400078e0a06 */
[----:B0-----:R-:W-:Y:S02]  /*18bd0*/  IMAD.MOV R2, RZ, RZ, -R3 ;  /* 0x000000ffff027224 */ /* 0x001fe400078e0a03 */
[----:B------:R-:W-:Y:S01]  /*18be0*/  @!P1 VIADD R7, R7, 0x1 ;  /* 0x0000000107079836 */ /* 0x000fe20000000000 */
[----:B------:R-:W-:Y:S01]  /*18bf0*/  ISETP.GE.U32.AND P0, PT, R9, R6, PT ;  /* 0x000000060900720c */ /* 0x000fe20003f06070 */
[----:B------:R-:W-:Y:S01]  /*18c00*/  IMAD R9, R2, R5, RZ ;  /* 0x0000000502097224 */ /* 0x000fe200078e02ff */
[----:B------:R-:W-:Y:S01]  /*18c10*/  ISETP.NE.AND P1, PT, R25, RZ, PT ;  /* 0x000000ff1900720c */ /* 0x000fe20003f25270 */
[----:B------:R-:W-:-:S04]  /*18c20*/  IMAD.MOV.U32 R2, RZ, RZ, RZ ;  /* 0x000000ffff027224 */ /* 0x000fc800078e00ff */
[----:B------:R-:W-:Y:S01]  /*18c30*/  IMAD.HI.U32 R6, R3, R9, R2 ;  /* 0x0000000903067227 */ /* 0x000fe200078e0002 */
[----:B------:R-:W-:-:S04]  /*18c40*/  LOP3.LUT R2, R0, R25, RZ, 0x3c, !PT ;  /* 0x0000001900027212 */ /* 0x000fc800078e3cff */
[----:B------:R-:W-:Y:S01]  /*18c50*/  ISETP.GE.AND P2, PT, R2, RZ, PT ;  /* 0x000000ff0200720c */ /* 0x000fe20003f46270 */
[----:B------:R-:W-:Y:S01]  /*18c60*/  @P0 VIADD R7, R7, 0x1 ;  /* 0x0000000107070836 */ /* 0x000fe20000000000 */
[----:B------:R-:W-:-:S05]  /*18c70*/  IABS R2, R4 ;  /* 0x0000000400027213 */ /* 0x000fca0000000000 */
[----:B------:R-:W-:-:S06]  /*18c80*/  IMAD.MOV R2, RZ, RZ, -R2 ;  /* 0x000000ffff027224 */ /* 0x000fcc00078e0a02 */
[----:B------:R-:W-:Y:S01]  /*18c90*/  @!P2 IMAD.MOV R7, RZ, RZ, -R7 ;  /* 0x000000ffff07a224 */ /* 0x000fe200078e0a07 */
[----:B------:R-:W-:-:S04]  /*18ca0*/  @!P1 LOP3.LUT R7, RZ, R25, RZ, 0x33, !PT ;  /* 0x00000019ff079212 */ /* 0x000fc800078e33ff */
[----:B------:R-:W-:-:S05]  /*18cb0*/  IABS R3, R7 ;  /* 0x0000000700037213 */ /* 0x000fca0000000000 */
        /* <DEDUP_REMOVED lines=9> */
[----:B------:R-:W-:-:S04]  /*18d50*/  IMAD.MOV R2, RZ, RZ, -R7 ;  /* 0x000000ffff027224 */ /* 0x000fc800078e0a07 */
[----:B------:R-:W-:Y:S02]  /*18d60*/  IMAD R2, R25, R2, R0 ;  /* 0x0000000219027224 */ /* 0x000fe400078e0200 */
        /* <DEDUP_REMOVED lines=8> */
.L_x_1408:
[----:B0---4-:R-:W0:Y:S02]  /*18df0*/  LDC.64 R2, c[0x0][0xc90] ;  /* 0x00032400ff027b82 */ /* 0x011e240000000a00 */
[----:B0-----:R-:W-:-:S05]  /*18e00*/  IMAD.WIDE R2, R27, 0x4, R2 ;  /* 0x000000041b027825 */ /* 0x001fca00078e0202 */
[----:B------:R0:W2:Y:S02]  /*18e10*/  LDG.E R6, desc[UR36][R2.64] ;  /* 0x0000002402067981 */ /* 0x0000a4000c1e1900 */
[----:B0-----:R-:W-:Y:S02]  /*18e20*/  IMAD.MOV.U32 R2, RZ, RZ, RZ ;  /* 0x000000ffff027224 */ /* 0x001fe400078e00ff */
[----:B--2---:R-:W-:-:S05]  /*18e30*/  IMAD R7, R25, R6, RZ ;  /* 0x0000000619077224 */ /* 0x004fca00078e02ff */
[----:B------:R-:W-:-:S04]  /*18e40*/  IABS R4, R7 ;  /* 0x0000000700047213 */ /* 0x000fc80000000000 */
[----:B------:R-:W0:Y:S08]  /*18e50*/  I2F.RP R8, R4 ;  /* 0x0000000400087306 */ /* 0x000e300000209400 */
        /* <DEDUP_REMOVED lines=26> */
[----:B------:R-:W-:-:S04]  /*19000*/  VIADDMNMX R5, R3, R5, R6, PT ;  /* 0x0000000503057246 */ /* 0x000fc80003800106 */
[----:B------:R-:W-:-:S04]  /*19010*/  IABS R6, R5 ;  /* 0x0000000500067213 */ /* 0x000fc80000000000 */
[----:B------:R-:W0:Y:S08]  /*19020*/  I2F.RP R8, R6 ;  /* 0x0000000600087306 */ /* 0x000e300000209400 */
[----:B0-----:R-:W0:Y:S02]  /*19030*/  MUFU.RCP R8, R8 ;  /* 0x0000000800087308 */ /* 0x001e240000001000 */
[----:B0-----:R-:W-:Y:S01]  /*19040*/  VIADD R3, R8, 0xffffffe ;  /* 0x0ffffffe08037836 */ /* 0x001fe20000000000 */
[----:B------:R-:W-:-:S05]  /*19050*/  IABS R8, R5 ;  /* 0x0000000500087213 */ /* 0x000fca0000000000 */
[----:B------:R-:W0:Y:S02]  /*19060*/  F2I.FTZ.U32.TRUNC.NTZ R3, R3 ;  /* 0x0000000300037305 */ /* 0x000e24000021f000 */
[----:B0-----:R-:W-:-:S04]  /*19070*/  IMAD.MOV R7, RZ, RZ, -R3 ;  /* 0x000000ffff077224 */ /* 0x001fc800078e0a03 */
[----:B------:R-:W-:-:S04]  /*19080*/  IMAD R7, R7, R6, RZ ;  /* 0x0000000607077224 */ /* 0x000fc800078e02ff */
[----:B------:R-:W-:Y:S01]  /*19090*/  IMAD.HI.U32 R2, R3, R7, R2 ;  /* 0x0000000703027227 */ /* 0x000fe200078e0002 */
[----:B------:R-:W-:-:S03]  /*190a0*/  IABS R7, R0 ;  /* 0x0000000000077213 */ /* 0x000fc60000000000 */
        /* <DEDUP_REMOVED lines=13> */
[----:B------:R-:W-:Y:S01]  /*19180*/  @!P1 LOP3.LUT R2, RZ, R5, RZ, 0x33, !PT ;  /* 0x00000005ff029212 */ /* 0x000fe200078e33ff */
[----:B------:R-:W-:-:S04]  /*19190*/  IMAD.MOV R5, RZ, RZ, -R5 ;  /* 0x000000ffff057224 */ /* 0x000fc800078e0a05 */
[----:B------:R-:W-:-:S07]  /*191a0*/  IMAD R26, R2, R5, R3 ;  /* 0x00000005021a7224 */ /* 0x000fce00078e0203 */
.L_x_1409:
[----:B------:R-:W-:-:S05]  /*191b0*/  LOP3.LUT R2, RZ, R2, RZ, 0x33, !PT ;  /* 0x00000002ff027212 */ /* 0x000fca00078e33ff */
[----:B------:R-:W-:Y:S01]  /*191c0*/  IMAD.IADD R25, R25, 0x1, R2 ;  /* 0x0000000119197824 */ /* 0x000fe200078e0202 */
[----:B------:R-:W-:Y:S06]  /*191d0*/  BRA `(.L_x_1410) ;  /* 0x00000000001c7947 */ /* 0x000fec0003800000 */
.L_x_1402:
[----:B------:R-:W-:Y:S01]  /*191e0*/  UMOV UR4, URZ ;  /* 0x0000003f00047c82 */ /* 0x000fe20008000000 */
[----:B------:R-:W-:Y:S01]  /*191f0*/  UMOV UR5, URZ ;  /* 0x0000003f00057c82 */ /* 0x000fe20008000000 */
[----:B------:R-:W-:Y:S01]  /*19200*/  ULDC UR6, c[0x0][0xc3c] ;  /* 0x00030f0000067ab9 */ /* 0x000fe20000000800 */
[----:B------:R-:W-:Y:S02]  /*19210*/  IMAD.MOV.U32 R24, RZ, RZ, R0 ;  /* 0x000000ffff187224 */ /* 0x000fe400078e0000 */
[----:B------:R-:W-:Y:S02]  /*19220*/  IMAD.U32 R25, RZ, RZ, UR4 ;  /* 0x00000004ff197e24 */ /* 0x000fe4000f8e00ff */
[----:B------:R-:W-:Y:S02]  /*19230*/  IMAD.U32 R26, RZ, RZ, UR5 ;  /* 0x00000005ff1a7e24 */ /* 0x000fe4000f8e00ff */
[----:B------:R-:W-:-:S07]  /*19240*/  IMAD.U32 R27, RZ, RZ, UR6 ;  /* 0x00000006ff1b7e24 */ /* 0x000fce000f8e00ff */
.L_x_1410:
        /* <DEDUP_REMOVED lines=10> */
.L_x_1399:
[----:B------:R-:W-:Y:S02]  /*192f0*/  ULDC UR4, c[0x0][0xc3c] ;  /* 0x00030f0000047ab9 */ /* 0x000fe40000000800 */
[----:B-1----:R-:W-:-:S13]  /*19300*/  ISETP.GE.AND P0, PT, R27, UR4, PT ;  /* 0x000000041b007c0c */ /* 0x002fda000bf06270 */
[----:B------:R-:W-:Y:S05]  /*19310*/  @!P0 BRA `(.L_x_1411) ;  /* 0xffffffb000248947 */ /* 0x000fea000383ffff */
[----:B------:R-:W-:Y:S05]  /*19320*/  BSYNC B8 ;  /* 0x0000000000087941 */ /* 0x000fea0003800000 */
.L_x_1338:
[----:B------:R-:W3:Y:S01]  /*19330*/  LDL.LU R0, [R1+0x20] ;  /* 0x0000200001007983 */ /* 0x000ee20000300800 */
[----:B------:R-:W-:Y:S01]  /*19340*/  BSSY B0, `(.L_x_1412) ;  /* 0x000000b000007945 */ /* 0x000fe20003800000 */
[----:B------:R-:W1:Y:S01]  /*19350*/  S2R R5, SR_CgaCtaId ;  /* 0x0000000000057919 */ /* 0x000e620000008800 */
[----:B---3--:R-:W-:-:S05]  /*19360*/  VIADD R0, R0, 0x1 ;  /* 0x0000000100007836 */ /* 0x008fca0000000000 */
[----:B0-----:R-:W-:-:S04]  /*19370*/  LEA.HI R2, R0, R0, RZ, 0x1 ;  /* 0x0000000000027211 */ /* 0x001fc800078f08ff */
[----:B------:R-:W-:Y:S02]  /*19380*/  LOP3.LUT R3, R2, 0xfffffffe, RZ, 0xc0, !PT ;  /* 0xfffffffe02037812 */ /* 0x000fe400078ec0ff */
[----:B------:R-:W-:-:S03]  /*19390*/  MOV R2, 0x400 ;  /* 0x0000040000027802 */ /* 0x000fc60000000f00 */
[----:B------:R-:W-:Y:S01]  /*193a0*/  IMAD.IADD R0, R0, 0x1, -R3 ;  /* 0x0000000100007824 */ /* 0x000fe200078e0a03 */
[----:B-1----:R-:W-:-:S04]  /*193b0*/  LEA R7, R5, R2, 0x18 ;  /* 0x0000000205077211 */ /* 0x002fc800078ec0ff */
[----:B------:R-:W-:-:S04]  /*193c0*/  SHF.L.U32 R0, R0, 0x1f, RZ ;  /* 0x0000001f00007819 */ /* 0x000fc800000006ff */
[----:B------:R-:W0:Y:S02]  /*193d0*/  SYNCS.PHASECHK.TRANS64.TRYWAIT P0, [R7+URZ+0x30820], R0 ;  /* 0x03082000070075a7 */ /* 0x000e24000800017f */
[----:B0-----:R-:W-:Y:S05]  /*193e0*/  @!P0 BRA `(.L_x_1413) ;  /* 0x0000003400408947 */ /* 0x001fea0003800000 */
.L_x_1516:
[----:B------:R-:W-:Y:S05]  /*193f0*/  BSYNC B0 ;  /* 0x0000000000007941 */ /* 0x000fea0003800000 */
.L_x_1412:
[----:B------:R-:W-:-:S03]  /*19400*/  UMOV UR4, 0xffffffff ;  /* 0xffffffff00047882 */ /* 0x000fc60000000000 */
[----:B------:R-:W-:Y:S05]  /*19410*/  BRA.DIV UR4, `(.L_x_1414) ;  /* 0x0000003604487947 */ /* 0x000fea000b800000 */
[----:B0-----:R-:W0:Y:S02]  /*19420*/  S2R R0, SR_TID.X ;  /* 0x0000000000007919 */ /* 0x001e240000002100 */
[----:B0-----:R-:W-:-:S04]  /*19430*/  SHF.R.U32.HI R0, RZ, 0x5, R0 ;  /* 0x00000005ff007819 */ /* 0x001fc80000011600 */
[----:B------:R-:W-:-:S05]  /*19440*/  LOP3.LUT R0, R0, 0x3, RZ, 0xc0, !PT ;  /* 0x0000000300007812 */ /* 0x000fca00078ec0ff */
[----:B------:R0:W1:Y:S02]  /*19450*/  SHFL.IDX PT, R14, R0, RZ, 0x1f ;  /* 0x00001fff000e7589 */ /* 0x00006400000e0000 */
.L_x_1519:
[----:B-1----:R-:W-:Y:S01]  /*19460*/  ISETP.NE.AND P0, PT, R14, RZ, PT ;  /* 0x000000ff0e00720c */ /* 0x002fe20003f05270 */
[----:B------:R-:W-:-:S12]  /*19470*/  BSSY B0, `(.L_x_1415) ;  /* 0x0000026000007945 */ /* 0x000fd80003800000 */
[----:B------:R-:W-:Y:S05]  /*19480*/  @P0 BRA `(.L_x_1416) ;  /* 0x0000000000900947 */ /* 0x000fea0003800000 */
[----:B------:R-:W-:-:S03]  /*19490*/  UMOV UR4, 0xffffffff ;  /* 0xffffffff00047882 */ /* 0x000fc60000000000 */
[----:B------:R-:W-:Y:S05]  /*194a0*/  BRA.DIV UR4, `(.L_x_1417) ;  /* 0x0000003604587947 */ /* 0x000fea000b800000 */
[----:B------:R-:W-:-:S13]  /*194b0*/  ELECT P6, URZ, PT ;  /* 0x00000000003f782f */ /* 0x000fda00038c0000 */
.L_x_1522:
[----:B------:R-:W-:Y:S05]  /*194c0*/  @!P6 BRA `(.L_x_1416) ;  /* 0x000000000080e947 */ /* 0x000fea0003800000 */
[----:B0-----:R-:W3:Y:S02]  /*194d0*/  LDL R0, [R1+0x30] ;  /* 0x0000300001007983 */ /* 0x001ee40000100800 */
[----:B---3--:R-:W-:-:S13]  /*194e0*/  R2UR UR4, R0 ;  /* 0x00000000000472ca */ /* 0x008fda00000e0000 */
[----:B------:R-:W-:-:S06]  /*194f0*/  ULOP3.LUT UR4, UR4, 0x2, URZ, 0xfc, !UPT ;  /* 0x0000000204047892 */ /* 0x000fcc000f8efc3f */
[----:B------:R-:W-:-:S05]  /*19500*/  IMAD.U32 R0, RZ, RZ, UR4 ;  /* 0x00000004ff007e24 */ /* 0x000fca000f8e00ff */
[----:B------:R-:W-:-:S13]  /*19510*/  ISETP.NE.AND P0, PT, R0, 0x3, PT ;  /* 0x000000030000780c */ /* 0x000fda0003f05270 */
[----:B------:R-:W-:Y:S05]  /*19520*/  @!P0 BRA `(.L_x_1418) ;  /* 0x0000000000048947 */ /* 0x000fea0003800000 */
[----:B------:R-:W-:Y:S01]  /*19530*/  BPT.TRAP 0x1 ;  /* 0x000000040000795c */ /* 0x000fe20000300000 */
.L_x_1418:
[----:B------:R-:W-:Y:S01]  /*19540*/  IMAD R5, R22, 0x8, R7 ;  /* 0x0000000816057824 */ /* 0x000fe200078e0207 */
[----:B------:R-:W-:Y:S01]  /*19550*/  SHF.L.U32 R0, R28, 0x1f, RZ ;  /* 0x0000001f1c007819 */ /* 0x000fe200000006ff */
[----:B------:R-:W-:-:S03]  /*19560*/  VIADD R22, R22, 0x1 ;  /* 0x0000000116167836 */ /* 0x000fc60000000000 */
[----:B------:R-:W0:Y:S02]  /*19570*/  SYNCS.PHASECHK.TRANS64.TRYWAIT P1, [R5+URZ+0x30840], R0 ;  /* 0x03084000050075a7 */ /* 0x000e24000802017f */
[----:B------:R-:W-:-:S04]  /*19580*/  ISETP.NE.AND P2, PT, R22, 0x2, PT ;  /* 0x000000021600780c */ /* 0x000fc80003f45270 */
[----:B------:R-:W-:Y:S01]  /*19590*/  SEL R3, RZ, 0x1, P2 ;  /* 0x00000001ff037807 */ /* 0x000fe20001000000 */
[----:B0-----:R-:W-:Y:S08]  /*195a0*/  @!P1 BRA `(.L_x_1419) ;  /* 0x0000003400389947 */ /* 0x001ff00003800000 */
.L_x_1523:
[----:B------:R-:W-:Y:S02]  /*195b0*/  SEL R22, R22, RZ, P2 ;  /* 0x000000ff16167207 */ /* 0x000fe40001000000 */
[----:B------:R-:W-:Y:S01]  /*195c0*/  LOP3.LUT R2, R28, R3, RZ, 0x3c, !PT ;  /* 0x000000031c027212 */ /* 0x000fe200078e3cff */
[----:B------:R-:W-:Y:S06]  /*195d0*/  @!P0 BRA `(.L_x_1420) ;  /* 0x0000000000048947 */ /* 0x000fec0003800000 */
[----:B------:R-:W-:Y:S01]  /*195e0*/  BPT.TRAP 0x1 ;  /* 0x000000040000795c */ /* 0x000fe20000300000 */
.L_x_1420:
[----:B------:R-:W-:Y:S01]  /*195f0*/  IMAD R3, R22, 0x8, R7 ;  /* 0x0000000816037824 */ /* 0x000fe200078e0207 */
[----:B------:R-:W-:-:S04]  /*19600*/  SHF.L.U32 R2, R2, 0x1f, RZ ;  /* 0x0000001f02027819 */ /* 0x000fc800000006ff */
[----:B------:R-:W1:Y:S02]  /*19610*/  SYNCS.PHASECHK.TRANS64.TRYWAIT P1, [R3+URZ+0x30840], R2 ;  /* 0x03084002030075a7 */ /* 0x000e64000802017f */
[----:B-1----:R-:W-:Y:S05]  /*19620*/  @!P1 BRA `(.L_x_1421) ;  /* 0x00000034002c9947 */ /* 0x002fea0003800000 */
.L_x_1524:
[----:B------:R-:W-:Y:S05]  /*19630*/  @!P0 BRA `(.L_x_1422) ;  /* 0x0000000000048947 */ /* 0x000fea0003800000 */
[----:B------:R-:W-:Y:S01]  /*19640*/  BPT.TRAP 0x1 ;  /* 0x000000040000795c */ /* 0x000fe20000300000 */
.L_x_1422:
[----:B------:R-:W3:Y:S02]  /*19650*/  SYNCS.PHASECHK.TRANS64.TRYWAIT P1, [R5+URZ+0x30860], R0 ;  /* 0x03086000050075a7 */ /* 0x000ee4000802017f */
[----:B---3--:R-:W-:Y:S05]  /*19660*/  @!P1 BRA `(.L_x_1423) ;  /* 0x0000003400309947 */ /* 0x008fea0003800000 */
.L_x_1525:
[----:B------:R-:W-:Y:S05]  /*19670*/  @!P0 BRA `(.L_x_1424) ;  /* 0x0000000000048947 */ /* 0x000fea0003800000 */
[----:B------:R-:W-:Y:S01]  /*19680*/  BPT.TRAP 0x1 ;  /* 0x000000040000795c */ /* 0x000fe20000300000 */
.L_x_1424:
[----:B----4-:R4:W0:Y:S02]  /*19690*/  SYNCS.PHASECHK.TRANS64.TRYWAIT P0, [R3+URZ+0x30860], R2 ;  /* 0x03086002030075a7 */ /* 0x010824000800017f */
[----:B0-----:R-:W-:Y:S05]  /*196a0*/  @!P0 NANOSLEEP.SYNCS 0x989680 ;  /* 0x009896800000895d */ /* 0x001fea0003900000 */
[----:B------:R-:W0:Y:S02]  /*196b0*/  @!P0 SYNCS.PHASECHK.TRANS64 P0, [R3+URZ+0x30860], R2 ;  /* 0x03086002030085a7 */ /* 0x000e24000800007f */
[----:B0-----:R-:W-:Y:S05]  /*196c0*/  @!P0 BRA `(.L_x_1424) ;  /* 0xfffffffc00f08947 */ /* 0x001fea000383ffff */
.L_x_1416:
[----:B------:R-:W-:Y:S05]  /*196d0*/  BSYNC B0 ;  /* 0x0000000000007941 */ /* 0x000fea0003800000 */
.L_x_1415:
[----:B------:R-:W-:Y:S05]  /*196e0*/  EXIT ;  /* 0x000000000000794d */ /* 0x000fea0003800000 */
.L_x_1229:
[----:B0-----:R-:W-:-:S04]  /*196f0*/  IMAD.U32 R3, RZ, RZ, UR40 ;  /* 0x00000028ff037e24 */ /* 0x001fc8000f8e00ff */
[----:B------:R0:W1:Y:S03]  /*19700*/  SYNCS.PHASECHK.TRANS64.TRYWAIT P1, [R3+URZ+0x30800], R0 ;  /* 0x03080000030075a7 */ /* 0x000066000802017f */
[----:B-1----:R-:W-:Y:S05]  /*19710*/  @!P1 NANOSLEEP.SYNCS 0x989680 ;  /* 0x009896800000995d */ /* 0x002fea0003900000 */
[----:B------:R-:W1:Y:S02]  /*19720*/  @!P1 SYNCS.PHASECHK.TRANS64 P1, [R3+URZ+0x30800], R0 ;  /* 0x03080000030095a7 */ /* 0x000e64000802007f */
[----:B-1----:R-:W-:Y:S05]  /*19730*/  @!P1 BRA `(.L_x_1229) ;  /* 0xfffffffc00ec9947 */ /* 0x002fea000383ffff */
[----:B------:R-:W-:Y:S05]  /*19740*/  BRA `(.L_x_1425) ;  /* 0xfffffe8c007c7947 */ /* 0x000fea000383ffff */
.L_x_1233:
[----:B-1----:R1:W2:Y:S02]  /*19750*/  SYNCS.PHASECHK.TRANS64.TRYWAIT P1, [R3+URZ+0x30830], R0 ;  /* 0x03083000030075a7 */ /* 0x0022a4000802017f */
[----:B--2---:R-:W-:Y:S05]  /*19760*/  @!P1 NANOSLEEP.SYNCS 0x989680 ;  /* 0x009896800000995d */ /* 0x004fea0003900000 */
[----:B------:R-:W2:Y:S02]  /*19770*/  @!P1 SYNCS.PHASECHK.TRANS64 P1, [R3+URZ+0x30830], R0 ;  /* 0x03083000030095a7 */ /* 0x000ea4000802007f */
[----:B--2---:R-:W-:Y:S05]  /*19780*/  @!P1 BRA `(.L_x_1233) ;  /* 0xfffffffc00f09947 */ /* 0x004fea000383ffff */
[----:B------:R-:W-:Y:S05]  /*19790*/  BRA `(.L_x_1232) ;  /* 0xfffffe8c00987947 */ /* 0x000fea000383ffff */
.L_x_1250:
[----:B-1----:R-:W-:-:S04]  /*197a0*/  IMAD.U32 R3, RZ, RZ, UR6 ;  /* 0x00000006ff037e24 */ /* 0x002fc8000f8e00ff */
[----:B------:R1:W2:Y:S03]  /*197b0*/  SYNCS.PHASECHK.TRANS64.TRYWAIT P1, [R3+URZ+0x30830], R2 ;  /* 0x03083002030075a7 */ /* 0x0002a6000802017f */
[----:B--2---:R-:W-:Y:S05]  /*197c0*/  @!P1 NANOSLEEP.SYNCS 0x989680 ;  /* 0x009896800000995d */ /* 0x004fea0003900000 */
[----:B------:R-:W2:Y:S02]  /*197d0*/  @!P1 SYNCS.PHASECHK.TRANS64 P1, [R3+URZ+0x30830], R2 ;  /* 0x03083002030095a7 */ /* 0x000ea4000802007f */
[----:B--2---:R-:W-:Y:S05]  /*197e0*/  @!P1 BRA `(.L_x_1250) ;  /* 0xfffffffc00ec9947 */ /* 0x004fea000383ffff */
[----:B------:R-:W-:Y:S05]  /*197f0*/  BRA `(.L_x_1249) ;  /* 0xfffffeb800c87947 */ /* 0x000fea000383ffff */
.L_x_1254:
[----:B01----:R-:W-:-:S04]  /*19800*/  IMAD.U32 R2, RZ, RZ, UR5 ;  /* 0x00000005ff027e24 */ /* 0x003fc8000f8e00ff */
[----:B------:R0:W1:Y:S03]  /*19810*/  SYNCS.PHASECHK.TRANS64.TRYWAIT P1, [R2+URZ+0x30850], R0 ;  /* 0x03085000020075a7 */ /* 0x000066000802017f */
[----:B-1----:R-:W-:Y:S05]  /*19820*/  @!P1 NANOSLEEP.SYNCS 0x989680 ;  /* 0x009896800000995d */ /* 0x002fea0003900000 */
[----:B------:R-:W1:Y:S02]  /*19830*/  @!P1 SYNCS.PHASECHK.TRANS64 P1, [R2+URZ+0x30850], R0 ;  /* 0x03085000020095a7 */ /* 0x000e64000802007f */
[----:B-1----:R-:W-:Y:S05]  /*19840*/  @!P1 BRA `(.L_x_1254) ;  /* 0xfffffffc00ec9947 */ /* 0x002fea000383ffff */
[----:B------:R-:W-:Y:S05]  /*19850*/  BRA `(.L_x_1253) ;  /* 0xfffffec8005c7947 */ /* 0x000fea000383ffff */
.L_x_1273:
[----:B-1----:R-:W-:-:S04]  /*19860*/  IMAD.U32 R3, RZ, RZ, UR7 ;  /* 0x00000007ff037e24 */ /* 0x002fc8000f8e00ff */
[----:B------:R1:W2:Y:S03]  /*19870*/  SYNCS.PHASECHK.TRANS64.TRYWAIT P1, [R3+URZ+0x30830], R2 ;  /* 0x03083002030075a7 */ /* 0x0002a6000802017f */
[----:B--2---:R-:W-:Y:S05]  /*19880*/  @!P1 NANOSLEEP.SYNCS 0x989680 ;  /* 0x009896800000995d */ /* 0x004fea0003900000 */
[----:B------:R-:W2:Y:S02]  /*19890*/  @!P1 SYNCS.PHASECHK.TRANS64 P1, [R3+URZ+0x30830], R2 ;  /* 0x03083002030095a7 */ /* 0x000ea4000802007f */
[----:B--2---:R-:W-:Y:S05]  /*198a0*/  @!P1 BRA `(.L_x_1273) ;  /* 0xfffffffc00ec9947 */ /* 0x004fea000383ffff */
[----:B------:R-:W-:Y:S05]  /*198b0*/  BRA `(.L_x_1272) ;  /* 0xfffffee800f47947 */ /* 0x000fea000383ffff */
.L_x_1277:
[----:B01----:R-:W-:-:S04]  /*198c0*/  IMAD.U32 R2, RZ, RZ, UR5 ;  /* 0x00000005ff027e24 */ /* 0x003fc8000f8e00ff */
[----:B------:R0:W1:Y:S03]  /*198d0*/  SYNCS.PHASECHK.TRANS64.TRYWAIT P1, [R2+URZ+0x30850], R0 ;  /* 0x03085000020075a7 */ /* 0x000066000802017f */
[----:B-1----:R-:W-:Y:S05]  /*198e0*/  @!P1 NANOSLEEP.SYNCS 0x989680 ;  /* 0x009896800000995d */ /* 0x002fea0003900000 */
[----:B------:R-:W1:Y:S02]  /*198f0*/  @!P1 SYNCS.PHASECHK.TRANS64 P1, [R2+URZ+0x30850], R0 ;  /* 0x03085000020095a7 */ /* 0x000e64000802007f */
[----:B-1----:R-:W-:Y:S05]  /*19900*/  @!P1 BRA `(.L_x_1277) ;  /* 0xfffffffc00ec9947 */ /* 0x002fea000383ffff */
[----:B------:R-:W-:Y:S05]  /*19910*/  BRA `(.L_x_1276) ;  /* 0xfffffef800887947 */ /* 0x000fea000383ffff */
.L_x_1285:
[----:B-1----:R-:W-:-:S04]  /*19920*/  IMAD.U32 R3, RZ, RZ, UR5 ;  /* 0x00000005ff037e24 */ /* 0x002fc8000f8e00ff */
[----:B------:R1:W2:Y:S03]  /*19930*/  SYNCS.PHASECHK.TRANS64.TRYWAIT P1, [R3+URZ+0x30830], R2 ;  /* 0x03083002030075a7 */ /* 0x0002a6000802017f */
[----:B--2---:R-:W-:Y:S05]  /*19940*/  @!P1 NANOSLEEP.SYNCS 0x989680 ;  /* 0x009896800000995d */ /* 0x004fea0003900000 */
[----:B------:R-:W2:Y:S02]  /*19950*/  @!P1 SYNCS.PHASECHK.TRANS64 P1, [R3+URZ+0x30830], R2 ;  /* 0x03083002030095a7 */ /* 0x000ea4000802007f */
[----:B--2---:R-:W-:Y:S05]  /*19960*/  @!P1 BRA `(.L_x_1285) ;  /* 0xfffffffc00ec9947 */ /* 0x004fea000383ffff */
[----:B------:R-:W-:Y:S05]  /*19970*/  BRA `(.L_x_1284) ;  /* 0xffffff0c00207947 */ /* 0x000fea000383ffff */
.L_x_1289:
[----:B01----:R-:W-:-:S04]  /*19980*/  IMAD.U32 R2, RZ, RZ, UR5 ;  /* 0x00000005ff027e24 */ /* 0x003fc8000f8e00ff */
[----:B------:R0:W1:Y:S03]  /*19990*/  SYNCS.PHASECHK.TRANS64.TRYWAIT P1, [R2+URZ+0x30850], R0 ;  /* 0x03085000020075a7 */ /* 0x000066000802017f */
[----:B-1----:R-:W-:Y:S05]  /*199a0*/  @!P1 NANOSLEEP.SYNCS 0x989680 ;  /* 0x009896800000995d */ /* 0x002fea0003900000 */
[----:B------:R-:W1:Y:S02]  /*199b0*/  @!P1 SYNCS.PHASECHK.TRANS64 P1, [R2+URZ+0x30850], R0 ;  /* 0x03085000020095a7 */ /* 0x000e64000802007f */
[----:B-1----:R-:W-:Y:S05]  /*199c0*/  @!P1 BRA `(.L_x_1289) ;  /* 0xfffffffc00ec9947 */ /* 0x002fea000383ffff */
[----:B------:R-:W-:Y:S05]  /*199d0*/  BRA `(.L_x_1288) ;  /* 0xffffff1800b47947 */ /* 0x000fea000383ffff */
.L_x_1304:
[----:B-1----:R-:W-:-:S04]  /*199e0*/  IMAD.U32 R5, RZ, RZ, UR5 ;  /* 0x00000005ff057e24 */ /* 0x002fc8000f8e00ff */
[----:B------:R1:W2:Y:S03]  /*199f0*/  SYNCS.PHASECHK.TRANS64.TRYWAIT P1, [R5+URZ+0x30850], R0 ;  /* 0x03085000050075a7 */ /* 0x0002a6000802017f */
[----:B--2---:R-:W-:Y:S05]  /*19a00*/  @!P1 NANOSLEEP.SYNCS 0x989680 ;  /* 0x009896800000995d */ /* 0x004fea0003900000 */
[----:B------:R-:W2:Y:S02]  /*19a10*/  @!P1 SYNCS.PHASECHK.TRANS64 P1, [R5+URZ+0x30850], R0 ;  /* 0x03085000050095a7 */ /* 0x000ea4000802007f */
[----:B--2---:R-:W-:Y:S05]  /*19a20*/  @!P1 BRA `(.L_x_1304) ;  /* 0xfffffffc00ec9947 */ /* 0x004fea000383ffff */
[----:B------:R-:W-:Y:S05]  /*19a30*/  BRA `(.L_x_1303) ;  /* 0xffffff40007c7947 */ /* 0x000fea000383ffff */
.L_x_1360:
        /* <DEDUP_REMOVED lines=11> */
.L_x_1427:
[----:B------:R-:W-:Y:S05]  /*19af0*/  BSYNC B0 ;  /* 0x0000000000007941 */ /* 0x000fea0003800000 */
.L_x_1426:
[----:B------:R-:W-:Y:S05]  /*19b00*/  BRA `(.L_x_1428) ;  /* 0xffffffb800807947 */ /* 0x000fea000383ffff */
.L_x_1363:
[----:B0-----:R0:W1:Y:S02]  /*19b10*/  SYNCS.PHASECHK.TRANS64.TRYWAIT P0, [R4+URZ+0x30840], R2 ;  /* 0x03084002040075a7 */ /* 0x001064000800017f */
[----:B-1----:R-:W-:Y:S05]  /*19b20*/  @!P0 NANOSLEEP.SYNCS 0x989680 ;  /* 0x009896800000895d */ /* 0x002fea0003900000 */
[----:B------:R-:W1:Y:S02]  /*19b30*/  @!P0 SYNCS.PHASECHK.TRANS64 P0, [R4+URZ+0x30840], R2 ;  /* 0x03084002040085a7 */ /* 0x000e64000800007f */
[----:B-1----:R-:W-:Y:S05]  /*19b40*/  @!P0 BRA `(.L_x_1363) ;  /* 0xfffffffc00f08947 */ /* 0x002fea000383ffff */
[----:B------:R-:W-:Y:S05]  /*19b50*/  BRA `(.L_x_1429) ;  /* 0xffffffbc007c7947 */ /* 0x000fea000383ffff */
.L_x_1364:
        /* <DEDUP_REMOVED lines=8> */
.L_x_1431:
[----:B------:R-:W-:Y:S05]  /*19be0*/  BSYNC B0 ;  /* 0x0000000000007941 */ /* 0x000fea0003800000 */
.L_x_1430:
[----:B------:R-:W-:Y:S02]  /*19bf0*/  IMAD.MOV.U32 R13, RZ, RZ, R0 ;  /* 0x000000ffff0d7224 */ /* 0x000fe400078e0000 */
[----:B------:R-:W-:Y:S02]  /*19c00*/  IMAD.MOV.U32 R12, RZ, RZ, RZ ;  /* 0x000000ffff0c7224 */ /* 0x000fe400078e00ff */
[----:B------:R-:W-:Y:S02]  /*19c10*/  IMAD.MOV.U32 R11, RZ, RZ, 0x181f ;  /* 0x0000181fff0b7424 */ /* 0x000fe400078e00ff */
[----:B------:R-:W-:Y:S02]  /*19c20*/  IMAD.MOV.U32 R15, RZ, RZ, -0x1 ;  /* 0xffffffffff0f7424 */ /* 0x000fe400078e00ff */
[----:B------:R-:W-:Y:S02]  /*19c30*/  IMAD.MOV.U32 R2, RZ, RZ, R14 ;  /* 0x000000ffff027224 */ /* 0x000fe400078e000e */
[----:B------:R-:W-:-:S07]  /*19c40*/  @P0 IMAD R9, R5, 0x2, R17 ;  /* 0x0000000205090824 */ /* 0x000fce00078e0211 */
[----:B------:R-:W-:Y:S05]  /*19c50*/  WARPSYNC.COLLECTIVE R15, `(.L_x_1432) ;  /* 0x000000000f087348 */ /* 0x000fea0003c00000 */
[----:B------:R0:W1:Y:S02]  /*19c60*/  SHFL.IDX P6, R14, R13, R12, R11 ;  /* 0x0000000c0d0e7389 */ /* 0x00006400000c000b */
[----:B01----:R-:W-:Y:S01]  /*19c70*/  ENDCOLLECTIVE ;  /* 0x000000000000791b */ /* 0x003fe20003800000 */
.L_x_1432:
[----:B------:R-:W-:Y:S02]  /*19c80*/  IMAD.MOV.U32 R13, RZ, RZ, R6 ;  /* 0x000000ffff0d7224 */ /* 0x000fe400078e0006 */
[----:B------:R-:W-:Y:S02]  /*19c90*/  IMAD.MOV.U32 R12, RZ, RZ, 0x1 ;  /* 0x00000001ff0c7424 */ /* 0x000fe400078e00ff */
[----:B------:R-:W-:-:S07]  /*19ca0*/  IMAD.MOV.U32 R3, RZ, RZ, R14 ;  /* 0x000000ffff037224 */ /* 0x000fce00078e000e */
[----:B------:R-:W-:Y:S05]  /*19cb0*/  WARPSYNC.COLLECTIVE R15, `(.L_x_1433) ;  /* 0x000000000f087348 */ /* 0x000fea0003c00000 */
[----:B------:R0:W1:Y:S02]  /*19cc0*/  SHFL.IDX P6, R14, R13, R12, R11 ;  /* 0x0000000c0d0e7389 */ /* 0x00006400000c000b */
[----:B01----:R-:W-:Y:S01]  /*19cd0*/  ENDCOLLECTIVE ;  /* 0x000000000000791b */ /* 0x003fe20003800000 */
.L_x_1433:
        /* <DEDUP_REMOVED lines=10> */
.L_x_1434:
        /* <DEDUP_REMOVED lines=9> */
[----:B------:R-:W-:Y:S01]  /*19e10*/  ISETP.GE.AND P0, PT, R7, 0x11, PT ;  /* 0x000000110700780c */ /* 0x000fe20003f06270 */
[----:B0-----:R-:W-:-:S12]  /*19e20*/  IMAD.MOV.U32 R2, RZ, RZ, R14 ;  /* 0x000000ffff027224 */ /* 0x001fd800078e000e */
[----:B------:R-:W-:Y:S05]  /*19e30*/  WARPSYNC.COLLECTIVE R15, `(.L_x_1435) ;  /* 0x000000000f087348 */ /* 0x000fea0003c00000 */
[----:B------:R0:W1:Y:S02]  /*19e40*/  SHFL.IDX P6, R14, R13, R12, R11 ;  /* 0x0000000c0d0e7389 */ /* 0x00006400000c000b */
[----:B01----:R-:W-:Y:S01]  /*19e50*/  ENDCOLLECTIVE ;  /* 0x000000000000791b */ /* 0x003fe20003800000 */
.L_x_1435:
        /* <DEDUP_REMOVED lines=16> */
.L_x_1436:
[----:B------:R-:W-:Y:S02]  /*19f60*/  @P0 IMAD R9, R5, 0x2, R17 ;  /* 0x0000000205090824 */ /* 0x000fe400078e0211 */
[----:B------:R-:W-:Y:S02]  /*19f70*/  IMAD.MOV.U32 R13, RZ, RZ, R6 ;  /* 0x000000ffff0d7224 */ /* 0x000fe400078e0006 */
[----:B------:R-:W-:Y:S02]  /*19f80*/  IMAD.MOV.U32 R12, RZ, RZ, 0x3 ;  /* 0x00000003ff0c7424 */ /* 0x000fe400078e00ff */
[----:B------:R-:W-:-:S07]  /*19f90*/  IMAD.MOV.U32 R2, RZ, RZ, R14 ;  /* 0x000000ffff027224 */ /* 0x000fce00078e000e */
[----:B------:R-:W-:Y:S05]  /*19fa0*/  WARPSYNC.COLLECTIVE R15, `(.L_x_1437) ;  /* 0x000000000f087348 */ /* 0x000fea0003c00000 */
[----:B------:R0:W1:Y:S02]  /*19fb0*/  SHFL.IDX P6, R14, R13, R12, R11 ;  /* 0x0000000c0d0e7389 */ /* 0x00006400000c000b */
[----:B01----:R-:W-:Y:S01]  /*19fc0*/  ENDCOLLECTIVE ;  /* 0x000000000000791b */ /* 0x003fe20003800000 */
.L_x_1437:
        /* <DEDUP_REMOVED lines=14> */
.L_x_1438:
[----:B------:R-:W-:Y:S01]  /*1a0b0*/  IMAD.MOV.U32 R0, RZ, RZ, R14 ;  /* 0x000000ffff007224 */ /* 0x000fe200078e000e */
[----:B------:R-:W-:Y:S06]  /*1a0c0*/  BRA `(.L_x_1439) ;  /* 0xffffffbc00247947 */ /* 0x000fec000383ffff */
.L_x_1369:
[----:B------:R-:W-:Y:S02]  /*1a0d0*/  IMAD.MOV.U32 R13, RZ, RZ, R0 ;  /* 0x000000ffff0d7224 */ /* 0x000fe400078e0000 */
[----:B------:R-:W-:Y:S02]  /*1a0e0*/  IMAD.MOV.U32 R12, RZ, RZ, RZ ;  /* 0x000000ffff0c7224 */ /* 0x000fe400078e00ff */
[----:B------:R-:W-:Y:S02]  /*1a0f0*/  IMAD.MOV.U32 R11, RZ, RZ, 0x181f ;  /* 0x0000181fff0b7424 */ /* 0x000fe400078e00ff */
[----:B------:R-:W-:Y:S02]  /*1a100*/  IMAD.MOV.U32 R15, RZ, RZ, -0x1 ;  /* 0xffffffffff0f7424 */ /* 0x000fe400078e00ff */
[----:B------:R-:W-:Y:S02]  /*1a110*/  IMAD R5, R29, R5, RZ ;  /* 0x000000051d057224 */ /* 0x000fe400078e02ff */
[----:B------:R-:W-:-:S07]  /*1a120*/  IMAD.IADD R25, R8, 0x1, R25 ;  /* 0x0000000108197824 */ /* 0x000fce00078e0219 */
[----:B------:R-:W-:Y:S05]  /*1a130*/  WARPSYNC.COLLECTIVE R15, `(.L_x_1440) ;  /* 0x000000000f087348 */ /* 0x000fea0003c00000 */
[----:B------:R0:W1:Y:S02]  /*1a140*/  SHFL.IDX P6, R14, R13, R12, R11 ;  /* 0x0000000c0d0e7389 */ /* 0x00006400000c000b */
[----:B01----:R-:W-:Y:S01]  /*1a150*/  ENDCOLLECTIVE ;  /* 0x000000000000791b */ /* 0x003fe20003800000 */
.L_x_1440:
[C---:B------:R-:W-:Y:S01]  /*1a160*/  VIADD R6, R25.reuse, 0x10 ;  /* 0x0000001019067836 */ /* 0x040fe20000000000 */
[----:B------:R-:W-:Y:S01]  /*1a170*/  ISETP.GE.AND P0, PT, R25, R5, PT ;  /* 0x000000051900720c */ /* 0x000fe20003f06270 */
[----:B------:R-:W-:Y:S02]  /*1a180*/  IMAD.MOV.U32 R13, RZ, RZ, R4 ;  /* 0x000000ffff0d7224 */ /* 0x000fe400078e0004 */
[----:B------:R-:W-:-:S10]  /*1a190*/  IMAD.MOV.U32 R2, RZ, RZ, R14 ;  /* 0x000000ffff027224 */ /* 0x000fd400078e000e */
[----:B------:R-:W-:Y:S05]  /*1a1a0*/  WARPSYNC.COLLECTIVE R15, `(.L_x_1441) ;  /* 0x000000000f087348 */ /* 0x000fea0003c00000 */
[----:B------:R0:W1:Y:S02]  /*1a1b0*/  SHFL.IDX P6, R14, R13, R12, R11 ;  /* 0x0000000c0d0e7389 */ /* 0x00006400000c000b */
[----:B01----:R-:W-:Y:S01]  /*1a1c0*/  ENDCOLLECTIVE ;  /* 0x000000000000791b */ /* 0x003fe20003800000 */
.L_x_1441:
        /* <DEDUP_REMOVED lines=8> */
.L_x_1442:
        /* <DEDUP_REMOVED lines=9> */
[----:B------:R-:W-:Y:S02]  /*1a2e0*/  VIADD R6, R25, 0x20 ;  /* 0x0000002019067836 */ /* 0x000fe40000000000 */
[----:B0-----:R-:W-:-:S10]  /*1a2f0*/  IMAD.MOV.U32 R2, RZ, RZ, R14 ;  /* 0x000000ffff027224 */ /* 0x001fd400078e000e */
[----:B------:R-:W-:Y:S05]  /*1a300*/  WARPSYNC.COLLECTIVE R15, `(.L_x_1443) ;  /* 0x000000000f087348 */ /* 0x000fea0003c00000 */
[----:B------:R0:W1:Y:S02]  /*1a310*/  SHFL.IDX P6, R14, R13, R12, R11 ;  /* 0x0000000c0d0e7389 */ /* 0x00006400000c000b */
[----:B01----:R-:W-:Y:S01]  /*1a320*/  ENDCOLLECTIVE ;  /* 0x000000000000791b */ /* 0x003fe20003800000 */
.L_x_1443:
        /* <DEDUP_REMOVED lines=8> */
.L_x_1444:
[----:B------:R-:W-:-:S05]  /*1a3b0*/  @!P0 IMAD.MOV.U32 R3, RZ, RZ, R7 ;  /* 0x000000ffff038224 */ /* 0x000fca00078e0007 */
        /* <DEDUP_REMOVED lines=9> */
[----:B------:R-:W-:Y:S02]  /*1a450*/  VIADD R6, R25, 0x30 ;  /* 0x0000003019067836 */ /* 0x000fe40000000000 */
[----:B0-----:R-:W-:-:S10]  /*1a460*/  IMAD.MOV.U32 R2, RZ, RZ, R14 ;  /* 0x000000ffff027224 */ /* 0x001fd400078e000e */
[----:B------:R-:W-:Y:S05]  /*1a470*/  WARPSYNC.COLLECTIVE R15, `(.L_x_1445) ;  /* 0x000000000f087348 */ /* 0x000fea0003c00000 */
[----:B------:R0:W1:Y:S02]  /*1a480*/  SHFL.IDX P6, R14, R13, R12, R11 ;  /* 0x0000000c0d0e7389 */ /* 0x00006400000c000b */
[----:B01----:R-:W-:Y:S01]  /*1a490*/  ENDCOLLECTIVE ;  /* 0x000000000000791b */ /* 0x003fe20003800000 */
.L_x_1445:
        /* <DEDUP_REMOVED lines=8> */
.L_x_1446:
        /* <DEDUP_REMOVED lines=15> */
.L_x_1447:
        /* <DEDUP_REMOVED lines=8> */
.L_x_1448:
        /* <DEDUP_REMOVED lines=15> */
.L_x_1449:
        /* <DEDUP_REMOVED lines=8> */
.L_x_1450:
        /* <DEDUP_REMOVED lines=15> */
.L_x_1451:
        /* <DEDUP_REMOVED lines=8> */
.L_x_1452:
        /* <DEDUP_REMOVED lines=14> */
.L_x_1453:
        /* <DEDUP_REMOVED lines=8> */
.L_x_1454:
        /* <DEDUP_REMOVED lines=13> */
.L_x_1455:
[----:B------:R-:W-:Y:S05]  /*1aba0*/  BRA `(.L_x_1456) ;  /* 0xffffffbc00807947 */ /* 0x000fea000383ffff */
.L_x_1374:
[----:B0-----:R0:W2:Y:S02]  /*1abb0*/  SYNCS.PHASECHK.TRANS64.TRYWAIT P0, [R17+URZ+0x30820], R0 ;  /* 0x03082000110075a7 */ /* 0x0010a4000800017f */
[----:B--2---:R-:W-:Y:S05]  /*1abc0*/  @!P0 NANOSLEEP.SYNCS 0x989680 ;  /* 0x009896800000895d */ /* 0x004fea0003900000 */
[----:B------:R-:W2:Y:S02]  /*1abd0*/  @!P0 SYNCS.PHASECHK.TRANS64 P0, [R17+URZ+0x30820], R0 ;  /* 0x03082000110085a7 */ /* 0x000ea4000800007f */
[----:B--2---:R-:W-:Y:S05]  /*1abe0*/  @!P0 BRA `(.L_x_1374) ;  /* 0xfffffffc00f08947 */ /* 0x004fea000383ffff */
[----:B------:R-:W-:Y:S05]  /*1abf0*/  BRA `(.L_x_1457) ;  /* 0xffffffbc00fc7947 */ /* 0x000fea000383ffff */
.L_x_1379:
[----:B0-----:R0:W2:Y:S02]  /*1ac00*/  SYNCS.PHASECHK.TRANS64.TRYWAIT P0, [R7+URZ+0x30840], R2 ;  /* 0x03084002070075a7 */ /* 0x0010a4000800017f */
[----:B--2---:R-:W-:Y:S05]  /*1ac10*/  @!P0 NANOSLEEP.SYNCS 0x989680 ;  /* 0x009896800000895d */ /* 0x004fea0003900000 */
[----:B------:R-:W2:Y:S02]  /*1ac20*/  @!P0 SYNCS.PHASECHK.TRANS64 P0, [R7+URZ+0x30840], R2 ;  /* 0x03084002070085a7 */ /* 0x000ea4000800007f */
[----:B--2---:R-:W-:Y:S05]  /*1ac30*/  @!P0 BRA `(.L_x_1379) ;  /* 0xfffffffc00f08947 */ /* 0x004fea000383ffff */
[----:B------:R-:W-:Y:S05]  /*1ac40*/  BRA `(.L_x_1458) ;  /* 0xffffffc000dc7947 */ /* 0x000fea000383ffff */
.L_x_1380:
[----:B------:R-:W-:Y:S01]  /*1ac50*/  BSSY B1, `(.L_x_1459) ;  /* 0x0000008000017945 */ /* 0x000fe20003800000 */
[----:B------:R-:W-:Y:S02]  /*1ac60*/  IMAD.MOV.U32 R13, RZ, RZ, R25 ;  /* 0x000000ffff0d7224 */ /* 0x000fe400078e0019 */
[----:B------:R-:W-:Y:S02]  /*1ac70*/  IMAD.MOV.U32 R12, RZ, RZ, RZ ;  /* 0x000000ffff0c7224 */ /* 0x000fe400078e00ff */
[----:B------:R-:W-:Y:S02]  /*1ac80*/  IMAD.MOV.U32 R11, RZ, RZ, 0x181f ;  /* 0x0000181fff0b7424 */ /* 0x000fe400078e00ff */
[----:B------:R-:W-:-:S07]  /*1ac90*/  IMAD.MOV.U32 R15, RZ, RZ, -0x1 ;  /* 0xffffffffff0f7424 */ /* 0x000fce00078e00ff */
[----:B-1----:R-:W-:Y:S05]  /*1aca0*/  WARPSYNC.COLLECTIVE R15, `(.L_x_1460) ;  /* 0x000000000f087348 */ /* 0x002fea0003c00000 */
[----:B-1----:R0:W1:Y:S02]  /*1acb0*/  SHFL.IDX P6, R14, R13, R12, R11 ;  /* 0x0000000c0d0e7389 */ /* 0x00206400000c000b */
[----:B01----:R-:W-:Y:S01]  /*1acc0*/  ENDCOLLECTIVE ;  /* 0x000000000000791b */ /* 0x003fe20003800000 */
.L_x_1460:
[----:B------:R-:W-:Y:S05]  /*1acd0*/  BSYNC B1 ;  /* 0x0000000000017941 */ /* 0x000fea0003800000 */
.L_x_1459:
        /* <DEDUP_REMOVED lines=12> */
.L_x_1461:
[----:B------:R-:W-:Y:S01]  /*1ada0*/  LOP3.LUT R16, R16, 0xffffefff, RZ, 0xc0, !PT ;  /* 0xffffefff10107812 */ /* 0x000fe200078ec0ff */
[----:B------:R-:W-:-:S03]  /*1adb0*/  IMAD R20, R20, 0x2, R17 ;  /* 0x0000000214147824 */ /* 0x000fc600078e0211 */
[----:B------:R-:W-:-:S04]  /*1adc0*/  @P2 LOP3.LUT R16, R16, 0x1000, RZ, 0xfc, !PT ;  /* 0x0000100010102812 */ /* 0x000fc800078efcff */
[C---:B------:R-:W-:Y:S02]  /*1add0*/  LOP3.LUT P2, RZ, R16.reuse, 0x8, RZ, 0xc0, !PT ;  /* 0x0000000810ff7812 */ /* 0x040fe4000784c0ff */
[----:B------:R-:W-:Y:S01]  /*1ade0*/  LOP3.LUT R16, R16, 0xfffff7ff, RZ, 0xc0, !PT ;  /* 0xfffff7ff10107812 */ /* 0x000fe200078ec0ff */
[----:B------:R-:W-:-:S03]  /*1adf0*/  IMAD.MOV.U32 R13, RZ, RZ, R25 ;  /* 0x000000ffff0d7224 */ /* 0x000fc600078e0019 */
[----:B------:R-:W-:Y:S01]  /*1ae00*/  @P1 LOP3.LUT R16, R16, 0x800, RZ, 0xfc, !PT ;  /* 0x0000080010101812 */ /* 0x000fe200078efcff */
[----:B------:R-:W-:-:S03]  /*1ae10*/  IMAD.MOV.U32 R12, RZ, RZ, 0x1 ;  /* 0x00000001ff0c7424 */ /* 0x000fc600078e00ff */
[----:B------:R-:W-:Y:S01]  /*1ae20*/  LOP3.LUT P1, RZ, R16, 0x4, RZ, 0xc0, !PT ;  /* 0x0000000410ff7812 */ /* 0x000fe2000782c0ff */
[----:B------:R-:W-:-:S12]  /*1ae30*/  IMAD.MOV.U32 R2, RZ, RZ, R14 ;  /* 0x000000ffff027224 */ /* 0x000fd800078e000e */
[----:B------:R-:W-:Y:S05]  /*1ae40*/  WARPSYNC.COLLECTIVE R15, `(.L_x_1462) ;  /* 0x000000000f087348 */ /* 0x000fea0003c00000 */
[----:B------:R0:W1:Y:S02]  /*1ae50*/  SHFL.IDX P6, R14, R13, R12, R11 ;  /* 0x0000000c0d0e7389 */ /* 0x00006400000c000b */
[----:B01----:R-:W-:Y:S01]  /*1ae60*/  ENDCOLLECTIVE ;  /* 0x000000000000791b */ /* 0x003fe20003800000 */
.L_x_1462:
        /* <DEDUP_REMOVED lines=14> */
.L_x_1463:
[----:B------:R-:W-:Y:S02]  /*1af50*/  IMAD.MOV.U32 R13, RZ, RZ, R25 ;  /* 0x000000ffff0d7224 */ /* 0x000fe400078e0019 */
[----:B------:R-:W-:Y:S02]  /*1af60*/  IMAD.MOV.U32 R12, RZ, RZ, 0x2 ;  /* 0x00000002ff0c7424 */ /* 0x000fe400078e00ff */
[----:B------:R-:W-:-:S07]  /*1af70*/  IMAD.MOV.U32 R2, RZ, RZ, R14 ;  /* 0x000000ffff027224 */ /* 0x000fce00078e000e */
[----:B------:R-:W-:Y:S05]  /*1af80*/  WARPSYNC.COLLECTIVE R15, `(.L_x_1464) ;  /* 0x000000000f087348 */ /* 0x000fea0003c00000 */
[----:B------:R0:W1:Y:S02]  /*1af90*/  SHFL.IDX P6, R14, R13, R12, R11 ;  /* 0x0000000c0d0e7389 */ /* 0x00006400000c000b */
[----:B01----:R-:W-:Y:S01]  /*1afa0*/  ENDCOLLECTIVE ;  /* 0x000000000000791b */ /* 0x003fe20003800000 */
.L_x_1464:
        /* <DEDUP_REMOVED lines=14> */
.L_x_1465:
[----:B------:R-:W-:Y:S02]  /*1b090*/  IMAD.MOV.U32 R13, RZ, RZ, R25 ;  /* 0x000000ffff0d7224 */ /* 0x000fe400078e0019 */
[----:B------:R-:W-:Y:S02]  /*1b0a0*/  IMAD.MOV.U32 R12, RZ, RZ, 0x3 ;  /* 0x00000003ff0c7424 */ /* 0x000fe400078e00ff */
[----:B------:R-:W-:-:S07]  /*1b0b0*/  IMAD.MOV.U32 R2, RZ, RZ, R14 ;  /* 0x000000ffff027224 */ /* 0x000fce00078e000e */
[----:B------:R-:W-:Y:S05]  /*1b0c0*/  WARPSYNC.COLLECTIVE R15, `(.L_x_1466) ;  /* 0x000000000f087348 */ /* 0x000fea0003c00000 */
[----:B------:R0:W1:Y:S02]  /*1b0d0*/  SHFL.IDX P6, R14, R13, R12, R11 ;  /* 0x0000000c0d0e7389 */ /* 0x00006400000c000b */
[----:B01----:R-:W-:Y:S01]  /*1b0e0*/  ENDCOLLECTIVE ;  /* 0x000000000000791b */ /* 0x003fe20003800000 */
.L_x_1466:
[----:B------:R-:W-:-:S05]  /*1b0f0*/  IADD3 R2, P0, R2, R4, RZ ;  /* 0x0000000402027210 */ /* 0x000fca0007f1e0ff */
[----:B------:R-:W-:-:S05]  /*1b100*/  IMAD.X R3, RZ, RZ, R35, P0 ;  /* 0x000000ffff037224 */ /* 0x000fca00000e0623 */
[----:B------:R-:W-:Y:S01]  /*1b110*/  @!PT LDS RZ, [RZ] ;  /* 0x00000000fffff984 */ /* 0x000fe20000000800 */
[----:B------:R-:W-:Y:S01]  /*1b120*/  @!PT LDS RZ, [RZ] ;  /* 0x00000000fffff984 */ /* 0x000fe20000000800 */
[----:B------:R-:W-:Y:S01]  /*1b130*/  @!PT LDS RZ, [RZ] ;  /* 0x00000000fffff984 */ /* 0x000fe20000000800 */
[----:B------:R0:W-:Y:S01]  /*1b140*/  LDGSTS.E.BYPASS.LTC128B.128 [R20+0x21400], desc[UR36][R2.64], !P3 ;  /* 0x2140000002147fae */ /* 0x0001e2000d901d64 */
[----:B------:R-:W-:Y:S01]  /*1b150*/  IMAD.MOV.U32 R13, RZ, RZ, R10 ;  /* 0x000000ffff0d7224 */ /* 0x000fe200078e000a */
[C---:B------:R-:W-:Y:S02]  /*1b160*/  LOP3.LUT P3, RZ, R16.reuse, 0x2000, RZ, 0xc0, !PT ;  /* 0x0000200010ff7812 */ /* 0x040fe4000786c0ff */
        /* <DEDUP_REMOVED lines=9> */
.L_x_1467:
[----:B------:R-:W-:Y:S01]  /*1b200*/  IMAD.MOV.U32 R2, RZ, RZ, R14 ;  /* 0x000000ffff027224 */ /* 0x000fe200078e000e */
[----:B------:R-:W-:Y:S06]  /*1b210*/  BRA `(.L_x_1468) ;  /* 0xffffffc000587947 */ /* 0x000fec000383ffff */
.L_x_1385:
[----:B--2---:R2:W3:Y:S02]  /*1b220*/  SYNCS.PHASECHK.TRANS64.TRYWAIT P0, [R7+URZ+0x30860], R2 ;  /* 0x03086002070075a7 */ /* 0x0044e4000800017f */
[----:B---3--:R-:W-:Y:S05]  /*1b230*/  @!P0 NANOSLEEP.SYNCS 0x989680 ;  /* 0x009896800000895d */ /* 0x008fea0003900000 */
[----:B------:R-:W3:Y:S02]  /*1b240*/  @!P0 SYNCS.PHASECHK.TRANS64 P0, [R7+URZ+0x30860], R2 ;  /* 0x03086002070085a7 */ /* 0x000ee4000800007f */
[----:B---3--:R-:W-:Y:S05]  /*1b250*/  @!P0 BRA `(.L_x_1385) ;  /* 0xfffffffc00f08947 */ /* 0x008fea000383ffff */
[----:B------:R-:W-:Y:S05]  /*1b260*/  BRA `(.L_x_1469) ;  /* 0xffffffc000d07947 */ /* 0x000fea000383ffff */
.L_x_1386:
[----:B------:R-:W-:Y:S01]  /*1b270*/  BSSY B1, `(.L_x_1470) ;  /* 0x0000008000017945 */ /* 0x000fe20003800000 */
[----:B------:R-:W-:Y:S02]  /*1b280*/  IMAD.MOV.U32 R13, RZ, RZ, R19 ;  /* 0x000000ffff0d7224 */ /* 0x000fe400078e0013 */
[----:B------:R-:W-:Y:S02]  /*1b290*/  IMAD.MOV.U32 R12, RZ, RZ, RZ ;  /* 0x000000ffff0c7224 */ /* 0x000fe400078e00ff */
[----:B------:R-:W-:Y:S02]  /*1b2a0*/  IMAD.MOV.U32 R11, RZ, RZ, 0x181f ;  /* 0x0000181fff0b7424 */ /* 0x000fe400078e00ff */
[----:B------:R-:W-:-:S07]  /*1b2b0*/  IMAD.MOV.U32 R15, RZ, RZ, -0x1 ;  /* 0xffffffffff0f7424 */ /* 0x000fce00078e00ff */
[----:B012---:R-:W-:Y:S05]  /*1b2c0*/  WARPSYNC.COLLECTIVE R15, `(.L_x_1471) ;  /* 0x000000000f087348 */ /* 0x007fea0003c00000 */
[----:B-1----:R1:W3:Y:S02]  /*1b2d0*/  SHFL.IDX P6, R14, R13, R12, R11 ;  /* 0x0000000c0d0e7389 */ /* 0x0022e400000c000b */
[----:B0123--:R-:W-:Y:S01]  /*1b2e0*/  ENDCOLLECTIVE ;  /* 0x000000000000791b */ /* 0x00ffe20003800000 */
.L_x_1471:
[----:B------:R-:W-:Y:S05]  /*1b2f0*/  BSYNC B1 ;  /* 0x0000000000017941 */ /* 0x000fea0003800000 */
.L_x_1470:
        /* <DEDUP_REMOVED lines=9> */
.L_x_1472:
[----:B------:R-:W-:Y:S02]  /*1b390*/  IMAD.MOV.U32 R13, RZ, RZ, R19 ;  /* 0x000000ffff0d7224 */ /* 0x000fe400078e0013 */
[----:B------:R-:W-:Y:S02]  /*1b3a0*/  IMAD.MOV.U32 R12, RZ, RZ, 0x1 ;  /* 0x00000001ff0c7424 */ /* 0x000fe400078e00ff */
[----:B------:R-:W-:-:S07]  /*1b3b0*/  IMAD.MOV.U32 R2, RZ, RZ, R14 ;  /* 0x000000ffff027224 */ /* 0x000fce00078e000e */
[----:B------:R-:W-:Y:S05]  /*1b3c0*/  WARPSYNC.COLLECTIVE R15, `(.L_x_1473) ;  /* 0x000000000f087348 */ /* 0x000fea0003c00000 */
[----:B------:R0:W1:Y:S02]  /*1b3d0*/  SHFL.IDX P6, R14, R13, R12, R11 ;  /* 0x0000000c0d0e7389 */ /* 0x00006400000c000b */
[----:B01----:R-:W-:Y:S01]  /*1b3e0*/  ENDCOLLECTIVE ;  /* 0x000000000000791b */ /* 0x003fe20003800000 */
.L_x_1473:
        /* <DEDUP_REMOVED lines=18> */
.L_x_1474:
[----:B------:R-:W-:Y:S02]  /*1b510*/  IMAD.MOV.U32 R13, RZ, RZ, R19 ;  /* 0x000000ffff0d7224 */ /* 0x000fe400078e0013 */
[----:B------:R-:W-:Y:S02]  /*1b520*/  IMAD.MOV.U32 R12, RZ, RZ, 0x2 ;  /* 0x00000002ff0c7424 */ /* 0x000fe400078e00ff */
[----:B------:R-:W-:-:S07]  /*1b530*/  IMAD.MOV.U32 R2, RZ, RZ, R14 ;  /* 0x000000ffff027224 */ /* 0x000fce00078e000e */
[----:B------:R-:W-:Y:S05]  /*1b540*/  WARPSYNC.COLLECTIVE R15, `(.L_x_1475) ;  /* 0x000000000f087348 */ /* 0x000fea0003c00000 */
[----:B------:R0:W1:Y:S02]  /*1b550*/  SHFL.IDX P6, R14, R13, R12, R11 ;  /* 0x0000000c0d0e7389 */ /* 0x00006400000c000b */
[----:B01----:R-:W-:Y:S01]  /*1b560*/  ENDCOLLECTIVE ;  /* 0x000000000000791b */ /* 0x003fe20003800000 */
.L_x_1475:
        /* <DEDUP_REMOVED lines=18> */
.L_x_1476:
[----:B------:R-:W-:Y:S02]  /*1b690*/  IMAD.MOV.U32 R13, RZ, RZ, R19 ;  /* 0x000000ffff0d7224 */ /* 0x000fe400078e0013 */
[----:B------:R-:W-:Y:S02]  /*1b6a0*/  IMAD.MOV.U32 R12, RZ, RZ, 0x3 ;  /* 0x00000003ff0c7424 */ /* 0x000fe400078e00ff */
[----:B------:R-:W-:-:S07]  /*1b6b0*/  IMAD.MOV.U32 R2, RZ, RZ, R14 ;  /* 0x000000ffff027224 */ /* 0x000fce00078e000e */
[----:B------:R-:W-:Y:S05]  /*1b6c0*/  WARPSYNC.COLLECTIVE R15, `(.L_x_1477) ;  /* 0x000000000f087348 */ /* 0x000fea0003c00000 */
[----:B------:R0:W1:Y:S02]  /*1b6d0*/  SHFL.IDX P6, R14, R13, R12, R11 ;  /* 0x0000000c0d0e7389 */ /* 0x00006400000c000b */
[----:B01----:R-:W-:Y:S01]  /*1b6e0*/  ENDCOLLECTIVE ;  /* 0x000000000000791b */ /* 0x003fe20003800000 */
.L_x_1477:
        /* <DEDUP_REMOVED lines=13> */
.L_x_1478:
        /* <DEDUP_REMOVED lines=9> */
.L_x_1394:
[----:B0-----:R0:W2:Y:S02]  /*1b850*/  SYNCS.PHASECHK.TRANS64.TRYWAIT P0, [R0+URZ+0x30860], R3 ;  /* 0x03086003000075a7 */ /* 0x0010a4000800017f */
[----:B--2---:R-:W-:Y:S05]  /*1b860*/  @!P0 NANOSLEEP.SYNCS 0x989680 ;  /* 0x009896800000895d */ /* 0x004fea0003900000 */
[----:B------:R-:W2:Y:S02]  /*1b870*/  @!P0 SYNCS.PHASECHK.TRANS64 P0, [R0+URZ+0x30860], R3 ;  /* 0x03086003000085a7 */ /* 0x000ea4000800007f */
[----:B--2---:R-:W-:Y:S05]  /*1b880*/  @!P0 BRA `(.L_x_1394) ;  /* 0xfffffffc00f08947 */ /* 0x004fea000383ffff */
[----:B------:R-:W-:Y:S05]  /*1b890*/  BRA `(.L_x_1480) ;  /* 0xffffffc400407947 */ /* 0x000fea000383ffff */
.L_x_1395:
        /* <DEDUP_REMOVED lines=8> */
.L_x_1482:
[----:B------:R-:W-:Y:S05]  /*1b920*/  BSYNC B0 ;  /* 0x0000000000007941 */ /* 0x000fea0003800000 */
.L_x_1481:
[----:B------:R-:W-:Y:S02]  /*1b930*/  IMAD.MOV.U32 R13, RZ, RZ, R18 ;  /* 0x000000ffff0d7224 */ /* 0x000fe400078e0012 */
[----:B------:R-:W-:Y:S02]  /*1b940*/  IMAD.MOV.U32 R12, RZ, RZ, RZ ;  /* 0x000000ffff0c7224 */ /* 0x000fe400078e00ff */
[----:B------:R-:W-:Y:S02]  /*1b950*/  IMAD.MOV.U32 R11, RZ, RZ, 0x181f ;  /* 0x0000181fff0b7424 */ /* 0x000fe400078e00ff */
[----:B------:R-:W-:Y:S02]  /*1b960*/  IMAD.MOV.U32 R15, RZ, RZ, -0x1 ;  /* 0xffffffffff0f7424 */ /* 0x000fe400078e00ff */
[----:B------:R-:W-:Y:S02]  /*1b970*/  IMAD.MOV.U32 R3, RZ, RZ, R14 ;  /* 0x000000ffff037224 */ /* 0x000fe400078e000e */
[----:B------:R-:W-:-:S07]  /*1b980*/  IMAD.SHL.U32 R6, R33, 0x2, RZ ;  /* 0x0000000221067824 */ /* 0x000fce00078e00ff */
[----:B------:R-:W-:Y:S05]  /*1b990*/  WARPSYNC.COLLECTIVE R15, `(.L_x_1483) ;  /* 0x000000000f087348 */ /* 0x000fea0003c00000 */
[----:B------:R0:W1:Y:S02]  /*1b9a0*/  SHFL.IDX P6, R14, R13, R12, R11 ;  /* 0x0000000c0d0e7389 */ /* 0x00006400000c000b */
[----:B01----:R-:W-:Y:S01]  /*1b9b0*/  ENDCOLLECTIVE ;  /* 0x000000000000791b */ /* 0x003fe20003800000 */
.L_x_1483:
        /* <DEDUP_REMOVED lines=21> */
.L_x_1484:
        /* <DEDUP_REMOVED lines=11> */
.L_x_1485:
[----:B------:R-:W-:Y:S02]  /*1bbc0*/  IMAD.MOV.U32 R13, RZ, RZ, R19 ;  /* 0x000000ffff0d7224 */ /* 0x000fe400078e0013 */
[----:B------:R-:W-:Y:S01]  /*1bbd0*/  IMAD.MOV.U32 R12, RZ, RZ, 0x2 ;  /* 0x00000002ff0c7424 */ /* 0x000fe200078e00ff */
[----:B------:R-:W-:-:S13]  /*1bbe0*/  IADD3 R2, P4, R14, R6, RZ ;  /* 0x000000060e027210 */ /* 0x000fda0007f9e0ff */
[----:B------:R-:W-:Y:S05]  /*1bbf0*/  WARPSYNC.COLLECTIVE R15, `(.L_x_1486) ;  /* 0x000000000f087348 */ /* 0x000fea0003c00000 */
[----:B------:R0:W1:Y:S02]  /*1bc00*/  SHFL.IDX P6, R14, R13, R12, R11 ;  /* 0x0000000c0d0e7389 */ /* 0x00006400000c000b */
[----:B01----:R-:W-:Y:S01]  /*1bc10*/  ENDCOLLECTIVE ;  /* 0x000000000000791b */ /* 0x003fe20003800000 */
.L_x_1486:
        /* <DEDUP_REMOVED lines=12> */
.L_x_1487:
        /* <DEDUP_REMOVED lines=14> */
.L_x_1488:
        /* <DEDUP_REMOVED lines=12> */
.L_x_1489:
        /* <DEDUP_REMOVED lines=9> */
.L_x_1400:
        /* <DEDUP_REMOVED lines=8> */
.L_x_1492:
[----:B------:R-:W-:Y:S05]  /*1bf90*/  BSYNC B0 ;  /* 0x0000000000007941 */ /* 0x000fea0003800000 */
.L_x_1491:
[----:B------:R-:W-:Y:S02]  /*1bfa0*/  IMAD.MOV.U32 R13, RZ, RZ, R24 ;  /* 0x000000ffff0d7224 */ /* 0x000fe400078e0018 */
[----:B------:R-:W-:Y:S02]  /*1bfb0*/  IMAD.MOV.U32 R12, RZ, RZ, 0x1 ;  /* 0x00000001ff0c7424 */ /* 0x000fe400078e00ff */
[----:B------:R-:W-:Y:S02]  /*1bfc0*/  IMAD.MOV.U32 R11, RZ, RZ, 0x1f ;  /* 0x0000001fff0b7424 */ /* 0x000fe400078e00ff */
[----:B------:R-:W-:Y:S02]  /*1bfd0*/  IMAD.MOV.U32 R15, RZ, RZ, -0x1 ;  /* 0xffffffffff0f7424 */ /* 0x000fe400078e00ff */
[----:B------:R-:W-:Y:S02]  /*1bfe0*/  IMAD.IADD R9, R27, 0x1, R8 ;  /* 0x000000011b097824 */ /* 0x000fe400078e0208 */
[----:B------:R-:W-:-:S07]  /*1bff0*/  IMAD.MOV.U32 R0, RZ, RZ, R14 ;  /* 0x000000ffff007224 */ /* 0x000fce00078e000e */
[----:B------:R-:W-:Y:S05]  /*1c000*/  WARPSYNC.COLLECTIVE R15, `(.L_x_1493) ;  /* 0x000000000f087348 */ /* 0x000fea0003c00000 */
[----:B------:R0:W1:Y:S02]  /*1c010*/  SHFL.IDX P6, R14, R13, R12, R11 ;  /* 0x0000000c0d0e7389 */ /* 0x00006400000c000b */
[----:B01----:R-:W-:Y:S01]  /*1c020*/  ENDCOLLECTIVE ;  /* 0x000000000000791b */ /* 0x003fe20003800000 */
.L_x_1493:
[----:B------:R-:W-:Y:S02]  /*1c030*/  ULDC UR4, c[0x0][0xc3c] ;  /* 0x00030f0000047ab9 */ /* 0x000fe40000000800 */
[----:B------:R-:W-:-:S13]  /*1c040*/  ISETP.GE.OR P1, PT, R9, UR4, !P0 ;  /* 0x0000000409007c0c */ /* 0x000fda000c726670 */
[----:B------:R-:W0:Y:S08]  /*1c050*/  @!P1 LDC.64 R2, c[0x0][0xc80] ;  /* 0x00032000ff029b82 */ /* 0x000e300000000a00 */
[----:B------:R-:W1:Y:S01]  /*1c060*/  @!P1 LDC.64 R4, c[0x0][0xc78] ;  /* 0x00031e00ff049b82 */ /* 0x000e620000000a00 */
[----:B------:R-:W-:Y:S02]  /*1c070*/  IMAD.MOV.U32 R25, RZ, RZ, RZ ;  /* 0x000000ffff197224 */ /* 0x000fe400078e00ff */
[----:B------:R-:W-:-:S02]  /*1c080*/  IMAD.MOV.U32 R11, RZ, RZ, RZ ;  /* 0x000000ffff0b7224 */ /* 0x000fc400078e00ff */
[----:B------:R-:W-:Y:S02]  /*1c090*/  IMAD.MOV.U32 R7, RZ, RZ, R14 ;  /* 0x000000ffff077224 */ /* 0x000fe400078e000e */
[----:B0-----:R-:W-:-:S05]  /*1c0a0*/  @!P1 IMAD.WIDE R2, R9, 0x4, R2 ;  /* 0x0000000409029825 */ /* 0x001fca00078e0202 */
[----:B------:R1:W2:Y:S02]  /*1c0b0*/  @!P1 LDG.E R6, desc[UR36][R2.64] ;  /* 0x0000002402069981 */ /* 0x0002a4000c1e1900 */
[----:B-1----:R-:W-:-:S05]  /*1c0c0*/  @!P1 IMAD.WIDE R2, R9, 0x4, R4 ;  /* 0x0000000409029825 */ /* 0x002fca00078e0204 */
[----:B------:R-:W3:Y:S01]  /*1c0d0*/  @!P1 LDG.E R5, desc[UR36][R2.64] ;  /* 0x0000002402059981 */ /* 0x000ee2000c1e1900 */
[----:B------:R-:W-:Y:S01]  /*1c0e0*/  IMAD.MOV.U32 R4, RZ, RZ, RZ ;  /* 0x000000ffff047224 */ /* 0x000fe200078e00ff */
[C---:B------:R-:W-:Y:S02]  /*1c0f0*/  ISETP.GE.U32.AND P2, PT, R8.reuse, 0x2, PT ;  /* 0x000000020800780c */ /* 0x040fe40003f46070 */
        /* <DEDUP_REMOVED lines=11> */
.L_x_1494:
[----:B------:R-:W-:Y:S01]  /*1c1b0*/  IMAD.MOV.U32 R12, RZ, RZ, 0x2 ;  /* 0x00000002ff0c7424 */ /* 0x000fe200078e00ff */
[----:B------:R-:W-:-:S05]  /*1c1c0*/  SEL R14, R14, RZ, P1 ;  /* 0x000000ff0e0e7207 */ /* 0x000fca0000800000 */
[----:B------:R-:W-:-:S04]  /*1c1d0*/  IMAD.IADD R5, R13, 0x1, R14 ;  /* 0x000000010d057824 */ /* 0x000fc800078e020e */
[----:B------:R-:W-:-:S07]  /*1c1e0*/  IMAD.MOV.U32 R13, RZ, RZ, R5 ;  /* 0x000000ffff0d7224 */ /* 0x000fce00078e0005 */
[----:B------:R-:W-:Y:S05]  /*1c1f0*/  WARPSYNC.COLLECTIVE R15, `(.L_x_1495) ;  /* 0x000000000f087348 */ /* 0x000fea0003c00000 */
[----:B------:R0:W1:Y:S02]  /*1c200*/  SHFL.UP P6, R14, R13, R12, R11 ;  /* 0x0400000c0d0e7389 */ /* 0x00006400000c000b */
[----:B01----:R-:W-:Y:S01]  /*1c210*/  ENDCOLLECTIVE ;  /* 0x000000000000791b */ /* 0x003fe20003800000 */
.L_x_1495:
[----:B------:R-:W-:Y:S01]  /*1c220*/  IMAD.MOV.U32 R12, RZ, RZ, 0x4 ;  /* 0x00000004ff0c7424 */ /* 0x000fe200078e00ff */
[----:B------:R-:W-:-:S05]  /*1c230*/  SEL R2, R14, RZ, P2 ;  /* 0x000000ff0e027207 */ /* 0x000fca0001000000 */
[----:B------:R-:W-:-:S04]  /*1c240*/  IMAD.IADD R2, R5, 0x1, R2 ;  /* 0x0000000105027824 */ /* 0x000fc800078e0202 */
[----:B------:R-:W-:-:S07]  /*1c250*/  IMAD.MOV.U32 R13, RZ, RZ, R2 ;  /* 0x000000ffff0d7224 */ /* 0x000fce00078e0002 */
[----:B------:R-:W-:Y:S05]  /*1c260*/  WARPSYNC.COLLECTIVE R15, `(.L_x_1496) ;  /* 0x000000000f087348 */ /* 0x000fea0003c00000 */
[----:B------:R0:W1:Y:S02]  /*1c270*/  SHFL.UP P6, R14, R13, R12, R11 ;  /* 0x0400000c0d0e7389 */ /* 0x00006400000c000b */
[----:B01----:R-:W-:Y:S01]  /*1c280*/  ENDCOLLECTIVE ;  /* 0x000000000000791b */ /* 0x003fe20003800000 */
.L_x_1496:
[----:B------:R-:W-:Y:S01]  /*1c290*/  IMAD.MOV.U32 R12, RZ, RZ, 0x8 ;  /* 0x00000008ff0c7424 */ /* 0x000fe200078e00ff */
[----:B------:R-:W-:-:S05]  /*1c2a0*/  SEL R3, R14, RZ, P3 ;  /* 0x000000ff0e037207 */ /* 0x000fca0001800000 */
[----:B------:R-:W-:-:S04]  /*1c2b0*/  IMAD.IADD R3, R2, 0x1, R3 ;  /* 0x0000000102037824 */ /* 0x000fc800078e0203 */
[----:B------:R-:W-:-:S07]  /*1c2c0*/  IMAD.MOV.U32 R13, RZ, RZ, R3 ;  /* 0x000000ffff0d7224 */ /* 0x000fce00078e0003 */
[----:B------:R-:W-:Y:S05]  /*1c2d0*/  WARPSYNC.COLLECTIVE R15, `(.L_x_1497) ;  /* 0x000000000f087348 */ /* 0x000fea0003c00000 */
[----:B------:R0:W1:Y:S02]  /*1c2e0*/  SHFL.UP P6, R14, R13, R12, R11 ;  /* 0x0400000c0d0e7389 */ /* 0x00006400000c000b */
[----:B01----:R-:W-:Y:S01]  /*1c2f0*/  ENDCOLLECTIVE ;  /* 0x000000000000791b */ /* 0x003fe20003800000 */
.L_x_1497:
[----:B------:R-:W-:Y:S01]  /*1c300*/  IMAD.MOV.U32 R12, RZ, RZ, 0x10 ;  /* 0x00000010ff0c7424 */ /* 0x000fe200078e00ff */
[----:B------:R-:W-:-:S05]  /*1c310*/  SEL R14, R14, RZ, P4 ;  /* 0x000000ff0e0e7207 */ /* 0x000fca0002000000 */
[----:B------:R-:W-:-:S04]  /*1c320*/  IMAD.IADD R5, R3, 0x1, R14 ;  /* 0x0000000103057824 */ /* 0x000fc800078e020e */
[----:B------:R-:W-:-:S07]  /*1c330*/  IMAD.MOV.U32 R13, RZ, RZ, R5 ;  /* 0x000000ffff0d7224 */ /* 0x000fce00078e0005 */
[----:B------:R-:W-:Y:S05]  /*1c340*/  WARPSYNC.COLLECTIVE R15, `(.L_x_1498) ;  /* 0x000000000f087348 */ /* 0x000fea0003c00000 */
[----:B------:R0:W1:Y:S02]  /*1c350*/  SHFL.UP P6, R14, R13, R12, R11 ;  /* 0x0400000c0d0e7389 */ /* 0x00006400000c000b */
[----:B01----:R-:W-:Y:S01]  /*1c360*/  ENDCOLLECTIVE ;  /* 0x000000000000791b */ /* 0x003fe20003800000 */
.L_x_1498:
        /* <DEDUP_REMOVED lines=8> */
.L_x_1499:
[----:B------:R-:W-:Y:S05]  /*1c3f0*/  BRA `(.L_x_1500) ;  /* 0xffffffc000947947 */ /* 0x000fea000383ffff */
.L_x_1403:
[----:B------:R-:W-:Y:S01]  /*1c400*/  BSSY B0, `(.L_x_1501) ;  /* 0x0000007000007945 */ /* 0x000fe20003800000 */
[----:B------:R-:W-:Y:S02]  /*1c410*/  IMAD.MOV.U32 R12, RZ, RZ, 0x1 ;  /* 0x00000001ff0c7424 */ /* 0x000fe400078e00ff */
[----:B------:R-:W-:Y:S02]  /*1c420*/  IMAD.MOV.U32 R11, RZ, RZ, RZ ;  /* 0x000000ffff0b7224 */ /* 0x000fe400078e00ff */
[----:B------:R-:W-:-:S07]  /*1c430*/  IMAD.MOV.U32 R15, RZ, RZ, -0x1 ;  /* 0xffffffffff0f7424 */ /* 0x000fce00078e00ff */
[----:B------:R-:W-:Y:S05]  /*1c440*/  WARPSYNC.COLLECTIVE R15, `(.L_x_1502) ;  /* 0x000000000f087348 */ /* 0x000fea0003c00000 */
[----:B------:R0:W1:Y:S02]  /*1c450*/  SHFL.UP P6, R14, R13, R12, R11 ;  /* 0x0400000c0d0e7389 */ /* 0x00006400000c000b */
[----:B01----:R-:W-:Y:S01]  /*1c460*/  ENDCOLLECTIVE ;  /* 0x000000000000791b */ /* 0x003fe20003800000 */
.L_x_1502:
[----:B------:R-:W-:Y:S05]  /*1c470*/  BSYNC B0 ;  /* 0x0000000000007941 */ /* 0x000fea0003800000 */
.L_x_1501:
        /* <DEDUP_REMOVED lines=8> */
.L_x_1503:
[----:B------:R-:W-:Y:S01]  /*1c500*/  IMAD.MOV.U32 R12, RZ, RZ, 0x4 ;  /* 0x00000004ff0c7424 */ /* 0x000fe200078e00ff */
[----:B------:R-:W-:-:S05]  /*1c510*/  SEL R2, R14, RZ, P2 ;  /* 0x000000ff0e027207 */ /* 0x000fca0001000000 */
[----:B------:R-:W-:-:S04]  /*1c520*/  IMAD.IADD R2, R13, 0x1, R2 ;  /* 0x000000010d027824 */ /* 0x000fc800078e0202 */
[----:B------:R-:W-:-:S07]  /*1c530*/  IMAD.MOV.U32 R13, RZ, RZ, R2 ;  /* 0x000000ffff0d7224 */ /* 0x000fce00078e0002 */
[----:B------:R-:W-:Y:S05]  /*1c540*/  WARPSYNC.COLLECTIVE R15, `(.L_x_1504) ;  /* 0x000000000f087348 */ /* 0x000fea0003c00000 */
[----:B------:R0:W1:Y:S02]  /*1c550*/  SHFL.UP P6, R14, R13, R12, R11 ;  /* 0x0400000c0d0e7389 */ /* 0x00006400000c000b */
[----:B01----:R-:W-:Y:S01]  /*1c560*/  ENDCOLLECTIVE ;  /* 0x000000000000791b */ /* 0x003fe20003800000 */
.L_x_1504:
[----:B------:R-:W-:Y:S01]  /*1c570*/  IMAD.MOV.U32 R12, RZ, RZ, 0x8 ;  /* 0x00000008ff0c7424 */ /* 0x000fe200078e00ff */
[----:B------:R-:W-:-:S05]  /*1c580*/  SEL R3, R14, RZ, P3 ;  /* 0x000000ff0e037207 */ /* 0x000fca0001800000 */
[----:B------:R-:W-:-:S04]  /*1c590*/  IMAD.IADD R3, R2, 0x1, R3 ;  /* 0x0000000102037824 */ /* 0x000fc800078e0203 */
[----:B------:R-:W-:-:S07]  /*1c5a0*/  IMAD.MOV.U32 R13, RZ, RZ, R3 ;  /* 0x000000ffff0d7224 */ /* 0x000fce00078e0003 */
[----:B------:R-:W-:Y:S05]  /*1c5b0*/  WARPSYNC.COLLECTIVE R15, `(.L_x_1505) ;  /* 0x000000000f087348 */ /* 0x000fea0003c00000 */
[----:B------:R0:W1:Y:S02]  /*1c5c0*/  SHFL.UP P6, R14, R13, R12, R11 ;  /* 0x0400000c0d0e7389 */ /* 0x00006400000c000b */
[----:B01----:R-:W-:Y:S01]  /*1c5d0*/  ENDCOLLECTIVE ;  /* 0x000000000000791b */ /* 0x003fe20003800000 */
.L_x_1505:
[----:B------:R-:W-:Y:S01]  /*1c5e0*/  IMAD.MOV.U32 R12, RZ, RZ, 0x10 ;  /* 0x00000010ff0c7424 */ /* 0x000fe200078e00ff */
[----:B------:R-:W-:-:S05]  /*1c5f0*/  SEL R14, R14, RZ, P4 ;  /* 0x000000ff0e0e7207 */ /* 0x000fca0002000000 */
[----:B------:R-:W-:-:S04]  /*1c600*/  IMAD.IADD R5, R3, 0x1, R14 ;  /* 0x0000000103057824 */ /* 0x000fc800078e020e */
[----:B------:R-:W-:-:S07]  /*1c610*/  IMAD.MOV.U32 R13, RZ, RZ, R5 ;  /* 0x000000ffff0d7224 */ /* 0x000fce00078e0005 */
[----:B------:R-:W-:Y:S05]  /*1c620*/  WARPSYNC.COLLECTIVE R15, `(.L_x_1506) ;  /* 0x000000000f087348 */ /* 0x000fea0003c00000 */
[----:B------:R0:W1:Y:S02]  /*1c630*/  SHFL.UP P6, R14, R13, R12, R11 ;  /* 0x0400000c0d0e7389 */ /* 0x00006400000c000b */
[----:B01----:R-:W-:Y:S01]  /*1c640*/  ENDCOLLECTIVE ;  /* 0x000000000000791b */ /* 0x003fe20003800000 */
.L_x_1506:
        /* <DEDUP_REMOVED lines=8> */
.L_x_1507:
[----:B------:R-:W-:Y:S05]  /*1c6d0*/  BRA `(.L_x_1508) ;  /* 0xffffffc000807947 */ /* 0x000fea000383ffff */
.L_x_1405:
[----:B------:R-:W-:Y:S01]  /*1c6e0*/  BSSY B0, `(.L_x_1509) ;  /* 0x0000006000007945 */ /* 0x000fe20003800000 */
[----:B------:R-:W-:Y:S01]  /*1c6f0*/  PLOP3.LUT P6, PT, P6, PT, PT, 0x8, 0x0 ;  /* 0x000000000000781c */ /* 0x000fe200037ce170 */
[----:B------:R-:W-:-:S12]  /*1c700*/  IMAD.MOV.U32 R15, RZ, RZ, -0x1 ;  /* 0xffffffffff0f7424 */ /* 0x000fd800078e00ff */
[----:B0-----:R-:W-:Y:S05]  /*1c710*/  WARPSYNC.COLLECTIVE R15, `(.L_x_1510) ;  /* 0x000000000f087348 */ /* 0x001fea0003c00000 */
[----:B------:R-:W-:Y:S01]  /*1c720*/  VOTE.ANY R14, PT, P6 ;  /* 0x00000000000e7806 */ /* 0x000fe200030e0100 */
[----:B0-----:R-:W-:Y:S06]  /*1c730*/  ENDCOLLECTIVE ;  /* 0x000000000000791b */ /* 0x001fec0003800000 */
.L_x_1510:
[----:B------:R-:W-:Y:S05]  /*1c740*/  BSYNC B0 ;  /* 0x0000000000007941 */ /* 0x000fea0003800000 */
.L_x_1509:
[----:B------:R-:W-:Y:S02]  /*1c750*/  IMAD.MOV.U32 R3, RZ, RZ, R14 ;  /* 0x000000ffff037224 */ /* 0x000fe400078e000e */
[----:B------:R-:W-:Y:S02]  /*1c760*/  IMAD.MOV.U32 R13, RZ, RZ, R25 ;  /* 0x000000ffff0d7224 */ /* 0x000fe400078e0019 */
[----:B------:R0:W1:Y:S01]  /*1c770*/  POPC R12, R3 ;  /* 0x00000003000c7309 */ /* 0x0000620000000000 */
[----:B------:R-:W-:Y:S02]  /*1c780*/  IMAD.MOV.U32 R11, RZ, RZ, 0x1f ;  /* 0x0000001fff0b7424 */ /* 0x000fe400078e00ff */
[----:B------:R-:W-:-:S07]  /*1c790*/  IMAD.MOV.U32 R15, RZ, RZ, -0x1 ;  /* 0xffffffffff0f7424 */ /* 0x000fce00078e00ff */
[----:B01----:R-:W-:Y:S05]  /*1c7a0*/  WARPSYNC.COLLECTIVE R15, `(.L_x_1511) ;  /* 0x000000000f087348 */ /* 0x003fea0003c00000 */
[----:B-1----:R1:W2:Y:S02]  /*1c7b0*/  SHFL.IDX P6, R14, R13, R12, R11 ;  /* 0x0000000c0d0e7389 */ /* 0x0022a400000c000b */
[----:B012---:R-:W-:Y:S01]  /*1c7c0*/  ENDCOLLECTIVE ;  /* 0x000000000000791b */ /* 0x007fe20003800000 */
.L_x_1511:
[----:B------:R-:W-:Y:S02]  /*1c7d0*/  IMAD.IADD R27, R12, 0x1, R27 ;  /* 0x000000010c1b7824 */ /* 0x000fe400078e021b */
[----:B------:R-:W-:Y:S02]  /*1c7e0*/  IMAD.MOV.U32 R13, RZ, RZ, R4 ;  /* 0x000000ffff0d7224 */ /* 0x000fe400078e0004 */
[----:B------:R-:W-:-:S07]  /*1c7f0*/  IMAD.MOV.U32 R25, RZ, RZ, R14 ;  /* 0x000000ffff197224 */ /* 0x000fce00078e000e */
[----:B------:R-:W-:Y:S05]  /*1c800*/  WARPSYNC.COLLECTIVE R15, `(.L_x_1512) ;  /* 0x000000000f087348 */ /* 0x000fea0003c00000 */
[----:B------:R0:W1:Y:S02]  /*1c810*/  SHFL.IDX P6, R14, R13, R12, R11 ;  /* 0x0000000c0d0e7389 */ /* 0x00006400000c000b */
[----:B01----:R-:W-:Y:S01]  /*1c820*/  ENDCOLLECTIVE ;  /* 0x000000000000791b */ /* 0x003fe20003800000 */
.L_x_1512:
[----:B------:R-:W-:Y:S01]  /*1c830*/  IMAD.MOV.U32 R4, RZ, RZ, R14 ;  /* 0x000000ffff047224 */ /* 0x000fe200078e000e */
[----:B------:R-:W-:Y:S06]  /*1c840*/  BRA `(.L_x_1513) ;  /* 0xffffffc000647947 */ /* 0x000fec000383ffff */
.L_x_1407:
[----:B------:R-:W-:Y:S01]  /*1c850*/  BSSY B0, `(.L_x_1514) ;  /* 0x0000007000007945 */ /* 0x000fe20003800000 */
[----:B------:R-:W-:Y:S02]  /*1c860*/  IMAD.MOV.U32 R13, RZ, RZ, R2 ;  /* 0x000000ffff0d7224 */ /* 0x000fe400078e0002 */
[----:B------:R-:W-:Y:S02]  /*1c870*/  IMAD.MOV.U32 R11, RZ, RZ, 0x1f ;  /* 0x0000001fff0b7424 */ /* 0x000fe400078e00ff */
[----:B------:R-:W-:-:S07]  /*1c880*/  IMAD.MOV.U32 R15, RZ, RZ, -0x1 ;  /* 0xffffffffff0f7424 */ /* 0x000fce00078e00ff */
[----:B0-23--:R-:W-:Y:S05]  /*1c890*/  WARPSYNC.COLLECTIVE R15, `(.L_x_1515) ;  /* 0x000000000f087348 */ /* 0x00dfea0003c00000 */
[----:B------:R1:W4:Y:S02]  /*1c8a0*/  SHFL.IDX P6, R14, R13, R12, R11 ;  /* 0x0000000c0d0e7389 */ /* 0x00032400000c000b */
[----:B01234-:R-:W-:Y:S01]  /*1c8b0*/  ENDCOLLECTIVE ;  /* 0x000000000000791b */ /* 0x01ffe20003800000 */
.L_x_1515:
[----:B------:R-:W-:Y:S05]  /*1c8c0*/  BSYNC B0 ;  /* 0x0000000000007941 */ /* 0x000fea0003800000 */
.L_x_1514:
[----:B------:R-:W-:Y:S01]  /*1c8d0*/  IMAD.MOV.U32 R6, RZ, RZ, R14 ;  /* 0x000000ffff067224 */ /* 0x000fe200078e000e */
[----:B------:R-:W-:Y:S06]  /*1c8e0*/  BRA `(.L_x_1406) ;  /* 0xffffffc000547947 */ /* 0x000fec000383ffff */
.L_x_1413:
[----:B0-----:R0:W1:Y:S02]  /*1c8f0*/  SYNCS.PHASECHK.TRANS64.TRYWAIT P0, [R7+URZ+0x30820], R0 ;  /* 0x03082000070075a7 */ /* 0x001064000800017f */
[----:B-1----:R-:W-:Y:S05]  /*1c900*/  @!P0 NANOSLEEP.SYNCS 0x989680 ;  /* 0x009896800000895d */ /* 0x002fea0003900000 */
[----:B------:R-:W1:Y:S02]  /*1c910*/  @!P0 SYNCS.PHASECHK.TRANS64 P0, [R7+URZ+0x30820], R0 ;  /* 0x03082000070085a7 */ /* 0x000e64000800007f */
[----:B-1----:R-:W-:Y:S05]  /*1c920*/  @!P0 BRA `(.L_x_1413) ;  /* 0xfffffffc00f08947 */ /* 0x002fea000383ffff */
[----:B------:R-:W-:Y:S05]  /*1c930*/  BRA `(.L_x_1516) ;  /* 0xffffffc800ac7947 */ /* 0x000fea000383ffff */
.L_x_1414:
[----:B------:R-:W1:Y:S01]  /*1c940*/  S2R R2, SR_TID.X ;  /* 0x0000000000027919 */ /* 0x000e620000002100 */
[----:B------:R-:W-:Y:S01]  /*1c950*/  BSSY B0, `(.L_x_1517) ;  /* 0x000000a000007945 */ /* 0x000fe20003800000 */
[----:B------:R-:W-:Y:S02]  /*1c960*/  IMAD.MOV.U32 R12, RZ, RZ, RZ ;  /* 0x000000ffff0c7224 */ /* 0x000fe400078e00ff */
[----:B------:R-:W-:Y:S02]  /*1c970*/  IMAD.MOV.U32 R11, RZ, RZ, 0x1f ;  /* 0x0000001fff0b7424 */ /* 0x000fe400078e00ff */
[----:B------:R-:W-:Y:S01]  /*1c980*/  IMAD.MOV.U32 R15, RZ, RZ, -0x1 ;  /* 0xffffffffff0f7424 */ /* 0x000fe200078e00ff */
[----:B-1----:R-:W-:-:S04]  /*1c990*/  SHF.R.U32.HI R2, RZ, 0x5, R2 ;  /* 0x00000005ff027819 */ /* 0x002fc80000011602 */
[----:B------:R-:W-:-:S05]  /*1c9a0*/  LOP3.LUT R2, R2, 0x3, RZ, 0xc0, !PT ;  /* 0x0000000302027812 */ /* 0x000fca00078ec0ff */
[----:B------:R-:W-:-:S07]  /*1c9b0*/  IMAD.MOV.U32 R13, RZ, RZ, R2 ;  /* 0x000000ffff0d7224 */ /* 0x000fce00078e0002 */
[----:B0-2---:R-:W-:Y:S05]  /*1c9c0*/  WARPSYNC.COLLECTIVE R15, `(.L_x_1518) ;  /* 0x000000000f087348 */ /* 0x005fea0003c00000 */
[----:B------:R1:W3:Y:S02]  /*1c9d0*/  SHFL.IDX P6, R14, R13, R12, R11 ;  /* 0x0000000c0d0e7389 */ /* 0x0002e400000c000b */
[----:B0123--:R-:W-:Y:S01]  /*1c9e0*/  ENDCOLLECTIVE ;  /* 0x000000000000791b */ /* 0x00ffe20003800000 */
.L_x_1518:
[----:B------:R-:W-:Y:S05]  /*1c9f0*/  BSYNC B0 ;  /* 0x0000000000007941 */ /* 0x000fea0003800000 */
.L_x_1517:
[----:B------:R-:W-:Y:S05]  /*1ca00*/  BRA `(.L_x_1519) ;  /* 0xffffffc800947947 */ /* 0x000fea000383ffff */
.L_x_1417:
[----:B------:R-:W-:Y:S01]  /*1ca10*/  BSSY B1, `(.L_x_1520) ;  /* 0x0000006000017945 */ /* 0x000fe20003800000 */
[----:B------:R-:W-:-:S07]  /*1ca20*/  IMAD.MOV.U32 R15, RZ, RZ, -0x1 ;  /* 0xffffffffff0f7424 */ /* 0x000fce00078e00ff */
[----:B0-2---:R-:W-:Y:S05]  /*1ca30*/  WARPSYNC.COLLECTIVE R15, `(.L_x_1521) ;  /* 0x000000000f0c7348 */ /* 0x005fea0003c00000 */
[----:B------:R-:W-:Y:S02]  /*1ca40*/  ELECT P6, UR62, PT ;  /* 0x00000000003e782f */ /* 0x000fe400038c0000 */
[----:B------:R-:W-:Y:S01]  /*1ca50*/  MOV R14, UR62 ;  /* 0x0000003e000e7c02 */ /* 0x000fe20008000f00 */
[----:B0-2---:R-:W-:Y:S10]  /*1ca60*/  ENDCOLLECTIVE ;  /* 0x000000000000791b */ /* 0x005ff40003800000 */
.L_x_1521:
[----:B------:R-:W-:Y:S05]  /*1ca70*/  BSYNC B1 ;  /* 0x0000000000017941 */ /* 0x000fea0003800000 */
.L_x_1520:
[----:B------:R-:W-:Y:S05]  /*1ca80*/  BRA `(.L_x_1522) ;  /* 0xffffffc8008c7947 */ /* 0x000fea000383ffff */
.L_x_1419:
[----:B0-----:R0:W1:Y:S02]  /*1ca90*/  SYNCS.PHASECHK.TRANS64.TRYWAIT P1, [R5+URZ+0x30840], R0 ;  /* 0x03084000050075a7 */ /* 0x001064000802017f */
[----:B-1----:R-:W-:Y:S05]  /*1caa0*/  @!P1 NANOSLEEP.SYNCS 0x989680 ;  /* 0x009896800000995d */ /* 0x002fea0003900000 */
[----:B------:R-:W1:Y:S02]  /*1cab0*/  @!P1 SYNCS.PHASECHK.TRANS64 P1, [R5+URZ+0x30840], R0 ;  /* 0x03084000050095a7 */ /* 0x000e64000802007f */
[----:B-1----:R-:W-:Y:S05]  /*1cac0*/  @!P1 BRA `(.L_x_1419) ;  /* 0xfffffffc00f09947 */ /* 0x002fea000383ffff */
[----:B------:R-:W-:Y:S05]  /*1cad0*/  BRA `(.L_x_1523) ;  /* 0xffffffc800b47947 */ /* 0x000fea000383ffff */
.L_x_1421:
[----:B-1----:R1:W3:Y:S02]  /*1cae0*/  SYNCS.PHASECHK.TRANS64.TRYWAIT P1, [R3+URZ+0x30840], R2 ;  /* 0x03084002030075a7 */ /* 0x0022e4000802017f */
[----:B---3--:R-:W-:Y:S05]  /*1caf0*/  @!P1 NANOSLEEP.SYNCS 0x989680 ;  /* 0x009896800000995d */ /* 0x008fea0003900000 */
[----:B------:R-:W3:Y:S02]  /*1cb00*/  @!P1 SYNCS.PHASECHK.TRANS64 P1, [R3+URZ+0x30840], R2 ;  /* 0x03084002030095a7 */ /* 0x000ee4000802007f */
[----:B---3--:R-:W-:Y:S05]  /*1cb10*/  @!P1 BRA `(.L_x_1421) ;  /* 0xfffffffc00f09947 */ /* 0x008fea000383ffff */
[----:B------:R-:W-:Y:S05]  /*1cb20*/  BRA `(.L_x_1524) ;  /* 0xffffffc800c07947 */ /* 0x000fea000383ffff */
.L_x_1423:
[----:B---3--:R3:W4:Y:S02]  /*1cb30*/  SYNCS.PHASECHK.TRANS64.TRYWAIT P1, [R5+URZ+0x30860], R0 ;  /* 0x03086000050075a7 */ /* 0x008724000802017f */
[----:B----4-:R-:W-:Y:S05]  /*1cb40*/  @!P1 NANOSLEEP.SYNCS 0x989680 ;  /* 0x009896800000995d */ /* 0x010fea0003900000 */
[----:B------:R-:W4:Y:S02]  /*1cb50*/  @!P1 SYNCS.PHASECHK.TRANS64 P1, [R5+URZ+0x30860], R0 ;  /* 0x03086000050095a7 */ /* 0x000f24000802007f */
[----:B----4-:R-:W-:Y:S05]  /*1cb60*/  @!P1 BRA `(.L_x_1423) ;  /* 0xfffffffc00f09947 */ /* 0x010fea000383ffff */
[----:B------:R-:W-:Y:S05]  /*1cb70*/  BRA `(.L_x_1525) ;  /* 0xffffffc800bc7947 */ /* 0x000fea000383ffff */
.L_x_1526:
        /* <DEDUP_REMOVED lines=16> */
.L_x_15974:


//--------------------- .text._ZN7cutlass13device_kernelIN5flash11enable_sm90INS1_16FlashAttnFwdSm90INS1_25CollectiveMainloopFwdSm90ILi2EN4cute5tupleIJNS5_1CILi1EEES8_S8_EEENS6_IJNS7_ILi128EEENS7_ILi64EEENS7_ILi256EEEEEELi256ENS_6half_tEfNS_4arch4Sm90ELb0ELb1ELb1ELb1ELb1ELb1ELb0ELb1ELb1ELb1ELb1ELb0EEENS1_21CollectiveEpilogueFwdINS6_IJSA_SC_SB_EEES9_SE_SG_Li256ELb1ELb1ELb1ELb0EEENS1_36VarlenDynamicPersistentTileSchedulerILi128ELi64ELi256ELi128ELb1ELb1ELb1ELb1ELb0ELb1EEEEEEEEEvNT_6ParamsE --------------------------
	.section	.text._ZN7cutlass13device_kernelIN5flash11enable_sm90INS1_16FlashAttnFwdSm90INS1_25CollectiveMainloopFwdSm90ILi2EN4cute5tupleIJNS5_1CILi1EEES8_S8_EEENS6_IJNS7_ILi128EEENS7_ILi64EEENS7_ILi256EEEEEELi256ENS_6half_tEfNS_4arch4Sm90ELb0ELb1ELb1ELb1ELb1ELb1ELb0ELb1ELb1ELb1ELb1ELb0EEENS1_21CollectiveEpilogueFwdINS6_IJSA_SC_SB_EEES9_SE_SG_Li256ELb1ELb1ELb1ELb0EEENS1_36VarlenDynamicPersistentTileSchedulerILi128ELi64ELi256ELi128ELb1ELb1ELb1ELb1ELb0ELb1EEEEEEEEEvNT_6ParamsE,"ax",@progbits
	.align	128
.text._ZN7cutlass13device_kernelIN5flash11enable_sm90INS1_16FlashAttnFwdSm90INS1_25CollectiveMainloopFwdSm90ILi2EN4cute5tupleIJNS5_1CILi1EEES8_S8_EEENS6_IJNS7_ILi128EEENS7_ILi64EEENS7_ILi256EEEEEELi256ENS_6half_tEfNS_4arch4Sm90ELb0ELb1ELb1ELb1ELb1ELb1ELb0ELb1ELb1ELb1ELb1ELb0EEENS1_21CollectiveEpilogueFwdINS6_IJSA_SC_SB_EEES9_SE_SG_Li256ELb1ELb1ELb1ELb0EEENS1_36VarlenDynamicPersistentTileSchedulerILi128ELi64ELi256ELi128ELb1ELb1ELb1ELb1ELb0ELb1EEEEEEEEEvNT_6ParamsE:
        .type           _ZN7cutlass13device_kernelIN5flash11enable_sm90INS1_16FlashAttnFwdSm90INS1_25CollectiveMainloopFwdSm90ILi2EN4cute5tupleIJNS5_1CILi1EEES8_S8_EEENS6_IJNS7_ILi128EEENS7_ILi64EEENS7_ILi256EEEEEELi256ENS_6half_tEfNS_4arch4Sm90ELb0ELb1ELb1ELb1ELb1ELb1ELb0ELb1ELb1ELb1ELb1ELb0EEENS1_21CollectiveEpilogueFwdINS6_IJSA_SC_SB_EEES9_SE_SG_Li256ELb1ELb1ELb1ELb0EEENS1_36VarlenDynamicPersistentTileSchedulerILi128ELi64ELi256ELi128ELb1ELb1ELb1ELb1ELb0ELb1EEEEEEEEEvNT_6ParamsE,@function
        .size           _ZN7cutlass13device_kernelIN5flash11enable_sm90INS1_16FlashAttnFwdSm90INS1_25CollectiveMainloopFwdSm90ILi2EN4cute5tupleIJNS5_1CILi1EEES8_S8_EEENS6_IJNS7_ILi128EEENS7_ILi64EEENS7_ILi256EEEEEELi256ENS_6half_tEfNS_4arch4Sm90ELb0ELb1ELb1ELb1ELb1ELb1ELb0ELb1ELb1ELb1ELb1ELb0EEENS1_21CollectiveEpilogueFwdINS6_IJSA_SC_SB_EEES9_SE_SG_Li256ELb1ELb1ELb1ELb0EEENS1_36VarlenDynamicPersistentTileSchedulerILi128ELi64ELi256ELi128ELb1ELb1ELb1ELb1ELb0ELb1EEEEEEEEEvNT_6ParamsE,(.L_x_15975 - _ZN7cutlass13device_kernelIN5flash11enable_sm90INS1_16FlashAttnFwdSm90INS1_25CollectiveMainloopFwdSm90ILi2EN4cute5tupleIJNS5_1CILi1EEES8_S8_EEENS6_IJNS7_ILi128EEENS7_ILi64EEENS7_ILi256EEEEEELi256ENS_6half_tEfNS_4arch4Sm90ELb0ELb1ELb1ELb1ELb1ELb1ELb0ELb1ELb1ELb1ELb1ELb0EEENS1_21CollectiveEpilogueFwdINS6_IJSA_SC_SB_EEES9_SE_SG_Li256ELb1ELb1ELb1ELb0EEENS1_36VarlenDynamicPersistentTileSchedulerILi128ELi64ELi256ELi128ELb1ELb1ELb1ELb1ELb0ELb1EEEEEEEEEvNT_6ParamsE)
        .other          _ZN7cutlass13device_kernelIN5flash11enable_sm90INS1_16FlashAttnFwdSm90INS1_25CollectiveMainloopFwdSm90ILi2EN4cute5tupleIJNS5_1CILi1EEES8_S8_EEENS6_IJNS7_ILi128EEENS7_ILi64EEENS7_ILi256EEEEEELi256ENS_6half_tEfNS_4arch4Sm90ELb0ELb1ELb1ELb1ELb1ELb1ELb0ELb1ELb1ELb1ELb1ELb0EEENS1_21CollectiveEpilogueFwdINS6_IJSA_SC_SB_EEES9_SE_SG_Li256ELb1ELb1ELb1ELb0EEENS1_36VarlenDynamicPersistentTileSchedulerILi128ELi64ELi256ELi128ELb1ELb1ELb1ELb1ELb0ELb1EEEEEEEEEvNT_6ParamsE,@"STO_CUDA_ENTRY STV_DEFAULT"
_ZN7cutlass13device_kernelIN5flash11enable_sm90INS1_16FlashAttnFwdSm90INS1_25CollectiveMainloopFwdSm90ILi2EN4cute5tupleIJNS5_1CILi1EEES8_S8_EEENS6_IJNS7_ILi128EEENS7_ILi64EEENS7_ILi256EEEEEELi256ENS_6half_tEfNS_4arch4Sm90ELb0ELb1ELb1ELb1ELb1ELb1ELb0ELb1ELb1ELb1ELb1ELb0EEENS1_21CollectiveEpilogueFwdINS6_IJSA_SC_SB_EEES9_SE_SG_Li256ELb1ELb1ELb1ELb0EEENS1_36VarlenDynamicPersistentTileSchedulerILi128ELi64ELi256ELi128ELb1ELb1ELb1ELb1ELb0ELb1EEEEEEEEEvNT_6ParamsE:
        /* <DEDUP_REMOVED lines=18> */
.L_x_1528:
[----:B------:R-:W-:Y:S05]  /*0120*/  BSYNC B0 ;  /* 0x0000000000007941 */ /* 0x000fea0003800000 */
.L_x_1527:
        /* <DEDUP_REMOVED lines=41> */
.L_x_1529:
        /* <DEDUP_REMOVED lines=22> */
.L_x_1530:
        /* <DEDUP_REMOVED lines=18> */
.L_x_1531:
        /* <DEDUP_REMOVED lines=22> */
.L_x_1532:
        /* <DEDUP_REMOVED lines=22> */
.L_x_1533:
[----:B0-----:R-:W-:Y:S01]  /*0900*/  UMOV UR4, 0x1 ;  /* 0x0000000100047882 */ /* 0x001fe20000000000 */
[----:B------:R-:W-:Y:S01]  /*0910*/  PLOP3.LUT P0, PT, PT, PT, UP0, 0x80, 0x0 ;  /* 0x000000000000781c */ /* 0x000fe20003f0f008 */
[----:B------:R-:W-:Y:S01]  /*0920*/  USEL UR4, UR4, 0x2, !UP0 ;  /* 0x0000000204047887 */ /* 0x000fe2000c000000 */
[----:B------:R-:W-:Y:S01]  /*0930*/  NOP ;  /* 0x0000000000007918 */ /* 0x000fe20000000000 */
[----:B------:R-:W-:Y:S01]  /*0940*/  ULDC.64 UR60, c[0x0][0x208] ;  /* 0x00008200003c7ab9 */ /* 0x000fe20000000a00 */
[----:B------:R-:W-:Y:S03]  /*0950*/  BSSY B9, `(.L_x_1534) ;  /* 0x0002c96000097945 */ /* 0x000fe60003800000 */
[----:B------:R-:W-:-:S05]  /*0960*/  IMAD.U32 R3, RZ, RZ, UR4 ;  /* 0x00000004ff037e24 */ /* 0x000fca000f8e00ff */
[----:B------:R0:W-:Y:S01]  /*0970*/  STL [R1+0xdc], R3 ;  /* 0x0000dc0301007387 */ /* 0x0001e20000100800 */
[----:B-12-4-:R-:W-:Y:S06]  /*0980*/  BAR.SYNC.DEFER_BLOCKING 0x0 ;  /* 0x0000000000007b1d */ /* 0x016fec0000010000 */
[----:B------:R-:W-:Y:S05]  /*0990*/  @!P0 BRA `(.L_x_1535) ;  /* 0x0000024000fc8947 */ /* 0x000fea0003800000 */
.L_x_1536:
[----:B------:R-:W-:-:S08]  /*09a0*/  NOP ;  /* 0x0000000000007918 */ /* 0x000fd00000000000 */
[----:B------:R-:W1:Y:S02]  /*09b0*/  USETMAXREG.TRY_ALLOC.CTAPOOL UP0, 0xe8 ;  /* 0x000000e8000079c8 */ /* 0x000e640008000600 */
[----:B-1----:R-:W-:-:S13]  /*09c0*/  PLOP3.LUT P0, PT, PT, PT, UP0, 0x80, 0x0 ;  /* 0x000000000000781c */ /* 0x002fda0003f0f008 */
[----:B------:R-:W-:Y:S05]  /*09d0*/  @!P0 BRA `(.L_x_1536) ;  /* 0xfffffffc00f08947 */ /* 0x000fea000383ffff */
[----:B------:R-:W1:Y:S08]  /*09e0*/  S2UR UR4, SR_CgaCtaId ;  /* 0x00000000000479c3 */ /* 0x000e700000008800 */
[----:B------:R-:W-:Y:S06]  /*09f0*/  BAR.ARV 0x8, 0x180 ;  /* 0x0206000000007b1d */ /* 0x000fec0000002000 */
[----:B------:R-:W-:-:S02]  /*0a00*/  MOV R17, 0x400 ;  /* 0x0000040000117802 */ /* 0x000fc40000000f00 */
[----:B------:R-:W-:Y:S01]  /*0a10*/  BAR.SYNC.DEFER_BLOCKING 0x5, 0x180 ;  /* 0x0146000000007b1d */ /* 0x000fe20000010000 */
[----:B-1----:R-:W-:-:S05]  /*0a20*/  IMAD.U32 R2, RZ, RZ, UR4 ;  /* 0x00000004ff027e24 */ /* 0x002fca000f8e00ff */
[----:B------:R-:W-:Y:S01]  /*0a30*/  ULDC UR4, c[0x0][0xc3c] ;  /* 0x00030f0000047ab9 */ /* 0x000fe20000000800 */
[----:B------:R-:W-:Y:S01]  /*0a40*/  LEA R17, R2, R17, 0x18 ;  /* 0x0000001102117211 */ /* 0x000fe200078ec0ff */
[----:B------:R-:W-:Y:S04]  /*0a50*/  STL [R1+0xc], R2 ;  /* 0x00000c0201007387 */ /* 0x000fe80000100800 */
[----:B------:R-:W1:Y:S01]  /*0a60*/  LDS.128 R24, [R17+0x308d0] ;  /* 0x0308d00011187984 */ /* 0x000e620000000c00 */
[----:B------:R-:W-:Y:S06]  /*0a70*/  BAR.ARV 0x4, 0x180 ;  /* 0x0106000000007b1d */ /* 0x000fec0000002000 */
[----:B-1----:R-:W-:-:S13]  /*0a80*/  ISETP.GE.AND P0, PT, R27, UR4, PT ;  /* 0x000000041b007c0c */ /* 0x002fda000bf06270 */
[----:B------:R-:W-:Y:S05]  /*0a90*/  @P0 BRA `(.L_x_1537) ;  /* 0x000002c800040947 */ /* 0x000fea0003800000 */
[----:B------:R-:W2:Y:S01]  /*0aa0*/  LDL R2, [R1+0xdc] ;  /* 0x0000dc0001027983 */ /* 0x000ea20000100800 */
[----:B------:R-:W-:Y:S01]  /*0ab0*/  VIADD R0, R0, 0xffffff80 ;  /* 0xffffff8000007836 */ /* 0x000fe20000000000 */
[----:B------:R-:W-:Y:S01]  /*0ac0*/  MOV R200, RZ ;  /* 0x000000ff00c87202 */ /* 0x000fe20000000f00 */
[----:B------:R-:W-:Y:S02]  /*0ad0*/  IMAD.MOV.U32 R218, RZ, RZ, RZ ;  /* 0x000000ffffda7224 */ /* 0x000fe400078e00ff */
[----:B------:R-:W-:Y:S01]  /*0ae0*/  IMAD.MOV.U32 R202, RZ, RZ, RZ ;  /* 0x000000ffffca7224 */ /* 0x000fe200078e00ff */
[----:B0-----:R-:W-:-:S04]  /*0af0*/  SHF.R.S32.HI R3, RZ, 0x1f, R0 ;  /* 0x0000001fff037819 */ /* 0x001fc80000011400 */
[CC--:B------:R-:W-:Y:S02]  /*0b00*/  LEA.HI R5, R3.reuse, R0.reuse, RZ, 0x2 ;  /* 0x0000000003057211 */ /* 0x0c0fe400078f10ff */
[CC--:B------:R-:W-:Y:S02]  /*0b10*/  LEA.HI R4, R3.reuse, R0.reuse, RZ, 0x5 ;  /* 0x0000000003047211 */ /* 0x0c0fe400078f28ff */
[CC--:B------:R-:W-:Y:S02]  /*0b20*/  LEA.HI R6, R3.reuse, R0.reuse, RZ, 0x3 ;  /* 0x0000000003067211 */ /* 0x0c0fe400078f18ff */
[----:B------:R-:W-:Y:S01]  /*0b30*/  LEA.HI R8, R3, R0, RZ, 0x6 ;  /* 0x0000000003087211 */ /* 0x000fe200078f30ff */
[----:B------:R-:W-:Y:S01]  /*0b40*/  IMAD.SHL.U32 R4, R4, 0x20, RZ ;  /* 0x0000002004047824 */ /* 0x000fe200078e00ff */
[----:B------:R-:W-:Y:S02]  /*0b50*/  LOP3.LUT R13, R5, 0xfffffffc, RZ, 0xc0, !PT ;  /* 0xfffffffc050d7812 */ /* 0x000fe400078ec0ff */
[----:B------:R-:W-:Y:S01]  /*0b60*/  LOP3.LUT R9, R6, 0xfffffff8, RZ, 0xc0, !PT ;  /* 0xfffffff806097812 */ /* 0x000fe200078ec0ff */
[----:B------:R-:W-:Y:S01]  /*0b70*/  IMAD.SHL.U32 R8, R8, 0x8, RZ ;  /* 0x0000000808087824 */ /* 0x000fe200078e00ff */
[----:B------:R-:W-:Y:S01]  /*0b80*/  LOP3.LUT R4, R4, 0xfffffc00, RZ, 0xc0, !PT ;  /* 0xfffffc0004047812 */ /* 0x000fe200078ec0ff */
[C---:B------:R-:W-:Y:S01]  /*0b90*/  IMAD.IADD R13, R0.reuse, 0x1, -R13 ;  /* 0x00000001000d7824 */ /* 0x040fe200078e0a0d */
[----:B------:R-:W-:Y:S01]  /*0ba0*/  SHF.R.S32.HI R22, RZ, 0x3, R6 ;  /* 0x00000003ff167819 */ /* 0x000fe20000011406 */
[----:B------:R-:W-:Y:S01]  /*0bb0*/  IMAD.IADD R12, R0, 0x1, -R9 ;  /* 0x00000001000c7824 */ /* 0x000fe200078e0a09 */
[----:B------:R-:W-:-:S03]  /*0bc0*/  LOP3.LUT R29, R8, 0xfffffe00, RZ, 0xc0, !PT ;  /* 0xfffffe00081d7812 */ /* 0x000fc600078ec0ff */
[----:B------:R-:W-:Y:S01]  /*0bd0*/  VIADD R6, R22, 0x60 ;  /* 0x0000006016067836 */ /* 0x000fe20000000000 */
[----:B------:R-:W-:Y:S01]  /*0be0*/  STL [R1+0x84], R12 ;  /* 0x0000840c01007387 */ /* 0x000fe20000100800 */
[C---:B------:R-:W-:Y:S01]  /*0bf0*/  SHF.L.U32 R204, R12.reuse, 0x2, RZ ;  /* 0x000000020ccc7819 */ /* 0x040fe200000006ff */
[----:B------:R-:W-:Y:S02]  /*0c00*/  IMAD.SHL.U32 R18, R12, 0x8, RZ ;  /* 0x000000080c127824 */ /* 0x000fe400078e00ff */
[----:B------:R-:W-:Y:S02]  /*0c10*/  VIADD R28, R22, 0x20 ;  /* 0x00000020161c7836 */ /* 0x000fe40000000000 */
[----:B------:R-:W-:-:S04]  /*0c20*/  VIADD R20, R204, 0x40 ;  /* 0x00000040cc147836 */ /* 0x000fc80000000000 */
[----:B------:R-:W-:Y:S01]  /*0c30*/  IMAD.IADD R203, R204, 0x1, R20 ;  /* 0x00000001cccb7824 */ /* 0x000fe200078e0214 */
[----:B--2---:R-:W-:Y:S02]  /*0c40*/  R2UR UR4, R2 ;  /* 0x00000000020472ca */ /* 0x004fe400000e0000 */
[CC--:B------:R-:W-:Y:S02]  /*0c50*/  LEA.HI R2, R3.reuse, R0.reuse, RZ, 0x4 ;  /* 0x0000000003027211 */ /* 0x0c0fe400078f20ff */
[----:B------:R-:W-:Y:S02]  /*0c60*/  LEA.HI R3, R3, R0, RZ, 0x7 ;  /* 0x0000000003037211 */ /* 0x000fe400078f38ff */
[----:B------:R-:W-:Y:S02]  /*0c70*/  SHF.R.S32.HI R7, RZ, 0x4, R2 ;  /* 0x00000004ff077819 */ /* 0x000fe40000011402 */
[----:B------:R-:W-:Y:S02]  /*0c80*/  LOP3.LUT R5, R2, 0x3fffff0, RZ, 0xc0, !PT ;  /* 0x03fffff002057812 */ /* 0x000fe400078ec0ff */
[----:B------:R-:W-:-:S02]  /*0c90*/  LOP3.LUT R11, R3, 0xffffff80, RZ, 0xc0, !PT ;  /* 0xffffff80030b7812 */ /* 0x000fc400078ec0ff */
[----:B------:R-:W-:Y:S01]  /*0ca0*/  LEA.HI R2, R2, R7, RZ, 0x1 ;  /* 0x0000000702027211 */ /* 0x000fe200078f08ff */
[----:B------:R-:W-:Y:S01]  /*0cb0*/  ULOP3.LUT UR4, UR4, 0x1, URZ, 0xfc, !UPT ;  /* 0x0000000104047892 */ /* 0x000fe2000f8efc3f */
[C---:B------:R-:W-:Y:S01]  /*0cc0*/  IADD3 R5, R0.reuse, -R5, RZ ;  /* 0x8000000500057210 */ /* 0x040fe20007ffe0ff */
[----:B------:R-:W-:Y:S01]  /*0cd0*/  IMAD.IADD R24, R0, 0x1, -R11 ;  /* 0x0000000100187824 */ /* 0x000fe200078e0a0b */
[----:B------:R-:W-:Y:S02]  /*0ce0*/  LOP3.LUT R2, R2, 0x1ffffffe, RZ, 0xc0, !PT ;  /* 0x1ffffffe02027812 */ /* 0x000fe400078ec0ff */
[----:B------:R-:W-:Y:S01]  /*0cf0*/  SHF.R.S32.HI R0, RZ, 0x7, R3 ;  /* 0x00000007ff007819 */ /* 0x000fe20000011403 */
[----:B------:R-:W-:Y:S01]  /*0d00*/  IMAD R5, R5, 0x40, R4 ;  /* 0x0000004005057824 */ /* 0x000fe200078e0204 */
[----:B------:R-:W-:Y:S01]  /*0d10*/  SHF.R.S32.HI R9, RZ, 0x1f, R24 ;  /* 0x0000001fff097819 */ /* 0x000fe20000011418 */
[----:B------:R-:W-:Y:S01]  /*0d20*/  IMAD.IADD R2, R7, 0x1, -R2 ;  /* 0x0000000107027824 */ /* 0x000fe200078e0a02 */
[----:B------:R-:W-:Y:S01]  /*0d30*/  LEA.HI R3, R3, R0, RZ, 0x1 ;  /* 0x0000000003037211 */ /* 0x000fe200078f08ff */
[----:B------:R-:W-:Y:S01]  /*0d40*/  STL [R1+0xa8], R24 ;  /* 0x0000a81801007387 */ /* 0x000fe20000100800 */
[----:B------:R-:W-:Y:S01]  /*0d50*/  LEA.HI R10, R9, R24, RZ, 0x2 ;  /* 0x00000018090a7211 */ /* 0x000fe200078f10ff */
[----:B------:R-:W-:Y:S01]  /*0d60*/  IMAD R2, R2, 0x8, R5 ;  /* 0x0000000802027824 */ /* 0x000fe200078e0205 */
[----:B------:R-:W-:Y:S01]  /*0d70*/  LOP3.LUT R3, R3, 0x3fffffe, RZ, 0xc0, !PT ;  /* 0x03fffffe03037812 */ /* 0x000fe200078ec0ff */
[----:B------:R-:W-:Y:S01]  /*0d80*/  STL [R1+0x10], R22 ;  /* 0x0000101601007387 */ /* 0x000fe20000100800 */
[----:B------:R-:W-:-:S02]  /*0d90*/  SHF.R.S32.HI R4, RZ, 0x2, R10 ;  /* 0x00000002ff047819 */ /* 0x000fc4000001140a */
[----:B------:R-:W-:Y:S01]  /*0da0*/  SHF.R.S32.HI R7, RZ, 0x1f, R10 ;  /* 0x0000001fff077819 */ /* 0x000fe2000001140a */
[----:B------:R0:W-:Y:S01]  /*0db0*/  STL [R1+0xd8], R2 ;  /* 0x0000d80201007387 */ /* 0x0001e20000100800 */
[----:B------:R-:W-:Y:S02]  /*0dc0*/  IADD3 R3, R0, -R3, RZ ;  /* 0x8000000300037210 */ /* 0x000fe40007ffe0ff */
[----:B------:R-:W-:Y:S01]  /*0dd0*/  LEA.HI R7, R7, R4, RZ, 0x3 ;  /* 0x0000000407077211 */ /* 0x000fe200078f18ff */
[----:B------:R-:W-:Y:S01]  /*0de0*/  STL [R1+0x48], R20 ;  /* 0x0000481401007387 */ /* 0x000fe20000100800 */
[----:B------:R-:W-:Y:S02]  /*0df0*/  LEA.HI R0, R13, R13, RZ, 0x1 ;  /* 0x0000000d0d007211 */ /* 0x000fe400078f08ff */
[----:B------:R-:W-:Y:S01]  /*0e00*/  LOP3.LUT R7, R7, 0xfffffff8, RZ, 0xc0, !PT ;  /* 0xfffffff807077812 */ /* 0x000fe200078ec0ff */
[----:B------:R1:W-:Y:S01]  /*0e10*/  STL [R1+0xc8], R28 ;  /* 0x0000c81c01007387 */ /* 0x0003e20000100800 */
[----:B------:R-:W-:Y:S01]  /*0e20*/  LOP3.LUT R0, R0, 0x1ffffffe, RZ, 0xc0, !PT ;  /* 0x1ffffffe00007812 */ /* 0x000fe200078ec0ff */
[----:B0-----:R-:W-:Y:S01]  /*0e30*/  VIADD R2, R22, 0x40 ;  /* 0x0000004016027836 */ /* 0x001fe20000000000 */
[----:B------:R-:W-:Y:S01]  /*0e40*/  LEA.HI R9, R9, R24, RZ, 0x5 ;  /* 0x0000001809097211 */ /* 0x000fe200078f28ff */
[----:B------:R-:W-:Y:S01]  /*0e50*/  IMAD.IADD R4, R4, 0x1, -R7 ;  /* 0x0000000104047824 */ /* 0x000fe200078e0a07 */
[----:B------:R-:W-:Y:S01]  /*0e60*/  SHF.R.S32.HI R7, RZ, 0x1f, R6 ;  /* 0x0000001fff077819 */ /* 0x000fe20000011406 */
[----:B------:R-:W-:Y:S01]  /*0e70*/  IMAD.IADD R13, R13, 0x1, -R0 ;  /* 0x000000010d0d7824 */ /* 0x000fe200078e0a00 */
[----:B------:R-:W-:Y:S01]  /*0e80*/  SHF.R.S32.HI R5, RZ, 0x1f, R2 ;  /* 0x0000001fff057819 */ /* 0x000fe20000011402 */
[----:B------:R-:W-:Y:S01]  /*0e90*/  STL [R1+0x70], R29 ;  /* 0x0000701d01007387 */ /* 0x000fe20000100800 */
[----:B------:R-:W-:Y:S01]  /*0ea0*/  LEA.HI R7, R7, R6, RZ, 0x3 ;  /* 0x0000000607077211 */ /* 0x000fe200078f18ff */
[----:B------:R-:W-:Y:S01]  /*0eb0*/  IMAD.SHL.U32 R6, R6, 0x40, RZ ;  /* 0x0000004006067824 */ /* 0x000fe200078e00ff */
[----:B------:R-:W-:Y:S01]  /*0ec0*/  LEA.HI R5, R5, R2, RZ, 0x3 ;  /* 0x0000000205057211 */ /* 0x000fe200078f18ff */
[----:B------:R-:W-:Y:S01]  /*0ed0*/  IMAD.SHL.U32 R2, R2, 0x40, RZ ;  /* 0x0000004002027824 */ /* 0x000fe200078e00ff */
[----:B------:R-:W-:Y:S01]  /*0ee0*/  SHF.R.S32.HI R9, RZ, 0x5, R9 ;  /* 0x00000005ff097819 */ /* 0x000fe20000011409 */
[----:B------:R-:W-:Y:S01]  /*0ef0*/  IMAD.SHL.U32 R14, R7, 0x40, RZ ;  /* 0x00000040070e7824 */ /* 0x000fe200078e00ff */
[----:B------:R-:W-:-:S02]  /*0f00*/  SHF.L.U32 R5, R5, 0x6, RZ ;  /* 0x0000000605057819 */ /* 0x000fc400000006ff */
[----:B------:R-:W-:Y:S01]  /*0f10*/  LOP3.LUT R0, R2, 0x1c0, RZ, 0xc0, !PT ;  /* 0x000001c002007812 */ /* 0x000fe200078ec0ff */
[----:B------:R-:W-:Y:S01]  /*0f20*/  IMAD R4, R9, 0x10, R4 ;  /* 0x0000001009047824 */ /* 0x000fe200078e0204 */
[----:B------:R-:W-:Y:S02]  /*0f30*/  SHF.R.S32.HI R2, RZ, 0x1f, R203 ;  /* 0x0000001fff027819 */ /* 0x000fe400000114cb */
[----:B------:R-:W-:Y:S01]  /*0f40*/  LOP3.LUT R12, R6, 0x1c0, RZ, 0xc0, !PT ;  /* 0x000001c0060c7812 */ /* 0x000fe200078ec0ff */
[----:B------:R-:W-:Y:S01]  /*0f50*/  IMAD R4, R3, 0x40, R4 ;  /* 0x0000004003047824 */ /* 0x000fe200078e0204 */
[----:B------:R-:W-:Y:S01]  /*0f60*/  LEA.HI R201, R2, R203, RZ, 0x3 ;  /* 0x000000cb02c97211 */ /* 0x000fe200078f18ff */
[----:B------:R-:W-:Y:S01]  /*0f70*/  VIADD R3, R204, 0x60 ;  /* 0x00000060cc037836 */ /* 0x000fe20000000000 */
[----:B------:R-:W-:Y:S02]  /*0f80*/  LOP3.LUT R7, R5, 0xfffffe00, RZ, 0xc0, !PT ;  /* 0xfffffe0005077812 */ /* 0x000fe400078ec0ff */
[----:B------:R-:W-:-:S02]  /*0f90*/  SHF.R.U32.HI R6, RZ, 0x3, R0 ;  /* 0x00000003ff067819 */ /* 0x000fc40000011600 */
[C---:B------:R-:W-:Y:S02]  /*0fa0*/  LOP3.LUT R11, R0.reuse, 0x38, R18, 0xf8, !PT ;  /* 0x00000038000b7812 */ /* 0x040fe400078ef812 */
[--C-:B------:R-:W-:Y:S01]  /*0fb0*/  LOP3.LUT R5, R0, 0x38, R201.reuse, 0xf8, !PT ;  /* 0x0000003800057812 */ /* 0x100fe200078ef8c9 */
[----:B------:R-:W-:Y:S01]  /*0fc0*/  IMAD.SHL.U32 R0, R22, 0x40, RZ ;  /* 0x0000004016007824 */ /* 0x000fe200078e00ff */
[----:B------:R-:W-:Y:S02]  /*0fd0*/  SHF.R.U32.HI R16, RZ, 0x3, R12 ;  /* 0x00000003ff107819 */ /* 0x000fe4000001160c */
[C---:B------:R-:W-:Y:S02]  /*0fe0*/  LOP3.LUT R19, R12.reuse, 0x38, R18, 0xf8, !PT ;  /* 0x000000380c137812 */ /* 0x040fe400078ef812 */
[----:B------:R-:W-:Y:S02]  /*0ff0*/  LOP3.LUT R23, R12, 0x38, R201, 0xf8, !PT ;  /* 0x000000380c177812 */ /* 0x000fe400078ef8c9 */
[----:B------:R-:W-:-:S02]  /*1000*/  LOP3.LUT R11, R7, R11, R6, 0xf6, !PT ;  /* 0x0000000b070b7212 */ /* 0x000fc400078ef606 */
[----:B------:R-:W-:Y:S02]  /*1010*/  LOP3.LUT R12, R5, R6, RZ, 0x3c, !PT ;  /* 0x00000006050c7212 */ /* 0x000fe400078e3cff */
[----:B------:R-:W-:Y:S02]  /*1020*/  SHF.R.S32.HI R6, RZ, 0x1f, R28 ;  /* 0x0000001fff067819 */ /* 0x000fe4000001141c */
[----:B------:R-:W-:Y:S02]  /*1030*/  SHF.L.U32 R5, R28, 0x6, RZ ;  /* 0x000000061c057819 */ /* 0x000fe400000006ff */
[----:B------:R-:W-:Y:S02]  /*1040*/  LEA.HI R6, R6, R28, RZ, 0x3 ;  /* 0x0000001c06067211 */ /* 0x000fe400078f18ff */
[----:B------:R-:W-:Y:S02]  /*1050*/  LOP3.LUT R15, R14, 0xfffffe00, RZ, 0xc0, !PT ;  /* 0xfffffe000e0f7812 */ /* 0x000fe400078ec0ff */
[----:B------:R-:W-:Y:S01]  /*1060*/  LOP3.LUT R22, R0, 0x1c0, RZ, 0xc0, !PT ;  /* 0x000001c000167812 */ /* 0x000fe200078ec0ff */
[----:B------:R-:W-:Y:S01]  /*1070*/  IMAD.SHL.U32 R6, R6, 0x40, RZ ;  /* 0x0000004006067824 */ /* 0x000fe200078e00ff */
[----:B-1----:R-:W-:-:S02]  /*1080*/  LOP3.LUT R28, R5, 0x1c0, RZ, 0xc0, !PT ;  /* 0x000001c0051c7812 */ /* 0x002fc400078ec0ff */
[----:B------:R-:W-:Y:S01]  /*1090*/  LOP3.LUT R21, R15, R19, R16, 0xf6, !PT ;  /* 0x000000130f157212 */ /* 0x000fe200078ef610 */
[----:B------:R-:W-:Y:S01]  /*10a0*/  STL [R1+0x64], R22 ;  /* 0x0000641601007387 */ /* 0x000fe20000100800 */
[----:B------:R-:W-:Y:S02]  /*10b0*/  LOP3.LUT R23, R23, R16, RZ, 0x3c, !PT ;  /* 0x0000001017177212 */ /* 0x000fe400078e3cff */
[----:B------:R-:W-:Y:S01]  /*10c0*/  SHF.R.U32.HI R30, RZ, 0x3, R22 ;  /* 0x00000003ff1e7819 */ /* 0x000fe20000011616 */
[----:B------:R-:W-:Y:S01]  /*10d0*/  STL [R1+0x60], R28 ;  /* 0x0000601c01007387 */ /* 0x000fe20000100800 */
[----:B------:R-:W-:Y:S02]  /*10e0*/  LOP3.LUT R0, R22, 0x38, R201, 0xf8, !PT ;  /* 0x0000003816007812 */ /* 0x000fe400078ef8c9 */
[----:B------:R-:W-:Y:S01]  /*10f0*/  SHF.R.U32.HI R16, RZ, 0x3, R28 ;  /* 0x00000003ff107819 */ /* 0x000fe2000001161c */
[----:B------:R-:W-:Y:S01]  /*1100*/  STL [R1+0xd0], R30 ;  /* 0x0000d01e01007387 */ /* 0x000fe20000100800 */
[----:B------:R-:W-:-:S02]  /*1110*/  LEA.HI R2, R2, R203, RZ, 0x6 ;  /* 0x000000cb02027211 */ /* 0x000fc400078f30ff */
[----:B------:R-:W-:Y:S01]  /*1120*/  LOP3.LUT R14, R6, 0xfffffe00, RZ, 0xc0, !PT ;  /* 0xfffffe00060e7812 */ /* 0x000fe200078ec0ff */
[----:B------:R-:W-:Y:S01]  /*1130*/  STL [R1+0xcc], R16 ;  /* 0x0000cc1001007387 */ /* 0x000fe20000100800 */
[----:B------:R-:W-:Y:S01]  /*1140*/  LOP3.LUT R5, R0, R30, RZ, 0x3c, !PT ;  /* 0x0000001e00057212 */ /* 0x000fe200078e3cff */
[----:B------:R-:W-:Y:S01]  /*1150*/  IMAD.U32 R0, RZ, RZ, UR4 ;  /* 0x00000004ff007e24 */ /* 0x000fe2000f8e00ff */
[----:B------:R-:W-:Y:S01]  /*1160*/  LOP3.LUT R8, R28, 0x38, R201, 0xf8, !PT ;  /* 0x000000381c087812 */ /* 0x000fe200078ef8c9 */
[----:B------:R-:W-:Y:S01]  /*1170*/  IMAD.SHL.U32 R2, R2, 0x80, RZ ;  /* 0x0000008002027824 */ /* 0x000fe200078e00ff */
[----:B------:R-:W-:Y:S01]  /*1180*/  STL [R1+0x6c], R14 ;  /* 0x00006c0e01007387 */ /* 0x000fe20000100800 */
[----:B------:R-:W-:Y:S02]  /*1190*/  LOP3.LUT R10, R10, 0x7ffffffc, RZ, 0xc0, !PT ;  /* 0x7ffffffc0a0a7812 */ /* 0x000fe400078ec0ff */
[----:B------:R-:W-:Y:S01]  /*11a0*/  LOP3.LUT R9, R8, R16, RZ, 0x3c, !PT ;  /* 0x0000001008097212 */ /* 0x000fe200078e3cff */
[----:B------:R-:W-:Y:S01]  /*11b0*/  STL [R1+0xd4], R4 ;  /* 0x0000d40401007387 */ /* 0x000fe20000100800 */
[----:B------:R-:W-:Y:S01]  /*11c0*/  LOP3.LUT R2, R2, 0xffffe000, RZ, 0xc0, !PT ;  /* 0xffffe00002027812 */ /* 0x000fe200078ec0ff */
[----:B------:R-:W-:Y:S01]  /*11d0*/  VIADD R8, R204, 0x20 ;  /* 0x00000020cc087836 */ /* 0x000fe20000000000 */
[----:B------:R-:W-:Y:S01]  /*11e0*/  SHF.R.S32.HI R19, RZ, 0x1f, R18 ;  /* 0x0000001fff137819 */ /* 0x000fe20000011412 */
[----:B------:R-:W-:Y:S01]  /*11f0*/  STL [R1+0x90], RZ ;  /* 0x000090ff01007387 */ /* 0x000fe20000100800 */
[----:B------:R-:W-:Y:S01]  /*1200*/  IMAD.IADD R10, R24, 0x1, -R10 ;  /* 0x00000001180a7824 */ /* 0x000fe200078e0a0a */
[----:B------:R-:W-:-:S02]  /*1210*/  IADD3 R7, R12, R2, R7 ;  /* 0x000000020c077210 */ /* 0x000fc40007ffe007 */
[----:B------:R0:W-:Y:S01]  /*1220*/  STL [R1+0x68], R0 ;  /* 0x0000680001007387 */ /* 0x0001e20000100800 */
[----:B------:R-:W-:Y:S01]  /*1230*/  IMAD.SHL.U32 R225, R10, 0x2, RZ ;  /* 0x000000020ae17824 */ /* 0x000fe200078e00ff */
[-C--:B------:R-:W-:Y:S02]  /*1240*/  IADD3 R15, R23, R2.reuse, R15 ;  /* 0x00000002170f7210 */ /* 0x080fe40007ffe00f */
[----:B------:R-:W-:Y:S01]  /*1250*/  STL [R1+0x50], RZ ;  /* 0x000050ff01007387 */ /* 0x000fe20000100800 */
[C---:B------:R-:W-:Y:S01]  /*1260*/  VIADD R41, R225.reuse, 0x8 ;  /* 0x00000008e1297836 */ /* 0x040fe20000000000 */
[C---:B------:R-:W-:Y:S01]  /*1270*/  IADD3 R40, R225.reuse, 0x10, RZ ;  /* 0x00000010e1287810 */ /* 0x040fe20007ffe0ff */
[----:B------:R-:W-:Y:S01]  /*1280*/  VIADD R39, R225, 0x18 ;  /* 0x00000018e1277836 */ /* 0x000fe20000000000 */
[----:B------:R1:W-:Y:S01]  /*1290*/  STL [R1+0x18], R8 ;  /* 0x0000180801007387 */ /* 0x0003e20000100800 */
[-C--:B------:R-:W-:Y:S01]  /*12a0*/  IADD3 R5, R5, R2.reuse, R29 ;  /* 0x0000000205057210 */ /* 0x080fe20007ffe01d */
[----:B------:R-:W-:Y:S01]  /*12b0*/  VIADD R38, R225, 0x20 ;  /* 0x00000020e1267836 */ /* 0x000fe20000000000 */
[----:B0-----:R-:W-:Y:S01]  /*12c0*/  LOP3.LUT R0, R22, 0x38, R18, 0xf8, !PT ;  /* 0x0000003816007812 */ /* 0x001fe200078ef812 */
[----:B------:R-:W-:Y:S01]  /*12d0*/  VIADD R22, R18, 0x80 ;  /* 0x0000008012167836 */ /* 0x000fe20000000000 */
[----:B------:R-:W-:Y:S01]  /*12e0*/  STL [R1+0x4c], R3 ;  /* 0x00004c0301007387 */ /* 0x000fe20000100800 */
[----:B------:R-:W-:Y:S01]  /*12f0*/  IADD3 R9, R9, R2, R14 ;  /* 0x0000000209097210 */ /* 0x000fe20007ffe00e */
[----:B------:R-:W-:Y:S01]  /*1300*/  VIADD R2, R17, 0x10400 ;  /* 0x0001040011027836 */ /* 0x000fe20000000000 */
[----:B------:R-:W-:Y:S01]  /*1310*/  LOP3.LUT R6, R29, R0, R30, 0xf6, !PT ;  /* 0x000000001d067212 */ /* 0x000fe200078ef61e */
[C---:B------:R-:W-:Y:S01]  /*1320*/  VIADD R37, R225.reuse, 0x28 ;  /* 0x00000028e1257836 */ /* 0x040fe20000000000 */
[----:B------:R-:W-:Y:S01]  /*1330*/  SHF.R.S32.HI R12, RZ, 0x1f, R22 ;  /* 0x0000001fff0c7819 */ /* 0x000fe20000011416 */
[C---:B------:R-:W-:Y:S01]  /*1340*/  VIADD R36, R225.reuse, 0x30 ;  /* 0x00000030e1247836 */ /* 0x040fe20000000000 */
[----:B-1----:R-:W-:Y:S01]  /*1350*/  SHF.R.S32.HI R8, RZ, 0x1f, R8 ;  /* 0x0000001fff087819 */ /* 0x002fe20000011408 */
[----:B------:R-:W-:Y:S01]  /*1360*/  STL [R1+0x80], R6 ;  /* 0x0000800601007387 */ /* 0x000fe20000100800 */
[----:B------:R-:W-:Y:S01]  /*1370*/  LOP3.LUT R0, R28, 0x38, R18, 0xf8, !PT ;  /* 0x000000381c007812 */ /* 0x000fe200078ef812 */
[----:B------:R-:W-:Y:S01]  /*1380*/  VIADD R35, R225, 0x38 ;  /* 0x00000038e1237836 */ /* 0x000fe20000000000 */
[----:B------:R-:W-:Y:S01]  /*1390*/  SHF.R.S32.HI R42, RZ, 0x1f, R41 ;  /* 0x0000001fff2a7819 */ /* 0x000fe20000011429 */
[----:B------:R0:W-:Y:S01]  /*13a0*/  STL [R1+0x8], R12 ;  /* 0x0000080c01007387 */ /* 0x0001e20000100800 */
[----:B------:R-:W-:Y:S01]  /*13b0*/  SHF.R.S32.HI R41, RZ, 0x1f, R40 ;  /* 0x0000001fff297819 */ /* 0x000fe20000011428 */
[----:B------:R-:W-:Y:S01]  /*13c0*/  IMAD R10, R11, 0x2, R2 ;  /* 0x000000020b0a7824 */ /* 0x000fe200078e0202 */
[----:B------:R-:W-:Y:S01]  /*13d0*/  SHF.R.S32.HI R40, RZ, 0x1f, R39 ;  /* 0x0000001fff287819 */ /* 0x000fe20000011427 */
[----:B------:R1:W-:Y:S01]  /*13e0*/  STL [R1+0xa0], R8 ;  /* 0x0000a00801007387 */ /* 0x0003e20000100800 */
[C---:B------:R-:W-:Y:S01]  /*13f0*/  IADD3 R34, R225.reuse, 0x40, RZ ;  /* 0x00000040e1227810 */ /* 0x040fe20007ffe0ff */
[C---:B------:R-:W-:Y:S01]  /*1400*/  VIADD R33, R225.reuse, 0x48 ;  /* 0x00000048e1217836 */ /* 0x040fe20000000000 */
[----:B------:R-:W-:Y:S01]  /*1410*/  SHF.R.S32.HI R39, RZ, 0x1f, R38 ;  /* 0x0000001fff277819 */ /* 0x000fe20000011426 */
[C---:B------:R-:W-:Y:S01]  /*1420*/  VIADD R32, R225.reuse, 0x50 ;  /* 0x00000050e1207836 */ /* 0x040fe20000000000 */
[----:B------:R-:W-:Y:S01]  /*1430*/  SHF.R.S32.HI R38, RZ, 0x1f, R37 ;  /* 0x0000001fff267819 */ /* 0x000fe20000011425 */
[C---:B------:R-:W-:Y:S01]  /*1440*/  VIADD R31, R225.reuse, 0x58 ;  /* 0x00000058e11f7836 */ /* 0x040fe20000000000 */
[----:B0-----:R-:W-:Y:S01]  /*1450*/  SHF.R.S32.HI R12, RZ, 0x1f, R20 ;  /* 0x0000001fff0c7819 */ /* 0x001fe20000011414 */
[C---:B------:R-:W-:Y:S01]  /*1460*/  VIADD R30, R225.reuse, 0x60 ;  /* 0x00000060e11e7836 */ /* 0x040fe20000000000 */
[----:B------:R-:W-:Y:S01]  /*1470*/  SHF.R.S32.HI R37, RZ, 0x1f, R36 ;  /* 0x0000001fff257819 */ /* 0x000fe20000011424 */
[----:B------:R-:W-:Y:S01]  /*1480*/  VIADD R29, R225, 0x68 ;  /* 0x00000068e11d7836 */ /* 0x000fe20000000000 */
[----:B-1----:R-:W-:Y:S01]  /*1490*/  SHF.R.S32.HI R8, RZ, 0x1f, R3 ;  /* 0x0000001fff087819 */ /* 0x002fe20000011403 */
[----:B------:R-:W-:Y:S01]  /*14a0*/  STL [R1+0x9c], R12 ;  /* 0x00009c0c01007387 */ /* 0x000fe20000100800 */
[----:B------:R-:W-:Y:S01]  /*14b0*/  LOP3.LUT R3, R14, R0, R16, 0xf6, !PT ;  /* 0x000000000e037212 */ /* 0x000fe200078ef610 */
[----:B------:R-:W-:Y:S01]  /*14c0*/  IMAD R0, R21, 0x2, R2 ;  /* 0x0000000215007824 */ /* 0x000fe200078e0202 */
[----:B------:R-:W-:Y:S01]  /*14d0*/  SHF.R.S32.HI R36, RZ, 0x1f, R35 ;  /* 0x0000001fff247819 */ /* 0x000fe20000011423 */
[----:B------:R0:W-:Y:S01]  /*14e0*/  STL [R1+0x98], R8 ;  /* 0x0000980801007387 */ /* 0x0001e20000100800 */
[----:B------:R-:W-:Y:S01]  /*14f0*/  SHF.R.S32.HI R35, RZ, 0x1f, R34 ;  /* 0x0000001fff237819 */ /* 0x000fe20000011422 */
[C---:B------:R-:W-:Y:S01]  /*1500*/  VIADD R24, R225.reuse, 0x78 ;  /* 0x00000078e1187836 */ /* 0x040fe20000000000 */
[----:B------:R-:W-:Y:S01]  /*1510*/  SHF.R.S32.HI R34, RZ, 0x1f, R33 ;  /* 0x0000001fff227819 */ /* 0x000fe20000011421 */
[----:B------:R-:W-:Y:S01]  /*1520*/  STL [R1+0xb8], R10 ;  /* 0x0000b80a01007387 */ /* 0x000fe20000100800 */
[C---:B------:R-:W-:Y:S01]  /*1530*/  IADD3 R28, R225.reuse, 0x70, RZ ;  /* 0x00000070e11c7810 */ /* 0x040fe20007ffe0ff */
[----:B------:R-:W-:Y:S01]  /*1540*/  VIADD R21, R225, 0x80 ;  /* 0x00000080e1157836 */ /* 0x000fe20000000000 */
[----:B------:R-:W-:Y:S01]  /*1550*/  SHF.R.S32.HI R33, RZ, 0x1f, R32 ;  /* 0x0000001fff217819 */ /* 0x000fe20000011420 */
[----:B------:R1:W-:Y:S01]  /*1560*/  STL [R1+0xb0], R0 ;  /* 0x0000b00001007387 */ /* 0x0003e20000100800 */
[----:B------:R-:W-:Y:S01]  /*1570*/  SHF.R.S32.HI R32, RZ, 0x1f, R31 ;  /* 0x0000001fff207819 */ /* 0x000fe2000001141f */
[----:B0-----:R-:W-:Y:S01]  /*1580*/  IMAD R8, R3, 0x2, R2 ;  /* 0x0000000203087824 */ /* 0x001fe200078e0202 */
[----:B------:R-:W-:Y:S01]  /*1590*/  LEA R3, R5, R2, 0x1 ;  /* 0x0000000205037211 */ /* 0x000fe200078e08ff */
[C---:B------:R-:W-:Y:S01]  /*15a0*/  VIADD R20, R225.reuse, 0x88 ;  /* 0x00000088e1147836 */ /* 0x040fe20000000000 */
[----:B------:R-:W-:Y:S01]  /*15b0*/  SHF.R.S32.HI R31, RZ, 0x1f, R30 ;  /* 0x0000001fff1f7819 */ /* 0x000fe2000001141e */
[----:B------:R-:W-:Y:S01]  /*15c0*/  VIADD R16, R225, 0x90 ;  /* 0x00000090e1107836 */ /* 0x000fe20000000000 */
[----:B------:R-:W-:Y:S01]  /*15d0*/  STL [R1+0xc0], R8 ;  /* 0x0000c00801007387 */ /* 0x000fe20000100800 */
[----:B------:R-:W-:Y:S01]  /*15e0*/  SHF.R.S32.HI R30, RZ, 0x1f, R29 ;  /* 0x0000001fff1e7819 */ /* 0x000fe2000001141d */
[----:B------:R-:W-:Y:S01]  /*15f0*/  IMAD R5, R7, 0x2, R2 ;  /* 0x0000000207057824 */ /* 0x000fe200078e0202 */
[----:B------:R-:W-:Y:S01]  /*1600*/  SHF.R.S32.HI R29, RZ, 0x1f, R28 ;  /* 0x0000001fff1d7819 */ /* 0x000fe2000001141c */
[----:B-1----:R-:W-:Y:S01]  /*1610*/  IMAD R0, R9, 0x2, R2 ;  /* 0x0000000209007824 */ /* 0x002fe200078e0202 */
[----:B------:R0:W-:Y:S01]  /*1620*/  STL [R1+0xc4], R3 ;  /* 0x0000c40301007387 */ /* 0x0001e20000100800 */
[----:B------:R-:W-:Y:S01]  /*1630*/  SHF.R.S32.HI R28, RZ, 0x1f, R24 ;  /* 0x0000001fff1c7819 */ /* 0x000fe20000011418 */
[C---:B------:R-:W-:Y:S01]  /*1640*/  VIADD R12, R225.reuse, 0xa8 ;  /* 0x000000a8e10c7836 */ /* 0x040fe20000000000 */
[C---:B------:R-:W-:Y:S01]  /*1650*/  IADD3 R14, R225.reuse, 0xa0, RZ ;  /* 0x000000a0e10e7810 */ /* 0x040fe20007ffe0ff */
[----:B------:R1:W-:Y:S01]  /*1660*/  STL [R1+0xbc], R0 ;  /* 0x0000bc0001007387 */ /* 0x0003e20000100800 */
[----:B------:R-:W-:Y:S01]  /*1670*/  SHF.R.S32.HI R24, RZ, 0x1f, R21 ;  /* 0x0000001fff187819 */ /* 0x000fe20000011415 */
[C---:B------:R-:W-:Y:S01]  /*1680*/  VIADD R11, R225.reuse, 0xb0 ;  /* 0x000000b0e10b7836 */ /* 0x040fe20000000000 */
[----:B------:R-:W-:Y:S01]  /*1690*/  SHF.R.S32.HI R21, RZ, 0x1f, R20 ;  /* 0x0000001fff157819 */ /* 0x000fe20000011414 */
[----:B------:R-:W-:Y:S01]  /*16a0*/  VIADD R10, R225, 0xb8 ;  /* 0x000000b8e10a7836 */ /* 0x000fe20000000000 */
[----:B------:R-:W-:Y:S01]  /*16b0*/  SHF.R.S32.HI R20, RZ, 0x1f, R16 ;  /* 0x0000001fff147819 */ /* 0x000fe20000011410 */
[--C-:B0-----:R-:W-:Y:S01]  /*16c0*/  IMAD R3, R15, 0x2, R2.reuse ;  /* 0x000000020f037824 */ /* 0x101fe200078e0202 */
[----:B------:R0:W-:Y:S01]  /*16d0*/  STL [R1+0xb4], R5 ;  /* 0x0000b40501007387 */ /* 0x0001e20000100800 */
[C---:B------:R-:W-:Y:S01]  /*16e0*/  VIADD R15, R225.reuse, 0x98 ;  /* 0x00000098e10f7836 */ /* 0x040fe20000000000 */
[C---:B------:R-:W-:Y:S01]  /*16f0*/  IADD3 R7, R225.reuse, 0xd0, RZ ;  /* 0x000000d0e1077810 */ /* 0x040fe20007ffe0ff */
[----:B-1----:R-:W-:Y:S01]  /*1700*/  IMAD R0, R6, 0x2, R2 ;  /* 0x0000000206007824 */ /* 0x002fe200078e0202 */
[----:B------:R-:W-:Y:S01]  /*1710*/  SHF.R.S32.HI R2, RZ, 0x3, R201 ;  /* 0x00000003ff027819 */ /* 0x000fe200000114c9 */
[C---:B------:R-:W-:Y:S01]  /*1720*/  VIADD R9, R225.reuse, 0xc0 ;  /* 0x000000c0e1097836 */ /* 0x040fe20000000000 */
[----:B------:R-:W-:Y:S01]  /*1730*/  SHF.R.S32.HI R16, RZ, 0x1f, R15 ;  /* 0x0000001fff107819 */ /* 0x000fe2000001140f */
[C---:B------:R-:W-:Y:S01]  /*1740*/  VIADD R8, R225.reuse, 0xc8 ;  /* 0x000000c8e1087836 */ /* 0x040fe20000000000 */
[----:B------:R-:W-:Y:S01]  /*1750*/  SHF.R.S32.HI R15, RZ, 0x1f, R14 ;  /* 0x0000001fff0f7819 */ /* 0x000fe2000001140e */
[----:B------:R1:W-:Y:S01]  /*1760*/  STL [R1+0xac], R3 ;  /* 0x0000ac0301007387 */ /* 0x0003e20000100800 */
[----:B------:R-:W-:Y:S01]  /*1770*/  SHF.R.S32.HI R14, RZ, 0x1f, R12 ;  /* 0x0000001fff0e7819 */ /* 0x000fe2000001140c */
[C---:B------:R-:W-:Y:S01]  /*1780*/  VIADD R6, R225.reuse, 0xd8 ;  /* 0x000000d8e1067836 */ /* 0x040fe20000000000 */
[----:B------:R-:W-:Y:S01]  /*1790*/  SHF.R.S32.HI R12, RZ, 0x1f, R11 ;  /* 0x0000001fff0c7819 */ /* 0x000fe2000001140b */
[----:B------:R2:W-:Y:S01]  /*17a0*/  STL [R1+0x74], R0 ;  /* 0x0000740001007387 */ /* 0x0005e20000100800 */
[----:B0-----:R-:W-:Y:S01]  /*17b0*/  VIADD R5, R225, 0xe0 ;  /* 0x000000e0e1057836 */ /* 0x001fe20000000000 */
[----:B------:R-:W-:-:S02]  /*17c0*/  SHF.R.S32.HI R11, RZ, 0x1f, R10 ;  /* 0x0000001fff0b7819 */ /* 0x000fc4000001140a */
[----:B------:R0:W-:Y:S01]  /*17d0*/  STL [R1+0xa4], R2 ;  /* 0x0000a40201007387 */ /* 0x0001e20000100800 */
[----:B------:R-:W-:Y:S01]  /*17e0*/  SHF.R.S32.HI R10, RZ, 0x1f, R9 ;  /* 0x0000001fff0a7819 */ /* 0x000fe20000011409 */
[C---:B-1----:R-:W-:Y:S01]  /*17f0*/  VIADD R3, R225.reuse, 0xe8 ;  /* 0x000000e8e1037836 */ /* 0x042fe20000000000 */
[----:B------:R-:W-:Y:S02]  /*1800*/  SHF.R.S32.HI R9, RZ, 0x1f, R8 ;  /* 0x0000001fff097819 */ /* 0x000fe40000011408 */
[----:B------:R-:W-:Y:S02]  /*1810*/  SHF.R.S32.HI R8, RZ, 0x1f, R7 ;  /* 0x0000001fff087819 */ /* 0x000fe40000011407 */
[----:B--2---:R-:W-:Y:S01]  /*1820*/  SHF.R.S32.HI R0, RZ, 0x1f, R225 ;  /* 0x0000001fff007819 */ /* 0x004fe200000114e1 */
[C---:B------:R-:W-:Y:S01]  /*1830*/  VIADD R0, R225.reuse, 0xf8 ;  /* 0x000000f8e1007836 */ /* 0x040fe20000000000 */
[----:B------:R-:W-:Y:S01]  /*1840*/  SHF.R.S32.HI R7, RZ, 0x1f, R6 ;  /* 0x0000001fff077819 */ /* 0x000fe20000011406 */
[----:B0-----:R-:W-:Y:S01]  /*1850*/  VIADD R2, R225, 0xf0 ;  /* 0x000000f0e1027836 */ /* 0x001fe20000000000 */
[----:B------:R-:W-:-:S02]  /*1860*/  SHF.R.S32.HI R6, RZ, 0x1f, R5 ;  /* 0x0000001fff067819 */ /* 0x000fc40000011405 */
[----:B------:R-:W-:Y:S02]  /*1870*/  SHF.R.S32.HI R5, RZ, 0x1f, R3 ;  /* 0x0000001fff057819 */ /* 0x000fe40000011403 */
[----:B------:R-:W-:Y:S02]  /*1880*/  SHF.R.S32.HI R3, RZ, 0x1f, R2 ;  /* 0x0000001fff037819 */ /* 0x000fe40000011402 */
[----:B------:R-:W-:Y:S02]  /*1890*/  SHF.R.S32.HI R2, RZ, 0x1f, R0 ;  /* 0x0000001fff027819 */ /* 0x000fe40000011400 */
[----:B------:R-:W-:Y:S02]  /*18a0*/  LEA R0, R13, R4, 0x3 ;  /* 0x000000040d007211 */ /* 0x000fe400078e18ff */
[----:B------:R-:W-:Y:S02]  /*18b0*/  IADD3 R23, R18, 0xc0, RZ ;  /* 0x000000c012177810 */ /* 0x000fe40007ffe0ff */
[----:B------:R-:W-:Y:S01]  /*18c0*/  LOP3.LUT R201, R201, 0xfffffff8, RZ, 0xc0, !PT ;  /* 0xfffffff8c9c97812 */ /* 0x000fe200078ec0ff */
[----:B------:R0:W-:Y:S01]  /*18d0*/  STL [R1+0x78], R0 ;  /* 0x0000780001007387 */ /* 0x0001e20000100800 */
[----:B------:R-:W-:-:S02]  /*18e0*/  SHF.R.S32.HI R229, RZ, 0x1f, R23 ;  /* 0x0000001fffe57819 */ /* 0x000fc40000011417 */
[----:B------:R-:W-:-:S07]  /*18f0*/  SHF.R.S32.HI R224, RZ, 0x1f, R201 ;  /* 0x0000001fffe07819 */ /* 0x000fce00000114c9 */
.L_x_1847:
[----:B------:R-:W-:Y:S01]  /*1900*/  ULDC.64 UR4, c[0x0][0xa28] ;  /* 0x00028a0000047ab9 */ /* 0x000fe20000000a00 */
[----:B01--45:R-:W1:Y:S01]  /*1910*/  LDC.64 R4, c[0x0][0xa08] ;  /* 0x00028200ff047b82 */ /* 0x033e620000000a00 */
[----:B------:R-:W-:Y:S01]  /*1920*/  ISETP.NE.U32.AND P0, PT, RZ, UR4, PT ;  /* 0x00000004ff007c0c */ /* 0x000fe2000bf05070 */
[----:B------:R-:W-:Y:S01]  /*1930*/  IMAD.MOV.U32 R28, RZ, RZ, RZ ;  /* 0x000000ffff1c7224 */ /* 0x000fe200078e00ff */
[----:B------:R-:W-:Y:S01]  /*1940*/  ULDC.64 UR6, c[0x0][0xa20] ;  /* 0x0002880000067ab9 */ /* 0x000fe20000000a00 */
[----:B--2---:R-:W-:Y:S01]  /*1950*/  IMAD.MOV.U32 R8, RZ, RZ, RZ ;  /* 0x000000ffff087224 */ /* 0x004fe200078e00ff */
[----:B------:R-:W-:Y:S01]  /*1960*/  ISETP.NE.AND.EX P0, PT, RZ, UR5, PT, P0 ;  /* 0x00000005ff007c0c */ /* 0x000fe2000bf05300 */
[----:B------:R-:W-:Y:S02]  /*1970*/  ULDC.64 UR4, c[0x0][0xa18] ;  /* 0x0002860000047ab9 */ /* 0x000fe40000000a00 */
[----:B------:R-:W-:-:S04]  /*1980*/  ISETP.NE.U32.AND P1, PT, RZ, UR4, PT ;  /* 0x00000004ff007c0c */ /* 0x000fc8000bf25070 */
[----:B------:R-:W-:Y:S01]  /*1990*/  ISETP.NE.AND.EX P1, PT, RZ, UR5, PT, P1 ;  /* 0x00000005ff007c0c */ /* 0x000fe2000bf25310 */
[----:B------:R-:W-:Y:S02]  /*19a0*/  ULDC.64 UR4, c[0x0][0xa08] ;  /* 0x0002820000047ab9 */ /* 0x000fe40000000a00 */
[----:B------:R-:W-:-:S03]  /*19b0*/  ISETP.NE.U32.AND P3, PT, RZ, UR4, PT ;  /* 0x00000004ff007c0c */ /* 0x000fc6000bf65070 */
[----:B------:R-:W2:Y:S01]  /*19c0*/  @P0 LDC.64 R6, c[0x0][0xa28] ;  /* 0x00028a00ff060b82 */ /* 0x000ea20000000a00 */
[----:B------:R-:W-:Y:S01]  /*19d0*/  ISETP.NE.AND.EX P3, PT, RZ, UR5, PT, P3 ;  /* 0x00000005ff007c0c */ /* 0x000fe2000bf65330 */
[----:B-1----:R-:W-:-:S06]  /*19e0*/  IMAD.WIDE R4, R27, 0x4, R4 ;  /* 0x000000041b047825 */ /* 0x002fcc00078e0204 */
[----:B------:R-:W1:Y:S06]  /*19f0*/  @P1 LDC.64 R2, c[0x0][0xa18] ;  /* 0x00028600ff021b82 */ /* 0x000e6c0000000a00 */
[----:B------:R-:W5:Y:S01]  /*1a00*/  @P3 LDG.E R28, desc[UR60][R4.64] ;  /* 0x0000003c041c3981 */ /* 0x000f62000c1e1900 */
[----:B------:R-:W-:Y:S02]  /*1a10*/  ULDC UR4, c[0x0][0x288] ;  /* 0x0000a20000047ab9 */ /* 0x000fe40000000800 */
[----:B------:R-:W-:Y:S01]  /*1a20*/  IMAD.U32 R219, RZ, RZ, UR4 ;  /* 0x00000004ffdb7e24 */ /* 0x000fe2000f8e00ff */
[----:B---3--:R3:W-:Y:S01]  /*1a30*/  STL [R1+0x8c], R27 ;  /* 0x00008c1b01007387 */ /* 0x0087e20000100800 */
[----:B------:R-:W-:-:S02]  /*1a40*/  ULDC.64 UR4, c[0x0][0x418] ;  /* 0x0001060000047ab9 */ /* 0x000fc40000000a00 */
[----:B------:R-:W-:Y:S01]  /*1a50*/  UISETP.NE.U32.AND UP0, UPT, UR4, URZ, UPT ;  /* 0x0000003f0400728c */ /* 0x000fe2000bf05070 */
[----:B--2---:R-:W-:-:S03]  /*1a60*/  @P0 IMAD.WIDE R6, R27, 0x4, R6 ;  /* 0x000000041b060825 */ /* 0x004fc600078e0206 */
[----:B------:R-:W-:Y:S01]  /*1a70*/  UISETP.NE.AND.EX UP0, UPT, UR5, URZ, UPT, UP0 ;  /* 0x0000003f0500728c */ /* 0x000fe2000bf05300 */
[----:B------:R-:W-:Y:S01]  /*1a80*/  ULDC UR4, c[0x0][0x424] ;  /* 0x0001090000047ab9 */ /* 0x000fe20000000800 */
[----:B------:R-:W-:Y:S01]  /*1a90*/  ISETP.NE.U32.AND P2, PT, RZ, UR6, PT ;  /* 0x00000006ff007c0c */ /* 0x000fe2000bf45070 */
[----:B------:R2:W5:Y:S01]  /*1aa0*/  @P0 LDG.E R8, desc[UR60][R6.64] ;  /* 0x0000003c06080981 */ /* 0x000562000c1e1900 */
[----:B------:R-:W-:Y:S01]  /*1ab0*/  USEL UR4, UR4, 0x1, UP0 ;  /* 0x0000000104047887 */ /* 0x000fe20008000000 */
[----:B-1----:R-:W-:Y:S01]  /*1ac0*/  @P1 IMAD.WIDE R2, R27, 0x4, R2 ;  /* 0x000000041b021825 */ /* 0x002fe200078e0202 */
[----:B------:R-:W-:Y:S01]  /*1ad0*/  ULDC UR5, c[0x0][0x2f0] ;  /* 0x0000bc0000057ab9 */ /* 0x000fe20000000800 */
[C---:B0-----:R-:W-:Y:S01]  /*1ae0*/  LOP3.LUT R0, R26.reuse, 0xff0000, RZ, 0xc0, !PT ;  /* 0x00ff00001a007812 */ /* 0x041fe200078ec0ff */
[----:B------:R-:W-:Y:S02]  /*1af0*/  UIMAD UR4, UR4, UR5, URZ ;  /* 0x00000005040472a4 */ /* 0x000fe4000f8e023f */
[----:B------:R0:W5:Y:S01]  /*1b00*/  @P1 LDG.E R219, desc[UR60][R2.64] ;  /* 0x0000003c02db1981 */ /* 0x000162000c1e1900 */
[----:B--2---:R-:W-:Y:S01]  /*1b10*/  LOP3.LUT R6, R26, 0xff000000, RZ, 0xc0, !PT ;  /* 0xff0000001a067812 */ /* 0x004fe200078ec0ff */
[----:B------:R-:W-:Y:S01]  /*1b20*/  ULDC UR5, c[0x0][0x348] ;  /* 0x0000d20000057ab9 */ /* 0x000fe20000000800 */
[----:B------:R-:W-:-:S02]  /*1b30*/  ISETP.NE.AND.EX P2, PT, RZ, UR7, PT, P2 ;  /* 0x00000007ff007c0c */ /* 0x000fc4000bf45320 */
[----:B------:R-:W-:Y:S02]  /*1b40*/  LOP3.LUT R226, R26, 0xffff, RZ, 0xc0, !PT ;  /* 0x0000ffff1ae27812 */ /* 0x000fe400078ec0ff */
[----:B0-----:R-:W-:-:S04]  /*1b50*/  SHF.R.U32.HI R3, RZ, 0x8, R6 ;  /* 0x00000008ff037819 */ /* 0x001fc80000011606 */
[----:B------:R-:W-:Y:S01]  /*1b60*/  LEA.HI R11, R0, R3, RZ, 0x10 ;  /* 0x00000003000b7211 */ /* 0x000fe200078f80ff */
[----:B---3--:R-:W-:Y:S06]  /*1b70*/  @P1 BRA `(.L_x_1538) ;  /* 0x0000000000241947 */ /* 0x008fec0003800000 */
[----:B------:R-:W-:Y:S02]  /*1b80*/  ULDC.64 UR6, c[0x0][0xa00] ;  /* 0x0002800000067ab9 */ /* 0x000fe40000000a00 */
[----:B------:R-:W-:-:S04]  /*1b90*/  ISETP.NE.U32.AND P0, PT, RZ, UR6, PT ;  /* 0x00000006ff007c0c */ /* 0x000fc8000bf05070 */
[----:B------:R-:W-:-:S13]  /*1ba0*/  ISETP.NE.AND.EX P0, PT, RZ, UR7, PT, P0 ;  /* 0x00000007ff007c0c */ /* 0x000fda000bf05300 */
[----:B------:R-:W-:Y:S05]  /*1bb0*/  @!P0 BRA `(.L_x_1538) ;  /* 0x0000000000148947 */ /* 0x000fea0003800000 */
[----:B------:R-:W0:Y:S02]  /*1bc0*/  LDC.64 R2, c[0x0][0xa00] ;  /* 0x00028000ff027b82 */ /* 0x000e240000000a00 */
[----:B0-----:R-:W-:-:S05]  /*1bd0*/  IMAD.WIDE R2, R27, 0x4, R2 ;  /* 0x000000041b027825 */ /* 0x001fca00078e0202 */
[----:B-----5:R-:W2:Y:S04]  /*1be0*/  LDG.E R219, desc[UR60][R2.64] ;  /* 0x0000003c02db7981 */ /* 0x020ea8000c1e1900 */
[----:B------:R-:W2:Y:S02]  /*1bf0*/  LDG.E R0, desc[UR60][R2.64+0x4] ;  /* 0x0000043c02007981 */ /* 0x000ea4000c1e1900 */
[----:B--2---:R-:W-:-:S07]  /*1c00*/  IMAD.IADD R219, R0, 0x1, -R219 ;  /* 0x0000000100db7824 */ /* 0x004fce00078e0adb */
.L_x_1538:
[----:B------:R-:W-:Y:S01]  /*1c10*/  MOV R2, UR5 ;  /* 0x0000000500027c02 */ /* 0x000fe20008000f00 */
[----:B------:R-:W-:Y:S01]  /*1c20*/  IMAD.U32 R29, RZ, RZ, UR4 ;  /* 0x00000004ff1d7e24 */ /* 0x000fe2000f8e00ff */
[----:B------:R-:W-:Y:S06]  /*1c30*/  @!P2 BRA `(.L_x_1539) ;  /* 0x000000000010a947 */ /* 0x000fec0003800000 */
[----:B------:R-:W0:Y:S02]  /*1c40*/  LDC.64 R4, c[0x0][0xa20] ;  /* 0x00028800ff047b82 */ /* 0x000e240000000a00 */
[----:B0-----:R-:W-:-:S05]  /*1c50*/  IMAD.WIDE R4, R27, 0x4, R4 ;  /* 0x000000041b047825 */ /* 0x001fca00078e0204 */
[----:B------:R0:W5:Y:S01]  /*1c60*/  LDG.E R29, desc[UR60][R4.64] ;  /* 0x0000003c041d7981 */ /* 0x000162000c1e1900 */
[----:B------:R-:W-:Y:S05]  /*1c70*/  BRA `(.L_x_1540) ;  /* 0x0000000000107947 */ /* 0x000fea0003800000 */
.L_x_1539:
[----:B------:R-:W-:Y:S05]  /*1c80*/  @!P3 BRA `(.L_x_1540) ;  /* 0x00000000000cb947 */ /* 0x000fea0003800000 */
[----:B------:R-:W2:Y:S04]  /*1c90*/  LDG.E R0, desc[UR60][R4.64] ;  /* 0x0000003c04007981 */ /* 0x000ea8000c1e1900 */
[----:B------:R-:W2:Y:S02]  /*1ca0*/  LDG.E R29, desc[UR60][R4.64+0x4] ;  /* 0x0000043c041d7981 */ /* 0x000ea4000c1e1900 */
[----:B--2---:R-:W-:-:S07]  /*1cb0*/  IMAD.IADD R29, R29, 0x1, -R0 ;  /* 0x000000011d1d7824 */ /* 0x004fce00078e0a00 */
.L_x_1540:
[----:B------:R-:W-:Y:S01]  /*1cc0*/  ULDC.64 UR4, c[0x0][0xa10] ;  /* 0x0002840000047ab9 */ /* 0x000fe20000000a00 */
[----:B------:R-:W1:Y:S01]  /*1cd0*/  LDC R9, c[0x0][0x448] ;  /* 0x00011200ff097b82 */ /* 0x000e620000000800 */
[----:B------:R-:W-:-:S04]  /*1ce0*/  ISETP.NE.U32.AND P0, PT, RZ, UR4, PT ;  /* 0x00000004ff007c0c */ /* 0x000fc8000bf05070 */
[----:B------:R-:W-:Y:S01]  /*1cf0*/  ISETP.NE.AND.EX P0, PT, RZ, UR5, PT, P0 ;  /* 0x00000005ff007c0c */ /* 0x000fe2000bf05300 */
[----:B------:R-:W-:Y:S02]  /*1d00*/  ULDC.64 UR4, c[0x0][0xa30] ;  /* 0x00028c0000047ab9 */ /* 0x000fe40000000a00 */
[----:B------:R-:W-:-:S04]  /*1d10*/  ISETP.NE.U32.AND P1, PT, RZ, UR4, PT ;  /* 0x00000004ff007c0c */ /* 0x000fc8000bf25070 */
[----:B------:R-:W-:-:S06]  /*1d20*/  ISETP.NE.AND.EX P1, PT, RZ, UR5, PT, P1 ;  /* 0x00000005ff007c0c */ /* 0x000fcc000bf25310 */
[----:B------:R-:W2:Y:S08]  /*1d30*/  @P0 LDC.64 R6, c[0x0][0xa10] ;  /* 0x00028400ff060b82 */ /* 0x000eb00000000a00 */
[----:B0-----:R-:W0:Y:S01]  /*1d40*/  @P1 LDC.64 R4, c[0x0][0xa30] ;  /* 0x00028c00ff041b82 */ /* 0x001e220000000a00 */
[----:B--2---:R-:W-:-:S05]  /*1d50*/  @P0 IMAD.WIDE R6, R27, 0x4, R6 ;  /* 0x000000041b060825 */ /* 0x004fca00078e0206 */
[----:B------:R-:W2:Y:S04]  /*1d60*/  @P0 LDG.E R0, desc[UR60][R6.64] ;  /* 0x0000003c06000981 */ /* 0x000ea8000c1e1900 */
[----:B------:R-:W2:Y:S01]  /*1d70*/  @P0 LDG.E R3, desc[UR60][R6.64+0x4] ;  /* 0x0000043c06030981 */ /* 0x000ea2000c1e1900 */
[----:B-----5:R-:W-:Y:S02]  /*1d80*/  IMAD.MOV.U32 R92, RZ, RZ, R29 ;  /* 0x000000ffff5c7224 */ /* 0x020fe400078e001d */
[----:B0-----:R-:W-:-:S05]  /*1d90*/  @P1 IMAD.WIDE R4, R27, 0x4, R4 ;  /* 0x000000041b041825 */ /* 0x001fca00078e0204 */
[----:B------:R0:W5:Y:S01]  /*1da0*/  @P1 LDG.E R92, desc[UR60][R4.64] ;  /* 0x0000003c045c1981 */ /* 0x000162000c1e1900 */
[----:B-1----:R-:W-:Y:S01]  /*1db0*/  ISETP.NE.AND P1, PT, R9, 0x1, PT ;  /* 0x000000010900780c */ /* 0x002fe20003f25270 */
[----:B------:R-:W-:Y:S02]  /*1dc0*/  IMAD.SHL.U32 R12, R25, 0x80, RZ ;  /* 0x00000080190c7824 */ /* 0x000fe400078e00ff */
[----:B------:R-:W-:-:S03]  /*1dd0*/  IMAD.IADD R13, R29, 0x1, -R8 ;  /* 0x000000011d0d7824 */ /* 0x000fc600078e0a08 */
[----:B------:R1:W-:Y:S01]  /*1de0*/  STL [R1+0x5c], R12 ;  /* 0x00005c0c01007387 */ /* 0x0003e20000100800 */
[----:B0-----:R-:W0:Y:S08]  /*1df0*/  LDC.64 R4, c[0x0][0x9e0] ;  /* 0x00027800ff047b82 */ /* 0x001e300000000a00 */
[----:B------:R-:W3:Y:S08]  /*1e00*/  @P1 LDC R9, c[0x0][0x44c] ;  /* 0x00011300ff091b82 */ /* 0x000ef00000000800 */
[----:B------:R-:W4:Y:S01]  /*1e10*/  @P1 LDC R10, c[0x0][0x450] ;  /* 0x00011400ff0a1b82 */ /* 0x000f220000000800 */
[----:B0-----:R-:W-:-:S02]  /*1e20*/  ISETP.GE.AND P2, PT, R5, 0x1, PT ;  /* 0x000000010500780c */ /* 0x001fc40003f46270 */
[----:B--2---:R-:W-:Y:S01]  /*1e30*/  @P0 IADD3 R2, -R0, R3, RZ ;  /* 0x0000000300020210 */ /* 0x004fe20007ffe1ff */
[----:B------:R-:W-:-:S04]  /*1e40*/  VIADD R0, R12, 0x7f ;  /* 0x0000007f0c007836 */ /* 0x000fc80000000000 */
[----:B------:R-:W-:Y:S02]  /*1e50*/  IMAD.IADD R220, R13, 0x1, R2 ;  /* 0x000000010ddc7824 */ /* 0x000fe400078e0202 */
[----:B---3--:R-:W-:-:S03]  /*1e60*/  @P1 IMAD.HI.U32 R3, R0, R9, RZ ;  /* 0x0000000900031227 */ /* 0x008fc600078e00ff */
[C---:B------:R-:W-:Y:S01]  /*1e70*/  IADD3 R7, R220.reuse, 0x1, -R219 ;  /* 0x00000001dc077810 */ /* 0x040fe20007ffe8db */
[----:B------:R-:W-:Y:S01]  /*1e80*/  IMAD.MOV.U32 R6, RZ, RZ, R0 ;  /* 0x000000ffff067224 */ /* 0x000fe200078e0000 */
[----:B------:R-:W-:Y:S02]  /*1e90*/  IADD3 R0, R220, 0x3f, RZ ;  /* 0x0000003fdc007810 */ /* 0x000fe40007ffe0ff */
[----:B----4-:R-:W-:Y:S02]  /*1ea0*/  @P1 SHF.R.U32.HI R6, RZ, R10, R3 ;  /* 0x0000000aff061219 */ /* 0x010fe40000011603 */
[----:B------:R-:W-:-:S03]  /*1eb0*/  SHF.R.S32.HI R3, RZ, 0x1f, R0 ;  /* 0x0000001fff037819 */ /* 0x000fc60000011400 */
[----:B------:R-:W-:Y:S01]  /*1ec0*/  IMAD.IADD R9, R7, 0x1, R6 ;  /* 0x0000000107097824 */ /* 0x000fe200078e0206 */
[----:B------:R-:W-:-:S03]  /*1ed0*/  LEA.HI R3, R3, R0, RZ, 0x6 ;  /* 0x0000000003037211 */ /* 0x000fc600078f30ff */
[----:B------:R-:W-:Y:S01]  /*1ee0*/  IMAD.IADD R4, R9, 0x1, R4 ;  /* 0x0000000109047824 */ /* 0x000fe200078e0204 */
[----:B------:R-:W-:Y:S01]  /*1ef0*/  SHF.R.S32.HI R93, RZ, 0x6, R3 ;  /* 0x00000006ff5d7819 */ /* 0x000fe20000011403 */
        /* <DEDUP_REMOVED lines=12> */
.L_x_1543:
[----:B------:R-:W-:-:S13]  /*1fc0*/  ISETP.NE.AND P0, PT, R5, 0x1, PT ;  /* 0x000000010500780c */ /* 0x000fda0003f05270 */
[----:B------:R-:W0:Y:S02]  /*1fd0*/  @P0 LDC.64 R6, c[0x0][0x9e8] ;  /* 0x00027a00ff060b82 */ /* 0x000e240000000a00 */
[----:B0-----:R-:W-:-:S05]  /*1fe0*/  @P0 IMAD.HI.U32 R6, R0, R6, RZ ;  /* 0x0000000600060227 */ /* 0x001fca00078e00ff */
[----:B------:R-:W-:-:S07]  /*1ff0*/  @P0 SHF.R.U32.HI R0, RZ, R7, R6 ;  /* 0x00000007ff000219 */ /* 0x000fce0000011606 */
.L_x_1544:
[----:B------:R-:W-:Y:S05]  /*2000*/  BSYNC B0 ;  /* 0x0000000000007941 */ /* 0x000fea0003800000 */
.L_x_1542:
[----:B------:R-:W-:-:S05]  /*2010*/  IMAD R3, R0, R5, R5 ;  /* 0x0000000500037224 */ /* 0x000fca00078e0205 */
[----:B------:R-:W-:-:S07]  /*2020*/  VIMNMX R4, R4, R3, PT ;  /* 0x0000000304047248 */ /* 0x000fce0003fe0100 */
.L_x_1541:
[----:B------:R-:W0:Y:S01]  /*2030*/  @P1 LDC R0, c[0x0][0x44c] ;  /* 0x00011300ff001b82 */ /* 0x000e220000000800 */
[----:B------:R-:W-:Y:S01]  /*2040*/  IADD3 R4, R4, 0x3f, RZ ;  /* 0x0000003f04047810 */ /* 0x000fe20007ffe0ff */
[----:B------:R-:W-:Y:S01]  /*2050*/  IMAD.MOV.U32 R7, RZ, RZ, R12 ;  /* 0x000000ffff077224 */ /* 0x000fe200078e000c */
[----:B------:R-:W-:Y:S01]  /*2060*/  ULDC UR4, c[0x0][0x9dc] ;  /* 0x0002770000047ab9 */ /* 0x000fe20000000800 */
[----:B------:R-:W-:Y:S01]  /*2070*/  IMAD.IADD R156, R220, 0x1, -R219 ;  /* 0x00000001dc9c7824 */ /* 0x000fe200078e0adb */
[----:B------:R-:W-:-:S03]  /*2080*/  SHF.R.S32.HI R3, RZ, 0x1f, R4 ;  /* 0x0000001fff037819 */ /* 0x000fc60000011404 */
[----:B------:R-:W1:Y:S01]  /*2090*/  @P1 LDC R9, c[0x0][0x450] ;  /* 0x00011400ff091b82 */ /* 0x000e620000000800 */
[----:B------:R-:W-:Y:S01]  /*20a0*/  LEA.HI R3, R3, R4, RZ, 0x6 ;  /* 0x0000000403037211 */ /* 0x000fe200078f30ff */
[----:B0-----:R-:W-:-:S05]  /*20b0*/  @P1 IMAD.HI.U32 R0, R12, R0, RZ ;  /* 0x000000000c001227 */ /* 0x001fca00078e00ff */
[----:B-1----:R-:W-:Y:S02]  /*20c0*/  @P1 SHF.R.U32.HI R7, RZ, R9, R0 ;  /* 0x00000009ff071219 */ /* 0x002fe40000011600 */
[----:B------:R-:W-:-:S03]  /*20d0*/  SHF.R.S32.HI R0, RZ, 0x6, R3 ;  /* 0x00000006ff007819 */ /* 0x000fc60000011403 */
[----:B------:R-:W-:Y:S01]  /*20e0*/  IMAD.IADD R3, R156, 0x1, R7 ;  /* 0x000000019c037824 */ /* 0x000fe200078e0207 */
[----:B------:R-:W-:-:S03]  /*20f0*/  VIMNMX R8, R93, R0, PT ;  /* 0x000000005d087248 */ /* 0x000fc60003fe0100 */
[----:B------:R-:W-:Y:S01]  /*2100*/  VIADD R0, R3, -UR4 ;  /* 0x8000000403007c36 */ /* 0x000fe20008000000 */
[----:B------:R-:W-:Y:S06]  /*2110*/  @!P2 BRA `(.L_x_1545) ;  /* 0x000000000044a947 */ /* 0x000fec0003800000 */
[----:B------:R-:W-:Y:S01]  /*2120*/  ISETP.GT.AND P0, PT, R3, -0x1, PT ;  /* 0xffffffff0300780c */ /* 0x000fe20003f04270 */
[----:B------:R-:W-:-:S12]  /*2130*/  BSSY B0, `(.L_x_1546) ;  /* 0x000000d000007945 */ /* 0x000fd80003800000 */
        /* <DEDUP_REMOVED lines=8> */
.L_x_1547:
[----:B------:R-:W-:-:S13]  /*21c0*/  ISETP.NE.AND P0, PT, R5, 0x1, PT ;  /* 0x000000010500780c */ /* 0x000fda0003f05270 */
[----:B------:R-:W0:Y:S02]  /*21d0*/  @P0 LDC.64 R6, c[0x0][0x9e8] ;  /* 0x00027a00ff060b82 */ /* 0x000e240000000a00 */
[----:B0-----:R-:W-:-:S05]  /*21e0*/  @P0 IMAD.HI.U32 R6, R3, R6, RZ ;  /* 0x0000000603060227 */ /* 0x001fca00078e00ff */
[----:B------:R-:W-:-:S07]  /*21f0*/  @P0 SHF.R.U32.HI R3, RZ, R7, R6 ;  /* 0x00000007ff030219 */ /* 0x000fce0000011606 */
.L_x_1548:
[----:B------:R-:W-:Y:S05]  /*2200*/  BSYNC B0 ;  /* 0x0000000000007941 */ /* 0x000fea0003800000 */
.L_x_1546:
[----:B------:R-:W-:-:S05]  /*2210*/  IMAD R3, R3, R5, RZ ;  /* 0x0000000503037224 */ /* 0x000fca00078e02ff */
[----:B------:R-:W-:-:S07]  /*2220*/  VIMNMX R0, R0, R3, !PT ;  /* 0x0000000300007248 */ /* 0x000fce0007fe0100 */
.L_x_1545:
[----:B------:R-:W-:Y:S01]  /*2230*/  SHF.R.S32.HI R3, RZ, 0x1f, R0 ;  /* 0x0000001fff037819 */ /* 0x000fe20000011400 */
[----:B------:R-:W-:Y:S01]  /*2240*/  BSSY B0, `(.L_x_1549) ;  /* 0x000002a000007945 */ /* 0x000fe20003800000 */
[----:B------:R-:W-:Y:S02]  /*2250*/  LOP3.LUT R14, R11, 0xff, RZ, 0xc0, !PT ;  /* 0x000000ff0b0e7812 */ /* 0x000fe400078ec0ff */
[----:B------:R-:W-:Y:S02]  /*2260*/  LEA.HI R3, R3, R0, RZ, 0x6 ;  /* 0x0000000003037211 */ /* 0x000fe400078f30ff */
[----:B------:R-:W-:Y:S01]  /*2270*/  SHF.R.U32.HI R4, RZ, 0x10, R11 ;  /* 0x00000010ff047819 */ /* 0x000fe2000001160b */
[----:B------:R0:W-:Y:S01]  /*2280*/  STL [R1+0x94], R14 ;  /* 0x0000940e01007387 */ /* 0x0001e20000100800 */
[----:B------:R-:W-:Y:S02]  /*2290*/  SHF.R.S32.HI R3, RZ, 0x6, R3 ;  /* 0x00000006ff037819 */ /* 0x000fe40000011403 */
[----:B------:R-:W-:Y:S01]  /*22a0*/  MOV R0, RZ ;  /* 0x000000ff00007202 */ /* 0x000fe20000000f00 */
[----:B------:R0:W-:Y:S01]  /*22b0*/  STL [R1+0x88], R4 ;  /* 0x0000880401007387 */ /* 0x0001e20000100800 */
[----:B------:R-:W-:-:S04]  /*22c0*/  VIMNMX R9, RZ, R3, !PT ;  /* 0x00000003ff097248 */ /* 0x000fc80007fe0100 */
[----:B------:R-:W-:-:S13]  /*22d0*/  ISETP.GT.AND P0, PT, R8, R9, PT ;  /* 0x000000090800720c */ /* 0x000fda0003f04270 */
[----:B0-----:R-:W-:Y:S05]  /*22e0*/  @!P0 BRA `(.L_x_1550) ;  /* 0x00000000007c8947 */ /* 0x001fea0003800000 */
[----:B------:R-:W-:Y:S01]  /*22f0*/  ISETP.NE.AND P0, PT, R4, RZ, PT ;  /* 0x000000ff0400720c */ /* 0x000fe20003f05270 */
[----:B------:R-:W-:-:S03]  /*2300*/  ULDC UR4, c[0x0][0x9f0] ;  /* 0x00027c0000047ab9 */ /* 0x000fc60000000800 */
[----:B------:R-:W-:-:S04]  /*2310*/  SEL R11, R4, UR4, P0 ;  /* 0x00000004040b7c07 */ /* 0x000fc80008000000 */
[-C--:B------:R-:W-:Y:S02]  /*2320*/  IABS R6, R11.reuse ;  /* 0x0000000b00067213 */ /* 0x080fe40000000000 */
[----:B------:R-:W-:Y:S02]  /*2330*/  IADD3 R0, R11, -0x1, R8 ;  /* 0xffffffff0b007810 */ /* 0x000fe40007ffe008 */
[----:B------:R-:W0:Y:S01]  /*2340*/  I2F.RP R3, R6 ;  /* 0x0000000600037306 */ /* 0x000e220000209400 */
[----:B------:R-:W-:Y:S02]  /*2350*/  IABS R12, R11 ;  /* 0x0000000b000c7213 */ /* 0x000fe40000000000 */
[----:B------:R-:W-:-:S05]  /*2360*/  IMAD.IADD R0, R0, 0x1, -R9 ;  /* 0x0000000100007824 */ /* 0x000fca00078e0a09 */
[----:B------:R-:W-:Y:S02]  /*2370*/  IABS R10, R0 ;  /* 0x00000000000a7213 */ /* 0x000fe40000000000 */
[----:B------:R-:W-:-:S04]  /*2380*/  LOP3.LUT R0, R0, R11, RZ, 0x3c, !PT ;  /* 0x0000000b00007212 */ /* 0x000fc800078e3cff */
[----:B------:R-:W-:Y:S01]  /*2390*/  ISETP.GE.AND P2, PT, R0, RZ, PT ;  /* 0x000000ff0000720c */ /* 0x000fe20003f46270 */
[----:B0-----:R-:W0:Y:S02]  /*23a0*/  MUFU.RCP R3, R3 ;  /* 0x0000000300037308 */ /* 0x001e240000001000 */
[----:B0-----:R-:W-:Y:S02]  /*23b0*/  VIADD R4, R3, 0xffffffe ;  /* 0x0ffffffe03047836 */ /* 0x001fe40000000000 */
[----:B------:R-:W-:-:S04]  /*23c0*/  IMAD.MOV R3, RZ, RZ, -R12 ;  /* 0x000000ffff037224 */ /* 0x000fc800078e0a0c */
[----:B------:R0:W1:Y:S02]  /*23d0*/  F2I.FTZ.U32.TRUNC.NTZ R5, R4 ;  /* 0x0000000400057305 */ /* 0x000064000021f000 */
[----:B0-----:R-:W-:Y:S01]  /*23e0*/  MOV R4, RZ ;  /* 0x000000ff00047202 */ /* 0x001fe20000000f00 */
[----:B-1----:R-:W-:-:S04]  /*23f0*/  IMAD.MOV R7, RZ, RZ, -R5 ;  /* 0x000000ffff077224 */ /* 0x002fc800078e0a05 */
[----:B------:R-:W-:-:S04]  /*2400*/  IMAD R7, R7, R6, RZ ;  /* 0x0000000607077224 */ /* 0x000fc800078e02ff */
[----:B------:R-:W-:-:S04]  /*2410*/  IMAD.HI.U32 R5, R5, R7, R4 ;  /* 0x0000000705057227 */ /* 0x000fc800078e0004 */
[----:B------:R-:W-:-:S04]  /*2420*/  IMAD.MOV.U32 R4, RZ, RZ, R10 ;  /* 0x000000ffff047224 */ /* 0x000fc800078e000a */
[----:B------:R-:W-:-:S04]  /*2430*/  IMAD.HI.U32 R5, R5, R4, RZ ;  /* 0x0000000405057227 */ /* 0x000fc800078e00ff */
[----:B------:R-:W-:-:S05]  /*2440*/  IMAD R3, R5, R3, R4 ;  /* 0x0000000305037224 */ /* 0x000fca00078e0204 */
[----:B------:R-:W-:-:S13]  /*2450*/  ISETP.GT.U32.AND P1, PT, R6, R3, PT ;  /* 0x000000030600720c */ /* 0x000fda0003f24070 */
[----:B------:R-:W-:Y:S02]  /*2460*/  @!P1 IMAD.IADD R3, R3, 0x1, -R6 ;  /* 0x0000000103039824 */ /* 0x000fe400078e0a06 */
[----:B------:R-:W-:Y:S01]  /*2470*/  @!P1 VIADD R5, R5, 0x1 ;  /* 0x0000000105059836 */ /* 0x000fe20000000000 */
[----:B------:R-:W-:Y:S02]  /*2480*/  ISETP.NE.AND P1, PT, R11, RZ, PT ;  /* 0x000000ff0b00720c */ /* 0x000fe40003f25270 */
[----:B------:R-:W-:-:S13]  /*2490*/  ISETP.GE.U32.AND P0, PT, R3, R6, PT ;  /* 0x000000060300720c */ /* 0x000fda0003f06070 */
[----:B------:R-:W-:-:S05]  /*24a0*/  @P0 VIADD R5, R5, 0x1 ;  /* 0x0000000105050836 */ /* 0x000fca0000000000 */
[----:B------:R-:W-:-:S05]  /*24b0*/  MOV R0, R5 ;  /* 0x0000000500007202 */ /* 0x000fca0000000f00 */
[----:B------:R-:W-:Y:S01]  /*24c0*/  @!P2 IMAD.MOV R0, RZ, RZ, -R0 ;  /* 0x000000ffff00a224 */ /* 0x000fe200078e0a00 */
[----:B------:R-:W-:-:S07]  /*24d0*/  @!P1 LOP3.LUT R0, RZ, R11, RZ, 0x33, !PT ;  /* 0x0000000bff009212 */ /* 0x000fce00078e33ff */
.L_x_1550:
[----:B------:R-:W-:Y:S05]  /*24e0*/  BSYNC B0 ;  /* 0x0000000000007941 */ /* 0x000fea0003800000 */
.L_x_1549:
[----:B------:R-:W-:-:S05]  /*24f0*/  IMAD R3, R14, R0, R9 ;  /* 0x000000000e037224 */ /* 0x000fca00078e0209 */
[C---:B------:R-:W-:Y:S01]  /*2500*/  VIADDMNMX R0, R3.reuse, R0, R8, PT ;  /* 0x0000000003007246 */ /* 0x040fe20003800108 */
[----:B------:R-:W-:-:S04]  /*2510*/  IMAD R3, R3, 0x40, -R13 ;  /* 0x0000004003037824 */ /* 0x000fc800078e0a0d */
[----:B------:R-:W-:Y:S01]  /*2520*/  IMAD R5, R0, 0x40, -R13 ;  /* 0x0000004000057824 */ /* 0x000fe200078e0a0d */
[----:B------:R-:W-:-:S04]  /*2530*/  VIMNMX R3, RZ, R3, !PT ;  /* 0x00000003ff037248 */ /* 0x000fc80007fe0100 */
[----:B------:R-:W-:Y:S02]  /*2540*/  VIMNMX R0, R5, R2, PT ;  /* 0x0000000205007248 */ /* 0x000fe40003fe0100 */
[----:B------:R-:W-:Y:S02]  /*2550*/  SHF.R.U32.HI R24, RZ, 0x6, R3 ;  /* 0x00000006ff187819 */ /* 0x000fe40000011603 */
[----:B------:R-:W-:Y:S02]  /*2560*/  ISETP.GT.AND P0, PT, R0, R3, PT ;  /* 0x000000030000720c */ /* 0x000fe40003f04270 */
[----:B------:R-:W-:-:S11]  /*2570*/  MOV R25, R24 ;  /* 0x0000001800197202 */ /* 0x000fd60000000f00 */
[----:B------:R-:W-:-:S05]  /*2580*/  @P0 VIADD R0, R0, 0x3f ;  /* 0x0000003f00000836 */ /* 0x000fca0000000000 */
[----:B------:R-:W-:-:S04]  /*2590*/  @P0 SHF.R.S32.HI R3, RZ, 0x1f, R0 ;  /* 0x0000001fff030819 */ /* 0x000fc80000011400 */
[----:B------:R-:W-:-:S04]  /*25a0*/  @P0 LEA.HI R3, R3, R0, RZ, 0x6 ;  /* 0x0000000003030211 */ /* 0x000fc800078f30ff */
[----:B------:R-:W-:Y:S02]  /*25b0*/  @P0 SHF.R.S32.HI R25, RZ, 0x6, R3 ;  /* 0x00000006ff190819 */ /* 0x000fe40000011403 */
        /* <DEDUP_REMOVED lines=11> */
[----:B------:R-:W-:Y:S01]  /*2670*/  MOV R13, RZ ;  /* 0x000000ff000d7202 */ /* 0x000fe20000000f00 */
        /* <DEDUP_REMOVED lines=8> */
[----:B------:R-:W-:-:S07]  /*2700*/  IMAD.MOV.U32 R12, RZ, RZ, 0x1 ;  /* 0x00000001ff0c7424 */ /* 0x000fce00078e00ff */
[----:B------:R-:W-:-:S07]  /*2710*/  LEPC R20, `(.L_x_1553) ;  /* 0x000000001014794e */ /* 0x000fce0000000000 */
[----:B0----5:R-:W-:Y:S05]  /*2720*/  CALL.ABS.NOINC R14 ;  /* 0x000000000e007343 */ /* 0x021fea0003c00000 */
.L_x_1553:
[----:B------:R-:W-:Y:S05]  /*2730*/  BSYNC B6 ;  /* 0x0000000000067941 */ /* 0x000fea0003800000 */
.L_x_1552:
        /* <DEDUP_REMOVED lines=20> */
.L_x_1555:
[----:B------:R-:W-:Y:S05]  /*2880*/  BSYNC B6 ;  /* 0x0000000000067941 */ /* 0x000fea0003800000 */
.L_x_1554:
[----:B------:R-:W-:Y:S01]  /*2890*/  ULDC.64 UR4, c[0x0][0x9f8] ;  /* 0x00027e0000047ab9 */ /* 0x000fe20000000a00 */
[----:B------:R-:W2:Y:S01]  /*28a0*/  LDL R30, [R1+0x10] ;  /* 0x00001000011e7983 */ /* 0x000ea20000100800 */
[----:B------:R-:W-:-:S03]  /*28b0*/  ISETP.NE.U32.AND P0, PT, RZ, UR4, PT ;  /* 0x00000004ff007c0c */ /* 0x000fc6000bf05070 */
[----:B------:R-:W3:Y:S01]  /*28c0*/  LDL R33, [R1+0x64] ;  /* 0x0000640001217983 */ /* 0x000ee20000100800 */
[----:B------:R-:W-:-:S03]  /*28d0*/  ISETP.NE.AND.EX P0, PT, RZ, UR5, PT, P0 ;  /* 0x00000005ff007c0c */ /* 0x000fc6000bf05300 */
[----:B------:R-:W4:Y:S01]  /*28e0*/  LDL R32, [R1+0x60] ;  /* 0x0000600001207983 */ /* 0x000f220000100800 */
[----:B------:R-:W-:Y:S01]  /*28f0*/  IMAD.MOV.U32 R3, RZ, RZ, R27 ;  /* 0x000000ffff037224 */ /* 0x000fe200078e001b */
[----:B------:R-:W-:Y:S01]  /*2900*/  ULDC UR4, c[0x0][0x2f4] ;  /* 0x0000bd0000047ab9 */ /* 0x000fe20000000800 */
[----:B------:R-:W0:Y:S01]  /*2910*/  LDC R91, c[0x0][0x3f4] ;  /* 0x0000fd00ff5b7b82 */ /* 0x000e220000000800 */
[----:B------:R-:W4:Y:S04]  /*2920*/  LDL R31, [R1+0xd0] ;  /* 0x0000d000011f7983 */ /* 0x000f280000100800 */
[----:B------:R-:W4:Y:S03]  /*2930*/  LDL R20, [R1+0xcc] ;  /* 0x0000cc0001147983 */ /* 0x000f260000100800 */
[----:B------:R-:W1:Y:S01]  /*2940*/  @P0 LDC.64 R4, c[0x0][0x9f8] ;  /* 0x00027e00ff040b82 */ /* 0x000e620000000a00 */
[----:B------:R-:W-:Y:S01]  /*2950*/  ISETP.GE.AND P1, PT, R203, UR4, PT ;  /* 0x00000004cb007c0c */ /* 0x000fe2000bf26270 */
[----:B------:R-:W4:Y:S04]  /*2960*/  LDL R26, [R1+0x70] ;  /* 0x00007000011a7983 */ /* 0x000f280000100800 */
[----:B------:R-:W4:Y:S02]  /*2970*/  LDL R21, [R1+0x6c] ;  /* 0x00006c0001157983 */ /* 0x000f240000100800 */
[----:B------:R-:W0:Y:S08]  /*2980*/  LDC.64 R12, c[0x0][0x408] ;  /* 0x00010200ff0c7b82 */ /* 0x000e300000000a00 */
[----:B------:R-:W2:Y:S01]  /*2990*/  LDC.64 R10, c[0x0][0x3f8] ;  /* 0x0000fe00ff0a7b82 */ /* 0x000ea20000000a00 */
[----:B-1----:R-:W-:-:S05]  /*29a0*/  @P0 IMAD.WIDE R4, R27, 0x4, R4 ;  /* 0x000000041b040825 */ /* 0x002fca00078e0204 */
[----:B------:R1:W4:Y:S01]  /*29b0*/  @P0 LDG.E R3, desc[UR60][R4.64] ;  /* 0x0000003c04030981 */ /* 0x000322000c1e1900 */
[----:B------:R-:W-:Y:S02]  /*29c0*/  ISETP.GE.AND P0, PT, R18, UR4, PT ;  /* 0x0000000412007c0c */ /* 0x000fe4000bf06270 */
[----:B-1----:R-:W-:Y:S02]  /*29d0*/  SEL R4, RZ, 0xffffffff, P1 ;  /* 0xffffffffff047807 */ /* 0x002fe40000800000 */
[----:B------:R-:W-:-:S03]  /*29e0*/  SEL R0, RZ, 0x1, P0 ;  /* 0x00000001ff007807 */ /* 0x000fc60000000000 */
[----:B------:R-:W-:-:S05]  /*29f0*/  IMAD.SHL.U32 R5, R4, 0x2, RZ ;  /* 0x0000000204057824 */ /* 0x000fca00078e00ff */
[----:B------:R-:W-:Y:S01]  /*2a00*/  LOP3.LUT R4, R5, 0x2, R0, 0xe2, !PT ;  /* 0x0000000205047812 */ /* 0x000fe200078ee200 */
[----:B------:R-:W-:Y:S02]  /*2a10*/  IMAD.IADD R0, R28, 0x1, R29 ;  /* 0x000000011c007824 */ /* 0x000fe400078e021d */
[----:B------:R-:W4:Y:S01]  /*2a20*/  LDL R28, [R1+0x84] ;  /* 0x00008400011c7983 */ /* 0x000f220000100800 */
[----:B------:R-:W-:-:S04]  /*2a30*/  ISETP.GE.AND P2, PT, R22, UR4, PT ;  /* 0x0000000416007c0c */ /* 0x000fc8000bf46270 */
[----:B------:R-:W-:Y:S02]  /*2a40*/  SEL R5, RZ, 0x4, P2 ;  /* 0x00000004ff057807 */ /* 0x000fe40001000000 */
[----:B0-----:R-:W-:Y:S02]  /*2a50*/  ISETP.GE.AND P2, PT, R18, R91, PT ;  /* 0x0000005b1200720c */ /* 0x001fe40003f46270 */
[----:B------:R-:W-:Y:S02]  /*2a60*/  LOP3.LUT R14, R4, R5, RZ, 0xfc, !PT ;  /* 0x00000005040e7212 */ /* 0x000fe400078efcff */
[----:B------:R-:W-:Y:S02]  /*2a70*/  ISETP.GE.AND P1, PT, R203, R91, PT ;  /* 0x0000005bcb00720c */ /* 0x000fe40003f26270 */
[----:B------:R-:W-:Y:S02]  /*2a80*/  SEL R5, R91, RZ, P2 ;  /* 0x000000ff5b057207 */ /* 0x000fe40001000000 */
[----:B------:R-:W-:-:S03]  /*2a90*/  SHF.R.S32.HI R205, RZ, 0x1f, R204 ;  /* 0x0000001fffcd7819 */ /* 0x000fc600000114cc */
[----:B------:R-:W-:Y:S01]  /*2aa0*/  IMAD.IADD R5, R18, 0x1, R5 ;  /* 0x0000000112057824 */ /* 0x000fe200078e0205 */
[----:B------:R-:W0:Y:S01]  /*2ab0*/  S2R R94, SR_TID.X ;  /* 0x00000000005e7919 */ /* 0x000e220000002100 */
[----:B-----5:R-:W-:Y:S02]  /*2ac0*/  SHF.R.S32.HI R15, RZ, 0x1f, R92 ;  /* 0x0000001fff0f7819 */ /* 0x020fe4000001145c */
[----:B------:R-:W-:Y:S02]  /*2ad0*/  ISETP.GE.AND P0, PT, R23, UR4, PT ;  /* 0x0000000417007c0c */ /* 0x000fe4000bf06270 */
[----:B------:R-:W-:Y:S02]  /*2ae0*/  SHF.L.U32 R27, R12, 0x5, RZ ;  /* 0x000000050c1b7819 */ /* 0x000fe400000006ff */
[----:B------:R-:W-:Y:S02]  /*2af0*/  LOP3.LUT R29, R14, 0x1, RZ, 0xc0, !PT ;  /* 0x000000010e1d7812 */ /* 0x000fe400078ec0ff */
[----:B0-----:R-:W-:-:S02]  /*2b00*/  LEA.HI R94, R94, 0x8, RZ, 0x19 ;  /* 0x000000085e5e7811 */ /* 0x001fc400078fc8ff */
[----:B--2---:R-:W-:-:S05]  /*2b10*/  SHF.R.S32.HI R9, RZ, 0x1f, R30 ;  /* 0x0000001fff097819 */ /* 0x004fca000001141e */
[C---:B------:R-:W-:Y:S02]  /*2b20*/  IMAD R4, R9.reuse, R12, RZ ;  /* 0x0000000c09047224 */ /* 0x040fe400078e02ff */
[-C--:B------:R-:W-:Y:S02]  /*2b30*/  IMAD R6, R9, R10.reuse, RZ ;  /* 0x0000000a09067224 */ /* 0x080fe400078e02ff */
[C---:B------:R-:W-:Y:S01]  /*2b40*/  IMAD R9, R30.reuse, R13, R4 ;  /* 0x0000000d1e097224 */ /* 0x040fe200078e0204 */
[----:B------:R-:W-:Y:S01]  /*2b50*/  SEL R4, R91, RZ, P1 ;  /* 0x000000ff5b047207 */ /* 0x000fe20000800000 */
[C---:B------:R-:W-:Y:S02]  /*2b60*/  IMAD R7, R30.reuse, R11, R6 ;  /* 0x0000000b1e077224 */ /* 0x040fe400078e0206 */
[----:B------:R-:W-:-:S04]  /*2b70*/  IMAD.WIDE.U32 R80, R30, R10, R18 ;  /* 0x0000000a1e507225 */ /* 0x000fc800078e0012 */
[----:B------:R-:W-:-:S04]  /*2b80*/  IMAD.WIDE.U32 R78, R30, R10, R204 ;  /* 0x0000000a1e4e7225 */ /* 0x000fc800078e00cc */
[----:B------:R-:W-:Y:S01]  /*2b90*/  IMAD.IADD R6, R203, 0x1, R4 ;  /* 0x00000001cb067824 */ /* 0x000fe200078e0204 */
[----:B------:R-:W-:Y:S01]  /*2ba0*/  SHF.R.S32.HI R4, RZ, 0x1f, R5 ;  /* 0x0000001fff047819 */ /* 0x000fe20000011405 */
[----:B------:R-:W-:Y:S01]  /*2bb0*/  IMAD.IADD R79, R79, 0x1, R7 ;  /* 0x000000014f4f7824 */ /* 0x000fe200078e0207 */
[----:B------:R-:W-:Y:S02]  /*2bc0*/  IADD3 R81, R7, R81, RZ ;  /* 0x0000005107517210 */ /* 0x000fe40007ffe0ff */
[----:B------:R-:W-:Y:S02]  /*2bd0*/  SHF.R.S32.HI R7, RZ, 0x1f, R6 ;  /* 0x0000001fff077819 */ /* 0x000fe40000011406 */
[CC--:B------:R-:W-:Y:S02]  /*2be0*/  LEA.HI R68, R4.reuse, R5.reuse, RZ, 0x3 ;  /* 0x0000000504447211 */ /* 0x0c0fe400078f18ff */
[----:B------:R-:W-:Y:S02]  /*2bf0*/  LEA.HI R4, R4, R5, RZ, 0x6 ;  /* 0x0000000504047211 */ /* 0x000fe400078f30ff */
[----:B------:R-:W-:-:S02]  /*2c00*/  LEA.HI R70, R7, R6, RZ, 0x3 ;  /* 0x0000000607467211 */ /* 0x000fc400078f18ff */
[----:B------:R-:W-:Y:S02]  /*2c10*/  LEA.HI R6, R7, R6, RZ, 0x6 ;  /* 0x0000000607067211 */ /* 0x000fe400078f30ff */
[----:B------:R-:W-:Y:S01]  /*2c20*/  SHF.L.U32 R5, R4, 0x6, RZ ;  /* 0x0000000604057819 */ /* 0x000fe200000006ff */
[-C--:B------:R-:W-:Y:S01]  /*2c30*/  IMAD.WIDE.U32 R82, R30, R12.reuse, R204 ;  /* 0x0000000c1e527225 */ /* 0x080fe200078e00cc */
[--C-:B---3--:R-:W-:Y:S02]  /*2c40*/  LOP3.LUT R4, R33, 0x38, R68.reuse, 0xf8, !PT ;  /* 0x0000003821047812 */ /* 0x108fe400078ef844 */
[----:B----4-:R-:W-:Y:S01]  /*2c50*/  LOP3.LUT R8, R32, 0x38, R68, 0xf8, !PT ;  /* 0x0000003820087812 */ /* 0x010fe200078ef844 */
[----:B------:R-:W-:Y:S01]  /*2c60*/  IMAD.WIDE.U32 R84, R30, R12, R18 ;  /* 0x0000000c1e547225 */ /* 0x000fe200078e0012 */
[----:B------:R-:W-:Y:S02]  /*2c70*/  LOP3.LUT R5, R5, 0xfffff000, RZ, 0xc0, !PT ;  /* 0xfffff00005057812 */ /* 0x000fe400078ec0ff */
[----:B------:R-:W-:Y:S01]  /*2c80*/  LOP3.LUT R4, R4, R31, RZ, 0x3c, !PT ;  /* 0x0000001f04047212 */ /* 0x000fe200078e3cff */
[----:B------:R-:W-:Y:S01]  /*2c90*/  IMAD.SHL.U32 R7, R6, 0x40, RZ ;  /* 0x0000004006077824 */ /* 0x000fe200078e00ff */
[--C-:B------:R-:W-:Y:S01]  /*2ca0*/  LOP3.LUT R6, R33, 0x38, R70.reuse, 0xf8, !PT ;  /* 0x0000003821067812 */ /* 0x100fe200078ef846 */
[----:B------:R-:W-:Y:S01]  /*2cb0*/  IMAD.IADD R83, R83, 0x1, R9 ;  /* 0x0000000153537824 */ /* 0x000fe200078e0209 */
[----:B------:R-:W-:Y:S01]  /*2cc0*/  LOP3.LUT R8, R8, R20, RZ, 0x3c, !PT ;  /* 0x0000001408087212 */ /* 0x000fe200078e3cff */
[----:B------:R-:W-:Y:S01]  /*2cd0*/  IMAD.IADD R85, R9, 0x1, R85 ;  /* 0x0000000109557824 */ /* 0x000fe200078e0255 */
[----:B------:R-:W-:-:S02]  /*2ce0*/  LOP3.LUT R9, R32, 0x38, R70, 0xf8, !PT ;  /* 0x0000003820097812 */ /* 0x000fc400078ef846 */
[--C-:B------:R-:W-:Y:S02]  /*2cf0*/  IADD3 R89, R4, R5, R26.reuse ;  /* 0x0000000504597210 */ /* 0x100fe40007ffe01a */
[----:B------:R-:W-:Y:S02]  /*2d00*/  LOP3.LUT R7, R7, 0xfffff000, RZ, 0xc0, !PT ;  /* 0xfffff00007077812 */ /* 0x000fe400078ec0ff */
[----:B------:R-:W-:Y:S02]  /*2d10*/  LOP3.LUT R6, R6, R31, RZ, 0x3c, !PT ;  /* 0x0000001f06067212 */ /* 0x000fe400078e3cff */
[--C-:B------:R-:W-:Y:S01]  /*2d20*/  IADD3 R4, R8, R5, R21.reuse ;  /* 0x0000000508047210 */ /* 0x100fe20007ffe015 */
[----:B------:R-:W-:Y:S01]  /*2d30*/  IMAD R8, R15, R10, RZ ;  /* 0x0000000a0f087224 */ /* 0x000fe200078e02ff */
[----:B------:R-:W-:Y:S02]  /*2d40*/  LOP3.LUT R20, R9, R20, RZ, 0x3c, !PT ;  /* 0x0000001409147212 */ /* 0x000fe400078e3cff */
[----:B------:R-:W-:Y:S01]  /*2d50*/  IADD3 R5, R6, R7, R26 ;  /* 0x0000000706057210 */ /* 0x000fe20007ffe01a */
[----:B------:R-:W-:Y:S01]  /*2d60*/  IMAD R33, R92, R11, R8 ;  /* 0x0000000b5c217224 */ /* 0x000fe200078e0208 */
[----:B------:R-:W-:Y:S01]  /*2d70*/  IADD3 R6, R20, R7, R21 ;  /* 0x0000000714067210 */ /* 0x000fe20007ffe015 */
[----:B------:R-:W-:Y:S01]  /*2d80*/  IMAD R15, R15, R12, RZ ;  /* 0x0000000c0f0f7224 */ /* 0x000fe200078e02ff */
[----:B------:R-:W-:-:S02]  /*2d90*/  SHF.L.U64.HI R7, R10, 0x6, R11 ;  /* 0x000000060a077819 */ /* 0x000fc4000001020b */
[----:B------:R-:W-:Y:S02]  /*2da0*/  SHF.L.U64.HI R8, R10, 0x5, R11 ;  /* 0x000000050a087819 */ /* 0x000fe4000001020b */
[----:B------:R-:W-:Y:S01]  /*2db0*/  SEL R11, RZ, 0x8, P0 ;  /* 0x00000008ff0b7807 */ /* 0x000fe20000000000 */
[CC--:B------:R-:W-:Y:S01]  /*2dc0*/  IMAD.WIDE.U32 R78, R92.reuse, R10.reuse, R78 ;  /* 0x0000000a5c4e7225 */ /* 0x0c0fe200078e004e */
[----:B------:R-:W-:Y:S02]  /*2dd0*/  SHF.R.S32.HI R35, RZ, 0x3, R68 ;  /* 0x00000003ff237819 */ /* 0x000fe40000011444 */
[----:B------:R-:W-:Y:S01]  /*2de0*/  SHF.R.S32.HI R69, RZ, 0x3, R70 ;  /* 0x00000003ff457819 */ /* 0x000fe20000011446 */
[----:B------:R-:W-:Y:S01]  /*2df0*/  IMAD.WIDE.U32 R80, R92, R10, R80 ;  /* 0x0000000a5c507225 */ /* 0x000fe200078e0050 */
[----:B------:R-:W-:Y:S02]  /*2e00*/  LOP3.LUT R11, R14, R11, RZ, 0xfc, !PT ;  /* 0x0000000b0e0b7212 */ /* 0x000fe400078efcff */
[----:B------:R-:W-:Y:S01]  /*2e10*/  LOP3.LUT R68, R68, 0xfffffff8, RZ, 0xc0, !PT ;  /* 0xfffffff844447812 */ /* 0x000fe200078ec0ff */
[----:B------:R-:W-:Y:S01]  /*2e20*/  IMAD R15, R92, R13, R15 ;  /* 0x0000000d5c0f7224 */ /* 0x000fe200078e020f */
[----:B------:R-:W-:Y:S01]  /*2e30*/  LOP3.LUT R70, R70, 0xfffffff8, RZ, 0xc0, !PT ;  /* 0xfffffff846467812 */ /* 0x000fe200078ec0ff */
[----:B------:R-:W-:-:S04]  /*2e40*/  IMAD.WIDE.U32 R82, R92, R12, R82 ;  /* 0x0000000c5c527225 */ /* 0x000fc800078e0052 */
[----:B------:R-:W-:Y:S01]  /*2e50*/  IMAD.WIDE.U32 R84, R92, R12, R84 ;  /* 0x0000000c5c547225 */ /* 0x000fe200078e0054 */
[C-C-:B------:R-:W-:Y:S02]  /*2e60*/  SHF.L.U64.HI R20, R12.reuse, 0x6, R13.reuse ;  /* 0x000000060c147819 */ /* 0x140fe4000001020d */
[----:B------:R-:W-:Y:S01]  /*2e70*/  SHF.L.U64.HI R21, R12, 0x5, R13 ;  /* 0x000000050c157819 */ /* 0x000fe2000001020d */
[----:B------:R-:W-:Y:S01]  /*2e80*/  IMAD.SHL.U32 R9, R10, 0x40, RZ ;  /* 0x000000400a097824 */ /* 0x000fe200078e00ff */
[----:B------:R-:W-:Y:S01]  /*2e90*/  LOP3.LUT R71, R11, 0x2, RZ, 0xc0, !PT ;  /* 0x000000020b477812 */ /* 0x000fe200078ec0ff */
[----:B------:R-:W-:Y:S01]  /*2ea0*/  IMAD R28, R28, 0x20, R30 ;  /* 0x000000201c1c7824 */ /* 0x000fe200078e021e */
[----:B------:R-:W-:Y:S01]  /*2eb0*/  SHF.R.S32.HI R30, RZ, 0x1f, R3 ;  /* 0x0000001fff1e7819 */ /* 0x000fe20000011403 */
[----:B------:R-:W-:Y:S01]  /*2ec0*/  IMAD.IADD R31, R79, 0x1, R33 ;  /* 0x000000014f1f7824 */ /* 0x000fe200078e0221 */
[----:B------:R-:W-:Y:S01]  /*2ed0*/  LOP3.LUT R76, R11, 0x4, RZ, 0xc0, !PT ;  /* 0x000000040b4c7812 */ /* 0x000fe200078ec0ff */
[----:B------:R-:W-:Y:S01]  /*2ee0*/  IMAD.IADD R32, R33, 0x1, R81 ;  /* 0x0000000121207824 */ /* 0x000fe200078e0251 */
[----:B------:R-:W-:Y:S01]  /*2ef0*/  IADD3 R33, R83, R15, RZ ;  /* 0x0000000f53217210 */ /* 0x000fe20007ffe0ff */
[----:B------:R-:W-:Y:S01]  /*2f00*/  IMAD.SHL.U32 R10, R10, 0x20, RZ ;  /* 0x000000200a0a7824 */ /* 0x000fe200078e00ff */
[----:B------:R-:W-:Y:S01]  /*2f10*/  LOP3.LUT R77, R11, 0x8, RZ, 0xc0, !PT ;  /* 0x000000080b4d7812 */ /* 0x000fe200078ec0ff */
[----:B------:R-:W-:Y:S01]  /*2f20*/  IMAD.SHL.U32 R26, R12, 0x40, RZ ;  /* 0x000000400c1a7824 */ /* 0x000fe200078e00ff */
[----:B------:R-:W-:Y:S01]  /*2f30*/  SHF.R.S32.HI R86, RZ, 0x1f, R68 ;  /* 0x0000001fff567819 */ /* 0x000fe20000011444 */
[----:B------:R-:W-:Y:S01]  /*2f40*/  IMAD.SHL.U32 R91, R91, 0x2, RZ ;  /* 0x000000025b5b7824 */ /* 0x000fe200078e00ff */
[----:B------:R-:W-:Y:S01]  /*2f50*/  SHF.R.S32.HI R87, RZ, 0x1f, R70 ;  /* 0x0000001fff577819 */ /* 0x000fe20000011446 */
[----:B------:R-:W-:-:S07]  /*2f60*/  IMAD.IADD R34, R15, 0x1, R85 ;  /* 0x000000010f227824 */ /* 0x000fce00078e0255 */
.L_x_1637:
[----:B--2---:R-:W2:Y:S01]  /*2f70*/  LDL R39, [R1+0x80] ;  /* 0x0000800001277983 */ /* 0x004ea20000100800 */
[----:B0-----:R-:W0:Y:S01]  /*2f80*/  LDC R98, c[0x0][0x430] ;  /* 0x00010c00ff627b82 */ /* 0x001e220000000800 */
[----:B------:R-:W-:Y:S02]  /*2f90*/  VIADD R25, R25, 0xffffffff ;  /* 0xffffffff19197836 */ /* 0x000fe40000000000 */
[----:B------:R-:W-:Y:S02]  /*2fa0*/  IMAD.MOV.U32 R99, RZ, RZ, RZ ;  /* 0x000000ffff637224 */ /* 0x000fe400078e00ff */
[----:B------:R-:W-:-:S03]  /*2fb0*/  IMAD R13, R25, 0x40, R28 ;  /* 0x00000040190d7824 */ /* 0x000fc600078e021c */
[----:B------:R-:W1:Y:S01]  /*2fc0*/  LDC R101, c[0x0][0x3f4] ;  /* 0x0000fd00ff657b82 */ /* 0x000e620000000800 */
[----:B------:R-:W-:Y:S01]  /*2fd0*/  IMAD.IADD R40, R0, 0x1, R13 ;  /* 0x0000000100287824 */ /* 0x000fe200078e020d */
[----:B------:R-:W-:-:S04]  /*2fe0*/  ISETP.GE.AND P0, PT, R13, R2, PT ;  /* 0x000000020d00720c */ /* 0x000fc80003f06270 */
[----:B------:R-:W-:Y:S02]  /*2ff0*/  ISETP.GT.OR P0, PT, R28, 0x3f, P0 ;  /* 0x0000003f1c00780c */ /* 0x000fe40000704670 */
[----:B------:R-:W-:Y:S02]  /*3000*/  MOV R36, R40 ;  /* 0x0000002800247202 */ /* 0x000fe40000000f00 */
[----:B0-----:R-:W-:-:S09]  /*3010*/  ISETP.NE.AND P3, PT, R98, 0x1, PT ;  /* 0x000000016200780c */ /* 0x001fd20003f65270 */
[----:B------:R-:W0:Y:S08]  /*3020*/  @!P0 LDC.64 R14, c[0x0][0x428] ;  /* 0x00010a00ff0e8b82 */ /* 0x000e300000000a00 */
[----:B------:R-:W3:Y:S08]  /*3030*/  @!P0 LDC.64 R12, c[0x0][0x418] ;  /* 0x00010600ff0c8b82 */ /* 0x000ef00000000a00 */
[----:B------:R-:W4:Y:S08]  /*3040*/  @P3 LDC R11, c[0x0][0x434] ;  /* 0x00010d00ff0b3b82 */ /* 0x000f300000000800 */
[----:B------:R-:W1:Y:S01]  /*3050*/  @P3 LDC R38, c[0x0][0x438] ;  /* 0x00010e00ff263b82 */ /* 0x000e620000000800 */
[----:B----4-:R-:W-:-:S05]  /*3060*/  @P3 IMAD.HI.U32 R11, R40, R11, RZ ;  /* 0x0000000b280b3227 */ /* 0x010fca00078e00ff */
[----:B-1----:R-:W-:Y:S01]  /*3070*/  @P3 SHF.R.U32.HI R36, RZ, R38, R11 ;  /* 0x00000026ff243219 */ /* 0x002fe2000001160b */
[----:B0-----:R-:W-:-:S03]  /*3080*/  @!P0 IMAD R38, R30, R14, RZ ;  /* 0x0000000e1e268224 */ /* 0x001fc600078e02ff */
[----:B------:R-:W-:Y:S01]  /*3090*/  @!P0 SHF.R.S32.HI R37, RZ, 0x1f, R36 ;  /* 0x0000001fff258819 */ /* 0x000fe20000011424 */
[C---:B------:R-:W-:Y:S02]  /*30a0*/  @!P0 IMAD R11, R3.reuse, R15, R38 ;  /* 0x0000000f030b8224 */ /* 0x040fe400078e0226 */
[----:B------:R-:W-:-:S04]  /*30b0*/  @!P0 IMAD.WIDE.U32 R14, R3, R14, R36 ;  /* 0x0000000e030e8225 */ /* 0x000fc800078e0024 */
[----:B------:R-:W-:Y:S01]  /*30c0*/  @!P0 IMAD.IADD R11, R15, 0x1, R11 ;  /* 0x000000010f0b8824 */ /* 0x000fe200078e020b */
[----:B---3--:R-:W-:-:S04]  /*30d0*/  @!P0 LEA R12, P3, R14, R12, 0x2 ;  /* 0x0000000c0e0c8211 */ /* 0x008fc800078610ff */
[----:B------:R-:W-:-:S05]  /*30e0*/  @!P0 LEA.HI.X R13, R14, R13, R11, 0x2, P3 ;  /* 0x0000000d0e0d8211 */ /* 0x000fca00018f140b */
[----:B-----5:R0:W5:Y:S01]  /*30f0*/  @!P0 LDG.E R99, desc[UR60][R12.64] ;  /* 0x0000003c0c638981 */ /* 0x020162000c1e1900 */
[----:B------:R-:W-:Y:S01]  /*3100*/  ISETP.GE.AND P0, PT, R101, 0x1, PT ;  /* 0x000000016500780c */ /* 0x000fe20003f06270 */
[----:B------:R-:W-:Y:S01]  /*3110*/  IMAD.MOV R11, RZ, RZ, -R36 ;  /* 0x000000ffff0b7224 */ /* 0x000fe200078e0a24 */
[----:B------:R-:W-:Y:S05]  /*3120*/  YIELD ;  /* 0x0000000000007946 */ /* 0x000fea0003800000 */
[----:B------:R-:W-:Y:S01]  /*3130*/  BSSY B0, `(.L_x_1556) ;  /* 0x0000564000007945 */ /* 0x000fe20003800000 */
[----:B------:R-:W-:Y:S01]  /*3140*/  IMAD R98, R98, R11, R40 ;  /* 0x0000000b62627224 */ /* 0x000fe200078e0228 */
[----:B------:R-:W-:Y:S01]  /*3150*/  ISETP.GT.AND P3, PT, R25, R24, PT ;  /* 0x000000181900720c */ /* 0x000fe20003f64270 */
        /* <DEDUP_REMOVED lines=10> */
[----:B------:R-:W-:Y:S02]  /*3200*/  IMAD R15, R20, R25, RZ ;  /* 0x00000019140f7224 */ /* 0x000fe400078e02ff */
[----:B------:R-:W-:Y:S01]  /*3210*/  IMAD R11, R98, UR5, R11 ;  /* 0x00000005620b7c24 */ /* 0x000fe2000f8e020b */
[----:B------:R-:W-:Y:S01]  /*3220*/  ULDC.64 UR4, c[0x0][0x310] ;  /* 0x0000c40000047ab9 */ /* 0x000fe20000000a00 */
[----:B------:R-:W-:-:S02]  /*3230*/  IMAD R95, R25, -0x40, R2 ;  /* 0xffffffc0195f7824 */ /* 0x000fc400078e0202 */
[----:B------:R-:W-:Y:S02]  /*3240*/  IMAD R14, R96, UR4, RZ ;  /* 0x00000004600e7c24 */ /* 0x000fe4000f8e02ff */
[----:B------:R-:W-:Y:S01]  /*3250*/  IMAD.IADD R13, R13, 0x1, R11 ;  /* 0x000000010d0d7824 */ /* 0x000fe200078e020b */
[----:B------:R-:W-:Y:S01]  /*3260*/  VIMNMX R95, R95, 0x40, PT ;  /* 0x000000405f5f7848 */ /* 0x000fe20003fe0100 */
[C---:B------:R-:W-:Y:S02]  /*3270*/  IMAD R11, R99.reuse, UR5, R14 ;  /* 0x00000005630b7c24 */ /* 0x040fe4000f8e020e */
[----:B------:R-:W-:Y:S01]  /*3280*/  IMAD.WIDE.U32 R12, R99, UR4, R12 ;  /* 0x00000004630c7c25 */ /* 0x000fe2000f8e000c */
[----:B------:R-:W-:-:S03]  /*3290*/  ULDC.64 UR4, c[0x0][0x308] ;  /* 0x0000c20000047ab9 */ /* 0x000fc60000000a00 */
[----:B------:R-:W-:Y:S01]  /*32a0*/  IMAD.IADD R13, R13, 0x1, R11 ;  /* 0x000000010d0d7824 */ /* 0x000fe200078e020b */
[----:B------:R-:W-:Y:S01]  /*32b0*/  SHF.R.S32.HI R11, RZ, 0x1f, R25 ;  /* 0x0000001fff0b7819 */ /* 0x000fe20000011419 */
[----:B------:R-:W-:Y:S02]  /*32c0*/  IMAD R14, R7, R25, RZ ;  /* 0x00000019070e7224 */ /* 0x000fe400078e02ff */
[----:B------:R-:W-:-:S04]  /*32d0*/  IMAD.WIDE.U32 R36, R226, UR4, R12 ;  /* 0x00000004e2247c25 */ /* 0x000fc8000f8e000c */
[----:B------:R-:W-:Y:S01]  /*32e0*/  IMAD R105, R226, UR5, R37 ;  /* 0x00000005e2697c24 */ /* 0x000fe2000f8e0225 */
[----:B------:R-:W-:Y:S01]  /*32f0*/  ULDC.64 UR4, c[0x0][0x2e8] ;  /* 0x0000ba0000047ab9 */ /* 0x000fe20000000a00 */
[C---:B------:R-:W-:Y:S01]  /*3300*/  IMAD R39, R11.reuse, R9, R14 ;  /* 0x000000090b277224 */ /* 0x040fe200078e020e */
[C---:B------:R-:W-:Y:S01]  /*3310*/  LEA R104, P4, R36.reuse, UR4, 0x1 ;  /* 0x0000000424687c11 */ /* 0x040fe2000f8808ff */
[----:B------:R-:W-:Y:S02]  /*3320*/  IMAD R41, R11, R26, R15 ;  /* 0x0000001a0b297224 */ /* 0x000fe400078e020f */
[----:B------:R-:W-:Y:S01]  /*3330*/  IMAD.WIDE.U32 R14, R9, R25, RZ ;  /* 0x00000019090e7225 */ /* 0x000fe200078e00ff */
[----:B------:R-:W-:-:S03]  /*3340*/  LEA.HI.X R105, R36, UR5, R105, 0x1, P4 ;  /* 0x0000000524697c11 */ /* 0x000fc6000a0f0c69 */
[----:B------:R-:W-:-:S04]  /*3350*/  IMAD.WIDE.U32 R12, R26, R25, RZ ;  /* 0x000000191a0c7225 */ /* 0x000fc800078e00ff */
[----:B------:R-:W-:Y:S02]  /*3360*/  IMAD.IADD R11, R15, 0x1, R39 ;  /* 0x000000010f0b7824 */ /* 0x000fe400078e0227 */
[----:B------:R-:W-:Y:S01]  /*3370*/  IMAD.IADD R72, R13, 0x1, R41 ;  /* 0x000000010d487824 */ /* 0x000fe200078e0229 */
[----:B------:R-:W-:Y:S06]  /*3380*/  @!P0 BRA `(.L_x_1558) ;  /* 0x0000002400648947 */ /* 0x000fec0003800000 */
[----:B------:R-:W2:Y:S04]  /*3390*/  LDL R38, [R1+0x10] ;  /* 0x0000100001267983 */ /* 0x000ea80000100800 */
[----:B------:R0:W5:Y:S04]  /*33a0*/  LDL R75, [R1+0x18] ;  /* 0x00001800014b7983 */ /* 0x0001680000100800 */
[----:B------:R0:W5:Y:S04]  /*33b0*/  LDL R74, [R1+0x48] ;  /* 0x00004800014a7983 */ /* 0x0001680000100800 */
[----:B------:R0:W5:Y:S01]  /*33c0*/  LDL R73, [R1+0x4c] ;  /* 0x00004c0001497983 */ /* 0x0001620000100800 */
[----:B------:R-:W-:Y:S01]  /*33d0*/  BSSY B1, `(.L_x_1559) ;  /* 0x000002a000017945 */ /* 0x000fe20003800000 */
        /* <DEDUP_REMOVED lines=9> */
[----:B--2---:R-:W-:-:S13]  /*3470*/  ISETP.GE.AND P0, PT, R38, R95, PT ;  /* 0x0000005f2600720c */ /* 0x004fda0003f06270 */
[----:B0-----:R-:W-:Y:S05]  /*3480*/  @P0 BRA `(.L_x_1560) ;  /* 0x0000000000780947 */ /* 0x001fea0003800000 */
[----:B------:R-:W-:Y:S01]  /*3490*/  IADD3 R39, P4, R78, R14, RZ ;  /* 0x0000000e4e277210 */ /* 0x000fe20007f9e0ff */
[----:B------:R-:W-:Y:S01]  /*34a0*/  ULDC.64 UR4, c[0x0][0x3e8] ;  /* 0x0000fa0000047ab9 */ /* 0x000fe20000000a00 */
[----:B------:R-:W-:Y:S02]  /*34b0*/  IADD3 R41, P5, R82, R12, RZ ;  /* 0x0000000c52297210 */ /* 0x000fe40007fbe0ff */
[----:B------:R-:W-:Y:S02]  /*34c0*/  CS2R R64, SRZ ;  /* 0x0000000000407805 */ /* 0x000fe4000001ff00 */
[----:B------:R-:W-:Y:S02]  /*34d0*/  IADD3.X R40, R11, R31, RZ, P4, !PT ;  /* 0x0000001f0b287210 */ /* 0x000fe400027fe4ff */
[----:B------:R-:W-:Y:S02]  /*34e0*/  CS2R R66, SRZ ;  /* 0x0000000000427805 */ /* 0x000fe4000001ff00 */
[----:B------:R-:W-:Y:S01]  /*34f0*/  LEA R38, P4, R39, UR4, 0x1 ;  /* 0x0000000427267c11 */ /* 0x000fe2000f8808ff */
[----:B------:R-:W-:Y:S01]  /*3500*/  IMAD.X R42, R72, 0x1, R33, P5 ;  /* 0x00000001482a7824 */ /* 0x000fe200028e0621 */
[----:B------:R-:W-:-:S02]  /*3510*/  ISETP.GE.AND P6, PT, R204, R101, PT ;  /* 0x00000065cc00720c */ /* 0x000fc40003fc6270 */
[----:B------:R-:W-:Y:S01]  /*3520*/  LEA.HI.X R39, R39, UR5, R40, 0x1, P4 ;  /* 0x0000000527277c11 */ /* 0x000fe2000a0f0c28 */
[----:B------:R-:W-:Y:S01]  /*3530*/  ULDC.64 UR4, c[0x0][0x400] ;  /* 0x0001000000047ab9 */ /* 0x000fe20000000a00 */
[----:B-----5:R-:W-:Y:S02]  /*3540*/  ISETP.GE.AND P5, PT, R75, R101, PT ;  /* 0x000000654b00720c */ /* 0x020fe40003fa6270 */
[----:B------:R-:W-:-:S04]  /*3550*/  LEA R40, P4, R41, UR4, 0x1 ;  /* 0x0000000429287c11 */ /* 0x000fc8000f8808ff */
[----:B------:R-:W-:Y:S02]  /*3560*/  LEA.HI.X R41, R41, UR5, R42, 0x1, P4 ;  /* 0x0000000529297c11 */ /* 0x000fe4000a0f0c2a */
[-C--:B------:R-:W-:Y:S01]  /*3570*/  ISETP.GE.AND P4, PT, R74, R101.reuse, PT ;  /* 0x000000654a00720c */ /* 0x080fe20003f86270 */
[----:B------:R0:W5:Y:S04]  /*3580*/  @!P6 LDG.E.64 R64, desc[UR60][R38.64] ;  /* 0x0000003c2640e981 */ /* 0x000168000c1e1b00 */
[----:B------:R0:W5:Y:S01]  /*3590*/  @!P6 LDG.E.64 R66, desc[UR60][R40.64] ;  /* 0x0000003c2842e981 */ /* 0x000162000c1e1b00 */
[----:B------:R-:W-:Y:S02]  /*35a0*/  ISETP.GE.AND P6, PT, R73, R101, PT ;  /* 0x000000654900720c */ /* 0x000fe40003fc6270 */
[----:B------:R-:W-:-:S02]  /*35b0*/  CS2R R60, SRZ ;  /* 0x00000000003c7805 */ /* 0x000fc4000001ff00 */
[----:B------:R-:W-:Y:S02]  /*35c0*/  CS2R R56, SRZ ;  /* 0x0000000000387805 */ /* 0x000fe4000001ff00 */
[----:B------:R-:W-:Y:S02]  /*35d0*/  CS2R R52, SRZ ;  /* 0x0000000000347805 */ /* 0x000fe4000001ff00 */
[----:B------:R-:W-:Y:S02]  /*35e0*/  CS2R R62, SRZ ;  /* 0x00000000003e7805 */ /* 0x000fe4000001ff00 */
[----:B------:R-:W-:Y:S02]  /*35f0*/  CS2R R58, SRZ ;  /* 0x00000000003a7805 */ /* 0x000fe4000001ff00 */
[----:B------:R-:W-:Y:S01]  /*3600*/  CS2R R54, SRZ ;  /* 0x0000000000367805 */ /* 0x000fe2000001ff00 */
[----:B------:R0:W5:Y:S04]  /*3610*/  @!P5 LDG.E.64 R60, desc[UR60][R38.64+0x40] ;  /* 0x0000403c263cd981 */ /* 0x000168000c1e1b00 */
[----:B------:R0:W5:Y:S04]  /*3620*/  @!P4 LDG.E.64 R56, desc[UR60][R38.64+0x80] ;  /* 0x0000803c2638c981 */ /* 0x000168000c1e1b00 */
[----:B------:R0:W5:Y:S04]  /*3630*/  @!P6 LDG.E.64 R52, desc[UR60][R38.64+0xc0] ;  /* 0x0000c03c2634e981 */ /* 0x000168000c1e1b00 */
[----:B------:R0:W5:Y:S04]  /*3640*/  @!P5 LDG.E.64 R62, desc[UR60][R40.64+0x40] ;  /* 0x0000403c283ed981 */ /* 0x000168000c1e1b00 */
[----:B------:R0:W5:Y:S04]  /*3650*/  @!P4 LDG.E.64 R58, desc[UR60][R40.64+0x80] ;  /* 0x0000803c283ac981 */ /* 0x000168000c1e1b00 */
[----:B------:R0:W5:Y:S02]  /*3660*/  @!P6 LDG.E.64 R54, desc[UR60][R40.64+0xc0] ;  /* 0x0000c03c2836e981 */ /* 0x000164000c1e1b00 */
.L_x_1560:
[----:B------:R-:W-:Y:S05]  /*3670*/  BSYNC B1 ;  /* 0x0000000000017941 */ /* 0x000fea0003800000 */
.L_x_1559:
[----:B0-----:R-:W2:Y:S01]  /*3680*/  LDL R38, [R1+0xc8] ;  /* 0x0000c80001267983 */ /* 0x001ea20000100800 */
[----:B------:R-:W-:Y:S01]  /*3690*/  BSSY B1, `(.L_x_1561) ;  /* 0x0000028000017945 */ /* 0x000fe20003800000 */
[----:B------:R-:W-:Y:S02]  /*36a0*/  CS2R R40, SRZ ;  /* 0x0000000000287805 */ /* 0x000fe4000001ff00 */
[----:B------:R-:W-:Y:S02]  /*36b0*/  CS2R R44, SRZ ;  /* 0x00000000002c7805 */ /* 0x000fe4000001ff00 */
[----:B------:R-:W-:Y:S02]  /*36c0*/  CS2R R48, SRZ ;  /* 0x0000000000307805 */ /* 0x000fe4000001ff00 */
[----:B------:R-:W-:Y:S02]  /*36d0*/  CS2R R42, SRZ ;  /* 0x00000000002a7805 */ /* 0x000fe4000001ff00 */
[----:B------:R-:W-:-:S02]  /*36e0*/  CS2R R46, SRZ ;  /* 0x00000000002e7805 */ /* 0x000fc4000001ff00 */
[----:B------:R-:W-:Y:S02]  /*36f0*/  CS2R R50, SRZ ;  /* 0x0000000000327805 */ /* 0x000fe4000001ff00 */
[----:B--2---:R-:W-:Y:S02]  /*3700*/  ISETP.GE.AND P4, PT, R38, R95, PT ;  /* 0x0000005f2600720c */ /* 0x004fe40003f86270 */
[----:B------:R-:W-:-:S11]  /*3710*/  CS2R R38, SRZ ;  /* 0x0000000000267805 */ /* 0x000fd6000001ff00 */
[----:B------:R-:W-:Y:S05]  /*3720*/  @P4 BRA `(.L_x_1562) ;  /* 0x0000000000784947 */ /* 0x000fea0003800000 */
        /* <DEDUP_REMOVED lines=8> */
[----:B------:R-:W-:Y:S02]  /*37b0*/  CS2R R46, SRZ ;  /* 0x00000000002e7805 */ /* 0x000fe4000001ff00 */
[----:B------:R-:W-:Y:S02]  /*37c0*/  IADD3.X R72, R33, R72, R21, P5, P6 ;  /* 0x0000004821487210 */ /* 0x000fe40002fec415 */
[----:B------:R-:W-:Y:S02]  /*37d0*/  LEA R12, P5, R15, UR4, 0x1 ;  /* 0x000000040f0c7c11 */ /* 0x000fe4000f8a08ff */
[----:B------:R-:W-:Y:S02]  /*37e0*/  LEA R14, P6, R11, UR6, 0x1 ;  /* 0x000000060b0e7c11 */ /* 0x000fe4000f8c08ff */
[----:B------:R-:W-:Y:S02]  /*37f0*/  LEA.HI.X R13, R15, UR5, R36, 0x1, P5 ;  /* 0x000000050f0d7c11 */ /* 0x000fe4000a8f0c24 */
[----:B------:R-:W-:-:S02]  /*3800*/  LEA.HI.X R15, R11, UR7, R72, 0x1, P6 ;  /* 0x000000070b0f7c11 */ /* 0x000fc4000b0f0c48 */
[-C--:B------:R-:W-:Y:S02]  /*3810*/  ISETP.GE.AND P5, PT, R204, R101.reuse, PT ;  /* 0x00000065cc00720c */ /* 0x080fe40003fa6270 */
[----:B-----5:R-:W-:Y:S02]  /*3820*/  ISETP.GE.AND P6, PT, R75, R101, PT ;  /* 0x000000654b00720c */ /* 0x020fe40003fc6270 */
[----:B------:R-:W-:Y:S02]  /*3830*/  CS2R R40, SRZ ;  /* 0x0000000000287805 */ /* 0x000fe4000001ff00 */
[----:B------:R-:W-:Y:S02]  /*3840*/  CS2R R36, SRZ ;  /* 0x0000000000247805 */ /* 0x000fe4000001ff00 */
[----:B------:R-:W-:-:S05]  /*3850*/  CS2R R42, SRZ ;  /* 0x00000000002a7805 */ /* 0x000fca000001ff00 */
[----:B------:R0:W5:Y:S04]  /*3860*/  @!P5 LDG.E.64 R48, desc[UR60][R12.64] ;  /* 0x0000003c0c30d981 */ /* 0x000168000c1e1b00 */
[----:B------:R0:W5:Y:S01]  /*3870*/  @!P5 LDG.E.64 R50, desc[UR60][R14.64] ;  /* 0x0000003c0e32d981 */ /* 0x000162000c1e1b00 */
[----:B------:R-:W-:-:S03]  /*3880*/  ISETP.GE.AND P5, PT, R74, R101, PT ;  /* 0x000000654a00720c */ /* 0x000fc60003fa6270 */
[----:B------:R0:W5:Y:S04]  /*3890*/  @!P6 LDG.E.64 R44, desc[UR60][R12.64+0x40] ;  /* 0x0000403c0c2ce981 */ /* 0x000168000c1e1b00 */
[----:B------:R0:W5:Y:S01]  /*38a0*/  @!P6 LDG.E.64 R46, desc[UR60][R14.64+0x40] ;  /* 0x0000403c0e2ee981 */ /* 0x000162000c1e1b00 */
[----:B------:R-:W-:Y:S02]  /*38b0*/  ISETP.GE.AND P6, PT, R73, R101, PT ;  /* 0x000000654900720c */ /* 0x000fe40003fc6270 */
[----:B------:R-:W-:-:S03]  /*38c0*/  CS2R R38, SRZ ;  /* 0x0000000000267805 */ /* 0x000fc6000001ff00 */
[----:B------:R0:W5:Y:S04]  /*38d0*/  @!P5 LDG.E.64 R40, desc[UR60][R12.64+0x80] ;  /* 0x0000803c0c28d981 */ /* 0x000168000c1e1b00 */
[----:B------:R0:W5:Y:S04]  /*38e0*/  @!P5 LDG.E.64 R42, desc[UR60][R14.64+0x80] ;  /* 0x0000803c0e2ad981 */ /* 0x000168000c1e1b00 */
[----:B------:R0:W5:Y:S04]  /*38f0*/  @!P6 LDG.E.64 R36, desc[UR60][R12.64+0xc0] ;  /* 0x0000c03c0c24e981 */ /* 0x000168000c1e1b00 */
[----:B------:R0:W5:Y:S02]  /*3900*/  @!P6 LDG.E.64 R38, desc[UR60][R14.64+0xc0] ;  /* 0x0000c03c0e26e981 */ /* 0x000164000c1e1b00 */
.L_x_1562:
[----:B------:R-:W-:Y:S05]  /*3910*/  BSYNC B1 ;  /* 0x0000000000017941 */ /* 0x000fea0003800000 */
.L_x_1561:
[----:B------:R-:W2:Y:S01]  /*3920*/  LDL R11, [R1+0x68] ;  /* 0x00006800010b7983 */ /* 0x000ea20000100800 */
[----:B0----5:R-:W-:Y:S02]  /*3930*/  IMAD.MOV.U32 R12, RZ, RZ, R53 ;  /* 0x000000ffff0c7224 */ /* 0x021fe400078e0035 */
[----:B------:R-:W-:Y:S02]  /*3940*/  IMAD.MOV.U32 R13, RZ, RZ, R60 ;  /* 0x000000ffff0d7224 */ /* 0x000fe400078e003c */
[----:B------:R-:W-:-:S03]  /*3950*/  IMAD.MOV.U32 R14, RZ, RZ, R61 ;  /* 0x000000ffff0e7224 */ /* 0x000fc600078e003d */
[----:B------:R-:W-:Y:S02]  /*3960*/  PRMT R117, R13, 0x7610, R117 ;  /* 0x000076100d757816 */ /* 0x000fe40000000075 */
[----:B------:R-:W-:Y:S01]  /*3970*/  PRMT R116, R14, 0x7610, R116 ;  /* 0x000076100e747816 */ /* 0x000fe20000000074 */
[----:B------:R-:W-:Y:S01]  /*3980*/  IMAD.MOV.U32 R14, RZ, RZ, R55 ;  /* 0x000000ffff0e7224 */ /* 0x000fe200078e0037 */
[----:B------:R-:W-:Y:S02]  /*3990*/  MOV R13, R54 ;  /* 0x00000036000d7202 */ /* 0x000fe40000000f00 */
[----:B--2---:R-:W-:Y:S01]  /*39a0*/  R2UR UR4, R11 ;  /* 0x000000000b0472ca */ /* 0x004fe200000e0000 */
[----:B------:R-:W-:-:S05]  /*39b0*/  IMAD.MOV.U32 R11, RZ, RZ, R52 ;  /* 0x000000ffff0b7224 */ /* 0x000fca00078e0034 */
[----:B------:R-:W-:Y:S01]  /*39c0*/  PRMT R112, R12, 0x5410, R11 ;  /* 0x000054100c707816 */ /* 0x000fe2000000000b */
[----:B------:R-:W-:Y:S01]  /*39d0*/  IMAD.MOV.U32 R11, RZ, RZ, R56 ;  /* 0x000000ffff0b7224 */ /* 0x000fe200078e0038 */
[----:B------:R-:W-:-:S04]  /*39e0*/  MOV R12, R57 ;  /* 0x00000039000c7202 */ /* 0x000fc80000000f00 */
[----:B------:R-:W-:Y:S01]  /*39f0*/  PRMT R113, R113, 0x5410, R11 ;  /* 0x0000541071717816 */ /* 0x000fe2000000000b */
[----:B------:R-:W-:Y:S01]  /*3a00*/  IMAD.MOV.U32 R11, RZ, RZ, R64 ;  /* 0x000000ffff0b7224 */ /* 0x000fe200078e0040 */
[----:B------:R-:W-:Y:S01]  /*3a10*/  PRMT R114, R12, 0x7610, R114 ;  /* 0x000076100c727816 */ /* 0x000fe20000000072 */
[----:B------:R-:W-:Y:S01]  /*3a20*/  IMAD.MOV.U32 R12, RZ, RZ, R65 ;  /* 0x000000ffff0c7224 */ /* 0x000fe200078e0041 */
[----:B------:R-:W-:Y:S01]  /*3a30*/  UISETP.NE.AND UP0, UPT, UR4, 0x3, UPT ;  /* 0x000000030400788c */ /* 0x000fe2000bf05270 */
[----:B------:R-:W-:Y:S02]  /*3a40*/  PRMT R113, R14, 0x7610, R113 ;  /* 0x000076100e717816 */ /* 0x000fe40000000071 */
[----:B------:R-:W-:Y:S02]  /*3a50*/  PRMT R114, R114, 0x5410, R13 ;  /* 0x0000541072727816 */ /* 0x000fe4000000000d */
[----:B------:R-:W-:Y:S01]  /*3a60*/  PRMT R118, R11, 0x5410, R12 ;  /* 0x000054100b767816 */ /* 0x000fe2000000000c */
[----:B------:R-:W-:Y:S01]  /*3a70*/  IMAD.MOV.U32 R11, RZ, RZ, R58 ;  /* 0x000000ffff0b7224 */ /* 0x000fe200078e003a */
[----:B------:R-:W-:Y:S01]  /*3a80*/  PLOP3.LUT P5, PT, PT, PT, UP0, 0x80, 0x0 ;  /* 0x000000000000781c */ /* 0x000fe20003faf008 */
[----:B------:R-:W-:-:S05]  /*3a90*/  IMAD.MOV.U32 R12, RZ, RZ, R59 ;  /* 0x000000ffff0c7224 */ /* 0x000fca00078e003b */
[----:B------:R-:W-:Y:S01]  /*3aa0*/  PRMT R115, R11, 0x5410, R12 ;  /* 0x000054100b737816 */ /* 0x000fe2000000000c */
[----:B------:R-:W-:Y:S01]  /*3ab0*/  IMAD.MOV.U32 R11, RZ, RZ, R62 ;  /* 0x000000ffff0b7224 */ /* 0x000fe200078e003e */
[----:B------:R-:W-:-:S04]  /*3ac0*/  MOV R12, R63 ;  /* 0x0000003f000c7202 */ /* 0x000fc80000000f00 */
[----:B------:R-:W-:Y:S01]  /*3ad0*/  PRMT R117, R117, 0x5410, R11 ;  /* 0x0000541075757816 */ /* 0x000fe2000000000b */
[----:B------:R-:W-:Y:S01]  /*3ae0*/  IMAD.MOV.U32 R11, RZ, RZ, R66 ;  /* 0x000000ffff0b7224 */ /* 0x000fe200078e0042 */
[----:B------:R-:W-:Y:S01]  /*3af0*/  PRMT R116, R116, 0x5410, R12 ;  /* 0x0000541074747816 */ /* 0x000fe2000000000c */
[----:B------:R-:W-:-:S05]  /*3b00*/  IMAD.MOV.U32 R12, RZ, RZ, R67 ;  /* 0x000000ffff0c7224 */ /* 0x000fca00078e0043 */
[----:B------:R-:W-:Y:S01]  /*3b10*/  PRMT R119, R11, 0x5410, R12 ;  /* 0x000054100b777816 */ /* 0x000fe2000000000c */
[----:B------:R-:W-:Y:S02]  /*3b20*/  IMAD.MOV.U32 R11, RZ, RZ, R36 ;  /* 0x000000ffff0b7224 */ /* 0x000fe400078e0024 */
[----:B------:R-:W-:-:S05]  /*3b30*/  IMAD.MOV.U32 R12, RZ, RZ, R37 ;  /* 0x000000ffff0c7224 */ /* 0x000fca00078e0025 */
        /* <DEDUP_REMOVED lines=22> */
[----:B------:R-:W-:Y:S06]  /*3ca0*/  @!P5 BRA `(.L_x_1563) ;  /* 0x000000000004d947 */ /* 0x000fec0003800000 */
[----:B------:R-:W-:Y:S01]  /*3cb0*/  BPT.TRAP 0x1 ;  /* 0x000000040000795c */ /* 0x000fe20000300000 */
.L_x_1563:
[----:B------:R-:W2:Y:S01]  /*3cc0*/  LDL R11, [R1+0x50] ;  /* 0x00005000010b7983 */ /* 0x000ea20000100800 */
[----:B------:R-:W-:Y:S01]  /*3cd0*/  IMAD R88, R200, 0x8, R17 ;  /* 0x00000008c8587824 */ /* 0x000fe200078e0211 */
[----:B------:R-:W-:Y:S01]  /*3ce0*/  BSSY B1, `(.L_x_1564) ;  /* 0x0000004000017945 */ /* 0x000fe20003800000 */
[----:B--2---:R-:W-:-:S04]  /*3cf0*/  SHF.L.U32 R100, R11, 0x1f, RZ ;  /* 0x0000001f0b647819 */ /* 0x004fc800000006ff */
[----:B------:R-:W0:Y:S02]  /*3d00*/  SYNCS.PHASECHK.TRANS64.TRYWAIT P6, [R88+URZ+0x30890], R100 ;  /* 0x03089064580075a7 */ /* 0x000e2400080c017f */
[----:B0-----:R-:W-:Y:S05]  /*3d10*/  @!P6 BRA `(.L_x_1565) ;  /* 0x00000294006ce947 */ /* 0x001fea0003800000 */
.L_x_1996:
[----:B------:R-:W-:Y:S05]  /*3d20*/  BSYNC B1 ;  /* 0x0000000000017941 */ /* 0x000fea0003800000 */
.L_x_1564:
[----:B------:R-:W-:-:S03]  /*3d30*/  UMOV UR4, 0xffffffff ;  /* 0xffffffff00047882 */ /* 0x000fc60000000000 */
[----:B------:R-:W-:Y:S05]  /*3d40*/  BRA.DIV UR4, `(.L_x_1566) ;  /* 0x0000029604747947 */ /* 0x000fea000b800000 */
[----:B------:R1:W2:Y:S04]  /*3d50*/  SHFL.IDX PT, R72, R105, RZ, 0x181f ;  /* 0x00181fff69487589 */ /* 0x0002a800000e0000 */
[----:B------:R1:W3:Y:S02]  /*3d60*/  SHFL.IDX PT, R11, R104, RZ, 0x181f ;  /* 0x00181fff680b7589 */ /* 0x0002e400000e0000 */
.L_x_2000:
        /* <DEDUP_REMOVED lines=10> */
[--C-:B0-----:R-:W-:Y:S01]  /*3e10*/  HADD2.F32 R73, -RZ, R13.reuse.H0_H0 ;  /* 0x2000000dff497230 */ /* 0x101fe20000004100 */
        /* <DEDUP_REMOVED lines=16> */
[----:B------:R-:W-:Y:S01]  /*3f20*/  FMUL.FTZ R15, R66, R67 ;  /* 0x00000043420f7220 */ /* 0x000fe20000410000 */
[----:B------:R-:W-:-:S02]  /*3f30*/  HADD2.F32 R73, -RZ, R14.H0_H0 ;  /* 0x2000000eff497230 */ /* 0x000fc40000004100 */
[C---:B------:R-:W-:Y:S01]  /*3f40*/  FMUL.FTZ R67, R74.reuse, R67 ;  /* 0x000000434a437220 */ /* 0x040fe20000410000 */
[-C--:B------:R-:W-:Y:S01]  /*3f50*/  FFMA.FTZ R15, R74, R65.reuse, -R15 ;  /* 0x000000414a0f7223 */ /* 0x080fe2000001080f */
[----:B------:R-:W-:Y:S02]  /*3f60*/  HADD2.F32 R74, -RZ, R118.H0_H0 ;  /* 0x20000076ff4a7230 */ /* 0x000fe40000004100 */
[----:B------:R-:W-:Y:S01]  /*3f70*/  FFMA.FTZ R66, R66, R65, R67 ;  /* 0x0000004142427223 */ /* 0x000fe20000010043 */
[--C-:B------:R-:W-:Y:S02]  /*3f80*/  HADD2.F32 R65, -RZ, R12.reuse.H1_H1 ;  /* 0x3000000cff417230 */ /* 0x100fe40000004100 */
[----:B------:R-:W-:Y:S02]  /*3f90*/  HADD2.F32 R67, -RZ, R12.H0_H0 ;  /* 0x2000000cff437230 */ /* 0x000fe40000004100 */
[----:B------:R-:W-:Y:S01]  /*3fa0*/  F2FP.F16.F32.PACK_AB R15, R66, R15 ;  /* 0x0000000f420f723e */ /* 0x000fe200000000ff */
[----:B------:R-:W-:-:S02]  /*3fb0*/  FMUL.FTZ R12, R65, R102 ;  /* 0x00000066410c7220 */ /* 0x000fc40000410000 */
[C---:B------:R-:W-:Y:S02]  /*3fc0*/  FMUL.FTZ R102, R67.reuse, R102 ;  /* 0x0000006643667220 */ /* 0x040fe40000410000 */
[-C--:B------:R-:W-:Y:S01]  /*3fd0*/  FFMA.FTZ R12, R67, R74.reuse, -R12 ;  /* 0x0000004a430c7223 */ /* 0x080fe2000001080c */
[----:B------:R-:W-:Y:S02]  /*3fe0*/  HADD2.F32 R67, -RZ, R14.H1_H1 ;  /* 0x3000000eff437230 */ /* 0x000fe40000004100 */
[----:B------:R-:W-:Y:S01]  /*3ff0*/  FFMA.FTZ R65, R65, R74, R102 ;  /* 0x0000004a41417223 */ /* 0x000fe20000010066 */
[----:B------:R-:W-:Y:S02]  /*4000*/  HADD2.F32 R102, -RZ, R119.H1_H1 ;  /* 0x30000077ff667230 */ /* 0x000fe40000004100 */
[----:B------:R-:W-:Y:S02]  /*4010*/  HADD2.F32 R74, -RZ, R118.H1_H1 ;  /* 0x30000076ff4a7230 */ /* 0x000fe40000004100 */
[----:B------:R-:W-:Y:S01]  /*4020*/  F2FP.F16.F32.PACK_AB R12, R65, R12 ;  /* 0x0000000c410c723e */ /* 0x000fe200000000ff */
[-C--:B------:R-:W-:Y:S01]  /*4030*/  FMUL.FTZ R14, R67, R102.reuse ;  /* 0x00000066430e7220 */ /* 0x080fe20000410000 */
[----:B------:R-:W-:-:S03]  /*4040*/  FMUL.FTZ R102, R73, R102 ;  /* 0x0000006649667220 */ /* 0x000fc60000410000 */
[-C--:B------:R-:W-:Y:S01]  /*4050*/  FFMA.FTZ R14, R73, R74.reuse, -R14 ;  /* 0x0000004a490e7223 */ /* 0x080fe2000001080e */
[----:B------:R-:W-:-:S05]  /*4060*/  FFMA.FTZ R67, R67, R74, R102 ;  /* 0x0000004a43437223 */ /* 0x000fca0000010066 */
[----:B------:R-:W-:-:S07]  /*4070*/  F2FP.F16.F32.PACK_AB R14, R67, R14 ;  /* 0x0000000e430e723e */ /* 0x000fce00000000ff */
.L_x_1572:
[----:B------:R-:W-:Y:S05]  /*4080*/  BSYNC B3 ;  /* 0x0000000000037941 */ /* 0x000fea0003800000 */
.L_x_1571:
[----:B---3--:R-:W-:-:S04]  /*4090*/  LEA R64, P0, R18, R11, 0x1 ;  /* 0x0000000b12407211 */ /* 0x008fc800078008ff */
[----:B--2---:R-:W-:-:S05]  /*40a0*/  LEA.HI.X R65, R18, R72, R19, 0x1, P0 ;  /* 0x0000004812417211 */ /* 0x004fca00000f0c13 */
[----:B0-----:R4:W-:Y:S04]  /*40b0*/  ST.E.128 desc[UR60][R64.64], R12 ;  /* 0x0000000c40007985 */ /* 0x0019e8000c101d3c */
.L_x_1570:
[----:B------:R-:W-:Y:S05]  /*40c0*/  BSYNC B2 ;  /* 0x0000000000027941 */ /* 0x000fea0003800000 */
.L_x_1569:
[----:B------:R-:W-:Y:S01]  /*40d0*/  ISETP.NE.AND P0, PT, R71, RZ, PT ;  /* 0x000000ff4700720c */ /* 0x000fe20003f05270 */
[----:B------:R-:W-:-:S12]  /*40e0*/  BSSY B2, `(.L_x_1573) ;  /* 0x0000036000027945 */ /* 0x000fd80003800000 */
[----:B------:R-:W-:Y:S05]  /*40f0*/  @!P0 BRA `(.L_x_1574) ;  /* 0x0000000000d08947 */ /* 0x000fea0003800000 */
[----:B----4-:R-:W4:Y:S01]  /*4100*/  LDL R12, [R1+0x18] ;  /* 0x00001800010c7983 */ /* 0x010f220000100800 */
[----:B------:R-:W-:Y:S01]  /*4110*/  BSSY B3, `(.L_x_1575) ;  /* 0x000002f000037945 */ /* 0x000fe20003800000 */
[----:B----4-:R-:W-:Y:S02]  /*4120*/  ISETP.GE.AND P0, PT, R12, R101, PT ;  /* 0x000000650c00720c */ /* 0x010fe40003f06270 */
[----:B------:R4:W0:Y:S11]  /*4130*/  LDS.128 R12, [R90+0x22400] ;  /* 0x022400005a0c7984 */ /* 0x0008360000000c00 */
[----:B----4-:R-:W-:Y:S05]  /*4140*/  @P0 BRA `(.L_x_1576) ;  /* 0x0000000000ac0947 */ /* 0x010fea0003800000 */
[----:B------:R-:W-:Y:S01]  /*4150*/  SHF.R.U64 R66, R62, 0x10, R63 ;  /* 0x000000103e427819 */ /* 0x000fe2000000123f */
[----:B------:R-:W-:Y:S01]  /*4160*/  HADD2.F32 R67, -RZ, R116.H1_H1 ;  /* 0x30000074ff437230 */ /* 0x000fe20000004100 */
[--C-:B------:R-:W-:Y:S02]  /*4170*/  SHF.R.U64 R64, R60, 0x10, R61.reuse ;  /* 0x000000103c407819 */ /* 0x100fe4000000123d */
[----:B------:R-:W-:Y:S01]  /*4180*/  SHF.R.U32.HI R60, RZ, 0x10, R61 ;  /* 0x00000010ff3c7819 */ /* 0x000fe2000001163d */
[----:B------:R-:W-:Y:S01]  /*4190*/  HADD2.F32 R66, -RZ, R66.H0_H0 ;  /* 0x20000042ff427230 */ /* 0x000fe20000004100 */
[----:B------:R-:W-:Y:S01]  /*41a0*/  SHF.R.U32.HI R62, RZ, 0x10, R63 ;  /* 0x00000010ff3e7819 */ /* 0x000fe2000001163f */
[--C-:B0-----:R-:W-:Y:S02]  /*41b0*/  HADD2.F32 R61, -RZ, R13.reuse.H1_H1 ;  /* 0x3000000dff3d7230 */ /* 0x101fe40000004100 */
        /* <DEDUP_REMOVED lines=8> */
[----:B------:R-:W-:Y:S01]  /*4240*/  MOV R61, R12 ;  /* 0x0000000c003d7202 */ /* 0x000fe20000000f00 */
[----:B------:R-:W-:Y:S02]  /*4250*/  IMAD.MOV.U32 R12, RZ, RZ, R15 ;  /* 0x000000ffff0c7224 */ /* 0x000fe400078e000f */
[----:B------:R-:W-:Y:S01]  /*4260*/  HADD2.F32 R66, -RZ, R117.H1_H1 ;  /* 0x30000075ff427230 */ /* 0x000fe20000004100 */
[----:B------:R-:W-:-:S02]  /*4270*/  F2FP.F16.F32.PACK_AB R13, R64, R13 ;  /* 0x0000000d400d723e */ /* 0x000fc400000000ff */
[--C-:B------:R-:W-:Y:S02]  /*4280*/  HADD2.F32 R15, -RZ, R12.reuse.H1_H1 ;  /* 0x3000000cff0f7230 */ /* 0x100fe40000004100 */
[----:B------:R-:W-:-:S03]  /*4290*/  HADD2.F32 R63, -RZ, R12.H0_H0 ;  /* 0x2000000cff3f7230 */ /* 0x000fc60000004100 */
[-C--:B------:R-:W-:Y:S02]  /*42a0*/  FMUL.FTZ R12, R15, R62.reuse ;  /* 0x0000003e0f0c7220 */ /* 0x080fe40000410000 */
[C---:B------:R-:W-:Y:S02]  /*42b0*/  FMUL.FTZ R62, R63.reuse, R62 ;  /* 0x0000003e3f3e7220 */ /* 0x040fe40000410000 */
[-C--:B------:R-:W-:Y:S02]  /*42c0*/  FFMA.FTZ R12, R63, R60.reuse, -R12 ;  /* 0x0000003c3f0c7223 */ /* 0x080fe4000001080c */
[----:B------:R-:W-:Y:S01]  /*42d0*/  FFMA.FTZ R15, R15, R60, R62 ;  /* 0x0000003c0f0f7223 */ /* 0x000fe2000001003e */
[----:B------:R-:W-:Y:S02]  /*42e0*/  IMAD.MOV.U32 R60, RZ, RZ, R14 ;  /* 0x000000ffff3c7224 */ /* 0x000fe400078e000e */
[--C-:B------:R-:W-:Y:S02]  /*42f0*/  HADD2.F32 R14, -RZ, R61.reuse.H0_H0 ;  /* 0x2000003dff0e7230 */ /* 0x100fe40000004100 */
[----:B------:R-:W-:Y:S01]  /*4300*/  HADD2.F32 R61, -RZ, R61.H1_H1 ;  /* 0x3000003dff3d7230 */ /* 0x000fe20000004100 */
[----:B------:R-:W-:Y:S01]  /*4310*/  F2FP.F16.F32.PACK_AB R15, R15, R12 ;  /* 0x0000000c0f0f723e */ /* 0x000fe200000000ff */
[----:B------:R-:W-:-:S03]  /*4320*/  HADD2.F32 R62, -RZ, R117.H0_H0 ;  /* 0x20000075ff3e7230 */ /* 0x000fc60000004100 */
[-C--:B------:R-:W-:Y:S01]  /*4330*/  FMUL.FTZ R63, R61, R66.reuse ;  /* 0x000000423d3f7220 */ /* 0x080fe20000410000 */
[----:B------:R-:W-:-:S03]  /*4340*/  FMUL.FTZ R66, R14, R66 ;  /* 0x000000420e427220 */ /* 0x000fc60000410000 */
[-C--:B------:R-:W-:Y:S01]  /*4350*/  FFMA.FTZ R14, R14, R62.reuse, -R63 ;  /* 0x0000003e0e0e7223 */ /* 0x080fe2000001083f */
[----:B------:R-:W-:Y:S01]  /*4360*/  FFMA.FTZ R61, R61, R62, R66 ;  /* 0x0000003e3d3d7223 */ /* 0x000fe20000010042 */
[--C-:B------:R-:W-:Y:S02]  /*4370*/  HADD2.F32 R62, -RZ, R60.reuse.H0_H0 ;  /* 0x2000003cff3e7230 */ /* 0x100fe40000004100 */
[----:B------:R-:W-:Y:S02]  /*4380*/  HADD2.F32 R60, -RZ, R60.H1_H1 ;  /* 0x3000003cff3c7230 */ /* 0x000fe40000004100 */
[----:B------:R-:W-:Y:S01]  /*4390*/  HADD2.F32 R63, -RZ, R116.H0_H0 ;  /* 0x20000074ff3f7230 */ /* 0x000fe20000004100 */
[----:B------:R-:W-:Y:S02]  /*43a0*/  F2FP.F16.F32.PACK_AB R12, R61, R14 ;  /* 0x0000000e3d0c723e */ /* 0x000fe400000000ff */
[-C--:B------:R-:W-:Y:S01]  /*43b0*/  FMUL.FTZ R65, R60, R67.reuse ;  /* 0x000000433c417220 */ /* 0x080fe20000410000 */
[----:B------:R-:W-:-:S03]  /*43c0*/  FMUL.FTZ R67, R62, R67 ;  /* 0x000000433e437220 */ /* 0x000fc60000410000 */
[-C--:B------:R-:W-:Y:S01]  /*43d0*/  FFMA.FTZ R65, R62, R63.reuse, -R65 ;  /* 0x0000003f3e417223 */ /* 0x080fe20000010841 */
[----:B------:R-:W-:-:S05]  /*43e0*/  FFMA.FTZ R60, R60, R63, R67 ;  /* 0x0000003f3c3c7223 */ /* 0x000fca0000010043 */
[----:B------:R-:W-:-:S07]  /*43f0*/  F2FP.F16.F32.PACK_AB R14, R60, R65 ;  /* 0x000000413c0e723e */ /* 0x000fce00000000ff */
.L_x_1576:
[----:B------:R-:W-:Y:S05]  /*4400*/  BSYNC B3 ;  /* 0x0000000000037941 */ /* 0x000fea0003800000 */
.L_x_1575:
[----:B---3--:R-:W-:-:S04]  /*4410*/  LEA R60, P0, R201, R11, 0x1 ;  /* 0x0000000bc93c7211 */ /* 0x008fc800078008ff */
[----:B--2---:R-:W-:-:S05]  /*4420*/  LEA.HI.X R61, R201, R72, R224, 0x1, P0 ;  /* 0x00000048c93d7211 */ /* 0x004fca00000f0ce0 */
[----:B0-----:R0:W-:Y:S04]  /*4430*/  ST.E.128 desc[UR60][R60.64], R12 ;  /* 0x0000000c3c007985 */ /* 0x0011e8000c101d3c */
.L_x_1574:
[----:B------:R-:W-:Y:S05]  /*4440*/  BSYNC B2 ;  /* 0x0000000000027941 */ /* 0x000fea0003800000 */
.L_x_1573:
[----:B------:R-:W-:Y:S01]  /*4450*/  ISETP.NE.AND P0, PT, R76, RZ, PT ;  /* 0x000000ff4c00720c */ /* 0x000fe20003f05270 */
[----:B------:R-:W-:-:S12]  /*4460*/  BSSY B2, `(.L_x_1577) ;  /* 0x0000038000027945 */ /* 0x000fd80003800000 */
[----:B------:R-:W-:Y:S05]  /*4470*/  @!P0 BRA `(.L_x_1578) ;  /* 0x0000000000d88947 */ /* 0x000fea0003800000 */
[----:B0---4-:R-:W4:Y:S01]  /*4480*/  LDL R12, [R1+0x48] ;  /* 0x00004800010c7983 */ /* 0x011f220000100800 */
[----:B------:R-:W-:Y:S01]  /*4490*/  BSSY B3, `(.L_x_1579) ;  /* 0x0000030000037945 */ /* 0x000fe20003800000 */
[----:B----4-:R-:W-:Y:S02]  /*44a0*/  ISETP.GE.AND P0, PT, R12, R101, PT ;  /* 0x000000650c00720c */ /* 0x010fe40003f06270 */
[----:B------:R0:W4:Y:S11]  /*44b0*/  LDS.128 R12, [R90+0x24400] ;  /* 0x024400005a0c7984 */ /* 0x0001360000000c00 */
[----:B0-----:R-:W-:Y:S05]  /*44c0*/  @P0 BRA `(.L_x_1580) ;  /* 0x0000000000b00947 */ /* 0x001fea0003800000 */
[----:B------:R-:W-:Y:S01]  /*44d0*/  SHF.R.U64 R60, R58, 0x10, R59 ;  /* 0x000000103a3c7819 */ /* 0x000fe2000000123b */
[----:B----4-:R-:W-:Y:S01]  /*44e0*/  IMAD.MOV.U32 R58, RZ, RZ, R13 ;  /* 0x000000ffff3a7224 */ /* 0x010fe200078e000d */
[----:B------:R-:W-:Y:S01]  /*44f0*/  SHF.R.U64 R56, R56, 0x10, R57 ;  /* 0x0000001038387819 */ /* 0x000fe20000001239 */
[----:B------:R-:W-:Y:S01]  /*4500*/  HADD2.F32 R63, -RZ, R115.H1_H1 ;  /* 0x30000073ff3f7230 */ /* 0x000fe20000004100 */
        /* <DEDUP_REMOVED lines=8> */
[----:B------:R-:W-:Y:S02]  /*4590*/  HADD2.F32 R61, -RZ, R115.H0_H0 ;  /* 0x20000073ff3d7230 */ /* 0x000fe40000004100 */
[----:B------:R-:W-:Y:S01]  /*45a0*/  FFMA.FTZ R13, R13, R56, R60 ;  /* 0x000000380d0d7223 */ /* 0x000fe2000001003c */
[----:B------:R-:W-:Y:S02]  /*45b0*/  MOV R60, R15 ;  /* 0x0000000f003c7202 */ /* 0x000fe40000000f00 */
[----:B------:R-:W-:Y:S01]  /*45c0*/  SHF.R.U32.HI R56, RZ, 0x10, R57 ;  /* 0x00000010ff387819 */ /* 0x000fe20000011639 */
[----:B------:R-:W-:Y:S01]  /*45d0*/  IMAD.MOV.U32 R57, RZ, RZ, R12 ;  /* 0x000000ffff397224 */ /* 0x000fe200078e000c */
[----:B------:R-:W-:Y:S01]  /*45e0*/  F2FP.F16.F32.PACK_AB R13, R13, R58 ;  /* 0x0000003a0d0d723e */ /* 0x000fe200000000ff */
[----:B------:R-:W-:Y:S02]  /*45f0*/  HADD2.F32 R12, -RZ, R59.H0_H0 ;  /* 0x2000003bff0c7230 */ /* 0x000fe40000004100 */
[----:B------:R-:W-:-:S02]  /*4600*/  HADD2.F32 R15, -RZ, R60.H1_H1 ;  /* 0x3000003cff0f7230 */ /* 0x000fc40000004100 */
[----:B------:R-:W-:Y:S02]  /*4610*/  HADD2.F32 R59, -RZ, R60.H0_H0 ;  /* 0x2000003cff3b7230 */ /* 0x000fe40000004100 */
[----:B------:R-:W-:Y:S02]  /*4620*/  HADD2.F32 R56, -RZ, R56.H0_H0 ;  /* 0x20000038ff387230 */ /* 0x000fe40000004100 */
[-C--:B------:R-:W-:Y:S01]  /*4630*/  FMUL.FTZ R60, R15, R12.reuse ;  /* 0x0000000c0f3c7220 */ /* 0x080fe20000410000 */
[----:B------:R-:W-:-:S03]  /*4640*/  FMUL.FTZ R62, R59, R12 ;  /* 0x0000000c3b3e7220 */ /* 0x000fc60000410000 */
[-C--:B------:R-:W-:Y:S01]  /*4650*/  FFMA.FTZ R12, R59, R56.reuse, -R60 ;  /* 0x000000383b0c7223 */ /* 0x080fe2000001083c */
[--C-:B------:R-:W-:Y:S02]  /*4660*/  HADD2.F32 R60, -RZ, R57.reuse.H0_H0 ;  /* 0x20000039ff3c7230 */ /* 0x100fe40000004100 */
[----:B------:R-:W-:Y:S01]  /*4670*/  FFMA.FTZ R15, R15, R56, R62 ;  /* 0x000000380f0f7223 */ /* 0x000fe2000001003e */
[----:B------:R-:W-:Y:S02]  /*4680*/  IMAD.MOV.U32 R56, RZ, RZ, R14 ;  /* 0x000000ffff387224 */ /* 0x000fe400078e000e */
[----:B------:R-:W-:Y:S02]  /*4690*/  HADD2.F32 R14, -RZ, R57.H1_H1 ;  /* 0x30000039ff0e7230 */ /* 0x000fe40000004100 */
[----:B------:R-:W-:Y:S01]  /*46a0*/  HADD2.F32 R59, -RZ, R113.H1_H1 ;  /* 0x30000071ff3b7230 */ /* 0x000fe20000004100 */
[----:B------:R-:W-:Y:S02]  /*46b0*/  F2FP.F16.F32.PACK_AB R15, R15, R12 ;  /* 0x0000000c0f0f723e */ /* 0x000fe400000000ff */
[-C--:B------:R-:W-:Y:S01]  /*46c0*/  FMUL.FTZ R57, R14, R61.reuse ;  /* 0x0000003d0e397220 */ /* 0x080fe20000410000 */
[----:B------:R-:W-:-:S03]  /*46d0*/  FMUL.FTZ R61, R60, R61 ;  /* 0x0000003d3c3d7220 */ /* 0x000fc60000410000 */
[-C--:B------:R-:W-:Y:S01]  /*46e0*/  FFMA.FTZ R57, R60, R59.reuse, -R57 ;  /* 0x0000003b3c397223 */ /* 0x080fe20000010839 */
[--C-:B------:R-:W-:Y:S02]  /*46f0*/  HADD2.F32 R60, -RZ, R56.reuse.H0_H0 ;  /* 0x20000038ff3c7230 */ /* 0x100fe40000004100 */
[----:B------:R-:W-:Y:S01]  /*4700*/  FFMA.FTZ R14, R14, R59, R61 ;  /* 0x0000003b0e0e7223 */ /* 0x000fe2000001003d */
[----:B------:R-:W-:Y:S02]  /*4710*/  HADD2.F32 R56, -RZ, R56.H1_H1 ;  /* 0x30000038ff387230 */ /* 0x000fe40000004100 */
[----:B------:R-:W-:Y:S02]  /*4720*/  HADD2.F32 R59, -RZ, R114.H0_H0 ;  /* 0x20000072ff3b7230 */ /* 0x000fe40000004100 */
[----:B------:R-:W-:Y:S01]  /*4730*/  F2FP.F16.F32.PACK_AB R12, R14, R57 ;  /* 0x000000390e0c723e */ /* 0x000fe200000000ff */
[-C--:B------:R-:W-:Y:S01]  /*4740*/  FMUL.FTZ R61, R56, R63.reuse ;  /* 0x0000003f383d7220 */ /* 0x080fe20000410000 */
[----:B------:R-:W-:-:S03]  /*4750*/  FMUL.FTZ R63, R60, R63 ;  /* 0x0000003f3c3f7220 */ /* 0x000fc60000410000 */
[-C--:B------:R-:W-:Y:S01]  /*4760*/  FFMA.FTZ R61, R60, R59.reuse, -R61 ;  /* 0x0000003b3c3d7223 */ /* 0x080fe2000001083d */
[----:B------:R-:W-:-:S05]  /*4770*/  FFMA.FTZ R56, R56, R59, R63 ;  /* 0x0000003b38387223 */ /* 0x000fca000001003f */
[----:B------:R-:W-:-:S07]  /*4780*/  F2FP.F16.F32.PACK_AB R14, R56, R61 ;  /* 0x0000003d380e723e */ /* 0x000fce00000000ff */
.L_x_1580:
[----:B------:R-:W-:Y:S05]  /*4790*/  BSYNC B3 ;  /* 0x0000000000037941 */ /* 0x000fea0003800000 */
.L_x_1579:
[----:B------:R-:W2:Y:S01]  /*47a0*/  LDL R58, [R1+0x8] ;  /* 0x00000800013a7983 */ /* 0x000ea20000100800 */
[----:B---3--:R-:W-:-:S04]  /*47b0*/  LEA R56, P0, R22, R11, 0x1 ;  /* 0x0000000b16387211 */ /* 0x008fc800078008ff */
[----:B--2---:R-:W-:-:S05]  /*47c0*/  LEA.HI.X R57, R22, R72, R58, 0x1, P0 ;  /* 0x0000004816397211 */ /* 0x004fca00000f0c3a */
[----:B----4-:R0:W-:Y:S04]  /*47d0*/  ST.E.128 desc[UR60][R56.64], R12 ;  /* 0x0000000c38007985 */ /* 0x0101e8000c101d3c */
.L_x_1578:
[----:B------:R-:W-:Y:S05]  /*47e0*/  BSYNC B2 ;  /* 0x0000000000027941 */ /* 0x000fea0003800000 */
.L_x_1577:
[----:B------:R-:W-:-:S13]  /*47f0*/  ISETP.NE.AND P0, PT, R77, RZ, PT ;  /* 0x000000ff4d00720c */ /* 0x000fda0003f05270 */
[----:B------:R-:W-:Y:S05]  /*4800*/  @!P0 BRA `(.L_x_1568) ;  /* 0x0000000000d48947 */ /* 0x000fea0003800000 */
[----:B------:R-:W5:Y:S01]  /*4810*/  LDL R58, [R1+0x4c] ;  /* 0x00004c00013a7983 */ /* 0x000f620000100800 */
[C---:B0--3--:R-:W-:Y:S01]  /*4820*/  LEA R56, P0, R23.reuse, R11, 0x1 ;  /* 0x0000000b17387211 */ /* 0x049fe200078008ff */
[----:B------:R-:W-:Y:S02]  /*4830*/  BSSY B2, `(.L_x_1581) ;  /* 0x0000031000027945 */ /* 0x000fe40003800000 */
[----:B----4-:R0:W3:Y:S01]  /*4840*/  LDS.128 R12, [R90+0x26400] ;  /* 0x026400005a0c7984 */ /* 0x0100e20000000c00 */
[----:B--2---:R-:W-:Y:S02]  /*4850*/  LEA.HI.X R57, R23, R72, R229, 0x1, P0 ;  /* 0x0000004817397211 */ /* 0x004fe400000f0ce5 */
[----:B-----5:R-:W-:-:S13]  /*4860*/  ISETP.GE.AND P6, PT, R58, R101, PT ;  /* 0x000000653a00720c */ /* 0x020fda0003fc6270 */
[----:B0--3--:R-:W-:Y:S05]  /*4870*/  @P6 BRA `(.L_x_1582) ;  /* 0x0000000000b06947 */ /* 0x009fea0003800000 */
[----:B------:R-:W-:Y:S01]  /*4880*/  SHF.R.U64 R58, R54, 0x10, R55 ;  /* 0x00000010363a7819 */ /* 0x000fe20000001237 */
[--C-:B------:R-:W-:Y:S01]  /*4890*/  HADD2.F32 R11, -RZ, R13.reuse.H1_H1 ;  /* 0x3000000dff0b7230 */ /* 0x100fe20000004100 */
[----:B------:R-:W-:Y:S01]  /*48a0*/  SHF.R.U64 R52, R52, 0x10, R53 ;  /* 0x0000001034347819 */ /* 0x000fe20000001235 */
[----:B------:R-:W-:Y:S01]  /*48b0*/  HADD2.F32 R13, -RZ, R13.H0_H0 ;  /* 0x2000000dff0d7230 */ /* 0x000fe20000004100 */
[----:B------:R-:W-:Y:S01]  /*48c0*/  SHF.R.U32.HI R55, RZ, 0x10, R55 ;  /* 0x00000010ff377819 */ /* 0x000fe20000011637 */
[----:B------:R-:W-:Y:S02]  /*48d0*/  HADD2.F32 R58, -RZ, R58.H0_H0 ;  /* 0x2000003aff3a7230 */ /* 0x000fe40000004100 */
[----:B------:R-:W-:Y:S02]  /*48e0*/  HADD2.F32 R52, -RZ, R52.H0_H0 ;  /* 0x20000034ff347230 */ /* 0x000fe40000004100 */
[----:B------:R-:W-:Y:S02]  /*48f0*/  HADD2.F32 R113, -RZ, R113.H0_H0 ;  /* 0x20000071ff717230 */ /* 0x000fe40000004100 */
[-C--:B------:R-:W-:Y:S01]  /*4900*/  FMUL.FTZ R54, R11, R58.reuse ;  /* 0x0000003a0b367220 */ /* 0x080fe20000410000 */
[----:B------:R-:W-:-:S03]  /*4910*/  FMUL.FTZ R58, R13, R58 ;  /* 0x0000003a0d3a7220 */ /* 0x000fc60000410000 */
[-C--:B------:R-:W-:Y:S01]  /*4920*/  FFMA.FTZ R54, R13, R52.reuse, -R54 ;  /* 0x000000340d367223 */ /* 0x080fe20000010836 */
[----:B------:R-:W-:Y:S01]  /*4930*/  FFMA.FTZ R11, R11, R52, R58 ;  /* 0x000000340b0b7223 */ /* 0x000fe2000001003a */
[----:B------:R-:W-:Y:S01]  /*4940*/  SHF.R.U32.HI R52, RZ, 0x10, R53 ;  /* 0x00000010ff347819 */ /* 0x000fe20000011635 */
[----:B------:R-:W-:Y:S02]  /*4950*/  IMAD.MOV.U32 R53, RZ, RZ, R15 ;  /* 0x000000ffff357224 */ /* 0x000fe400078e000f */
[----:B------:R-:W-:Y:S01]  /*4960*/  IMAD.MOV.U32 R15, RZ, RZ, R12 ;  /* 0x000000ffff0f7224 */ /* 0x000fe200078e000c */
[----:B------:R-:W-:Y:S01]  /*4970*/  F2FP.F16.F32.PACK_AB R11, R11, R54 ;  /* 0x000000360b0b723e */ /* 0x000fe200000000ff */
[----:B------:R-:W-:Y:S02]  /*4980*/  HADD2.F32 R12, -RZ, R55.H0_H0 ;  /* 0x20000037ff0c7230 */ /* 0x000fe40000004100 */
[--C-:B------:R-:W-:Y:S02]  /*4990*/  HADD2.F32 R13, -RZ, R53.reuse.H1_H1 ;  /* 0x30000035ff0d7230 */ /* 0x100fe40000004100 */
[----:B------:R-:W-:-:S02]  /*49a0*/  HADD2.F32 R53, -RZ, R53.H0_H0 ;  /* 0x20000035ff357230 */ /* 0x000fc40000004100 */
[----:B------:R-:W-:Y:S02]  /*49b0*/  HADD2.F32 R52, -RZ, R52.H0_H0 ;  /* 0x20000034ff347230 */ /* 0x000fe40000004100 */
[-C--:B------:R-:W-:Y:S01]  /*49c0*/  FMUL.FTZ R58, R13, R12.reuse ;  /* 0x0000000c0d3a7220 */ /* 0x080fe20000410000 */
[----:B------:R-:W-:-:S03]  /*49d0*/  FMUL.FTZ R60, R53, R12 ;  /* 0x0000000c353c7220 */ /* 0x000fc60000410000 */
[-C--:B------:R-:W-:Y:S01]  /*49e0*/  FFMA.FTZ R12, R53, R52.reuse, -R58 ;  /* 0x00000034350c7223 */ /* 0x080fe2000001083a */
[----:B------:R-:W-:Y:S02]  /*49f0*/  HADD2.F32 R53, -RZ, R114.H1_H1 ;  /* 0x30000072ff357230 */ /* 0x000fe40000004100 */
[----:B------:R-:W-:Y:S01]  /*4a00*/  FFMA.FTZ R13, R13, R52, R60 ;  /* 0x000000340d0d7223 */ /* 0x000fe2000001003c */
[--C-:B------:R-:W-:Y:S02]  /*4a10*/  HADD2.F32 R52, -RZ, R15.reuse.H1_H1 ;  /* 0x3000000fff347230 */ /* 0x100fe40000004100 */
[----:B------:R-:W-:Y:S02]  /*4a20*/  HADD2.F32 R58, -RZ, R15.H0_H0 ;  /* 0x2000000fff3a7230 */ /* 0x000fe40000004100 */
[----:B------:R-:W-:Y:S02]  /*4a30*/  HADD2.F32 R15, -RZ, R112.H1_H1 ;  /* 0x30000070ff0f7230 */ /* 0x000fe40000004100 */
[-C--:B------:R-:W-:Y:S01]  /*4a40*/  FMUL.FTZ R55, R52, R53.reuse ;  /* 0x0000003534377220 */ /* 0x080fe20000410000 */
[----:B------:R-:W-:-:S03]  /*4a50*/  FMUL.FTZ R53, R58, R53 ;  /* 0x000000353a357220 */ /* 0x000fc60000410000 */
[-C--:B------:R-:W-:Y:S01]  /*4a60*/  FFMA.FTZ R58, R58, R15.reuse, -R55 ;  /* 0x0000000f3a3a7223 */ /* 0x080fe20000010837 */
[----:B------:R-:W-:Y:S01]  /*4a70*/  FFMA.FTZ R15, R52, R15, R53 ;  /* 0x0000000f340f7223 */ /* 0x000fe20000010035 */
[--C-:B------:R-:W-:Y:S02]  /*4a80*/  HADD2.F32 R52, -RZ, R14.reuse.H1_H1 ;  /* 0x3000000eff347230 */ /* 0x100fe40000004100 */
[----:B------:R-:W-:Y:S02]  /*4a90*/  HADD2.F32 R14, -RZ, R14.H0_H0 ;  /* 0x2000000eff0e7230 */ /* 0x000fe40000004100 */
[----:B------:R-:W-:Y:S02]  /*4aa0*/  HADD2.F32 R53, -RZ, R112.H0_H0 ;  /* 0x20000070ff357230 */ /* 0x000fe40000004100 */
[-C--:B------:R-:W-:Y:S01]  /*4ab0*/  FMUL.FTZ R55, R52, R113.reuse ;  /* 0x0000007134377220 */ /* 0x080fe20000410000 */
[----:B------:R-:W-:-:S03]  /*4ac0*/  FMUL.FTZ R113, R14, R113 ;  /* 0x000000710e717220 */ /* 0x000fc60000410000 */
[-C--:B------:R-:W-:Y:S01]  /*4ad0*/  FFMA.FTZ R55, R14, R53.reuse, -R55 ;  /* 0x000000350e377223 */ /* 0x080fe20000010837 */
[----:B------:R-:W-:Y:S01]  /*4ae0*/  FFMA.FTZ R52, R52, R53, R113 ;  /* 0x0000003534347223 */ /* 0x000fe20000010071 */
[----:B------:R-:W-:Y:S01]  /*4af0*/  F2FP.F16.F32.PACK_AB R53, R13, R12 ;  /* 0x0000000c0d35723e */ /* 0x000fe200000000ff */
[----:B------:R-:W-:Y:S01]  /*4b00*/  IMAD.MOV.U32 R13, RZ, RZ, R11 ;  /* 0x000000ffff0d7224 */ /* 0x000fe200078e000b */
[----:B------:R-:W-:Y:S02]  /*4b10*/  F2FP.F16.F32.PACK_AB R12, R15, R58 ;  /* 0x0000003a0f0c723e */ /* 0x000fe400000000ff */
[----:B------:R-:W-:Y:S02]  /*4b20*/  F2FP.F16.F32.PACK_AB R14, R52, R55 ;  /* 0x00000037340e723e */ /* 0x000fe400000000ff */
[----:B------:R-:W-:-:S07]  /*4b30*/  MOV R15, R53 ;  /* 0x00000035000f7202 */ /* 0x000fce0000000f00 */
.L_x_1582:
[----:B------:R-:W-:Y:S05]  /*4b40*/  BSYNC B2 ;  /* 0x0000000000027941 */ /* 0x000fea0003800000 */
.L_x_1581:
[----:B------:R0:W-:Y:S02]  /*4b50*/  ST.E.128 desc[UR60][R56.64], R12 ;  /* 0x0000000c38007985 */ /* 0x0001e4000c101d3c */
.L_x_1568:
[----:B------:R-:W-:Y:S05]  /*4b60*/  BSYNC B1 ;  /* 0x0000000000017941 */ /* 0x000fea0003800000 */
.L_x_1567:
[----:B------:R-:W-:-:S03]  /*4b70*/  UMOV UR4, 0xffffffff ;  /* 0xffffffff00047882 */ /* 0x000fc60000000000 */
[----:B------:R-:W-:Y:S05]  /*4b80*/  BRA.DIV UR4, `(.L_x_1583) ;  /* 0x0000028a04307947 */ /* 0x000fea000b800000 */
[----:B-1----:R-:W1:Y:S04]  /*4b90*/  SHFL.IDX PT, R105, R105, 0x1, 0x181f ;  /* 0x00381f0069697f89 */ /* 0x002e6800000e0000 */
[----:B------:R-:W0:Y:S02]  /*4ba0*/  SHFL.IDX PT, R104, R104, 0x1, 0x181f ;  /* 0x00381f0068687f89 */ /* 0x000e2400000e0000 */
.L_x_2004:
[----:B------:R-:W-:Y:S05]  /*4bb0*/  @P4 BRA `(.L_x_1584) ;  /* 0x0000003800ec4947 */ /* 0x000fea0003800000 */
[----:B------:R-:W-:Y:S01]  /*4bc0*/  ISETP.NE.AND P0, PT, R29, RZ, PT ;  /* 0x000000ff1d00720c */ /* 0x000fe20003f05270 */
[----:B------:R-:W-:-:S12]  /*4bd0*/  BSSY B1, `(.L_x_1585) ;  /* 0x0000034000017945 */ /* 0x000fd80003800000 */
[----:B------:R-:W-:Y:S05]  /*4be0*/  @!P0 BRA `(.L_x_1586) ;  /* 0x0000000000c88947 */ /* 0x000fea0003800000 */
[----:B0---4-:R0:W4:Y:S01]  /*4bf0*/  LDS.128 R12, [R90+0x21400] ;  /* 0x021400005a0c7984 */ /* 0x0111220000000c00 */
[----:B------:R-:W-:Y:S01]  /*4c00*/  ISETP.GE.AND P4, PT, R204, R101, PT ;  /* 0x00000065cc00720c */ /* 0x000fe20003f86270 */
[----:B------:R-:W-:Y:S01]  /*4c10*/  BSSY B2, `(.L_x_1587) ;  /* 0x000002e000027945 */ /* 0x000fe20003800000 */
[----:B------:R-:W-:-:S04]  /*4c20*/  LEA R52, P0, R18, R104, 0x1 ;  /* 0x0000006812347211 */ /* 0x000fc800078008ff */
[----:B-1----:R-:W-:-:S07]  /*4c30*/  LEA.HI.X R53, R18, R105, R19, 0x1, P0 ;  /* 0x0000006912357211 */ /* 0x002fce00000f0c13 */
[----:B0-----:R-:W-:Y:S05]  /*4c40*/  @P4 BRA `(.L_x_1588) ;  /* 0x0000000000a84947 */ /* 0x001fea0003800000 */
[----:B------:R-:W-:Y:S01]  /*4c50*/  SHF.R.U64 R54, R48, 0x10, R49 ;  /* 0x0000001030367819 */ /* 0x000fe20000001231 */
[----:B---34-:R-:W-:Y:S01]  /*4c60*/  IMAD.MOV.U32 R11, RZ, RZ, R13 ;  /* 0x000000ffff0b7224 */ /* 0x018fe200078e000d */
        /* <DEDUP_REMOVED lines=9> */
[--C-:B------:R-:W-:Y:S02]  /*4d00*/  HADD2.F32 R49, -RZ, R15.reuse.H1_H1 ;  /* 0x3000000fff317230 */ /* 0x100fe40000004100 */
[----:B------:R-:W-:Y:S02]  /*4d10*/  HADD2.F32 R15, -RZ, R15.H0_H0 ;  /* 0x2000000fff0f7230 */ /* 0x000fe40000004100 */
[C---:B------:R-:W-:Y:S01]  /*4d20*/  FMUL.FTZ R51, R50.reuse, R51 ;  /* 0x0000003332337220 */ /* 0x040fe20000410000 */
[----:B------:R-:W-:Y:S02]  /*4d30*/  HADD2.F32 R56, -RZ, R48.H0_H0 ;  /* 0x20000030ff387230 */ /* 0x000fe40000004100 */
[-C--:B------:R-:W-:Y:S01]  /*4d40*/  FMUL.FTZ R60, R49, R58.reuse ;  /* 0x0000003a313c7220 */ /* 0x080fe20000410000 */
[-C--:B------:R-:W-:Y:S01]  /*4d50*/  FFMA.FTZ R11, R50, R13.reuse, -R11 ;  /* 0x0000000d320b7223 */ /* 0x080fe2000001080b */
[C---:B------:R-:W-:Y:S01]  /*4d60*/  FMUL.FTZ R58, R15.reuse, R58 ;  /* 0x0000003a0f3a7220 */ /* 0x040fe20000410000 */
[----:B------:R-:W-:Y:S01]  /*4d70*/  FFMA.FTZ R48, R54, R13, R51 ;  /* 0x0000000d36307223 */ /* 0x000fe20000010033 */
[----:B------:R-:W-:Y:S01]  /*4d80*/  FFMA.FTZ R13, R15, R56, -R60 ;  /* 0x000000380f0d7223 */ /* 0x000fe2000001083c */
[----:B------:R-:W-:-:S02]  /*4d90*/  HADD2.F32 R54, -RZ, R111.H0_H0 ;  /* 0x2000006fff367230 */ /* 0x000fc40000004100 */
[----:B------:R-:W-:Y:S01]  /*4da0*/  FFMA.FTZ R50, R49, R56, R58 ;  /* 0x0000003831327223 */ /* 0x000fe2000001003a */
[----:B------:R-:W-:Y:S01]  /*4db0*/  HADD2.F32 R15, -RZ, R12.H1_H1 ;  /* 0x3000000cff0f7230 */ /* 0x000fe20000004100 */
[----:B------:R-:W-:Y:S01]  /*4dc0*/  F2FP.F16.F32.PACK_AB R11, R48, R11 ;  /* 0x0000000b300b723e */ /* 0x000fe200000000ff */
[----:B------:R-:W-:Y:S02]  /*4dd0*/  HADD2.F32 R49, -RZ, R14.H1_H1 ;  /* 0x3000000eff317230 */ /* 0x000fe40000004100 */
[----:B------:R-:W-:Y:S02]  /*4de0*/  HADD2.F32 R111, -RZ, R111.H1_H1 ;  /* 0x3000006fff6f7230 */ /* 0x000fe40000004100 */
[----:B------:R-:W-:Y:S01]  /*4df0*/  FMUL.FTZ R55, R15, R54 ;  /* 0x000000360f377220 */ /* 0x000fe20000410000 */
[----:B------:R-:W-:Y:S02]  /*4e00*/  HADD2.F32 R12, -RZ, R12.H0_H0 ;  /* 0x2000000cff0c7230 */ /* 0x000fe40000004100 */
[----:B------:R-:W-:-:S02]  /*4e10*/  HADD2.F32 R14, -RZ, R14.H0_H0 ;  /* 0x2000000eff0e7230 */ /* 0x000fc40000004100 */
[-C--:B------:R-:W-:Y:S01]  /*4e20*/  FMUL.FTZ R57, R49, R111.reuse ;  /* 0x0000006f31397220 */ /* 0x080fe20000410000 */
[--C-:B------:R-:W-:Y:S02]  /*4e30*/  HADD2.F32 R51, -RZ, R110.reuse.H0_H0 ;  /* 0x2000006eff337230 */ /* 0x100fe40000004100 */
[----:B------:R-:W-:Y:S01]  /*4e40*/  FMUL.FTZ R54, R12, R54 ;  /* 0x000000360c367220 */ /* 0x000fe20000410000 */
[----:B------:R-:W-:Y:S02]  /*4e50*/  HADD2.F32 R110, -RZ, R110.H1_H1 ;  /* 0x3000006eff6e7230 */ /* 0x000fe40000004100 */
[----:B------:R-:W-:Y:S01]  /*4e60*/  FMUL.FTZ R56, R14, R111 ;  /* 0x0000006f0e387220 */ /* 0x000fe20000410000 */
[-C--:B------:R-:W-:Y:S01]  /*4e70*/  FFMA.FTZ R55, R12, R51.reuse, -R55 ;  /* 0x000000330c377223 */ /* 0x080fe20000010837 */
[----:B------:R-:W-:Y:S01]  /*4e80*/  FFMA.FTZ R54, R15, R51, R54 ;  /* 0x000000330f367223 */ /* 0x000fe20000010036 */
[-C--:B------:R-:W-:Y:S01]  /*4e90*/  FFMA.FTZ R57, R14, R110.reuse, -R57 ;  /* 0x0000006e0e397223 */ /* 0x080fe20000010839 */
[----:B------:R-:W-:Y:S01]  /*4ea0*/  FFMA.FTZ R56, R49, R110, R56 ;  /* 0x0000006e31387223 */ /* 0x000fe20000010038 */
[----:B------:R-:W-:Y:S01]  /*4eb0*/  F2FP.F16.F32.PACK_AB R15, R50, R13 ;  /* 0x0000000d320f723e */ /* 0x000fe200000000ff */
[----:B------:R-:W-:Y:S01]  /*4ec0*/  IMAD.MOV.U32 R13, RZ, RZ, R11 ;  /* 0x000000ffff0d7224 */ /* 0x000fe200078e000b */
[----:B------:R-:W-:-:S02]  /*4ed0*/  F2FP.F16.F32.PACK_AB R12, R54, R55 ;  /* 0x00000037360c723e */ /* 0x000fc400000000ff */
[----:B------:R-:W-:-:S07]  /*4ee0*/  F2FP.F16.F32.PACK_AB R14, R56, R57 ;  /* 0x00000039380e723e */ /* 0x000fce00000000ff */
.L_x_1588:
[----:B------:R-:W-:Y:S05]  /*4ef0*/  BSYNC B2 ;  /* 0x0000000000027941 */ /* 0x000fea0003800000 */
.L_x_1587:
[----:B----4-:R0:W-:Y:S02]  /*4f00*/  ST.E.128 desc[UR60][R52.64], R12 ;  /* 0x0000000c34007985 */ /* 0x0101e4000c101d3c */
.L_x_1586:
[----:B------:R-:W-:Y:S05]  /*4f10*/  BSYNC B1 ;  /* 0x0000000000017941 */ /* 0x000fea0003800000 */
.L_x_1585:
[----:B------:R-:W-:Y:S01]  /*4f20*/  ISETP.NE.AND P0, PT, R71, RZ, PT ;  /* 0x000000ff4700720c */ /* 0x000fe20003f05270 */
[----:B------:R-:W-:-:S12]  /*4f30*/  BSSY B1, `(.L_x_1589) ;  /* 0x0000034000017945 */ /* 0x000fd80003800000 */
[----:B------:R-:W-:Y:S05]  /*4f40*/  @!P0 BRA `(.L_x_1590) ;  /* 0x0000000000c88947 */ /* 0x000fea0003800000 */
[----:B---3--:R-:W3:Y:S01]  /*4f50*/  LDL R11, [R1+0x18] ;  /* 0x00001800010b7983 */ /* 0x008ee20000100800 */
[C---:B0-----:R-:W-:Y:S01]  /*4f60*/  LEA R48, P0, R201.reuse, R104, 0x1 ;  /* 0x00000068c9307211 */ /* 0x041fe200078008ff */
[----:B------:R-:W-:Y:S02]  /*4f70*/  BSSY B2, `(.L_x_1591) ;  /* 0x000002e000027945 */ /* 0x000fe40003800000 */
[----:B----4-:R0:W4:Y:S01]  /*4f80*/  LDS.128 R12, [R90+0x23400] ;  /* 0x023400005a0c7984 */ /* 0x0101220000000c00 */
[----:B-1----:R-:W-:Y:S02]  /*4f90*/  LEA.HI.X R49, R201, R105, R224, 0x1, P0 ;  /* 0x00000069c9317211 */ /* 0x002fe400000f0ce0 */
[----:B---3--:R-:W-:-:S13]  /*4fa0*/  ISETP.GE.AND P4, PT, R11, R101, PT ;  /* 0x000000650b00720c */ /* 0x008fda0003f86270 */
[----:B0---4-:R-:W-:Y:S05]  /*4fb0*/  @P4 BRA `(.L_x_1592) ;  /* 0x0000000000a44947 */ /* 0x011fea0003800000 */
[----:B------:R-:W-:Y:S01]  /*4fc0*/  SHF.R.U64 R11, R44, 0x10, R45 ;  /* 0x000000102c0b7819 */ /* 0x000fe2000000122d */
[----:B------:R-:W-:Y:S01]  /*4fd0*/  IMAD.MOV.U32 R44, RZ, RZ, R15 ;  /* 0x000000ffff2c7224 */ /* 0x000fe200078e000f */
[--C-:B------:R-:W-:Y:S01]  /*4fe0*/  SHF.R.U64 R50, R46, 0x10, R47.reuse ;  /* 0x000000102e327819 */ /* 0x100fe2000000122f */
[----:B------:R-:W-:Y:S01]  /*4ff0*/  HADD2.F32 R15, -RZ, R13.H1_H1 ;  /* 0x3000000dff0f7230 */ /* 0x000fe20000004100 */
[----:B------:R-:W-:Y:S01]  /*5000*/  SHF.R.U32.HI R47, RZ, 0x10, R47 ;  /* 0x00000010ff2f7819 */ /* 0x000fe2000001162f */
[----:B------:R-:W-:Y:S01]  /*5010*/  HADD2.F32 R46, -RZ, R11.H0_H0 ;  /* 0x2000000bff2e7230 */ /* 0x000fe20000004100 */
[----:B------:R-:W-:Y:S01]  /*5020*/  SHF.R.U32.HI R45, RZ, 0x10, R45 ;  /* 0x00000010ff2d7819 */ /* 0x000fe2000001162d */
[----:B------:R-:W-:Y:S02]  /*5030*/  HADD2.F32 R11, -RZ, R13.H0_H0 ;  /* 0x2000000dff0b7230 */ /* 0x000fe40000004100 */
[----:B------:R-:W-:Y:S02]  /*5040*/  HADD2.F32 R13, -RZ, R44.H1_H1 ;  /* 0x3000002cff0d7230 */ /* 0x000fe40000004100 */
[----:B------:R-:W-:-:S02]  /*5050*/  HADD2.F32 R50, -RZ, R50.H0_H0 ;  /* 0x20000032ff327230 */ /* 0x000fc40000004100 */
[----:B------:R-:W-:Y:S02]  /*5060*/  HADD2.F32 R47, -RZ, R47.H0_H0 ;  /* 0x2000002fff2f7230 */ /* 0x000fe40000004100 */
[----:B------:R-:W-:Y:S02]  /*5070*/  HADD2.F32 R44, -RZ, R44.H0_H0 ;  /* 0x2000002cff2c7230 */ /* 0x000fe40000004100 */
[-C--:B------:R-:W-:Y:S01]  /*5080*/  FMUL.FTZ R52, R15, R50.reuse ;  /* 0x000000320f347220 */ /* 0x080fe20000410000 */
[----:B------:R-:W-:Y:S02]  /*5090*/  HADD2.F32 R45, -RZ, R45.H0_H0 ;  /* 0x2000002dff2d7230 */ /* 0x000fe40000004100 */
[----:B------:R-:W-:Y:S01]  /*50a0*/  FMUL.FTZ R50, R11, R50 ;  /* 0x000000320b327220 */ /* 0x000fe20000410000 */
[-C--:B------:R-:W-:Y:S01]  /*50b0*/  FMUL.FTZ R51, R13, R47.reuse ;  /* 0x0000002f0d337220 */ /* 0x080fe20000410000 */
[C---:B------:R-:W-:Y:S01]  /*50c0*/  FMUL.FTZ R54, R44.reuse, R47 ;  /* 0x0000002f2c367220 */ /* 0x040fe20000410000 */
[-C--:B------:R-:W-:Y:S01]  /*50d0*/  FFMA.FTZ R11, R11, R46.reuse, -R52 ;  /* 0x0000002e0b0b7223 */ /* 0x080fe20000010834 */
[----:B------:R-:W-:Y:S01]  /*50e0*/  FFMA.FTZ R50, R15, R46, R50 ;  /* 0x0000002e0f327223 */ /* 0x000fe20000010032 */
[-C--:B------:R-:W-:Y:S01]  /*50f0*/  FFMA.FTZ R51, R44, R45.reuse, -R51 ;  /* 0x0000002d2c337223 */ /* 0x080fe20000010833 */
[----:B------:R-:W-:Y:S01]  /*5100*/  FFMA.FTZ R54, R13, R45, R54 ;  /* 0x0000002d0d367223 */ /* 0x000fe20000010036 */
[----:B------:R-:W-:-:S02]  /*5110*/  HADD2.F32 R13, -RZ, R12.H1_H1 ;  /* 0x3000000cff0d7230 */ /* 0x000fc40000004100 */
[--C-:B------:R-:W-:Y:S02]  /*5120*/  HADD2.F32 R45, -RZ, R109.reuse.H0_H0 ;  /* 0x2000006dff2d7230 */ /* 0x100fe40000004100 */
[----:B------:R-:W-:Y:S02]  /*5130*/  HADD2.F32 R12, -RZ, R12.H0_H0 ;  /* 0x2000000cff0c7230 */ /* 0x000fe40000004100 */
[--C-:B------:R-:W-:Y:S02]  /*5140*/  HADD2.F32 R15, -RZ, R14.reuse.H1_H1 ;  /* 0x3000000eff0f7230 */ /* 0x100fe40000004100 */
[-C--:B------:R-:W-:Y:S01]  /*5150*/  FMUL.FTZ R47, R13, R45.reuse ;  /* 0x0000002d0d2f7220 */ /* 0x080fe20000410000 */
[----:B------:R-:W-:Y:S02]  /*5160*/  HADD2.F32 R109, -RZ, R109.H1_H1 ;  /* 0x3000006dff6d7230 */ /* 0x000fe40000004100 */
[----:B------:R-:W-:Y:S01]  /*5170*/  FMUL.FTZ R46, R12, R45 ;  /* 0x0000002d0c2e7220 */ /* 0x000fe20000410000 */
[----:B------:R-:W-:-:S02]  /*5180*/  HADD2.F32 R14, -RZ, R14.H0_H0 ;  /* 0x2000000eff0e7230 */ /* 0x000fc40000004100 */
[--C-:B------:R-:W-:Y:S02]  /*5190*/  HADD2.F32 R44, -RZ, R108.reuse.H1_H1 ;  /* 0x3000006cff2c7230 */ /* 0x100fe40000004100 */
[-C--:B------:R-:W-:Y:S01]  /*51a0*/  FMUL.FTZ R45, R15, R109.reuse ;  /* 0x0000006d0f2d7220 */ /* 0x080fe20000410000 */
[----:B------:R-:W-:Y:S02]  /*51b0*/  HADD2.F32 R108, -RZ, R108.H0_H0 ;  /* 0x2000006cff6c7230 */ /* 0x000fe40000004100 */
        /* <DEDUP_REMOVED lines=8> */
[----:B------:R-:W-:-:S07]  /*5240*/  F2FP.F16.F32.PACK_AB R14, R52, R45 ;  /* 0x0000002d340e723e */ /* 0x000fce00000000ff */
.L_x_1592:
[----:B------:R-:W-:Y:S05]  /*5250*/  BSYNC B2 ;  /* 0x0000000000027941 */ /* 0x000fea0003800000 */
.L_x_1591:
[----:B------:R0:W-:Y:S02]  /*5260*/  ST.E.128 desc[UR60][R48.64], R12 ;  /* 0x0000000c30007985 */ /* 0x0001e4000c101d3c */
.L_x_1590:
[----:B------:R-:W-:Y:S05]  /*5270*/  BSYNC B1 ;  /* 0x0000000000017941 */ /* 0x000fea0003800000 */
.L_x_1589:
[----:B------:R-:W-:Y:S01]  /*5280*/  ISETP.NE.AND P0, PT, R76, RZ, PT ;  /* 0x000000ff4c00720c */ /* 0x000fe20003f05270 */
[----:B------:R-:W-:-:S12]  /*5290*/  BSSY B1, `(.L_x_1593) ;  /* 0x0000034000017945 */ /* 0x000fd80003800000 */
[----:B------:R-:W-:Y:S05]  /*52a0*/  @!P0 BRA `(.L_x_1594) ;  /* 0x0000000000c88947 */ /* 0x000fea0003800000 */
[----:B------:R-:W5:Y:S04]  /*52b0*/  LDL R46, [R1+0x48] ;  /* 0x00004800012e7983 */ /* 0x000f680000100800 */
[----:B---3--:R-:W1:Y:S01]  /*52c0*/  LDL R11, [R1+0x8] ;  /* 0x00000800010b7983 */ /* 0x008e620000100800 */
[----:B0-----:R-:W-:Y:S01]  /*52d0*/  LEA R44, P0, R22, R104, 0x1 ;  /* 0x00000068162c7211 */ /* 0x001fe200078008ff */
[----:B------:R-:W-:Y:S02]  /*52e0*/  BSSY B2, `(.L_x_1595) ;  /* 0x000002d000027945 */ /* 0x000fe40003800000 */
[----:B----4-:R0:W3:Y:S01]  /*52f0*/  LDS.128 R12, [R90+0x25400] ;  /* 0x025400005a0c7984 */ /* 0x0100e20000000c00 */
[----:B-----5:R-:W-:Y:S02]  /*5300*/  ISETP.GE.AND P4, PT, R46, R101, PT ;  /* 0x000000652e00720c */ /* 0x020fe40003f86270 */
[----:B-1----:R-:W-:-:S11]  /*5310*/  LEA.HI.X R45, R22, R105, R11, 0x1, P0 ;  /* 0x00000069162d7211 */ /* 0x002fd600000f0c0b */
[----:B0--3--:R-:W-:Y:S05]  /*5320*/  @P4 BRA `(.L_x_1596) ;  /* 0x0000000000a04947 */ /* 0x009fea0003800000 */
[----:B------:R-:W-:Y:S01]  /*5330*/  SHF.R.U64 R11, R40, 0x10, R41 ;  /* 0x00000010280b7819 */ /* 0x000fe20000001229 */
[--C-:B------:R-:W-:Y:S01]  /*5340*/  HADD2.F32 R40, -RZ, R15.reuse.H1_H1 ;  /* 0x3000000fff287230 */ /* 0x100fe20000004100 */
[--C-:B------:R-:W-:Y:S01]  /*5350*/  SHF.R.U64 R46, R42, 0x10, R43.reuse ;  /* 0x000000102a2e7819 */ /* 0x100fe2000000122b */
[----:B------:R-:W-:Y:S01]  /*5360*/  HADD2.F32 R15, -RZ, R15.H0_H0 ;  /* 0x2000000fff0f7230 */ /* 0x000fe20000004100 */
[----:B------:R-:W-:Y:S01]  /*5370*/  SHF.R.U32.HI R43, RZ, 0x10, R43 ;  /* 0x00000010ff2b7819 */ /* 0x000fe2000001162b */
[----:B------:R-:W-:Y:S01]  /*5380*/  HADD2.F32 R42, -RZ, R11.H0_H0 ;  /* 0x2000000bff2a7230 */ /* 0x000fe20000004100 */
[----:B------:R-:W-:Y:S01]  /*5390*/  SHF.R.U32.HI R41, RZ, 0x10, R41 ;  /* 0x00000010ff297819 */ /* 0x000fe20000011629 */
[----:B------:R-:W-:Y:S02]  /*53a0*/  HADD2.F32 R46, -RZ, R46.H0_H0 ;  /* 0x2000002eff2e7230 */ /* 0x000fe40000004100 */
[----:B------:R-:W-:Y:S02]  /*53b0*/  HADD2.F32 R11, -RZ, R13.H1_H1 ;  /* 0x3000000dff0b7230 */ /* 0x000fe40000004100 */
[----:B------:R-:W-:-:S02]  /*53c0*/  HADD2.F32 R43, -RZ, R43.H0_H0 ;  /* 0x2000002bff2b7230 */ /* 0x000fc40000004100 */
[----:B------:R-:W-:Y:S02]  /*53d0*/  HADD2.F32 R13, -RZ, R13.H0_H0 ;  /* 0x2000000dff0d7230 */ /* 0x000fe40000004100 */
[-C--:B------:R-:W-:Y:S01]  /*53e0*/  FMUL.FTZ R48, R11, R46.reuse ;  /* 0x0000002e0b307220 */ /* 0x080fe20000410000 */
[----:B------:R-:W-:Y:S02]  /*53f0*/  HADD2.F32 R41, -RZ, R41.H0_H0 ;  /* 0x20000029ff297230 */ /* 0x000fe40000004100 */
[-C--:B------:R-:W-:Y:S01]  /*5400*/  FMUL.FTZ R47, R15, R43.reuse ;  /* 0x0000002b0f2f7220 */ /* 0x080fe20000410000 */
[C---:B------:R-:W-:Y:S01]  /*5410*/  FMUL.FTZ R50, R40.reuse, R43 ;  /* 0x0000002b28327220 */ /* 0x040fe20000410000 */
[C---:B------:R-:W-:Y:S01]  /*5420*/  FMUL.FTZ R46, R13.reuse, R46 ;  /* 0x0000002e0d2e7220 */ /* 0x040fe20000410000 */
[----:B------:R-:W-:Y:S01]  /*5430*/  FFMA.FTZ R48, R13, R42, -R48 ;  /* 0x0000002a0d307223 */ /* 0x000fe20000010830 */
[----:B------:R-:W-:Y:S01]  /*5440*/  FFMA.FTZ R49, R40, R41, R47 ;  /* 0x0000002928317223 */ /* 0x000fe2000001002f */
[----:B------:R-:W-:-:S02]  /*5450*/  HADD2.F32 R40, -RZ, R107.H0_H0 ;  /* 0x2000006bff287230 */ /* 0x000fc40000004100 */
[----:B------:R-:W-:Y:S01]  /*5460*/  FFMA.FTZ R43, R11, R42, R46 ;  /* 0x0000002a0b2b7223 */ /* 0x000fe2000001002e */
[----:B------:R-:W-:Y:S02]  /*5470*/  HADD2.F32 R11, -RZ, R12.H1_H1 ;  /* 0x3000000cff0b7230 */ /* 0x000fe40000004100 */
[----:B------:R-:W-:Y:S01]  /*5480*/  FFMA.FTZ R50, R15, R41, -R50 ;  /* 0x000000290f327223 */ /* 0x000fe20000010832 */
        /* <DEDUP_REMOVED lines=18> */
.L_x_1596:
[----:B------:R-:W-:Y:S05]  /*55b0*/  BSYNC B2 ;  /* 0x0000000000027941 */ /* 0x000fea0003800000 */
.L_x_1595:
[----:B------:R0:W-:Y:S02]  /*55c0*/  ST.E.128 desc[UR60][R44.64], R12 ;  /* 0x0000000c2c007985 */ /* 0x0001e4000c101d3c */
.L_x_1594:
[----:B------:R-:W-:Y:S05]  /*55d0*/  BSYNC B1 ;  /* 0x0000000000017941 */ /* 0x000fea0003800000 */
.L_x_1593:
[----:B------:R-:W-:-:S13]  /*55e0*/  ISETP.NE.AND P0, PT, R77, RZ, PT ;  /* 0x000000ff4d00720c */ /* 0x000fda0003f05270 */
        /* <DEDUP_REMOVED lines=48> */
.L_x_1598:
[----:B------:R-:W-:Y:S05]  /*58f0*/  BSYNC B1 ;  /* 0x0000000000017941 */ /* 0x000fea0003800000 */
.L_x_1597:
[----:B------:R0:W-:Y:S01]  /*5900*/  ST.E.128 desc[UR60][R40.64], R12 ;  /* 0x0000000c28007985 */ /* 0x0001e2000c101d3c */
[----:B------:R-:W-:Y:S05]  /*5910*/  BRA `(.L_x_1584) ;  /* 0x0000002c00947947 */ /* 0x000fea0003800000 */
.L_x_1558:
[----:B------:R-:W2:Y:S01]  /*5920*/  LDL R36, [R1+0x10] ;  /* 0x0000100001247983 */ /* 0x000ea20000100800 */
        /* <DEDUP_REMOVED lines=9> */
[----:B--2---:R-:W-:Y:S02]  /*59c0*/  ISETP.GE.AND P0, PT, R36, R95, PT ;  /* 0x0000005f2400720c */ /* 0x004fe40003f06270 */
[----:B------:R-:W-:-:S11]  /*59d0*/  CS2R R36, SRZ ;  /* 0x0000000000247805 */ /* 0x000fd6000001ff00 */
[----:B------:R-:W-:Y:S05]  /*59e0*/  @P0 BRA `(.L_x_1600) ;  /* 0x0000000000600947 */ /* 0x000fea0003800000 */
[----:B------:R-:W-:Y:S01]  /*59f0*/  IADD3 R38, P4, R80, R14, RZ ;  /* 0x0000000e50267210 */ /* 0x000fe20007f9e0ff */
[----:B------:R-:W-:Y:S01]  /*5a00*/  ULDC.64 UR4, c[0x0][0x3e8] ;  /* 0x0000fa0000047ab9 */ /* 0x000fe20000000a00 */
[----:B------:R-:W-:Y:S01]  /*5a10*/  IADD3 R36, P6, R84, R12, RZ ;  /* 0x0000000c54247210 */ /* 0x000fe20007fde0ff */
[----:B------:R-:W-:Y:S01]  /*5a20*/  ULDC.64 UR6, c[0x0][0x400] ;  /* 0x0001000000067ab9 */ /* 0x000fe20000000a00 */
[----:B------:R-:W-:Y:S01]  /*5a30*/  LEA R52, P5, R38, UR4, 0x1 ;  /* 0x0000000426347c11 */ /* 0x000fe2000f8a08ff */
[----:B------:R-:W-:Y:S01]  /*5a40*/  IMAD.X R39, R11, 0x1, R32, P4 ;  /* 0x000000010b277824 */ /* 0x000fe200020e0620 */
[----:B------:R-:W-:Y:S02]  /*5a50*/  IADD3.X R37, R72, R34, RZ, P6, !PT ;  /* 0x0000002248257210 */ /* 0x000fe400037fe4ff */
[----:B------:R-:W-:Y:S02]  /*5a60*/  CS2R R42, SRZ ;  /* 0x00000000002a7805 */ /* 0x000fe4000001ff00 */
[----:B------:R-:W-:-:S02]  /*5a70*/  ISETP.GE.AND P6, PT, R203, R101, PT ;  /* 0x00000065cb00720c */ /* 0x000fc40003fc6270 */
[----:B------:R-:W-:Y:S02]  /*5a80*/  CS2R R40, SRZ ;  /* 0x0000000000287805 */ /* 0x000fe4000001ff00 */
[----:B------:R-:W-:Y:S02]  /*5a90*/  LEA.HI.X R53, R38, UR5, R39, 0x1, P5 ;  /* 0x0000000526357c11 */ /* 0x000fe4000a8f0c27 */
[----:B------:R-:W-:Y:S02]  /*5aa0*/  CS2R R38, SRZ ;  /* 0x0000000000267805 */ /* 0x000fe4000001ff00 */
[----:B------:R-:W-:Y:S02]  /*5ab0*/  ISETP.GE.AND P5, PT, R18, R101, PT ;  /* 0x000000651200720c */ /* 0x000fe40003fa6270 */
[----:B------:R-:W-:Y:S02]  /*5ac0*/  CS2R R50, SRZ ;  /* 0x0000000000327805 */ /* 0x000fe4000001ff00 */
[----:B------:R-:W-:-:S02]  /*5ad0*/  LEA R56, P4, R36, UR6, 0x1 ;  /* 0x0000000624387c11 */ /* 0x000fc4000f8808ff */
[----:B------:R-:W-:Y:S02]  /*5ae0*/  CS2R R48, SRZ ;  /* 0x0000000000307805 */ /* 0x000fe4000001ff00 */
[----:B------:R-:W-:Y:S02]  /*5af0*/  CS2R R46, SRZ ;  /* 0x00000000002e7805 */ /* 0x000fe4000001ff00 */
[----:B------:R-:W-:Y:S02]  /*5b00*/  CS2R R44, SRZ ;  /* 0x00000000002c7805 */ /* 0x000fe4000001ff00 */
[----:B------:R-:W-:Y:S02]  /*5b10*/  LEA.HI.X R57, R36, UR7, R37, 0x1, P4 ;  /* 0x0000000724397c11 */ /* 0x000fe4000a0f0c25 */
[----:B------:R-:W-:-:S03]  /*5b20*/  CS2R R36, SRZ ;  /* 0x0000000000247805 */ /* 0x000fc6000001ff00 */
[----:B------:R0:W5:Y:S04]  /*5b30*/  @!P6 LDG.E.128 R44, desc[UR60][R56.64+0x80] ;  /* 0x0000803c382ce981 */ /* 0x000168000c1e1d00 */
[----:B------:R0:W5:Y:S04]  /*5b40*/  @!P5 LDG.E.128 R40, desc[UR60][R52.64] ;  /* 0x0000003c3428d981 */ /* 0x000168000c1e1d00 */
[----:B------:R0:W5:Y:S04]  /*5b50*/  @!P6 LDG.E.128 R36, desc[UR60][R52.64+0x80] ;  /* 0x0000803c3424e981 */ /* 0x000168000c1e1d00 */
[----:B------:R0:W5:Y:S02]  /*5b60*/  @!P5 LDG.E.128 R48, desc[UR60][R56.64] ;  /* 0x0000003c3830d981 */ /* 0x000164000c1e1d00 */
.L_x_1600:
[----:B------:R-:W-:Y:S05]  /*5b70*/  BSYNC B1 ;  /* 0x0000000000017941 */ /* 0x000fea0003800000 */
.L_x_1599:
        /* <DEDUP_REMOVED lines=20> */
[----:B------:R-:W-:Y:S02]  /*5cc0*/  CS2R R64, SRZ ;  /* 0x0000000000407805 */ /* 0x000fe4000001ff00 */
[----:B------:R-:W-:Y:S02]  /*5cd0*/  IADD3.X R72, R34, R72, R21, P5, P6 ;  /* 0x0000004822487210 */ /* 0x000fe40002fec415 */
[----:B------:R-:W-:Y:S02]  /*5ce0*/  CS2R R62, SRZ ;  /* 0x00000000003e7805 */ /* 0x000fe4000001ff00 */
[----:B------:R-:W-:Y:S02]  /*5cf0*/  LEA R12, P6, R15, UR4, 0x1 ;  /* 0x000000040f0c7c11 */ /* 0x000fe4000f8c08ff */
[----:B------:R-:W-:-:S02]  /*5d00*/  CS2R R60, SRZ ;  /* 0x00000000003c7805 */ /* 0x000fc4000001ff00 */
[----:B------:R-:W-:Y:S02]  /*5d10*/  LEA R14, P5, R11, UR6, 0x1 ;  /* 0x000000060b0e7c11 */ /* 0x000fe4000f8a08ff */
[----:B------:R-:W-:Y:S02]  /*5d20*/  LEA.HI.X R13, R15, UR5, R52, 0x1, P6 ;  /* 0x000000050f0d7c11 */ /* 0x000fe4000b0f0c34 */
[----:B------:R-:W-:Y:S02]  /*5d30*/  CS2R R52, SRZ ;  /* 0x0000000000347805 */ /* 0x000fe4000001ff00 */
[----:B------:R-:W-:Y:S02]  /*5d40*/  LEA.HI.X R15, R11, UR7, R72, 0x1, P5 ;  /* 0x000000070b0f7c11 */ /* 0x000fe4000a8f0c48 */
[-C--:B------:R-:W-:Y:S02]  /*5d50*/  ISETP.GE.AND P6, PT, R18, R101.reuse, PT ;  /* 0x000000651200720c */ /* 0x080fe40003fc6270 */
[----:B------:R-:W-:-:S11]  /*5d60*/  ISETP.GE.AND P5, PT, R203, R101, PT ;  /* 0x00000065cb00720c */ /* 0x000fd60003fa6270 */
[----:B------:R0:W5:Y:S04]  /*5d70*/  @!P6 LDG.E.128 R56, desc[UR60][R12.64] ;  /* 0x0000003c0c38e981 */ /* 0x000168000c1e1d00 */
[----:B------:R0:W5:Y:S04]  /*5d80*/  @!P5 LDG.E.128 R52, desc[UR60][R12.64+0x80] ;  /* 0x0000803c0c34d981 */ /* 0x000168000c1e1d00 */
[----:B------:R0:W5:Y:S04]  /*5d90*/  @!P6 LDG.E.128 R64, desc[UR60][R14.64] ;  /* 0x0000003c0e40e981 */ /* 0x000168000c1e1d00 */
[----:B------:R0:W5:Y:S02]  /*5da0*/  @!P5 LDG.E.128 R60, desc[UR60][R14.64+0x80] ;  /* 0x0000803c0e3cd981 */ /* 0x000164000c1e1d00 */
.L_x_1602:
[----:B------:R-:W-:Y:S05]  /*5db0*/  BSYNC B1 ;  /* 0x0000000000017941 */ /* 0x000fea0003800000 */
.L_x_1601:
[----:B------:R-:W2:Y:S01]  /*5dc0*/  LDL R11, [R1+0x68] ;  /* 0x00006800010b7983 */ /* 0x000ea20000100800 */
[----:B0----5:R-:W-:Y:S01]  /*5dd0*/  IMAD.MOV.U32 R12, RZ, RZ, R39 ;  /* 0x000000ffff0c7224 */ /* 0x021fe200078e0027 */
[----:B------:R-:W-:Y:S01]  /*5de0*/  MOV R13, R42 ;  /* 0x0000002a000d7202 */ /* 0x000fe20000000f00 */
[----:B------:R-:W-:-:S03]  /*5df0*/  IMAD.MOV.U32 R14, RZ, RZ, R43 ;  /* 0x000000ffff0e7224 */ /* 0x000fc600078e002b */
[----:B------:R-:W-:Y:S01]  /*5e00*/  PRMT R124, R12, 0x7610, R124 ;  /* 0x000076100c7c7816 */ /* 0x000fe2000000007c */
[----:B------:R-:W-:Y:S01]  /*5e10*/  IMAD.MOV.U32 R12, RZ, RZ, R37 ;  /* 0x000000ffff0c7224 */ /* 0x000fe200078e0025 */
[----:B------:R-:W-:Y:S02]  /*5e20*/  PRMT R127, R127, 0x5410, R14 ;  /* 0x000054107f7f7816 */ /* 0x000fe4000000000e */
[----:B------:R-:W-:Y:S02]  /*5e30*/  MOV R14, R47 ;  /* 0x0000002f000e7202 */ /* 0x000fe40000000f00 */
[----:B------:R-:W-:Y:S01]  /*5e40*/  PRMT R124, R124, 0x5410, R12 ;  /* 0x000054107c7c7816 */ /* 0x000fe2000000000c */
[----:B------:R-:W-:Y:S01]  /*5e50*/  IMAD.MOV.U32 R12, RZ, RZ, R41 ;  /* 0x000000ffff0c7224 */ /* 0x000fe200078e0029 */
[----:B------:R-:W-:Y:S02]  /*5e60*/  PRMT R125, R14, 0x7610, R125 ;  /* 0x000076100e7d7816 */ /* 0x000fe4000000007d */
[----:B------:R-:W-:Y:S01]  /*5e70*/  PRMT R126, R13, 0x7610, R126 ;  /* 0x000076100d7e7816 */ /* 0x000fe2000000007e */
[----:B------:R-:W-:Y:S01]  /*5e80*/  IMAD.MOV.U32 R13, RZ, RZ, R46 ;  /* 0x000000ffff0d7224 */ /* 0x000fe200078e002e */
[----:B------:R-:W-:Y:S01]  /*5e90*/  PRMT R112, R12, 0x7610, R112 ;  /* 0x000076100c707816 */ /* 0x000fe20000000070 */
[----:B------:R-:W-:-:S05]  /*5ea0*/  IMAD.MOV.U32 R12, RZ, RZ, R45 ;  /* 0x000000ffff0c7224 */ /* 0x000fca00078e002d */
[----:B------:R-:W-:Y:S01]  /*5eb0*/  PRMT R125, R125, 0x5410, R12 ;  /* 0x000054107d7d7816 */ /* 0x000fe2000000000c */
[----:B------:R-:W-:-:S05]  /*5ec0*/  IMAD.MOV.U32 R12, RZ, RZ, R51 ;  /* 0x000000ffff0c7224 */ /* 0x000fca00078e0033 */
[----:B------:R-:W-:Y:S01]  /*5ed0*/  PRMT R128, R12, 0x7610, R128 ;  /* 0x000076100c807816 */ /* 0x000fe20000000080 */
[----:B------:R-:W-:-:S05]  /*5ee0*/  IMAD.MOV.U32 R12, RZ, RZ, R49 ;  /* 0x000000ffff0c7224 */ /* 0x000fca00078e0031 */
[----:B------:R-:W-:Y:S01]  /*5ef0*/  PRMT R111, R12, 0x7610, R111 ;  /* 0x000076100c6f7816 */ /* 0x000fe2000000006f */
[----:B------:R-:W-:Y:S01]  /*5f00*/  IMAD.MOV.U32 R12, RZ, RZ, R55 ;  /* 0x000000ffff0c7224 */ /* 0x000fe200078e0037 */
[----:B--2---:R-:W-:Y:S01]  /*5f10*/  R2UR UR4, R11 ;  /* 0x000000000b0472ca */ /* 0x004fe200000e0000 */
[----:B------:R-:W-:-:S05]  /*5f20*/  IMAD.MOV.U32 R11, RZ, RZ, R38 ;  /* 0x000000ffff0b7224 */ /* 0x000fca00078e0026 */
[----:B------:R-:W-:Y:S01]  /*5f30*/  PRMT R122, R11, 0x7610, R122 ;  /* 0x000076100b7a7816 */ /* 0x000fe2000000007a */
[----:B------:R-:W-:-:S03]  /*5f40*/  IMAD.MOV.U32 R11, RZ, RZ, R36 ;  /* 0x000000ffff0b7224 */ /* 0x000fc600078e0024 */
[----:B------:R-:W-:Y:S02]  /*5f50*/  PRMT R122, R122, 0x5410, R13 ;  /* 0x000054107a7a7816 */ /* 0x000fe4000000000d */
[----:B------:R-:W-:Y:S01]  /*5f60*/  PRMT R123, R11, 0x7610, R123 ;  /* 0x000076100b7b7816 */ /* 0x000fe2000000007b */
[----:B------:R-:W-:Y:S01]  /*5f70*/  IMAD.MOV.U32 R11, RZ, RZ, R40 ;  /* 0x000000ffff0b7224 */ /* 0x000fe200078e0028 */
[----:B------:R-:W-:-:S04]  /*5f80*/  UISETP.NE.AND UP0, UPT, UR4, 0x3, UPT ;  /* 0x000000030400788c */ /* 0x000fc8000bf05270 */
[----:B------:R-:W-:Y:S01]  /*5f90*/  PRMT R127, R11, 0x7610, R127 ;  /* 0x000076100b7f7816 */ /* 0x000fe2000000007f */
[----:B------:R-:W-:Y:S01]  /*5fa0*/  IMAD.MOV.U32 R11, RZ, RZ, R44 ;  /* 0x000000ffff0b7224 */ /* 0x000fe200078e002c */
[----:B------:R-:W-:-:S04]  /*5fb0*/  PLOP3.LUT P5, PT, PT, PT, UP0, 0x80, 0x0 ;  /* 0x000000000000781c */ /* 0x000fc80003faf008 */
[----:B------:R-:W-:Y:S01]  /*5fc0*/  PRMT R123, R123, 0x5410, R11 ;  /* 0x000054107b7b7816 */ /* 0x000fe2000000000b */
[----:B------:R-:W-:-:S05]  /*5fd0*/  IMAD.MOV.U32 R11, RZ, RZ, R50 ;  /* 0x000000ffff0b7224 */ /* 0x000fca00078e0032 */
[----:B------:R-:W-:Y:S02]  /*5fe0*/  PRMT R126, R126, 0x5410, R11 ;  /* 0x000054107e7e7816 */ /* 0x000fe4000000000b */
[----:B------:R-:W-:-:S04]  /*5ff0*/  MOV R11, R48 ;  /* 0x00000030000b7202 */ /* 0x000fc80000000f00 */
[----:B------:R-:W-:Y:S01]  /*6000*/  PRMT R128, R128, 0x5410, R11 ;  /* 0x0000541080807816 */ /* 0x000fe2000000000b */
        /* <DEDUP_REMOVED lines=25> */
.L_x_1603:
[----:B------:R-:W2:Y:S01]  /*61a0*/  LDL R11, [R1+0x50] ;  /* 0x00005000010b7983 */ /* 0x000ea20000100800 */
[----:B------:R-:W-:Y:S01]  /*61b0*/  IMAD R88, R200, 0x8, R17 ;  /* 0x00000008c8587824 */ /* 0x000fe200078e0211 */
[----:B------:R-:W0:Y:S01]  /*61c0*/  LDC R106, c[0x0][0x2f4] ;  /* 0x0000bd00ff6a7b82 */ /* 0x000e220000000800 */
[----:B------:R-:W-:Y:S01]  /*61d0*/  BSSY B1, `(.L_x_1604) ;  /* 0x0000004000017945 */ /* 0x000fe20003800000 */
[----:B--2---:R-:W-:-:S04]  /*61e0*/  SHF.L.U32 R100, R11, 0x1f, RZ ;  /* 0x0000001f0b647819 */ /* 0x004fc800000006ff */
[----:B------:R-:W1:Y:S02]  /*61f0*/  SYNCS.PHASECHK.TRANS64.TRYWAIT P6, [R88+URZ+0x30890], R100 ;  /* 0x03089064580075a7 */ /* 0x000e6400080c017f */
[----:B01----:R-:W-:Y:S05]  /*6200*/  @!P6 BRA `(.L_x_1605) ;  /* 0x0000027000dce947 */ /* 0x003fea0003800000 */
.L_x_2005:
[----:B------:R-:W-:Y:S05]  /*6210*/  BSYNC B1 ;  /* 0x0000000000017941 */ /* 0x000fea0003800000 */
.L_x_1604:
[----:B------:R-:W-:Y:S01]  /*6220*/  UMOV UR4, 0xffffffff ;  /* 0xffffffff00047882 */ /* 0x000fe20000000000 */
[----:B------:R-:W-:Y:S02]  /*6230*/  IMAD.IADD R107, R106, 0x1, -R91 ;  /* 0x000000016a6b7824 */ /* 0x000fe400078e0a5b */
[----:B------:R-:W-:Y:S05]  /*6240*/  BRA.DIV UR4, `(.L_x_1606) ;  /* 0x0000027204e07947 */ /* 0x000fea000b800000 */
[----:B------:R1:W2:Y:S04]  /*6250*/  SHFL.IDX PT, R103, R105, RZ, 0x181f ;  /* 0x00181fff69677589 */ /* 0x0002a800000e0000 */
[----:B------:R1:W3:Y:S02]  /*6260*/  SHFL.IDX PT, R11, R104, RZ, 0x181f ;  /* 0x00181fff680b7589 */ /* 0x0002e400000e0000 */
.L_x_2009:
[----:B------:R-:W-:Y:S04]  /*6270*/  BSSY B1, `(.L_x_1607) ;  /* 0x00000f9000017945 */ /* 0x000fe80003800000 */
[----:B------:R-:W-:Y:S05]  /*6280*/  @P0 BRA `(.L_x_1608) ;  /* 0x0000000c00dc0947 */ /* 0x000fea0003800000 */
[----:B------:R-:W-:Y:S01]  /*6290*/  ISETP.NE.AND P0, PT, R29, RZ, PT ;  /* 0x000000ff1d00720c */ /* 0x000fe20003f05270 */
[----:B------:R-:W-:Y:S01]  /*62a0*/  BSSY B2, `(.L_x_1609) ;  /* 0x000007b000027945 */ /* 0x000fe20003800000 */
[----:B---3--:R-:W-:-:S11]  /*62b0*/  MOV R102, R11 ;  /* 0x0000000b00667202 */ /* 0x008fd60000000f00 */
[----:B------:R-:W-:Y:S05]  /*62c0*/  @!P0 BRA `(.L_x_1610) ;  /* 0x0000000400e08947 */ /* 0x000fea0003800000 */
[----:B------:R-:W3:Y:S04]  /*62d0*/  LDL R72, [R1+0x64] ;  /* 0x0000640001487983 */ /* 0x000ee80000100800 */
[----:B------:R-:W4:Y:S04]  /*62e0*/  LDL R15, [R1+0xd0] ;  /* 0x0000d000010f7983 */ /* 0x000f280000100800 */
[----:B------:R-:W5:Y:S01]  /*62f0*/  LDL R14, [R1+0x70] ;  /* 0x00007000010e7983 */ /* 0x000f620000100800 */
[----:B------:R-:W-:Y:S01]  /*6300*/  SEL R12, R91, R107, !P2 ;  /* 0x0000006b5b0c7207 */ /* 0x000fe20005000000 */
[----:B------:R-:W-:Y:S01]  /*6310*/  BSSY B3, `(.L_x_1611) ;  /* 0x000006d000037945 */ /* 0x000fe20003800000 */
[----:B------:R-:W-:-:S02]  /*6320*/  ISETP.GE.AND P0, PT, R18, R101, PT ;  /* 0x000000651200720c */ /* 0x000fc40003f06270 */
[----:B------:R-:W-:-:S04]  /*6330*/  SHF.R.S32.HI R13, RZ, 0x1f, R12 ;  /* 0x0000001fff0d7819 */ /* 0x000fc8000001140c */
[----:B------:R-:W-:-:S04]  /*6340*/  LEA.HI R13, R13, R12, RZ, 0x4 ;  /* 0x0000000c0d0d7211 */ /* 0x000fc800078f20ff */
[----:B------:R-:W-:-:S04]  /*6350*/  LEA.HI.SX32 R108, R13, R35, 0x1c ;  /* 0x000000230d6c7211 */ /* 0x000fc800078fe2ff */
[----:B------:R-:W-:-:S04]  /*6360*/  SHF.R.S32.HI R12, RZ, 0x1f, R108 ;  /* 0x0000001fff0c7819 */ /* 0x000fc8000001146c */
[----:B------:R-:W-:Y:S01]  /*6370*/  LEA.HI R12, R12, R108, RZ, 0x3 ;  /* 0x0000006c0c0c7211 */ /* 0x000fe200078f18ff */
[----:B------:R-:W-:-:S04]  /*6380*/  IMAD.SHL.U32 R108, R108, 0x8, RZ ;  /* 0x000000086c6c7824 */ /* 0x000fc800078e00ff */
[----:B------:R-:W-:-:S05]  /*6390*/  IMAD.SHL.U32 R12, R12, 0x200, RZ ;  /* 0x000002000c0c7824 */ /* 0x000fca00078e00ff */
[----:B------:R-:W-:Y:S02]  /*63a0*/  LOP3.LUT R12, R12, 0x7ffff000, RZ, 0xc0, !PT ;  /* 0x7ffff0000c0c7812 */ /* 0x000fe400078ec0ff */
[----:B---3--:R-:W-:-:S04]  /*63b0*/  LOP3.LUT R13, R72, 0x38, R108, 0xf8, !PT ;  /* 0x00000038480d7812 */ /* 0x008fc800078ef86c */
[----:B----4-:R-:W-:-:S04]  /*63c0*/  LOP3.LUT R13, R13, R15, RZ, 0x3c, !PT ;  /* 0x0000000f0d0d7212 */ /* 0x010fc800078e3cff */
[----:B-----5:R-:W-:-:S05]  /*63d0*/  IADD3 R12, R13, R12, R14 ;  /* 0x0000000c0d0c7210 */ /* 0x020fca0007ffe00e */
        /* <DEDUP_REMOVED lines=8> */
[----:B------:R-:W-:Y:S01]  /*6460*/  SHF.R.U64 R40, R40, 0x10, R41 ;  /* 0x0000001028287819 */ /* 0x000fe20000001229 */
[----:B----4-:R-:W-:Y:S01]  /*6470*/  IMAD.MOV.U32 R109, RZ, RZ, R13 ;  /* 0x000000ffff6d7224 */ /* 0x010fe200078e000d */
[----:B------:R-:W-:Y:S01]  /*6480*/  SHF.R.U32.HI R41, RZ, 0x10, R41 ;  /* 0x00000010ff297819 */ /* 0x000fe20000011629 */
[----:B------:R-:W-:Y:S01]  /*6490*/  HADD2.F32 R111, -RZ, R111.H0_H0 ;  /* 0x2000006fff6f7230 */ /* 0x000fe20000004100 */
[----:B------:R-:W-:Y:S01]  /*64a0*/  SHF.R.U64 R42, R42, 0x10, R43 ;  /* 0x000000102a2a7819 */ /* 0x000fe2000000122b */
[----:B------:R-:W-:Y:S02]  /*64b0*/  HADD2.F32 R13, -RZ, R110.H0_H0 ;  /* 0x2000006eff0d7230 */ /* 0x000fe40000004100 */
[----:B------:R-:W-:Y:S02]  /*64c0*/  HADD2.F32 R113, -RZ, R109.H0_H0 ;  /* 0x2000006dff717230 */ /* 0x000fe40000004100 */
[----:B------:R-:W-:-:S02]  /*64d0*/  HADD2.F32 R112, -RZ, R112.H0_H0 ;  /* 0x20000070ff707230 */ /* 0x000fc40000004100 */
[-C--:B------:R-:W-:Y:S01]  /*64e0*/  FMUL.FTZ R73, R13, R111.reuse ;  /* 0x0000006f0d497220 */ /* 0x080fe20000410000 */
[----:B------:R-:W-:Y:S02]  /*64f0*/  HADD2.F32 R110, -RZ, R110.H1_H1 ;  /* 0x3000006eff6e7230 */ /* 0x000fe40000004100 */
[C---:B------:R-:W-:Y:S01]  /*6500*/  FMUL.FTZ R111, R113.reuse, R111 ;  /* 0x0000006f716f7220 */ /* 0x040fe20000410000 */
[----:B------:R-:W-:Y:S02]  /*6510*/  HADD2.F32 R41, -RZ, R41.H0_H0 ;  /* 0x20000029ff297230 */ /* 0x000fe40000004100 */
[-C--:B------:R-:W-:Y:S01]  /*6520*/  FFMA.FTZ R73, R113, R112.reuse, -R73 ;  /* 0x0000007071497223 */ /* 0x080fe20000010849 */
[----:B------:R-:W-:Y:S02]  /*6530*/  HADD2.F32 R40, -RZ, R40.H0_H0 ;  /* 0x20000028ff287230 */ /* 0x000fe40000004100 */
[----:B------:R-:W-:Y:S01]  /*6540*/  FFMA.FTZ R13, R13, R112, R111 ;  /* 0x000000700d0d7223 */ /* 0x000fe2000001006f */
[--C-:B------:R-:W-:Y:S01]  /*6550*/  SHF.R.U32.HI R111, RZ, 0x10, R49.reuse ;  /* 0x00000010ff6f7819 */ /* 0x100fe20000011631 */
[----:B------:R-:W-:Y:S01]  /*6560*/  HADD2.F32 R112, -RZ, R128.H0_H0 ;  /* 0x20000080ff707230 */ /* 0x000fe20000004100 */
[----:B------:R-:W-:Y:S01]  /*6570*/  SHF.R.U64 R49, R48, 0x10, R49 ;  /* 0x0000001030317819 */ /* 0x000fe20000001231 */
[----:B------:R-:W-:-:S02]  /*6580*/  HADD2.F32 R48, -RZ, R109.H1_H1 ;  /* 0x3000006dff307230 */ /* 0x000fc40000004100 */
[----:B------:R-:W-:Y:S02]  /*6590*/  HADD2.F32 R111, -RZ, R111.H0_H0 ;  /* 0x2000006fff6f7230 */ /* 0x000fe40000004100 */
[----:B------:R-:W-:Y:S02]  /*65a0*/  HADD2.F32 R49, -RZ, R49.H0_H0 ;  /* 0x20000031ff317230 */ /* 0x000fe40000004100 */
[----:B------:R-:W-:Y:S02]  /*65b0*/  HADD2.F32 R42, -RZ, R42.H0_H0 ;  /* 0x2000002aff2a7230 */ /* 0x000fe40000004100 */
[-C--:B------:R-:W-:Y:S01]  /*65c0*/  FMUL.FTZ R109, R110, R111.reuse ;  /* 0x0000006f6e6d7220 */ /* 0x080fe20000410000 */
[----:B------:R-:W-:-:S03]  /*65d0*/  FMUL.FTZ R111, R48, R111 ;  /* 0x0000006f306f7220 */ /* 0x000fc60000410000 */
[-C--:B------:R-:W-:Y:S01]  /*65e0*/  FFMA.FTZ R48, R48, R41.reuse, -R109 ;  /* 0x0000002930307223 */ /* 0x080fe2000001086d */
[----:B------:R-:W-:Y:S02]  /*65f0*/  HADD2.F32 R109, -RZ, R75.H0_H0 ;  /* 0x2000004bff6d7230 */ /* 0x000fe40000004100 */
[----:B------:R-:W-:Y:S01]  /*6600*/  FFMA.FTZ R41, R110, R41, R111 ;  /* 0x000000296e297223 */ /* 0x000fe2000001006f */
[----:B------:R-:W-:Y:S02]  /*6610*/  HADD2.F32 R110, -RZ, R127.H1_H1 ;  /* 0x3000007fff6e7230 */ /* 0x000fe40000004100 */
[--C-:B------:R-:W-:Y:S02]  /*6620*/  HADD2.F32 R111, -RZ, R15.reuse.H0_H0 ;  /* 0x2000000fff6f7230 */ /* 0x100fe40000004100 */
[----:B------:R-:W-:Y:S01]  /*6630*/  FMUL.FTZ R113, R109, R112 ;  /* 0x000000706d717220 */ /* 0x000fe20000410000 */
[----:B------:R-:W-:Y:S01]  /*6640*/  HADD2.F32 R15, -RZ, R15.H1_H1 ;  /* 0x3000000fff0f7230 */ /* 0x000fe20000004100 */
[----:B------:R-:W-:-:S02]  /*6650*/  F2FP.F16.F32.PACK_AB R48, R48, R73 ;  /* 0x000000493030723e */ /* 0x000fc400000000ff */
[C---:B------:R-:W-:Y:S01]  /*6660*/  FFMA.FTZ R113, R111.reuse, R110, -R113 ;  /* 0x0000006e6f717223 */ /* 0x040fe20000010871 */
[----:B------:R-:W-:Y:S01]  /*6670*/  FMUL.FTZ R111, R111, R112 ;  /* 0x000000706f6f7220 */ /* 0x000fe20000410000 */
[----:B------:R-:W-:Y:S01]  /*6680*/  HADD2.F32 R112, -RZ, R128.H1_H1 ;  /* 0x30000080ff707230 */ /* 0x000fe20000004100 */
[----:B------:R-:W-:Y:S01]  /*6690*/  F2FP.F16.F32.PACK_AB R41, R41, R13 ;  /* 0x0000000d2929723e */ /* 0x000fe200000000ff */
[----:B------:R-:W-:Y:S02]  /*66a0*/  IMAD.MOV.U32 R13, RZ, RZ, R48 ;  /* 0x000000ffff0d7224 */ /* 0x000fe400078e0030 */
[----:B------:R-:W-:Y:S01]  /*66b0*/  FFMA.FTZ R111, R109, R110, R111 ;  /* 0x0000006e6d6f7223 */ /* 0x000fe2000001006f */
[----:B------:R-:W-:Y:S02]  /*66c0*/  SHF.R.U32.HI R109, RZ, 0x10, R43 ;  /* 0x00000010ff6d7819 */ /* 0x000fe4000001162b */
[----:B------:R-:W-:Y:S01]  /*66d0*/  SHF.R.U64 R43, R50, 0x10, R51 ;  /* 0x00000010322b7819 */ /* 0x000fe20000001233 */
[----:B------:R-:W-:Y:S01]  /*66e0*/  IMAD.MOV.U32 R73, RZ, RZ, R41 ;  /* 0x000000ffff497224 */ /* 0x000fe200078e0029 */
[----:B------:R-:W-:Y:S01]  /*66f0*/  SHF.R.U32.HI R50, RZ, 0x10, R51 ;  /* 0x00000010ff327819 */ /* 0x000fe20000011633 */
[----:B------:R-:W-:-:S02]  /*6700*/  HADD2.F32 R51, -RZ, R75.H1_H1 ;  /* 0x3000004bff337230 */ /* 0x000fc40000004100 */
        /* <DEDUP_REMOVED lines=10> */
[----:B------:R-:W-:Y:S01]  /*67b0*/  FMUL.FTZ R110, R50, R112 ;  /* 0x00000070326e7220 */ /* 0x000fe20000410000 */
[----:B------:R-:W-:Y:S01]  /*67c0*/  HADD2.F32 R51, -RZ, R127.H0_H0 ;  /* 0x2000007fff337230 */ /* 0x000fe20000004100 */
[----:B------:R-:W-:Y:S01]  /*67d0*/  F2FP.F16.F32.PACK_AB R75, R75, R113 ;  /* 0x000000714b4b723e */ /* 0x000fe200000000ff */
[----:B------:R-:W-:-:S02]  /*67e0*/  HADD2.F32 R12, -RZ, R12.H1_H1 ;  /* 0x3000000cff0c7230 */ /* 0x000fc40000004100 */
[----:B------:R-:W-:Y:S01]  /*67f0*/  FMUL.FTZ R112, R109, R112 ;  /* 0x000000706d707220 */ /* 0x000fe20000410000 */
[----:B------:R-:W-:Y:S01]  /*6800*/  F2FP.F16.F32.PACK_AB R111, R15, R111 ;  /* 0x0000006f0f6f723e */ /* 0x000fe200000000ff */
[-C--:B------:R-:W-:Y:S01]  /*6810*/  FFMA.FTZ R110, R109, R51.reuse, -R110 ;  /* 0x000000336d6e7223 */ /* 0x080fe2000001086e */
[----:B------:R-:W-:Y:S02]  /*6820*/  HADD2.F32 R109, -RZ, R126.H1_H1 ;  /* 0x3000007eff6d7230 */ /* 0x000fe40000004100 */
[----:B------:R-:W-:Y:S01]  /*6830*/  FFMA.FTZ R112, R50, R51, R112 ;  /* 0x0000003332707223 */ /* 0x000fe20000010070 */
[-C--:B------:R-:W-:Y:S01]  /*6840*/  FMUL.FTZ R50, R72, R49.reuse ;  /* 0x0000003148327220 */ /* 0x080fe20000410000 */
[C---:B------:R-:W-:Y:S01]  /*6850*/  FMUL.FTZ R49, R12.reuse, R49 ;  /* 0x000000310c317220 */ /* 0x040fe20000410000 */
[----:B------:R-:W-:Y:S02]  /*6860*/  HADD2.F32 R51, -RZ, R14.H0_H0 ;  /* 0x2000000eff337230 */ /* 0x000fe40000004100 */
[-C--:B------:R-:W-:Y:S01]  /*6870*/  FFMA.FTZ R12, R12, R40.reuse, -R50 ;  /* 0x000000280c0c7223 */ /* 0x080fe20000010832 */
[----:B------:R-:W-:Y:S01]  /*6880*/  FFMA.FTZ R40, R72, R40, R49 ;  /* 0x0000002848287223 */ /* 0x000fe20000010031 */
[----:B------:R-:W-:-:S02]  /*6890*/  HADD2.F32 R49, -RZ, R74.H0_H0 ;  /* 0x2000004aff317230 */ /* 0x000fc40000004100 */
[----:B------:R-:W-:Y:S01]  /*68a0*/  HADD2.F32 R50, -RZ, R126.H0_H0 ;  /* 0x2000007eff327230 */ /* 0x000fe20000004100 */
[----:B------:R-:W-:Y:S01]  /*68b0*/  F2FP.F16.F32.PACK_AB R12, R12, R110 ;  /* 0x0000006e0c0c723e */ /* 0x000fe200000000ff */
[----:B------:R-:W-:Y:S02]  /*68c0*/  HADD2.F32 R74, -RZ, R74.H1_H1 ;  /* 0x3000004aff4a7230 */ /* 0x000fe40000004100 */
[-C--:B------:R-:W-:Y:S01]  /*68d0*/  FMUL.FTZ R72, R49, R109.reuse ;  /* 0x0000006d31487220 */ /* 0x080fe20000410000 */
[C---:B------:R-:W-:Y:S01]  /*68e0*/  FMUL.FTZ R109, R51.reuse, R109 ;  /* 0x0000006d336d7220 */ /* 0x040fe20000410000 */
[----:B------:R-:W-:Y:S01]  /*68f0*/  HADD2.F32 R14, -RZ, R14.H1_H1 ;  /* 0x3000000eff0e7230 */ /* 0x000fe20000004100 */
[----:B------:R-:W-:Y:S01]  /*6900*/  F2FP.F16.F32.PACK_AB R40, R40, R112 ;  /* 0x000000702828723e */ /* 0x000fe200000000ff */
[-C--:B------:R-:W-:Y:S01]  /*6910*/  FFMA.FTZ R72, R51, R50.reuse, -R72 ;  /* 0x0000003233487223 */ /* 0x080fe20000010848 */
[----:B------:R-:W-:Y:S01]  /*6920*/  FFMA.FTZ R109, R49, R50, R109 ;  /* 0x00000032316d7223 */ /* 0x000fe2000001006d */
[-C--:B------:R-:W-:Y:S01]  /*6930*/  FMUL.FTZ R49, R74, R43.reuse ;  /* 0x0000002b4a317220 */ /* 0x080fe20000410000 */
[C---:B------:R-:W-:Y:S01]  /*6940*/  FMUL.FTZ R43, R14.reuse, R43 ;  /* 0x0000002b0e2b7220 */ /* 0x040fe20000410000 */
[----:B------:R-:W-:Y:S01]  /*6950*/  IMAD.MOV.U32 R15, RZ, RZ, R75 ;  /* 0x000000ffff0f7224 */ /* 0x000fe200078e004b */
[----:B------:R-:W-:Y:S01]  /*6960*/  MOV R75, R111 ;  /* 0x0000006f004b7202 */ /* 0x000fe20000000f00 */
[-C--:B------:R-:W-:Y:S01]  /*6970*/  FFMA.FTZ R49, R14, R42.reuse, -R49 ;  /* 0x0000002a0e317223 */ /* 0x080fe20000010831 */
[----:B------:R-:W-:-:S04]  /*6980*/  FFMA.FTZ R43, R74, R42, R43 ;  /* 0x0000002a4a2b7223 */ /* 0x000fc8000001002b */
[----:B------:R-:W-:Y:S02]  /*6990*/  F2FP.F16.F32.PACK_AB R49, R49, R72 ;  /* 0x000000483131723e */ /* 0x000fe400000000ff */
[----:B------:R-:W-:Y:S02]  /*69a0*/  F2FP.F16.F32.PACK_AB R43, R43, R109 ;  /* 0x0000006d2b2b723e */ /* 0x000fe400000000ff */
[----:B------:R-:W-:Y:S01]  /*69b0*/  MOV R72, R40 ;  /* 0x0000002800487202 */ /* 0x000fe20000000f00 */
[----:B------:R-:W-:Y:S02]  /*69c0*/  IMAD.MOV.U32 R14, RZ, RZ, R49 ;  /* 0x000000ffff0e7224 */ /* 0x000fe400078e0031 */
[----:B------:R-:W-:-:S07]  /*69d0*/  IMAD.MOV.U32 R74, RZ, RZ, R43 ;  /* 0x000000ffff4a7224 */ /* 0x000fce00078e002b */
.L_x_1612:
[----:B------:R-:W-:Y:S05]  /*69e0*/  BSYNC B3 ;  /* 0x0000000000037941 */ /* 0x000fea0003800000 */
.L_x_1611:
[----:B------:R-:W-:-:S04]  /*69f0*/  LEA R40, P0, R68, R11, 0x1 ;  /* 0x0000000b44287211 */ /* 0x000fc800078008ff */
[----:B--2---:R-:W-:Y:S02]  /*6a00*/  LEA.HI.X R41, R68, R103, R86, 0x1, P0 ;  /* 0x0000006744297211 */ /* 0x004fe400000f0c56 */
[----:B------:R-:W-:-:S03]  /*6a10*/  ISETP.GE.AND P0, PT, R108, R106, PT ;  /* 0x0000006a6c00720c */ /* 0x000fc60003f06270 */
[----:B----4-:R2:W-:Y:S10]  /*6a20*/  ST.E.128 desc[UR60][R40.64], R12 ;  /* 0x0000000c28007985 */ /* 0x0105f4000c101d3c */
[----:B--2---:R-:W-:-:S05]  /*6a30*/  @!P0 IMAD.WIDE R12, R108, 0x2, R102 ;  /* 0x000000026c0c8825 */ /* 0x004fca00078e0266 */
[----:B---3--:R3:W-:Y:S02]  /*6a40*/  @!P0 ST.E.128 desc[UR60][R12.64], R72 ;  /* 0x000000480c008985 */ /* 0x0087e4000c101d3c */
.L_x_1610:
[----:B------:R-:W-:Y:S05]  /*6a50*/  BSYNC B2 ;  /* 0x0000000000027941 */ /* 0x000fea0003800000 */
.L_x_1609:
[----:B------:R-:W-:-:S13]  /*6a60*/  ISETP.NE.AND P0, PT, R71, RZ, PT ;  /* 0x000000ff4700720c */ /* 0x000fda0003f05270 */
[----:B------:R-:W-:Y:S05]  /*6a70*/  @!P0 BRA `(.L_x_1608) ;  /* 0x0000000400e08947 */ /* 0x000fea0003800000 */
[----:B------:R-:W4:Y:S04]  /*6a80*/  LDL R40, [R1+0x64] ;  /* 0x0000640001287983 */ /* 0x000f280000100800 */
[----:B------:R-:W5:Y:S04]  /*6a90*/  LDL R15, [R1+0xd0] ;  /* 0x0000d000010f7983 */ /* 0x000f680000100800 */
[----:B------:R-:W2:Y:S01]  /*6aa0*/  LDL R14, [R1+0x70] ;  /* 0x00007000010e7983 */ /* 0x000ea20000100800 */
[----:B---3--:R-:W-:Y:S01]  /*6ab0*/  SEL R12, R91, R107, !P1 ;  /* 0x0000006b5b0c7207 */ /* 0x008fe20004800000 */
        /* <DEDUP_REMOVED lines=10> */
[----:B----4-:R-:W-:-:S04]  /*6b60*/  LOP3.LUT R13, R40, 0x38, R48, 0xf8, !PT ;  /* 0x00000038280d7812 */ /* 0x010fc800078ef830 */
[----:B-----5:R-:W-:-:S04]  /*6b70*/  LOP3.LUT R13, R13, R15, RZ, 0x3c, !PT ;  /* 0x0000000f0d0d7212 */ /* 0x020fc800078e3cff */
[----:B--2---:R-:W-:Y:S01]  /*6b80*/  IADD3 R13, R13, R12, R14 ;  /* 0x0000000c0d0d7210 */ /* 0x004fe20007ffe00e */
[----:B------:R-:W-:-:S04]  /*6b90*/  IMAD R12, R200, 0x4000, R5 ;  /* 0x00004000c80c7824 */ /* 0x000fc800078e0205 */
[----:B------:R-:W-:Y:S01]  /*6ba0*/  IMAD R40, R200, 0x4000, R13 ;  /* 0x00004000c8287824 */ /* 0x000fe200078e020d */
[----:B------:R-:W-:-:S03]  /*6bb0*/  LEA R12, R12, R17, 0x1 ;  /* 0x000000110c0c7211 */ /* 0x000fc600078e08ff */
[----:B------:R-:W-:-:S03]  /*6bc0*/  IMAD R40, R40, 0x2, R17 ;  /* 0x0000000228287824 */ /* 0x000fc600078e0211 */
[----:B------:R-:W2:Y:S04]  /*6bd0*/  LDS.128 R12, [R12+0x20400] ;  /* 0x020400000c0c7984 */ /* 0x000ea80000000c00 */
[----:B------:R-:W3:Y:S01]  /*6be0*/  LDS.128 R40, [R40+0x20400] ;  /* 0x0204000028287984 */ /* 0x000ee20000000c00 */
[----:B------:R-:W-:Y:S05]  /*6bf0*/  @P0 BRA `(.L_x_1614) ;  /* 0x0000000400640947 */ /* 0x000fea0003800000 */
[----:B---3--:R-:W-:Y:S01]  /*6c00*/  IMAD.MOV.U32 R50, RZ, RZ, R41 ;  /* 0x000000ffff327224 */ /* 0x008fe200078e0029 */
[----:B------:R-:W-:Y:S01]  /*6c10*/  SHF.R.U64 R36, R36, 0x10, R37 ;  /* 0x0000001024247819 */ /* 0x000fe20000001225 */
[----:B--2---:R-:W-:Y:S01]  /*6c20*/  IMAD.MOV.U32 R49, RZ, RZ, R13 ;  /* 0x000000ffff317224 */ /* 0x004fe200078e000d */
[----:B------:R-:W-:Y:S01]  /*6c30*/  SHF.R.U32.HI R37, RZ, 0x10, R37 ;  /* 0x00000010ff257819 */ /* 0x000fe20000011625 */
[----:B------:R-:W-:Y:S01]  /*6c40*/  HADD2.F32 R51, -RZ, R125.H1_H1 ;  /* 0x3000007dff337230 */ /* 0x000fe20000004100 */
[----:B------:R-:W-:Y:S01]  /*6c50*/  SHF.R.U64 R38, R38, 0x10, R39 ;  /* 0x0000001026267819 */ /* 0x000fe20000001227 */
[----:B------:R-:W-:Y:S02]  /*6c60*/  HADD2.F32 R13, -RZ, R50.H0_H0 ;  /* 0x20000032ff0d7230 */ /* 0x000fe40000004100 */
[----:B------:R-:W-:Y:S02]  /*6c70*/  HADD2.F32 R73, -RZ, R49.H0_H0 ;  /* 0x20000031ff497230 */ /* 0x000fe40000004100 */
[----:B------:R-:W-:-:S02]  /*6c80*/  HADD2.F32 R72, -RZ, R124.H1_H1 ;  /* 0x3000007cff487230 */ /* 0x000fc40000004100 */
        /* <DEDUP_REMOVED lines=35> */
[----:B------:R-:W-:-:S02]  /*6ec0*/  HADD2.F32 R49, -RZ, R49.H0_H0 ;  /* 0x20000031ff317230 */ /* 0x000fc40000004100 */
[----:B------:R-:W-:Y:S02]  /*6ed0*/  HADD2.F32 R39, -RZ, R39.H0_H0 ;  /* 0x20000027ff277230 */ /* 0x000fe40000004100 */
        /* <DEDUP_REMOVED lines=35> */
[----:B------:R-:W-:-:S02]  /*7110*/  MOV R43, R51 ;  /* 0x00000033002b7202 */ /* 0x000fc40000000f00 */
[-C--:B------:R-:W-:Y:S01]  /*7120*/  FFMA.FTZ R40, R14, R38.reuse, -R40 ;  /* 0x000000260e287223 */ /* 0x080fe20000010828 */
[----:B------:R-:W-:-:S04]  /*7130*/  FFMA.FTZ R39, R42, R38, R39 ;  /* 0x000000262a277223 */ /* 0x000fc80000010027 */
[----:B------:R-:W-:Y:S02]  /*7140*/  F2FP.F16.F32.PACK_AB R46, R40, R46 ;  /* 0x0000002e282e723e */ /* 0x000fe400000000ff */
[----:B------:R-:W-:Y:S02]  /*7150*/  F2FP.F16.F32.PACK_AB R39, R39, R49 ;  /* 0x000000312727723e */ /* 0x000fe400000000ff */
[----:B------:R-:W-:Y:S01]  /*7160*/  MOV R40, R36 ;  /* 0x0000002400287202 */ /* 0x000fe20000000f00 */
[----:B------:R-:W-:Y:S02]  /*7170*/  IMAD.MOV.U32 R14, RZ, RZ, R46 ;  /* 0x000000ffff0e7224 */ /* 0x000fe400078e002e */
[----:B------:R-:W-:-:S07]  /*7180*/  IMAD.MOV.U32 R42, RZ, RZ, R39 ;  /* 0x000000ffff2a7224 */ /* 0x000fce00078e0027 */
.L_x_1614:
[----:B------:R-:W-:Y:S05]  /*7190*/  BSYNC B2 ;  /* 0x0000000000027941 */ /* 0x000fea0003800000 */
.L_x_1613:
[----:B------:R-:W-:Y:S02]  /*71a0*/  ISETP.GE.AND P0, PT, R48, R106, PT ;  /* 0x0000006a3000720c */ /* 0x000fe40003f06270 */
[----:B------:R-:W-:-:S04]  /*71b0*/  LEA R36, P6, R70, R11, 0x1 ;  /* 0x0000000b46247211 */ /* 0x000fc800078c08ff */
[----:B------:R-:W-:-:S05]  /*71c0*/  LEA.HI.X R37, R70, R103, R87, 0x1, P6 ;  /* 0x0000006746257211 */ /* 0x000fca00030f0c57 */
[----:B--2---:R4:W-:Y:S02]  /*71d0*/  ST.E.128 desc[UR60][R36.64], R12 ;  /* 0x0000000c24007985 */ /* 0x0049e4000c101d3c */
[----:B------:R-:W-:-:S05]  /*71e0*/  @!P0 IMAD.WIDE R38, R48, 0x2, R102 ;  /* 0x0000000230268825 */ /* 0x000fca00078e0266 */
[----:B---3--:R4:W-:Y:S02]  /*71f0*/  @!P0 ST.E.128 desc[UR60][R38.64], R40 ;  /* 0x0000002826008985 */ /* 0x0089e4000c101d3c */
.L_x_1608:
[----:B------:R-:W-:Y:S05]  /*7200*/  BSYNC B1 ;  /* 0x0000000000017941 */ /* 0x000fea0003800000 */
.L_x_1607:
[----:B------:R-:W-:-:S03]  /*7210*/  UMOV UR4, 0xffffffff ;  /* 0xffffffff00047882 */ /* 0x000fc60000000000 */
[----:B------:R-:W-:Y:S05]  /*7220*/  BRA.DIV UR4, `(.L_x_1615) ;  /* 0x0000026604347947 */ /* 0x000fea000b800000 */
[----:B-1----:R-:W1:Y:S04]  /*7230*/  SHFL.IDX PT, R105, R105, 0x1, 0x181f ;  /* 0x00381f0069697f89 */ /* 0x002e6800000e0000 */
[----:B------:R-:W0:Y:S02]  /*7240*/  SHFL.IDX PT, R104, R104, 0x1, 0x181f ;  /* 0x00381f0068687f89 */ /* 0x000e2400000e0000 */
.L_x_2013:
[----:B------:R-:W-:Y:S05]  /*7250*/  @P4 BRA `(.L_x_1584) ;  /* 0x0000001400444947 */ /* 0x000fea0003800000 */
[----:B------:R-:W-:Y:S01]  /*7260*/  ISETP.NE.AND P0, PT, R29, RZ, PT ;  /* 0x000000ff1d00720c */ /* 0x000fe20003f05270 */
[----:B------:R-:W-:Y:S01]  /*7270*/  BSSY B1, `(.L_x_1616) ;  /* 0x000007b000017945 */ /* 0x000fe20003800000 */
[----:B0---4-:R-:W-:Y:S02]  /*7280*/  IMAD.MOV.U32 R40, RZ, RZ, R104 ;  /* 0x000000ffff287224 */ /* 0x011fe400078e0068 */
[----:B-1----:R-:W-:-:S09]  /*7290*/  IMAD.MOV.U32 R41, RZ, RZ, R105 ;  /* 0x000000ffff297224 */ /* 0x002fd200078e0069 */
[----:B------:R-:W-:Y:S05]  /*72a0*/  @!P0 BRA `(.L_x_1617) ;  /* 0x0000000400dc8947 */ /* 0x000fea0003800000 */
[----:B------:R-:W4:Y:S04]  /*72b0*/  LDL R15, [R1+0x60] ;  /* 0x00006000010f7983 */ /* 0x000f280000100800 */
[----:B------:R-:W5:Y:S04]  /*72c0*/  LDL R14, [R1+0xcc] ;  /* 0x0000cc00010e7983 */ /* 0x000f680000100800 */
[----:B---3--:R-:W3:Y:S01]  /*72d0*/  LDL R13, [R1+0x6c] ;  /* 0x00006c00010d7983 */ /* 0x008ee20000100800 */
[----:B------:R-:W-:Y:S01]  /*72e0*/  SEL R11, R91, R107, !P2 ;  /* 0x0000006b5b0b7207 */ /* 0x000fe20005000000 */
[----:B------:R-:W-:Y:S01]  /*72f0*/  BSSY B2, `(.L_x_1618) ;  /* 0x000006d000027945 */ /* 0x000fe20003800000 */
[----:B------:R-:W-:-:S02]  /*7300*/  ISETP.GE.AND P0, PT, R18, R101, PT ;  /* 0x000000651200720c */ /* 0x000fc40003f06270 */
[----:B------:R-:W-:-:S04]  /*7310*/  SHF.R.S32.HI R12, RZ, 0x1f, R11 ;  /* 0x0000001fff0c7819 */ /* 0x000fc8000001140b */
[----:B------:R-:W-:-:S04]  /*7320*/  LEA.HI R12, R12, R11, RZ, 0x4 ;  /* 0x0000000b0c0c7211 */ /* 0x000fc800078f20ff */
[----:B------:R-:W-:-:S04]  /*7330*/  LEA.HI.SX32 R12, R12, R35, 0x1c ;  /* 0x000000230c0c7211 */ /* 0x000fc800078fe2ff */
[----:B------:R-:W-:Y:S01]  /*7340*/  SHF.R.S32.HI R11, RZ, 0x1f, R12 ;  /* 0x0000001fff0b7819 */ /* 0x000fe2000001140c */
[----:B------:R-:W-:-:S03]  /*7350*/  IMAD.SHL.U32 R44, R12, 0x8, RZ ;  /* 0x000000080c2c7824 */ /* 0x000fc600078e00ff */
[----:B------:R-:W-:Y:S02]  /*7360*/  LEA.HI R12, R11, R12, RZ, 0x3 ;  /* 0x0000000c0b0c7211 */ /* 0x000fe400078f18ff */
[----:B------:R-:W-:-:S03]  /*7370*/  ISETP.GE.AND P4, PT, R44, R106, PT ;  /* 0x0000006a2c00720c */ /* 0x000fc60003f86270 */
[----:B------:R-:W-:-:S05]  /*7380*/  IMAD.SHL.U32 R12, R12, 0x200, RZ ;  /* 0x000002000c0c7824 */ /* 0x000fca00078e00ff */
[----:B------:R-:W-:Y:S02]  /*7390*/  LOP3.LUT R12, R12, 0x7ffff000, RZ, 0xc0, !PT ;  /* 0x7ffff0000c0c7812 */ /* 0x000fe400078ec0ff */
[----:B----4-:R-:W-:-:S04]  /*73a0*/  LOP3.LUT R11, R15, 0x38, R44, 0xf8, !PT ;  /* 0x000000380f0b7812 */ /* 0x010fc800078ef82c */
[----:B-----5:R-:W-:-:S04]  /*73b0*/  LOP3.LUT R11, R11, R14, RZ, 0x3c, !PT ;  /* 0x0000000e0b0b7212 */ /* 0x020fc800078e3cff */
[----:B---3--:R-:W-:Y:S02]  /*73c0*/  IADD3 R11, R11, R12, R13 ;  /* 0x0000000c0b0b7210 */ /* 0x008fe40007ffe00d */
[----:B------:R-:W-:-:S03]  /*73d0*/  LEA R12, R200, R4, 0xe ;  /* 0x00000004c80c7211 */ /* 0x000fc600078e70ff */
[----:B------:R-:W-:Y:S02]  /*73e0*/  IMAD R14, R200, 0x4000, R11 ;  /* 0x00004000c80e7824 */ /* 0x000fe400078e020b */
[--C-:B------:R-:W-:Y:S02]  /*73f0*/  IMAD R12, R12, 0x2, R17.reuse ;  /* 0x000000020c0c7824 */ /* 0x100fe400078e0211 */
[----:B------:R-:W-:-:S04]  /*7400*/  IMAD R36, R14, 0x2, R17 ;  /* 0x000000020e247824 */ /* 0x000fc800078e0211 */
[----:B------:R-:W0:Y:S04]  /*7410*/  LDS.128 R12, [R12+0x20400] ;  /* 0x020400000c0c7984 */ /* 0x000e280000000c00 */
[----:B------:R-:W1:Y:S01]  /*7420*/  LDS.128 R36, [R36+0x20400] ;  /* 0x0204000024247984 */ /* 0x000e620000000c00 */
[----:B------:R-:W-:Y:S05]  /*7430*/  @P0 BRA `(.L_x_1619) ;  /* 0x0000000400600947 */ /* 0x000fea0003800000 */
[----:B0-----:R-:W-:Y:S01]  /*7440*/  IMAD.MOV.U32 R11, RZ, RZ, R13 ;  /* 0x000000ffff0b7224 */ /* 0x001fe200078e000d */
[----:B------:R-:W-:Y:S01]  /*7450*/  SHF.R.U64 R64, R64, 0x10, R65 ;  /* 0x0000001040407819 */ /* 0x000fe20000001241 */
[----:B------:R-:W-:Y:S01]  /*7460*/  HADD2.F32 R45, -RZ, R121.H1_H1 ;  /* 0x30000079ff2d7230 */ /* 0x000fe20000004100 */
[----:B------:R-:W-:Y:S01]  /*7470*/  SHF.R.U64 R56, R56, 0x10, R57 ;  /* 0x0000001038387819 */ /* 0x000fe20000001239 */
[----:B-1----:R-:W-:Y:S01]  /*7480*/  HADD2.F32 R42, -RZ, R37.H0_H0 ;  /* 0x20000025ff2a7230 */ /* 0x002fe20000004100 */
[----:B------:R-:W-:Y:S01]  /*7490*/  SHF.R.U64 R66, R66, 0x10, R67 ;  /* 0x0000001042427819 */ /* 0x000fe20000001243 */
[----:B------:R-:W-:Y:S01]  /*74a0*/  HADD2.F32 R43, -RZ, R11.H0_H0 ;  /* 0x2000000bff2b7230 */ /* 0x000fe20000004100 */
[----:B------:R-:W-:Y:S01]  /*74b0*/  SHF.R.U64 R58, R58, 0x10, R59 ;  /* 0x000000103a3a7819 */ /* 0x000fe2000000123b */
[----:B------:R-:W-:Y:S02]  /*74c0*/  HADD2.F32 R13, -RZ, R119.H1_H1 ;  /* 0x30000077ff0d7230 */ /* 0x000fe40000004100 */
[----:B------:R-:W-:Y:S01]  /*74d0*/  FMUL.FTZ R46, R42, R45 ;  /* 0x0000002d2a2e7220 */ /* 0x000fe20000410000 */
[----:B------:R-:W-:-:S02]  /*74e0*/  HADD2.F32 R50, -RZ, R121.H0_H0 ;  /* 0x20000079ff327230 */ /* 0x000fc40000004100 */
[C---:B------:R-:W-:Y:S01]  /*74f0*/  FMUL.FTZ R45, R43.reuse, R45 ;  /* 0x0000002d2b2d7220 */ /* 0x040fe20000410000 */
[----:B------:R-:W-:Y:S02]  /*7500*/  HADD2.F32 R72, -RZ, R119.H0_H0 ;  /* 0x20000077ff487230 */ /* 0x000fe40000004100 */
[-C--:B------:R-:W-:Y:S01]  /*7510*/  FFMA.FTZ R43, R43, R13.reuse, -R46 ;  /* 0x0000000d2b2b7223 */ /* 0x080fe2000001082e */
[----:B------:R-:W-:Y:S01]  /*7520*/  SHF.R.U32.HI R46, RZ, 0x10, R57 ;  /* 0x00000010ff2e7819 */ /* 0x000fe20000011639 */
[----:B------:R-:W-:Y:S01]  /*7530*/  FFMA.FTZ R42, R42, R13, R45 ;  /* 0x0000000d2a2a7223 */ /* 0x000fe2000001002d */
[----:B------:R-:W-:Y:S01]  /*7540*/  SHF.R.U32.HI R45, RZ, 0x10, R65 ;  /* 0x00000010ff2d7819 */ /* 0x000fe20000011641 */
[----:B------:R-:W-:Y:S02]  /*7550*/  HADD2.F32 R13, -RZ, R37.H1_H1 ;  /* 0x30000025ff0d7230 */ /* 0x000fe40000004100 */
[----:B------:R-:W-:Y:S02]  /*7560*/  HADD2.F32 R64, -RZ, R64.H0_H0 ;  /* 0x20000040ff407230 */ /* 0x000fe40000004100 */
[----:B------:R-:W-:-:S02]  /*7570*/  HADD2.F32 R37, -RZ, R45.H0_H0 ;  /* 0x2000002dff257230 */ /* 0x000fc40000004100 */
[----:B------:R-:W-:Y:S02]  /*7580*/  HADD2.F32 R45, -RZ, R11.H1_H1 ;  /* 0x3000000bff2d7230 */ /* 0x000fe40000004100 */
[----:B------:R-:W-:Y:S02]  /*7590*/  HADD2.F32 R11, -RZ, R46.H0_H0 ;  /* 0x2000002eff0b7230 */ /* 0x000fe40000004100 */
[-C--:B------:R-:W-:Y:S01]  /*75a0*/  FMUL.FTZ R46, R13, R37.reuse ;  /* 0x000000250d2e7220 */ /* 0x080fe20000410000 */
[----:B------:R-:W-:Y:S02]  /*75b0*/  HADD2.F32 R49, -RZ, R118.H0_H0 ;  /* 0x20000076ff317230 */ /* 0x000fe40000004100 */
[C---:B------:R-:W-:Y:S01]  /*75c0*/  FMUL.FTZ R47, R45.reuse, R37 ;  /* 0x000000252d2f7220 */ /* 0x040fe20000410000 */
[----:B------:R-:W-:Y:S02]  /*75d0*/  HADD2.F32 R58, -RZ, R58.H0_H0 ;  /* 0x2000003aff3a7230 */ /* 0x000fe40000004100 */
[----:B------:R-:W-:Y:S01]  /*75e0*/  FFMA.FTZ R37, R45, R11, -R46 ;  /* 0x0000000b2d257223 */ /* 0x000fe2000001082e */
[----:B------:R-:W-:-:S02]  /*75f0*/  HADD2.F32 R46, -RZ, R120.H1_H1 ;  /* 0x30000078ff2e7230 */ /* 0x000fc40000004100 */
[----:B------:R-:W-:Y:S01]  /*7600*/  FFMA.FTZ R11, R13, R11, R47 ;  /* 0x0000000b0d0b7223 */ /* 0x000fe2000001002f */
[----:B------:R-:W-:Y:S01]  /*7610*/  MOV R13, R15 ;  /* 0x0000000f000d7202 */ /* 0x000fe20000000f00 */
[----:B------:R-:W-:Y:S01]  /*7620*/  HADD2.F32 R15, -RZ, R39.H0_H0 ;  /* 0x20000027ff0f7230 */ /* 0x000fe20000004100 */
[----:B------:R-:W-:Y:S01]  /*7630*/  F2FP.F16.F32.PACK_AB R37, R37, R43 ;  /* 0x0000002b2525723e */ /* 0x000fe200000000ff */
[----:B------:R-:W-:Y:S01]  /*7640*/  HADD2.F32 R47, -RZ, R118.H1_H1 ;  /* 0x30000076ff2f7230 */ /* 0x000fe20000004100 */
[----:B------:R-:W-:Y:S01]  /*7650*/  F2FP.F16.F32.PACK_AB R11, R11, R42 ;  /* 0x0000002a0b0b723e */ /* 0x000fe200000000ff */
[--C-:B------:R-:W-:Y:S02]  /*7660*/  HADD2.F32 R45, -RZ, R13.reuse.H0_H0 ;  /* 0x2000000dff2d7230 */ /* 0x100fe40000004100 */
[-C--:B------:R-:W-:Y:S01]  /*7670*/  FMUL.FTZ R48, R15, R46.reuse ;  /* 0x0000002e0f307220 */ /* 0x080fe20000410000 */
[----:B------:R-:W-:Y:S02]  /*7680*/  HADD2.F32 R13, -RZ, R13.H1_H1 ;  /* 0x3000000dff0d7230 */ /* 0x000fe40000004100 */
[C---:B------:R-:W-:Y:S01]  /*7690*/  FMUL.FTZ R46, R45.reuse, R46 ;  /* 0x0000002e2d2e7220 */ /* 0x040fe20000410000 */
[----:B------:R-:W-:Y:S01]  /*76a0*/  FFMA.FTZ R48, R45, R47, -R48 ;  /* 0x0000002f2d307223 */ /* 0x000fe20000010830 */
[----:B------:R-:W-:-:S02]  /*76b0*/  SHF.R.U32.HI R45, RZ, 0x10, R67 ;  /* 0x00000010ff2d7819 */ /* 0x000fc40000011643 */
[----:B------:R-:W-:Y:S01]  /*76c0*/  FFMA.FTZ R46, R15, R47, R46 ;  /* 0x0000002f0f2e7223 */ /* 0x000fe2000001002e */
[----:B------:R-:W-:Y:S02]  /*76d0*/  HADD2.F32 R15, -RZ, R39.H1_H1 ;  /* 0x30000027ff0f7230 */ /* 0x000fe40000004100 */
[----:B------:R-:W-:Y:S01]  /*76e0*/  HADD2.F32 R39, -RZ, R45.H0_H0 ;  /* 0x2000002dff277230 */ /* 0x000fe20000004100 */
[----:B------:R-:W-:-:S04]  /*76f0*/  SHF.R.U32.HI R45, RZ, 0x10, R59 ;  /* 0x00000010ff2d7819 */ /* 0x000fc8000001163b */
[-C--:B------:R-:W-:Y:S01]  /*7700*/  FMUL.FTZ R47, R15, R39.reuse ;  /* 0x000000270f2f7220 */ /* 0x080fe20000410000 */
[----:B------:R-:W-:Y:S02]  /*7710*/  HADD2.F32 R45, -RZ, R45.H0_H0 ;  /* 0x2000002dff2d7230 */ /* 0x000fe40000004100 */
[----:B------:R-:W-:-:S03]  /*7720*/  FMUL.FTZ R39, R13, R39 ;  /* 0x000000270d277220 */ /* 0x000fc60000410000 */
[-C--:B------:R-:W-:Y:S01]  /*7730*/  FFMA.FTZ R47, R13, R45.reuse, -R47 ;  /* 0x0000002d0d2f7223 */ /* 0x080fe2000001082f */
[----:B------:R-:W-:Y:S02]  /*7740*/  HADD2.F32 R13, -RZ, R36.H0_H0 ;  /* 0x20000024ff0d7230 */ /* 0x000fe40000004100 */
[----:B------:R-:W-:Y:S01]  /*7750*/  FFMA.FTZ R39, R15, R45, R39 ;  /* 0x0000002d0f277223 */ /* 0x000fe20000010027 */
[--C-:B------:R-:W-:Y:S02]  /*7760*/  HADD2.F32 R15, -RZ, R12.reuse.H0_H0 ;  /* 0x2000000cff0f7230 */ /* 0x100fe40000004100 */
[----:B------:R-:W-:Y:S02]  /*7770*/  HADD2.F32 R12, -RZ, R12.H1_H1 ;  /* 0x3000000cff0c7230 */ /* 0x000fe40000004100 */
[-C--:B------:R-:W-:Y:S01]  /*7780*/  FMUL.FTZ R74, R13, R50.reuse ;  /* 0x000000320d4a7220 */ /* 0x080fe20000410000 */
[----:B------:R-:W-:Y:S02]  /*7790*/  HADD2.F32 R45, -RZ, R120.H0_H0 ;  /* 0x20000078ff2d7230 */ /* 0x000fe40000004100 */
[----:B------:R-:W-:Y:S01]  /*77a0*/  FMUL.FTZ R50, R15, R50 ;  /* 0x000000320f327220 */ /* 0x000fe20000410000 */
[----:B------:R-:W-:Y:S01]  /*77b0*/  F2FP.F16.F32.PACK_AB R47, R47, R48 ;  /* 0x000000302f2f723e */ /* 0x000fe200000000ff */
[----:B------:R-:W-:Y:S01]  /*77c0*/  FFMA.FTZ R74, R15, R72, -R74 ;  /* 0x000000480f4a7223 */ /* 0x000fe2000001084a */
[----:B------:R-:W-:-:S02]  /*77d0*/  HADD2.F32 R15, -RZ, R36.H1_H1 ;  /* 0x30000024ff0f7230 */ /* 0x000fc40000004100 */
[----:B------:R-:W-:Y:S01]  /*77e0*/  FFMA.FTZ R50, R13, R72, R50 ;  /* 0x000000480d327223 */ /* 0x000fe20000010032 */
[----:B------:R-:W-:Y:S01]  /*77f0*/  HADD2.F32 R36, -RZ, R56.H0_H0 ;  /* 0x20000038ff247230 */ /* 0x000fe20000004100 */
[----:B------:R-:W-:Y:S01]  /*7800*/  F2FP.F16.F32.PACK_AB R39, R39, R46 ;  /* 0x0000002e2727723e */ /* 0x000fe200000000ff */
[-C--:B------:R-:W-:Y:S01]  /*7810*/  FMUL.FTZ R13, R15, R64.reuse ;  /* 0x000000400f0d7220 */ /* 0x080fe20000410000 */
[----:B------:R-:W-:-:S03]  /*7820*/  FMUL.FTZ R64, R12, R64 ;  /* 0x000000400c407220 */ /* 0x000fc60000410000 */
[-C--:B------:R-:W-:Y:S01]  /*7830*/  FFMA.FTZ R13, R12, R36.reuse, -R13 ;  /* 0x000000240c0d7223 */ /* 0x080fe2000001080d */
[----:B------:R-:W-:Y:S01]  /*7840*/  FFMA.FTZ R15, R15, R36, R64 ;  /* 0x000000240f0f7223 */ /* 0x000fe20000010040 */
[----:B------:R-:W-:Y:S02]  /*7850*/  HADD2.F32 R36, -RZ, R38.H0_H0 ;  /* 0x20000026ff247230 */ /* 0x000fe40000004100 */
[----:B------:R-:W-:Y:S02]  /*7860*/  HADD2.F32 R12, -RZ, R14.H0_H0 ;  /* 0x2000000eff0c7230 */ /* 0x000fe40000004100 */
[----:B------:R-:W-:Y:S01]  /*7870*/  F2FP.F16.F32.PACK_AB R50, R15, R50 ;  /* 0x000000320f32723e */ /* 0x000fe200000000ff */
[-C--:B------:R-:W-:Y:S01]  /*7880*/  FMUL.FTZ R51, R36, R45.reuse ;  /* 0x0000002d24337220 */ /* 0x080fe20000410000 */
[----:B------:R-:W-:Y:S02]  /*7890*/  IMAD.MOV.U32 R15, RZ, RZ, R47 ;  /* 0x000000ffff0f7224 */ /* 0x000fe400078e002f */
[----:B------:R-:W-:Y:S01]  /*78a0*/  FMUL.FTZ R57, R12, R45 ;  /* 0x0000002d0c397220 */ /* 0x000fe20000410000 */
[----:B------:R-:W-:-:S02]  /*78b0*/  HADD2.F32 R45, -RZ, R38.H1_H1 ;  /* 0x30000026ff2d7230 */ /* 0x000fc40000004100 */
[-C--:B------:R-:W-:Y:S01]  /*78c0*/  FFMA.FTZ R12, R12, R49.reuse, -R51 ;  /* 0x000000310c0c7223 */ /* 0x080fe20000010833 */
[----:B------:R-:W-:Y:S02]  /*78d0*/  HADD2.F32 R51, -RZ, R66.H0_H0 ;  /* 0x20000042ff337230 */ /* 0x000fe40000004100 */
[----:B------:R-:W-:Y:S02]  /*78e0*/  HADD2.F32 R38, -RZ, R14.H1_H1 ;  /* 0x3000000eff267230 */ /* 0x000fe40000004100 */
[----:B------:R-:W-:Y:S01]  /*78f0*/  FFMA.FTZ R14, R36, R49, R57 ;  /* 0x00000031240e7223 */ /* 0x000fe20000010039 */
[-C--:B------:R-:W-:Y:S02]  /*7900*/  FMUL.FTZ R49, R45, R51.reuse ;  /* 0x000000332d317220 */ /* 0x080fe40000410000 */
[C---:B------:R-:W-:Y:S02]  /*7910*/  FMUL.FTZ R36, R38.reuse, R51 ;  /* 0x0000003326247220 */ /* 0x040fe40000410000 */
[----:B------:R-:W-:-:S02]  /*7920*/  FFMA.FTZ R49, R38, R58, -R49 ;  /* 0x0000003a26317223 */ /* 0x000fc40000010831 */
[----:B------:R-:W-:Y:S01]  /*7930*/  FFMA.FTZ R45, R45, R58, R36 ;  /* 0x0000003a2d2d7223 */ /* 0x000fe20000010024 */
[----:B------:R-:W-:Y:S01]  /*7940*/  F2FP.F16.F32.PACK_AB R36, R13, R74 ;  /* 0x0000004a0d24723e */ /* 0x000fe200000000ff */
[----:B------:R-:W-:Y:S01]  /*7950*/  IMAD.MOV.U32 R13, RZ, RZ, R37 ;  /* 0x000000ffff0d7224 */ /* 0x000fe200078e0025 */
[----:B------:R-:W-:Y:S01]  /*7960*/  F2FP.F16.F32.PACK_AB R46, R49, R12 ;  /* 0x0000000c312e723e */ /* 0x000fe200000000ff */
[----:B------:R-:W-:Y:S01]  /*7970*/  IMAD.MOV.U32 R37, RZ, RZ, R11 ;  /* 0x000000ffff257224 */ /* 0x000fe200078e000b */
[----:B------:R-:W-:Y:S01]  /*7980*/  F2FP.F16.F32.PACK_AB R38, R45, R14 ;  /* 0x0000000e2d26723e */ /* 0x000fe200000000ff */
[----:B------:R-:W-:Y:S01]  /*7990*/  IMAD.MOV.U32 R12, RZ, RZ, R36 ;  /* 0x000000ffff0c7224 */ /* 0x000fe200078e0024 */
[----:B------:R-:W-:Y:S01]  /*79a0*/  MOV R14, R46 ;  /* 0x0000002e000e7202 */ /* 0x000fe20000000f00 */
[----:B------:R-:W-:-:S07]  /*79b0*/  IMAD.MOV.U32 R36, RZ, RZ, R50 ;  /* 0x000000ffff247224 */ /* 0x000fce00078e0032 */
.L_x_1619:
[----:B------:R-:W-:Y:S05]  /*79c0*/  BSYNC B2 ;  /* 0x0000000000027941 */ /* 0x000fea0003800000 */
.L_x_1618:
[----:B------:R-:W-:Y:S01]  /*79d0*/  LEA R42, P0, R68, R104, 0x1 ;  /* 0x00000068442a7211 */ /* 0x000fe200078008ff */
[----:B------:R-:W-:-:S03]  /*79e0*/  @!P4 IMAD.WIDE R44, R44, 0x2, R40 ;  /* 0x000000022c2cc825 */ /* 0x000fc600078e0228 */
[----:B------:R-:W-:-:S05]  /*79f0*/  LEA.HI.X R43, R68, R105, R86, 0x1, P0 ;  /* 0x00000069442b7211 */ /* 0x000fca00000f0c56 */
[----:B0-----:R0:W-:Y:S04]  /*7a00*/  ST.E.128 desc[UR60][R42.64], R12 ;  /* 0x0000000c2a007985 */ /* 0x0011e8000c101d3c */
[----:B-1----:R0:W-:Y:S02]  /*7a10*/  @!P4 ST.E.128 desc[UR60][R44.64], R36 ;  /* 0x000000242c00c985 */ /* 0x0021e4000c101d3c */
.L_x_1617:
[----:B------:R-:W-:Y:S05]  /*7a20*/  BSYNC B1 ;  /* 0x0000000000017941 */ /* 0x000fea0003800000 */
.L_x_1616:
[----:B------:R-:W-:-:S13]  /*7a30*/  ISETP.NE.AND P0, PT, R71, RZ, PT ;  /* 0x000000ff4700720c */ /* 0x000fda0003f05270 */
[----:B------:R-:W-:Y:S05]  /*7a40*/  @!P0 BRA `(.L_x_1584) ;  /* 0x0000000c00488947 */ /* 0x000fea0003800000 */
[----:B0-----:R-:W4:Y:S04]  /*7a50*/  LDL R36, [R1+0x60] ;  /* 0x0000600001247983 */ /* 0x001f280000100800 */
[----:B------:R-:W5:Y:S04]  /*7a60*/  LDL R15, [R1+0xcc] ;  /* 0x0000cc00010f7983 */ /* 0x000f680000100800 */
[----:B------:R-:W2:Y:S01]  /*7a70*/  LDL R14, [R1+0x6c] ;  /* 0x00006c00010e7983 */ /* 0x000ea20000100800 */
[----:B------:R-:W-:Y:S01]  /*7a80*/  SEL R107, R91, R107, !P1 ;  /* 0x0000006b5b6b7207 */ /* 0x000fe20004800000 */
[----:B------:R-:W-:Y:S01]  /*7a90*/  BSSY B1, `(.L_x_1620) ;  /* 0x000006a000017945 */ /* 0x000fe20003800000 */
[----:B------:R-:W-:-:S02]  /*7aa0*/  ISETP.GE.AND P4, PT, R203, R101, PT ;  /* 0x00000065cb00720c */ /* 0x000fc40003f86270 */
[----:B---3--:R-:W-:Y:S02]  /*7ab0*/  SHF.R.S32.HI R12, RZ, 0x1f, R107 ;  /* 0x0000001fff0c7819 */ /* 0x008fe4000001146b */
[----:B------:R-:W-:Y:S02]  /*7ac0*/  LEA R42, P0, R70, R104, 0x1 ;  /* 0x00000068462a7211 */ /* 0x000fe400078008ff */
[----:B------:R-:W-:Y:S02]  /*7ad0*/  LEA.HI R12, R12, R107, RZ, 0x4 ;  /* 0x0000006b0c0c7211 */ /* 0x000fe400078f20ff */
[----:B------:R-:W-:Y:S02]  /*7ae0*/  LEA.HI.X R43, R70, R105, R87, 0x1, P0 ;  /* 0x00000069462b7211 */ /* 0x000fe400000f0c57 */
[----:B------:R-:W-:-:S04]  /*7af0*/  LEA.HI.SX32 R12, R12, R69, 0x1c ;  /* 0x000000450c0c7211 */ /* 0x000fc800078fe2ff */
[----:B------:R-:W-:Y:S01]  /*7b00*/  SHF.R.S32.HI R13, RZ, 0x1f, R12 ;  /* 0x0000001fff0d7819 */ /* 0x000fe2000001140c */
[----:B------:R-:W-:-:S03]  /*7b10*/  IMAD.SHL.U32 R11, R12, 0x8, RZ ;  /* 0x000000080c0b7824 */ /* 0x000fc600078e00ff */
[----:B------:R-:W-:-:S05]  /*7b20*/  LEA.HI R13, R13, R12, RZ, 0x3 ;  /* 0x0000000c0d0d7211 */ /* 0x000fca00078f18ff */
[----:B------:R-:W-:-:S05]  /*7b30*/  IMAD.SHL.U32 R13, R13, 0x200, RZ ;  /* 0x000002000d0d7824 */ /* 0x000fca00078e00ff */
[----:B------:R-:W-:Y:S02]  /*7b40*/  LOP3.LUT R13, R13, 0x7ffff000, RZ, 0xc0, !PT ;  /* 0x7ffff0000d0d7812 */ /* 0x000fe400078ec0ff */
[----:B----4-:R-:W-:-:S04]  /*7b50*/  LOP3.LUT R12, R36, 0x38, R11, 0xf8, !PT ;  /* 0x00000038240c7812 */ /* 0x010fc800078ef80b */
[----:B-----5:R-:W-:-:S04]  /*7b60*/  LOP3.LUT R12, R12, R15, RZ, 0x3c, !PT ;  /* 0x0000000f0c0c7212 */ /* 0x020fc800078e3cff */
[----:B--2---:R-:W-:Y:S01]  /*7b70*/  IADD3 R13, R12, R13, R14 ;  /* 0x0000000d0c0d7210 */ /* 0x004fe20007ffe00e */
[----:B------:R-:W-:-:S03]  /*7b80*/  IMAD R12, R200, 0x4000, R6 ;  /* 0x00004000c80c7824 */ /* 0x000fc600078e0206 */
[----:B------:R-:W-:Y:S01]  /*7b90*/  LEA R14, R200, R13, 0xe ;  /* 0x0000000dc80e7211 */ /* 0x000fe200078e70ff */
[----:B------:R-:W-:-:S04]  /*7ba0*/  IMAD R12, R12, 0x2, R17 ;  /* 0x000000020c0c7824 */ /* 0x000fc800078e0211 */
[----:B------:R-:W-:Y:S02]  /*7bb0*/  IMAD R36, R14, 0x2, R17 ;  /* 0x000000020e247824 */ /* 0x000fe400078e0211 */
[----:B------:R-:W0:Y:S04]  /*7bc0*/  LDS.128 R12, [R12+0x20400] ;  /* 0x020400000c0c7984 */ /* 0x000e280000000c00 */
[----:B------:R-:W1:Y:S01]  /*7bd0*/  LDS.128 R36, [R36+0x20400] ;  /* 0x0204000024247984 */ /* 0x000e620000000c00 */
[----:B------:R-:W-:Y:S05]  /*7be0*/  @P4 BRA `(.L_x_1621) ;  /* 0x0000000400504947 */ /* 0x000fea0003800000 */
[----:B------:R-:W-:Y:S01]  /*7bf0*/  SHF.R.U64 R44, R52, 0x10, R53 ;  /* 0x00000010342c7819 */ /* 0x000fe20000001235 */
[----:B-1----:R-:W-:Y:S01]  /*7c00*/  IMAD.MOV.U32 R48, RZ, RZ, R37 ;  /* 0x000000ffff307224 */ /* 0x002fe200078e0025 */
[----:B------:R-:W-:Y:S01]  /*7c10*/  SHF.R.U32.HI R51, RZ, 0x10, R53 ;  /* 0x00000010ff337819 */ /* 0x000fe20000011635 */
[----:B0-----:R-:W-:Y:S01]  /*7c20*/  IMAD.MOV.U32 R37, RZ, RZ, R15 ;  /* 0x000000ffff257224 */ /* 0x001fe200078e000f */
[----:B------:R-:W-:Y:S01]  /*7c30*/  SHF.R.U32.HI R53, RZ, 0x10, R61 ;  /* 0x00000010ff357819 */ /* 0x000fe2000001163d */
[----:B------:R-:W-:Y:S01]  /*7c40*/  HADD2.F32 R56, -RZ, R117.H1_H1 ;  /* 0x30000075ff387230 */ /* 0x000fe20000004100 */
[----:B------:R-:W-:Y:S01]  /*7c50*/  MOV R49, R39 ;  /* 0x0000002700317202 */ /* 0x000fe20000000f00 */
[--C-:B------:R-:W-:Y:S01]  /*7c60*/  HADD2.F32 R39, -RZ, R48.reuse.H0_H0 ;  /* 0x20000030ff277230 */ /* 0x100fe20000004100 */
[--C-:B------:R-:W-:Y:S01]  /*7c70*/  SHF.R.U64 R45, R54, 0x10, R55.reuse ;  /* 0x00000010362d7819 */ /* 0x100fe20000001237 */
[----:B------:R-:W-:Y:S01]  /*7c80*/  HADD2.F32 R50, -RZ, R48.H1_H1 ;  /* 0x30000030ff327230 */ /* 0x000fe20000004100 */
[----:B------:R-:W-:Y:S01]  /*7c90*/  SHF.R.U32.HI R54, RZ, 0x10, R55 ;  /* 0x00000010ff367819 */ /* 0x000fe20000011637 */
[----:B------:R-:W-:Y:S01]  /*7ca0*/  HADD2.F32 R53, -RZ, R53.H0_H0 ;  /* 0x20000035ff357230 */ /* 0x000fe20000004100 */
[--C-:B------:R-:W-:Y:S01]  /*7cb0*/  SHF.R.U64 R47, R62, 0x10, R63.reuse ;  /* 0x000000103e2f7819 */ /* 0x100fe2000000123f */
[--C-:B------:R-:W-:Y:S01]  /*7cc0*/  HADD2.F32 R48, -RZ, R13.reuse.H1_H1 ;  /* 0x3000000dff307230 */ /* 0x100fe20000004100 */
[----:B------:R-:W-:Y:S01]  /*7cd0*/  SHF.R.U32.HI R62, RZ, 0x10, R63 ;  /* 0x00000010ff3e7819 */ /* 0x000fe2000001163f */
[----:B------:R-:W-:-:S02]  /*7ce0*/  HADD2.F32 R15, -RZ, R13.H0_H0 ;  /* 0x2000000dff0f7230 */ /* 0x000fc40000004100 */
[-C--:B------:R-:W-:Y:S01]  /*7cf0*/  FMUL.FTZ R55, R50, R53.reuse ;  /* 0x0000003532377220 */ /* 0x080fe20000410000 */
[----:B------:R-:W-:Y:S02]  /*7d00*/  HADD2.F32 R51, -RZ, R51.H0_H0 ;  /* 0x20000033ff337230 */ /* 0x000fe40000004100 */
[C---:B------:R-:W-:Y:S01]  /*7d10*/  FMUL.FTZ R53, R48.reuse, R53 ;  /* 0x0000003530357220 */ /* 0x040fe20000410000 */
[----:B------:R-:W-:Y:S02]  /*7d20*/  HADD2.F32 R52, -RZ, R115.H1_H1 ;  /* 0x30000073ff347230 */ /* 0x000fe40000004100 */
[-C--:B------:R-:W-:Y:S01]  /*7d30*/  FMUL.FTZ R58, R39, R56.reuse ;  /* 0x00000038273a7220 */ /* 0x080fe20000410000 */
[C---:B------:R-:W-:Y:S01]  /*7d40*/  FMUL.FTZ R56, R15.reuse, R56 ;  /* 0x000000380f387220 */ /* 0x040fe20000410000 */
[-C--:B------:R-:W-:Y:S01]  /*7d50*/  FFMA.FTZ R48, R48, R51.reuse, -R55 ;  /* 0x0000003330307223 */ /* 0x080fe20000010837 */
[----:B------:R-:W-:Y:S01]  /*7d60*/  FFMA.FTZ R50, R50, R51, R53 ;  /* 0x0000003332327223 */ /* 0x000fe20000010035 */
[----:B------:R-:W-:Y:S01]  /*7d70*/  FFMA.FTZ R13, R15, R52, -R58 ;  /* 0x000000340f0d7223 */ /* 0x000fe2000001083a */
[----:B------:R-:W-:-:S02]  /*7d80*/  HADD2.F32 R51, -RZ, R49.H0_H0 ;  /* 0x20000031ff337230 */ /* 0x000fc40000004100 */
[----:B------:R-:W-:Y:S01]  /*7d90*/  FFMA.FTZ R15, R39, R52, R56 ;  /* 0x00000034270f7223 */ /* 0x000fe20000010038 */
[----:B------:R-:W-:Y:S01]  /*7da0*/  HADD2.F32 R49, -RZ, R49.H1_H1 ;  /* 0x30000031ff317230 */ /* 0x000fe20000004100 */
[----:B------:R-:W-:Y:S01]  /*7db0*/  SHF.R.U64 R46, R60, 0x10, R61 ;  /* 0x000000103c2e7819 */ /* 0x000fe2000000123d */
[----:B------:R-:W-:Y:S01]  /*7dc0*/  HADD2.F32 R62, -RZ, R62.H0_H0 ;  /* 0x2000003eff3e7230 */ /* 0x000fe20000004100 */
[----:B------:R-:W-:Y:S01]  /*7dd0*/  F2FP.F16.F32.PACK_AB R13, R48, R13 ;  /* 0x0000000d300d723e */ /* 0x000fe200000000ff */
[----:B------:R-:W-:Y:S02]  /*7de0*/  HADD2.F32 R52, -RZ, R37.H1_H1 ;  /* 0x30000025ff347230 */ /* 0x000fe40000004100 */
[----:B------:R-:W-:Y:S02]  /*7df0*/  HADD2.F32 R54, -RZ, R54.H0_H0 ;  /* 0x20000036ff367230 */ /* 0x000fe40000004100 */
[----:B------:R-:W-:Y:S01]  /*7e00*/  FMUL.FTZ R53, R49, R62 ;  /* 0x0000003e31357220 */ /* 0x000fe20000410000 */
[----:B------:R-:W-:-:S02]  /*7e10*/  HADD2.F32 R58, -RZ, R116.H1_H1 ;  /* 0x30000074ff3a7230 */ /* 0x000fc40000004100 */
[C---:B------:R-:W-:Y:S01]  /*7e20*/  FMUL.FTZ R62, R52.reuse, R62 ;  /* 0x0000003e343e7220 */ /* 0x040fe20000410000 */
[----:B------:R-:W-:Y:S02]  /*7e30*/  HADD2.F32 R39, -RZ, R37.H0_H0 ;  /* 0x20000025ff277230 */ /* 0x000fe40000004100 */
[-C--:B------:R-:W-:Y:S01]  /*7e40*/  FFMA.FTZ R52, R52, R54.reuse, -R53 ;  /* 0x0000003634347223 */ /* 0x080fe20000010835 */
[----:B------:R-:W-:Y:S02]  /*7e50*/  HADD2.F32 R56, -RZ, R114.H1_H1 ;  /* 0x30000072ff387230 */ /* 0x000fe40000004100 */
[----:B------:R-:W-:Y:S01]  /*7e60*/  FFMA.FTZ R54, R49, R54, R62 ;  /* 0x0000003631367223 */ /* 0x000fe2000001003e */
[-C--:B------:R-:W-:Y:S01]  /*7e70*/  FMUL.FTZ R60, R51, R58.reuse ;  /* 0x0000003a333c7220 */ /* 0x080fe20000410000 */
[----:B------:R-:W-:Y:S02]  /*7e80*/  HADD2.F32 R53, -RZ, R46.H0_H0 ;  /* 0x2000002eff357230 */ /* 0x000fe40000004100 */
[----:B------:R-:W-:Y:S01]  /*7e90*/  FMUL.FTZ R58, R39, R58 ;  /* 0x0000003a273a7220 */ /* 0x000fe20000410000 */
[----:B------:R-:W-:-:S02]  /*7ea0*/  HADD2.F32 R49, -RZ, R36.H0_H0 ;  /* 0x20000024ff317230 */ /* 0x000fc40000004100 */
[-C--:B------:R-:W-:Y:S01]  /*7eb0*/  FFMA.FTZ R37, R39, R56.reuse, -R60 ;  /* 0x0000003827257223 */ /* 0x080fe2000001083c */
[----:B------:R-:W-:Y:S02]  /*7ec0*/  HADD2.F32 R46, -RZ, R12.H0_H0 ;  /* 0x2000000cff2e7230 */ /* 0x000fe40000004100 */
[----:B------:R-:W-:Y:S01]  /*7ed0*/  FFMA.FTZ R39, R51, R56, R58 ;  /* 0x0000003833277223 */ /* 0x000fe2000001003a */
[----:B------:R-:W-:Y:S02]  /*7ee0*/  HADD2.F32 R36, -RZ, R36.H1_H1 ;  /* 0x30000024ff247230 */ /* 0x000fe40000004100 */
[----:B------:R-:W-:Y:S01]  /*7ef0*/  HADD2.F32 R117, -RZ, R117.H0_H0 ;  /* 0x20000075ff757230 */ /* 0x000fe20000004100 */
[----:B------:R-:W-:Y:S01]  /*7f00*/  F2FP.F16.F32.PACK_AB R52, R52, R37 ;  /* 0x000000253434723e */ /* 0x000fe200000000ff */
[----:B------:R-:W-:Y:S02]  /*7f10*/  HADD2.F32 R12, -RZ, R12.H1_H1 ;  /* 0x3000000cff0c7230 */ /* 0x000fe40000004100 */
[----:B------:R-:W-:Y:S01]  /*7f20*/  FMUL.FTZ R57, R36, R53 ;  /* 0x0000003524397220 */ /* 0x000fe20000410000 */
[----:B------:R-:W-:-:S02]  /*7f30*/  HADD2.F32 R115, -RZ, R115.H0_H0 ;  /* 0x20000073ff737230 */ /* 0x000fc40000004100 */
[----:B------:R-:W-:Y:S01]  /*7f40*/  FMUL.FTZ R55, R49, R117 ;  /* 0x0000007531377220 */ /* 0x000fe20000410000 */
[----:B------:R-:W-:Y:S02]  /*7f50*/  HADD2.F32 R51, -RZ, R44.H0_H0 ;  /* 0x2000002cff337230 */ /* 0x000fe40000004100 */
[----:B------:R-:W-:Y:S01]  /*7f60*/  FMUL.FTZ R53, R12, R53 ;  /* 0x000000350c357220 */ /* 0x000fe20000410000 */
[C---:B------:R-:W-:Y:S01]  /*7f70*/  FMUL.FTZ R44, R46.reuse, R117 ;  /* 0x000000752e2c7220 */ /* 0x040fe20000410000 */
[----:B------:R-:W-:Y:S01]  /*7f80*/  FFMA.FTZ R55, R46, R115, -R55 ;  /* 0x000000732e377223 */ /* 0x000fe20000010837 */
[----:B------:R-:W-:Y:S02]  /*7f90*/  HADD2.F32 R47, -RZ, R47.H0_H0 ;  /* 0x2000002fff2f7230 */ /* 0x000fe40000004100 */
[-C--:B------:R-:W-:Y:S01]  /*7fa0*/  FFMA.FTZ R53, R36, R51.reuse, R53 ;  /* 0x0000003324357223 */ /* 0x080fe20000010035 */
[----:B------:R-:W-:Y:S01]  /*7fb0*/  FFMA.FTZ R46, R12, R51, -R57 ;  /* 0x000000330c2e7223 */ /* 0x000fe20000010839 */
[----:B------:R-:W-:-:S02]  /*7fc0*/  HADD2.F32 R36, -RZ, R38.H0_H0 ;  /* 0x20000026ff247230 */ /* 0x000fc40000004100 */
[----:B------:R-:W-:Y:S01]  /*7fd0*/  FFMA.FTZ R44, R49, R115, R44 ;  /* 0x00000073312c7223 */ /* 0x000fe2000001002c */
[----:B------:R-:W-:Y:S01]  /*7fe0*/  HADD2.F32 R51, -RZ, R116.H0_H0 ;  /* 0x20000074ff337230 */ /* 0x000fe20000004100 */
[----:B------:R-:W-:Y:S01]  /*7ff0*/  F2FP.F16.F32.PACK_AB R37, R50, R15 ;  /* 0x0000000f3225723e */ /* 0x000fe200000000ff */
[----:B------:R-:W-:Y:S01]  /*8000*/  HADD2.F32 R12, -RZ, R14.H0_H0 ;  /* 0x2000000eff0c7230 */ /* 0x000fe20000004100 */
[----:B------:R-:W-:Y:S01]  /*8010*/  F2FP.F16.F32.PACK_AB R39, R54, R39 ;  /* 0x000000273627723e */ /* 0x000fe200000000ff */
[----:B------:R-:W-:Y:S02]  /*8020*/  HADD2.F32 R38, -RZ, R38.H1_H1 ;  /* 0x30000026ff267230 */ /* 0x000fe40000004100 */
[-C--:B------:R-:W-:Y:S01]  /*8030*/  FMUL.FTZ R57, R36, R51.reuse ;  /* 0x0000003324397220 */ /* 0x080fe20000410000 */
[----:B------:R-:W-:Y:S02]  /*8040*/  HADD2.F32 R14, -RZ, R14.H1_H1 ;  /* 0x3000000eff0e7230 */ /* 0x000fe40000004100 */
[----:B------:R-:W-:Y:S01]  /*8050*/  FMUL.FTZ R51, R12, R51 ;  /* 0x000000330c337220 */ /* 0x000fe20000410000 */
[----:B------:R-:W-:-:S02]  /*8060*/  HADD2.F32 R49, -RZ, R114.H0_H0 ;  /* 0x20000072ff317230 */ /* 0x000fc40000004100 */
[-C--:B------:R-:W-:Y:S01]  /*8070*/  FMUL.FTZ R59, R38, R47.reuse ;  /* 0x0000002f263b7220 */ /* 0x080fe20000410000 */
[----:B------:R-:W-:Y:S02]  /*8080*/  HADD2.F32 R45, -RZ, R45.H0_H0 ;  /* 0x2000002dff2d7230 */ /* 0x000fe40000004100 */
[----:B------:R-:W-:Y:S01]  /*8090*/  FMUL.FTZ R47, R14, R47 ;  /* 0x0000002f0e2f7220 */ /* 0x000fe20000410000 */
[----:B------:R-:W-:Y:S02]  /*80a0*/  IMAD.MOV.U32 R15, RZ, RZ, R52 ;  /* 0x000000ffff0f7224 */ /* 0x000fe400078e0034 */
        /* <DEDUP_REMOVED lines=8> */
.L_x_1621:
[----:B------:R-:W-:Y:S05]  /*8130*/  BSYNC B1 ;  /* 0x0000000000017941 */ /* 0x000fea0003800000 */
.L_x_1620:
[----:B0-----:R0:W-:Y:S01]  /*8140*/  ST.E.128 desc[UR60][R42.64], R12 ;  /* 0x0000000c2a007985 */ /* 0x0011e2000c101d3c */
[----:B------:R-:W-:-:S13]  /*8150*/  ISETP.GE.AND P0, PT, R11, R106, PT ;  /* 0x0000006a0b00720c */ /* 0x000fda0003f06270 */
[----:B------:R-:W-:Y:S05]  /*8160*/  @P0 BRA `(.L_x_1584) ;  /* 0x0000000400800947 */ /* 0x000fea0003800000 */
[----:B------:R-:W-:-:S05]  /*8170*/  IMAD.WIDE R40, R11, 0x2, R40 ;  /* 0x000000020b287825 */ /* 0x000fca00078e0228 */
[----:B-1----:R1:W-:Y:S01]  /*8180*/  ST.E.128 desc[UR60][R40.64], R36 ;  /* 0x0000002428007985 */ /* 0x0023e2000c101d3c */
[----:B------:R-:W-:Y:S05]  /*8190*/  BRA `(.L_x_1584) ;  /* 0x0000000400747947 */ /* 0x000fea0003800000 */
.L_x_1557:
[----:B------:R-:W2:Y:S02]  /*81a0*/  LDL R11, [R1+0x68] ;  /* 0x00006800010b7983 */ /* 0x000ea40000100800 */
[----:B--2---:R-:W-:-:S13]  /*81b0*/  R2UR UR4, R11 ;  /* 0x000000000b0472ca */ /* 0x004fda00000e0000 */
[----:B------:R-:W-:-:S06]  /*81c0*/  UISETP.NE.AND UP0, UPT, UR4, 0x3, UPT ;  /* 0x000000030400788c */ /* 0x000fcc000bf05270 */
[----:B------:R-:W-:-:S13]  /*81d0*/  PLOP3.LUT P5, PT, PT, PT, UP0, 0x80, 0x0 ;  /* 0x000000000000781c */ /* 0x000fda0003faf008 */
[----:B------:R-:W-:Y:S05]  /*81e0*/  @!P5 BRA `(.L_x_1622) ;  /* 0x000000000004d947 */ /* 0x000fea0003800000 */
[----:B------:R-:W-:Y:S01]  /*81f0*/  BPT.TRAP 0x1 ;  /* 0x000000040000795c */ /* 0x000fe20000300000 */
.L_x_1622:
[----:B------:R-:W2:Y:S01]  /*8200*/  LDL R11, [R1+0x50] ;  /* 0x00005000010b7983 */ /* 0x000ea20000100800 */
[----:B------:R-:W-:Y:S01]  /*8210*/  IMAD R88, R200, 0x8, R17 ;  /* 0x00000008c8587824 */ /* 0x000fe200078e0211 */
[----:B------:R-:W-:Y:S01]  /*8220*/  BSSY B1, `(.L_x_1623) ;  /* 0x0000005000017945 */ /* 0x000fe20003800000 */
[----:B------:R-:W-:Y:S02]  /*8230*/  SHF.R.S32.HI R97, RZ, 0x1f, R98 ;  /* 0x0000001fff617819 */ /* 0x000fe40000011462 */
[----:B--2---:R-:W-:-:S04]  /*8240*/  SHF.L.U32 R100, R11, 0x1f, RZ ;  /* 0x0000001f0b647819 */ /* 0x004fc800000006ff */
[----:B------:R-:W0:Y:S02]  /*8250*/  SYNCS.PHASECHK.TRANS64.TRYWAIT P0, [R88+URZ+0x30890], R100 ;  /* 0x03089064580075a7 */ /* 0x000e24000800017f */
[----:B0-----:R-:W-:Y:S05]  /*8260*/  @!P0 BRA `(.L_x_1624) ;  /* 0x0000025400708947 */ /* 0x001fea0003800000 */
.L_x_2014:
[----:B------:R-:W-:Y:S05]  /*8270*/  BSYNC B1 ;  /* 0x0000000000017941 */ /* 0x000fea0003800000 */
.L_x_1623:
[----:B------:R-:W2:Y:S01]  /*8280*/  LDL R15, [R1+0x10] ;  /* 0x00001000010f7983 */ /* 0x000ea20000100800 */
        /* <DEDUP_REMOVED lines=13> */
[----:B------:R-:W-:-:S03]  /*8360*/  ULDC.64 UR4, c[0x0][0x308] ;  /* 0x0000c20000047ab9 */ /* 0x000fc60000000a00 */
[----:B------:R-:W-:Y:S02]  /*8370*/  IMAD.IADD R13, R13, 0x1, R11 ;  /* 0x000000010d0d7824 */ /* 0x000fe400078e020b */
[----:B------:R-:W-:Y:S01]  /*8380*/  IMAD.WIDE.U32 R12, R226, UR4, R12 ;  /* 0x00000004e20c7c25 */ /* 0x000fe2000f8e000c */
[----:B------:R-:W-:-:S03]  /*8390*/  UMOV UR4, 0xffffffff ;  /* 0xffffffff00047882 */ /* 0x000fc60000000000 */
[----:B------:R-:W-:Y:S01]  /*83a0*/  IMAD R41, R226, UR5, R13 ;  /* 0x00000005e2297c24 */ /* 0x000fe2000f8e020d */
[----:B------:R-:W-:-:S04]  /*83b0*/  LEA R40, P0, R12, UR6, 0x1 ;  /* 0x000000060c287c11 */ /* 0x000fc8000f8008ff */
[----:B------:R-:W-:Y:S02]  /*83c0*/  LEA.HI.X R41, R12, UR7, R41, 0x1, P0 ;  /* 0x000000070c297c11 */ /* 0x000fe400080f0c29 */
[----:B--2---:R-:W-:-:S04]  /*83d0*/  IADD3 R42, -R15, R95, RZ ;  /* 0x0000005f0f2a7210 */ /* 0x004fc80007ffe1ff */
[----:B------:R-:W-:Y:S01]  /*83e0*/  ISETP.GE.AND P0, PT, R42, 0x1, PT ;  /* 0x000000012a00780c */ /* 0x000fe20003f06270 */
[----:B------:R-:W-:-:S12]  /*83f0*/  BRA.DIV UR4, `(.L_x_1625) ;  /* 0x0000025604207947 */ /* 0x000fd8000b800000 */
[----:B------:R1:W2:Y:S04]  /*8400*/  SHFL.IDX PT, R38, R41, RZ, 0x181f ;  /* 0x00181fff29267589 */ /* 0x0002a800000e0000 */
[----:B------:R1:W3:Y:S02]  /*8410*/  SHFL.IDX PT, R39, R40, RZ, 0x181f ;  /* 0x00181fff28277589 */ /* 0x0002e400000e0000 */
.L_x_2018:
[----:B------:R-:W-:Y:S04]  /*8420*/  BSSY B1, `(.L_x_1626) ;  /* 0x0000018000017945 */ /* 0x000fe80003800000 */
[----:B------:R-:W-:Y:S05]  /*8430*/  @!P0 BRA `(.L_x_1627) ;  /* 0x0000000000588947 */ /* 0x000fea0003800000 */
[----:B------:R-:W4:Y:S01]  /*8440*/  LDL R11, [R1+0x8] ;  /* 0x00000800010b7983 */ /* 0x000f220000100800 */
[----:B------:R-:W-:Y:S02]  /*8450*/  ULDC UR4, c[0x0][0x2f4] ;  /* 0x0000bd0000047ab9 */ /* 0x000fe40000000800 */
[----:B------:R-:W-:Y:S02]  /*8460*/  ISETP.GE.AND P4, PT, R18, UR4, PT ;  /* 0x0000000412007c0c */ /* 0x000fe4000bf86270 */
[----:B------:R-:W-:-:S11]  /*8470*/  ISETP.GE.AND P0, PT, R203, UR4, PT ;  /* 0x00000004cb007c0c */ /* 0x000fd6000bf06270 */
[----:B------:R-:W5:Y:S01]  /*8480*/  @!P4 LDS.128 R12, [R90+0x20400] ;  /* 0x020400005a0cc984 */ /* 0x000f620000000c00 */
[----:B---3--:R-:W-:-:S04]  /*8490*/  @!P4 LEA R36, P6, R18, R39, 0x1 ;  /* 0x000000271224c211 */ /* 0x008fc800078c08ff */
[----:B--2---:R-:W-:-:S05]  /*84a0*/  @!P4 LEA.HI.X R37, R18, R38, R19, 0x1, P6 ;  /* 0x000000261225c211 */ /* 0x004fca00030f0c13 */
[----:B-----5:R2:W-:Y:S01]  /*84b0*/  @!P4 ST.E.128 desc[UR60][R36.64], R12 ;  /* 0x0000000c2400c985 */ /* 0x0205e2000c101d3c */
[----:B------:R-:W-:-:S03]  /*84c0*/  ISETP.GE.AND P4, PT, R22, UR4, PT ;  /* 0x0000000416007c0c */ /* 0x000fc6000bf86270 */
[----:B------:R-:W3:Y:S01]  /*84d0*/  @!P0 LDS.128 R12, [R90+0x22400] ;  /* 0x022400005a0c8984 */ /* 0x000ee20000000c00 */
[----:B--2---:R-:W-:-:S04]  /*84e0*/  @!P0 LEA R36, P6, R201, R39, 0x1 ;  /* 0x00000027c9248211 */ /* 0x004fc800078c08ff */
[----:B------:R-:W-:-:S05]  /*84f0*/  @!P0 LEA.HI.X R37, R201, R38, R224, 0x1, P6 ;  /* 0x00000026c9258211 */ /* 0x000fca00030f0ce0 */
[----:B---3--:R2:W-:Y:S01]  /*8500*/  @!P0 ST.E.128 desc[UR60][R36.64], R12 ;  /* 0x0000000c24008985 */ /* 0x0085e2000c101d3c */
[----:B------:R-:W-:-:S03]  /*8510*/  ISETP.GE.AND P0, PT, R23, UR4, PT ;  /* 0x0000000417007c0c */ /* 0x000fc6000bf06270 */
[----:B------:R-:W3:Y:S01]  /*8520*/  @!P4 LDS.128 R12, [R90+0x24400] ;  /* 0x024400005a0cc984 */ /* 0x000ee20000000c00 */
[----:B--2---:R-:W-:-:S04]  /*8530*/  @!P4 LEA R36, P6, R22, R39, 0x1 ;  /* 0x000000271624c211 */ /* 0x004fc800078c08ff */
[----:B----4-:R-:W-:-:S05]  /*8540*/  @!P4 LEA.HI.X R37, R22, R38, R11, 0x1, P6 ;  /* 0x000000261625c211 */ /* 0x010fca00030f0c0b */
[----:B---3--:R2:W-:Y:S04]  /*8550*/  @!P4 ST.E.128 desc[UR60][R36.64], R12 ;  /* 0x0000000c2400c985 */ /* 0x0085e8000c101d3c */
[----:B------:R-:W3:Y:S01]  /*8560*/  @!P0 LDS.128 R12, [R90+0x26400] ;  /* 0x026400005a0c8984 */ /* 0x000ee20000000c00 */
[----:B--2---:R-:W-:-:S04]  /*8570*/  @!P0 LEA R36, P4, R23, R39, 0x1 ;  /* 0x0000002717248211 */ /* 0x004fc800078808ff */
[----:B------:R-:W-:-:S05]  /*8580*/  @!P0 LEA.HI.X R37, R23, R38, R229, 0x1, P4 ;  /* 0x0000002617258211 */ /* 0x000fca00020f0ce5 */
[----:B---3--:R4:W-:Y:S04]  /*8590*/  @!P0 ST.E.128 desc[UR60][R36.64], R12 ;  /* 0x0000000c24008985 */ /* 0x0089e8000c101d3c */
.L_x_1627:
[----:B------:R-:W-:Y:S05]  /*85a0*/  BSYNC B1 ;  /* 0x0000000000017941 */ /* 0x000fea0003800000 */
.L_x_1626:
[----:B------:R-:W-:-:S03]  /*85b0*/  UMOV UR4, 0xffffffff ;  /* 0xffffffff00047882 */ /* 0x000fc60000000000 */
[----:B------:R-:W-:Y:S05]  /*85c0*/  BRA.DIV UR4, `(.L_x_1628) ;  /* 0x0000025204f87947 */ /* 0x000fea000b800000 */
[----:B--2---:R2:W0:Y:S04]  /*85d0*/  SHFL.IDX PT, R38, R41, 0x1, 0x181f ;  /* 0x00381f0029267f89 */ /* 0x00442800000e0000 */
[----:B---3--:R2:W3:Y:S02]  /*85e0*/  SHFL.IDX PT, R39, R40, 0x1, 0x181f ;  /* 0x00381f0028277f89 */ /* 0x0084e400000e0000 */
.L_x_2022:
[----:B------:R-:W-:-:S13]  /*85f0*/  ISETP.GE.AND P0, PT, R42, 0x21, PT ;  /* 0x000000212a00780c */ /* 0x000fda0003f06270 */
[----:B------:R-:W-:Y:S05]  /*8600*/  @!P0 BRA `(.L_x_1584) ;  /* 0x0000000000588947 */ /* 0x000fea0003800000 */
[----:B------:R-:W5:Y:S01]  /*8610*/  LDL R11, [R1+0x8] ;  /* 0x00000800010b7983 */ /* 0x000f620000100800 */
[----:B------:R-:W-:Y:S02]  /*8620*/  ULDC UR4, c[0x0][0x2f4] ;  /* 0x0000bd0000047ab9 */ /* 0x000fe40000000800 */
[----:B------:R-:W-:Y:S02]  /*8630*/  ISETP.GE.AND P6, PT, R18, UR4, PT ;  /* 0x0000000412007c0c */ /* 0x000fe4000bfc6270 */
[----:B------:R-:W-:-:S11]  /*8640*/  ISETP.GE.AND P4, PT, R203, UR4, PT ;  /* 0x00000004cb007c0c */ /* 0x000fd6000bf86270 */
[----:B----4-:R-:W4:Y:S01]  /*8650*/  @!P6 LDS.128 R12, [R90+0x21400] ;  /* 0x021400005a0ce984 */ /* 0x010f220000000c00 */
[----:B---3--:R-:W-:-:S04]  /*8660*/  @!P6 LEA R36, P0, R18, R39, 0x1 ;  /* 0x000000271224e211 */ /* 0x008fc800078008ff */
[----:B0-----:R-:W-:Y:S02]  /*8670*/  @!P6 LEA.HI.X R37, R18, R38, R19, 0x1, P0 ;  /* 0x000000261225e211 */ /* 0x001fe400000f0c13 */
[----:B------:R-:W-:-:S03]  /*8680*/  ISETP.GE.AND P0, PT, R22, UR4, PT ;  /* 0x0000000416007c0c */ /* 0x000fc6000bf06270 */
[----:B----4-:R0:W-:Y:S04]  /*8690*/  @!P6 ST.E.128 desc[UR60][R36.64], R12 ;  /* 0x0000000c2400e985 */ /* 0x0101e8000c101d3c */
[----:B------:R-:W3:Y:S01]  /*86a0*/  @!P4 LDS.128 R12, [R90+0x23400] ;  /* 0x023400005a0cc984 */ /* 0x000ee20000000c00 */
[----:B0-----:R-:W-:-:S04]  /*86b0*/  @!P4 LEA R36, P6, R201, R39, 0x1 ;  /* 0x00000027c924c211 */ /* 0x001fc800078c08ff */
[----:B------:R-:W-:-:S05]  /*86c0*/  @!P4 LEA.HI.X R37, R201, R38, R224, 0x1, P6 ;  /* 0x00000026c925c211 */ /* 0x000fca00030f0ce0 */
[----:B---3--:R0:W-:Y:S01]  /*86d0*/  @!P4 ST.E.128 desc[UR60][R36.64], R12 ;  /* 0x0000000c2400c985 */ /* 0x0081e2000c101d3c */
[----:B------:R-:W-:-:S03]  /*86e0*/  ISETP.GE.AND P4, PT, R23, UR4, PT ;  /* 0x0000000417007c0c */ /* 0x000fc6000bf86270 */
[----:B------:R-:W3:Y:S01]  /*86f0*/  @!P0 LDS.128 R12, [R90+0x25400] ;  /* 0x025400005a0c8984 */ /* 0x000ee20000000c00 */
[----:B0-----:R-:W-:-:S04]  /*8700*/  @!P0 LEA R36, P6, R22, R39, 0x1 ;  /* 0x0000002716248211 */ /* 0x001fc800078c08ff */
[----:B-----5:R-:W-:-:S05]  /*8710*/  @!P0 LEA.HI.X R37, R22, R38, R11, 0x1, P6 ;  /* 0x0000002616258211 */ /* 0x020fca00030f0c0b */
[----:B---3--:R0:W-:Y:S04]  /*8720*/  @!P0 ST.E.128 desc[UR60][R36.64], R12 ;  /* 0x0000000c24008985 */ /* 0x0081e8000c101d3c */
[----:B------:R-:W3:Y:S01]  /*8730*/  @!P4 LDS.128 R12, [R90+0x27400] ;  /* 0x027400005a0cc984 */ /* 0x000ee20000000c00 */
[----:B0-----:R-:W-:-:S04]  /*8740*/  @!P4 LEA R36, P0, R23, R39, 0x1 ;  /* 0x000000271724c211 */ /* 0x001fc800078008ff */
[----:B------:R-:W-:-:S05]  /*8750*/  @!P4 LEA.HI.X R37, R23, R38, R229, 0x1, P0 ;  /* 0x000000261725c211 */ /* 0x000fca00000f0ce5 */
[----:B---3--:R0:W-:Y:S04]  /*8760*/  @!P4 ST.E.128 desc[UR60][R36.64], R12 ;  /* 0x0000000c2400c985 */ /* 0x0081e8000c101d3c */
.L_x_1584:
[----:B------:R-:W-:Y:S05]  /*8770*/  BSYNC B0 ;  /* 0x0000000000007941 */ /* 0x000fea0003800000 */
.L_x_1556:
        /* <DEDUP_REMOVED lines=17> */
.L_x_1630:
[----:B------:R-:W-:Y:S05]  /*8890*/  BSYNC B0 ;  /* 0x0000000000007941 */ /* 0x000fea0003800000 */
.L_x_1629:
[----:B------:R-:W5:Y:S01]  /*88a0*/  SYNCS.PHASECHK.TRANS64.TRYWAIT P4, [R88+URZ+0x308b0], R100 ;  /* 0x0308b064580075a7 */ /* 0x000f62000808017f */
[----:B------:R-:W-:Y:S04]  /*88b0*/  BSSY B0, `(.L_x_1631) ;  /* 0x0000002000007945 */ /* 0x000fe80003800000 */
[----:B-----5:R-:W-:Y:S05]  /*88c0*/  @!P4 BRA `(.L_x_1632) ;  /* 0x000002500084c947 */ /* 0x020fea0003800000 */
.L_x_2023:
[----:B------:R-:W-:Y:S05]  /*88d0*/  BSYNC B0 ;  /* 0x0000000000007941 */ /* 0x000fea0003800000 */
.L_x_1631:
[----:B0---4-:R-:W4:Y:S01]  /*88e0*/  LDL R14, [R1+0x10] ;  /* 0x00001000010e7983 */ /* 0x011f220000100800 */
[----:B------:R-:W-:Y:S01]  /*88f0*/  ULDC.64 UR4, c[0x0][0x328] ;  /* 0x0000ca0000047ab9 */ /* 0x000fe20000000a00 */
[----:B------:R-:W-:Y:S02]  /*8900*/  ULDC.64 UR6, c[0x0][0x318] ;  /* 0x0000c60000067ab9 */ /* 0x000fe40000000a00 */
[----:B-12---:R0:W5:Y:S01]  /*8910*/  LDL R41, [R1+0x8] ;  /* 0x0000080001297983 */ /* 0x0061620000100800 */
[----:B------:R-:W-:Y:S01]  /*8920*/  IMAD R97, R97, UR4, RZ ;  /* 0x0000000461617c24 */ /* 0x000fe2000f8e02ff */
[----:B------:R-:W-:Y:S01]  /*8930*/  BSSY B0, `(.L_x_1633) ;  /* 0x0000028000007945 */ /* 0x000fe20003800000 */
[----:B------:R-:W-:-:S04]  /*8940*/  IMAD.WIDE.U32 R12, R98, UR4, RZ ;  /* 0x00000004620c7c25 */ /* 0x000fc8000f8e00ff */
[----:B------:R-:W-:Y:S01]  /*8950*/  IMAD R97, R98, UR5, R97 ;  /* 0x0000000562617c24 */ /* 0x000fe2000f8e0261 */
[----:B------:R-:W-:Y:S02]  /*8960*/  ULDC.64 UR4, c[0x0][0x338] ;  /* 0x0000ce0000047ab9 */ /* 0x000fe40000000a00 */
[----:B------:R-:W-:Y:S02]  /*8970*/  IMAD R96, R96, UR4, RZ ;  /* 0x0000000460607c24 */ /* 0x000fe4000f8e02ff */
[----:B------:R-:W-:Y:S02]  /*8980*/  IMAD.IADD R13, R13, 0x1, R97 ;  /* 0x000000010d0d7824 */ /* 0x000fe400078e0261 */
[C---:B---3--:R-:W-:Y:S02]  /*8990*/  IMAD R11, R99.reuse, UR5, R96 ;  /* 0x00000005630b7c24 */ /* 0x048fe4000f8e0260 */
[----:B------:R-:W-:Y:S01]  /*89a0*/  IMAD.WIDE.U32 R12, R99, UR4, R12 ;  /* 0x00000004630c7c25 */ /* 0x000fe2000f8e000c */
[----:B------:R-:W-:-:S03]  /*89b0*/  ULDC.64 UR4, c[0x0][0x330] ;  /* 0x0000cc0000047ab9 */ /* 0x000fc60000000a00 */
[----:B------:R-:W-:Y:S02]  /*89c0*/  IMAD.IADD R13, R13, 0x1, R11 ;  /* 0x000000010d0d7824 */ /* 0x000fe400078e020b */
[----:B------:R-:W-:-:S04]  /*89d0*/  IMAD.WIDE.U32 R12, R226, UR4, R12 ;  /* 0x00000004e20c7c25 */ /* 0x000fc8000f8e000c */
[----:B------:R-:W-:Y:S01]  /*89e0*/  IMAD R11, R226, UR5, R13 ;  /* 0x00000005e20b7c24 */ /* 0x000fe2000f8e020d */
[----:B------:R-:W-:-:S04]  /*89f0*/  LEA R38, P5, R12, UR6, 0x1 ;  /* 0x000000060c267c11 */ /* 0x000fc8000f8a08ff */
[----:B------:R-:W-:Y:S01]  /*8a00*/  LEA.HI.X R11, R12, UR7, R11, 0x1, P5 ;  /* 0x000000070c0b7c11 */ /* 0x000fe2000a8f0c0b */
[----:B------:R0:W1:Y:S04]  /*8a10*/  SHFL.IDX PT, R40, R38, RZ, 0x181f ;  /* 0x00181fff26287589 */ /* 0x00006800000e0000 */
[----:B------:R0:W2:Y:S01]  /*8a20*/  SHFL.IDX PT, R39, R11, RZ, 0x181f ;  /* 0x00181fff0b277589 */ /* 0x0000a200000e0000 */
[----:B----4-:R-:W-:-:S05]  /*8a30*/  IMAD.IADD R95, R95, 0x1, -R14 ;  /* 0x000000015f5f7824 */ /* 0x010fca00078e0a0e */
[----:B------:R-:W-:-:S13]  /*8a40*/  ISETP.GE.AND P4, PT, R95, 0x1, PT ;  /* 0x000000015f00780c */ /* 0x000fda0003f86270 */
[----:B012---:R-:W-:Y:S05]  /*8a50*/  @!P4 BRA `(.L_x_1634) ;  /* 0x000000000054c947 */ /* 0x007fea0003800000 */
[----:B------:R-:W-:Y:S02]  /*8a60*/  ULDC UR4, c[0x0][0x2f4] ;  /* 0x0000bd0000047ab9 */ /* 0x000fe40000000800 */
[----:B------:R-:W-:Y:S02]  /*8a70*/  ISETP.GE.AND P6, PT, R18, UR4, PT ;  /* 0x0000000412007c0c */ /* 0x000fe4000bfc6270 */
[----:B------:R-:W-:-:S11]  /*8a80*/  ISETP.GE.AND P5, PT, R203, UR4, PT ;  /* 0x00000004cb007c0c */ /* 0x000fd6000bfa6270 */
[----:B------:R-:W0:Y:S01]  /*8a90*/  @!P6 LDS.128 R12, [R90+0x400] ;  /* 0x000400005a0ce984 */ /* 0x000e220000000c00 */
[----:B------:R-:W-:-:S04]  /*8aa0*/  @!P6 LEA R36, P4, R18, R40, 0x1 ;  /* 0x000000281224e211 */ /* 0x000fc800078808ff */
[----:B------:R-:W-:Y:S02]  /*8ab0*/  @!P6 LEA.HI.X R37, R18, R39, R19, 0x1, P4 ;  /* 0x000000271225e211 */ /* 0x000fe400020f0c13 */
[----:B------:R-:W-:-:S03]  /*8ac0*/  ISETP.GE.AND P4, PT, R22, UR4, PT ;  /* 0x0000000416007c0c */ /* 0x000fc6000bf86270 */
[----:B0-----:R0:W-:Y:S04]  /*8ad0*/  @!P6 ST.E.128 desc[UR60][R36.64], R12 ;  /* 0x0000000c2400e985 */ /* 0x0011e8000c101d3c */
[----:B------:R-:W1:Y:S01]  /*8ae0*/  @!P5 LDS.128 R12, [R90+0x2400] ;  /* 0x002400005a0cd984 */ /* 0x000e620000000c00 */
[----:B0-----:R-:W-:-:S04]  /*8af0*/  @!P5 LEA R36, P6, R201, R40, 0x1 ;  /* 0x00000028c924d211 */ /* 0x001fc800078c08ff */
[----:B------:R-:W-:-:S05]  /*8b00*/  @!P5 LEA.HI.X R37, R201, R39, R224, 0x1, P6 ;  /* 0x00000027c925d211 */ /* 0x000fca00030f0ce0 */
[----:B-1----:R0:W-:Y:S01]  /*8b10*/  @!P5 ST.E.128 desc[UR60][R36.64], R12 ;  /* 0x0000000c2400d985 */ /* 0x0021e2000c101d3c */
[----:B------:R-:W-:-:S03]  /*8b20*/  ISETP.GE.AND P5, PT, R23, UR4, PT ;  /* 0x0000000417007c0c */ /* 0x000fc6000bfa6270 */
[----:B------:R-:W1:Y:S01]  /*8b30*/  @!P4 LDS.128 R12, [R90+0x4400] ;  /* 0x004400005a0cc984 */ /* 0x000e620000000c00 */
[----:B0-----:R-:W-:-:S04]  /*8b40*/  @!P4 LEA R36, P6, R22, R40, 0x1 ;  /* 0x000000281624c211 */ /* 0x001fc800078c08ff */
[----:B-----5:R-:W-:-:S05]  /*8b50*/  @!P4 LEA.HI.X R37, R22, R39, R41, 0x1, P6 ;  /* 0x000000271625c211 */ /* 0x020fca00030f0c29 */
[----:B-1----:R0:W-:Y:S04]  /*8b60*/  @!P4 ST.E.128 desc[UR60][R36.64], R12 ;  /* 0x0000000c2400c985 */ /* 0x0021e8000c101d3c */
[----:B------:R-:W1:Y:S01]  /*8b70*/  @!P5 LDS.128 R12, [R90+0x6400] ;  /* 0x006400005a0cd984 */ /* 0x000e620000000c00 */
[----:B0-----:R-:W-:-:S04]  /*8b80*/  @!P5 LEA R36, P4, R23, R40, 0x1 ;  /* 0x000000281724d211 */ /* 0x001fc800078808ff */
[----:B------:R-:W-:-:S05]  /*8b90*/  @!P5 LEA.HI.X R37, R23, R39, R229, 0x1, P4 ;  /* 0x000000271725d211 */ /* 0x000fca00020f0ce5 */
[----:B-1----:R0:W-:Y:S04]  /*8ba0*/  @!P5 ST.E.128 desc[UR60][R36.64], R12 ;  /* 0x0000000c2400d985 */ /* 0x0021e8000c101d3c */
.L_x_1634:
[----:B------:R-:W-:Y:S05]  /*8bb0*/  BSYNC B0 ;  /* 0x0000000000007941 */ /* 0x000fea0003800000 */
.L_x_1633:
[----:B------:R-:W-:Y:S01]  /*8bc0*/  ISETP.GE.AND P4, PT, R95, 0x21, PT ;  /* 0x000000215f00780c */ /* 0x000fe20003f86270 */
[----:B------:R-:W1:Y:S01]  /*8bd0*/  SHFL.IDX PT, R11, R11, 0x1, 0x181f ;  /* 0x00381f000b0b7f89 */ /* 0x000e6200000e0000 */
[----:B------:R-:W-:Y:S03]  /*8be0*/  BSSY B0, `(.L_x_1635) ;  /* 0x0000018000007945 */ /* 0x000fe60003800000 */
[----:B------:R-:W2:Y:S08]  /*8bf0*/  SHFL.IDX PT, R38, R38, 0x1, 0x181f ;  /* 0x00381f0026267f89 */ /* 0x000eb000000e0000 */
[----:B------:R-:W-:Y:S05]  /*8c00*/  @!P4 BRA `(.L_x_1636) ;  /* 0x000000000054c947 */ /* 0x000fea0003800000 */
[----:B------:R-:W-:Y:S02]  /*8c10*/  ULDC UR4, c[0x0][0x2f4] ;  /* 0x0000bd0000047ab9 */ /* 0x000fe40000000800 */
[----:B------:R-:W-:Y:S02]  /*8c20*/  ISETP.GE.AND P6, PT, R18, UR4, PT ;  /* 0x0000000412007c0c */ /* 0x000fe4000bfc6270 */
[----:B------:R-:W-:-:S11]  /*8c30*/  ISETP.GE.AND P5, PT, R203, UR4, PT ;  /* 0x00000004cb007c0c */ /* 0x000fd6000bfa6270 */
[----:B0-----:R-:W0:Y:S01]  /*8c40*/  @!P6 LDS.128 R12, [R90+0x1400] ;  /* 0x001400005a0ce984 */ /* 0x001e220000000c00 */
[----:B--2---:R-:W-:-:S04]  /*8c50*/  @!P6 LEA R36, P4, R18, R38, 0x1 ;  /* 0x000000261224e211 */ /* 0x004fc800078808ff */
[----:B-1----:R-:W-:Y:S02]  /*8c60*/  @!P6 LEA.HI.X R37, R18, R11, R19, 0x1, P4 ;  /* 0x0000000b1225e211 */ /* 0x002fe400020f0c13 */
        /* <DEDUP_REMOVED lines=15> */
.L_x_1636:
[----:B------:R-:W-:Y:S05]  /*8d60*/  BSYNC B0 ;  /* 0x0000000000007941 */ /* 0x000fea0003800000 */
.L_x_1635:
[----:B0--3--:R-:W3:Y:S01]  /*8d70*/  LDL.LU R12, [R1+0x50] ;  /* 0x00005000010c7983 */ /* 0x009ee20000300800 */
[----:B------:R-:W-:Y:S01]  /*8d80*/  VIADD R200, R200, 0x1 ;  /* 0x00000001c8c87836 */ /* 0x000fe20000000000 */
[----:B------:R-:W-:Y:S01]  /*8d90*/  @!P0 IADD3 R88, R88, 0x308c0, RZ ;  /* 0x000308c058588810 */ /* 0x000fe20007ffe0ff */
[----:B------:R-:W-:Y:S01]  /*8da0*/  @!PT LDS RZ, [RZ] ;  /* 0x00000000fffff984 */ /* 0x000fe20000000800 */
[----:B------:R-:W-:Y:S01]  /*8db0*/  @!PT LDS RZ, [RZ] ;  /* 0x00000000fffff984 */ /* 0x000fe20000000800 */
[----:B------:R-:W-:Y:S01]  /*8dc0*/  @!PT LDS RZ, [RZ] ;  /* 0x00000000fffff984 */ /* 0x000fe20000000800 */
[----:B------:R-:W-:Y:S01]  /*8dd0*/  @!PT LDS RZ, [RZ] ;  /* 0x00000000fffff984 */ /* 0x000fe20000000800 */
[----:B------:R0:W-:Y:S06]  /*8de0*/  MEMBAR.ALL.CTA ;  /* 0x0000000000007992 */ /* 0x0001ec0000008000 */
[----:B0-----:R-:W0:Y:S02]  /*8df0*/  FENCE.VIEW.ASYNC.S ;  /* 0x00000000000073c6 */ /* 0x001e240000000000 */
[----:B0-----:R0:W-:Y:S01]  /*8e00*/  BAR.SYNC.DEFER_BLOCKING R94, 0x80 ;  /* 0x0002005e0000751d */ /* 0x0011e20000010000 */
[----:B------:R-:W-:-:S02]  /*8e10*/  ISETP.NE.AND P4, PT, R200, 0x2, PT ;  /* 0x00000002c800780c */ /* 0x000fc40003f85270 */
[----:B------:R-:W-:Y:S02]  /*8e20*/  @!P0 PRMT R88, RZ, 0x654, R88 ;  /* 0x00000654ff588816 */ /* 0x000fe40000000058 */
[----:B-1----:R-:W-:Y:S02]  /*8e30*/  SEL R11, RZ, 0x1, P4 ;  /* 0x00000001ff0b7807 */ /* 0x002fe40002000000 */
[----:B------:R-:W-:Y:S01]  /*8e40*/  SEL R200, R200, RZ, P4 ;  /* 0x000000ffc8c87207 */ /* 0x000fe20002000000 */
[----:B------:R0:W-:Y:S01]  /*8e50*/  @!P0 SYNCS.ARRIVE.TRANS64.RED.A1T0 RZ, [R88+URZ], RZ ;  /* 0x000000ff58ff89a7 */ /* 0x0001e2000810043f */
[----:B------:R-:W-:Y:S02]  /*8e60*/  PLOP3.LUT P0, PT, PT, PT, PT, 0x8, 0x0 ;  /* 0x000000000000781c */ /* 0x000fe40003f0e170 */
[----:B---3--:R-:W-:-:S05]  /*8e70*/  LOP3.LUT R12, R12, R11, RZ, 0x3c, !PT ;  /* 0x0000000b0c0c7212 */ /* 0x008fca00078e3cff */
[----:B------:R0:W-:Y:S01]  /*8e80*/  STL [R1+0x50], R12 ;  /* 0x0000500c01007387 */ /* 0x0001e20000100800 */
[----:B------:R-:W-:Y:S05]  /*8e90*/  @P3 BRA `(.L_x_1637) ;  /* 0xffffffa000343947 */ /* 0x000fea000383ffff */
.L_x_1551:
[----:B------:R-:W3:Y:S01]  /*8ea0*/  LDL R11, [R1+0x5c] ;  /* 0x00005c00010b7983 */ /* 0x000ee20000100800 */
[----:B------:R-:W1:Y:S01]  /*8eb0*/  LDC R0, c[0x0][0x448] ;  /* 0x00011200ff007b82 */ /* 0x000e620000000800 */
[----:B------:R-:W-:Y:S01]  /*8ec0*/  IADD3 R7, R220, 0x1, -R219 ;  /* 0x00000001dc077810 */ /* 0x000fe20007ffe8db */
[----:B------:R-:W-:Y:S06]  /*8ed0*/  BSSY B0, `(.L_x_1638) ;  /* 0x000000d000007945 */ /* 0x000fec0003800000 */
[----:B------:R-:W4:Y:S01]  /*8ee0*/  LDC.64 R2, c[0x0][0x9e0] ;  /* 0x00027800ff027b82 */ /* 0x000f220000000a00 */
[----:B-1----:R-:W-:-:S02]  /*8ef0*/  ISETP.NE.AND P1, PT, R0, 0x1, PT ;  /* 0x000000010000780c */ /* 0x002fc40003f25270 */
[----:B----4-:R-:W-:-:S11]  /*8f00*/  ISETP.GE.AND P2, PT, R3, 0x1, PT ;  /* 0x000000010300780c */ /* 0x010fd60003f46270 */
[----:B------:R-:W1:Y:S08]  /*8f10*/  @P1 LDC R5, c[0x0][0x44c] ;  /* 0x00011300ff051b82 */ /* 0x000e700000000800 */
[----:B------:R-:W4:Y:S01]  /*8f20*/  @P1 LDC R4, c[0x0][0x450] ;  /* 0x00011400ff041b82 */ /* 0x000f220000000800 */
[----:B---3--:R-:W-:-:S04]  /*8f30*/  VIADD R0, R11, 0x7f ;  /* 0x0000007f0b007836 */ /* 0x008fc80000000000 */
[----:B-1----:R-:W-:-:S05]  /*8f40*/  @P1 IMAD.HI.U32 R5, R0, R5, RZ ;  /* 0x0000000500051227 */ /* 0x002fca00078e00ff */
[----:B----4-:R-:W-:-:S05]  /*8f50*/  @P1 SHF.R.U32.HI R0, RZ, R4, R5 ;  /* 0x00000004ff001219 */ /* 0x010fca0000011605 */
[----:B------:R-:W-:Y:S01]  /*8f60*/  IMAD.IADD R7, R7, 0x1, R0 ;  /* 0x0000000107077824 */ /* 0x000fe200078e0200 */
[----:B------:R-:W-:Y:S06]  /*8f70*/  @P0 BRA `(.L_x_1639) ;  /* 0x0000000000080947 */ /* 0x000fec0003800000 */
[----:B------:R-:W1:Y:S02]  /*8f80*/  FENCE.VIEW.ASYNC.G ;  /* 0x00000000000073c6 */ /* 0x000e640000000100 */
[----:B-1----:R-:W-:Y:S06]  /*8f90*/  BAR.ARV 0xc, 0x180 ;  /* 0x0306000000007b1d */ /* 0x002fec0000002000 */
.L_x_1639:
[----:B------:R-:W-:Y:S05]  /*8fa0*/  BSYNC B0 ;  /* 0x0000000000007941 */ /* 0x000fea0003800000 */
.L_x_1638:
[----:B------:R-:W-:Y:S01]  /*8fb0*/  IMAD.IADD R2, R7, 0x1, R2 ;  /* 0x0000000107027824 */ /* 0x000fe200078e0202 */
[----:B------:R-:W-:Y:S06]  /*8fc0*/  @!P2 BRA `(.L_x_1640) ;  /* 0x000000000048a947 */ /* 0x000fec0003800000 */
[C---:B------:R-:W-:Y:S01]  /*8fd0*/  ISETP.GT.AND P0, PT, R7.reuse, RZ, PT ;  /* 0x000000ff0700720c */ /* 0x040fe20003f04270 */
[----:B------:R-:W-:Y:S01]  /*8fe0*/  BSSY B0, `(.L_x_1641) ;  /* 0x000000e000007945 */ /* 0x000fe20003800000 */
[----:B------:R-:W-:-:S11]  /*8ff0*/  IADD3 R0, R7, -0x1, RZ ;  /* 0xffffffff07007810 */ /* 0x000fd60007ffe0ff */
[----:B------:R-:W-:Y:S05]  /*9000*/  @P0 BRA `(.L_x_1642) ;  /* 0x00000000001c0947 */ /* 0x000fea0003800000 */
[----:B------:R-:W-:Y:S01]  /*9010*/  ISETP.NE.AND P0, PT, R3, 0x1, PT ;  /* 0x000000010300780c */ /* 0x000fe20003f05270 */
[----:B------:R-:W-:-:S12]  /*9020*/  IMAD.MOV R7, RZ, RZ, -R7 ;  /* 0x000000ffff077224 */ /* 0x000fd800078e0a07 */
[----:B------:R-:W1:Y:S02]  /*9030*/  @P0 LDC.64 R4, c[0x0][0x9e8] ;  /* 0x00027a00ff040b82 */ /* 0x000e640000000a00 */
[----:B-1----:R-:W-:-:S05]  /*9040*/  @P0 IMAD.HI.U32 R4, R7, R4, RZ ;  /* 0x0000000407040227 */ /* 0x002fca00078e00ff */
[----:B------:R-:W-:-:S04]  /*9050*/  @P0 SHF.R.U32.HI R7, RZ, R5, R4 ;  /* 0x00000005ff070219 */ /* 0x000fc80000011604 */
[----:B------:R-:W-:Y:S01]  /*9060*/  LOP3.LUT R0, RZ, R7, RZ, 0x33, !PT ;  /* 0x00000007ff007212 */ /* 0x000fe200078e33ff */
[----:B------:R-:W-:Y:S06]  /*9070*/  BRA `(.L_x_1643) ;  /* 0x0000000000107947 */ /* 0x000fec0003800000 */
.L_x_1642:
[----:B------:R-:W-:-:S13]  /*9080*/  ISETP.NE.AND P0, PT, R3, 0x1, PT ;  /* 0x000000010300780c */ /* 0x000fda0003f05270 */
[----:B------:R-:W1:Y:S02]  /*9090*/  @P0 LDC.64 R4, c[0x0][0x9e8] ;  /* 0x00027a00ff040b82 */ /* 0x000e640000000a00 */
[----:B-1----:R-:W-:-:S05]  /*90a0*/  @P0 IMAD.HI.U32 R4, R0, R4, RZ ;  /* 0x0000000400040227 */ /* 0x002fca00078e00ff */
[----:B------:R-:W-:-:S07]  /*90b0*/  @P0 SHF.R.U32.HI R0, RZ, R5, R4 ;  /* 0x00000005ff000219 */ /* 0x000fce0000011604 */
.L_x_1643:
[----:B------:R-:W-:Y:S05]  /*90c0*/  BSYNC B0 ;  /* 0x0000000000007941 */ /* 0x000fea0003800000 */
.L_x_1641:
[----:B------:R-:W-:-:S05]  /*90d0*/  IMAD R5, R0, R3, R3 ;  /* 0x0000000300057224 */ /* 0x000fca00078e0203 */
[----:B------:R-:W-:-:S07]  /*90e0*/  VIMNMX R2, R2, R5, PT ;  /* 0x0000000502027248 */ /* 0x000fce0003fe0100 */
.L_x_1640:
[----:B------:R-:W1:Y:S01]  /*90f0*/  @P1 LDC R0, c[0x0][0x44c] ;  /* 0x00011300ff001b82 */ /* 0x000e620000000800 */
[----:B------:R-:W-:Y:S01]  /*9100*/  VIADD R2, R2, 0x3f ;  /* 0x0000003f02027836 */ /* 0x000fe20000000000 */
[----:B------:R-:W-:Y:S01]  /*9110*/  ULDC UR4, c[0x0][0x9dc] ;  /* 0x0002770000047ab9 */ /* 0x000fe20000000800 */
[----:B------:R-:W-:-:S03]  /*9120*/  IMAD.MOV.U32 R7, RZ, RZ, R11 ;  /* 0x000000ffff077224 */ /* 0x000fc600078e000b */
[----:B------:R-:W-:Y:S02]  /*9130*/  SHF.R.S32.HI R5, RZ, 0x1f, R2 ;  /* 0x0000001fff057819 */ /* 0x000fe40000011402 */
[----:B------:R-:W3:Y:S02]  /*9140*/  @P1 LDC R9, c[0x0][0x450] ;  /* 0x00011400ff091b82 */ /* 0x000ee40000000800 */
[----:B------:R-:W-:Y:S01]  /*9150*/  LEA.HI R5, R5, R2, RZ, 0x6 ;  /* 0x0000000205057211 */ /* 0x000fe200078f30ff */
[----:B-1----:R-:W-:-:S05]  /*9160*/  @P1 IMAD.HI.U32 R0, R11, R0, RZ ;  /* 0x000000000b001227 */ /* 0x002fca00078e00ff */
[----:B---3--:R-:W-:Y:S02]  /*9170*/  @P1 SHF.R.U32.HI R7, RZ, R9, R0 ;  /* 0x00000009ff071219 */ /* 0x008fe40000011600 */
[----:B------:R-:W-:-:S03]  /*9180*/  SHF.R.S32.HI R0, RZ, 0x6, R5 ;  /* 0x00000006ff007819 */ /* 0x000fc60000011405 */
[----:B------:R-:W-:Y:S01]  /*9190*/  IMAD.IADD R2, R156, 0x1, R7 ;  /* 0x000000019c027824 */ /* 0x000fe200078e0207 */
[----:B------:R-:W-:-:S04]  /*91a0*/  VIMNMX R6, R93, R0, PT ;  /* 0x000000005d067248 */ /* 0x000fc80003fe0100 */
[----:B------:R-:W-:Y:S01]  /*91b0*/  IADD3 R0, R2, -UR4, RZ ;  /* 0x8000000402007c10 */ /* 0x000fe2000fffe0ff */
[----:B------:R-:W-:Y:S06]  /*91c0*/  @!P2 BRA `(.L_x_1644) ;  /* 0x000000000044a947 */ /* 0x000fec0003800000 */
[----:B------:R-:W-:Y:S01]  /*91d0*/  ISETP.GT.AND P0, PT, R2, -0x1, PT ;  /* 0xffffffff0200780c */ /* 0x000fe20003f04270 */
[----:B------:R-:W-:-:S12]  /*91e0*/  BSSY B0, `(.L_x_1645) ;  /* 0x000000d000007945 */ /* 0x000fd80003800000 */
[----:B------:R-:W-:Y:S05]  /*91f0*/  @P0 BRA `(.L_x_1646) ;  /* 0x00000000001c0947 */ /* 0x000fea0003800000 */
[----:B------:R-:W-:Y:S02]  /*9200*/  ISETP.NE.AND P0, PT, R3, 0x1, PT ;  /* 0x000000010300780c */ /* 0x000fe40003f05270 */
[----:B------:R-:W-:-:S11]  /*9210*/  LOP3.LUT R7, RZ, R2, RZ, 0x33, !PT ;  /* 0x00000002ff077212 */ /* 0x000fd600078e33ff */
[----:B------:R-:W1:Y:S02]  /*9220*/  @P0 LDC.64 R4, c[0x0][0x9e8] ;  /* 0x00027a00ff040b82 */ /* 0x000e640000000a00 */
[----:B-1----:R-:W-:-:S05]  /*9230*/  @P0 IMAD.HI.U32 R4, R7, R4, RZ ;  /* 0x0000000407040227 */ /* 0x002fca00078e00ff */
[----:B------:R-:W-:-:S04]  /*9240*/  @P0 SHF.R.U32.HI R7, RZ, R5, R4 ;  /* 0x00000005ff070219 */ /* 0x000fc80000011604 */
[----:B------:R-:W-:Y:S01]  /*9250*/  LOP3.LUT R2, RZ, R7, RZ, 0x33, !PT ;  /* 0x00000007ff027212 */ /* 0x000fe200078e33ff */
[----:B------:R-:W-:Y:S06]  /*9260*/  BRA `(.L_x_1647) ;  /* 0x0000000000107947 */ /* 0x000fec0003800000 */
.L_x_1646:
[----:B------:R-:W-:-:S13]  /*9270*/  ISETP.NE.AND P0, PT, R3, 0x1, PT ;  /* 0x000000010300780c */ /* 0x000fda0003f05270 */
[----:B------:R-:W1:Y:S02]  /*9280*/  @P0 LDC.64 R4, c[0x0][0x9e8] ;  /* 0x00027a00ff040b82 */ /* 0x000e640000000a00 */
[----:B-1----:R-:W-:-:S05]  /*9290*/  @P0 IMAD.HI.U32 R4, R2, R4, RZ ;  /* 0x0000000402040227 */ /* 0x002fca00078e00ff */
[----:B------:R-:W-:-:S07]  /*92a0*/  @P0 SHF.R.U32.HI R2, RZ, R5, R4 ;  /* 0x00000005ff020219 */ /* 0x000fce0000011604 */
.L_x_1647:
[----:B------:R-:W-:Y:S05]  /*92b0*/  BSYNC B0 ;  /* 0x0000000000007941 */ /* 0x000fea0003800000 */
.L_x_1645:
[----:B------:R-:W-:-:S05]  /*92c0*/  IMAD R3, R2, R3, RZ ;  /* 0x0000000302037224 */ /* 0x000fca00078e02ff */
[----:B------:R-:W-:-:S07]  /*92d0*/  VIMNMX R0, R0, R3, !PT ;  /* 0x0000000300007248 */ /* 0x000fce0007fe0100 */
.L_x_1644:
[----:B------:R-:W-:Y:S01]  /*92e0*/  SHF.R.S32.HI R3, RZ, 0x1f, R0 ;  /* 0x0000001fff037819 */ /* 0x000fe20000011400 */
[----:B------:R-:W-:Y:S01]  /*92f0*/  BSSY B0, `(.L_x_1648) ;  /* 0x0000027000007945 */ /* 0x000fe20003800000 */
[----:B------:R-:W-:Y:S02]  /*9300*/  IMAD.MOV.U32 R93, RZ, RZ, RZ ;  /* 0x000000ffff5d7224 */ /* 0x000fe400078e00ff */
[----:B------:R-:W-:-:S04]  /*9310*/  LEA.HI R3, R3, R0, RZ, 0x6 ;  /* 0x0000000003037211 */ /* 0x000fc800078f30ff */
[----:B------:R-:W-:-:S04]  /*9320*/  SHF.R.S32.HI R3, RZ, 0x6, R3 ;  /* 0x00000006ff037819 */ /* 0x000fc80000011403 */
[----:B------:R-:W-:-:S04]  /*9330*/  VIMNMX R9, RZ, R3, !PT ;  /* 0x00000003ff097248 */ /* 0x000fc80007fe0100 */
[----:B------:R-:W-:-:S13]  /*9340*/  ISETP.GT.AND P0, PT, R6, R9, PT ;  /* 0x000000090600720c */ /* 0x000fda0003f04270 */
[----:B------:R-:W-:Y:S05]  /*9350*/  @!P0 BRA `(.L_x_1649) ;  /* 0x0000000000808947 */ /* 0x000fea0003800000 */
[----:B------:R-:W3:Y:S01]  /*9360*/  LDL R2, [R1+0x88] ;  /* 0x0000880001027983 */ /* 0x000ee20000100800 */
[----:B------:R-:W-:Y:S01]  /*9370*/  ULDC UR4, c[0x0][0x9f0] ;  /* 0x00027c0000047ab9 */ /* 0x000fe20000000800 */
[----:B---3--:R-:W-:-:S04]  /*9380*/  ISETP.NE.AND P0, PT, R2, RZ, PT ;  /* 0x000000ff0200720c */ /* 0x008fc80003f05270 */
[----:B------:R-:W-:-:S04]  /*9390*/  SEL R11, R2, UR4, P0 ;  /* 0x00000004020b7c07 */ /* 0x000fc80008000000 */
[-C--:B------:R-:W-:Y:S02]  /*93a0*/  IABS R5, R11.reuse ;  /* 0x0000000b00057213 */ /* 0x080fe40000000000 */
[----:B------:R-:W-:Y:S02]  /*93b0*/  IADD3 R0, R11, -0x1, R6 ;  /* 0xffffffff0b007810 */ /* 0x000fe40007ffe006 */
[----:B------:R-:W1:Y:S01]  /*93c0*/  I2F.RP R4, R5 ;  /* 0x0000000500047306 */ /* 0x000e620000209400 */
[----:B------:R-:W-:Y:S02]  /*93d0*/  IABS R10, R11 ;  /* 0x0000000b000a7213 */ /* 0x000fe40000000000 */
[----:B------:R-:W-:-:S05]  /*93e0*/  IMAD.IADD R0, R0, 0x1, -R9 ;  /* 0x0000000100007824 */ /* 0x000fca00078e0a09 */
[----:B-1----:R-:W1:Y:S02]  /*93f0*/  MUFU.RCP R4, R4 ;  /* 0x0000000400047308 */ /* 0x002e640000001000 */
[----:B-1----:R-:W-:Y:S01]  /*9400*/  VIADD R2, R4, 0xffffffe ;  /* 0x0ffffffe04027836 */ /* 0x002fe20000000000 */
[----:B------:R-:W-:-:S05]  /*9410*/  IADD3 R4, RZ, -R10, RZ ;  /* 0x8000000aff047210 */ /* 0x000fca0007ffe0ff */
[----:B------:R1:W3:Y:S02]  /*9420*/  F2I.FTZ.U32.TRUNC.NTZ R3, R2 ;  /* 0x0000000200037305 */ /* 0x0002e4000021f000 */
[----:B-1----:R-:W-:Y:S02]  /*9430*/  IMAD.MOV.U32 R2, RZ, RZ, RZ ;  /* 0x000000ffff027224 */ /* 0x002fe400078e00ff */
[----:B---3--:R-:W-:-:S04]  /*9440*/  IMAD.MOV R8, RZ, RZ, -R3 ;  /* 0x000000ffff087224 */ /* 0x008fc800078e0a03 */
[----:B------:R-:W-:Y:S01]  /*9450*/  IMAD R7, R8, R5, RZ ;  /* 0x0000000508077224 */ /* 0x000fe200078e02ff */
[----:B------:R-:W-:Y:S02]  /*9460*/  IABS R8, R0 ;  /* 0x0000000000087213 */ /* 0x000fe40000000000 */
[----:B------:R-:W-:Y:S01]  /*9470*/  LOP3.LUT R0, R0, R11, RZ, 0x3c, !PT ;  /* 0x0000000b00007212 */ /* 0x000fe200078e3cff */
[----:B------:R-:W-:-:S03]  /*9480*/  IMAD.HI.U32 R3, R3, R7, R2 ;  /* 0x0000000703037227 */ /* 0x000fc600078e0002 */
[----:B------:R-:W-:Y:S01]  /*9490*/  ISETP.GE.AND P2, PT, R0, RZ, PT ;  /* 0x000000ff0000720c */ /* 0x000fe20003f46270 */
        /* <DEDUP_REMOVED lines=12> */
.L_x_1649:
[----:B------:R-:W-:Y:S05]  /*9560*/  BSYNC B0 ;  /* 0x0000000000007941 */ /* 0x000fea0003800000 */
.L_x_1648:
[----:B------:R-:W3:Y:S01]  /*9570*/  LDL R0, [R1+0x94] ;  /* 0x0000940001007983 */ /* 0x000ee20000100800 */
        /* <DEDUP_REMOVED lines=30> */
[----:B0-----:R-:W-:Y:S02]  /*9760*/  CS2R R94, SRZ ;  /* 0x00000000005e7805 */ /* 0x001fe4000001ff00 */
        /* <DEDUP_REMOVED lines=26> */
[----:B-----5:R-:W-:Y:S02]  /*9910*/  CS2R R40, SRZ ;  /* 0x0000000000287805 */ /* 0x020fe4000001ff00 */
[----:B--2---:R-:W-:Y:S02]  /*9920*/  CS2R R38, SRZ ;  /* 0x0000000000267805 */ /* 0x004fe4000001ff00 */
[----:B------:R-:W-:-:S02]  /*9930*/  CS2R R36, SRZ ;  /* 0x0000000000247805 */ /* 0x000fc4000001ff00 */
[----:B------:R-:W-:Y:S02]  /*9940*/  CS2R R34, SRZ ;  /* 0x0000000000227805 */ /* 0x000fe4000001ff00 */
[----:B------:R-:W-:Y:S02]  /*9950*/  CS2R R32, SRZ ;  /* 0x0000000000207805 */ /* 0x000fe4000001ff00 */
[----:B------:R-:W-:Y:S02]  /*9960*/  CS2R R30, SRZ ;  /* 0x00000000001e7805 */ /* 0x000fe4000001ff00 */
[----:B------:R-:W-:Y:S02]  /*9970*/  CS2R R28, SRZ ;  /* 0x00000000001c7805 */ /* 0x000fe4000001ff00 */
[----:B------:R-:W-:Y:S02]  /*9980*/  CS2R R4, SRZ ;  /* 0x0000000000047805 */ /* 0x000fe4000001ff00 */
[----:B------:R-:W-:Y:S01]  /*9990*/  CS2R R152, SRZ ;  /* 0x0000000000987805 */ /* 0x000fe2000001ff00 */
[----:B---3--:R-:W-:-:S05]  /*99a0*/  IMAD R0, R0, R93, R9 ;  /* 0x0000005d00007224 */ /* 0x008fca00078e0209 */
[----:B------:R0:W-:Y:S01]  /*99b0*/  STL [R1+0x7c], R0 ;  /* 0x00007c0001007387 */ /* 0x0001e20000100800 */
[----:B------:R-:W-:-:S04]  /*99c0*/  VIADDMNMX R93, R0, R93, R6, PT ;  /* 0x0000005d005d7246 */ /* 0x000fc80003800106 */
[----:B------:R-:W-:-:S13]  /*99d0*/  ISETP.GT.AND P1, PT, R93, R0, PT ;  /* 0x000000005d00720c */ /* 0x000fda0003f24270 */
[----:B0-----:R-:W-:Y:S05]  /*99e0*/  @!P1 BRA `(.L_x_1650) ;  /* 0x0000016800b89947 */ /* 0x001fea0003800000 */
[----:B------:R-:W0:Y:S01]  /*99f0*/  S2R R0, SR_TID.X ;  /* 0x0000000000007919 */ /* 0x000e220000002100 */
[----:B------:R-:W-:Y:S01]  /*9a00*/  BSSY B6, `(.L_x_1651) ;  /* 0x0000020000067945 */ /* 0x000fe20003800000 */
[----:B0-----:R-:W-:-:S05]  /*9a10*/  VIADD R0, R0, 0xffffff80 ;  /* 0xffffff8000007836 */ /* 0x001fca0000000000 */
[----:B------:R-:W-:-:S04]  /*9a20*/  SHF.R.S32.HI R3, RZ, 0x1f, R0 ;  /* 0x0000001fff037819 */ /* 0x000fc80000011400 */
[----:B------:R-:W-:-:S04]  /*9a30*/  LEA.HI R3, R3, R0, RZ, 0x7 ;  /* 0x0000000003037211 */ /* 0x000fc800078f38ff */
[----:B------:R-:W-:-:S06]  /*9a40*/  SHF.R.S32.HI R0, RZ, 0x7, R3 ;  /* 0x00000007ff007819 */ /* 0x000fcc0000011403 */
[----:B------:R-:W0:Y:S02]  /*9a50*/  SHFL.IDX PT, R0, R0, RZ, 0x1f ;  /* 0x00001fff00007589 */ /* 0x000e2400000e0000 */
[----:B0-----:R-:W-:-:S04]  /*9a60*/  LEA.HI R2, R0, R0, RZ, 0x1 ;  /* 0x0000000000027211 */ /* 0x001fc800078f08ff */
[----:B------:R-:W-:Y:S01]  /*9a70*/  LOP3.LUT R3, R2, 0x1e, RZ, 0xc0, !PT ;  /* 0x0000001e02037812 */ /* 0x000fe200078ec0ff */
[----:B------:R-:W-:-:S03]  /*9a80*/  VIADD R2, R17, 0x10400 ;  /* 0x0001040011027836 */ /* 0x000fc60000000000 */
[----:B------:R-:W-:Y:S02]  /*9a90*/  IADD3 R3, R0, -R3, RZ ;  /* 0x8000000300037210 */ /* 0x000fe40007ffe0ff */
[----:B------:R-:W-:-:S03]  /*9aa0*/  LOP3.LUT P0, RZ, R2, 0x3ff, RZ, 0xc0, !PT ;  /* 0x000003ff02ff7812 */ /* 0x000fc6000780c0ff */
[----:B------:R-:W-:Y:S01]  /*9ab0*/  IMAD R3, R3, 0x2000, R2 ;  /* 0x0000200003037824 */ /* 0x000fe200078e0202 */
[----:B------:R-:W-:-:S04]  /*9ac0*/  P2R R24, PR, RZ, 0x1 ;  /* 0x00000001ff187803 */ /* 0x000fc80000000000 */
        /* <DEDUP_REMOVED lines=12> */
[----:B------:R-:W-:Y:S01]  /*9b90*/  MOV R13, RZ ;  /* 0x000000ff000d7202 */ /* 0x000fe20000000f00 */
[----:B------:R-:W-:-:S02]  /*9ba0*/  IMAD.U32 R10, RZ, RZ, UR4 ;  /* 0x00000004ff0a7e24 */ /* 0x000fc4000f8e00ff */
[----:B------:R-:W-:Y:S02]  /*9bb0*/  IMAD.U32 R11, RZ, RZ, UR5 ;  /* 0x00000005ff0b7e24 */ /* 0x000fe4000f8e00ff */
[----:B------:R-:W-:Y:S02]  /*9bc0*/  IMAD.MOV.U32 R8, RZ, RZ, 0x70 ;  /* 0x00000070ff087424 */ /* 0x000fe400078e00ff */
[----:B------:R-:W-:-:S07]  /*9bd0*/  IMAD.MOV.U32 R12, RZ, RZ, 0x1 ;  /* 0x00000001ff0c7424 */ /* 0x000fce00078e00ff */
[----:B------:R-:W-:-:S07]  /*9be0*/  LEPC R20, `(.L_x_1652) ;  /* 0x000000001014794e */ /* 0x000fce0000000000 */
[----:B0-----:R-:W-:Y:S05]  /*9bf0*/  CALL.ABS.NOINC R14 ;  /* 0x000000000e007343 */ /* 0x001fea0003c00000 */
.L_x_1652:
[----:B------:R-:W-:Y:S05]  /*9c00*/  BSYNC B6 ;  /* 0x0000000000067941 */ /* 0x000fea0003800000 */
.L_x_1651:
        /* <DEDUP_REMOVED lines=13> */
.L_x_1656:
[----:B-1----:R1:W2:Y:S02]  /*9ce0*/  SYNCS.PHASECHK.TRANS64.TRYWAIT P0, [R17+URZ+0x30800], R0 ;  /* 0x03080000110075a7 */ /* 0x0022a4000800017f */
[----:B--2---:R-:W-:Y:S05]  /*9cf0*/  @!P0 NANOSLEEP.SYNCS 0x989680 ;  /* 0x009896800000895d */ /* 0x004fea0003900000 */
[----:B------:R-:W2:Y:S02]  /*9d00*/  @!P0 SYNCS.PHASECHK.TRANS64 P0, [R17+URZ+0x30800], R0 ;  /* 0x03080000110085a7 */ /* 0x000ea4000800007f */
[----:B--2---:R-:W-:Y:S05]  /*9d10*/  @!P0 BRA `(.L_x_1656) ;  /* 0xfffffffc00f08947 */ /* 0x004fea000383ffff */
.L_x_1655:
[----:B------:R-:W-:Y:S05]  /*9d20*/  BSYNC B0 ;  /* 0x0000000000007941 */ /* 0x000fea0003800000 */
.L_x_1654:
[----:B------:R-:W-:Y:S05]  /*9d30*/  BRA `(.L_x_1657) ;  /* 0x0000009400887947 */ /* 0x000fea0003800000 */
.L_x_1653:
[----:B------:R-:W-:Y:S01]  /*9d40*/  ISETP.NE.AND P0, PT, R24, RZ, PT ;  /* 0x000000ff1800720c */ /* 0x000fe20003f05270 */
[----:B------:R-:W-:Y:S01]  /*9d50*/  ULDC.64 UR4, c[0x0][0x3f8] ;  /* 0x0000fe0000047ab9 */ /* 0x000fe20000000a00 */
[----:B------:R-:W-:Y:S01]  /*9d60*/  SHF.R.S32.HI R0, RZ, 0x1f, R92 ;  /* 0x0000001fff007819 */ /* 0x000fe2000001145c */
[----:B------:R-:W-:Y:S01]  /*9d70*/  ULDC.64 UR6, c[0x0][0x408] ;  /* 0x0001020000067ab9 */ /* 0x000fe20000000a00 */
[----:B------:R-:W-:Y:S01]  /*9d80*/  IMAD.WIDE.U32 R24, R92, UR4, RZ ;  /* 0x000000045c187c25 */ /* 0x000fe2000f8e00ff */
[----:B------:R-:W-:Y:S03]  /*9d90*/  BSSY B6, `(.L_x_1658) ;  /* 0x0000019000067945 */ /* 0x000fe60003800000 */
[C---:B------:R-:W-:Y:S02]  /*9da0*/  IMAD R3, R0.reuse, UR4, RZ ;  /* 0x0000000400037c24 */ /* 0x040fe4000f8e02ff */
[----:B------:R-:W-:-:S02]  /*9db0*/  IMAD R5, R0, UR6, RZ ;  /* 0x0000000600057c24 */ /* 0x000fc4000f8e02ff */
[C---:B------:R-:W-:Y:S02]  /*9dc0*/  IMAD R3, R92.reuse, UR5, R3 ;  /* 0x000000055c037c24 */ /* 0x040fe4000f8e0203 */
[C---:B------:R-:W-:Y:S02]  /*9dd0*/  IMAD R5, R92.reuse, UR7, R5 ;  /* 0x000000075c057c24 */ /* 0x040fe4000f8e0205 */
[----:B------:R-:W-:-:S04]  /*9de0*/  IMAD.WIDE.U32 R26, R92, UR6, RZ ;  /* 0x000000065c1a7c25 */ /* 0x000fc8000f8e00ff */
[----:B------:R-:W-:Y:S02]  /*9df0*/  IMAD.IADD R33, R3, 0x1, R25 ;  /* 0x0000000103217824 */ /* 0x000fe400078e0219 */
[----:B------:R-:W-:Y:S01]  /*9e00*/  IMAD.IADD R29, R5, 0x1, R27 ;  /* 0x00000001051d7824 */ /* 0x000fe200078e021b */
[----:B------:R-:W-:Y:S06]  /*9e10*/  @!P0 BRA `(.L_x_1659) ;  /* 0x0000000000408947 */ /* 0x000fec0003800000 */
        /* <DEDUP_REMOVED lines=8> */
[----:B------:R-:W-:Y:S01]  /*9ea0*/  MOV R8, 0x70 ;  /* 0x0000007000087802 */ /* 0x000fe20000000f00 */
[----:B------:R-:W-:Y:S02]  /*9eb0*/  IMAD.U32 R7, RZ, RZ, UR7 ;  /* 0x00000007ff077e24 */ /* 0x000fe4000f8e00ff */
[----:B------:R-:W-:-:S02]  /*9ec0*/  IMAD.U32 R10, RZ, RZ, UR4 ;  /* 0x00000004ff0a7e24 */ /* 0x000fc4000f8e00ff */
[----:B------:R-:W-:Y:S02]  /*9ed0*/  IMAD.U32 R11, RZ, RZ, UR5 ;  /* 0x00000005ff0b7e24 */ /* 0x000fe4000f8e00ff */
[----:B------:R-:W-:Y:S02]  /*9ee0*/  IMAD.MOV.U32 R12, RZ, RZ, 0x1 ;  /* 0x00000001ff0c7424 */ /* 0x000fe400078e00ff */
[----:B------:R-:W-:-:S07]  /*9ef0*/  IMAD.MOV.U32 R13, RZ, RZ, RZ ;  /* 0x000000ffff0d7224 */ /* 0x000fce00078e00ff */
[----:B------:R-:W-:-:S07]  /*9f00*/  LEPC R20, `(.L_x_1659) ;  /* 0x000000001014794e */ /* 0x000fce0000000000 */
[----:B0-----:R-:W-:Y:S05]  /*9f10*/  CALL.ABS.NOINC R14 ;  /* 0x000000000e007343 */ /* 0x001fea0003c00000 */
.L_x_1659:
[----:B------:R-:W-:Y:S05]  /*9f20*/  BSYNC B6 ;  /* 0x0000000000067941 */ /* 0x000fea0003800000 */
.L_x_1658:
[----:B------:R-:W2:Y:S01]  /*9f30*/  LDL R28, [R1+0x5c] ;  /* 0x00005c00011c7983 */ /* 0x000ea20000100800 */
[----:B------:R-:W-:-:S03]  /*9f40*/  ULDC.U8 UR4, c[0x0][0x410] ;  /* 0x0001040000047ab9 */ /* 0x000fc60000000000 */
[----:B------:R-:W2:Y:S04]  /*9f50*/  LDL R21, [R1+0x10] ;  /* 0x0000100001157983 */ /* 0x000ea80000100800 */
[----:B------:R-:W3:Y:S01]  /*9f60*/  LDL R20, [R1+0x84] ;  /* 0x0000840001147983 */ /* 0x000ee20000100800 */
[----:B------:R-:W-:Y:S01]  /*9f70*/  ISETP.NE.AND P0, PT, RZ, UR4, PT ;  /* 0x00000004ff007c0c */ /* 0x000fe2000bf05270 */
[----:B------:R-:W-:Y:S01]  /*9f80*/  BSSY B0, `(.L_x_1660) ;  /* 0x0000935000007945 */ /* 0x000fe20003800000 */
[----:B--2---:R-:W-:-:S04]  /*9f90*/  IMAD.IADD R0, R21, 0x1, R28 ;  /* 0x0000000115007824 */ /* 0x004fc800078e021c */
[----:B---3--:R-:W-:-:S07]  /*9fa0*/  IMAD R3, R20, 0x20, R0 ;  /* 0x0000002014037824 */ /* 0x008fce00078e0200 */
[----:B------:R-:W-:Y:S05]  /*9fb0*/  @!P0 BRA `(.L_x_1661) ;  /* 0x00000048007c8947 */ /* 0x000fea0003800000 */
[----:B------:R-:W0:Y:S01]  /*9fc0*/  LDC R10, c[0x0][0x448] ;  /* 0x00011200ff0a7b82 */ /* 0x000e220000000800 */
[----:B------:R-:W-:Y:S01]  /*9fd0*/  ULDC.64 UR4, c[0x0][0x3f8] ;  /* 0x0000fe0000047ab9 */ /* 0x000fe20000000a00 */
[----:B------:R-:W-:Y:S01]  /*9fe0*/  MOV R32, R24 ;  /* 0x0000001800207202 */ /* 0x000fe20000000f00 */
[----:B------:R-:W-:Y:S01]  /*9ff0*/  ULDC.64 UR6, c[0x0][0x408] ;  /* 0x0001020000067ab9 */ /* 0x000fe20000000a00 */
[----:B0-----:R-:W-:-:S13]  /*a000*/  ISETP.NE.AND P0, PT, R10, 0x1, PT ;  /* 0x000000010a00780c */ /* 0x001fda0003f05270 */
[----:B------:R-:W0:Y:S08]  /*a010*/  @P0 LDC R4, c[0x0][0x44c] ;  /* 0x00011300ff040b82 */ /* 0x000e300000000800 */
[----:B------:R-:W1:Y:S01]  /*a020*/  @P0 LDC R5, c[0x0][0x450] ;  /* 0x00011400ff050b82 */ /* 0x000e620000000800 */
[----:B0-----:R-:W-:-:S05]  /*a030*/  @P0 IMAD.HI.U32 R4, R3, R4, RZ ;  /* 0x0000000403040227 */ /* 0x001fca00078e00ff */
[----:B-1----:R-:W-:Y:S01]  /*a040*/  @P0 SHF.R.U32.HI R3, RZ, R5, R4 ;  /* 0x00000005ff030219 */ /* 0x002fe20000011604 */
[----:B------:R-:W-:Y:S02]  /*a050*/  IMAD.MOV.U32 R4, RZ, RZ, R26 ;  /* 0x000000ffff047224 */ /* 0x000fe400078e001a */
[----:B------:R-:W-:Y:S01]  /*a060*/  IMAD.MOV.U32 R5, RZ, RZ, R29 ;  /* 0x000000ffff057224 */ /* 0x000fe200078e001d */
[----:B------:R-:W-:Y:S01]  /*a070*/  SHF.R.S32.HI R6, RZ, 0x1f, R3 ;  /* 0x0000001fff067819 */ /* 0x000fe20000011403 */
[----:B------:R-:W-:-:S04]  /*a080*/  IMAD.WIDE.U32 R32, R3, UR4, R32 ;  /* 0x0000000403207c25 */ /* 0x000fc8000f8e0020 */
[C---:B------:R-:W-:Y:S02]  /*a090*/  IMAD R8, R6.reuse, UR4, RZ ;  /* 0x0000000406087c24 */ /* 0x040fe4000f8e02ff */
[----:B------:R-:W-:Y:S02]  /*a0a0*/  IMAD R6, R6, UR6, RZ ;  /* 0x0000000606067c24 */ /* 0x000fe4000f8e02ff */
[C---:B------:R-:W-:Y:S01]  /*a0b0*/  IMAD R7, R3.reuse, UR5, R8 ;  /* 0x0000000503077c24 */ /* 0x040fe2000f8e0208 */
[----:B------:R-:W-:Y:S01]  /*a0c0*/  ULDC.64 UR4, c[0x0][0x3e8] ;  /* 0x0000fa0000047ab9 */ /* 0x000fe20000000a00 */
[C---:B------:R-:W-:Y:S01]  /*a0d0*/  IMAD.WIDE.U32 R4, R3.reuse, UR6, R4 ;  /* 0x0000000603047c25 */ /* 0x040fe2000f8e0004 */
[----:B------:R-:W-:Y:S01]  /*a0e0*/  LEA R30, P0, R32, UR4, 0x1 ;  /* 0x00000004201e7c11 */ /* 0x000fe2000f8008ff */
[----:B------:R-:W-:Y:S02]  /*a0f0*/  UMOV UR4, 0xffffffff ;  /* 0xffffffff00047882 */ /* 0x000fe40000000000 */
[----:B------:R-:W-:Y:S01]  /*a100*/  IMAD R9, R3, UR7, R6 ;  /* 0x0000000703097c24 */ /* 0x000fe2000f8e0206 */
[----:B------:R-:W-:Y:S01]  /*a110*/  ULDC.64 UR6, c[0x0][0x400] ;  /* 0x0001000000067ab9 */ /* 0x000fe20000000a00 */
[----:B------:R-:W-:Y:S01]  /*a120*/  IMAD.IADD R3, R33, 0x1, R7 ;  /* 0x0000000121037824 */ /* 0x000fe200078e0207 */
[----:B------:R-:W-:Y:S01]  /*a130*/  LEA R31, P1, R4, UR6, 0x1 ;  /* 0x00000006041f7c11 */ /* 0x000fe2000f8208ff */
[----:B------:R-:W-:-:S03]  /*a140*/  IMAD.IADD R33, R5, 0x1, R9 ;  /* 0x0000000105217824 */ /* 0x000fc600078e0209 */
[----:B------:R-:W-:Y:S02]  /*a150*/  LEA.HI.X R32, R32, UR5, R3, 0x1, P0 ;  /* 0x0000000520207c11 */ /* 0x000fe400080f0c03 */
[----:B------:R-:W-:Y:S01]  /*a160*/  LEA.HI.X R33, R4, UR7, R33, 0x1, P1 ;  /* 0x0000000704217c11 */ /* 0x000fe200088f0c21 */
[----:B------:R-:W-:Y:S06]  /*a170*/  BRA.DIV UR4, `(.L_x_1662) ;  /* 0x0000023a046c7947 */ /* 0x000fec000b800000 */
[----:B------:R0:W1:Y:S04]  /*a180*/  SHFL.IDX PT, R9, R32, RZ, 0x181f ;  /* 0x00181fff20097589 */ /* 0x00006800000e0000 */
[----:B------:R0:W2:Y:S04]  /*a190*/  SHFL.IDX PT, R8, R30, RZ, 0x181f ;  /* 0x00181fff1e087589 */ /* 0x0000a800000e0000 */
[----:B------:R0:W3:Y:S04]  /*a1a0*/  SHFL.IDX PT, R26, R33, RZ, 0x181f ;  /* 0x00181fff211a7589 */ /* 0x0000e800000e0000 */
[----:B------:R0:W4:Y:S02]  /*a1b0*/  SHFL.IDX PT, R5, R31, RZ, 0x181f ;  /* 0x00181fff1f057589 */ /* 0x00012400000e0000 */
.L_x_2029:
[----:B------:R-:W-:Y:S01]  /*a1c0*/  IMAD R3, R219, R10, RZ ;  /* 0x0000000adb037224 */ /* 0x000fe200078e02ff */
[----:B------:R-:W-:Y:S01]  /*a1d0*/  BSSY B1, `(.L_x_1663) ;  /* 0x000003c000017945 */ /* 0x000fe20003800000 */
[----:B------:R-:W-:Y:S02]  /*a1e0*/  CS2R R62, SRZ ;  /* 0x00000000003e7805 */ /* 0x000fe4000001ff00 */
[----:B------:R-:W-:Y:S02]  /*a1f0*/  CS2R R66, SRZ ;  /* 0x0000000000427805 */ /* 0x000fe4000001ff00 */
[----:B------:R-:W-:Y:S02]  /*a200*/  CS2R R70, SRZ ;  /* 0x0000000000467805 */ /* 0x000fe4000001ff00 */
[----:B------:R-:W-:Y:S02]  /*a210*/  ISETP.GE.AND P0, PT, R0, R3, PT ;  /* 0x000000030000720c */ /* 0x000fe40003f06270 */
[----:B------:R-:W-:-:S02]  /*a220*/  CS2R R74, SRZ ;  /* 0x00000000004a7805 */ /* 0x000fc4000001ff00 */
[----:B------:R-:W-:Y:S02]  /*a230*/  CS2R R64, SRZ ;  /* 0x0000000000407805 */ /* 0x000fe4000001ff00 */
[----:B------:R-:W-:Y:S02]  /*a240*/  CS2R R68, SRZ ;  /* 0x0000000000447805 */ /* 0x000fe4000001ff00 */
[----:B------:R-:W-:Y:S02]  /*a250*/  CS2R R72, SRZ ;  /* 0x0000000000487805 */ /* 0x000fe4000001ff00 */
[----:B------:R-:W-:-:S03]  /*a260*/  CS2R R76, SRZ ;  /* 0x00000000004c7805 */ /* 0x000fc6000001ff00 */
[----:B------:R-:W-:Y:S05]  /*a270*/  @P0 BRA `(.L_x_1664) ;  /* 0x0000000000c40947 */ /* 0x000fea0003800000 */
[----:B------:R-:W3:Y:S01]  /*a280*/  LDL R7, [R1+0x18] ;  /* 0x0000180001077983 */ /* 0x000ee20000100800 */
[----:B------:R-:W-:-:S03]  /*a290*/  ULDC UR4, c[0x0][0x3f4] ;  /* 0x0000fd0000047ab9 */ /* 0x000fc60000000800 */
[----:B------:R-:W4:Y:S04]  /*a2a0*/  LDL R4, [R1+0x48] ;  /* 0x0000480001047983 */ /* 0x000f280000100800 */
[----:B------:R-:W4:Y:S04]  /*a2b0*/  LDL R29, [R1+0x4c] ;  /* 0x00004c00011d7983 */ /* 0x000f280000100800 */
[----:B------:R-:W4:Y:S04]  /*a2c0*/  LDL R6, [R1+0x9c] ;  /* 0x00009c0001067983 */ /* 0x000f280000100800 */
[----:B------:R-:W4:Y:S04]  /*a2d0*/  LDL R11, [R1+0xa0] ;  /* 0x0000a000010b7983 */ /* 0x000f280000100800 */
[----:B------:R-:W4:Y:S01]  /*a2e0*/  LDL R34, [R1+0x98] ;  /* 0x0000980001227983 */ /* 0x000f220000100800 */
[----:B------:R-:W-:-:S02]  /*a2f0*/  ISETP.GE.AND P3, PT, R204, UR4, PT ;  /* 0x00000004cc007c0c */ /* 0x000fc4000bf66270 */
[----:B------:R-:W-:Y:S02]  /*a300*/  CS2R R74, SRZ ;  /* 0x00000000004a7805 */ /* 0x000fe4000001ff00 */
[----:B------:R-:W-:Y:S02]  /*a310*/  CS2R R76, SRZ ;  /* 0x00000000004c7805 */ /* 0x000fe4000001ff00 */
[----:B------:R-:W-:Y:S02]  /*a320*/  CS2R R70, SRZ ;  /* 0x0000000000467805 */ /* 0x000fe4000001ff00 */
[----:B------:R-:W-:Y:S02]  /*a330*/  CS2R R72, SRZ ;  /* 0x0000000000487805 */ /* 0x000fe4000001ff00 */
[----:B------:R-:W-:Y:S02]  /*a340*/  CS2R R66, SRZ ;  /* 0x0000000000427805 */ /* 0x000fe4000001ff00 */
[----:B------:R-:W-:Y:S01]  /*a350*/  CS2R R68, SRZ ;  /* 0x0000000000447805 */ /* 0x000fe2000001ff00 */
[----:B-12---:R-:W-:Y:S01]  /*a360*/  @!P3 IMAD.WIDE R20, R204, 0x2, R8 ;  /* 0x00000002cc14b825 */ /* 0x006fe200078e0208 */
[----:B------:R-:W-:-:S02]  /*a370*/  CS2R R62, SRZ ;  /* 0x00000000003e7805 */ /* 0x000fc4000001ff00 */
[----:B------:R-:W-:Y:S02]  /*a380*/  CS2R R64, SRZ ;  /* 0x0000000000407805 */ /* 0x000fe4000001ff00 */
[----:B------:R1:W5:Y:S01]  /*a390*/  @!P3 LD.E.64 R74, desc[UR60][R20.64] ;  /* 0x0000003c144ab980 */ /* 0x000362000c101b00 */
[----:B---3--:R-:W-:Y:S02]  /*a3a0*/  ISETP.GE.AND P2, PT, R7, UR4, PT ;  /* 0x0000000407007c0c */ /* 0x008fe4000bf46270 */
[----:B----4-:R-:W-:Y:S02]  /*a3b0*/  ISETP.GE.AND P1, PT, R4, UR4, PT ;  /* 0x0000000404007c0c */ /* 0x010fe4000bf26270 */
[----:B------:R-:W-:-:S09]  /*a3c0*/  ISETP.GE.AND P0, PT, R29, UR4, PT ;  /* 0x000000041d007c0c */ /* 0x000fd2000bf06270 */
[C---:B------:R-:W-:Y:S02]  /*a3d0*/  @!P2 SHF.L.U32 R12, R7.reuse, 0x1, RZ ;  /* 0x00000001070ca819 */ /* 0x040fe400000006ff */
[C---:B------:R-:W-:Y:S01]  /*a3e0*/  @!P1 SHF.L.U64.HI R28, R4.reuse, 0x1, R6 ;  /* 0x00000001041c9819 */ /* 0x040fe20000010206 */
[----:B------:R-:W-:Y:S01]  /*a3f0*/  @!P1 IMAD.SHL.U32 R4, R4, 0x2, RZ ;  /* 0x0000000204049824 */ /* 0x000fe200078e00ff */
[CC--:B------:R-:W-:Y:S01]  /*a400*/  @!P2 IADD3 R14, P4, R8.reuse, R12.reuse, RZ ;  /* 0x0000000c080ea210 */ /* 0x0c0fe20007f9e0ff */
[----:B------:R-:W-:Y:S01]  /*a410*/  @!P3 IMAD.MOV.U32 R6, RZ, RZ, R5 ;  /* 0x000000ffff06b224 */ /* 0x000fe200078e0005 */
[----:B------:R-:W-:Y:S01]  /*a420*/  @!P2 SHF.L.U64.HI R11, R7, 0x1, R11 ;  /* 0x00000001070ba819 */ /* 0x000fe2000001020b */
[----:B------:R-:W-:Y:S01]  /*a430*/  @!P0 IMAD.SHL.U32 R27, R29, 0x2, RZ ;  /* 0x000000021d1b8824 */ /* 0x000fe200078e00ff */
[----:B------:R-:W-:Y:S01]  /*a440*/  @!P2 IADD3 R12, P6, R5, R12, RZ ;  /* 0x0000000c050ca210 */ /* 0x000fe20007fde0ff */
[----:B------:R-:W-:Y:S01]  /*a450*/  @!P3 IMAD.MOV.U32 R7, RZ, RZ, R26 ;  /* 0x000000ffff07b224 */ /* 0x000fe200078e001a */
[----:B------:R-:W-:-:S02]  /*a460*/  @!P1 IADD3 R10, P5, R8, R4, RZ ;  /* 0x00000004080a9210 */ /* 0x000fc40007fbe0ff */
[----:B------:R-:W-:Y:S01]  /*a470*/  @!P2 IADD3.X R15, R9, R11, RZ, P4, !PT ;  /* 0x0000000b090fa210 */ /* 0x000fe200027fe4ff */
[----:B------:R-:W-:-:S04]  /*a480*/  @!P3 IMAD.WIDE R24, R204, 0x2, R6 ;  /* 0x00000002cc18b825 */ /* 0x000fc800078e0206 */
[----:B------:R-:W-:Y:S01]  /*a490*/  @!P2 IMAD.X R13, R26, 0x1, R11, P6 ;  /* 0x000000011a0da824 */ /* 0x000fe200030e060b */
[-C--:B------:R-:W-:Y:S01]  /*a4a0*/  @!P0 IADD3 R6, P6, R8, R27.reuse, RZ ;  /* 0x0000001b08068210 */ /* 0x080fe20007fde0ff */
[----:B------:R-:W-:Y:S01]  /*a4b0*/  @!P1 IMAD.X R11, R9, 0x1, R28, P5 ;  /* 0x00000001090b9824 */ /* 0x000fe200028e061c */
[----:B------:R-:W-:Y:S01]  /*a4c0*/  @!P0 IADD3 R8, P5, R5, R27, RZ ;  /* 0x0000001b05088210 */ /* 0x000fe20007fbe0ff */
[----:B------:R1:W5:Y:S01]  /*a4d0*/  @!P3 LD.E.64 R76, desc[UR60][R24.64] ;  /* 0x0000003c184cb980 */ /* 0x000362000c101b00 */
[----:B------:R-:W-:Y:S02]  /*a4e0*/  @!P0 SHF.L.U64.HI R27, R29, 0x1, R34 ;  /* 0x000000011d1b8819 */ /* 0x000fe40000010222 */
[----:B------:R-:W-:Y:S01]  /*a4f0*/  @!P1 IADD3 R4, P4, R5, R4, RZ ;  /* 0x0000000405049210 */ /* 0x000fe20007f9e0ff */
[----:B------:R1:W5:Y:S02]  /*a500*/  @!P2 LD.E.64 R70, desc[UR60][R14.64] ;  /* 0x0000003c0e46a980 */ /* 0x000364000c101b00 */
[----:B------:R-:W-:Y:S01]  /*a510*/  @!P0 IMAD.X R7, R9, 0x1, R27, P6 ;  /* 0x0000000109078824 */ /* 0x000fe200030e061b */
[C---:B------:R-:W-:Y:S01]  /*a520*/  @!P0 IADD3.X R9, R26.reuse, R27, RZ, P5, !PT ;  /* 0x0000001b1a098210 */ /* 0x040fe20002ffe4ff */
[----:B------:R-:W-:Y:S01]  /*a530*/  @!P1 IMAD.X R5, R26, 0x1, R28, P4 ;  /* 0x000000011a059824 */ /* 0x000fe200020e061c */
[----:B------:R1:W5:Y:S04]  /*a540*/  @!P2 LD.E.64 R72, desc[UR60][R12.64] ;  /* 0x0000003c0c48a980 */ /* 0x000368000c101b00 */
[----:B------:R1:W5:Y:S04]  /*a550*/  @!P1 LD.E.64 R66, desc[UR60][R10.64] ;  /* 0x0000003c0a429980 */ /* 0x000368000c101b00 */
[----:B------:R1:W5:Y:S04]  /*a560*/  @!P1 LD.E.64 R68, desc[UR60][R4.64] ;  /* 0x0000003c04449980 */ /* 0x000368000c101b00 */
[----:B------:R1:W5:Y:S04]  /*a570*/  @!P0 LD.E.64 R62, desc[UR60][R6.64] ;  /* 0x0000003c063e8980 */ /* 0x000368000c101b00 */
[----:B------:R1:W5:Y:S02]  /*a580*/  @!P0 LD.E.64 R64, desc[UR60][R8.64] ;  /* 0x0000003c08408980 */ /* 0x000364000c101b00 */
.L_x_1664:
[----:B------:R-:W-:Y:S05]  /*a590*/  BSYNC B1 ;  /* 0x0000000000017941 */ /* 0x000fea0003800000 */
.L_x_1663:
[----:B-1---5:R-:W-:Y:S01]  /*a5a0*/  IMAD.MOV.U32 R7, RZ, RZ, R67 ;  /* 0x000000ffff077224 */ /* 0x022fe200078e0043 */
[----:B------:R-:W-:Y:S01]  /*a5b0*/  UMOV UR4, 0xffffffff ;  /* 0xffffffff00047882 */ /* 0x000fe20000000000 */
[----:B------:R-:W-:Y:S01]  /*a5c0*/  IMAD.MOV.U32 R4, RZ, RZ, R62 ;  /* 0x000000ffff047224 */ /* 0x000fe200078e003e */
[----:B------:R-:W-:Y:S01]  /*a5d0*/  CS2R R46, SRZ ;  /* 0x00000000002e7805 */ /* 0x000fe2000001ff00 */
[----:B----4-:R-:W-:Y:S01]  /*a5e0*/  IMAD.MOV.U32 R5, RZ, RZ, R63 ;  /* 0x000000ffff057224 */ /* 0x010fe200078e003f */
[----:B------:R-:W-:Y:S01]  /*a5f0*/  PRMT R109, R7, 0x7610, R109 ;  /* 0x00007610076d7816 */ /* 0x000fe2000000006d */
        /* <DEDUP_REMOVED lines=8> */
[----:B------:R-:W-:Y:S01]  /*a680*/  PRMT R92, R7, 0x7610, R92 ;  /* 0x00007610075c7816 */ /* 0x000fe2000000005c */
[----:B------:R-:W-:Y:S01]  /*a690*/  IMAD.MOV.U32 R7, RZ, RZ, R69 ;  /* 0x000000ffff077224 */ /* 0x000fe200078e0045 */
[----:B------:R-:W-:Y:S01]  /*a6a0*/  PRMT R112, R112, 0x5410, R4 ;  /* 0x0000541070707816 */ /* 0x000fe20000000004 */
[----:B------:R-:W-:Y:S01]  /*a6b0*/  IMAD.MOV.U32 R4, RZ, RZ, R64 ;  /* 0x000000ffff047224 */ /* 0x000fe200078e0040 */
[----:B------:R-:W-:Y:S02]  /*a6c0*/  PRMT R111, R111, 0x5410, R5 ;  /* 0x000054106f6f7816 */ /* 0x000fe40000000005 */
[----:B------:R-:W-:Y:S01]  /*a6d0*/  PRMT R91, R6, 0x7610, R91 ;  /* 0x00007610065b7816 */ /* 0x000fe2000000005b */
[----:B------:R-:W-:Y:S01]  /*a6e0*/  IMAD.MOV.U32 R6, RZ, RZ, R68 ;  /* 0x000000ffff067224 */ /* 0x000fe200078e0044 */
[----:B------:R-:W-:Y:S02]  /*a6f0*/  MOV R5, R65 ;  /* 0x0000004100057202 */ /* 0x000fe40000000f00 */
[----:B------:R-:W-:Y:S01]  /*a700*/  PRMT R104, R104, 0x5410, R4 ;  /* 0x0000541068687816 */ /* 0x000fe20000000004 */
[----:B------:R-:W-:Y:S01]  /*a710*/  IMAD.MOV.U32 R4, RZ, RZ, R72 ;  /* 0x000000ffff047224 */ /* 0x000fe200078e0048 */
[----:B------:R-:W-:Y:S01]  /*a720*/  PRMT R98, R98, 0x5410, R5 ;  /* 0x0000541062627816 */ /* 0x000fe20000000005 */
[----:B------:R-:W-:Y:S01]  /*a730*/  IMAD.MOV.U32 R5, RZ, RZ, R73 ;  /* 0x000000ffff057224 */ /* 0x000fe200078e0049 */
[----:B------:R-:W-:Y:S01]  /*a740*/  PRMT R109, R109, 0x5410, R7 ;  /* 0x000054106d6d7816 */ /* 0x000fe20000000007 */
[----:B------:R-:W-:Y:S01]  /*a750*/  IMAD.MOV.U32 R7, RZ, RZ, R77 ;  /* 0x000000ffff077224 */ /* 0x000fe200078e004d */
[----:B------:R-:W-:-:S02]  /*a760*/  PRMT R110, R6, 0x7610, R110 ;  /* 0x00007610066e7816 */ /* 0x000fc4000000006e */
[----:B------:R-:W-:Y:S02]  /*a770*/  MOV R6, R76 ;  /* 0x0000004c00067202 */ /* 0x000fe40000000f00 */
[----:B------:R-:W-:Y:S02]  /*a780*/  PRMT R112, R4, 0x7610, R112 ;  /* 0x0000761004707816 */ /* 0x000fe40000000070 */
[----:B------:R-:W-:Y:S02]  /*a790*/  PRMT R111, R5, 0x7610, R111 ;  /* 0x00007610056f7816 */ /* 0x000fe4000000006f */
[----:B------:R-:W-:Y:S02]  /*a7a0*/  PRMT R91, R91, 0x5410, R6 ;  /* 0x000054105b5b7816 */ /* 0x000fe40000000006 */
[----:B------:R-:W-:Y:S01]  /*a7b0*/  PRMT R92, R92, 0x5410, R7 ;  /* 0x000054105c5c7816 */ /* 0x000fe20000000007 */
[----:B------:R-:W-:Y:S06]  /*a7c0*/  BRA.DIV UR4, `(.L_x_1665) ;  /* 0x00000236044c7947 */ /* 0x000fec000b800000 */
[----:B------:R1:W4:Y:S04]  /*a7d0*/  SHFL.IDX PT, R9, R32, 0x1, 0x181f ;  /* 0x00381f0020097f89 */ /* 0x00032800000e0000 */
[----:B--2---:R1:W2:Y:S04]  /*a7e0*/  SHFL.IDX PT, R8, R30, 0x1, 0x181f ;  /* 0x00381f001e087f89 */ /* 0x0042a800000e0000 */
[----:B---3--:R1:W3:Y:S04]  /*a7f0*/  SHFL.IDX PT, R26, R33, 0x1, 0x181f ;  /* 0x00381f00211a7f89 */ /* 0x0082e800000e0000 */
[----:B------:R1:W0:Y:S02]  /*a800*/  SHFL.IDX PT, R5, R31, 0x1, 0x181f ;  /* 0x00381f001f057f89 */ /* 0x00022400000e0000 */
.L_x_2035:
[----:B------:R-:W-:Y:S01]  /*a810*/  VIADD R4, R0, 0x20 ;  /* 0x0000002000047836 */ /* 0x000fe20000000000 */
        /* <DEDUP_REMOVED lines=8> */
[----:B------:R-:W-:-:S05]  /*a8a0*/  CS2R R60, SRZ ;  /* 0x00000000003c7805 */ /* 0x000fca000001ff00 */
[----:B------:R-:W-:Y:S05]  /*a8b0*/  @P0 BRA `(.L_x_1667) ;  /* 0x0000000000c40947 */ /* 0x000fea0003800000 */
[----:B------:R-:W3:Y:S01]  /*a8c0*/  LDL R10, [R1+0x18] ;  /* 0x00001800010a7983 */ /* 0x000ee20000100800 */
[----:B------:R-:W-:-:S03]  /*a8d0*/  ULDC UR4, c[0x0][0x3f4] ;  /* 0x0000fd0000047ab9 */ /* 0x000fc60000000800 */
[----:B------:R-:W3:Y:S04]  /*a8e0*/  LDL R6, [R1+0x48] ;  /* 0x0000480001067983 */ /* 0x000ee80000100800 */
[----:B------:R-:W3:Y:S04]  /*a8f0*/  LDL R29, [R1+0x4c] ;  /* 0x00004c00011d7983 */ /* 0x000ee80000100800 */
[----:B------:R-:W3:Y:S04]  /*a900*/  LDL R11, [R1+0xa0] ;  /* 0x0000a000010b7983 */ /* 0x000ee80000100800 */
[----:B------:R-:W3:Y:S04]  /*a910*/  LDL R7, [R1+0x9c] ;  /* 0x00009c0001077983 */ /* 0x000ee80000100800 */
[----:B------:R-:W3:Y:S01]  /*a920*/  LDL R34, [R1+0x98] ;  /* 0x0000980001227983 */ /* 0x000ee20000100800 */
[----:B------:R-:W-:-:S02]  /*a930*/  ISETP.GE.AND P3, PT, R204, UR4, PT ;  /* 0x00000004cc007c0c */ /* 0x000fc4000bf66270 */
[----:B------:R-:W-:Y:S02]  /*a940*/  CS2R R58, SRZ ;  /* 0x00000000003a7805 */ /* 0x000fe4000001ff00 */
[----:B------:R-:W-:Y:S02]  /*a950*/  CS2R R60, SRZ ;  /* 0x00000000003c7805 */ /* 0x000fe4000001ff00 */
[----:B------:R-:W-:Y:S02]  /*a960*/  CS2R R54, SRZ ;  /* 0x0000000000367805 */ /* 0x000fe4000001ff00 */
[----:B------:R-:W-:Y:S02]  /*a970*/  CS2R R56, SRZ ;  /* 0x0000000000387805 */ /* 0x000fe4000001ff00 */
[----:B------:R-:W-:Y:S02]  /*a980*/  CS2R R50, SRZ ;  /* 0x0000000000327805 */ /* 0x000fe4000001ff00 */
[----:B------:R-:W-:Y:S01]  /*a990*/  CS2R R52, SRZ ;  /* 0x0000000000347805 */ /* 0x000fe2000001ff00 */
[----:B--2-4-:R-:W-:Y:S01]  /*a9a0*/  @!P3 IMAD.WIDE R20, R204, 0x2, R8 ;  /* 0x00000002cc14b825 */ /* 0x014fe200078e0208 */
[----:B------:R-:W-:-:S02]  /*a9b0*/  CS2R R46, SRZ ;  /* 0x00000000002e7805 */ /* 0x000fc4000001ff00 */
[----:B------:R-:W-:Y:S02]  /*a9c0*/  CS2R R48, SRZ ;  /* 0x0000000000307805 */ /* 0x000fe4000001ff00 */
[----:B------:R2:W5:Y:S01]  /*a9d0*/  @!P3 LD.E.64 R58, desc[UR60][R20.64] ;  /* 0x0000003c143ab980 */ /* 0x000562000c101b00 */
[----:B---3--:R-:W-:Y:S02]  /*a9e0*/  ISETP.GE.AND P2, PT, R10, UR4, PT ;  /* 0x000000040a007c0c */ /* 0x008fe4000bf46270 */
[----:B------:R-:W-:Y:S02]  /*a9f0*/  ISETP.GE.AND P1, PT, R6, UR4, PT ;  /* 0x0000000406007c0c */ /* 0x000fe4000bf26270 */
[----:B------:R-:W-:-:S09]  /*aa00*/  ISETP.GE.AND P0, PT, R29, UR4, PT ;  /* 0x000000041d007c0c */ /* 0x000fd2000bf06270 */
[C---:B------:R-:W-:Y:S01]  /*aa10*/  @!P2 IMAD.SHL.U32 R12, R10.reuse, 0x2, RZ ;  /* 0x000000020a0ca824 */ /* 0x040fe200078e00ff */
[----:B------:R-:W-:Y:S01]  /*aa20*/  @!P2 SHF.L.U64.HI R11, R10, 0x1, R11 ;  /* 0x000000010a0ba819 */ /* 0x000fe2000001020b */
[----:B------:R-:W-:-:S03]  /*aa30*/  @!P1 IMAD.SHL.U32 R4, R6, 0x2, RZ ;  /* 0x0000000206049824 */ /* 0x000fc600078e00ff */
[-C--:B------:R-:W-:Y:S02]  /*aa40*/  @!P2 IADD3 R14, P4, R8, R12.reuse, RZ ;  /* 0x0000000c080ea210 */ /* 0x080fe40007f9e0ff */
[----:B------:R-:W-:Y:S01]  /*aa50*/  @!P1 SHF.L.U64.HI R27, R6, 0x1, R7 ;  /* 0x00000001061b9819 */ /* 0x000fe20000010207 */
[----:B0-----:R-:W-:Y:S01]  /*aa60*/  @!P3 IMAD.MOV.U32 R6, RZ, RZ, R5 ;  /* 0x000000ffff06b224 */ /* 0x001fe200078e0005 */
[----:B------:R-:W-:Y:S01]  /*aa70*/  @!P2 IADD3 R12, P6, R5, R12, RZ ;  /* 0x0000000c050ca210 */ /* 0x000fe20007fde0ff */
[----:B------:R-:W-:Y:S01]  /*aa80*/  @!P3 IMAD.MOV.U32 R7, RZ, RZ, R26 ;  /* 0x000000ffff07b224 */ /* 0x000fe200078e001a */
[----:B------:R-:W-:Y:S02]  /*aa90*/  @!P0 SHF.L.U32 R28, R29, 0x1, RZ ;  /* 0x000000011d1c8819 */ /* 0x000fe400000006ff */
[----:B------:R-:W-:Y:S01]  /*aaa0*/  @!P1 IADD3 R10, P5, R8, R4, RZ ;  /* 0x00000004080a9210 */ /* 0x000fe20007fbe0ff */
[----:B------:R-:W-:Y:S02]  /*aab0*/  @!P2 IMAD.X R15, R9, 0x1, R11, P4 ;  /* 0x00000001090fa824 */ /* 0x000fe400020e060b */
[----:B------:R-:W-:-:S04]  /*aac0*/  @!P3 IMAD.WIDE R24, R204, 0x2, R6 ;  /* 0x00000002cc18b825 */ /* 0x000fc800078e0206 */
[----:B------:R-:W-:Y:S01]  /*aad0*/  @!P2 IMAD.X R13, R26, 0x1, R11, P6 ;  /* 0x000000011a0da824 */ /* 0x000fe200030e060b */
[-C--:B------:R-:W-:Y:S01]  /*aae0*/  @!P0 IADD3 R6, P6, R8, R28.reuse, RZ ;  /* 0x0000001c08068210 */ /* 0x080fe20007fde0ff */
[----:B------:R2:W5:Y:S01]  /*aaf0*/  @!P3 LD.E.64 R60, desc[UR60][R24.64] ;  /* 0x0000003c183cb980 */ /* 0x000562000c101b00 */
[----:B------:R-:W-:Y:S02]  /*ab00*/  @!P1 IADD3.X R11, R9, R27, RZ, P5, !PT ;  /* 0x0000001b090b9210 */ /* 0x000fe40002ffe4ff */
[----:B------:R-:W-:Y:S01]  /*ab10*/  @!P0 IADD3 R8, P5, R5, R28, RZ ;  /* 0x0000001c05088210 */ /* 0x000fe20007fbe0ff */
[----:B------:R2:W5:Y:S01]  /*ab20*/  @!P2 LD.E.64 R54, desc[UR60][R14.64] ;  /* 0x0000003c0e36a980 */ /* 0x000562000c101b00 */
[----:B------:R-:W-:Y:S02]  /*ab30*/  @!P0 SHF.L.U64.HI R28, R29, 0x1, R34 ;  /* 0x000000011d1c8819 */ /* 0x000fe40000010222 */
[----:B------:R-:W-:Y:S01]  /*ab40*/  @!P1 IADD3 R4, P4, R5, R4, RZ ;  /* 0x0000000405049210 */ /* 0x000fe20007f9e0ff */
[----:B------:R2:W5:Y:S02]  /*ab50*/  @!P2 LD.E.64 R56, desc[UR60][R12.64] ;  /* 0x0000003c0c38a980 */ /* 0x000564000c101b00 */
[----:B------:R-:W-:-:S02]  /*ab60*/  @!P0 IMAD.X R7, R9, 0x1, R28, P6 ;  /* 0x0000000109078824 */ /* 0x000fc400030e061c */
[C---:B------:R-:W-:Y:S01]  /*ab70*/  @!P1 IMAD.X R5, R26.reuse, 0x1, R27, P4 ;  /* 0x000000011a059824 */ /* 0x040fe200020e061b */
[----:B------:R2:W5:Y:S01]  /*ab80*/  @!P1 LD.E.64 R50, desc[UR60][R10.64] ;  /* 0x0000003c0a329980 */ /* 0x000562000c101b00 */
[----:B------:R-:W-:-:S03]  /*ab90*/  @!P0 IMAD.X R9, R26, 0x1, R28, P5 ;  /* 0x000000011a098824 */ /* 0x000fc600028e061c */
[----:B------:R2:W5:Y:S04]  /*aba0*/  @!P1 LD.E.64 R52, desc[UR60][R4.64] ;  /* 0x0000003c04349980 */ /* 0x000568000c101b00 */
[----:B------:R2:W5:Y:S04]  /*abb0*/  @!P0 LD.E.64 R46, desc[UR60][R6.64] ;  /* 0x0000003c062e8980 */ /* 0x000568000c101b00 */
[----:B------:R2:W5:Y:S02]  /*abc0*/  @!P0 LD.E.64 R48, desc[UR60][R8.64] ;  /* 0x0000003c08308980 */ /* 0x000564000c101b00 */
.L_x_1667:
[----:B------:R-:W-:Y:S05]  /*abd0*/  BSYNC B1 ;  /* 0x0000000000017941 */ /* 0x000fea0003800000 */
.L_x_1666:
[----:B--2--5:R-:W-:Y:S01]  /*abe0*/  IMAD.MOV.U32 R4, RZ, RZ, R46 ;  /* 0x000000ffff047224 */ /* 0x024fe200078e002e */
[----:B0-----:R-:W-:Y:S01]  /*abf0*/  MOV R5, R47 ;  /* 0x0000002f00057202 */ /* 0x001fe20000000f00 */
[----:B------:R-:W-:Y:S01]  /*ac00*/  IMAD.MOV.U32 R6, RZ, RZ, R50 ;  /* 0x000000ffff067224 */ /* 0x000fe200078e0032 */
[----:B------:R-:W-:Y:S01]  /*ac10*/  UMOV UR4, 0xffffffff ;  /* 0xffffffff00047882 */ /* 0x000fe20000000000 */
[----:B------:R-:W-:Y:S01]  /*ac20*/  IMAD.MOV.U32 R7, RZ, RZ, R51 ;  /* 0x000000ffff077224 */ /* 0x000fe200078e0033 */
[----:B------:R-:W-:Y:S01]  /*ac30*/  PRMT R87, R5, 0x5410, R4 ;  /* 0x0000541005577816 */ /* 0x000fe20000000004 */
[----:B------:R-:W-:Y:S02]  /*ac40*/  IMAD.MOV.U32 R4, RZ, RZ, R54 ;  /* 0x000000ffff047224 */ /* 0x000fe400078e0036 */
        /* <DEDUP_REMOVED lines=8> */
[----:B------:R-:W-:Y:S01]  /*acd0*/  MOV R7, R53 ;  /* 0x0000003500077202 */ /* 0x000fe20000000f00 */
[----:B------:R-:W-:-:S03]  /*ace0*/  IMAD.MOV.U32 R6, RZ, RZ, R52 ;  /* 0x000000ffff067224 */ /* 0x000fc600078e0034 */
[----:B------:R-:W-:Y:S01]  /*acf0*/  PRMT R86, R5, 0x5410, R4 ;  /* 0x0000541005567816 */ /* 0x000fe20000000004 */
[----:B------:R-:W-:Y:S01]  /*ad00*/  IMAD.MOV.U32 R4, RZ, RZ, R56 ;  /* 0x000000ffff047224 */ /* 0x000fe200078e0038 */
[----:B------:R-:W-:Y:S01]  /*ad10*/  PRMT R97, R6, 0x5410, R7 ;  /* 0x0000541006617816 */ /* 0x000fe20000000007 */
[----:B------:R-:W-:Y:S02]  /*ad20*/  IMAD.MOV.U32 R5, RZ, RZ, R57 ;  /* 0x000000ffff057224 */ /* 0x000fe400078e0039 */
[----:B------:R-:W-:Y:S02]  /*ad30*/  IMAD.MOV.U32 R6, RZ, RZ, R60 ;  /* 0x000000ffff067224 */ /* 0x000fe400078e003c */
[----:B------:R-:W-:Y:S01]  /*ad40*/  IMAD.MOV.U32 R7, RZ, RZ, R61 ;  /* 0x000000ffff077224 */ /* 0x000fe200078e003d */
[----:B------:R-:W-:-:S04]  /*ad50*/  PRMT R103, R4, 0x5410, R5 ;  /* 0x0000541004677816 */ /* 0x000fc80000000005 */
[----:B------:R-:W-:Y:S01]  /*ad60*/  PRMT R107, R6, 0x5410, R7 ;  /* 0x00005410066b7816 */ /* 0x000fe20000000007 */
[----:B------:R-:W-:Y:S06]  /*ad70*/  BRA.DIV UR4, `(.L_x_1668) ;  /* 0x0000023204547947 */ /* 0x000fec000b800000 */
[----:B----4-:R0:W2:Y:S04]  /*ad80*/  SHFL.IDX PT, R9, R32, 0x2, 0x181f ;  /* 0x00581f0020097f89 */ /* 0x0100a800000e0000 */
[----:B------:R0:W4:Y:S04]  /*ad90*/  SHFL.IDX PT, R8, R30, 0x2, 0x181f ;  /* 0x00581f001e087f89 */ /* 0x00012800000e0000 */
[----:B------:R0:W0:Y:S04]  /*ada0*/  SHFL.IDX PT, R78, R33, 0x2, 0x181f ;  /* 0x00581f00214e7f89 */ /* 0x00002800000e0000 */
[----:B------:R0:W0:Y:S02]  /*adb0*/  SHFL.IDX PT, R5, R31, 0x2, 0x181f ;  /* 0x00581f001f057f89 */ /* 0x00002400000e0000 */
.L_x_2041:
[----:B------:R-:W-:Y:S01]  /*adc0*/  IADD3 R4, R0, 0x40, RZ ;  /* 0x0000004000047810 */ /* 0x000fe20007ffe0ff */
[----:B------:R-:W-:Y:S01]  /*add0*/  BSSY B1, `(.L_x_1669) ;  /* 0x000003c000017945 */ /* 0x000fe20003800000 */
[----:B------:R-:W-:Y:S02]  /*ade0*/  CS2R R28, SRZ ;  /* 0x00000000001c7805 */ /* 0x000fe4000001ff00 */
[----:B------:R-:W-:Y:S02]  /*adf0*/  CS2R R34, SRZ ;  /* 0x0000000000227805 */ /* 0x000fe4000001ff00 */
[----:B------:R-:W-:Y:S02]  /*ae00*/  ISETP.GE.AND P0, PT, R4, R3, PT ;  /* 0x000000030400720c */ /* 0x000fe40003f06270 */
[----:B------:R-:W-:Y:S02]  /*ae10*/  CS2R R38, SRZ ;  /* 0x0000000000267805 */ /* 0x000fe4000001ff00 */
[----:B------:R-:W-:-:S02]  /*ae20*/  CS2R R42, SRZ ;  /* 0x00000000002a7805 */ /* 0x000fc4000001ff00 */
[----:B---3--:R-:W-:Y:S02]  /*ae30*/  CS2R R26, SRZ ;  /* 0x00000000001a7805 */ /* 0x008fe4000001ff00 */
[----:B------:R-:W-:Y:S02]  /*ae40*/  CS2R R36, SRZ ;  /* 0x0000000000247805 */ /* 0x000fe4000001ff00 */
[----:B------:R-:W-:Y:S02]  /*ae50*/  CS2R R40, SRZ ;  /* 0x0000000000287805 */ /* 0x000fe4000001ff00 */
[----:B------:R-:W-:Y:S01]  /*ae60*/  CS2R R44, SRZ ;  /* 0x00000000002c7805 */ /* 0x000fe2000001ff00 */
[----:B------:R-:W-:Y:S06]  /*ae70*/  @P0 BRA `(.L_x_1670) ;  /* 0x0000000000c40947 */ /* 0x000fec0003800000 */
        /* <DEDUP_REMOVED lines=12> */
[----:B------:R-:W-:-:S03]  /*af40*/  CS2R R34, SRZ ;  /* 0x0000000000227805 */ /* 0x000fc6000001ff00 */
[----:B--2-4-:R-:W-:Y:S01]  /*af50*/  @!P3 IMAD.WIDE R20, R204, 0x2, R8 ;  /* 0x00000002cc14b825 */ /* 0x014fe200078e0208 */
[----:B------:R-:W-:Y:S02]  /*af60*/  CS2R R36, SRZ ;  /* 0x0000000000247805 */ /* 0x000fe4000001ff00 */
[----:B------:R-:W-:Y:S02]  /*af70*/  CS2R R28, SRZ ;  /* 0x00000000001c7805 */ /* 0x000fe4000001ff00 */
[----:B------:R2:W5:Y:S01]  /*af80*/  @!P3 LD.E.64 R42, desc[UR60][R20.64] ;  /* 0x0000003c142ab980 */ /* 0x000562000c101b00 */
[----:B---3--:R-:W-:Y:S02]  /*af90*/  ISETP.GE.AND P2, PT, R10, UR4, PT ;  /* 0x000000040a007c0c */ /* 0x008fe4000bf46270 */
[----:B------:R-:W-:Y:S02]  /*afa0*/  ISETP.GE.AND P1, PT, R6, UR4, PT ;  /* 0x0000000406007c0c */ /* 0x000fe4000bf26270 */
[----:B------:R-:W-:-:S09]  /*afb0*/  ISETP.GE.AND P0, PT, R79, UR4, PT ;  /* 0x000000044f007c0c */ /* 0x000fd2000bf06270 */
[----:B------:R-:W-:Y:S02]  /*afc0*/  @!P2 IMAD.SHL.U32 R12, R10, 0x2, RZ ;  /* 0x000000020a0ca824 */ /* 0x000fe400078e00ff */
[C---:B------:R-:W-:Y:S01]  /*afd0*/  @!P1 IMAD.SHL.U32 R4, R6.reuse, 0x2, RZ ;  /* 0x0000000206049824 */ /* 0x040fe200078e00ff */
[----:B------:R-:W-:Y:S02]  /*afe0*/  @!P1 SHF.L.U64.HI R26, R6, 0x1, R7 ;  /* 0x00000001061a9819 */ /* 0x000fe40000010207 */
[----:B------:R-:W-:Y:S01]  /*aff0*/  @!P2 IADD3 R14, P4, R8, R12, RZ ;  /* 0x0000000c080ea210 */ /* 0x000fe20007f9e0ff */
[----:B------:R-:W-:Y:S01]  /*b000*/  @!P0 IMAD.SHL.U32 R27, R79, 0x2, RZ ;  /* 0x000000024f1b8824 */ /* 0x000fe200078e00ff */
[----:B------:R-:W-:Y:S01]  /*b010*/  @!P2 SHF.L.U64.HI R11, R10, 0x1, R11 ;  /* 0x000000010a0ba819 */ /* 0x000fe2000001020b */
[----:B0-----:R-:W-:Y:S01]  /*b020*/  @!P3 IMAD.MOV.U32 R6, RZ, RZ, R5 ;  /* 0x000000ffff06b224 */ /* 0x001fe200078e0005 */
[----:B------:R-:W-:Y:S02]  /*b030*/  @!P3 MOV R7, R78 ;  /* 0x0000004e0007b202 */ /* 0x000fe40000000f00 */
[----:B------:R-:W-:-:S02]  /*b040*/  @!P2 IADD3 R12, P6, R5, R12, RZ ;  /* 0x0000000c050ca210 */ /* 0x000fc40007fde0ff */
[-C--:B------:R-:W-:Y:S01]  /*b050*/  @!P1 IADD3 R10, P5, R8, R4.reuse, RZ ;  /* 0x00000004080a9210 */ /* 0x080fe20007fbe0ff */
[----:B------:R-:W-:Y:S02]  /*b060*/  @!P2 IMAD.X R15, R9, 0x1, R11, P4 ;  /* 0x00000001090fa824 */ /* 0x000fe400020e060b */
[----:B------:R-:W-:Y:S01]  /*b070*/  @!P3 IMAD.WIDE R24, R204, 0x2, R6 ;  /* 0x00000002cc18b825 */ /* 0x000fe200078e0206 */
[----:B------:R-:W-:Y:S02]  /*b080*/  @!P1 IADD3 R4, P4, R5, R4, RZ ;  /* 0x0000000405049210 */ /* 0x000fe40007f9e0ff */
[----:B------:R2:W5:Y:S01]  /*b090*/  @!P2 LD.E.64 R38, desc[UR60][R14.64] ;  /* 0x0000003c0e26a980 */ /* 0x000562000c101b00 */
[----:B------:R-:W-:Y:S01]  /*b0a0*/  @!P2 IMAD.X R13, R78, 0x1, R11, P6 ;  /* 0x000000014e0da824 */ /* 0x000fe200030e060b */
[-C--:B------:R-:W-:Y:S01]  /*b0b0*/  @!P0 IADD3 R6, P6, R8, R27.reuse, RZ ;  /* 0x0000001b08068210 */ /* 0x080fe20007fde0ff */
[----:B------:R-:W-:Y:S01]  /*b0c0*/  @!P1 IMAD.X R11, R9, 0x1, R26, P5 ;  /* 0x00000001090b9824 */ /* 0x000fe200028e061a */
[----:B------:R-:W-:Y:S01]  /*b0d0*/  @!P0 IADD3 R8, P5, R5, R27, RZ ;  /* 0x0000001b05088210 */ /* 0x000fe20007fbe0ff */
[----:B------:R2:W5:Y:S01]  /*b0e0*/  @!P3 LD.E.64 R44, desc[UR60][R24.64] ;  /* 0x0000003c182cb980 */ /* 0x000562000c101b00 */
[----:B------:R-:W-:Y:S01]  /*b0f0*/  @!P0 SHF.L.U64.HI R27, R79, 0x1, R80 ;  /* 0x000000014f1b8819 */ /* 0x000fe20000010250 */
[----:B------:R-:W-:-:S02]  /*b100*/  @!P1 IMAD.X R5, R78, 0x1, R26, P4 ;  /* 0x000000014e059824 */ /* 0x000fc400020e061a */
[----:B------:R2:W5:Y:S01]  /*b110*/  @!P2 LD.E.64 R40, desc[UR60][R12.64] ;  /* 0x0000003c0c28a980 */ /* 0x000562000c101b00 */
[----:B------:R-:W-:Y:S01]  /*b120*/  @!P0 IADD3.X R7, R9, R27, RZ, P6, !PT ;  /* 0x0000001b09078210 */ /* 0x000fe200037fe4ff */
[----:B------:R-:W-:Y:S01]  /*b130*/  @!P0 IMAD.X R9, R78, 0x1, R27, P5 ;  /* 0x000000014e098824 */ /* 0x000fe200028e061b */
[----:B------:R-:W-:Y:S01]  /*b140*/  CS2R R26, SRZ ;  /* 0x00000000001a7805 */ /* 0x000fe2000001ff00 */
[----:B------:R2:W5:Y:S04]  /*b150*/  @!P1 LD.E.64 R34, desc[UR60][R10.64] ;  /* 0x0000003c0a229980 */ /* 0x000568000c101b00 */
[----:B------:R2:W5:Y:S04]  /*b160*/  @!P1 LD.E.64 R36, desc[UR60][R4.64] ;  /* 0x0000003c04249980 */ /* 0x000568000c101b00 */
[----:B------:R2:W5:Y:S04]  /*b170*/  @!P0 LD.E.64 R28, desc[UR60][R6.64] ;  /* 0x0000003c061c8980 */ /* 0x000568000c101b00 */
[----:B------:R2:W5:Y:S02]  /*b180*/  @!P0 LD.E.64 R26, desc[UR60][R8.64] ;  /* 0x0000003c081a8980 */ /* 0x000564000c101b00 */
.L_x_1670:
[----:B------:R-:W-:Y:S05]  /*b190*/  BSYNC B1 ;  /* 0x0000000000017941 */ /* 0x000fea0003800000 */
.L_x_1669:
[----:B0-2--5:R-:W-:Y:S01]  /*b1a0*/  IMAD.MOV.U32 R5, RZ, RZ, R34 ;  /* 0x000000ffff057224 */ /* 0x025fe200078e0022 */
[----:B------:R-:W-:Y:S01]  /*b1b0*/  MOV R4, R35 ;  /* 0x0000002300047202 */ /* 0x000fe20000000f00 */
[----:B------:R-:W-:Y:S01]  /*b1c0*/  IMAD.MOV.U32 R6, RZ, RZ, R28 ;  /* 0x000000ffff067224 */ /* 0x000fe200078e001c */
[----:B------:R-:W-:Y:S01]  /*b1d0*/  UMOV UR4, 0xffffffff ;  /* 0xffffffff00047882 */ /* 0x000fe20000000000 */
[----:B------:R-:W-:Y:S01]  /*b1e0*/  IMAD.MOV.U32 R7, RZ, RZ, R29 ;  /* 0x000000ffff077224 */ /* 0x000fe200078e001d */
[----:B------:R-:W-:Y:S01]  /*b1f0*/  PRMT R83, R5, 0x5410, R4 ;  /* 0x0000541005537816 */ /* 0x000fe20000000004 */
[----:B------:R-:W-:Y:S02]  /*b200*/  IMAD.MOV.U32 R5, RZ, RZ, R42 ;  /* 0x000000ffff057224 */ /* 0x000fe400078e002a */
[----:B------:R-:W-:Y:S01]  /*b210*/  IMAD.MOV.U32 R4, RZ, RZ, R43 ;  /* 0x000000ffff047224 */ /* 0x000fe200078e002b */
[----:B------:R-:W-:Y:S01]  /*b220*/  PRMT R82, R7, 0x5410, R6 ;  /* 0x0000541007527816 */ /* 0x000fe20000000006 */
[----:B------:R-:W-:-:S02]  /*b230*/  IMAD.MOV.U32 R7, RZ, RZ, R38 ;  /* 0x000000ffff077224 */ /* 0x000fc400078e0026 */
[----:B------:R-:W-:Y:S01]  /*b240*/  IMAD.MOV.U32 R6, RZ, RZ, R39 ;  /* 0x000000ffff067224 */ /* 0x000fe200078e0027 */
[----:B------:R-:W-:Y:S01]  /*b250*/  PRMT R99, R5, 0x5410, R4 ;  /* 0x0000541005637816 */ /* 0x000fe20000000004 */
[----:B------:R-:W-:Y:S02]  /*b260*/  IMAD.MOV.U32 R5, RZ, RZ, R36 ;  /* 0x000000ffff057224 */ /* 0x000fe400078e0024 */
[----:B------:R-:W-:Y:S01]  /*b270*/  IMAD.MOV.U32 R4, RZ, RZ, R37 ;  /* 0x000000ffff047224 */ /* 0x000fe200078e0025 */
[----:B------:R-:W-:Y:S01]  /*b280*/  PRMT R89, R6, 0x5410, R7 ;  /* 0x0000541006597816 */ /* 0x000fe20000000007 */
[----:B------:R-:W-:Y:S01]  /*b290*/  IMAD.MOV.U32 R6, RZ, RZ, R27 ;  /* 0x000000ffff067224 */ /* 0x000fe200078e001b */
[----:B------:R-:W-:Y:S02]  /*b2a0*/  MOV R7, R26 ;  /* 0x0000001a00077202 */ /* 0x000fe40000000f00 */
        /* <DEDUP_REMOVED lines=8> */
[----:B------:R-:W-:Y:S01]  /*b330*/  PRMT R88, R6, 0x5410, R7 ;  /* 0x0000541006587816 */ /* 0x000fe20000000007 */
[----:B------:R-:W-:Y:S06]  /*b340*/  BRA.DIV UR4, `(.L_x_1671) ;  /* 0x0000022e04547947 */ /* 0x000fec000b800000 */
[----:B------:R0:W2:Y:S04]  /*b350*/  SHFL.IDX PT, R78, R32, 0x3, 0x181f ;  /* 0x00781f00204e7f89 */ /* 0x0000a800000e0000 */
[----:B------:R0:W3:Y:S04]  /*b360*/  SHFL.IDX PT, R80, R30, 0x3, 0x181f ;  /* 0x00781f001e507f89 */ /* 0x0000e800000e0000 */
[----:B------:R0:W0:Y:S04]  /*b370*/  SHFL.IDX PT, R79, R33, 0x3, 0x181f ;  /* 0x00781f00214f7f89 */ /* 0x00002800000e0000 */
[----:B------:R0:W0:Y:S02]  /*b380*/  SHFL.IDX PT, R12, R31, 0x3, 0x181f ;  /* 0x00781f001f0c7f89 */ /* 0x00002400000e0000 */
.L_x_2047:
[----:B------:R-:W-:Y:S01]  /*b390*/  VIADD R0, R0, 0x60 ;  /* 0x0000006000007836 */ /* 0x000fe20000000000 */
[----:B------:R-:W-:Y:S01]  /*b3a0*/  BSSY B1, `(.L_x_1672) ;  /* 0x000003d000017945 */ /* 0x000fe20003800000 */
[----:B------:R-:W-:Y:S02]  /*b3b0*/  CS2R R6, SRZ ;  /* 0x0000000000067805 */ /* 0x000fe4000001ff00 */
[----:B------:R-:W-:Y:S02]  /*b3c0*/  CS2R R20, SRZ ;  /* 0x0000000000147805 */ /* 0x000fe4000001ff00 */
[----:B01----:R-:W-:Y:S02]  /*b3d0*/  CS2R R30, SRZ ;  /* 0x00000000001e7805 */ /* 0x003fe4000001ff00 */
[----:B------:R-:W-:Y:S02]  /*b3e0*/  ISETP.GE.AND P0, PT, R0, R3, PT ;  /* 0x000000030000720c */ /* 0x000fe40003f06270 */
[----:B----4-:R-:W-:-:S02]  /*b3f0*/  CS2R R8, SRZ ;  /* 0x0000000000087805 */ /* 0x010fc4000001ff00 */
[----:B------:R-:W-:Y:S02]  /*b400*/  CS2R R10, SRZ ;  /* 0x00000000000a7805 */ /* 0x000fe4000001ff00 */
[----:B------:R-:W-:Y:S02]  /*b410*/  CS2R R24, SRZ ;  /* 0x0000000000187805 */ /* 0x000fe4000001ff00 */
[----:B------:R-:W-:-:S05]  /*b420*/  CS2R R32, SRZ ;  /* 0x0000000000207805 */ /* 0x000fca000001ff00 */
[----:B------:R-:W-:Y:S05]  /*b430*/  @P0 BRA `(.L_x_1673) ;  /* 0x0000000000cc0947 */ /* 0x000fea0003800000 */
[----:B------:R-:W4:Y:S01]  /*b440*/  LDL R90, [R1+0x18] ;  /* 0x00001800015a7983 */ /* 0x000f220000100800 */
        /* <DEDUP_REMOVED lines=8> */
[----:B------:R-:W-:-:S09]  /*b4d0*/  CS2R R30, SRZ ;  /* 0x00000000001e7805 */ /* 0x000fd2000001ff00 */
[----:B---3--:R-:W-:Y:S01]  /*b4e0*/  @!P2 MOV R4, R80 ;  /* 0x000000500004a202 */ /* 0x008fe20000000f00 */
[----:B--2---:R-:W-:Y:S02]  /*b4f0*/  @!P2 IMAD.MOV.U32 R5, RZ, RZ, R78 ;  /* 0x000000ffff05a224 */ /* 0x004fe400078e004e */
[----:B------:R-:W-:Y:S02]  /*b500*/  @!P2 IMAD.MOV.U32 R6, RZ, RZ, R12 ;  /* 0x000000ffff06a224 */ /* 0x000fe400078e000c */
[----:B------:R-:W-:Y:S02]  /*b510*/  @!P2 IMAD.MOV.U32 R7, RZ, RZ, R79 ;  /* 0x000000ffff07a224 */ /* 0x000fe400078e004f */
[----:B------:R-:W-:-:S04]  /*b520*/  @!P2 IMAD.WIDE R8, R204, 0x2, R4 ;  /* 0x00000002cc08a825 */ /* 0x000fc800078e0204 */
[----:B------:R-:W-:Y:S01]  /*b530*/  @!P2 IMAD.WIDE R6, R204, 0x2, R6 ;  /* 0x00000002cc06a825 */ /* 0x000fe200078e0206 */
[----:B------:R-:W-:Y:S01]  /*b540*/  CS2R R20, SRZ ;  /* 0x0000000000147805 */ /* 0x000fe2000001ff00 */
[----:B------:R-:W5:Y:S04]  /*b550*/  @!P2 LD.E.64 R30, desc[UR60][R8.64] ;  /* 0x0000003c081ea980 */ /* 0x000f68000c101b00 */
[----:B------:R0:W5:Y:S01]  /*b560*/  @!P2 LD.E.64 R32, desc[UR60][R6.64] ;  /* 0x0000003c0620a980 */ /* 0x000162000c101b00 */
[----:B------:R-:W-:Y:S02]  /*b570*/  CS2R R24, SRZ ;  /* 0x0000000000187805 */ /* 0x000fe4000001ff00 */
[----:B----4-:R-:W-:Y:S02]  /*b580*/  ISETP.GE.AND P3, PT, R90, UR4, PT ;  /* 0x000000045a007c0c */ /* 0x010fe4000bf66270 */
[----:B------:R-:W-:-:S11]  /*b590*/  ISETP.GE.AND P0, PT, R13, UR4, PT ;  /* 0x000000040d007c0c */ /* 0x000fd6000bf06270 */
[C---:B------:R-:W-:Y:S01]  /*b5a0*/  @!P3 IMAD.SHL.U32 R0, R90.reuse, 0x2, RZ ;  /* 0x000000025a00b824 */ /* 0x040fe200078e00ff */
[----:B------:R-:W-:-:S04]  /*b5b0*/  @!P3 SHF.L.U64.HI R10, R90, 0x1, R94 ;  /* 0x000000015a0ab819 */ /* 0x000fc8000001025e */
[----:B------:R-:W-:-:S05]  /*b5c0*/  @!P3 IADD3 R4, P1, R80, R0, RZ ;  /* 0x000000005004b210 */ /* 0x000fca0007f3e0ff */
[--C-:B------:R-:W-:Y:S01]  /*b5d0*/  @!P3 IMAD.X R5, R78, 0x1, R10.reuse, P1 ;  /* 0x000000014e05b824 */ /* 0x100fe200008e060a */
[----:B0-----:R-:W-:Y:S02]  /*b5e0*/  @!P3 IADD3 R6, P1, R12, R0, RZ ;  /* 0x000000000c06b210 */ /* 0x001fe40007f3e0ff */
[----:B------:R-:W-:Y:S02]  /*b5f0*/  @!P0 SHF.L.U32 R8, R13, 0x1, RZ ;  /* 0x000000010d088819 */ /* 0x000fe400000006ff */
[----:B------:R0:W5:Y:S01]  /*b600*/  @!P3 LD.E.64 R20, desc[UR60][R4.64] ;  /* 0x0000003c0414b980 */ /* 0x000162000c101b00 */
[----:B------:R-:W-:Y:S01]  /*b610*/  @!P3 IMAD.X R7, R79, 0x1, R10, P1 ;  /* 0x000000014f07b824 */ /* 0x000fe200008e060a */
[----:B------:R-:W-:Y:S02]  /*b620*/  @!P0 SHF.L.U64.HI R0, R13, 0x1, R85 ;  /* 0x000000010d008819 */ /* 0x000fe40000010255 */
[----:B------:R-:W-:Y:S02]  /*b630*/  ISETP.GE.AND P2, PT, R14, UR4, PT ;  /* 0x000000040e007c0c */ /* 0x000fe4000bf46270 */
[----:B------:R1:W5:Y:S01]  /*b640*/  @!P3 LD.E.64 R24, desc[UR60][R6.64] ;  /* 0x0000003c0618b980 */ /* 0x000362000c101b00 */
[----:B0-----:R-:W-:-:S05]  /*b650*/  @!P0 IADD3 R4, P1, R80, R8, RZ ;  /* 0x0000000850048210 */ /* 0x001fca0007f3e0ff */
[----:B------:R-:W-:Y:S01]  /*b660*/  @!P0 IMAD.X R5, R78, 0x1, R0, P1 ;  /* 0x000000014e058824 */ /* 0x000fe200008e0600 */
[----:B-1----:R-:W-:Y:S02]  /*b670*/  CS2R R6, SRZ ;  /* 0x0000000000067805 */ /* 0x002fe4000001ff00 */
[----:B------:R-:W-:-:S04]  /*b680*/  CS2R R10, SRZ ;  /* 0x00000000000a7805 */ /* 0x000fc8000001ff00 */
[----:B------:R0:W5:Y:S01]  /*b690*/  @!P0 LD.E.64 R6, desc[UR60][R4.64] ;  /* 0x0000003c04068980 */ /* 0x000162000c101b00 */
[----:B------:R-:W-:Y:S01]  /*b6a0*/  @!P2 IMAD.SHL.U32 R13, R14, 0x2, RZ ;  /* 0x000000020e0da824 */ /* 0x000fe200078e00ff */
[----:B0-----:R-:W-:-:S05]  /*b6b0*/  @!P0 IADD3 R4, P1, R12, R8, RZ ;  /* 0x000000080c048210 */ /* 0x001fca0007f3e0ff */
[----:B------:R-:W-:Y:S01]  /*b6c0*/  @!P0 IMAD.X R5, R79, 0x1, R0, P1 ;  /* 0x000000014f058824 */ /* 0x000fe200008e0600 */
[----:B------:R-:W-:-:S04]  /*b6d0*/  @!P2 SHF.L.U64.HI R0, R14, 0x1, R15 ;  /* 0x000000010e00a819 */ /* 0x000fc8000001020f */
[----:B------:R0:W5:Y:S01]  /*b6e0*/  @!P0 LD.E.64 R10, desc[UR60][R4.64] ;  /* 0x0000003c040a8980 */ /* 0x000162000c101b00 */
[-C--:B------:R-:W-:Y:S02]  /*b6f0*/  @!P2 IADD3 R8, P0, R80, R13.reuse, RZ ;  /* 0x0000000d5008a210 */ /* 0x080fe40007f1e0ff */
[----:B------:R-:W-:Y:S02]  /*b700*/  @!P2 IADD3 R12, P1, R12, R13, RZ ;  /* 0x0000000d0c0ca210 */ /* 0x000fe40007f3e0ff */
[----:B------:R-:W-:Y:S02]  /*b710*/  @!P2 IADD3.X R9, R78, R0, RZ, P0, !PT ;  /* 0x000000004e09a210 */ /* 0x000fe400007fe4ff */
[----:B0-----:R-:W-:Y:S01]  /*b720*/  CS2R R4, SRZ ;  /* 0x0000000000047805 */ /* 0x001fe2000001ff00 */
[----:B------:R-:W-:-:S05]  /*b730*/  @!P2 IMAD.X R13, R79, 0x1, R0, P1 ;  /* 0x000000014f0da824 */ /* 0x000fca00008e0600 */
[----:B------:R0:W5:Y:S02]  /*b740*/  @!P2 LD.E.64 R4, desc[UR60][R8.64] ;  /* 0x0000003c0804a980 */ /* 0x000164000c101b00 */
[----:B0-----:R-:W-:-:S06]  /*b750*/  CS2R R8, SRZ ;  /* 0x0000000000087805 */ /* 0x001fcc000001ff00 */
[----:B------:R0:W5:Y:S02]  /*b760*/  @!P2 LD.E.64 R8, desc[UR60][R12.64] ;  /* 0x0000003c0c08a980 */ /* 0x000164000c101b00 */
.L_x_1673:
[----:B------:R-:W-:Y:S05]  /*b770*/  BSYNC B1 ;  /* 0x0000000000017941 */ /* 0x000fea0003800000 */
.L_x_1672:
[----:B0-----:R-:W4:Y:S01]  /*b780*/  LDL R12, [R1+0x90] ;  /* 0x00009000010c7983 */ /* 0x001f220000100800 */
[----:B------:R-:W-:Y:S01]  /*b790*/  BSSY B1, `(.L_x_1674) ;  /* 0x0000007000017945 */ /* 0x000fe20003800000 */
[----:B----4-:R-:W-:-:S04]  /*b7a0*/  LEA.HI R0, R12, R12, RZ, 0x1 ;  /* 0x0000000c0c007211 */ /* 0x010fc800078f08ff */
[----:B------:R-:W-:-:S05]  /*b7b0*/  LOP3.LUT R0, R0, 0xfffffffe, RZ, 0xc0, !PT ;  /* 0xfffffffe00007812 */ /* 0x000fca00078ec0ff */
[----:B------:R-:W-:-:S05]  /*b7c0*/  IMAD.IADD R0, R12, 0x1, -R0 ;  /* 0x000000010c007824 */ /* 0x000fca00078e0a00 */
[----:B------:R-:W-:-:S04]  /*b7d0*/  SHF.L.U32 R0, R0, 0x1f, RZ ;  /* 0x0000001f00007819 */ /* 0x000fc800000006ff */
[----:B------:R-:W0:Y:S02]  /*b7e0*/  SYNCS.PHASECHK.TRANS64.TRYWAIT P0, [R17+URZ+0x30800], R0 ;  /* 0x03080000110075a7 */ /* 0x000e24000800017f */
[----:B0-----:R-:W-:Y:S05]  /*b7f0*/  @!P0 BRA `(.L_x_1675) ;  /* 0x00000228009c8947 */ /* 0x001fea0003800000 */
.L_x_2048:
[----:B------:R-:W-:Y:S05]  /*b800*/  BSYNC B1 ;  /* 0x0000000000017941 */ /* 0x000fea0003800000 */
.L_x_1674:
[----:B------:R-:W4:Y:S04]  /*b810*/  LDL R13, [R1+0x5c] ;  /* 0x00005c00010d7983 */ /* 0x000f280000100800 */
[----:B------:R-:W4:Y:S01]  /*b820*/  LDL R113, [R1+0x10] ;  /* 0x0000100001717983 */ /* 0x000f220000100800 */
[----:B-----5:R-:W-:Y:S01]  /*b830*/  IMAD.MOV.U32 R12, RZ, RZ, R4 ;  /* 0x000000ffff0c7224 */ /* 0x020fe200078e0004 */
[----:B------:R-:W-:Y:S01]  /*b840*/  BSSY B1, `(.L_x_1676) ;  /* 0x00000d7000017945 */ /* 0x000fe20003800000 */
[----:B0-----:R-:W-:-:S05]  /*b850*/  IMAD.MOV.U32 R0, RZ, RZ, R5 ;  /* 0x000000ffff007224 */ /* 0x001fca00078e0005 */
[----:B--2---:R-:W-:Y:S01]  /*b860*/  PRMT R78, R12, 0x5410, R0 ;  /* 0x000054100c4e7816 */ /* 0x004fe20000000000 */
[----:B------:R-:W-:Y:S01]  /*b870*/  IMAD.MOV.U32 R0, RZ, RZ, R7 ;  /* 0x000000ffff007224 */ /* 0x000fe200078e0007 */
[----:B------:R-:W-:-:S04]  /*b880*/  MOV R12, R6 ;  /* 0x00000006000c7202 */ /* 0x000fc80000000f00 */
[----:B---3--:R-:W-:Y:S01]  /*b890*/  PRMT R80, R12, 0x5410, R0 ;  /* 0x000054100c507816 */ /* 0x008fe20000000000 */
        /* <DEDUP_REMOVED lines=11> */
[----:B------:R-:W-:Y:S02]  /*b950*/  PRMT R85, R12, 0x5410, R0 ;  /* 0x000054100c557816 */ /* 0x000fe40000000000 */
[----:B------:R-:W-:Y:S02]  /*b960*/  MOV R12, R24 ;  /* 0x00000018000c7202 */ /* 0x000fe40000000f00 */
[----:B----4-:R-:W-:Y:S01]  /*b970*/  VIADDMNMX R0, R3, -R13, 0x80, PT ;  /* 0x0000008003007446 */ /* 0x010fe2000380090d */
[----:B------:R-:W-:-:S03]  /*b980*/  IMAD.MOV.U32 R3, RZ, RZ, R25 ;  /* 0x000000ffff037224 */ /* 0x000fc600078e0019 */
[----:B------:R-:W-:Y:S02]  /*b990*/  ISETP.GE.AND P0, PT, R113, R0, PT ;  /* 0x000000007100720c */ /* 0x000fe40003f06270 */
[----:B------:R-:W-:Y:S01]  /*b9a0*/  PRMT R95, R12, 0x5410, R3 ;  /* 0x000054100c5f7816 */ /* 0x000fe20000000003 */
[----:B------:R-:W-:Y:S02]  /*b9b0*/  IMAD.MOV.U32 R12, RZ, RZ, R32 ;  /* 0x000000ffff0c7224 */ /* 0x000fe400078e0020 */
[----:B------:R-:W-:-:S03]  /*b9c0*/  IMAD.MOV.U32 R3, RZ, RZ, R33 ;  /* 0x000000ffff037224 */ /* 0x000fc600078e0021 */
[----:B------:R-:W-:Y:S02]  /*b9d0*/  PRMT R104, R12, 0x7610, R104 ;  /* 0x000076100c687816 */ /* 0x000fe40000000068 */
[----:B------:R-:W-:-:S03]  /*b9e0*/  PRMT R105, R3, 0x7610, R105 ;  /* 0x0000761003697816 */ /* 0x000fc60000000069 */
[----:B------:R-:W-:Y:S05]  /*b9f0*/  @P0 BRA `(.L_x_1677) ;  /* 0x0000000800ec0947 */ /* 0x000fea0003800000 */
[----:B------:R0:W5:Y:S01]  /*ba00*/  LDL R114, [R1+0x74] ;  /* 0x0000740001727983 */ /* 0x0001620000100800 */
[----:B------:R-:W1:Y:S01]  /*ba10*/  LDC R108, c[0x0][0x3f4] ;  /* 0x0000fd00ff6c7b82 */ /* 0x000e620000000800 */
[----:B------:R-:W-:Y:S01]  /*ba20*/  BSSY B2, `(.L_x_1678) ;  /* 0x000002d000027945 */ /* 0x000fe20003800000 */
[----:B-1----:R-:W-:-:S13]  /*ba30*/  ISETP.GE.AND P0, PT, R204, R108, PT ;  /* 0x0000006ccc00720c */ /* 0x002fda0003f06270 */
[----:B0-----:R-:W-:Y:S05]  /*ba40*/  @P0 BRA `(.L_x_1679) ;  /* 0x0000000000a80947 */ /* 0x001fea0003800000 */
[----:B-----5:R-:W0:Y:S01]  /*ba50*/  LDS.128 R12, [R114] ;  /* 0x00000000720c7984 */ /* 0x020e220000000c00 */
[----:B------:R-:W-:Y:S02]  /*ba60*/  SHF.R.U64 R3, R74, 0x10, R75 ;  /* 0x000000104a037819 */ /* 0x000fe4000000124b */
[----:B------:R-:W-:Y:S02]  /*ba70*/  SHF.R.U32.HI R74, RZ, 0x10, R77 ;  /* 0x00000010ff4a7819 */ /* 0x000fe4000001164d */
[----:B------:R-:W-:Y:S01]  /*ba80*/  SHF.R.U32.HI R75, RZ, 0x10, R75 ;  /* 0x00000010ff4b7819 */ /* 0x000fe2000001164b */
[----:B------:R-:W-:Y:S01]  /*ba90*/  HADD2.F32 R3, -RZ, R3.H0_H0 ;  /* 0x20000003ff037230 */ /* 0x000fe20000004100 */
[----:B------:R-:W-:Y:S01]  /*baa0*/  SHF.R.U64 R76, R76, 0x10, R77 ;  /* 0x000000104c4c7819 */ /* 0x000fe2000000124d */
[----:B------:R-:W-:Y:S02]  /*bab0*/  HADD2.F32 R74, -RZ, R74.H0_H0 ;  /* 0x2000004aff4a7230 */ /* 0x000fe40000004100 */
[----:B------:R-:W-:-:S02]  /*bac0*/  HADD2.F32 R77, -RZ, R75.H0_H0 ;  /* 0x2000004bff4d7230 */ /* 0x000fc40000004100 */
[----:B------:R-:W-:Y:S02]  /*bad0*/  HADD2.F32 R76, -RZ, R76.H0_H0 ;  /* 0x2000004cff4c7230 */ /* 0x000fe40000004100 */
[--C-:B0-----:R-:W-:Y:S02]  /*bae0*/  HADD2.F32 R90, -RZ, R15.reuse.H1_H1 ;  /* 0x3000000fff5a7230 */ /* 0x101fe40000004100 */
[----:B------:R-:W-:-:S03]  /*baf0*/  HADD2.F32 R75, -RZ, R15.H0_H0 ;  /* 0x2000000fff4b7230 */ /* 0x000fc60000004100 */
[C---:B------:R-:W-:Y:S01]  /*bb00*/  FMUL.FTZ R15, R90.reuse, R74 ;  /* 0x0000004a5a0f7220 */ /* 0x040fe20000410000 */
[----:B------:R-:W-:-:S03]  /*bb10*/  FMUL.FTZ R90, R90, R77 ;  /* 0x0000004d5a5a7220 */ /* 0x000fc60000410000 */
[C---:B------:R-:W-:Y:S01]  /*bb20*/  FFMA.FTZ R15, R75.reuse, R77, -R15 ;  /* 0x0000004d4b0f7223 */ /* 0x040fe2000001080f */
[----:B------:R-:W-:Y:S01]  /*bb30*/  FFMA.FTZ R74, R75, R74, R90 ;  /* 0x0000004a4b4a7223 */ /* 0x000fe2000001005a */
[--C-:B------:R-:W-:Y:S02]  /*bb40*/  HADD2.F32 R90, -RZ, R91.reuse.H0_H0 ;  /* 0x2000005bff5a7230 */ /* 0x100fe40000004100 */
[----:B------:R-:W-:Y:S02]  /*bb50*/  HADD2.F32 R75, -RZ, R91.H1_H1 ;  /* 0x3000005bff4b7230 */ /* 0x000fe40000004100 */
[--C-:B------:R-:W-:Y:S01]  /*bb60*/  HADD2.F32 R91, -RZ, R12.reuse.H1_H1 ;  /* 0x3000000cff5b7230 */ /* 0x100fe20000004100 */
[----:B------:R-:W-:Y:S01]  /*bb70*/  F2FP.F16.F32.PACK_AB R15, R74, R15 ;  /* 0x0000000f4a0f723e */ /* 0x000fe200000000ff */
[----:B------:R-:W-:-:S03]  /*bb80*/  HADD2.F32 R77, -RZ, R12.H0_H0 ;  /* 0x2000000cff4d7230 */ /* 0x000fc60000004100 */
[C---:B------:R-:W-:Y:S01]  /*bb90*/  FMUL.FTZ R12, R91.reuse, R75 ;  /* 0x0000004b5b0c7220 */ /* 0x040fe20000410000 */
[----:B------:R-:W-:-:S03]  /*bba0*/  FMUL.FTZ R91, R91, R90 ;  /* 0x0000005a5b5b7220 */ /* 0x000fc60000410000 */
[C---:B------:R-:W-:Y:S01]  /*bbb0*/  FFMA.FTZ R12, R77.reuse, R90, -R12 ;  /* 0x0000005a4d0c7223 */ /* 0x040fe2000001080c */
[----:B------:R-:W-:Y:S01]  /*bbc0*/  FFMA.FTZ R75, R77, R75, R91 ;  /* 0x0000004b4d4b7223 */ /* 0x000fe2000001005b */
[----:B------:R-:W-:Y:S02]  /*bbd0*/  HADD2.F32 R77, -RZ, R92.H1_H1 ;  /* 0x3000005cff4d7230 */ /* 0x000fe40000004100 */
[----:B------:R-:W-:Y:S02]  /*bbe0*/  HADD2.F32 R91, -RZ, R14.H1_H1 ;  /* 0x3000000eff5b7230 */ /* 0x000fe40000004100 */
[----:B------:R-:W-:Y:S01]  /*bbf0*/  HADD2.F32 R90, -RZ, R92.H0_H0 ;  /* 0x2000005cff5a7230 */ /* 0x000fe20000004100 */
[----:B------:R-:W-:Y:S01]  /*bc00*/  F2FP.F16.F32.PACK_AB R12, R75, R12 ;  /* 0x0000000c4b0c723e */ /* 0x000fe200000000ff */
[----:B------:R-:W-:Y:S02]  /*bc10*/  HADD2.F32 R14, -RZ, R14.H0_H0 ;  /* 0x2000000eff0e7230 */ /* 0x000fe40000004100 */
[C---:B------:R-:W-:Y:S01]  /*bc20*/  FMUL.FTZ R92, R91.reuse, R77 ;  /* 0x0000004d5b5c7220 */ /* 0x040fe20000410000 */
[----:B------:R-:W-:-:S03]  /*bc30*/  FMUL.FTZ R91, R91, R90 ;  /* 0x0000005a5b5b7220 */ /* 0x000fc60000410000 */
[C---:B------:R-:W-:Y:S01]  /*bc40*/  FFMA.FTZ R92, R14.reuse, R90, -R92 ;  /* 0x0000005a0e5c7223 */ /* 0x040fe2000001085c */
[----:B------:R-:W-:Y:S01]  /*bc50*/  FFMA.FTZ R14, R14, R77, R91 ;  /* 0x0000004d0e0e7223 */ /* 0x000fe2000001005b */
[--C-:B------:R-:W-:Y:S02]  /*bc60*/  HADD2.F32 R77, -RZ, R13.reuse.H1_H1 ;  /* 0x3000000dff4d7230 */ /* 0x100fe40000004100 */
[----:B------:R-:W-:Y:S02]  /*bc70*/  HADD2.F32 R13, -RZ, R13.H0_H0 ;  /* 0x2000000dff0d7230 */ /* 0x000fe40000004100 */
[----:B------:R-:W-:Y:S01]  /*bc80*/  F2FP.F16.F32.PACK_AB R14, R14, R92 ;  /* 0x0000005c0e0e723e */ /* 0x000fe200000000ff */
[C---:B------:R-:W-:Y:S01]  /*bc90*/  FMUL.FTZ R90, R77.reuse, R76 ;  /* 0x0000004c4d5a7220 */ /* 0x040fe20000410000 */
[----:B------:R-:W-:-:S03]  /*bca0*/  FMUL.FTZ R77, R77, R3 ;  /* 0x000000034d4d7220 */ /* 0x000fc60000410000 */
[C---:B------:R-:W-:Y:S01]  /*bcb0*/  FFMA.FTZ R3, R13.reuse, R3, -R90 ;  /* 0x000000030d037223 */ /* 0x040fe2000001085a */
[----:B------:R-:W-:-:S05]  /*bcc0*/  FFMA.FTZ R13, R13, R76, R77 ;  /* 0x0000004c0d0d7223 */ /* 0x000fca000001004d */
[----:B------:R-:W-:-:S05]  /*bcd0*/  F2FP.F16.F32.PACK_AB R13, R13, R3 ;  /* 0x000000030d0d723e */ /* 0x000fca00000000ff */
[----:B------:R0:W-:Y:S02]  /*bce0*/  STS.128 [R114], R12 ;  /* 0x0000000c72007388 */ /* 0x0001e40000000c00 */
.L_x_1679:
[----:B------:R-:W-:Y:S05]  /*bcf0*/  BSYNC B2 ;  /* 0x0000000000027941 */ /* 0x000fea0003800000 */
.L_x_1678:
[----:B0-----:R-:W2:Y:S04]  /*bd00*/  LDL R13, [R1+0x18] ;  /* 0x00001800010d7983 */ /* 0x001ea80000100800 */
[----:B------:R-:W3:Y:S04]  /*bd10*/  LDL R12, [R1+0x48] ;  /* 0x00004800010c7983 */ /* 0x000ee80000100800 */
[----:B------:R-:W4:Y:S01]  /*bd20*/  LDL R3, [R1+0x4c] ;  /* 0x00004c0001037983 */ /* 0x000f220000100800 */
[----:B------:R-:W-:Y:S01]  /*bd30*/  BSSY B2, `(.L_x_1680) ;  /* 0x000002f000027945 */ /* 0x000fe20003800000 */
[----:B--2---:R-:W-:-:S02]  /*bd40*/  ISETP.GE.AND P0, PT, R13, R108, PT ;  /* 0x0000006c0d00720c */ /* 0x004fc40003f06270 */
[-C--:B---3--:R-:W-:Y:S02]  /*bd50*/  ISETP.GE.AND P1, PT, R12, R108.reuse, PT ;  /* 0x0000006c0c00720c */ /* 0x088fe40003f26270 */
[----:B----4-:R-:W-:-:S09]  /*bd60*/  ISETP.GE.AND P2, PT, R3, R108, PT ;  /* 0x0000006c0300720c */ /* 0x010fd20003f46270 */
[----:B------:R-:W-:Y:S05]  /*bd70*/  @P0 BRA `(.L_x_1681) ;  /* 0x0000000000a80947 */ /* 0x000fea0003800000 */
[----:B-----5:R-:W0:Y:S01]  /*bd80*/  LDS.128 R12, [R114+0x4000] ;  /* 0x00400000720c7984 */ /* 0x020e220000000c00 */
[----:B------:R-:W-:Y:S02]  /*bd90*/  SHF.R.U32.HI R74, RZ, 0x10, R73 ;  /* 0x00000010ff4a7819 */ /* 0x000fe40000011649 */
[--C-:B------:R-:W-:Y:S02]  /*bda0*/  SHF.R.U32.HI R3, RZ, 0x10, R71.reuse ;  /* 0x00000010ff037819 */ /* 0x100fe40000011647 */
[----:B------:R-:W-:Y:S01]  /*bdb0*/  SHF.R.U64 R70, R70, 0x10, R71 ;  /* 0x0000001046467819 */ /* 0x000fe20000001247 */
[----:B------:R-:W-:Y:S01]  /*bdc0*/  HADD2.F32 R74, -RZ, R74.H0_H0 ;  /* 0x2000004aff4a7230 */ /* 0x000fe20000004100 */
[----:B------:R-:W-:Y:S01]  /*bdd0*/  SHF.R.U64 R72, R72, 0x10, R73 ;  /* 0x0000001048487819 */ /* 0x000fe20000001249 */
[----:B------:R-:W-:Y:S02]  /*bde0*/  HADD2.F32 R3, -RZ, R3.H0_H0 ;  /* 0x20000003ff037230 */ /* 0x000fe40000004100 */
[----:B------:R-:W-:-:S02]  /*bdf0*/  HADD2.F32 R71, -RZ, R111.H0_H0 ;  /* 0x2000006fff477230 */ /* 0x000fc40000004100 */
[----:B------:R-:W-:Y:S02]  /*be00*/  HADD2.F32 R73, -RZ, R111.H1_H1 ;  /* 0x3000006fff497230 */ /* 0x000fe40000004100 */
[----:B------:R-:W-:Y:S02]  /*be10*/  HADD2.F32 R72, -RZ, R72.H0_H0 ;  /* 0x20000048ff487230 */ /* 0x000fe40000004100 */
[----:B------:R-:W-:Y:S02]  /*be20*/  HADD2.F32 R70, -RZ, R70.H0_H0 ;  /* 0x20000046ff467230 */ /* 0x000fe40000004100 */
[--C-:B0-----:R-:W-:Y:S02]  /*be30*/  HADD2.F32 R75, -RZ, R15.reuse.H1_H1 ;  /* 0x3000000fff4b7230 */ /* 0x101fe40000004100 */
[----:B------:R-:W-:-:S03]  /*be40*/  HADD2.F32 R15, -RZ, R15.H0_H0 ;  /* 0x2000000fff0f7230 */ /* 0x000fc60000004100 */
[C---:B------:R-:W-:Y:S01]  /*be50*/  FMUL.FTZ R76, R75.reuse, R74 ;  /* 0x0000004a4b4c7220 */ /* 0x040fe20000410000 */
[----:B------:R-:W-:-:S03]  /*be60*/  FMUL.FTZ R75, R75, R3 ;  /* 0x000000034b4b7220 */ /* 0x000fc60000410000 */
[C---:B------:R-:W-:Y:S01]  /*be70*/  FFMA.FTZ R3, R15.reuse, R3, -R76 ;  /* 0x000000030f037223 */ /* 0x040fe2000001084c */
[----:B------:R-:W-:Y:S01]  /*be80*/  FFMA.FTZ R15, R15, R74, R75 ;  /* 0x0000004a0f0f7223 */ /* 0x000fe2000001004b */
[----:B------:R-:W-:Y:S02]  /*be90*/  HADD2.F32 R74, -RZ, R112.H0_H0 ;  /* 0x20000070ff4a7230 */ /* 0x000fe40000004100 */
[----:B------:R-:W-:Y:S02]  /*bea0*/  HADD2.F32 R76, -RZ, R12.H1_H1 ;  /* 0x3000000cff4c7230 */ /* 0x000fe40000004100 */
[----:B------:R-:W-:Y:S01]  /*beb0*/  HADD2.F32 R75, -RZ, R112.H1_H1 ;  /* 0x30000070ff4b7230 */ /* 0x000fe20000004100 */
        /* <DEDUP_REMOVED lines=21> */
[----:B------:R0:W-:Y:S02]  /*c010*/  STS.128 [R114+0x4000], R12 ;  /* 0x0040000c72007388 */ /* 0x0001e40000000c00 */
.L_x_1681:
[----:B------:R-:W-:Y:S05]  /*c020*/  BSYNC B2 ;  /* 0x0000000000027941 */ /* 0x000fea0003800000 */
.L_x_1680:
[----:B------:R-:W-:Y:S04]  /*c030*/  BSSY B2, `(.L_x_1682) ;  /* 0x000002c000027945 */ /* 0x000fe80003800000 */
[----:B------:R-:W-:Y:S05]  /*c040*/  @P1 BRA `(.L_x_1683) ;  /* 0x0000000000a81947 */ /* 0x000fea0003800000 */
[----:B0----5:R-:W0:Y:S01]  /*c050*/  LDS.128 R12, [R114+0x8000] ;  /* 0x00800000720c7984 */ /* 0x021e220000000c00 */
[----:B------:R-:W-:Y:S02]  /*c060*/  SHF.R.U32.HI R70, RZ, 0x10, R69 ;  /* 0x00000010ff467819 */ /* 0x000fe40000011645 */
[--C-:B------:R-:W-:Y:S02]  /*c070*/  SHF.R.U32.HI R3, RZ, 0x10, R67.reuse ;  /* 0x00000010ff037819 */ /* 0x100fe40000011643 */
[----:B------:R-:W-:Y:S01]  /*c080*/  SHF.R.U64 R66, R66, 0x10, R67 ;  /* 0x0000001042427819 */ /* 0x000fe20000001243 */
[----:B------:R-:W-:Y:S01]  /*c090*/  HADD2.F32 R70, -RZ, R70.H0_H0 ;  /* 0x20000046ff467230 */ /* 0x000fe20000004100 */
[----:B------:R-:W-:Y:S01]  /*c0a0*/  SHF.R.U64 R68, R68, 0x10, R69 ;  /* 0x0000001044447819 */ /* 0x000fe20000001245 */
[----:B------:R-:W-:Y:S02]  /*c0b0*/  HADD2.F32 R3, -RZ, R3.H0_H0 ;  /* 0x20000003ff037230 */ /* 0x000fe40000004100 */
[----:B------:R-:W-:-:S02]  /*c0c0*/  HADD2.F32 R67, -RZ, R109.H1_H1 ;  /* 0x3000006dff437230 */ /* 0x000fc40000004100 */
[----:B------:R-:W-:Y:S02]  /*c0d0*/  HADD2.F32 R69, -RZ, R109.H0_H0 ;  /* 0x2000006dff457230 */ /* 0x000fe40000004100 */
        /* <DEDUP_REMOVED lines=33> */
.L_x_1683:
[----:B------:R-:W-:Y:S05]  /*c2f0*/  BSYNC B2 ;  /* 0x0000000000027941 */ /* 0x000fea0003800000 */
.L_x_1682:
[----:B------:R-:W-:Y:S05]  /*c300*/  @P2 BRA `(.L_x_1677) ;  /* 0x0000000000a82947 */ /* 0x000fea0003800000 */
[----:B01---5:R-:W0:Y:S01]  /*c310*/  LDS.128 R12, [R114+0xc000] ;  /* 0x00c00000720c7984 */ /* 0x023e220000000c00 */
[----:B------:R-:W-:Y:S02]  /*c320*/  SHF.R.U32.HI R66, RZ, 0x10, R65 ;  /* 0x00000010ff427819 */ /* 0x000fe40000011641 */
[----:B------:R-:W-:Y:S02]  /*c330*/  SHF.R.U32.HI R67, RZ, 0x10, R63 ;  /* 0x00000010ff437819 */ /* 0x000fe4000001163f */
[----:B------:R-:W-:Y:S01]  /*c340*/  SHF.R.U64 R64, R64, 0x10, R65 ;  /* 0x0000001040407819 */ /* 0x000fe20000001241 */
[----:B------:R-:W-:Y:S01]  /*c350*/  HADD2.F32 R66, -RZ, R66.H0_H0 ;  /* 0x20000042ff427230 */ /* 0x000fe20000004100 */
[----:B------:R-:W-:Y:S01]  /*c360*/  SHF.R.U64 R62, R62, 0x10, R63 ;  /* 0x000000103e3e7819 */ /* 0x000fe2000000123f */
[----:B------:R-:W-:Y:S02]  /*c370*/  HADD2.F32 R67, -RZ, R67.H0_H0 ;  /* 0x20000043ff437230 */ /* 0x000fe40000004100 */
[----:B------:R-:W-:-:S02]  /*c380*/  HADD2.F32 R63, -RZ, R105.H1_H1 ;  /* 0x30000069ff3f7230 */ /* 0x000fc40000004100 */
[----:B------:R-:W-:Y:S02]  /*c390*/  HADD2.F32 R64, -RZ, R64.H0_H0 ;  /* 0x20000040ff407230 */ /* 0x000fe40000004100 */
[----:B------:R-:W-:Y:S02]  /*c3a0*/  HADD2.F32 R62, -RZ, R62.H0_H0 ;  /* 0x2000003eff3e7230 */ /* 0x000fe40000004100 */
[--C-:B0-----:R-:W-:Y:S02]  /*c3b0*/  HADD2.F32 R3, -RZ, R15.reuse.H1_H1 ;  /* 0x3000000fff037230 */ /* 0x101fe40000004100 */
[----:B------:R-:W-:Y:S02]  /*c3c0*/  HADD2.F32 R68, -RZ, R15.H0_H0 ;  /* 0x2000000fff447230 */ /* 0x000fe40000004100 */
[--C-:B------:R-:W-:Y:S02]  /*c3d0*/  HADD2.F32 R65, -RZ, R12.reuse.H1_H1 ;  /* 0x3000000cff417230 */ /* 0x100fe40000004100 */
[C---:B------:R-:W-:Y:S01]  /*c3e0*/  FMUL.FTZ R15, R3.reuse, R66 ;  /* 0x00000042030f7220 */ /* 0x040fe20000410000 */
[----:B------:R-:W-:Y:S01]  /*c3f0*/  FMUL.FTZ R3, R3, R67 ;  /* 0x0000004303037220 */ /* 0x000fe20000410000 */
[----:B------:R-:W-:-:S02]  /*c400*/  HADD2.F32 R69, -RZ, R12.H0_H0 ;  /* 0x2000000cff457230 */ /* 0x000fc40000004100 */
[C---:B------:R-:W-:Y:S01]  /*c410*/  FFMA.FTZ R15, R68.reuse, R67, -R15 ;  /* 0x00000043440f7223 */ /* 0x040fe2000001080f */
[----:B------:R-:W-:Y:S02]  /*c420*/  HADD2.F32 R67, -RZ, R104.H1_H1 ;  /* 0x30000068ff437230 */ /* 0x000fe40000004100 */
[----:B------:R-:W-:Y:S01]  /*c430*/  FFMA.FTZ R3, R68, R66, R3 ;  /* 0x0000004244037223 */ /* 0x000fe20000010003 */
[--C-:B------:R-:W-:Y:S02]  /*c440*/  HADD2.F32 R12, -RZ, R14.reuse.H0_H0 ;  /* 0x2000000eff0c7230 */ /* 0x100fe40000004100 */
[----:B------:R-:W-:Y:S02]  /*c450*/  HADD2.F32 R14, -RZ, R14.H1_H1 ;  /* 0x3000000eff0e7230 */ /* 0x000fe40000004100 */
[C---:B------:R-:W-:Y:S01]  /*c460*/  FMUL.FTZ R71, R65.reuse, R67 ;  /* 0x0000004341477220 */ /* 0x040fe20000410000 */
[----:B------:R-:W-:Y:S01]  /*c470*/  FMUL.FTZ R65, R65, R63 ;  /* 0x0000003f41417220 */ /* 0x000fe20000410000 */
[----:B------:R-:W-:Y:S01]  /*c480*/  HADD2.F32 R70, -RZ, R13.H0_H0 ;  /* 0x2000000dff467230 */ /* 0x000fe20000004100 */
[----:B------:R-:W-:Y:S01]  /*c490*/  F2FP.F16.F32.PACK_AB R15, R3, R15 ;  /* 0x0000000f030f723e */ /* 0x000fe200000000ff */
[----:B------:R-:W-:Y:S01]  /*c4a0*/  FFMA.FTZ R71, R69, R63, -R71 ;  /* 0x0000003f45477223 */ /* 0x000fe20000010847 */
[----:B------:R-:W-:-:S02]  /*c4b0*/  HADD2.F32 R63, -RZ, R98.H1_H1 ;  /* 0x30000062ff3f7230 */ /* 0x000fc40000004100 */
[----:B------:R-:W-:Y:S01]  /*c4c0*/  FFMA.FTZ R65, R69, R67, R65 ;  /* 0x0000004345417223 */ /* 0x000fe20000010041 */
[----:B------:R-:W-:Y:S02]  /*c4d0*/  HADD2.F32 R98, -RZ, R98.H0_H0 ;  /* 0x20000062ff627230 */ /* 0x000fe40000004100 */
[----:B------:R-:W-:Y:S02]  /*c4e0*/  HADD2.F32 R13, -RZ, R13.H1_H1 ;  /* 0x3000000dff0d7230 */ /* 0x000fe40000004100 */
[CC--:B------:R-:W-:Y:S01]  /*c4f0*/  FMUL.FTZ R66, R14.reuse, R63.reuse ;  /* 0x0000003f0e427220 */ /* 0x0c0fe20000410000 */
[----:B------:R-:W-:Y:S02]  /*c500*/  FMUL.FTZ R67, R14, R98 ;  /* 0x000000620e437220 */ /* 0x000fe40000410000 */
[C---:B------:R-:W-:Y:S01]  /*c510*/  FMUL.FTZ R14, R13.reuse, R64 ;  /* 0x000000400d0e7220 */ /* 0x040fe20000410000 */
[----:B------:R-:W-:Y:S01]  /*c520*/  FMUL.FTZ R13, R13, R62 ;  /* 0x0000003e0d0d7220 */ /* 0x000fe20000410000 */
[C---:B------:R-:W-:Y:S01]  /*c530*/  FFMA.FTZ R66, R12.reuse, R98, -R66 ;  /* 0x000000620c427223 */ /* 0x040fe20000010842 */
[----:B------:R-:W-:Y:S01]  /*c540*/  FFMA.FTZ R67, R12, R63, R67 ;  /* 0x0000003f0c437223 */ /* 0x000fe20000010043 */
[C---:B------:R-:W-:Y:S01]  /*c550*/  FFMA.FTZ R62, R70.reuse, R62, -R14 ;  /* 0x0000003e463e7223 */ /* 0x040fe2000001080e */
[----:B------:R-:W-:Y:S01]  /*c560*/  FFMA.FTZ R13, R70, R64, R13 ;  /* 0x00000040460d7223 */ /* 0x000fe2000001000d */
[----:B------:R-:W-:-:S02]  /*c570*/  F2FP.F16.F32.PACK_AB R12, R65, R71 ;  /* 0x00000047410c723e */ /* 0x000fc400000000ff */
[----:B------:R-:W-:Y:S02]  /*c580*/  F2FP.F16.F32.PACK_AB R14, R67, R66 ;  /* 0x00000042430e723e */ /* 0x000fe400000000ff */
[----:B------:R-:W-:-:S05]  /*c590*/  F2FP.F16.F32.PACK_AB R13, R13, R62 ;  /* 0x0000003e0d0d723e */ /* 0x000fca00000000ff */
[----:B------:R2:W-:Y:S02]  /*c5a0*/  STS.128 [R114+0xc000], R12 ;  /* 0x00c0000c72007388 */ /* 0x0005e40000000c00 */
.L_x_1677:
[----:B------:R-:W-:Y:S05]  /*c5b0*/  BSYNC B1 ;  /* 0x0000000000017941 */ /* 0x000fea0003800000 */
.L_x_1676:
[----:B------:R-:W3:Y:S01]  /*c5c0*/  LDL R3, [R1+0xc8] ;  /* 0x0000c80001037983 */ /* 0x000ee20000100800 */
[----:B------:R-:W-:Y:S01]  /*c5d0*/  BSSY B1, `(.L_x_1684) ;  /* 0x00000be000017945 */ /* 0x000fe20003800000 */
[----:B---3--:R-:W-:-:S13]  /*c5e0*/  ISETP.GE.AND P0, PT, R3, R0, PT ;  /* 0x000000000300720c */ /* 0x008fda0003f06270 */
[----:B------:R-:W-:Y:S05]  /*c5f0*/  @P0 BRA `(.L_x_1685) ;  /* 0x0000000800ec0947 */ /* 0x000fea0003800000 */
[----:B012---:R-:W2:Y:S01]  /*c600*/  LDL R14, [R1+0x18] ;  /* 0x00001800010e7983 */ /* 0x007ea20000100800 */
[----:B------:R-:W0:Y:S03]  /*c610*/  LDC R3, c[0x0][0x3f4] ;  /* 0x0000fd00ff037b82 */ /* 0x000e260000000800 */
[----:B------:R-:W3:Y:S04]  /*c620*/  LDL R13, [R1+0x48] ;  /* 0x00004800010d7983 */ /* 0x000ee80000100800 */
[----:B------:R-:W4:Y:S04]  /*c630*/  LDL R12, [R1+0x4c] ;  /* 0x00004c00010c7983 */ /* 0x000f280000100800 */
[----:B------:R1:W5:Y:S01]  /*c640*/  LDL R69, [R1+0x74] ;  /* 0x0000740001457983 */ /* 0x0003620000100800 */
[----:B------:R-:W-:Y:S01]  /*c650*/  BSSY B2, `(.L_x_1686) ;  /* 0x0000030000027945 */ /* 0x000fe20003800000 */
[----:B0-----:R-:W-:-:S02]  /*c660*/  ISETP.GE.AND P0, PT, R204, R3, PT ;  /* 0x00000003cc00720c */ /* 0x001fc40003f06270 */
[-C--:B--2---:R-:W-:Y:S02]  /*c670*/  ISETP.GE.AND P1, PT, R14, R3.reuse, PT ;  /* 0x000000030e00720c */ /* 0x084fe40003f26270 */
[-C--:B---3--:R-:W-:Y:S02]  /*c680*/  ISETP.GE.AND P2, PT, R13, R3.reuse, PT ;  /* 0x000000030d00720c */ /* 0x088fe40003f46270 */
[----:B----4-:R-:W-:-:S07]  /*c690*/  ISETP.GE.AND P3, PT, R12, R3, PT ;  /* 0x000000030c00720c */ /* 0x010fce0003f66270 */
[----:B-1----:R-:W-:Y:S06]  /*c6a0*/  @P0 BRA `(.L_x_1687) ;  /* 0x0000000000a80947 */ /* 0x002fec0003800000 */
[----:B-----5:R-:W0:Y:S01]  /*c6b0*/  LDS.128 R12, [R69+0x1000] ;  /* 0x00100000450c7984 */ /* 0x020e220000000c00 */
[----:B------:R-:W-:Y:S01]  /*c6c0*/  SHF.R.U64 R3, R58, 0x10, R59 ;  /* 0x000000103a037819 */ /* 0x000fe2000000123b */
[--C-:B------:R-:W-:Y:S01]  /*c6d0*/  HADD2.F32 R63, -RZ, R107.reuse.H0_H0 ;  /* 0x2000006bff3f7230 */ /* 0x100fe20000004100 */
[--C-:B------:R-:W-:Y:S01]  /*c6e0*/  SHF.R.U64 R58, R60, 0x10, R61.reuse ;  /* 0x000000103c3a7819 */ /* 0x100fe2000000123d */
[----:B------:R-:W-:Y:S01]  /*c6f0*/  HADD2.F32 R107, -RZ, R107.H1_H1 ;  /* 0x3000006bff6b7230 */ /* 0x000fe20000004100 */
[----:B------:R-:W-:Y:S01]  /*c700*/  SHF.R.U32.HI R60, RZ, 0x10, R61 ;  /* 0x00000010ff3c7819 */ /* 0x000fe2000001163d */
[--C-:B------:R-:W-:Y:S01]  /*c710*/  HADD2.F32 R61, -RZ, R106.reuse.H0_H0 ;  /* 0x2000006aff3d7230 */ /* 0x100fe20000004100 */
[----:B------:R-:W-:Y:S01]  /*c720*/  SHF.R.U32.HI R59, RZ, 0x10, R59 ;  /* 0x00000010ff3b7819 */ /* 0x000fe2000001163b */
[----:B------:R-:W-:Y:S02]  /*c730*/  HADD2.F32 R106, -RZ, R106.H1_H1 ;  /* 0x3000006aff6a7230 */ /* 0x000fe40000004100 */
[----:B------:R-:W-:-:S02]  /*c740*/  HADD2.F32 R60, -RZ, R60.H0_H0 ;  /* 0x2000003cff3c7230 */ /* 0x000fc40000004100 */
[----:B------:R-:W-:Y:S02]  /*c750*/  HADD2.F32 R59, -RZ, R59.H0_H0 ;  /* 0x2000003bff3b7230 */ /* 0x000fe40000004100 */
[----:B------:R-:W-:Y:S02]  /*c760*/  HADD2.F32 R58, -RZ, R58.H0_H0 ;  /* 0x2000003aff3a7230 */ /* 0x000fe40000004100 */
[----:B------:R-:W-:Y:S02]  /*c770*/  HADD2.F32 R3, -RZ, R3.H0_H0 ;  /* 0x20000003ff037230 */ /* 0x000fe40000004100 */
[--C-:B0-----:R-:W-:Y:S02]  /*c780*/  HADD2.F32 R62, -RZ, R15.reuse.H0_H0 ;  /* 0x2000000fff3e7230 */ /* 0x101fe40000004100 */
[----:B------:R-:W-:Y:S02]  /*c790*/  HADD2.F32 R15, -RZ, R15.H1_H1 ;  /* 0x3000000fff0f7230 */ /* 0x000fe40000004100 */
[----:B------:R-:W-:-:S02]  /*c7a0*/  HADD2.F32 R65, -RZ, R14.H0_H0 ;  /* 0x2000000eff417230 */ /* 0x000fc40000004100 */
[----:B------:R-:W-:Y:S02]  /*c7b0*/  HADD2.F32 R64, -RZ, R12.H0_H0 ;  /* 0x2000000cff407230 */ /* 0x000fe40000004100 */
[CC--:B------:R-:W-:Y:S01]  /*c7c0*/  FMUL.FTZ R67, R15.reuse, R60.reuse ;  /* 0x0000003c0f437220 */ /* 0x0c0fe20000410000 */
[----:B------:R-:W-:Y:S02]  /*c7d0*/  HADD2.F32 R14, -RZ, R14.H1_H1 ;  /* 0x3000000eff0e7230 */ /* 0x000fe40000004100 */
[-C--:B------:R-:W-:Y:S01]  /*c7e0*/  FMUL.FTZ R15, R15, R59.reuse ;  /* 0x0000003b0f0f7220 */ /* 0x080fe20000410000 */
[--C-:B------:R-:W-:Y:S02]  /*c7f0*/  HADD2.F32 R66, -RZ, R13.reuse.H0_H0 ;  /* 0x2000000dff427230 */ /* 0x100fe40000004100 */
[C---:B------:R-:W-:Y:S01]  /*c800*/  FFMA.FTZ R67, R62.reuse, R59, -R67 ;  /* 0x0000003b3e437223 */ /* 0x040fe20000010843 */
[----:B------:R-:W-:Y:S02]  /*c810*/  HADD2.F32 R12, -RZ, R12.H1_H1 ;  /* 0x3000000cff0c7230 */ /* 0x000fe40000004100 */
[----:B------:R-:W-:Y:S01]  /*c820*/  FFMA.FTZ R15, R62, R60, R15 ;  /* 0x0000003c3e0f7223 */ /* 0x000fe2000001000f */
[----:B------:R-:W-:-:S02]  /*c830*/  HADD2.F32 R13, -RZ, R13.H1_H1 ;  /* 0x3000000dff0d7230 */ /* 0x000fc40000004100 */
[C---:B------:R-:W-:Y:S01]  /*c840*/  FMUL.FTZ R59, R14.reuse, R107 ;  /* 0x0000006b0e3b7220 */ /* 0x040fe20000410000 */
[----:B------:R-:W-:Y:S01]  /*c850*/  FMUL.FTZ R60, R14, R106 ;  /* 0x0000006a0e3c7220 */ /* 0x000fe20000410000 */
[C---:B------:R-:W-:Y:S01]  /*c860*/  FMUL.FTZ R68, R12.reuse, R63 ;  /* 0x0000003f0c447220 */ /* 0x040fe20000410000 */
[----:B------:R-:W-:Y:S01]  /*c870*/  FMUL.FTZ R12, R12, R61 ;  /* 0x0000003d0c0c7220 */ /* 0x000fe20000410000 */
[C---:B------:R-:W-:Y:S01]  /*c880*/  FMUL.FTZ R14, R13.reuse, R58 ;  /* 0x0000003a0d0e7220 */ /* 0x040fe20000410000 */
[----:B------:R-:W-:Y:S01]  /*c890*/  FMUL.FTZ R13, R13, R3 ;  /* 0x000000030d0d7220 */ /* 0x000fe20000410000 */
[C---:B------:R-:W-:Y:S01]  /*c8a0*/  FFMA.FTZ R68, R64.reuse, R61, -R68 ;  /* 0x0000003d40447223 */ /* 0x040fe20000010844 */
[----:B------:R-:W-:Y:S01]  /*c8b0*/  FFMA.FTZ R12, R64, R63, R12 ;  /* 0x0000003f400c7223 */ /* 0x000fe2000001000c */
[C---:B------:R-:W-:Y:S01]  /*c8c0*/  FFMA.FTZ R59, R65.reuse, R106, -R59 ;  /* 0x0000006a413b7223 */ /* 0x040fe2000001083b */
[----:B------:R-:W-:Y:S01]  /*c8d0*/  FFMA.FTZ R60, R65, R107, R60 ;  /* 0x0000006b413c7223 */ /* 0x000fe2000001003c */
[C---:B------:R-:W-:Y:S01]  /*c8e0*/  FFMA.FTZ R3, R66.reuse, R3, -R14 ;  /* 0x0000000342037223 */ /* 0x040fe2000001080e */
[----:B------:R-:W-:Y:S01]  /*c8f0*/  FFMA.FTZ R58, R66, R58, R13 ;  /* 0x0000003a423a7223 */ /* 0x000fe2000001000d */
[----:B------:R-:W-:-:S02]  /*c900*/  F2FP.F16.F32.PACK_AB R15, R15, R67 ;  /* 0x000000430f0f723e */ /* 0x000fc400000000ff */
[----:B------:R-:W-:Y:S02]  /*c910*/  F2FP.F16.F32.PACK_AB R14, R60, R59 ;  /* 0x0000003b3c0e723e */ /* 0x000fe400000000ff */
[----:B------:R-:W-:Y:S02]  /*c920*/  F2FP.F16.F32.PACK_AB R12, R12, R68 ;  /* 0x000000440c0c723e */ /* 0x000fe400000000ff */
[----:B------:R-:W-:-:S05]  /*c930*/  F2FP.F16.F32.PACK_AB R13, R58, R3 ;  /* 0x000000033a0d723e */ /* 0x000fca00000000ff */
[----:B------:R0:W-:Y:S02]  /*c940*/  STS.128 [R69+0x1000], R12 ;  /* 0x0010000c45007388 */ /* 0x0001e40000000c00 */
.L_x_1687:
[----:B------:R-:W-:Y:S05]  /*c950*/  BSYNC B2 ;  /* 0x0000000000027941 */ /* 0x000fea0003800000 */
.L_x_1686:
        /* <DEDUP_REMOVED lines=9> */
[----:B------:R-:W-:-:S02]  /*c9f0*/  HADD2.F32 R55, -RZ, R103.H0_H0 ;  /* 0x20000067ff377230 */ /* 0x000fc40000004100 */
[----:B------:R-:W-:Y:S02]  /*ca00*/  HADD2.F32 R57, -RZ, R102.H0_H0 ;  /* 0x20000066ff397230 */ /* 0x000fe40000004100 */
[----:B------:R-:W-:Y:S02]  /*ca10*/  HADD2.F32 R103, -RZ, R103.H1_H1 ;  /* 0x30000067ff677230 */ /* 0x000fe40000004100 */
[----:B------:R-:W-:Y:S02]  /*ca20*/  HADD2.F32 R54, -RZ, R54.H0_H0 ;  /* 0x20000036ff367230 */ /* 0x000fe40000004100 */
[--C-:B0-----:R-:W-:Y:S02]  /*ca30*/  HADD2.F32 R61, -RZ, R15.reuse.H1_H1 ;  /* 0x3000000fff3d7230 */ /* 0x101fe40000004100 */
[----:B------:R-:W-:Y:S02]  /*ca40*/  HADD2.F32 R60, -RZ, R12.H1_H1 ;  /* 0x3000000cff3c7230 */ /* 0x000fe40000004100 */
[----:B------:R-:W-:-:S02]  /*ca50*/  HADD2.F32 R59, -RZ, R15.H0_H0 ;  /* 0x2000000fff3b7230 */ /* 0x000fc40000004100 */
[C---:B------:R-:W-:Y:S01]  /*ca60*/  FMUL.FTZ R64, R61.reuse, R62 ;  /* 0x0000003e3d407220 */ /* 0x040fe20000410000 */
[-C--:B------:R-:W-:Y:S01]  /*ca70*/  FMUL.FTZ R63, R61, R58.reuse ;  /* 0x0000003a3d3f7220 */ /* 0x080fe20000410000 */
[----:B------:R-:W-:Y:S02]  /*ca80*/  HADD2.F32 R56, -RZ, R12.H0_H0 ;  /* 0x2000000cff387230 */ /* 0x000fe40000004100 */
[C---:B------:R-:W-:Y:S01]  /*ca90*/  FMUL.FTZ R61, R60.reuse, R55 ;  /* 0x000000373c3d7220 */ /* 0x040fe20000410000 */
[C---:B------:R-:W-:Y:S01]  /*caa0*/  FFMA.FTZ R58, R59.reuse, R58, -R64 ;  /* 0x0000003a3b3a7223 */ /* 0x040fe20000010840 */
[----:B------:R-:W-:Y:S01]  /*cab0*/  FFMA.FTZ R59, R59, R62, R63 ;  /* 0x0000003e3b3b7223 */ /* 0x000fe2000001003f */
[-C--:B------:R-:W-:Y:S01]  /*cac0*/  FMUL.FTZ R63, R60, R57.reuse ;  /* 0x000000393c3f7220 */ /* 0x080fe20000410000 */
[--C-:B------:R-:W-:Y:S02]  /*cad0*/  HADD2.F32 R12, -RZ, R14.reuse.H0_H0 ;  /* 0x2000000eff0c7230 */ /* 0x100fe40000004100 */
[----:B------:R-:W-:Y:S01]  /*cae0*/  FFMA.FTZ R57, R56, R57, -R61 ;  /* 0x0000003938397223 */ /* 0x000fe2000001083d */
[----:B------:R-:W-:-:S02]  /*caf0*/  HADD2.F32 R14, -RZ, R14.H1_H1 ;  /* 0x3000000eff0e7230 */ /* 0x000fc40000004100 */
[----:B------:R-:W-:Y:S01]  /*cb00*/  FFMA.FTZ R56, R56, R55, R63 ;  /* 0x0000003738387223 */ /* 0x000fe2000001003f */
[--C-:B------:R-:W-:Y:S02]  /*cb10*/  HADD2.F32 R15, -RZ, R13.reuse.H0_H0 ;  /* 0x2000000dff0f7230 */ /* 0x100fe40000004100 */
[----:B------:R-:W-:Y:S02]  /*cb20*/  HADD2.F32 R61, -RZ, R102.H1_H1 ;  /* 0x30000066ff3d7230 */ /* 0x000fe40000004100 */
[C---:B------:R-:W-:Y:S01]  /*cb30*/  FMUL.FTZ R55, R14.reuse, R103 ;  /* 0x000000670e377220 */ /* 0x040fe20000410000 */
[----:B------:R-:W-:Y:S02]  /*cb40*/  HADD2.F32 R13, -RZ, R13.H1_H1 ;  /* 0x3000000dff0d7230 */ /* 0x000fe40000004100 */
[----:B------:R-:W-:Y:S02]  /*cb50*/  HADD2.F32 R60, -RZ, R3.H0_H0 ;  /* 0x20000003ff3c7230 */ /* 0x000fe40000004100 */
[-C--:B------:R-:W-:Y:S01]  /*cb60*/  FMUL.FTZ R62, R14, R61.reuse ;  /* 0x0000003d0e3e7220 */ /* 0x080fe20000410000 */
[C---:B------:R-:W-:Y:S01]  /*cb70*/  FFMA.FTZ R55, R12.reuse, R61, -R55 ;  /* 0x0000003d0c377223 */ /* 0x040fe20000010837 */
[C---:B------:R-:W-:Y:S01]  /*cb80*/  FMUL.FTZ R14, R13.reuse, R54 ;  /* 0x000000360d0e7220 */ /* 0x040fe20000410000 */
[----:B------:R-:W-:Y:S01]  /*cb90*/  FMUL.FTZ R3, R13, R60 ;  /* 0x0000003c0d037220 */ /* 0x000fe20000410000 */
[----:B------:R-:W-:-:S02]  /*cba0*/  FFMA.FTZ R62, R12, R103, R62 ;  /* 0x000000670c3e7223 */ /* 0x000fc4000001003e */
[C---:B------:R-:W-:Y:S01]  /*cbb0*/  FFMA.FTZ R13, R15.reuse, R60, -R14 ;  /* 0x0000003c0f0d7223 */ /* 0x040fe2000001080e */
[----:B------:R-:W-:Y:S01]  /*cbc0*/  F2FP.F16.F32.PACK_AB R12, R56, R57 ;  /* 0x00000039380c723e */ /* 0x000fe200000000ff */
[----:B------:R-:W-:Y:S01]  /*cbd0*/  FFMA.FTZ R54, R15, R54, R3 ;  /* 0x000000360f367223 */ /* 0x000fe20000010003 */
[----:B------:R-:W-:Y:S02]  /*cbe0*/  F2FP.F16.F32.PACK_AB R15, R59, R58 ;  /* 0x0000003a3b0f723e */ /* 0x000fe400000000ff */
[----:B------:R-:W-:Y:S02]  /*cbf0*/  F2FP.F16.F32.PACK_AB R14, R62, R55 ;  /* 0x000000373e0e723e */ /* 0x000fe400000000ff */
[----:B------:R-:W-:-:S05]  /*cc00*/  F2FP.F16.F32.PACK_AB R13, R54, R13 ;  /* 0x0000000d360d723e */ /* 0x000fca00000000ff */
[----:B------:R1:W-:Y:S02]  /*cc10*/  STS.128 [R69+0x5000], R12 ;  /* 0x0050000c45007388 */ /* 0x0003e40000000c00 */
.L_x_1689:
[----:B------:R-:W-:Y:S05]  /*cc20*/  BSYNC B2 ;  /* 0x0000000000027941 */ /* 0x000fea0003800000 */
.L_x_1688:
[----:B------:R-:W-:Y:S04]  /*cc30*/  BSSY B2, `(.L_x_1690) ;  /* 0x000002c000027945 */ /* 0x000fe80003800000 */
[----:B------:R-:W-:Y:S05]  /*cc40*/  @P2 BRA `(.L_x_1691) ;  /* 0x0000000000a82947 */ /* 0x000fea0003800000 */
[----:B01---5:R-:W0:Y:S01]  /*cc50*/  LDS.128 R12, [R69+0x9000] ;  /* 0x00900000450c7984 */ /* 0x023e220000000c00 */
[----:B------:R-:W-:Y:S01]  /*cc60*/  SHF.R.U32.HI R60, RZ, 0x10, R53 ;  /* 0x00000010ff3c7819 */ /* 0x000fe20000011635 */
[--C-:B------:R-:W-:Y:S01]  /*cc70*/  HADD2.F32 R57, -RZ, R96.reuse.H0_H0 ;  /* 0x20000060ff397230 */ /* 0x100fe20000004100 */
[--C-:B------:R-:W-:Y:S01]  /*cc80*/  SHF.R.U32.HI R58, RZ, 0x10, R51.reuse ;  /* 0x00000010ff3a7819 */ /* 0x100fe20000011633 */
[----:B------:R-:W-:Y:S01]  /*cc90*/  HADD2.F32 R96, -RZ, R96.H1_H1 ;  /* 0x30000060ff607230 */ /* 0x000fe20000004100 */
        /* <DEDUP_REMOVED lines=9> */
[----:B------:R-:W-:Y:S02]  /*cd30*/  HADD2.F32 R55, -RZ, R15.H0_H0 ;  /* 0x2000000fff377230 */ /* 0x000fe40000004100 */
[----:B------:R-:W-:-:S02]  /*cd40*/  HADD2.F32 R15, -RZ, R14.H0_H0 ;  /* 0x2000000eff0f7230 */ /* 0x000fc40000004100 */
[C---:B------:R-:W-:Y:S01]  /*cd50*/  FMUL.FTZ R61, R53.reuse, R58 ;  /* 0x0000003a353d7220 */ /* 0x040fe20000410000 */
[----:B------:R-:W-:Y:S02]  /*cd60*/  HADD2.F32 R52, -RZ, R14.H1_H1 ;  /* 0x3000000eff347230 */ /* 0x000fe40000004100 */
[----:B------:R-:W-:Y:S01]  /*cd70*/  FMUL.FTZ R14, R53, R60 ;  /* 0x0000003c350e7220 */ /* 0x000fe20000410000 */
[--C-:B------:R-:W-:Y:S02]  /*cd80*/  HADD2.F32 R56, -RZ, R12.reuse.H1_H1 ;  /* 0x3000000cff387230 */ /* 0x100fe40000004100 */
[----:B------:R-:W-:Y:S02]  /*cd90*/  HADD2.F32 R54, -RZ, R12.H0_H0 ;  /* 0x2000000cff367230 */ /* 0x000fe40000004100 */
[--C-:B------:R-:W-:Y:S02]  /*cda0*/  HADD2.F32 R12, -RZ, R13.reuse.H0_H0 ;  /* 0x2000000dff0c7230 */ /* 0x100fe40000004100 */
[----:B------:R-:W-:Y:S01]  /*cdb0*/  FMUL.FTZ R59, R56, R51 ;  /* 0x00000033383b7220 */ /* 0x000fe20000410000 */
[----:B------:R-:W-:-:S02]  /*cdc0*/  HADD2.F32 R53, -RZ, R13.H1_H1 ;  /* 0x3000000dff357230 */ /* 0x000fc40000004100 */
[C---:B------:R-:W-:Y:S01]  /*cdd0*/  FFMA.FTZ R13, R55.reuse, R58, -R14 ;  /* 0x0000003a370d7223 */ /* 0x040fe2000001080e */
[----:B------:R-:W-:Y:S01]  /*cde0*/  FFMA.FTZ R14, R55, R60, R61 ;  /* 0x0000003c370e7223 */ /* 0x000fe2000001003d */
[-C--:B------:R-:W-:Y:S01]  /*cdf0*/  FMUL.FTZ R55, R56, R57.reuse ;  /* 0x0000003938377220 */ /* 0x080fe20000410000 */
[----:B------:R-:W-:Y:S01]  /*ce00*/  FFMA.FTZ R59, R54, R57, -R59 ;  /* 0x00000039363b7223 */ /* 0x000fe2000001083b */
[C---:B------:R-:W-:Y:S01]  /*ce10*/  FMUL.FTZ R56, R52.reuse, R97 ;  /* 0x0000006134387220 */ /* 0x040fe20000410000 */
[----:B------:R-:W-:Y:S01]  /*ce20*/  FMUL.FTZ R52, R52, R96 ;  /* 0x0000006034347220 */ /* 0x000fe20000410000 */
[----:B------:R-:W-:Y:S01]  /*ce30*/  FFMA.FTZ R54, R54, R51, R55 ;  /* 0x0000003336367223 */ /* 0x000fe20000010037 */
        /* <DEDUP_REMOVED lines=11> */
.L_x_1691:
[----:B------:R-:W-:Y:S05]  /*cef0*/  BSYNC B2 ;  /* 0x0000000000027941 */ /* 0x000fea0003800000 */
.L_x_1690:
[----:B------:R-:W-:Y:S05]  /*cf00*/  @P3 BRA `(.L_x_1685) ;  /* 0x0000000000a83947 */ /* 0x000fea0003800000 */
[----:B012--5:R-:W0:Y:S01]  /*cf10*/  LDS.128 R12, [R69+0xd000] ;  /* 0x00d00000450c7984 */ /* 0x027e220000000c00 */
[----:B------:R-:W-:Y:S01]  /*cf20*/  SHF.R.U32.HI R51, RZ, 0x10, R47 ;  /* 0x00000010ff337819 */ /* 0x000fe2000001162f */
[----:B------:R-:W-:Y:S01]  /*cf30*/  HADD2.F32 R50, -RZ, R87.H1_H1 ;  /* 0x30000057ff327230 */ /* 0x000fe20000004100 */
[--C-:B------:R-:W-:Y:S01]  /*cf40*/  SHF.R.U32.HI R53, RZ, 0x10, R49.reuse ;  /* 0x00000010ff357819 */ /* 0x100fe20000011631 */
[--C-:B------:R-:W-:Y:S01]  /*cf50*/  HADD2.F32 R52, -RZ, R86.reuse.H1_H1 ;  /* 0x30000056ff347230 */ /* 0x100fe20000004100 */
[----:B------:R-:W-:Y:S01]  /*cf60*/  SHF.R.U64 R57, R48, 0x10, R49 ;  /* 0x0000001030397819 */ /* 0x000fe20000001231 */
[----:B------:R-:W-:Y:S01]  /*cf70*/  HADD2.F32 R51, -RZ, R51.H0_H0 ;  /* 0x20000033ff337230 */ /* 0x000fe20000004100 */
[----:B------:R-:W-:Y:S01]  /*cf80*/  SHF.R.U64 R3, R46, 0x10, R47 ;  /* 0x000000102e037819 */ /* 0x000fe2000000122f */
[----:B------:R-:W-:Y:S02]  /*cf90*/  HADD2.F32 R53, -RZ, R53.H0_H0 ;  /* 0x20000035ff357230 */ /* 0x000fe40000004100 */
[----:B------:R-:W-:-:S02]  /*cfa0*/  HADD2.F32 R86, -RZ, R86.H0_H0 ;  /* 0x20000056ff567230 */ /* 0x000fc40000004100 */
[----:B------:R-:W-:Y:S02]  /*cfb0*/  HADD2.F32 R87, -RZ, R87.H0_H0 ;  /* 0x20000057ff577230 */ /* 0x000fe40000004100 */
[----:B------:R-:W-:Y:S02]  /*cfc0*/  HADD2.F32 R3, -RZ, R3.H0_H0 ;  /* 0x20000003ff037230 */ /* 0x000fe40000004100 */
[--C-:B0-----:R-:W-:Y:S02]  /*cfd0*/  HADD2.F32 R49, -RZ, R15.reuse.H1_H1 ;  /* 0x3000000fff317230 */ /* 0x101fe40000004100 */
[----:B------:R-:W-:Y:S02]  /*cfe0*/  HADD2.F32 R48, -RZ, R15.H0_H0 ;  /* 0x2000000fff307230 */ /* 0x000fe40000004100 */
[--C-:B------:R-:W-:Y:S02]  /*cff0*/  HADD2.F32 R15, -RZ, R12.reuse.H0_H0 ;  /* 0x2000000cff0f7230 */ /* 0x100fe40000004100 */
[----:B------:R-:W-:Y:S01]  /*d000*/  FMUL.FTZ R55, R49, R53 ;  /* 0x0000003531377220 */ /* 0x000fe20000410000 */
[----:B------:R-:W-:-:S02]  /*d010*/  HADD2.F32 R12, -RZ, R12.H1_H1 ;  /* 0x3000000cff0c7230 */ /* 0x000fc40000004100 */
[-C--:B------:R-:W-:Y:S01]  /*d020*/  FMUL.FTZ R56, R49, R51.reuse ;  /* 0x0000003331387220 */ /* 0x080fe20000410000 */
[--C-:B------:R-:W-:Y:S02]  /*d030*/  HADD2.F32 R46, -RZ, R14.reuse.H0_H0 ;  /* 0x2000000eff2e7230 */ /* 0x100fe40000004100 */
[C---:B------:R-:W-:Y:S01]  /*d040*/  FFMA.FTZ R55, R48.reuse, R51, -R55 ;  /* 0x0000003330377223 */ /* 0x040fe20000010837 */
[----:B------:R-:W-:Y:S02]  /*d050*/  HADD2.F32 R47, -RZ, R14.H1_H1 ;  /* 0x3000000eff2f7230 */ /* 0x000fe40000004100 */
[----:B------:R-:W-:Y:S01]  /*d060*/  FFMA.FTZ R56, R48, R53, R56 ;  /* 0x0000003530387223 */ /* 0x000fe20000010038 */
[--C-:B------:R-:W-:Y:S02]  /*d070*/  HADD2.F32 R14, -RZ, R13.reuse.H0_H0 ;  /* 0x2000000dff0e7230 */ /* 0x100fe40000004100 */
[C---:B------:R-:W-:Y:S01]  /*d080*/  FMUL.FTZ R54, R12.reuse, R52 ;  /* 0x000000340c367220 */ /* 0x040fe20000410000 */
[----:B------:R-:W-:Y:S01]  /*d090*/  FMUL.FTZ R48, R12, R50 ;  /* 0x000000320c307220 */ /* 0x000fe20000410000 */
[----:B------:R-:W-:-:S02]  /*d0a0*/  HADD2.F32 R13, -RZ, R13.H1_H1 ;  /* 0x3000000dff0d7230 */ /* 0x000fc40000004100 */
[----:B------:R-:W-:Y:S01]  /*d0b0*/  FMUL.FTZ R51, R47, R86 ;  /* 0x000000562f337220 */ /* 0x000fe20000410000 */
[----:B------:R-:W-:Y:S02]  /*d0c0*/  HADD2.F32 R12, -RZ, R57.H0_H0 ;  /* 0x20000039ff0c7230 */ /* 0x000fe40000004100 */
[C---:B------:R-:W-:Y:S01]  /*d0d0*/  FFMA.FTZ R54, R15.reuse, R50, -R54 ;  /* 0x000000320f367223 */ /* 0x040fe20000010836 */
[----:B------:R-:W-:Y:S01]  /*d0e0*/  FFMA.FTZ R49, R15, R52, R48 ;  /* 0x000000340f317223 */ /* 0x000fe20000010030 */
[----:B------:R-:W-:Y:S01]  /*d0f0*/  FMUL.FTZ R53, R47, R87 ;  /* 0x000000572f357220 */ /* 0x000fe20000410000 */
[C---:B------:R-:W-:Y:S01]  /*d100*/  FMUL.FTZ R47, R13.reuse, R3 ;  /* 0x000000030d2f7220 */ /* 0x040fe20000410000 */
[----:B------:R-:W-:Y:S01]  /*d110*/  FMUL.FTZ R15, R13, R12 ;  /* 0x0000000c0d0f7220 */ /* 0x000fe20000410000 */
[C---:B------:R-:W-:Y:S01]  /*d120*/  FFMA.FTZ R51, R46.reuse, R87, -R51 ;  /* 0x000000572e337223 */ /* 0x040fe20000010833 */
[----:B------:R-:W-:Y:S01]  /*d130*/  FFMA.FTZ R86, R46, R86, R53 ;  /* 0x000000562e567223 */ /* 0x000fe20000010035 */
[C---:B------:R-:W-:Y:S01]  /*d140*/  FFMA.FTZ R46, R14.reuse, R12, R47 ;  /* 0x0000000c0e2e7223 */ /* 0x040fe2000001002f */
[----:B------:R-:W-:Y:S01]  /*d150*/  FFMA.FTZ R13, R14, R3, -R15 ;  /* 0x000000030e0d7223 */ /* 0x000fe2000001080f */
[----:B------:R-:W-:-:S02]  /*d160*/  F2FP.F16.F32.PACK_AB R15, R56, R55 ;  /* 0x00000037380f723e */ /* 0x000fc400000000ff */
[----:B------:R-:W-:Y:S02]  /*d170*/  F2FP.F16.F32.PACK_AB R14, R86, R51 ;  /* 0x00000033560e723e */ /* 0x000fe400000000ff */
[----:B------:R-:W-:Y:S02]  /*d180*/  F2FP.F16.F32.PACK_AB R12, R49, R54 ;  /* 0x00000036310c723e */ /* 0x000fe400000000ff */
[----:B------:R-:W-:-:S05]  /*d190*/  F2FP.F16.F32.PACK_AB R13, R46, R13 ;  /* 0x0000000d2e0d723e */ /* 0x000fca00000000ff */
[----:B------:R3:W-:Y:S02]  /*d1a0*/  STS.128 [R69+0xd000], R12 ;  /* 0x00d0000c45007388 */ /* 0x0007e40000000c00 */
.L_x_1685:
[----:B------:R-:W-:Y:S05]  /*d1b0*/  BSYNC B1 ;  /* 0x0000000000017941 */ /* 0x000fea0003800000 */
.L_x_1684:
[----:B------:R-:W-:Y:S01]  /*d1c0*/  VIADD R3, R113, 0x40 ;  /* 0x0000004071037836 */ /* 0x000fe20000000000 */
[----:B------:R-:W-:Y:S04]  /*d1d0*/  BSSY B1, `(.L_x_1692) ;  /* 0x00000be000017945 */ /* 0x000fe80003800000 */
[----:B------:R-:W-:-:S13]  /*d1e0*/  ISETP.GE.AND P0, PT, R3, R0, PT ;  /* 0x000000000300720c */ /* 0x000fda0003f06270 */
[----:B------:R-:W-:Y:S05]  /*d1f0*/  @P0 BRA `(.L_x_1693) ;  /* 0x0000000800ec0947 */ /* 0x000fea0003800000 */
[----:B0123--:R-:W2:Y:S01]  /*d200*/  LDL R14, [R1+0x18] ;  /* 0x00001800010e7983 */ /* 0x00fea20000100800 */
        /* <DEDUP_REMOVED lines=11> */
[----:B------:R-:W-:Y:S01]  /*d2c0*/  SHF.R.U32.HI R48, RZ, 0x10, R45 ;  /* 0x00000010ff307819 */ /* 0x000fe2000001162d */
[--C-:B------:R-:W-:Y:S01]  /*d2d0*/  HADD2.F32 R47, -RZ, R100.reuse.H0_H0 ;  /* 0x20000064ff2f7230 */ /* 0x100fe20000004100 */
[----:B------:R-:W-:Y:S01]  /*d2e0*/  SHF.R.U32.HI R46, RZ, 0x10, R43 ;  /* 0x00000010ff2e7819 */ /* 0x000fe2000001162b */
[----:B------:R-:W-:Y:S01]  /*d2f0*/  HADD2.F32 R100, -RZ, R100.H1_H1 ;  /* 0x30000064ff647230 */ /* 0x000fe20000004100 */
[----:B------:R-:W-:Y:S01]  /*d300*/  SHF.R.U64 R51, R44, 0x10, R45 ;  /* 0x000000102c337819 */ /* 0x000fe2000000122d */
[----:B------:R-:W-:Y:S01]  /*d310*/  HADD2.F32 R48, -RZ, R48.H0_H0 ;  /* 0x20000030ff307230 */ /* 0x000fe20000004100 */
[----:B------:R-:W-:Y:S01]  /*d320*/  SHF.R.U64 R52, R42, 0x10, R43 ;  /* 0x000000102a347819 */ /* 0x000fe2000000122b */
[----:B------:R-:W-:Y:S02]  /*d330*/  HADD2.F32 R46, -RZ, R46.H0_H0 ;  /* 0x2000002eff2e7230 */ /* 0x000fe40000004100 */
[----:B------:R-:W-:-:S02]  /*d340*/  HADD2.F32 R45, -RZ, R99.H0_H0 ;  /* 0x20000063ff2d7230 */ /* 0x000fc40000004100 */
[----:B------:R-:W-:Y:S02]  /*d350*/  HADD2.F32 R99, -RZ, R99.H1_H1 ;  /* 0x30000063ff637230 */ /* 0x000fe40000004100 */
[--C-:B0-----:R-:W-:Y:S02]  /*d360*/  HADD2.F32 R44, -RZ, R15.reuse.H1_H1 ;  /* 0x3000000fff2c7230 */ /* 0x101fe40000004100 */
[--C-:B------:R-:W-:Y:S02]  /*d370*/  HADD2.F32 R3, -RZ, R12.reuse.H0_H0 ;  /* 0x2000000cff037230 */ /* 0x100fe40000004100 */
[----:B------:R-:W-:Y:S02]  /*d380*/  HADD2.F32 R43, -RZ, R15.H0_H0 ;  /* 0x2000000fff2b7230 */ /* 0x000fe40000004100 */
[C---:B------:R-:W-:Y:S01]  /*d390*/  FMUL.FTZ R50, R44.reuse, R48 ;  /* 0x000000302c327220 */ /* 0x040fe20000410000 */
[----:B------:R-:W-:Y:S02]  /*d3a0*/  HADD2.F32 R12, -RZ, R12.H1_H1 ;  /* 0x3000000cff0c7230 */ /* 0x000fe40000004100 */
[----:B------:R-:W-:Y:S01]  /*d3b0*/  FMUL.FTZ R49, R44, R46 ;  /* 0x0000002e2c317220 */ /* 0x000fe20000410000 */
[----:B------:R-:W-:-:S02]  /*d3c0*/  HADD2.F32 R15, -RZ, R14.H0_H0 ;  /* 0x2000000eff0f7230 */ /* 0x000fc40000004100 */
[C---:B------:R-:W-:Y:S01]  /*d3d0*/  FFMA.FTZ R50, R43.reuse, R46, -R50 ;  /* 0x0000002e2b327223 */ /* 0x040fe20000010832 */
[----:B------:R-:W-:Y:S02]  /*d3e0*/  HADD2.F32 R42, -RZ, R14.H1_H1 ;  /* 0x3000000eff2a7230 */ /* 0x000fe40000004100 */
[C---:B------:R-:W-:Y:S01]  /*d3f0*/  FMUL.FTZ R44, R12.reuse, R47 ;  /* 0x0000002f0c2c7220 */ /* 0x040fe20000410000 */
[--C-:B------:R-:W-:Y:S02]  /*d400*/  HADD2.F32 R14, -RZ, R13.reuse.H0_H0 ;  /* 0x2000000dff0e7230 */ /* 0x100fe40000004100 */
[----:B------:R-:W-:Y:S01]  /*d410*/  FFMA.FTZ R49, R43, R48, R49 ;  /* 0x000000302b317223 */ /* 0x000fe20000010031 */
[-C--:B------:R-:W-:Y:S01]  /*d420*/  FMUL.FTZ R46, R12, R45.reuse ;  /* 0x0000002d0c2e7220 */ /* 0x080fe20000410000 */
[----:B------:R-:W-:Y:S02]  /*d430*/  HADD2.F32 R13, -RZ, R13.H1_H1 ;  /* 0x3000000dff0d7230 */ /* 0x000fe40000004100 */
[----:B------:R-:W-:Y:S01]  /*d440*/  FFMA.FTZ R44, R3, R45, -R44 ;  /* 0x0000002d032c7223 */ /* 0x000fe2000001082c */
[----:B------:R-:W-:-:S02]  /*d450*/  HADD2.F32 R43, -RZ, R51.H0_H0 ;  /* 0x20000033ff2b7230 */ /* 0x000fc40000004100 */
[----:B------:R-:W-:Y:S01]  /*d460*/  FFMA.FTZ R3, R3, R47, R46 ;  /* 0x0000002f03037223 */ /* 0x000fe2000001002e */
[----:B------:R-:W-:Y:S02]  /*d470*/  HADD2.F32 R12, -RZ, R52.H0_H0 ;  /* 0x20000034ff0c7230 */ /* 0x000fe40000004100 */
        /* <DEDUP_REMOVED lines=13> */
.L_x_1695:
[----:B------:R-:W-:Y:S05]  /*d550*/  BSYNC B2 ;  /* 0x0000000000027941 */ /* 0x000fea0003800000 */
.L_x_1694:
[----:B------:R-:W-:Y:S04]  /*d560*/  BSSY B2, `(.L_x_1696) ;  /* 0x000002c000027945 */ /* 0x000fe80003800000 */
[----:B------:R-:W-:Y:S05]  /*d570*/  @P1 BRA `(.L_x_1697) ;  /* 0x0000000000a81947 */ /* 0x000fea0003800000 */
[----:B0----5:R-:W0:Y:S01]  /*d580*/  LDS.128 R12, [R53+0x6000] ;  /* 0x00600000350c7984 */ /* 0x021e220000000c00 */
[----:B------:R-:W-:Y:S01]  /*d590*/  SHF.R.U32.HI R44, RZ, 0x10, R41 ;  /* 0x00000010ff2c7819 */ /* 0x000fe20000011629 */
[--C-:B------:R-:W-:Y:S01]  /*d5a0*/  HADD2.F32 R43, -RZ, R88.reuse.H1_H1 ;  /* 0x30000058ff2b7230 */ /* 0x100fe20000004100 */
[----:B------:R-:W-:Y:S01]  /*d5b0*/  SHF.R.U32.HI R42, RZ, 0x10, R39 ;  /* 0x00000010ff2a7819 */ /* 0x000fe20000011627 */
[----:B------:R-:W-:Y:S01]  /*d5c0*/  HADD2.F32 R88, -RZ, R88.H0_H0 ;  /* 0x20000058ff587230 */ /* 0x000fe20000004100 */
[----:B------:R-:W-:Y:S01]  /*d5d0*/  SHF.R.U64 R47, R40, 0x10, R41 ;  /* 0x00000010282f7819 */ /* 0x000fe20000001229 */
[----:B------:R-:W-:Y:S01]  /*d5e0*/  HADD2.F32 R44, -RZ, R44.H0_H0 ;  /* 0x2000002cff2c7230 */ /* 0x000fe20000004100 */
[----:B------:R-:W-:Y:S01]  /*d5f0*/  SHF.R.U64 R48, R38, 0x10, R39 ;  /* 0x0000001026307819 */ /* 0x000fe20000001227 */
[----:B------:R-:W-:Y:S02]  /*d600*/  HADD2.F32 R42, -RZ, R42.H0_H0 ;  /* 0x2000002aff2a7230 */ /* 0x000fe40000004100 */
[----:B------:R-:W-:-:S02]  /*d610*/  HADD2.F32 R41, -RZ, R89.H1_H1 ;  /* 0x30000059ff297230 */ /* 0x000fc40000004100 */
[----:B------:R-:W-:Y:S02]  /*d620*/  HADD2.F32 R89, -RZ, R89.H0_H0 ;  /* 0x20000059ff597230 */ /* 0x000fe40000004100 */
        /* <DEDUP_REMOVED lines=31> */
.L_x_1697:
[----:B------:R-:W-:Y:S05]  /*d820*/  BSYNC B2 ;  /* 0x0000000000027941 */ /* 0x000fea0003800000 */
.L_x_1696:
[----:B------:R-:W-:Y:S04]  /*d830*/  BSSY B2, `(.L_x_1698) ;  /* 0x000002c000027945 */ /* 0x000fe80003800000 */
[----:B------:R-:W-:Y:S05]  /*d840*/  @P2 BRA `(.L_x_1699) ;  /* 0x0000000000a82947 */ /* 0x000fea0003800000 */
[----:B01---5:R-:W0:Y:S01]  /*d850*/  LDS.128 R12, [R53+0xa000] ;  /* 0x00a00000350c7984 */ /* 0x023e220000000c00 */
        /* <DEDUP_REMOVED lines=41> */
.L_x_1699:
[----:B------:R-:W-:Y:S05]  /*daf0*/  BSYNC B2 ;  /* 0x0000000000027941 */ /* 0x000fea0003800000 */
.L_x_1698:
[----:B------:R-:W-:Y:S05]  /*db00*/  @P3 BRA `(.L_x_1693) ;  /* 0x0000000000a83947 */ /* 0x000fea0003800000 */
[----:B012--5:R-:W0:Y:S01]  /*db10*/  LDS.128 R12, [R53+0xe000] ;  /* 0x00e00000350c7984 */ /* 0x027e220000000c00 */
[----:B------:R-:W-:Y:S01]  /*db20*/  SHF.R.U32.HI R36, RZ, 0x10, R27 ;  /* 0x00000010ff247819 */ /* 0x000fe2000001161b */
[--C-:B------:R-:W-:Y:S01]  /*db30*/  HADD2.F32 R35, -RZ, R81.reuse.H1_H1 ;  /* 0x30000051ff237230 */ /* 0x100fe20000004100 */
[--C-:B------:R-:W-:Y:S01]  /*db40*/  SHF.R.U32.HI R34, RZ, 0x10, R29.reuse ;  /* 0x00000010ff227819 */ /* 0x100fe2000001161d */
        /* <DEDUP_REMOVED lines=38> */
.L_x_1693:
[----:B------:R-:W-:Y:S05]  /*ddb0*/  BSYNC B1 ;  /* 0x0000000000017941 */ /* 0x000fea0003800000 */
.L_x_1692:
[----:B------:R-:W-:-:S04]  /*ddc0*/  IADD3 R3, R113, 0x60, RZ ;  /* 0x0000006071037810 */ /* 0x000fc80007ffe0ff */
[----:B------:R-:W-:-:S13]  /*ddd0*/  ISETP.GE.AND P0, PT, R3, R0, PT ;  /* 0x000000000300720c */ /* 0x000fda0003f06270 */
[----:B------:R-:W-:Y:S05]  /*dde0*/  @P0 BRA `(.L_x_1700) ;  /* 0x0000005400380947 */ /* 0x000fea0003800000 */
[----:B01234-:R-:W2:Y:S01]  /*ddf0*/  LDL R14, [R1+0x18] ;  /* 0x00001800010e7983 */ /* 0x01fea20000100800 */
        /* <DEDUP_REMOVED lines=12> */
[----:B------:R-:W-:Y:S01]  /*dec0*/  HADD2.F32 R29, -RZ, R101.H0_H0 ;  /* 0x20000065ff1d7230 */ /* 0x000fe20000004100 */
[----:B------:R-:W-:Y:S01]  /*ded0*/  SHF.R.U32.HI R30, RZ, 0x10, R33 ;  /* 0x00000010ff1e7819 */ /* 0x000fe20000011621 */
[----:B------:R-:W-:Y:S01]  /*dee0*/  HADD2.F32 R105, -RZ, R105.H0_H0 ;  /* 0x20000069ff697230 */ /* 0x000fe20000004100 */
[----:B------:R-:W-:Y:S01]  /*def0*/  SHF.R.U32.HI R28, RZ, 0x10, R31 ;  /* 0x00000010ff1c7819 */ /* 0x000fe2000001161f */
[----:B------:R-:W-:Y:S01]  /*df00*/  HADD2.F32 R31, -RZ, R104.H0_H0 ;  /* 0x20000068ff1f7230 */ /* 0x000fe20000004100 */
[----:B------:R-:W-:Y:S01]  /*df10*/  SHF.R.U64 R34, R32, 0x10, R33 ;  /* 0x0000001020227819 */ /* 0x000fe20000001221 */
[----:B------:R-:W-:Y:S02]  /*df20*/  HADD2.F32 R30, -RZ, R30.H0_H0 ;  /* 0x2000001eff1e7230 */ /* 0x000fe40000004100 */
[----:B------:R-:W-:-:S02]  /*df30*/  HADD2.F32 R28, -RZ, R28.H0_H0 ;  /* 0x2000001cff1c7230 */ /* 0x000fc40000004100 */
[----:B------:R-:W-:Y:S02]  /*df40*/  HADD2.F32 R101, -RZ, R101.H1_H1 ;  /* 0x30000065ff657230 */ /* 0x000fe40000004100 */
[--C-:B0-----:R-:W-:Y:S02]  /*df50*/  HADD2.F32 R27, -RZ, R15.reuse.H1_H1 ;  /* 0x3000000fff1b7230 */ /* 0x101fe40000004100 */
[----:B------:R-:W-:Y:S02]  /*df60*/  HADD2.F32 R26, -RZ, R15.H0_H0 ;  /* 0x2000000fff1a7230 */ /* 0x000fe40000004100 */
[--C-:B------:R-:W-:Y:S02]  /*df70*/  HADD2.F32 R0, -RZ, R12.reuse.H0_H0 ;  /* 0x2000000cff007230 */ /* 0x100fe40000004100 */
[C---:B------:R-:W-:Y:S01]  /*df80*/  FMUL.FTZ R33, R27.reuse, R30 ;  /* 0x0000001e1b217220 */ /* 0x040fe20000410000 */
[----:B------:R-:W-:Y:S02]  /*df90*/  HADD2.F32 R12, -RZ, R12.H1_H1 ;  /* 0x3000000cff0c7230 */ /* 0x000fe40000004100 */
[----:B------:R-:W-:Y:S01]  /*dfa0*/  FMUL.FTZ R35, R27, R28 ;  /* 0x0000001c1b237220 */ /* 0x000fe20000410000 */
[----:B------:R-:W-:-:S02]  /*dfb0*/  HADD2.F32 R15, -RZ, R14.H0_H0 ;  /* 0x2000000eff0f7230 */ /* 0x000fc40000004100 */
[----:B------:R-:W-:Y:S01]  /*dfc0*/  FFMA.FTZ R32, R26, R28, -R33 ;  /* 0x0000001c1a207223 */ /* 0x000fe20000010821 */
[----:B------:R-:W-:Y:S02]  /*dfd0*/  HADD2.F32 R14, -RZ, R14.H1_H1 ;  /* 0x3000000eff0e7230 */ /* 0x000fe40000004100 */
[----:B------:R-:W-:Y:S01]  /*dfe0*/  FMUL.FTZ R27, R12, R31 ;  /* 0x0000001f0c1b7220 */ /* 0x000fe20000410000 */
[--C-:B------:R-:W-:Y:S02]  /*dff0*/  HADD2.F32 R3, -RZ, R13.reuse.H0_H0 ;  /* 0x2000000dff037230 */ /* 0x100fe40000004100 */
[----:B------:R-:W-:Y:S01]  /*e000*/  FFMA.FTZ R35, R26, R30, R35 ;  /* 0x0000001e1a237223 */ /* 0x000fe20000010023 */
[-C--:B------:R-:W-:Y:S01]  /*e010*/  FMUL.FTZ R33, R12, R29.reuse ;  /* 0x0000001d0c217220 */ /* 0x080fe20000410000 */
[----:B------:R-:W-:Y:S02]  /*e020*/  HADD2.F32 R13, -RZ, R13.H1_H1 ;  /* 0x3000000dff0d7230 */ /* 0x000fe40000004100 */
[----:B------:R-:W-:Y:S01]  /*e030*/  FFMA.FTZ R27, R0, R29, -R27 ;  /* 0x0000001d001b7223 */ /* 0x000fe2000001081b */
[----:B------:R-:W-:-:S02]  /*e040*/  HADD2.F32 R26, -RZ, R34.H0_H0 ;  /* 0x20000022ff1a7230 */ /* 0x000fc40000004100 */
[C---:B------:R-:W-:Y:S01]  /*e050*/  FMUL.FTZ R28, R14.reuse, R105 ;  /* 0x000000690e1c7220 */ /* 0x040fe20000410000 */
[----:B------:R-:W-:Y:S02]  /*e060*/  HADD2.F32 R12, -RZ, R36.H0_H0 ;  /* 0x20000024ff0c7230 */ /* 0x000fe40000004100 */
[----:B------:R-:W-:Y:S01]  /*e070*/  FMUL.FTZ R30, R14, R101 ;  /* 0x000000650e1e7220 */ /* 0x000fe20000410000 */
[----:B------:R-:W-:Y:S01]  /*e080*/  FFMA.FTZ R0, R0, R31, R33 ;  /* 0x0000001f00007223 */ /* 0x000fe20000010021 */
[----:B------:R-:W-:Y:S01]  /*e090*/  FMUL.FTZ R14, R13, R26 ;  /* 0x0000001a0d0e7220 */ /* 0x000fe20000410000 */
[----:B------:R-:W-:Y:S01]  /*e0a0*/  FFMA.FTZ R28, R15, R101, -R28 ;  /* 0x000000650f1c7223 */ /* 0x000fe2000001081c */
[-C--:B------:R-:W-:Y:S01]  /*e0b0*/  FMUL.FTZ R29, R13, R12.reuse ;  /* 0x0000000c0d1d7220 */ /* 0x080fe20000410000 */
[----:B------:R-:W-:Y:S01]  /*e0c0*/  FFMA.FTZ R105, R15, R105, R30 ;  /* 0x000000690f697223 */ /* 0x000fe2000001001e */
[----:B------:R-:W-:Y:S01]  /*e0d0*/  FFMA.FTZ R13, R3, R12, -R14 ;  /* 0x0000000c030d7223 */ /* 0x000fe2000001080e */
[----:B------:R-:W-:Y:S01]  /*e0e0*/  F2FP.F16.F32.PACK_AB R15, R35, R32 ;  /* 0x00000020230f723e */ /* 0x000fe200000000ff */
[----:B------:R-:W-:Y:S01]  /*e0f0*/  FFMA.FTZ R26, R3, R26, R29 ;  /* 0x0000001a031a7223 */ /* 0x000fe2000001001d */
[----:B------:R-:W-:-:S02]  /*e100*/  F2FP.F16.F32.PACK_AB R12, R0, R27 ;  /* 0x0000001b000c723e */ /* 0x000fc400000000ff */
[----:B------:R-:W-:Y:S02]  /*e110*/  F2FP.F16.F32.PACK_AB R14, R105, R28 ;  /* 0x0000001c690e723e */ /* 0x000fe400000000ff */
[----:B------:R-:W-:-:S05]  /*e120*/  F2FP.F16.F32.PACK_AB R13, R26, R13 ;  /* 0x0000000d1a0d723e */ /* 0x000fca00000000ff */
[----:B------:R0:W-:Y:S02]  /*e130*/  STS.128 [R37+0x3000], R12 ;  /* 0x0030000c25007388 */ /* 0x0001e40000000c00 */
.L_x_1702:
[----:B------:R-:W-:Y:S05]  /*e140*/  BSYNC B1 ;  /* 0x0000000000017941 */ /* 0x000fea0003800000 */
.L_x_1701:
[----:B------:R-:W-:Y:S04]  /*e150*/  BSSY B1, `(.L_x_1703) ;  /* 0x000002c000017945 */ /* 0x000fe80003800000 */
[----:B------:R-:W-:Y:S05]  /*e160*/  @P1 BRA `(.L_x_1704) ;  /* 0x0000000000a81947 */ /* 0x000fea0003800000 */
[----:B0----5:R-:W0:Y:S01]  /*e170*/  LDS.128 R12, [R37+0x7000] ;  /* 0x00700000250c7984 */ /* 0x021e220000000c00 */
        /* <DEDUP_REMOVED lines=41> */
.L_x_1704:
[----:B------:R-:W-:Y:S05]  /*e410*/  BSYNC B1 ;  /* 0x0000000000017941 */ /* 0x000fea0003800000 */
.L_x_1703:
[----:B------:R-:W-:Y:S04]  /*e420*/  BSSY B1, `(.L_x_1705) ;  /* 0x000002c000017945 */ /* 0x000fe80003800000 */
[----:B------:R-:W-:Y:S05]  /*e430*/  @P2 BRA `(.L_x_1706) ;  /* 0x0000000000a82947 */ /* 0x000fea0003800000 */
[----:B01---5:R-:W0:Y:S01]  /*e440*/  LDS.128 R12, [R37+0xb000] ;  /* 0x00b00000250c7984 */ /* 0x023e220000000c00 */
[--C-:B------:R-:W-:Y:S01]  /*e450*/  SHF.R.U64 R28, R6, 0x10, R7.reuse ;  /* 0x00000010061c7819 */ /* 0x100fe20000001207 */
[--C-:B------:R-:W-:Y:S01]  /*e460*/  HADD2.F32 R21, -RZ, R85.reuse.H0_H0 ;  /* 0x20000055ff157230 */ /* 0x100fe20000004100 */
[----:B------:R-:W-:Y:S01]  /*e470*/  SHF.R.U32.HI R6, RZ, 0x10, R7 ;  /* 0x00000010ff067819 */ /* 0x000fe20000011607 */
[----:B------:R-:W-:Y:S01]  /*e480*/  HADD2.F32 R85, -RZ, R85.H1_H1 ;  /* 0x30000055ff557230 */ /* 0x000fe20000004100 */
[--C-:B------:R-:W-:Y:S02]  /*e490*/  SHF.R.U32.HI R20, RZ, 0x10, R11.reuse ;  /* 0x00000010ff147819 */ /* 0x100fe4000001160b */
[----:B------:R-:W-:Y:S01]  /*e4a0*/  SHF.R.U64 R26, R10, 0x10, R11 ;  /* 0x000000100a1a7819 */ /* 0x000fe2000000120b */
[----:B------:R-:W-:Y:S02]  /*e4b0*/  HADD2.F32 R10, -RZ, R6.H0_H0 ;  /* 0x20000006ff0a7230 */ /* 0x000fe40000004100 */
[----:B------:R-:W-:-:S02]  /*e4c0*/  HADD2.F32 R20, -RZ, R20.H0_H0 ;  /* 0x20000014ff147230 */ /* 0x000fc40000004100 */
[----:B------:R-:W-:Y:S02]  /*e4d0*/  HADD2.F32 R11, -RZ, R80.H0_H0 ;  /* 0x20000050ff0b7230 */ /* 0x000fe40000004100 */
[--C-:B0-----:R-:W-:Y:S02]  /*e4e0*/  HADD2.F32 R7, -RZ, R15.reuse.H0_H0 ;  /* 0x2000000fff077230 */ /* 0x101fe40000004100 */
[----:B------:R-:W-:Y:S02]  /*e4f0*/  HADD2.F32 R15, -RZ, R15.H1_H1 ;  /* 0x3000000fff0f7230 */ /* 0x000fe40000004100 */
[--C-:B------:R-:W-:Y:S02]  /*e500*/  HADD2.F32 R0, -RZ, R12.reuse.H0_H0 ;  /* 0x2000000cff007230 */ /* 0x100fe40000004100 */
[----:B------:R-:W-:Y:S02]  /*e510*/  HADD2.F32 R12, -RZ, R12.H1_H1 ;  /* 0x3000000cff0c7230 */ /* 0x000fe40000004100 */
[C---:B------:R-:W-:Y:S01]  /*e520*/  FMUL.FTZ R24, R15.reuse, R20 ;  /* 0x000000140f187220 */ /* 0x040fe20000410000 */
[----:B------:R-:W-:Y:S01]  /*e530*/  FMUL.FTZ R25, R15, R10 ;  /* 0x0000000a0f197220 */ /* 0x000fe20000410000 */
[----:B------:R-:W-:-:S02]  /*e540*/  HADD2.F32 R6, -RZ, R14.H0_H0 ;  /* 0x2000000eff067230 */ /* 0x000fc40000004100 */
[C---:B------:R-:W-:Y:S01]  /*e550*/  FMUL.FTZ R15, R12.reuse, R21 ;  /* 0x000000150c0f7220 */ /* 0x040fe20000410000 */
[C---:B------:R-:W-:Y:S01]  /*e560*/  FFMA.FTZ R24, R7.reuse, R10, -R24 ;  /* 0x0000000a07187223 */ /* 0x040fe20000010818 */
[----:B------:R-:W-:Y:S01]  /*e570*/  FFMA.FTZ R27, R7, R20, R25 ;  /* 0x00000014071b7223 */ /* 0x000fe20000010019 */
        /* <DEDUP_REMOVED lines=8> */
[----:B------:R-:W-:Y:S02]  /*e600*/  HADD2.F32 R12, -RZ, R26.H0_H0 ;  /* 0x2000001aff0c7230 */ /* 0x000fe40000004100 */
[-C--:B------:R-:W-:Y:S01]  /*e610*/  FMUL.FTZ R20, R14, R7.reuse ;  /* 0x000000070e147220 */ /* 0x080fe20000410000 */
[----:B------:R-:W-:Y:S02]  /*e620*/  HADD2.F32 R10, -RZ, R28.H0_H0 ;  /* 0x2000001cff0a7230 */ /* 0x000fe40000004100 */
[C---:B------:R-:W-:Y:S01]  /*e630*/  FFMA.FTZ R21, R6.reuse, R7, -R21 ;  /* 0x0000000706157223 */ /* 0x040fe20000010815 */
[C---:B------:R-:W-:Y:S01]  /*e640*/  FMUL.FTZ R14, R13.reuse, R12 ;  /* 0x0000000c0d0e7220 */ /* 0x040fe20000410000 */
[----:B------:R-:W-:Y:S01]  /*e650*/  FFMA.FTZ R20, R6, R85, R20 ;  /* 0x0000005506147223 */ /* 0x000fe20000010014 */
[-C--:B------:R-:W-:Y:S02]  /*e660*/  FMUL.FTZ R15, R13, R10.reuse ;  /* 0x0000000a0d0f7220 */ /* 0x080fe40000410000 */
[----:B------:R-:W-:-:S02]  /*e670*/  FFMA.FTZ R13, R3, R10, -R14 ;  /* 0x0000000a030d7223 */ /* 0x000fc4000001080e */
[----:B------:R-:W-:Y:S01]  /*e680*/  FFMA.FTZ R6, R3, R12, R15 ;  /* 0x0000000c03067223 */ /* 0x000fe2000001000f */
[----:B------:R-:W-:Y:S02]  /*e690*/  F2FP.F16.F32.PACK_AB R15, R27, R24 ;  /* 0x000000181b0f723e */ /* 0x000fe400000000ff */
[----:B------:R-:W-:Y:S02]  /*e6a0*/  F2FP.F16.F32.PACK_AB R14, R20, R21 ;  /* 0x00000015140e723e */ /* 0x000fe400000000ff */
[----:B------:R-:W-:Y:S02]  /*e6b0*/  F2FP.F16.F32.PACK_AB R12, R0, R11 ;  /* 0x0000000b000c723e */ /* 0x000fe400000000ff */
[----:B------:R-:W-:-:S05]  /*e6c0*/  F2FP.F16.F32.PACK_AB R13, R6, R13 ;  /* 0x0000000d060d723e */ /* 0x000fca00000000ff */
[----:B------:R2:W-:Y:S02]  /*e6d0*/  STS.128 [R37+0xb000], R12 ;  /* 0x00b0000c25007388 */ /* 0x0005e40000000c00 */
.L_x_1706:
[----:B------:R-:W-:Y:S05]  /*e6e0*/  BSYNC B1 ;  /* 0x0000000000017941 */ /* 0x000fea0003800000 */
.L_x_1705:
[----:B------:R-:W-:Y:S05]  /*e6f0*/  @P3 BRA `(.L_x_1700) ;  /* 0x0000004800f43947 */ /* 0x000fea0003800000 */
[----:B012--5:R-:W0:Y:S01]  /*e700*/  LDS.128 R12, [R37+0xf000] ;  /* 0x00f00000250c7984 */ /* 0x027e220000000c00 */
[--C-:B------:R-:W-:Y:S01]  /*e710*/  SHF.R.U64 R24, R8, 0x10, R9.reuse ;  /* 0x0000001008187819 */ /* 0x100fe20000001209 */
[----:B------:R-:W-:Y:S01]  /*e720*/  HADD2.F32 R7, -RZ, R78.H0_H0 ;  /* 0x2000004eff077230 */ /* 0x000fe20000004100 */
[----:B------:R-:W-:Y:S01]  /*e730*/  SHF.R.U32.HI R8, RZ, 0x10, R9 ;  /* 0x00000010ff087819 */ /* 0x000fe20000011609 */
[--C-:B------:R-:W-:Y:S01]  /*e740*/  HADD2.F32 R9, -RZ, R79.reuse.H0_H0 ;  /* 0x2000004fff097230 */ /* 0x100fe20000004100 */
[--C-:B------:R-:W-:Y:S01]  /*e750*/  SHF.R.U32.HI R6, RZ, 0x10, R5.reuse ;  /* 0x00000010ff067819 */ /* 0x100fe20000011605 */
[----:B------:R-:W-:Y:S01]  /*e760*/  HADD2.F32 R79, -RZ, R79.H1_H1 ;  /* 0x3000004fff4f7230 */ /* 0x000fe20000004100 */
[----:B------:R-:W-:Y:S01]  /*e770*/  SHF.R.U64 R25, R4, 0x10, R5 ;  /* 0x0000001004197819 */ /* 0x000fe20000001205 */
[----:B------:R-:W-:Y:S02]  /*e780*/  HADD2.F32 R8, -RZ, R8.H0_H0 ;  /* 0x20000008ff087230 */ /* 0x000fe40000004100 */
[----:B------:R-:W-:-:S02]  /*e790*/  HADD2.F32 R6, -RZ, R6.H0_H0 ;  /* 0x20000006ff067230 */ /* 0x000fc40000004100 */
[--C-:B0-----:R-:W-:Y:S02]  /*e7a0*/  HADD2.F32 R5, -RZ, R15.reuse.H0_H0 ;  /* 0x2000000fff057230 */ /* 0x101fe40000004100 */
[----:B------:R-:W-:Y:S02]  /*e7b0*/  HADD2.F32 R15, -RZ, R15.H1_H1 ;  /* 0x3000000fff0f7230 */ /* 0x000fe40000004100 */
[--C-:B------:R-:W-:Y:S02]  /*e7c0*/  HADD2.F32 R0, -RZ, R12.reuse.H0_H0 ;  /* 0x2000000cff007230 */ /* 0x100fe40000004100 */
[----:B------:R-:W-:Y:S02]  /*e7d0*/  HADD2.F32 R12, -RZ, R12.H1_H1 ;  /* 0x3000000cff0c7230 */ /* 0x000fe40000004100 */
[C---:B------:R-:W-:Y:S01]  /*e7e0*/  FMUL.FTZ R10, R15.reuse, R8 ;  /* 0x000000080f0a7220 */ /* 0x040fe20000410000 */
[----:B------:R-:W-:Y:S01]  /*e7f0*/  FMUL.FTZ R15, R15, R6 ;  /* 0x000000060f0f7220 */ /* 0x000fe20000410000 */
[----:B------:R-:W-:-:S02]  /*e800*/  HADD2.F32 R4, -RZ, R14.H0_H0 ;  /* 0x2000000eff047230 */ /* 0x000fc40000004100 */
[--C-:B------:R-:W-:Y:S02]  /*e810*/  HADD2.F32 R3, -RZ, R13.reuse.H0_H0 ;  /* 0x2000000dff037230 */ /* 0x100fe40000004100 */
[C---:B------:R-:W-:Y:S01]  /*e820*/  FFMA.FTZ R21, R5.reuse, R8, R15 ;  /* 0x0000000805157223 */ /* 0x040fe2000001000f */
[----:B------:R-:W-:Y:S02]  /*e830*/  HADD2.F32 R14, -RZ, R14.H1_H1 ;  /* 0x3000000eff0e7230 */ /* 0x000fe40000004100 */
[C---:B------:R-:W-:Y:S01]  /*e840*/  FMUL.FTZ R11, R12.reuse, R9 ;  /* 0x000000090c0b7220 */ /* 0x040fe20000410000 */
[----:B------:R-:W-:Y:S02]  /*e850*/  HADD2.F32 R13, -RZ, R13.H1_H1 ;  /* 0x3000000dff0d7230 */ /* 0x000fe40000004100 */
[----:B------:R-:W-:Y:S01]  /*e860*/  FFMA.FTZ R20, R5, R6, -R10 ;  /* 0x0000000605147223 */ /* 0x000fe2000001080a */
[----:B------:R-:W-:Y:S02]  /*e870*/  HADD2.F32 R8, -RZ, R24.H0_H0 ;  /* 0x20000018ff087230 */ /* 0x000fe40000004100 */
[----:B------:R-:W-:Y:S01]  /*e880*/  FMUL.FTZ R15, R12, R7 ;  /* 0x000000070c0f7220 */ /* 0x000fe20000410000 */
[----:B------:R-:W-:-:S02]  /*e890*/  HADD2.F32 R5, -RZ, R78.H1_H1 ;  /* 0x3000004eff057230 */ /* 0x000fc40000004100 */
[----:B------:R-:W-:Y:S01]  /*e8a0*/  FFMA.FTZ R11, R0, R7, -R11 ;  /* 0x00000007000b7223 */ /* 0x000fe2000001080b */
[----:B------:R-:W-:Y:S02]  /*e8b0*/  HADD2.F32 R6, -RZ, R25.H0_H0 ;  /* 0x20000019ff067230 */ /* 0x000fe40000004100 */
[C---:B------:R-:W-:Y:S01]  /*e8c0*/  FMUL.FTZ R7, R14.reuse, R79 ;  /* 0x0000004f0e077220 */ /* 0x040fe20000410000 */
[C---:B------:R-:W-:Y:S01]  /*e8d0*/  FMUL.FTZ R10, R13.reuse, R8 ;  /* 0x000000080d0a7220 */ /* 0x040fe20000410000 */
[----:B------:R-:W-:Y:S01]  /*e8e0*/  FMUL.FTZ R14, R14, R5 ;  /* 0x000000050e0e7220 */ /* 0x000fe20000410000 */
[----:B------:R-:W-:Y:S01]  /*e8f0*/  FFMA.FTZ R0, R0, R9, R15 ;  /* 0x0000000900007223 */ /* 0x000fe2000001000f */
        /* <DEDUP_REMOVED lines=9> */
[----:B------:R0:W-:Y:S01]  /*e990*/  STS.128 [R37+0xf000], R4 ;  /* 0x00f0000425007388 */ /* 0x0001e20000000c00 */
[----:B------:R-:W-:Y:S05]  /*e9a0*/  BRA `(.L_x_1700) ;  /* 0x0000004800487947 */ /* 0x000fea0003800000 */
.L_x_1661:
[----:B------:R-:W0:Y:S01]  /*e9b0*/  LDC R76, c[0x0][0x448] ;  /* 0x00011200ff4c7b82 */ /* 0x000e220000000800 */
[----:B------:R-:W-:Y:S01]  /*e9c0*/  ULDC.64 UR4, c[0x0][0x3f8] ;  /* 0x0000fe0000047ab9 */ /* 0x000fe20000000a00 */
[----:B------:R-:W-:Y:S01]  /*e9d0*/  ULDC.64 UR6, c[0x0][0x408] ;  /* 0x0001020000067ab9 */ /* 0x000fe20000000a00 */
[----:B------:R-:W-:Y:S02]  /*e9e0*/  IMAD.MOV.U32 R25, RZ, RZ, R33 ;  /* 0x000000ffff197224 */ /* 0x000fe400078e0021 */
[----:B------:R-:W-:Y:S01]  /*e9f0*/  IMAD.MOV.U32 R27, RZ, RZ, R29 ;  /* 0x000000ffff1b7224 */ /* 0x000fe200078e001d */
[----:B0-----:R-:W-:-:S13]  /*ea00*/  ISETP.NE.AND P0, PT, R76, 0x1, PT ;  /* 0x000000014c00780c */ /* 0x001fda0003f05270 */
[----:B------:R-:W0:Y:S08]  /*ea10*/  @P0 LDC R4, c[0x0][0x44c] ;  /* 0x00011300ff040b82 */ /* 0x000e300000000800 */
[----:B------:R-:W1:Y:S01]  /*ea20*/  @P0 LDC R5, c[0x0][0x450] ;  /* 0x00011400ff050b82 */ /* 0x000e620000000800 */
[----:B0-----:R-:W-:-:S05]  /*ea30*/  @P0 IMAD.HI.U32 R4, R3, R4, RZ ;  /* 0x0000000403040227 */ /* 0x001fca00078e00ff */
[----:B-1----:R-:W-:-:S04]  /*ea40*/  @P0 SHF.R.U32.HI R3, RZ, R5, R4 ;  /* 0x00000005ff030219 */ /* 0x002fc80000011604 */
        /* <DEDUP_REMOVED lines=21> */
.L_x_2054:
        /* <DEDUP_REMOVED lines=12> */
[----:B------:R-:W-:Y:S01]  /*ec60*/  ULDC UR4, c[0x0][0x3f4] ;  /* 0x0000fd0000047ab9 */ /* 0x000fe20000000800 */
[----:B------:R-:W-:Y:S02]  /*ec70*/  CS2R R66, SRZ ;  /* 0x0000000000427805 */ /* 0x000fe4000001ff00 */
[----:B------:R-:W-:Y:S02]  /*ec80*/  ISETP.GE.AND P4, PT, R18, UR4, PT ;  /* 0x0000000412007c0c */ /* 0x000fe4000bf86270 */
[----:B------:R-:W-:Y:S02]  /*ec90*/  CS2R R64, SRZ ;  /* 0x0000000000407805 */ /* 0x000fe4000001ff00 */
[----:B------:R-:W-:Y:S02]  /*eca0*/  ISETP.GE.AND P5, PT, R203, UR4, PT ;  /* 0x00000004cb007c0c */ /* 0x000fe4000bfa6270 */
[----:B------:R-:W-:Y:S02]  /*ecb0*/  CS2R R58, SRZ ;  /* 0x00000000003a7805 */ /* 0x000fe4000001ff00 */
[----:B------:R-:W-:-:S05]  /*ecc0*/  CS2R R56, SRZ ;  /* 0x0000000000387805 */ /* 0x000fca000001ff00 */
[----:B------:R-:W-:-:S04]  /*ecd0*/  @!P4 SHF.L.U32 R11, R18, 0x1, RZ ;  /* 0x00000001120bc819 */ /* 0x000fc800000006ff */
[----:B------:R-:W-:Y:S01]  /*ece0*/  @!P5 IMAD.SHL.U32 R5, R201, 0x2, RZ ;  /* 0x00000002c905d824 */ /* 0x000fe200078e00ff */
[----:B------:R-:W-:Y:S02]  /*ecf0*/  @!P4 SHF.L.U64.HI R24, R18, 0x1, R19 ;  /* 0x000000011218c819 */ /* 0x000fe40000010213 */
[-C--:B--2---:R-:W-:Y:S02]  /*ed00*/  @!P4 IADD3 R10, P0, R6, R11.reuse, RZ ;  /* 0x0000000b060ac210 */ /* 0x084fe40007f1e0ff */
[----:B----4-:R-:W-:Y:S02]  /*ed10*/  @!P4 IADD3 R4, P1, R14, R11, RZ ;  /* 0x0000000b0e04c210 */ /* 0x010fe40007f3e0ff */
[-C--:B------:R-:W-:Y:S01]  /*ed20*/  @!P5 IADD3 R6, P2, R6, R5.reuse, RZ ;  /* 0x000000050606d210 */ /* 0x080fe20007f5e0ff */
[----:B-1----:R-:W-:Y:S01]  /*ed30*/  @!P4 IMAD.X R11, R7, 0x1, R24, P0 ;  /* 0x00000001070bc824 */ /* 0x002fe200000e0618 */
[----:B------:R-:W-:Y:S02]  /*ed40*/  @!P5 SHF.L.U64.HI R12, R201, 0x1, R224 ;  /* 0x00000001c90cd819 */ /* 0x000fe400000102e0 */
[----:B------:R-:W-:Y:S01]  /*ed50*/  @!P5 IADD3 R8, P3, R14, R5, RZ ;  /* 0x000000050e08d210 */ /* 0x000fe20007f7e0ff */
[----:B---3--:R-:W-:Y:S01]  /*ed60*/  @!P4 IMAD.X R5, R9, 0x1, R24, P1 ;  /* 0x000000010905c824 */ /* 0x008fe200008e0618 */
[----:B------:R-:W-:-:S02]  /*ed70*/  CS2R R70, SRZ ;  /* 0x0000000000467805 */ /* 0x000fc4000001ff00 */
[----:B------:R-:W-:Y:S02]  /*ed80*/  CS2R R68, SRZ ;  /* 0x0000000000447805 */ /* 0x000fe4000001ff00 */
[----:B------:R-:W-:Y:S02]  /*ed90*/  CS2R R62, SRZ ;  /* 0x00000000003e7805 */ /* 0x000fe4000001ff00 */
[----:B------:R-:W-:Y:S01]  /*eda0*/  CS2R R60, SRZ ;  /* 0x00000000003c7805 */ /* 0x000fe2000001ff00 */
[----:B------:R-:W-:Y:S01]  /*edb0*/  @!P5 IMAD.X R7, R7, 0x1, R12, P2 ;  /* 0x000000010707d824 */ /* 0x000fe200010e060c */
[----:B------:R-:W-:Y:S01]  /*edc0*/  @!P5 IADD3.X R9, R9, R12, RZ, P3, !PT ;  /* 0x0000000c0909d210 */ /* 0x000fe20001ffe4ff */
[----:B------:R1:W5:Y:S04]  /*edd0*/  @!P4 LD.E.128 R64, desc[UR60][R10.64] ;  /* 0x0000003c0a40c980 */ /* 0x000368000c101d00 */
[----:B------:R1:W5:Y:S04]  /*ede0*/  @!P4 LD.E.128 R56, desc[UR60][R4.64] ;  /* 0x0000003c0438c980 */ /* 0x000368000c101d00 */
[----:B------:R1:W5:Y:S04]  /*edf0*/  @!P5 LD.E.128 R68, desc[UR60][R6.64] ;  /* 0x0000003c0644d980 */ /* 0x000368000c101d00 */
[----:B------:R1:W5:Y:S02]  /*ee00*/  @!P5 LD.E.128 R60, desc[UR60][R8.64] ;  /* 0x0000003c083cd980 */ /* 0x000364000c101d00 */
.L_x_1709:
[----:B------:R-:W-:Y:S05]  /*ee10*/  BSYNC B1 ;  /* 0x0000000000017941 */ /* 0x000fea0003800000 */
.L_x_1708:
[----:B-12--5:R-:W-:Y:S01]  /*ee20*/  IMAD.MOV.U32 R6, RZ, RZ, R68 ;  /* 0x000000ffff067224 */ /* 0x026fe200078e0044 */
[----:B------:R-:W-:Y:S01]  /*ee30*/  UMOV UR4, 0xffffffff ;  /* 0xffffffff00047882 */ /* 0x000fe20000000000 */
[----:B------:R-:W-:Y:S01]  /*ee40*/  IMAD.MOV.U32 R7, RZ, RZ, R69 ;  /* 0x000000ffff077224 */ /* 0x000fe200078e0045 */
[----:B------:R-:W-:Y:S01]  /*ee50*/  CS2R R54, SRZ ;  /* 0x0000000000367805 */ /* 0x000fe2000001ff00 */
[----:B------:R-:W-:Y:S01]  /*ee60*/  IMAD.MOV.U32 R4, RZ, RZ, R70 ;  /* 0x000000ffff047224 */ /* 0x000fe200078e0046 */
        /* <DEDUP_REMOVED lines=26> */
[----:B------:R-:W-:Y:S01]  /*f010*/  PRMT R88, R7, 0x7610, R88 ;  /* 0x0000761007587816 */ /* 0x000fe20000000058 */
[----:B------:R-:W-:Y:S06]  /*f020*/  BRA.DIV UR4, `(.L_x_1710) ;  /* 0x000001f604147947 */ /* 0x000fec000b800000 */
[----:B------:R1:W2:Y:S04]  /*f030*/  SHFL.IDX PT, R7, R21, 0x1, 0x181f ;  /* 0x00381f0015077f89 */ /* 0x0002a800000e0000 */
[----:B------:R1:W0:Y:S04]  /*f040*/  SHFL.IDX PT, R6, R20, 0x1, 0x181f ;  /* 0x00381f0014067f89 */ /* 0x00022800000e0000 */
[----:B---3--:R1:W3:Y:S04]  /*f050*/  SHFL.IDX PT, R9, R72, 0x1, 0x181f ;  /* 0x00381f0048097f89 */ /* 0x0082e800000e0000 */
[----:B----4-:R1:W4:Y:S02]  /*f060*/  SHFL.IDX PT, R14, R3, 0x1, 0x181f ;  /* 0x00381f00030e7f89 */ /* 0x01032400000e0000 */
.L_x_2060:
        /* <DEDUP_REMOVED lines=11> */
[----:B------:R-:W-:Y:S01]  /*f120*/  ULDC UR4, c[0x0][0x3f4] ;  /* 0x0000fd0000047ab9 */ /* 0x000fe20000000800 */
[----:B------:R-:W-:Y:S02]  /*f130*/  CS2R R50, SRZ ;  /* 0x0000000000327805 */ /* 0x000fe4000001ff00 */
[----:B------:R-:W-:Y:S02]  /*f140*/  ISETP.GE.AND P4, PT, R18, UR4, PT ;  /* 0x0000000412007c0c */ /* 0x000fe4000bf86270 */
[----:B------:R-:W-:Y:S02]  /*f150*/  CS2R R48, SRZ ;  /* 0x0000000000307805 */ /* 0x000fe4000001ff00 */
[----:B------:R-:W-:Y:S02]  /*f160*/  ISETP.GE.AND P5, PT, R203, UR4, PT ;  /* 0x00000004cb007c0c */ /* 0x000fe4000bfa6270 */
[----:B------:R-:W-:-:S07]  /*f170*/  CS2R R42, SRZ ;  /* 0x00000000002a7805 */ /* 0x000fce000001ff00 */
[C---:B------:R-:W-:Y:S01]  /*f180*/  @!P4 IMAD.SHL.U32 R5, R18.reuse, 0x2, RZ ;  /* 0x000000021205c824 */ /* 0x040fe200078e00ff */
[----:B------:R-:W-:-:S03]  /*f190*/  @!P4 SHF.L.U64.HI R12, R18, 0x1, R19 ;  /* 0x00000001120cc819 */ /* 0x000fc60000010213 */
[----:B------:R-:W-:Y:S01]  /*f1a0*/  @!P5 IMAD.SHL.U32 R11, R201, 0x2, RZ ;  /* 0x00000002c90bd824 */ /* 0x000fe200078e00ff */
[-C--:B0-----:R-:W-:Y:S02]  /*f1b0*/  @!P4 IADD3 R10, P0, R6, R5.reuse, RZ ;  /* 0x00000005060ac210 */ /* 0x081fe40007f1e0ff */
[C---:B----4-:R-:W-:Y:S02]  /*f1c0*/  @!P4 IADD3 R4, P1, R14.reuse, R5, RZ ;  /* 0x000000050e04c210 */ /* 0x050fe40007f3e0ff */
[-C--:B------:R-:W-:Y:S02]  /*f1d0*/  @!P5 IADD3 R8, P3, R14, R11.reuse, RZ ;  /* 0x0000000b0e08d210 */ /* 0x080fe40007f7e0ff */
[----:B------:R-:W-:Y:S01]  /*f1e0*/  @!P5 IADD3 R6, P2, R6, R11, RZ ;  /* 0x0000000b0606d210 */ /* 0x000fe20007f5e0ff */
[----:B---3--:R-:W-:Y:S01]  /*f1f0*/  @!P4 IMAD.X R5, R9, 0x1, R12, P1 ;  /* 0x000000010905c824 */ /* 0x008fe200008e060c */
[----:B------:R-:W-:Y:S02]  /*f200*/  @!P5 SHF.L.U64.HI R14, R201, 0x1, R224 ;  /* 0x00000001c90ed819 */ /* 0x000fe400000102e0 */
[----:B------:R-:W-:-:S02]  /*f210*/  CS2R R40, SRZ ;  /* 0x0000000000287805 */ /* 0x000fc4000001ff00 */
[C---:B--2---:R-:W-:Y:S02]  /*f220*/  @!P4 IADD3.X R11, R7.reuse, R12, RZ, P0, !PT ;  /* 0x0000000c070bc210 */ /* 0x044fe400007fe4ff */
[----:B------:R-:W-:Y:S02]  /*f230*/  CS2R R54, SRZ ;  /* 0x0000000000367805 */ /* 0x000fe4000001ff00 */
[----:B------:R-:W-:Y:S02]  /*f240*/  CS2R R52, SRZ ;  /* 0x0000000000347805 */ /* 0x000fe4000001ff00 */
[----:B------:R-:W-:Y:S02]  /*f250*/  CS2R R46, SRZ ;  /* 0x00000000002e7805 */ /* 0x000fe4000001ff00 */
[----:B------:R-:W-:Y:S01]  /*f260*/  CS2R R44, SRZ ;  /* 0x00000000002c7805 */ /* 0x000fe2000001ff00 */
[--C-:B------:R-:W-:Y:S01]  /*f270*/  @!P5 IMAD.X R7, R7, 0x1, R14.reuse, P2 ;  /* 0x000000010707d824 */ /* 0x100fe200010e060e */
[----:B------:R0:W5:Y:S01]  /*f280*/  @!P4 LD.E.128 R48, desc[UR60][R10.64] ;  /* 0x0000003c0a30c980 */ /* 0x000162000c101d00 */
[----:B------:R-:W-:-:S03]  /*f290*/  @!P5 IMAD.X R9, R9, 0x1, R14, P3 ;  /* 0x000000010909d824 */ /* 0x000fc600018e060e */
[----:B------:R0:W5:Y:S04]  /*f2a0*/  @!P4 LD.E.128 R40, desc[UR60][R4.64] ;  /* 0x0000003c0428c980 */ /* 0x000168000c101d00 */
[----:B------:R0:W5:Y:S04]  /*f2b0*/  @!P5 LD.E.128 R52, desc[UR60][R6.64] ;  /* 0x0000003c0634d980 */ /* 0x000168000c101d00 */
[----:B------:R0:W5:Y:S02]  /*f2c0*/  @!P5 LD.E.128 R44, desc[UR60][R8.64] ;  /* 0x0000003c082cd980 */ /* 0x000164000c101d00 */
.L_x_1712:
[----:B------:R-:W-:Y:S05]  /*f2d0*/  BSYNC B1 ;  /* 0x0000000000017941 */ /* 0x000fea0003800000 */
.L_x_1711:
[----:B0----5:R-:W-:Y:S01]  /*f2e0*/  IMAD.MOV.U32 R4, RZ, RZ, R54 ;  /* 0x000000ffff047224 */ /* 0x021fe200078e0036 */
[----:B------:R-:W-:Y:S01]  /*f2f0*/  MOV R5, R55 ;  /* 0x0000003700057202 */ /* 0x000fe20000000f00 */
[----:B------:R-:W-:Y:S01]  /*f300*/  IMAD.MOV.U32 R6, RZ, RZ, R52 ;  /* 0x000000ffff067224 */ /* 0x000fe200078e0034 */
[----:B------:R-:W-:Y:S01]  /*f310*/  UMOV UR4, 0xffffffff ;  /* 0xffffffff00047882 */ /* 0x000fe20000000000 */
[----:B--2---:R-:W-:Y:S01]  /*f320*/  IMAD.MOV.U32 R7, RZ, RZ, R53 ;  /* 0x000000ffff077224 */ /* 0x004fe200078e0035 */
        /* <DEDUP_REMOVED lines=21> */
[----:B------:R0:W2:Y:S04]  /*f480*/  SHFL.IDX PT, R7, R21, 0x2, 0x181f ;  /* 0x00581f0015077f89 */ /* 0x0000a800000e0000 */
[----:B------:R0:W0:Y:S04]  /*f490*/  SHFL.IDX PT, R6, R20, 0x2, 0x181f ;  /* 0x00581f0014067f89 */ /* 0x00002800000e0000 */
[----:B---3--:R3:W0:Y:S04]  /*f4a0*/  SHFL.IDX PT, R9, R72, 0x2, 0x181f ;  /* 0x00581f0048097f89 */ /* 0x00862800000e0000 */
[----:B----4-:R3:W4:Y:S02]  /*f4b0*/  SHFL.IDX PT, R14, R3, 0x2, 0x181f ;  /* 0x00581f00030e7f89 */ /* 0x01072400000e0000 */
.L_x_2066:
[----:B------:R-:W-:Y:S01]  /*f4c0*/  IADD3 R5, R0, 0x40, RZ ;  /* 0x0000004000057810 */ /* 0x000fe20007ffe0ff */
[----:B------:R-:W-:Y:S01]  /*f4d0*/  BSSY B1, `(.L_x_1714) ;  /* 0x0000026000017945 */ /* 0x000fe20003800000 */
[----:B------:R-:W-:Y:S02]  /*f4e0*/  CS2R R38, SRZ ;  /* 0x0000000000267805 */ /* 0x000fe4000001ff00 */
[----:B------:R-:W-:Y:S02]  /*f4f0*/  CS2R R36, SRZ ;  /* 0x0000000000247805 */ /* 0x000fe4000001ff00 */
[----:B------:R-:W-:Y:S02]  /*f500*/  ISETP.GE.AND P0, PT, R5, R76, PT ;  /* 0x0000004c0500720c */ /* 0x000fe40003f06270 */
[----:B------:R-:W-:Y:S02]  /*f510*/  CS2R R34, SRZ ;  /* 0x0000000000227805 */ /* 0x000fe4000001ff00 */
[----:B------:R-:W-:-:S02]  /*f520*/  CS2R R32, SRZ ;  /* 0x0000000000207805 */ /* 0x000fc4000001ff00 */
[----:B------:R-:W-:Y:S02]  /*f530*/  CS2R R28, SRZ ;  /* 0x00000000001c7805 */ /* 0x000fe4000001ff00 */
[----:B------:R-:W-:Y:S02]  /*f540*/  CS2R R30, SRZ ;  /* 0x00000000001e7805 */ /* 0x000fe4000001ff00 */
[----:B------:R-:W-:Y:S02]  /*f550*/  CS2R R24, SRZ ;  /* 0x0000000000187805 */ /* 0x000fe4000001ff00 */
[----:B------:R-:W-:Y:S01]  /*f560*/  CS2R R26, SRZ ;  /* 0x00000000001a7805 */ /* 0x000fe2000001ff00 */
[----:B------:R-:W-:Y:S06]  /*f570*/  @P0 BRA `(.L_x_1715) ;  /* 0x00000000006c0947 */ /* 0x000fec0003800000 */
        /* <DEDUP_REMOVED lines=8> */
[C---:B------:R-:W-:Y:S01]  /*f600*/  @!P5 IMAD.SHL.U32 R11, R201.reuse, 0x2, RZ ;  /* 0x00000002c90bd824 */ /* 0x040fe200078e00ff */
[-C--:B0-----:R-:W-:Y:S02]  /*f610*/  @!P4 IADD3 R10, P0, R6, R5.reuse, RZ ;  /* 0x00000005060ac210 */ /* 0x081fe40007f1e0ff */
[C---:B----4-:R-:W-:Y:S02]  /*f620*/  @!P4 IADD3 R4, P1, R14.reuse, R5, RZ ;  /* 0x000000050e04c210 */ /* 0x050fe40007f3e0ff */
[-C--:B------:R-:W-:Y:S02]  /*f630*/  @!P5 IADD3 R8, P3, R14, R11.reuse, RZ ;  /* 0x0000000b0e08d210 */ /* 0x080fe40007f7e0ff */
[----:B------:R-:W-:Y:S01]  /*f640*/  @!P5 SHF.L.U64.HI R14, R201, 0x1, R224 ;  /* 0x00000001c90ed819 */ /* 0x000fe200000102e0 */
[--C-:B------:R-:W-:Y:S01]  /*f650*/  @!P4 IMAD.X R5, R9, 0x1, R12.reuse, P1 ;  /* 0x000000010905c824 */ /* 0x100fe200008e060c */
[----:B------:R-:W-:Y:S01]  /*f660*/  @!P5 IADD3 R6, P2, R6, R11, RZ ;  /* 0x0000000b0606d210 */ /* 0x000fe20007f5e0ff */
[----:B--2---:R-:W-:Y:S01]  /*f670*/  @!P4 IMAD.X R11, R7, 0x1, R12, P0 ;  /* 0x00000001070bc824 */ /* 0x004fe200000e060c */
[----:B------:R-:W-:-:S02]  /*f680*/  CS2R R32, SRZ ;  /* 0x0000000000207805 */ /* 0x000fc4000001ff00 */
[----:B------:R-:W-:Y:S02]  /*f690*/  CS2R R24, SRZ ;  /* 0x0000000000187805 */ /* 0x000fe4000001ff00 */
[----:B------:R-:W-:Y:S02]  /*f6a0*/  CS2R R26, SRZ ;  /* 0x00000000001a7805 */ /* 0x000fe4000001ff00 */
[----:B------:R-:W-:Y:S02]  /*f6b0*/  CS2R R38, SRZ ;  /* 0x0000000000267805 */ /* 0x000fe4000001ff00 */
[----:B------:R-:W-:Y:S02]  /*f6c0*/  CS2R R36, SRZ ;  /* 0x0000000000247805 */ /* 0x000fe4000001ff00 */
[----:B------:R-:W-:Y:S01]  /*f6d0*/  @!P5 IADD3.X R7, R7, R14, RZ, P2, !PT ;  /* 0x0000000e0707d210 */ /* 0x000fe200017fe4ff */
[----:B------:R-:W-:Y:S01]  /*f6e0*/  @!P5 IMAD.X R9, R9, 0x1, R14, P3 ;  /* 0x000000010909d824 */ /* 0x000fe200018e060e */
[----:B------:R0:W5:Y:S04]  /*f6f0*/  @!P4 LD.E.128 R28, desc[UR60][R10.64] ;  /* 0x0000003c0a1cc980 */ /* 0x000168000c101d00 */
[----:B------:R0:W5:Y:S04]  /*f700*/  @!P4 LD.E.128 R32, desc[UR60][R4.64] ;  /* 0x0000003c0420c980 */ /* 0x000168000c101d00 */
[----:B------:R0:W5:Y:S04]  /*f710*/  @!P5 LD.E.128 R24, desc[UR60][R6.64] ;  /* 0x0000003c0618d980 */ /* 0x000168000c101d00 */
[----:B------:R0:W5:Y:S02]  /*f720*/  @!P5 LD.E.128 R36, desc[UR60][R8.64] ;  /* 0x0000003c0824d980 */ /* 0x000164000c101d00 */
.L_x_1715:
[----:B------:R-:W-:Y:S05]  /*f730*/  BSYNC B1 ;  /* 0x0000000000017941 */ /* 0x000fea0003800000 */
.L_x_1714:
[----:B0----5:R-:W-:Y:S01]  /*f740*/  IMAD.MOV.U32 R6, RZ, RZ, R38 ;  /* 0x000000ffff067224 */ /* 0x021fe200078e0026 */
[----:B------:R-:W-:Y:S01]  /*f750*/  MOV R4, R37 ;  /* 0x0000002500047202 */ /* 0x000fe20000000f00 */
[----:B--2---:R-:W-:Y:S01]  /*f760*/  IMAD.MOV.U32 R7, RZ, RZ, R39 ;  /* 0x000000ffff077224 */ /* 0x004fe200078e0027 */
[----:B------:R-:W-:Y:S01]  /*f770*/  UMOV UR4, 0xffffffff ;  /* 0xffffffff00047882 */ /* 0x000fe20000000000 */
[----:B------:R-:W-:-:S03]  /*f780*/  IMAD.MOV.U32 R5, RZ, RZ, R36 ;  /* 0x000000ffff057224 */ /* 0x000fc600078e0024 */
[----:B------:R-:W-:Y:S01]  /*f790*/  PRMT R94, R6, 0x5410, R7 ;  /* 0x00005410065e7816 */ /* 0x000fe20000000007 */
[----:B------:R-:W-:Y:S01]  /*f7a0*/  IMAD.MOV.U32 R7, RZ, RZ, R34 ;  /* 0x000000ffff077224 */ /* 0x000fe200078e0022 */
[----:B------:R-:W-:Y:S01]  /*f7b0*/  PRMT R95, R5, 0x5410, R4 ;  /* 0x00005410055f7816 */ /* 0x000fe20000000004 */
[----:B------:R-:W-:Y:S02]  /*f7c0*/  IMAD.MOV.U32 R6, RZ, RZ, R35 ;  /* 0x000000ffff067224 */ /* 0x000fe400078e0023 */
        /* <DEDUP_REMOVED lines=14> */
[----:B------:R-:W-:Y:S01]  /*f8b0*/  IMAD.MOV.U32 R4, RZ, RZ, R27 ;  /* 0x000000ffff047224 */ /* 0x000fe200078e001b */
[----:B------:R-:W-:-:S04]  /*f8c0*/  CS2R R6, SRZ ;  /* 0x0000000000067805 */ /* 0x000fc8000001ff00 */
[----:B------:R-:W-:Y:S01]  /*f8d0*/  PRMT R97, R5, 0x5410, R4 ;  /* 0x0000541005617816 */ /* 0x000fe20000000004 */
[----:B------:R-:W-:Y:S06]  /*f8e0*/  BRA.DIV UR4, `(.L_x_1716) ;  /* 0x000001ee04c47947 */ /* 0x000fec000b800000 */
[----:B-1----:R-:W0:Y:S04]  /*f8f0*/  SHFL.IDX PT, R21, R21, 0x3, 0x181f ;  /* 0x00781f0015157f89 */ /* 0x002e2800000e0000 */
[----:B------:R-:W1:Y:S04]  /*f900*/  SHFL.IDX PT, R20, R20, 0x3, 0x181f ;  /* 0x00781f0014147f89 */ /* 0x000e6800000e0000 */
[----:B------:R2:W0:Y:S04]  /*f910*/  SHFL.IDX PT, R77, R72, 0x3, 0x181f ;  /* 0x00781f00484d7f89 */ /* 0x00042800000e0000 */
[----:B---3--:R-:W3:Y:S02]  /*f920*/  SHFL.IDX PT, R3, R3, 0x3, 0x181f ;  /* 0x00781f0003037f89 */ /* 0x008ee400000e0000 */
.L_x_2072:
[----:B------:R-:W-:Y:S01]  /*f930*/  VIADD R5, R0, 0x60 ;  /* 0x0000006000057836 */ /* 0x000fe20000000000 */
[----:B------:R-:W-:Y:S01]  /*f940*/  BSSY B1, `(.L_x_1717) ;  /* 0x0000025000017945 */ /* 0x000fe20003800000 */
[----:B------:R-:W-:Y:S02]  /*f950*/  CS2R R10, SRZ ;  /* 0x00000000000a7805 */ /* 0x000fe4000001ff00 */
[----:B------:R-:W-:Y:S02]  /*f960*/  CS2R R8, SRZ ;  /* 0x0000000000087805 */ /* 0x000fe4000001ff00 */
[----:B------:R-:W-:Y:S02]  /*f970*/  CS2R R12, SRZ ;  /* 0x00000000000c7805 */ /* 0x000fe4000001ff00 */
[----:B------:R-:W-:Y:S02]  /*f980*/  ISETP.GE.AND P0, PT, R5, R76, PT ;  /* 0x0000004c0500720c */ /* 0x000fe40003f06270 */
[----:B------:R-:W-:-:S02]  /*f990*/  CS2R R4, SRZ ;  /* 0x0000000000047805 */ /* 0x000fc4000001ff00 */
[----:B----4-:R-:W-:Y:S02]  /*f9a0*/  CS2R R14, SRZ ;  /* 0x00000000000e7805 */ /* 0x010fe4000001ff00 */
[----:B--2---:R-:W-:Y:S02]  /*f9b0*/  CS2R R72, SRZ ;  /* 0x0000000000487805 */ /* 0x004fe4000001ff00 */
[----:B------:R-:W-:-:S05]  /*f9c0*/  CS2R R74, SRZ ;  /* 0x00000000004a7805 */ /* 0x000fca000001ff00 */
        /* <DEDUP_REMOVED lines=8> */
[C---:B------:R-:W-:Y:S01]  /*fa50*/  @!P4 IMAD.SHL.U32 R72, R18.reuse, 0x2, RZ ;  /* 0x000000021248c824 */ /* 0x040fe200078e00ff */
[----:B------:R-:W-:-:S03]  /*fa60*/  @!P4 SHF.L.U64.HI R0, R18, 0x1, R19 ;  /* 0x000000011200c819 */ /* 0x000fc60000010213 */
[----:B------:R-:W-:Y:S02]  /*fa70*/  @!P5 SHF.L.U32 R5, R201, 0x1, RZ ;  /* 0x00000001c905d819 */ /* 0x000fe400000006ff */
[CC--:B-1----:R-:W-:Y:S02]  /*fa80*/  @!P4 IADD3 R6, P0, R20.reuse, R72.reuse, RZ ;  /* 0x000000481406c210 */ /* 0x0c2fe40007f1e0ff */
[----:B---3--:R-:W-:Y:S02]  /*fa90*/  @!P4 IADD3 R72, P1, R3, R72, RZ ;  /* 0x000000480348c210 */ /* 0x008fe40007f3e0ff */
[-C--:B------:R-:W-:Y:S01]  /*faa0*/  @!P5 IADD3 R4, P2, R20, R5.reuse, RZ ;  /* 0x000000051404d210 */ /* 0x080fe20007f5e0ff */
[--C-:B0-----:R-:W-:Y:S01]  /*fab0*/  @!P4 IMAD.X R7, R21, 0x1, R0.reuse, P0 ;  /* 0x000000011507c824 */ /* 0x101fe200000e0600 */
[----:B------:R-:W-:Y:S01]  /*fac0*/  @!P5 IADD3 R20, P3, R3, R5, RZ ;  /* 0x000000050314d210 */ /* 0x000fe20007f7e0ff */
[----:B------:R-:W-:Y:S01]  /*fad0*/  @!P4 IMAD.X R73, R77, 0x1, R0, P1 ;  /* 0x000000014d49c824 */ /* 0x000fe200008e0600 */
[----:B------:R-:W-:-:S02]  /*fae0*/  @!P5 SHF.L.U64.HI R0, R201, 0x1, R224 ;  /* 0x00000001c900d819 */ /* 0x000fc400000102e0 */
[----:B------:R-:W-:Y:S01]  /*faf0*/  CS2R R74, SRZ ;  /* 0x00000000004a7805 */ /* 0x000fe2000001ff00 */
[----:B------:R-:W5:Y:S04]  /*fb00*/  @!P4 LD.E.128 R12, desc[UR60][R6.64] ;  /* 0x0000003c060cc980 */ /* 0x000f68000c101d00 */
[----:B------:R0:W5:Y:S01]  /*fb10*/  @!P4 LD.E.128 R8, desc[UR60][R72.64] ;  /* 0x0000003c4808c980 */ /* 0x000162000c101d00 */
[--C-:B------:R-:W-:Y:S02]  /*fb20*/  @!P5 IMAD.X R5, R21, 0x1, R0.reuse, P2 ;  /* 0x000000011505d824 */ /* 0x100fe400010e0600 */
[----:B------:R-:W-:Y:S01]  /*fb30*/  @!P5 IMAD.X R21, R77, 0x1, R0, P3 ;  /* 0x000000014d15d824 */ /* 0x000fe200018e0600 */
[----:B0-----:R-:W-:Y:S02]  /*fb40*/  CS2R R72, SRZ ;  /* 0x0000000000487805 */ /* 0x001fe4000001ff00 */
[----:B------:R-:W-:-:S04]  /*fb50*/  CS2R R6, SRZ ;  /* 0x0000000000067805 */ /* 0x000fc8000001ff00 */
[----:B------:R0:W5:Y:S02]  /*fb60*/  @!P5 LD.E.128 R72, desc[UR60][R4.64] ;  /* 0x0000003c0448d980 */ /* 0x000164000c101d00 */
[----:B0-----:R-:W-:-:S06]  /*fb70*/  CS2R R4, SRZ ;  /* 0x0000000000047805 */ /* 0x001fcc000001ff00 */
[----:B------:R2:W5:Y:S02]  /*fb80*/  @!P5 LD.E.128 R4, desc[UR60][R20.64] ;  /* 0x0000003c1404d980 */ /* 0x000564000c101d00 */
.L_x_1718:
[----:B------:R-:W-:Y:S05]  /*fb90*/  BSYNC B1 ;  /* 0x0000000000017941 */ /* 0x000fea0003800000 */
.L_x_1717:
[----:B---3--:R-:W3:Y:S01]  /*fba0*/  LDL R3, [R1+0x90] ;  /* 0x0000900001037983 */ /* 0x008ee20000100800 */
[----:B------:R-:W-:Y:S01]  /*fbb0*/  BSSY B1, `(.L_x_1719) ;  /* 0x0000007000017945 */ /* 0x000fe20003800000 */
[----:B---3--:R-:W-:-:S04]  /*fbc0*/  LEA.HI R0, R3, R3, RZ, 0x1 ;  /* 0x0000000303007211 */ /* 0x008fc800078f08ff */
[----:B------:R-:W-:-:S04]  /*fbd0*/  LOP3.LUT R0, R0, 0xfffffffe, RZ, 0xc0, !PT ;  /* 0xfffffffe00007812 */ /* 0x000fc800078ec0ff */
[----:B------:R-:W-:-:S04]  /*fbe0*/  IADD3 R0, R3, -R0, RZ ;  /* 0x8000000003007210 */ /* 0x000fc80007ffe0ff */
[----:B------:R-:W-:-:S04]  /*fbf0*/  SHF.L.U32 R0, R0, 0x1f, RZ ;  /* 0x0000001f00007819 */ /* 0x000fc800000006ff */
[----:B------:R-:W3:Y:S02]  /*fc00*/  SYNCS.PHASECHK.TRANS64.TRYWAIT P0, [R17+URZ+0x30800], R0 ;  /* 0x03080000110075a7 */ /* 0x000ee4000800017f */
[----:B---3--:R-:W-:Y:S05]  /*fc10*/  @!P0 BRA `(.L_x_1720) ;  /* 0x000001ec006c8947 */ /* 0x008fea0003800000 */
.L_x_2073:
[----:B------:R-:W-:Y:S05]  /*fc20*/  BSYNC B1 ;  /* 0x0000000000017941 */ /* 0x000fea0003800000 */
.L_x_1719:
[----:B-12---:R-:W2:Y:S04]  /*fc30*/  LDL R20, [R1+0x5c] ;  /* 0x00005c0001147983 */ /* 0x006ea80000100800 */
[----:B------:R-:W4:Y:S01]  /*fc40*/  LDL R121, [R1+0x10] ;  /* 0x0000100001797983 */ /* 0x000f220000100800 */
[----:B-----5:R-:W-:Y:S01]  /*fc50*/  IMAD.MOV.U32 R3, RZ, RZ, R6 ;  /* 0x000000ffff037224 */ /* 0x020fe200078e0006 */
[----:B------:R-:W-:Y:S01]  /*fc60*/  BSSY B1, `(.L_x_1721) ;  /* 0x00000e5000017945 */ /* 0x000fe20003800000 */
[----:B---3--:R-:W-:-:S05]  /*fc70*/  IMAD.MOV.U32 R0, RZ, RZ, R7 ;  /* 0x000000ffff007224 */ /* 0x008fca00078e0007 */
        /* <DEDUP_REMOVED lines=17> */
[----:B--2---:R-:W-:Y:S01]  /*fd90*/  VIADDMNMX R0, R76, -R20, 0x80, PT ;  /* 0x000000804c007446 */ /* 0x004fe20003800914 */
[----:B------:R-:W-:-:S03]  /*fda0*/  IMAD.MOV.U32 R20, RZ, RZ, R72 ;  /* 0x000000ffff147224 */ /* 0x000fc600078e0048 */
[----:B----4-:R-:W-:Y:S02]  /*fdb0*/  ISETP.GE.AND P0, PT, R121, R0, PT ;  /* 0x000000007900720c */ /* 0x010fe40003f06270 */
[----:B------:R-:W-:Y:S01]  /*fdc0*/  PRMT R89, R20, 0x5410, R3 ;  /* 0x0000541014597816 */ /* 0x000fe20000000003 */
[----:B------:R-:W-:Y:S01]  /*fdd0*/  IMAD.MOV.U32 R3, RZ, RZ, R75 ;  /* 0x000000ffff037224 */ /* 0x000fe200078e004b */
[----:B------:R-:W-:-:S04]  /*fde0*/  MOV R20, R74 ;  /* 0x0000004a00147202 */ /* 0x000fc80000000f00 */
[----:B------:R-:W-:-:S05]  /*fdf0*/  PRMT R90, R20, 0x5410, R3 ;  /* 0x00005410145a7816 */ /* 0x000fca0000000003 */
[----:B------:R-:W-:Y:S05]  /*fe00*/  @P0 BRA `(.L_x_1722) ;  /* 0x0000000c00280947 */ /* 0x000fea0003800000 */
[----:B------:R1:W5:Y:S01]  /*fe10*/  LDL R124, [R1+0x64] ;  /* 0x00006400017c7983 */ /* 0x0003620000100800 */
[----:B------:R-:W2:Y:S03]  /*fe20*/  LDC R3, c[0x0][0x3f4] ;  /* 0x0000fd00ff037b82 */ /* 0x000ea60000000800 */
[----:B------:R1:W5:Y:S04]  /*fe30*/  LDL R123, [R1+0xd0] ;  /* 0x0000d000017b7983 */ /* 0x0003680000100800 */
[----:B------:R1:W5:Y:S01]  /*fe40*/  LDL R122, [R1+0x70] ;  /* 0x00007000017a7983 */ /* 0x0003620000100800 */
[----:B------:R-:W-:Y:S01]  /*fe50*/  BSSY B2, `(.L_x_1723) ;  /* 0x0000063000027945 */ /* 0x000fe20003800000 */
[----:B--2---:R-:W-:-:S13]  /*fe60*/  ISETP.GE.AND P0, PT, R18, R3, PT ;  /* 0x000000031200720c */ /* 0x004fda0003f06270 */
[----:B-1----:R-:W-:Y:S05]  /*fe70*/  @P0 BRA `(.L_x_1724) ;  /* 0x0000000400800947 */ /* 0x002fea0003800000 */
[----:B0-----:R-:W2:Y:S04]  /*fe80*/  LDL R21, [R1+0x84] ;  /* 0x0000840001157983 */ /* 0x001ea80000100800 */
[----:B------:R-:W3:Y:S01]  /*fe90*/  LDL R125, [R1+0x74] ;  /* 0x00007400017d7983 */ /* 0x000ee20000100800 */
[----:B------:R-:W-:Y:S01]  /*fea0*/  HADD2.F32 R88, -RZ, R88.H0_H0 ;  /* 0x20000058ff587230 */ /* 0x000fe20000004100 */
[--C-:B------:R-:W-:Y:S01]  /*feb0*/  SHF.R.U64 R64, R64, 0x10, R65.reuse ;  /* 0x0000001040407819 */ /* 0x100fe20000001241 */
[----:B------:R-:W-:Y:S01]  /*fec0*/  HADD2.F32 R104, -RZ, R104.H0_H0 ;  /* 0x20000068ff687230 */ /* 0x000fe20000004100 */
[----:B------:R-:W-:Y:S02]  /*fed0*/  SHF.R.U32.HI R65, RZ, 0x10, R65 ;  /* 0x00000010ff417819 */ /* 0x000fe40000011641 */
[----:B------:R-:W-:Y:S01]  /*fee0*/  SHF.R.U64 R58, R58, 0x10, R59 ;  /* 0x000000103a3a7819 */ /* 0x000fe2000000123b */
[----:B------:R-:W-:Y:S01]  /*fef0*/  HADD2.F32 R64, -RZ, R64.H0_H0 ;  /* 0x20000040ff407230 */ /* 0x000fe20000004100 */
[----:B------:R-:W-:-:S02]  /*ff00*/  SHF.R.U64 R66, R66, 0x10, R67 ;  /* 0x0000001042427819 */ /* 0x000fc40000001243 */
[----:B------:R-:W-:Y:S02]  /*ff10*/  SHF.R.U32.HI R59, RZ, 0x10, R59 ;  /* 0x00000010ff3b7819 */ /* 0x000fe4000001163b */
[----:B------:R-:W-:-:S03]  /*ff20*/  SHF.R.U32.HI R67, RZ, 0x10, R67 ;  /* 0x00000010ff437819 */ /* 0x000fc60000011643 */
[----:B------:R-:W-:Y:S01]  /*ff30*/  HADD2.F32 R59, -RZ, R59.H0_H0 ;  /* 0x2000003bff3b7230 */ /* 0x000fe20000004100 */
[----:B--2---:R-:W-:-:S04]  /*ff40*/  LEA.HI R20, R3, R21, RZ, 0x1d ;  /* 0x0000001503147211 */ /* 0x004fc800078fe8ff */
[----:B------:R-:W-:Y:S01]  /*ff50*/  SHF.R.S32.HI R21, RZ, 0x1f, R20 ;  /* 0x0000001fff157819 */ /* 0x000fe20000011414 */
[----:B---3--:R-:W0:Y:S03]  /*ff60*/  LDS.128 R80, [R125] ;  /* 0x000000007d507984 */ /* 0x008e260000000c00 */
[----:B------:R-:W-:Y:S01]  /*ff70*/  LEA.HI R21, R21, R20, RZ, 0x3 ;  /* 0x0000001415157211 */ /* 0x000fe200078f18ff */
[----:B------:R-:W-:-:S04]  /*ff80*/  IMAD.SHL.U32 R20, R20, 0x8, RZ ;  /* 0x0000000814147824 */ /* 0x000fc800078e00ff */
[----:B------:R-:W-:Y:S01]  /*ff90*/  IMAD.SHL.U32 R21, R21, 0x400, RZ ;  /* 0x0000040015157824 */ /* 0x000fe200078e00ff */
[----:B-----5:R-:W-:-:S04]  /*ffa0*/  LOP3.LUT R20, R124, 0x38, R20, 0xf8, !PT ;  /* 0x000000387c147812 */ /* 0x020fc800078ef814 */
[----:B------:R-:W-:Y:S02]  /*ffb0*/  LOP3.LUT R20, R20, R123, RZ, 0x3c, !PT ;  /* 0x0000007b14147212 */ /* 0x000fe400078e3cff */
[----:B------:R-:W-:-:S04]  /*ffc0*/  LOP3.LUT R21, R21, 0x7fffe000, RZ, 0xc0, !PT ;  /* 0x7fffe00015157812 */ /* 0x000fc800078ec0ff */
[----:B------:R-:W-:Y:S01]  /*ffd0*/  IADD3 R20, R20, R21, R122 ;  /* 0x0000001514147210 */ /* 0x000fe20007ffe07a */
[----:B------:R-:W-:-:S04]  /*ffe0*/  HADD2.F32 R21, -RZ, R84.H0_H0 ;  /* 0x20000054ff157230 */ /* 0x000fc80000004100 */
[----:B------:R-:W-:-:S05]  /*fff0*/  IMAD R20, R20, 0x2, R17 ;  /* 0x0000000214147824 */ /* 0x000fca00078e0211 */
[----:B------:R-:W1:Y:S01]  /*10000*/  LDS.128 R76, [R20+0x10400] ;  /* 0x01040000144c7984 */ /* 0x000e620000000c00 */
[----:B0-----:R-:W-:Y:S02]  /*10010*/  HADD2.F32 R85, -RZ, R81.H0_H0 ;  /* 0x20000051ff557230 */ /* 0x001fe40000004100 */
[--C-:B-1----:R-:W-:Y:S02]  /*10020*/  HADD2.F32 R91, -RZ, R77.reuse.H0_H0 ;  /* 0x2000004dff5b7230 */ /* 0x102fe40000004100 */
[----:B------:R-:W-:-:S03]  /*10030*/  HADD2.F32 R77, -RZ, R77.H1_H1 ;  /* 0x3000004dff4d7230 */ /* 0x000fc60000004100 */
[----:B------:R-:W-:-:S04]  /*10040*/  FMUL.FTZ R84, R91, R88 ;  /* 0x000000585b547220 */ /* 0x000fc80000410000 */
[-C--:B------:R-:W-:Y:S01]  /*10050*/  FFMA.FTZ R84, R85, R21.reuse, -R84 ;  /* 0x0000001555547223 */ /* 0x080fe20000010854 */
[----:B------:R-:W-:Y:S01]  /*10060*/  FMUL.FTZ R21, R91, R21 ;  /* 0x000000155b157220 */ /* 0x000fe20000410000 */
[--C-:B------:R-:W-:Y:S02]  /*10070*/  HADD2.F32 R91, -RZ, R76.reuse.H0_H0 ;  /* 0x2000004cff5b7230 */ /* 0x100fe40000004100 */
[----:B------:R-:W-:Y:S02]  /*10080*/  HADD2.F32 R76, -RZ, R76.H1_H1 ;  /* 0x3000004cff4c7230 */ /* 0x000fe40000004100 */
[----:B------:R-:W-:Y:S01]  /*10090*/  FFMA.FTZ R21, R85, R88, R21 ;  /* 0x0000005855157223 */ /* 0x000fe20000010015 */
[--C-:B------:R-:W-:Y:S01]  /*100a0*/  SHF.R.U32.HI R85, RZ, 0x10, R57.reuse ;  /* 0x00000010ff557819 */ /* 0x100fe20000011639 */
[----:B------:R-:W-:Y:S01]  /*100b0*/  HADD2.F32 R88, -RZ, R65.H0_H0 ;  /* 0x20000041ff587230 */ /* 0x000fe20000004100 */
[----:B------:R-:W-:Y:S01]  /*100c0*/  SHF.R.U64 R57, R56, 0x10, R57 ;  /* 0x0000001038397819 */ /* 0x000fe20000001239 */
[----:B------:R-:W-:-:S02]  /*100d0*/  HADD2.F32 R65, -RZ, R81.H1_H1 ;  /* 0x30000051ff417230 */ /* 0x000fc40000004100 */
[----:B------:R-:W-:Y:S02]  /*100e0*/  HADD2.F32 R56, -RZ, R85.H0_H0 ;  /* 0x20000055ff387230 */ /* 0x000fe40000004100 */
[--C-:B------:R-:W-:Y:S02]  /*100f0*/  HADD2.F32 R85, -RZ, R80.reuse.H0_H0 ;  /* 0x20000050ff557230 */ /* 0x100fe40000004100 */
[----:B------:R-:W-:Y:S02]  /*10100*/  HADD2.F32 R57, -RZ, R57.H0_H0 ;  /* 0x20000039ff397230 */ /* 0x000fe40000004100 */
[C---:B------:R-:W-:Y:S01]  /*10110*/  FMUL.FTZ R81, R77.reuse, R56 ;  /* 0x000000384d517220 */ /* 0x040fe20000410000 */
[-C--:B------:R-:W-:Y:S01]  /*10120*/  FMUL.FTZ R77, R77, R88.reuse ;  /* 0x000000584d4d7220 */ /* 0x080fe20000410000 */
[----:B------:R-:W-:Y:S02]  /*10130*/  HADD2.F32 R80, -RZ, R80.H1_H1 ;  /* 0x30000050ff507230 */ /* 0x000fe40000004100 */
[----:B------:R-:W-:Y:S01]  /*10140*/  FFMA.FTZ R88, R65, R88, -R81 ;  /* 0x0000005841587223 */ /* 0x000fe20000010851 */
[----:B------:R-:W-:-:S02]  /*10150*/  HADD2.F32 R81, -RZ, R102.H1_H1 ;  /* 0x30000066ff517230 */ /* 0x000fc40000004100 */
[----:B------:R-:W-:Y:S01]  /*10160*/  FFMA.FTZ R65, R65, R56, R77 ;  /* 0x0000003841417223 */ /* 0x000fe2000001004d */
[--C-:B------:R-:W-:Y:S02]  /*10170*/  HADD2.F32 R77, -RZ, R92.reuse.H1_H1 ;  /* 0x3000005cff4d7230 */ /* 0x100fe40000004100 */
[----:B------:R-:W-:Y:S02]  /*10180*/  HADD2.F32 R92, -RZ, R92.H0_H0 ;  /* 0x2000005cff5c7230 */ /* 0x000fe40000004100 */
[----:B------:R-:W-:Y:S01]  /*10190*/  FMUL.FTZ R56, R91, R81 ;  /* 0x000000515b387220 */ /* 0x000fe20000410000 */
[----:B------:R-:W-:-:S03]  /*101a0*/  F2FP.F16.F32.PACK_AB R65, R65, R21 ;  /* 0x000000154141723e */ /* 0x000fc600000000ff */
[-C--:B------:R-:W-:Y:S01]  /*101b0*/  FFMA.FTZ R56, R85, R77.reuse, -R56 ;  /* 0x0000004d55387223 */ /* 0x080fe20000010838 */
[----:B------:R-:W-:Y:S01]  /*101c0*/  FMUL.FTZ R77, R91, R77 ;  /* 0x0000004d5b4d7220 */ /* 0x000fe20000410000 */
[--C-:B------:R-:W-:Y:S02]  /*101d0*/  HADD2.F32 R91, -RZ, R78.reuse.H0_H0 ;  /* 0x2000004eff5b7230 */ /* 0x100fe40000004100 */
[----:B------:R-:W-:Y:S02]  /*101e0*/  HADD2.F32 R78, -RZ, R78.H1_H1 ;  /* 0x3000004eff4e7230 */ /* 0x000fe40000004100 */
[----:B------:R-:W-:Y:S01]  /*101f0*/  FFMA.FTZ R85, R85, R81, R77 ;  /* 0x0000005155557223 */ /* 0x000fe2000001004d */
[----:B------:R-:W-:Y:S02]  /*10200*/  HADD2.F32 R77, -RZ, R102.H0_H0 ;  /* 0x20000066ff4d7230 */ /* 0x000fe40000004100 */
[----:B------:R-:W-:-:S03]  /*10210*/  HADD2.F32 R102, -RZ, R82.H0_H0 ;  /* 0x20000052ff667230 */ /* 0x000fc60000004100 */
[C---:B------:R-:W-:Y:S01]  /*10220*/  FMUL.FTZ R81, R91.reuse, R77 ;  /* 0x0000004d5b517220 */ /* 0x040fe20000410000 */
[----:B------:R-:W-:-:S03]  /*10230*/  FMUL.FTZ R91, R91, R92 ;  /* 0x0000005c5b5b7220 */ /* 0x000fc60000410000 */
[C---:B------:R-:W-:Y:S01]  /*10240*/  FFMA.FTZ R81, R102.reuse, R92, -R81 ;  /* 0x0000005c66517223 */ /* 0x040fe20000010851 */
[----:B------:R-:W-:Y:S02]  /*10250*/  HADD2.F32 R92, -RZ, R103.H0_H0 ;  /* 0x20000067ff5c7230 */ /* 0x000fe40000004100 */
[----:B------:R-:W-:Y:S01]  /*10260*/  FFMA.FTZ R77, R102, R77, R91 ;  /* 0x0000004d664d7223 */ /* 0x000fe2000001005b */
[----:B------:R-:W-:Y:S02]  /*10270*/  HADD2.F32 R103, -RZ, R79.H0_H0 ;  /* 0x2000004fff677230 */ /* 0x000fe40000004100 */
[----:B------:R-:W-:Y:S02]  /*10280*/  HADD2.F32 R102, -RZ, R83.H0_H0 ;  /* 0x20000053ff667230 */ /* 0x000fe40000004100 */
[----:B------:R-:W-:Y:S02]  /*10290*/  HADD2.F32 R79, -RZ, R79.H1_H1 ;  /* 0x3000004fff4f7230 */ /* 0x000fe40000004100 */
[C---:B------:R-:W-:Y:S01]  /*102a0*/  FMUL.FTZ R91, R103.reuse, R92 ;  /* 0x0000005c675b7220 */ /* 0x040fe20000410000 */
[----:B------:R-:W-:Y:S01]  /*102b0*/  FMUL.FTZ R103, R103, R104 ;  /* 0x0000006867677220 */ /* 0x000fe20000410000 */
[----:B------:R-:W-:-:S02]  /*102c0*/  HADD2.F32 R83, -RZ, R83.H1_H1 ;  /* 0x30000053ff537230 */ /* 0x000fc40000004100 */
[C---:B------:R-:W-:Y:S01]  /*102d0*/  FFMA.FTZ R91, R102.reuse, R104, -R91 ;  /* 0x00000068665b7223 */ /* 0x040fe2000001085b */
[----:B------:R-:W-:Y:S01]  /*102e0*/  FFMA.FTZ R92, R102, R92, R103 ;  /* 0x0000005c665c7223 */ /* 0x000fe20000010067 */
[----:B------:R-:W-:Y:S02]  /*102f0*/  HADD2.F32 R102, -RZ, R67.H0_H0 ;  /* 0x20000043ff667230 */ /* 0x000fe40000004100 */
[----:B------:R-:W-:-:S03]  /*10300*/  FMUL.FTZ R67, R79, R59 ;  /* 0x0000003b4f437220 */ /* 0x000fc60000410000 */
[-C--:B------:R-:W-:Y:S01]  /*10310*/  FMUL.FTZ R79, R79, R102.reuse ;  /* 0x000000664f4f7220 */ /* 0x080fe20000410000 */
[----:B------:R-:W-:-:S03]  /*10320*/  FFMA.FTZ R67, R83, R102, -R67 ;  /* 0x0000006653437223 */ /* 0x000fc60000010843 */
[----:B------:R-:W-:Y:S01]  /*10330*/  FFMA.FTZ R83, R83, R59, R79 ;  /* 0x0000003b53537223 */ /* 0x000fe2000001004f */
[C---:B------:R-:W-:Y:S01]  /*10340*/  FMUL.FTZ R59, R76.reuse, R57 ;  /* 0x000000394c3b7220 */ /* 0x040fe20000410000 */
[----:B------:R-:W-:-:S03]  /*10350*/  FMUL.FTZ R76, R76, R64 ;  /* 0x000000404c4c7220 */ /* 0x000fc60000410000 */
[C---:B------:R-:W-:Y:S01]  /*10360*/  FFMA.FTZ R64, R80.reuse, R64, -R59 ;  /* 0x0000004050407223 */ /* 0x040fe2000001083b */
[----:B------:R-:W-:Y:S01]  /*10370*/  FFMA.FTZ R76, R80, R57, R76 ;  /* 0x00000039504c7223 */ /* 0x000fe2000001004c */
[----:B------:R-:W-:Y:S02]  /*10380*/  HADD2.F32 R57, -RZ, R58.H0_H0 ;  /* 0x2000003aff397230 */ /* 0x000fe40000004100 */
[----:B------:R-:W-:Y:S01]  /*10390*/  HADD2.F32 R58, -RZ, R66.H0_H0 ;  /* 0x20000042ff3a7230 */ /* 0x000fe20000004100 */
[----:B------:R-:W-:Y:S01]  /*103a0*/  F2FP.F16.F32.PACK_AB R56, R64, R56 ;  /* 0x000000384038723e */ /* 0x000fe200000000ff */
[----:B------:R-:W-:Y:S02]  /*103b0*/  HADD2.F32 R66, -RZ, R82.H1_H1 ;  /* 0x30000052ff427230 */ /* 0x000fe40000004100 */
[----:B------:R-:W-:Y:S01]  /*103c0*/  FMUL.FTZ R59, R78, R57 ;  /* 0x000000394e3b7220 */ /* 0x000fe20000410000 */
[----:B------:R-:W-:Y:S01]  /*103d0*/  F2FP.F16.F32.PACK_AB R64, R76, R85 ;  /* 0x000000554c40723e */ /* 0x000fe200000000ff */
[----:B------:R-:W-:-:S02]  /*103e0*/  FMUL.FTZ R78, R78, R58 ;  /* 0x0000003a4e4e7220 */ /* 0x000fc40000410000 */
[C---:B------:R-:W-:Y:S01]  /*103f0*/  FFMA.FTZ R58, R66.reuse, R58, -R59 ;  /* 0x0000003a423a7223 */ /* 0x040fe2000001083b */
[----:B------:R-:W-:Y:S01]  /*10400*/  F2FP.F16.F32.PACK_AB R59, R67, R91 ;  /* 0x0000005b433b723e */ /* 0x000fe200000000ff */
[----:B------:R-:W-:Y:S01]  /*10410*/  FFMA.FTZ R66, R66, R57, R78 ;  /* 0x0000003942427223 */ /* 0x000fe2000001004e */
[----:B------:R-:W-:Y:S02]  /*10420*/  F2FP.F16.F32.PACK_AB R57, R88, R84 ;  /* 0x000000545839723e */ /* 0x000fe400000000ff */
[----:B------:R-:W-:Y:S02]  /*10430*/  F2FP.F16.F32.PACK_AB R58, R58, R81 ;  /* 0x000000513a3a723e */ /* 0x000fe400000000ff */
[----:B------:R-:W-:Y:S02]  /*10440*/  F2FP.F16.F32.PACK_AB R67, R83, R92 ;  /* 0x0000005c5343723e */ /* 0x000fe400000000ff */
[----:B------:R-:W-:Y:S01]  /*10450*/  F2FP.F16.F32.PACK_AB R66, R66, R77 ;  /* 0x0000004d4242723e */ /* 0x000fe200000000ff */
[----:B------:R1:W-:Y:S04]  /*10460*/  STS.128 [R125], R56 ;  /* 0x000000387d007388 */ /* 0x0003e80000000c00 */
[----:B------:R1:W-:Y:S02]  /*10470*/  STS.128 [R20+0x10400], R64 ;  /* 0x0104004014007388 */ /* 0x0003e40000000c00 */
.L_x_1724:
[----:B------:R-:W-:Y:S05]  /*10480*/  BSYNC B2 ;  /* 0x0000000000027941 */ /* 0x000fea0003800000 */
.L_x_1723:
[----:B------:R-:W-:-:S13]  /*10490*/  ISETP.GE.AND P0, PT, R203, R3, PT ;  /* 0x00000003cb00720c */ /* 0x000fda0003f06270 */
[----:B------:R-:W-:Y:S05]  /*104a0*/  @P0 BRA `(.L_x_1722) ;  /* 0x0000000400800947 */ /* 0x000fea0003800000 */
[----:B-1----:R-:W2:Y:S04]  /*104b0*/  LDL R20, [R1+0xa4] ;  /* 0x0000a40001147983 */ /* 0x002ea80000100800 */
[----:B------:R-:W3:Y:S01]  /*104c0*/  LDL R85, [R1+0xc4] ;  /* 0x0000c40001557983 */ /* 0x000ee20000100800 */
[----:B------:R-:W-:Y:S01]  /*104d0*/  HADD2.F32 R79, -RZ, R120.H1_H1 ;  /* 0x30000078ff4f7230 */ /* 0x000fe20000004100 */
[--C-:B------:R-:W-:Y:S02]  /*104e0*/  SHF.R.U32.HI R78, RZ, 0x10, R61.reuse ;  /* 0x00000010ff4e7819 */ /* 0x100fe4000001163d */
[----:B------:R-:W-:Y:S02]  /*104f0*/  SHF.R.U64 R60, R60, 0x10, R61 ;  /* 0x000000103c3c7819 */ /* 0x000fe4000000123d */
[----:B------:R-:W-:Y:S01]  /*10500*/  SHF.R.U64 R68, R68, 0x10, R69 ;  /* 0x0000001044447819 */ /* 0x000fe20000001245 */
[----:B------:R-:W-:Y:S01]  /*10510*/  HADD2.F32 R78, -RZ, R78.H0_H0 ;  /* 0x2000004eff4e7230 */ /* 0x000fe20000004100 */
[----:B------:R-:W-:Y:S01]  /*10520*/  SHF.R.U64 R62, R62, 0x10, R63 ;  /* 0x000000103e3e7819 */ /* 0x000fe2000000123f */
[----:B------:R-:W-:Y:S01]  /*10530*/  HADD2.F32 R60, -RZ, R60.H0_H0 ;  /* 0x2000003cff3c7230 */ /* 0x000fe20000004100 */
[----:B------:R-:W-:Y:S01]  /*10540*/  SHF.R.U64 R70, R70, 0x10, R71 ;  /* 0x0000001046467819 */ /* 0x000fe20000001247 */
[----:B------:R-:W-:-:S02]  /*10550*/  HADD2.F32 R68, -RZ, R68.H0_H0 ;  /* 0x20000044ff447230 */ /* 0x000fc40000004100 */
[----:B------:R-:W-:Y:S02]  /*10560*/  HADD2.F32 R62, -RZ, R62.H0_H0 ;  /* 0x2000003eff3e7230 */ /* 0x000fe40000004100 */
[----:B------:R-:W-:Y:S01]  /*10570*/  HADD2.F32 R70, -RZ, R70.H0_H0 ;  /* 0x20000046ff467230 */ /* 0x000fe20000004100 */
[----:B--2---:R-:W-:-:S04]  /*10580*/  LEA.HI R3, R3, R20, RZ, 0x1d ;  /* 0x0000001403037211 */ /* 0x004fc800078fe8ff */
[----:B------:R-:W-:Y:S01]  /*10590*/  SHF.R.S32.HI R20, RZ, 0x1f, R3 ;  /* 0x0000001fff147819 */ /* 0x000fe20000011403 */
[----:B---3--:R-:W1:Y:S01]  /*105a0*/  LDS.128 R64, [R85] ;  /* 0x0000000055407984 */ /* 0x008e620000000c00 */
[----:B0-----:R-:W-:Y:S02]  /*105b0*/  SHF.L.U32 R21, R3, 0x3, RZ ;  /* 0x0000000303157819 */ /* 0x001fe400000006ff */
[----:B------:R-:W-:Y:S02]  /*105c0*/  LEA.HI R20, R20, R3, RZ, 0x3 ;  /* 0x0000000314147211 */ /* 0x000fe400078f18ff */
[----:B-----5:R-:W-:-:S03]  /*105d0*/  LOP3.LUT R21, R124, 0x38, R21, 0xf8, !PT ;  /* 0x000000387c157812 */ /* 0x020fc600078ef815 */
[----:B------:R-:W-:Y:S01]  /*105e0*/  IMAD.SHL.U32 R20, R20, 0x400, RZ ;  /* 0x0000040014147824 */ /* 0x000fe200078e00ff */
[----:B------:R-:W-:-:S04]  /*105f0*/  LOP3.LUT R21, R21, R123, RZ, 0x3c, !PT ;  /* 0x0000007b15157212 */ /* 0x000fc800078e3cff */
[----:B------:R-:W-:-:S04]  /*10600*/  LOP3.LUT R20, R20, 0x7fffe000, RZ, 0xc0, !PT ;  /* 0x7fffe00014147812 */ /* 0x000fc800078ec0ff */
[----:B------:R-:W-:Y:S01]  /*10610*/  IADD3 R3, R21, R20, R122 ;  /* 0x0000001415037210 */ /* 0x000fe20007ffe07a */
[----:B------:R-:W-:-:S04]  /*10620*/  HADD2.F32 R20, -RZ, R120.H0_H0 ;  /* 0x20000078ff147230 */ /* 0x000fc80000004100 */
[----:B------:R-:W-:-:S05]  /*10630*/  IMAD R3, R3, 0x2, R17 ;  /* 0x0000000203037824 */ /* 0x000fca00078e0211 */
[----:B------:R-:W0:Y:S01]  /*10640*/  LDS.128 R56, [R3+0x10400] ;  /* 0x0104000003387984 */ /* 0x000e220000000c00 */
[--C-:B-1----:R-:W-:Y:S02]  /*10650*/  HADD2.F32 R76, -RZ, R65.reuse.H0_H0 ;  /* 0x20000041ff4c7230 */ /* 0x102fe40000004100 */
[----:B------:R-:W-:Y:S02]  /*10660*/  HADD2.F32 R65, -RZ, R65.H1_H1 ;  /* 0x30000041ff417230 */ /* 0x000fe40000004100 */
[----:B0-----:R-:W-:Y:S02]  /*10670*/  HADD2.F32 R21, -RZ, R57.H0_H0 ;  /* 0x20000039ff157230 */ /* 0x001fe40000004100 */
[--C-:B------:R-:W-:Y:S02]  /*10680*/  HADD2.F32 R81, -RZ, R58.reuse.H0_H0 ;  /* 0x2000003aff517230 */ /* 0x100fe40000004100 */
[----:B------:R-:W-:Y:S02]  /*10690*/  HADD2.F32 R83, -RZ, R59.H0_H0 ;  /* 0x2000003bff537230 */ /* 0x000fe40000004100 */
[C---:B------:R-:W-:Y:S01]  /*106a0*/  FMUL.FTZ R77, R21.reuse, R20 ;  /* 0x00000014154d7220 */ /* 0x040fe20000410000 */
[----:B------:R-:W-:Y:S01]  /*106b0*/  FMUL.FTZ R21, R21, R79 ;  /* 0x0000004f15157220 */ /* 0x000fe20000410000 */
[----:B------:R-:W-:-:S02]  /*106c0*/  HADD2.F32 R58, -RZ, R58.H1_H1 ;  /* 0x3000003aff3a7230 */ /* 0x000fc40000004100 */
[C---:B------:R-:W-:Y:S01]  /*106d0*/  FFMA.FTZ R79, R76.reuse, R79, -R77 ;  /* 0x0000004f4c4f7223 */ /* 0x040fe2000001084d */
[----:B------:R-:W-:Y:S01]  /*106e0*/  FFMA.FTZ R76, R76, R20, R21 ;  /* 0x000000144c4c7223 */ /* 0x000fe20000010015 */
[----:B------:R-:W-:Y:S01]  /*106f0*/  SHF.R.U32.HI R21, RZ, 0x10, R69 ;  /* 0x00000010ff157819 */ /* 0x000fe20000011645 */
[----:B------:R-:W-:Y:S02]  /*10700*/  HADD2.F32 R20, -RZ, R57.H1_H1 ;  /* 0x30000039ff147230 */ /* 0x000fe40000004100 */
[----:B------:R-:W-:Y:S02]  /*10710*/  HADD2.F32 R77, -RZ, R119.H1_H1 ;  /* 0x30000077ff4d7230 */ /* 0x000fe40000004100 */
[----:B------:R-:W-:Y:S02]  /*10720*/  HADD2.F32 R57, -RZ, R21.H0_H0 ;  /* 0x20000015ff397230 */ /* 0x000fe40000004100 */
[----:B------:R-:W-:-:S03]  /*10730*/  FMUL.FTZ R21, R20, R78 ;  /* 0x0000004e14157220 */ /* 0x000fc60000410000 */
[-C--:B------:R-:W-:Y:S01]  /*10740*/  FMUL.FTZ R20, R20, R57.reuse ;  /* 0x0000003914147220 */ /* 0x080fe20000410000 */
[C---:B------:R-:W-:Y:S01]  /*10750*/  FFMA.FTZ R57, R65.reuse, R57, -R21 ;  /* 0x0000003941397223 */ /* 0x040fe20000010815 */
[----:B------:R-:W-:Y:S02]  /*10760*/  HADD2.F32 R21, -RZ, R56.H0_H0 ;  /* 0x20000038ff157230 */ /* 0x000fe40000004100 */
[----:B------:R-:W-:Y:S01]  /*10770*/  FFMA.FTZ R78, R65, R78, R20 ;  /* 0x0000004e414e7223 */ /* 0x000fe20000010014 */
[----:B------:R-:W-:Y:S01]  /*10780*/  HADD2.F32 R20, -RZ, R119.H0_H0 ;  /* 0x20000077ff147230 */ /* 0x000fe20000004100 */
[----:B------:R-:W-:Y:S01]  /*10790*/  F2FP.F16.F32.PACK_AB R57, R57, R79 ;  /* 0x0000004f3939723e */ /* 0x000fe200000000ff */
[----:B------:R-:W-:Y:S02]  /*107a0*/  HADD2.F32 R65, -RZ, R64.H0_H0 ;  /* 0x20000040ff417230 */ /* 0x000fe40000004100 */
[----:B------:R-:W-:Y:S02]  /*107b0*/  HADD2.F32 R56, -RZ, R56.H1_H1 ;  /* 0x30000038ff387230 */ /* 0x000fe40000004100 */
[C---:B------:R-:W-:Y:S01]  /*107c0*/  FMUL.FTZ R80, R21.reuse, R20 ;  /* 0x0000001415507220 */ /* 0x040fe20000410000 */
[----:B------:R-:W-:Y:S01]  /*107d0*/  FMUL.FTZ R21, R21, R77 ;  /* 0x0000004d15157220 */ /* 0x000fe20000410000 */
[----:B------:R-:W-:-:S02]  /*107e0*/  HADD2.F32 R64, -RZ, R64.H1_H1 ;  /* 0x30000040ff407230 */ /* 0x000fc40000004100 */
[C---:B------:R-:W-:Y:S01]  /*107f0*/  FFMA.FTZ R77, R65.reuse, R77, -R80 ;  /* 0x0000004d414d7223 */ /* 0x040fe20000010850 */
[----:B------:R-:W-:Y:S01]  /*10800*/  FFMA.FTZ R65, R65, R20, R21 ;  /* 0x0000001441417223 */ /* 0x000fe20000010015 */
[--C-:B------:R-:W-:Y:S02]  /*10810*/  HADD2.F32 R80, -RZ, R118.reuse.H0_H0 ;  /* 0x20000076ff507230 */ /* 0x100fe40000004100 */
[----:B------:R-:W-:Y:S01]  /*10820*/  FMUL.FTZ R61, R56, R60 ;  /* 0x0000003c383d7220 */ /* 0x000fe20000410000 */
[----:B------:R-:W-:Y:S02]  /*10830*/  HADD2.F32 R21, -RZ, R118.H1_H1 ;  /* 0x30000076ff157230 */ /* 0x000fe40000004100 */
[--C-:B------:R-:W-:Y:S02]  /*10840*/  HADD2.F32 R20, -RZ, R66.reuse.H0_H0 ;  /* 0x20000042ff147230 */ /* 0x100fe40000004100 */
[----:B------:R-:W-:Y:S01]  /*10850*/  FMUL.FTZ R82, R81, R80 ;  /* 0x0000005051527220 */ /* 0x000fe20000410000 */
[----:B------:R-:W-:-:S02]  /*10860*/  HADD2.F32 R66, -RZ, R66.H1_H1 ;  /* 0x30000042ff427230 */ /* 0x000fc40000004100 */
[-C--:B------:R-:W-:Y:S01]  /*10870*/  FMUL.FTZ R81, R81, R21.reuse ;  /* 0x0000001551517220 */ /* 0x080fe20000410000 */
[C---:B------:R-:W-:Y:S01]  /*10880*/  FFMA.FTZ R21, R20.reuse, R21, -R82 ;  /* 0x0000001514157223 */ /* 0x040fe20000010852 */
[--C-:B------:R-:W-:Y:S02]  /*10890*/  HADD2.F32 R82, -RZ, R117.reuse.H0_H0 ;  /* 0x20000075ff527230 */ /* 0x100fe40000004100 */
[----:B------:R-:W-:Y:S01]  /*108a0*/  FFMA.FTZ R20, R20, R80, R81 ;  /* 0x0000005014147223 */ /* 0x000fe20000010051 */
[----:B------:R-:W-:Y:S02]  /*108b0*/  HADD2.F32 R80, -RZ, R117.H1_H1 ;  /* 0x30000075ff507230 */ /* 0x000fe40000004100 */
[--C-:B------:R-:W-:Y:S02]  /*108c0*/  HADD2.F32 R81, -RZ, R67.reuse.H0_H0 ;  /* 0x20000043ff517230 */ /* 0x100fe40000004100 */
[----:B------:R-:W-:Y:S01]  /*108d0*/  FMUL.FTZ R84, R83, R82 ;  /* 0x0000005253547220 */ /* 0x000fe20000410000 */
[----:B------:R-:W-:-:S02]  /*108e0*/  HADD2.F32 R67, -RZ, R67.H1_H1 ;  /* 0x30000043ff437230 */ /* 0x000fc40000004100 */
[-C--:B------:R-:W-:Y:S01]  /*108f0*/  FMUL.FTZ R83, R83, R80.reuse ;  /* 0x0000005053537220 */ /* 0x080fe20000410000 */
[C---:B------:R-:W-:Y:S01]  /*10900*/  FFMA.FTZ R80, R81.reuse, R80, -R84 ;  /* 0x0000005051507223 */ /* 0x040fe20000010854 */
[----:B------:R-:W-:Y:S02]  /*10910*/  SHF.R.U32.HI R84, RZ, 0x10, R71 ;  /* 0x00000010ff547819 */ /* 0x000fe40000011647 */
[----:B------:R-:W-:Y:S01]  /*10920*/  FFMA.FTZ R81, R81, R82, R83 ;  /* 0x0000005251517223 */ /* 0x000fe20000010053 */
[----:B------:R-:W-:Y:S01]  /*10930*/  SHF.R.U32.HI R82, RZ, 0x10, R63 ;  /* 0x00000010ff527819 */ /* 0x000fe2000001163f */
[----:B------:R-:W-:Y:S02]  /*10940*/  HADD2.F32 R83, -RZ, R59.H1_H1 ;  /* 0x3000003bff537230 */ /* 0x000fe40000004100 */
[-C--:B------:R-:W-:Y:S01]  /*10950*/  FMUL.FTZ R63, R56, R68.reuse ;  /* 0x00000044383f7220 */ /* 0x080fe20000410000 */
[----:B------:R-:W-:Y:S02]  /*10960*/  HADD2.F32 R59, -RZ, R84.H0_H0 ;  /* 0x20000054ff3b7230 */ /* 0x000fe40000004100 */
[----:B------:R-:W-:Y:S01]  /*10970*/  FFMA.FTZ R56, R64, R68, -R61 ;  /* 0x0000004440387223 */ /* 0x000fe2000001083d */
[----:B------:R-:W-:-:S02]  /*10980*/  HADD2.F32 R82, -RZ, R82.H0_H0 ;  /* 0x20000052ff527230 */ /* 0x000fc40000004100 */
[----:B------:R-:W-:Y:S01]  /*10990*/  FFMA.FTZ R60, R64, R60, R63 ;  /* 0x0000003c403c7223 */ /* 0x000fe2000001003f */
[C---:B------:R-:W-:Y:S01]  /*109a0*/  FMUL.FTZ R61, R58.reuse, R62 ;  /* 0x0000003e3a3d7220 */ /* 0x040fe20000410000 */
[----:B------:R-:W-:Y:S01]  /*109b0*/  FMUL.FTZ R63, R58, R70 ;  /* 0x000000463a3f7220 */ /* 0x000fe20000410000 */
[----:B------:R-:W-:Y:S01]  /*109c0*/  F2FP.F16.F32.PACK_AB R56, R56, R77 ;  /* 0x0000004d3838723e */ /* 0x000fe200000000ff */
[C---:B------:R-:W-:Y:S01]  /*109d0*/  FMUL.FTZ R84, R83.reuse, R82 ;  /* 0x0000005253547220 */ /* 0x040fe20000410000 */
        /* <DEDUP_REMOVED lines=9> */
[----:B------:R-:W-:Y:S01]  /*10a70*/  F2FP.F16.F32.PACK_AB R60, R60, R65 ;  /* 0x000000413c3c723e */ /* 0x000fe200000000ff */
[----:B------:R2:W-:Y:S01]  /*10a80*/  STS.128 [R85], R56 ;  /* 0x0000003855007388 */ /* 0x0005e20000000c00 */
[----:B------:R-:W-:-:S05]  /*10a90*/  F2FP.F16.F32.PACK_AB R62, R62, R20 ;  /* 0x000000143e3e723e */ /* 0x000fca00000000ff */
[----:B------:R2:W-:Y:S02]  /*10aa0*/  STS.128 [R3+0x10400], R60 ;  /* 0x0104003c03007388 */ /* 0x0005e40000000c00 */
.L_x_1722:
[----:B------:R-:W-:Y:S05]  /*10ab0*/  BSYNC B1 ;  /* 0x0000000000017941 */ /* 0x000fea0003800000 */
.L_x_1721:
[----:B--2---:R-:W2:Y:S01]  /*10ac0*/  LDL R3, [R1+0xc8] ;  /* 0x0000c80001037983 */ /* 0x004ea20000100800 */
[----:B------:R-:W-:Y:S01]  /*10ad0*/  BSSY B1, `(.L_x_1725) ;  /* 0x00000cd000017945 */ /* 0x000fe20003800000 */
[----:B--2---:R-:W-:-:S13]  /*10ae0*/  ISETP.GE.AND P0, PT, R3, R0, PT ;  /* 0x000000000300720c */ /* 0x004fda0003f06270 */
[----:B------:R-:W-:Y:S05]  /*10af0*/  @P0 BRA `(.L_x_1726) ;  /* 0x0000000c00280947 */ /* 0x000fea0003800000 */
[----:B0-----:R0:W5:Y:S01]  /*10b00*/  LDL R77, [R1+0x60] ;  /* 0x00006000014d7983 */ /* 0x0011620000100800 */
[----:B------:R-:W2:Y:S03]  /*10b10*/  LDC R3, c[0x0][0x3f4] ;  /* 0x0000fd00ff037b82 */ /* 0x000ea60000000800 */
[----:B------:R0:W5:Y:S04]  /*10b20*/  LDL R76, [R1+0xcc] ;  /* 0x0000cc00014c7983 */ /* 0x0001680000100800 */
[----:B------:R0:W5:Y:S01]  /*10b30*/  LDL R71, [R1+0x6c] ;  /* 0x00006c0001477983 */ /* 0x0001620000100800 */
[----:B------:R-:W-:Y:S01]  /*10b40*/  BSSY B2, `(.L_x_1727) ;  /* 0x0000064000027945 */ /* 0x000fe20003800000 */
[----:B--2---:R-:W-:-:S02]  /*10b50*/  ISETP.GE.AND P0, PT, R18, R3, PT ;  /* 0x000000031200720c */ /* 0x004fc40003f06270 */
[----:B------:R-:W-:-:S11]  /*10b60*/  ISETP.GE.AND P1, PT, R203, R3, PT ;  /* 0x00000003cb00720c */ /* 0x000fd60003f26270 */
[----:B0-----:R-:W-:Y:S05]  /*10b70*/  @P0 BRA `(.L_x_1728) ;  /* 0x0000000400800947 */ /* 0x001fea0003800000 */
[----:B-1----:R-:W2:Y:S04]  /*10b80*/  LDL R20, [R1+0x84] ;  /* 0x0000840001147983 */ /* 0x002ea80000100800 */
[----:B------:R-:W3:Y:S01]  /*10b90*/  LDL R78, [R1+0xc0] ;  /* 0x0000c000014e7983 */ /* 0x000ee20000100800 */
[----:B------:R-:W-:Y:S01]  /*10ba0*/  HADD2.F32 R64, -RZ, R113.H0_H0 ;  /* 0x20000071ff407230 */ /* 0x000fe20000004100 */
[--C-:B------:R-:W-:Y:S01]  /*10bb0*/  SHF.R.U64 R50, R50, 0x10, R51.reuse ;  /* 0x0000001032327819 */ /* 0x100fe20000001233 */
[----:B------:R-:W-:Y:S01]  /*10bc0*/  HADD2.F32 R65, -RZ, R115.H0_H0 ;  /* 0x20000073ff417230 */ /* 0x000fe20000004100 */
[----:B------:R-:W-:Y:S01]  /*10bd0*/  SHF.R.U32.HI R66, RZ, 0x10, R51 ;  /* 0x00000010ff427819 */ /* 0x000fe20000011633 */
[----:B------:R-:W-:Y:S01]  /*10be0*/  HADD2.F32 R113, -RZ, R113.H1_H1 ;  /* 0x30000071ff717230 */ /* 0x000fe20000004100 */
[--C-:B------:R-:W-:Y:S01]  /*10bf0*/  SHF.R.U64 R40, R40, 0x10, R41.reuse ;  /* 0x0000001028287819 */ /* 0x100fe20000001229 */
[----:B------:R-:W-:Y:S01]  /*10c00*/  HADD2.F32 R115, -RZ, R115.H1_H1 ;  /* 0x30000073ff737230 */ /* 0x000fe20000004100 */
[----:B------:R-:W-:Y:S01]  /*10c10*/  SHF.R.U32.HI R41, RZ, 0x10, R41 ;  /* 0x00000010ff297819 */ /* 0x000fe20000011629 */
[--C-:B------:R-:W-:Y:S01]  /*10c20*/  HADD2.F32 R69, -RZ, R116.reuse.H1_H1 ;  /* 0x30000074ff457230 */ /* 0x100fe20000004100 */
[--C-:B------:R-:W-:Y:S01]  /*10c30*/  SHF.R.U64 R42, R42, 0x10, R43.reuse ;  /* 0x000000102a2a7819 */ /* 0x100fe2000000122b */
[----:B------:R-:W-:Y:S01]  /*10c40*/  HADD2.F32 R116, -RZ, R116.H0_H0 ;  /* 0x20000074ff747230 */ /* 0x000fe20000004100 */
[----:B------:R-:W-:Y:S01]  /*10c50*/  SHF.R.U32.HI R43, RZ, 0x10, R43 ;  /* 0x00000010ff2b7819 */ /* 0x000fe2000001162b */
[----:B------:R-:W-:-:S02]  /*10c60*/  HADD2.F32 R41, -RZ, R41.H0_H0 ;  /* 0x20000029ff297230 */ /* 0x000fc40000004100 */
[----:B------:R-:W-:Y:S02]  /*10c70*/  HADD2.F32 R66, -RZ, R66.H0_H0 ;  /* 0x20000042ff427230 */ /* 0x000fe40000004100 */
[----:B------:R-:W-:Y:S02]  /*10c80*/  HADD2.F32 R43, -RZ, R43.H0_H0 ;  /* 0x2000002bff2b7230 */ /* 0x000fe40000004100 */
[----:B------:R-:W-:Y:S02]  /*10c90*/  HADD2.F32 R40, -RZ, R40.H0_H0 ;  /* 0x20000028ff287230 */ /* 0x000fe40000004100 */
[----:B------:R-:W-:Y:S02]  /*10ca0*/  HADD2.F32 R42, -RZ, R42.H0_H0 ;  /* 0x2000002aff2a7230 */ /* 0x000fe40000004100 */
[----:B------:R-:W-:Y:S01]  /*10cb0*/  HADD2.F32 R50, -RZ, R50.H0_H0 ;  /* 0x20000032ff327230 */ /* 0x000fe20000004100 */
[----:B--2---:R-:W-:-:S04]  /*10cc0*/  LEA.HI R20, R3, R20, RZ, 0x1d ;  /* 0x0000001403147211 */ /* 0x004fc800078fe8ff */
[----:B------:R-:W-:Y:S01]  /*10cd0*/  SHF.R.S32.HI R57, RZ, 0x1f, R20 ;  /* 0x0000001fff397819 */ /* 0x000fe20000011414 */
[----:B------:R-:W-:Y:S01]  /*10ce0*/  IMAD.SHL.U32 R21, R20, 0x8, RZ ;  /* 0x0000000814157824 */ /* 0x000fe200078e00ff */
[----:B---3--:R-:W0:Y:S02]  /*10cf0*/  LDS.128 R60, [R78] ;  /* 0x000000004e3c7984 */ /* 0x008e240000000c00 */
[----:B------:R-:W-:Y:S02]  /*10d00*/  LEA.HI R57, R57, R20, RZ, 0x3 ;  /* 0x0000001439397211 */ /* 0x000fe400078f18ff */
[----:B-----5:R-:W-:Y:S02]  /*10d10*/  LOP3.LUT R20, R77, 0x38, R21, 0xf8, !PT ;  /* 0x000000384d147812 */ /* 0x020fe400078ef815 */
[----:B------:R-:W-:Y:S01]  /*10d20*/  SHF.R.U64 R21, R48, 0x10, R49 ;  /* 0x0000001030157819 */ /* 0x000fe20000001231 */
[----:B------:R-:W-:Y:S01]  /*10d30*/  IMAD.SHL.U32 R57, R57, 0x400, RZ ;  /* 0x0000040039397824 */ /* 0x000fe200078e00ff */
[----:B------:R-:W-:-:S02]  /*10d40*/  LOP3.LUT R20, R20, R76, RZ, 0x3c, !PT ;  /* 0x0000004c14147212 */ /* 0x000fc400078e3cff */
[----:B------:R-:W-:Y:S01]  /*10d50*/  SHF.R.U32.HI R48, RZ, 0x10, R49 ;  /* 0x00000010ff307819 */ /* 0x000fe20000011631 */
[----:B------:R-:W-:Y:S01]  /*10d60*/  HADD2.F32 R21, -RZ, R21.H0_H0 ;  /* 0x20000015ff157230 */ /* 0x000fe20000004100 */
[----:B------:R-:W-:-:S04]  /*10d70*/  LOP3.LUT R57, R57, 0x7fffe000, RZ, 0xc0, !PT ;  /* 0x7fffe00039397812 */ /* 0x000fc800078ec0ff */
[----:B------:R-:W-:-:S04]  /*10d80*/  IADD3 R20, R20, R57, R71 ;  /* 0x0000003914147210 */ /* 0x000fc80007ffe047 */
[----:B------:R-:W-:-:S05]  /*10d90*/  LEA R20, R20, R17, 0x1 ;  /* 0x0000001114147211 */ /* 0x000fca00078e08ff */
[----:B------:R-:W1:Y:S01]  /*10da0*/  LDS.128 R56, [R20+0x10400] ;  /* 0x0104000014387984 */ /* 0x000e620000000c00 */
[----:B0-----:R-:W-:Y:S02]  /*10db0*/  HADD2.F32 R67, -RZ, R61.H0_H0 ;  /* 0x2000003dff437230 */ /* 0x001fe40000004100 */
[--C-:B-1----:R-:W-:Y:S02]  /*10dc0*/  HADD2.F32 R49, -RZ, R57.reuse.H0_H0 ;  /* 0x20000039ff317230 */ /* 0x102fe40000004100 */
[----:B------:R-:W-:-:S03]  /*10dd0*/  HADD2.F32 R57, -RZ, R57.H1_H1 ;  /* 0x30000039ff397230 */ /* 0x000fc60000004100 */
[C---:B------:R-:W-:Y:S01]  /*10de0*/  FMUL.FTZ R51, R49.reuse, R64 ;  /* 0x0000004031337220 */ /* 0x040fe20000410000 */
[----:B------:R-:W-:-:S03]  /*10df0*/  FMUL.FTZ R49, R49, R65 ;  /* 0x0000004131317220 */ /* 0x000fc60000410000 */
[C---:B------:R-:W-:Y:S01]  /*10e00*/  FFMA.FTZ R51, R67.reuse, R65, -R51 ;  /* 0x0000004143337223 */ /* 0x040fe20000010833 */
[----:B------:R-:W-:Y:S01]  /*10e10*/  FFMA.FTZ R49, R67, R64, R49 ;  /* 0x0000004043317223 */ /* 0x000fe20000010031 */
[----:B------:R-:W-:Y:S02]  /*10e20*/  HADD2.F32 R64, -RZ, R48.H0_H0 ;  /* 0x20000030ff407230 */ /* 0x000fe40000004100 */
[----:B------:R-:W-:Y:S02]  /*10e30*/  HADD2.F32 R48, -RZ, R56.H0_H0 ;  /* 0x20000038ff307230 */ /* 0x000fe40000004100 */
[----:B------:R-:W-:Y:S02]  /*10e40*/  HADD2.F32 R67, -RZ, R61.H1_H1 ;  /* 0x3000003dff437230 */ /* 0x000fe40000004100 */
[C---:B------:R-:W-:Y:S01]  /*10e50*/  FMUL.FTZ R61, R57.reuse, R41 ;  /* 0x00000029393d7220 */ /* 0x040fe20000410000 */
[----:B------:R-:W-:Y:S02]  /*10e60*/  HADD2.F32 R65, -RZ, R60.H0_H0 ;  /* 0x2000003cff417230 */ /* 0x000fe40000004100 */
[C---:B------:R-:W-:Y:S01]  /*10e70*/  FMUL.FTZ R68, R48.reuse, R113 ;  /* 0x0000007130447220 */ /* 0x040fe20000410000 */
[-C--:B------:R-:W-:Y:S01]  /*10e80*/  FMUL.FTZ R57, R57, R64.reuse ;  /* 0x0000004039397220 */ /* 0x080fe20000410000 */
[-C--:B------:R-:W-:Y:S01]  /*10e90*/  FMUL.FTZ R48, R48, R115.reuse ;  /* 0x0000007330307220 */ /* 0x080fe20000410000 */
[----:B------:R-:W-:Y:S01]  /*10ea0*/  FFMA.FTZ R61, R67, R64, -R61 ;  /* 0x00000040433d7223 */ /* 0x000fe2000001083d */
[----:B------:R-:W-:Y:S01]  /*10eb0*/  FFMA.FTZ R68, R65, R115, -R68 ;  /* 0x0000007341447223 */ /* 0x000fe20000010844 */
[----:B------:R-:W-:Y:S01]  /*10ec0*/  FFMA.FTZ R57, R67, R41, R57 ;  /* 0x0000002943397223 */ /* 0x000fe20000010039 */
[----:B------:R-:W-:Y:S01]  /*10ed0*/  FFMA.FTZ R48, R65, R113, R48 ;  /* 0x0000007141307223 */ /* 0x000fe20000010030 */
[----:B------:R-:W-:-:S02]  /*10ee0*/  HADD2.F32 R41, -RZ, R114.H1_H1 ;  /* 0x30000072ff297230 */ /* 0x000fc40000004100 */
[----:B------:R-:W-:Y:S01]  /*10ef0*/  HADD2.F32 R65, -RZ, R58.H0_H0 ;  /* 0x2000003aff417230 */ /* 0x000fe20000004100 */
[----:B------:R-:W-:Y:S01]  /*10f00*/  F2FP.F16.F32.PACK_AB R49, R57, R49 ;  /* 0x000000313931723e */ /* 0x000fe200000000ff */
[----:B------:R-:W-:Y:S02]  /*10f10*/  HADD2.F32 R64, -RZ, R60.H1_H1 ;  /* 0x3000003cff407230 */ /* 0x000fe40000004100 */
[--C-:B------:R-:W-:Y:S02]  /*10f20*/  HADD2.F32 R60, -RZ, R62.reuse.H0_H0 ;  /* 0x2000003eff3c7230 */ /* 0x100fe40000004100 */
[C---:B------:R-:W-:Y:S01]  /*10f30*/  FMUL.FTZ R70, R65.reuse, R69 ;  /* 0x0000004541467220 */ /* 0x040fe20000410000 */
[----:B------:R-:W-:Y:S02]  /*10f40*/  HADD2.F32 R67, -RZ, R62.H1_H1 ;  /* 0x3000003eff437230 */ /* 0x000fe40000004100 */
[----:B------:R-:W-:Y:S01]  /*10f50*/  FMUL.FTZ R62, R65, R41 ;  /* 0x00000029413e7220 */ /* 0x000fe20000410000 */
[----:B------:R-:W-:-:S02]  /*10f60*/  HADD2.F32 R114, -RZ, R114.H0_H0 ;  /* 0x20000072ff727230 */ /* 0x000fc40000004100 */
[----:B------:R-:W-:Y:S02]  /*10f70*/  HADD2.F32 R65, -RZ, R63.H0_H0 ;  /* 0x2000003fff417230 */ /* 0x000fe40000004100 */
[C---:B------:R-:W-:Y:S01]  /*10f80*/  FFMA.FTZ R62, R60.reuse, R69, -R62 ;  /* 0x000000453c3e7223 */ /* 0x040fe2000001083e */
[----:B------:R-:W-:Y:S01]  /*10f90*/  FFMA.FTZ R60, R60, R41, R70 ;  /* 0x000000293c3c7223 */ /* 0x000fe20000010046 */
[--C-:B------:R-:W-:Y:S02]  /*10fa0*/  HADD2.F32 R41, -RZ, R59.reuse.H0_H0 ;  /* 0x2000003bff297230 */ /* 0x100fe40000004100 */
[----:B------:R-:W-:Y:S02]  /*10fb0*/  HADD2.F32 R59, -RZ, R59.H1_H1 ;  /* 0x3000003bff3b7230 */ /* 0x000fe40000004100 */
[----:B------:R-:W-:Y:S02]  /*10fc0*/  HADD2.F32 R63, -RZ, R63.H1_H1 ;  /* 0x3000003fff3f7230 */ /* 0x000fe40000004100 */
[----:B------:R-:W-:Y:S01]  /*10fd0*/  FMUL.FTZ R69, R41, R114 ;  /* 0x0000007229457220 */ /* 0x000fe20000410000 */
[----:B------:R-:W-:-:S02]  /*10fe0*/  HADD2.F32 R56, -RZ, R56.H1_H1 ;  /* 0x30000038ff387230 */ /* 0x000fc40000004100 */
[-C--:B------:R-:W-:Y:S01]  /*10ff0*/  FMUL.FTZ R70, R59, R43.reuse ;  /* 0x0000002b3b467220 */ /* 0x080fe20000410000 */
[----:B------:R-:W-:Y:S01]  /*11000*/  FMUL.FTZ R41, R41, R116 ;  /* 0x0000007429297220 */ /* 0x000fe20000410000 */
[----:B------:R-:W-:Y:S02]  /*11010*/  HADD2.F32 R58, -RZ, R58.H1_H1 ;  /* 0x3000003aff3a7230 */ /* 0x000fe40000004100 */
[----:B------:R-:W-:Y:S01]  /*11020*/  FMUL.FTZ R59, R59, R66 ;  /* 0x000000423b3b7220 */ /* 0x000fe20000410000 */
[C---:B------:R-:W-:Y:S01]  /*11030*/  FFMA.FTZ R69, R65.reuse, R116, -R69 ;  /* 0x0000007441457223 */ /* 0x040fe20000010845 */
[----:B------:R-:W-:Y:S01]  /*11040*/  FFMA.FTZ R65, R65, R114, R41 ;  /* 0x0000007241417223 */ /* 0x000fe20000010029 */
[C---:B------:R-:W-:Y:S01]  /*11050*/  FFMA.FTZ R70, R63.reuse, R66, -R70 ;  /* 0x000000423f467223 */ /* 0x040fe20000010846 */
[----:B------:R-:W-:Y:S01]  /*11060*/  FFMA.FTZ R59, R63, R43, R59 ;  /* 0x0000002b3f3b7223 */ /* 0x000fe2000001003b */
[----:B------:R-:W-:Y:S01]  /*11070*/  FMUL.FTZ R43, R56, R40 ;  /* 0x00000028382b7220 */ /* 0x000fe20000410000 */
[----:B------:R-:W-:Y:S01]  /*11080*/  FMUL.FTZ R41, R58, R42 ;  /* 0x0000002a3a297220 */ /* 0x000fe20000410000 */
[-C--:B------:R-:W-:Y:S01]  /*11090*/  FMUL.FTZ R56, R56, R21.reuse ;  /* 0x0000001538387220 */ /* 0x080fe20000410000 */
[-C--:B------:R-:W-:Y:S01]  /*110a0*/  FMUL.FTZ R58, R58, R50.reuse ;  /* 0x000000323a3a7220 */ /* 0x080fe20000410000 */
[C---:B------:R-:W-:Y:S01]  /*110b0*/  FFMA.FTZ R21, R64.reuse, R21, -R43 ;  /* 0x0000001540157223 */ /* 0x040fe2000001082b */
[C---:B------:R-:W-:Y:S01]  /*110c0*/  FFMA.FTZ R50, R67.reuse, R50, -R41 ;  /* 0x0000003243327223 */ /* 0x040fe20000010829 */
        /* <DEDUP_REMOVED lines=11> */
.L_x_1728:
[----:B------:R-:W-:Y:S05]  /*11180*/  BSYNC B2 ;  /* 0x0000000000027941 */ /* 0x000fea0003800000 */
.L_x_1727:
[----:B------:R-:W-:Y:S05]  /*11190*/  @P1 BRA `(.L_x_1726) ;  /* 0x0000000400801947 */ /* 0x000fea0003800000 */
[----:B01----:R-:W2:Y:S04]  /*111a0*/  LDL R20, [R1+0xa4] ;  /* 0x0000a40001147983 */ /* 0x003ea80000100800 */
[----:B------:R-:W3:Y:S01]  /*111b0*/  LDL R65, [R1+0xbc] ;  /* 0x0000bc0001417983 */ /* 0x000ee20000100800 */
[--C-:B------:R-:W-:Y:S01]  /*111c0*/  SHF.R.U64 R21, R44, 0x10, R45.reuse ;  /* 0x000000102c157819 */ /* 0x100fe2000000122d */
[----:B------:R-:W-:Y:S01]  /*111d0*/  HADD2.F32 R60, -RZ, R112.H1_H1 ;  /* 0x30000070ff3c7230 */ /* 0x000fe20000004100 */
[----:B------:R-:W-:Y:S01]  /*111e0*/  SHF.R.U32.HI R44, RZ, 0x10, R45 ;  /* 0x00000010ff2c7819 */ /* 0x000fe2000001162d */
[----:B------:R-:W-:Y:S01]  /*111f0*/  HADD2.F32 R58, -RZ, R110.H1_H1 ;  /* 0x3000006eff3a7230 */ /* 0x000fe20000004100 */
[----:B------:R-:W-:Y:S01]  /*11200*/  SHF.R.U64 R46, R46, 0x10, R47 ;  /* 0x000000102e2e7819 */ /* 0x000fe2000000122f */
[----:B------:R-:W-:Y:S01]  /*11210*/  HADD2.F32 R112, -RZ, R112.H0_H0 ;  /* 0x20000070ff707230 */ /* 0x000fe20000004100 */
[--C-:B------:R-:W-:Y:S01]  /*11220*/  SHF.R.U64 R45, R54, 0x10, R55.reuse ;  /* 0x00000010362d7819 */ /* 0x100fe20000001237 */
[----:B------:R-:W-:Y:S01]  /*11230*/  HADD2.F32 R44, -RZ, R44.H0_H0 ;  /* 0x2000002cff2c7230 */ /* 0x000fe20000004100 */
[----:B------:R-:W-:Y:S01]  /*11240*/  SHF.R.U32.HI R54, RZ, 0x10, R55 ;  /* 0x00000010ff367819 */ /* 0x000fe20000011637 */
[----:B------:R-:W-:-:S02]  /*11250*/  HADD2.F32 R110, -RZ, R110.H0_H0 ;  /* 0x2000006eff6e7230 */ /* 0x000fc40000004100 */
[----:B------:R-:W-:Y:S02]  /*11260*/  HADD2.F32 R45, -RZ, R45.H0_H0 ;  /* 0x2000002dff2d7230 */ /* 0x000fe40000004100 */
[----:B------:R-:W-:Y:S01]  /*11270*/  HADD2.F32 R54, -RZ, R54.H0_H0 ;  /* 0x20000036ff367230 */ /* 0x000fe20000004100 */
[----:B--2---:R-:W-:-:S04]  /*11280*/  LEA.HI R3, R3, R20, RZ, 0x1d ;  /* 0x0000001403037211 */ /* 0x004fc800078fe8ff */
[----:B------:R-:W-:Y:S01]  /*11290*/  SHF.R.S32.HI R40, RZ, 0x1f, R3 ;  /* 0x0000001fff287819 */ /* 0x000fe20000011403 */
[----:B------:R-:W-:-:S03]  /*112a0*/  IMAD.SHL.U32 R20, R3, 0x8, RZ ;  /* 0x0000000803147824 */ /* 0x000fc600078e00ff */
[----:B------:R-:W-:Y:S02]  /*112b0*/  LEA.HI R40, R40, R3, RZ, 0x3 ;  /* 0x0000000328287211 */ /* 0x000fe400078f18ff */
[----:B-----5:R-:W-:-:S03]  /*112c0*/  LOP3.LUT R3, R77, 0x38, R20, 0xf8, !PT ;  /* 0x000000384d037812 */ /* 0x020fc600078ef814 */
[----:B------:R-:W-:Y:S01]  /*112d0*/  IMAD.SHL.U32 R40, R40, 0x400, RZ ;  /* 0x0000040028287824 */ /* 0x000fe200078e00ff */
[----:B------:R-:W-:-:S04]  /*112e0*/  LOP3.LUT R3, R3, R76, RZ, 0x3c, !PT ;  /* 0x0000004c03037212 */ /* 0x000fc800078e3cff */
[----:B------:R-:W-:Y:S02]  /*112f0*/  LOP3.LUT R20, R40, 0x7fffe000, RZ, 0xc0, !PT ;  /* 0x7fffe00028147812 */ /* 0x000fe400078ec0ff */
[----:B---3--:R-:W0:Y:S02]  /*11300*/  LDS.128 R40, [R65] ;  /* 0x0000000041287984 */ /* 0x008e240000000c00 */
[----:B------:R-:W-:-:S05]  /*11310*/  IADD3 R20, R3, R20, R71 ;  /* 0x0000001403147210 */ /* 0x000fca0007ffe047 */
[----:B------:R-:W-:Y:S01]  /*11320*/  IMAD R3, R20, 0x2, R17 ;  /* 0x0000000214037824 */ /* 0x000fe200078e0211 */
[--C-:B------:R-:W-:Y:S02]  /*11330*/  SHF.R.U64 R20, R52, 0x10, R53.reuse ;  /* 0x0000001034147819 */ /* 0x100fe40000001235 */
[----:B------:R-:W-:Y:S02]  /*11340*/  SHF.R.U32.HI R52, RZ, 0x10, R53 ;  /* 0x00000010ff347819 */ /* 0x000fe40000011635 */
[----:B------:R-:W1:Y:S01]  /*11350*/  LDS.128 R48, [R3+0x10400] ;  /* 0x0104000003307984 */ /* 0x000e620000000c00 */
[----:B------:R-:W-:Y:S02]  /*11360*/  SHF.R.U32.HI R53, RZ, 0x10, R47 ;  /* 0x00000010ff357819 */ /* 0x000fe4000001162f */
[----:B------:R-:W-:Y:S02]  /*11370*/  HADD2.F32 R52, -RZ, R52.H0_H0 ;  /* 0x20000034ff347230 */ /* 0x000fe40000004100 */
[----:B0-----:R-:W-:-:S02]  /*11380*/  HADD2.F32 R47, -RZ, R41.H0_H0 ;  /* 0x20000029ff2f7230 */ /* 0x001fc40000004100 */
[----:B------:R-:W-:Y:S02]  /*11390*/  HADD2.F32 R55, -RZ, R41.H1_H1 ;  /* 0x30000029ff377230 */ /* 0x000fe40000004100 */
[----:B------:R-:W-:Y:S02]  /*113a0*/  HADD2.F32 R41, -RZ, R40.H0_H0 ;  /* 0x20000028ff297230 */ /* 0x000fe40000004100 */
[----:B------:R-:W-:Y:S02]  /*113b0*/  HADD2.F32 R56, -RZ, R42.H0_H0 ;  /* 0x2000002aff387230 */ /* 0x000fe40000004100 */
[--C-:B------:R-:W-:Y:S02]  /*113c0*/  HADD2.F32 R57, -RZ, R43.reuse.H0_H0 ;  /* 0x2000002bff397230 */ /* 0x100fe40000004100 */
[----:B------:R-:W-:Y:S02]  /*113d0*/  HADD2.F32 R43, -RZ, R43.H1_H1 ;  /* 0x3000002bff2b7230 */ /* 0x000fe40000004100 */
[----:B-1----:R-:W-:-:S02]  /*113e0*/  HADD2.F32 R63, -RZ, R49.H0_H0 ;  /* 0x20000031ff3f7230 */ /* 0x002fc40000004100 */
[----:B------:R-:W-:Y:S02]  /*113f0*/  HADD2.F32 R59, -RZ, R49.H1_H1 ;  /* 0x30000031ff3b7230 */ /* 0x000fe40000004100 */
[----:B------:R-:W-:Y:S02]  /*11400*/  HADD2.F32 R49, -RZ, R48.H0_H0 ;  /* 0x20000030ff317230 */ /* 0x000fe40000004100 */
[C---:B------:R-:W-:Y:S01]  /*11410*/  FMUL.FTZ R66, R63.reuse, R60 ;  /* 0x0000003c3f427220 */ /* 0x040fe20000410000 */
[----:B------:R-:W-:Y:S01]  /*11420*/  FMUL.FTZ R64, R63, R58 ;  /* 0x0000003a3f407220 */ /* 0x000fe20000410000 */
[----:B------:R-:W-:Y:S01]  /*11430*/  FMUL.FTZ R68, R59, R52 ;  /* 0x000000343b447220 */ /* 0x000fe20000410000 */
[----:B------:R-:W-:Y:S02]  /*11440*/  HADD2.F32 R61, -RZ, R50.H0_H0 ;  /* 0x20000032ff3d7230 */ /* 0x000fe40000004100 */
[----:B------:R-:W-:Y:S01]  /*11450*/  FFMA.FTZ R58, R47, R58, -R66 ;  /* 0x0000003a2f3a7223 */ /* 0x000fe20000010842 */
[----:B------:R-:W-:Y:S01]  /*11460*/  FMUL.FTZ R66, R59, R44 ;  /* 0x0000002c3b427220 */ /* 0x000fe20000410000 */
[----:B------:R-:W-:Y:S01]  /*11470*/  FFMA.FTZ R60, R47, R60, R64 ;  /* 0x0000003c2f3c7223 */ /* 0x000fe20000010040 */
[C---:B------:R-:W-:Y:S01]  /*11480*/  FMUL.FTZ R64, R49.reuse, R112 ;  /* 0x0000007031407220 */ /* 0x040fe20000410000 */
[----:B------:R-:W-:Y:S01]  /*11490*/  FMUL.FTZ R59, R49, R110 ;  /* 0x0000006e313b7220 */ /* 0x000fe20000410000 */
[----:B------:R-:W-:Y:S01]  /*114a0*/  FFMA.FTZ R47, R55, R52, -R66 ;  /* 0x00000034372f7223 */ /* 0x000fe20000010842 */
[----:B------:R-:W-:-:S02]  /*114b0*/  HADD2.F32 R52, -RZ, R111.H0_H0 ;  /* 0x2000006fff347230 */ /* 0x000fc40000004100 */
[----:B------:R-:W-:Y:S01]  /*114c0*/  FFMA.FTZ R55, R55, R44, R68 ;  /* 0x0000002c37377223 */ /* 0x000fe20000010044 */
[----:B------:R-:W-:Y:S02]  /*114d0*/  HADD2.F32 R62, -RZ, R51.H0_H0 ;  /* 0x20000033ff3e7230 */ /* 0x000fe40000004100 */
[C---:B------:R-:W-:Y:S01]  /*114e0*/  FFMA.FTZ R44, R41.reuse, R110, -R64 ;  /* 0x0000006e292c7223 */ /* 0x040fe20000010840 */
[----:B------:R-:W-:Y:S02]  /*114f0*/  HADD2.F32 R49, -RZ, R109.H0_H0 ;  /* 0x2000006dff317230 */ /* 0x000fe40000004100 */
[----:B------:R-:W-:Y:S01]  /*11500*/  FFMA.FTZ R112, R41, R112, R59 ;  /* 0x0000007029707223 */ /* 0x000fe2000001003b */
[----:B------:R-:W-:Y:S02]  /*11510*/  HADD2.F32 R111, -RZ, R111.H1_H1 ;  /* 0x3000006fff6f7230 */ /* 0x000fe40000004100 */
[----:B------:R-:W-:Y:S01]  /*11520*/  FMUL.FTZ R41, R61, R52 ;  /* 0x000000343d297220 */ /* 0x000fe20000410000 */
[----:B------:R-:W-:-:S02]  /*11530*/  HADD2.F32 R109, -RZ, R109.H1_H1 ;  /* 0x3000006dff6d7230 */ /* 0x000fc40000004100 */
[----:B------:R-:W-:Y:S01]  /*11540*/  FMUL.FTZ R61, R61, R49 ;  /* 0x000000313d3d7220 */ /* 0x000fe20000410000 */
[----:B------:R-:W-:Y:S02]  /*11550*/  HADD2.F32 R51, -RZ, R51.H1_H1 ;  /* 0x30000033ff337230 */ /* 0x000fe40000004100 */
[C---:B------:R-:W-:Y:S01]  /*11560*/  FMUL.FTZ R66, R62.reuse, R111 ;  /* 0x0000006f3e427220 */ /* 0x040fe20000410000 */
[----:B------:R-:W-:Y:S02]  /*11570*/  HADD2.F32 R64, -RZ, R53.H0_H0 ;  /* 0x20000035ff407230 */ /* 0x000fe40000004100 */
[----:B------:R-:W-:Y:S01]  /*11580*/  FMUL.FTZ R62, R62, R109 ;  /* 0x0000006d3e3e7220 */ /* 0x000fe20000410000 */
[C---:B------:R-:W-:Y:S01]  /*11590*/  FFMA.FTZ R49, R56.reuse, R49, -R41 ;  /* 0x0000003138317223 */ /* 0x040fe20000010829 */
[C---:B------:R-:W-:Y:S01]  /*115a0*/  FFMA.FTZ R41, R57.reuse, R109, -R66 ;  /* 0x0000006d39297223 */ /* 0x040fe20000010842 */
[----:B------:R-:W-:Y:S01]  /*115b0*/  FFMA.FTZ R52, R56, R52, R61 ;  /* 0x0000003438347223 */ /* 0x000fe2000001003d */
[----:B------:R-:W-:Y:S01]  /*115c0*/  FFMA.FTZ R57, R57, R111, R62 ;  /* 0x0000006f39397223 */ /* 0x000fe2000001003e */
[C---:B------:R-:W-:Y:S01]  /*115d0*/  FMUL.FTZ R56, R51.reuse, R64 ;  /* 0x0000004033387220 */ /* 0x040fe20000410000 */
[----:B------:R-:W-:Y:S01]  /*115e0*/  FMUL.FTZ R62, R51, R54 ;  /* 0x00000036333e7220 */ /* 0x000fe20000410000 */
[----:B------:R-:W-:-:S02]  /*115f0*/  HADD2.F32 R48, -RZ, R48.H1_H1 ;  /* 0x30000030ff307230 */ /* 0x000fc40000004100 */
[----:B------:R-:W-:Y:S02]  /*11600*/  HADD2.F32 R50, -RZ, R50.H1_H1 ;  /* 0x30000032ff327230 */ /* 0x000fe40000004100 */
[C---:B------:R-:W-:Y:S01]  /*11610*/  FFMA.FTZ R56, R43.reuse, R54, -R56 ;  /* 0x000000362b387223 */ /* 0x040fe20000010838 */
[----:B------:R-:W-:Y:S02]  /*11620*/  HADD2.F32 R51, -RZ, R21.H0_H0 ;  /* 0x20000015ff337230 */ /* 0x000fe40000004100 */
[----:B------:R-:W-:Y:S01]  /*11630*/  FFMA.FTZ R62, R43, R64, R62 ;  /* 0x000000402b3e7223 */ /* 0x000fe2000001003e */
[----:B------:R-:W-:Y:S02]  /*11640*/  HADD2.F32 R53, -RZ, R46.H0_H0 ;  /* 0x2000002eff357230 */ /* 0x000fe40000004100 */
[----:B------:R-:W-:Y:S02]  /*11650*/  HADD2.F32 R21, -RZ, R20.H0_H0 ;  /* 0x20000014ff157230 */ /* 0x000fe40000004100 */
[----:B------:R-:W-:Y:S01]  /*11660*/  FMUL.FTZ R43, R48, R51 ;  /* 0x00000033302b7220 */ /* 0x000fe20000410000 */
[----:B------:R-:W-:-:S02]  /*11670*/  HADD2.F32 R40, -RZ, R40.H1_H1 ;  /* 0x30000028ff287230 */ /* 0x000fc40000004100 */
[----:B------:R-:W-:Y:S01]  /*11680*/  FMUL.FTZ R59, R50, R53 ;  /* 0x00000035323b7220 */ /* 0x000fe20000410000 */
[----:B------:R-:W-:Y:S02]  /*11690*/  HADD2.F32 R42, -RZ, R42.H1_H1 ;  /* 0x3000002aff2a7230 */ /* 0x000fe40000004100 */
[----:B------:R-:W-:Y:S01]  /*116a0*/  FMUL.FTZ R48, R48, R21 ;  /* 0x0000001530307220 */ /* 0x000fe20000410000 */
[----:B------:R-:W-:Y:S01]  /*116b0*/  FMUL.FTZ R50, R50, R45 ;  /* 0x0000002d32327220 */ /* 0x000fe20000410000 */
[----:B------:R-:W-:Y:S01]  /*116c0*/  FFMA.FTZ R21, R40, R21, -R43 ;  /* 0x0000001528157223 */ /* 0x000fe2000001082b */
[----:B------:R-:W-:Y:S01]  /*116d0*/  F2FP.F16.F32.PACK_AB R43, R56, R41 ;  /* 0x00000029382b723e */ /* 0x000fe200000000ff */
[----:B------:R-:W-:Y:S01]  /*116e0*/  FFMA.FTZ R20, R42, R45, -R59 ;  /* 0x0000002d2a147223 */ /* 0x000fe2000001083b */
[----:B------:R-:W-:Y:S01]  /*116f0*/  FFMA.FTZ R51, R40, R51, R48 ;  /* 0x0000003328337223 */ /* 0x000fe20000010030 */
[----:B------:R-:W-:Y:S01]  /*11700*/  FFMA.FTZ R53, R42, R53, R50 ;  /* 0x000000352a357223 */ /* 0x000fe20000010032 */
        /* <DEDUP_REMOVED lines=9> */
.L_x_1726:
[----:B------:R-:W-:Y:S05]  /*117a0*/  BSYNC B1 ;  /* 0x0000000000017941 */ /* 0x000fea0003800000 */
.L_x_1725:
[----:B--2---:R-:W-:Y:S01]  /*117b0*/  VIADD R3, R121, 0x40 ;  /* 0x0000004079037836 */ /* 0x004fe20000000000 */
[----:B------:R-:W-:Y:S04]  /*117c0*/  BSSY B1, `(.L_x_1729) ;  /* 0x00000d8000017945 */ /* 0x000fe80003800000 */
[----:B------:R-:W-:-:S13]  /*117d0*/  ISETP.GE.AND P0, PT, R3, R0, PT ;  /* 0x000000000300720c */ /* 0x000fda0003f06270 */
[----:B------:R-:W-:Y:S05]  /*117e0*/  @P0 BRA `(.L_x_1730) ;  /* 0x0000000c00540947 */ /* 0x000fea0003800000 */
[----:B01----:R-:W0:Y:S01]  /*117f0*/  LDC R20, c[0x0][0x3f4] ;  /* 0x0000fd00ff147b82 */ /* 0x003e220000000800 */
[----:B------:R-:W-:Y:S01]  /*11800*/  BSSY B2, `(.L_x_1731) ;  /* 0x000006b000027945 */ /* 0x000fe20003800000 */
[-C--:B0-----:R-:W-:Y:S02]  /*11810*/  ISETP.GE.AND P0, PT, R18, R20.reuse, PT ;  /* 0x000000141200720c */ /* 0x081fe40003f06270 */
[----:B------:R-:W-:-:S11]  /*11820*/  ISETP.GE.AND P1, PT, R203, R20, PT ;  /* 0x00000014cb00720c */ /* 0x000fd60003f26270 */
[----:B------:R-:W-:Y:S05]  /*11830*/  @P0 BRA `(.L_x_1732) ;  /* 0x00000004009c0947 */ /* 0x000fea0003800000 */
[----:B------:R-:W2:Y:S04]  /*11840*/  LDL R21, [R1+0x84] ;  /* 0x0000840001157983 */ /* 0x000ea80000100800 */
[----:B------:R-:W3:Y:S01]  /*11850*/  LDL R61, [R1+0xb8] ;  /* 0x0000b800013d7983 */ /* 0x000ee20000100800 */
[----:B------:R-:W-:Y:S01]  /*11860*/  SHF.L.U32 R40, R3, 0x6, RZ ;  /* 0x0000000603287819 */ /* 0x000fe200000006ff */
[--C-:B------:R-:W-:Y:S01]  /*11870*/  HADD2.F32 R58, -RZ, R106.reuse.H1_H1 ;  /* 0x3000006aff3a7230 */ /* 0x100fe20000004100 */
[----:B------:R-:W-:Y:S01]  /*11880*/  SHF.R.S32.HI R44, RZ, 0x1f, R3 ;  /* 0x0000001fff2c7819 */ /* 0x000fe20000011403 */
[----:B------:R-:W-:Y:S01]  /*11890*/  HADD2.F32 R57, -RZ, R107.H1_H1 ;  /* 0x3000006bff397230 */ /* 0x000fe20000004100 */
[----:B------:R-:W-:Y:S01]  /*118a0*/  LOP3.LUT R41, R40, 0x1c0, RZ, 0xc0, !PT ;  /* 0x000001c028297812 */ /* 0x000fe200078ec0ff */
[----:B------:R-:W-:Y:S01]  /*118b0*/  HADD2.F32 R106, -RZ, R106.H0_H0 ;  /* 0x2000006aff6a7230 */ /* 0x000fe20000004100 */
[----:B------:R-:W-:-:S02]  /*118c0*/  LEA.HI R44, R44, R3, RZ, 0x3 ;  /* 0x000000032c2c7211 */ /* 0x000fc400078f18ff */
[----:B------:R-:W-:Y:S02]  /*118d0*/  SHF.R.U32.HI R59, RZ, 0x10, R33 ;  /* 0x00000010ff3b7819 */ /* 0x000fe40000011621 */
[--C-:B------:R-:W-:Y:S01]  /*118e0*/  SHF.R.U32.HI R51, RZ, 0x10, R29.reuse ;  /* 0x00000010ff337819 */ /* 0x100fe2000001161d */
[----:B------:R-:W-:Y:S01]  /*118f0*/  IMAD.SHL.U32 R44, R44, 0x40, RZ ;  /* 0x000000402c2c7824 */ /* 0x000fe200078e00ff */
[----:B------:R-:W-:Y:S01]  /*11900*/  SHF.R.U64 R28, R28, 0x10, R29 ;  /* 0x000000101c1c7819 */ /* 0x000fe2000000121d */
[----:B------:R-:W-:Y:S01]  /*11910*/  HADD2.F32 R59, -RZ, R59.H0_H0 ;  /* 0x2000003bff3b7230 */ /* 0x000fe20000004100 */
[----:B------:R-:W-:Y:S01]  /*11920*/  SHF.R.U64 R29, R32, 0x10, R33 ;  /* 0x00000010201d7819 */ /* 0x000fe20000001221 */
[----:B------:R-:W-:Y:S01]  /*11930*/  HADD2.F32 R51, -RZ, R51.H0_H0 ;  /* 0x20000033ff337230 */ /* 0x000fe20000004100 */
[----:B------:R-:W-:Y:S02]  /*11940*/  LOP3.LUT R45, R44, 0xfffffe00, RZ, 0xc0, !PT ;  /* 0xfffffe002c2d7812 */ /* 0x000fe400078ec0ff */
[----:B------:R-:W-:-:S02]  /*11950*/  SHF.R.U64 R30, R30, 0x10, R31 ;  /* 0x000000101e1e7819 */ /* 0x000fc4000000121f */
[----:B------:R-:W-:Y:S02]  /*11960*/  SHF.R.U32.HI R32, RZ, 0x10, R31 ;  /* 0x00000010ff207819 */ /* 0x000fe4000001161f */
[--C-:B------:R-:W-:Y:S02]  /*11970*/  SHF.R.U64 R31, R34, 0x10, R35.reuse ;  /* 0x00000010221f7819 */ /* 0x100fe40000001223 */
[----:B------:R-:W-:Y:S01]  /*11980*/  SHF.R.U32.HI R34, RZ, 0x10, R35 ;  /* 0x00000010ff227819 */ /* 0x000fe20000011623 */
[----:B------:R-:W-:-:S04]  /*11990*/  HADD2.F32 R32, -RZ, R32.H0_H0 ;  /* 0x20000020ff207230 */ /* 0x000fc80000004100 */
[----:B------:R-:W-:Y:S01]  /*119a0*/  HADD2.F32 R34, -RZ, R34.H0_H0 ;  /* 0x20000022ff227230 */ /* 0x000fe20000004100 */
[----:B--2---:R-:W-:-:S04]  /*119b0*/  LEA.HI R21, R20, R21, RZ, 0x1d ;  /* 0x0000001514157211 */ /* 0x004fc800078fe8ff */
[----:B------:R-:W-:Y:S01]  /*119c0*/  SHF.R.S32.HI R42, RZ, 0x1f, R21 ;  /* 0x0000001fff2a7819 */ /* 0x000fe20000011415 */
[----:B------:R-:W-:-:S03]  /*119d0*/  IMAD.SHL.U32 R40, R21, 0x8, RZ ;  /* 0x0000000815287824 */ /* 0x000fc600078e00ff */
[----:B------:R-:W-:Y:S02]  /*119e0*/  LEA.HI R42, R42, R21, RZ, 0x3 ;  /* 0x000000152a2a7211 */ /* 0x000fe400078f18ff */
[----:B------:R-:W-:Y:S02]  /*119f0*/  LOP3.LUT R21, R41, 0x38, R40, 0xf8, !PT ;  /* 0x0000003829157812 */ /* 0x000fe400078ef828 */
[----:B------:R-:W-:Y:S01]  /*11a00*/  SHF.R.U32.HI R40, RZ, 0x3, R41 ;  /* 0x00000003ff287819 */ /* 0x000fe20000011629 */
[----:B------:R-:W-:-:S03]  /*11a10*/  IMAD.SHL.U32 R42, R42, 0x400, RZ ;  /* 0x000004002a2a7824 */ /* 0x000fc600078e00ff */
[----:B------:R-:W-:Y:S02]  /*11a20*/  LOP3.LUT R21, R21, R40, RZ, 0x3c, !PT ;  /* 0x0000002815157212 */ /* 0x000fe400078e3cff */
[----:B------:R-:W-:Y:S02]  /*11a30*/  LOP3.LUT R44, R42, 0x7fffe000, RZ, 0xc0, !PT ;  /* 0x7fffe0002a2c7812 */ /* 0x000fe400078ec0ff */
[----:B---3--:R-:W0:Y:S02]  /*11a40*/  LDS.128 R40, [R61] ;  /* 0x000000003d287984 */ /* 0x008e240000000c00 */
[----:B------:R-:W-:-:S05]  /*11a50*/  IADD3 R44, R21, R44, R45 ;  /* 0x0000002c152c7210 */ /* 0x000fca0007ffe02d */
[----:B------:R-:W-:-:S05]  /*11a60*/  IMAD R21, R44, 0x2, R17 ;  /* 0x000000022c157824 */ /* 0x000fca00078e0211 */
[----:B------:R-:W1:Y:S01]  /*11a70*/  LDS.128 R44, [R21+0x10400] ;  /* 0x01040000152c7984 */ /* 0x000e620000000c00 */
[--C-:B0-----:R-:W-:Y:S02]  /*11a80*/  HADD2.F32 R53, -RZ, R41.reuse.H0_H0 ;  /* 0x20000029ff357230 */ /* 0x101fe40000004100 */
[----:B------:R-:W-:Y:S02]  /*11a90*/  HADD2.F32 R49, -RZ, R41.H1_H1 ;  /* 0x30000029ff317230 */ /* 0x000fe40000004100 */
[----:B------:R-:W-:Y:S02]  /*11aa0*/  HADD2.F32 R41, -RZ, R40.H0_H0 ;  /* 0x20000028ff297230 */ /* 0x000fe40000004100 */
[----:B------:R-:W-:Y:S02]  /*11ab0*/  HADD2.F32 R33, -RZ, R42.H0_H0 ;  /* 0x2000002aff217230 */ /* 0x000fe40000004100 */
[--C-:B------:R-:W-:Y:S02]  /*11ac0*/  HADD2.F32 R35, -RZ, R43.reuse.H0_H0 ;  /* 0x2000002bff237230 */ /* 0x100fe40000004100 */
[----:B------:R-:W-:-:S02]  /*11ad0*/  HADD2.F32 R43, -RZ, R43.H1_H1 ;  /* 0x3000002bff2b7230 */ /* 0x000fc40000004100 */
[--C-:B-1----:R-:W-:Y:S02]  /*11ae0*/  HADD2.F32 R54, -RZ, R45.reuse.H0_H0 ;  /* 0x2000002dff367230 */ /* 0x102fe40000004100 */
[----:B------:R-:W-:Y:S02]  /*11af0*/  HADD2.F32 R56, -RZ, R45.H1_H1 ;  /* 0x3000002dff387230 */ /* 0x000fe40000004100 */
[----:B------:R-:W-:Y:S02]  /*11b00*/  HADD2.F32 R55, -RZ, R44.H0_H0 ;  /* 0x2000002cff377230 */ /* 0x000fe40000004100 */
[C---:B------:R-:W-:Y:S01]  /*11b10*/  FMUL.FTZ R60, R54.reuse, R58 ;  /* 0x0000003a363c7220 */ /* 0x040fe20000410000 */
[-C--:B------:R-:W-:Y:S01]  /*11b20*/  FMUL.FTZ R54, R54, R57.reuse ;  /* 0x0000003936367220 */ /* 0x080fe20000410000 */
[--C-:B------:R-:W-:Y:S02]  /*11b30*/  HADD2.F32 R48, -RZ, R47.reuse.H0_H0 ;  /* 0x2000002fff307230 */ /* 0x100fe40000004100 */
[----:B------:R-:W-:Y:S01]  /*11b40*/  FFMA.FTZ R45, R53, R57, -R60 ;  /* 0x00000039352d7223 */ /* 0x000fe2000001083c */
[----:B------:R-:W-:Y:S01]  /*11b50*/  FMUL.FTZ R60, R56, R59 ;  /* 0x0000003b383c7220 */ /* 0x000fe20000410000 */
[----:B------:R-:W-:-:S02]  /*11b60*/  HADD2.F32 R50, -RZ, R47.H1_H1 ;  /* 0x3000002fff327230 */ /* 0x000fc40000004100 */
[----:B------:R-:W-:Y:S01]  /*11b70*/  FFMA.FTZ R47, R53, R58, R54 ;  /* 0x0000003a352f7223 */ /* 0x000fe20000010036 */
[----:B------:R-:W-:Y:S02]  /*11b80*/  HADD2.F32 R58, -RZ, R107.H0_H0 ;  /* 0x2000006bff3a7230 */ /* 0x000fe40000004100 */
[-C--:B------:R-:W-:Y:S01]  /*11b90*/  FMUL.FTZ R56, R56, R51.reuse ;  /* 0x0000003338387220 */ /* 0x080fe20000410000 */
[----:B------:R-:W-:Y:S01]  /*11ba0*/  FFMA.FTZ R54, R49, R51, -R60 ;  /* 0x0000003331367223 */ /* 0x000fe2000001083c */
[----:B------:R-:W-:Y:S02]  /*11bb0*/  HADD2.F32 R52, -RZ, R46.H0_H0 ;  /* 0x2000002eff347230 */ /* 0x000fe40000004100 */
[----:B------:R-:W-:Y:S01]  /*11bc0*/  FMUL.FTZ R60, R55, R106 ;  /* 0x0000006a373c7220 */ /* 0x000fe20000410000 */
[----:B------:R-:W-:Y:S02]  /*11bd0*/  HADD2.F32 R53, -RZ, R105.H0_H0 ;  /* 0x20000069ff357230 */ /* 0x000fe40000004100 */
[----:B------:R-:W-:Y:S01]  /*11be0*/  FFMA.FTZ R56, R49, R59, R56 ;  /* 0x0000003b31387223 */ /* 0x000fe20000010038 */
[----:B------:R-:W-:-:S02]  /*11bf0*/  HADD2.F32 R51, -RZ, R108.H0_H0 ;  /* 0x2000006cff337230 */ /* 0x000fc40000004100 */
[-C--:B------:R-:W-:Y:S01]  /*11c00*/  FMUL.FTZ R55, R55, R58.reuse ;  /* 0x0000003a37377220 */ /* 0x080fe20000410000 */
[----:B------:R-:W-:Y:S01]  /*11c10*/  FFMA.FTZ R49, R41, R58, -R60 ;  /* 0x0000003a29317223 */ /* 0x000fe2000001083c */
[C---:B------:R-:W-:Y:S01]  /*11c20*/  FMUL.FTZ R58, R52.reuse, R53 ;  /* 0x00000035343a7220 */ /* 0x040fe20000410000 */
[----:B------:R-:W-:Y:S02]  /*11c30*/  HADD2.F32 R105, -RZ, R105.H1_H1 ;  /* 0x30000069ff697230 */ /* 0x000fe40000004100 */
[-C--:B------:R-:W-:Y:S01]  /*11c40*/  FMUL.FTZ R52, R52, R51.reuse ;  /* 0x0000003334347220 */ /* 0x080fe20000410000 */
[----:B------:R-:W-:Y:S02]  /*11c50*/  HADD2.F32 R108, -RZ, R108.H1_H1 ;  /* 0x3000006cff6c7230 */ /* 0x000fe40000004100 */
[C---:B------:R-:W-:Y:S01]  /*11c60*/  FFMA.FTZ R51, R33.reuse, R51, -R58 ;  /* 0x0000003321337223 */ /* 0x040fe2000001083a */
[----:B------:R-:W-:Y:S01]  /*11c70*/  FMUL.FTZ R60, R50, R34 ;  /* 0x00000022323c7220 */ /* 0x000fe20000410000 */
[C---:B------:R-:W-:Y:S01]  /*11c80*/  FMUL.FTZ R58, R48.reuse, R105 ;  /* 0x00000069303a7220 */ /* 0x040fe20000410000 */
[----:B------:R-:W-:Y:S01]  /*11c90*/  FFMA.FTZ R52, R33, R53, R52 ;  /* 0x0000003521347223 */ /* 0x000fe20000010034 */
[----:B------:R-:W-:Y:S01]  /*11ca0*/  FMUL.FTZ R48, R48, R108 ;  /* 0x0000006c30307220 */ /* 0x000fe20000410000 */
[----:B------:R-:W-:-:S02]  /*11cb0*/  HADD2.F32 R44, -RZ, R44.H1_H1 ;  /* 0x3000002cff2c7230 */ /* 0x000fc40000004100 */
[C---:B------:R-:W-:Y:S01]  /*11cc0*/  FFMA.FTZ R58, R35.reuse, R108, -R58 ;  /* 0x0000006c233a7223 */ /* 0x040fe2000001083a */
[----:B------:R-:W-:Y:S02]  /*11cd0*/  HADD2.F32 R46, -RZ, R46.H1_H1 ;  /* 0x3000002eff2e7230 */ /* 0x000fe40000004100 */
[----:B------:R-:W-:Y:S01]  /*11ce0*/  FFMA.FTZ R48, R35, R105, R48 ;  /* 0x0000006923307223 */ /* 0x000fe20000010030 */
[----:B------:R-:W-:Y:S01]  /*11cf0*/  FMUL.FTZ R50, R50, R32 ;  /* 0x0000002032327220 */ /* 0x000fe20000410000 */
[----:B------:R-:W-:Y:S02]  /*11d00*/  HADD2.F32 R33, -RZ, R29.H0_H0 ;  /* 0x2000001dff217230 */ /* 0x000fe40000004100 */
[----:B------:R-:W-:Y:S01]  /*11d10*/  FFMA.FTZ R41, R41, R106, R55 ;  /* 0x0000006a29297223 */ /* 0x000fe20000010037 */
[----:B------:R-:W-:Y:S02]  /*11d20*/  HADD2.F32 R35, -RZ, R31.H0_H0 ;  /* 0x2000001fff237230 */ /* 0x000fe40000004100 */
[----:B------:R-:W-:Y:S01]  /*11d30*/  FFMA.FTZ R55, R43, R32, -R60 ;  /* 0x000000202b377223 */ /* 0x000fe2000001083c */
[----:B------:R-:W-:-:S02]  /*11d40*/  HADD2.F32 R29, -RZ, R28.H0_H0 ;  /* 0x2000001cff1d7230 */ /* 0x000fc40000004100 */
[----:B------:R-:W-:Y:S01]  /*11d50*/  FFMA.FTZ R57, R43, R34, R50 ;  /* 0x000000222b397223 */ /* 0x000fe20000010032 */
[----:B------:R-:W-:Y:S02]  /*11d60*/  HADD2.F32 R31, -RZ, R30.H0_H0 ;  /* 0x2000001eff1f7230 */ /* 0x000fe40000004100 */
[----:B------:R-:W-:Y:S01]  /*11d70*/  FMUL.FTZ R43, R44, R33 ;  /* 0x000000212c2b7220 */ /* 0x000fe20000410000 */
[----:B------:R-:W-:Y:S02]  /*11d80*/  HADD2.F32 R40, -RZ, R40.H1_H1 ;  /* 0x30000028ff287230 */ /* 0x000fe40000004100 */
        /* <DEDUP_REMOVED lines=18> */
.L_x_1732:
[----:B------:R-:W-:Y:S05]  /*11eb0*/  BSYNC B2 ;  /* 0x0000000000027941 */ /* 0x000fea0003800000 */
.L_x_1731:
[----:B------:R-:W-:Y:S05]  /*11ec0*/  @P1 BRA `(.L_x_1730) ;  /* 0x00000004009c1947 */ /* 0x000fea0003800000 */
[----:B0-----:R-:W2:Y:S04]  /*11ed0*/  LDL R28, [R1+0xa4] ;  /* 0x0000a400011c7983 */ /* 0x001ea80000100800 */
[----:B------:R-:W3:Y:S01]  /*11ee0*/  LDL R52, [R1+0xb4] ;  /* 0x0000b40001347983 */ /* 0x000ee20000100800 */
[----:B------:R-:W-:Y:S01]  /*11ef0*/  SHF.L.U32 R21, R3, 0x6, RZ ;  /* 0x0000000603157819 */ /* 0x000fe200000006ff */
[--C-:B------:R-:W-:Y:S01]  /*11f00*/  HADD2.F32 R44, -RZ, R95.reuse.H1_H1 ;  /* 0x3000005fff2c7230 */ /* 0x100fe20000004100 */
[----:B------:R-:W-:Y:S01]  /*11f10*/  SHF.R.S32.HI R30, RZ, 0x1f, R3 ;  /* 0x0000001fff1e7819 */ /* 0x000fe20000011403 */
[----:B------:R-:W-:Y:S01]  /*11f20*/  HADD2.F32 R95, -RZ, R95.H0_H0 ;  /* 0x2000005fff5f7230 */ /* 0x000fe20000004100 */
[----:B------:R-:W-:Y:S02]  /*11f30*/  SHF.R.U32.HI R43, RZ, 0x10, R25 ;  /* 0x00000010ff2b7819 */ /* 0x000fe40000011619 */
[----:B------:R-:W-:-:S02]  /*11f40*/  LEA.HI R30, R30, R3, RZ, 0x3 ;  /* 0x000000031e1e7211 */ /* 0x000fc400078f18ff */
[----:B------:R-:W-:Y:S01]  /*11f50*/  SHF.R.U32.HI R45, RZ, 0x10, R37 ;  /* 0x00000010ff2d7819 */ /* 0x000fe20000011625 */
[----:B------:R-:W-:Y:S01]  /*11f60*/  HADD2.F32 R43, -RZ, R43.H0_H0 ;  /* 0x2000002bff2b7230 */ /* 0x000fe20000004100 */
[----:B------:R-:W-:Y:S01]  /*11f70*/  SHF.R.U32.HI R50, RZ, 0x10, R39 ;  /* 0x00000010ff327819 */ /* 0x000fe20000011627 */
[----:B------:R-:W-:Y:S01]  /*11f80*/  IMAD.SHL.U32 R30, R30, 0x40, RZ ;  /* 0x000000401e1e7824 */ /* 0x000fe200078e00ff */
[----:B------:R-:W-:Y:S01]  /*11f90*/  SHF.R.U32.HI R51, RZ, 0x10, R27 ;  /* 0x00000010ff337819 */ /* 0x000fe2000001161b */
[----:B------:R-:W-:Y:S01]  /*11fa0*/  HADD2.F32 R45, -RZ, R45.H0_H0 ;  /* 0x2000002dff2d7230 */ /* 0x000fe20000004100 */
[----:B--2---:R-:W-:Y:S02]  /*11fb0*/  LEA.HI R20, R20, R28, RZ, 0x1d ;  /* 0x0000001c14147211 */ /* 0x004fe400078fe8ff */
[----:B------:R-:W-:Y:S02]  /*11fc0*/  LOP3.LUT R28, R21, 0x1c0, RZ, 0xc0, !PT ;  /* 0x000001c0151c7812 */ /* 0x000fe400078ec0ff */
[----:B------:R-:W-:Y:S01]  /*11fd0*/  SHF.R.S32.HI R29, RZ, 0x1f, R20 ;  /* 0x0000001fff1d7819 */ /* 0x000fe20000011414 */
[----:B------:R-:W-:-:S03]  /*11fe0*/  IMAD.SHL.U32 R21, R20, 0x8, RZ ;  /* 0x0000000814157824 */ /* 0x000fc600078e00ff */
[----:B------:R-:W-:Y:S02]  /*11ff0*/  LEA.HI R29, R29, R20, RZ, 0x3 ;  /* 0x000000141d1d7211 */ /* 0x000fe400078f18ff */
[----:B------:R-:W-:Y:S02]  /*12000*/  LOP3.LUT R3, R28, 0x38, R21, 0xf8, !PT ;  /* 0x000000381c037812 */ /* 0x000fe400078ef815 */
[----:B------:R-:W-:Y:S01]  /*12010*/  SHF.R.U32.HI R28, RZ, 0x3, R28 ;  /* 0x00000003ff1c7819 */ /* 0x000fe2000001161c */
[----:B------:R-:W-:Y:S01]  /*12020*/  IMAD.SHL.U32 R29, R29, 0x400, RZ ;  /* 0x000004001d1d7824 */ /* 0x000fe200078e00ff */
[----:B------:R-:W-:Y:S02]  /*12030*/  LOP3.LUT R21, R30, 0xfffffe00, RZ, 0xc0, !PT ;  /* 0xfffffe001e157812 */ /* 0x000fe400078ec0ff */
[----:B------:R-:W-:Y:S02]  /*12040*/  LOP3.LUT R3, R3, R28, RZ, 0x3c, !PT ;  /* 0x0000001c03037212 */ /* 0x000fe400078e3cff */
[----:B------:R-:W-:-:S02]  /*12050*/  LOP3.LUT R20, R29, 0x7fffe000, RZ, 0xc0, !PT ;  /* 0x7fffe0001d147812 */ /* 0x000fc400078ec0ff */
[----:B---3--:R-:W0:Y:S02]  /*12060*/  LDS.128 R28, [R52] ;  /* 0x00000000341c7984 */ /* 0x008e240000000c00 */
[----:B------:R-:W-:Y:S02]  /*12070*/  IADD3 R20, R3, R20, R21 ;  /* 0x0000001403147210 */ /* 0x000fe40007ffe015 */
[----:B------:R-:W-:-:S03]  /*12080*/  SHF.R.U64 R21, R26, 0x10, R27 ;  /* 0x000000101a157819 */ /* 0x000fc6000000121b */
[----:B------:R-:W-:Y:S01]  /*12090*/  IMAD R3, R20, 0x2, R17 ;  /* 0x0000000214037824 */ /* 0x000fe200078e0211 */
[----:B------:R-:W-:Y:S01]  /*120a0*/  SHF.R.U64 R20, R24, 0x10, R25 ;  /* 0x0000001018147819 */ /* 0x000fe20000001219 */
[----:B------:R-:W-:Y:S01]  /*120b0*/  HADD2.F32 R21, -RZ, R21.H0_H0 ;  /* 0x20000015ff157230 */ /* 0x000fe20000004100 */
[----:B------:R-:W-:Y:S02]  /*120c0*/  SHF.R.U64 R24, R36, 0x10, R37 ;  /* 0x0000001024187819 */ /* 0x000fe40000001225 */
[----:B------:R-:W1:Y:S01]  /*120d0*/  LDS.128 R32, [R3+0x10400] ;  /* 0x0104000003207984 */ /* 0x000e620000000c00 */
[----:B------:R-:W-:-:S05]  /*120e0*/  SHF.R.U64 R25, R38, 0x10, R39 ;  /* 0x0000001026197819 */ /* 0x000fca0000001227 */
[----:B------:R-:W-:Y:S02]  /*120f0*/  HADD2.F32 R25, -RZ, R25.H0_H0 ;  /* 0x20000019ff197230 */ /* 0x000fe40000004100 */
[--C-:B0-----:R-:W-:Y:S02]  /*12100*/  HADD2.F32 R37, -RZ, R29.reuse.H0_H0 ;  /* 0x2000001dff257230 */ /* 0x101fe40000004100 */
[----:B------:R-:W-:Y:S02]  /*12110*/  HADD2.F32 R38, -RZ, R29.H1_H1 ;  /* 0x3000001dff267230 */ /* 0x000fe40000004100 */
[--C-:B------:R-:W-:Y:S02]  /*12120*/  HADD2.F32 R29, -RZ, R96.reuse.H1_H1 ;  /* 0x30000060ff1d7230 */ /* 0x100fe40000004100 */
[----:B------:R-:W-:Y:S02]  /*12130*/  HADD2.F32 R96, -RZ, R96.H0_H0 ;  /* 0x20000060ff607230 */ /* 0x000fe40000004100 */
[----:B------:R-:W-:-:S02]  /*12140*/  HADD2.F32 R36, -RZ, R28.H0_H0 ;  /* 0x2000001cff247230 */ /* 0x000fc40000004100 */
[----:B------:R-:W-:Y:S02]  /*12150*/  HADD2.F32 R39, -RZ, R30.H0_H0 ;  /* 0x2000001eff277230 */ /* 0x000fe40000004100 */
[--C-:B-1----:R-:W-:Y:S02]  /*12160*/  HADD2.F32 R26, -RZ, R33.reuse.H0_H0 ;  /* 0x20000021ff1a7230 */ /* 0x102fe40000004100 */
[----:B------:R-:W-:Y:S02]  /*12170*/  HADD2.F32 R40, -RZ, R33.H1_H1 ;  /* 0x30000021ff287230 */ /* 0x000fe40000004100 */
[----:B------:R-:W-:Y:S02]  /*12180*/  HADD2.F32 R33, -RZ, R32.H0_H0 ;  /* 0x20000020ff217230 */ /* 0x000fe40000004100 */
[CC--:B------:R-:W-:Y:S01]  /*12190*/  FMUL.FTZ R46, R26.reuse, R44.reuse ;  /* 0x0000002c1a2e7220 */ /* 0x0c0fe20000410000 */
[----:B------:R-:W-:Y:S01]  /*121a0*/  FMUL.FTZ R48, R26, R29 ;  /* 0x0000001d1a307220 */ /* 0x000fe20000410000 */
[C---:B------:R-:W-:Y:S01]  /*121b0*/  FMUL.FTZ R47, R40.reuse, R45 ;  /* 0x0000002d282f7220 */ /* 0x040fe20000410000 */
[----:B------:R-:W-:Y:S01]  /*121c0*/  FMUL.FTZ R49, R40, R43 ;  /* 0x0000002b28317220 */ /* 0x000fe20000410000 */
[C---:B------:R-:W-:Y:S01]  /*121d0*/  FFMA.FTZ R26, R37.reuse, R29, -R46 ;  /* 0x0000001d251a7223 */ /* 0x040fe2000001082e */
[----:B------:R-:W-:Y:S01]  /*121e0*/  FFMA.FTZ R29, R37, R44, R48 ;  /* 0x0000002c251d7223 */ /* 0x000fe20000010030 */
[----:B------:R-:W-:-:S02]  /*121f0*/  HADD2.F32 R41, -RZ, R34.H0_H0 ;  /* 0x20000022ff297230 */ /* 0x000fc40000004100 */
[C---:B------:R-:W-:Y:S01]  /*12200*/  FMUL.FTZ R37, R33.reuse, R95 ;  /* 0x0000005f21257220 */ /* 0x040fe20000410000 */
[----:B------:R-:W-:Y:S02]  /*12210*/  HADD2.F32 R40, -RZ, R94.H0_H0 ;  /* 0x2000005eff287230 */ /* 0x000fe40000004100 */
[-C--:B------:R-:W-:Y:S01]  /*12220*/  FMUL.FTZ R44, R33, R96.reuse ;  /* 0x00000060212c7220 */ /* 0x080fe20000410000 */
[C---:B------:R-:W-:Y:S01]  /*12230*/  FFMA.FTZ R47, R38.reuse, R43, -R47 ;  /* 0x0000002b262f7223 */ /* 0x040fe2000001082f */
[----:B------:R-:W-:Y:S01]  /*12240*/  FFMA.FTZ R46, R38, R45, R49 ;  /* 0x0000002d262e7223 */ /* 0x000fe20000010031 */
[----:B------:R-:W-:Y:S02]  /*12250*/  HADD2.F32 R38, -RZ, R97.H0_H0 ;  /* 0x20000061ff267230 */ /* 0x000fe40000004100 */
[C---:B------:R-:W-:Y:S01]  /*12260*/  FFMA.FTZ R37, R36.reuse, R96, -R37 ;  /* 0x0000006024257223 */ /* 0x040fe20000010825 */
[----:B------:R-:W-:Y:S01]  /*12270*/  FFMA.FTZ R44, R36, R95, R44 ;  /* 0x0000005f242c7223 */ /* 0x000fe2000001002c */
[----:B------:R-:W-:-:S02]  /*12280*/  HADD2.F32 R42, -RZ, R35.H0_H0 ;  /* 0x20000023ff2a7230 */ /* 0x000fc40000004100 */
[C---:B------:R-:W-:Y:S01]  /*12290*/  FMUL.FTZ R36, R41.reuse, R40 ;  /* 0x0000002829247220 */ /* 0x040fe20000410000 */
[----:B------:R-:W-:Y:S02]  /*122a0*/  HADD2.F32 R97, -RZ, R97.H1_H1 ;  /* 0x30000061ff617230 */ /* 0x000fe40000004100 */
[-C--:B------:R-:W-:Y:S01]  /*122b0*/  FMUL.FTZ R48, R41, R38.reuse ;  /* 0x0000002629307220 */ /* 0x080fe20000410000 */
[----:B------:R-:W-:Y:S02]  /*122c0*/  HADD2.F32 R94, -RZ, R94.H1_H1 ;  /* 0x3000005eff5e7230 */ /* 0x000fe40000004100 */
[----:B------:R-:W-:Y:S01]  /*122d0*/  FFMA.FTZ R41, R39, R38, -R36 ;  /* 0x0000002627297223 */ /* 0x000fe20000010824 */
[----:B------:R-:W-:Y:S02]  /*122e0*/  HADD2.F32 R27, -RZ, R31.H0_H0 ;  /* 0x2000001fff1b7230 */ /* 0x000fe40000004100 */
[----:B------:R-:W-:Y:S01]  /*122f0*/  FMUL.FTZ R33, R42, R97 ;  /* 0x000000612a217220 */ /* 0x000fe20000410000 */
[----:B------:R-:W-:-:S02]  /*12300*/  HADD2.F32 R35, -RZ, R35.H1_H1 ;  /* 0x30000023ff237230 */ /* 0x000fc40000004100 */
[----:B------:R-:W-:Y:S01]  /*12310*/  FFMA.FTZ R48, R39, R40, R48 ;  /* 0x0000002827307223 */ /* 0x000fe20000010030 */
[----:B------:R-:W-:Y:S02]  /*12320*/  HADD2.F32 R38, -RZ, R50.H0_H0 ;  /* 0x20000032ff267230 */ /* 0x000fe40000004100 */
[-C--:B------:R-:W-:Y:S01]  /*12330*/  FMUL.FTZ R50, R42, R94.reuse ;  /* 0x0000005e2a327220 */ /* 0x080fe20000410000 */
[----:B------:R-:W-:Y:S02]  /*12340*/  HADD2.F32 R36, -RZ, R51.H0_H0 ;  /* 0x20000033ff247230 */ /* 0x000fe40000004100 */
[----:B------:R-:W-:Y:S01]  /*12350*/  FFMA.FTZ R94, R27, R94, R33 ;  /* 0x0000005e1b5e7223 */ /* 0x000fe20000010021 */
[----:B------:R-:W-:Y:S02]  /*12360*/  HADD2.F32 R31, -RZ, R31.H1_H1 ;  /* 0x3000001fff1f7230 */ /* 0x000fe40000004100 */
[----:B------:R-:W-:Y:S01]  /*12370*/  FMUL.FTZ R40, R35, R38 ;  /* 0x0000002623287220 */ /* 0x000fe20000410000 */
[----:B------:R-:W-:-:S02]  /*12380*/  HADD2.F32 R32, -RZ, R32.H1_H1 ;  /* 0x30000020ff207230 */ /* 0x000fc40000004100 */
[----:B------:R-:W-:Y:S01]  /*12390*/  FFMA.FTZ R50, R27, R97, -R50 ;  /* 0x000000611b327223 */ /* 0x000fe20000010832 */
[----:B------:R-:W-:Y:S02]  /*123a0*/  HADD2.F32 R34, -RZ, R34.H1_H1 ;  /* 0x30000022ff227230 */ /* 0x000fe40000004100 */
[-C--:B------:R-:W-:Y:S01]  /*123b0*/  FMUL.FTZ R42, R35, R36.reuse ;  /* 0x00000024232a7220 */ /* 0x080fe20000410000 */
[----:B------:R-:W-:Y:S02]  /*123c0*/  HADD2.F32 R33, -RZ, R24.H0_H0 ;  /* 0x20000018ff217230 */ /* 0x000fe40000004100 */
[C---:B------:R-:W-:Y:S01]  /*123d0*/  FFMA.FTZ R39, R31.reuse, R36, -R40 ;  /* 0x000000241f277223 */ /* 0x040fe20000010828 */
[----:B------:R-:W-:Y:S02]  /*123e0*/  HADD2.F32 R27, -RZ, R20.H0_H0 ;  /* 0x20000014ff1b7230 */ /* 0x000fe40000004100 */
[----:B------:R-:W-:Y:S01]  /*123f0*/  FFMA.FTZ R43, R31, R38, R42 ;  /* 0x000000261f2b7223 */ /* 0x000fe2000001002a */
[----:B------:R-:W-:-:S02]  /*12400*/  HADD2.F32 R28, -RZ, R28.H1_H1 ;  /* 0x3000001cff1c7230 */ /* 0x000fc40000004100 */
[----:B------:R-:W-:Y:S01]  /*12410*/  FMUL.FTZ R31, R32, R33 ;  /* 0x00000021201f7220 */ /* 0x000fe20000410000 */
[----:B------:R-:W-:Y:S02]  /*12420*/  HADD2.F32 R30, -RZ, R30.H1_H1 ;  /* 0x3000001eff1e7230 */ /* 0x000fe40000004100 */
[----:B------:R-:W-:Y:S01]  /*12430*/  FMUL.FTZ R35, R34, R25 ;  /* 0x0000001922237220 */ /* 0x000fe20000410000 */
[----:B------:R-:W-:Y:S01]  /*12440*/  FMUL.FTZ R32, R32, R27 ;  /* 0x0000001b20207220 */ /* 0x000fe20000410000 */
[----:B------:R-:W-:Y:S01]  /*12450*/  FMUL.FTZ R34, R34, R21 ;  /* 0x0000001522227220 */ /* 0x000fe20000410000 */
[----:B------:R-:W-:Y:S01]  /*12460*/  FFMA.FTZ R24, R28, R27, -R31 ;  /* 0x0000001b1c187223 */ /* 0x000fe2000001081f */
[----:B------:R-:W-:Y:S01]  /*12470*/  FFMA.FTZ R20, R30, R21, -R35 ;  /* 0x000000151e147223 */ /* 0x000fe20000010823 */
        /* <DEDUP_REMOVED lines=12> */
.L_x_1730:
[----:B------:R-:W-:Y:S05]  /*12540*/  BSYNC B1 ;  /* 0x0000000000017941 */ /* 0x000fea0003800000 */
.L_x_1729:
[----:B--2---:R-:W-:-:S04]  /*12550*/  IADD3 R3, R121, 0x60, RZ ;  /* 0x0000006079037810 */ /* 0x004fc80007ffe0ff */
[----:B------:R-:W-:-:S13]  /*12560*/  ISETP.GE.AND P0, PT, R3, R0, PT ;  /* 0x000000000300720c */ /* 0x000fda0003f06270 */
[----:B------:R-:W-:Y:S05]  /*12570*/  @P0 BRA `(.L_x_1700) ;  /* 0x0000000c00540947 */ /* 0x000fea0003800000 */
[----:B------:R-:W2:Y:S01]  /*12580*/  LDC R0, c[0x0][0x3f4] ;  /* 0x0000fd00ff007b82 */ /* 0x000ea20000000800 */
[----:B------:R-:W-:Y:S01]  /*12590*/  BSSY B1, `(.L_x_1733) ;  /* 0x000006b000017945 */ /* 0x000fe20003800000 */
[-C--:B--2---:R-:W-:Y:S02]  /*125a0*/  ISETP.GE.AND P0, PT, R18, R0.reuse, PT ;  /* 0x000000001200720c */ /* 0x084fe40003f06270 */
[----:B------:R-:W-:-:S11]  /*125b0*/  ISETP.GE.AND P1, PT, R203, R0, PT ;  /* 0x00000000cb00720c */ /* 0x000fd60003f26270 */
[----:B------:R-:W-:Y:S05]  /*125c0*/  @P0 BRA `(.L_x_1734) ;  /* 0x00000004009c0947 */ /* 0x000fea0003800000 */
[----:B01----:R-:W2:Y:S04]  /*125d0*/  LDL R20, [R1+0x84] ;  /* 0x0000840001147983 */ /* 0x003ea80000100800 */
[----:B------:R-:W3:Y:S01]  /*125e0*/  LDL R43, [R1+0xb0] ;  /* 0x0000b000012b7983 */ /* 0x000ee20000100800 */
[----:B------:R-:W-:Y:S01]  /*125f0*/  IMAD.SHL.U32 R21, R3, 0x40, RZ ;  /* 0x0000004003157824 */ /* 0x000fe200078e00ff */
[----:B------:R-:W-:Y:S01]  /*12600*/  SHF.R.S32.HI R26, RZ, 0x1f, R3 ;  /* 0x0000001fff1a7819 */ /* 0x000fe20000011403 */
[--C-:B------:R-:W-:Y:S01]  /*12610*/  HADD2.F32 R33, -RZ, R99.reuse.H1_H1 ;  /* 0x30000063ff217230 */ /* 0x100fe20000004100 */
[----:B------:R-:W-:Y:S01]  /*12620*/  SHF.R.U64 R42, R14, 0x10, R15 ;  /* 0x000000100e2a7819 */ /* 0x000fe2000000120f */
[--C-:B------:R-:W-:Y:S01]  /*12630*/  HADD2.F32 R32, -RZ, R100.reuse.H1_H1 ;  /* 0x30000064ff207230 */ /* 0x100fe20000004100 */
[----:B------:R-:W-:Y:S01]  /*12640*/  LOP3.LUT R24, R21, 0x1c0, RZ, 0xc0, !PT ;  /* 0x000001c015187812 */ /* 0x000fe200078ec0ff */
[----:B------:R-:W-:Y:S01]  /*12650*/  HADD2.F32 R99, -RZ, R99.H0_H0 ;  /* 0x20000063ff637230 */ /* 0x000fe20000004100 */
[----:B------:R-:W-:Y:S01]  /*12660*/  LEA.HI R26, R26, R3, RZ, 0x3 ;  /* 0x000000031a1a7211 */ /* 0x000fe200078f18ff */
[----:B------:R-:W-:Y:S01]  /*12670*/  HADD2.F32 R100, -RZ, R100.H0_H0 ;  /* 0x20000064ff647230 */ /* 0x000fe20000004100 */
[----:B------:R-:W-:-:S02]  /*12680*/  SHF.R.U32.HI R34, RZ, 0x10, R9 ;  /* 0x00000010ff227819 */ /* 0x000fc40000011609 */
[----:B------:R-:W-:Y:S01]  /*12690*/  SHF.R.U64 R39, R8, 0x10, R9 ;  /* 0x0000001008277819 */ /* 0x000fe20000001209 */
[----:B------:R-:W-:Y:S01]  /*126a0*/  IMAD.SHL.U32 R26, R26, 0x40, RZ ;  /* 0x000000401a1a7824 */ /* 0x000fe200078e00ff */
[--C-:B------:R-:W-:Y:S01]  /*126b0*/  SHF.R.U32.HI R40, RZ, 0x10, R13.reuse ;  /* 0x00000010ff287819 */ /* 0x100fe2000001160d */
[----:B------:R-:W-:Y:S01]  /*126c0*/  HADD2.F32 R34, -RZ, R34.H0_H0 ;  /* 0x20000022ff227230 */ /* 0x000fe20000004100 */
[----:B------:R-:W-:Y:S02]  /*126d0*/  SHF.R.U64 R12, R12, 0x10, R13 ;  /* 0x000000100c0c7819 */ /* 0x000fe4000000120d */
[----:B------:R-:W-:Y:S02]  /*126e0*/  LOP3.LUT R28, R26, 0xfffffe00, RZ, 0xc0, !PT ;  /* 0xfffffe001a1c7812 */ /* 0x000fe400078ec0ff */
[----:B------:R-:W-:Y:S02]  /*126f0*/  SHF.R.U32.HI R41, RZ, 0x10, R15 ;  /* 0x00000010ff297819 */ /* 0x000fe4000001160f */
[----:B------:R-:W-:-:S02]  /*12700*/  SHF.R.U32.HI R35, RZ, 0x10, R11 ;  /* 0x00000010ff237819 */ /* 0x000fc4000001160b */
[----:B------:R-:W-:Y:S02]  /*12710*/  SHF.R.U64 R37, R10, 0x10, R11 ;  /* 0x000000100a257819 */ /* 0x000fe4000000120b */
        /* <DEDUP_REMOVED lines=10> */
[----:B------:R-:W-:-:S04]  /*127c0*/  IADD3 R20, R20, R21, R28 ;  /* 0x0000001514147210 */ /* 0x000fc80007ffe01c */
[----:B------:R-:W-:-:S05]  /*127d0*/  LEA R20, R20, R17, 0x1 ;  /* 0x0000001114147211 */ /* 0x000fca00078e08ff */
        /* <DEDUP_REMOVED lines=10> */
[CC--:B------:R-:W-:Y:S01]  /*12880*/  FMUL.FTZ R36, R14.reuse, R33.reuse ;  /* 0x000000210e247220 */ /* 0x0c0fe20000410000 */
[-C--:B------:R-:W-:Y:S01]  /*12890*/  FMUL.FTZ R38, R14, R32.reuse ;  /* 0x000000200e267220 */ /* 0x080fe20000410000 */
[----:B------:R-:W-:Y:S02]  /*128a0*/  HADD2.F32 R14, -RZ, R40.H0_H0 ;  /* 0x20000028ff0e7230 */ /* 0x000fe40000004100 */
[----:B------:R-:W-:Y:S01]  /*128b0*/  FFMA.FTZ R36, R9, R32, -R36 ;  /* 0x0000002009247223 */ /* 0x000fe20000010824 */
[----:B------:R-:W-:Y:S01]  /*128c0*/  FMUL.FTZ R32, R29, R34 ;  /* 0x000000221d207220 */ /* 0x000fe20000410000 */
[----:B------:R-:W-:Y:S01]  /*128d0*/  FFMA.FTZ R38, R9, R33, R38 ;  /* 0x0000002109267223 */ /* 0x000fe20000010026 */
[-C--:B------:R-:W-:Y:S01]  /*128e0*/  FMUL.FTZ R40, R29, R14.reuse ;  /* 0x0000000e1d287220 */ /* 0x080fe20000410000 */
[----:B------:R-:W-:Y:S01]  /*128f0*/  FMUL.FTZ R9, R13, R99 ;  /* 0x000000630d097220 */ /* 0x000fe20000410000 */
[----:B------:R-:W-:Y:S01]  /*12900*/  FFMA.FTZ R33, R25, R14, -R32 ;  /* 0x0000000e19217223 */ /* 0x000fe20000010820 */
[----:B------:R-:W-:Y:S01]  /*12910*/  FMUL.FTZ R14, R13, R100 ;  /* 0x000000640d0e7220 */ /* 0x000fe20000410000 */
[----:B------:R-:W-:-:S02]  /*12920*/  HADD2.F32 R15, -RZ, R30.H0_H0 ;  /* 0x2000001eff0f7230 */ /* 0x000fc40000004100 */
[C---:B------:R-:W-:Y:S01]  /*12930*/  FFMA.FTZ R100, R8.reuse, R100, -R9 ;  /* 0x0000006408647223 */ /* 0x040fe20000010809 */
[--C-:B------:R-:W-:Y:S02]  /*12940*/  HADD2.F32 R29, -RZ, R98.reuse.H0_H0 ;  /* 0x20000062ff1d7230 */ /* 0x100fe40000004100 */
[----:B------:R-:W-:Y:S01]  /*12950*/  FFMA.FTZ R99, R8, R99, R14 ;  /* 0x0000006308637223 */ /* 0x000fe2000001000e */
[----:B------:R-:W-:Y:S02]  /*12960*/  HADD2.F32 R21, -RZ, R31.H0_H0 ;  /* 0x2000001fff157230 */ /* 0x000fe40000004100 */
[----:B------:R-:W-:Y:S01]  /*12970*/  FFMA.FTZ R25, R25, R34, R40 ;  /* 0x0000002219197223 */ /* 0x000fe20000010028 */
[----:B------:R-:W-:Y:S02]  /*12980*/  HADD2.F32 R9, -RZ, R101.H0_H0 ;  /* 0x20000065ff097230 */ /* 0x000fe40000004100 */
[----:B------:R-:W-:Y:S01]  /*12990*/  FMUL.FTZ R13, R15, R29 ;  /* 0x0000001d0f0d7220 */ /* 0x000fe20000410000 */
[----:B------:R-:W-:-:S02]  /*129a0*/  HADD2.F32 R98, -RZ, R98.H1_H1 ;  /* 0x30000062ff627230 */ /* 0x000fc40000004100 */
[----:B------:R-:W-:Y:S02]  /*129b0*/  HADD2.F32 R8, -RZ, R101.H1_H1 ;  /* 0x30000065ff087230 */ /* 0x000fe40000004100 */
[-C--:B------:R-:W-:Y:S01]  /*129c0*/  FMUL.FTZ R15, R15, R9.reuse ;  /* 0x000000090f0f7220 */ /* 0x080fe20000410000 */
[----:B------:R-:W-:Y:S02]  /*129d0*/  HADD2.F32 R31, -RZ, R31.H1_H1 ;  /* 0x3000001fff1f7230 */ /* 0x000fe40000004100 */
[C---:B------:R-:W-:Y:S01]  /*129e0*/  FMUL.FTZ R40, R21.reuse, R98 ;  /* 0x0000006215287220 */ /* 0x040fe20000410000 */
[----:B------:R-:W-:Y:S02]  /*129f0*/  HADD2.F32 R32, -RZ, R35.H0_H0 ;  /* 0x20000023ff207230 */ /* 0x000fe40000004100 */
[-C--:B------:R-:W-:Y:S01]  /*12a00*/  FMUL.FTZ R21, R21, R8.reuse ;  /* 0x0000000815157220 */ /* 0x080fe20000410000 */
[----:B------:R-:W-:Y:S02]  /*12a10*/  HADD2.F32 R14, -RZ, R41.H0_H0 ;  /* 0x20000029ff0e7230 */ /* 0x000fe40000004100 */
[C---:B------:R-:W-:Y:S01]  /*12a20*/  FFMA.FTZ R34, R10.reuse, R9, -R13 ;  /* 0x000000090a227223 */ /* 0x040fe2000001080d */
[----:B------:R-:W-:Y:S01]  /*12a30*/  FFMA.FTZ R29, R10, R29, R15 ;  /* 0x0000001d0a1d7223 */ /* 0x000fe2000001000f */
[----:B------:R-:W-:Y:S01]  /*12a40*/  FFMA.FTZ R40, R11, R8, -R40 ;  /* 0x000000080b287223 */ /* 0x000fe20000010828 */
[----:B------:R-:W-:-:S02]  /*12a50*/  HADD2.F32 R28, -RZ, R28.H1_H1 ;  /* 0x3000001cff1c7230 */ /* 0x000fc40000004100 */
[----:B------:R-:W-:Y:S01]  /*12a60*/  FMUL.FTZ R10, R31, R32 ;  /* 0x000000201f0a7220 */ /* 0x000fe20000410000 */
[----:B------:R-:W-:Y:S02]  /*12a70*/  HADD2.F32 R30, -RZ, R30.H1_H1 ;  /* 0x3000001eff1e7230 */ /* 0x000fe40000004100 */
[----:B------:R-:W-:Y:S01]  /*12a80*/  FFMA.FTZ R98, R11, R98, R21 ;  /* 0x000000620b627223 */ /* 0x000fe20000010015 */
[-C--:B------:R-:W-:Y:S01]  /*12a90*/  FMUL.FTZ R8, R31, R14.reuse ;  /* 0x0000000e1f087220 */ /* 0x080fe20000410000 */
[----:B------:R-:W-:Y:S02]  /*12aa0*/  HADD2.F32 R13, -RZ, R39.H0_H0 ;  /* 0x20000027ff0d7230 */ /* 0x000fe40000004100 */
[C---:B------:R-:W-:Y:S01]  /*12ab0*/  FFMA.FTZ R31, R27.reuse, R14, -R10 ;  /* 0x0000000e1b1f7223 */ /* 0x040fe2000001080a */
[----:B------:R-:W-:Y:S02]  /*12ac0*/  HADD2.F32 R15, -RZ, R37.H0_H0 ;  /* 0x20000025ff0f7230 */ /* 0x000fe40000004100 */
[----:B------:R-:W-:Y:S01]  /*12ad0*/  FFMA.FTZ R35, R27, R32, R8 ;  /* 0x000000201b237223 */ /* 0x000fe20000010008 */
[----:B------:R-:W-:-:S02]  /*12ae0*/  HADD2.F32 R9, -RZ, R12.H0_H0 ;  /* 0x2000000cff097230 */ /* 0x000fc40000004100 */
[----:B------:R-:W-:Y:S01]  /*12af0*/  FMUL.FTZ R21, R28, R13 ;  /* 0x0000000d1c157220 */ /* 0x000fe20000410000 */
[----:B------:R-:W-:Y:S02]  /*12b00*/  HADD2.F32 R11, -RZ, R42.H0_H0 ;  /* 0x2000002aff0b7230 */ /* 0x000fe40000004100 */
[----:B------:R-:W-:Y:S01]  /*12b10*/  FMUL.FTZ R27, R30, R15 ;  /* 0x0000000f1e1b7220 */ /* 0x000fe20000410000 */
[----:B------:R-:W-:Y:S02]  /*12b20*/  HADD2.F32 R24, -RZ, R24.H1_H1 ;  /* 0x30000018ff187230 */ /* 0x000fe40000004100 */
[----:B------:R-:W-:Y:S01]  /*12b30*/  FMUL.FTZ R28, R28, R9 ;  /* 0x000000091c1c7220 */ /* 0x000fe20000410000 */
[----:B------:R-:W-:Y:S02]  /*12b40*/  HADD2.F32 R26, -RZ, R26.H1_H1 ;  /* 0x3000001aff1a7230 */ /* 0x000fe40000004100 */
        /* <DEDUP_REMOVED lines=15> */
.L_x_1734:
[----:B------:R-:W-:Y:S05]  /*12c40*/  BSYNC B1 ;  /* 0x0000000000017941 */ /* 0x000fea0003800000 */
.L_x_1733:
[----:B------:R-:W-:Y:S05]  /*12c50*/  @P1 BRA `(.L_x_1700) ;  /* 0x00000004009c1947 */ /* 0x000fea0003800000 */
[----:B--2---:R-:W2:Y:S04]  /*12c60*/  LDL R9, [R1+0xa4] ;  /* 0x0000a40001097983 */ /* 0x004ea80000100800 */
[----:B0-----:R-:W3:Y:S01]  /*12c70*/  LDL R40, [R1+0xac] ;  /* 0x0000ac0001287983 */ /* 0x001ee20000100800 */
[----:B------:R-:W-:Y:S01]  /*12c80*/  IMAD.SHL.U32 R8, R3, 0x40, RZ ;  /* 0x0000004003087824 */ /* 0x000fe200078e00ff */
[----:B------:R-:W-:Y:S01]  /*12c90*/  SHF.R.S32.HI R10, RZ, 0x1f, R3 ;  /* 0x0000001fff0a7819 */ /* 0x000fe20000011403 */
[----:B------:R-:W-:Y:S01]  /*12ca0*/  HADD2.F32 R25, -RZ, R89.H1_H1 ;  /* 0x30000059ff197230 */ /* 0x000fe20000004100 */
[----:B------:R-:W-:Y:S01]  /*12cb0*/  SHF.R.U32.HI R28, RZ, 0x10, R5 ;  /* 0x00000010ff1c7819 */ /* 0x000fe20000011605 */
[--C-:B------:R-:W-:Y:S01]  /*12cc0*/  HADD2.F32 R27, -RZ, R87.reuse.H1_H1 ;  /* 0x30000057ff1b7230 */ /* 0x100fe20000004100 */
[----:B------:R-:W-:Y:S01]  /*12cd0*/  LOP3.LUT R11, R8, 0x1c0, RZ, 0xc0, !PT ;  /* 0x000001c0080b7812 */ /* 0x000fe200078ec0ff */
[----:B------:R-:W-:Y:S01]  /*12ce0*/  HADD2.F32 R26, -RZ, R87.H0_H0 ;  /* 0x20000057ff1a7230 */ /* 0x000fe20000004100 */
[----:B------:R-:W-:Y:S01]  /*12cf0*/  LEA.HI R10, R10, R3, RZ, 0x3 ;  /* 0x000000030a0a7211 */ /* 0x000fe200078f18ff */
[----:B------:R-:W-:Y:S01]  /*12d00*/  HADD2.F32 R28, -RZ, R28.H0_H0 ;  /* 0x2000001cff1c7230 */ /* 0x000fe20000004100 */
[----:B------:R-:W-:-:S02]  /*12d10*/  SHF.R.U64 R39, R72, 0x10, R73 ;  /* 0x0000001048277819 */ /* 0x000fc40000001249 */
[----:B------:R-:W-:Y:S01]  /*12d20*/  SHF.R.U32.HI R72, RZ, 0x10, R73 ;  /* 0x00000010ff487819 */ /* 0x000fe20000011649 */
[----:B------:R-:W-:Y:S01]  /*12d30*/  IMAD.SHL.U32 R10, R10, 0x40, RZ ;  /* 0x000000400a0a7824 */ /* 0x000fe200078e00ff */
[----:B------:R-:W-:Y:S02]  /*12d40*/  SHF.R.U64 R37, R4, 0x10, R5 ;  /* 0x0000001004257819 */ /* 0x000fe40000001205 */
[--C-:B------:R-:W-:Y:S02]  /*12d50*/  SHF.R.U64 R35, R6, 0x10, R7.reuse ;  /* 0x0000001006237819 */ /* 0x100fe40000001207 */
[----:B------:R-:W-:Y:S02]  /*12d60*/  LOP3.LUT R12, R10, 0xfffffe00, RZ, 0xc0, !PT ;  /* 0xfffffe000a0c7812 */ /* 0x000fe400078ec0ff */
[----:B------:R-:W-:Y:S02]  /*12d70*/  SHF.R.U32.HI R33, RZ, 0x10, R7 ;  /* 0x00000010ff217819 */ /* 0x000fe40000011607 */
[----:B------:R-:W-:-:S02]  /*12d80*/  SHF.R.U64 R38, R74, 0x10, R75 ;  /* 0x000000104a267819 */ /* 0x000fc4000000124b */
[----:B------:R-:W-:Y:S02]  /*12d90*/  SHF.R.U32.HI R74, RZ, 0x10, R75 ;  /* 0x00000010ff4a7819 */ /* 0x000fe4000001164b */
        /* <DEDUP_REMOVED lines=24> */
[----:B------:R-:W-:Y:S02]  /*12f20*/  HADD2.F32 R20, -RZ, R72.H0_H0 ;  /* 0x20000048ff147230 */ /* 0x000fe40000004100 */
[----:B------:R-:W-:Y:S01]  /*12f30*/  FMUL.FTZ R30, R13, R28 ;  /* 0x0000001c0d1e7220 */ /* 0x000fe20000410000 */
[C---:B------:R-:W-:Y:S01]  /*12f40*/  FFMA.FTZ R29, R4.reuse, R25, -R29 ;  /* 0x00000019041d7223 */ /* 0x040fe2000001081d */
[----:B------:R-:W-:Y:S01]  /*12f50*/  FFMA.FTZ R31, R4, R27, R31 ;  /* 0x0000001b041f7223 */ /* 0x000fe2000001001f */
[----:B------:R-:W-:-:S02]  /*12f60*/  HADD2.F32 R4, -RZ, R89.H0_H0 ;  /* 0x20000059ff047230 */ /* 0x000fc40000004100 */
[----:B------:R-:W-:Y:S01]  /*12f70*/  FFMA.FTZ R32, R9, R20, -R30 ;  /* 0x0000001409207223 */ /* 0x000fe2000001081e */
[----:B------:R-:W-:Y:S01]  /*12f80*/  FMUL.FTZ R30, R7, R26 ;  /* 0x0000001a071e7220 */ /* 0x000fe20000410000 */
[----:B------:R-:W-:Y:S01]  /*12f90*/  FMUL.FTZ R34, R13, R20 ;  /* 0x000000140d227220 */ /* 0x000fe20000410000 */
[----:B------:R-:W-:Y:S02]  /*12fa0*/  HADD2.F32 R21, -RZ, R14.H0_H0 ;  /* 0x2000000eff157230 */ /* 0x000fe40000004100 */
[-C--:B------:R-:W-:Y:S01]  /*12fb0*/  FMUL.FTZ R7, R7, R4.reuse ;  /* 0x0000000407077220 */ /* 0x080fe20000410000 */
[----:B------:R-:W-:Y:S02]  /*12fc0*/  HADD2.F32 R20, -RZ, R86.H0_H0 ;  /* 0x20000056ff147230 */ /* 0x000fe40000004100 */
[C---:B------:R-:W-:Y:S01]  /*12fd0*/  FFMA.FTZ R30, R3.reuse, R4, -R30 ;  /* 0x00000004031e7223 */ /* 0x040fe2000001081e */
[----:B------:R-:W-:Y:S02]  /*12fe0*/  HADD2.F32 R4, -RZ, R90.H0_H0 ;  /* 0x2000005aff047230 */ /* 0x000fe40000004100 */
[----:B------:R-:W-:Y:S01]  /*12ff0*/  FFMA.FTZ R13, R3, R26, R7 ;  /* 0x0000001a030d7223 */ /* 0x000fe20000010007 */
[----:B------:R-:W-:-:S02]  /*13000*/  HADD2.F32 R24, -RZ, R15.H0_H0 ;  /* 0x2000000fff187230 */ /* 0x000fc40000004100 */
[----:B------:R-:W-:Y:S01]  /*13010*/  FMUL.FTZ R26, R21, R20 ;  /* 0x00000014151a7220 */ /* 0x000fe20000410000 */
        /* <DEDUP_REMOVED lines=8> */
[----:B------:R-:W-:-:S02]  /*130a0*/  HADD2.F32 R26, -RZ, R33.H0_H0 ;  /* 0x20000021ff1a7230 */ /* 0x000fc40000004100 */
[----:B------:R-:W-:Y:S01]  /*130b0*/  FFMA.FTZ R28, R5, R20, R28 ;  /* 0x00000014051c7223 */ /* 0x000fe2000001001c */
[----:B------:R-:W-:Y:S02]  /*130c0*/  HADD2.F32 R4, -RZ, R74.H0_H0 ;  /* 0x2000004aff047230 */ /* 0x000fe40000004100 */
[C---:B------:R-:W-:Y:S01]  /*130d0*/  FFMA.FTZ R20, R6.reuse, R3, -R9 ;  /* 0x0000000306147223 */ /* 0x040fe20000010809 */
[----:B------:R-:W-:Y:S01]  /*130e0*/  FFMA.FTZ R24, R6, R7, R24 ;  /* 0x0000000706187223 */ /* 0x000fe20000010018 */
[----:B------:R-:W-:Y:S02]  /*130f0*/  HADD2.F32 R12, -RZ, R12.H1_H1 ;  /* 0x3000000cff0c7230 */ /* 0x000fe40000004100 */
[C---:B------:R-:W-:Y:S01]  /*13100*/  FMUL.FTZ R36, R15.reuse, R26 ;  /* 0x0000001a0f247220 */ /* 0x040fe20000410000 */
[----:B------:R-:W-:Y:S02]  /*13110*/  HADD2.F32 R14, -RZ, R14.H1_H1 ;  /* 0x3000000eff0e7230 */ /* 0x000fe40000004100 */
[----:B------:R-:W-:Y:S01]  /*13120*/  FMUL.FTZ R6, R15, R4 ;  /* 0x000000040f067220 */ /* 0x000fe20000410000 */
[----:B------:R-:W-:-:S02]  /*13130*/  HADD2.F32 R7, -RZ, R37.H0_H0 ;  /* 0x20000025ff077230 */ /* 0x000fc40000004100 */
[C---:B------:R-:W-:Y:S01]  /*13140*/  FFMA.FTZ R25, R11.reuse, R4, -R36 ;  /* 0x000000040b197223 */ /* 0x040fe20000010824 */
[----:B------:R-:W-:Y:S02]  /*13150*/  HADD2.F32 R9, -RZ, R35.H0_H0 ;  /* 0x20000023ff097230 */ /* 0x000fe40000004100 */
[----:B------:R-:W-:Y:S01]  /*13160*/  FFMA.FTZ R27, R11, R26, R6 ;  /* 0x0000001a0b1b7223 */ /* 0x000fe20000010006 */
[----:B------:R-:W-:Y:S02]  /*13170*/  HADD2.F32 R3, -RZ, R39.H0_H0 ;  /* 0x20000027ff037230 */ /* 0x000fe40000004100 */
[----:B------:R-:W-:Y:S01]  /*13180*/  FMUL.FTZ R11, R12, R7 ;  /* 0x000000070c0b7220 */ /* 0x000fe20000410000 */
[----:B------:R-:W-:Y:S02]  /*13190*/  HADD2.F32 R5, -RZ, R38.H0_H0 ;  /* 0x20000026ff057230 */ /* 0x000fe40000004100 */
[----:B------:R-:W-:Y:S01]  /*131a0*/  FMUL.FTZ R15, R14, R9 ;  /* 0x000000090e0f7220 */ /* 0x000fe20000410000 */
[----:B------:R-:W-:-:S02]  /*131b0*/  HADD2.F32 R8, -RZ, R8.H1_H1 ;  /* 0x30000008ff087230 */ /* 0x000fc40000004100 */
[----:B------:R-:W-:Y:S01]  /*131c0*/  FMUL.FTZ R12, R12, R3 ;  /* 0x000000030c0c7220 */ /* 0x000fe20000410000 */
[----:B------:R-:W-:Y:S02]  /*131d0*/  HADD2.F32 R10, -RZ, R10.H1_H1 ;  /* 0x3000000aff0a7230 */ /* 0x000fe40000004100 */
[----:B------:R-:W-:Y:S01]  /*131e0*/  FMUL.FTZ R14, R14, R5 ;  /* 0x000000050e0e7220 */ /* 0x000fe20000410000 */
        /* <DEDUP_REMOVED lines=14> */
.L_x_1700:
[----:B------:R-:W-:Y:S05]  /*132d0*/  BSYNC B0 ;  /* 0x0000000000007941 */ /* 0x000fea0003800000 */
.L_x_1660:
[----:B------:R-:W-:Y:S01]  /*132e0*/  @!PT LDS RZ, [RZ] ;  /* 0x00000000fffff984 */ /* 0x000fe20000000800 */
[----:B------:R-:W-:Y:S01]  /*132f0*/  @!PT LDS RZ, [RZ] ;  /* 0x00000000fffff984 */ /* 0x000fe20000000800 */
[----:B------:R-:W-:Y:S01]  /*13300*/  @!PT LDS RZ, [RZ] ;  /* 0x00000000fffff984 */ /* 0x000fe20000000800 */
[----:B------:R-:W-:Y:S01]  /*13310*/  @!PT LDS RZ, [RZ] ;  /* 0x00000000fffff984 */ /* 0x000fe20000000800 */
[----:B------:R1:W-:Y:S06]  /*13320*/  MEMBAR.ALL.CTA ;  /* 0x0000000000007992 */ /* 0x0003ec0000008000 */
[----:B-1----:R-:W1:Y:S01]  /*13330*/  FENCE.VIEW.ASYNC.S ;  /* 0x00000000000073c6 */ /* 0x002e620000000000 */
[----:B------:R-:W-:Y:S05]  /*13340*/  WARPSYNC.ALL ;  /* 0x0000000000007948 */ /* 0x000fea0003800000 */
[----:B-1----:R-:W-:Y:S06]  /*13350*/  BAR.SYNC.DEFER_BLOCKING 0xd, 0x100 ;  /* 0x0344000000007b1d */ /* 0x002fec0000010000 */
.L_x_1657:
[----:B01-3--:R-:W3:Y:S02]  /*13360*/  LDL R0, [R1+0x68] ;  /* 0x0000680001007983 */ /* 0x00bee40000100800 */
[----:B---3--:R-:W-:-:S13]  /*13370*/  R2UR UR4, R0 ;  /* 0x00000000000472ca */ /* 0x008fda00000e0000 */
[----:B------:R-:W-:-:S05]  /*13380*/  IMAD.U32 R0, RZ, RZ, UR4 ;  /* 0x00000004ff007e24 */ /* 0x000fca000f8e00ff */
[----:B------:R-:W-:-:S13]  /*13390*/  ISETP.NE.AND P0, PT, R0, 0x3, PT ;  /* 0x000000030000780c */ /* 0x000fda0003f05270 */
[----:B------:R-:W-:Y:S05]  /*133a0*/  @!P0 BRA `(.L_x_1735) ;  /* 0x0000000000048947 */ /* 0x000fea0003800000 */
[----:B------:R-:W-:Y:S01]  /*133b0*/  BPT.TRAP 0x1 ;  /* 0x000000040000795c */ /* 0x000fe20000300000 */
.L_x_1735:
[----:B------:R-:W-:Y:S01]  /*133c0*/  IMAD R0, R202, 0x8, R17 ;  /* 0x00000008ca007824 */ /* 0x000fe200078e0211 */
[----:B------:R-:W-:-:S04]  /*133d0*/  SHF.L.U32 R5, R218, 0x1f, RZ ;  /* 0x0000001fda057819 */ /* 0x000fc800000006ff */
[----:B------:R0:W1:Y:S01]  /*133e0*/  SYNCS.PHASECHK.TRANS64.TRYWAIT P1, [R0+URZ+0x30830], R5 ;  /* 0x03083005000075a7 */ /* 0x000062000802017f */
[----:B------:R-:W-:Y:S05]  /*133f0*/  @!P0 BRA `(.L_x_1736) ;  /* 0x0000000000048947 */ /* 0x000fea0003800000 */
[----:B------:R-:W-:Y:S01]  /*13400*/  BPT.TRAP 0x1 ;  /* 0x000000040000795c */ /* 0x000fe20000300000 */
.L_x_1736:
[----:B------:R-:W-:Y:S01]  /*13410*/  VIADD R3, R17, 0x20400 ;  /* 0x0002040011037836 */ /* 0x000fe20000000000 */
[----:B------:R-:W-:Y:S01]  /*13420*/  LOP3.LUT R6, R2, 0x10000, RZ, 0xfc, !PT ;  /* 0x0001000002067812 */ /* 0x000fe200078efcff */
[----:B------:R-:W-:-:S03]  /*13430*/  IMAD.MOV.U32 R7, RZ, RZ, 0x40000040 ;  /* 0x40000040ff077424 */ /* 0x000fc600078e00ff */
[----:B------:R-:W-:-:S04]  /*13440*/  SHF.R.U32.HI R3, RZ, 0x4, R3 ;  /* 0x00000004ff037819 */ /* 0x000fc80000011603 */
[----:B------:R-:W-:-:S04]  /*13450*/  LOP3.LUT R3, R3, 0x3fff, RZ, 0xc0, !PT ;  /* 0x00003fff03037812 */ /* 0x000fc800078ec0ff */
[----:B------:R-:W-:-:S05]  /*13460*/  LOP3.LUT R2, R3, 0x10000, RZ, 0xfc, !PT ;  /* 0x0001000003027812 */ /* 0x000fca00078efcff */
[----:B------:R3:W-:Y:S01]  /*13470*/  STL [R1+0x54], R2 ;  /* 0x0000540201007387 */ /* 0x0007e20000100800 */
[----:B-1----:R-:W-:Y:S05]  /*13480*/  @P1 BRA `(.L_x_1737) ;  /* 0x0000000000081947 */ /* 0x002fea0003800000 */
[----:B------:R-:W1:Y:S02]  /*13490*/  SYNCS.PHASECHK.TRANS64.TRYWAIT P1, [R0+URZ+0x30830], R5 ;  /* 0x03083005000075a7 */ /* 0x000e64000802017f */
[----:B-1----:R-:W-:Y:S05]  /*134a0*/  @!P1 BRA `(.L_x_1738) ;  /* 0x000001b4005c9947 */ /* 0x002fea0003800000 */
.L_x_1737:
[----:B---3--:R-:W3:Y:S01]  /*134b0*/  LDL R2, [R1+0x54] ;  /* 0x0000540001027983 */ /* 0x008ee20000100800 */
[----:B------:R-:W-:Y:S01]  /*134c0*/  IMAD.MOV.U32 R3, RZ, RZ, 0x40000040 ;  /* 0x40000040ff037424 */ /* 0x000fe200078e00ff */
[----:B------:R-:W-:Y:S05]  /*134d0*/  WARPSYNC.ALL ;  /* 0x0000000000007948 */ /* 0x000fea0003800000 */
[C---:B------:R-:W-:Y:S01]  /*134e0*/  R2UR UR4, R6.reuse ;  /* 0x00000000060472ca */ /* 0x040fe200000e0000 */
[----:B--2-45:R-:W-:Y:S01]  /*134f0*/  WARPGROUP.ARRIVE ;  /* 0x00000000000079c5 */ /* 0x034fe20000000000 */
[----:B------:R-:W-:Y:S01]  /*13500*/  R2UR UR5, R7 ;  /* 0x00000000070572ca */ /* 0x000fe200000e0000 */
[C---:B------:R-:W-:Y:S01]  /*13510*/  VIADD R62, R6.reuse, 0x2 ;  /* 0x00000002063e7836 */ /* 0x040fe20000000000 */
[----:B------:R-:W-:Y:S01]  /*13520*/  R2UR UR7, R3 ;  /* 0x00000000030772ca */ /* 0x000fe200000e0000 */
[----:B------:R-:W-:Y:S01]  /*13530*/  IMAD.MOV.U32 R63, RZ, RZ, 0x40000040 ;  /* 0x40000040ff3f7424 */ /* 0x000fe200078e00ff */
[----:B01----:R-:W-:Y:S01]  /*13540*/  MOV R5, 0x40000040 ;  /* 0x4000004000057802 */ /* 0x003fe20000000f00 */
[C---:B------:R-:W-:Y:S01]  /*13550*/  VIADD R60, R6.reuse, 0x4 ;  /* 0x00000004063c7836 */ /* 0x040fe20000000000 */
[C---:B------:R-:W-:Y:S01]  /*13560*/  IADD3 R58, R6.reuse, 0x6, RZ ;  /* 0x00000006063a7810 */ /* 0x040fe20007ffe0ff */
[----:B------:R-:W-:Y:S01]  /*13570*/  IMAD.MOV.U32 R61, RZ, RZ, 0x40000040 ;  /* 0x40000040ff3d7424 */ /* 0x000fe200078e00ff */
[----:B------:R-:W-:Y:S01]  /*13580*/  MOV R11, 0x40000040 ;  /* 0x40000040000b7802 */ /* 0x000fe20000000f00 */
[----:B------:R-:W-:Y:S01]  /*13590*/  IMAD.MOV.U32 R59, RZ, RZ, 0x40000040 ;  /* 0x40000040ff3b7424 */ /* 0x000fe200078e00ff */
[C---:B------:R-:W-:Y:S01]  /*135a0*/  IADD3 R212, R6.reuse, 0x800, RZ ;  /* 0x0000080006d47810 */ /* 0x040fe20007ffe0ff */
[C---:B------:R-:W-:Y:S01]  /*135b0*/  VIADD R56, R6.reuse, 0x400 ;  /* 0x0000040006387836 */ /* 0x040fe20000000000 */
[----:B------:R-:W-:Y:S01]  /*135c0*/  MOV R209, 0x40000040 ;  /* 0x4000004000d17802 */ /* 0x000fe20000000f00 */
[----:B------:R-:W-:Y:S01]  /*135d0*/  IMAD.MOV.U32 R57, RZ, RZ, 0x40000040 ;  /* 0x40000040ff397424 */ /* 0x000fe200078e00ff */
[C---:B------:R-:W-:Y:S01]  /*135e0*/  IADD3 R14, R6.reuse, 0xc02, RZ ;  /* 0x00000c02060e7810 */ /* 0x040fe20007ffe0ff */
[C---:B------:R-:W-:Y:S01]  /*135f0*/  VIADD R10, R6.reuse, 0x402 ;  /* 0x00000402060a7836 */ /* 0x040fe20000000000 */
[----:B------:R-:W-:Y:S01]  /*13600*/  MOV R9, 0x40000040 ;  /* 0x4000004000097802 */ /* 0x000fe20000000f00 */
[----:B------:R-:W-:Y:S01]  /*13610*/  VIADD R216, R6, 0x404 ;  /* 0x0000040406d87836 */ /* 0x000fe20000000000 */
[----:B------:R0:W-:Y:S01]  /*13620*/  STL.64 [R1+0x40], R62 ;  /* 0x0000403e01007387 */ /* 0x0001e20000100a00 */
[----:B------:R-:W-:-:S02]  /*13630*/  IMAD.MOV.U32 R217, RZ, RZ, 0x40000040 ;  /* 0x40000040ffd97424 */ /* 0x000fc400078e00ff */
[C---:B------:R-:W-:Y:S01]  /*13640*/  VIADD R214, R6.reuse, 0x406 ;  /* 0x0000040606d67836 */ /* 0x040fe20000000000 */
[----:B------:R0:W-:Y:S01]  /*13650*/  STL.64 [R1+0x38], R60 ;  /* 0x0000383c01007387 */ /* 0x0001e20000100a00 */
[----:B------:R-:W-:Y:S02]  /*13660*/  IMAD.MOV.U32 R215, RZ, RZ, 0x40000040 ;  /* 0x40000040ffd77424 */ /* 0x000fe400078e00ff */
[----:B------:R-:W-:Y:S01]  /*13670*/  IMAD.MOV.U32 R213, RZ, RZ, 0x40000040 ;  /* 0x40000040ffd57424 */ /* 0x000fe200078e00ff */
[----:B------:R0:W-:Y:S01]  /*13680*/  STL.64 [R1+0x30], R58 ;  /* 0x0000303a01007387 */ /* 0x0001e20000100a00 */
[C---:B------:R-:W-:Y:S02]  /*13690*/  VIADD R210, R6.reuse, 0x802 ;  /* 0x0000080206d27836 */ /* 0x040fe40000000000 */
[----:B------:R-:W-:Y:S01]  /*136a0*/  IMAD.MOV.U32 R211, RZ, RZ, 0x40000040 ;  /* 0x40000040ffd37424 */ /* 0x000fe200078e00ff */
[----:B------:R0:W-:Y:S01]  /*136b0*/  STL.64 [R1+0x28], R56 ;  /* 0x0000283801007387 */ /* 0x0001e20000100a00 */
[----:B------:R-:W-:-:S02]  /*136c0*/  VIADD R208, R6, 0x804 ;  /* 0x0000080406d07836 */ /* 0x000fc40000000000 */
[C---:B------:R-:W-:Y:S01]  /*136d0*/  VIADD R206, R6.reuse, 0x806 ;  /* 0x0000080606ce7836 */ /* 0x040fe20000000000 */
[----:B------:R0:W-:Y:S01]  /*136e0*/  STL.64 [R1+0x20], R10 ;  /* 0x0000200a01007387 */ /* 0x0001e20000100a00 */
[----:B------:R-:W-:Y:S02]  /*136f0*/  IMAD.MOV.U32 R207, RZ, RZ, 0x40000040 ;  /* 0x40000040ffcf7424 */ /* 0x000fe400078e00ff */
[C---:B------:R-:W-:Y:S02]  /*13700*/  VIADD R20, R6.reuse, 0xc00 ;  /* 0x00000c0006147836 */ /* 0x040fe40000000000 */
[----:B------:R-:W-:Y:S02]  /*13710*/  IMAD.MOV.U32 R21, RZ, RZ, 0x40000040 ;  /* 0x40000040ff157424 */ /* 0x000fe400078e00ff */
[----:B------:R-:W-:Y:S02]  /*13720*/  IMAD.MOV.U32 R15, RZ, RZ, 0x40000040 ;  /* 0x40000040ff0f7424 */ /* 0x000fe400078e00ff */
[----:B------:R-:W-:-:S02]  /*13730*/  VIADD R12, R6, 0xc04 ;  /* 0x00000c04060c7836 */ /* 0x000fc40000000000 */
[----:B------:R-:W-:Y:S02]  /*13740*/  IMAD.MOV.U32 R13, RZ, RZ, 0x40000040 ;  /* 0x40000040ff0d7424 */ /* 0x000fe400078e00ff */
[----:B------:R-:W-:Y:S02]  /*13750*/  VIADD R8, R6, 0xc06 ;  /* 0x00000c0606087836 */ /* 0x000fe40000000000 */
[----:B------:R-:W-:Y:S01]  /*13760*/  IMAD.MOV.U32 R3, RZ, RZ, 0x40000040 ;  /* 0x40000040ff037424 */ /* 0x000fe200078e00ff */
[----:B---3--:R-:W-:-:S04]  /*13770*/  LEA R2, R202, R2, 0xb ;  /* 0x00000002ca027211 */ /* 0x008fc800078e58ff */
[C---:B------:R-:W-:Y:S01]  /*13780*/  R2UR UR6, R2.reuse ;  /* 0x00000000020672ca */ /* 0x040fe200000e0000 */
[----:B------:R-:W-:-:S12]  /*13790*/  VIADD R4, R2, 0x2 ;  /* 0x0000000202047836 */ /* 0x000fd80000000000 */
[----:B------:R-:W-:Y:S01]  /*137a0*/  HGMMA.64x64x16.F32 R24, gdesc[UR4], RZ, !UPT, gsb0 ;  /* 0x00e00000041879f0 */ /* 0x000fe2000c0008ff */
[----:B------:R-:W-:Y:S02]  /*137b0*/  R2UR UR4, R62 ;  /* 0x000000003e0472ca */ /* 0x000fe400000e0000 */
[----:B------:R-:W-:Y:S02]  /*137c0*/  R2UR UR5, R63 ;  /* 0x000000003f0572ca */ /* 0x000fe400000e0000 */
[----:B------:R-:W-:Y:S01]  /*137d0*/  R2UR UR6, R4 ;  /* 0x00000000040672ca */ /* 0x000fe200000e0000 */
[----:B------:R-:W-:Y:S01]  /*137e0*/  VIADD R4, R2, 0x4 ;  /* 0x0000000402047836 */ /* 0x000fe20000000000 */
[----:B------:R-:W-:Y:S01]  /*137f0*/  R2UR UR7, R5 ;  /* 0x00000000050772ca */ /* 0x000fe200000e0000 */
[----:B------:R-:W-:Y:S01]  /*13800*/  IMAD.MOV.U32 R5, RZ, RZ, 0x40000040 ;  /* 0x40000040ff057424 */ /* 0x000fe200078e00ff */
[----:B------:R-:W-:Y:S02]  /*13810*/  WARPGROUP.DEPBAR.LE gsb0, 0x0 ;  /* 0x00008000000079c5 */ /* 0x000fe40000010000 */
[----:B------:R-:W-:-:S09]  /*13820*/  WARPGROUP.ARRIVE ;  /* 0x00000000000079c5 */ /* 0x000fd20000000000 */
[----:B------:R-:W-:Y:S01]  /*13830*/  HGMMA.64x64x16.F32 R24, gdesc[UR4], R24, gsb0 ;  /* 0x00e00000041879f0 */ /* 0x000fe20008000818 */
        /* <DEDUP_REMOVED lines=11> */
[----:B------:R-:W-:Y:S02]  /*138f0*/  R2UR UR6, R4 ;  /* 0x00000000040672ca */ /* 0x000fe400000e0000 */
[----:B------:R-:W-:Y:S01]  /*13900*/  R2UR UR7, R5 ;  /* 0x00000000050772ca */ /* 0x000fe200000e0000 */
[----:B------:R-:W-:Y:S01]  /*13910*/  IMAD.MOV.U32 R5, RZ, RZ, 0x40000040 ;  /* 0x40000040ff057424 */ /* 0x000fe200078e00ff */
[----:B------:R-:W-:Y:S01]  /*13920*/  IADD3 R4, R2, 0x200, RZ ;  /* 0x0000020002047810 */ /* 0x000fe20007ffe0ff */
[----:B------:R-:W-:-:S02]  /*13930*/  WARPGROUP.DEPBAR.LE gsb0, 0x0 ;  /* 0x00008000000079c5 */ /* 0x000fc40000010000 */
[----:B------:R-:W-:-:S08]  /*13940*/  WARPGROUP.ARRIVE ;  /* 0x00000000000079c5 */ /* 0x000fd00000000000 */
        /* <DEDUP_REMOVED lines=14> */
[----:B------:R-:W-:Y:S02]  /*13a30*/  R2UR UR7, R5 ;  /* 0x00000000050772ca */ /* 0x000fe400000e0000 */
[----:B------:R-:W-:Y:S01]  /*13a40*/  MOV R5, 0x40000040 ;  /* 0x4000004000057802 */ /* 0x000fe20000000f00 */
        /* <DEDUP_REMOVED lines=71> */
[C---:B------:R-:W-:Y:S01]  /*13ec0*/  IADD3 R4, R2.reuse, 0x604, RZ ;  /* 0x0000060402047810 */ /* 0x040fe20007ffe0ff */
[----:B------:R-:W-:Y:S01]  /*13ed0*/  VIADD R2, R2, 0x606 ;  /* 0x0000060602027836 */ /* 0x000fe20000000000 */
[----:B------:R-:W-:-:S02]  /*13ee0*/  WARPGROUP.DEPBAR.LE gsb0, 0x0 ;  /* 0x00008000000079c5 */ /* 0x000fc40000010000 */
[----:B------:R-:W-:-:S07]  /*13ef0*/  WARPGROUP.ARRIVE ;  /* 0x00000000000079c5 */ /* 0x000fce0000000000 */
[----:B------:R-:W-:Y:S01]  /*13f00*/  HGMMA.64x64x16.F32 R24, gdesc[UR4], R24, gsb0 ;  /* 0x00e00000041879f0 */ /* 0x000fe20008000818 */
[----:B------:R-:W-:Y:S02]  /*13f10*/  R2UR UR4, R12 ;  /* 0x000000000c0472ca */ /* 0x000fe400000e0000 */
[----:B------:R-:W-:Y:S02]  /*13f20*/  R2UR UR5, R13 ;  /* 0x000000000d0572ca */ /* 0x000fe400000e0000 */
[----:B------:R-:W-:Y:S02]  /*13f30*/  R2UR UR6, R4 ;  /* 0x00000000040672ca */ /* 0x000fe400000e0000 */
[----:B------:R-:W-:Y:S01]  /*13f40*/  R2UR UR7, R5 ;  /* 0x00000000050772ca */ /* 0x000fe200000e0000 */
[----:B------:R-:W-:Y:S02]  /*13f50*/  WARPGROUP.DEPBAR.LE gsb0, 0x0 ;  /* 0x00008000000079c5 */ /* 0x000fe40000010000 */
[----:B------:R-:W-:-:S10]  /*13f60*/  WARPGROUP.ARRIVE ;  /* 0x00000000000079c5 */ /* 0x000fd40000000000 */
[----:B------:R-:W-:Y:S01]  /*13f70*/  HGMMA.64x64x16.F32 R24, gdesc[UR4], R24, gsb0 ;  /* 0x00e00000041879f0 */ /* 0x000fe20008000818 */
[----:B------:R-:W-:Y:S02]  /*13f80*/  R2UR UR4, R8 ;  /* 0x00000000080472ca */ /* 0x000fe400000e0000 */
[----:B------:R-:W-:Y:S02]  /*13f90*/  R2UR UR5, R9 ;  /* 0x00000000090572ca */ /* 0x000fe400000e0000 */
[----:B------:R-:W-:Y:S02]  /*13fa0*/  R2UR UR6, R2 ;  /* 0x00000000020672ca */ /* 0x000fe400000e0000 */
[----:B------:R-:W-:Y:S01]  /*13fb0*/  R2UR UR7, R3 ;  /* 0x00000000030772ca */ /* 0x000fe200000e0000 */
[----:B------:R-:W-:Y:S02]  /*13fc0*/  WARPGROUP.DEPBAR.LE gsb0, 0x0 ;  /* 0x00008000000079c5 */ /* 0x000fe40000010000 */
[----:B------:R-:W-:-:S10]  /*13fd0*/  WARPGROUP.ARRIVE ;  /* 0x00000000000079c5 */ /* 0x000fd40000000000 */
[----:B------:R-:W-:Y:S03]  /*13fe0*/  HGMMA.64x64x16.F32 R24, gdesc[UR4], R24, gsb0 ;  /* 0x00e00000041879f0 */ /* 0x000fe60008000818 */
[----:B------:R-:W-:Y:S02]  /*13ff0*/  WARPGROUP.DEPBAR.LE gsb0, 0x0 ;  /* 0x00008000000079c5 */ /* 0x000fe40000010000 */
[----:B0-----:R-:W-:Y:S05]  /*14000*/  @!P0 BRA `(.L_x_1739) ;  /* 0x0000000000048947 */ /* 0x001fea0003800000 */
[----:B------:R-:W-:Y:S01]  /*14010*/  BPT.TRAP 0x1 ;  /* 0x000000040000795c */ /* 0x000fe20000300000 */
.L_x_1739:
[----:B------:R-:W2:Y:S01]  /*14020*/  LDL R2, [R1+0x78] ;  /* 0x0000780001027983 */ /* 0x000ea20000100800 */
[----:B------:R-:W0:Y:S01]  /*14030*/  LDC R78, c[0x0][0x448] ;  /* 0x00011200ff4e7b82 */ /* 0x000e220000000800 */
[----:B------:R-:W-:Y:S02]  /*14040*/  ULDC UR4, c[0x0][0x9d8] ;  /* 0x0002760000047ab9 */ /* 0x000fe40000000800 */
[----:B------:R-:W2:Y:S04]  /*14050*/  LDL R76, [R1+0x5c] ;  /* 0x00005c00014c7983 */ /* 0x000ea80000100800 */
[----:B------:R-:W3:Y:S01]  /*14060*/  LDL R65, [R1+0xc] ;  /* 0x00000c0001417983 */ /* 0x000ee20000100800 */
[----:B0-----:R-:W-:-:S13]  /*14070*/  ISETP.NE.AND P1, PT, R78, 0x1, PT ;  /* 0x000000014e00780c */ /* 0x001fda0003f25270 */
[----:B------:R-:W0:Y:S08]  /*14080*/  @P1 LDC R3, c[0x0][0x44c] ;  /* 0x00011300ff031b82 */ /* 0x000e300000000800 */
[----:B------:R-:W1:Y:S01]  /*14090*/  @P1 LDC R11, c[0x0][0x450] ;  /* 0x00011400ff0b1b82 */ /* 0x000e620000000800 */
[----:B------:R-:W-:Y:S01]  /*140a0*/  FMUL.FTZ R64, R48, UR4 ;  /* 0x0000000430407c20 */ /* 0x000fe20008410000 */
[----:B------:R-:W-:-:S02]  /*140b0*/  VIADD R0, R0, 0x30840 ;  /* 0x0003084000007836 */ /* 0x000fc40000000000 */
[----:B------:R-:W-:Y:S02]  /*140c0*/  IMAD.MOV.U32 R66, RZ, RZ, -0x40 ;  /* 0xffffffc0ff427424 */ /* 0x000fe400078e00ff */
        /* <DEDUP_REMOVED lines=16> */
[----:B------:R-:W-:-:S02]  /*141d0*/  IMAD R66, R93, R66, 0x40 ;  /* 0x000000405d427424 */ /* 0x000fc400078e0242 */
        /* <DEDUP_REMOVED lines=15> */
[----:B------:R-:W-:-:S02]  /*142d0*/  ULDC UR4, c[0x0][0x9dc] ;  /* 0x0002770000047ab9 */ /* 0x000fc40000000800 */
[----:B------:R-:W-:Y:S01]  /*142e0*/  ULOP3.LUT UR5, URZ, UR4, URZ, 0x33, !UPT ;  /* 0x000000043f057292 */ /* 0x000fe2000f8e333f */
[----:B------:R-:W-:-:S04]  /*142f0*/  LOP3.LUT R16, R16, 0xffffffbf, RZ, 0xc0, !PT ;  /* 0xffffffbf10107812 */ /* 0x000fc800078ec0ff */
[----:B------:R-:W-:Y:S01]  /*14300*/  @P1 LOP3.LUT R16, R16, 0x40, RZ, 0xfc, !PT ;  /* 0x0000004010101812 */ /* 0x000fe200078efcff */
        /* <DEDUP_REMOVED lines=22> */
[----:B------:R-:W1:Y:S01]  /*14470*/  MUFU.TANH R33, R33 ;  /* 0x0000002100217308 */ /* 0x000e620000002400 */
[----:B--2---:R-:W-:-:S04]  /*14480*/  IMAD.IADD R48, R2, 0x1, R76 ;  /* 0x0000000102307824 */ /* 0x004fc800078e024c */
[----:B0-----:R-:W-:-:S05]  /*14490*/  @P1 IMAD.HI.U32 R2, R48, R3, RZ ;  /* 0x0000000330021227 */ /* 0x001fca00078e00ff */
[----:B-1----:R-:W-:Y:S02]  /*144a0*/  @P1 SHF.R.U32.HI R48, RZ, R11, R2 ;  /* 0x0000000bff301219 */ /* 0x002fe40000011602 */
[----:B------:R-:W0:Y:S01]  /*144b0*/  LDC.64 R10, c[0x0][0x9e0] ;  /* 0x00027800ff0a7b82 */ /* 0x000e220000000a00 */
[----:B---3--:R-:W-:-:S04]  /*144c0*/  PRMT R2, R65, 0x654, R0 ;  /* 0x0000065441027816 */ /* 0x008fc80000000000 */
[----:B------:R1:W-:Y:S01]  /*144d0*/  SYNCS.ARRIVE.TRANS64.RED.A1T0 RZ, [R2+URZ], RZ ;  /* 0x000000ff02ff79a7 */ /* 0x0003e2000810043f */
[----:B------:R-:W2:Y:S01]  /*144e0*/  SHFL.IDX PT, R70, R48, RZ, 0x1c1f ;  /* 0x001c1fff30467589 */ /* 0x000ea200000e0000 */
[----:B-1----:R-:W-:-:S04]  /*144f0*/  IADD3 R2, -R225, 0x1, R66 ;  /* 0x00000001e1027810 */ /* 0x002fc80007ffe142 */
[----:B------:R-:W-:Y:S02]  /*14500*/  IADD3 R3, -R219, R2, R220 ;  /* 0x00000002db037210 */ /* 0x000fe40007ffe1dc */
[----:B------:R-:W-:-:S05]  /*14510*/  MOV R2, UR5 ;  /* 0x0000000500027c02 */ /* 0x000fca0008000f00 */
[----:B------:R1:W-:Y:S01]  /*14520*/  STL [R1], R2 ;  /* 0x0000000201007387 */ /* 0x0003e20000100800 */
[----:B0-----:R-:W-:Y:S01]  /*14530*/  ISETP.GE.AND P1, PT, R11, 0x1, PT ;  /* 0x000000010b00780c */ /* 0x001fe20003f26270 */
[----:B------:R-:W0:Y:S08]  /*14540*/  MUFU.TANH R34, R34 ;  /* 0x0000002200227308 */ /* 0x000e300000002400 */
[----:B------:R-:W3:Y:S08]  /*14550*/  MUFU.TANH R64, R64 ;  /* 0x0000004000407308 */ /* 0x000ef00000002400 */
[----:B------:R-:W0:Y:S08]  /*14560*/  MUFU.TANH R63, R63 ;  /* 0x0000003f003f7308 */ /* 0x000e300000002400 */
[----:B------:R-:W0:Y:S08]  /*14570*/  MUFU.TANH R35, R35 ;  /* 0x0000002300237308 */ /* 0x000e300000002400 */
[----:B------:R-:W0:Y:S08]  /*14580*/  MUFU.TANH R36, R36 ;  /* 0x0000002400247308 */ /* 0x000e300000002400 */
[----:B------:R-:W0:Y:S08]  /*14590*/  MUFU.TANH R52, R52 ;  /* 0x0000003400347308 */ /* 0x000e300000002400 */
[----:B------:R-:W0:Y:S08]  /*145a0*/  MUFU.TANH R50, R50 ;  /* 0x0000003200327308 */ /* 0x000e300000002400 */
[----:B------:R-:W0:Y:S01]  /*145b0*/  MUFU.TANH R38, R38 ;  /* 0x0000002600267308 */ /* 0x000e220000002400 */
[----:B------:R-:W-:Y:S01]  /*145c0*/  IADD3 R67, -R225, R220, R66 ;  /* 0x000000dce1437210 */ /* 0x000fe20007ffe142 */
[----:B------:R-:W-:Y:S01]  /*145d0*/  VIADD R65, R3, UR5 ;  /* 0x0000000503417c36 */ /* 0x000fe20008000000 */
[----:B------:R-:W-:-:S05]  /*145e0*/  LOP3.LUT R16, R16, 0xffffffdf, RZ, 0xc0, !PT ;  /* 0xffffffdf10107812 */ /* 0x000fca00078ec0ff */
[----:B------:R5:W0:Y:S01]  /*145f0*/  MUFU.TANH R0, R54 ;  /* 0x0000003600007308 */ /* 0x000a220000002400 */
[----:B------:R-:W-:Y:S01]  /*14600*/  @P1 LOP3.LUT R16, R16, 0x20, RZ, 0xfc, !PT ;  /* 0x0000002010101812 */ /* 0x000fe200078efcff */
[----:B--2---:R-:W-:Y:S01]  /*14610*/  IMAD.IADD R69, R65, 0x1, R70 ;  /* 0x0000000141457824 */ /* 0x004fe200078e0246 */
[----:B------:R-:W-:Y:S01]  /*14620*/  LEA R46, R93, 0xffffffc0, 0x6 ;  /* 0xffffffc05d2e7811 */ /* 0x000fe200078e30ff */
[----:B-----5:R-:W-:-:S05]  /*14630*/  IMAD.IADD R54, R3, 0x1, R10 ;  /* 0x0000000103367824 */ /* 0x020fca00078e020a */
[----:B------:R-:W-:Y:S01]  /*14640*/  VIADDMNMX R68, R70, R54, R67, PT ;  /* 0x0000003646447246 */ /* 0x000fe20003800143 */
[----:B-1-34-:R-:W-:Y:S06]  /*14650*/  @!P1 BRA `(.L_x_1740) ;  /* 0x0000000000509947 */ /* 0x01afec0003800000 */
[----:B------:R-:W-:Y:S01]  /*14660*/  IADD3 R39, -R219, R220, R70 ;  /* 0x000000dcdb277210 */ /* 0x000fe20007ffe146 */
[----:B------:R-:W-:Y:S03]  /*14670*/  BSSY B0, `(.L_x_1741) ;  /* 0x000000e000007945 */ /* 0x000fe60003800000 */
[----:B------:R-:W-:-:S13]  /*14680*/  ISETP.GT.AND P1, PT, R39, -0x1, PT ;  /* 0xffffffff2700780c */ /* 0x000fda0003f24270 */
        /* <DEDUP_REMOVED lines=8> */
.L_x_1742:
[----:B------:R-:W-:-:S13]  /*14710*/  ISETP.NE.AND P1, PT, R11, 0x1, PT ;  /* 0x000000010b00780c */ /* 0x000fda0003f25270 */
[----:B------:R-:W1:Y:S02]  /*14720*/  @P1 LDC.64 R2, c[0x0][0x9e8] ;  /* 0x00027a00ff021b82 */ /* 0x000e640000000a00 */
[----:B-1----:R-:W-:-:S05]  /*14730*/  @P1 IMAD.HI.U32 R2, R39, R2, RZ ;  /* 0x0000000227021227 */ /* 0x002fca00078e00ff */
[----:B------:R-:W-:-:S07]  /*14740*/  @P1 SHF.R.U32.HI R39, RZ, R3, R2 ;  /* 0x00000003ff271219 */ /* 0x000fce0000011602 */
.L_x_1743:
[----:B------:R-:W-:Y:S05]  /*14750*/  BSYNC B0 ;  /* 0x0000000000007941 */ /* 0x000fea0003800000 */
.L_x_1741:
[----:B------:R-:W-:-:S04]  /*14760*/  IMAD R2, R39, R11, -R46 ;  /* 0x0000000b27027224 */ /* 0x000fc800078e0a2e */
[----:B------:R-:W-:-:S05]  /*14770*/  IMAD.IADD R2, R2, 0x1, -R225 ;  /* 0x0000000102027824 */ /* 0x000fca00078e0ae1 */
[----:B------:R-:W-:Y:S02]  /*14780*/  VIMNMX R69, R69, R2, !PT ;  /* 0x0000000245457248 */ /* 0x000fe40007fe0100 */
[----:B------:R-:W-:-:S07]  /*14790*/  VIADDMNMX R68, R2, R11, R68, PT ;  /* 0x0000000b02447246 */ /* 0x000fce0003800144 */
.L_x_1740:
        /* <DEDUP_REMOVED lines=10> */
[----:B------:R-:W-:Y:S02]  /*14840*/  FSEL R39, R56, -INF , !P4 ;  /* 0xff80000038277808 */ /* 0x000fe40006000000 */
        /* <DEDUP_REMOVED lines=38> */
[C---:B------:R-:W-:Y:S02]  /*14ab0*/  ISETP.GT.AND P3, PT, R69.reuse, 0x29, !P4 ;  /* 0x000000294500780c */ /* 0x040fe40006764270 */
        /* <DEDUP_REMOVED lines=12> */
[C---:B------:R-:W-:Y:S02]  /*14b80*/  ISETP.GE.AND P6, PT, R66.reuse, 0x1, PT ;  /* 0x000000014200780c */ /* 0x040fe40003fc6270 */
[----:B0-----:R-:W-:Y:S02]  /*14b90*/  FSEL R63, R63, -INF , !P3 ;  /* 0xff8000003f3f7808 */ /* 0x001fe40005800000 */
[----:B------:R-:W-:Y:S02]  /*14ba0*/  ISETP.GE.AND P3, PT, R66, 0x39, PT ;  /* 0x000000394200780c */ /* 0x000fe40003f66270 */
[----:B------:R-:W-:Y:S02]  /*14bb0*/  P2R R71, PR, RZ, 0x20 ;  /* 0x00000020ff477803 */ /* 0x000fe40000000000 */
[----:B------:R-:W-:-:S02]  /*14bc0*/  ISETP.GT.AND P4, PT, R69, 0x38, !P3 ;  /* 0x000000384500780c */ /* 0x000fc40005f84270 */
[----:B------:R-:W-:Y:S02]  /*14bd0*/  ISETP.GE.AND P5, PT, R66, 0x3a, PT ;  /* 0x0000003a4200780c */ /* 0x000fe40003fa6270 */
[----:B------:R-:W-:Y:S02]  /*14be0*/  ISETP.LT.OR P4, PT, R68, 0x39, P4 ;  /* 0x000000394400780c */ /* 0x000fe40002781670 */
[----:B-1----:R-:W-:Y:S02]  /*14bf0*/  VIADDMNMX R54, R48, R54, R67, PT ;  /* 0x0000003630367246 */ /* 0x002fe40003800143 */
[----:B------:R-:W-:Y:S02]  /*14c00*/  FSEL R55, R52, -INF , !P4 ;  /* 0xff80000034377808 */ /* 0x000fe40006000000 */
[----:B------:R-:W-:Y:S02]  /*14c10*/  ISETP.GT.AND P4, PT, R69, RZ, !P6 ;  /* 0x000000ff4500720c */ /* 0x000fe40007784270 */
[----:B------:R-:W-:-:S02]  /*14c20*/  IADD3 R44, R65, R48, RZ ;  /* 0x00000030412c7210 */ /* 0x000fc40007ffe0ff */
[----:B------:R-:W-:-:S04]  /*14c30*/  ISETP.LT.OR P4, PT, R68, 0x1, P4 ;  /* 0x000000014400780c */ /* 0x000fc80002781670 */
[----:B------:R-:W-:Y:S02]  /*14c40*/  FSEL R24, R24, -INF , !P4 ;  /* 0xff80000018187808 */ /* 0x000fe40006000000 */
[----:B------:R-:W-:-:S04]  /*14c50*/  ISETP.GT.AND P4, PT, R69, 0x39, !P5 ;  /* 0x000000394500780c */ /* 0x000fc80006f84270 */
[----:B------:R-:W-:-:S04]  /*14c60*/  ISETP.LT.OR P4, PT, R68, 0x3a, P4 ;  /* 0x0000003a4400780c */ /* 0x000fc80002781670 */
[----:B------:R-:W-:Y:S02]  /*14c70*/  FSEL R69, R50, -INF , !P4 ;  /* 0xff80000032457808 */ /* 0x000fe40006000000 */
[----:B------:R-:W-:-:S13]  /*14c80*/  ISETP.GE.AND P4, PT, R11, 0x1, PT ;  /* 0x000000010b00780c */ /* 0x000fda0003f86270 */
[----:B------:R-:W-:Y:S05]  /*14c90*/  @!P4 BRA `(.L_x_1744) ;  /* 0x000000000050c947 */ /* 0x000fea0003800000 */
[----:B------:R-:W-:Y:S01]  /*14ca0*/  IADD3 R65, -R219, R220, R48 ;  /* 0x000000dcdb417210 */ /* 0x000fe20007ffe130 */
[----:B------:R-:W-:Y:S03]  /*14cb0*/  BSSY B0, `(.L_x_1745) ;  /* 0x000000e000007945 */ /* 0x000fe60003800000 */
        /* <DEDUP_REMOVED lines=9> */
.L_x_1746:
[----:B------:R-:W-:-:S13]  /*14d50*/  ISETP.NE.AND P4, PT, R11, 0x1, PT ;  /* 0x000000010b00780c */ /* 0x000fda0003f85270 */
[----:B------:R-:W0:Y:S02]  /*14d60*/  @P4 LDC.64 R2, c[0x0][0x9e8] ;  /* 0x00027a00ff024b82 */ /* 0x000e240000000a00 */
[----:B0-----:R-:W-:-:S05]  /*14d70*/  @P4 IMAD.HI.U32 R2, R65, R2, RZ ;  /* 0x0000000241024227 */ /* 0x001fca00078e00ff */
[----:B------:R-:W-:-:S07]  /*14d80*/  @P4 SHF.R.U32.HI R65, RZ, R3, R2 ;  /* 0x00000003ff414219 */ /* 0x000fce0000011602 */
.L_x_1747:
[----:B------:R-:W-:Y:S05]  /*14d90*/  BSYNC B0 ;  /* 0x0000000000007941 */ /* 0x000fea0003800000 */
.L_x_1745:
[----:B------:R-:W-:-:S04]  /*14da0*/  IMAD R46, R65, R11, -R46 ;  /* 0x0000000b412e7224 */ /* 0x000fc800078e0a2e */
[----:B------:R-:W-:-:S05]  /*14db0*/  IMAD.IADD R3, R46, 0x1, -R225 ;  /* 0x000000012e037824 */ /* 0x000fca00078e0ae1 */
[----:B------:R-:W-:Y:S02]  /*14dc0*/  VIMNMX R44, R44, R3, !PT ;  /* 0x000000032c2c7248 */ /* 0x000fe40007fe0100 */
[----:B------:R-:W-:-:S07]  /*14dd0*/  VIADDMNMX R54, R3, R11, R54, PT ;  /* 0x0000000b03367246 */ /* 0x000fce0003800136 */
.L_x_1744:
[----:B------:R-:W-:Y:S01]  /*14de0*/  ISETP.GT.AND P1, PT, R44, 0x1, !P1 ;  /* 0x000000012c00780c */ /* 0x000fe20004f24270 */
[----:B------:R-:W-:Y:S01]  /*14df0*/  ULDC UR4, c[0x0][0x988] ;  /* 0x0002620000047ab9 */ /* 0x000fe20000000800 */
[----:B------:R-:W-:Y:S02]  /*14e00*/  FMNMX.FTZ R2, R24, R39, !PT ;  /* 0x0000002718027209 */ /* 0x000fe40007810000 */
        /* <DEDUP_REMOVED lines=34> */
[----:B------:R-:W-:Y:S01]  /*15030*/  ISETP.GT.AND P2, PT, R44, 0x8, !P2 ;  /* 0x000000082c00780c */ /* 0x000fe20005744270 */
[----:B------:R-:W0:Y:S01]  /*15040*/  SHFL.BFLY PT, R2, R3, 0x2, 0x1f ;  /* 0x0c401f0003027f89 */ /* 0x000e2200000e0000 */
[C---:B------:R-:W-:Y:S02]  /*15050*/  ISETP.LT.OR P1, PT, R54.reuse, 0x1a, P1 ;  /* 0x0000001a3600780c */ /* 0x040fe40000f21670 */
[----:B------:R-:W-:Y:S02]  /*15060*/  ISETP.LT.OR P2, PT, R54, 0x9, P2 ;  /* 0x000000093600780c */ /* 0x000fe40001741670 */
[----:B------:R-:W-:Y:S02]  /*15070*/  FSEL R71, R30, -INF , !P1 ;  /* 0xff8000001e477808 */ /* 0x000fe40004800000 */
[----:B------:R-:W-:Y:S02]  /*15080*/  ISETP.NE.AND P1, PT, R72, RZ, PT ;  /* 0x000000ff4800720c */ /* 0x000fe40003f25270 */
[----:B------:R-:W-:-:S02]  /*15090*/  ISETP.GT.AND P6, PT, R44, RZ, !P6 ;  /* 0x000000ff2c00720c */ /* 0x000fc400077c4270 */
[----:B------:R-:W-:Y:S02]  /*150a0*/  ISETP.GT.AND P1, PT, R44, 0x20, !P1 ;  /* 0x000000202c00780c */ /* 0x000fe40004f24270 */
[----:B------:R-:W-:Y:S02]  /*150b0*/  FSEL R25, R25, -INF , !P2 ;  /* 0xff80000019197808 */ /* 0x000fe40005000000 */
[----:B------:R-:W-:Y:S02]  /*150c0*/  ISETP.LT.OR P1, PT, R54, 0x21, P1 ;  /* 0x000000213600780c */ /* 0x000fe40000f21670 */
[----:B------:R-:W-:Y:S02]  /*150d0*/  ISETP.NE.AND P2, PT, R73, RZ, PT ;  /* 0x000000ff4900720c */ /* 0x000fe40003f45270 */
[----:B------:R-:W-:Y:S02]  /*150e0*/  FSEL R31, R31, -INF , !P1 ;  /* 0xff8000001f1f7808 */ /* 0x000fe40004800000 */
[----:B------:R-:W-:-:S02]  /*150f0*/  ISETP.NE.AND P1, PT, R62, RZ, PT ;  /* 0x000000ff3e00720c */ /* 0x000fc40003f25270 */
[----:B------:R-:W-:Y:S02]  /*15100*/  ISETP.LT.OR P6, PT, R54, 0x1, P6 ;  /* 0x000000013600780c */ /* 0x000fe400037c1670 */
[----:B------:R-:W-:Y:S02]  /*15110*/  ISETP.GT.AND P1, PT, R44, 0x21, !P1 ;  /* 0x000000212c00780c */ /* 0x000fe40004f24270 */
[----:B------:R-:W-:Y:S02]  /*15120*/  FSEL R26, R4, -INF , !P6 ;  /* 0xff800000041a7808 */ /* 0x000fe40007000000 */
[----:B------:R-:W-:Y:S02]  /*15130*/  ISETP.LT.OR P1, PT, R54, 0x22, P1 ;  /* 0x000000223600780c */ /* 0x000fe40000f21670 */
[----:B------:R-:W-:Y:S02]  /*15140*/  FMNMX.FTZ R30, R26, R5, !PT ;  /* 0x000000051a1e7209 */ /* 0x000fe40007810000 */
[----:B------:R-:W-:-:S02]  /*15150*/  FSEL R73, R32, -INF , !P1 ;  /* 0xff80000020497808 */ /* 0x000fc40004800000 */
[----:B0-----:R-:W-:Y:S01]  /*15160*/  FMNMX.FTZ R32, R3, R2, !PT ;  /* 0x0000000203207209 */ /* 0x001fe20007810000 */
[----:B------:R-:W-:Y:S01]  /*15170*/  IMAD.U32 R2, RZ, RZ, UR4 ;  /* 0x00000004ff027e24 */ /* 0x000fe2000f8e00ff */
[----:B------:R-:W-:Y:S02]  /*15180*/  FMNMX.FTZ R30, R25, R30, !PT ;  /* 0x0000001e191e7209 */ /* 0x000fe40007810000 */
[----:B------:R-:W-:Y:S01]  /*15190*/  ISETP.GT.AND P1, PT, R44, 0x28, !P2 ;  /* 0x000000282c00780c */ /* 0x000fe20005724270 */
[----:B------:R-:W0:Y:S01]  /*151a0*/  SHFL.BFLY PT, R77, R32, 0x1, 0x1f ;  /* 0x0c201f00204d7f89 */ /* 0x000e2200000e0000 */
[----:B------:R-:W-:Y:S02]  /*151b0*/  FMNMX.FTZ R30, R65, R30, !PT ;  /* 0x0000001e411e7209 */ /* 0x000fe40007810000 */
[----:B------:R-:W-:Y:S02]  /*151c0*/  ISETP.LT.OR P1, PT, R54, 0x29, P1 ;  /* 0x000000293600780c */ /* 0x000fe40000f21670 */
[----:B------:R-:W-:-:S02]  /*151d0*/  FMNMX.FTZ R30, R27, R30, !PT ;  /* 0x0000001e1b1e7209 */ /* 0x000fc40007810000 */
[----:B------:R-:W-:Y:S02]  /*151e0*/  ISETP.NE.AND P4, PT, R74, RZ, PT ;  /* 0x000000ff4a00720c */ /* 0x000fe40003f85270 */
[----:B------:R-:W-:Y:S02]  /*151f0*/  FMNMX.FTZ R30, R67, R30, !PT ;  /* 0x0000001e431e7209 */ /* 0x000fe40007810000 */
[----:B------:R-:W-:Y:S02]  /*15200*/  FSEL R33, R33, -INF , !P1 ;  /* 0xff80000021217808 */ /* 0x000fe40004800000 */
[----:B------:R-:W-:Y:S02]  /*15210*/  ISETP.GT.AND P1, PT, R44, 0x29, !P4 ;  /* 0x000000292c00780c */ /* 0x000fe40006724270 */
[----:B------:R-:W-:Y:S02]  /*15220*/  FMNMX.FTZ R30, R29, R30, !PT ;  /* 0x0000001e1d1e7209 */ /* 0x000fe40007810000 */
[----:B------:R-:W-:-:S02]  /*15230*/  ISETP.LT.OR P1, PT, R54, 0x2a, P1 ;  /* 0x0000002a3600780c */ /* 0x000fc40000f21670 */
[----:B------:R-:W-:Y:S02]  /*15240*/  FMNMX.FTZ R30, R71, R30, !PT ;  /* 0x0000001e471e7209 */ /* 0x000fe40007810000 */
[----:B------:R-:W-:Y:S02]  /*15250*/  FSEL R75, R34, -INF , !P1 ;  /* 0xff800000224b7808 */ /* 0x000fe40004800000 */
[----:B------:R-:W-:Y:S02]  /*15260*/  ISETP.NE.AND P2, PT, R40, RZ, PT ;  /* 0x000000ff2800720c */ /* 0x000fe40003f45270 */
[----:B0-----:R-:W-:Y:S02]  /*15270*/  FMNMX.FTZ R4, R32, R77, !PT ;  /* 0x0000004d20047209 */ /* 0x001fe40007810000 */
[----:B------:R-:W-:Y:S02]  /*15280*/  FMNMX.FTZ R30, R31, R30, !PT ;  /* 0x0000001e1f1e7209 */ /* 0x000fe40007810000 */
[C---:B------:R-:W-:Y:S01]  /*15290*/  FSETP.NEU.FTZ.AND P1, PT, R4.reuse, -INF , PT ;  /* 0xff8000000400780b */ /* 0x040fe20003f3d000 */
[----:B------:R-:W-:Y:S01]  /*152a0*/  FMUL.FTZ R28, R4, R2 ;  /* 0x00000002041c7220 */ /* 0x000fe20000410000 */
[----:B------:R-:W-:-:S02]  /*152b0*/  ISETP.NE.AND P4, PT, R42, RZ, PT ;  /* 0x000000ff2a00720c */ /* 0x000fc40003f85270 */
[----:B------:R-:W-:Y:S02]  /*152c0*/  FMNMX.FTZ R30, R73, R30, !PT ;  /* 0x0000001e491e7209 */ /* 0x000fe40007810000 */
[----:B------:R-:W-:Y:S02]  /*152d0*/  FSEL R28, R28, RZ, P1 ;  /* 0x000000ff1c1c7208 */ /* 0x000fe40000800000 */
[C---:B------:R-:W-:Y:S02]  /*152e0*/  ISETP.GT.AND P1, PT, R44.reuse, 0x30, !P2 ;  /* 0x000000302c00780c */ /* 0x040fe40005724270 */
[----:B------:R-:W-:Y:S01]  /*152f0*/  ISETP.GT.AND P2, PT, R44, 0x31, !P4 ;  /* 0x000000312c00780c */ /* 0x000fe20006744270 */
[-CC-:B------:R-:W-:Y:S01]  /*15300*/  FFMA.FTZ R196, R24, R2.reuse, -R28.reuse ;  /* 0x0000000218c47223 */ /* 0x180fe2000001081c */
[----:B------:R-:W-:Y:S01]  /*15310*/  ISETP.LT.OR P1, PT, R54, 0x31, P1 ;  /* 0x000000313600780c */ /* 0x000fe20000f21670 */
[--C-:B------:R-:W-:Y:S01]  /*15320*/  FFMA.FTZ R39, R39, R2, -R28.reuse ;  /* 0x0000000227277223 */ /* 0x100fe2000001081c */
[----:B------:R-:W-:Y:S01]  /*15330*/  FMNMX.FTZ R30, R33, R30, !PT ;  /* 0x0000001e211e7209 */ /* 0x000fe20007810000 */
[-CC-:B------:R-:W-:Y:S01]  /*15340*/  FFMA.FTZ R188, R45, R2.reuse, -R28.reuse ;  /* 0x000000022dbc7223 */ /* 0x180fe2000001081c */
[----:B------:R-:W-:Y:S01]  /*15350*/  ISETP.GT.AND P3, PT, R44, 0x38, !P3 ;  /* 0x000000382c00780c */ /* 0x000fe20005f64270 */
[-CC-:B------:R-:W-:Y:S01]  /*15360*/  FFMA.FTZ R45, R47, R2.reuse, -R28.reuse ;  /* 0x000000022f2d7223 */ /* 0x180fe2000001081c */
[----:B------:R-:W-:Y:S01]  /*15370*/  ISETP.LT.OR P2, PT, R54, 0x32, P2 ;  /* 0x000000323600780c */ /* 0x000fe20001741670 */
[-CC-:B------:R-:W-:Y:S01]  /*15380*/  FFMA.FTZ R198, R41, R2.reuse, -R28.reuse ;  /* 0x0000000229c67223 */ /* 0x180fe2000001081c */
[----:B------:R-:W-:Y:S01]  /*15390*/  FSEL R35, R35, -INF , !P1 ;  /* 0xff80000023237808 */ /* 0x000fe20004800000 */
        /* <DEDUP_REMOVED lines=11> */
[----:B------:R-:W-:Y:S01]  /*15450*/  ISETP.LT.OR P5, PT, R54, 0x3a, P5 ;  /* 0x0000003a3600780c */ /* 0x000fe20002fa1670 */
[-CC-:B------:R-:W-:Y:S01]  /*15460*/  FFMA.FTZ R37, R37, R2.reuse, -R28.reuse ;  /* 0x0000000225257223 */ /* 0x180fe2000001081c */
[----:B------:R-:W-:Y:S01]  /*15470*/  FSEL R79, R0, -INF , !P3 ;  /* 0xff800000004f7808 */ /* 0x000fe20005800000 */
[--C-:B------:R-:W-:Y:S01]  /*15480*/  FFMA.FTZ R184, R53, R2, -R28.reuse ;  /* 0x0000000235b87223 */ /* 0x100fe2000001081c */
[----:B------:R-:W-:Y:S01]  /*15490*/  FMNMX.FTZ R30, R77, R30, !PT ;  /* 0x0000001e4d1e7209 */ /* 0x000fe20007810000 */
[-CC-:B------:R-:W-:Y:S01]  /*154a0*/  FFMA.FTZ R49, R63, R2.reuse, -R28.reuse ;  /* 0x000000023f317223 */ /* 0x180fe2000001081c */
[----:B------:R-:W-:Y:S01]  /*154b0*/  FSEL R81, R38, -INF , !P5 ;  /* 0xff80000026517808 */ /* 0x000fe20006800000 */
[--C-:B------:R-:W-:Y:S01]  /*154c0*/  FFMA.FTZ R186, R55, R2, -R28.reuse ;  /* 0x0000000237ba7223 */ /* 0x100fe2000001081c */
[----:B------:R-:W-:Y:S01]  /*154d0*/  FMNMX.FTZ R30, R79, R30, !PT ;  /* 0x0000001e4f1e7209 */ /* 0x000fe20007810000 */
[----:B------:R-:W-:Y:S01]  /*154e0*/  FFMA.FTZ R51, R69, R2, -R28 ;  /* 0x0000000245337223 */ /* 0x000fe2000001081c */
[----:B------:R-:W-:Y:S01]  /*154f0*/  MUFU.EX2 R196, R196 ;  /* 0x000000c400c47308 */ /* 0x000fe20000000800 */
[----:B------:R-:W-:-:S02]  /*15500*/  ISETP.NE.AND P4, PT, R78, 0x1, PT ;  /* 0x000000014e00780c */ /* 0x000fc40003f85270 */
[----:B------:R-:W-:-:S05]  /*15510*/  FMNMX.FTZ R30, R81, R30, !PT ;  /* 0x0000001e511e7209 */ /* 0x000fca0007810000 */
[----:B------:R-:W0:Y:S01]  /*15520*/  SHFL.BFLY PT, R3, R30, 0x2, 0x1f ;  /* 0x0c401f001e037f89 */ /* 0x000e2200000e0000 */
[----:B------:R-:W1:Y:S05]  /*15530*/  MUFU.EX2 R39, R39 ;  /* 0x0000002700277308 */ /* 0x000e6a0000000800 */
[----:B------:R-:W2:Y:S03]  /*15540*/  @P4 LDC R40, c[0x0][0x450] ;  /* 0x00011400ff284b82 */ /* 0x000ea60000000800 */
[----:B------:R-:W3:Y:S08]  /*15550*/  MUFU.EX2 R198, R198 ;  /* 0x000000c600c67308 */ /* 0x000ef00000000800 */
[----:B------:R-:W4:Y:S01]  /*15560*/  MUFU.EX2 R41, R41 ;  /* 0x0000002900297308 */ /* 0x000f220000000800 */
[----:B0-----:R-:W-:-:S07]  /*15570*/  FMNMX.FTZ R0, R30, R3, !PT ;  /* 0x000000031e007209 */ /* 0x001fce0007810000 */
[----:B------:R-:W0:Y:S01]  /*15580*/  MUFU.EX2 R192, R192 ;  /* 0x000000c000c07308 */ /* 0x000e220000000800 */
[----:B------:R-:W5:Y:S07]  /*15590*/  SHFL.BFLY PT, R3, R0, 0x1, 0x1f ;  /* 0x0c201f0000037f89 */ /* 0x000f6e00000e0000 */
[----:B------:R-:W2:Y:S08]  /*155a0*/  MUFU.EX2 R43, R43 ;  /* 0x0000002b002b7308 */ /* 0x000eb00000000800 */
[----:B------:R-:W2:Y:S08]  /*155b0*/  MUFU.EX2 R194, R194 ;  /* 0x000000c200c27308 */ /* 0x000eb00000000800 */
[----:B------:R-:W2:Y:S01]  /*155c0*/  MUFU.EX2 R37, R37 ;  /* 0x0000002500257308 */ /* 0x000ea20000000800 */
[----:B-----5:R-:W-:-:S04]  /*155d0*/  FMNMX.FTZ R3, R0, R3, !PT ;  /* 0x0000000300037209 */ /* 0x020fc80007810000 */
[C---:B------:R-:W-:Y:S01]  /*155e0*/  FSETP.NEU.FTZ.AND P1, PT, R3.reuse, -INF , PT ;  /* 0xff8000000300780b */ /* 0x040fe20003f3d000 */
[----:B------:R-:W-:Y:S02]  /*155f0*/  FMUL.FTZ R0, R3, R2 ;  /* 0x0000000203007220 */ /* 0x000fe40000410000 */
[----:B------:R-:W-:Y:S03]  /*15600*/  MUFU.EX2 R188, R188 ;  /* 0x000000bc00bc7308 */ /* 0x000fe60000000800 */
[----:B------:R-:W-:-:S05]  /*15610*/  FSEL R28, R0, RZ, P1 ;  /* 0x000000ff001c7208 */ /* 0x000fca0000800000 */
[----:B------:R-:W-:Y:S01]  /*15620*/  MUFU.EX2 R45, R45 ;  /* 0x0000002d002d7308 */ /* 0x000fe20000000800 */
[-CC-:B------:R-:W-:Y:S01]  /*15630*/  FFMA.FTZ R197, R26, R2.reuse, -R28.reuse ;  /* 0x000000021ac57223 */ /* 0x180fe2000001081c */
[-CC-:B------:R-:W-:Y:S01]  /*15640*/  FFMA.FTZ R0, R5, R2.reuse, -R28.reuse ;  /* 0x0000000205007223 */ /* 0x180fe2000001081c */
[-CC-:B------:R-:W-:Y:S01]  /*15650*/  FFMA.FTZ R199, R25, R2.reuse, -R28.reuse ;  /* 0x0000000219c77223 */ /* 0x180fe2000001081c */
[-CC-:B------:R-:W-:Y:S01]  /*15660*/  FFMA.FTZ R24, R65, R2.reuse, -R28.reuse ;  /* 0x0000000241187223 */ /* 0x180fe2000001081c */
[-CC-:B------:R-:W-:Y:S01]  /*15670*/  FFMA.FTZ R193, R27, R2.reuse, -R28.reuse ;  /* 0x000000021bc17223 */ /* 0x180fe2000001081c */
[----:B-1----:R-:W-:Y:S01]  /*15680*/  FADD.FTZ R5, R196, R39 ;  /* 0x00000027c4057221 */ /* 0x002fe20000010000 */
[-CC-:B------:R-:W-:Y:S01]  /*15690*/  FFMA.FTZ R26, R67, R2.reuse, -R28.reuse ;  /* 0x00000002431a7223 */ /* 0x180fe2000001081c */
[----:B------:R-:W-:Y:S01]  /*156a0*/  MUFU.EX2 R197, R197 ;  /* 0x000000c500c57308 */ /* 0x000fe20000000800 */
[-CC-:B------:R-:W-:Y:S01]  /*156b0*/  FFMA.FTZ R195, R29, R2.reuse, -R28.reuse ;  /* 0x000000021dc37223 */ /* 0x180fe2000001081c */
[----:B---3--:R-:W-:Y:S01]  /*156c0*/  FADD.FTZ R34, R198, R5 ;  /* 0x00000005c6227221 */ /* 0x008fe20000010000 */
[-CC-:B------:R-:W-:Y:S01]  /*156d0*/  FFMA.FTZ R30, R71, R2.reuse, -R28.reuse ;  /* 0x00000002471e7223 */ /* 0x180fe2000001081c */
[-CC-:B------:R-:W-:Y:S01]  /*156e0*/  FFMA.FTZ R189, R31, R2.reuse, -R28.reuse ;  /* 0x000000021fbd7223 */ /* 0x180fe2000001081c */
[-C--:B------:R-:W-:Y:S01]  /*156f0*/  FFMA.FTZ R32, R73, R2.reuse, -R28 ;  /* 0x0000000249207223 */ /* 0x080fe2000001081c */
[----:B----4-:R-:W-:Y:S01]  /*15700*/  FADD.FTZ R5, R41, R34 ;  /* 0x0000002229057221 */ /* 0x010fe20000010000 */
[----:B------:R-:W1:Y:S01]  /*15710*/  @P4 LDC R29, c[0x0][0x44c] ;  /* 0x00011300ff1d4b82 */ /* 0x000e620000000800 */
[----:B------:R-:W3:Y:S01]  /*15720*/  MUFU.EX2 R0, R0 ;  /* 0x0000000000007308 */ /* 0x000ee20000000800 */
[-CC-:B------:R-:W-:Y:S01]  /*15730*/  FFMA.FTZ R191, R33, R2.reuse, -R28.reuse ;  /* 0x0000000221bf7223 */ /* 0x180fe2000001081c */
[----:B0-----:R-:W-:Y:S01]  /*15740*/  FADD.FTZ R38, R192, R5 ;  /* 0x00000005c0267221 */ /* 0x001fe20000010000 */
[-CC-:B------:R-:W-:Y:S01]  /*15750*/  FFMA.FTZ R34, R75, R2.reuse, -R28.reuse ;  /* 0x000000024b227223 */ /* 0x180fe2000001081c */
[-CC-:B------:R-:W-:Y:S01]  /*15760*/  FFMA.FTZ R185, R35, R2.reuse, -R28.reuse ;  /* 0x0000000223b97223 */ /* 0x180fe2000001081c */
[-C--:B------:R-:W-:Y:S01]  /*15770*/  FFMA.FTZ R77, R77, R2.reuse, -R28 ;  /* 0x000000024d4d7223 */ /* 0x080fe2000001081c */
[----:B--2---:R-:W-:Y:S01]  /*15780*/  FADD.FTZ R25, R43, R38 ;  /* 0x000000262b197221 */ /* 0x004fe20000010000 */
[-CC-:B------:R-:W-:Y:S01]  /*15790*/  FFMA.FTZ R79, R79, R2.reuse, -R28.reuse ;  /* 0x000000024f4f7223 */ /* 0x180fe2000001081c */
[----:B------:R-:W0:Y:S01]  /*157a0*/  MUFU.EX2 R199, R199 ;  /* 0x000000c700c77308 */ /* 0x000e220000000800 */
[----:B------:R-:W-:Y:S01]  /*157b0*/  FFMA.FTZ R81, R81, R2, -R28 ;  /* 0x0000000251517223 */ /* 0x000fe2000001081c */
[----:B------:R-:W-:Y:S01]  /*157c0*/  FADD.FTZ R38, R194, R25 ;  /* 0x00000019c2267221 */ /* 0x000fe20000010000 */
[----:B------:R-:W-:Y:S01]  /*157d0*/  IMAD.MOV.U32 R27, RZ, RZ, R76 ;  /* 0x000000ffff1b7224 */ /* 0x000fe200078e004c */
[----:B------:R-:W-:-:S02]  /*157e0*/  F2FP.F16.F32.PACK_AB R196, R39, R196 ;  /* 0x000000c427c4723e */ /* 0x000fc400000000ff */
[----:B------:R-:W-:Y:S01]  /*157f0*/  FADD.FTZ R25, R37, R38 ;  /* 0x0000002625197221 */ /* 0x000fe20000010000 */
[----:B------:R-:W-:Y:S01]  /*15800*/  F2FP.F16.F32.PACK_AB R198, R41, R198 ;  /* 0x000000c629c6723e */ /* 0x000fe200000000ff */
[----:B------:R-:W2:Y:S01]  /*15810*/  MUFU.EX2 R24, R24 ;  /* 0x0000001800187308 */ /* 0x000ea20000000800 */
[----:B---3--:R-:W-:Y:S01]  /*15820*/  FADD.FTZ R36, R197, R0 ;  /* 0x00000000c5247221 */ /* 0x008fe20000010000 */
[----:B------:R-:W-:Y:S01]  /*15830*/  FADD.FTZ R38, R188, R25 ;  /* 0x00000019bc267221 */ /* 0x000fe20000010000 */
[----:B------:R-:W-:Y:S02]  /*15840*/  F2FP.F16.F32.PACK_AB R197, R0, R197 ;  /* 0x000000c500c5723e */ /* 0x000fe400000000ff */
[----:B------:R-:W-:Y:S01]  /*15850*/  F2FP.F16.F32.PACK_AB R192, R43, R192 ;  /* 0x000000c02bc0723e */ /* 0x000fe200000000ff */
[----:B------:R-:W-:Y:S01]  /*15860*/  FADD.FTZ R25, R45, R38 ;  /* 0x000000262d197221 */ /* 0x000fe20000010000 */
[----:B-1----:R-:W-:Y:S01]  /*15870*/  @P4 IMAD.HI.U32 R29, R76, R29, RZ ;  /* 0x0000001d4c1d4227 */ /* 0x002fe200078e00ff */
[----:B------:R-:W1:Y:S03]  /*15880*/  MUFU.EX2 R193, R193 ;  /* 0x000000c100c17308 */ /* 0x000e660000000800 */
[----:B0-----:R-:W-:Y:S01]  /*15890*/  FADD.FTZ R5, R199, R36 ;  /* 0x00000024c7057221 */ /* 0x001fe20000010000 */
[----:B------:R-:W-:-:S02]  /*158a0*/  F2FP.F16.F32.PACK_AB R194, R37, R194 ;  /* 0x000000c225c2723e */ /* 0x000fc400000000ff */
[----:B------:R-:W-:Y:S02]  /*158b0*/  @P4 SHF.R.U32.HI R27, RZ, R40, R29 ;  /* 0x00000028ff1b4219 */ /* 0x000fe4000001161d */
[----:B------:R-:W-:Y:S01]  /*158c0*/  ISETP.GE.AND P4, PT, R11, 0x1, PT ;  /* 0x000000010b00780c */ /* 0x000fe20003f86270 */
[----:B------:R-:W0:Y:S01]  /*158d0*/  MUFU.EX2 R26, R26 ;  /* 0x0000001a001a7308 */ /* 0x000e220000000800 */
[----:B--2---:R-:W-:Y:S01]  /*158e0*/  FADD.FTZ R36, R24, R5 ;  /* 0x0000000518247221 */ /* 0x004fe20000010000 */
[----:B------:R-:W-:Y:S01]  /*158f0*/  IMAD.IADD R27, R156, 0x1, R27 ;  /* 0x000000019c1b7824 */ /* 0x000fe200078e021b */
[----:B------:R-:W-:Y:S02]  /*15900*/  F2FP.F16.F32.PACK_AB R188, R45, R188 ;  /* 0x000000bc2dbc723e */ /* 0x000fe400000000ff */
[----:B------:R-:W-:Y:S01]  /*15910*/  F2FP.F16.F32.PACK_AB R199, R24, R199 ;  /* 0x000000c718c7723e */ /* 0x000fe200000000ff */
[----:B------:R-:W-:Y:S02]  /*15920*/  IMAD.IADD R10, R27, 0x1, R10 ;  /* 0x000000011b0a7824 */ /* 0x000fe400078e020a */
[----:B------:R-:W2:Y:S01]  /*15930*/  MUFU.EX2 R195, R195 ;  /* 0x000000c300c37308 */ /* 0x000ea20000000800 */
[----:B-1----:R-:W-:-:S07]  /*15940*/  FADD.FTZ R5, R193, R36 ;  /* 0x00000024c1057221 */ /* 0x002fce0000010000 */
[----:B------:R-:W1:Y:S01]  /*15950*/  MUFU.EX2 R30, R30 ;  /* 0x0000001e001e7308 */ /* 0x000e620000000800 */
[C---:B0-----:R-:W-:Y:S01]  /*15960*/  FADD.FTZ R36, R26.reuse, R5 ;  /* 0x000000051a247221 */ /* 0x041fe20000010000 */
[----:B------:R-:W-:-:S06]  /*15970*/  F2FP.F16.F32.PACK_AB R193, R26, R193 ;  /* 0x000000c11ac1723e */ /* 0x000fcc00000000ff */
        /* <DEDUP_REMOVED lines=8> */
[----:B--2---:R-:W-:-:S07]  /*15a00*/  FADD.FTZ R5, R189, R36 ;  /* 0x00000024bd057221 */ /* 0x004fce0000010000 */
[----:B------:R-:W2:Y:S01]  /*15a10*/  MUFU.EX2 R184, R184 ;  /* 0x000000b800b87308 */ /* 0x000ea20000000800 */
[C---:B-1----:R-:W-:Y:S01]  /*15a20*/  FADD.FTZ R25, R47.reuse, R38 ;  /* 0x000000262f197221 */ /* 0x042fe20000010000 */
[----:B------:R-:W-:-:S06]  /*15a30*/  F2FP.F16.F32.PACK_AB R190, R47, R190 ;  /* 0x000000be2fbe723e */ /* 0x000fcc00000000ff */
[----:B------:R-:W1:Y:S01]  /*15a40*/  MUFU.EX2 R191, R191 ;  /* 0x000000bf00bf7308 */ /* 0x000e620000000800 */
[C---:B0-----:R-:W-:Y:S01]  /*15a50*/  FADD.FTZ R36, R32.reuse, R5 ;  /* 0x0000000520247221 */ /* 0x041fe20000010000 */
[----:B------:R-:W-:-:S06]  /*15a60*/  F2FP.F16.F32.PACK_AB R189, R32, R189 ;  /* 0x000000bd20bd723e */ /* 0x000fcc00000000ff */
[----:B------:R-:W0:Y:S01]  /*15a70*/  MUFU.EX2 R49, R49 ;  /* 0x0000003100317308 */ /* 0x000e220000000800 */
[----:B--2---:R-:W-:-:S07]  /*15a80*/  FADD.FTZ R38, R184, R25 ;  /* 0x00000019b8267221 */ /* 0x004fce0000010000 */
[----:B------:R-:W2:Y:S01]  /*15a90*/  MUFU.EX2 R34, R34 ;  /* 0x0000002200227308 */ /* 0x000ea20000000800 */
[----:B-1----:R-:W-:-:S07]  /*15aa0*/  FADD.FTZ R5, R191, R36 ;  /* 0x00000024bf057221 */ /* 0x002fce0000010000 */
[----:B------:R-:W1:Y:S01]  /*15ab0*/  MUFU.EX2 R185, R185 ;  /* 0x000000b900b97308 */ /* 0x000e620000000800 */
[C---:B0-----:R-:W-:Y:S01]  /*15ac0*/  FADD.FTZ R25, R49.reuse, R38 ;  /* 0x0000002631197221 */ /* 0x041fe20000010000 */
[----:B------:R-:W-:-:S06]  /*15ad0*/  F2FP.F16.F32.PACK_AB R184, R49, R184 ;  /* 0x000000b831b8723e */ /* 0x000fcc00000000ff */
[----:B------:R-:W0:Y:S01]  /*15ae0*/  MUFU.EX2 R28, R77 ;  /* 0x0000004d001c7308 */ /* 0x000e220000000800 */
[C---:B--2---:R-:W-:Y:S01]  /*15af0*/  FADD.FTZ R38, R34.reuse, R5 ;  /* 0x0000000522267221 */ /* 0x044fe20000010000 */
[----:B------:R-:W-:-:S06]  /*15b00*/  F2FP.F16.F32.PACK_AB R191, R34, R191 ;  /* 0x000000bf22bf723e */ /* 0x000fcc00000000ff */
[----:B------:R-:W2:Y:S01]  /*15b10*/  MUFU.EX2 R186, R186 ;  /* 0x000000ba00ba7308 */ /* 0x000ea20000000800 */
[----:B-1----:R-:W-:-:S07]  /*15b20*/  FADD.FTZ R5, R185, R38 ;  /* 0x00000026b9057221 */ /* 0x002fce0000010000 */
[----:B------:R-:W1:Y:S01]  /*15b30*/  MUFU.EX2 R79, R79 ;  /* 0x0000004f004f7308 */ /* 0x000e620000000800 */
[C---:B0-----:R-:W-:Y:S01]  /*15b40*/  FADD.FTZ R0, R28.reuse, R5 ;  /* 0x000000051c007221 */ /* 0x041fe20000010000 */
[----:B------:R-:W-:Y:S02]  /*15b50*/  F2FP.F16.F32.PACK_AB R185, R28, R185 ;  /* 0x000000b91cb9723e */ /* 0x000fe400000000ff */
[----:B------:R-:W-:-:S04]  /*15b60*/  IADD3 R5, R93, -0x2, RZ ;  /* 0xfffffffe5d057810 */ /* 0x000fc80007ffe0ff */
[----:B------:R-:W0:Y:S01]  /*15b70*/  MUFU.EX2 R51, R51 ;  /* 0x0000003300337308 */ /* 0x000e220000000800 */
[----:B--2---:R-:W-:-:S07]  /*15b80*/  FADD.FTZ R40, R186, R25 ;  /* 0x00000019ba287221 */ /* 0x004fce0000010000 */
[----:B------:R-:W2:Y:S01]  /*15b90*/  MUFU.EX2 R36, R81 ;  /* 0x0000005100247308 */ /* 0x000ea20000000800 */
[----:B-1----:R-:W-:Y:S01]  /*15ba0*/  FADD.FTZ R221, R79, R0 ;  /* 0x000000004fdd7221 */ /* 0x002fe20000010000 */
[C---:B0-----:R-:W-:Y:S01]  /*15bb0*/  FADD.FTZ R223, R51.reuse, R40 ;  /* 0x0000002833df7221 */ /* 0x041fe20000010000 */
[----:B------:R-:W-:Y:S02]  /*15bc0*/  F2FP.F16.F32.PACK_AB R186, R51, R186 ;  /* 0x000000ba33ba723e */ /* 0x000fe400000000ff */
[C---:B--2---:R-:W-:Y:S01]  /*15bd0*/  FADD.FTZ R221, R36.reuse, R221 ;  /* 0x000000dd24dd7221 */ /* 0x044fe20000010000 */
[----:B------:R-:W-:Y:S01]  /*15be0*/  F2FP.F16.F32.PACK_AB R187, R36, R79 ;  /* 0x0000004f24bb723e */ /* 0x000fe200000000ff */
[----:B------:R-:W-:Y:S06]  /*15bf0*/  @!P4 BRA `(.L_x_1748) ;  /* 0x000000000048c947 */ /* 0x000fec0003800000 */
        /* <DEDUP_REMOVED lines=11> */
.L_x_1750:
[----:B------:R-:W-:-:S13]  /*15cb0*/  ISETP.NE.AND P1, PT, R11, 0x1, PT ;  /* 0x000000010b00780c */ /* 0x000fda0003f25270 */
[----:B------:R-:W0:Y:S02]  /*15cc0*/  @P1 LDC.64 R24, c[0x0][0x9e8] ;  /* 0x00027a00ff181b82 */ /* 0x000e240000000a00 */
[----:B0-----:R-:W-:-:S05]  /*15cd0*/  @P1 IMAD.HI.U32 R24, R0, R24, RZ ;  /* 0x0000001800181227 */ /* 0x001fca00078e00ff */
[----:B------:R-:W-:-:S07]  /*15ce0*/  @P1 SHF.R.U32.HI R0, RZ, R25, R24 ;  /* 0x00000019ff001219 */ /* 0x000fce0000011618 */
.L_x_1751:
[----:B------:R-:W-:Y:S05]  /*15cf0*/  BSYNC B0 ;  /* 0x0000000000007941 */ /* 0x000fea0003800000 */
.L_x_1749:
[----:B------:R-:W-:-:S05]  /*15d00*/  IMAD R11, R0, R11, R11 ;  /* 0x0000000b000b7224 */ /* 0x000fca00078e020b */
[----:B------:R-:W-:-:S07]  /*15d10*/  VIMNMX R10, R10, R11, PT ;  /* 0x0000000b0a0a7248 */ /* 0x000fce0003fe0100 */
.L_x_1748:
[----:B------:R-:W2:Y:S01]  /*15d20*/  LDL R24, [R1+0x7c] ;  /* 0x00007c0001187983 */ /* 0x000ea20000100800 */
[----:B------:R-:W-:Y:S01]  /*15d30*/  SHF.R.S32.HI R11, RZ, 0x1f, R10 ;  /* 0x0000001fff0b7819 */ /* 0x000fe2000001140a */
[----:B------:R-:W-:Y:S01]  /*15d40*/  BSSY B1, `(.L_x_1752) ;  /* 0x000036b000017945 */ /* 0x000fe20003800000 */
[----:B------:R-:W-:Y:S01]  /*15d50*/  IMAD.MOV.U32 R0, RZ, RZ, 0x3f800000 ;  /* 0x3f800000ff007424 */ /* 0x000fe200078e00ff */
[----:B------:R-:W-:Y:S02]  /*15d60*/  CS2R R150, SRZ ;  /* 0x0000000000967805 */ /* 0x000fe4000001ff00 */
[----:B------:R-:W-:Y:S02]  /*15d70*/  LEA.HI R11, R11, R10, RZ, 0x6 ;  /* 0x0000000a0b0b7211 */ /* 0x000fe400078f30ff */
[----:B------:R-:W-:Y:S02]  /*15d80*/  CS2R R148, SRZ ;  /* 0x0000000000947805 */ /* 0x000fe4000001ff00 */
[----:B------:R-:W-:-:S02]  /*15d90*/  MOV R10, 0x3f800000 ;  /* 0x3f800000000a7802 */ /* 0x000fc40000000f00 */
[----:B------:R-:W-:Y:S02]  /*15da0*/  CS2R R146, SRZ ;  /* 0x0000000000927805 */ /* 0x000fe4000001ff00 */
[----:B------:R-:W-:Y:S02]  /*15db0*/  SHF.R.S32.HI R11, RZ, 0x6, R11 ;  /* 0x00000006ff0b7819 */ /* 0x000fe4000001140b */
        /* <DEDUP_REMOVED lines=60> */
[----:B--2---:R-:W-:-:S04]  /*16180*/  VIMNMX R24, R24, R11, !PT ;  /* 0x0000000b18187248 */ /* 0x004fc80007fe0100 */
[----:B------:R-:W-:Y:S01]  /*16190*/  ISETP.GE.AND P1, PT, R5, R24, PT ;  /* 0x000000180500720c */ /* 0x000fe20003f26270 */
[----:B------:R0:W-:Y:S02]  /*161a0*/  STL [R1+0x14], R24 ;  /* 0x0000141801007387 */ /* 0x0001e40000100800 */
[----:B0-----:R-:W-:-:S10]  /*161b0*/  CS2R R24, SRZ ;  /* 0x0000000000187805 */ /* 0x001fd4000001ff00 */
[----:B------:R-:W-:Y:S05]  /*161c0*/  @!P1 BRA `(.L_x_1753) ;  /* 0x0000003000889947 */ /* 0x000fea0003800000 */
[----:B------:R-:W-:Y:S01]  /*161d0*/  BSSY B0, `(.L_x_1754) ;  /* 0x000031d000007945 */ /* 0x000fe20003800000 */
[----:B------:R-:W-:Y:S02]  /*161e0*/  IMAD.MOV.U32 R0, RZ, RZ, 0x3f800000 ;  /* 0x3f800000ff007424 */ /* 0x000fe400078e00ff */
[----:B------:R-:W-:-:S07]  /*161f0*/  IMAD.MOV.U32 R151, RZ, RZ, RZ ;  /* 0x000000ffff977224 */ /* 0x000fce00078e00ff */
.L_x_1775:
[----:B------:R-:W-:-:S05]  /*16200*/  VIADD R222, R202, 0x1 ;  /* 0x00000001cade7836 */ /* 0x000fca0000000000 */
[----:B------:R-:W-:-:S04]  /*16210*/  ISETP.NE.AND P1, PT, R222, 0x2, PT ;  /* 0x00000002de00780c */ /* 0x000fc80003f25270 */
[----:B------:R-:W-:Y:S02]  /*16220*/  SEL R227, RZ, 0x1, P1 ;  /* 0x00000001ffe37807 */ /* 0x000fe40000800000 */
[----:B------:R-:W-:Y:S02]  /*16230*/  SEL R222, R222, RZ, P1 ;  /* 0x000000ffdede7207 */ /* 0x000fe40000800000 */
[----:B------:R-:W-:Y:S01]  /*16240*/  LOP3.LUT R227, R218, R227, RZ, 0x3c, !PT ;  /* 0x000000e3dae37212 */ /* 0x000fe200078e3cff */
[----:B------:R-:W-:Y:S06]  /*16250*/  @!P0 BRA `(.L_x_1755) ;  /* 0x0000000000048947 */ /* 0x000fec0003800000 */
[----:B------:R-:W-:Y:S01]  /*16260*/  BPT.TRAP 0x1 ;  /* 0x000000040000795c */ /* 0x000fe20000300000 */
.L_x_1755:
[----:B------:R-:W-:Y:S01]  /*16270*/  IMAD R2, R222, 0x8, R17 ;  /* 0x00000008de027824 */ /* 0x000fe200078e0211 */
[----:B------:R-:W-:-:S04]  /*16280*/  SHF.L.U32 R152, R227, 0x1f, RZ ;  /* 0x0000001fe3987819 */ /* 0x000fc800000006ff */
[----:B------:R0:W1:Y:S01]  /*16290*/  SYNCS.PHASECHK.TRANS64.TRYWAIT P1, [R2+URZ+0x30830], R152 ;  /* 0x03083098020075a7 */ /* 0x000062000802017f */
[----:B------:R-:W-:Y:S05]  /*162a0*/  @!P0 BRA `(.L_x_1756) ;  /* 0x0000000000048947 */ /* 0x000fea0003800000 */
[----:B------:R-:W-:Y:S01]  /*162b0*/  BPT.TRAP 0x1 ;  /* 0x000000040000795c */ /* 0x000fe20000300000 */
.L_x_1756:
[----:B------:R-:W2:Y:S01]  /*162c0*/  LDL R11, [R1+0x54] ;  /* 0x00005400010b7983 */ /* 0x000ea20000100800 */
[----:B------:R-:W-:Y:S01]  /*162d0*/  BSSY B2, `(.L_x_1757) ;  /* 0x0000007000027945 */ /* 0x000fe20003800000 */
[----:B--2---:R-:W-:-:S05]  /*162e0*/  LEA R11, R222, R11, 0xb ;  /* 0x0000000bde0b7211 */ /* 0x004fca00078e58ff */
[C---:B------:R-:W-:Y:S02]  /*162f0*/  VIADD R156, R11.reuse, 0x2 ;  /* 0x000000020b9c7836 */ /* 0x040fe40000000000 */
[----:B------:R-:W-:Y:S01]  /*16300*/  VIADD R155, R11, 0x4 ;  /* 0x000000040b9b7836 */ /* 0x000fe20000000000 */
[----:B-1----:R-:W-:Y:S06]  /*16310*/  @P1 BRA `(.L_x_1758) ;  /* 0x0000000000081947 */ /* 0x002fec0003800000 */
[----:B------:R-:W1:Y:S02]  /*16320*/  SYNCS.PHASECHK.TRANS64.TRYWAIT P1, [R2+URZ+0x30830], R152 ;  /* 0x03083098020075a7 */ /* 0x000e64000802017f */
[----:B-1----:R-:W-:Y:S05]  /*16330*/  @!P1 BRA `(.L_x_1759) ;  /* 0x0000018400cc9947 */ /* 0x002fea0003800000 */
.L_x_1758:
[----:B------:R-:W-:Y:S05]  /*16340*/  BSYNC B2 ;  /* 0x0000000000027941 */ /* 0x000fea0003800000 */
.L_x_1757:
[----:B------:R-:W-:Y:S04]  /*16350*/  STL.64 [R1+0xf8], R18 ;  /* 0x0000f81201007387 */ /* 0x000fe80000100a00 */
[----:B------:R2:W-:Y:S04]  /*16360*/  STL.64 [R1+0xf0], R16 ;  /* 0x0000f01001007387 */ /* 0x0005e80000100a00 */
[----:B--2---:R-:W2:Y:S04]  /*16370*/  LDL.64 R16, [R1+0x38] ;  /* 0x0000380001107983 */ /* 0x004ea80000100a00 */
[----:B------:R3:W-:Y:S04]  /*16380*/  STL.64 [R1+0xe8], R4 ;  /* 0x0000e80401007387 */ /* 0x0007e80000100a00 */
[----:B---3--:R-:W3:Y:S04]  /*16390*/  LDL.64 R4, [R1+0x30] ;  /* 0x0000300001047983 */ /* 0x008ee80000100a00 */
[----:B------:R4:W-:Y:S04]  /*163a0*/  STL.64 [R1+0xe0], R2 ;  /* 0x0000e00201007387 */ /* 0x0009e80000100a00 */
[----:B------:R-:W2:Y:S01]  /*163b0*/  LDL.64 R18, [R1+0x40] ;  /* 0x0000400001127983 */ /* 0x000ea20000100a00 */
[----:B01----:R-:W-:-:S05]  /*163c0*/  IMAD.MOV.U32 R152, RZ, RZ, R11 ;  /* 0x000000ffff987224 */ /* 0x003fca00078e000b */
[----:B------:R-:W-:Y:S01]  /*163d0*/  R2UR UR6, R152 ;  /* 0x00000000980672ca */ /* 0x000fe200000e0000 */
[----:B------:R-:W-:Y:S01]  /*163e0*/  IMAD.MOV.U32 R152, RZ, RZ, R156 ;  /* 0x000000ffff987224 */ /* 0x000fe200078e009c */
[C---:B------:R-:W-:Y:S01]  /*163f0*/  IADD3 R154, R11.reuse, 0x6, RZ ;  /* 0x000000060b9a7810 */ /* 0x040fe20007ffe0ff */
[----:B----4-:R-:W4:Y:S01]  /*16400*/  LDL.64 R2, [R1+0x28] ;  /* 0x0000280001027983 */ /* 0x010f220000100a00 */
[----:B------:R-:W-:Y:S02]  /*16410*/  IMAD.MOV.U32 R153, RZ, RZ, 0x40000040 ;  /* 0x40000040ff997424 */ /* 0x000fe400078e00ff */
[----:B------:R-:W-:Y:S01]  /*16420*/  R2UR UR4, R152 ;  /* 0x00000000980472ca */ /* 0x000fe200000e0000 */
[----:B------:R-:W-:Y:S01]  /*16430*/  IMAD.MOV.U32 R152, RZ, RZ, R155 ;  /* 0x000000ffff987224 */ /* 0x000fe200078e009b */
[----:B------:R-:W-:Y:S01]  /*16440*/  R2UR UR10, R154 ;  /* 0x000000009a0a72ca */ /* 0x000fe200000e0000 */
[----:B------:R-:W-:Y:S02]  /*16450*/  IMAD.MOV.U32 R155, RZ, RZ, 0x40000040 ;  /* 0x40000040ff9b7424 */ /* 0x000fe400078e00ff */
[-C--:B------:R-:W-:Y:S01]  /*16460*/  FMUL.FTZ R24, R24, R10.reuse ;  /* 0x0000000a18187220 */ /* 0x080fe20000410000 */
[C---:B------:R-:W-:Y:S01]  /*16470*/  VIADD R156, R11.reuse, 0x204 ;  /* 0x000002040b9c7836 */ /* 0x040fe20000000000 */
[----:B------:R-:W-:Y:S01]  /*16480*/  R2UR UR8, R152 ;  /* 0x00000000980872ca */ /* 0x000fe200000e0000 */
[----:B------:R-:W-:Y:S01]  /*16490*/  VIADD R152, R11, 0x200 ;  /* 0x000002000b987836 */ /* 0x000fe20000000000 */
[----:B------:R-:W-:Y:S01]  /*164a0*/  R2UR UR11, R155 ;  /* 0x000000009b0b72ca */ /* 0x000fe200000e0000 */
[-C--:B------:R-:W-:Y:S01]  /*164b0*/  FMUL.FTZ R25, R25, R10.reuse ;  /* 0x0000000a19197220 */ /* 0x080fe20000410000 */
[-C--:B------:R-:W-:Y:S01]  /*164c0*/  FMUL.FTZ R28, R28, R10.reuse ;  /* 0x0000000a1c1c7220 */ /* 0x080fe20000410000 */
[----:B------:R-:W-:Y:S01]  /*164d0*/  FMUL.FTZ R29, R29, R10 ;  /* 0x0000000a1d1d7220 */ /* 0x000fe20000410000 */
[----:B------:R-:W-:Y:S01]  /*164e0*/  R2UR UR14, R152 ;  /* 0x00000000980e72ca */ /* 0x000fe200000e0000 */
[C---:B------:R-:W-:Y:S01]  /*164f0*/  VIADD R152, R11.reuse, 0x206 ;  /* 0x000002060b987836 */ /* 0x040fe20000000000 */
[----:B------:R-:W-:Y:S01]  /*16500*/  R2UR UR22, R156 ;  /* 0x000000009c1672ca */ /* 0x000fe200000e0000 */
[----:B------:R-:W-:-:S02]  /*16510*/  VIADD R156, R11, 0x400 ;  /* 0x000004000b9c7836 */ /* 0x000fc40000000000 */
[-C--:B------:R-:W-:Y:S01]  /*16520*/  FMUL.FTZ R32, R32, R10.reuse ;  /* 0x0000000a20207220 */ /* 0x080fe20000410000 */
[-C--:B------:R-:W-:Y:S01]  /*16530*/  FMUL.FTZ R33, R33, R10.reuse ;  /* 0x0000000a21217220 */ /* 0x080fe20000410000 */
[----:B------:R-:W-:Y:S01]  /*16540*/  R2UR UR26, R152 ;  /* 0x00000000981a72ca */ /* 0x000fe200000e0000 */
[-C--:B------:R-:W-:Y:S01]  /*16550*/  FMUL.FTZ R36, R36, R10.reuse ;  /* 0x0000000a24247220 */ /* 0x080fe20000410000 */
[-C--:B------:R-:W-:Y:S01]  /*16560*/  FMUL.FTZ R37, R37, R10.reuse ;  /* 0x0000000a25257220 */ /* 0x080fe20000410000 */
[----:B------:R-:W-:Y:S01]  /*16570*/  MOV R154, UR11 ;  /* 0x0000000b009a7c02 */ /* 0x000fe20008000f00 */
[----:B------:R-:W-:Y:S02]  /*16580*/  VIADD R152, R11, 0x404 ;  /* 0x000004040b987836 */ /* 0x000fe40000000000 */
[-C--:B------:R-:W-:Y:S01]  /*16590*/  FMUL.FTZ R40, R40, R10.reuse ;  /* 0x0000000a28287220 */ /* 0x080fe20000410000 */
[-C--:B------:R-:W-:Y:S01]  /*165a0*/  FMUL.FTZ R41, R41, R10.reuse ;  /* 0x0000000a29297220 */ /* 0x080fe20000410000 */
[----:B------:R-:W-:Y:S01]  /*165b0*/  FMUL.FTZ R44, R44, R10 ;  /* 0x0000000a2c2c7220 */ /* 0x000fe20000410000 */
[----:B------:R0:W-:Y:S01]  /*165c0*/  STL [R1+0x4], R154 ;  /* 0x0000049a01007387 */ /* 0x0001e20000100800 */
[----:B------:R-:W-:Y:S01]  /*165d0*/  R2UR UR30, R156 ;  /* 0x000000009c1e72ca */ /* 0x000fe200000e0000 */
[C---:B------:R-:W-:Y:S01]  /*165e0*/  VIADD R156, R11.reuse, 0x406 ;  /* 0x000004060b9c7836 */ /* 0x040fe20000000000 */
[----:B------:R-:W-:Y:S01]  /*165f0*/  R2UR UR38, R152 ;  /* 0x00000000982672ca */ /* 0x000fe200000e0000 */
[----:B------:R-:W-:-:S02]  /*16600*/  VIADD R152, R11, 0x600 ;  /* 0x000006000b987836 */ /* 0x000fc40000000000 */
[-C--:B------:R-:W-:Y:S01]  /*16610*/  FMUL.FTZ R45, R45, R10.reuse ;  /* 0x0000000a2d2d7220 */ /* 0x080fe20000410000 */
[-C--:B------:R-:W-:Y:S01]  /*16620*/  FMUL.FTZ R48, R48, R10.reuse ;  /* 0x0000000a30307220 */ /* 0x080fe20000410000 */
[-C--:B------:R-:W-:Y:S01]  /*16630*/  FMUL.FTZ R49, R49, R10.reuse ;  /* 0x0000000a31317220 */ /* 0x080fe20000410000 */
[-C--:B------:R-:W-:Y:S01]  /*16640*/  FMUL.FTZ R52, R52, R10.reuse ;  /* 0x0000000a34347220 */ /* 0x080fe20000410000 */
[-C--:B------:R-:W-:Y:S01]  /*16650*/  FMUL.FTZ R53, R53, R10.reuse ;  /* 0x0000000a35357220 */ /* 0x080fe20000410000 */
[----:B0-----:R-:W-:Y:S01]  /*16660*/  IADD3 R154, R11, 0x202, RZ ;  /* 0x000002020b9a7810 */ /* 0x001fe20007ffe0ff */
[-C--:B------:R-:W-:Y:S01]  /*16670*/  FMUL.FTZ R56, R56, R10.reuse ;  /* 0x0000000a38387220 */ /* 0x080fe20000410000 */
[-C--:B------:R-:W-:Y:S01]  /*16680*/  FMUL.FTZ R57, R57, R10.reuse ;  /* 0x0000000a39397220 */ /* 0x080fe20000410000 */
[-C--:B------:R-:W-:Y:S01]  /*16690*/  FMUL.FTZ R60, R60, R10.reuse ;  /* 0x0000000a3c3c7220 */ /* 0x080fe20000410000 */
[----:B------:R-:W-:Y:S02]  /*166a0*/  R2UR UR18, R154 ;  /* 0x000000009a1272ca */ /* 0x000fe400000e0000 */
[----:B------:R-:W-:Y:S01]  /*166b0*/  IADD3 R154, R11, 0x402, RZ ;  /* 0x000004020b9a7810 */ /* 0x000fe20007ffe0ff */
[-C--:B------:R-:W-:Y:S01]  /*166c0*/  FMUL.FTZ R61, R61, R10.reuse ;  /* 0x0000000a3d3d7220 */ /* 0x080fe20000410000 */
[----:B------:R-:W-:Y:S01]  /*166d0*/  R2UR UR42, R156 ;  /* 0x000000009c2a72ca */ /* 0x000fe200000e0000 */
[C---:B------:R-:W-:Y:S01]  /*166e0*/  VIADD R156, R11.reuse, 0x602 ;  /* 0x000006020b9c7836 */ /* 0x040fe20000000000 */
[----:B------:R-:W-:Y:S01]  /*166f0*/  R2UR UR34, R154 ;  /* 0x000000009a2272ca */ /* 0x000fe200000e0000 */
[-C--:B------:R-:W-:Y:S01]  /*16700*/  FMUL.FTZ R64, R64, R10.reuse ;  /* 0x0000000a40407220 */ /* 0x080fe20000410000 */
[----:B------:R-:W-:Y:S01]  /*16710*/  R2UR UR46, R152 ;  /* 0x00000000982e72ca */ /* 0x000fe200000e0000 */
[C---:B------:R-:W-:Y:S01]  /*16720*/  VIADD R152, R11.reuse, 0x606 ;  /* 0x000006060b987836 */ /* 0x040fe20000000000 */
[----:B------:R-:W-:Y:S01]  /*16730*/  IADD3 R154, R11, 0x604, RZ ;  /* 0x000006040b9a7810 */ /* 0x000fe20007ffe0ff */
        /* <DEDUP_REMOVED lines=44> */
[----:B------:R-:W4:Y:S01]  /*16a00*/  LDL.64 R10, [R1+0x20] ;  /* 0x00002000010a7983 */ /* 0x000f220000100a00 */
        /* <DEDUP_REMOVED lines=63> */
[C---:B------:R-:W-:Y:S01]  /*16e00*/  R2UR UR5, R153.reuse ;  /* 0x00000000990572ca */ /* 0x040fe200000e0000 */
[----:B------:R-:W4:Y:S01]  /*16e10*/  LDL.LU R0, [R1+0x4] ;  /* 0x0000040001007983 */ /* 0x000f220000300800 */
[----:B------:R-:W-:Y:S01]  /*16e20*/  MOV R228, UR10 ;  /* 0x0000000a00e47c02 */ /* 0x000fe20008000f00 */
[----:B------:R-:W-:Y:S01]  /*16e30*/  UMOV UR10, UR4 ;  /* 0x00000004000a7c82 */ /* 0x000fe20008000000 */
[----:B------:R-:W-:Y:S01]  /*16e40*/  R2UR UR7, R153 ;  /* 0x00000000990772ca */ /* 0x000fe200000e0000 */
[----:B------:R-:W-:Y:S01]  /*16e50*/  IMAD.MOV.U32 R157, RZ, RZ, 0x40000040 ;  /* 0x40000040ff9d7424 */ /* 0x000fe200078e00ff */
[----:B------:R-:W-:-:S02]  /*16e60*/  R2UR UR4, R6 ;  /* 0x00000000060472ca */ /* 0x000fc400000e0000 */
[----:B------:R-:W-:-:S05]  /*16e70*/  R2UR UR9, R153 ;  /* 0x00000000990972ca */ /* 0x000fca00000e0000 */
[----:B------:R-:W-:Y:S01]  /*16e80*/  UMOV UR11, UR5 ;  /* 0x00000005000b7c82 */ /* 0x000fe20008000000 */
[----:B------:R-:W-:Y:S02]  /*16e90*/  R2UR UR5, R7 ;  /* 0x00000000070572ca */ /* 0x000fe400000e0000 */
[----:B------:R-:W-:Y:S02]  /*16ea0*/  R2UR UR15, R153 ;  /* 0x00000000990f72ca */ /* 0x000fe400000e0000 */
[----:B------:R-:W-:Y:S02]  /*16eb0*/  R2UR UR19, R155 ;  /* 0x000000009b1372ca */ /* 0x000fe400000e0000 */
[----:B------:R-:W-:Y:S02]  /*16ec0*/  R2UR UR23, R157 ;  /* 0x000000009d1772ca */ /* 0x000fe400000e0000 */
[----:B------:R-:W-:Y:S02]  /*16ed0*/  R2UR UR27, R153 ;  /* 0x00000000991b72ca */ /* 0x000fe400000e0000 */
[----:B------:R-:W-:-:S02]  /*16ee0*/  R2UR UR31, R157 ;  /* 0x000000009d1f72ca */ /* 0x000fc400000e0000 */
        /* <DEDUP_REMOVED lines=10> */
[----:B------:R-:W-:-:S06]  /*16f90*/  WARPGROUP.ARRIVE ;  /* 0x00000000000079c5 */ /* 0x000fcc0000000000 */
[----:B------:R-:W-:Y:S01]  /*16fa0*/  HGMMA.64x64x16.F32 R152, gdesc[UR4], RZ, !UPT, gsb0 ;  /* 0x00e00000049879f0 */ /* 0x000fe2000c0008ff */
[----:B------:R-:W-:Y:S01]  /*16fb0*/  UMOV UR6, UR8 ;  /* 0x0000000800067c82 */ /* 0x000fe20008000000 */
[----:B------:R-:W-:Y:S01]  /*16fc0*/  UMOV UR7, UR9 ;  /* 0x0000000900077c82 */ /* 0x000fe20008000000 */
[----:B--2---:R-:W-:Y:S02]  /*16fd0*/  R2UR UR8, R18 ;  /* 0x00000000120872ca */ /* 0x004fe400000e0000 */
[----:B------:R-:W-:Y:S01]  /*16fe0*/  R2UR UR9, R19 ;  /* 0x00000000130972ca */ /* 0x000fe200000e0000 */
[----:B------:R-:W-:Y:S02]  /*16ff0*/  WARPGROUP.DEPBAR.LE gsb0, 0x0 ;  /* 0x00008000000079c5 */ /* 0x000fe40000010000 */
[----:B------:R-:W-:Y:S01]  /*17000*/  WARPGROUP.ARRIVE ;  /* 0x00000000000079c5 */ /* 0x000fe20000000000 */
[----:B------:R-:W-:Y:S01]  /*17010*/  R2UR UR4, R16 ;  /* 0x00000000100472ca */ /* 0x000fe200000e0000 */
[----:B------:R0:W5:Y:S08]  /*17020*/  LDL.LU.64 R18, [R1+0xf8] ;  /* 0x0000f80001127983 */ /* 0x0001700000300a00 */
[----:B------:R-:W-:Y:S01]  /*17030*/  HGMMA.64x64x16.F32 R152, gdesc[UR8], R152, gsb0 ;  /* 0x00e00000089879f0 */ /* 0x000fe20008000898 */
[----:B------:R-:W-:-:S02]  /*17040*/  R2UR UR5, R17 ;  /* 0x00000000110572ca */ /* 0x000fc400000e0000 */
[----:B------:R-:W-:Y:S01]  /*17050*/  R2UR UR10, R228 ;  /* 0x00000000e40a72ca */ /* 0x000fe200000e0000 */
[----:B------:R0:W5:Y:S01]  /*17060*/  LDL.LU.64 R16, [R1+0xf0] ;  /* 0x0000f00001107983 */ /* 0x0001620000300a00 */
[----:B------:R-:W-:Y:S02]  /*17070*/  WARPGROUP.DEPBAR.LE gsb0, 0x0 ;  /* 0x00008000000079c5 */ /* 0x000fe40000010000 */
[----:B------:R-:W-:-:S07]  /*17080*/  WARPGROUP.ARRIVE ;  /* 0x00000000000079c5 */ /* 0x000fce0000000000 */
[----:B------:R-:W-:Y:S01]  /*17090*/  HGMMA.64x64x16.F32 R152, gdesc[UR4], R152, gsb0 ;  /* 0x00e00000049879f0 */ /* 0x000fe20008000898 */
[----:B---3--:R-:W-:Y:S02]  /*170a0*/  R2UR UR8, R4 ;  /* 0x00000000040872ca */ /* 0x008fe400000e0000 */
[----:B------:R-:W-:Y:S02]  /*170b0*/  R2UR UR9, R5 ;  /* 0x00000000050972ca */ /* 0x000fe400000e0000 */
[----:B----4-:R-:W-:Y:S01]  /*170c0*/  R2UR UR12, R2 ;  /* 0x00000000020c72ca */ /* 0x010fe200000e0000 */
[----:B------:R0:W5:Y:S01]  /*170d0*/  LDL.LU.64 R4, [R1+0xe8] ;  /* 0x0000e80001047983 */ /* 0x0001620000300a00 */
[----:B------:R-:W-:Y:S01]  /*170e0*/  R2UR UR11, R0 ;  /* 0x00000000000b72ca */ /* 0x000fe200000e0000 */
[----:B------:R-:W-:Y:S02]  /*170f0*/  WARPGROUP.DEPBAR.LE gsb0, 0x0 ;  /* 0x00008000000079c5 */ /* 0x000fe40000010000 */
[----:B------:R-:W-:-:S10]  /*17100*/  WARPGROUP.ARRIVE ;  /* 0x00000000000079c5 */ /* 0x000fd40000000000 */
[----:B------:R-:W-:Y:S01]  /*17110*/  HGMMA.64x64x16.F32 R152, gdesc[UR8], R152, gsb0 ;  /* 0x00e00000089879f0 */ /* 0x000fe20008000898 */
[----:B------:R-:W-:Y:S02]  /*17120*/  R2UR UR13, R3 ;  /* 0x00000000030d72ca */ /* 0x000fe400000e0000 */
[----:B------:R-:W-:Y:S01]  /*17130*/  R2UR UR16, R10 ;  /* 0x000000000a1072ca */ /* 0x000fe200000e0000 */
[----:B------:R0:W5:Y:S01]  /*17140*/  LDL.LU.64 R2, [R1+0xe0] ;  /* 0x0000e00001027983 */ /* 0x0001620000300a00 */
[----:B------:R-:W-:Y:S02]  /*17150*/  WARPGROUP.DEPBAR.LE gsb0, 0x0 ;  /* 0x00008000000079c5 */ /* 0x000fe40000010000 */
[----:B------:R-:W-:-:S07]  /*17160*/  WARPGROUP.ARRIVE ;  /* 0x00000000000079c5 */ /* 0x000fce0000000000 */
[----:B------:R-:W-:Y:S01]  /*17170*/  HGMMA.64x64x16.F32 R152, gdesc[UR12], R152, gsb0 ;  /* 0x00e000000c9879f0 */ /* 0x000fe20008000898 */
[----:B------:R-:W-:Y:S02]  /*17180*/  R2UR UR17, R11 ;  /* 0x000000000b1172ca */ /* 0x000fe400000e0000 */
[----:B------:R-:W-:Y:S02]  /*17190*/  WARPGROUP.DEPBAR.LE gsb0, 0x0 ;  /* 0x00008000000079c5 */ /* 0x000fe40000010000 */
[----:B------:R-:W-:-:S09]  /*171a0*/  WARPGROUP.ARRIVE ;  /* 0x00000000000079c5 */ /* 0x000fd20000000000 */
[----:B------:R-:W-:Y:S01]  /*171b0*/  HGMMA.64x64x16.F32 R152, gdesc[UR16], R152, gsb0 ;  /* 0x00e00000109879f0 */ /* 0x000fe20008000898 */
[----:B------:R-:W-:Y:S02]  /*171c0*/  R2UR UR20, R216 ;  /* 0x00000000d81472ca */ /* 0x000fe400000e0000 */
[----:B------:R-:W-:Y:S01]  /*171d0*/  R2UR UR21, R217 ;  /* 0x00000000d91572ca */ /* 0x000fe200000e0000 */
[----:B------:R-:W-:Y:S02]  /*171e0*/  WARPGROUP.DEPBAR.LE gsb0, 0x0 ;  /* 0x00008000000079c5 */ /* 0x000fe40000010000 */
[----:B------:R-:W-:-:S10]  /*171f0*/  WARPGROUP.ARRIVE ;  /* 0x00000000000079c5 */ /* 0x000fd40000000000 */
        /* <DEDUP_REMOVED lines=49> */
.L_x_1760:
[----:B------:R-:W-:Y:S01]  /*17510*/  SHF.L.U32 R0, R218, 0x1f, RZ ;  /* 0x0000001fda007819 */ /* 0x000fe200000006ff */
[----:B-----5:R-:W-:-:S04]  /*17520*/  IMAD R218, R202, 0x8, R17 ;  /* 0x00000008cada7824 */ /* 0x020fc800078e0211 */
[----:B------:R0:W1:Y:S01]  /*17530*/  SYNCS.PHASECHK.TRANS64.TRYWAIT P1, [R218+URZ+0x30850], R0 ;  /* 0x03085000da0075a7 */ /* 0x000062000802017f */
[----:B------:R-:W-:Y:S05]  /*17540*/  @!P0 BRA `(.L_x_1761) ;  /* 0x0000000000048947 */ /* 0x000fea0003800000 */
[----:B------:R-:W-:Y:S01]  /*17550*/  BPT.TRAP 0x1 ;  /* 0x000000040000795c */ /* 0x000fe20000300000 */
.L_x_1761:
[----:B------:R-:W-:Y:S04]  /*17560*/  BSSY B2, `(.L_x_1762) ;  /* 0x0000004000027945 */ /* 0x000fe80003800000 */
[----:B-1----:R-:W-:Y:S05]  /*17570*/  @P1 BRA `(.L_x_1763) ;  /* 0x0000000000081947 */ /* 0x002fea0003800000 */
[----:B------:R-:W1:Y:S02]  /*17580*/  SYNCS.PHASECHK.TRANS64.TRYWAIT P1, [R218+URZ+0x30850], R0 ;  /* 0x03085000da0075a7 */ /* 0x000e64000802017f */
[----:B-1----:R-:W-:Y:S05]  /*17590*/  @!P1 BRA `(.L_x_1764) ;  /* 0x0000017400489947 */ /* 0x002fea0003800000 */
.L_x_1763:
[----:B------:R-:W-:Y:S05]  /*175a0*/  BSYNC B2 ;  /* 0x0000000000027941 */ /* 0x000fea0003800000 */
.L_x_1762:
[----:B01----:R-:W-:Y:S01]  /*175b0*/  VIADD R0, R17, 0x400 ;  /* 0x0000040011007836 */ /* 0x003fe20000000000 */
[----:B------:R-:W-:Y:S01]  /*175c0*/  MOV R11, 0x40000040 ;  /* 0x40000040000b7802 */ /* 0x000fe20000000f00 */
[----:B------:R-:W-:-:S03]  /*175d0*/  WARPGROUP.ARRIVE ;  /* 0x00000000000079c5 */ /* 0x000fc60000000000 */
[----:B------:R-:W-:Y:S02]  /*175e0*/  SHF.R.U32.HI R0, RZ, 0x4, R0 ;  /* 0x00000004ff007819 */ /* 0x000fe40000011600 */
[----:B------:R-:W-:Y:S01]  /*175f0*/  R2UR UR7, R11 ;  /* 0x000000000b0772ca */ /* 0x000fe200000e0000 */
[----:B------:R-:W-:Y:S01]  /*17600*/  IMAD.MOV.U32 R11, RZ, RZ, 0x40000040 ;  /* 0x40000040ff0b7424 */ /* 0x000fe200078e00ff */
[----:B------:R-:W-:-:S04]  /*17610*/  LOP3.LUT R10, R0, 0x3fff, RZ, 0xc0, !PT ;  /* 0x00003fff000a7812 */ /* 0x000fc800078ec0ff */
[----:B------:R-:W-:-:S05]  /*17620*/  LOP3.LUT R10, R10, 0x2000000, RZ, 0xfc, !PT ;  /* 0x020000000a0a7812 */ /* 0x000fca00078efcff */
[----:B------:R-:W-:-:S05]  /*17630*/  IMAD R10, R202, 0x800, R10 ;  /* 0x00000800ca0a7824 */ /* 0x000fca00078e020a */
[----:B------:R-:W-:-:S13]  /*17640*/  R2UR UR6, R10 ;  /* 0x000000000a0672ca */ /* 0x000fda00000e0000 */
[----:B------:R-:W-:Y:S03]  /*17650*/  HGMMA.64x256x16.F32 R24, R196, gdesc[UR4].tnspB, R24, gsb0 ;  /* 0x43e00004c4187df0 */ /* 0x000fe60008000818 */
[----:B------:R-:W-:Y:S02]  /*17660*/  WARPGROUP.DEPBAR.LE gsb0, 0x0 ;  /* 0x00008000000079c5 */ /* 0x000fe40000010000 */
[----:B------:R-:W-:Y:S01]  /*17670*/  VIADD R196, R10, 0x80 ;  /* 0x000000800ac47836 */ /* 0x000fe20000000000 */
[----:B------:R-:W-:Y:S01]  /*17680*/  WARPGROUP.ARRIVE ;  /* 0x00000000000079c5 */ /* 0x000fe20000000000 */
[----:B------:R-:W-:-:S03]  /*17690*/  IMAD.MOV.U32 R197, RZ, RZ, 0x40000040 ;  /* 0x40000040ffc57424 */ /* 0x000fc600078e00ff */
[----:B------:R-:W-:Y:S02]  /*176a0*/  R2UR UR6, R196 ;  /* 0x00000000c40672ca */ /* 0x000fe400000e0000 */
[----:B------:R-:W-:-:S15]  /*176b0*/  R2UR UR7, R197 ;  /* 0x00000000c50772ca */ /* 0x000fde00000e0000 */
[----:B------:R-:W-:-:S01]  /*176c0*/  NOP ;  /* 0x0000000000007918 */ /* 0x000fc20000000000 */
[----:B------:R-:W-:Y:S03]  /*176d0*/  HGMMA.64x256x16.F32 R24, R192, gdesc[UR4].tnspB, R24, gsb0 ;  /* 0x43e00004c0187df0 */ /* 0x000fe60008000818 */
[----:B------:R-:W-:Y:S02]  /*176e0*/  WARPGROUP.DEPBAR.LE gsb0, 0x0 ;  /* 0x00008000000079c5 */ /* 0x000fe40000010000 */
[C---:B------:R-:W-:Y:S01]  /*176f0*/  VIADD R192, R10.reuse, 0x100 ;  /* 0x000001000ac07836 */ /* 0x040fe20000000000 */
[----:B------:R-:W-:Y:S01]  /*17700*/  WARPGROUP.ARRIVE ;  /* 0x00000000000079c5 */ /* 0x000fe20000000000 */
[----:B------:R-:W-:Y:S01]  /*17710*/  IMAD.MOV.U32 R193, RZ, RZ, 0x40000040 ;  /* 0x40000040ffc17424 */ /* 0x000fe200078e00ff */
[----:B------:R-:W-:Y:S02]  /*17720*/  IADD3 R10, R10, 0x180, RZ ;  /* 0x000001800a0a7810 */ /* 0x000fe40007ffe0ff */
[----:B------:R-:W-:-:S02]  /*17730*/  R2UR UR6, R192 ;  /* 0x00000000c00672ca */ /* 0x000fc400000e0000 */
[----:B------:R-:W-:-:S15]  /*17740*/  R2UR UR7, R193 ;  /* 0x00000000c10772ca */ /* 0x000fde00000e0000 */
[----:B------:R-:W-:-:S01]  /*17750*/  NOP ;  /* 0x0000000000007918 */ /* 0x000fc20000000000 */
        /* <DEDUP_REMOVED lines=10> */
.L_x_1765:
[----:B------:R-:W2:Y:S01]  /*17800*/  LDL R10, [R1] ;  /* 0x00000000010a7983 */ /* 0x000ea20000100800 */
[----:B------:R-:W0:Y:S01]  /*17810*/  LDC R11, c[0x0][0x448] ;  /* 0x00011200ff0b7b82 */ /* 0x000e220000000800 */
[----:B------:R-:W-:Y:S02]  /*17820*/  ULDC UR5, c[0x0][0x9d8] ;  /* 0x0002760000057ab9 */ /* 0x000fe40000000800 */
[----:B------:R-:W3:Y:S04]  /*17830*/  LDL R184, [R1+0x5c] ;  /* 0x00005c0001b87983 */ /* 0x000ee80000100800 */
[----:B------:R-:W3:Y:S04]  /*17840*/  LDL R0, [R1+0x78] ;  /* 0x0000780001007983 */ /* 0x000ee80000100800 */
[----:B------:R-:W4:Y:S01]  /*17850*/  LDL R190, [R1+0xc] ;  /* 0x00000c0001be7983 */ /* 0x000f220000100800 */
[----:B0-----:R-:W-:-:S13]  /*17860*/  ISETP.NE.AND P1, PT, R11, 0x1, PT ;  /* 0x000000010b00780c */ /* 0x001fda0003f25270 */
[----:B------:R-:W0:Y:S01]  /*17870*/  @P1 LDC R11, c[0x0][0x44c] ;  /* 0x00011300ff0b1b82 */ /* 0x000e220000000800 */
[----:B------:R-:W-:Y:S02]  /*17880*/  VIADD R2, R2, 0x30840 ;  /* 0x0003084002027836 */ /* 0x000fe40000000000 */
        /* <DEDUP_REMOVED lines=16> */
[----:B------:R-:W-:Y:S01]  /*17990*/  LOP3.LUT P5, RZ, R16, 0x20, RZ, 0xc0, !PT ;  /* 0x0000002010ff7812 */ /* 0x000fe200078ac0ff */
        /* <DEDUP_REMOVED lines=16> */
[----:B--2---:R-:W-:-:S02]  /*17aa0*/  R2UR UR4, R10 ;  /* 0x000000000a0472ca */ /* 0x004fc400000e0000 */
[----:B------:R-:W2:Y:S01]  /*17ab0*/  @P1 LDC R10, c[0x0][0x450] ;  /* 0x00011400ff0a1b82 */ /* 0x000ea20000000800 */
[----:B---3--:R-:W-:-:S04]  /*17ac0*/  IMAD.IADD R0, R0, 0x1, R184 ;  /* 0x0000000100007824 */ /* 0x008fc800078e02b8 */
[----:B0-----:R-:W-:-:S04]  /*17ad0*/  @P1 IMAD.HI.U32 R11, R0, R11, RZ ;  /* 0x0000000b000b1227 */ /* 0x001fc800078e00ff */
[----:B------:R-:W-:Y:S01]  /*17ae0*/  FMUL.FTZ R184, R170, UR5 ;  /* 0x00000005aab87c20 */ /* 0x000fe20008410000 */
[----:B----4-:R-:W-:Y:S01]  /*17af0*/  PRMT R2, R190, 0x654, R2 ;  /* 0x00000654be027816 */ /* 0x010fe20000000002 */
[----:B------:R-:W-:Y:S01]  /*17b00*/  FMUL.FTZ R170, R171, UR5 ;  /* 0x00000005abaa7c20 */ /* 0x000fe20008410000 */
[----:B------:R-:W-:Y:S01]  /*17b10*/  FMUL.FTZ R171, R174, UR5 ;  /* 0x00000005aeab7c20 */ /* 0x000fe20008410000 */
[----:B------:R-:W-:Y:S01]  /*17b20*/  FMUL.FTZ R174, R179, UR5 ;  /* 0x00000005b3ae7c20 */ /* 0x000fe20008410000 */
[----:B--2---:R-:W-:Y:S01]  /*17b30*/  @P1 SHF.R.U32.HI R0, RZ, R10, R11 ;  /* 0x0000000aff001219 */ /* 0x004fe2000001160b */
[----:B------:R-:W-:Y:S01]  /*17b40*/  FMUL.FTZ R10, R152, UR5 ;  /* 0x00000005980a7c20 */ /* 0x000fe20008410000 */
[----:B------:R-:W-:Y:S01]  /*17b50*/  FMUL.FTZ R152, R153, UR5 ;  /* 0x0000000599987c20 */ /* 0x000fe20008410000 */
[----:B------:R0:W-:Y:S02]  /*17b60*/  SYNCS.ARRIVE.TRANS64.RED.A1T0 RZ, [R2+URZ], RZ ;  /* 0x000000ff02ff79a7 */ /* 0x0001e4000810043f */
[----:B------:R-:W2:Y:S01]  /*17b70*/  SHFL.IDX PT, R188, R0, RZ, 0x1c1f ;  /* 0x001c1fff00bc7589 */ /* 0x000ea200000e0000 */
        /* <DEDUP_REMOVED lines=10> */
[----:B0-----:R-:W-:Y:S01]  /*17c20*/  IMAD.SHL.U32 R2, R5, 0x40, RZ ;  /* 0x0000004005027824 */ /* 0x001fe200078e00ff */
[----:B------:R-:W0:Y:S01]  /*17c30*/  MUFU.TANH R10, R10 ;  /* 0x0000000a000a7308 */ /* 0x000e220000002400 */
[----:B------:R-:W-:-:S03]  /*17c40*/  ULDC UR5, c[0x0][0x9e0] ;  /* 0x0002780000057ab9 */ /* 0x000fc60000000800 */
[----:B------:R-:W-:-:S04]  /*17c50*/  IADD3 R183, -R225, 0x1, -R2 ;  /* 0x00000001e1b77810 */ /* 0x000fc80007ffe902 */
[----:B------:R-:W3:Y:S01]  /*17c60*/  MUFU.TANH R152, R152 ;  /* 0x0000009800987308 */ /* 0x000ee20000002400 */
[----:B------:R-:W-:-:S07]  /*17c70*/  IADD3 R183, -R219, R183, R220 ;  /* 0x000000b7dbb77210 */ /* 0x000fce0007ffe1dc */
[----:B------:R-:W4:Y:S01]  /*17c80*/  MUFU.TANH R11, R11 ;  /* 0x0000000b000b7308 */ /* 0x000f220000002400 */
[----:B------:R-:W-:-:S07]  /*17c90*/  IADD3 R187, R183, UR5, RZ ;  /* 0x00000005b7bb7c10 */ /* 0x000fce000fffe0ff */
        /* <DEDUP_REMOVED lines=13> */
[----:B------:R-:W-:-:S02]  /*17d70*/  VIADD R183, R183, UR4 ;  /* 0x00000004b7b77c36 */ /* 0x000fc40008000000 */
[--C-:B--2---:R-:W-:Y:S02]  /*17d80*/  IMAD.IADD R182, R187, 0x1, R188.reuse ;  /* 0x00000001bbb67824 */ /* 0x104fe400078e02bc */
[----:B------:R-:W-:Y:S01]  /*17d90*/  IMAD.IADD R181, R183, 0x1, R188 ;  /* 0x00000001b7b57824 */ /* 0x000fe200078e02bc */
[----:B-1-34-:R-:W-:Y:S06]  /*17da0*/  @!P5 BRA `(.L_x_1766) ;  /* 0x000000000060d947 */ /* 0x01afec0003800000 */
[----:B------:R-:W-:Y:S01]  /*17db0*/  IADD3 R188, -R219, R220, R188 ;  /* 0x000000dcdbbc7210 */ /* 0x000fe20007ffe1bc */
[----:B------:R-:W-:Y:S03]  /*17dc0*/  BSSY B2, `(.L_x_1767) ;  /* 0x0000012000027945 */ /* 0x000fe60003800000 */
        /* <DEDUP_REMOVED lines=11> */
.L_x_1768:
[----:B------:R-:W-:Y:S02]  /*17e80*/  ULDC UR4, c[0x0][0x9e4] ;  /* 0x0002790000047ab9 */ /* 0x000fe40000000800 */
[----:B------:R-:W-:-:S04]  /*17e90*/  MOV R189, UR4 ;  /* 0x0000000400bd7c02 */ /* 0x000fc80008000f00 */
[----:B------:R-:W-:-:S13]  /*17ea0*/  ISETP.NE.AND P1, PT, R189, 0x1, PT ;  /* 0x00000001bd00780c */ /* 0x000fda0003f25270 */
[----:B------:R-:W1:Y:S02]  /*17eb0*/  @P1 LDC.64 R160, c[0x0][0x9e8] ;  /* 0x00027a00ffa01b82 */ /* 0x000e640000000a00 */
[----:B-1----:R-:W-:-:S05]  /*17ec0*/  @P1 IMAD.HI.U32 R160, R188, R160, RZ ;  /* 0x000000a0bca01227 */ /* 0x002fca00078e00ff */
[----:B------:R-:W-:-:S07]  /*17ed0*/  @P1 SHF.R.U32.HI R188, RZ, R161, R160 ;  /* 0x000000a1ffbc1219 */ /* 0x000fce00000116a0 */
.L_x_1769:
[----:B------:R-:W-:Y:S05]  /*17ee0*/  BSYNC B2 ;  /* 0x0000000000027941 */ /* 0x000fea0003800000 */
.L_x_1767:
[----:B------:R-:W-:-:S04]  /*17ef0*/  IMAD R188, R188, R189, -R2 ;  /* 0x000000bdbcbc7224 */ /* 0x000fc800078e0a02 */
[----:B------:R-:W-:-:S05]  /*17f00*/  IMAD.IADD R188, R188, 0x1, -R225 ;  /* 0x00000001bcbc7824 */ /* 0x000fca00078e0ae1 */
[----:B------:R-:W-:Y:S02]  /*17f10*/  VIMNMX R181, R181, R188, !PT ;  /* 0x000000bcb5b57248 */ /* 0x000fe40007fe0100 */
[----:B------:R-:W-:-:S07]  /*17f20*/  VIADDMNMX R182, R188, R189, R182, PT ;  /* 0x000000bdbcb67246 */ /* 0x000fce00038001b6 */
.L_x_1766:
[----:B------:R-:W-:Y:S01]  /*17f30*/  ISETP.GT.AND P1, PT, R5, -0x1, PT ;  /* 0xffffffff0500780c */ /* 0x000fe20003f24270 */
[----:B------:R-:W1:Y:S03]  /*17f40*/  SHFL.IDX PT, R0, R0, 0x1, 0x1c1f ;  /* 0x003c1f0000007f89 */ /* 0x000e6600000e0000 */
[C---:B------:R-:W-:Y:S02]  /*17f50*/  ISETP.GT.AND P2, PT, R181.reuse, RZ, P1 ;  /* 0x000000ffb500720c */ /* 0x040fe40000f44270 */
[C---:B------:R-:W-:Y:S02]  /*17f60*/  ISETP.GT.AND P4, PT, R181.reuse, 0x1, P1 ;  /* 0x00000001b500780c */ /* 0x040fe40000f84270 */
[----:B------:R-:W-:Y:S02]  /*17f70*/  ISETP.LT.OR P3, PT, R182, 0x1, P2 ;  /* 0x00000001b600780c */ /* 0x000fe40001761670 */
[----:B------:R-:W-:-:S02]  /*17f80*/  ISETP.GT.AND P2, PT, R181, 0x8, P1 ;  /* 0x00000008b500780c */ /* 0x000fc40000f44270 */
[----:B0-----:R-:W-:Y:S02]  /*17f90*/  FSEL R10, R10, -INF , !P3 ;  /* 0xff8000000a0a7808 */ /* 0x001fe40005800000 */
[----:B------:R-:W-:Y:S02]  /*17fa0*/  ISETP.GT.AND P3, PT, R181, 0x9, P1 ;  /* 0x00000009b500780c */ /* 0x000fe40000f64270 */
[C---:B------:R-:W-:Y:S02]  /*17fb0*/  ISETP.LT.OR P4, PT, R182.reuse, 0x2, P4 ;  /* 0x00000002b600780c */ /* 0x040fe40002781670 */
[C---:B------:R-:W-:Y:S02]  /*17fc0*/  ISETP.LT.OR P2, PT, R182.reuse, 0x9, P2 ;  /* 0x00000009b600780c */ /* 0x040fe40001741670 */
[----:B------:R-:W-:Y:S02]  /*17fd0*/  ISETP.LT.OR P3, PT, R182, 0xa, P3 ;  /* 0x0000000ab600780c */ /* 0x000fe40001f61670 */
[----:B------:R-:W-:-:S02]  /*17fe0*/  FSEL R152, R152, -INF , !P4 ;  /* 0xff80000098987808 */ /* 0x000fc40006000000 */
[----:B------:R-:W-:Y:S01]  /*17ff0*/  FSEL R160, R154, -INF , !P2 ;  /* 0xff8000009aa07808 */ /* 0x000fe20005000000 */
[--C-:B-1----:R-:W-:Y:S01]  /*18000*/  IMAD.IADD R187, R187, 0x1, R0.reuse ;  /* 0x00000001bbbb7824 */ /* 0x102fe200078e0200 */
[----:B------:R-:W-:Y:S01]  /*18010*/  FSEL R161, R155, -INF , !P3 ;  /* 0xff8000009ba17808 */ /* 0x000fe20005800000 */
[----:B------:R-:W-:Y:S01]  /*18020*/  IMAD.IADD R183, R183, 0x1, R0 ;  /* 0x00000001b7b77824 */ /* 0x000fe200078e0200 */
[C---:B------:R-:W-:Y:S02]  /*18030*/  ISETP.GT.AND P4, PT, R181.reuse, 0x10, P1 ;  /* 0x00000010b500780c */ /* 0x040fe40000f84270 */
[C---:B------:R-:W-:Y:S02]  /*18040*/  ISETP.GT.AND P2, PT, R181.reuse, 0x11, P1 ;  /* 0x00000011b500780c */ /* 0x040fe40000f44270 */
[----:B------:R-:W-:Y:S02]  /*18050*/  ISETP.GT.AND P3, PT, R181, 0x18, P1 ;  /* 0x00000018b500780c */ /* 0x000fe40000f64270 */
[----:B------:R-:W-:-:S02]  /*18060*/  ISETP.LT.OR P4, PT, R182, 0x11, P4 ;  /* 0x00000011b600780c */ /* 0x000fc40002781670 */
[C---:B------:R-:W-:Y:S02]  /*18070*/  ISETP.LT.OR P2, PT, R182.reuse, 0x12, P2 ;  /* 0x00000012b600780c */ /* 0x040fe40001741670 */
[----:B------:R-:W-:Y:S02]  /*18080*/  ISETP.LT.OR P3, PT, R182, 0x19, P3 ;  /* 0x00000019b600780c */ /* 0x000fe40001f61670 */
[----:B------:R-:W-:Y:S02]  /*18090*/  FSEL R158, R158, -INF , !P4 ;  /* 0xff8000009e9e7808 */ /* 0x000fe40006000000 */
[----:B------:R-:W-:Y:S02]  /*180a0*/  FSEL R159, R159, -INF , !P2 ;  /* 0xff8000009f9f7808 */ /* 0x000fe40005000000 */
[----:B------:R-:W-:Y:S02]  /*180b0*/  FSEL R164, R164, -INF , !P3 ;  /* 0xff800000a4a47808 */ /* 0x000fe40005800000 */
[----:B------:R-:W-:-:S02]  /*180c0*/  ISETP.GT.AND P4, PT, R181, 0x19, P1 ;  /* 0x00000019b500780c */ /* 0x000fc40000f84270 */
[C---:B------:R-:W-:Y:S02]  /*180d0*/  ISETP.GT.AND P2, PT, R181.reuse, 0x20, P1 ;  /* 0x00000020b500780c */ /* 0x040fe40000f44270 */
[----:B------:R-:W-:Y:S02]  /*180e0*/  ISETP.GT.AND P3, PT, R181, 0x21, P1 ;  /* 0x00000021b500780c */ /* 0x000fe40000f64270 */
[C---:B------:R-:W-:Y:S02]  /*180f0*/  ISETP.LT.OR P4, PT, R182.reuse, 0x1a, P4 ;  /* 0x0000001ab600780c */ /* 0x040fe40002781670 */
[C---:B------:R-:W-:Y:S02]  /*18100*/  ISETP.LT.OR P2, PT, R182.reuse, 0x21, P2 ;  /* 0x00000021b600780c */ /* 0x040fe40001741670 */
[----:B------:R-:W-:Y:S02]  /*18110*/  ISETP.LT.OR P3, PT, R182, 0x22, P3 ;  /* 0x00000022b600780c */ /* 0x000fe40001f61670 */
[----:B------:R-:W-:-:S02]  /*18120*/  FSEL R165, R165, -INF , !P4 ;  /* 0xff800000a5a57808 */ /* 0x000fc40006000000 */
[----:B------:R-:W-:Y:S02]  /*18130*/  FSEL R168, R168, -INF , !P2 ;  /* 0xff800000a8a87808 */ /* 0x000fe40005000000 */
[----:B------:R-:W-:Y:S02]  /*18140*/  FSEL R169, R169, -INF , !P3 ;  /* 0xff800000a9a97808 */ /* 0x000fe40005800000 */
        /* <DEDUP_REMOVED lines=17> */
[----:B------:R-:W-:Y:S01]  /*18260*/  FSEL R180, R180, -INF , !P3 ;  /* 0xff800000b4b47808 */ /* 0x000fe20005800000 */
[----:B------:R-:W-:Y:S06]  /*18270*/  @!P5 BRA `(.L_x_1770) ;  /* 0x000000000060d947 */ /* 0x000fec0003800000 */
        /* <DEDUP_REMOVED lines=13> */
.L_x_1772:
[----:B------:R-:W-:Y:S02]  /*18350*/  ULDC UR4, c[0x0][0x9e4] ;  /* 0x0002790000047ab9 */ /* 0x000fe40000000800 */
[----:B------:R-:W-:-:S04]  /*18360*/  MOV R181, UR4 ;  /* 0x0000000400b57c02 */ /* 0x000fc80008000f00 */
[----:B------:R-:W-:-:S13]  /*18370*/  ISETP.NE.AND P2, PT, R181, 0x1, PT ;  /* 0x00000001b500780c */ /* 0x000fda0003f45270 */
[----:B------:R-:W0:Y:S02]  /*18380*/  @P2 LDC.64 R154, c[0x0][0x9e8] ;  /* 0x00027a00ff9a2b82 */ /* 0x000e240000000a00 */
[----:B0-----:R-:W-:-:S05]  /*18390*/  @P2 IMAD.HI.U32 R154, R0, R154, RZ ;  /* 0x0000009a009a2227 */ /* 0x001fca00078e00ff */
[----:B------:R-:W-:-:S07]  /*183a0*/  @P2 SHF.R.U32.HI R0, RZ, R155, R154 ;  /* 0x0000009bff002219 */ /* 0x000fce000001169a */
.L_x_1773:
[----:B------:R-:W-:Y:S05]  /*183b0*/  BSYNC B2 ;  /* 0x0000000000027941 */ /* 0x000fea0003800000 */
.L_x_1771:
[----:B------:R-:W-:-:S04]  /*183c0*/  IMAD R0, R0, R181, -R2 ;  /* 0x000000b500007224 */ /* 0x000fc800078e0a02 */
[----:B------:R-:W-:-:S05]  /*183d0*/  IMAD.IADD R0, R0, 0x1, -R225 ;  /* 0x0000000100007824 */ /* 0x000fca00078e0ae1 */
[----:B------:R-:W-:Y:S02]  /*183e0*/  VIMNMX R183, R183, R0, !PT ;  /* 0x00000000b7b77248 */ /* 0x000fe40007fe0100 */
[----:B------:R-:W-:-:S07]  /*183f0*/  VIADDMNMX R187, R0, R181, R187, PT ;  /* 0x000000b500bb7246 */ /* 0x000fce00038001bb */
.L_x_1770:
[----:B------:R-:W-:Y:S01]  /*18400*/  FMNMX.FTZ R2, R10, R4, !PT ;  /* 0x000000040a027209 */ /* 0x000fe20007810000 */
[----:B------:R-:W-:Y:S01]  /*18410*/  ULDC UR4, c[0x0][0x988] ;  /* 0x0002620000047ab9 */ /* 0x000fe20000000800 */
[----:B------:R-:W-:Y:S02]  /*18420*/  LOP3.LUT R16, R16, 0xffffdfff, RZ, 0xc0, !PT ;  /* 0xffffdfff10107812 */ /* 0x000fe400078ec0ff */
[----:B------:R-:W-:Y:S02]  /*18430*/  FMNMX.FTZ R2, R152, R2, !PT ;  /* 0x0000000298027209 */ /* 0x000fe40007810000 */
[C---:B------:R-:W-:Y:S02]  /*18440*/  ISETP.GT.AND P2, PT, R183.reuse, 0x1, P1 ;  /* 0x00000001b700780c */ /* 0x040fe40000f44270 */
[----:B------:R-:W-:Y:S02]  /*18450*/  FMNMX.FTZ R2, R160, R2, !PT ;  /* 0x00000002a0027209 */ /* 0x000fe40007810000 */
[----:B------:R-:W-:-:S02]  /*18460*/  ISETP.GT.AND P3, PT, R183, 0x8, P1 ;  /* 0x00000008b700780c */ /* 0x000fc40000f64270 */
[----:B------:R-:W-:Y:S02]  /*18470*/  FMNMX.FTZ R2, R161, R2, !PT ;  /* 0x00000002a1027209 */ /* 0x000fe40007810000 */
[----:B------:R-:W-:Y:S02]  /*18480*/  @P0 LOP3.LUT R16, R16, 0x2000, RZ, 0xfc, !PT ;  /* 0x0000200010100812 */ /* 0x000fe400078efcff */
[----:B------:R-:W-:Y:S02]  /*18490*/  FMNMX.FTZ R2, R158, R2, !PT ;  /* 0x000000029e027209 */ /* 0x000fe40007810000 */
[----:B------:R-:W-:Y:S02]  /*184a0*/  ISETP.LT.OR P2, PT, R187, 0x2, P2 ;  /* 0x00000002bb00780c */ /* 0x000fe40001741670 */
[----:B------:R-:W-:Y:S02]  /*184b0*/  FMNMX.FTZ R2, R159, R2, !PT ;  /* 0x000000029f027209 */ /* 0x000fe40007810000 */
[----:B------:R-:W-:-:S02]  /*184c0*/  ISETP.LT.OR P3, PT, R187, 0x9, P3 ;  /* 0x00000009bb00780c */ /* 0x000fc40001f61670 */
[----:B------:R-:W-:Y:S02]  /*184d0*/  FMNMX.FTZ R2, R164, R2, !PT ;  /* 0x00000002a4027209 */ /* 0x000fe40007810000 */
[----:B------:R-:W-:Y:S02]  /*184e0*/  ISETP.GT.AND P0, PT, R183, 0x21, P1 ;  /* 0x00000021b700780c */ /* 0x000fe40000f04270 */
[----:B------:R-:W-:Y:S02]  /*184f0*/  FMNMX.FTZ R2, R165, R2, !PT ;  /* 0x00000002a5027209 */ /* 0x000fe40007810000 */
[----:B------:R-:W-:Y:S02]  /*18500*/  FSEL R0, R153, -INF , !P2 ;  /* 0xff80000099007808 */ /* 0x000fe40005000000 */
[----:B------:R-:W-:Y:S02]  /*18510*/  FMNMX.FTZ R2, R168, R2, !PT ;  /* 0x00000002a8027209 */ /* 0x000fe40007810000 */
[----:B------:R-:W-:-:S02]  /*18520*/  FSEL R156, R156, -INF , !P3 ;  /* 0xff8000009c9c7808 */ /* 0x000fc40005800000 */
[----:B------:R-:W-:Y:S02]  /*18530*/  FMNMX.FTZ R2, R169, R2, !PT ;  /* 0x00000002a9027209 */ /* 0x000fe40007810000 */
[----:B------:R-:W-:Y:S02]  /*18540*/  ISETP.GT.AND P4, PT, R183, 0x9, P1 ;  /* 0x00000009b700780c */ /* 0x000fe40000f84270 */
[----:B------:R-:W-:Y:S02]  /*18550*/  FMNMX.FTZ R2, R185, R2, !PT ;  /* 0x00000002b9027209 */ /* 0x000fe40007810000 */
[C---:B------:R-:W-:Y:S02]  /*18560*/  ISETP.GT.AND P2, PT, R183.reuse, 0x10, P1 ;  /* 0x00000010b700780c */ /* 0x040fe40000f44270 */
[----:B------:R-:W-:Y:S02]  /*18570*/  FMNMX.FTZ R2, R186, R2, !PT ;  /* 0x00000002ba027209 */ /* 0x000fe40007810000 */
[----:B------:R-:W-:-:S02]  /*18580*/  ISETP.GT.AND P3, PT, R183, 0x11, P1 ;  /* 0x00000011b700780c */ /* 0x000fc40000f64270 */
[----:B------:R-:W-:Y:S02]  /*18590*/  FMNMX.FTZ R2, R175, R2, !PT ;  /* 0x00000002af027209 */ /* 0x000fe40007810000 */
[C---:B------:R-:W-:Y:S02]  /*185a0*/  ISETP.LT.OR P4, PT, R187.reuse, 0xa, P4 ;  /* 0x0000000abb00780c */ /* 0x040fe40002781670 */
[----:B------:R-:W-:Y:S02]  /*185b0*/  FMNMX.FTZ R2, R176, R2, !PT ;  /* 0x00000002b0027209 */ /* 0x000fe40007810000 */
[----:B------:R-:W-:Y:S02]  /*185c0*/  ISETP.LT.OR P2, PT, R187, 0x11, P2 ;  /* 0x00000011bb00780c */ /* 0x000fe40001741670 */
[----:B------:R-:W-:Y:S02]  /*185d0*/  FMNMX.FTZ R2, R179, R2, !PT ;  /* 0x00000002b3027209 */ /* 0x000fe40007810000 */
[----:B------:R-:W-:-:S02]  /*185e0*/  ISETP.LT.OR P3, PT, R187, 0x12, P3 ;  /* 0x00000012bb00780c */ /* 0x000fc40001f61670 */
[----:B------:R-:W-:Y:S02]  /*185f0*/  FMNMX.FTZ R2, R180, R2, !PT ;  /* 0x00000002b4027209 */ /* 0x000fe40007810000 */
[----:B------:R-:W-:Y:S02]  /*18600*/  LOP3.LUT R16, R16, 0xffff7fff, RZ, 0xc0, !PT ;  /* 0xffff7fff10107812 */ /* 0x000fe400078ec0ff */
[----:B------:R-:W-:Y:S01]  /*18610*/  FSEL R157, R157, -INF , !P4 ;  /* 0xff8000009d9d7808 */ /* 0x000fe20006000000 */
[----:B------:R-:W0:Y:S01]  /*18620*/  SHFL.BFLY PT, R153, R2, 0x2, 0x1f ;  /* 0x0c401f0002997f89 */ /* 0x000e2200000e0000 */
[----:B------:R-:W-:Y:S02]  /*18630*/  FSEL R162, R162, -INF , !P2 ;  /* 0xff800000a2a27808 */ /* 0x000fe40005000000 */
[----:B------:R-:W-:Y:S02]  /*18640*/  FSEL R163, R163, -INF , !P3 ;  /* 0xff800000a3a37808 */ /* 0x000fe40005800000 */
[----:B------:R-:W-:-:S02]  /*18650*/  ISETP.GT.AND P4, PT, R183, 0x18, P1 ;  /* 0x00000018b700780c */ /* 0x000fc40000f84270 */
[C---:B------:R-:W-:Y:S02]  /*18660*/  ISETP.GT.AND P2, PT, R183.reuse, 0x19, P1 ;  /* 0x00000019b700780c */ /* 0x040fe40000f44270 */
[C---:B------:R-:W-:Y:S02]  /*18670*/  ISETP.GT.AND P3, PT, R183.reuse, 0x20, P1 ;  /* 0x00000020b700780c */ /* 0x040fe40000f64270 */
[----:B------:R-:W-:Y:S02]  /*18680*/  @P0 LOP3.LUT R16, R16, 0x8000, RZ, 0xfc, !PT ;  /* 0x0000800010100812 */ /* 0x000fe400078efcff */
[----:B------:R-:W-:Y:S02]  /*18690*/  ISETP.GT.AND P0, PT, R183, RZ, P1 ;  /* 0x000000ffb700720c */ /* 0x000fe40000f04270 */
[C---:B------:R-:W-:Y:S02]  /*186a0*/  ISETP.LT.OR P4, PT, R187.reuse, 0x19, P4 ;  /* 0x00000019bb00780c */ /* 0x040fe40002781670 */
[----:B------:R-:W-:-:S02]  /*186b0*/  ISETP.LT.OR P2, PT, R187, 0x1a, P2 ;  /* 0x0000001abb00780c */ /* 0x000fc40001741670 */
[----:B------:R-:W-:Y:S02]  /*186c0*/  ISETP.LT.OR P3, PT, R187, 0x21, P3 ;  /* 0x00000021bb00780c */ /* 0x000fe40001f61670 */
[----:B------:R-:W-:Y:S02]  /*186d0*/  FSEL R166, R166, -INF , !P4 ;  /* 0xff800000a6a67808 */ /* 0x000fe40006000000 */
[----:B------:R-:W-:Y:S02]  /*186e0*/  FSEL R167, R167, -INF , !P2 ;  /* 0xff800000a7a77808 */ /* 0x000fe40005000000 */
[----:B------:R-:W-:Y:S02]  /*186f0*/  FSEL R184, R184, -INF , !P3 ;  /* 0xff800000b8b87808 */ /* 0x000fe40005800000 */
[C---:B------:R-:W-:Y:S02]  /*18700*/  ISETP.GT.AND P2, PT, R183.reuse, 0x28, P1 ;  /* 0x00000028b700780c */ /* 0x040fe40000f44270 */
[----:B------:R-:W-:-:S02]  /*18710*/  ISETP.GT.AND P3, PT, R183, 0x29, P1 ;  /* 0x00000029b700780c */ /* 0x000fc40000f64270 */
[C---:B------:R-:W-:Y:S02]  /*18720*/  ISETP.GT.AND P4, PT, R183.reuse, 0x30, P1 ;  /* 0x00000030b700780c */ /* 0x040fe40000f84270 */
[C---:B------:R-:W-:Y:S02]  /*18730*/  ISETP.GT.AND P5, PT, R183.reuse, 0x31, P1 ;  /* 0x00000031b700780c */ /* 0x040fe40000fa4270 */
[C---:B------:R-:W-:Y:S02]  /*18740*/  ISETP.GT.AND P6, PT, R183.reuse, 0x38, P1 ;  /* 0x00000038b700780c */ /* 0x040fe40000fc4270 */
[----:B------:R-:W-:Y:S02]  /*18750*/  LOP3.LUT R16, R16, 0xfffffff7, RZ, 0xc0, !PT ;  /* 0xfffffff710107812 */ /* 0x000fe400078ec0ff */
[----:B------:R-:W-:Y:S02]  /*18760*/  ISETP.GT.AND P1, PT, R183, 0x39, P1 ;  /* 0x00000039b700780c */ /* 0x000fe40000f24270 */
[----:B------:R-:W-:-:S02]  /*18770*/  @P0 LOP3.LUT R16, R16, 0x8, RZ, 0xfc, !PT ;  /* 0x0000000810100812 */ /* 0x000fc400078efcff */
[----:B0-----:R-:W-:Y:S02]  /*18780*/  FMNMX.FTZ R153, R2, R153, !PT ;  /* 0x0000009902997209 */ /* 0x001fe40007810000 */
[C---:B------:R-:W-:Y:S02]  /*18790*/  LOP3.LUT P0, RZ, R16.reuse, 0x8000, RZ, 0xc0, !PT ;  /* 0x0000800010ff7812 */ /* 0x040fe4000780c0ff */
[----:B------:R-:W-:Y:S01]  /*187a0*/  LOP3.LUT R16, R16, 0xfffffffd, RZ, 0xc0, !PT ;  /* 0xfffffffd10107812 */ /* 0x000fe200078ec0ff */
[----:B------:R-:W0:Y:S01]  /*187b0*/  SHFL.BFLY PT, R2, R153, 0x1, 0x1f ;  /* 0x0c201f0099027f89 */ /* 0x000e2200000e0000 */
[C---:B------:R-:W-:Y:S02]  /*187c0*/  ISETP.LT.OR P0, PT, R187.reuse, 0x22, P0 ;  /* 0x00000022bb00780c */ /* 0x040fe40000701670 */
[----:B------:R-:W-:Y:S02]  /*187d0*/  ISETP.LT.OR P4, PT, R187, 0x31, P4 ;  /* 0x00000031bb00780c */ /* 0x000fe40002781670 */
[----:B------:R-:W-:-:S02]  /*187e0*/  @P1 LOP3.LUT R16, R16, 0x2, RZ, 0xfc, !PT ;  /* 0x0000000210101812 */ /* 0x000fc400078efcff */
[C---:B------:R-:W-:Y:S02]  /*187f0*/  ISETP.LT.OR P5, PT, R187.reuse, 0x32, P5 ;  /* 0x00000032bb00780c */ /* 0x040fe40002fa1670 */
[C---:B------:R-:W-:Y:S02]  /*18800*/  LOP3.LUT P1, RZ, R16.reuse, 0x8, RZ, 0xc0, !PT ;  /* 0x0000000810ff7812 */ /* 0x040fe4000782c0ff */
[----:B------:R-:W-:Y:S02]  /*18810*/  LOP3.LUT R16, R16, 0xffffffef, RZ, 0xc0, !PT ;  /* 0xffffffef10107812 */ /* 0x000fe400078ec0ff */
[----:B------:R-:W-:Y:S02]  /*18820*/  ISETP.LT.OR P1, PT, R187, 0x1, P1 ;  /* 0x00000001bb00780c */ /* 0x000fe40000f21670 */
[----:B------:R-:W-:Y:S02]  /*18830*/  @P0 LOP3.LUT R16, R16, 0x10, RZ, 0xfc, !PT ;  /* 0x0000001010100812 */ /* 0x000fe400078efcff */
[----:B------:R-:W-:-:S02]  /*18840*/  FSEL R11, R11, -INF , !P1 ;  /* 0xff8000000b0b7808 */ /* 0x000fc40004800000 */
[----:B------:R-:W-:Y:S02]  /*18850*/  ISETP.LT.OR P0, PT, R187, 0x29, P2 ;  /* 0x00000029bb00780c */ /* 0x000fe40001701670 */
[----:B------:R-:W-:Y:S02]  /*18860*/  FMNMX.FTZ R155, R11, R3, !PT ;  /* 0x000000030b9b7209 */ /* 0x000fe40007810000 */
[----:B------:R-:W-:Y:S02]  /*18870*/  LOP3.LUT P2, RZ, R16, 0x2, RZ, 0xc0, !PT ;  /* 0x0000000210ff7812 */ /* 0x000fe4000784c0ff */
[----:B------:R-:W-:Y:S02]  /*18880*/  FMNMX.FTZ R155, R0, R155, !PT ;  /* 0x0000009b009b7209 */ /* 0x000fe40007810000 */
[----:B------:R-:W-:Y:S02]  /*18890*/  LOP3.LUT R16, R16, 0xfffffffb, RZ, 0xc0, !PT ;  /* 0xfffffffb10107812 */ /* 0x000fe400078ec0ff */
[----:B0-----:R-:W-:-:S02]  /*188a0*/  FMNMX.FTZ R153, R153, R2, !PT ;  /* 0x0000000299997209 */ /* 0x001fc40007810000 */
[----:B------:R-:W-:Y:S02]  /*188b0*/  FMNMX.FTZ R155, R156, R155, !PT ;  /* 0x0000009b9c9b7209 */ /* 0x000fe40007810000 */
[----:B------:R-:W-:Y:S02]  /*188c0*/  @P0 LOP3.LUT R16, R16, 0x4, RZ, 0xfc, !PT ;  /* 0x0000000410100812 */ /* 0x000fe400078efcff */
[----:B------:R-:W-:Y:S02]  /*188d0*/  ISETP.LT.OR P0, PT, R187, 0x2a, P3 ;  /* 0x0000002abb00780c */ /* 0x000fe40001f01670 */
[----:B------:R-:W-:Y:S02]  /*188e0*/  FSETP.NEU.FTZ.AND P3, PT, R153, -INF , PT ;  /* 0xff8000009900780b */ /* 0x000fe40003f7d000 */
[----:B------:R-:W-:Y:S02]  /*188f0*/  FMNMX.FTZ R155, R157, R155, !PT ;  /* 0x0000009b9d9b7209 */ /* 0x000fe40007810000 */
[----:B------:R-:W-:-:S02]  /*18900*/  FSEL R2, R153, RZ, P3 ;  /* 0x000000ff99027208 */ /* 0x000fc40001800000 */
[----:B------:R-:W-:Y:S02]  /*18910*/  FMNMX.FTZ R155, R162, R155, !PT ;  /* 0x0000009ba29b7209 */ /* 0x000fe40007810000 */
[----:B------:R-:W-:Y:S01]  /*18920*/  LOP3.LUT R16, R16, 0xffffbfff, RZ, 0xc0, !PT ;  /* 0xffffbfff10107812 */ /* 0x000fe200078ec0ff */
[----:B------:R-:W-:Y:S01]  /*18930*/  FADD.FTZ R4, -R2, R4 ;  /* 0x0000000402047221 */ /* 0x000fe20000010100 */
[----:B------:R-:W-:Y:S01]  /*18940*/  FMNMX.FTZ R155, R163, R155, !PT ;  /* 0x0000009ba39b7209 */ /* 0x000fe20007810000 */
[----:B------:R-:W-:Y:S01]  /*18950*/  IMAD.U32 R2, RZ, RZ, UR4 ;  /* 0x00000004ff027e24 */ /* 0x000fe2000f8e00ff */
[----:B------:R-:W-:Y:S02]  /*18960*/  @P0 LOP3.LUT R16, R16, 0x4000, RZ, 0xfc, !PT ;  /* 0x0000400010100812 */ /* 0x000fe400078efcff */
[----:B------:R-:W-:Y:S01]  /*18970*/  FMNMX.FTZ R155, R166, R155, !PT ;  /* 0x0000009ba69b7209 */ /* 0x000fe20007810000 */
[----:B------:R-:W-:Y:S01]  /*18980*/  FMUL.FTZ R154, R153, R2 ;  /* 0x00000002999a7220 */ /* 0x000fe20000410000 */
[----:B------:R-:W-:-:S02]  /*18990*/  LOP3.LUT P0, RZ, R16, 0x10, RZ, 0xc0, !PT ;  /* 0x0000001010ff7812 */ /* 0x000fc4000780c0ff */
[----:B------:R-:W-:Y:S02]  /*189a0*/  FMNMX.FTZ R155, R167, R155, !PT ;  /* 0x0000009ba79b7209 */ /* 0x000fe40007810000 */
[----:B------:R-:W-:Y:S02]  /*189b0*/  FSEL R154, R154, RZ, P3 ;  /* 0x000000ff9a9a7208 */ /* 0x000fe40001800000 */
[----:B------:R-:W-:Y:S02]  /*189c0*/  LOP3.LUT P3, RZ, R16, 0x4, RZ, 0xc0, !PT ;  /* 0x0000000410ff7812 */ /* 0x000fe4000786c0ff */
[----:B------:R-:W-:Y:S01]  /*189d0*/  FSEL R170, R170, -INF , !P0 ;  /* 0xff800000aaaa7808 */ /* 0x000fe20004000000 */
[-CC-:B------:R-:W-:Y:S01]  /*189e0*/  FFMA.FTZ R10, R10, R2.reuse, -R154.reuse ;  /* 0x000000020a0a7223 */ /* 0x180fe2000001089a */
[----:B------:R-:W-:Y:S01]  /*189f0*/  FMNMX.FTZ R155, R184, R155, !PT ;  /* 0x0000009bb89b7209 */ /* 0x000fe20007810000 */
[-CC-:B------:R-:W-:Y:S01]  /*18a00*/  FFMA.FTZ R152, R152, R2.reuse, -R154.reuse ;  /* 0x0000000298987223 */ /* 0x180fe2000001089a */
[----:B------:R-:W-:Y:S01]  /*18a10*/  LOP3.LUT P0, RZ, R16, 0x4000, RZ, 0xc0, !PT ;  /* 0x0000400010ff7812 */ /* 0x000fe2000780c0ff */
[-CC-:B------:R-:W-:Y:S01]  /*18a20*/  FFMA.FTZ R160, R160, R2.reuse, -R154.reuse ;  /* 0x00000002a0a07223 */ /* 0x180fe2000001089a */
[----:B------:R-:W-:Y:S01]  /*18a30*/  FSEL R171, R171, -INF , !P3 ;  /* 0xff800000abab7808 */ /* 0x000fe20005800000 */
[-CC-:B------:R-:W-:Y:S01]  /*18a40*/  FFMA.FTZ R161, R161, R2.reuse, -R154.reuse ;  /* 0x00000002a1a17223 */ /* 0x180fe2000001089a */
[----:B------:R-:W-:Y:S01]  /*18a50*/  FMNMX.FTZ R155, R170, R155, !PT ;  /* 0x0000009baa9b7209 */ /* 0x000fe20007810000 */
        /* <DEDUP_REMOVED lines=9> */
[----:B------:R-:W-:Y:S01]  /*18af0*/  ISETP.LT.OR P6, PT, R187, 0x39, P6 ;  /* 0x00000039bb00780c */ /* 0x000fe200037c1670 */
        /* <DEDUP_REMOVED lines=11> */
[----:B------:R-:W-:Y:S01]  /*18bb0*/  FSEL R178, R178, -INF , !P2 ;  /* 0xff800000b2b27808 */ /* 0x000fe20005000000 */
[----:B------:R-:W-:Y:S01]  /*18bc0*/  FFMA.FTZ R154, R180, R2, -R154 ;  /* 0x00000002b49a7223 */ /* 0x000fe2000001089a */
[----:B------:R-:W-:Y:S01]  /*18bd0*/  FMNMX.FTZ R155, R177, R155, !PT ;  /* 0x0000009bb19b7209 */ /* 0x000fe20007810000 */
[----:B------:R-:W-:Y:S01]  /*18be0*/  MUFU.EX2 R196, R10 ;  /* 0x0000000a00c47308 */ /* 0x000fe20000000800 */
[----:B------:R-:W-:-:S02]  /*18bf0*/  LOP3.LUT P0, RZ, R16, 0x2000, RZ, 0xc0, !PT ;  /* 0x0000200010ff7812 */ /* 0x000fc4000780c0ff */
[----:B------:R-:W-:-:S05]  /*18c00*/  FMNMX.FTZ R180, R178, R155, !PT ;  /* 0x0000009bb2b47209 */ /* 0x000fca0007810000 */
[----:B------:R-:W0:Y:S01]  /*18c10*/  SHFL.BFLY PT, R155, R180, 0x2, 0x1f ;  /* 0x0c401f00b49b7f89 */ /* 0x000e2200000e0000 */
[----:B------:R-:W-:Y:S08]  /*18c20*/  MUFU.EX2 R160, R160 ;  /* 0x000000a000a07308 */ /* 0x000ff00000000800 */
[----:B------:R-:W-:Y:S08]  /*18c30*/  MUFU.EX2 R161, R161 ;  /* 0x000000a100a17308 */ /* 0x000ff00000000800 */
[----:B------:R-:W-:Y:S01]  /*18c40*/  MUFU.EX2 R158, R158 ;  /* 0x0000009e009e7308 */ /* 0x000fe20000000800 */
[----:B0-----:R-:W-:-:S07]  /*18c50*/  FMNMX.FTZ R180, R180, R155, !PT ;  /* 0x0000009bb4b47209 */ /* 0x001fce0007810000 */
[----:B------:R-:W-:Y:S01]  /*18c60*/  MUFU.EX2 R159, R159 ;  /* 0x0000009f009f7308 */ /* 0x000fe20000000800 */
[----:B------:R-:W0:Y:S07]  /*18c70*/  SHFL.BFLY PT, R181, R180, 0x1, 0x1f ;  /* 0x0c201f00b4b57f89 */ /* 0x000e2e00000e0000 */
[----:B------:R0:W-:Y:S08]  /*18c80*/  MUFU.EX2 R155, R152 ;  /* 0x00000098009b7308 */ /* 0x0001f00000000800 */
[----:B------:R-:W-:Y:S08]  /*18c90*/  MUFU.EX2 R164, R164 ;  /* 0x000000a400a47308 */ /* 0x000ff00000000800 */
[----:B------:R-:W-:Y:S01]  /*18ca0*/  MUFU.EX2 R165, R165 ;  /* 0x000000a500a57308 */ /* 0x000fe20000000800 */
[----:B0-----:R-:W-:Y:S01]  /*18cb0*/  FMNMX.FTZ R152, R180, R181, !PT ;  /* 0x000000b5b4987209 */ /* 0x001fe20007810000 */
[----:B------:R-:W-:-:S03]  /*18cc0*/  FMUL.FTZ R180, R4, R2 ;  /* 0x0000000204b47220 */ /* 0x000fc60000410000 */
[----:B------:R-:W-:-:S03]  /*18cd0*/  FSETP.NEU.FTZ.AND P1, PT, R152, -INF , PT ;  /* 0xff8000009800780b */ /* 0x000fc60003f3d000 */
[----:B------:R-:W-:Y:S01]  /*18ce0*/  MUFU.EX2 R168, R168 ;  /* 0x000000a800a87308 */ /* 0x000fe20000000800 */
[----:B------:R-:W-:-:S05]  /*18cf0*/  FSEL R10, R152, RZ, P1 ;  /* 0x000000ff980a7208 */ /* 0x000fca0000800000 */
[----:B------:R-:W-:Y:S01]  /*18d00*/  FADD.FTZ R3, -R10, R3 ;  /* 0x000000030a037221 */ /* 0x000fe20000010100 */
[-C--:B------:R-:W-:Y:S01]  /*18d10*/  FMUL.FTZ R10, R152, R2.reuse ;  /* 0x00000002980a7220 */ /* 0x080fe20000410000 */
[----:B------:R-:W-:Y:S02]  /*18d20*/  MUFU.EX2 R169, R169 ;  /* 0x000000a900a97308 */ /* 0x000fe40000000800 */
[----:B------:R-:W-:Y:S02]  /*18d30*/  FMUL.FTZ R3, R3, R2 ;  /* 0x0000000203037220 */ /* 0x000fe40000410000 */
[----:B------:R-:W-:-:S04]  /*18d40*/  FSEL R4, R10, RZ, P1 ;  /* 0x000000ff0a047208 */ /* 0x000fc80000800000 */
[----:B------:R-:W0:Y:S01]  /*18d50*/  MUFU.EX2 R10, R180 ;  /* 0x000000b4000a7308 */ /* 0x000e220000000800 */
[-CC-:B------:R-:W-:Y:S01]  /*18d60*/  FFMA.FTZ R11, R11, R2.reuse, -R4.reuse ;  /* 0x000000020b0b7223 */ /* 0x180fe20000010804 */
[-CC-:B------:R-:W-:Y:S01]  /*18d70*/  FFMA.FTZ R0, R0, R2.reuse, -R4.reuse ;  /* 0x0000000200007223 */ /* 0x180fe20000010804 */
[-CC-:B------:R-:W-:Y:S01]  /*18d80*/  FFMA.FTZ R156, R156, R2.reuse, -R4.reuse ;  /* 0x000000029c9c7223 */ /* 0x180fe20000010804 */
[-CC-:B------:R-:W-:Y:S01]  /*18d90*/  FFMA.FTZ R157, R157, R2.reuse, -R4.reuse ;  /* 0x000000029d9d7223 */ /* 0x180fe20000010804 */
[-CC-:B------:R-:W-:Y:S01]  /*18da0*/  FFMA.FTZ R162, R162, R2.reuse, -R4.reuse ;  /* 0x00000002a2a27223 */ /* 0x180fe20000010804 */
[-CC-:B------:R-:W-:Y:S01]  /*18db0*/  FFMA.FTZ R163, R163, R2.reuse, -R4.reuse ;  /* 0x00000002a3a37223 */ /* 0x180fe20000010804 */
[-CC-:B------:R-:W-:Y:S01]  /*18dc0*/  FFMA.FTZ R166, R166, R2.reuse, -R4.reuse ;  /* 0x00000002a6a67223 */ /* 0x180fe20000010804 */
[----:B------:R-:W-:Y:S01]  /*18dd0*/  MUFU.EX2 R197, R0 ;  /* 0x0000000000c57308 */ /* 0x000fe20000000800 */
[-CC-:B------:R-:W-:Y:S01]  /*18de0*/  FFMA.FTZ R167, R167, R2.reuse, -R4.reuse ;  /* 0x00000002a7a77223 */ /* 0x180fe20000010804 */
[-CC-:B------:R-:W-:Y:S01]  /*18df0*/  FFMA.FTZ R184, R184, R2.reuse, -R4.reuse ;  /* 0x00000002b8b87223 */ /* 0x180fe20000010804 */
[-CC-:B------:R-:W-:Y:S01]  /*18e00*/  FFMA.FTZ R170, R170, R2.reuse, -R4.reuse ;  /* 0x00000002aaaa7223 */ /* 0x180fe20000010804 */
[-CC-:B------:R-:W-:Y:S01]  /*18e10*/  FFMA.FTZ R171, R171, R2.reuse, -R4.reuse ;  /* 0x00000002abab7223 */ /* 0x180fe20000010804 */
[-CC-:B------:R-:W-:Y:S01]  /*18e20*/  FFMA.FTZ R172, R172, R2.reuse, -R4.reuse ;  /* 0x00000002acac7223 */ /* 0x180fe20000010804 */
[-CC-:B------:R-:W-:Y:S01]  /*18e30*/  FFMA.FTZ R173, R173, R2.reuse, -R4.reuse ;  /* 0x00000002adad7223 */ /* 0x180fe20000010804 */
[-C--:B------:R-:W-:Y:S01]  /*18e40*/  FFMA.FTZ R174, R174, R2.reuse, -R4 ;  /* 0x00000002aeae7223 */ /* 0x080fe20000010804 */
[----:B------:R-:W-:Y:S01]  /*18e50*/  MUFU.EX2 R11, R11 ;  /* 0x0000000b000b7308 */ /* 0x000fe20000000800 */
[----:B0-----:R-:W-:Y:S01]  /*18e60*/  FFMA.FTZ R223, R10, R223, R196 ;  /* 0x000000df0adf7223 */ /* 0x001fe200000100c4 */
[-CC-:B------:R-:W-:Y:S01]  /*18e70*/  FFMA.FTZ R177, R177, R2.reuse, -R4.reuse ;  /* 0x00000002b1b17223 */ /* 0x180fe20000010804 */
[----:B------:R-:W-:-:S05]  /*18e80*/  FFMA.FTZ R4, R178, R2, -R4 ;  /* 0x00000002b2047223 */ /* 0x000fca0000010804 */
[----:B------:R0:W1:Y:S08]  /*18e90*/  MUFU.EX2 R0, R3 ;  /* 0x0000000300007308 */ /* 0x0000700000000800 */
[----:B------:R-:W2:Y:S01]  /*18ea0*/  MUFU.EX2 R156, R156 ;  /* 0x0000009c009c7308 */ /* 0x000ea20000000800 */
[----:B0-----:R-:W-:-:S04]  /*18eb0*/  FADD.FTZ R3, R155, R223 ;  /* 0x000000df9b037221 */ /* 0x001fc80000010000 */
[----:B------:R-:W-:-:S03]  /*18ec0*/  FADD.FTZ R3, R160, R3 ;  /* 0x00000003a0037221 */ /* 0x000fc60000010000 */
[----:B------:R-:W0:Y:S01]  /*18ed0*/  MUFU.EX2 R157, R157 ;  /* 0x0000009d009d7308 */ /* 0x000e220000000800 */
[----:B-1----:R-:W-:Y:S01]  /*18ee0*/  FFMA.FTZ R221, R0, R221, R11 ;  /* 0x000000dd00dd7223 */ /* 0x002fe2000001000b */
[----:B------:R-:W-:-:S03]  /*18ef0*/  FADD.FTZ R3, R161, R3 ;  /* 0x00000003a1037221 */ /* 0x000fc60000010000 */
[----:B------:R-:W-:Y:S01]  /*18f00*/  FADD.FTZ R178, R197, R221 ;  /* 0x000000ddc5b27221 */ /* 0x000fe20000010000 */
        /* <DEDUP_REMOVED lines=46> */
.L_x_1774:
        /* <DEDUP_REMOVED lines=12> */
[----:B------:R-:W-:Y:S01]  /*192b0*/  F2FP.F16.F32.PACK_AB R199, R157, R156 ;  /* 0x0000009c9dc7723e */ /* 0x000fe200000000ff */
[----:B0-----:R-:W-:Y:S01]  /*192c0*/  IMAD.MOV.U32 R218, RZ, RZ, R227 ;  /* 0x000000ffffda7224 */ /* 0x001fe200078e00e3 */
        /* <DEDUP_REMOVED lines=9> */
[C---:B--2---:R-:W-:Y:S01]  /*19360*/  ISETP.GT.AND P1, PT, R5.reuse, R3, PT ;  /* 0x000000030500720c */ /* 0x044fe20003f24270 */
[----:B------:R-:W-:Y:S01]  /*19370*/  VIADD R5, R5, 0xffffffff ;  /* 0xffffffff05057836 */ /* 0x000fe20000000000 */
[----:B------:R-:W-:-:S11]  /*19380*/  MOV R3, R152 ;  /* 0x0000009800037202 */ /* 0x000fd60000000f00 */
[----:B------:R-:W-:Y:S05]  /*19390*/  @P1 BRA `(.L_x_1775) ;  /* 0xffffffcc00981947 */ /* 0x000fea000383ffff */
[----:B------:R-:W-:Y:S05]  /*193a0*/  BSYNC B0 ;  /* 0x0000000000007941 */ /* 0x000fea0003800000 */
.L_x_1754:
[----:B------:R-:W-:Y:S01]  /*193b0*/  IMAD.MOV.U32 R3, RZ, RZ, R152 ;  /* 0x000000ffff037224 */ /* 0x000fe200078e0098 */
[----:B------:R-:W-:Y:S01]  /*193c0*/  MOV R4, R153 ;  /* 0x0000009900047202 */ /* 0x000fe20000000f00 */
[----:B------:R-:W-:Y:S02]  /*193d0*/  IMAD.MOV.U32 R202, RZ, RZ, R222 ;  /* 0x000000ffffca7224 */ /* 0x000fe400078e00de */
[----:B------:R-:W-:-:S07]  /*193e0*/  IMAD.MOV.U32 R218, RZ, RZ, R227 ;  /* 0x000000ffffda7224 */ /* 0x000fce00078e00e3 */
.L_x_1753:
[----:B------:R-:W-:Y:S05]  /*193f0*/  BSYNC B1 ;  /* 0x0000000000017941 */ /* 0x000fea0003800000 */
.L_x_1752:
[----:B------:R-:W2:Y:S01]  /*19400*/  LDL R152, [R1+0x5c] ;  /* 0x00005c0001987983 */ /* 0x000ea20000100800 */
[----:B------:R-:W0:Y:S01]  /*19410*/  LDC R11, c[0x0][0x448] ;  /* 0x00011200ff0b7b82 */ /* 0x000e220000000800 */
[----:B------:R-:W-:Y:S01]  /*19420*/  LOP3.LUT R16, R16, 0xffffffdf, RZ, 0xc0, !PT ;  /* 0xffffffdf10107812 */ /* 0x000fe200078ec0ff */
[----:B------:R-:W-:-:S06]  /*19430*/  ULDC UR4, c[0x0][0x9dc] ;  /* 0x0002770000047ab9 */ /* 0x000fcc0000000800 */
[----:B------:R-:W1:Y:S01]  /*19440*/  LDC R155, c[0x0][0x9e4] ;  /* 0x00027900ff9b7b82 */ /* 0x000e620000000800 */
[----:B0-----:R-:W-:-:S13]  /*19450*/  ISETP.NE.AND P1, PT, R11, 0x1, PT ;  /* 0x000000010b00780c */ /* 0x001fda0003f25270 */
[----:B------:R-:W0:Y:S01]  /*19460*/  @P1 LDC R153, c[0x0][0x44c] ;  /* 0x00011300ff991b82 */ /* 0x000e220000000800 */
[----:B------:R-:W-:-:S04]  /*19470*/  @P1 LOP3.LUT R16, R16, 0x20, RZ, 0xfc, !PT ;  /* 0x0000002010101812 */ /* 0x000fc800078efcff */
[----:B------:R-:W-:-:S03]  /*19480*/  LOP3.LUT R16, R16, 0xffffffbf, RZ, 0xc0, !PT ;  /* 0xffffffbf10107812 */ /* 0x000fc600078ec0ff */
[----:B------:R-:W3:Y:S01]  /*19490*/  @P1 LDC R11, c[0x0][0x450] ;  /* 0x00011400ff0b1b82 */ /* 0x000ee20000000800 */
[----:B--2---:R-:W-:-:S04]  /*194a0*/  VIADD R152, R152, 0x7f ;  /* 0x0000007f98987836 */ /* 0x004fc80000000000 */
[----:B0-----:R-:W-:-:S05]  /*194b0*/  @P1 IMAD.HI.U32 R153, R152, R153, RZ ;  /* 0x0000009998991227 */ /* 0x001fca00078e00ff */
[----:B---3--:R-:W-:Y:S02]  /*194c0*/  @P1 SHF.R.U32.HI R152, RZ, R11, R153 ;  /* 0x0000000bff981219 */ /* 0x008fe40000011699 */
[----:B-1----:R-:W-:Y:S02]  /*194d0*/  ISETP.GE.AND P1, PT, R155, 0x1, PT ;  /* 0x000000019b00780c */ /* 0x002fe40003f26270 */
[----:B------:R-:W-:-:S05]  /*194e0*/  IADD3 R11, R220, 0x1, -R219 ;  /* 0x00000001dc0b7810 */ /* 0x000fca0007ffe8db */
[----:B------:R-:W-:-:S05]  /*194f0*/  IMAD.IADD R152, R11, 0x1, R152 ;  /* 0x000000010b987824 */ /* 0x000fca00078e0298 */
[----:B------:R-:W-:Y:S02]  /*19500*/  IADD3 R11, R152, -UR4, RZ ;  /* 0x80000004980b7c10 */ /* 0x000fe4000fffe0ff */
[----:B------:R-:W-:Y:S01]  /*19510*/  @P1 LOP3.LUT R16, R16, 0x40, RZ, 0xfc, !PT ;  /* 0x0000004010101812 */ /* 0x000fe200078efcff */
        /* <DEDUP_REMOVED lines=12> */
.L_x_1778:
[----:B------:R-:W-:-:S13]  /*195e0*/  ISETP.NE.AND P1, PT, R155, 0x1, PT ;  /* 0x000000019b00780c */ /* 0x000fda0003f25270 */
[----:B------:R-:W0:Y:S02]  /*195f0*/  @P1 LDC.64 R152, c[0x0][0x9e8] ;  /* 0x00027a00ff981b82 */ /* 0x000e240000000a00 */
[----:B0-----:R-:W-:-:S05]  /*19600*/  @P1 IMAD.HI.U32 R152, R154, R152, RZ ;  /* 0x000000989a981227 */ /* 0x001fca00078e00ff */
[----:B------:R-:W-:-:S07]  /*19610*/  @P1 SHF.R.U32.HI R154, RZ, R153, R152 ;  /* 0x00000099ff9a1219 */ /* 0x000fce0000011698 */
.L_x_1779:
[----:B------:R-:W-:Y:S05]  /*19620*/  BSYNC B0 ;  /* 0x0000000000007941 */ /* 0x000fea0003800000 */
.L_x_1777:
[----:B------:R-:W-:-:S05]  /*19630*/  IMAD R154, R154, R155, RZ ;  /* 0x0000009b9a9a7224 */ /* 0x000fca00078e02ff */
[----:B------:R-:W-:-:S07]  /*19640*/  VIMNMX R11, R11, R154, !PT ;  /* 0x0000009a0b0b7248 */ /* 0x000fce0007fe0100 */
.L_x_1776:
[----:B------:R-:W2:Y:S01]  /*19650*/  LDL R153, [R1+0x7c] ;  /* 0x00007c0001997983 */ /* 0x000ea20000100800 */
[----:B------:R-:W-:Y:S01]  /*19660*/  VIADD R11, R11, 0x3f ;  /* 0x0000003f0b0b7836 */ /* 0x000fe20000000000 */
[----:B------:R-:W-:Y:S04]  /*19670*/  BSSY B0, `(.L_x_1780) ;  /* 0x0000268000007945 */ /* 0x000fe80003800000 */
[----:B------:R-:W-:-:S04]  /*19680*/  SHF.R.S32.HI R152, RZ, 0x1f, R11 ;  /* 0x0000001fff987819 */ /* 0x000fc8000001140b */
[----:B------:R-:W-:-:S04]  /*19690*/  LEA.HI R152, R152, R11, RZ, 0x6 ;  /* 0x0000000b98987211 */ /* 0x000fc800078f30ff */
[----:B------:R-:W-:-:S04]  /*196a0*/  SHF.R.S32.HI R152, RZ, 0x6, R152 ;  /* 0x00000006ff987819 */ /* 0x000fc80000011498 */
[----:B--2---:R-:W-:-:S04]  /*196b0*/  VIMNMX R153, R153, R152, !PT ;  /* 0x0000009899997248 */ /* 0x004fc80007fe0100 */
[----:B------:R-:W-:Y:S01]  /*196c0*/  ISETP.GE.AND P1, PT, R5, R153, PT ;  /* 0x000000990500720c */ /* 0x000fe20003f26270 */
[----:B------:R0:W-:-:S12]  /*196d0*/  STL [R1+0x58], R153 ;  /* 0x0000589901007387 */ /* 0x0001d80000100800 */
[----:B0-----:R-:W-:Y:S05]  /*196e0*/  @!P1 BRA `(.L_x_1781) ;  /* 0x0000002400809947 */ /* 0x001fea0003800000 */
[----:B------:R-:W-:Y:S01]  /*196f0*/  BSSY B1, `(.L_x_1782) ;  /* 0x000025e000017945 */ /* 0x000fe20003800000 */
[----:B------:R0:W-:Y:S01]  /*19700*/  STL [R1+0x4], R5 ;  /* 0x0000040501007387 */ /* 0x0001e20000100800 */
[----:B------:R-:W-:Y:S01]  /*19710*/  IMAD.MOV.U32 R228, RZ, RZ, R3 ;  /* 0x000000ffffe47224 */ /* 0x000fe200078e0003 */
[----:B------:R-:W-:Y:S01]  /*19720*/  MOV R11, R218 ;  /* 0x000000da000b7202 */ /* 0x000fe20000000f00 */
[----:B------:R-:W-:Y:S02]  /*19730*/  IMAD.MOV.U32 R227, RZ, RZ, R4 ;  /* 0x000000ffffe37224 */ /* 0x000fe400078e0004 */
[----:B0-----:R-:W-:-:S07]  /*19740*/  IMAD.MOV.U32 R5, RZ, RZ, R202 ;  /* 0x000000ffff057224 */ /* 0x001fce00078e00ca */
.L_x_1795:
[----:B------:R-:W-:-:S04]  /*19750*/  ISETP.NE.AND P1, PT, R5, 0x1, PT ;  /* 0x000000010500780c */ /* 0x000fc80003f25270 */
[----:B------:R-:W-:-:S04]  /*19760*/  SEL R218, RZ, 0x1, P1 ;  /* 0x00000001ffda7807 */ /* 0x000fc80000800000 */
[----:B------:R-:W-:Y:S01]  /*19770*/  LOP3.LUT R218, R11, R218, RZ, 0x3c, !PT ;  /* 0x000000da0bda7212 */ /* 0x000fe200078e3cff */
[----:B------:R-:W-:Y:S06]  /*19780*/  @!P0 BRA `(.L_x_1783) ;  /* 0x0000000000048947 */ /* 0x000fec0003800000 */
[----:B------:R-:W-:Y:S01]  /*19790*/  BPT.TRAP 0x1 ;  /* 0x000000040000795c */ /* 0x000fe20000300000 */
.L_x_1783:
[----:B------:R-:W-:Y:S01]  /*197a0*/  VIADD R202, R5, 0x1 ;  /* 0x0000000105ca7836 */ /* 0x000fe20000000000 */
[----:B------:R-:W-:-:S04]  /*197b0*/  SHF.L.U32 R2, R218, 0x1f, RZ ;  /* 0x0000001fda027819 */ /* 0x000fc800000006ff */
[----:B------:R-:W-:-:S04]  /*197c0*/  ISETP.NE.AND P1, PT, R202, 0x2, PT ;  /* 0x00000002ca00780c */ /* 0x000fc80003f25270 */
[----:B------:R-:W-:-:S05]  /*197d0*/  SEL R202, R202, RZ, P1 ;  /* 0x000000ffcaca7207 */ /* 0x000fca0000800000 */
[----:B------:R-:W-:-:S04]  /*197e0*/  IMAD R222, R202, 0x8, R17 ;  /* 0x00000008cade7824 */ /* 0x000fc800078e0211 */
[----:B------:R0:W1:Y:S01]  /*197f0*/  SYNCS.PHASECHK.TRANS64.TRYWAIT P1, [R222+URZ+0x30830], R2 ;  /* 0x03083002de0075a7 */ /* 0x000062000802017f */
[----:B------:R-:W-:Y:S05]  /*19800*/  @!P0 BRA `(.L_x_1784) ;  /* 0x0000000000048947 */ /* 0x000fea0003800000 */
[----:B------:R-:W-:Y:S01]  /*19810*/  BPT.TRAP 0x1 ;  /* 0x000000040000795c */ /* 0x000fe20000300000 */
.L_x_1784:
[----:B------:R-:W2:Y:S01]  /*19820*/  LDL R3, [R1+0x54] ;  /* 0x0000540001037983 */ /* 0x000ea20000100800 */
[----:B------:R-:W-:Y:S01]  /*19830*/  BSSY B2, `(.L_x_1785) ;  /* 0x0000007000027945 */ /* 0x000fe20003800000 */
[----:B--2---:R-:W-:-:S04]  /*19840*/  IMAD R4, R202, 0x800, R3 ;  /* 0x00000800ca047824 */ /* 0x004fc800078e0203 */
[C---:B------:R-:W-:Y:S01]  /*19850*/  VIADD R153, R4.reuse, 0x4 ;  /* 0x0000000404997836 */ /* 0x040fe20000000000 */
[----:B------:R-:W-:Y:S01]  /*19860*/  IADD3 R154, R4, 0x2, RZ ;  /* 0x00000002049a7810 */ /* 0x000fe20007ffe0ff */
[----:B-1----:R-:W-:Y:S06]  /*19870*/  @P1 BRA `(.L_x_1786) ;  /* 0x0000000000081947 */ /* 0x002fec0003800000 */
[----:B------:R-:W1:Y:S02]  /*19880*/  SYNCS.PHASECHK.TRANS64.TRYWAIT P1, [R222+URZ+0x30830], R2 ;  /* 0x03083002de0075a7 */ /* 0x000e64000802017f */
[----:B-1----:R-:W-:Y:S05]  /*19890*/  @!P1 BRA `(.L_x_1787) ;  /* 0x00000150009c9947 */ /* 0x002fea0003800000 */
.L_x_1786:
[----:B------:R-:W-:Y:S05]  /*198a0*/  BSYNC B2 ;  /* 0x0000000000027941 */ /* 0x000fea0003800000 */
.L_x_1785:
[----:B------:R-:W-:Y:S04]  /*198b0*/  STL.64 [R1+0x100], R184 ;  /* 0x000100b801007387 */ /* 0x000fe80000100a00 */
[----:B------:R-:W-:Y:S04]  /*198c0*/  STL [R1+0xf8], R5 ;  /* 0x0000f80501007387 */ /* 0x000fe80000100800 */
[----:B------:R2:W-:Y:S04]  /*198d0*/  STL.64 [R1+0xf0], R22 ;  /* 0x0000f01601007387 */ /* 0x0005e80000100a00 */
[----:B--2---:R-:W2:Y:S04]  /*198e0*/  LDL.64 R22, [R1+0x38] ;  /* 0x0000380001167983 */ /* 0x004ea80000100a00 */
[----:B------:R3:W-:Y:S04]  /*198f0*/  STL.64 [R1+0xe8], R18 ;  /* 0x0000e81201007387 */ /* 0x0007e80000100a00 */
[----:B---3--:R-:W3:Y:S04]  /*19900*/  LDL.64 R18, [R1+0x30] ;  /* 0x0000300001127983 */ /* 0x008ee80000100a00 */
[----:B------:R4:W-:Y:S04]  /*19910*/  STL.64 [R1+0xe0], R16 ;  /* 0x0000e01001007387 */ /* 0x0009e80000100a00 */
[----:B------:R-:W2:Y:S01]  /*19920*/  LDL.64 R184, [R1+0x40] ;  /* 0x0000400001b87983 */ /* 0x000ea20000100a00 */
[----:B01----:R-:W-:-:S05]  /*19930*/  IMAD.MOV.U32 R2, RZ, RZ, R4 ;  /* 0x000000ffff027224 */ /* 0x003fca00078e0004 */
[----:B------:R-:W-:Y:S02]  /*19940*/  R2UR UR6, R2 ;  /* 0x00000000020672ca */ /* 0x000fe400000e0000 */
[----:B------:R-:W-:Y:S01]  /*19950*/  MOV R2, R154 ;  /* 0x0000009a00027202 */ /* 0x000fe20000000f00 */
[----:B------:R-:W-:Y:S01]  /*19960*/  VIADD R152, R4, 0x6 ;  /* 0x0000000604987836 */ /* 0x000fe20000000000 */
[----:B----4-:R-:W4:Y:S01]  /*19970*/  LDL.64 R16, [R1+0x28] ;  /* 0x0000280001107983 */ /* 0x010f220000100a00 */
[----:B------:R-:W-:Y:S01]  /*19980*/  IMAD.MOV.U32 R3, RZ, RZ, 0x40000040 ;  /* 0x40000040ff037424 */ /* 0x000fe200078e00ff */
[----:B------:R-:W-:Y:S01]  /*19990*/  R2UR UR4, R2 ;  /* 0x00000000020472ca */ /* 0x000fe200000e0000 */
[----:B------:R-:W-:Y:S01]  /*199a0*/  IMAD.MOV.U32 R2, RZ, RZ, R153 ;  /* 0x000000ffff027224 */ /* 0x000fe200078e0099 */
[----:B------:R-:W-:Y:S01]  /*199b0*/  IADD3 R154, R4, 0x204, RZ ;  /* 0x00000204049a7810 */ /* 0x000fe20007ffe0ff */
[----:B------:R-:W-:Y:S01]  /*199c0*/  IMAD.MOV.U32 R153, RZ, RZ, 0x40000040 ;  /* 0x40000040ff997424 */ /* 0x000fe200078e00ff */
[----:B------:R-:W-:Y:S01]  /*199d0*/  R2UR UR10, R152 ;  /* 0x00000000980a72ca */ /* 0x000fe200000e0000 */
[----:B------:R-:W-:Y:S01]  /*199e0*/  VIADD R152, R4, 0x202 ;  /* 0x0000020204987836 */ /* 0x000fe20000000000 */
[----:B------:R-:W-:Y:S01]  /*199f0*/  R2UR UR8, R2 ;  /* 0x00000000020872ca */ /* 0x000fe200000e0000 */
[----:B------:R-:W-:Y:S01]  /*19a00*/  VIADD R2, R4, 0x200 ;  /* 0x0000020004027836 */ /* 0x000fe20000000000 */
[----:B------:R-:W-:Y:S01]  /*19a10*/  R2UR UR11, R153 ;  /* 0x00000000990b72ca */ /* 0x000fe200000e0000 */
[----:B------:R-:W-:Y:S01]  /*19a20*/  IMAD.MOV.U32 R155, RZ, RZ, 0x40000040 ;  /* 0x40000040ff9b7424 */ /* 0x000fe200078e00ff */
[----:B------:R-:W-:-:S02]  /*19a30*/  R2UR UR5, R3 ;  /* 0x00000000030572ca */ /* 0x000fc400000e0000 */
[----:B------:R-:W-:Y:S01]  /*19a40*/  R2UR UR14, R2 ;  /* 0x00000000020e72ca */ /* 0x000fe200000e0000 */
[----:B------:R-:W-:Y:S01]  /*19a50*/  VIADD R2, R4, 0x206 ;  /* 0x0000020604027836 */ /* 0x000fe20000000000 */
[----:B------:R-:W-:Y:S01]  /*19a60*/  R2UR UR22, R154 ;  /* 0x000000009a1672ca */ /* 0x000fe200000e0000 */
[----:B------:R-:W-:Y:S01]  /*19a70*/  VIADD R154, R4, 0x400 ;  /* 0x00000400049a7836 */ /* 0x000fe20000000000 */
[----:B------:R-:W-:Y:S01]  /*19a80*/  R2UR UR18, R152 ;  /* 0x00000000981272ca */ /* 0x000fe200000e0000 */
[----:B------:R-:W-:Y:S01]  /*19a90*/  VIADD R152, R4, 0x402 ;  /* 0x0000040204987836 */ /* 0x000fe20000000000 */
[----:B------:R-:W-:Y:S02]  /*19aa0*/  R2UR UR26, R2 ;  /* 0x00000000021a72ca */ /* 0x000fe400000e0000 */
[----:B------:R-:W-:Y:S02]  /*19ab0*/  IADD3 R2, R4, 0x404, RZ ;  /* 0x0000040404027810 */ /* 0x000fe40007ffe0ff */
[----:B------:R-:W-:Y:S01]  /*19ac0*/  R2UR UR30, R154 ;  /* 0x000000009a1e72ca */ /* 0x000fe200000e0000 */
[----:B------:R-:W-:Y:S01]  /*19ad0*/  VIADD R154, R4, 0x406 ;  /* 0x00000406049a7836 */ /* 0x000fe20000000000 */
[----:B------:R-:W-:Y:S01]  /*19ae0*/  MOV R156, UR11 ;  /* 0x0000000b009c7c02 */ /* 0x000fe20008000f00 */
[----:B------:R-:W-:Y:S01]  /*19af0*/  UMOV UR11, UR5 ;  /* 0x00000005000b7c82 */ /* 0x000fe20008000000 */
[----:B------:R-:W-:Y:S01]  /*19b00*/  MOV R5, UR10 ;  /* 0x0000000a00057c02 */ /* 0x000fe20008000f00 */
[----:B------:R-:W-:Y:S01]  /*19b10*/  UMOV UR10, UR4 ;  /* 0x00000004000a7c82 */ /* 0x000fe20008000000 */
[----:B------:R-:W-:Y:S01]  /*19b20*/  R2UR UR38, R2 ;  /* 0x00000000022672ca */ /* 0x000fe200000e0000 */
[----:B------:R-:W-:Y:S01]  /*19b30*/  VIADD R2, R4, 0x600 ;  /* 0x0000060004027836 */ /* 0x000fe20000000000 */
[----:B------:R-:W-:-:S02]  /*19b40*/  R2UR UR7, R3 ;  /* 0x00000000030772ca */ /* 0x000fc400000e0000 */
[----:B------:R-:W-:Y:S01]  /*19b50*/  R2UR UR34, R152 ;  /* 0x00000000982272ca */ /* 0x000fe200000e0000 */
[----:B------:R-:W-:Y:S01]  /*19b60*/  VIADD R152, R4, 0x604 ;  /* 0x0000060404987836 */ /* 0x000fe20000000000 */
[----:B------:R-:W-:Y:S01]  /*19b70*/  R2UR UR42, R154 ;  /* 0x000000009a2a72ca */ /* 0x000fe200000e0000 */
[----:B------:R-:W-:Y:S01]  /*19b80*/  VIADD R154, R4, 0x602 ;  /* 0x00000602049a7836 */ /* 0x000fe20000000000 */
[----:B------:R-:W-:Y:S02]  /*19b90*/  R2UR UR4, R6 ;  /* 0x00000000060472ca */ /* 0x000fe400000e0000 */
[----:B------:R-:W-:Y:S02]  /*19ba0*/  R2UR UR5, R7 ;  /* 0x00000000070572ca */ /* 0x000fe400000e0000 */
[----:B------:R-:W-:Y:S02]  /*19bb0*/  R2UR UR46, R2 ;  /* 0x00000000022e72ca */ /* 0x000fe400000e0000 */
[----:B------:R-:W-:Y:S01]  /*19bc0*/  IADD3 R2, R4, 0x606, RZ ;  /* 0x0000060604027810 */ /* 0x000fe20007ffe0ff */
[----:B------:R-:W-:Y:S01]  /*19bd0*/  IMAD.MOV.U32 R4, RZ, RZ, R156 ;  /* 0x000000ffff047224 */ /* 0x000fe200078e009c */
[----:B------:R-:W-:-:S02]  /*19be0*/  R2UR UR19, R153 ;  /* 0x00000000991372ca */ /* 0x000fc400000e0000 */
[C---:B------:R-:W-:Y:S02]  /*19bf0*/  R2UR UR23, R155.reuse ;  /* 0x000000009b1772ca */ /* 0x040fe400000e0000 */
[----:B------:R-:W-:Y:S02]  /*19c00*/  R2UR UR31, R155 ;  /* 0x000000009b1f72ca */ /* 0x000fe400000e0000 */
[----:B------:R-:W-:Y:S02]  /*19c10*/  R2UR UR35, R153 ;  /* 0x00000000992372ca */ /* 0x000fe400000e0000 */
[C---:B------:R-:W-:Y:S02]  /*19c20*/  R2UR UR43, R155.reuse ;  /* 0x000000009b2b72ca */ /* 0x040fe400000e0000 */
[----:B------:R-:W-:Y:S02]  /*19c30*/  R2UR UR50, R154 ;  /* 0x000000009a3272ca */ /* 0x000fe400000e0000 */
[----:B------:R-:W-:-:S02]  /*19c40*/  R2UR UR51, R155 ;  /* 0x000000009b3372ca */ /* 0x000fc400000e0000 */
[----:B------:R-:W-:Y:S02]  /*19c50*/  R2UR UR54, R152 ;  /* 0x00000000983672ca */ /* 0x000fe400000e0000 */
[----:B------:R-:W-:Y:S02]  /*19c60*/  R2UR UR55, R153 ;  /* 0x00000000993772ca */ /* 0x000fe400000e0000 */
[----:B------:R-:W-:Y:S01]  /*19c70*/  WARPGROUP.ARRIVE ;  /* 0x00000000000079c5 */ /* 0x000fe20000000000 */
[C---:B------:R-:W-:Y:S02]  /*19c80*/  R2UR UR9, R3.reuse ;  /* 0x00000000030972ca */ /* 0x040fe400000e0000 */
[C---:B------:R-:W-:Y:S02]  /*19c90*/  R2UR UR15, R3.reuse ;  /* 0x00000000030f72ca */ /* 0x040fe400000e0000 */
[C---:B------:R-:W-:Y:S01]  /*19ca0*/  R2UR UR27, R3.reuse ;  /* 0x00000000031b72ca */ /* 0x040fe200000e0000 */
[----:B------:R-:W-:Y:S01]  /*19cb0*/  HGMMA.64x64x16.F32 R152, gdesc[UR4], RZ, !UPT, gsb0 ;  /* 0x00e00000049879f0 */ /* 0x000fe2000c0008ff */
[----:B------:R-:W-:Y:S01]  /*19cc0*/  UMOV UR6, UR8 ;  /* 0x0000000800067c82 */ /* 0x000fe20008000000 */
[----:B------:R-:W-:-:S02]  /*19cd0*/  R2UR UR39, R3 ;  /* 0x00000000032772ca */ /* 0x000fc400000e0000 */
[----:B------:R-:W-:-:S04]  /*19ce0*/  R2UR UR47, R3 ;  /* 0x00000000032f72ca */ /* 0x000fc800000e0000 */
[----:B------:R-:W-:Y:S01]  /*19cf0*/  UMOV UR7, UR9 ;  /* 0x0000000900077c82 */ /* 0x000fe20008000000 */
[----:B------:R-:W-:Y:S02]  /*19d00*/  R2UR UR58, R2 ;  /* 0x00000000023a72ca */ /* 0x000fe400000e0000 */
[----:B------:R-:W-:Y:S02]  /*19d10*/  R2UR UR59, R3 ;  /* 0x00000000033b72ca */ /* 0x000fe400000e0000 */
[----:B------:R-:W4:Y:S01]  /*19d20*/  LDL.64 R2, [R1+0x20] ;  /* 0x0000200001027983 */ /* 0x000f220000100a00 */
[----:B------:R-:W-:Y:S02]  /*19d30*/  WARPGROUP.DEPBAR.LE gsb0, 0x0 ;  /* 0x00008000000079c5 */ /* 0x000fe40000010000 */
[----:B------:R-:W-:Y:S01]  /*19d40*/  WARPGROUP.ARRIVE ;  /* 0x00000000000079c5 */ /* 0x000fe20000000000 */
[----:B--2---:R-:W-:Y:S02]  /*19d50*/  R2UR UR8, R184 ;  /* 0x00000000b80872ca */ /* 0x004fe400000e0000 */
[----:B------:R-:W-:-:S02]  /*19d60*/  R2UR UR9, R185 ;  /* 0x00000000b90972ca */ /* 0x000fc400000e0000 */
[----:B------:R-:W-:Y:S01]  /*19d70*/  R2UR UR4, R22 ;  /* 0x00000000160472ca */ /* 0x000fe200000e0000 */
[----:B------:R0:W5:Y:S10]  /*19d80*/  LDL.LU.64 R184, [R1+0x100] ;  /* 0x0001000001b87983 */ /* 0x0001740000300a00 */
[----:B------:R-:W-:Y:S01]  /*19d90*/  HGMMA.64x64x16.F32 R152, gdesc[UR8], R152, gsb0 ;  /* 0x00e00000089879f0 */ /* 0x000fe20008000898 */
[----:B------:R-:W-:-:S02]  /*19da0*/  R2UR UR5, R23 ;  /* 0x00000000170572ca */ /* 0x000fc400000e0000 */
[----:B------:R-:W-:Y:S02]  /*19db0*/  WARPGROUP.DEPBAR.LE gsb0, 0x0 ;  /* 0x00008000000079c5 */ /* 0x000fe40000010000 */
[----:B------:R-:W-:-:S09]  /*19dc0*/  WARPGROUP.ARRIVE ;  /* 0x00000000000079c5 */ /* 0x000fd20000000000 */
[----:B------:R-:W-:Y:S01]  /*19dd0*/  HGMMA.64x64x16.F32 R152, gdesc[UR4], R152, gsb0 ;  /* 0x00e00000049879f0 */ /* 0x000fe20008000898 */
[----:B------:R-:W-:Y:S02]  /*19de0*/  R2UR UR11, R4 ;  /* 0x00000000040b72ca */ /* 0x000fe400000e0000 */
[----:B------:R-:W-:Y:S02]  /*19df0*/  R2UR UR10, R5 ;  /* 0x00000000050a72ca */ /* 0x000fe400000e0000 */
[----:B---3--:R-:W-:Y:S01]  /*19e00*/  R2UR UR8, R18 ;  /* 0x00000000120872ca */ /* 0x008fe200000e0000 */
[----:B------:R0:W5:Y:S01]  /*19e10*/  LDL.LU R5, [R1+0xf8] ;  /* 0x0000f80001057983 */ /* 0x0001620000300800 */
[----:B------:R-:W-:Y:S02]  /*19e20*/  R2UR UR9, R19 ;  /* 0x00000000130972ca */ /* 0x000fe400000e0000 */
[----:B----4-:R-:W-:Y:S01]  /*19e30*/  R2UR UR12, R16 ;  /* 0x00000000100c72ca */ /* 0x010fe200000e0000 */
[----:B------:R0:W5:Y:S01]  /*19e40*/  LDL.LU.64 R22, [R1+0xf0] ;  /* 0x0000f00001167983 */ /* 0x0001620000300a00 */
[----:B------:R-:W-:-:S02]  /*19e50*/  R2UR UR13, R17 ;  /* 0x00000000110d72ca */ /* 0x000fc400000e0000 */
[----:B------:R-:W-:Y:S01]  /*19e60*/  R2UR UR16, R2 ;  /* 0x00000000021072ca */ /* 0x000fe200000e0000 */
[----:B------:R0:W5:Y:S01]  /*19e70*/  LDL.LU.64 R18, [R1+0xe8] ;  /* 0x0000e80001127983 */ /* 0x0001620000300a00 */
[----:B------:R-:W-:Y:S02]  /*19e80*/  R2UR UR17, R3 ;  /* 0x00000000031172ca */ /* 0x000fe400000e0000 */
[----:B------:R-:W-:Y:S01]  /*19e90*/  R2UR UR20, R216 ;  /* 0x00000000d81472ca */ /* 0x000fe200000e0000 */
[----:B------:R0:W5:Y:S01]  /*19ea0*/  LDL.LU.64 R16, [R1+0xe0] ;  /* 0x0000e00001107983 */ /* 0x0001620000300a00 */
        /* <DEDUP_REMOVED lines=187> */
[----:B0-----:R-:W-:Y:S06]  /*1aa60*/  @!P0 BRA `(.L_x_1788) ;  /* 0x0000000000048947 */ /* 0x001fec0003800000 */
[----:B------:R-:W-:Y:S01]  /*1aa70*/  BPT.TRAP 0x1 ;  /* 0x000000040000795c */ /* 0x000fe20000300000 */
.L_x_1788:
[----:B------:R-:W-:Y:S01]  /*1aa80*/  SHF.L.U32 R0, R11, 0x1f, RZ ;  /* 0x0000001f0b007819 */ /* 0x000fe200000006ff */
[----:B-----5:R-:W-:-:S04]  /*1aa90*/  IMAD R11, R5, 0x8, R17 ;  /* 0x00000008050b7824 */ /* 0x020fc800078e0211 */
[----:B------:R0:W1:Y:S01]  /*1aaa0*/  SYNCS.PHASECHK.TRANS64.TRYWAIT P1, [R11+URZ+0x30850], R0 ;  /* 0x030850000b0075a7 */ /* 0x000062000802017f */
[----:B------:R-:W-:Y:S05]  /*1aab0*/  @!P0 BRA `(.L_x_1789) ;  /* 0x0000000000048947 */ /* 0x000fea0003800000 */
[----:B------:R-:W-:Y:S01]  /*1aac0*/  BPT.TRAP 0x1 ;  /* 0x000000040000795c */ /* 0x000fe20000300000 */
.L_x_1789:
[----:B------:R-:W-:Y:S04]  /*1aad0*/  BSSY B2, `(.L_x_1790) ;  /* 0x0000004000027945 */ /* 0x000fe80003800000 */
[----:B-1----:R-:W-:Y:S05]  /*1aae0*/  @P1 BRA `(.L_x_1791) ;  /* 0x0000000000081947 */ /* 0x002fea0003800000 */
[----:B------:R-:W1:Y:S02]  /*1aaf0*/  SYNCS.PHASECHK.TRANS64.TRYWAIT P1, [R11+URZ+0x30850], R0 ;  /* 0x030850000b0075a7 */ /* 0x000e64000802017f */
[----:B-1----:R-:W-:Y:S05]  /*1ab00*/  @!P1 BRA `(.L_x_1792) ;  /* 0x0000014000149947 */ /* 0x002fea0003800000 */
.L_x_1791:
[----:B------:R-:W-:Y:S05]  /*1ab10*/  BSYNC B2 ;  /* 0x0000000000027941 */ /* 0x000fea0003800000 */
.L_x_1790:
[----:B------:R-:W-:Y:S01]  /*1ab20*/  VIADD R2, R17, 0x400 ;  /* 0x0000040011027836 */ /* 0x000fe20000000000 */
[----:B------:R-:W-:Y:S01]  /*1ab30*/  MOV R3, 0x40000040 ;  /* 0x4000004000037802 */ /* 0x000fe20000000f00 */
[----:B------:R-:W-:-:S03]  /*1ab40*/  WARPGROUP.ARRIVE ;  /* 0x00000000000079c5 */ /* 0x000fc60000000000 */
[----:B------:R-:W-:Y:S02]  /*1ab50*/  SHF.R.U32.HI R2, RZ, 0x4, R2 ;  /* 0x00000004ff027819 */ /* 0x000fe40000011602 */
[----:B------:R-:W-:Y:S01]  /*1ab60*/  R2UR UR7, R3 ;  /* 0x00000000030772ca */ /* 0x000fe200000e0000 */
[----:B------:R-:W-:Y:S01]  /*1ab70*/  IMAD.MOV.U32 R3, RZ, RZ, 0x40000040 ;  /* 0x40000040ff037424 */ /* 0x000fe200078e00ff */
[----:B------:R-:W-:-:S04]  /*1ab80*/  LOP3.LUT R2, R2, 0x3fff, RZ, 0xc0, !PT ;  /* 0x00003fff02027812 */ /* 0x000fc800078ec0ff */
[----:B------:R-:W-:-:S05]  /*1ab90*/  LOP3.LUT R2, R2, 0x2000000, RZ, 0xfc, !PT ;  /* 0x0200000002027812 */ /* 0x000fca00078efcff */
[----:B------:R-:W-:Y:S02]  /*1aba0*/  IMAD R2, R5, 0x800, R2 ;  /* 0x0000080005027824 */ /* 0x000fe400078e0202 */
[----:B------:R-:W-:Y:S02]  /*1abb0*/  IMAD.MOV.U32 R5, RZ, RZ, 0x40000040 ;  /* 0x40000040ff057424 */ /* 0x000fe400078e00ff */
[C---:B------:R-:W-:Y:S01]  /*1abc0*/  VIADD R4, R2.reuse, 0x80 ;  /* 0x0000008002047836 */ /* 0x040fe20000000000 */
[----:B------:R-:W-:-:S13]  /*1abd0*/  R2UR UR6, R2 ;  /* 0x00000000020672ca */ /* 0x000fda00000e0000 */
        /* <DEDUP_REMOVED lines=25> */
.L_x_1793:
[----:B------:R-:W-:Y:S01]  /*1ad70*/  ULDC UR4, c[0x0][0x9d8] ;  /* 0x0002760000047ab9 */ /* 0x000fe20000000800 */
[----:B------:R-:W2:Y:S01]  /*1ad80*/  LDL R186, [R1+0xc] ;  /* 0x00000c0001ba7983 */ /* 0x000ea20000100800 */
[----:B01----:R-:W-:Y:S01]  /*1ad90*/  FMUL.FTZ R0, R152, UR4 ;  /* 0x0000000498007c20 */ /* 0x003fe20008410000 */
        /* <DEDUP_REMOVED lines=39> */
[----:B------:R-:W-:Y:S01]  /*1b010*/  ULDC UR4, c[0x0][0x988] ;  /* 0x0002620000047ab9 */ /* 0x000fe20000000800 */
[----:B------:R-:W-:-:S05]  /*1b020*/  VIADD R222, R222, 0x30840 ;  /* 0x00030840dede7836 */ /* 0x000fca0000000000 */
        /* <DEDUP_REMOVED lines=25> */
[----:B0-----:R-:W-:-:S05]  /*1b1c0*/  FMNMX.FTZ R4, R176, R4, !PT ;  /* 0x00000004b0047209 */ /* 0x001fca0007810000 */
[----:B------:R-:W0:Y:S02]  /*1b1d0*/  SHFL.BFLY PT, R2, R4, 0x2, 0x1f ;  /* 0x0c401f0004027f89 */ /* 0x000e2400000e0000 */
[----:B------:R-:W4:Y:S08]  /*1b1e0*/  MUFU.TANH R158, R158 ;  /* 0x0000009e009e7308 */ /* 0x000f300000002400 */
[----:B------:R-:W5:Y:S08]  /*1b1f0*/  MUFU.TANH R159, R159 ;  /* 0x0000009f009f7308 */ /* 0x000f700000002400 */
[----:B------:R-:W5:Y:S01]  /*1b200*/  MUFU.TANH R162, R162 ;  /* 0x000000a200a27308 */ /* 0x000f620000002400 */
[----:B0-----:R-:W-:-:S07]  /*1b210*/  FMNMX.FTZ R4, R4, R2, !PT ;  /* 0x0000000204047209 */ /* 0x001fce0007810000 */
[----:B------:R-:W0:Y:S01]  /*1b220*/  MUFU.TANH R163, R163 ;  /* 0x000000a300a37308 */ /* 0x000e220000002400 */
[----:B------:R-:W1:Y:S07]  /*1b230*/  SHFL.BFLY PT, R2, R4, 0x1, 0x1f ;  /* 0x0c201f0004027f89 */ /* 0x000e6e00000e0000 */
[----:B------:R-:W0:Y:S08]  /*1b240*/  MUFU.TANH R166, R166 ;  /* 0x000000a600a67308 */ /* 0x000e300000002400 */
[----:B------:R-:W0:Y:S08]  /*1b250*/  MUFU.TANH R167, R167 ;  /* 0x000000a700a77308 */ /* 0x000e300000002400 */
[----:B------:R-:W0:Y:S01]  /*1b260*/  MUFU.TANH R170, R170 ;  /* 0x000000aa00aa7308 */ /* 0x000e220000002400 */
[----:B-1----:R-:W-:-:S02]  /*1b270*/  FMNMX.FTZ R4, R4, R2, !PT ;  /* 0x0000000204047209 */ /* 0x002fc40007810000 */
[----:B------:R-:W-:-:S05]  /*1b280*/  FMNMX.FTZ R2, R154, R228, !PT ;  /* 0x000000e49a027209 */ /* 0x000fca0007810000 */
[----:B------:R-:W1:Y:S01]  /*1b290*/  MUFU.TANH R171, R171 ;  /* 0x000000ab00ab7308 */ /* 0x000e620000002400 */
[----:B---3--:R-:W-:Y:S01]  /*1b2a0*/  FMNMX.FTZ R2, R155, R2, !PT ;  /* 0x000000029b027209 */ /* 0x008fe20007810000 */
[----:B------:R-:W-:-:S03]  /*1b2b0*/  FADD.FTZ R185, -R4, R227 ;  /* 0x000000e304b97221 */ /* 0x000fc60000010100 */
[----:B----4-:R-:W-:-:S03]  /*1b2c0*/  FMNMX.FTZ R2, R158, R2, !PT ;  /* 0x000000029e027209 */ /* 0x010fc60007810000 */
[----:B------:R-:W3:Y:S01]  /*1b2d0*/  MUFU.TANH R174, R174 ;  /* 0x000000ae00ae7308 */ /* 0x000ee20000002400 */
[----:B-----5:R-:W-:-:S04]  /*1b2e0*/  FMNMX.FTZ R2, R159, R2, !PT ;  /* 0x000000029f027209 */ /* 0x020fc80007810000 */
[----:B------:R-:W-:-:S03]  /*1b2f0*/  FMNMX.FTZ R2, R162, R2, !PT ;  /* 0x00000002a2027209 */ /* 0x000fc60007810000 */
[----:B------:R-:W4:Y:S01]  /*1b300*/  MUFU.TANH R175, R175 ;  /* 0x000000af00af7308 */ /* 0x000f220000002400 */
[----:B0-----:R-:W-:-:S04]  /*1b310*/  FMNMX.FTZ R2, R163, R2, !PT ;  /* 0x00000002a3027209 */ /* 0x001fc80007810000 */
[----:B------:R-:W-:-:S03]  /*1b320*/  FMNMX.FTZ R2, R166, R2, !PT ;  /* 0x00000002a6027209 */ /* 0x000fc60007810000 */
[----:B------:R-:W0:Y:S01]  /*1b330*/  MUFU.TANH R177, R177 ;  /* 0x000000b100b17308 */ /* 0x000e220000002400 */
[----:B------:R-:W-:-:S04]  /*1b340*/  FMNMX.FTZ R2, R167, R2, !PT ;  /* 0x00000002a7027209 */ /* 0x000fc80007810000 */
[----:B------:R-:W-:-:S03]  /*1b350*/  FMNMX.FTZ R2, R170, R2, !PT ;  /* 0x00000002aa027209 */ /* 0x000fc60007810000 */
[----:B------:R-:W5:Y:S01]  /*1b360*/  MUFU.TANH R178, R178 ;  /* 0x000000b200b27308 */ /* 0x000f620000002400 */
[----:B-1----:R-:W-:-:S04]  /*1b370*/  FMNMX.FTZ R2, R171, R2, !PT ;  /* 0x00000002ab027209 */ /* 0x002fc80007810000 */
[----:B---3--:R-:W-:-:S03]  /*1b380*/  FMNMX.FTZ R2, R174, R2, !PT ;  /* 0x00000002ae027209 */ /* 0x008fc60007810000 */
[----:B------:R-:W1:Y:S01]  /*1b390*/  MUFU.TANH R179, R179 ;  /* 0x000000b300b37308 */ /* 0x000e620000002400 */
[----:B----4-:R-:W-:-:S04]  /*1b3a0*/  FMNMX.FTZ R2, R175, R2, !PT ;  /* 0x00000002af027209 */ /* 0x010fc80007810000 */
[----:B0-----:R-:W-:-:S03]  /*1b3b0*/  FMNMX.FTZ R2, R177, R2, !PT ;  /* 0x00000002b1027209 */ /* 0x001fc60007810000 */
[----:B------:R-:W0:Y:S01]  /*1b3c0*/  MUFU.TANH R180, R180 ;  /* 0x000000b400b47308 */ /* 0x000e220000002400 */
[----:B-----5:R-:W-:-:S04]  /*1b3d0*/  FMNMX.FTZ R2, R178, R2, !PT ;  /* 0x00000002b2027209 */ /* 0x020fc80007810000 */
[----:B-1----:R-:W-:-:S04]  /*1b3e0*/  FMNMX.FTZ R2, R179, R2, !PT ;  /* 0x00000002b3027209 */ /* 0x002fc80007810000 */
[----:B0-----:R-:W-:-:S05]  /*1b3f0*/  FMNMX.FTZ R2, R180, R2, !PT ;  /* 0x00000002b4027209 */ /* 0x001fca0007810000 */
[----:B------:R-:W0:Y:S01]  /*1b400*/  SHFL.BFLY PT, R3, R2, 0x2, 0x1f ;  /* 0x0c401f0002037f89 */ /* 0x000e2200000e0000 */
[----:B--2---:R-:W-:Y:S02]  /*1b410*/  PRMT R222, R186, 0x654, R222 ;  /* 0x00000654bade7816 */ /* 0x004fe400000000de */
[----:B0-----:R-:W-:Y:S02]  /*1b420*/  FMNMX.FTZ R3, R2, R3, !PT ;  /* 0x0000000302037209 */ /* 0x001fe40007810000 */
[----:B------:R0:W-:Y:S03]  /*1b430*/  SYNCS.ARRIVE.TRANS64.RED.A1T0 RZ, [R222+URZ], RZ ;  /* 0x000000ffdeff79a7 */ /* 0x0001e6000810043f */
[----:B------:R-:W1:Y:S02]  /*1b440*/  SHFL.BFLY PT, R2, R3, 0x1, 0x1f ;  /* 0x0c201f0003027f89 */ /* 0x000e6400000e0000 */
[----:B-1----:R-:W-:Y:S01]  /*1b450*/  FMNMX.FTZ R3, R3, R2, !PT ;  /* 0x0000000203037209 */ /* 0x002fe20007810000 */
[----:B------:R-:W-:-:S04]  /*1b460*/  IMAD.U32 R2, RZ, RZ, UR4 ;  /* 0x00000004ff027e24 */ /* 0x000fc8000f8e00ff */
[-C--:B------:R-:W-:Y:S01]  /*1b470*/  FMUL.FTZ R181, R4, R2.reuse ;  /* 0x0000000204b57220 */ /* 0x080fe20000410000 */
[----:B------:R-:W-:Y:S01]  /*1b480*/  FADD.FTZ R184, -R3, R228 ;  /* 0x000000e403b87221 */ /* 0x000fe20000010100 */
[-C--:B------:R-:W-:Y:S02]  /*1b490*/  FMUL.FTZ R185, R185, R2.reuse ;  /* 0x00000002b9b97220 */ /* 0x080fe40000410000 */
[-CC-:B------:R-:W-:Y:S01]  /*1b4a0*/  FFMA.FTZ R182, R0, R2.reuse, -R181.reuse ;  /* 0x0000000200b67223 */ /* 0x180fe200000108b5 */
        /* <DEDUP_REMOVED lines=14> */
[-C--:B------:R-:W-:Y:S01]  /*1b590*/  FFMA.FTZ R176, R176, R2.reuse, -R181 ;  /* 0x00000002b0b07223 */ /* 0x080fe200000108b5 */
[-C--:B------:R-:W-:Y:S01]  /*1b5a0*/  FMUL.FTZ R181, R3, R2.reuse ;  /* 0x0000000203b57220 */ /* 0x080fe20000410000 */
[-C--:B------:R-:W-:Y:S01]  /*1b5b0*/  FMUL.FTZ R184, R184, R2.reuse ;  /* 0x00000002b8b87220 */ /* 0x080fe20000410000 */
[----:B------:R-:W-:Y:S02]  /*1b5c0*/  MUFU.EX2 R10, R185 ;  /* 0x000000b9000a7308 */ /* 0x000fe40000000800 */
        /* <DEDUP_REMOVED lines=13> */
[-CC-:B------:R-:W-:Y:S01]  /*1b6a0*/  FFMA.FTZ R177, R177, R2.reuse, -R181.reuse ;  /* 0x00000002b1b17223 */ /* 0x180fe200000108b5 */
[----:B------:R-:W1:Y:S01]  /*1b6b0*/  MUFU.EX2 R182, R182 ;  /* 0x000000b600b67308 */ /* 0x000e620000000800 */
[-CC-:B------:R-:W-:Y:S01]  /*1b6c0*/  FFMA.FTZ R178, R178, R2.reuse, -R181.reuse ;  /* 0x00000002b2b27223 */ /* 0x180fe200000108b5 */
[-CC-:B------:R-:W-:Y:S01]  /*1b6d0*/  FFMA.FTZ R179, R179, R2.reuse, -R181.reuse ;  /* 0x00000002b3b37223 */ /* 0x180fe200000108b5 */
[----:B------:R-:W-:-:S05]  /*1b6e0*/  FFMA.FTZ R187, R180, R2, -R181 ;  /* 0x00000002b4bb7223 */ /* 0x000fca00000108b5 */
[----:B------:R-:W2:Y:S08]  /*1b6f0*/  MUFU.EX2 R154, R154 ;  /* 0x0000009a009a7308 */ /* 0x000eb00000000800 */
[----:B------:R-:W3:Y:S01]  /*1b700*/  MUFU.EX2 R183, R183 ;  /* 0x000000b700b77308 */ /* 0x000ee20000000800 */
[----:B-1----:R-:W-:-:S07]  /*1b710*/  FFMA.FTZ R223, R10, R223, R182 ;  /* 0x000000df0adf7223 */ /* 0x002fce00000100b6 */
[----:B------:R-:W1:Y:S01]  /*1b720*/  MUFU.EX2 R155, R155 ;  /* 0x0000009b009b7308 */ /* 0x000e620000000800 */
[----:B--2---:R-:W-:-:S07]  /*1b730*/  FFMA.FTZ R221, R0, R221, R154 ;  /* 0x000000dd00dd7223 */ /* 0x004fce000001009a */
[----:B------:R-:W2:Y:S01]  /*1b740*/  MUFU.EX2 R5, R5 ;  /* 0x0000000500057308 */ /* 0x000ea20000000800 */
[----:B---3--:R-:W-:-:S07]  /*1b750*/  FADD.FTZ R180, R183, R223 ;  /* 0x000000dfb7b47221 */ /* 0x008fce0000010000 */
[----:B------:R-:W3:Y:S01]  /*1b760*/  MUFU.EX2 R158, R158 ;  /* 0x0000009e009e7308 */ /* 0x000ee20000000800 */
[----:B-1----:R-:W-:-:S07]  /*1b770*/  FADD.FTZ R181, R155, R221 ;  /* 0x000000dd9bb57221 */ /* 0x002fce0000010000 */
[----:B------:R-:W1:Y:S01]  /*1b780*/  MUFU.EX2 R152, R152 ;  /* 0x0000009800987308 */ /* 0x000e620000000800 */
[----:B--2---:R-:W-:-:S07]  /*1b790*/  FADD.FTZ R180, R5, R180 ;  /* 0x000000b405b47221 */ /* 0x004fce0000010000 */
        /* <DEDUP_REMOVED lines=49> */
[----:B---3--:R-:W-:Y:S01]  /*1bab0*/  FADD.FTZ R181, R179, R181 ;  /* 0x000000b5b3b57221 */ /* 0x008fe20000010000 */
[----:B-1----:R-:W-:-:S03]  /*1bac0*/  FADD.FTZ R223, R176, R180 ;  /* 0x000000b4b0df7221 */ /* 0x002fc60000010000 */
[----:B--2---:R-:W-:Y:S01]  /*1bad0*/  FADD.FTZ R221, R187, R181 ;  /* 0x000000b5bbdd7221 */ /* 0x004fe20000010000 */
[----:B0-----:R-:W-:Y:S06]  /*1bae0*/  @!P0 BRA `(.L_x_1794) ;  /* 0x0000000000048947 */ /* 0x001fec0003800000 */
[----:B------:R-:W-:Y:S01]  /*1baf0*/  BPT.TRAP 0x1 ;  /* 0x000000040000795c */ /* 0x000fe20000300000 */
.L_x_1794:
[----:B------:R-:W2:Y:S04]  /*1bb00*/  LDL R181, [R1+0x58] ;  /* 0x0000580001b57983 */ /* 0x000ea80000100800 */
[----:B------:R-:W3:Y:S01]  /*1bb10*/  LDL.LU R180, [R1+0x4] ;  /* 0x0000040001b47983 */ /* 0x000ee20000300800 */
[----:B------:R-:W-:Y:S01]  /*1bb20*/  F2FP.F16.F32.PACK_AB R198, R152, R5 ;  /* 0x0000000598c6723e */ /* 0x000fe200000000ff */
[----:B------:R-:W-:Y:S01]  /*1bb30*/  VIADD R11, R11, 0x30860 ;  /* 0x000308600b0b7836 */ /* 0x000fe20000000000 */
[----:B------:R-:W-:Y:S01]  /*1bb40*/  F2FP.F16.F32.PACK_AB R196, R183, R182 ;  /* 0x000000b6b7c4723e */ /* 0x000fe200000000ff */
[----:B------:R-:W-:Y:S01]  /*1bb50*/  IMAD.MOV.U32 R228, RZ, RZ, R3 ;  /* 0x000000ffffe47224 */ /* 0x000fe200078e0003 */
[----:B------:R-:W-:Y:S01]  /*1bb60*/  F2FP.F16.F32.PACK_AB R197, R155, R154 ;  /* 0x0000009a9bc5723e */ /* 0x000fe200000000ff */
[----:B------:R-:W-:Y:S01]  /*1bb70*/  IMAD.MOV.U32 R227, RZ, RZ, R4 ;  /* 0x000000ffffe37224 */ /* 0x000fe200078e0004 */
[----:B------:R-:W-:Y:S01]  /*1bb80*/  PRMT R11, R186, 0x654, R11 ;  /* 0x00000654ba0b7816 */ /* 0x000fe2000000000b */
[----:B------:R-:W-:Y:S01]  /*1bb90*/  IMAD.MOV.U32 R5, RZ, RZ, R202 ;  /* 0x000000ffff057224 */ /* 0x000fe200078e00ca */
[----:B------:R-:W-:-:S02]  /*1bba0*/  F2FP.F16.F32.PACK_AB R199, R159, R158 ;  /* 0x0000009e9fc7723e */ /* 0x000fc400000000ff */
[----:B------:R0:W-:Y:S01]  /*1bbb0*/  SYNCS.ARRIVE.TRANS64.RED.A1T0 RZ, [R11+URZ], RZ ;  /* 0x000000ff0bff79a7 */ /* 0x0001e2000810043f */
[----:B------:R-:W-:Y:S02]  /*1bbc0*/  F2FP.F16.F32.PACK_AB R192, R156, R153 ;  /* 0x000000999cc0723e */ /* 0x000fe400000000ff */
[----:B------:R-:W-:Y:S02]  /*1bbd0*/  F2FP.F16.F32.PACK_AB R193, R163, R162 ;  /* 0x000000a2a3c1723e */ /* 0x000fe400000000ff */
[----:B------:R-:W-:Y:S02]  /*1bbe0*/  F2FP.F16.F32.PACK_AB R194, R160, R157 ;  /* 0x0000009da0c2723e */ /* 0x000fe400000000ff */
[----:B------:R-:W-:Y:S01]  /*1bbf0*/  F2FP.F16.F32.PACK_AB R195, R167, R166 ;  /* 0x000000a6a7c3723e */ /* 0x000fe200000000ff */
[----:B0-----:R-:W-:Y:S01]  /*1bc00*/  IMAD.MOV.U32 R11, RZ, RZ, R218 ;  /* 0x000000ffff0b7224 */ /* 0x001fe200078e00da */
        /* <DEDUP_REMOVED lines=8> */
[C---:B---3--:R-:W-:Y:S02]  /*1bc90*/  IADD3 R152, R180.reuse, -0x1, RZ ;  /* 0xffffffffb4987810 */ /* 0x048fe40007ffe0ff */
[----:B--2---:R-:W-:-:S03]  /*1bca0*/  ISETP.GT.AND P1, PT, R180, R181, PT ;  /* 0x000000b5b400720c */ /* 0x004fc60003f24270 */
[----:B------:R0:W-:Y:S10]  /*1bcb0*/  STL [R1+0x4], R152 ;  /* 0x0000049801007387 */ /* 0x0001f40000100800 */
[----:B0-----:R-:W-:Y:S05]  /*1bcc0*/  @P1 BRA `(.L_x_1795) ;  /* 0xffffffd800a01947 */ /* 0x001fea000383ffff */
[----:B------:R-:W-:Y:S05]  /*1bcd0*/  BSYNC B1 ;  /* 0x0000000000017941 */ /* 0x000fea0003800000 */
.L_x_1782:
[----:B------:R-:W-:-:S07]  /*1bce0*/  MOV R5, R152 ;  /* 0x0000009800057202 */ /* 0x000fce0000000f00 */
.L_x_1781:
[----:B------:R-:W-:Y:S05]  /*1bcf0*/  BSYNC B0 ;  /* 0x0000000000007941 */ /* 0x000fea0003800000 */
.L_x_1780:
[----:B------:R-:W2:Y:S01]  /*1bd00*/  LDL R11, [R1+0x7c] ;  /* 0x00007c00010b7983 */ /* 0x000ea20000100800 */
[----:B------:R-:W-:Y:S01]  /*1bd10*/  BSSY B0, `(.L_x_1796) ;  /* 0x0000325000007945 */ /* 0x000fe20003800000 */
[----:B--2---:R-:W-:-:S13]  /*1bd20*/  ISETP.GE.AND P1, PT, R5, R11, PT ;  /* 0x0000000b0500720c */ /* 0x004fda0003f26270 */
[----:B------:R-:W-:Y:S05]  /*1bd30*/  @!P1 BRA `(.L_x_1797) ;  /* 0x0000003000889947 */ /* 0x000fea0003800000 */
[----:B------:R-:W-:Y:S02]  /*1bd40*/  IMAD.MOV.U32 R228, RZ, RZ, R3 ;  /* 0x000000ffffe47224 */ /* 0x000fe400078e0003 */
[----:B------:R-:W-:Y:S02]  /*1bd50*/  IMAD.MOV.U32 R227, RZ, RZ, R4 ;  /* 0x000000ffffe37224 */ /* 0x000fe400078e0004 */
[----:B------:R-:W-:Y:S02]  /*1bd60*/  IMAD.MOV.U32 R222, RZ, RZ, R218 ;  /* 0x000000ffffde7224 */ /* 0x000fe400078e00da */
[----:B------:R-:W-:-:S07]  /*1bd70*/  IMAD.MOV.U32 R11, RZ, RZ, R202 ;  /* 0x000000ffff0b7224 */ /* 0x000fce00078e00ca */
.L_x_1818:
[----:B------:R-:W-:-:S04]  /*1bd80*/  ISETP.NE.AND P1, PT, R11, 0x1, PT ;  /* 0x000000010b00780c */ /* 0x000fc80003f25270 */
[----:B------:R-:W-:-:S04]  /*1bd90*/  SEL R218, RZ, 0x1, P1 ;  /* 0x00000001ffda7807 */ /* 0x000fc80000800000 */
[----:B------:R-:W-:Y:S01]  /*1bda0*/  LOP3.LUT R218, R222, R218, RZ, 0x3c, !PT ;  /* 0x000000dadeda7212 */ /* 0x000fe200078e3cff */
[----:B------:R-:W-:Y:S06]  /*1bdb0*/  @!P0 BRA `(.L_x_1798) ;  /* 0x0000000000048947 */ /* 0x000fec0003800000 */
[----:B------:R-:W-:Y:S01]  /*1bdc0*/  BPT.TRAP 0x1 ;  /* 0x000000040000795c */ /* 0x000fe20000300000 */
.L_x_1798:
[----:B------:R-:W-:Y:S02]  /*1bdd0*/  IADD3 R202, R11, 0x1, RZ ;  /* 0x000000010bca7810 */ /* 0x000fe40007ffe0ff */
[----:B------:R-:W-:Y:S02]  /*1bde0*/  SHF.L.U32 R2, R218, 0x1f, RZ ;  /* 0x0000001fda027819 */ /* 0x000fe400000006ff */
[----:B------:R-:W-:-:S04]  /*1bdf0*/  ISETP.NE.AND P1, PT, R202, 0x2, PT ;  /* 0x00000002ca00780c */ /* 0x000fc80003f25270 */
[----:B------:R-:W-:-:S05]  /*1be00*/  SEL R202, R202, RZ, P1 ;  /* 0x000000ffcaca7207 */ /* 0x000fca0000800000 */
[----:B------:R-:W-:-:S04]  /*1be10*/  IMAD R4, R202, 0x8, R17 ;  /* 0x00000008ca047824 */ /* 0x000fc800078e0211 */
[----:B------:R0:W1:Y:S01]  /*1be20*/  SYNCS.PHASECHK.TRANS64.TRYWAIT P1, [R4+URZ+0x30830], R2 ;  /* 0x03083002040075a7 */ /* 0x000062000802017f */
[----:B------:R-:W-:Y:S05]  /*1be30*/  @!P0 BRA `(.L_x_1799) ;  /* 0x0000000000048947 */ /* 0x000fea0003800000 */
[----:B------:R-:W-:Y:S01]  /*1be40*/  BPT.TRAP 0x1 ;  /* 0x000000040000795c */ /* 0x000fe20000300000 */
.L_x_1799:
[----:B------:R-:W2:Y:S01]  /*1be50*/  LDL R3, [R1+0x54] ;  /* 0x0000540001037983 */ /* 0x000ea20000100800 */
[----:B------:R-:W-:Y:S01]  /*1be60*/  BSSY B1, `(.L_x_1800) ;  /* 0x0000007000017945 */ /* 0x000fe20003800000 */
[----:B--2---:R-:W-:-:S04]  /*1be70*/  IMAD R156, R202, 0x800, R3 ;  /* 0x00000800ca9c7824 */ /* 0x004fc800078e0203 */
[C---:B------:R-:W-:Y:S02]  /*1be80*/  VIADD R154, R156.reuse, 0x2 ;  /* 0x000000029c9a7836 */ /* 0x040fe40000000000 */
[----:B------:R-:W-:Y:S01]  /*1be90*/  VIADD R153, R156, 0x4 ;  /* 0x000000049c997836 */ /* 0x000fe20000000000 */
[----:B-1----:R-:W-:Y:S06]  /*1bea0*/  @P1 BRA `(.L_x_1801) ;  /* 0x0000000000081947 */ /* 0x002fec0003800000 */
[----:B------:R-:W1:Y:S02]  /*1beb0*/  SYNCS.PHASECHK.TRANS64.TRYWAIT P1, [R4+URZ+0x30830], R2 ;  /* 0x03083002040075a7 */ /* 0x000e64000802017f */
[----:B-1----:R-:W-:Y:S05]  /*1bec0*/  @!P1 BRA `(.L_x_1802) ;  /* 0x0000012c00389947 */ /* 0x002fea0003800000 */
.L_x_1801:
[----:B------:R-:W-:Y:S05]  /*1bed0*/  BSYNC B1 ;  /* 0x0000000000017941 */ /* 0x000fea0003800000 */
.L_x_1800:
        /* <DEDUP_REMOVED lines=8> */
[----:B01----:R-:W-:-:S04]  /*1bf60*/  MOV R2, R156 ;  /* 0x0000009c00027202 */ /* 0x003fc80000000f00 */
[----:B------:R-:W-:Y:S01]  /*1bf70*/  R2UR UR6, R2 ;  /* 0x00000000020672ca */ /* 0x000fe200000e0000 */
[----:B------:R-:W-:Y:S02]  /*1bf80*/  IMAD.MOV.U32 R2, RZ, RZ, R154 ;  /* 0x000000ffff027224 */ /* 0x000fe400078e009a */
[----:B------:R-:W-:Y:S01]  /*1bf90*/  VIADD R152, R156, 0x6 ;  /* 0x000000069c987836 */ /* 0x000fe20000000000 */
[----:B----4-:R-:W4:Y:S01]  /*1bfa0*/  LDL.64 R4, [R1+0x28] ;  /* 0x0000280001047983 */ /* 0x010f220000100a00 */
[----:B------:R-:W-:Y:S01]  /*1bfb0*/  IMAD.MOV.U32 R3, RZ, RZ, 0x40000040 ;  /* 0x40000040ff037424 */ /* 0x000fe200078e00ff */
[----:B------:R-:W-:Y:S01]  /*1bfc0*/  R2UR UR4, R2 ;  /* 0x00000000020472ca */ /* 0x000fe200000e0000 */
[----:B------:R-:W-:Y:S01]  /*1bfd0*/  IMAD.MOV.U32 R2, RZ, RZ, R153 ;  /* 0x000000ffff027224 */ /* 0x000fe200078e0099 */
[----:B------:R-:W-:Y:S01]  /*1bfe0*/  R2UR UR10, R152 ;  /* 0x00000000980a72ca */ /* 0x000fe200000e0000 */
[----:B------:R-:W-:Y:S01]  /*1bff0*/  IMAD.MOV.U32 R153, RZ, RZ, 0x40000040 ;  /* 0x40000040ff997424 */ /* 0x000fe200078e00ff */
[----:B------:R-:W-:-:S02]  /*1c000*/  R2UR UR7, R3 ;  /* 0x00000000030772ca */ /* 0x000fc400000e0000 */
[----:B------:R-:W-:Y:S02]  /*1c010*/  R2UR UR8, R2 ;  /* 0x00000000020872ca */ /* 0x000fe400000e0000 */
[----:B------:R-:W-:Y:S02]  /*1c020*/  IADD3 R2, R156, 0x200, RZ ;  /* 0x000002009c027810 */ /* 0x000fe40007ffe0ff */
[----:B------:R-:W-:Y:S02]  /*1c030*/  R2UR UR11, R153 ;  /* 0x00000000990b72ca */ /* 0x000fe400000e0000 */
[----:B------:R-:W-:Y:S01]  /*1c040*/  R2UR UR14, R2 ;  /* 0x00000000020e72ca */ /* 0x000fe200000e0000 */
[----:B------:R-:W-:Y:S01]  /*1c050*/  VIADD R2, R156, 0x206 ;  /* 0x000002069c027836 */ /* 0x000fe20000000000 */
[C---:B------:R-:W-:Y:S01]  /*1c060*/  R2UR UR5, R3.reuse ;  /* 0x00000000030572ca */ /* 0x040fe200000e0000 */
[----:B------:R-:W-:Y:S01]  /*1c070*/  FMUL.FTZ R24, R24, R10 ;  /* 0x0000000a18187220 */ /* 0x000fe20000410000 */
[----:B------:R-:W-:-:S02]  /*1c080*/  R2UR UR9, R3 ;  /* 0x00000000030972ca */ /* 0x000fc400000e0000 */
[----:B------:R-:W-:Y:S01]  /*1c090*/  R2UR UR26, R2 ;  /* 0x00000000021a72ca */ /* 0x000fe200000e0000 */
[----:B------:R-:W-:-:S04]  /*1c0a0*/  VIADD R2, R156, 0x404 ;  /* 0x000004049c027836 */ /* 0x000fc80000000000 */
[----:B------:R-:W-:Y:S02]  /*1c0b0*/  MOV R152, UR11 ;  /* 0x0000000b00987c02 */ /* 0x000fe40008000f00 */
[----:B------:R-:W-:Y:S02]  /*1c0c0*/  R2UR UR38, R2 ;  /* 0x00000000022672ca */ /* 0x000fe400000e0000 */
[----:B------:R-:W-:-:S04]  /*1c0d0*/  IADD3 R2, R156, 0x600, RZ ;  /* 0x000006009c027810 */ /* 0x000fc80007ffe0ff */
[----:B------:R-:W-:Y:S01]  /*1c0e0*/  R2UR UR46, R2 ;  /* 0x00000000022e72ca */ /* 0x000fe200000e0000 */
[----:B------:R-:W-:Y:S01]  /*1c0f0*/  VIADD R2, R156, 0x606 ;  /* 0x000006069c027836 */ /* 0x000fe20000000000 */
[----:B------:R0:W-:Y:S01]  /*1c100*/  STL [R1+0x14], R152 ;  /* 0x0000149801007387 */ /* 0x0001e20000100800 */
[----:B------:R-:W-:Y:S01]  /*1c110*/  R2UR UR15, R3 ;  /* 0x00000000030f72ca */ /* 0x000fe200000e0000 */
[-C--:B------:R-:W-:Y:S01]  /*1c120*/  FMUL.FTZ R25, R25, R10.reuse ;  /* 0x0000000a19197220 */ /* 0x080fe20000410000 */
[C---:B------:R-:W-:Y:S01]  /*1c130*/  R2UR UR27, R3.reuse ;  /* 0x00000000031b72ca */ /* 0x040fe200000e0000 */
[-C--:B------:R-:W-:Y:S01]  /*1c140*/  FMUL.FTZ R28, R28, R10.reuse ;  /* 0x0000000a1c1c7220 */ /* 0x080fe20000410000 */
[----:B------:R-:W-:Y:S01]  /*1c150*/  R2UR UR39, R3 ;  /* 0x00000000032772ca */ /* 0x000fe200000e0000 */
[-C--:B------:R-:W-:Y:S01]  /*1c160*/  FMUL.FTZ R29, R29, R10.reuse ;  /* 0x0000000a1d1d7220 */ /* 0x080fe20000410000 */
[----:B------:R-:W-:Y:S01]  /*1c170*/  R2UR UR47, R3 ;  /* 0x00000000032f72ca */ /* 0x000fe200000e0000 */
[-C--:B------:R-:W-:Y:S01]  /*1c180*/  FMUL.FTZ R32, R32, R10.reuse ;  /* 0x0000000a20207220 */ /* 0x080fe20000410000 */
[----:B------:R-:W-:Y:S01]  /*1c190*/  R2UR UR58, R2 ;  /* 0x00000000023a72ca */ /* 0x000fe200000e0000 */
[-C--:B------:R-:W-:Y:S01]  /*1c1a0*/  FMUL.FTZ R33, R33, R10.reuse ;  /* 0x0000000a21217220 */ /* 0x080fe20000410000 */
[----:B------:R-:W-:Y:S01]  /*1c1b0*/  R2UR UR59, R3 ;  /* 0x00000000033b72ca */ /* 0x000fe200000e0000 */
        /* <DEDUP_REMOVED lines=58> */
[----:B------:R-:W-:-:S02]  /*1c560*/  FMUL.FTZ R149, R149, R10 ;  /* 0x0000000a95957220 */ /* 0x000fc40000410000 */
[----:B------:R-:W4:Y:S01]  /*1c570*/  LDL.LU R10, [R1+0x14] ;  /* 0x00001400010a7983 */ /* 0x000f220000300800 */
[C---:B------:R-:W-:Y:S02]  /*1c580*/  VIADD R154, R156.reuse, 0x204 ;  /* 0x000002049c9a7836 */ /* 0x040fe40000000000 */
[----:B0-----:R-:W-:-:S03]  /*1c590*/  VIADD R152, R156, 0x202 ;  /* 0x000002029c987836 */ /* 0x001fc60000000000 */
[----:B------:R-:W-:Y:S01]  /*1c5a0*/  R2UR UR22, R154 ;  /* 0x000000009a1672ca */ /* 0x000fe200000e0000 */
[----:B------:R-:W-:Y:S01]  /*1c5b0*/  VIADD R154, R156, 0x400 ;  /* 0x000004009c9a7836 */ /* 0x000fe20000000000 */
[----:B------:R-:W-:Y:S01]  /*1c5c0*/  R2UR UR18, R152 ;  /* 0x00000000981272ca */ /* 0x000fe200000e0000 */
[----:B------:R-:W-:-:S03]  /*1c5d0*/  VIADD R152, R156, 0x402 ;  /* 0x000004029c987836 */ /* 0x000fc60000000000 */
[----:B------:R-:W-:Y:S01]  /*1c5e0*/  R2UR UR30, R154 ;  /* 0x000000009a1e72ca */ /* 0x000fe200000e0000 */
[----:B------:R-:W-:Y:S01]  /*1c5f0*/  VIADD R154, R156, 0x406 ;  /* 0x000004069c9a7836 */ /* 0x000fe20000000000 */
[----:B------:R-:W-:Y:S01]  /*1c600*/  MOV R11, UR10 ;  /* 0x0000000a000b7c02 */ /* 0x000fe20008000f00 */
[----:B------:R-:W-:Y:S01]  /*1c610*/  UMOV UR10, UR4 ;  /* 0x00000004000a7c82 */ /* 0x000fe20008000000 */
[----:B------:R-:W-:Y:S01]  /*1c620*/  UMOV UR11, UR5 ;  /* 0x00000005000b7c82 */ /* 0x000fe20008000000 */
[----:B------:R-:W-:Y:S01]  /*1c630*/  R2UR UR34, R152 ;  /* 0x00000000982272ca */ /* 0x000fe200000e0000 */
[----:B------:R-:W-:Y:S01]  /*1c640*/  VIADD R152, R156, 0x604 ;  /* 0x000006049c987836 */ /* 0x000fe20000000000 */
[----:B------:R-:W-:Y:S01]  /*1c650*/  R2UR UR42, R154 ;  /* 0x000000009a2a72ca */ /* 0x000fe200000e0000 */
[----:B------:R-:W-:Y:S01]  /*1c660*/  VIADD R154, R156, 0x602 ;  /* 0x000006029c9a7836 */ /* 0x000fe20000000000 */
[----:B------:R-:W-:Y:S02]  /*1c670*/  R2UR UR4, R6 ;  /* 0x00000000060472ca */ /* 0x000fe400000e0000 */
[----:B------:R-:W-:-:S02]  /*1c680*/  R2UR UR5, R7 ;  /* 0x00000000070572ca */ /* 0x000fc400000e0000 */
[----:B------:R-:W-:Y:S02]  /*1c690*/  MOV R155, 0x40000040 ;  /* 0x40000040009b7802 */ /* 0x000fe40000000f00 */
[----:B------:R-:W-:Y:S02]  /*1c6a0*/  R2UR UR19, R153 ;  /* 0x00000000991372ca */ /* 0x000fe400000e0000 */
[C---:B------:R-:W-:Y:S02]  /*1c6b0*/  R2UR UR23, R155.reuse ;  /* 0x000000009b1772ca */ /* 0x040fe400000e0000 */
        /* <DEDUP_REMOVED lines=11> */
[----:B------:R-:W-:Y:S02]  /*1c770*/  WARPGROUP.DEPBAR.LE gsb0, 0x0 ;  /* 0x00008000000079c5 */ /* 0x000fe40000010000 */
[----:B------:R-:W-:Y:S01]  /*1c780*/  WARPGROUP.ARRIVE ;  /* 0x00000000000079c5 */ /* 0x000fe20000000000 */
[----:B--2---:R-:W-:Y:S02]  /*1c790*/  R2UR UR8, R22 ;  /* 0x00000000160872ca */ /* 0x004fe400000e0000 */
[----:B------:R-:W-:Y:S02]  /*1c7a0*/  R2UR UR9, R23 ;  /* 0x00000000170972ca */ /* 0x000fe400000e0000 */
        /* <DEDUP_REMOVED lines=8> */
[----:B---3--:R-:W-:Y:S01]  /*1c830*/  R2UR UR8, R16 ;  /* 0x00000000100872ca */ /* 0x008fe200000e0000 */
[----:B------:R0:W5:Y:S01]  /*1c840*/  LDL.LU R11, [R1+0xf8] ;  /* 0x0000f800010b7983 */ /* 0x0001620000300800 */
[----:B------:R-:W-:Y:S02]  /*1c850*/  R2UR UR9, R17 ;  /* 0x00000000110972ca */ /* 0x000fe400000e0000 */
[----:B----4-:R-:W-:Y:S01]  /*1c860*/  R2UR UR12, R4 ;  /* 0x00000000040c72ca */ /* 0x010fe200000e0000 */
[----:B------:R0:W5:Y:S01]  /*1c870*/  LDL.LU.64 R18, [R1+0xf0] ;  /* 0x0000f00001127983 */ /* 0x0001620000300a00 */
[----:B------:R-:W-:Y:S02]  /*1c880*/  R2UR UR13, R5 ;  /* 0x00000000050d72ca */ /* 0x000fe400000e0000 */
[----:B------:R-:W-:Y:S01]  /*1c890*/  R2UR UR16, R2 ;  /* 0x00000000021072ca */ /* 0x000fe200000e0000 */
[----:B------:R0:W5:Y:S01]  /*1c8a0*/  LDL.LU.64 R16, [R1+0xe8] ;  /* 0x0000e80001107983 */ /* 0x0001620000300a00 */
[----:B------:R-:W-:-:S02]  /*1c8b0*/  R2UR UR17, R3 ;  /* 0x00000000031172ca */ /* 0x000fc400000e0000 */
[----:B------:R-:W-:Y:S01]  /*1c8c0*/  R2UR UR20, R216 ;  /* 0x00000000d81472ca */ /* 0x000fe200000e0000 */
[----:B------:R0:W5:Y:S01]  /*1c8d0*/  LDL.LU.64 R4, [R1+0xe0] ;  /* 0x0000e00001047983 */ /* 0x0001620000300a00 */
[----:B------:R-:W-:Y:S01]  /*1c8e0*/  R2UR UR11, R10 ;  /* 0x000000000a0b72ca */ /* 0x000fe200000e0000 */
[----:B------:R-:W-:Y:S02]  /*1c8f0*/  WARPGROUP.DEPBAR.LE gsb0, 0x0 ;  /* 0x00008000000079c5 */ /* 0x000fe40000010000 */
[----:B------:R-:W-:-:S10]  /*1c900*/  WARPGROUP.ARRIVE ;  /* 0x00000000000079c5 */ /* 0x000fd40000000000 */
        /* <DEDUP_REMOVED lines=121> */
[----:B0-----:R-:W-:Y:S05]  /*1d0a0*/  @!P0 BRA `(.L_x_1803) ;  /* 0x0000000000048947 */ /* 0x001fea0003800000 */
[----:B------:R-:W-:Y:S01]  /*1d0b0*/  BPT.TRAP 0x1 ;  /* 0x000000040000795c */ /* 0x000fe20000300000 */
.L_x_1803:
[----:B------:R-:W-:Y:S01]  /*1d0c0*/  SHF.L.U32 R0, R222, 0x1f, RZ ;  /* 0x0000001fde007819 */ /* 0x000fe200000006ff */
[----:B-----5:R-:W-:-:S04]  /*1d0d0*/  IMAD R222, R11, 0x8, R17 ;  /* 0x000000080bde7824 */ /* 0x020fc800078e0211 */
[----:B------:R0:W1:Y:S01]  /*1d0e0*/  SYNCS.PHASECHK.TRANS64.TRYWAIT P1, [R222+URZ+0x30850], R0 ;  /* 0x03085000de0075a7 */ /* 0x000062000802017f */
[----:B------:R-:W-:Y:S05]  /*1d0f0*/  @!P0 BRA `(.L_x_1804) ;  /* 0x0000000000048947 */ /* 0x000fea0003800000 */
[----:B------:R-:W-:Y:S01]  /*1d100*/  BPT.TRAP 0x1 ;  /* 0x000000040000795c */ /* 0x000fe20000300000 */
.L_x_1804:
[----:B------:R-:W-:Y:S04]  /*1d110*/  BSSY B1, `(.L_x_1805) ;  /* 0x0000004000017945 */ /* 0x000fe80003800000 */
[----:B-1----:R-:W-:Y:S05]  /*1d120*/  @P1 BRA `(.L_x_1806) ;  /* 0x0000000000081947 */ /* 0x002fea0003800000 */
[----:B------:R-:W1:Y:S02]  /*1d130*/  SYNCS.PHASECHK.TRANS64.TRYWAIT P1, [R222+URZ+0x30850], R0 ;  /* 0x03085000de0075a7 */ /* 0x000e64000802017f */
[----:B-1----:R-:W-:Y:S05]  /*1d140*/  @!P1 BRA `(.L_x_1807) ;  /* 0x0000011800ac9947 */ /* 0x002fea0003800000 */
.L_x_1806:
[----:B------:R-:W-:Y:S05]  /*1d150*/  BSYNC B1 ;  /* 0x0000000000017941 */ /* 0x000fea0003800000 */
.L_x_1805:
[----:B------:R-:W-:Y:S01]  /*1d160*/  IADD3 R2, R17, 0x400, RZ ;  /* 0x0000040011027810 */ /* 0x000fe20007ffe0ff */
[----:B------:R-:W-:Y:S01]  /*1d170*/  IMAD.MOV.U32 R3, RZ, RZ, 0x40000040 ;  /* 0x40000040ff037424 */ /* 0x000fe200078e00ff */
[----:B------:R-:W-:Y:S02]  /*1d180*/  WARPGROUP.ARRIVE ;  /* 0x00000000000079c5 */ /* 0x000fe40000000000 */
        /* <DEDUP_REMOVED lines=10> */
[----:B------:R-:W-:Y:S02]  /*1d230*/  R2UR UR6, R10 ;  /* 0x000000000a0672ca */ /* 0x000fe400000e0000 */
[----:B------:R-:W-:Y:S01]  /*1d240*/  R2UR UR7, R11 ;  /* 0x000000000b0772ca */ /* 0x000fe200000e0000 */
[----:B------:R-:W-:Y:S01]  /*1d250*/  IMAD.MOV.U32 R11, RZ, RZ, 0x40000040 ;  /* 0x40000040ff0b7424 */ /* 0x000fe200078e00ff */
[C---:B------:R-:W-:Y:S01]  /*1d260*/  IADD3 R10, R2.reuse, 0x100, RZ ;  /* 0x00000100020a7810 */ /* 0x040fe20007ffe0ff */
[----:B------:R-:W-:Y:S01]  /*1d270*/  VIADD R2, R2, 0x180 ;  /* 0x0000018002027836 */ /* 0x000fe20000000000 */
[----:B------:R-:W-:Y:S02]  /*1d280*/  WARPGROUP.DEPBAR.LE gsb0, 0x0 ;  /* 0x00008000000079c5 */ /* 0x000fe40000010000 */
[----:B------:R-:W-:-:S15]  /*1d290*/  WARPGROUP.ARRIVE ;  /* 0x00000000000079c5 */ /* 0x000fde0000000000 */
[----:B------:R-:W-:-:S04]  /*1d2a0*/  NOP ;  /* 0x0000000000007918 */ /* 0x000fc80000000000 */
        /* <DEDUP_REMOVED lines=16> */
.L_x_1808:
[----:B------:R-:W2:Y:S01]  /*1d3b0*/  LDL R2, [R1] ;  /* 0x0000000001027983 */ /* 0x000ea20000100800 */
[----:B------:R-:W3:Y:S01]  /*1d3c0*/  LDC R3, c[0x0][0x448] ;  /* 0x00011200ff037b82 */ /* 0x000ee20000000800 */
[----:B------:R-:W-:Y:S02]  /*1d3d0*/  ULDC UR5, c[0x0][0x9d8] ;  /* 0x0002760000057ab9 */ /* 0x000fe40000000800 */
[----:B------:R-:W4:Y:S04]  /*1d3e0*/  LDL R10, [R1+0x5c] ;  /* 0x00005c00010a7983 */ /* 0x000f280000100800 */
[----:B01----:R-:W4:Y:S01]  /*1d3f0*/  LDL R0, [R1+0x78] ;  /* 0x0000780001007983 */ /* 0x003f220000100800 */
[----:B------:R-:W0:Y:S03]  /*1d400*/  LDC R187, c[0x0][0x9e4] ;  /* 0x00027900ffbb7b82 */ /* 0x000e260000000800 */
[----:B------:R-:W5:Y:S01]  /*1d410*/  LDL R188, [R1+0xc] ;  /* 0x00000c0001bc7983 */ /* 0x000f620000100800 */
[----:B---3--:R-:W-:-:S13]  /*1d420*/  ISETP.NE.AND P1, PT, R3, 0x1, PT ;  /* 0x000000010300780c */ /* 0x008fda0003f25270 */
[----:B------:R-:W1:Y:S01]  /*1d430*/  @P1 LDC R3, c[0x0][0x44c] ;  /* 0x00011300ff031b82 */ /* 0x000e620000000800 */
[----:B------:R-:W-:Y:S01]  /*1d440*/  IADD3 R4, R4, 0x30840, RZ ;  /* 0x0003084004047810 */ /* 0x000fe20007ffe0ff */
        /* <DEDUP_REMOVED lines=25> */
[----:B----4-:R-:W-:-:S04]  /*1d5e0*/  IMAD.IADD R0, R0, 0x1, R10 ;  /* 0x0000000100007824 */ /* 0x010fc800078e020a */
[----:B-1----:R-:W-:-:S04]  /*1d5f0*/  @P1 IMAD.HI.U32 R3, R0, R3, RZ ;  /* 0x0000000300031227 */ /* 0x002fc800078e00ff */
[----:B------:R-:W-:Y:S01]  /*1d600*/  FMUL.FTZ R10, R153, UR5 ;  /* 0x00000005990a7c20 */ /* 0x000fe20008410000 */
[----:B------:R-:W-:Y:S01]  /*1d610*/  FMUL.FTZ R153, R157, UR5 ;  /* 0x000000059d997c20 */ /* 0x000fe20008410000 */
[----:B-----5:R-:W-:Y:S01]  /*1d620*/  PRMT R4, R188, 0x654, R4 ;  /* 0x00000654bc047816 */ /* 0x020fe20000000004 */
[----:B------:R-:W-:Y:S01]  /*1d630*/  FMUL.FTZ R157, R161, UR5 ;  /* 0x00000005a19d7c20 */ /* 0x000fe20008410000 */
[----:B------:R-:W-:Y:S01]  /*1d640*/  FMUL.FTZ R161, R163, UR5 ;  /* 0x00000005a3a17c20 */ /* 0x000fe20008410000 */
[----:B------:R-:W-:Y:S01]  /*1d650*/  FMUL.FTZ R163, R165, UR5 ;  /* 0x00000005a5a37c20 */ /* 0x000fe20008410000 */
[----:B--2---:R-:W-:Y:S01]  /*1d660*/  @P1 SHF.R.U32.HI R0, RZ, R2, R3 ;  /* 0x00000002ff001219 */ /* 0x004fe20000011603 */
[----:B------:R-:W-:Y:S01]  /*1d670*/  FMUL.FTZ R2, R152, UR5 ;  /* 0x0000000598027c20 */ /* 0x000fe20008410000 */
[----:B------:R-:W-:Y:S01]  /*1d680*/  FMUL.FTZ R152, R156, UR5 ;  /* 0x000000059c987c20 */ /* 0x000fe20008410000 */
[----:B------:R-:W-:Y:S01]  /*1d690*/  FMUL.FTZ R156, R160, UR5 ;  /* 0x00000005a09c7c20 */ /* 0x000fe20008410000 */
[----:B------:R-:W-:Y:S01]  /*1d6a0*/  FMUL.FTZ R160, R162, UR5 ;  /* 0x00000005a2a07c20 */ /* 0x000fe20008410000 */
[----:B------:R-:W1:Y:S01]  /*1d6b0*/  SHFL.IDX PT, R186, R0, RZ, 0x1c1f ;  /* 0x001c1fff00ba7589 */ /* 0x000e6200000e0000 */
[----:B------:R-:W-:Y:S01]  /*1d6c0*/  FMUL.FTZ R162, R164, UR5 ;  /* 0x00000005a4a27c20 */ /* 0x000fe20008410000 */
[----:B------:R-:W-:Y:S01]  /*1d6d0*/  FMUL.FTZ R164, R166, UR5 ;  /* 0x00000005a6a47c20 */ /* 0x000fe20008410000 */
[----:B------:R-:W-:Y:S01]  /*1d6e0*/  FMUL.FTZ R165, R167, UR5 ;  /* 0x00000005a7a57c20 */ /* 0x000fe20008410000 */
[----:B------:R-:W-:Y:S01]  /*1d6f0*/  FMUL.FTZ R166, R168, UR5 ;  /* 0x00000005a8a67c20 */ /* 0x000fe20008410000 */
[----:B------:R2:W-:Y:S01]  /*1d700*/  SYNCS.ARRIVE.TRANS64.RED.A1T0 RZ, [R4+URZ], RZ ;  /* 0x000000ff04ff79a7 */ /* 0x0005e2000810043f */
[----:B------:R-:W-:Y:S01]  /*1d710*/  FMUL.FTZ R168, R170, UR5 ;  /* 0x00000005aaa87c20 */ /* 0x000fe20008410000 */
[----:B------:R-:W-:Y:S01]  /*1d720*/  FMUL.FTZ R167, R171, UR5 ;  /* 0x00000005aba77c20 */ /* 0x000fe20008410000 */
[----:B------:R-:W-:Y:S01]  /*1d730*/  FMUL.FTZ R3, R154, UR5 ;  /* 0x000000059a037c20 */ /* 0x000fe20008410000 */
[----:B------:R-:W-:Y:S01]  /*1d740*/  FMUL.FTZ R170, R175, UR5 ;  /* 0x00000005afaa7c20 */ /* 0x000fe20008410000 */
[----:B------:R-:W-:Y:S01]  /*1d750*/  FMUL.FTZ R171, R178, UR5 ;  /* 0x00000005b2ab7c20 */ /* 0x000fe20008410000 */
[----:B------:R-:W-:Y:S01]  /*1d760*/  FMUL.FTZ R154, R158, UR5 ;  /* 0x000000059e9a7c20 */ /* 0x000fe20008410000 */
[----:B--2---:R-:W-:-:S02]  /*1d770*/  IMAD.SHL.U32 R4, R5, 0x40, RZ ;  /* 0x0000004005047824 */ /* 0x004fc400078e00ff */
[----:B------:R-:W-:Y:S01]  /*1d780*/  FMUL.FTZ R178, R180, UR5 ;  /* 0x00000005b4b27c20 */ /* 0x000fe20008410000 */
[----:B------:R-:W-:Y:S01]  /*1d790*/  FMUL.FTZ R175, R182, UR5 ;  /* 0x00000005b6af7c20 */ /* 0x000fe20008410000 */
[----:B------:R-:W2:Y:S01]  /*1d7a0*/  MUFU.TANH R2, R2 ;  /* 0x0000000200027308 */ /* 0x000ea20000002400 */
[----:B------:R-:W-:Y:S01]  /*1d7b0*/  ULDC UR5, c[0x0][0x9e0] ;  /* 0x0002780000057ab9 */ /* 0x000fe20000000800 */
[----:B------:R-:W-:-:S04]  /*1d7c0*/  IADD3 R182, -R225, 0x1, -R4 ;  /* 0x00000001e1b67810 */ /* 0x000fc80007ffe904 */
[----:B------:R-:W-:Y:S02]  /*1d7d0*/  IADD3 R182, -R219, R182, R220 ;  /* 0x000000b6dbb67210 */ /* 0x000fe40007ffe1dc */
[----:B------:R-:W4:Y:S08]  /*1d7e0*/  MUFU.TANH R10, R10 ;  /* 0x0000000a000a7308 */ /* 0x000f300000002400 */
[----:B------:R-:W0:Y:S01]  /*1d7f0*/  MUFU.TANH R3, R3 ;  /* 0x0000000300037308 */ /* 0x000e220000002400 */
[----:B------:R-:W-:-:S07]  /*1d800*/  VIADD R183, R182, UR5 ;  /* 0x00000005b6b77c36 */ /* 0x000fce0008000000 */
[----:B------:R-:W0:Y:S01]  /*1d810*/  MUFU.TANH R152, R152 ;  /* 0x0000009800987308 */ /* 0x000e220000002400 */
[----:B------:R-:W-:-:S07]  /*1d820*/  VIADD R182, R182, UR4 ;  /* 0x00000004b6b67c36 */ /* 0x000fce0008000000 */
        /* <DEDUP_REMOVED lines=17> */
[----:B-1----:R-:W-:Y:S01]  /*1d940*/  IMAD.IADD R181, R183, 0x1, R186 ;  /* 0x00000001b7b57824 */ /* 0x002fe200078e02ba */
[----:B------:R-:W-:Y:S01]  /*1d950*/  IADD3 R180, R182, R186, RZ ;  /* 0x000000bab6b47210 */ /* 0x000fe20007ffe0ff */
[----:B--234-:R-:W-:Y:S06]  /*1d960*/  @!P5 BRA `(.L_x_1809) ;  /* 0x000000000060d947 */ /* 0x01cfec0003800000 */
        /* <DEDUP_REMOVED lines=13> */
.L_x_1811:
[----:B------:R-:W-:Y:S02]  /*1da40*/  ULDC UR4, c[0x0][0x9e4] ;  /* 0x0002790000047ab9 */ /* 0x000fe40000000800 */
[----:B------:R-:W-:-:S05]  /*1da50*/  IMAD.U32 R187, RZ, RZ, UR4 ;  /* 0x00000004ffbb7e24 */ /* 0x000fca000f8e00ff */
[----:B------:R-:W-:-:S13]  /*1da60*/  ISETP.NE.AND P1, PT, R187, 0x1, PT ;  /* 0x00000001bb00780c */ /* 0x000fda0003f25270 */
[----:B------:R-:W1:Y:S02]  /*1da70*/  @P1 LDC.64 R158, c[0x0][0x9e8] ;  /* 0x00027a00ff9e1b82 */ /* 0x000e640000000a00 */
[----:B-1----:R-:W-:-:S05]  /*1da80*/  @P1 IMAD.HI.U32 R158, R186, R158, RZ ;  /* 0x0000009eba9e1227 */ /* 0x002fca00078e00ff */
[----:B------:R-:W-:-:S07]  /*1da90*/  @P1 SHF.R.U32.HI R186, RZ, R159, R158 ;  /* 0x0000009fffba1219 */ /* 0x000fce000001169e */
.L_x_1812:
[----:B------:R-:W-:Y:S05]  /*1daa0*/  BSYNC B1 ;  /* 0x0000000000017941 */ /* 0x000fea0003800000 */
.L_x_1810:
[----:B------:R-:W-:-:S04]  /*1dab0*/  IMAD R186, R186, R187, -R4 ;  /* 0x000000bbbaba7224 */ /* 0x000fc800078e0a04 */
[----:B------:R-:W-:-:S05]  /*1dac0*/  IMAD.IADD R186, R186, 0x1, -R225 ;  /* 0x00000001baba7824 */ /* 0x000fca00078e0ae1 */
[----:B------:R-:W-:Y:S02]  /*1dad0*/  VIMNMX R180, R180, R186, !PT ;  /* 0x000000bab4b47248 */ /* 0x000fe40007fe0100 */
[----:B------:R-:W-:-:S07]  /*1dae0*/  VIADDMNMX R181, R186, R187, R181, PT ;  /* 0x000000bbbab57246 */ /* 0x000fce00038001b5 */
.L_x_1809:
[----:B------:R-:W-:Y:S01]  /*1daf0*/  ISETP.GT.AND P1, PT, R5, -0x1, PT ;  /* 0xffffffff0500780c */ /* 0x000fe20003f24270 */
[----:B------:R-:W1:Y:S03]  /*1db00*/  SHFL.IDX PT, R0, R0, 0x1, 0x1c1f ;  /* 0x003c1f0000007f89 */ /* 0x000e6600000e0000 */
[C---:B------:R-:W-:Y:S02]  /*1db10*/  ISETP.GT.AND P2, PT, R180.reuse, RZ, P1 ;  /* 0x000000ffb400720c */ /* 0x040fe40000f44270 */
[C---:B------:R-:W-:Y:S02]  /*1db20*/  ISETP.GT.AND P4, PT, R180.reuse, 0x1, P1 ;  /* 0x00000001b400780c */ /* 0x040fe40000f84270 */
[----:B------:R-:W-:Y:S02]  /*1db30*/  ISETP.LT.OR P3, PT, R181, 0x1, P2 ;  /* 0x00000001b500780c */ /* 0x000fe40001761670 */
[----:B------:R-:W-:-:S02]  /*1db40*/  ISETP.GT.AND P2, PT, R180, 0x8, P1 ;  /* 0x00000008b400780c */ /* 0x000fc40000f44270 */
[----:B------:R-:W-:Y:S02]  /*1db50*/  FSEL R158, R2, -INF , !P3 ;  /* 0xff800000029e7808 */ /* 0x000fe40005800000 */
[----:B------:R-:W-:Y:S02]  /*1db60*/  ISETP.GT.AND P3, PT, R180, 0x9, P1 ;  /* 0x00000009b400780c */ /* 0x000fe40000f64270 */
[C---:B------:R-:W-:Y:S02]  /*1db70*/  ISETP.LT.OR P4, PT, R181.reuse, 0x2, P4 ;  /* 0x00000002b500780c */ /* 0x040fe40002781670 */
[C---:B------:R-:W-:Y:S02]  /*1db80*/  ISETP.LT.OR P2, PT, R181.reuse, 0x9, P2 ;  /* 0x00000009b500780c */ /* 0x040fe40001741670 */
[----:B------:R-:W-:Y:S02]  /*1db90*/  ISETP.LT.OR P3, PT, R181, 0xa, P3 ;  /* 0x0000000ab500780c */ /* 0x000fe40001f61670 */
[----:B------:R-:W-:-:S02]  /*1dba0*/  FSEL R10, R10, -INF , !P4 ;  /* 0xff8000000a0a7808 */ /* 0x000fc40006000000 */
[----:B0-----:R-:W-:Y:S01]  /*1dbb0*/  FSEL R159, R152, -INF , !P2 ;  /* 0xff800000989f7808 */ /* 0x001fe20005000000 */
[----:B-1----:R-:W-:Y:S01]  /*1dbc0*/  IMAD.IADD R183, R183, 0x1, R0 ;  /* 0x00000001b7b77824 */ /* 0x002fe200078e0200 */
        /* <DEDUP_REMOVED lines=34> */
[----:B------:R-:W-:-:S02]  /*1ddf0*/  IADD3 R182, R182, R0, RZ ;  /* 0x00000000b6b67210 */ /* 0x000fc40007ffe0ff */
[----:B------:R-:W-:Y:S02]  /*1de00*/  FSEL R176, R176, -INF , !P4 ;  /* 0xff800000b0b07808 */ /* 0x000fe40006000000 */
        /* <DEDUP_REMOVED lines=16> */
.L_x_1815:
[----:B------:R-:W-:Y:S02]  /*1df10*/  ULDC UR4, c[0x0][0x9e4] ;  /* 0x0002790000047ab9 */ /* 0x000fe40000000800 */
[----:B------:R-:W-:-:S05]  /*1df20*/  IMAD.U32 R2, RZ, RZ, UR4 ;  /* 0x00000004ff027e24 */ /* 0x000fca000f8e00ff */
[----:B------:R-:W-:-:S13]  /*1df30*/  ISETP.NE.AND P2, PT, R2, 0x1, PT ;  /* 0x000000010200780c */ /* 0x000fda0003f45270 */
[----:B------:R-:W0:Y:S02]  /*1df40*/  @P2 LDC.64 R152, c[0x0][0x9e8] ;  /* 0x00027a00ff982b82 */ /* 0x000e240000000a00 */
[----:B0-----:R-:W-:-:S05]  /*1df50*/  @P2 IMAD.HI.U32 R152, R0, R152, RZ ;  /* 0x0000009800982227 */ /* 0x001fca00078e00ff */
[----:B------:R-:W-:-:S07]  /*1df60*/  @P2 SHF.R.U32.HI R0, RZ, R153, R152 ;  /* 0x00000099ff002219 */ /* 0x000fce0000011698 */
.L_x_1816:
[----:B------:R-:W-:Y:S05]  /*1df70*/  BSYNC B1 ;  /* 0x0000000000017941 */ /* 0x000fea0003800000 */
.L_x_1814:
[----:B------:R-:W-:-:S04]  /*1df80*/  IMAD R0, R0, R2, -R4 ;  /* 0x0000000200007224 */ /* 0x000fc800078e0a04 */
[----:B------:R-:W-:-:S05]  /*1df90*/  IMAD.IADD R0, R0, 0x1, -R225 ;  /* 0x0000000100007824 */ /* 0x000fca00078e0ae1 */
[----:B------:R-:W-:Y:S02]  /*1dfa0*/  VIMNMX R182, R182, R0, !PT ;  /* 0x00000000b6b67248 */ /* 0x000fe40007fe0100 */
[----:B------:R-:W-:-:S07]  /*1dfb0*/  VIADDMNMX R183, R0, R2, R183, PT ;  /* 0x0000000200b77246 */ /* 0x000fce00038001b7 */
.L_x_1813:
        /* <DEDUP_REMOVED lines=28> */
[C---:B------:R-:W-:Y:S02]  /*1e180*/  ISETP.LT.OR P2, PT, R183.reuse, 0x11, P2 ;  /* 0x00000011b700780c */ /* 0x040fe40001741670 */
[----:B------:R-:W-:Y:S02]  /*1e190*/  ISETP.LT.OR P3, PT, R183, 0x12, P3 ;  /* 0x00000012b700780c */ /* 0x000fe40001f61670 */
[----:B------:R-:W-:-:S02]  /*1e1a0*/  LOP3.LUT R16, R16, 0xffff7fff, RZ, 0xc0, !PT ;  /* 0xffff7fff10107812 */ /* 0x000fc400078ec0ff */
[----:B------:R-:W-:Y:S02]  /*1e1b0*/  FMNMX.FTZ R0, R178, R0, !PT ;  /* 0x00000000b2007209 */ /* 0x000fe40007810000 */
[----:B------:R-:W-:Y:S02]  /*1e1c0*/  FSEL R155, R155, -INF , !P4 ;  /* 0xff8000009b9b7808 */ /* 0x000fe40006000000 */
[----:B------:R-:W-:Y:S02]  /*1e1d0*/  FSEL R160, R160, -INF , !P2 ;  /* 0xff800000a0a07808 */ /* 0x000fe40005000000 */
[----:B------:R-:W-:Y:S02]  /*1e1e0*/  FSEL R161, R161, -INF , !P3 ;  /* 0xff800000a1a17808 */ /* 0x000fe40005800000 */
[C---:B------:R-:W-:Y:S02]  /*1e1f0*/  ISETP.GT.AND P4, PT, R182.reuse, 0x18, P1 ;  /* 0x00000018b600780c */ /* 0x040fe40000f84270 */
[----:B------:R-:W-:-:S02]  /*1e200*/  ISETP.GT.AND P2, PT, R182, 0x19, P1 ;  /* 0x00000019b600780c */ /* 0x000fc40000f44270 */
[----:B------:R-:W-:Y:S02]  /*1e210*/  ISETP.GT.AND P3, PT, R182, 0x20, P1 ;  /* 0x00000020b600780c */ /* 0x000fe40000f64270 */
[----:B------:R-:W-:Y:S02]  /*1e220*/  @P0 LOP3.LUT R16, R16, 0x8000, RZ, 0xfc, !PT ;  /* 0x0000800010100812 */ /* 0x000fe400078efcff */
[----:B------:R-:W-:Y:S02]  /*1e230*/  ISETP.GT.AND P0, PT, R182, RZ, P1 ;  /* 0x000000ffb600720c */ /* 0x000fe40000f04270 */
[----:B------:R-:W-:Y:S02]  /*1e240*/  FMNMX.FTZ R0, R179, R0, !PT ;  /* 0x00000000b3007209 */ /* 0x000fe40007810000 */
[C---:B------:R-:W-:Y:S02]  /*1e250*/  ISETP.LT.OR P4, PT, R183.reuse, 0x19, P4 ;  /* 0x00000019b700780c */ /* 0x040fe40002781670 */
[C---:B------:R-:W-:Y:S01]  /*1e260*/  ISETP.LT.OR P2, PT, R183.reuse, 0x1a, P2 ;  /* 0x0000001ab700780c */ /* 0x040fe20001741670 */
[----:B------:R-:W0:Y:S01]  /*1e270*/  SHFL.BFLY PT, R2, R0, 0x2, 0x1f ;  /* 0x0c401f0000027f89 */ /* 0x000e2200000e0000 */
[----:B------:R-:W-:-:S02]  /*1e280*/  ISETP.LT.OR P3, PT, R183, 0x21, P3 ;  /* 0x00000021b700780c */ /* 0x000fc40001f61670 */
[----:B------:R-:W-:Y:S02]  /*1e290*/  FSEL R164, R164, -INF , !P4 ;  /* 0xff800000a4a47808 */ /* 0x000fe40006000000 */
[----:B------:R-:W-:Y:S02]  /*1e2a0*/  FSEL R165, R165, -INF , !P2 ;  /* 0xff800000a5a57808 */ /* 0x000fe40005000000 */
[----:B------:R-:W-:Y:S02]  /*1e2b0*/  FSEL R168, R168, -INF , !P3 ;  /* 0xff800000a8a87808 */ /* 0x000fe40005800000 */
[C---:B------:R-:W-:Y:S02]  /*1e2c0*/  ISETP.GT.AND P2, PT, R182.reuse, 0x28, P1 ;  /* 0x00000028b600780c */ /* 0x040fe40000f44270 */
[C---:B------:R-:W-:Y:S02]  /*1e2d0*/  ISETP.GT.AND P3, PT, R182.reuse, 0x29, P1 ;  /* 0x00000029b600780c */ /* 0x040fe40000f64270 */
[----:B------:R-:W-:-:S02]  /*1e2e0*/  ISETP.GT.AND P4, PT, R182, 0x30, P1 ;  /* 0x00000030b600780c */ /* 0x000fc40000f84270 */
[C---:B------:R-:W-:Y:S02]  /*1e2f0*/  ISETP.GT.AND P5, PT, R182.reuse, 0x31, P1 ;  /* 0x00000031b600780c */ /* 0x040fe40000fa4270 */
[----:B------:R-:W-:Y:S02]  /*1e300*/  ISETP.GT.AND P6, PT, R182, 0x38, P1 ;  /* 0x00000038b600780c */ /* 0x000fe40000fc4270 */
[----:B------:R-:W-:Y:S02]  /*1e310*/  LOP3.LUT R16, R16, 0xfffffff7, RZ, 0xc0, !PT ;  /* 0xfffffff710107812 */ /* 0x000fe400078ec0ff */
[----:B------:R-:W-:Y:S02]  /*1e320*/  ISETP.GT.AND P1, PT, R182, 0x39, P1 ;  /* 0x00000039b600780c */ /* 0x000fe40000f24270 */
[----:B------:R-:W-:Y:S02]  /*1e330*/  @P0 LOP3.LUT R16, R16, 0x8, RZ, 0xfc, !PT ;  /* 0x0000000810100812 */ /* 0x000fe400078efcff */
[----:B0-----:R-:W-:-:S02]  /*1e340*/  FMNMX.FTZ R2, R0, R2, !PT ;  /* 0x0000000200027209 */ /* 0x001fc40007810000 */
[C---:B------:R-:W-:Y:S02]  /*1e350*/  LOP3.LUT P0, RZ, R16.reuse, 0x8000, RZ, 0xc0, !PT ;  /* 0x0000800010ff7812 */ /* 0x040fe4000780c0ff */
[----:B------:R-:W-:Y:S01]  /*1e360*/  LOP3.LUT R16, R16, 0xfffffffd, RZ, 0xc0, !PT ;  /* 0xfffffffd10107812 */ /* 0x000fe200078ec0ff */
[----:B------:R-:W0:Y:S01]  /*1e370*/  SHFL.BFLY PT, R4, R2, 0x1, 0x1f ;  /* 0x0c201f0002047f89 */ /* 0x000e2200000e0000 */
[C---:B------:R-:W-:Y:S02]  /*1e380*/  ISETP.LT.OR P0, PT, R183.reuse, 0x22, P0 ;  /* 0x00000022b700780c */ /* 0x040fe40000701670 */
[C---:B------:R-:W-:Y:S02]  /*1e390*/  ISETP.LT.OR P4, PT, R183.reuse, 0x31, P4 ;  /* 0x00000031b700780c */ /* 0x040fe40002781670 */
[----:B------:R-:W-:Y:S02]  /*1e3a0*/  @P1 LOP3.LUT R16, R16, 0x2, RZ, 0xfc, !PT ;  /* 0x0000000210101812 */ /* 0x000fe400078efcff */
[----:B------:R-:W-:-:S02]  /*1e3b0*/  ISETP.LT.OR P5, PT, R183, 0x32, P5 ;  /* 0x00000032b700780c */ /* 0x000fc40002fa1670 */
[C---:B------:R-:W-:Y:S02]  /*1e3c0*/  LOP3.LUT P1, RZ, R16.reuse, 0x8, RZ, 0xc0, !PT ;  /* 0x0000000810ff7812 */ /* 0x040fe4000782c0ff */
[----:B------:R-:W-:Y:S02]  /*1e3d0*/  LOP3.LUT R16, R16, 0xffffffef, RZ, 0xc0, !PT ;  /* 0xffffffef10107812 */ /* 0x000fe400078ec0ff */
[----:B------:R-:W-:Y:S02]  /*1e3e0*/  ISETP.LT.OR P1, PT, R183, 0x1, P1 ;  /* 0x00000001b700780c */ /* 0x000fe40000f21670 */
[----:B------:R-:W-:Y:S02]  /*1e3f0*/  @P0 LOP3.LUT R16, R16, 0x10, RZ, 0xfc, !PT ;  /* 0x0000001010100812 */ /* 0x000fe400078efcff */
[----:B------:R-:W-:Y:S02]  /*1e400*/  FSEL R153, R3, -INF , !P1 ;  /* 0xff80000003997808 */ /* 0x000fe40004800000 */
[----:B------:R-:W-:-:S02]  /*1e410*/  ISETP.LT.OR P0, PT, R183, 0x29, P2 ;  /* 0x00000029b700780c */ /* 0x000fc40001701670 */
[----:B------:R-:W-:Y:S02]  /*1e420*/  FMNMX.FTZ R3, R153, R228, !PT ;  /* 0x000000e499037209 */ /* 0x000fe40007810000 */
[C---:B------:R-:W-:Y:S02]  /*1e430*/  LOP3.LUT P2, RZ, R16.reuse, 0x2, RZ, 0xc0, !PT ;  /* 0x0000000210ff7812 */ /* 0x040fe4000784c0ff */
[----:B------:R-:W-:Y:S02]  /*1e440*/  FMNMX.FTZ R3, R11, R3, !PT ;  /* 0x000000030b037209 */ /* 0x000fe40007810000 */
[----:B------:R-:W-:Y:S02]  /*1e450*/  LOP3.LUT R16, R16, 0xfffffffb, RZ, 0xc0, !PT ;  /* 0xfffffffb10107812 */ /* 0x000fe400078ec0ff */
[----:B------:R-:W-:Y:S02]  /*1e460*/  FMNMX.FTZ R3, R154, R3, !PT ;  /* 0x000000039a037209 */ /* 0x000fe40007810000 */
[----:B0-----:R-:W-:Y:S01]  /*1e470*/  FMNMX.FTZ R4, R2, R4, !PT ;  /* 0x0000000402047209 */ /* 0x001fe20007810000 */
[----:B------:R-:W-:Y:S01]  /*1e480*/  IMAD.U32 R2, RZ, RZ, UR4 ;  /* 0x00000004ff027e24 */ /* 0x000fe2000f8e00ff */
[----:B------:R-:W-:-:S02]  /*1e490*/  @P0 LOP3.LUT R16, R16, 0x4, RZ, 0xfc, !PT ;  /* 0x0000000410100812 */ /* 0x000fc400078efcff */
[----:B------:R-:W-:Y:S01]  /*1e4a0*/  ISETP.LT.OR P0, PT, R183, 0x2a, P3 ;  /* 0x0000002ab700780c */ /* 0x000fe20001f01670 */
[----:B------:R-:W-:Y:S01]  /*1e4b0*/  FMUL.FTZ R152, R4, R2 ;  /* 0x0000000204987220 */ /* 0x000fe20000410000 */
[----:B------:R-:W-:Y:S02]  /*1e4c0*/  FMNMX.FTZ R3, R155, R3, !PT ;  /* 0x000000039b037209 */ /* 0x000fe40007810000 */
[----:B------:R-:W-:Y:S02]  /*1e4d0*/  LOP3.LUT R16, R16, 0xffffbfff, RZ, 0xc0, !PT ;  /* 0xffffbfff10107812 */ /* 0x000fe400078ec0ff */
[----:B------:R-:W-:Y:S02]  /*1e4e0*/  FMNMX.FTZ R3, R160, R3, !PT ;  /* 0x00000003a0037209 */ /* 0x000fe40007810000 */
[----:B------:R-:W-:Y:S02]  /*1e4f0*/  FSETP.NEU.FTZ.AND P3, PT, R4, -INF , PT ;  /* 0xff8000000400780b */ /* 0x000fe40003f7d000 */
[----:B------:R-:W-:-:S02]  /*1e500*/  FMNMX.FTZ R3, R161, R3, !PT ;  /* 0x00000003a1037209 */ /* 0x000fc40007810000 */
[----:B------:R-:W-:Y:S02]  /*1e510*/  FSEL R0, R4, RZ, P3 ;  /* 0x000000ff04007208 */ /* 0x000fe40001800000 */
[----:B------:R-:W-:Y:S02]  /*1e520*/  @P0 LOP3.LUT R16, R16, 0x4000, RZ, 0xfc, !PT ;  /* 0x0000400010100812 */ /* 0x000fe400078efcff */
[----:B------:R-:W-:Y:S01]  /*1e530*/  FMNMX.FTZ R3, R164, R3, !PT ;  /* 0x00000003a4037209 */ /* 0x000fe20007810000 */
[----:B------:R-:W-:Y:S01]  /*1e540*/  FADD.FTZ R0, -R0, R227 ;  /* 0x000000e300007221 */ /* 0x000fe20000010100 */
[----:B------:R-:W-:Y:S02]  /*1e550*/  LOP3.LUT P0, RZ, R16, 0x10, RZ, 0xc0, !PT ;  /* 0x0000001010ff7812 */ /* 0x000fe4000780c0ff */
[----:B------:R-:W-:Y:S01]  /*1e560*/  FMNMX.FTZ R3, R165, R3, !PT ;  /* 0x00000003a5037209 */ /* 0x000fe20007810000 */
[----:B------:R-:W-:Y:S01]  /*1e570*/  FMUL.FTZ R180, R0, R2 ;  /* 0x0000000200b47220 */ /* 0x000fe20000410000 */
[----:B------:R-:W-:-:S02]  /*1e580*/  FSEL R152, R152, RZ, P3 ;  /* 0x000000ff98987208 */ /* 0x000fc40001800000 */
        /* <DEDUP_REMOVED lines=34> */
[----:B------:R0:W-:Y:S01]  /*1e7b0*/  MUFU.EX2 R196, R10 ;  /* 0x0000000a00c47308 */ /* 0x0001e20000000800 */
[----:B------:R-:W-:-:S02]  /*1e7c0*/  LOP3.LUT P0, RZ, R16, 0x2000, RZ, 0xc0, !PT ;  /* 0x0000200010ff7812 */ /* 0x000fc4000780c0ff */
[----:B------:R-:W-:-:S05]  /*1e7d0*/  FMNMX.FTZ R3, R177, R3, !PT ;  /* 0x00000003b1037209 */ /* 0x000fca0007810000 */
[----:B------:R-:W1:Y:S01]  /*1e7e0*/  SHFL.BFLY PT, R179, R3, 0x2, 0x1f ;  /* 0x0c401f0003b37f89 */ /* 0x000e6200000e0000 */
[----:B------:R-:W-:Y:S08]  /*1e7f0*/  MUFU.EX2 R158, R158 ;  /* 0x0000009e009e7308 */ /* 0x000ff00000000800 */
[----:B------:R-:W-:Y:S08]  /*1e800*/  MUFU.EX2 R159, R159 ;  /* 0x0000009f009f7308 */ /* 0x000ff00000000800 */
[----:B------:R-:W-:Y:S01]  /*1e810*/  MUFU.EX2 R186, R186 ;  /* 0x000000ba00ba7308 */ /* 0x000fe20000000800 */
[----:B-1----:R-:W-:-:S07]  /*1e820*/  FMNMX.FTZ R3, R3, R179, !PT ;  /* 0x000000b303037209 */ /* 0x002fce0007810000 */
[----:B------:R-:W-:Y:S01]  /*1e830*/  MUFU.EX2 R156, R156 ;  /* 0x0000009c009c7308 */ /* 0x000fe20000000800 */
[----:B------:R-:W1:Y:S07]  /*1e840*/  SHFL.BFLY PT, R179, R3, 0x1, 0x1f ;  /* 0x0c201f0003b37f89 */ /* 0x000e6e00000e0000 */
[----:B------:R-:W-:Y:S08]  /*1e850*/  MUFU.EX2 R157, R157 ;  /* 0x0000009d009d7308 */ /* 0x000ff00000000800 */
[----:B------:R-:W-:Y:S08]  /*1e860*/  MUFU.EX2 R162, R162 ;  /* 0x000000a200a27308 */ /* 0x000ff00000000800 */
[----:B------:R-:W-:Y:S01]  /*1e870*/  MUFU.EX2 R163, R163 ;  /* 0x000000a300a37308 */ /* 0x000fe20000000800 */
[----:B-1----:R-:W-:-:S04]  /*1e880*/  FMNMX.FTZ R3, R3, R179, !PT ;  /* 0x000000b303037209 */ /* 0x002fc80007810000 */
[C---:B------:R-:W-:Y:S01]  /*1e890*/  FSETP.NEU.FTZ.AND P1, PT, R3.reuse, -INF , PT ;  /* 0xff8000000300780b */ /* 0x040fe20003f3d000 */
[C---:B0-----:R-:W-:Y:S02]  /*1e8a0*/  FMUL.FTZ R10, R3.reuse, R2 ;  /* 0x00000002030a7220 */ /* 0x041fe40000410000 */
[----:B------:R-:W-:Y:S01]  /*1e8b0*/  MUFU.EX2 R166, R166 ;  /* 0x000000a600a67308 */ /* 0x000fe20000000800 */
[----:B------:R-:W-:Y:S02]  /*1e8c0*/  FSEL R179, R3, RZ, P1 ;  /* 0x000000ff03b37208 */ /* 0x000fe40000800000 */
[----:B------:R-:W-:-:S03]  /*1e8d0*/  FSEL R0, R10, RZ, P1 ;  /* 0x000000ff0a007208 */ /* 0x000fc60000800000 */
[----:B------:R-:W-:Y:S02]  /*1e8e0*/  FADD.FTZ R179, -R179, R228 ;  /* 0x000000e4b3b37221 */ /* 0x000fe40000010100 */
[----:B------:R-:W0:Y:S01]  /*1e8f0*/  MUFU.EX2 R10, R180 ;  /* 0x000000b4000a7308 */ /* 0x000e220000000800 */
[-CC-:B------:R-:W-:Y:S01]  /*1e900*/  FFMA.FTZ R153, R153, R2.reuse, -R0.reuse ;  /* 0x0000000299997223 */ /* 0x180fe20000010800 */
[-CC-:B------:R-:W-:Y:S01]  /*1e910*/  FFMA.FTZ R11, R11, R2.reuse, -R0.reuse ;  /* 0x000000020b0b7223 */ /* 0x180fe20000010800 */
[-C--:B------:R-:W-:Y:S01]  /*1e920*/  FMUL.FTZ R179, R179, R2.reuse ;  /* 0x00000002b3b37220 */ /* 0x080fe20000410000 */
        /* <DEDUP_REMOVED lines=13> */
[----:B------:R-:W-:Y:S01]  /*1ea00*/  FFMA.FTZ R177, R177, R2, -R0 ;  /* 0x00000002b1b17223 */ /* 0x000fe20000010800 */
[----:B------:R-:W-:Y:S01]  /*1ea10*/  MUFU.EX2 R153, R153 ;  /* 0x0000009900997308 */ /* 0x000fe20000000800 */
[----:B0-----:R-:W-:-:S07]  /*1ea20*/  FFMA.FTZ R223, R10, R223, R158 ;  /* 0x000000df0adf7223 */ /* 0x001fce000001009e */
[----:B------:R0:W1:Y:S08]  /*1ea30*/  MUFU.EX2 R0, R179 ;  /* 0x000000b300007308 */ /* 0x0000700000000800 */
        /* <DEDUP_REMOVED lines=55> */
.L_x_1817:
[----:B------:R-:W2:Y:S01]  /*1edb0*/  LDL R179, [R1+0x7c] ;  /* 0x00007c0001b37983 */ /* 0x000ea20000100800 */
[----:B------:R-:W-:Y:S01]  /*1edc0*/  IADD3 R222, R222, 0x30860, RZ ;  /* 0x00030860dede7810 */ /* 0x000fe20007ffe0ff */
        /* <DEDUP_REMOVED lines=21> */
[----:B------:R-:W-:Y:S02]  /*1ef20*/  MOV R11, R202 ;  /* 0x000000ca000b7202 */ /* 0x000fe40000000f00 */
[C---:B--2---:R-:W-:Y:S01]  /*1ef30*/  ISETP.GT.AND P1, PT, R5.reuse, R179, PT ;  /* 0x000000b30500720c */ /* 0x044fe20003f24270 */
[----:B------:R-:W-:-:S12]  /*1ef40*/  VIADD R5, R5, 0xffffffff ;  /* 0xffffffff05057836 */ /* 0x000fd80000000000 */
[----:B------:R-:W-:Y:S05]  /*1ef50*/  @P1 BRA `(.L_x_1818) ;  /* 0xffffffcc00881947 */ /* 0x000fea000383ffff */
.L_x_1797:
[----:B------:R-:W-:Y:S05]  /*1ef60*/  BSYNC B0 ;  /* 0x0000000000007941 */ /* 0x000fea0003800000 */
.L_x_1796:
        /* <DEDUP_REMOVED lines=131> */
.L_x_1819:
[----:B------:R-:W-:Y:S01]  /*1f7a0*/  IMAD R5, R202, 0x8, R17 ;  /* 0x00000008ca057824 */ /* 0x000fe200078e0211 */
[----:B------:R-:W-:-:S04]  /*1f7b0*/  SHF.L.U32 R0, R218, 0x1f, RZ ;  /* 0x0000001fda007819 */ /* 0x000fc800000006ff */
[----:B------:R0:W1:Y:S01]  /*1f7c0*/  SYNCS.PHASECHK.TRANS64.TRYWAIT P1, [R5+URZ+0x30850], R0 ;  /* 0x03085000050075a7 */ /* 0x000062000802017f */
[----:B------:R-:W-:Y:S05]  /*1f7d0*/  @!P0 BRA `(.L_x_1820) ;  /* 0x0000000000048947 */ /* 0x000fea0003800000 */
[----:B------:R-:W-:Y:S01]  /*1f7e0*/  BPT.TRAP 0x1 ;  /* 0x000000040000795c */ /* 0x000fe20000300000 */
.L_x_1820:
[----:B------:R-:W-:Y:S04]  /*1f7f0*/  BSSY B0, `(.L_x_1821) ;  /* 0x0000004000007945 */ /* 0x000fe80003800000 */
[----:B-1----:R-:W-:Y:S05]  /*1f800*/  @P1 BRA `(.L_x_1822) ;  /* 0x0000000000081947 */ /* 0x002fea0003800000 */
[----:B------:R-:W1:Y:S02]  /*1f810*/  SYNCS.PHASECHK.TRANS64.TRYWAIT P1, [R5+URZ+0x30850], R0 ;  /* 0x03085000050075a7 */ /* 0x000e64000802017f */
[----:B-1----:R-:W-:Y:S05]  /*1f820*/  @!P1 BRA `(.L_x_1823) ;  /* 0x000000f400089947 */ /* 0x002fea0003800000 */
.L_x_1822:
[----:B------:R-:W-:Y:S05]  /*1f830*/  BSYNC B0 ;  /* 0x0000000000007941 */ /* 0x000fea0003800000 */
.L_x_1821:
[----:B------:R-:W-:Y:S01]  /*1f840*/  VIADD R17, R17, 0x400 ;  /* 0x0000040011117836 */ /* 0x000fe20000000000 */
[----:B------:R-:W-:Y:S01]  /*1f850*/  WARPGROUP.ARRIVE ;  /* 0x00000000000079c5 */ /* 0x000fe20000000000 */
[----:B------:R-:W-:Y:S01]  /*1f860*/  IMAD.MOV.U32 R7, RZ, RZ, 0x40000040 ;  /* 0x40000040ff077424 */ /* 0x000fe200078e00ff */
[----:B01----:R-:W0:Y:S01]  /*1f870*/  SHFL.BFLY PT, R0, R223, 0x2, 0x1f ;  /* 0x0c401f00df007f89 */ /* 0x003e2200000e0000 */
[----:B------:R-:W-:Y:S01]  /*1f880*/  IMAD.MOV.U32 R9, RZ, RZ, 0x40000040 ;  /* 0x40000040ff097424 */ /* 0x000fe200078e00ff */
[----:B------:R-:W-:Y:S01]  /*1f890*/  SHF.R.U32.HI R17, RZ, 0x4, R17 ;  /* 0x00000004ff117819 */ /* 0x000fe20000011611 */
[----:B------:R-:W-:Y:S01]  /*1f8a0*/  IMAD.MOV.U32 R155, RZ, RZ, -0x800000 ;  /* 0xff800000ff9b7424 */ /* 0x000fe200078e00ff */
[----:B------:R-:W-:Y:S01]  /*1f8b0*/  R2UR UR7, R7 ;  /* 0x00000000070772ca */ /* 0x000fe200000e0000 */
[----:B------:R-:W-:Y:S01]  /*1f8c0*/  IMAD.MOV.U32 R154, RZ, RZ, -0x800000 ;  /* 0xff800000ff9a7424 */ /* 0x000fe200078e00ff */
[----:B------:R-:W-:Y:S02]  /*1f8d0*/  LOP3.LUT R17, R17, 0x3fff, RZ, 0xc0, !PT ;  /* 0x00003fff11117812 */ /* 0x000fe400078ec0ff */
[----:B------:R-:W-:-:S02]  /*1f8e0*/  MOV R7, 0x40000040 ;  /* 0x4000004000077802 */ /* 0x000fc40000000f00 */
[----:B------:R-:W-:-:S05]  /*1f8f0*/  LOP3.LUT R17, R17, 0x2000000, RZ, 0xfc, !PT ;  /* 0x0200000011117812 */ /* 0x000fca00078efcff */
[----:B------:R-:W-:-:S05]  /*1f900*/  IMAD R6, R202, 0x800, R17 ;  /* 0x00000800ca067824 */ /* 0x000fca00078e0211 */
[C---:B------:R-:W-:Y:S02]  /*1f910*/  R2UR UR6, R6.reuse ;  /* 0x00000000060672ca */ /* 0x040fe400000e0000 */
[----:B------:R-:W-:Y:S01]  /*1f920*/  IADD3 R8, R6, 0x80, RZ ;  /* 0x0000008006087810 */ /* 0x000fe20007ffe0ff */
[----:B0-----:R-:W-:-:S10]  /*1f930*/  FADD.FTZ R0, R0, R223 ;  /* 0x000000df00007221 */ /* 0x001fd40000010000 */
        /* <DEDUP_REMOVED lines=26> */
[----:B------:R-:W-:-:S04]  /*1fae0*/  @P1 FMUL.FTZ R8, R2, 0.69314718246459960938 ;  /* 0x3f31721802081820 */ /* 0x000fc80000410000 */
[----:B------:R-:W-:Y:S01]  /*1faf0*/  FSETP.NE.FTZ.AND P2, PT, R6, RZ, PT ;  /* 0x000000ff0600720b */ /* 0x000fe20003f55000 */
[----:B-1----:R-:W-:-:S04]  /*1fb00*/  @P1 FMUL.FTZ R7, R7, 0.69314718246459960938 ;  /* 0x3f31721807071820 */ /* 0x002fc80000410000 */
[----:B------:R-:W-:Y:S01]  /*1fb10*/  @P1 FFMA.FTZ R155, R8, R4, R7 ;  /* 0x00000004089b1223 */ /* 0x000fe20000010007 */
[----:B------:R-:W-:-:S07]  /*1fb20*/  IMAD.MOV.U32 R4, RZ, RZ, RZ ;  /* 0x000000ffff047224 */ /* 0x000fce00078e00ff */
[----:B------:R-:W0:Y:S01]  /*1fb30*/  @P2 MUFU.LG2 R7, R6 ;  /* 0x0000000600072308 */ /* 0x000e220000000c00 */
[----:B------:R-:W-:-:S07]  /*1fb40*/  @P2 FMUL.FTZ R2, R2, 0.69314718246459960938 ;  /* 0x3f31721802022820 */ /* 0x000fce0000410000 */
[----:B------:R1:W2:Y:S02]  /*1fb50*/  @P1 MUFU.RCP R4, R0 ;  /* 0x0000000000041308 */ /* 0x0002a40000001000 */
[----:B-1----:R-:W-:Y:S02]  /*1fb60*/  IMAD.MOV.U32 R0, RZ, RZ, RZ ;  /* 0x000000ffff007224 */ /* 0x002fe400078e00ff */
[----:B0-----:R-:W-:-:S04]  /*1fb70*/  @P2 FMUL.FTZ R7, R7, 0.69314718246459960938 ;  /* 0x3f31721807072820 */ /* 0x001fc80000410000 */
[----:B------:R-:W-:Y:S01]  /*1fb80*/  @P2 FFMA.FTZ R154, R2, R3, R7 ;  /* 0x00000003029a2223 */ /* 0x000fe20000010007 */
[----:B------:R0:W1:Y:S01]  /*1fb90*/  @P2 MUFU.RCP R0, R6 ;  /* 0x0000000600002308 */ /* 0x0000620000001000 */
[----:B------:R-:W-:Y:S02]  /*1fba0*/  WARPGROUP.DEPBAR.LE gsb0, 0x0 ;  /* 0x00008000000079c5 */ /* 0x000fe40000010000 */
[----:B------:R-:W-:-:S06]  /*1fbb0*/  WARPGROUP.ARRIVE ;  /* 0x00000000000079c5 */ /* 0x000fcc0000000000 */
[----:B------:R-:W-:Y:S03]  /*1fbc0*/  HGMMA.64x256x16.F32 R24, R184, gdesc[UR4].tnspB, R24, gsb0 ;  /* 0x43e00004b8187df0 */ /* 0x000fe60008000818 */
[----:B------:R-:W-:Y:S02]  /*1fbd0*/  WARPGROUP.DEPBAR.LE gsb0, 0x0 ;  /* 0x00008000000079c5 */ /* 0x000fe40000010000 */
[----:B--2---:R-:W-:Y:S05]  /*1fbe0*/  @!P0 BRA `(.L_x_1824) ;  /* 0x0000000000048947 */ /* 0x004fea0003800000 */
[----:B------:R-:W-:Y:S01]  /*1fbf0*/  BPT.TRAP 0x1 ;  /* 0x000000040000795c */ /* 0x000fe20000300000 */
.L_x_1824:
[----:B------:R-:W2:Y:S01]  /*1fc00*/  LDL.LU R2, [R1+0xc] ;  /* 0x00000c0001027983 */ /* 0x000ea20000300800 */
[----:B------:R-:W-:-:S03]  /*1fc10*/  IADD3 R5, R5, 0x30860, RZ ;  /* 0x0003086005057810 */ /* 0x000fc60007ffe0ff */
[----:B0-----:R-:W3:Y:S01]  /*1fc20*/  LDL.LU R6, [R1+0x90] ;  /* 0x0000900001067983 */ /* 0x001ee20000300800 */
[----:B------:R-:W-:Y:S02]  /*1fc30*/  VIADD R202, R202, 0x1 ;  /* 0x00000001caca7836 */ /* 0x000fe40000000000 */
        /* <DEDUP_REMOVED lines=64> */
[-C--:B-1----:R-:W-:Y:S01]  /*20040*/  FMUL.FTZ R30, R30, R0.reuse ;  /* 0x000000001e1e7220 */ /* 0x082fe20000410000 */
        /* <DEDUP_REMOVED lines=63> */
[----:B--2---:R-:W-:Y:S01]  /*20440*/  PRMT R5, R2, 0x654, R5 ;  /* 0x0000065402057816 */ /* 0x004fe20000000005 */
[----:B---3--:R-:W-:-:S03]  /*20450*/  VIADD R6, R6, 0x1 ;  /* 0x0000000106067836 */ /* 0x008fc60000000000 */
[----:B------:R0:W-:Y:S02]  /*20460*/  SYNCS.ARRIVE.TRANS64.RED.A1T0 RZ, [R5+URZ], RZ ;  /* 0x000000ff05ff79a7 */ /* 0x0001e4000810043f */
[----:B------:R1:W-:Y:S01]  /*20470*/  STL [R1+0x90], R6 ;  /* 0x0000900601007387 */ /* 0x0003e20000100800 */
[----:B------:R-:W-:Y:S01]  /*20480*/  FMUL.FTZ R2, R92, R4 ;  /* 0x000000045c027220 */ /* 0x000fe20000410000 */
[-C--:B------:R-:W-:Y:S01]  /*20490*/  FMUL.FTZ R4, R26, R0.reuse ;  /* 0x000000001a047220 */ /* 0x080fe20000410000 */
[----:B0-----:R-:W-:Y:S01]  /*204a0*/  FMUL.FTZ R5, R27, R0 ;  /* 0x000000001b057220 */ /* 0x001fe20000410000 */
[----:B------:R-:W-:-:S04]  /*204b0*/  SEL R0, RZ, 0x1, P1 ;  /* 0x00000001ff007807 */ /* 0x000fc80000800000 */
[----:B------:R-:W-:-:S07]  /*204c0*/  LOP3.LUT R218, R218, R0, RZ, 0x3c, !PT ;  /* 0x00000000dada7212 */ /* 0x000fce00078e3cff */
.L_x_1650:
[----:B------:R-:W0:Y:S08]  /*204d0*/  S2UR UR4, SR_CgaCtaId ;  /* 0x00000000000479c3 */ /* 0x000e300000008800 */
[----:B------:R-:W-:Y:S01]  /*204e0*/  BAR.SYNC.DEFER_BLOCKING 0x5, 0x180 ;  /* 0x0146000000007b1d */ /* 0x000fe20000010000 */
[----:B------:R-:W-:-:S05]  /*204f0*/  MOV R17, 0x400 ;  /* 0x0000040000117802 */ /* 0x000fca0000000f00 */
[----:B------:R-:W-:Y:S01]  /*20500*/  BSSY B0, `(.L_x_1825) ;  /* 0x0000484000007945 */ /* 0x000fe20003800000 */
[----:B0-----:R-:W-:-:S05]  /*20510*/  IMAD.U32 R0, RZ, RZ, UR4 ;  /* 0x00000004ff007e24 */ /* 0x001fca000f8e00ff */
[----:B------:R0:W-:Y:S01]  /*20520*/  STL [R1+0xc], R0 ;  /* 0x00000c0001007387 */ /* 0x0001e20000100800 */
[----:B------:R-:W-:-:S05]  /*20530*/  LEA R17, R0, R17, 0x18 ;  /* 0x0000001100117211 */ /* 0x000fca00078ec0ff */
[----:B------:R0:W2:Y:S01]  /*20540*/  LDS.128 R24, [R17+0x308d0] ;  /* 0x0308d00011187984 */ /* 0x0000a20000000c00 */
[----:B------:R-:W-:Y:S06]  /*20550*/  BAR.ARV 0x4, 0x180 ;  /* 0x0106000000007b1d */ /* 0x000fec0000002000 */
[----:B------:R-:W-:Y:S05]  /*20560*/  @P0 BRA `(.L_x_1826) ;  /* 0x0000003800700947 */ /* 0x000fea0003800000 */
[----:B------:R-:W3:Y:S01]  /*20570*/  LDL R8, [R1+0xd8] ;  /* 0x0000d80001087983 */ /* 0x000ee20000100800 */
[----:B0-----:R-:W0:Y:S01]  /*20580*/  S2R R0, SR_SWINHI ;  /* 0x0000000000007919 */ /* 0x001e220000002f00 */
[----:B------:R-:W-:Y:S01]  /*20590*/  F2FP.F16.F32.PACK_AB R10, R29, R28 ;  /* 0x0000001c1d0a723e */ /* 0x000fe200000000ff */
[----:B------:R-:W-:Y:S01]  /*205a0*/  ULDC.64 UR6, c[0x0][0xc00] ;  /* 0x0003000000067ab9 */ /* 0x000fe20000000a00 */
[----:B------:R-:W-:Y:S01]  /*205b0*/  F2FP.F16.F32.PACK_AB R11, R31, R30 ;  /* 0x0000001e1f0b723e */ /* 0x000fe200000000ff */
[----:B------:R-:W4:Y:S01]  /*205c0*/  LDL.LU R93, [R1+0x88] ;  /* 0x00008800015d7983 */ /* 0x000f220000300800 */
[----:B------:R-:W-:Y:S01]  /*205d0*/  F2FP.F16.F32.PACK_AB R12, R33, R32 ;  /* 0x00000020210c723e */ /* 0x000fe200000000ff */
[----:B------:R-:W-:Y:S01]  /*205e0*/  ULDC.64 UR4, c[0x0][0xc08] ;  /* 0x0003020000047ab9 */ /* 0x000fe20000000a00 */
[----:B------:R-:W-:Y:S01]  /*205f0*/  F2FP.F16.F32.PACK_AB R13, R35, R34 ;  /* 0x00000022230d723e */ /* 0x000fe200000000ff */
[----:B------:R-:W2:Y:S01]  /*20600*/  LDL R92, [R1+0x8c] ;  /* 0x00008c00015c7983 */ /* 0x000ea20000100800 */
[----:B-1----:R-:W-:-:S02]  /*20610*/  MOV R6, R17 ;  /* 0x0000001100067202 */ /* 0x002fc40000000f00 */
[----:B0-----:R-:W-:Y:S02]  /*20620*/  MOV R7, R0 ;  /* 0x0000000000077202 */ /* 0x001fe40000000f00 */
[----:B------:R-:W-:Y:S02]  /*20630*/  F2FP.F16.F32.PACK_AB R14, R37, R36 ;  /* 0x00000024250e723e */ /* 0x000fe400000000ff */
[----:B------:R-:W-:Y:S01]  /*20640*/  F2FP.F16.F32.PACK_AB R15, R39, R38 ;  /* 0x00000026270f723e */ /* 0x000fe200000000ff */
[----:B------:R-:W-:Y:S01]  /*20650*/  BAR.SYNC.DEFER_BLOCKING 0x1, 0x100 ;  /* 0x0044000000007b1d */ /* 0x000fe20000010000 */
[----:B---3--:R-:W-:-:S03]  /*20660*/  IMAD.WIDE R20, R8, 0x2, R6 ;  /* 0x0000000208147825 */ /* 0x008fc600078e0206 */
        /* <DEDUP_REMOVED lines=158> */
[----:B0-----:R-:W-:Y:S01]  /*21050*/  IADD3 R0, P0, R20, 0xc060, RZ ;  /* 0x0000c06014007810 */ /* 0x001fe20007f1e0ff */
[----:B------:R-:W2:Y:S03]  /*21060*/  LDC.64 R10, c[0x0][0xc00] ;  /* 0x00030000ff0a7b82 */ /* 0x000ea60000000a00 */
        /* <DEDUP_REMOVED lines=11> */
[----:B------:R-:W-:-:S04]  /*21120*/  ISETP.NE.U32.AND P1, PT, RZ, UR6, PT ;  /* 0x00000006ff007c0c */ /* 0x000fc8000bf25070 */
[----:B------:R-:W-:Y:S01]  /*21130*/  ISETP.NE.AND.EX P1, PT, RZ, UR7, PT, P1 ;  /* 0x00000007ff007c0c */ /* 0x000fe2000bf25310 */
[----:B--2---:R-:W-:Y:S01]  /*21140*/  IMAD.WIDE R10, R92, 0x4, R10 ;  /* 0x000000045c0a7825 */ /* 0x004fe200078e020a */
[----:B------:R-:W-:-:S11]  /*21150*/  MOV R0, RZ ;  /* 0x000000ff00007202 */ /* 0x000fd60000000f00 */
[----:B------:R-:W5:Y:S01]  /*21160*/  @P1 LDG.E R0, desc[UR60][R10.64] ;  /* 0x0000003c0a001981 */ /* 0x000f62000c1e1900 */
[----:B------:R-:W-:-:S04]  /*21170*/  ISETP.NE.U32.AND P0, PT, RZ, UR4, PT ;  /* 0x00000004ff007c0c */ /* 0x000fc8000bf05070 */
[----:B------:R-:W-:-:S13]  /*21180*/  ISETP.NE.AND.EX P0, PT, RZ, UR5, PT, P0 ;  /* 0x00000005ff007c0c */ /* 0x000fda000bf05300 */
[----:B------:R-:W1:Y:S01]  /*21190*/  @P0 LDC.64 R8, c[0x0][0xc08] ;  /* 0x00030200ff080b82 */ /* 0x000e620000000a00 */
[----:B------:R-:W-:Y:S02]  /*211a0*/  ULDC UR4, c[0x0][0xa88] ;  /* 0x0002a20000047ab9 */ /* 0x000fe40000000800 */
[----:B------:R-:W-:Y:S01]  /*211b0*/  IMAD.U32 R24, RZ, RZ, UR4 ;  /* 0x00000004ff187e24 */ /* 0x000fe2000f8e00ff */
[----:B----4-:R-:W-:Y:S01]  /*211c0*/  ISETP.NE.AND P2, PT, R93, RZ, PT ;  /* 0x000000ff5d00720c */ /* 0x010fe20003f45270 */
[----:B------:R-:W-:Y:S01]  /*211d0*/  ULDC UR4, c[0x0][0xad4] ;  /* 0x0002b50000047ab9 */ /* 0x000fe20000000800 */
[----:B0-----:R-:W-:Y:S02]  /*211e0*/  IMAD.MOV.U32 R20, RZ, RZ, 0x9b8 ;  /* 0x000009b8ff147424 */ /* 0x001fe400078e00ff */
[----:B-1----:R-:W-:-:S05]  /*211f0*/  @P0 IMAD.WIDE R8, R92, 0x4, R8 ;  /* 0x000000045c080825 */ /* 0x002fca00078e0208 */
[----:B------:R0:W5:Y:S02]  /*21200*/  @P0 LDG.E R24, desc[UR60][R8.64] ;  /* 0x0000003c08180981 */ /* 0x000164000c1e1900 */
[----:B0-----:R-:W-:-:S04]  /*21210*/  SEL R8, R93, UR4, P2 ;  /* 0x000000045d087c07 */ /* 0x001fc80009000000 */
[----:B------:R-:W-:-:S04]  /*21220*/  ISETP.GT.AND P2, PT, R8, 0x1, PT ;  /* 0x000000010800780c */ /* 0x000fc80003f44270 */
[----:B------:R-:W-:-:S04]  /*21230*/  SEL R20, R20, 0x978, P2 ;  /* 0x0000097814147807 */ /* 0x000fc80001000000 */
[----:B------:R0:W1:Y:S08]  /*21240*/  LDC.64 R12, c[0x0][R20+0x220] ;  /* 0x00008800140c7b82 */ /* 0x0000700000000a00 */
[----:B------:R0:W2:Y:S01]  /*21250*/  LDC.64 R8, c[0x0][R20+0x218] ;  /* 0x0000860014087b82 */ /* 0x0000a20000000a00 */
[----:B------:R-:W-:Y:S05]  /*21260*/  @P0 BRA `(.L_x_1827) ;  /* 0x0000000000100947 */ /* 0x000fea0003800000 */
[----:B------:R-:W-:Y:S05]  /*21270*/  @!P1 BRA `(.L_x_1827) ;  /* 0x00000000000c9947 */ /* 0x000fea0003800000 */
[----:B-----5:R-:W3:Y:S04]  /*21280*/  LDG.E R24, desc[UR60][R10.64] ;  /* 0x0000003c0a187981 */ /* 0x020ee8000c1e1900 */
[----:B------:R-:W3:Y:S02]  /*21290*/  LDG.E R10, desc[UR60][R10.64+0x4] ;  /* 0x0000043c0a0a7981 */ /* 0x000ee4000c1e1900 */
[----:B---3--:R-:W-:-:S07]  /*212a0*/  IMAD.IADD R24, R10, 0x1, -R24 ;  /* 0x000000010a187824 */ /* 0x008fce00078e0a18 */
.L_x_1827:
[----:B------:R-:W3:Y:S01]  /*212b0*/  LDL R157, [R1+0x94] ;  /* 0x00009400019d7983 */ /* 0x000ee20000100800 */
[----:B------:R-:W4:Y:S03]  /*212c0*/  LDC R156, c[0x0][0xbe8] ;  /* 0x0002fa00ff9c7b82 */ /* 0x000f260000000800 */
[----:B------:R-:W3:Y:S04]  /*212d0*/  LDL R93, [R1+0x78] ;  /* 0x00007800015d7983 */ /* 0x000ee80000100800 */
[----:B------:R-:W3:Y:S04]  /*212e0*/  LDL R159, [R1+0x5c] ;  /* 0x00005c00019f7983 */ /* 0x000ee80000100800 */
[----:B------:R-:W3:Y:S04]  /*212f0*/  LDL R160, [R1+0xd4] ;  /* 0x0000d40001a07983 */ /* 0x000ee80000100800 */
[----:B------:R-:W3:Y:S01]  /*21300*/  LDL R158, [R1+0xa8] ;  /* 0x0000a800019e7983 */ /* 0x000ee20000100800 */
[----:B------:R-:W0:Y:S01]  /*21310*/  LDC.64 R14, c[0x0][R20+0x228] ;  /* 0x00008a00140e7b82 */ /* 0x000e220000000a00 */
[----:B------:R-:W-:-:S04]  /*21320*/  ISETP.NE.U32.AND P0, PT, RZ, UR6, PT ;  /* 0x00000006ff007c0c */ /* 0x000fc8000bf05070 */
[----:B------:R-:W-:Y:S02]  /*21330*/  ISETP.NE.AND.EX P0, PT, RZ, UR7, PT, P0 ;  /* 0x00000007ff007c0c */ /* 0x000fe4000bf05300 */
[----:B------:R-:W-:Y:S02]  /*21340*/  SHF.R.S32.HI R11, RZ, 0x1f, R92 ;  /* 0x0000001fff0b7819 */ /* 0x000fe4000001145c */
[----:B------:R-:W-:Y:S02]  /*21350*/  SEL R10, R92, RZ, !P0 ;  /* 0x000000ff5c0a7207 */ /* 0x000fe40004000000 */
[----:B----4-:R-:W-:Y:S02]  /*21360*/  ISETP.NE.AND P1, PT, R156, 0x1, PT ;  /* 0x000000019c00780c */ /* 0x010fe40003f25270 */
[----:B------:R-:W-:Y:S01]  /*21370*/  SEL R11, R11, RZ, !P0 ;  /* 0x000000ff0b0b7207 */ /* 0x000fe20004000000 */
[----:B-1----:R-:W-:-:S04]  /*21380*/  IMAD R13, R13, R10, RZ ;  /* 0x0000000a0d0d7224 */ /* 0x002fc800078e02ff */
[C---:B------:R-:W-:Y:S02]  /*21390*/  IMAD R11, R12.reuse, R11, R13 ;  /* 0x0000000b0c0b7224 */ /* 0x040fe400078e020d */
[----:B------:R-:W-:-:S04]  /*213a0*/  IMAD.WIDE.U32 R12, R12, R10, RZ ;  /* 0x0000000a0c0c7225 */ /* 0x000fc800078e00ff */
[-C--:B--2---:R-:W-:Y:S02]  /*213b0*/  IMAD R21, R9, R226.reuse, RZ ;  /* 0x000000e209157224 */ /* 0x084fe400078e02ff */
[----:B------:R-:W-:-:S04]  /*213c0*/  IMAD.WIDE.U32 R8, R8, R226, RZ ;  /* 0x000000e208087225 */ /* 0x000fc800078e00ff */
[----:B------:R-:W-:Y:S02]  /*213d0*/  IMAD.IADD R11, R13, 0x1, R11 ;  /* 0x000000010d0b7824 */ /* 0x000fe400078e020b */
[----:B------:R-:W1:Y:S01]  /*213e0*/  @P1 LDC R13, c[0x0][0xbec] ;  /* 0x0002fb00ff0d1b82 */ /* 0x000e620000000800 */
[----:B-----5:R-:W-:Y:S02]  /*213f0*/  IADD3 R8, P0, P3, R12, R8, R0 ;  /* 0x000000080c087210 */ /* 0x020fe40007b1e000 */
[----:B------:R-:W-:-:S05]  /*21400*/  IADD3 R92, R9, R21, RZ ;  /* 0x00000015095c7210 */ /* 0x000fca0007ffe0ff */
[----:B------:R-:W2:Y:S01]  /*21410*/  @P1 LDC R12, c[0x0][0xbf0] ;  /* 0x0002fc00ff0c1b82 */ /* 0x000ea20000000800 */
[----:B---3--:R-:W-:-:S05]  /*21420*/  SEL R9, R157, RZ, P2 ;  /* 0x000000ff9d097207 */ /* 0x008fca0001000000 */
[-C--:B0-----:R-:W-:Y:S02]  /*21430*/  IMAD R21, R15, R9.reuse, RZ ;  /* 0x000000090f157224 */ /* 0x081fe400078e02ff */
[----:B------:R-:W-:Y:S01]  /*21440*/  IMAD.WIDE.U32 R14, R14, R9, RZ ;  /* 0x000000090e0e7225 */ /* 0x000fe200078e00ff */
[----:B------:R-:W-:-:S04]  /*21450*/  SHF.R.S32.HI R9, RZ, 0x1f, R0 ;  /* 0x0000001fff097819 */ /* 0x000fc80000011400 */
[----:B------:R-:W-:Y:S01]  /*21460*/  IADD3.X R11, R11, R92, R9, P0, P3 ;  /* 0x0000005c0b0b7210 */ /* 0x000fe200007e6409 */
[----:B------:R-:W-:-:S04]  /*21470*/  IMAD.IADD R92, R93, 0x1, R159 ;  /* 0x000000015d5c7824 */ /* 0x000fc800078e029f */
[----:B-1----:R-:W-:-:S04]  /*21480*/  @P1 IMAD.HI.U32 R13, R92, R13, RZ ;  /* 0x0000000d5c0d1227 */ /* 0x002fc800078e00ff */
[----:B------:R-:W-:Y:S01]  /*21490*/  IMAD.MOV.U32 R93, RZ, RZ, R92 ;  /* 0x000000ffff5d7224 */ /* 0x000fe200078e005c */
[----:B--2---:R-:W-:Y:S02]  /*214a0*/  @P1 SHF.R.U32.HI R93, RZ, R12, R13 ;  /* 0x0000000cff5d1219 */ /* 0x004fe4000001160d */
[----:B------:R0:W1:Y:S01]  /*214b0*/  LDC.64 R12, c[0x0][R20+0x210] ;  /* 0x00008400140c7b82 */ /* 0x0000620000000a00 */
[----:B------:R-:W-:Y:S01]  /*214c0*/  IMAD.IADD R21, R15, 0x1, R21 ;  /* 0x000000010f157824 */ /* 0x000fe200078e0215 */
[----:B------:R-:W-:Y:S02]  /*214d0*/  IADD3 R14, P0, P3, R93, R8, R14 ;  /* 0x000000085d0e7210 */ /* 0x000fe40007b1e00e */
[----:B------:R-:W-:-:S04]  /*214e0*/  SHF.R.S32.HI R8, RZ, 0x1f, R93 ;  /* 0x0000001fff087819 */ /* 0x000fc8000001145d */
[----:B------:R-:W-:Y:S02]  /*214f0*/  IADD3.X R15, R8, R11, R21, P0, P3 ;  /* 0x0000000b080f7210 */ /* 0x000fe400007e6415 */
[----:B0-----:R-:W0:Y:S01]  /*21500*/  LDC.64 R20, c[0x0][0xba8] ;  /* 0x0002ea00ff147b82 */ /* 0x001e220000000a00 */
[----:B------:R-:W-:-:S04]  /*21510*/  IMAD.MOV R11, RZ, RZ, -R93 ;  /* 0x000000ffff0b7224 */ /* 0x000fc800078e0a5d */
[----:B------:R-:W-:-:S05]  /*21520*/  IMAD R11, R156, R11, R92 ;  /* 0x0000000b9c0b7224 */ /* 0x000fca00078e025c */
[----:B------:R-:W-:Y:S01]  /*21530*/  SHF.R.S32.HI R8, RZ, 0x1f, R11 ;  /* 0x0000001fff087819 */ /* 0x000fe2000001140b */
[----:B0-----:R-:W0:Y:S08]  /*21540*/  @!P2 LDC R20, c[0x0][0xb50] ;  /* 0x0002d400ff14ab82 */ /* 0x001e300000000800 */
[----:B------:R-:W2:Y:S01]  /*21550*/  @!P2 LDC R21, c[0x0][0xb54] ;  /* 0x0002d500ff15ab82 */ /* 0x000ea20000000800 */
[----:B-1----:R-:W-:-:S02]  /*21560*/  IMAD R13, R13, R11, RZ ;  /* 0x0000000b0d0d7224 */ /* 0x002fc400078e02ff */
[----:B------:R-:W-:-:S04]  /*21570*/  IMAD.WIDE.U32 R14, R12, R11, R14 ;  /* 0x0000000b0c0e7225 */ /* 0x000fc800078e000e */
[----:B------:R-:W-:Y:S01]  /*21580*/  IMAD R8, R12, R8, R13 ;  /* 0x000000080c087224 */ /* 0x000fe200078e020d */
[----:B0-----:R-:W-:-:S04]  /*21590*/  LEA R20, P0, R14, R20, 0x2 ;  /* 0x000000140e147211 */ /* 0x001fc800078010ff */
[----:B------:R-:W-:-:S04]  /*215a0*/  IADD3 R8, R15, R8, RZ ;  /* 0x000000080f087210 */ /* 0x000fc80007ffe0ff */
[----:B--2---:R-:W-:Y:S01]  /*215b0*/  LEA.HI.X R8, R14, R21, R8, 0x2, P0 ;  /* 0x000000150e087211 */ /* 0x004fe200000f1408 */
[----:B------:R-:W-:Y:S04]  /*215c0*/  SHFL.IDX PT, R12, R20, RZ, 0x1c1f ;  /* 0x001c1fff140c7589 */ /* 0x000fe800000e0000 */
[----:B------:R-:W0:Y:S04]  /*215d0*/  SHFL.IDX PT, R13, R8, RZ, 0x1c1f ;  /* 0x001c1fff080d7589 */ /* 0x000e2800000e0000 */
[----:B------:R1:W-:Y:S04]  /*215e0*/  SHFL.IDX PT, R14, R20, 0x1, 0x1c1f ;  /* 0x003c1f00140e7f89 */ /* 0x0003e800000e0000 */
[----:B------:R2:W3:Y:S01]  /*215f0*/  SHFL.IDX PT, R15, R8, 0x1, 0x1c1f ;  /* 0x003c1f00080f7f89 */ /* 0x0004e200000e0000 */
[----:B-1----:R-:W-:Y:S01]  /*21600*/  IMAD.IADD R20, R160, 0x1, R159 ;  /* 0x00000001a0147824 */ /* 0x002fe200078e029f */
[----:B------:R-:W-:Y:S01]  /*21610*/  LOP3.LUT P0, RZ, R158, 0x3, RZ, 0xc0, !PT ;  /* 0x000000039eff7812 */ /* 0x000fe2000780c0ff */
[----:B--2---:R-:W-:-:S02]  /*21620*/  IMAD R8, R24, R156, RZ ;  /* 0x0000009c18087224 */ /* 0x004fc400078e02ff */
[----:B------:R-:W-:-:S03]  /*21630*/  VIADD R11, R20, 0x8 ;  /* 0x00000008140b7836 */ /* 0x000fc60000000000 */
[-C--:B------:R-:W-:Y:S02]  /*21640*/  ISETP.GE.OR P3, PT, R20, R8.reuse, P0 ;  /* 0x000000081400720c */ /* 0x080fe40000766670 */
[----:B------:R-:W-:-:S11]  /*21650*/  ISETP.GE.OR P0, PT, R11, R8, P0 ;  /* 0x000000080b00720c */ /* 0x000fd60000706670 */
[----:B0-----:R0:W-:Y:S04]  /*21660*/  @!P3 ST.E desc[UR60][R12.64], R155 ;  /* 0x0000009b0c00b985 */ /* 0x0011e8000c10193c */
[----:B---3--:R0:W-:Y:S01]  /*21670*/  @!P0 ST.E desc[UR60][R14.64], R154 ;  /* 0x0000009a0e008985 */ /* 0x0081e2000c10193c */
[----:B------:R-:W-:Y:S05]  /*21680*/  @P2 BRA `(.L_x_1828) ;  /* 0x0000000c00d02947 */ /* 0x000fea0003800000 */
[----:B------:R-:W2:Y:S01]  /*21690*/  LDL R160, [R1+0x84] ;  /* 0x0000840001a07983 */ /* 0x000ea20000100800 */
[----:B------:R-:W1:Y:S01]  /*216a0*/  @P1 LDC R21, c[0x0][0xbec] ;  /* 0x0002fb00ff151b82 */ /* 0x000e620000000800 */
[----:B------:R-:W-:Y:S02]  /*216b0*/  ULDC.64 UR4, c[0x0][0xaa0] ;  /* 0x0002a80000047ab9 */ /* 0x000fe40000000a00 */
[----:B------:R-:W2:Y:S04]  /*216c0*/  LDL R158, [R1+0x10] ;  /* 0x00001000019e7983 */ /* 0x000ea80000100800 */
[----:B------:R3:W5:Y:S01]  /*216d0*/  LDL R87, [R1+0x8] ;  /* 0x0000080001577983 */ /* 0x0007620000100800 */
[----:B------:R-:W4:Y:S01]  /*216e0*/  @P1 LDC R85, c[0x0][0xbf0] ;  /* 0x0002fc00ff551b82 */ /* 0x000f220000000800 */
[----:B------:R-:W-:-:S04]  /*216f0*/  IMAD R9, R9, UR4, RZ ;  /* 0x0000000409097c24 */ /* 0x000fc8000f8e02ff */
[----:B------:R-:W-:Y:S01]  /*21700*/  IMAD R9, R0, UR5, R9 ;  /* 0x0000000500097c24 */ /* 0x000fe2000f8e0209 */
[----:B------:R-:W-:Y:S01]  /*21710*/  SHF.R.S32.HI R11, RZ, 0x1f, R10 ;  /* 0x0000001fff0b7819 */ /* 0x000fe2000001140a */
[----:B------:R-:W-:Y:S01]  /*21720*/  BSSY B1, `(.L_x_1829) ;  /* 0x00000a6000017945 */ /* 0x000fe20003800000 */
[----:B--2---:R-:W-:-:S04]  /*21730*/  IMAD R3, R158, 0x8, R160 ;  /* 0x000000089e037824 */ /* 0x004fc800078e02a0 */
[----:B------:R-:W-:-:S04]  /*21740*/  IMAD.SHL.U32 R3, R3, 0x8, RZ ;  /* 0x0000000803037824 */ /* 0x000fc800078e00ff */
[----:B------:R-:W-:-:S03]  /*21750*/  IMAD.WIDE R6, R3, 0x2, R6 ;  /* 0x0000000203067825 */ /* 0x000fc600078e0206 */
[C---:B------:R-:W-:Y:S02]  /*21760*/  IADD3 R33, P2, R6.reuse, 0x3000, RZ ;  /* 0x0000300006217810 */ /* 0x040fe40007f5e0ff */
[C---:B0-----:R-:W-:Y:S02]  /*21770*/  IADD3 R13, P4, R6.reuse, 0x1000, RZ ;  /* 0x00001000060d7810 */ /* 0x041fe40007f9e0ff */
[----:B------:R-:W-:Y:S02]  /*21780*/  LOP3.LUT R32, R33, 0x380, RZ, 0xc0, !PT ;  /* 0x0000038021207812 */ /* 0x000fe400078ec0ff */
[----:B------:R-:W-:Y:S02]  /*21790*/  IADD3 R29, P3, R6, 0x2000, RZ ;  /* 0x00002000061d7810 */ /* 0x000fe40007f7e0ff */
[----:B------:R-:W-:Y:S02]  /*217a0*/  SHF.R.U64 R32, R32, 0x3, RZ ;  /* 0x0000000320207819 */ /* 0x000fe400000012ff */
[----:B------:R-:W-:-:S02]  /*217b0*/  LOP3.LUT R12, R13, 0x380, RZ, 0xc0, !PT ;  /* 0x000003800d0c7812 */ /* 0x000fc400078ec0ff */
[----:B------:R-:W-:Y:S01]  /*217c0*/  LOP3.LUT R32, R32, R33, RZ, 0x3c, !PT ;  /* 0x0000002120207212 */ /* 0x000fe200078e3cff */
[----:B------:R-:W-:Y:S01]  /*217d0*/  IMAD.X R33, RZ, RZ, R7, P2 ;  /* 0x000000ffff217224 */ /* 0x000fe200010e0607 */
[----:B------:R-:W-:Y:S02]  /*217e0*/  IADD3 R57, P2, R6, 0x9000, RZ ;  /* 0x0000900006397810 */ /* 0x000fe40007f5e0ff */
[----:B------:R-:W-:Y:S02]  /*217f0*/  LOP3.LUT R28, R29, 0x380, RZ, 0xc0, !PT ;  /* 0x000003801d1c7812 */ /* 0x000fe400078ec0ff */
[----:B------:R-:W-:Y:S01]  /*21800*/  LOP3.LUT R56, R57, 0x380, RZ, 0xc0, !PT ;  /* 0x0000038039387812 */ /* 0x000fe200078ec0ff */
[----:B------:R-:W-:Y:S01]  /*21810*/  IMAD R20, R160, 0x20, R158 ;  /* 0x00000020a0147824 */ /* 0x000fe200078e029e */
[----:B------:R-:W-:Y:S01]  /*21820*/  SHF.R.U64 R12, R12, 0x3, RZ ;  /* 0x000000030c0c7819 */ /* 0x000fe200000012ff */
[----:B------:R-:W5:Y:S01]  /*21830*/  LD.E.128 R32, desc[UR60][R32.64] ;  /* 0x0000003c20207980 */ /* 0x000f62000c101d00 */
[----:B------:R-:W-:-:S02]  /*21840*/  SHF.R.U64 R56, R56, 0x3, RZ ;  /* 0x0000000338387819 */ /* 0x000fc400000012ff */
[----:B------:R-:W-:Y:S02]  /*21850*/  SHF.R.U64 R28, R28, 0x3, RZ ;  /* 0x000000031c1c7819 */ /* 0x000fe400000012ff */
[----:B------:R-:W-:Y:S01]  /*21860*/  LOP3.LUT R56, R56, R57, RZ, 0x3c, !PT ;  /* 0x0000003938387212 */ /* 0x000fe200078e3cff */
[--C-:B------:R-:W-:Y:S01]  /*21870*/  IMAD.X R57, RZ, RZ, R7.reuse, P2 ;  /* 0x000000ffff397224 */ /* 0x100fe200010e0607 */
[----:B------:R-:W-:Y:S02]  /*21880*/  IADD3 R3, P2, R6, 0xf000, RZ ;  /* 0x0000f00006037810 */ /* 0x000fe40007f5e0ff */
[----:B------:R-:W-:Y:S02]  /*21890*/  LOP3.LUT R12, R12, R13, RZ, 0x3c, !PT ;  /* 0x0000000d0c0c7212 */ /* 0x000fe400078e3cff */
[----:B------:R-:W-:Y:S01]  /*218a0*/  LOP3.LUT R28, R28, R29, RZ, 0x3c, !PT ;  /* 0x0000001d1c1c7212 */ /* 0x000fe200078e3cff */
[----:B------:R-:W-:Y:S01]  /*218b0*/  IMAD.X R29, RZ, RZ, R7, P3 ;  /* 0x000000ffff1d7224 */ /* 0x000fe200018e0607 */
[----:B------:R-:W-:-:S02]  /*218c0*/  LOP3.LUT R2, R3, 0x380, RZ, 0xc0, !PT ;  /* 0x0000038003027812 */ /* 0x000fc400078ec0ff */
[C---:B------:R-:W-:Y:S02]  /*218d0*/  IADD3 R37, P0, R6.reuse, 0x4000, RZ ;  /* 0x0000400006257810 */ /* 0x040fe40007f1e0ff */
[C---:B------:R-:W-:Y:S02]  /*218e0*/  IADD3 R41, P6, R6.reuse, 0x5000, RZ ;  /* 0x0000500006297810 */ /* 0x040fe40007fde0ff */
[C---:B------:R-:W-:Y:S01]  /*218f0*/  IADD3 R45, P5, R6.reuse, 0x6000, RZ ;  /* 0x00006000062d7810 */ /* 0x040fe20007fbe0ff */
[----:B------:R-:W-:Y:S01]  /*21900*/  IMAD.IADD R20, R159, 0x1, R20 ;  /* 0x000000019f147824 */ /* 0x000fe200078e0214 */
[----:B------:R-:W-:Y:S01]  /*21910*/  IADD3.X R13, RZ, R7, RZ, P4, !PT ;  /* 0x00000007ff0d7210 */ /* 0x000fe200027fe4ff */
[----:B------:R-:W-:Y:S01]  /*21920*/  IMAD.X R81, RZ, RZ, R7, P2 ;  /* 0x000000ffff517224 */ /* 0x000fe200010e0607 */
[C---:B------:R-:W-:Y:S01]  /*21930*/  IADD3 R49, P4, R6.reuse, 0x7000, RZ ;  /* 0x0000700006317810 */ /* 0x040fe20007f9e0ff */
[----:B------:R-:W5:Y:S01]  /*21940*/  LD.E.128 R28, desc[UR60][R28.64] ;  /* 0x0000003c1c1c7980 */ /* 0x000f62000c101d00 */
[----:B------:R-:W-:-:S02]  /*21950*/  IADD3 R53, P3, R6, 0x8000, RZ ;  /* 0x0000800006357810 */ /* 0x000fc40007f7e0ff */
[----:B------:R-:W-:Y:S01]  /*21960*/  SHF.R.U64 R2, R2, 0x3, RZ ;  /* 0x0000000302027819 */ /* 0x000fe200000012ff */
[----:B------:R-:W5:Y:S01]  /*21970*/  LD.E.128 R12, desc[UR60][R12.64] ;  /* 0x0000003c0c0c7980 */ /* 0x000f62000c101d00 */
[----:B------:R-:W-:Y:S02]  /*21980*/  LOP3.LUT R36, R37, 0x380, RZ, 0xc0, !PT ;  /* 0x0000038025247812 */ /* 0x000fe400078ec0ff */
[----:B------:R-:W-:Y:S01]  /*21990*/  LOP3.LUT R40, R41, 0x380, RZ, 0xc0, !PT ;  /* 0x0000038029287812 */ /* 0x000fe200078ec0ff */
[----:B------:R-:W5:Y:S01]  /*219a0*/  LD.E.128 R56, desc[UR60][R56.64] ;  /* 0x0000003c38387980 */ /* 0x000f62000c101d00 */
[----:B------:R-:W-:Y:S02]  /*219b0*/  LOP3.LUT R44, R45, 0x380, RZ, 0xc0, !PT ;  /* 0x000003802d2c7812 */ /* 0x000fe400078ec0ff */
[----:B------:R-:W-:Y:S02]  /*219c0*/  LOP3.LUT R48, R49, 0x380, RZ, 0xc0, !PT ;  /* 0x0000038031307812 */ /* 0x000fe400078ec0ff */
[----:B------:R-:W-:-:S02]  /*219d0*/  LOP3.LUT R52, R53, 0x380, RZ, 0xc0, !PT ;  /* 0x0000038035347812 */ /* 0x000fc400078ec0ff */
[----:B------:R-:W-:Y:S01]  /*219e0*/  LOP3.LUT R80, R2, R3, RZ, 0x3c, !PT ;  /* 0x0000000302507212 */ /* 0x000fe200078e3cff */
[----:B------:R-:W-:Y:S01]  /*219f0*/  IMAD.WIDE.U32 R2, R0, UR4, RZ ;  /* 0x0000000400027c25 */ /* 0x000fe2000f8e00ff */
[----:B------:R-:W-:Y:S01]  /*21a00*/  SHF.R.U64 R36, R36, 0x3, RZ ;  /* 0x0000000324247819 */ /* 0x000fe200000012ff */
[----:B------:R-:W-:Y:S01]  /*21a10*/  ULDC.64 UR4, c[0x0][0xae8] ;  /* 0x0002ba0000047ab9 */ /* 0x000fe20000000a00 */
[----:B------:R-:W-:Y:S02]  /*21a20*/  SHF.R.U64 R40, R40, 0x3, RZ ;  /* 0x0000000328287819 */ /* 0x000fe400000012ff */
[----:B------:R-:W-:Y:S02]  /*21a30*/  SHF.R.U64 R44, R44, 0x3, RZ ;  /* 0x000000032c2c7819 */ /* 0x000fe400000012ff */
[----:B------:R-:W-:Y:S02]  /*21a40*/  SHF.R.U64 R48, R48, 0x3, RZ ;  /* 0x0000000330307819 */ /* 0x000fe400000012ff */
[----:B------:R-:W-:Y:S01]  /*21a50*/  SHF.R.U64 R52, R52, 0x3, RZ ;  /* 0x0000000334347819 */ /* 0x000fe200000012ff */
[----:B------:R-:W-:Y:S01]  /*21a60*/  IMAD.IADD R3, R3, 0x1, R9 ;  /* 0x0000000103037824 */ /* 0x000fe200078e0209 */
[----:B------:R-:W-:Y:S01]  /*21a70*/  LOP3.LUT R36, R36, R37, RZ, 0x3c, !PT ;  /* 0x0000002524247212 */ /* 0x000fe200078e3cff */
[--C-:B------:R-:W-:Y:S01]  /*21a80*/  IMAD.X R37, RZ, RZ, R7.reuse, P0 ;  /* 0x000000ffff257224 */ /* 0x100fe200000e0607 */
[----:B------:R-:W-:Y:S01]  /*21a90*/  LOP3.LUT R40, R40, R41, RZ, 0x3c, !PT ;  /* 0x0000002928287212 */ /* 0x000fe200078e3cff */
[--C-:B------:R-:W-:Y:S01]  /*21aa0*/  IMAD.X R41, RZ, RZ, R7.reuse, P6 ;  /* 0x000000ffff297224 */ /* 0x100fe200030e0607 */
[----:B------:R-:W-:Y:S01]  /*21ab0*/  LOP3.LUT R44, R44, R45, RZ, 0x3c, !PT ;  /* 0x0000002d2c2c7212 */ /* 0x000fe200078e3cff */
[----:B------:R-:W5:Y:S01]  /*21ac0*/  LD.E.128 R80, desc[UR60][R80.64] ;  /* 0x0000003c50507980 */ /* 0x000f62000c101d00 */
[----:B------:R-:W-:Y:S01]  /*21ad0*/  LOP3.LUT R48, R48, R49, RZ, 0x3c, !PT ;  /* 0x0000003130307212 */ /* 0x000fe200078e3cff */
[--C-:B------:R-:W-:Y:S01]  /*21ae0*/  IMAD.X R49, RZ, RZ, R7.reuse, P4 ;  /* 0x000000ffff317224 */ /* 0x100fe200020e0607 */
[----:B------:R-:W-:Y:S01]  /*21af0*/  LOP3.LUT R52, R52, R53, RZ, 0x3c, !PT ;  /* 0x0000003534347212 */ /* 0x000fe200078e3cff */
[----:B------:R-:W-:Y:S01]  /*21b00*/  IMAD.X R53, RZ, RZ, R7, P3 ;  /* 0x000000ffff357224 */ /* 0x000fe200018e0607 */
[----:B------:R-:W-:Y:S01]  /*21b10*/  IADD3.X R45, RZ, R7, RZ, P5, !PT ;  /* 0x00000007ff2d7210 */ /* 0x000fe20002ffe4ff */
[----:B------:R-:W-:Y:S01]  /*21b20*/  IMAD.WIDE.U32 R2, R226, UR4, R2 ;  /* 0x00000004e2027c25 */ /* 0x000fe2000f8e0002 */
[C---:B------:R-:W-:Y:S01]  /*21b30*/  IADD3 R61, P0, R6.reuse, 0xa000, RZ ;  /* 0x0000a000063d7810 */ /* 0x040fe20007f1e0ff */
[----:B------:R-:W5:Y:S01]  /*21b40*/  LD.E.128 R36, desc[UR60][R36.64] ;  /* 0x0000003c24247980 */ /* 0x000f62000c101d00 */
[----:B------:R-:W-:-:S02]  /*21b50*/  IADD3 R65, P6, R6, 0xb000, RZ ;  /* 0x0000b00006417810 */ /* 0x000fc40007fde0ff */
[----:B------:R-:W-:Y:S01]  /*21b60*/  IADD3 R69, P5, R6, 0xc000, RZ ;  /* 0x0000c00006457810 */ /* 0x000fe20007fbe0ff */
[----:B-1----:R-:W-:Y:S01]  /*21b70*/  @P1 IMAD.HI.U32 R0, R20, R21, RZ ;  /* 0x0000001514001227 */ /* 0x002fe200078e00ff */
[C---:B------:R-:W-:Y:S01]  /*21b80*/  IADD3 R73, P4, R6.reuse, 0xd000, RZ ;  /* 0x0000d00006497810 */ /* 0x040fe20007f9e0ff */
[----:B------:R-:W5:Y:S01]  /*21b90*/  LD.E.128 R40, desc[UR60][R40.64] ;  /* 0x0000003c28287980 */ /* 0x000f62000c101d00 */
[----:B------:R-:W-:Y:S01]  /*21ba0*/  IADD3 R77, P3, R6, 0xe000, RZ ;  /* 0x0000e000064d7810 */ /* 0x000fe20007f7e0ff */
[----:B------:R-:W-:Y:S01]  /*21bb0*/  IMAD R3, R226, UR5, R3 ;  /* 0x00000005e2037c24 */ /* 0x000fe2000f8e0203 */
[----:B------:R-:W-:Y:S01]  /*21bc0*/  LOP3.LUT R60, R61, 0x380, RZ, 0xc0, !PT ;  /* 0x000003803d3c7812 */ /* 0x000fe200078ec0ff */
[----:B------:R-:W-:Y:S01]  /*21bd0*/  ULDC.64 UR4, c[0x0][0xaf0] ;  /* 0x0002bc0000047ab9 */ /* 0x000fe20000000a00 */
[----:B------:R-:W-:Y:S02]  /*21be0*/  LOP3.LUT R64, R65, 0x380, RZ, 0xc0, !PT ;  /* 0x0000038041407812 */ /* 0x000fe400078ec0ff */
[----:B------:R-:W-:Y:S01]  /*21bf0*/  LOP3.LUT R5, R6, 0x380, RZ, 0xc0, !PT ;  /* 0x0000038006057812 */ /* 0x000fe200078ec0ff */
[----:B------:R-:W-:Y:S01]  /*21c00*/  IMAD.MOV.U32 R9, RZ, RZ, R20 ;  /* 0x000000ffff097224 */ /* 0x000fe200078e0014 */
[----:B------:R-:W-:Y:S01]  /*21c10*/  LOP3.LUT R68, R69, 0x380, RZ, 0xc0, !PT ;  /* 0x0000038045447812 */ /* 0x000fe200078ec0ff */
[----:B------:R-:W5:Y:S01]  /*21c20*/  LD.E.128 R44, desc[UR60][R44.64] ;  /* 0x0000003c2c2c7980 */ /* 0x000f62000c101d00 */
[----:B------:R-:W-:-:S02]  /*21c30*/  LOP3.LUT R72, R73, 0x380, RZ, 0xc0, !PT ;  /* 0x0000038049487812 */ /* 0x000fc400078ec0ff */
[----:B------:R-:W-:Y:S01]  /*21c40*/  LOP3.LUT R76, R77, 0x380, RZ, 0xc0, !PT ;  /* 0x000003804d4c7812 */ /* 0x000fe200078ec0ff */
[----:B------:R-:W-:Y:S01]  /*21c50*/  IMAD R11, R11, UR4, RZ ;  /* 0x000000040b0b7c24 */ /* 0x000fe2000f8e02ff */
[----:B------:R-:W-:Y:S01]  /*21c60*/  SHF.R.U64 R60, R60, 0x3, RZ ;  /* 0x000000033c3c7819 */ /* 0x000fe200000012ff */
[----:B------:R-:W5:Y:S01]  /*21c70*/  LD.E.128 R48, desc[UR60][R48.64] ;  /* 0x0000003c30307980 */ /* 0x000f62000c101d00 */
[----:B------:R-:W-:Y:S02]  /*21c80*/  SHF.R.U64 R64, R64, 0x3, RZ ;  /* 0x0000000340407819 */ /* 0x000fe400000012ff */
[----:B------:R-:W-:Y:S01]  /*21c90*/  SHF.R.U64 R68, R68, 0x3, RZ ;  /* 0x0000000344447819 */ /* 0x000fe200000012ff */
[----:B------:R-:W5:Y:S01]  /*21ca0*/  LD.E.128 R52, desc[UR60][R52.64] ;  /* 0x0000003c34347980 */ /* 0x000f62000c101d00 */
[----:B------:R-:W-:Y:S02]  /*21cb0*/  SHF.R.U64 R72, R72, 0x3, RZ ;  /* 0x0000000348487819 */ /* 0x000fe400000012ff */
[----:B------:R-:W-:-:S02]  /*21cc0*/  SHF.R.U64 R76, R76, 0x3, RZ ;  /* 0x000000034c4c7819 */ /* 0x000fc400000012ff */
[----:B------:R-:W-:Y:S02]  /*21cd0*/  SHF.R.U64 R5, R5, 0x3, RZ ;  /* 0x0000000305057819 */ /* 0x000fe400000012ff */
[----:B----4-:R-:W-:Y:S01]  /*21ce0*/  @P1 SHF.R.U32.HI R9, RZ, R85, R0 ;  /* 0x00000055ff091219 */ /* 0x010fe20000011600 */
[----:B------:R-:W-:Y:S01]  /*21cf0*/  IMAD R11, R10, UR5, R11 ;  /* 0x000000050a0b7c24 */ /* 0x000fe2000f8e020b */
[----:B------:R-:W-:Y:S01]  /*21d00*/  LOP3.LUT R60, R60, R61, RZ, 0x3c, !PT ;  /* 0x0000003d3c3c7212 */ /* 0x000fe200078e3cff */
[----:B------:R-:W-:Y:S01]  /*21d10*/  IMAD.WIDE.U32 R2, R10, UR4, R2 ;  /* 0x000000040a027c25 */ /* 0x000fe2000f8e0002 */
[----:B------:R-:W-:Y:S01]  /*21d20*/  LOP3.LUT R64, R64, R65, RZ, 0x3c, !PT ;  /* 0x0000004140407212 */ /* 0x000fe200078e3cff */
[----:B------:R-:W-:Y:S01]  /*21d30*/  ULDC.64 UR4, c[0x0][0xae0] ;  /* 0x0002b80000047ab9 */ /* 0x000fe20000000a00 */
        /* <DEDUP_REMOVED lines=8> */
[----:B------:R-:W-:-:S02]  /*21dc0*/  SHF.R.S32.HI R0, RZ, 0x1f, R9 ;  /* 0x0000001fff007819 */ /* 0x000fc40000011409 */
[----:B------:R-:W-:Y:S01]  /*21dd0*/  IADD3 R21, -R9, RZ, RZ ;  /* 0x000000ff09157210 */ /* 0x000fe20007ffe1ff */
[----:B------:R-:W-:Y:S01]  /*21de0*/  IMAD.IADD R3, R3, 0x1, R11 ;  /* 0x0000000103037824 */ /* 0x000fe200078e020b */
[-C--:B------:R-:W-:Y:S01]  /*21df0*/  IADD3.X R65, RZ, R7.reuse, RZ, P6, !PT ;  /* 0x00000007ff417210 */ /* 0x080fe200037fe4ff */
[----:B------:R-:W5:Y:S01]  /*21e00*/  LD.E.128 R60, desc[UR60][R60.64] ;  /* 0x0000003c3c3c7980 */ /* 0x000f62000c101d00 */
[----:B------:R-:W-:Y:S01]  /*21e10*/  MOV R5, R7 ;  /* 0x0000000700057202 */ /* 0x000fe20000000f00 */
[----:B------:R-:W-:Y:S02]  /*21e20*/  IMAD R0, R0, UR4, RZ ;  /* 0x0000000400007c24 */ /* 0x000fe4000f8e02ff */
[----:B------:R-:W-:Y:S01]  /*21e30*/  IMAD R11, R156, R21, R20 ;  /* 0x000000159c0b7224 */ /* 0x000fe200078e0214 */
[----:B------:R-:W5:Y:S01]  /*21e40*/  LD.E.128 R64, desc[UR60][R64.64] ;  /* 0x0000003c40407980 */ /* 0x000f62000c101d00 */
[----:B------:R-:W-:-:S03]  /*21e50*/  IMAD R21, R9, UR5, R0 ;  /* 0x0000000509157c24 */ /* 0x000fc6000f8e0200 */
[----:B------:R-:W5:Y:S01]  /*21e60*/  LD.E.128 R4, desc[UR60][R4.64] ;  /* 0x0000003c04047980 */ /* 0x000f62000c101d00 */
[----:B------:R-:W-:-:S03]  /*21e70*/  SHF.R.S32.HI R0, RZ, 0x1f, R11 ;  /* 0x0000001fff007819 */ /* 0x000fc6000001140b */
[----:B------:R-:W5:Y:S04]  /*21e80*/  LD.E.128 R68, desc[UR60][R68.64] ;  /* 0x0000003c44447980 */ /* 0x000f68000c101d00 */
[----:B------:R-:W5:Y:S04]  /*21e90*/  LD.E.128 R72, desc[UR60][R72.64] ;  /* 0x0000003c48487980 */ /* 0x000f68000c101d00 */
[----:B------:R-:W5:Y:S01]  /*21ea0*/  LD.E.128 R76, desc[UR60][R76.64] ;  /* 0x0000003c4c4c7980 */ /* 0x000f62000c101d00 */
[----:B------:R-:W-:Y:S01]  /*21eb0*/  IMAD.WIDE.U32 R2, R9, UR4, R2 ;  /* 0x0000000409027c25 */ /* 0x000fe2000f8e0002 */
[----:B------:R-:W-:Y:S01]  /*21ec0*/  ULDC.64 UR4, c[0x0][0xad8] ;  /* 0x0002b60000047ab9 */ /* 0x000fe20000000a00 */
[----:B------:R-:W-:Y:S01]  /*21ed0*/  @!PT LDS RZ, [RZ] ;  /* 0x00000000fffff984 */ /* 0x000fe20000000800 */
[----:B------:R-:W-:Y:S01]  /*21ee0*/  @!PT LDS RZ, [RZ] ;  /* 0x00000000fffff984 */ /* 0x000fe20000000800 */
[----:B------:R-:W-:Y:S01]  /*21ef0*/  @!PT LDS RZ, [RZ] ;  /* 0x00000000fffff984 */ /* 0x000fe20000000800 */
[----:B------:R-:W-:Y:S01]  /*21f00*/  @!PT LDS RZ, [RZ] ;  /* 0x00000000fffff984 */ /* 0x000fe20000000800 */
[----:B------:R0:W-:Y:S06]  /*21f10*/  MEMBAR.ALL.CTA ;  /* 0x0000000000007992 */ /* 0x0001ec0000008000 */
[----:B0-----:R-:W0:Y:S01]  /*21f20*/  FENCE.VIEW.ASYNC.S ;  /* 0x00000000000073c6 */ /* 0x001e220000000000 */
[----:B------:R-:W-:-:S02]  /*21f30*/  IMAD.IADD R3, R3, 0x1, R21 ;  /* 0x0000000103037824 */ /* 0x000fc400078e0215 */
[----:B------:R-:W-:Y:S02]  /*21f40*/  IMAD R0, R0, UR4, RZ ;  /* 0x0000000400007c24 */ /* 0x000fe4000f8e02ff */
[----:B------:R-:W-:Y:S02]  /*21f50*/  IMAD.IADD R9, R158, 0x1, R159 ;  /* 0x000000019e097824 */ /* 0x000fe400078e029f */
[C---:B------:R-:W-:Y:S02]  /*21f60*/  IMAD R85, R11.reuse, UR5, R0 ;  /* 0x000000050b557c24 */ /* 0x040fe4000f8e0200 */
[----:B------:R-:W-:Y:S01]  /*21f70*/  IMAD.WIDE.U32 R2, R11, UR4, R2 ;  /* 0x000000040b027c25 */ /* 0x000fe2000f8e0002 */
[----:B------:R-:W-:Y:S01]  /*21f80*/  ISETP.GE.AND P2, PT, R9, R8, PT ;  /* 0x000000080900720c */ /* 0x000fe20003f46270 */
[----:B------:R-:W-:Y:S01]  /*21f90*/  ULDC.64 UR4, c[0x0][0xa80] ;  /* 0x0002a00000047ab9 */ /* 0x000fe20000000a00 */
[----:B------:R-:W-:Y:S01]  /*21fa0*/  IADD3 R0, R17, 0x30820, RZ ;  /* 0x0003082011007810 */ /* 0x000fe20007ffe0ff */
[----:B------:R-:W-:Y:S01]  /*21fb0*/  IMAD.IADD R3, R3, 0x1, R85 ;  /* 0x0000000103037824 */ /* 0x000fe200078e0255 */
[----:B------:R-:W-:-:S02]  /*21fc0*/  LEA R24, P3, R2, UR4, 0x1 ;  /* 0x0000000402187c11 */ /* 0x000fc4000f8608ff */
[----:B------:R-:W-:Y:S02]  /*21fd0*/  PRMT R0, RZ, 0x654, R0 ;  /* 0x00000654ff007816 */ /* 0x000fe40000000000 */
[----:B------:R-:W-:Y:S01]  /*21fe0*/  LEA.HI.X R86, R2, UR5, R3, 0x1, P3 ;  /* 0x0000000502567c11 */ /* 0x000fe200098f0c03 */
[C---:B------:R-:W-:Y:S02]  /*21ff0*/  VIADD R21, R9.reuse, 0x20 ;  /* 0x0000002009157836 */ /* 0x040fe40000000000 */
[----:B------:R-:W-:Y:S01]  /*22000*/  VIADD R11, R9, 0x40 ;  /* 0x00000040090b7836 */ /* 0x000fe20000000000 */
[----:B0-----:R3:W0:Y:S01]  /*22010*/  SHFL.IDX PT, R84, R24, RZ, 0x181f ;  /* 0x00181fff18547589 */ /* 0x00162200000e0000 */
[----:B------:R1:W-:Y:S01]  /*22020*/  SYNCS.ARRIVE.TRANS64.RED.A1T0 RZ, [R0+URZ], RZ ;  /* 0x000000ff00ff79a7 */ /* 0x0003e2000810043f */
[-C--:B------:R-:W-:Y:S02]  /*22030*/  ISETP.GE.AND P1, PT, R21, R8.reuse, PT ;  /* 0x000000081500720c */ /* 0x080fe40003f26270 */
[----:B------:R-:W-:Y:S01]  /*22040*/  ISETP.GE.AND P0, PT, R11, R8, PT ;  /* 0x000000080b00720c */ /* 0x000fe20003f06270 */
[----:B-1----:R3:W1:Y:S01]  /*22050*/  SHFL.IDX PT, R0, R86, RZ, 0x181f ;  /* 0x00181fff56007589 */ /* 0x00266200000e0000 */
[----:B------:R-:W-:Y:S11]  /*22060*/  @P2 BRA `(.L_x_1830) ;  /* 0x0000000000442947 */ /* 0x000ff60003800000 */
[----:B------:R-:W-:Y:S02]  /*22070*/  ULDC UR4, c[0x0][0xac8] ;  /* 0x0002b20000047ab9 */ /* 0x000fe40000000800 */
[----:B------:R-:W-:Y:S02]  /*22080*/  ISETP.GE.AND P5, PT, R18, UR4, PT ;  /* 0x0000000412007c0c */ /* 0x000fe4000bfa6270 */
[----:B------:R-:W-:Y:S02]  /*22090*/  ISETP.GE.AND P4, PT, R203, UR4, PT ;  /* 0x00000004cb007c0c */ /* 0x000fe4000bf86270 */
[----:B------:R-:W-:Y:S02]  /*220a0*/  ISETP.GE.AND P3, PT, R22, UR4, PT ;  /* 0x0000000416007c0c */ /* 0x000fe4000bf66270 */
[----:B------:R-:W-:-:S07]  /*220b0*/  ISETP.GE.AND P2, PT, R23, UR4, PT ;  /* 0x0000000417007c0c */ /* 0x000fce000bf46270 */
[----:B0-----:R-:W-:-:S04]  /*220c0*/  @!P5 LEA R2, P6, R18, R84, 0x1 ;  /* 0x000000541202d211 */ /* 0x001fc800078c08ff */
[----:B-1----:R-:W-:Y:S02]  /*220d0*/  @!P5 LEA.HI.X R3, R18, R0, R19, 0x1, P6 ;  /* 0x000000001203d211 */ /* 0x002fe400030f0c13 */
        /* <DEDUP_REMOVED lines=10> */
.L_x_1830:
[----:B------:R-:W-:Y:S05]  /*22180*/  BSYNC B1 ;  /* 0x0000000000017941 */ /* 0x000fea0003800000 */
.L_x_1829:
[----:B-1----:R1:W4:Y:S01]  /*22190*/  SHFL.IDX PT, R0, R86, 0x1, 0x181f ;  /* 0x00381f0056007f89 */ /* 0x00232200000e0000 */
[----:B------:R-:W-:Y:S03]  /*221a0*/  BSSY B1, `(.L_x_1831) ;  /* 0x0000014000017945 */ /* 0x000fe60003800000 */
[----:B--2---:R1:W2:Y:S01]  /*221b0*/  SHFL.IDX PT, R10, R24, 0x1, 0x181f ;  /* 0x00381f00180a7f89 */ /* 0x0042a200000e0000 */
[----:B------:R-:W-:Y:S05]  /*221c0*/  @P1 BRA `(.L_x_1832) ;  /* 0x0000000000441947 */ /* 0x000fea0003800000 */
[----:B------:R-:W-:Y:S02]  /*221d0*/  ULDC UR4, c[0x0][0xac8] ;  /* 0x0002b20000047ab9 */ /* 0x000fe40000000800 */
[----:B------:R-:W-:Y:S02]  /*221e0*/  ISETP.GE.AND P4, PT, R18, UR4, PT ;  /* 0x0000000412007c0c */ /* 0x000fe4000bf86270 */
[----:B------:R-:W-:Y:S02]  /*221f0*/  ISETP.GE.AND P3, PT, R203, UR4, PT ;  /* 0x00000004cb007c0c */ /* 0x000fe4000bf66270 */
[----:B------:R-:W-:Y:S02]  /*22200*/  ISETP.GE.AND P2, PT, R22, UR4, PT ;  /* 0x0000000416007c0c */ /* 0x000fe4000bf46270 */
[----:B------:R-:W-:-:S07]  /*22210*/  ISETP.GE.AND P1, PT, R23, UR4, PT ;  /* 0x0000000417007c0c */ /* 0x000fce000bf26270 */
[CC--:B--2---:R-:W-:Y:S02]  /*22220*/  @!P4 LEA R2, P6, R18.reuse, R10.reuse, 0x1 ;  /* 0x0000000a1202c211 */ /* 0x0c4fe400078c08ff */
[C---:B-----5:R-:W-:Y:S02]  /*22230*/  @!P3 LEA R4, P5, R201.reuse, R10, 0x1 ;  /* 0x0000000ac904b211 */ /* 0x060fe400078a08ff */
        /* <DEDUP_REMOVED lines=10> */
.L_x_1832:
[----:B------:R-:W-:Y:S05]  /*222e0*/  BSYNC B1 ;  /* 0x0000000000017941 */ /* 0x000fea0003800000 */
.L_x_1831:
[----:B----4-:R4:W0:Y:S01]  /*222f0*/  SHFL.IDX PT, R0, R86, 0x2, 0x181f ;  /* 0x00581f0056007f89 */ /* 0x01082200000e0000 */
        /* <DEDUP_REMOVED lines=8> */
[-C--:B--2---:R-:W-:Y:S02]  /*22380*/  @!P3 LEA R2, P6, R18, R10.reuse, 0x1 ;  /* 0x0000000a1202b211 */ /* 0x084fe400078c08ff */
[-C--:B-----5:R-:W-:Y:S02]  /*22390*/  @!P2 LEA R4, P5, R201, R10.reuse, 0x1 ;  /* 0x0000000ac904a211 */ /* 0x0a0fe400078a08ff */
[----:B------:R-:W-:Y:S02]  /*223a0*/  @!P1 LEA R6, P4, R22, R10, 0x1 ;  /* 0x0000000a16069211 */ /* 0x000fe400078808ff */
[----:B0-----:R-:W-:Y:S02]  /*223b0*/  @!P3 LEA.HI.X R3, R18, R0, R19, 0x1, P6 ;  /* 0x000000001203b211 */ /* 0x001fe400030f0c13 */
        /* <DEDUP_REMOVED lines=8> */
.L_x_1834:
[----:B------:R-:W-:Y:S05]  /*22440*/  BSYNC B1 ;  /* 0x0000000000017941 */ /* 0x000fea0003800000 */
.L_x_1833:
[----:B------:R-:W-:Y:S01]  /*22450*/  VIADD R9, R9, 0x60 ;  /* 0x0000006009097836 */ /* 0x000fe20000000000 */
[----:B-1-34-:R-:W1:Y:S04]  /*22460*/  SHFL.IDX PT, R86, R86, 0x3, 0x181f ;  /* 0x00781f0056567f89 */ /* 0x01ae6800000e0000 */
[----:B------:R-:W-:Y:S01]  /*22470*/  ISETP.GE.AND P0, PT, R9, R8, PT ;  /* 0x000000080900720c */ /* 0x000fe20003f06270 */
[----:B------:R-:W3:-:S12]  /*22480*/  SHFL.IDX PT, R24, R24, 0x3, 0x181f ;  /* 0x00781f0018187f89 */ /* 0x000ed800000e0000 */
[----:B------:R-:W-:Y:S05]  /*22490*/  @P0 BRA `(.L_x_1835) ;  /* 0x0000002800280947 */ /* 0x000fea0003800000 */
[----:B------:R-:W-:Y:S02]  /*224a0*/  ULDC UR4, c[0x0][0xac8] ;  /* 0x0002b20000047ab9 */ /* 0x000fe40000000800 */
[----:B------:R-:W-:Y:S02]  /*224b0*/  ISETP.GE.AND P3, PT, R18, UR4, PT ;  /* 0x0000000412007c0c */ /* 0x000fe4000bf66270 */
[----:B------:R-:W-:Y:S02]  /*224c0*/  ISETP.GE.AND P4, PT, R203, UR4, PT ;  /* 0x00000004cb007c0c */ /* 0x000fe4000bf86270 */
[----:B------:R-:W-:-:S09]  /*224d0*/  ISETP.GE.AND P5, PT, R22, UR4, PT ;  /* 0x0000000416007c0c */ /* 0x000fd2000bfa6270 */
[-C--:B0--3--:R-:W-:Y:S02]  /*224e0*/  @!P3 LEA R2, P0, R18, R24.reuse, 0x1 ;  /* 0x000000181202b211 */ /* 0x089fe400078008ff */
[CC--:B-----5:R-:W-:Y:S02]  /*224f0*/  @!P4 LEA R4, P1, R201.reuse, R24.reuse, 0x1 ;  /* 0x00000018c904c211 */ /* 0x0e0fe400078208ff */
[----:B------:R-:W-:Y:S02]  /*22500*/  @!P5 LEA R6, P2, R22, R24, 0x1 ;  /* 0x000000181606d211 */ /* 0x000fe400078408ff */
[-C--:B-1----:R-:W-:Y:S02]  /*22510*/  @!P3 LEA.HI.X R3, R18, R86.reuse, R19, 0x1, P0 ;  /* 0x000000561203b211 */ /* 0x082fe400000f0c13 */
[-C--:B------:R-:W-:Y:S02]  /*22520*/  @!P4 LEA.HI.X R5, R201, R86.reuse, R224, 0x1, P1 ;  /* 0x00000056c905c211 */ /* 0x080fe400008f0ce0 */
[----:B------:R-:W-:Y:S01]  /*22530*/  @!P5 LEA.HI.X R7, R22, R86, R87, 0x1, P2 ;  /* 0x000000561607d211 */ /* 0x000fe200010f0c57 */
[----:B------:R4:W-:Y:S01]  /*22540*/  @!P3 ST.E.128 desc[UR60][R2.64], R32 ;  /* 0x000000200200b985 */ /* 0x0009e2000c101d3c */
[----:B------:R-:W-:-:S03]  /*22550*/  ISETP.GE.AND P0, PT, R23, UR4, PT ;  /* 0x0000000417007c0c */ /* 0x000fc6000bf06270 */
[----:B------:R4:W-:Y:S04]  /*22560*/  @!P4 ST.E.128 desc[UR60][R4.64], R48 ;  /* 0x000000300400c985 */ /* 0x0009e8000c101d3c */
[----:B------:R4:W-:Y:S06]  /*22570*/  @!P5 ST.E.128 desc[UR60][R6.64], R64 ;  /* 0x000000400600d985 */ /* 0x0009ec000c101d3c */
[----:B------:R-:W-:Y:S05]  /*22580*/  @P0 BRA `(.L_x_1835) ;  /* 0x0000002400ec0947 */ /* 0x000fea0003800000 */
[----:B----4-:R-:W-:-:S04]  /*22590*/  LEA R2, P0, R23, R24, 0x1 ;  /* 0x0000001817027211 */ /* 0x010fc800078008ff */
[----:B------:R-:W-:-:S05]  /*225a0*/  LEA.HI.X R3, R23, R86, R229, 0x1, P0 ;  /* 0x0000005617037211 */ /* 0x000fca00000f0ce5 */
[----:B------:R0:W-:Y:S01]  /*225b0*/  ST.E.128 desc[UR60][R2.64], R80 ;  /* 0x0000005002007985 */ /* 0x0001e2000c101d3c */
[----:B------:R-:W-:Y:S05]  /*225c0*/  BRA `(.L_x_1835) ;  /* 0x0000002400dc7947 */ /* 0x000fea0003800000 */
.L_x_1828:
[----:B------:R-:W1:Y:S01]  /*225d0*/  @P1 LDC R7, c[0x0][0xbec] ;  /* 0x0002fb00ff071b82 */ /* 0x000e620000000800 */
[----:B------:R-:W-:Y:S01]  /*225e0*/  ULDC.64 UR4, c[0x0][0xb08] ;  /* 0x0002c20000047ab9 */ /* 0x000fe20000000a00 */
[----:B0-----:R-:W-:Y:S01]  /*225f0*/  IMAD.MOV.U32 R12, RZ, RZ, R92 ;  /* 0x000000ffff0c7224 */ /* 0x001fe200078e005c */
[----:B------:R-:W-:Y:S01]  /*22600*/  IADD3 R160, R225, 0xd8, RZ ;  /* 0x000000d8e1a07810 */ /* 0x000fe20007ffe0ff */
[----:B------:R-:W-:Y:S01]  /*22610*/  IMAD R9, R9, UR4, RZ ;  /* 0x0000000409097c24 */ /* 0x000fe2000f8e02ff */
[C---:B------:R-:W-:Y:S01]  /*22620*/  IADD3 R170, R225.reuse, 0xb0, RZ ;  /* 0x000000b0e1aa7810 */ /* 0x040fe20007ffe0ff */
[C---:B------:R-:W-:Y:S01]  /*22630*/  VIADD R154, R225.reuse, 0xf0 ;  /* 0x000000f0e19a7836 */ /* 0x040fe20000000000 */
[C---:B------:R-:W-:Y:S01]  /*22640*/  IADD3 R180, R225.reuse, 0x88, RZ ;  /* 0x00000088e1b47810 */ /* 0x040fe20007ffe0ff */
[----:B------:R-:W0:Y:S01]  /*22650*/  @P1 LDC R6, c[0x0][0xbf0] ;  /* 0x0002fc00ff061b82 */ /* 0x000e220000000800 */
[----:B------:R-:W-:Y:S01]  /*22660*/  IMAD R9, R0, UR5, R9 ;  /* 0x0000000500097c24 */ /* 0x000fe2000f8e0209 */
[C---:B------:R-:W-:Y:S01]  /*22670*/  IADD3 R190, R225.reuse, 0x60, RZ ;  /* 0x00000060e1be7810 */ /* 0x040fe20007ffe0ff */
[C---:B------:R-:W-:Y:S01]  /*22680*/  VIADD R158, R225.reuse, 0xe0 ;  /* 0x000000e0e19e7836 */ /* 0x040fe20000000000 */
[C---:B------:R-:W-:Y:S01]  /*22690*/  IADD3 R206, R225.reuse, 0x38, RZ ;  /* 0x00000038e1ce7810 */ /* 0x040fe20007ffe0ff */
[C---:B------:R-:W-:Y:S01]  /*226a0*/  VIADD R162, R225.reuse, 0xd0 ;  /* 0x000000d0e1a27836 */ /* 0x040fe20000000000 */
[C---:B------:R-:W-:Y:S01]  /*226b0*/  IADD3 R216, R225.reuse, 0x10, RZ ;  /* 0x00000010e1d87810 */ /* 0x040fe20007ffe0ff */
[C---:B------:R-:W-:Y:S01]  /*226c0*/  VIADD R164, R225.reuse, 0xc8 ;  /* 0x000000c8e1a47836 */ /* 0x040fe20000000000 */
[----:B------:R-:W-:Y:S01]  /*226d0*/  BSSY B1, `(.L_x_1836) ;  /* 0x00000fe000017945 */ /* 0x000fe20003800000 */
[C---:B------:R-:W-:Y:S01]  /*226e0*/  VIADD R166, R225.reuse, 0xc0 ;  /* 0x000000c0e1a67836 */ /* 0x040fe20000000000 */
[----:B------:R-:W-:Y:S01]  /*226f0*/  SHF.R.S32.HI R154, RZ, 0x1f, R154 ;  /* 0x0000001fff9a7819 */ /* 0x000fe2000001149a */
[C---:B------:R-:W-:Y:S01]  /*22700*/  VIADD R168, R225.reuse, 0xb8 ;  /* 0x000000b8e1a87836 */ /* 0x040fe20000000000 */
[C---:B------:R-:W-:Y:S01]  /*22710*/  IADD3 R155, R225.reuse, 0xe8, RZ ;  /* 0x000000e8e19b7810 */ /* 0x040fe20007ffe0ff */
[C---:B------:R-:W-:Y:S01]  /*22720*/  VIADD R172, R225.reuse, 0xa8 ;  /* 0x000000a8e1ac7836 */ /* 0x040fe20000000000 */
[----:B------:R-:W-:Y:S01]  /*22730*/  SHF.R.S32.HI R158, RZ, 0x1f, R158 ;  /* 0x0000001fff9e7819 */ /* 0x000fe2000001149e */
[----:B------:R-:W-:Y:S01]  /*22740*/  VIADD R174, R225, 0xa0 ;  /* 0x000000a0e1ae7836 */ /* 0x000fe20000000000 */
[----:B------:R-:W-:Y:S01]  /*22750*/  SHF.R.S32.HI R160, RZ, 0x1f, R160 ;  /* 0x0000001fffa07819 */ /* 0x000fe200000114a0 */
[----:B-1----:R-:W-:Y:S01]  /*22760*/  @P1 IMAD.HI.U32 R7, R92, R7, RZ ;  /* 0x000000075c071227 */ /* 0x002fe200078e00ff */
[----:B------:R-:W-:-:S02]  /*22770*/  SHF.R.S32.HI R162, RZ, 0x1f, R162 ;  /* 0x0000001fffa27819 */ /* 0x000fc400000114a2 */
[----:B------:R-:W-:Y:S01]  /*22780*/  SHF.R.S32.HI R164, RZ, 0x1f, R164 ;  /* 0x0000001fffa47819 */ /* 0x000fe200000114a4 */
[C---:B------:R-:W-:Y:S01]  /*22790*/  VIADD R176, R225.reuse, 0x98 ;  /* 0x00000098e1b07836 */ /* 0x040fe20000000000 */
[C---:B------:R-:W-:Y:S01]  /*227a0*/  IADD3 R165, R225.reuse, 0xc0, RZ ;  /* 0x000000c0e1a57810 */ /* 0x040fe20007ffe0ff */
[C---:B------:R-:W-:Y:S01]  /*227b0*/  VIADD R178, R225.reuse, 0x90 ;  /* 0x00000090e1b27836 */ /* 0x040fe20000000000 */
[----:B0-----:R-:W-:Y:S01]  /*227c0*/  @P1 SHF.R.U32.HI R12, RZ, R6, R7 ;  /* 0x00000006ff0c1219 */ /* 0x001fe20000011607 */
[----:B------:R-:W-:Y:S01]  /*227d0*/  IMAD.WIDE.U32 R6, R0, UR4, RZ ;  /* 0x0000000400067c25 */ /* 0x000fe2000f8e00ff */
[----:B------:R-:W-:Y:S01]  /*227e0*/  ULDC.64 UR4, c[0x0][0xb38] ;  /* 0x0002ce0000047ab9 */ /* 0x000fe20000000a00 */
[----:B------:R-:W-:Y:S02]  /*227f0*/  SHF.R.S32.HI R0, RZ, 0x1f, R10 ;  /* 0x0000001fff007819 */ /* 0x000fe4000001140a */
[----:B------:R-:W-:Y:S01]  /*22800*/  VIADD R182, R225, 0x80 ;  /* 0x00000080e1b67836 */ /* 0x000fe20000000000 */
[----:B------:R-:W-:Y:S01]  /*22810*/  IADD3 R7, R7, R9, RZ ;  /* 0x0000000907077210 */ /* 0x000fe20007ffe0ff */
[C---:B------:R-:W-:Y:S01]  /*22820*/  VIADD R184, R225.reuse, 0x78 ;  /* 0x00000078e1b87836 */ /* 0x040fe20000000000 */
[----:B------:R-:W-:Y:S01]  /*22830*/  SHF.R.S32.HI R9, RZ, 0x1f, R12 ;  /* 0x0000001fff097819 */ /* 0x000fe2000001140c */
[----:B------:R-:W-:Y:S01]  /*22840*/  VIADD R186, R225, 0x70 ;  /* 0x00000070e1ba7836 */ /* 0x000fe20000000000 */
[----:B------:R-:W-:Y:S01]  /*22850*/  SHF.R.S32.HI R166, RZ, 0x1f, R166 ;  /* 0x0000001fffa67819 */ /* 0x000fe200000114a6 */
[----:B------:R-:W-:Y:S01]  /*22860*/  IMAD.WIDE.U32 R6, R226, UR4, R6 ;  /* 0x00000004e2067c25 */ /* 0x000fe2000f8e0006 */
[----:B------:R-:W-:-:S02]  /*22870*/  SHF.R.S32.HI R168, RZ, 0x1f, R168 ;  /* 0x0000001fffa87819 */ /* 0x000fc400000114a8 */
[----:B------:R-:W-:Y:S01]  /*22880*/  SHF.R.S32.HI R170, RZ, 0x1f, R170 ;  /* 0x0000001fffaa7819 */ /* 0x000fe200000114aa */
[----:B------:R-:W-:Y:S01]  /*22890*/  IMAD R7, R226, UR5, R7 ;  /* 0x00000005e2077c24 */ /* 0x000fe2000f8e0207 */
[----:B------:R-:W-:Y:S01]  /*228a0*/  ULDC.64 UR4, c[0x0][0xb40] ;  /* 0x0002d00000047ab9 */ /* 0x000fe20000000a00 */
[C---:B------:R-:W-:Y:S01]  /*228b0*/  VIADD R188, R225.reuse, 0x68 ;  /* 0x00000068e1bc7836 */ /* 0x040fe20000000000 */
[----:B------:R-:W-:Y:S01]  /*228c0*/  SHF.R.S32.HI R172, RZ, 0x1f, R172 ;  /* 0x0000001fffac7819 */ /* 0x000fe200000114ac */
[----:B------:R-:W-:Y:S01]  /*228d0*/  IMAD R0, R0, UR4, RZ ;  /* 0x0000000400007c24 */ /* 0x000fe2000f8e02ff */
[----:B------:R-:W-:Y:S01]  /*228e0*/  SHF.R.S32.HI R174, RZ, 0x1f, R174 ;  /* 0x0000001fffae7819 */ /* 0x000fe200000114ae */
[C---:B------:R-:W-:Y:S01]  /*228f0*/  IMAD.WIDE.U32 R6, R10.reuse, UR4, R6 ;  /* 0x000000040a067c25 */ /* 0x040fe2000f8e0006 */
[C---:B------:R-:W-:Y:S02]  /*22900*/  IADD3 R175, R225.reuse, 0x98, RZ ;  /* 0x00000098e1af7810 */ /* 0x040fe40007ffe0ff */
[----:B------:R-:W-:Y:S01]  /*22910*/  SHF.R.S32.HI R176, RZ, 0x1f, R176 ;  /* 0x0000001fffb07819 */ /* 0x000fe200000114b0 */
[----:B------:R-:W-:Y:S01]  /*22920*/  IMAD R0, R10, UR5, R0 ;  /* 0x000000050a007c24 */ /* 0x000fe2000f8e0200 */
[----:B------:R-:W-:Y:S01]  /*22930*/  ULDC.64 UR4, c[0x0][0xb48] ;  /* 0x0002d20000047ab9 */ /* 0x000fe20000000a00 */
[----:B------:R-:W-:Y:S01]  /*22940*/  VIADD R192, R225, 0x58 ;  /* 0x00000058e1c07836 */ /* 0x000fe20000000000 */
[----:B------:R-:W-:Y:S01]  /*22950*/  SHF.R.S32.HI R178, RZ, 0x1f, R178 ;  /* 0x0000001fffb27819 */ /* 0x000fe200000114b2 */
[----:B------:R-:W-:Y:S01]  /*22960*/  IMAD.IADD R7, R7, 0x1, R0 ;  /* 0x0000000107077824 */ /* 0x000fe200078e0200 */
[----:B------:R-:W-:Y:S01]  /*22970*/  SHF.R.S32.HI R180, RZ, 0x1f, R180 ;  /* 0x0000001fffb47819 */ /* 0x000fe200000114b4 */
[----:B------:R-:W-:Y:S01]  /*22980*/  IMAD.MOV R0, RZ, RZ, -R12 ;  /* 0x000000ffff007224 */ /* 0x000fe200078e0a0c */
[----:B------:R-:W-:Y:S01]  /*22990*/  SHF.R.S32.HI R182, RZ, 0x1f, R182 ;  /* 0x0000001fffb67819 */ /* 0x000fe200000114b6 */
[----:B------:R-:W-:Y:S01]  /*229a0*/  IMAD.WIDE.U32 R6, R157, UR4, R6 ;  /* 0x000000049d067c25 */ /* 0x000fe2000f8e0006 */
[----:B------:R-:W-:-:S02]  /*229b0*/  SHF.R.S32.HI R184, RZ, 0x1f, R184 ;  /* 0x0000001fffb87819 */ /* 0x000fc400000114b8 */
[----:B------:R-:W-:Y:S01]  /*229c0*/  IADD3 R185, R225, 0x70, RZ ;  /* 0x00000070e1b97810 */ /* 0x000fe20007ffe0ff */
[----:B------:R-:W-:Y:S01]  /*229d0*/  IMAD R7, R157, UR5, R7 ;  /* 0x000000059d077c24 */ /* 0x000fe2000f8e0207 */
[----:B------:R-:W-:Y:S01]  /*229e0*/  ULDC.64 UR4, c[0x0][0xb30] ;  /* 0x0002cc0000047ab9 */ /* 0x000fe20000000a00 */
[----:B------:R-:W-:Y:S01]  /*229f0*/  IMAD R0, R156, R0, R92 ;  /* 0x000000009c007224 */ /* 0x000fe200078e025c */
[----:B------:R-:W-:Y:S01]  /*22a00*/  SHF.R.S32.HI R186, RZ, 0x1f, R186 ;  /* 0x0000001fffba7819 */ /* 0x000fe200000114ba */
[----:B------:R-:W-:Y:S01]  /*22a10*/  IMAD R9, R9, UR4, RZ ;  /* 0x0000000409097c24 */ /* 0x000fe2000f8e02ff */
[----:B------:R-:W-:Y:S01]  /*22a20*/  SHF.R.S32.HI R188, RZ, 0x1f, R188 ;  /* 0x0000001fffbc7819 */ /* 0x000fe200000114bc */
[C---:B------:R-:W-:Y:S01]  /*22a30*/  IMAD.WIDE.U32 R6, R12.reuse, UR4, R6 ;  /* 0x000000040c067c25 */ /* 0x040fe2000f8e0006 */
[----:B------:R-:W-:Y:S02]  /*22a40*/  SHF.R.S32.HI R10, RZ, 0x1f, R0 ;  /* 0x0000001fff0a7819 */ /* 0x000fe40000011400 */
[----:B------:R-:W-:Y:S01]  /*22a50*/  SHF.R.S32.HI R190, RZ, 0x1f, R190 ;  /* 0x0000001fffbe7819 */ /* 0x000fe200000114be */
[----:B------:R-:W-:Y:S01]  /*22a60*/  IMAD R9, R12, UR5, R9 ;  /* 0x000000050c097c24 */ /* 0x000fe2000f8e0209 */
[----:B------:R-:W-:Y:S01]  /*22a70*/  ULDC.64 UR4, c[0x0][0xb28] ;  /* 0x0002ca0000047ab9 */ /* 0x000fe20000000a00 */
[----:B------:R-:W-:Y:S01]  /*22a80*/  VIADD R92, R225, 0xf8 ;  /* 0x000000f8e15c7836 */ /* 0x000fe20000000000 */
[----:B------:R-:W-:Y:S01]  /*22a90*/  SHF.R.S32.HI R192, RZ, 0x1f, R192 ;  /* 0x0000001fffc07819 */ /* 0x000fe200000114c0 */
[----:B------:R-:W-:Y:S01]  /*22aa0*/  IMAD.IADD R7, R7, 0x1, R9 ;  /* 0x0000000107077824 */ /* 0x000fe200078e0209 */
[----:B------:R-:W-:Y:S01]  /*22ab0*/  IADD3 R195, R225, 0x48, RZ ;  /* 0x00000048e1c37810 */ /* 0x000fe20007ffe0ff */
[----:B------:R-:W-:Y:S01]  /*22ac0*/  IMAD R10, R10, UR4, RZ ;  /* 0x000000040a0a7c24 */ /* 0x000fe2000f8e02ff */
[----:B------:R-:W-:Y:S01]  /*22ad0*/  SHF.R.S32.HI R92, RZ, 0x1f, R92 ;  /* 0x0000001fff5c7819 */ /* 0x000fe2000001145c */
[----:B------:R-:W-:Y:S01]  /*22ae0*/  IMAD.WIDE.U32 R6, R0, UR4, R6 ;  /* 0x0000000400067c25 */ /* 0x000fe2000f8e0006 */
[----:B------:R-:W-:-:S02]  /*22af0*/  SHF.R.S32.HI R206, RZ, 0x1f, R206 ;  /* 0x0000001fffce7819 */ /* 0x000fc400000114ce */
[C---:B------:R-:W-:Y:S01]  /*22b00*/  IADD3 R211, R225.reuse, 0x20, RZ ;  /* 0x00000020e1d37810 */ /* 0x040fe20007ffe0ff */
[----:B------:R-:W-:Y:S01]  /*22b10*/  IMAD R10, R0, UR5, R10 ;  /* 0x00000005000a7c24 */ /* 0x000fe2000f8e020a */
[----:B------:R-:W-:Y:S01]  /*22b20*/  ULDC.64 UR4, c[0x0][0xb00] ;  /* 0x0002c00000047ab9 */ /* 0x000fe20000000a00 */
[----:B------:R-:W-:Y:S01]  /*22b30*/  VIADD R156, R225, 0xe8 ;  /* 0x000000e8e19c7836 */ /* 0x000fe20000000000 */
[C---:B------:R-:W-:Y:S01]  /*22b40*/  LEA R0, P0, R6.reuse, UR4, 0x2 ;  /* 0x0000000406007c11 */ /* 0x040fe2000f8010ff */
[----:B------:R-:W-:Y:S01]  /*22b50*/  IMAD.IADD R9, R7, 0x1, R10 ;  /* 0x0000000107097824 */ /* 0x000fe200078e020a */
[----:B------:R-:W-:Y:S01]  /*22b60*/  SHF.R.S32.HI R216, RZ, 0x1f, R216 ;  /* 0x0000001fffd87819 */ /* 0x000fe200000114d8 */
[C---:B------:R-:W-:Y:S01]  /*22b70*/  VIADD R194, R225.reuse, 0x50 ;  /* 0x00000050e1c27836 */ /* 0x040fe20000000000 */
[----:B------:R-:W-:Y:S01]  /*22b80*/  SHF.R.S32.HI R156, RZ, 0x1f, R156 ;  /* 0x0000001fff9c7819 */ /* 0x000fe2000001149c */
[C---:B------:R-:W-:Y:S01]  /*22b90*/  VIADD R196, R225.reuse, 0x48 ;  /* 0x00000048e1c47836 */ /* 0x040fe20000000000 */
[----:B------:R-:W-:Y:S01]  /*22ba0*/  LEA.HI.X R9, R6, UR5, R9, 0x2, P0 ;  /* 0x0000000506097c11 */ /* 0x000fe200080f1409 */
[C---:B------:R-:W-:Y:S01]  /*22bb0*/  VIADD R198, R225.reuse, 0x40 ;  /* 0x00000040e1c67836 */ /* 0x040fe20000000000 */
[----:B------:R-:W-:Y:S01]  /*22bc0*/  ISETP.GE.AND P0, PT, R20, R8, PT ;  /* 0x000000081400720c */ /* 0x000fe20003f06270 */
[----:B------:R-:W-:Y:S01]  /*22bd0*/  VIADD R208, R225, 0x30 ;  /* 0x00000030e1d07836 */ /* 0x000fe20000000000 */
[----:B------:R-:W-:Y:S01]  /*22be0*/  IADD3 R6, R17, 0x30820, RZ ;  /* 0x0003082011067810 */ /* 0x000fe20007ffe0ff */
[C---:B------:R-:W-:Y:S01]  /*22bf0*/  VIADD R210, R225.reuse, 0x28 ;  /* 0x00000028e1d27836 */ /* 0x040fe20000000000 */
[----:B------:R0:W1:Y:S01]  /*22c00*/  SHFL.IDX PT, R20, R0, RZ, 0x1c1f ;  /* 0x001c1fff00147589 */ /* 0x00006200000e0000 */
[C---:B------:R-:W-:Y:S01]  /*22c10*/  VIADD R212, R225.reuse, 0x20 ;  /* 0x00000020e1d47836 */ /* 0x040fe20000000000 */
[----:B------:R-:W-:Y:S01]  /*22c20*/  PRMT R6, RZ, 0x654, R6 ;  /* 0x00000654ff067816 */ /* 0x000fe20000000006 */
[C---:B------:R-:W-:Y:S01]  /*22c30*/  VIADD R214, R225.reuse, 0x18 ;  /* 0x00000018e1d67836 */ /* 0x040fe20000000000 */
[----:B------:R0:W2:Y:S01]  /*22c40*/  SHFL.IDX PT, R10, R9, RZ, 0x1c1f ;  /* 0x001c1fff090a7589 */ /* 0x0000a200000e0000 */
[C---:B------:R-:W-:Y:S01]  /*22c50*/  VIADD R219, R225.reuse, 0x8 ;  /* 0x00000008e1db7836 */ /* 0x040fe20000000000 */
[----:B------:R0:W-:Y:S01]  /*22c60*/  SYNCS.ARRIVE.TRANS64.RED.A1T0 RZ, [R6+URZ], RZ ;  /* 0x000000ff06ff79a7 */ /* 0x0001e2000810043f */
        /* <DEDUP_REMOVED lines=18> */
[----:B------:R-:W-:-:S02]  /*22d90*/  VIADD R173, R225, 0xa0 ;  /* 0x000000a0e1ad7836 */ /* 0x000fc40000000000 */
[C---:B------:R-:W-:Y:S02]  /*22da0*/  VIADD R177, R225.reuse, 0x90 ;  /* 0x00000090e1b17836 */ /* 0x040fe40000000000 */
[C---:B------:R-:W-:Y:S02]  /*22db0*/  VIADD R179, R225.reuse, 0x88 ;  /* 0x00000088e1b37836 */ /* 0x040fe40000000000 */
[C---:B------:R-:W-:Y:S02]  /*22dc0*/  VIADD R181, R225.reuse, 0x80 ;  /* 0x00000080e1b57836 */ /* 0x040fe40000000000 */
[C---:B------:R-:W-:Y:S02]  /*22dd0*/  VIADD R183, R225.reuse, 0x78 ;  /* 0x00000078e1b77836 */ /* 0x040fe40000000000 */
[C---:B------:R-:W-:Y:S02]  /*22de0*/  VIADD R187, R225.reuse, 0x68 ;  /* 0x00000068e1bb7836 */ /* 0x040fe40000000000 */
        /* <DEDUP_REMOVED lines=9> */
[----:B------:R-:W-:Y:S01]  /*22e80*/  VIADD R217, R225, 0x8 ;  /* 0x00000008e1d97836 */ /* 0x000fe20000000000 */
[----:B012---:R-:W-:Y:S06]  /*22e90*/  @P0 BRA `(.L_x_1837) ;  /* 0x0000000800040947 */ /* 0x007fec0003800000 */
[----:B------:R-:W-:Y:S02]  /*22ea0*/  ULDC UR4, c[0x0][0xac8] ;  /* 0x0002b20000047ab9 */ /* 0x000fe40000000800 */
[----:B------:R-:W-:Y:S02]  /*22eb0*/  ISETP.GE.AND P0, PT, R225, UR4, PT ;  /* 0x00000004e1007c0c */ /* 0x000fe4000bf06270 */
[----:B------:R-:W-:Y:S02]  /*22ec0*/  ISETP.GE.AND P5, PT, R191, UR4, PT ;  /* 0x00000004bf007c0c */ /* 0x000fe4000bfa6270 */
[----:B------:R-:W-:Y:S02]  /*22ed0*/  ISETP.GE.AND P4, PT, R189, UR4, PT ;  /* 0x00000004bd007c0c */ /* 0x000fe4000bf86270 */
[----:B------:R-:W-:-:S07]  /*22ee0*/  ISETP.GE.AND P3, PT, R187, UR4, PT ;  /* 0x00000004bb007c0c */ /* 0x000fce000bf66270 */
[----:B------:R-:W-:-:S04]  /*22ef0*/  @!P0 LEA R6, P1, R225, R20, 0x2 ;  /* 0x00000014e1068211 */ /* 0x000fc800078210ff */
[----:B------:R-:W-:-:S05]  /*22f00*/  @!P0 LEA.HI.X R7, R225, R10, R220, 0x2, P1 ;  /* 0x0000000ae1078211 */ /* 0x000fca00008f14dc */
        /* <DEDUP_REMOVED lines=55> */
[----:B------:R-:W-:Y:S02]  /*23280*/  @!P0 LEA.HI.X R7, R185, R10, R186, 0x2, P4 ;  /* 0x0000000ab9078211 */ /* 0x000fe400020f14ba */
[----:B------:R-:W-:Y:S02]  /*23290*/  ISETP.GE.AND P4, PT, R177, UR4, PT ;  /* 0x00000004b1007c0c */ /* 0x000fe4000bf86270 */
[-C--:B-1----:R-:W-:Y:S01]  /*232a0*/  @!P1 LEA R12, P5, R183, R20.reuse, 0x2 ;  /* 0x00000014b70c9211 */ /* 0x082fe200078a10ff */
[----:B------:R0:W-:Y:S01]  /*232b0*/  @!P0 ST.E.64 desc[UR60][R6.64], R80 ;  /* 0x0000005006008985 */ /* 0x0001e2000c101b3c */
[----:B--2---:R-:W-:Y:S02]  /*232c0*/  @!P2 LEA R14, P6, R181, R20, 0x2 ;  /* 0x00000014b50ea211 */ /* 0x004fe400078c10ff */
        /* <DEDUP_REMOVED lines=12> */
[----:B------:R-:W-:Y:S02]  /*23390*/  ISETP.GE.AND P0, PT, R169, UR4, PT ;  /* 0x00000004a9007c0c */ /* 0x000fe4000bf06270 */
[----:B--2---:R-:W-:Y:S01]  /*233a0*/  @!P5 LEA R14, P6, R175, R20, 0x2 ;  /* 0x00000014af0ed211 */ /* 0x004fe200078c10ff */
[----:B------:R1:W-:Y:S01]  /*233b0*/  @!P4 ST.E.64 desc[UR60][R12.64], R96 ;  /* 0x000000600c00c985 */ /* 0x0003e2000c101b3c */
[----:B------:R-:W-:Y:S02]  /*233c0*/  ISETP.GE.AND P4, PT, R165, UR4, PT ;  /* 0x00000004a5007c0c */ /* 0x000fe4000bf86270 */
[----:B------:R-:W-:Y:S02]  /*233d0*/  @!P5 LEA.HI.X R15, R175, R10, R176, 0x2, P6 ;  /* 0x0000000aaf0fd211 */ /* 0x000fe400030f14b0 */
[----:B0-----:R-:W-:-:S03]  /*233e0*/  @!P2 LEA R2, P6, R173, R20, 0x2 ;  /* 0x00000014ad02a211 */ /* 0x001fc600078c10ff */
[----:B------:R-:W-:Y:S01]  /*233f0*/  @!P5 ST.E.64 desc[UR60][R14.64], R100 ;  /* 0x000000640e00d985 */ /* 0x000fe2000c101b3c */
[----:B------:R-:W-:Y:S02]  /*23400*/  @!P1 LEA R6, P3, R171, R20, 0x2 ;  /* 0x00000014ab069211 */ /* 0x000fe400078610ff */
[----:B------:R-:W-:Y:S02]  /*23410*/  ISETP.GE.AND P5, PT, R167, UR4, PT ;  /* 0x00000004a7007c0c */ /* 0x000fe4000bfa6270 */
[----:B------:R-:W-:Y:S02]  /*23420*/  @!P2 LEA.HI.X R3, R173, R10, R174, 0x2, P6 ;  /* 0x0000000aad03a211 */ /* 0x000fe400030f14ae */
[----:B-1----:R-:W-:Y:S02]  /*23430*/  @!P0 LEA R12, P6, R169, R20, 0x2 ;  /* 0x00000014a90c8211 */ /* 0x002fe400078c10ff */
        /* <DEDUP_REMOVED lines=8> */
[----:B-1----:R-:W-:-:S02]  /*234c0*/  @!P4 LEA R6, P2, R165, R20, 0x2 ;  /* 0x00000014a506c211 */ /* 0x002fc400078410ff */
[----:B------:R-:W-:Y:S02]  /*234d0*/  @!P5 LEA.HI.X R3, R167, R10, R168, 0x2, P1 ;  /* 0x0000000aa703d211 */ /* 0x000fe400008f14a8 */
[----:B--2---:R-:W-:Y:S02]  /*234e0*/  @!P3 LEA R12, P6, R163, R20, 0x2 ;  /* 0x00000014a30cb211 */ /* 0x004fe400078c10ff */
        /* <DEDUP_REMOVED lines=10> */
[----:B------:R-:W-:Y:S02]  /*23590*/  @!P0 LEA.HI.X R3, R161, R10, R162, 0x2, P5 ;  /* 0x0000000aa1038211 */ /* 0x000fe400028f14a2 */
[----:B------:R-:W-:Y:S02]  /*235a0*/  ISETP.GE.AND P5, PT, R24, UR4, PT ;  /* 0x0000000418007c0c */ /* 0x000fe4000bfa6270 */
[C---:B-1----:R-:W-:Y:S01]  /*235b0*/  @!P1 LEA R6, P6, R159.reuse, R20, 0x2 ;  /* 0x000000149f069211 */ /* 0x042fe200078c10ff */
[----:B------:R0:W-:Y:S03]  /*235c0*/  @!P0 ST.E.64 desc[UR60][R2.64], R128 ;  /* 0x0000008002008985 */ /* 0x0001e6000c101b3c */
[----:B------:R-:W-:Y:S02]  /*235d0*/  @!P1 LEA.HI.X R7, R159, R10, R160, 0x2, P6 ;  /* 0x0000000a9f079211 */ /* 0x000fe400030f14a0 */
[----:B--2---:R-:W-:-:S03]  /*235e0*/  @!P3 LEA R12, P6, R155, R20, 0x2 ;  /* 0x000000149b0cb211 */ /* 0x004fc600078c10ff */
[----:B------:R1:W-:Y:S01]  /*235f0*/  @!P1 ST.E.64 desc[UR60][R6.64], R132 ;  /* 0x0000008406009985 */ /* 0x0003e2000c101b3c */
[----:B------:R-:W-:Y:S02]  /*23600*/  @!P3 LEA.HI.X R13, R155, R10, R156, 0x2, P6 ;  /* 0x0000000a9b0db211 */ /* 0x000fe400030f149c */
[----:B0-----:R-:W-:-:S04]  /*23610*/  @!P4 LEA R2, P0, R157, R20, 0x2 ;  /* 0x000000149d02c211 */ /* 0x001fc800078010ff */
[----:B------:R-:W-:Y:S02]  /*23620*/  @!P4 LEA.HI.X R3, R157, R10, R158, 0x2, P0 ;  /* 0x0000000a9d03c211 */ /* 0x000fe400000f149e */
[----:B-1----:R-:W-:-:S03]  /*23630*/  @!P2 LEA R6, P1, R93, R20, 0x2 ;  /* 0x000000145d06a211 */ /* 0x002fc600078210ff */
[----:B------:R0:W-:Y:S01]  /*23640*/  @!P4 ST.E.64 desc[UR60][R2.64], R136 ;  /* 0x000000880200c985 */ /* 0x0001e2000c101b3c */
[C---:B------:R-:W-:Y:S02]  /*23650*/  @!P5 LEA R20, P0, R24.reuse, R20, 0x2 ;  /* 0x000000141814d211 */ /* 0x040fe400078010ff */
[-C--:B------:R-:W-:Y:S01]  /*23660*/  @!P2 LEA.HI.X R7, R93, R10.reuse, R154, 0x2, P1 ;  /* 0x0000000a5d07a211 */ /* 0x080fe200008f149a */
[----:B------:R0:W-:Y:S01]  /*23670*/  @!P3 ST.E.64 desc[UR60][R12.64], R140 ;  /* 0x0000008c0c00b985 */ /* 0x0001e2000c101b3c */
[----:B------:R-:W-:-:S03]  /*23680*/  @!P5 LEA.HI.X R21, R24, R10, R92, 0x2, P0 ;  /* 0x0000000a1815d211 */ /* 0x000fc600000f145c */
[----:B------:R0:W-:Y:S04]  /*23690*/  @!P2 ST.E.64 desc[UR60][R6.64], R144 ;  /* 0x000000900600a985 */ /* 0x0001e8000c101b3c */
[----:B------:R0:W-:Y:S02]  /*236a0*/  @!P5 ST.E.64 desc[UR60][R20.64], R148 ;  /* 0x000000941400d985 */ /* 0x0001e4000c101b3c */
.L_x_1837:
[----:B------:R-:W-:Y:S05]  /*236b0*/  BSYNC B1 ;  /* 0x0000000000017941 */ /* 0x000fea0003800000 */
.L_x_1836:
[----:B------:R-:W-:Y:S01]  /*236c0*/  ISETP.GE.AND P0, PT, R11, R8, PT ;  /* 0x000000080b00720c */ /* 0x000fe20003f06270 */
[----:B------:R-:W1:Y:S04]  /*236d0*/  SHFL.IDX PT, R9, R9, 0x1, 0x1c1f ;  /* 0x003c1f0009097f89 */ /* 0x000e6800000e0000 */
[----:B------:R-:W2:Y:S08]  /*236e0*/  SHFL.IDX PT, R0, R0, 0x1, 0x1c1f ;  /* 0x003c1f0000007f89 */ /* 0x000eb000000e0000 */
[----:B------:R-:W-:Y:S05]  /*236f0*/  @P0 BRA `(.L_x_1835) ;  /* 0x0000001400900947 */ /* 0x000fea0003800000 */
[----:B------:R-:W-:Y:S02]  /*23700*/  ULDC UR4, c[0x0][0xac8] ;  /* 0x0002b20000047ab9 */ /* 0x000fe40000000800 */
[----:B------:R-:W-:Y:S02]  /*23710*/  ISETP.GE.AND P4, PT, R225, UR4, PT ;  /* 0x00000004e1007c0c */ /* 0x000fe4000bf86270 */
[----:B------:R-:W-:Y:S02]  /*23720*/  ISETP.GE.AND P2, PT, R217, UR4, PT ;  /* 0x00000004d9007c0c */ /* 0x000fe4000bf46270 */
[----:B------:R-:W-:Y:S02]  /*23730*/  ISETP.GE.AND P1, PT, R215, UR4, PT ;  /* 0x00000004d7007c0c */ /* 0x000fe4000bf26270 */
[----:B------:R-:W-:-:S07]  /*23740*/  ISETP.GE.AND P0, PT, R213, UR4, PT ;  /* 0x00000004d5007c0c */ /* 0x000fce000bf06270 */
[----:B0-2---:R-:W-:-:S04]  /*23750*/  @!P4 LEA R2, P3, R225, R0, 0x2 ;  /* 0x00000000e102c211 */ /* 0x005fc800078610ff */
[----:B-1----:R-:W-:Y:S02]  /*23760*/  @!P4 LEA.HI.X R3, R225, R9, R220, 0x2, P3 ;  /* 0x00000009e103c211 */ /* 0x002fe400018f14dc */
[----:B------:R-:W-:-:S03]  /*23770*/  ISETP.GE.AND P3, PT, R211, UR4, PT ;  /* 0x00000004d3007c0c */ /* 0x000fc6000bf66270 */
[----:B------:R0:W-:Y:S01]  /*23780*/  @!P4 ST.E.64 desc[UR60][R2.64], R4 ;  /* 0x000000040200c985 */ /* 0x0001e2000c101b3c */
[----:B------:R-:W-:Y:S02]  /*23790*/  ISETP.GE.AND P4, PT, R209, UR4, PT ;  /* 0x00000004d1007c0c */ /* 0x000fe4000bf86270 */
[-C--:B0-----:R-:W-:Y:S02]  /*237a0*/  @!P2 LEA R2, P6, R217, R0.reuse, 0x2 ;  /* 0x00000000d902a211 */ /* 0x081fe400078c10ff */
[-C--:B------:R-:W-:Y:S02]  /*237b0*/  @!P1 LEA R4, P5, R215, R0.reuse, 0x2 ;  /* 0x00000000d7049211 */ /* 0x080fe400078a10ff */
[-C--:B------:R-:W-:Y:S02]  /*237c0*/  @!P2 LEA.HI.X R3, R217, R9.reuse, R219, 0x2, P6 ;  /* 0x00000009d903a211 */ /* 0x080fe400030f14db */
[----:B------:R-:W-:Y:S02]  /*237d0*/  @!P0 LEA R6, P6, R213, R0, 0x2 ;  /* 0x00000000d5068211 */ /* 0x000fe400078c10ff */
        /* <DEDUP_REMOVED lines=9> */
[-C--:B------:R-:W-:Y:S02]  /*23870*/  @!P3 LEA.HI.X R3, R211, R9.reuse, R212, 0x2, P1 ;  /* 0x00000009d303b211 */ /* 0x080fe400008f14d4 */
[----:B------:R-:W-:Y:S02]  /*23880*/  ISETP.GE.AND P1, PT, R197, UR4, PT ;  /* 0x00000004c5007c0c */ /* 0x000fe4000bf26270 */
[----:B------:R-:W-:Y:S01]  /*23890*/  @!P4 LEA.HI.X R5, R209, R9, R210, 0x2, P2 ;  /* 0x00000009d105c211 */ /* 0x000fe200010f14d2 */
[----:B------:R0:W-:Y:S01]  /*238a0*/  @!P3 ST.E.64 desc[UR60][R2.64], R42 ;  /* 0x0000002a0200b985 */ /* 0x0001e2000c101b3c */
[----:B------:R-:W-:Y:S02]  /*238b0*/  ISETP.GE.AND P2, PT, R195, UR4, PT ;  /* 0x00000004c3007c0c */ /* 0x000fe4000bf46270 */
[----:B--2---:R-:W-:Y:S01]  /*238c0*/  @!P5 LEA R6, P6, R207, R0, 0x2 ;  /* 0x00000000cf06d211 */ /* 0x004fe200078c10ff */
[----:B------:R1:W-:Y:S01]  /*238d0*/  @!P4 ST.E.64 desc[UR60][R4.64], R46 ;  /* 0x0000002e0400c985 */ /* 0x0003e2000c101b3c */
[----:B------:R-:W-:-:S02]  /*238e0*/  ISETP.GE.AND P3, PT, R193, UR4, PT ;  /* 0x00000004c1007c0c */ /* 0x000fc4000bf66270 */
[----:B------:R-:W-:Y:S02]  /*238f0*/  @!P5 LEA.HI.X R7, R207, R9, R208, 0x2, P6 ;  /* 0x00000009cf07d211 */ /* 0x000fe400030f14d0 */
[----:B------:R-:W-:-:S03]  /*23900*/  ISETP.GE.AND P4, PT, R191, UR4, PT ;  /* 0x00000004bf007c0c */ /* 0x000fc6000bf86270 */
[----:B------:R2:W-:Y:S01]  /*23910*/  @!P5 ST.E.64 desc[UR60][R6.64], R50 ;  /* 0x000000320600d985 */ /* 0x0005e2000c101b3c */
[-C--:B0-----:R-:W-:Y:S02]  /*23920*/  @!P0 LEA R2, P6, R199, R0.reuse, 0x2 ;  /* 0x00000000c7028211 */ /* 0x081fe400078c10ff */
[-C--:B-1----:R-:W-:Y:S02]  /*23930*/  @!P1 LEA R4, P5, R197, R0.reuse, 0x2 ;  /* 0x00000000c5049211 */ /* 0x082fe400078a10ff */
[-C--:B------:R-:W-:Y:S02]  /*23940*/  @!P0 LEA.HI.X R3, R199, R9.reuse, R206, 0x2, P6 ;  /* 0x00000009c7038211 */ /* 0x080fe400030f14ce */
[----:B------:R-:W-:Y:S02]  /*23950*/  @!P1 LEA.HI.X R5, R197, R9, R198, 0x2, P5 ;  /* 0x00000009c5059211 */ /* 0x000fe400028f14c6 */
[----:B------:R-:W-:Y:S01]  /*23960*/  ISETP.GE.AND P5, PT, R189, UR4, PT ;  /* 0x00000004bd007c0c */ /* 0x000fe2000bfa6270 */
[----:B------:R0:W-:Y:S01]  /*23970*/  @!P0 ST.E.64 desc[UR60][R2.64], R54 ;  /* 0x0000003602008985 */ /* 0x0001e2000c101b3c */
[----:B--2---:R-:W-:-:S02]  /*23980*/  @!P2 LEA R6, P6, R195, R0, 0x2 ;  /* 0x00000000c306a211 */ /* 0x004fc400078c10ff */
[----:B------:R-:W-:Y:S01]  /*23990*/  ISETP.GE.AND P0, PT, R187, UR4, PT ;  /* 0x00000004bb007c0c */ /* 0x000fe2000bf06270 */
[----:B------:R1:W-:Y:S01]  /*239a0*/  @!P1 ST.E.64 desc[UR60][R4.64], R58 ;  /* 0x0000003a04009985 */ /* 0x0003e2000c101b3c */
        /* <DEDUP_REMOVED lines=9> */
[----:B--2---:R-:W-:-:S03]  /*23a40*/  @!P5 LEA R6, P6, R189, R0, 0x2 ;  /* 0x00000000bd06d211 */ /* 0x004fc600078c10ff */
[----:B------:R1:W-:Y:S01]  /*23a50*/  @!P4 ST.E.64 desc[UR60][R4.64], R70 ;  /* 0x000000460400c985 */ /* 0x0003e2000c101b3c */
[----:B------:R-:W-:-:S05]  /*23a60*/  @!P5 LEA.HI.X R7, R189, R9, R190, 0x2, P6 ;  /* 0x00000009bd07d211 */ /* 0x000fca00030f14be */
[----:B------:R2:W-:Y:S01]  /*23a70*/  @!P5 ST.E.64 desc[UR60][R6.64], R74 ;  /* 0x0000004a0600d985 */ /* 0x0005e2000c101b3c */
[----:B------:R-:W-:Y:S02]  /*23a80*/  ISETP.GE.AND P5, PT, R181, UR4, PT ;  /* 0x00000004b5007c0c */ /* 0x000fe4000bfa6270 */
[----:B0-----:R-:W-:-:S04]  /*23a90*/  @!P0 LEA R2, P4, R187, R0, 0x2 ;  /* 0x00000000bb028211 */ /* 0x001fc800078810ff */
[-C--:B------:R-:W-:Y:S02]  /*23aa0*/  @!P0 LEA.HI.X R3, R187, R9.reuse, R188, 0x2, P4 ;  /* 0x00000009bb038211 */ /* 0x080fe400020f14bc */
        /* <DEDUP_REMOVED lines=16> */
[-C--:B------:R-:W-:Y:S02]  /*23bb0*/  @!P4 LEA.HI.X R5, R179, R9.reuse, R180, 0x2, P0 ;  /* 0x00000009b305c211 */ /* 0x080fe400000f14b4 */
[----:B------:R-:W-:Y:S02]  /*23bc0*/  ISETP.GE.AND P0, PT, R171, UR4, PT ;  /* 0x00000004ab007c0c */ /* 0x000fe4000bf06270 */
[----:B--2---:R-:W-:Y:S01]  /*23bd0*/  @!P3 LEA R6, P6, R177, R0, 0x2 ;  /* 0x00000000b106b211 */ /* 0x004fe200078c10ff */
[----:B------:R1:W-:Y:S01]  /*23be0*/  @!P4 ST.E.64 desc[UR60][R4.64], R94 ;  /* 0x0000005e0400c985 */ /* 0x0003e2000c101b3c */
[----:B------:R-:W-:Y:S02]  /*23bf0*/  ISETP.GE.AND P4, PT, R167, UR4, PT ;  /* 0x00000004a7007c0c */ /* 0x000fe4000bf86270 */
[----:B------:R-:W-:-:S02]  /*23c00*/  @!P3 LEA.HI.X R7, R177, R9, R178, 0x2, P6 ;  /* 0x00000009b107b211 */ /* 0x000fc400030f14b2 */
[----:B0-----:R-:W-:-:S03]  /*23c10*/  @!P2 LEA R2, P6, R175, R0, 0x2 ;  /* 0x00000000af02a211 */ /* 0x001fc600078c10ff */
[----:B------:R0:W-:Y:S01]  /*23c20*/  @!P3 ST.E.64 desc[UR60][R6.64], R98 ;  /* 0x000000620600b985 */ /* 0x0001e2000c101b3c */
[----:B------:R-:W-:Y:S02]  /*23c30*/  @!P2 LEA.HI.X R3, R175, R9, R176, 0x2, P6 ;  /* 0x00000009af03a211 */ /* 0x000fe400030f14b0 */
[----:B-1----:R-:W-:-:S03]  /*23c40*/  @!P1 LEA R4, P3, R173, R0, 0x2 ;  /* 0x00000000ad049211 */ /* 0x002fc600078610ff */
[----:B------:R1:W-:Y:S01]  /*23c50*/  @!P2 ST.E.64 desc[UR60][R2.64], R102 ;  /* 0x000000660200a985 */ /* 0x0003e2000c101b3c */
[-C--:B------:R-:W-:Y:S02]  /*23c60*/  @!P1 LEA.HI.X R5, R173, R9.reuse, R174, 0x2, P3 ;  /* 0x00000009ad059211 */ /* 0x080fe400018f14ae */
[----:B------:R-:W-:Y:S02]  /*23c70*/  ISETP.GE.AND P3, PT, R165, UR4, PT ;  /* 0x00000004a5007c0c */ /* 0x000fe4000bf66270 */
[CC--:B0-----:R-:W-:Y:S01]  /*23c80*/  @!P0 LEA R6, P6, R171.reuse, R0.reuse, 0x2 ;  /* 0x00000000ab068211 */ /* 0x0c1fe200078c10ff */
[----:B------:R0:W-:Y:S03]  /*23c90*/  @!P1 ST.E.64 desc[UR60][R4.64], R106 ;  /* 0x0000006a04009985 */ /* 0x0001e6000c101b3c */
[----:B------:R-:W-:Y:S02]  /*23ca0*/  @!P0 LEA.HI.X R7, R171, R9, R172, 0x2, P6 ;  /* 0x00000009ab078211 */ /* 0x000fe400030f14ac */
[----:B-1----:R-:W-:-:S03]  /*23cb0*/  @!P5 LEA R2, P1, R169, R0, 0x2 ;  /* 0x00000000a902d211 */ /* 0x002fc600078210ff */
        /* <DEDUP_REMOVED lines=8> */
[-C--:B-1----:R-:W-:Y:S01]  /*23d40*/  @!P3 LEA R6, P6, R165, R0.reuse, 0x2 ;  /* 0x00000000a506b211 */ /* 0x082fe200078c10ff */
[----:B------:R1:W-:Y:S01]  /*23d50*/  @!P4 ST.E.64 desc[UR60][R4.64], R118 ;  /* 0x000000760400c985 */ /* 0x0003e2000c101b3c */
[----:B------:R-:W-:Y:S02]  /*23d60*/  ISETP.GE.AND P4, PT, R159, UR4, PT ;  /* 0x000000049f007c0c */ /* 0x000fe4000bf86270 */
[----:B------:R-:W-:Y:S02]  /*23d70*/  @!P3 LEA.HI.X R7, R165, R9, R166, 0x2, P6 ;  /* 0x00000009a507b211 */ /* 0x000fe400030f14a6 */
[----:B0-----:R-:W-:-:S03]  /*23d80*/  @!P1 LEA R2, P6, R161, R0, 0x2 ;  /* 0x00000000a1029211 */ /* 0x001fc600078c10ff */
[----:B------:R0:W-:Y:S01]  /*23d90*/  @!P3 ST.E.64 desc[UR60][R6.64], R122 ;  /* 0x0000007a0600b985 */ /* 0x0001e2000c101b3c */
[----:B------:R-:W-:Y:S02]  /*23da0*/  ISETP.GE.AND P3, PT, R157, UR4, PT ;  /* 0x000000049d007c0c */ /* 0x000fe4000bf66270 */
[----:B------:R-:W-:Y:S02]  /*23db0*/  @!P1 LEA.HI.X R3, R161, R9, R162, 0x2, P6 ;  /* 0x00000009a1039211 */ /* 0x000fe400030f14a2 */
[----:B-1----:R-:W-:-:S04]  /*23dc0*/  @!P0 LEA R4, P5, R163, R0, 0x2 ;  /* 0x00000000a3048211 */ /* 0x002fc800078a10ff */
[----:B------:R-:W-:Y:S02]  /*23dd0*/  @!P0 LEA.HI.X R5, R163, R9, R164, 0x2, P5 ;  /* 0x00000009a3058211 */ /* 0x000fe400028f14a4 */
[----:B------:R-:W-:-:S03]  /*23de0*/  ISETP.GE.AND P5, PT, R93, UR4, PT ;  /* 0x000000045d007c0c */ /* 0x000fc6000bfa6270 */
[----:B------:R1:W-:Y:S04]  /*23df0*/  @!P0 ST.E.64 desc[UR60][R4.64], R126 ;  /* 0x0000007e04008985 */ /* 0x0003e8000c101b3c */
[----:B------:R2:W-:Y:S01]  /*23e00*/  @!P1 ST.E.64 desc[UR60][R2.64], R130 ;  /* 0x0000008202009985 */ /* 0x0005e2000c101b3c */
[----:B0-----:R-:W-:-:S04]  /*23e10*/  @!P2 LEA R6, P1, R155, R0, 0x2 ;  /* 0x000000009b06a211 */ /* 0x001fc800078210ff */
[-C--:B------:R-:W-:Y:S02]  /*23e20*/  @!P2 LEA.HI.X R7, R155, R9.reuse, R156, 0x2, P1 ;  /* 0x000000099b07a211 */ /* 0x080fe400008f149c */
[-C--:B-1----:R-:W-:Y:S02]  /*23e30*/  @!P4 LEA R4, P0, R159, R0.reuse, 0x2 ;  /* 0x000000009f04c211 */ /* 0x082fe400078010ff */
[-C--:B--2---:R-:W-:Y:S02]  /*23e40*/  @!P3 LEA R2, P6, R157, R0.reuse, 0x2 ;  /* 0x000000009d02b211 */ /* 0x084fe400078c10ff */
[-C--:B------:R-:W-:Y:S02]  /*23e50*/  @!P4 LEA.HI.X R5, R159, R9.reuse, R160, 0x2, P0 ;  /* 0x000000099f05c211 */ /* 0x080fe400000f14a0 */
[----:B------:R-:W-:Y:S02]  /*23e60*/  @!P5 LEA R10, P0, R93, R0, 0x2 ;  /* 0x000000005d0ad211 */ /* 0x000fe400078010ff */
[-C--:B------:R-:W-:Y:S01]  /*23e70*/  @!P3 LEA.HI.X R3, R157, R9.reuse, R158, 0x2, P6 ;  /* 0x000000099d03b211 */ /* 0x080fe200030f149e */
[----:B------:R0:W-:Y:S01]  /*23e80*/  @!P4 ST.E.64 desc[UR60][R4.64], R134 ;  /* 0x000000860400c985 */ /* 0x0001e2000c101b3c */
[----:B------:R-:W-:-:S02]  /*23e90*/  @!P5 LEA.HI.X R11, R93, R9, R154, 0x2, P0 ;  /* 0x000000095d0bd211 */ /* 0x000fc400000f149a */
[----:B------:R-:W-:Y:S01]  /*23ea0*/  ISETP.GE.AND P0, PT, R24, UR4, PT ;  /* 0x0000000418007c0c */ /* 0x000fe2000bf06270 */
[----:B------:R0:W-:Y:S04]  /*23eb0*/  @!P3 ST.E.64 desc[UR60][R2.64], R138 ;  /* 0x0000008a0200b985 */ /* 0x0001e8000c101b3c */
[----:B------:R0:W-:Y:S04]  /*23ec0*/  @!P2 ST.E.64 desc[UR60][R6.64], R142 ;  /* 0x0000008e0600a985 */ /* 0x0001e8000c101b3c */
[----:B------:R0:W-:Y:S04]  /*23ed0*/  @!P5 ST.E.64 desc[UR60][R10.64], R146 ;  /* 0x000000920a00d985 */ /* 0x0001e8000c101b3c */
[----:B------:R-:W-:Y:S05]  /*23ee0*/  @P0 BRA `(.L_x_1835) ;  /* 0x0000000c00940947 */ /* 0x000fea0003800000 */
[----:B0-----:R-:W-:-:S04]  /*23ef0*/  LEA R2, P0, R24, R0, 0x2 ;  /* 0x0000000018027211 */ /* 0x001fc800078010ff */
[----:B------:R-:W-:-:S05]  /*23f00*/  LEA.HI.X R3, R24, R9, R92, 0x2, P0 ;  /* 0x0000000918037211 */ /* 0x000fca00000f145c */
[----:B------:R0:W-:Y:S01]  /*23f10*/  ST.E.64 desc[UR60][R2.64], R150 ;  /* 0x0000009602007985 */ /* 0x0001e2000c101b3c */
[----:B------:R-:W-:Y:S05]  /*23f20*/  BRA `(.L_x_1835) ;  /* 0x0000000c00847947 */ /* 0x000fea0003800000 */
.L_x_1826:
[----:B------:R-:W3:Y:S01]  /*23f30*/  LDL R8, [R1+0x8c] ;  /* 0x00008c0001087983 */ /* 0x000ee20000100800 */
[----:B------:R-:W-:Y:S01]  /*23f40*/  ULDC.64 UR4, c[0x0][0xc08] ;  /* 0x0003020000047ab9 */ /* 0x000fe20000000a00 */
[----:B------:R-:W3:Y:S01]  /*23f50*/  LDC.64 R2, c[0x0][0xc00] ;  /* 0x00030000ff027b82 */ /* 0x000ee20000000a00 */
[----:B------:R-:W-:Y:S01]  /*23f60*/  ISETP.NE.U32.AND P0, PT, RZ, UR4, PT ;  /* 0x00000004ff007c0c */ /* 0x000fe2000bf05070 */
[----:B------:R-:W4:Y:S01]  /*23f70*/  LDL R7, [R1+0x88] ;  /* 0x0000880001077983 */ /* 0x000f220000100800 */
[----:B------:R-:W-:Y:S02]  /*23f80*/  IMAD.MOV.U32 R15, RZ, RZ, RZ ;  /* 0x000000ffff0f7224 */ /* 0x000fe400078e00ff */
[----:B------:R-:W-:Y:S01]  /*23f90*/  ISETP.NE.AND.EX P1, PT, RZ, UR5, PT, P0 ;  /* 0x00000005ff007c0c */ /* 0x000fe2000bf25300 */
[----:B------:R-:W-:Y:S02]  /*23fa0*/  ULDC.64 UR4, c[0x0][0xc00] ;  /* 0x0003000000047ab9 */ /* 0x000fe40000000a00 */
[----:B------:R-:W-:-:S04]  /*23fb0*/  ISETP.NE.U32.AND P0, PT, RZ, UR4, PT ;  /* 0x00000004ff007c0c */ /* 0x000fc8000bf05070 */
[----:B------:R-:W-:-:S06]  /*23fc0*/  ISETP.NE.AND.EX P0, PT, RZ, UR5, PT, P0 ;  /* 0x00000005ff007c0c */ /* 0x000fcc000bf05300 */
[----:B------:R-:W1:Y:S01]  /*23fd0*/  @P1 LDC.64 R4, c[0x0][0xc08] ;  /* 0x00030200ff041b82 */ /* 0x000e620000000a00 */
[----:B------:R-:W-:Y:S02]  /*23fe0*/  ULDC UR4, c[0x0][0xa88] ;  /* 0x0002a20000047ab9 */ /* 0x000fe40000000800 */
[----:B0-----:R-:W-:Y:S01]  /*23ff0*/  IMAD.U32 R0, RZ, RZ, UR4 ;  /* 0x00000004ff007e24 */ /* 0x001fe2000f8e00ff */
[----:B------:R-:W0:Y:S01]  /*24000*/  S2R R35, SR_TID.X ;  /* 0x0000000000237919 */ /* 0x000e220000002100 */
[----:B---3--:R-:W-:-:S04]  /*24010*/  IMAD.WIDE R2, R8, 0x4, R2 ;  /* 0x0000000408027825 */ /* 0x008fc800078e0202 */
[----:B-1----:R-:W-:Y:S01]  /*24020*/  @P1 IMAD.WIDE R4, R8, 0x4, R4 ;  /* 0x0000000408041825 */ /* 0x002fe200078e0204 */
[----:B------:R1:W5:Y:S04]  /*24030*/  @P0 LDG.E R15, desc[UR60][R2.64] ;  /* 0x0000003c020f0981 */ /* 0x000368000c1e1900 */
[----:B------:R1:W5:Y:S01]  /*24040*/  @P1 LDG.E R0, desc[UR60][R4.64] ;  /* 0x0000003c04001981 */ /* 0x000362000c1e1900 */
[----:B----4-:R-:W-:Y:S02]  /*24050*/  ISETP.NE.AND P2, PT, R7, RZ, PT ;  /* 0x000000ff0700720c */ /* 0x010fe40003f45270 */
[----:B0-----:R-:W-:Y:S02]  /*24060*/  IADD3 R6, R35, -0x80, RZ ;  /* 0xffffff8023067810 */ /* 0x001fe40007ffe0ff */
[----:B------:R-:W-:-:S02]  /*24070*/  SHF.R.S32.HI R28, RZ, 0x1f, R8 ;  /* 0x0000001fff1c7819 */ /* 0x000fc40000011408 */
[----:B------:R-:W-:-:S07]  /*24080*/  ISETP.GT.AND P3, PT, R6, 0x7f, PT ;  /* 0x0000007f0600780c */ /* 0x000fce0003f64270 */
[----:B------:R-:W0:Y:S02]  /*24090*/  @!P2 LDC R7, c[0x0][0xad4] ;  /* 0x0002b500ff07ab82 */ /* 0x000e240000000800 */
[----:B0-----:R1:W-:Y:S01]  /*240a0*/  @!P2 STL [R1+0x88], R7 ;  /* 0x000088070100a387 */ /* 0x0013e20000100800 */
[----:B------:R-:W-:Y:S01]  /*240b0*/  ISETP.GT.AND P2, PT, R7, 0x1, PT ;  /* 0x000000010700780c */ /* 0x000fe20003f44270 */
[----:B------:R-:W-:-:S12]  /*240c0*/  @P1 BRA `(.L_x_1838) ;  /* 0x0000000000101947 */ /* 0x000fd80003800000 */
[----:B------:R-:W-:Y:S05]  /*240d0*/  @!P0 BRA `(.L_x_1838) ;  /* 0x00000000000c8947 */ /* 0x000fea0003800000 */
[----:B-1----:R-:W3:Y:S04]  /*240e0*/  LDG.E R5, desc[UR60][R2.64] ;  /* 0x0000003c02057981 */ /* 0x002ee8000c1e1900 */
[----:B-----5:R-:W3:Y:S02]  /*240f0*/  LDG.E R0, desc[UR60][R2.64+0x4] ;  /* 0x0000043c02007981 */ /* 0x020ee4000c1e1900 */
[----:B---3--:R-:W-:-:S07]  /*24100*/  IMAD.IADD R0, R0, 0x1, -R5 ;  /* 0x0000000100007824 */ /* 0x008fce00078e0a05 */
.L_x_1838:
[----:B------:R-:W-:Y:S01]  /*24110*/  BSSY B1, `(.L_x_1839) ;  /* 0x0000037000017945 */ /* 0x000fe20003800000 */
[----:B------:R-:W-:Y:S02]  /*24120*/  SEL R33, R8, RZ, !P0 ;  /* 0x000000ff08217207 */ /* 0x000fe40004000000 */
[----:B------:R-:W-:Y:S02]  /*24130*/  SEL R28, R28, RZ, !P0 ;  /* 0x000000ff1c1c7207 */ /* 0x000fe40004000000 */
[----:B--2--5:R-:W-:Y:S01]  /*24140*/  SHF.R.S32.HI R24, RZ, 0x1f, R15 ;  /* 0x0000001fff187819 */ /* 0x024fe2000001140f */
[----:B------:R-:W-:Y:S06]  /*24150*/  @P3 BRA `(.L_x_1840) ;  /* 0x0000000000c83947 */ /* 0x000fec0003800000 */
[----:B-1----:R-:W2:Y:S01]  /*24160*/  LDL R3, [R1+0x5c] ;  /* 0x00005c0001037983 */ /* 0x002ea20000100800 */
[----:B------:R-:W0:Y:S02]  /*24170*/  LDC R37, c[0x0][0xbe8] ;  /* 0x0002fa00ff257b82 */ /* 0x000e240000000800 */
[----:B0-----:R-:W-:Y:S01]  /*24180*/  IMAD R2, R0, R37, RZ ;  /* 0x0000002500027224 */ /* 0x001fe200078e02ff */
[----:B--2---:R-:W-:-:S04]  /*24190*/  IADD3 R35, R3, -0x80, R35 ;  /* 0xffffff8003237810 */ /* 0x004fc80007ffe023 */
[----:B------:R-:W-:-:S13]  /*241a0*/  ISETP.GE.AND P0, PT, R35, R2, PT ;  /* 0x000000022300720c */ /* 0x000fda0003f06270 */
[----:B------:R-:W-:Y:S05]  /*241b0*/  @P0 BRA `(.L_x_1840) ;  /* 0x0000000000b00947 */ /* 0x000fea0003800000 */
[----:B------:R-:W2:Y:S01]  /*241c0*/  LDL.LU R30, [R1+0x94] ;  /* 0x00009400011e7983 */ /* 0x000ea20000300800 */
[----:B------:R-:W-:Y:S01]  /*241d0*/  IMAD.MOV.U32 R20, RZ, RZ, 0x9b8 ;  /* 0x000009b8ff147424 */ /* 0x000fe200078e00ff */
[----:B------:R-:W-:Y:S01]  /*241e0*/  ISETP.GT.AND P0, PT, R7, 0x1, PT ;  /* 0x000000010700780c */ /* 0x000fe20003f04270 */
[----:B------:R-:W0:Y:S01]  /*241f0*/  LDC.64 R8, c[0x0][0xba8] ;  /* 0x0002ea00ff087b82 */ /* 0x000e220000000a00 */
[----:B------:R-:W-:Y:S01]  /*24200*/  ISETP.NE.AND P1, PT, R37, 0x1, PT ;  /* 0x000000012500780c */ /* 0x000fe20003f25270 */
[----:B------:R-:W-:Y:S01]  /*24210*/  IMAD.MOV.U32 R21, RZ, RZ, R35 ;  /* 0x000000ffff157224 */ /* 0x000fe200078e0023 */
[----:B------:R-:W-:-:S05]  /*24220*/  SEL R20, R20, 0x978, P0 ;  /* 0x0000097814147807 */ /* 0x000fca0000000000 */
[----:B------:R-:W1:Y:S08]  /*24230*/  LDC.64 R2, c[0x0][R20+0x220] ;  /* 0x0000880014027b82 */ /* 0x000e700000000a00 */
[----:B------:R-:W3:Y:S08]  /*24240*/  LDC.64 R10, c[0x0][R20+0x218] ;  /* 0x00008600140a7b82 */ /* 0x000ef00000000a00 */
[----:B------:R-:W4:Y:S08]  /*24250*/  LDC.64 R4, c[0x0][R20+0x228] ;  /* 0x00008a0014047b82 */ /* 0x000f300000000a00 */
[----:B------:R-:W5:Y:S08]  /*24260*/  @P1 LDC R14, c[0x0][0xbec] ;  /* 0x0002fb00ff0e1b82 */ /* 0x000f700000000800 */
[----:B------:R-:W4:Y:S08]  /*24270*/  LDC.64 R6, c[0x0][R20+0x210] ;  /* 0x0000840014067b82 */ /* 0x000f300000000a00 */
[----:B------:R-:W4:Y:S01]  /*24280*/  @P1 LDC R31, c[0x0][0xbf0] ;  /* 0x0002fc00ff1f1b82 */ /* 0x000f220000000800 */
[----:B-----5:R-:W-:-:S07]  /*24290*/  @P1 IMAD.HI.U32 R14, R35, R14, RZ ;  /* 0x0000000e230e1227 */ /* 0x020fce00078e00ff */
[----:B0-----:R-:W0:Y:S01]  /*242a0*/  @!P0 LDC R8, c[0x0][0xb50] ;  /* 0x0002d400ff088b82 */ /* 0x001e220000000800 */
[-C--:B-1----:R-:W-:Y:S02]  /*242b0*/  IMAD R3, R3, R33.reuse, RZ ;  /* 0x0000002103037224 */ /* 0x082fe400078e02ff */
[----:B------:R-:W-:-:S05]  /*242c0*/  IMAD.WIDE.U32 R12, R2, R33, RZ ;  /* 0x00000021020c7225 */ /* 0x000fca00078e00ff */
[----:B------:R-:W1:Y:S01]  /*242d0*/  @!P0 LDC R9, c[0x0][0xb54] ;  /* 0x0002d500ff098b82 */ /* 0x000e620000000800 */
[-C--:B---3--:R-:W-:Y:S02]  /*242e0*/  IMAD R29, R11, R226.reuse, RZ ;  /* 0x000000e20b1d7224 */ /* 0x088fe400078e02ff */
[----:B------:R-:W-:Y:S01]  /*242f0*/  IMAD.WIDE.U32 R10, R10, R226, RZ ;  /* 0x000000e20a0a7225 */ /* 0x000fe200078e00ff */
[----:B----4-:R-:W-:-:S03]  /*24300*/  @P1 SHF.R.U32.HI R21, RZ, R31, R14 ;  /* 0x0000001fff151219 */ /* 0x010fc6000001160e */
        /* <DEDUP_REMOVED lines=19> */
[----:B------:R-:W-:Y:S02]  /*24440*/  IMAD.MOV.U32 R3, RZ, RZ, -0x800000 ;  /* 0xff800000ff037424 */ /* 0x000fe400078e00ff */
[----:B------:R-:W-:-:S05]  /*24450*/  IMAD.IADD R2, R5, 0x1, R11 ;  /* 0x0000000105027824 */ /* 0x000fca00078e020b */
[----:B-1----:R-:W-:-:S05]  /*24460*/  LEA.HI.X R9, R4, R9, R2, 0x2, P0 ;  /* 0x0000000904097211 */ /* 0x002fca00000f1402 */
[----:B------:R0:W-:Y:S02]  /*24470*/  STG.E desc[UR60][R8.64], R3 ;  /* 0x0000000308007986 */ /* 0x0001e4000c10193c */
.L_x_1840:
[----:B------:R-:W-:Y:S05]  /*24480*/  BSYNC B1 ;  /* 0x0000000000017941 */ /* 0x000fea0003800000 */
.L_x_1839:
[----:B------:R-:W-:Y:S05]  /*24490*/  @P2 BRA `(.L_x_1835) ;  /* 0x0000000800282947 */ /* 0x000fea0003800000 */
[----:B-1----:R-:W2:Y:S01]  /*244a0*/  LDL R4, [R1+0x84] ;  /* 0x0000840001047983 */ /* 0x002ea20000100800 */
[----:B------:R-:W1:Y:S01]  /*244b0*/  LDC R11, c[0x0][0xbe8] ;  /* 0x0002fa00ff0b7b82 */ /* 0x000e620000000800 */
[----:B------:R-:W-:Y:S01]  /*244c0*/  ULDC.64 UR4, c[0x0][0xaa0] ;  /* 0x0002a80000047ab9 */ /* 0x000fe20000000a00 */
[----:B------:R-:W-:Y:S01]  /*244d0*/  ULDC.64 UR6, c[0x0][0xaf0] ;  /* 0x0002bc0000067ab9 */ /* 0x000fe20000000a00 */
[----:B------:R-:W3:Y:S04]  /*244e0*/  LDL.LU R10, [R1+0x5c] ;  /* 0x00005c00010a7983 */ /* 0x000ee80000300800 */
[----:B0-----:R-:W2:Y:S01]  /*244f0*/  LDL R8, [R1+0x10] ;  /* 0x0000100001087983 */ /* 0x001ea20000100800 */
[----:B------:R-:W-:-:S03]  /*24500*/  IMAD R2, R24, UR4, RZ ;  /* 0x0000000418027c24 */ /* 0x000fc6000f8e02ff */
[----:B------:R0:W5:Y:S01]  /*24510*/  LDL R14, [R1+0x8] ;  /* 0x00000800010e7983 */ /* 0x0001620000100800 */
[C---:B------:R-:W-:Y:S02]  /*24520*/  IMAD R5, R15.reuse, UR5, R2 ;  /* 0x000000050f057c24 */ /* 0x040fe4000f8e0202 */
[----:B------:R-:W-:Y:S01]  /*24530*/  IMAD.WIDE.U32 R2, R15, UR4, RZ ;  /* 0x000000040f027c25 */ /* 0x000fe2000f8e00ff */
[----:B------:R-:W-:Y:S01]  /*24540*/  ULDC.64 UR4, c[0x0][0xae8] ;  /* 0x0002ba0000047ab9 */ /* 0x000fe20000000a00 */
[----:B-1----:R-:W-:-:S13]  /*24550*/  ISETP.NE.AND P0, PT, R11, 0x1, PT ;  /* 0x000000010b00780c */ /* 0x002fda0003f05270 */
[----:B------:R-:W1:Y:S08]  /*24560*/  @P0 LDC R6, c[0x0][0xbec] ;  /* 0x0002fb00ff060b82 */ /* 0x000e700000000800 */
[----:B------:R-:W4:Y:S01]  /*24570*/  @P0 LDC R7, c[0x0][0xbf0] ;  /* 0x0002fc00ff070b82 */ /* 0x000f220000000800 */
[----:B------:R-:W-:Y:S02]  /*24580*/  IMAD.IADD R3, R3, 0x1, R5 ;  /* 0x0000000103037824 */ /* 0x000fe400078e0205 */
[----:B------:R-:W-:-:S04]  /*24590*/  IMAD.WIDE.U32 R2, R226, UR4, R2 ;  /* 0x00000004e2027c25 */ /* 0x000fc8000f8e0002 */
[----:B------:R-:W-:Y:S01]  /*245a0*/  IMAD R3, R226, UR5, R3 ;  /* 0x00000005e2037c24 */ /* 0x000fe2000f8e0203 */
[----:B------:R-:W-:Y:S01]  /*245b0*/  ULDC.64 UR4, c[0x0][0xae0] ;  /* 0x0002b80000047ab9 */ /* 0x000fe20000000a00 */
[----:B------:R-:W-:-:S04]  /*245c0*/  IMAD.WIDE.U32 R2, R33, UR6, R2 ;  /* 0x0000000621027c25 */ /* 0x000fc8000f8e0002 */
[----:B------:R-:W-:Y:S01]  /*245d0*/  IMAD R13, R0, R11, RZ ;  /* 0x0000000b000d7224 */ /* 0x000fe200078e02ff */
[----:B------:R-:W-:Y:S01]  /*245e0*/  BSSY B1, `(.L_x_1841) ;  /* 0x0000033000017945 */ /* 0x000fe20003800000 */
[----:B--2---:R-:W-:-:S05]  /*245f0*/  LEA R4, R4, R8, 0x5 ;  /* 0x0000000804047211 */ /* 0x004fca00078e28ff */
[----:B---3--:R-:W-:-:S04]  /*24600*/  IMAD.IADD R9, R10, 0x1, R4 ;  /* 0x000000010a097824 */ /* 0x008fc800078e0204 */
[----:B-1----:R-:W-:-:S04]  /*24610*/  @P0 IMAD.HI.U32 R4, R9, R6, RZ ;  /* 0x0000000609040227 */ /* 0x002fc800078e00ff */
[----:B------:R-:W-:Y:S01]  /*24620*/  IMAD.MOV.U32 R5, RZ, RZ, R9 ;  /* 0x000000ffff057224 */ /* 0x000fe200078e0009 */
[----:B----4-:R-:W-:Y:S01]  /*24630*/  @P0 SHF.R.U32.HI R5, RZ, R7, R4 ;  /* 0x00000007ff050219 */ /* 0x010fe20000011604 */
[----:B------:R-:W-:-:S03]  /*24640*/  IMAD R6, R28, UR6, RZ ;  /* 0x000000061c067c24 */ /* 0x000fc6000f8e02ff */
[--C-:B------:R-:W-:Y:S01]  /*24650*/  SHF.R.S32.HI R4, RZ, 0x1f, R5.reuse ;  /* 0x0000001fff047819 */ /* 0x100fe20000011405 */
[----:B------:R-:W-:Y:S02]  /*24660*/  IMAD R7, R33, UR7, R6 ;  /* 0x0000000721077c24 */ /* 0x000fe4000f8e0206 */
        /* <DEDUP_REMOVED lines=10> */
[----:B------:R-:W-:Y:S02]  /*24710*/  IMAD.IADD R12, R8, 0x1, R10 ;  /* 0x00000001080c7824 */ /* 0x000fe400078e020a */
[C---:B------:R-:W-:Y:S02]  /*24720*/  IMAD R5, R7.reuse, UR5, R4 ;  /* 0x0000000507057c24 */ /* 0x040fe4000f8e0204 */
[----:B------:R-:W-:Y:S01]  /*24730*/  IMAD.WIDE.U32 R2, R7, UR4, R2 ;  /* 0x0000000407027c25 */ /* 0x000fe2000f8e0002 */
[----:B------:R-:W-:Y:S01]  /*24740*/  ISETP.GE.AND P2, PT, R12, R13, PT ;  /* 0x0000000d0c00720c */ /* 0x000fe20003f46270 */
[----:B------:R-:W-:-:S02]  /*24750*/  ULDC.64 UR4, c[0x0][0xa80] ;  /* 0x0002a00000047ab9 */ /* 0x000fc40000000a00 */
[----:B------:R-:W-:Y:S01]  /*24760*/  VIADD R0, R12, 0x20 ;  /* 0x000000200c007836 */ /* 0x000fe20000000000 */
[----:B------:R-:W-:Y:S02]  /*24770*/  IADD3 R3, R3, R5, RZ ;  /* 0x0000000503037210 */ /* 0x000fe40007ffe0ff */
[----:B------:R-:W-:Y:S02]  /*24780*/  LEA R10, P3, R2, UR4, 0x1 ;  /* 0x00000004020a7c11 */ /* 0x000fe4000f8608ff */
[-C--:B------:R-:W-:Y:S01]  /*24790*/  ISETP.GE.AND P1, PT, R0, R13.reuse, PT ;  /* 0x0000000d0000720c */ /* 0x080fe20003f26270 */
[----:B------:R-:W-:Y:S01]  /*247a0*/  VIADD R0, R12, 0x40 ;  /* 0x000000400c007836 */ /* 0x000fe20000000000 */
[----:B------:R-:W-:Y:S01]  /*247b0*/  LEA.HI.X R11, R2, UR5, R3, 0x1, P3 ;  /* 0x00000005020b7c11 */ /* 0x000fe200098f0c03 */
[----:B------:R0:W1:Y:S03]  /*247c0*/  SHFL.IDX PT, R8, R10, RZ, 0x181f ;  /* 0x00181fff0a087589 */ /* 0x00006600000e0000 */
[----:B------:R-:W-:-:S02]  /*247d0*/  ISETP.GE.AND P0, PT, R0, R13, PT ;  /* 0x0000000d0000720c */ /* 0x000fc40003f06270 */
[----:B------:R0:W2:Y:S01]  /*247e0*/  SHFL.IDX PT, R0, R11, RZ, 0x181f ;  /* 0x00181fff0b007589 */ /* 0x0000a200000e0000 */
[----:B------:R-:W-:Y:S10]  /*247f0*/  @P2 BRA `(.L_x_1842) ;  /* 0x0000000000442947 */ /* 0x000ff40003800000 */
        /* <DEDUP_REMOVED lines=12> */
[----:B-----5:R-:W-:Y:S02]  /*248c0*/  @!P3 LEA.HI.X R7, R22, R0, R14, 0x1, P6 ;  /* 0x000000001607b211 */ /* 0x020fe400030f0c0e */
[----:B------:R-:W-:-:S03]  /*248d0*/  @!P2 LEA R8, P6, R23, R8, 0x1 ;  /* 0x000000081708a211 */ /* 0x000fc600078c08ff */
[----:B------:R3:W-:Y:S01]  /*248e0*/  @!P3 ST.E.128 desc[UR60][R6.64], RZ ;  /* 0x000000ff0600b985 */ /* 0x0007e2000c101d3c */
[----:B------:R-:W-:-:S05]  /*248f0*/  @!P2 LEA.HI.X R9, R23, R0, R229, 0x1, P6 ;  /* 0x000000001709a211 */ /* 0x000fca00030f0ce5 */
[----:B------:R3:W-:Y:S04]  /*24900*/  @!P2 ST.E.128 desc[UR60][R8.64], RZ ;  /* 0x000000ff0800a985 */ /* 0x0007e8000c101d3c */
.L_x_1842:
[----:B------:R-:W-:Y:S05]  /*24910*/  BSYNC B1 ;  /* 0x0000000000017941 */ /* 0x000fea0003800000 */
.L_x_1841:
        /* <DEDUP_REMOVED lines=9> */
[CC--:B-1----:R-:W-:Y:S02]  /*249b0*/  @!P4 LEA R2, P6, R18.reuse, R8.reuse, 0x1 ;  /* 0x000000081202c211 */ /* 0x0c2fe400078c08ff */
[C---:B------:R-:W-:Y:S02]  /*249c0*/  @!P3 LEA R4, P5, R201.reuse, R8, 0x1 ;  /* 0x00000008c904b211 */ /* 0x040fe400078a08ff */
[----:B----4-:R-:W-:Y:S02]  /*249d0*/  @!P4 LEA.HI.X R3, R18, R0, R19, 0x1, P6 ;  /* 0x000000001203c211 */ /* 0x010fe400030f0c13 */
[----:B------:R-:W-:Y:S02]  /*249e0*/  @!P2 LEA R6, P6, R22, R8, 0x1 ;  /* 0x000000081606a211 */ /* 0x000fe400078c08ff */
[----:B------:R-:W-:Y:S01]  /*249f0*/  @!P3 LEA.HI.X R5, R201, R0, R224, 0x1, P5 ;  /* 0x00000000c905b211 */ /* 0x000fe200028f0ce0 */
[----:B------:R3:W-:Y:S01]  /*24a00*/  @!P4 ST.E.128 desc[UR60][R2.64], RZ ;  /* 0x000000ff0200c985 */ /* 0x0007e2000c101d3c */
[----:B------:R-:W-:-:S02]  /*24a10*/  @!P1 LEA R8, P5, R23, R8, 0x1 ;  /* 0x0000000817089211 */ /* 0x000fc400078a08ff */
[-C--:B-----5:R-:W-:Y:S01]  /*24a20*/  @!P2 LEA.HI.X R7, R22, R0.reuse, R14, 0x1, P6 ;  /* 0x000000001607a211 */ /* 0x0a0fe200030f0c0e */
[----:B------:R3:W-:Y:S01]  /*24a30*/  @!P3 ST.E.128 desc[UR60][R4.64], RZ ;  /* 0x000000ff0400b985 */ /* 0x0007e2000c101d3c */
[----:B------:R-:W-:-:S03]  /*24a40*/  @!P1 LEA.HI.X R9, R23, R0, R229, 0x1, P5 ;  /* 0x0000000017099211 */ /* 0x000fc600028f0ce5 */
[----:B------:R3:W-:Y:S04]  /*24a50*/  @!P2 ST.E.128 desc[UR60][R6.64], RZ ;  /* 0x000000ff0600a985 */ /* 0x0007e8000c101d3c */
[----:B------:R3:W-:Y:S02]  /*24a60*/  @!P1 ST.E.128 desc[UR60][R8.64], RZ ;  /* 0x000000ff08009985 */ /* 0x0007e4000c101d3c */
.L_x_1844:
[----:B------:R-:W-:Y:S05]  /*24a70*/  BSYNC B1 ;  /* 0x0000000000017941 */ /* 0x000fea0003800000 */
.L_x_1843:
        /* <DEDUP_REMOVED lines=16> */
[----:B-----5:R-:W-:-:S02]  /*24b80*/  @!P1 LEA.HI.X R7, R22, R0, R14, 0x1, P4 ;  /* 0x0000000016079211 */ /* 0x020fc400020f0c0e */
[----:B------:R-:W-:Y:S01]  /*24b90*/  @!P0 LEA.HI.X R9, R23, R0, R229, 0x1, P6 ;  /* 0x0000000017098211 */ /* 0x000fe200030f0ce5 */
[----:B------:R3:W-:Y:S04]  /*24ba0*/  @!P2 ST.E.128 desc[UR60][R4.64], RZ ;  /* 0x000000ff0400a985 */ /* 0x0007e8000c101d3c */
[----:B------:R3:W-:Y:S04]  /*24bb0*/  @!P1 ST.E.128 desc[UR60][R6.64], RZ ;  /* 0x000000ff06009985 */ /* 0x0007e8000c101d3c */
[----:B------:R3:W-:Y:S02]  /*24bc0*/  @!P0 ST.E.128 desc[UR60][R8.64], RZ ;  /* 0x000000ff08008985 */ /* 0x0007e4000c101d3c */
.L_x_1846:
[----:B------:R-:W-:Y:S05]  /*24bd0*/  BSYNC B1 ;  /* 0x0000000000017941 */ /* 0x000fea0003800000 */
.L_x_1845:
        /* <DEDUP_REMOVED lines=10> */
[-C--:B--2---:R-:W-:Y:S02]  /*24c80*/  @!P3 LEA R2, P6, R18, R8.reuse, 0x1 ;  /* 0x000000081202b211 */ /* 0x084fe400078c08ff */
[-C--:B------:R-:W-:Y:S02]  /*24c90*/  @!P2 LEA R4, P5, R201, R8.reuse, 0x1 ;  /* 0x00000008c904a211 */ /* 0x080fe400078a08ff */
[-C--:B------:R-:W-:Y:S02]  /*24ca0*/  @!P1 LEA R6, P4, R22, R8.reuse, 0x1 ;  /* 0x0000000816069211 */ /* 0x080fe400078808ff */
[-C--:B0-----:R-:W-:Y:S02]  /*24cb0*/  @!P3 LEA.HI.X R3, R18, R11.reuse, R19, 0x1, P6 ;  /* 0x0000000b1203b211 */ /* 0x081fe400030f0c13 */
        /* <DEDUP_REMOVED lines=8> */
.L_x_1835:
[----:B------:R-:W-:Y:S05]  /*24d40*/  BSYNC B0 ;  /* 0x0000000000007941 */ /* 0x000fea0003800000 */
.L_x_1825:
[----:B------:R-:W-:Y:S02]  /*24d50*/  ULDC UR4, c[0x0][0xc3c] ;  /* 0x00030f0000047ab9 */ /* 0x000fe40000000800 */
[----:B------:R-:W-:-:S13]  /*24d60*/  ISETP.GE.AND P0, PT, R27, UR4, PT ;  /* 0x000000041b007c0c */ /* 0x000fda000bf06270 */
[----:B------:R-:W-:Y:S05]  /*24d70*/  @!P0 BRA `(.L_x_1847) ;  /* 0xfffffdc800e08947 */ /* 0x000fea000383ffff */
[----:B------:R-:W-:Y:S05]  /*24d80*/  BRA `(.L_x_1537) ;  /* 0x0000008400487947 */ /* 0x000fea0003800000 */
.L_x_1535:
        /* <DEDUP_REMOVED lines=16> */
.L_x_1848:
        /* <DEDUP_REMOVED lines=40> */
[----:B------:R-:W-:Y:S01]  /*25110*/  MOV R9, R4 ;  /* 0x0000000400097202 */ /* 0x000fe20000000f00 */
[----:B------:R-:W-:Y:S01]  /*25120*/  UMOV UR4, URZ ;  /* 0x0000003f00047c82 */ /* 0x000fe20008000000 */
[----:B------:R-:W-:-:S05]  /*25130*/  ULDC UR5, c[0x0][0xc38] ;  /* 0x00030e0000057ab9 */ /* 0x000fca0000000800 */
.L_x_1852:
[----:B------:R-:W0:Y:S01]  /*25140*/  LDC R2, c[0x0][0xc3c] ;  /* 0x00030f00ff027b82 */ /* 0x000e220000000800 */
[----:B------:R-:W-:Y:S01]  /*25150*/  UIADD3 UR4, UR4, 0x1f, URZ ;  /* 0x0000001f04047890 */ /* 0x000fe2000fffe03f */
[----:B------:R-:W-:Y:S02]  /*25160*/  ULDC UR7, c[0x0][0xc3c] ;  /* 0x00030f0000077ab9 */ /* 0x000fe40000000800 */
[----:B------:R-:W-:-:S03]  /*25170*/  IMAD.U32 R27, RZ, RZ, UR7 ;  /* 0x00000007ff1b7e24 */ /* 0x000fc6000f8e00ff */
[----:B0-----:R-:W-:-:S13]  /*25180*/  ISETP.LE.AND P6, PT, R2, UR4, PT ;  /* 0x0000000402007c0c */ /* 0x001fda000bfc3270 */
[----:B------:R-:W-:Y:S05]  /*25190*/  @P6 BRA `(.L_x_1851) ;  /* 0x0000000800a86947 */ /* 0x000fea0003800000 */
[----:B------:R-:W-:Y:S02]  /*251a0*/  VIADD R11, R6, UR4 ;  /* 0x00000004060b7c36 */ /* 0x000fe40008000000 */
[----:B------:R-:W-:Y:S02]  /*251b0*/  IMAD.MOV.U32 R7, RZ, RZ, RZ ;  /* 0x000000ffff077224 */ /* 0x000fe400078e00ff */
[----:B------:R-:W-:Y:S01]  /*251c0*/  IMAD.MOV.U32 R8, RZ, RZ, RZ ;  /* 0x000000ffff087224 */ /* 0x000fe200078e00ff */
[----:B------:R-:W-:-:S13]  /*251d0*/  ISETP.GE.OR P6, PT, R11, R2, !P0 ;  /* 0x000000020b00720c */ /* 0x000fda00047c6670 */
[----:B------:R-:W0:Y:S08]  /*251e0*/  @!P6 LDC.64 R4, c[0x0][0xc80] ;  /* 0x00032000ff04eb82 */ /* 0x000e300000000a00 */
[----:B------:R-:W1:Y:S01]  /*251f0*/  @!P6 LDC.64 R2, c[0x0][0xc78] ;  /* 0x00031e00ff02eb82 */ /* 0x000e620000000a00 */
[----:B0-----:R-:W-:-:S05]  /*25200*/  @!P6 IMAD.WIDE R4, R11, 0x4, R4 ;  /* 0x000000040b04e825 */ /* 0x001fca00078e0204 */
[----:B------:R-:W2:Y:S01]  /*25210*/  @!P6 LDG.E R7, desc[UR60][R4.64] ;  /* 0x0000003c0407e981 */ /* 0x000ea2000c1e1900 */
[----:B-1----:R-:W-:-:S05]  /*25220*/  @!P6 IMAD.WIDE R2, R11, 0x4, R2 ;  /* 0x000000040b02e825 */ /* 0x002fca00078e0202 */
[----:B------:R-:W2:Y:S02]  /*25230*/  @!P6 LDG.E R8, desc[UR60][R2.64] ;  /* 0x0000003c0208e981 */ /* 0x000ea4000c1e1900 */
[----:B--2---:R-:W-:-:S05]  /*25240*/  IMAD R13, R7, R8, RZ ;  /* 0x00000008070d7224 */ /* 0x004fca00078e02ff */
        /* <DEDUP_REMOVED lines=20> */
.L_x_1850:
        /* <DEDUP_REMOVED lines=11> */
[----:B------:R-:W-:-:S05]  /*25440*/  VIADD R3, R27, 0xffffffff ;  /* 0xffffffff1b037836 */ /* 0x000fca0000000000 */
[----:B------:R0:W1:Y:S02]  /*25450*/  SHFL.IDX PT, R24, R2, R3, 0x1f ;  /* 0x00001f0302187589 */ /* 0x00006400000e0000 */
.L_x_1853:
[----:B-1----:R-:W-:Y:S02]  /*25460*/  IMAD R24, R24, UR5, R5 ;  /* 0x0000000518187c24 */ /* 0x002fe4000f8e0205 */
[----:B------:R-:W-:-:S03]  /*25470*/  VIADD R27, R27, UR4 ;  /* 0x000000041b1b7c36 */ /* 0x000fc60008000000 */
[----:B------:R-:W-:Y:S01]  /*25480*/  IADD3 R4, -R24, UR6, RZ ;  /* 0x0000000618047c10 */ /* 0x000fe2000fffe1ff */
[----:B------:R-:W-:Y:S06]  /*25490*/  @!P1 BRA `(.L_x_1854) ;  /* 0x0000000000e89947 */ /* 0x000fec0003800000 */
[-C--:B--2---:R-:W-:Y:S02]  /*254a0*/  IABS R12, R7.reuse ;  /* 0x00000007000c7213 */ /* 0x084fe40000000000 */
[----:B------:R-:W-:Y:S02]  /*254b0*/  IABS R5, R8 ;  /* 0x0000000800057213 */ /* 0x000fe40000000000 */
[----:B------:R-:W1:Y:S01]  /*254c0*/  I2F.RP R9, R12 ;  /* 0x0000000c00097306 */ /* 0x000e620000209400 */
[----:B------:R-:W-:-:S07]  /*254d0*/  IABS R13, R7 ;  /* 0x00000007000d7213 */ /* 0x000fce0000000000 */
[----:B------:R-:W2:Y:S08]  /*254e0*/  I2F.RP R10, R5 ;  /* 0x00000005000a7306 */ /* 0x000eb00000209400 */
[----:B-1----:R-:W0:Y:S08]  /*254f0*/  MUFU.RCP R9, R9 ;  /* 0x0000000900097308 */ /* 0x002e300000001000 */
[----:B--2---:R-:W-:Y:S01]  /*25500*/  MUFU.RCP R10, R10 ;  /* 0x0000000a000a7308 */ /* 0x004fe20000001000 */
[----:B0-----:R-:W-:-:S02]  /*25510*/  IADD3 R2, R9, 0xffffffe, RZ ;  /* 0x0ffffffe09027810 */ /* 0x001fc40007ffe0ff */
[----:B------:R-:W-:-:S05]  /*25520*/  IABS R9, R4 ;  /* 0x0000000400097213 */ /* 0x000fca0000000000 */
        /* <DEDUP_REMOVED lines=8> */
[----:B------:R-:W-:Y:S02]  /*255b0*/  IADD3 R11, R10, 0xffffffe, RZ ;  /* 0x0ffffffe0a0b7810 */ /* 0x000fe40007ffe0ff */
[----:B------:R-:W-:Y:S02]  /*255c0*/  LOP3.LUT R9, R4, R7, RZ, 0x3c, !PT ;  /* 0x0000000704097212 */ /* 0x000fe400078e3cff */
[----:B------:R-:W-:Y:S02]  /*255d0*/  ISETP.GT.U32.AND P1, PT, R12, R3, PT ;  /* 0x000000030c00720c */ /* 0x000fe40003f24070 */
[----:B------:R-:W-:-:S11]  /*255e0*/  ISETP.GE.AND P2, PT, R9, RZ, PT ;  /* 0x000000ff0900720c */ /* 0x000fd60003f46270 */
[----:B------:R-:W-:Y:S02]  /*255f0*/  @!P1 IMAD.IADD R3, R3, 0x1, -R12 ;  /* 0x0000000103039824 */ /* 0x000fe400078e0a0c */
[----:B------:R-:W-:Y:S01]  /*25600*/  @!P1 VIADD R2, R2, 0x1 ;  /* 0x0000000102029836 */ /* 0x000fe20000000000 */
[----:B------:R-:W-:Y:S02]  /*25610*/  ISETP.NE.AND P1, PT, R7, RZ, PT ;  /* 0x000000ff0700720c */ /* 0x000fe40003f25270 */
[----:B------:R-:W-:Y:S02]  /*25620*/  ISETP.GE.U32.AND P0, PT, R3, R12, PT ;  /* 0x0000000c0300720c */ /* 0x000fe40003f06070 */
[----:B------:R-:W0:Y:S01]  /*25630*/  F2I.FTZ.U32.TRUNC.NTZ R3, R11 ;  /* 0x0000000b00037305 */ /* 0x000e22000021f000 */
[----:B------:R-:W-:-:S05]  /*25640*/  IABS R12, R8 ;  /* 0x00000008000c7213 */ /* 0x000fca0000000000 */
[----:B------:R-:W-:-:S05]  /*25650*/  IMAD.MOV R12, RZ, RZ, -R12 ;  /* 0x000000ffff0c7224 */ /* 0x000fca00078e0a0c */
[----:B------:R-:W-:-:S04]  /*25660*/  @P0 VIADD R2, R2, 0x1 ;  /* 0x0000000102020836 */ /* 0x000fc80000000000 */
[----:B------:R-:W-:Y:S02]  /*25670*/  IMAD.MOV.U32 R13, RZ, RZ, R2 ;  /* 0x000000ffff0d7224 */ /* 0x000fe400078e0002 */
[----:B0-----:R-:W-:-:S03]  /*25680*/  IMAD.MOV R2, RZ, RZ, -R3 ;  /* 0x000000ffff027224 */ /* 0x001fc600078e0a03 */
[----:B------:R-:W-:Y:S01]  /*25690*/  @!P2 IADD3 R13, -R13, RZ, RZ ;  /* 0x000000ff0d0da210 */ /* 0x000fe20007ffe1ff */
[----:B------:R-:W-:Y:S01]  /*256a0*/  IMAD R9, R2, R5, RZ ;  /* 0x0000000502097224 */ /* 0x000fe200078e02ff */
[----:B------:R-:W-:Y:S01]  /*256b0*/  @!P1 LOP3.LUT R13, RZ, R7, RZ, 0x33, !PT ;  /* 0x00000007ff0d9212 */ /* 0x000fe200078e33ff */
[----:B------:R-:W-:-:S03]  /*256c0*/  IMAD.MOV.U32 R2, RZ, RZ, RZ ;  /* 0x000000ffff027224 */ /* 0x000fc600078e00ff */
[----:B------:R-:W-:Y:S01]  /*256d0*/  IABS R10, R13 ;  /* 0x0000000d000a7213 */ /* 0x000fe20000000000 */
[----:B------:R-:W-:-:S04]  /*256e0*/  IMAD.HI.U32 R2, R3, R9, R2 ;  /* 0x0000000903027227 */ /* 0x000fc800078e0002 */
[----:B------:R-:W-:Y:S02]  /*256f0*/  IMAD.MOV.U32 R3, RZ, RZ, R10 ;  /* 0x000000ffff037224 */ /* 0x000fe400078e000a */
[----:B------:R-:W-:Y:S02]  /*25700*/  IMAD.MOV.U32 R10, RZ, RZ, R12 ;  /* 0x000000ffff0a7224 */ /* 0x000fe400078e000c */
[----:B------:R-:W-:-:S04]  /*25710*/  IMAD.HI.U32 R2, R2, R3, RZ ;  /* 0x0000000302027227 */ /* 0x000fc800078e00ff */
[----:B------:R-:W-:Y:S01]  /*25720*/  IMAD R10, R2, R10, R3 ;  /* 0x0000000a020a7224 */ /* 0x000fe200078e0203 */
[----:B------:R-:W-:-:S04]  /*25730*/  LOP3.LUT R3, R13, R8, RZ, 0x3c, !PT ;  /* 0x000000080d037212 */ /* 0x000fc800078e3cff */
[----:B------:R-:W-:Y:S02]  /*25740*/  ISETP.GT.U32.AND P1, PT, R5, R10, PT ;  /* 0x0000000a0500720c */ /* 0x000fe40003f24070 */
[----:B------:R-:W-:-:S11]  /*25750*/  ISETP.GE.AND P2, PT, R3, RZ, PT ;  /* 0x000000ff0300720c */ /* 0x000fd60003f46270 */
[-C--:B------:R-:W-:Y:S01]  /*25760*/  @!P1 IADD3 R10, R10, -R5.reuse, RZ ;  /* 0x800000050a0a9210 */ /* 0x080fe20007ffe0ff */
[----:B------:R-:W-:Y:S01]  /*25770*/  @!P1 VIADD R2, R2, 0x1 ;  /* 0x0000000102029836 */ /* 0x000fe20000000000 */
[----:B------:R-:W-:Y:S02]  /*25780*/  ISETP.NE.AND P1, PT, R8, RZ, PT ;  /* 0x000000ff0800720c */ /* 0x000fe40003f25270 */
[----:B------:R-:W-:Y:S02]  /*25790*/  ISETP.GE.U32.AND P0, PT, R10, R5, PT ;  /* 0x000000050a00720c */ /* 0x000fe40003f06070 */
[----:B------:R-:W-:-:S11]  /*257a0*/  IADD3 R5, -R13, RZ, RZ ;  /* 0x000000ff0d057210 */ /* 0x000fd60007ffe1ff */
[----:B------:R-:W-:-:S04]  /*257b0*/  @P0 VIADD R2, R2, 0x1 ;  /* 0x0000000102020836 */ /* 0x000fc80000000000 */
        /* <DEDUP_REMOVED lines=8> */
.L_x_1854:
[----:B0-----:R-:W0:Y:S02]  /*25840*/  LDC.64 R2, c[0x0][0xc90] ;  /* 0x00032400ff027b82 */ /* 0x001e240000000a00 */
[----:B0-----:R-:W-:-:S05]  /*25850*/  IMAD.WIDE R2, R27, 0x4, R2 ;  /* 0x000000041b027825 */ /* 0x001fca00078e0202 */
[----:B------:R0:W2:Y:S01]  /*25860*/  LDG.E R13, desc[UR60][R2.64] ;  /* 0x0000003c020d7981 */ /* 0x0000a2000c1e1900 */
[----:B------:R-:W-:Y:S02]  /*25870*/  IABS R15, R4 ;  /* 0x00000004000f7213 */ /* 0x000fe40000000000 */
[----:B0-----:R-:W-:Y:S01]  /*25880*/  MOV R2, RZ ;  /* 0x000000ff00027202 */ /* 0x001fe20000000f00 */
        /* <DEDUP_REMOVED lines=23> */
[----:B------:R-:W-:Y:S02]  /*25a00*/  IMAD R9, R13, R2, RZ ;  /* 0x000000020d097224 */ /* 0x000fe400078e02ff */
[----:B------:R-:W-:Y:S02]  /*25a10*/  IMAD.MOV R2, RZ, RZ, -R2 ;  /* 0x000000ffff027224 */ /* 0x000fe400078e0a02 */
[----:B------:R-:W-:Y:S02]  /*25a20*/  IMAD.MOV R8, RZ, RZ, -R9 ;  /* 0x000000ffff087224 */ /* 0x000fe400078e0a09 */
[----:B------:R-:W-:Y:S02]  /*25a30*/  IMAD R4, R5, R2, R4 ;  /* 0x0000000205047224 */ /* 0x000fe400078e0204 */
[----:B------:R-:W-:Y:S01]  /*25a40*/  IMAD.MOV.U32 R2, RZ, RZ, RZ ;  /* 0x000000ffff027224 */ /* 0x000fe200078e00ff */
[----:B------:R-:W-:Y:S02]  /*25a50*/  VIADDMNMX R8, R8, UR5, R13, PT ;  /* 0x0000000508087c46 */ /* 0x000fe4000b80010d */
[----:B------:R-:W-:-:S02]  /*25a60*/  IADD3 R9, R9, 0x1000000, R4 ;  /* 0x0100000009097810 */ /* 0x000fc40007ffe004 */
[-C--:B------:R-:W-:Y:S01]  /*25a70*/  IABS R12, R8.reuse ;  /* 0x00000008000c7213 */ /* 0x080fe20000000000 */
[----:B------:R-:W-:Y:S01]  /*25a80*/  IMAD.MOV R26, RZ, RZ, -R8 ;  /* 0x000000ffff1a7224 */ /* 0x000fe200078e0a08 */
[----:B------:R-:W-:Y:S02]  /*25a90*/  IABS R13, R8 ;  /* 0x00000008000d7213 */ /* 0x000fe40000000000 */
[----:B------:R-:W0:Y:S08]  /*25aa0*/  I2F.RP R10, R12 ;  /* 0x0000000c000a7306 */ /* 0x000e300000209400 */
[----:B0-----:R-:W0:Y:S02]  /*25ab0*/  MUFU.RCP R10, R10 ;  /* 0x0000000a000a7308 */ /* 0x001e240000001000 */
[----:B0-----:R-:W-:-:S06]  /*25ac0*/  VIADD R3, R10, 0xffffffe ;  /* 0x0ffffffe0a037836 */ /* 0x001fcc0000000000 */
[----:B------:R-:W0:Y:S02]  /*25ad0*/  F2I.FTZ.U32.TRUNC.NTZ R3, R3 ;  /* 0x0000000300037305 */ /* 0x000e24000021f000 */
[----:B0-----:R-:W-:-:S05]  /*25ae0*/  IMAD.MOV R11, RZ, RZ, -R3 ;  /* 0x000000ffff0b7224 */ /* 0x001fca00078e0a03 */
[----:B------:R-:W-:Y:S02]  /*25af0*/  MOV R5, R11 ;  /* 0x0000000b00057202 */ /* 0x000fe40000000f00 */
        /* <DEDUP_REMOVED lines=13> */
[----:B------:R-:W-:-:S06]  /*25bd0*/  @P0 IADD3 R2, R2, 0x1, RZ ;  /* 0x0000000102020810 */ /* 0x000fcc0007ffe0ff */
[----:B------:R-:W-:Y:S01]  /*25be0*/  @!P2 IMAD.MOV R2, RZ, RZ, -R2 ;  /* 0x000000ffff02a224 */ /* 0x000fe200078e0a02 */
[----:B------:R-:W-:-:S05]  /*25bf0*/  @!P1 LOP3.LUT R2, RZ, R8, RZ, 0x33, !PT ;  /* 0x00000008ff029212 */ /* 0x000fca00078e33ff */
[----:B------:R-:W-:-:S07]  /*25c00*/  IMAD R26, R2, R26, R9 ;  /* 0x0000001a021a7224 */ /* 0x000fce00078e0209 */
.L_x_1855:
[----:B------:R-:W-:-:S05]  /*25c10*/  LOP3.LUT R2, RZ, R2, RZ, 0x33, !PT ;  /* 0x00000002ff027212 */ /* 0x000fca00078e33ff */
[----:B------:R-:W-:Y:S01]  /*25c20*/  IMAD.IADD R25, R7, 0x1, R2 ;  /* 0x0000000107197824 */ /* 0x000fe200078e0202 */
[----:B------:R-:W-:Y:S06]  /*25c30*/  BRA `(.L_x_1856) ;  /* 0x00000000000c7947 */ /* 0x000fec0003800000 */
.L_x_1851:
[----:B------:R-:W-:Y:S01]  /*25c40*/  IMAD.MOV.U32 R25, RZ, RZ, RZ ;  /* 0x000000ffff197224 */ /* 0x000fe200078e00ff */
[----:B------:R-:W-:Y:S01]  /*25c50*/  MOV R24, UR6 ;  /* 0x0000000600187c02 */ /* 0x000fe20008000f00 */
[----:B------:R-:W-:-:S07]  /*25c60*/  IMAD.MOV.U32 R26, RZ, RZ, RZ ;  /* 0x000000ffff1a7224 */ /* 0x000fce00078e00ff */
.L_x_1856:
[----:B------:R-:W-:-:S13]  /*25c70*/  ISETP.NE.AND P0, PT, R6, RZ, PT ;  /* 0x000000ff0600720c */ /* 0x000fda0003f05270 */
[----:B------:R-:W0:Y:S01]  /*25c80*/  @!P0 S2R R3, SR_CgaCtaId ;  /* 0x0000000000038919 */ /* 0x000e220000008800 */
[----:B------:R-:W-:-:S04]  /*25c90*/  @!P0 MOV R2, 0x400 ;  /* 0x0000040000028802 */ /* 0x000fc80000000f00 */
[----:B0-----:R-:W-:-:S05]  /*25ca0*/  @!P0 LEA R2, R3, R2, 0x18 ;  /* 0x0000000203028211 */ /* 0x001fca00078ec0ff */
[----:B------:R1:W-:Y:S01]  /*25cb0*/  @!P0 STS.128 [R2+0x308d0], R24 ;  /* 0x0308d01802008388 */ /* 0x0003e20000000c00 */
[----:B------:R-:W-:Y:S06]  /*25cc0*/  BAR.ARV 0x5, 0x180 ;  /* 0x0146000000007b1d */ /* 0x000fec0000002000 */
.L_x_1849:
        /* <DEDUP_REMOVED lines=15> */
[----:B------:R-:W-:Y:S01]  /*25dc0*/  SHF.L.U32 R33, R4, 0x3, RZ ;  /* 0x0000000304217819 */ /* 0x000fe200000006ff */
[----:B------:R-:W-:Y:S01]  /*25dd0*/  IMAD.MOV.U32 R22, RZ, RZ, RZ ;  /* 0x000000ffff167224 */ /* 0x000fe200078e00ff */
[----:B------:R-:W-:Y:S01]  /*25de0*/  LOP3.LUT R36, R36, 0x38, RZ, 0xc0, !PT ;  /* 0x0000003824247812 */ /* 0x000fe200078ec0ff */
[----:B------:R-:W-:Y:S01]  /*25df0*/  ULDC.64 UR36, c[0x0][0x198] ;  /* 0x0000660000247ab9 */ /* 0x000fe20000000a00 */
[----:B------:R-:W-:Y:S01]  /*25e00*/  MOV R29, 0x1 ;  /* 0x00000001001d7802 */ /* 0x000fe20000000f00 */
[----:B------:R-:W-:Y:S01]  /*25e10*/  ULDC UR38, c[0x0][0xc] ;  /* 0x0000030000267ab9 */ /* 0x000fe20000000800 */
[----:B------:R-:W-:-:S02]  /*25e20*/  LOP3.LUT R37, R36, 0xc0, RZ, 0xfc, !PT ;  /* 0x000000c024257812 */ /* 0x000fc400078efcff */
[----:B--2---:R-:W-:Y:S02]  /*25e30*/  R2UR UR4, R2 ;  /* 0x00000000020472ca */ /* 0x004fe400000e0000 */
[----:B------:R-:W-:Y:S01]  /*25e40*/  LOP3.LUT R2, R3, 0x38, R0, 0x78, !PT ;  /* 0x0000003803027812 */ /* 0x000fe200078e7800 */
[----:B------:R-:W-:-:S03]  /*25e50*/  IMAD.SHL.U32 R0, R0, 0x10, RZ ;  /* 0x0000001000007824 */ /* 0x000fc600078e00ff */
[----:B------:R-:W-:Y:S02]  /*25e60*/  LOP3.LUT R33, R2, 0x200, R33, 0xf8, !PT ;  /* 0x0000020002217812 */ /* 0x000fe400078ef821 */
[----:B------:R-:W-:-:S04]  /*25e70*/  SHF.R.U32.HI R2, RZ, 0x3, R4 ;  /* 0x00000003ff027819 */ /* 0x000fc80000011604 */
[----:B------:R-:W-:Y:S01]  /*25e80*/  LOP3.LUT R0, R2, 0x70, R0, 0xf8, !PT ;  /* 0x0000007002007812 */ /* 0x000fe200078ef800 */
[----:B------:R-:W-:Y:S01]  /*25e90*/  ULOP3.LUT UR39, UR4, 0x2, URZ, 0xfc, !UPT ;  /* 0x0000000204277892 */ /* 0x000fe2000f8efc3f */
[C---:B------:R-:W-:Y:S02]  /*25ea0*/  LOP3.LUT R2, R36.reuse, 0x40, RZ, 0xfc, !PT ;  /* 0x0000004024027812 */ /* 0x040fe400078efcff */
[----:B------:R-:W-:Y:S01]  /*25eb0*/  UMOV UR4, 0x400 ;  /* 0x0000040000047882 */ /* 0x000fe20000000000 */
[----:B------:R-:W-:Y:S01]  /*25ec0*/  LOP3.LUT R0, R36, 0x80, RZ, 0xfc, !PT ;  /* 0x0000008024007812 */ /* 0x000fe200078efcff */
[----:B0-----:R-:W-:-:S06]  /*25ed0*/  ULEA UR4, UR5, UR4, 0x18 ;  /* 0x0000000405047291 */ /* 0x001fcc000f8ec03f */
[----:B------:R-:W-:-:S04]  /*25ee0*/  IMAD.U32 R17, RZ, RZ, UR4 ;  /* 0x00000004ff117e24 */ /* 0x000fc8000f8e00ff */
[----:B-1----:R-:W-:-:S07]  /*25ef0*/  IMAD R34, R33, 0x2, R17 ;  /* 0x0000000221227824 */ /* 0x002fce00078e0211 */
.L_x_1984:
[----:B------:R-:W-:Y:S05]  /*25f00*/  YIELD ;  /* 0x0000000000007946 */ /* 0x000fea0003800000 */
[----:B------:R-:W-:Y:S01]  /*25f10*/  ULDC.64 UR4, c[0x0][0xa28] ;  /* 0x00028a0000047ab9 */ /* 0x000fe20000000a00 */
[----:B------:R-:W-:Y:S01]  /*25f20*/  IMAD.MOV.U32 R11, RZ, RZ, RZ ;  /* 0x000000ffff0b7224 */ /* 0x000fe200078e00ff */
[----:B------:R-:W-:Y:S01]  /*25f30*/  ISETP.NE.U32.AND P0, PT, RZ, UR4, PT ;  /* 0x00000004ff007c0c */ /* 0x000fe2000bf05070 */
[----:B0-----:R-:W0:Y:S01]  /*25f40*/  LDC.64 R4, c[0x0][0xa00] ;  /* 0x00028000ff047b82 */ /* 0x001e220000000a00 */
[----:B------:R-:W-:Y:S02]  /*25f50*/  ULDC.64 UR6, c[0x0][0xa10] ;  /* 0x0002840000067ab9 */ /* 0x000fe40000000a00 */
[----:B------:R-:W-:Y:S01]  /*25f60*/  ISETP.NE.AND.EX P0, PT, RZ, UR5, PT, P0 ;  /* 0x00000005ff007c0c */ /* 0x000fe2000bf05300 */
[----:B------:R-:W-:-:S12]  /*25f70*/  ULDC.64 UR4, c[0x0][0xa18] ;  /* 0x0002860000047ab9 */ /* 0x000fd80000000a00 */
[----:B-1----:R-:W1:Y:S01]  /*25f80*/  @P0 LDC.64 R2, c[0x0][0xa28] ;  /* 0x00028a00ff020b82 */ /* 0x002e620000000a00 */
[----:B------:R-:W-:Y:S01]  /*25f90*/  ISETP.NE.U32.AND P1, PT, RZ, UR6, PT ;  /* 0x00000006ff007c0c */ /* 0x000fe2000bf25070 */
[----:B-1----:R-:W-:-:S05]  /*25fa0*/  @P0 IMAD.WIDE R2, R27, 0x4, R2 ;  /* 0x000000041b020825 */ /* 0x002fca00078e0202 */
[----:B------:R1:W2:Y:S01]  /*25fb0*/  @P0 LDG.E R11, desc[UR60][R2.64] ;  /* 0x0000003c020b0981 */ /* 0x0002a2000c1e1900 */
[----:B------:R-:W-:Y:S01]  /*25fc0*/  ISETP.NE.U32.AND P0, PT, RZ, UR4, PT ;  /* 0x00000004ff007c0c */ /* 0x000fe2000bf05070 */
[----:B------:R-:W-:Y:S01]  /*25fd0*/  IMAD.MOV.U32 R35, RZ, RZ, RZ ;  /* 0x000000ffff237224 */ /* 0x000fe200078e00ff */
[----:B------:R-:W-:Y:S01]  /*25fe0*/  ISETP.NE.AND.EX P1, PT, RZ, UR7, PT, P1 ;  /* 0x00000007ff007c0c */ /* 0x000fe2000bf25310 */
[----:B0-----:R-:W-:Y:S01]  /*25ff0*/  IMAD.WIDE R4, R27, 0x4, R4 ;  /* 0x000000041b047825 */ /* 0x001fe200078e0204 */
[----:B------:R-:W-:Y:S01]  /*26000*/  ISETP.NE.AND.EX P2, PT, RZ, UR5, PT, P0 ;  /* 0x00000005ff007c0c */ /* 0x000fe2000bf45300 */
[----:B------:R-:W-:Y:S01]  /*26010*/  ULDC.64 UR4, c[0x0][0xa00] ;  /* 0x0002800000047ab9 */ /* 0x000fe20000000a00 */
[----:B------:R-:W-:Y:S02]  /*26020*/  MOV R0, RZ ;  /* 0x000000ff00007202 */ /* 0x000fe40000000f00 */
[----:B------:R-:W-:Y:S01]  /*26030*/  ISETP.NE.U32.AND P0, PT, RZ, UR4, PT ;  /* 0x00000004ff007c0c */ /* 0x000fe2000bf05070 */
[----:B-1----:R-:W0:Y:S03]  /*26040*/  LDC.64 R2, c[0x0][0xa10] ;  /* 0x00028400ff027b82 */ /* 0x002e260000000a00 */
[----:B------:R-:W-:-:S05]  /*26050*/  ISETP.NE.AND.EX P0, PT, RZ, UR5, PT, P0 ;  /* 0x00000005ff007c0c */ /* 0x000fca000bf05300 */
[----:B------:R-:W1:Y:S08]  /*26060*/  @P2 LDC.64 R6, c[0x0][0xa18] ;  /* 0x00028600ff062b82 */ /* 0x000e700000000a00 */
[----:B------:R-:W5:Y:S01]  /*26070*/  @P0 LDG.E R35, desc[UR60][R4.64] ;  /* 0x0000003c04230981 */ /* 0x000f62000c1e1900 */
[----:B0-----:R-:W-:-:S05]  /*26080*/  IMAD.WIDE R2, R27, 0x4, R2 ;  /* 0x000000041b027825 */ /* 0x001fca00078e0202 */
[----:B------:R-:W5:Y:S01]  /*26090*/  @P1 LDG.E R0, desc[UR60][R2.64] ;  /* 0x0000003c02001981 */ /* 0x000f62000c1e1900 */
[----:B------:R-:W-:Y:S02]  /*260a0*/  ULDC UR4, c[0x0][0x288] ;  /* 0x0000a20000047ab9 */ /* 0x000fe40000000800 */
[----:B------:R-:W-:Y:S01]  /*260b0*/  IMAD.U32 R31, RZ, RZ, UR4 ;  /* 0x00000004ff1f7e24 */ /* 0x000fe2000f8e00ff */
[----:B------:R-:W-:Y:S02]  /*260c0*/  ULDC.64 UR4, c[0x0][0x418] ;  /* 0x0001060000047ab9 */ /* 0x000fe40000000a00 */
[----:B------:R-:W-:-:S03]  /*260d0*/  UISETP.NE.U32.AND UP0, UPT, UR4, URZ, UPT ;  /* 0x0000003f0400728c */ /* 0x000fc6000bf05070 */
[----:B------:R-:W-:Y:S01]  /*260e0*/  ULDC UR4, c[0x0][0x424] ;  /* 0x0001090000047ab9 */ /* 0x000fe20000000800 */
[----:B------:R-:W-:Y:S01]  /*260f0*/  UISETP.NE.AND.EX UP0, UPT, UR5, URZ, UPT, UP0 ;  /* 0x0000003f0500728c */ /* 0x000fe2000bf05300 */
[----:B-1----:R-:W-:Y:S02]  /*26100*/  @P2 IMAD.WIDE R6, R27, 0x4, R6 ;  /* 0x000000041b062825 */ /* 0x002fe400078e0206 */
[----:B------:R-:W-:Y:S01]  /*26110*/  ULDC UR5, c[0x0][0x2f0] ;  /* 0x0000bc0000057ab9 */ /* 0x000fe20000000800 */
[----:B------:R-:W-:Y:S02]  /*26120*/  USEL UR4, UR4, 0x1, UP0 ;  /* 0x0000000104047887 */ /* 0x000fe40008000000 */
[----:B------:R0:W5:Y:S02]  /*26130*/  @P2 LDG.E R31, desc[UR60][R6.64] ;  /* 0x0000003c061f2981 */ /* 0x000164000c1e1900 */
[----:B------:R-:W-:-:S03]  /*26140*/  UIMAD UR4, UR4, UR5, URZ ;  /* 0x00000005040472a4 */ /* 0x000fc6000f8e023f */
[----:B------:R-:W-:-:S03]  /*26150*/  ULDC UR5, c[0x0][0x348] ;  /* 0x0000d20000057ab9 */ /* 0x000fc60000000800 */
[----:B------:R-:W-:Y:S02]  /*26160*/  IMAD.U32 R8, RZ, RZ, UR4 ;  /* 0x00000004ff087e24 */ /* 0x000fe4000f8e00ff */
[----:B0-----:R-:W-:Y:S01]  /*26170*/  IMAD.U32 R7, RZ, RZ, UR5 ;  /* 0x00000005ff077e24 */ /* 0x001fe2000f8e00ff */
[----:B--2---:R0:W-:Y:S01]  /*26180*/  STL [R1+0x10], R11 ;  /* 0x0000100b01007387 */ /* 0x0041e20000100800 */
[----:B---3--:R-:W-:Y:S05]  /*26190*/  @P2 BRA `(.L_x_1858) ;  /* 0x0000000000102947 */ /* 0x008fea0003800000 */
[----:B------:R-:W-:Y:S05]  /*261a0*/  @!P0 BRA `(.L_x_1858) ;  /* 0x00000000000c8947 */ /* 0x000fea0003800000 */
[----:B------:R-:W2:Y:S04]  /*261b0*/  LDG.E R6, desc[UR60][R4.64] ;  /* 0x0000003c04067981 */ /* 0x000ea8000c1e1900 */
[----:B-----5:R-:W2:Y:S02]  /*261c0*/  LDG.E R31, desc[UR60][R4.64+0x4] ;  /* 0x0000043c041f7981 */ /* 0x020ea4000c1e1900 */
[----:B--2---:R-:W-:-:S07]  /*261d0*/  IMAD.IADD R31, R31, 0x1, -R6 ;  /* 0x000000011f1f7824 */ /* 0x004fce00078e0a06 */
.L_x_1858:
[----:B------:R-:W-:Y:S01]  /*261e0*/  ULDC.64 UR4, c[0x0][0xa20] ;  /* 0x0002880000047ab9 */ /* 0x000fe20000000a00 */
[C---:B------:R-:W-:Y:S02]  /*261f0*/  LOP3.LUT R4, R26.reuse, 0xff000000, RZ, 0xc0, !PT ;  /* 0xff0000001a047812 */ /* 0x040fe400078ec0ff */
[----:B------:R-:W-:Y:S02]  /*26200*/  ISETP.NE.U32.AND P0, PT, RZ, UR4, PT ;  /* 0x00000004ff007c0c */ /* 0x000fe4000bf05070 */
[----:B------:R-:W-:Y:S02]  /*26210*/  SHF.R.U32.HI R5, RZ, 0x8, R4 ;  /* 0x00000008ff057819 */ /* 0x000fe40000011604 */
[----:B------:R-:W-:Y:S02]  /*26220*/  ISETP.NE.AND.EX P0, PT, RZ, UR5, PT, P0 ;  /* 0x00000005ff007c0c */ /* 0x000fe4000bf05300 */
[C---:B------:R-:W-:Y:S02]  /*26230*/  LOP3.LUT R6, R26.reuse, 0xff0000, RZ, 0xc0, !PT ;  /* 0x00ff00001a067812 */ /* 0x040fe400078ec0ff */
[----:B------:R-:W-:-:S02]  /*26240*/  LOP3.LUT R26, R26, 0xffff, RZ, 0xc0, !PT ;  /* 0x0000ffff1a1a7812 */ /* 0x000fc400078ec0ff */
[----:B------:R-:W-:-:S07]  /*26250*/  LEA.HI R6, R6, R5, RZ, 0x10 ;  /* 0x0000000506067211 */ /* 0x000fce00078f80ff */
[----:B------:R-:W-:Y:S05]  /*26260*/  @!P0 BRA `(.L_x_1859) ;  /* 0x0000000000108947 */ /* 0x000fea0003800000 */
[----:B------:R-:W1:Y:S02]  /*26270*/  LDC.64 R4, c[0x0][0xa20] ;  /* 0x00028800ff047b82 */ /* 0x000e640000000a00 */
[----:B-1----:R-:W-:-:S05]  /*26280*/  IMAD.WIDE R4, R27, 0x4, R4 ;  /* 0x000000041b047825 */ /* 0x002fca00078e0204 */
[----:B------:R1:W5:Y:S01]  /*26290*/  LDG.E R8, desc[UR60][R4.64] ;  /* 0x0000003c04087981 */ /* 0x000362000c1e1900 */
[----:B------:R-:W-:Y:S05]  /*262a0*/  BRA `(.L_x_1860) ;  /* 0x0000000000247947 */ /* 0x000fea0003800000 */
.L_x_1859:
[----:B------:R-:W-:Y:S02]  /*262b0*/  ULDC.64 UR4, c[0x0][0xa08] ;  /* 0x0002820000047ab9 */ /* 0x000fe40000000a00 */
[----:B------:R-:W-:-:S04]  /*262c0*/  ISETP.NE.U32.AND P0, PT, RZ, UR4, PT ;  /* 0x00000004ff007c0c */ /* 0x000fc8000bf05070 */
[----:B------:R-:W-:-:S13]  /*262d0*/  ISETP.NE.AND.EX P0, PT, RZ, UR5, PT, P0 ;  /* 0x00000005ff007c0c */ /* 0x000fda000bf05300 */
[----:B------:R-:W-:Y:S05]  /*262e0*/  @!P0 BRA `(.L_x_1860) ;  /* 0x0000000000148947 */ /* 0x000fea0003800000 */
[----:B------:R-:W1:Y:S02]  /*262f0*/  LDC.64 R4, c[0x0][0xa08] ;  /* 0x00028200ff047b82 */ /* 0x000e640000000a00 */
[----:B-1----:R-:W-:-:S05]  /*26300*/  IMAD.WIDE R4, R27, 0x4, R4 ;  /* 0x000000041b047825 */ /* 0x002fca00078e0204 */
[----:B------:R-:W2:Y:S04]  /*26310*/  LDG.E R8, desc[UR60][R4.64] ;  /* 0x0000003c04087981 */ /* 0x000ea8000c1e1900 */
[----:B------:R-:W2:Y:S02]  /*26320*/  LDG.E R9, desc[UR60][R4.64+0x4] ;  /* 0x0000043c04097981 */ /* 0x000ea4000c1e1900 */
[----:B--2---:R-:W-:-:S07]  /*26330*/  IADD3 R8, -R8, R9, RZ ;  /* 0x0000000908087210 */ /* 0x004fce0007ffe1ff */
.L_x_1860:
[----:B------:R-:W2:Y:S01]  /*26340*/  @P1 LDG.E R10, desc[UR60][R2.64] ;  /* 0x0000003c020a1981 */ /* 0x000ea2000c1e1900 */
[----:B-1----:R-:W1:Y:S03]  /*26350*/  LDC R4, c[0x0][0x448] ;  /* 0x00011200ff047b82 */ /* 0x002e660000000800 */
[----:B------:R3:W2:Y:S01]  /*26360*/  @P1 LDG.E R5, desc[UR60][R2.64+0x4] ;  /* 0x0000043c02051981 */ /* 0x0006a2000c1e1900 */
[----:B-----5:R-:W-:Y:S02]  /*26370*/  IMAD.IADD R8, R8, 0x1, -R11 ;  /* 0x0000000108087824 */ /* 0x020fe400078e0a0b */
[----:B------:R-:W-:-:S04]  /*26380*/  IMAD.SHL.U32 R25, R25, 0x80, RZ ;  /* 0x0000008019197824 */ /* 0x000fc800078e00ff */
[----:B------:R-:W-:Y:S01]  /*26390*/  VIADD R9, R25, 0x7f ;  /* 0x0000007f19097836 */ /* 0x000fe20000000000 */
[----:B---3--:R-:W3:Y:S01]  /*263a0*/  LDC.64 R2, c[0x0][0x9e0] ;  /* 0x00027800ff027b82 */ /* 0x008ee20000000a00 */
[----:B-1----:R-:W-:-:S13]  /*263b0*/  ISETP.NE.AND P2, PT, R4, 0x1, PT ;  /* 0x000000010400780c */ /* 0x002fda0003f45270 */
[----:B------:R-:W1:Y:S01]  /*263c0*/  @P2 LDC R12, c[0x0][0x44c] ;  /* 0x00011300ff0c2b82 */ /* 0x000e620000000800 */
[----:B---3--:R-:W-:-:S07]  /*263d0*/  ISETP.GE.AND P3, PT, R3, 0x1, PT ;  /* 0x000000010300780c */ /* 0x008fce0003f66270 */
[----:B------:R-:W3:Y:S01]  /*263e0*/  @P2 LDC R4, c[0x0][0x450] ;  /* 0x00011400ff042b82 */ /* 0x000ee20000000800 */
[----:B--2---:R-:W-:Y:S02]  /*263f0*/  @P1 IMAD.IADD R7, R5, 0x1, -R10 ;  /* 0x0000000105071824 */ /* 0x004fe400078e0a0a */
[----:B-1----:R-:W-:-:S03]  /*26400*/  @P2 IMAD.HI.U32 R5, R9, R12, RZ ;  /* 0x0000000c09052227 */ /* 0x002fc600078e00ff */
[----:B0-----:R-:W-:Y:S02]  /*26410*/  IADD3 R11, R8, R7, RZ ;  /* 0x00000007080b7210 */ /* 0x001fe40007ffe0ff */
[----:B---3--:R-:W-:Y:S02]  /*26420*/  @P2 SHF.R.U32.HI R9, RZ, R4, R5 ;  /* 0x00000004ff092219 */ /* 0x008fe40000011605 */
[C---:B------:R-:W-:Y:S01]  /*26430*/  IADD3 R18, R11.reuse, 0x1, -R31 ;  /* 0x000000010b127810 */ /* 0x040fe20007ffe81f */
[----:B------:R0:W-:Y:S01]  /*26440*/  STL [R1+0x8], R11 ;  /* 0x0000080b01007387 */ /* 0x0001e20000100800 */
[----:B------:R-:W-:-:S03]  /*26450*/  VIADD R4, R11, 0x3f ;  /* 0x0000003f0b047836 */ /* 0x000fc60000000000 */
[----:B------:R-:W-:Y:S02]  /*26460*/  IMAD.IADD R9, R18, 0x1, R9 ;  /* 0x0000000112097824 */ /* 0x000fe400078e0209 */
[----:B------:R-:W-:Y:S02]  /*26470*/  SHF.R.S32.HI R5, RZ, 0x1f, R4 ;  /* 0x0000001fff057819 */ /* 0x000fe40000011404 */
[----:B------:R-:W-:Y:S02]  /*26480*/  IMAD.IADD R2, R9, 0x1, R2 ;  /* 0x0000000109027824 */ /* 0x000fe400078e0202 */
[----:B------:R-:W-:-:S04]  /*26490*/  LEA.HI R5, R5, R4, RZ, 0x6 ;  /* 0x0000000405057211 */ /* 0x000fc800078f30ff */
[----:B------:R-:W-:Y:S01]  /*264a0*/  SHF.R.S32.HI R19, RZ, 0x6, R5 ;  /* 0x00000006ff137819 */ /* 0x000fe20000011405 */
[----:B0-----:R-:W-:Y:S06]  /*264b0*/  @!P3 BRA `(.L_x_1861) ;  /* 0x000000000048b947 */ /* 0x001fec0003800000 */
[C---:B------:R-:W-:Y:S01]  /*264c0*/  ISETP.GT.AND P0, PT, R9.reuse, RZ, PT ;  /* 0x000000ff0900720c */ /* 0x040fe20003f04270 */
[----:B------:R-:W-:Y:S01]  /*264d0*/  BSSY B0, `(.L_x_1862) ;  /* 0x000000e000007945 */ /* 0x000fe20003800000 */
[----:B------:R-:W-:-:S11]  /*264e0*/  VIADD R10, R9, 0xffffffff ;  /* 0xffffffff090a7836 */ /* 0x000fd60000000000 */
[----:B------:R-:W-:Y:S05]  /*264f0*/  @P0 BRA `(.L_x_1863) ;  /* 0x00000000001c0947 */ /* 0x000fea0003800000 */
[----:B------:R-:W-:Y:S02]  /*26500*/  ISETP.NE.AND P0, PT, R3, 0x1, PT ;  /* 0x000000010300780c */ /* 0x000fe40003f05270 */
[----:B------:R-:W-:-:S11]  /*26510*/  IADD3 R9, -R9, RZ, RZ ;  /* 0x000000ff09097210 */ /* 0x000fd60007ffe1ff */
[----:B------:R-:W0:Y:S02]  /*26520*/  @P0 LDC.64 R4, c[0x0][0x9e8] ;  /* 0x00027a00ff040b82 */ /* 0x000e240000000a00 */
[----:B0-----:R-:W-:-:S05]  /*26530*/  @P0 IMAD.HI.U32 R4, R9, R4, RZ ;  /* 0x0000000409040227 */ /* 0x001fca00078e00ff */
[----:B------:R-:W-:-:S04]  /*26540*/  @P0 SHF.R.U32.HI R9, RZ, R5, R4 ;  /* 0x00000005ff090219 */ /* 0x000fc80000011604 */
[----:B------:R-:W-:Y:S01]  /*26550*/  LOP3.LUT R10, RZ, R9, RZ, 0x33, !PT ;  /* 0x00000009ff0a7212 */ /* 0x000fe200078e33ff */
[----:B------:R-:W-:Y:S06]  /*26560*/  BRA `(.L_x_1864) ;  /* 0x0000000000107947 */ /* 0x000fec0003800000 */
.L_x_1863:
[----:B------:R-:W-:-:S13]  /*26570*/  ISETP.NE.AND P0, PT, R3, 0x1, PT ;  /* 0x000000010300780c */ /* 0x000fda0003f05270 */
[----:B------:R-:W0:Y:S02]  /*26580*/  @P0 LDC.64 R4, c[0x0][0x9e8] ;  /* 0x00027a00ff040b82 */ /* 0x000e240000000a00 */
[----:B0-----:R-:W-:-:S05]  /*26590*/  @P0 IMAD.HI.U32 R4, R10, R4, RZ ;  /* 0x000000040a040227 */ /* 0x001fca00078e00ff */
[----:B------:R-:W-:-:S07]  /*265a0*/  @P0 SHF.R.U32.HI R10, RZ, R5, R4 ;  /* 0x00000005ff0a0219 */ /* 0x000fce0000011604 */
.L_x_1864:
[----:B------:R-:W-:Y:S05]  /*265b0*/  BSYNC B0 ;  /* 0x0000000000007941 */ /* 0x000fea0003800000 */
.L_x_1862:
[----:B------:R-:W-:-:S05]  /*265c0*/  IMAD R5, R10, R3, R3 ;  /* 0x000000030a057224 */ /* 0x000fca00078e0203 */
[----:B------:R-:W-:-:S07]  /*265d0*/  VIMNMX R2, R2, R5, PT ;  /* 0x0000000502027248 */ /* 0x000fce0003fe0100 */
.L_x_1861:
[----:B------:R-:W0:Y:S01]  /*265e0*/  @P2 LDC R4, c[0x0][0x44c] ;  /* 0x00011300ff042b82 */ /* 0x000e220000000800 */
[----:B------:R-:W-:Y:S01]  /*265f0*/  VIADD R2, R2, 0x3f ;  /* 0x0000003f02027836 */ /* 0x000fe20000000000 */
[----:B------:R-:W-:-:S06]  /*26600*/  ULDC UR4, c[0x0][0x9dc] ;  /* 0x0002770000047ab9 */ /* 0x000fcc0000000800 */
[----:B------:R-:W1:Y:S01]  /*26610*/  @P2 LDC R5, c[0x0][0x450] ;  /* 0x00011400ff052b82 */ /* 0x000e620000000800 */
[----:B0-----:R-:W-:-:S04]  /*26620*/  @P2 IMAD.HI.U32 R9, R25, R4, RZ ;  /* 0x0000000419092227 */ /* 0x001fc800078e00ff */
[----:B------:R-:W-:Y:S01]  /*26630*/  IMAD.MOV.U32 R4, RZ, RZ, R25 ;  /* 0x000000ffff047224 */ /* 0x000fe200078e0019 */
[----:B-1----:R-:W-:Y:S01]  /*26640*/  @P2 SHF.R.U32.HI R4, RZ, R5, R9 ;  /* 0x00000005ff042219 */ /* 0x002fe20000011609 */
[----:B------:R-:W-:Y:S01]  /*26650*/  IMAD.IADD R9, R11, 0x1, -R31 ;  /* 0x000000010b097824 */ /* 0x000fe200078e0a1f */
[----:B------:R-:W-:-:S03]  /*26660*/  SHF.R.S32.HI R5, RZ, 0x1f, R2 ;  /* 0x0000001fff057819 */ /* 0x000fc60000011402 */
[----:B------:R-:W-:Y:S01]  /*26670*/  IMAD.IADD R10, R9, 0x1, R4 ;  /* 0x00000001090a7824 */ /* 0x000fe200078e0204 */
[----:B------:R-:W-:-:S04]  /*26680*/  LEA.HI R5, R5, R2, RZ, 0x6 ;  /* 0x0000000205057211 */ /* 0x000fc800078f30ff */
[----:B------:R-:W-:Y:S02]  /*26690*/  SHF.R.S32.HI R11, RZ, 0x6, R5 ;  /* 0x00000006ff0b7819 */ /* 0x000fe40000011405 */
[----:B------:R-:W-:Y:S02]  /*266a0*/  IADD3 R2, R10, -UR4, RZ ;  /* 0x800000040a027c10 */ /* 0x000fe4000fffe0ff */
[----:B------:R-:W-:Y:S01]  /*266b0*/  VIMNMX R11, R19, R11, PT ;  /* 0x0000000b130b7248 */ /* 0x000fe20003fe0100 */
        /* <DEDUP_REMOVED lines=11> */
.L_x_1867:
[----:B------:R-:W-:-:S13]  /*26770*/  ISETP.NE.AND P0, PT, R3, 0x1, PT ;  /* 0x000000010300780c */ /* 0x000fda0003f05270 */
[----:B------:R-:W0:Y:S02]  /*26780*/  @P0 LDC.64 R4, c[0x0][0x9e8] ;  /* 0x00027a00ff040b82 */ /* 0x000e240000000a00 */
[----:B0-----:R-:W-:-:S05]  /*26790*/  @P0 IMAD.HI.U32 R4, R10, R4, RZ ;  /* 0x000000040a040227 */ /* 0x001fca00078e00ff */
[----:B------:R-:W-:-:S07]  /*267a0*/  @P0 SHF.R.U32.HI R10, RZ, R5, R4 ;  /* 0x00000005ff0a0219 */ /* 0x000fce0000011604 */
.L_x_1868:
[----:B------:R-:W-:Y:S05]  /*267b0*/  BSYNC B0 ;  /* 0x0000000000007941 */ /* 0x000fea0003800000 */
.L_x_1866:
[----:B------:R-:W-:-:S05]  /*267c0*/  IMAD R3, R10, R3, RZ ;  /* 0x000000030a037224 */ /* 0x000fca00078e02ff */
[----:B------:R-:W-:-:S07]  /*267d0*/  VIMNMX R2, R2, R3, !PT ;  /* 0x0000000302027248 */ /* 0x000fce0007fe0100 */
.L_x_1865:
[----:B------:R-:W-:Y:S01]  /*267e0*/  SHF.R.S32.HI R3, RZ, 0x1f, R2 ;  /* 0x0000001fff037819 */ /* 0x000fe20000011402 */
[----:B------:R-:W-:Y:S01]  /*267f0*/  BSSY B0, `(.L_x_1869) ;  /* 0x0000026000007945 */ /* 0x000fe20003800000 */
[----:B------:R-:W-:Y:S01]  /*26800*/  LOP3.LUT R10, R6, 0xff, RZ, 0xc0, !PT ;  /* 0x000000ff060a7812 */ /* 0x000fe200078ec0ff */
[----:B------:R-:W-:Y:S01]  /*26810*/  IMAD.MOV.U32 R14, RZ, RZ, RZ ;  /* 0x000000ffff0e7224 */ /* 0x000fe200078e00ff */
[----:B------:R-:W-:Y:S02]  /*26820*/  LEA.HI R3, R3, R2, RZ, 0x6 ;  /* 0x0000000203037211 */ /* 0x000fe400078f30ff */
[----:B------:R-:W-:Y:S02]  /*26830*/  SHF.R.U32.HI R6, RZ, 0x10, R6 ;  /* 0x00000010ff067819 */ /* 0x000fe40000011606 */
[----:B------:R-:W-:-:S04]  /*26840*/  SHF.R.S32.HI R3, RZ, 0x6, R3 ;  /* 0x00000006ff037819 */ /* 0x000fc80000011403 */
[----:B------:R-:W-:-:S04]  /*26850*/  VIMNMX R4, RZ, R3, !PT ;  /* 0x00000003ff047248 */ /* 0x000fc80007fe0100 */
[----:B------:R-:W-:-:S13]  /*26860*/  ISETP.GT.AND P0, PT, R11, R4, PT ;  /* 0x000000040b00720c */ /* 0x000fda0003f04270 */
[----:B------:R-:W-:Y:S05]  /*26870*/  @!P0 BRA `(.L_x_1870) ;  /* 0x0000000000748947 */ /* 0x000fea0003800000 */
[----:B------:R-:W-:Y:S01]  /*26880*/  ISETP.NE.AND P0, PT, R6, RZ, PT ;  /* 0x000000ff0600720c */ /* 0x000fe20003f05270 */
[----:B------:R-:W-:-:S03]  /*26890*/  ULDC UR4, c[0x0][0x9f0] ;  /* 0x00027c0000047ab9 */ /* 0x000fc60000000800 */
[----:B------:R-:W-:-:S04]  /*268a0*/  SEL R5, R6, UR4, P0 ;  /* 0x0000000406057c07 */ /* 0x000fc80008000000 */
[----:B------:R-:W-:Y:S02]  /*268b0*/  IABS R13, R5 ;  /* 0x00000005000d7213 */ /* 0x000fe40000000000 */
[----:B------:R-:W-:Y:S02]  /*268c0*/  IADD3 R12, R5, -0x1, R11 ;  /* 0xffffffff050c7810 */ /* 0x000fe40007ffe00b */
[----:B------:R-:W0:Y:S03]  /*268d0*/  I2F.RP R2, R13 ;  /* 0x0000000d00027306 */ /* 0x000e260000209400 */
[----:B------:R-:W-:-:S05]  /*268e0*/  IMAD.IADD R12, R12, 0x1, -R4 ;  /* 0x000000010c0c7824 */ /* 0x000fca00078e0a04 */
[----:B0-----:R-:W0:Y:S02]  /*268f0*/  MUFU.RCP R2, R2 ;  /* 0x0000000200027308 */ /* 0x001e240000001000 */
[----:B0-----:R-:W-:-:S06]  /*26900*/  VIADD R2, R2, 0xffffffe ;  /* 0x0ffffffe02027836 */ /* 0x001fcc0000000000 */
[----:B------:R0:W1:Y:S02]  /*26910*/  F2I.FTZ.U32.TRUNC.NTZ R3, R2 ;  /* 0x0000000200037305 */ /* 0x000064000021f000 */
[----:B0-----:R-:W-:-:S04]  /*26920*/  LOP3.LUT R2, R12, R5, RZ, 0x3c, !PT ;  /* 0x000000050c027212 */ /* 0x001fc800078e3cff */
[----:B------:R-:W-:Y:S01]  /*26930*/  ISETP.GE.AND P3, PT, R2, RZ, PT ;  /* 0x000000ff0200720c */ /* 0x000fe20003f66270 */
[----:B-1----:R-:W-:-:S04]  /*26940*/  IMAD.MOV R2, RZ, RZ, -R3 ;  /* 0x000000ffff027224 */ /* 0x002fc800078e0a03 */
[----:B------:R-:W-:Y:S01]  /*26950*/  IMAD R14, R2, R13, RZ ;  /* 0x0000000d020e7224 */ /* 0x000fe200078e02ff */
[----:B------:R-:W-:-:S05]  /*26960*/  MOV R2, RZ ;  /* 0x000000ff00027202 */ /* 0x000fca0000000f00 */
        /* <DEDUP_REMOVED lines=11> */
[----:B------:R-:W-:-:S05]  /*26a20*/  @P0 VIADD R14, R14, 0x1 ;  /* 0x000000010e0e0836 */ /* 0x000fca0000000000 */
[----:B------:R-:W-:Y:S02]  /*26a30*/  @!P3 IADD3 R14, -R14, RZ, RZ ;  /* 0x000000ff0e0eb210 */ /* 0x000fe40007ffe1ff */
[----:B------:R-:W-:-:S07]  /*26a40*/  @!P2 LOP3.LUT R14, RZ, R5, RZ, 0x33, !PT ;  /* 0x00000005ff0ea212 */ /* 0x000fce00078e33ff */
.L_x_1870:
[----:B------:R-:W-:Y:S05]  /*26a50*/  BSYNC B0 ;  /* 0x0000000000007941 */ /* 0x000fea0003800000 */
.L_x_1869:
[-C--:B------:R-:W-:Y:S01]  /*26a60*/  IMAD R4, R10, R14.reuse, R4 ;  /* 0x0000000e0a047224 */ /* 0x080fe200078e0204 */
[----:B------:R-:W-:Y:S04]  /*26a70*/  BSSY B0, `(.L_x_1871) ;  /* 0x0000190000007945 */ /* 0x000fe80003800000 */
[C---:B------:R-:W-:Y:S01]  /*26a80*/  VIADDMNMX R11, R4.reuse, R14, R11, PT ;  /* 0x0000000e040b7246 */ /* 0x040fe2000380010b */
[----:B------:R-:W-:-:S04]  /*26a90*/  IMAD R4, R4, 0x40, -R8 ;  /* 0x0000004004047824 */ /* 0x000fc800078e0a08 */
[----:B------:R-:W-:Y:S01]  /*26aa0*/  IMAD R8, R11, 0x40, -R8 ;  /* 0x000000400b087824 */ /* 0x000fe200078e0a08 */
[----:B------:R-:W-:-:S04]  /*26ab0*/  VIMNMX R4, RZ, R4, !PT ;  /* 0x00000004ff047248 */ /* 0x000fc80007fe0100 */
[----:B------:R-:W-:-:S04]  /*26ac0*/  VIMNMX R7, R8, R7, PT ;  /* 0x0000000708077248 */ /* 0x000fc80003fe0100 */
[----:B------:R-:W-:Y:S02]  /*26ad0*/  ISETP.GT.AND P0, PT, R7, R4, PT ;  /* 0x000000040700720c */ /* 0x000fe40003f04270 */
[----:B------:R-:W-:-:S11]  /*26ae0*/  SHF.R.U32.HI R4, RZ, 0x6, R4 ;  /* 0x00000006ff047819 */ /* 0x000fd60000011604 */
[----:B------:R-:W-:-:S05]  /*26af0*/  @P0 VIADD R2, R7, 0x3f ;  /* 0x0000003f07020836 */ /* 0x000fca0000000000 */
[----:B------:R-:W-:-:S04]  /*26b00*/  @P0 SHF.R.S32.HI R3, RZ, 0x1f, R2 ;  /* 0x0000001fff030819 */ /* 0x000fc80000011402 */
[----:B------:R-:W-:Y:S01]  /*26b10*/  @P0 LEA.HI R3, R3, R2, RZ, 0x6 ;  /* 0x0000000203030211 */ /* 0x000fe200078f30ff */
[----:B------:R-:W-:-:S03]  /*26b20*/  IMAD.MOV.U32 R2, RZ, RZ, R4 ;  /* 0x000000ffff027224 */ /* 0x000fc600078e0004 */
[----:B------:R-:W-:Y:S02]  /*26b30*/  @P0 SHF.R.S32.HI R2, RZ, 0x6, R3 ;  /* 0x00000006ff020819 */ /* 0x000fe40000011403 */
        /* <DEDUP_REMOVED lines=10> */
.L_x_2076:
[----:B-1----:R-:W-:Y:S02]  /*26be0*/  ISETP.NE.AND P0, PT, R14, RZ, PT ;  /* 0x000000ff0e00720c */ /* 0x002fe40003f05270 */
[----:B------:R-:W-:-:S11]  /*26bf0*/  PLOP3.LUT P6, PT, PT, PT, PT, 0x8, 0x0 ;  /* 0x000000000000781c */ /* 0x000fd60003fce170 */
[----:B------:R-:W-:Y:S05]  /*26c00*/  @P0 BRA `(.L_x_1874) ;  /* 0x00000000000c0947 */ /* 0x000fea0003800000 */
[----:B------:R-:W-:-:S03]  /*26c10*/  UMOV UR4, 0xffffffff ;  /* 0xffffffff00047882 */ /* 0x000fc60000000000 */
[----:B------:R-:W-:Y:S05]  /*26c20*/  BRA.DIV UR4, `(.L_x_1875) ;  /* 0x0000008204507947 */ /* 0x000fea000b800000 */
[----:B------:R-:W-:-:S13]  /*26c30*/  ELECT P6, URZ, PT ;  /* 0x00000000003f782f */ /* 0x000fda00038c0000 */
.L_x_1874:
[----:B0-----:R-:W2:Y:S01]  /*26c40*/  LDL R3, [R1+0x2c] ;  /* 0x00002c0001037983 */ /* 0x001ea20000100800 */
[----:B------:R-:W-:Y:S01]  /*26c50*/  BSSY B1, `(.L_x_1876) ;  /* 0x0000008000017945 */ /* 0x000fe20003800000 */
[----:B--2---:R-:W-:-:S04]  /*26c60*/  IADD3 R3, R3, 0x1, RZ ;  /* 0x0000000103037810 */ /* 0x004fc80007ffe0ff */
[----:B------:R-:W-:-:S04]  /*26c70*/  LEA.HI R7, R3, R3, RZ, 0x1 ;  /* 0x0000000303077211 */ /* 0x000fc800078f08ff */
[----:B------:R-:W-:-:S05]  /*26c80*/  LOP3.LUT R7, R7, 0xfffffffe, RZ, 0xc0, !PT ;  /* 0xfffffffe07077812 */ /* 0x000fca00078ec0ff */
[----:B------:R-:W-:-:S05]  /*26c90*/  IMAD.IADD R7, R3, 0x1, -R7 ;  /* 0x0000000103077824 */ /* 0x000fca00078e0a07 */
[----:B------:R-:W-:-:S04]  /*26ca0*/  SHF.L.U32 R8, R7, 0x1f, RZ ;  /* 0x0000001f07087819 */ /* 0x000fc800000006ff */
[----:B------:R-:W0:Y:S02]  /*26cb0*/  SYNCS.PHASECHK.TRANS64.TRYWAIT P0, [R17+URZ+0x30820], R8 ;  /* 0x03082008110075a7 */ /* 0x000e24000800017f */
[----:B0-----:R-:W-:Y:S05]  /*26cc0*/  @!P0 BRA `(.L_x_1877) ;  /* 0x0000008000488947 */ /* 0x001fea0003800000 */
.L_x_2079:
[----:B------:R-:W-:Y:S05]  /*26cd0*/  BSYNC B1 ;  /* 0x0000000000017941 */ /* 0x000fea0003800000 */
.L_x_1876:
        /* <DEDUP_REMOVED lines=10> */
.L_x_2080:
[----:B------:R-:W-:Y:S05]  /*26d80*/  BSYNC B2 ;  /* 0x0000000000027941 */ /* 0x000fea0003800000 */
.L_x_1880:
[----:B------:R-:W-:Y:S04]  /*26d90*/  BSSY B2, `(.L_x_1882) ;  /* 0x0000009000027945 */ /* 0x000fe80003800000 */
        /* <DEDUP_REMOVED lines=8> */
.L_x_1883:
[----:B------:R-:W-:Y:S05]  /*26e20*/  BSYNC B2 ;  /* 0x0000000000027941 */ /* 0x000fea0003800000 */
.L_x_1882:
[----:B------:R-:W-:Y:S01]  /*26e30*/  IMAD.MOV.U32 R15, RZ, RZ, RZ ;  /* 0x000000ffff0f7224 */ /* 0x000fe200078e00ff */
[----:B0-----:R-:W-:Y:S01]  /*26e40*/  LEA R8, R2, R0, 0x6 ;  /* 0x0000000002087211 */ /* 0x001fe200078e30ff */
[C---:B------:R-:W-:Y:S01]  /*26e50*/  IMAD R7, R28.reuse, 0x8000, R17 ;  /* 0x000080001c077824 */ /* 0x040fe200078e0211 */
[----:B------:R-:W-:Y:S01]  /*26e60*/  UIADD3 UR4, UP0, UR36, 0x570, URZ ;  /* 0x0000057024047890 */ /* 0x000fe2000ff1e03f */
[----:B------:R-:W-:Y:S01]  /*26e70*/  PLOP3.LUT P0, PT, PT, PT, PT, 0x80, 0x0 ;  /* 0x000000000000781c */ /* 0x000fe20003f0f070 */
[----:B------:R-:W-:Y:S01]  /*26e80*/  IMAD.SHL.U32 R14, R28, 0x4000, RZ ;  /* 0x000040001c0e7824 */ /* 0x000fe200078e00ff */
[----:B------:R-:W-:Y:S01]  /*26e90*/  R2UR UR10, R15 ;  /* 0x000000000f0a72ca */ /* 0x000fe200000e0000 */
[----:B------:R-:W-:Y:S01]  /*26ea0*/  VIADD R8, R8, 0xffffffc0 ;  /* 0xffffffc008087836 */ /* 0x000fe20000000000 */
[----:B------:R-:W-:Y:S01]  /*26eb0*/  IADD3 R13, R7, 0x20400, RZ ;  /* 0x00020400070d7810 */ /* 0x000fe20007ffe0ff */
[----:B------:R-:W-:Y:S01]  /*26ec0*/  VIADD R3, R12, 0x30890 ;  /* 0x000308900c037836 */ /* 0x000fe20000000000 */
[----:B------:R-:W-:Y:S01]  /*26ed0*/  UIADD3.X UR5, URZ, UR37, URZ, UP0, !UPT ;  /* 0x000000253f057290 */ /* 0x000fe200087fe43f */
[----:B------:R-:W-:Y:S01]  /*26ee0*/  UMOV UR6, 0x0 ;  /* 0x0000000000067882 */ /* 0x000fe20000000000 */
[----:B------:R-:W-:-:S10]  /*26ef0*/  UMOV UR7, 0x12f00000 ;  /* 0x12f0000000077882 */ /* 0x000fd40000000000 */
.L_x_1884:
        /* <DEDUP_REMOVED lines=16> */
.L_x_1885:
        /* <DEDUP_REMOVED lines=16> */
.L_x_1886:
        /* <DEDUP_REMOVED lines=16> */
.L_x_1887:
        /* <DEDUP_REMOVED lines=13> */
.L_x_2081:
[----:B------:R-:W-:Y:S05]  /*272d0*/  BSYNC B2 ;  /* 0x0000000000027941 */ /* 0x000fea0003800000 */
.L_x_1888:
[----:B------:R-:W-:Y:S01]  /*272e0*/  BSSY B2, `(.L_x_1890) ;  /* 0x000000b000027945 */ /* 0x000fe20003800000 */
[----:B------:R-:W-:Y:S02]  /*272f0*/  IMAD.MOV.U32 R20, RZ, RZ, 0x0 ;  /* 0x00000000ff147424 */ /* 0x000fe400078e00ff */
[----:B------:R-:W-:Y:S01]  /*27300*/  IMAD.MOV.U32 R21, RZ, RZ, 0x12f00000 ;  /* 0x12f00000ff157424 */ /* 0x000fe200078e00ff */
[----:B------:R-:W-:Y:S06]  /*27310*/  @P1 BRA `(.L_x_1891) ;  /* 0x00000000001c1947 */ /* 0x000fec0003800000 */
[----:B------:R-:W2:Y:S01]  /*27320*/  S2R R7, SR_TID.X ;  /* 0x0000000000077919 */ /* 0x000ea20000002100 */
[----:B------:R-:W-:-:S04]  /*27330*/  IMAD.MOV.U32 R3, RZ, RZ, 0x8000 ;  /* 0x00008000ff037424 */ /* 0x000fc800078e00ff */
[----:B------:R3:W-:Y:S01]  /*27340*/  SYNCS.ARRIVE.TRANS64 RZ, [R12+URZ+0x308b0], R3 ;  /* 0x0308b0030cff79a7 */ /* 0x0007e2000800003f */
[----:B--2---:R-:W-:-:S04]  /*27350*/  LOP3.LUT R7, R7, 0x1f, RZ, 0xc0, !PT ;  /* 0x0000001f07077812 */ /* 0x004fc800078ec0ff */
[----:B------:R-:W-:-:S13]  /*27360*/  ISETP.NE.AND P0, PT, R7, RZ, PT ;  /* 0x000000ff0700720c */ /* 0x000fda0003f05270 */
[----:B---3--:R-:W-:Y:S05]  /*27370*/  @!P0 BRA `(.L_x_1891) ;  /* 0x0000000000048947 */ /* 0x008fea0003800000 */
[----:B------:R-:W-:Y:S01]  /*27380*/  BPT.TRAP 0x1 ;  /* 0x000000040000795c */ /* 0x000fe20000300000 */
.L_x_1891:
[----:B------:R-:W-:Y:S05]  /*27390*/  BSYNC B2 ;  /* 0x0000000000027941 */ /* 0x000fea0003800000 */
.L_x_1890:
[----:B------:R-:W-:Y:S01]  /*273a0*/  R2UR UR10, R15 ;  /* 0x000000000f0a72ca */ /* 0x000fe200000e0000 */
[----:B------:R-:W-:Y:S01]  /*273b0*/  UIADD3 UR4, UP0, UR36, 0x670, URZ ;  /* 0x0000067024047890 */ /* 0x000fe2000ff1e03f */
[----:B------:R-:W-:Y:S01]  /*273c0*/  R2UR UR6, R20 ;  /* 0x00000000140672ca */ /* 0x000fe200000e0000 */
[----:B01----:R-:W-:Y:S01]  /*273d0*/  VIADD R12, R12, 0x308b0 ;  /* 0x000308b00c0c7836 */ /* 0x003fe20000000000 */
[----:B------:R-:W-:Y:S01]  /*273e0*/  R2UR UR7, R21 ;  /* 0x00000000150772ca */ /* 0x000fe200000e0000 */
[----:B------:R-:W-:Y:S01]  /*273f0*/  UIADD3.X UR5, URZ, UR37, URZ, UP0, !UPT ;  /* 0x000000253f057290 */ /* 0x000fe200087fe43f */
[----:B------:R-:W-:Y:S02]  /*27400*/  LEA R14, R14, R17, 0x1 ;  /* 0x000000110e0e7211 */ /* 0x000fe400078e08ff */
[----:B------:R-:W-:-:S03]  /*27410*/  PLOP3.LUT P0, PT, PT, PT, PT, 0x80, 0x0 ;  /* 0x000000000000781c */ /* 0x000fc60003f0f070 */
[----:B------:R-:W-:-:S10]  /*27420*/  VIADD R3, R14, 0x400 ;  /* 0x000004000e037836 */ /* 0x000fd40000000000 */
.L_x_1892:
        /* <DEDUP_REMOVED lines=15> */
.L_x_1893:
        /* <DEDUP_REMOVED lines=15> */
.L_x_1894:
        /* <DEDUP_REMOVED lines=15> */
.L_x_1895:
        /* <DEDUP_REMOVED lines=10> */
.L_x_1879:
[----:B------:R-:W-:Y:S05]  /*277a0*/  BSYNC B1 ;  /* 0x0000000000017941 */ /* 0x000fea0003800000 */
.L_x_1878:
[----:B0-----:R-:W-:Y:S01]  /*277b0*/  VIADD R8, R2, 0xfffffffe ;  /* 0xfffffffe02087836 */ /* 0x001fe20000000000 */
        /* <DEDUP_REMOVED lines=8> */
.L_x_1914:
[----:B------:R-:W-:Y:S05]  /*27840*/  YIELD ;  /* 0x0000000000007946 */ /* 0x000fea0003800000 */
[----:B------:R-:W-:Y:S04]  /*27850*/  BSSY B1, `(.L_x_1896) ;  /* 0x00000a9000017945 */ /* 0x000fe80003800000 */
[----:B------:R-:W-:Y:S05]  /*27860*/  @!P6 BRA `(.L_x_1897) ;  /* 0x00000008009ce947 */ /* 0x000fea0003800000 */
[----:B------:R-:W-:Y:S01]  /*27870*/  IMAD R7, R28, 0x8, R17 ;  /* 0x000000081c077824 */ /* 0x000fe200078e0211 */
[----:B------:R-:W-:Y:S01]  /*27880*/  SHF.L.U32 R3, R30, 0x1f, RZ ;  /* 0x0000001f1e037819 */ /* 0x000fe200000006ff */
[----:B------:R-:W0:Y:S01]  /*27890*/  S2R R2, SR_TID.X ;  /* 0x0000000000027919 */ /* 0x000e220000002100 */
[----:B------:R-:W-:Y:S02]  /*278a0*/  BSSY B2, `(.L_x_1898) ;  /* 0x0000005000027945 */ /* 0x000fe40003800000 */
[----:B------:R-:W1:Y:S01]  /*278b0*/  SYNCS.PHASECHK.TRANS64.TRYWAIT P1, [R7+URZ+0x308a0], R3 ;  /* 0x0308a003070075a7 */ /* 0x000e62000802017f */
[----:B0-----:R-:W-:-:S04]  /*278c0*/  LOP3.LUT R2, R2, 0x7f, RZ, 0xc0, !PT ;  /* 0x0000007f02027812 */ /* 0x001fc800078ec0ff */
[----:B------:R-:W-:Y:S01]  /*278d0*/  ISETP.NE.AND P2, PT, R2, RZ, PT ;  /* 0x000000ff0200720c */ /* 0x000fe20003f45270 */
[----:B-1----:R-:W-:-:S12]  /*278e0*/  @!P1 BRA `(.L_x_1899) ;  /* 0x00000074007c9947 */ /* 0x002fd80003800000 */
.L_x_2082:
[----:B------:R-:W-:Y:S05]  /*278f0*/  BSYNC B2 ;  /* 0x0000000000027941 */ /* 0x000fea0003800000 */
.L_x_1898:
[----:B------:R-:W-:Y:S04]  /*27900*/  BSSY B2, `(.L_x_1900) ;  /* 0x0000009000027945 */ /* 0x000fe80003800000 */
[----:B------:R-:W-:Y:S05]  /*27910*/  @P2 BRA `(.L_x_1901) ;  /* 0x00000000001c2947 */ /* 0x000fea0003800000 */
[----:B------:R-:W1:Y:S01]  /*27920*/  S2R R11, SR_TID.X ;  /* 0x00000000000b7919 */ /* 0x000e620000002100 */
[----:B------:R-:W-:-:S04]  /*27930*/  IMAD.MOV.U32 R2, RZ, RZ, 0x8000 ;  /* 0x00008000ff027424 */ /* 0x000fc800078e00ff */
[----:B------:R2:W-:Y:S01]  /*27940*/  SYNCS.ARRIVE.TRANS64 RZ, [R7+URZ+0x30890], R2 ;  /* 0x0308900207ff79a7 */ /* 0x0005e2000800003f */
[----:B-1----:R-:W-:-:S04]  /*27950*/  LOP3.LUT R11, R11, 0x1f, RZ, 0xc0, !PT ;  /* 0x0000001f0b0b7812 */ /* 0x002fc800078ec0ff */
[----:B------:R-:W-:-:S13]  /*27960*/  ISETP.NE.AND P1, PT, R11, RZ, PT ;  /* 0x000000ff0b00720c */ /* 0x000fda0003f25270 */
[----:B--2---:R-:W-:Y:S05]  /*27970*/  @!P1 BRA `(.L_x_1901) ;  /* 0x0000000000049947 */ /* 0x004fea0003800000 */
[----:B------:R-:W-:Y:S01]  /*27980*/  BPT.TRAP 0x1 ;  /* 0x000000040000795c */ /* 0x000fe20000300000 */
.L_x_1901:
[----:B------:R-:W-:Y:S05]  /*27990*/  BSYNC B2 ;  /* 0x0000000000027941 */ /* 0x000fea0003800000 */
.L_x_1900:
[----:B------:R-:W-:Y:S01]  /*279a0*/  MOV R14, RZ ;  /* 0x000000ff000e7202 */ /* 0x000fe20000000f00 */
[----:B------:R-:W-:Y:S01]  /*279b0*/  IMAD R11, R28, 0x8000, R17 ;  /* 0x000080001c0b7824 */ /* 0x000fe200078e0211 */
[----:B------:R-:W-:Y:S01]  /*279c0*/  UIADD3 UR4, UP0, UR36, 0x570, URZ ;  /* 0x0000057024047890 */ /* 0x000fe2000ff1e03f */
[----:B------:R-:W-:Y:S01]  /*279d0*/  PLOP3.LUT P1, PT, PT, PT, PT, 0x80, 0x0 ;  /* 0x000000000000781c */ /* 0x000fe20003f2f070 */
[----:B------:R-:W-:Y:S01]  /*279e0*/  IMAD R12, R8, 0x40, R0 ;  /* 0x00000040080c7824 */ /* 0x000fe200078e0200 */
[----:B------:R-:W-:Y:S01]  /*279f0*/  R2UR UR10, R14 ;  /* 0x000000000e0a72ca */ /* 0x000fe200000e0000 */
[----:B------:R-:W-:Y:S01]  /*27a00*/  VIADD R2, R7, 0x30890 ;  /* 0x0003089007027836 */ /* 0x000fe20000000000 */
[----:B------:R-:W-:Y:S01]  /*27a10*/  UIADD3.X UR5, URZ, UR37, URZ, UP0, !UPT ;  /* 0x000000253f057290 */ /* 0x000fe200087fe43f */
[----:B------:R-:W-:Y:S01]  /*27a20*/  VIADD R13, R11, 0x20400 ;  /* 0x000204000b0d7836 */ /* 0x000fe20000000000 */
[----:B------:R-:W-:Y:S01]  /*27a30*/  UMOV UR6, 0x0 ;  /* 0x0000000000067882 */ /* 0x000fe20000000000 */
[----:B------:R-:W-:-:S10]  /*27a40*/  UMOV UR7, 0x12f00000 ;  /* 0x12f0000000077882 */ /* 0x000fd40000000000 */
.L_x_1902:
        /* <DEDUP_REMOVED lines=10> */
[----:B------:R-:W-:Y:S01]  /*27af0*/  MOV R21, 0x40 ;  /* 0x0000004000157802 */ /* 0x000fe20000000f00 */
[----:B------:R-:W-:Y:S01]  /*27b00*/  VIADD R13, R11, 0x22400 ;  /* 0x000224000b0d7836 */ /* 0x000fe20000000000 */
[----:B------:R-:W-:Y:S01]  /*27b10*/  PLOP3.LUT P1, PT, PT, PT, PT, 0x80, 0x0 ;  /* 0x000000000000781c */ /* 0x000fe20003f2f070 */
[----:B------:R-:W-:Y:S01]  /*27b20*/  UMOV UR6, 0x0 ;  /* 0x0000000000067882 */ /* 0x000fe20000000000 */
[----:B------:R-:W-:Y:S01]  /*27b30*/  R2UR UR10, R21 ;  /* 0x00000000150a72ca */ /* 0x000fe200000e0000 */
[----:B------:R-:W-:-:S14]  /*27b40*/  UMOV UR7, 0x12f00000 ;  /* 0x12f0000000077882 */ /* 0x000fdc0000000000 */
.L_x_1903:
        /* <DEDUP_REMOVED lines=10> */
[----:B------:R-:W-:Y:S01]  /*27bf0*/  IMAD.MOV.U32 R20, RZ, RZ, 0x80 ;  /* 0x00000080ff147424 */ /* 0x000fe200078e00ff */
[----:B------:R-:W-:Y:S01]  /*27c00*/  PLOP3.LUT P1, PT, PT, PT, PT, 0x80, 0x0 ;  /* 0x000000000000781c */ /* 0x000fe20003f2f070 */
[----:B------:R-:W-:Y:S01]  /*27c10*/  VIADD R13, R11, 0x24400 ;  /* 0x000244000b0d7836 */ /* 0x000fe20000000000 */
[----:B------:R-:W-:Y:S01]  /*27c20*/  UMOV UR6, 0x0 ;  /* 0x0000000000067882 */ /* 0x000fe20000000000 */
[----:B------:R-:W-:Y:S01]  /*27c30*/  UMOV UR7, 0x12f00000 ;  /* 0x12f0000000077882 */ /* 0x000fe20000000000 */
[----:B------:R-:W-:-:S15]  /*27c40*/  R2UR UR10, R20 ;  /* 0x00000000140a72ca */ /* 0x000fde00000e0000 */
.L_x_1904:
        /* <DEDUP_REMOVED lines=12> */
[----:B------:R-:W-:Y:S01]  /*27d10*/  UMOV UR6, 0x0 ;  /* 0x0000000000067882 */ /* 0x000fe20000000000 */
[----:B------:R-:W-:Y:S01]  /*27d20*/  IADD3 R13, R11, 0x26400, RZ ;  /* 0x000264000b0d7810 */ /* 0x000fe20007ffe0ff */
[----:B------:R-:W-:Y:S01]  /*27d30*/  UMOV UR7, 0x12f00000 ;  /* 0x12f0000000077882 */ /* 0x000fe20000000000 */
[----:B------:R-:W-:-:S15]  /*27d40*/  R2UR UR10, R15 ;  /* 0x000000000f0a72ca */ /* 0x000fde00000e0000 */
.L_x_1905:
        /* <DEDUP_REMOVED lines=10> */
[----:B------:R-:W1:Y:S01]  /*27df0*/  SYNCS.PHASECHK.TRANS64.TRYWAIT P1, [R7+URZ+0x308c0], R3 ;  /* 0x0308c003070075a7 */ /* 0x000e62000802017f */
[----:B------:R-:W-:Y:S04]  /*27e00*/  BSSY B2, `(.L_x_1906) ;  /* 0x0000002000027945 */ /* 0x000fe80003800000 */
[----:B-1----:R-:W-:Y:S05]  /*27e10*/  @!P1 BRA `(.L_x_1907) ;  /* 0x0000007000449947 */ /* 0x002fea0003800000 */
.L_x_2083:
[----:B------:R-:W-:Y:S05]  /*27e20*/  BSYNC B2 ;  /* 0x0000000000027941 */ /* 0x000fea0003800000 */
.L_x_1906:
[----:B------:R-:W-:Y:S01]  /*27e30*/  BSSY B2, `(.L_x_1908) ;  /* 0x000000b000027945 */ /* 0x000fe20003800000 */
[----:B------:R-:W-:Y:S02]  /*27e40*/  IMAD.MOV.U32 R2, RZ, RZ, 0x0 ;  /* 0x00000000ff027424 */ /* 0x000fe400078e00ff */
[----:B01----:R-:W-:Y:S01]  /*27e50*/  IMAD.MOV.U32 R3, RZ, RZ, 0x12f00000 ;  /* 0x12f00000ff037424 */ /* 0x003fe200078e00ff */
[----:B------:R-:W-:Y:S06]  /*27e60*/  @P2 BRA `(.L_x_1909) ;  /* 0x00000000001c2947 */ /* 0x000fec0003800000 */
[----:B------:R-:W0:Y:S01]  /*27e70*/  S2R R23, SR_TID.X ;  /* 0x0000000000177919 */ /* 0x000e220000002100 */
[----:B------:R-:W-:-:S04]  /*27e80*/  IMAD.MOV.U32 R13, RZ, RZ, 0x8000 ;  /* 0x00008000ff0d7424 */ /* 0x000fc800078e00ff */
[----:B------:R1:W-:Y:S01]  /*27e90*/  SYNCS.ARRIVE.TRANS64 RZ, [R7+URZ+0x308b0], R13 ;  /* 0x0308b00d07ff79a7 */ /* 0x0003e2000800003f */
[----:B0-----:R-:W-:-:S04]  /*27ea0*/  LOP3.LUT R23, R23, 0x1f, RZ, 0xc0, !PT ;  /* 0x0000001f17177812 */ /* 0x001fc800078ec0ff */
[----:B------:R-:W-:-:S13]  /*27eb0*/  ISETP.NE.AND P1, PT, R23, RZ, PT ;  /* 0x000000ff1700720c */ /* 0x000fda0003f25270 */
[----:B-1----:R-:W-:Y:S05]  /*27ec0*/  @!P1 BRA `(.L_x_1909) ;  /* 0x0000000000049947 */ /* 0x002fea0003800000 */
[----:B------:R-:W-:Y:S01]  /*27ed0*/  BPT.TRAP 0x1 ;  /* 0x000000040000795c */ /* 0x000fe20000300000 */
.L_x_1909:
[----:B------:R-:W-:Y:S05]  /*27ee0*/  BSYNC B2 ;  /* 0x0000000000027941 */ /* 0x000fea0003800000 */
.L_x_1908:
[----:B------:R-:W-:Y:S01]  /*27ef0*/  R2UR UR10, R14 ;  /* 0x000000000e0a72ca */ /* 0x000fe200000e0000 */
[----:B------:R-:W-:Y:S01]  /*27f00*/  UIADD3 UR4, UP0, UR36, 0x670, URZ ;  /* 0x0000067024047890 */ /* 0x000fe2000ff1e03f */
[----:B------:R-:W-:Y:S01]  /*27f10*/  R2UR UR6, R2 ;  /* 0x00000000020672ca */ /* 0x000fe200000e0000 */
[----:B------:R-:W-:Y:S01]  /*27f20*/  VIADD R7, R7, 0x308b0 ;  /* 0x000308b007077836 */ /* 0x000fe20000000000 */
[----:B------:R-:W-:Y:S01]  /*27f30*/  R2UR UR7, R3 ;  /* 0x00000000030772ca */ /* 0x000fe200000e0000 */
[----:B------:R-:W-:Y:S01]  /*27f40*/  UIADD3.X UR5, URZ, UR37, URZ, UP0, !UPT ;  /* 0x000000253f057290 */ /* 0x000fe200087fe43f */
[----:B------:R-:W-:Y:S02]  /*27f50*/  PLOP3.LUT P1, PT, PT, PT, PT, 0x80, 0x0 ;  /* 0x000000000000781c */ /* 0x000fe40003f2f070 */
[----:B------:R-:W-:-:S11]  /*27f60*/  IADD3 R13, R11, 0x400, RZ ;  /* 0x000004000b0d7810 */ /* 0x000fd60007ffe0ff */
.L_x_1910:
        /* <DEDUP_REMOVED lines=15> */
.L_x_1911:
        /* <DEDUP_REMOVED lines=15> */
.L_x_1912:
        /* <DEDUP_REMOVED lines=15> */
.L_x_1913:
        /* <DEDUP_REMOVED lines=10> */
.L_x_1897:
[----:B------:R-:W-:Y:S05]  /*282e0*/  BSYNC B1 ;  /* 0x0000000000017941 */ /* 0x000fea0003800000 */
.L_x_1896:
        /* <DEDUP_REMOVED lines=8> */
.L_x_1872:
[----:B------:R-:W-:Y:S05]  /*28370*/  BSYNC B0 ;  /* 0x0000000000007941 */ /* 0x000fea0003800000 */
.L_x_1871:
[----:B------:R-:W0:Y:S01]  /*28380*/  LDC R0, c[0x0][0x448] ;  /* 0x00011200ff007b82 */ /* 0x000e220000000800 */
[----:B------:R-:W-:Y:S01]  /*28390*/  VIADD R7, R25, 0x7f ;  /* 0x0000007f19077836 */ /* 0x000fe20000000000 */
[----:B------:R-:W-:Y:S06]  /*283a0*/  @!P0 WARPSYNC.ALL ;  /* 0x0000000000008948 */ /* 0x000fec0003800000 */
[----:B------:R-:W-:Y:S01]  /*283b0*/  @!P0 BAR.SYNC.DEFER_BLOCKING 0xc, 0x180 ;  /* 0x0306000000008b1d */ /* 0x000fe20000010000 */
[----:B0-----:R-:W-:-:S13]  /*283c0*/  ISETP.NE.AND P1, PT, R0, 0x1, PT ;  /* 0x000000010000780c */ /* 0x001fda0003f25270 */
[----:B------:R-:W0:Y:S08]  /*283d0*/  @P1 LDC R0, c[0x0][0x44c] ;  /* 0x00011300ff001b82 */ /* 0x000e300000000800 */
[----:B------:R-:W1:Y:S01]  /*283e0*/  @P1 LDC R3, c[0x0][0x450] ;  /* 0x00011400ff031b82 */ /* 0x000e620000000800 */
[----:B0-----:R-:W-:-:S05]  /*283f0*/  @P1 IMAD.HI.U32 R0, R7, R0, RZ ;  /* 0x0000000007001227 */ /* 0x001fca00078e00ff */
[----:B-1----:R-:W-:Y:S02]  /*28400*/  @P1 SHF.R.U32.HI R7, RZ, R3, R0 ;  /* 0x00000003ff071219 */ /* 0x002fe40000011600 */
[----:B------:R-:W0:Y:S03]  /*28410*/  LDC.64 R2, c[0x0][0x9e0] ;  /* 0x00027800ff027b82 */ /* 0x000e260000000a00 */
[----:B------:R-:W-:Y:S01]  /*28420*/  IMAD.IADD R7, R18, 0x1, R7 ;  /* 0x0000000112077824 */ /* 0x000fe200078e0207 */
[----:B0-----:R-:W-:-:S03]  /*28430*/  ISETP.GE.AND P2, PT, R3, 0x1, PT ;  /* 0x000000010300780c */ /* 0x001fc60003f46270 */
[----:B------:R-:W-:-:S10]  /*28440*/  IMAD.IADD R2, R7, 0x1, R2 ;  /* 0x0000000107027824 */ /* 0x000fd400078e0202 */
[----:B------:R-:W-:Y:S05]  /*28450*/  @!P2 BRA `(.L_x_1915) ;  /* 0x000000000048a947 */ /* 0x000fea0003800000 */
        /* <DEDUP_REMOVED lines=11> */
.L_x_1917:
[----:B------:R-:W-:-:S13]  /*28510*/  ISETP.NE.AND P0, PT, R3, 0x1, PT ;  /* 0x000000010300780c */ /* 0x000fda0003f05270 */
[----:B------:R-:W0:Y:S02]  /*28520*/  @P0 LDC.64 R4, c[0x0][0x9e8] ;  /* 0x00027a00ff040b82 */ /* 0x000e240000000a00 */
[----:B0-----:R-:W-:-:S05]  /*28530*/  @P0 IMAD.HI.U32 R4, R0, R4, RZ ;  /* 0x0000000400040227 */ /* 0x001fca00078e00ff */
[----:B------:R-:W-:-:S07]  /*28540*/  @P0 SHF.R.U32.HI R0, RZ, R5, R4 ;  /* 0x00000005ff000219 */ /* 0x000fce0000011604 */
.L_x_1918:
[----:B------:R-:W-:Y:S05]  /*28550*/  BSYNC B0 ;  /* 0x0000000000007941 */ /* 0x000fea0003800000 */
.L_x_1916:
[----:B------:R-:W-:-:S05]  /*28560*/  IMAD R5, R0, R3, R3 ;  /* 0x0000000300057224 */ /* 0x000fca00078e0203 */
[----:B------:R-:W-:-:S07]  /*28570*/  VIMNMX R2, R2, R5, PT ;  /* 0x0000000502027248 */ /* 0x000fce0003fe0100 */
.L_x_1915:
[----:B------:R-:W0:Y:S01]  /*28580*/  @P1 LDC R4, c[0x0][0x44c] ;  /* 0x00011300ff041b82 */ /* 0x000e220000000800 */
[----:B------:R-:W-:Y:S01]  /*28590*/  VIADD R2, R2, 0x3f ;  /* 0x0000003f02027836 */ /* 0x000fe20000000000 */
[----:B------:R-:W-:-:S04]  /*285a0*/  ULDC UR4, c[0x0][0x9dc] ;  /* 0x0002770000047ab9 */ /* 0x000fc80000000800 */
[----:B------:R-:W-:Y:S02]  /*285b0*/  SHF.R.S32.HI R5, RZ, 0x1f, R2 ;  /* 0x0000001fff057819 */ /* 0x000fe40000011402 */
[----:B------:R-:W1:Y:S02]  /*285c0*/  @P1 LDC R0, c[0x0][0x450] ;  /* 0x00011400ff001b82 */ /* 0x000e640000000800 */
[----:B------:R-:W-:Y:S01]  /*285d0*/  LEA.HI R5, R5, R2, RZ, 0x6 ;  /* 0x0000000205057211 */ /* 0x000fe200078f30ff */
[----:B------:R-:W-:Y:S02]  /*285e0*/  IMAD.MOV.U32 R2, RZ, RZ, R25 ;  /* 0x000000ffff027224 */ /* 0x000fe400078e0019 */
        /* <DEDUP_REMOVED lines=17> */
.L_x_1921:
[----:B------:R-:W-:-:S13]  /*28700*/  ISETP.NE.AND P0, PT, R3, 0x1, PT ;  /* 0x000000010300780c */ /* 0x000fda0003f05270 */
[----:B------:R-:W0:Y:S02]  /*28710*/  @P0 LDC.64 R4, c[0x0][0x9e8] ;  /* 0x00027a00ff040b82 */ /* 0x000e240000000a00 */
[----:B0-----:R-:W-:-:S05]  /*28720*/  @P0 IMAD.HI.U32 R4, R2, R4, RZ ;  /* 0x0000000402040227 */ /* 0x001fca00078e00ff */
[----:B------:R-:W-:-:S07]  /*28730*/  @P0 SHF.R.U32.HI R2, RZ, R5, R4 ;  /* 0x00000005ff020219 */ /* 0x000fce0000011604 */
.L_x_1922:
[----:B------:R-:W-:Y:S05]  /*28740*/  BSYNC B0 ;  /* 0x0000000000007941 */ /* 0x000fea0003800000 */
.L_x_1920:
[----:B------:R-:W-:-:S05]  /*28750*/  IMAD R3, R2, R3, RZ ;  /* 0x0000000302037224 */ /* 0x000fca00078e02ff */
[----:B------:R-:W-:-:S07]  /*28760*/  VIMNMX R0, R0, R3, !PT ;  /* 0x0000000300007248 */ /* 0x000fce0007fe0100 */
.L_x_1919:
[----:B------:R-:W-:Y:S01]  /*28770*/  ISETP.NE.AND P1, PT, R6, RZ, PT ;  /* 0x000000ff0600720c */ /* 0x000fe20003f25270 */
[----:B------:R-:W-:Y:S01]  /*28780*/  BSSY B0, `(.L_x_1923) ;  /* 0x0000024000007945 */ /* 0x000fe20003800000 */
[----:B------:R-:W-:-:S04]  /*28790*/  SHF.R.S32.HI R3, RZ, 0x1f, R0 ;  /* 0x0000001fff037819 */ /* 0x000fc80000011400 */
[----:B------:R-:W-:-:S04]  /*287a0*/  LEA.HI R3, R3, R0, RZ, 0x6 ;  /* 0x0000000003037211 */ /* 0x000fc800078f30ff */
[----:B------:R-:W-:Y:S02]  /*287b0*/  SHF.R.S32.HI R0, RZ, 0x6, R3 ;  /* 0x00000006ff007819 */ /* 0x000fe40000011403 */
[----:B------:R-:W-:Y:S01]  /*287c0*/  MOV R3, RZ ;  /* 0x000000ff00037202 */ /* 0x000fe20000000f00 */
[----:B------:R-:W0:Y:S01]  /*287d0*/  @!P1 LDC R6, c[0x0][0x9f0] ;  /* 0x00027c00ff069b82 */ /* 0x000e220000000800 */
[----:B------:R-:W-:-:S04]  /*287e0*/  VIMNMX R0, RZ, R0, !PT ;  /* 0x00000000ff007248 */ /* 0x000fc80007fe0100 */
[----:B------:R-:W-:-:S13]  /*287f0*/  ISETP.GT.AND P0, PT, R19, R0, PT ;  /* 0x000000001300720c */ /* 0x000fda0003f04270 */
[----:B------:R-:W-:Y:S05]  /*28800*/  @!P0 BRA `(.L_x_1924) ;  /* 0x00000000006c8947 */ /* 0x000fea0003800000 */
[-C--:B0-----:R-:W-:Y:S01]  /*28810*/  IABS R4, R6.reuse ;  /* 0x0000000600047213 */ /* 0x081fe20000000000 */
[----:B------:R-:W-:Y:S01]  /*28820*/  IMAD.MOV.U32 R2, RZ, RZ, RZ ;  /* 0x000000ffff027224 */ /* 0x000fe200078e00ff */
[----:B------:R-:W-:Y:S02]  /*28830*/  IABS R8, R6 ;  /* 0x0000000600087213 */ /* 0x000fe40000000000 */
[----:B------:R-:W0:Y:S08]  /*28840*/  I2F.RP R5, R4 ;  /* 0x0000000400057306 */ /* 0x000e300000209400 */
[----:B0-----:R-:W0:Y:S02]  /*28850*/  MUFU.RCP R5, R5 ;  /* 0x0000000500057308 */ /* 0x001e240000001000 */
[----:B0-----:R-:W-:-:S06]  /*28860*/  VIADD R7, R5, 0xffffffe ;  /* 0x0ffffffe05077836 */ /* 0x001fcc0000000000 */
[----:B------:R0:W1:Y:S02]  /*28870*/  F2I.FTZ.U32.TRUNC.NTZ R3, R7 ;  /* 0x0000000700037305 */ /* 0x000064000021f000 */
[----:B0-----:R-:W-:Y:S01]  /*28880*/  IADD3 R7, RZ, -R8, RZ ;  /* 0x80000008ff077210 */ /* 0x001fe20007ffe0ff */
[----:B-1----:R-:W-:-:S04]  /*28890*/  IMAD.MOV R9, RZ, RZ, -R3 ;  /* 0x000000ffff097224 */ /* 0x002fc800078e0a03 */
[----:B------:R-:W-:-:S04]  /*288a0*/  IMAD R9, R9, R4, RZ ;  /* 0x0000000409097224 */ /* 0x000fc800078e02ff */
[----:B------:R-:W-:Y:S01]  /*288b0*/  IMAD.HI.U32 R2, R3, R9, R2 ;  /* 0x0000000903027227 */ /* 0x000fe200078e0002 */
[----:B------:R-:W-:-:S05]  /*288c0*/  IADD3 R3, R6, -0x1, R19 ;  /* 0xffffffff06037810 */ /* 0x000fca0007ffe013 */
[----:B------:R-:W-:-:S05]  /*288d0*/  IMAD.IADD R3, R3, 0x1, -R0 ;  /* 0x0000000103037824 */ /* 0x000fca00078e0a00 */
[----:B------:R-:W-:Y:S02]  /*288e0*/  IABS R5, R3 ;  /* 0x0000000300057213 */ /* 0x000fe40000000000 */
[----:B------:R-:W-:-:S03]  /*288f0*/  LOP3.LUT R3, R3, R6, RZ, 0x3c, !PT ;  /* 0x0000000603037212 */ /* 0x000fc600078e3cff */
[----:B------:R-:W-:Y:S01]  /*28900*/  IMAD.HI.U32 R2, R2, R5, RZ ;  /* 0x0000000502027227 */ /* 0x000fe200078e00ff */
[----:B------:R-:W-:-:S03]  /*28910*/  ISETP.GE.AND P2, PT, R3, RZ, PT ;  /* 0x000000ff0300720c */ /* 0x000fc60003f46270 */
        /* <DEDUP_REMOVED lines=8> */
[----:B------:R-:W-:-:S04]  /*289a0*/  @!P1 LOP3.LUT R2, RZ, R6, RZ, 0x33, !PT ;  /* 0x00000006ff029212 */ /* 0x000fc800078e33ff */
[----:B------:R-:W-:-:S07]  /*289b0*/  MOV R3, R2 ;  /* 0x0000000200037202 */ /* 0x000fce0000000f00 */
.L_x_1924:
[----:B------:R-:W-:Y:S05]  /*289c0*/  BSYNC B0 ;  /* 0x0000000000007941 */ /* 0x000fea0003800000 */
.L_x_1923:
[-C--:B------:R-:W-:Y:S01]  /*289d0*/  IMAD R0, R10, R3.reuse, R0 ;  /* 0x000000030a007224 */ /* 0x080fe200078e0200 */
        /* <DEDUP_REMOVED lines=13> */
[----:B------:R-:W1:Y:S02]  /*28ab0*/  FLO.U32 R0, UR4 ;  /* 0x0000000400007d00 */ /* 0x000e6400080e0000 */
        /* <DEDUP_REMOVED lines=9> */
.L_x_1926:
        /* <DEDUP_REMOVED lines=9> */
[----:B------:R-:W-:Y:S01]  /*28be0*/  MOV R7, UR9 ;  /* 0x0000000900077c02 */ /* 0x000fe20008000f00 */
[----:B------:R-:W1:Y:S01]  /*28bf0*/  LDC.64 R2, c[0x4][R2] ;  /* 0x0100000002027b82 */ /* 0x000e620000000a00 */
[----:B------:R-:W-:Y:S01]  /*28c00*/  IMAD.U32 R5, RZ, RZ, UR7 ;  /* 0x00000007ff057e24 */ /* 0x000fe2000f8e00ff */
[----:B------:R-:W-:Y:S01]  /*28c10*/  MOV R13, RZ ;  /* 0x000000ff000d7202 */ /* 0x000fe20000000f00 */
[----:B0-----:R-:W-:Y:S02]  /*28c20*/  IMAD.U32 R6, RZ, RZ, UR8 ;  /* 0x00000008ff067e24 */ /* 0x001fe4000f8e00ff */
[----:B------:R-:W-:-:S02]  /*28c30*/  IMAD.U32 R10, RZ, RZ, UR4 ;  /* 0x00000004ff0a7e24 */ /* 0x000fc4000f8e00ff */
[----:B------:R-:W-:Y:S02]  /*28c40*/  IMAD.U32 R11, RZ, RZ, UR5 ;  /* 0x00000005ff0b7e24 */ /* 0x000fe4000f8e00ff */
[----:B------:R-:W-:Y:S02]  /*28c50*/  IMAD.MOV.U32 R8, RZ, RZ, 0x70 ;  /* 0x00000070ff087424 */ /* 0x000fe400078e00ff */
[----:B------:R-:W-:-:S07]  /*28c60*/  IMAD.MOV.U32 R12, RZ, RZ, 0x1 ;  /* 0x00000001ff0c7424 */ /* 0x000fce00078e00ff */
[----:B------:R-:W-:-:S07]  /*28c70*/  LEPC R20, `(.L_x_1929) ;  /* 0x000000001014794e */ /* 0x000fce0000000000 */
[----:B-1----:R-:W-:Y:S05]  /*28c80*/  CALL.ABS.NOINC R2 ;  /* 0x0000000002007343 */ /* 0x002fea0003c00000 */
.L_x_1929:
[----:B------:R-:W-:Y:S05]  /*28c90*/  BSYNC B6 ;  /* 0x0000000000067941 */ /* 0x000fea0003800000 */
.L_x_1928:
        /* <DEDUP_REMOVED lines=12> */
[----:B------:R-:W-:Y:S01]  /*28d60*/  MOV R13, RZ ;  /* 0x000000ff000d7202 */ /* 0x000fe20000000f00 */
[----:B0-----:R-:W-:Y:S02]  /*28d70*/  IMAD.U32 R6, RZ, RZ, UR8 ;  /* 0x00000008ff067e24 */ /* 0x001fe4000f8e00ff */
[----:B------:R-:W-:-:S02]  /*28d80*/  IMAD.U32 R10, RZ, RZ, UR4 ;  /* 0x00000004ff0a7e24 */ /* 0x000fc4000f8e00ff */
[----:B------:R-:W-:Y:S02]  /*28d90*/  IMAD.U32 R11, RZ, RZ, UR5 ;  /* 0x00000005ff0b7e24 */ /* 0x000fe4000f8e00ff */
[----:B------:R-:W-:Y:S02]  /*28da0*/  IMAD.MOV.U32 R8, RZ, RZ, 0x70 ;  /* 0x00000070ff087424 */ /* 0x000fe400078e00ff */
[----:B-1----:R-:W-:-:S07]  /*28db0*/  IMAD.MOV.U32 R12, RZ, RZ, 0x1 ;  /* 0x00000001ff0c7424 */ /* 0x002fce00078e00ff */
[----:B------:R-:W-:-:S07]  /*28dc0*/  LEPC R20, `(.L_x_1932) ;  /* 0x000000001014794e */ /* 0x000fce0000000000 */
[----:B--2---:R-:W-:Y:S05]  /*28dd0*/  CALL.ABS.NOINC R2 ;  /* 0x0000000002007343 */ /* 0x004fea0003c00000 */
.L_x_1932:
        /* <DEDUP_REMOVED lines=15> */
.L_x_1931:
[----:B------:R-:W-:Y:S05]  /*28ed0*/  BSYNC B6 ;  /* 0x0000000000067941 */ /* 0x000fea0003800000 */
.L_x_1930:
[----:B------:R-:W-:Y:S01]  /*28ee0*/  ULDC.64 UR4, c[0x0][0x9f8] ;  /* 0x00027e0000047ab9 */ /* 0x000fe20000000a00 */
[----:B------:R-:W2:Y:S01]  /*28ef0*/  LDL R20, [R1+0x8] ;  /* 0x0000080001147983 */ /* 0x000ea20000100800 */
[----:B------:R-:W-:Y:S01]  /*28f00*/  ISETP.NE.U32.AND P0, PT, RZ, UR4, PT ;  /* 0x00000004ff007c0c */ /* 0x000fe2000bf05070 */
[----:B------:R-:W1:Y:S02]  /*28f10*/  LDC R5, c[0x0][0x430] ;  /* 0x00010c00ff057b82 */ /* 0x000e640000000800 */
[----:B------:R-:W3:Y:S01]  /*28f20*/  LDL R19, [R1+0x10] ;  /* 0x0000100001137983 */ /* 0x000ee20000100800 */
[----:B------:R-:W-:Y:S02]  /*28f30*/  ISETP.NE.AND.EX P0, PT, RZ, UR5, PT, P0 ;  /* 0x00000005ff007c0c */ /* 0x000fe4000bf05300 */
[----:B------:R-:W-:Y:S01]  /*28f40*/  MOV R32, R27 ;  /* 0x0000001b00207202 */ /* 0x000fe20000000f00 */
[----:B------:R-:W4:Y:S01]  /*28f50*/  S2R R18, SR_TID.X ;  /* 0x0000000000127919 */ /* 0x000f220000002100 */
[----:B------:R-:W-:Y:S01]  /*28f60*/  VIADD R7, R23, 0xffffffff ;  /* 0xffffffff17077836 */ /* 0x000fe20000000000 */
[----:B------:R-:W-:Y:S01]  /*28f70*/  LOP3.LUT R16, R16, 0xfffffffe, RZ, 0xc0, !PT ;  /* 0xfffffffe10107812 */ /* 0x000fe200078ec0ff */
[----:B------:R-:W-:-:S07]  /*28f80*/  ULDC UR4, c[0x0][0x2f4] ;  /* 0x0000bd0000047ab9 */ /* 0x000fce0000000800 */
[----:B------:R-:W0:Y:S01]  /*28f90*/  @P0 LDC.64 R2, c[0x0][0x9f8] ;  /* 0x00027e00ff020b82 */ /* 0x000e220000000a00 */
[----:B----4-:R-:W-:Y:S01]  /*28fa0*/  LOP3.LUT R18, R18, 0x7f, RZ, 0xc0, !PT ;  /* 0x0000007f12127812 */ /* 0x010fe200078ec0ff */
[----:B0-----:R-:W-:-:S05]  /*28fb0*/  @P0 IMAD.WIDE R2, R27, 0x4, R2 ;  /* 0x000000041b020825 */ /* 0x001fca00078e0202 */
[----:B------:R0:W4:Y:S01]  /*28fc0*/  @P0 LDG.E R32, desc[UR60][R2.64] ;  /* 0x0000003c02200981 */ /* 0x000122000c1e1900 */
[----:B------:R-:W-:Y:S02]  /*28fd0*/  SHF.R.U32.HI R21, RZ, 0x3, R18 ;  /* 0x00000003ff157819 */ /* 0x000fe40000011612 */
[----:B-1----:R-:W-:Y:S01]  /*28fe0*/  ISETP.NE.AND P1, PT, R5, 0x1, PT ;  /* 0x000000010500780c */ /* 0x002fe20003f25270 */
[----:B------:R-:W1:-:S12]  /*28ff0*/  S2R R18, SR_TID.X ;  /* 0x0000000000127919 */ /* 0x000e580000002100 */
[----:B------:R-:W0:Y:S08]  /*29000*/  @P1 LDC R9, c[0x0][0x434] ;  /* 0x00010d00ff091b82 */ /* 0x000e300000000800 */
[----:B------:R-:W0:Y:S01]  /*29010*/  @P1 LDC R6, c[0x0][0x438] ;  /* 0x00010e00ff061b82 */ /* 0x000e220000000800 */
[----:B-1----:R-:W-:-:S05]  /*29020*/  IMAD.SHL.U32 R18, R18, 0x10, RZ ;  /* 0x0000001012127824 */ /* 0x002fca00078e00ff */
[----:B------:R-:W-:-:S05]  /*29030*/  LOP3.LUT R18, R21, 0x70, R18, 0xf8, !PT ;  /* 0x0000007015127812 */ /* 0x000fca00078ef812 */
[----:B------:R-:W-:Y:S01]  /*29040*/  IMAD R0, R7, 0x40, R18 ;  /* 0x0000004007007824 */ /* 0x000fe200078e0212 */
[----:B------:R-:W-:-:S04]  /*29050*/  LOP3.LUT R10, R36, 0x40, RZ, 0xfc, !PT ;  /* 0x00000040240a7812 */ /* 0x000fc800078efcff */
[----:B------:R-:W-:Y:S01]  /*29060*/  ISETP.GE.AND P3, PT, R10, UR4, PT ;  /* 0x000000040a007c0c */ /* 0x000fe2000bf66270 */
[----:B------:R-:W-:Y:S01]  /*29070*/  UMOV UR5, 0xffffffff ;  /* 0xffffffff00057882 */ /* 0x000fe20000000000 */
[----:B--2---:R-:W-:-:S04]  /*29080*/  ISETP.GE.AND P0, PT, R0, R20, PT ;  /* 0x000000140000720c */ /* 0x004fc80003f06270 */
[----:B------:R-:W-:Y:S01]  /*29090*/  ISETP.GT.U32.OR P0, PT, R18, 0x3f, P0 ;  /* 0x0000003f1200780c */ /* 0x000fe20000704470 */
[----:B---3--:R-:W-:-:S04]  /*290a0*/  IMAD.IADD R0, R0, 0x1, R19 ;  /* 0x0000000100007824 */ /* 0x008fc800078e0213 */
[----:B0-----:R-:W-:Y:S01]  /*290b0*/  @P1 IMAD.HI.U32 R9, R0, R9, RZ ;  /* 0x0000000900091227 */ /* 0x001fe200078e00ff */
[----:B------:R-:W-:-:S04]  /*290c0*/  MOV R4, R0 ;  /* 0x0000000000047202 */ /* 0x000fc80000000f00 */
[----:B------:R-:W-:-:S03]  /*290d0*/  @P1 SHF.R.U32.HI R4, RZ, R6, R9 ;  /* 0x00000006ff041219 */ /* 0x000fc60000011609 */
[----:B------:R-:W0:Y:S02]  /*290e0*/  @!P0 LDC.64 R2, c[0x0][0x428] ;  /* 0x00010a00ff028b82 */ /* 0x000e240000000a00 */
[----:B------:R-:W-:-:S04]  /*290f0*/  IMAD.MOV R6, RZ, RZ, -R4 ;  /* 0x000000ffff067224 */ /* 0x000fc800078e0a04 */
[----:B------:R-:W-:Y:S01]  /*29100*/  IMAD R0, R5, R6, R0 ;  /* 0x0000000605007224 */ /* 0x000fe200078e0200 */
[----:B------:R-:W-:Y:S02]  /*29110*/  @!P0 SHF.R.S32.HI R5, RZ, 0x1f, R4 ;  /* 0x0000001fff058819 */ /* 0x000fe40000011404 */
[----:B----4-:R-:W-:Y:S01]  /*29120*/  SHF.R.S32.HI R8, RZ, 0x1f, R32 ;  /* 0x0000001fff087819 */ /* 0x010fe20000011420 */
[----:B0-----:R-:W-:-:S04]  /*29130*/  @!P0 IMAD.WIDE.U32 R4, R32, R2, R4 ;  /* 0x0000000220048225 */ /* 0x001fc800078e0004 */
[----:B------:R-:W-:Y:S01]  /*29140*/  @!P0 IMAD R6, R8, R2, RZ ;  /* 0x0000000208068224 */ /* 0x000fe200078e02ff */
[----:B------:R0:W-:Y:S03]  /*29150*/  STL [R1+0x14], R8 ;  /* 0x0000140801007387 */ /* 0x0001e60000100800 */
[----:B------:R-:W-:Y:S02]  /*29160*/  @!P0 IMAD R6, R32, R3, R6 ;  /* 0x0000000320068224 */ /* 0x000fe400078e0206 */
[----:B------:R-:W1:Y:S02]  /*29170*/  @!P0 LDC.64 R2, c[0x0][0x418] ;  /* 0x00010600ff028b82 */ /* 0x000e640000000a00 */
[----:B------:R-:W-:Y:S02]  /*29180*/  @!P0 IMAD.IADD R6, R5, 0x1, R6 ;  /* 0x0000000105068824 */ /* 0x000fe400078e0206 */
[----:B------:R-:W-:Y:S01]  /*29190*/  IMAD.MOV.U32 R5, RZ, RZ, RZ ;  /* 0x000000ffff057224 */ /* 0x000fe200078e00ff */
[----:B-1----:R-:W-:-:S04]  /*291a0*/  @!P0 LEA R2, P1, R4, R2, 0x2 ;  /* 0x0000000204028211 */ /* 0x002fc800078210ff */
[----:B------:R-:W-:Y:S01]  /*291b0*/  @!P0 LEA.HI.X R3, R4, R3, R6, 0x2, P1 ;  /* 0x0000000304038211 */ /* 0x000fe200008f1406 */
[----:B------:R-:W-:-:S04]  /*291c0*/  IMAD.U32 R4, RZ, RZ, UR39 ;  /* 0x00000027ff047e24 */ /* 0x000fc8000f8e00ff */
[----:B------:R1:W5:Y:S01]  /*291d0*/  @!P0 LDG.E R5, desc[UR60][R2.64] ;  /* 0x0000003c02058981 */ /* 0x000362000c1e1900 */
[----:B------:R-:W-:Y:S02]  /*291e0*/  ISETP.GT.U32.AND P0, PT, R18, 0x3f, PT ;  /* 0x0000003f1200780c */ /* 0x000fe40003f04070 */
[----:B------:R-:W-:Y:S02]  /*291f0*/  ISETP.NE.AND P2, PT, R4, 0x3, PT ;  /* 0x000000030400780c */ /* 0x000fe40003f45270 */
[----:B0-----:R-:W-:-:S04]  /*29200*/  LOP3.LUT R8, R36, 0x80, RZ, 0xfc, !PT ;  /* 0x0000008024087812 */ /* 0x001fc800078efcff */
[----:B------:R-:W-:-:S05]  /*29210*/  ISETP.GE.AND P1, PT, R8, UR4, PT ;  /* 0x0000000408007c0c */ /* 0x000fca000bf26270 */
[----:B------:R-:W-:Y:S02]  /*29220*/  @P0 LOP3.LUT R16, R16, 0x1, RZ, 0xfc, !PT ;  /* 0x0000000110100812 */ /* 0x000fe400078efcff */
[----:B------:R-:W-:Y:S02]  /*29230*/  ISETP.GE.AND P0, PT, R36, UR4, PT ;  /* 0x0000000424007c0c */ /* 0x000fe4000bf06270 */
[----:B------:R-:W-:-:S04]  /*29240*/  LOP3.LUT R16, R16, 0xffffffdf, RZ, 0xc0, !PT ;  /* 0xffffffdf10107812 */ /* 0x000fc800078ec0ff */
[----:B------:R-:W-:-:S04]  /*29250*/  @P2 LOP3.LUT R16, R16, 0x20, RZ, 0xfc, !PT ;  /* 0x0000002010102812 */ /* 0x000fc800078efcff */
[----:B------:R-:W-:-:S04]  /*29260*/  LOP3.LUT R16, R16, 0xffffffef, RZ, 0xc0, !PT ;  /* 0xffffffef10107812 */ /* 0x000fc800078ec0ff */
        /* <DEDUP_REMOVED lines=8> */
[----:B-1----:R-:W-:Y:S06]  /*292f0*/  BRA.DIV UR5, `(.L_x_1933) ;  /* 0x0000005e05207947 */ /* 0x002fec000b800000 */
.L_x_2086:
[----:B------:R-:W-:Y:S01]  /*29300*/  MOV R23, R7 ;  /* 0x0000000700177202 */ /* 0x000fe20000000f00 */
[----:B------:R-:W-:Y:S06]  /*29310*/  @!P2 BRA `(.L_x_1934) ;  /* 0x000000000004a947 */ /* 0x000fec0003800000 */
[----:B------:R-:W-:Y:S01]  /*29320*/  BPT.TRAP 0x1 ;  /* 0x000000040000795c */ /* 0x000fe20000300000 */
.L_x_1934:
[----:B------:R-:W-:Y:S01]  /*29330*/  SHF.R.S32.HI R6, RZ, 0x1f, R0 ;  /* 0x0000001fff067819 */ /* 0x000fe20000011400 */
[----:B------:R-:W-:Y:S01]  /*29340*/  ULDC.64 UR4, c[0x0][0x328] ;  /* 0x0000ca0000047ab9 */ /* 0x000fe20000000a00 */
[----:B-----5:R-:W-:Y:S01]  /*29350*/  SHF.R.S32.HI R8, RZ, 0x1f, R5 ;  /* 0x0000001fff087819 */ /* 0x020fe20000011405 */
[----:B------:R-:W-:Y:S01]  /*29360*/  ULDC.64 UR6, c[0x0][0x318] ;  /* 0x0000c60000067ab9 */ /* 0x000fe20000000a00 */
[----:B------:R-:W-:Y:S01]  /*29370*/  BSSY B0, `(.L_x_1935) ;  /* 0x0000013000007945 */ /* 0x000fe20003800000 */
        /* <DEDUP_REMOVED lines=18> */
.L_x_2087:
[----:B------:R-:W-:Y:S05]  /*294a0*/  BSYNC B0 ;  /* 0x0000000000007941 */ /* 0x000fea0003800000 */
.L_x_1935:
[----:B------:R-:W2:Y:S01]  /*294b0*/  LDL R10, [R1+0x8] ;  /* 0x00000800010a7983 */ /* 0x000ea20000100800 */
[----:B------:R-:W-:Y:S01]  /*294c0*/  ULDC.64 UR4, c[0x0][0x300] ;  /* 0x0000c00000047ab9 */ /* 0x000fe20000000a00 */
[----:B------:R-:W-:Y:S01]  /*294d0*/  ULDC.64 UR6, c[0x0][0x2e8] ;  /* 0x0000ba0000067ab9 */ /* 0x000fe20000000a00 */
[----:B------:R-:W-:Y:S01]  /*294e0*/  IMAD R6, R6, UR4, RZ ;  /* 0x0000000406067c24 */ /* 0x000fe2000f8e02ff */
[----:B------:R-:W1:Y:S01]  /*294f0*/  S2R R9, SR_TID.X ;  /* 0x0000000000097919 */ /* 0x000e620000002100 */
[----:B0-----:R-:W-:Y:S01]  /*29500*/  IMAD.WIDE.U32 R2, R0, UR4, RZ ;  /* 0x0000000400027c25 */ /* 0x001fe2000f8e00ff */
[C---:B------:R-:W-:Y:S02]  /*29510*/  LOP3.LUT P5, RZ, R16.reuse, 0x10, RZ, 0xc0, !PT ;  /* 0x0000001010ff7812 */ /* 0x040fe400078ac0ff */
[----:B------:R-:W-:Y:S01]  /*29520*/  LOP3.LUT P4, RZ, R16, 0x8, RZ, 0xc0, !PT ;  /* 0x0000000810ff7812 */ /* 0x000fe2000788c0ff */
        /* <DEDUP_REMOVED lines=8> */
[----:B------:R-:W-:-:S04]  /*295b0*/  ULDC.64 UR4, c[0x0][0x308] ;  /* 0x0000c20000047ab9 */ /* 0x000fc80000000a00 */
[----:B------:R-:W-:-:S03]  /*295c0*/  IADD3 R3, R3, R8, RZ ;  /* 0x0000000803037210 */ /* 0x000fc60007ffe0ff */
[----:B------:R-:W-:Y:S01]  /*295d0*/  IMAD.WIDE.U32 R2, R26, UR4, R2 ;  /* 0x000000041a027c25 */ /* 0x000fe2000f8e0002 */
[----:B------:R-:W-:-:S03]  /*295e0*/  UMOV UR4, 0xffffffff ;  /* 0xffffffff00047882 */ /* 0x000fc60000000000 */
[----:B------:R-:W-:Y:S01]  /*295f0*/  IMAD R6, R26, UR5, R3 ;  /* 0x000000051a067c24 */ /* 0x000fe2000f8e0203 */
[C---:B------:R-:W-:Y:S02]  /*29600*/  LEA R0, P0, R2.reuse, UR6, 0x1 ;  /* 0x0000000602007c11 */ /* 0x040fe4000f8008ff */
[----:B-1----:R-:W-:Y:S02]  /*29610*/  LOP3.LUT R9, R9, 0x7f, RZ, 0xc0, !PT ;  /* 0x0000007f09097812 */ /* 0x002fe400078ec0ff */
[----:B------:R-:W-:Y:S02]  /*29620*/  LEA.HI.X R6, R2, UR7, R6, 0x1, P0 ;  /* 0x0000000702067c11 */ /* 0x000fe400080f0c06 */
[----:B------:R-:W-:Y:S01]  /*29630*/  SHF.R.U32.HI R9, RZ, 0x3, R9 ;  /* 0x00000003ff097819 */ /* 0x000fe20000011609 */
[----:B--2---:R-:W-:Y:S02]  /*29640*/  IMAD R5, R7, -0x40, R10 ;  /* 0xffffffc007057824 */ /* 0x004fe400078e020a */
[----:B------:R-:W-:-:S02]  /*29650*/  IMAD R7, R22, 0x4000, R33 ;  /* 0x0000400016077824 */ /* 0x000fc400078e0221 */
        /* <DEDUP_REMOVED lines=19> */
[----:B0-----:R-:W-:-:S04]  /*29790*/  @P0 LEA R2, P1, R36, R2, 0x1 ;  /* 0x0000000224020211 */ /* 0x001fc800078208ff */
[----:B------:R-:W-:Y:S02]  /*297a0*/  @P0 IADD3.X R3, RZ, R8, RZ, P1, !PT ;  /* 0x00000008ff030210 */ /* 0x000fe40000ffe4ff */
        /* <DEDUP_REMOVED lines=16> */
.L_x_2097:
[----:B------:R-:W-:-:S13]  /*298b0*/  ISETP.GE.AND P0, PT, R5, 0x31, PT ;  /* 0x000000310500780c */ /* 0x000fda0003f06270 */
[----:B0-----:R-:W-:Y:S02]  /*298c0*/  @P0 LEA R2, P1, R36, R0, 0x1 ;  /* 0x0000000024020211 */ /* 0x001fe400078208ff */
[----:B------:R-:W-:-:S03]  /*298d0*/  @P0 LEA R7, R7, R17, 0x1 ;  /* 0x0000001107070211 */ /* 0x000fc600078e08ff */
        /* <DEDUP_REMOVED lines=10> */
.L_x_1938:
        /* <DEDUP_REMOVED lines=10> */
.L_x_1939:
[----:B------:R1:W-:Y:S02]  /*29a20*/  SYNCS.ARRIVE.TRANS64.A1T0 RZ, [R4+URZ+0x30830], RZ ;  /* 0x030830ff04ff79a7 */ /* 0x0003e4000810003f */
[----:B------:R-:W-:Y:S05]  /*29a30*/  WARPSYNC.ALL ;  /* 0x0000000000007948 */ /* 0x000fea0003800000 */
[----:B------:R-:W-:Y:S01]  /*29a40*/  ULDC.64 UR4, c[0x0][0xa00] ;  /* 0x0002800000047ab9 */ /* 0x000fe20000000a00 */
[----:B0-----:R-:W-:Y:S01]  /*29a50*/  VIADD R2, R17, 0x10400 ;  /* 0x0001040011027836 */ /* 0x001fe20000000000 */
[----:B------:R-:W-:Y:S01]  /*29a60*/  BAR.SYNC.DEFER_BLOCKING 0x8, 0x180 ;  /* 0x0206000000007b1d */ /* 0x000fe20000010000 */
[----:B------:R-:W-:Y:S02]  /*29a70*/  ISETP.NE.U32.AND P0, PT, RZ, UR4, PT ;  /* 0x00000004ff007c0c */ /* 0x000fe4000bf05070 */
[----:B------:R-:W-:-:S02]  /*29a80*/  SHF.R.S32.HI R0, RZ, 0x1f, R27 ;  /* 0x0000001fff007819 */ /* 0x000fc4000001141b */
[----:B------:R-:W-:Y:S01]  /*29a90*/  ISETP.NE.AND.EX P0, PT, RZ, UR5, PT, P0 ;  /* 0x00000005ff007c0c */ /* 0x000fe2000bf05300 */
[----:B------:R-:W-:Y:S01]  /*29aa0*/  ULDC.64 UR4, c[0x0][0x298] ;  /* 0x0000a60000047ab9 */ /* 0x000fe20000000a00 */
[----:B------:R-:W-:Y:S01]  /*29ab0*/  LOP3.LUT P1, RZ, R2, 0x3ff, RZ, 0xc0, !PT ;  /* 0x000003ff02ff7812 */ /* 0x000fe2000782c0ff */
[----:B------:R-:W-:Y:S01]  /*29ac0*/  BSSY B6, `(.L_x_1940) ;  /* 0x000001c000067945 */ /* 0x000fe20003800000 */
[----:B------:R-:W-:Y:S02]  /*29ad0*/  SEL R0, R0, RZ, !P0 ;  /* 0x000000ff00007207 */ /* 0x000fe40004000000 */
[----:B------:R-:W-:-:S03]  /*29ae0*/  SEL R2, R27, RZ, !P0 ;  /* 0x000000ff1b027207 */ /* 0x000fc60004000000 */
[----:B------:R0:W-:Y:S04]  /*29af0*/  STL [R1+0x30], R0 ;  /* 0x0000300001007387 */ /* 0x0001e80000100800 */
[----:B------:R2:W-:Y:S01]  /*29b00*/  STL [R1+0x18], R2 ;  /* 0x0000180201007387 */ /* 0x0005e20000100800 */
[----:B0-----:R-:W-:Y:S01]  /*29b10*/  SHF.R.S32.HI R0, RZ, 0x1f, R35 ;  /* 0x0000001fff007819 */ /* 0x001fe20000011423 */
[----:B--2---:R-:W-:-:S04]  /*29b20*/  IMAD.WIDE.U32 R2, R35, UR4, RZ ;  /* 0x0000000423027c25 */ /* 0x004fc8000f8e00ff */
[----:B------:R-:W-:Y:S01]  /*29b30*/  IMAD R0, R0, UR4, RZ ;  /* 0x0000000400007c24 */ /* 0x000fe2000f8e02ff */
[----:B------:R0:W-:Y:S03]  /*29b40*/  STL.64 [R1+0x20], R2 ;  /* 0x0000200201007387 */ /* 0x0001e60000100a00 */
[----:B------:R-:W-:-:S04]  /*29b50*/  IMAD R0, R35, UR5, R0 ;  /* 0x0000000523007c24 */ /* 0x000fc8000f8e0200 */
[----:B------:R-:W-:Y:S01]  /*29b60*/  IMAD.IADD R35, R3, 0x1, R0 ;  /* 0x0000000103237824 */ /* 0x000fe200078e0200 */
[----:B------:R-:W-:Y:S06]  /*29b70*/  @!P1 BRA `(.L_x_1941) ;  /* 0x0000000000409947 */ /* 0x000fec0003800000 */
[----:B0-----:R-:W-:Y:S01]  /*29b80*/  MOV R2, 0x0 ;  /* 0x0000000000027802 */ /* 0x001fe20000000f00 */
[----:B------:R-:W-:Y:S01]  /*29b90*/  ULDC.64 UR4, c[0x4][0x138] ;  /* 0x01004e0000047ab9 */ /* 0x000fe20000000a00 */
[----:B------:R-:W-:Y:S01]  /*29ba0*/  ULDC.64 UR6, c[0x4][0x140] ;  /* 0x0100500000067ab9 */ /* 0x000fe20000000a00 */
[----:B------:R-:W-:Y:S01]  /*29bb0*/  ULDC.64 UR8, c[0x4][0xb0] ;  /* 0x01002c0000087ab9 */ /* 0x000fe20000000a00 */
[----:B-1----:R-:W-:Y:S01]  /*29bc0*/  IMAD.U32 R4, RZ, RZ, UR4 ;  /* 0x00000004ff047e24 */ /* 0x002fe2000f8e00ff */
[----:B------:R-:W-:Y:S01]  /*29bd0*/  MOV R6, UR6 ;  /* 0x0000000600067c02 */ /* 0x000fe20008000f00 */
        /* <DEDUP_REMOVED lines=10> */
.L_x_1941:
[----:B------:R-:W-:Y:S05]  /*29c80*/  BSYNC B6 ;  /* 0x0000000000067941 */ /* 0x000fea0003800000 */
.L_x_1940:
[----:B------:R-:W2:Y:S01]  /*29c90*/  LDL.LU R20, [R1+0x30] ;  /* 0x0000300001147983 */ /* 0x000ea20000300800 */
[----:B------:R-:W-:Y:S01]  /*29ca0*/  ULDC.64 UR4, c[0x0][0x2d8] ;  /* 0x0000b60000047ab9 */ /* 0x000fe20000000a00 */
[----:B------:R-:W3:Y:S02]  /*29cb0*/  LDC R7, c[0x0][0x448] ;  /* 0x00011200ff077b82 */ /* 0x000ee40000000800 */
[----:B------:R-:W4:Y:S04]  /*29cc0*/  LDL.LU R21, [R1+0x18] ;  /* 0x0000180001157983 */ /* 0x000f280000300800 */
[----:B0-----:R-:W5:Y:S01]  /*29cd0*/  LDL.LU.64 R2, [R1+0x20] ;  /* 0x0000200001027983 */ /* 0x001f620000300a00 */
[C---:B------:R-:W-:Y:S02]  /*29ce0*/  LOP3.LUT R9, R36.reuse, 0x40, RZ, 0xfc, !PT ;  /* 0x0000004024097812 */ /* 0x040fe400078efcff */
[----:B------:R-:W-:-:S02]  /*29cf0*/  LOP3.LUT R8, R36, 0x80, RZ, 0xfc, !PT ;  /* 0x0000008024087812 */ /* 0x000fc400078efcff */
[----:B---3--:R-:W-:-:S13]  /*29d00*/  ISETP.NE.AND P0, PT, R7, 0x1, PT ;  /* 0x000000010700780c */ /* 0x008fda0003f05270 */
[----:B------:R-:W0:Y:S01]  /*29d10*/  @P0 LDC R6, c[0x0][0x44c] ;  /* 0x00011300ff060b82 */ /* 0x000e220000000800 */
[----:B-----5:R-:W-:Y:S02]  /*29d20*/  IMAD.MOV.U32 R3, RZ, RZ, R35 ;  /* 0x000000ffff037224 */ /* 0x020fe400078e0023 */
[----:B------:R-:W-:-:S04]  /*29d30*/  IMAD.WIDE.U32 R2, R26, UR4, R2 ;  /* 0x000000041a027c25 */ /* 0x000fc8000f8e0002 */
[----:B------:R-:W-:Y:S01]  /*29d40*/  IMAD R3, R26, UR5, R3 ;  /* 0x000000051a037c24 */ /* 0x000fe2000f8e0203 */
[----:B------:R-:W-:Y:S02]  /*29d50*/  ULDC.64 UR4, c[0x0][0x2e0] ;  /* 0x0000b80000047ab9 */ /* 0x000fe40000000a00 */
[----:B--2---:R-:W-:Y:S02]  /*29d60*/  IMAD R0, R20, UR4, RZ ;  /* 0x0000000414007c24 */ /* 0x004fe4000f8e02ff */
[----:B------:R-:W2:Y:S01]  /*29d70*/  S2R R20, SR_TID.X ;  /* 0x0000000000147919 */ /* 0x000ea20000002100 */
[----:B----4-:R-:W-:-:S04]  /*29d80*/  IMAD.WIDE.U32 R2, R21, UR4, R2 ;  /* 0x0000000415027c25 */ /* 0x010fc8000f8e0002 */
[----:B------:R-:W-:Y:S01]  /*29d90*/  IMAD R0, R21, UR5, R0 ;  /* 0x0000000515007c24 */ /* 0x000fe2000f8e0200 */
[----:B------:R-:W-:-:S03]  /*29da0*/  ULDC.64 UR4, c[0x0][0x2d0] ;  /* 0x0000b40000047ab9 */ /* 0x000fc60000000a00 */
[----:B------:R-:W-:Y:S02]  /*29db0*/  IMAD.IADD R3, R3, 0x1, R0 ;  /* 0x0000000103037824 */ /* 0x000fe400078e0200 */
[----:B------:R-:W3:Y:S01]  /*29dc0*/  @P0 LDC R0, c[0x0][0x450] ;  /* 0x00011400ff000b82 */ /* 0x000ee20000000800 */
[----:B--2---:R-:W-:-:S04]  /*29dd0*/  LOP3.LUT R20, R20, 0x7f, RZ, 0xc0, !PT ;  /* 0x0000007f14147812 */ /* 0x004fc800078ec0ff */
[----:B------:R-:W-:Y:S02]  /*29de0*/  SHF.R.U32.HI R21, RZ, 0x3, R20 ;  /* 0x00000003ff157819 */ /* 0x000fe40000011614 */
[----:B------:R-:W2:Y:S02]  /*29df0*/  S2R R20, SR_TID.X ;  /* 0x0000000000147919 */ /* 0x000ea40000002100 */
[----:B--2---:R-:W-:-:S05]  /*29e00*/  IMAD.SHL.U32 R20, R20, 0x10, RZ ;  /* 0x0000001014147824 */ /* 0x004fca00078e00ff */
[----:B------:R-:W-:-:S04]  /*29e10*/  LOP3.LUT R20, R21, 0x70, R20, 0xf8, !PT ;  /* 0x0000007015147812 */ /* 0x000fc800078ef814 */
[----:B------:R-:W-:Y:S02]  /*29e20*/  IADD3 R5, R20, R25, RZ ;  /* 0x0000001914057210 */ /* 0x000fe40007ffe0ff */
[----:B------:R-:W2:Y:S03]  /*29e30*/  S2R R20, SR_TID.X ;  /* 0x0000000000147919 */ /* 0x000ea60000002100 */
[----:B0-----:R-:W-:-:S04]  /*29e40*/  @P0 IMAD.HI.U32 R6, R5, R6, RZ ;  /* 0x0000000605060227 */ /* 0x001fc800078e00ff */
[----:B-1----:R-:W-:Y:S01]  /*29e50*/  IMAD.MOV.U32 R4, RZ, RZ, R5 ;  /* 0x000000ffff047224 */ /* 0x002fe200078e0005 */
[----:B---3--:R-:W-:-:S05]  /*29e60*/  @P0 SHF.R.U32.HI R4, RZ, R0, R6 ;  /* 0x00000000ff040219 */ /* 0x008fca0000011606 */
[----:B------:R-:W-:Y:S02]  /*29e70*/  IMAD.MOV R0, RZ, RZ, -R4 ;  /* 0x000000ffff007224 */ /* 0x000fe400078e0a04 */
[----:B------:R-:W-:-:S04]  /*29e80*/  IMAD.WIDE.U32 R2, R4, UR4, R2 ;  /* 0x0000000404027c25 */ /* 0x000fc8000f8e0002 */
[----:B------:R-:W-:Y:S01]  /*29e90*/  IMAD R0, R7, R0, R5 ;  /* 0x0000000007007224 */ /* 0x000fe200078e0205 */
[----:B------:R-:W-:-:S05]  /*29ea0*/  SHF.R.S32.HI R5, RZ, 0x1f, R4 ;  /* 0x0000001fff057819 */ /* 0x000fca0000011404 */
[----:B------:R-:W-:-:S04]  /*29eb0*/  IMAD R5, R5, UR4, RZ ;  /* 0x0000000405057c24 */ /* 0x000fc8000f8e02ff */
[----:B------:R-:W-:Y:S01]  /*29ec0*/  IMAD R5, R4, UR5, R5 ;  /* 0x0000000504057c24 */ /* 0x000fe2000f8e0205 */
[----:B------:R-:W-:Y:S01]  /*29ed0*/  SHF.R.S32.HI R4, RZ, 0x1f, R0 ;  /* 0x0000001fff047819 */ /* 0x000fe20000011400 */
[----:B------:R-:W-:Y:S01]  /*29ee0*/  ULDC.64 UR4, c[0x0][0x2c8] ;  /* 0x0000b20000047ab9 */ /* 0x000fe20000000a00 */
[----:B--2---:R-:W-:Y:S01]  /*29ef0*/  LOP3.LUT R20, R20, 0x7f, RZ, 0xc0, !PT ;  /* 0x0000007f14147812 */ /* 0x004fe200078ec0ff */
[----:B------:R-:W-:Y:S02]  /*29f00*/  IMAD.IADD R3, R3, 0x1, R5 ;  /* 0x0000000103037824 */ /* 0x000fe400078e0205 */
[----:B------:R-:W-:Y:S02]  /*29f10*/  IMAD R4, R4, UR4, RZ ;  /* 0x0000000404047c24 */ /* 0x000fe4000f8e02ff */
[----:B------:R-:W-:-:S04]  /*29f20*/  IMAD.WIDE.U32 R2, R0, UR4, R2 ;  /* 0x0000000400027c25 */ /* 0x000fc8000f8e0002 */
[----:B------:R-:W-:Y:S01]  /*29f30*/  IMAD R5, R0, UR5, R4 ;  /* 0x0000000500057c24 */ /* 0x000fe2000f8e0204 */
[----:B------:R-:W-:Y:S02]  /*29f40*/  ULDC.64 UR4, c[0x0][0x280] ;  /* 0x0000a00000047ab9 */ /* 0x000fe40000000a00 */
[----:B------:R-:W-:Y:S01]  /*29f50*/  LEA R4, P0, R2, UR4, 0x1 ;  /* 0x0000000402047c11 */ /* 0x000fe2000f8008ff */
[----:B------:R-:W-:Y:S01]  /*29f60*/  IMAD.IADD R0, R3, 0x1, R5 ;  /* 0x0000000103007824 */ /* 0x000fe200078e0205 */
[----:B------:R-:W-:Y:S02]  /*29f70*/  ULDC UR4, c[0x0][0x2b8] ;  /* 0x0000ae0000047ab9 */ /* 0x000fe40000000800 */
[----:B------:R-:W-:Y:S02]  /*29f80*/  ISETP.GE.AND P4, PT, R36, UR4, PT ;  /* 0x0000000424007c0c */ /* 0x000fe4000bf86270 */
[----:B------:R-:W-:Y:S01]  /*29f90*/  LEA.HI.X R0, R2, UR5, R0, 0x1, P0 ;  /* 0x0000000502007c11 */ /* 0x000fe200080f0c00 */
[----:B------:R-:W-:Y:S01]  /*29fa0*/  UMOV UR5, 0xffffffff ;  /* 0xffffffff00057882 */ /* 0x000fe20000000000 */
[----:B------:R-:W-:-:S02]  /*29fb0*/  ISETP.GE.AND P3, PT, R9, UR4, PT ;  /* 0x0000000409007c0c */ /* 0x000fc4000bf66270 */
[----:B------:R-:W-:Y:S02]  /*29fc0*/  ISETP.GE.AND P2, PT, R8, UR4, PT ;  /* 0x0000000408007c0c */ /* 0x000fe4000bf46270 */
[----:B------:R-:W-:Y:S02]  /*29fd0*/  ISETP.GE.AND P1, PT, R37, UR4, PT ;  /* 0x0000000425007c0c */ /* 0x000fe4000bf26270 */
[----:B------:R-:W-:Y:S01]  /*29fe0*/  SHF.R.U32.HI R8, RZ, 0x3, R20 ;  /* 0x00000003ff087819 */ /* 0x000fe20000011614 */
[----:B------:R-:W-:Y:S10]  /*29ff0*/  BRA.DIV UR5, `(.L_x_1942) ;  /* 0x0000005605907947 */ /* 0x000ff4000b800000 */
[----:B------:R-:W0:Y:S01]  /*2a000*/  SHFL.IDX PT, R3, R4, RZ, 0x181f ;  /* 0x00181fff04037589 */ /* 0x000e2200000e0000 */
[----:B------:R-:W-:Y:S01]  /*2a010*/  IMAD R5, R31, R7, RZ ;  /* 0x000000071f057224 */ /* 0x000fe200078e02ff */
[----:B------:R-:W-:Y:S02]  /*2a020*/  IADD3 R25, R8, R25, RZ ;  /* 0x0000001908197210 */ /* 0x000fe40007ffe0ff */
[----:B------:R-:W1:Y:S02]  /*2a030*/  SHFL.IDX PT, R2, R0, RZ, 0x181f ;  /* 0x00181fff00027589 */ /* 0x000e6400000e0000 */
[----:B------:R-:W-:Y:S02]  /*2a040*/  ISETP.GE.AND P0, PT, R25, R5, PT ;  /* 0x000000051900720c */ /* 0x000fe40003f06270 */
[----:B------:R-:W-:Y:S11]  /*2a050*/  SHFL.IDX PT, R14, R4, 0x7, 0x181f ;  /* 0x00f81f00040e7f89 */ /* 0x000ff600000e0000 */
[----:B0-----:R-:W-:-:S05]  /*2a060*/  @!P0 LEA R6, P5, R36, R3, 0x1 ;  /* 0x0000000324068211 */ /* 0x001fca00078a08ff */
[----:B-1----:R-:W-:Y:S02]  /*2a070*/  @!P0 IMAD.X R3, RZ, RZ, R2, P5 ;  /* 0x000000ffff038224 */ /* 0x002fe400028e0602 */
[----:B------:R-:W-:Y:S02]  /*2a080*/  @!P0 IMAD.MOV.U32 R2, RZ, RZ, R6 ;  /* 0x000000ffff028224 */ /* 0x000fe400078e0006 */
[----:B------:R-:W-:-:S03]  /*2a090*/  VIADD R6, R25, 0x10 ;  /* 0x0000001019067836 */ /* 0x000fc60000000000 */
        /* <DEDUP_REMOVED lines=33> */
[----:B------:R-:W-:Y:S01]  /*2a2b0*/  @!P0 IMAD.MOV.U32 R2, RZ, RZ, R6 ;  /* 0x000000ffff028224 */ /* 0x000fe200078e0006 */
[----:B------:R-:W-:Y:S01]  /*2a2c0*/  IADD3 R6, R25, 0x40, RZ ;  /* 0x0000004019067810 */ /* 0x000fe20007ffe0ff */
        /* <DEDUP_REMOVED lines=34> */
[----:B------:R-:W-:Y:S02]  /*2a4f0*/  @!P0 MOV R2, R6 ;  /* 0x0000000600028202 */ /* 0x000fe40000000f00 */
[----:B------:R0:W1:Y:S01]  /*2a500*/  SHFL.IDX PT, R6, R0, 0x7, 0x181f ;  /* 0x00f81f0000067f89 */ /* 0x00006200000e0000 */
[----:B------:R-:W-:-:S05]  /*2a510*/  @!P0 IMAD.MOV.U32 R3, RZ, RZ, R7 ;  /* 0x000000ffff038224 */ /* 0x000fca00078e0007 */
[----:B------:R0:W-:Y:S04]  /*2a520*/  @!P0 LDGSTS.E.BYPASS.LTC128B.128 [R34+0x13400], desc[UR60][R2.64], !P4 ;  /* 0x1340000002228fae */ /* 0x0001e8000e101d7c */
[----:B------:R0:W-:Y:S04]  /*2a530*/  @!P0 LDGSTS.E.BYPASS.LTC128B.128 [R34+0x17400], desc[UR60][R2.64+0x80], !P3 ;  /* 0x1740008002228fae */ /* 0x0001e8000d901d7c */
[----:B------:R0:W-:Y:S04]  /*2a540*/  @!P0 LDGSTS.E.BYPASS.LTC128B.128 [R34+0x1b400], desc[UR60][R2.64+0x100], !P2 ;  /* 0x1b40010002228fae */ /* 0x0001e8000d101d7c */
[----:B------:R0:W-:Y:S02]  /*2a550*/  @!P0 LDGSTS.E.BYPASS.LTC128B.128 [R34+0x1f400], desc[UR60][R2.64+0x180], !P1 ;  /* 0x1f40018002228fae */ /* 0x0001e4000c901d7c */
.L_x_2114:
[----:B0-----:R-:W-:Y:S01]  /*2a560*/  VIADD R0, R25, 0x70 ;  /* 0x0000007019007836 */ /* 0x001fe20000000000 */
[----:B------:R-:W-:Y:S04]  /*2a570*/  BSSY B0, `(.L_x_1943) ;  /* 0x000000c000007945 */ /* 0x000fe80003800000 */
[----:B------:R-:W-:-:S13]  /*2a580*/  ISETP.GE.AND P0, PT, R0, R5, PT ;  /* 0x000000050000720c */ /* 0x000fda0003f06270 */
[----:B------:R-:W-:Y:S05]  /*2a590*/  @P0 BRA `(.L_x_1944) ;  /* 0x0000000000240947 */ /* 0x000fea0003800000 */
[----:B------:R-:W-:-:S05]  /*2a5a0*/  LEA R2, P0, R36, R14, 0x1 ;  /* 0x0000000e24027211 */ /* 0x000fca00078008ff */
        /* <DEDUP_REMOVED lines=8> */
.L_x_1944:
[----:B------:R-:W-:Y:S05]  /*2a630*/  BSYNC B0 ;  /* 0x0000000000007941 */ /* 0x000fea0003800000 */
.L_x_1943:
[----:B------:R-:W-:Y:S01]  /*2a640*/  NOP ;  /* 0x0000000000007918 */ /* 0x000fe20000000000 */
[----:B------:R-:W-:-:S13]  /*2a650*/  PLOP3.LUT P0, PT, PT, PT, PT, 0x80, 0x0 ;  /* 0x000000000000781c */ /* 0x000fda0003f0f070 */
.L_x_1945:
        /* <DEDUP_REMOVED lines=8> */
[----:B--2---:R-:W-:Y:S02]  /*2a6e0*/  VIADD R3, R3, 0x1 ;  /* 0x0000000103037836 */ /* 0x004fe40000000000 */
[----:B---3--:R-:W-:-:S03]  /*2a6f0*/  VIADD R7, R2, 0xfffffffe ;  /* 0xfffffffe02077836 */ /* 0x008fc60000000000 */
[----:B------:R0:W-:Y:S01]  /*2a700*/  STL [R1+0x2c], R3 ;  /* 0x00002c0301007387 */ /* 0x0001e20000100800 */
[----:B------:R-:W-:-:S04]  /*2a710*/  LEA.HI R0, R3, R3, RZ, 0x1 ;  /* 0x0000000303007211 */ /* 0x000fc800078f08ff */
[----:B------:R-:W-:-:S04]  /*2a720*/  LOP3.LUT R0, R0, 0xfffffffe, RZ, 0xc0, !PT ;  /* 0xfffffffe00007812 */ /* 0x000fc800078ec0ff */
[----:B------:R-:W-:-:S04]  /*2a730*/  IADD3 R0, R3, -R0, RZ ;  /* 0x8000000003007210 */ /* 0x000fc80007ffe0ff */
[----:B------:R-:W-:Y:S01]  /*2a740*/  SHF.L.U32 R0, R0, 0x1f, RZ ;  /* 0x0000001f00007819 */ /* 0x000fe200000006ff */
[----:B------:R-:W-:Y:S01]  /*2a750*/  NOP ;  /* 0x0000000000007918 */ /* 0x000fe20000000000 */
[----:B------:R0:W-:Y:S01]  /*2a760*/  SYNCS.ARRIVE.TRANS64.A1T0 RZ, [R17+URZ+0x30800], RZ ;  /* 0x030800ff11ff79a7 */ /* 0x0001e2000810003f */
[----:B------:R-:W-:Y:S01]  /*2a770*/  BSSY B0, `(.L_x_1946) ;  /* 0x0000003000007945 */ /* 0x000fe20003800000 */
[----:B------:R-:W2:Y:S03]  /*2a780*/  SYNCS.PHASECHK.TRANS64.TRYWAIT P0, [R17+URZ+0x30820], R0 ;  /* 0x03082000110075a7 */ /* 0x000ea6000800017f */
[----:B0-2---:R-:W-:Y:S05]  /*2a790*/  @!P0 BRA `(.L_x_1947) ;  /* 0x00000058007c8947 */ /* 0x005fea0003800000 */
.L_x_2115:
[----:B------:R-:W-:Y:S05]  /*2a7a0*/  BSYNC B0 ;  /* 0x0000000000007941 */ /* 0x000fea0003800000 */
.L_x_1946:
        /* <DEDUP_REMOVED lines=8> */
[----:B------:R-:W-:Y:S01]  /*2a830*/  ISETP.GE.AND P4, PT, R36, UR4, PT ;  /* 0x0000000424007c0c */ /* 0x000fe2000bf86270 */
[----:B------:R-:W-:Y:S01]  /*2a840*/  IMAD.MOV.U32 R10, RZ, RZ, R29 ;  /* 0x000000ffff0a7224 */ /* 0x000fe200078e001d */
[----:B------:R-:W-:Y:S01]  /*2a850*/  ISETP.GE.AND P3, PT, R3, UR4, PT ;  /* 0x0000000403007c0c */ /* 0x000fe2000bf66270 */
[----:B------:R-:W-:Y:S01]  /*2a860*/  IMAD.MOV.U32 R31, RZ, RZ, R23 ;  /* 0x000000ffff1f7224 */ /* 0x000fe200078e0017 */
[----:B------:R-:W-:Y:S02]  /*2a870*/  ISETP.GE.AND P2, PT, R2, UR4, PT ;  /* 0x0000000402007c0c */ /* 0x000fe4000bf46270 */
[----:B------:R-:W-:-:S13]  /*2a880*/  ISETP.GE.AND P1, PT, R37, UR4, PT ;  /* 0x0000000425007c0c */ /* 0x000fda000bf26270 */
.L_x_1962:
[----:B0-----:R-:W2:Y:S01]  /*2a890*/  LDL R0, [R1+0x10] ;  /* 0x0000100001007983 */ /* 0x001ea20000100800 */
[----:B------:R-:W0:Y:S03]  /*2a8a0*/  LDC R12, c[0x0][0x430] ;  /* 0x00010c00ff0c7b82 */ /* 0x000e260000000800 */
[----:B------:R-:W3:Y:S01]  /*2a8b0*/  LDL R8, [R1+0x14] ;  /* 0x0000140001087983 */ /* 0x000ee20000100800 */
[----:B------:R-:W1:Y:S01]  /*2a8c0*/  S2R R2, SR_TID.X ;  /* 0x0000000000027919 */ /* 0x000e620000002100 */
[----:B------:R-:W4:Y:S01]  /*2a8d0*/  S2R R4, SR_TID.X ;  /* 0x0000000000047919 */ /* 0x000f220000002100 */
[----:B0-----:R-:W-:-:S13]  /*2a8e0*/  ISETP.NE.AND P0, PT, R12, 0x1, PT ;  /* 0x000000010c00780c */ /* 0x001fda0003f05270 */
[----:B------:R-:W0:Y:S01]  /*2a8f0*/  @P0 LDC R3, c[0x0][0x434] ;  /* 0x00010d00ff030b82 */ /* 0x000e220000000800 */
[----:B-1----:R-:W-:-:S04]  /*2a900*/  LOP3.LUT R2, R2, 0x7f, RZ, 0xc0, !PT ;  /* 0x0000007f02027812 */ /* 0x002fc800078ec0ff */
[----:B------:R-:W-:Y:S02]  /*2a910*/  SHF.R.U32.HI R2, RZ, 0x3, R2 ;  /* 0x00000003ff027819 */ /* 0x000fe40000011602 */
[----:B----4-:R-:W-:-:S04]  /*2a920*/  SHF.L.U32 R4, R4, 0x4, RZ ;  /* 0x0000000404047819 */ /* 0x010fc800000006ff */
[----:B------:R-:W-:Y:S02]  /*2a930*/  LOP3.LUT R4, R2, 0x70, R4, 0xf8, !PT ;  /* 0x0000007002047812 */ /* 0x000fe400078ef804 */
[----:B------:R-:W1:Y:S02]  /*2a940*/  @P0 LDC R2, c[0x0][0x438] ;  /* 0x00010e00ff020b82 */ /* 0x000e640000000800 */
[----:B------:R-:W-:Y:S01]  /*2a950*/  ISETP.GT.U32.AND P6, PT, R4, 0x3f, PT ;  /* 0x0000003f0400780c */ /* 0x000fe20003fc4070 */
[----:B--2---:R-:W-:-:S04]  /*2a960*/  IMAD R0, R7, 0x40, R0 ;  /* 0x0000004007007824 */ /* 0x004fc800078e0200 */
[----:B------:R-:W-:-:S08]  /*2a970*/  IMAD.IADD R0, R4, 0x1, R0 ;  /* 0x0000000104007824 */ /* 0x000fd000078e0200 */
[----:B------:R-:W2:Y:S01]  /*2a980*/  @!P6 LDC.64 R4, c[0x0][0x428] ;  /* 0x00010a00ff04eb82 */ /* 0x000ea20000000a00 */
        /* <DEDUP_REMOVED lines=8> */
[----:B------:R-:W-:-:S05]  /*2aa10*/  @!P6 IMAD R5, R32, R5, R4 ;  /* 0x000000052005e224 */ /* 0x000fca00078e0204 */
[----:B------:R-:W-:Y:S01]  /*2aa20*/  @!P6 IADD3 R3, R5, R3, RZ ;  /* 0x000000030503e210 */ /* 0x000fe20007ffe0ff */
[----:B------:R-:W-:-:S04]  /*2aa30*/  IMAD.MOV R5, RZ, RZ, -R11 ;  /* 0x000000ffff057224 */ /* 0x000fc800078e0a0b */
[----:B------:R-:W-:Y:S02]  /*2aa40*/  IMAD R5, R12, R5, R0 ;  /* 0x000000050c057224 */ /* 0x000fe400078e0200 */
[----:B------:R-:W-:Y:S01]  /*2aa50*/  IMAD.MOV.U32 R0, RZ, RZ, RZ ;  /* 0x000000ffff007224 */ /* 0x000fe200078e00ff */
[----:B0-----:R-:W-:-:S04]  /*2aa60*/  @!P6 LEA R8, P0, R2, R8, 0x2 ;  /* 0x000000080208e211 */ /* 0x001fc800078010ff */
[----:B------:R-:W-:-:S05]  /*2aa70*/  @!P6 LEA.HI.X R9, R2, R9, R3, 0x2, P0 ;  /* 0x000000090209e211 */ /* 0x000fca00000f1403 */
[----:B------:R0:W5:Y:S01]  /*2aa80*/  @!P6 LDG.E R0, desc[UR60][R8.64] ;  /* 0x0000003c0800e981 */ /* 0x000162000c1e1900 */
[----:B------:R-:W-:Y:S01]  /*2aa90*/  LOP3.LUT P5, RZ, R16, 0x20, RZ, 0xc0, !PT ;  /* 0x0000002010ff7812 */ /* 0x000fe200078ac0ff */
[----:B------:R-:W-:-:S05]  /*2aaa0*/  VIADD R22, R6, 0x1 ;  /* 0x0000000106167836 */ /* 0x000fca0000000000 */
[C---:B------:R-:W-:Y:S01]  /*2aab0*/  ISETP.NE.AND P0, PT, R22.reuse, 0x2, PT ;  /* 0x000000021600780c */ /* 0x040fe20003f05270 */
[----:B------:R-:W-:Y:S05]  /*2aac0*/  YIELD ;  /* 0x0000000000007946 */ /* 0x000fea0003800000 */
[----:B------:R-:W-:Y:S01]  /*2aad0*/  SEL R29, RZ, 0x1, P0 ;  /* 0x00000001ff1d7807 */ /* 0x000fe20000000000 */
[----:B------:R-:W-:Y:S01]  /*2aae0*/  IMAD.MOV.U32 R23, RZ, RZ, R7 ;  /* 0x000000ffff177224 */ /* 0x000fe200078e0007 */
[----:B------:R-:W-:Y:S02]  /*2aaf0*/  SEL R22, R22, RZ, P0 ;  /* 0x000000ff16167207 */ /* 0x000fe40000000000 */
[----:B------:R-:W-:Y:S01]  /*2ab00*/  LOP3.LUT R29, R10, R29, RZ, 0x3c, !PT ;  /* 0x0000001d0a1d7212 */ /* 0x000fe200078e3cff */
[----:B0-----:R-:W-:Y:S06]  /*2ab10*/  @!P5 BRA `(.L_x_1950) ;  /* 0x000000000004d947 */ /* 0x001fec0003800000 */
[----:B------:R-:W-:Y:S01]  /*2ab20*/  BPT.TRAP 0x1 ;  /* 0x000000040000795c */ /* 0x000fe20000300000 */
.L_x_1950:
[----:B------:R-:W-:Y:S01]  /*2ab30*/  LEA R7, R22, R17, 0x3 ;  /* 0x0000001116077211 */ /* 0x000fe200078e18ff */
[----:B------:R-:W-:Y:S01]  /*2ab40*/  BSSY B1, `(.L_x_1951) ;  /* 0x0000004000017945 */ /* 0x000fe20003800000 */
[----:B------:R-:W-:-:S04]  /*2ab50*/  SHF.L.U32 R2, R29, 0x1f, RZ ;  /* 0x0000001f1d027819 */ /* 0x000fc800000006ff */
[----:B------:R-:W0:Y:S02]  /*2ab60*/  SYNCS.PHASECHK.TRANS64.TRYWAIT P0, [R7+URZ+0x30840], R2 ;  /* 0x03084002070075a7 */ /* 0x000e24000800017f */
[----:B0-----:R-:W-:Y:S05]  /*2ab70*/  @!P0 BRA `(.L_x_1952) ;  /* 0x0000005400988947 */ /* 0x001fea0003800000 */
.L_x_2116:
[----:B------:R-:W-:Y:S05]  /*2ab80*/  BSYNC B1 ;  /* 0x0000000000017941 */ /* 0x000fea0003800000 */
.L_x_1951:
[----:B------:R-:W-:Y:S01]  /*2ab90*/  SHF.R.S32.HI R20, RZ, 0x1f, R5 ;  /* 0x0000001fff147819 */ /* 0x000fe20000011405 */
[----:B------:R-:W-:Y:S01]  /*2aba0*/  ULDC.64 UR4, c[0x0][0x300] ;  /* 0x0000c00000047ab9 */ /* 0x000fe20000000a00 */
[----:B-----5:R-:W-:Y:S01]  /*2abb0*/  SHF.R.S32.HI R25, RZ, 0x1f, R0 ;  /* 0x0000001fff197819 */ /* 0x020fe20000011400 */
[C---:B0-----:R-:W-:Y:S01]  /*2abc0*/  IMAD.WIDE.U32 R2, R5.reuse, UR4, RZ ;  /* 0x0000000405027c25 */ /* 0x041fe2000f8e00ff */
        /* <DEDUP_REMOVED lines=21> */
[----:B------:R-:W1:Y:S01]  /*2ad20*/  SHFL.IDX PT, R3, R21, RZ, 0x181f ;  /* 0x00181fff15037589 */ /* 0x000e6200000e0000 */
        /* <DEDUP_REMOVED lines=8> */
[----:B0-----:R-:W-:-:S04]  /*2adb0*/  IADD3 R2, P0, R2, R4, RZ ;  /* 0x0000000402027210 */ /* 0x001fc80007f1e0ff */
[----:B-1----:R-:W-:-:S05]  /*2adc0*/  IADD3.X R3, RZ, R3, RZ, P0, !PT ;  /* 0x00000003ff037210 */ /* 0x002fca00007fe4ff */
        /* <DEDUP_REMOVED lines=23> */
.L_x_2126:
        /* <DEDUP_REMOVED lines=17> */
.L_x_1954:
        /* <DEDUP_REMOVED lines=10> */
.L_x_1955:
[----:B------:R2:W-:Y:S01]  /*2b0f0*/  SYNCS.ARRIVE.TRANS64.A1T0 RZ, [R7+URZ+0x30830], RZ ;  /* 0x030830ff07ff79a7 */ /* 0x0005e2000810003f */
[----:B------:R-:W-:Y:S05]  /*2b100*/  @!P6 BRA `(.L_x_1956) ;  /* 0x000000000004e947 */ /* 0x000fea0003800000 */
[----:B------:R-:W-:Y:S01]  /*2b110*/  BPT.TRAP 0x1 ;  /* 0x000000040000795c */ /* 0x000fe20000300000 */
.L_x_1956:
[----:B-1----:R-:W-:Y:S01]  /*2b120*/  SHF.L.U32 R2, R10, 0x1f, RZ ;  /* 0x0000001f0a027819 */ /* 0x002fe200000006ff */
[----:B------:R-:W-:Y:S01]  /*2b130*/  BSSY B1, `(.L_x_1957) ;  /* 0x0000004000017945 */ /* 0x000fe20003800000 */
[----:B--2---:R-:W-:-:S04]  /*2b140*/  LEA R7, R6, R17, 0x3 ;  /* 0x0000001106077211 */ /* 0x004fc800078e18ff */
[----:B------:R-:W1:Y:S02]  /*2b150*/  SYNCS.PHASECHK.TRANS64.TRYWAIT P0, [R7+URZ+0x30860], R2 ;  /* 0x03086002070075a7 */ /* 0x000e64000800017f */
[----:B-1----:R-:W-:Y:S05]  /*2b160*/  @!P0 BRA `(.L_x_1958) ;  /* 0x0000005400a48947 */ /* 0x002fea0003800000 */
.L_x_2127:
[----:B------:R-:W-:Y:S05]  /*2b170*/  BSYNC B1 ;  /* 0x0000000000017941 */ /* 0x000fea0003800000 */
.L_x_1957:
[----:B0-----:R-:W2:Y:S01]  /*2b180*/  LDL R8, [R1+0x8] ;  /* 0x0000080001087983 */ /* 0x001ea20000100800 */
        /* <DEDUP_REMOVED lines=48> */
.L_x_2137:
[----:B-1----:R-:W-:Y:S01]  /*2b490*/  IADD3 R2, P0, R2, R4, RZ ;  /* 0x0000000402027210 */ /* 0x002fe20007f1e0ff */
        /* <DEDUP_REMOVED lines=27> */
[----:B0-----:R-:W-:-:S04]  /*2b650*/  LEA R18, P0, R2, UR6, 0x1 ;  /* 0x0000000602127c11 */ /* 0x001fc8000f8008ff */
[----:B------:R-:W-:Y:S02]  /*2b660*/  LEA.HI.X R19, R2, UR7, R3, 0x1, P0 ;  /* 0x0000000702137c11 */ /* 0x000fe400080f0c03 */
[----:B------:R-:W-:-:S13]  /*2b670*/  PLOP3.LUT P0, PT, PT, PT, PT, 0x80, 0x0 ;  /* 0x000000000000781c */ /* 0x000fda0003f0f070 */
.L_x_1960:
        /* <DEDUP_REMOVED lines=10> */
.L_x_1961:
[----:B------:R-:W2:Y:S01]  /*2b720*/  LDL R0, [R1+0xc] ;  /* 0x00000c0001007983 */ /* 0x000ea20000100800 */
[----:B------:R0:W-:Y:S01]  /*2b730*/  SYNCS.ARRIVE.TRANS64.A1T0 RZ, [R7+URZ+0x30850], RZ ;  /* 0x030850ff07ff79a7 */ /* 0x0001e2000810003f */
[----:B------:R-:W-:Y:S02]  /*2b740*/  IMAD.MOV.U32 R6, RZ, RZ, R22 ;  /* 0x000000ffff067224 */ /* 0x000fe400078e0016 */
[----:B------:R-:W-:Y:S02]  /*2b750*/  IMAD.MOV.U32 R10, RZ, RZ, R29 ;  /* 0x000000ffff0a7224 */ /* 0x000fe400078e001d */
[----:B------:R-:W-:Y:S01]  /*2b760*/  IMAD.MOV.U32 R31, RZ, RZ, R23 ;  /* 0x000000ffff1f7224 */ /* 0x000fe200078e0017 */
[C---:B0-----:R-:W-:Y:S02]  /*2b770*/  IADD3 R7, R23.reuse, -0x1, RZ ;  /* 0xffffffff17077810 */ /* 0x041fe40007ffe0ff */
[----:B--2---:R-:W-:-:S13]  /*2b780*/  ISETP.GT.AND P0, PT, R23, R0, PT ;  /* 0x000000001700720c */ /* 0x004fda0003f04270 */
[----:B------:R-:W-:Y:S05]  /*2b790*/  @P0 BRA `(.L_x_1962) ;  /* 0xfffffff0003c0947 */ /* 0x000fea000383ffff */
.L_x_1949:
[----:B------:R-:W-:Y:S05]  /*2b7a0*/  BSYNC B0 ;  /* 0x0000000000007941 */ /* 0x000fea0003800000 */
.L_x_1948:
        /* <DEDUP_REMOVED lines=17> */
.L_x_1964:
[----:B------:R-:W-:Y:S05]  /*2b8c0*/  BSYNC B0 ;  /* 0x0000000000007941 */ /* 0x000fea0003800000 */
.L_x_1963:
[----:B------:R-:W-:-:S13]  /*2b8d0*/  LOP3.LUT P0, RZ, R16, 0x20, RZ, 0xc0, !PT ;  /* 0x0000002010ff7812 */ /* 0x000fda000780c0ff */
[----:B------:R-:W-:Y:S05]  /*2b8e0*/  @!P0 BRA `(.L_x_1965) ;  /* 0x0000000000048947 */ /* 0x000fea0003800000 */
[----:B------:R-:W-:Y:S01]  /*2b8f0*/  BPT.TRAP 0x1 ;  /* 0x000000040000795c */ /* 0x000fe20000300000 */
.L_x_1965:
[----:B------:R-:W2:Y:S01]  /*2b900*/  LDL.LU R0, [R1+0x8] ;  /* 0x0000080001007983 */ /* 0x000ea20000300800 */
[----:B------:R-:W-:Y:S01]  /*2b910*/  IMAD R4, R22, 0x8, R17 ;  /* 0x0000000816047824 */ /* 0x000fe200078e0211 */
[----:B------:R-:W-:Y:S01]  /*2b920*/  SHF.L.U32 R3, R29, 0x1f, RZ ;  /* 0x0000001f1d037819 */ /* 0x000fe200000006ff */
[----:B------:R-:W-:Y:S03]  /*2b930*/  BSSY B0, `(.L_x_1966) ;  /* 0x0000004000007945 */ /* 0x000fe60003800000 */
[----:B------:R-:W0:Y:S01]  /*2b940*/  SYNCS.PHASECHK.TRANS64.TRYWAIT P0, [R4+URZ+0x30860], R3 ;  /* 0x03086003040075a7 */ /* 0x000e22000800017f */
[----:B--2---:R-:W-:Y:S01]  /*2b950*/  IMAD R5, R23, -0x40, R0 ;  /* 0xffffffc017057824 */ /* 0x004fe200078e0200 */
[----:B0-----:R-:W-:Y:S06]  /*2b960*/  @!P0 BRA `(.L_x_1967) ;  /* 0x0000005400348947 */ /* 0x001fec0003800000 */
.L_x_2138:
[----:B------:R-:W-:Y:S05]  /*2b970*/  BSYNC B0 ;  /* 0x0000000000007941 */ /* 0x000fea0003800000 */
.L_x_1966:
[----:B------:R-:W2:Y:S01]  /*2b980*/  S2R R0, SR_TID.X ;  /* 0x0000000000007919 */ /* 0x000ea20000002100 */
[----:B------:R-:W-:Y:S01]  /*2b990*/  UMOV UR4, 0xffffffff ;  /* 0xffffffff00047882 */ /* 0x000fe20000000000 */
[----:B--2---:R-:W-:-:S04]  /*2b9a0*/  LOP3.LUT R0, R0, 0x7f, RZ, 0xc0, !PT ;  /* 0x0000007f00007812 */ /* 0x004fc800078ec0ff */
[----:B------:R-:W-:-:S04]  /*2b9b0*/  SHF.R.U32.HI R0, RZ, 0x3, R0 ;  /* 0x00000003ff007819 */ /* 0x000fc80000011600 */
[----:B------:R-:W-:Y:S01]  /*2b9c0*/  IADD3 R5, -R0, R5, RZ ;  /* 0x0000000500057210 */ /* 0x000fe20007ffe1ff */
[----:B------:R-:W-:Y:S01]  /*2b9d0*/  IMAD R0, R22, 0x4000, R33 ;  /* 0x0000400016007824 */ /* 0x000fe200078e0221 */
[----:B------:R-:W-:Y:S06]  /*2b9e0*/  BRA.DIV UR4, `(.L_x_1968) ;  /* 0x0000005604287947 */ /* 0x000fec000b800000 */
[----:B------:R-:W1:Y:S01]  /*2b9f0*/  SHFL.IDX PT, R14, R18, RZ, 0x181f ;  /* 0x00181fff120e7589 */ /* 0x000e6200000e0000 */
[----:B------:R-:W-:Y:S01]  /*2ba00*/  ULDC UR4, c[0x0][0x2f4] ;  /* 0x0000bd0000047ab9 */ /* 0x000fe20000000800 */
[C---:B------:R-:W-:Y:S01]  /*2ba10*/  IMAD.SHL.U32 R8, R36.reuse, 0x2, RZ ;  /* 0x0000000224087824 */ /* 0x040fe200078e00ff */
[C---:B------:R-:W-:Y:S01]  /*2ba20*/  ISETP.GE.AND P3, PT, R36.reuse, UR4, PT ;  /* 0x0000000424007c0c */ /* 0x040fe2000bf66270 */
[----:B0-----:R-:W0:Y:S01]  /*2ba30*/  SHFL.IDX PT, R3, R19, RZ, 0x181f ;  /* 0x00181fff13037589 */ /* 0x001e2200000e0000 */
[----:B------:R-:W-:Y:S01]  /*2ba40*/  LOP3.LUT R2, R36, 0x40, RZ, 0xfc, !PT ;  /* 0x0000004024027812 */ /* 0x000fe200078efcff */
[----:B------:R-:W-:Y:S01]  /*2ba50*/  IMAD R0, R0, 0x2, R17 ;  /* 0x0000000200007824 */ /* 0x000fe200078e0211 */
[----:B------:R-:W-:Y:S02]  /*2ba60*/  ISETP.LT.OR P4, PT, R5, 0x1, P3 ;  /* 0x000000010500780c */ /* 0x000fe40001f81670 */
[----:B------:R-:W-:Y:S02]  /*2ba70*/  ISETP.GE.AND P2, PT, R2, UR4, PT ;  /* 0x0000000402007c0c */ /* 0x000fe4000bf46270 */
[----:B------:R-:W-:-:S04]  /*2ba80*/  LOP3.LUT R2, R36, 0x80, RZ, 0xfc, !PT ;  /* 0x0000008024027812 */ /* 0x000fc800078efcff */
        /* <DEDUP_REMOVED lines=26> */
[----:B-1----:R-:W-:Y:S02]  /*2bc30*/  IADD3 R2, P4, R14, R8, RZ ;  /* 0x000000080e027210 */ /* 0x002fe40007f9e0ff */
[----:B------:R1:W3:Y:S03]  /*2bc40*/  SHFL.IDX PT, R14, R18, 0x3, 0x181f ;  /* 0x00781f00120e7f89 */ /* 0x0002e600000e0000 */
        /* <DEDUP_REMOVED lines=9> */
.L_x_2148:
        /* <DEDUP_REMOVED lines=15> */
.L_x_1969:
        /* <DEDUP_REMOVED lines=10> */
.L_x_1970:
[----:B------:R1:W-:Y:S01]  /*2be70*/  SYNCS.ARRIVE.TRANS64.A1T0 RZ, [R4+URZ+0x30850], RZ ;  /* 0x030850ff04ff79a7 */ /* 0x0003e2000810003f */
[----:B------:R-:W-:-:S05]  /*2be80*/  VIADD R22, R22, 0x1 ;  /* 0x0000000116167836 */ /* 0x000fca0000000000 */
[----:B------:R-:W-:-:S04]  /*2be90*/  ISETP.NE.AND P0, PT, R22, 0x2, PT ;  /* 0x000000021600780c */ /* 0x000fc80003f05270 */
[----:B0-----:R-:W-:Y:S02]  /*2bea0*/  SEL R0, RZ, 0x1, P0 ;  /* 0x00000001ff007807 */ /* 0x001fe40000000000 */
[----:B------:R-:W-:Y:S02]  /*2beb0*/  SEL R22, R22, RZ, P0 ;  /* 0x000000ff16167207 */ /* 0x000fe40000000000 */
[----:B-1----:R-:W-:-:S07]  /*2bec0*/  LOP3.LUT R29, R29, R0, RZ, 0x3c, !PT ;  /* 0x000000001d1d7212 */ /* 0x002fce00078e3cff */
.L_x_1927:
[----:B------:R-:W-:Y:S05]  /*2bed0*/  BSYNC B7 ;  /* 0x0000000000077941 */ /* 0x000fea0003800000 */
.L_x_1925:
[----:B------:R-:W-:-:S13]  /*2bee0*/  LOP3.LUT P0, RZ, R16, 0x40, RZ, 0xc0, !PT ;  /* 0x0000004010ff7812 */ /* 0x000fda000780c0ff */
[----:B------:R-:W-:Y:S05]  /*2bef0*/  @!P0 BRA `(.L_x_1971) ;  /* 0x0000000000248947 */ /* 0x000fea0003800000 */
[----:B------:R-:W-:Y:S05]  /*2bf00*/  WARPSYNC.ALL ;  /* 0x0000000000007948 */ /* 0x000fea0003800000 */
[----:B------:R-:W1:Y:S08]  /*2bf10*/  S2UR UR5, SR_CgaCtaId ;  /* 0x00000000000579c3 */ /* 0x000e700000008800 */
[----:B------:R-:W-:Y:S06]  /*2bf20*/  BAR.SYNC.DEFER_BLOCKING 0x5, 0x180 ;  /* 0x0146000000007b1d */ /* 0x000fec0000010000 */
[----:B------:R-:W-:-:S02]  /*2bf30*/  UMOV UR4, 0x400 ;  /* 0x0000040000047882 */ /* 0x000fc40000000000 */
[----:B-1----:R-:W-:-:S06]  /*2bf40*/  ULEA UR4, UR5, UR4, 0x18 ;  /* 0x0000000405047291 */ /* 0x002fcc000f8ec03f */
[----:B------:R-:W-:-:S05]  /*2bf50*/  IMAD.U32 R17, RZ, RZ, UR4 ;  /* 0x00000004ff117e24 */ /* 0x000fca000f8e00ff */
[----:B------:R1:W2:Y:S01]  /*2bf60*/  LDS.128 R24, [R17+0x308d0] ;  /* 0x0308d00011187984 */ /* 0x0002a20000000c00 */
[----:B------:R-:W-:Y:S06]  /*2bf70*/  BAR.ARV 0x4, 0x180 ;  /* 0x0106000000007b1d */ /* 0x000fec0000002000 */
[----:B------:R-:W-:Y:S05]  /*2bf80*/  BRA `(.L_x_1972) ;  /* 0x0000000c00d47947 */ /* 0x000fea0003800000 */
.L_x_1971:
[----:B------:R-:W1:Y:S01]  /*2bf90*/  S2R R10, SR_TID.X ;  /* 0x00000000000a7919 */ /* 0x000e620000002100 */
[----:B------:R-:W-:Y:S01]  /*2bfa0*/  UMOV UR4, 0xffffffff ;  /* 0xffffffff00047882 */ /* 0x000fe20000000000 */
[----:B-1----:R-:W-:-:S04]  /*2bfb0*/  LOP3.LUT R10, R10, 0x1f, RZ, 0xc0, !PT ;  /* 0x0000001f0a0a7812 */ /* 0x002fc800078ec0ff */
[----:B------:R-:W-:Y:S01]  /*2bfc0*/  ISETP.NE.AND P0, PT, R10, 0x1f, PT ;  /* 0x0000001f0a00780c */ /* 0x000fe20003f05270 */
[----:B------:R-:W-:-:S12]  /*2bfd0*/  BRA.DIV UR4, `(.L_x_1973) ;  /* 0x0000005604507947 */ /* 0x000fd8000b800000 */
[----:B------:R-:W-:Y:S01]  /*2bfe0*/  IADD3 R9, R27, R10, RZ ;  /* 0x0000000a1b097210 */ /* 0x000fe20007ffe0ff */
[----:B------:R-:W-:-:S03]  /*2bff0*/  ULDC UR4, c[0x0][0xc3c] ;  /* 0x00030f0000047ab9 */ /* 0x000fc60000000800 */
        /* <DEDUP_REMOVED lines=8> */
[C---:B------:R-:W-:Y:S01]  /*2c080*/  ISETP.GE.U32.AND P2, PT, R10.reuse, 0x2, PT ;  /* 0x000000020a00780c */ /* 0x040fe20003f46070 */
[----:B------:R-:W-:Y:S01]  /*2c090*/  IMAD.MOV.U32 R8, RZ, RZ, RZ ;  /* 0x000000ffff087224 */ /* 0x000fe200078e00ff */
[C---:B------:R-:W-:Y:S01]  /*2c0a0*/  ISETP.GE.U32.AND P3, PT, R10.reuse, 0x4, PT ;  /* 0x000000040a00780c */ /* 0x040fe20003f66070 */
[----:B------:R-:W-:Y:S01]  /*2c0b0*/  SHFL.IDX PT, R0, R24, RZ, 0x1f ;  /* 0x00001fff18007589 */ /* 0x000fe200000e0000 */
[C---:B------:R-:W-:Y:S02]  /*2c0c0*/  ISETP.GE.U32.AND P4, PT, R10.reuse, 0x8, PT ;  /* 0x000000080a00780c */ /* 0x040fe40003f86070 */
[----:B------:R-:W-:Y:S01]  /*2c0d0*/  ISETP.GE.U32.AND P5, PT, R10, 0x10, PT ;  /* 0x000000100a00780c */ /* 0x000fe20003fa6070 */
[----:B0-----:R0:W-:Y:S02]  /*2c0e0*/  SHFL.IDX PT, R6, R24, 0x1, 0x1f ;  /* 0x00201f0018067f89 */ /* 0x0011e400000e0000 */
[----:B0-----:R-:W-:Y:S01]  /*2c0f0*/  MOV R24, RZ ;  /* 0x000000ff00187202 */ /* 0x001fe20000000f00 */
[----:B---3--:R-:W-:-:S02]  /*2c100*/  @!P1 IMAD.MOV.U32 R25, RZ, RZ, R7 ;  /* 0x000000ffff199224 */ /* 0x008fc400078e0007 */
[----:B--2---:R-:W-:Y:S01]  /*2c110*/  @!P1 IMAD.MOV.U32 R8, RZ, RZ, R4 ;  /* 0x000000ffff089224 */ /* 0x004fe200078e0004 */
[----:B------:R-:W-:-:S03]  /*2c120*/  ISETP.NE.AND P1, PT, R10, RZ, PT ;  /* 0x000000ff0a00720c */ /* 0x000fc60003f25270 */
[----:B------:R-:W-:-:S05]  /*2c130*/  IMAD R13, R8, R25, RZ ;  /* 0x00000019080d7224 */ /* 0x000fca00078e02ff */
        /* <DEDUP_REMOVED lines=16> */
.L_x_2158:
[----:B------:R-:W-:Y:S02]  /*2c240*/  ULDC UR4, c[0x0][0xc38] ;  /* 0x00030e0000047ab9 */ /* 0x000fe40000000800 */
[----:B------:R-:W-:-:S04]  /*2c250*/  IMAD.U32 R4, RZ, RZ, UR4 ;  /* 0x00000004ff047e24 */ /* 0x000fc8000f8e00ff */
[----:B-1----:R-:W-:-:S04]  /*2c260*/  IMAD R5, R14, R4, RZ ;  /* 0x000000040e057224 */ /* 0x002fc800078e02ff */
[----:B------:R-:W-:-:S05]  /*2c270*/  IMAD.IADD R6, R6, 0x1, R5 ;  /* 0x0000000106067824 */ /* 0x000fca00078e0205 */
[----:B------:R-:W-:-:S13]  /*2c280*/  ISETP.GT.AND P6, PT, R6, R0, PT ;  /* 0x000000000600720c */ /* 0x000fda0003fc4270 */
[----:B------:R-:W-:Y:S05]  /*2c290*/  @P6 BRA `(.L_x_1974) ;  /* 0x0000000000a46947 */ /* 0x000fea0003800000 */
.L_x_1977:
[----:B------:R-:W1:Y:S01]  /*2c2a0*/  LDC R2, c[0x0][0xc3c] ;  /* 0x00030f00ff027b82 */ /* 0x000e620000000800 */
[----:B------:R-:W-:-:S05]  /*2c2b0*/  VIADD R27, R27, 0x1f ;  /* 0x0000001f1b1b7836 */ /* 0x000fca0000000000 */
[----:B-1----:R-:W-:-:S13]  /*2c2c0*/  ISETP.GE.AND P6, PT, R27, R2, PT ;  /* 0x000000021b00720c */ /* 0x002fda0003fc6270 */
[----:B------:R-:W-:Y:S05]  /*2c2d0*/  @P6 BRA `(.L_x_1975) ;  /* 0x0000000800bc6947 */ /* 0x000fea0003800000 */
[----:B0-----:R-:W0:Y:S01]  /*2c2e0*/  S2R R3, SR_TID.X ;  /* 0x0000000000037919 */ /* 0x001e220000002100 */
[----:B------:R-:W-:Y:S02]  /*2c2f0*/  MOV R25, RZ ;  /* 0x000000ff00197202 */ /* 0x000fe40000000f00 */
[----:B0-----:R-:W-:-:S05]  /*2c300*/  LOP3.LUT R3, R3, 0x1f, RZ, 0xc0, !PT ;  /* 0x0000001f03037812 */ /* 0x001fca00078ec0ff */
[----:B------:R-:W-:-:S05]  /*2c310*/  IMAD.IADD R7, R27, 0x1, R3 ;  /* 0x000000011b077824 */ /* 0x000fca00078e0203 */
[----:B------:R-:W-:-:S13]  /*2c320*/  ISETP.GE.OR P6, PT, R7, R2, !P0 ;  /* 0x000000020700720c */ /* 0x000fda00047c6670 */
[----:B------:R-:W0:Y:S08]  /*2c330*/  @!P6 LDC.64 R2, c[0x0][0xc80] ;  /* 0x00032000ff02eb82 */ /* 0x000e300000000a00 */
[----:B------:R-:W1:Y:S01]  /*2c340*/  @!P6 LDC.64 R4, c[0x0][0xc78] ;  /* 0x00031e00ff04eb82 */ /* 0x000e620000000a00 */
[----:B------:R-:W-:Y:S02]  /*2c350*/  IMAD.MOV.U32 R8, RZ, RZ, RZ ;  /* 0x000000ffff087224 */ /* 0x000fe400078e00ff */
[----:B0-----:R-:W-:-:S05]  /*2c360*/  @!P6 IMAD.WIDE R2, R7, 0x4, R2 ;  /* 0x000000040702e825 */ /* 0x001fca00078e0202 */
[----:B------:R1:W2:Y:S02]  /*2c370*/  @!P6 LDG.E R25, desc[UR60][R2.64] ;  /* 0x0000003c0219e981 */ /* 0x0002a4000c1e1900 */
[----:B-1----:R-:W-:-:S05]  /*2c380*/  @!P6 IMAD.WIDE R2, R7, 0x4, R4 ;  /* 0x000000040702e825 */ /* 0x002fca00078e0204 */
        /* <DEDUP_REMOVED lines=19> */
[----:B------:R0:W1:Y:S02]  /*2c4c0*/  SHFL.IDX PT, R14, R3, 0x1f, 0x1f ;  /* 0x03e01f00030e7f89 */ /* 0x00006400000e0000 */
.L_x_2166:
[----:B------:R-:W-:Y:S02]  /*2c4d0*/  ULDC UR4, c[0x0][0xc38] ;  /* 0x00030e0000047ab9 */ /* 0x000fe40000000800 */
[----:B------:R-:W-:-:S04]  /*2c4e0*/  IMAD.U32 R4, RZ, RZ, UR4 ;  /* 0x00000004ff047e24 */ /* 0x000fc8000f8e00ff */
[----:B-1----:R-:W-:-:S04]  /*2c4f0*/  IMAD R5, R14, R4, RZ ;  /* 0x000000040e057224 */ /* 0x002fc800078e02ff */
[----:B------:R-:W-:-:S05]  /*2c500*/  IMAD.IADD R6, R5, 0x1, R6 ;  /* 0x0000000105067824 */ /* 0x000fca00078e0206 */
[----:B------:R-:W-:-:S13]  /*2c510*/  ISETP.GT.AND P6, PT, R6, R0, PT ;  /* 0x000000000600720c */ /* 0x000fda0003fc4270 */
[----:B------:R-:W-:Y:S05]  /*2c520*/  @!P6 BRA `(.L_x_1977) ;  /* 0xfffffffc005ce947 */ /* 0x000fea000383ffff */
.L_x_1974:
        /* <DEDUP_REMOVED lines=8> */
[----:B------:R-:W-:-:S03]  /*2c5b0*/  IADD3 R27, R12, R27, RZ ;  /* 0x0000001b0c1b7210 */ /* 0x000fc60007ffe0ff */
[----:B------:R1:W3:Y:S04]  /*2c5c0*/  SHFL.IDX PT, R8, R8, R12, 0x1f ;  /* 0x00001f0c08087589 */ /* 0x0002e800000e0000 */
.L_x_2171:
[----:B------:R-:W-:-:S13]  /*2c5d0*/  ISETP.NE.AND P0, PT, R2, RZ, PT ;  /* 0x000000ff0200720c */ /* 0x000fda0003f05270 */
[----:B------:R-:W-:Y:S05]  /*2c5e0*/  @!P0 BRA `(.L_x_1979) ;  /* 0x0000000000108947 */ /* 0x000fea0003800000 */
[----:B------:R-:W-:Y:S01]  /*2c5f0*/  UMOV UR4, 0xffffffff ;  /* 0xffffffff00047882 */ /* 0x000fe20000000000 */
[----:B-1----:R-:W-:Y:S02]  /*2c600*/  VIADD R12, R12, 0xffffffff ;  /* 0xffffffff0c0c7836 */ /* 0x002fe40000000000 */
[----:B------:R-:W-:Y:S05]  /*2c610*/  BRA.DIV UR4, `(.L_x_1980) ;  /* 0x0000005a040c7947 */ /* 0x000fea000b800000 */
[----:B------:R4:W1:Y:S02]  /*2c620*/  SHFL.IDX PT, R24, R3, R12, 0x1f ;  /* 0x00001f0c03187589 */ /* 0x00086400000e0000 */
.L_x_1979:
[----:B---3--:R-:W-:Y:S01]  /*2c630*/  ISETP.NE.AND P0, PT, R8, 0x1, PT ;  /* 0x000000010800780c */ /* 0x008fe20003f05270 */
[----:B-1----:R-:W-:-:S04]  /*2c640*/  IMAD R24, R24, R4, R5 ;  /* 0x0000000418187224 */ /* 0x002fc800078e0205 */
[----:B------:R-:W-:-:S08]  /*2c650*/  IMAD.IADD R0, R0, 0x1, -R24 ;  /* 0x0000000100007824 */ /* 0x000fd000078e0a18 */
[----:B------:R-:W-:Y:S05]  /*2c660*/  @!P0 BRA `(.L_x_1981) ;  /* 0x0000000000dc8947 */ /* 0x000fea0003800000 */
[----:B--2---:R-:W-:Y:S02]  /*2c670*/  IABS R4, R25 ;  /* 0x0000001900047213 */ /* 0x004fe40000000000 */
[----:B------:R-:W-:Y:S02]  /*2c680*/  IABS R5, R8 ;  /* 0x0000000800057213 */ /* 0x000fe40000000000 */
[----:B------:R-:W1:Y:S08]  /*2c690*/  I2F.RP R6, R4 ;  /* 0x0000000400067306 */ /* 0x000e700000209400 */
[----:B------:R-:W2:Y:S08]  /*2c6a0*/  I2F.RP R9, R5 ;  /* 0x0000000500097306 */ /* 0x000eb00000209400 */
[----:B-1----:R-:W1:Y:S08]  /*2c6b0*/  MUFU.RCP R6, R6 ;  /* 0x0000000600067308 */ /* 0x002e700000001000 */
[----:B--2---:R-:W-:Y:S01]  /*2c6c0*/  MUFU.RCP R9, R9 ;  /* 0x0000000900097308 */ /* 0x004fe20000001000 */
[----:B-1----:R-:W-:-:S07]  /*2c6d0*/  VIADD R2, R6, 0xffffffe ;  /* 0x0ffffffe06027836 */ /* 0x002fce0000000000 */
[----:B0---4-:R0:W1:Y:S02]  /*2c6e0*/  F2I.FTZ.U32.TRUNC.NTZ R3, R2 ;  /* 0x0000000200037305 */ /* 0x011064000021f000 */
[----:B0-----:R-:W-:Y:S01]  /*2c6f0*/  MOV R2, RZ ;  /* 0x000000ff00027202 */ /* 0x001fe20000000f00 */
[----:B-1----:R-:W-:-:S04]  /*2c700*/  IMAD.MOV R7, RZ, RZ, -R3 ;  /* 0x000000ffff077224 */ /* 0x002fc800078e0a03 */
[----:B------:R-:W-:-:S04]  /*2c710*/  IMAD R7, R7, R4, RZ ;  /* 0x0000000407077224 */ /* 0x000fc800078e02ff */
[----:B------:R-:W-:Y:S01]  /*2c720*/  IMAD.HI.U32 R3, R3, R7, R2 ;  /* 0x0000000703037227 */ /* 0x000fe200078e0002 */
[----:B------:R-:W-:Y:S02]  /*2c730*/  IABS R7, R0 ;  /* 0x0000000000077213 */ /* 0x000fe40000000000 */
[----:B------:R-:W-:-:S03]  /*2c740*/  IABS R2, R25 ;  /* 0x0000001900027213 */ /* 0x000fc60000000000 */
[----:B------:R-:W-:-:S04]  /*2c750*/  IMAD.HI.U32 R6, R3, R7, RZ ;  /* 0x0000000703067227 */ /* 0x000fc800078e00ff */
[----:B------:R-:W-:Y:S02]  /*2c760*/  IMAD.MOV R2, RZ, RZ, -R2 ;  /* 0x000000ffff027224 */ /* 0x000fe400078e0a02 */
        /* <DEDUP_REMOVED lines=9> */
[----:B------:R-:W-:Y:S02]  /*2c800*/  MOV R2, RZ ;  /* 0x000000ff00027202 */ /* 0x000fe40000000f00 */
[----:B------:R-:W-:-:S03]  /*2c810*/  ISETP.NE.AND P1, PT, R25, RZ, PT ;  /* 0x000000ff1900720c */ /* 0x000fc60003f25270 */
        /* <DEDUP_REMOVED lines=12> */
[-C--:B------:R-:W-:Y:S01]  /*2c8e0*/  @!P1 IADD3 R2, R2, -R5.reuse, RZ ;  /* 0x8000000502029210 */ /* 0x080fe20007ffe0ff */
        /* <DEDUP_REMOVED lines=9> */
[----:B------:R-:W-:-:S04]  /*2c980*/  @!P1 LOP3.LUT R4, RZ, R8, RZ, 0x33, !PT ;  /* 0x00000008ff049212 */ /* 0x000fc800078e33ff */
[----:B------:R-:W-:Y:S01]  /*2c990*/  LEA R3, R8, R4, 0x18 ;  /* 0x0000000408037211 */ /* 0x000fe200078ec0ff */
[----:B------:R-:W-:-:S04]  /*2c9a0*/  IMAD.MOV R5, RZ, RZ, -R4 ;  /* 0x000000ffff057224 */ /* 0x000fc800078e0a04 */
[----:B------:R-:W-:-:S04]  /*2c9b0*/  IMAD R8, R8, R5, R6 ;  /* 0x0000000508087224 */ /* 0x000fc800078e0206 */
[----:B------:R-:W-:Y:S01]  /*2c9c0*/  IMAD R26, R8, 0x10000, R3 ;  /* 0x00010000081a7824 */ /* 0x000fe200078e0203 */
[----:B------:R-:W-:Y:S06]  /*2c9d0*/  BRA `(.L_x_1982) ;  /* 0x0000000000f07947 */ /* 0x000fec0003800000 */
.L_x_1981:
[----:B0---4-:R-:W0:Y:S02]  /*2c9e0*/  LDC.64 R2, c[0x0][0xc90] ;  /* 0x00032400ff027b82 */ /* 0x011e240000000a00 */
[----:B0-----:R-:W-:-:S05]  /*2c9f0*/  IMAD.WIDE R2, R27, 0x4, R2 ;  /* 0x000000041b027825 */ /* 0x001fca00078e0202 */
[----:B------:R0:W2:Y:S02]  /*2ca00*/  LDG.E R7, desc[UR60][R2.64] ;  /* 0x0000003c02077981 */ /* 0x0000a4000c1e1900 */
[----:B0-----:R-:W-:Y:S01]  /*2ca10*/  MOV R2, RZ ;  /* 0x000000ff00027202 */ /* 0x001fe20000000f00 */
        /* <DEDUP_REMOVED lines=27> */
[----:B------:R-:W-:Y:S01]  /*2cbd0*/  IMAD R5, R5, R2, R0 ;  /* 0x0000000205057224 */ /* 0x000fe200078e0200 */
[----:B------:R-:W-:Y:S02]  /*2cbe0*/  MOV R2, RZ ;  /* 0x000000ff00027202 */ /* 0x000fe40000000f00 */
[----:B------:R-:W-:-:S04]  /*2cbf0*/  VIADDMNMX R4, R3, R4, R7, PT ;  /* 0x0000000403047246 */ /* 0x000fc80003800107 */
[----:B------:R-:W-:-:S04]  /*2cc00*/  IABS R7, R4 ;  /* 0x0000000400077213 */ /* 0x000fc80000000000 */
[----:B------:R-:W0:Y:S08]  /*2cc10*/  I2F.RP R8, R7 ;  /* 0x0000000700087306 */ /* 0x000e300000209400 */
[----:B0-----:R-:W0:Y:S02]  /*2cc20*/  MUFU.RCP R8, R8 ;  /* 0x0000000800087308 */ /* 0x001e240000001000 */
[----:B0-----:R-:W-:-:S06]  /*2cc30*/  VIADD R3, R8, 0xffffffe ;  /* 0x0ffffffe08037836 */ /* 0x001fcc0000000000 */
[----:B------:R-:W0:Y:S02]  /*2cc40*/  F2I.FTZ.U32.TRUNC.NTZ R3, R3 ;  /* 0x0000000300037305 */ /* 0x000e24000021f000 */
[----:B0-----:R-:W-:-:S04]  /*2cc50*/  IMAD.MOV R0, RZ, RZ, -R3 ;  /* 0x000000ffff007224 */ /* 0x001fc800078e0a03 */
[----:B------:R-:W-:Y:S01]  /*2cc60*/  IMAD R9, R0, R7, RZ ;  /* 0x0000000700097224 */ /* 0x000fe200078e02ff */
[----:B------:R-:W-:-:S03]  /*2cc70*/  IABS R0, R4 ;  /* 0x0000000400007213 */ /* 0x000fc60000000000 */
        /* <DEDUP_REMOVED lines=10> */
[----:B------:R-:W-:Y:S02]  /*2cd20*/  LOP3.LUT R0, R5, R4, RZ, 0x3c, !PT ;  /* 0x0000000405007212 */ /* 0x000fe400078e3cff */
[----:B------:R-:W-:Y:S02]  /*2cd30*/  IADD3 R5, R6, 0x1000000, R5 ;  /* 0x0100000006057810 */ /* 0x000fe40007ffe005 */
[----:B------:R-:W-:-:S07]  /*2cd40*/  ISETP.GE.AND P2, PT, R0, RZ, PT ;  /* 0x000000ff0000720c */ /* 0x000fce0003f46270 */
[----:B------:R-:W-:-:S06]  /*2cd50*/  @P0 VIADD R2, R2, 0x1 ;  /* 0x0000000102020836 */ /* 0x000fcc0000000000 */
[----:B------:R-:W-:Y:S02]  /*2cd60*/  @!P2 IADD3 R2, -R2, RZ, RZ ;  /* 0x000000ff0202a210 */ /* 0x000fe40007ffe1ff */
[----:B------:R-:W-:Y:S01]  /*2cd70*/  @!P1 LOP3.LUT R2, RZ, R4, RZ, 0x33, !PT ;  /* 0x00000004ff029212 */ /* 0x000fe200078e33ff */
[----:B------:R-:W-:-:S04]  /*2cd80*/  IMAD.MOV R4, RZ, RZ, -R4 ;  /* 0x000000ffff047224 */ /* 0x000fc800078e0a04 */
[----:B------:R-:W-:-:S07]  /*2cd90*/  IMAD R26, R2, R4, R5 ;  /* 0x00000004021a7224 */ /* 0x000fce00078e0205 */
.L_x_1982:
[----:B------:R-:W-:-:S05]  /*2cda0*/  LOP3.LUT R2, RZ, R2, RZ, 0x33, !PT ;  /* 0x00000002ff027212 */ /* 0x000fca00078e33ff */
[----:B------:R-:W-:Y:S01]  /*2cdb0*/  IMAD.IADD R25, R25, 0x1, R2 ;  /* 0x0000000119197824 */ /* 0x000fe200078e0202 */
[----:B------:R-:W-:Y:S06]  /*2cdc0*/  BRA `(.L_x_1983) ;  /* 0x00000000001c7947 */ /* 0x000fec0003800000 */
.L_x_1975:
[----:B------:R-:W-:Y:S01]  /*2cdd0*/  UMOV UR4, URZ ;  /* 0x0000003f00047c82 */ /* 0x000fe20008000000 */
[----:B------:R-:W-:Y:S01]  /*2cde0*/  UMOV UR5, URZ ;  /* 0x0000003f00057c82 */ /* 0x000fe20008000000 */
[----:B------:R-:W-:Y:S01]  /*2cdf0*/  ULDC UR6, c[0x0][0xc3c] ;  /* 0x00030f0000067ab9 */ /* 0x000fe20000000800 */
[----:B------:R-:W-:Y:S01]  /*2ce00*/  IMAD.MOV.U32 R24, RZ, RZ, R0 ;  /* 0x000000ffff187224 */ /* 0x000fe200078e0000 */
[----:B------:R-:W-:Y:S01]  /*2ce10*/  MOV R26, UR5 ;  /* 0x00000005001a7c02 */ /* 0x000fe20008000f00 */
[----:B------:R-:W-:Y:S02]  /*2ce20*/  IMAD.U32 R25, RZ, RZ, UR4 ;  /* 0x00000004ff197e24 */ /* 0x000fe4000f8e00ff */
[----:B------:R-:W-:-:S07]  /*2ce30*/  IMAD.U32 R27, RZ, RZ, UR6 ;  /* 0x00000006ff1b7e24 */ /* 0x000fce000f8e00ff */
.L_x_1983:
[----:B------:R-:W1:Y:S01]  /*2ce40*/  S2R R0, SR_TID.X ;  /* 0x0000000000007919 */ /* 0x000e620000002100 */
[----:B------:R-:W-:Y:S05]  /*2ce50*/  WARPSYNC.ALL ;  /* 0x0000000000007948 */ /* 0x000fea0003800000 */
[----:B------:R-:W-:Y:S01]  /*2ce60*/  BAR.SYNC.DEFER_BLOCKING 0x4, 0x180 ;  /* 0x0106000000007b1d */ /* 0x000fe20000010000 */
[----:B-1----:R-:W-:-:S04]  /*2ce70*/  LOP3.LUT R0, R0, 0x1f, RZ, 0xc0, !PT ;  /* 0x0000001f00007812 */ /* 0x002fc800078ec0ff */
[----:B------:R-:W-:-:S13]  /*2ce80*/  ISETP.NE.AND P0, PT, R0, RZ, PT ;  /* 0x000000ff0000720c */ /* 0x000fda0003f05270 */
[----:B0-----:R-:W0:Y:S01]  /*2ce90*/  @!P0 S2R R3, SR_CgaCtaId ;  /* 0x0000000000038919 */ /* 0x001e220000008800 */
[----:B------:R-:W-:-:S04]  /*2cea0*/  @!P0 MOV R0, 0x400 ;  /* 0x0000040000008802 */ /* 0x000fc80000000f00 */
[----:B0-----:R-:W-:-:S05]  /*2ceb0*/  @!P0 LEA R17, R3, R0, 0x18 ;  /* 0x0000000003118211 */ /* 0x001fca00078ec0ff */
[----:B------:R3:W-:Y:S01]  /*2cec0*/  @!P0 STS.128 [R17+0x308d0], R24 ;  /* 0x0308d01811008388 */ /* 0x0007e20000000c00 */
[----:B------:R-:W-:Y:S06]  /*2ced0*/  BAR.ARV 0x5, 0x180 ;  /* 0x0146000000007b1d */ /* 0x000fec0000002000 */
.L_x_1972:
[----:B------:R-:W-:Y:S02]  /*2cee0*/  ULDC UR4, c[0x0][0xc3c] ;  /* 0x00030f0000047ab9 */ /* 0x000fe40000000800 */
[----:B--2---:R-:W-:-:S13]  /*2cef0*/  ISETP.GE.AND P0, PT, R27, UR4, PT ;  /* 0x000000041b007c0c */ /* 0x004fda000bf06270 */
[----:B------:R-:W-:Y:S05]  /*2cf00*/  @!P0 BRA `(.L_x_1984) ;  /* 0xffffff8c00fc8947 */ /* 0x000fea000383ffff */
[----:B------:R-:W-:Y:S05]  /*2cf10*/  BSYNC B8 ;  /* 0x0000000000087941 */ /* 0x000fea0003800000 */
.L_x_1857:
[----:B------:R-:W2:Y:S01]  /*2cf20*/  LDL.LU R0, [R1+0x2c] ;  /* 0x00002c0001007983 */ /* 0x000ea20000300800 */
[----:B------:R-:W-:Y:S01]  /*2cf30*/  BSSY B0, `(.L_x_1985) ;  /* 0x000000b000007945 */ /* 0x000fe20003800000 */
[----:B------:R-:W4:Y:S01]  /*2cf40*/  S2R R5, SR_CgaCtaId ;  /* 0x0000000000057919 */ /* 0x000f220000008800 */
[----:B--2---:R-:W-:-:S05]  /*2cf50*/  VIADD R0, R0, 0x1 ;  /* 0x0000000100007836 */ /* 0x004fca0000000000 */
        /* <DEDUP_REMOVED lines=8> */
.L_x_2174:
[----:B------:R-:W-:Y:S05]  /*2cfe0*/  BSYNC B0 ;  /* 0x0000000000007941 */ /* 0x000fea0003800000 */
.L_x_1985:
[----:B------:R-:W-:-:S03]  /*2cff0*/  UMOV UR4, 0xffffffff ;  /* 0xffffffff00047882 */ /* 0x000fc60000000000 */
[----:B------:R-:W-:Y:S05]  /*2d000*/  BRA.DIV UR4, `(.L_x_1987) ;  /* 0x0000004e04cc7947 */ /* 0x000fea000b800000 */
[----:B-1----:R-:W1:Y:S02]  /*2d010*/  S2R R0, SR_TID.X ;  /* 0x0000000000007919 */ /* 0x002e640000002100 */
[----:B-1----:R-:W-:-:S04]  /*2d020*/  SHF.R.U32.HI R0, RZ, 0x5, R0 ;  /* 0x00000005ff007819 */ /* 0x002fc80000011600 */
[----:B------:R-:W-:-:S05]  /*2d030*/  LOP3.LUT R0, R0, 0x3, RZ, 0xc0, !PT ;  /* 0x0000000300007812 */ /* 0x000fca00078ec0ff */
[----:B------:R1:W2:Y:S02]  /*2d040*/  SHFL.IDX PT, R14, R0, RZ, 0x1f ;  /* 0x00001fff000e7589 */ /* 0x0002a400000e0000 */
.L_x_2177:
[----:B--2---:R-:W-:-:S13]  /*2d050*/  ISETP.NE.AND P0, PT, R14, RZ, PT ;  /* 0x000000ff0e00720c */ /* 0x004fda0003f05270 */
[----:B------:R-:W-:Y:S05]  /*2d060*/  @P0 BRA `(.L_x_1537) ;  /* 0x0000000000900947 */ /* 0x000fea0003800000 */
[----:B------:R-:W-:-:S03]  /*2d070*/  UMOV UR4, 0xffffffff ;  /* 0xffffffff00047882 */ /* 0x000fc60000000000 */
[----:B------:R-:W-:Y:S05]  /*2d080*/  BRA.DIV UR4, `(.L_x_1988) ;  /* 0x0000004e04e07947 */ /* 0x000fea000b800000 */
[----:B------:R-:W-:-:S13]  /*2d090*/  ELECT P6, URZ, PT ;  /* 0x00000000003f782f */ /* 0x000fda00038c0000 */
.L_x_2180:
        /* <DEDUP_REMOVED lines=8> */
.L_x_1989:
[C---:B------:R-:W-:Y:S01]  /*2d120*/  LEA R3, R22.reuse, R5, 0x3 ;  /* 0x0000000516037211 */ /* 0x040fe200078e18ff */
[----:B------:R-:W-:Y:S01]  /*2d130*/  VIADD R22, R22, 0x1 ;  /* 0x0000000116167836 */ /* 0x000fe20000000000 */
[----:B------:R-:W-:-:S04]  /*2d140*/  SHF.L.U32 R2, R29, 0x1f, RZ ;  /* 0x0000001f1d027819 */ /* 0x000fc800000006ff */
[----:B------:R-:W1:Y:S01]  /*2d150*/  SYNCS.PHASECHK.TRANS64.TRYWAIT P1, [R3+URZ+0x30840], R2 ;  /* 0x03084002030075a7 */ /* 0x000e62000802017f */
[----:B------:R-:W-:-:S04]  /*2d160*/  ISETP.NE.AND P2, PT, R22, 0x2, PT ;  /* 0x000000021600780c */ /* 0x000fc80003f45270 */
[----:B------:R-:W-:Y:S01]  /*2d170*/  SEL R0, RZ, 0x1, P2 ;  /* 0x00000001ff007807 */ /* 0x000fe20001000000 */
[----:B-1----:R-:W-:Y:S08]  /*2d180*/  @!P1 BRA `(.L_x_1990) ;  /* 0x0000004c00c09947 */ /* 0x002ff00003800000 */
.L_x_2181:
[----:B------:R-:W-:Y:S02]  /*2d190*/  SEL R22, R22, RZ, P2 ;  /* 0x000000ff16167207 */ /* 0x000fe40001000000 */
[----:B------:R-:W-:Y:S01]  /*2d1a0*/  LOP3.LUT R0, R29, R0, RZ, 0x3c, !PT ;  /* 0x000000001d007212 */ /* 0x000fe200078e3cff */
[----:B------:R-:W-:Y:S06]  /*2d1b0*/  @!P0 BRA `(.L_x_1991) ;  /* 0x0000000000048947 */ /* 0x000fec0003800000 */
[----:B------:R-:W-:Y:S01]  /*2d1c0*/  BPT.TRAP 0x1 ;  /* 0x000000040000795c */ /* 0x000fe20000300000 */
.L_x_1991:
[----:B------:R-:W-:Y:S01]  /*2d1d0*/  IMAD R5, R22, 0x8, R5 ;  /* 0x0000000816057824 */ /* 0x000fe200078e0205 */
[----:B------:R-:W-:-:S04]  /*2d1e0*/  SHF.L.U32 R0, R0, 0x1f, RZ ;  /* 0x0000001f00007819 */ /* 0x000fc800000006ff */
[----:B------:R-:W2:Y:S02]  /*2d1f0*/  SYNCS.PHASECHK.TRANS64.TRYWAIT P1, [R5+URZ+0x30840], R0 ;  /* 0x03084000050075a7 */ /* 0x000ea4000802017f */
[----:B--2---:R-:W-:Y:S05]  /*2d200*/  @!P1 BRA `(.L_x_1992) ;  /* 0x0000004c00b49947 */ /* 0x004fea0003800000 */
.L_x_2182:
[----:B------:R-:W-:Y:S05]  /*2d210*/  @!P0 BRA `(.L_x_1993) ;  /* 0x0000000000048947 */ /* 0x000fea0003800000 */
[----:B------:R-:W-:Y:S01]  /*2d220*/  BPT.TRAP 0x1 ;  /* 0x000000040000795c */ /* 0x000fe20000300000 */
.L_x_1993:
[----:B------:R-:W4:Y:S02]  /*2d230*/  SYNCS.PHASECHK.TRANS64.TRYWAIT P1, [R3+URZ+0x30860], R2 ;  /* 0x03086002030075a7 */ /* 0x000f24000802017f */
[----:B----4-:R-:W-:Y:S05]  /*2d240*/  @!P1 BRA `(.L_x_1994) ;  /* 0x0000004c00b89947 */ /* 0x010fea0003800000 */
.L_x_2183:
[----:B------:R-:W-:Y:S05]  /*2d250*/  @!P0 BRA `(.L_x_1995) ;  /* 0x0000000000048947 */ /* 0x000fea0003800000 */
[----:B------:R-:W-:Y:S01]  /*2d260*/  BPT.TRAP 0x1 ;  /* 0x000000040000795c */ /* 0x000fe20000300000 */
.L_x_1995:
[----:B------:R0:W0:Y:S02]  /*2d270*/  SYNCS.PHASECHK.TRANS64.TRYWAIT P0, [R5+URZ+0x30860], R0 ;  /* 0x03086000050075a7 */ /* 0x000024000800017f */
[----:B0-----:R-:W-:Y:S05]  /*2d280*/  @!P0 NANOSLEEP.SYNCS 0x989680 ;  /* 0x009896800000895d */ /* 0x001fea0003900000 */
[----:B------:R-:W0:Y:S02]  /*2d290*/  @!P0 SYNCS.PHASECHK.TRANS64 P0, [R5+URZ+0x30860], R0 ;  /* 0x03086000050085a7 */ /* 0x000e24000800007f */
[----:B0-----:R-:W-:Y:S05]  /*2d2a0*/  @!P0 BRA `(.L_x_1995) ;  /* 0xfffffffc00f08947 */ /* 0x001fea000383ffff */
.L_x_1537:
[----:B------:R-:W-:Y:S05]  /*2d2b0*/  BSYNC B9 ;  /* 0x0000000000097941 */ /* 0x000fea0003800000 */
.L_x_1534:
[----:B------:R-:W-:Y:S05]  /*2d2c0*/  EXIT ;  /* 0x000000000000794d */ /* 0x000fea0003800000 */
.L_x_1565:
[----:B0-----:R0:W1:Y:S02]  /*2d2d0*/  SYNCS.PHASECHK.TRANS64.TRYWAIT P6, [R88+URZ+0x30890], R100 ;  /* 0x03089064580075a7 */ /* 0x00106400080c017f */
[----:B-1----:R-:W-:Y:S05]  /*2d2e0*/  @!P6 NANOSLEEP.SYNCS 0x989680 ;  /* 0x009896800000e95d */ /* 0x002fea0003900000 */
[----:B------:R-:W1:Y:S02]  /*2d2f0*/  @!P6 SYNCS.PHASECHK.TRANS64 P6, [R88+URZ+0x30890], R100 ;  /* 0x030890645800e5a7 */ /* 0x000e6400080c007f */
[----:B-1----:R-:W-:Y:S05]  /*2d300*/  @!P6 BRA `(.L_x_1565) ;  /* 0xfffffffc00f0e947 */ /* 0x002fea000383ffff */
[----:B------:R-:W-:Y:S05]  /*2d310*/  BRA `(.L_x_1996) ;  /* 0xfffffd6800807947 */ /* 0x000fea000383ffff */
.L_x_1566:
        /* <DEDUP_REMOVED lines=8> */
.L_x_1998:
[----:B------:R-:W-:Y:S05]  /*2d3a0*/  BSYNC B1 ;  /* 0x0000000000017941 */ /* 0x000fea0003800000 */
.L_x_1997:
[----:B------:R-:W-:Y:S01]  /*2d3b0*/  IMAD.MOV.U32 R13, RZ, RZ, R104 ;  /* 0x000000ffff0d7224 */ /* 0x000fe200078e0068 */
[----:B------:R-:W-:Y:S01]  /*2d3c0*/  MOV R11, 0x181f ;  /* 0x0000181f000b7802 */ /* 0x000fe20000000f00 */
[----:B------:R-:W-:Y:S02]  /*2d3d0*/  IMAD.MOV.U32 R12, RZ, RZ, RZ ;  /* 0x000000ffff0c7224 */ /* 0x000fe400078e00ff */
[----:B------:R-:W-:Y:S02]  /*2d3e0*/  IMAD.MOV.U32 R15, RZ, RZ, -0x1 ;  /* 0xffffffffff0f7424 */ /* 0x000fe400078e00ff */
[----:B------:R-:W-:-:S07]  /*2d3f0*/  IMAD.MOV.U32 R72, RZ, RZ, R14 ;  /* 0x000000ffff487224 */ /* 0x000fce00078e000e */
[----:B------:R-:W-:Y:S05]  /*2d400*/  WARPSYNC.COLLECTIVE R15, `(.L_x_1999) ;  /* 0x000000000f087348 */ /* 0x000fea0003c00000 */
[----:B------:R0:W1:Y:S02]  /*2d410*/  SHFL.IDX P6, R14, R13, R12, R11 ;  /* 0x0000000c0d0e7389 */ /* 0x00006400000c000b */
[----:B01----:R-:W-:Y:S01]  /*2d420*/  ENDCOLLECTIVE ;  /* 0x000000000000791b */ /* 0x003fe20003800000 */
.L_x_1999:
[----:B------:R-:W-:Y:S01]  /*2d430*/  IMAD.MOV.U32 R11, RZ, RZ, R14 ;  /* 0x000000ffff0b7224 */ /* 0x000fe200078e000e */
[----:B------:R-:W-:Y:S06]  /*2d440*/  BRA `(.L_x_2000) ;  /* 0xfffffd6800487947 */ /* 0x000fec000383ffff */
.L_x_1583:
[----:B------:R-:W-:Y:S01]  /*2d450*/  BSSY B1, `(.L_x_2001) ;  /* 0x0000008000017945 */ /* 0x000fe20003800000 */
[----:B0---4-:R-:W-:Y:S01]  /*2d460*/  IMAD.MOV.U32 R13, RZ, RZ, R105 ;  /* 0x000000ffff0d7224 */ /* 0x011fe200078e0069 */
[----:B---3--:R-:W-:Y:S01]  /*2d470*/  MOV R11, 0x181f ;  /* 0x0000181f000b7802 */ /* 0x008fe20000000f00 */
[----:B------:R-:W-:Y:S02]  /*2d480*/  IMAD.MOV.U32 R12, RZ, RZ, 0x1 ;  /* 0x00000001ff0c7424 */ /* 0x000fe400078e00ff */
[----:B------:R-:W-:-:S07]  /*2d490*/  IMAD.MOV.U32 R15, RZ, RZ, -0x1 ;  /* 0xffffffffff0f7424 */ /* 0x000fce00078e00ff */
[----:B-12---:R-:W-:Y:S05]  /*2d4a0*/  WARPSYNC.COLLECTIVE R15, `(.L_x_2002) ;  /* 0x000000000f087348 */ /* 0x006fea0003c00000 */
[----:B------:R0:W3:Y:S02]  /*2d4b0*/  SHFL.IDX P6, R14, R13, R12, R11 ;  /* 0x0000000c0d0e7389 */ /* 0x0000e400000c000b */
[----:B0123--:R-:W-:Y:S01]  /*2d4c0*/  ENDCOLLECTIVE ;  /* 0x000000000000791b */ /* 0x00ffe20003800000 */
.L_x_2002:
[----:B------:R-:W-:Y:S05]  /*2d4d0*/  BSYNC B1 ;  /* 0x0000000000017941 */ /* 0x000fea0003800000 */
.L_x_2001:
        /* <DEDUP_REMOVED lines=8> */
.L_x_2003:
[----:B------:R-:W-:Y:S01]  /*2d560*/  IMAD.MOV.U32 R104, RZ, RZ, R14 ;  /* 0x000000ffff687224 */ /* 0x000fe200078e000e */
[----:B------:R-:W-:Y:S06]  /*2d570*/  BRA `(.L_x_2004) ;  /* 0xfffffd74008c7947 */ /* 0x000fec000383ffff */
.L_x_1605:
[----:B0-----:R0:W1:Y:S02]  /*2d580*/  SYNCS.PHASECHK.TRANS64.TRYWAIT P6, [R88+URZ+0x30890], R100 ;  /* 0x03089064580075a7 */ /* 0x00106400080c017f */
[----:B-1----:R-:W-:Y:S05]  /*2d590*/  @!P6 NANOSLEEP.SYNCS 0x989680 ;  /* 0x009896800000e95d */ /* 0x002fea0003900000 */
[----:B------:R-:W1:Y:S02]  /*2d5a0*/  @!P6 SYNCS.PHASECHK.TRANS64 P6, [R88+URZ+0x30890], R100 ;  /* 0x030890645800e5a7 */ /* 0x000e6400080c007f */
[----:B-1----:R-:W-:Y:S05]  /*2d5b0*/  @!P6 BRA `(.L_x_1605) ;  /* 0xfffffffc00f0e947 */ /* 0x002fea000383ffff */
[----:B------:R-:W-:Y:S05]  /*2d5c0*/  BRA `(.L_x_2005) ;  /* 0xfffffd8c00107947 */ /* 0x000fea000383ffff */
.L_x_1606:
        /* <DEDUP_REMOVED lines=8> */
.L_x_2007:
[----:B------:R-:W-:Y:S05]  /*2d650*/  BSYNC B1 ;  /* 0x0000000000017941 */ /* 0x000fea0003800000 */
.L_x_2006:
        /* <DEDUP_REMOVED lines=8> */
.L_x_2008:
[----:B------:R-:W-:Y:S01]  /*2d6e0*/  IMAD.MOV.U32 R11, RZ, RZ, R14 ;  /* 0x000000ffff0b7224 */ /* 0x000fe200078e000e */
[----:B------:R-:W-:Y:S06]  /*2d6f0*/  BRA `(.L_x_2009) ;  /* 0xfffffd8800dc7947 */ /* 0x000fec000383ffff */
.L_x_1615:
        /* <DEDUP_REMOVED lines=8> */
.L_x_2011:
[----:B------:R-:W-:Y:S05]  /*2d780*/  BSYNC B1 ;  /* 0x0000000000017941 */ /* 0x000fea0003800000 */
.L_x_2010:
        /* <DEDUP_REMOVED lines=8> */
.L_x_2012:
[----:B------:R-:W-:Y:S01]  /*2d810*/  IMAD.MOV.U32 R104, RZ, RZ, R14 ;  /* 0x000000ffff687224 */ /* 0x000fe200078e000e */
[----:B------:R-:W-:Y:S06]  /*2d820*/  BRA `(.L_x_2013) ;  /* 0xfffffd9800887947 */ /* 0x000fec000383ffff */
.L_x_1624:
[----:B0-----:R0:W1:Y:S02]  /*2d830*/  SYNCS.PHASECHK.TRANS64.TRYWAIT P0, [R88+URZ+0x30890], R100 ;  /* 0x03089064580075a7 */ /* 0x001064000800017f */
[----:B-1----:R-:W-:Y:S05]  /*2d840*/  @!P0 NANOSLEEP.SYNCS 0x989680 ;  /* 0x009896800000895d */ /* 0x002fea0003900000 */
[----:B------:R-:W1:Y:S02]  /*2d850*/  @!P0 SYNCS.PHASECHK.TRANS64 P0, [R88+URZ+0x30890], R100 ;  /* 0x03089064580085a7 */ /* 0x000e64000800007f */
[----:B-1----:R-:W-:Y:S05]  /*2d860*/  @!P0 BRA `(.L_x_1624) ;  /* 0xfffffffc00f08947 */ /* 0x002fea000383ffff */
[----:B------:R-:W-:Y:S05]  /*2d870*/  BRA `(.L_x_2014) ;  /* 0xfffffda8007c7947 */ /* 0x000fea000383ffff */
.L_x_1625:
        /* <DEDUP_REMOVED lines=8> */
.L_x_2016:
[----:B------:R-:W-:Y:S05]  /*2d900*/  BSYNC B1 ;  /* 0x0000000000017941 */ /* 0x000fea0003800000 */
.L_x_2015:
        /* <DEDUP_REMOVED lines=8> */
.L_x_2017:
[----:B------:R-:W-:Y:S01]  /*2d990*/  IMAD.MOV.U32 R39, RZ, RZ, R14 ;  /* 0x000000ffff277224 */ /* 0x000fe200078e000e */
[----:B------:R-:W-:Y:S06]  /*2d9a0*/  BRA `(.L_x_2018) ;  /* 0xfffffda8009c7947 */ /* 0x000fec000383ffff */
.L_x_1628:
[----:B------:R-:W-:Y:S01]  /*2d9b0*/  BSSY B1, `(.L_x_2019) ;  /* 0x0000008000017945 */ /* 0x000fe20003800000 */
[----:B----4-:R-:W-:Y:S01]  /*2d9c0*/  IMAD.MOV.U32 R13, RZ, RZ, R41 ;  /* 0x000000ffff0d7224 */ /* 0x010fe200078e0029 */
[----:B------:R-:W-:Y:S01]  /*2d9d0*/  MOV R11, 0x181f ;  /* 0x0000181f000b7802 */ /* 0x000fe20000000f00 */
[----:B------:R-:W-:Y:S02]  /*2d9e0*/  IMAD.MOV.U32 R12, RZ, RZ, 0x1 ;  /* 0x00000001ff0c7424 */ /* 0x000fe400078e00ff */
[----:B------:R-:W-:-:S07]  /*2d9f0*/  IMAD.MOV.U32 R15, RZ, RZ, -0x1 ;  /* 0xffffffffff0f7424 */ /* 0x000fce00078e00ff */
[----:B0123--:R-:W-:Y:S05]  /*2da00*/  WARPSYNC.COLLECTIVE R15, `(.L_x_2020) ;  /* 0x000000000f087348 */ /* 0x00ffea0003c00000 */
[----:B------:R4:W0:Y:S02]  /*2da10*/  SHFL.IDX P6, R14, R13, R12, R11 ;  /* 0x0000000c0d0e7389 */ /* 0x00082400000c000b */
[----:B01234-:R-:W-:Y:S01]  /*2da20*/  ENDCOLLECTIVE ;  /* 0x000000000000791b */ /* 0x01ffe20003800000 */
.L_x_2020:
[----:B------:R-:W-:Y:S05]  /*2da30*/  BSYNC B1 ;  /* 0x0000000000017941 */ /* 0x000fea0003800000 */
.L_x_2019:
        /* <DEDUP_REMOVED lines=8> */
.L_x_2021:
[----:B------:R-:W-:Y:S01]  /*2dac0*/  IMAD.MOV.U32 R39, RZ, RZ, R14 ;  /* 0x000000ffff277224 */ /* 0x000fe200078e000e */
[----:B------:R-:W-:Y:S06]  /*2dad0*/  BRA `(.L_x_2022) ;  /* 0xfffffda800c47947 */ /* 0x000fec000383ffff */
.L_x_1632:
[----:B------:R0:W0:Y:S02]  /*2dae0*/  SYNCS.PHASECHK.TRANS64.TRYWAIT P4, [R88+URZ+0x308b0], R100 ;  /* 0x0308b064580075a7 */ /* 0x000024000808017f */
[----:B0-----:R-:W-:Y:S05]  /*2daf0*/  @!P4 NANOSLEEP.SYNCS 0x989680 ;  /* 0x009896800000c95d */ /* 0x001fea0003900000 */
[----:B------:R-:W0:Y:S02]  /*2db00*/  @!P4 SYNCS.PHASECHK.TRANS64 P4, [R88+URZ+0x308b0], R100 ;  /* 0x0308b0645800c5a7 */ /* 0x000e24000808007f */
[----:B0-----:R-:W-:Y:S05]  /*2db10*/  @!P4 BRA `(.L_x_1632) ;  /* 0xfffffffc00f0c947 */ /* 0x001fea000383ffff */
[----:B------:R-:W-:Y:S05]  /*2db20*/  BRA `(.L_x_2023) ;  /* 0xfffffdac00687947 */ /* 0x000fea000383ffff */
.L_x_1662:
        /* <DEDUP_REMOVED lines=8> */
.L_x_2025:
[----:B------:R-:W-:Y:S05]  /*2dbb0*/  BSYNC B1 ;  /* 0x0000000000017941 */ /* 0x000fea0003800000 */
.L_x_2024:
        /* <DEDUP_REMOVED lines=8> */
.L_x_2026:
[----:B------:R-:W-:Y:S02]  /*2dc40*/  IMAD.MOV.U32 R13, RZ, RZ, R33 ;  /* 0x000000ffff0d7224 */ /* 0x000fe400078e0021 */
[----:B------:R-:W-:-:S07]  /*2dc50*/  IMAD.MOV.U32 R8, RZ, RZ, R14 ;  /* 0x000000ffff087224 */ /* 0x000fce00078e000e */
[----:B------:R-:W-:Y:S05]  /*2dc60*/  WARPSYNC.COLLECTIVE R15, `(.L_x_2027) ;  /* 0x000000000f087348 */ /* 0x000fea0003c00000 */
[----:B------:R0:W1:Y:S02]  /*2dc70*/  SHFL.IDX P6, R14, R13, R12, R11 ;  /* 0x0000000c0d0e7389 */ /* 0x00006400000c000b */
[----:B01----:R-:W-:Y:S01]  /*2dc80*/  ENDCOLLECTIVE ;  /* 0x000000000000791b */ /* 0x003fe20003800000 */
.L_x_2027:
[----:B------:R-:W-:Y:S01]  /*2dc90*/  MOV R13, R31 ;  /* 0x0000001f000d7202 */ /* 0x000fe20000000f00 */
[----:B------:R-:W-:-:S07]  /*2dca0*/  IMAD.MOV.U32 R26, RZ, RZ, R14 ;  /* 0x000000ffff1a7224 */ /* 0x000fce00078e000e */
[----:B------:R-:W-:Y:S05]  /*2dcb0*/  WARPSYNC.COLLECTIVE R15, `(.L_x_2028) ;  /* 0x000000000f087348 */ /* 0x000fea0003c00000 */
[----:B------:R0:W1:Y:S02]  /*2dcc0*/  SHFL.IDX P6, R14, R13, R12, R11 ;  /* 0x0000000c0d0e7389 */ /* 0x00006400000c000b */
[----:B01----:R-:W-:Y:S01]  /*2dcd0*/  ENDCOLLECTIVE ;  /* 0x000000000000791b */ /* 0x003fe20003800000 */
.L_x_2028:
[----:B------:R-:W-:Y:S01]  /*2dce0*/  IMAD.MOV.U32 R5, RZ, RZ, R14 ;  /* 0x000000ffff057224 */ /* 0x000fe200078e000e */
[----:B------:R-:W-:Y:S06]  /*2dcf0*/  BRA `(.L_x_2029) ;  /* 0xfffffdc400307947 */ /* 0x000fec000383ffff */
.L_x_1665:
[----:B------:R-:W-:Y:S01]  /*2dd00*/  BSSY B1, `(.L_x_2030) ;  /* 0x0000008000017945 */ /* 0x000fe20003800000 */
[----:B------:R-:W-:Y:S01]  /*2dd10*/  IMAD.MOV.U32 R13, RZ, RZ, R32 ;  /* 0x000000ffff0d7224 */ /* 0x000fe200078e0020 */
[----:B------:R-:W-:Y:S01]  /*2dd20*/  MOV R15, 0xffffffff ;  /* 0xffffffff000f7802 */ /* 0x000fe20000000f00 */
[----:B------:R-:W-:Y:S02]  /*2dd30*/  IMAD.MOV.U32 R12, RZ, RZ, 0x1 ;  /* 0x00000001ff0c7424 */ /* 0x000fe400078e00ff */
[----:B------:R-:W-:-:S07]  /*2dd40*/  IMAD.MOV.U32 R11, RZ, RZ, 0x181f ;  /* 0x0000181fff0b7424 */ /* 0x000fce00078e00ff */
[----:B0-23--:R-:W-:Y:S05]  /*2dd50*/  WARPSYNC.COLLECTIVE R15, `(.L_x_2031) ;  /* 0x000000000f087348 */ /* 0x00dfea0003c00000 */
[----:B------:R1:W4:Y:S02]  /*2dd60*/  SHFL.IDX P6, R14, R13, R12, R11 ;  /* 0x0000000c0d0e7389 */ /* 0x00032400000c000b */
[----:B01234-:R-:W-:Y:S01]  /*2dd70*/  ENDCOLLECTIVE ;  /* 0x000000000000791b */ /* 0x01ffe20003800000 */
.L_x_2031:
[----:B------:R-:W-:Y:S05]  /*2dd80*/  BSYNC B1 ;  /* 0x0000000000017941 */ /* 0x000fea0003800000 */
.L_x_2030:
[----:B------:R-:W-:Y:S01]  /*2dd90*/  IMAD.MOV.U32 R13, RZ, RZ, R30 ;  /* 0x000000ffff0d7224 */ /* 0x000fe200078e001e */
[----:B------:R-:W-:Y:S01]  /*2dda0*/  MOV R15, 0xffffffff ;  /* 0xffffffff000f7802 */ /* 0x000fe20000000f00 */
[----:B------:R-:W-:Y:S02]  /*2ddb0*/  IMAD.MOV.U32 R12, RZ, RZ, 0x1 ;  /* 0x00000001ff0c7424 */ /* 0x000fe400078e00ff */
[----:B------:R-:W-:Y:S02]  /*2ddc0*/  IMAD.MOV.U32 R11, RZ, RZ, 0x181f ;  /* 0x0000181fff0b7424 */ /* 0x000fe400078e00ff */
[----:B------:R-:W-:-:S07]  /*2ddd0*/  IMAD.MOV.U32 R9, RZ, RZ, R14 ;  /* 0x000000ffff097224 */ /* 0x000fce00078e000e */
[----:B------:R-:W-:Y:S05]  /*2dde0*/  WARPSYNC.COLLECTIVE R15, `(.L_x_2032) ;  /* 0x000000000f087348 */ /* 0x000fea0003c00000 */
[----:B------:R0:W1:Y:S02]  /*2ddf0*/  SHFL.IDX P6, R14, R13, R12, R11 ;  /* 0x0000000c0d0e7389 */ /* 0x00006400000c000b */
[----:B01----:R-:W-:Y:S01]  /*2de00*/  ENDCOLLECTIVE ;  /* 0x000000000000791b */ /* 0x003fe20003800000 */
.L_x_2032:
[----:B------:R-:W-:Y:S02]  /*2de10*/  IMAD.MOV.U32 R13, RZ, RZ, R33 ;  /* 0x000000ffff0d7224 */ /* 0x000fe400078e0021 */
[----:B------:R-:W-:-:S07]  /*2de20*/  IMAD.MOV.U32 R8, RZ, RZ, R14 ;  /* 0x000000ffff087224 */ /* 0x000fce00078e000e */
[----:B------:R-:W-:Y:S05]  /*2de30*/  WARPSYNC.COLLECTIVE R15, `(.L_x_2033) ;  /* 0x000000000f087348 */ /* 0x000fea0003c00000 */
[----:B------:R0:W1:Y:S02]  /*2de40*/  SHFL.IDX P6, R14, R13, R12, R11 ;  /* 0x0000000c0d0e7389 */ /* 0x00006400000c000b */
[----:B01----:R-:W-:Y:S01]  /*2de50*/  ENDCOLLECTIVE ;  /* 0x000000000000791b */ /* 0x003fe20003800000 */
.L_x_2033:
[----:B------:R-:W-:Y:S02]  /*2de60*/  IMAD.MOV.U32 R13, RZ, RZ, R31 ;  /* 0x000000ffff0d7224 */ /* 0x000fe400078e001f */
[----:B------:R-:W-:-:S07]  /*2de70*/  IMAD.MOV.U32 R26, RZ, RZ, R14 ;  /* 0x000000ffff1a7224 */ /* 0x000fce00078e000e */
[----:B------:R-:W-:Y:S05]  /*2de80*/  WARPSYNC.COLLECTIVE R15, `(.L_x_2034) ;  /* 0x000000000f087348 */ /* 0x000fea0003c00000 */
[----:B------:R0:W1:Y:S02]  /*2de90*/  SHFL.IDX P6, R14, R13, R12, R11 ;  /* 0x0000000c0d0e7389 */ /* 0x00006400000c000b */
[----:B01----:R-:W-:Y:S01]  /*2dea0*/  ENDCOLLECTIVE ;  /* 0x000000000000791b */ /* 0x003fe20003800000 */
.L_x_2034:
[----:B------:R-:W-:Y:S01]  /*2deb0*/  MOV R5, R14 ;  /* 0x0000000e00057202 */ /* 0x000fe20000000f00 */
[----:B------:R-:W-:Y:S06]  /*2dec0*/  BRA `(.L_x_2035) ;  /* 0xfffffdc800507947 */ /* 0x000fec000383ffff */
.L_x_1668:
[----:B------:R-:W-:Y:S01]  /*2ded0*/  BSSY B1, `(.L_x_2036) ;  /* 0x0000008000017945 */ /* 0x000fe20003800000 */
[----:B------:R-:W-:Y:S02]  /*2dee0*/  IMAD.MOV.U32 R13, RZ, RZ, R32 ;  /* 0x000000ffff0d7224 */ /* 0x000fe400078e0020 */
[----:B------:R-:W-:Y:S02]  /*2def0*/  IMAD.MOV.U32 R12, RZ, RZ, 0x2 ;  /* 0x00000002ff0c7424 */ /* 0x000fe400078e00ff */
[----:B------:R-:W-:Y:S02]  /*2df00*/  IMAD.MOV.U32 R11, RZ, RZ, 0x181f ;  /* 0x0000181fff0b7424 */ /* 0x000fe400078e00ff */
[----:B------:R-:W-:-:S07]  /*2df10*/  IMAD.MOV.U32 R15, RZ, RZ, -0x1 ;  /* 0xffffffffff0f7424 */ /* 0x000fce00078e00ff */
[----:B-1-34-:R-:W-:Y:S05]  /*2df20*/  WARPSYNC.COLLECTIVE R15, `(.L_x_2037) ;  /* 0x000000000f087348 */ /* 0x01afea0003c00000 */
[----:B------:R0:W2:Y:S02]  /*2df30*/  SHFL.IDX P6, R14, R13, R12, R11 ;  /* 0x0000000c0d0e7389 */ /* 0x0000a400000c000b */
[----:B01234-:R-:W-:Y:S01]  /*2df40*/  ENDCOLLECTIVE ;  /* 0x000000000000791b */ /* 0x01ffe20003800000 */
.L_x_2037:
[----:B------:R-:W-:Y:S05]  /*2df50*/  BSYNC B1 ;  /* 0x0000000000017941 */ /* 0x000fea0003800000 */
.L_x_2036:
[----:B------:R-:W-:Y:S01]  /*2df60*/  IMAD.MOV.U32 R13, RZ, RZ, R30 ;  /* 0x000000ffff0d7224 */ /* 0x000fe200078e001e */
[----:B------:R-:W-:Y:S01]  /*2df70*/  MOV R9, R14 ;  /* 0x0000000e00097202 */ /* 0x000fe20000000f00 */
[----:B------:R-:W-:Y:S02]  /*2df80*/  IMAD.MOV.U32 R12, RZ, RZ, 0x2 ;  /* 0x00000002ff0c7424 */ /* 0x000fe400078e00ff */
[----:B------:R-:W-:Y:S02]  /*2df90*/  IMAD.MOV.U32 R11, RZ, RZ, 0x181f ;  /* 0x0000181fff0b7424 */ /* 0x000fe400078e00ff */
[----:B------:R-:W-:-:S07]  /*2dfa0*/  IMAD.MOV.U32 R15, RZ, RZ, -0x1 ;  /* 0xffffffffff0f7424 */ /* 0x000fce00078e00ff */
[----:B------:R-:W-:Y:S05]  /*2dfb0*/  WARPSYNC.COLLECTIVE R15, `(.L_x_2038) ;  /* 0x000000000f087348 */ /* 0x000fea0003c00000 */
[----:B------:R0:W1:Y:S02]  /*2dfc0*/  SHFL.IDX P6, R14, R13, R12, R11 ;  /* 0x0000000c0d0e7389 */ /* 0x00006400000c000b */
[----:B01----:R-:W-:Y:S01]  /*2dfd0*/  ENDCOLLECTIVE ;  /* 0x000000000000791b */ /* 0x003fe20003800000 */
.L_x_2038:
[----:B------:R-:W-:Y:S01]  /*2dfe0*/  IMAD.MOV.U32 R13, RZ, RZ, R33 ;  /* 0x000000ffff0d7224 */ /* 0x000fe200078e0021 */
[----:B------:R-:W-:-:S07]  /*2dff0*/  MOV R8, R14 ;  /* 0x0000000e00087202 */ /* 0x000fce0000000f00 */
[----:B------:R-:W-:Y:S05]  /*2e000*/  WARPSYNC.COLLECTIVE R15, `(.L_x_2039) ;  /* 0x000000000f087348 */ /* 0x000fea0003c00000 */
[----:B------:R0:W1:Y:S02]  /*2e010*/  SHFL.IDX P6, R14, R13, R12, R11 ;  /* 0x0000000c0d0e7389 */ /* 0x00006400000c000b */
[----:B01----:R-:W-:Y:S01]  /*2e020*/  ENDCOLLECTIVE ;  /* 0x000000000000791b */ /* 0x003fe20003800000 */
.L_x_2039:
[----:B------:R-:W-:Y:S02]  /*2e030*/  IMAD.MOV.U32 R13, RZ, RZ, R31 ;  /* 0x000000ffff0d7224 */ /* 0x000fe400078e001f */
[----:B------:R-:W-:-:S07]  /*2e040*/  IMAD.MOV.U32 R78, RZ, RZ, R14 ;  /* 0x000000ffff4e7224 */ /* 0x000fce00078e000e */
[----:B------:R-:W-:Y:S05]  /*2e050*/  WARPSYNC.COLLECTIVE R15, `(.L_x_2040) ;  /* 0x000000000f087348 */ /* 0x000fea0003c00000 */
[----:B------:R0:W1:Y:S02]  /*2e060*/  SHFL.IDX P6, R14, R13, R12, R11 ;  /* 0x0000000c0d0e7389 */ /* 0x00006400000c000b */
[----:B01----:R-:W-:Y:S01]  /*2e070*/  ENDCOLLECTIVE ;  /* 0x000000000000791b */ /* 0x003fe20003800000 */
.L_x_2040:
[----:B------:R-:W-:Y:S01]  /*2e080*/  IMAD.MOV.U32 R5, RZ, RZ, R14 ;  /* 0x000000ffff057224 */ /* 0x000fe200078e000e */
[----:B------:R-:W-:Y:S06]  /*2e090*/  BRA `(.L_x_2041) ;  /* 0xfffffdcc00487947 */ /* 0x000fec000383ffff */
.L_x_1671:
[----:B------:R-:W-:Y:S01]  /*2e0a0*/  BSSY B1, `(.L_x_2042) ;  /* 0x0000008000017945 */ /* 0x000fe20003800000 */
[----:B------:R-:W-:Y:S01]  /*2e0b0*/  MOV R13, R32 ;  /* 0x00000020000d7202 */ /* 0x000fe20000000f00 */
[----:B------:R-:W-:Y:S02]  /*2e0c0*/  IMAD.MOV.U32 R12, RZ, RZ, 0x3 ;  /* 0x00000003ff0c7424 */ /* 0x000fe400078e00ff */
[----:B------:R-:W-:Y:S02]  /*2e0d0*/  IMAD.MOV.U32 R11, RZ, RZ, 0x181f ;  /* 0x0000181fff0b7424 */ /* 0x000fe400078e00ff */
[----:B------:R-:W-:-:S07]  /*2e0e0*/  IMAD.MOV.U32 R15, RZ, RZ, -0x1 ;  /* 0xffffffffff0f7424 */ /* 0x000fce00078e00ff */
[----:B-1--4-:R-:W-:Y:S05]  /*2e0f0*/  WARPSYNC.COLLECTIVE R15, `(.L_x_2043) ;  /* 0x000000000f087348 */ /* 0x012fea0003c00000 */
[----:B------:R0:W2:Y:S02]  /*2e100*/  SHFL.IDX P6, R14, R13, R12, R11 ;  /* 0x0000000c0d0e7389 */ /* 0x0000a400000c000b */
[----:B012-4-:R-:W-:Y:S01]  /*2e110*/  ENDCOLLECTIVE ;  /* 0x000000000000791b */ /* 0x017fe20003800000 */
.L_x_2043:
[----:B------:R-:W-:Y:S05]  /*2e120*/  BSYNC B1 ;  /* 0x0000000000017941 */ /* 0x000fea0003800000 */
.L_x_2042:
[----:B------:R-:W-:Y:S01]  /*2e130*/  MOV R13, R30 ;  /* 0x0000001e000d7202 */ /* 0x000fe20000000f00 */
[----:B------:R-:W-:Y:S02]  /*2e140*/  IMAD.MOV.U32 R12, RZ, RZ, 0x3 ;  /* 0x00000003ff0c7424 */ /* 0x000fe400078e00ff */
[----:B------:R-:W-:Y:S02]  /*2e150*/  IMAD.MOV.U32 R11, RZ, RZ, 0x181f ;  /* 0x0000181fff0b7424 */ /* 0x000fe400078e00ff */
[----:B------:R-:W-:Y:S02]  /*2e160*/  IMAD.MOV.U32 R15, RZ, RZ, -0x1 ;  /* 0xffffffffff0f7424 */ /* 0x000fe400078e00ff */
[----:B------:R-:W-:-:S07]  /*2e170*/  IMAD.MOV.U32 R78, RZ, RZ, R14 ;  /* 0x000000ffff4e7224 */ /* 0x000fce00078e000e */
[----:B------:R-:W-:Y:S05]  /*2e180*/  WARPSYNC.COLLECTIVE R15, `(.L_x_2044) ;  /* 0x000000000f087348 */ /* 0x000fea0003c00000 */
[----:B------:R0:W1:Y:S02]  /*2e190*/  SHFL.IDX P6, R14, R13, R12, R11 ;  /* 0x0000000c0d0e7389 */ /* 0x00006400000c000b */
[----:B01----:R-:W-:Y:S01]  /*2e1a0*/  ENDCOLLECTIVE ;  /* 0x000000000000791b */ /* 0x003fe20003800000 */
.L_x_2044:
[----:B------:R-:W-:Y:S01]  /*2e1b0*/  MOV R13, R33 ;  /* 0x00000021000d7202 */ /* 0x000fe20000000f00 */
[----:B------:R-:W-:-:S07]  /*2e1c0*/  IMAD.MOV.U32 R80, RZ, RZ, R14 ;  /* 0x000000ffff507224 */ /* 0x000fce00078e000e */
[----:B------:R-:W-:Y:S05]  /*2e1d0*/  WARPSYNC.COLLECTIVE R15, `(.L_x_2045) ;  /* 0x000000000f087348 */ /* 0x000fea0003c00000 */
[----:B------:R0:W1:Y:S02]  /*2e1e0*/  SHFL.IDX P6, R14, R13, R12, R11 ;  /* 0x0000000c0d0e7389 */ /* 0x00006400000c000b */
[----:B01----:R-:W-:Y:S01]  /*2e1f0*/  ENDCOLLECTIVE ;  /* 0x000000000000791b */ /* 0x003fe20003800000 */
.L_x_2045:
[----:B------:R-:W-:Y:S02]  /*2e200*/  IMAD.MOV.U32 R13, RZ, RZ, R31 ;  /* 0x000000ffff0d7224 */ /* 0x000fe400078e001f */
[----:B------:R-:W-:-:S07]  /*2e210*/  IMAD.MOV.U32 R79, RZ, RZ, R14 ;  /* 0x000000ffff4f7224 */ /* 0x000fce00078e000e */
[----:B------:R-:W-:Y:S05]  /*2e220*/  WARPSYNC.COLLECTIVE R15, `(.L_x_2046) ;  /* 0x000000000f087348 */ /* 0x000fea0003c00000 */
[----:B------:R0:W1:Y:S02]  /*2e230*/  SHFL.IDX P6, R14, R13, R12, R11 ;  /* 0x0000000c0d0e7389 */ /* 0x00006400000c000b */
[----:B01----:R-:W-:Y:S01]  /*2e240*/  ENDCOLLECTIVE ;  /* 0x000000000000791b */ /* 0x003fe20003800000 */
.L_x_2046:
[----:B------:R-:W-:Y:S01]  /*2e250*/  IMAD.MOV.U32 R12, RZ, RZ, R14 ;  /* 0x000000ffff0c7224 */ /* 0x000fe200078e000e */
[----:B------:R-:W-:Y:S06]  /*2e260*/  BRA `(.L_x_2047) ;  /* 0xfffffdd000487947 */ /* 0x000fec000383ffff */
.L_x_1675:
[----:B0-----:R0:W1:Y:S02]  /*2e270*/  SYNCS.PHASECHK.TRANS64.TRYWAIT P0, [R17+URZ+0x30800], R0 ;  /* 0x03080000110075a7 */ /* 0x001064000800017f */
[----:B-1----:R-:W-:Y:S05]  /*2e280*/  @!P0 NANOSLEEP.SYNCS 0x989680 ;  /* 0x009896800000895d */ /* 0x002fea0003900000 */
[----:B------:R-:W1:Y:S02]  /*2e290*/  @!P0 SYNCS.PHASECHK.TRANS64 P0, [R17+URZ+0x30800], R0 ;  /* 0x03080000110085a7 */ /* 0x000e64000800007f */
[----:B-1----:R-:W-:Y:S05]  /*2e2a0*/  @!P0 BRA `(.L_x_1675) ;  /* 0xfffffffc00f08947 */ /* 0x002fea000383ffff */
[----:B------:R-:W-:Y:S05]  /*2e2b0*/  BRA `(.L_x_2048) ;  /* 0xfffffdd400507947 */ /* 0x000fea000383ffff */
.L_x_1707:
        /* <DEDUP_REMOVED lines=8> */
.L_x_2050:
[----:B------:R-:W-:Y:S05]  /*2e340*/  BSYNC B1 ;  /* 0x0000000000017941 */ /* 0x000fea0003800000 */
.L_x_2049:
        /* <DEDUP_REMOVED lines=8> */
.L_x_2051:
[----:B------:R-:W-:Y:S02]  /*2e3d0*/  IMAD.MOV.U32 R13, RZ, RZ, R72 ;  /* 0x000000ffff0d7224 */ /* 0x000fe400078e0048 */
[----:B------:R-:W-:-:S07]  /*2e3e0*/  IMAD.MOV.U32 R6, RZ, RZ, R14 ;  /* 0x000000ffff067224 */ /* 0x000fce00078e000e */
[----:B------:R-:W-:Y:S05]  /*2e3f0*/  WARPSYNC.COLLECTIVE R15, `(.L_x_2052) ;  /* 0x000000000f087348 */ /* 0x000fea0003c00000 */
[----:B------:R0:W1:Y:S02]  /*2e400*/  SHFL.IDX P6, R14, R13, R12, R11 ;  /* 0x0000000c0d0e7389 */ /* 0x00006400000c000b */
[----:B01----:R-:W-:Y:S01]  /*2e410*/  ENDCOLLECTIVE ;  /* 0x000000000000791b */ /* 0x003fe20003800000 */
.L_x_2052:
[----:B------:R-:W-:Y:S01]  /*2e420*/  IMAD.MOV.U32 R13, RZ, RZ, R3 ;  /* 0x000000ffff0d7224 */ /* 0x000fe200078e0003 */
[----:B------:R-:W-:-:S07]  /*2e430*/  MOV R9, R14 ;  /* 0x0000000e00097202 */ /* 0x000fce0000000f00 */
[----:B------:R-:W-:Y:S05]  /*2e440*/  WARPSYNC.COLLECTIVE R15, `(.L_x_2053) ;  /* 0x000000000f087348 */ /* 0x000fea0003c00000 */
[----:B------:R0:W1:Y:S02]  /*2e450*/  SHFL.IDX P6, R14, R13, R12, R11 ;  /* 0x0000000c0d0e7389 */ /* 0x00006400000c000b */
[----:B01----:R-:W-:Y:S01]  /*2e460*/  ENDCOLLECTIVE ;  /* 0x000000000000791b */ /* 0x003fe20003800000 */
.L_x_2053:
[----:B------:R-:W-:Y:S05]  /*2e470*/  BRA `(.L_x_2054) ;  /* 0xfffffe0400c87947 */ /* 0x000fea000383ffff */
.L_x_1710:
[----:B------:R-:W-:Y:S01]  /*2e480*/  BSSY B1, `(.L_x_2055) ;  /* 0x0000008000017945 */ /* 0x000fe20003800000 */
[----:B------:R-:W-:Y:S01]  /*2e490*/  IMAD.MOV.U32 R13, RZ, RZ, R21 ;  /* 0x000000ffff0d7224 */ /* 0x000fe200078e0015 */
[----:B------:R-:W-:Y:S01]  /*2e4a0*/  MOV R15, 0xffffffff ;  /* 0xffffffff000f7802 */ /* 0x000fe20000000f00 */
[----:B------:R-:W-:Y:S02]  /*2e4b0*/  IMAD.MOV.U32 R12, RZ, RZ, 0x1 ;  /* 0x00000001ff0c7424 */ /* 0x000fe400078e00ff */
[----:B------:R-:W-:-:S07]  /*2e4c0*/  IMAD.MOV.U32 R11, RZ, RZ, 0x181f ;  /* 0x0000181fff0b7424 */ /* 0x000fce00078e00ff */
[----:B0--34-:R-:W-:Y:S05]  /*2e4d0*/  WARPSYNC.COLLECTIVE R15, `(.L_x_2056) ;  /* 0x000000000f087348 */ /* 0x019fea0003c00000 */
[----:B----4-:R1:W2:Y:S02]  /*2e4e0*/  SHFL.IDX P6, R14, R13, R12, R11 ;  /* 0x0000000c0d0e7389 */ /* 0x0102a400000c000b */
[----:B0123--:R-:W-:Y:S01]  /*2e4f0*/  ENDCOLLECTIVE ;  /* 0x000000000000791b */ /* 0x00ffe20003800000 */
.L_x_2056:
[----:B------:R-:W-:Y:S05]  /*2e500*/  BSYNC B1 ;  /* 0x0000000000017941 */ /* 0x000fea0003800000 */
.L_x_2055:
        /* <DEDUP_REMOVED lines=8> */
.L_x_2057:
[----:B------:R-:W-:Y:S02]  /*2e590*/  IMAD.MOV.U32 R13, RZ, RZ, R72 ;  /* 0x000000ffff0d7224 */ /* 0x000fe400078e0048 */
[----:B------:R-:W-:-:S07]  /*2e5a0*/  IMAD.MOV.U32 R6, RZ, RZ, R14 ;  /* 0x000000ffff067224 */ /* 0x000fce00078e000e */
[----:B------:R-:W-:Y:S05]  /*2e5b0*/  WARPSYNC.COLLECTIVE R15, `(.L_x_2058) ;  /* 0x000000000f087348 */ /* 0x000fea0003c00000 */
[----:B------:R0:W1:Y:S02]  /*2e5c0*/  SHFL.IDX P6, R14, R13, R12, R11 ;  /* 0x0000000c0d0e7389 */ /* 0x00006400000c000b */
[----:B01----:R-:W-:Y:S01]  /*2e5d0*/  ENDCOLLECTIVE ;  /* 0x000000000000791b */ /* 0x003fe20003800000 */
.L_x_2058:
[----:B------:R-:W-:Y:S02]  /*2e5e0*/  IMAD.MOV.U32 R13, RZ, RZ, R3 ;  /* 0x000000ffff0d7224 */ /* 0x000fe400078e0003 */
[----:B------:R-:W-:-:S07]  /*2e5f0*/  IMAD.MOV.U32 R9, RZ, RZ, R14 ;  /* 0x000000ffff097224 */ /* 0x000fce00078e000e */
[----:B------:R-:W-:Y:S05]  /*2e600*/  WARPSYNC.COLLECTIVE R15, `(.L_x_2059) ;  /* 0x000000000f087348 */ /* 0x000fea0003c00000 */
[----:B------:R0:W1:Y:S02]  /*2e610*/  SHFL.IDX P6, R14, R13, R12, R11 ;  /* 0x0000000c0d0e7389 */ /* 0x00006400000c000b */
[----:B01----:R-:W-:Y:S01]  /*2e620*/  ENDCOLLECTIVE ;  /* 0x000000000000791b */ /* 0x003fe20003800000 */
.L_x_2059:
[----:B------:R-:W-:Y:S05]  /*2e630*/  BRA `(.L_x_2060) ;  /* 0xfffffe08008c7947 */ /* 0x000fea000383ffff */
.L_x_1713:
[----:B------:R-:W-:Y:S01]  /*2e640*/  BSSY B1, `(.L_x_2061) ;  /* 0x0000008000017945 */ /* 0x000fe20003800000 */
[----:B------:R-:W-:Y:S01]  /*2e650*/  MOV R13, R21 ;  /* 0x00000015000d7202 */ /* 0x000fe20000000f00 */
[----:B------:R-:W-:Y:S02]  /*2e660*/  IMAD.MOV.U32 R12, RZ, RZ, 0x2 ;  /* 0x00000002ff0c7424 */ /* 0x000fe400078e00ff */
[----:B------:R-:W-:Y:S02]  /*2e670*/  IMAD.MOV.U32 R11, RZ, RZ, 0x181f ;  /* 0x0000181fff0b7424 */ /* 0x000fe400078e00ff */
[----:B------:R-:W-:-:S07]  /*2e680*/  IMAD.MOV.U32 R15, RZ, RZ, -0x1 ;  /* 0xffffffffff0f7424 */ /* 0x000fce00078e00ff */
[----:B-1-34-:R-:W-:Y:S05]  /*2e690*/  WARPSYNC.COLLECTIVE R15, `(.L_x_2062) ;  /* 0x000000000f087348 */ /* 0x01afea0003c00000 */
[----:B----4-:R0:W2:Y:S02]  /*2e6a0*/  SHFL.IDX P6, R14, R13, R12, R11 ;  /* 0x0000000c0d0e7389 */ /* 0x0100a400000c000b */
[----:B0123--:R-:W-:Y:S01]  /*2e6b0*/  ENDCOLLECTIVE ;  /* 0x000000000000791b */ /* 0x00ffe20003800000 */
.L_x_2062:
[----:B------:R-:W-:Y:S05]  /*2e6c0*/  BSYNC B1 ;  /* 0x0000000000017941 */ /* 0x000fea0003800000 */
.L_x_2061:
        /* <DEDUP_REMOVED lines=8> */
.L_x_2063:
[----:B------:R-:W-:Y:S01]  /*2e750*/  MOV R13, R72 ;  /* 0x00000048000d7202 */ /* 0x000fe20000000f00 */
[----:B------:R-:W-:-:S07]  /*2e760*/  IMAD.MOV.U32 R6, RZ, RZ, R14 ;  /* 0x000000ffff067224 */ /* 0x000fce00078e000e */
[----:B------:R-:W-:Y:S05]  /*2e770*/  WARPSYNC.COLLECTIVE R15, `(.L_x_2064) ;  /* 0x000000000f087348 */ /* 0x000fea0003c00000 */
[----:B------:R0:W1:Y:S02]  /*2e780*/  SHFL.IDX P6, R14, R13, R12, R11 ;  /* 0x0000000c0d0e7389 */ /* 0x00006400000c000b */
[----:B01----:R-:W-:Y:S01]  /*2e790*/  ENDCOLLECTIVE ;  /* 0x000000000000791b */ /* 0x003fe20003800000 */
.L_x_2064:
[----:B------:R-:W-:Y:S02]  /*2e7a0*/  IMAD.MOV.U32 R13, RZ, RZ, R3 ;  /* 0x000000ffff0d7224 */ /* 0x000fe400078e0003 */
[----:B------:R-:W-:-:S07]  /*2e7b0*/  IMAD.MOV.U32 R9, RZ, RZ, R14 ;  /* 0x000000ffff097224 */ /* 0x000fce00078e000e */
[----:B------:R-:W-:Y:S05]  /*2e7c0*/  WARPSYNC.COLLECTIVE R15, `(.L_x_2065) ;  /* 0x000000000f087348 */ /* 0x000fea0003c00000 */
[----:B------:R0:W1:Y:S02]  /*2e7d0*/  SHFL.IDX P6, R14, R13, R12, R11 ;  /* 0x0000000c0d0e7389 */ /* 0x00006400000c000b */
[----:B01----:R-:W-:Y:S01]  /*2e7e0*/  ENDCOLLECTIVE ;  /* 0x000000000000791b */ /* 0x003fe20003800000 */
.L_x_2065:
[----:B------:R-:W-:Y:S05]  /*2e7f0*/  BRA `(.L_x_2066) ;  /* 0xfffffe0c00307947 */ /* 0x000fea000383ffff */
.L_x_1716:
[----:B------:R-:W-:Y:S01]  /*2e800*/  BSSY B1, `(.L_x_2067) ;  /* 0x0000008000017945 */ /* 0x000fe20003800000 */
[----:B------:R-:W-:Y:S01]  /*2e810*/  IMAD.MOV.U32 R13, RZ, RZ, R21 ;  /* 0x000000ffff0d7224 */ /* 0x000fe200078e0015 */
[----:B------:R-:W-:Y:S01]  /*2e820*/  MOV R11, 0x181f ;  /* 0x0000181f000b7802 */ /* 0x000fe20000000f00 */
[----:B------:R-:W-:Y:S02]  /*2e830*/  IMAD.MOV.U32 R12, RZ, RZ, 0x3 ;  /* 0x00000003ff0c7424 */ /* 0x000fe400078e00ff */
[----:B------:R-:W-:-:S07]  /*2e840*/  IMAD.MOV.U32 R15, RZ, RZ, -0x1 ;  /* 0xffffffffff0f7424 */ /* 0x000fce00078e00ff */
[----:B-1-34-:R-:W-:Y:S05]  /*2e850*/  WARPSYNC.COLLECTIVE R15, `(.L_x_2068) ;  /* 0x000000000f087348 */ /* 0x01afea0003c00000 */
[----:B----4-:R0:W2:Y:S02]  /*2e860*/  SHFL.IDX P6, R14, R13, R12, R11 ;  /* 0x0000000c0d0e7389 */ /* 0x0100a400000c000b */
[----:B0123--:R-:W-:Y:S01]  /*2e870*/  ENDCOLLECTIVE ;  /* 0x000000000000791b */ /* 0x00ffe20003800000 */
.L_x_2068:
[----:B------:R-:W-:Y:S05]  /*2e880*/  BSYNC B1 ;  /* 0x0000000000017941 */ /* 0x000fea0003800000 */
.L_x_2067:
        /* <DEDUP_REMOVED lines=8> */
.L_x_2069:
[----:B------:R-:W-:Y:S02]  /*2e910*/  IMAD.MOV.U32 R13, RZ, RZ, R72 ;  /* 0x000000ffff0d7224 */ /* 0x000fe400078e0048 */
[----:B------:R-:W-:-:S07]  /*2e920*/  IMAD.MOV.U32 R20, RZ, RZ, R14 ;  /* 0x000000ffff147224 */ /* 0x000fce00078e000e */
[----:B------:R-:W-:Y:S05]  /*2e930*/  WARPSYNC.COLLECTIVE R15, `(.L_x_2070) ;  /* 0x000000000f087348 */ /* 0x000fea0003c00000 */
[----:B------:R0:W1:Y:S02]  /*2e940*/  SHFL.IDX P6, R14, R13, R12, R11 ;  /* 0x0000000c0d0e7389 */ /* 0x00006400000c000b */
[----:B01----:R-:W-:Y:S01]  /*2e950*/  ENDCOLLECTIVE ;  /* 0x000000000000791b */ /* 0x003fe20003800000 */
.L_x_2070:
[----:B------:R-:W-:Y:S01]  /*2e960*/  MOV R13, R3 ;  /* 0x00000003000d7202 */ /* 0x000fe20000000f00 */
[----:B------:R-:W-:-:S07]  /*2e970*/  IMAD.MOV.U32 R77, RZ, RZ, R14 ;  /* 0x000000ffff4d7224 */ /* 0x000fce00078e000e */
[----:B------:R-:W-:Y:S05]  /*2e980*/  WARPSYNC.COLLECTIVE R15, `(.L_x_2071) ;  /* 0x000000000f087348 */ /* 0x000fea0003c00000 */
[----:B------:R0:W1:Y:S02]  /*2e990*/  SHFL.IDX P6, R14, R13, R12, R11 ;  /* 0x0000000c0d0e7389 */ /* 0x00006400000c000b */
[----:B01----:R-:W-:Y:S01]  /*2e9a0*/  ENDCOLLECTIVE ;  /* 0x000000000000791b */ /* 0x003fe20003800000 */
.L_x_2071:
[----:B------:R-:W-:Y:S01]  /*2e9b0*/  IMAD.MOV.U32 R3, RZ, RZ, R14 ;  /* 0x000000ffff037224 */ /* 0x000fe200078e000e */
[----:B------:R-:W-:Y:S06]  /*2e9c0*/  BRA `(.L_x_2072) ;  /* 0xfffffe0c00d87947 */ /* 0x000fec000383ffff */
.L_x_1720:
[----:B---3--:R3:W4:Y:S02]  /*2e9d0*/  SYNCS.PHASECHK.TRANS64.TRYWAIT P0, [R17+URZ+0x30800], R0 ;  /* 0x03080000110075a7 */ /* 0x008724000800017f */
[----:B----4-:R-:W-:Y:S05]  /*2e9e0*/  @!P0 NANOSLEEP.SYNCS 0x989680 ;  /* 0x009896800000895d */ /* 0x010fea0003900000 */
[----:B------:R-:W4:Y:S02]  /*2e9f0*/  @!P0 SYNCS.PHASECHK.TRANS64 P0, [R17+URZ+0x30800], R0 ;  /* 0x03080000110085a7 */ /* 0x000f24000800007f */
[----:B----4-:R-:W-:Y:S05]  /*2ea00*/  @!P0 BRA `(.L_x_1720) ;  /* 0xfffffffc00f08947 */ /* 0x010fea000383ffff */
[----:B------:R-:W-:Y:S05]  /*2ea10*/  BRA `(.L_x_2073) ;  /* 0xfffffe1000807947 */ /* 0x000fea000383ffff */
.L_x_1738:
[----:B-1----:R1:W0:Y:S02]  /*2ea20*/  SYNCS.PHASECHK.TRANS64.TRYWAIT P1, [R0+URZ+0x30830], R5 ;  /* 0x03083005000075a7 */ /* 0x002224000802017f */
[----:B0-----:R-:W-:Y:S05]  /*2ea30*/  @!P1 NANOSLEEP.SYNCS 0x989680 ;  /* 0x009896800000995d */ /* 0x001fea0003900000 */
[----:B------:R-:W0:Y:S02]  /*2ea40*/  @!P1 SYNCS.PHASECHK.TRANS64 P1, [R0+URZ+0x30830], R5 ;  /* 0x03083005000095a7 */ /* 0x000e24000802007f */
[----:B0-----:R-:W-:Y:S05]  /*2ea50*/  @!P1 BRA `(.L_x_1738) ;  /* 0xfffffffc00f09947 */ /* 0x001fea000383ffff */
[----:B------:R-:W-:Y:S05]  /*2ea60*/  BRA `(.L_x_1737) ;  /* 0xfffffe4800907947 */ /* 0x000fea000383ffff */
.L_x_1759:
[----:B-1----:R1:W2:Y:S02]  /*2ea70*/  SYNCS.PHASECHK.TRANS64.TRYWAIT P1, [R2+URZ+0x30830], R152 ;  /* 0x03083098020075a7 */ /* 0x0022a4000802017f */
[----:B--2---:R-:W-:Y:S05]  /*2ea80*/  @!P1 NANOSLEEP.SYNCS 0x989680 ;  /* 0x009896800000995d */ /* 0x004fea0003900000 */
[----:B------:R-:W2:Y:S02]  /*2ea90*/  @!P1 SYNCS.PHASECHK.TRANS64 P1, [R2+URZ+0x30830], R152 ;  /* 0x03083098020095a7 */ /* 0x000ea4000802007f */
[----:B--2---:R-:W-:Y:S05]  /*2eaa0*/  @!P1 BRA `(.L_x_1759) ;  /* 0xfffffffc00f09947 */ /* 0x004fea000383ffff */
[----:B------:R-:W-:Y:S05]  /*2eab0*/  BRA `(.L_x_1758) ;  /* 0xfffffe7800207947 */ /* 0x000fea000383ffff */
.L_x_1764:
[----:B-1----:R1:W2:Y:S02]  /*2eac0*/  SYNCS.PHASECHK.TRANS64.TRYWAIT P1, [R218+URZ+0x30850], R0 ;  /* 0x03085000da0075a7 */ /* 0x0022a4000802017f */
[----:B--2---:R-:W-:Y:S05]  /*2ead0*/  @!P1 NANOSLEEP.SYNCS 0x989680 ;  /* 0x009896800000995d */ /* 0x004fea0003900000 */
[----:B------:R-:W2:Y:S02]  /*2eae0*/  @!P1 SYNCS.PHASECHK.TRANS64 P1, [R218+URZ+0x30850], R0 ;  /* 0x03085000da0095a7 */ /* 0x000ea4000802007f */
[----:B--2---:R-:W-:Y:S05]  /*2eaf0*/  @!P1 BRA `(.L_x_1764) ;  /* 0xfffffffc00f09947 */ /* 0x004fea000383ffff */
[----:B------:R-:W-:Y:S05]  /*2eb00*/  BRA `(.L_x_1763) ;  /* 0xfffffe8800a47947 */ /* 0x000fea000383ffff */
.L_x_1787:
[----:B-1----:R1:W2:Y:S02]  /*2eb10*/  SYNCS.PHASECHK.TRANS64.TRYWAIT P1, [R222+URZ+0x30830], R2 ;  /* 0x03083002de0075a7 */ /* 0x0022a4000802017f */
[----:B--2---:R-:W-:Y:S05]  /*2eb20*/  @!P1 NANOSLEEP.SYNCS 0x989680 ;  /* 0x009896800000995d */ /* 0x004fea0003900000 */
[----:B------:R-:W2:Y:S02]  /*2eb30*/  @!P1 SYNCS.PHASECHK.TRANS64 P1, [R222+URZ+0x30830], R2 ;  /* 0x03083002de0095a7 */ /* 0x000ea4000802007f */
[----:B--2---:R-:W-:Y:S05]  /*2eb40*/  @!P1 BRA `(.L_x_1787) ;  /* 0xfffffffc00f09947 */ /* 0x004fea000383ffff */
[----:B------:R-:W-:Y:S05]  /*2eb50*/  BRA `(.L_x_1786) ;  /* 0xfffffeac00507947 */ /* 0x000fea000383ffff */
.L_x_1792:
[----:B-1----:R1:W2:Y:S02]  /*2eb60*/  SYNCS.PHASECHK.TRANS64.TRYWAIT P1, [R11+URZ+0x30850], R0 ;  /* 0x030850000b0075a7 */ /* 0x0022a4000802017f */
[----:B--2---:R-:W-:Y:S05]  /*2eb70*/  @!P1 NANOSLEEP.SYNCS 0x989680 ;  /* 0x009896800000995d */ /* 0x004fea0003900000 */
[----:B------:R-:W2:Y:S02]  /*2eb80*/  @!P1 SYNCS.PHASECHK.TRANS64 P1, [R11+URZ+0x30850], R0 ;  /* 0x030850000b0095a7 */ /* 0x000ea4000802007f */
[----:B--2---:R-:W-:Y:S05]  /*2eb90*/  @!P1 BRA `(.L_x_1792) ;  /* 0xfffffffc00f09947 */ /* 0x004fea000383ffff */
[----:B------:R-:W-:Y:S05]  /*2eba0*/  BRA `(.L_x_1791) ;  /* 0xfffffebc00d87947 */ /* 0x000fea000383ffff */
.L_x_1802:
[----:B-1----:R1:W2:Y:S02]  /*2ebb0*/  SYNCS.PHASECHK.TRANS64.TRYWAIT P1, [R4+URZ+0x30830], R2 ;  /* 0x03083002040075a7 */ /* 0x0022a4000802017f */
[----:B--2---:R-:W-:Y:S05]  /*2ebc0*/  @!P1 NANOSLEEP.SYNCS 0x989680 ;  /* 0x009896800000995d */ /* 0x004fea0003900000 */
[----:B------:R-:W2:Y:S02]  /*2ebd0*/  @!P1 SYNCS.PHASECHK.TRANS64 P1, [R4+URZ+0x30830], R2 ;  /* 0x03083002040095a7 */ /* 0x000ea4000802007f */
[----:B--2---:R-:W-:Y:S05]  /*2ebe0*/  @!P1 BRA `(.L_x_1802) ;  /* 0xfffffffc00f09947 */ /* 0x004fea000383ffff */
[----:B------:R-:W-:Y:S05]  /*2ebf0*/  BRA `(.L_x_1801) ;  /* 0xfffffed000b47947 */ /* 0x000fea000383ffff */
.L_x_1807:
[----:B-1----:R1:W2:Y:S02]  /*2ec00*/  SYNCS.PHASECHK.TRANS64.TRYWAIT P1, [R222+URZ+0x30850], R0 ;  /* 0x03085000de0075a7 */ /* 0x0022a4000802017f */
[----:B--2---:R-:W-:Y:S05]  /*2ec10*/  @!P1 NANOSLEEP.SYNCS 0x989680 ;  /* 0x009896800000995d */ /* 0x004fea0003900000 */
[----:B------:R-:W2:Y:S02]  /*2ec20*/  @!P1 SYNCS.PHASECHK.TRANS64 P1, [R222+URZ+0x30850], R0 ;  /* 0x03085000de0095a7 */ /* 0x000ea4000802007f */
[----:B--2---:R-:W-:Y:S05]  /*2ec30*/  @!P1 BRA `(.L_x_1807) ;  /* 0xfffffffc00f09947 */ /* 0x004fea000383ffff */
[----:B------:R-:W-:Y:S05]  /*2ec40*/  BRA `(.L_x_1806) ;  /* 0xfffffee400407947 */ /* 0x000fea000383ffff */
.L_x_1823:
[----:B-1----:R1:W2:Y:S02]  /*2ec50*/  SYNCS.PHASECHK.TRANS64.TRYWAIT P1, [R5+URZ+0x30850], R0 ;  /* 0x03085000050075a7 */ /* 0x0022a4000802017f */
[----:B--2---:R-:W-:Y:S05]  /*2ec60*/  @!P1 NANOSLEEP.SYNCS 0x989680 ;  /* 0x009896800000995d */ /* 0x004fea0003900000 */
[----:B------:R-:W2:Y:S02]  /*2ec70*/  @!P1 SYNCS.PHASECHK.TRANS64 P1, [R5+URZ+0x30850], R0 ;  /* 0x03085000050095a7 */ /* 0x000ea4000802007f */
[----:B--2---:R-:W-:Y:S05]  /*2ec80*/  @!P1 BRA `(.L_x_1823) ;  /* 0xfffffffc00f09947 */ /* 0x004fea000383ffff */
[----:B------:R-:W-:Y:S05]  /*2ec90*/  BRA `(.L_x_1822) ;  /* 0xffffff0800e47947 */ /* 0x000fea000383ffff */
.L_x_1873:
[----:B------:R-:W0:Y:S01]  /*2eca0*/  S2R R12, SR_TID.X ;  /* 0x00000000000c7919 */ /* 0x000e220000002100 */
[----:B------:R-:W-:Y:S01]  /*2ecb0*/  BSSY B1, `(.L_x_2074) ;  /* 0x000000a000017945 */ /* 0x000fe20003800000 */
[----:B------:R-:W-:Y:S01]  /*2ecc0*/  IMAD.MOV.U32 R11, RZ, RZ, 0x1f ;  /* 0x0000001fff0b7424 */ /* 0x000fe200078e00ff */
[----:B------:R-:W-:Y:S02]  /*2ecd0*/  MOV R15, 0xffffffff ;  /* 0xffffffff000f7802 */ /* 0x000fe40000000f00 */
[----:B0-----:R-:W-:-:S04]  /*2ece0*/  SHF.R.U32.HI R12, RZ, 0x5, R12 ;  /* 0x00000005ff0c7819 */ /* 0x001fc8000001160c */
[----:B------:R-:W-:-:S05]  /*2ecf0*/  LOP3.LUT R12, R12, 0x3, RZ, 0xc0, !PT ;  /* 0x000000030c0c7812 */ /* 0x000fca00078ec0ff */
[----:B------:R-:W-:Y:S02]  /*2ed00*/  IMAD.MOV.U32 R13, RZ, RZ, R12 ;  /* 0x000000ffff0d7224 */ /* 0x000fe400078e000c */
[----:B------:R-:W-:-:S07]  /*2ed10*/  IMAD.MOV.U32 R12, RZ, RZ, RZ ;  /* 0x000000ffff0c7224 */ /* 0x000fce00078e00ff */
[----:B------:R-:W-:Y:S05]  /*2ed20*/  WARPSYNC.COLLECTIVE R15, `(.L_x_2075) ;  /* 0x000000000f087348 */ /* 0x000fea0003c00000 */
[----:B------:R0:W1:Y:S02]  /*2ed30*/  SHFL.IDX P6, R14, R13, R12, R11 ;  /* 0x0000000c0d0e7389 */ /* 0x00006400000c000b */
[----:B01----:R-:W-:Y:S01]  /*2ed40*/  ENDCOLLECTIVE ;  /* 0x000000000000791b */ /* 0x003fe20003800000 */
.L_x_2075:
[----:B------:R-:W-:Y:S05]  /*2ed50*/  BSYNC B1 ;  /* 0x0000000000017941 */ /* 0x000fea0003800000 */
.L_x_2074:
[----:B------:R-:W-:Y:S05]  /*2ed60*/  BRA `(.L_x_2076) ;  /* 0xffffff7c009c7947 */ /* 0x000fea000383ffff */
.L_x_1875:
[----:B------:R-:W-:Y:S01]  /*2ed70*/  BSSY B1, `(.L_x_2077) ;  /* 0x0000006000017945 */ /* 0x000fe20003800000 */
[----:B------:R-:W-:-:S07]  /*2ed80*/  IMAD.MOV.U32 R15, RZ, RZ, -0x1 ;  /* 0xffffffffff0f7424 */ /* 0x000fce00078e00ff */
[----:B0-----:R-:W-:Y:S05]  /*2ed90*/  WARPSYNC.COLLECTIVE R15, `(.L_x_2078) ;  /* 0x000000000f0c7348 */ /* 0x001fea0003c00000 */
[----:B------:R-:W-:Y:S02]  /*2eda0*/  ELECT P6, UR62, PT ;  /* 0x00000000003e782f */ /* 0x000fe400038c0000 */
[----:B------:R-:W-:Y:S01]  /*2edb0*/  MOV R14, UR62 ;  /* 0x0000003e000e7c02 */ /* 0x000fe20008000f00 */
[----:B0-----:R-:W-:Y:S10]  /*2edc0*/  ENDCOLLECTIVE ;  /* 0x000000000000791b */ /* 0x001ff40003800000 */
.L_x_2078:
[----:B------:R-:W-:Y:S05]  /*2edd0*/  BSYNC B1 ;  /* 0x0000000000017941 */ /* 0x000fea0003800000 */
.L_x_2077:
[----:B------:R-:W-:Y:S05]  /*2ede0*/  BRA `(.L_x_1874) ;  /* 0xffffff7c00947947 */ /* 0x000fea000383ffff */
.L_x_1877:
[----:B0-----:R0:W1:Y:S02]  /*2edf0*/  SYNCS.PHASECHK.TRANS64.TRYWAIT P0, [R17+URZ+0x30820], R8 ;  /* 0x03082008110075a7 */ /* 0x001064000800017f */
[----:B-1----:R-:W-:Y:S05]  /*2ee00*/  @!P0 NANOSLEEP.SYNCS 0x989680 ;  /* 0x009896800000895d */ /* 0x002fea0003900000 */
[----:B------:R-:W1:Y:S02]  /*2ee10*/  @!P0 SYNCS.PHASECHK.TRANS64 P0, [R17+URZ+0x30820], R8 ;  /* 0x03082008110085a7 */ /* 0x000e64000800007f */
[----:B-1----:R-:W-:Y:S05]  /*2ee20*/  @!P0 BRA `(.L_x_1877) ;  /* 0xfffffffc00f08947 */ /* 0x002fea000383ffff */
[----:B------:R-:W-:Y:S05]  /*2ee30*/  BRA `(.L_x_2079) ;  /* 0xffffff7c00a47947 */ /* 0x000fea000383ffff */
.L_x_1881:
[----:B-1----:R1:W2:Y:S02]  /*2ee40*/  SYNCS.PHASECHK.TRANS64.TRYWAIT P0, [R12+URZ+0x308a0], R11 ;  /* 0x0308a00b0c0075a7 */ /* 0x0022a4000800017f */
[----:B--2---:R-:W-:Y:S05]  /*2ee50*/  @!P0 NANOSLEEP.SYNCS 0x989680 ;  /* 0x009896800000895d */ /* 0x004fea0003900000 */
[----:B------:R-:W2:Y:S02]  /*2ee60*/  @!P0 SYNCS.PHASECHK.TRANS64 P0, [R12+URZ+0x308a0], R11 ;  /* 0x0308a00b0c0085a7 */ /* 0x000ea4000800007f */
[----:B--2---:R-:W-:Y:S05]  /*2ee70*/  @!P0 BRA `(.L_x_1881) ;  /* 0xfffffffc00f08947 */ /* 0x004fea000383ffff */
[----:B------:R-:W-:Y:S05]  /*2ee80*/  BRA `(.L_x_2080) ;  /* 0xffffff7c00bc7947 */ /* 0x000fea000383ffff */
.L_x_1889:
[----:B0-----:R0:W2:Y:S02]  /*2ee90*/  SYNCS.PHASECHK.TRANS64.TRYWAIT P0, [R12+URZ+0x308c0], R11 ;  /* 0x0308c00b0c0075a7 */ /* 0x0010a4000800017f */
[----:B--2---:R-:W-:Y:S05]  /*2eea0*/  @!P0 NANOSLEEP.SYNCS 0x989680 ;  /* 0x009896800000895d */ /* 0x004fea0003900000 */
[----:B------:R-:W2:Y:S02]  /*2eeb0*/  @!P0 SYNCS.PHASECHK.TRANS64 P0, [R12+URZ+0x308c0], R11 ;  /* 0x0308c00b0c0085a7 */ /* 0x000ea4000800007f */
[----:B--2---:R-:W-:Y:S05]  /*2eec0*/  @!P0 BRA `(.L_x_1889) ;  /* 0xfffffffc00f08947 */ /* 0x004fea000383ffff */
[----:B------:R-:W-:Y:S05]  /*2eed0*/  BRA `(.L_x_2081) ;  /* 0xffffff8000fc7947 */ /* 0x000fea000383ffff */
.L_x_1899:
[----:B0-----:R0:W1:Y:S02]  /*2eee0*/  SYNCS.PHASECHK.TRANS64.TRYWAIT P1, [R7+URZ+0x308a0], R3 ;  /* 0x0308a003070075a7 */ /* 0x001064000802017f */
[----:B-1----:R-:W-:Y:S05]  /*2eef0*/  @!P1 NANOSLEEP.SYNCS 0x989680 ;  /* 0x009896800000995d */ /* 0x002fea0003900000 */
[----:B------:R-:W1:Y:S02]  /*2ef00*/  @!P1 SYNCS.PHASECHK.TRANS64 P1, [R7+URZ+0x308a0], R3 ;  /* 0x0308a003070095a7 */ /* 0x000e64000802007f */
[----:B-1----:R-:W-:Y:S05]  /*2ef10*/  @!P1 BRA `(.L_x_1899) ;  /* 0xfffffffc00f09947 */ /* 0x002fea000383ffff */
[----:B------:R-:W-:Y:S05]  /*2ef20*/  BRA `(.L_x_2082) ;  /* 0xffffff8800707947 */ /* 0x000fea000383ffff */
.L_x_1907:
[----:B-1----:R1:W2:Y:S02]  /*2ef30*/  SYNCS.PHASECHK.TRANS64.TRYWAIT P1, [R7+URZ+0x308c0], R3 ;  /* 0x0308c003070075a7 */ /* 0x0022a4000802017f */
[----:B--2---:R-:W-:Y:S05]  /*2ef40*/  @!P1 NANOSLEEP.SYNCS 0x989680 ;  /* 0x009896800000995d */ /* 0x004fea0003900000 */
[----:B------:R-:W2:Y:S02]  /*2ef50*/  @!P1 SYNCS.PHASECHK.TRANS64 P1, [R7+URZ+0x308c0], R3 ;  /* 0x0308c003070095a7 */ /* 0x000ea4000802007f */
[----:B--2---:R-:W-:Y:S05]  /*2ef60*/  @!P1 BRA `(.L_x_1907) ;  /* 0xfffffffc00f09947 */ /* 0x004fea000383ffff */
[----:B------:R-:W-:Y:S05]  /*2ef70*/  BRA `(.L_x_2083) ;  /* 0xffffff8c00a87947 */ /* 0x000fea000383ffff */
.L_x_1933:
[----:B------:R-:W0:Y:S01]  /*2ef80*/  S2R R8, SR_TID.X ;  /* 0x0000000000087919 */ /* 0x000e220000002100 */
[----:B------:R-:W-:Y:S01]  /*2ef90*/  BSSY B0, `(.L_x_2084) ;  /* 0x000000a000007945 */ /* 0x000fe20003800000 */
[----:B------:R-:W-:Y:S01]  /*2efa0*/  IMAD.MOV.U32 R12, RZ, RZ, RZ ;  /* 0x000000ffff0c7224 */ /* 0x000fe200078e00ff */
[----:B------:R-:W-:Y:S01]  /*2efb0*/  MOV R15, 0xffffffff ;  /* 0xffffffff000f7802 */ /* 0x000fe20000000f00 */
[----:B------:R-:W-:Y:S01]  /*2efc0*/  IMAD.MOV.U32 R11, RZ, RZ, 0x1f ;  /* 0x0000001fff0b7424 */ /* 0x000fe200078e00ff */
[----:B0-----:R-:W-:-:S04]  /*2efd0*/  SHF.R.U32.HI R8, RZ, 0x5, R8 ;  /* 0x00000005ff087819 */ /* 0x001fc80000011608 */
[----:B------:R-:W-:-:S05]  /*2efe0*/  LOP3.LUT R8, R8, 0x3, RZ, 0xc0, !PT ;  /* 0x0000000308087812 */ /* 0x000fca00078ec0ff */
[----:B------:R-:W-:-:S07]  /*2eff0*/  IMAD.MOV.U32 R13, RZ, RZ, R8 ;  /* 0x000000ffff0d7224 */ /* 0x000fce00078e0008 */
[----:B-----5:R-:W-:Y:S05]  /*2f000*/  WARPSYNC.COLLECTIVE R15, `(.L_x_2085) ;  /* 0x000000000f087348 */ /* 0x020fea0003c00000 */
[----:B------:R0:W1:Y:S02]  /*2f010*/  SHFL.IDX P6, R14, R13, R12, R11 ;  /* 0x0000000c0d0e7389 */ /* 0x00006400000c000b */
[----:B01---5:R-:W-:Y:S01]  /*2f020*/  ENDCOLLECTIVE ;  /* 0x000000000000791b */ /* 0x023fe20003800000 */
.L_x_2085:
[----:B------:R-:W-:Y:S05]  /*2f030*/  BSYNC B0 ;  /* 0x0000000000007941 */ /* 0x000fea0003800000 */
.L_x_2084:
[----:B------:R-:W-:Y:S05]  /*2f040*/  BRA `(.L_x_2086) ;  /* 0xffffffa000ac7947 */ /* 0x000fea000383ffff */
.L_x_1936:
[----:B0-----:R0:W1:Y:S02]  /*2f050*/  SYNCS.PHASECHK.TRANS64.TRYWAIT P0, [R4+URZ+0x30840], R2 ;  /* 0x03084002040075a7 */ /* 0x001064000800017f */
[----:B-1----:R-:W-:Y:S05]  /*2f060*/  @!P0 NANOSLEEP.SYNCS 0x989680 ;  /* 0x009896800000895d */ /* 0x002fea0003900000 */
[----:B------:R-:W1:Y:S02]  /*2f070*/  @!P0 SYNCS.PHASECHK.TRANS64 P0, [R4+URZ+0x30840], R2 ;  /* 0x03084002040085a7 */ /* 0x000e64000800007f */
[----:B-1----:R-:W-:Y:S05]  /*2f080*/  @!P0 BRA `(.L_x_1936) ;  /* 0xfffffffc00f08947 */ /* 0x002fea000383ffff */
[----:B------:R-:W-:Y:S05]  /*2f090*/  BRA `(.L_x_2087) ;  /* 0xffffffa400007947 */ /* 0x000fea000383ffff */
.L_x_1937:
        /* <DEDUP_REMOVED lines=8> */
.L_x_2089:
[----:B------:R-:W-:Y:S05]  /*2f120*/  BSYNC B0 ;  /* 0x0000000000007941 */ /* 0x000fea0003800000 */
.L_x_2088:
[----:B------:R-:W-:Y:S01]  /*2f130*/  IMAD.MOV.U32 R13, RZ, RZ, R0 ;  /* 0x000000ffff0d7224 */ /* 0x000fe200078e0000 */
[----:B------:R-:W-:Y:S01]  /*2f140*/  MOV R2, R14 ;  /* 0x0000000e00027202 */ /* 0x000fe20000000f00 */
[----:B------:R-:W-:Y:S02]  /*2f150*/  IMAD.MOV.U32 R12, RZ, RZ, RZ ;  /* 0x000000ffff0c7224 */ /* 0x000fe400078e00ff */
[----:B------:R-:W-:Y:S02]  /*2f160*/  IMAD.MOV.U32 R11, RZ, RZ, 0x181f ;  /* 0x0000181fff0b7424 */ /* 0x000fe400078e00ff */
[----:B------:R-:W-:Y:S02]  /*2f170*/  IMAD.MOV.U32 R15, RZ, RZ, -0x1 ;  /* 0xffffffffff0f7424 */ /* 0x000fe400078e00ff */
[----:B------:R-:W-:-:S07]  /*2f180*/  @P0 IMAD R9, R7, 0x2, R17 ;  /* 0x0000000207090824 */ /* 0x000fce00078e0211 */
[----:B------:R-:W-:Y:S05]  /*2f190*/  WARPSYNC.COLLECTIVE R15, `(.L_x_2090) ;  /* 0x000000000f087348 */ /* 0x000fea0003c00000 */
[----:B------:R0:W1:Y:S02]  /*2f1a0*/  SHFL.IDX P6, R14, R13, R12, R11 ;  /* 0x0000000c0d0e7389 */ /* 0x00006400000c000b */
[----:B01----:R-:W-:Y:S01]  /*2f1b0*/  ENDCOLLECTIVE ;  /* 0x000000000000791b */ /* 0x003fe20003800000 */
.L_x_2090:
[----:B------:R-:W-:Y:S02]  /*2f1c0*/  IMAD.MOV.U32 R13, RZ, RZ, R6 ;  /* 0x000000ffff0d7224 */ /* 0x000fe400078e0006 */
[----:B------:R-:W-:Y:S01]  /*2f1d0*/  IMAD.MOV.U32 R12, RZ, RZ, 0x1 ;  /* 0x00000001ff0c7424 */ /* 0x000fe200078e00ff */
[----:B------:R-:W-:-:S07]  /*2f1e0*/  MOV R3, R14 ;  /* 0x0000000e00037202 */ /* 0x000fce0000000f00 */
[----:B------:R-:W-:Y:S05]  /*2f1f0*/  WARPSYNC.COLLECTIVE R15, `(.L_x_2091) ;  /* 0x000000000f087348 */ /* 0x000fea0003c00000 */
[----:B------:R0:W1:Y:S02]  /*2f200*/  SHFL.IDX P6, R14, R13, R12, R11 ;  /* 0x0000000c0d0e7389 */ /* 0x00006400000c000b */
[----:B01----:R-:W-:Y:S01]  /*2f210*/  ENDCOLLECTIVE ;  /* 0x000000000000791b */ /* 0x003fe20003800000 */
.L_x_2091:
[----:B------:R-:W-:-:S05]  /*2f220*/  @P0 LEA R3, P1, R36, R3, 0x1 ;  /* 0x0000000324030211 */ /* 0x000fca00078208ff */
[----:B------:R-:W-:-:S05]  /*2f230*/  @P0 IMAD.X R2, RZ, RZ, R2, P1 ;  /* 0x000000ffff020224 */ /* 0x000fca00008e0602 */
[----:B------:R-:W-:Y:S01]  /*2f240*/  @P0 LOP3.LUT R3, R3, R2, RZ, 0x3c, !PT ;  /* 0x0000000203030212 */ /* 0x000fe200078e3cff */
[----:B------:R-:W-:-:S03]  /*2f250*/  IMAD.MOV.U32 R13, RZ, RZ, R0 ;  /* 0x000000ffff0d7224 */ /* 0x000fc600078e0000 */
[----:B------:R-:W-:-:S04]  /*2f260*/  @P0 LOP3.LUT R2, R3, R2, RZ, 0x3c, !PT ;  /* 0x0000000203020212 */ /* 0x000fc800078e3cff */
[----:B------:R-:W-:Y:S02]  /*2f270*/  @P0 LOP3.LUT R3, R3, R2, RZ, 0x3c, !PT ;  /* 0x0000000203030212 */ /* 0x000fe400078e3cff */
[----:B------:R-:W-:-:S03]  /*2f280*/  MOV R8, R14 ;  /* 0x0000000e00087202 */ /* 0x000fc60000000f00 */
[----:B------:R-:W-:Y:S01]  /*2f290*/  @!PT LDS RZ, [RZ] ;  /* 0x00000000fffff984 */ /* 0x000fe20000000800 */
[----:B------:R-:W-:Y:S01]  /*2f2a0*/  @!PT LDS RZ, [RZ] ;  /* 0x00000000fffff984 */ /* 0x000fe20000000800 */
[----:B------:R-:W-:Y:S01]  /*2f2b0*/  @!PT LDS RZ, [RZ] ;  /* 0x00000000fffff984 */ /* 0x000fe20000000800 */
[----:B------:R0:W-:Y:S04]  /*2f2c0*/  @P0 LDGSTS.E.BYPASS.LTC128B.128 [R9+0x20400], desc[UR60][R2.64], !P5 ;  /* 0x2040000002090fae */ /* 0x0001e8000e901d7c */
[----:B0-----:R-:W-:Y:S05]  /*2f2d0*/  WARPSYNC.COLLECTIVE R15, `(.L_x_2092) ;  /* 0x000000000f087348 */ /* 0x001fea0003c00000 */
[----:B------:R1:W2:Y:S02]  /*2f2e0*/  SHFL.IDX P6, R14, R13, R12, R11 ;  /* 0x0000000c0d0e7389 */ /* 0x0002a400000c000b */
[----:B012---:R-:W-:Y:S01]  /*2f2f0*/  ENDCOLLECTIVE ;  /* 0x000000000000791b */ /* 0x007fe20003800000 */
.L_x_2092:
[----:B------:R-:W-:Y:S01]  /*2f300*/  @!PT LDS RZ, [RZ] ;  /* 0x00000000fffff984 */ /* 0x000fe20000000800 */
[----:B------:R-:W-:Y:S01]  /*2f310*/  @!PT LDS RZ, [RZ] ;  /* 0x00000000fffff984 */ /* 0x000fe20000000800 */
[----:B------:R-:W-:Y:S01]  /*2f320*/  @!PT LDS RZ, [RZ] ;  /* 0x00000000fffff984 */ /* 0x000fe20000000800 */
[----:B------:R-:W-:Y:S04]  /*2f330*/  @P0 LDGSTS.E.BYPASS.LTC128B.128 [R9+0x22400], desc[UR60][R2.64+0x80], !P4 ;  /* 0x2240008002090fae */ /* 0x000fe8000e101d7c */
[----:B------:R-:W-:Y:S04]  /*2f340*/  @P0 LDGSTS.E.BYPASS.LTC128B.128 [R9+0x24400], desc[UR60][R2.64+0x100], !P3 ;  /* 0x2440010002090fae */ /* 0x000fe8000d901d7c */
[----:B------:R0:W-:Y:S01]  /*2f350*/  @P0 LDGSTS.E.BYPASS.LTC128B.128 [R9+0x26400], desc[UR60][R2.64+0x180], !P2 ;  /* 0x2640018002090fae */ /* 0x0001e2000d101d7c */
[----:B------:R-:W-:Y:S01]  /*2f360*/  ISETP.GE.AND P0, PT, R5, 0x11, PT ;  /* 0x000000110500780c */ /* 0x000fe20003f06270 */
[----:B------:R-:W-:Y:S01]  /*2f370*/  IMAD.MOV.U32 R12, RZ, RZ, 0x2 ;  /* 0x00000002ff0c7424 */ /* 0x000fe200078e00ff */
[----:B------:R-:W-:Y:S01]  /*2f380*/  MOV R13, R6 ;  /* 0x00000006000d7202 */ /* 0x000fe20000000f00 */
[----:B0-----:R-:W-:-:S10]  /*2f390*/  IMAD.MOV.U32 R2, RZ, RZ, R14 ;  /* 0x000000ffff027224 */ /* 0x001fd400078e000e */
[----:B------:R-:W-:Y:S05]  /*2f3a0*/  WARPSYNC.COLLECTIVE R15, `(.L_x_2093) ;  /* 0x000000000f087348 */ /* 0x000fea0003c00000 */
[----:B------:R0:W1:Y:S02]  /*2f3b0*/  SHFL.IDX P6, R14, R13, R12, R11 ;  /* 0x0000000c0d0e7389 */ /* 0x00006400000c000b */
[----:B01----:R-:W-:Y:S01]  /*2f3c0*/  ENDCOLLECTIVE ;  /* 0x000000000000791b */ /* 0x003fe20003800000 */
.L_x_2093:
        /* <DEDUP_REMOVED lines=16> */
.L_x_2094:
[----:B------:R-:W-:Y:S02]  /*2f4d0*/  @P0 IMAD R9, R7, 0x2, R17 ;  /* 0x0000000207090824 */ /* 0x000fe400078e0211 */
[----:B------:R-:W-:Y:S02]  /*2f4e0*/  IMAD.MOV.U32 R13, RZ, RZ, R6 ;  /* 0x000000ffff0d7224 */ /* 0x000fe400078e0006 */
[----:B------:R-:W-:Y:S02]  /*2f4f0*/  IMAD.MOV.U32 R12, RZ, RZ, 0x3 ;  /* 0x00000003ff0c7424 */ /* 0x000fe400078e00ff */
[----:B------:R-:W-:-:S07]  /*2f500*/  IMAD.MOV.U32 R2, RZ, RZ, R14 ;  /* 0x000000ffff027224 */ /* 0x000fce00078e000e */
[----:B------:R-:W-:Y:S05]  /*2f510*/  WARPSYNC.COLLECTIVE R15, `(.L_x_2095) ;  /* 0x000000000f087348 */ /* 0x000fea0003c00000 */
[----:B------:R0:W1:Y:S02]  /*2f520*/  SHFL.IDX P6, R14, R13, R12, R11 ;  /* 0x0000000c0d0e7389 */ /* 0x00006400000c000b */
[----:B01----:R-:W-:Y:S01]  /*2f530*/  ENDCOLLECTIVE ;  /* 0x000000000000791b */ /* 0x003fe20003800000 */
.L_x_2095:
[----:B------:R-:W-:-:S04]  /*2f540*/  @P0 LEA R2, P1, R36, R2, 0x1 ;  /* 0x0000000224020211 */ /* 0x000fc800078208ff */
[----:B------:R-:W-:-:S05]  /*2f550*/  @P0 IADD3.X R3, RZ, R8, RZ, P1, !PT ;  /* 0x00000008ff030210 */ /* 0x000fca0000ffe4ff */
[----:B------:R-:W-:Y:S01]  /*2f560*/  @!PT LDS RZ, [RZ] ;  /* 0x00000000fffff984 */ /* 0x000fe20000000800 */
[----:B------:R-:W-:Y:S01]  /*2f570*/  @!PT LDS RZ, [RZ] ;  /* 0x00000000fffff984 */ /* 0x000fe20000000800 */
[----:B------:R-:W-:Y:S01]  /*2f580*/  @!PT LDS RZ, [RZ] ;  /* 0x00000000fffff984 */ /* 0x000fe20000000800 */
[----:B------:R0:W-:Y:S01]  /*2f590*/  @P0 LDGSTS.E.BYPASS.LTC128B.128 [R9+0x21400], desc[UR60][R2.64], !P5 ;  /* 0x2140000002090fae */ /* 0x0001e2000e901d7c */
[----:B------:R-:W-:-:S03]  /*2f5a0*/  MOV R13, R0 ;  /* 0x00000000000d7202 */ /* 0x000fc60000000f00 */
[----:B------:R0:W-:Y:S04]  /*2f5b0*/  @P0 LDGSTS.E.BYPASS.LTC128B.128 [R9+0x23400], desc[UR60][R2.64+0x80], !P4 ;  /* 0x2340008002090fae */ /* 0x0001e8000e101d7c */
[----:B------:R0:W-:Y:S01]  /*2f5c0*/  @P0 LDGSTS.E.BYPASS.LTC128B.128 [R9+0x25400], desc[UR60][R2.64+0x100], !P3 ;  /* 0x2540010002090fae */ /* 0x0001e2000d901d7c */
[----:B------:R-:W-:-:S03]  /*2f5d0*/  IMAD.MOV.U32 R8, RZ, RZ, R14 ;  /* 0x000000ffff087224 */ /* 0x000fc600078e000e */
[----:B------:R0:W-:Y:S04]  /*2f5e0*/  @P0 LDGSTS.E.BYPASS.LTC128B.128 [R9+0x27400], desc[UR60][R2.64+0x180], !P2 ;  /* 0x2740018002090fae */ /* 0x0001e8000d101d7c */
[----:B0-----:R-:W-:Y:S05]  /*2f5f0*/  WARPSYNC.COLLECTIVE R15, `(.L_x_2096) ;  /* 0x000000000f087348 */ /* 0x001fea0003c00000 */
[----:B------:R1:W2:Y:S02]  /*2f600*/  SHFL.IDX P6, R14, R13, R12, R11 ;  /* 0x0000000c0d0e7389 */ /* 0x0002a400000c000b */
[----:B012---:R-:W-:Y:S01]  /*2f610*/  ENDCOLLECTIVE ;  /* 0x000000000000791b */ /* 0x007fe20003800000 */
.L_x_2096:
[----:B------:R-:W-:Y:S01]  /*2f620*/  IMAD.MOV.U32 R0, RZ, RZ, R14 ;  /* 0x000000ffff007224 */ /* 0x000fe200078e000e */
[----:B------:R-:W-:Y:S06]  /*2f630*/  BRA `(.L_x_2097) ;  /* 0xffffffa0009c7947 */ /* 0x000fec000383ffff */
.L_x_1942:
[----:B------:R-:W-:Y:S01]  /*2f640*/  IMAD.MOV.U32 R13, RZ, RZ, R0 ;  /* 0x000000ffff0d7224 */ /* 0x000fe200078e0000 */
[----:B------:R-:W-:Y:S01]  /*2f650*/  MOV R15, 0xffffffff ;  /* 0xffffffff000f7802 */ /* 0x000fe20000000f00 */
[----:B------:R-:W-:Y:S02]  /*2f660*/  IMAD.MOV.U32 R12, RZ, RZ, RZ ;  /* 0x000000ffff0c7224 */ /* 0x000fe400078e00ff */
[----:B------:R-:W-:Y:S02]  /*2f670*/  IMAD.MOV.U32 R11, RZ, RZ, 0x181f ;  /* 0x0000181fff0b7424 */ /* 0x000fe400078e00ff */
[----:B------:R-:W-:Y:S02]  /*2f680*/  IMAD R5, R31, R7, RZ ;  /* 0x000000071f057224 */ /* 0x000fe400078e02ff */
[----:B------:R-:W-:-:S07]  /*2f690*/  IMAD.IADD R25, R8, 0x1, R25 ;  /* 0x0000000108197824 */ /* 0x000fce00078e0219 */
[----:B------:R-:W-:Y:S05]  /*2f6a0*/  WARPSYNC.COLLECTIVE R15, `(.L_x_2098) ;  /* 0x000000000f087348 */ /* 0x000fea0003c00000 */
[----:B------:R0:W1:Y:S02]  /*2f6b0*/  SHFL.IDX P6, R14, R13, R12, R11 ;  /* 0x0000000c0d0e7389 */ /* 0x00006400000c000b */
[----:B01----:R-:W-:Y:S01]  /*2f6c0*/  ENDCOLLECTIVE ;  /* 0x000000000000791b */ /* 0x003fe20003800000 */
.L_x_2098:
[----:B------:R-:W-:Y:S01]  /*2f6d0*/  ISETP.GE.AND P0, PT, R25, R5, PT ;  /* 0x000000051900720c */ /* 0x000fe20003f06270 */
[----:B------:R-:W-:Y:S02]  /*2f6e0*/  IMAD.MOV.U32 R13, RZ, RZ, R4 ;  /* 0x000000ffff0d7224 */ /* 0x000fe400078e0004 */
[----:B------:R-:W-:-:S10]  /*2f6f0*/  IMAD.MOV.U32 R2, RZ, RZ, R14 ;  /* 0x000000ffff027224 */ /* 0x000fd400078e000e */
[----:B------:R-:W-:Y:S05]  /*2f700*/  WARPSYNC.COLLECTIVE R15, `(.L_x_2099) ;  /* 0x000000000f087348 */ /* 0x000fea0003c00000 */
[----:B------:R0:W1:Y:S02]  /*2f710*/  SHFL.IDX P6, R14, R13, R12, R11 ;  /* 0x0000000c0d0e7389 */ /* 0x00006400000c000b */
[----:B01----:R-:W-:Y:S01]  /*2f720*/  ENDCOLLECTIVE ;  /* 0x000000000000791b */ /* 0x003fe20003800000 */
.L_x_2099:
[----:B------:R-:W-:Y:S02]  /*2f730*/  IMAD.MOV.U32 R13, RZ, RZ, R0 ;  /* 0x000000ffff0d7224 */ /* 0x000fe400078e0000 */
[----:B------:R-:W-:Y:S02]  /*2f740*/  IMAD.MOV.U32 R12, RZ, RZ, 0x1 ;  /* 0x00000001ff0c7424 */ /* 0x000fe400078e00ff */
[----:B------:R-:W-:-:S07]  /*2f750*/  IMAD.MOV.U32 R3, RZ, RZ, R14 ;  /* 0x000000ffff037224 */ /* 0x000fce00078e000e */
[----:B------:R-:W-:Y:S05]  /*2f760*/  WARPSYNC.COLLECTIVE R15, `(.L_x_2100) ;  /* 0x000000000f087348 */ /* 0x000fea0003c00000 */
[----:B------:R0:W1:Y:S02]  /*2f770*/  SHFL.IDX P6, R14, R13, R12, R11 ;  /* 0x0000000c0d0e7389 */ /* 0x00006400000c000b */
[----:B01----:R-:W-:Y:S01]  /*2f780*/  ENDCOLLECTIVE ;  /* 0x000000000000791b */ /* 0x003fe20003800000 */
.L_x_2100:
[----:B------:R-:W-:-:S04]  /*2f790*/  @!P0 LEA R6, P5, R36, R3, 0x1 ;  /* 0x0000000324068211 */ /* 0x000fc800078a08ff */
[----:B------:R-:W-:Y:S01]  /*2f7a0*/  @!P0 IADD3.X R3, RZ, R2, RZ, P5, !PT ;  /* 0x00000002ff038210 */ /* 0x000fe20002ffe4ff */
[----:B------:R-:W-:Y:S02]  /*2f7b0*/  @!P0 IMAD.MOV.U32 R2, RZ, RZ, R6 ;  /* 0x000000ffff028224 */ /* 0x000fe400078e0006 */
[----:B------:R-:W-:-:S03]  /*2f7c0*/  VIADD R6, R25, 0x10 ;  /* 0x0000001019067836 */ /* 0x000fc60000000000 */
[----:B------:R-:W-:Y:S01]  /*2f7d0*/  @!PT LDS RZ, [RZ] ;  /* 0x00000000fffff984 */ /* 0x000fe20000000800 */
[----:B------:R-:W-:Y:S01]  /*2f7e0*/  @!PT LDS RZ, [RZ] ;  /* 0x00000000fffff984 */ /* 0x000fe20000000800 */
[----:B------:R-:W-:Y:S01]  /*2f7f0*/  @!PT LDS RZ, [RZ] ;  /* 0x00000000fffff984 */ /* 0x000fe20000000800 */
[----:B------:R-:W-:Y:S01]  /*2f800*/  @!P0 LDGSTS.E.BYPASS.LTC128B.128 [R34+0x10400], desc[UR60][R2.64], !P4 ;  /* 0x1040000002228fae */ /* 0x000fe2000e101d7c */
[----:B------:R-:W-:-:S03]  /*2f810*/  IMAD.MOV.U32 R13, RZ, RZ, R4 ;  /* 0x000000ffff0d7224 */ /* 0x000fc600078e0004 */
[----:B------:R-:W-:Y:S04]  /*2f820*/  @!P0 LDGSTS.E.BYPASS.LTC128B.128 [R34+0x14400], desc[UR60][R2.64+0x80], !P3 ;  /* 0x1440008002228fae */ /* 0x000fe8000d901d7c */
[----:B------:R-:W-:Y:S04]  /*2f830*/  @!P0 LDGSTS.E.BYPASS.LTC128B.128 [R34+0x18400], desc[UR60][R2.64+0x100], !P2 ;  /* 0x1840010002228fae */ /* 0x000fe8000d101d7c */
[----:B------:R0:W-:Y:S01]  /*2f840*/  @!P0 LDGSTS.E.BYPASS.LTC128B.128 [R34+0x1c400], desc[UR60][R2.64+0x180], !P1 ;  /* 0x1c40018002228fae */ /* 0x0001e2000c901d7c */
[----:B------:R-:W-:Y:S02]  /*2f850*/  ISETP.GE.AND P0, PT, R6, R5, PT ;  /* 0x000000050600720c */ /* 0x000fe40003f06270 */
[----:B0-----:R-:W-:-:S11]  /*2f860*/  MOV R2, R14 ;  /* 0x0000000e00027202 */ /* 0x001fd60000000f00 */
[----:B------:R-:W-:Y:S05]  /*2f870*/  WARPSYNC.COLLECTIVE R15, `(.L_x_2101) ;  /* 0x000000000f087348 */ /* 0x000fea0003c00000 */
[----:B------:R0:W1:Y:S02]  /*2f880*/  SHFL.IDX P6, R14, R13, R12, R11 ;  /* 0x0000000c0d0e7389 */ /* 0x00006400000c000b */
[----:B01----:R-:W-:Y:S01]  /*2f890*/  ENDCOLLECTIVE ;  /* 0x000000000000791b */ /* 0x003fe20003800000 */
.L_x_2101:
[----:B------:R-:W-:Y:S02]  /*2f8a0*/  IMAD.MOV.U32 R13, RZ, RZ, R0 ;  /* 0x000000ffff0d7224 */ /* 0x000fe400078e0000 */
[----:B------:R-:W-:Y:S02]  /*2f8b0*/  IMAD.MOV.U32 R12, RZ, RZ, 0x2 ;  /* 0x00000002ff0c7424 */ /* 0x000fe400078e00ff */
[----:B------:R-:W-:-:S07]  /*2f8c0*/  IMAD.MOV.U32 R3, RZ, RZ, R14 ;  /* 0x000000ffff037224 */ /* 0x000fce00078e000e */
[----:B------:R-:W-:Y:S05]  /*2f8d0*/  WARPSYNC.COLLECTIVE R15, `(.L_x_2102) ;  /* 0x000000000f087348 */ /* 0x000fea0003c00000 */
[----:B------:R0:W1:Y:S02]  /*2f8e0*/  SHFL.IDX P6, R14, R13, R12, R11 ;  /* 0x0000000c0d0e7389 */ /* 0x00006400000c000b */
[----:B01----:R-:W-:Y:S01]  /*2f8f0*/  ENDCOLLECTIVE ;  /* 0x000000000000791b */ /* 0x003fe20003800000 */
.L_x_2102:
[----:B------:R-:W-:-:S05]  /*2f900*/  @!P0 LEA R6, P5, R36, R3, 0x1 ;  /* 0x0000000324068211 */ /* 0x000fca00078a08ff */
[----:B------:R-:W-:Y:S02]  /*2f910*/  @!P0 IMAD.X R7, RZ, RZ, R2, P5 ;  /* 0x000000ffff078224 */ /* 0x000fe400028e0602 */
[----:B------:R-:W-:Y:S02]  /*2f920*/  @!P0 IMAD.MOV.U32 R2, RZ, RZ, R6 ;  /* 0x000000ffff028224 */ /* 0x000fe400078e0006 */
[----:B------:R-:W-:Y:S01]  /*2f930*/  VIADD R6, R25, 0x20 ;  /* 0x0000002019067836 */ /* 0x000fe20000000000 */
[----:B------:R-:W-:Y:S02]  /*2f940*/  @!P0 MOV R3, R7 ;  /* 0x0000000700038202 */ /* 0x000fe40000000f00 */
[----:B------:R-:W-:-:S03]  /*2f950*/  MOV R13, R4 ;  /* 0x00000004000d7202 */ /* 0x000fc60000000f00 */
[----:B------:R-:W-:Y:S01]  /*2f960*/  @!PT LDS RZ, [RZ] ;  /* 0x00000000fffff984 */ /* 0x000fe20000000800 */
[----:B------:R-:W-:Y:S01]  /*2f970*/  @!PT LDS RZ, [RZ] ;  /* 0x00000000fffff984 */ /* 0x000fe20000000800 */
[----:B------:R-:W-:Y:S01]  /*2f980*/  @!PT LDS RZ, [RZ] ;  /* 0x00000000fffff984 */ /* 0x000fe20000000800 */
[----:B------:R-:W-:Y:S04]  /*2f990*/  @!P0 LDGSTS.E.BYPASS.LTC128B.128 [R34+0x10c00], desc[UR60][R2.64], !P4 ;  /* 0x10c0000002228fae */ /* 0x000fe8000e101d7c */
[----:B------:R-:W-:Y:S04]  /*2f9a0*/  @!P0 LDGSTS.E.BYPASS.LTC128B.128 [R34+0x14c00], desc[UR60][R2.64+0x80], !P3 ;  /* 0x14c0008002228fae */ /* 0x000fe8000d901d7c */
[----:B------:R-:W-:Y:S04]  /*2f9b0*/  @!P0 LDGSTS.E.BYPASS.LTC128B.128 [R34+0x18c00], desc[UR60][R2.64+0x100], !P2 ;  /* 0x18c0010002228fae */ /* 0x000fe8000d101d7c */
[----:B------:R0:W-:Y:S01]  /*2f9c0*/  @!P0 LDGSTS.E.BYPASS.LTC128B.128 [R34+0x1cc00], desc[UR60][R2.64+0x180], !P1 ;  /* 0x1cc0018002228fae */ /* 0x0001e2000c901d7c */
[----:B------:R-:W-:Y:S01]  /*2f9d0*/  ISETP.GE.AND P0, PT, R6, R5, PT ;  /* 0x000000050600720c */ /* 0x000fe20003f06270 */
[----:B0-----:R-:W-:-:S12]  /*2f9e0*/  IMAD.MOV.U32 R2, RZ, RZ, R14 ;  /* 0x000000ffff027224 */ /* 0x001fd800078e000e */
[----:B------:R-:W-:Y:S05]  /*2f9f0*/  WARPSYNC.COLLECTIVE R15, `(.L_x_2103) ;  /* 0x000000000f087348 */ /* 0x000fea0003c00000 */
[----:B------:R0:W1:Y:S02]  /*2fa00*/  SHFL.IDX P6, R14, R13, R12, R11 ;  /* 0x0000000c0d0e7389 */ /* 0x00006400000c000b */
[----:B01----:R-:W-:Y:S01]  /*2fa10*/  ENDCOLLECTIVE ;  /* 0x000000000000791b */ /* 0x003fe20003800000 */
.L_x_2103:
[----:B------:R-:W-:Y:S02]  /*2fa20*/  IMAD.MOV.U32 R13, RZ, RZ, R0 ;  /* 0x000000ffff0d7224 */ /* 0x000fe400078e0000 */
[----:B------:R-:W-:Y:S02]  /*2fa30*/  IMAD.MOV.U32 R12, RZ, RZ, 0x3 ;  /* 0x00000003ff0c7424 */ /* 0x000fe400078e00ff */
[----:B------:R-:W-:-:S07]  /*2fa40*/  IMAD.MOV.U32 R3, RZ, RZ, R14 ;  /* 0x000000ffff037224 */ /* 0x000fce00078e000e */
[----:B------:R-:W-:Y:S05]  /*2fa50*/  WARPSYNC.COLLECTIVE R15, `(.L_x_2104) ;  /* 0x000000000f087348 */ /* 0x000fea0003c00000 */
[----:B------:R0:W1:Y:S02]  /*2fa60*/  SHFL.IDX P6, R14, R13, R12, R11 ;  /* 0x0000000c0d0e7389 */ /* 0x00006400000c000b */
[----:B01----:R-:W-:Y:S01]  /*2fa70*/  ENDCOLLECTIVE ;  /* 0x000000000000791b */ /* 0x003fe20003800000 */
.L_x_2104:
[----:B------:R-:W-:-:S05]  /*2fa80*/  @!P0 LEA R6, P5, R36, R3, 0x1 ;  /* 0x0000000324068211 */ /* 0x000fca00078a08ff */
[----:B------:R-:W-:Y:S02]  /*2fa90*/  @!P0 IMAD.X R7, RZ, RZ, R2, P5 ;  /* 0x000000ffff078224 */ /* 0x000fe400028e0602 */
[----:B------:R-:W-:Y:S01]  /*2faa0*/  @!P0 IMAD.MOV.U32 R2, RZ, RZ, R6 ;  /* 0x000000ffff028224 */ /* 0x000fe200078e0006 */
[----:B------:R-:W-:Y:S01]  /*2fab0*/  IADD3 R6, R25, 0x30, RZ ;  /* 0x0000003019067810 */ /* 0x000fe20007ffe0ff */
[----:B------:R-:W-:Y:S02]  /*2fac0*/  @!P0 IMAD.MOV.U32 R3, RZ, RZ, R7 ;  /* 0x000000ffff038224 */ /* 0x000fe400078e0007 */
[----:B------:R-:W-:-:S03]  /*2fad0*/  IMAD.MOV.U32 R13, RZ, RZ, R4 ;  /* 0x000000ffff0d7224 */ /* 0x000fc600078e0004 */
        /* <DEDUP_REMOVED lines=12> */
.L_x_2105:
[----:B------:R-:W-:Y:S01]  /*2fba0*/  MOV R13, R0 ;  /* 0x00000000000d7202 */ /* 0x000fe20000000f00 */
[----:B------:R-:W-:Y:S01]  /*2fbb0*/  IMAD.MOV.U32 R12, RZ, RZ, 0x4 ;  /* 0x00000004ff0c7424 */ /* 0x000fe200078e00ff */
[----:B------:R-:W-:-:S07]  /*2fbc0*/  MOV R3, R14 ;  /* 0x0000000e00037202 */ /* 0x000fce0000000f00 */
[----:B------:R-:W-:Y:S05]  /*2fbd0*/  WARPSYNC.COLLECTIVE R15, `(.L_x_2106) ;  /* 0x000000000f087348 */ /* 0x000fea0003c00000 */
[----:B------:R0:W1:Y:S02]  /*2fbe0*/  SHFL.IDX P6, R14, R13, R12, R11 ;  /* 0x0000000c0d0e7389 */ /* 0x00006400000c000b */
[----:B01----:R-:W-:Y:S01]  /*2fbf0*/  ENDCOLLECTIVE ;  /* 0x000000000000791b */ /* 0x003fe20003800000 */
.L_x_2106:
[----:B------:R-:W-:-:S05]  /*2fc00*/  @!P0 LEA R6, P5, R36, R3, 0x1 ;  /* 0x0000000324068211 */ /* 0x000fca00078a08ff */
[----:B------:R-:W-:Y:S02]  /*2fc10*/  @!P0 IMAD.X R7, RZ, RZ, R2, P5 ;  /* 0x000000ffff078224 */ /* 0x000fe400028e0602 */
[----:B------:R-:W-:Y:S02]  /*2fc20*/  @!P0 IMAD.MOV.U32 R2, RZ, RZ, R6 ;  /* 0x000000ffff028224 */ /* 0x000fe400078e0006 */
[----:B------:R-:W-:Y:S02]  /*2fc30*/  @!P0 IMAD.MOV.U32 R3, RZ, RZ, R7 ;  /* 0x000000ffff038224 */ /* 0x000fe400078e0007 */
[----:B------:R-:W-:Y:S02]  /*2fc40*/  VIADD R6, R25, 0x40 ;  /* 0x0000004019067836 */ /* 0x000fe40000000000 */
[----:B------:R-:W-:Y:S01]  /*2fc50*/  IMAD.MOV.U32 R13, RZ, RZ, R4 ;  /* 0x000000ffff0d7224 */ /* 0x000fe200078e0004 */
        /* <DEDUP_REMOVED lines=12> */
.L_x_2107:
[----:B------:R-:W-:Y:S01]  /*2fd20*/  IMAD.MOV.U32 R13, RZ, RZ, R0 ;  /* 0x000000ffff0d7224 */ /* 0x000fe200078e0000 */
[----:B------:R-:W-:Y:S01]  /*2fd30*/  MOV R12, 0x5 ;  /* 0x00000005000c7802 */ /* 0x000fe20000000f00 */
[----:B------:R-:W-:-:S07]  /*2fd40*/  IMAD.MOV.U32 R3, RZ, RZ, R14 ;  /* 0x000000ffff037224 */ /* 0x000fce00078e000e */
[----:B------:R-:W-:Y:S05]  /*2fd50*/  WARPSYNC.COLLECTIVE R15, `(.L_x_2108) ;  /* 0x000000000f087348 */ /* 0x000fea0003c00000 */
[----:B------:R0:W1:Y:S02]  /*2fd60*/  SHFL.IDX P6, R14, R13, R12, R11 ;  /* 0x0000000c0d0e7389 */ /* 0x00006400000c000b */
[----:B01----:R-:W-:Y:S01]  /*2fd70*/  ENDCOLLECTIVE ;  /* 0x000000000000791b */ /* 0x003fe20003800000 */
.L_x_2108:
[----:B------:R-:W-:-:S04]  /*2fd80*/  @!P0 LEA R6, P5, R36, R3, 0x1 ;  /* 0x0000000324068211 */ /* 0x000fc800078a08ff */
[----:B------:R-:W-:Y:S01]  /*2fd90*/  @!P0 IADD3.X R7, RZ, R2, RZ, P5, !PT ;  /* 0x00000002ff078210 */ /* 0x000fe20002ffe4ff */
[----:B------:R-:W-:Y:S02]  /*2fda0*/  @!P0 IMAD.MOV.U32 R2, RZ, RZ, R6 ;  /* 0x000000ffff028224 */ /* 0x000fe400078e0006 */
[----:B------:R-:W-:Y:S02]  /*2fdb0*/  VIADD R6, R25, 0x50 ;  /* 0x0000005019067836 */ /* 0x000fe40000000000 */
        /* <DEDUP_REMOVED lines=14> */
.L_x_2109:
[----:B------:R-:W-:Y:S02]  /*2fea0*/  IMAD.MOV.U32 R13, RZ, RZ, R0 ;  /* 0x000000ffff0d7224 */ /* 0x000fe400078e0000 */
[----:B------:R-:W-:Y:S02]  /*2feb0*/  IMAD.MOV.U32 R12, RZ, RZ, 0x6 ;  /* 0x00000006ff0c7424 */ /* 0x000fe400078e00ff */
[----:B------:R-:W-:-:S07]  /*2fec0*/  IMAD.MOV.U32 R3, RZ, RZ, R14 ;  /* 0x000000ffff037224 */ /* 0x000fce00078e000e */
[----:B------:R-:W-:Y:S05]  /*2fed0*/  WARPSYNC.COLLECTIVE R15, `(.L_x_2110) ;  /* 0x000000000f087348 */ /* 0x000fea0003c00000 */
[----:B------:R0:W1:Y:S02]  /*2fee0*/  SHFL.IDX P6, R14, R13, R12, R11 ;  /* 0x0000000c0d0e7389 */ /* 0x00006400000c000b */
[----:B01----:R-:W-:Y:S01]  /*2fef0*/  ENDCOLLECTIVE ;  /* 0x000000000000791b */ /* 0x003fe20003800000 */
.L_x_2110:
[----:B------:R-:W-:-:S05]  /*2ff00*/  @!P0 LEA R6, P5, R36, R3, 0x1 ;  /* 0x0000000324068211 */ /* 0x000fca00078a08ff */
[----:B------:R-:W-:Y:S01]  /*2ff10*/  @!P0 IMAD.X R7, RZ, RZ, R2, P5 ;  /* 0x000000ffff078224 */ /* 0x000fe200028e0602 */
[----:B------:R-:W-:Y:S01]  /*2ff20*/  @!P0 MOV R2, R6 ;  /* 0x0000000600028202 */ /* 0x000fe20000000f00 */
        /* <DEDUP_REMOVED lines=10> */
[----:B------:R-:W-:-:S02]  /*2ffd0*/  ISETP.GE.AND P0, PT, R6, R5, PT ;  /* 0x000000050600720c */ /* 0x000fc40003f06270 */
[----:B0-----:R-:W-:-:S11]  /*2ffe0*/  MOV R2, R14 ;  /* 0x0000000e00027202 */ /* 0x001fd60000000f00 */
[----:B------:R-:W-:Y:S05]  /*2fff0*/  WARPSYNC.COLLECTIVE R15, `(.L_x_2111) ;  /* 0x000000000f087348 */ /* 0x000fea0003c00000 */
[----:B------:R0:W1:Y:S02]  /*30000*/  SHFL.IDX P6, R14, R13, R12, R11 ;  /* 0x0000000c0d0e7389 */ /* 0x00006400000c000b */
[----:B01----:R-:W-:Y:S01]  /*30010*/  ENDCOLLECTIVE ;  /* 0x000000000000791b */ /* 0x003fe20003800000 */
.L_x_2111:
[----:B------:R-:W-:Y:S02]  /*30020*/  IMAD.MOV.U32 R13, RZ, RZ, R0 ;  /* 0x000000ffff0d7224 */ /* 0x000fe400078e0000 */
[----:B------:R-:W-:Y:S02]  /*30030*/  IMAD.MOV.U32 R12, RZ, RZ, 0x7 ;  /* 0x00000007ff0c7424 */ /* 0x000fe400078e00ff */
[----:B------:R-:W-:-:S07]  /*30040*/  IMAD.MOV.U32 R3, RZ, RZ, R14 ;  /* 0x000000ffff037224 */ /* 0x000fce00078e000e */
[----:B------:R-:W-:Y:S05]  /*30050*/  WARPSYNC.COLLECTIVE R15, `(.L_x_2112) ;  /* 0x000000000f087348 */ /* 0x000fea0003c00000 */
[----:B------:R0:W1:Y:S02]  /*30060*/  SHFL.IDX P6, R14, R13, R12, R11 ;  /* 0x0000000c0d0e7389 */ /* 0x00006400000c000b */
[----:B01----:R-:W-:Y:S01]  /*30070*/  ENDCOLLECTIVE ;  /* 0x000000000000791b */ /* 0x003fe20003800000 */
.L_x_2112:
[----:B------:R-:W-:-:S05]  /*30080*/  @!P0 LEA R6, P5, R36, R3, 0x1 ;  /* 0x0000000324068211 */ /* 0x000fca00078a08ff */
[----:B------:R-:W-:Y:S02]  /*30090*/  @!P0 IMAD.X R7, RZ, RZ, R2, P5 ;  /* 0x000000ffff078224 */ /* 0x000fe400028e0602 */
[----:B------:R-:W-:-:S03]  /*300a0*/  @!P0 IMAD.MOV.U32 R2, RZ, RZ, R6 ;  /* 0x000000ffff028224 */ /* 0x000fc600078e0006 */
[----:B------:R-:W-:Y:S01]  /*300b0*/  @!P0 MOV R3, R7 ;  /* 0x0000000700038202 */ /* 0x000fe20000000f00 */
[----:B------:R-:W-:-:S04]  /*300c0*/  IMAD.MOV.U32 R13, RZ, RZ, R4 ;  /* 0x000000ffff0d7224 */ /* 0x000fc800078e0004 */
[----:B------:R-:W-:Y:S01]  /*300d0*/  @!PT LDS RZ, [RZ] ;  /* 0x00000000fffff984 */ /* 0x000fe20000000800 */
[----:B------:R-:W-:Y:S01]  /*300e0*/  @!PT LDS RZ, [RZ] ;  /* 0x00000000fffff984 */ /* 0x000fe20000000800 */
[----:B------:R-:W-:Y:S01]  /*300f0*/  @!PT LDS RZ, [RZ] ;  /* 0x00000000fffff984 */ /* 0x000fe20000000800 */
[----:B------:R0:W-:Y:S04]  /*30100*/  @!P0 LDGSTS.E.BYPASS.LTC128B.128 [R34+0x13400], desc[UR60][R2.64], !P4 ;  /* 0x1340000002228fae */ /* 0x0001e8000e101d7c */
[----:B------:R0:W-:Y:S01]  /*30110*/  @!P0 LDGSTS.E.BYPASS.LTC128B.128 [R34+0x17400], desc[UR60][R2.64+0x80], !P3 ;  /* 0x1740008002228fae */ /* 0x0001e2000d901d7c */
[----:B------:R-:W-:-:S03]  /*30120*/  IMAD.MOV.U32 R6, RZ, RZ, R14 ;  /* 0x000000ffff067224 */ /* 0x000fc600078e000e */
[----:B------:R0:W-:Y:S04]  /*30130*/  @!P0 LDGSTS.E.BYPASS.LTC128B.128 [R34+0x1b400], desc[UR60][R2.64+0x100], !P2 ;  /* 0x1b40010002228fae */ /* 0x0001e8000d101d7c */
[----:B------:R0:W-:Y:S02]  /*30140*/  @!P0 LDGSTS.E.BYPASS.LTC128B.128 [R34+0x1f400], desc[UR60][R2.64+0x180], !P1 ;  /* 0x1f40018002228fae */ /* 0x0001e4000c901d7c */
[----:B0-----:R-:W-:Y:S05]  /*30150*/  WARPSYNC.COLLECTIVE R15, `(.L_x_2113) ;  /* 0x000000000f087348 */ /* 0x001fea0003c00000 */
[----:B------:R1:W2:Y:S02]  /*30160*/  SHFL.IDX P6, R14, R13, R12, R11 ;  /* 0x0000000c0d0e7389 */ /* 0x0002a400000c000b */
[----:B012---:R-:W-:Y:S01]  /*30170*/  ENDCOLLECTIVE ;  /* 0x000000000000791b */ /* 0x007fe20003800000 */
.L_x_2113:
[----:B------:R-:W-:Y:S05]  /*30180*/  BRA `(.L_x_2114) ;  /* 0xffffffa000f47947 */ /* 0x000fea000383ffff */
.L_x_1947:
[----:B0-----:R0:W2:Y:S02]  /*30190*/  SYNCS.PHASECHK.TRANS64.TRYWAIT P0, [R17+URZ+0x30820], R0 ;  /* 0x03082000110075a7 */ /* 0x0010a4000800017f */
[----:B--2---:R-:W-:Y:S05]  /*301a0*/  @!P0 NANOSLEEP.SYNCS 0x989680 ;  /* 0x009896800000895d */ /* 0x004fea0003900000 */
[----:B------:R-:W2:Y:S02]  /*301b0*/  @!P0 SYNCS.PHASECHK.TRANS64 P0, [R17+URZ+0x30820], R0 ;  /* 0x03082000110085a7 */ /* 0x000ea4000800007f */
[----:B--2---:R-:W-:Y:S05]  /*301c0*/  @!P0 BRA `(.L_x_1947) ;  /* 0xfffffffc00f08947 */ /* 0x004fea000383ffff */
[----:B------:R-:W-:Y:S05]  /*301d0*/  BRA `(.L_x_2115) ;  /* 0xffffffa400707947 */ /* 0x000fea000383ffff */
.L_x_1952:
[----:B0-----:R0:W1:Y:S02]  /*301e0*/  SYNCS.PHASECHK.TRANS64.TRYWAIT P0, [R7+URZ+0x30840], R2 ;  /* 0x03084002070075a7 */ /* 0x001064000800017f */
[----:B-1----:R-:W-:Y:S05]  /*301f0*/  @!P0 NANOSLEEP.SYNCS 0x989680 ;  /* 0x009896800000895d */ /* 0x002fea0003900000 */
[----:B------:R-:W1:Y:S02]  /*30200*/  @!P0 SYNCS.PHASECHK.TRANS64 P0, [R7+URZ+0x30840], R2 ;  /* 0x03084002070085a7 */ /* 0x000e64000800007f */
[----:B-1----:R-:W-:Y:S05]  /*30210*/  @!P0 BRA `(.L_x_1952) ;  /* 0xfffffffc00f08947 */ /* 0x002fea000383ffff */
[----:B------:R-:W-:Y:S05]  /*30220*/  BRA `(.L_x_2116) ;  /* 0xffffffa800547947 */ /* 0x000fea000383ffff */
.L_x_1953:
        /* <DEDUP_REMOVED lines=8> */
.L_x_2118:
[----:B------:R-:W-:Y:S05]  /*302b0*/  BSYNC B1 ;  /* 0x0000000000017941 */ /* 0x000fea0003800000 */
.L_x_2117:
[----:B------:R-:W-:Y:S01]  /*302c0*/  MOV R13, R8 ;  /* 0x00000008000d7202 */ /* 0x000fe20000000f00 */
[----:B------:R-:W-:Y:S01]  /*302d0*/  IMAD.MOV.U32 R12, RZ, RZ, RZ ;  /* 0x000000ffff0c7224 */ /* 0x000fe200078e00ff */
[----:B------:R-:W-:Y:S01]  /*302e0*/  LOP3.LUT R16, R16, 0xffff7fff, RZ, 0xc0, !PT ;  /* 0xffff7fff10107812 */ /* 0x000fe200078ec0ff */
[----:B------:R-:W-:Y:S01]  /*302f0*/  IMAD.MOV.U32 R11, RZ, RZ, 0x181f ;  /* 0x0000181fff0b7424 */ /* 0x000fe200078e00ff */
[----:B------:R-:W-:Y:S01]  /*30300*/  SHF.L.U32 R4, R36, 0x1, RZ ;  /* 0x0000000124047819 */ /* 0x000fe200000006ff */
[----:B------:R-:W-:Y:S01]  /*30310*/  IMAD.MOV.U32 R15, RZ, RZ, -0x1 ;  /* 0xffffffffff0f7424 */ /* 0x000fe200078e00ff */
[----:B------:R-:W-:Y:S01]  /*30320*/  @P3 LOP3.LUT R16, R16, 0x8000, RZ, 0xfc, !PT ;  /* 0x0000800010103812 */ /* 0x000fe200078efcff */
[----:B------:R-:W-:Y:S02]  /*30330*/  IMAD.MOV.U32 R3, RZ, RZ, R14 ;  /* 0x000000ffff037224 */ /* 0x000fe400078e000e */
[----:B------:R-:W-:-:S07]  /*30340*/  IMAD R9, R9, 0x2, R17 ;  /* 0x0000000209097824 */ /* 0x000fce00078e0211 */
[----:B------:R-:W-:Y:S05]  /*30350*/  WARPSYNC.COLLECTIVE R15, `(.L_x_2119) ;  /* 0x000000000f087348 */ /* 0x000fea0003c00000 */
[----:B------:R0:W1:Y:S02]  /*30360*/  SHFL.IDX P6, R14, R13, R12, R11 ;  /* 0x0000000c0d0e7389 */ /* 0x00006400000c000b */
[----:B01----:R-:W-:Y:S01]  /*30370*/  ENDCOLLECTIVE ;  /* 0x000000000000791b */ /* 0x003fe20003800000 */
.L_x_2119:
        /* <DEDUP_REMOVED lines=8> */
[----:B------:R-:W-:Y:S01]  /*30400*/  LOP3.LUT P1, RZ, R16, 0x4, RZ, 0xc0, !PT ;  /* 0x0000000410ff7812 */ /* 0x000fe2000782c0ff */
[----:B------:R-:W-:-:S12]  /*30410*/  IMAD.MOV.U32 R2, RZ, RZ, R14 ;  /* 0x000000ffff027224 */ /* 0x000fd800078e000e */
[----:B------:R-:W-:Y:S05]  /*30420*/  WARPSYNC.COLLECTIVE R15, `(.L_x_2120) ;  /* 0x000000000f087348 */ /* 0x000fea0003c00000 */
[----:B------:R0:W1:Y:S02]  /*30430*/  SHFL.IDX P6, R14, R13, R12, R11 ;  /* 0x0000000c0d0e7389 */ /* 0x00006400000c000b */
[----:B01----:R-:W-:Y:S01]  /*30440*/  ENDCOLLECTIVE ;  /* 0x000000000000791b */ /* 0x003fe20003800000 */
.L_x_2120:
        /* <DEDUP_REMOVED lines=9> */
[----:B------:R-:W-:-:S03]  /*304e0*/  MOV R35, R14 ;  /* 0x0000000e00237202 */ /* 0x000fc60000000f00 */
[----:B------:R0:W-:Y:S04]  /*304f0*/  LDGSTS.E.BYPASS.LTC128B.128 [R9+0x26400], desc[UR60][R2.64+0x180], !P5 ;  /* 0x2640018002097fae */ /* 0x0001e8000e901d7c */
[----:B0-----:R-:W-:Y:S05]  /*30500*/  WARPSYNC.COLLECTIVE R15, `(.L_x_2121) ;  /* 0x000000000f087348 */ /* 0x001fea0003c00000 */
[----:B------:R1:W2:Y:S02]  /*30510*/  SHFL.IDX P6, R14, R13, R12, R11 ;  /* 0x0000000c0d0e7389 */ /* 0x0002a400000c000b */
[----:B012---:R-:W-:Y:S01]  /*30520*/  ENDCOLLECTIVE ;  /* 0x000000000000791b */ /* 0x007fe20003800000 */
.L_x_2121:
[----:B------:R-:W-:Y:S01]  /*30530*/  IMAD.MOV.U32 R13, RZ, RZ, R21 ;  /* 0x000000ffff0d7224 */ /* 0x000fe200078e0015 */
[----:B------:R-:W-:Y:S01]  /*30540*/  MOV R12, 0x2 ;  /* 0x00000002000c7802 */ /* 0x000fe20000000f00 */
[----:B------:R-:W-:-:S07]  /*30550*/  IMAD.MOV.U32 R2, RZ, RZ, R14 ;  /* 0x000000ffff027224 */ /* 0x000fce00078e000e */
[----:B------:R-:W-:Y:S05]  /*30560*/  WARPSYNC.COLLECTIVE R15, `(.L_x_2122) ;  /* 0x000000000f087348 */ /* 0x000fea0003c00000 */
[----:B------:R0:W1:Y:S02]  /*30570*/  SHFL.IDX P6, R14, R13, R12, R11 ;  /* 0x0000000c0d0e7389 */ /* 0x00006400000c000b */
[----:B01----:R-:W-:Y:S01]  /*30580*/  ENDCOLLECTIVE ;  /* 0x000000000000791b */ /* 0x003fe20003800000 */
.L_x_2122:
        /* <DEDUP_REMOVED lines=14> */
.L_x_2123:
[----:B------:R-:W-:Y:S01]  /*30670*/  MOV R13, R21 ;  /* 0x00000015000d7202 */ /* 0x000fe20000000f00 */
[----:B------:R-:W-:Y:S02]  /*30680*/  IMAD.MOV.U32 R12, RZ, RZ, 0x3 ;  /* 0x00000003ff0c7424 */ /* 0x000fe400078e00ff */
[----:B------:R-:W-:-:S07]  /*30690*/  IMAD.MOV.U32 R2, RZ, RZ, R14 ;  /* 0x000000ffff027224 */ /* 0x000fce00078e000e */
[----:B------:R-:W-:Y:S05]  /*306a0*/  WARPSYNC.COLLECTIVE R15, `(.L_x_2124) ;  /* 0x000000000f087348 */ /* 0x000fea0003c00000 */
[----:B------:R0:W1:Y:S02]  /*306b0*/  SHFL.IDX P6, R14, R13, R12, R11 ;  /* 0x0000000c0d0e7389 */ /* 0x00006400000c000b */
[----:B01----:R-:W-:Y:S01]  /*306c0*/  ENDCOLLECTIVE ;  /* 0x000000000000791b */ /* 0x003fe20003800000 */
.L_x_2124:
        /* <DEDUP_REMOVED lines=17> */
.L_x_2125:
[----:B------:R-:W-:Y:S01]  /*307e0*/  IMAD.MOV.U32 R2, RZ, RZ, R14 ;  /* 0x000000ffff027224 */ /* 0x000fe200078e000e */
[----:B------:R-:W-:Y:S06]  /*307f0*/  BRA `(.L_x_2126) ;  /* 0xffffffa400d07947 */ /* 0x000fec000383ffff */
.L_x_1958:
[----:B-1----:R1:W2:Y:S02]  /*30800*/  SYNCS.PHASECHK.TRANS64.TRYWAIT P0, [R7+URZ+0x30860], R2 ;  /* 0x03086002070075a7 */ /* 0x0022a4000800017f */
[----:B--2---:R-:W-:Y:S05]  /*30810*/  @!P0 NANOSLEEP.SYNCS 0x989680 ;  /* 0x009896800000895d */ /* 0x004fea0003900000 */
[----:B------:R-:W2:Y:S02]  /*30820*/  @!P0 SYNCS.PHASECHK.TRANS64 P0, [R7+URZ+0x30860], R2 ;  /* 0x03086002070085a7 */ /* 0x000ea4000800007f */
[----:B--2---:R-:W-:Y:S05]  /*30830*/  @!P0 BRA `(.L_x_1958) ;  /* 0xfffffffc00f08947 */ /* 0x004fea000383ffff */
[----:B------:R-:W-:Y:S05]  /*30840*/  BRA `(.L_x_2127) ;  /* 0xffffffa800487947 */ /* 0x000fea000383ffff */
.L_x_1959:
[----:B------:R-:W-:Y:S01]  /*30850*/  BSSY B1, `(.L_x_2128) ;  /* 0x0000008000017945 */ /* 0x000fe20003800000 */
[----:B------:R-:W-:Y:S01]  /*30860*/  MOV R13, R19 ;  /* 0x00000013000d7202 */ /* 0x000fe20000000f00 */
[----:B------:R-:W-:Y:S02]  /*30870*/  IMAD.MOV.U32 R12, RZ, RZ, RZ ;  /* 0x000000ffff0c7224 */ /* 0x000fe400078e00ff */
[----:B------:R-:W-:Y:S02]  /*30880*/  IMAD.MOV.U32 R11, RZ, RZ, 0x181f ;  /* 0x0000181fff0b7424 */ /* 0x000fe400078e00ff */
[----:B------:R-:W-:-:S07]  /*30890*/  IMAD.MOV.U32 R15, RZ, RZ, -0x1 ;  /* 0xffffffffff0f7424 */ /* 0x000fce00078e00ff */
[----:B-1----:R-:W-:Y:S05]  /*308a0*/  WARPSYNC.COLLECTIVE R15, `(.L_x_2129) ;  /* 0x000000000f087348 */ /* 0x002fea0003c00000 */
[----:B------:R0:W2:Y:S02]  /*308b0*/  SHFL.IDX P6, R14, R13, R12, R11 ;  /* 0x0000000c0d0e7389 */ /* 0x0000a400000c000b */
[----:B012---:R-:W-:Y:S01]  /*308c0*/  ENDCOLLECTIVE ;  /* 0x000000000000791b */ /* 0x007fe20003800000 */
.L_x_2129:
[----:B------:R-:W-:Y:S05]  /*308d0*/  BSYNC B1 ;  /* 0x0000000000017941 */ /* 0x000fea0003800000 */
.L_x_2128:
[----:B------:R-:W-:Y:S01]  /*308e0*/  MOV R13, R18 ;  /* 0x00000012000d7202 */ /* 0x000fe20000000f00 */
        /* <DEDUP_REMOVED lines=8> */
.L_x_2130:
[----:B------:R-:W-:Y:S02]  /*30970*/  IMAD.MOV.U32 R13, RZ, RZ, R19 ;  /* 0x000000ffff0d7224 */ /* 0x000fe400078e0013 */
[----:B------:R-:W-:Y:S02]  /*30980*/  IMAD.MOV.U32 R12, RZ, RZ, 0x1 ;  /* 0x00000001ff0c7424 */ /* 0x000fe400078e00ff */
[----:B------:R-:W-:-:S07]  /*30990*/  IMAD.MOV.U32 R2, RZ, RZ, R14 ;  /* 0x000000ffff027224 */ /* 0x000fce00078e000e */
[----:B------:R-:W-:Y:S05]  /*309a0*/  WARPSYNC.COLLECTIVE R15, `(.L_x_2131) ;  /* 0x000000000f087348 */ /* 0x000fea0003c00000 */
[----:B------:R0:W1:Y:S02]  /*309b0*/  SHFL.IDX P6, R14, R13, R12, R11 ;  /* 0x0000000c0d0e7389 */ /* 0x00006400000c000b */
[----:B01----:R-:W-:Y:S01]  /*309c0*/  ENDCOLLECTIVE ;  /* 0x000000000000791b */ /* 0x003fe20003800000 */
.L_x_2131:
[----:B------:R-:W-:-:S04]  /*309d0*/  IADD3 R2, P0, R2, R4, RZ ;  /* 0x0000000402027210 */ /* 0x000fc80007f1e0ff */
[----:B------:R-:W-:Y:S02]  /*309e0*/  IADD3.X R3, RZ, R3, RZ, P0, !PT ;  /* 0x00000003ff037210 */ /* 0x000fe400007fe4ff */
        /* <DEDUP_REMOVED lines=16> */
.L_x_2132:
[----:B------:R-:W-:Y:S02]  /*30af0*/  IMAD.MOV.U32 R13, RZ, RZ, R19 ;  /* 0x000000ffff0d7224 */ /* 0x000fe400078e0013 */
[----:B------:R-:W-:Y:S02]  /*30b00*/  IMAD.MOV.U32 R12, RZ, RZ, 0x2 ;  /* 0x00000002ff0c7424 */ /* 0x000fe400078e00ff */
[----:B------:R-:W-:-:S07]  /*30b10*/  IMAD.MOV.U32 R2, RZ, RZ, R14 ;  /* 0x000000ffff027224 */ /* 0x000fce00078e000e */
[----:B------:R-:W-:Y:S05]  /*30b20*/  WARPSYNC.COLLECTIVE R15, `(.L_x_2133) ;  /* 0x000000000f087348 */ /* 0x000fea0003c00000 */
[----:B------:R0:W1:Y:S02]  /*30b30*/  SHFL.IDX P6, R14, R13, R12, R11 ;  /* 0x0000000c0d0e7389 */ /* 0x00006400000c000b */
[----:B01----:R-:W-:Y:S01]  /*30b40*/  ENDCOLLECTIVE ;  /* 0x000000000000791b */ /* 0x003fe20003800000 */
.L_x_2133:
        /* <DEDUP_REMOVED lines=18> */
.L_x_2134:
[----:B------:R-:W-:Y:S01]  /*30c70*/  IMAD.MOV.U32 R13, RZ, RZ, R19 ;  /* 0x000000ffff0d7224 */ /* 0x000fe200078e0013 */
[----:B------:R-:W-:Y:S01]  /*30c80*/  MOV R12, 0x3 ;  /* 0x00000003000c7802 */ /* 0x000fe20000000f00 */
[----:B------:R-:W-:-:S07]  /*30c90*/  IMAD.MOV.U32 R2, RZ, RZ, R14 ;  /* 0x000000ffff027224 */ /* 0x000fce00078e000e */
[----:B------:R-:W-:Y:S05]  /*30ca0*/  WARPSYNC.COLLECTIVE R15, `(.L_x_2135) ;  /* 0x000000000f087348 */ /* 0x000fea0003c00000 */
[----:B------:R0:W1:Y:S02]  /*30cb0*/  SHFL.IDX P6, R14, R13, R12, R11 ;  /* 0x0000000c0d0e7389 */ /* 0x00006400000c000b */
[----:B01----:R-:W-:Y:S01]  /*30cc0*/  ENDCOLLECTIVE ;  /* 0x000000000000791b */ /* 0x003fe20003800000 */
.L_x_2135:
        /* <DEDUP_REMOVED lines=13> */
.L_x_2136:
[----:B------:R-:W-:Y:S01]  /*30da0*/  @!PT LDS RZ, [RZ] ;  /* 0x00000000fffff984 */ /* 0x000fe20000000800 */
[----:B------:R-:W-:Y:S01]  /*30db0*/  @!PT LDS RZ, [RZ] ;  /* 0x00000000fffff984 */ /* 0x000fe20000000800 */
[----:B------:R-:W-:Y:S01]  /*30dc0*/  @!PT LDS RZ, [RZ] ;  /* 0x00000000fffff984 */ /* 0x000fe20000000800 */
[----:B------:R-:W-:Y:S01]  /*30dd0*/  LDGSTS.E.BYPASS.LTC128B.128 [R6+0x3400], desc[UR60][R2.64+0x80], !P0 ;  /* 0x0340008002067fae */ /* 0x000fe2000c101d7c */
[----:B------:R-:W-:-:S13]  /*30de0*/  ISETP.LT.OR P0, PT, R8, 0x21, P2 ;  /* 0x000000210800780c */ /* 0x000fda0001701670 */
[----:B------:R-:W-:Y:S01]  /*30df0*/  LDGSTS.E.BYPASS.LTC128B.128 [R6+0x5400], desc[UR60][R2.64+0x100], !P0 ;  /* 0x0540010002067fae */ /* 0x000fe2000c101d7c */
[----:B------:R-:W-:-:S13]  /*30e00*/  ISETP.LT.OR P0, PT, R8, 0x21, P1 ;  /* 0x000000210800780c */ /* 0x000fda0000f01670 */
[----:B------:R0:W-:Y:S02]  /*30e10*/  LDGSTS.E.BYPASS.LTC128B.128 [R6+0x7400], desc[UR60][R2.64+0x180], !P0 ;  /* 0x0740018002067fae */ /* 0x0001e4000c101d7c */
[----:B0-----:R-:W-:Y:S01]  /*30e20*/  IMAD.MOV.U32 R2, RZ, RZ, R14 ;  /* 0x000000ffff027224 */ /* 0x001fe200078e000e */
[----:B------:R-:W-:Y:S06]  /*30e30*/  BRA `(.L_x_2137) ;  /* 0xffffffa400947947 */ /* 0x000fec000383ffff */
.L_x_1967:
[----:B0-----:R0:W2:Y:S02]  /*30e40*/  SYNCS.PHASECHK.TRANS64.TRYWAIT P0, [R4+URZ+0x30860], R3 ;  /* 0x03086003040075a7 */ /* 0x0010a4000800017f */
[----:B--2---:R-:W-:Y:S05]  /*30e50*/  @!P0 NANOSLEEP.SYNCS 0x989680 ;  /* 0x009896800000895d */ /* 0x004fea0003900000 */
[----:B------:R-:W2:Y:S02]  /*30e60*/  @!P0 SYNCS.PHASECHK.TRANS64 P0, [R4+URZ+0x30860], R3 ;  /* 0x03086003040085a7 */ /* 0x000ea4000800007f */
[----:B--2---:R-:W-:Y:S05]  /*30e70*/  @!P0 BRA `(.L_x_1967) ;  /* 0xfffffffc00f08947 */ /* 0x004fea000383ffff */
[----:B------:R-:W-:Y:S05]  /*30e80*/  BRA `(.L_x_2138) ;  /* 0xffffffa800b87947 */ /* 0x000fea000383ffff */
.L_x_1968:
[----:B------:R-:W-:Y:S01]  /*30e90*/  BSSY B0, `(.L_x_2139) ;  /* 0x0000008000007945 */ /* 0x000fe20003800000 */
[----:B------:R-:W-:Y:S01]  /*30ea0*/  IMAD.MOV.U32 R13, RZ, RZ, R19 ;  /* 0x000000ffff0d7224 */ /* 0x000fe200078e0013 */
[----:B------:R-:W-:Y:S01]  /*30eb0*/  MOV R12, RZ ;  /* 0x000000ff000c7202 */ /* 0x000fe20000000f00 */
[----:B------:R-:W-:Y:S02]  /*30ec0*/  IMAD.MOV.U32 R11, RZ, RZ, 0x181f ;  /* 0x0000181fff0b7424 */ /* 0x000fe400078e00ff */
[----:B------:R-:W-:-:S07]  /*30ed0*/  IMAD.MOV.U32 R15, RZ, RZ, -0x1 ;  /* 0xffffffffff0f7424 */ /* 0x000fce00078e00ff */
[----:B01----:R-:W-:Y:S05]  /*30ee0*/  WARPSYNC.COLLECTIVE R15, `(.L_x_2140) ;  /* 0x000000000f087348 */ /* 0x003fea0003c00000 */
[----:B------:R2:W3:Y:S02]  /*30ef0*/  SHFL.IDX P6, R14, R13, R12, R11 ;  /* 0x0000000c0d0e7389 */ /* 0x0004e400000c000b */
[----:B0123--:R-:W-:Y:S01]  /*30f00*/  ENDCOLLECTIVE ;  /* 0x000000000000791b */ /* 0x00ffe20003800000 */
.L_x_2140:
[----:B------:R-:W-:Y:S05]  /*30f10*/  BSYNC B0 ;  /* 0x0000000000007941 */ /* 0x000fea0003800000 */
.L_x_2139:
[----:B------:R-:W-:Y:S01]  /*30f20*/  IMAD.MOV.U32 R13, RZ, RZ, R18 ;  /* 0x000000ffff0d7224 */ /* 0x000fe200078e0012 */
[----:B------:R-:W-:Y:S01]  /*30f30*/  MOV R12, RZ ;  /* 0x000000ff000c7202 */ /* 0x000fe20000000f00 */
[----:B------:R-:W-:Y:S01]  /*30f40*/  IMAD.MOV.U32 R11, RZ, RZ, 0x181f ;  /* 0x0000181fff0b7424 */ /* 0x000fe200078e00ff */
[C---:B------:R-:W-:Y:S01]  /*30f50*/  LOP3.LUT R7, R36.reuse, 0x40, RZ, 0xfc, !PT ;  /* 0x0000004024077812 */ /* 0x040fe200078efcff */
[----:B------:R-:W-:Y:S01]  /*30f60*/  IMAD.MOV.U32 R15, RZ, RZ, -0x1 ;  /* 0xffffffffff0f7424 */ /* 0x000fe200078e00ff */
[----:B------:R-:W-:Y:S01]  /*30f70*/  LOP3.LUT R6, R36, 0x80, RZ, 0xfc, !PT ;  /* 0x0000008024067812 */ /* 0x000fe200078efcff */
[----:B------:R-:W-:Y:S01]  /*30f80*/  IMAD.MOV.U32 R3, RZ, RZ, R14 ;  /* 0x000000ffff037224 */ /* 0x000fe200078e000e */
[----:B------:R-:W-:Y:S01]  /*30f90*/  LEA R0, R0, R17, 0x1 ;  /* 0x0000001100007211 */ /* 0x000fe200078e08ff */
[----:B------:R-:W-:-:S07]  /*30fa0*/  IMAD.SHL.U32 R8, R36, 0x2, RZ ;  /* 0x0000000224087824 */ /* 0x000fce00078e00ff */
[----:B------:R-:W-:Y:S05]  /*30fb0*/  WARPSYNC.COLLECTIVE R15, `(.L_x_2141) ;  /* 0x000000000f087348 */ /* 0x000fea0003c00000 */
[----:B------:R0:W1:Y:S02]  /*30fc0*/  SHFL.IDX P6, R14, R13, R12, R11 ;  /* 0x0000000c0d0e7389 */ /* 0x00006400000c000b */
[----:B01----:R-:W-:Y:S01]  /*30fd0*/  ENDCOLLECTIVE ;  /* 0x000000000000791b */ /* 0x003fe20003800000 */
.L_x_2141:
[----:B------:R-:W-:Y:S02]  /*30fe0*/  ULDC UR4, c[0x0][0x2f4] ;  /* 0x0000bd0000047ab9 */ /* 0x000fe40000000800 */
        /* <DEDUP_REMOVED lines=19> */
.L_x_2142:
[----:B------:R-:W-:Y:S01]  /*31120*/  @!PT LDS RZ, [RZ] ;  /* 0x00000000fffff984 */ /* 0x000fe20000000800 */
[----:B------:R-:W-:Y:S01]  /*31130*/  @!PT LDS RZ, [RZ] ;  /* 0x00000000fffff984 */ /* 0x000fe20000000800 */
[----:B------:R-:W-:Y:S01]  /*31140*/  @!PT LDS RZ, [RZ] ;  /* 0x00000000fffff984 */ /* 0x000fe20000000800 */
[----:B------:R-:W-:Y:S01]  /*31150*/  LDGSTS.E.BYPASS.LTC128B.128 [R0+0x4400], desc[UR60][R2.64+0x100], !P4 ;  /* 0x0440010002007fae */ /* 0x000fe2000e101d7c */
[----:B------:R-:W-:Y:S01]  /*31160*/  ISETP.LT.OR P4, PT, R5, 0x1, P0 ;  /* 0x000000010500780c */ /* 0x000fe20000781670 */
[----:B------:R-:W-:-:S12]  /*31170*/  IMAD.MOV.U32 R13, RZ, RZ, R18 ;  /* 0x000000ffff0d7224 */ /* 0x000fd800078e0012 */
[----:B------:R0:W-:Y:S02]  /*31180*/  LDGSTS.E.BYPASS.LTC128B.128 [R0+0x6400], desc[UR60][R2.64+0x180], !P4 ;  /* 0x0640018002007fae */ /* 0x0001e4000e101d7c */
[----:B0-----:R-:W-:-:S07]  /*31190*/  IMAD.MOV.U32 R3, RZ, RZ, R14 ;  /* 0x000000ffff037224 */ /* 0x001fce00078e000e */
[----:B------:R-:W-:Y:S05]  /*311a0*/  WARPSYNC.COLLECTIVE R15, `(.L_x_2143) ;  /* 0x000000000f087348 */ /* 0x000fea0003c00000 */
[----:B------:R0:W1:Y:S02]  /*311b0*/  SHFL.IDX P6, R14, R13, R12, R11 ;  /* 0x0000000c0d0e7389 */ /* 0x00006400000c000b */
[----:B01----:R-:W-:Y:S01]  /*311c0*/  ENDCOLLECTIVE ;  /* 0x000000000000791b */ /* 0x003fe20003800000 */
.L_x_2143:
[----:B------:R-:W-:Y:S02]  /*311d0*/  IMAD.MOV.U32 R13, RZ, RZ, R19 ;  /* 0x000000ffff0d7224 */ /* 0x000fe400078e0013 */
[----:B------:R-:W-:Y:S01]  /*311e0*/  IMAD.MOV.U32 R12, RZ, RZ, 0x2 ;  /* 0x00000002ff0c7424 */ /* 0x000fe200078e00ff */
[----:B------:R-:W-:-:S13]  /*311f0*/  IADD3 R2, P4, R14, R8, RZ ;  /* 0x000000080e027210 */ /* 0x000fda0007f9e0ff */
[----:B------:R-:W-:Y:S05]  /*31200*/  WARPSYNC.COLLECTIVE R15, `(.L_x_2144) ;  /* 0x000000000f087348 */ /* 0x000fea0003c00000 */
[----:B------:R0:W1:Y:S02]  /*31210*/  SHFL.IDX P6, R14, R13, R12, R11 ;  /* 0x0000000c0d0e7389 */ /* 0x00006400000c000b */
[----:B01----:R-:W-:Y:S01]  /*31220*/  ENDCOLLECTIVE ;  /* 0x000000000000791b */ /* 0x003fe20003800000 */
.L_x_2144:
[----:B------:R-:W-:Y:S02]  /*31230*/  IADD3.X R3, RZ, R3, RZ, P4, !PT ;  /* 0x00000003ff037210 */ /* 0x000fe400027fe4ff */
        /* <DEDUP_REMOVED lines=11> */
.L_x_2145:
        /* <DEDUP_REMOVED lines=14> */
.L_x_2146:
        /* <DEDUP_REMOVED lines=12> */
.L_x_2147:
        /* <DEDUP_REMOVED lines=9> */
.L_x_1973:
[----:B------:R-:W-:Y:S01]  /*31520*/  BSSY B0, `(.L_x_2149) ;  /* 0x0000008000007945 */ /* 0x000fe20003800000 */
[----:B------:R-:W-:Y:S01]  /*31530*/  MOV R13, R24 ;  /* 0x00000018000d7202 */ /* 0x000fe20000000f00 */
[----:B------:R-:W-:Y:S02]  /*31540*/  IMAD.MOV.U32 R12, RZ, RZ, RZ ;  /* 0x000000ffff0c7224 */ /* 0x000fe400078e00ff */
[----:B------:R-:W-:Y:S02]  /*31550*/  IMAD.MOV.U32 R11, RZ, RZ, 0x1f ;  /* 0x0000001fff0b7424 */ /* 0x000fe400078e00ff */
[----:B------:R-:W-:-:S07]  /*31560*/  IMAD.MOV.U32 R15, RZ, RZ, -0x1 ;  /* 0xffffffffff0f7424 */ /* 0x000fce00078e00ff */
[----:B0-----:R-:W-:Y:S05]  /*31570*/  WARPSYNC.COLLECTIVE R15, `(.L_x_2150) ;  /* 0x000000000f087348 */ /* 0x001fea0003c00000 */
[----:B------:R1:W2:Y:S02]  /*31580*/  SHFL.IDX P6, R14, R13, R12, R11 ;  /* 0x0000000c0d0e7389 */ /* 0x0002a400000c000b */
[----:B012---:R-:W-:Y:S01]  /*31590*/  ENDCOLLECTIVE ;  /* 0x000000000000791b */ /* 0x007fe20003800000 */
.L_x_2150:
[----:B------:R-:W-:Y:S05]  /*315a0*/  BSYNC B0 ;  /* 0x0000000000007941 */ /* 0x000fea0003800000 */
.L_x_2149:
[----:B------:R-:W-:Y:S01]  /*315b0*/  MOV R13, R24 ;  /* 0x00000018000d7202 */ /* 0x000fe20000000f00 */
[----:B------:R-:W-:Y:S01]  /*315c0*/  IMAD.MOV.U32 R12, RZ, RZ, 0x1 ;  /* 0x00000001ff0c7424 */ /* 0x000fe200078e00ff */
[----:B------:R-:W-:Y:S01]  /*315d0*/  IADD3 R9, R27, R10, RZ ;  /* 0x0000000a1b097210 */ /* 0x000fe20007ffe0ff */
[----:B------:R-:W-:Y:S02]  /*315e0*/  IMAD.MOV.U32 R11, RZ, RZ, 0x1f ;  /* 0x0000001fff0b7424 */ /* 0x000fe400078e00ff */
[----:B------:R-:W-:Y:S02]  /*315f0*/  IMAD.MOV.U32 R15, RZ, RZ, -0x1 ;  /* 0xffffffffff0f7424 */ /* 0x000fe400078e00ff */
[----:B------:R-:W-:-:S07]  /*31600*/  IMAD.MOV.U32 R0, RZ, RZ, R14 ;  /* 0x000000ffff007224 */ /* 0x000fce00078e000e */
[----:B------:R-:W-:Y:S05]  /*31610*/  WARPSYNC.COLLECTIVE R15, `(.L_x_2151) ;  /* 0x000000000f087348 */ /* 0x000fea0003c00000 */
[----:B------:R0:W1:Y:S02]  /*31620*/  SHFL.IDX P6, R14, R13, R12, R11 ;  /* 0x0000000c0d0e7389 */ /* 0x00006400000c000b */
[----:B01----:R-:W-:Y:S01]  /*31630*/  ENDCOLLECTIVE ;  /* 0x000000000000791b */ /* 0x003fe20003800000 */
.L_x_2151:
[----:B------:R-:W-:Y:S02]  /*31640*/  ULDC UR4, c[0x0][0xc3c] ;  /* 0x00030f0000047ab9 */ /* 0x000fe40000000800 */
[----:B------:R-:W-:-:S13]  /*31650*/  ISETP.GE.OR P1, PT, R9, UR4, !P0 ;  /* 0x0000000409007c0c */ /* 0x000fda000c726670 */
[----:B------:R-:W0:Y:S08]  /*31660*/  @!P1 LDC.64 R2, c[0x0][0xc80] ;  /* 0x00032000ff029b82 */ /* 0x000e300000000a00 */
[----:B------:R-:W1:Y:S01]  /*31670*/  @!P1 LDC.64 R4, c[0x0][0xc78] ;  /* 0x00031e00ff049b82 */ /* 0x000e620000000a00 */
[----:B------:R-:W-:Y:S01]  /*31680*/  CS2R R24, SRZ ;  /* 0x0000000000187805 */ /* 0x000fe2000001ff00 */
[----:B------:R-:W-:-:S02]  /*31690*/  IMAD.MOV.U32 R8, RZ, RZ, RZ ;  /* 0x000000ffff087224 */ /* 0x000fc400078e00ff */
[----:B------:R-:W-:Y:S02]  /*316a0*/  IMAD.MOV.U32 R11, RZ, RZ, RZ ;  /* 0x000000ffff0b7224 */ /* 0x000fe400078e00ff */
[----:B------:R-:W-:Y:S02]  /*316b0*/  IMAD.MOV.U32 R6, RZ, RZ, R14 ;  /* 0x000000ffff067224 */ /* 0x000fe400078e000e */
[----:B0-----:R-:W-:-:S05]  /*316c0*/  @!P1 IMAD.WIDE R2, R9, 0x4, R2 ;  /* 0x0000000409029825 */ /* 0x001fca00078e0202 */
[----:B------:R1:W2:Y:S02]  /*316d0*/  @!P1 LDG.E R7, desc[UR60][R2.64] ;  /* 0x0000003c02079981 */ /* 0x0002a4000c1e1900 */
[----:B-1----:R-:W-:-:S05]  /*316e0*/  @!P1 IMAD.WIDE R2, R9, 0x4, R4 ;  /* 0x0000000409029825 */ /* 0x002fca00078e0204 */
[----:B------:R-:W3:Y:S01]  /*316f0*/  @!P1 LDG.E R4, desc[UR60][R2.64] ;  /* 0x0000003c02049981 */ /* 0x000ee2000c1e1900 */
[C---:B------:R-:W-:Y:S02]  /*31700*/  ISETP.GE.U32.AND P2, PT, R10.reuse, 0x2, PT ;  /* 0x000000020a00780c */ /* 0x040fe40003f46070 */
[C---:B------:R-:W-:Y:S02]  /*31710*/  ISETP.GE.U32.AND P3, PT, R10.reuse, 0x4, PT ;  /* 0x000000040a00780c */ /* 0x040fe40003f66070 */
[C---:B------:R-:W-:Y:S02]  /*31720*/  ISETP.GE.U32.AND P4, PT, R10.reuse, 0x8, PT ;  /* 0x000000080a00780c */ /* 0x040fe40003f86070 */
[C---:B------:R-:W-:Y:S01]  /*31730*/  ISETP.GE.U32.AND P5, PT, R10.reuse, 0x10, PT ;  /* 0x000000100a00780c */ /* 0x040fe20003fa6070 */
[----:B--2---:R-:W-:Y:S02]  /*31740*/  @!P1 IMAD.MOV.U32 R25, RZ, RZ, R7 ;  /* 0x000000ffff199224 */ /* 0x004fe400078e0007 */
[----:B---3--:R-:W-:Y:S01]  /*31750*/  @!P1 IMAD.MOV.U32 R8, RZ, RZ, R4 ;  /* 0x000000ffff089224 */ /* 0x008fe200078e0004 */
[----:B------:R-:W-:-:S03]  /*31760*/  ISETP.NE.AND P1, PT, R10, RZ, PT ;  /* 0x000000ff0a00720c */ /* 0x000fc60003f25270 */
[----:B------:R-:W-:-:S10]  /*31770*/  IMAD R13, R8, R25, RZ ;  /* 0x00000019080d7224 */ /* 0x000fd400078e02ff */
[----:B------:R-:W-:Y:S05]  /*31780*/  WARPSYNC.COLLECTIVE R15, `(.L_x_2152) ;  /* 0x000000000f087348 */ /* 0x000fea0003c00000 */
[----:B------:R0:W1:Y:S02]  /*31790*/  SHFL.UP P6, R14, R13, R12, R11 ;  /* 0x0400000c0d0e7389 */ /* 0x00006400000c000b */
[----:B01----:R-:W-:Y:S01]  /*317a0*/  ENDCOLLECTIVE ;  /* 0x000000000000791b */ /* 0x003fe20003800000 */
.L_x_2152:
[----:B------:R-:W-:Y:S01]  /*317b0*/  IMAD.MOV.U32 R12, RZ, RZ, 0x2 ;  /* 0x00000002ff0c7424 */ /* 0x000fe200078e00ff */
[----:B------:R-:W-:-:S04]  /*317c0*/  SEL R4, R14, RZ, P1 ;  /* 0x000000ff0e047207 */ /* 0x000fc80000800000 */
[----:B------:R-:W-:-:S05]  /*317d0*/  IADD3 R4, R13, R4, RZ ;  /* 0x000000040d047210 */ /* 0x000fca0007ffe0ff */
[----:B------:R-:W-:-:S07]  /*317e0*/  IMAD.MOV.U32 R13, RZ, RZ, R4 ;  /* 0x000000ffff0d7224 */ /* 0x000fce00078e0004 */
[----:B------:R-:W-:Y:S05]  /*317f0*/  WARPSYNC.COLLECTIVE R15, `(.L_x_2153) ;  /* 0x000000000f087348 */ /* 0x000fea0003c00000 */
[----:B------:R0:W1:Y:S02]  /*31800*/  SHFL.UP P6, R14, R13, R12, R11 ;  /* 0x0400000c0d0e7389 */ /* 0x00006400000c000b */
[----:B01----:R-:W-:Y:S01]  /*31810*/  ENDCOLLECTIVE ;  /* 0x000000000000791b */ /* 0x003fe20003800000 */
.L_x_2153:
[----:B------:R-:W-:Y:S02]  /*31820*/  MOV R12, 0x4 ;  /* 0x00000004000c7802 */ /* 0x000fe40000000f00 */
[----:B------:R-:W-:-:S05]  /*31830*/  SEL R3, R14, RZ, P2 ;  /* 0x000000ff0e037207 */ /* 0x000fca0001000000 */
[----:B------:R-:W-:-:S04]  /*31840*/  IMAD.IADD R2, R4, 0x1, R3 ;  /* 0x0000000104027824 */ /* 0x000fc800078e0203 */
[----:B------:R-:W-:-:S07]  /*31850*/  IMAD.MOV.U32 R13, RZ, RZ, R2 ;  /* 0x000000ffff0d7224 */ /* 0x000fce00078e0002 */
[----:B------:R-:W-:Y:S05]  /*31860*/  WARPSYNC.COLLECTIVE R15, `(.L_x_2154) ;  /* 0x000000000f087348 */ /* 0x000fea0003c00000 */
[----:B------:R0:W1:Y:S02]  /*31870*/  SHFL.UP P6, R14, R13, R12, R11 ;  /* 0x0400000c0d0e7389 */ /* 0x00006400000c000b */
[----:B01----:R-:W-:Y:S01]  /*31880*/  ENDCOLLECTIVE ;  /* 0x000000000000791b */ /* 0x003fe20003800000 */
.L_x_2154:
[----:B------:R-:W-:Y:S01]  /*31890*/  IMAD.MOV.U32 R12, RZ, RZ, 0x8 ;  /* 0x00000008ff0c7424 */ /* 0x000fe200078e00ff */
[----:B------:R-:W-:-:S05]  /*318a0*/  SEL R3, R14, RZ, P3 ;  /* 0x000000ff0e037207 */ /* 0x000fca0001800000 */
[----:B------:R-:W-:-:S04]  /*318b0*/  IMAD.IADD R3, R2, 0x1, R3 ;  /* 0x0000000102037824 */ /* 0x000fc800078e0203 */
[----:B------:R-:W-:-:S07]  /*318c0*/  IMAD.MOV.U32 R13, RZ, RZ, R3 ;  /* 0x000000ffff0d7224 */ /* 0x000fce00078e0003 */
[----:B------:R-:W-:Y:S05]  /*318d0*/  WARPSYNC.COLLECTIVE R15, `(.L_x_2155) ;  /* 0x000000000f087348 */ /* 0x000fea0003c00000 */
[----:B------:R0:W1:Y:S02]  /*318e0*/  SHFL.UP P6, R14, R13, R12, R11 ;  /* 0x0400000c0d0e7389 */ /* 0x00006400000c000b */
[----:B01----:R-:W-:Y:S01]  /*318f0*/  ENDCOLLECTIVE ;  /* 0x000000000000791b */ /* 0x003fe20003800000 */
.L_x_2155:
[----:B------:R-:W-:Y:S01]  /*31900*/  IMAD.MOV.U32 R12, RZ, RZ, 0x10 ;  /* 0x00000010ff0c7424 */ /* 0x000fe200078e00ff */
[----:B------:R-:W-:-:S05]  /*31910*/  SEL R4, R14, RZ, P4 ;  /* 0x000000ff0e047207 */ /* 0x000fca0002000000 */
[----:B------:R-:W-:-:S05]  /*31920*/  IMAD.IADD R4, R3, 0x1, R4 ;  /* 0x0000000103047824 */ /* 0x000fca00078e0204 */
[----:B------:R-:W-:-:S07]  /*31930*/  MOV R13, R4 ;  /* 0x00000004000d7202 */ /* 0x000fce0000000f00 */
[----:B------:R-:W-:Y:S05]  /*31940*/  WARPSYNC.COLLECTIVE R15, `(.L_x_2156) ;  /* 0x000000000f087348 */ /* 0x000fea0003c00000 */
[----:B------:R0:W1:Y:S02]  /*31950*/  SHFL.UP P6, R14, R13, R12, R11 ;  /* 0x0400000c0d0e7389 */ /* 0x00006400000c000b */
[----:B01----:R-:W-:Y:S01]  /*31960*/  ENDCOLLECTIVE ;  /* 0x000000000000791b */ /* 0x003fe20003800000 */
.L_x_2156:
[----:B------:R-:W-:Y:S01]  /*31970*/  IMAD.MOV.U32 R12, RZ, RZ, 0x1f ;  /* 0x0000001fff0c7424 */ /* 0x000fe200078e00ff */
[----:B------:R-:W-:Y:S02]  /*31980*/  MOV R11, 0x1f ;  /* 0x0000001f000b7802 */ /* 0x000fe40000000f00 */
[----:B------:R-:W-:-:S05]  /*31990*/  SEL R3, R14, RZ, P5 ;  /* 0x000000ff0e037207 */ /* 0x000fca0002800000 */
[----:B------:R-:W-:-:S04]  /*319a0*/  IMAD.IADD R3, R4, 0x1, R3 ;  /* 0x0000000104037824 */ /* 0x000fc800078e0203 */
[----:B------:R-:W-:-:S07]  /*319b0*/  IMAD.MOV.U32 R13, RZ, RZ, R3 ;  /* 0x000000ffff0d7224 */ /* 0x000fce00078e0003 */
[----:B------:R-:W-:Y:S05]  /*319c0*/  WARPSYNC.COLLECTIVE R15, `(.L_x_2157) ;  /* 0x000000000f087348 */ /* 0x000fea0003c00000 */
[----:B------:R0:W1:Y:S02]  /*319d0*/  SHFL.IDX P6, R14, R13, R12, R11 ;  /* 0x0000000c0d0e7389 */ /* 0x00006400000c000b */
[----:B01----:R-:W-:Y:S01]  /*319e0*/  ENDCOLLECTIVE ;  /* 0x000000000000791b */ /* 0x003fe20003800000 */
.L_x_2157:
[----:B------:R-:W-:Y:S05]  /*319f0*/  BRA `(.L_x_2158) ;  /* 0xffffffa800107947 */ /* 0x000fea000383ffff */
.L_x_1976:
[----:B------:R-:W-:Y:S01]  /*31a00*/  BSSY B0, `(.L_x_2159) ;  /* 0x0000007000007945 */ /* 0x000fe20003800000 */
[----:B------:R-:W-:Y:S02]  /*31a10*/  IMAD.MOV.U32 R12, RZ, RZ, 0x1 ;  /* 0x00000001ff0c7424 */ /* 0x000fe400078e00ff */
[----:B------:R-:W-:Y:S02]  /*31a20*/  IMAD.MOV.U32 R11, RZ, RZ, RZ ;  /* 0x000000ffff0b7224 */ /* 0x000fe400078e00ff */
[----:B------:R-:W-:-:S07]  /*31a30*/  IMAD.MOV.U32 R15, RZ, RZ, -0x1 ;  /* 0xffffffffff0f7424 */ /* 0x000fce00078e00ff */
[----:B------:R-:W-:Y:S05]  /*31a40*/  WARPSYNC.COLLECTIVE R15, `(.L_x_2160) ;  /* 0x000000000f087348 */ /* 0x000fea0003c00000 */
[----:B------:R0:W1:Y:S02]  /*31a50*/  SHFL.UP P6, R14, R13, R12, R11 ;  /* 0x0400000c0d0e7389 */ /* 0x00006400000c000b */
[----:B01----:R-:W-:Y:S01]  /*31a60*/  ENDCOLLECTIVE ;  /* 0x000000000000791b */ /* 0x003fe20003800000 */
.L_x_2160:
[----:B------:R-:W-:Y:S05]  /*31a70*/  BSYNC B0 ;  /* 0x0000000000007941 */ /* 0x000fea0003800000 */
.L_x_2159:
[----:B------:R-:W-:Y:S01]  /*31a80*/  SEL R14, R14, RZ, P1 ;  /* 0x000000ff0e0e7207 */ /* 0x000fe20000800000 */
[----:B------:R-:W-:Y:S01]  /*31a90*/  IMAD.MOV.U32 R11, RZ, RZ, RZ ;  /* 0x000000ffff0b7224 */ /* 0x000fe200078e00ff */
[----:B------:R-:W-:Y:S01]  /*31aa0*/  MOV R12, 0x2 ;  /* 0x00000002000c7802 */ /* 0x000fe20000000f00 */
[----:B------:R-:W-:Y:S02]  /*31ab0*/  IMAD.MOV.U32 R15, RZ, RZ, -0x1 ;  /* 0xffffffffff0f7424 */ /* 0x000fe400078e00ff */
[----:B------:R-:W-:-:S07]  /*31ac0*/  IMAD.IADD R13, R13, 0x1, R14 ;  /* 0x000000010d0d7824 */ /* 0x000fce00078e020e */
[----:B------:R-:W-:Y:S05]  /*31ad0*/  WARPSYNC.COLLECTIVE R15, `(.L_x_2161) ;  /* 0x000000000f087348 */ /* 0x000fea0003c00000 */
[----:B------:R0:W1:Y:S02]  /*31ae0*/  SHFL.UP P6, R14, R13, R12, R11 ;  /* 0x0400000c0d0e7389 */ /* 0x00006400000c000b */
[----:B01----:R-:W-:Y:S01]  /*31af0*/  ENDCOLLECTIVE ;  /* 0x000000000000791b */ /* 0x003fe20003800000 */
.L_x_2161:
[----:B------:R-:W-:Y:S02]  /*31b00*/  MOV R12, 0x4 ;  /* 0x00000004000c7802 */ /* 0x000fe40000000f00 */
[----:B------:R-:W-:-:S05]  /*31b10*/  SEL R2, R14, RZ, P2 ;  /* 0x000000ff0e027207 */ /* 0x000fca0001000000 */
[----:B------:R-:W-:-:S04]  /*31b20*/  IMAD.IADD R2, R13, 0x1, R2 ;  /* 0x000000010d027824 */ /* 0x000fc800078e0202 */
[----:B------:R-:W-:-:S07]  /*31b30*/  IMAD.MOV.U32 R13, RZ, RZ, R2 ;  /* 0x000000ffff0d7224 */ /* 0x000fce00078e0002 */
[----:B------:R-:W-:Y:S05]  /*31b40*/  WARPSYNC.COLLECTIVE R15, `(.L_x_2162) ;  /* 0x000000000f087348 */ /* 0x000fea0003c00000 */
[----:B------:R0:W1:Y:S02]  /*31b50*/  SHFL.UP P6, R14, R13, R12, R11 ;  /* 0x0400000c0d0e7389 */ /* 0x00006400000c000b */
[----:B01----:R-:W-:Y:S01]  /*31b60*/  ENDCOLLECTIVE ;  /* 0x000000000000791b */ /* 0x003fe20003800000 */
.L_x_2162:
[----:B------:R-:W-:Y:S01]  /*31b70*/  IMAD.MOV.U32 R12, RZ, RZ, 0x8 ;  /* 0x00000008ff0c7424 */ /* 0x000fe200078e00ff */
[----:B------:R-:W-:-:S05]  /*31b80*/  SEL R3, R14, RZ, P3 ;  /* 0x000000ff0e037207 */ /* 0x000fca0001800000 */
[----:B------:R-:W-:-:S04]  /*31b90*/  IMAD.IADD R3, R2, 0x1, R3 ;  /* 0x0000000102037824 */ /* 0x000fc800078e0203 */
[----:B------:R-:W-:-:S07]  /*31ba0*/  IMAD.MOV.U32 R13, RZ, RZ, R3 ;  /* 0x000000ffff0d7224 */ /* 0x000fce00078e0003 */
[----:B------:R-:W-:Y:S05]  /*31bb0*/  WARPSYNC.COLLECTIVE R15, `(.L_x_2163) ;  /* 0x000000000f087348 */ /* 0x000fea0003c00000 */
[----:B------:R0:W1:Y:S02]  /*31bc0*/  SHFL.UP P6, R14, R13, R12, R11 ;  /* 0x0400000c0d0e7389 */ /* 0x00006400000c000b */
[----:B01----:R-:W-:Y:S01]  /*31bd0*/  ENDCOLLECTIVE ;  /* 0x000000000000791b */ /* 0x003fe20003800000 */
.L_x_2163:
[----:B------:R-:W-:Y:S01]  /*31be0*/  IMAD.MOV.U32 R12, RZ, RZ, 0x10 ;  /* 0x00000010ff0c7424 */ /* 0x000fe200078e00ff */
[----:B------:R-:W-:-:S05]  /*31bf0*/  SEL R4, R14, RZ, P4 ;  /* 0x000000ff0e047207 */ /* 0x000fca0002000000 */
[----:B------:R-:W-:-:S05]  /*31c00*/  IMAD.IADD R4, R3, 0x1, R4 ;  /* 0x0000000103047824 */ /* 0x000fca00078e0204 */
[----:B------:R-:W-:-:S07]  /*31c10*/  MOV R13, R4 ;  /* 0x00000004000d7202 */ /* 0x000fce0000000f00 */
[----:B------:R-:W-:Y:S05]  /*31c20*/  WARPSYNC.COLLECTIVE R15, `(.L_x_2164) ;  /* 0x000000000f087348 */ /* 0x000fea0003c00000 */
[----:B------:R0:W1:Y:S02]  /*31c30*/  SHFL.UP P6, R14, R13, R12, R11 ;  /* 0x0400000c0d0e7389 */ /* 0x00006400000c000b */
[----:B01----:R-:W-:Y:S01]  /*31c40*/  ENDCOLLECTIVE ;  /* 0x000000000000791b */ /* 0x003fe20003800000 */
.L_x_2164:
        /* <DEDUP_REMOVED lines=8> */
.L_x_2165:
[----:B------:R-:W-:Y:S05]  /*31cd0*/  BRA `(.L_x_2166) ;  /* 0xffffffa400fc7947 */ /* 0x000fea000383ffff */
.L_x_1978:
[----:B------:R-:W-:Y:S01]  /*31ce0*/  BSSY B0, `(.L_x_2167) ;  /* 0x0000006000007945 */ /* 0x000fe20003800000 */
[----:B------:R-:W-:Y:S01]  /*31cf0*/  PLOP3.LUT P6, PT, P6, PT, PT, 0x8, 0x0 ;  /* 0x000000000000781c */ /* 0x000fe200037ce170 */
[----:B------:R-:W-:-:S12]  /*31d00*/  IMAD.MOV.U32 R15, RZ, RZ, -0x1 ;  /* 0xffffffffff0f7424 */ /* 0x000fd800078e00ff */
[----:B0-----:R-:W-:Y:S05]  /*31d10*/  WARPSYNC.COLLECTIVE R15, `(.L_x_2168) ;  /* 0x000000000f087348 */ /* 0x001fea0003c00000 */
[----:B------:R-:W-:Y:S01]  /*31d20*/  VOTE.ANY R14, PT, P6 ;  /* 0x00000000000e7806 */ /* 0x000fe200030e0100 */
[----:B0-----:R-:W-:Y:S06]  /*31d30*/  ENDCOLLECTIVE ;  /* 0x000000000000791b */ /* 0x001fec0003800000 */
.L_x_2168:
[----:B------:R-:W-:Y:S05]  /*31d40*/  BSYNC B0 ;  /* 0x0000000000007941 */ /* 0x000fea0003800000 */
.L_x_2167:
[----:B------:R-:W-:Y:S01]  /*31d50*/  IMAD.MOV.U32 R2, RZ, RZ, R14 ;  /* 0x000000ffff027224 */ /* 0x000fe200078e000e */
[----:B------:R-:W-:Y:S01]  /*31d60*/  MOV R15, 0xffffffff ;  /* 0xffffffff000f7802 */ /* 0x000fe20000000f00 */
[----:B------:R-:W-:Y:S02]  /*31d70*/  IMAD.MOV.U32 R13, RZ, RZ, R25 ;  /* 0x000000ffff0d7224 */ /* 0x000fe400078e0019 */
[----:B------:R0:W1:Y:S01]  /*31d80*/  POPC R12, R2 ;  /* 0x00000002000c7309 */ /* 0x0000620000000000 */
[----:B------:R-:W-:-:S07]  /*31d90*/  IMAD.MOV.U32 R11, RZ, RZ, 0x1f ;  /* 0x0000001fff0b7424 */ /* 0x000fce00078e00ff */
[----:B01----:R-:W-:Y:S05]  /*31da0*/  WARPSYNC.COLLECTIVE R15, `(.L_x_2169) ;  /* 0x000000000f087348 */ /* 0x003fea0003c00000 */
[----:B-1----:R1:W2:Y:S02]  /*31db0*/  SHFL.IDX P6, R14, R13, R12, R11 ;  /* 0x0000000c0d0e7389 */ /* 0x0022a400000c000b */
[----:B012---:R-:W-:Y:S01]  /*31dc0*/  ENDCOLLECTIVE ;  /* 0x000000000000791b */ /* 0x007fe20003800000 */
.L_x_2169:
[----:B------:R-:W-:Y:S02]  /*31dd0*/  IMAD.IADD R27, R12, 0x1, R27 ;  /* 0x000000010c1b7824 */ /* 0x000fe400078e021b */
[----:B------:R-:W-:Y:S02]  /*31de0*/  IMAD.MOV.U32 R13, RZ, RZ, R8 ;  /* 0x000000ffff0d7224 */ /* 0x000fe400078e0008 */
[----:B------:R-:W-:-:S07]  /*31df0*/  IMAD.MOV.U32 R25, RZ, RZ, R14 ;  /* 0x000000ffff197224 */ /* 0x000fce00078e000e */
[----:B------:R-:W-:Y:S05]  /*31e00*/  WARPSYNC.COLLECTIVE R15, `(.L_x_2170) ;  /* 0x000000000f087348 */ /* 0x000fea0003c00000 */
[----:B------:R0:W1:Y:S02]  /*31e10*/  SHFL.IDX P6, R14, R13, R12, R11 ;  /* 0x0000000c0d0e7389 */ /* 0x00006400000c000b */
[----:B01----:R-:W-:Y:S01]  /*31e20*/  ENDCOLLECTIVE ;  /* 0x000000000000791b */ /* 0x003fe20003800000 */
.L_x_2170:
[----:B------:R-:W-:Y:S01]  /*31e30*/  IMAD.MOV.U32 R8, RZ, RZ, R14 ;  /* 0x000000ffff087224 */ /* 0x000fe200078e000e */
[----:B------:R-:W-:Y:S06]  /*31e40*/  BRA `(.L_x_2171) ;  /* 0xffffffa400e07947 */ /* 0x000fec000383ffff */
.L_x_1980:
[----:B------:R-:W-:Y:S01]  /*31e50*/  BSSY B0, `(.L_x_2172) ;  /* 0x0000007000007945 */ /* 0x000fe20003800000 */
[----:B------:R-:W-:Y:S01]  /*31e60*/  MOV R13, R3 ;  /* 0x00000003000d7202 */ /* 0x000fe20000000f00 */
[----:B------:R-:W-:Y:S02]  /*31e70*/  IMAD.MOV.U32 R11, RZ, RZ, 0x1f ;  /* 0x0000001fff0b7424 */ /* 0x000fe400078e00ff */
[----:B------:R-:W-:-:S07]  /*31e80*/  IMAD.MOV.U32 R15, RZ, RZ, -0x1 ;  /* 0xffffffffff0f7424 */ /* 0x000fce00078e00ff */
[----:B0-23--:R-:W-:Y:S05]  /*31e90*/  WARPSYNC.COLLECTIVE R15, `(.L_x_2173) ;  /* 0x000000000f087348 */ /* 0x00dfea0003c00000 */
[----:B------:R1:W4:Y:S02]  /*31ea0*/  SHFL.IDX P6, R14, R13, R12, R11 ;  /* 0x0000000c0d0e7389 */ /* 0x00032400000c000b */
[----:B01234-:R-:W-:Y:S01]  /*31eb0*/  ENDCOLLECTIVE ;  /* 0x000000000000791b */ /* 0x01ffe20003800000 */
.L_x_2173:
[----:B------:R-:W-:Y:S05]  /*31ec0*/  BSYNC B0 ;  /* 0x0000000000007941 */ /* 0x000fea0003800000 */
.L_x_2172:
[----:B------:R-:W-:Y:S01]  /*31ed0*/  IMAD.MOV.U32 R24, RZ, RZ, R14 ;  /* 0x000000ffff187224 */ /* 0x000fe200078e000e */
[----:B------:R-:W-:Y:S06]  /*31ee0*/  BRA `(.L_x_1979) ;  /* 0xffffffa400d07947 */ /* 0x000fec000383ffff */
.L_x_1986:
[----:B-1----:R1:W2:Y:S02]  /*31ef0*/  SYNCS.PHASECHK.TRANS64.TRYWAIT P0, [R5+URZ+0x30820], R0 ;  /* 0x03082000050075a7 */ /* 0x0022a4000800017f */
[----:B--2---:R-:W-:Y:S05]  /*31f00*/  @!P0 NANOSLEEP.SYNCS 0x989680 ;  /* 0x009896800000895d */ /* 0x004fea0003900000 */
[----:B------:R-:W2:Y:S02]  /*31f10*/  @!P0 SYNCS.PHASECHK.TRANS64 P0, [R5+URZ+0x30820], R0 ;  /* 0x03082000050085a7 */ /* 0x000ea4000800007f */
[----:B--2---:R-:W-:Y:S05]  /*31f20*/  @!P0 BRA `(.L_x_1986) ;  /* 0xfffffffc00f08947 */ /* 0x004fea000383ffff */
[----:B------:R-:W-:Y:S05]  /*31f30*/  BRA `(.L_x_2174) ;  /* 0xffffffb000287947 */ /* 0x000fea000383ffff */
.L_x_1987:
[----:B------:R-:W2:Y:S01]  /*31f40*/  S2R R2, SR_TID.X ;  /* 0x0000000000027919 */ /* 0x000ea20000002100 */
[----:B------:R-:W-:Y:S01]  /*31f50*/  BSSY B0, `(.L_x_2175) ;  /* 0x000000a000007945 */ /* 0x000fe20003800000 */
[----:B------:R-:W-:Y:S01]  /*31f60*/  MOV R12, RZ ;  /* 0x000000ff000c7202 */ /* 0x000fe20000000f00 */
[----:B------:R-:W-:Y:S02]  /*31f70*/  IMAD.MOV.U32 R11, RZ, RZ, 0x1f ;  /* 0x0000001fff0b7424 */ /* 0x000fe400078e00ff */
[----:B------:R-:W-:Y:S01]  /*31f80*/  IMAD.MOV.U32 R15, RZ, RZ, -0x1 ;  /* 0xffffffffff0f7424 */ /* 0x000fe200078e00ff */
[----:B--2---:R-:W-:-:S04]  /*31f90*/  SHF.R.U32.HI R2, RZ, 0x5, R2 ;  /* 0x00000005ff027819 */ /* 0x004fc80000011602 */
[----:B------:R-:W-:-:S05]  /*31fa0*/  LOP3.LUT R2, R2, 0x3, RZ, 0xc0, !PT ;  /* 0x0000000302027812 */ /* 0x000fca00078ec0ff */
[----:B------:R-:W-:-:S07]  /*31fb0*/  IMAD.MOV.U32 R13, RZ, RZ, R2 ;  /* 0x000000ffff0d7224 */ /* 0x000fce00078e0002 */
[----:B01-3--:R-:W-:Y:S05]  /*31fc0*/  WARPSYNC.COLLECTIVE R15, `(.L_x_2176) ;  /* 0x000000000f087348 */ /* 0x00bfea0003c00000 */
[----:B------:R2:W4:Y:S02]  /*31fd0*/  SHFL.IDX P6, R14, R13, R12, R11 ;  /* 0x0000000c0d0e7389 */ /* 0x00052400000c000b */
[----:B01234-:R-:W-:Y:S01]  /*31fe0*/  ENDCOLLECTIVE ;  /* 0x000000000000791b */ /* 0x01ffe20003800000 */
.L_x_2176:
[----:B------:R-:W-:Y:S05]  /*31ff0*/  BSYNC B0 ;  /* 0x0000000000007941 */ /* 0x000fea0003800000 */
.L_x_2175:
[----:B------:R-:W-:Y:S05]  /*32000*/  BRA `(.L_x_2177) ;  /* 0xffffffb000107947 */ /* 0x000fea000383ffff */
.L_x_1988:
[----:B------:R-:W-:Y:S01]  /*32010*/  BSSY B0, `(.L_x_2178) ;  /* 0x0000006000007945 */ /* 0x000fe20003800000 */
[----:B------:R-:W-:-:S07]  /*32020*/  IMAD.MOV.U32 R15, RZ, RZ, -0x1 ;  /* 0xffffffffff0f7424 */ /* 0x000fce00078e00ff */
[----:B01-3--:R-:W-:Y:S05]  /*32030*/  WARPSYNC.COLLECTIVE R15, `(.L_x_2179) ;  /* 0x000000000f0c7348 */ /* 0x00bfea0003c00000 */
[----:B------:R-:W-:Y:S02]  /*32040*/  ELECT P6, UR62, PT ;  /* 0x00000000003e782f */ /* 0x000fe400038c0000 */
[----:B------:R-:W-:Y:S01]  /*32050*/  MOV R14, UR62 ;  /* 0x0000003e000e7c02 */ /* 0x000fe20008000f00 */
[----:B01-3--:R-:W-:Y:S10]  /*32060*/  ENDCOLLECTIVE ;  /* 0x000000000000791b */ /* 0x00bff40003800000 */
.L_x_2179:
[----:B------:R-:W-:Y:S05]  /*32070*/  BSYNC B0 ;  /* 0x0000000000007941 */ /* 0x000fea0003800000 */
.L_x_2178:
[----:B------:R-:W-:Y:S05]  /*32080*/  BRA `(.L_x_2180) ;  /* 0xffffffb000047947 */ /* 0x000fea000383ffff */
.L_x_1990:
[----:B-1----:R1:W2:Y:S02]  /*32090*/  SYNCS.PHASECHK.TRANS64.TRYWAIT P1, [R3+URZ+0x30840], R2 ;  /* 0x03084002030075a7 */ /* 0x0022a4000802017f */
[----:B--2---:R-:W-:Y:S05]  /*320a0*/  @!P1 NANOSLEEP.SYNCS 0x989680 ;  /* 0x009896800000995d */ /* 0x004fea0003900000 */
[----:B------:R-:W2:Y:S02]  /*320b0*/  @!P1 SYNCS.PHASECHK.TRANS64 P1, [R3+URZ+0x30840], R2 ;  /* 0x03084002030095a7 */ /* 0x000ea4000802007f */
[----:B--2---:R-:W-:Y:S05]  /*320c0*/  @!P1 BRA `(.L_x_1990) ;  /* 0xfffffffc00f09947 */ /* 0x004fea000383ffff */
[----:B------:R-:W-:Y:S05]  /*320d0*/  BRA `(.L_x_2181) ;  /* 0xffffffb0002c7947 */ /* 0x000fea000383ffff */
.L_x_1992:
[----:B--2---:R2:W4:Y:S02]  /*320e0*/  SYNCS.PHASECHK.TRANS64.TRYWAIT P1, [R5+URZ+0x30840], R0 ;  /* 0x03084000050075a7 */ /* 0x004524000802017f */
[----:B----4-:R-:W-:Y:S05]  /*320f0*/  @!P1 NANOSLEEP.SYNCS 0x989680 ;  /* 0x009896800000995d */ /* 0x010fea0003900000 */
[----:B------:R-:W4:Y:S02]  /*32100*/  @!P1 SYNCS.PHASECHK.TRANS64 P1, [R5+URZ+0x30840], R0 ;  /* 0x03084000050095a7 */ /* 0x000f24000802007f */
[----:B----4-:R-:W-:Y:S05]  /*32110*/  @!P1 BRA `(.L_x_1992) ;  /* 0xfffffffc00f09947 */ /* 0x010fea000383ffff */
[----:B------:R-:W-:Y:S05]  /*32120*/  BRA `(.L_x_2182) ;  /* 0xffffffb000387947 */ /* 0x000fea000383ffff */
.L_x_1994:
[----:B----4-:R4:W0:Y:S02]  /*32130*/  SYNCS.PHASECHK.TRANS64.TRYWAIT P1, [R3+URZ+0x30860], R2 ;  /* 0x03086002030075a7 */ /* 0x010824000802017f */
[----:B0-----:R-:W-:Y:S05]  /*32140*/  @!P1 NANOSLEEP.SYNCS 0x989680 ;  /* 0x009896800000995d */ /* 0x001fea0003900000 */
[----:B------:R-:W0:Y:S02]  /*32150*/  @!P1 SYNCS.PHASECHK.TRANS64 P1, [R3+URZ+0x30860], R2 ;  /* 0x03086002030095a7 */ /* 0x000e24000802007f */
[----:B0-----:R-:W-:Y:S05]  /*32160*/  @!P1 BRA `(.L_x_1994) ;  /* 0xfffffffc00f09947 */ /* 0x001fea000383ffff */
[----:B------:R-:W-:Y:S05]  /*32170*/  BRA `(.L_x_2183) ;  /* 0xffffffb000347947 */ /* 0x000fea000383ffff */
.L_x_2184:
        /* <DEDUP_REMOVED lines=16> */
.L_x_15975:


//--------------------- .text._ZN7cutlass13device_kernelIN5flash11enable_sm90INS1_16FlashAttnFwdSm90INS1_25CollectiveMainloopFwdSm90ILi2EN4cute5tupleIJNS5_1CILi1EEES8_S8_EEENS6_IJNS7_ILi128EEENS7_ILi80EEENS7_ILi256EEEEEELi256ENS_6half_tEfNS_4arch4Sm90ELb1ELb0ELb1ELb0ELb1ELb0ELb0ELb1ELb1ELb1ELb1ELb0EEENS1_21CollectiveEpilogueFwdINS6_IJSA_SC_SB_EEES9_SE_SG_Li256ELb0ELb1ELb1ELb0EEENS1_19SingleTileSchedulerILb0ELb1ELb1ELi128EEEEEEEEEvNT_6ParamsE --------------------------
	.section	.text._ZN7cutlass13device_kernelIN5flash11enable_sm90INS1_16FlashAttnFwdSm90INS1_25CollectiveMainloopFwdSm90ILi2EN4cute5tupleIJNS5_1CILi1EEES8_S8_EEENS6_IJNS7_ILi128EEENS7_ILi80EEENS7_ILi256EEEEEELi256ENS_6half_tEfNS_4arch4Sm90ELb1ELb0ELb1ELb0ELb1ELb0ELb0ELb1ELb1ELb1ELb1ELb0EEENS1_21CollectiveEpilogueFwdINS6_IJSA_SC_SB_EEES9_SE_SG_Li256ELb0ELb1ELb1ELb0EEENS1_19SingleTileSchedulerILb0ELb1ELb1ELi128EEEEEEEEEvNT_6ParamsE,"ax",@progbits
	.align	128
.text._ZN7cutlass13device_kernelIN5flash11enable_sm90INS1_16FlashAttnFwdSm90INS1_25CollectiveMainloopFwdSm90ILi2EN4cute5tupleIJNS5_1CILi1EEES8_S8_EEENS6_IJNS7_ILi128EEENS7_ILi80EEENS7_ILi256EEEEEELi256ENS_6half_tEfNS_4arch4Sm90ELb1ELb0ELb1ELb0ELb1ELb0ELb0ELb1ELb1ELb1ELb1ELb0EEENS1_21CollectiveEpilogueFwdINS6_IJSA_SC_SB_EEES9_SE_SG_Li256ELb0ELb1ELb1ELb0EEENS1_19SingleTileSchedulerILb0ELb1ELb1ELi128EEEEEEEEEvNT_6ParamsE:
        .type           _ZN7cutlass13device_kernelIN5flash11enable_sm90INS1_16FlashAttnFwdSm90INS1_25CollectiveMainloopFwdSm90ILi2EN4cute5tupleIJNS5_1CILi1EEES8_S8_EEENS6_IJNS7_ILi128EEENS7_ILi80EEENS7_ILi256EEEEEELi256ENS_6half_tEfNS_4arch4Sm90ELb1ELb0ELb1ELb0ELb1ELb0ELb0ELb1ELb1ELb1ELb1ELb0EEENS1_21CollectiveEpilogueFwdINS6_IJSA_SC_SB_EEES9_SE_SG_Li256ELb0ELb1ELb1ELb0EEENS1_19SingleTileSchedulerILb0ELb1ELb1ELi128EEEEEEEEEvNT_6ParamsE,@function
        .size           _ZN7cutlass13device_kernelIN5flash11enable_sm90INS1_16FlashAttnFwdSm90INS1_25CollectiveMainloopFwdSm90ILi2EN4cute5tupleIJNS5_1CILi1EEES8_S8_EEENS6_IJNS7_ILi128EEENS7_ILi80EEENS7_ILi256EEEEEELi256ENS_6half_tEfNS_4arch4Sm90ELb1ELb0ELb1ELb0ELb1ELb0ELb0ELb1ELb1ELb1ELb1ELb0EEENS1_21CollectiveEpilogueFwdINS6_IJSA_SC_SB_EEES9_SE_SG_Li256ELb0ELb1ELb1ELb0EEENS1_19SingleTileSchedulerILb0ELb1ELb1ELi128EEEEEEEEEvNT_6ParamsE,(.L_x_15976 - _ZN7cutlass13device_kernelIN5flash11enable_sm90INS1_16FlashAttnFwdSm90INS1_25CollectiveMainloopFwdSm90ILi2EN4cute5tupleIJNS5_1CILi1EEES8_S8_EEENS6_IJNS7_ILi128EEENS7_ILi80EEENS7_ILi256EEEEEELi256ENS_6half_tEfNS_4arch4Sm90ELb1ELb0ELb1ELb0ELb1ELb0ELb0ELb1ELb1ELb1ELb1ELb0EEENS1_21CollectiveEpilogueFwdINS6_IJSA_SC_SB_EEES9_SE_SG_Li256ELb0ELb1ELb1ELb0EEENS1_19SingleTileSchedulerILb0ELb1ELb1ELi128EEEEEEEEEvNT_6ParamsE)
        .other          _ZN7cutlass13device_kernelIN5flash11enable_sm90INS1_16FlashAttnFwdSm90INS1_25CollectiveMainloopFwdSm90ILi2EN4cute5tupleIJNS5_1CILi1EEES8_S8_EEENS6_IJNS7_ILi128EEENS7_ILi80EEENS7_ILi256EEEEEELi256ENS_6half_tEfNS_4arch4Sm90ELb1ELb0ELb1ELb0ELb1ELb0ELb0ELb1ELb1ELb1ELb1ELb0EEENS1_21CollectiveEpilogueFwdINS6_IJSA_SC_SB_EEES9_SE_SG_Li256ELb0ELb1ELb1ELb0EEENS1_19SingleTileSchedulerILb0ELb1ELb1ELi128EEEEEEEEEvNT_6ParamsE,@"STO_CUDA_ENTRY STV_DEFAULT"
_ZN7cutlass13device_kernelIN5flash11enable_sm90INS1_16FlashAttnFwdSm90INS1_25CollectiveMainloopFwdSm90ILi2EN4cute5tupleIJNS5_1CILi1EEES8_S8_EEENS6_IJNS7_ILi128EEENS7_ILi80EEENS7_ILi256EEEEEELi256ENS_6half_tEfNS_4arch4Sm90ELb1ELb0ELb1ELb0ELb1ELb0ELb0ELb1ELb1ELb1ELb1ELb0EEENS1_21CollectiveEpilogueFwdINS6_IJSA_SC_SB_EEES9_SE_SG_Li256ELb0ELb1ELb1ELb0EEENS1_19SingleTileSchedulerILb0ELb1ELb1ELi128EEEEEEEEEvNT_6ParamsE:
        /* <DEDUP_REMOVED lines=45> */
.L_x_2185:
        /* <DEDUP_REMOVED lines=22> */
.L_x_2186:
        /* <DEDUP_REMOVED lines=18> */
.L_x_2187:
        /* <DEDUP_REMOVED lines=22> */
.L_x_2188:
        /* <DEDUP_REMOVED lines=23> */
.L_x_2189:
        /* <DEDUP_REMOVED lines=10> */
.L_x_2192:
        /* <DEDUP_REMOVED lines=19> */
[----:B------:R-:W1:Y:S01]  /*09f0*/  S2UR UR60, SR_CTAID.X ;  /* 0x00000000003c79c3 */ /* 0x000e620000002500 */
[----:B------:R-:W-:Y:S01]  /*0a00*/  ULDC UR4, c[0x0][0x448] ;  /* 0x0001120000047ab9 */ /* 0x000fe20000000800 */
[----:B------:R-:W-:Y:S01]  /*0a10*/  ULDC UR6, c[0x0][0x424] ;  /* 0x0001090000067ab9 */ /* 0x000fe20000000800 */
[----:B------:R-:W-:Y:S01]  /*0a20*/  UISETP.NE.AND UP1, UPT, UR4, 0x1, UPT ;  /* 0x000000010400788c */ /* 0x000fe2000bf25270 */
[----:B------:R-:W-:Y:S02]  /*0a30*/  ULDC UR7, c[0x0][0x288] ;  /* 0x0000a20000077ab9 */ /* 0x000fe40000000800 */
[----:B------:R-:W-:Y:S01]  /*0a40*/  ULDC.64 UR4, c[0x0][0x418] ;  /* 0x0001060000047ab9 */ /* 0x000fe20000000a00 */
[----:B------:R-:W-:Y:S02]  /*0a50*/  UIADD3 UR7, -UR7, 0x50, URZ ;  /* 0x0000005007077890 */ /* 0x000fe4000fffe13f */
[----:B------:R-:W-:Y:S02]  /*0a60*/  UISETP.NE.U32.AND UP0, UPT, UR4, URZ, UPT ;  /* 0x0000003f0400728c */ /* 0x000fe4000bf05070 */
[----:B------:R-:W-:-:S02]  /*0a70*/  UP2UR UR4, UPR, URZ, 0x2 ;  /* 0x000000023f047883 */ /* 0x000fc40008000000 */
[----:B------:R-:W-:Y:S01]  /*0a80*/  UISETP.NE.AND.EX UP0, UPT, UR5, URZ, UPT, UP0 ;  /* 0x0000003f0500728c */ /* 0x000fe2000bf05300 */
[----:B------:R-:W-:Y:S02]  /*0a90*/  ULDC UR8, c[0x0][0x2f0] ;  /* 0x0000bc0000087ab9 */ /* 0x000fe40000000800 */
[----:B------:R-:W-:Y:S01]  /*0aa0*/  @UP1 ULDC UR5, c[0x0][0x44c] ;  /* 0x0001130000051ab9 */ /* 0x000fe20000000800 */
[----:B------:R-:W-:Y:S01]  /*0ab0*/  MOV R19, UR4 ;  /* 0x0000000400137c02 */ /* 0x000fe20008000f00 */
[----:B------:R-:W-:Y:S01]  /*0ac0*/  USEL UR11, UR6, 0x1, UP0 ;  /* 0x00000001060b7887 */ /* 0x000fe20008000000 */
[----:B------:R-:W-:Y:S01]  /*0ad0*/  @UP1 ULDC UR10, c[0x0][0x450] ;  /* 0x00011400000a1ab9 */ /* 0x000fe20000000800 */
[----:B------:R-:W-:Y:S02]  /*0ae0*/  USHF.R.U32.HI UR12, URZ, 0x10, UR9 ;  /* 0x000000103f0c7899 */ /* 0x000fe40008011609 */
[----:B------:R-:W-:Y:S02]  /*0af0*/  UIMAD UR7, UR11, UR8, UR7 ;  /* 0x000000080b0772a4 */ /* 0x000fe4000f8e0207 */
[----:B------:R-:W-:Y:S01]  /*0b00*/  IMAD.U32 R17, RZ, RZ, UR11 ;  /* 0x0000000bff117e24 */ /* 0x000fe2000f8e00ff */
[----:B-1----:R-:W-:-:S04]  /*0b10*/  USHF.L.U32 UR60, UR60, 0x7, URZ ;  /* 0x000000073c3c7899 */ /* 0x002fc8000800063f */
[----:B------:R-:W-:Y:S02]  /*0b20*/  @UP1 UIADD3 UR4, UR60, 0x7f, URZ ;  /* 0x0000007f3c041890 */ /* 0x000fe4000fffe03f */
[----:B------:R-:W-:Y:S02]  /*0b30*/  UIADD3 UR6, UR60, 0x7f, URZ ;  /* 0x0000007f3c067890 */ /* 0x000fe4000fffe03f */
[----:B------:R-:W-:Y:S02]  /*0b40*/  UIMAD.WIDE.U32 UR4, UR4, UR5, URZ ;  /* 0x00000005040472a5 */ /* 0x000fe4000f8e003f */
[----:B------:R-:W-:Y:S02]  /*0b50*/  UIMAD UR4, UR11, UR8, 0x4f ;  /* 0x0000004f0b0474a4 */ /* 0x000fe4000f8e0208 */
[----:B------:R-:W-:Y:S02]  /*0b60*/  @UP1 USHF.R.U32.HI UR6, URZ, UR10, UR5 ;  /* 0x0000000a3f061299 */ /* 0x000fe40008011605 */
[----:B------:R-:W-:-:S02]  /*0b70*/  UIMAD.WIDE UR4, UR4, 0x66666667, URZ ;  /* 0x66666667040478a5 */ /* 0x000fc4000f8e023f */
[----:B------:R-:W-:Y:S02]  /*0b80*/  UIADD3 UR6, UR7, UR6, URZ ;  /* 0x0000000607067290 */ /* 0x000fe4000fffe03f */
[----:B------:R-:W-:Y:S02]  /*0b90*/  USHF.R.U32.HI UR4, URZ, 0x1f, UR5 ;  /* 0x0000001f3f047899 */ /* 0x000fe40008011605 */
[----:B------:R-:W-:Y:S02]  /*0ba0*/  UIMAD.WIDE UR6, UR6, 0x66666667, URZ ;  /* 0x66666667060678a5 */ /* 0x000fe4000f8e023f */
[----:B------:R-:W-:Y:S02]  /*0bb0*/  ULEA.HI.SX32 UR4, UR5, UR4, 0x1b ;  /* 0x0000000405047291 */ /* 0x000fe4000f8fda3f */
[----:B------:R-:W-:-:S04]  /*0bc0*/  USHF.R.U32.HI UR6, URZ, 0x1f, UR7 ;  /* 0x0000001f3f067899 */ /* 0x000fc80008011607 */
[----:B------:R-:W-:Y:S02]  /*0bd0*/  ULEA.HI.SX32 UR6, UR7, UR6, 0x1b ;  /* 0x0000000607067291 */ /* 0x000fe4000f8fda3f */
[----:B------:R-:W-:Y:S02]  /*0be0*/  ULOP3.LUT UR7, UR9, 0xffff, URZ, 0xc0, !UPT ;  /* 0x0000ffff09077892 */ /* 0x000fe4000f8ec03f */
[----:B------:R-:W-:-:S04]  /*0bf0*/  UISETP.LT.AND UP0, UPT, UR4, UR6, UPT ;  /* 0x000000060400728c */ /* 0x000fc8000bf01270 */
[----:B------:R-:W-:Y:S02]  /*0c00*/  USEL UR11, UR4, UR6, UP0 ;  /* 0x00000006040b7287 */ /* 0x000fe40008000000 */
[----:B------:R-:W-:Y:S02]  /*0c10*/  UISETP.NE.AND UP0, UPT, UR12, URZ, UPT ;  /* 0x0000003f0c00728c */ /* 0x000fe4000bf05270 */
[----:B------:R-:W-:Y:S01]  /*0c20*/  UISETP.GE.AND UP1, UPT, UR11, 0x1, UPT ;  /* 0x000000010b00788c */ /* 0x000fe2000bf26270 */
[----:B------:R-:W-:-:S05]  /*0c30*/  UMOV UR4, URZ ;  /* 0x0000003f00047c82 */ /* 0x000fca0008000000 */
[----:B------:R-:W-:-:S03]  /*0c40*/  PLOP3.LUT P0, PT, PT, PT, UP1, 0x80, 0x0 ;  /* 0x000000000000781c */ /* 0x000fc60003f0f018 */
[----:B------:R-:W-:-:S10]  /*0c50*/  @!UP0 ULDC UR12, c[0x0][0x9f0] ;  /* 0x00027c00000c8ab9 */ /* 0x000fd40000000800 */
[----:B------:R-:W-:Y:S05]  /*0c60*/  @!P0 BRA `(.L_x_2194) ;  /* 0x0000000000848947 */ /* 0x000fea0003800000 */
[----:B------:R-:W-:Y:S01]  /*0c70*/  IMAD.U32 R3, RZ, RZ, UR12 ;  /* 0x0000000cff037e24 */ /* 0x000fe2000f8e00ff */
[----:B------:R-:W-:Y:S01]  /*0c80*/  UIADD3 UR6, UR12, -0x1, UR11 ;  /* 0xffffffff0c067890 */ /* 0x000fe2000fffe00b */
[----:B------:R-:W-:-:S03]  /*0c90*/  UMOV UR4, URZ ;  /* 0x0000003f00047c82 */ /* 0x000fc60008000000 */
[-C--:B------:R-:W-:Y:S02]  /*0ca0*/  IABS R0, R3.reuse ;  /* 0x0000000300007213 */ /* 0x080fe40000000000 */
[----:B------:R-:W-:Y:S01]  /*0cb0*/  MOV R4, UR6 ;  /* 0x0000000600047c02 */ /* 0x000fe20008000f00 */
[----:B------:R-:W-:Y:S01]  /*0cc0*/  ULOP3.LUT UR6, UR6, UR12, URZ, 0x3c, !UPT ;  /* 0x0000000c06067292 */ /* 0x000fe2000f8e3c3f */
[----:B------:R-:W-:Y:S02]  /*0cd0*/  R2UR UR13, R0 ;  /* 0x00000000000d72ca */ /* 0x000fe400000e0000 */
[----:B------:R-:W-:Y:S02]  /*0ce0*/  IABS R4, R4 ;  /* 0x0000000400047213 */ /* 0x000fe40000000000 */
[----:B------:R-:W-:-:S03]  /*0cf0*/  IABS R5, R3 ;  /* 0x0000000300057213 */ /* 0x000fc60000000000 */
        /* <DEDUP_REMOVED lines=24> */
.L_x_2194:
[----:B------:R-:W-:Y:S01]  /*0e80*/  UIMAD UR6, UR7, UR4, URZ ;  /* 0x00000004070672a4 */ /* 0x000fe2000f8e023f */
[----:B------:R-:W-:Y:S01]  /*0e90*/  IMAD.U32 R0, RZ, RZ, UR11 ;  /* 0x0000000bff007e24 */ /* 0x000fe2000f8e00ff */
[----:B------:R-:W-:Y:S01]  /*0ea0*/  MOV R3, UR4 ;  /* 0x0000000400037c02 */ /* 0x000fe20008000f00 */
[----:B------:R-:W-:Y:S01]  /*0eb0*/  VIADD R18, R25, 0xffffff80 ;  /* 0xffffff8019127836 */ /* 0x000fe20000000000 */
[----:B------:R-:W-:Y:S01]  /*0ec0*/  R2UR UR5, R17 ;  /* 0x00000000110572ca */ /* 0x000fe200000e0000 */
[----:B0-----:R-:W-:Y:S01]  /*0ed0*/  IMAD.MOV.U32 R2, RZ, RZ, RZ ;  /* 0x000000ffff027224 */ /* 0x001fe200078e00ff */
[----:B------:R-:W-:Y:S01]  /*0ee0*/  VIADDMNMX R0, R3, UR6, R0, PT ;  /* 0x0000000603007c46 */ /* 0x000fe2000b800100 */
[----:B------:R-:W-:Y:S01]  /*0ef0*/  IMAD.U32 R22, RZ, RZ, UR6 ;  /* 0x00000006ff167e24 */ /* 0x000fe2000f8e00ff */
[----:B------:R-:W-:Y:S02]  /*0f00*/  PLOP3.LUT P0, PT, PT, PT, PT, 0x80, 0x0 ;  /* 0x000000000000781c */ /* 0x000fe40003f0f070 */
[----:B------:R-:W-:-:S02]  /*0f10*/  CS2R R150, SRZ ;  /* 0x0000000000967805 */ /* 0x000fc4000001ff00 */
[----:B------:R-:W-:Y:S02]  /*0f20*/  R2UR UR61, R0 ;  /* 0x00000000003d72ca */ /* 0x000fe400000e0000 */
[----:B------:R-:W-:Y:S02]  /*0f30*/  CS2R R148, SRZ ;  /* 0x0000000000947805 */ /* 0x000fe4000001ff00 */
[----:B------:R-:W-:Y:S02]  /*0f40*/  MOV R0, RZ ;  /* 0x000000ff00007202 */ /* 0x000fe40000000f00 */
[----:B------:R-:W-:Y:S02]  /*0f50*/  CS2R R146, SRZ ;  /* 0x0000000000927805 */ /* 0x000fe4000001ff00 */
[----:B------:R-:W-:Y:S02]  /*0f60*/  CS2R R144, SRZ ;  /* 0x0000000000907805 */ /* 0x000fe4000001ff00 */
[----:B------:R-:W-:-:S02]  /*0f70*/  CS2R R142, SRZ ;  /* 0x00000000008e7805 */ /* 0x000fc4000001ff00 */
[----:B------:R-:W-:Y:S01]  /*0f80*/  CS2R R140, SRZ ;  /* 0x00000000008c7805 */ /* 0x000fe2000001ff00 */
[----:B------:R-:W-:Y:S01]  /*0f90*/  UIMAD UR4, UR5, UR8, URZ ;  /* 0x00000008050472a4 */ /* 0x000fe2000f8e023f */
[----:B------:R-:W-:Y:S02]  /*0fa0*/  CS2R R138, SRZ ;  /* 0x00000000008a7805 */ /* 0x000fe4000001ff00 */
[----:B------:R-:W-:Y:S02]  /*0fb0*/  CS2R R136, SRZ ;  /* 0x0000000000887805 */ /* 0x000fe4000001ff00 */
[----:B------:R-:W-:Y:S02]  /*0fc0*/  CS2R R134, SRZ ;  /* 0x0000000000867805 */ /* 0x000fe4000001ff00 */
[----:B------:R-:W-:Y:S02]  /*0fd0*/  CS2R R132, SRZ ;  /* 0x0000000000847805 */ /* 0x000fe4000001ff00 */
[----:B------:R-:W-:Y:S01]  /*0fe0*/  CS2R R130, SRZ ;  /* 0x0000000000827805 */ /* 0x000fe2000001ff00 */
[----:B------:R-:W-:Y:S01]  /*0ff0*/  UISETP.GT.AND UP0, UPT, UR61, UR6, UPT ;  /* 0x000000063d00728c */ /* 0x000fe2000bf04270 */
[----:B------:R-:W-:Y:S01]  /*1000*/  IMAD.U32 R152, RZ, RZ, UR4 ;  /* 0x00000004ff987e24 */ /* 0x000fe2000f8e00ff */
[----:B------:R-:W-:-:S02]  /*1010*/  CS2R R128, SRZ ;  /* 0x0000000000807805 */ /* 0x000fc4000001ff00 */
[----:B------:R-:W-:Y:S02]  /*1020*/  CS2R R126, SRZ ;  /* 0x00000000007e7805 */ /* 0x000fe4000001ff00 */
[----:B------:R-:W-:Y:S02]  /*1030*/  CS2R R124, SRZ ;  /* 0x00000000007c7805 */ /* 0x000fe4000001ff00 */
[----:B------:R-:W-:Y:S02]  /*1040*/  CS2R R122, SRZ ;  /* 0x00000000007a7805 */ /* 0x000fe4000001ff00 */
[----:B------:R-:W-:Y:S02]  /*1050*/  PLOP3.LUT P1, PT, PT, PT, UP0, 0x80, 0x0 ;  /* 0x000000000000781c */ /* 0x000fe40003f2f008 */
        /* <DEDUP_REMOVED lines=85> */
.L_x_2196:
[----:B------:R-:W-:Y:S02]  /*15b0*/  R2UR UR4, R16 ;  /* 0x00000000100472ca */ /* 0x000fe400000e0000 */
[----:B------:R-:W-:-:S11]  /*15c0*/  SHF.L.U32 R0, RZ, 0x1f, RZ ;  /* 0x0000001fff007819 */ /* 0x000fd600000006ff */
[----:B------:R-:W0:Y:S02]  /*15d0*/  SYNCS.PHASECHK.TRANS64.TRYWAIT P0, [UR4+0x38800], R0 ;  /* 0x03880000ff0075a7 */ /* 0x000e240008000144 */
[----:B0-----:R-:W-:Y:S05]  /*15e0*/  @!P0 BRA `(.L_x_2197) ;  /* 0x0000014400308947 */ /* 0x001fea0003800000 */
.L_x_2284:
[----:B------:R-:W2:Y:S02]  /*15f0*/  LDL R2, [R1+0x4] ;  /* 0x0000040001027983 */ /* 0x000ea40000100800 */
[----:B--2---:R-:W-:-:S13]  /*1600*/  R2UR UR4, R2 ;  /* 0x00000000020472ca */ /* 0x004fda00000e0000 */
[----:B------:R-:W-:-:S06]  /*1610*/  ULOP3.LUT UR4, UR4, 0x1, URZ, 0xfc, !UPT ;  /* 0x0000000104047892 */ /* 0x000fcc000f8efc3f */
[----:B------:R-:W-:-:S04]  /*1620*/  MOV R2, UR4 ;  /* 0x0000000400027c02 */ /* 0x000fc80008000f00 */
[----:B------:R-:W-:-:S13]  /*1630*/  ISETP.NE.AND P0, PT, R2, 0x3, PT ;  /* 0x000000030200780c */ /* 0x000fda0003f05270 */
[----:B------:R-:W-:Y:S05]  /*1640*/  @!P0 BRA `(.L_x_2198) ;  /* 0x0000000000048947 */ /* 0x000fea0003800000 */
[----:B------:R-:W-:Y:S01]  /*1650*/  BPT.TRAP 0x1 ;  /* 0x000000040000795c */ /* 0x000fe20000300000 */
.L_x_2198:
[----:B------:R-:W-:-:S13]  /*1660*/  R2UR UR4, R16 ;  /* 0x00000000100472ca */ /* 0x000fda00000e0000 */
[----:B------:R1:W2:Y:S01]  /*1670*/  SYNCS.PHASECHK.TRANS64.TRYWAIT P1, [UR4+0x38830], R0 ;  /* 0x03883000ff0075a7 */ /* 0x0002a20008020144 */
[----:B------:R-:W-:Y:S05]  /*1680*/  @!P0 BRA `(.L_x_2199) ;  /* 0x0000000000048947 */ /* 0x000fea0003800000 */
[----:B------:R-:W-:Y:S01]  /*1690*/  BPT.TRAP 0x1 ;  /* 0x000000040000795c */ /* 0x000fe20000300000 */
.L_x_2199:
[----:B------:R-:W-:-:S05]  /*16a0*/  IMAD.U32 R4, RZ, RZ, UR36 ;  /* 0x00000024ff047e24 */ /* 0x000fca000f8e00ff */
[----:B------:R-:W-:Y:S01]  /*16b0*/  LOP3.LUT R4, R4, 0x10000, RZ, 0xfc, !PT ;  /* 0x0001000004047812 */ /* 0x000fe200078efcff */
[----:B--2---:R-:W-:Y:S06]  /*16c0*/  @P1 BRA `(.L_x_2200) ;  /* 0x00000000000c1947 */ /* 0x004fec0003800000 */
[----:B------:R-:W-:-:S13]  /*16d0*/  R2UR UR4, R16 ;  /* 0x00000000100472ca */ /* 0x000fda00000e0000 */
[----:B------:R-:W2:Y:S02]  /*16e0*/  SYNCS.PHASECHK.TRANS64.TRYWAIT P1, [UR4+0x38830], R0 ;  /* 0x03883000ff0075a7 */ /* 0x000ea40008020144 */
[----:B--2---:R-:W-:Y:S05]  /*16f0*/  @!P1 BRA `(.L_x_2201) ;  /* 0x0000014400089947 */ /* 0x004fea0003800000 */
.L_x_2200:
[----:B------:R-:W-:Y:S05]  /*1700*/  WARPSYNC.ALL ;  /* 0x0000000000007948 */ /* 0x000fea0003800000 */
[----:B------:R-:W-:Y:S01]  /*1710*/  IMAD.MOV.U32 R5, RZ, RZ, 0x40000040 ;  /* 0x40000040ff057424 */ /* 0x000fe200078e00ff */
[----:B------:R-:W-:Y:S01]  /*1720*/  R2UR UR4, R16 ;  /* 0x00000000100472ca */ /* 0x000fe200000e0000 */
[----:B------:R-:W-:-:S03]  /*1730*/  WARPGROUP.ARRIVE ;  /* 0x00000000000079c5 */ /* 0x000fc60000000000 */
        /* <DEDUP_REMOVED lines=16> */
[----:B------:R-:W-:Y:S01]  /*1840*/  R2UR UR21, R5 ;  /* 0x00000000051572ca */ /* 0x000fe200000e0000 */
[----:B------:R-:W-:Y:S01]  /*1850*/  IMAD.U32 R11, RZ, RZ, UR27 ;  /* 0x0000001bff0b7e24 */ /* 0x000fe2000f8e00ff */
[----:B------:R-:W-:Y:S01]  /*1860*/  R2UR UR4, R4 ;  /* 0x00000000040472ca */ /* 0x000fe200000e0000 */
[----:B------:R-:W-:Y:S01]  /*1870*/  ULOP3.LUT UR6, UR6, 0x3fff, URZ, 0xc0, !UPT ;  /* 0x00003fff06067892 */ /* 0x000fe2000f8ec03f */
[----:B------:R-:W-:Y:S01]  /*1880*/  UMOV UR31, 0x40000040 ;  /* 0x40000040001f7882 */ /* 0x000fe20000000000 */
[----:B------:R-:W-:-:S02]  /*1890*/  UMOV UR35, 0x40000040 ;  /* 0x4000004000237882 */ /* 0x000fc40000000000 */
[----:B------:R-:W-:Y:S01]  /*18a0*/  ULOP3.LUT UR24, UR6, 0x10000, URZ, 0xfc, !UPT ;  /* 0x0001000006187892 */ /* 0x000fe2000f8efc3f */
[----:B------:R-:W-:Y:S01]  /*18b0*/  UMOV UR39, 0x40000040 ;  /* 0x4000004000277882 */ /* 0x000fe20000000000 */
[----:B------:R-:W-:Y:S02]  /*18c0*/  UMOV UR43, 0x40000040 ;  /* 0x40000040002b7882 */ /* 0x000fe40000000000 */
[----:B------:R-:W-:Y:S02]  /*18d0*/  UIADD3 UR10, UR24, 0x80, URZ ;  /* 0x00000080180a7890 */ /* 0x000fe4000fffe03f */
[----:B------:R-:W-:Y:S02]  /*18e0*/  UIADD3 UR14, UR24, 0x100, URZ ;  /* 0x00000100180e7890 */ /* 0x000fe4000fffe03f */
[----:B------:R-:W-:Y:S01]  /*18f0*/  IMAD.U32 R15, RZ, RZ, UR24 ;  /* 0x00000018ff0f7e24 */ /* 0x000fe2000f8e00ff */
[----:B------:R-:W-:Y:S01]  /*1900*/  UMOV UR6, UR24 ;  /* 0x0000001800067c82 */ /* 0x000fe20008000000 */
[----:B------:R-:W-:Y:S01]  /*1910*/  UIADD3 UR18, UR24, 0x180, URZ ;  /* 0x0000018018127890 */ /* 0x000fe2000fffe03f */
[----:B------:R-:W-:Y:S01]  /*1920*/  HGMMA.64x16x16.F32 R56, gdesc[UR4], RZ, !UPT, gsb0 ;  /* 0x00200000043879f0 */ /* 0x000fe2000c0008ff */
[----:B------:R-:W-:Y:S01]  /*1930*/  UIADD3 UR22, UR24, 0x200, URZ ;  /* 0x0000020018167890 */ /* 0x000fe2000fffe03f */
[----:B------:R-:W-:Y:S01]  /*1940*/  R2UR UR6, R4 ;  /* 0x00000000040672ca */ /* 0x000fe200000e0000 */
[----:B------:R-:W-:Y:S01]  /*1950*/  UMOV UR5, 0x40000040 ;  /* 0x4000004000057882 */ /* 0x000fe20000000000 */
[----:B------:R-:W-:Y:S01]  /*1960*/  UIADD3 UR7, UR24, 0x204, URZ ;  /* 0x0000020418077890 */ /* 0x000fe2000fffe03f */
[----:B------:R-:W-:Y:S01]  /*1970*/  UMOV UR47, 0x40000040 ;  /* 0x40000040002f7882 */ /* 0x000fe20000000000 */
[----:B------:R-:W-:Y:S01]  /*1980*/  UMOV UR51, 0x40000040 ;  /* 0x4000004000337882 */ /* 0x000fe20000000000 */
[----:B------:R-:W-:Y:S01]  /*1990*/  UMOV UR55, 0x40000040 ;  /* 0x4000004000377882 */ /* 0x000fe20000000000 */
[----:B------:R-:W-:-:S07]  /*19a0*/  UMOV UR59, 0x40000040 ;  /* 0x40000040003b7882 */ /* 0x000fce0000000000 */
[----:B------:R-:W-:-:S07]  /*19b0*/  UIADD3 UR4, UR6, 0x2, URZ ;  /* 0x0000000206047890 */ /* 0x000fce000fffe03f */
[----:B------:R-:W-:Y:S01]  /*19c0*/  UMOV UR26, UR4 ;  /* 0x00000004001a7c82 */ /* 0x000fe20008000000 */
[----:B------:R-:W-:Y:S01]  /*19d0*/  UIADD3 UR4, UR24, 0x202, URZ ;  /* 0x0000020218047890 */ /* 0x000fe2000fffe03f */
[----:B------:R-:W-:Y:S01]  /*19e0*/  MOV R10, UR26 ;  /* 0x0000001a000a7c02 */ /* 0x000fe20008000f00 */
        /* <DEDUP_REMOVED lines=52> */
[----:B------:R-:W-:-:S06]  /*1d30*/  UMOV UR27, 0x40000040 ;  /* 0x40000040001b7882 */ /* 0x000fcc0000000000 */
        /* <DEDUP_REMOVED lines=120> */
[----:B------:R-:W-:Y:S01]  /*24c0*/  IMAD.U32 R9, RZ, RZ, UR15 ;  /* 0x0000000fff097e24 */ /* 0x000fe2000f8e00ff */
        /* <DEDUP_REMOVED lines=345> */
.L_x_2202:
[----:B------:R-:W-:Y:S01]  /*3a60*/  LOP3.LUT R3, R64, 0xffffff80, RZ, 0xc0, !PT ;  /* 0xffffff8040037812 */ /* 0x000fe200078ec0ff */
[----:B------:R-:W-:Y:S01]  /*3a70*/  UMOV UR7, 0xffffffb0 ;  /* 0xffffffb000077882 */ /* 0x000fe20000000000 */
[----:B------:R-:W-:Y:S01]  /*3a80*/  R2UR UR6, R19 ;  /* 0x00000000130672ca */ /* 0x000fe200000e0000 */
[----:B------:R-:W-:Y:S01]  /*3a90*/  UIMAD UR7, UR61, UR7, 0x51 ;  /* 0x000000513d0774a4 */ /* 0x000fe2000f8e0207 */
[----:B------:R-:W-:Y:S01]  /*3aa0*/  IADD3 R3, R18, -R3, RZ ;  /* 0x8000000312037210 */ /* 0x000fe20007ffe0ff */
[----:B------:R-:W-:Y:S01]  /*3ab0*/  ULDC UR10, c[0x0][0x9d8] ;  /* 0x00027600000a7ab9 */ /* 0x000fe20000000800 */
[----:B------:R-:W-:Y:S01]  /*3ac0*/  LEA.HI R65, R65, R18, RZ, 0x2 ;  /* 0x0000001241417211 */ /* 0x000fe200078f10ff */
[----:B------:R-:W-:Y:S01]  /*3ad0*/  FMUL.FTZ R58, R58, UR10 ;  /* 0x0000000a3a3a7c20 */ /* 0x000fe20008410000 */
[----:B------:R-:W-:Y:S01]  /*3ae0*/  SHF.R.S32.HI R0, RZ, 0x1f, R3 ;  /* 0x0000001fff007819 */ /* 0x000fe20000011403 */
[----:B------:R-:W-:Y:S01]  /*3af0*/  FMUL.FTZ R59, R59, UR10 ;  /* 0x0000000a3b3b7c20 */ /* 0x000fe20008410000 */
[----:B------:R-:W-:Y:S01]  /*3b00*/  LOP3.LUT R65, R65, 0xfffffffc, RZ, 0xc0, !PT ;  /* 0xfffffffc41417812 */ /* 0x000fe200078ec0ff */
[----:B------:R-:W-:Y:S01]  /*3b10*/  FMUL.FTZ R62, R62, UR10 ;  /* 0x0000000a3e3e7c20 */ /* 0x000fe20008410000 */
[CC--:B------:R-:W-:Y:S01]  /*3b20*/  LEA.HI R2, R0.reuse, R3.reuse, RZ, 0x2 ;  /* 0x0000000300027211 */ /* 0x0c0fe200078f10ff */
[----:B------:R-:W0:Y:S01]  /*3b30*/  MUFU.TANH R58, R58 ;  /* 0x0000003a003a7308 */ /* 0x000e220000002400 */
[----:B------:R-:W-:Y:S01]  /*3b40*/  LEA.HI R6, R0, R3, RZ, 0x5 ;  /* 0x0000000300067211 */ /* 0x000fe200078f28ff */
[----:B------:R-:W-:Y:S01]  /*3b50*/  IMAD.IADD R65, R18, 0x1, -R65 ;  /* 0x0000000112417824 */ /* 0x000fe200078e0a41 */
[--C-:B------:R-:W-:Y:S01]  /*3b60*/  SHF.R.S32.HI R0, RZ, 0x2, R2.reuse ;  /* 0x00000002ff007819 */ /* 0x100fe20000011402 */
[----:B------:R-:W-:Y:S01]  /*3b70*/  UISETP.NE.AND UP0, UPT, UR6, URZ, UPT ;  /* 0x0000003f0600728c */ /* 0x000fe2000bf05270 */
[----:B------:R-:W-:Y:S01]  /*3b80*/  SHF.R.S32.HI R7, RZ, 0x1f, R2 ;  /* 0x0000001fff077819 */ /* 0x000fe20000011402 */
[----:B------:R-:W-:Y:S01]  /*3b90*/  FMUL.FTZ R63, R63, UR10 ;  /* 0x0000000a3f3f7c20 */ /* 0x000fe20008410000 */
[----:B------:R-:W-:Y:S01]  /*3ba0*/  LEA.HI R12, R66, R66, RZ, 0x1 ;  /* 0x00000042420c7211 */ /* 0x000fe200078f08ff */
[----:B------:R-:W1:Y:S01]  /*3bb0*/  MUFU.TANH R59, R59 ;  /* 0x0000003b003b7308 */ /* 0x000e620000002400 */
[----:B------:R-:W-:Y:S01]  /*3bc0*/  SHF.R.S32.HI R6, RZ, 0x5, R6 ;  /* 0x00000005ff067819 */ /* 0x000fe20000011406 */
[----:B------:R-:W-:Y:S01]  /*3bd0*/  ULDC UR14, c[0x0][0x288] ;  /* 0x0000a200000e7ab9 */ /* 0x000fe20000000800 */
[-C--:B------:R-:W-:Y:S01]  /*3be0*/  LEA.HI R7, R7, R0.reuse, RZ, 0x3 ;  /* 0x0000000007077211 */ /* 0x080fe200078f18ff */
[----:B------:R-:W-:Y:S01]  /*3bf0*/  FMUL.FTZ R50, R50, UR10 ;  /* 0x0000000a32327c20 */ /* 0x000fe20008410000 */
[----:B------:R-:W-:Y:S01]  /*3c00*/  LOP3.LUT R13, R12, 0x3fffffe, RZ, 0xc0, !PT ;  /* 0x03fffffe0c0d7812 */ /* 0x000fe200078ec0ff */
[----:B------:R-:W-:Y:S01]  /*3c10*/  FMUL.FTZ R49, R49, UR10 ;  /* 0x0000000a31317c20 */ /* 0x000fe20008410000 */
[----:B------:R-:W-:Y:S01]  /*3c20*/  LEA R12, R6, UR60, 0x4 ;  /* 0x0000003c060c7c11 */ /* 0x000fe2000f8e20ff */
[----:B------:R-:W-:Y:S01]  /*3c30*/  @UP0 ULDC UR6, c[0x0][0x44c] ;  /* 0x0001130000060ab9 */ /* 0x000fe20000000800 */
[----:B------:R-:W-:Y:S01]  /*3c40*/  LOP3.LUT R7, R7, 0xfffffff8, RZ, 0xc0, !PT ;  /* 0xfffffff807077812 */ /* 0x000fe200078ec0ff */
[----:B------:R-:W-:Y:S01]  /*3c50*/  IMAD.IADD R13, R66, 0x1, -R13 ;  /* 0x00000001420d7824 */ /* 0x000fe200078e0a0d */
[----:B------:R-:W-:Y:S01]  /*3c60*/  LEA.HI R6, R65, R65, RZ, 0x1 ;  /* 0x0000004141067211 */ /* 0x000fe200078f08ff */
[----:B------:R-:W2:Y:S01]  /*3c70*/  MUFU.TANH R62, R62 ;  /* 0x0000003e003e7308 */ /* 0x000ea20000002400 */
[----:B------:R-:W-:Y:S01]  /*3c80*/  IADD3 R12, R12, R0, -R7 ;  /* 0x000000000c0c7210 */ /* 0x000fe20007ffe807 */
[----:B------:R-:W-:Y:S01]  /*3c90*/  FMUL.FTZ R52, R52, UR10 ;  /* 0x0000000a34347c20 */ /* 0x000fe20008410000 */
[----:B------:R-:W-:Y:S01]  /*3ca0*/  LOP3.LUT R6, R6, 0x1ffffffe, RZ, 0xc0, !PT ;  /* 0x1ffffffe06067812 */ /* 0x000fe200078ec0ff */
[----:B------:R-:W-:Y:S01]  /*3cb0*/  FMUL.FTZ R51, R51, UR10 ;  /* 0x0000000a33337c20 */ /* 0x000fe20008410000 */
[----:B------:R-:W-:Y:S01]  /*3cc0*/  PLOP3.LUT P1, PT, PT, PT, UP0, 0x80, 0x0 ;  /* 0x000000000000781c */ /* 0x000fe20003f2f008 */
[----:B------:R-:W-:Y:S01]  /*3cd0*/  FMUL.FTZ R42, R42, UR10 ;  /* 0x0000000a2a2a7c20 */ /* 0x000fe20008410000 */
[----:B------:R-:W-:Y:S01]  /*3ce0*/  LEA R13, R13, R12, 0x6 ;  /* 0x0000000c0d0d7211 */ /* 0x000fe200078e30ff */
[----:B------:R-:W-:Y:S01]  /*3cf0*/  IMAD.IADD R6, R65, 0x1, -R6 ;  /* 0x0000000141067824 */ /* 0x000fe200078e0a06 */
[----:B------:R-:W-:Y:S01]  /*3d00*/  PLOP3.LUT P2, PT, PT, PT, UP0, 0x80, 0x0 ;  /* 0x000000000000781c */ /* 0x000fe20003f4f008 */
[----:B------:R-:W3:Y:S01]  /*3d10*/  MUFU.TANH R63, R63 ;  /* 0x0000003f003f7308 */ /* 0x000ee20000002400 */
[----:B------:R-:W-:Y:S01]  /*3d20*/  R2UR UR22, R152 ;  /* 0x00000000981672ca */ /* 0x000fe200000e0000 */
[----:B------:R-:W-:Y:S01]  /*3d30*/  IMAD R14, R6, 0x8, R13 ;  /* 0x00000008060e7824 */ /* 0x000fe200078e020d */
[----:B------:R-:W-:Y:S01]  /*3d40*/  LOP3.LUT R18, R2, 0x7ffffffc, RZ, 0xc0, !PT ;  /* 0x7ffffffc02127812 */ /* 0x000fe200078ec0ff */
[----:B------:R-:W-:Y:S01]  /*3d50*/  FMUL.FTZ R43, R43, UR10 ;  /* 0x0000000a2b2b7c20 */ /* 0x000fe20008410000 */
[----:B------:R-:W-:Y:S01]  /*3d60*/  FMUL.FTZ R54, R54, UR10 ;  /* 0x0000000a36367c20 */ /* 0x000fe20008410000 */
[----:B------:R-:W-:-:S02]  /*3d70*/  IMAD.MOV.U32 R0, RZ, RZ, R14 ;  /* 0x000000ffff007224 */ /* 0x000fc400078e000e */
[----:B------:R-:W-:Y:S01]  /*3d80*/  FMUL.FTZ R46, R46, UR10 ;  /* 0x0000000a2e2e7c20 */ /* 0x000fe20008410000 */
[----:B------:R-:W-:Y:S01]  /*3d90*/  @P1 IMAD.HI.U32 R6, R14, UR6, RZ ;  /* 0x000000060e061c27 */ /* 0x000fe2000f8e00ff */
[----:B------:R-:W-:Y:S01]  /*3da0*/  @UP0 ULDC UR6, c[0x0][0x450] ;  /* 0x0001140000060ab9 */ /* 0x000fe20000000800 */
[----:B------:R-:W-:Y:S02]  /*3db0*/  MUFU.TANH R50, R50 ;  /* 0x0000003200327308 */ /* 0x000fe40000002400 */
[----:B------:R-:W-:Y:S01]  /*3dc0*/  FMUL.FTZ R55, R55, UR10 ;  /* 0x0000000a37377c20 */ /* 0x000fe20008410000 */
[----:B------:R-:W-:Y:S01]  /*3dd0*/  IMAD.IADD R18, R3, 0x1, -R18 ;  /* 0x0000000103127824 */ /* 0x000fe200078e0a12 */
[----:B------:R-:W-:Y:S01]  /*3de0*/  @P2 SHF.R.U32.HI R0, RZ, UR6, R6 ;  /* 0x00000006ff002c19 */ /* 0x000fe20008011606 */
[----:B------:R-:W-:Y:S01]  /*3df0*/  UIMAD UR6, UR61, -0x50, UR22 ;  /* 0xffffffb03d0678a4 */ /* 0x000fe2000f8e0216 */
[----:B------:R-:W-:Y:S01]  /*3e00*/  MOV R3, UR7 ;  /* 0x0000000700037c02 */ /* 0x000fe20008000f00 */
[----:B------:R-:W-:-:S02]  /*3e10*/  IMAD.U32 R12, RZ, RZ, UR22 ;  /* 0x00000016ff0c7e24 */ /* 0x000fc4000f8e00ff */
[----:B------:R-:W-:Y:S01]  /*3e20*/  FMUL.FTZ R47, R47, UR10 ;  /* 0x0000000a2f2f7c20 */ /* 0x000fe20008410000 */
[----:B------:R-:W4:Y:S01]  /*3e30*/  SHFL.IDX PT, R6, R0, 0x1, 0x1c1f ;  /* 0x003c1f0000067f89 */ /* 0x000f2200000e0000 */
[----:B------:R-:W-:Y:S01]  /*3e40*/  UIADD3 UR6, UR6, 0x50, URZ ;  /* 0x0000005006067890 */ /* 0x000fe2000fffe03f */
[----:B------:R-:W-:Y:S01]  /*3e50*/  IMAD R3, R18, -0x2, R3 ;  /* 0xfffffffe12037824 */ /* 0x000fe200078e0203 */
[----:B------:R-:W-:Y:S01]  /*3e60*/  MUFU.TANH R64, R49 ;  /* 0x0000003100407308 */ /* 0x000fe20000002400 */
[----:B------:R-:W-:Y:S01]  /*3e70*/  FMUL.FTZ R48, R48, UR10 ;  /* 0x0000000a30307c20 */ /* 0x000fe20008410000 */
[----:B------:R-:W-:Y:S01]  /*3e80*/  FMUL.FTZ R57, R57, UR10 ;  /* 0x0000000a39397c20 */ /* 0x000fe20008410000 */
[----:B------:R-:W-:Y:S01]  /*3e90*/  FMUL.FTZ R34, R34, UR10 ;  /* 0x0000000a22227c20 */ /* 0x000fe20008410000 */
[----:B------:R-:W-:Y:S01]  /*3ea0*/  IMAD.U32 R7, RZ, RZ, UR6 ;  /* 0x00000006ff077e24 */ /* 0x000fe2000f8e00ff */
[----:B------:R-:W-:Y:S01]  /*3eb0*/  IADD3 R3, R3, -UR14, R12 ;  /* 0x8000000e03037c10 */ /* 0x000fe2000fffe00c */
[----:B------:R-:W-:Y:S01]  /*3ec0*/  FMUL.FTZ R38, R38, UR10 ;  /* 0x0000000a26267c20 */ /* 0x000fe20008410000 */
[----:B------:R-:W-:Y:S01]  /*3ed0*/  FMUL.FTZ R35, R35, UR10 ;  /* 0x0000000a23237c20 */ /* 0x000fe20008410000 */
[----:B------:R-:W-:Y:S01]  /*3ee0*/  IMAD R2, R18, -0x2, R7 ;  /* 0xfffffffe12027824 */ /* 0x000fe200078e0207 */
        /* <DEDUP_REMOVED lines=10> */
[----:B------:R-:W2:Y:S01]  /*3f90*/  SHFL.IDX PT, R0, R0, RZ, 0x1c1f ;  /* 0x001c1fff00007589 */ /* 0x000ea200000e0000 */
[----:B------:R-:W-:Y:S01]  /*3fa0*/  FMUL.FTZ R53, R53, UR10 ;  /* 0x0000000a35357c20 */ /* 0x000fe20008410000 */
[--C-:B----4-:R-:W-:Y:S01]  /*3fb0*/  VIADDMNMX R6, R6, R3, R2.reuse, PT ;  /* 0x0000000306067246 */ /* 0x110fe20003800102 */
[----:B------:R-:W-:Y:S01]  /*3fc0*/  FMUL.FTZ R40, R40, UR10 ;  /* 0x0000000a28287c20 */ /* 0x000fe20008410000 */
[----:B------:R-:W-:Y:S01]  /*3fd0*/  FMUL.FTZ R41, R41, UR10 ;  /* 0x0000000a29297c20 */ /* 0x000fe20008410000 */
[----:B------:R-:W-:Y:S01]  /*3fe0*/  FMUL.FTZ R44, R44, UR10 ;  /* 0x0000000a2c2c7c20 */ /* 0x000fe20008410000 */
[C---:B------:R-:W-:Y:S01]  /*3ff0*/  ISETP.GT.AND P1, PT, R6.reuse, RZ, PT ;  /* 0x000000ff0600720c */ /* 0x040fe20003f24270 */
[----:B------:R0:W-:Y:S01]  /*4000*/  MUFU.TANH R13, R42 ;  /* 0x0000002a000d7308 */ /* 0x0001e20000002400 */
[----:B------:R-:W-:Y:S01]  /*4010*/  ISETP.GT.AND P2, PT, R6, 0x1, PT ;  /* 0x000000010600780c */ /* 0x000fe20003f44270 */
[----:B------:R-:W-:Y:S01]  /*4020*/  FMUL.FTZ R24, R24, UR10 ;  /* 0x0000000a18187c20 */ /* 0x000fe20008410000 */
[----:B------:R-:W-:Y:S01]  /*4030*/  ISETP.GT.AND P3, PT, R6, 0x8, PT ;  /* 0x000000080600780c */ /* 0x000fe20003f64270 */
[----:B------:R-:W-:Y:S01]  /*4040*/  FMUL.FTZ R45, R45, UR10 ;  /* 0x0000000a2d2d7c20 */ /* 0x000fe20008410000 */
[----:B------:R-:W-:Y:S01]  /*4050*/  FMUL.FTZ R25, R25, UR10 ;  /* 0x0000000a19197c20 */ /* 0x000fe20008410000 */
[----:B------:R-:W-:Y:S01]  /*4060*/  FMUL.FTZ R32, R32, UR10 ;  /* 0x0000000a20207c20 */ /* 0x000fe20008410000 */
[----:B------:R-:W-:Y:S01]  /*4070*/  FMUL.FTZ R28, R28, UR10 ;  /* 0x0000000a1c1c7c20 */ /* 0x000fe20008410000 */
[----:B------:R1:W-:Y:S01]  /*4080*/  MUFU.TANH R52, R43 ;  /* 0x0000002b00347308 */ /* 0x0003e20000002400 */
[----:B0-----:R-:W-:Y:S01]  /*4090*/  FSEL R42, R58, -INF , P1 ;  /* 0xff8000003a2a7808 */ /* 0x001fe20000800000 */
[----:B------:R-:W-:Y:S01]  /*40a0*/  FMUL.FTZ R33, R33, UR10 ;  /* 0x0000000a21217c20 */ /* 0x000fe20008410000 */
[----:B------:R-:W-:Y:S01]  /*40b0*/  ISETP.GT.AND P1, PT, R6, 0x9, PT ;  /* 0x000000090600780c */ /* 0x000fe20003f24270 */
[----:B------:R-:W-:Y:S01]  /*40c0*/  ULDC UR6, c[0x0][0x988] ;  /* 0x0002620000067ab9 */ /* 0x000fe20000000800 */
[----:B------:R-:W-:Y:S01]  /*40d0*/  FMUL.FTZ R36, R36, UR10 ;  /* 0x0000000a24247c20 */ /* 0x000fe20008410000 */
[----:B------:R-:W-:Y:S01]  /*40e0*/  FMUL.FTZ R37, R37, UR10 ;  /* 0x0000000a25257c20 */ /* 0x000fe20008410000 */
[----:B------:R-:W-:Y:S01]  /*40f0*/  FMUL.FTZ R29, R29, UR10 ;  /* 0x0000000a1d1d7c20 */ /* 0x000fe20008410000 */
[----:B------:R-:W0:Y:S01]  /*4100*/  MUFU.TANH R54, R54 ;  /* 0x0000003600367308 */ /* 0x000e220000002400 */
[----:B-1----:R-:W-:Y:S01]  /*4110*/  FSEL R43, R59, -INF , P2 ;  /* 0xff8000003b2b7808 */ /* 0x002fe20001000000 */
[----:B------:R-:W-:Y:S01]  /*4120*/  @UP0 ULDC UR10, c[0x0][0x44c] ;  /* 0x00011300000a0ab9 */ /* 0x000fe20000000800 */
[----:B------:R-:W-:Y:S01]  /*4130*/  ISETP.GT.AND P2, PT, R6, 0x10, PT ;  /* 0x000000100600780c */ /* 0x000fe20003f44270 */
[----:B------:R-:W-:Y:S01]  /*4140*/  @UP0 ULDC UR15, c[0x0][0x450] ;  /* 0x00011400000f0ab9 */ /* 0x000fe20000000800 */
[----:B------:R-:W-:Y:S01]  /*4150*/  FMNMX.FTZ R7, R42, R43, !PT ;  /* 0x0000002b2a077209 */ /* 0x000fe20007810000 */
[----:B------:R-:W-:Y:S01]  /*4160*/  UIADD3 UR18, UR61, -0x2, URZ ;  /* 0xfffffffe3d127890 */ /* 0x000fe2000fffe03f */
[----:B--2---:R-:W-:Y:S01]  /*4170*/  VIADDMNMX R0, R0, R3, R2, PT ;  /* 0x0000000300007246 */ /* 0x004fe20003800102 */
[----:B------:R1:W-:Y:S01]  /*4180*/  MUFU.TANH R20, R46 ;  /* 0x0000002e00147308 */ /* 0x0003e20000002400 */
[----:B------:R-:W-:Y:S01]  /*4190*/  R2UR UR11, R16 ;  /* 0x00000000100b72ca */ /* 0x000fe200000e0000 */
[----:B------:R-:W-:Y:S01]  /*41a0*/  UMOV UR61, URZ ;  /* 0x0000003f003d7c82 */ /* 0x000fe20008000000 */
[----:B------:R-:W-:Y:S01]  /*41b0*/  R2UR UR19, R22 ;  /* 0x00000000161372ca */ /* 0x000fe200000e0000 */
[----:B------:R-:W-:Y:S01]  /*41c0*/  IMAD.U32 R212, RZ, RZ, UR18 ;  /* 0x00000012ffd47e24 */ /* 0x000fe2000f8e00ff */
[----:B------:R-:W-:-:S02]  /*41d0*/  CS2R R150, SRZ ;  /* 0x0000000000967805 */ /* 0x000fc4000001ff00 */
[----:B------:R-:W-:Y:S02]  /*41e0*/  CS2R R148, SRZ ;  /* 0x0000000000947805 */ /* 0x000fe4000001ff00 */
[----:B------:R-:W-:Y:S01]  /*41f0*/  CS2R R146, SRZ ;  /* 0x0000000000927805 */ /* 0x000fe2000001ff00 */
[----:B------:R-:W2:Y:S01]  /*4200*/  MUFU.TANH R51, R55 ;  /* 0x0000003700337308 */ /* 0x000ea20000002400 */
[----:B-1----:R-:W-:Y:S02]  /*4210*/  FSEL R46, R62, -INF , P3 ;  /* 0xff8000003e2e7808 */ /* 0x002fe40001800000 */
[----:B------:R-:W-:Y:S02]  /*4220*/  CS2R R144, SRZ ;  /* 0x0000000000907805 */ /* 0x000fe4000001ff00 */
[----:B------:R-:W-:Y:S02]  /*4230*/  ISETP.GT.AND P3, PT, R0, 0x8, PT ;  /* 0x000000080000780c */ /* 0x000fe40003f64270 */
[----:B------:R-:W-:-:S02]  /*4240*/  CS2R R142, SRZ ;  /* 0x00000000008e7805 */ /* 0x000fc4000001ff00 */
[----:B------:R-:W-:Y:S01]  /*4250*/  FMNMX.FTZ R12, R46, R7, !PT ;  /* 0x000000072e0c7209 */ /* 0x000fe20007810000 */
[----:B------:R-:W-:Y:S01]  /*4260*/  UIADD3 UR7, UR11, 0x38840, URZ ;  /* 0x000388400b077890 */ /* 0x000fe2000fffe03f */
[----:B------:R-:W-:Y:S01]  /*4270*/  CS2R R140, SRZ ;  /* 0x00000000008c7805 */ /* 0x000fe2000001ff00 */
[----:B------:R3:W1:Y:S01]  /*4280*/  MUFU.TANH R21, R47 ;  /* 0x0000002f00157308 */ /* 0x0006620000002400 */
[----:B------:R-:W-:Y:S01]  /*4290*/  UIMAD.WIDE.U32 UR10, UR60, UR10, URZ ;  /* 0x0000000a3c0a72a5 */ /* 0x000fe2000f8e003f */
[----:B------:R-:W-:Y:S02]  /*42a0*/  CS2R R138, SRZ ;  /* 0x00000000008a7805 */ /* 0x000fe4000001ff00 */
[----:B------:R-:W-:Y:S02]  /*42b0*/  CS2R R136, SRZ ;  /* 0x0000000000887805 */ /* 0x000fe4000001ff00 */
[----:B------:R-:W-:Y:S01]  /*42c0*/  CS2R R134, SRZ ;  /* 0x0000000000867805 */ /* 0x000fe2000001ff00 */
[----:B------:R-:W-:Y:S01]  /*42d0*/  @UP0 USHF.R.U32.HI UR60, URZ, UR15, UR11 ;  /* 0x0000000f3f3c0299 */ /* 0x000fe2000801160b */
[----:B------:R-:W-:-:S02]  /*42e0*/  CS2R R132, SRZ ;  /* 0x0000000000847805 */ /* 0x000fc4000001ff00 */
[----:B------:R-:W-:Y:S01]  /*42f0*/  CS2R R130, SRZ ;  /* 0x0000000000827805 */ /* 0x000fe2000001ff00 */
[----:B------:R4:W-:Y:S01]  /*4300*/  MUFU.TANH R71, R48 ;  /* 0x0000003000477308 */ /* 0x0009e20000002400 */
[----:B---3--:R-:W-:Y:S01]  /*4310*/  FSEL R47, R63, -INF , P1 ;  /* 0xff8000003f2f7808 */ /* 0x008fe20000800000 */
[----:B------:R-:W-:Y:S01]  /*4320*/  UIADD3 UR10, UR60, -UR14, UR22 ;  /* 0x8000000e3c0a7290 */ /* 0x000fe2000fffe016 */
[----:B------:R-:W-:Y:S01]  /*4330*/  ISETP.GT.AND P1, PT, R6, 0x11, PT ;  /* 0x000000110600780c */ /* 0x000fe20003f24270 */
[----:B------:R-:W3:Y:S01]  /*4340*/  S2UR UR22, SR_CgaCtaId ;  /* 0x00000000001679c3 */ /* 0x000ee20000008800 */
[----:B------:R-:W-:Y:S01]  /*4350*/  FMNMX.FTZ R7, R47, R12, !PT ;  /* 0x0000000c2f077209 */ /* 0x000fe20007810000 */
[----:B------:R-:W-:Y:S01]  /*4360*/  UIMAD.WIDE UR10, UR10, 0x66666667, URZ ;  /* 0x666666670a0a78a5 */ /* 0x000fe2000f8e023f */
[----:B-----5:R-:W-:Y:S01]  /*4370*/  FSEL R49, R49, -INF , P1 ;  /* 0xff80000031317808 */ /* 0x020fe20000800000 */
[----:B------:R-:W-:Y:S01]  /*4380*/  MUFU.TANH R68, R57 ;  /* 0x0000003900447308 */ /* 0x000fe20000002400 */
[----:B----4-:R-:W-:Y:S01]  /*4390*/  FSEL R48, R50, -INF , P2 ;  /* 0xff80000032307808 */ /* 0x010fe20001000000 */
[----:B------:R-:W-:Y:S01]  /*43a0*/  USHF.R.U32.HI UR10, URZ, 0x1f, UR11 ;  /* 0x0000001f3f0a7899 */ /* 0x000fe2000801160b */
[----:B------:R-:W-:-:S02]  /*43b0*/  ISETP.GT.AND P2, PT, R6, 0x18, PT ;  /* 0x000000180600780c */ /* 0x000fc40003f44270 */
[----:B------:R-:W-:Y:S02]  /*43c0*/  CS2R R128, SRZ ;  /* 0x0000000000807805 */ /* 0x000fe4000001ff00 */
[----:B------:R-:W-:Y:S01]  /*43d0*/  FMNMX.FTZ R12, R48, R7, !PT ;  /* 0x00000007300c7209 */ /* 0x000fe20007810000 */
[----:B------:R-:W-:Y:S01]  /*43e0*/  ULEA.HI.SX32 UR10, UR11, UR10, 0x1b ;  /* 0x0000000a0b0a7291 */ /* 0x000fe2000f8fda3f */
[----:B------:R-:W-:Y:S01]  /*43f0*/  ISETP.GT.AND P1, PT, R6, 0x19, PT ;  /* 0x000000190600780c */ /* 0x000fe20003f24270 */
[----:B------:R-:W4:Y:S01]  /*4400*/  MUFU.TANH R34, R34 ;  /* 0x0000002200227308 */ /* 0x000f220000002400 */
[----:B0-----:R-:W-:Y:S01]  /*4410*/  FSEL R50, R54, -INF , P2 ;  /* 0xff80000036327808 */ /* 0x001fe20001000000 */
[----:B------:R-:W-:Y:S01]  /*4420*/  UISETP.LT.AND UP0, UPT, UR19, UR10, UPT ;  /* 0x0000000a1300728c */ /* 0x000fe2000bf01270 */
[----:B------:R-:W-:Y:S02]  /*4430*/  FMNMX.FTZ R7, R49, R12, !PT ;  /* 0x0000000c31077209 */ /* 0x000fe40007810000 */
[----:B------:R-:W-:-:S02]  /*4440*/  CS2R R126, SRZ ;  /* 0x00000000007e7805 */ /* 0x000fc4000001ff00 */
[----:B------:R-:W-:Y:S01]  /*4450*/  ISETP.GT.AND P2, PT, R6, 0x20, PT ;  /* 0x000000200600780c */ /* 0x000fe20003f44270 */
[----:B------:R-:W-:Y:S01]  /*4460*/  USEL UR11, UR19, UR10, !UP0 ;  /* 0x0000000a130b7287 */ /* 0x000fe2000c000000 */
[----:B--2---:R-:W-:Y:S01]  /*4470*/  FSEL R51, R51, -INF , P1 ;  /* 0xff80000033337808 */ /* 0x004fe20000800000 */
[----:B------:R0:W2:Y:S01]  /*4480*/  MUFU.TANH R57, R38 ;  /* 0x0000002600397308 */ /* 0x0000a20000002400 */
[----:B------:R-:W-:Y:S01]  /*4490*/  FMNMX.FTZ R12, R50, R7, !PT ;  /* 0x00000007320c7209 */ /* 0x000fe20007810000 */
[----:B------:R-:W-:Y:S01]  /*44a0*/  UISETP.GE.AND UP0, UPT, UR18, UR11, UPT ;  /* 0x0000000b1200728c */ /* 0x000fe2000bf06270 */
[----:B------:R-:W-:Y:S01]  /*44b0*/  ISETP.GT.AND P1, PT, R6, 0x21, PT ;  /* 0x000000210600780c */ /* 0x000fe20003f24270 */
[----:B---3--:R-:W-:Y:S01]  /*44c0*/  UPRMT UR7, UR22, 0x654, UR7 ;  /* 0x0000065416077896 */ /* 0x008fe20008000007 */
[----:B------:R-:W-:Y:S01]  /*44d0*/  FMNMX.FTZ R7, R51, R12, !PT ;  /* 0x0000000c33077209 */ /* 0x000fe20007810000 */
[----:B------:R-:W-:Y:S01]  /*44e0*/  IMAD.U32 R213, RZ, RZ, UR11 ;  /* 0x0000000bffd57e24 */ /* 0x000fe2000f8e00ff */
[----:B------:R-:W-:Y:S01]  /*44f0*/  FSEL R52, R52, -INF , P1 ;  /* 0xff80000034347808 */ /* 0x000fe20000800000 */
[----:B------:R-:W3:Y:S01]  /*4500*/  MUFU.TANH R35, R35 ;  /* 0x0000002300237308 */ /* 0x000ee20000002400 */
[----:B0-----:R-:W-:-:S02]  /*4510*/  FSEL R38, R13, -INF , P2 ;  /* 0xff8000000d267808 */ /* 0x001fc40001000000 */
[----:B------:R-:W-:Y:S02]  /*4520*/  CS2R R124, SRZ ;  /* 0x00000000007c7805 */ /* 0x000fe4000001ff00 */
[----:B------:R-:W-:Y:S02]  /*4530*/  ISETP.GT.AND P2, PT, R6, 0x28, PT ;  /* 0x000000280600780c */ /* 0x000fe40003f44270 */
[----:B------:R-:W-:Y:S02]  /*4540*/  CS2R R122, SRZ ;  /* 0x00000000007a7805 */ /* 0x000fe4000001ff00 */
[----:B------:R-:W-:Y:S01]  /*4550*/  FMNMX.FTZ R7, R38, R7, !PT ;  /* 0x0000000726077209 */ /* 0x000fe20007810000 */
[----:B------:R-:W-:Y:S01]  /*4560*/  SYNCS.ARRIVE.TRANS64.RED.A1T0 RZ, [UR7], RZ ;  /* 0x000000ffffff79a7 */ /* 0x000fe20008100407 */
[----:B------:R-:W-:Y:S01]  /*4570*/  ISETP.GT.AND P1, PT, R6, 0x29, PT ;  /* 0x000000290600780c */ /* 0x000fe20003f24270 */
[----:B------:R0:W5:Y:S01]  /*4580*/  MUFU.TANH R58, R39 ;  /* 0x00000027003a7308 */ /* 0x0001620000002400 */
[----:B------:R-:W-:Y:S01]  /*4590*/  FMNMX.FTZ R12, R52, R7, !PT ;  /* 0x00000007340c7209 */ /* 0x000fe20007810000 */
[----:B------:R-:W-:Y:S01]  /*45a0*/  UMOV UR7, URZ ;  /* 0x0000003f00077c82 */ /* 0x000fe20008000000 */
[----:B-1----:R-:W-:-:S02]  /*45b0*/  FSEL R54, R21, -INF , P1 ;  /* 0xff80000015367808 */ /* 0x002fc40000800000 */
[----:B------:R-:W-:Y:S02]  /*45c0*/  CS2R R120, SRZ ;  /* 0x0000000000787805 */ /* 0x000fe4000001ff00 */
[----:B------:R-:W-:Y:S02]  /*45d0*/  ISETP.GT.AND P1, PT, R6, 0x31, PT ;  /* 0x000000310600780c */ /* 0x000fe40003f24270 */
[----:B------:R-:W-:Y:S02]  /*45e0*/  CS2R R118, SRZ ;  /* 0x0000000000767805 */ /* 0x000fe4000001ff00 */
[----:B------:R-:W-:Y:S01]  /*45f0*/  CS2R R116, SRZ ;  /* 0x0000000000747805 */ /* 0x000fe2000001ff00 */
[----:B------:R-:W1:Y:S01]  /*4600*/  MUFU.TANH R26, R26 ;  /* 0x0000001a001a7308 */ /* 0x000e620000002400 */
[----:B0-----:R-:W-:Y:S02]  /*4610*/  FSEL R39, R20, -INF , P2 ;  /* 0xff80000014277808 */ /* 0x001fe40001000000 */
[----:B------:R-:W-:-:S02]  /*4620*/  CS2R R114, SRZ ;  /* 0x0000000000727805 */ /* 0x000fc4000001ff00 */
[----:B------:R-:W-:Y:S02]  /*4630*/  ISETP.GT.AND P2, PT, R6, 0x30, PT ;  /* 0x000000300600780c */ /* 0x000fe40003f44270 */
[----:B------:R-:W-:Y:S02]  /*4640*/  CS2R R112, SRZ ;  /* 0x0000000000707805 */ /* 0x000fe4000001ff00 */
[----:B------:R-:W-:Y:S02]  /*4650*/  FMNMX.FTZ R7, R39, R12, !PT ;  /* 0x0000000c27077209 */ /* 0x000fe40007810000 */
[----:B------:R-:W-:Y:S02]  /*4660*/  CS2R R110, SRZ ;  /* 0x00000000006e7805 */ /* 0x000fe4000001ff00 */
[----:B----4-:R-:W-:Y:S01]  /*4670*/  FSEL R55, R34, -INF , P2 ;  /* 0xff80000022377808 */ /* 0x010fe20001000000 */
[----:B------:R3:W-:Y:S01]  /*4680*/  MUFU.TANH R67, R56 ;  /* 0x0000003800437308 */ /* 0x0007e20000002400 */
[----:B------:R-:W-:-:S02]  /*4690*/  FMNMX.FTZ R12, R54, R7, !PT ;  /* 0x00000007360c7209 */ /* 0x000fc40007810000 */
[----:B------:R-:W-:Y:S02]  /*46a0*/  CS2R R108, SRZ ;  /* 0x00000000006c7805 */ /* 0x000fe4000001ff00 */
[----:B------:R-:W-:Y:S02]  /*46b0*/  ISETP.GT.AND P2, PT, R6, 0x38, PT ;  /* 0x000000380600780c */ /* 0x000fe40003f44270 */
[----:B------:R-:W-:Y:S02]  /*46c0*/  CS2R R106, SRZ ;  /* 0x00000000006a7805 */ /* 0x000fe4000001ff00 */
[----:B------:R-:W-:Y:S02]  /*46d0*/  FMNMX.FTZ R7, R55, R12, !PT ;  /* 0x0000000c37077209 */ /* 0x000fe40007810000 */
[----:B------:R-:W-:Y:S02]  /*46e0*/  CS2R R104, SRZ ;  /* 0x0000000000687805 */ /* 0x000fe4000001ff00 */
[----:B--2---:R-:W-:Y:S01]  /*46f0*/  FSEL R57, R57, -INF , P2 ;  /* 0xff80000039397808 */ /* 0x004fe20001000000 */
[----:B------:R-:W0:Y:S01]  /*4700*/  MUFU.TANH R27, R27 ;  /* 0x0000001b001b7308 */ /* 0x000e220000002400 */
[----:B---3--:R-:W-:-:S02]  /*4710*/  FSEL R56, R35, -INF , P1 ;  /* 0xff80000023387808 */ /* 0x008fc40000800000 */
[----:B------:R-:W-:Y:S02]  /*4720*/  CS2R R102, SRZ ;  /* 0x0000000000667805 */ /* 0x000fe4000001ff00 */
[----:B------:R-:W-:Y:S02]  /*4730*/  ISETP.GT.AND P1, PT, R6, 0x39, PT ;  /* 0x000000390600780c */ /* 0x000fe40003f24270 */
[----:B------:R-:W-:Y:S02]  /*4740*/  CS2R R100, SRZ ;  /* 0x0000000000647805 */ /* 0x000fe4000001ff00 */
[----:B------:R-:W-:Y:S02]  /*4750*/  FMNMX.FTZ R12, R56, R7, !PT ;  /* 0x00000007380c7209 */ /* 0x000fe40007810000 */
[----:B------:R-:W-:Y:S02]  /*4760*/  CS2R R98, SRZ ;  /* 0x0000000000627805 */ /* 0x000fe4000001ff00 */
[----:B------:R-:W-:Y:S01]  /*4770*/  ISETP.GT.AND P2, PT, R6, 0x40, PT ;  /* 0x000000400600780c */ /* 0x000fe20003f44270 */
[----:B------:R-:W-:Y:S01]  /*4780*/  MUFU.TANH R30, R30 ;  /* 0x0000001e001e7308 */ /* 0x000fe20000002400 */
[----:B-----5:R-:W-:-:S02]  /*4790*/  FSEL R58, R58, -INF , P1 ;  /* 0xff8000003a3a7808 */ /* 0x020fc40000800000 */
[----:B------:R-:W-:Y:S02]  /*47a0*/  CS2R R96, SRZ ;  /* 0x0000000000607805 */ /* 0x000fe4000001ff00 */
[----:B------:R-:W-:Y:S02]  /*47b0*/  FMNMX.FTZ R7, R57, R12, !PT ;  /* 0x0000000c39077209 */ /* 0x000fe40007810000 */
[----:B------:R-:W-:Y:S02]  /*47c0*/  CS2R R94, SRZ ;  /* 0x00000000005e7805 */ /* 0x000fe4000001ff00 */
[----:B------:R-:W-:Y:S02]  /*47d0*/  ISETP.GT.AND P1, PT, R6, 0x41, PT ;  /* 0x000000410600780c */ /* 0x000fe40003f24270 */
[----:B------:R-:W-:Y:S02]  /*47e0*/  CS2R R92, SRZ ;  /* 0x00000000005c7805 */ /* 0x000fe4000001ff00 */
[----:B-1----:R-:W-:Y:S01]  /*47f0*/  FSEL R59, R26, -INF , P2 ;  /* 0xff8000001a3b7808 */ /* 0x002fe20001000000 */
[----:B------:R-:W1:Y:S01]  /*4800*/  MUFU.TANH R31, R31 ;  /* 0x0000001f001f7308 */ /* 0x000e620000002400 */
[----:B------:R-:W-:-:S02]  /*4810*/  FMNMX.FTZ R12, R58, R7, !PT ;  /* 0x000000073a0c7209 */ /* 0x000fc40007810000 */
[----:B------:R-:W-:Y:S02]  /*4820*/  CS2R R90, SRZ ;  /* 0x00000000005a7805 */ /* 0x000fe4000001ff00 */
[----:B------:R-:W-:Y:S02]  /*4830*/  ISETP.GT.AND P2, PT, R6, 0x48, PT ;  /* 0x000000480600780c */ /* 0x000fe40003f44270 */
[----:B------:R-:W-:Y:S02]  /*4840*/  CS2R R88, SRZ ;  /* 0x0000000000587805 */ /* 0x000fe4000001ff00 */
[----:B------:R-:W-:Y:S02]  /*4850*/  FMNMX.FTZ R7, R59, R12, !PT ;  /* 0x0000000c3b077209 */ /* 0x000fe40007810000 */
[----:B------:R-:W-:Y:S02]  /*4860*/  CS2R R86, SRZ ;  /* 0x0000000000567805 */ /* 0x000fe4000001ff00 */
[----:B------:R-:W-:Y:S01]  /*4870*/  CS2R R84, SRZ ;  /* 0x0000000000547805 */ /* 0x000fe2000001ff00 */
[----:B------:R0:W2:Y:S01]  /*4880*/  MUFU.TANH R69, R60 ;  /* 0x0000003c00457308 */ /* 0x0000a20000002400 */
[----:B------:R-:W-:-:S02]  /*4890*/  CS2R R82, SRZ ;  /* 0x0000000000527805 */ /* 0x000fc4000001ff00 */
[----:B------:R-:W-:Y:S02]  /*48a0*/  CS2R R80, SRZ ;  /* 0x0000000000507805 */ /* 0x000fe4000001ff00 */
[----:B------:R-:W-:Y:S02]  /*48b0*/  CS2R R78, SRZ ;  /* 0x00000000004e7805 */ /* 0x000fe4000001ff00 */
[----:B------:R-:W-:Y:S02]  /*48c0*/  CS2R R76, SRZ ;  /* 0x00000000004c7805 */ /* 0x000fe4000001ff00 */
[----:B------:R-:W-:Y:S02]  /*48d0*/  CS2R R74, SRZ ;  /* 0x00000000004a7805 */ /* 0x000fe4000001ff00 */
[----:B------:R-:W-:Y:S01]  /*48e0*/  CS2R R72, SRZ ;  /* 0x0000000000487805 */ /* 0x000fe2000001ff00 */
[----:B------:R3:W4:Y:S01]  /*48f0*/  MUFU.TANH R70, R61 ;  /* 0x0000003d00467308 */ /* 0x0007220000002400 */
[----:B0-----:R-:W-:-:S02]  /*4900*/  FSEL R60, R27, -INF , P1 ;  /* 0xff8000001b3c7808 */ /* 0x001fc40000800000 */
[----:B------:R-:W-:Y:S02]  /*4910*/  ISETP.GT.AND P1, PT, R6, 0x49, PT ;  /* 0x000000490600780c */ /* 0x000fe40003f24270 */
[----:B------:R-:W-:Y:S02]  /*4920*/  FMNMX.FTZ R6, R60, R7, !PT ;  /* 0x000000073c067209 */ /* 0x000fe40007810000 */
[----:B-1----:R-:W-:Y:S01]  /*4930*/  FSEL R62, R31, -INF , P1 ;  /* 0xff8000001f3e7808 */ /* 0x002fe20000800000 */
[----:B------:R-:W0:Y:S01]  /*4940*/  MUFU.TANH R53, R53 ;  /* 0x0000003500357308 */ /* 0x000e220000002400 */
[----:B---3--:R-:W-:Y:S02]  /*4950*/  FSEL R61, R30, -INF , P2 ;  /* 0xff8000001e3d7808 */ /* 0x008fe40001000000 */
[----:B------:R-:W-:Y:S02]  /*4960*/  ISETP.GT.AND P1, PT, R0, RZ, PT ;  /* 0x000000ff0000720c */ /* 0x000fe40003f24270 */
[----:B------:R-:W-:-:S02]  /*4970*/  FMNMX.FTZ R7, R61, R6, !PT ;  /* 0x000000063d077209 */ /* 0x000fc40007810000 */
[----:B------:R-:W-:Y:S01]  /*4980*/  ISETP.GT.AND P2, PT, R0, 0x1, PT ;  /* 0x000000010000780c */ /* 0x000fe20003f44270 */
[----:B------:R-:W1:Y:S01]  /*4990*/  MUFU.TANH R26, R40 ;  /* 0x00000028001a7308 */ /* 0x000e620000002400 */
[----:B------:R-:W-:Y:S02]  /*49a0*/  FMNMX.FTZ R7, R62, R7, !PT ;  /* 0x000000073e077209 */ /* 0x000fe40007810000 */
[----:B------:R-:W-:Y:S02]  /*49b0*/  FSEL R2, R67, -INF , P1 ;  /* 0xff80000043027808 */ /* 0x000fe40000800000 */
[----:B------:R-:W-:Y:S01]  /*49c0*/  ISETP.GT.AND P1, PT, R0, 0x9, PT ;  /* 0x000000090000780c */ /* 0x000fe20003f24270 */
[----:B------:R-:W3:Y:S01]  /*49d0*/  SHFL.BFLY PT, R6, R7, 0x2, 0x1f ;  /* 0x0c401f0007067f89 */ /* 0x000ee200000e0000 */
[----:B--2---:R-:W-:Y:S01]  /*49e0*/  FSEL R12, R69, -INF , P3 ;  /* 0xff800000450c7808 */ /* 0x004fe20001800000 */
[----:B------:R-:W2:Y:S01]  /*49f0*/  MUFU.TANH R41, R41 ;  /* 0x0000002900297308 */ /* 0x000ea20000002400 */
[----:B----4-:R-:W-:-:S02]  /*4a00*/  FSEL R13, R70, -INF , P1 ;  /* 0xff800000460d7808 */ /* 0x010fc40000800000 */
[C---:B------:R-:W-:Y:S02]  /*4a10*/  ISETP.GT.AND P1, PT, R0.reuse, 0x11, PT ;  /* 0x000000110000780c */ /* 0x040fe40003f24270 */
[----:B------:R-:W-:-:S03]  /*4a20*/  ISETP.GT.AND P3, PT, R0, 0x28, PT ;  /* 0x000000280000780c */ /* 0x000fc60003f64270 */
[----:B------:R-:W4:Y:S08]  /*4a30*/  MUFU.TANH R44, R44 ;  /* 0x0000002c002c7308 */ /* 0x000f300000002400 */
[----:B------:R-:W-:Y:S01]  /*4a40*/  MUFU.TANH R40, R24 ;  /* 0x0000001800287308 */ /* 0x000fe20000002400 */
[----:B---3--:R-:W-:Y:S02]  /*4a50*/  FMNMX.FTZ R20, R7, R6, !PT ;  /* 0x0000000607147209 */ /* 0x008fe40007810000 */
[----:B------:R-:W-:-:S05]  /*4a60*/  FSEL R7, R68, -INF , P2 ;  /* 0xff80000044077808 */ /* 0x000fca0001000000 */
[----:B------:R-:W3:Y:S01]  /*4a70*/  MUFU.TANH R45, R45 ;  /* 0x0000002d002d7308 */ /* 0x000ee20000002400 */
[----:B------:R-:W-:Y:S01]  /*4a80*/  ISETP.GT.AND P2, PT, R0, 0x10, PT ;  /* 0x000000100000780c */ /* 0x000fe20003f44270 */
[----:B------:R-:W5:Y:S01]  /*4a90*/  SHFL.BFLY PT, R21, R20, 0x1, 0x1f ;  /* 0x0c201f0014157f89 */ /* 0x000f6200000e0000 */
[----:B------:R-:W-:Y:S02]  /*4aa0*/  FMNMX.FTZ R3, R2, R7, !PT ;  /* 0x0000000702037209 */ /* 0x000fe40007810000 */
[----:B------:R-:W-:Y:S02]  /*4ab0*/  CS2R R68, SRZ ;  /* 0x0000000000447805 */ /* 0x000fe4000001ff00 */
[----:B------:R-:W-:Y:S01]  /*4ac0*/  FMNMX.FTZ R6, R12, R3, !PT ;  /* 0x000000030c067209 */ /* 0x000fe20007810000 */
[----:B------:R-:W-:Y:S03]  /*4ad0*/  MUFU.TANH R63, R25 ;  /* 0x00000019003f7308 */ /* 0x000fe60000002400 */
[----:B------:R-:W-:-:S05]  /*4ae0*/  FMNMX.FTZ R27, R13, R6, !PT ;  /* 0x000000060d1b7209 */ /* 0x000fca0007810000 */
[----:B------:R-:W3:Y:S08]  /*4af0*/  MUFU.TANH R30, R32 ;  /* 0x00000020001e7308 */ /* 0x000ef00000002400 */
[----:B------:R0:W-:Y:S01]  /*4b00*/  MUFU.TANH R65, R28 ;  /* 0x0000001c00417308 */ /* 0x0001e20000002400 */
[----:B-----5:R-:W-:Y:S02]  /*4b10*/  FMNMX.FTZ R3, R20, R21, !PT ;  /* 0x0000001514037209 */ /* 0x020fe40007810000 */
[----:B------:R-:W-:-:S02]  /*4b20*/  FSEL R20, R71, -INF , P2 ;  /* 0xff80000047147808 */ /* 0x000fc40001000000 */
[----:B------:R-:W-:Y:S02]  /*4b30*/  CS2R R70, SRZ ;  /* 0x0000000000467805 */ /* 0x000fe4000001ff00 */
[----:B------:R-:W-:Y:S02]  /*4b40*/  ISETP.GT.AND P2, PT, R0, 0x18, PT ;  /* 0x000000180000780c */ /* 0x000fe40003f44270 */
[----:B------:R-:W-:Y:S01]  /*4b50*/  FSEL R21, R64, -INF , P1 ;  /* 0xff80000040157808 */ /* 0x000fe20000800000 */
[----:B0-----:R-:W-:Y:S01]  /*4b60*/  FMUL.FTZ R28, R3, UR6 ;  /* 0x00000006031c7c20 */ /* 0x001fe20008410000 */
[----:B------:R-:W-:Y:S01]  /*4b70*/  FMNMX.FTZ R6, R20, R27, !PT ;  /* 0x0000001b14067209 */ /* 0x000fe20007810000 */
[----:B------:R-:W0:Y:S01]  /*4b80*/  MUFU.TANH R34, R33 ;  /* 0x0000002100227308 */ /* 0x000e220000002400 */
[----:B------:R-:W-:Y:S02]  /*4b90*/  ISETP.GT.AND P1, PT, R0, 0x19, PT ;  /* 0x000000190000780c */ /* 0x000fe40003f24270 */
[----:B------:R-:W-:-:S02]  /*4ba0*/  FSEL R24, R66, -INF , P2 ;  /* 0xff80000042187808 */ /* 0x000fc40001000000 */
[----:B------:R-:W-:Y:S02]  /*4bb0*/  CS2R R66, SRZ ;  /* 0x0000000000427805 */ /* 0x000fe4000001ff00 */
[----:B------:R-:W-:Y:S02]  /*4bc0*/  FMNMX.FTZ R27, R21, R6, !PT ;  /* 0x00000006151b7209 */ /* 0x000fe40007810000 */
[----:B------:R-:W-:Y:S01]  /*4bd0*/  ISETP.GT.AND P2, PT, R0, 0x20, PT ;  /* 0x000000200000780c */ /* 0x000fe20003f44270 */
[----:B------:R-:W5:Y:S01]  /*4be0*/  MUFU.TANH R36, R36 ;  /* 0x0000002400247308 */ /* 0x000f620000002400 */
[----:B------:R-:W-:Y:S02]  /*4bf0*/  FSEL R25, R53, -INF , P1 ;  /* 0xff80000035197808 */ /* 0x000fe40000800000 */
[----:B------:R-:W-:Y:S02]  /*4c00*/  FMNMX.FTZ R6, R24, R27, !PT ;  /* 0x0000001b18067209 */ /* 0x000fe40007810000 */
[----:B------:R-:W-:-:S02]  /*4c10*/  ISETP.GT.AND P1, PT, R0, 0x21, PT ;  /* 0x000000210000780c */ /* 0x000fc40003f24270 */
[----:B-1----:R-:W-:Y:S01]  /*4c20*/  FSEL R26, R26, -INF , P2 ;  /* 0xff8000001a1a7808 */ /* 0x002fe20001000000 */
[----:B------:R-:W1:Y:S01]  /*4c30*/  MUFU.TANH R37, R37 ;  /* 0x0000002500257308 */ /* 0x000e620000002400 */
[----:B------:R-:W-:Y:S02]  /*4c40*/  FMNMX.FTZ R31, R25, R6, !PT ;  /* 0x00000006191f7209 */ /* 0x000fe40007810000 */
[----:B------:R-:W-:Y:S02]  /*4c50*/  FSETP.NEU.FTZ.AND P2, PT, R3, -INF , PT ;  /* 0xff8000000300780b */ /* 0x000fe40003f5d000 */
[----:B--2---:R-:W-:Y:S02]  /*4c60*/  FSEL R27, R41, -INF , P1 ;  /* 0xff800000291b7808 */ /* 0x004fe40000800000 */
[----:B------:R-:W-:Y:S01]  /*4c70*/  FMNMX.FTZ R6, R26, R31, !PT ;  /* 0x0000001f1a067209 */ /* 0x000fe20007810000 */
[----:B------:R3:W2:Y:S01]  /*4c80*/  MUFU.TANH R64, R29 ;  /* 0x0000001d00407308 */ /* 0x0006a20000002400 */
[----:B------:R-:W-:-:S02]  /*4c90*/  FSEL R41, R28, RZ, P2 ;  /* 0x000000ff1c297208 */ /* 0x000fc40001000000 */
[----:B------:R-:W-:Y:S02]  /*4ca0*/  ISETP.GT.AND P1, PT, R0, 0x29, PT ;  /* 0x000000290000780c */ /* 0x000fe40003f24270 */
[----:B----4-:R-:W-:Y:S01]  /*4cb0*/  FSEL R28, R44, -INF , P3 ;  /* 0xff8000002c1c7808 */ /* 0x010fe20001800000 */
[--C-:B------:R-:W-:Y:S01]  /*4cc0*/  FFMA.FTZ R42, R42, UR6, -R41.reuse ;  /* 0x000000062a2a7c23 */ /* 0x100fe20008010829 */
[----:B------:R-:W-:Y:S01]  /*4cd0*/  FMNMX.FTZ R31, R27, R6, !PT ;  /* 0x000000061b1f7209 */ /* 0x000fe20007810000 */
[--C-:B------:R-:W-:Y:S01]  /*4ce0*/  FFMA.FTZ R43, R43, UR6, -R41.reuse ;  /* 0x000000062b2b7c23 */ /* 0x100fe20008010829 */
[----:B------:R-:W-:Y:S01]  /*4cf0*/  ISETP.GT.AND P2, PT, R0, 0x30, PT ;  /* 0x000000300000780c */ /* 0x000fe20003f44270 */
[--C-:B------:R-:W-:Y:S01]  /*4d00*/  FFMA.FTZ R46, R46, UR6, -R41.reuse ;  /* 0x000000062e2e7c23 */ /* 0x100fe20008010829 */
[----:B---3--:R-:W-:Y:S01]  /*4d10*/  FSEL R29, R45, -INF , P1 ;  /* 0xff8000002d1d7808 */ /* 0x008fe20000800000 */
[----:B------:R-:W-:Y:S01]  /*4d20*/  MUFU.EX2 R42, R42 ;  /* 0x0000002a002a7308 */ /* 0x000fe20000000800 */
[----:B------:R-:W-:Y:S01]  /*4d30*/  FMNMX.FTZ R6, R28, R31, !PT ;  /* 0x0000001f1c067209 */ /* 0x000fe20007810000 */
[--C-:B------:R-:W-:Y:S01]  /*4d40*/  FFMA.FTZ R47, R47, UR6, -R41.reuse ;  /* 0x000000062f2f7c23 */ /* 0x100fe20008010829 */
[----:B------:R-:W-:Y:S01]  /*4d50*/  ISETP.GT.AND P1, PT, R0, 0x31, PT ;  /* 0x000000310000780c */ /* 0x000fe20003f24270 */
[--C-:B------:R-:W-:Y:S01]  /*4d60*/  FFMA.FTZ R48, R48, UR6, -R41.reuse ;  /* 0x0000000630307c23 */ /* 0x100fe20008010829 */
[----:B------:R-:W-:Y:S01]  /*4d70*/  FSEL R30, R30, -INF , P2 ;  /* 0xff8000001e1e7808 */ /* 0x000fe20001000000 */
[--C-:B------:R-:W-:Y:S01]  /*4d80*/  FFMA.FTZ R49, R49, UR6, -R41.reuse ;  /* 0x0000000631317c23 */ /* 0x100fe20008010829 */
[----:B------:R-:W-:Y:S01]  /*4d90*/  FMNMX.FTZ R33, R29, R6, !PT ;  /* 0x000000061d217209 */ /* 0x000fe20007810000 */
[----:B------:R-:W3:Y:S01]  /*4da0*/  MUFU.EX2 R43, R43 ;  /* 0x0000002b002b7308 */ /* 0x000ee20000000800 */
[----:B------:R-:W-:Y:S01]  /*4db0*/  ISETP.GT.AND P2, PT, R0, 0x38, PT ;  /* 0x000000380000780c */ /* 0x000fe20003f44270 */
[--C-:B------:R-:W-:Y:S01]  /*4dc0*/  FFMA.FTZ R50, R50, UR6, -R41.reuse ;  /* 0x0000000632327c23 */ /* 0x100fe20008010829 */
[----:B0-----:R-:W-:Y:S01]  /*4dd0*/  FSEL R31, R34, -INF , P1 ;  /* 0xff800000221f7808 */ /* 0x001fe20000800000 */
[--C-:B------:R-:W-:Y:S01]  /*4de0*/  FFMA.FTZ R51, R51, UR6, -R41.reuse ;  /* 0x0000000633337c23 */ /* 0x100fe20008010829 */
[----:B------:R-:W-:Y:S01]  /*4df0*/  FMNMX.FTZ R6, R30, R33, !PT ;  /* 0x000000211e067209 */ /* 0x000fe20007810000 */
[--C-:B------:R-:W-:Y:S01]  /*4e00*/  FFMA.FTZ R52, R52, UR6, -R41.reuse ;  /* 0x0000000634347c23 */ /* 0x100fe20008010829 */
[----:B------:R-:W-:Y:S01]  /*4e10*/  ISETP.GT.AND P1, PT, R0, 0x39, PT ;  /* 0x000000390000780c */ /* 0x000fe20003f24270 */
[----:B------:R-:W-:Y:S01]  /*4e20*/  MUFU.EX2 R46, R46 ;  /* 0x0000002e002e7308 */ /* 0x000fe20000000800 */
[----:B-----5:R-:W-:Y:S01]  /*4e30*/  FSEL R32, R36, -INF , P2 ;  /* 0xff80000024207808 */ /* 0x020fe20001000000 */
[--C-:B------:R-:W-:Y:S01]  /*4e40*/  FFMA.FTZ R39, R39, UR6, -R41.reuse ;  /* 0x0000000627277c23 */ /* 0x100fe20008010829 */
[----:B------:R-:W-:Y:S01]  /*4e50*/  FMNMX.FTZ R35, R31, R6, !PT ;  /* 0x000000061f237209 */ /* 0x000fe20007810000 */
[--C-:B------:R-:W-:Y:S01]  /*4e60*/  FFMA.FTZ R54, R54, UR6, -R41.reuse ;  /* 0x0000000636367c23 */ /* 0x100fe20008010829 */
[----:B------:R-:W-:Y:S01]  /*4e70*/  ISETP.GT.AND P2, PT, R0, 0x40, PT ;  /* 0x000000400000780c */ /* 0x000fe20003f44270 */
[--C-:B------:R-:W-:Y:S01]  /*4e80*/  FFMA.FTZ R55, R55, UR6, -R41.reuse ;  /* 0x0000000637377c23 */ /* 0x100fe20008010829 */
[----:B-1----:R-:W-:Y:S01]  /*4e90*/  FSEL R33, R37, -INF , P1 ;  /* 0xff80000025217808 */ /* 0x002fe20000800000 */
[----:B------:R-:W0:Y:S01]  /*4ea0*/  MUFU.EX2 R47, R47 ;  /* 0x0000002f002f7308 */ /* 0x000e220000000800 */
[----:B------:R-:W-:Y:S01]  /*4eb0*/  FMNMX.FTZ R6, R32, R35, !PT ;  /* 0x0000002320067209 */ /* 0x000fe20007810000 */
[--C-:B------:R-:W-:Y:S01]  /*4ec0*/  FFMA.FTZ R56, R56, UR6, -R41.reuse ;  /* 0x0000000638387c23 */ /* 0x100fe20008010829 */
[----:B------:R-:W-:Y:S01]  /*4ed0*/  ISETP.GT.AND P1, PT, R0, 0x41, PT ;  /* 0x000000410000780c */ /* 0x000fe20003f24270 */
[--C-:B------:R-:W-:Y:S01]  /*4ee0*/  FFMA.FTZ R57, R57, UR6, -R41.reuse ;  /* 0x0000000639397c23 */ /* 0x100fe20008010829 */
[----:B------:R-:W-:Y:S01]  /*4ef0*/  FSEL R34, R40, -INF , P2 ;  /* 0xff80000028227808 */ /* 0x000fe20001000000 */
[--C-:B------:R-:W-:Y:S01]  /*4f00*/  FFMA.FTZ R40, R38, UR6, -R41.reuse ;  /* 0x0000000626287c23 */ /* 0x100fe20008010829 */
[----:B------:R-:W-:Y:S01]  /*4f10*/  FMNMX.FTZ R37, R33, R6, !PT ;  /* 0x0000000621257209 */ /* 0x000fe20007810000 */
[----:B------:R-:W-:Y:S01]  /*4f20*/  MUFU.EX2 R48, R48 ;  /* 0x0000003000307308 */ /* 0x000fe20000000800 */
[----:B------:R-:W-:Y:S01]  /*4f30*/  ISETP.GT.AND P2, PT, R0, 0x48, PT ;  /* 0x000000480000780c */ /* 0x000fe20003f44270 */
[--C-:B------:R-:W-:Y:S01]  /*4f40*/  FFMA.FTZ R58, R58, UR6, -R41.reuse ;  /* 0x000000063a3a7c23 */ /* 0x100fe20008010829 */
[----:B------:R-:W-:Y:S01]  /*4f50*/  FSEL R35, R63, -INF , P1 ;  /* 0xff8000003f237808 */ /* 0x000fe20000800000 */
[--C-:B------:R-:W-:Y:S01]  /*4f60*/  FFMA.FTZ R59, R59, UR6, -R41.reuse ;  /* 0x000000063b3b7c23 */ /* 0x100fe20008010829 */
[----:B------:R-:W-:Y:S01]  /*4f70*/  FMNMX.FTZ R6, R34, R37, !PT ;  /* 0x0000002522067209 */ /* 0x000fe20007810000 */
[--C-:B------:R-:W-:Y:S01]  /*4f80*/  FFMA.FTZ R60, R60, UR6, -R41.reuse ;  /* 0x000000063c3c7c23 */ /* 0x100fe20008010829 */
[----:B------:R-:W-:Y:S01]  /*4f90*/  ISETP.GT.AND P1, PT, R0, 0x49, PT ;  /* 0x000000490000780c */ /* 0x000fe20003f24270 */
[----:B------:R-:W1:Y:S01]  /*4fa0*/  MUFU.EX2 R49, R49 ;  /* 0x0000003100317308 */ /* 0x000e620000000800 */
[----:B------:R-:W-:Y:S01]  /*4fb0*/  FSEL R0, R65, -INF , P2 ;  /* 0xff80000041007808 */ /* 0x000fe20001000000 */
[--C-:B------:R-:W-:Y:S01]  /*4fc0*/  FFMA.FTZ R61, R61, UR6, -R41.reuse ;  /* 0x000000063d3d7c23 */ /* 0x100fe20008010829 */
[----:B------:R-:W-:Y:S01]  /*4fd0*/  FMNMX.FTZ R37, R35, R6, !PT ;  /* 0x0000000623257209 */ /* 0x000fe20007810000 */
[----:B------:R-:W-:Y:S01]  /*4fe0*/  FFMA.FTZ R41, R62, UR6, -R41 ;  /* 0x000000063e297c23 */ /* 0x000fe20008010829 */
[----:B--2---:R-:W-:-:S02]  /*4ff0*/  FSEL R36, R64, -INF , P1 ;  /* 0xff80000040247808 */ /* 0x004fc40000800000 */
[----:B------:R-:W-:Y:S02]  /*5000*/  CS2R R64, SRZ ;  /* 0x0000000000407805 */ /* 0x000fe4000001ff00 */
[----:B------:R-:W-:Y:S01]  /*5010*/  FMNMX.FTZ R37, R0, R37, !PT ;  /* 0x0000002500257209 */ /* 0x000fe20007810000 */
[----:B------:R-:W-:Y:S01]  /*5020*/  MUFU.EX2 R50, R50 ;  /* 0x0000003200327308 */ /* 0x000fe20000000800 */
[----:B---3--:R-:W-:Y:S02]  /*5030*/  F2FP.F16.F32.PACK_AB R209, R43, R42 ;  /* 0x0000002a2bd1723e */ /* 0x008fe400000000ff */
[----:B------:R-:W-:Y:S02]  /*5040*/  CS2R R62, SRZ ;  /* 0x00000000003e7805 */ /* 0x000fe4000001ff00 */
[----:B------:R-:W-:Y:S02]  /*5050*/  FMNMX.FTZ R37, R36, R37, !PT ;  /* 0x0000002524257209 */ /* 0x000fe40007810000 */
[----:B0-----:R-:W-:-:S03]  /*5060*/  F2FP.F16.F32.PACK_AB R211, R47, R46 ;  /* 0x0000002e2fd3723e */ /* 0x001fc600000000ff */
[----:B------:R-:W0:Y:S01]  /*5070*/  SHFL.BFLY PT, R6, R37, 0x2, 0x1f ;  /* 0x0c401f0025067f89 */ /* 0x000e2200000e0000 */
[----:B------:R-:W2:Y:S01]  /*5080*/  MUFU.EX2 R51, R51 ;  /* 0x0000003300337308 */ /* 0x000ea20000000800 */
[----:B-1----:R-:W-:-:S07]  /*5090*/  F2FP.F16.F32.PACK_AB R205, R49, R48 ;  /* 0x0000003031cd723e */ /* 0x002fce00000000ff */
[----:B------:R-:W-:Y:S08]  /*50a0*/  MUFU.EX2 R40, R40 ;  /* 0x0000002800287308 */ /* 0x000ff00000000800 */
[----:B------:R-:W-:Y:S01]  /*50b0*/  MUFU.EX2 R201, R52 ;  /* 0x0000003400c97308 */ /* 0x000fe20000000800 */
[----:B--2---:R-:W-:Y:S02]  /*50c0*/  F2FP.F16.F32.PACK_AB R207, R51, R50 ;  /* 0x0000003233cf723e */ /* 0x004fe400000000ff */
[----:B0-----:R-:W-:-:S05]  /*50d0*/  FMNMX.FTZ R38, R37, R6, !PT ;  /* 0x0000000625267209 */ /* 0x001fca0007810000 */
[----:B------:R-:W-:Y:S01]  /*50e0*/  MUFU.EX2 R39, R39 ;  /* 0x0000002700277308 */ /* 0x000fe20000000800 */
[----:B------:R-:W0:Y:S07]  /*50f0*/  SHFL.BFLY PT, R37, R38, 0x1, 0x1f ;  /* 0x0c201f0026257f89 */ /* 0x000e2e00000e0000 */
[----:B------:R-:W1:Y:S08]  /*5100*/  MUFU.EX2 R54, R54 ;  /* 0x0000003600367308 */ /* 0x000e700000000800 */
[----:B------:R-:W-:Y:S08]  /*5110*/  MUFU.EX2 R55, R55 ;  /* 0x0000003700377308 */ /* 0x000ff00000000800 */
[----:B------:R-:W2:Y:S01]  /*5120*/  MUFU.EX2 R56, R56 ;  /* 0x0000003800387308 */ /* 0x000ea20000000800 */
[----:B-1----:R-:W-:-:S02]  /*5130*/  F2FP.F16.F32.PACK_AB R203, R54, R39 ;  /* 0x0000002736cb723e */ /* 0x002fc400000000ff */
[----:B0-----:R-:W-:-:S04]  /*5140*/  FMNMX.FTZ R6, R38, R37, !PT ;  /* 0x0000002526067209 */ /* 0x001fc80007810000 */
[C---:B------:R-:W-:Y:S01]  /*5150*/  FSETP.NEU.FTZ.AND P1, PT, R6.reuse, -INF , PT ;  /* 0xff8000000600780b */ /* 0x040fe20003f3d000 */
[----:B------:R-:W-:Y:S01]  /*5160*/  FMUL.FTZ R37, R6, UR6 ;  /* 0x0000000606257c20 */ /* 0x000fe20008410000 */
[----:B------:R-:W-:Y:S04]  /*5170*/  MUFU.EX2 R57, R57 ;  /* 0x0000003900397308 */ /* 0x000fe80000000800 */
[----:B------:R-:W-:Y:S02]  /*5180*/  FSEL R37, R37, RZ, P1 ;  /* 0x000000ff25257208 */ /* 0x000fe40000800000 */
[----:B------:R-:W-:Y:S02]  /*5190*/  PLOP3.LUT P1, PT, PT, PT, UP0, 0x80, 0x0 ;  /* 0x000000000000781c */ /* 0x000fe40003f2f008 */
        /* <DEDUP_REMOVED lines=23> */
[----:B--2---:R-:W-:Y:S01]  /*5310*/  F2FP.F16.F32.PACK_AB R197, R56, R55 ;  /* 0x0000003738c5723e */ /* 0x004fe200000000ff */
[----:B------:R-:W2:Y:S01]  /*5320*/  MUFU.EX2 R12, R12 ;  /* 0x0000000c000c7308 */ /* 0x000ea20000000800 */
[----:B0-----:R-:W-:-:S07]  /*5330*/  F2FP.F16.F32.PACK_AB R199, R58, R57 ;  /* 0x000000393ac7723e */ /* 0x001fce00000000ff */
[----:B------:R-:W0:Y:S01]  /*5340*/  MUFU.EX2 R13, R13 ;  /* 0x0000000d000d7308 */ /* 0x000e220000000800 */
[----:B-1----:R-:W-:Y:S01]  /*5350*/  FADD.FTZ R45, R2, R7 ;  /* 0x00000007022d7221 */ /* 0x002fe20000010000 */
[----:B------:R-:W-:-:S06]  /*5360*/  F2FP.F16.F32.PACK_AB R208, R7, R2 ;  /* 0x0000000207d0723e */ /* 0x000fcc00000000ff */
[----:B------:R-:W1:Y:S01]  /*5370*/  MUFU.EX2 R20, R20 ;  /* 0x0000001400147308 */ /* 0x000e620000000800 */
[----:B--2---:R-:W-:Y:S01]  /*5380*/  FADD.FTZ R38, R12, R45 ;  /* 0x0000002d0c267221 */ /* 0x004fe20000010000 */
[----:B------:R-:W-:-:S06]  /*5390*/  FADD.FTZ R45, R42, R43 ;  /* 0x0000002b2a2d7221 */ /* 0x000fcc0000010000 */
[----:B------:R-:W2:Y:S01]  /*53a0*/  MUFU.EX2 R21, R21 ;  /* 0x0000001500157308 */ /* 0x000ea20000000800 */
[C---:B0-----:R-:W-:Y:S01]  /*53b0*/  FADD.FTZ R53, R13.reuse, R38 ;  /* 0x000000260d357221 */ /* 0x041fe20000010000 */
[----:B------:R-:W-:Y:S01]  /*53c0*/  FADD.FTZ R38, R46, R45 ;  /* 0x0000002d2e267221 */ /* 0x000fe20000010000 */
[----:B------:R-:W-:-:S03]  /*53d0*/  F2FP.F16.F32.PACK_AB R210, R13, R12 ;  /* 0x0000000c0dd2723e */ /* 0x000fc600000000ff */
[----:B------:R-:W-:Y:S01]  /*53e0*/  FADD.FTZ R45, R47, R38 ;  /* 0x000000262f2d7221 */ /* 0x000fe20000010000 */
[----:B------:R-:W-:Y:S01]  /*53f0*/  CS2R R46, SRZ ;  /* 0x00000000002e7805 */ /* 0x000fe2000001ff00 */
[----:B------:R-:W0:Y:S01]  /*5400*/  MUFU.EX2 R24, R24 ;  /* 0x0000001800187308 */ /* 0x000e220000000800 */
[----:B-1----:R-:W-:Y:S01]  /*5410*/  FADD.FTZ R44, R20, R53 ;  /* 0x00000035142c7221 */ /* 0x002fe20000010000 */
[----:B------:R-:W-:-:S04]  /*5420*/  FADD.FTZ R38, R48, R45 ;  /* 0x0000002d30267221 */ /* 0x000fc80000010000 */
[----:B------:R-:W-:Y:S01]  /*5430*/  FADD.FTZ R45, R49, R38 ;  /* 0x00000026312d7221 */ /* 0x000fe20000010000 */
[----:B------:R-:W-:Y:S01]  /*5440*/  CS2R R48, SRZ ;  /* 0x0000000000307805 */ /* 0x000fe2000001ff00 */
[----:B------:R-:W1:Y:S01]  /*5450*/  MUFU.EX2 R25, R25 ;  /* 0x0000001900197308 */ /* 0x000e620000000800 */
[C---:B--2---:R-:W-:Y:S01]  /*5460*/  FADD.FTZ R53, R21.reuse, R44 ;  /* 0x0000002c15357221 */ /* 0x044fe20000010000 */
[----:B------:R-:W-:Y:S01]  /*5470*/  FADD.FTZ R38, R50, R45 ;  /* 0x0000002d32267221 */ /* 0x000fe20000010000 */
[----:B------:R-:W-:-:S03]  /*5480*/  F2FP.F16.F32.PACK_AB R204, R21, R20 ;  /* 0x0000001415cc723e */ /* 0x000fc600000000ff */
[----:B------:R-:W-:Y:S01]  /*5490*/  FADD.FTZ R37, R51, R38 ;  /* 0x0000002633257221 */ /* 0x000fe20000010000 */
[----:B------:R-:W-:Y:S01]  /*54a0*/  CS2R R50, SRZ ;  /* 0x0000000000327805 */ /* 0x000fe2000001ff00 */
[----:B------:R-:W2:Y:S01]  /*54b0*/  MUFU.EX2 R26, R26 ;  /* 0x0000001a001a7308 */ /* 0x000ea20000000800 */
[----:B0-----:R-:W-:Y:S01]  /*54c0*/  FADD.FTZ R44, R24, R53 ;  /* 0x00000035182c7221 */ /* 0x001fe20000010000 */
[----:B------:R-:W-:-:S04]  /*54d0*/  FADD.FTZ R38, R40, R37 ;  /* 0x0000002528267221 */ /* 0x000fc80000010000 */
[C---:B------:R-:W-:Y:S01]  /*54e0*/  FADD.FTZ R38, R201.reuse, R38 ;  /* 0x00000026c9267221 */ /* 0x040fe20000010000 */
[----:B------:R-:W-:Y:S01]  /*54f0*/  F2FP.F16.F32.PACK_AB R201, R201, R40 ;  /* 0x00000028c9c9723e */ /* 0x000fe200000000ff */
[----:B------:R-:W0:Y:S01]  /*5500*/  MUFU.EX2 R27, R27 ;  /* 0x0000001b001b7308 */ /* 0x000e220000000800 */
[----:B-1----:R-:W-:Y:S01]  /*5510*/  FADD.FTZ R53, R25, R44 ;  /* 0x0000002c19357221 */ /* 0x002fe20000010000 */
[----:B------:R-:W-:Y:S01]  /*5520*/  FADD.FTZ R7, R39, R38 ;  /* 0x0000002627077221 */ /* 0x000fe20000010000 */
[----:B------:R-:W-:Y:S02]  /*5530*/  F2FP.F16.F32.PACK_AB R206, R25, R24 ;  /* 0x0000001819ce723e */ /* 0x000fe400000000ff */
[----:B------:R-:W-:Y:S02]  /*5540*/  CS2R R44, SRZ ;  /* 0x00000000002c7805 */ /* 0x000fe4000001ff00 */
[----:B------:R-:W-:Y:S01]  /*5550*/  CS2R R38, SRZ ;  /* 0x0000000000267805 */ /* 0x000fe2000001ff00 */
[----:B------:R-:W-:Y:S01]  /*5560*/  FADD.FTZ R2, R54, R7 ;  /* 0x0000000736027221 */ /* 0x000fe20000010000 */
[----:B------:R-:W-:Y:S01]  /*5570*/  CS2R R24, SRZ ;  /* 0x0000000000187805 */ /* 0x000fe2000001ff00 */
[----:B------:R-:W1:Y:S01]  /*5580*/  MUFU.EX2 R28, R28 ;  /* 0x0000001c001c7308 */ /* 0x000e620000000800 */
[----:B--2---:R-:W-:Y:S01]  /*5590*/  FADD.FTZ R42, R26, R53 ;  /* 0x000000351a2a7221 */ /* 0x004fe20000010000 */
[----:B------:R-:W-:Y:S01]  /*55a0*/  FADD.FTZ R13, R55, R2 ;  /* 0x00000002370d7221 */ /* 0x000fe20000010000 */
[----:B------:R-:W-:-:S02]  /*55b0*/  CS2R R54, SRZ ;  /* 0x0000000000367805 */ /* 0x000fc4000001ff00 */
[----:B------:R-:W-:Y:S01]  /*55c0*/  CS2R R52, SRZ ;  /* 0x0000000000347805 */ /* 0x000fe2000001ff00 */
[----:B------:R-:W-:Y:S02]  /*55d0*/  FADD.FTZ R2, R56, R13 ;  /* 0x0000000d38027221 */ /* 0x000fe40000010000 */
[----:B------:R-:W2:Y:S01]  /*55e0*/  MUFU.EX2 R29, R29 ;  /* 0x0000001d001d7308 */ /* 0x000ea20000000800 */
[----:B0-----:R-:W-:Y:S01]  /*55f0*/  FADD.FTZ R43, R27, R42 ;  /* 0x0000002a1b2b7221 */ /* 0x001fe20000010000 */
[----:B------:R-:W-:Y:S01]  /*5600*/  FADD.FTZ R13, R57, R2 ;  /* 0x00000002390d7221 */ /* 0x000fe20000010000 */
[----:B------:R-:W-:Y:S02]  /*5610*/  F2FP.F16.F32.PACK_AB R200, R27, R26 ;  /* 0x0000001a1bc8723e */ /* 0x000fe400000000ff */
[----:B------:R-:W-:Y:S02]  /*5620*/  CS2R R56, SRZ ;  /* 0x0000000000387805 */ /* 0x000fe4000001ff00 */
[----:B------:R-:W-:Y:S01]  /*5630*/  CS2R R26, SRZ ;  /* 0x00000000001a7805 */ /* 0x000fe2000001ff00 */
[----:B------:R-:W0:Y:S01]  /*5640*/  MUFU.EX2 R30, R30 ;  /* 0x0000001e001e7308 */ /* 0x000e220000000800 */
[----:B-1----:R-:W-:-:S07]  /*5650*/  FADD.FTZ R42, R28, R43 ;  /* 0x0000002b1c2a7221 */ /* 0x002fce0000010000 */
[----:B------:R-:W1:Y:S01]  /*5660*/  MUFU.EX2 R31, R31 ;  /* 0x0000001f001f7308 */ /* 0x000e620000000800 */
[C---:B--2---:R-:W-:Y:S01]  /*5670*/  FADD.FTZ R37, R29.reuse, R42 ;  /* 0x0000002a1d257221 */ /* 0x044fe20000010000 */
[----:B------:R-:W-:Y:S02]  /*5680*/  F2FP.F16.F32.PACK_AB R202, R29, R28 ;  /* 0x0000001c1dca723e */ /* 0x000fe400000000ff */
[----:B------:R-:W-:Y:S02]  /*5690*/  CS2R R42, SRZ ;  /* 0x00000000002a7805 */ /* 0x000fe4000001ff00 */
[----:B------:R-:W-:Y:S02]  /*56a0*/  CS2R R28, SRZ ;  /* 0x00000000001c7805 */ /* 0x000fe4000001ff00 */
[----:B------:R-:W2:Y:S01]  /*56b0*/  MUFU.EX2 R32, R32 ;  /* 0x0000002000207308 */ /* 0x000ea20000000800 */
[----:B0-----:R-:W-:-:S07]  /*56c0*/  FADD.FTZ R12, R30, R37 ;  /* 0x000000251e0c7221 */ /* 0x001fce0000010000 */
[----:B------:R-:W0:Y:S01]  /*56d0*/  MUFU.EX2 R33, R33 ;  /* 0x0000002100217308 */ /* 0x000e220000000800 */
[C---:B-1----:R-:W-:Y:S01]  /*56e0*/  FADD.FTZ R7, R31.reuse, R12 ;  /* 0x0000000c1f077221 */ /* 0x042fe20000010000 */
[----:B------:R-:W-:Y:S02]  /*56f0*/  F2FP.F16.F32.PACK_AB R196, R31, R30 ;  /* 0x0000001e1fc4723e */ /* 0x000fe400000000ff */
[----:B------:R-:W-:-:S04]  /*5700*/  CS2R R30, SRZ ;  /* 0x00000000001e7805 */ /* 0x000fc8000001ff00 */
[----:B------:R-:W1:Y:S01]  /*5710*/  MUFU.EX2 R34, R34 ;  /* 0x0000002200227308 */ /* 0x000e620000000800 */
[----:B--2---:R-:W-:-:S07]  /*5720*/  FADD.FTZ R12, R32, R7 ;  /* 0x00000007200c7221 */ /* 0x004fce0000010000 */
[----:B------:R-:W2:Y:S01]  /*5730*/  MUFU.EX2 R35, R35 ;  /* 0x0000002300237308 */ /* 0x000ea20000000800 */
[C---:B0-----:R-:W-:Y:S01]  /*5740*/  FADD.FTZ R21, R33.reuse, R12 ;  /* 0x0000000c21157221 */ /* 0x041fe20000010000 */
[----:B------:R-:W-:Y:S01]  /*5750*/  FADD.FTZ R12, R58, R13 ;  /* 0x0000000d3a0c7221 */ /* 0x000fe20000010000 */
[----:B------:R-:W-:Y:S02]  /*5760*/  F2FP.F16.F32.PACK_AB R198, R33, R32 ;  /* 0x0000002021c6723e */ /* 0x000fe400000000ff */
[----:B------:R-:W-:-:S03]  /*5770*/  CS2R R32, SRZ ;  /* 0x0000000000207805 */ /* 0x000fc6000001ff00 */
[----:B------:R-:W0:Y:S01]  /*5780*/  MUFU.EX2 R59, R59 ;  /* 0x0000003b003b7308 */ /* 0x000e220000000800 */
[----:B-1----:R-:W-:-:S07]  /*5790*/  FADD.FTZ R20, R34, R21 ;  /* 0x0000001522147221 */ /* 0x002fce0000010000 */
[----:B------:R-:W1:Y:S01]  /*57a0*/  MUFU.EX2 R0, R0 ;  /* 0x0000000000007308 */ /* 0x000e620000000800 */
[C---:B--2---:R-:W-:Y:S01]  /*57b0*/  FADD.FTZ R21, R35.reuse, R20 ;  /* 0x0000001423157221 */ /* 0x044fe20000010000 */
[----:B------:R-:W-:Y:S02]  /*57c0*/  F2FP.F16.F32.PACK_AB R192, R35, R34 ;  /* 0x0000002223c0723e */ /* 0x000fe400000000ff */
[----:B------:R-:W-:-:S04]  /*57d0*/  CS2R R34, SRZ ;  /* 0x0000000000227805 */ /* 0x000fc8000001ff00 */
[----:B------:R-:W2:Y:S01]  /*57e0*/  MUFU.EX2 R60, R60 ;  /* 0x0000003c003c7308 */ /* 0x000ea20000000800 */
[----:B0-----:R-:W-:-:S07]  /*57f0*/  FADD.FTZ R13, R59, R12 ;  /* 0x0000000c3b0d7221 */ /* 0x001fce0000010000 */
[----:B------:R0:W3:Y:S01]  /*5800*/  MUFU.EX2 R7, R36 ;  /* 0x0000002400077308 */ /* 0x0000e20000000800 */
[----:B-1----:R-:W-:-:S07]  /*5810*/  FADD.FTZ R20, R0, R21 ;  /* 0x0000001500147221 */ /* 0x002fce0000010000 */
[----:B------:R-:W1:Y:S01]  /*5820*/  MUFU.EX2 R61, R61 ;  /* 0x0000003d003d7308 */ /* 0x000e620000000800 */
[C---:B--2---:R-:W-:Y:S01]  /*5830*/  FADD.FTZ R12, R60.reuse, R13 ;  /* 0x0000000d3c0c7221 */ /* 0x044fe20000010000 */
[----:B------:R-:W-:Y:S02]  /*5840*/  F2FP.F16.F32.PACK_AB R193, R60, R59 ;  /* 0x0000003b3cc1723e */ /* 0x000fe400000000ff */
[----:B------:R-:W-:Y:S02]  /*5850*/  CS2R R58, SRZ ;  /* 0x00000000003a7805 */ /* 0x000fe4000001ff00 */
[----:B0-----:R-:W-:Y:S02]  /*5860*/  CS2R R36, SRZ ;  /* 0x0000000000247805 */ /* 0x001fe4000001ff00 */
[----:B------:R0:W2:Y:S01]  /*5870*/  MUFU.EX2 R2, R41 ;  /* 0x0000002900027308 */ /* 0x0000a20000000800 */
[C---:B---3--:R-:W-:Y:S01]  /*5880*/  FADD.FTZ R13, R7.reuse, R20 ;  /* 0x00000014070d7221 */ /* 0x048fe20000010000 */
[----:B------:R-:W-:Y:S01]  /*5890*/  F2FP.F16.F32.PACK_AB R194, R7, R0 ;  /* 0x0000000007c2723e */ /* 0x000fe200000000ff */
[----:B------:R-:W-:-:S02]  /*58a0*/  IMAD.MOV.U32 R0, RZ, RZ, 0x3f800000 ;  /* 0x3f800000ff007424 */ /* 0x000fc400078e00ff */
[----:B-1----:R-:W-:Y:S01]  /*58b0*/  FADD.FTZ R7, R61, R12 ;  /* 0x0000000c3d077221 */ /* 0x002fe20000010000 */
[----:B0-----:R-:W-:-:S03]  /*58c0*/  CS2R R40, SRZ ;  /* 0x0000000000287805 */ /* 0x001fc6000001ff00 */
[C---:B--2---:R-:W-:Y:S01]  /*58d0*/  FADD.FTZ R12, R2.reuse, R7 ;  /* 0x00000007020c7221 */ /* 0x044fe20000010000 */
[----:B------:R-:W-:Y:S01]  /*58e0*/  IMAD.U32 R7, RZ, RZ, UR7 ;  /* 0x00000007ff077e24 */ /* 0x000fe2000f8e00ff */
[----:B------:R-:W-:Y:S02]  /*58f0*/  F2FP.F16.F32.PACK_AB R195, R2, R61 ;  /* 0x0000003d02c3723e */ /* 0x000fe400000000ff */
[----:B------:R-:W-:Y:S02]  /*5900*/  CS2R R60, SRZ ;  /* 0x00000000003c7805 */ /* 0x000fe4000001ff00 */
[----:B------:R-:W-:Y:S01]  /*5910*/  MOV R2, 0x3f800000 ;  /* 0x3f80000000027802 */ /* 0x000fe20000000f00 */
[----:B------:R-:W-:Y:S06]  /*5920*/  @!P1 BRA `(.L_x_2203) ;  /* 0x0000004400bc9947 */ /* 0x000fec0003800000 */
[----:B------:R-:W-:Y:S01]  /*5930*/  R2UR UR7, R212 ;  /* 0x00000000d40772ca */ /* 0x000fe200000e0000 */
[----:B------:R-:W-:Y:S01]  /*5940*/  UMOV UR6, URZ ;  /* 0x0000003f00067c82 */ /* 0x000fe20008000000 */
[----:B------:R-:W-:Y:S01]  /*5950*/  MOV R21, R3 ;  /* 0x0000000300157202 */ /* 0x000fe20000000f00 */
[----:B------:R-:W-:Y:S02]  /*5960*/  IMAD.MOV.U32 R20, RZ, RZ, R6 ;  /* 0x000000ffff147224 */ /* 0x000fe400078e0006 */
[----:B------:R-:W-:Y:S02]  /*5970*/  IMAD.U32 R217, RZ, RZ, UR6 ;  /* 0x00000006ffd97e24 */ /* 0x000fe4000f8e00ff */
[----:B------:R-:W-:Y:S02]  /*5980*/  IMAD.MOV.U32 R2, RZ, RZ, 0x3f800000 ;  /* 0x3f800000ff027424 */ /* 0x000fe400078e00ff */
[----:B------:R-:W-:Y:S02]  /*5990*/  IMAD.MOV.U32 R151, RZ, RZ, RZ ;  /* 0x000000ffff977224 */ /* 0x000fe400078e00ff */
[----:B------:R-:W-:-:S02]  /*59a0*/  IMAD.U32 R218, RZ, RZ, UR6 ;  /* 0x00000006ffda7e24 */ /* 0x000fc4000f8e00ff */
[----:B------:R-:W-:-:S07]  /*59b0*/  MOV R212, UR7 ;  /* 0x0000000700d47c02 */ /* 0x000fce0008000f00 */
.L_x_2214:
        /* <DEDUP_REMOVED lines=8> */
.L_x_2204:
[----:B------:R-:W-:Y:S02]  /*5a40*/  R2UR UR10, R218 ;  /* 0x00000000da0a72ca */ /* 0x000fe400000e0000 */
[----:B------:R-:W-:Y:S02]  /*5a50*/  R2UR UR6, R16 ;  /* 0x00000000100672ca */ /* 0x000fe400000e0000 */
[----:B------:R-:W-:-:S09]  /*5a60*/  R2UR UR7, R7 ;  /* 0x00000000070772ca */ /* 0x000fd200000e0000 */
[----:B------:R-:W-:-:S04]  /*5a70*/  UIADD3 UR61, UR10, 0x1, URZ ;  /* 0x000000010a3d7890 */ /* 0x000fc8000fffe03f */
[----:B------:R-:W-:Y:S01]  /*5a80*/  UISETP.NE.AND UP0, UPT, UR61, 0x2, UPT ;  /* 0x000000023d00788c */ /* 0x000fe2000bf05270 */
[----:B------:R-:W-:-:S03]  /*5a90*/  MOV R3, UR7 ;  /* 0x0000000700037c02 */ /* 0x000fc60008000f00 */
[----:B------:R-:W-:Y:S01]  /*5aa0*/  USEL UR61, UR61, URZ, UP0 ;  /* 0x0000003f3d3d7287 */ /* 0x000fe20008000000 */
[----:B------:R-:W-:-:S03]  /*5ab0*/  SHF.L.U32 R3, R3, 0x1f, RZ ;  /* 0x0000001f03037819 */ /* 0x000fc600000006ff */
[----:B------:R-:W-:-:S06]  /*5ac0*/  ULEA UR6, UR61, UR6, 0x3 ;  /* 0x000000063d067291 */ /* 0x000fcc000f8e183f */
[----:B------:R-:W-:-:S03]  /*5ad0*/  IMAD.U32 R214, RZ, RZ, UR6 ;  /* 0x00000006ffd67e24 */ /* 0x000fc6000f8e00ff */
[----:B------:R0:W1:Y:S01]  /*5ae0*/  SYNCS.PHASECHK.TRANS64.TRYWAIT P1, [UR6+0x38830], R3 ;  /* 0x03883003ff0075a7 */ /* 0x0000620008020146 */
[----:B------:R-:W-:Y:S05]  /*5af0*/  @!P0 BRA `(.L_x_2205) ;  /* 0x0000000000048947 */ /* 0x000fea0003800000 */
[----:B------:R-:W-:Y:S01]  /*5b00*/  BPT.TRAP 0x1 ;  /* 0x000000040000795c */ /* 0x000fe20000300000 */
.L_x_2205:
[----:B-1----:R-:W-:Y:S05]  /*5b10*/  @P1 BRA `(.L_x_2206) ;  /* 0x00000000000c1947 */ /* 0x002fea0003800000 */
[----:B------:R-:W-:-:S13]  /*5b20*/  R2UR UR6, R214 ;  /* 0x00000000d60672ca */ /* 0x000fda00000e0000 */
[----:B------:R-:W1:Y:S02]  /*5b30*/  SYNCS.PHASECHK.TRANS64.TRYWAIT P1, [UR6+0x38830], R3 ;  /* 0x03883003ff0075a7 */ /* 0x000e640008020146 */
[----:B-1----:R-:W-:Y:S05]  /*5b40*/  @!P1 BRA `(.L_x_2207) ;  /* 0x0000010000109947 */ /* 0x002fea0003800000 */
.L_x_2206:
[----:B------:R-:W-:Y:S01]  /*5b50*/  R2UR UR6, R15 ;  /* 0x000000000f0672ca */ /* 0x000fe200000e0000 */
[----:B------:R-:W-:Y:S01]  /*5b60*/  WARPGROUP.ARRIVE ;  /* 0x00000000000079c5 */ /* 0x000fe20000000000 */
        /* <DEDUP_REMOVED lines=11> */
[----:B------:R-:W-:Y:S01]  /*5c20*/  UIMAD UR60, UR61, 0xa00, UR6 ;  /* 0x00000a003d3c78a4 */ /* 0x000fe2000f8e0206 */
[----:B------:R-:W-:Y:S01]  /*5c30*/  MOV R215, UR53 ;  /* 0x0000003500d77c02 */ /* 0x000fe20008000f00 */
[----:B------:R-:W-:Y:S01]  /*5c40*/  UMOV UR23, 0x40000040 ;  /* 0x4000004000177882 */ /* 0x000fe20000000000 */
[----:B------:R-:W-:Y:S01]  /*5c50*/  MOV R216, UR52 ;  /* 0x0000003400d87c02 */ /* 0x000fe20008000f00 */
[----:B------:R-:W-:Y:S01]  /*5c60*/  UIADD3 UR6, UR60, 0x80, URZ ;  /* 0x000000803c067890 */ /* 0x000fe2000fffe03f */
[----:B------:R-:W-:Y:S01]  /*5c70*/  R2UR UR52, R10 ;  /* 0x000000000a3472ca */ /* 0x000fe200000e0000 */
[----:B------:R-:W-:Y:S01]  /*5c80*/  UIADD3 UR7, UR60, 0x102, URZ ;  /* 0x000001023c077890 */ /* 0x000fe2000fffe03f */
[----:B------:R-:W-:Y:S01]  /*5c90*/  R2UR UR53, R11 ;  /* 0x000000000b3572ca */ /* 0x000fe200000e0000 */
[----:B------:R-:W-:Y:S01]  /*5ca0*/  UMOV UR58, UR60 ;  /* 0x0000003c003a7c82 */ /* 0x000fe20008000000 */
[----:B------:R-:W-:Y:S01]  /*5cb0*/  UIADD3 UR14, UR60, 0x280, URZ ;  /* 0x000002803c0e7890 */ /* 0x000fe2000fffe03f */
[----:B------:R-:W-:Y:S01]  /*5cc0*/  HGMMA.64x16x16.F32 R184, gdesc[UR56], RZ, !UPT, gsb0 ;  /* 0x0020000038b879f0 */ /* 0x000fe2000c0008ff */
[----:B------:R-:W-:Y:S01]  /*5cd0*/  UMOV UR50, UR6 ;  /* 0x0000000600327c82 */ /* 0x000fe20008000000 */
[----:B------:R-:W-:Y:S01]  /*5ce0*/  R2UR UR56, R4 ;  /* 0x00000000043872ca */ /* 0x000fe200000e0000 */
[----:B------:R-:W-:Y:S01]  /*5cf0*/  UIADD3 UR58, UR60, 0x100, URZ ;  /* 0x000001003c3a7890 */ /* 0x000fe2000fffe03f */
[----:B------:R-:W-:Y:S01]  /*5d00*/  R2UR UR57, R5 ;  /* 0x00000000053972ca */ /* 0x000fe200000e0000 */
[----:B------:R-:W-:Y:S01]  /*5d10*/  UMOV UR59, 0x40000040 ;  /* 0x40000040003b7882 */ /* 0x000fe20000000000 */
[----:B------:R-:W-:Y:S01]  /*5d20*/  UIADD3 UR6, UR60, 0x180, URZ ;  /* 0x000001803c067890 */ /* 0x000fe2000fffe03f */
[-C--:B------:R-:W-:Y:S01]  /*5d30*/  FMUL.FTZ R24, R24, R0.reuse ;  /* 0x0000000018187220 */ /* 0x080fe20000410000 */
[----:B------:R-:W-:Y:S01]  /*5d40*/  UMOV UR10, UR52 ;  /* 0x00000034000a7c82 */ /* 0x000fe20008000000 */
        /* <DEDUP_REMOVED lines=52> */
[----:B------:R-:W-:Y:S01]  /*6090*/  UMOV UR50, UR6 ;  /* 0x0000000600327c82 */ /* 0x000fe20008000000 */
[----:B------:R-:W-:Y:S01]  /*60a0*/  R2UR UR49, R5 ;  /* 0x00000000053172ca */ /* 0x000fe200000e0000 */
[----:B------:R-:W-:Y:S01]  /*60b0*/  UMOV UR51, 0x40000040 ;  /* 0x4000004000337882 */ /* 0x000fe20000000000 */
[----:B------:R-:W-:Y:S01]  /*60c0*/  UIADD3 UR6, UR60, 0x2, URZ ;  /* 0x000000023c067890 */ /* 0x000fe2000fffe03f */
[-C--:B------:R-:W-:Y:S01]  /*60d0*/  FMUL.FTZ R92, R92, R0.reuse ;  /* 0x000000005c5c7220 */ /* 0x080fe20000410000 */
[-C--:B------:R-:W-:Y:S01]  /*60e0*/  FMUL.FTZ R93, R93, R0.reuse ;  /* 0x000000005d5d7220 */ /* 0x080fe20000410000 */
[-C--:B------:R-:W-:Y:S01]  /*60f0*/  FMUL.FTZ R96, R96, R0.reuse ;  /* 0x0000000060607220 */ /* 0x080fe20000410000 */
[-C--:B------:R-:W-:Y:S01]  /*6100*/  FMUL.FTZ R97, R97, R0.reuse ;  /* 0x0000000061617220 */ /* 0x080fe20000410000 */
[-C--:B------:R-:W-:Y:S01]  /*6110*/  FMUL.FTZ R100, R100, R0.reuse ;  /* 0x0000000064647220 */ /* 0x080fe20000410000 */
[-C--:B------:R-:W-:Y:S01]  /*6120*/  FMUL.FTZ R101, R101, R0.reuse ;  /* 0x0000000065657220 */ /* 0x080fe20000410000 */
[----:B------:R-:W-:Y:S01]  /*6130*/  UMOV UR54, UR6 ;  /* 0x0000000600367c82 */ /* 0x000fe20008000000 */
        /* <DEDUP_REMOVED lines=99> */
[----:B------:R-:W-:Y:S01]  /*6770*/  R2UR UR49, R3 ;  /* 0x00000000033172ca */ /* 0x000fe200000e0000 */
[----:B------:R-:W-:Y:S01]  /*6780*/  UIADD3 UR50, UR60, 0x782, URZ ;  /* 0x000007823c327890 */ /* 0x000fe2000fffe03f */
[----:B------:R-:W-:Y:S01]  /*6790*/  R2UR UR48, R6 ;  /* 0x00000000063072ca */ /* 0x000fe200000e0000 */
[----:B------:R-:W-:Y:S01]  /*67a0*/  UMOV UR51, 0x40000040 ;  /* 0x4000004000337882 */ /* 0x000fe20000000000 */
[----:B------:R-:W-:Y:S02]  /*67b0*/  MOV R3, UR9 ;  /* 0x0000000900037c02 */ /* 0x000fe40008000f00 */
        /* <DEDUP_REMOVED lines=441> */
.L_x_2208:
        /* <DEDUP_REMOVED lines=9> */
.L_x_2209:
[----:B-1----:R-:W-:Y:S05]  /*83e0*/  @P1 BRA `(.L_x_2210) ;  /* 0x0000000000081947 */ /* 0x002fea0003800000 */
[----:B------:R-:W1:Y:S02]  /*83f0*/  SYNCS.PHASECHK.TRANS64.TRYWAIT P1, [UR10+0x38850], R0 ;  /* 0x03885000ff0075a7 */ /* 0x000e64000802014a */
[----:B-1----:R-:W-:Y:S05]  /*8400*/  @!P1 BRA `(.L_x_2211) ;  /* 0x000000d400fc9947 */ /* 0x002fea0003800000 */
.L_x_2210:
[----:B------:R-:W-:Y:S01]  /*8410*/  R2UR UR6, R16 ;  /* 0x00000000100672ca */ /* 0x000fe200000e0000 */
[----:B------:R-:W-:Y:S01]  /*8420*/  WARPGROUP.ARRIVE ;  /* 0x00000000000079c5 */ /* 0x000fe20000000000 */
[----:B------:R-:W-:-:S11]  /*8430*/  R2UR UR7, R218 ;  /* 0x00000000da0772ca */ /* 0x000fd600000e0000 */
[----:B------:R-:W-:-:S04]  /*8440*/  UIADD3 UR6, UR6, 0x400, URZ ;  /* 0x0000040006067890 */ /* 0x000fc8000fffe03f */
[----:B------:R-:W-:-:S04]  /*8450*/  USHF.R.U32.HI UR6, URZ, 0x4, UR6 ;  /* 0x000000043f067899 */ /* 0x000fc80008011606 */
[----:B------:R-:W-:-:S04]  /*8460*/  ULOP3.LUT UR6, UR6, 0x3fff, URZ, 0xc0, !UPT ;  /* 0x00003fff06067892 */ /* 0x000fc8000f8ec03f */
[----:B------:R-:W-:-:S04]  /*8470*/  ULOP3.LUT UR6, UR6, 0x2800000, URZ, 0xfc, !UPT ;  /* 0x0280000006067892 */ /* 0x000fc8000f8efc3f */
[----:B------:R-:W-:-:S03]  /*8480*/  UIMAD UR11, UR7, 0xa00, UR6 ;  /* 0x00000a00070b78a4 */ /* 0x000fc6000f8e0206 */
[----:B------:R-:W-:-:S04]  /*8490*/  UMOV UR7, 0x40000040 ;  /* 0x4000004000077882 */ /* 0x000fc80000000000 */
        /* <DEDUP_REMOVED lines=29> */
.L_x_2212:
[----:B------:R-:W-:Y:S01]  /*8670*/  R2UR UR6, R19 ;  /* 0x00000000130672ca */ /* 0x000fe200000e0000 */
[----:B------:R-:W-:Y:S01]  /*8680*/  ULDC UR7, c[0x0][0x9d8] ;  /* 0x0002760000077ab9 */ /* 0x000fe20000000800 */
[----:B------:R-:W-:Y:S01]  /*8690*/  R2UR UR15, R212 ;  /* 0x00000000d40f72ca */ /* 0x000fe200000e0000 */
[----:B------:R-:W-:Y:S01]  /*86a0*/  FMUL.FTZ R176, R176, UR7 ;  /* 0x00000007b0b07c20 */ /* 0x000fe20008410000 */
[----:B-1----:R-:W-:Y:S01]  /*86b0*/  FMUL.FTZ R3, R185, UR7 ;  /* 0x00000007b9037c20 */ /* 0x002fe20008410000 */
[----:B------:R-:W-:Y:S01]  /*86c0*/  FMUL.FTZ R185, R191, UR7 ;  /* 0x00000007bfb97c20 */ /* 0x000fe20008410000 */
[----:B0-----:R-:W-:Y:S01]  /*86d0*/  FMUL.FTZ R0, R180, UR7 ;  /* 0x00000007b4007c20 */ /* 0x001fe20008410000 */
[----:B------:R-:W-:Y:S01]  /*86e0*/  MUFU.TANH R191, R176 ;  /* 0x000000b000bf7308 */ /* 0x000fe20000002400 */
[----:B------:R-:W-:Y:S01]  /*86f0*/  IMAD.MOV.U32 R180, RZ, RZ, R14 ;  /* 0x000000ffffb47224 */ /* 0x000fe200078e000e */
[----:B------:R-:W-:Y:S01]  /*8700*/  R2UR UR14, R17 ;  /* 0x00000000110e72ca */ /* 0x000fe200000e0000 */
[----:B------:R-:W-:Y:S01]  /*8710*/  FMUL.FTZ R2, R184, UR7 ;  /* 0x00000007b8027c20 */ /* 0x000fe20008410000 */
[----:B------:R-:W-:Y:S01]  /*8720*/  FMUL.FTZ R192, R189, UR7 ;  /* 0x00000007bdc07c20 */ /* 0x000fe20008410000 */
[----:B------:R-:W-:Y:S01]  /*8730*/  MOV R189, 0xfffffffe ;  /* 0xfffffffe00bd7802 */ /* 0x000fe20000000f00 */
[----:B------:R-:W-:Y:S01]  /*8740*/  UISETP.NE.AND UP0, UPT, UR6, URZ, UPT ;  /* 0x0000003f0600728c */ /* 0x000fe2000bf05270 */
[----:B------:R-:W-:Y:S01]  /*8750*/  FMUL.FTZ R193, R188, UR7 ;  /* 0x00000007bcc17c20 */ /* 0x000fe20008410000 */
[----:B------:R-:W-:Y:S01]  /*8760*/  ULDC UR11, c[0x0][0x2f0] ;  /* 0x0000bc00000b7ab9 */ /* 0x000fe20000000800 */
[----:B------:R0:W-:Y:S01]  /*8770*/  MUFU.TANH R194, R0 ;  /* 0x0000000000c27308 */ /* 0x0001e20000002400 */
        /* <DEDUP_REMOVED lines=8> */
[----:B------:R-:W1:Y:S01]  /*8800*/  MUFU.TANH R2, R2 ;  /* 0x0000000200027308 */ /* 0x000e620000002400 */
[----:B0-----:R-:W-:Y:S01]  /*8810*/  IMAD.U32 R0, RZ, RZ, UR11 ;  /* 0x0000000bff007e24 */ /* 0x001fe2000f8e00ff */
[----:B------:R-:W-:Y:S01]  /*8820*/  ULDC UR11, c[0x0][0x288] ;  /* 0x0000a200000b7ab9 */ /* 0x000fe20000000800 */
[----:B------:R-:W-:Y:S01]  /*8830*/  FMUL.FTZ R184, R187, UR7 ;  /* 0x00000007bbb87c20 */ /* 0x000fe20008410000 */
[----:B------:R-:W-:Y:S01]  /*8840*/  FMUL.FTZ R187, R178, UR7 ;  /* 0x00000007b2bb7c20 */ /* 0x000fe20008410000 */
[----:B------:R-:W-:Y:S01]  /*8850*/  FMUL.FTZ R168, R168, UR7 ;  /* 0x00000007a8a87c20 */ /* 0x000fe20008410000 */
[----:B------:R-:W-:Y:S01]  /*8860*/  FMUL.FTZ R169, R169, UR7 ;  /* 0x00000007a9a97c20 */ /* 0x000fe20008410000 */
[----:B------:R-:W-:Y:S01]  /*8870*/  @P1 IMAD.HI.U32 R176, R14, UR6, RZ ;  /* 0x000000060eb01c27 */ /* 0x000fe2000f8e00ff */
[----:B------:R-:W-:Y:S01]  /*8880*/  @UP0 ULDC UR6, c[0x0][0x450] ;  /* 0x0001140000060ab9 */ /* 0x000fe20000000800 */
[----:B------:R-:W0:Y:S02]  /*8890*/  MUFU.TANH R3, R3 ;  /* 0x0000000300037308 */ /* 0x000e240000002400 */
[----:B------:R-:W-:Y:S01]  /*88a0*/  FMUL.FTZ R173, R173, UR7 ;  /* 0x00000007adad7c20 */ /* 0x000fe20008410000 */
[----:B------:R-:W-:Y:S01]  /*88b0*/  FMUL.FTZ R172, R172, UR7 ;  /* 0x00000007acac7c20 */ /* 0x000fe20008410000 */
[----:B------:R-:W-:Y:S01]  /*88c0*/  @P2 SHF.R.U32.HI R180, RZ, UR6, R176 ;  /* 0x00000006ffb42c19 */ /* 0x000fe200080116b0 */
[----:B------:R-:W-:Y:S01]  /*88d0*/  UMOV UR6, 0x1 ;  /* 0x0000000100067882 */ /* 0x000fe20000000000 */
[----:B------:R-:W-:Y:S01]  /*88e0*/  FMUL.FTZ R160, R160, UR7 ;  /* 0x00000007a0a07c20 */ /* 0x000fe20008410000 */
[----:B------:R-:W-:Y:S01]  /*88f0*/  UIMAD UR6, UR15, -0x50, UR6 ;  /* 0xffffffb00f0678a4 */ /* 0x000fe2000f8e0206 */
[----:B------:R-:W-:Y:S01]  /*8900*/  FMUL.FTZ R161, R161, UR7 ;  /* 0x00000007a1a17c20 */ /* 0x000fe20008410000 */
[----:B------:R-:W2:Y:S01]  /*8910*/  SHFL.IDX PT, R176, R180, RZ, 0x1c1f ;  /* 0x001c1fffb4b07589 */ /* 0x000ea200000e0000 */
[----:B------:R-:W3:Y:S01]  /*8920*/  MUFU.TANH R193, R193 ;  /* 0x000000c100c17308 */ /* 0x000ee20000002400 */
[----:B------:R-:W-:Y:S01]  /*8930*/  FMUL.FTZ R164, R164, UR7 ;  /* 0x00000007a4a47c20 */ /* 0x000fe20008410000 */
[----:B------:R-:W-:Y:S01]  /*8940*/  FMUL.FTZ R165, R165, UR7 ;  /* 0x00000007a5a57c20 */ /* 0x000fe20008410000 */
[----:B------:R-:W-:-:S02]  /*8950*/  IMAD R189, R18, R189, UR6 ;  /* 0x0000000612bd7e24 */ /* 0x000fc4000f8e02bd */
[----:B------:R-:W-:Y:S01]  /*8960*/  FMUL.FTZ R152, R152, UR7 ;  /* 0x0000000798987c20 */ /* 0x000fe20008410000 */
[----:B------:R-:W-:Y:S01]  /*8970*/  FMUL.FTZ R153, R153, UR7 ;  /* 0x0000000799997c20 */ /* 0x000fe20008410000 */
[----:B------:R-:W-:Y:S01]  /*8980*/  FMUL.FTZ R182, R182, UR7 ;  /* 0x00000007b6b67c20 */ /* 0x000fe20008410000 */
[----:B------:R-:W-:Y:S01]  /*8990*/  IMAD R189, R0, UR14, R189 ;  /* 0x0000000e00bd7c24 */ /* 0x000fe2000f8e02bd */
[----:B------:R-:W4:Y:S01]  /*89a0*/  MUFU.TANH R192, R192 ;  /* 0x000000c000c07308 */ /* 0x000f220000002400 */
[----:B------:R-:W-:Y:S01]  /*89b0*/  FMUL.FTZ R183, R183, UR7 ;  /* 0x00000007b7b77c20 */ /* 0x000fe20008410000 */
[----:B------:R-:W-:Y:S01]  /*89c0*/  FMUL.FTZ R170, R170, UR7 ;  /* 0x00000007aaaa7c20 */ /* 0x000fe20008410000 */
[----:B------:R-:W-:Y:S01]  /*89d0*/  FMUL.FTZ R171, R171, UR7 ;  /* 0x00000007abab7c20 */ /* 0x000fe20008410000 */
[----:B------:R-:W-:Y:S01]  /*89e0*/  FMUL.FTZ R174, R174, UR7 ;  /* 0x00000007aeae7c20 */ /* 0x000fe20008410000 */
[----:B------:R-:W-:Y:S01]  /*89f0*/  ULDC UR6, c[0x0][0x988] ;  /* 0x0002620000067ab9 */ /* 0x000fe20000000800 */
[----:B------:R-:W-:-:S02]  /*8a00*/  FMUL.FTZ R175, R175, UR7 ;  /* 0x00000007afaf7c20 */ /* 0x000fc40008410000 */
[----:B------:R1:W-:Y:S01]  /*8a10*/  MUFU.TANH R195, R181 ;  /* 0x000000b500c37308 */ /* 0x0003e20000002400 */
[----:B--2---:R-:W-:-:S07]  /*8a20*/  IADD3 R0, R176, -UR11, R189 ;  /* 0x8000000bb0007c10 */ /* 0x004fce000fffe0bd */
[----:B------:R-:W2:Y:S01]  /*8a30*/  MUFU.TANH R190, R190 ;  /* 0x000000be00be7308 */ /* 0x000ea20000002400 */
[C---:B------:R-:W-:Y:S02]  /*8a40*/  ISETP.GT.AND P1, PT, R0.reuse, RZ, PT ;  /* 0x000000ff0000720c */ /* 0x040fe40003f24270 */
[----:B------:R-:W-:Y:S02]  /*8a50*/  ISETP.GT.AND P2, PT, R0, 0x1, PT ;  /* 0x000000010000780c */ /* 0x000fe40003f44270 */
[----:B-1----:R-:W-:-:S03]  /*8a60*/  FSEL R181, R2, -INF , P1 ;  /* 0xff80000002b57808 */ /* 0x002fc60000800000 */
[----:B------:R-:W1:Y:S01]  /*8a70*/  MUFU.TANH R196, R168 ;  /* 0x000000a800c47308 */ /* 0x000e620000002400 */
[C---:B------:R-:W-:Y:S02]  /*8a80*/  ISETP.GT.AND P1, PT, R0.reuse, 0x8, PT ;  /* 0x000000080000780c */ /* 0x040fe40003f24270 */
[----:B0-----:R-:W-:Y:S02]  /*8a90*/  FSEL R179, R3, -INF , P2 ;  /* 0xff80000003b37808 */ /* 0x001fe40001000000 */
[----:B------:R-:W-:Y:S02]  /*8aa0*/  FMNMX.FTZ R2, R181, R20, !PT ;  /* 0x00000014b5027209 */ /* 0x000fe40007810000 */
[----:B------:R-:W-:Y:S01]  /*8ab0*/  ISETP.GT.AND P2, PT, R0, 0x9, PT ;  /* 0x000000090000780c */ /* 0x000fe20003f44270 */
[----:B------:R-:W0:Y:S01]  /*8ac0*/  MUFU.TANH R197, R169 ;  /* 0x000000a900c57308 */ /* 0x000e220000002400 */
[----:B---3--:R-:W-:Y:S02]  /*8ad0*/  FSEL R178, R193, -INF , P1 ;  /* 0xff800000c1b27808 */ /* 0x008fe40000800000 */
[----:B------:R-:W-:-:S02]  /*8ae0*/  FMNMX.FTZ R3, R179, R2, !PT ;  /* 0x00000002b3037209 */ /* 0x000fc40007810000 */
[----:B------:R-:W-:Y:S02]  /*8af0*/  ISETP.GT.AND P1, PT, R0, 0x10, PT ;  /* 0x000000100000780c */ /* 0x000fe40003f24270 */
[----:B----4-:R-:W-:Y:S01]  /*8b00*/  FSEL R177, R192, -INF , P2 ;  /* 0xff800000c0b17808 */ /* 0x010fe20001000000 */
[----:B------:R2:W3:Y:S01]  /*8b10*/  MUFU.TANH R199, R173 ;  /* 0x000000ad00c77308 */ /* 0x0004e20000002400 */
[----:B------:R-:W-:Y:S02]  /*8b20*/  FMNMX.FTZ R2, R178, R3, !PT ;  /* 0x00000003b2027209 */ /* 0x000fe40007810000 */
[C---:B------:R-:W-:Y:S02]  /*8b30*/  ISETP.GT.AND P2, PT, R0.reuse, 0x11, PT ;  /* 0x000000110000780c */ /* 0x040fe40003f44270 */
[----:B------:R-:W-:Y:S02]  /*8b40*/  FSEL R176, R191, -INF , P1 ;  /* 0xff800000bfb07808 */ /* 0x000fe40000800000 */
[----:B------:R-:W-:Y:S01]  /*8b50*/  FMNMX.FTZ R3, R177, R2, !PT ;  /* 0x00000002b1037209 */ /* 0x000fe20007810000 */
[----:B------:R4:W5:Y:S01]  /*8b60*/  MUFU.TANH R198, R172 ;  /* 0x000000ac00c67308 */ /* 0x0009620000002400 */
[----:B------:R-:W-:-:S02]  /*8b70*/  ISETP.GT.AND P1, PT, R0, 0x18, PT ;  /* 0x000000180000780c */ /* 0x000fc40003f24270 */
[----:B--2---:R-:W-:Y:S01]  /*8b80*/  FSEL R173, R190, -INF , P2 ;  /* 0xff800000bead7808 */ /* 0x004fe20001000000 */
[----:B------:R-:W-:Y:S01]  /*8b90*/  FMUL.FTZ R190, R157, UR7 ;  /* 0x000000079dbe7c20 */ /* 0x000fe20008410000 */
[----:B------:R-:W-:Y:S02]  /*8ba0*/  FMNMX.FTZ R2, R176, R3, !PT ;  /* 0x00000003b0027209 */ /* 0x000fe40007810000 */
[----:B------:R-:W-:Y:S01]  /*8bb0*/  ISETP.GT.AND P2, PT, R0, 0x19, PT ;  /* 0x000000190000780c */ /* 0x000fe20003f44270 */
[----:B------:R-:W2:Y:S01]  /*8bc0*/  MUFU.TANH R200, R160 ;  /* 0x000000a000c87308 */ /* 0x000ea20000002400 */
[----:B----4-:R-:W-:Y:S02]  /*8bd0*/  FSEL R172, R194, -INF , P1 ;  /* 0xff800000c2ac7808 */ /* 0x010fe40000800000 */
[----:B------:R-:W-:Y:S02]  /*8be0*/  FMNMX.FTZ R3, R173, R2, !PT ;  /* 0x00000002ad037209 */ /* 0x000fe40007810000 */
[----:B------:R-:W-:-:S02]  /*8bf0*/  ISETP.GT.AND P1, PT, R0, 0x20, PT ;  /* 0x000000200000780c */ /* 0x000fc40003f24270 */
[----:B------:R-:W-:Y:S01]  /*8c00*/  FSEL R168, R195, -INF , P2 ;  /* 0xff800000c3a87808 */ /* 0x000fe20001000000 */
[----:B------:R-:W4:Y:S01]  /*8c10*/  MUFU.TANH R193, R161 ;  /* 0x000000a100c17308 */ /* 0x000f220000002400 */
[----:B------:R-:W-:Y:S02]  /*8c20*/  FMNMX.FTZ R3, R172, R3, !PT ;  /* 0x00000003ac037209 */ /* 0x000fe40007810000 */
[----:B------:R-:W-:Y:S02]  /*8c30*/  ISETP.GT.AND P2, PT, R0, 0x21, PT ;  /* 0x000000210000780c */ /* 0x000fe40003f44270 */
[----:B-1----:R-:W-:Y:S02]  /*8c40*/  FSEL R169, R196, -INF , P1 ;  /* 0xff800000c4a97808 */ /* 0x002fe40000800000 */
[----:B------:R-:W-:Y:S01]  /*8c50*/  FMNMX.FTZ R2, R168, R3, !PT ;  /* 0x00000003a8027209 */ /* 0x000fe20007810000 */
[----:B------:R0:W1:Y:S01]  /*8c60*/  MUFU.TANH R191, R164 ;  /* 0x000000a400bf7308 */ /* 0x0000620000002400 */
[----:B------:R-:W-:-:S02]  /*8c70*/  ISETP.GT.AND P1, PT, R0, 0x28, PT ;  /* 0x000000280000780c */ /* 0x000fc40003f24270 */
[----:B------:R-:W-:-:S05]  /*8c80*/  FMNMX.FTZ R3, R169, R2, !PT ;  /* 0x00000002a9037209 */ /* 0x000fca0007810000 */
[----:B------:R5:W1:Y:S01]  /*8c90*/  MUFU.TANH R194, R165 ;  /* 0x000000a500c27308 */ /* 0x000a620000002400 */
[----:B0-----:R-:W-:Y:S02]  /*8ca0*/  FSEL R164, R197, -INF , P2 ;  /* 0xff800000c5a47808 */ /* 0x001fe40001000000 */
[----:B------:R-:W-:Y:S02]  /*8cb0*/  ISETP.GT.AND P2, PT, R0, 0x29, PT ;  /* 0x000000290000780c */ /* 0x000fe40003f44270 */
[----:B------:R-:W-:Y:S02]  /*8cc0*/  FMNMX.FTZ R2, R164, R3, !PT ;  /* 0x00000003a4027209 */ /* 0x000fe40007810000 */
[----:B---3--:R-:W-:Y:S01]  /*8cd0*/  FSEL R160, R199, -INF , P2 ;  /* 0xff800000c7a07808 */ /* 0x008fe20001000000 */
[----:B------:R0:W3:Y:S01]  /*8ce0*/  MUFU.TANH R195, R152 ;  /* 0x0000009800c37308 */ /* 0x0000e20000002400 */
[----:B-----5:R-:W-:Y:S02]  /*8cf0*/  FSEL R165, R198, -INF , P1 ;  /* 0xff800000c6a57808 */ /* 0x020fe40000800000 */
[----:B------:R-:W-:-:S02]  /*8d00*/  ISETP.GT.AND P1, PT, R0, 0x30, PT ;  /* 0x000000300000780c */ /* 0x000fc40003f24270 */
[----:B------:R-:W-:Y:S01]  /*8d10*/  FMNMX.FTZ R3, R165, R2, !PT ;  /* 0x00000002a5037209 */ /* 0x000fe20007810000 */
[----:B------:R-:W-:Y:S01]  /*8d20*/  FMUL.FTZ R2, R156, UR7 ;  /* 0x000000079c027c20 */ /* 0x000fe20008410000 */
[----:B------:R-:W-:Y:S01]  /*8d30*/  ISETP.GT.AND P2, PT, R0, 0x31, PT ;  /* 0x000000310000780c */ /* 0x000fe20003f44270 */
[----:B------:R3:W5:Y:S01]  /*8d40*/  MUFU.TANH R196, R153 ;  /* 0x0000009900c47308 */ /* 0x0007620000002400 */
[----:B--2---:R-:W-:Y:S02]  /*8d50*/  FSEL R161, R200, -INF , P1 ;  /* 0xff800000c8a17808 */ /* 0x004fe40000800000 */
[----:B0-----:R-:W-:Y:S02]  /*8d60*/  FMNMX.FTZ R152, R160, R3, !PT ;  /* 0x00000003a0987209 */ /* 0x001fe40007810000 */
[----:B------:R-:W-:Y:S02]  /*8d70*/  ISETP.GT.AND P1, PT, R0, 0x38, PT ;  /* 0x000000380000780c */ /* 0x000fe40003f24270 */
[----:B----4-:R-:W-:Y:S01]  /*8d80*/  FSEL R156, R193, -INF , P2 ;  /* 0xff800000c19c7808 */ /* 0x010fe20001000000 */
[----:B------:R0:W2:Y:S01]  /*8d90*/  MUFU.TANH R197, R2 ;  /* 0x0000000200c57308 */ /* 0x0000a20000002400 */
[----:B------:R-:W-:-:S02]  /*8da0*/  FMNMX.FTZ R3, R161, R152, !PT ;  /* 0x00000098a1037209 */ /* 0x000fc40007810000 */
[----:B------:R-:W-:Y:S02]  /*8db0*/  ISETP.GT.AND P2, PT, R0, 0x39, PT ;  /* 0x000000390000780c */ /* 0x000fe40003f44270 */
[----:B-1----:R-:W-:Y:S02]  /*8dc0*/  FSEL R157, R191, -INF , P1 ;  /* 0xff800000bf9d7808 */ /* 0x002fe40000800000 */
[----:B------:R-:W-:Y:S01]  /*8dd0*/  FMNMX.FTZ R192, R156, R3, !PT ;  /* 0x000000039cc07209 */ /* 0x000fe20007810000 */
[----:B------:R1:W4:Y:S01]  /*8de0*/  MUFU.TANH R193, R190 ;  /* 0x000000be00c17308 */ /* 0x0003220000002400 */
[----:B------:R-:W-:Y:S02]  /*8df0*/  ISETP.GT.AND P1, PT, R0, 0x40, PT ;  /* 0x000000400000780c */ /* 0x000fe40003f24270 */
[----:B------:R-:W-:Y:S01]  /*8e00*/  FSEL R152, R194, -INF , P2 ;  /* 0xff800000c2987808 */ /* 0x000fe20001000000 */
[----:B------:R-:W-:Y:S01]  /*8e10*/  FMUL.FTZ R194, R154, UR7 ;  /* 0x000000079ac27c20 */ /* 0x000fe20008410000 */
[----:B------:R-:W-:-:S02]  /*8e20*/  FMNMX.FTZ R3, R157, R192, !PT ;  /* 0x000000c09d037209 */ /* 0x000fc40007810000 */
[----:B------:R-:W-:Y:S01]  /*8e30*/  ISETP.GT.AND P2, PT, R0, 0x41, PT ;  /* 0x000000410000780c */ /* 0x000fe20003f44270 */
[----:B------:R-:W4:Y:S01]  /*8e40*/  MUFU.TANH R6, R6 ;  /* 0x0000000600067308 */ /* 0x000f220000002400 */
[----:B---3--:R-:W-:Y:S01]  /*8e50*/  FSEL R153, R195, -INF , P1 ;  /* 0xff800000c3997808 */ /* 0x008fe20000800000 */
[----:B------:R-:W-:Y:S01]  /*8e60*/  FMUL.FTZ R195, R155, UR7 ;  /* 0x000000079bc37c20 */ /* 0x000fe20008410000 */
[----:B0-----:R-:W-:Y:S02]  /*8e70*/  FMNMX.FTZ R2, R152, R3, !PT ;  /* 0x0000000398027209 */ /* 0x001fe40007810000 */
[----:B------:R-:W-:Y:S02]  /*8e80*/  ISETP.GT.AND P1, PT, R0, 0x48, PT ;  /* 0x000000480000780c */ /* 0x000fe40003f24270 */
[----:B-----5:R-:W-:Y:S01]  /*8e90*/  FSEL R3, R196, -INF , P2 ;  /* 0xff800000c4037808 */ /* 0x020fe20001000000 */
[----:B------:R-:W0:Y:S01]  /*8ea0*/  MUFU.TANH R184, R184 ;  /* 0x000000b800b87308 */ /* 0x000e220000002400 */
[----:B-1----:R-:W-:Y:S01]  /*8eb0*/  FMNMX.FTZ R190, R153, R2, !PT ;  /* 0x0000000299be7209 */ /* 0x002fe20007810000 */
[----:B------:R-:W-:Y:S01]  /*8ec0*/  FMUL.FTZ R196, R158, UR7 ;  /* 0x000000079ec47c20 */ /* 0x000fe20008410000 */
[----:B------:R-:W-:-:S02]  /*8ed0*/  ISETP.GT.AND P2, PT, R0, 0x49, PT ;  /* 0x000000490000780c */ /* 0x000fc40003f44270 */
[----:B--2---:R-:W-:Y:S01]  /*8ee0*/  FSEL R2, R197, -INF , P1 ;  /* 0xff800000c5027808 */ /* 0x004fe20000800000 */
[----:B------:R-:W-:Y:S01]  /*8ef0*/  FMUL.FTZ R197, R159, UR7 ;  /* 0x000000079fc57c20 */ /* 0x000fe20008410000 */
[----:B------:R-:W-:Y:S01]  /*8f00*/  FMNMX.FTZ R191, R3, R190, !PT ;  /* 0x000000be03bf7209 */ /* 0x000fe20007810000 */
[----:B------:R-:W-:Y:S01]  /*8f10*/  FMUL.FTZ R190, R162, UR7 ;  /* 0x00000007a2be7c20 */ /* 0x000fe20008410000 */
[----:B----4-:R-:W-:Y:S01]  /*8f20*/  FSEL R0, R193, -INF , P2 ;  /* 0xff800000c1007808 */ /* 0x010fe20001000000 */
[----:B------:R-:W1:Y:S01]  /*8f30*/  SHFL.IDX PT, R162, R180, 0x1, 0x1c1f ;  /* 0x003c1f00b4a27f89 */ /* 0x000e6200000e0000 */
[----:B------:R-:W-:Y:S01]  /*8f40*/  FMNMX.FTZ R191, R2, R191, !PT ;  /* 0x000000bf02bf7209 */ /* 0x000fe20007810000 */
[----:B------:R-:W2:Y:S03]  /*8f50*/  MUFU.TANH R186, R186 ;  /* 0x000000ba00ba7308 */ /* 0x000ea60000002400 */
[----:B------:R-:W-:Y:S01]  /*8f60*/  FMNMX.FTZ R192, R0, R191, !PT ;  /* 0x000000bf00c07209 */ /* 0x000fe20007810000 */
[----:B------:R-:W-:-:S04]  /*8f70*/  FMUL.FTZ R191, R163, UR7 ;  /* 0x00000007a3bf7c20 */ /* 0x000fc80008410000 */
[----:B------:R-:W3:Y:S01]  /*8f80*/  SHFL.BFLY PT, R193, R192, 0x2, 0x1f ;  /* 0x0c401f00c0c17f89 */ /* 0x000ee200000e0000 */
[----:B------:R-:W4:Y:S08]  /*8f90*/  MUFU.TANH R185, R185 ;  /* 0x000000b900b97308 */ /* 0x000f300000002400 */
[----:B------:R-:W5:Y:S01]  /*8fa0*/  MUFU.TANH R187, R187 ;  /* 0x000000bb00bb7308 */ /* 0x000f620000002400 */
[----:B-1----:R-:W-:Y:S01]  /*8fb0*/  IADD3 R189, R162, -UR11, R189 ;  /* 0x8000000ba2bd7c10 */ /* 0x002fe2000fffe0bd */
[----:B------:R-:W1:Y:S06]  /*8fc0*/  S2UR UR11, SR_CgaCtaId ;  /* 0x00000000000b79c3 */ /* 0x000e6c0000008800 */
[----:B------:R-:W1:Y:S01]  /*8fd0*/  MUFU.TANH R188, R188 ;  /* 0x000000bc00bc7308 */ /* 0x000e620000002400 */
[----:B------:R-:W-:-:S02]  /*8fe0*/  ISETP.GT.AND P1, PT, R189, RZ, PT ;  /* 0x000000ffbd00720c */ /* 0x000fc40003f24270 */
[C---:B------:R-:W-:Y:S02]  /*8ff0*/  ISETP.GT.AND P2, PT, R189.reuse, 0x1, PT ;  /* 0x00000001bd00780c */ /* 0x040fe40003f44270 */
[----:B------:R-:W-:Y:S02]  /*9000*/  FSEL R154, R6, -INF , P1 ;  /* 0xff800000069a7808 */ /* 0x000fe40000800000 */
[----:B---3--:R-:W-:Y:S01]  /*9010*/  FMNMX.FTZ R163, R192, R193, !PT ;  /* 0x000000c1c0a37209 */ /* 0x008fe20007810000 */
[----:B------:R-:W-:Y:S01]  /*9020*/  FMUL.FTZ R192, R166, UR7 ;  /* 0x00000007a6c07c20 */ /* 0x000fe20008410000 */
[----:B------:R-:W-:Y:S01]  /*9030*/  ISETP.GT.AND P1, PT, R189, 0x8, PT ;  /* 0x00000008bd00780c */ /* 0x000fe20003f24270 */
[----:B------:R-:W3:Y:S01]  /*9040*/  MUFU.TANH R182, R182 ;  /* 0x000000b600b67308 */ /* 0x000ee20000002400 */
[----:B0-----:R-:W-:Y:S01]  /*9050*/  FSEL R184, R184, -INF , P2 ;  /* 0xff800000b8b87808 */ /* 0x001fe20001000000 */
[----:B------:R-:W0:Y:S01]  /*9060*/  SHFL.BFLY PT, R166, R163, 0x1, 0x1f ;  /* 0x0c201f00a3a67f89 */ /* 0x000e2200000e0000 */
[----:B------:R-:W-:Y:S01]  /*9070*/  FMNMX.FTZ R155, R154, R21, !PT ;  /* 0x000000159a9b7209 */ /* 0x000fe20007810000 */
[----:B------:R-:W-:Y:S01]  /*9080*/  FMUL.FTZ R193, R167, UR7 ;  /* 0x00000007a7c17c20 */ /* 0x000fe20008410000 */
[----:B------:R-:W-:-:S02]  /*9090*/  ISETP.GT.AND P2, PT, R189, 0x9, PT ;  /* 0x00000009bd00780c */ /* 0x000fc40003f44270 */
[----:B--2---:R-:W-:Y:S01]  /*90a0*/  FSEL R186, R186, -INF , P1 ;  /* 0xff800000baba7808 */ /* 0x004fe20000800000 */
[----:B------:R-:W2:Y:S01]  /*90b0*/  MUFU.TANH R183, R183 ;  /* 0x000000b700b77308 */ /* 0x000ea20000002400 */
[----:B------:R-:W-:Y:S02]  /*90c0*/  FMNMX.FTZ R155, R184, R155, !PT ;  /* 0x0000009bb89b7209 */ /* 0x000fe40007810000 */
[----:B------:R-:W-:Y:S02]  /*90d0*/  ISETP.GT.AND P1, PT, R189, 0x10, PT ;  /* 0x00000010bd00780c */ /* 0x000fe40003f24270 */
[----:B----4-:R-:W-:Y:S02]  /*90e0*/  FSEL R185, R185, -INF , P2 ;  /* 0xff800000b9b97808 */ /* 0x010fe40001000000 */
[----:B------:R-:W-:Y:S01]  /*90f0*/  FMNMX.FTZ R158, R186, R155, !PT ;  /* 0x0000009bba9e7209 */ /* 0x000fe20007810000 */
[----:B------:R-:W4:Y:S01]  /*9100*/  MUFU.TANH R170, R170 ;  /* 0x000000aa00aa7308 */ /* 0x000f220000002400 */
[----:B------:R-:W-:-:S02]  /*9110*/  ISETP.GT.AND P2, PT, R189, 0x11, PT ;  /* 0x00000011bd00780c */ /* 0x000fc40003f44270 */
[----:B-----5:R-:W-:Y:S02]  /*9120*/  FSEL R155, R187, -INF , P1 ;  /* 0xff800000bb9b7808 */ /* 0x020fe40000800000 */
[----:B------:R-:W-:Y:S02]  /*9130*/  FMNMX.FTZ R162, R185, R158, !PT ;  /* 0x0000009eb9a27209 */ /* 0x000fe40007810000 */
[----:B------:R-:W-:Y:S01]  /*9140*/  ISETP.GT.AND P3, PT, R189, 0x18, PT ;  /* 0x00000018bd00780c */ /* 0x000fe20003f64270 */
[----:B------:R-:W5:Y:S01]  /*9150*/  MUFU.TANH R171, R171 ;  /* 0x000000ab00ab7308 */ /* 0x000f620000002400 */
[----:B-1----:R-:W-:Y:S02]  /*9160*/  FSEL R158, R188, -INF , P2 ;  /* 0xff800000bc9e7808 */ /* 0x002fe40001000000 */
[----:B0-----:R-:W-:Y:S02]  /*9170*/  FMNMX.FTZ R6, R163, R166, !PT ;  /* 0x000000a6a3067209 */ /* 0x001fe40007810000 */
[----:B------:R-:W-:-:S02]  /*9180*/  FMNMX.FTZ R163, R155, R162, !PT ;  /* 0x000000a29ba37209 */ /* 0x000fc40007810000 */
[C---:B------:R-:W-:Y:S01]  /*9190*/  FSETP.NEU.FTZ.AND P1, PT, R6.reuse, -INF , PT ;  /* 0xff8000000600780b */ /* 0x040fe20003f3d000 */
[----:B------:R-:W-:Y:S01]  /*91a0*/  FMUL.FTZ R187, R6, UR6 ;  /* 0x0000000606bb7c20 */ /* 0x000fe20008410000 */
[----:B------:R-:W0:Y:S01]  /*91b0*/  MUFU.TANH R174, R174 ;  /* 0x000000ae00ae7308 */ /* 0x000e220000002400 */
[----:B------:R-:W-:Y:S02]  /*91c0*/  ISETP.GT.AND P4, PT, R189, 0x19, PT ;  /* 0x00000019bd00780c */ /* 0x000fe40003f84270 */
[----:B---3--:R-:W-:Y:S02]  /*91d0*/  FSEL R159, R182, -INF , P3 ;  /* 0xff800000b69f7808 */ /* 0x008fe40001800000 */
[----:B------:R-:W-:Y:S02]  /*91e0*/  FMNMX.FTZ R166, R158, R163, !PT ;  /* 0x000000a39ea67209 */ /* 0x000fe40007810000 */
[----:B------:R-:W-:Y:S01]  /*91f0*/  FSEL R187, R187, RZ, P1 ;  /* 0x000000ffbbbb7208 */ /* 0x000fe20000800000 */
[----:B------:R-:W1:Y:S01]  /*9200*/  MUFU.TANH R175, R175 ;  /* 0x000000af00af7308 */ /* 0x000e620000002400 */
[----:B------:R-:W-:-:S02]  /*9210*/  ISETP.GT.AND P2, PT, R189, 0x20, PT ;  /* 0x00000020bd00780c */ /* 0x000fc40003f44270 */
[----:B--2---:R-:W-:Y:S01]  /*9220*/  FSEL R162, R183, -INF , P4 ;  /* 0xff800000b7a27808 */ /* 0x004fe20002000000 */
[--C-:B------:R-:W-:Y:S01]  /*9230*/  FFMA.FTZ R182, R181, UR6, -R187.reuse ;  /* 0x00000006b5b67c23 */ /* 0x100fe200080108bb */
[----:B------:R-:W-:Y:S01]  /*9240*/  FMNMX.FTZ R163, R159, R166, !PT ;  /* 0x000000a69fa37209 */ /* 0x000fe20007810000 */
[--C-:B------:R-:W-:Y:S01]  /*9250*/  FFMA.FTZ R208, R179, UR6, -R187.reuse ;  /* 0x00000006b3d07c23 */ /* 0x100fe200080108bb */
[C---:B------:R-:W-:Y:S01]  /*9260*/  ISETP.GT.AND P3, PT, R189.reuse, 0x21, PT ;  /* 0x00000021bd00780c */ /* 0x040fe20003f64270 */
[----:B------:R-:W2:Y:S01]  /*9270*/  MUFU.TANH R190, R190 ;  /* 0x000000be00be7308 */ /* 0x000ea20000002400 */
[----:B----4-:R-:W-:Y:S01]  /*9280*/  FSEL R166, R170, -INF , P2 ;  /* 0xff800000aaa67808 */ /* 0x010fe20001000000 */
[--C-:B------:R-:W-:Y:S01]  /*9290*/  FFMA.FTZ R210, R178, UR6, -R187.reuse ;  /* 0x00000006b2d27c23 */ /* 0x100fe200080108bb */
[----:B------:R-:W-:Y:S01]  /*92a0*/  FMNMX.FTZ R181, R162, R163, !PT ;  /* 0x000000a3a2b57209 */ /* 0x000fe20007810000 */
[--C-:B------:R-:W-:Y:S01]  /*92b0*/  FFMA.FTZ R204, R176, UR6, -R187.reuse ;  /* 0x00000006b0cc7c23 */ /* 0x100fe200080108bb */
[----:B------:R-:W-:Y:S01]  /*92c0*/  ISETP.GT.AND P2, PT, R189, 0x28, PT ;  /* 0x00000028bd00780c */ /* 0x000fe20003f44270 */
[--C-:B------:R-:W-:Y:S01]  /*92d0*/  FFMA.FTZ R206, R172, UR6, -R187.reuse ;  /* 0x00000006acce7c23 */ /* 0x100fe200080108bb */
[----:B-----5:R-:W-:Y:S01]  /*92e0*/  FSEL R167, R171, -INF , P3 ;  /* 0xff800000aba77808 */ /* 0x020fe20001800000 */
[----:B------:R-:W3:Y:S01]  /*92f0*/  MUFU.TANH R191, R191 ;  /* 0x000000bf00bf7308 */ /* 0x000ee20000002400 */
[----:B------:R-:W-:Y:S01]  /*9300*/  FMNMX.FTZ R180, R166, R181, !PT ;  /* 0x000000b5a6b47209 */ /* 0x000fe20007810000 */
[--C-:B------:R-:W-:Y:S01]  /*9310*/  FFMA.FTZ R202, R165, UR6, -R187.reuse ;  /* 0x00000006a5ca7c23 */ /* 0x100fe200080108bb */
[----:B------:R-:W-:Y:S01]  /*9320*/  ISETP.GT.AND P3, PT, R189, 0x29, PT ;  /* 0x00000029bd00780c */ /* 0x000fe20003f64270 */
[--C-:B------:R-:W-:Y:S01]  /*9330*/  FFMA.FTZ R165, R160, UR6, -R187.reuse ;  /* 0x00000006a0a57c23 */ /* 0x100fe200080108bb */
[----:B0-----:R-:W-:Y:S01]  /*9340*/  FSEL R170, R174, -INF , P2 ;  /* 0xff800000aeaa7808 */ /* 0x001fe20001000000 */
[--C-:B------:R-:W-:Y:S01]  /*9350*/  FFMA.FTZ R200, R169, UR6, -R187.reuse ;  /* 0x00000006a9c87c23 */ /* 0x100fe200080108bb */
[----:B------:R-:W-:Y:S01]  /*9360*/  FMNMX.FTZ R179, R167, R180, !PT ;  /* 0x000000b4a7b37209 */ /* 0x000fe20007810000 */
[----:B------:R-:W0:Y:S01]  /*9370*/  MUFU.TANH R192, R192 ;  /* 0x000000c000c07308 */ /* 0x000e220000002400 */
[----:B------:R-:W-:Y:S01]  /*9380*/  ISETP.GT.AND P2, PT, R189, 0x30, PT ;  /* 0x00000030bd00780c */ /* 0x000fe20003f44270 */
[--C-:B------:R-:W-:Y:S01]  /*9390*/  FFMA.FTZ R198, R157, UR6, -R187.reuse ;  /* 0x000000069dc67c23 */ /* 0x100fe200080108bb */
[----:B-1----:R-:W-:Y:S01]  /*93a0*/  FSEL R171, R175, -INF , P3 ;  /* 0xff800000afab7808 */ /* 0x002fe20001800000 */
[--C-:B------:R-:W-:Y:S01]  /*93b0*/  FFMA.FTZ R177, R177, UR6, -R187.reuse ;  /* 0x00000006b1b17c23 */ /* 0x100fe200080108bb */
[----:B------:R-:W-:Y:S01]  /*93c0*/  FMNMX.FTZ R180, R170, R179, !PT ;  /* 0x000000b3aab47209 */ /* 0x000fe20007810000 */
[--C-:B------:R-:W-:Y:S01]  /*93d0*/  FFMA.FTZ R169, R164, UR6, -R187.reuse ;  /* 0x00000006a4a97c23 */ /* 0x100fe200080108bb */
[----:B------:R-:W-:Y:S01]  /*93e0*/  ISETP.GT.AND P3, PT, R189, 0x31, PT ;  /* 0x00000031bd00780c */ /* 0x000fe20003f64270 */
[----:B------:R-:W1:Y:S01]  /*93f0*/  MUFU.TANH R193, R193 ;  /* 0x000000c100c17308 */ /* 0x000e620000002400 */
[----:B--2---:R-:W-:Y:S01]  /*9400*/  FSEL R174, R190, -INF , P2 ;  /* 0xff800000beae7808 */ /* 0x004fe20001000000 */
[----:B------:R-:W-:Y:S01]  /*9410*/  FFMA.FTZ R157, R152, UR6, -R187 ;  /* 0x00000006989d7c23 */ /* 0x000fe200080108bb */
[----:B------:R-:W-:-:S02]  /*9420*/  FMNMX.FTZ R179, R171, R180, !PT ;  /* 0x000000b4abb37209 */ /* 0x000fc40007810000 */
[----:B------:R-:W-:Y:S02]  /*9430*/  ISETP.GT.AND P2, PT, R189, 0x38, PT ;  /* 0x00000038bd00780c */ /* 0x000fe40003f44270 */
[----:B---3--:R-:W-:Y:S01]  /*9440*/  FSEL R175, R191, -INF , P3 ;  /* 0xff800000bfaf7808 */ /* 0x008fe20001800000 */
[----:B------:R-:W2:Y:S01]  /*9450*/  MUFU.TANH R194, R194 ;  /* 0x000000c200c27308 */ /* 0x000ea20000002400 */
[----:B------:R-:W-:Y:S02]  /*9460*/  FMNMX.FTZ R180, R174, R179, !PT ;  /* 0x000000b3aeb47209 */ /* 0x000fe40007810000 */
[----:B------:R-:W-:Y:S02]  /*9470*/  ISETP.GT.AND P3, PT, R189, 0x39, PT ;  /* 0x00000039bd00780c */ /* 0x000fe40003f64270 */
[----:B0-----:R-:W-:Y:S01]  /*9480*/  FSEL R178, R192, -INF , P2 ;  /* 0xff800000c0b27808 */ /* 0x001fe20001000000 */
[--C-:B------:R-:W-:Y:S01]  /*9490*/  FFMA.FTZ R192, R153, UR6, -R187.reuse ;  /* 0x0000000699c07c23 */ /* 0x100fe200080108bb */
[----:B------:R-:W-:Y:S01]  /*94a0*/  FMNMX.FTZ R181, R175, R180, !PT ;  /* 0x000000b4afb57209 */ /* 0x000fe20007810000 */
[----:B------:R-:W0:Y:S01]  /*94b0*/  MUFU.TANH R195, R195 ;  /* 0x000000c300c37308 */ /* 0x000e220000002400 */
[----:B------:R-:W-:Y:S01]  /*94c0*/  ISETP.GT.AND P2, PT, R189, 0x40, PT ;  /* 0x00000040bd00780c */ /* 0x000fe20003f44270 */
[----:B------:R-:W-:Y:S01]  /*94d0*/  FFMA.FTZ R153, R3, UR6, -R187 ;  /* 0x0000000603997c23 */ /* 0x000fe200080108bb */
[----:B-1----:R-:W-:-:S02]  /*94e0*/  FSEL R179, R193, -INF , P3 ;  /* 0xff800000c1b37808 */ /* 0x002fc40001800000 */
[C---:B------:R-:W-:Y:S02]  /*94f0*/  ISETP.GT.AND P3, PT, R189.reuse, 0x41, PT ;  /* 0x00000041bd00780c */ /* 0x040fe40003f64270 */
[----:B------:R-:W-:Y:S01]  /*9500*/  R2UR UR7, R214 ;  /* 0x00000000d60772ca */ /* 0x000fe200000e0000 */
[----:B------:R-:W-:Y:S01]  /*9510*/  MUFU.TANH R196, R196 ;  /* 0x000000c400c47308 */ /* 0x000fe20000002400 */
[----:B--2---:R-:W-:Y:S01]  /*9520*/  FSEL R180, R194, -INF , P2 ;  /* 0xff800000c2b47808 */ /* 0x004fe20001000000 */
[----:B------:R-:W-:Y:S01]  /*9530*/  FFMA.FTZ R194, R2, UR6, -R187 ;  /* 0x0000000602c27c23 */ /* 0x000fe200080108bb */
[----:B------:R-:W-:-:S05]  /*9540*/  ISETP.GT.AND P2, PT, R189, 0x48, PT ;  /* 0x00000048bd00780c */ /* 0x000fca0003f44270 */
[----:B------:R-:W1:Y:S01]  /*9550*/  MUFU.TANH R197, R197 ;  /* 0x000000c500c57308 */ /* 0x000e620000002400 */
[----:B0-----:R-:W-:Y:S02]  /*9560*/  FSEL R176, R195, -INF , P3 ;  /* 0xff800000c3b07808 */ /* 0x001fe40001800000 */
[----:B------:R-:W-:Y:S01]  /*9570*/  ISETP.GT.AND P3, PT, R189, 0x49, PT ;  /* 0x00000049bd00780c */ /* 0x000fe20003f64270 */
[----:B------:R-:W-:Y:S01]  /*9580*/  FFMA.FTZ R189, R173, UR6, -R187 ;  /* 0x00000006adbd7c23 */ /* 0x000fe200080108bb */
[----:B------:R-:W-:-:S03]  /*9590*/  UIADD3 UR7, UR7, 0x38840, URZ ;  /* 0x0003884007077890 */ /* 0x000fc6000fffe03f */
[----:B------:R0:W-:Y:S01]  /*95a0*/  MUFU.EX2 R163, R182 ;  /* 0x000000b600a37308 */ /* 0x0001e20000000800 */
[----:B------:R-:W-:-:S07]  /*95b0*/  UPRMT UR7, UR11, 0x654, UR7 ;  /* 0x000006540b077896 */ /* 0x000fce0008000007 */
[----:B------:R-:W-:Y:S01]  /*95c0*/  MUFU.EX2 R208, R208 ;  /* 0x000000d000d07308 */ /* 0x000fe20000000800 */
[----:B0-----:R-:W-:Y:S01]  /*95d0*/  FMNMX.FTZ R182, R178, R181, !PT ;  /* 0x000000b5b2b67209 */ /* 0x001fe20007810000 */
[----:B------:R-:W-:Y:S01]  /*95e0*/  SYNCS.ARRIVE.TRANS64.RED.A1T0 RZ, [UR7], RZ ;  /* 0x000000ffffff79a7 */ /* 0x000fe20008100407 */
[----:B-1----:R-:W-:Y:S02]  /*95f0*/  FSEL R188, R197, -INF , P3 ;  /* 0xff800000c5bc7808 */ /* 0x002fe40001800000 */
[----:B------:R-:W-:Y:S02]  /*9600*/  FMNMX.FTZ R181, R179, R182, !PT ;  /* 0x000000b6b3b57209 */ /* 0x000fe40007810000 */
[----:B------:R-:W-:Y:S01]  /*9610*/  FSEL R182, R196, -INF , P2 ;  /* 0xff800000c4b67808 */ /* 0x000fe20001000000 */
[--C-:B------:R-:W-:Y:S01]  /*9620*/  FFMA.FTZ R196, R161, UR6, -R187.reuse ;  /* 0x00000006a1c47c23 */ /* 0x100fe200080108bb */
[----:B------:R-:W-:Y:S01]  /*9630*/  FMNMX.FTZ R181, R180, R181, !PT ;  /* 0x000000b5b4b57209 */ /* 0x000fe20007810000 */
[----:B------:R-:W-:Y:S01]  /*9640*/  FFMA.FTZ R161, R156, UR6, -R187 ;  /* 0x000000069ca17c23 */ /* 0x000fe200080108bb */
[----:B------:R-:W-:Y:S02]  /*9650*/  MUFU.EX2 R210, R210 ;  /* 0x000000d200d27308 */ /* 0x000fe40000000800 */
[----:B------:R-:W-:-:S04]  /*9660*/  FMNMX.FTZ R173, R176, R181, !PT ;  /* 0x000000b5b0ad7209 */ /* 0x000fc80007810000 */
[----:B------:R-:W-:Y:S02]  /*9670*/  FMNMX.FTZ R173, R182, R173, !PT ;  /* 0x000000adb6ad7209 */ /* 0x000fe40007810000 */
[----:B------:R-:W-:Y:S02]  /*9680*/  MUFU.EX2 R177, R177 ;  /* 0x000000b100b17308 */ /* 0x000fe40000000800 */
[----:B------:R-:W-:Y:S01]  /*9690*/  FMNMX.FTZ R172, R188, R173, !PT ;  /* 0x000000adbcac7209 */ /* 0x000fe20007810000 */
[----:B------:R-:W-:-:S04]  /*96a0*/  FFMA.FTZ R173, R168, UR6, -R187 ;  /* 0x00000006a8ad7c23 */ /* 0x000fc800080108bb */
[----:B------:R-:W0:Y:S01]  /*96b0*/  SHFL.BFLY PT, R183, R172, 0x2, 0x1f ;  /* 0x0c401f00acb77f89 */ /* 0x000e2200000e0000 */
[----:B------:R-:W-:Y:S08]  /*96c0*/  MUFU.EX2 R204, R204 ;  /* 0x000000cc00cc7308 */ /* 0x000ff00000000800 */
        /* <DEDUP_REMOVED lines=8> */
[----:B0-----:R-:W-:Y:S01]  /*9750*/  FMNMX.FTZ R3, R183, R160, !PT ;  /* 0x000000a0b7037209 */ /* 0x001fe20007810000 */
[----:B------:R-:W-:-:S03]  /*9760*/  FFMA.FTZ R183, R0, UR6, -R187 ;  /* 0x0000000600b77c23 */ /* 0x000fc600080108bb */
[C---:B------:R-:W-:Y:S01]  /*9770*/  FSETP.NEU.FTZ.AND P2, PT, R3.reuse, -INF , PT ;  /* 0xff8000000300780b */ /* 0x040fe20003f5d000 */
[C---:B------:R-:W-:Y:S02]  /*9780*/  FMUL.FTZ R2, R3.reuse, UR6 ;  /* 0x0000000603027c20 */ /* 0x040fe40008410000 */
[----:B------:R-:W-:Y:S01]  /*9790*/  MUFU.EX2 R165, R165 ;  /* 0x000000a500a57308 */ /* 0x000fe20000000800 */
[----:B------:R-:W-:Y:S02]  /*97a0*/  FSEL R0, R3, RZ, P2 ;  /* 0x000000ff03007208 */ /* 0x000fe40001000000 */
[----:B------:R-:W-:-:S03]  /*97b0*/  FSEL R187, R2, RZ, P2 ;  /* 0x000000ff02bb7208 */ /* 0x000fc60001000000 */
[----:B------:R-:W-:Y:S02]  /*97c0*/  FADD.FTZ R2, -R0, R21 ;  /* 0x0000001500027221 */ /* 0x000fe40000010100 */
[----:B------:R-:W-:Y:S01]  /*97d0*/  MUFU.EX2 R196, R196 ;  /* 0x000000c400c47308 */ /* 0x000fe20000000800 */
[--C-:B------:R-:W-:Y:S01]  /*97e0*/  FFMA.FTZ R205, R155, UR6, -R187.reuse ;  /* 0x000000069bcd7c23 */ /* 0x100fe200080108bb */
[----:B------:R-:W-:Y:S01]  /*97f0*/  FSEL R155, R6, RZ, P1 ;  /* 0x000000ff069b7208 */ /* 0x000fe20000800000 */
[--C-:B------:R-:W-:Y:S01]  /*9800*/  FFMA.FTZ R209, R154, UR6, -R187.reuse ;  /* 0x000000069ad17c23 */ /* 0x100fe200080108bb */
[----:B------:R-:W-:Y:S01]  /*9810*/  FMUL.FTZ R2, R2, UR6 ;  /* 0x0000000602027c20 */ /* 0x000fe20008410000 */
[--C-:B------:R-:W-:Y:S01]  /*9820*/  FFMA.FTZ R152, R184, UR6, -R187.reuse ;  /* 0x00000006b8987c23 */ /* 0x100fe200080108bb */
[--C-:B------:R-:W-:Y:S01]  /*9830*/  FFMA.FTZ R211, R186, UR6, -R187.reuse ;  /* 0x00000006bad37c23 */ /* 0x100fe200080108bb */
[----:B------:R-:W-:Y:S01]  /*9840*/  FADD.FTZ R155, -R155, R20 ;  /* 0x000000149b9b7221 */ /* 0x000fe20000010100 */
[--C-:B------:R-:W-:Y:S01]  /*9850*/  FFMA.FTZ R154, R185, UR6, -R187.reuse ;  /* 0x00000006b99a7c23 */ /* 0x100fe200080108bb */
        /* <DEDUP_REMOVED lines=14> */
[----:B------:R-:W-:-:S02]  /*9940*/  FFMA.FTZ R182, R182, UR6, -R187 ;  /* 0x00000006b6b67c23 */ /* 0x000fc400080108bb */
[----:B------:R-:W1:Y:S08]  /*9950*/  MUFU.EX2 R2, R2 ;  /* 0x0000000200027308 */ /* 0x000e700000000800 */
[----:B------:R-:W2:Y:S01]  /*9960*/  MUFU.EX2 R152, R152 ;  /* 0x0000009800987308 */ /* 0x000ea20000000800 */
[----:B0-----:R-:W-:-:S04]  /*9970*/  FFMA.FTZ R13, R0, R13, R163 ;  /* 0x0000000d000d7223 */ /* 0x001fc800000100a3 */
[----:B------:R-:W-:-:S03]  /*9980*/  FADD.FTZ R13, R208, R13 ;  /* 0x0000000dd00d7221 */ /* 0x000fc60000010000 */
[----:B------:R-:W0:Y:S01]  /*9990*/  MUFU.EX2 R211, R211 ;  /* 0x000000d300d37308 */ /* 0x000e220000000800 */
[----:B-1----:R-:W-:Y:S01]  /*99a0*/  FFMA.FTZ R21, R2, R12, R209 ;  /* 0x0000000c02157223 */ /* 0x002fe200000100d1 */
[----:B------:R-:W-:-:S06]  /*99b0*/  FADD.FTZ R164, R210, R13 ;  /* 0x0000000dd2a47221 */ /* 0x000fcc0000010000 */
[----:B------:R-:W1:Y:S01]  /*99c0*/  MUFU.EX2 R154, R154 ;  /* 0x0000009a009a7308 */ /* 0x000e620000000800 */
[----:B--2---:R-:W-:Y:S01]  /*99d0*/  FADD.FTZ R12, R152, R21 ;  /* 0x00000015980c7221 */ /* 0x004fe20000010000 */
[----:B------:R-:W-:-:S04]  /*99e0*/  FADD.FTZ R21, R177, R164 ;  /* 0x000000a4b1157221 */ /* 0x000fc80000010000 */
[----:B------:R-:W-:Y:S02]  /*99f0*/  FADD.FTZ R164, R204, R21 ;  /* 0x00000015cca47221 */ /* 0x000fe40000010000 */
[----:B------:R-:W2:Y:S01]  /*9a00*/  MUFU.EX2 R205, R205 ;  /* 0x000000cd00cd7308 */ /* 0x000ea20000000800 */
[----:B0-----:R-:W-:Y:S01]  /*9a10*/  FADD.FTZ R13, R211, R12 ;  /* 0x0000000cd30d7221 */ /* 0x001fe20000010000 */
[----:B------:R-:W-:Y:S01]  /*9a20*/  FADD.FTZ R21, R181, R164 ;  /* 0x000000a4b5157221 */ /* 0x000fe20000010000 */
[----:B------:R-:W-:-:S03]  /*9a30*/  FFMA.FTZ R164, R179, UR6, -R187 ;  /* 0x00000006b3a47c23 */ /* 0x000fc600080108bb */
[----:B------:R-:W-:Y:S02]  /*9a40*/  FADD.FTZ R166, R206, R21 ;  /* 0x00000015cea67221 */ /* 0x000fe40000010000 */
[----:B------:R-:W0:Y:S01]  /*9a50*/  MUFU.EX2 R156, R156 ;  /* 0x0000009c009c7308 */ /* 0x000e220000000800 */
[----:B-1----:R-:W-:Y:S01]  /*9a60*/  FADD.FTZ R12, R154, R13 ;  /* 0x0000000d9a0c7221 */ /* 0x002fe20000010000 */
[----:B------:R-:W-:-:S04]  /*9a70*/  FADD.FTZ R21, R173, R166 ;  /* 0x000000a6ad157221 */ /* 0x000fc80000010000 */
[----:B------:R-:W-:Y:S02]  /*9a80*/  FADD.FTZ R166, R200, R21 ;  /* 0x00000015c8a67221 */ /* 0x000fe40000010000 */
[----:B------:R-:W1:Y:S01]  /*9a90*/  MUFU.EX2 R207, R207 ;  /* 0x000000cf00cf7308 */ /* 0x000e620000000800 */
[----:B--2---:R-:W-:Y:S01]  /*9aa0*/  FADD.FTZ R13, R205, R12 ;  /* 0x0000000ccd0d7221 */ /* 0x004fe20000010000 */
[----:B------:R-:W-:Y:S01]  /*9ab0*/  FADD.FTZ R21, R169, R166 ;  /* 0x000000a6a9157221 */ /* 0x000fe20000010000 */
[--C-:B------:R-:W-:Y:S01]  /*9ac0*/  FFMA.FTZ R166, R176, UR6, -R187.reuse ;  /* 0x00000006b0a67c23 */ /* 0x100fe200080108bb */
[----:B------:R-:W-:Y:S02]  /*9ad0*/  FFMA.FTZ R187, R188, UR6, -R187 ;  /* 0x00000006bcbb7c23 */ /* 0x000fe400080108bb */
        /* <DEDUP_REMOVED lines=47> */
.L_x_2213:
[----:B------:R-:W0:Y:S01]  /*9dd0*/  S2UR UR14, SR_CgaCtaId ;  /* 0x00000000000e79c3 */ /* 0x000e220000008800 */
[----:B------:R-:W-:Y:S01]  /*9de0*/  R2UR UR11, R213 ;  /* 0x00000000d50b72ca */ /* 0x000fe200000e0000 */
[----:B------:R-:W-:Y:S01]  /*9df0*/  UIADD3 UR10, UR10, 0x38860, URZ ;  /* 0x000388600a0a7890 */ /* 0x000fe2000fffe03f */
[----:B------:R-:W-:Y:S01]  /*9e00*/  R2UR UR7, R212 ;  /* 0x00000000d40772ca */ /* 0x000fe200000e0000 */
[----:B------:R-:W-:Y:S01]  /*9e10*/  IMAD.MOV.U32 R21, RZ, RZ, R3 ;  /* 0x000000ffff157224 */ /* 0x000fe200078e0003 */
[----:B------:R-:W-:Y:S01]  /*9e20*/  F2FP.F16.F32.PACK_AB R201, R20, R201 ;  /* 0x000000c914c9723e */ /* 0x000fe200000000ff */
[----:B------:R-:W-:Y:S01]  /*9e30*/  IMAD.MOV.U32 R20, RZ, RZ, R6 ;  /* 0x000000ffff147224 */ /* 0x000fe200078e0006 */
[----:B------:R-:W-:Y:S01]  /*9e40*/  F2FP.F16.F32.PACK_AB R208, R208, R163 ;  /* 0x000000a3d0d0723e */ /* 0x000fe200000000ff */
[----:B------:R-:W-:Y:S01]  /*9e50*/  IMAD.U32 R218, RZ, RZ, UR61 ;  /* 0x0000003dffda7e24 */ /* 0x000fe2000f8e00ff */
[----:B------:R-:W-:Y:S02]  /*9e60*/  F2FP.F16.F32.PACK_AB R209, R152, R209 ;  /* 0x000000d198d1723e */ /* 0x000fe400000000ff */
[----:B------:R-:W-:-:S02]  /*9e70*/  F2FP.F16.F32.PACK_AB R210, R177, R210 ;  /* 0x000000d2b1d2723e */ /* 0x000fc400000000ff */
[----:B------:R-:W-:Y:S02]  /*9e80*/  F2FP.F16.F32.PACK_AB R211, R154, R211 ;  /* 0x000000d39ad3723e */ /* 0x000fe400000000ff */
[----:B------:R-:W-:Y:S01]  /*9e90*/  F2FP.F16.F32.PACK_AB R204, R181, R204 ;  /* 0x000000ccb5cc723e */ /* 0x000fe200000000ff */
[----:B------:R-:W-:Y:S01]  /*9ea0*/  UISETP.GT.AND UP0, UPT, UR7, UR11, UPT ;  /* 0x0000000b0700728c */ /* 0x000fe2000bf04270 */
[----:B------:R-:W-:Y:S01]  /*9eb0*/  F2FP.F16.F32.PACK_AB R205, R156, R205 ;  /* 0x000000cd9ccd723e */ /* 0x000fe200000000ff */
[----:B------:R-:W-:Y:S01]  /*9ec0*/  UIADD3 UR7, UR7, -0x1, URZ ;  /* 0xffffffff07077890 */ /* 0x000fe2000fffe03f */
[----:B------:R-:W-:Y:S02]  /*9ed0*/  F2FP.F16.F32.PACK_AB R206, R173, R206 ;  /* 0x000000ceadce723e */ /* 0x000fe400000000ff */
[----:B------:R-:W-:Y:S02]  /*9ee0*/  F2FP.F16.F32.PACK_AB R207, R158, R207 ;  /* 0x000000cf9ecf723e */ /* 0x000fe400000000ff */
[----:B------:R-:W-:Y:S01]  /*9ef0*/  PLOP3.LUT P1, PT, PT, PT, UP0, 0x80, 0x0 ;  /* 0x000000000000781c */ /* 0x000fe20003f2f008 */
[----:B0-----:R-:W-:Y:S01]  /*9f00*/  UPRMT UR10, UR14, 0x654, UR10 ;  /* 0x000006540e0a7896 */ /* 0x001fe2000800000a */
[----:B------:R-:W-:Y:S01]  /*9f10*/  IMAD.U32 R212, RZ, RZ, UR7 ;  /* 0x00000007ffd47e24 */ /* 0x000fe2000f8e00ff */
[----:B------:R-:W-:-:S02]  /*9f20*/  F2FP.F16.F32.PACK_AB R200, R169, R200 ;  /* 0x000000c8a9c8723e */ /* 0x000fc400000000ff */
[----:B------:R-:W-:Y:S02]  /*9f30*/  F2FP.F16.F32.PACK_AB R202, R165, R202 ;  /* 0x000000caa5ca723e */ /* 0x000fe400000000ff */
[----:B------:R-:W-:Y:S02]  /*9f40*/  F2FP.F16.F32.PACK_AB R203, R160, R203 ;  /* 0x000000cba0cb723e */ /* 0x000fe400000000ff */
[----:B------:R-:W-:Y:S01]  /*9f50*/  F2FP.F16.F32.PACK_AB R196, R161, R196 ;  /* 0x000000c4a1c4723e */ /* 0x000fe200000000ff */
        /* <DEDUP_REMOVED lines=8> */
[----:B------:R-:W-:Y:S02]  /*9fe0*/  MOV R217, UR10 ;  /* 0x0000000a00d97c02 */ /* 0x000fe40008000f00 */
[----:B------:R-:W-:Y:S01]  /*9ff0*/  F2FP.F16.F32.PACK_AB R195, R187, R182 ;  /* 0x000000b6bbc3723e */ /* 0x000fe200000000ff */
[----:B------:R-:W-:Y:S06]  /*a000*/  @P1 BRA `(.L_x_2214) ;  /* 0xffffffb8006c1947 */ /* 0x000fec000383ffff */
[----:B------:R-:W-:-:S07]  /*a010*/  IMAD.U32 R212, RZ, RZ, UR7 ;  /* 0x00000007ffd47e24 */ /* 0x000fce000f8e00ff */
.L_x_2203:
[----:B------:R-:W-:Y:S02]  /*a020*/  R2UR UR10, R22 ;  /* 0x00000000160a72ca */ /* 0x000fe400000e0000 */
[----:B------:R-:W-:-:S13]  /*a030*/  R2UR UR7, R212 ;  /* 0x00000000d40772ca */ /* 0x000fda00000e0000 */
[----:B------:R-:W-:-:S06]  /*a040*/  UISETP.GE.AND UP0, UPT, UR7, UR10, UPT ;  /* 0x0000000a0700728c */ /* 0x000fcc000bf06270 */
[----:B------:R-:W-:-:S13]  /*a050*/  PLOP3.LUT P1, PT, PT, PT, UP0, 0x80, 0x0 ;  /* 0x000000000000781c */ /* 0x000fda0003f2f008 */
[----:B------:R-:W-:Y:S05]  /*a060*/  @!P1 BRA `(.L_x_2215) ;  /* 0x00000040000c9947 */ /* 0x000fea0003800000 */
[----:B------:R-:W-:Y:S01]  /*a070*/  R2UR UR6, R7 ;  /* 0x00000000070672ca */ /* 0x000fe200000e0000 */
[----:B------:R-:W-:Y:S01]  /*a080*/  IMAD.MOV.U32 R17, RZ, RZ, R6 ;  /* 0x000000ffff117224 */ /* 0x000fe200078e0006 */
[----:B------:R-:W-:Y:S01]  /*a090*/  MOV R14, R3 ;  /* 0x00000003000e7202 */ /* 0x000fe20000000f00 */
[----:B------:R-:W-:Y:S01]  /*a0a0*/  UMOV UR60, UR61 ;  /* 0x0000003d003c7c82 */ /* 0x000fe20008000000 */
[----:B------:R-:W-:-:S09]  /*a0b0*/  ULDC UR7, c[0x0][0x9d8] ;  /* 0x0002760000077ab9 */ /* 0x000fd20000000800 */
[----:B------:R-:W-:-:S07]  /*a0c0*/  IMAD.U32 R214, RZ, RZ, UR6 ;  /* 0x00000006ffd67e24 */ /* 0x000fce000f8e00ff */
.L_x_2226:
        /* <DEDUP_REMOVED lines=9> */
.L_x_2216:
[----:B------:R-:W-:Y:S02]  /*a160*/  R2UR UR6, R16 ;  /* 0x00000000100672ca */ /* 0x000fe400000e0000 */
[----:B------:R-:W-:-:S11]  /*a170*/  R2UR UR10, R7 ;  /* 0x00000000070a72ca */ /* 0x000fd600000e0000 */
[----:B------:R-:W-:Y:S02]  /*a180*/  ULEA UR6, UR61, UR6, 0x3 ;  /* 0x000000063d067291 */ /* 0x000fe4000f8e183f */
[----:B------:R-:W-:-:S04]  /*a190*/  MOV R3, UR10 ;  /* 0x0000000a00037c02 */ /* 0x000fc80008000f00 */
[----:B------:R-:W-:Y:S01]  /*a1a0*/  SHF.L.U32 R3, R3, 0x1f, RZ ;  /* 0x0000001f03037819 */ /* 0x000fe200000006ff */
[----:B------:R-:W-:-:S03]  /*a1b0*/  IMAD.U32 R213, RZ, RZ, UR6 ;  /* 0x00000006ffd57e24 */ /* 0x000fc6000f8e00ff */
[----:B------:R0:W1:Y:S01]  /*a1c0*/  SYNCS.PHASECHK.TRANS64.TRYWAIT P1, [UR6+0x38830], R3 ;  /* 0x03883003ff0075a7 */ /* 0x0000620008020146 */
[----:B------:R-:W-:Y:S05]  /*a1d0*/  @!P0 BRA `(.L_x_2217) ;  /* 0x0000000000048947 */ /* 0x000fea0003800000 */
[----:B------:R-:W-:Y:S01]  /*a1e0*/  BPT.TRAP 0x1 ;  /* 0x000000040000795c */ /* 0x000fe20000300000 */
.L_x_2217:
[----:B-1----:R-:W-:Y:S05]  /*a1f0*/  @P1 BRA `(.L_x_2218) ;  /* 0x00000000000c1947 */ /* 0x002fea0003800000 */
[----:B------:R-:W-:-:S13]  /*a200*/  R2UR UR6, R213 ;  /* 0x00000000d50672ca */ /* 0x000fda00000e0000 */
[----:B------:R-:W1:Y:S02]  /*a210*/  SYNCS.PHASECHK.TRANS64.TRYWAIT P1, [UR6+0x38830], R3 ;  /* 0x03883003ff0075a7 */ /* 0x000e640008020146 */
[----:B-1----:R-:W-:Y:S05]  /*a220*/  @!P1 BRA `(.L_x_2219) ;  /* 0x000000b8008c9947 */ /* 0x002fea0003800000 */
.L_x_2218:
        /* <DEDUP_REMOVED lines=35> */
[----:B------:R-:W-:Y:S01]  /*a460*/  R2UR UR14, R10 ;  /* 0x000000000a0e72ca */ /* 0x000fe200000e0000 */
[----:B------:R-:W-:Y:S01]  /*a470*/  UMOV UR54, UR10 ;  /* 0x0000000a00367c82 */ /* 0x000fe20008000000 */
[----:B------:R-:W-:Y:S01]  /*a480*/  R2UR UR15, R11 ;  /* 0x000000000b0f72ca */ /* 0x000fe200000e0000 */
        /* <DEDUP_REMOVED lines=303> */
[----:B------:R-:W-:Y:S02]  /*b780*/  R2UR UR14, R8 ;  /* 0x00000000080e72ca */ /* 0x000fe400000e0000 */
[----:B------:R-:W-:-:S11]  /*b790*/  R2UR UR15, R9 ;  /* 0x00000000090f72ca */ /* 0x000fd600000e0000 */
        /* <DEDUP_REMOVED lines=308> */
.L_x_2220:
        /* <DEDUP_REMOVED lines=8> */
.L_x_2221:
[----:B-1----:R-:W-:Y:S05]  /*cb60*/  @P1 BRA `(.L_x_2222) ;  /* 0x0000000000081947 */ /* 0x002fea0003800000 */
[----:B------:R-:W1:Y:S02]  /*cb70*/  SYNCS.PHASECHK.TRANS64.TRYWAIT P1, [UR14+0x38850], R0 ;  /* 0x03885000ff0075a7 */ /* 0x000e64000802014e */
[----:B-1----:R-:W-:Y:S05]  /*cb80*/  @!P1 BRA `(.L_x_2223) ;  /* 0x0000009000509947 */ /* 0x002fea0003800000 */
.L_x_2222:
        /* <DEDUP_REMOVED lines=37> */
.L_x_2224:
        /* <DEDUP_REMOVED lines=45> */
[----:B------:R-:W-:Y:S01]  /*d0b0*/  ULDC UR6, c[0x0][0x988] ;  /* 0x0002620000067ab9 */ /* 0x000fe20000000800 */
[----:B------:R-:W2:Y:S01]  /*d0c0*/  MUFU.TANH R20, R20 ;  /* 0x0000001400147308 */ /* 0x000ea20000002400 */
[----:B0-----:R-:W-:Y:S01]  /*d0d0*/  FMNMX.FTZ R3, R18, R3, !PT ;  /* 0x0000000312037209 */ /* 0x001fe20007810000 */
[----:B------:R-:W0:Y:S01]  /*d0e0*/  S2UR UR11, SR_CgaCtaId ;  /* 0x00000000000b79c3 */ /* 0x000e220000008800 */
[----:B------:R-:W-:-:S05]  /*d0f0*/  R2UR UR10, R213 ;  /* 0x00000000d50a72ca */ /* 0x000fca00000e0000 */
[----:B------:R-:W3:Y:S01]  /*d100*/  MUFU.TANH R187, R187 ;  /* 0x000000bb00bb7308 */ /* 0x000ee20000002400 */
[----:B-1----:R-:W-:Y:S01]  /*d110*/  FMNMX.FTZ R0, R186, R167, !PT ;  /* 0x000000a7ba007209 */ /* 0x002fe20007810000 */
[----:B------:R-:W-:-:S06]  /*d120*/  FMUL.FTZ R167, R153, UR7 ;  /* 0x0000000799a77c20 */ /* 0x000fcc0008410000 */
[----:B------:R-:W1:Y:S01]  /*d130*/  MUFU.TANH R21, R21 ;  /* 0x0000001500157308 */ /* 0x000e620000002400 */
[----:B--2---:R-:W-:Y:S01]  /*d140*/  FMNMX.FTZ R2, R20, R3, !PT ;  /* 0x0000000314027209 */ /* 0x004fe20007810000 */
[----:B------:R-:W-:-:S06]  /*d150*/  UIADD3 UR10, UR10, 0x38840, URZ ;  /* 0x000388400a0a7890 */ /* 0x000fcc000fffe03f */
[----:B------:R-:W2:Y:S01]  /*d160*/  MUFU.TANH R188, R188 ;  /* 0x000000bc00bc7308 */ /* 0x000ea20000002400 */
[----:B---3--:R-:W-:Y:S01]  /*d170*/  FMNMX.FTZ R3, R187, R0, !PT ;  /* 0x00000000bb037209 */ /* 0x008fe20007810000 */
[----:B0-----:R-:W-:-:S06]  /*d180*/  UPRMT UR10, UR11, 0x654, UR10 ;  /* 0x000006540b0a7896 */ /* 0x001fcc000800000a */
[----:B------:R-:W0:Y:S01]  /*d190*/  MUFU.TANH R176, R176 ;  /* 0x000000b000b07308 */ /* 0x000e220000002400 */
[----:B-1----:R-:W-:Y:S02]  /*d1a0*/  FMNMX.FTZ R153, R21, R2, !PT ;  /* 0x0000000215997209 */ /* 0x002fe40007810000 */
[----:B------:R-:W-:Y:S05]  /*d1b0*/  SYNCS.ARRIVE.TRANS64.RED.A1T0 RZ, [UR10], RZ ;  /* 0x000000ffffff79a7 */ /* 0x000fea000810040a */
[----:B------:R-:W1:Y:S01]  /*d1c0*/  MUFU.TANH R189, R189 ;  /* 0x000000bd00bd7308 */ /* 0x000e620000002400 */
[----:B--2---:R-:W-:-:S07]  /*d1d0*/  FMNMX.FTZ R0, R188, R3, !PT ;  /* 0x00000003bc007209 */ /* 0x004fce0007810000 */
[----:B------:R-:W2:Y:S01]  /*d1e0*/  MUFU.TANH R177, R177 ;  /* 0x000000b100b17308 */ /* 0x000ea20000002400 */
[----:B0-----:R-:W-:Y:S01]  /*d1f0*/  FMNMX.FTZ R2, R176, R153, !PT ;  /* 0x00000099b0027209 */ /* 0x001fe20007810000 */
[----:B------:R-:W-:-:S06]  /*d200*/  FMUL.FTZ R153, R155, UR7 ;  /* 0x000000079b997c20 */ /* 0x000fcc0008410000 */
        /* <DEDUP_REMOVED lines=31> */
[----:B-1----:R-:W-:Y:S01]  /*d400*/  FMNMX.FTZ R2, R160, R155, !PT ;  /* 0x0000009ba0027209 */ /* 0x002fe20007810000 */
[----:B------:R-:W-:-:S06]  /*d410*/  FMUL.FTZ R155, R159, UR7 ;  /* 0x000000079f9b7c20 */ /* 0x000fcc0008410000 */
        /* <DEDUP_REMOVED lines=23> */
[----:B-1----:R-:W-:Y:S02]  /*d590*/  FMNMX.FTZ R2, R154, R159, !PT ;  /* 0x0000009f9a027209 */ /* 0x002fe40007810000 */
[----:B--2---:R-:W-:-:S05]  /*d5a0*/  FMNMX.FTZ R0, R157, R0, !PT ;  /* 0x000000009d007209 */ /* 0x004fca0007810000 */
[----:B------:R-:W1:Y:S01]  /*d5b0*/  SHFL.BFLY PT, R3, R0, 0x2, 0x1f ;  /* 0x0c401f0000037f89 */ /* 0x000e6200000e0000 */
[----:B0-----:R-:W-:-:S05]  /*d5c0*/  FMNMX.FTZ R2, R155, R2, !PT ;  /* 0x000000029b027209 */ /* 0x001fca0007810000 */
[----:B------:R-:W0:Y:S01]  /*d5d0*/  SHFL.BFLY PT, R159, R2, 0x2, 0x1f ;  /* 0x0c401f00029f7f89 */ /* 0x000e2200000e0000 */
[----:B-1----:R-:W-:-:S05]  /*d5e0*/  FMNMX.FTZ R158, R0, R3, !PT ;  /* 0x00000003009e7209 */ /* 0x002fca0007810000 */
[----:B------:R-:W1:Y:S01]  /*d5f0*/  SHFL.BFLY PT, R3, R158, 0x1, 0x1f ;  /* 0x0c201f009e037f89 */ /* 0x000e6200000e0000 */
[----:B0-----:R-:W-:-:S05]  /*d600*/  FMNMX.FTZ R159, R2, R159, !PT ;  /* 0x0000009f029f7209 */ /* 0x001fca0007810000 */
[----:B------:R-:W0:Y:S01]  /*d610*/  SHFL.BFLY PT, R190, R159, 0x1, 0x1f ;  /* 0x0c201f009fbe7f89 */ /* 0x000e2200000e0000 */
[----:B-1----:R-:W-:-:S05]  /*d620*/  FMNMX.FTZ R6, R158, R3, !PT ;  /* 0x000000039e067209 */ /* 0x002fca0007810000 */
[C---:B------:R-:W-:Y:S01]  /*d630*/  FADD.FTZ R17, -R6.reuse, R17 ;  /* 0x0000001106117221 */ /* 0x040fe20000010100 */
[----:B------:R-:W-:Y:S01]  /*d640*/  FMUL.FTZ R191, R6, UR6 ;  /* 0x0000000606bf7c20 */ /* 0x000fe20008410000 */
[----:B0-----:R-:W-:Y:S02]  /*d650*/  FMNMX.FTZ R3, R159, R190, !PT ;  /* 0x000000be9f037209 */ /* 0x001fe40007810000 */
[----:B------:R-:W-:Y:S01]  /*d660*/  FMUL.FTZ R190, R17, UR6 ;  /* 0x0000000611be7c20 */ /* 0x000fe20008410000 */
[--C-:B------:R-:W-:Y:S01]  /*d670*/  FFMA.FTZ R17, R184, UR6, -R191.reuse ;  /* 0x00000006b8117c23 */ /* 0x100fe200080108bf */
[--C-:B------:R-:W-:Y:S01]  /*d680*/  FFMA.FTZ R208, R185, UR6, -R191.reuse ;  /* 0x00000006b9d07c23 */ /* 0x100fe200080108bf */
[--C-:B------:R-:W-:Y:S01]  /*d690*/  FFMA.FTZ R210, R186, UR6, -R191.reuse ;  /* 0x00000006bad27c23 */ /* 0x100fe200080108bf */
[----:B------:R-:W-:Y:S01]  /*d6a0*/  FADD.FTZ R14, -R3, R14 ;  /* 0x0000000e030e7221 */ /* 0x000fe20000010100 */
[----:B------:R-:W-:Y:S01]  /*d6b0*/  MUFU.EX2 R0, R190 ;  /* 0x000000be00007308 */ /* 0x000fe20000000800 */
[--C-:B------:R-:W-:Y:S01]  /*d6c0*/  FFMA.FTZ R159, R187, UR6, -R191.reuse ;  /* 0x00000006bb9f7c23 */ /* 0x100fe200080108bf */
[--C-:B------:R-:W-:Y:S01]  /*d6d0*/  FFMA.FTZ R204, R188, UR6, -R191.reuse ;  /* 0x00000006bccc7c23 */ /* 0x100fe200080108bf */
[----:B------:R-:W-:Y:S01]  /*d6e0*/  FMUL.FTZ R14, R14, UR6 ;  /* 0x000000060e0e7c20 */ /* 0x000fe20008410000 */
        /* <DEDUP_REMOVED lines=13> */
[----:B0-----:R-:W-:Y:S01]  /*d7c0*/  FMUL.FTZ R14, R3, UR6 ;  /* 0x00000006030e7c20 */ /* 0x001fe20008410000 */
[--C-:B------:R-:W-:Y:S01]  /*d7d0*/  FFMA.FTZ R175, R175, UR6, -R191.reuse ;  /* 0x00000006afaf7c23 */ /* 0x100fe200080108bf */
[--C-:B------:R-:W-:Y:S01]  /*d7e0*/  FFMA.FTZ R165, R165, UR6, -R191.reuse ;  /* 0x00000006a5a57c23 */ /* 0x100fe200080108bf */
[----:B------:R-:W-:Y:S01]  /*d7f0*/  FFMA.FTZ R167, R167, UR6, -R191 ;  /* 0x00000006a7a77c23 */ /* 0x000fe200080108bf */
        /* <DEDUP_REMOVED lines=12> */
[----:B-1----:R-:W-:Y:S01]  /*d8c0*/  FFMA.FTZ R13, R0, R13, R17 ;  /* 0x0000000d000d7223 */ /* 0x002fe20000010011 */
        /* <DEDUP_REMOVED lines=9> */
[----:B------:R-:W-:Y:S01]  /*d960*/  FFMA.FTZ R154, R154, UR6, -R14 ;  /* 0x000000069a9a7c23 */ /* 0x000fe2000801080e */
[----:B------:R-:W-:-:S04]  /*d970*/  FFMA.FTZ R157, R157, UR6, -R191 ;  /* 0x000000069d9d7c23 */ /* 0x000fc800080108bf */
[----:B------:R-:W0:Y:S01]  /*d980*/  MUFU.EX2 R210, R210 ;  /* 0x000000d200d27308 */ /* 0x000e220000000800 */
[----:B--2---:R-:W-:-:S07]  /*d990*/  FFMA.FTZ R19, R2, R12, R209 ;  /* 0x0000000c02137223 */ /* 0x004fce00000100d1 */
        /* <DEDUP_REMOVED lines=16> */
[--C-:B------:R-:W-:Y:S01]  /*daa0*/  FFMA.FTZ R162, R163, UR6, -R14.reuse ;  /* 0x00000006a3a27c23 */ /* 0x100fe2000801080e */
[----:B------:R-:W-:-:S05]  /*dab0*/  FFMA.FTZ R14, R155, UR6, -R14 ;  /* 0x000000069b0e7c23 */ /* 0x000fca000801080e */
        /* <DEDUP_REMOVED lines=58> */
.L_x_2225:
[----:B------:R-:W0:Y:S01]  /*de60*/  S2UR UR15, SR_CgaCtaId ;  /* 0x00000000000f79c3 */ /* 0x000e220000008800 */
[----:B------:R-:W-:Y:S01]  /*de70*/  R2UR UR11, R22 ;  /* 0x00000000160b72ca */ /* 0x000fe200000e0000 */
[----:B------:R-:W-:Y:S01]  /*de80*/  UIADD3 UR14, UR14, 0x38860, URZ ;  /* 0x000388600e0e7890 */ /* 0x000fe2000fffe03f */
[----:B------:R-:W-:Y:S01]  /*de90*/  R2UR UR10, R212 ;  /* 0x00000000d40a72ca */ /* 0x000fe200000e0000 */
[----:B------:R-:W-:Y:S01]  /*dea0*/  UMOV UR60, UR61 ;  /* 0x0000003d003c7c82 */ /* 0x000fe20008000000 */
[----:B------:R-:W-:Y:S02]  /*deb0*/  F2FP.F16.F32.PACK_AB R208, R208, R17 ;  /* 0x00000011d0d0723e */ /* 0x000fe400000000ff */
[----:B------:R-:W-:Y:S01]  /*dec0*/  F2FP.F16.F32.PACK_AB R195, R14, R195 ;  /* 0x000000c30ec3723e */ /* 0x000fe200000000ff */
[----:B------:R-:W-:Y:S01]  /*ded0*/  IMAD.MOV.U32 R14, RZ, RZ, R3 ;  /* 0x000000ffff0e7224 */ /* 0x000fe200078e0003 */
[----:B------:R-:W-:Y:S02]  /*dee0*/  F2FP.F16.F32.PACK_AB R209, R18, R209 ;  /* 0x000000d112d1723e */ /* 0x000fe400000000ff */
[----:B------:R-:W-:-:S02]  /*def0*/  F2FP.F16.F32.PACK_AB R210, R159, R210 ;  /* 0x000000d29fd2723e */ /* 0x000fc400000000ff */
[----:B------:R-:W-:Y:S02]  /*df00*/  F2FP.F16.F32.PACK_AB R211, R20, R211 ;  /* 0x000000d314d3723e */ /* 0x000fe400000000ff */
[----:B------:R-:W-:Y:S01]  /*df10*/  F2FP.F16.F32.PACK_AB R204, R185, R204 ;  /* 0x000000ccb9cc723e */ /* 0x000fe200000000ff */
[----:B------:R-:W-:Y:S01]  /*df20*/  UISETP.GT.AND UP0, UPT, UR10, UR11, UPT ;  /* 0x0000000b0a00728c */ /* 0x000fe2000bf04270 */
[----:B------:R-:W-:Y:S01]  /*df30*/  R2UR UR11, R7 ;  /* 0x00000000070b72ca */ /* 0x000fe200000e0000 */
        /* <DEDUP_REMOVED lines=8> */
[----:B------:R-:W-:Y:S01]  /*dfc0*/  IMAD.U32 R214, RZ, RZ, UR11 ;  /* 0x0000000bffd67e24 */ /* 0x000fe2000f8e00ff */
[----:B------:R-:W-:Y:S02]  /*dfd0*/  F2FP.F16.F32.PACK_AB R201, R164, R201 ;  /* 0x000000c9a4c9723e */ /* 0x000fe400000000ff */
[----:B------:R-:W-:Y:S01]  /*dfe0*/  SYNCS.ARRIVE.TRANS64.RED.A1T0 RZ, [UR14], RZ ;  /* 0x000000ffffff79a7 */ /* 0x000fe2000810040e */
        /* <DEDUP_REMOVED lines=9> */
[----:B------:R-:W-:Y:S01]  /*e080*/  MOV R17, R6 ;  /* 0x0000000600117202 */ /* 0x000fe20000000f00 */
[----:B------:R-:W-:Y:S06]  /*e090*/  @P1 BRA `(.L_x_2226) ;  /* 0xffffffc0000c1947 */ /* 0x000fec000383ffff */
.L_x_2215:
        /* <DEDUP_REMOVED lines=131> */
.L_x_2227:
        /* <DEDUP_REMOVED lines=8> */
.L_x_2228:
[----:B-1----:R-:W-:Y:S05]  /*e950*/  @P1 BRA `(.L_x_2229) ;  /* 0x0000000000081947 */ /* 0x002fea0003800000 */
[----:B------:R-:W1:Y:S02]  /*e960*/  SYNCS.PHASECHK.TRANS64.TRYWAIT P1, [UR5+0x38850], R0 ;  /* 0x03885000ff0075a7 */ /* 0x000e640008020145 */
[----:B-1----:R-:W-:Y:S05]  /*e970*/  @!P1 BRA `(.L_x_2230) ;  /* 0x0000007000ec9947 */ /* 0x002fea0003800000 */
.L_x_2229:
[----:B------:R-:W-:Y:S01]  /*e980*/  R2UR UR4, R16 ;  /* 0x00000000100472ca */ /* 0x000fe200000e0000 */
[----:B------:R-:W-:Y:S01]  /*e990*/  WARPGROUP.ARRIVE ;  /* 0x00000000000079c5 */ /* 0x000fe20000000000 */
[----:B------:R-:W-:Y:S01]  /*e9a0*/  UMOV UR11, 0x40000040 ;  /* 0x40000040000b7882 */ /* 0x000fe20000000000 */
[----:B01----:R-:W0:Y:S04]  /*e9b0*/  SHFL.BFLY PT, R0, R13, 0x2, 0x1f ;  /* 0x0c401f000d007f89 */ /* 0x003e2800000e0000 */
[----:B------:R-:W1:Y:S06]  /*e9c0*/  SHFL.BFLY PT, R5, R12, 0x2, 0x1f ;  /* 0x0c401f000c057f89 */ /* 0x000e6c00000e0000 */
[----:B------:R-:W-:-:S04]  /*e9d0*/  UIADD3 UR4, UR4, 0x400, URZ ;  /* 0x0000040004047890 */ /* 0x000fc8000fffe03f */
[----:B------:R-:W-:-:S04]  /*e9e0*/  USHF.R.U32.HI UR4, URZ, 0x4, UR4 ;  /* 0x000000043f047899 */ /* 0x000fc80008011604 */
[----:B------:R-:W-:-:S04]  /*e9f0*/  ULOP3.LUT UR4, UR4, 0x3fff, URZ, 0xc0, !UPT ;  /* 0x00003fff04047892 */ /* 0x000fc8000f8ec03f */
[----:B------:R-:W-:Y:S01]  /*ea00*/  ULOP3.LUT UR4, UR4, 0x2800000, URZ, 0xfc, !UPT ;  /* 0x0280000004047892 */ /* 0x000fe2000f8efc3f */
[----:B0-----:R-:W-:Y:S01]  /*ea10*/  FADD.FTZ R0, R0, R13 ;  /* 0x0000000d00007221 */ /* 0x001fe20000010000 */
[----:B------:R-:W-:Y:S02]  /*ea20*/  IMAD.U32 R13, RZ, RZ, UR6 ;  /* 0x00000006ff0d7e24 */ /* 0x000fe4000f8e00ff */
[----:B------:R-:W-:Y:S01]  /*ea30*/  UIMAD UR4, UR61, 0xa00, UR4 ;  /* 0x00000a003d0478a4 */ /* 0x000fe2000f8e0204 */
[----:B-1----:R-:W-:-:S03]  /*ea40*/  FADD.FTZ R2, R5, R12 ;  /* 0x0000000c05027221 */ /* 0x002fc60000010000 */
[----:B------:R-:W-:Y:S01]  /*ea50*/  UIADD3 UR8, UR4, 0x80, URZ ;  /* 0x0000008004087890 */ /* 0x000fe2000fffe03f */
[----:B------:R-:W0:Y:S02]  /*ea60*/  SHFL.BFLY PT, R5, R0, 0x1, 0x1f ;  /* 0x0c201f0000057f89 */ /* 0x000e2400000e0000 */
[----:B------:R-:W-:-:S06]  /*ea70*/  UMOV UR10, UR4 ;  /* 0x00000004000a7c82 */ /* 0x000fcc0008000000 */
[----:B------:R-:W-:Y:S01]  /*ea80*/  HGMMA.64x256x16.F32 R24, R208, gdesc[UR8].tnspB, R24, gsb0 ;  /* 0x43e00008d0187df0 */ /* 0x000fe20008000818 */
[----:B------:R-:W-:Y:S01]  /*ea90*/  UMOV UR11, 0x40000040 ;  /* 0x40000040000b7882 */ /* 0x000fe20000000000 */
[----:B------:R-:W-:Y:S01]  /*eaa0*/  UMOV UR10, UR8 ;  /* 0x00000008000a7c82 */ /* 0x000fe20008000000 */
[----:B------:R-:W-:Y:S01]  /*eab0*/  UIADD3 UR8, UR4, 0x100, URZ ;  /* 0x0000010004087890 */ /* 0x000fe2000fffe03f */
[----:B------:R-:W1:Y:S01]  /*eac0*/  SHFL.BFLY PT, R7, R2, 0x1, 0x1f ;  /* 0x0c201f0002077f89 */ /* 0x000e6200000e0000 */
[----:B0-----:R-:W-:Y:S01]  /*ead0*/  FADD.FTZ R11, R0, R5 ;  /* 0x00000005000b7221 */ /* 0x001fe20000010000 */
[----:B------:R-:W-:Y:S01]  /*eae0*/  CS2R R4, SRZ ;  /* 0x0000000000047805 */ /* 0x000fe2000001ff00 */
[----:B------:R-:W-:-:S03]  /*eaf0*/  IMAD.MOV.U32 R0, RZ, RZ, -0x800000 ;  /* 0xff800000ff007424 */ /* 0x000fc600078e00ff */
[----:B------:R-:W-:Y:S01]  /*eb00*/  FSETP.NE.FTZ.AND P1, PT, R11, RZ, PT ;  /* 0x000000ff0b00720b */ /* 0x000fe20003f35000 */
[----:B-1----:R-:W-:Y:S01]  /*eb10*/  FADD.FTZ R14, R2, R7 ;  /* 0x00000007020e7221 */ /* 0x002fe20000010000 */
[----:B------:R-:W-:Y:S02]  /*eb20*/  MOV R7, UR6 ;  /* 0x0000000600077c02 */ /* 0x000fe40008000f00 */
[----:B------:R-:W-:Y:S02]  /*eb30*/  MOV R2, 0xff800000 ;  /* 0xff80000000027802 */ /* 0x000fe40000000f00 */
        /* <DEDUP_REMOVED lines=37> */
.L_x_2231:
        /* <DEDUP_REMOVED lines=133> */
.L_x_2195:
[----:B------:R-:W-:Y:S05]  /*f5e0*/  @P0 BRA `(.L_x_2232) ;  /* 0x0000002000600947 */ /* 0x000fea0003800000 */
[----:B------:R-:W0:Y:S01]  /*f5f0*/  S2R R3, SR_TID.X ;  /* 0x0000000000037919 */ /* 0x000e220000002100 */
[----:B------:R-:W-:Y:S01]  /*f600*/  R2UR UR13, R23 ;  /* 0x00000000170d72ca */ /* 0x000fe200000e0000 */
[----:B------:R-:W1:Y:S01]  /*f610*/  S2UR UR12, SR_CTAID.Z ;  /* 0x00000000000c79c3 */ /* 0x000e620000002700 */
[----:B------:R-:W-:Y:S01]  /*f620*/  ULDC.64 UR8, c[0x0][0xbd0] ;  /* 0x0002f40000087ab9 */ /* 0x000fe20000000a00 */
[----:B------:R-:W-:Y:S01]  /*f630*/  ULDC.64 UR14, c[0x0][0x208] ;  /* 0x00008200000e7ab9 */ /* 0x000fe20000000a00 */
[----:B------:R-:W-:Y:S05]  /*f640*/  BSSY B0, `(.L_x_2233) ;  /* 0x000014c000007945 */ /* 0x000fea0003800000 */
[----:B------:R-:W2:Y:S04]  /*f650*/  LDC.64 R18, c[0x0][0xbd8] ;  /* 0x0002f600ff127b82 */ /* 0x000ea80000000a00 */
[----:B------:R-:W-:-:S02]  /*f660*/  USHF.R.S32.HI UR7, URZ, 0x1f, UR13 ;  /* 0x0000001f3f077899 */ /* 0x000fc4000801140d */
[----:B------:R-:W-:Y:S02]  /*f670*/  UIMAD.WIDE.U32 UR4, UR13, UR8, URZ ;  /* 0x000000080d0472a5 */ /* 0x000fe4000f8e003f */
[----:B------:R-:W-:Y:S01]  /*f680*/  UIMAD UR6, UR7, UR8, URZ ;  /* 0x00000008070672a4 */ /* 0x000fe2000f8e023f */
[----:B------:R-:W3:Y:S03]  /*f690*/  S2UR UR11, SR_CTAID.Y ;  /* 0x00000000000b79c3 */ /* 0x000ee60000002600 */
[----:B------:R-:W-:-:S03]  /*f6a0*/  UIMAD UR6, UR13, UR9, UR6 ;  /* 0x000000090d0672a4 */ /* 0x000fc6000f8e0206 */
[----:B------:R-:W-:Y:S01]  /*f6b0*/  ULDC.64 UR8, c[0x0][0xb38] ;  /* 0x0002ce0000087ab9 */ /* 0x000fe20000000a00 */
[----:B------:R-:W-:Y:S01]  /*f6c0*/  UIADD3 UR6, UR5, UR6, URZ ;  /* 0x0000000605067290 */ /* 0x000fe2000fffe03f */
[----:B------:R-:W3:Y:S01]  /*f6d0*/  LDC R153, c[0x0][0xc50] ;  /* 0x00031400ff997b82 */ /* 0x000ee20000000800 */
[----:B------:R-:W-:Y:S02]  /*f6e0*/  UIMAD UR7, UR7, UR8, URZ ;  /* 0x00000008070772a4 */ /* 0x000fe4000f8e023f */
[----:B-1----:R-:W-:Y:S01]  /*f6f0*/  USHF.R.S32.HI UR10, URZ, 0x1f, UR12 ;  /* 0x0000001f3f0a7899 */ /* 0x002fe2000801140c */
[----:B0-----:R-:W-:-:S04]  /*f700*/  VIADD R5, R3, 0xffffff80 ;  /* 0xffffff8003057836 */ /* 0x001fc80000000000 */
[----:B------:R-:W0:Y:S01]  /*f710*/  LDC.64 R20, c[0x0][0xb40] ;  /* 0x0002d000ff147b82 */ /* 0x000e220000000a00 */
[----:B------:R-:W-:-:S04]  /*f720*/  SHF.R.S32.HI R4, RZ, 0x1f, R5 ;  /* 0x0000001fff047819 */ /* 0x000fc80000011405 */
[CC--:B------:R-:W-:Y:S02]  /*f730*/  LEA.HI R6, R4.reuse, R5.reuse, RZ, 0x7 ;  /* 0x0000000504067211 */ /* 0x0c0fe400078f38ff */
[----:B------:R-:W-:Y:S02]  /*f740*/  LEA.HI R11, R4, R5, RZ, 0x2 ;  /* 0x00000005040b7211 */ /* 0x000fe400078f10ff */
[----:B------:R-:W-:Y:S02]  /*f750*/  LOP3.LUT R8, R6, 0xffffff80, RZ, 0xc0, !PT ;  /* 0xffffff8006087812 */ /* 0x000fe400078ec0ff */
[----:B------:R-:W-:-:S03]  /*f760*/  SHF.R.S32.HI R7, RZ, 0x7, R6 ;  /* 0x00000007ff077819 */ /* 0x000fc60000011406 */
[----:B------:R-:W-:Y:S01]  /*f770*/  IMAD.IADD R3, R5, 0x1, -R8 ;  /* 0x0000000105037824 */ /* 0x000fe200078e0a08 */
[----:B------:R-:W-:Y:S01]  /*f780*/  LEA.HI R4, R6, R7, RZ, 0x1 ;  /* 0x0000000706047211 */ /* 0x000fe200078f08ff */
[----:B------:R-:W1:Y:S01]  /*f790*/  LDC R8, c[0x0][0xbe8] ;  /* 0x0002fa00ff087b82 */ /* 0x000e620000000800 */
[----:B------:R-:W-:Y:S02]  /*f7a0*/  LOP3.LUT R6, R11, 0xfffffffc, RZ, 0xc0, !PT ;  /* 0xfffffffc0b067812 */ /* 0x000fe400078ec0ff */
[----:B------:R-:W-:Y:S02]  /*f7b0*/  SHF.R.S32.HI R12, RZ, 0x1f, R3 ;  /* 0x0000001fff0c7819 */ /* 0x000fe40000011403 */
[----:B------:R-:W-:Y:S02]  /*f7c0*/  LOP3.LUT R4, R4, 0x3fffffe, RZ, 0xc0, !PT ;  /* 0x03fffffe04047812 */ /* 0x000fe400078ec0ff */
[----:B------:R-:W-:Y:S02]  /*f7d0*/  LEA.HI R10, R12, R3, RZ, 0x2 ;  /* 0x000000030c0a7211 */ /* 0x000fe400078f10ff */
[----:B------:R-:W-:Y:S01]  /*f7e0*/  IADD3 R5, R5, -R6, RZ ;  /* 0x8000000605057210 */ /* 0x000fe20007ffe0ff */
[----:B------:R-:W-:Y:S01]  /*f7f0*/  IMAD.IADD R6, R7, 0x1, -R4 ;  /* 0x0000000107067824 */ /* 0x000fe200078e0a04 */
[----:B------:R-:W-:-:S02]  /*f800*/  SHF.R.S32.HI R9, RZ, 0x2, R10 ;  /* 0x00000002ff097819 */ /* 0x000fc4000001140a */
[----:B------:R-:W-:Y:S02]  /*f810*/  SHF.R.S32.HI R14, RZ, 0x1f, R10 ;  /* 0x0000001fff0e7819 */ /* 0x000fe4000001140a */
[----:B------:R-:W-:Y:S02]  /*f820*/  LEA.HI R7, R5, R5, RZ, 0x1 ;  /* 0x0000000505077211 */ /* 0x000fe400078f08ff */
[----:B------:R-:W-:Y:S02]  /*f830*/  LEA.HI R14, R14, R9, RZ, 0x3 ;  /* 0x000000090e0e7211 */ /* 0x000fe400078f18ff */
[----:B------:R-:W-:Y:S02]  /*f840*/  LEA.HI R12, R12, R3, RZ, 0x5 ;  /* 0x000000030c0c7211 */ /* 0x000fe400078f28ff */
[----:B------:R-:W-:Y:S02]  /*f850*/  LOP3.LUT R14, R14, 0xfffffff8, RZ, 0xc0, !PT ;  /* 0xfffffff80e0e7812 */ /* 0x000fe400078ec0ff */
[----:B------:R-:W-:Y:S01]  /*f860*/  LOP3.LUT R10, R10, 0x7ffffffc, RZ, 0xc0, !PT ;  /* 0x7ffffffc0a0a7812 */ /* 0x000fe200078ec0ff */
[----:B------:R-:W-:Y:S01]  /*f870*/  BAR.SYNC.DEFER_BLOCKING 0x1, 0x100 ;  /* 0x0044000000007b1d */ /* 0x000fe20000010000 */
[----:B-1----:R-:W-:Y:S01]  /*f880*/  ISETP.NE.AND P0, PT, R8, 0x1, PT ;  /* 0x000000010800780c */ /* 0x002fe20003f05270 */
[----:B------:R-:W-:Y:S01]  /*f890*/  IMAD.IADD R4, R9, 0x1, -R14 ;  /* 0x0000000109047824 */ /* 0x000fe200078e0a0e */
[----:B------:R-:W-:-:S02]  /*f8a0*/  LOP3.LUT R14, R7, 0x1ffffffe, RZ, 0xc0, !PT ;  /* 0x1ffffffe070e7812 */ /* 0x000fc400078ec0ff */
[----:B------:R-:W-:Y:S01]  /*f8b0*/  SHF.R.S32.HI R7, RZ, 0x5, R12 ;  /* 0x00000005ff077819 */ /* 0x000fe2000001140c */
[----:B--2---:R-:W-:Y:S01]  /*f8c0*/  IMAD R12, R18, UR10, RZ ;  /* 0x0000000a120c7c24 */ /* 0x004fe2000f8e02ff */
[----:B------:R-:W-:Y:S01]  /*f8d0*/  IADD3 R11, R5, -R14, RZ ;  /* 0x8000000e050b7210 */ /* 0x000fe20007ffe0ff */
[----:B------:R-:W1:Y:S01]  /*f8e0*/  S2R R9, SR_CTAID.X ;  /* 0x0000000000097919 */ /* 0x000e620000002500 */
[----:B------:R-:W-:Y:S01]  /*f8f0*/  MOV R5, UR5 ;  /* 0x0000000500057c02 */ /* 0x000fe20008000f00 */
[----:B------:R-:W-:Y:S02]  /*f900*/  IMAD R7, R7, 0x10, R4 ;  /* 0x0000001007077824 */ /* 0x000fe400078e0204 */
[----:B------:R-:W-:Y:S01]  /*f910*/  IMAD.U32 R4, RZ, RZ, UR4 ;  /* 0x00000004ff047e24 */ /* 0x000fe2000f8e00ff */
[----:B------:R-:W-:Y:S01]  /*f920*/  UIMAD.WIDE.U32 UR4, UR13, UR8, URZ ;  /* 0x000000080d0472a5 */ /* 0x000fe2000f8e003f */
[----:B------:R-:W2:Y:S01]  /*f930*/  @P0 LDC R14, c[0x0][0xbec] ;  /* 0x0002fb00ff0e0b82 */ /* 0x000ea20000000800 */
[----:B------:R-:W-:-:S02]  /*f940*/  IMAD R16, R6, 0x40, R7 ;  /* 0x0000004006107824 */ /* 0x000fc400078e0207 */
[----:B------:R-:W-:Y:S01]  /*f950*/  IMAD.U32 R5, RZ, RZ, UR6 ;  /* 0x00000006ff057e24 */ /* 0x000fe2000f8e00ff */
[----:B------:R-:W-:Y:S01]  /*f960*/  UIMAD UR6, UR13, UR9, UR7 ;  /* 0x000000090d0672a4 */ /* 0x000fe2000f8e0207 */
[----:B------:R-:W-:Y:S01]  /*f970*/  IMAD R15, R19, UR12, R12 ;  /* 0x0000000c130f7c24 */ /* 0x000fe2000f8e020c */
[----:B------:R-:W-:Y:S01]  /*f980*/  LEA R6, R11, R16, 0x3 ;  /* 0x000000100b067211 */ /* 0x000fe200078e18ff */
[----:B------:R-:W-:Y:S01]  /*f990*/  IMAD.WIDE.U32 R4, R18, UR12, R4 ;  /* 0x0000000c12047c25 */ /* 0x000fe2000f8e0004 */
[----:B------:R-:W4:Y:S01]  /*f9a0*/  @P0 LDC R17, c[0x0][0xbf0] ;  /* 0x0002fc00ff110b82 */ /* 0x000f220000000800 */
[----:B------:R-:W-:Y:S02]  /*f9b0*/  UIADD3 UR6, UR5, UR6, URZ ;  /* 0x0000000605067290 */ /* 0x000fe4000fffe03f */
[----:B------:R-:W-:Y:S01]  /*f9c0*/  MOV R7, UR5 ;  /* 0x0000000500077c02 */ /* 0x000fe20008000f00 */
[----:B------:R-:W-:Y:S01]  /*f9d0*/  IMAD R18, RZ, RZ, -UR13 ;  /* 0x8000000dff127e24 */ /* 0x000fe2000f8e02ff */
[----:B------:R-:W-:Y:S01]  /*f9e0*/  ULDC.64 UR8, c[0x0][0xb28] ;  /* 0x0002ca0000087ab9 */ /* 0x000fe20000000a00 */
[----:B------:R-:W-:-:S02]  /*f9f0*/  IMAD.IADD R5, R5, 0x1, R15 ;  /* 0x0000000105057824 */ /* 0x000fc400078e020f */
[----:B------:R-:W-:Y:S01]  /*fa00*/  IMAD.U32 R7, RZ, RZ, UR6 ;  /* 0x00000006ff077e24 */ /* 0x000fe2000f8e00ff */
[----:B------:R-:W5:Y:S01]  /*fa10*/  @P0 LDC R22, c[0x0][0xbec] ;  /* 0x0002fb00ff160b82 */ /* 0x000f620000000800 */
[----:B---3--:R-:W-:Y:S01]  /*fa20*/  IMAD R153, R153, R18, UR11 ;  /* 0x0000000b99997e24 */ /* 0x008fe2000f8e0212 */
[----:B------:R-:W-:-:S06]  /*fa30*/  ULDC.64 UR6, c[0x0][0xb48] ;  /* 0x0002d20000067ab9 */ /* 0x000fcc0000000a00 */
[----:B------:R-:W3:Y:S01]  /*fa40*/  @P0 LDC R155, c[0x0][0xbf0] ;  /* 0x0002fc00ff9b0b82 */ /* 0x000ee20000000800 */
[----:B-1----:R-:W-:Y:S02]  /*fa50*/  IMAD R11, R9, 0x80, R6 ;  /* 0x00000080090b7824 */ /* 0x002fe400078e0206 */
[----:B------:R-:W-:Y:S01]  /*fa60*/  IMAD.U32 R6, RZ, RZ, UR4 ;  /* 0x00000004ff067e24 */ /* 0x000fe2000f8e00ff */
[----:B------:R-:W-:Y:S01]  /*fa70*/  ULDC.64 UR4, c[0x0][0xbe0] ;  /* 0x0002f80000047ab9 */ /* 0x000fe20000000a00 */
[----:B--2---:R-:W-:Y:S01]  /*fa80*/  @P0 IMAD.HI.U32 R12, R11, R14, RZ ;  /* 0x0000000e0b0c0227 */ /* 0x004fe200078e00ff */
[----:B------:R-:W-:-:S03]  /*fa90*/  MOV R13, R11 ;  /* 0x0000000b000d7202 */ /* 0x000fc60000000f00 */
[C---:B0-----:R-:W-:Y:S01]  /*faa0*/  IMAD R14, R20.reuse, UR10, RZ ;  /* 0x0000000a140e7c24 */ /* 0x041fe2000f8e02ff */
[----:B----4-:R-:W-:Y:S01]  /*fab0*/  @P0 SHF.R.U32.HI R13, RZ, R17, R12 ;  /* 0x00000011ff0d0219 */ /* 0x010fe2000001160c */
[----:B------:R-:W-:-:S04]  /*fac0*/  IMAD.WIDE.U32 R6, R20, UR12, R6 ;  /* 0x0000000c14067c25 */ /* 0x000fc8000f8e0006 */
[----:B------:R-:W-:Y:S01]  /*fad0*/  IMAD R17, R21, UR12, R14 ;  /* 0x0000000c15117c24 */ /* 0x000fe2000f8e020e */
[----:B------:R-:W-:Y:S01]  /*fae0*/  SHF.R.S32.HI R14, RZ, 0x1f, R153 ;  /* 0x0000001fff0e7819 */ /* 0x000fe20000011499 */
[----:B-----5:R-:W-:-:S03]  /*faf0*/  @P0 IMAD.HI.U32 R22, R11, R22, RZ ;  /* 0x000000160b160227 */ /* 0x020fc600078e00ff */
[----:B------:R-:W-:Y:S01]  /*fb00*/  IADD3 R7, R7, R17, RZ ;  /* 0x0000001107077210 */ /* 0x000fe20007ffe0ff */
[----:B------:R-:W-:Y:S02]  /*fb10*/  IMAD.MOV.U32 R15, RZ, RZ, R11 ;  /* 0x000000ffff0f7224 */ /* 0x000fe400078e000b */
[C---:B------:R-:W-:Y:S01]  /*fb20*/  IMAD R12, R14.reuse, UR4, RZ ;  /* 0x000000040e0c7c24 */ /* 0x040fe2000f8e02ff */
[----:B---3--:R-:W-:Y:S01]  /*fb30*/  @P0 SHF.R.U32.HI R15, RZ, R155, R22 ;  /* 0x0000009bff0f0219 */ /* 0x008fe20000011616 */
[----:B------:R-:W-:Y:S02]  /*fb40*/  IMAD R17, R14, UR6, RZ ;  /* 0x000000060e117c24 */ /* 0x000fe4000f8e02ff */
[----:B------:R-:W-:-:S04]  /*fb50*/  IMAD.WIDE.U32 R4, R153, UR4, R4 ;  /* 0x0000000499047c25 */ /* 0x000fc8000f8e0004 */
[----:B------:R-:W-:Y:S01]  /*fb60*/  IMAD R14, R153, UR5, R12 ;  /* 0x00000005990e7c24 */ /* 0x000fe2000f8e020c */
[----:B------:R-:W-:Y:S01]  /*fb70*/  IADD3 R4, P0, R13, R4, RZ ;  /* 0x000000040d047210 */ /* 0x000fe20007f1e0ff */
[C---:B------:R-:W-:Y:S01]  /*fb80*/  IMAD R19, R153.reuse, UR7, R17 ;  /* 0x0000000799137c24 */ /* 0x040fe2000f8e0211 */
[--C-:B------:R-:W-:Y:S01]  /*fb90*/  SHF.R.S32.HI R17, RZ, 0x1f, R13.reuse ;  /* 0x0000001fff117819 */ /* 0x100fe2000001140d */
[----:B------:R-:W-:Y:S01]  /*fba0*/  IMAD.MOV R13, RZ, RZ, -R13 ;  /* 0x000000ffff0d7224 */ /* 0x000fe200078e0a0d */
[----:B------:R-:W-:Y:S01]  /*fbb0*/  SHF.R.S32.HI R12, RZ, 0x1f, R15 ;  /* 0x0000001fff0c7819 */ /* 0x000fe2000001140f */
[----:B------:R-:W-:Y:S01]  /*fbc0*/  ULDC.64 UR4, c[0x0][0xb30] ;  /* 0x0002cc0000047ab9 */ /* 0x000fe20000000a00 */
[----:B------:R-:W-:Y:S01]  /*fbd0*/  IMAD.WIDE.U32 R6, R153, UR6, R6 ;  /* 0x0000000699067c25 */ /* 0x000fe2000f8e0006 */
[----:B------:R-:W-:Y:S01]  /*fbe0*/  IADD3.X R5, R17, R5, R14, P0, !PT ;  /* 0x0000000511057210 */ /* 0x000fe200007fe40e */
[----:B------:R-:W-:Y:S02]  /*fbf0*/  ULDC.64 UR6, c[0x0][0xbc8] ;  /* 0x0002f20000067ab9 */ /* 0x000fe40000000a00 */
[----:B------:R-:W-:Y:S01]  /*fc00*/  IMAD.MOV R18, RZ, RZ, -R15 ;  /* 0x000000ffff127224 */ /* 0x000fe200078e0a0f */
[----:B------:R-:W-:Y:S01]  /*fc10*/  IADD3 R7, R7, R19, RZ ;  /* 0x0000001307077210 */ /* 0x000fe20007ffe0ff */
[----:B------:R-:W-:-:S02]  /*fc20*/  IMAD R12, R12, UR4, RZ ;  /* 0x000000040c0c7c24 */ /* 0x000fc4000f8e02ff */
[C-C-:B------:R-:W-:Y:S02]  /*fc30*/  IMAD R13, R8.reuse, R13, R11.reuse ;  /* 0x0000000d080d7224 */ /* 0x140fe400078e020b */
[----:B------:R-:W-:Y:S02]  /*fc40*/  IMAD R11, R8, R18, R11 ;  /* 0x00000012080b7224 */ /* 0x000fe400078e020b */
[C---:B------:R-:W-:Y:S01]  /*fc50*/  IMAD R17, R15.reuse, UR5, R12 ;  /* 0x000000050f117c24 */ /* 0x040fe2000f8e020c */
[----:B------:R-:W-:Y:S01]  /*fc60*/  SHF.R.S32.HI R12, RZ, 0x1f, R13 ;  /* 0x0000001fff0c7819 */ /* 0x000fe2000001140d */
[----:B------:R-:W-:Y:S01]  /*fc70*/  IMAD.WIDE.U32 R6, R15, UR4, R6 ;  /* 0x000000040f067c25 */ /* 0x000fe2000f8e0006 */
[----:B------:R-:W-:Y:S01]  /*fc80*/  SHF.R.S32.HI R14, RZ, 0x1f, R11 ;  /* 0x0000001fff0e7819 */ /* 0x000fe2000001140b */
[----:B------:R-:W0:Y:S01]  /*fc90*/  S2UR UR5, SR_CgaCtaId ;  /* 0x00000000000579c3 */ /* 0x000e220000008800 */
[----:B------:R-:W-:Y:S01]  /*fca0*/  UMOV UR4, 0x400 ;  /* 0x0000040000047882 */ /* 0x000fe20000000000 */
[----:B------:R-:W-:-:S02]  /*fcb0*/  IMAD R12, R12, UR6, RZ ;  /* 0x000000060c0c7c24 */ /* 0x000fc4000f8e02ff */
[----:B------:R-:W-:Y:S02]  /*fcc0*/  IMAD.IADD R7, R7, 0x1, R17 ;  /* 0x0000000107077824 */ /* 0x000fe400078e0211 */
[----:B------:R-:W-:Y:S02]  /*fcd0*/  IMAD R14, R14, UR8, RZ ;  /* 0x000000080e0e7c24 */ /* 0x000fe4000f8e02ff */
[C---:B------:R-:W-:Y:S02]  /*fce0*/  IMAD R15, R13.reuse, UR7, R12 ;  /* 0x000000070d0f7c24 */ /* 0x040fe4000f8e020c */
[----:B------:R-:W-:Y:S01]  /*fcf0*/  IMAD.WIDE.U32 R4, R13, UR6, R4 ;  /* 0x000000060d047c25 */ /* 0x000fe2000f8e0004 */
[----:B------:R-:W-:-:S03]  /*fd00*/  ULDC.64 UR6, c[0x0][0xba8] ;  /* 0x0002ea0000067ab9 */ /* 0x000fc60000000a00 */
[C---:B------:R-:W-:Y:S01]  /*fd10*/  IMAD R17, R11.reuse, UR9, R14 ;  /* 0x000000090b117c24 */ /* 0x040fe2000f8e020e */
[----:B------:R-:W-:Y:S01]  /*fd20*/  LEA R18, P0, R4, UR6, 0x2 ;  /* 0x0000000604127c11 */ /* 0x000fe2000f8010ff */
[----:B------:R-:W-:Y:S01]  /*fd30*/  IMAD.WIDE.U32 R12, R11, UR8, R6 ;  /* 0x000000080b0c7c25 */ /* 0x000fe2000f8e0006 */
[----:B------:R-:W-:Y:S01]  /*fd40*/  ULDC.64 UR8, c[0x0][0xb00] ;  /* 0x0002c00000087ab9 */ /* 0x000fe20000000a00 */
[----:B------:R-:W-:Y:S02]  /*fd50*/  ULDC UR6, c[0x0][0xa88] ;  /* 0x0002a20000067ab9 */ /* 0x000fe40000000800 */
[----:B------:R-:W-:Y:S01]  /*fd60*/  IMAD.IADD R5, R5, 0x1, R15 ;  /* 0x0000000105057824 */ /* 0x000fe200078e020f */
[----:B------:R-:W-:Y:S01]  /*fd70*/  IADD3 R7, R13, R17, RZ ;  /* 0x000000110d077210 */ /* 0x000fe20007ffe0ff */
[----:B------:R-:W-:Y:S01]  /*fd80*/  SHFL.IDX PT, R14, R18, 0x1, 0x1c1f ;  /* 0x003c1f00120e7f89 */ /* 0x000fe200000e0000 */
[----:B------:R-:W-:Y:S01]  /*fd90*/  LEA R6, P1, R12, UR8, 0x2 ;  /* 0x000000080c067c11 */ /* 0x000fe2000f8210ff */
[----:B------:R-:W-:Y:S01]  /*fda0*/  IMAD R11, R9, 0x80, R16 ;  /* 0x00000080090b7824 */ /* 0x000fe200078e0210 */
[----:B------:R-:W-:Y:S01]  /*fdb0*/  LEA.HI.X R17, R4, UR7, R5, 0x2, P0 ;  /* 0x0000000704117c11 */ /* 0x000fe200080f1405 */
[----:B0-----:R-:W-:Y:S01]  /*fdc0*/  ULEA UR4, UR5, UR4, 0x18 ;  /* 0x0000000405047291 */ /* 0x001fe2000f8ec03f */
[----:B------:R-:W-:Y:S01]  /*fdd0*/  LEA.HI.X R7, R12, UR9, R7, 0x2, P1 ;  /* 0x000000090c077c11 */ /* 0x000fe200088f1407 */
[----:B------:R-:W-:Y:S01]  /*fde0*/  IMAD R8, R8, UR6, RZ ;  /* 0x0000000608087c24 */ /* 0x000fe2000f8e02ff */
[----:B------:R-:W-:Y:S01]  /*fdf0*/  SHFL.IDX PT, R12, R18, RZ, 0x1c1f ;  /* 0x001c1fff120c7589 */ /* 0x000fe200000e0000 */
[----:B------:R-:W-:Y:S01]  /*fe00*/  LOP3.LUT P0, RZ, R3, 0x3, RZ, 0xc0, !PT ;  /* 0x0000000303ff7812 */ /* 0x000fe2000780c0ff */
[C---:B------:R-:W-:Y:S01]  /*fe10*/  VIADD R9, R11.reuse, 0x8 ;  /* 0x000000080b097836 */ /* 0x040fe20000000000 */
[----:B------:R-:W-:Y:S01]  /*fe20*/  UIADD3 UR4, UR4, 0x38820, URZ ;  /* 0x0003882004047890 */ /* 0x000fe2000fffe03f */
[----:B------:R-:W0:Y:S01]  /*fe30*/  SHFL.IDX PT, R13, R17, RZ, 0x1c1f ;  /* 0x001c1fff110d7589 */ /* 0x000e2200000e0000 */
[----:B------:R-:W-:-:S02]  /*fe40*/  ISETP.GE.OR P1, PT, R11, R8, P0 ;  /* 0x000000080b00720c */ /* 0x000fc40000726670 */
[-C--:B------:R-:W-:Y:S01]  /*fe50*/  ISETP.GE.OR P0, PT, R9, R8.reuse, P0 ;  /* 0x000000080900720c */ /* 0x080fe20000706670 */
[----:B------:R-:W1:Y:S01]  /*fe60*/  SHFL.IDX PT, R15, R17, 0x1, 0x1c1f ;  /* 0x003c1f00110f7f89 */ /* 0x000e6200000e0000 */
[----:B------:R-:W-:Y:S01]  /*fe70*/  ISETP.GE.AND P2, PT, R11, R8, PT ;  /* 0x000000080b00720c */ /* 0x000fe20003f46270 */
[----:B------:R-:W-:Y:S01]  /*fe80*/  UPRMT UR4, URZ, 0x654, UR4 ;  /* 0x000006543f047896 */ /* 0x000fe20008000004 */
[----:B------:R-:W-:Y:S01]  /*fe90*/  IADD3 R3, R3, -R10, RZ ;  /* 0x8000000a03037210 */ /* 0x000fe20007ffe0ff */
[----:B------:R2:W3:Y:S04]  /*fea0*/  SHFL.IDX PT, R4, R6, RZ, 0x1c1f ;  /* 0x001c1fff06047589 */ /* 0x0004e800000e0000 */
[----:B------:R2:W4:Y:S01]  /*feb0*/  SHFL.IDX PT, R5, R7, RZ, 0x1c1f ;  /* 0x001c1fff07057589 */ /* 0x00052200000e0000 */
[----:B------:R-:W-:-:S02]  /*fec0*/  IMAD.SHL.U32 R3, R3, 0x2, RZ ;  /* 0x0000000203037824 */ /* 0x000fc400078e00ff */
[----:B------:R-:W-:Y:S01]  /*fed0*/  SYNCS.ARRIVE.TRANS64.RED.A1T0 RZ, [UR4], RZ ;  /* 0x000000ffffff79a7 */ /* 0x000fe20008100404 */
[----:B0-----:R2:W-:Y:S04]  /*fee0*/  @!P1 ST.E desc[UR14][R12.64], R0 ;  /* 0x000000000c009985 */ /* 0x0015e8000c10190e */
[----:B-1----:R2:W-:Y:S01]  /*fef0*/  @!P0 ST.E desc[UR14][R14.64], R2 ;  /* 0x000000020e008985 */ /* 0x0025e2000c10190e */
[----:B------:R-:W-:Y:S05]  /*ff00*/  @P2 BRA `(.L_x_2234) ;  /* 0x0000000800fc2947 */ /* 0x000fea0003800000 */
[C---:B--2---:R-:W-:Y:S01]  /*ff10*/  VIADD R0, R3.reuse, 0x8 ;  /* 0x0000000803007836 */ /* 0x044fe20000000000 */
[C---:B------:R-:W-:Y:S01]  /*ff20*/  IADD3 R2, R3.reuse, 0x10, RZ ;  /* 0x0000001003027810 */ /* 0x040fe20007ffe0ff */
[C---:B------:R-:W-:Y:S01]  /*ff30*/  VIADD R10, R3.reuse, 0x18 ;  /* 0x00000018030a7836 */ /* 0x040fe20000000000 */
[----:B------:R-:W-:Y:S01]  /*ff40*/  ULDC UR4, c[0x0][0xac8] ;  /* 0x0002b20000047ab9 */ /* 0x000fe20000000800 */
[C---:B------:R-:W-:Y:S01]  /*ff50*/  VIADD R18, R3.reuse, 0x20 ;  /* 0x0000002003127836 */ /* 0x040fe20000000000 */
[----:B------:R-:W-:Y:S01]  /*ff60*/  ISETP.GE.AND P3, PT, R0, UR4, PT ;  /* 0x0000000400007c0c */ /* 0x000fe2000bf66270 */
[----:B------:R-:W-:Y:S01]  /*ff70*/  ULDC.64 UR6, c[0x0][0x208] ;  /* 0x0000820000067ab9 */ /* 0x000fe20000000a00 */
[----:B------:R-:W-:Y:S01]  /*ff80*/  ISETP.GE.AND P4, PT, R2, UR4, PT ;  /* 0x0000000402007c0c */ /* 0x000fe2000bf86270 */
[C---:B------:R-:W-:Y:S01]  /*ff90*/  VIADD R21, R3.reuse, 0x48 ;  /* 0x0000004803157836 */ /* 0x040fe20000000000 */
[----:B------:R-:W-:Y:S01]  /*ffa0*/  ISETP.GE.AND P5, PT, R10, UR4, PT ;  /* 0x000000040a007c0c */ /* 0x000fe2000bfa6270 */
[C---:B------:R-:W-:Y:S01]  /*ffb0*/  VIADD R22, R3.reuse, 0x50 ;  /* 0x0000005003167836 */ /* 0x040fe20000000000 */
[----:B------:R-:W-:-:S02]  /*ffc0*/  ISETP.GE.AND P2, PT, R3, UR4, PT ;  /* 0x0000000403007c0c */ /* 0x000fc4000bf46270 */
[----:B------:R-:W-:Y:S02]  /*ffd0*/  IADD3 R19, R3, 0x28, RZ ;  /* 0x0000002803137810 */ /* 0x000fe40007ffe0ff */
[----:B------:R-:W-:Y:S02]  /*ffe0*/  ISETP.GE.AND P0, PT, R18, UR4, PT ;  /* 0x0000000412007c0c */ /* 0x000fe4000bf06270 */
[----:B------:R-:W-:Y:S02]  /*fff0*/  ISETP.GE.AND P1, PT, R19, UR4, PT ;  /* 0x0000000413007c0c */ /* 0x000fe4000bf26270 */
[----:B------:R-:W-:Y:S02]  /*10000*/  @!P3 LEA.HI R0, R0, R0, RZ, 0x1 ;  /* 0x000000000000b211 */ /* 0x000fe400078f08ff */
[----:B------:R-:W-:Y:S02]  /*10010*/  @!P4 LEA.HI R2, R2, R2, RZ, 0x1 ;  /* 0x000000020202c211 */ /* 0x000fe400078f08ff */
[----:B------:R-:W-:-:S02]  /*10020*/  @!P5 LEA.HI R10, R10, R10, RZ, 0x1 ;  /* 0x0000000a0a0ad211 */ /* 0x000fc400078f08ff */
[----:B------:R-:W-:Y:S01]  /*10030*/  @!P3 LOP3.LUT R13, R0, 0xfffffffe, RZ, 0xc0, !PT ;  /* 0xfffffffe000db812 */ /* 0x000fe200078ec0ff */
[C---:B------:R-:W-:Y:S01]  /*10040*/  VIADD R0, R3.reuse, 0x30 ;  /* 0x0000003003007836 */ /* 0x040fe20000000000 */
[----:B------:R-:W-:Y:S01]  /*10050*/  @!P4 LOP3.LUT R15, R2, 0xfffffffe, RZ, 0xc0, !PT ;  /* 0xfffffffe020fc812 */ /* 0x000fe200078ec0ff */
[C---:B------:R-:W-:Y:S01]  /*10060*/  VIADD R2, R3.reuse, 0x38 ;  /* 0x0000003803027836 */ /* 0x040fe20000000000 */
[----:B------:R-:W-:Y:S01]  /*10070*/  @!P5 LOP3.LUT R17, R10, 0xfffffffe, RZ, 0xc0, !PT ;  /* 0xfffffffe0a11d812 */ /* 0x000fe200078ec0ff */
[C-C-:B---34-:R-:W-:Y:S01]  /*10080*/  @!P2 IMAD.WIDE R10, R3.reuse, 0x4, R4.reuse ;  /* 0x00000004030aa825 */ /* 0x158fe200078e0204 */
[----:B------:R-:W-:Y:S02]  /*10090*/  IADD3 R20, R3, 0x40, RZ ;  /* 0x0000004003147810 */ /* 0x000fe40007ffe0ff */
[----:B------:R-:W-:Y:S01]  /*100a0*/  ISETP.GE.AND P6, PT, R22, UR4, PT ;  /* 0x0000000416007c0c */ /* 0x000fe2000bfc6270 */
[----:B------:R-:W-:Y:S01]  /*100b0*/  @!P3 IMAD.WIDE R12, R13, 0x4, R4 ;  /* 0x000000040d0cb825 */ /* 0x000fe200078e0204 */
[----:B------:R0:W-:Y:S01]  /*100c0*/  @!P2 ST.E.64 desc[UR6][R10.64], R24 ;  /* 0x000000180a00a985 */ /* 0x0001e2000c101b06 */
[----:B------:R-:W-:-:S02]  /*100d0*/  ISETP.GE.AND P2, PT, R0, UR4, PT ;  /* 0x0000000400007c0c */ /* 0x000fc4000bf46270 */
[--C-:B------:R-:W-:Y:S01]  /*100e0*/  @!P4 IMAD.WIDE R14, R15, 0x4, R4.reuse ;  /* 0x000000040f0ec825 */ /* 0x100fe200078e0204 */
[----:B------:R1:W-:Y:S01]  /*100f0*/  @!P3 ST.E.64 desc[UR6][R12.64], R28 ;  /* 0x0000001c0c00b985 */ /* 0x0003e2000c101b06 */
[----:B------:R-:W-:Y:S02]  /*10100*/  ISETP.GE.AND P3, PT, R2, UR4, PT ;  /* 0x0000000402007c0c */ /* 0x000fe4000bf66270 */
[----:B------:R-:W-:Y:S01]  /*10110*/  @!P5 IMAD.WIDE R16, R17, 0x4, R4 ;  /* 0x000000041110d825 */ /* 0x000fe200078e0204 */
[----:B------:R2:W-:Y:S01]  /*10120*/  @!P4 ST.E.64 desc[UR6][R14.64], R32 ;  /* 0x000000200e00c985 */ /* 0x0005e2000c101b06 */
[----:B------:R-:W-:Y:S02]  /*10130*/  ISETP.GE.AND P4, PT, R20, UR4, PT ;  /* 0x0000000414007c0c */ /* 0x000fe4000bf86270 */
[----:B------:R-:W-:Y:S01]  /*10140*/  @!P0 LEA.HI R18, R18, R18, RZ, 0x1 ;  /* 0x0000001212128211 */ /* 0x000fe200078f08ff */
[----:B------:R3:W-:Y:S01]  /*10150*/  @!P5 ST.E.64 desc[UR6][R16.64], R36 ;  /* 0x000000241000d985 */ /* 0x0007e2000c101b06 */
[----:B------:R-:W-:-:S02]  /*10160*/  ISETP.GE.AND P5, PT, R21, UR4, PT ;  /* 0x0000000415007c0c */ /* 0x000fc4000bfa6270 */
[----:B------:R-:W-:Y:S02]  /*10170*/  @!P1 LEA.HI R19, R19, R19, RZ, 0x1 ;  /* 0x0000001313139211 */ /* 0x000fe400078f08ff */
[----:B0-----:R-:W-:Y:S01]  /*10180*/  @!P0 LOP3.LUT R11, R18, 0xfffffffe, RZ, 0xc0, !PT ;  /* 0xfffffffe120b8812 */ /* 0x001fe200078ec0ff */
[----:B-1----:R-:W-:Y:S01]  /*10190*/  VIADD R28, R3, 0x60 ;  /* 0x00000060031c7836 */ /* 0x002fe20000000000 */
[----:B------:R-:W-:Y:S02]  /*101a0*/  @!P1 LOP3.LUT R13, R19, 0xfffffffe, RZ, 0xc0, !PT ;  /* 0xfffffffe130d9812 */ /* 0x000fe400078ec0ff */
        /* <DEDUP_REMOVED lines=11> */
[C---:B------:R-:W-:Y:S01]  /*10260*/  VIADD R0, R3.reuse, 0x68 ;  /* 0x0000006803007836 */ /* 0x040fe20000000000 */
[----:B------:R-:W-:Y:S01]  /*10270*/  @!P4 LOP3.LUT R19, R20, 0xfffffffe, RZ, 0xc0, !PT ;  /* 0xfffffffe1413c812 */ /* 0x000fe200078ec0ff */
[----:B------:R-:W-:Y:S01]  /*10280*/  VIADD R20, R3, 0x78 ;  /* 0x0000007803147836 */ /* 0x000fe20000000000 */
[----:B------:R-:W-:Y:S02]  /*10290*/  @!P5 LOP3.LUT R21, R21, 0xfffffffe, RZ, 0xc0, !PT ;  /* 0xfffffffe1515d812 */ /* 0x000fe400078ec0ff */
[----:B------:R-:W-:Y:S02]  /*102a0*/  IADD3 R24, R3, 0x58, RZ ;  /* 0x0000005803187810 */ /* 0x000fe40007ffe0ff */
[----:B------:R-:W-:Y:S01]  /*102b0*/  @!P6 LOP3.LUT R25, R22, 0xfffffffe, RZ, 0xc0, !PT ;  /* 0xfffffffe1619e812 */ /* 0x000fe200078ec0ff */
[----:B0-----:R-:W-:Y:S01]  /*102c0*/  @!P2 IMAD.WIDE R10, R15, 0x4, R4 ;  /* 0x000000040f0aa825 */ /* 0x001fe200078e0204 */
[----:B------:R-:W-:-:S02]  /*102d0*/  ISETP.GE.AND P1, PT, R24, UR4, PT ;  /* 0x0000000418007c0c */ /* 0x000fc4000bf26270 */
[----:B------:R-:W-:Y:S01]  /*102e0*/  ISETP.GE.AND P0, PT, R28, UR4, PT ;  /* 0x000000041c007c0c */ /* 0x000fe2000bf06270 */
[--C-:B-1----:R-:W-:Y:S01]  /*102f0*/  @!P3 IMAD.WIDE R12, R17, 0x4, R4.reuse ;  /* 0x00000004110cb825 */ /* 0x102fe200078e0204 */
[----:B------:R0:W-:Y:S01]  /*10300*/  @!P2 ST.E.64 desc[UR6][R10.64], R48 ;  /* 0x000000300a00a985 */ /* 0x0001e2000c101b06 */
[----:B------:R-:W-:Y:S02]  /*10310*/  IADD3 R2, R3, 0x70, RZ ;  /* 0x0000007003027810 */ /* 0x000fe40007ffe0ff */
[--C-:B------:R-:W-:Y:S01]  /*10320*/  @!P4 IMAD.WIDE R14, R19, 0x4, R4.reuse ;  /* 0x00000004130ec825 */ /* 0x100fe200078e0204 */
[----:B------:R1:W-:Y:S01]  /*10330*/  @!P3 ST.E.64 desc[UR6][R12.64], R52 ;  /* 0x000000340c00b985 */ /* 0x0003e2000c101b06 */
[----:B------:R-:W-:Y:S02]  /*10340*/  IADD3 R22, R3, 0x88, RZ ;  /* 0x0000008803167810 */ /* 0x000fe40007ffe0ff */
[----:B------:R-:W-:Y:S01]  /*10350*/  @!P5 IMAD.WIDE R16, R21, 0x4, R4 ;  /* 0x000000041510d825 */ /* 0x000fe200078e0204 */
[----:B------:R2:W-:Y:S01]  /*10360*/  @!P4 ST.E.64 desc[UR6][R14.64], R56 ;  /* 0x000000380e00c985 */ /* 0x0005e2000c101b06 */
[----:B------:R-:W-:-:S02]  /*10370*/  ISETP.GE.AND P2, PT, R0, UR4, PT ;  /* 0x0000000400007c0c */ /* 0x000fc4000bf46270 */
        /* <DEDUP_REMOVED lines=29> */
[----:B------:R-:W-:Y:S01]  /*10550*/  @!P3 LOP3.LUT R25, R22, 0xfffffffe, RZ, 0xc0, !PT ;  /* 0xfffffffe1619b812 */ /* 0x000fe200078ec0ff */
[----:B------:R-:W-:Y:S01]  /*10560*/  VIADD R22, R3, 0xc0 ;  /* 0x000000c003167836 */ /* 0x000fe20000000000 */
[----:B------:R-:W-:Y:S01]  /*10570*/  ISETP.GE.AND P0, PT, R24, UR4, PT ;  /* 0x0000000418007c0c */ /* 0x000fe2000bf06270 */
[--C-:B0-----:R-:W-:Y:S01]  /*10580*/  @!P2 IMAD.WIDE R10, R15, 0x4, R4.reuse ;  /* 0x000000040f0aa825 */ /* 0x101fe200078e0204 */
[----:B------:R-:W-:Y:S02]  /*10590*/  IADD3 R0, R3, 0xa0, RZ ;  /* 0x000000a003007810 */ /* 0x000fe40007ffe0ff */
[----:B------:R-:W-:Y:S01]  /*105a0*/  ISETP.GE.AND P1, PT, R28, UR4, PT ;  /* 0x000000041c007c0c */ /* 0x000fe2000bf26270 */
[--C-:B-1----:R-:W-:Y:S01]  /*105b0*/  @!P6 IMAD.WIDE R12, R17, 0x4, R4.reuse ;  /* 0x00000004110ce825 */ /* 0x102fe200078e0204 */
[----:B------:R0:W-:Y:S01]  /*105c0*/  @!P2 ST.E.64 desc[UR6][R10.64], R76 ;  /* 0x0000004c0a00a985 */ /* 0x0001e2000c101b06 */
[----:B------:R-:W-:Y:S02]  /*105d0*/  ISETP.GE.AND P2, PT, R0, UR4, PT ;  /* 0x0000000400007c0c */ /* 0x000fe4000bf46270 */
[----:B------:R-:W-:Y:S01]  /*105e0*/  @!P5 IMAD.WIDE R14, R19, 0x4, R4 ;  /* 0x00000004130ed825 */ /* 0x000fe200078e0204 */
[----:B------:R1:W-:Y:S01]  /*105f0*/  @!P6 ST.E.64 desc[UR6][R12.64], R80 ;  /* 0x000000500c00e985 */ /* 0x0003e2000c101b06 */
[----:B------:R-:W-:-:S02]  /*10600*/  ISETP.GE.AND P6, PT, R22, UR4, PT ;  /* 0x0000000416007c0c */ /* 0x000fc4000bfc6270 */
[--C-:B------:R-:W-:Y:S01]  /*10610*/  @!P4 IMAD.WIDE R16, R21, 0x4, R4.reuse ;  /* 0x000000041510c825 */ /* 0x100fe200078e0204 */
[----:B------:R2:W-:Y:S01]  /*10620*/  @!P5 ST.E.64 desc[UR6][R14.64], R84 ;  /* 0x000000540e00d985 */ /* 0x0005e2000c101b06 */
[----:B------:R-:W-:Y:S02]  /*10630*/  IADD3 R21, R3, 0xb8, RZ ;  /* 0x000000b803157810 */ /* 0x000fe40007ffe0ff */
[----:B------:R-:W-:Y:S01]  /*10640*/  @!P3 IMAD.WIDE R18, R25, 0x4, R4 ;  /* 0x000000041912b825 */ /* 0x000fe200078e0204 */
[----:B------:R3:W-:Y:S01]  /*10650*/  @!P4 ST.E.64 desc[UR6][R16.64], R88 ;  /* 0x000000581000c985 */ /* 0x0007e2000c101b06 */
[----:B------:R-:W-:Y:S02]  /*10660*/  ISETP.GE.AND P4, PT, R20, UR4, PT ;  /* 0x0000000414007c0c */ /* 0x000fe4000bf86270 */
[----:B------:R-:W-:Y:S01]  /*10670*/  ISETP.GE.AND P5, PT, R21, UR4, PT ;  /* 0x0000000415007c0c */ /* 0x000fe2000bfa6270 */
[----:B------:R4:W-:Y:S01]  /*10680*/  @!P3 ST.E.64 desc[UR6][R18.64], R92 ;  /* 0x0000005c1200b985 */ /* 0x0009e2000c101b06 */
[----:B------:R-:W-:-:S02]  /*10690*/  ISETP.GE.AND P3, PT, R2, UR4, PT ;  /* 0x0000000402007c0c */ /* 0x000fc4000bf66270 */
[----:B------:R-:W-:Y:S02]  /*106a0*/  @!P0 LEA.HI R24, R24, R24, RZ, 0x1 ;  /* 0x0000001818188211 */ /* 0x000fe400078f08ff */
[----:B------:R-:W-:Y:S02]  /*106b0*/  @!P1 LEA.HI R28, R28, R28, RZ, 0x1 ;  /* 0x0000001c1c1c9211 */ /* 0x000fe400078f08ff */
[----:B0-----:R-:W-:Y:S02]  /*106c0*/  @!P0 LOP3.LUT R11, R24, 0xfffffffe, RZ, 0xc0, !PT ;  /* 0xfffffffe180b8812 */ /* 0x001fe400078ec0ff */
[----:B------:R-:W-:Y:S02]  /*106d0*/  @!P2 LEA.HI R0, R0, R0, RZ, 0x1 ;  /* 0x000000000000a211 */ /* 0x000fe400078f08ff */
[----:B-1----:R-:W-:Y:S01]  /*106e0*/  @!P1 LOP3.LUT R13, R28, 0xfffffffe, RZ, 0xc0, !PT ;  /* 0xfffffffe1c0d9812 */ /* 0x002fe200078ec0ff */
[----:B------:R-:W-:Y:S01]  /*106f0*/  @!P0 IMAD.WIDE R10, R11, 0x4, R4 ;  /* 0x000000040b0a8825 */ /* 0x000fe200078e0204 */
[----:B------:R-:W-:-:S02]  /*10700*/  @!P4 LEA.HI R20, R20, R20, RZ, 0x1 ;  /* 0x000000141414c211 */ /* 0x000fc400078f08ff */
        /* <DEDUP_REMOVED lines=22> */
[----:B-1----:R-:W-:Y:S01]  /*10870*/  @!P4 IMAD.WIDE R12, R19, 0x4, R4 ;  /* 0x00000004130cc825 */ /* 0x002fe200078e0204 */
[----:B--2---:R-:W-:-:S03]  /*10880*/  IADD3 R14, R3, 0xe8, RZ ;  /* 0x000000e8030e7810 */ /* 0x004fc60007ffe0ff */
[----:B------:R-:W-:Y:S01]  /*10890*/  @!P6 IMAD.WIDE R18, R25, 0x4, R4 ;  /* 0x000000041912e825 */ /* 0x000fe200078e0204 */
[----:B------:R1:W-:Y:S01]  /*108a0*/  @!P4 ST.E.64 desc[UR6][R12.64], R112 ;  /* 0x000000700c00c985 */ /* 0x0003e2000c101b06 */
[----:B------:R-:W-:Y:S02]  /*108b0*/  ISETP.GE.AND P4, PT, R14, UR4, PT ;  /* 0x000000040e007c0c */ /* 0x000fe4000bf86270 */
[C---:B------:R-:W-:Y:S01]  /*108c0*/  VIADD R21, R3.reuse, 0xe0 ;  /* 0x000000e003157836 */ /* 0x040fe20000000000 */
[----:B------:R2:W-:Y:S01]  /*108d0*/  @!P5 ST.E.64 desc[UR6][R16.64], R116 ;  /* 0x000000741000d985 */ /* 0x0005e2000c101b06 */
[C---:B------:R-:W-:Y:S01]  /*108e0*/  VIADD R15, R3.reuse, 0xf0 ;  /* 0x000000f0030f7836 */ /* 0x040fe20000000000 */
[----:B------:R-:W-:Y:S01]  /*108f0*/  @!P0 LEA.HI R0, R0, R0, RZ, 0x1 ;  /* 0x0000000000008211 */ /* 0x000fe200078f08ff */
[----:B0-----:R-:W-:Y:S01]  /*10900*/  VIADD R11, R3, 0xf8 ;  /* 0x000000f8030b7836 */ /* 0x001fe20000000000 */
[----:B------:R0:W-:Y:S01]  /*10910*/  @!P6 ST.E.64 desc[UR6][R18.64], R120 ;  /* 0x000000781200e985 */ /* 0x0001e2000c101b06 */
[----:B------:R-:W-:-:S02]  /*10920*/  ISETP.GE.AND P3, PT, R21, UR4, PT ;  /* 0x0000000415007c0c */ /* 0x000fc4000bf66270 */
[----:B------:R-:W-:Y:S02]  /*10930*/  ISETP.GE.AND P5, PT, R15, UR4, PT ;  /* 0x000000040f007c0c */ /* 0x000fe4000bfa6270 */
[----:B------:R-:W-:Y:S02]  /*10940*/  ISETP.GE.AND P6, PT, R11, UR4, PT ;  /* 0x000000040b007c0c */ /* 0x000fe4000bfc6270 */
[----:B------:R-:W-:Y:S02]  /*10950*/  @!P1 LEA.HI R2, R2, R2, RZ, 0x1 ;  /* 0x0000000202029211 */ /* 0x000fe400078f08ff */
[----:B------:R-:W-:Y:S02]  /*10960*/  @!P2 LEA.HI R20, R20, R20, RZ, 0x1 ;  /* 0x000000141414a211 */ /* 0x000fe400078f08ff */
[----:B------:R-:W-:Y:S02]  /*10970*/  @!P4 LEA.HI R14, R14, R14, RZ, 0x1 ;  /* 0x0000000e0e0ec211 */ /* 0x000fe400078f08ff */
[----:B-1----:R-:W-:-:S02]  /*10980*/  @!P1 LOP3.LUT R13, R2, 0xfffffffe, RZ, 0xc0, !PT ;  /* 0xfffffffe020d9812 */ /* 0x002fc400078ec0ff */
[----:B------:R-:W-:Y:S02]  /*10990*/  @!P3 LEA.HI R21, R21, R21, RZ, 0x1 ;  /* 0x000000151515b211 */ /* 0x000fe400078f08ff */
[----:B------:R-:W-:Y:S02]  /*109a0*/  @!P5 LEA.HI R10, R15, R15, RZ, 0x1 ;  /* 0x0000000f0f0ad211 */ /* 0x000fe400078f08ff */
[----:B------:R-:W-:Y:S02]  /*109b0*/  @!P6 LEA.HI R12, R11, R11, RZ, 0x1 ;  /* 0x0000000b0b0ce211 */ /* 0x000fe400078f08ff */
[----:B------:R-:W-:Y:S02]  /*109c0*/  @!P0 LOP3.LUT R11, R0, 0xfffffffe, RZ, 0xc0, !PT ;  /* 0xfffffffe000b8812 */ /* 0x000fe400078ec0ff */
[----:B------:R-:W-:Y:S02]  /*109d0*/  @!P2 LOP3.LUT R15, R20, 0xfffffffe, RZ, 0xc0, !PT ;  /* 0xfffffffe140fa812 */ /* 0x000fe400078ec0ff */
[----:B--2---:R-:W-:-:S02]  /*109e0*/  @!P3 LOP3.LUT R17, R21, 0xfffffffe, RZ, 0xc0, !PT ;  /* 0xfffffffe1511b812 */ /* 0x004fc400078ec0ff */
        /* <DEDUP_REMOVED lines=17> */
.L_x_2234:
[----:B------:R-:W-:Y:S05]  /*10b00*/  BSYNC B0 ;  /* 0x0000000000007941 */ /* 0x000fea0003800000 */
.L_x_2233:
[----:B------:R-:W-:Y:S01]  /*10b10*/  ISETP.GE.AND P0, PT, R9, R8, PT ;  /* 0x000000080900720c */ /* 0x000fe20003f06270 */
[----:B0---4-:R1:W4:Y:S04]  /*10b20*/  SHFL.IDX PT, R5, R7, 0x1, 0x1c1f ;  /* 0x003c1f0007057f89 */ /* 0x01132800000e0000 */
[----:B---3--:R1:W3:Y:S08]  /*10b30*/  SHFL.IDX PT, R4, R6, 0x1, 0x1c1f ;  /* 0x003c1f0006047f89 */ /* 0x0082f000000e0000 */
[----:B-1----:R-:W-:Y:S05]  /*10b40*/  @P0 BRA `(.L_x_2193) ;  /* 0x0000004c00d00947 */ /* 0x002fea0003800000 */
[C---:B--2---:R-:W-:Y:S01]  /*10b50*/  IADD3 R0, R3.reuse, 0x8, RZ ;  /* 0x0000000803007810 */ /* 0x044fe20007ffe0ff */
[C---:B------:R-:W-:Y:S01]  /*10b60*/  VIADD R2, R3.reuse, 0x10 ;  /* 0x0000001003027836 */ /* 0x040fe20000000000 */
[----:B------:R-:W-:Y:S01]  /*10b70*/  ULDC UR4, c[0x0][0xac8] ;  /* 0x0002b20000047ab9 */ /* 0x000fe20000000800 */
[C---:B------:R-:W-:Y:S01]  /*10b80*/  VIADD R12, R3.reuse, 0x18 ;  /* 0x00000018030c7836 */ /* 0x040fe20000000000 */
[----:B------:R-:W-:Y:S01]  /*10b90*/  ISETP.GE.AND P1, PT, R0, UR4, PT ;  /* 0x0000000400007c0c */ /* 0x000fe2000bf26270 */
[----:B------:R-:W-:Y:S01]  /*10ba0*/  ULDC.64 UR6, c[0x0][0x208] ;  /* 0x0000820000067ab9 */ /* 0x000fe20000000a00 */
[----:B------:R-:W-:Y:S01]  /*10bb0*/  ISETP.GE.AND P2, PT, R2, UR4, PT ;  /* 0x0000000402007c0c */ /* 0x000fe2000bf46270 */
[C---:B------:R-:W-:Y:S01]  /*10bc0*/  VIADD R15, R3.reuse, 0x40 ;  /* 0x00000040030f7836 */ /* 0x040fe20000000000 */
[C---:B------:R-:W-:Y:S01]  /*10bd0*/  ISETP.GE.AND P0, PT, R3.reuse, UR4, PT ;  /* 0x0000000403007c0c */ /* 0x040fe2000bf06270 */
[C---:B------:R-:W-:Y:S01]  /*10be0*/  VIADD R16, R3.reuse, 0x48 ;  /* 0x0000004803107836 */ /* 0x040fe20000000000 */
[C---:B------:R-:W-:Y:S01]  /*10bf0*/  IADD3 R13, R3.reuse, 0x20, RZ ;  /* 0x00000020030d7810 */ /* 0x040fe20007ffe0ff */
[----:B------:R-:W-:Y:S01]  /*10c00*/  VIADD R20, R3, 0x58 ;  /* 0x0000005803147836 */ /* 0x000fe20000000000 */
[----:B------:R-:W-:-:S02]  /*10c10*/  ISETP.GE.AND P5, PT, R12, UR4, PT ;  /* 0x000000040c007c0c */ /* 0x000fc4000bfa6270 */
[----:B------:R-:W-:Y:S02]  /*10c20*/  ISETP.GE.AND P6, PT, R13, UR4, PT ;  /* 0x000000040d007c0c */ /* 0x000fe4000bfc6270 */
[C---:B------:R-:W-:Y:S02]  /*10c30*/  IADD3 R14, R3.reuse, 0x38, RZ ;  /* 0x00000038030e7810 */ /* 0x040fe40007ffe0ff */
[----:B------:R-:W-:Y:S02]  /*10c40*/  @!P1 LEA.HI R0, R0, R0, RZ, 0x1 ;  /* 0x0000000000009211 */ /* 0x000fe400078f08ff */
[----:B------:R-:W-:Y:S01]  /*10c50*/  @!P2 LEA.HI R2, R2, R2, RZ, 0x1 ;  /* 0x000000020202a211 */ /* 0x000fe200078f08ff */
[C-C-:B---34-:R-:W-:Y:S01]  /*10c60*/  @!P0 IMAD.WIDE R6, R3.reuse, 0x4, R4.reuse ;  /* 0x0000000403068825 */ /* 0x158fe200078e0204 */
[----:B------:R-:W-:Y:S02]  /*10c70*/  @!P1 LOP3.LUT R9, R0, 0xfffffffe, RZ, 0xc0, !PT ;  /* 0xfffffffe00099812 */ /* 0x000fe400078ec0ff */
[----:B------:R-:W-:Y:S01]  /*10c80*/  @!P2 LOP3.LUT R11, R2, 0xfffffffe, RZ, 0xc0, !PT ;  /* 0xfffffffe020ba812 */ /* 0x000fe200078ec0ff */
[----:B------:R-:W-:Y:S01]  /*10c90*/  VIADD R0, R3, 0x28 ;  /* 0x0000002803007836 */ /* 0x000fe20000000000 */
[----:B------:R0:W-:Y:S01]  /*10ca0*/  @!P0 ST.E.64 desc[UR6][R6.64], R26 ;  /* 0x0000001a06008985 */ /* 0x0001e2000c101b06 */
[----:B------:R-:W-:Y:S01]  /*10cb0*/  @!P1 IMAD.WIDE R8, R9, 0x4, R4 ;  /* 0x0000000409089825 */ /* 0x000fe200078e0204 */
[----:B------:R-:W-:-:S02]  /*10cc0*/  ISETP.GE.AND P3, PT, R15, UR4, PT ;  /* 0x000000040f007c0c */ /* 0x000fc4000bf66270 */
[----:B------:R-:W-:Y:S01]  /*10cd0*/  ISETP.GE.AND P0, PT, R0, UR4, PT ;  /* 0x0000000400007c0c */ /* 0x000fe2000bf06270 */
[----:B------:R-:W-:Y:S01]  /*10ce0*/  @!P2 IMAD.WIDE R10, R11, 0x4, R4 ;  /* 0x000000040b0aa825 */ /* 0x000fe200078e0204 */
[----:B------:R1:W-:Y:S01]  /*10cf0*/  @!P1 ST.E.64 desc[UR6][R8.64], R30 ;  /* 0x0000001e08009985 */ /* 0x0003e2000c101b06 */
[----:B------:R-:W-:Y:S02]  /*10d00*/  ISETP.GE.AND P4, PT, R16, UR4, PT ;  /* 0x0000000410007c0c */ /* 0x000fe4000bf86270 */
[----:B------:R-:W-:Y:S01]  /*10d10*/  VIADD R2, R3, 0x30 ;  /* 0x0000003003027836 */ /* 0x000fe20000000000 */
[----:B------:R2:W-:Y:S01]  /*10d20*/  @!P2 ST.E.64 desc[UR6][R10.64], R34 ;  /* 0x000000220a00a985 */ /* 0x0005e2000c101b06 */
[----:B------:R-:W-:Y:S02]  /*10d30*/  ISETP.GE.AND P2, PT, R14, UR4, PT ;  /* 0x000000040e007c0c */ /* 0x000fe4000bf46270 */
[----:B------:R-:W-:Y:S02]  /*10d40*/  @!P5 LEA.HI R12, R12, R12, RZ, 0x1 ;  /* 0x0000000c0c0cd211 */ /* 0x000fe400078f08ff */
[----:B------:R-:W-:-:S02]  /*10d50*/  ISETP.GE.AND P1, PT, R2, UR4, PT ;  /* 0x0000000402007c0c */ /* 0x000fc4000bf26270 */
[----:B------:R-:W-:Y:S02]  /*10d60*/  @!P6 LEA.HI R13, R13, R13, RZ, 0x1 ;  /* 0x0000000d0d0de211 */ /* 0x000fe400078f08ff */
[----:B0-----:R-:W-:Y:S02]  /*10d70*/  @!P5 LOP3.LUT R7, R12, 0xfffffffe, RZ, 0xc0, !PT ;  /* 0xfffffffe0c07d812 */ /* 0x001fe400078ec0ff */
[----:B-1----:R-:W-:Y:S02]  /*10d80*/  @!P6 LOP3.LUT R9, R13, 0xfffffffe, RZ, 0xc0, !PT ;  /* 0xfffffffe0d09e812 */ /* 0x002fe400078ec0ff */
[----:B------:R-:W-:Y:S01]  /*10d90*/  @!P0 LEA.HI R0, R0, R0, RZ, 0x1 ;  /* 0x0000000000008211 */ /* 0x000fe200078f08ff */
[--C-:B------:R-:W-:Y:S01]  /*10da0*/  @!P5 IMAD.WIDE R6, R7, 0x4, R4.reuse ;  /* 0x000000040706d825 */ /* 0x100fe200078e0204 */
[----:B------:R-:W-:Y:S02]  /*10db0*/  @!P2 LEA.HI R14, R14, R14, RZ, 0x1 ;  /* 0x0000000e0e0ea211 */ /* 0x000fe400078f08ff */
[----:B--2---:R-:W-:Y:S01]  /*10dc0*/  @!P3 LEA.HI R10, R15, R15, RZ, 0x1 ;  /* 0x0000000f0f0ab211 */ /* 0x004fe200078f08ff */
[----:B------:R-:W-:Y:S01]  /*10dd0*/  @!P6 IMAD.WIDE R8, R9, 0x4, R4 ;  /* 0x000000040908e825 */ /* 0x000fe200078e0204 */
[----:B------:R-:W-:Y:S01]  /*10de0*/  @!P1 LEA.HI R2, R2, R2, RZ, 0x1 ;  /* 0x0000000202029211 */ /* 0x000fe200078f08ff */
[----:B------:R0:W-:Y:S01]  /*10df0*/  @!P5 ST.E.64 desc[UR6][R6.64], R38 ;  /* 0x000000260600d985 */ /* 0x0001e2000c101b06 */
[----:B------:R-:W-:-:S02]  /*10e00*/  @!P4 LEA.HI R16, R16, R16, RZ, 0x1 ;  /* 0x000000101010c211 */ /* 0x000fc400078f08ff */
[----:B------:R-:W-:Y:S01]  /*10e10*/  @!P0 LOP3.LUT R11, R0, 0xfffffffe, RZ, 0xc0, !PT ;  /* 0xfffffffe000b8812 */ /* 0x000fe200078ec0ff */
[----:B------:R1:W-:Y:S01]  /*10e20*/  @!P6 ST.E.64 desc[UR6][R8.64], R42 ;  /* 0x0000002a0800e985 */ /* 0x0003e2000c101b06 */
[----:B------:R-:W-:Y:S01]  /*10e30*/  @!P1 LOP3.LUT R13, R2, 0xfffffffe, RZ, 0xc0, !PT ;  /* 0xfffffffe020d9812 */ /* 0x000fe200078ec0ff */
[C---:B------:R-:W-:Y:S01]  /*10e40*/  VIADD R0, R3.reuse, 0x60 ;  /* 0x0000006003007836 */ /* 0x040fe20000000000 */
[----:B------:R-:W-:Y:S02]  /*10e50*/  @!P2 LOP3.LUT R15, R14, 0xfffffffe, RZ, 0xc0, !PT ;  /* 0xfffffffe0e0fa812 */ /* 0x000fe400078ec0ff */
[----:B------:R-:W-:Y:S02]  /*10e60*/  @!P3 LOP3.LUT R17, R10, 0xfffffffe, RZ, 0xc0, !PT ;  /* 0xfffffffe0a11b812 */ /* 0x000fe400078ec0ff */
        /* <DEDUP_REMOVED lines=8> */
[----:B------:R-:W-:Y:S02]  /*10ef0*/  IADD3 R2, R3, 0x68, RZ ;  /* 0x0000006803027810 */ /* 0x000fe40007ffe0ff */
[--C-:B------:R-:W-:Y:S01]  /*10f00*/  @!P2 IMAD.WIDE R10, R15, 0x4, R4.reuse ;  /* 0x000000040f0aa825 */ /* 0x100fe200078e0204 */
[----:B------:R1:W-:Y:S03]  /*10f10*/  @!P1 ST.E.64 desc[UR6][R8.64], R50 ;  /* 0x0000003208009985 */ /* 0x0003e6000c101b06 */
[----:B------:R-:W-:Y:S01]  /*10f20*/  @!P3 IMAD.WIDE R12, R17, 0x4, R4 ;  /* 0x00000004110cb825 */ /* 0x000fe200078e0204 */
[----:B------:R2:W-:Y:S01]  /*10f30*/  @!P2 ST.E.64 desc[UR6][R10.64], R54 ;  /* 0x000000360a00a985 */ /* 0x0005e2000c101b06 */
[----:B------:R-:W-:-:S02]  /*10f40*/  ISETP.GE.AND P2, PT, R16, UR4, PT ;  /* 0x0000000410007c0c */ /* 0x000fc4000bf46270 */
[----:B------:R-:W-:Y:S01]  /*10f50*/  @!P4 IMAD.WIDE R14, R19, 0x4, R4 ;  /* 0x00000004130ec825 */ /* 0x000fe200078e0204 */
[----:B------:R3:W-:Y:S01]  /*10f60*/  @!P3 ST.E.64 desc[UR6][R12.64], R58 ;  /* 0x0000003a0c00b985 */ /* 0x0007e2000c101b06 */
[C---:B------:R-:W-:Y:S02]  /*10f70*/  IADD3 R19, R3.reuse, 0x80, RZ ;  /* 0x0000008003137810 */ /* 0x040fe40007ffe0ff */
[----:B------:R-:W-:Y:S01]  /*10f80*/  VIADD R17, R3, 0x78 ;  /* 0x0000007803117836 */ /* 0x000fe20000000000 */
[----:B------:R4:W-:Y:S01]  /*10f90*/  @!P4 ST.E.64 desc[UR6][R14.64], R62 ;  /* 0x0000003e0e00c985 */ /* 0x0009e2000c101b06 */
[----:B------:R-:W-:Y:S02]  /*10fa0*/  ISETP.GE.AND P4, PT, R0, UR4, PT ;  /* 0x0000000400007c0c */ /* 0x000fe4000bf86270 */
[----:B------:R-:W-:Y:S02]  /*10fb0*/  ISETP.GE.AND P3, PT, R2, UR4, PT ;  /* 0x0000000402007c0c */ /* 0x000fe4000bf66270 */
[----:B------:R-:W-:-:S02]  /*10fc0*/  ISETP.GE.AND P1, PT, R17, UR4, PT ;  /* 0x0000000411007c0c */ /* 0x000fc4000bf26270 */
[----:B------:R-:W-:Y:S02]  /*10fd0*/  ISETP.GE.AND P0, PT, R19, UR4, PT ;  /* 0x0000000413007c0c */ /* 0x000fe4000bf06270 */
        /* <DEDUP_REMOVED lines=37> */
[----:B------:R-:W-:Y:S02]  /*11230*/  @!P6 LEA.HI R18, R18, R18, RZ, 0x1 ;  /* 0x000000121212e211 */ /* 0x000fe400078f08ff */
[----:B------:R-:W-:Y:S01]  /*11240*/  VIADD R19, R3, 0xb8 ;  /* 0x000000b803137836 */ /* 0x000fe20000000000 */
[----:B------:R-:W-:Y:S01]  /*11250*/  @!P0 ST.E.64 desc[UR6][R14.64], R90 ;  /* 0x0000005a0e008985 */ /* 0x000fe2000c101b06 */
[----:B------:R-:W-:-:S02]  /*11260*/  ISETP.GE.AND P0, PT, R0, UR4, PT ;  /* 0x0000000400007c0c */ /* 0x000fc4000bf06270 */
[----:B------:R-:W-:Y:S02]  /*11270*/  @!P5 LEA.HI R20, R20, R20, RZ, 0x1 ;  /* 0x000000141414d211 */ /* 0x000fe400078f08ff */
        /* <DEDUP_REMOVED lines=9> */
[----:B------:R0:W-:Y:S01]  /*11310*/  @!P6 ST.E.64 desc[UR6][R6.64], R94 ;  /* 0x0000005e0600e985 */ /* 0x0001e2000c101b06 */
[----:B------:R-:W-:Y:S02]  /*11320*/  @!P3 LEA.HI R16, R16, R16, RZ, 0x1 ;  /* 0x000000101010b211 */ /* 0x000fe400078f08ff */
[----:B--2---:R-:W-:Y:S01]  /*11330*/  @!P0 LOP3.LUT R11, R0, 0xfffffffe, RZ, 0xc0, !PT ;  /* 0xfffffffe000b8812 */ /* 0x004fe200078ec0ff */
[----:B------:R1:W-:Y:S01]  /*11340*/  @!P5 ST.E.64 desc[UR6][R8.64], R98 ;  /* 0x000000620800d985 */ /* 0x0003e2000c101b06 */
[----:B------:R-:W-:Y:S01]  /*11350*/  ISETP.GE.AND P5, PT, R18, UR4, PT ;  /* 0x0000000412007c0c */ /* 0x000fe2000bfa6270 */
[----:B------:R-:W-:Y:S01]  /*11360*/  VIADD R0, R3, 0xd0 ;  /* 0x000000d003007836 */ /* 0x000fe20000000000 */
[----:B------:R-:W-:Y:S02]  /*11370*/  @!P2 LEA.HI R17, R17, R17, RZ, 0x1 ;  /* 0x000000111111a211 */ /* 0x000fe400078f08ff */
[----:B------:R-:W-:-:S02]  /*11380*/  IADD3 R20, R3, 0xc8, RZ ;  /* 0x000000c803147810 */ /* 0x000fc40007ffe0ff */
[----:B------:R-:W-:Y:S02]  /*11390*/  @!P1 LEA.HI R19, R19, R19, RZ, 0x1 ;  /* 0x0000001313139211 */ /* 0x000fe400078f08ff */
[----:B---3--:R-:W-:Y:S01]  /*113a0*/  @!P4 LOP3.LUT R13, R2, 0xfffffffe, RZ, 0xc0, !PT ;  /* 0xfffffffe020dc812 */ /* 0x008fe200078ec0ff */
[--C-:B0-----:R-:W-:Y:S01]  /*113b0*/  @!P0 IMAD.WIDE R6, R11, 0x4, R4.reuse ;  /* 0x000000040b068825 */ /* 0x101fe200078e0204 */
[----:B------:R-:W-:Y:S02]  /*113c0*/  @!P3 LOP3.LUT R15, R16, 0xfffffffe, RZ, 0xc0, !PT ;  /* 0xfffffffe100fb812 */ /* 0x000fe400078ec0ff */
[----:B------:R-:W-:Y:S01]  /*113d0*/  @!P2 LOP3.LUT R17, R17, 0xfffffffe, RZ, 0xc0, !PT ;  /* 0xfffffffe1111a812 */ /* 0x000fe200078ec0ff */
[--C-:B-1----:R-:W-:Y:S01]  /*113e0*/  @!P4 IMAD.WIDE R8, R13, 0x4, R4.reuse ;  /* 0x000000040d08c825 */ /* 0x102fe200078e0204 */
[----:B------:R-:W-:Y:S01]  /*113f0*/  ISETP.GE.AND P6, PT, R20, UR4, PT ;  /* 0x0000000414007c0c */ /* 0x000fe2000bfc6270 */
[----:B------:R0:W-:Y:S01]  /*11400*/  @!P0 ST.E.64 desc[UR6][R6.64], R102 ;  /* 0x0000006606008985 */ /* 0x0001e2000c101b06 */
[----:B------:R-:W-:Y:S01]  /*11410*/  @!P1 LOP3.LUT R19, R19, 0xfffffffe, RZ, 0xc0, !PT ;  /* 0xfffffffe13139812 */ /* 0x000fe200078ec0ff */
[--C-:B------:R-:W-:Y:S01]  /*11420*/  @!P3 IMAD.WIDE R10, R15, 0x4, R4.reuse ;  /* 0x000000040f0ab825 */ /* 0x100fe200078e0204 */
[----:B------:R-:W-:Y:S01]  /*11430*/  ISETP.GE.AND P0, PT, R0, UR4, PT ;  /* 0x0000000400007c0c */ /* 0x000fe2000bf06270 */
[----:B------:R1:W-:Y:S01]  /*11440*/  @!P4 ST.E.64 desc[UR6][R8.64], R106 ;  /* 0x0000006a0800c985 */ /* 0x0003e2000c101b06 */
[----:B------:R-:W-:Y:S01]  /*11450*/  IADD3 R16, R3, 0xe0, RZ ;  /* 0x000000e003107810 */ /* 0x000fe20007ffe0ff */
[--C-:B------:R-:W-:Y:S01]  /*11460*/  @!P2 IMAD.WIDE R12, R17, 0x4, R4.reuse ;  /* 0x00000004110ca825 */ /* 0x100fe200078e0204 */
[----:B------:R-:W-:Y:S01]  /*11470*/  @!P5 LEA.HI R18, R18, R18, RZ, 0x1 ;  /* 0x000000121212d211 */ /* 0x000fe200078f08ff */
[----:B------:R2:W-:Y:S02]  /*11480*/  @!P3 ST.E.64 desc[UR6][R10.64], R110 ;  /* 0x0000006e0a00b985 */ /* 0x0005e4000c101b06 */
[----:B------:R-:W-:-:S02]  /*11490*/  @!P1 IMAD.WIDE R14, R19, 0x4, R4 ;  /* 0x00000004130e9825 */ /* 0x000fc400078e0204 */
[----:B------:R-:W-:Y:S01]  /*114a0*/  @!P2 ST.E.64 desc[UR6][R12.64], R114 ;  /* 0x000000720c00a985 */ /* 0x000fe2000c101b06 */
[----:B------:R-:W-:Y:S01]  /*114b0*/  ISETP.GE.AND P2, PT, R16, UR4, PT ;  /* 0x0000000410007c0c */ /* 0x000fe2000bf46270 */
[C---:B------:R-:W-:Y:S01]  /*114c0*/  VIADD R2, R3.reuse, 0xd8 ;  /* 0x000000d803027836 */ /* 0x040fe20000000000 */
[----:B0-----:R-:W-:Y:S01]  /*114d0*/  @!P5 LOP3.LUT R7, R18, 0xfffffffe, RZ, 0xc0, !PT ;  /* 0xfffffffe1207d812 */ /* 0x001fe200078ec0ff */
[C---:B------:R-:W-:Y:S01]  /*114e0*/  VIADD R17, R3.reuse, 0xe8 ;  /* 0x000000e803117836 */ /* 0x040fe20000000000 */
[----:B------:R-:W-:Y:S01]  /*114f0*/  @!P1 ST.E.64 desc[UR6][R14.64], R118 ;  /* 0x000000760e009985 */ /* 0x000fe2000c101b06 */
[----:B------:R-:W-:Y:S01]  /*11500*/  VIADD R19, R3, 0xf0 ;  /* 0x000000f003137836 */ /* 0x000fe20000000000 */
[----:B------:R-:W-:Y:S01]  /*11510*/  ISETP.GE.AND P1, PT, R2, UR4, PT ;  /* 0x0000000402007c0c */ /* 0x000fe2000bf26270 */
[----:B------:R-:W-:Y:S01]  /*11520*/  @!P5 IMAD.WIDE R6, R7, 0x4, R4 ;  /* 0x000000040706d825 */ /* 0x000fe200078e0204 */
[----:B------:R-:W-:Y:S02]  /*11530*/  @!P6 LEA.HI R20, R20, R20, RZ, 0x1 ;  /* 0x000000141414e211 */ /* 0x000fe400078f08ff */
[----:B------:R-:W-:-:S02]  /*11540*/  ISETP.GE.AND P3, PT, R17, UR4, PT ;  /* 0x0000000411007c0c */ /* 0x000fc4000bf66270 */
[----:B------:R-:W-:Y:S01]  /*11550*/  ISETP.GE.AND P4, PT, R19, UR4, PT ;  /* 0x0000000413007c0c */ /* 0x000fe2000bf86270 */
[----:B------:R0:W-:Y:S01]  /*11560*/  @!P5 ST.E.64 desc[UR6][R6.64], R122 ;  /* 0x0000007a0600d985 */ /* 0x0001e2000c101b06 */
[----:B------:R-:W-:Y:S02]  /*11570*/  @!P0 LEA.HI R0, R0, R0, RZ, 0x1 ;  /* 0x0000000000008211 */ /* 0x000fe400078f08ff */
[----:B-1----:R-:W-:Y:S02]  /*11580*/  @!P6 LOP3.LUT R9, R20, 0xfffffffe, RZ, 0xc0, !PT ;  /* 0xfffffffe1409e812 */ /* 0x002fe400078ec0ff */
[----:B--2---:R-:W-:Y:S02]  /*11590*/  @!P0 LOP3.LUT R11, R0, 0xfffffffe, RZ, 0xc0, !PT ;  /* 0xfffffffe000b8812 */ /* 0x004fe400078ec0ff */
[----:B------:R-:W-:Y:S01]  /*115a0*/  @!P1 LEA.HI R2, R2, R2, RZ, 0x1 ;  /* 0x0000000202029211 */ /* 0x000fe200078f08ff */
[----:B------:R-:W-:Y:S01]  /*115b0*/  @!P6 IMAD.WIDE R8, R9, 0x4, R4 ;  /* 0x000000040908e825 */ /* 0x000fe200078e0204 */
[----:B------:R-:W-:-:S02]  /*115c0*/  @!P2 LEA.HI R16, R16, R16, RZ, 0x1 ;  /* 0x000000101010a211 */ /* 0x000fc400078f08ff */
[----:B------:R-:W-:Y:S02]  /*115d0*/  IADD3 R3, R3, 0xf8, RZ ;  /* 0x000000f803037810 */ /* 0x000fe40007ffe0ff */
[----:B------:R-:W-:Y:S01]  /*115e0*/  @!P3 LEA.HI R17, R17, R17, RZ, 0x1 ;  /* 0x000000111111b211 */ /* 0x000fe200078f08ff */
[----:B0-----:R-:W-:Y:S01]  /*115f0*/  @!P0 IMAD.WIDE R6, R11, 0x4, R4 ;  /* 0x000000040b068825 */ /* 0x001fe200078e0204 */
[----:B------:R0:W-:Y:S01]  /*11600*/  @!P6 ST.E.64 desc[UR6][R8.64], R126 ;  /* 0x0000007e0800e985 */ /* 0x0001e2000c101b06 */
[----:B------:R-:W-:Y:S02]  /*11610*/  @!P4 LEA.HI R19, R19, R19, RZ, 0x1 ;  /* 0x000000131313c211 */ /* 0x000fe400078f08ff */
[----:B------:R-:W-:Y:S01]  /*11620*/  @!P1 LOP3.LUT R13, R2, 0xfffffffe, RZ, 0xc0, !PT ;  /* 0xfffffffe020d9812 */ /* 0x000fe200078ec0ff */
[----:B------:R1:W-:Y:S01]  /*11630*/  @!P0 ST.E.64 desc[UR6][R6.64], R130 ;  /* 0x0000008206008985 */ /* 0x0003e2000c101b06 */
[----:B------:R-:W-:Y:S02]  /*11640*/  @!P2 LOP3.LUT R15, R16, 0xfffffffe, RZ, 0xc0, !PT ;  /* 0xfffffffe100fa812 */ /* 0x000fe400078ec0ff */
[----:B------:R-:W-:-:S02]  /*11650*/  ISETP.GE.AND P0, PT, R3, UR4, PT ;  /* 0x0000000403007c0c */ /* 0x000fc4000bf06270 */
[----:B------:R-:W-:Y:S01]  /*11660*/  @!P3 LOP3.LUT R17, R17, 0xfffffffe, RZ, 0xc0, !PT ;  /* 0xfffffffe1111b812 */ /* 0x000fe200078ec0ff */
[----:B------:R-:W-:Y:S01]  /*11670*/  @!P2 IMAD.WIDE R10, R15, 0x4, R4 ;  /* 0x000000040f0aa825 */ /* 0x000fe200078e0204 */
[----:B------:R-:W-:-:S03]  /*11680*/  @!P4 LOP3.LUT R19, R19, 0xfffffffe, RZ, 0xc0, !PT ;  /* 0xfffffffe1313c812 */ /* 0x000fc600078ec0ff */
[----:B0-----:R-:W-:-:S04]  /*11690*/  @!P1 IMAD.WIDE R8, R13, 0x4, R4 ;  /* 0x000000040d089825 */ /* 0x001fc800078e0204 */
        /* <DEDUP_REMOVED lines=13> */
.L_x_2232:
        /* <DEDUP_REMOVED lines=12> */
[----:B------:R-:W-:Y:S01]  /*11830*/  ISETP.NE.AND P0, PT, R6, 0x1, PT ;  /* 0x000000010600780c */ /* 0x000fe20003f05270 */
[----:B------:R-:W0:Y:S01]  /*11840*/  S2UR UR7, SR_CTAID.Z ;  /* 0x00000000000779c3 */ /* 0x000e220000002700 */
[----:B------:R-:W-:Y:S01]  /*11850*/  R2UR UR11, R23 ;  /* 0x00000000170b72ca */ /* 0x000fe200000e0000 */
[----:B------:R-:W-:Y:S01]  /*11860*/  ULDC.64 UR8, c[0x0][0xbd0] ;  /* 0x0002f40000087ab9 */ /* 0x000fe20000000a00 */
[----:B------:R-:W-:Y:S01]  /*11870*/  IMAD.MOV.U32 R5, RZ, RZ, R0 ;  /* 0x000000ffff057224 */ /* 0x000fe200078e0000 */
        /* <DEDUP_REMOVED lines=9> */
[----:B------:R-:W-:Y:S01]  /*11910*/  MOV R3, UR5 ;  /* 0x0000000500037c02 */ /* 0x000fe20008000f00 */
[----:B------:R-:W-:Y:S01]  /*11920*/  UIADD3 UR6, UR5, UR6, URZ ;  /* 0x0000000605067290 */ /* 0x000fe2000fffe03f */
[----:B------:R-:W-:Y:S02]  /*11930*/  IMAD.U32 R2, RZ, RZ, UR4 ;  /* 0x00000004ff027e24 */ /* 0x000fe4000f8e00ff */
[----:B------:R-:W-:Y:S02]  /*11940*/  ULDC.64 UR4, c[0x0][0xbe0] ;  /* 0x0002f80000047ab9 */ /* 0x000fe40000000a00 */
[----:B------:R-:W0:Y:S01]  /*11950*/  S2UR UR10, SR_CTAID.Y ;  /* 0x00000000000a79c3 */ /* 0x000e220000002600 */
[----:B------:R-:W-:-:S02]  /*11960*/  IMAD.U32 R3, RZ, RZ, UR6 ;  /* 0x00000006ff037e24 */ /* 0x000fc4000f8e00ff */
[C---:B-1----:R-:W-:Y:S02]  /*11970*/  IMAD R12, R10.reuse, UR8, RZ ;  /* 0x000000080a0c7c24 */ /* 0x042fe4000f8e02ff */
[----:B------:R-:W-:-:S03]  /*11980*/  IMAD.WIDE.U32 R2, R10, UR7, R2 ;  /* 0x000000070a027c25 */ /* 0x000fc6000f8e0002 */
[----:B------:R-:W0:Y:S01]  /*11990*/  LDC R8, c[0x0][0xc50] ;  /* 0x00031400ff087b82 */ /* 0x000e220000000800 */
[----:B--2---:R-:W-:-:S04]  /*119a0*/  @P0 IMAD.HI.U32 R4, R0, R7, RZ ;  /* 0x0000000700040227 */ /* 0x004fc800078e00ff */
[----:B------:R-:W-:Y:S02]  /*119b0*/  IMAD R7, RZ, RZ, -UR11 ;  /* 0x8000000bff077e24 */ /* 0x000fe4000f8e02ff */
[----:B------:R-:W-:Y:S01]  /*119c0*/  IMAD R11, R11, UR7, R12 ;  /* 0x000000070b0b7c24 */ /* 0x000fe2000f8e020c */
[----:B---3--:R-:W-:-:S03]  /*119d0*/  @P0 SHF.R.U32.HI R5, RZ, R9, R4 ;  /* 0x00000009ff050219 */ /* 0x008fc60000011604 */
[----:B------:R-:W-:Y:S02]  /*119e0*/  IMAD.IADD R3, R11, 0x1, R3 ;  /* 0x000000010b037824 */ /* 0x000fe400078e0203 */
[----:B0-----:R-:W-:Y:S01]  /*119f0*/  IMAD R9, R8, R7, UR10 ;  /* 0x0000000a08097e24 */ /* 0x001fe2000f8e0207 */
[----:B------:R-:W-:-:S03]  /*11a00*/  IADD3 R7, -R5, RZ, RZ ;  /* 0x000000ff05077210 */ /* 0x000fc60007ffe1ff */
        /* <DEDUP_REMOVED lines=20> */
.L_x_2191:
        /* <DEDUP_REMOVED lines=18> */
.L_x_2235:
[----:B------:R-:W-:Y:S01]  /*11c70*/  ULDC UR42, c[0x0][0xc50] ;  /* 0x00031400002a7ab9 */ /* 0x000fe20000000800 */
[----:B------:R-:W-:Y:S01]  /*11c80*/  UMOV UR39, UR6 ;  /* 0x0000000600277c82 */ /* 0x000fe20008000000 */
[----:B------:R-:W-:-:S11]  /*11c90*/  UISETP.NE.AND UP0, UPT, UR42, 0x1, UPT ;  /* 0x000000012a00788c */ /* 0x000fd6000bf05270 */
[----:B------:R-:W-:Y:S01]  /*11ca0*/  @UP0 ULDC UR4, c[0x0][0xc54] ;  /* 0x0003150000040ab9 */ /* 0x000fe20000000800 */
[----:B------:R-:W-:Y:S01]  /*11cb0*/  @UP0 ULDC UR7, c[0x0][0xc58] ;  /* 0x0003160000070ab9 */ /* 0x000fe20000000800 */
[----:B------:R-:W-:-:S04]  /*11cc0*/  UIMAD.WIDE.U32 UR4, UR6, UR4, URZ ;  /* 0x00000004060472a5 */ /* 0x000fc8000f8e003f */
[----:B------:R-:W-:-:S12]  /*11cd0*/  @UP0 USHF.R.U32.HI UR39, URZ, UR7, UR5 ;  /* 0x000000073f270299 */ /* 0x000fd80008011605 */
.L_x_2236:
        /* <DEDUP_REMOVED lines=12> */
[----:B0-----:R-:W-:-:S04]  /*11da0*/  ISETP.NE.U32.AND P0, PT, R2, RZ, PT ;  /* 0x000000ff0200720c */ /* 0x001fc80003f05070 */
[----:B------:R-:W-:-:S13]  /*11db0*/  ISETP.NE.AND.EX P0, PT, R3, RZ, PT, P0 ;  /* 0x000000ff0300720c */ /* 0x000fda0003f05300 */
[----:B------:R-:W0:Y:S08]  /*11dc0*/  @P0 LDC.64 R2, c[0x0][0xa28] ;  /* 0x00028a00ff020b82 */ /* 0x000e300000000a00 */
[----:B------:R-:W1:Y:S01]  /*11dd0*/  S2UR UR46, SR_CTAID.X ;  /* 0x00000000002e79c3 */ /* 0x000e620000002500 */
[----:B0-----:R-:W-:-:S05]  /*11de0*/  @P0 IMAD.WIDE R2, R26, 0x4, R2 ;  /* 0x000000041a020825 */ /* 0x001fca00078e0202 */
[----:B------:R0:W5:Y:S01]  /*11df0*/  @P0 LDG.E R23, desc[UR4][R2.64] ;  /* 0x0000000402170981 */ /* 0x000162000c1e1900 */
[----:B------:R-:W-:Y:S01]  /*11e00*/  ULDC UR4, c[0x0][0x448] ;  /* 0x0001120000047ab9 */ /* 0x000fe20000000800 */
[----:B------:R-:W-:Y:S02]  /*11e10*/  USHF.R.U32.HI UR9, URZ, 0x10, UR42 ;  /* 0x000000103f097899 */ /* 0x000fe4000801162a */
[----:B------:R-:W-:Y:S02]  /*11e20*/  UISETP.NE.AND UP1, UPT, UR4, 0x1, UPT ;  /* 0x000000010400788c */ /* 0x000fe4000bf25270 */
[----:B-1----:R-:W-:Y:S01]  /*11e30*/  ULEA UR6, UR46, 0x7f, 0x7 ;  /* 0x0000007f2e067891 */ /* 0x002fe2000f8e383f */
[----:B------:R-:W-:Y:S01]  /*11e40*/  ULDC.64 UR4, c[0x0][0x418] ;  /* 0x0001060000047ab9 */ /* 0x000fe20000000a00 */
[----:B------:R-:W-:Y:S02]  /*11e50*/  UP2UR UR47, UPR, URZ, 0x2 ;  /* 0x000000023f2f7883 */ /* 0x000fe40008000000 */
[----:B------:R-:W-:-:S02]  /*11e60*/  UISETP.NE.U32.AND UP0, UPT, UR4, URZ, UPT ;  /* 0x0000003f0400728c */ /* 0x000fc4000bf05070 */
[----:B------:R-:W-:Y:S02]  /*11e70*/  ULOP3.LUT UR42, UR42, 0xffff, URZ, 0xc0, !UPT ;  /* 0x0000ffff2a2a7892 */ /* 0x000fe4000f8ec03f */
[----:B------:R-:W-:Y:S01]  /*11e80*/  UISETP.NE.AND.EX UP0, UPT, UR5, URZ, UPT, UP0 ;  /* 0x0000003f0500728c */ /* 0x000fe2000bf05300 */
[----:B------:R-:W-:Y:S02]  /*11e90*/  ULDC UR4, c[0x0][0x424] ;  /* 0x0001090000047ab9 */ /* 0x000fe40000000800 */
[----:B------:R-:W-:Y:S01]  /*11ea0*/  @UP1 ULDC UR5, c[0x0][0x44c] ;  /* 0x0001130000051ab9 */ /* 0x000fe20000000800 */
[----:B------:R-:W-:Y:S02]  /*11eb0*/  USEL UR40, UR4, 0x1, UP0 ;  /* 0x0000000104287887 */ /* 0x000fe40008000000 */
[----:B------:R-:W-:Y:S02]  /*11ec0*/  UIMAD.WIDE.U32 UR4, UR6, UR5, URZ ;  /* 0x00000005060472a5 */ /* 0x000fe4000f8e003f */
[----:B------:R-:W-:Y:S01]  /*11ed0*/  UIMAD UR40, UR40, UR7, URZ ;  /* 0x00000007282872a4 */ /* 0x000fe2000f8e023f */
[----:B------:R-:W-:-:S02]  /*11ee0*/  UMOV UR38, URZ ;  /* 0x0000003f00267c82 */ /* 0x000fc40008000000 */
[----:B------:R-:W-:Y:S01]  /*11ef0*/  @UP1 ULDC UR7, c[0x0][0x450] ;  /* 0x0001140000071ab9 */ /* 0x000fe20000000800 */
[----:B------:R-:W-:Y:S02]  /*11f00*/  UIADD3 UR4, UR40, 0x4f, URZ ;  /* 0x0000004f28047890 */ /* 0x000fe4000fffe03f */
[----:B------:R-:W-:Y:S02]  /*11f10*/  @UP1 USHF.R.U32.HI UR6, URZ, UR7, UR5 ;  /* 0x000000073f061299 */ /* 0x000fe40008011605 */
[----:B------:R-:W-:-:S04]  /*11f20*/  UIADD3 UR5, UR40, 0x50, -UR8 ;  /* 0x0000005028057890 */ /* 0x000fc8000fffe808 */
[----:B------:R-:W-:Y:S02]  /*11f30*/  UIADD3 UR6, UR5, UR6, URZ ;  /* 0x0000000605067290 */ /* 0x000fe4000fffe03f */
[----:B------:R-:W-:Y:S02]  /*11f40*/  UIMAD.WIDE UR4, UR4, 0x66666667, URZ ;  /* 0x66666667040478a5 */ /* 0x000fe4000f8e023f */
[----:B------:R-:W-:Y:S02]  /*11f50*/  UIMAD.WIDE UR6, UR6, 0x66666667, URZ ;  /* 0x66666667060678a5 */ /* 0x000fe4000f8e023f */
[----:B------:R-:W-:Y:S02]  /*11f60*/  USHF.R.U32.HI UR41, URZ, 0x1f, UR5 ;  /* 0x0000001f3f297899 */ /* 0x000fe40008011605 */
[----:B------:R-:W-:Y:S02]  /*11f70*/  USHF.R.U32.HI UR43, URZ, 0x1f, UR7 ;  /* 0x0000001f3f2b7899 */ /* 0x000fe40008011607 */
[----:B------:R-:W-:-:S02]  /*11f80*/  ULEA.HI.SX32 UR41, UR5, UR41, 0x1b ;  /* 0x0000002905297291 */ /* 0x000fc4000f8fda3f */
[----:B------:R-:W-:-:S04]  /*11f90*/  ULEA.HI.SX32 UR43, UR7, UR43, 0x1b ;  /* 0x0000002b072b7291 */ /* 0x000fc8000f8fda3f */
[----:B------:R-:W-:-:S04]  /*11fa0*/  UISETP.LT.AND UP0, UPT, UR41, UR43, UPT ;  /* 0x0000002b2900728c */ /* 0x000fc8000bf01270 */
[----:B------:R-:W-:Y:S02]  /*11fb0*/  USEL UR11, UR41, UR43, UP0 ;  /* 0x0000002b290b7287 */ /* 0x000fe40008000000 */
[----:B------:R-:W-:Y:S02]  /*11fc0*/  UISETP.NE.AND UP0, UPT, UR9, URZ, UPT ;  /* 0x0000003f0900728c */ /* 0x000fe4000bf05270 */
[----:B------:R-:W-:-:S06]  /*11fd0*/  UISETP.GE.AND UP1, UPT, UR11, 0x1, UPT ;  /* 0x000000010b00788c */ /* 0x000fcc000bf26270 */
[----:B------:R-:W-:-:S03]  /*11fe0*/  PLOP3.LUT P0, PT, PT, PT, UP1, 0x80, 0x0 ;  /* 0x000000000000781c */ /* 0x000fc60003f0f018 */
[----:B------:R-:W-:-:S10]  /*11ff0*/  @!UP0 ULDC UR9, c[0x0][0x9f0] ;  /* 0x00027c0000098ab9 */ /* 0x000fd40000000800 */
[----:B0-----:R-:W-:Y:S05]  /*12000*/  @!P0 BRA `(.L_x_2238) ;  /* 0x0000000000788947 */ /* 0x001fea0003800000 */
[----:B------:R-:W-:Y:S01]  /*12010*/  IABS R2, UR9 ;  /* 0x0000000900027c13 */ /* 0x000fe20008000000 */
[----:B------:R-:W-:Y:S02]  /*12020*/  UIADD3 UR6, UR9, -0x1, UR11 ;  /* 0xffffffff09067890 */ /* 0x000fe4000fffe00b */
[----:B------:R-:W-:Y:S01]  /*12030*/  IABS R5, UR9 ;  /* 0x0000000900057c13 */ /* 0x000fe20008000000 */
[----:B------:R-:W-:Y:S01]  /*12040*/  UMOV UR4, URZ ;  /* 0x0000003f00047c82 */ /* 0x000fe20008000000 */
[----:B------:R-:W-:Y:S02]  /*12050*/  R2UR UR10, R2 ;  /* 0x00000000020a72ca */ /* 0x000fe400000e0000 */
[----:B------:R-:W-:Y:S01]  /*12060*/  IABS R4, UR6 ;  /* 0x0000000600047c13 */ /* 0x000fe20008000000 */
[----:B------:R-:W-:-:S03]  /*12070*/  ULOP3.LUT UR6, UR6, UR9, URZ, 0x3c, !UPT ;  /* 0x0000000906067292 */ /* 0x000fc6000f8e3c3f */
[----:B------:R-:W-:-:S07]  /*12080*/  R2UR UR8, R4 ;  /* 0x00000000040872ca */ /* 0x000fce00000e0000 */
        /* <DEDUP_REMOVED lines=22> */
.L_x_2238:
[----:B------:R-:W-:Y:S02]  /*121f0*/  UIMAD UR48, UR42, UR38, URZ ;  /* 0x000000262a3072a4 */ /* 0x000fe4000f8e023f */
[----:B------:R-:W-:Y:S02]  /*12200*/  IMAD.U32 R2, RZ, RZ, UR38 ;  /* 0x00000026ff027e24 */ /* 0x000fe4000f8e00ff */
[----:B------:R-:W-:Y:S02]  /*12210*/  IMAD.MOV.U32 R6, RZ, RZ, 0x1 ;  /* 0x00000001ff067424 */ /* 0x000fe400078e00ff */
[----:B------:R-:W-:-:S05]  /*12220*/  IMAD.U32 R19, RZ, RZ, UR48 ;  /* 0x00000030ff137e24 */ /* 0x000fca000f8e00ff */
[----:B------:R-:W-:Y:S02]  /*12230*/  VIADDMNMX R19, R19, R2, UR11, PT ;  /* 0x0000000b13137e46 */ /* 0x000fe4000b800102 */
[----:B------:R-:W-:Y:S02]  /*12240*/  MOV R2, RZ ;  /* 0x000000ff00027202 */ /* 0x000fe40000000f00 */
        /* <DEDUP_REMOVED lines=25> */
.L_x_2239:
        /* <DEDUP_REMOVED lines=20> */
.L_x_2241:
[----:B------:R0:W1:Y:S01]  /*12520*/  LDC.64 R2, c[0x4][R16] ;  /* 0x0100000010027b82 */ /* 0x0000620000000a00 */
[----:B------:R-:W-:Y:S01]  /*12530*/  ULDC.64 UR4, c[0x4][0x138] ;  /* 0x01004e0000047ab9 */ /* 0x000fe20000000a00 */
[----:B------:R-:W-:Y:S01]  /*12540*/  ULDC.64 UR6, c[0x4][0x140] ;  /* 0x0100500000067ab9 */ /* 0x000fe20000000a00 */
[----:B------:R-:W-:Y:S01]  /*12550*/  IMAD.U32 R4, RZ, RZ, UR4 ;  /* 0x00000004ff047e24 */ /* 0x000fe2000f8e00ff */
        /* <DEDUP_REMOVED lines=11> */
.L_x_2240:
[----:B------:R-:W0:Y:S01]  /*12610*/  LDC.64 R2, c[0x0][0x9f8] ;  /* 0x00027e00ff027b82 */ /* 0x000e220000000a00 */
[----:B------:R-:W-:Y:S01]  /*12620*/  IMAD.MOV.U32 R34, RZ, RZ, R26 ;  /* 0x000000ffff227224 */ /* 0x000fe200078e001a */
[----:B------:R-:W-:-:S06]  /*12630*/  ULDC.64 UR4, c[0x0][0x208] ;  /* 0x0000820000047ab9 */ /* 0x000fcc0000000a00 */
[----:B------:R-:W1:Y:S01]  /*12640*/  LDC R18, c[0x0][0x430] ;  /* 0x00010c00ff127b82 */ /* 0x000e620000000800 */
[----:B0-----:R-:W-:-:S04]  /*12650*/  ISETP.NE.U32.AND P0, PT, R2, RZ, PT ;  /* 0x000000ff0200720c */ /* 0x001fc80003f05070 */
[----:B------:R-:W-:-:S13]  /*12660*/  ISETP.NE.AND.EX P0, PT, R3, RZ, PT, P0 ;  /* 0x000000ff0300720c */ /* 0x000fda0003f05300 */
[----:B------:R-:W0:Y:S02]  /*12670*/  @P0 LDC.64 R2, c[0x0][0x9f8] ;  /* 0x00027e00ff020b82 */ /* 0x000e240000000a00 */
[----:B0-----:R-:W-:-:S05]  /*12680*/  @P0 IMAD.WIDE R2, R26, 0x4, R2 ;  /* 0x000000041a020825 */ /* 0x001fca00078e0202 */
[----:B------:R0:W2:Y:S01]  /*12690*/  @P0 LDG.E R34, desc[UR4][R2.64] ;  /* 0x0000000402220981 */ /* 0x0000a2000c1e1900 */
[----:B------:R-:W-:Y:S01]  /*126a0*/  SHF.L.U32 R24, R25, 0x4, RZ ;  /* 0x0000000419187819 */ /* 0x000fe200000006ff */
[----:B------:R-:W-:Y:S01]  /*126b0*/  VIADD R29, R19, 0xffffffff ;  /* 0xffffffff131d7836 */ /* 0x000fe20000000000 */
[----:B------:R-:W-:Y:S02]  /*126c0*/  LOP3.LUT R6, R25, 0x7f, RZ, 0xc0, !PT ;  /* 0x0000007f19067812 */ /* 0x000fe400078ec0ff */
[----:B------:R-:W-:Y:S02]  /*126d0*/  LOP3.LUT R24, R24, 0x70, RZ, 0xc0, !PT ;  /* 0x0000007018187812 */ /* 0x000fe400078ec0ff */
[----:B------:R-:W-:Y:S02]  /*126e0*/  SHF.R.U32.HI R0, RZ, 0x3, R6 ;  /* 0x00000003ff007819 */ /* 0x000fe40000011606 */
[----:B-1----:R-:W-:Y:S02]  /*126f0*/  ISETP.NE.AND P1, PT, R18, 0x1, PT ;  /* 0x000000011200780c */ /* 0x002fe40003f25270 */
[----:B------:R-:W-:-:S02]  /*12700*/  LOP3.LUT R17, R24, R0, RZ, 0xfc, !PT ;  /* 0x0000000018117212 */ /* 0x000fc400078efcff */
[----:B------:R-:W-:-:S03]  /*12710*/  LOP3.LUT R16, R16, 0xffffffbf, RZ, 0xc0, !PT ;  /* 0xffffffbf10107812 */ /* 0x000fc600078ec0ff */
[----:B------:R-:W-:-:S04]  /*12720*/  IMAD R4, R29, 0x50, R17 ;  /* 0x000000501d047824 */ /* 0x000fc800078e0211 */
[C---:B-----5:R-:W-:Y:S01]  /*12730*/  IMAD.IADD R7, R4.reuse, 0x1, R23 ;  /* 0x0000000104077824 */ /* 0x060fe200078e0217 */
[----:B------:R-:W-:Y:S01]  /*12740*/  ISETP.GE.AND P0, PT, R4, UR40, PT ;  /* 0x0000002804007c0c */ /* 0x000fe2000bf06270 */
[----:B------:R-:W1:Y:S01]  /*12750*/  @P1 LDC R0, c[0x0][0x434] ;  /* 0x00010d00ff001b82 */ /* 0x000e620000000800 */
[----:B------:R-:W-:Y:S02]  /*12760*/  @P1 LOP3.LUT R16, R16, 0x40, RZ, 0xfc, !PT ;  /* 0x0000004010101812 */ /* 0x000fe400078efcff */
[----:B------:R-:W-:Y:S02]  /*12770*/  ISETP.GT.U32.OR P0, PT, R17, 0x4f, P0 ;  /* 0x0000004f1100780c */ /* 0x000fe40000704470 */
[----:B------:R-:W-:-:S03]  /*12780*/  MOV R10, R7 ;  /* 0x00000007000a7202 */ /* 0x000fc60000000f00 */
[----:B0-----:R-:W0:Y:S08]  /*12790*/  @P1 LDC R3, c[0x0][0x438] ;  /* 0x00010e00ff031b82 */ /* 0x001e300000000800 */
[----:B------:R-:W3:Y:S08]  /*127a0*/  @!P0 LDC.64 R8, c[0x0][0x428] ;  /* 0x00010a00ff088b82 */ /* 0x000ef00000000a00 */
[----:B------:R-:W4:Y:S01]  /*127b0*/  @!P0 LDC.64 R4, c[0x0][0x418] ;  /* 0x00010600ff048b82 */ /* 0x000f220000000a00 */
[----:B-1----:R-:W-:-:S05]  /*127c0*/  @P1 IMAD.HI.U32 R0, R7, R0, RZ ;  /* 0x0000000007001227 */ /* 0x002fca00078e00ff */
[----:B0-----:R-:W-:-:S04]  /*127d0*/  @P1 SHF.R.U32.HI R10, RZ, R3, R0 ;  /* 0x00000003ff0a1219 */ /* 0x001fc80000011600 */
[--C-:B------:R-:W-:Y:S01]  /*127e0*/  @!P0 SHF.R.S32.HI R3, RZ, 0x1f, R10.reuse ;  /* 0x0000001fff038819 */ /* 0x100fe2000001140a */
[----:B------:R-:W-:Y:S01]  /*127f0*/  @!P0 IMAD.MOV.U32 R2, RZ, RZ, R10 ;  /* 0x000000ffff028224 */ /* 0x000fe200078e000a */
[----:B------:R-:W-:Y:S02]  /*12800*/  LOP3.LUT R16, R16, 0xffffffef, RZ, 0xc0, !PT ;  /* 0xffffffef10107812 */ /* 0x000fe400078ec0ff */
[----:B--2---:R-:W-:Y:S01]  /*12810*/  SHF.R.S32.HI R11, RZ, 0x1f, R34 ;  /* 0x0000001fff0b7819 */ /* 0x004fe20000011422 */
[----:B---3--:R-:W-:-:S04]  /*12820*/  @!P0 IMAD.WIDE.U32 R2, R34, R8, R2 ;  /* 0x0000000822028225 */ /* 0x008fc800078e0002 */
[----:B------:R-:W-:Y:S01]  /*12830*/  @!P0 IMAD R0, R11, R8, RZ ;  /* 0x000000080b008224 */ /* 0x000fe200078e02ff */
[----:B----4-:R-:W-:Y:S01]  /*12840*/  @!P0 LEA R4, P1, R2, R4, 0x2 ;  /* 0x0000000402048211 */ /* 0x010fe200078210ff */
[----:B------:R0:W-:Y:S02]  /*12850*/  STL [R1], R11 ;  /* 0x0000000b01007387 */ /* 0x0001e40000100800 */
[----:B------:R-:W-:-:S04]  /*12860*/  @!P0 IMAD R9, R34, R9, R0 ;  /* 0x0000000922098224 */ /* 0x000fc800078e0200 */
[----:B------:R-:W-:-:S05]  /*12870*/  @!P0 IMAD.IADD R0, R3, 0x1, R9 ;  /* 0x0000000103008824 */ /* 0x000fca00078e0209 */
[----:B------:R-:W-:Y:S02]  /*12880*/  @!P0 LEA.HI.X R5, R2, R5, R0, 0x2, P1 ;  /* 0x0000000502058211 */ /* 0x000fe400008f1400 */
[----:B------:R-:W-:-:S06]  /*12890*/  MOV R0, RZ ;  /* 0x000000ff00007202 */ /* 0x000fcc0000000f00 */
[----:B------:R1:W5:Y:S01]  /*128a0*/  @!P0 LDG.E R0, desc[UR4][R4.64] ;  /* 0x0000000404008981 */ /* 0x000362000c1e1900 */
[----:B------:R-:W-:Y:S01]  /*128b0*/  ULDC UR4, c[0x0][0x2f4] ;  /* 0x0000bd0000047ab9 */ /* 0x000fe20000000800 */
[----:B------:R-:W-:Y:S01]  /*128c0*/  UMOV UR5, 0xffffffff ;  /* 0xffffffff00057882 */ /* 0x000fe20000000000 */
[----:B-1----:R-:W-:-:S05]  /*128d0*/  IMAD.SHL.U32 R4, R25, 0x8, RZ ;  /* 0x0000000819047824 */ /* 0x002fca00078e00ff */
        /* <DEDUP_REMOVED lines=15> */
[----:B0-----:R-:W-:Y:S06]  /*129d0*/  BRA.DIV UR5, `(.L_x_2242) ;  /* 0x0000003205ec7947 */ /* 0x001fec000b800000 */
.L_x_2286:
[----:B------:R-:W2:Y:S01]  /*129e0*/  LDL R2, [R1+0x4] ;  /* 0x0000040001027983 */ /* 0x000ea20000100800 */
[----:B------:R-:W-:Y:S01]  /*129f0*/  ISETP.GT.U32.AND P1, PT, R17, 0x4f, PT ;  /* 0x0000004f1100780c */ /* 0x000fe20003f24070 */
[----:B------:R-:W-:Y:S01]  /*12a00*/  IMAD.U32 R33, RZ, RZ, UR39 ;  /* 0x00000027ff217e24 */ /* 0x000fe2000f8e00ff */
[----:B------:R-:W-:Y:S01]  /*12a10*/  LOP3.LUT R16, R16, 0xfffffffe, RZ, 0xc0, !PT ;  /* 0xfffffffe10107812 */ /* 0x000fe200078ec0ff */
[----:B------:R-:W-:-:S03]  /*12a20*/  IMAD.MOV R8, RZ, RZ, -R10 ;  /* 0x000000ffff087224 */ /* 0x000fc600078e0a0a */
[----:B------:R-:W-:Y:S01]  /*12a30*/  SHF.R.S32.HI R33, RZ, 0x1f, R33 ;  /* 0x0000001fff217819 */ /* 0x000fe20000011421 */
[----:B------:R-:W-:-:S06]  /*12a40*/  IMAD R8, R18, R8, R7 ;  /* 0x0000000812087224 */ /* 0x000fcc00078e0207 */
[----:B------:R-:W-:-:S04]  /*12a50*/  @P1 LOP3.LUT R16, R16, 0x1, RZ, 0xfc, !PT ;  /* 0x0000000110101812 */ /* 0x000fc800078efcff */
[----:B------:R-:W-:Y:S02]  /*12a60*/  LOP3.LUT R16, R16, 0xffffffdf, RZ, 0xc0, !PT ;  /* 0xffffffdf10107812 */ /* 0x000fe400078ec0ff */
[----:B--2---:R-:W-:-:S13]  /*12a70*/  R2UR UR4, R2 ;  /* 0x00000000020472ca */ /* 0x004fda00000e0000 */
[----:B------:R-:W-:-:S06]  /*12a80*/  ULOP3.LUT UR4, UR4, 0x2, URZ, 0xfc, !UPT ;  /* 0x0000000204047892 */ /* 0x000fcc000f8efc3f */
[----:B------:R-:W-:-:S04]  /*12a90*/  MOV R2, UR4 ;  /* 0x0000000400027c02 */ /* 0x000fc80008000f00 */
[----:B------:R-:W-:-:S13]  /*12aa0*/  ISETP.NE.AND P0, PT, R2, 0x3, PT ;  /* 0x000000030200780c */ /* 0x000fda0003f05270 */
[----:B------:R-:W-:Y:S01]  /*12ab0*/  @P0 LOP3.LUT R16, R16, 0x20, RZ, 0xfc, !PT ;  /* 0x0000002010100812 */ /* 0x000fe200078efcff */
[----:B------:R-:W-:Y:S06]  /*12ac0*/  @!P0 BRA `(.L_x_2243) ;  /* 0x0000000000048947 */ /* 0x000fec0003800000 */
[----:B------:R-:W-:Y:S01]  /*12ad0*/  BPT.TRAP 0x1 ;  /* 0x000000040000795c */ /* 0x000fe20000300000 */
.L_x_2243:
        /* <DEDUP_REMOVED lines=26> */
.L_x_2287:
[----:B------:R-:W-:Y:S01]  /*12c80*/  ULDC.64 UR4, c[0x0][0x300] ;  /* 0x0000c00000047ab9 */ /* 0x000fe20000000a00 */
[----:B------:R-:W-:Y:S01]  /*12c90*/  R2UR UR6, R33 ;  /* 0x00000000210672ca */ /* 0x000fe200000e0000 */
[----:B------:R-:W-:Y:S01]  /*12ca0*/  IMAD R7, R7, UR4, RZ ;  /* 0x0000000407077c24 */ /* 0x000fe2000f8e02ff */
[----:B------:R-:W-:Y:S01]  /*12cb0*/  SHF.R.U32.HI R27, RZ, 0x3, R6 ;  /* 0x00000003ff1b7819 */ /* 0x000fe20000011606 */
[----:B0-----:R-:W-:Y:S01]  /*12cc0*/  IMAD.WIDE.U32 R2, R8, UR4, RZ ;  /* 0x0000000408027c25 */ /* 0x001fe2000f8e00ff */
[----:B------:R-:W-:-:S03]  /*12cd0*/  SHF.L.U32 R31, R6, 0x3, RZ ;  /* 0x00000003061f7819 */ /* 0x000fc600000006ff */
[----:B------:R-:W-:Y:S01]  /*12ce0*/  IMAD R7, R8, UR5, R7 ;  /* 0x0000000508077c24 */ /* 0x000fe2000f8e0207 */
[----:B------:R-:W-:Y:S02]  /*12cf0*/  ULDC.64 UR4, c[0x0][0x310] ;  /* 0x0000c40000047ab9 */ /* 0x000fe40000000a00 */
[----:B------:R-:W-:Y:S02]  /*12d00*/  IMAD R5, R5, UR4, RZ ;  /* 0x0000000405057c24 */ /* 0x000fe4000f8e02ff */
[----:B------:R-:W-:Y:S02]  /*12d10*/  IMAD.IADD R3, R3, 0x1, R7 ;  /* 0x0000000103037824 */ /* 0x000fe400078e0207 */
[C---:B------:R-:W-:Y:S02]  /*12d20*/  IMAD R5, R0.reuse, UR5, R5 ;  /* 0x0000000500057c24 */ /* 0x040fe4000f8e0205 */
[----:B------:R-:W-:Y:S01]  /*12d30*/  IMAD.WIDE.U32 R2, R0, UR4, R2 ;  /* 0x0000000400027c25 */ /* 0x000fe2000f8e0002 */
        /* <DEDUP_REMOVED lines=8> */
[----:B------:R-:W-:Y:S01]  /*12dc0*/  LEA R0, P0, R2, UR6, 0x1 ;  /* 0x0000000602007c11 */ /* 0x000fe2000f8008ff */
[----:B------:R-:W-:Y:S01]  /*12dd0*/  UMOV UR4, 0xffffffff ;  /* 0xffffffff00047882 */ /* 0x000fe20000000000 */
[----:B------:R-:W-:Y:S02]  /*12de0*/  LOP3.LUT R3, R4, 0x1c0, RZ, 0xc0, !PT ;  /* 0x000001c004037812 */ /* 0x000fe400078ec0ff */
[----:B------:R-:W-:Y:S01]  /*12df0*/  LEA.HI.X R7, R2, UR7, R7, 0x1, P0 ;  /* 0x0000000702077c11 */ /* 0x000fe200080f0c07 */
[----:B------:R-:W-:Y:S01]  /*12e00*/  IMAD.MOV.U32 R2, RZ, RZ, -0x50 ;  /* 0xffffffb0ff027424 */ /* 0x000fe200078e00ff */
[----:B------:R-:W-:-:S03]  /*12e10*/  LOP3.LUT R4, R3, 0x38, R4, 0xf8, !PT ;  /* 0x0000003803047812 */ /* 0x000fc600078ef804 */
[----:B------:R-:W-:Y:S01]  /*12e20*/  IMAD R6, R29, R2, UR40 ;  /* 0x000000281d067e24 */ /* 0x000fe2000f8e0202 */
[----:B------:R-:W-:-:S03]  /*12e30*/  LOP3.LUT R4, R4, 0x38, R25, 0x78, !PT ;  /* 0x0000003804047812 */ /* 0x000fc600078e7819 */
[----:B------:R-:W-:Y:S01]  /*12e40*/  IMAD.IADD R6, R6, 0x1, -R27 ;  /* 0x0000000106067824 */ /* 0x000fe200078e0a1b */
[----:B------:R-:W-:-:S04]  /*12e50*/  LOP3.LUT R31, R4, 0x200, R31, 0xf8, !PT ;  /* 0x00000200041f7812 */ /* 0x000fc800078ef81f */
        /* <DEDUP_REMOVED lines=44> */
.L_x_2299:
        /* <DEDUP_REMOVED lines=19> */
.L_x_2247:
[----:B------:R-:W-:Y:S05]  /*13250*/  BSYNC B0 ;  /* 0x0000000000007941 */ /* 0x000fea0003800000 */
.L_x_2246:
[----:B------:R-:W-:Y:S01]  /*13260*/  NOP ;  /* 0x0000000000007918 */ /* 0x000fe20000000000 */
[----:B------:R-:W-:Y:S01]  /*13270*/  SYNCS.ARRIVE.TRANS64.RED.A0T1 RZ, [UR44+0x38830], RZ ;  /* 0x038830ffffff79a7 */ /* 0x000fe2000820042c */
[----:B------:R-:W-:Y:S01]  /*13280*/  ARRIVES.LDGSTSBAR.64.TRANSCNT [UR44+0x38830] ;  /* 0x03883000ff0079b0 */ /* 0x000fe20008000aac */
[----:B------:R-:W-:Y:S01]  /*13290*/  NOP ;  /* 0x0000000000007918 */ /* 0x000fe20000000000 */
[----:B------:R-:W-:-:S13]  /*132a0*/  LOP3.LUT P0, RZ, R16, 0x20, RZ, 0xc0, !PT ;  /* 0x0000002010ff7812 */ /* 0x000fda000780c0ff */
[----:B------:R-:W-:Y:S05]  /*132b0*/  @!P0 BRA `(.L_x_2248) ;  /* 0x0000000000048947 */ /* 0x000fea0003800000 */
[----:B------:R-:W-:Y:S01]  /*132c0*/  BPT.TRAP 0x1 ;  /* 0x000000040000795c */ /* 0x000fe20000300000 */
.L_x_2248:
        /* <DEDUP_REMOVED lines=30> */
.L_x_2249:
[----:B0-----:R-:W0:Y:S01]  /*134b0*/  S2R R2, SR_TID.X ;  /* 0x0000000000027919 */ /* 0x001e220000002100 */
[----:B------:R-:W-:Y:S01]  /*134c0*/  UISETP.NE.AND UP0, UPT, UR47, URZ, UPT ;  /* 0x0000003f2f00728c */ /* 0x000fe2000bf05270 */
[----:B------:R-:W-:Y:S01]  /*134d0*/  IMAD.U32 R0, RZ, RZ, UR46 ;  /* 0x0000002eff007e24 */ /* 0x000fe2000f8e00ff */
[----:B------:R-:W1:Y:S01]  /*134e0*/  LDC R7, c[0x0][0x448] ;  /* 0x00011200ff077b82 */ /* 0x000e620000000800 */
[----:B------:R-:W-:Y:S01]  /*134f0*/  IMAD.U32 R4, RZ, RZ, UR36 ;  /* 0x00000024ff047e24 */ /* 0x000fe2000f8e00ff */
[----:B------:R-:W-:Y:S01]  /*13500*/  MOV R5, UR37 ;  /* 0x0000002500057c02 */ /* 0x000fe20008000f00 */
[----:B------:R-:W-:Y:S01]  /*13510*/  IMAD.U32 R3, RZ, RZ, UR45 ;  /* 0x0000002dff037e24 */ /* 0x000fe2000f8e00ff */
[----:B------:R-:W-:-:S05]  /*13520*/  PLOP3.LUT P0, PT, PT, PT, UP0, 0x80, 0x0 ;  /* 0x000000000000781c */ /* 0x000fca0003f0f008 */
[----:B------:R-:W-:Y:S01]  /*13530*/  @UP0 ULDC UR4, c[0x0][0x44c] ;  /* 0x0001130000040ab9 */ /* 0x000fe20000000800 */
[----:B0-----:R-:W-:-:S04]  /*13540*/  LOP3.LUT R2, R2, 0x7f, RZ, 0xc0, !PT ;  /* 0x0000007f02027812 */ /* 0x001fc800078ec0ff */
[----:B------:R-:W-:-:S04]  /*13550*/  SHF.R.U32.HI R2, RZ, 0x3, R2 ;  /* 0x00000003ff027819 */ /* 0x000fc80000011602 */
[----:B------:R-:W-:-:S05]  /*13560*/  LOP3.LUT R2, R24, R2, RZ, 0xfc, !PT ;  /* 0x0000000218027212 */ /* 0x000fca00078efcff */
[----:B------:R-:W-:-:S04]  /*13570*/  IMAD R0, R0, 0x80, R2 ;  /* 0x0000008000007824 */ /* 0x000fc800078e0202 */
[----:B------:R-:W-:Y:S01]  /*13580*/  @P0 IMAD.HI.U32 R2, R0, UR4, RZ ;  /* 0x0000000400020c27 */ /* 0x000fe2000f8e00ff */
[----:B------:R-:W-:Y:S01]  /*13590*/  PLOP3.LUT P0, PT, PT, PT, UP0, 0x80, 0x0 ;  /* 0x000000000000781c */ /* 0x000fe20003f0f008 */
[----:B------:R-:W-:Y:S01]  /*135a0*/  @UP0 ULDC UR4, c[0x0][0x450] ;  /* 0x0001140000040ab9 */ /* 0x000fe20000000800 */
[----:B------:R-:W-:-:S11]  /*135b0*/  MOV R9, R0 ;  /* 0x0000000000097202 */ /* 0x000fd60000000f00 */
[----:B------:R-:W-:Y:S01]  /*135c0*/  @P0 SHF.R.U32.HI R9, RZ, UR4, R2 ;  /* 0x00000004ff090c19 */ /* 0x000fe20008011602 */
[----:B------:R-:W-:Y:S01]  /*135d0*/  ULDC.64 UR4, c[0x0][0x2e0] ;  /* 0x0000b80000047ab9 */ /* 0x000fe20000000a00 */
[----:B------:R-:W-:Y:S02]  /*135e0*/  IMAD.MOV.U32 R2, RZ, RZ, R4 ;  /* 0x000000ffff027224 */ /* 0x000fe400078e0004 */
[----:B------:R-:W-:Y:S01]  /*135f0*/  IADD3 R5, -R9, RZ, RZ ;  /* 0x000000ff09057210 */ /* 0x000fe20007ffe1ff */
[----:B------:R-:W-:Y:S02]  /*13600*/  IMAD R25, R25, UR4, RZ ;  /* 0x0000000419197c24 */ /* 0x000fe4000f8e02ff */
[----:B------:R-:W-:-:S04]  /*13610*/  IMAD.WIDE.U32 R2, R26, UR4, R2 ;  /* 0x000000041a027c25 */ /* 0x000fc8000f8e0002 */
[----:B-1----:R-:W-:Y:S01]  /*13620*/  IMAD R5, R7, R5, R0 ;  /* 0x0000000507057224 */ /* 0x002fe200078e0200 */
[----:B------:R-:W-:Y:S01]  /*13630*/  SHF.R.S32.HI R0, RZ, 0x1f, R9 ;  /* 0x0000001fff007819 */ /* 0x000fe20000011409 */
[----:B------:R-:W-:Y:S01]  /*13640*/  IMAD R25, R26, UR5, R25 ;  /* 0x000000051a197c24 */ /* 0x000fe2000f8e0219 */
[----:B------:R-:W-:-:S03]  /*13650*/  ULDC.64 UR4, c[0x0][0x2d0] ;  /* 0x0000b40000047ab9 */ /* 0x000fc60000000a00 */
[----:B------:R-:W-:Y:S02]  /*13660*/  IMAD.IADD R3, R3, 0x1, R25 ;  /* 0x0000000103037824 */ /* 0x000fe400078e0219 */
[----:B------:R-:W-:Y:S02]  /*13670*/  IMAD R0, R0, UR4, RZ ;  /* 0x0000000400007c24 */ /* 0x000fe4000f8e02ff */
        /* <DEDUP_REMOVED lines=19> */
[----:B------:R-:W-:Y:S01]  /*137b0*/  SHFL.IDX PT, R3, R6, RZ, 0x181f ;  /* 0x00181fff06037589 */ /* 0x000fe200000e0000 */
[----:B------:R-:W-:Y:S01]  /*137c0*/  MOV R8, UR46 ;  /* 0x0000002e00087c02 */ /* 0x000fe20008000f00 */
[----:B------:R-:W-:Y:S01]  /*137d0*/  ULDC UR4, c[0x0][0x288] ;  /* 0x0000a20000047ab9 */ /* 0x000fe20000000800 */
[----:B------:R-:W-:Y:S01]  /*137e0*/  ULDC.64 UR6, c[0x0][0x208] ;  /* 0x0000820000067ab9 */ /* 0x000fe20000000a00 */
[----:B------:R-:W0:Y:S01]  /*137f0*/  SHFL.IDX PT, R2, R0, RZ, 0x181f ;  /* 0x00181fff00027589 */ /* 0x000e2200000e0000 */
[----:B------:R-:W-:Y:S02]  /*13800*/  IMAD R7, R7, UR4, RZ ;  /* 0x0000000407077c24 */ /* 0x000fe4000f8e02ff */
[----:B------:R-:W-:Y:S01]  /*13810*/  IMAD R8, R8, 0x80, R27 ;  /* 0x0000008008087824 */ /* 0x000fe200078e021b */
[----:B------:R-:W-:Y:S03]  /*13820*/  SHFL.IDX PT, R5, R6, 0x1, 0x181f ;  /* 0x00381f0006057f89 */ /* 0x000fe600000e0000 */
[C---:B------:R-:W-:Y:S01]  /*13830*/  VIADD R10, R8.reuse, 0x10 ;  /* 0x00000010080a7836 */ /* 0x040fe20000000000 */
[----:B------:R-:W-:Y:S01]  /*13840*/  ISETP.GE.AND P0, PT, R8, R7, PT ;  /* 0x000000070800720c */ /* 0x000fe20003f06270 */
[----:B------:R-:W1:Y:S04]  /*13850*/  SHFL.IDX PT, R4, R0, 0x1, 0x181f ;  /* 0x00381f0000047f89 */ /* 0x000e6800000e0000 */
[----:B------:R-:W-:Y:S08]  /*13860*/  SHFL.IDX PT, R14, R0, 0x7, 0x181f ;  /* 0x00f81f00000e7f89 */ /* 0x000ff000000e0000 */
[----:B------:R-:W-:Y:S01]  /*13870*/  @!P0 LEA R9, R31, UR44, 0x1 ;  /* 0x0000002c1f098c11 */ /* 0x000fe2000f8e08ff */
[----:B0-----:R-:W-:-:S05]  /*13880*/  @!P0 IMAD.WIDE.U32 R2, R22, 0x2, R2 ;  /* 0x0000000216028825 */ /* 0x001fca00078e0002 */
[----:B------:R-:W-:Y:S04]  /*13890*/  @!P0 LDGSTS.E.BYPASS.LTC128B.128 [R9+0x14400], desc[UR6][R2.64], !P4 ;  /* 0x1440000002098fae */ /* 0x000fe8000e101d46 */
[----:B------:R-:W-:Y:S04]  /*138a0*/  @!P0 LDGSTS.E.BYPASS.LTC128B.128 [R9+0x18400], desc[UR6][R2.64+0x80], !P3 ;  /* 0x1840008002098fae */ /* 0x000fe8000d901d46 */
[----:B------:R-:W-:Y:S04]  /*138b0*/  @!P0 LDGSTS.E.BYPASS.LTC128B.128 [R9+0x1c400], desc[UR6][R2.64+0x100], !P2 ;  /* 0x1c40010002098fae */ /* 0x000fe8000d101d46 */
[----:B------:R0:W-:Y:S01]  /*138c0*/  @!P0 LDGSTS.E.BYPASS.LTC128B.128 [R9+0x20400], desc[UR6][R2.64+0x180], !P1 ;  /* 0x2040018002098fae */ /* 0x0001e2000c901d46 */
[----:B------:R-:W-:-:S02]  /*138d0*/  ISETP.GE.AND P0, PT, R10, R7, PT ;  /* 0x000000070a00720c */ /* 0x000fc40003f06270 */
[----:B------:R-:W-:Y:S01]  /*138e0*/  IADD3 R10, R8, 0x20, RZ ;  /* 0x00000020080a7810 */ /* 0x000fe20007ffe0ff */
        /* <DEDUP_REMOVED lines=56> */
.L_x_2316:
[----:B------:R-:W-:Y:S01]  /*13c70*/  VIADD R8, R8, 0x70 ;  /* 0x0000007008087836 */ /* 0x000fe20000000000 */
[----:B------:R-:W-:Y:S01]  /*13c80*/  BSSY B0, `(.L_x_2251) ;  /* 0x000000f000007945 */ /* 0x000fe20003800000 */
[----:B-1----:R-:W-:Y:S01]  /*13c90*/  MOV R2, R14 ;  /* 0x0000000e00027202 */ /* 0x002fe20000000f00 */
[----:B------:R-:W-:Y:S02]  /*13ca0*/  IMAD.MOV.U32 R3, RZ, RZ, R6 ;  /* 0x000000ffff037224 */ /* 0x000fe400078e0006 */
[----:B------:R-:W-:-:S13]  /*13cb0*/  ISETP.GE.AND P0, PT, R8, R7, PT ;  /* 0x000000070800720c */ /* 0x000fda0003f06270 */
        /* <DEDUP_REMOVED lines=11> */
.L_x_2252:
[----:B------:R-:W-:Y:S05]  /*13d70*/  BSYNC B0 ;  /* 0x0000000000007941 */ /* 0x000fea0003800000 */
.L_x_2251:
[----:B------:R-:W-:Y:S01]  /*13d80*/  NOP ;  /* 0x0000000000007918 */ /* 0x000fe20000000000 */
[----:B------:R-:W-:Y:S01]  /*13d90*/  SYNCS.ARRIVE.TRANS64.RED.A0T1 RZ, [UR44+0x38800], RZ ;  /* 0x038800ffffff79a7 */ /* 0x000fe2000820042c */
[----:B------:R-:W-:Y:S01]  /*13da0*/  IMAD.MOV.U32 R0, RZ, RZ, 0x1 ;  /* 0x00000001ff007424 */ /* 0x000fe200078e00ff */
[----:B------:R-:W-:Y:S01]  /*13db0*/  IADD3 R19, R19, -0x2, RZ ;  /* 0xfffffffe13137810 */ /* 0x000fe20007ffe0ff */
[----:B------:R-:W-:Y:S01]  /*13dc0*/  ARRIVES.LDGSTSBAR.64.TRANSCNT [UR44+0x38800] ;  /* 0x03880000ff0079b0 */ /* 0x000fe20008000aac */
[----:B------:R-:W-:Y:S02]  /*13dd0*/  IMAD.MOV.U32 R26, RZ, RZ, 0x1 ;  /* 0x00000001ff1a7424 */ /* 0x000fe400078e00ff */
[----:B------:R-:W-:Y:S01]  /*13de0*/  SHF.L.U32 R0, R0, 0x1f, RZ ;  /* 0x0000001f00007819 */ /* 0x000fe200000006ff */
[----:B------:R-:W-:Y:S01]  /*13df0*/  NOP ;  /* 0x0000000000007918 */ /* 0x000fe20000000000 */
[----:B------:R-:W-:Y:S02]  /*13e00*/  SYNCS.ARRIVE.TRANS64.A1T0 RZ, [UR44+0x38800], RZ ;  /* 0x038800ffffff79a7 */ /* 0x000fe4000810002c */
[----:B------:R-:W1:Y:S02]  /*13e10*/  SYNCS.PHASECHK.TRANS64.TRYWAIT P0, [UR44+0x38820], R0 ;  /* 0x03882000ff0075a7 */ /* 0x000e64000800016c */
[----:B-1----:R-:W-:Y:S05]  /*13e20*/  @!P0 BRA `(.L_x_2253) ;  /* 0x0000003000888947 */ /* 0x002fea0003800000 */
.L_x_2317:
[----:B------:R-:W-:Y:S01]  /*13e30*/  ISETP.GE.AND P0, PT, R19, UR48, PT ;  /* 0x0000003013007c0c */ /* 0x000fe2000bf06270 */
[----:B------:R-:W-:-:S12]  /*13e40*/  IMAD.MOV.U32 R21, RZ, RZ, RZ ;  /* 0x000000ffff157224 */ /* 0x000fd800078e00ff */
[----:B------:R-:W-:Y:S05]  /*13e50*/  @!P0 BRA `(.L_x_2254) ;  /* 0x0000001000888947 */ /* 0x000fea0003800000 */
[----:B0-----:R-:W0:Y:S01]  /*13e60*/  S2R R2, SR_TID.X ;  /* 0x0000000000027919 */ /* 0x001e220000002100 */
[----:B------:R-:W-:Y:S01]  /*13e70*/  UIADD3 UR4, UR42, 0x1, URZ ;  /* 0x000000012a047890 */ /* 0x000fe2000fffe03f */
[----:B------:R-:W-:Y:S01]  /*13e80*/  LOP3.LUT R0, RZ, UR41, RZ, 0x33, !PT ;  /* 0x00000029ff007c12 */ /* 0x000fe2000f8e33ff */
[----:B------:R-:W-:Y:S01]  /*13e90*/  ULOP3.LUT UR5, URZ, UR43, URZ, 0x33, !UPT ;  /* 0x0000002b3f057292 */ /* 0x000fe2000f8e333f */
[----:B------:R-:W-:Y:S01]  /*13ea0*/  BSSY B0, `(.L_x_2254) ;  /* 0x000011d000007945 */ /* 0x000fe20003800000 */
[----:B------:R-:W-:Y:S01]  /*13eb0*/  UIMAD UR4, UR4, UR38, URZ ;  /* 0x00000026040472a4 */ /* 0x000fe2000f8e023f */
[----:B------:R-:W-:-:S05]  /*13ec0*/  MOV R20, RZ ;  /* 0x000000ff00147202 */ /* 0x000fca0000000f00 */
[----:B------:R-:W-:Y:S01]  /*13ed0*/  LOP3.LUT R3, RZ, UR4, RZ, 0x33, !PT ;  /* 0x00000004ff037c12 */ /* 0x000fe2000f8e33ff */
[----:B------:R-:W-:Y:S02]  /*13ee0*/  ULDC UR4, c[0x0][0x2f4] ;  /* 0x0000bd0000047ab9 */ /* 0x000fe40000000800 */
[----:B------:R-:W-:Y:S02]  /*13ef0*/  ISETP.GE.AND P4, PT, R22, UR4, PT ;  /* 0x0000000416007c0c */ /* 0x000fe4000bf86270 */
[----:B------:R-:W-:Y:S02]  /*13f00*/  VIMNMX3 R0, R0, UR5, R3, !PT ;  /* 0x0000000500007c0f */ /* 0x000fe4000f800103 */
        /* <DEDUP_REMOVED lines=9> */
[----:B------:R-:W-:Y:S01]  /*13fa0*/  IADD3 R3, R23, -0xf0, RZ ;  /* 0xffffff1017037810 */ /* 0x000fe20007ffe0ff */
[----:B------:R-:W-:Y:S02]  /*13fb0*/  IMAD.MOV.U32 R23, RZ, RZ, 0x1 ;  /* 0x00000001ff177424 */ /* 0x000fe400078e00ff */
[C---:B------:R-:W-:Y:S02]  /*13fc0*/  IMAD R5, R0.reuse, 0x50, R5 ;  /* 0x0000005000057824 */ /* 0x040fe400078e0205 */
[----:B------:R-:W-:Y:S02]  /*13fd0*/  IMAD R10, R0, -0x50, R3 ;  /* 0xffffffb0000a7824 */ /* 0x000fe400078e0203 */
[----:B------:R-:W-:-:S07]  /*13fe0*/  VIADD R0, R5, 0xa0 ;  /* 0x000000a005007836 */ /* 0x000fce0000000000 */
.L_x_2267:
        /* <DEDUP_REMOVED lines=37> */
.L_x_2255:
[----:B------:R-:W-:Y:S01]  /*14240*/  LEA R19, R21, UR44, 0x3 ;  /* 0x0000002c15137c11 */ /* 0x000fe2000f8e18ff */
[----:B------:R-:W-:Y:S01]  /*14250*/  BSSY B1, `(.L_x_2256) ;  /* 0x0000004000017945 */ /* 0x000fe20003800000 */
[----:B------:R-:W-:-:S04]  /*14260*/  SHF.L.U32 R2, R26, 0x1f, RZ ;  /* 0x0000001f1a027819 */ /* 0x000fc800000006ff */
[----:B------:R-:W1:Y:S02]  /*14270*/  SYNCS.PHASECHK.TRANS64.TRYWAIT P0, [R19+URZ+0x38840], R2 ;  /* 0x03884002130075a7 */ /* 0x000e64000800017f */
[----:B-1----:R-:W-:Y:S05]  /*14280*/  @!P0 BRA `(.L_x_2257) ;  /* 0x0000002c00888947 */ /* 0x002fea0003800000 */
.L_x_2318:
[----:B------:R-:W-:Y:S05]  /*14290*/  BSYNC B1 ;  /* 0x0000000000017941 */ /* 0x000fea0003800000 */
.L_x_2256:
        /* <DEDUP_REMOVED lines=73> */
.L_x_2330:
        /* <DEDUP_REMOVED lines=18> */
.L_x_2259:
        /* <DEDUP_REMOVED lines=10> */
.L_x_2260:
[----:B------:R1:W-:Y:S01]  /*148f0*/  SYNCS.ARRIVE.TRANS64.A1T0 RZ, [R19+URZ+0x38830], RZ ;  /* 0x038830ff13ff79a7 */ /* 0x0003e2000810003f */
[----:B------:R-:W-:Y:S05]  /*14900*/  @!P6 BRA `(.L_x_2261) ;  /* 0x000000000004e947 */ /* 0x000fea0003800000 */
[----:B------:R-:W-:Y:S01]  /*14910*/  BPT.TRAP 0x1 ;  /* 0x000000040000795c */ /* 0x000fe20000300000 */
.L_x_2261:
[----:B0-----:R-:W-:Y:S01]  /*14920*/  SHF.L.U32 R3, R23, 0x1f, RZ ;  /* 0x0000001f17037819 */ /* 0x001fe200000006ff */
[----:B------:R-:W-:Y:S01]  /*14930*/  BSSY B1, `(.L_x_2262) ;  /* 0x0000004000017945 */ /* 0x000fe20003800000 */
[----:B------:R-:W-:-:S04]  /*14940*/  LEA R4, R20, UR44, 0x3 ;  /* 0x0000002c14047c11 */ /* 0x000fc8000f8e18ff */
[----:B------:R-:W0:Y:S02]  /*14950*/  SYNCS.PHASECHK.TRANS64.TRYWAIT P0, [R4+URZ+0x38860], R3 ;  /* 0x03886003040075a7 */ /* 0x000e24000800017f */
[----:B0-----:R-:W-:Y:S05]  /*14960*/  @!P0 BRA `(.L_x_2263) ;  /* 0x0000002c00b08947 */ /* 0x001fea0003800000 */
.L_x_2331:
[----:B------:R-:W-:Y:S05]  /*14970*/  BSYNC B1 ;  /* 0x0000000000017941 */ /* 0x000fea0003800000 */
.L_x_2262:
        /* <DEDUP_REMOVED lines=56> */
.L_x_2343:
        /* <DEDUP_REMOVED lines=26> */
.L_x_2265:
        /* <DEDUP_REMOVED lines=10> */
.L_x_2266:
        /* <DEDUP_REMOVED lines=20> */
.L_x_2254:
[----:B------:R-:W-:-:S13]  /*15080*/  LOP3.LUT P0, RZ, R16, 0x20, RZ, 0xc0, !PT ;  /* 0x0000002010ff7812 */ /* 0x000fda000780c0ff */
[----:B------:R-:W-:Y:S05]  /*15090*/  @!P0 BRA `(.L_x_2268) ;  /* 0x0000000000048947 */ /* 0x000fea0003800000 */
[----:B------:R-:W-:Y:S01]  /*150a0*/  BPT.TRAP 0x1 ;  /* 0x000000040000795c */ /* 0x000fe20000300000 */
.L_x_2268:
        /* <DEDUP_REMOVED lines=12> */
.L_x_2344:
[----:B------:R-:W-:Y:S05]  /*15170*/  BSYNC B0 ;  /* 0x0000000000007941 */ /* 0x000fea0003800000 */
.L_x_2269:
        /* <DEDUP_REMOVED lines=62> */
.L_x_2356:
        /* <DEDUP_REMOVED lines=17> */
.L_x_2272:
        /* <DEDUP_REMOVED lines=10> */
.L_x_2273:
[----:B------:R-:W-:Y:S01]  /*15710*/  VIADD R2, R21, 0x1 ;  /* 0x0000000115027836 */ /* 0x000fe20000000000 */
[----:B------:R1:W-:Y:S04]  /*15720*/  SYNCS.ARRIVE.TRANS64.A1T0 RZ, [R0+URZ+0x38850], RZ ;  /* 0x038850ff00ff79a7 */ /* 0x0003e8000810003f */
[----:B------:R-:W-:-:S04]  /*15730*/  ISETP.NE.AND P0, PT, R2, 0x2, PT ;  /* 0x000000020200780c */ /* 0x000fc80003f05270 */
[----:B------:R-:W-:Y:S02]  /*15740*/  SEL R3, RZ, 0x1, P0 ;  /* 0x00000001ff037807 */ /* 0x000fe40000000000 */
[----:B------:R-:W-:Y:S02]  /*15750*/  SEL R2, R2, RZ, P0 ;  /* 0x000000ff02027207 */ /* 0x000fe40000000000 */
[----:B-1----:R-:W-:-:S07]  /*15760*/  LOP3.LUT R0, R26, R3, RZ, 0x3c, !PT ;  /* 0x000000031a007212 */ /* 0x002fce00078e3cff */
.L_x_2237:
[----:B0-----:R-:W0:Y:S01]  /*15770*/  S2R R4, SR_CgaCtaId ;  /* 0x0000000000047919 */ /* 0x001e220000008800 */
[----:B------:R-:W-:Y:S02]  /*15780*/  MOV R3, 0x400 ;  /* 0x0000040000037802 */ /* 0x000fe40000000f00 */
[----:B------:R-:W-:Y:S02]  /*15790*/  SHF.L.U32 R6, R6, 0x1f, RZ ;  /* 0x0000001f06067819 */ /* 0x000fe400000006ff */
[----:B0-----:R-:W-:-:S04]  /*157a0*/  LEA R7, R4, R3, 0x18 ;  /* 0x0000000304077211 */ /* 0x001fc800078ec0ff */
[----:B------:R-:W0:Y:S02]  /*157b0*/  SYNCS.PHASECHK.TRANS64.TRYWAIT P0, [R7+URZ+0x38820], R6 ;  /* 0x03882006070075a7 */ /* 0x000e24000800017f */
[----:B0-----:R-:W-:Y:S05]  /*157c0*/  @!P0 BRA `(.L_x_2274) ;  /* 0x0000002c00fc8947 */ /* 0x001fea0003800000 */
.L_x_2357:
[----:B------:R-:W-:-:S03]  /*157d0*/  UMOV UR4, 0xffffffff ;  /* 0xffffffff00047882 */ /* 0x000fc60000000000 */
[----:B------:R-:W-:Y:S05]  /*157e0*/  BRA.DIV UR4, `(.L_x_2275) ;  /* 0x0000003204087947 */ /* 0x000fea000b800000 */
[----:B------:R-:W1:Y:S02]  /*157f0*/  S2R R3, SR_TID.X ;  /* 0x0000000000037919 */ /* 0x000e640000002100 */
[----:B-1----:R-:W-:-:S04]  /*15800*/  SHF.R.U32.HI R3, RZ, 0x5, R3 ;  /* 0x00000005ff037819 */ /* 0x002fc80000011603 */
[----:B------:R-:W-:-:S05]  /*15810*/  LOP3.LUT R3, R3, 0x3, RZ, 0xc0, !PT ;  /* 0x0000000303037812 */ /* 0x000fca00078ec0ff */
[----:B------:R1:W2:Y:S02]  /*15820*/  SHFL.IDX PT, R14, R3, RZ, 0x1f ;  /* 0x00001fff030e7589 */ /* 0x0002a400000e0000 */
.L_x_2360:
[----:B--2---:R-:W-:-:S13]  /*15830*/  ISETP.NE.AND P0, PT, R14, RZ, PT ;  /* 0x000000ff0e00720c */ /* 0x004fda0003f05270 */
[----:B------:R-:W-:Y:S05]  /*15840*/  @P0 BRA `(.L_x_2193) ;  /* 0x0000000000900947 */ /* 0x000fea0003800000 */
[----:B------:R-:W-:-:S03]  /*15850*/  UMOV UR4, 0xffffffff ;  /* 0xffffffff00047882 */ /* 0x000fc60000000000 */
[----:B------:R-:W-:Y:S05]  /*15860*/  BRA.DIV UR4, `(.L_x_2276) ;  /* 0x00000032041c7947 */ /* 0x000fea000b800000 */
[----:B------:R-:W-:-:S13]  /*15870*/  ELECT P6, URZ, PT ;  /* 0x00000000003f782f */ /* 0x000fda00038c0000 */
.L_x_2363:
        /* <DEDUP_REMOVED lines=8> */
.L_x_2277:
[C---:B------:R-:W-:Y:S01]  /*15900*/  LEA R5, R2.reuse, R7, 0x3 ;  /* 0x0000000702057211 */ /* 0x040fe200078e18ff */
[----:B------:R-:W-:Y:S01]  /*15910*/  VIADD R2, R2, 0x1 ;  /* 0x0000000102027836 */ /* 0x000fe20000000000 */
[----:B------:R-:W-:-:S04]  /*15920*/  SHF.L.U32 R4, R0, 0x1f, RZ ;  /* 0x0000001f00047819 */ /* 0x000fc800000006ff */
[----:B------:R-:W1:Y:S01]  /*15930*/  SYNCS.PHASECHK.TRANS64.TRYWAIT P1, [R5+URZ+0x38840], R4 ;  /* 0x03884004050075a7 */ /* 0x000e62000802017f */
[----:B------:R-:W-:-:S04]  /*15940*/  ISETP.NE.AND P2, PT, R2, 0x2, PT ;  /* 0x000000020200780c */ /* 0x000fc80003f45270 */
[----:B------:R-:W-:Y:S01]  /*15950*/  SEL R3, RZ, 0x1, P2 ;  /* 0x00000001ff037807 */ /* 0x000fe20001000000 */
[----:B-1----:R-:W-:Y:S08]  /*15960*/  @!P1 BRA `(.L_x_2278) ;  /* 0x0000002c00fc9947 */ /* 0x002ff00003800000 */
.L_x_2364:
[----:B------:R-:W-:Y:S02]  /*15970*/  SEL R2, R2, RZ, P2 ;  /* 0x000000ff02027207 */ /* 0x000fe40001000000 */
[----:B------:R-:W-:Y:S01]  /*15980*/  LOP3.LUT R0, R0, R3, RZ, 0x3c, !PT ;  /* 0x0000000300007212 */ /* 0x000fe200078e3cff */
[----:B------:R-:W-:Y:S06]  /*15990*/  @!P0 BRA `(.L_x_2279) ;  /* 0x0000000000048947 */ /* 0x000fec0003800000 */
[----:B------:R-:W-:Y:S01]  /*159a0*/  BPT.TRAP 0x1 ;  /* 0x000000040000795c */ /* 0x000fe20000300000 */
.L_x_2279:
[----:B------:R-:W-:Y:S01]  /*159b0*/  IMAD R3, R2, 0x8, R7 ;  /* 0x0000000802037824 */ /* 0x000fe200078e0207 */
[----:B------:R-:W-:-:S04]  /*159c0*/  SHF.L.U32 R0, R0, 0x1f, RZ ;  /* 0x0000001f00007819 */ /* 0x000fc800000006ff */
[----:B------:R-:W2:Y:S02]  /*159d0*/  SYNCS.PHASECHK.TRANS64.TRYWAIT P1, [R3+URZ+0x38840], R0 ;  /* 0x03884000030075a7 */ /* 0x000ea4000802017f */
[----:B--2---:R-:W-:Y:S05]  /*159e0*/  @!P1 BRA `(.L_x_2280) ;  /* 0x0000002c00f09947 */ /* 0x004fea0003800000 */
.L_x_2365:
[----:B------:R-:W-:Y:S05]  /*159f0*/  @!P0 BRA `(.L_x_2281) ;  /* 0x0000000000048947 */ /* 0x000fea0003800000 */
[----:B------:R-:W-:Y:S01]  /*15a00*/  BPT.TRAP 0x1 ;  /* 0x000000040000795c */ /* 0x000fe20000300000 */
.L_x_2281:
[----:B------:R-:W3:Y:S02]  /*15a10*/  SYNCS.PHASECHK.TRANS64.TRYWAIT P1, [R5+URZ+0x38860], R4 ;  /* 0x03886004050075a7 */ /* 0x000ee4000802017f */
[----:B---3--:R-:W-:Y:S05]  /*15a20*/  @!P1 BRA `(.L_x_2282) ;  /* 0x0000002c00f49947 */ /* 0x008fea0003800000 */
.L_x_2366:
[----:B------:R-:W-:Y:S05]  /*15a30*/  @!P0 BRA `(.L_x_2283) ;  /* 0x0000000000048947 */ /* 0x000fea0003800000 */
[----:B------:R-:W-:Y:S01]  /*15a40*/  BPT.TRAP 0x1 ;  /* 0x000000040000795c */ /* 0x000fe20000300000 */
.L_x_2283:
[----:B----4-:R4:W0:Y:S02]  /*15a50*/  SYNCS.PHASECHK.TRANS64.TRYWAIT P0, [R3+URZ+0x38860], R0 ;  /* 0x03886000030075a7 */ /* 0x010824000800017f */
[----:B0-----:R-:W-:Y:S05]  /*15a60*/  @!P0 NANOSLEEP.SYNCS 0x989680 ;  /* 0x009896800000895d */ /* 0x001fea0003900000 */
[----:B------:R-:W0:Y:S02]  /*15a70*/  @!P0 SYNCS.PHASECHK.TRANS64 P0, [R3+URZ+0x38860], R0 ;  /* 0x03886000030085a7 */ /* 0x000e24000800007f */
[----:B0-----:R-:W-:Y:S05]  /*15a80*/  @!P0 BRA `(.L_x_2283) ;  /* 0xfffffffc00f08947 */ /* 0x001fea000383ffff */
.L_x_2193:
[----:B------:R-:W-:Y:S05]  /*15a90*/  BSYNC B6 ;  /* 0x0000000000067941 */ /* 0x000fea0003800000 */
.L_x_2190:
[----:B------:R-:W-:Y:S05]  /*15aa0*/  EXIT ;  /* 0x000000000000794d */ /* 0x000fea0003800000 */
.L_x_2197:
[----:B------:R-:W-:-:S13]  /*15ab0*/  R2UR UR4, R16 ;  /* 0x00000000100472ca */ /* 0x000fda00000e0000 */
[----:B0-----:R-:W-:-:S04]  /*15ac0*/  MOV R3, UR4 ;  /* 0x0000000400037c02 */ /* 0x001fc80008000f00 */
[----:B------:R0:W1:Y:S03]  /*15ad0*/  SYNCS.PHASECHK.TRANS64.TRYWAIT P0, [R3+URZ+0x38800], R0 ;  /* 0x03880000030075a7 */ /* 0x000066000800017f */
[----:B-1----:R-:W-:Y:S05]  /*15ae0*/  @!P0 NANOSLEEP.SYNCS 0x989680 ;  /* 0x009896800000895d */ /* 0x002fea0003900000 */
[----:B------:R-:W1:Y:S02]  /*15af0*/  @!P0 SYNCS.PHASECHK.TRANS64 P0, [R3+URZ+0x38800], R0 ;  /* 0x03880000030085a7 */ /* 0x000e64000800007f */
[----:B-1----:R-:W-:Y:S05]  /*15b00*/  @!P0 BRA `(.L_x_2197) ;  /* 0xfffffffc00e88947 */ /* 0x002fea000383ffff */
[----:B------:R-:W-:Y:S05]  /*15b10*/  BRA `(.L_x_2284) ;  /* 0xfffffeb800b47947 */ /* 0x000fea000383ffff */
.L_x_2201:
[----:B------:R-:W-:-:S13]  /*15b20*/  R2UR UR4, R16 ;  /* 0x00000000100472ca */ /* 0x000fda00000e0000 */
[----:B0-----:R-:W-:-:S04]  /*15b30*/  IMAD.U32 R3, RZ, RZ, UR4 ;  /* 0x00000004ff037e24 */ /* 0x001fc8000f8e00ff */
[----:B------:R0:W2:Y:S03]  /*15b40*/  SYNCS.PHASECHK.TRANS64.TRYWAIT P1, [R3+URZ+0x38830], R0 ;  /* 0x03883000030075a7 */ /* 0x0000a6000802017f */
[----:B--2---:R-:W-:Y:S05]  /*15b50*/  @!P1 NANOSLEEP.SYNCS 0x989680 ;  /* 0x009896800000995d */ /* 0x004fea0003900000 */
[----:B------:R-:W2:Y:S02]  /*15b60*/  @!P1 SYNCS.PHASECHK.TRANS64 P1, [R3+URZ+0x38830], R0 ;  /* 0x03883000030095a7 */ /* 0x000ea4000802007f */
[----:B--2---:R-:W-:Y:S05]  /*15b70*/  @!P1 BRA `(.L_x_2201) ;  /* 0xfffffffc00e89947 */ /* 0x004fea000383ffff */
[----:B------:R-:W-:Y:S05]  /*15b80*/  BRA `(.L_x_2200) ;  /* 0xfffffeb800dc7947 */ /* 0x000fea000383ffff */
.L_x_2207:
[----:B------:R-:W-:-:S13]  /*15b90*/  R2UR UR6, R214 ;  /* 0x00000000d60672ca */ /* 0x000fda00000e0000 */
[----:B-1----:R-:W-:-:S04]  /*15ba0*/  IMAD.U32 R6, RZ, RZ, UR6 ;  /* 0x00000006ff067e24 */ /* 0x002fc8000f8e00ff */
[----:B------:R1:W2:Y:S03]  /*15bb0*/  SYNCS.PHASECHK.TRANS64.TRYWAIT P1, [R6+URZ+0x38830], R3 ;  /* 0x03883003060075a7 */ /* 0x0002a6000802017f */
[----:B--2---:R-:W-:Y:S05]  /*15bc0*/  @!P1 NANOSLEEP.SYNCS 0x989680 ;  /* 0x009896800000995d */ /* 0x004fea0003900000 */
[----:B------:R-:W2:Y:S02]  /*15bd0*/  @!P1 SYNCS.PHASECHK.TRANS64 P1, [R6+URZ+0x38830], R3 ;  /* 0x03883003060095a7 */ /* 0x000ea4000802007f */
[----:B--2---:R-:W-:Y:S05]  /*15be0*/  @!P1 BRA `(.L_x_2207) ;  /* 0xfffffffc00e89947 */ /* 0x004fea000383ffff */
[----:B------:R-:W-:Y:S05]  /*15bf0*/  BRA `(.L_x_2206) ;  /* 0xfffffefc00d47947 */ /* 0x000fea000383ffff */
.L_x_2211:
[----:B-1----:R-:W-:-:S04]  /*15c00*/  MOV R3, UR10 ;  /* 0x0000000a00037c02 */ /* 0x002fc80008000f00 */
[----:B------:R1:W2:Y:S03]  /*15c10*/  SYNCS.PHASECHK.TRANS64.TRYWAIT P1, [R3+URZ+0x38850], R0 ;  /* 0x03885000030075a7 */ /* 0x0002a6000802017f */
[----:B--2---:R-:W-:Y:S05]  /*15c20*/  @!P1 NANOSLEEP.SYNCS 0x989680 ;  /* 0x009896800000995d */ /* 0x004fea0003900000 */
[----:B------:R-:W2:Y:S02]  /*15c30*/  @!P1 SYNCS.PHASECHK.TRANS64 P1, [R3+URZ+0x38850], R0 ;  /* 0x03885000030095a7 */ /* 0x000ea4000802007f */
[----:B--2---:R-:W-:Y:S05]  /*15c40*/  @!P1 BRA `(.L_x_2211) ;  /* 0xfffffffc00ec9947 */ /* 0x004fea000383ffff */
[----:B------:R-:W-:Y:S05]  /*15c50*/  BRA `(.L_x_2210) ;  /* 0xffffff2400ec7947 */ /* 0x000fea000383ffff */
.L_x_2219:
[----:B------:R-:W-:-:S13]  /*15c60*/  R2UR UR6, R213 ;  /* 0x00000000d50672ca */ /* 0x000fda00000e0000 */
[----:B-1----:R-:W-:-:S04]  /*15c70*/  IMAD.U32 R6, RZ, RZ, UR6 ;  /* 0x00000006ff067e24 */ /* 0x002fc8000f8e00ff */
[----:B------:R1:W2:Y:S03]  /*15c80*/  SYNCS.PHASECHK.TRANS64.TRYWAIT P1, [R6+URZ+0x38830], R3 ;  /* 0x03883003060075a7 */ /* 0x0002a6000802017f */
[----:B--2---:R-:W-:Y:S05]  /*15c90*/  @!P1 NANOSLEEP.SYNCS 0x989680 ;  /* 0x009896800000995d */ /* 0x004fea0003900000 */
[----:B------:R-:W2:Y:S02]  /*15ca0*/  @!P1 SYNCS.PHASECHK.TRANS64 P1, [R6+URZ+0x38830], R3 ;  /* 0x03883003060095a7 */ /* 0x000ea4000802007f */
[----:B--2---:R-:W-:Y:S05]  /*15cb0*/  @!P1 BRA `(.L_x_2219) ;  /* 0xfffffffc00e89947 */ /* 0x004fea000383ffff */
[----:B------:R-:W-:Y:S05]  /*15cc0*/  BRA `(.L_x_2218) ;  /* 0xffffff4400587947 */ /* 0x000fea000383ffff */
.L_x_2223:
[----:B-1----:R-:W-:-:S04]  /*15cd0*/  IMAD.U32 R3, RZ, RZ, UR14 ;  /* 0x0000000eff037e24 */ /* 0x002fc8000f8e00ff */
[----:B------:R1:W2:Y:S03]  /*15ce0*/  SYNCS.PHASECHK.TRANS64.TRYWAIT P1, [R3+URZ+0x38850], R0 ;  /* 0x03885000030075a7 */ /* 0x0002a6000802017f */
[----:B--2---:R-:W-:Y:S05]  /*15cf0*/  @!P1 NANOSLEEP.SYNCS 0x989680 ;  /* 0x009896800000995d */ /* 0x004fea0003900000 */
[----:B------:R-:W2:Y:S02]  /*15d00*/  @!P1 SYNCS.PHASECHK.TRANS64 P1, [R3+URZ+0x38850], R0 ;  /* 0x03885000030095a7 */ /* 0x000ea4000802007f */
[----:B--2---:R-:W-:Y:S05]  /*15d10*/  @!P1 BRA `(.L_x_2223) ;  /* 0xfffffffc00ec9947 */ /* 0x004fea000383ffff */
[----:B------:R-:W-:Y:S05]  /*15d20*/  BRA `(.L_x_2222) ;  /* 0xffffff6c00987947 */ /* 0x000fea000383ffff */
.L_x_2230:
[----:B-1----:R-:W-:-:S04]  /*15d30*/  MOV R5, UR5 ;  /* 0x0000000500057c02 */ /* 0x002fc80008000f00 */
[----:B------:R1:W2:Y:S03]  /*15d40*/  SYNCS.PHASECHK.TRANS64.TRYWAIT P1, [R5+URZ+0x38850], R0 ;  /* 0x03885000050075a7 */ /* 0x0002a6000802017f */
[----:B--2---:R-:W-:Y:S05]  /*15d50*/  @!P1 NANOSLEEP.SYNCS 0x989680 ;  /* 0x009896800000995d */ /* 0x004fea0003900000 */
[----:B------:R-:W2:Y:S02]  /*15d60*/  @!P1 SYNCS.PHASECHK.TRANS64 P1, [R5+URZ+0x38850], R0 ;  /* 0x03885000050095a7 */ /* 0x000ea4000802007f */
[----:B--2---:R-:W-:Y:S05]  /*15d70*/  @!P1 BRA `(.L_x_2230) ;  /* 0xfffffffc00ec9947 */ /* 0x004fea000383ffff */
[----:B------:R-:W-:Y:S05]  /*15d80*/  BRA `(.L_x_2229) ;  /* 0xffffff8800fc7947 */ /* 0x000fea000383ffff */
.L_x_2242:
[----:B------:R-:W-:Y:S01]  /*15d90*/  IMAD.MOV.U32 R13, RZ, RZ, R27 ;  /* 0x000000ffff0d7224 */ /* 0x000fe200078e001b */
[----:B------:R-:W-:Y:S01]  /*15da0*/  MOV R11, 0x1f ;  /* 0x0000001f000b7802 */ /* 0x000fe20000000f00 */
[----:B------:R-:W-:Y:S02]  /*15db0*/  IMAD.MOV.U32 R12, RZ, RZ, RZ ;  /* 0x000000ffff0c7224 */ /* 0x000fe400078e00ff */
[----:B------:R-:W-:-:S07]  /*15dc0*/  IMAD.MOV.U32 R15, RZ, RZ, -0x1 ;  /* 0xffffffffff0f7424 */ /* 0x000fce00078e00ff */
[----:B-----5:R-:W-:Y:S05]  /*15dd0*/  WARPSYNC.COLLECTIVE R15, `(.L_x_2285) ;  /* 0x000000000f087348 */ /* 0x020fea0003c00000 */
[----:B------:R0:W1:Y:S02]  /*15de0*/  SHFL.IDX P6, R14, R13, R12, R11 ;  /* 0x0000000c0d0e7389 */ /* 0x00006400000c000b */
[----:B01---5:R-:W-:Y:S01]  /*15df0*/  ENDCOLLECTIVE ;  /* 0x000000000000791b */ /* 0x023fe20003800000 */
.L_x_2285:
[----:B------:R-:W-:Y:S05]  /*15e00*/  BRA `(.L_x_2286) ;  /* 0xffffffc800f47947 */ /* 0x000fea000383ffff */
.L_x_2244:
[----:B0-----:R-:W-:-:S04]  /*15e10*/  IMAD.U32 R3, RZ, RZ, UR44 ;  /* 0x0000002cff037e24 */ /* 0x001fc8000f8e00ff */
[----:B------:R0:W1:Y:S03]  /*15e20*/  SYNCS.PHASECHK.TRANS64.TRYWAIT P0, [R3+URZ+0x38840], R2 ;  /* 0x03884002030075a7 */ /* 0x000066000800017f */
[----:B-1----:R-:W-:Y:S05]  /*15e30*/  @!P0 NANOSLEEP.SYNCS 0x989680 ;  /* 0x009896800000895d */ /* 0x002fea0003900000 */
[----:B------:R-:W1:Y:S02]  /*15e40*/  @!P0 SYNCS.PHASECHK.TRANS64 P0, [R3+URZ+0x38840], R2 ;  /* 0x03884002030085a7 */ /* 0x000e64000800007f */
[----:B-1----:R-:W-:Y:S05]  /*15e50*/  @!P0 BRA `(.L_x_2244) ;  /* 0xfffffffc00ec8947 */ /* 0x002fea000383ffff */
[----:B------:R-:W-:Y:S05]  /*15e60*/  BRA `(.L_x_2287) ;  /* 0xffffffcc00847947 */ /* 0x000fea000383ffff */
.L_x_2245:
        /* <DEDUP_REMOVED lines=8> */
.L_x_2289:
[----:B------:R-:W-:Y:S05]  /*15ef0*/  BSYNC B0 ;  /* 0x0000000000007941 */ /* 0x000fea0003800000 */
.L_x_2288:
[----:B------:R-:W-:Y:S01]  /*15f00*/  IMAD.MOV.U32 R13, RZ, RZ, R0 ;  /* 0x000000ffff0d7224 */ /* 0x000fe200078e0000 */
[----:B------:R-:W-:Y:S01]  /*15f10*/  MOV R12, RZ ;  /* 0x000000ff000c7202 */ /* 0x000fe20000000f00 */
[----:B------:R-:W-:Y:S01]  /*15f20*/  IMAD.MOV.U32 R11, RZ, RZ, 0x181f ;  /* 0x0000181fff0b7424 */ /* 0x000fe200078e00ff */
[C---:B------:R-:W-:Y:S01]  /*15f30*/  LOP3.LUT P4, RZ, R16.reuse, 0x10, RZ, 0xc0, !PT ;  /* 0x0000001010ff7812 */ /* 0x040fe2000788c0ff */
[----:B------:R-:W-:Y:S01]  /*15f40*/  IMAD.MOV.U32 R15, RZ, RZ, -0x1 ;  /* 0xffffffffff0f7424 */ /* 0x000fe200078e00ff */
[C---:B------:R-:W-:Y:S01]  /*15f50*/  LOP3.LUT P3, RZ, R16.reuse, 0x8, RZ, 0xc0, !PT ;  /* 0x0000000810ff7812 */ /* 0x040fe2000786c0ff */
[----:B------:R-:W-:Y:S01]  /*15f60*/  IMAD.MOV.U32 R5, RZ, RZ, R14 ;  /* 0x000000ffff057224 */ /* 0x000fe200078e000e */
[----:B------:R-:W-:-:S13]  /*15f70*/  LOP3.LUT P2, RZ, R16, 0x4, RZ, 0xc0, !PT ;  /* 0x0000000410ff7812 */ /* 0x000fda000784c0ff */
[----:B------:R-:W-:Y:S05]  /*15f80*/  WARPSYNC.COLLECTIVE R15, `(.L_x_2290) ;  /* 0x000000000f087348 */ /* 0x000fea0003c00000 */
[----:B------:R0:W1:Y:S02]  /*15f90*/  SHFL.IDX P6, R14, R13, R12, R11 ;  /* 0x0000000c0d0e7389 */ /* 0x00006400000c000b */
[----:B01----:R-:W-:Y:S01]  /*15fa0*/  ENDCOLLECTIVE ;  /* 0x000000000000791b */ /* 0x003fe20003800000 */
.L_x_2290:
[----:B------:R-:W-:Y:S01]  /*15fb0*/  LOP3.LUT P1, RZ, R16, 0x2, RZ, 0xc0, !PT ;  /* 0x0000000210ff7812 */ /* 0x000fe2000782c0ff */
[----:B------:R-:W-:Y:S01]  /*15fc0*/  ULDC.64 UR4, c[0x0][0x208] ;  /* 0x0000820000047ab9 */ /* 0x000fe20000000a00 */
[----:B------:R-:W-:Y:S01]  /*15fd0*/  @P0 LEA R9, R31, UR44, 0x1 ;  /* 0x0000002c1f090c11 */ /* 0x000fe2000f8e08ff */
        /* <DEDUP_REMOVED lines=15> */
.L_x_2291:
[----:B------:R-:W-:Y:S01]  /*160d0*/  @P0 LEA R21, R31, UR44, 0x1 ;  /* 0x0000002c1f150c11 */ /* 0x000fe2000f8e08ff */
[----:B------:R-:W-:Y:S01]  /*160e0*/  IMAD.MOV.U32 R13, RZ, RZ, R0 ;  /* 0x000000ffff0d7224 */ /* 0x000fe200078e0000 */
[----:B------:R-:W-:-:S07]  /*160f0*/  MOV R3, R14 ;  /* 0x0000000e00037202 */ /* 0x000fce0000000f00 */
[----:B------:R-:W-:Y:S05]  /*16100*/  WARPSYNC.COLLECTIVE R15, `(.L_x_2292) ;  /* 0x000000000f087348 */ /* 0x000fea0003c00000 */
[----:B------:R0:W1:Y:S02]  /*16110*/  SHFL.IDX P6, R14, R13, R12, R11 ;  /* 0x0000000c0d0e7389 */ /* 0x00006400000c000b */
[----:B01----:R-:W-:Y:S01]  /*16120*/  ENDCOLLECTIVE ;  /* 0x000000000000791b */ /* 0x003fe20003800000 */
.L_x_2292:
        /* <DEDUP_REMOVED lines=16> */
.L_x_2293:
[----:B------:R-:W-:Y:S02]  /*16230*/  @P0 LEA R9, R31, UR44, 0x1 ;  /* 0x0000002c1f090c11 */ /* 0x000fe4000f8e08ff */
[----:B------:R-:W-:Y:S01]  /*16240*/  MOV R13, R0 ;  /* 0x00000000000d7202 */ /* 0x000fe20000000f00 */
[----:B------:R-:W-:-:S07]  /*16250*/  IMAD.MOV.U32 R5, RZ, RZ, R14 ;  /* 0x000000ffff057224 */ /* 0x000fce00078e000e */
[----:B------:R-:W-:Y:S05]  /*16260*/  WARPSYNC.COLLECTIVE R15, `(.L_x_2294) ;  /* 0x000000000f087348 */ /* 0x000fea0003c00000 */
[----:B------:R0:W1:Y:S02]  /*16270*/  SHFL.IDX P6, R14, R13, R12, R11 ;  /* 0x0000000c0d0e7389 */ /* 0x00006400000c000b */
[----:B01----:R-:W-:Y:S01]  /*16280*/  ENDCOLLECTIVE ;  /* 0x000000000000791b */ /* 0x003fe20003800000 */
.L_x_2294:
        /* <DEDUP_REMOVED lines=16> */
.L_x_2295:
[----:B------:R-:W-:Y:S01]  /*16390*/  @P0 LEA R21, R31, UR44, 0x1 ;  /* 0x0000002c1f150c11 */ /* 0x000fe2000f8e08ff */
[----:B------:R-:W-:Y:S02]  /*163a0*/  IMAD.MOV.U32 R13, RZ, RZ, R0 ;  /* 0x000000ffff0d7224 */ /* 0x000fe400078e0000 */
[----:B------:R-:W-:-:S07]  /*163b0*/  IMAD.MOV.U32 R3, RZ, RZ, R14 ;  /* 0x000000ffff037224 */ /* 0x000fce00078e000e */
[----:B------:R-:W-:Y:S05]  /*163c0*/  WARPSYNC.COLLECTIVE R15, `(.L_x_2296) ;  /* 0x000000000f087348 */ /* 0x000fea0003c00000 */
[----:B------:R0:W1:Y:S02]  /*163d0*/  SHFL.IDX P6, R14, R13, R12, R11 ;  /* 0x0000000c0d0e7389 */ /* 0x00006400000c000b */
[----:B01----:R-:W-:Y:S01]  /*163e0*/  ENDCOLLECTIVE ;  /* 0x000000000000791b */ /* 0x003fe20003800000 */
.L_x_2296:
        /* <DEDUP_REMOVED lines=15> */
.L_x_2297:
[----:B------:R-:W-:Y:S01]  /*164e0*/  IMAD.MOV.U32 R13, RZ, RZ, R0 ;  /* 0x000000ffff0d7224 */ /* 0x000fe200078e0000 */
[----:B------:R-:W-:-:S07]  /*164f0*/  MOV R4, R14 ;  /* 0x0000000e00047202 */ /* 0x000fce0000000f00 */
[----:B------:R-:W-:Y:S05]  /*16500*/  WARPSYNC.COLLECTIVE R15, `(.L_x_2298) ;  /* 0x000000000f087348 */ /* 0x000fea0003c00000 */
[----:B------:R0:W1:Y:S02]  /*16510*/  SHFL.IDX P6, R14, R13, R12, R11 ;  /* 0x0000000c0d0e7389 */ /* 0x00006400000c000b */
[----:B01----:R-:W-:Y:S01]  /*16520*/  ENDCOLLECTIVE ;  /* 0x000000000000791b */ /* 0x003fe20003800000 */
.L_x_2298:
[----:B------:R-:W-:Y:S05]  /*16530*/  BRA `(.L_x_2299) ;  /* 0xffffffc800f87947 */ /* 0x000fea000383ffff */
.L_x_2250:
[----:B------:R-:W-:Y:S01]  /*16540*/  IMAD.MOV.U32 R13, RZ, RZ, R6 ;  /* 0x000000ffff0d7224 */ /* 0x000fe200078e0006 */
[----:B------:R-:W-:Y:S01]  /*16550*/  MOV R12, RZ ;  /* 0x000000ff000c7202 */ /* 0x000fe20000000f00 */
[----:B------:R-:W-:Y:S01]  /*16560*/  IMAD.MOV.U32 R11, RZ, RZ, 0x181f ;  /* 0x0000181fff0b7424 */ /* 0x000fe200078e00ff */
[----:B------:R-:W-:Y:S01]  /*16570*/  MOV R8, UR46 ;  /* 0x0000002e00087c02 */ /* 0x000fe20008000f00 */
[----:B------:R-:W-:-:S04]  /*16580*/  IMAD.MOV.U32 R15, RZ, RZ, -0x1 ;  /* 0xffffffffff0f7424 */ /* 0x000fc800078e00ff */
[----:B------:R-:W-:-:S07]  /*16590*/  IMAD R8, R8, 0x80, R27 ;  /* 0x0000008008087824 */ /* 0x000fce00078e021b */
[----:B------:R-:W-:Y:S05]  /*165a0*/  WARPSYNC.COLLECTIVE R15, `(.L_x_2300) ;  /* 0x000000000f087348 */ /* 0x000fea0003c00000 */
[----:B------:R0:W1:Y:S02]  /*165b0*/  SHFL.IDX P6, R14, R13, R12, R11 ;  /* 0x0000000c0d0e7389 */ /* 0x00006400000c000b */
[----:B01----:R-:W-:Y:S01]  /*165c0*/  ENDCOLLECTIVE ;  /* 0x000000000000791b */ /* 0x003fe20003800000 */
.L_x_2300:
[----:B------:R-:W-:Y:S02]  /*165d0*/  VIADD R4, R8, 0x10 ;  /* 0x0000001008047836 */ /* 0x000fe40000000000 */
[----:B------:R-:W-:Y:S01]  /*165e0*/  IMAD.MOV.U32 R13, RZ, RZ, R0 ;  /* 0x000000ffff0d7224 */ /* 0x000fe200078e0000 */
[----:B------:R-:W-:-:S07]  /*165f0*/  MOV R3, R14 ;  /* 0x0000000e00037202 */ /* 0x000fce0000000f00 */
[----:B------:R-:W-:Y:S05]  /*16600*/  WARPSYNC.COLLECTIVE R15, `(.L_x_2301) ;  /* 0x000000000f087348 */ /* 0x000fea0003c00000 */
[----:B------:R0:W1:Y:S02]  /*16610*/  SHFL.IDX P6, R14, R13, R12, R11 ;  /* 0x0000000c0d0e7389 */ /* 0x00006400000c000b */
[----:B01----:R-:W-:Y:S01]  /*16620*/  ENDCOLLECTIVE ;  /* 0x000000000000791b */ /* 0x003fe20003800000 */
.L_x_2301:
[----:B------:R-:W-:Y:S01]  /*16630*/  ULDC UR4, c[0x0][0x288] ;  /* 0x0000a20000047ab9 */ /* 0x000fe20000000800 */
[----:B------:R-:W-:Y:S01]  /*16640*/  ULDC.64 UR6, c[0x0][0x208] ;  /* 0x0000820000067ab9 */ /* 0x000fe20000000a00 */
[----:B------:R-:W-:-:S05]  /*16650*/  IMAD R7, R7, UR4, RZ ;  /* 0x0000000407077c24 */ /* 0x000fca000f8e02ff */
[----:B------:R-:W-:Y:S02]  /*16660*/  ISETP.GE.AND P0, PT, R8, R7, PT ;  /* 0x000000070800720c */ /* 0x000fe40003f06270 */
[----:B------:R-:W-:Y:S01]  /*16670*/  MOV R13, R6 ;  /* 0x00000006000d7202 */ /* 0x000fe20000000f00 */
[----:B------:R-:W-:-:S10]  /*16680*/  IMAD.MOV.U32 R12, RZ, RZ, 0x1 ;  /* 0x00000001ff0c7424 */ /* 0x000fd400078e00ff */
[----:B------:R-:W-:Y:S01]  /*16690*/  @!P0 LEA R9, R31, UR44, 0x1 ;  /* 0x0000002c1f098c11 */ /* 0x000fe2000f8e08ff */
        /* <DEDUP_REMOVED lines=13> */
.L_x_2302:
[----:B------:R-:W-:Y:S01]  /*16770*/  VIADD R2, R8, 0x20 ;  /* 0x0000002008027836 */ /* 0x000fe20000000000 */
[----:B------:R-:W-:Y:S02]  /*16780*/  @!P0 LEA R21, R31, UR44, 0x1 ;  /* 0x0000002c1f158c11 */ /* 0x000fe4000f8e08ff */
[----:B------:R-:W-:Y:S01]  /*16790*/  MOV R13, R0 ;  /* 0x00000000000d7202 */ /* 0x000fe20000000f00 */
[----:B------:R-:W-:-:S07]  /*167a0*/  IMAD.MOV.U32 R5, RZ, RZ, R14 ;  /* 0x000000ffff057224 */ /* 0x000fce00078e000e */
[----:B------:R-:W-:Y:S05]  /*167b0*/  WARPSYNC.COLLECTIVE R15, `(.L_x_2303) ;  /* 0x000000000f087348 */ /* 0x000fea0003c00000 */
[----:B------:R0:W1:Y:S02]  /*167c0*/  SHFL.IDX P6, R14, R13, R12, R11 ;  /* 0x0000000c0d0e7389 */ /* 0x00006400000c000b */
[----:B01----:R-:W-:Y:S01]  /*167d0*/  ENDCOLLECTIVE ;  /* 0x000000000000791b */ /* 0x003fe20003800000 */
.L_x_2303:
        /* <DEDUP_REMOVED lines=16> */
.L_x_2304:
[----:B------:R-:W-:Y:S01]  /*168e0*/  VIADD R4, R8, 0x30 ;  /* 0x0000003008047836 */ /* 0x000fe20000000000 */
[----:B------:R-:W-:Y:S02]  /*168f0*/  @!P0 LEA R9, R31, UR44, 0x1 ;  /* 0x0000002c1f098c11 */ /* 0x000fe4000f8e08ff */
[----:B------:R-:W-:Y:S01]  /*16900*/  MOV R13, R0 ;  /* 0x00000000000d7202 */ /* 0x000fe20000000f00 */
[----:B------:R-:W-:-:S07]  /*16910*/  IMAD.MOV.U32 R3, RZ, RZ, R14 ;  /* 0x000000ffff037224 */ /* 0x000fce00078e000e */
[----:B------:R-:W-:Y:S05]  /*16920*/  WARPSYNC.COLLECTIVE R15, `(.L_x_2305) ;  /* 0x000000000f087348 */ /* 0x000fea0003c00000 */
[----:B------:R0:W1:Y:S02]  /*16930*/  SHFL.IDX P6, R14, R13, R12, R11 ;  /* 0x0000000c0d0e7389 */ /* 0x00006400000c000b */
[----:B01----:R-:W-:Y:S01]  /*16940*/  ENDCOLLECTIVE ;  /* 0x000000000000791b */ /* 0x003fe20003800000 */
.L_x_2305:
        /* <DEDUP_REMOVED lines=16> */
.L_x_2306:
[----:B------:R-:W-:Y:S01]  /*16a50*/  VIADD R2, R8, 0x40 ;  /* 0x0000004008027836 */ /* 0x000fe20000000000 */
[----:B------:R-:W-:Y:S02]  /*16a60*/  @!P0 LEA R21, R31, UR44, 0x1 ;  /* 0x0000002c1f158c11 */ /* 0x000fe4000f8e08ff */
[----:B------:R-:W-:Y:S01]  /*16a70*/  MOV R13, R0 ;  /* 0x00000000000d7202 */ /* 0x000fe20000000f00 */
[----:B------:R-:W-:-:S07]  /*16a80*/  IMAD.MOV.U32 R5, RZ, RZ, R14 ;  /* 0x000000ffff057224 */ /* 0x000fce00078e000e */
[----:B------:R-:W-:Y:S05]  /*16a90*/  WARPSYNC.COLLECTIVE R15, `(.L_x_2307) ;  /* 0x000000000f087348 */ /* 0x000fea0003c00000 */
[----:B------:R0:W1:Y:S02]  /*16aa0*/  SHFL.IDX P6, R14, R13, R12, R11 ;  /* 0x0000000c0d0e7389 */ /* 0x00006400000c000b */
[----:B01----:R-:W-:Y:S01]  /*16ab0*/  ENDCOLLECTIVE ;  /* 0x000000000000791b */ /* 0x003fe20003800000 */
.L_x_2307:
        /* <DEDUP_REMOVED lines=16> */
.L_x_2308:
[----:B------:R-:W-:Y:S01]  /*16bc0*/  VIADD R4, R8, 0x50 ;  /* 0x0000005008047836 */ /* 0x000fe20000000000 */
[----:B------:R-:W-:Y:S02]  /*16bd0*/  @!P0 LEA R9, R31, UR44, 0x1 ;  /* 0x0000002c1f098c11 */ /* 0x000fe4000f8e08ff */
[----:B------:R-:W-:Y:S01]  /*16be0*/  MOV R13, R0 ;  /* 0x00000000000d7202 */ /* 0x000fe20000000f00 */
[----:B------:R-:W-:-:S07]  /*16bf0*/  IMAD.MOV.U32 R3, RZ, RZ, R14 ;  /* 0x000000ffff037224 */ /* 0x000fce00078e000e */
[----:B------:R-:W-:Y:S05]  /*16c00*/  WARPSYNC.COLLECTIVE R15, `(.L_x_2309) ;  /* 0x000000000f087348 */ /* 0x000fea0003c00000 */
[----:B------:R0:W1:Y:S02]  /*16c10*/  SHFL.IDX P6, R14, R13, R12, R11 ;  /* 0x0000000c0d0e7389 */ /* 0x00006400000c000b */
[----:B01----:R-:W-:Y:S01]  /*16c20*/  ENDCOLLECTIVE ;  /* 0x000000000000791b */ /* 0x003fe20003800000 */
.L_x_2309:
        /* <DEDUP_REMOVED lines=16> */
.L_x_2310:
[----:B------:R-:W-:Y:S01]  /*16d30*/  VIADD R2, R8, 0x60 ;  /* 0x0000006008027836 */ /* 0x000fe20000000000 */
[----:B------:R-:W-:Y:S02]  /*16d40*/  @!P0 LEA R21, R31, UR44, 0x1 ;  /* 0x0000002c1f158c11 */ /* 0x000fe4000f8e08ff */
[----:B------:R-:W-:Y:S01]  /*16d50*/  MOV R13, R0 ;  /* 0x00000000000d7202 */ /* 0x000fe20000000f00 */
[----:B------:R-:W-:-:S07]  /*16d60*/  IMAD.MOV.U32 R5, RZ, RZ, R14 ;  /* 0x000000ffff057224 */ /* 0x000fce00078e000e */
[----:B------:R-:W-:Y:S05]  /*16d70*/  WARPSYNC.COLLECTIVE R15, `(.L_x_2311) ;  /* 0x000000000f087348 */ /* 0x000fea0003c00000 */
[----:B------:R0:W1:Y:S02]  /*16d80*/  SHFL.IDX P6, R14, R13, R12, R11 ;  /* 0x0000000c0d0e7389 */ /* 0x00006400000c000b */
[----:B01----:R-:W-:Y:S01]  /*16d90*/  ENDCOLLECTIVE ;  /* 0x000000000000791b */ /* 0x003fe20003800000 */
.L_x_2311:
        /* <DEDUP_REMOVED lines=16> */
.L_x_2312:
[----:B------:R-:W-:Y:S02]  /*16ea0*/  @!P0 LEA R9, R31, UR44, 0x1 ;  /* 0x0000002c1f098c11 */ /* 0x000fe4000f8e08ff */
[----:B------:R-:W-:Y:S01]  /*16eb0*/  MOV R13, R0 ;  /* 0x00000000000d7202 */ /* 0x000fe20000000f00 */
[----:B------:R-:W-:-:S07]  /*16ec0*/  IMAD.MOV.U32 R3, RZ, RZ, R14 ;  /* 0x000000ffff037224 */ /* 0x000fce00078e000e */
[----:B------:R-:W-:Y:S05]  /*16ed0*/  WARPSYNC.COLLECTIVE R15, `(.L_x_2313) ;  /* 0x000000000f087348 */ /* 0x000fea0003c00000 */
[----:B------:R0:W1:Y:S02]  /*16ee0*/  SHFL.IDX P6, R14, R13, R12, R11 ;  /* 0x0000000c0d0e7389 */ /* 0x00006400000c000b */
[----:B01----:R-:W-:Y:S01]  /*16ef0*/  ENDCOLLECTIVE ;  /* 0x000000000000791b */ /* 0x003fe20003800000 */
.L_x_2313:
        /* <DEDUP_REMOVED lines=15> */
.L_x_2314:
[----:B------:R-:W-:Y:S02]  /*16ff0*/  IMAD.MOV.U32 R13, RZ, RZ, R0 ;  /* 0x000000ffff0d7224 */ /* 0x000fe400078e0000 */
[----:B------:R-:W-:-:S07]  /*17000*/  IMAD.MOV.U32 R6, RZ, RZ, R14 ;  /* 0x000000ffff067224 */ /* 0x000fce00078e000e */
[----:B------:R-:W-:Y:S05]  /*17010*/  WARPSYNC.COLLECTIVE R15, `(.L_x_2315) ;  /* 0x000000000f087348 */ /* 0x000fea0003c00000 */
[----:B------:R0:W1:Y:S02]  /*17020*/  SHFL.IDX P6, R14, R13, R12, R11 ;  /* 0x0000000c0d0e7389 */ /* 0x00006400000c000b */
[----:B01----:R-:W-:Y:S01]  /*17030*/  ENDCOLLECTIVE ;  /* 0x000000000000791b */ /* 0x003fe20003800000 */
.L_x_2315:
[----:B------:R-:W-:Y:S05]  /*17040*/  BRA `(.L_x_2316) ;  /* 0xffffffcc00087947 */ /* 0x000fea000383ffff */
.L_x_2253:
[----:B0-----:R-:W-:-:S04]  /*17050*/  MOV R3, UR44 ;  /* 0x0000002c00037c02 */ /* 0x001fc80008000f00 */
[----:B------:R0:W1:Y:S03]  /*17060*/  SYNCS.PHASECHK.TRANS64.TRYWAIT P0, [R3+URZ+0x38820], R0 ;  /* 0x03882000030075a7 */ /* 0x000066000800017f */
[----:B-1----:R-:W-:Y:S05]  /*17070*/  @!P0 NANOSLEEP.SYNCS 0x989680 ;  /* 0x009896800000895d */ /* 0x002fea0003900000 */
[----:B------:R-:W1:Y:S02]  /*17080*/  @!P0 SYNCS.PHASECHK.TRANS64 P0, [R3+URZ+0x38820], R0 ;  /* 0x03882000030085a7 */ /* 0x000e64000800007f */
[----:B-1----:R-:W-:Y:S05]  /*17090*/  @!P0 BRA `(.L_x_2253) ;  /* 0xfffffffc00ec8947 */ /* 0x002fea000383ffff */
[----:B------:R-:W-:Y:S05]  /*170a0*/  BRA `(.L_x_2317) ;  /* 0xffffffcc00607947 */ /* 0x000fea000383ffff */
.L_x_2257:
[----:B-1----:R1:W2:Y:S02]  /*170b0*/  SYNCS.PHASECHK.TRANS64.TRYWAIT P0, [R19+URZ+0x38840], R2 ;  /* 0x03884002130075a7 */ /* 0x0022a4000800017f */
[----:B--2---:R-:W-:Y:S05]  /*170c0*/  @!P0 NANOSLEEP.SYNCS 0x989680 ;  /* 0x009896800000895d */ /* 0x004fea0003900000 */
[----:B------:R-:W2:Y:S02]  /*170d0*/  @!P0 SYNCS.PHASECHK.TRANS64 P0, [R19+URZ+0x38840], R2 ;  /* 0x03884002130085a7 */ /* 0x000ea4000800007f */
[----:B--2---:R-:W-:Y:S05]  /*170e0*/  @!P0 BRA `(.L_x_2257) ;  /* 0xfffffffc00f08947 */ /* 0x004fea000383ffff */
[----:B------:R-:W-:Y:S05]  /*170f0*/  BRA `(.L_x_2318) ;  /* 0xffffffd000647947 */ /* 0x000fea000383ffff */
.L_x_2258:
        /* <DEDUP_REMOVED lines=8> */
.L_x_2320:
[----:B------:R-:W-:Y:S05]  /*17180*/  BSYNC B1 ;  /* 0x0000000000017941 */ /* 0x000fea0003800000 */
.L_x_2319:
        /* <DEDUP_REMOVED lines=11> */
.L_x_2321:
        /* <DEDUP_REMOVED lines=20> */
.L_x_2322:
[----:B------:R-:W-:Y:S01]  /*17380*/  MOV R13, R24 ;  /* 0x00000018000d7202 */ /* 0x000fe20000000f00 */
[----:B------:R-:W-:-:S07]  /*17390*/  IMAD.MOV.U32 R5, RZ, RZ, R14 ;  /* 0x000000ffff057224 */ /* 0x000fce00078e000e */
[----:B------:R-:W-:Y:S05]  /*173a0*/  WARPSYNC.COLLECTIVE R15, `(.L_x_2323) ;  /* 0x000000000f087348 */ /* 0x000fea0003c00000 */
[----:B------:R0:W1:Y:S02]  /*173b0*/  SHFL.IDX P6, R14, R13, R12, R11 ;  /* 0x0000000c0d0e7389 */ /* 0x00006400000c000b */
[----:B01----:R-:W-:Y:S01]  /*173c0*/  ENDCOLLECTIVE ;  /* 0x000000000000791b */ /* 0x003fe20003800000 */
.L_x_2323:
        /* <DEDUP_REMOVED lines=17> */
.L_x_2324:
[----:B------:R-:W-:Y:S01]  /*174e0*/  IMAD.MOV.U32 R13, RZ, RZ, R24 ;  /* 0x000000ffff0d7224 */ /* 0x000fe200078e0018 */
[----:B------:R-:W-:-:S07]  /*174f0*/  MOV R5, R14 ;  /* 0x0000000e00057202 */ /* 0x000fce0000000f00 */
[----:B------:R-:W-:Y:S05]  /*17500*/  WARPSYNC.COLLECTIVE R15, `(.L_x_2325) ;  /* 0x000000000f087348 */ /* 0x000fea0003c00000 */
[----:B------:R0:W1:Y:S02]  /*17510*/  SHFL.IDX P6, R14, R13, R12, R11 ;  /* 0x0000000c0d0e7389 */ /* 0x00006400000c000b */
[----:B01----:R-:W-:Y:S01]  /*17520*/  ENDCOLLECTIVE ;  /* 0x000000000000791b */ /* 0x003fe20003800000 */
.L_x_2325:
        /* <DEDUP_REMOVED lines=18> */
.L_x_2326:
[----:B------:R-:W-:Y:S02]  /*17650*/  IMAD.MOV.U32 R13, RZ, RZ, R24 ;  /* 0x000000ffff0d7224 */ /* 0x000fe400078e0018 */
[----:B------:R-:W-:-:S07]  /*17660*/  IMAD.MOV.U32 R32, RZ, RZ, R14 ;  /* 0x000000ffff207224 */ /* 0x000fce00078e000e */
[----:B------:R-:W-:Y:S05]  /*17670*/  WARPSYNC.COLLECTIVE R15, `(.L_x_2327) ;  /* 0x000000000f087348 */ /* 0x000fea0003c00000 */
[----:B------:R0:W1:Y:S02]  /*17680*/  SHFL.IDX P6, R14, R13, R12, R11 ;  /* 0x0000000c0d0e7389 */ /* 0x00006400000c000b */
[----:B01----:R-:W-:Y:S01]  /*17690*/  ENDCOLLECTIVE ;  /* 0x000000000000791b */ /* 0x003fe20003800000 */
.L_x_2327:
        /* <DEDUP_REMOVED lines=19> */
.L_x_2328:
[----:B------:R-:W-:Y:S01]  /*177d0*/  MOV R13, R24 ;  /* 0x00000018000d7202 */ /* 0x000fe20000000f00 */
[----:B------:R-:W-:-:S07]  /*177e0*/  IMAD.MOV.U32 R27, RZ, RZ, R14 ;  /* 0x000000ffff1b7224 */ /* 0x000fce00078e000e */
[----:B------:R-:W-:Y:S05]  /*177f0*/  WARPSYNC.COLLECTIVE R15, `(.L_x_2329) ;  /* 0x000000000f087348 */ /* 0x000fea0003c00000 */
[----:B------:R0:W1:Y:S02]  /*17800*/  SHFL.IDX P6, R14, R13, R12, R11 ;  /* 0x0000000c0d0e7389 */ /* 0x00006400000c000b */
[----:B01----:R-:W-:Y:S01]  /*17810*/  ENDCOLLECTIVE ;  /* 0x000000000000791b */ /* 0x003fe20003800000 */
.L_x_2329:
[----:B------:R-:W-:Y:S05]  /*17820*/  BRA `(.L_x_2330) ;  /* 0xffffffcc00c07947 */ /* 0x000fea000383ffff */
.L_x_2263:
[----:B0-----:R0:W2:Y:S02]  /*17830*/  SYNCS.PHASECHK.TRANS64.TRYWAIT P0, [R4+URZ+0x38860], R3 ;  /* 0x03886003040075a7 */ /* 0x0010a4000800017f */
[----:B--2---:R-:W-:Y:S05]  /*17840*/  @!P0 NANOSLEEP.SYNCS 0x989680 ;  /* 0x009896800000895d */ /* 0x004fea0003900000 */
[----:B------:R-:W2:Y:S02]  /*17850*/  @!P0 SYNCS.PHASECHK.TRANS64 P0, [R4+URZ+0x38860], R3 ;  /* 0x03886003040085a7 */ /* 0x000ea4000800007f */
[----:B--2---:R-:W-:Y:S05]  /*17860*/  @!P0 BRA `(.L_x_2263) ;  /* 0xfffffffc00f08947 */ /* 0x004fea000383ffff */
[----:B------:R-:W-:Y:S05]  /*17870*/  BRA `(.L_x_2331) ;  /* 0xffffffd0003c7947 */ /* 0x000fea000383ffff */
.L_x_2264:
        /* <DEDUP_REMOVED lines=8> */
.L_x_2333:
[----:B------:R-:W-:Y:S05]  /*17900*/  BSYNC B1 ;  /* 0x0000000000017941 */ /* 0x000fea0003800000 */
.L_x_2332:
        /* <DEDUP_REMOVED lines=9> */
.L_x_2334:
        /* <DEDUP_REMOVED lines=19> */
.L_x_2335:
[----:B------:R-:W-:Y:S02]  /*17ad0*/  IMAD.MOV.U32 R13, RZ, RZ, R17 ;  /* 0x000000ffff0d7224 */ /* 0x000fe400078e0011 */
[----:B------:R-:W-:-:S07]  /*17ae0*/  IMAD.MOV.U32 R3, RZ, RZ, R14 ;  /* 0x000000ffff037224 */ /* 0x000fce00078e000e */
[----:B------:R-:W-:Y:S05]  /*17af0*/  WARPSYNC.COLLECTIVE R15, `(.L_x_2336) ;  /* 0x000000000f087348 */ /* 0x000fea0003c00000 */
[----:B------:R0:W1:Y:S02]  /*17b00*/  SHFL.IDX P6, R14, R13, R12, R11 ;  /* 0x0000000c0d0e7389 */ /* 0x00006400000c000b */
[----:B01----:R-:W-:Y:S01]  /*17b10*/  ENDCOLLECTIVE ;  /* 0x000000000000791b */ /* 0x003fe20003800000 */
.L_x_2336:
        /* <DEDUP_REMOVED lines=19> */
.L_x_2337:
[----:B------:R-:W-:Y:S01]  /*17c50*/  IMAD.MOV.U32 R13, RZ, RZ, R17 ;  /* 0x000000ffff0d7224 */ /* 0x000fe200078e0011 */
[----:B------:R-:W-:-:S07]  /*17c60*/  MOV R3, R14 ;  /* 0x0000000e00037202 */ /* 0x000fce0000000f00 */
[----:B------:R-:W-:Y:S05]  /*17c70*/  WARPSYNC.COLLECTIVE R15, `(.L_x_2338) ;  /* 0x000000000f087348 */ /* 0x000fea0003c00000 */
[----:B------:R0:W1:Y:S02]  /*17c80*/  SHFL.IDX P6, R14, R13, R12, R11 ;  /* 0x0000000c0d0e7389 */ /* 0x00006400000c000b */
[----:B01----:R-:W-:Y:S01]  /*17c90*/  ENDCOLLECTIVE ;  /* 0x000000000000791b */ /* 0x003fe20003800000 */
.L_x_2338:
        /* <DEDUP_REMOVED lines=19> */
.L_x_2339:
[----:B------:R-:W-:Y:S01]  /*17dd0*/  MOV R13, R17 ;  /* 0x00000011000d7202 */ /* 0x000fe20000000f00 */
[----:B------:R-:W-:-:S07]  /*17de0*/  IMAD.MOV.U32 R3, RZ, RZ, R14 ;  /* 0x000000ffff037224 */ /* 0x000fce00078e000e */
[----:B------:R-:W-:Y:S05]  /*17df0*/  WARPSYNC.COLLECTIVE R15, `(.L_x_2340) ;  /* 0x000000000f087348 */ /* 0x000fea0003c00000 */
[----:B------:R0:W1:Y:S02]  /*17e00*/  SHFL.IDX P6, R14, R13, R12, R11 ;  /* 0x0000000c0d0e7389 */ /* 0x00006400000c000b */
[----:B01----:R-:W-:Y:S01]  /*17e10*/  ENDCOLLECTIVE ;  /* 0x000000000000791b */ /* 0x003fe20003800000 */
.L_x_2340:
        /* <DEDUP_REMOVED lines=19> */
.L_x_2341:
[----:B------:R-:W-:Y:S02]  /*17f50*/  IMAD.MOV.U32 R13, RZ, RZ, R17 ;  /* 0x000000ffff0d7224 */ /* 0x000fe400078e0011 */
[----:B------:R-:W-:-:S07]  /*17f60*/  IMAD.MOV.U32 R18, RZ, RZ, R14 ;  /* 0x000000ffff127224 */ /* 0x000fce00078e000e */
[----:B------:R-:W-:Y:S05]  /*17f70*/  WARPSYNC.COLLECTIVE R15, `(.L_x_2342) ;  /* 0x000000000f087348 */ /* 0x000fea0003c00000 */
[----:B------:R0:W1:Y:S02]  /*17f80*/  SHFL.IDX P6, R14, R13, R12, R11 ;  /* 0x0000000c0d0e7389 */ /* 0x00006400000c000b */
[----:B01----:R-:W-:Y:S01]  /*17f90*/  ENDCOLLECTIVE ;  /* 0x000000000000791b */ /* 0x003fe20003800000 */
.L_x_2342:
[----:B------:R-:W-:Y:S05]  /*17fa0*/  BRA `(.L_x_2343) ;  /* 0xffffffcc00547947 */ /* 0x000fea000383ffff */
.L_x_2270:
[----:B0-----:R0:W1:Y:S02]  /*17fb0*/  SYNCS.PHASECHK.TRANS64.TRYWAIT P0, [R0+URZ+0x38860], R3 ;  /* 0x03886003000075a7 */ /* 0x001064000800017f */
[----:B-1----:R-:W-:Y:S05]  /*17fc0*/  @!P0 NANOSLEEP.SYNCS 0x989680 ;  /* 0x009896800000895d */ /* 0x002fea0003900000 */
[----:B------:R-:W1:Y:S02]  /*17fd0*/  @!P0 SYNCS.PHASECHK.TRANS64 P0, [R0+URZ+0x38860], R3 ;  /* 0x03886003000085a7 */ /* 0x000e64000800007f */
[----:B-1----:R-:W-:Y:S05]  /*17fe0*/  @!P0 BRA `(.L_x_2270) ;  /* 0xfffffffc00f08947 */ /* 0x002fea000383ffff */
[----:B------:R-:W-:Y:S05]  /*17ff0*/  BRA `(.L_x_2344) ;  /* 0xffffffd0005c7947 */ /* 0x000fea000383ffff */
.L_x_2271:
        /* <DEDUP_REMOVED lines=8> */
.L_x_2346:
[----:B------:R-:W-:Y:S05]  /*18080*/  BSYNC B0 ;  /* 0x0000000000007941 */ /* 0x000fea0003800000 */
.L_x_2345:
        /* <DEDUP_REMOVED lines=9> */
.L_x_2347:
        /* <DEDUP_REMOVED lines=26> */
.L_x_2348:
[----:B------:R-:W-:Y:S01]  /*182c0*/  IMAD.MOV.U32 R13, RZ, RZ, R17 ;  /* 0x000000ffff0d7224 */ /* 0x000fe200078e0011 */
[----:B------:R-:W-:-:S07]  /*182d0*/  MOV R6, R14 ;  /* 0x0000000e00067202 */ /* 0x000fce0000000f00 */
[----:B------:R-:W-:Y:S05]  /*182e0*/  WARPSYNC.COLLECTIVE R15, `(.L_x_2349) ;  /* 0x000000000f087348 */ /* 0x000fea0003c00000 */
[----:B------:R0:W1:Y:S02]  /*182f0*/  SHFL.IDX P6, R14, R13, R12, R11 ;  /* 0x0000000c0d0e7389 */ /* 0x00006400000c000b */
[----:B01----:R-:W-:Y:S01]  /*18300*/  ENDCOLLECTIVE ;  /* 0x000000000000791b */ /* 0x003fe20003800000 */
.L_x_2349:
        /* <DEDUP_REMOVED lines=20> */
.L_x_2350:
[----:B------:R-:W-:Y:S01]  /*18450*/  IMAD.MOV.U32 R13, RZ, RZ, R17 ;  /* 0x000000ffff0d7224 */ /* 0x000fe200078e0011 */
[----:B------:R-:W-:-:S07]  /*18460*/  MOV R6, R14 ;  /* 0x0000000e00067202 */ /* 0x000fce0000000f00 */
[----:B------:R-:W-:Y:S05]  /*18470*/  WARPSYNC.COLLECTIVE R15, `(.L_x_2351) ;  /* 0x000000000f087348 */ /* 0x000fea0003c00000 */
[----:B------:R0:W1:Y:S02]  /*18480*/  SHFL.IDX P6, R14, R13, R12, R11 ;  /* 0x0000000c0d0e7389 */ /* 0x00006400000c000b */
[----:B01----:R-:W-:Y:S01]  /*18490*/  ENDCOLLECTIVE ;  /* 0x000000000000791b */ /* 0x003fe20003800000 */
.L_x_2351:
        /* <DEDUP_REMOVED lines=20> */
.L_x_2352:
[----:B------:R-:W-:Y:S01]  /*185e0*/  IMAD.MOV.U32 R13, RZ, RZ, R17 ;  /* 0x000000ffff0d7224 */ /* 0x000fe200078e0011 */
[----:B------:R-:W-:-:S07]  /*185f0*/  MOV R6, R14 ;  /* 0x0000000e00067202 */ /* 0x000fce0000000f00 */
[----:B------:R-:W-:Y:S05]  /*18600*/  WARPSYNC.COLLECTIVE R15, `(.L_x_2353) ;  /* 0x000000000f087348 */ /* 0x000fea0003c00000 */
[----:B------:R0:W1:Y:S02]  /*18610*/  SHFL.IDX P6, R14, R13, R12, R11 ;  /* 0x0000000c0d0e7389 */ /* 0x00006400000c000b */
[----:B01----:R-:W-:Y:S01]  /*18620*/  ENDCOLLECTIVE ;  /* 0x000000000000791b */ /* 0x003fe20003800000 */
.L_x_2353:
        /* <DEDUP_REMOVED lines=19> */
.L_x_2354:
[----:B------:R-:W-:Y:S01]  /*18760*/  IMAD.MOV.U32 R13, RZ, RZ, R17 ;  /* 0x000000ffff0d7224 */ /* 0x000fe200078e0011 */
[----:B------:R-:W-:-:S07]  /*18770*/  MOV R18, R14 ;  /* 0x0000000e00127202 */ /* 0x000fce0000000f00 */
[----:B------:R-:W-:Y:S05]  /*18780*/  WARPSYNC.COLLECTIVE R15, `(.L_x_2355) ;  /* 0x000000000f087348 */ /* 0x000fea0003c00000 */
[----:B------:R0:W1:Y:S02]  /*18790*/  SHFL.IDX P6, R14, R13, R12, R11 ;  /* 0x0000000c0d0e7389 */ /* 0x00006400000c000b */
[----:B01----:R-:W-:Y:S01]  /*187a0*/  ENDCOLLECTIVE ;  /* 0x000000000000791b */ /* 0x003fe20003800000 */
.L_x_2355:
[----:B------:R-:W-:Y:S05]  /*187b0*/  BRA `(.L_x_2356) ;  /* 0xffffffcc00687947 */ /* 0x000fea000383ffff */
.L_x_2274:
[----:B0-----:R0:W1:Y:S02]  /*187c0*/  SYNCS.PHASECHK.TRANS64.TRYWAIT P0, [R7+URZ+0x38820], R6 ;  /* 0x03882006070075a7 */ /* 0x001064000800017f */
[----:B-1----:R-:W-:Y:S05]  /*187d0*/  @!P0 NANOSLEEP.SYNCS 0x989680 ;  /* 0x009896800000895d */ /* 0x002fea0003900000 */
[----:B------:R-:W1:Y:S02]  /*187e0*/  @!P0 SYNCS.PHASECHK.TRANS64 P0, [R7+URZ+0x38820], R6 ;  /* 0x03882006070085a7 */ /* 0x000e64000800007f */
[----:B-1----:R-:W-:Y:S05]  /*187f0*/  @!P0 BRA `(.L_x_2274) ;  /* 0xfffffffc00f08947 */ /* 0x002fea000383ffff */
[----:B------:R-:W-:Y:S05]  /*18800*/  BRA `(.L_x_2357) ;  /* 0xffffffcc00f07947 */ /* 0x000fea000383ffff */
.L_x_2275:
        /* <DEDUP_REMOVED lines=11> */
.L_x_2359:
[----:B------:R-:W-:Y:S05]  /*188c0*/  BSYNC B0 ;  /* 0x0000000000007941 */ /* 0x000fea0003800000 */
.L_x_2358:
[----:B------:R-:W-:Y:S05]  /*188d0*/  BRA `(.L_x_2360) ;  /* 0xffffffcc00d47947 */ /* 0x000fea000383ffff */
.L_x_2276:
[----:B------:R-:W-:Y:S01]  /*188e0*/  BSSY B0, `(.L_x_2361) ;  /* 0x0000006000007945 */ /* 0x000fe20003800000 */
[----:B------:R-:W-:-:S07]  /*188f0*/  IMAD.MOV.U32 R15, RZ, RZ, -0x1 ;  /* 0xffffffffff0f7424 */ /* 0x000fce00078e00ff */
[----:B01---5:R-:W-:Y:S05]  /*18900*/  WARPSYNC.COLLECTIVE R15, `(.L_x_2362) ;  /* 0x000000000f0c7348 */ /* 0x023fea0003c00000 */
[----:B------:R-:W-:Y:S02]  /*18910*/  ELECT P6, UR62, PT ;  /* 0x00000000003e782f */ /* 0x000fe400038c0000 */
[----:B------:R-:W-:Y:S01]  /*18920*/  MOV R14, UR62 ;  /* 0x0000003e000e7c02 */ /* 0x000fe20008000f00 */
[----:B01---5:R-:W-:Y:S10]  /*18930*/  ENDCOLLECTIVE ;  /* 0x000000000000791b */ /* 0x023ff40003800000 */
.L_x_2362:
[----:B------:R-:W-:Y:S05]  /*18940*/  BSYNC B0 ;  /* 0x0000000000007941 */ /* 0x000fea0003800000 */
.L_x_2361:
[----:B------:R-:W-:Y:S05]  /*18950*/  BRA `(.L_x_2363) ;  /* 0xffffffcc00c87947 */ /* 0x000fea000383ffff */
.L_x_2278:
[----:B-1----:R1:W2:Y:S02]  /*18960*/  SYNCS.PHASECHK.TRANS64.TRYWAIT P1, [R5+URZ+0x38840], R4 ;  /* 0x03884004050075a7 */ /* 0x0022a4000802017f */
[----:B--2---:R-:W-:Y:S05]  /*18970*/  @!P1 NANOSLEEP.SYNCS 0x989680 ;  /* 0x009896800000995d */ /* 0x004fea0003900000 */
[----:B------:R-:W2:Y:S02]  /*18980*/  @!P1 SYNCS.PHASECHK.TRANS64 P1, [R5+URZ+0x38840], R4 ;  /* 0x03884004050095a7 */ /* 0x000ea4000802007f */
[----:B--2---:R-:W-:Y:S05]  /*18990*/  @!P1 BRA `(.L_x_2278) ;  /* 0xfffffffc00f09947 */ /* 0x004fea000383ffff */
[----:B------:R-:W-:Y:S05]  /*189a0*/  BRA `(.L_x_2364) ;  /* 0xffffffcc00f07947 */ /* 0x000fea000383ffff */
.L_x_2280:
[----:B--2---:R2:W3:Y:S02]  /*189b0*/  SYNCS.PHASECHK.TRANS64.TRYWAIT P1, [R3+URZ+0x38840], R0 ;  /* 0x03884000030075a7 */ /* 0x0044e4000802017f */
[----:B---3--:R-:W-:Y:S05]  /*189c0*/  @!P1 NANOSLEEP.SYNCS 0x989680 ;  /* 0x009896800000995d */ /* 0x008fea0003900000 */
[----:B------:R-:W3:Y:S02]  /*189d0*/  @!P1 SYNCS.PHASECHK.TRANS64 P1, [R3+URZ+0x38840], R0 ;  /* 0x03884000030095a7 */ /* 0x000ee4000802007f */
[----:B---3--:R-:W-:Y:S05]  /*189e0*/  @!P1 BRA `(.L_x_2280) ;  /* 0xfffffffc00f09947 */ /* 0x008fea000383ffff */
[----:B------:R-:W-:Y:S05]  /*189f0*/  BRA `(.L_x_2365) ;  /* 0xffffffcc00fc7947 */ /* 0x000fea000383ffff */
.L_x_2282:
[----:B---3--:R3:W4:Y:S02]  /*18a00*/  SYNCS.PHASECHK.TRANS64.TRYWAIT P1, [R5+URZ+0x38860], R4 ;  /* 0x03886004050075a7 */ /* 0x008724000802017f */
[----:B----4-:R-:W-:Y:S05]  /*18a10*/  @!P1 NANOSLEEP.SYNCS 0x989680 ;  /* 0x009896800000995d */ /* 0x010fea0003900000 */
[----:B------:R-:W4:Y:S02]  /*18a20*/  @!P1 SYNCS.PHASECHK.TRANS64 P1, [R5+URZ+0x38860], R4 ;  /* 0x03886004050095a7 */ /* 0x000f24000802007f */
[----:B----4-:R-:W-:Y:S05]  /*18a30*/  @!P1 BRA `(.L_x_2282) ;  /* 0xfffffffc00f09947 */ /* 0x010fea000383ffff */
[----:B------:R-:W-:Y:S05]  /*18a40*/  BRA `(.L_x_2366) ;  /* 0xffffffcc00f87947 */ /* 0x000fea000383ffff */
.L_x_2367:
        /* <DEDUP_REMOVED lines=11> */
.L_x_15976:


//--------------------- .text._ZN7cutlass13device_kernelIN5flash11enable_sm90INS1_16FlashAttnFwdSm90INS1_25CollectiveMainloopFwdSm90ILi2EN4cute5tupleIJNS5_1CILi1EEES8_S8_EEENS6_IJNS7_ILi128EEENS7_ILi80EEENS7_ILi256EEEEEELi256ENS_6half_tEfNS_4arch4Sm90ELb1ELb0ELb1ELb1ELb1ELb0ELb0ELb1ELb1ELb1ELb1ELb0EEENS1_21CollectiveEpilogueFwdINS6_IJSA_SC_SB_EEES9_SE_SG_Li256ELb1ELb1ELb1ELb0EEENS1_36VarlenDynamicPersistentTileSchedulerILi128ELi80ELi256ELi128ELb1ELb1ELb1ELb1ELb1ELb1EEEEEEEEEvNT_6ParamsE --------------------------
	.section	.text._ZN7cutlass13device_kernelIN5flash11enable_sm90INS1_16FlashAttnFwdSm90INS1_25CollectiveMainloopFwdSm90ILi2EN4cute5tupleIJNS5_1CILi1EEES8_S8_EEENS6_IJNS7_ILi128EEENS7_ILi80EEENS7_ILi256EEEEEELi256ENS_6half_tEfNS_4arch4Sm90ELb1ELb0ELb1ELb1ELb1ELb0ELb0ELb1ELb1ELb1ELb1ELb0EEENS1_21CollectiveEpilogueFwdINS6_IJSA_SC_SB_EEES9_SE_SG_Li256ELb1ELb1ELb1ELb0EEENS1_36VarlenDynamicPersistentTileSchedulerILi128ELi80ELi256ELi128ELb1ELb1ELb1ELb1ELb1ELb1EEEEEEEEEvNT_6ParamsE,"ax",@progbits
	.align	128
.text._ZN7cutlass13device_kernelIN5flash11enable_sm90INS1_16FlashAttnFwdSm90INS1_25CollectiveMainloopFwdSm90ILi2EN4cute5tupleIJNS5_1CILi1EEES8_S8_EEENS6_IJNS7_ILi128EEENS7_ILi80EEENS7_ILi256EEEEEELi256ENS_6half_tEfNS_4arch4Sm90ELb1ELb0ELb1ELb1ELb1ELb0ELb0ELb1ELb1ELb1ELb1ELb0EEENS1_21CollectiveEpilogueFwdINS6_IJSA_SC_SB_EEES9_SE_SG_Li256ELb1ELb1ELb1ELb0EEENS1_36VarlenDynamicPersistentTileSchedulerILi128ELi80ELi256ELi128ELb1ELb1ELb1ELb1ELb1ELb1EEEEEEEEEvNT_6ParamsE:
        .type           _ZN7cutlass13device_kernelIN5flash11enable_sm90INS1_16FlashAttnFwdSm90INS1_25CollectiveMainloopFwdSm90ILi2EN4cute5tupleIJNS5_1CILi1EEES8_S8_EEENS6_IJNS7_ILi128EEENS7_ILi80EEENS7_ILi256EEEEEELi256ENS_6half_tEfNS_4arch4Sm90ELb1ELb0ELb1ELb1ELb1ELb0ELb0ELb1ELb1ELb1ELb1ELb0EEENS1_21CollectiveEpilogueFwdINS6_IJSA_SC_SB_EEES9_SE_SG_Li256ELb1ELb1ELb1ELb0EEENS1_36VarlenDynamicPersistentTileSchedulerILi128ELi80ELi256ELi128ELb1ELb1ELb1ELb1ELb1ELb1EEEEEEEEEvNT_6ParamsE,@function
        .size           _ZN7cutlass13device_kernelIN5flash11enable_sm90INS1_16FlashAttnFwdSm90INS1_25CollectiveMainloopFwdSm90ILi2EN4cute5tupleIJNS5_1CILi1EEES8_S8_EEENS6_IJNS7_ILi128EEENS7_ILi80EEENS7_ILi256EEEEEELi256ENS_6half_tEfNS_4arch4Sm90ELb1ELb0ELb1ELb1ELb1ELb0ELb0ELb1ELb1ELb1ELb1ELb0EEENS1_21CollectiveEpilogueFwdINS6_IJSA_SC_SB_EEES9_SE_SG_Li256ELb1ELb1ELb1ELb0EEENS1_36VarlenDynamicPersistentTileSchedulerILi128ELi80ELi256ELi128ELb1ELb1ELb1ELb1ELb1ELb1EEEEEEEEEvNT_6ParamsE,(.L_x_15977 - _ZN7cutlass13device_kernelIN5flash11enable_sm90INS1_16FlashAttnFwdSm90INS1_25CollectiveMainloopFwdSm90ILi2EN4cute5tupleIJNS5_1CILi1EEES8_S8_EEENS6_IJNS7_ILi128EEENS7_ILi80EEENS7_ILi256EEEEEELi256ENS_6half_tEfNS_4arch4Sm90ELb1ELb0ELb1ELb1ELb1ELb0ELb0ELb1ELb1ELb1ELb1ELb0EEENS1_21CollectiveEpilogueFwdINS6_IJSA_SC_SB_EEES9_SE_SG_Li256ELb1ELb1ELb1ELb0EEENS1_36VarlenDynamicPersistentTileSchedulerILi128ELi80ELi256ELi128ELb1ELb1ELb1ELb1ELb1ELb1EEEEEEEEEvNT_6ParamsE)
        .other          _ZN7cutlass13device_kernelIN5flash11enable_sm90INS1_16FlashAttnFwdSm90INS1_25CollectiveMainloopFwdSm90ILi2EN4cute5tupleIJNS5_1CILi1EEES8_S8_EEENS6_IJNS7_ILi128EEENS7_ILi80EEENS7_ILi256EEEEEELi256ENS_6half_tEfNS_4arch4Sm90ELb1ELb0ELb1ELb1ELb1ELb0ELb0ELb1ELb1ELb1ELb1ELb0EEENS1_21CollectiveEpilogueFwdINS6_IJSA_SC_SB_EEES9_SE_SG_Li256ELb1ELb1ELb1ELb0EEENS1_36VarlenDynamicPersistentTileSchedulerILi128ELi80ELi256ELi128ELb1ELb1ELb1ELb1ELb1ELb1EEEEEEEEEvNT_6ParamsE,@"STO_CUDA_ENTRY STV_DEFAULT"
_ZN7cutlass13device_kernelIN5flash11enable_sm90INS1_16FlashAttnFwdSm90INS1_25CollectiveMainloopFwdSm90ILi2EN4cute5tupleIJNS5_1CILi1EEES8_S8_EEENS6_IJNS7_ILi128EEENS7_ILi80EEENS7_ILi256EEEEEELi256ENS_6half_tEfNS_4arch4Sm90ELb1ELb0ELb1ELb1ELb1ELb0ELb0ELb1ELb1ELb1ELb1ELb0EEENS1_21CollectiveEpilogueFwdINS6_IJSA_SC_SB_EEES9_SE_SG_Li256ELb1ELb1ELb1ELb0EEENS1_36VarlenDynamicPersistentTileSchedulerILi128ELi80ELi256ELi128ELb1ELb1ELb1ELb1ELb1ELb1EEEEEEEEEvNT_6ParamsE:
        /* <DEDUP_REMOVED lines=45> */
.L_x_2368:
        /* <DEDUP_REMOVED lines=22> */
.L_x_2369:
        /* <DEDUP_REMOVED lines=18> */
.L_x_2370:
        /* <DEDUP_REMOVED lines=22> */
.L_x_2371:
        /* <DEDUP_REMOVED lines=23> */
.L_x_2372:
        /* <DEDUP_REMOVED lines=10> */
.L_x_2374:
        /* <DEDUP_REMOVED lines=27> */
[C---:B------:R-:W-:Y:S01]  /*0a70*/  IMAD.IADD R13, R0.reuse, 0x1, -R5 ;  /* 0x00000001000d7824 */ /* 0x040fe200078e0a05 */
[CC--:B------:R-:W-:Y:S01]  /*0a80*/  LEA.HI R5, R3.reuse, R0.reuse, RZ, 0x2 ;  /* 0x0000000003057211 */ /* 0x0c0fe200078f10ff */
[----:B------:R-:W-:Y:S01]  /*0a90*/  ULOP3.LUT UR8, UR4, 0x1, URZ, 0xfc, !UPT ;  /* 0x0000000104087892 */ /* 0x000fe2000f8efc3f */
[----:B------:R-:W-:Y:S02]  /*0aa0*/  LEA.HI R3, R3, R0, RZ, 0x4 ;  /* 0x0000000003037211 */ /* 0x000fe400078f20ff */
[----:B------:R-:W-:Y:S01]  /*0ab0*/  SHF.R.S32.HI R8, RZ, 0x1f, R13 ;  /* 0x0000001fff087819 */ /* 0x000fe2000001140d */
[----:B------:R-:W-:Y:S01]  /*0ac0*/  STL [R1+0x38], R13 ;  /* 0x0000380d01007387 */ /* 0x000fe20000100800 */
[----:B------:R-:W-:Y:S01]  /*0ad0*/  LOP3.LUT R11, R5, 0xfffffffc, RZ, 0xc0, !PT ;  /* 0xfffffffc050b7812 */ /* 0x000fe200078ec0ff */
[----:B------:R-:W-:Y:S01]  /*0ae0*/  UMOV UR4, URZ ;  /* 0x0000003f00047c82 */ /* 0x000fe20008000000 */
[C---:B------:R-:W-:Y:S02]  /*0af0*/  LOP3.LUT R5, R3.reuse, 0x3fffff0, RZ, 0xc0, !PT ;  /* 0x03fffff003057812 */ /* 0x040fe400078ec0ff */
[----:B------:R-:W-:Y:S01]  /*0b00*/  SHF.R.S32.HI R4, RZ, 0x4, R3 ;  /* 0x00000004ff047819 */ /* 0x000fe20000011403 */
[----:B------:R-:W-:Y:S01]  /*0b10*/  IMAD.IADD R12, R0, 0x1, -R11 ;  /* 0x00000001000c7824 */ /* 0x000fe200078e0a0b */
[----:B------:R-:W-:Y:S01]  /*0b20*/  LEA.HI R9, R8, R13, RZ, 0x2 ;  /* 0x0000000d08097211 */ /* 0x000fe200078f10ff */
[----:B------:R-:W-:Y:S01]  /*0b30*/  IMAD.IADD R5, R0, 0x1, -R5 ;  /* 0x0000000100057824 */ /* 0x000fe200078e0a05 */
[----:B------:R-:W-:-:S02]  /*0b40*/  LEA.HI R0, R3, R4, RZ, 0x1 ;  /* 0x0000000403007211 */ /* 0x000fc400078f08ff */
[--C-:B------:R-:W-:Y:S01]  /*0b50*/  SHF.R.S32.HI R10, RZ, 0x2, R9.reuse ;  /* 0x00000002ff0a7819 */ /* 0x100fe20000011409 */
[----:B------:R-:W-:Y:S01]  /*0b60*/  IMAD R6, R5, 0x40, R6 ;  /* 0x0000004005067824 */ /* 0x000fe200078e0206 */
[----:B------:R-:W-:Y:S02]  /*0b70*/  SHF.R.S32.HI R7, RZ, 0x1f, R9 ;  /* 0x0000001fff077819 */ /* 0x000fe40000011409 */
        /* <DEDUP_REMOVED lines=21> */
[C---:B------:R-:W-:Y:S01]  /*0cd0*/  IADD3 R18, R23.reuse, 0x20, RZ ;  /* 0x0000002017127810 */ /* 0x040fe20007ffe0ff */
[----:B0-----:R-:W-:Y:S01]  /*0ce0*/  IMAD R0, R2, 0x40, R11 ;  /* 0x0000004002007824 */ /* 0x001fe200078e020b */
[C---:B------:R-:W-:Y:S01]  /*0cf0*/  IADD3 R218, R23.reuse, 0xd8, RZ ;  /* 0x000000d817da7810 */ /* 0x040fe20007ffe0ff */
[----:B------:R-:W-:Y:S01]  /*0d00*/  IMAD.U32 R2, RZ, RZ, UR8 ;  /* 0x00000008ff027e24 */ /* 0x000fe2000f8e00ff */
[----:B------:R-:W-:Y:S01]  /*0d10*/  SHF.R.S32.HI R5, RZ, 0x1f, R5 ;  /* 0x0000001fff057819 */ /* 0x000fe20000011405 */
[C---:B------:R-:W-:Y:S01]  /*0d20*/  VIADD R4, R23.reuse, 0x90 ;  /* 0x0000009017047836 */ /* 0x040fe20000000000 */
[----:B------:R-:W-:Y:S01]  /*0d30*/  STL [R1+0x3c], R0 ;  /* 0x00003c0001007387 */ /* 0x000fe20000100800 */
        /* <DEDUP_REMOVED lines=14> */
[----:B0-----:R-:W-:Y:S01]  /*0e20*/  IMAD.U32 R2, RZ, RZ, UR4 ;  /* 0x00000004ff027e24 */ /* 0x001fe2000f8e00ff */
        /* <DEDUP_REMOVED lines=34> */
[----:B------:R-:W-:Y:S01]  /*1050*/  SHF.R.S32.HI R4, RZ, 0x1f, R223 ;  /* 0x0000001fff047819 */ /* 0x000fe200000114df */
[----:B------:R-:W-:Y:S01]  /*1060*/  IMAD.U32 R17, RZ, RZ, UR4 ;  /* 0x00000004ff117e24 */ /* 0x000fe2000f8e00ff */
[----:B------:R-:W-:-:S07]  /*1070*/  SHF.R.S32.HI R2, RZ, 0x1f, R222 ;  /* 0x0000001fff027819 */ /* 0x000fce00000114de */
.L_x_2438:
[----:B------:R-:W-:Y:S01]  /*1080*/  ULDC.64 UR8, c[0x0][0xc88] ;  /* 0x0003220000087ab9 */ /* 0x000fe20000000a00 */
[----:B------:R-:W-:Y:S01]  /*1090*/  ULDC.64 UR10, c[0x0][0xa18] ;  /* 0x00028600000a7ab9 */ /* 0x000fe20000000a00 */
[----:B------:R-:W-:Y:S02]  /*10a0*/  UIMAD.WIDE UR8, UR7, 0x4, UR8 ;  /* 0x00000004070878a5 */ /* 0x000fe4000f8e0208 */
[----:B------:R-:W-:Y:S01]  /*10b0*/  UISETP.NE.U32.AND UP1, UPT, UR10, URZ, UPT ;  /* 0x0000003f0a00728c */ /* 0x000fe2000bf25070 */
[----:B------:R-:W-:-:S03]  /*10c0*/  ULDC UR7, c[0x0][0x424] ;  /* 0x0001090000077ab9 */ /* 0x000fc60000000800 */
        /* <DEDUP_REMOVED lines=11> */
[----:B------:R-:W-:Y:S01]  /*1180*/  IMAD.U32 R221, RZ, RZ, UR4 ;  /* 0x00000004ffdd7e24 */ /* 0x000fe2000f8e00ff */
[----:B------:R-:W-:-:S04]  /*1190*/  @UP0 ULEA UR8, UP2, UR4, UR8, 0x2 ;  /* 0x0000000804080291 */ /* 0x000fc8000f84103f */
[----:B------:R-:W-:Y:S02]  /*11a0*/  @UP0 ULEA.HI.X UR9, UR4, UR9, UR12, 0x2, UP2 ;  /* 0x0000000904090291 */ /* 0x000fe400090f140c */
[----:B------:R-:W-:Y:S01]  /*11b0*/  IMAD.U32 R6, RZ, RZ, UR12 ;  /* 0x0000000cff067e24 */ /* 0x000fe2000f8e00ff */
[----:B------:R-:W-:Y:S01]  /*11c0*/  @UP1 ULEA UR10, UP0, UR4, UR10, 0x2 ;  /* 0x0000000a040a1291 */ /* 0x000fe2000f80103f */
[----:B------:R-:W-:-:S03]  /*11d0*/  IMAD.U32 R2, RZ, RZ, UR8 ;  /* 0x00000008ff027e24 */ /* 0x000fc6000f8e00ff */
[----:B------:R-:W-:Y:S01]  /*11e0*/  @UP1 ULEA.HI.X UR11, UR4, UR11, UR12, 0x2, UP0 ;  /* 0x0000000b040b1291 */ /* 0x000fe200080f140c */
[----:B------:R-:W-:Y:S01]  /*11f0*/  IMAD.U32 R3, RZ, RZ, UR9 ;  /* 0x00000009ff037e24 */ /* 0x000fe2000f8e00ff */
[----:B------:R-:W-:Y:S01]  /*1200*/  ULDC.64 UR8, c[0x0][0x418] ;  /* 0x0001060000087ab9 */ /* 0x000fe20000000a00 */
[----:B------:R-:W-:Y:S01]  /*1210*/  IMAD.U32 R4, RZ, RZ, UR10 ;  /* 0x0000000aff047e24 */ /* 0x000fe2000f8e00ff */
[----:B------:R0:W-:Y:S02]  /*1220*/  STL [R1+0x30], R6 ;  /* 0x0000300601007387 */ /* 0x0001e40000100800 */
[----:B------:R-:W-:Y:S02]  /*1230*/  IMAD.U32 R5, RZ, RZ, UR11 ;  /* 0x0000000bff057e24 */ /* 0x000fe4000f8e00ff */
[----:B------:R-:W2:Y:S01]  /*1240*/  @P0 LDG.E R2, desc[UR38][R2.64] ;  /* 0x0000002602020981 */ /* 0x000ea2000c1e1900 */
[----:B------:R-:W-:Y:S01]  /*1250*/  UISETP.NE.U32.AND UP0, UPT, UR8, URZ, UPT ;  /* 0x0000003f0800728c */ /* 0x000fe2000bf05070 */
[----:B------:R-:W-:-:S02]  /*1260*/  ULDC.64 UR10, c[0x0][0xa20] ;  /* 0x00028800000a7ab9 */ /* 0x000fc40000000a00 */
[----:B---3--:R-:W3:Y:S01]  /*1270*/  @P2 LDG.E R4, desc[UR38][R4.64] ;  /* 0x0000002604042981 */ /* 0x008ee2000c1e1900 */
[----:B------:R-:W-:Y:S01]  /*1280*/  UISETP.NE.AND.EX UP0, UPT, UR9, URZ, UPT, UP0 ;  /* 0x0000003f0900728c */ /* 0x000fe2000bf05300 */
[----:B------:R-:W-:Y:S01]  /*1290*/  ISETP.NE.U32.AND P1, PT, RZ, UR10, PT ;  /* 0x0000000aff007c0c */ /* 0x000fe2000bf25070 */
[----:B------:R-:W-:Y:S02]  /*12a0*/  ULOP3.LUT UR9, UR5, 0xffff, URZ, 0xc0, !UPT ;  /* 0x0000ffff05097892 */ /* 0x000fe4000f8ec03f */
[----:B------:R-:W-:Y:S01]  /*12b0*/  USEL UR7, UR7, 0x1, UP0 ;  /* 0x0000000107077887 */ /* 0x000fe20008000000 */
[----:B------:R-:W-:Y:S01]  /*12c0*/  ISETP.NE.AND.EX P1, PT, RZ, UR11, PT, P1 ;  /* 0x0000000bff007c0c */ /* 0x000fe2000bf25310 */
[----:B------:R-:W-:Y:S01]  /*12d0*/  ULDC UR8, c[0x0][0x2f0] ;  /* 0x0000bc0000087ab9 */ /* 0x000fe20000000800 */
[----:B------:R-:W-:Y:S01]  /*12e0*/  UMOV UR4, URZ ;  /* 0x0000003f00047c82 */ /* 0x000fe20008000000 */
[----:B-----5:R-:W-:Y:S01]  /*12f0*/  IMAD.U32 R0, RZ, RZ, UR9 ;  /* 0x00000009ff007e24 */ /* 0x020fe2000f8e00ff */
[----:B------:R-:W-:-:S04]  /*1300*/  UIMAD UR7, UR7, UR8, URZ ;  /* 0x00000008070772a4 */ /* 0x000fc8000f8e023f */
[----:B------:R0:W-:Y:S01]  /*1310*/  STL [R1+0x2c], R0 ;  /* 0x00002c0001007387 */ /* 0x0001e20000100800 */
[----:B--2---:R-:W-:Y:S02]  /*1320*/  @P0 R2UR UR4, R2 ;  /* 0x00000000020402ca */ /* 0x004fe400000e0000 */
[----:B---3--:R-:W-:-:S13]  /*1330*/  @P2 R2UR UR8, R4 ;  /* 0x00000000040822ca */ /* 0x008fda00000e0000 */
[----:B------:R-:W-:Y:S01]  /*1340*/  IMAD.U32 R22, RZ, RZ, UR8 ;  /* 0x00000008ff167e24 */ /* 0x000fe2000f8e00ff */
[----:B0---4-:R-:W-:Y:S06]  /*1350*/  @P2 BRA `(.L_x_2375) ;  /* 0x0000000000442947 */ /* 0x011fec0003800000 */
[----:B------:R-:W-:Y:S02]  /*1360*/  ULDC.64 UR8, c[0x0][0xa00] ;  /* 0x0002800000087ab9 */ /* 0x000fe40000000a00 */
[----:B------:R-:W-:Y:S01]  /*1370*/  ISETP.NE.U32.AND P0, PT, RZ, UR8, PT ;  /* 0x00000008ff007c0c */ /* 0x000fe2000bf05070 */
[----:B------:R-:W-:Y:S02]  /*1380*/  ULDC UR8, c[0x0][0x288] ;  /* 0x0000a20000087ab9 */ /* 0x000fe40000000800 */
[----:B------:R-:W-:Y:S01]  /*1390*/  IMAD.U32 R22, RZ, RZ, UR8 ;  /* 0x00000008ff167e24 */ /* 0x000fe2000f8e00ff */
[----:B------:R-:W-:-:S13]  /*13a0*/  ISETP.NE.AND.EX P0, PT, RZ, UR9, PT, P0 ;  /* 0x00000009ff007c0c */ /* 0x000fda000bf05300 */
[----:B------:R-:W-:Y:S05]  /*13b0*/  @!P0 BRA `(.L_x_2375) ;  /* 0x00000000002c8947 */ /* 0x000fea0003800000 */
[----:B------:R-:W-:Y:S01]  /*13c0*/  R2UR UR12, R221 ;  /* 0x00000000dd0c72ca */ /* 0x000fe200000e0000 */
[----:B------:R-:W-:-:S12]  /*13d0*/  ULDC.64 UR8, c[0x0][0xa00] ;  /* 0x0002800000087ab9 */ /* 0x000fd80000000a00 */
[----:B------:R-:W-:-:S06]  /*13e0*/  UIMAD.WIDE UR8, UR12, 0x4, UR8 ;  /* 0x000000040c0878a5 */ /* 0x000fcc000f8e0208 */
[----:B------:R-:W-:Y:S02]  /*13f0*/  IMAD.U32 R2, RZ, RZ, UR8 ;  /* 0x00000008ff027e24 */ /* 0x000fe4000f8e00ff */
[----:B------:R-:W-:-:S05]  /*1400*/  IMAD.U32 R3, RZ, RZ, UR9 ;  /* 0x00000009ff037e24 */ /* 0x000fca000f8e00ff */
[----:B------:R-:W2:Y:S04]  /*1410*/  LDG.E R4, desc[UR38][R2.64] ;  /* 0x0000002602047981 */ /* 0x000ea8000c1e1900 */
[----:B------:R-:W3:Y:S01]  /*1420*/  LDG.E R0, desc[UR38][R2.64+0x4] ;  /* 0x0000042602007981 */ /* 0x000ee2000c1e1900 */
[----:B--2---:R-:W-:Y:S02]  /*1430*/  R2UR UR8, R4 ;  /* 0x00000000040872ca */ /* 0x004fe400000e0000 */
[----:B---3--:R-:W-:-:S13]  /*1440*/  R2UR UR9, R0 ;  /* 0x00000000000972ca */ /* 0x008fda00000e0000 */
[----:B------:R-:W-:-:S06]  /*1450*/  UIADD3 UR8, -UR8, UR9, URZ ;  /* 0x0000000908087290 */ /* 0x000fcc000fffe13f */
[----:B------:R-:W-:-:S07]  /*1460*/  IMAD.U32 R22, RZ, RZ, UR8 ;  /* 0x00000008ff167e24 */ /* 0x000fce000f8e00ff */
.L_x_2375:
[----:B------:R-:W-:Y:S05]  /*1470*/  @!P1 BRA `(.L_x_2376) ;  /* 0x0000000000249947 */ /* 0x000fea0003800000 */
[----:B------:R-:W-:Y:S02]  /*1480*/  R2UR UR8, R221 ;  /* 0x00000000dd0872ca */ /* 0x000fe400000e0000 */
[----:B------:R-:W-:-:S11]  /*1490*/  R2UR UR9, R6 ;  /* 0x00000000060972ca */ /* 0x000fd600000e0000 */
[----:B------:R-:W-:-:S04]  /*14a0*/  ULEA UR7, UP0, UR8, UR10, 0x2 ;  /* 0x0000000a08077291 */ /* 0x000fc8000f80103f */
[----:B------:R-:W-:Y:S02]  /*14b0*/  ULEA.HI.X UR8, UR8, UR11, UR9, 0x2, UP0 ;  /* 0x0000000b08087291 */ /* 0x000fe400080f1409 */
[----:B------:R-:W-:-:S04]  /*14c0*/  IMAD.U32 R2, RZ, RZ, UR7 ;  /* 0x00000007ff027e24 */ /* 0x000fc8000f8e00ff */
[----:B------:R-:W-:-:S05]  /*14d0*/  IMAD.U32 R3, RZ, RZ, UR8 ;  /* 0x00000008ff037e24 */ /* 0x000fca000f8e00ff */
[----:B------:R-:W2:Y:S02]  /*14e0*/  LDG.E R2, desc[UR38][R2.64] ;  /* 0x0000002602027981 */ /* 0x000ea4000c1e1900 */
[----:B--2---:R-:W-:Y:S01]  /*14f0*/  R2UR UR7, R2 ;  /* 0x00000000020772ca */ /* 0x004fe200000e0000 */
[----:B------:R-:W-:-:S14]  /*1500*/  BRA `(.L_x_2377) ;  /* 0x0000000000387947 */ /* 0x000fdc0003800000 */
.L_x_2376:
[----:B------:R-:W-:Y:S02]  /*1510*/  ULDC.64 UR8, c[0x0][0xa08] ;  /* 0x0002820000087ab9 */ /* 0x000fe40000000a00 */
[----:B------:R-:W-:-:S04]  /*1520*/  ISETP.NE.U32.AND P0, PT, RZ, UR8, PT ;  /* 0x00000008ff007c0c */ /* 0x000fc8000bf05070 */
        /* <DEDUP_REMOVED lines=12> */
.L_x_2377:
[----:B------:R-:W-:Y:S01]  /*15f0*/  ULDC UR8, c[0x0][0x448] ;  /* 0x0001120000087ab9 */ /* 0x000fe20000000800 */
[----:B------:R-:W-:Y:S01]  /*1600*/  R2UR UR9, R22 ;  /* 0x00000000160972ca */ /* 0x000fe200000e0000 */
[----:B------:R-:W-:Y:S02]  /*1610*/  UISETP.NE.AND UP0, UPT, UR8, 0x1, UPT ;  /* 0x000000010800788c */ /* 0x000fe4000bf05270 */
[----:B------:R-:W-:Y:S02]  /*1620*/  USHF.L.U32 UR6, UR6, 0x7, URZ ;  /* 0x0000000706067899 */ /* 0x000fe4000800063f */
[----:B------:R-:W-:Y:S02]  /*1630*/  UIADD3 UR10, -UR4, UR7, URZ ;  /* 0x00000007040a7290 */ /* 0x000fe4000fffe13f */
[----:B------:R-:W-:Y:S02]  /*1640*/  UP2UR UR4, UPR, URZ, 0x1 ;  /* 0x000000013f047883 */ /* 0x000fe40008000000 */
[----:B------:R-:W-:-:S02]  /*1650*/  UIADD3 UR8, UR6, 0x7f, URZ ;  /* 0x0000007f06087890 */ /* 0x000fc4000fffe03f */
[----:B------:R-:W-:Y:S01]  /*1660*/  IMAD.U32 R215, RZ, RZ, UR6 ;  /* 0x00000006ffd77e24 */ /* 0x000fe2000f8e00ff */
[----:B------:R-:W-:Y:S01]  /*1670*/  MOV R212, UR10 ;  /* 0x0000000a00d47c02 */ /* 0x000fe20008000f00 */
[----:B------:R-:W-:Y:S01]  /*1680*/  @UP0 ULDC UR6, c[0x0][0x44c] ;  /* 0x0001130000060ab9 */ /* 0x000fe20000000800 */
[----:B------:R-:W-:Y:S01]  /*1690*/  IMAD.U32 R213, RZ, RZ, UR4 ;  /* 0x00000004ffd57e24 */ /* 0x000fe2000f8e00ff */
[----:B------:R-:W-:Y:S02]  /*16a0*/  UIMAD.WIDE.U32 UR6, UR8, UR6, URZ ;  /* 0x00000006080672a5 */ /* 0x000fe4000f8e003f */
[----:B------:R-:W-:Y:S02]  /*16b0*/  UIADD3 UR4, UR10, 0x50, -UR9 ;  /* 0x000000500a047890 */ /* 0x000fe4000fffe809 */
[----:B------:R-:W-:Y:S01]  /*16c0*/  UIADD3 UR6, UR10, 0x4f, URZ ;  /* 0x0000004f0a067890 */ /* 0x000fe2000fffe03f */
[----:B------:R-:W-:Y:S02]  /*16d0*/  @UP0 ULDC UR9, c[0x0][0x450] ;  /* 0x0001140000090ab9 */ /* 0x000fe40000000800 */
[----:B------:R-:W-:-:S02]  /*16e0*/  @UP0 USHF.R.U32.HI UR8, URZ, UR9, UR7 ;  /* 0x000000093f080299 */ /* 0x000fc40008011607 */
[----:B------:R-:W-:Y:S02]  /*16f0*/  UIMAD.WIDE UR6, UR6, 0x66666667, URZ ;  /* 0x66666667060678a5 */ /* 0x000fe4000f8e023f */
[----:B------:R-:W-:Y:S02]  /*1700*/  UIADD3 UR8, UR4, UR8, URZ ;  /* 0x0000000804087290 */ /* 0x000fe4000fffe03f */
[----:B------:R-:W-:Y:S02]  /*1710*/  USHF.R.U32.HI UR4, URZ, 0x1f, UR7 ;  /* 0x0000001f3f047899 */ /* 0x000fe40008011607 */
[----:B------:R-:W-:Y:S02]  /*1720*/  UIMAD.WIDE UR8, UR8, 0x66666667, URZ ;  /* 0x66666667080878a5 */ /* 0x000fe4000f8e023f */
[----:B------:R-:W-:Y:S02]  /*1730*/  ULEA.HI.SX32 UR7, UR7, UR4, 0x1b ;  /* 0x0000000407077291 */ /* 0x000fe4000f8fda3f */
[----:B------:R-:W-:-:S02]  /*1740*/  USHF.R.U32.HI UR6, URZ, 0x1f, UR9 ;  /* 0x0000001f3f067899 */ /* 0x000fc40008011609 */
[----:B------:R-:W-:Y:S02]  /*1750*/  ULOP3.LUT UR4, UR5, 0xff000000, URZ, 0xc0, !UPT ;  /* 0xff00000005047892 */ /* 0x000fe4000f8ec03f */
[----:B------:R-:W-:Y:S02]  /*1760*/  ULEA.HI.SX32 UR6, UR9, UR6, 0x1b ;  /* 0x0000000609067291 */ /* 0x000fe4000f8fda3f */
[----:B------:R-:W-:Y:S02]  /*1770*/  ULOP3.LUT UR5, UR5, 0xff0000, URZ, 0xc0, !UPT ;  /* 0x00ff000005057892 */ /* 0x000fe4000f8ec03f */
[----:B------:R-:W-:Y:S02]  /*1780*/  UISETP.LT.AND UP0, UPT, UR7, UR6, UPT ;  /* 0x000000060700728c */ /* 0x000fe4000bf01270 */
[----:B------:R-:W-:Y:S02]  /*1790*/  USHF.R.U32.HI UR4, URZ, 0x8, UR4 ;  /* 0x000000083f047899 */ /* 0x000fe40008011604 */
[----:B------:R-:W-:-:S02]  /*17a0*/  USEL UR9, UR7, UR6, UP0 ;  /* 0x0000000607097287 */ /* 0x000fc40008000000 */
[----:B------:R-:W-:Y:S02]  /*17b0*/  ULEA.HI UR5, UR5, UR4, URZ, 0x10 ;  /* 0x0000000405057291 */ /* 0x000fe4000f8f803f */
[----:B------:R-:W-:Y:S02]  /*17c0*/  UISETP.GE.AND UP0, UPT, UR9, 0x1, UPT ;  /* 0x000000010900788c */ /* 0x000fe4000bf06270 */
[----:B------:R-:W-:Y:S02]  /*17d0*/  ULOP3.LUT UR6, UR5, 0xff, URZ, 0xc0, !UPT ;  /* 0x000000ff05067892 */ /* 0x000fe4000f8ec03f */
[----:B------:R-:W-:Y:S02]  /*17e0*/  USHF.R.U32.HI UR5, URZ, 0x10, UR5 ;  /* 0x000000103f057899 */ /* 0x000fe40008011605 */
[----:B------:R-:W-:Y:S01]  /*17f0*/  PLOP3.LUT P0, PT, PT, PT, UP0, 0x80, 0x0 ;  /* 0x000000000000781c */ /* 0x000fe20003f0f008 */
[----:B------:R-:W-:Y:S01]  /*1800*/  UMOV UR4, URZ ;  /* 0x0000003f00047c82 */ /* 0x000fe20008000000 */
[----:B------:R-:W-:-:S02]  /*1810*/  IMAD.U32 R220, RZ, RZ, UR6 ;  /* 0x00000006ffdc7e24 */ /* 0x000fc4000f8e00ff */
[----:B------:R-:W-:-:S09]  /*1820*/  IMAD.U32 R217, RZ, RZ, UR5 ;  /* 0x00000005ffd97e24 */ /* 0x000fd2000f8e00ff */
[----:B------:R-:W-:Y:S05]  /*1830*/  @!P0 BRA `(.L_x_2378) ;  /* 0x0000000000948947 */ /* 0x000fea0003800000 */
        /* <DEDUP_REMOVED lines=37> */
.L_x_2378:
[----:B------:R-:W-:Y:S01]  /*1a90*/  R2UR UR5, R220 ;  /* 0x00000000dc0572ca */ /* 0x000fe200000e0000 */
[----:B------:R-:W-:Y:S01]  /*1aa0*/  IMAD.U32 R0, RZ, RZ, UR9 ;  /* 0x00000009ff007e24 */ /* 0x000fe2000f8e00ff */
[----:B------:R-:W-:Y:S01]  /*1ab0*/  PLOP3.LUT P0, PT, PT, PT, PT, 0x80, 0x0 ;  /* 0x000000000000781c */ /* 0x000fe20003f0f070 */
[----:B------:R-:W-:Y:S01]  /*1ac0*/  IMAD.U32 R3, RZ, RZ, UR4 ;  /* 0x00000004ff037e24 */ /* 0x000fe2000f8e00ff */
[----:B------:R-:W-:Y:S01]  /*1ad0*/  CS2R R150, SRZ ;  /* 0x0000000000967805 */ /* 0x000fe2000001ff00 */
[----:B------:R-:W-:Y:S01]  /*1ae0*/  IMAD.MOV.U32 R2, RZ, RZ, RZ ;  /* 0x000000ffff027224 */ /* 0x000fe200078e00ff */
[----:B------:R-:W-:Y:S02]  /*1af0*/  CS2R R148, SRZ ;  /* 0x0000000000947805 */ /* 0x000fe4000001ff00 */
[----:B------:R-:W-:Y:S02]  /*1b00*/  CS2R R146, SRZ ;  /* 0x0000000000927805 */ /* 0x000fe4000001ff00 */
[----:B------:R-:W-:-:S02]  /*1b10*/  CS2R R144, SRZ ;  /* 0x0000000000907805 */ /* 0x000fc4000001ff00 */
[----:B------:R-:W-:Y:S02]  /*1b20*/  CS2R R142, SRZ ;  /* 0x00000000008e7805 */ /* 0x000fe4000001ff00 */
[----:B------:R-:W-:Y:S02]  /*1b30*/  CS2R R140, SRZ ;  /* 0x00000000008c7805 */ /* 0x000fe4000001ff00 */
[----:B------:R-:W-:Y:S02]  /*1b40*/  CS2R R138, SRZ ;  /* 0x00000000008a7805 */ /* 0x000fe4000001ff00 */
[----:B------:R-:W-:Y:S01]  /*1b50*/  CS2R R136, SRZ ;  /* 0x0000000000887805 */ /* 0x000fe2000001ff00 */
[----:B------:R-:W-:Y:S01]  /*1b60*/  UIMAD UR5, UR5, UR4, URZ ;  /* 0x00000004050572a4 */ /* 0x000fe2000f8e023f */
[----:B------:R-:W-:Y:S02]  /*1b70*/  CS2R R134, SRZ ;  /* 0x0000000000867805 */ /* 0x000fe4000001ff00 */
[----:B------:R-:W-:-:S02]  /*1b80*/  CS2R R132, SRZ ;  /* 0x0000000000847805 */ /* 0x000fc4000001ff00 */
[----:B------:R-:W-:Y:S02]  /*1b90*/  CS2R R130, SRZ ;  /* 0x0000000000827805 */ /* 0x000fe4000001ff00 */
[----:B------:R-:W-:Y:S02]  /*1ba0*/  CS2R R128, SRZ ;  /* 0x0000000000807805 */ /* 0x000fe4000001ff00 */
[----:B------:R-:W-:Y:S02]  /*1bb0*/  CS2R R126, SRZ ;  /* 0x00000000007e7805 */ /* 0x000fe4000001ff00 */
[----:B------:R-:W-:Y:S01]  /*1bc0*/  VIADDMNMX R0, R3, UR5, R0, PT ;  /* 0x0000000503007c46 */ /* 0x000fe2000b800100 */
[----:B------:R-:W-:Y:S01]  /*1bd0*/  IMAD.U32 R214, RZ, RZ, UR5 ;  /* 0x00000005ffd67e24 */ /* 0x000fe2000f8e00ff */
[----:B------:R-:W-:Y:S02]  /*1be0*/  CS2R R124, SRZ ;  /* 0x00000000007c7805 */ /* 0x000fe4000001ff00 */
[----:B------:R-:W-:-:S02]  /*1bf0*/  CS2R R122, SRZ ;  /* 0x00000000007a7805 */ /* 0x000fc4000001ff00 */
[----:B------:R-:W-:Y:S01]  /*1c00*/  R2UR UR61, R0 ;  /* 0x00000000003d72ca */ /* 0x000fe200000e0000 */
[----:B------:R-:W-:Y:S01]  /*1c10*/  IMAD.MOV.U32 R0, RZ, RZ, RZ ;  /* 0x000000ffff007224 */ /* 0x000fe200078e00ff */
        /* <DEDUP_REMOVED lines=56> */
[----:B------:R-:W-:Y:S02]  /*1fa0*/  UIADD3 UR6, UR7, 0x14400, URZ ;  /* 0x0001440007067890 */ /* 0x000fe4000fffe03f */
[----:B------:R-:W-:Y:S02]  /*1fb0*/  IMAD.U32 R16, RZ, RZ, UR7 ;  /* 0x00000007ff107e24 */ /* 0x000fe4000f8e00ff */
[----:B0-----:R-:W-:Y:S01]  /*1fc0*/  VIADD R0, R0, 0xffffff80 ;  /* 0xffffff8000007836 */ /* 0x001fe20000000000 */
[----:B------:R-:W-:-:S04]  /*1fd0*/  ULOP3.LUT UP0, URZ, UR6, 0x9f, URZ, 0xc0, !UPT ;  /* 0x0000009f063f7892 */ /* 0x000fc8000f80c03f */
[----:B------:R-:W-:Y:S02]  /*1fe0*/  SHF.R.S32.HI R3, RZ, 0x1f, R0 ;  /* 0x0000001fff037819 */ /* 0x000fe40000011400 */
        /* <DEDUP_REMOVED lines=19> */
[----:B------:R-:W-:Y:S01]  /*2120*/  IMAD.U32 R10, RZ, RZ, UR6 ;  /* 0x00000006ff0a7e24 */ /* 0x000fe2000f8e00ff */
[----:B------:R-:W-:Y:S01]  /*2130*/  MOV R13, RZ ;  /* 0x000000ff000d7202 */ /* 0x000fe20000000f00 */
[----:B------:R-:W-:Y:S02]  /*2140*/  IMAD.U32 R6, RZ, RZ, UR4 ;  /* 0x00000004ff067e24 */ /* 0x000fe4000f8e00ff */
[----:B------:R-:W-:-:S02]  /*2150*/  IMAD.U32 R7, RZ, RZ, UR5 ;  /* 0x00000005ff077e24 */ /* 0x000fc4000f8e00ff */
[----:B------:R-:W-:Y:S02]  /*2160*/  IMAD.U32 R11, RZ, RZ, UR7 ;  /* 0x00000007ff0b7e24 */ /* 0x000fe4000f8e00ff */
[----:B------:R-:W-:Y:S02]  /*2170*/  IMAD.MOV.U32 R8, RZ, RZ, 0x70 ;  /* 0x00000070ff087424 */ /* 0x000fe400078e00ff */
[----:B0-----:R-:W-:-:S07]  /*2180*/  IMAD.MOV.U32 R12, RZ, RZ, 0x1 ;  /* 0x00000001ff0c7424 */ /* 0x001fce00078e00ff */
[----:B------:R-:W-:-:S07]  /*2190*/  LEPC R20, `(.L_x_2380) ;  /* 0x000000001014794e */ /* 0x000fce0000000000 */
[----:B-1----:R-:W-:Y:S05]  /*21a0*/  CALL.ABS.NOINC R2 ;  /* 0x0000000002007343 */ /* 0x002fea0003c00000 */
.L_x_2380:
[----:B------:R-:W2:Y:S04]  /*21b0*/  LDL R18, [R1+0x34] ;  /* 0x0000340001127983 */ /* 0x000ea80000100800 */
[----:B------:R-:W3:Y:S01]  /*21c0*/  LDL R2, [R1+0x44] ;  /* 0x0000440001027983 */ /* 0x000ee20000100800 */
[----:B------:R-:W-:Y:S02]  /*21d0*/  R2UR UR6, R16 ;  /* 0x00000000100672ca */ /* 0x000fe400000e0000 */
        /* <DEDUP_REMOVED lines=11> */
.L_x_2529:
[----:B------:R-:W-:Y:S05]  /*2290*/  @!P0 BRA `(.L_x_2382) ;  /* 0x0000000000048947 */ /* 0x000fea0003800000 */
[----:B------:R-:W-:Y:S01]  /*22a0*/  BPT.TRAP 0x1 ;  /* 0x000000040000795c */ /* 0x000fe20000300000 */
.L_x_2382:
[----:B------:R-:W-:Y:S01]  /*22b0*/  R2UR UR5, R17 ;  /* 0x00000000110572ca */ /* 0x000fe200000e0000 */
[----:B0-----:R-:W-:Y:S01]  /*22c0*/  IMAD.U32 R0, RZ, RZ, UR36 ;  /* 0x00000024ff007e24 */ /* 0x001fe2000f8e00ff */
[----:B------:R-:W-:-:S11]  /*22d0*/  R2UR UR4, R16 ;  /* 0x00000000100472ca */ /* 0x000fd600000e0000 */
[----:B------:R-:W-:Y:S02]  /*22e0*/  IMAD.U32 R3, RZ, RZ, UR5 ;  /* 0x00000005ff037e24 */ /* 0x000fe4000f8e00ff */
[----:B------:R-:W-:-:S03]  /*22f0*/  LEA R0, R0, UR4, 0x3 ;  /* 0x0000000400007c11 */ /* 0x000fc6000f8e18ff */
[----:B------:R-:W-:-:S04]  /*2300*/  SHF.L.U32 R3, R3, 0x1f, RZ ;  /* 0x0000001f03037819 */ /* 0x000fc800000006ff */
[----:B------:R0:W1:Y:S01]  /*2310*/  SYNCS.PHASECHK.TRANS64.TRYWAIT P1, [R0+URZ+0x38830], R3 ;  /* 0x03883003000075a7 */ /* 0x000062000802017f */
[----:B------:R-:W-:Y:S05]  /*2320*/  @!P0 BRA `(.L_x_2383) ;  /* 0x0000000000048947 */ /* 0x000fea0003800000 */
[----:B------:R-:W-:Y:S01]  /*2330*/  BPT.TRAP 0x1 ;  /* 0x000000040000795c */ /* 0x000fe20000300000 */
.L_x_2383:
[----:B-1----:R-:W-:Y:S05]  /*2340*/  @P1 BRA `(.L_x_2384) ;  /* 0x0000000000081947 */ /* 0x002fea0003800000 */
[----:B------:R-:W1:Y:S02]  /*2350*/  SYNCS.PHASECHK.TRANS64.TRYWAIT P1, [R0+URZ+0x38830], R3 ;  /* 0x03883003000075a7 */ /* 0x000e64000802017f */
[----:B-1----:R-:W-:Y:S05]  /*2360*/  @!P1 BRA `(.L_x_2385) ;  /* 0x0000018400f89947 */ /* 0x002fea0003800000 */
.L_x_2384:
        /* <DEDUP_REMOVED lines=23> */
[----:B01----:R-:W-:Y:S01]  /*24e0*/  MOV R3, UR38 ;  /* 0x0000002600037c02 */ /* 0x003fe20008000f00 */
[----:B------:R-:W-:Y:S01]  /*24f0*/  UMOV UR43, 0x40000040 ;  /* 0x40000040002b7882 */ /* 0x000fe20000000000 */
[----:B------:R-:W-:Y:S01]  /*2500*/  UMOV UR47, 0x40000040 ;  /* 0x40000040002f7882 */ /* 0x000fe20000000000 */
[----:B------:R-:W-:Y:S01]  /*2510*/  ULOP3.LUT UR6, UR4, 0x10000, URZ, 0xfc, !UPT ;  /* 0x0001000004067892 */ /* 0x000fe2000f8efc3f */
[----:B------:R-:W-:Y:S01]  /*2520*/  MOV R4, UR36 ;  /* 0x0000002400047c02 */ /* 0x000fe20008000f00 */
[----:B------:R-:W-:Y:S01]  /*2530*/  UMOV UR51, 0x40000040 ;  /* 0x4000004000337882 */ /* 0x000fe20000000000 */
[----:B------:R-:W-:Y:S01]  /*2540*/  UMOV UR55, 0x40000040 ;  /* 0x4000004000377882 */ /* 0x000fe20000000000 */
[----:B------:R-:W-:-:S02]  /*2550*/  UIMAD UR4, UR36, 0xa00, UR6 ;  /* 0x00000a00240478a4 */ /* 0x000fc4000f8e0206 */
[----:B------:R-:W-:Y:S01]  /*2560*/  IMAD.U32 R19, RZ, RZ, UR6 ;  /* 0x00000006ff137e24 */ /* 0x000fe2000f8e00ff */
[----:B------:R-:W-:Y:S01]  /*2570*/  UMOV UR37, 0x40000040 ;  /* 0x4000004000257882 */ /* 0x000fe20000000000 */
[----:B------:R-:W-:Y:S01]  /*2580*/  UIADD3 UR10, UR4, 0x80, URZ ;  /* 0x00000080040a7890 */ /* 0x000fe2000fffe03f */
[----:B------:R-:W-:Y:S01]  /*2590*/  IMAD.U32 R7, RZ, RZ, UR37 ;  /* 0x00000025ff077e24 */ /* 0x000fe2000f8e00ff */
[----:B------:R-:W-:Y:S02]  /*25a0*/  UIADD3 UR14, UR4, 0x100, URZ ;  /* 0x00000100040e7890 */ /* 0x000fe4000fffe03f */
[----:B------:R-:W-:Y:S01]  /*25b0*/  UMOV UR18, UR4 ;  /* 0x0000000400127c82 */ /* 0x000fe20008000000 */
[----:B------:R-:W-:Y:S01]  /*25c0*/  UIADD3 UR6, UR4, 0x200, URZ ;  /* 0x0000020004067890 */ /* 0x000fe2000fffe03f */
[----:B------:R-:W-:Y:S01]  /*25d0*/  HGMMA.64x16x16.F32 R56, gdesc[UR16], RZ, !UPT, gsb0 ;  /* 0x00200000103879f0 */ /* 0x000fe2000c0008ff */
[----:B------:R-:W-:Y:S01]  /*25e0*/  UIADD3 UR7, UR4, 0x2, URZ ;  /* 0x0000000204077890 */ /* 0x000fe2000fffe03f */
[----:B------:R-:W-:Y:S01]  /*25f0*/  UMOV UR19, 0x40000040 ;  /* 0x4000004000137882 */ /* 0x000fe20000000000 */
[----:B------:R-:W-:-:S02]  /*2600*/  UIADD3 UR22, UR4, 0x384, URZ ;  /* 0x0000038404167890 */ /* 0x000fc4000fffe03f */
[----:B------:R-:W-:-:S03]  /*2610*/  UIADD3 UR26, UR4, 0x386, URZ ;  /* 0x00000386041a7890 */ /* 0x000fc6000fffe03f */
[----:B------:R-:W-:Y:S01]  /*2620*/  UMOV UR18, UR7 ;  /* 0x0000000700127c82 */ /* 0x000fe20008000000 */
        /* <DEDUP_REMOVED lines=8> */
[----:B------:R-:W-:Y:S01]  /*26b0*/  UIADD3 UR58, UR4, 0x806, URZ ;  /* 0x00000806043a7890 */ /* 0x000fe2000fffe03f */
        /* <DEDUP_REMOVED lines=22> */
[----:B------:R-:W-:Y:S02]  /*2820*/  UMOV UR17, 0x40000040 ;  /* 0x4000004000117882 */ /* 0x000fe40000000000 */
[----:B------:R-:W-:Y:S01]  /*2830*/  UMOV UR13, UR17 ;  /* 0x00000011000d7c82 */ /* 0x000fe20008000000 */
[----:B------:R-:W-:-:S03]  /*2840*/  IMAD.U32 R13, RZ, RZ, UR17 ;  /* 0x00000011ff0d7e24 */ /* 0x000fc6000f8e00ff */
[----:B------:R-:W-:Y:S01]  /*2850*/  UMOV UR16, UR6 ;  /* 0x0000000600107c82 */ /* 0x000fe20008000000 */
[----:B------:R-:W-:Y:S01]  /*2860*/  UIADD3 UR6, UR4, 0x202, URZ ;  /* 0x0000020204067890 */ /* 0x000fe2000fffe03f */
[----:B------:R-:W-:Y:S01]  /*2870*/  IMAD.U32 R12, RZ, RZ, UR16 ;  /* 0x00000010ff0c7e24 */ /* 0x000fe2000f8e00ff */
[----:B------:R-:W-:Y:S01]  /*2880*/  UMOV UR12, UR16 ;  /* 0x00000010000c7c82 */ /* 0x000fe20008000000 */
        /* <DEDUP_REMOVED lines=180> */
[----:B------:R-:W-:Y:S02]  /*33d0*/  UMOV UR15, UR37 ;  /* 0x00000025000f7c82 */ /* 0x000fe40008000000 */
        /* <DEDUP_REMOVED lines=253> */
[----:B------:R-:W-:Y:S02]  /*43b0*/  UIADD3 UR6, UR5, 0xc06, URZ ;  /* 0x00000c0605067890 */ /* 0x000fe4000fffe03f */
[----:B------:R-:W-:-:S05]  /*43c0*/  UIADD3 UR5, UR4, 0x786, URZ ;  /* 0x0000078604057890 */ /* 0x000fca000fffe03f */
[----:B------:R-:W-:Y:S01]  /*43d0*/  UMOV UR36, UR6 ;  /* 0x0000000600247c82 */ /* 0x000fe20008000000 */
[----:B------:R-:W-:Y:S01]  /*43e0*/  UIADD3 UR6, UR4, 0x906, URZ ;  /* 0x0000090604067890 */ /* 0x000fe2000fffe03f */
[----:B------:R-:W-:Y:S01]  /*43f0*/  IMAD.U32 R6, RZ, RZ, UR36 ;  /* 0x00000024ff067e24 */ /* 0x000fe2000f8e00ff */
[----:B------:R-:W-:Y:S01]  /*4400*/  UMOV UR38, UR5 ;  /* 0x0000000500267c82 */ /* 0x000fe20008000000 */
[----:B------:R-:W-:Y:S01]  /*4410*/  UMOV UR56, UR36 ;  /* 0x0000002400387c82 */ /* 0x000fe20008000000 */
[----:B------:R-:W-:Y:S01]  /*4420*/  UIADD3 UR5, UR4, 0x886, URZ ;  /* 0x0000088604057890 */ /* 0x000fe2000fffe03f */
[----:B------:R-:W-:Y:S02]  /*4430*/  UMOV UR14, UR36 ;  /* 0x00000024000e7c82 */ /* 0x000fe40008000000 */
[----:B------:R-:W-:Y:S01]  /*4440*/  UMOV UR4, UR14 ;  /* 0x0000000e00047c82 */ /* 0x000fe20008000000 */
[----:B------:R-:W-:Y:S02]  /*4450*/  WARPGROUP.DEPBAR.LE gsb0, 0x0 ;  /* 0x00008000000079c5 */ /* 0x000fe40000010000 */
[----:B------:R-:W-:-:S06]  /*4460*/  WARPGROUP.ARRIVE ;  /* 0x00000000000079c5 */ /* 0x000fcc0000000000 */
[----:B------:R-:W-:Y:S03]  /*4470*/  HGMMA.64x16x16.F32 R24, gdesc[UR52], R24, gsb0 ;  /* 0x00200000341879f0 */ /* 0x000fe60008000818 */
[----:B------:R-:W-:Y:S02]  /*4480*/  WARPGROUP.DEPBAR.LE gsb0, 0x0 ;  /* 0x00008000000079c5 */ /* 0x000fe40000010000 */
[----:B------:R-:W-:-:S06]  /*4490*/  WARPGROUP.ARRIVE ;  /* 0x00000000000079c5 */ /* 0x000fcc0000000000 */
[----:B------:R-:W-:Y:S01]  /*44a0*/  HGMMA.64x16x16.F32 R56, gdesc[UR36], R56, gsb0 ;  /* 0x00200000243879f0 */ /* 0x000fe20008000838 */
[----:B------:R-:W-:Y:S02]  /*44b0*/  R2UR UR39, R2 ;  /* 0x00000000022772ca */ /* 0x000fe400000e0000 */
        /* <DEDUP_REMOVED lines=26> */
.L_x_2386:
[----:B------:R-:W-:Y:S01]  /*4660*/  R2UR UR4, R213 ;  /* 0x00000000d50472ca */ /* 0x000fe200000e0000 */
[----:B------:R-:W-:Y:S01]  /*4670*/  ULDC UR6, c[0x0][0x9d8] ;  /* 0x0002760000067ab9 */ /* 0x000fe20000000800 */
[----:B------:R-:W-:Y:S01]  /*4680*/  R2UR UR7, R215 ;  /* 0x00000000d70772ca */ /* 0x000fe200000e0000 */
[----:B------:R-:W-:Y:S01]  /*4690*/  FMUL.FTZ R4, R59, UR6 ;  /* 0x000000063b047c20 */ /* 0x000fe20008410000 */
[----:B------:R-:W-:Y:S01]  /*46a0*/  FMUL.FTZ R2, R58, UR6 ;  /* 0x000000063a027c20 */ /* 0x000fe20008410000 */
[----:B------:R-:W-:Y:S01]  /*46b0*/  FMUL.FTZ R58, R60, UR6 ;  /* 0x000000063c3a7c20 */ /* 0x000fe20008410000 */
[----:B------:R-:W-:Y:S01]  /*46c0*/  R2UR UR15, R212 ;  /* 0x00000000d40f72ca */ /* 0x000fe200000e0000 */
[----:B------:R0:W-:Y:S01]  /*46d0*/  MUFU.TANH R21, R4 ;  /* 0x0000000400157308 */ /* 0x0001e20000002400 */
[----:B------:R-:W-:Y:S01]  /*46e0*/  R2UR UR18, R22 ;  /* 0x00000000161272ca */ /* 0x000fe200000e0000 */
[----:B------:R-:W-:Y:S01]  /*46f0*/  FMUL.FTZ R62, R62, UR6 ;  /* 0x000000063e3e7c20 */ /* 0x000fe20008410000 */
[----:B------:R-:W-:Y:S01]  /*4700*/  FMUL.FTZ R55, R55, UR6 ;  /* 0x0000000637377c20 */ /* 0x000fe20008410000 */
[----:B------:R-:W-:Y:S01]  /*4710*/  FMUL.FTZ R3, R56, UR6 ;  /* 0x0000000638037c20 */ /* 0x000fe20008410000 */
[----:B------:R-:W-:Y:S01]  /*4720*/  FMUL.FTZ R56, R57, UR6 ;  /* 0x0000000639387c20 */ /* 0x000fe20008410000 */
[----:B------:R-:W-:Y:S01]  /*4730*/  UISETP.NE.AND UP0, UPT, UR4, URZ, UPT ;  /* 0x0000003f0400728c */ /* 0x000fe2000bf05270 */
[----:B------:R-:W-:Y:S01]  /*4740*/  FMUL.FTZ R63, R63, UR6 ;  /* 0x000000063f3f7c20 */ /* 0x000fe20008410000 */
[----:B------:R1:W2:Y:S01]  /*4750*/  MUFU.TANH R20, R2 ;  /* 0x0000000200147308 */ /* 0x0002a20000002400 */
[----:B0-----:R-:W-:-:S02]  /*4760*/  VIADD R4, R216, UR7 ;  /* 0x00000007d8047c36 */ /* 0x001fc40008000000 */
[----:B------:R-:W-:Y:S01]  /*4770*/  FMUL.FTZ R57, R61, UR6 ;  /* 0x000000063d397c20 */ /* 0x000fe20008410000 */
[----:B------:R-:W-:Y:S01]  /*4780*/  FMUL.FTZ R50, R50, UR6 ;  /* 0x0000000632327c20 */ /* 0x000fe20008410000 */
[----:B------:R-:W-:Y:S01]  /*4790*/  PLOP3.LUT P1, PT, PT, PT, UP0, 0x80, 0x0 ;  /* 0x000000000000781c */ /* 0x000fe20003f2f008 */
[----:B------:R-:W-:Y:S01]  /*47a0*/  IMAD.MOV.U32 R60, RZ, RZ, R4 ;  /* 0x000000ffff3c7224 */ /* 0x000fe200078e0004 */
[----:B------:R-:W-:Y:S01]  /*47b0*/  PLOP3.LUT P2, PT, PT, PT, UP0, 0x80, 0x0 ;  /* 0x000000000000781c */ /* 0x000fe20003f4f008 */
[----:B------:R-:W-:Y:S01]  /*47c0*/  UIMAD UR5, UR61, -0x50, UR15 ;  /* 0xffffffb03d0578a4 */ /* 0x000fe2000f8e020f */
[----:B------:R-:W0:Y:S01]  /*47d0*/  MUFU.TANH R61, R62 ;  /* 0x0000003e003d7308 */ /* 0x000e220000002400 */
[----:B------:R-:W-:Y:S01]  /*47e0*/  @UP0 ULDC UR4, c[0x0][0x44c] ;  /* 0x0001130000040ab9 */ /* 0x000fe20000000800 */
[----:B-1----:R-:W-:Y:S01]  /*47f0*/  FMUL.FTZ R2, R51, UR6 ;  /* 0x0000000633027c20 */ /* 0x002fe20008410000 */
[----:B------:R-:W-:Y:S01]  /*4800*/  FMUL.FTZ R54, R54, UR6 ;  /* 0x0000000636367c20 */ /* 0x000fe20008410000 */
[----:B------:R-:W-:Y:S01]  /*4810*/  FMUL.FTZ R51, R52, UR6 ;  /* 0x0000000634337c20 */ /* 0x000fe20008410000 */
[----:B------:R-:W-:-:S02]  /*4820*/  IMAD.U32 R18, RZ, RZ, UR5 ;  /* 0x00000005ff127e24 */ /* 0x000fc4000f8e00ff */
[----:B------:R-:W-:Y:S01]  /*4830*/  FMUL.FTZ R59, R48, UR6 ;  /* 0x00000006303b7c20 */ /* 0x000fe20008410000 */
[----:B------:R-:W-:Y:S01]  /*4840*/  FMUL.FTZ R42, R42, UR6 ;  /* 0x000000062a2a7c20 */ /* 0x000fe20008410000 */
[----:B------:R1:W-:Y:S01]  /*4850*/  MUFU.TANH R65, R2 ;  /* 0x0000000200417308 */ /* 0x0003e20000002400 */
[----:B------:R-:W-:Y:S01]  /*4860*/  @P1 IMAD.HI.U32 R5, R4, UR4, RZ ;  /* 0x0000000404051c27 */ /* 0x000fe2000f8e00ff */
[----:B------:R-:W-:-:S03]  /*4870*/  @UP0 ULDC UR4, c[0x0][0x450] ;  /* 0x0001140000040ab9 */ /* 0x000fc60000000800 */
[----:B------:R-:W-:Y:S01]  /*4880*/  FMUL.FTZ R43, R43, UR6 ;  /* 0x000000062b2b7c20 */ /* 0x000fe20008410000 */
[----:B------:R-:W-:Y:S01]  /*4890*/  FMUL.FTZ R34, R34, UR6 ;  /* 0x0000000622227c20 */ /* 0x000fe20008410000 */
[----:B------:R-:W-:Y:S01]  /*48a0*/  FMUL.FTZ R46, R46, UR6 ;  /* 0x000000062e2e7c20 */ /* 0x000fe20008410000 */
[----:B------:R-:W-:Y:S01]  /*48b0*/  @P2 SHF.R.U32.HI R60, RZ, UR4, R5 ;  /* 0x00000004ff3c2c19 */ /* 0x000fe20008011605 */
[----:B------:R-:W-:Y:S01]  /*48c0*/  UIMAD UR4, UR61, -0x50, URZ ;  /* 0xffffffb03d0478a4 */ /* 0x000fe2000f8e023f */
[----:B------:R-:W-:Y:S01]  /*48d0*/  IMAD.U32 R5, RZ, RZ, UR18 ;  /* 0x00000012ff057e24 */ /* 0x000fe2000f8e00ff */
[----:B------:R3:W-:Y:S01]  /*48e0*/  MUFU.TANH R67, R55 ;  /* 0x0000003700437308 */ /* 0x0007e20000002400 */
[----:B------:R-:W-:Y:S01]  /*48f0*/  FMUL.FTZ R35, R35, UR6 ;  /* 0x0000000623237c20 */ /* 0x000fe20008410000 */
[----:B------:R-:W4:Y:S01]  /*4900*/  SHFL.IDX PT, R4, R60, 0x1, 0x1c1f ;  /* 0x003c1f003c047f89 */ /* 0x000f2200000e0000 */
[----:B------:R-:W-:Y:S01]  /*4910*/  FMUL.FTZ R47, R47, UR6 ;  /* 0x000000062f2f7c20 */ /* 0x000fe20008410000 */
[----:B-1----:R-:W-:-:S02]  /*4920*/  IMAD.U32 R2, RZ, RZ, UR4 ;  /* 0x00000004ff027e24 */ /* 0x002fc4000f8e00ff */
[----:B------:R-:W-:Y:S01]  /*4930*/  FMUL.FTZ R38, R38, UR6 ;  /* 0x0000000626267c20 */ /* 0x000fe20008410000 */
[----:B------:R-:W-:Y:S01]  /*4940*/  FMUL.FTZ R26, R26, UR6 ;  /* 0x000000061a1a7c20 */ /* 0x000fe20008410000 */
[----:B------:R-:W-:Y:S01]  /*4950*/  FMUL.FTZ R30, R30, UR6 ;  /* 0x000000061e1e7c20 */ /* 0x000fe20008410000 */
[----:B------:R-:W1:Y:S01]  /*4960*/  MUFU.TANH R63, R63 ;  /* 0x0000003f003f7308 */ /* 0x000e620000002400 */
[----:B------:R-:W-:Y:S01]  /*4970*/  IADD3 R2, -R23, 0x51, R2 ;  /* 0x0000005117027810 */ /* 0x000fe20007ffe102 */
[----:B------:R-:W-:Y:S01]  /*4980*/  FMUL.FTZ R31, R31, UR6 ;  /* 0x000000061f1f7c20 */ /* 0x000fe20008410000 */
[----:B---3--:R-:W-:Y:S01]  /*4990*/  IADD3 R55, -R23, 0x50, R18 ;  /* 0x0000005017377810 */ /* 0x008fe20007ffe112 */
[----:B------:R-:W3:Y:S01]  /*49a0*/  SHFL.IDX PT, R60, R60, RZ, 0x1c1f ;  /* 0x001c1fff3c3c7589 */ /* 0x000ee200000e0000 */
[----:B------:R-:W-:Y:S01]  /*49b0*/  IADD3 R62, -R5, UR15, R2 ;  /* 0x0000000f053e7c10 */ /* 0x000fe2000fffe102 */
[----:B------:R-:W-:Y:S01]  /*49c0*/  FMUL.FTZ R2, R39, UR6 ;  /* 0x0000000627027c20 */ /* 0x000fe20008410000 */
[----:B------:R-:W-:Y:S01]  /*49d0*/  FMUL.FTZ R49, R49, UR6 ;  /* 0x0000000631317c20 */ /* 0x000fe20008410000 */
[----:B------:R-:W5:Y:S01]  /*49e0*/  MUFU.TANH R64, R50 ;  /* 0x0000003200407308 */ /* 0x000f620000002400 */
[----:B------:R-:W-:Y:S01]  /*49f0*/  FMUL.FTZ R40, R40, UR6 ;  /* 0x0000000628287c20 */ /* 0x000fe20008410000 */
[----:B------:R-:W-:Y:S01]  /*4a00*/  FMUL.FTZ R41, R41, UR6 ;  /* 0x0000000629297c20 */ /* 0x000fe20008410000 */
[----:B------:R-:W-:Y:S01]  /*4a10*/  FMUL.FTZ R53, R53, UR6 ;  /* 0x0000000635357c20 */ /* 0x000fe20008410000 */
[----:B------:R-:W-:Y:S01]  /*4a20*/  FMUL.FTZ R24, R24, UR6 ;  /* 0x0000000618187c20 */ /* 0x000fe20008410000 */
[----:B------:R-:W-:Y:S01]  /*4a30*/  FMUL.FTZ R44, R44, UR6 ;  /* 0x000000062c2c7c20 */ /* 0x000fe20008410000 */
[----:B------:R-:W-:Y:S01]  /*4a40*/  FMUL.FTZ R45, R45, UR6 ;  /* 0x000000062d2d7c20 */ /* 0x000fe20008410000 */
[----:B------:R-:W-:Y:S01]  /*4a50*/  FMUL.FTZ R32, R32, UR6 ;  /* 0x0000000620207c20 */ /* 0x000fe20008410000 */
[----:B------:R2:W3:Y:S01]  /*4a60*/  MUFU.TANH R66, R54 ;  /* 0x0000003600427308 */ /* 0x0004e20000002400 */
[----:B------:R-:W-:Y:S01]  /*4a70*/  FMUL.FTZ R25, R25, UR6 ;  /* 0x0000000619197c20 */ /* 0x000fe20008410000 */
[----:B----4-:R-:W-:Y:S01]  /*4a80*/  VIADDMNMX R18, R4, R62, R55, PT ;  /* 0x0000003e04127246 */ /* 0x010fe20003800137 */
[----:B------:R-:W-:Y:S01]  /*4a90*/  FMUL.FTZ R28, R28, UR6 ;  /* 0x000000061c1c7c20 */ /* 0x000fe20008410000 */
[----:B------:R-:W-:Y:S01]  /*4aa0*/  FMUL.FTZ R33, R33, UR6 ;  /* 0x0000000621217c20 */ /* 0x000fe20008410000 */
[----:B------:R-:W-:Y:S01]  /*4ab0*/  FMUL.FTZ R36, R36, UR6 ;  /* 0x0000000624247c20 */ /* 0x000fe20008410000 */
[C---:B------:R-:W-:Y:S01]  /*4ac0*/  ISETP.GT.AND P1, PT, R18.reuse, RZ, PT ;  /* 0x000000ff1200720c */ /* 0x040fe20003f24270 */
[----:B------:R-:W-:Y:S01]  /*4ad0*/  FMUL.FTZ R29, R29, UR6 ;  /* 0x000000061d1d7c20 */ /* 0x000fe20008410000 */
[C---:B------:R-:W-:Y:S01]  /*4ae0*/  ISETP.GT.AND P2, PT, R18.reuse, 0x1, PT ;  /* 0x000000011200780c */ /* 0x040fe20003f44270 */
[----:B------:R5:W4:Y:S01]  /*4af0*/  MUFU.TANH R68, R42 ;  /* 0x0000002a00447308 */ /* 0x000b220000002400 */
[----:B------:R-:W-:Y:S01]  /*4b00*/  ISETP.GT.AND P3, PT, R18, 0x8, PT ;  /* 0x000000081200780c */ /* 0x000fe20003f64270 */
[----:B------:R-:W-:Y:S01]  /*4b10*/  ULDC UR5, c[0x0][0x988] ;  /* 0x0002620000057ab9 */ /* 0x000fe20000000800 */
[----:B--2---:R-:W-:Y:S01]  /*4b20*/  FSEL R54, R20, -INF , P1 ;  /* 0xff80000014367808 */ /* 0x004fe20000800000 */
[----:B------:R-:W-:Y:S01]  /*4b30*/  FMUL.FTZ R37, R37, UR6 ;  /* 0x0000000625257c20 */ /* 0x000fe20008410000 */
[----:B------:R-:W-:Y:S01]  /*4b40*/  FSEL R52, R21, -INF , P2 ;  /* 0xff80000015347808 */ /* 0x000fe20001000000 */
[----:B------:R-:W-:Y:S01]  /*4b50*/  UMOV UR10, UR7 ;  /* 0x00000007000a7c82 */ /* 0x000fe20008000000 */
[----:B------:R-:W-:Y:S01]  /*4b60*/  ISETP.GT.AND P1, PT, R18, 0x9, PT ;  /* 0x000000091200780c */ /* 0x000fe20003f24270 */
[----:B------:R-:W2:Y:S01]  /*4b70*/  MUFU.TANH R69, R43 ;  /* 0x0000002b00457308 */ /* 0x000ea20000002400 */
[----:B0-----:R-:W-:Y:S01]  /*4b80*/  FSEL R50, R61, -INF , P3 ;  /* 0xff8000003d327808 */ /* 0x001fe20001800000 */
[----:B------:R-:W-:Y:S01]  /*4b90*/  @UP0 ULDC UR11, c[0x0][0x450] ;  /* 0x00011400000b0ab9 */ /* 0x000fe20000000800 */
[----:B------:R-:W-:Y:S01]  /*4ba0*/  FMNMX.FTZ R5, R54, R52, !PT ;  /* 0x0000003436057209 */ /* 0x000fe20007810000 */
[----:B------:R-:W-:Y:S01]  /*4bb0*/  UIADD3 UR61, UR61, -0x2, URZ ;  /* 0xfffffffe3d3d7890 */ /* 0x000fe2000fffe03f */
[----:B------:R-:W-:-:S02]  /*4bc0*/  ISETP.GT.AND P2, PT, R18, 0x10, PT ;  /* 0x000000101200780c */ /* 0x000fc40003f44270 */
[----:B------:R-:W-:Y:S02]  /*4bd0*/  CS2R R150, SRZ ;  /* 0x0000000000967805 */ /* 0x000fe4000001ff00 */
[----:B-1----:R-:W-:Y:S01]  /*4be0*/  FSEL R48, R63, -INF , P1 ;  /* 0xff8000003f307808 */ /* 0x002fe20000800000 */
[----:B------:R0:W-:Y:S01]  /*4bf0*/  MUFU.TANH R71, R34 ;  /* 0x0000002200477308 */ /* 0x0001e20000002400 */
[----:B------:R-:W-:Y:S02]  /*4c00*/  FMNMX.FTZ R5, R50, R5, !PT ;  /* 0x0000000532057209 */ /* 0x000fe40007810000 */
[----:B------:R-:W-:Y:S02]  /*4c10*/  CS2R R148, SRZ ;  /* 0x0000000000947805 */ /* 0x000fe4000001ff00 */
[----:B------:R-:W-:Y:S02]  /*4c20*/  ISETP.GT.AND P1, PT, R18, 0x11, PT ;  /* 0x000000111200780c */ /* 0x000fe40003f24270 */
[----:B------:R-:W-:-:S02]  /*4c30*/  CS2R R146, SRZ ;  /* 0x0000000000927805 */ /* 0x000fc4000001ff00 */
[----:B-----5:R-:W-:Y:S02]  /*4c40*/  FSEL R42, R64, -INF , P2 ;  /* 0xff800000402a7808 */ /* 0x020fe40001000000 */
[----:B------:R-:W-:Y:S02]  /*4c50*/  CS2R R144, SRZ ;  /* 0x0000000000907805 */ /* 0x000fe4000001ff00 */
[----:B------:R-:W-:Y:S01]  /*4c60*/  FMNMX.FTZ R5, R48, R5, !PT ;  /* 0x0000000530057209 */ /* 0x000fe20007810000 */
[----:B------:R-:W1:Y:S01]  /*4c70*/  MUFU.TANH R46, R46 ;  /* 0x0000002e002e7308 */ /* 0x000e620000002400 */
[----:B------:R-:W-:Y:S02]  /*4c80*/  ISETP.GT.AND P2, PT, R18, 0x18, PT ;  /* 0x000000181200780c */ /* 0x000fe40003f44270 */
[----:B------:R-:W-:Y:S02]  /*4c90*/  CS2R R142, SRZ ;  /* 0x00000000008e7805 */ /* 0x000fe4000001ff00 */
[----:B0-----:R-:W-:-:S02]  /*4ca0*/  FSEL R34, R65, -INF , P1 ;  /* 0xff80000041227808 */ /* 0x001fc40000800000 */
[----:B------:R-:W-:Y:S02]  /*4cb0*/  CS2R R140, SRZ ;  /* 0x00000000008c7805 */ /* 0x000fe4000001ff00 */
[----:B------:R-:W-:Y:S02]  /*4cc0*/  FMNMX.FTZ R5, R42, R5, !PT ;  /* 0x000000052a057209 */ /* 0x000fe40007810000 */
[----:B------:R-:W-:Y:S02]  /*4cd0*/  CS2R R138, SRZ ;  /* 0x00000000008a7805 */ /* 0x000fe4000001ff00 */
[----:B------:R-:W-:Y:S01]  /*4ce0*/  ISETP.GT.AND P1, PT, R18, 0x19, PT ;  /* 0x000000191200780c */ /* 0x000fe20003f24270 */
[----:B------:R0:W-:Y:S01]  /*4cf0*/  MUFU.TANH R20, R35 ;  /* 0x0000002300147308 */ /* 0x0001e20000002400 */
[----:B------:R-:W-:Y:S02]  /*4d00*/  FMNMX.FTZ R4, R34, R5, !PT ;  /* 0x0000000522047209 */ /* 0x000fe40007810000 */
[----:B------:R-:W-:-:S02]  /*4d10*/  CS2R R136, SRZ ;  /* 0x0000000000887805 */ /* 0x000fc4000001ff00 */
[----:B------:R-:W-:Y:S02]  /*4d20*/  FSEL R39, R67, -INF , P1 ;  /* 0xff80000043277808 */ /* 0x000fe40000800000 */
[----:B------:R-:W-:Y:S02]  /*4d30*/  CS2R R134, SRZ ;  /* 0x0000000000867805 */ /* 0x000fe4000001ff00 */
[----:B------:R-:W-:Y:S02]  /*4d40*/  ISETP.GT.AND P1, PT, R18, 0x21, PT ;  /* 0x000000211200780c */ /* 0x000fe40003f24270 */
[----:B------:R-:W-:Y:S02]  /*4d50*/  CS2R R132, SRZ ;  /* 0x0000000000847805 */ /* 0x000fe4000001ff00 */
[----:B---3--:R-:W-:Y:S01]  /*4d60*/  VIADDMNMX R60, R60, R62, R55, PT ;  /* 0x0000003e3c3c7246 */ /* 0x008fe20003800137 */
[----:B------:R2:W3:Y:S01]  /*4d70*/  MUFU.TANH R70, R47 ;  /* 0x0000002f00467308 */ /* 0x0004e20000002400 */
[----:B0-----:R-:W-:-:S02]  /*4d80*/  FSEL R35, R66, -INF , P2 ;  /* 0xff80000042237808 */ /* 0x001fc40001000000 */
[----:B------:R-:W-:Y:S02]  /*4d90*/  CS2R R130, SRZ ;  /* 0x0000000000827805 */ /* 0x000fe4000001ff00 */
[----:B------:R-:W-:Y:S02]  /*4da0*/  ISETP.GT.AND P2, PT, R18, 0x20, PT ;  /* 0x000000201200780c */ /* 0x000fe40003f44270 */
[----:B------:R-:W-:Y:S02]  /*4db0*/  CS2R R128, SRZ ;  /* 0x0000000000807805 */ /* 0x000fe4000001ff00 */
[----:B------:R-:W-:Y:S02]  /*4dc0*/  FMNMX.FTZ R4, R35, R4, !PT ;  /* 0x0000000423047209 */ /* 0x000fe40007810000 */
[----:B------:R-:W-:Y:S02]  /*4dd0*/  CS2R R126, SRZ ;  /* 0x00000000007e7805 */ /* 0x000fe4000001ff00 */
[----:B----4-:R-:W-:Y:S01]  /*4de0*/  FSEL R43, R68, -INF , P2 ;  /* 0xff800000442b7808 */ /* 0x010fe20001000000 */
[----:B------:R3:W0:Y:S01]  /*4df0*/  MUFU.TANH R21, R38 ;  /* 0x0000002600157308 */ /* 0x0006220000002400 */
[----:B------:R-:W-:-:S02]  /*4e00*/  FMNMX.FTZ R4, R39, R4, !PT ;  /* 0x0000000427047209 */ /* 0x000fc40007810000 */
[----:B------:R-:W-:Y:S02]  /*4e10*/  CS2R R124, SRZ ;  /* 0x00000000007c7805 */ /* 0x000fe4000001ff00 */
[C---:B------:R-:W-:Y:S02]  /*4e20*/  ISETP.GT.AND P2, PT, R18.reuse, 0x28, PT ;  /* 0x000000281200780c */ /* 0x040fe40003f44270 */
[----:B------:R-:W-:Y:S02]  /*4e30*/  CS2R R122, SRZ ;  /* 0x00000000007a7805 */ /* 0x000fe4000001ff00 */
[----:B--2---:R-:W-:Y:S02]  /*4e40*/  FSEL R47, R69, -INF , P1 ;  /* 0xff800000452f7808 */ /* 0x004fe40000800000 */
[----:B------:R-:W-:Y:S02]  /*4e50*/  CS2R R120, SRZ ;  /* 0x0000000000787805 */ /* 0x000fe4000001ff00 */
[----:B------:R-:W-:Y:S01]  /*4e60*/  FMNMX.FTZ R4, R43, R4, !PT ;  /* 0x000000042b047209 */ /* 0x000fe20007810000 */
[----:B------:R2:W4:Y:S01]  /*4e70*/  MUFU.TANH R61, R2 ;  /* 0x00000002003d7308 */ /* 0x0005220000002400 */
[----:B------:R-:W-:-:S02]  /*4e80*/  ISETP.GT.AND P1, PT, R18, 0x29, PT ;  /* 0x000000291200780c */ /* 0x000fc40003f24270 */
[----:B------:R-:W-:Y:S02]  /*4e90*/  CS2R R118, SRZ ;  /* 0x0000000000767805 */ /* 0x000fe4000001ff00 */
[----:B-1----:R-:W-:Y:S02]  /*4ea0*/  FSEL R46, R46, -INF , P2 ;  /* 0xff8000002e2e7808 */ /* 0x002fe40001000000 */
[----:B------:R-:W-:Y:S02]  /*4eb0*/  CS2R R116, SRZ ;  /* 0x0000000000747805 */ /* 0x000fe4000001ff00 */
[----:B------:R-:W-:Y:S02]  /*4ec0*/  FMNMX.FTZ R5, R47, R4, !PT ;  /* 0x000000042f057209 */ /* 0x000fe40007810000 */
[----:B------:R-:W-:Y:S02]  /*4ed0*/  CS2R R114, SRZ ;  /* 0x0000000000727805 */ /* 0x000fe4000001ff00 */
[----:B------:R-:W-:Y:S01]  /*4ee0*/  ISETP.GT.AND P2, PT, R18, 0x30, PT ;  /* 0x000000301200780c */ /* 0x000fe20003f44270 */
[----:B------:R-:W1:Y:S01]  /*4ef0*/  MUFU.TANH R63, R26 ;  /* 0x0000001a003f7308 */ /* 0x000e620000002400 */
[----:B---3--:R-:W-:Y:S01]  /*4f00*/  FSEL R38, R70, -INF , P1 ;  /* 0xff80000046267808 */ /* 0x008fe20000800000 */
[----:B--2---:R-:W-:Y:S01]  /*4f10*/  FMUL.FTZ R2, R27, UR6 ;  /* 0x000000061b027c20 */ /* 0x004fe20008410000 */
[----:B------:R-:W-:Y:S01]  /*4f20*/  FMNMX.FTZ R5, R46, R5, !PT ;  /* 0x000000052e057209 */ /* 0x000fe20007810000 */
[----:B------:R-:W-:Y:S01]  /*4f30*/  @UP0 ULDC UR6, c[0x0][0x44c] ;  /* 0x0001130000060ab9 */ /* 0x000fe20000000800 */
[----:B------:R-:W-:Y:S01]  /*4f40*/  ISETP.GT.AND P1, PT, R18, 0x31, PT ;  /* 0x000000311200780c */ /* 0x000fe20003f24270 */
[----:B------:R-:W-:Y:S01]  /*4f50*/  UIMAD.WIDE.U32 UR6, UR7, UR6, URZ ;  /* 0x00000006070672a5 */ /* 0x000fe2000f8e003f */
[----:B------:R-:W-:Y:S01]  /*4f60*/  FSEL R4, R71, -INF , P2 ;  /* 0xff80000047047808 */ /* 0x000fe20001000000 */
[----:B------:R2:W3:Y:S01]  /*4f70*/  MUFU.TANH R64, R2 ;  /* 0x0000000200407308 */ /* 0x0004e20000002400 */
[----:B------:R-:W-:Y:S01]  /*4f80*/  FMNMX.FTZ R5, R38, R5, !PT ;  /* 0x0000000526057209 */ /* 0x000fe20007810000 */
[----:B------:R-:W-:Y:S01]  /*4f90*/  @UP0 USHF.R.U32.HI UR10, URZ, UR11, UR7 ;  /* 0x0000000b3f0a0299 */ /* 0x000fe20008011607 */
[----:B------:R-:W-:-:S02]  /*4fa0*/  ISETP.GT.AND P2, PT, R18, 0x38, PT ;  /* 0x000000381200780c */ /* 0x000fc40003f44270 */
[----:B------:R-:W-:Y:S02]  /*4fb0*/  CS2R R112, SRZ ;  /* 0x0000000000707805 */ /* 0x000fe4000001ff00 */
[----:B------:R-:W-:Y:S01]  /*4fc0*/  FSEL R27, R20, -INF , P1 ;  /* 0xff800000141b7808 */ /* 0x000fe20000800000 */
[----:B------:R-:W-:Y:S01]  /*4fd0*/  UIADD3 UR6, UR10, UR15, -UR18 ;  /* 0x0000000f0a067290 */ /* 0x000fe2000fffe812 */
[----:B------:R-:W-:Y:S01]  /*4fe0*/  ISETP.GT.AND P1, PT, R18, 0x39, PT ;  /* 0x000000391200780c */ /* 0x000fe20003f24270 */
[----:B------:R-:W5:Y:S01]  /*4ff0*/  MUFU.TANH R30, R30 ;  /* 0x0000001e001e7308 */ /* 0x000f620000002400 */
[----:B--2---:R-:W-:Y:S01]  /*5000*/  FMNMX.FTZ R2, R4, R5, !PT ;  /* 0x0000000504027209 */ /* 0x004fe20007810000 */
[----:B------:R-:W-:Y:S01]  /*5010*/  UIMAD.WIDE UR6, UR6, 0x66666667, URZ ;  /* 0x66666667060678a5 */ /* 0x000fe2000f8e023f */
[----:B0-----:R-:W-:Y:S01]  /*5020*/  FSEL R21, R21, -INF , P2 ;  /* 0xff80000015157808 */ /* 0x001fe20001000000 */
[----:B------:R-:W0:Y:S01]  /*5030*/  S2UR UR15, SR_CgaCtaId ;  /* 0x00000000000f79c3 */ /* 0x000e220000008800 */
[----:B------:R-:W-:Y:S01]  /*5040*/  FMNMX.FTZ R2, R27, R2, !PT ;  /* 0x000000021b027209 */ /* 0x000fe20007810000 */
[----:B------:R-:W-:Y:S01]  /*5050*/  USHF.R.U32.HI UR6, URZ, 0x1f, UR7 ;  /* 0x0000001f3f067899 */ /* 0x000fe20008011607 */
[----:B------:R-:W-:Y:S01]  /*5060*/  ISETP.GT.AND P2, PT, R18, 0x40, PT ;  /* 0x000000401200780c */ /* 0x000fe20003f44270 */
[----:B------:R2:W0:Y:S01]  /*5070*/  MUFU.TANH R65, R31 ;  /* 0x0000001f00417308 */ /* 0x0004220000002400 */
[----:B----4-:R-:W-:Y:S01]  /*5080*/  FSEL R26, R61, -INF , P1 ;  /* 0xff8000003d1a7808 */ /* 0x010fe20000800000 */
[----:B------:R-:W-:Y:S01]  /*5090*/  ULEA.HI.SX32 UR6, UR7, UR6, 0x1b ;  /* 0x0000000607067291 */ /* 0x000fe2000f8fda3f */
[----:B------:R-:W-:-:S02]  /*50a0*/  FMNMX.FTZ R5, R21, R2, !PT ;  /* 0x0000000215057209 */ /* 0x000fc40007810000 */
[----:B------:R-:W-:Y:S02]  /*50b0*/  CS2R R110, SRZ ;  /* 0x00000000006e7805 */ /* 0x000fe4000001ff00 */
[----:B------:R-:W-:Y:S02]  /*50c0*/  ISETP.GT.AND P1, PT, R18, 0x41, PT ;  /* 0x000000411200780c */ /* 0x000fe40003f24270 */
[----:B------:R-:W-:Y:S02]  /*50d0*/  CS2R R108, SRZ ;  /* 0x00000000006c7805 */ /* 0x000fe4000001ff00 */
[----:B-1----:R-:W-:Y:S01]  /*50e0*/  FSEL R20, R63, -INF , P2 ;  /* 0xff8000003f147808 */ /* 0x002fe20001000000 */
[----:B------:R-:W-:Y:S01]  /*50f0*/  MUFU.TANH R3, R3 ;  /* 0x0000000300037308 */ /* 0x000fe20000002400 */
[----:B------:R-:W-:Y:S02]  /*5100*/  FMNMX.FTZ R61, R26, R5, !PT ;  /* 0x000000051a3d7209 */ /* 0x000fe40007810000 */
[----:B------:R-:W-:-:S02]  /*5110*/  CS2R R106, SRZ ;  /* 0x00000000006a7805 */ /* 0x000fc4000001ff00 */
[----:B------:R-:W-:Y:S02]  /*5120*/  ISETP.GT.AND P2, PT, R18, 0x48, PT ;  /* 0x000000481200780c */ /* 0x000fe40003f44270 */
[----:B------:R-:W-:Y:S02]  /*5130*/  CS2R R104, SRZ ;  /* 0x0000000000687805 */ /* 0x000fe4000001ff00 */
[----:B---3--:R-:W-:Y:S02]  /*5140*/  FSEL R5, R64, -INF , P1 ;  /* 0xff80000040057808 */ /* 0x008fe40000800000 */
[----:B------:R-:W-:Y:S02]  /*5150*/  CS2R R102, SRZ ;  /* 0x0000000000667805 */ /* 0x000fe4000001ff00 */
[----:B------:R-:W-:Y:S01]  /*5160*/  FMNMX.FTZ R2, R20, R61, !PT ;  /* 0x0000003d14027209 */ /* 0x000fe20007810000 */
[----:B------:R-:W-:Y:S01]  /*5170*/  MUFU.TANH R56, R56 ;  /* 0x0000003800387308 */ /* 0x000fe20000002400 */
[----:B------:R-:W-:-:S02]  /*5180*/  ISETP.GT.AND P1, PT, R18, 0x49, PT ;  /* 0x000000491200780c */ /* 0x000fc40003f24270 */
[----:B------:R-:W-:Y:S02]  /*5190*/  CS2R R100, SRZ ;  /* 0x0000000000647805 */ /* 0x000fe4000001ff00 */
[----:B-----5:R-:W-:Y:S02]  /*51a0*/  FSEL R18, R30, -INF , P2 ;  /* 0xff8000001e127808 */ /* 0x020fe40001000000 */
[----:B------:R-:W-:Y:S02]  /*51b0*/  CS2R R98, SRZ ;  /* 0x0000000000627805 */ /* 0x000fe4000001ff00 */
[----:B--2---:R-:W-:Y:S02]  /*51c0*/  FMNMX.FTZ R31, R5, R2, !PT ;  /* 0x00000002051f7209 */ /* 0x004fe40007810000 */
[----:B------:R-:W-:Y:S02]  /*51d0*/  CS2R R96, SRZ ;  /* 0x0000000000607805 */ /* 0x000fe4000001ff00 */
[----:B0-----:R-:W-:Y:S01]  /*51e0*/  FSEL R2, R65, -INF , P1 ;  /* 0xff80000041027808 */ /* 0x001fe20000800000 */
[----:B------:R-:W0:Y:S01]  /*51f0*/  MUFU.TANH R58, R58 ;  /* 0x0000003a003a7308 */ /* 0x000e220000002400 */
[----:B------:R-:W-:-:S02]  /*5200*/  FMNMX.FTZ R31, R18, R31, !PT ;  /* 0x0000001f121f7209 */ /* 0x000fc40007810000 */
[----:B------:R-:W-:Y:S02]  /*5210*/  CS2R R94, SRZ ;  /* 0x00000000005e7805 */ /* 0x000fe4000001ff00 */
[----:B------:R-:W-:Y:S02]  /*5220*/  ISETP.GT.AND P1, PT, R60, RZ, PT ;  /* 0x000000ff3c00720c */ /* 0x000fe40003f24270 */
[----:B------:R-:W-:Y:S02]  /*5230*/  CS2R R92, SRZ ;  /* 0x00000000005c7805 */ /* 0x000fe4000001ff00 */
[----:B------:R-:W-:Y:S02]  /*5240*/  FMNMX.FTZ R31, R2, R31, !PT ;  /* 0x0000001f021f7209 */ /* 0x000fe40007810000 */
[----:B------:R-:W-:Y:S02]  /*5250*/  CS2R R90, SRZ ;  /* 0x00000000005a7805 */ /* 0x000fe4000001ff00 */
[C---:B------:R-:W-:Y:S01]  /*5260*/  ISETP.GT.AND P2, PT, R60.reuse, 0x1, PT ;  /* 0x000000013c00780c */ /* 0x040fe20003f44270 */
[----:B------:R-:W1:Y:S01]  /*5270*/  MUFU.TANH R57, R57 ;  /* 0x0000003900397308 */ /* 0x000e620000002400 */
[----:B------:R-:W-:Y:S01]  /*5280*/  ISETP.GT.AND P3, PT, R60, 0x8, PT ;  /* 0x000000083c00780c */ /* 0x000fe20003f64270 */
[----:B------:R-:W2:Y:S01]  /*5290*/  SHFL.BFLY PT, R30, R31, 0x2, 0x1f ;  /* 0x0c401f001f1e7f89 */ /* 0x000ea200000e0000 */
[----:B------:R-:W-:-:S02]  /*52a0*/  R2UR UR4, R0 ;  /* 0x00000000000472ca */ /* 0x000fc400000e0000 */
[----:B------:R-:W-:Y:S02]  /*52b0*/  CS2R R88, SRZ ;  /* 0x0000000000587805 */ /* 0x000fe4000001ff00 */
[----:B------:R-:W-:Y:S02]  /*52c0*/  R2UR UR14, R214 ;  /* 0x00000000d60e72ca */ /* 0x000fe400000e0000 */
[----:B------:R-:W-:Y:S02]  /*52d0*/  CS2R R86, SRZ ;  /* 0x0000000000567805 */ /* 0x000fe4000001ff00 */
[----:B------:R-:W-:Y:S01]  /*52e0*/  CS2R R84, SRZ ;  /* 0x0000000000547805 */ /* 0x000fe2000001ff00 */
[----:B------:R-:W3:Y:S01]  /*52f0*/  MUFU.TANH R59, R59 ;  /* 0x0000003b003b7308 */ /* 0x000ee20000002400 */
[----:B0-----:R-:W-:Y:S02]  /*5300*/  FSEL R58, R58, -INF , P3 ;  /* 0xff8000003a3a7808 */ /* 0x001fe40001800000 */
[----:B------:R-:W-:-:S02]  /*5310*/  CS2R R82, SRZ ;  /* 0x0000000000527805 */ /* 0x000fc4000001ff00 */
[----:B------:R-:W-:Y:S02]  /*5320*/  ISETP.GT.AND P3, PT, R60, 0x28, PT ;  /* 0x000000283c00780c */ /* 0x000fe40003f64270 */
[----:B------:R-:W-:Y:S02]  /*5330*/  CS2R R80, SRZ ;  /* 0x0000000000507805 */ /* 0x000fe4000001ff00 */
[----:B------:R-:W-:Y:S02]  /*5340*/  CS2R R78, SRZ ;  /* 0x00000000004e7805 */ /* 0x000fe4000001ff00 */
[----:B------:R-:W-:Y:S02]  /*5350*/  CS2R R76, SRZ ;  /* 0x00000000004c7805 */ /* 0x000fe4000001ff00 */
[----:B------:R-:W-:Y:S01]  /*5360*/  CS2R R74, SRZ ;  /* 0x00000000004a7805 */ /* 0x000fe2000001ff00 */
[----:B------:R2:W-:Y:S01]  /*5370*/  MUFU.TANH R61, R40 ;  /* 0x00000028003d7308 */ /* 0x0005e20000002400 */
[----:B------:R-:W-:Y:S01]  /*5380*/  UIADD3 UR4, UR4, 0x38840, URZ ;  /* 0x0003884004047890 */ /* 0x000fe2000fffe03f */
[----:B------:R-:W-:Y:S01]  /*5390*/  CS2R R72, SRZ ;  /* 0x0000000000487805 */ /* 0x000fe2000001ff00 */
[----:B------:R-:W-:Y:S01]  /*53a0*/  UISETP.LT.AND UP0, UPT, UR14, UR6, UPT ;  /* 0x000000060e00728c */ /* 0x000fe2000bf01270 */
[----:B------:R-:W-:Y:S01]  /*53b0*/  CS2R R70, SRZ ;  /* 0x0000000000467805 */ /* 0x000fe2000001ff00 */
[----:B------:R-:W-:-:S02]  /*53c0*/  UPRMT UR4, UR15, 0x654, UR4 ;  /* 0x000006540f047896 */ /* 0x000fc40008000004 */
[----:B------:R-:W-:Y:S01]  /*53d0*/  USEL UR7, UR14, UR6, !UP0 ;  /* 0x000000060e077287 */ /* 0x000fe2000c000000 */
[----:B------:R-:W0:Y:S01]  /*53e0*/  MUFU.TANH R49, R49 ;  /* 0x0000003100317308 */ /* 0x000e220000002400 */
[----:B--2---:R-:W-:Y:S02]  /*53f0*/  FMNMX.FTZ R40, R31, R30, !PT ;  /* 0x0000001e1f287209 */ /* 0x004fe40007810000 */
[----:B------:R-:W-:Y:S01]  /*5400*/  UISETP.GE.AND UP0, UPT, UR61, UR7, UPT ;  /* 0x000000073d00728c */ /* 0x000fe2000bf06270 */
[----:B------:R-:W-:Y:S02]  /*5410*/  FSEL R30, R3, -INF , P1 ;  /* 0xff800000031e7808 */ /* 0x000fe40000800000 */
[----:B------:R-:W-:Y:S01]  /*5420*/  FSEL R31, R56, -INF , P2 ;  /* 0xff800000381f7808 */ /* 0x000fe20001000000 */
[----:B------:R-:W-:Y:S01]  /*5430*/  SYNCS.ARRIVE.TRANS64.RED.A1T0 RZ, [UR4], RZ ;  /* 0x000000ffffff79a7 */ /* 0x000fe20008100404 */
[----:B------:R-:W2:Y:S01]  /*5440*/  MUFU.TANH R51, R51 ;  /* 0x0000003300337308 */ /* 0x000ea20000002400 */
[----:B------:R-:W-:-:S02]  /*5450*/  ISETP.GT.AND P1, PT, R60, 0x9, PT ;  /* 0x000000093c00780c */ /* 0x000fc40003f24270 */
[----:B------:R-:W-:Y:S02]  /*5460*/  FMNMX.FTZ R3, R30, R31, !PT ;  /* 0x0000001f1e037209 */ /* 0x000fe40007810000 */
[C---:B------:R-:W-:Y:S02]  /*5470*/  ISETP.GT.AND P2, PT, R60.reuse, 0x10, PT ;  /* 0x000000103c00780c */ /* 0x040fe40003f44270 */
[----:B-1----:R-:W-:Y:S01]  /*5480*/  FSEL R57, R57, -INF , P1 ;  /* 0xff80000039397808 */ /* 0x002fe20000800000 */
[----:B------:R1:W-:Y:S01]  /*5490*/  MUFU.TANH R63, R41 ;  /* 0x00000029003f7308 */ /* 0x0003e20000002400 */
[C---:B------:R-:W-:Y:S02]  /*54a0*/  ISETP.GT.AND P1, PT, R60.reuse, 0x11, PT ;  /* 0x000000113c00780c */ /* 0x040fe40003f24270 */
[----:B---3--:R-:W-:Y:S02]  /*54b0*/  FSEL R59, R59, -INF , P2 ;  /* 0xff8000003b3b7808 */ /* 0x008fe40001000000 */
[----:B------:R-:W-:-:S02]  /*54c0*/  ISETP.GT.AND P2, PT, R60, 0x18, PT ;  /* 0x000000183c00780c */ /* 0x000fc40003f44270 */
[----:B0-----:R-:W-:Y:S01]  /*54d0*/  FSEL R49, R49, -INF , P1 ;  /* 0xff80000031317808 */ /* 0x001fe20000800000 */
[----:B------:R-:W0:Y:S01]  /*54e0*/  MUFU.TANH R53, R53 ;  /* 0x0000003500357308 */ /* 0x000e220000002400 */
[----:B-1----:R-:W1:Y:S01]  /*54f0*/  SHFL.BFLY PT, R41, R40, 0x1, 0x1f ;  /* 0x0c201f0028297f89 */ /* 0x002e6200000e0000 */
[C---:B------:R-:W-:Y:S02]  /*5500*/  ISETP.GT.AND P1, PT, R60.reuse, 0x19, PT ;  /* 0x000000193c00780c */ /* 0x040fe40003f24270 */
[----:B--2---:R-:W-:Y:S02]  /*5510*/  FSEL R51, R51, -INF , P2 ;  /* 0xff80000033337808 */ /* 0x004fe40001000000 */
[----:B------:R-:W-:Y:S02]  /*5520*/  ISETP.GT.AND P2, PT, R60, 0x20, PT ;  /* 0x000000203c00780c */ /* 0x000fe40003f44270 */
[----:B------:R2:W-:Y:S08]  /*5530*/  MUFU.TANH R62, R24 ;  /* 0x00000018003e7308 */ /* 0x0005f00000002400 */
[----:B------:R-:W3:Y:S01]  /*5540*/  MUFU.TANH R44, R44 ;  /* 0x0000002c002c7308 */ /* 0x000ee20000002400 */
[----:B--2---:R-:W-:-:S04]  /*5550*/  FMNMX.FTZ R24, R58, R3, !PT ;  /* 0x000000033a187209 */ /* 0x004fc80007810000 */
[----:B------:R-:W-:-:S03]  /*5560*/  FMNMX.FTZ R24, R57, R24, !PT ;  /* 0x0000001839187209 */ /* 0x000fc60007810000 */
[----:B------:R-:W2:Y:S01]  /*5570*/  MUFU.TANH R45, R45 ;  /* 0x0000002d002d7308 */ /* 0x000ea20000002400 */
[----:B------:R-:W-:Y:S02]  /*5580*/  FMNMX.FTZ R24, R59, R24, !PT ;  /* 0x000000183b187209 */ /* 0x000fe40007810000 */
[----:B-1----:R-:W-:Y:S02]  /*5590*/  FMNMX.FTZ R3, R40, R41, !PT ;  /* 0x0000002928037209 */ /* 0x002fe40007810000 */
[----:B------:R-:W-:-:S03]  /*55a0*/  FMNMX.FTZ R24, R49, R24, !PT ;  /* 0x0000001831187209 */ /* 0x000fc60007810000 */
[----:B------:R0:W1:Y:S08]  /*55b0*/  MUFU.TANH R64, R32 ;  /* 0x0000002000407308 */ /* 0x0000700000002400 */
[----:B------:R4:W-:Y:S01]  /*55c0*/  MUFU.TANH R56, R25 ;  /* 0x0000001900387308 */ /* 0x0009e20000002400 */
[----:B0-----:R-:W-:Y:S02]  /*55d0*/  FSEL R32, R53, -INF , P1 ;  /* 0xff80000035207808 */ /* 0x001fe40000800000 */
[----:B------:R-:W-:-:S05]  /*55e0*/  ISETP.GT.AND P1, PT, R60, 0x21, PT ;  /* 0x000000213c00780c */ /* 0x000fca0003f24270 */
[----:B------:R0:W-:Y:S01]  /*55f0*/  MUFU.TANH R68, R28 ;  /* 0x0000001c00447308 */ /* 0x0001e20000002400 */
[----:B----4-:R-:W-:-:S04]  /*5600*/  FMNMX.FTZ R25, R51, R24, !PT ;  /* 0x0000001833197209 */ /* 0x010fc80007810000 */
[----:B------:R-:W-:-:S03]  /*5610*/  FMNMX.FTZ R25, R32, R25, !PT ;  /* 0x0000001920197209 */ /* 0x000fc60007810000 */
[----:B------:R4:W5:Y:S01]  /*5620*/  MUFU.TANH R65, R33 ;  /* 0x0000002100417308 */ /* 0x0009620000002400 */
[----:B0-----:R-:W-:Y:S02]  /*5630*/  FSEL R28, R61, -INF , P2 ;  /* 0xff8000003d1c7808 */ /* 0x001fe40001000000 */
[----:B------:R-:W-:Y:S02]  /*5640*/  FSETP.NEU.FTZ.AND P2, PT, R3, -INF , PT ;  /* 0xff8000000300780b */ /* 0x000fe40003f5d000 */
[----:B------:R-:W-:-:S03]  /*5650*/  FMNMX.FTZ R24, R28, R25, !PT ;  /* 0x000000191c187209 */ /* 0x000fc60007810000 */
[----:B------:R0:W5:Y:S01]  /*5660*/  MUFU.TANH R66, R36 ;  /* 0x0000002400427308 */ /* 0x0001620000002400 */
[----:B----4-:R-:W-:Y:S02]  /*5670*/  FSEL R33, R63, -INF , P1 ;  /* 0xff8000003f217808 */ /* 0x010fe40000800000 */
[----:B------:R-:W-:Y:S02]  /*5680*/  ISETP.GT.AND P1, PT, R60, 0x29, PT ;  /* 0x000000293c00780c */ /* 0x000fe40003f24270 */
[----:B------:R-:W-:-:S03]  /*5690*/  FMNMX.FTZ R24, R33, R24, !PT ;  /* 0x0000001821187209 */ /* 0x000fc60007810000 */
[----:B------:R3:W-:Y:S01]  /*56a0*/  MUFU.TANH R69, R29 ;  /* 0x0000001d00457308 */ /* 0x0007e20000002400 */
[----:B0-----:R-:W-:-:S05]  /*56b0*/  FMUL.FTZ R36, R3, UR5 ;  /* 0x0000000503247c20 */ /* 0x001fca0008410000 */
[----:B------:R-:W-:Y:S02]  /*56c0*/  FSEL R25, R36, RZ, P2 ;  /* 0x000000ff24197208 */ /* 0x000fe40001000000 */
[----:B------:R1:W0:Y:S01]  /*56d0*/  MUFU.TANH R67, R37 ;  /* 0x0000002500437308 */ /* 0x0002220000002400 */
[----:B---3--:R-:W-:Y:S02]  /*56e0*/  FSEL R29, R44, -INF , P3 ;  /* 0xff8000002c1d7808 */ /* 0x008fe40001800000 */
[----:B------:R-:W-:Y:S01]  /*56f0*/  ISETP.GT.AND P2, PT, R60, 0x30, PT ;  /* 0x000000303c00780c */ /* 0x000fe20003f44270 */
[--C-:B------:R-:W-:Y:S01]  /*5700*/  FFMA.FTZ R209, R54, UR5, -R25.reuse ;  /* 0x0000000536d17c23 */ /* 0x100fe20008010819 */
[----:B--2---:R-:W-:Y:S01]  /*5710*/  FSEL R36, R45, -INF , P1 ;  /* 0xff8000002d247808 */ /* 0x004fe20000800000 */
[--C-:B------:R-:W-:Y:S01]  /*5720*/  FFMA.FTZ R54, R52, UR5, -R25.reuse ;  /* 0x0000000534367c23 */ /* 0x100fe20008010819 */
[----:B------:R-:W-:Y:S01]  /*5730*/  FMNMX.FTZ R41, R29, R24, !PT ;  /* 0x000000181d297209 */ /* 0x000fe20007810000 */
[--C-:B------:R-:W-:Y:S01]  /*5740*/  FFMA.FTZ R55, R50, UR5, -R25.reuse ;  /* 0x0000000532377c23 */ /* 0x100fe20008010819 */
[----:B------:R-:W-:Y:S01]  /*5750*/  ISETP.GT.AND P1, PT, R60, 0x31, PT ;  /* 0x000000313c00780c */ /* 0x000fe20003f24270 */
[--C-:B------:R-:W-:Y:S01]  /*5760*/  FFMA.FTZ R35, R35, UR5, -R25.reuse ;  /* 0x0000000523237c23 */ /* 0x100fe20008010819 */
[----:B-1----:R-:W-:Y:S01]  /*5770*/  FSEL R37, R64, -INF , P2 ;  /* 0xff80000040257808 */ /* 0x002fe20001000000 */
[--C-:B------:R-:W-:Y:S01]  /*5780*/  FFMA.FTZ R197, R4, UR5, -R25.reuse ;  /* 0x0000000504c57c23 */ /* 0x100fe20008010819 */
[----:B------:R-:W-:Y:S01]  /*5790*/  FMNMX.FTZ R24, R36, R41, !PT ;  /* 0x0000002924187209 */ /* 0x000fe20007810000 */
[----:B------:R-:W-:Y:S01]  /*57a0*/  MUFU.EX2 R207, R35 ;  /* 0x0000002300cf7308 */ /* 0x000fe20000000800 */
[----:B------:R-:W-:Y:S01]  /*57b0*/  ISETP.GT.AND P2, PT, R60, 0x38, PT ;  /* 0x000000383c00780c */ /* 0x000fe20003f44270 */
[--C-:B------:R-:W-:Y:S01]  /*57c0*/  FFMA.FTZ R199, R21, UR5, -R25.reuse ;  /* 0x0000000515c77c23 */ /* 0x100fe20008010819 */
[----:B-----5:R-:W-:Y:S01]  /*57d0*/  FSEL R40, R65, -INF , P1 ;  /* 0xff80000041287808 */ /* 0x020fe20000800000 */
[--C-:B------:R-:W-:Y:S01]  /*57e0*/  FFMA.FTZ R21, R20, UR5, -R25.reuse ;  /* 0x0000000514157c23 */ /* 0x100fe20008010819 */
[----:B------:R-:W-:Y:S01]  /*57f0*/  FMNMX.FTZ R45, R37, R24, !PT ;  /* 0x00000018252d7209 */ /* 0x000fe20007810000 */
[--C-:B------:R-:W-:Y:S01]  /*5800*/  FFMA.FTZ R42, R42, UR5, -R25.reuse ;  /* 0x000000052a2a7c23 */ /* 0x100fe20008010819 */
[----:B------:R-:W-:Y:S01]  /*5810*/  ISETP.GT.AND P1, PT, R60, 0x39, PT ;  /* 0x000000393c00780c */ /* 0x000fe20003f24270 */
[----:B------:R1:W-:Y:S01]  /*5820*/  MUFU.EX2 R24, R54 ;  /* 0x0000003600187308 */ /* 0x0003e20000000800 */
[----:B------:R-:W-:Y:S01]  /*5830*/  FSEL R41, R66, -INF , P2 ;  /* 0xff80000042297808 */ /* 0x000fe20001000000 */
[--C-:B------:R-:W-:Y:S01]  /*5840*/  FFMA.FTZ R5, R5, UR5, -R25.reuse ;  /* 0x0000000505057c23 */ /* 0x100fe20008010819 */
[----:B------:R-:W-:Y:S01]  /*5850*/  FMNMX.FTZ R52, R40, R45, !PT ;  /* 0x0000002d28347209 */ /* 0x000fe20007810000 */
[--C-:B------:R-:W-:Y:S01]  /*5860*/  FFMA.FTZ R18, R18, UR5, -R25.reuse ;  /* 0x0000000512127c23 */ /* 0x100fe20008010819 */
[----:B------:R-:W-:Y:S01]  /*5870*/  ISETP.GT.AND P2, PT, R60, 0x40, PT ;  /* 0x000000403c00780c */ /* 0x000fe20003f44270 */
[--C-:B------:R-:W-:Y:S01]  /*5880*/  FFMA.FTZ R38, R38, UR5, -R25.reuse ;  /* 0x0000000526267c23 */ /* 0x100fe20008010819 */
[----:B0-----:R-:W-:Y:S01]  /*5890*/  FSEL R44, R67, -INF , P1 ;  /* 0xff800000432c7808 */ /* 0x001fe20000800000 */
[----:B------:R-:W-:Y:S01]  /*58a0*/  MUFU.EX2 R209, R209 ;  /* 0x000000d100d17308 */ /* 0x000fe20000000800 */
[----:B------:R-:W-:Y:S01]  /*58b0*/  FMNMX.FTZ R53, R41, R52, !PT ;  /* 0x0000003429357209 */ /* 0x000fe20007810000 */
[--C-:B-1----:R-:W-:Y:S01]  /*58c0*/  FFMA.FTZ R54, R48, UR5, -R25.reuse ;  /* 0x0000000530367c23 */ /* 0x102fe20008010819 */
        /* <DEDUP_REMOVED lines=13> */
[----:B------:R-:W0:Y:S01]  /*59a0*/  MUFU.EX2 R54, R54 ;  /* 0x0000003600367308 */ /* 0x000e220000000800 */
[----:B------:R-:W-:Y:S01]  /*59b0*/  FSEL R48, R68, -INF , P2 ;  /* 0xff80000044307808 */ /* 0x000fe20001000000 */
[--C-:B------:R-:W-:Y:S01]  /*59c0*/  FFMA.FTZ R46, R46, UR5, -R25.reuse ;  /* 0x000000052e2e7c23 */ /* 0x100fe20008010819 */
[----:B------:R-:W-:Y:S01]  /*59d0*/  FMNMX.FTZ R53, R50, R53, !PT ;  /* 0x0000003532357209 */ /* 0x000fe20007810000 */
[--C-:B------:R-:W-:Y:S01]  /*59e0*/  FFMA.FTZ R26, R26, UR5, -R25.reuse ;  /* 0x000000051a1a7c23 */ /* 0x100fe20008010819 */
[----:B------:R-:W-:Y:S01]  /*59f0*/  FSEL R52, R69, -INF , P1 ;  /* 0xff80000045347808 */ /* 0x000fe20000800000 */
[----:B------:R-:W-:Y:S01]  /*5a00*/  FFMA.FTZ R2, R2, UR5, -R25 ;  /* 0x0000000502027c23 */ /* 0x000fe20008010819 */
[----:B------:R-:W-:Y:S01]  /*5a10*/  FMNMX.FTZ R53, R48, R53, !PT ;  /* 0x0000003530357209 */ /* 0x000fe20007810000 */
[----:B------:R-:W-:Y:S01]  /*5a20*/  MUFU.EX2 R42, R42 ;  /* 0x0000002a002a7308 */ /* 0x000fe20000000800 */
[----:B------:R-:W-:-:S02]  /*5a30*/  CS2R R68, SRZ ;  /* 0x0000000000447805 */ /* 0x000fc4000001ff00 */
[----:B------:R-:W-:Y:S02]  /*5a40*/  CS2R R66, SRZ ;  /* 0x0000000000427805 */ /* 0x000fe4000001ff00 */
[----:B------:R-:W-:Y:S02]  /*5a50*/  FMNMX.FTZ R53, R52, R53, !PT ;  /* 0x0000003534357209 */ /* 0x000fe40007810000 */
[----:B------:R-:W-:-:S03]  /*5a60*/  CS2R R64, SRZ ;  /* 0x0000000000407805 */ /* 0x000fc6000001ff00 */
[----:B------:R-:W1:Y:S01]  /*5a70*/  SHFL.BFLY PT, R34, R53, 0x2, 0x1f ;  /* 0x0c401f0035227f89 */ /* 0x000e6200000e0000 */
[----:B------:R-:W-:Y:S01]  /*5a80*/  MUFU.EX2 R205, R56 ;  /* 0x0000003800cd7308 */ /* 0x000fe20000000800 */
[----:B0-----:R-:W-:-:S07]  /*5a90*/  F2FP.F16.F32.PACK_AB R211, R54, R55 ;  /* 0x0000003736d3723e */ /* 0x001fce00000000ff */
[----:B------:R0:W-:Y:S08]  /*5aa0*/  MUFU.EX2 R195, R18 ;  /* 0x0000001200c37308 */ /* 0x0001f00000000800 */
[----:B------:R-:W-:Y:S01]  /*5ab0*/  MUFU.EX2 R203, R38 ;  /* 0x0000002600cb7308 */ /* 0x000fe20000000800 */
[----:B0-----:R-:W-:Y:S01]  /*5ac0*/  FADD.FTZ R18, R209, R24 ;  /* 0x00000018d1127221 */ /* 0x001fe20000010000 */
[----:B------:R-:W-:-:S02]  /*5ad0*/  F2FP.F16.F32.PACK_AB R209, R24, R209 ;  /* 0x000000d118d1723e */ /* 0x000fc400000000ff */
[----:B-1----:R-:W-:-:S04]  /*5ae0*/  FMNMX.FTZ R34, R53, R34, !PT ;  /* 0x0000002235227209 */ /* 0x002fc80007810000 */
[----:B------:R-:W-:Y:S01]  /*5af0*/  MUFU.EX2 R60, R39 ;  /* 0x00000027003c7308 */ /* 0x000fe20000000800 */
[----:B------:R-:W0:Y:S07]  /*5b00*/  SHFL.BFLY PT, R35, R34, 0x1, 0x1f ;  /* 0x0c201f0022237f89 */ /* 0x000e2e00000e0000 */
[----:B------:R-:W-:Y:S08]  /*5b10*/  MUFU.EX2 R56, R27 ;  /* 0x0000001b00387308 */ /* 0x000ff00000000800 */
[----:B------:R-:W-:Y:S08]  /*5b20*/  MUFU.EX2 R43, R43 ;  /* 0x0000002b002b7308 */ /* 0x000ff00000000800 */
[----:B------:R-:W1:Y:S01]  /*5b30*/  MUFU.EX2 R62, R47 ;  /* 0x0000002f003e7308 */ /* 0x000e620000000800 */
[----:B0-----:R-:W-:-:S04]  /*5b40*/  FMNMX.FTZ R4, R34, R35, !PT ;  /* 0x0000002322047209 */ /* 0x001fc80007810000 */
[C---:B------:R-:W-:Y:S01]  /*5b50*/  FSETP.NEU.FTZ.AND P1, PT, R4.reuse, -INF , PT ;  /* 0xff8000000400780b */ /* 0x040fe20003f3d000 */
[----:B------:R-:W-:Y:S02]  /*5b60*/  FMUL.FTZ R20, R4, UR5 ;  /* 0x0000000504147c20 */ /* 0x000fe40008410000 */
[----:B------:R-:W-:Y:S03]  /*5b70*/  MUFU.EX2 R34, R5 ;  /* 0x0000000500227308 */ /* 0x000fe60000000800 */
[----:B------:R-:W-:Y:S02]  /*5b80*/  FSEL R20, R20, RZ, P1 ;  /* 0x000000ff14147208 */ /* 0x000fe40000800000 */
[----:B------:R-:W-:-:S03]  /*5b90*/  PLOP3.LUT P1, PT, PT, PT, UP0, 0x80, 0x0 ;  /* 0x000000000000781c */ /* 0x000fc60003f2f008 */
        /* <DEDUP_REMOVED lines=22> */
[----:B------:R-:W-:Y:S01]  /*5d00*/  FFMA.FTZ R20, R52, UR5, -R20 ;  /* 0x0000000534147c23 */ /* 0x000fe20008010814 */
[----:B-1----:R-:W-:Y:S01]  /*5d10*/  F2FP.F16.F32.PACK_AB R201, R62, R43 ;  /* 0x0000002b3ec9723e */ /* 0x002fe200000000ff */
[----:B------:R-:W1:Y:S01]  /*5d20*/  MUFU.EX2 R58, R58 ;  /* 0x0000003a003a7308 */ /* 0x000e620000000800 */
[----:B------:R-:W-:-:S07]  /*5d30*/  CS2R R52, SRZ ;  /* 0x0000000000347805 */ /* 0x000fce000001ff00 */
[----:B------:R-:W2:Y:S01]  /*5d40*/  MUFU.EX2 R57, R57 ;  /* 0x0000003900397308 */ /* 0x000ea20000000800 */
[----:B0-----:R-:W-:Y:S01]  /*5d50*/  FADD.FTZ R5, R30, R31 ;  /* 0x0000001f1e057221 */ /* 0x001fe20000010000 */
[----:B------:R-:W-:Y:S02]  /*5d60*/  F2FP.F16.F32.PACK_AB R208, R31, R30 ;  /* 0x0000001e1fd0723e */ /* 0x000fe400000000ff */
[----:B------:R-:W-:-:S04]  /*5d70*/  CS2R R30, SRZ ;  /* 0x00000000001e7805 */ /* 0x000fc8000001ff00 */
        /* <DEDUP_REMOVED lines=9> */
[C---:B------:R-:W-:Y:S01]  /*5e10*/  FADD.FTZ R0, R205.reuse, R0 ;  /* 0x00000000cd007221 */ /* 0x040fe20000010000 */
[----:B------:R-:W-:Y:S01]  /*5e20*/  F2FP.F16.F32.PACK_AB R205, R205, R42 ;  /* 0x0000002acdcd723e */ /* 0x000fe200000000ff */
[----:B------:R-:W2:Y:S01]  /*5e30*/  MUFU.EX2 R51, R51 ;  /* 0x0000003300337308 */ /* 0x000ea20000000800 */
[----:B0-----:R-:W-:Y:S01]  /*5e40*/  FADD.FTZ R27, R59, R38 ;  /* 0x000000263b1b7221 */ /* 0x001fe20000010000 */
[----:B------:R-:W-:Y:S01]  /*5e50*/  FADD.FTZ R25, R207, R0 ;  /* 0x00000000cf197221 */ /* 0x000fe20000010000 */
[C---:B------:R-:W-:Y:S02]  /*5e60*/  F2FP.F16.F32.PACK_AB R207, R60.reuse, R207 ;  /* 0x000000cf3ccf723e */ /* 0x040fe400000000ff */
[----:B------:R-:W-:Y:S01]  /*5e70*/  CS2R R38, SRZ ;  /* 0x0000000000267805 */ /* 0x000fe2000001ff00 */
[----:B------:R-:W-:Y:S01]  /*5e80*/  FADD.FTZ R0, R60, R25 ;  /* 0x000000193c007221 */ /* 0x000fe20000010000 */
[----:B------:R-:W-:Y:S01]  /*5e90*/  CS2R R60, SRZ ;  /* 0x00000000003c7805 */ /* 0x000fe2000001ff00 */
[----:B------:R-:W0:Y:S01]  /*5ea0*/  MUFU.EX2 R32, R32 ;  /* 0x0000002000207308 */ /* 0x000e220000000800 */
[C---:B-1----:R-:W-:Y:S01]  /*5eb0*/  FADD.FTZ R18, R204.reuse, R27 ;  /* 0x0000001bcc127221 */ /* 0x042fe20000010000 */
[----:B------:R-:W-:-:S02]  /*5ec0*/  F2FP.F16.F32.PACK_AB R204, R204, R59 ;  /* 0x0000003bcccc723e */ /* 0x000fc400000000ff */
[----:B------:R-:W-:-:S04]  /*5ed0*/  CS2R R58, SRZ ;  /* 0x00000000003a7805 */ /* 0x000fc8000001ff00 */
[----:B------:R-:W1:Y:S01]  /*5ee0*/  MUFU.EX2 R28, R28 ;  /* 0x0000001c001c7308 */ /* 0x000e620000000800 */
[----:B--2---:R-:W-:-:S07]  /*5ef0*/  FADD.FTZ R5, R51, R18 ;  /* 0x0000001233057221 */ /* 0x004fce0000010000 */
[----:B------:R-:W2:Y:S01]  /*5f00*/  MUFU.EX2 R33, R33 ;  /* 0x0000002100217308 */ /* 0x000ea20000000800 */
[C---:B0-----:R-:W-:Y:S01]  /*5f10*/  FADD.FTZ R5, R32.reuse, R5 ;  /* 0x0000000520057221 */ /* 0x041fe20000010000 */
[----:B------:R-:W-:-:S06]  /*5f20*/  F2FP.F16.F32.PACK_AB R206, R32, R51 ;  /* 0x0000003320ce723e */ /* 0x000fcc00000000ff */
[----:B------:R-:W0:Y:S01]  /*5f30*/  MUFU.EX2 R29, R29 ;  /* 0x0000001d001d7308 */ /* 0x000e220000000800 */
[----:B-1----:R-:W-:Y:S01]  /*5f40*/  FADD.FTZ R18, R28, R5 ;  /* 0x000000051c127221 */ /* 0x002fe20000010000 */
[----:B------:R-:W-:Y:S01]  /*5f50*/  FADD.FTZ R5, R43, R0 ;  /* 0x000000002b057221 */ /* 0x000fe20000010000 */
[----:B------:R-:W-:-:S03]  /*5f60*/  CS2R R42, SRZ ;  /* 0x00000000002a7805 */ /* 0x000fc6000001ff00 */
[----:B------:R-:W-:Y:S01]  /*5f70*/  FADD.FTZ R5, R62, R5 ;  /* 0x000000053e057221 */ /* 0x000fe20000010000 */
[----:B------:R-:W-:Y:S01]  /*5f80*/  CS2R R62, SRZ ;  /* 0x00000000003e7805 */ /* 0x000fe2000001ff00 */
[----:B------:R-:W1:Y:S01]  /*5f90*/  MUFU.EX2 R36, R36 ;  /* 0x0000002400247308 */ /* 0x000e620000000800 */
[C---:B--2---:R-:W-:Y:S01]  /*5fa0*/  FADD.FTZ R18, R33.reuse, R18 ;  /* 0x0000001221127221 */ /* 0x044fe20000010000 */
[----:B------:R-:W-:Y:S01]  /*5fb0*/  FADD.FTZ R0, R46, R5 ;  /* 0x000000052e007221 */ /* 0x000fe20000010000 */
[----:B------:R-:W-:Y:S02]  /*5fc0*/  F2FP.F16.F32.PACK_AB R200, R33, R28 ;  /* 0x0000001c21c8723e */ /* 0x000fe400000000ff */
[----:B------:R-:W-:Y:S01]  /*5fd0*/  CS2R R32, SRZ ;  /* 0x0000000000207805 */ /* 0x000fe2000001ff00 */
[C---:B------:R-:W-:Y:S01]  /*5fe0*/  FADD.FTZ R0, R203.reuse, R0 ;  /* 0x00000000cb007221 */ /* 0x040fe20000010000 */
[----:B------:R-:W-:Y:S01]  /*5ff0*/  F2FP.F16.F32.PACK_AB R203, R203, R46 ;  /* 0x0000002ecbcb723e */ /* 0x000fe200000000ff */
[----:B------:R-:W2:Y:S01]  /*6000*/  MUFU.EX2 R37, R37 ;  /* 0x0000002500257308 */ /* 0x000ea20000000800 */
[----:B0-----:R-:W-:Y:S01]  /*6010*/  FADD.FTZ R25, R29, R18 ;  /* 0x000000121d197221 */ /* 0x001fe20000010000 */
[----:B------:R-:W-:-:S06]  /*6020*/  CS2R R46, SRZ ;  /* 0x00000000002e7805 */ /* 0x000fcc000001ff00 */
[----:B------:R-:W0:Y:S01]  /*6030*/  MUFU.EX2 R197, R197 ;  /* 0x000000c500c57308 */ /* 0x000e220000000800 */
[C---:B-1----:R-:W-:Y:S01]  /*6040*/  FADD.FTZ R18, R36.reuse, R25 ;  /* 0x0000001924127221 */ /* 0x042fe20000010000 */
[----:B------:R-:W-:Y:S02]  /*6050*/  F2FP.F16.F32.PACK_AB R202, R36, R29 ;  /* 0x0000001d24ca723e */ /* 0x000fe400000000ff */
[----:B------:R-:W-:-:S04]  /*6060*/  CS2R R28, SRZ ;  /* 0x00000000001c7805 */ /* 0x000fc8000001ff00 */
[----:B------:R-:W1:Y:S01]  /*6070*/  MUFU.EX2 R40, R40 ;  /* 0x0000002800287308 */ /* 0x000e620000000800 */
[----:B--2---:R-:W-:-:S07]  /*6080*/  FADD.FTZ R5, R37, R18 ;  /* 0x0000001225057221 */ /* 0x004fce0000010000 */
[----:B------:R-:W2:Y:S01]  /*6090*/  MUFU.EX2 R41, R41 ;  /* 0x0000002900297308 */ /* 0x000ea20000000800 */
[----:B0-----:R-:W-:Y:S01]  /*60a0*/  FADD.FTZ R25, R197, R0 ;  /* 0x00000000c5197221 */ /* 0x001fe20000010000 */
[----:B------:R-:W-:-:S03]  /*60b0*/  F2FP.F16.F32.PACK_AB R197, R56, R197 ;  /* 0x000000c538c5723e */ /* 0x000fc600000000ff */
[----:B------:R-:W-:Y:S01]  /*60c0*/  FADD.FTZ R18, R56, R25 ;  /* 0x0000001938127221 */ /* 0x000fe20000010000 */
[----:B------:R-:W-:Y:S02]  /*60d0*/  CS2R R56, SRZ ;  /* 0x0000000000387805 */ /* 0x000fe4000001ff00 */
[----:B------:R-:W0:Y:S01]  /*60e0*/  MUFU.EX2 R199, R199 ;  /* 0x000000c700c77308 */ /* 0x000e220000000800 */
[C---:B-1----:R-:W-:Y:S01]  /*60f0*/  FADD.FTZ R0, R40.reuse, R5 ;  /* 0x0000000528007221 */ /* 0x042fe20000010000 */
[----:B------:R-:W-:Y:S02]  /*6100*/  F2FP.F16.F32.PACK_AB R196, R40, R37 ;  /* 0x0000002528c4723e */ /* 0x000fe400000000ff */
[----:B------:R-:W-:-:S04]  /*6110*/  CS2R R36, SRZ ;  /* 0x0000000000247805 */ /* 0x000fc8000001ff00 */
[----:B------:R-:W1:Y:S01]  /*6120*/  MUFU.EX2 R44, R44 ;  /* 0x0000002c002c7308 */ /* 0x000e620000000800 */
[----:B--2---:R-:W-:-:S07]  /*6130*/  FADD.FTZ R25, R41, R0 ;  /* 0x0000000029197221 */ /* 0x004fce0000010000 */
[----:B------:R-:W2:Y:S01]  /*6140*/  MUFU.EX2 R26, R26 ;  /* 0x0000001a001a7308 */ /* 0x000ea20000000800 */
[----:B0-----:R-:W-:-:S07]  /*6150*/  FADD.FTZ R27, R199, R18 ;  /* 0x00000012c71b7221 */ /* 0x001fce0000010000 */
[----:B------:R-:W0:Y:S01]  /*6160*/  MUFU.EX2 R45, R45 ;  /* 0x0000002d002d7308 */ /* 0x000e220000000800 */
[C---:B-1----:R-:W-:Y:S01]  /*6170*/  FADD.FTZ R0, R44.reuse, R25 ;  /* 0x000000192c007221 */ /* 0x042fe20000010000 */
[----:B------:R-:W-:Y:S02]  /*6180*/  F2FP.F16.F32.PACK_AB R198, R44, R41 ;  /* 0x000000292cc6723e */ /* 0x000fe400000000ff */
[----:B------:R-:W-:-:S04]  /*6190*/  CS2R R40, SRZ ;  /* 0x0000000000287805 */ /* 0x000fc8000001ff00 */
[----:B------:R-:W1:Y:S01]  /*61a0*/  MUFU.EX2 R21, R21 ;  /* 0x0000001500157308 */ /* 0x000e620000000800 */
[C---:B--2---:R-:W-:Y:S01]  /*61b0*/  FADD.FTZ R18, R26.reuse, R27 ;  /* 0x0000001b1a127221 */ /* 0x044fe20000010000 */
[----:B------:R-:W-:-:S06]  /*61c0*/  F2FP.F16.F32.PACK_AB R199, R26, R199 ;  /* 0x000000c71ac7723e */ /* 0x000fcc00000000ff */
[----:B------:R-:W2:Y:S01]  /*61d0*/  MUFU.EX2 R50, R50 ;  /* 0x0000003200327308 */ /* 0x000ea20000000800 */
[----:B0-----:R-:W-:-:S07]  /*61e0*/  FADD.FTZ R25, R45, R0 ;  /* 0x000000002d197221 */ /* 0x001fce0000010000 */
[----:B------:R-:W0:Y:S01]  /*61f0*/  MUFU.EX2 R48, R48 ;  /* 0x0000003000307308 */ /* 0x000e220000000800 */
[----:B-1----:R-:W-:Y:S01]  /*6200*/  FADD.FTZ R27, R21, R18 ;  /* 0x00000012151b7221 */ /* 0x002fe20000010000 */
[----:B------:R-:W-:-:S03]  /*6210*/  F2FP.F16.F32.PACK_AB R193, R34, R21 ;  /* 0x0000001522c1723e */ /* 0x000fc600000000ff */
[----:B------:R-:W-:Y:S01]  /*6220*/  FADD.FTZ R0, R34, R27 ;  /* 0x0000001b22007221 */ /* 0x000fe20000010000 */
[----:B------:R-:W-:Y:S02]  /*6230*/  CS2R R34, SRZ ;  /* 0x0000000000227805 */ /* 0x000fe4000001ff00 */
[----:B------:R-:W-:Y:S01]  /*6240*/  CS2R R26, SRZ ;  /* 0x00000000001a7805 */ /* 0x000fe2000001ff00 */
[----:B------:R1:W3:Y:S01]  /*6250*/  MUFU.EX2 R5, R20 ;  /* 0x0000001400057308 */ /* 0x0002e20000000800 */
[C---:B--2---:R-:W-:Y:S01]  /*6260*/  FADD.FTZ R25, R50.reuse, R25 ;  /* 0x0000001932197221 */ /* 0x044fe20000010000 */
[----:B------:R-:W-:Y:S02]  /*6270*/  F2FP.F16.F32.PACK_AB R192, R50, R45 ;  /* 0x0000002d32c0723e */ /* 0x000fe400000000ff */
[----:B------:R-:W-:Y:S02]  /*6280*/  CS2R R50, SRZ ;  /* 0x0000000000327805 */ /* 0x000fe4000001ff00 */
[----:B------:R-:W-:-:S02]  /*6290*/  CS2R R44, SRZ ;  /* 0x00000000002c7805 */ /* 0x000fc4000001ff00 */
[----:B------:R-:W2:Y:S01]  /*62a0*/  MUFU.EX2 R2, R2 ;  /* 0x0000000200027308 */ /* 0x000ea20000000800 */
[----:B0-----:R-:W-:Y:S01]  /*62b0*/  FADD.FTZ R18, R48, R25 ;  /* 0x0000001930127221 */ /* 0x001fe20000010000 */
[----:B------:R-:W-:Y:S01]  /*62c0*/  FADD.FTZ R25, R195, R0 ;  /* 0x00000000c3197221 */ /* 0x000fe20000010000 */
[----:B-1----:R-:W-:Y:S01]  /*62d0*/  MOV R20, UR7 ;  /* 0x0000000700147c02 */ /* 0x002fe20008000f00 */
[----:B------:R-:W-:Y:S02]  /*62e0*/  IMAD.MOV.U32 R0, RZ, RZ, 0x3f800000 ;  /* 0x3f800000ff007424 */ /* 0x000fe400078e00ff */
[C---:B---3--:R-:W-:Y:S01]  /*62f0*/  FADD.FTZ R18, R5.reuse, R18 ;  /* 0x0000001205127221 */ /* 0x048fe20000010000 */
[----:B------:R-:W-:Y:S02]  /*6300*/  F2FP.F16.F32.PACK_AB R194, R5, R48 ;  /* 0x0000003005c2723e */ /* 0x000fe400000000ff */
[----:B------:R-:W-:Y:S01]  /*6310*/  CS2R R48, SRZ ;  /* 0x0000000000307805 */ /* 0x000fe2000001ff00 */
[C---:B--2---:R-:W-:Y:S01]  /*6320*/  FADD.FTZ R5, R2.reuse, R25 ;  /* 0x0000001902057221 */ /* 0x044fe20000010000 */
[----:B------:R-:W-:Y:S01]  /*6330*/  F2FP.F16.F32.PACK_AB R195, R2, R195 ;  /* 0x000000c302c3723e */ /* 0x000fe200000000ff */
[----:B------:R-:W-:Y:S01]  /*6340*/  IMAD.MOV.U32 R2, RZ, RZ, 0x3f800000 ;  /* 0x3f800000ff027424 */ /* 0x000fe200078e00ff */
[----:B------:R-:W-:Y:S01]  /*6350*/  CS2R R24, SRZ ;  /* 0x0000000000187805 */ /* 0x000fe2000001ff00 */
[----:B------:R-:W-:Y:S06]  /*6360*/  @!P1 BRA `(.L_x_2387) ;  /* 0x0000004000cc9947 */ /* 0x000fec0003800000 */
[----:B------:R-:W-:Y:S01]  /*6370*/  R2UR UR4, R17 ;  /* 0x00000000110472ca */ /* 0x000fe200000e0000 */
[----:B------:R-:W-:Y:S01]  /*6380*/  IMAD.MOV.U32 R21, RZ, RZ, R3 ;  /* 0x000000ffff157224 */ /* 0x000fe200078e0003 */
[----:B------:R-:W-:Y:S01]  /*6390*/  UMOV UR60, UR61 ;  /* 0x0000003d003c7c82 */ /* 0x000fe20008000000 */
[----:B------:R-:W-:Y:S01]  /*63a0*/  IMAD.MOV.U32 R228, RZ, RZ, R4 ;  /* 0x000000ffffe47224 */ /* 0x000fe200078e0004 */
[----:B------:R-:W-:Y:S01]  /*63b0*/  UMOV UR37, UR36 ;  /* 0x0000002400257c82 */ /* 0x000fe20008000000 */
[----:B------:R-:W-:Y:S02]  /*63c0*/  IMAD.MOV.U32 R2, RZ, RZ, 0x3f800000 ;  /* 0x3f800000ff027424 */ /* 0x000fe400078e00ff */
[----:B------:R-:W-:-:S06]  /*63d0*/  IMAD.MOV.U32 R151, RZ, RZ, RZ ;  /* 0x000000ffff977224 */ /* 0x000fcc00078e00ff */
[----:B------:R-:W-:-:S07]  /*63e0*/  IMAD.U32 R229, RZ, RZ, UR4 ;  /* 0x00000004ffe57e24 */ /* 0x000fce000f8e00ff */
.L_x_2398:
[----:B------:R-:W-:Y:S01]  /*63f0*/  R2UR UR5, R229 ;  /* 0x00000000e50572ca */ /* 0x000fe200000e0000 */
[----:B------:R-:W-:-:S04]  /*6400*/  UISETP.NE.AND UP0, UPT, UR37, 0x1, UPT ;  /* 0x000000012500788c */ /* 0x000fc8000bf05270 */
[----:B------:R-:W-:-:S08]  /*6410*/  USEL UR4, URZ, 0x1, UP0 ;  /* 0x000000013f047887 */ /* 0x000fd00008000000 */
[----:B------:R-:W-:-:S06]  /*6420*/  ULOP3.LUT UR4, UR5, UR4, URZ, 0x3c, !UPT ;  /* 0x0000000405047292 */ /* 0x000fcc000f8e3c3f */
[----:B------:R-:W-:Y:S01]  /*6430*/  IMAD.U32 R17, RZ, RZ, UR4 ;  /* 0x00000004ff117e24 */ /* 0x000fe2000f8e00ff */
[----:B------:R-:W-:Y:S06]  /*6440*/  @!P0 BRA `(.L_x_2388) ;  /* 0x0000000000048947 */ /* 0x000fec0003800000 */
[----:B------:R-:W-:Y:S01]  /*6450*/  BPT.TRAP 0x1 ;  /* 0x000000040000795c */ /* 0x000fe20000300000 */
.L_x_2388:
[----:B------:R-:W-:Y:S01]  /*6460*/  R2UR UR5, R16 ;  /* 0x00000000100572ca */ /* 0x000fe200000e0000 */
[----:B------:R-:W-:Y:S01]  /*6470*/  UIADD3 UR36, UR37, 0x1, URZ ;  /* 0x0000000125247890 */ /* 0x000fe2000fffe03f */
[----:B------:R-:W-:-:S03]  /*6480*/  R2UR UR4, R17 ;  /* 0x00000000110472ca */ /* 0x000fc600000e0000 */
[----:B------:R-:W-:-:S04]  /*6490*/  UISETP.NE.AND UP0, UPT, UR36, 0x2, UPT ;  /* 0x000000022400788c */ /* 0x000fc8000bf05270 */
[----:B------:R-:W-:-:S04]  /*64a0*/  USEL UR36, UR36, URZ, UP0 ;  /* 0x0000003f24247287 */ /* 0x000fc80008000000 */
[----:B------:R-:W-:Y:S02]  /*64b0*/  ULEA UR61, UR36, UR5, 0x3 ;  /* 0x00000005243d7291 */ /* 0x000fe4000f8e183f */
[----:B------:R-:W-:-:S05]  /*64c0*/  IMAD.U32 R3, RZ, RZ, UR4 ;  /* 0x00000004ff037e24 */ /* 0x000fca000f8e00ff */
[----:B------:R-:W-:-:S04]  /*64d0*/  SHF.L.U32 R3, R3, 0x1f, RZ ;  /* 0x0000001f03037819 */ /* 0x000fc800000006ff */
[----:B------:R0:W1:Y:S01]  /*64e0*/  SYNCS.PHASECHK.TRANS64.TRYWAIT P1, [UR61+0x38830], R3 ;  /* 0x03883003ff0075a7 */ /* 0x000062000802017d */
[----:B------:R-:W-:Y:S05]  /*64f0*/  @!P0 BRA `(.L_x_2389) ;  /* 0x0000000000048947 */ /* 0x000fea0003800000 */
[----:B------:R-:W-:Y:S01]  /*6500*/  BPT.TRAP 0x1 ;  /* 0x000000040000795c */ /* 0x000fe20000300000 */
.L_x_2389:
[----:B-1----:R-:W-:Y:S05]  /*6510*/  @P1 BRA `(.L_x_2390) ;  /* 0x0000000000081947 */ /* 0x002fea0003800000 */
[----:B------:R-:W1:Y:S02]  /*6520*/  SYNCS.PHASECHK.TRANS64.TRYWAIT P1, [UR61+0x38830], R3 ;  /* 0x03883003ff0075a7 */ /* 0x000e64000802017d */
[----:B-1----:R-:W-:Y:S05]  /*6530*/  @!P1 BRA `(.L_x_2391) ;  /* 0x0000014400989947 */ /* 0x002fea0003800000 */
.L_x_2390:
[----:B------:R-:W-:Y:S01]  /*6540*/  R2UR UR4, R19 ;  /* 0x00000000130472ca */ /* 0x000fe200000e0000 */
[----:B------:R-:W-:Y:S01]  /*6550*/  WARPGROUP.ARRIVE ;  /* 0x00000000000079c5 */ /* 0x000fe20000000000 */
[----:B------:R-:W-:Y:S01]  /*6560*/  R2UR UR6, R14 ;  /* 0x000000000e0672ca */ /* 0x000fe200000e0000 */
[----:B------:R-:W-:Y:S01]  /*6570*/  UMOV UR59, 0x40000040 ;  /* 0x40000040003b7882 */ /* 0x000fe20000000000 */
        /* <DEDUP_REMOVED lines=9> */
[----:B------:R-:W-:Y:S01]  /*6610*/  UIMAD UR4, UR36, 0xa00, UR4 ;  /* 0x00000a00240478a4 */ /* 0x000fe2000f8e0204 */
[-C--:B------:R-:W-:Y:S01]  /*6620*/  FMUL.FTZ R24, R24, R0.reuse ;  /* 0x0000000018187220 */ /* 0x080fe20000410000 */
[----:B------:R-:W-:Y:S01]  /*6630*/  UMOV UR56, UR6 ;  /* 0x0000000600387c82 */ /* 0x000fe20008000000 */
[----:B------:R-:W-:Y:S01]  /*6640*/  UMOV UR35, 0x40000040 ;  /* 0x4000004000237882 */ /* 0x000fe20000000000 */
[----:B------:R-:W-:Y:S01]  /*6650*/  UMOV UR57, UR7 ;  /* 0x0000000700397c82 */ /* 0x000fe20008000000 */
[----:B------:R-:W-:Y:S01]  /*6660*/  UIADD3 UR18, UR4, 0x284, URZ ;  /* 0x0000028404127890 */ /* 0x000fe2000fffe03f */
[-C--:B------:R-:W-:Y:S01]  /*6670*/  FMUL.FTZ R25, R25, R0.reuse ;  /* 0x0000000019197220 */ /* 0x080fe20000410000 */
[----:B------:R-:W-:Y:S01]  /*6680*/  UMOV UR58, UR4 ;  /* 0x00000004003a7c82 */ /* 0x000fe20008000000 */
[----:B------:R-:W-:Y:S01]  /*6690*/  UIADD3 UR22, UR4, 0x286, URZ ;  /* 0x0000028604167890 */ /* 0x000fe2000fffe03f */
[----:B------:R-:W-:Y:S01]  /*66a0*/  HGMMA.64x16x16.F32 R184, gdesc[UR56], RZ, !UPT, gsb0 ;  /* 0x0020000038b879f0 */ /* 0x000fe2000c0008ff */
[----:B------:R-:W-:Y:S01]  /*66b0*/  UIADD3 UR58, UR4, 0x80, URZ ;  /* 0x00000080043a7890 */ /* 0x000fe2000fffe03f */
[-C--:B------:R-:W-:Y:S01]  /*66c0*/  FMUL.FTZ R28, R28, R0.reuse ;  /* 0x000000001c1c7220 */ /* 0x080fe20000410000 */
[----:B------:R-:W-:Y:S01]  /*66d0*/  UMOV UR59, 0x40000040 ;  /* 0x40000040003b7882 */ /* 0x000fe20000000000 */
[----:B------:R-:W-:Y:S01]  /*66e0*/  UMOV UR56, UR6 ;  /* 0x0000000600387c82 */ /* 0x000fe20008000000 */
[----:B------:R-:W-:Y:S01]  /*66f0*/  UMOV UR57, UR7 ;  /* 0x0000000700397c82 */ /* 0x000fe20008000000 */
        /* <DEDUP_REMOVED lines=56> */
[----:B------:R-:W-:Y:S01]  /*6a80*/  UMOV UR59, 0x40000040 ;  /* 0x40000040003b7882 */ /* 0x000fe20000000000 */
[----:B------:R-:W-:Y:S01]  /*6a90*/  UMOV UR56, UR6 ;  /* 0x0000000600387c82 */ /* 0x000fe20008000000 */
[----:B------:R-:W-:Y:S01]  /*6aa0*/  UMOV UR57, UR7 ;  /* 0x0000000700397c82 */ /* 0x000fe20008000000 */
        /* <DEDUP_REMOVED lines=95> */
[----:B------:R-:W-:Y:S01]  /*70a0*/  UMOV UR59, 0x40000040 ;  /* 0x40000040003b7882 */ /* 0x000fe20000000000 */
[----:B------:R-:W-:Y:S01]  /*70b0*/  UMOV UR56, UR6 ;  /* 0x0000000600387c82 */ /* 0x000fe20008000000 */
[----:B------:R-:W-:Y:S01]  /*70c0*/  UMOV UR57, UR7 ;  /* 0x0000000700397c82 */ /* 0x000fe20008000000 */
[----:B------:R-:W-:Y:S02]  /*70d0*/  R2UR UR6, R8 ;  /* 0x00000000080672ca */ /* 0x000fe400000e0000 */
[----:B------:R-:W-:Y:S01]  /*70e0*/  R2UR UR7, R9 ;  /* 0x00000000090772ca */ /* 0x000fe200000e0000 */
[----:B------:R-:W-:Y:S02]  /*70f0*/  WARPGROUP.DEPBAR.LE gsb0, 0x0 ;  /* 0x00008000000079c5 */ /* 0x000fe40000010000 */
[----:B------:R-:W-:-:S06]  /*7100*/  WARPGROUP.ARRIVE ;  /* 0x00000000000079c5 */ /* 0x000fcc0000000000 */
[----:B------:R-:W-:Y:S01]  /*7110*/  HGMMA.64x16x16.F32 R152, gdesc[UR56], RZ, !UPT, gsb0 ;  /* 0x00200000389879f0 */ /* 0x000fe2000c0008ff */
[----:B------:R-:W-:Y:S01]  /*7120*/  UIADD3 UR58, UR4, 0x2, URZ ;  /* 0x00000002043a7890 */ /* 0x000fe2000fffe03f */
[----:B------:R-:W-:Y:S01]  /*7130*/  UMOV UR59, 0x40000040 ;  /* 0x40000040003b7882 */ /* 0x000fe20000000000 */
[----:B------:R-:W-:Y:S01]  /*7140*/  UMOV UR56, UR14 ;  /* 0x0000000e00387c82 */ /* 0x000fe20008000000 */
[----:B------:R-:W-:Y:S01]  /*7150*/  UMOV UR57, UR15 ;  /* 0x0000000f00397c82 */ /* 0x000fe20008000000 */
[----:B------:R-:W-:Y:S02]  /*7160*/  WARPGROUP.DEPBAR.LE gsb0, 0x0 ;  /* 0x00008000000079c5 */ /* 0x000fe40000010000 */
[----:B------:R-:W-:-:S06]  /*7170*/  WARPGROUP.ARRIVE ;  /* 0x00000000000079c5 */ /* 0x000fcc0000000000 */
[----:B------:R-:W-:Y:S01]  /*7180*/  HGMMA.64x16x16.F32 R184, gdesc[UR56], R184, gsb0 ;  /* 0x0020000038b879f0 */ /* 0x000fe200080008b8 */
        /* <DEDUP_REMOVED lines=25> */
[----:B------:R-:W-:Y:S01]  /*7320*/  UIADD3 UR14, UR4, 0x282, URZ ;  /* 0x00000282040e7890 */ /* 0x000fe2000fffe03f */
[----:B------:R-:W-:Y:S01]  /*7330*/  UMOV UR15, 0x40000040 ;  /* 0x40000040000f7882 */ /* 0x000fe20000000000 */
        /* <DEDUP_REMOVED lines=366> */
[----:B------:R-:W-:Y:S05]  /*8a20*/  @!P0 BRA `(.L_x_2392) ;  /* 0x0000000000048947 */ /* 0x000fea0003800000 */
[----:B------:R-:W-:Y:S01]  /*8a30*/  BPT.TRAP 0x1 ;  /* 0x000000040000795c */ /* 0x000fe20000300000 */
.L_x_2392:
        /* <DEDUP_REMOVED lines=8> */
.L_x_2393:
[----:B---3--:R-:W-:Y:S05]  /*8ac0*/  @P1 BRA `(.L_x_2394) ;  /* 0x0000000000081947 */ /* 0x008fea0003800000 */
[----:B------:R-:W3:Y:S02]  /*8ad0*/  SYNCS.PHASECHK.TRANS64.TRYWAIT P1, [UR4+0x38850], R0 ;  /* 0x03885000ff0075a7 */ /* 0x000ee40008020144 */
[----:B---3--:R-:W-:Y:S05]  /*8ae0*/  @!P1 BRA `(.L_x_2395) ;  /* 0x0000012000449947 */ /* 0x008fea0003800000 */
.L_x_2394:
        /* <DEDUP_REMOVED lines=37> */
.L_x_2396:
[----:B------:R-:W-:Y:S01]  /*8d40*/  R2UR UR5, R213 ;  /* 0x00000000d50572ca */ /* 0x000fe200000e0000 */
[----:B------:R-:W-:Y:S01]  /*8d50*/  ULDC UR6, c[0x0][0x9d8] ;  /* 0x0002760000067ab9 */ /* 0x000fe20000000800 */
[----:B------:R-:W-:Y:S01]  /*8d60*/  R2UR UR11, R22 ;  /* 0x00000000160b72ca */ /* 0x000fe200000e0000 */
[----:B------:R-:W-:Y:S01]  /*8d70*/  FMUL.FTZ R200, R168, UR6 ;  /* 0x00000006a8c87c20 */ /* 0x000fe20008410000 */
[----:B------:R-:W-:Y:S01]  /*8d80*/  FMUL.FTZ R168, R170, UR6 ;  /* 0x00000006aaa87c20 */ /* 0x000fe20008410000 */
[----:B------:R-:W-:Y:S01]  /*8d90*/  R2UR UR10, R212 ;  /* 0x00000000d40a72ca */ /* 0x000fe200000e0000 */
[----:B------:R-:W-:Y:S01]  /*8da0*/  FMUL.FTZ R196, R160, UR6 ;  /* 0x00000006a0c47c20 */ /* 0x000fe20008410000 */
[----:B------:R-:W-:Y:S01]  /*8db0*/  FMUL.FTZ R202, R172, UR6 ;  /* 0x00000006acca7c20 */ /* 0x000fe20008410000 */
[----:B------:R-:W-:Y:S01]  /*8dc0*/  FMUL.FTZ R201, R171, UR6 ;  /* 0x00000006abc97c20 */ /* 0x000fe20008410000 */
[----:B------:R-:W-:Y:S01]  /*8dd0*/  FMUL.FTZ R171, R173, UR6 ;  /* 0x00000006adab7c20 */ /* 0x000fe20008410000 */
[----:B------:R-:W-:Y:S01]  /*8de0*/  FMUL.FTZ R210, R188, UR6 ;  /* 0x00000006bcd27c20 */ /* 0x000fe20008410000 */
[----:B------:R-:W-:Y:S01]  /*8df0*/  FMUL.FTZ R203, R175, UR6 ;  /* 0x00000006afcb7c20 */ /* 0x000fe20008410000 */
[----:B------:R-:W-:Y:S01]  /*8e00*/  FMUL.FTZ R175, R153, UR6 ;  /* 0x0000000699af7c20 */ /* 0x000fe20008410000 */
[----:B------:R-:W-:Y:S01]  /*8e10*/  UISETP.NE.AND UP0, UPT, UR5, URZ, UPT ;  /* 0x0000003f0500728c */ /* 0x000fe2000bf05270 */
[----:B------:R-:W-:Y:S01]  /*8e20*/  R2UR UR5, R215 ;  /* 0x00000000d70572ca */ /* 0x000fe200000e0000 */
[----:B------:R-:W-:-:S02]  /*8e30*/  IMAD.U32 R173, RZ, RZ, UR11 ;  /* 0x0000000bffad7e24 */ /* 0x000fc4000f8e00ff */
[----:B01----:R-:W-:Y:S01]  /*8e40*/  FMUL.FTZ R3, R189, UR6 ;  /* 0x00000006bd037c20 */ /* 0x003fe20008410000 */
[----:B------:R-:W0:Y:S01]  /*8e50*/  MUFU.TANH R210, R210 ;  /* 0x000000d200d27308 */ /* 0x000e220000002400 */
        /* <DEDUP_REMOVED lines=8> */
[----:B--23--:R-:W-:Y:S01]  /*8ee0*/  FMUL.FTZ R0, R186, UR6 ;  /* 0x00000006ba007c20 */ /* 0x00cfe20008410000 */
[----:B------:R-:W-:Y:S01]  /*8ef0*/  VIADD R170, R216, UR5 ;  /* 0x00000005d8aa7c36 */ /* 0x000fe20008000000 */
[----:B------:R-:W-:Y:S01]  /*8f00*/  UIMAD UR5, UR60, -0x50, URZ ;  /* 0xffffffb03c0578a4 */ /* 0x000fe2000f8e023f */
[----:B------:R-:W-:Y:S01]  /*8f10*/  FMUL.FTZ R2, R185, UR6 ;  /* 0x00000006b9027c20 */ /* 0x000fe20008410000 */
[----:B------:R-:W-:Y:S01]  /*8f20*/  FMUL.FTZ R206, R180, UR6 ;  /* 0x00000006b4ce7c20 */ /* 0x000fe20008410000 */
[----:B------:R-:W-:Y:S01]  /*8f30*/  FMUL.FTZ R205, R179, UR6 ;  /* 0x00000006b3cd7c20 */ /* 0x000fe20008410000 */
[----:B------:R-:W-:Y:S01]  /*8f40*/  @P1 IMAD.HI.U32 R172, R170, UR7, RZ ;  /* 0x00000007aaac1c27 */ /* 0x000fe2000f8e00ff */
[----:B------:R-:W-:Y:S01]  /*8f50*/  @UP0 ULDC UR7, c[0x0][0x450] ;  /* 0x0001140000070ab9 */ /* 0x000fe20000000800 */
[----:B------:R-:W2:Y:S02]  /*8f60*/  MUFU.TANH R200, R200 ;  /* 0x000000c800c87308 */ /* 0x000ea40000002400 */
[----:B------:R-:W-:Y:S01]  /*8f70*/  FMUL.FTZ R180, R181, UR6 ;  /* 0x00000006b5b47c20 */ /* 0x000fe20008410000 */
[----:B------:R-:W-:Y:S01]  /*8f80*/  IMAD.U32 R160, RZ, RZ, UR5 ;  /* 0x00000005ffa07e24 */ /* 0x000fe2000f8e00ff */
[----:B------:R-:W-:Y:S01]  /*8f90*/  @P2 SHF.R.U32.HI R170, RZ, UR7, R172 ;  /* 0x00000007ffaa2c19 */ /* 0x000fe200080116ac */
[----:B------:R-:W-:Y:S01]  /*8fa0*/  FMUL.FTZ R204, R176, UR6 ;  /* 0x00000006b0cc7c20 */ /* 0x000fe20008410000 */
[----:B------:R-:W-:Y:S01]  /*8fb0*/  FMUL.FTZ R181, R169, UR6 ;  /* 0x00000006a9b57c20 */ /* 0x000fe20008410000 */
[----:B------:R-:W-:Y:S01]  /*8fc0*/  FMUL.FTZ R169, R174, UR6 ;  /* 0x00000006aea97c20 */ /* 0x000fe20008410000 */
[----:B------:R-:W-:Y:S01]  /*8fd0*/  IADD3 R160, -R23, 0x1, R160 ;  /* 0x0000000117a07810 */ /* 0x000fe20007ffe1a0 */
[----:B------:R-:W-:Y:S01]  /*8fe0*/  SHFL.IDX PT, R153, R170, 0x1, 0x1c1f ;  /* 0x003c1f00aa997f89 */ /* 0x000fe200000e0000 */
[----:B------:R-:W3:Y:S01]  /*8ff0*/  MUFU.TANH R177, R177 ;  /* 0x000000b100b17308 */ /* 0x000ee20000002400 */
[----:B------:R-:W-:Y:S01]  /*9000*/  FMUL.FTZ R174, R161, UR6 ;  /* 0x00000006a1ae7c20 */ /* 0x000fe20008410000 */
[----:B------:R-:W-:Y:S01]  /*9010*/  IADD3 R173, -R173, UR10, R160 ;  /* 0x0000000aadad7c10 */ /* 0x000fe2000fffe1a0 */
[----:B------:R-:W-:Y:S01]  /*9020*/  FMUL.FTZ R161, R165, UR6 ;  /* 0x00000006a5a17c20 */ /* 0x000fe20008410000 */
[----:B------:R-:W4:Y:S01]  /*9030*/  SHFL.IDX PT, R160, R170, RZ, 0x1c1f ;  /* 0x001c1fffaaa07589 */ /* 0x000f2200000e0000 */
[----:B------:R-:W-:Y:S01]  /*9040*/  FMUL.FTZ R194, R156, UR6 ;  /* 0x000000069cc27c20 */ /* 0x000fe20008410000 */
        /* <DEDUP_REMOVED lines=8> */
[----:B------:R-:W-:Y:S01]  /*90d0*/  ULDC UR5, c[0x0][0x988] ;  /* 0x0002620000057ab9 */ /* 0x000fe20000000800 */
[----:B------:R-:W-:Y:S01]  /*90e0*/  FMUL.FTZ R178, R182, UR6 ;  /* 0x00000006b6b27c20 */ /* 0x000fe20008410000 */
[----:B------:R-:W5:Y:S01]  /*90f0*/  MUFU.TANH R208, R208 ;  /* 0x000000d000d07308 */ /* 0x000f620000002400 */
[----:B------:R-:W-:Y:S01]  /*9100*/  FMUL.FTZ R166, R166, UR6 ;  /* 0x00000006a6a67c20 */ /* 0x000fe20008410000 */
[----:B------:R-:W-:Y:S01]  /*9110*/  FMUL.FTZ R199, R167, UR6 ;  /* 0x00000006a7c77c20 */ /* 0x000fe20008410000 */
[----:B------:R-:W-:Y:S01]  /*9120*/  FMUL.FTZ R193, R155, UR6 ;  /* 0x000000069bc17c20 */ /* 0x000fe20008410000 */
[----:B------:R-:W-:Y:S01]  /*9130*/  FMUL.FTZ R195, R158, UR6 ;  /* 0x000000069ec37c20 */ /* 0x000fe20008410000 */
[----:B------:R-:W-:Y:S01]  /*9140*/  FMUL.FTZ R159, R159, UR6 ;  /* 0x000000069f9f7c20 */ /* 0x000fe20008410000 */
[----:B------:R-:W3:Y:S01]  /*9150*/  S2UR UR7, SR_CgaCtaId ;  /* 0x00000000000779c3 */ /* 0x000ee20000008800 */
[----:B------:R-:W-:Y:S01]  /*9160*/  UIADD3 UR61, UR61, 0x38840, URZ ;  /* 0x000388403d3d7890 */ /* 0x000fe2000fffe03f */
[----:B------:R-:W5:Y:S01]  /*9170*/  MUFU.TANH R171, R171 ;  /* 0x000000ab00ab7308 */ /* 0x000f620000002400 */
[----:B----4-:R-:W-:-:S07]  /*9180*/  IMAD.IADD R152, R173, 0x1, R160 ;  /* 0x00000001ad987824 */ /* 0x010fce00078e02a0 */
[----:B------:R-:W4:Y:S01]  /*9190*/  MUFU.TANH R0, R0 ;  /* 0x0000000000007308 */ /* 0x000f220000002400 */
[C---:B------:R-:W-:Y:S02]  /*91a0*/  ISETP.GT.AND P4, PT, R152.reuse, 0x8, PT ;  /* 0x000000089800780c */ /* 0x040fe40003f84270 */
[----:B------:R-:W-:Y:S02]  /*91b0*/  ISETP.GT.AND P6, PT, R152, 0x9, PT ;  /* 0x000000099800780c */ /* 0x000fe40003fc4270 */
[----:B0-----:R-:W-:Y:S02]  /*91c0*/  FSEL R210, R210, -INF , P4 ;  /* 0xff800000d2d27808 */ /* 0x001fe40002000000 */
[C---:B------:R-:W-:Y:S01]  /*91d0*/  ISETP.GT.AND P4, PT, R152.reuse, 0x20, PT ;  /* 0x000000209800780c */ /* 0x040fe20003f84270 */
[----:B------:R-:W0:Y:S01]  /*91e0*/  MUFU.TANH R2, R2 ;  /* 0x0000000200027308 */ /* 0x000e220000002400 */
[----:B------:R-:W-:Y:S02]  /*91f0*/  ISETP.GT.AND P1, PT, R152, 0x11, PT ;  /* 0x000000119800780c */ /* 0x000fe40003f24270 */
[----:B-1----:R-:W-:Y:S01]  /*9200*/  FSEL R179, R3, -INF , P6 ;  /* 0xff80000003b37808 */ /* 0x002fe20003000000 */
[----:B------:R-:W-:Y:S01]  /*9210*/  IMAD.IADD R3, R173, 0x1, R153 ;  /* 0x00000001ad037824 */ /* 0x000fe200078e0299 */
[----:B--2---:R-:W-:Y:S01]  /*9220*/  FSEL R200, R200, -INF , P4 ;  /* 0xff800000c8c87808 */ /* 0x004fe20002000000 */
[----:B---3--:R-:W-:Y:S01]  /*9230*/  UPRMT UR61, UR7, 0x654, UR61 ;  /* 0x00000654073d7896 */ /* 0x008fe2000800003d */
[C---:B------:R-:W-:Y:S01]  /*9240*/  ISETP.GT.AND P4, PT, R152.reuse, 0x38, PT ;  /* 0x000000389800780c */ /* 0x040fe20003f84270 */
[----:B------:R-:W1:Y:S01]  /*9250*/  MUFU.TANH R204, R204 ;  /* 0x000000cc00cc7308 */ /* 0x000e620000002400 */
[----:B------:R-:W-:-:S02]  /*9260*/  ISETP.GT.AND P2, PT, R152, RZ, PT ;  /* 0x000000ff9800720c */ /* 0x000fc40003f44270 */
[----:B------:R-:W-:Y:S02]  /*9270*/  FSEL R165, R177, -INF , P1 ;  /* 0xff800000b1a57808 */ /* 0x000fe40000800000 */
[----:B------:R-:W-:Y:S02]  /*9280*/  ISETP.GT.AND P1, PT, R152, 0x29, PT ;  /* 0x000000299800780c */ /* 0x000fe40003f24270 */
[----:B-----5:R-:W-:Y:S01]  /*9290*/  FSEL R198, R198, -INF , P4 ;  /* 0xff800000c6c67808 */ /* 0x020fe20002000000 */
[----:B------:R-:W2:Y:S01]  /*92a0*/  MUFU.TANH R206, R206 ;  /* 0x000000ce00ce7308 */ /* 0x000ea20000002400 */
[----:B------:R-:W-:Y:S01]  /*92b0*/  ISETP.GT.AND P4, PT, R3, RZ, PT ;  /* 0x000000ff0300720c */ /* 0x000fe20003f84270 */
[----:B------:R-:W-:Y:S01]  /*92c0*/  SYNCS.ARRIVE.TRANS64.RED.A1T0 RZ, [UR61], RZ ;  /* 0x000000ffffff79a7 */ /* 0x000fe2000810043d */
[----:B------:R-:W-:Y:S02]  /*92d0*/  ISETP.GT.AND P3, PT, R152, 0x1, PT ;  /* 0x000000019800780c */ /* 0x000fe40003f64270 */
[----:B------:R-:W-:-:S02]  /*92e0*/  FSEL R208, R208, -INF , P2 ;  /* 0xff800000d0d07808 */ /* 0x000fc40001000000 */
[----:B------:R-:W-:Y:S01]  /*92f0*/  FSEL R160, R171, -INF , P1 ;  /* 0xff800000aba07808 */ /* 0x000fe20000800000 */
[----:B------:R-:W3:Y:S01]  /*9300*/  MUFU.TANH R180, R180 ;  /* 0x000000b400b47308 */ /* 0x000ee20000002400 */
[----:B----4-:R-:W-:Y:S02]  /*9310*/  FSEL R171, R0, -INF , P4 ;  /* 0xff80000000ab7808 */ /* 0x010fe40002000000 */
[----:B0-----:R-:W-:Y:S02]  /*9320*/  FSEL R170, R2, -INF , P3 ;  /* 0xff80000002aa7808 */ /* 0x001fe40001800000 */
[----:B------:R-:W-:Y:S02]  /*9330*/  FMNMX.FTZ R0, R208, R228, !PT ;  /* 0x000000e4d0007209 */ /* 0x000fe40007810000 */
[----:B------:R-:W-:Y:S01]  /*9340*/  ISETP.GT.AND P5, PT, R152, 0x10, PT ;  /* 0x000000109800780c */ /* 0x000fe20003fa4270 */
[----:B------:R-:W0:Y:S01]  /*9350*/  MUFU.TANH R181, R181 ;  /* 0x000000b500b57308 */ /* 0x000e220000002400 */
[----:B------:R-:W-:-:S02]  /*9360*/  FMNMX.FTZ R0, R170, R0, !PT ;  /* 0x00000000aa007209 */ /* 0x000fc40007810000 */
[----:B-1----:R-:W-:Y:S02]  /*9370*/  FSEL R204, R204, -INF , P5 ;  /* 0xff800000cccc7808 */ /* 0x002fe40002800000 */
[----:B------:R-:W-:Y:S02]  /*9380*/  FMNMX.FTZ R0, R210, R0, !PT ;  /* 0x00000000d2007209 */ /* 0x000fe40007810000 */
[C---:B------:R-:W-:Y:S01]  /*9390*/  ISETP.GT.AND P2, PT, R152.reuse, 0x18, PT ;  /* 0x000000189800780c */ /* 0x040fe20003f44270 */
[----:B------:R-:W1:Y:S01]  /*93a0*/  MUFU.TANH R202, R202 ;  /* 0x000000ca00ca7308 */ /* 0x000e620000002400 */
[----:B------:R-:W-:Y:S02]  /*93b0*/  FMNMX.FTZ R0, R179, R0, !PT ;  /* 0x00000000b3007209 */ /* 0x000fe40007810000 */
[----:B------:R-:W-:Y:S02]  /*93c0*/  ISETP.GT.AND P3, PT, R152, 0x19, PT ;  /* 0x000000199800780c */ /* 0x000fe40003f64270 */
[----:B------:R-:W-:-:S02]  /*93d0*/  FMNMX.FTZ R0, R204, R0, !PT ;  /* 0x00000000cc007209 */ /* 0x000fc40007810000 */
[----:B--2---:R-:W-:Y:S01]  /*93e0*/  FSEL R206, R206, -INF , P2 ;  /* 0xff800000cece7808 */ /* 0x004fe20001000000 */
[----:B------:R-:W2:Y:S01]  /*93f0*/  MUFU.TANH R196, R196 ;  /* 0x000000c400c47308 */ /* 0x000ea20000002400 */
[----:B------:R-:W-:Y:S02]  /*9400*/  FMNMX.FTZ R0, R165, R0, !PT ;  /* 0x00000000a5007209 */ /* 0x000fe40007810000 */
[----:B---3--:R-:W-:Y:S02]  /*9410*/  FSEL R177, R180, -INF , P3 ;  /* 0xff800000b4b17808 */ /* 0x008fe40001800000 */
[----:B------:R-:W-:Y:S02]  /*9420*/  FMNMX.FTZ R0, R206, R0, !PT ;  /* 0x00000000ce007209 */ /* 0x000fe40007810000 */
[----:B------:R-:W-:Y:S01]  /*9430*/  ISETP.GT.AND P6, PT, R152, 0x21, PT ;  /* 0x000000219800780c */ /* 0x000fe20003fc4270 */
[----:B------:R-:W3:Y:S01]  /*9440*/  MUFU.TANH R174, R174 ;  /* 0x000000ae00ae7308 */ /* 0x000ee20000002400 */
[----:B------:R-:W-:-:S02]  /*9450*/  FMNMX.FTZ R0, R177, R0, !PT ;  /* 0x00000000b1007209 */ /* 0x000fc40007810000 */
[----:B------:R-:W-:Y:S02]  /*9460*/  ISETP.GT.AND P5, PT, R152, 0x28, PT ;  /* 0x000000289800780c */ /* 0x000fe40003fa4270 */
[----:B0-----:R-:W-:Y:S02]  /*9470*/  FSEL R172, R181, -INF , P6 ;  /* 0xff800000b5ac7808 */ /* 0x001fe40003000000 */
[----:B------:R-:W-:Y:S01]  /*9480*/  FMNMX.FTZ R0, R200, R0, !PT ;  /* 0x00000000c8007209 */ /* 0x000fe20007810000 */
[----:B------:R-:W0:Y:S01]  /*9490*/  MUFU.TANH R161, R161 ;  /* 0x000000a100a17308 */ /* 0x000e220000002400 */
[----:B-1----:R-:W-:Y:S02]  /*94a0*/  FSEL R202, R202, -INF , P5 ;  /* 0xff800000caca7808 */ /* 0x002fe40002800000 */
[----:B------:R-:W-:Y:S02]  /*94b0*/  FMNMX.FTZ R0, R172, R0, !PT ;  /* 0x00000000ac007209 */ /* 0x000fe40007810000 */
[----:B------:R-:W-:-:S02]  /*94c0*/  ISETP.GT.AND P2, PT, R152, 0x30, PT ;  /* 0x000000309800780c */ /* 0x000fc40003f44270 */
[----:B------:R-:W-:Y:S01]  /*94d0*/  FMNMX.FTZ R0, R202, R0, !PT ;  /* 0x00000000ca007209 */ /* 0x000fe20007810000 */
[----:B------:R-:W1:Y:S01]  /*94e0*/  MUFU.TANH R192, R192 ;  /* 0x000000c000c07308 */ /* 0x000e620000002400 */
[----:B------:R-:W-:Y:S02]  /*94f0*/  ISETP.GT.AND P3, PT, R152, 0x31, PT ;  /* 0x000000319800780c */ /* 0x000fe40003f64270 */
[----:B--2---:R-:W-:Y:S02]  /*9500*/  FSEL R196, R196, -INF , P2 ;  /* 0xff800000c4c47808 */ /* 0x004fe40001000000 */
[----:B------:R-:W-:Y:S02]  /*9510*/  FMNMX.FTZ R0, R160, R0, !PT ;  /* 0x00000000a0007209 */ /* 0x000fe40007810000 */
[----:B---3--:R-:W-:Y:S01]  /*9520*/  FSEL R2, R174, -INF , P3 ;  /* 0xff800000ae027808 */ /* 0x008fe20001800000 */
[----:B------:R-:W2:Y:S01]  /*9530*/  MUFU.TANH R175, R175 ;  /* 0x000000af00af7308 */ /* 0x000ea20000002400 */
[----:B------:R-:W-:-:S02]  /*9540*/  FMNMX.FTZ R0, R196, R0, !PT ;  /* 0x00000000c4007209 */ /* 0x000fc40007810000 */
[----:B------:R-:W-:Y:S02]  /*9550*/  ISETP.GT.AND P6, PT, R152, 0x39, PT ;  /* 0x000000399800780c */ /* 0x000fe40003fc4270 */
[----:B------:R-:W-:Y:S02]  /*9560*/  FMNMX.FTZ R0, R2, R0, !PT ;  /* 0x0000000002007209 */ /* 0x000fe40007810000 */
[C---:B------:R-:W-:Y:S01]  /*9570*/  ISETP.GT.AND P5, PT, R152.reuse, 0x40, PT ;  /* 0x000000409800780c */ /* 0x040fe20003fa4270 */
[----:B------:R-:W3:Y:S01]  /*9580*/  MUFU.TANH R194, R194 ;  /* 0x000000c200c27308 */ /* 0x000ee20000002400 */
[C---:B------:R-:W-:Y:S02]  /*9590*/  ISETP.GT.AND P1, PT, R152.reuse, 0x41, PT ;  /* 0x000000419800780c */ /* 0x040fe40003f24270 */
[C---:B------:R-:W-:Y:S02]  /*95a0*/  ISETP.GT.AND P2, PT, R152.reuse, 0x48, PT ;  /* 0x000000489800780c */ /* 0x040fe40003f44270 */
[----:B------:R-:W-:-:S02]  /*95b0*/  ISETP.GT.AND P3, PT, R152, 0x49, PT ;  /* 0x000000499800780c */ /* 0x000fc40003f64270 */
[----:B0-----:R-:W-:Y:S01]  /*95c0*/  FSEL R156, R161, -INF , P6 ;  /* 0xff800000a19c7808 */ /* 0x001fe20003000000 */
[----:B------:R0:W4:Y:S01]  /*95d0*/  MUFU.TANH R152, R157 ;  /* 0x0000009d00987308 */ /* 0x0001220000002400 */
[----:B------:R-:W-:Y:S02]  /*95e0*/  FMNMX.FTZ R0, R198, R0, !PT ;  /* 0x00000000c6007209 */ /* 0x000fe40007810000 */
[----:B-1----:R-:W-:Y:S02]  /*95f0*/  FSEL R192, R192, -INF , P5 ;  /* 0xff800000c0c07808 */ /* 0x002fe40002800000 */
[----:B------:R-:W-:Y:S02]  /*9600*/  FMNMX.FTZ R0, R156, R0, !PT ;  /* 0x000000009c007209 */ /* 0x000fe40007810000 */
[----:B--2---:R-:W-:Y:S01]  /*9610*/  FSEL R175, R175, -INF , P1 ;  /* 0xff800000afaf7808 */ /* 0x004fe20000800000 */
[----:B------:R-:W1:Y:S01]  /*9620*/  MUFU.TANH R4, R4 ;  /* 0x0000000400047308 */ /* 0x000e620000002400 */
[----:B------:R-:W-:Y:S01]  /*9630*/  FMNMX.FTZ R0, R192, R0, !PT ;  /* 0x00000000c0007209 */ /* 0x000fe20007810000 */
[----:B0-----:R-:W-:Y:S01]  /*9640*/  FMUL.FTZ R157, R162, UR6 ;  /* 0x00000006a29d7c20 */ /* 0x001fe20008410000 */
[----:B---3--:R-:W-:-:S02]  /*9650*/  FSEL R194, R194, -INF , P2 ;  /* 0xff800000c2c27808 */ /* 0x008fc40001000000 */
[----:B------:R-:W-:Y:S02]  /*9660*/  FMNMX.FTZ R0, R175, R0, !PT ;  /* 0x00000000af007209 */ /* 0x000fe40007810000 */
[C---:B------:R-:W-:Y:S01]  /*9670*/  ISETP.GT.AND P5, PT, R3.reuse, 0x8, PT ;  /* 0x000000080300780c */ /* 0x040fe20003fa4270 */
[----:B------:R-:W0:Y:S01]  /*9680*/  MUFU.TANH R176, R176 ;  /* 0x000000b000b07308 */ /* 0x000e220000002400 */
[----:B----4-:R-:W-:Y:S02]  /*9690*/  FSEL R152, R152, -INF , P3 ;  /* 0xff80000098987808 */ /* 0x010fe40001800000 */
[----:B------:R-:W-:Y:S02]  /*96a0*/  FMNMX.FTZ R0, R194, R0, !PT ;  /* 0x00000000c2007209 */ /* 0x000fe40007810000 */
[----:B------:R-:W-:Y:S02]  /*96b0*/  ISETP.GT.AND P2, PT, R3, 0x10, PT ;  /* 0x000000100300780c */ /* 0x000fe40003f44270 */
[----:B------:R-:W-:Y:S01]  /*96c0*/  FMNMX.FTZ R0, R152, R0, !PT ;  /* 0x0000000098007209 */ /* 0x000fe20007810000 */
[----:B------:R-:W2:Y:S01]  /*96d0*/  MUFU.TANH R209, R209 ;  /* 0x000000d100d17308 */ /* 0x000ea20000002400 */
[----:B-1----:R-:W-:-:S02]  /*96e0*/  FSEL R174, R4, -INF , P5 ;  /* 0xff80000004ae7808 */ /* 0x002fc40002800000 */
[C---:B------:R-:W-:Y:S01]  /*96f0*/  ISETP.GT.AND P6, PT, R3.reuse, 0x1, PT ;  /* 0x000000010300780c */ /* 0x040fe20003fc4270 */
[----:B------:R-:W1:Y:S01]  /*9700*/  SHFL.BFLY PT, R4, R0, 0x2, 0x1f ;  /* 0x0c401f0000047f89 */ /* 0x000e6200000e0000 */
[C---:B------:R-:W-:Y:S02]  /*9710*/  ISETP.GT.AND P5, PT, R3.reuse, 0x20, PT ;  /* 0x000000200300780c */ /* 0x040fe40003fa4270 */
[C---:B------:R-:W-:Y:S01]  /*9720*/  ISETP.GT.AND P1, PT, R3.reuse, 0x9, PT ;  /* 0x000000090300780c */ /* 0x040fe20003f24270 */
[----:B------:R-:W3:Y:S01]  /*9730*/  MUFU.TANH R169, R169 ;  /* 0x000000a900a97308 */ /* 0x000ee20000002400 */
[----:B0-----:R-:W-:Y:S02]  /*9740*/  FSEL R173, R176, -INF , P2 ;  /* 0xff800000b0ad7808 */ /* 0x001fe40001000000 */
[C---:B------:R-:W-:Y:S02]  /*9750*/  ISETP.GT.AND P2, PT, R3.reuse, 0x28, PT ;  /* 0x000000280300780c */ /* 0x040fe40003f44270 */
[----:B------:R-:W-:-:S02]  /*9760*/  ISETP.GT.AND P3, PT, R3, 0x11, PT ;  /* 0x000000110300780c */ /* 0x000fc40003f64270 */
[----:B------:R-:W-:Y:S01]  /*9770*/  ISETP.GT.AND P4, PT, R3, 0x18, PT ;  /* 0x000000180300780c */ /* 0x000fe20003f84270 */
[----:B------:R-:W0:Y:S01]  /*9780*/  MUFU.TANH R207, R207 ;  /* 0x000000cf00cf7308 */ /* 0x000e220000002400 */
[----:B--2---:R-:W-:Y:S02]  /*9790*/  FSEL R209, R209, -INF , P6 ;  /* 0xff800000d1d17808 */ /* 0x004fe40003000000 */
[----:B------:R-:W-:-:S05]  /*97a0*/  ISETP.GT.AND P6, PT, R3, 0x19, PT ;  /* 0x000000190300780c */ /* 0x000fca0003fc4270 */
[----:B------:R-:W2:Y:S01]  /*97b0*/  MUFU.TANH R168, R168 ;  /* 0x000000a800a87308 */ /* 0x000ea20000002400 */
[----:B---3--:R-:W-:Y:S02]  /*97c0*/  FSEL R153, R169, -INF , P2 ;  /* 0xff800000a9997808 */ /* 0x008fe40001000000 */
[----:B------:R-:W-:Y:S02]  /*97d0*/  ISETP.GT.AND P2, PT, R3, 0x40, PT ;  /* 0x000000400300780c */ /* 0x000fe40003f44270 */
[----:B-1----:R-:W-:-:S03]  /*97e0*/  FMNMX.FTZ R4, R0, R4, !PT ;  /* 0x0000000400047209 */ /* 0x002fc60007810000 */
[----:B------:R-:W-:Y:S01]  /*97f0*/  MUFU.TANH R163, R163 ;  /* 0x000000a300a37308 */ /* 0x000fe20000002400 */
[----:B0-----:R-:W-:Y:S01]  /*9800*/  FSEL R207, R207, -INF , P6 ;  /* 0xff800000cfcf7808 */ /* 0x001fe20003000000 */
[----:B------:R-:W0:Y:S06]  /*9810*/  SHFL.BFLY PT, R0, R4, 0x1, 0x1f ;  /* 0x0c201f0004007f89 */ /* 0x000e2c00000e0000 */
[----:B------:R-:W1:Y:S01]  /*9820*/  MUFU.TANH R211, R211 ;  /* 0x000000d300d37308 */ /* 0x000e620000002400 */
[----:B--2---:R-:W-:Y:S02]  /*9830*/  FSEL R161, R168, -INF , P5 ;  /* 0xff800000a8a17808 */ /* 0x004fe40002800000 */
[----:B------:R-:W-:-:S05]  /*9840*/  ISETP.GT.AND P5, PT, R3, 0x49, PT ;  /* 0x000000490300780c */ /* 0x000fca0003fa4270 */
[----:B------:R-:W2:Y:S08]  /*9850*/  MUFU.TANH R205, R205 ;  /* 0x000000cd00cd7308 */ /* 0x000eb00000002400 */
[----:B------:R-:W3:Y:S01]  /*9860*/  MUFU.TANH R178, R178 ;  /* 0x000000b200b27308 */ /* 0x000ee20000002400 */
[----:B-1----:R-:W-:Y:S02]  /*9870*/  FSEL R211, R211, -INF , P1 ;  /* 0xff800000d3d37808 */ /* 0x002fe40000800000 */
[----:B0-----:R-:W-:-:S02]  /*9880*/  FMNMX.FTZ R4, R4, R0, !PT ;  /* 0x0000000004047209 */ /* 0x001fc40007810000 */
[----:B------:R-:W-:Y:S02]  /*9890*/  ISETP.GT.AND P1, PT, R3, 0x21, PT ;  /* 0x000000210300780c */ /* 0x000fe40003f24270 */
[C---:B------:R-:W-:Y:S01]  /*98a0*/  FSETP.NEU.FTZ.AND P6, PT, R4.reuse, -INF , PT ;  /* 0xff8000000400780b */ /* 0x040fe20003fdd000 */
[C---:B------:R-:W-:Y:S01]  /*98b0*/  FMUL.FTZ R169, R4.reuse, UR5 ;  /* 0x0000000504a97c20 */ /* 0x040fe20008410000 */
[----:B------:R-:W0:Y:S01]  /*98c0*/  MUFU.TANH R201, R201 ;  /* 0x000000c900c97308 */ /* 0x000e220000002400 */
[----:B--2---:R-:W-:Y:S02]  /*98d0*/  FSEL R205, R205, -INF , P3 ;  /* 0xff800000cdcd7808 */ /* 0x004fe40001800000 */
[----:B------:R-:W-:Y:S02]  /*98e0*/  FSEL R0, R4, RZ, P6 ;  /* 0x000000ff04007208 */ /* 0x000fe40003000000 */
[----:B------:R-:W-:Y:S02]  /*98f0*/  FSEL R169, R169, RZ, P6 ;  /* 0x000000ffa9a97208 */ /* 0x000fe40003000000 */
[----:B------:R-:W-:Y:S01]  /*9900*/  ISETP.GT.AND P6, PT, R3, 0x31, PT ;  /* 0x000000310300780c */ /* 0x000fe20003fc4270 */
[----:B------:R-:W1:Y:S01]  /*9910*/  MUFU.TANH R203, R203 ;  /* 0x000000cb00cb7308 */ /* 0x000e620000002400 */
[----:B---3--:R-:W-:Y:S01]  /*9920*/  FSEL R164, R178, -INF , P4 ;  /* 0xff800000b2a47808 */ /* 0x008fe20002000000 */
[--C-:B------:R-:W-:Y:S01]  /*9930*/  FFMA.FTZ R208, R208, UR5, -R169.reuse ;  /* 0x00000005d0d07c23 */ /* 0x100fe200080108a9 */
[----:B------:R-:W-:Y:S01]  /*9940*/  FSEL R197, R163, -INF , P6 ;  /* 0xff800000a3c57808 */ /* 0x000fe20003000000 */
        /* <DEDUP_REMOVED lines=19> */
[----:B------:R-:W-:Y:S01]  /*9a80*/  FMNMX.FTZ R169, R171, R21, !PT ;  /* 0x00000015aba97209 */ /* 0x000fe20007810000 */
[----:B------:R-:W2:Y:S01]  /*9a90*/  MUFU.TANH R157, R157 ;  /* 0x0000009d009d7308 */ /* 0x000ea20000002400 */
[----:B0-----:R-:W-:Y:S01]  /*9aa0*/  FSEL R201, R201, -INF , P1 ;  /* 0xff800000c9c97808 */ /* 0x001fe20000800000 */
[----:B------:R-:W-:Y:S01]  /*9ab0*/  FMUL.FTZ R172, R154, UR6 ;  /* 0x000000069aac7c20 */ /* 0x000fe20008410000 */
[----:B------:R-:W-:Y:S01]  /*9ac0*/  FMNMX.FTZ R169, R209, R169, !PT ;  /* 0x000000a9d1a97209 */ /* 0x000fe20007810000 */
[----:B------:R-:W-:Y:S01]  /*9ad0*/  FADD.FTZ R0, -R0, R228 ;  /* 0x000000e400007221 */ /* 0x000fe20000010100 */
[----:B------:R-:W-:-:S02]  /*9ae0*/  ISETP.GT.AND P3, PT, R3, 0x29, PT ;  /* 0x000000290300780c */ /* 0x000fc40003f64270 */
[----:B------:R-:W-:Y:S01]  /*9af0*/  FMNMX.FTZ R169, R174, R169, !PT ;  /* 0x000000a9aea97209 */ /* 0x000fe20007810000 */
[----:B------:R-:W0:Y:S01]  /*9b00*/  MUFU.TANH R166, R166 ;  /* 0x000000a600a67308 */ /* 0x000e220000002400 */
[----:B------:R-:W-:Y:S01]  /*9b10*/  ISETP.GT.AND P4, PT, R3, 0x30, PT ;  /* 0x000000300300780c */ /* 0x000fe20003f84270 */
[----:B------:R-:W-:Y:S01]  /*9b20*/  FMUL.FTZ R0, R0, UR5 ;  /* 0x0000000500007c20 */ /* 0x000fe20008410000 */
[----:B------:R-:W-:Y:S02]  /*9b30*/  FMNMX.FTZ R169, R211, R169, !PT ;  /* 0x000000a9d3a97209 */ /* 0x000fe40007810000 */
[----:B-1----:R-:W-:Y:S02]  /*9b40*/  FSEL R203, R203, -INF , P3 ;  /* 0xff800000cbcb7808 */ /* 0x002fe40001800000 */
[----:B------:R-:W-:Y:S01]  /*9b50*/  FMNMX.FTZ R169, R173, R169, !PT ;  /* 0x000000a9ada97209 */ /* 0x000fe20007810000 */
[----:B------:R-:W1:Y:S01]  /*9b60*/  MUFU.TANH R199, R199 ;  /* 0x000000c700c77308 */ /* 0x000e620000002400 */
[----:B--2---:R-:W-:-:S02]  /*9b70*/  FSEL R157, R157, -INF , P4 ;  /* 0xff8000009d9d7808 */ /* 0x004fc40002000000 */
[----:B------:R-:W-:Y:S02]  /*9b80*/  FMNMX.FTZ R169, R205, R169, !PT ;  /* 0x000000a9cda97209 */ /* 0x000fe40007810000 */
[C---:B------:R-:W-:Y:S02]  /*9b90*/  ISETP.GT.AND P6, PT, R3.reuse, 0x38, PT ;  /* 0x000000380300780c */ /* 0x040fe40003fc4270 */
[----:B------:R-:W-:Y:S01]  /*9ba0*/  FMNMX.FTZ R169, R164, R169, !PT ;  /* 0x000000a9a4a97209 */ /* 0x000fe20007810000 */
[----:B------:R-:W2:Y:S01]  /*9bb0*/  MUFU.TANH R172, R172 ;  /* 0x000000ac00ac7308 */ /* 0x000ea20000002400 */
[----:B------:R-:W-:Y:S02]  /*9bc0*/  ISETP.GT.AND P1, PT, R3, 0x39, PT ;  /* 0x000000390300780c */ /* 0x000fe40003f24270 */
[----:B------:R-:W-:Y:S02]  /*9bd0*/  FMNMX.FTZ R169, R207, R169, !PT ;  /* 0x000000a9cfa97209 */ /* 0x000fe40007810000 */
[----:B------:R-:W-:-:S02]  /*9be0*/  ISETP.GT.AND P3, PT, R3, 0x41, PT ;  /* 0x000000410300780c */ /* 0x000fc40003f64270 */
[----:B------:R-:W-:Y:S01]  /*9bf0*/  FMNMX.FTZ R169, R161, R169, !PT ;  /* 0x000000a9a1a97209 */ /* 0x000fe20007810000 */
[----:B------:R-:W3:Y:S01]  /*9c00*/  MUFU.TANH R193, R193 ;  /* 0x000000c100c17308 */ /* 0x000ee20000002400 */
[----:B------:R-:W-:Y:S02]  /*9c10*/  ISETP.GT.AND P4, PT, R3, 0x48, PT ;  /* 0x000000480300780c */ /* 0x000fe40003f84270 */
[----:B------:R-:W-:Y:S02]  /*9c20*/  FMNMX.FTZ R169, R201, R169, !PT ;  /* 0x000000a9c9a97209 */ /* 0x000fe40007810000 */
[----:B0-----:R-:W-:Y:S02]  /*9c30*/  FSEL R155, R166, -INF , P6 ;  /* 0xff800000a69b7808 */ /* 0x001fe40003000000 */
[----:B------:R-:W-:Y:S01]  /*9c40*/  FMNMX.FTZ R169, R153, R169, !PT ;  /* 0x000000a999a97209 */ /* 0x000fe20007810000 */
[----:B------:R-:W0:Y:S01]  /*9c50*/  MUFU.TANH R195, R195 ;  /* 0x000000c300c37308 */ /* 0x000e220000002400 */
[----:B-1----:R-:W-:-:S02]  /*9c60*/  FSEL R199, R199, -INF , P1 ;  /* 0xff800000c7c77808 */ /* 0x002fc40000800000 */
[----:B------:R-:W-:Y:S02]  /*9c70*/  FMNMX.FTZ R169, R203, R169, !PT ;  /* 0x000000a9cba97209 */ /* 0x000fe40007810000 */
[----:B--2---:R-:W-:Y:S02]  /*9c80*/  FSEL R172, R172, -INF , P2 ;  /* 0xff800000acac7808 */ /* 0x004fe40001000000 */
[----:B------:R-:W-:Y:S01]  /*9c90*/  FMNMX.FTZ R169, R157, R169, !PT ;  /* 0x000000a99da97209 */ /* 0x000fe20007810000 */
[----:B------:R-:W-:Y:S01]  /*9ca0*/  MUFU.EX2 R158, R2 ;  /* 0x00000002009e7308 */ /* 0x000fe20000000800 */
[----:B---3--:R-:W-:Y:S02]  /*9cb0*/  FSEL R193, R193, -INF , P3 ;  /* 0xff800000c1c17808 */ /* 0x008fe40001800000 */
[----:B------:R-:W-:-:S04]  /*9cc0*/  FMNMX.FTZ R3, R197, R169, !PT ;  /* 0x000000a9c5037209 */ /* 0x000fc80007810000 */
[----:B------:R-:W-:Y:S01]  /*9cd0*/  FMNMX.FTZ R3, R155, R3, !PT ;  /* 0x000000039b037209 */ /* 0x000fe20007810000 */
[----:B------:R-:W1:Y:S01]  /*9ce0*/  MUFU.TANH R169, R159 ;  /* 0x0000009f00a97308 */ /* 0x000e620000002400 */
[----:B0-----:R-:W-:Y:S02]  /*9cf0*/  FSEL R195, R195, -INF , P4 ;  /* 0xff800000c3c37808 */ /* 0x001fe40002000000 */
[----:B------:R-:W-:-:S04]  /*9d00*/  FMNMX.FTZ R3, R199, R3, !PT ;  /* 0x00000003c7037209 */ /* 0x000fc80007810000 */
[----:B------:R-:W-:Y:S01]  /*9d10*/  FMNMX.FTZ R3, R172, R3, !PT ;  /* 0x00000003ac037209 */ /* 0x000fe20007810000 */
[----:B------:R-:W-:Y:S03]  /*9d20*/  MUFU.EX2 R208, R208 ;  /* 0x000000d000d07308 */ /* 0x000fe60000000800 */
[----:B------:R-:W-:-:S04]  /*9d30*/  FMNMX.FTZ R3, R193, R3, !PT ;  /* 0x00000003c1037209 */ /* 0x000fc80007810000 */
[----:B------:R-:W-:Y:S01]  /*9d40*/  FMNMX.FTZ R3, R195, R3, !PT ;  /* 0x00000003c3037209 */ /* 0x000fe20007810000 */
[----:B------:R-:W0:Y:S01]  /*9d50*/  MUFU.EX2 R0, R0 ;  /* 0x0000000000007308 */ /* 0x000e220000000800 */
[----:B-1----:R-:W-:-:S04]  /*9d60*/  FSEL R169, R169, -INF , P5 ;  /* 0xff800000a9a97808 */ /* 0x002fc80002800000 */
[----:B------:R-:W-:-:S03]  /*9d70*/  FMNMX.FTZ R3, R169, R3, !PT ;  /* 0x00000003a9037209 */ /* 0x000fc60007810000 */
[----:B------:R-:W1:Y:S02]  /*9d80*/  MUFU.EX2 R170, R170 ;  /* 0x000000aa00aa7308 */ /* 0x000e640000000800 */
[----:B------:R-:W2:Y:S06]  /*9d90*/  SHFL.BFLY PT, R154, R3, 0x2, 0x1f ;  /* 0x0c401f00039a7f89 */ /* 0x000eac00000e0000 */
[----:B------:R-:W-:Y:S01]  /*9da0*/  MUFU.EX2 R210, R210 ;  /* 0x000000d200d27308 */ /* 0x000fe20000000800 */
[----:B0-----:R-:W-:-:S07]  /*9db0*/  FFMA.FTZ R18, R0, R18, R208 ;  /* 0x0000001200127223 */ /* 0x001fce00000100d0 */
[----:B------:R-:W-:Y:S01]  /*9dc0*/  MUFU.EX2 R168, R168 ;  /* 0x000000a800a87308 */ /* 0x000fe20000000800 */
[----:B-1----:R-:W-:-:S07]  /*9dd0*/  FADD.FTZ R18, R170, R18 ;  /* 0x00000012aa127221 */ /* 0x002fce0000010000 */
[----:B------:R-:W-:Y:S01]  /*9de0*/  MUFU.EX2 R204, R204 ;  /* 0x000000cc00cc7308 */ /* 0x000fe20000000800 */
[----:B--2---:R-:W-:-:S05]  /*9df0*/  FMNMX.FTZ R3, R3, R154, !PT ;  /* 0x0000009a03037209 */ /* 0x004fca0007810000 */
[----:B------:R-:W0:Y:S02]  /*9e00*/  SHFL.BFLY PT, R154, R3, 0x1, 0x1f ;  /* 0x0c201f00039a7f89 */ /* 0x000e2400000e0000 */
[----:B------:R-:W-:Y:S08]  /*9e10*/  MUFU.EX2 R165, R165 ;  /* 0x000000a500a57308 */ /* 0x000ff00000000800 */
[----:B------:R-:W-:Y:S08]  /*9e20*/  MUFU.EX2 R206, R206 ;  /* 0x000000ce00ce7308 */ /* 0x000ff00000000800 */
[----:B------:R-:W-:Y:S01]  /*9e30*/  MUFU.EX2 R163, R163 ;  /* 0x000000a300a37308 */ /* 0x000fe20000000800 */
[----:B0-----:R-:W-:-:S07]  /*9e40*/  FMNMX.FTZ R3, R3, R154, !PT ;  /* 0x0000009a03037209 */ /* 0x001fce0007810000 */
[----:B------:R-:W-:Y:S01]  /*9e50*/  MUFU.EX2 R200, R200 ;  /* 0x000000c800c87308 */ /* 0x000fe20000000800 */
[----:B------:R-:W-:-:S04]  /*9e60*/  FSETP.NEU.FTZ.AND P1, PT, R3, -INF , PT ;  /* 0xff8000000300780b */ /* 0x000fc80003f3d000 */
[----:B------:R-:W-:-:S03]  /*9e70*/  FSEL R2, R3, RZ, P1 ;  /* 0x000000ff03027208 */ /* 0x000fc60000800000 */
[----:B------:R-:W-:Y:S02]  /*9e80*/  MUFU.EX2 R162, R162 ;  /* 0x000000a200a27308 */ /* 0x000fe40000000800 */
[----:B------:R-:W-:Y:S01]  /*9e90*/  FADD.FTZ R2, -R2, R21 ;  /* 0x0000001502027221 */ /* 0x000fe20000010100 */
[----:B------:R-:W-:-:S03]  /*9ea0*/  FMUL.FTZ R21, R3, UR5 ;  /* 0x0000000503157c20 */ /* 0x000fc60008410000 */
[----:B------:R-:W-:Y:S02]  /*9eb0*/  FMUL.FTZ R2, R2, UR5 ;  /* 0x0000000502027c20 */ /* 0x000fe40008410000 */
[----:B------:R-:W-:Y:S01]  /*9ec0*/  MUFU.EX2 R202, R202 ;  /* 0x000000ca00ca7308 */ /* 0x000fe20000000800 */
[----:B------:R-:W-:-:S05]  /*9ed0*/  FSEL R21, R21, RZ, P1 ;  /* 0x000000ff15157208 */ /* 0x000fca0000800000 */
        /* <DEDUP_REMOVED lines=20> */
[----:B------:R-:W-:Y:S08]  /*a020*/  MUFU.EX2 R2, R2 ;  /* 0x0000000200027308 */ /* 0x000ff00000000800 */
[----:B------:R-:W0:Y:S08]  /*a030*/  MUFU.EX2 R169, R171 ;  /* 0x000000ab00a97308 */ /* 0x000e300000000800 */
        /* <DEDUP_REMOVED lines=17> */
[----:B------:R-:W-:-:S04]  /*a150*/  FADD.FTZ R5, R200, R5 ;  /* 0x00000005c8057221 */ /* 0x000fc80000010000 */
[----:B------:R-:W-:Y:S02]  /*a160*/  FADD.FTZ R5, R162, R5 ;  /* 0x00000005a2057221 */ /* 0x000fe40000010000 */
[----:B------:R-:W1:Y:S01]  /*a170*/  MUFU.EX2 R207, R207 ;  /* 0x000000cf00cf7308 */ /* 0x000e620000000800 */
[----:B--2---:R-:W-:Y:S01]  /*a180*/  FADD.FTZ R18, R205, R18 ;  /* 0x00000012cd127221 */ /* 0x004fe20000010000 */
[----:B------:R-:W-:-:S06]  /*a190*/  FADD.FTZ R5, R202, R5 ;  /* 0x00000005ca057221 */ /* 0x000fcc0000010000 */
        /* <DEDUP_REMOVED lines=45> */
.L_x_2397:
[----:B------:R-:W0:Y:S01]  /*a470*/  S2UR UR7, SR_CgaCtaId ;  /* 0x00000000000779c3 */ /* 0x000e220000008800 */
[----:B------:R-:W-:Y:S01]  /*a480*/  R2UR UR6, R20 ;  /* 0x00000000140672ca */ /* 0x000fe200000e0000 */
[----:B------:R-:W-:Y:S01]  /*a490*/  UIADD3 UR4, UR4, 0x38860, URZ ;  /* 0x0003886004047890 */ /* 0x000fe2000fffe03f */
[----:B------:R-:W-:Y:S01]  /*a4a0*/  F2FP.F16.F32.PACK_AB R195, R21, R195 ;  /* 0x000000c315c3723e */ /* 0x000fe200000000ff */
[----:B------:R-:W-:Y:S01]  /*a4b0*/  UMOV UR37, UR36 ;  /* 0x0000002400257c82 */ /* 0x000fe20008000000 */
[----:B------:R-:W-:Y:S01]  /*a4c0*/  F2FP.F16.F32.PACK_AB R208, R170, R208 ;  /* 0x000000d0aad0723e */ /* 0x000fe200000000ff */
[----:B------:R-:W-:Y:S01]  /*a4d0*/  IMAD.MOV.U32 R21, RZ, RZ, R3 ;  /* 0x000000ffff157224 */ /* 0x000fe200078e0003 */
[----:B------:R-:W-:Y:S01]  /*a4e0*/  F2FP.F16.F32.PACK_AB R209, R209, R169 ;  /* 0x000000a9d1d1723e */ /* 0x000fe200000000ff */
[----:B------:R-:W-:Y:S01]  /*a4f0*/  IMAD.MOV.U32 R228, RZ, RZ, R4 ;  /* 0x000000ffffe47224 */ /* 0x000fe200078e0004 */
[----:B------:R-:W-:Y:S02]  /*a500*/  F2FP.F16.F32.PACK_AB R210, R168, R210 ;  /* 0x000000d2a8d2723e */ /* 0x000fe400000000ff */
[----:B------:R-:W-:-:S02]  /*a510*/  F2FP.F16.F32.PACK_AB R211, R211, R167 ;  /* 0x000000a7d3d3723e */ /* 0x000fc400000000ff */
[----:B------:R-:W-:Y:S01]  /*a520*/  F2FP.F16.F32.PACK_AB R204, R165, R204 ;  /* 0x000000cca5cc723e */ /* 0x000fe200000000ff */
[----:B------:R-:W-:Y:S01]  /*a530*/  UISETP.GT.AND UP0, UPT, UR60, UR6, UPT ;  /* 0x000000063c00728c */ /* 0x000fe2000bf04270 */
[----:B------:R-:W-:Y:S01]  /*a540*/  F2FP.F16.F32.PACK_AB R205, R205, R166 ;  /* 0x000000a6cdcd723e */ /* 0x000fe200000000ff */
[----:B------:R-:W-:Y:S01]  /*a550*/  UIADD3 UR60, UR60, -0x1, URZ ;  /* 0xffffffff3c3c7890 */ /* 0x000fe2000fffe03f */
[----:B------:R-:W-:Y:S02]  /*a560*/  F2FP.F16.F32.PACK_AB R206, R163, R206 ;  /* 0x000000cea3ce723e */ /* 0x000fe400000000ff */
[----:B------:R-:W-:Y:S02]  /*a570*/  F2FP.F16.F32.PACK_AB R207, R207, R164 ;  /* 0x000000a4cfcf723e */ /* 0x000fe400000000ff */
[----:B------:R-:W-:Y:S02]  /*a580*/  PLOP3.LUT P1, PT, PT, PT, UP0, 0x80, 0x0 ;  /* 0x000000000000781c */ /* 0x000fe40003f2f008 */
        /* <DEDUP_REMOVED lines=13> */
[----:B------:R-:W-:Y:S01]  /*a660*/  F2FP.F16.F32.PACK_AB R194, R152, R194 ;  /* 0x000000c298c2723e */ /* 0x000fe200000000ff */
[----:B------:R-:W-:Y:S01]  /*a670*/  IMAD.U32 R229, RZ, RZ, UR4 ;  /* 0x00000004ffe57e24 */ /* 0x000fe2000f8e00ff */
[----:B------:R-:W-:Y:S06]  /*a680*/  @P1 BRA `(.L_x_2398) ;  /* 0xffffffbc00581947 */ /* 0x000fec000383ffff */
[----:B------:R-:W-:-:S05]  /*a690*/  UMOV UR61, UR60 ;  /* 0x0000003c003d7c82 */ /* 0x000fca0008000000 */
.L_x_2387:
[----:B------:R-:W-:-:S13]  /*a6a0*/  R2UR UR4, R214 ;  /* 0x00000000d60472ca */ /* 0x000fda00000e0000 */
[----:B------:R-:W-:-:S06]  /*a6b0*/  UISETP.GE.AND UP0, UPT, UR61, UR4, UPT ;  /* 0x000000043d00728c */ /* 0x000fcc000bf06270 */
[----:B------:R-:W-:-:S13]  /*a6c0*/  PLOP3.LUT P1, PT, PT, PT, UP0, 0x80, 0x0 ;  /* 0x000000000000781c */ /* 0x000fda0003f2f008 */
[----:B------:R-:W-:Y:S05]  /*a6d0*/  @!P1 BRA `(.L_x_2399) ;  /* 0x0000003c00149947 */ /* 0x000fea0003800000 */
[----:B------:R-:W-:Y:S01]  /*a6e0*/  R2UR UR4, R17 ;  /* 0x00000000110472ca */ /* 0x000fe200000e0000 */
[----:B------:R-:W-:Y:S01]  /*a6f0*/  IMAD.MOV.U32 R20, RZ, RZ, R3 ;  /* 0x000000ffff147224 */ /* 0x000fe200078e0003 */
[----:B------:R-:W-:Y:S01]  /*a700*/  UMOV UR60, UR36 ;  /* 0x00000024003c7c82 */ /* 0x000fe20008000000 */
[----:B------:R-:W-:Y:S01]  /*a710*/  IMAD.MOV.U32 R21, RZ, RZ, R4 ;  /* 0x000000ffff157224 */ /* 0x000fe200078e0004 */
[----:B------:R-:W-:-:S09]  /*a720*/  ULDC UR37, c[0x0][0x9d8] ;  /* 0x0002760000257ab9 */ /* 0x000fd20000000800 */
[----:B------:R-:W-:-:S07]  /*a730*/  IMAD.U32 R22, RZ, RZ, UR4 ;  /* 0x00000004ff167e24 */ /* 0x000fce000f8e00ff */
.L_x_2410:
        /* <DEDUP_REMOVED lines=9> */
.L_x_2400:
        /* <DEDUP_REMOVED lines=8> */
.L_x_2401:
[----:B-1----:R-:W-:Y:S05]  /*a850*/  @P1 BRA `(.L_x_2402) ;  /* 0x0000000000081947 */ /* 0x002fea0003800000 */
[----:B------:R-:W1:Y:S02]  /*a860*/  SYNCS.PHASECHK.TRANS64.TRYWAIT P1, [UR4+0x38830], R3 ;  /* 0x03883003ff0075a7 */ /* 0x000e640008020144 */
[----:B-1----:R-:W-:Y:S05]  /*a870*/  @!P1 BRA `(.L_x_2403) ;  /* 0x0000010000f89947 */ /* 0x002fea0003800000 */
.L_x_2402:
        /* <DEDUP_REMOVED lines=592> */
.L_x_2404:
        /* <DEDUP_REMOVED lines=8> */
.L_x_2405:
[----:B---3--:R-:W-:Y:S05]  /*ce00*/  @P1 BRA `(.L_x_2406) ;  /* 0x0000000000081947 */ /* 0x008fea0003800000 */
[----:B------:R-:W3:Y:S02]  /*ce10*/  SYNCS.PHASECHK.TRANS64.TRYWAIT P1, [UR4+0x38850], R0 ;  /* 0x03885000ff0075a7 */ /* 0x000ee40008020144 */
[----:B---3--:R-:W-:Y:S05]  /*ce20*/  @!P1 BRA `(.L_x_2407) ;  /* 0x000000dc00a49947 */ /* 0x008fea0003800000 */
.L_x_2406:
        /* <DEDUP_REMOVED lines=37> */
.L_x_2408:
        /* <DEDUP_REMOVED lines=51> */
[----:B------:R-:W0:Y:S01]  /*d3b0*/  S2UR UR7, SR_CgaCtaId ;  /* 0x00000000000779c3 */ /* 0x000e220000008800 */
[----:B------:R-:W-:-:S02]  /*d3c0*/  R2UR UR6, R16 ;  /* 0x00000000100672ca */ /* 0x000fc400000e0000 */
[----:B------:R-:W3:Y:S01]  /*d3d0*/  MUFU.TANH R177, R177 ;  /* 0x000000b100b17308 */ /* 0x000ee20000002400 */
[----:B-1----:R-:W-:-:S07]  /*d3e0*/  FMNMX.FTZ R3, R176, R3, !PT ;  /* 0x00000003b0037209 */ /* 0x002fce0007810000 */
[----:B------:R-:W1:Y:S01]  /*d3f0*/  MUFU.TANH R180, R180 ;  /* 0x000000b400b47308 */ /* 0x000e620000002400 */
[----:B--2---:R-:W-:Y:S02]  /*d400*/  FMNMX.FTZ R3, R185, R3, !PT ;  /* 0x00000003b9037209 */ /* 0x004fe40007810000 */
[----:B------:R-:W-:-:S04]  /*d410*/  ULEA UR6, UR36, UR6, 0x3 ;  /* 0x0000000624067291 */ /* 0x000fc8000f8e183f */
[----:B------:R-:W-:Y:S01]  /*d420*/  UIADD3 UR6, UR6, 0x38840, URZ ;  /* 0x0003884006067890 */ /* 0x000fe2000fffe03f */
[----:B------:R-:W2:Y:S01]  /*d430*/  MUFU.TANH R168, R168 ;  /* 0x000000a800a87308 */ /* 0x000ea20000002400 */
[----:B---3--:R-:W-:Y:S02]  /*d440*/  FMNMX.FTZ R3, R177, R3, !PT ;  /* 0x00000003b1037209 */ /* 0x008fe40007810000 */
[----:B0-----:R-:W-:-:S05]  /*d450*/  UPRMT UR6, UR7, 0x654, UR6 ;  /* 0x0000065407067896 */ /* 0x001fca0008000006 */
[----:B------:R-:W0:Y:S01]  /*d460*/  MUFU.TANH R169, R169 ;  /* 0x000000a900a97308 */ /* 0x000e220000002400 */
[----:B-1----:R-:W-:-:S03]  /*d470*/  FMNMX.FTZ R3, R180, R3, !PT ;  /* 0x00000003b4037209 */ /* 0x002fc60007810000 */
[----:B------:R-:W-:Y:S04]  /*d480*/  SYNCS.ARRIVE.TRANS64.RED.A1T0 RZ, [UR6], RZ ;  /* 0x000000ffffff79a7 */ /* 0x000fe80008100406 */
        /* <DEDUP_REMOVED lines=200> */
.L_x_2409:
[----:B------:R-:W0:Y:S01]  /*e110*/  S2UR UR7, SR_CgaCtaId ;  /* 0x00000000000779c3 */ /* 0x000e220000008800 */
[----:B------:R-:W-:Y:S01]  /*e120*/  R2UR UR6, R214 ;  /* 0x00000000d60672ca */ /* 0x000fe200000e0000 */
[----:B------:R-:W-:Y:S01]  /*e130*/  UIADD3 UR4, UR4, 0x38860, URZ ;  /* 0x0003886004047890 */ /* 0x000fe2000fffe03f */
[----:B------:R-:W-:Y:S01]  /*e140*/  F2FP.F16.F32.PACK_AB R210, R184, R22 ;  /* 0x00000016b8d2723e */ /* 0x000fe200000000ff */
[----:B------:R-:W-:Y:S01]  /*e150*/  UMOV UR60, UR36 ;  /* 0x00000024003c7c82 */ /* 0x000fe20008000000 */
[----:B------:R-:W-:Y:S01]  /*e160*/  F2FP.F16.F32.PACK_AB R208, R189, R21 ;  /* 0x00000015bdd0723e */ /* 0x000fe200000000ff */
[----:B------:R-:W-:Y:S01]  /*e170*/  IMAD.MOV.U32 R21, RZ, RZ, R4 ;  /* 0x000000ffff157224 */ /* 0x000fe200078e0004 */
[----:B------:R-:W-:Y:S02]  /*e180*/  F2FP.F16.F32.PACK_AB R194, R20, R156 ;  /* 0x0000009c14c2723e */ /* 0x000fe400000000ff */
        /* <DEDUP_REMOVED lines=24> */
[----:B------:R-:W-:Y:S01]  /*e310*/  MOV R20, R3 ;  /* 0x0000000300147202 */ /* 0x000fe20000000f00 */
[----:B------:R-:W-:Y:S06]  /*e320*/  @P1 BRA `(.L_x_2410) ;  /* 0xffffffc400041947 */ /* 0x000fec000383ffff */
.L_x_2399:
        /* <DEDUP_REMOVED lines=131> */
.L_x_2411:
        /* <DEDUP_REMOVED lines=8> */
.L_x_2412:
[----:B-1----:R-:W-:Y:S05]  /*ebe0*/  @P1 BRA `(.L_x_2413) ;  /* 0x0000000000081947 */ /* 0x002fea0003800000 */
[----:B------:R-:W1:Y:S02]  /*ebf0*/  SYNCS.PHASECHK.TRANS64.TRYWAIT P1, [UR8+0x38850], R0 ;  /* 0x03885000ff0075a7 */ /* 0x000e640008020148 */
[----:B-1----:R-:W-:Y:S05]  /*ec00*/  @!P1 BRA `(.L_x_2414) ;  /* 0x000000c000449947 */ /* 0x002fea0003800000 */
.L_x_2413:
[----:B------:R-:W-:Y:S01]  /*ec10*/  R2UR UR4, R16 ;  /* 0x00000000100472ca */ /* 0x000fe200000e0000 */
[----:B------:R-:W-:Y:S01]  /*ec20*/  WARPGROUP.ARRIVE ;  /* 0x00000000000079c5 */ /* 0x000fe20000000000 */
[----:B------:R-:W-:Y:S01]  /*ec30*/  UMOV UR7, 0x40000040 ;  /* 0x4000004000077882 */ /* 0x000fe20000000000 */
[----:B-1----:R-:W1:Y:S01]  /*ec40*/  SHFL.BFLY PT, R7, R18, 0x2, 0x1f ;  /* 0x0c401f0012077f89 */ /* 0x002e6200000e0000 */
[----:B------:R-:W-:Y:S02]  /*ec50*/  IMAD.MOV.U32 R6, RZ, RZ, RZ ;  /* 0x000000ffff067224 */ /* 0x000fe400078e00ff */
[----:B------:R-:W-:Y:S01]  /*ec60*/  IMAD.U32 R13, RZ, RZ, UR5 ;  /* 0x00000005ff0d7e24 */ /* 0x000fe2000f8e00ff */
[----:B0-----:R-:W0:Y:S06]  /*ec70*/  SHFL.BFLY PT, R0, R5, 0x2, 0x1f ;  /* 0x0c401f0005007f89 */ /* 0x001e2c00000e0000 */
[----:B------:R-:W-:-:S04]  /*ec80*/  UIADD3 UR4, UR4, 0x400, URZ ;  /* 0x0000040004047890 */ /* 0x000fc8000fffe03f */
[----:B------:R-:W-:-:S04]  /*ec90*/  USHF.R.U32.HI UR4, URZ, 0x4, UR4 ;  /* 0x000000043f047899 */ /* 0x000fc80008011604 */
[----:B------:R-:W-:-:S04]  /*eca0*/  ULOP3.LUT UR4, UR4, 0x3fff, URZ, 0xc0, !UPT ;  /* 0x00003fff04047892 */ /* 0x000fc8000f8ec03f */
[----:B------:R-:W-:Y:S01]  /*ecb0*/  ULOP3.LUT UR4, UR4, 0x2800000, URZ, 0xfc, !UPT ;  /* 0x0280000004047892 */ /* 0x000fe2000f8efc3f */
[----:B-1----:R-:W-:-:S03]  /*ecc0*/  FADD.FTZ R7, R7, R18 ;  /* 0x0000001207077221 */ /* 0x002fc60000010000 */
[----:B------:R-:W-:Y:S01]  /*ecd0*/  UIMAD UR4, UR36, 0xa00, UR4 ;  /* 0x00000a00240478a4 */ /* 0x000fe2000f8e0204 */
[----:B0-----:R-:W-:Y:S01]  /*ece0*/  FADD.FTZ R2, R0, R5 ;  /* 0x0000000500027221 */ /* 0x001fe20000010000 */
[----:B------:R-:W-:Y:S01]  /*ecf0*/  IMAD.MOV.U32 R5, RZ, RZ, RZ ;  /* 0x000000ffff057224 */ /* 0x000fe200078e00ff */
[----:B------:R-:W0:Y:S04]  /*ed00*/  SHFL.BFLY PT, R0, R7, 0x1, 0x1f ;  /* 0x0c201f0007007f89 */ /* 0x000e2800000e0000 */
[----:B------:R-:W-:Y:S01]  /*ed10*/  UMOV UR6, UR4 ;  /* 0x0000000400067c82 */ /* 0x000fe20008000000 */
[----:B------:R-:W1:Y:S01]  /*ed20*/  SHFL.BFLY PT, R9, R2, 0x1, 0x1f ;  /* 0x0c201f0002097f89 */ /* 0x000e6200000e0000 */
[----:B------:R-:W-:Y:S01]  /*ed30*/  HGMMA.64x256x16.F32 R24, R208, gdesc[UR4].tnspB, R24, gsb0 ;  /* 0x43e00004d0187df0 */ /* 0x000fe20008000818 */
[----:B------:R-:W-:Y:S01]  /*ed40*/  UIADD3 UR6, UR4, 0x80, URZ ;  /* 0x0000008004067890 */ /* 0x000fe2000fffe03f */
[----:B------:R-:W-:Y:S01]  /*ed50*/  UMOV UR7, 0x40000040 ;  /* 0x4000004000077882 */ /* 0x000fe20000000000 */
[----:B0-----:R-:W-:Y:S01]  /*ed60*/  FADD.FTZ R11, R7, R0 ;  /* 0x00000000070b7221 */ /* 0x001fe20000010000 */
[----:B------:R-:W-:-:S02]  /*ed70*/  IMAD.U32 R7, RZ, RZ, UR5 ;  /* 0x00000005ff077e24 */ /* 0x000fc4000f8e00ff */
        /* <DEDUP_REMOVED lines=39> */
.L_x_2415:
[----:B------:R-:W2:Y:S01]  /*eff0*/  LDL.LU R3, [R1+0x34] ;  /* 0x0000340001037983 */ /* 0x000ea20000300800 */
[----:B------:R-:W0:Y:S01]  /*f000*/  S2UR UR6, SR_CgaCtaId ;  /* 0x00000000000679c3 */ /* 0x000e220000008800 */
[----:B------:R-:W-:Y:S01]  /*f010*/  UIADD3 UR4, UR8, 0x38860, URZ ;  /* 0x0003886008047890 */ /* 0x000fe2000fffe03f */
[-C--:B------:R-:W-:Y:S01]  /*f020*/  FMUL.FTZ R24, R24, R6.reuse ;  /* 0x0000000618187220 */ /* 0x080fe20000410000 */
        /* <DEDUP_REMOVED lines=134> */
[----:B--2---:R-:W-:-:S13]  /*f890*/  R2UR UR5, R3 ;  /* 0x00000000030572ca */ /* 0x004fda00000e0000 */
[----:B------:R-:W-:-:S06]  /*f8a0*/  UIADD3 UR5, UR5, 0x1, URZ ;  /* 0x0000000105057890 */ /* 0x000fcc000fffe03f */
[----:B------:R-:W-:Y:S01]  /*f8b0*/  IMAD.U32 R3, RZ, RZ, UR5 ;  /* 0x00000005ff037e24 */ /* 0x000fe2000f8e00ff */
[----:B------:R-:W-:-:S04]  /*f8c0*/  R2UR UR5, R17 ;  /* 0x00000000110572ca */ /* 0x000fc800000e0000 */
[----:B------:R0:W-:Y:S09]  /*f8d0*/  STL [R1+0x34], R3 ;  /* 0x0000340301007387 */ /* 0x0001f20000100800 */
[----:B------:R-:W-:-:S06]  /*f8e0*/  ULOP3.LUT UR5, UR5, UR4, URZ, 0x3c, !UPT ;  /* 0x0000000405057292 */ /* 0x000fcc000f8e3c3f */
[----:B0-----:R-:W-:-:S07]  /*f8f0*/  IMAD.U32 R17, RZ, RZ, UR5 ;  /* 0x00000005ff117e24 */ /* 0x001fce000f8e00ff */
.L_x_2379:
[----:B------:R-:W0:Y:S08]  /*f900*/  S2UR UR4, SR_CgaCtaId ;  /* 0x00000000000479c3 */ /* 0x000e300000008800 */
[----:B------:R-:W-:Y:S06]  /*f910*/  BAR.SYNC.DEFER_BLOCKING 0x5, 0x180 ;  /* 0x0146000000007b1d */ /* 0x000fec0000010000 */
[----:B------:R-:W-:Y:S01]  /*f920*/  UMOV UR8, 0x400 ;  /* 0x0000040000087882 */ /* 0x000fe20000000000 */
[----:B------:R-:W-:Y:S01]  /*f930*/  BSSY B0, `(.L_x_2416) ;  /* 0x00004c4000007945 */ /* 0x000fe20003800000 */
[----:B0-----:R-:W-:-:S09]  /*f940*/  ULEA UR8, UR4, UR8, 0x18 ;  /* 0x0000000804087291 */ /* 0x001fd2000f8ec03f */
[----:B------:R-:W0:Y:S02]  /*f950*/  LDS.128 R4, [UR8+0x388d0] ;  /* 0x0388d008ff047984 */ /* 0x000e240008000c00 */
[----:B0-----:R-:W-:Y:S02]  /*f960*/  R2UR UR6, R5 ;  /* 0x00000000050672ca */ /* 0x001fe400000e0000 */
[----:B------:R-:W-:Y:S02]  /*f970*/  R2UR UR5, R6 ;  /* 0x00000000060572ca */ /* 0x000fe400000e0000 */
[----:B------:R-:W-:Y:S01]  /*f980*/  R2UR UR7, R7 ;  /* 0x00000000070772ca */ /* 0x000fe200000e0000 */
[----:B------:R-:W-:Y:S06]  /*f990*/  BAR.ARV 0x4, 0x180 ;  /* 0x0106000000007b1d */ /* 0x000fec0000002000 */
[----:B------:R-:W-:Y:S08]  /*f9a0*/  @P0 BRA `(.L_x_2417) ;  /* 0x0000003800e00947 */ /* 0x000ff00003800000 */
[----:B------:R-:W2:Y:S01]  /*f9b0*/  LDL.LU R8, [R1+0x30] ;  /* 0x0000300001087983 */ /* 0x000ea20000300800 */
[----:B------:R-:W0:Y:S01]  /*f9c0*/  S2UR UR4, SR_SWINHI ;  /* 0x00000000000479c3 */ /* 0x000e220000002f00 */
[----:B------:R-:W-:Y:S01]  /*f9d0*/  IMAD.MOV.U32 R12, RZ, RZ, 0x2 ;  /* 0x00000002ff0c7424 */ /* 0x000fe200078e00ff */
[----:B------:R-:W-:Y:S01]  /*f9e0*/  F2FP.F16.F32.PACK_AB R6, R29, R28 ;  /* 0x0000001c1d06723e */ /* 0x000fe200000000ff */
[----:B------:R-:W3:Y:S01]  /*f9f0*/  LDL R3, [R1+0x40] ;  /* 0x0000400001037983 */ /* 0x000ee20000100800 */
[----:B------:R-:W-:Y:S01]  /*fa00*/  F2FP.F16.F32.PACK_AB R7, R31, R30 ;  /* 0x0000001e1f07723e */ /* 0x000fe200000000ff */
[----:B------:R-:W-:Y:S01]  /*fa10*/  ULDC.64 UR16, c[0x0][0xc00] ;  /* 0x0003000000107ab9 */ /* 0x000fe20000000a00 */
[----:B------:R-:W-:Y:S01]  /*fa20*/  R2UR UR9, R221 ;  /* 0x00000000dd0972ca */ /* 0x000fe200000e0000 */
[----:B------:R-:W-:Y:S01]  /*fa30*/  ULDC.64 UR12, c[0x0][0xc00] ;  /* 0x00030000000c7ab9 */ /* 0x000fe20000000a00 */
[----:B------:R-:W4:Y:S01]  /*fa40*/  LDL R170, [R1+0x2c] ;  /* 0x00002c0001aa7983 */ /* 0x000f220000100800 */
[----:B------:R-:W-:Y:S01]  /*fa50*/  ULDC.64 UR14, c[0x0][0xc08] ;  /* 0x00030200000e7ab9 */ /* 0x000fe20000000a00 */
[----:B------:R-:W-:Y:S01]  /*fa60*/  R2UR UR20, R217 ;  /* 0x00000000d91472ca */ /* 0x000fe200000e0000 */
[----:B------:R-:W-:Y:S01]  /*fa70*/  ULDC UR22, c[0x0][0xbe8] ;  /* 0x0002fa0000167ab9 */ /* 0x000fe20000000800 */
[----:B------:R-:W-:-:S02]  /*fa80*/  R2UR UR28, R215 ;  /* 0x00000000d71c72ca */ /* 0x000fc400000e0000 */
[----:B------:R-:W-:-:S05]  /*fa90*/  R2UR UR19, R220 ;  /* 0x00000000dc1372ca */ /* 0x000fca00000e0000 */
[----:B------:R-:W-:Y:S01]  /*faa0*/  UIMAD.WIDE UR12, UR9, 0x4, UR12 ;  /* 0x00000004090c78a5 */ /* 0x000fe2000f8e020c */
[----:B------:R-:W-:Y:S01]  /*fab0*/  UMOV UR10, UR8 ;  /* 0x00000008000a7c82 */ /* 0x000fe20008000000 */
[----:B0-----:R-:W-:Y:S01]  /*fac0*/  UMOV UR11, UR4 ;  /* 0x00000004000b7c82 */ /* 0x001fe20008000000 */
[----:B------:R-:W-:Y:S01]  /*fad0*/  UISETP.NE.U32.AND UP0, UPT, UR14, URZ, UPT ;  /* 0x0000003f0e00728c */ /* 0x000fe2000bf05070 */
[----:B------:R-:W-:-:S03]  /*fae0*/  ULDC UR4, c[0x0][0xad4] ;  /* 0x0002b50000047ab9 */ /* 0x000fc60000000800 */
[----:B------:R-:W-:-:S11]  /*faf0*/  UISETP.NE.AND.EX UP0, UPT, UR15, URZ, UPT, UP0 ;  /* 0x0000003f0f00728c */ /* 0x000fd6000bf05300 */
[----:B------:R-:W-:Y:S01]  /*fb00*/  @UP0 ULEA UR14, UP1, UR9, UR14, 0x2 ;  /* 0x0000000e090e0291 */ /* 0x000fe2000f82103f */
[----:B------:R-:W-:Y:S01]  /*fb10*/  BAR.SYNC.DEFER_BLOCKING 0x1, 0x100 ;  /* 0x0044000000007b1d */ /* 0x000fe20000010000 */
[----:B--2---:R-:W-:Y:S01]  /*fb20*/  R2UR UR18, R8 ;  /* 0x00000000081272ca */ /* 0x004fe200000e0000 */
[----:B---3--:R-:W-:-:S03]  /*fb30*/  IMAD.WIDE R12, R3, R12, UR10 ;  /* 0x0000000a030c7e25 */ /* 0x008fc6000f8e020c */
[C---:B------:R-:W-:Y:S02]  /*fb40*/  IADD3 R15, P1, R12.reuse, 0x20, RZ ;  /* 0x000000200c0f7810 */ /* 0x040fe40007f3e0ff */
[C---:B------:R-:W-:Y:S02]  /*fb50*/  IADD3 R157, P4, R12.reuse, 0x60, RZ ;  /* 0x000000600c9d7810 */ /* 0x040fe40007f9e0ff */
[----:B------:R-:W-:Y:S02]  /*fb60*/  LOP3.LUT R14, R15, 0x380, RZ, 0xc0, !PT ;  /* 0x000003800f0e7812 */ /* 0x000fe400078ec0ff */
[C---:B------:R-:W-:Y:S02]  /*fb70*/  IADD3 R161, P6, R12.reuse, 0x4020, RZ ;  /* 0x000040200ca17810 */ /* 0x040fe40007fde0ff */
[----:B------:R-:W-:Y:S02]  /*fb80*/  LOP3.LUT R156, R157, 0x380, RZ, 0xc0, !PT ;  /* 0x000003809d9c7812 */ /* 0x000fe400078ec0ff */
[----:B------:R-:W-:-:S02]  /*fb90*/  LOP3.LUT R5, R12, 0x380, RZ, 0xc0, !PT ;  /* 0x000003800c057812 */ /* 0x000fc400078ec0ff */
[----:B------:R-:W-:Y:S02]  /*fba0*/  SHF.R.U64 R14, R14, 0x3, RZ ;  /* 0x000000030e0e7819 */ /* 0x000fe400000012ff */
[----:B------:R-:W-:Y:S02]  /*fbb0*/  LOP3.LUT R160, R161, 0x380, RZ, 0xc0, !PT ;  /* 0x00000380a1a07812 */ /* 0x000fe400078ec0ff */
[----:B------:R-:W-:Y:S02]  /*fbc0*/  SHF.R.U64 R156, R156, 0x3, RZ ;  /* 0x000000039c9c7819 */ /* 0x000fe400000012ff */
[----:B------:R-:W-:Y:S02]  /*fbd0*/  IADD3 R159, P3, R12, 0x4000, RZ ;  /* 0x000040000c9f7810 */ /* 0x000fe40007f7e0ff */
[----:B------:R-:W-:Y:S02]  /*fbe0*/  SHF.R.U64 R5, R5, 0x3, RZ ;  /* 0x0000000305057819 */ /* 0x000fe400000012ff */
[----:B------:R-:W-:Y:S01]  /*fbf0*/  LOP3.LUT R14, R14, R15, RZ, 0x3c, !PT ;  /* 0x0000000f0e0e7212 */ /* 0x000fe200078e3cff */
[----:B------:R-:W-:Y:S01]  /*fc00*/  IMAD.X R15, RZ, RZ, R13, P1 ;  /* 0x000000ffff0f7224 */ /* 0x000fe200008e060d */
[----:B------:R-:W-:-:S02]  /*fc10*/  SHF.R.U64 R160, R160, 0x3, RZ ;  /* 0x00000003a0a07819 */ /* 0x000fc400000012ff */
[----:B------:R-:W-:Y:S02]  /*fc20*/  IADD3 R155, P0, R12, 0x40, RZ ;  /* 0x000000400c9b7810 */ /* 0x000fe40007f1e0ff */
[----:B------:R-:W-:Y:S01]  /*fc30*/  LOP3.LUT R156, R156, R157, RZ, 0x3c, !PT ;  /* 0x0000009d9c9c7212 */ /* 0x000fe200078e3cff */
[----:B------:R-:W-:Y:S01]  /*fc40*/  IMAD.X R157, RZ, RZ, R13, P4 ;  /* 0x000000ffff9d7224 */ /* 0x000fe200020e060d */
[C---:B------:R-:W-:Y:S02]  /*fc50*/  IADD3 R163, P5, R12.reuse, 0x4040, RZ ;  /* 0x000040400ca37810 */ /* 0x040fe40007fbe0ff */
[C---:B------:R-:W-:Y:S02]  /*fc60*/  IADD3 R165, P2, R12.reuse, 0x4060, RZ ;  /* 0x000040600ca57810 */ /* 0x040fe40007f5e0ff */
[----:B------:R-:W-:Y:S02]  /*fc70*/  IADD3 R167, P1, R12, 0x8000, RZ ;  /* 0x000080000ca77810 */ /* 0x000fe40007f3e0ff */
[----:B------:R-:W-:-:S02]  /*fc80*/  LOP3.LUT R158, R159, 0x380, RZ, 0xc0, !PT ;  /* 0x000003809f9e7812 */ /* 0x000fc400078ec0ff */
[----:B------:R-:W-:Y:S01]  /*fc90*/  LOP3.LUT R4, R5, R12, RZ, 0x3c, !PT ;  /* 0x0000000c05047212 */ /* 0x000fe200078e3cff */
[--C-:B------:R-:W-:Y:S01]  /*fca0*/  IMAD.MOV.U32 R5, RZ, RZ, R13.reuse ;  /* 0x000000ffff057224 */ /* 0x100fe200078e000d */
[----:B------:R-:W-:Y:S02]  /*fcb0*/  IADD3 R9, P4, R12, 0x8040, RZ ;  /* 0x000080400c097810 */ /* 0x000fe40007f9e0ff */
[----:B------:R-:W-:Y:S01]  /*fcc0*/  LOP3.LUT R160, R160, R161, RZ, 0x3c, !PT ;  /* 0x000000a1a0a07212 */ /* 0x000fe200078e3cff */
[----:B------:R-:W-:Y:S01]  /*fcd0*/  IMAD.X R161, RZ, RZ, R13, P6 ;  /* 0x000000ffffa17224 */ /* 0x000fe200030e060d */
[----:B------:R-:W-:Y:S02]  /*fce0*/  LOP3.LUT R154, R155, 0x380, RZ, 0xc0, !PT ;  /* 0x000003809b9a7812 */ /* 0x000fe400078ec0ff */
[----:B------:R-:W-:Y:S02]  /*fcf0*/  LOP3.LUT R162, R163, 0x380, RZ, 0xc0, !PT ;  /* 0x00000380a3a27812 */ /* 0x000fe400078ec0ff */
[----:B------:R-:W-:-:S02]  /*fd00*/  LOP3.LUT R164, R165, 0x380, RZ, 0xc0, !PT ;  /* 0x00000380a5a47812 */ /* 0x000fc400078ec0ff */
[----:B------:R-:W-:Y:S02]  /*fd10*/  LOP3.LUT R166, R167, 0x380, RZ, 0xc0, !PT ;  /* 0x00000380a7a67812 */ /* 0x000fe400078ec0ff */
[----:B------:R-:W-:Y:S02]  /*fd20*/  SHF.R.U64 R158, R158, 0x3, RZ ;  /* 0x000000039e9e7819 */ /* 0x000fe400000012ff */
[----:B------:R-:W-:Y:S02]  /*fd30*/  IADD3 R19, P6, R12, 0xc000, RZ ;  /* 0x0000c0000c137810 */ /* 0x000fe40007fde0ff */
[----:B------:R-:W-:Y:S02]  /*fd40*/  LOP3.LUT R8, R9, 0x380, RZ, 0xc0, !PT ;  /* 0x0000038009087812 */ /* 0x000fe400078ec0ff */
[----:B------:R-:W-:Y:S02]  /*fd50*/  MOV R3, R4 ;  /* 0x0000000400037202 */ /* 0x000fe40000000f00 */
[----:B------:R-:W-:-:S02]  /*fd60*/  SHF.R.U64 R154, R154, 0x3, RZ ;  /* 0x000000039a9a7819 */ /* 0x000fc400000012ff */
[----:B------:R-:W-:Y:S02]  /*fd70*/  SHF.R.U64 R162, R162, 0x3, RZ ;  /* 0x00000003a2a27819 */ /* 0x000fe400000012ff */
[----:B------:R-:W-:Y:S02]  /*fd80*/  SHF.R.U64 R164, R164, 0x3, RZ ;  /* 0x00000003a4a47819 */ /* 0x000fe400000012ff */
[----:B------:R-:W-:Y:S02]  /*fd90*/  SHF.R.U64 R166, R166, 0x3, RZ ;  /* 0x00000003a6a67819 */ /* 0x000fe400000012ff */
[----:B------:R-:W-:Y:S02]  /*fda0*/  F2FP.F16.F32.PACK_AB R4, R25, R24 ;  /* 0x000000181904723e */ /* 0x000fe400000000ff */
[----:B------:R-:W-:Y:S02]  /*fdb0*/  F2FP.F16.F32.PACK_AB R5, R27, R26 ;  /* 0x0000001a1b05723e */ /* 0x000fe400000000ff */
[----:B------:R-:W-:Y:S01]  /*fdc0*/  LOP3.LUT R158, R158, R159, RZ, 0x3c, !PT ;  /* 0x0000009f9e9e7212 */ /* 0x000fe200078e3cff */
[----:B------:R-:W-:Y:S01]  /*fdd0*/  IMAD.X R159, RZ, RZ, R13, P3 ;  /* 0x000000ffff9f7224 */ /* 0x000fe200018e060d */
[----:B------:R-:W-:Y:S01]  /*fde0*/  LOP3.LUT R10, R19, 0x380, RZ, 0xc0, !PT ;  /* 0x00000380130a7812 */ /* 0x000fe200078ec0ff */
[----:B------:R0:W-:Y:S01]  /*fdf0*/  STSM.16.M88.4 [R3], R4 ;  /* 0x0000000403007844 */ /* 0x0001e20000000200 */
[----:B------:R-:W-:-:S02]  /*fe00*/  SHF.R.U64 R8, R8, 0x3, RZ ;  /* 0x0000000308087819 */ /* 0x000fc400000012ff */
[----:B------:R-:W-:Y:S02]  /*fe10*/  IADD3 R11, P3, R12, 0x8060, RZ ;  /* 0x000080600c0b7810 */ /* 0x000fe40007f7e0ff */
        /* <DEDUP_REMOVED lines=8> */
[----:B------:R-:W-:-:S02]  /*fea0*/  SHF.R.U64 R10, R10, 0x3, RZ ;  /* 0x000000030a0a7819 */ /* 0x000fc400000012ff */
[C---:B------:R-:W-:Y:S02]  /*feb0*/  IADD3 R169, P0, R12.reuse, 0x8020, RZ ;  /* 0x000080200ca97810 */ /* 0x040fe40007f1e0ff */
[----:B------:R-:W-:Y:S02]  /*fec0*/  IADD3 R20, P5, R12, 0xc020, RZ ;  /* 0x0000c0200c147810 */ /* 0x000fe40007fbe0ff */
[----:B0-----:R-:W-:Y:S01]  /*fed0*/  LOP3.LUT R4, R8, R9, RZ, 0x3c, !PT ;  /* 0x0000000908047212 */ /* 0x001fe200078e3cff */
[----:B------:R-:W-:Y:S01]  /*fee0*/  IMAD.X R9, RZ, RZ, R13, P3 ;  /* 0x000000ffff097224 */ /* 0x000fe200018e060d */
[C---:B------:R-:W-:Y:S02]  /*fef0*/  IADD3 R153, P2, R12.reuse, 0xc040, RZ ;  /* 0x0000c0400c997810 */ /* 0x040fe40007f5e0ff */
[----:B------:R-:W-:Y:S02]  /*ff00*/  IADD3 R18, P1, R12, 0xc060, RZ ;  /* 0x0000c0600c127810 */ /* 0x000fe40007f3e0ff */
[----:B------:R-:W-:-:S02]  /*ff10*/  LOP3.LUT R8, R11, 0x380, RZ, 0xc0, !PT ;  /* 0x000003800b087812 */ /* 0x000fc400078ec0ff */
[----:B------:R-:W-:Y:S02]  /*ff20*/  LOP3.LUT R10, R10, R19, RZ, 0x3c, !PT ;  /* 0x000000130a0a7212 */ /* 0x000fe400078e3cff */
[----:B------:R-:W-:Y:S02]  /*ff30*/  IADD3.X R5, RZ, R13, RZ, P4, !PT ;  /* 0x0000000dff057210 */ /* 0x000fe400027fe4ff */
[----:B------:R-:W-:Y:S02]  /*ff40*/  LOP3.LUT R168, R169, 0x380, RZ, 0xc0, !PT ;  /* 0x00000380a9a87812 */ /* 0x000fe400078ec0ff */
[----:B------:R-:W-:Y:S02]  /*ff50*/  LOP3.LUT R21, R20, 0x380, RZ, 0xc0, !PT ;  /* 0x0000038014157812 */ /* 0x000fe400078ec0ff */
[----:B------:R-:W-:Y:S02]  /*ff60*/  LOP3.LUT R152, R153, 0x380, RZ, 0xc0, !PT ;  /* 0x0000038099987812 */ /* 0x000fe400078ec0ff */
[----:B------:R-:W-:-:S02]  /*ff70*/  LOP3.LUT R19, R18, 0x380, RZ, 0xc0, !PT ;  /* 0x0000038012137812 */ /* 0x000fc400078ec0ff */
[----:B------:R-:W-:Y:S02]  /*ff80*/  SHF.R.U64 R8, R8, 0x3, RZ ;  /* 0x0000000308087819 */ /* 0x000fe400000012ff */
[----:B------:R-:W-:Y:S02]  /*ff90*/  MOV R16, R4 ;  /* 0x0000000400107202 */ /* 0x000fe40000000f00 */
[----:B------:R-:W-:Y:S02]  /*ffa0*/  SHF.R.U64 R168, R168, 0x3, RZ ;  /* 0x00000003a8a87819 */ /* 0x000fe400000012ff */
[----:B------:R-:W-:Y:S02]  /*ffb0*/  SHF.R.U64 R21, R21, 0x3, RZ ;  /* 0x0000000315157819 */ /* 0x000fe400000012ff */
[----:B------:R-:W-:Y:S02]  /*ffc0*/  SHF.R.U64 R152, R152, 0x3, RZ ;  /* 0x0000000398987819 */ /* 0x000fe400000012ff */
[----:B------:R-:W-:-:S02]  /*ffd0*/  SHF.R.U64 R19, R19, 0x3, RZ ;  /* 0x0000000313137819 */ /* 0x000fc400000012ff */
[----:B------:R-:W-:Y:S02]  /*ffe0*/  MOV R14, R14 ;  /* 0x0000000e000e7202 */ /* 0x000fe40000000f00 */
[----:B------:R-:W-:Y:S02]  /*fff0*/  F2FP.F16.F32.PACK_AB R4, R33, R32 ;  /* 0x000000202104723e */ /* 0x000fe400000000ff */
[----:B------:R-:W-:Y:S02]  /*10000*/  F2FP.F16.F32.PACK_AB R5, R35, R34 ;  /* 0x000000222305723e */ /* 0x000fe400000000ff */
[----:B------:R-:W-:Y:S02]  /*10010*/  F2FP.F16.F32.PACK_AB R6, R37, R36 ;  /* 0x000000242506723e */ /* 0x000fe400000000ff */
[----:B------:R-:W-:Y:S02]  /*10020*/  F2FP.F16.F32.PACK_AB R7, R39, R38 ;  /* 0x000000262707723e */ /* 0x000fe400000000ff */
        /* <DEDUP_REMOVED lines=18> */
[----:B------:R-:W-:Y:S02]  /*10150*/  MOV R158, R158 ;  /* 0x0000009e009e7202 */ /* 0x000fe40000000f00 */
[----:B0-----:R-:W-:Y:S02]  /*10160*/  F2FP.F16.F32.PACK_AB R14, R45, R44 ;  /* 0x0000002c2d0e723e */ /* 0x001fe400000000ff */
[----:B------:R-:W-:Y:S02]  /*10170*/  F2FP.F16.F32.PACK_AB R4, R49, R48 ;  /* 0x000000303104723e */ /* 0x000fe400000000ff */
[----:B------:R-:W-:Y:S01]  /*10180*/  F2FP.F16.F32.PACK_AB R5, R51, R50 ;  /* 0x000000323305723e */ /* 0x000fe200000000ff */
[----:B------:R0:W-:Y:S01]  /*10190*/  STSM.16.M88.4 [R154], R12 ;  /* 0x0000000c9a007844 */ /* 0x0001e20000000200 */
[----:B------:R-:W-:Y:S02]  /*101a0*/  F2FP.F16.F32.PACK_AB R6, R53, R52 ;  /* 0x000000343506723e */ /* 0x000fe400000000ff */
[----:B------:R-:W-:-:S02]  /*101b0*/  F2FP.F16.F32.PACK_AB R7, R55, R54 ;  /* 0x000000363707723e */ /* 0x000fc400000000ff */
[----:B------:R-:W-:Y:S02]  /*101c0*/  F2FP.F16.F32.PACK_AB R8, R57, R56 ;  /* 0x000000383908723e */ /* 0x000fe400000000ff */
[----:B------:R-:W-:Y:S01]  /*101d0*/  F2FP.F16.F32.PACK_AB R9, R59, R58 ;  /* 0x0000003a3b09723e */ /* 0x000fe200000000ff */
[----:B------:R1:W-:Y:S01]  /*101e0*/  STSM.16.M88.4 [R156], R4 ;  /* 0x000000049c007844 */ /* 0x0003e20000000200 */
[----:B------:R-:W-:Y:S02]  /*101f0*/  F2FP.F16.F32.PACK_AB R10, R61, R60 ;  /* 0x0000003c3d0a723e */ /* 0x000fe400000000ff */
[----:B------:R-:W-:Y:S02]  /*10200*/  F2FP.F16.F32.PACK_AB R11, R63, R62 ;  /* 0x0000003e3f0b723e */ /* 0x000fe400000000ff */
[----:B------:R-:W-:Y:S02]  /*10210*/  MOV R20, R20 ;  /* 0x0000001400147202 */ /* 0x000fe40000000f00 */
[----:B------:R-:W-:Y:S01]  /*10220*/  MOV R160, R160 ;  /* 0x000000a000a07202 */ /* 0x000fe20000000f00 */
[----:B------:R2:W-:Y:S01]  /*10230*/  STSM.16.M88.4 [R158], R8 ;  /* 0x000000089e007844 */ /* 0x0005e20000000200 */
[----:B------:R-:W-:-:S02]  /*10240*/  MOV R21, R152 ;  /* 0x0000009800157202 */ /* 0x000fc40000000f00 */
[----:B0-----:R-:W-:Y:S02]  /*10250*/  F2FP.F16.F32.PACK_AB R12, R65, R64 ;  /* 0x00000040410c723e */ /* 0x001fe400000000ff */
[----:B------:R-:W-:Y:S02]  /*10260*/  F2FP.F16.F32.PACK_AB R13, R67, R66 ;  /* 0x00000042430d723e */ /* 0x000fe400000000ff */
[----:B------:R-:W-:Y:S02]  /*10270*/  F2FP.F16.F32.PACK_AB R14, R69, R68 ;  /* 0x00000044450e723e */ /* 0x000fe400000000ff */
[----:B------:R-:W-:Y:S02]  /*10280*/  F2FP.F16.F32.PACK_AB R15, R71, R70 ;  /* 0x00000046470f723e */ /* 0x000fe400000000ff */
[----:B------:R-:W-:Y:S02]  /*10290*/  MOV R162, R162 ;  /* 0x000000a200a27202 */ /* 0x000fe40000000f00 */
[----:B------:R-:W-:Y:S01]  /*102a0*/  F2FP.F16.F32.PACK_AB R152, R73, R72 ;  /* 0x000000484998723e */ /* 0x000fe200000000ff */
[----:B------:R0:W-:Y:S01]  /*102b0*/  STSM.16.M88.4 [R160], R12 ;  /* 0x0000000ca0007844 */ /* 0x0001e20000000200 */
[----:B------:R-:W-:-:S02]  /*102c0*/  F2FP.F16.F32.PACK_AB R153, R75, R74 ;  /* 0x0000004a4b99723e */ /* 0x000fc400000000ff */
[----:B------:R-:W-:Y:S02]  /*102d0*/  F2FP.F16.F32.PACK_AB R154, R77, R76 ;  /* 0x0000004c4d9a723e */ /* 0x000fe400000000ff */
[----:B------:R-:W-:Y:S02]  /*102e0*/  F2FP.F16.F32.PACK_AB R155, R79, R78 ;  /* 0x0000004e4f9b723e */ /* 0x000fe400000000ff */
[----:B------:R-:W-:Y:S02]  /*102f0*/  MOV R164, R164 ;  /* 0x000000a400a47202 */ /* 0x000fe40000000f00 */
[----:B-1----:R-:W-:Y:S01]  /*10300*/  F2FP.F16.F32.PACK_AB R156, R81, R80 ;  /* 0x00000050519c723e */ /* 0x002fe200000000ff */
[----:B------:R1:W-:Y:S01]  /*10310*/  STSM.16.M88.4 [R162], R152 ;  /* 0x00000098a2007844 */ /* 0x0003e20000000200 */
[----:B------:R-:W-:Y:S02]  /*10320*/  F2FP.F16.F32.PACK_AB R157, R83, R82 ;  /* 0x00000052539d723e */ /* 0x000fe400000000ff */
[----:B--2---:R-:W-:-:S02]  /*10330*/  F2FP.F16.F32.PACK_AB R158, R85, R84 ;  /* 0x00000054559e723e */ /* 0x004fc400000000ff */
[----:B------:R-:W-:Y:S02]  /*10340*/  F2FP.F16.F32.PACK_AB R159, R87, R86 ;  /* 0x00000056579f723e */ /* 0x000fe400000000ff */
[----:B------:R-:W-:Y:S02]  /*10350*/  MOV R166, R166 ;  /* 0x000000a600a67202 */ /* 0x000fe40000000f00 */
[----:B------:R-:W-:Y:S01]  /*10360*/  F2FP.F16.F32.PACK_AB R4, R89, R88 ;  /* 0x000000585904723e */ /* 0x000fe200000000ff */
[----:B------:R2:W-:Y:S01]  /*10370*/  STSM.16.M88.4 [R164], R156 ;  /* 0x0000009ca4007844 */ /* 0x0005e20000000200 */
[----:B------:R-:W-:Y:S02]  /*10380*/  F2FP.F16.F32.PACK_AB R5, R91, R90 ;  /* 0x0000005a5b05723e */ /* 0x000fe400000000ff */
[----:B------:R-:W-:Y:S02]  /*10390*/  F2FP.F16.F32.PACK_AB R6, R93, R92 ;  /* 0x0000005c5d06723e */ /* 0x000fe400000000ff */
[----:B------:R-:W-:-:S02]  /*103a0*/  F2FP.F16.F32.PACK_AB R7, R95, R94 ;  /* 0x0000005e5f07723e */ /* 0x000fc400000000ff */
[----:B------:R-:W-:Y:S02]  /*103b0*/  MOV R168, R168 ;  /* 0x000000a800a87202 */ /* 0x000fe40000000f00 */
[----:B------:R-:W-:Y:S01]  /*103c0*/  F2FP.F16.F32.PACK_AB R8, R97, R96 ;  /* 0x000000606108723e */ /* 0x000fe200000000ff */
[----:B------:R-:W-:Y:S01]  /*103d0*/  STSM.16.M88.4 [R166], R4 ;  /* 0x00000004a6007844 */ /* 0x000fe20000000200 */
[----:B------:R-:W-:Y:S02]  /*103e0*/  F2FP.F16.F32.PACK_AB R9, R99, R98 ;  /* 0x000000626309723e */ /* 0x000fe400000000ff */
[----:B------:R-:W-:Y:S02]  /*103f0*/  F2FP.F16.F32.PACK_AB R10, R101, R100 ;  /* 0x00000064650a723e */ /* 0x000fe400000000ff */
[----:B------:R-:W-:Y:S02]  /*10400*/  F2FP.F16.F32.PACK_AB R11, R103, R102 ;  /* 0x00000066670b723e */ /* 0x000fe400000000ff */
[----:B0-----:R-:W-:-:S02]  /*10410*/  F2FP.F16.F32.PACK_AB R12, R105, R104 ;  /* 0x00000068690c723e */ /* 0x001fc400000000ff */
[----:B------:R-:W-:Y:S01]  /*10420*/  F2FP.F16.F32.PACK_AB R13, R107, R106 ;  /* 0x0000006a6b0d723e */ /* 0x000fe200000000ff */
[----:B------:R-:W-:Y:S01]  /*10430*/  STSM.16.M88.4 [R168], R8 ;  /* 0x00000008a8007844 */ /* 0x000fe20000000200 */
[----:B------:R-:W-:Y:S02]  /*10440*/  F2FP.F16.F32.PACK_AB R14, R109, R108 ;  /* 0x0000006c6d0e723e */ /* 0x000fe400000000ff */
[----:B------:R-:W-:Y:S02]  /*10450*/  F2FP.F16.F32.PACK_AB R15, R111, R110 ;  /* 0x0000006e6f0f723e */ /* 0x000fe400000000ff */
[----:B-1----:R-:W-:Y:S02]  /*10460*/  F2FP.F16.F32.PACK_AB R152, R113, R112 ;  /* 0x000000707198723e */ /* 0x002fe400000000ff */
[----:B------:R-:W-:Y:S01]  /*10470*/  F2FP.F16.F32.PACK_AB R153, R115, R114 ;  /* 0x000000727399723e */ /* 0x000fe200000000ff */
[----:B------:R0:W-:Y:S01]  /*10480*/  STSM.16.M88.4 [R16], R12 ;  /* 0x0000000c10007844 */ /* 0x0001e20000000200 */
[----:B------:R-:W-:-:S02]  /*10490*/  F2FP.F16.F32.PACK_AB R154, R117, R116 ;  /* 0x00000074759a723e */ /* 0x000fc400000000ff */
[----:B------:R-:W-:Y:S02]  /*104a0*/  F2FP.F16.F32.PACK_AB R155, R119, R118 ;  /* 0x00000076779b723e */ /* 0x000fe400000000ff */
[----:B--2---:R-:W-:Y:S02]  /*104b0*/  F2FP.F16.F32.PACK_AB R156, R121, R120 ;  /* 0x00000078799c723e */ /* 0x004fe400000000ff */
[----:B------:R-:W-:Y:S01]  /*104c0*/  F2FP.F16.F32.PACK_AB R157, R123, R122 ;  /* 0x0000007a7b9d723e */ /* 0x000fe200000000ff */
[----:B------:R-:W-:Y:S01]  /*104d0*/  STSM.16.M88.4 [R22], R152 ;  /* 0x0000009816007844 */ /* 0x000fe20000000200 */
[----:B------:R-:W-:Y:S02]  /*104e0*/  F2FP.F16.F32.PACK_AB R158, R125, R124 ;  /* 0x0000007c7d9e723e */ /* 0x000fe400000000ff */
[----:B------:R-:W-:Y:S02]  /*104f0*/  F2FP.F16.F32.PACK_AB R159, R127, R126 ;  /* 0x0000007e7f9f723e */ /* 0x000fe400000000ff */
[----:B------:R-:W-:-:S02]  /*10500*/  F2FP.F16.F32.PACK_AB R160, R129, R128 ;  /* 0x0000008081a0723e */ /* 0x000fc400000000ff */
[----:B------:R-:W-:Y:S01]  /*10510*/  F2FP.F16.F32.PACK_AB R161, R131, R130 ;  /* 0x0000008283a1723e */ /* 0x000fe200000000ff */
[----:B------:R-:W-:Y:S01]  /*10520*/  STSM.16.M88.4 [R3], R156 ;  /* 0x0000009c03007844 */ /* 0x000fe20000000200 */
[----:B------:R-:W-:Y:S01]  /*10530*/  F2FP.F16.F32.PACK_AB R162, R133, R132 ;  /* 0x0000008485a2723e */ /* 0x000fe200000000ff */
[----:B0-----:R-:W-:Y:S01]  /*10540*/  IMAD.U32 R12, RZ, RZ, UR12 ;  /* 0x0000000cff0c7e24 */ /* 0x001fe2000f8e00ff */
[----:B------:R-:W-:Y:S01]  /*10550*/  F2FP.F16.F32.PACK_AB R163, R135, R134 ;  /* 0x0000008687a3723e */ /* 0x000fe200000000ff */
[----:B------:R-:W-:Y:S01]  /*10560*/  IMAD.U32 R13, RZ, RZ, UR13 ;  /* 0x0000000dff0d7e24 */ /* 0x000fe2000f8e00ff */
[----:B------:R-:W-:Y:S02]  /*10570*/  F2FP.F16.F32.PACK_AB R4, R137, R136 ;  /* 0x000000888904723e */ /* 0x000fe400000000ff */
[----:B------:R-:W-:Y:S01]  /*10580*/  F2FP.F16.F32.PACK_AB R5, R139, R138 ;  /* 0x0000008a8b05723e */ /* 0x000fe200000000ff */
[----:B------:R-:W-:Y:S01]  /*10590*/  STSM.16.M88.4 [R20], R160 ;  /* 0x000000a014007844 */ /* 0x000fe20000000200 */
[----:B------:R-:W-:-:S02]  /*105a0*/  F2FP.F16.F32.PACK_AB R6, R141, R140 ;  /* 0x0000008c8d06723e */ /* 0x000fc400000000ff */
[----:B------:R-:W-:Y:S02]  /*105b0*/  F2FP.F16.F32.PACK_AB R7, R143, R142 ;  /* 0x0000008e8f07723e */ /* 0x000fe400000000ff */
[----:B------:R-:W-:Y:S02]  /*105c0*/  MOV R18, R18 ;  /* 0x0000001200127202 */ /* 0x000fe40000000f00 */
[----:B------:R-:W-:Y:S01]  /*105d0*/  F2FP.F16.F32.PACK_AB R8, R145, R144 ;  /* 0x000000909108723e */ /* 0x000fe200000000ff */
[----:B------:R0:W-:Y:S01]  /*105e0*/  STSM.16.M88.4 [R21], R4 ;  /* 0x0000000415007844 */ /* 0x0001e20000000200 */
[----:B------:R-:W-:Y:S02]  /*105f0*/  F2FP.F16.F32.PACK_AB R9, R147, R146 ;  /* 0x000000929309723e */ /* 0x000fe400000000ff */
[----:B------:R-:W-:Y:S02]  /*10600*/  F2FP.F16.F32.PACK_AB R10, R149, R148 ;  /* 0x00000094950a723e */ /* 0x000fe400000000ff */
[----:B------:R-:W-:-:S02]  /*10610*/  F2FP.F16.F32.PACK_AB R11, R151, R150 ;  /* 0x00000096970b723e */ /* 0x000fc400000000ff */
[----:B------:R-:W-:Y:S01]  /*10620*/  ISETP.NE.U32.AND P0, PT, RZ, UR16, PT ;  /* 0x00000010ff007c0c */ /* 0x000fe2000bf05070 */
[----:B------:R-:W-:Y:S01]  /*10630*/  UMOV UR25, 0x9b8 ;  /* 0x000009b800197882 */ /* 0x000fe20000000000 */
[----:B----4-:R-:W-:Y:S01]  /*10640*/  R2UR UR26, R170 ;  /* 0x00000000aa1a72ca */ /* 0x010fe200000e0000 */
[----:B------:R1:W-:Y:S01]  /*10650*/  STSM.16.M88.4 [R18], R8 ;  /* 0x0000000812007844 */ /* 0x0003e20000000200 */
[----:B------:R-:W-:Y:S01]  /*10660*/  BAR.SYNC.DEFER_BLOCKING 0x1, 0x100 ;  /* 0x0044000000007b1d */ /* 0x000fe20000010000 */
[----:B------:R-:W-:-:S13]  /*10670*/  ISETP.NE.AND.EX P0, PT, RZ, UR17, PT, P0 ;  /* 0x00000011ff007c0c */ /* 0x000fda000bf05300 */
[----:B------:R-:W2:Y:S01]  /*10680*/  @P0 LDG.E R12, desc[UR38][R12.64] ;  /* 0x000000260c0c0981 */ /* 0x000ea2000c1e1900 */
[----:B------:R-:W-:Y:S01]  /*10690*/  PLOP3.LUT P4, PT, PT, PT, UP0, 0x80, 0x0 ;  /* 0x000000000000781c */ /* 0x000fe20003f8f008 */
[----:B------:R-:W-:Y:S01]  /*106a0*/  @UP0 ULEA.HI.X UR15, UR9, UR15, UR18, 0x2, UP1 ;  /* 0x0000000f090f0291 */ /* 0x000fe200088f1412 */
[----:B0-----:R-:W-:-:S05]  /*106b0*/  IMAD.U32 R4, RZ, RZ, UR14 ;  /* 0x0000000eff047e24 */ /* 0x001fca000f8e00ff */
[----:B------:R-:W-:-:S06]  /*106c0*/  IMAD.U32 R5, RZ, RZ, UR15 ;  /* 0x0000000fff057e24 */ /* 0x000fcc000f8e00ff */
[----:B------:R0:W3:Y:S01]  /*106d0*/  @P4 LDG.E R6, desc[UR38][R4.64] ;  /* 0x0000002604064981 */ /* 0x0000e2000c1e1900 */
[----:B------:R-:W-:Y:S01]  /*106e0*/  UISETP.NE.AND UP0, UPT, UR20, URZ, UPT ;  /* 0x0000003f1400728c */ /* 0x000fe2000bf05270 */
[----:B------:R-:W-:Y:S01]  /*106f0*/  VIADD R3, R216, UR28 ;  /* 0x0000001cd8037c36 */ /* 0x000fe20008000000 */
[----:B------:R-:W-:Y:S02]  /*10700*/  UISETP.NE.AND UP1, UPT, UR22, 0x1, UPT ;  /* 0x000000011600788c */ /* 0x000fe4000bf25270 */
[----:B------:R-:W-:Y:S02]  /*10710*/  USEL UR4, UR20, UR4, UP0 ;  /* 0x0000000414047287 */ /* 0x000fe40008000000 */
[----:B------:R-:W-:Y:S02]  /*10720*/  UISETP.NE.U32.AND UP0, UPT, UR16, URZ, UPT ;  /* 0x0000003f1000728c */ /* 0x000fe4000bf05070 */
[----:B------:R-:W-:Y:S01]  /*10730*/  UISETP.GT.AND UP2, UPT, UR4, 0x1, UPT ;  /* 0x000000010400788c */ /* 0x000fe2000bf44270 */
[----:B------:R-:W-:Y:S01]  /*10740*/  PLOP3.LUT P1, PT, PT, PT, UP1, 0x80, 0x0 ;  /* 0x000000000000781c */ /* 0x000fe20003f2f018 */
[----:B------:R-:W-:Y:S01]  /*10750*/  UISETP.NE.AND.EX UP0, UPT, UR17, URZ, UPT, UP0 ;  /* 0x0000003f1100728c */ /* 0x000fe2000bf05300 */
[----:B0-----:R-:W-:Y:S01]  /*10760*/  IMAD.MOV.U32 R5, RZ, RZ, R3 ;  /* 0x000000ffff057224 */ /* 0x001fe200078e0003 */
[----:B------:R-:W-:Y:S01]  /*10770*/  USEL UR25, UR25, 0x978, UP2 ;  /* 0x0000097819197887 */ /* 0x000fe20009000000 */
[----:B------:R-:W-:Y:S01]  /*10780*/  UMOV UR4, URZ ;  /* 0x0000003f00047c82 */ /* 0x000fe20008000000 */
[----:B------:R-:W-:Y:S01]  /*10790*/  USEL UR9, UR9, URZ, !UP0 ;  /* 0x0000003f09097287 */ /* 0x000fe2000c000000 */
[----:B------:R-:W-:Y:S01]  /*107a0*/  @UP1 ULDC UR27, c[0x0][0xbec] ;  /* 0x0002fb00001b1ab9 */ /* 0x000fe20000000800 */
[----:B------:R-:W-:-:S02]  /*107b0*/  USEL UR23, UR19, URZ, UP2 ;  /* 0x0000003f13177287 */ /* 0x000fc40009000000 */
[----:B------:R-:W-:-:S04]  /*107c0*/  USEL UR24, UR18, URZ, !UP0 ;  /* 0x0000003f12187287 */ /* 0x000fc8000c000000 */
[----:B------:R-:W-:Y:S01]  /*107d0*/  @P1 IMAD.HI.U32 R4, R3, UR27, RZ ;  /* 0x0000001b03041c27 */ /* 0x000fe2000f8e00ff */
[----:B------:R-:W-:Y:S01]  /*107e0*/  @UP1 ULDC UR30, c[0x0][0xbf0] ;  /* 0x0002fc00001e1ab9 */ /* 0x000fe20000000800 */
[----:B------:R-:W-:Y:S01]  /*107f0*/  ULDC.64 UR18, c[0x0][UR25+0x220] ;  /* 0x0000880019127abb */ /* 0x000fe20008000a00 */
[----:B------:R-:W-:Y:S01]  /*10800*/  ULDC.64 UR16, c[0x0][UR25+0x218] ;  /* 0x0000860019107abb */ /* 0x000fe20008000a00 */
[----:B------:R-:W-:Y:S01]  /*10810*/  UIMAD UR19, UR19, UR9, URZ ;  /* 0x00000009131372a4 */ /* 0x000fe2000f8e023f */
[----:B------:R-:W-:Y:S01]  /*10820*/  @P1 SHF.R.U32.HI R5, RZ, UR30, R4 ;  /* 0x0000001eff051c19 */ /* 0x000fe20008011604 */
[----:B------:R-:W-:Y:S01]  /*10830*/  ULDC.64 UR20, c[0x0][UR25+0x228] ;  /* 0x00008a0019147abb */ /* 0x000fe20008000a00 */
[----:B------:R-:W-:Y:S02]  /*10840*/  UIMAD.WIDE.U32 UR14, UR16, UR26, URZ ;  /* 0x0000001a100e72a5 */ /* 0x000fe4000f8e003f */
[----:B------:R-:W-:Y:S01]  /*10850*/  UIMAD UR26, UR17, UR26, URZ ;  /* 0x0000001a111a72a4 */ /* 0x000fe2000f8e023f */
[----:B------:R-:W-:Y:S01]  /*10860*/  IMAD.MOV R4, RZ, RZ, -R5 ;  /* 0x000000ffff047224 */ /* 0x000fe200078e0a05 */
[----:B------:R-:W-:-:S02]  /*10870*/  UIMAD.WIDE.U32 UR28, UR20, UR23, URZ ;  /* 0x00000017141c72a5 */ /* 0x000fc4000f8e003f */
[----:B------:R-:W-:Y:S01]  /*10880*/  UIMAD.WIDE.U32 UR16, UR18, UR9, URZ ;  /* 0x00000009121072a5 */ /* 0x000fe2000f8e003f */
[----:B------:R-:W-:Y:S01]  /*10890*/  IMAD R7, R4, UR22, R3 ;  /* 0x0000001604077c24 */ /* 0x000fe2000f8e0203 */
[----:B------:R-:W-:Y:S02]  /*108a0*/  UIMAD UR20, UR21, UR23, URZ ;  /* 0x00000017151472a4 */ /* 0x000fe4000f8e023f */
[----:B------:R-:W-:Y:S01]  /*108b0*/  UIMAD UR19, UR18, UR24, UR19 ;  /* 0x00000018121372a4 */ /* 0x000fe2000f8e0213 */
[----:B-1----:R-:W-:Y:S01]  /*108c0*/  IMAD.U32 R8, RZ, RZ, UR28 ;  /* 0x0000001cff087e24 */ /* 0x002fe2000f8e00ff */
[----:B------:R-:W-:Y:S02]  /*108d0*/  UIADD3 UR20, UR29, UR20, URZ ;  /* 0x000000141d147290 */ /* 0x000fe4000fffe03f */
[----:B------:R-:W-:Y:S02]  /*108e0*/  UIADD3 UR19, UR17, UR19, URZ ;  /* 0x0000001311137290 */ /* 0x000fe4000fffe03f */
[----:B------:R-:W-:-:S02]  /*108f0*/  UIADD3 UR26, UR15, UR26, URZ ;  /* 0x0000001a0f1a7290 */ /* 0x000fc4000fffe03f */
[----:B------:R-:W-:Y:S01]  /*10900*/  IMAD.U32 R10, RZ, RZ, UR20 ;  /* 0x00000014ff0a7e24 */ /* 0x000fe2000f8e00ff */
[----:B--2---:R-:W-:-:S13]  /*10910*/  @P0 R2UR UR4, R12 ;  /* 0x000000000c0402ca */ /* 0x004fda00000e0000 */
        /* <DEDUP_REMOVED lines=15> */
[----:B---3--:R-:W-:Y:S02]  /*10a10*/  @P4 R2UR UR14, R6 ;  /* 0x00000000060e42ca */ /* 0x008fe400000e0000 */
        /* <DEDUP_REMOVED lines=14> */
.L_x_2418:
[----:B------:R-:W2:Y:S04]  /*10b00*/  LDL R11, [R1+0x3c] ;  /* 0x00003c00010b7983 */ /* 0x000ea80000100800 */
[----:B------:R-:W3:Y:S01]  /*10b10*/  LDL R8, [R1+0x38] ;  /* 0x0000380001087983 */ /* 0x000ee20000100800 */
[----:B------:R-:W-:Y:S01]  /*10b20*/  R2UR UR12, R215 ;  /* 0x00000000d70c72ca */ /* 0x000fe200000e0000 */
[----:B------:R-:W-:Y:S01]  /*10b30*/  UIMAD UR16, UR14, UR22, URZ ;  /* 0x000000160e1072a4 */ /* 0x000fe2000f8e023f */
[----:B------:R-:W-:Y:S01]  /*10b40*/  PLOP3.LUT P3, PT, PT, PT, UP2, 0x80, 0x0 ;  /* 0x000000000000781c */ /* 0x000fe20003f6f028 */
        /* <DEDUP_REMOVED lines=23> */
[----:B------:R-:W-:Y:S01]  /*10cc0*/  IMAD.MOV.U32 R3, RZ, RZ, 0x2 ;  /* 0x00000002ff037424 */ /* 0x000fe200078e00ff */
[----:B------:R-:W-:-:S05]  /*10cd0*/  IADD3 R16, R0, -R5, RZ ;  /* 0x8000000500107210 */ /* 0x000fca0007ffe0ff */
[----:B------:R-:W-:-:S04]  /*10ce0*/  IMAD.SHL.U32 R0, R16, 0x8, RZ ;  /* 0x0000000810007824 */ /* 0x000fc800078e00ff */
[----:B------:R-:W-:-:S04]  /*10cf0*/  IMAD R2, R19, 0x40, R0 ;  /* 0x0000004013027824 */ /* 0x000fc800078e0200 */
        /* <DEDUP_REMOVED lines=13> */
[----:B------:R-:W-:Y:S01]  /*10dd0*/  UIMAD UR12, UR17, UR14, URZ ;  /* 0x0000000e110c72a4 */ /* 0x000fe2000f8e023f */
[----:B------:R-:W-:Y:S01]  /*10de0*/  LOP3.LUT R48, R49, 0x380, RZ, 0xc0, !PT ;  /* 0x0000038031307812 */ /* 0x000fe200078ec0ff */
[----:B------:R-:W-:Y:S01]  /*10df0*/  UIMAD.WIDE.U32 UR10, UR4, UR14, URZ ;  /* 0x0000000e040a72a5 */ /* 0x000fe2000f8e003f */
        /* <DEDUP_REMOVED lines=8> */
[----:B------:R-:W-:Y:S01]  /*10e80*/  UIMAD UR12, UR4, UR15, UR12 ;  /* 0x0000000f040c72a4 */ /* 0x000fe2000f8e020c */
[C---:B------:R-:W-:Y:S01]  /*10e90*/  IADD3 R41, P4, R2.reuse, 0x7000, RZ ;  /* 0x0000700002297810 */ /* 0x040fe20007f9e0ff */
[----:B------:R-:W-:Y:S01]  /*10ea0*/  @UP1 ULDC UR14, c[0x0][0xbec] ;  /* 0x0002fb00000e1ab9 */ /* 0x000fe20000000800 */
[----:B------:R-:W-:Y:S01]  /*10eb0*/  IADD3 R45, P3, R2, 0x8000, RZ ;  /* 0x00008000022d7810 */ /* 0x000fe20007f7e0ff */
[----:B------:R-:W5:Y:S01]  /*10ec0*/  LD.E.128 R8, desc[UR38][R8.64] ;  /* 0x0000002608087980 */ /* 0x000f62000c101d00 */
[----:B------:R-:W-:-:S02]  /*10ed0*/  SHF.R.U64 R48, R48, 0x3, RZ ;  /* 0x0000000330307819 */ /* 0x000fc400000012ff */
[----:B------:R-:W-:Y:S01]  /*10ee0*/  LOP3.LUT R28, R29, 0x380, RZ, 0xc0, !PT ;  /* 0x000003801d1c7812 */ /* 0x000fe200078ec0ff */
[----:B------:R-:W5:Y:S01]  /*10ef0*/  LD.E.128 R12, desc[UR38][R12.64] ;  /* 0x000000260c0c7980 */ /* 0x000f62000c101d00 */
[----:B------:R-:W-:Y:S02]  /*10f00*/  LOP3.LUT R32, R33, 0x380, RZ, 0xc0, !PT ;  /* 0x0000038021207812 */ /* 0x000fe400078ec0ff */
[----:B------:R-:W-:Y:S01]  /*10f10*/  LOP3.LUT R36, R37, 0x380, RZ, 0xc0, !PT ;  /* 0x0000038025247812 */ /* 0x000fe200078ec0ff */
[----:B------:R-:W5:Y:S01]  /*10f20*/  LD.E.128 R24, desc[UR38][R24.64] ;  /* 0x0000002618187980 */ /* 0x000f62000c101d00 */
[----:B------:R-:W-:Y:S02]  /*10f30*/  LOP3.LUT R40, R41, 0x380, RZ, 0xc0, !PT ;  /* 0x0000038029287812 */ /* 0x000fe400078ec0ff */
[----:B------:R-:W-:Y:S02]  /*10f40*/  LOP3.LUT R44, R45, 0x380, RZ, 0xc0, !PT ;  /* 0x000003802d2c7812 */ /* 0x000fe400078ec0ff */
[----:B------:R-:W-:Y:S01]  /*10f50*/  LOP3.LUT R48, R48, R49, RZ, 0x3c, !PT ;  /* 0x0000003130307212 */ /* 0x000fe200078e3cff */
[----:B------:R-:W-:Y:S01]  /*10f60*/  IMAD.X R49, RZ, RZ, R3, P2 ;  /* 0x000000ffff317224 */ /* 0x000fe200010e0603 */
[----:B------:R-:W-:-:S02]  /*10f70*/  IADD3 R5, P2, R2, 0xf000, RZ ;  /* 0x0000f00002057810 */ /* 0x000fc40007f5e0ff */
[----:B------:R-:W-:Y:S02]  /*10f80*/  SHF.R.U64 R28, R28, 0x3, RZ ;  /* 0x000000031c1c7819 */ /* 0x000fe400000012ff */
[----:B------:R-:W-:Y:S02]  /*10f90*/  SHF.R.U64 R32, R32, 0x3, RZ ;  /* 0x0000000320207819 */ /* 0x000fe400000012ff */
[----:B------:R-:W-:Y:S01]  /*10fa0*/  SHF.R.U64 R7, R7, 0x3, RZ ;  /* 0x0000000307077819 */ /* 0x000fe200000012ff */
[----:B------:R-:W-:Y:S01]  /*10fb0*/  UIADD3 UR11, UR11, UR12, URZ ;  /* 0x0000000c0b0b7290 */ /* 0x000fe2000fffe03f */
[----:B------:R-:W-:Y:S01]  /*10fc0*/  SHF.R.U64 R36, R36, 0x3, RZ ;  /* 0x0000000324247819 */ /* 0x000fe200000012ff */
[----:B------:R-:W-:Y:S01]  /*10fd0*/  USHF.R.S32.HI UR4, URZ, 0x1f, UR9 ;  /* 0x0000001f3f047899 */ /* 0x000fe20008011409 */
[----:B------:R-:W-:Y:S01]  /*10fe0*/  SHF.R.U64 R40, R40, 0x3, RZ ;  /* 0x0000000328287819 */ /* 0x000fe200000012ff */
[----:B------:R-:W-:Y:S01]  /*10ff0*/  ULDC.64 UR12, c[0x0][0xae8] ;  /* 0x0002ba00000c7ab9 */ /* 0x000fe20000000a00 */
[----:B------:R-:W-:Y:S01]  /*11000*/  SHF.R.U64 R44, R44, 0x3, RZ ;  /* 0x000000032c2c7819 */ /* 0x000fe200000012ff */
[--C-:B------:R-:W-:Y:S01]  /*11010*/  IMAD.X R73, RZ, RZ, R3.reuse, P2 ;  /* 0x000000ffff497224 */ /* 0x100fe200010e0603 */
[----:B------:R-:W-:Y:S01]  /*11020*/  LOP3.LUT R4, R5, 0x380, RZ, 0xc0, !PT ;  /* 0x0000038005047812 */ /* 0x000fe200078ec0ff */
[----:B------:R-:W5:Y:S01]  /*11030*/  LD.E.128 R48, desc[UR38][R48.64] ;  /* 0x0000002630307980 */ /* 0x000f62000c101d00 */
        /* <DEDUP_REMOVED lines=11> */
[----:B------:R-:W-:Y:S01]  /*110f0*/  UIMAD.WIDE.U32 UR10, UR19, UR12, UR10 ;  /* 0x0000000c130a72a5 */ /* 0x000fe2000f8e000a */
[C---:B------:R-:W-:Y:S01]  /*11100*/  IADD3 R57, P6, R2.reuse, 0xb000, RZ ;  /* 0x0000b00002397810 */ /* 0x040fe20007fde0ff */
[----:B------:R-:W5:Y:S01]  /*11110*/  LD.E.128 R28, desc[UR38][R28.64] ;  /* 0x000000261c1c7980 */ /* 0x000f62000c101d00 */
[----:B------:R-:W-:-:S02]  /*11120*/  IADD3 R61, P5, R2, 0xc000, RZ ;  /* 0x0000c000023d7810 */ /* 0x000fc40007fbe0ff */
[C---:B------:R-:W-:Y:S01]  /*11130*/  IADD3 R65, P4, R2.reuse, 0xd000, RZ ;  /* 0x0000d00002417810 */ /* 0x040fe20007f9e0ff */
[----:B------:R-:W5:Y:S01]  /*11140*/  LD.E.128 R32, desc[UR38][R32.64] ;  /* 0x0000002620207980 */ /* 0x000f62000c101d00 */
[----:B------:R-:W-:Y:S02]  /*11150*/  IADD3 R69, P3, R2, 0xe000, RZ ;  /* 0x0000e00002457810 */ /* 0x000fe40007f7e0ff */
[----:B------:R-:W-:Y:S01]  /*11160*/  SHF.R.U64 R4, R4, 0x3, RZ ;  /* 0x0000000304047819 */ /* 0x000fe200000012ff */
[----:B------:R-:W5:Y:S01]  /*11170*/  LD.E.128 R36, desc[UR38][R36.64] ;  /* 0x0000002624247980 */ /* 0x000f62000c101d00 */
[----:B------:R-:W-:Y:S02]  /*11180*/  LOP3.LUT R2, R7, R2, RZ, 0x3c, !PT ;  /* 0x0000000207027212 */ /* 0x000fe400078e3cff */
[----:B------:R-:W-:Y:S01]  /*11190*/  LOP3.LUT R72, R4, R5, RZ, 0x3c, !PT ;  /* 0x0000000504487212 */ /* 0x000fe200078e3cff */
[----:B------:R-:W-:Y:S01]  /*111a0*/  UIMAD UR11, UR19, UR13, UR11 ;  /* 0x0000000d130b72a4 */ /* 0x000fe2000f8e020b */
[----:B------:R-:W-:Y:S01]  /*111b0*/  LOP3.LUT R52, R53, 0x380, RZ, 0xc0, !PT ;  /* 0x0000038035347812 */ /* 0x000fe200078ec0ff */
[----:B------:R0:W5:Y:S01]  /*111c0*/  LD.E.128 R4, desc[UR38][R2.64] ;  /* 0x0000002602047980 */ /* 0x000162000c101d00 */
[----:B------:R-:W-:Y:S01]  /*111d0*/  ULDC.64 UR12, c[0x0][0xaf0] ;  /* 0x0002bc00000c7ab9 */ /* 0x000fe20000000a00 */
[----:B------:R-:W-:Y:S01]  /*111e0*/  LOP3.LUT R56, R57, 0x380, RZ, 0xc0, !PT ;  /* 0x0000038039387812 */ /* 0x000fe200078ec0ff */
[----:B------:R-:W-:Y:S01]  /*111f0*/  UIMAD UR4, UR4, UR12, URZ ;  /* 0x0000000c040472a4 */ /* 0x000fe2000f8e023f */
[----:B------:R-:W-:Y:S01]  /*11200*/  LOP3.LUT R60, R61, 0x380, RZ, 0xc0, !PT ;  /* 0x000003803d3c7812 */ /* 0x000fe200078ec0ff */
[----:B------:R-:W5:Y:S01]  /*11210*/  LD.E.128 R40, desc[UR38][R40.64] ;  /* 0x0000002628287980 */ /* 0x000f62000c101d00 */
[----:B------:R-:W-:-:S02]  /*11220*/  LOP3.LUT R64, R65, 0x380, RZ, 0xc0, !PT ;  /* 0x0000038041407812 */ /* 0x000fc400078ec0ff */
[----:B------:R-:W-:Y:S01]  /*11230*/  LOP3.LUT R68, R69, 0x380, RZ, 0xc0, !PT ;  /* 0x0000038045447812 */ /* 0x000fe200078ec0ff */
[----:B------:R-:W5:Y:S01]  /*11240*/  LD.E.128 R44, desc[UR38][R44.64] ;  /* 0x000000262c2c7980 */ /* 0x000f62000c101d00 */
[----:B0-----:R-:W-:Y:S01]  /*11250*/  IMAD R2, R16, 0x20, R19 ;  /* 0x0000002010027824 */ /* 0x001fe200078e0213 */
[----:B------:R-:W-:Y:S01]  /*11260*/  UIMAD UR4, UR9, UR13, UR4 ;  /* 0x0000000d090472a4 */ /* 0x000fe2000f8e0204 */
[----:B------:R-:W-:Y:S01]  /*11270*/  SHF.R.U64 R52, R52, 0x3, RZ ;  /* 0x0000000334347819 */ /* 0x000fe200000012ff */
[----:B------:R-:W5:Y:S01]  /*11280*/  LD.E.128 R72, desc[UR38][R72.64] ;  /* 0x0000002648487980 */ /* 0x000f62000c101d00 */
[----:B------:R-:W-:Y:S01]  /*11290*/  VIADD R18, R2, UR18 ;  /* 0x0000001202127c36 */ /* 0x000fe20008000000 */
[----:B------:R-:W-:Y:S01]  /*112a0*/  UIMAD.WIDE.U32 UR10, UR9, UR12, UR10 ;  /* 0x0000000c090a72a5 */ /* 0x000fe2000f8e000a */
[----:B------:R-:W-:Y:S02]  /*112b0*/  SHF.R.U64 R56, R56, 0x3, RZ ;  /* 0x0000000338387819 */ /* 0x000fe400000012ff */
[----:B------:R-:W-:Y:S01]  /*112c0*/  @P1 IMAD.HI.U32 R2, R18, UR14, RZ ;  /* 0x0000000e12021c27 */ /* 0x000fe2000f8e00ff */
[----:B------:R-:W-:Y:S01]  /*112d0*/  @UP1 ULDC UR9, c[0x0][0xbf0] ;  /* 0x0002fc0000091ab9 */ /* 0x000fe20000000800 */
[----:B------:R-:W-:-:S02]  /*112e0*/  SHF.R.U64 R60, R60, 0x3, RZ ;  /* 0x000000033c3c7819 */ /* 0x000fc400000012ff */
[----:B------:R-:W-:Y:S01]  /*112f0*/  IMAD.MOV.U32 R21, RZ, RZ, R18 ;  /* 0x000000ffff157224 */ /* 0x000fe200078e0012 */
[----:B------:R-:W-:Y:S02]  /*11300*/  SHF.R.U64 R64, R64, 0x3, RZ ;  /* 0x0000000340407819 */ /* 0x000fe400000012ff */
[----:B------:R-:W-:Y:S02]  /*11310*/  SHF.R.U64 R68, R68, 0x3, RZ ;  /* 0x0000000344447819 */ /* 0x000fe400000012ff */
[----:B------:R-:W-:Y:S01]  /*11320*/  @P1 SHF.R.U32.HI R21, RZ, UR9, R2 ;  /* 0x00000009ff151c19 */ /* 0x000fe20008011602 */
[----:B------:R-:W-:Y:S01]  /*11330*/  UIADD3 UR4, UR11, UR4, URZ ;  /* 0x000000040b047290 */ /* 0x000fe2000fffe03f */
        /* <DEDUP_REMOVED lines=10> */
[--C-:B------:R-:W-:Y:S01]  /*113e0*/  SHF.R.S32.HI R16, RZ, 0x1f, R21.reuse ;  /* 0x0000001fff107819 */ /* 0x100fe20000011415 */
[----:B------:R-:W-:Y:S01]  /*113f0*/  IMAD.MOV R77, RZ, RZ, -R21 ;  /* 0x000000ffff4d7224 */ /* 0x000fe200078e0a15 */
[----:B------:R-:W-:Y:S01]  /*11400*/  MOV R3, UR11 ;  /* 0x0000000b00037c02 */ /* 0x000fe20008000f00 */
[----:B------:R-:W-:Y:S01]  /*11410*/  IMAD.U32 R2, RZ, RZ, UR10 ;  /* 0x0000000aff027e24 */ /* 0x000fe2000f8e00ff */
[----:B------:R-:W-:Y:S01]  /*11420*/  ULDC.64 UR10, c[0x0][0xae0] ;  /* 0x0002b800000a7ab9 */ /* 0x000fe20000000a00 */
[----:B------:R-:W-:Y:S01]  /*11430*/  IMAD.U32 R3, RZ, RZ, UR4 ;  /* 0x00000004ff037e24 */ /* 0x000fe2000f8e00ff */
[----:B------:R-:W5:Y:S01]  /*11440*/  LD.E.128 R52, desc[UR38][R52.64] ;  /* 0x0000002634347980 */ /* 0x000f62000c101d00 */
[----:B------:R-:W-:-:S02]  /*11450*/  IMAD R16, R16, UR10, RZ ;  /* 0x0000000a10107c24 */ /* 0x000fc4000f8e02ff */
[----:B------:R-:W-:Y:S01]  /*11460*/  IMAD R77, R77, UR22, R18 ;  /* 0x000000164d4d7c24 */ /* 0x000fe2000f8e0212 */
[----:B------:R-:W5:Y:S01]  /*11470*/  LD.E.128 R56, desc[UR38][R56.64] ;  /* 0x0000002638387980 */ /* 0x000f62000c101d00 */
[----:B------:R-:W-:-:S03]  /*11480*/  IMAD.WIDE.U32 R2, R21, UR10, R2 ;  /* 0x0000000a15027c25 */ /* 0x000fc6000f8e0002 */
[----:B------:R-:W5:Y:S01]  /*11490*/  LD.E.128 R60, desc[UR38][R60.64] ;  /* 0x000000263c3c7980 */ /* 0x000f62000c101d00 */
[----:B------:R-:W-:Y:S01]  /*114a0*/  IMAD R21, R21, UR11, R16 ;  /* 0x0000000b15157c24 */ /* 0x000fe2000f8e0210 */
[----:B------:R-:W-:Y:S01]  /*114b0*/  SHF.R.S32.HI R16, RZ, 0x1f, R77 ;  /* 0x0000001fff107819 */ /* 0x000fe2000001144d */
[----:B------:R-:W-:Y:S01]  /*114c0*/  ULDC.64 UR10, c[0x0][0xad8] ;  /* 0x0002b600000a7ab9 */ /* 0x000fe20000000a00 */
[----:B------:R-:W5:Y:S01]  /*114d0*/  LD.E.128 R64, desc[UR38][R64.64] ;  /* 0x0000002640407980 */ /* 0x000f62000c101d00 */
[----:B------:R-:W-:Y:S02]  /*114e0*/  IMAD.IADD R3, R3, 0x1, R21 ;  /* 0x0000000103037824 */ /* 0x000fe400078e0215 */
[----:B------:R-:W-:Y:S01]  /*114f0*/  IMAD R16, R16, UR10, RZ ;  /* 0x0000000a10107c24 */ /* 0x000fe2000f8e02ff */
[----:B------:R-:W5:Y:S01]  /*11500*/  LD.E.128 R68, desc[UR38][R68.64] ;  /* 0x0000002644447980 */ /* 0x000f62000c101d00 */
[----:B------:R-:W-:Y:S01]  /*11510*/  VIADD R78, R19, UR18 ;  /* 0x00000012134e7c36 */ /* 0x000fe20008000000 */
[----:B------:R-:W-:Y:S01]  /*11520*/  @!PT LDS RZ, [RZ] ;  /* 0x00000000fffff984 */ /* 0x000fe20000000800 */
[----:B------:R-:W-:Y:S01]  /*11530*/  @!PT LDS RZ, [RZ] ;  /* 0x00000000fffff984 */ /* 0x000fe20000000800 */
[----:B------:R-:W-:Y:S01]  /*11540*/  @!PT LDS RZ, [RZ] ;  /* 0x00000000fffff984 */ /* 0x000fe20000000800 */
[----:B------:R-:W-:Y:S01]  /*11550*/  @!PT LDS RZ, [RZ] ;  /* 0x00000000fffff984 */ /* 0x000fe20000000800 */
[----:B------:R0:W-:Y:S06]  /*11560*/  MEMBAR.ALL.CTA ;  /* 0x0000000000007992 */ /* 0x0001ec0000008000 */
[----:B0-----:R-:W0:Y:S01]  /*11570*/  FENCE.VIEW.ASYNC.S ;  /* 0x00000000000073c6 */ /* 0x001e220000000000 */
[----:B------:R-:W-:-:S02]  /*11580*/  IMAD R19, R77, UR11, R16 ;  /* 0x0000000b4d137c24 */ /* 0x000fc4000f8e0210 */
[----:B------:R-:W-:Y:S01]  /*11590*/  IMAD.WIDE.U32 R2, R77, UR10, R2 ;  /* 0x0000000a4d027c25 */ /* 0x000fe2000f8e0002 */
        /* <DEDUP_REMOVED lines=40> */
.L_x_2421:
[----:B------:R-:W-:Y:S05]  /*11820*/  BSYNC B1 ;  /* 0x0000000000017941 */ /* 0x000fea0003800000 */
.L_x_2420:
        /* <DEDUP_REMOVED lines=21> */
.L_x_2423:
[----:B------:R-:W-:Y:S05]  /*11980*/  BSYNC B1 ;  /* 0x0000000000017941 */ /* 0x000fea0003800000 */
.L_x_2422:
        /* <DEDUP_REMOVED lines=21> */
.L_x_2425:
[----:B------:R-:W-:Y:S05]  /*11ae0*/  BSYNC B1 ;  /* 0x0000000000017941 */ /* 0x000fea0003800000 */
.L_x_2424:
        /* <DEDUP_REMOVED lines=24> */
.L_x_2419:
        /* <DEDUP_REMOVED lines=25> */
[----:B------:R-:W-:Y:S01]  /*11e00*/  VIADD R171, R23, 0x58 ;  /* 0x0000005817ab7836 */ /* 0x000fe20000000000 */
        /* <DEDUP_REMOVED lines=9> */
[C---:B------:R-:W-:Y:S01]  /*11ea0*/  VIADD R173, R23.reuse, 0x50 ;  /* 0x0000005017ad7836 */ /* 0x040fe20000000000 */
[----:B------:R-:W-:Y:S01]  /*11eb0*/  BSSY B1, `(.L_x_2427) ;  /* 0x00000d8000017945 */ /* 0x000fe20003800000 */
[----:B------:R-:W-:Y:S01]  /*11ec0*/  UIMAD UR4, UR16, UR13, UR11 ;  /* 0x0000000d100472a4 */ /* 0x000fe2000f8e020b */
[--C-:B------:R-:W-:Y:S01]  /*11ed0*/  SHF.R.S32.HI R0, RZ, 0x1f, R5.reuse ;  /* 0x0000001fff007819 */ /* 0x100fe20000011405 */
[----:B------:R-:W-:Y:S01]  /*11ee0*/  IMAD.MOV R2, RZ, RZ, -R5 ;  /* 0x000000ffff027224 */ /* 0x000fe200078e0a05 */
[----:B------:R-:W-:Y:S01]  /*11ef0*/  ULDC.64 UR12, c[0x0][0xb30] ;  /* 0x0002cc00000c7ab9 */ /* 0x000fe20000000a00 */
[----:B------:R-:W-:Y:S01]  /*11f00*/  VIADD R175, R23, 0x48 ;  /* 0x0000004817af7836 */ /* 0x000fe20000000000 */
[----:B------:R-:W-:Y:S01]  /*11f10*/  SYNCS.ARRIVE.TRANS64.RED.A1T0 RZ, [UR8], RZ ;  /* 0x000000ffffff79a7 */ /* 0x000fe20008100408 */
[----:B------:R-:W-:Y:S01]  /*11f20*/  IMAD R7, R2, UR22, R3 ;  /* 0x0000001602077c24 */ /* 0x000fe2000f8e0203 */
[----:B------:R-:W-:Y:S01]  /*11f30*/  SHF.R.S32.HI R16, RZ, 0x1f, R222 ;  /* 0x0000001fff107819 */ /* 0x000fe200000114de */
[----:B------:R-:W-:Y:S01]  /*11f40*/  IMAD R0, R0, UR12, RZ ;  /* 0x0000000c00007c24 */ /* 0x000fe2000f8e02ff */
[----:B------:R-:W-:Y:S01]  /*11f50*/  SHF.R.S32.HI R18, RZ, 0x1f, R223 ;  /* 0x0000001fff127819 */ /* 0x000fe200000114df */
[----:B------:R-:W-:Y:S01]  /*11f60*/  IMAD.U32 R3, RZ, RZ, UR11 ;  /* 0x0000000bff037e24 */ /* 0x000fe2000f8e00ff */
        /* <DEDUP_REMOVED lines=14> */
[----:B------:R-:W-:Y:S01]  /*12050*/  IMAD R5, R7, UR11, R0 ;  /* 0x0000000b07057c24 */ /* 0x000fe2000f8e0200 */
[----:B------:R-:W-:Y:S01]  /*12060*/  IADD3 R158, R23, 0x88, RZ ;  /* 0x00000088179e7810 */ /* 0x000fe20007ffe0ff */
        /* <DEDUP_REMOVED lines=48> */
[----:B------:R-:W-:Y:S01]  /*12370*/  VIADD R190, R23, 0x8 ;  /* 0x0000000817be7836 */ /* 0x000fe20000000000 */
        /* <DEDUP_REMOVED lines=77> */
[-C--:B-1----:R-:W-:Y:S02]  /*12850*/  @!P3 LEA R6, P6, R156, R2.reuse, 0x2 ;  /* 0x000000029c06b211 */ /* 0x082fe400078c10ff */
        /* <DEDUP_REMOVED lines=61> */
.L_x_2428:
[----:B------:R-:W-:Y:S05]  /*12c30*/  BSYNC B1 ;  /* 0x0000000000017941 */ /* 0x000fea0003800000 */
.L_x_2427:
        /* <DEDUP_REMOVED lines=80> */
[----:B0-----:R-:W-:Y:S02]  /*13140*/  @!P2 LEA R8, P6, R156, R2, 0x2 ;  /* 0x000000029c08a211 */ /* 0x001fe400078c10ff */
        /* <DEDUP_REMOVED lines=28> */
[-C--:B0-----:R-:W-:Y:S01]  /*13310*/  @!P0 LEA R6, P6, R219, R2.reuse, 0x2 ;  /* 0x00000002db068211 */ /* 0x081fe200078c10ff */
[----:B------:R0:W-:Y:S01]  /*13320*/  @!P3 ST.E.64 desc[UR38][R8.64], R122 ;  /* 0x0000007a0800b985 */ /* 0x0001e2000c101b26 */
[----:B------:R-:W-:Y:S01]  /*13330*/  SHF.R.S32.HI R11, RZ, 0x1f, R218 ;  /* 0x0000001fff0b7819 */ /* 0x000fe200000114da */
[----:B--2---:R-:W-:Y:S01]  /*13340*/  VIADD R13, R23, 0xe8 ;  /* 0x000000e8170d7836 */ /* 0x004fe20000000000 */
[C---:B------:R-:W-:Y:S02]  /*13350*/  @!P1 LEA R4, P5, R222.reuse, R2, 0x2 ;  /* 0x00000002de049211 */ /* 0x040fe400078a10ff */
[-C--:B------:R-:W-:Y:S02]  /*13360*/  @!P0 LEA.HI.X R7, R219, R3.reuse, R0, 0x2, P6 ;  /* 0x00000003db078211 */ /* 0x080fe400030f1400 */
[----:B------:R-:W-:Y:S02]  /*13370*/  ISETP.GE.AND P3, PT, R13, UR4, PT ;  /* 0x000000040d007c0c */ /* 0x000fe4000bf66270 */
[----:B------:R-:W-:-:S02]  /*13380*/  @!P1 LEA.HI.X R5, R222, R3, R16, 0x2, P5 ;  /* 0x00000003de059211 */ /* 0x000fc400028f1410 */
[CC--:B------:R-:W-:Y:S02]  /*13390*/  @!P2 LEA R10, P5, R218.reuse, R2.reuse, 0x2 ;  /* 0x00000002da0aa211 */ /* 0x0c0fe400078a10ff */
[----:B------:R-:W-:Y:S01]  /*133a0*/  ISETP.GE.AND P6, PT, R21, UR4, PT ;  /* 0x0000000415007c0c */ /* 0x000fe2000bfc6270 */
[----:B------:R1:W-:Y:S01]  /*133b0*/  @!P1 ST.E.64 desc[UR38][R4.64], R126 ;  /* 0x0000007e04009985 */ /* 0x0003e2000c101b26 */
[----:B------:R-:W-:Y:S02]  /*133c0*/  @!P2 LEA.HI.X R11, R218, R3, R11, 0x2, P5 ;  /* 0x00000003da0ba211 */ /* 0x000fe400028f140b */
[----:B------:R-:W-:Y:S01]  /*133d0*/  SHF.R.S32.HI R0, RZ, 0x1f, R19 ;  /* 0x0000001fff007819 */ /* 0x000fe20000011413 */
        /* <DEDUP_REMOVED lines=21> */
.L_x_2417:
[----:B------:R-:W2:Y:S01]  /*13530*/  LDL R8, [R1+0x30] ;  /* 0x0000300001087983 */ /* 0x000ea20000100800 */
[----:B------:R-:W-:Y:S01]  /*13540*/  R2UR UR4, R221 ;  /* 0x00000000dd0472ca */ /* 0x000fe200000e0000 */
[----:B------:R-:W-:Y:S01]  /*13550*/  ULDC.64 UR8, c[0x0][0xc00] ;  /* 0x0003000000087ab9 */ /* 0x000fe20000000a00 */
[----:B------:R-:W-:Y:S01]  /*13560*/  R2UR UR10, R217 ;  /* 0x00000000d90a72ca */ /* 0x000fe200000e0000 */
[----:B------:R-:W-:-:S04]  /*13570*/  UISETP.NE.U32.AND UP0, UPT, UR8, URZ, UPT ;  /* 0x0000003f0800728c */ /* 0x000fc8000bf05070 */
[----:B------:R-:W-:-:S03]  /*13580*/  UISETP.NE.AND.EX UP0, UPT, UR9, URZ, UPT, UP0 ;  /* 0x0000003f0900728c */ /* 0x000fc6000bf05300 */
[----:B------:R-:W-:-:S03]  /*13590*/  ULDC.64 UR8, c[0x0][0xc00] ;  /* 0x0003000000087ab9 */ /* 0x000fc60000000a00 */
[----:B------:R-:W-:Y:S01]  /*135a0*/  UIMAD.WIDE UR8, UR4, 0x4, UR8 ;  /* 0x00000004040878a5 */ /* 0x000fe2000f8e0208 */
[----:B------:R-:W-:-:S05]  /*135b0*/  PLOP3.LUT P1, PT, PT, PT, UP0, 0x80, 0x0 ;  /* 0x000000000000781c */ /* 0x000fca0003f2f008 */
[----:B------:R-:W-:Y:S02]  /*135c0*/  IMAD.U32 R2, RZ, RZ, UR8 ;  /* 0x00000008ff027e24 */ /* 0x000fe4000f8e00ff */
[----:B------:R-:W-:Y:S01]  /*135d0*/  IMAD.U32 R3, RZ, RZ, UR9 ;  /* 0x00000009ff037e24 */ /* 0x000fe2000f8e00ff */
[----:B------:R-:W-:Y:S02]  /*135e0*/  ULDC.64 UR8, c[0x0][0xc08] ;  /* 0x0003020000087ab9 */ /* 0x000fe40000000a00 */
[----:B------:R-:W-:-:S03]  /*135f0*/  UISETP.NE.U32.AND UP1, UPT, UR8, URZ, UPT ;  /* 0x0000003f0800728c */ /* 0x000fc6000bf25070 */
[----:B------:R-:W3:Y:S01]  /*13600*/  @P1 LDG.E R7, desc[UR38][R2.64] ;  /* 0x0000002602071981 */ /* 0x000ee2000c1e1900 */
[----:B------:R-:W-:-:S06]  /*13610*/  UISETP.NE.AND.EX UP1, UPT, UR9, URZ, UPT, UP1 ;  /* 0x0000003f0900728c */ /* 0x000fcc000bf25310 */
[----:B------:R-:W-:-:S05]  /*13620*/  PLOP3.LUT P2, PT, PT, PT, UP1, 0x80, 0x0 ;  /* 0x000000000000781c */ /* 0x000fca0003f4f018 */
[----:B------:R-:W-:-:S06]  /*13630*/  @UP1 ULEA UR8, UP2, UR4, UR8, 0x2 ;  /* 0x0000000804081291 */ /* 0x000fcc000f84103f */
[----:B------:R-:W-:Y:S01]  /*13640*/  IMAD.U32 R4, RZ, RZ, UR8 ;  /* 0x00000008ff047e24 */ /* 0x000fe2000f8e00ff */
[----:B--2---:R-:W-:-:S13]  /*13650*/  R2UR UR11, R8 ;  /* 0x00000000080b72ca */ /* 0x004fda00000e0000 */
[----:B------:R-:W-:-:S03]  /*13660*/  @UP1 ULEA.HI.X UR9, UR4, UR9, UR11, 0x2, UP2 ;  /* 0x0000000904091291 */ /* 0x000fc600090f140b */
[----:B------:R-:W-:Y:S02]  /*13670*/  ULDC UR4, c[0x0][0xa88] ;  /* 0x0002a20000047ab9 */ /* 0x000fe40000000800 */
[----:B------:R-:W-:Y:S01]  /*13680*/  IMAD.U32 R0, RZ, RZ, UR4 ;  /* 0x00000004ff007e24 */ /* 0x000fe2000f8e00ff */
[----:B------:R-:W-:-:S05]  /*13690*/  MOV R5, UR9 ;  /* 0x0000000900057c02 */ /* 0x000fca0008000f00 */
[----:B------:R0:W5:Y:S01]  /*136a0*/  @P2 LDG.E R0, desc[UR38][R4.64] ;  /* 0x0000002604002981 */ /* 0x000162000c1e1900 */
[----:B------:R-:W1:Y:S01]  /*136b0*/  S2R R6, SR_TID.X ;  /* 0x0000000000067919 */ /* 0x000e620000002100 */
[----:B------:R-:W-:Y:S01]  /*136c0*/  UMOV UR4, URZ ;  /* 0x0000003f00047c82 */ /* 0x000fe20008000000 */
[----:B---3--:R-:W-:Y:S01]  /*136d0*/  @P1 R2UR UR4, R7 ;  /* 0x00000000070412ca */ /* 0x008fe200000e0000 */
[----:B------:R-:W-:-:S11]  /*136e0*/  UISETP.NE.AND UP1, UPT, UR10, URZ, UPT ;  /* 0x0000003f0a00728c */ /* 0x000fd6000bf25270 */
[----:B------:R-:W-:Y:S01]  /*136f0*/  @!UP1 ULDC UR10, c[0x0][0xad4] ;  /* 0x0002b500000a9ab9 */ /* 0x000fe20000000800 */
[----:B------:R-:W-:Y:S01]  /*13700*/  USHF.R.S32.HI UR21, URZ, 0x1f, UR4 ;  /* 0x0000001f3f157899 */ /* 0x000fe20008011404 */
[----:B------:R-:W-:Y:S02]  /*13710*/  IMAD.U32 R217, RZ, RZ, UR10 ;  /* 0x0000000affd97e24 */ /* 0x000fe4000f8e00ff */
[----:B-1----:R-:W-:-:S05]  /*13720*/  VIADD R6, R6, 0xffffff80 ;  /* 0xffffff8006067836 */ /* 0x002fca0000000000 */
[----:B------:R-:W-:Y:S01]  /*13730*/  ISETP.GT.AND P0, PT, R6, 0x7f, PT ;  /* 0x0000007f0600780c */ /* 0x000fe20003f04270 */
[----:B0-----:R-:W-:-:S12]  /*13740*/  @P2 BRA `(.L_x_2429) ;  /* 0x0000000000102947 */ /* 0x001fd80003800000 */
[----:B------:R-:W-:Y:S05]  /*13750*/  @!P1 BRA `(.L_x_2429) ;  /* 0x00000000000c9947 */ /* 0x000fea0003800000 */
[----:B------:R-:W2:Y:S04]  /*13760*/  LDG.E R5, desc[UR38][R2.64] ;  /* 0x0000002602057981 */ /* 0x000ea8000c1e1900 */
[----:B-----5:R-:W2:Y:S02]  /*13770*/  LDG.E R0, desc[UR38][R2.64+0x4] ;  /* 0x0000042602007981 */ /* 0x020ea4000c1e1900 */
[----:B--2---:R-:W-:-:S07]  /*13780*/  IMAD.IADD R0, R0, 0x1, -R5 ;  /* 0x0000000100007824 */ /* 0x004fce00078e0a05 */
.L_x_2429:
[----:B------:R-:W-:Y:S01]  /*13790*/  R2UR UR9, R221 ;  /* 0x00000000dd0972ca */ /* 0x000fe200000e0000 */
[----:B------:R-:W-:Y:S01]  /*137a0*/  BSSY B1, `(.L_x_2430) ;  /* 0x000003f000017945 */ /* 0x000fe20003800000 */
[----:B------:R-:W-:-:S11]  /*137b0*/  R2UR UR8, R8 ;  /* 0x00000000080872ca */ /* 0x000fd600000e0000 */
[----:B------:R-:W-:Y:S02]  /*137c0*/  USEL UR12, UR9, URZ, !UP0 ;  /* 0x0000003f090c7287 */ /* 0x000fe4000c000000 */
[----:B------:R-:W-:Y:S01]  /*137d0*/  USEL UR13, UR8, URZ, !UP0 ;  /* 0x0000003f080d7287 */ /* 0x000fe2000c000000 */
[----:B------:R-:W-:Y:S11]  /*137e0*/  @P0 BRA `(.L_x_2431) ;  /* 0x0000000000e80947 */ /* 0x000ff60003800000 */
[----:B------:R-:W0:Y:S01]  /*137f0*/  S2R R4, SR_TID.X ;  /* 0x0000000000047919 */ /* 0x000e220000002100 */
[----:B------:R-:W1:Y:S01]  /*13800*/  LDC R9, c[0x0][0xbe8] ;  /* 0x0002fa00ff097b82 */ /* 0x000e620000000800 */
[----:B------:R-:W-:-:S13]  /*13810*/  R2UR UR8, R215 ;  /* 0x00000000d70872ca */ /* 0x000fda00000e0000 */
[----:B------:R-:W-:Y:S02]  /*13820*/  IMAD.U32 R3, RZ, RZ, UR8 ;  /* 0x00000008ff037e24 */ /* 0x000fe4000f8e00ff */
[----:B-1---5:R-:W-:-:S03]  /*13830*/  IMAD R2, R0, R9, RZ ;  /* 0x0000000900027224 */ /* 0x022fc600078e02ff */
[----:B0-----:R-:W-:-:S04]  /*13840*/  IADD3 R4, R3, -0x80, R4 ;  /* 0xffffff8003047810 */ /* 0x001fc80007ffe004 */
[----:B------:R-:W-:-:S13]  /*13850*/  ISETP.GE.AND P0, PT, R4, R2, PT ;  /* 0x000000020400720c */ /* 0x000fda0003f06270 */
[----:B------:R-:W-:Y:S05]  /*13860*/  @P0 BRA `(.L_x_2431) ;  /* 0x0000000000c80947 */ /* 0x000fea0003800000 */
[----:B------:R-:W2:Y:S01]  /*13870*/  LDL R5, [R1+0x2c] ;  /* 0x00002c0001057983 */ /* 0x000ea20000100800 */
[----:B------:R-:W-:Y:S01]  /*13880*/  ISETP.NE.AND P0, PT, R9, 0x1, PT ;  /* 0x000000010900780c */ /* 0x000fe20003f05270 */
[----:B------:R-:W-:Y:S01]  /*13890*/  UMOV UR19, 0x9b8 ;  /* 0x000009b800137882 */ /* 0x000fe20000000000 */
[----:B------:R-:W-:Y:S02]  /*138a0*/  R2UR UR9, R217 ;  /* 0x00000000d90972ca */ /* 0x000fe400000e0000 */
[----:B------:R-:W-:-:S09]  /*138b0*/  R2UR UR8, R220 ;  /* 0x00000000dc0872ca */ /* 0x000fd200000e0000 */
        /* <DEDUP_REMOVED lines=8> */
[----:B------:R-:W-:Y:S02]  /*13940*/  UIMAD UR15, UR15, UR12, URZ ;  /* 0x0000000c0f0f72a4 */ /* 0x000fe4000f8e023f */
[----:B------:R-:W-:Y:S01]  /*13950*/  UIMAD.WIDE.U32 UR22, UR16, UR18, URZ ;  /* 0x00000012101672a5 */ /* 0x000fe2000f8e003f */
[----:B0-----:R-:W-:Y:S01]  /*13960*/  @P0 IMAD.HI.U32 R2, R4, R3, RZ ;  /* 0x0000000304020227 */ /* 0x001fe200078e00ff */
[----:B------:R-:W-:Y:S02]  /*13970*/  UIMAD UR16, UR17, UR18, URZ ;  /* 0x00000012111072a4 */ /* 0x000fe4000f8e023f */
[----:B------:R-:W-:Y:S02]  /*13980*/  UIMAD UR15, UR14, UR13, UR15 ;  /* 0x0000000d0e0f72a4 */ /* 0x000fe4000f8e020f */
[----:B------:R-:W-:-:S02]  /*13990*/  UIADD3 UR16, UR23, UR16, URZ ;  /* 0x0000001017107290 */ /* 0x000fc4000fffe03f */
[----:B------:R-:W-:-:S04]  /*139a0*/  IMAD.U32 R3, RZ, RZ, UR23 ;  /* 0x00000017ff037e24 */ /* 0x000fc8000f8e00ff */
[----:B------:R-:W-:Y:S01]  /*139b0*/  IMAD.U32 R8, RZ, RZ, UR16 ;  /* 0x00000010ff087e24 */ /* 0x000fe2000f8e00ff */
[----:B--2---:R-:W-:Y:S01]  /*139c0*/  R2UR UR20, R5 ;  /* 0x00000000051472ca */ /* 0x004fe200000e0000 */
[----:B------:R-:W-:Y:S01]  /*139d0*/  IMAD.MOV.U32 R5, RZ, RZ, R4 ;  /* 0x000000ffff057224 */ /* 0x000fe200078e0004 */
[----:B-1----:R-:W-:Y:S01]  /*139e0*/  @P0 SHF.R.U32.HI R5, RZ, R7, R2 ;  /* 0x00000007ff050219 */ /* 0x002fe20000011602 */
[----:B------:R-:W-:-:S04]  /*139f0*/  IMAD.U32 R2, RZ, RZ, UR22 ;  /* 0x00000016ff027e24 */ /* 0x000fc8000f8e00ff */
[----:B------:R-:W-:-:S04]  /*13a00*/  IMAD.MOV R7, RZ, RZ, -R5 ;  /* 0x000000ffff077224 */ /* 0x000fc800078e0a05 */
[----:B------:R-:W-:Y:S02]  /*13a10*/  IMAD R7, R9, R7, R4 ;  /* 0x0000000709077224 */ /* 0x000fe400078e0204 */
[----:B------:R-:W-:Y:S02]  /*13a20*/  UIMAD.WIDE.U32 UR10, UR8, UR20, URZ ;  /* 0x00000014080a72a5 */ /* 0x000fe4000f8e003f */
[----:B------:R-:W-:Y:S01]  /*13a30*/  UIMAD UR20, UR9, UR20, URZ ;  /* 0x00000014091472a4 */ /* 0x000fe2000f8e023f */
[----:B------:R-:W-:Y:S01]  /*13a40*/  SHF.R.S32.HI R4, RZ, 0x1f, R7 ;  /* 0x0000001fff047819 */ /* 0x000fe20000011407 */
[----:B------:R-:W-:Y:S02]  /*13a50*/  UIMAD.WIDE.U32 UR8, UR14, UR12, URZ ;  /* 0x0000000c0e0872a5 */ /* 0x000fe4000f8e003f */
[----:B------:R-:W-:Y:S02]  /*13a60*/  UIADD3 UR20, UR11, UR20, URZ ;  /* 0x000000140b147290 */ /* 0x000fe4000fffe03f */
[----:B------:R-:W-:-:S02]  /*13a70*/  UIADD3 UR10, UP1, UP2, UR8, UR10, UR4 ;  /* 0x0000000a080a7290 */ /* 0x000fc4000fa3e004 */
[----:B------:R-:W-:-:S03]  /*13a80*/  UIADD3 UR15, UR9, UR15, URZ ;  /* 0x0000000f090f7290 */ /* 0x000fc6000fffe03f */
[----:B------:R-:W-:Y:S01]  /*13a90*/  ULDC.64 UR8, c[0x0][UR19+0x210] ;  /* 0x0000840013087abb */ /* 0x000fe20008000a00 */
[----:B------:R-:W-:Y:S01]  /*13aa0*/  IADD3 R2, P0, P1, R5, UR10, R2 ;  /* 0x0000000a05027c10 */ /* 0x000fe2000f91e002 */
[----:B------:R-:W-:Y:S01]  /*13ab0*/  UIADD3.X UR10, UR15, UR20, UR21, UP1, UP2 ;  /* 0x000000140f0a7290 */ /* 0x000fe20008fe4415 */
[----:B------:R-:W-:Y:S01]  /*13ac0*/  SHF.R.S32.HI R5, RZ, 0x1f, R5 ;  /* 0x0000001fff057819 */ /* 0x000fe20000011405 */
[----:B------:R-:W-:-:S04]  /*13ad0*/  IMAD R9, R7, UR9, RZ ;  /* 0x0000000907097c24 */ /* 0x000fc8000f8e02ff */
[----:B------:R-:W-:Y:S01]  /*13ae0*/  IADD3.X R3, R5, UR10, R8, P0, P1 ;  /* 0x0000000a05037c10 */ /* 0x000fe200087e2408 */
[----:B------:R-:W-:Y:S01]  /*13af0*/  IMAD R9, R4, UR8, R9 ;  /* 0x0000000804097c24 */ /* 0x000fe2000f8e0209 */
[----:B------:R-:W-:Y:S01]  /*13b00*/  ULDC.64 UR10, c[0x0][0xba8] ;  /* 0x0002ea00000a7ab9 */ /* 0x000fe20000000a00 */
        /* <DEDUP_REMOVED lines=8> */
.L_x_2431:
[----:B------:R-:W-:Y:S05]  /*13b90*/  BSYNC B1 ;  /* 0x0000000000017941 */ /* 0x000fea0003800000 */
.L_x_2430:
        /* <DEDUP_REMOVED lines=14> */
[----:B------:R-:W-:Y:S01]  /*13c80*/  ULDC.64 UR10, c[0x0][0xae8] ;  /* 0x0002ba00000a7ab9 */ /* 0x000fe20000000a00 */
[----:B-1----:R-:W-:-:S13]  /*13c90*/  ISETP.NE.AND P0, PT, R11, 0x1, PT ;  /* 0x000000010b00780c */ /* 0x002fda0003f05270 */
[----:B------:R-:W0:Y:S01]  /*13ca0*/  @P0 LDC R7, c[0x0][0xbf0] ;  /* 0x0002fc00ff070b82 */ /* 0x000e220000000800 */
[----:B--2---:R-:W-:Y:S02]  /*13cb0*/  R2UR UR15, R2 ;  /* 0x00000000020f72ca */ /* 0x004fe400000e0000 */
[----:B------:R-:W-:-:S05]  /*13cc0*/  LEA.HI R2, R3, R6, RZ, 0x3 ;  /* 0x0000000603027211 */ /* 0x000fca00078f18ff */
[----:B------:R-:W1:Y:S01]  /*13cd0*/  @P0 LDC R3, c[0x0][0xbec] ;  /* 0x0002fb00ff030b82 */ /* 0x000e620000000800 */
[----:B------:R-:W-:Y:S02]  /*13ce0*/  LOP3.LUT R5, R2, 0xfffffff8, RZ, 0xc0, !PT ;  /* 0xfffffff802057812 */ /* 0x000fe400078ec0ff */
[----:B------:R-:W-:-:S03]  /*13cf0*/  SHF.R.S32.HI R13, RZ, 0x3, R2 ;  /* 0x00000003ff0d7819 */ /* 0x000fc60000011402 */
[----:B------:R-:W-:Y:S01]  /*13d00*/  IMAD.IADD R8, R6, 0x1, -R5 ;  /* 0x0000000106087824 */ /* 0x000fe200078e0a05 */
[----:B------:R-:W-:-:S03]  /*13d10*/  UIMAD.WIDE.U32 UR8, UR15, UR10, UR8 ;  /* 0x0000000a0f0872a5 */ /* 0x000fc6000f8e0008 */
[----:B------:R-:W-:Y:S01]  /*13d20*/  IMAD R2, R8, 0x20, R13 ;  /* 0x0000002008027824 */ /* 0x000fe200078e020d */
[----:B------:R-:W-:-:S03]  /*13d30*/  UIMAD UR9, UR15, UR11, UR9 ;  /* 0x0000000b0f0972a4 */ /* 0x000fc6000f8e0209 */
[----:B------:R-:W-:Y:S01]  /*13d40*/  VIADD R6, R2, UR14 ;  /* 0x0000000e02067c36 */ /* 0x000fe20008000000 */
[----:B------:R-:W-:Y:S02]  /*13d50*/  ULDC.64 UR10, c[0x0][0xaf0] ;  /* 0x0002bc00000a7ab9 */ /* 0x000fe40000000a00 */
[----:B------:R-:W-:Y:S01]  /*13d60*/  UIMAD UR13, UR13, UR10, URZ ;  /* 0x0000000a0d0d72a4 */ /* 0x000fe2000f8e023f */
[----:B------:R-:W-:-:S03]  /*13d70*/  IMAD.MOV.U32 R5, RZ, RZ, R6 ;  /* 0x000000ffff057224 */ /* 0x000fc600078e0006 */
[----:B------:R-:W-:Y:S01]  /*13d80*/  UIMAD UR4, UR12, UR11, UR13 ;  /* 0x0000000b0c0472a4 */ /* 0x000fe2000f8e020d */
[----:B-1----:R-:W-:Y:S01]  /*13d90*/  @P0 IMAD.HI.U32 R2, R6, R3, RZ ;  /* 0x0000000306020227 */ /* 0x002fe200078e00ff */
[----:B------:R-:W-:-:S03]  /*13da0*/  UIMAD.WIDE.U32 UR12, UR12, UR10, UR8 ;  /* 0x0000000a0c0c72a5 */ /* 0x000fc6000f8e0008 */
[----:B------:R-:W-:Y:S01]  /*13db0*/  ULDC.64 UR8, c[0x0][0xae0] ;  /* 0x0002b80000087ab9 */ /* 0x000fe20000000a00 */
[----:B0-----:R-:W-:Y:S01]  /*13dc0*/  @P0 SHF.R.U32.HI R5, RZ, R7, R2 ;  /* 0x00000007ff050219 */ /* 0x001fe20000011602 */
[----:B------:R-:W-:Y:S02]  /*13dd0*/  UIADD3 UR4, UR13, UR4, URZ ;  /* 0x000000040d047290 */ /* 0x000fe4000fffe03f */
[----:B------:R-:W-:Y:S01]  /*13de0*/  IMAD.U32 R3, RZ, RZ, UR13 ;  /* 0x0000000dff037e24 */ /* 0x000fe2000f8e00ff */
[--C-:B------:R-:W-:Y:S01]  /*13df0*/  SHF.R.S32.HI R4, RZ, 0x1f, R5.reuse ;  /* 0x0000001fff047819 */ /* 0x100fe20000011405 */
[----:B------:R-:W-:Y:S02]  /*13e00*/  IMAD.MOV R7, RZ, RZ, -R5 ;  /* 0x000000ffff077224 */ /* 0x000fe400078e0a05 */
[----:B------:R-:W-:Y:S02]  /*13e10*/  IMAD.U32 R2, RZ, RZ, UR12 ;  /* 0x0000000cff027e24 */ /* 0x000fe4000f8e00ff */
[----:B------:R-:W-:-:S02]  /*13e20*/  IMAD R7, R11, R7, R6 ;  /* 0x000000070b077224 */ /* 0x000fc400078e0206 */
        /* <DEDUP_REMOVED lines=8> */
[----:B------:R-:W-:Y:S02]  /*13eb0*/  VIADD R6, R13, UR14 ;  /* 0x0000000e0d067c36 */ /* 0x000fe40008000000 */
[C---:B------:R-:W-:Y:S02]  /*13ec0*/  IMAD R5, R7.reuse, UR9, R4 ;  /* 0x0000000907057c24 */ /* 0x040fe4000f8e0204 */
[----:B------:R-:W-:Y:S01]  /*13ed0*/  IMAD.WIDE.U32 R2, R7, UR8, R2 ;  /* 0x0000000807027c25 */ /* 0x000fe2000f8e0002 */
[----:B------:R-:W-:Y:S01]  /*13ee0*/  ULDC.64 UR8, c[0x0][0xa80] ;  /* 0x0002a00000087ab9 */ /* 0x000fe20000000a00 */
[----:B------:R-:W-:-:S02]  /*13ef0*/  IADD3 R4, R6, 0x40, RZ ;  /* 0x0000004006047810 */ /* 0x000fc40007ffe0ff */
[----:B-----5:R-:W-:Y:S02]  /*13f00*/  IMAD R11, R0, R11, RZ ;  /* 0x0000000b000b7224 */ /* 0x020fe400078e02ff */
        /* <DEDUP_REMOVED lines=35> */
.L_x_2433:
[----:B------:R-:W-:Y:S05]  /*14140*/  BSYNC B1 ;  /* 0x0000000000017941 */ /* 0x000fea0003800000 */
.L_x_2432:
        /* <DEDUP_REMOVED lines=21> */
.L_x_2435:
[----:B------:R-:W-:Y:S05]  /*142a0*/  BSYNC B1 ;  /* 0x0000000000017941 */ /* 0x000fea0003800000 */
.L_x_2434:
        /* <DEDUP_REMOVED lines=21> */
.L_x_2437:
[----:B------:R-:W-:Y:S05]  /*14400*/  BSYNC B1 ;  /* 0x0000000000017941 */ /* 0x000fea0003800000 */
.L_x_2436:
        /* <DEDUP_REMOVED lines=22> */
.L_x_2426:
[----:B------:R-:W-:Y:S05]  /*14570*/  BSYNC B0 ;  /* 0x0000000000007941 */ /* 0x000fea0003800000 */
.L_x_2416:
[----:B------:R-:W-:Y:S02]  /*14580*/  ULDC UR4, c[0x0][0xc3c] ;  /* 0x00030f0000047ab9 */ /* 0x000fe40000000800 */
[----:B------:R-:W-:-:S06]  /*14590*/  UISETP.GE.AND UP0, UPT, UR7, UR4, UPT ;  /* 0x000000040700728c */ /* 0x000fcc000bf06270 */
[----:B------:R-:W-:-:S13]  /*145a0*/  PLOP3.LUT P0, PT, PT, PT, UP0, 0x80, 0x0 ;  /* 0x000000000000781c */ /* 0x000fda0003f0f008 */
[----:B------:R-:W-:Y:S05]  /*145b0*/  @!P0 BRA `(.L_x_2438) ;  /* 0xfffffec800b08947 */ /* 0x000fea000383ffff */
[----:B------:R-:W-:Y:S05]  /*145c0*/  EXIT ;  /* 0x000000000000794d */ /* 0x000fea0003800000 */
.L_x_2373:
        /* <DEDUP_REMOVED lines=16> */
.L_x_2439:
        /* <DEDUP_REMOVED lines=43> */
.L_x_2443:
        /* <DEDUP_REMOVED lines=30> */
[----:B------:R-:W0:Y:S02]  /*14b60*/  SHFL.IDX PT, R2, R5, 0x1f, 0x1f ;  /* 0x03e01f0005027f89 */ /* 0x000e2400000e0000 */
[----:B0-----:R-:W-:-:S04]  /*14b70*/  IMAD R3, R2, UR5, RZ ;  /* 0x0000000502037c24 */ /* 0x001fc8000f8e02ff */
[----:B------:R-:W-:-:S05]  /*14b80*/  IMAD.IADD R8, R3, 0x1, R8 ;  /* 0x0000000103087824 */ /* 0x000fca00078e0208 */
[----:B------:R-:W-:-:S13]  /*14b90*/  ISETP.GT.AND P6, PT, R8, UR6, PT ;  /* 0x0000000608007c0c */ /* 0x000fda000bfc4270 */
[----:B------:R-:W-:Y:S05]  /*14ba0*/  @!P6 BRA `(.L_x_2443) ;  /* 0xfffffffc0074e947 */ /* 0x000fea000383ffff */
.L_x_2441:
        /* <DEDUP_REMOVED lines=13> */
.L_x_2444:
        /* <DEDUP_REMOVED lines=53> */
[----:B------:R-:W-:-:S06]  /*14fd0*/  @P0 IADD3 R2, R2, 0x1, RZ ;  /* 0x0000000102020810 */ /* 0x000fcc0007ffe0ff */
        /* <DEDUP_REMOVED lines=8> */
.L_x_2445:
        /* <DEDUP_REMOVED lines=57> */
[----:B------:R-:W-:-:S06]  /*153f0*/  @P0 IADD3 R2, R2, 0x1, RZ ;  /* 0x0000000102020810 */ /* 0x000fcc0007ffe0ff */
[----:B------:R-:W-:Y:S01]  /*15400*/  @!P2 IMAD.MOV R2, RZ, RZ, -R2 ;  /* 0x000000ffff02a224 */ /* 0x000fe200078e0a02 */
[----:B------:R-:W-:-:S05]  /*15410*/  @!P1 LOP3.LUT R2, RZ, R13, RZ, 0x33, !PT ;  /* 0x0000000dff029212 */ /* 0x000fca00078e33ff */
[----:B------:R-:W-:-:S07]  /*15420*/  IMAD R18, R2, R18, R3 ;  /* 0x0000001202127224 */ /* 0x000fce00078e0203 */
.L_x_2446:
[----:B------:R-:W-:-:S05]  /*15430*/  LOP3.LUT R17, RZ, R2, RZ, 0x33, !PT ;  /* 0x00000002ff117212 */ /* 0x000fca00078e33ff */
[----:B------:R-:W-:Y:S01]  /*15440*/  IMAD.IADD R17, R6, 0x1, R17 ;  /* 0x0000000106117824 */ /* 0x000fe200078e0211 */
[----:B------:R-:W-:Y:S06]  /*15450*/  BRA `(.L_x_2447) ;  /* 0x0000000000147947 */ /* 0x000fec0003800000 */
.L_x_2442:
[----:B------:R-:W-:Y:S01]  /*15460*/  ULDC UR4, c[0x0][0xc3c] ;  /* 0x00030f0000047ab9 */ /* 0x000fe20000000800 */
[----:B------:R-:W-:Y:S02]  /*15470*/  IMAD.MOV.U32 R17, RZ, RZ, RZ ;  /* 0x000000ffff117224 */ /* 0x000fe400078e00ff */
[----:B------:R-:W-:Y:S02]  /*15480*/  IMAD.U32 R16, RZ, RZ, UR6 ;  /* 0x00000006ff107e24 */ /* 0x000fe4000f8e00ff */
[----:B------:R-:W-:Y:S02]  /*15490*/  IMAD.MOV.U32 R18, RZ, RZ, RZ ;  /* 0x000000ffff127224 */ /* 0x000fe400078e00ff */
[----:B------:R-:W-:-:S07]  /*154a0*/  IMAD.U32 R19, RZ, RZ, UR4 ;  /* 0x00000004ff137e24 */ /* 0x000fce000f8e00ff */
.L_x_2447:
[----:B------:R-:W-:-:S13]  /*154b0*/  ISETP.NE.AND P0, PT, R7, RZ, PT ;  /* 0x000000ff0700720c */ /* 0x000fda0003f05270 */
[----:B------:R-:W0:Y:S01]  /*154c0*/  @!P0 S2R R3, SR_CgaCtaId ;  /* 0x0000000000038919 */ /* 0x000e220000008800 */
[----:B------:R-:W-:-:S04]  /*154d0*/  @!P0 MOV R2, 0x400 ;  /* 0x0000040000028802 */ /* 0x000fc80000000f00 */
[----:B0-----:R-:W-:-:S05]  /*154e0*/  @!P0 LEA R2, R3, R2, 0x18 ;  /* 0x0000000203028211 */ /* 0x001fca00078ec0ff */
[----:B------:R1:W-:Y:S01]  /*154f0*/  @!P0 STS.128 [R2+0x388d0], R16 ;  /* 0x0388d01002008388 */ /* 0x0003e20000000c00 */
[----:B------:R-:W-:Y:S06]  /*15500*/  BAR.ARV 0x5, 0x180 ;  /* 0x0146000000007b1d */ /* 0x000fec0000002000 */
.L_x_2440:
        /* <DEDUP_REMOVED lines=8> */
[----:B------:R-:W-:Y:S01]  /*15590*/  IMAD.SHL.U32 R32, R0, 0x8, RZ ;  /* 0x0000000800207824 */ /* 0x000fe200078e00ff */
[----:B------:R-:W-:Y:S01]  /*155a0*/  BSSY B8, `(.L_x_2448) ;  /* 0x0000517000087945 */ /* 0x000fe20003800000 */
[----:B------:R1:W-:Y:S01]  /*155b0*/  STL [R1+0x24], RZ ;  /* 0x000024ff01007387 */ /* 0x0003e20000100800 */
[----:B------:R-:W-:Y:S01]  /*155c0*/  IMAD.MOV.U32 R28, RZ, RZ, 0x1 ;  /* 0x00000001ff1c7424 */ /* 0x000fe200078e00ff */
[----:B------:R-:W-:Y:S01]  /*155d0*/  ULDC UR37, c[0x0][0xc] ;  /* 0x0000030000257ab9 */ /* 0x000fe20000000800 */
[----:B------:R-:W-:Y:S01]  /*155e0*/  LOP3.LUT R3, R32, 0x1f8, RZ, 0xc0, !PT ;  /* 0x000001f820037812 */ /* 0x000fe200078ec0ff */
[----:B------:R-:W-:-:S03]  /*155f0*/  IMAD.MOV.U32 R27, RZ, RZ, RZ ;  /* 0x000000ffff1b7224 */ /* 0x000fc600078e00ff */
        /* <DEDUP_REMOVED lines=16> */
.L_x_2515:
[----:B0-----:R-:W0:Y:S02]  /*15700*/  LDC.64 R2, c[0x0][0xc88] ;  /* 0x00032200ff027b82 */ /* 0x001e240000000a00 */
[----:B0-----:R-:W-:-:S05]  /*15710*/  IMAD.WIDE R2, R19, 0x4, R2 ;  /* 0x0000000413027825 */ /* 0x001fca00078e0202 */
[----:B------:R-:W2:Y:S01]  /*15720*/  LDG.E R29, desc[UR38][R2.64] ;  /* 0x00000026021d7981 */ /* 0x000ea2000c1e1900 */
        /* <DEDUP_REMOVED lines=14> */
[----:B-1----:R1:W2:Y:S01]  /*15810*/  @P0 LDG.E R6, desc[UR38][R2.64] ;  /* 0x0000002602060981 */ /* 0x0022a2000c1e1900 */
        /* <DEDUP_REMOVED lines=31> */
.L_x_2449:
        /* <DEDUP_REMOVED lines=9> */
.L_x_2450:
        /* <DEDUP_REMOVED lines=8> */
[----:B--2---:R-:W-:-:S07]  /*15b20*/  IADD3 R0, -R0, R5, RZ ;  /* 0x0000000500007210 */ /* 0x004fce0007ffe1ff */
.L_x_2451:
[----:B------:R-:W3:Y:S01]  /*15b30*/  LDL R5, [R1+0x10] ;  /* 0x0000100001057983 */ /* 0x000ee20000100800 */
[----:B-12---:R-:W1:Y:S01]  /*15b40*/  LDC R2, c[0x0][0x448] ;  /* 0x00011200ff027b82 */ /* 0x006e620000000800 */
[----:B-----5:R-:W-:Y:S01]  /*15b50*/  IMAD.IADD R0, R0, 0x1, -R6 ;  /* 0x0000000100007824 */ /* 0x020fe200078e0a06 */
[----:B------:R-:W-:Y:S01]  /*15b60*/  LOP3.LUT R23, R23, 0xfffffeff, RZ, 0xc0, !PT ;  /* 0xfffffeff17177812 */ /* 0x000fe200078ec0ff */
[----:B------:R-:W-:Y:S03]  /*15b70*/  BSSY B0, `(.L_x_2452) ;  /* 0x0000039000007945 */ /* 0x000fe60003800000 */
[----:B------:R2:W-:Y:S01]  /*15b80*/  STL [R1], R0 ;  /* 0x0000000001007387 */ /* 0x0005e20000100800 */
[----:B-1----:R-:W-:Y:S01]  /*15b90*/  ISETP.NE.AND P0, PT, R2, 0x1, PT ;  /* 0x000000010200780c */ /* 0x002fe20003f05270 */
[----:B------:R-:W-:-:S04]  /*15ba0*/  IMAD.SHL.U32 R2, R17, 0x80, RZ ;  /* 0x0000008011027824 */ /* 0x000fc800078e00ff */
[----:B------:R-:W-:-:S08]  /*15bb0*/  VIADD R2, R2, 0x7f ;  /* 0x0000007f02027836 */ /* 0x000fd00000000000 */
[----:B------:R-:W1:Y:S01]  /*15bc0*/  @P0 LDC R3, c[0x0][0x44c] ;  /* 0x00011300ff030b82 */ /* 0x000e620000000800 */
[----:B------:R-:W-:-:S07]  /*15bd0*/  @P0 LOP3.LUT R23, R23, 0x100, RZ, 0xfc, !PT ;  /* 0x0000010017170812 */ /* 0x000fce00078efcff */
[----:B0-----:R-:W0:Y:S01]  /*15be0*/  @P0 LDC R4, c[0x0][0x450] ;  /* 0x00011400ff040b82 */ /* 0x001e220000000800 */
[----:B-1----:R-:W-:-:S05]  /*15bf0*/  @P0 IMAD.HI.U32 R3, R2, R3, RZ ;  /* 0x0000000302030227 */ /* 0x002fca00078e00ff */
[----:B0-----:R-:W-:Y:S02]  /*15c00*/  @P0 SHF.R.U32.HI R2, RZ, R4, R3 ;  /* 0x00000004ff020219 */ /* 0x001fe40000011603 */
[C---:B---3--:R-:W-:Y:S01]  /*15c10*/  IADD3 R3, R0.reuse, 0x50, -R5 ;  /* 0x0000005000037810 */ /* 0x048fe20007ffe805 */
[----:B--2---:R-:W-:-:S04]  /*15c20*/  VIADD R0, R0, 0x4f ;  /* 0x0000004f00007836 */ /* 0x004fc80000000000 */
[----:B------:R-:W-:-:S04]  /*15c30*/  IMAD.HI R0, R0, 0x66666667, RZ ;  /* 0x6666666700007827 */ /* 0x000fc800078e02ff */
[----:B------:R-:W-:Y:S01]  /*15c40*/  IMAD.IADD R2, R3, 0x1, R2 ;  /* 0x0000000103027824 */ /* 0x000fe200078e0202 */
[----:B------:R-:W-:-:S03]  /*15c50*/  SHF.R.U32.HI R3, RZ, 0x1f, R0 ;  /* 0x0000001fff037819 */ /* 0x000fc60000011600 */
[----:B------:R-:W-:Y:S01]  /*15c60*/  IMAD.HI R2, R2, 0x66666667, RZ ;  /* 0x6666666702027827 */ /* 0x000fe200078e02ff */
[----:B------:R-:W-:-:S04]  /*15c70*/  LEA.HI.SX32 R0, R0, R3, 0x1b ;  /* 0x0000000300007211 */ /* 0x000fc800078fdaff */
[----:B------:R-:W-:-:S04]  /*15c80*/  SHF.R.U32.HI R3, RZ, 0x1f, R2 ;  /* 0x0000001fff037819 */ /* 0x000fc80000011602 */
[----:B------:R-:W-:Y:S02]  /*15c90*/  LEA.HI.SX32 R3, R2, R3, 0x1b ;  /* 0x0000000302037211 */ /* 0x000fe400078fdaff */
[----:B------:R-:W-:Y:S02]  /*15ca0*/  LOP3.LUT R2, R18, 0xff000000, RZ, 0xc0, !PT ;  /* 0xff00000012027812 */ /* 0x000fe400078ec0ff */
[----:B------:R-:W-:Y:S02]  /*15cb0*/  VIMNMX R0, R0, R3, PT ;  /* 0x0000000300007248 */ /* 0x000fe40003fe0100 */
[----:B------:R-:W-:Y:S02]  /*15cc0*/  SHF.R.U32.HI R2, RZ, 0x8, R2 ;  /* 0x00000008ff027819 */ /* 0x000fe40000011602 */
[----:B------:R-:W-:Y:S02]  /*15cd0*/  ISETP.GE.AND P0, PT, R0, 0x1, PT ;  /* 0x000000010000780c */ /* 0x000fe40003f06270 */
[----:B------:R-:W-:-:S04]  /*15ce0*/  LOP3.LUT R3, R18, 0xff0000, RZ, 0xc0, !PT ;  /* 0x00ff000012037812 */ /* 0x000fc800078ec0ff */
[----:B------:R-:W-:Y:S01]  /*15cf0*/  LEA.HI R2, R3, R2, RZ, 0x10 ;  /* 0x0000000203027211 */ /* 0x000fe200078f80ff */
[----:B------:R-:W-:-:S03]  /*15d00*/  IMAD.MOV.U32 R3, RZ, RZ, RZ ;  /* 0x000000ffff037224 */ /* 0x000fc600078e00ff */
[----:B------:R-:W-:-:S03]  /*15d10*/  LOP3.LUT R4, R2, 0xff, RZ, 0xc0, !PT ;  /* 0x000000ff02047812 */ /* 0x000fc600078ec0ff */
[----:B------:R-:W-:Y:S05]  /*15d20*/  @!P0 BRA `(.L_x_2453) ;  /* 0x0000000000748947 */ /* 0x000fea0003800000 */
        /* <DEDUP_REMOVED lines=10> */
[----:B------:R-:W0:Y:S02]  /*15dd0*/  F2I.FTZ.U32.TRUNC.NTZ R3, R10 ;  /* 0x0000000a00037305 */ /* 0x000e24000021f000 */
[----:B0-----:R-:W-:-:S04]  /*15de0*/  IMAD.MOV R2, RZ, RZ, -R3 ;  /* 0x000000ffff027224 */ /* 0x001fc800078e0a03 */
[----:B------:R-:W-:Y:S02]  /*15df0*/  IMAD R8, R2, R7, RZ ;  /* 0x0000000702087224 */ /* 0x000fe400078e02ff */
[----:B------:R-:W-:-:S04]  /*15e00*/  IMAD.MOV.U32 R2, RZ, RZ, RZ ;  /* 0x000000ffff027224 */ /* 0x000fc800078e00ff */
        /* <DEDUP_REMOVED lines=12> */
[----:B------:R-:W-:-:S04]  /*15ed0*/  IMAD.MOV.U32 R3, RZ, RZ, R8 ;  /* 0x000000ffff037224 */ /* 0x000fc800078e0008 */
[----:B------:R-:W-:Y:S01]  /*15ee0*/  @!P2 IMAD.MOV R3, RZ, RZ, -R3 ;  /* 0x000000ffff03a224 */ /* 0x000fe200078e0a03 */
[----:B------:R-:W-:-:S07]  /*15ef0*/  @!P1 LOP3.LUT R3, RZ, R5, RZ, 0x33, !PT ;  /* 0x00000005ff039212 */ /* 0x000fce00078e33ff */
.L_x_2453:
[----:B------:R-:W-:Y:S05]  /*15f00*/  BSYNC B0 ;  /* 0x0000000000007941 */ /* 0x000fea0003800000 */
.L_x_2452:
        /* <DEDUP_REMOVED lines=24> */
.L_x_2455:
        /* <DEDUP_REMOVED lines=20> */
.L_x_2458:
[----:B------:R-:W-:Y:S05]  /*161d0*/  BSYNC B6 ;  /* 0x0000000000067941 */ /* 0x000fea0003800000 */
.L_x_2457:
        /* <DEDUP_REMOVED lines=20> */
.L_x_2461:
        /* <DEDUP_REMOVED lines=15> */
.L_x_2460:
[----:B------:R-:W-:Y:S05]  /*16410*/  BSYNC B6 ;  /* 0x0000000000067941 */ /* 0x000fea0003800000 */
.L_x_2459:
[----:B------:R-:W-:Y:S01]  /*16420*/  ULDC.64 UR4, c[0x0][0x9f8] ;  /* 0x00027e0000047ab9 */ /* 0x000fe20000000a00 */
[----:B------:R-:W0:Y:S01]  /*16430*/  LDC R9, c[0x0][0x430] ;  /* 0x00010c00ff097b82 */ /* 0x000e220000000800 */
[----:B------:R-:W-:-:S04]  /*16440*/  ISETP.NE.U32.AND P0, PT, RZ, UR4, PT ;  /* 0x00000004ff007c0c */ /* 0x000fc8000bf05070 */
[----:B------:R-:W-:-:S13]  /*16450*/  ISETP.NE.AND.EX P0, PT, RZ, UR5, PT, P0 ;  /* 0x00000005ff007c0c */ /* 0x000fda000bf05300 */
[----:B------:R-:W-:Y:S01]  /*16460*/  @P0 IADD3 R24, P1, R24, UR4, RZ ;  /* 0x0000000418180c10 */ /* 0x000fe2000ff3e0ff */
[----:B------:R-:W-:-:S03]  /*16470*/  ULDC UR4, c[0x0][0x2f4] ;  /* 0x0000bd0000047ab9 */ /* 0x000fc60000000800 */
[----:B------:R-:W-:-:S05]  /*16480*/  @P0 IADD3.X R25, R25, UR5, RZ, P1, !PT ;  /* 0x0000000519190c10 */ /* 0x000fca0008ffe4ff */
[----:B------:R1:W5:Y:S01]  /*16490*/  @P0 LDG.E R30, desc[UR38][R24.64] ;  /* 0x00000026181e0981 */ /* 0x000362000c1e1900 */
[----:B------:R-:W-:Y:S01]  /*164a0*/  ISETP.GE.AND P0, PT, R32, UR4, PT ;  /* 0x0000000420007c0c */ /* 0x000fe2000bf06270 */
[----:B------:R-:W-:Y:S01]  /*164b0*/  UMOV UR5, 0xffffffff ;  /* 0xffffffff00057882 */ /* 0x000fe20000000000 */
[----:B------:R-:W-:Y:S02]  /*164c0*/  ISETP.GE.AND P2, PT, R37, UR4, PT ;  /* 0x0000000425007c0c */ /* 0x000fe4000bf46270 */
[----:B------:R-:W-:Y:S02]  /*164d0*/  LOP3.LUT R23, R23, 0xffffffef, RZ, 0xc0, !PT ;  /* 0xffffffef17177812 */ /* 0x000fe400078ec0ff */
[----:B------:R-:W-:-:S07]  /*164e0*/  ISETP.GE.AND P1, PT, R36, UR4, PT ;  /* 0x0000000424007c0c */ /* 0x000fce000bf26270 */
        /* <DEDUP_REMOVED lines=8> */
[----:B01----:R-:W-:Y:S06]  /*16570*/  BRA.DIV UR5, `(.L_x_2462) ;  /* 0x0000004a05007947 */ /* 0x003fec000b800000 */
.L_x_2532:
[----:B------:R-:W2:Y:S04]  /*16580*/  LDL R0, [R1+0x20] ;  /* 0x0000200001007983 */ /* 0x000ea80000100800 */
[----:B------:R-:W3:Y:S04]  /*16590*/  LDL R5, [R1] ;  /* 0x0000000001057983 */ /* 0x000ee80000100800 */
[----:B------:R-:W4:Y:S01]  /*165a0*/  LDL R2, [R1+0x8] ;  /* 0x0000080001027983 */ /* 0x000f220000100800 */
[----:B------:R-:W0:Y:S01]  /*165b0*/  S2R R3, SR_TID.X ;  /* 0x0000000000037919 */ /* 0x000e220000002100 */
[----:B------:R-:W1:Y:S01]  /*165c0*/  S2R R8, SR_TID.X ;  /* 0x0000000000087919 */ /* 0x000e620000002100 */
[----:B------:R-:W-:-:S02]  /*165d0*/  ISETP.NE.AND P1, PT, R9, 0x1, PT ;  /* 0x000000010900780c */ /* 0x000fc40003f25270 */
[----:B0-----:R-:W-:-:S04]  /*165e0*/  LOP3.LUT R3, R3, 0x7f, RZ, 0xc0, !PT ;  /* 0x0000007f03037812 */ /* 0x001fc800078ec0ff */
[----:B------:R-:W-:Y:S01]  /*165f0*/  SHF.R.U32.HI R3, RZ, 0x3, R3 ;  /* 0x00000003ff037819 */ /* 0x000fe20000011603 */
[----:B-1----:R-:W-:-:S05]  /*16600*/  IMAD.SHL.U32 R8, R8, 0x10, RZ ;  /* 0x0000001008087824 */ /* 0x002fca00078e00ff */
[----:B------:R-:W-:Y:S02]  /*16610*/  LOP3.LUT R8, R3, 0x70, R8, 0xf8, !PT ;  /* 0x0000007003087812 */ /* 0x000fe400078ef808 */
[----:B------:R-:W0:Y:S01]  /*16620*/  @P1 LDC R3, c[0x0][0x434] ;  /* 0x00010d00ff031b82 */ /* 0x000e220000000800 */
[----:B-----5:R-:W-:Y:S02]  /*16630*/  SHF.R.S32.HI R10, RZ, 0x1f, R30 ;  /* 0x0000001fff0a7819 */ /* 0x020fe4000001141e */
[----:B------:R-:W-:-:S04]  /*16640*/  LOP3.LUT R23, R23, 0xffffffbf, RZ, 0xc0, !PT ;  /* 0xffffffbf17177812 */ /* 0x000fc800078ec0ff */
[----:B------:R-:W-:Y:S01]  /*16650*/  @P1 LOP3.LUT R23, R23, 0x40, RZ, 0xfc, !PT ;  /* 0x0000004017171812 */ /* 0x000fe200078efcff */
[----:B------:R1:W-:Y:S03]  /*16660*/  STL [R1+0xc], R10 ;  /* 0x00000c0a01007387 */ /* 0x0003e60000100800 */
[----:B------:R-:W-:Y:S02]  /*16670*/  LOP3.LUT R23, R23, 0xffffffdf, RZ, 0xc0, !PT ;  /* 0xffffffdf17177812 */ /* 0x000fe400078ec0ff */
[----:B------:R-:W-:Y:S02]  /*16680*/  LOP3.LUT R25, R18, 0xffff, RZ, 0xc0, !PT ;  /* 0x0000ffff12197812 */ /* 0x000fe400078ec0ff */
[----:B--2---:R-:W-:Y:S02]  /*16690*/  IADD3 R26, R0, -0x1, RZ ;  /* 0xffffffff001a7810 */ /* 0x004fe40007ffe0ff */
[----:B------:R-:W2:Y:S03]  /*166a0*/  @P1 LDC R0, c[0x0][0x438] ;  /* 0x00010e00ff001b82 */ /* 0x000ea60000000800 */
[----:B------:R-:W-:-:S05]  /*166b0*/  IMAD R6, R26, 0x50, R8 ;  /* 0x000000501a067824 */ /* 0x000fca00078e0208 */
[C---:B---3--:R-:W-:Y:S01]  /*166c0*/  ISETP.GE.AND P0, PT, R6.reuse, R5, PT ;  /* 0x000000050600720c */ /* 0x048fe20003f06270 */
[----:B----4-:R-:W-:-:S03]  /*166d0*/  IMAD.IADD R6, R6, 0x1, R2 ;  /* 0x0000000106067824 */ /* 0x010fc600078e0202 */
[----:B------:R-:W-:Y:S01]  /*166e0*/  ISETP.GT.U32.OR P0, PT, R8, 0x4f, P0 ;  /* 0x0000004f0800780c */ /* 0x000fe20000704470 */
[----:B0-----:R-:W-:-:S04]  /*166f0*/  @P1 IMAD.HI.U32 R3, R6, R3, RZ ;  /* 0x0000000306031227 */ /* 0x001fc800078e00ff */
[----:B------:R-:W-:Y:S01]  /*16700*/  IMAD.MOV.U32 R7, RZ, RZ, R6 ;  /* 0x000000ffff077224 */ /* 0x000fe200078e0006 */
[----:B--2---:R-:W-:-:S07]  /*16710*/  @P1 SHF.R.U32.HI R7, RZ, R0, R3 ;  /* 0x00000000ff071219 */ /* 0x004fce0000011603 */
        /* <DEDUP_REMOVED lines=8> */
[----:B0-----:R-:W-:-:S04]  /*167a0*/  @!P0 LEA R2, P1, R4, R2, 0x2 ;  /* 0x0000000204028211 */ /* 0x001fc800078210ff */
[----:B------:R-:W-:Y:S01]  /*167b0*/  @!P0 LEA.HI.X R3, R4, R3, R0, 0x2, P1 ;  /* 0x0000000304038211 */ /* 0x000fe200008f1400 */
[----:B------:R-:W-:-:S06]  /*167c0*/  IMAD.MOV.U32 R0, RZ, RZ, RZ ;  /* 0x000000ffff007224 */ /* 0x000fcc00078e00ff */
[----:B------:R0:W5:Y:S02]  /*167d0*/  @!P0 LDG.E R0, desc[UR38][R2.64] ;  /* 0x0000002602008981 */ /* 0x000164000c1e1900 */
[----:B0-----:R-:W-:-:S05]  /*167e0*/  IMAD.U32 R2, RZ, RZ, UR36 ;  /* 0x00000024ff027e24 */ /* 0x001fca000f8e00ff */
[----:B------:R-:W-:Y:S02]  /*167f0*/  ISETP.NE.AND P2, PT, R2, 0x3, PT ;  /* 0x000000030200780c */ /* 0x000fe40003f45270 */
[----:B------:R-:W-:Y:S01]  /*16800*/  ISETP.GT.U32.AND P0, PT, R8, 0x4f, PT ;  /* 0x0000004f0800780c */ /* 0x000fe20003f04070 */
[----:B------:R-:W-:-:S10]  /*16810*/  IMAD.MOV R5, RZ, RZ, -R7 ;  /* 0x000000ffff057224 */ /* 0x000fd400078e0a07 */
[----:B------:R-:W-:-:S04]  /*16820*/  @P2 LOP3.LUT R23, R23, 0x20, RZ, 0xfc, !PT ;  /* 0x0000002017172812 */ /* 0x000fc800078efcff */
[----:B------:R-:W-:Y:S01]  /*16830*/  LOP3.LUT R23, R23, 0xfffffffe, RZ, 0xc0, !PT ;  /* 0xfffffffe17177812 */ /* 0x000fe200078ec0ff */
[----:B------:R-:W-:-:S03]  /*16840*/  IMAD R4, R9, R5, R6 ;  /* 0x0000000509047224 */ /* 0x000fc600078e0206 */
[----:B------:R-:W-:Y:S01]  /*16850*/  @P0 LOP3.LUT R23, R23, 0x1, RZ, 0xfc, !PT ;  /* 0x0000000117170812 */ /* 0x000fe200078efcff */
[----:B-1----:R-:W-:Y:S06]  /*16860*/  @!P2 BRA `(.L_x_2463) ;  /* 0x000000000004a947 */ /* 0x002fec0003800000 */
[----:B------:R-:W-:Y:S01]  /*16870*/  BPT.TRAP 0x1 ;  /* 0x000000040000795c */ /* 0x000fe20000300000 */
.L_x_2463:
        /* <DEDUP_REMOVED lines=23> */
.L_x_2533:
[----:B------:R-:W-:Y:S05]  /*169f0*/  BSYNC B0 ;  /* 0x0000000000007941 */ /* 0x000fea0003800000 */
.L_x_2464:
        /* <DEDUP_REMOVED lines=74> */
.L_x_2545:
        /* <DEDUP_REMOVED lines=8> */
[----:B0-----:R-:W-:-:S04]  /*16f20*/  LEA R2, P0, R32, R0, 0x1 ;  /* 0x0000000020027211 */ /* 0x001fc800078008ff */
[----:B--2---:R-:W-:-:S05]  /*16f30*/  IADD3.X R3, RZ, R8, RZ, P0, !PT ;  /* 0x00000008ff037210 */ /* 0x004fca00007fe4ff */
[----:B------:R-:W-:Y:S01]  /*16f40*/  @!PT LDS RZ, [RZ] ;  /* 0x00000000fffff984 */ /* 0x000fe20000000800 */
[----:B------:R-:W-:Y:S01]  /*16f50*/  @!PT LDS RZ, [RZ] ;  /* 0x00000000fffff984 */ /* 0x000fe20000000800 */
[----:B------:R-:W-:Y:S01]  /*16f60*/  @!PT LDS RZ, [RZ] ;  /* 0x00000000fffff984 */ /* 0x000fe20000000800 */
[----:B------:R1:W-:Y:S04]  /*16f70*/  LDGSTS.E.BYPASS.LTC128B.128 [R7+0x26400], desc[UR38][R2.64], !P4 ;  /* 0x2640000002077fae */ /* 0x0003e8000e101d66 */
[----:B------:R1:W-:Y:S04]  /*16f80*/  LDGSTS.E.BYPASS.LTC128B.128 [R7+0x28c00], desc[UR38][R2.64+0x80], !P3 ;  /* 0x28c0008002077fae */ /* 0x0003e8000d901d66 */
[----:B------:R1:W-:Y:S04]  /*16f90*/  LDGSTS.E.BYPASS.LTC128B.128 [R7+0x2b400], desc[UR38][R2.64+0x100], !P2 ;  /* 0x2b40010002077fae */ /* 0x0003e8000d101d66 */
[----:B------:R1:W-:Y:S02]  /*16fa0*/  LDGSTS.E.BYPASS.LTC128B.128 [R7+0x2dc00], desc[UR38][R2.64+0x180], !P1 ;  /* 0x2dc0018002077fae */ /* 0x0003e4000c901d66 */
.L_x_2468:
[----:B------:R-:W-:Y:S05]  /*16fb0*/  BSYNC B0 ;  /* 0x0000000000007941 */ /* 0x000fea0003800000 */
.L_x_2467:
[----:B------:R-:W-:Y:S01]  /*16fc0*/  NOP ;  /* 0x0000000000007918 */ /* 0x000fe20000000000 */
[----:B------:R-:W-:-:S13]  /*16fd0*/  PLOP3.LUT P0, PT, PT, PT, PT, 0x80, 0x0 ;  /* 0x000000000000781c */ /* 0x000fda0003f0f070 */
.L_x_2469:
        /* <DEDUP_REMOVED lines=10> */
.L_x_2470:
        /* <DEDUP_REMOVED lines=23> */
[----:B------:R-:W-:Y:S02]  /*171f0*/  IMAD.U32 R4, RZ, RZ, UR6 ;  /* 0x00000006ff047e24 */ /* 0x000fe4000f8e00ff */
[----:B------:R-:W0:Y:S01]  /*17200*/  LDC.64 R2, c[0x4][R2] ;  /* 0x0100000002027b82 */ /* 0x000e220000000a00 */
[----:B---3--:R-:W-:Y:S02]  /*17210*/  IMAD.U32 R5, RZ, RZ, UR7 ;  /* 0x00000007ff057e24 */ /* 0x008fe4000f8e00ff */
[----:B------:R-:W-:Y:S02]  /*17220*/  IMAD.U32 R6, RZ, RZ, UR8 ;  /* 0x00000008ff067e24 */ /* 0x000fe4000f8e00ff */
[----:B------:R-:W-:-:S02]  /*17230*/  IMAD.U32 R7, RZ, RZ, UR9 ;  /* 0x00000009ff077e24 */ /* 0x000fc4000f8e00ff */
[----:B------:R-:W-:Y:S02]  /*17240*/  IMAD.U32 R10, RZ, RZ, UR4 ;  /* 0x00000004ff0a7e24 */ /* 0x000fe4000f8e00ff */
[----:B------:R-:W-:Y:S02]  /*17250*/  IMAD.U32 R11, RZ, RZ, UR5 ;  /* 0x00000005ff0b7e24 */ /* 0x000fe4000f8e00ff */
[----:B--2---:R-:W-:Y:S02]  /*17260*/  IMAD.MOV.U32 R8, RZ, RZ, 0x70 ;  /* 0x00000070ff087424 */ /* 0x004fe400078e00ff */
[----:B------:R-:W-:Y:S02]  /*17270*/  IMAD.MOV.U32 R12, RZ, RZ, 0x1 ;  /* 0x00000001ff0c7424 */ /* 0x000fe400078e00ff */
[----:B------:R-:W-:-:S07]  /*17280*/  IMAD.MOV.U32 R13, RZ, RZ, RZ ;  /* 0x000000ffff0d7224 */ /* 0x000fce00078e00ff */
[----:B------:R-:W-:-:S07]  /*17290*/  LEPC R20, `(.L_x_2472) ;  /* 0x000000001014794e */ /* 0x000fce0000000000 */
[----:B0-----:R-:W-:Y:S05]  /*172a0*/  CALL.ABS.NOINC R2 ;  /* 0x0000000002007343 */ /* 0x001fea0003c00000 */
.L_x_2472:
[----:B------:R-:W-:Y:S05]  /*172b0*/  BSYNC B6 ;  /* 0x0000000000067941 */ /* 0x000fea0003800000 */
.L_x_2471:
[----:B------:R-:W4:Y:S01]  /*172c0*/  LDL.LU R2, [R1+0x28] ;  /* 0x0000280001027983 */ /* 0x000f220000300800 */
[----:B------:R-:W-:Y:S01]  /*172d0*/  ULDC.64 UR6, c[0x0][0x2e0] ;  /* 0x0000b80000067ab9 */ /* 0x000fe20000000a00 */
[----:B------:R-:W-:Y:S01]  /*172e0*/  IMAD.MOV.U32 R3, RZ, RZ, R35 ;  /* 0x000000ffff037224 */ /* 0x000fe200078e0023 */
[----:B------:R-:W-:Y:S01]  /*172f0*/  ULDC.64 UR4, c[0x0][0x2d8] ;  /* 0x0000b60000047ab9 */ /* 0x000fe20000000a00 */
[----:B------:R-:W2:Y:S04]  /*17300*/  LDL.LU.64 R20, [R1+0x18] ;  /* 0x0000180001147983 */ /* 0x000ea80000300a00 */
[----:B------:R0:W5:Y:S01]  /*17310*/  LDL R9, [R1+0x10] ;  /* 0x0000100001097983 */ /* 0x0001620000100800 */
[----:B----4-:R-:W-:Y:S02]  /*17320*/  IMAD.MOV.U32 R0, RZ, RZ, R2 ;  /* 0x000000ffff007224 */ /* 0x010fe400078e0002 */
[----:B--2---:R-:W-:Y:S01]  /*17330*/  IMAD.MOV.U32 R2, RZ, RZ, R20 ;  /* 0x000000ffff027224 */ /* 0x004fe200078e0014 */
[----:B------:R-:W1:Y:S01]  /*17340*/  LDC R21, c[0x0][0x448] ;  /* 0x00011200ff157b82 */ /* 0x000e620000000800 */
[----:B------:R-:W2:Y:S01]  /*17350*/  S2R R20, SR_TID.X ;  /* 0x0000000000147919 */ /* 0x000ea20000002100 */
[----:B------:R-:W-:-:S02]  /*17360*/  IMAD R4, R0, UR6, RZ ;  /* 0x0000000600047c24 */ /* 0x000fc4000f8e02ff */
[----:B------:R-:W-:-:S04]  /*17370*/  IMAD.WIDE.U32 R2, R25, UR4, R2 ;  /* 0x0000000419027c25 */ /* 0x000fc8000f8e0002 */
[----:B------:R-:W-:Y:S01]  /*17380*/  IMAD R3, R25, UR5, R3 ;  /* 0x0000000519037c24 */ /* 0x000fe2000f8e0203 */
[----:B------:R-:W-:Y:S01]  /*17390*/  ULDC.64 UR4, c[0x0][0x2d0] ;  /* 0x0000b40000047ab9 */ /* 0x000fe20000000a00 */
[C---:B------:R-:W-:Y:S02]  /*173a0*/  IMAD R4, R29.reuse, UR7, R4 ;  /* 0x000000071d047c24 */ /* 0x040fe4000f8e0204 */
[----:B------:R-:W-:Y:S01]  /*173b0*/  IMAD.WIDE.U32 R2, R29, UR6, R2 ;  /* 0x000000061d027c25 */ /* 0x000fe2000f8e0002 */
[----:B-1----:R-:W-:Y:S02]  /*173c0*/  ISETP.NE.AND P6, PT, R21, 0x1, PT ;  /* 0x000000011500780c */ /* 0x002fe40003fc5270 */
[----:B--2---:R-:W-:-:S04]  /*173d0*/  LOP3.LUT R20, R20, 0x7f, RZ, 0xc0, !PT ;  /* 0x0000007f14147812 */ /* 0x004fc800078ec0ff */
[----:B------:R-:W-:-:S07]  /*173e0*/  SHF.R.U32.HI R21, RZ, 0x3, R20 ;  /* 0x00000003ff157819 */ /* 0x000fce0000011614 */
[----:B------:R-:W1:Y:S01]  /*173f0*/  @P6 LDC R7, c[0x0][0x44c] ;  /* 0x00011300ff076b82 */ /* 0x000e620000000800 */
[----:B------:R-:W2:Y:S07]  /*17400*/  S2R R20, SR_TID.X ;  /* 0x0000000000147919 */ /* 0x000eae0000002100 */
[----:B---3--:R-:W3:Y:S01]  /*17410*/  @P6 LDC R5, c[0x0][0x450] ;  /* 0x00011400ff056b82 */ /* 0x008ee20000000800 */
[----:B--2---:R-:W-:-:S05]  /*17420*/  IMAD.SHL.U32 R20, R20, 0x10, RZ ;  /* 0x0000001014147824 */ /* 0x004fca00078e00ff */
[----:B------:R-:W-:-:S05]  /*17430*/  LOP3.LUT R20, R21, 0x70, R20, 0xf8, !PT ;  /* 0x0000007015147812 */ /* 0x000fca00078ef814 */
[----:B------:R-:W-:-:S04]  /*17440*/  IMAD R6, R17, 0x80, R20 ;  /* 0x0000008011067824 */ /* 0x000fc800078e0214 */
[----:B-1----:R-:W-:-:S04]  /*17450*/  @P6 IMAD.HI.U32 R7, R6, R7, RZ ;  /* 0x0000000706076227 */ /* 0x002fc800078e00ff */
[----:B------:R-:W-:Y:S01]  /*17460*/  IMAD.MOV.U32 R0, RZ, RZ, R6 ;  /* 0x000000ffff007224 */ /* 0x000fe200078e0006 */
[----:B---3--:R-:W-:Y:S02]  /*17470*/  @P6 SHF.R.U32.HI R0, RZ, R5, R7 ;  /* 0x00000005ff006219 */ /* 0x008fe40000011607 */
[----:B------:R-:W1:Y:S01]  /*17480*/  LDC R5, c[0x0][0x448] ;  /* 0x00011200ff057b82 */ /* 0x000e620000000800 */
[----:B------:R-:W-:Y:S02]  /*17490*/  IMAD.IADD R3, R3, 0x1, R4 ;  /* 0x0000000103037824 */ /* 0x000fe400078e0204 */
[----:B------:R-:W-:Y:S01]  /*174a0*/  IMAD.MOV R4, RZ, RZ, -R0 ;  /* 0x000000ffff047224 */ /* 0x000fe200078e0a00 */
[----:B------:R-:W2:Y:S01]  /*174b0*/  S2R R20, SR_TID.X ;  /* 0x0000000000147919 */ /* 0x000ea20000002100 */
[----:B------:R-:W-:-:S04]  /*174c0*/  IMAD.WIDE.U32 R2, R0, UR4, R2 ;  /* 0x0000000400027c25 */ /* 0x000fc8000f8e0002 */
[----:B-1----:R-:W-:Y:S01]  /*174d0*/  IMAD R4, R5, R4, R6 ;  /* 0x0000000405047224 */ /* 0x002fe200078e0206 */
[----:B------:R-:W-:-:S05]  /*174e0*/  SHF.R.S32.HI R6, RZ, 0x1f, R0 ;  /* 0x0000001fff067819 */ /* 0x000fca0000011400 */
        /* <DEDUP_REMOVED lines=10> */
[----:B------:R-:W-:Y:S01]  /*17590*/  ULDC UR4, c[0x0][0x2b8] ;  /* 0x0000ae0000047ab9 */ /* 0x000fe20000000800 */
[----:B------:R-:W-:Y:S02]  /*175a0*/  IADD3 R3, R3, R0, RZ ;  /* 0x0000000003037210 */ /* 0x000fe40007ffe0ff */
[----:B--2---:R-:W-:Y:S02]  /*175b0*/  LOP3.LUT R20, R20, 0x7f, RZ, 0xc0, !PT ;  /* 0x0000007f14147812 */ /* 0x004fe400078ec0ff */
[----:B------:R-:W-:Y:S01]  /*175c0*/  LEA.HI.X R0, R2, UR5, R3, 0x1, P0 ;  /* 0x0000000502007c11 */ /* 0x000fe200080f0c03 */
[----:B------:R-:W-:Y:S01]  /*175d0*/  UMOV UR5, 0xffffffff ;  /* 0xffffffff00057882 */ /* 0x000fe20000000000 */
[----:B------:R-:W-:-:S02]  /*175e0*/  ISETP.GE.AND P4, PT, R32, UR4, PT ;  /* 0x0000000420007c0c */ /* 0x000fc4000bf86270 */
[----:B------:R-:W-:Y:S02]  /*175f0*/  ISETP.GE.AND P3, PT, R37, UR4, PT ;  /* 0x0000000425007c0c */ /* 0x000fe4000bf66270 */
[----:B------:R-:W-:Y:S02]  /*17600*/  ISETP.GE.AND P2, PT, R36, UR4, PT ;  /* 0x0000000424007c0c */ /* 0x000fe4000bf46270 */
[----:B------:R-:W-:Y:S02]  /*17610*/  ISETP.GE.AND P1, PT, R34, UR4, PT ;  /* 0x0000000422007c0c */ /* 0x000fe4000bf26270 */
[----:B------:R-:W-:Y:S01]  /*17620*/  SHF.R.U32.HI R8, RZ, 0x3, R20 ;  /* 0x00000003ff087819 */ /* 0x000fe20000011614 */
[----:B0-----:R-:W-:Y:S10]  /*17630*/  BRA.DIV UR5, `(.L_x_2473) ;  /* 0x0000003e05dc7947 */ /* 0x001ff4000b800000 */
[----:B------:R-:W0:Y:S01]  /*17640*/  SHFL.IDX PT, R14, R4, RZ, 0x181f ;  /* 0x00181fff040e7589 */ /* 0x000e2200000e0000 */
[----:B-----5:R-:W-:Y:S02]  /*17650*/  IMAD R5, R9, R5, RZ ;  /* 0x0000000509057224 */ /* 0x020fe400078e02ff */
[----:B------:R-:W-:Y:S01]  /*17660*/  IMAD R17, R17, 0x80, R8 ;  /* 0x0000008011117824 */ /* 0x000fe200078e0208 */
        /* <DEDUP_REMOVED lines=63> */
[----:B-1----:R-:W-:Y:S01]  /*17a60*/  @!P0 IMAD.X R7, RZ, RZ, R2, P5 ;  /* 0x000000ffff078224 */ /* 0x002fe200028e0602 */
[----:B------:R-:W-:Y:S02]  /*17a70*/  @!P0 MOV R2, R14 ;  /* 0x0000000e00028202 */ /* 0x000fe40000000f00 */
[----:B------:R-:W0:Y:S01]  /*17a80*/  SHFL.IDX PT, R14, R4, 0x6, 0x181f ;  /* 0x00d81f00040e7f89 */ /* 0x000e2200000e0000 */
[----:B------:R-:W-:-:S05]  /*17a90*/  @!P0 IMAD.MOV.U32 R3, RZ, RZ, R7 ;  /* 0x000000ffff038224 */ /* 0x000fca00078e0007 */
        /* <DEDUP_REMOVED lines=16> */
.L_x_2562:
        /* <DEDUP_REMOVED lines=13> */
.L_x_2475:
[----:B------:R-:W-:Y:S05]  /*17c70*/  BSYNC B0 ;  /* 0x0000000000007941 */ /* 0x000fea0003800000 */
.L_x_2474:
[----:B------:R-:W-:Y:S01]  /*17c80*/  NOP ;  /* 0x0000000000007918 */ /* 0x000fe20000000000 */
[----:B------:R-:W-:-:S13]  /*17c90*/  PLOP3.LUT P0, PT, PT, PT, PT, 0x80, 0x0 ;  /* 0x000000000000781c */ /* 0x000fda0003f0f070 */
.L_x_2476:
        /* <DEDUP_REMOVED lines=8> */
[----:B--2---:R-:W-:-:S05]  /*17d20*/  VIADD R3, R3, 0x1 ;  /* 0x0000000103037836 */ /* 0x004fca0000000000 */
[----:B------:R-:W-:Y:S01]  /*17d30*/  LEA.HI R0, R3, R3, RZ, 0x1 ;  /* 0x0000000303007211 */ /* 0x000fe200078f08ff */
[----:B------:R0:W-:Y:S03]  /*17d40*/  STL [R1+0x24], R3 ;  /* 0x0000240301007387 */ /* 0x0001e60000100800 */
[----:B------:R-:W-:-:S05]  /*17d50*/  LOP3.LUT R0, R0, 0xfffffffe, RZ, 0xc0, !PT ;  /* 0xfffffffe00007812 */ /* 0x000fca00078ec0ff */
[----:B0-----:R-:W-:Y:S02]  /*17d60*/  IMAD.IADD R3, R3, 0x1, -R0 ;  /* 0x0000000103037824 */ /* 0x001fe400078e0a00 */
[----:B---3--:R-:W-:-:S03]  /*17d70*/  VIADD R0, R2, 0xfffffffe ;  /* 0xfffffffe02007836 */ /* 0x008fc60000000000 */
[----:B------:R-:W-:Y:S01]  /*17d80*/  SHF.L.U32 R3, R3, 0x1f, RZ ;  /* 0x0000001f03037819 */ /* 0x000fe200000006ff */
[----:B------:R-:W-:Y:S01]  /*17d90*/  NOP ;  /* 0x0000000000007918 */ /* 0x000fe20000000000 */
[----:B------:R0:W-:Y:S01]  /*17da0*/  SYNCS.ARRIVE.TRANS64.A1T0 RZ, [R22+URZ+0x38800], RZ ;  /* 0x038800ff16ff79a7 */ /* 0x0001e2000810003f */
[----:B------:R-:W-:Y:S01]  /*17db0*/  BSSY B0, `(.L_x_2477) ;  /* 0x0000003000007945 */ /* 0x000fe20003800000 */
[----:B------:R-:W2:Y:S03]  /*17dc0*/  SYNCS.PHASECHK.TRANS64.TRYWAIT P0, [R22+URZ+0x38820], R3 ;  /* 0x03882003160075a7 */ /* 0x000ea6000800017f */
[----:B0-2---:R-:W-:Y:S05]  /*17dd0*/  @!P0 BRA `(.L_x_2478) ;  /* 0x0000004000ac8947 */ /* 0x005fea0003800000 */
.L_x_2563:
[----:B------:R-:W-:Y:S05]  /*17de0*/  BSYNC B0 ;  /* 0x0000000000007941 */ /* 0x000fea0003800000 */
.L_x_2477:
        /* <DEDUP_REMOVED lines=12> */
.L_x_2493:
        /* <DEDUP_REMOVED lines=38> */
[----:B------:R-:W-:Y:S02]  /*18110*/  SEL R27, R27, RZ, P0 ;  /* 0x000000ff1b1b7207 */ /* 0x000fe40000000000 */
[----:B------:R-:W-:Y:S02]  /*18120*/  MOV R26, R0 ;  /* 0x00000000001a7202 */ /* 0x000fe40000000f00 */
[----:B------:R-:W-:Y:S01]  /*18130*/  LOP3.LUT R28, R17, R28, RZ, 0x3c, !PT ;  /* 0x0000001c111c7212 */ /* 0x000fe200078e3cff */
[----:B0-----:R-:W-:Y:S06]  /*18140*/  @!P5 BRA `(.L_x_2481) ;  /* 0x000000000004d947 */ /* 0x001fec0003800000 */
[----:B------:R-:W-:Y:S01]  /*18150*/  BPT.TRAP 0x1 ;  /* 0x000000040000795c */ /* 0x000fe20000300000 */
.L_x_2481:
[----:B------:R-:W-:Y:S01]  /*18160*/  IMAD R6, R27, 0x8, R22 ;  /* 0x000000081b067824 */ /* 0x000fe200078e0216 */
[----:B------:R-:W-:Y:S01]  /*18170*/  SHF.L.U32 R3, R28, 0x1f, RZ ;  /* 0x0000001f1c037819 */ /* 0x000fe200000006ff */
[----:B------:R-:W-:Y:S03]  /*18180*/  BSSY B1, `(.L_x_2482) ;  /* 0x0000003000017945 */ /* 0x000fe60003800000 */
[----:B------:R-:W0:Y:S02]  /*18190*/  SYNCS.PHASECHK.TRANS64.TRYWAIT P0, [R6+URZ+0x38840], R3 ;  /* 0x03884003060075a7 */ /* 0x000e24000800017f */
[----:B0-----:R-:W-:Y:S05]  /*181a0*/  @!P0 BRA `(.L_x_2483) ;  /* 0x0000003c00cc8947 */ /* 0x001fea0003800000 */
.L_x_2564:
[----:B------:R-:W-:Y:S05]  /*181b0*/  BSYNC B1 ;  /* 0x0000000000017941 */ /* 0x000fea0003800000 */
.L_x_2482:
        /* <DEDUP_REMOVED lines=67> */
.L_x_2576:
        /* <DEDUP_REMOVED lines=17> */
.L_x_2485:
        /* <DEDUP_REMOVED lines=10> */
.L_x_2486:
[----:B------:R2:W-:Y:S01]  /*187a0*/  SYNCS.ARRIVE.TRANS64.A1T0 RZ, [R6+URZ+0x38830], RZ ;  /* 0x038830ff06ff79a7 */ /* 0x0005e2000810003f */
[----:B------:R-:W-:Y:S05]  /*187b0*/  @!P6 BRA `(.L_x_2487) ;  /* 0x000000000004e947 */ /* 0x000fea0003800000 */
[----:B------:R-:W-:Y:S01]  /*187c0*/  BPT.TRAP 0x1 ;  /* 0x000000040000795c */ /* 0x000fe20000300000 */
.L_x_2487:
[----:B-1----:R-:W-:Y:S01]  /*187d0*/  SHF.L.U32 R2, R17, 0x1f, RZ ;  /* 0x0000001f11027819 */ /* 0x002fe200000006ff */
[----:B--2---:R-:W-:Y:S01]  /*187e0*/  IMAD R6, R7, 0x8, R22 ;  /* 0x0000000807067824 */ /* 0x004fe200078e0216 */
[----:B------:R-:W-:Y:S03]  /*187f0*/  BSSY B1, `(.L_x_2488) ;  /* 0x0000003000017945 */ /* 0x000fe60003800000 */
[----:B------:R-:W1:Y:S02]  /*18800*/  SYNCS.PHASECHK.TRANS64.TRYWAIT P0, [R6+URZ+0x38860], R2 ;  /* 0x03886002060075a7 */ /* 0x000e64000800017f */
[----:B-1----:R-:W-:Y:S05]  /*18810*/  @!P0 BRA `(.L_x_2489) ;  /* 0x0000004000088947 */ /* 0x002fea0003800000 */
.L_x_2577:
[----:B------:R-:W-:Y:S05]  /*18820*/  BSYNC B1 ;  /* 0x0000000000017941 */ /* 0x000fea0003800000 */
.L_x_2488:
        /* <DEDUP_REMOVED lines=60> */
.L_x_2589:
        /* <DEDUP_REMOVED lines=28> */
[----:B------:R-:W-:-:S04]  /*18db0*/  LEA R18, P0, R2, UR6, 0x1 ;  /* 0x0000000602127c11 */ /* 0x000fc8000f8008ff */
[----:B------:R-:W-:Y:S02]  /*18dc0*/  LEA.HI.X R24, R2, UR7, R3, 0x1, P0 ;  /* 0x0000000702187c11 */ /* 0x000fe400080f0c03 */
[----:B------:R-:W-:-:S13]  /*18dd0*/  PLOP3.LUT P0, PT, PT, PT, PT, 0x80, 0x0 ;  /* 0x000000000000781c */ /* 0x000fda0003f0f070 */
.L_x_2491:
        /* <DEDUP_REMOVED lines=10> */
.L_x_2492:
        /* <DEDUP_REMOVED lines=8> */
.L_x_2480:
[----:B------:R-:W-:Y:S05]  /*18f00*/  BSYNC B0 ;  /* 0x0000000000007941 */ /* 0x000fea0003800000 */
.L_x_2479:
        /* <DEDUP_REMOVED lines=8> */
[----:B------:R-:W2:Y:S02]  /*18f90*/  FLO.U32 R0, UR4 ;  /* 0x0000000400007d00 */ /* 0x000ea400080e0000 */
[----:B--2---:R-:W-:-:S06]  /*18fa0*/  ISETP.EQ.U32.AND P0, PT, R0, R5, PT ;  /* 0x000000050000720c */ /* 0x004fcc0003f02070 */
[----:B------:R-:W0:Y:S07]  /*18fb0*/  POPC R5, UR4 ;  /* 0x0000000400057d09 */ /* 0x000e2e0008000000 */
[----:B0-----:R-:W2:Y:S01]  /*18fc0*/  @P0 ATOMG.E.ADD.STRONG.GPU PT, R3, desc[UR38][R2.64], R5 ;  /* 0x00000005020309a8 */ /* 0x001ea200081ee1e6 */
[----:B------:R-:W0:Y:S02]  /*18fd0*/  S2R R4, SR_LTMASK ;  /* 0x0000000000047919 */ /* 0x000e240000003900 */
[----:B0-----:R-:W-:-:S04]  /*18fe0*/  LOP3.LUT R4, R4, UR4, RZ, 0xc0, !PT ;  /* 0x0000000404047c12 */ /* 0x001fc8000f8ec0ff */
[----:B------:R-:W0:Y:S01]  /*18ff0*/  POPC R7, R4 ;  /* 0x0000000400077309 */ /* 0x000e220000000000 */
[----:B--2---:R-:W0:Y:S02]  /*19000*/  SHFL.IDX PT, R0, R3, R0, 0x1f ;  /* 0x00001f0003007589 */ /* 0x004e2400000e0000 */
[----:B0-----:R-:W-:-:S07]  /*19010*/  IADD3 R16, R0, UR37, R7 ;  /* 0x0000002500107c10 */ /* 0x001fce000fffe007 */
.L_x_2495:
[----:B------:R-:W-:Y:S05]  /*19020*/  BSYNC B0 ;  /* 0x0000000000007941 */ /* 0x000fea0003800000 */
.L_x_2494:
[----:B------:R-:W-:-:S13]  /*19030*/  LOP3.LUT P0, RZ, R23, 0x20, RZ, 0xc0, !PT ;  /* 0x0000002017ff7812 */ /* 0x000fda000780c0ff */
[----:B------:R-:W-:Y:S05]  /*19040*/  @!P0 BRA `(.L_x_2496) ;  /* 0x0000000000048947 */ /* 0x000fea0003800000 */
[----:B------:R-:W-:Y:S01]  /*19050*/  BPT.TRAP 0x1 ;  /* 0x000000040000795c */ /* 0x000fe20000300000 */
.L_x_2496:
[----:B------:R-:W2:Y:S01]  /*19060*/  LDL.LU R0, [R1] ;  /* 0x0000000001007983 */ /* 0x000ea20000300800 */
[----:B------:R-:W-:Y:S01]  /*19070*/  IMAD R4, R27, 0x8, R22 ;  /* 0x000000081b047824 */ /* 0x000fe200078e0216 */
[----:B0-----:R-:W-:Y:S01]  /*19080*/  SHF.L.U32 R3, R28, 0x1f, RZ ;  /* 0x0000001f1c037819 */ /* 0x001fe200000006ff */
[----:B------:R-:W-:Y:S03]  /*19090*/  BSSY B0, `(.L_x_2497) ;  /* 0x0000004000007945 */ /* 0x000fe60003800000 */
[----:B------:R-:W0:Y:S01]  /*190a0*/  SYNCS.PHASECHK.TRANS64.TRYWAIT P0, [R4+URZ+0x38860], R3 ;  /* 0x03886003040075a7 */ /* 0x000e22000800017f */
[----:B--2---:R-:W-:Y:S01]  /*190b0*/  IMAD R5, R26, -0x50, R0 ;  /* 0xffffffb01a057824 */ /* 0x004fe200078e0200 */
[----:B0-----:R-:W-:Y:S06]  /*190c0*/  @!P0 BRA `(.L_x_2498) ;  /* 0x0000003c00c88947 */ /* 0x001fec0003800000 */
.L_x_2590:
[----:B------:R-:W-:Y:S05]  /*190d0*/  BSYNC B0 ;  /* 0x0000000000007941 */ /* 0x000fea0003800000 */
.L_x_2497:
        /* <DEDUP_REMOVED lines=64> */
.L_x_2602:
        /* <DEDUP_REMOVED lines=15> */
.L_x_2500:
        /* <DEDUP_REMOVED lines=10> */
.L_x_2501:
[----:B------:R1:W-:Y:S01]  /*19670*/  SYNCS.ARRIVE.TRANS64.A1T0 RZ, [R4+URZ+0x38850], RZ ;  /* 0x038850ff04ff79a7 */ /* 0x0003e2000810003f */
[----:B------:R-:W-:-:S05]  /*19680*/  VIADD R27, R27, 0x1 ;  /* 0x000000011b1b7836 */ /* 0x000fca0000000000 */
[----:B------:R-:W-:-:S04]  /*19690*/  ISETP.NE.AND P0, PT, R27, 0x2, PT ;  /* 0x000000021b00780c */ /* 0x000fc80003f05270 */
[----:B0-----:R-:W-:Y:S02]  /*196a0*/  SEL R3, RZ, 0x1, P0 ;  /* 0x00000001ff037807 */ /* 0x001fe40000000000 */
[----:B------:R-:W-:Y:S02]  /*196b0*/  SEL R27, R27, RZ, P0 ;  /* 0x000000ff1b1b7207 */ /* 0x000fe40000000000 */
[----:B-1----:R-:W-:-:S07]  /*196c0*/  LOP3.LUT R28, R28, R3, RZ, 0x3c, !PT ;  /* 0x000000031c1c7212 */ /* 0x002fce00078e3cff */
.L_x_2456:
[----:B------:R-:W-:Y:S05]  /*196d0*/  BSYNC B7 ;  /* 0x0000000000077941 */ /* 0x000fea0003800000 */
.L_x_2454:
        /* <DEDUP_REMOVED lines=8> */
[----:B------:R1:W2:Y:S01]  /*19760*/  LDS.128 R16, [R22+0x388d0] ;  /* 0x0388d00016107984 */ /* 0x0002a20000000c00 */
[----:B------:R-:W-:Y:S06]  /*19770*/  BAR.ARV 0x4, 0x180 ;  /* 0x0106000000007b1d */ /* 0x000fec0000002000 */
[----:B------:R-:W-:Y:S05]  /*19780*/  BRA `(.L_x_2503) ;  /* 0x0000000c00d47947 */ /* 0x000fea0003800000 */
.L_x_2502:
        /* <DEDUP_REMOVED lines=43> */
.L_x_2612:
[----:B------:R-:W-:Y:S02]  /*19a40*/  ULDC UR4, c[0x0][0xc38] ;  /* 0x00030e0000047ab9 */ /* 0x000fe40000000800 */
[----:B------:R-:W-:-:S04]  /*19a50*/  IMAD.U32 R5, RZ, RZ, UR4 ;  /* 0x00000004ff057e24 */ /* 0x000fc8000f8e00ff */
[----:B-1----:R-:W-:-:S04]  /*19a60*/  IMAD R14, R14, R5, RZ ;  /* 0x000000050e0e7224 */ /* 0x002fc800078e02ff */
[----:B------:R-:W-:-:S05]  /*19a70*/  IMAD.IADD R7, R7, 0x1, R14 ;  /* 0x0000000107077824 */ /* 0x000fca00078e020e */
[----:B------:R-:W-:-:S13]  /*19a80*/  ISETP.GT.AND P6, PT, R7, R0, PT ;  /* 0x000000000700720c */ /* 0x000fda0003fc4270 */
[----:B------:R-:W-:Y:S05]  /*19a90*/  @P6 BRA `(.L_x_2505) ;  /* 0x0000000000a46947 */ /* 0x000fea0003800000 */
.L_x_2508:
        /* <DEDUP_REMOVED lines=35> */
.L_x_2620:
[----:B------:R-:W-:Y:S02]  /*19cd0*/  ULDC UR4, c[0x0][0xc38] ;  /* 0x00030e0000047ab9 */ /* 0x000fe40000000800 */
[----:B------:R-:W-:-:S04]  /*19ce0*/  IMAD.U32 R5, RZ, RZ, UR4 ;  /* 0x00000004ff057e24 */ /* 0x000fc8000f8e00ff */
[----:B-1----:R-:W-:-:S04]  /*19cf0*/  IMAD R14, R14, R5, RZ ;  /* 0x000000050e0e7224 */ /* 0x002fc800078e02ff */
[----:B------:R-:W-:-:S05]  /*19d00*/  IMAD.IADD R7, R14, 0x1, R7 ;  /* 0x000000010e077824 */ /* 0x000fca00078e0207 */
[----:B------:R-:W-:-:S13]  /*19d10*/  ISETP.GT.AND P6, PT, R7, R0, PT ;  /* 0x000000000700720c */ /* 0x000fda0003fc4270 */
[----:B------:R-:W-:Y:S05]  /*19d20*/  @!P6 BRA `(.L_x_2508) ;  /* 0xfffffffc005ce947 */ /* 0x000fea000383ffff */
.L_x_2505:
        /* <DEDUP_REMOVED lines=10> */
.L_x_2625:
[----:B------:R-:W-:-:S13]  /*19dd0*/  ISETP.NE.AND P0, PT, R3, RZ, PT ;  /* 0x000000ff0300720c */ /* 0x000fda0003f05270 */
[----:B------:R-:W-:Y:S05]  /*19de0*/  @!P0 BRA `(.L_x_2510) ;  /* 0x0000000000108947 */ /* 0x000fea0003800000 */
[----:B------:R-:W-:Y:S01]  /*19df0*/  UMOV UR4, 0xffffffff ;  /* 0xffffffff00047882 */ /* 0x000fe20000000000 */
[----:B-1----:R-:W-:Y:S02]  /*19e00*/  VIADD R12, R12, 0xffffffff ;  /* 0xffffffff0c0c7836 */ /* 0x002fe40000000000 */
[----:B------:R-:W-:Y:S05]  /*19e10*/  BRA.DIV UR4, `(.L_x_2511) ;  /* 0x0000004204dc7947 */ /* 0x000fea000b800000 */
[----:B------:R4:W1:Y:S02]  /*19e20*/  SHFL.IDX PT, R6, R2, R12, 0x1f ;  /* 0x00001f0c02067589 */ /* 0x00086400000e0000 */
.L_x_2510:
        /* <DEDUP_REMOVED lines=13> */
[----:B0-----:R-:W-:Y:S01]  /*19f00*/  MOV R2, RZ ;  /* 0x000000ff00027202 */ /* 0x001fe20000000f00 */
        /* <DEDUP_REMOVED lines=45> */
.L_x_2512:
        /* <DEDUP_REMOVED lines=60> */
.L_x_2513:
[----:B------:R-:W-:-:S05]  /*1a5a0*/  LOP3.LUT R2, RZ, R2, RZ, 0x33, !PT ;  /* 0x00000002ff027212 */ /* 0x000fca00078e33ff */
[----:B------:R-:W-:Y:S01]  /*1a5b0*/  IMAD.IADD R17, R17, 0x1, R2 ;  /* 0x0000000111117824 */ /* 0x000fe200078e0202 */
[----:B------:R-:W-:Y:S06]  /*1a5c0*/  BRA `(.L_x_2514) ;  /* 0x00000000001c7947 */ /* 0x000fec0003800000 */
.L_x_2506:
[----:B------:R-:W-:Y:S01]  /*1a5d0*/  UMOV UR4, URZ ;  /* 0x0000003f00047c82 */ /* 0x000fe20008000000 */
[----:B------:R-:W-:Y:S01]  /*1a5e0*/  UMOV UR5, URZ ;  /* 0x0000003f00057c82 */ /* 0x000fe20008000000 */
[----:B------:R-:W-:Y:S01]  /*1a5f0*/  ULDC UR6, c[0x0][0xc3c] ;  /* 0x00030f0000067ab9 */ /* 0x000fe20000000800 */
[----:B------:R-:W-:Y:S02]  /*1a600*/  IMAD.MOV.U32 R16, RZ, RZ, R0 ;  /* 0x000000ffff107224 */ /* 0x000fe400078e0000 */
[----:B------:R-:W-:Y:S02]  /*1a610*/  IMAD.U32 R17, RZ, RZ, UR4 ;  /* 0x00000004ff117e24 */ /* 0x000fe4000f8e00ff */
[----:B------:R-:W-:Y:S02]  /*1a620*/  IMAD.U32 R18, RZ, RZ, UR5 ;  /* 0x00000005ff127e24 */ /* 0x000fe4000f8e00ff */
[----:B------:R-:W-:-:S07]  /*1a630*/  IMAD.U32 R19, RZ, RZ, UR6 ;  /* 0x00000006ff137e24 */ /* 0x000fce000f8e00ff */
.L_x_2514:
        /* <DEDUP_REMOVED lines=10> */
.L_x_2503:
[----:B------:R-:W-:Y:S02]  /*1a6e0*/  ULDC UR4, c[0x0][0xc3c] ;  /* 0x00030f0000047ab9 */ /* 0x000fe40000000800 */
[----:B--2---:R-:W-:-:S13]  /*1a6f0*/  ISETP.GE.AND P0, PT, R19, UR4, PT ;  /* 0x0000000413007c0c */ /* 0x004fda000bf06270 */
[----:B------:R-:W-:Y:S05]  /*1a700*/  @!P0 BRA `(.L_x_2515) ;  /* 0xffffffac00fc8947 */ /* 0x000fea000383ffff */
[----:B------:R-:W-:Y:S05]  /*1a710*/  BSYNC B8 ;  /* 0x0000000000087941 */ /* 0x000fea0003800000 */
.L_x_2448:
[----:B------:R-:W2:Y:S01]  /*1a720*/  LDL.LU R0, [R1+0x24] ;  /* 0x0000240001007983 */ /* 0x000ea20000300800 */
[----:B------:R-:W-:Y:S01]  /*1a730*/  BSSY B0, `(.L_x_2516) ;  /* 0x000000b000007945 */ /* 0x000fe20003800000 */
[----:B------:R-:W3:Y:S01]  /*1a740*/  S2R R5, SR_CgaCtaId ;  /* 0x0000000000057919 */ /* 0x000ee20000008800 */
[----:B--2---:R-:W-:-:S05]  /*1a750*/  VIADD R0, R0, 0x1 ;  /* 0x0000000100007836 */ /* 0x004fca0000000000 */
[----:B-1----:R-:W-:-:S04]  /*1a760*/  LEA.HI R2, R0, R0, RZ, 0x1 ;  /* 0x0000000000027211 */ /* 0x002fc800078f08ff */
[----:B------:R-:W-:Y:S02]  /*1a770*/  LOP3.LUT R3, R2, 0xfffffffe, RZ, 0xc0, !PT ;  /* 0xfffffffe02037812 */ /* 0x000fe400078ec0ff */
[----:B------:R-:W-:-:S03]  /*1a780*/  MOV R2, 0x400 ;  /* 0x0000040000027802 */ /* 0x000fc60000000f00 */
[----:B------:R-:W-:Y:S01]  /*1a790*/  IMAD.IADD R0, R0, 0x1, -R3 ;  /* 0x0000000100007824 */ /* 0x000fe200078e0a03 */
[----:B---3--:R-:W-:-:S04]  /*1a7a0*/  LEA R4, R5, R2, 0x18 ;  /* 0x0000000205047211 */ /* 0x008fc800078ec0ff */
[----:B------:R-:W-:-:S04]  /*1a7b0*/  SHF.L.U32 R0, R0, 0x1f, RZ ;  /* 0x0000001f00007819 */ /* 0x000fc800000006ff */
[----:B------:R-:W1:Y:S02]  /*1a7c0*/  SYNCS.PHASECHK.TRANS64.TRYWAIT P0, [R4+URZ+0x38820], R0 ;  /* 0x03882000040075a7 */ /* 0x000e64000800017f */
[----:B-1----:R-:W-:Y:S05]  /*1a7d0*/  @!P0 BRA `(.L_x_2517) ;  /* 0x0000003800948947 */ /* 0x002fea0003800000 */
.L_x_2628:
[----:B------:R-:W-:Y:S05]  /*1a7e0*/  BSYNC B0 ;  /* 0x0000000000007941 */ /* 0x000fea0003800000 */
.L_x_2516:
[----:B------:R-:W-:-:S03]  /*1a7f0*/  UMOV UR4, 0xffffffff ;  /* 0xffffffff00047882 */ /* 0x000fc60000000000 */
[----:B------:R-:W-:Y:S05]  /*1a800*/  BRA.DIV UR4, `(.L_x_2518) ;  /* 0x0000003a049c7947 */ /* 0x000fea000b800000 */
[----:B-1----:R-:W1:Y:S02]  /*1a810*/  S2R R0, SR_TID.X ;  /* 0x0000000000007919 */ /* 0x002e640000002100 */
[----:B-1----:R-:W-:-:S04]  /*1a820*/  SHF.R.U32.HI R0, RZ, 0x5, R0 ;  /* 0x00000005ff007819 */ /* 0x002fc80000011600 */
[----:B------:R-:W-:-:S05]  /*1a830*/  LOP3.LUT R0, R0, 0x3, RZ, 0xc0, !PT ;  /* 0x0000000300007812 */ /* 0x000fca00078ec0ff */
[----:B------:R1:W2:Y:S02]  /*1a840*/  SHFL.IDX PT, R14, R0, RZ, 0x1f ;  /* 0x00001fff000e7589 */ /* 0x0002a400000e0000 */
.L_x_2631:
[----:B--2---:R-:W-:Y:S01]  /*1a850*/  ISETP.NE.AND P0, PT, R14, RZ, PT ;  /* 0x000000ff0e00720c */ /* 0x004fe20003f05270 */
[----:B------:R-:W-:-:S12]  /*1a860*/  BSSY B0, `(.L_x_2519) ;  /* 0x0000026000007945 */ /* 0x000fd80003800000 */
[----:B------:R-:W-:Y:S05]  /*1a870*/  @P0 BRA `(.L_x_2520) ;  /* 0x0000000000900947 */ /* 0x000fea0003800000 */
[----:B------:R-:W-:-:S03]  /*1a880*/  UMOV UR4, 0xffffffff ;  /* 0xffffffff00047882 */ /* 0x000fc60000000000 */
[----:B------:R-:W-:Y:S05]  /*1a890*/  BRA.DIV UR4, `(.L_x_2521) ;  /* 0x0000003a04ac7947 */ /* 0x000fea000b800000 */
[----:B------:R-:W-:-:S13]  /*1a8a0*/  ELECT P6, URZ, PT ;  /* 0x00000000003f782f */ /* 0x000fda00038c0000 */
.L_x_2634:
[----:B------:R-:W-:Y:S05]  /*1a8b0*/  @!P6 BRA `(.L_x_2520) ;  /* 0x000000000080e947 */ /* 0x000fea0003800000 */
[----:B-1----:R-:W2:Y:S02]  /*1a8c0*/  LDL R0, [R1+0x48] ;  /* 0x0000480001007983 */ /* 0x002ea40000100800 */
[----:B--2---:R-:W-:-:S13]  /*1a8d0*/  R2UR UR4, R0 ;  /* 0x00000000000472ca */ /* 0x004fda00000e0000 */
[----:B------:R-:W-:-:S06]  /*1a8e0*/  ULOP3.LUT UR4, UR4, 0x2, URZ, 0xfc, !UPT ;  /* 0x0000000204047892 */ /* 0x000fcc000f8efc3f */
[----:B------:R-:W-:-:S04]  /*1a8f0*/  MOV R0, UR4 ;  /* 0x0000000400007c02 */ /* 0x000fc80008000f00 */
[----:B------:R-:W-:-:S13]  /*1a900*/  ISETP.NE.AND P0, PT, R0, 0x3, PT ;  /* 0x000000030000780c */ /* 0x000fda0003f05270 */
[----:B------:R-:W-:Y:S05]  /*1a910*/  @!P0 BRA `(.L_x_2522) ;  /* 0x0000000000048947 */ /* 0x000fea0003800000 */
[----:B------:R-:W-:Y:S01]  /*1a920*/  BPT.TRAP 0x1 ;  /* 0x000000040000795c */ /* 0x000fe20000300000 */
.L_x_2522:
[C---:B------:R-:W-:Y:S01]  /*1a930*/  IMAD R5, R27.reuse, 0x8, R4 ;  /* 0x000000081b057824 */ /* 0x040fe200078e0204 */
[----:B------:R-:W-:Y:S01]  /*1a940*/  SHF.L.U32 R0, R28, 0x1f, RZ ;  /* 0x0000001f1c007819 */ /* 0x000fe200000006ff */
[----:B------:R-:W-:-:S03]  /*1a950*/  VIADD R27, R27, 0x1 ;  /* 0x000000011b1b7836 */ /* 0x000fc60000000000 */
[----:B------:R-:W1:Y:S02]  /*1a960*/  SYNCS.PHASECHK.TRANS64.TRYWAIT P1, [R5+URZ+0x38840], R0 ;  /* 0x03884000050075a7 */ /* 0x000e64000802017f */
[----:B------:R-:W-:-:S04]  /*1a970*/  ISETP.NE.AND P2, PT, R27, 0x2, PT ;  /* 0x000000021b00780c */ /* 0x000fc80003f45270 */
[----:B------:R-:W-:Y:S01]  /*1a980*/  SEL R3, RZ, 0x1, P2 ;  /* 0x00000001ff037807 */ /* 0x000fe20001000000 */
[----:B-1----:R-:W-:Y:S08]  /*1a990*/  @!P1 BRA `(.L_x_2523) ;  /* 0x00000038008c9947 */ /* 0x002ff00003800000 */
.L_x_2635:
[----:B------:R-:W-:Y:S02]  /*1a9a0*/  SEL R27, R27, RZ, P2 ;  /* 0x000000ff1b1b7207 */ /* 0x000fe40001000000 */
[----:B------:R-:W-:Y:S01]  /*1a9b0*/  LOP3.LUT R2, R28, R3, RZ, 0x3c, !PT ;  /* 0x000000031c027212 */ /* 0x000fe200078e3cff */
[----:B------:R-:W-:Y:S06]  /*1a9c0*/  @!P0 BRA `(.L_x_2524) ;  /* 0x0000000000048947 */ /* 0x000fec0003800000 */
[----:B------:R-:W-:Y:S01]  /*1a9d0*/  BPT.TRAP 0x1 ;  /* 0x000000040000795c */ /* 0x000fe20000300000 */
.L_x_2524:
[----:B------:R-:W-:Y:S01]  /*1a9e0*/  IMAD R27, R27, 0x8, R4 ;  /* 0x000000081b1b7824 */ /* 0x000fe200078e0204 */
[----:B------:R-:W-:-:S04]  /*1a9f0*/  SHF.L.U32 R2, R2, 0x1f, RZ ;  /* 0x0000001f02027819 */ /* 0x000fc800000006ff */
[----:B------:R-:W2:Y:S02]  /*1aa00*/  SYNCS.PHASECHK.TRANS64.TRYWAIT P1, [R27+URZ+0x38840], R2 ;  /* 0x038840021b0075a7 */ /* 0x000ea4000802017f */
[----:B--2---:R-:W-:Y:S05]  /*1aa10*/  @!P1 BRA `(.L_x_2525) ;  /* 0x0000003800809947 */ /* 0x004fea0003800000 */
.L_x_2636:
[----:B------:R-:W-:Y:S05]  /*1aa20*/  @!P0 BRA `(.L_x_2526) ;  /* 0x0000000000048947 */ /* 0x000fea0003800000 */
[----:B------:R-:W-:Y:S01]  /*1aa30*/  BPT.TRAP 0x1 ;  /* 0x000000040000795c */ /* 0x000fe20000300000 */
.L_x_2526:
[----:B------:R-:W3:Y:S02]  /*1aa40*/  SYNCS.PHASECHK.TRANS64.TRYWAIT P1, [R5+URZ+0x38860], R0 ;  /* 0x03886000050075a7 */ /* 0x000ee4000802017f */
[----:B---3--:R-:W-:Y:S05]  /*1aa50*/  @!P1 BRA `(.L_x_2527) ;  /* 0x0000003800849947 */ /* 0x008fea0003800000 */
.L_x_2637:
[----:B------:R-:W-:Y:S05]  /*1aa60*/  @!P0 BRA `(.L_x_2528) ;  /* 0x0000000000048947 */ /* 0x000fea0003800000 */
[----:B------:R-:W-:Y:S01]  /*1aa70*/  BPT.TRAP 0x1 ;  /* 0x000000040000795c */ /* 0x000fe20000300000 */
.L_x_2528:
[----:B----4-:R4:W0:Y:S02]  /*1aa80*/  SYNCS.PHASECHK.TRANS64.TRYWAIT P0, [R27+URZ+0x38860], R2 ;  /* 0x038860021b0075a7 */ /* 0x010824000800017f */
[----:B0-----:R-:W-:Y:S05]  /*1aa90*/  @!P0 NANOSLEEP.SYNCS 0x989680 ;  /* 0x009896800000895d */ /* 0x001fea0003900000 */
[----:B------:R-:W0:Y:S02]  /*1aaa0*/  @!P0 SYNCS.PHASECHK.TRANS64 P0, [R27+URZ+0x38860], R2 ;  /* 0x038860021b0085a7 */ /* 0x000e24000800007f */
[----:B0-----:R-:W-:Y:S05]  /*1aab0*/  @!P0 BRA `(.L_x_2528) ;  /* 0xfffffffc00f08947 */ /* 0x001fea000383ffff */
.L_x_2520:
[----:B------:R-:W-:Y:S05]  /*1aac0*/  BSYNC B0 ;  /* 0x0000000000007941 */ /* 0x000fea0003800000 */
.L_x_2519:
[----:B------:R-:W-:Y:S05]  /*1aad0*/  EXIT ;  /* 0x000000000000794d */ /* 0x000fea0003800000 */
.L_x_2381:
[----:B------:R-:W-:-:S13]  /*1aae0*/  R2UR UR4, R16 ;  /* 0x00000000100472ca */ /* 0x000fda00000e0000 */
[----:B0-----:R-:W-:-:S04]  /*1aaf0*/  IMAD.U32 R3, RZ, RZ, UR4 ;  /* 0x00000004ff037e24 */ /* 0x001fc8000f8e00ff */
[----:B------:R0:W1:Y:S03]  /*1ab00*/  SYNCS.PHASECHK.TRANS64.TRYWAIT P1, [R3+URZ+0x38800], R0 ;  /* 0x03880000030075a7 */ /* 0x000066000802017f */
[----:B-1----:R-:W-:Y:S05]  /*1ab10*/  @!P1 NANOSLEEP.SYNCS 0x989680 ;  /* 0x009896800000995d */ /* 0x002fea0003900000 */
[----:B------:R-:W1:Y:S02]  /*1ab20*/  @!P1 SYNCS.PHASECHK.TRANS64 P1, [R3+URZ+0x38800], R0 ;  /* 0x03880000030095a7 */ /* 0x000e64000802007f */
[----:B-1----:R-:W-:Y:S05]  /*1ab30*/  @!P1 BRA `(.L_x_2381) ;  /* 0xfffffffc00e89947 */ /* 0x002fea000383ffff */
[----:B------:R-:W-:Y:S05]  /*1ab40*/  BRA `(.L_x_2529) ;  /* 0xfffffe7400d07947 */ /* 0x000fea000383ffff */
.L_x_2385:
[----:B-1----:R1:W2:Y:S02]  /*1ab50*/  SYNCS.PHASECHK.TRANS64.TRYWAIT P1, [R0+URZ+0x38830], R3 ;  /* 0x03883003000075a7 */ /* 0x0022a4000802017f */
[----:B--2---:R-:W-:Y:S05]  /*1ab60*/  @!P1 NANOSLEEP.SYNCS 0x989680 ;  /* 0x009896800000995d */ /* 0x004fea0003900000 */
[----:B------:R-:W2:Y:S02]  /*1ab70*/  @!P1 SYNCS.PHASECHK.TRANS64 P1, [R0+URZ+0x38830], R3 ;  /* 0x03883003000095a7 */ /* 0x000ea4000802007f */
[----:B--2---:R-:W-:Y:S05]  /*1ab80*/  @!P1 BRA `(.L_x_2385) ;  /* 0xfffffffc00f09947 */ /* 0x004fea000383ffff */
[----:B------:R-:W-:Y:S05]  /*1ab90*/  BRA `(.L_x_2384) ;  /* 0xfffffe7400f47947 */ /* 0x000fea000383ffff */
.L_x_2391:
[----:B-1----:R-:W-:-:S04]  /*1aba0*/  IMAD.U32 R4, RZ, RZ, UR61 ;  /* 0x0000003dff047e24 */ /* 0x002fc8000f8e00ff */
[----:B------:R1:W2:Y:S03]  /*1abb0*/  SYNCS.PHASECHK.TRANS64.TRYWAIT P1, [R4+URZ+0x38830], R3 ;  /* 0x03883003040075a7 */ /* 0x0002a6000802017f */
[----:B--2---:R-:W-:Y:S05]  /*1abc0*/  @!P1 NANOSLEEP.SYNCS 0x989680 ;  /* 0x009896800000995d */ /* 0x004fea0003900000 */
[----:B------:R-:W2:Y:S02]  /*1abd0*/  @!P1 SYNCS.PHASECHK.TRANS64 P1, [R4+URZ+0x38830], R3 ;  /* 0x03883003040095a7 */ /* 0x000ea4000802007f */
[----:B--2---:R-:W-:Y:S05]  /*1abe0*/  @!P1 BRA `(.L_x_2391) ;  /* 0xfffffffc00ec9947 */ /* 0x004fea000383ffff */
[----:B------:R-:W-:Y:S05]  /*1abf0*/  BRA `(.L_x_2390) ;  /* 0xfffffeb800507947 */ /* 0x000fea000383ffff */
.L_x_2395:
[----:B---3--:R-:W-:-:S04]  /*1ac00*/  IMAD.U32 R2, RZ, RZ, UR4 ;  /* 0x00000004ff027e24 */ /* 0x008fc8000f8e00ff */
[----:B------:R3:W4:Y:S03]  /*1ac10*/  SYNCS.PHASECHK.TRANS64.TRYWAIT P1, [R2+URZ+0x38850], R0 ;  /* 0x03885000020075a7 */ /* 0x000726000802017f */
[----:B----4-:R-:W-:Y:S05]  /*1ac20*/  @!P1 NANOSLEEP.SYNCS 0x989680 ;  /* 0x009896800000995d */ /* 0x010fea0003900000 */
[----:B------:R-:W4:Y:S02]  /*1ac30*/  @!P1 SYNCS.PHASECHK.TRANS64 P1, [R2+URZ+0x38850], R0 ;  /* 0x03885000020095a7 */ /* 0x000f24000802007f */
[----:B----4-:R-:W-:Y:S05]  /*1ac40*/  @!P1 BRA `(.L_x_2395) ;  /* 0xfffffffc00ec9947 */ /* 0x010fea000383ffff */
[----:B------:R-:W-:Y:S05]  /*1ac50*/  BRA `(.L_x_2394) ;  /* 0xfffffedc00a47947 */ /* 0x000fea000383ffff */
.L_x_2403:
[----:B-1----:R-:W-:-:S04]  /*1ac60*/  IMAD.U32 R4, RZ, RZ, UR4 ;  /* 0x00000004ff047e24 */ /* 0x002fc8000f8e00ff */
[----:B------:R1:W2:Y:S03]  /*1ac70*/  SYNCS.PHASECHK.TRANS64.TRYWAIT P1, [R4+URZ+0x38830], R3 ;  /* 0x03883003040075a7 */ /* 0x0002a6000802017f */
[----:B--2---:R-:W-:Y:S05]  /*1ac80*/  @!P1 NANOSLEEP.SYNCS 0x989680 ;  /* 0x009896800000995d */ /* 0x004fea0003900000 */
[----:B------:R-:W2:Y:S02]  /*1ac90*/  @!P1 SYNCS.PHASECHK.TRANS64 P1, [R4+URZ+0x38830], R3 ;  /* 0x03883003040095a7 */ /* 0x000ea4000802007f */
[----:B--2---:R-:W-:Y:S05]  /*1aca0*/  @!P1 BRA `(.L_x_2403) ;  /* 0xfffffffc00ec9947 */ /* 0x004fea000383ffff */
[----:B------:R-:W-:Y:S05]  /*1acb0*/  BRA `(.L_x_2402) ;  /* 0xfffffef800f07947 */ /* 0x000fea000383ffff */
.L_x_2407:
[----:B---3--:R-:W-:-:S04]  /*1acc0*/  IMAD.U32 R2, RZ, RZ, UR4 ;  /* 0x00000004ff027e24 */ /* 0x008fc8000f8e00ff */
[----:B------:R3:W4:Y:S03]  /*1acd0*/  SYNCS.PHASECHK.TRANS64.TRYWAIT P1, [R2+URZ+0x38850], R0 ;  /* 0x03885000020075a7 */ /* 0x000726000802017f */
[----:B----4-:R-:W-:Y:S05]  /*1ace0*/  @!P1 NANOSLEEP.SYNCS 0x989680 ;  /* 0x009896800000995d */ /* 0x010fea0003900000 */
[----:B------:R-:W4:Y:S02]  /*1acf0*/  @!P1 SYNCS.PHASECHK.TRANS64 P1, [R2+URZ+0x38850], R0 ;  /* 0x03885000020095a7 */ /* 0x000f24000802007f */
[----:B----4-:R-:W-:Y:S05]  /*1ad00*/  @!P1 BRA `(.L_x_2407) ;  /* 0xfffffffc00ec9947 */ /* 0x010fea000383ffff */
[----:B------:R-:W-:Y:S05]  /*1ad10*/  BRA `(.L_x_2406) ;  /* 0xffffff2000447947 */ /* 0x000fea000383ffff */
.L_x_2414:
[----:B-1----:R-:W-:-:S04]  /*1ad20*/  IMAD.U32 R7, RZ, RZ, UR8 ;  /* 0x00000008ff077e24 */ /* 0x002fc8000f8e00ff */
[----:B------:R1:W2:Y:S03]  /*1ad30*/  SYNCS.PHASECHK.TRANS64.TRYWAIT P1, [R7+URZ+0x38850], R0 ;  /* 0x03885000070075a7 */ /* 0x0002a6000802017f */
[----:B--2---:R-:W-:Y:S05]  /*1ad40*/  @!P1 NANOSLEEP.SYNCS 0x989680 ;  /* 0x009896800000995d */ /* 0x004fea0003900000 */
[----:B------:R-:W2:Y:S02]  /*1ad50*/  @!P1 SYNCS.PHASECHK.TRANS64 P1, [R7+URZ+0x38850], R0 ;  /* 0x03885000070095a7 */ /* 0x000ea4000802007f */
[----:B--2---:R-:W-:Y:S05]  /*1ad60*/  @!P1 BRA `(.L_x_2414) ;  /* 0xfffffffc00ec9947 */ /* 0x004fea000383ffff */
[----:B------:R-:W-:Y:S05]  /*1ad70*/  BRA `(.L_x_2413) ;  /* 0xffffff3c00a47947 */ /* 0x000fea000383ffff */
.L_x_2462:
        /* <DEDUP_REMOVED lines=11> */
.L_x_2531:
[----:B------:R-:W-:Y:S05]  /*1ae30*/  BSYNC B0 ;  /* 0x0000000000007941 */ /* 0x000fea0003800000 */
.L_x_2530:
[----:B------:R-:W-:Y:S05]  /*1ae40*/  BRA `(.L_x_2532) ;  /* 0xffffffb400cc7947 */ /* 0x000fea000383ffff */
.L_x_2465:
[----:B0-----:R0:W1:Y:S02]  /*1ae50*/  SYNCS.PHASECHK.TRANS64.TRYWAIT P0, [R5+URZ+0x38840], R2 ;  /* 0x03884002050075a7 */ /* 0x001064000800017f */
[----:B-1----:R-:W-:Y:S05]  /*1ae60*/  @!P0 NANOSLEEP.SYNCS 0x989680 ;  /* 0x009896800000895d */ /* 0x002fea0003900000 */
[----:B------:R-:W1:Y:S02]  /*1ae70*/  @!P0 SYNCS.PHASECHK.TRANS64 P0, [R5+URZ+0x38840], R2 ;  /* 0x03884002050085a7 */ /* 0x000e64000800007f */
[----:B-1----:R-:W-:Y:S05]  /*1ae80*/  @!P0 BRA `(.L_x_2465) ;  /* 0xfffffffc00f08947 */ /* 0x002fea000383ffff */
[----:B------:R-:W-:Y:S05]  /*1ae90*/  BRA `(.L_x_2533) ;  /* 0xffffffb800d47947 */ /* 0x000fea000383ffff */
.L_x_2466:
        /* <DEDUP_REMOVED lines=8> */
.L_x_2535:
[----:B------:R-:W-:Y:S05]  /*1af20*/  BSYNC B0 ;  /* 0x0000000000007941 */ /* 0x000fea0003800000 */
.L_x_2534:
[----:B------:R-:W-:Y:S01]  /*1af30*/  IMAD.MOV.U32 R13, RZ, RZ, R0 ;  /* 0x000000ffff0d7224 */ /* 0x000fe200078e0000 */
[----:B------:R-:W-:Y:S01]  /*1af40*/  MOV R15, 0xffffffff ;  /* 0xffffffff000f7802 */ /* 0x000fe20000000f00 */
[----:B------:R-:W-:Y:S01]  /*1af50*/  IMAD.MOV.U32 R12, RZ, RZ, RZ ;  /* 0x000000ffff0c7224 */ /* 0x000fe200078e00ff */
[C---:B------:R-:W-:Y:S01]  /*1af60*/  LOP3.LUT P5, RZ, R23.reuse, 0x10, RZ, 0xc0, !PT ;  /* 0x0000001017ff7812 */ /* 0x040fe200078ac0ff */
[----:B------:R-:W-:Y:S01]  /*1af70*/  IMAD.MOV.U32 R11, RZ, RZ, 0x181f ;  /* 0x0000181fff0b7424 */ /* 0x000fe200078e00ff */
[C---:B------:R-:W-:Y:S01]  /*1af80*/  LOP3.LUT P4, RZ, R23.reuse, 0x8, RZ, 0xc0, !PT ;  /* 0x0000000817ff7812 */ /* 0x040fe2000788c0ff */
[----:B------:R-:W-:Y:S01]  /*1af90*/  IMAD.MOV.U32 R2, RZ, RZ, R14 ;  /* 0x000000ffff027224 */ /* 0x000fe200078e000e */
[----:B------:R-:W-:Y:S01]  /*1afa0*/  LOP3.LUT P3, RZ, R23, 0x4, RZ, 0xc0, !PT ;  /* 0x0000000417ff7812 */ /* 0x000fe2000786c0ff */
[----:B------:R-:W-:-:S12]  /*1afb0*/  @P0 IMAD R9, R7, 0x2, R22 ;  /* 0x0000000207090824 */ /* 0x000fd800078e0216 */
[----:B------:R-:W-:Y:S05]  /*1afc0*/  WARPSYNC.COLLECTIVE R15, `(.L_x_2536) ;  /* 0x000000000f087348 */ /* 0x000fea0003c00000 */
[----:B------:R0:W1:Y:S02]  /*1afd0*/  SHFL.IDX P6, R14, R13, R12, R11 ;  /* 0x0000000c0d0e7389 */ /* 0x00006400000c000b */
[----:B01----:R-:W-:Y:S01]  /*1afe0*/  ENDCOLLECTIVE ;  /* 0x000000000000791b */ /* 0x003fe20003800000 */
.L_x_2536:
[----:B------:R-:W-:Y:S01]  /*1aff0*/  LOP3.LUT P2, RZ, R23, 0x2, RZ, 0xc0, !PT ;  /* 0x0000000217ff7812 */ /* 0x000fe2000784c0ff */
[----:B------:R-:W-:Y:S02]  /*1b000*/  IMAD.MOV.U32 R13, RZ, RZ, R6 ;  /* 0x000000ffff0d7224 */ /* 0x000fe400078e0006 */
[----:B------:R-:W-:Y:S02]  /*1b010*/  IMAD.MOV.U32 R12, RZ, RZ, 0x1 ;  /* 0x00000001ff0c7424 */ /* 0x000fe400078e00ff */
[----:B------:R-:W-:-:S08]  /*1b020*/  IMAD.MOV.U32 R3, RZ, RZ, R14 ;  /* 0x000000ffff037224 */ /* 0x000fd000078e000e */
[----:B------:R-:W-:Y:S05]  /*1b030*/  WARPSYNC.COLLECTIVE R15, `(.L_x_2537) ;  /* 0x000000000f087348 */ /* 0x000fea0003c00000 */
[----:B------:R0:W1:Y:S02]  /*1b040*/  SHFL.IDX P6, R14, R13, R12, R11 ;  /* 0x0000000c0d0e7389 */ /* 0x00006400000c000b */
[----:B01----:R-:W-:Y:S01]  /*1b050*/  ENDCOLLECTIVE ;  /* 0x000000000000791b */ /* 0x003fe20003800000 */
.L_x_2537:
        /* <DEDUP_REMOVED lines=10> */
.L_x_2538:
        /* <DEDUP_REMOVED lines=14> */
.L_x_2539:
        /* <DEDUP_REMOVED lines=16> */
.L_x_2540:
[----:B------:R-:W-:Y:S02]  /*1b2e0*/  @P0 IMAD R9, R7, 0x2, R22 ;  /* 0x0000000207090824 */ /* 0x000fe400078e0216 */
[----:B------:R-:W-:Y:S02]  /*1b2f0*/  IMAD.MOV.U32 R13, RZ, RZ, R6 ;  /* 0x000000ffff0d7224 */ /* 0x000fe400078e0006 */
[----:B------:R-:W-:Y:S02]  /*1b300*/  IMAD.MOV.U32 R12, RZ, RZ, 0x3 ;  /* 0x00000003ff0c7424 */ /* 0x000fe400078e00ff */
[----:B------:R-:W-:-:S07]  /*1b310*/  IMAD.MOV.U32 R2, RZ, RZ, R14 ;  /* 0x000000ffff027224 */ /* 0x000fce00078e000e */
[----:B------:R-:W-:Y:S05]  /*1b320*/  WARPSYNC.COLLECTIVE R15, `(.L_x_2541) ;  /* 0x000000000f087348 */ /* 0x000fea0003c00000 */
[----:B------:R0:W1:Y:S02]  /*1b330*/  SHFL.IDX P6, R14, R13, R12, R11 ;  /* 0x0000000c0d0e7389 */ /* 0x00006400000c000b */
[----:B01----:R-:W-:Y:S01]  /*1b340*/  ENDCOLLECTIVE ;  /* 0x000000000000791b */ /* 0x003fe20003800000 */
.L_x_2541:
        /* <DEDUP_REMOVED lines=15> */
.L_x_2542:
[----:B------:R-:W-:Y:S02]  /*1b440*/  @P0 IMAD R21, R7, 0x2, R22 ;  /* 0x0000000207150824 */ /* 0x000fe400078e0216 */
[----:B------:R-:W-:Y:S02]  /*1b450*/  IMAD.MOV.U32 R13, RZ, RZ, R6 ;  /* 0x000000ffff0d7224 */ /* 0x000fe400078e0006 */
[----:B------:R-:W-:Y:S01]  /*1b460*/  IMAD.MOV.U32 R12, RZ, RZ, 0x4 ;  /* 0x00000004ff0c7424 */ /* 0x000fe200078e00ff */
[----:B------:R-:W-:-:S07]  /*1b470*/  MOV R2, R14 ;  /* 0x0000000e00027202 */ /* 0x000fce0000000f00 */
[----:B------:R-:W-:Y:S05]  /*1b480*/  WARPSYNC.COLLECTIVE R15, `(.L_x_2543) ;  /* 0x000000000f087348 */ /* 0x000fea0003c00000 */
[----:B------:R0:W1:Y:S02]  /*1b490*/  SHFL.IDX P6, R14, R13, R12, R11 ;  /* 0x0000000c0d0e7389 */ /* 0x00006400000c000b */
[----:B01----:R-:W-:Y:S01]  /*1b4a0*/  ENDCOLLECTIVE ;  /* 0x000000000000791b */ /* 0x003fe20003800000 */
.L_x_2543:
        /* <DEDUP_REMOVED lines=14> */
.L_x_2544:
[----:B------:R-:W-:Y:S01]  /*1b590*/  IMAD.MOV.U32 R0, RZ, RZ, R14 ;  /* 0x000000ffff007224 */ /* 0x000fe200078e000e */
[----:B------:R-:W-:Y:S06]  /*1b5a0*/  BRA `(.L_x_2545) ;  /* 0xffffffb8003c7947 */ /* 0x000fec000383ffff */
.L_x_2473:
[----:B------:R-:W-:Y:S02]  /*1b5b0*/  IMAD.MOV.U32 R13, RZ, RZ, R0 ;  /* 0x000000ffff0d7224 */ /* 0x000fe400078e0000 */
[----:B------:R-:W-:Y:S02]  /*1b5c0*/  IMAD.MOV.U32 R12, RZ, RZ, RZ ;  /* 0x000000ffff0c7224 */ /* 0x000fe400078e00ff */
[----:B------:R-:W-:Y:S02]  /*1b5d0*/  IMAD.MOV.U32 R11, RZ, RZ, 0x181f ;  /* 0x0000181fff0b7424 */ /* 0x000fe400078e00ff */
[----:B------:R-:W-:Y:S02]  /*1b5e0*/  IMAD.MOV.U32 R15, RZ, RZ, -0x1 ;  /* 0xffffffffff0f7424 */ /* 0x000fe400078e00ff */
[----:B-----5:R-:W-:Y:S02]  /*1b5f0*/  IMAD R5, R9, R5, RZ ;  /* 0x0000000509057224 */ /* 0x020fe400078e02ff */
[----:B------:R-:W-:-:S07]  /*1b600*/  IMAD R17, R17, 0x80, R8 ;  /* 0x0000008011117824 */ /* 0x000fce00078e0208 */
[----:B------:R-:W-:Y:S05]  /*1b610*/  WARPSYNC.COLLECTIVE R15, `(.L_x_2546) ;  /* 0x000000000f087348 */ /* 0x000fea0003c00000 */
[----:B------:R0:W1:Y:S02]  /*1b620*/  SHFL.IDX P6, R14, R13, R12, R11 ;  /* 0x0000000c0d0e7389 */ /* 0x00006400000c000b */
[----:B01----:R-:W-:Y:S01]  /*1b630*/  ENDCOLLECTIVE ;  /* 0x000000000000791b */ /* 0x003fe20003800000 */
.L_x_2546:
[C---:B------:R-:W-:Y:S01]  /*1b640*/  VIADD R6, R17.reuse, 0x10 ;  /* 0x0000001011067836 */ /* 0x040fe20000000000 */
[----:B------:R-:W-:Y:S01]  /*1b650*/  ISETP.GE.AND P0, PT, R17, R5, PT ;  /* 0x000000051100720c */ /* 0x000fe20003f06270 */
[----:B------:R-:W-:Y:S02]  /*1b660*/  IMAD.MOV.U32 R13, RZ, RZ, R4 ;  /* 0x000000ffff0d7224 */ /* 0x000fe400078e0004 */
[----:B------:R-:W-:-:S10]  /*1b670*/  IMAD.MOV.U32 R2, RZ, RZ, R14 ;  /* 0x000000ffff027224 */ /* 0x000fd400078e000e */
[----:B------:R-:W-:Y:S05]  /*1b680*/  WARPSYNC.COLLECTIVE R15, `(.L_x_2547) ;  /* 0x000000000f087348 */ /* 0x000fea0003c00000 */
[----:B------:R0:W1:Y:S02]  /*1b690*/  SHFL.IDX P6, R14, R13, R12, R11 ;  /* 0x0000000c0d0e7389 */ /* 0x00006400000c000b */
[----:B01----:R-:W-:Y:S01]  /*1b6a0*/  ENDCOLLECTIVE ;  /* 0x000000000000791b */ /* 0x003fe20003800000 */
.L_x_2547:
        /* <DEDUP_REMOVED lines=8> */
.L_x_2548:
        /* <DEDUP_REMOVED lines=14> */
.L_x_2549:
[----:B------:R-:W-:Y:S02]  /*1b810*/  IMAD.MOV.U32 R13, RZ, RZ, R0 ;  /* 0x000000ffff0d7224 */ /* 0x000fe400078e0000 */
[----:B------:R-:W-:Y:S01]  /*1b820*/  IMAD.MOV.U32 R12, RZ, RZ, 0x2 ;  /* 0x00000002ff0c7424 */ /* 0x000fe200078e00ff */
[----:B------:R-:W-:-:S04]  /*1b830*/  @!P0 LEA R14, P5, R32, R14, 0x1 ;  /* 0x0000000e200e8211 */ /* 0x000fc800078a08ff */
[----:B------:R-:W-:Y:S01]  /*1b840*/  @!P0 IADD3.X R7, RZ, R2, RZ, P5, !PT ;  /* 0x00000002ff078210 */ /* 0x000fe20002ffe4ff */
[----:B------:R-:W-:-:S08]  /*1b850*/  @!P0 IMAD.MOV.U32 R2, RZ, RZ, R14 ;  /* 0x000000ffff028224 */ /* 0x000fd000078e000e */
[----:B------:R-:W-:Y:S05]  /*1b860*/  WARPSYNC.COLLECTIVE R15, `(.L_x_2550) ;  /* 0x000000000f087348 */ /* 0x000fea0003c00000 */
[----:B------:R0:W1:Y:S02]  /*1b870*/  SHFL.IDX P6, R14, R13, R12, R11 ;  /* 0x0000000c0d0e7389 */ /* 0x00006400000c000b */
[----:B01----:R-:W-:Y:S01]  /*1b880*/  ENDCOLLECTIVE ;  /* 0x000000000000791b */ /* 0x003fe20003800000 */
.L_x_2550:
        /* <DEDUP_REMOVED lines=15> */
.L_x_2551:
        /* <DEDUP_REMOVED lines=8> */
.L_x_2552:
        /* <DEDUP_REMOVED lines=15> */
.L_x_2553:
        /* <DEDUP_REMOVED lines=8> */
.L_x_2554:
        /* <DEDUP_REMOVED lines=10> */
[----:B------:R-:W-:Y:S01]  /*1bc10*/  VIADD R6, R17, 0x50 ;  /* 0x0000005011067836 */ /* 0x000fe20000000000 */
[----:B0-----:R-:W-:-:S11]  /*1bc20*/  MOV R2, R14 ;  /* 0x0000000e00027202 */ /* 0x001fd60000000f00 */
[----:B------:R-:W-:Y:S05]  /*1bc30*/  WARPSYNC.COLLECTIVE R15, `(.L_x_2555) ;  /* 0x000000000f087348 */ /* 0x000fea0003c00000 */
[----:B------:R0:W1:Y:S02]  /*1bc40*/  SHFL.IDX P6, R14, R13, R12, R11 ;  /* 0x0000000c0d0e7389 */ /* 0x00006400000c000b */
[----:B01----:R-:W-:Y:S01]  /*1bc50*/  ENDCOLLECTIVE ;  /* 0x000000000000791b */ /* 0x003fe20003800000 */
.L_x_2555:
        /* <DEDUP_REMOVED lines=8> */
.L_x_2556:
        /* <DEDUP_REMOVED lines=15> */
.L_x_2557:
        /* <DEDUP_REMOVED lines=8> */
.L_x_2558:
        /* <DEDUP_REMOVED lines=14> */
.L_x_2559:
        /* <DEDUP_REMOVED lines=8> */
.L_x_2560:
        /* <DEDUP_REMOVED lines=13> */
.L_x_2561:
[----:B------:R-:W-:Y:S05]  /*1c080*/  BRA `(.L_x_2562) ;  /* 0xffffffb800c47947 */ /* 0x000fea000383ffff */
.L_x_2478:
[----:B0-----:R0:W2:Y:S02]  /*1c090*/  SYNCS.PHASECHK.TRANS64.TRYWAIT P0, [R22+URZ+0x38820], R3 ;  /* 0x03882003160075a7 */ /* 0x0010a4000800017f */
[----:B--2---:R-:W-:Y:S05]  /*1c0a0*/  @!P0 NANOSLEEP.SYNCS 0x989680 ;  /* 0x009896800000895d */ /* 0x004fea0003900000 */
[----:B------:R-:W2:Y:S02]  /*1c0b0*/  @!P0 SYNCS.PHASECHK.TRANS64 P0, [R22+URZ+0x38820], R3 ;  /* 0x03882003160085a7 */ /* 0x000ea4000800007f */
[----:B--2---:R-:W-:Y:S05]  /*1c0c0*/  @!P0 BRA `(.L_x_2478) ;  /* 0xfffffffc00f08947 */ /* 0x004fea000383ffff */
[----:B------:R-:W-:Y:S05]  /*1c0d0*/  BRA `(.L_x_2563) ;  /* 0xffffffbc00407947 */ /* 0x000fea000383ffff */
.L_x_2483:
[----:B0-----:R0:W1:Y:S02]  /*1c0e0*/  SYNCS.PHASECHK.TRANS64.TRYWAIT P0, [R6+URZ+0x38840], R3 ;  /* 0x03884003060075a7 */ /* 0x001064000800017f */
[----:B-1----:R-:W-:Y:S05]  /*1c0f0*/  @!P0 NANOSLEEP.SYNCS 0x989680 ;  /* 0x009896800000895d */ /* 0x002fea0003900000 */
[----:B------:R-:W1:Y:S02]  /*1c100*/  @!P0 SYNCS.PHASECHK.TRANS64 P0, [R6+URZ+0x38840], R3 ;  /* 0x03884003060085a7 */ /* 0x000e64000800007f */
[----:B-1----:R-:W-:Y:S05]  /*1c110*/  @!P0 BRA `(.L_x_2483) ;  /* 0xfffffffc00f08947 */ /* 0x002fea000383ffff */
[----:B------:R-:W-:Y:S05]  /*1c120*/  BRA `(.L_x_2564) ;  /* 0xffffffc000207947 */ /* 0x000fea000383ffff */
.L_x_2484:
        /* <DEDUP_REMOVED lines=8> */
.L_x_2566:
[----:B------:R-:W-:Y:S05]  /*1c1b0*/  BSYNC B1 ;  /* 0x0000000000017941 */ /* 0x000fea0003800000 */
.L_x_2565:
        /* <DEDUP_REMOVED lines=12> */
.L_x_2567:
        /* <DEDUP_REMOVED lines=13> */
.L_x_2568:
        /* <DEDUP_REMOVED lines=14> */
.L_x_2569:
[----:B------:R-:W-:Y:S01]  /*1c430*/  MOV R13, R10 ;  /* 0x0000000a000d7202 */ /* 0x000fe20000000f00 */
[----:B------:R-:W-:Y:S02]  /*1c440*/  IMAD.MOV.U32 R12, RZ, RZ, 0x2 ;  /* 0x00000002ff0c7424 */ /* 0x000fe400078e00ff */
[----:B------:R-:W-:-:S07]  /*1c450*/  IMAD.MOV.U32 R2, RZ, RZ, R14 ;  /* 0x000000ffff027224 */ /* 0x000fce00078e000e */
[----:B------:R-:W-:Y:S05]  /*1c460*/  WARPSYNC.COLLECTIVE R15, `(.L_x_2570) ;  /* 0x000000000f087348 */ /* 0x000fea0003c00000 */
[----:B------:R0:W1:Y:S02]  /*1c470*/  SHFL.IDX P6, R14, R13, R12, R11 ;  /* 0x0000000c0d0e7389 */ /* 0x00006400000c000b */
[----:B01----:R-:W-:Y:S01]  /*1c480*/  ENDCOLLECTIVE ;  /* 0x000000000000791b */ /* 0x003fe20003800000 */
.L_x_2570:
        /* <DEDUP_REMOVED lines=14> */
.L_x_2571:
[----:B------:R-:W-:Y:S02]  /*1c570*/  IMAD.MOV.U32 R13, RZ, RZ, R10 ;  /* 0x000000ffff0d7224 */ /* 0x000fe400078e000a */
[----:B------:R-:W-:Y:S02]  /*1c580*/  IMAD.MOV.U32 R12, RZ, RZ, 0x3 ;  /* 0x00000003ff0c7424 */ /* 0x000fe400078e00ff */
[----:B------:R-:W-:-:S07]  /*1c590*/  IMAD.MOV.U32 R2, RZ, RZ, R14 ;  /* 0x000000ffff027224 */ /* 0x000fce00078e000e */
[----:B------:R-:W-:Y:S05]  /*1c5a0*/  WARPSYNC.COLLECTIVE R15, `(.L_x_2572) ;  /* 0x000000000f087348 */ /* 0x000fea0003c00000 */
[----:B------:R0:W1:Y:S02]  /*1c5b0*/  SHFL.IDX P6, R14, R13, R12, R11 ;  /* 0x0000000c0d0e7389 */ /* 0x00006400000c000b */
[----:B01----:R-:W-:Y:S01]  /*1c5c0*/  ENDCOLLECTIVE ;  /* 0x000000000000791b */ /* 0x003fe20003800000 */
.L_x_2572:
        /* <DEDUP_REMOVED lines=14> */
.L_x_2573:
[----:B------:R-:W-:Y:S02]  /*1c6b0*/  IMAD.MOV.U32 R13, RZ, RZ, R10 ;  /* 0x000000ffff0d7224 */ /* 0x000fe400078e000a */
[----:B------:R-:W-:Y:S02]  /*1c6c0*/  IMAD.MOV.U32 R12, RZ, RZ, 0x4 ;  /* 0x00000004ff0c7424 */ /* 0x000fe400078e00ff */
[----:B------:R-:W-:-:S07]  /*1c6d0*/  IMAD.MOV.U32 R2, RZ, RZ, R14 ;  /* 0x000000ffff027224 */ /* 0x000fce00078e000e */
[----:B------:R-:W-:Y:S05]  /*1c6e0*/  WARPSYNC.COLLECTIVE R15, `(.L_x_2574) ;  /* 0x000000000f087348 */ /* 0x000fea0003c00000 */
[----:B------:R0:W1:Y:S02]  /*1c6f0*/  SHFL.IDX P6, R14, R13, R12, R11 ;  /* 0x0000000c0d0e7389 */ /* 0x00006400000c000b */
[----:B01----:R-:W-:Y:S01]  /*1c700*/  ENDCOLLECTIVE ;  /* 0x000000000000791b */ /* 0x003fe20003800000 */
.L_x_2574:
        /* <DEDUP_REMOVED lines=17> */
.L_x_2575:
[----:B------:R-:W-:Y:S01]  /*1c820*/  IMAD.MOV.U32 R2, RZ, RZ, R14 ;  /* 0x000000ffff027224 */ /* 0x000fe200078e000e */
[----:B------:R-:W-:Y:S06]  /*1c830*/  BRA `(.L_x_2576) ;  /* 0xffffffbc006c7947 */ /* 0x000fec000383ffff */
.L_x_2489:
[----:B-1----:R1:W2:Y:S02]  /*1c840*/  SYNCS.PHASECHK.TRANS64.TRYWAIT P0, [R6+URZ+0x38860], R2 ;  /* 0x03886002060075a7 */ /* 0x0022a4000800017f */
[----:B--2---:R-:W-:Y:S05]  /*1c850*/  @!P0 NANOSLEEP.SYNCS 0x989680 ;  /* 0x009896800000895d */ /* 0x004fea0003900000 */
[----:B------:R-:W2:Y:S02]  /*1c860*/  @!P0 SYNCS.PHASECHK.TRANS64 P0, [R6+URZ+0x38860], R2 ;  /* 0x03886002060085a7 */ /* 0x000ea4000800007f */
[----:B--2---:R-:W-:Y:S05]  /*1c870*/  @!P0 BRA `(.L_x_2489) ;  /* 0xfffffffc00f08947 */ /* 0x004fea000383ffff */
[----:B------:R-:W-:Y:S05]  /*1c880*/  BRA `(.L_x_2577) ;  /* 0xffffffbc00e47947 */ /* 0x000fea000383ffff */
.L_x_2490:
        /* <DEDUP_REMOVED lines=8> */
.L_x_2579:
[----:B------:R-:W-:Y:S05]  /*1c910*/  BSYNC B1 ;  /* 0x0000000000017941 */ /* 0x000fea0003800000 */
.L_x_2578:
        /* <DEDUP_REMOVED lines=9> */
.L_x_2580:
[----:B------:R-:W-:Y:S02]  /*1c9b0*/  IMAD.MOV.U32 R13, RZ, RZ, R24 ;  /* 0x000000ffff0d7224 */ /* 0x000fe400078e0018 */
[----:B------:R-:W-:Y:S02]  /*1c9c0*/  IMAD.MOV.U32 R12, RZ, RZ, 0x1 ;  /* 0x00000001ff0c7424 */ /* 0x000fe400078e00ff */
[----:B------:R-:W-:-:S07]  /*1c9d0*/  IMAD.MOV.U32 R2, RZ, RZ, R14 ;  /* 0x000000ffff027224 */ /* 0x000fce00078e000e */
[----:B------:R-:W-:Y:S05]  /*1c9e0*/  WARPSYNC.COLLECTIVE R15, `(.L_x_2581) ;  /* 0x000000000f087348 */ /* 0x000fea0003c00000 */
[----:B------:R0:W1:Y:S02]  /*1c9f0*/  SHFL.IDX P6, R14, R13, R12, R11 ;  /* 0x0000000c0d0e7389 */ /* 0x00006400000c000b */
[----:B01----:R-:W-:Y:S01]  /*1ca00*/  ENDCOLLECTIVE ;  /* 0x000000000000791b */ /* 0x003fe20003800000 */
.L_x_2581:
        /* <DEDUP_REMOVED lines=18> */
.L_x_2582:
[----:B------:R-:W-:Y:S02]  /*1cb30*/  IMAD.MOV.U32 R13, RZ, RZ, R24 ;  /* 0x000000ffff0d7224 */ /* 0x000fe400078e0018 */
[----:B------:R-:W-:Y:S02]  /*1cb40*/  IMAD.MOV.U32 R12, RZ, RZ, 0x2 ;  /* 0x00000002ff0c7424 */ /* 0x000fe400078e00ff */
[----:B------:R-:W-:-:S07]  /*1cb50*/  IMAD.MOV.U32 R2, RZ, RZ, R14 ;  /* 0x000000ffff027224 */ /* 0x000fce00078e000e */
[----:B------:R-:W-:Y:S05]  /*1cb60*/  WARPSYNC.COLLECTIVE R15, `(.L_x_2583) ;  /* 0x000000000f087348 */ /* 0x000fea0003c00000 */
[----:B------:R0:W1:Y:S02]  /*1cb70*/  SHFL.IDX P6, R14, R13, R12, R11 ;  /* 0x0000000c0d0e7389 */ /* 0x00006400000c000b */
[----:B01----:R-:W-:Y:S01]  /*1cb80*/  ENDCOLLECTIVE ;  /* 0x000000000000791b */ /* 0x003fe20003800000 */
.L_x_2583:
        /* <DEDUP_REMOVED lines=18> */
.L_x_2584:
[----:B------:R-:W-:Y:S02]  /*1ccb0*/  IMAD.MOV.U32 R13, RZ, RZ, R24 ;  /* 0x000000ffff0d7224 */ /* 0x000fe400078e0018 */
[----:B------:R-:W-:Y:S02]  /*1ccc0*/  IMAD.MOV.U32 R12, RZ, RZ, 0x3 ;  /* 0x00000003ff0c7424 */ /* 0x000fe400078e00ff */
[----:B------:R-:W-:-:S07]  /*1ccd0*/  IMAD.MOV.U32 R2, RZ, RZ, R14 ;  /* 0x000000ffff027224 */ /* 0x000fce00078e000e */
[----:B------:R-:W-:Y:S05]  /*1cce0*/  WARPSYNC.COLLECTIVE R15, `(.L_x_2585) ;  /* 0x000000000f087348 */ /* 0x000fea0003c00000 */
[----:B------:R0:W1:Y:S02]  /*1ccf0*/  SHFL.IDX P6, R14, R13, R12, R11 ;  /* 0x0000000c0d0e7389 */ /* 0x00006400000c000b */
[----:B01----:R-:W-:Y:S01]  /*1cd00*/  ENDCOLLECTIVE ;  /* 0x000000000000791b */ /* 0x003fe20003800000 */
.L_x_2585:
[----:B------:R-:W-:-:S05]  /*1cd10*/  IADD3 R2, P0, R2, R0, RZ ;  /* 0x0000000002027210 */ /* 0x000fca0007f1e0ff */
        /* <DEDUP_REMOVED lines=17> */
.L_x_2586:
[----:B------:R-:W-:Y:S02]  /*1ce30*/  IMAD.MOV.U32 R13, RZ, RZ, R24 ;  /* 0x000000ffff0d7224 */ /* 0x000fe400078e0018 */
[----:B------:R-:W-:Y:S02]  /*1ce40*/  IMAD.MOV.U32 R12, RZ, RZ, 0x4 ;  /* 0x00000004ff0c7424 */ /* 0x000fe400078e00ff */
[----:B------:R-:W-:-:S07]  /*1ce50*/  IMAD.MOV.U32 R2, RZ, RZ, R14 ;  /* 0x000000ffff027224 */ /* 0x000fce00078e000e */
[----:B------:R-:W-:Y:S05]  /*1ce60*/  WARPSYNC.COLLECTIVE R15, `(.L_x_2587) ;  /* 0x000000000f087348 */ /* 0x000fea0003c00000 */
[----:B------:R0:W1:Y:S02]  /*1ce70*/  SHFL.IDX P6, R14, R13, R12, R11 ;  /* 0x0000000c0d0e7389 */ /* 0x00006400000c000b */
[----:B01----:R-:W-:Y:S01]  /*1ce80*/  ENDCOLLECTIVE ;  /* 0x000000000000791b */ /* 0x003fe20003800000 */
.L_x_2587:
        /* <DEDUP_REMOVED lines=13> */
.L_x_2588:
        /* <DEDUP_REMOVED lines=9> */
.L_x_2498:
[----:B0-----:R0:W2:Y:S02]  /*1cff0*/  SYNCS.PHASECHK.TRANS64.TRYWAIT P0, [R4+URZ+0x38860], R3 ;  /* 0x03886003040075a7 */ /* 0x0010a4000800017f */
[----:B--2---:R-:W-:Y:S05]  /*1d000*/  @!P0 NANOSLEEP.SYNCS 0x989680 ;  /* 0x009896800000895d */ /* 0x004fea0003900000 */
[----:B------:R-:W2:Y:S02]  /*1d010*/  @!P0 SYNCS.PHASECHK.TRANS64 P0, [R4+URZ+0x38860], R3 ;  /* 0x03886003040085a7 */ /* 0x000ea4000800007f */
[----:B--2---:R-:W-:Y:S05]  /*1d020*/  @!P0 BRA `(.L_x_2498) ;  /* 0xfffffffc00f08947 */ /* 0x004fea000383ffff */
[----:B------:R-:W-:Y:S05]  /*1d030*/  BRA `(.L_x_2590) ;  /* 0xffffffc000247947 */ /* 0x000fea000383ffff */
.L_x_2499:
        /* <DEDUP_REMOVED lines=8> */
.L_x_2592:
[----:B------:R-:W-:Y:S05]  /*1d0c0*/  BSYNC B0 ;  /* 0x0000000000007941 */ /* 0x000fea0003800000 */
.L_x_2591:
        /* <DEDUP_REMOVED lines=9> */
.L_x_2593:
        /* <DEDUP_REMOVED lines=21> */
.L_x_2594:
[----:B------:R-:W-:Y:S01]  /*1d2b0*/  @!PT LDS RZ, [RZ] ;  /* 0x00000000fffff984 */ /* 0x000fe20000000800 */
[----:B------:R-:W-:Y:S01]  /*1d2c0*/  @!PT LDS RZ, [RZ] ;  /* 0x00000000fffff984 */ /* 0x000fe20000000800 */
[----:B------:R-:W-:Y:S01]  /*1d2d0*/  @!PT LDS RZ, [RZ] ;  /* 0x00000000fffff984 */ /* 0x000fe20000000800 */
[----:B------:R0:W-:Y:S01]  /*1d2e0*/  LDGSTS.E.BYPASS.LTC128B.128 [R0+0x5400], desc[UR38][R2.64+0x100], !P4 ;  /* 0x0540010002007fae */ /* 0x0001e2000e101d66 */
[----:B------:R-:W-:Y:S02]  /*1d2f0*/  ISETP.LT.OR P4, PT, R5, 0x1, P0 ;  /* 0x000000010500780c */ /* 0x000fe40000781670 */
[----:B------:R-:W-:-:S11]  /*1d300*/  MOV R13, R18 ;  /* 0x00000012000d7202 */ /* 0x000fd60000000f00 */
[----:B------:R0:W-:Y:S01]  /*1d310*/  LDGSTS.E.BYPASS.LTC128B.128 [R0+0x7c00], desc[UR38][R2.64+0x180], !P4 ;  /* 0x07c0018002007fae */ /* 0x0001e2000e101d66 */
[----:B------:R-:W-:-:S07]  /*1d320*/  IMAD.MOV.U32 R7, RZ, RZ, R14 ;  /* 0x000000ffff077224 */ /* 0x000fce00078e000e */
[----:B0-----:R-:W-:Y:S05]  /*1d330*/  WARPSYNC.COLLECTIVE R15, `(.L_x_2595) ;  /* 0x000000000f087348 */ /* 0x001fea0003c00000 */
[----:B------:R1:W2:Y:S02]  /*1d340*/  SHFL.IDX P6, R14, R13, R12, R11 ;  /* 0x0000000c0d0e7389 */ /* 0x0002a400000c000b */
[----:B012---:R-:W-:Y:S01]  /*1d350*/  ENDCOLLECTIVE ;  /* 0x000000000000791b */ /* 0x007fe20003800000 */
.L_x_2595:
[----:B------:R-:W-:Y:S02]  /*1d360*/  IMAD.MOV.U32 R13, RZ, RZ, R24 ;  /* 0x000000ffff0d7224 */ /* 0x000fe400078e0018 */
[----:B------:R-:W-:Y:S01]  /*1d370*/  IMAD.MOV.U32 R12, RZ, RZ, 0x2 ;  /* 0x00000002ff0c7424 */ /* 0x000fe200078e00ff */
[----:B------:R-:W-:-:S13]  /*1d380*/  IADD3 R2, P4, R14, R8, RZ ;  /* 0x000000080e027210 */ /* 0x000fda0007f9e0ff */
[----:B------:R-:W-:Y:S05]  /*1d390*/  WARPSYNC.COLLECTIVE R15, `(.L_x_2596) ;  /* 0x000000000f087348 */ /* 0x000fea0003c00000 */
[----:B------:R0:W1:Y:S02]  /*1d3a0*/  SHFL.IDX P6, R14, R13, R12, R11 ;  /* 0x0000000c0d0e7389 */ /* 0x00006400000c000b */
[----:B01----:R-:W-:Y:S01]  /*1d3b0*/  ENDCOLLECTIVE ;  /* 0x000000000000791b */ /* 0x003fe20003800000 */
.L_x_2596:
        /* <DEDUP_REMOVED lines=12> */
.L_x_2597:
        /* <DEDUP_REMOVED lines=14> */
.L_x_2598:
        /* <DEDUP_REMOVED lines=12> */
.L_x_2599:
        /* <DEDUP_REMOVED lines=14> */
.L_x_2600:
        /* <DEDUP_REMOVED lines=12> */
.L_x_2601:
        /* <DEDUP_REMOVED lines=9> */
.L_x_2504:
        /* <DEDUP_REMOVED lines=8> */
.L_x_2604:
[----:B------:R-:W-:Y:S05]  /*1d8d0*/  BSYNC B0 ;  /* 0x0000000000007941 */ /* 0x000fea0003800000 */
.L_x_2603:
        /* <DEDUP_REMOVED lines=9> */
.L_x_2605:
        /* <DEDUP_REMOVED lines=24> */
.L_x_2606:
[----:B------:R-:W-:Y:S01]  /*1daf0*/  IMAD.MOV.U32 R12, RZ, RZ, 0x2 ;  /* 0x00000002ff0c7424 */ /* 0x000fe200078e00ff */
[----:B------:R-:W-:-:S05]  /*1db00*/  SEL R14, R14, RZ, P1 ;  /* 0x000000ff0e0e7207 */ /* 0x000fca0000800000 */
[----:B------:R-:W-:-:S04]  /*1db10*/  IMAD.IADD R5, R13, 0x1, R14 ;  /* 0x000000010d057824 */ /* 0x000fc800078e020e */
[----:B------:R-:W-:-:S07]  /*1db20*/  IMAD.MOV.U32 R13, RZ, RZ, R5 ;  /* 0x000000ffff0d7224 */ /* 0x000fce00078e0005 */
[----:B------:R-:W-:Y:S05]  /*1db30*/  WARPSYNC.COLLECTIVE R15, `(.L_x_2607) ;  /* 0x000000000f087348 */ /* 0x000fea0003c00000 */
[----:B------:R0:W1:Y:S02]  /*1db40*/  SHFL.UP P6, R14, R13, R12, R11 ;  /* 0x0400000c0d0e7389 */ /* 0x00006400000c000b */
[----:B01----:R-:W-:Y:S01]  /*1db50*/  ENDCOLLECTIVE ;  /* 0x000000000000791b */ /* 0x003fe20003800000 */
.L_x_2607:
[----:B------:R-:W-:Y:S01]  /*1db60*/  IMAD.MOV.U32 R12, RZ, RZ, 0x4 ;  /* 0x00000004ff0c7424 */ /* 0x000fe200078e00ff */
[----:B------:R-:W-:-:S05]  /*1db70*/  SEL R2, R14, RZ, P2 ;  /* 0x000000ff0e027207 */ /* 0x000fca0001000000 */
[----:B------:R-:W-:-:S04]  /*1db80*/  IMAD.IADD R2, R5, 0x1, R2 ;  /* 0x0000000105027824 */ /* 0x000fc800078e0202 */
[----:B------:R-:W-:-:S07]  /*1db90*/  IMAD.MOV.U32 R13, RZ, RZ, R2 ;  /* 0x000000ffff0d7224 */ /* 0x000fce00078e0002 */
[----:B------:R-:W-:Y:S05]  /*1dba0*/  WARPSYNC.COLLECTIVE R15, `(.L_x_2608) ;  /* 0x000000000f087348 */ /* 0x000fea0003c00000 */
[----:B------:R0:W1:Y:S02]  /*1dbb0*/  SHFL.UP P6, R14, R13, R12, R11 ;  /* 0x0400000c0d0e7389 */ /* 0x00006400000c000b */
[----:B01----:R-:W-:Y:S01]  /*1dbc0*/  ENDCOLLECTIVE ;  /* 0x000000000000791b */ /* 0x003fe20003800000 */
.L_x_2608:
[----:B------:R-:W-:Y:S01]  /*1dbd0*/  IMAD.MOV.U32 R12, RZ, RZ, 0x8 ;  /* 0x00000008ff0c7424 */ /* 0x000fe200078e00ff */
[----:B------:R-:W-:-:S05]  /*1dbe0*/  SEL R3, R14, RZ, P3 ;  /* 0x000000ff0e037207 */ /* 0x000fca0001800000 */
[----:B------:R-:W-:-:S04]  /*1dbf0*/  IMAD.IADD R3, R2, 0x1, R3 ;  /* 0x0000000102037824 */ /* 0x000fc800078e0203 */
[----:B------:R-:W-:-:S07]  /*1dc00*/  IMAD.MOV.U32 R13, RZ, RZ, R3 ;  /* 0x000000ffff0d7224 */ /* 0x000fce00078e0003 */
[----:B------:R-:W-:Y:S05]  /*1dc10*/  WARPSYNC.COLLECTIVE R15, `(.L_x_2609) ;  /* 0x000000000f087348 */ /* 0x000fea0003c00000 */
[----:B------:R0:W1:Y:S02]  /*1dc20*/  SHFL.UP P6, R14, R13, R12, R11 ;  /* 0x0400000c0d0e7389 */ /* 0x00006400000c000b */
[----:B01----:R-:W-:Y:S01]  /*1dc30*/  ENDCOLLECTIVE ;  /* 0x000000000000791b */ /* 0x003fe20003800000 */
.L_x_2609:
[----:B------:R-:W-:Y:S01]  /*1dc40*/  IMAD.MOV.U32 R12, RZ, RZ, 0x10 ;  /* 0x00000010ff0c7424 */ /* 0x000fe200078e00ff */
[----:B------:R-:W-:-:S05]  /*1dc50*/  SEL R14, R14, RZ, P4 ;  /* 0x000000ff0e0e7207 */ /* 0x000fca0002000000 */
[----:B------:R-:W-:-:S04]  /*1dc60*/  IMAD.IADD R5, R3, 0x1, R14 ;  /* 0x0000000103057824 */ /* 0x000fc800078e020e */
[----:B------:R-:W-:-:S07]  /*1dc70*/  IMAD.MOV.U32 R13, RZ, RZ, R5 ;  /* 0x000000ffff0d7224 */ /* 0x000fce00078e0005 */
[----:B------:R-:W-:Y:S05]  /*1dc80*/  WARPSYNC.COLLECTIVE R15, `(.L_x_2610) ;  /* 0x000000000f087348 */ /* 0x000fea0003c00000 */
[----:B------:R0:W1:Y:S02]  /*1dc90*/  SHFL.UP P6, R14, R13, R12, R11 ;  /* 0x0400000c0d0e7389 */ /* 0x00006400000c000b */
[----:B01----:R-:W-:Y:S01]  /*1dca0*/  ENDCOLLECTIVE ;  /* 0x000000000000791b */ /* 0x003fe20003800000 */
.L_x_2610:
[----:B------:R-:W-:Y:S02]  /*1dcb0*/  IMAD.MOV.U32 R12, RZ, RZ, 0x1f ;  /* 0x0000001fff0c7424 */ /* 0x000fe400078e00ff */
[----:B------:R-:W-:Y:S01]  /*1dcc0*/  IMAD.MOV.U32 R11, RZ, RZ, 0x1f ;  /* 0x0000001fff0b7424 */ /* 0x000fe200078e00ff */
[----:B------:R-:W-:-:S04]  /*1dcd0*/  SEL R2, R14, RZ, P5 ;  /* 0x000000ff0e027207 */ /* 0x000fc80002800000 */
[----:B------:R-:W-:-:S05]  /*1dce0*/  IADD3 R2, R5, R2, RZ ;  /* 0x0000000205027210 */ /* 0x000fca0007ffe0ff */
[----:B------:R-:W-:-:S07]  /*1dcf0*/  IMAD.MOV.U32 R13, RZ, RZ, R2 ;  /* 0x000000ffff0d7224 */ /* 0x000fce00078e0002 */
[----:B------:R-:W-:Y:S05]  /*1dd00*/  WARPSYNC.COLLECTIVE R15, `(.L_x_2611) ;  /* 0x000000000f087348 */ /* 0x000fea0003c00000 */
[----:B------:R0:W1:Y:S02]  /*1dd10*/  SHFL.IDX P6, R14, R13, R12, R11 ;  /* 0x0000000c0d0e7389 */ /* 0x00006400000c000b */
[----:B01----:R-:W-:Y:S01]  /*1dd20*/  ENDCOLLECTIVE ;  /* 0x000000000000791b */ /* 0x003fe20003800000 */
.L_x_2611:
[----:B------:R-:W-:Y:S05]  /*1dd30*/  BRA `(.L_x_2612) ;  /* 0xffffffbc00407947 */ /* 0x000fea000383ffff */
.L_x_2507:
[----:B------:R-:W-:Y:S01]  /*1dd40*/  BSSY B0, `(.L_x_2613) ;  /* 0x0000007000007945 */ /* 0x000fe20003800000 */
[----:B------:R-:W-:Y:S02]  /*1dd50*/  IMAD.MOV.U32 R12, RZ, RZ, 0x1 ;  /* 0x00000001ff0c7424 */ /* 0x000fe400078e00ff */
[----:B------:R-:W-:Y:S02]  /*1dd60*/  IMAD.MOV.U32 R11, RZ, RZ, RZ ;  /* 0x000000ffff0b7224 */ /* 0x000fe400078e00ff */
[----:B------:R-:W-:-:S07]  /*1dd70*/  IMAD.MOV.U32 R15, RZ, RZ, -0x1 ;  /* 0xffffffffff0f7424 */ /* 0x000fce00078e00ff */
[----:B------:R-:W-:Y:S05]  /*1dd80*/  WARPSYNC.COLLECTIVE R15, `(.L_x_2614) ;  /* 0x000000000f087348 */ /* 0x000fea0003c00000 */
[----:B------:R0:W1:Y:S02]  /*1dd90*/  SHFL.UP P6, R14, R13, R12, R11 ;  /* 0x0400000c0d0e7389 */ /* 0x00006400000c000b */
[----:B01----:R-:W-:Y:S01]  /*1dda0*/  ENDCOLLECTIVE ;  /* 0x000000000000791b */ /* 0x003fe20003800000 */
.L_x_2614:
[----:B------:R-:W-:Y:S05]  /*1ddb0*/  BSYNC B0 ;  /* 0x0000000000007941 */ /* 0x000fea0003800000 */
.L_x_2613:
        /* <DEDUP_REMOVED lines=8> */
.L_x_2615:
[----:B------:R-:W-:Y:S01]  /*1de40*/  IMAD.MOV.U32 R12, RZ, RZ, 0x4 ;  /* 0x00000004ff0c7424 */ /* 0x000fe200078e00ff */
[----:B------:R-:W-:-:S05]  /*1de50*/  SEL R2, R14, RZ, P2 ;  /* 0x000000ff0e027207 */ /* 0x000fca0001000000 */
[----:B------:R-:W-:-:S04]  /*1de60*/  IMAD.IADD R2, R13, 0x1, R2 ;  /* 0x000000010d027824 */ /* 0x000fc800078e0202 */
[----:B------:R-:W-:-:S07]  /*1de70*/  IMAD.MOV.U32 R13, RZ, RZ, R2 ;  /* 0x000000ffff0d7224 */ /* 0x000fce00078e0002 */
[----:B------:R-:W-:Y:S05]  /*1de80*/  WARPSYNC.COLLECTIVE R15, `(.L_x_2616) ;  /* 0x000000000f087348 */ /* 0x000fea0003c00000 */
[----:B------:R0:W1:Y:S02]  /*1de90*/  SHFL.UP P6, R14, R13, R12, R11 ;  /* 0x0400000c0d0e7389 */ /* 0x00006400000c000b */
[----:B01----:R-:W-:Y:S01]  /*1dea0*/  ENDCOLLECTIVE ;  /* 0x000000000000791b */ /* 0x003fe20003800000 */
.L_x_2616:
[----:B------:R-:W-:Y:S01]  /*1deb0*/  IMAD.MOV.U32 R12, RZ, RZ, 0x8 ;  /* 0x00000008ff0c7424 */ /* 0x000fe200078e00ff */
[----:B------:R-:W-:-:S05]  /*1dec0*/  SEL R3, R14, RZ, P3 ;  /* 0x000000ff0e037207 */ /* 0x000fca0001800000 */
[----:B------:R-:W-:-:S04]  /*1ded0*/  IMAD.IADD R3, R2, 0x1, R3 ;  /* 0x0000000102037824 */ /* 0x000fc800078e0203 */
[----:B------:R-:W-:-:S07]  /*1dee0*/  IMAD.MOV.U32 R13, RZ, RZ, R3 ;  /* 0x000000ffff0d7224 */ /* 0x000fce00078e0003 */
[----:B------:R-:W-:Y:S05]  /*1def0*/  WARPSYNC.COLLECTIVE R15, `(.L_x_2617) ;  /* 0x000000000f087348 */ /* 0x000fea0003c00000 */
[----:B------:R0:W1:Y:S02]  /*1df00*/  SHFL.UP P6, R14, R13, R12, R11 ;  /* 0x0400000c0d0e7389 */ /* 0x00006400000c000b */
[----:B01----:R-:W-:Y:S01]  /*1df10*/  ENDCOLLECTIVE ;  /* 0x000000000000791b */ /* 0x003fe20003800000 */
.L_x_2617:
[----:B------:R-:W-:Y:S01]  /*1df20*/  IMAD.MOV.U32 R12, RZ, RZ, 0x10 ;  /* 0x00000010ff0c7424 */ /* 0x000fe200078e00ff */
[----:B------:R-:W-:-:S05]  /*1df30*/  SEL R14, R14, RZ, P4 ;  /* 0x000000ff0e0e7207 */ /* 0x000fca0002000000 */
[----:B------:R-:W-:-:S04]  /*1df40*/  IMAD.IADD R5, R3, 0x1, R14 ;  /* 0x0000000103057824 */ /* 0x000fc800078e020e */
[----:B------:R-:W-:-:S07]  /*1df50*/  IMAD.MOV.U32 R13, RZ, RZ, R5 ;  /* 0x000000ffff0d7224 */ /* 0x000fce00078e0005 */
[----:B------:R-:W-:Y:S05]  /*1df60*/  WARPSYNC.COLLECTIVE R15, `(.L_x_2618) ;  /* 0x000000000f087348 */ /* 0x000fea0003c00000 */
[----:B------:R0:W1:Y:S02]  /*1df70*/  SHFL.UP P6, R14, R13, R12, R11 ;  /* 0x0400000c0d0e7389 */ /* 0x00006400000c000b */
[----:B01----:R-:W-:Y:S01]  /*1df80*/  ENDCOLLECTIVE ;  /* 0x000000000000791b */ /* 0x003fe20003800000 */
.L_x_2618:
[----:B------:R-:W-:Y:S02]  /*1df90*/  IMAD.MOV.U32 R12, RZ, RZ, 0x1f ;  /* 0x0000001fff0c7424 */ /* 0x000fe400078e00ff */
[----:B------:R-:W-:Y:S01]  /*1dfa0*/  IMAD.MOV.U32 R11, RZ, RZ, 0x1f ;  /* 0x0000001fff0b7424 */ /* 0x000fe200078e00ff */
[----:B------:R-:W-:-:S05]  /*1dfb0*/  SEL R2, R14, RZ, P5 ;  /* 0x000000ff0e027207 */ /* 0x000fca0002800000 */
[----:B------:R-:W-:-:S05]  /*1dfc0*/  IMAD.IADD R2, R5, 0x1, R2 ;  /* 0x0000000105027824 */ /* 0x000fca00078e0202 */
[----:B------:R-:W-:-:S07]  /*1dfd0*/  MOV R13, R2 ;  /* 0x00000002000d7202 */ /* 0x000fce0000000f00 */
[----:B------:R-:W-:Y:S05]  /*1dfe0*/  WARPSYNC.COLLECTIVE R15, `(.L_x_2619) ;  /* 0x000000000f087348 */ /* 0x000fea0003c00000 */
[----:B------:R0:W1:Y:S02]  /*1dff0*/  SHFL.IDX P6, R14, R13, R12, R11 ;  /* 0x0000000c0d0e7389 */ /* 0x00006400000c000b */
[----:B01----:R-:W-:Y:S01]  /*1e000*/  ENDCOLLECTIVE ;  /* 0x000000000000791b */ /* 0x003fe20003800000 */
.L_x_2619:
[----:B------:R-:W-:Y:S05]  /*1e010*/  BRA `(.L_x_2620) ;  /* 0xffffffbc002c7947 */ /* 0x000fea000383ffff */
.L_x_2509:
[----:B------:R-:W-:Y:S01]  /*1e020*/  BSSY B0, `(.L_x_2621) ;  /* 0x0000006000007945 */ /* 0x000fe20003800000 */
[----:B------:R-:W-:Y:S01]  /*1e030*/  PLOP3.LUT P6, PT, P6, PT, PT, 0x8, 0x0 ;  /* 0x000000000000781c */ /* 0x000fe200037ce170 */
[----:B------:R-:W-:-:S12]  /*1e040*/  IMAD.MOV.U32 R15, RZ, RZ, -0x1 ;  /* 0xffffffffff0f7424 */ /* 0x000fd800078e00ff */
[----:B0-----:R-:W-:Y:S05]  /*1e050*/  WARPSYNC.COLLECTIVE R15, `(.L_x_2622) ;  /* 0x000000000f087348 */ /* 0x001fea0003c00000 */
[----:B------:R-:W-:Y:S01]  /*1e060*/  VOTE.ANY R14, PT, P6 ;  /* 0x00000000000e7806 */ /* 0x000fe200030e0100 */
[----:B0-----:R-:W-:Y:S06]  /*1e070*/  ENDCOLLECTIVE ;  /* 0x000000000000791b */ /* 0x001fec0003800000 */
.L_x_2622:
[----:B------:R-:W-:Y:S05]  /*1e080*/  BSYNC B0 ;  /* 0x0000000000007941 */ /* 0x000fea0003800000 */
.L_x_2621:
        /* <DEDUP_REMOVED lines=8> */
.L_x_2623:
[----:B------:R-:W-:Y:S02]  /*1e110*/  IMAD.IADD R19, R12, 0x1, R19 ;  /* 0x000000010c137824 */ /* 0x000fe400078e0213 */
[----:B------:R-:W-:Y:S02]  /*1e120*/  IMAD.MOV.U32 R13, RZ, RZ, R4 ;  /* 0x000000ffff0d7224 */ /* 0x000fe400078e0004 */
[----:B------:R-:W-:-:S07]  /*1e130*/  IMAD.MOV.U32 R17, RZ, RZ, R14 ;  /* 0x000000ffff117224 */ /* 0x000fce00078e000e */
[----:B------:R-:W-:Y:S05]  /*1e140*/  WARPSYNC.COLLECTIVE R15, `(.L_x_2624) ;  /* 0x000000000f087348 */ /* 0x000fea0003c00000 */
[----:B------:R0:W1:Y:S02]  /*1e150*/  SHFL.IDX P6, R14, R13, R12, R11 ;  /* 0x0000000c0d0e7389 */ /* 0x00006400000c000b */
[----:B01----:R-:W-:Y:S01]  /*1e160*/  ENDCOLLECTIVE ;  /* 0x000000000000791b */ /* 0x003fe20003800000 */
.L_x_2624:
[----:B------:R-:W-:Y:S01]  /*1e170*/  IMAD.MOV.U32 R4, RZ, RZ, R14 ;  /* 0x000000ffff047224 */ /* 0x000fe200078e000e */
[----:B------:R-:W-:Y:S06]  /*1e180*/  BRA `(.L_x_2625) ;  /* 0xffffffbc00107947 */ /* 0x000fec000383ffff */
.L_x_2511:
[----:B------:R-:W-:Y:S01]  /*1e190*/  BSSY B0, `(.L_x_2626) ;  /* 0x0000007000007945 */ /* 0x000fe20003800000 */
[----:B------:R-:W-:Y:S02]  /*1e1a0*/  IMAD.MOV.U32 R13, RZ, RZ, R2 ;  /* 0x000000ffff0d7224 */ /* 0x000fe400078e0002 */
[----:B------:R-:W-:Y:S02]  /*1e1b0*/  IMAD.MOV.U32 R11, RZ, RZ, 0x1f ;  /* 0x0000001fff0b7424 */ /* 0x000fe400078e00ff */
[----:B------:R-:W-:-:S07]  /*1e1c0*/  IMAD.MOV.U32 R15, RZ, RZ, -0x1 ;  /* 0xffffffffff0f7424 */ /* 0x000fce00078e00ff */
[----:B0-23--:R-:W-:Y:S05]  /*1e1d0*/  WARPSYNC.COLLECTIVE R15, `(.L_x_2627) ;  /* 0x000000000f087348 */ /* 0x00dfea0003c00000 */
[----:B------:R1:W4:Y:S02]  /*1e1e0*/  SHFL.IDX P6, R14, R13, R12, R11 ;  /* 0x0000000c0d0e7389 */ /* 0x00032400000c000b */
[----:B01234-:R-:W-:Y:S01]  /*1e1f0*/  ENDCOLLECTIVE ;  /* 0x000000000000791b */ /* 0x01ffe20003800000 */
.L_x_2627:
[----:B------:R-:W-:Y:S05]  /*1e200*/  BSYNC B0 ;  /* 0x0000000000007941 */ /* 0x000fea0003800000 */
.L_x_2626:
[----:B------:R-:W-:Y:S01]  /*1e210*/  IMAD.MOV.U32 R6, RZ, RZ, R14 ;  /* 0x000000ffff067224 */ /* 0x000fe200078e000e */
[----:B------:R-:W-:Y:S06]  /*1e220*/  BRA `(.L_x_2510) ;  /* 0xffffffbc00007947 */ /* 0x000fec000383ffff */
.L_x_2517:
[----:B-1----:R1:W2:Y:S02]  /*1e230*/  SYNCS.PHASECHK.TRANS64.TRYWAIT P0, [R4+URZ+0x38820], R0 ;  /* 0x03882000040075a7 */ /* 0x0022a4000800017f */
[----:B--2---:R-:W-:Y:S05]  /*1e240*/  @!P0 NANOSLEEP.SYNCS 0x989680 ;  /* 0x009896800000895d */ /* 0x004fea0003900000 */
[----:B------:R-:W2:Y:S02]  /*1e250*/  @!P0 SYNCS.PHASECHK.TRANS64 P0, [R4+URZ+0x38820], R0 ;  /* 0x03882000040085a7 */ /* 0x000ea4000800007f */
[----:B--2---:R-:W-:Y:S05]  /*1e260*/  @!P0 BRA `(.L_x_2517) ;  /* 0xfffffffc00f08947 */ /* 0x004fea000383ffff */
[----:B------:R-:W-:Y:S05]  /*1e270*/  BRA `(.L_x_2628) ;  /* 0xffffffc400587947 */ /* 0x000fea000383ffff */
.L_x_2518:
[----:B------:R-:W2:Y:S01]  /*1e280*/  S2R R2, SR_TID.X ;  /* 0x0000000000027919 */ /* 0x000ea20000002100 */
[----:B------:R-:W-:Y:S01]  /*1e290*/  BSSY B0, `(.L_x_2629) ;  /* 0x000000a000007945 */ /* 0x000fe20003800000 */
[----:B------:R-:W-:Y:S02]  /*1e2a0*/  IMAD.MOV.U32 R12, RZ, RZ, RZ ;  /* 0x000000ffff0c7224 */ /* 0x000fe400078e00ff */
[----:B------:R-:W-:Y:S02]  /*1e2b0*/  IMAD.MOV.U32 R11, RZ, RZ, 0x1f ;  /* 0x0000001fff0b7424 */ /* 0x000fe400078e00ff */
[----:B------:R-:W-:Y:S01]  /*1e2c0*/  IMAD.MOV.U32 R15, RZ, RZ, -0x1 ;  /* 0xffffffffff0f7424 */ /* 0x000fe200078e00ff */
[----:B--2---:R-:W-:-:S04]  /*1e2d0*/  SHF.R.U32.HI R2, RZ, 0x5, R2 ;  /* 0x00000005ff027819 */ /* 0x004fc80000011602 */
[----:B------:R-:W-:-:S05]  /*1e2e0*/  LOP3.LUT R2, R2, 0x3, RZ, 0xc0, !PT ;  /* 0x0000000302027812 */ /* 0x000fca00078ec0ff */
[----:B------:R-:W-:-:S07]  /*1e2f0*/  IMAD.MOV.U32 R13, RZ, RZ, R2 ;  /* 0x000000ffff0d7224 */ /* 0x000fce00078e0002 */
[----:B01----:R-:W-:Y:S05]  /*1e300*/  WARPSYNC.COLLECTIVE R15, `(.L_x_2630) ;  /* 0x000000000f087348 */ /* 0x003fea0003c00000 */
[----:B------:R2:W3:Y:S02]  /*1e310*/  SHFL.IDX P6, R14, R13, R12, R11 ;  /* 0x0000000c0d0e7389 */ /* 0x0004e400000c000b */
[----:B0123--:R-:W-:Y:S01]  /*1e320*/  ENDCOLLECTIVE ;  /* 0x000000000000791b */ /* 0x00ffe20003800000 */
.L_x_2630:
[----:B------:R-:W-:Y:S05]  /*1e330*/  BSYNC B0 ;  /* 0x0000000000007941 */ /* 0x000fea0003800000 */
.L_x_2629:
[----:B------:R-:W-:Y:S05]  /*1e340*/  BRA `(.L_x_2631) ;  /* 0xffffffc400407947 */ /* 0x000fea000383ffff */
.L_x_2521:
[----:B------:R-:W-:Y:S01]  /*1e350*/  BSSY B1, `(.L_x_2632) ;  /* 0x0000006000017945 */ /* 0x000fe20003800000 */
[----:B------:R-:W-:-:S07]  /*1e360*/  IMAD.MOV.U32 R15, RZ, RZ, -0x1 ;  /* 0xffffffffff0f7424 */ /* 0x000fce00078e00ff */
[----:B01----:R-:W-:Y:S05]  /*1e370*/  WARPSYNC.COLLECTIVE R15, `(.L_x_2633) ;  /* 0x000000000f0c7348 */ /* 0x003fea0003c00000 */
[----:B------:R-:W-:Y:S02]  /*1e380*/  ELECT P6, UR62, PT ;  /* 0x00000000003e782f */ /* 0x000fe400038c0000 */
[----:B------:R-:W-:Y:S01]  /*1e390*/  MOV R14, UR62 ;  /* 0x0000003e000e7c02 */ /* 0x000fe20008000f00 */
[----:B01----:R-:W-:Y:S10]  /*1e3a0*/  ENDCOLLECTIVE ;  /* 0x000000000000791b */ /* 0x003ff40003800000 */
.L_x_2633:
[----:B------:R-:W-:Y:S05]  /*1e3b0*/  BSYNC B1 ;  /* 0x0000000000017941 */ /* 0x000fea0003800000 */
.L_x_2632:
[----:B------:R-:W-:Y:S05]  /*1e3c0*/  BRA `(.L_x_2634) ;  /* 0xffffffc400387947 */ /* 0x000fea000383ffff */
.L_x_2523:
[----:B-1----:R1:W2:Y:S02]  /*1e3d0*/  SYNCS.PHASECHK.TRANS64.TRYWAIT P1, [R5+URZ+0x38840], R0 ;  /* 0x03884000050075a7 */ /* 0x0022a4000802017f */
[----:B--2---:R-:W-:Y:S05]  /*1e3e0*/  @!P1 NANOSLEEP.SYNCS 0x989680 ;  /* 0x009896800000995d */ /* 0x004fea0003900000 */
[----:B------:R-:W2:Y:S02]  /*1e3f0*/  @!P1 SYNCS.PHASECHK.TRANS64 P1, [R5+URZ+0x38840], R0 ;  /* 0x03884000050095a7 */ /* 0x000ea4000802007f */
[----:B--2---:R-:W-:Y:S05]  /*1e400*/  @!P1 BRA `(.L_x_2523) ;  /* 0xfffffffc00f09947 */ /* 0x004fea000383ffff */
[----:B------:R-:W-:Y:S05]  /*1e410*/  BRA `(.L_x_2635) ;  /* 0xffffffc400607947 */ /* 0x000fea000383ffff */
.L_x_2525:
[----:B--2---:R2:W3:Y:S02]  /*1e420*/  SYNCS.PHASECHK.TRANS64.TRYWAIT P1, [R27+URZ+0x38840], R2 ;  /* 0x038840021b0075a7 */ /* 0x0044e4000802017f */
[----:B---3--:R-:W-:Y:S05]  /*1e430*/  @!P1 NANOSLEEP.SYNCS 0x989680 ;  /* 0x009896800000995d */ /* 0x008fea0003900000 */
[----:B------:R-:W3:Y:S02]  /*1e440*/  @!P1 SYNCS.PHASECHK.TRANS64 P1, [R27+URZ+0x38840], R2 ;  /* 0x038840021b0095a7 */ /* 0x000ee4000802007f */
[----:B---3--:R-:W-:Y:S05]  /*1e450*/  @!P1 BRA `(.L_x_2525) ;  /* 0xfffffffc00f09947 */ /* 0x008fea000383ffff */
[----:B------:R-:W-:Y:S05]  /*1e460*/  BRA `(.L_x_2636) ;  /* 0xffffffc4006c7947 */ /* 0x000fea000383ffff */
.L_x_2527:
[----:B---3--:R3:W4:Y:S02]  /*1e470*/  SYNCS.PHASECHK.TRANS64.TRYWAIT P1, [R5+URZ+0x38860], R0 ;  /* 0x03886000050075a7 */ /* 0x008724000802017f */
[----:B----4-:R-:W-:Y:S05]  /*1e480*/  @!P1 NANOSLEEP.SYNCS 0x989680 ;  /* 0x009896800000995d */ /* 0x010fea0003900000 */
[----:B------:R-:W4:Y:S02]  /*1e490*/  @!P1 SYNCS.PHASECHK.TRANS64 P1, [R5+URZ+0x38860], R0 ;  /* 0x03886000050095a7 */ /* 0x000f24000802007f */
[----:B----4-:R-:W-:Y:S05]  /*1e4a0*/  @!P1 BRA `(.L_x_2527) ;  /* 0xfffffffc00f09947 */ /* 0x010fea000383ffff */
[----:B------:R-:W-:Y:S05]  /*1e4b0*/  BRA `(.L_x_2637) ;  /* 0xffffffc400687947 */ /* 0x000fea000383ffff */
.L_x_2638:
        /* <DEDUP_REMOVED lines=12> */
.L_x_15977:


//--------------------- .text._ZN7cutlass13device_kernelIN5flash11enable_sm90INS1_16FlashAttnFwdSm90INS1_25CollectiveMainloopFwdSm90ILi2EN4cute5tupleIJNS5_1CILi1EEES8_S8_EEENS6_IJNS7_ILi128EEENS7_ILi80EEENS7_ILi256EEEEEELi256ENS_6half_tEfNS_4arch4Sm90ELb1ELb0ELb1ELb1ELb1ELb1ELb0ELb1ELb1ELb1ELb1ELb0EEENS1_21CollectiveEpilogueFwdINS6_IJSA_SC_SB_EEES9_SE_SG_Li256ELb1ELb1ELb1ELb0EEENS1_36VarlenDynamicPersistentTileSchedulerILi128ELi80ELi256ELi128ELb1ELb1ELb1ELb1ELb1ELb1EEEEEEEEEvNT_6ParamsE --------------------------
	.section	.text._ZN7cutlass13device_kernelIN5flash11enable_sm90INS1_16FlashAttnFwdSm90INS1_25CollectiveMainloopFwdSm90ILi2EN4cute5tupleIJNS5_1CILi1EEES8_S8_EEENS6_IJNS7_ILi128EEENS7_ILi80EEENS7_ILi256EEEEEELi256ENS_6half_tEfNS_4arch4Sm90ELb1ELb0ELb1ELb1ELb1ELb1ELb0ELb1ELb1ELb1ELb1ELb0EEENS1_21CollectiveEpilogueFwdINS6_IJSA_SC_SB_EEES9_SE_SG_Li256ELb1ELb1ELb1ELb0EEENS1_36VarlenDynamicPersistentTileSchedulerILi128ELi80ELi256ELi128ELb1ELb1ELb1ELb1ELb1ELb1EEEEEEEEEvNT_6ParamsE,"ax",@progbits
	.align	128
.text._ZN7cutlass13device_kernelIN5flash11enable_sm90INS1_16FlashAttnFwdSm90INS1_25CollectiveMainloopFwdSm90ILi2EN4cute5tupleIJNS5_1CILi1EEES8_S8_EEENS6_IJNS7_ILi128EEENS7_ILi80EEENS7_ILi256EEEEEELi256ENS_6half_tEfNS_4arch4Sm90ELb1ELb0ELb1ELb1ELb1ELb1ELb0ELb1ELb1ELb1ELb1ELb0EEENS1_21CollectiveEpilogueFwdINS6_IJSA_SC_SB_EEES9_SE_SG_Li256ELb1ELb1ELb1ELb0EEENS1_36VarlenDynamicPersistentTileSchedulerILi128ELi80ELi256ELi128ELb1ELb1ELb1ELb1ELb1ELb1EEEEEEEEEvNT_6ParamsE:
        .type           _ZN7cutlass13device_kernelIN5flash11enable_sm90INS1_16FlashAttnFwdSm90INS1_25CollectiveMainloopFwdSm90ILi2EN4cute5tupleIJNS5_1CILi1EEES8_S8_EEENS6_IJNS7_ILi128EEENS7_ILi80EEENS7_ILi256EEEEEELi256ENS_6half_tEfNS_4arch4Sm90ELb1ELb0ELb1ELb1ELb1ELb1ELb0ELb1ELb1ELb1ELb1ELb0EEENS1_21CollectiveEpilogueFwdINS6_IJSA_SC_SB_EEES9_SE_SG_Li256ELb1ELb1ELb1ELb0EEENS1_36VarlenDynamicPersistentTileSchedulerILi128ELi80ELi256ELi128ELb1ELb1ELb1ELb1ELb1ELb1EEEEEEEEEvNT_6ParamsE,@function
        .size           _ZN7cutlass13device_kernelIN5flash11enable_sm90INS1_16FlashAttnFwdSm90INS1_25CollectiveMainloopFwdSm90ILi2EN4cute5tupleIJNS5_1CILi1EEES8_S8_EEENS6_IJNS7_ILi128EEENS7_ILi80EEENS7_ILi256EEEEEELi256ENS_6half_tEfNS_4arch4Sm90ELb1ELb0ELb1ELb1ELb1ELb1ELb0ELb1ELb1ELb1ELb1ELb0EEENS1_21CollectiveEpilogueFwdINS6_IJSA_SC_SB_EEES9_SE_SG_Li256ELb1ELb1ELb1ELb0EEENS1_36VarlenDynamicPersistentTileSchedulerILi128ELi80ELi256ELi128ELb1ELb1ELb1ELb1ELb1ELb1EEEEEEEEEvNT_6ParamsE,(.L_x_15978 - _ZN7cutlass13device_kernelIN5flash11enable_sm90INS1_16FlashAttnFwdSm90INS1_25CollectiveMainloopFwdSm90ILi2EN4cute5tupleIJNS5_1CILi1EEES8_S8_EEENS6_IJNS7_ILi128EEENS7_ILi80EEENS7_ILi256EEEEEELi256ENS_6half_tEfNS_4arch4Sm90ELb1ELb0ELb1ELb1ELb1ELb1ELb0ELb1ELb1ELb1ELb1ELb0EEENS1_21CollectiveEpilogueFwdINS6_IJSA_SC_SB_EEES9_SE_SG_Li256ELb1ELb1ELb1ELb0EEENS1_36VarlenDynamicPersistentTileSchedulerILi128ELi80ELi256ELi128ELb1ELb1ELb1ELb1ELb1ELb1EEEEEEEEEvNT_6ParamsE)
        .other          _ZN7cutlass13device_kernelIN5flash11enable_sm90INS1_16FlashAttnFwdSm90INS1_25CollectiveMainloopFwdSm90ILi2EN4cute5tupleIJNS5_1CILi1EEES8_S8_EEENS6_IJNS7_ILi128EEENS7_ILi80EEENS7_ILi256EEEEEELi256ENS_6half_tEfNS_4arch4Sm90ELb1ELb0ELb1ELb1ELb1ELb1ELb0ELb1ELb1ELb1ELb1ELb0EEENS1_21CollectiveEpilogueFwdINS6_IJSA_SC_SB_EEES9_SE_SG_Li256ELb1ELb1ELb1ELb0EEENS1_36VarlenDynamicPersistentTileSchedulerILi128ELi80ELi256ELi128ELb1ELb1ELb1ELb1ELb1ELb1EEEEEEEEEvNT_6ParamsE,@"STO_CUDA_ENTRY STV_DEFAULT"
_ZN7cutlass13device_kernelIN5flash11enable_sm90INS1_16FlashAttnFwdSm90INS1_25CollectiveMainloopFwdSm90ILi2EN4cute5tupleIJNS5_1CILi1EEES8_S8_EEENS6_IJNS7_ILi128EEENS7_ILi80EEENS7_ILi256EEEEEELi256ENS_6half_tEfNS_4arch4Sm90ELb1ELb0ELb1ELb1ELb1ELb1ELb0ELb1ELb1ELb1ELb1ELb0EEENS1_21CollectiveEpilogueFwdINS6_IJSA_SC_SB_EEES9_SE_SG_Li256ELb1ELb1ELb1ELb0EEENS1_36VarlenDynamicPersistentTileSchedulerILi128ELi80ELi256ELi128ELb1ELb1ELb1ELb1ELb1ELb1EEEEEEEEEvNT_6ParamsE:
        /* <DEDUP_REMOVED lines=18> */
.L_x_2640:
[----:B------:R-:W-:Y:S05]  /*0120*/  BSYNC B0 ;  /* 0x0000000000007941 */ /* 0x000fea0003800000 */
.L_x_2639:
        /* <DEDUP_REMOVED lines=41> */
.L_x_2641:
        /* <DEDUP_REMOVED lines=22> */
.L_x_2642:
        /* <DEDUP_REMOVED lines=18> */
.L_x_2643:
        /* <DEDUP_REMOVED lines=22> */
.L_x_2644:
        /* <DEDUP_REMOVED lines=22> */
.L_x_2645:
        /* <DEDUP_REMOVED lines=10> */
.L_x_2648:
        /* <DEDUP_REMOVED lines=18> */
[----:B------:R-:W-:Y:S01]  /*0ac0*/  R2UR UR4, R23 ;  /* 0x00000000170472ca */ /* 0x000fe200000e0000 */
[----:B------:R-:W-:Y:S01]  /*0ad0*/  IMAD.MOV.U32 R229, RZ, RZ, RZ ;  /* 0x000000ffffe57224 */ /* 0x000fe200078e00ff */
[----:B------:R-:W-:Y:S01]  /*0ae0*/  MOV R213, RZ ;  /* 0x000000ff00d57202 */ /* 0x000fe20000000f00 */
[----:B------:R-:W-:Y:S01]  /*0af0*/  IMAD.MOV.U32 R226, RZ, RZ, RZ ;  /* 0x000000ffffe27224 */ /* 0x000fe200078e00ff */
[----:B0-----:R-:W-:Y:S02]  /*0b00*/  SHF.R.S32.HI R3, RZ, 0x1f, R0 ;  /* 0x0000001fff037819 */ /* 0x001fe40000011400 */
[----:B------:R-:W-:Y:S02]  /*0b10*/  MOV R220, RZ ;  /* 0x000000ff00dc7202 */ /* 0x000fe40000000f00 */
[----:B------:R-:W-:-:S02]  /*0b20*/  LEA.HI R9, R3, R0, RZ, 0x2 ;  /* 0x0000000003097211 */ /* 0x000fc400078f10ff */
[CC--:B------:R-:W-:Y:S02]  /*0b30*/  LEA.HI R4, R3.reuse, R0.reuse, RZ, 0x4 ;  /* 0x0000000003047211 */ /* 0x0c0fe400078f20ff */
[-C--:B------:R-:W-:Y:S01]  /*0b40*/  LEA.HI R225, R3, R0.reuse, RZ, 0x3 ;  /* 0x0000000003e17211 */ /* 0x080fe200078f18ff */
[----:B------:R-:W-:Y:S01]  /*0b50*/  UIADD3 UR4, UR4, 0x14400, URZ ;  /* 0x0001440004047890 */ /* 0x000fe2000fffe03f */
[----:B------:R-:W-:Y:S02]  /*0b60*/  LOP3.LUT R11, R9, 0xfffffffc, RZ, 0xc0, !PT ;  /* 0xfffffffc090b7812 */ /* 0x000fe400078ec0ff */
[CC--:B------:R-:W-:Y:S02]  /*0b70*/  LEA.HI R6, R3.reuse, R0.reuse, RZ, 0x5 ;  /* 0x0000000003067211 */ /* 0x0c0fe400078f28ff */
[----:B------:R-:W-:Y:S01]  /*0b80*/  LEA.HI R8, R3, R0, RZ, 0x6 ;  /* 0x0000000003087211 */ /* 0x000fe200078f30ff */
[----:B------:R-:W-:Y:S01]  /*0b90*/  IMAD.IADD R12, R0, 0x1, -R11 ;  /* 0x00000001000c7824 */ /* 0x000fe200078e0a0b */
[----:B------:R-:W-:Y:S01]  /*0ba0*/  LOP3.LUT R7, R225, 0xfffffff8, RZ, 0xc0, !PT ;  /* 0xfffffff8e1077812 */ /* 0x000fe200078ec0ff */
[----:B------:R-:W-:Y:S01]  /*0bb0*/  IMAD.SHL.U32 R6, R6, 0x20, RZ ;  /* 0x0000002006067824 */ /* 0x000fe200078e00ff */
[----:B------:R-:W-:-:S02]  /*0bc0*/  SHF.R.S32.HI R225, RZ, 0x3, R225 ;  /* 0x00000003ffe17819 */ /* 0x000fc400000114e1 */
[----:B------:R-:W-:Y:S01]  /*0bd0*/  SHF.L.U32 R8, R8, 0x3, RZ ;  /* 0x0000000308087819 */ /* 0x000fe200000006ff */
[----:B------:R-:W-:Y:S01]  /*0be0*/  IMAD.IADD R16, R0, 0x1, -R7 ;  /* 0x0000000100107824 */ /* 0x000fe200078e0a07 */
[----:B------:R-:W-:Y:S02]  /*0bf0*/  SHF.R.S32.HI R7, RZ, 0x4, R4 ;  /* 0x00000004ff077819 */ /* 0x000fe40000011404 */
[----:B------:R-:W-:Y:S01]  /*0c00*/  LOP3.LUT R6, R6, 0xfffffc00, RZ, 0xc0, !PT ;  /* 0xfffffc0006067812 */ /* 0x000fe200078ec0ff */
[----:B------:R-:W-:Y:S01]  /*0c10*/  IMAD.SHL.U32 R216, R16, 0x4, RZ ;  /* 0x0000000410d87824 */ /* 0x000fe200078e00ff */
[----:B------:R-:W-:-:S03]  /*0c20*/  LOP3.LUT R25, R8, 0xfffffe00, RZ, 0xc0, !PT ;  /* 0xfffffe0008197812 */ /* 0x000fc600078ec0ff */
[C---:B------:R-:W-:Y:S01]  /*0c30*/  VIADD R222, R216.reuse, 0x40 ;  /* 0x00000040d8de7836 */ /* 0x040fe20000000000 */
[C---:B------:R-:W-:Y:S01]  /*0c40*/  IADD3 R223, R216.reuse, 0x60, RZ ;  /* 0x00000060d8df7810 */ /* 0x040fe20007ffe0ff */
[C---:B------:R-:W-:Y:S01]  /*0c50*/  VIADD R221, R216.reuse, 0x20 ;  /* 0x00000020d8dd7836 */ /* 0x040fe20000000000 */
[----:B------:R-:W-:Y:S01]  /*0c60*/  SHF.R.S32.HI R217, RZ, 0x1f, R216 ;  /* 0x0000001fffd97819 */ /* 0x000fe200000114d8 */
[----:B------:R-:W-:Y:S01]  /*0c70*/  IMAD.IADD R214, R216, 0x1, R222 ;  /* 0x00000001d8d67824 */ /* 0x000fe200078e02de */
[----:B--2---:R-:W-:Y:S02]  /*0c80*/  R2UR UR5, R2 ;  /* 0x00000000020572ca */ /* 0x004fe400000e0000 */
[----:B------:R-:W-:Y:S02]  /*0c90*/  LEA.HI R2, R3, R0, RZ, 0x7 ;  /* 0x0000000003027211 */ /* 0x000fe400078f38ff */
[----:B------:R-:W-:Y:S02]  /*0ca0*/  LOP3.LUT R3, R4, 0x3fffff0, RZ, 0xc0, !PT ;  /* 0x03fffff004037812 */ /* 0x000fe400078ec0ff */
[----:B------:R-:W-:-:S02]  /*0cb0*/  LOP3.LUT R5, R2, 0xffffff80, RZ, 0xc0, !PT ;  /* 0xffffff8002057812 */ /* 0x000fc400078ec0ff */
[----:B------:R-:W-:Y:S02]  /*0cc0*/  LEA.HI R4, R4, R7, RZ, 0x1 ;  /* 0x0000000704047211 */ /* 0x000fe400078f08ff */
[C---:B------:R-:W-:Y:S01]  /*0cd0*/  IADD3 R21, R0.reuse, -R5, RZ ;  /* 0x8000000500157210 */ /* 0x040fe20007ffe0ff */
[----:B------:R-:W-:Y:S01]  /*0ce0*/  IMAD.IADD R5, R0, 0x1, -R3 ;  /* 0x0000000100057824 */ /* 0x000fe200078e0a03 */
[----:B------:R-:W-:Y:S01]  /*0cf0*/  SHF.R.S32.HI R3, RZ, 0x7, R2 ;  /* 0x00000007ff037819 */ /* 0x000fe20000011402 */
[----:B------:R-:W-:Y:S01]  /*0d00*/  ULOP3.LUT UR5, UR5, 0x1, URZ, 0xfc, !UPT ;  /* 0x0000000105057892 */ /* 0x000fe2000f8efc3f */
[----:B------:R-:W-:Y:S01]  /*0d10*/  SHF.R.S32.HI R9, RZ, 0x1f, R21 ;  /* 0x0000001fff097819 */ /* 0x000fe20000011415 */
[----:B------:R-:W-:Y:S01]  /*0d20*/  STL [R1+0x13c], R21 ;  /* 0x00013c1501007387 */ /* 0x000fe20000100800 */
[----:B------:R-:W-:Y:S02]  /*0d30*/  LEA.HI R2, R2, R3, RZ, 0x1 ;  /* 0x0000000302027211 */ /* 0x000fe400078f08ff */
[CC--:B------:R-:W-:Y:S01]  /*0d40*/  LEA.HI R10, R9.reuse, R21.reuse, RZ, 0x2 ;  /* 0x00000015090a7211 */ /* 0x0c0fe200078f10ff */
[----:B------:R0:W-:Y:S01]  /*0d50*/  STL [R1+0x8c], R16 ;  /* 0x00008c1001007387 */ /* 0x0001e20000100800 */
[----:B------:R-:W-:-:S02]  /*0d60*/  LEA.HI R9, R9, R21, RZ, 0x5 ;  /* 0x0000001509097211 */ /* 0x000fc400078f28ff */
[--C-:B------:R-:W-:Y:S02]  /*0d70*/  SHF.R.S32.HI R0, RZ, 0x2, R10.reuse ;  /* 0x00000002ff007819 */ /* 0x100fe4000001140a */
[----:B------:R-:W-:Y:S02]  /*0d80*/  SHF.R.S32.HI R11, RZ, 0x1f, R10 ;  /* 0x0000001fff0b7819 */ /* 0x000fe4000001140a */
[----:B------:R-:W-:Y:S02]  /*0d90*/  SHF.R.S32.HI R9, RZ, 0x5, R9 ;  /* 0x00000005ff097819 */ /* 0x000fe40000011409 */
[----:B------:R-:W-:Y:S01]  /*0da0*/  LEA.HI R11, R11, R0, RZ, 0x3 ;  /* 0x000000000b0b7211 */ /* 0x000fe200078f18ff */
[----:B0-----:R-:W-:Y:S01]  /*0db0*/  IMAD.SHL.U32 R16, R16, 0x8, RZ ;  /* 0x0000000810107824 */ /* 0x001fe200078e00ff */
[----:B------:R-:W-:Y:S02]  /*0dc0*/  LOP3.LUT R4, R4, 0x1ffffffe, RZ, 0xc0, !PT ;  /* 0x1ffffffe04047812 */ /* 0x000fe400078ec0ff */
[----:B------:R-:W-:Y:S01]  /*0dd0*/  LOP3.LUT R11, R11, 0xfffffff8, RZ, 0xc0, !PT ;  /* 0xfffffff80b0b7812 */ /* 0x000fe200078ec0ff */
[----:B------:R-:W-:Y:S01]  /*0de0*/  VIADD R22, R16, 0xc0 ;  /* 0x000000c010167836 */ /* 0x000fe20000000000 */
[----:B------:R-:W-:Y:S01]  /*0df0*/  LOP3.LUT R2, R2, 0x3fffffe, RZ, 0xc0, !PT ;  /* 0x03fffffe02027812 */ /* 0x000fe200078ec0ff */
[----:B------:R-:W-:Y:S01]  /*0e00*/  IMAD.IADD R4, R7, 0x1, -R4 ;  /* 0x0000000107047824 */ /* 0x000fe200078e0a04 */
[----:B------:R-:W-:Y:S01]  /*0e10*/  LEA R5, R5, R6, 0x6 ;  /* 0x0000000605057211 */ /* 0x000fe200078e30ff */
[----:B------:R-:W-:Y:S01]  /*0e20*/  IMAD.IADD R0, R0, 0x1, -R11 ;  /* 0x0000000100007824 */ /* 0x000fe200078e0a0b */
[----:B------:R-:W-:Y:S01]  /*0e30*/  IADD3 R7, R225, 0x20, RZ ;  /* 0x00000020e1077810 */ /* 0x000fe20007ffe0ff */
[----:B------:R-:W-:Y:S01]  /*0e40*/  IMAD.IADD R2, R3, 0x1, -R2 ;  /* 0x0000000103027824 */ /* 0x000fe200078e0a02 */
[----:B------:R-:W-:Y:S01]  /*0e50*/  LOP3.LUT R10, R10, 0x7ffffffc, RZ, 0xc0, !PT ;  /* 0x7ffffffc0a0a7812 */ /* 0x000fe200078ec0ff */
[----:B------:R-:W-:Y:S01]  /*0e60*/  IMAD R9, R9, 0x10, R0 ;  /* 0x0000001009097824 */ /* 0x000fe200078e0200 */
[----:B------:R-:W-:Y:S01]  /*0e70*/  SHF.R.S32.HI R6, RZ, 0x1f, R7 ;  /* 0x0000001fff067819 */ /* 0x000fe20000011407 */
[----:B------:R-:W-:Y:S01]  /*0e80*/  IMAD.SHL.U32 R0, R225, 0x40, RZ ;  /* 0x00000040e1007824 */ /* 0x000fe200078e00ff */
[----:B------:R-:W-:Y:S01]  /*0e90*/  SHF.R.S32.HI R17, RZ, 0x1f, R16 ;  /* 0x0000001fff117819 */ /* 0x000fe20000011410 */
[----:B------:R-:W-:Y:S01]  /*0ea0*/  IMAD R3, R4, 0x8, R5 ;  /* 0x0000000804037824 */ /* 0x000fe200078e0205 */
[----:B------:R-:W-:Y:S01]  /*0eb0*/  SHF.R.S32.HI R5, RZ, 0x1f, R214 ;  /* 0x0000001fff057819 */ /* 0x000fe200000114d6 */
[----:B------:R-:W-:Y:S01]  /*0ec0*/  IMAD.SHL.U32 R4, R7, 0x40, RZ ;  /* 0x0000004007047824 */ /* 0x000fe200078e00ff */
[----:B------:R-:W-:Y:S01]  /*0ed0*/  LOP3.LUT R19, R0, 0x1c0, RZ, 0xc0, !PT ;  /* 0x000001c000137812 */ /* 0x000fe200078ec0ff */
[----:B------:R-:W-:Y:S01]  /*0ee0*/  IMAD R11, R2, 0x40, R9 ;  /* 0x00000040020b7824 */ /* 0x000fe200078e0209 */
[----:B------:R-:W-:Y:S01]  /*0ef0*/  LEA.HI R0, R12, R12, RZ, 0x1 ;  /* 0x0000000c0c007211 */ /* 0x000fe200078f08ff */
[----:B------:R0:W-:Y:S01]  /*0f00*/  STL [R1+0x1d0], R3 ;  /* 0x0001d00301007387 */ /* 0x0001e20000100800 */
[----:B------:R-:W-:Y:S01]  /*0f10*/  LEA.HI R6, R6, R7, RZ, 0x3 ;  /* 0x0000000706067211 */ /* 0x000fe200078f18ff */
[----:B------:R-:W-:Y:S01]  /*0f20*/  VIADD R9, R225, 0x40 ;  /* 0x00000040e1097836 */ /* 0x000fe20000000000 */
[----:B------:R-:W-:Y:S01]  /*0f30*/  LEA.HI R212, R5, R214, RZ, 0x3 ;  /* 0x000000d605d47211 */ /* 0x000fe200078f18ff */
[----:B------:R-:W-:Y:S01]  /*0f40*/  STL [R1+0x68], R25 ;  /* 0x0000681901007387 */ /* 0x000fe20000100800 */
[----:B------:R-:W-:Y:S01]  /*0f50*/  LOP3.LUT R24, R4, 0x1c0, RZ, 0xc0, !PT ;  /* 0x000001c004187812 */ /* 0x000fe200078ec0ff */
[----:B------:R-:W-:Y:S01]  /*0f60*/  IMAD.SHL.U32 R6, R6, 0x40, RZ ;  /* 0x0000004006067824 */ /* 0x000fe200078e00ff */
[----:B------:R-:W-:Y:S01]  /*0f70*/  SHF.R.U32.HI R26, RZ, 0x3, R19 ;  /* 0x00000003ff1a7819 */ /* 0x000fe20000011613 */
[----:B------:R-:W-:Y:S01]  /*0f80*/  IMAD.IADD R10, R21, 0x1, -R10 ;  /* 0x00000001150a7824 */ /* 0x000fe200078e0a0a */
[----:B------:R-:W-:-:S02]  /*0f90*/  SHF.R.S32.HI R2, RZ, 0x1f, R9 ;  /* 0x0000001fff027819 */ /* 0x000fc40000011409 */
[----:B0-----:R-:W-:Y:S02]  /*0fa0*/  LOP3.LUT R3, R0, 0x1ffffffe, RZ, 0xc0, !PT ;  /* 0x1ffffffe00037812 */ /* 0x001fe400078ec0ff */
[----:B------:R-:W-:Y:S02]  /*0fb0*/  LEA.HI R0, R5, R214, RZ, 0x6 ;  /* 0x000000d605007211 */ /* 0x000fe400078f30ff */
[----:B------:R-:W-:Y:S01]  /*0fc0*/  LOP3.LUT R18, R6, 0xfffffe00, RZ, 0xc0, !PT ;  /* 0xfffffe0006127812 */ /* 0x000fe200078ec0ff */
[----:B------:R-:W-:Y:S01]  /*0fd0*/  IMAD.MOV.U32 R6, RZ, RZ, R14 ;  /* 0x000000ffff067224 */ /* 0x000fe200078e000e */
[----:B------:R-:W-:Y:S01]  /*0fe0*/  LEA.HI R2, R2, R9, RZ, 0x3 ;  /* 0x0000000902027211 */ /* 0x000fe200078f18ff */
[----:B------:R-:W-:Y:S01]  /*0ff0*/  IMAD.SHL.U32 R4, R0, 0x80, RZ ;  /* 0x0000008000047824 */ /* 0x000fe200078e00ff */
[----:B------:R-:W-:Y:S01]  /*1000*/  LOP3.LUT R0, R19, 0x38, R212, 0xf8, !PT ;  /* 0x0000003813007812 */ /* 0x000fe200078ef8d4 */
[----:B------:R-:W-:Y:S01]  /*1010*/  STL [R1+0x64], R18 ;  /* 0x0000641201007387 */ /* 0x000fe20000100800 */
[----:B------:R-:W-:Y:S01]  /*1020*/  SHF.R.U32.HI R20, RZ, 0x3, R24 ;  /* 0x00000003ff147819 */ /* 0x000fe20000011618 */
[----:B------:R-:W-:Y:S01]  /*1030*/  IMAD.SHL.U32 R2, R2, 0x40, RZ ;  /* 0x0000004002027824 */ /* 0x000fe200078e00ff */
[----:B------:R-:W-:Y:S01]  /*1040*/  LOP3.LUT R5, R0, R26, RZ, 0x3c, !PT ;  /* 0x0000001a00057212 */ /* 0x000fe200078e3cff */
[----:B------:R-:W-:Y:S01]  /*1050*/  IMAD.U32 R0, RZ, RZ, UR5 ;  /* 0x00000005ff007e24 */ /* 0x000fe2000f8e00ff */
[----:B------:R-:W-:Y:S01]  /*1060*/  STL [R1+0x1cc], R11 ;  /* 0x0001cc0b01007387 */ /* 0x000fe20000100800 */
[----:B------:R-:W-:-:S02]  /*1070*/  LOP3.LUT R4, R4, 0xffffe000, RZ, 0xc0, !PT ;  /* 0xffffe00004047812 */ /* 0x000fc400078ec0ff */
[----:B------:R-:W-:Y:S01]  /*1080*/  LOP3.LUT R7, R24, 0x38, R212, 0xf8, !PT ;  /* 0x0000003818077812 */ /* 0x000fe200078ef8d4 */
[----:B------:R-:W-:Y:S01]  /*1090*/  STL [R1+0xa0], RZ ;  /* 0x0000a0ff01007387 */ /* 0x000fe20000100800 */
[----:B------:R-:W-:Y:S01]  /*10a0*/  IADD3 R3, R12, -R3, RZ ;  /* 0x800000030c037210 */ /* 0x000fe20007ffe0ff */
[----:B------:R-:W-:Y:S01]  /*10b0*/  IMAD.U32 R12, RZ, RZ, UR4 ;  /* 0x00000004ff0c7e24 */ /* 0x000fe2000f8e00ff */
[----:B------:R-:W-:Y:S01]  /*10c0*/  IADD3 R8, R5, R4, R25 ;  /* 0x0000000405087210 */ /* 0x000fe20007ffe019 */
[----:B------:R0:W-:Y:S01]  /*10d0*/  STL [R1+0x5c], R0 ;  /* 0x00005c0001007387 */ /* 0x0001e20000100800 */
[----:B------:R-:W-:Y:S01]  /*10e0*/  IMAD.MOV.U32 R5, RZ, RZ, R13 ;  /* 0x000000ffff057224 */ /* 0x000fe200078e000d */
[----:B------:R-:W-:Y:S01]  /*10f0*/  LOP3.LUT R7, R7, R20, RZ, 0x3c, !PT ;  /* 0x0000001407077212 */ /* 0x000fe200078e3cff */
[----:B------:R-:W-:Y:S01]  /*1100*/  IMAD R3, R3, 0x8, R11 ;  /* 0x0000000803037824 */ /* 0x000fe200078e020b */
[----:B------:R-:W-:Y:S01]  /*1110*/  SHF.R.S32.HI R14, RZ, 0x1f, R221 ;  /* 0x0000001fff0e7819 */ /* 0x000fe200000114dd */
[----:B------:R1:W-:Y:S01]  /*1120*/  STL [R1+0x128], R12 ;  /* 0x0001280c01007387 */ /* 0x0003e20000100800 */
[----:B------:R-:W-:Y:S01]  /*1130*/  IADD3 R4, R7, R4, R18 ;  /* 0x0000000407047210 */ /* 0x000fe20007ffe012 */
[----:B------:R-:W-:Y:S01]  /*1140*/  IMAD.MOV.U32 R7, RZ, RZ, R15 ;  /* 0x000000ffff077224 */ /* 0x000fe200078e000f */
[----:B------:R-:W-:Y:S01]  /*1150*/  SHF.R.S32.HI R15, RZ, 0x1f, R222 ;  /* 0x0000001fff0f7819 */ /* 0x000fe200000114de */
[----:B0-----:R-:W-:Y:S01]  /*1160*/  IMAD.SHL.U32 R0, R9, 0x40, RZ ;  /* 0x0000004009007824 */ /* 0x001fe200078e00ff */
[----:B------:R-:W-:-:S02]  /*1170*/  LOP3.LUT R2, R2, 0xfffffe00, RZ, 0xc0, !PT ;  /* 0xfffffe0002027812 */ /* 0x000fc400078ec0ff */
[----:B------:R-:W-:Y:S02]  /*1180*/  SHF.L.U32 R45, R10, 0x1, RZ ;  /* 0x000000010a2d7819 */ /* 0x000fe400000006ff */
[----:B------:R-:W-:Y:S02]  /*1190*/  LOP3.LUT R9, R0, 0x1c0, RZ, 0xc0, !PT ;  /* 0x000001c000097812 */ /* 0x000fe400078ec0ff */
[----:B------:R-:W-:Y:S01]  /*11a0*/  LOP3.LUT R0, R19, 0x38, R16, 0xf8, !PT ;  /* 0x0000003813007812 */ /* 0x000fe200078ef810 */
[C---:B------:R-:W-:Y:S01]  /*11b0*/  VIADD R44, R45.reuse, 0x8 ;  /* 0x000000082d2c7836 */ /* 0x040fe20000000000 */
[----:B-1----:R-:W-:Y:S01]  /*11c0*/  SHF.R.U32.HI R12, RZ, 0x3, R9 ;  /* 0x00000003ff0c7819 */ /* 0x002fe20000011609 */
[----:B------:R-:W-:Y:S01]  /*11d0*/  VIADD R43, R45, 0x10 ;  /* 0x000000102d2b7836 */ /* 0x000fe20000000000 */
[----:B------:R-:W-:Y:S01]  /*11e0*/  LOP3.LUT R13, R25, R0, R26, 0xf6, !PT ;  /* 0x00000000190d7212 */ /* 0x000fe200078ef61a */
[----:B------:R-:W-:Y:S01]  /*11f0*/  VIADD R42, R45, 0x18 ;  /* 0x000000182d2a7836 */ /* 0x000fe20000000000 */
[--C-:B------:R-:W-:Y:S01]  /*1200*/  LOP3.LUT R9, R9, 0x38, R16.reuse, 0xf8, !PT ;  /* 0x0000003809097812 */ /* 0x100fe200078ef810 */
[C---:B------:R-:W-:Y:S01]  /*1210*/  VIADD R41, R45.reuse, 0x20 ;  /* 0x000000202d297836 */ /* 0x040fe20000000000 */
[----:B------:R-:W-:Y:S01]  /*1220*/  LOP3.LUT R0, R24, 0x38, R16, 0xf8, !PT ;  /* 0x0000003818007812 */ /* 0x000fe200078ef810 */
[----:B------:R0:W-:Y:S01]  /*1230*/  STL [R1+0x88], R13 ;  /* 0x0000880d01007387 */ /* 0x0001e20000100800 */
[----:B------:R-:W-:Y:S01]  /*1240*/  LOP3.LUT R9, R2, R9, R12, 0xf6, !PT ;  /* 0x0000000902097212 */ /* 0x000fe200078ef60c */
[C---:B------:R-:W-:Y:S01]  /*1250*/  VIADD R39, R45.reuse, 0x30 ;  /* 0x000000302d277836 */ /* 0x040fe20000000000 */
[----:B------:R-:W-:Y:S01]  /*1260*/  LOP3.LUT R0, R18, R0, R20, 0xf6, !PT ;  /* 0x0000000012007212 */ /* 0x000fe200078ef614 */
[----:B------:R1:W-:Y:S01]  /*1270*/  STL [R1+0x134], R14 ;  /* 0x0001340e01007387 */ /* 0x0003e20000100800 */
[C---:B------:R-:W-:Y:S01]  /*1280*/  IADD3 R40, R45.reuse, 0x28, RZ ;  /* 0x000000282d287810 */ /* 0x040fe20007ffe0ff */
[C---:B------:R-:W-:Y:S01]  /*1290*/  VIADD R38, R45.reuse, 0x38 ;  /* 0x000000382d267836 */ /* 0x040fe20000000000 */
[C---:B------:R-:W-:Y:S01]  /*12a0*/  IADD3 R35, R45.reuse, 0x50, RZ ;  /* 0x000000502d237810 */ /* 0x040fe20007ffe0ff */
[----:B------:R2:W-:Y:S01]  /*12b0*/  STL [R1+0x130], R15 ;  /* 0x0001300f01007387 */ /* 0x0005e20000100800 */
[----:B------:R-:W-:Y:S01]  /*12c0*/  VIADD R37, R45, 0x40 ;  /* 0x000000402d257836 */ /* 0x000fe20000000000 */
[----:B0-----:R-:W-:Y:S01]  /*12d0*/  LEA R13, R13, UR4, 0x1 ;  /* 0x000000040d0d7c11 */ /* 0x001fe2000f8e08ff */
[C---:B------:R-:W-:Y:S01]  /*12e0*/  VIADD R36, R45.reuse, 0x48 ;  /* 0x000000482d247836 */ /* 0x040fe20000000000 */
[C---:B------:R-:W-:Y:S01]  /*12f0*/  IADD3 R30, R45.reuse, 0x78, RZ ;  /* 0x000000782d1e7810 */ /* 0x040fe20007ffe0ff */
[C---:B------:R-:W-:Y:S01]  /*1300*/  VIADD R34, R45.reuse, 0x58 ;  /* 0x000000582d227836 */ /* 0x040fe20000000000 */
[----:B-1----:R-:W-:Y:S01]  /*1310*/  SHF.R.S32.HI R14, RZ, 0x1f, R223 ;  /* 0x0000001fff0e7819 */ /* 0x002fe200000114df */
[C---:B------:R-:W-:Y:S01]  /*1320*/  VIADD R33, R45.reuse, 0x60 ;  /* 0x000000602d217836 */ /* 0x040fe20000000000 */
[C---:B------:R-:W-:Y:S01]  /*1330*/  IADD3 R25, R45.reuse, 0xa0, RZ ;  /* 0x000000a02d197810 */ /* 0x040fe20007ffe0ff */
[C---:B------:R-:W-:Y:S01]  /*1340*/  VIADD R32, R45.reuse, 0x68 ;  /* 0x000000682d207836 */ /* 0x040fe20000000000 */
[C---:B--2---:R-:W-:Y:S01]  /*1350*/  IADD3 R15, R45.reuse, 0xc8, RZ ;  /* 0x000000c82d0f7810 */ /* 0x044fe20007ffe0ff */
[----:B------:R-:W-:Y:S01]  /*1360*/  STL [R1+0x12c], R14 ;  /* 0x00012c0e01007387 */ /* 0x000fe20000100800 */
[C---:B------:R-:W-:Y:S01]  /*1370*/  VIADD R31, R45.reuse, 0x70 ;  /* 0x000000702d1f7836 */ /* 0x040fe20000000000 */
[----:B------:R-:W-:Y:S01]  /*1380*/  SHF.R.S32.HI R218, RZ, 0x1f, R22 ;  /* 0x0000001fffda7819 */ /* 0x000fe20000011416 */
[C---:B------:R-:W-:Y:S01]  /*1390*/  VIADD R29, R45.reuse, 0x80 ;  /* 0x000000802d1d7836 */ /* 0x040fe20000000000 */
[----:B------:R-:W-:Y:S01]  /*13a0*/  STL [R1+0x70], R13 ;  /* 0x0000700d01007387 */ /* 0x000fe20000100800 */
[----:B------:R-:W-:-:S02]  /*13b0*/  VIADD R28, R45, 0x88 ;  /* 0x000000882d1c7836 */ /* 0x000fc40000000000 */
[C---:B------:R-:W-:Y:S01]  /*13c0*/  VIADD R27, R45.reuse, 0x90 ;  /* 0x000000902d1b7836 */ /* 0x040fe20000000000 */
[----:B------:R0:W-:Y:S01]  /*13d0*/  STL [R1+0x60], R2 ;  /* 0x0000600201007387 */ /* 0x0001e20000100800 */
[C---:B------:R-:W-:Y:S02]  /*13e0*/  VIADD R26, R45.reuse, 0x98 ;  /* 0x000000982d1a7836 */ /* 0x040fe40000000000 */
[C---:B------:R-:W-:Y:S01]  /*13f0*/  VIADD R24, R45.reuse, 0xa8 ;  /* 0x000000a82d187836 */ /* 0x040fe20000000000 */
[----:B------:R-:W-:Y:S01]  /*1400*/  STL [R1+0x80], R45 ;  /* 0x0000802d01007387 */ /* 0x000fe20000100800 */
[C---:B------:R-:W-:Y:S02]  /*1410*/  VIADD R21, R45.reuse, 0xb0 ;  /* 0x000000b02d157836 */ /* 0x040fe40000000000 */
[C---:B------:R-:W-:Y:S02]  /*1420*/  VIADD R20, R45.reuse, 0xb8 ;  /* 0x000000b82d147836 */ /* 0x040fe40000000000 */
[C---:B------:R-:W-:Y:S01]  /*1430*/  VIADD R18, R45.reuse, 0xc0 ;  /* 0x000000c02d127836 */ /* 0x040fe20000000000 */
[----:B0-----:R-:W-:Y:S01]  /*1440*/  SHF.R.S32.HI R2, RZ, 0x3, R212 ;  /* 0x00000003ff027819 */ /* 0x001fe200000114d4 */
[C---:B------:R-:W-:Y:S01]  /*1450*/  VIADD R14, R45.reuse, 0xd0 ;  /* 0x000000d02d0e7836 */ /* 0x040fe20000000000 */
[----:B------:R-:W-:Y:S01]  /*1460*/  LOP3.LUT R212, R212, 0xfffffff8, RZ, 0xc0, !PT ;  /* 0xfffffff8d4d47812 */ /* 0x000fe200078ec0ff */
[----:B------:R-:W-:-:S02]  /*1470*/  VIADD R13, R45, 0xd8 ;  /* 0x000000d82d0d7836 */ /* 0x000fc40000000000 */
[----:B------:R0:W-:Y:S01]  /*1480*/  STL [R1+0x138], R2 ;  /* 0x0001380201007387 */ /* 0x0001e20000100800 */
[C---:B------:R-:W-:Y:S01]  /*1490*/  VIADD R12, R45.reuse, 0xe0 ;  /* 0x000000e02d0c7836 */ /* 0x040fe20000000000 */
[----:B------:R-:W-:Y:S01]  /*14a0*/  SHF.R.S32.HI R215, RZ, 0x1f, R212 ;  /* 0x0000001fffd77819 */ /* 0x000fe200000114d4 */
[----:B------:R-:W-:Y:S02]  /*14b0*/  VIADD R10, R45, 0xe8 ;  /* 0x000000e82d0a7836 */ /* 0x000fe40000000000 */
[----:B------:R-:W-:Y:S01]  /*14c0*/  VIADD R19, R16, 0x80 ;  /* 0x0000008010137836 */ /* 0x000fe20000000000 */
[----:B0-----:R-:W-:Y:S02]  /*14d0*/  LEA R2, R0, UR4, 0x1 ;  /* 0x0000000400027c11 */ /* 0x001fe4000f8e08ff */
[----:B------:R-:W-:Y:S02]  /*14e0*/  LEA R0, R9, UR4, 0x1 ;  /* 0x0000000409007c11 */ /* 0x000fe4000f8e08ff */
[----:B------:R-:W-:Y:S01]  /*14f0*/  SHF.R.S32.HI R9, RZ, 0x1f, R43 ;  /* 0x0000001fff097819 */ /* 0x000fe2000001142b */
[----:B------:R0:W-:Y:S01]  /*1500*/  STL [R1+0x1c4], R2 ;  /* 0x0001c40201007387 */ /* 0x0001e20000100800 */
[----:B------:R-:W-:-:S03]  /*1510*/  SHF.R.S32.HI R219, RZ, 0x1f, R19 ;  /* 0x0000001fffdb7819 */ /* 0x000fc60000011413 */
[----:B------:R1:W-:Y:S04]  /*1520*/  STL [R1+0x1bc], R0 ;  /* 0x0001bc0001007387 */ /* 0x0003e80000100800 */
[----:B------:R2:W-:Y:S01]  /*1530*/  STL [R1+0x120], R44 ;  /* 0x0001202c01007387 */ /* 0x0005e20000100800 */
[----:B0-----:R-:W-:-:S03]  /*1540*/  IADD3 R2, R45, 0xf0, RZ ;  /* 0x000000f02d027810 */ /* 0x001fc60007ffe0ff */
[----:B------:R-:W-:Y:S01]  /*1550*/  STL [R1+0x11c], R43 ;  /* 0x00011c2b01007387 */ /* 0x000fe20000100800 */
[----:B-1----:R-:W-:-:S03]  /*1560*/  VIADD R0, R45, 0xf8 ;  /* 0x000000f82d007836 */ /* 0x002fc60000000000 */
[----:B------:R0:W-:Y:S01]  /*1570*/  STL [R1+0x118], R42 ;  /* 0x0001182a01007387 */ /* 0x0001e20000100800 */
[----:B--2---:R-:W-:-:S03]  /*1580*/  SHF.R.S32.HI R44, RZ, 0x1f, R44 ;  /* 0x0000001fff2c7819 */ /* 0x004fc6000001142c */
[----:B------:R1:W-:Y:S04]  /*1590*/  STL [R1+0x114], R41 ;  /* 0x0001142901007387 */ /* 0x0003e80000100800 */
[----:B------:R-:W-:Y:S01]  /*15a0*/  STL [R1+0x110], R40 ;  /* 0x0001102801007387 */ /* 0x000fe20000100800 */
[----:B0-----:R-:W-:-:S03]  /*15b0*/  SHF.R.S32.HI R42, RZ, 0x1f, R42 ;  /* 0x0000001fff2a7819 */ /* 0x001fc6000001142a */
[----:B------:R0:W-:Y:S01]  /*15c0*/  STL [R1+0x10c], R39 ;  /* 0x00010c2701007387 */ /* 0x0001e20000100800 */
[----:B-1----:R-:W-:-:S03]  /*15d0*/  SHF.R.S32.HI R41, RZ, 0x1f, R41 ;  /* 0x0000001fff297819 */ /* 0x002fc60000011429 */
        /* <DEDUP_REMOVED lines=40> */
[----:B------:R-:W-:Y:S04]  /*1860*/  STL [R1+0x1b8], R44 ;  /* 0x0001b82c01007387 */ /* 0x000fe80000100800 */
[----:B------:R1:W-:Y:S01]  /*1870*/  STL [R1+0xa8], R0 ;  /* 0x0000a80001007387 */ /* 0x0003e20000100800 */
[----:B0-----:R-:W-:-:S03]  /*1880*/  SHF.R.S32.HI R2, RZ, 0x1f, R2 ;  /* 0x0000001fff027819 */ /* 0x001fc60000011402 */
[----:B------:R0:W-:Y:S04]  /*1890*/  STL [R1+0x1b4], R9 ;  /* 0x0001b40901007387 */ /* 0x0001e80000100800 */
[----:B------:R-:W-:Y:S01]  /*18a0*/  STL [R1+0x1b0], R42 ;  /* 0x0001b02a01007387 */ /* 0x000fe20000100800 */
[----:B-1----:R-:W-:-:S03]  /*18b0*/  SHF.R.S32.HI R0, RZ, 0x1f, R0 ;  /* 0x0000001fff007819 */ /* 0x002fc60000011400 */
        /* <DEDUP_REMOVED lines=34> */
[----:B------:R-:W-:Y:S04]  /*1ae0*/  STL [R1+0x148], R9 ;  /* 0x0001480901007387 */ /* 0x000fe80000100800 */
[----:B------:R0:W-:Y:S04]  /*1af0*/  STL [R1+0x144], R2 ;  /* 0x0001440201007387 */ /* 0x0001e80000100800 */
[----:B------:R1:W-:Y:S04]  /*1b00*/  STL [R1+0x140], R0 ;  /* 0x0001400001007387 */ /* 0x0003e80000100800 */
[----:B------:R2:W-:Y:S01]  /*1b10*/  STL [R1+0x84], R3 ;  /* 0x0000840301007387 */ /* 0x0005e20000100800 */
[----:B0-----:R-:W-:-:S02]  /*1b20*/  LEA R2, R8, UR4, 0x1 ;  /* 0x0000000408027c11 */ /* 0x001fc4000f8e08ff */
[----:B-1----:R-:W-:-:S05]  /*1b30*/  LEA R0, R4, UR4, 0x1 ;  /* 0x0000000404007c11 */ /* 0x002fca000f8e08ff */
[----:B------:R2:W-:Y:S04]  /*1b40*/  STL [R1+0x1c0], R0 ;  /* 0x0001c00001007387 */ /* 0x0005e80000100800 */
[----:B------:R2:W-:Y:S02]  /*1b50*/  STL [R1+0x1c8], R2 ;  /* 0x0001c80201007387 */ /* 0x0005e40000100800 */
.L_x_2927:
[----:B0-23--:R-:W0:Y:S01]  /*1b60*/  LDC.64 R2, c[0x0][0xc88] ;  /* 0x00032200ff027b82 */ /* 0x00de220000000a00 */
[----:B------:R-:W-:Y:S01]  /*1b70*/  ULDC.64 UR4, c[0x0][0xa28] ;  /* 0x00028a0000047ab9 */ /* 0x000fe20000000a00 */
[----:B------:R-:W-:Y:S01]  /*1b80*/  ULDC.64 UR8, c[0x0][0xa18] ;  /* 0x0002860000087ab9 */ /* 0x000fe20000000a00 */
[----:B------:R-:W-:Y:S01]  /*1b90*/  ULDC.64 UR6, c[0x0][0xa08] ;  /* 0x0002820000067ab9 */ /* 0x000fe20000000a00 */
[----:B0-----:R-:W-:-:S05]  /*1ba0*/  IMAD.WIDE R2, R7, 0x4, R2 ;  /* 0x0000000407027825 */ /* 0x001fca00078e0202 */
[----:B------:R-:W2:Y:S01]  /*1bb0*/  LDG.E R25, desc[UR60][R2.64] ;  /* 0x0000003c02197981 */ /* 0x000ea2000c1e1900 */
[----:B------:R-:W-:Y:S01]  /*1bc0*/  ISETP.NE.U32.AND P2, PT, RZ, UR4, PT ;  /* 0x00000004ff007c0c */ /* 0x000fe2000bf45070 */
[----:B----4-:R-:W-:Y:S01]  /*1bd0*/  IMAD.MOV.U32 R11, RZ, RZ, RZ ;  /* 0x000000ffff0b7224 */ /* 0x010fe200078e00ff */
[----:B------:R-:W-:Y:S02]  /*1be0*/  ISETP.NE.U32.AND P1, PT, RZ, UR8, PT ;  /* 0x00000008ff007c0c */ /* 0x000fe4000bf25070 */
[----:B------:R-:W-:Y:S02]  /*1bf0*/  ISETP.NE.AND.EX P2, PT, RZ, UR5, PT, P2 ;  /* 0x00000005ff007c0c */ /* 0x000fe4000bf45320 */
[----:B------:R-:W-:Y:S02]  /*1c00*/  ISETP.NE.AND.EX P1, PT, RZ, UR9, PT, P1 ;  /* 0x00000009ff007c0c */ /* 0x000fe4000bf25310 */
[----:B------:R-:W-:Y:S02]  /*1c10*/  ISETP.NE.U32.AND P0, PT, RZ, UR6, PT ;  /* 0x00000006ff007c0c */ /* 0x000fe4000bf05070 */
[----:B------:R-:W-:-:S02]  /*1c20*/  MOV R115, RZ ;  /* 0x000000ff00737202 */ /* 0x000fc40000000f00 */
[----:B------:R-:W-:Y:S02]  /*1c30*/  ISETP.NE.AND.EX P0, PT, RZ, UR7, PT, P0 ;  /* 0x00000007ff007c0c */ /* 0x000fe4000bf05300 */
[----:B--2---:R-:W-:Y:S01]  /*1c40*/  SHF.R.S32.HI R0, RZ, 0x1f, R25 ;  /* 0x0000001fff007819 */ /* 0x004fe20000011419 */
[C---:B------:R-:W-:Y:S02]  /*1c50*/  IMAD.SHL.U32 R28, R25.reuse, 0x4, RZ ;  /* 0x00000004191c7824 */ /* 0x040fe400078e00ff */
[C---:B------:R-:W-:Y:S01]  /*1c60*/  @P2 LEA R8, P3, R25.reuse, UR4, 0x2 ;  /* 0x0000000419082c11 */ /* 0x040fe2000f8610ff */
[----:B------:R-:W-:Y:S01]  /*1c70*/  STL [R1+0x94], R25 ;  /* 0x0000941901007387 */ /* 0x000fe20000100800 */
[C-C-:B------:R-:W-:Y:S02]  /*1c80*/  SHF.L.U64.HI R27, R25.reuse, 0x2, R0.reuse ;  /* 0x00000002191b7819 */ /* 0x140fe40000010200 */
[----:B------:R-:W-:Y:S01]  /*1c90*/  @P2 LEA.HI.X R9, R25, UR5, R0, 0x2, P3 ;  /* 0x0000000519092c11 */ /* 0x000fe200098f1400 */
[----:B------:R-:W-:Y:S01]  /*1ca0*/  ULDC UR4, c[0x0][0x288] ;  /* 0x0000a20000047ab9 */ /* 0x000fe20000000800 */
[----:B------:R0:W-:Y:S01]  /*1cb0*/  STL [R1+0x124], R0 ;  /* 0x0001240001007387 */ /* 0x0001e20000100800 */
[----:B------:R-:W-:-:S03]  /*1cc0*/  IADD3 R2, P4, R28, UR6, RZ ;  /* 0x000000061c027c10 */ /* 0x000fc6000ff9e0ff */
[----:B-1---5:R1:W5:Y:S01]  /*1cd0*/  @P2 LDG.E R11, desc[UR60][R8.64] ;  /* 0x0000003c080b2981 */ /* 0x022362000c1e1900 */
[----:B------:R-:W-:Y:S01]  /*1ce0*/  IADD3.X R3, R27, UR7, RZ, P4, !PT ;  /* 0x000000071b037c10 */ /* 0x000fe2000a7fe4ff */
[----:B------:R-:W-:Y:S01]  /*1cf0*/  ULDC.64 UR6, c[0x0][0xa20] ;  /* 0x0002880000067ab9 */ /* 0x000fe20000000a00 */
[----:B------:R-:W-:Y:S01]  /*1d00*/  LOP3.LUT R4, R6, 0xff000000, RZ, 0xc0, !PT ;  /* 0xff00000006047812 */ /* 0x000fe200078ec0ff */
[----:B------:R-:W-:Y:S01]  /*1d10*/  STL [R1+0x98], R28 ;  /* 0x0000981c01007387 */ /* 0x000fe20000100800 */
[----:B0-----:R-:W-:Y:S01]  /*1d20*/  IMAD.U32 R0, RZ, RZ, UR4 ;  /* 0x00000004ff007e24 */ /* 0x001fe2000f8e00ff */
[----:B------:R-:W-:Y:S02]  /*1d30*/  ULDC.64 UR4, c[0x0][0x418] ;  /* 0x0001060000047ab9 */ /* 0x000fe40000000a00 */
[----:B------:R0:W5:Y:S01]  /*1d40*/  @P0 LDG.E R115, desc[UR60][R2.64] ;  /* 0x0000003c02730981 */ /* 0x000162000c1e1900 */
[----:B-1----:R-:W-:-:S03]  /*1d50*/  @P1 IADD3 R8, P2, R28, UR8, RZ ;  /* 0x000000081c081c10 */ /* 0x002fc6000ff5e0ff */
[----:B------:R-:W-:Y:S01]  /*1d60*/  STL [R1+0x9c], R27 ;  /* 0x00009c1b01007387 */ /* 0x000fe20000100800 */
[----:B------:R-:W-:-:S05]  /*1d70*/  @P1 IADD3.X R9, R27, UR9, RZ, P2, !PT ;  /* 0x000000091b091c10 */ /* 0x000fca00097fe4ff */
[----:B------:R-:W2:Y:S01]  /*1d80*/  @P1 LDG.E R0, desc[UR60][R8.64] ;  /* 0x0000003c08001981 */ /* 0x000ea2000c1e1900 */
[----:B------:R-:W-:-:S03]  /*1d90*/  UISETP.NE.U32.AND UP0, UPT, UR4, URZ, UPT ;  /* 0x0000003f0400728c */ /* 0x000fc6000bf05070 */
[----:B------:R-:W-:Y:S01]  /*1da0*/  ULDC UR4, c[0x0][0x424] ;  /* 0x0001090000047ab9 */ /* 0x000fe20000000800 */
[----:B------:R-:W-:Y:S01]  /*1db0*/  UISETP.NE.AND.EX UP0, UPT, UR5, URZ, UPT, UP0 ;  /* 0x0000003f0500728c */ /* 0x000fe2000bf05300 */
[----:B------:R-:W-:Y:S02]  /*1dc0*/  ISETP.NE.U32.AND P2, PT, RZ, UR6, PT ;  /* 0x00000006ff007c0c */ /* 0x000fe4000bf45070 */
[----:B------:R-:W-:Y:S01]  /*1dd0*/  ULDC UR5, c[0x0][0x2f0] ;  /* 0x0000bc0000057ab9 */ /* 0x000fe20000000800 */
[----:B------:R-:W-:Y:S01]  /*1de0*/  USEL UR4, UR4, 0x1, UP0 ;  /* 0x0000000104047887 */ /* 0x000fe20008000000 */
[----:B------:R-:W-:Y:S02]  /*1df0*/  SHF.R.U32.HI R7, RZ, 0x8, R4 ;  /* 0x00000008ff077819 */ /* 0x000fe40000011604 */
[----:B------:R-:W-:Y:S01]  /*1e00*/  ISETP.NE.AND.EX P2, PT, RZ, UR7, PT, P2 ;  /* 0x00000007ff007c0c */ /* 0x000fe2000bf45320 */
[----:B------:R-:W-:-:S03]  /*1e10*/  UIMAD UR4, UR4, UR5, URZ ;  /* 0x00000005040472a4 */ /* 0x000fc6000f8e023f */
[----:B------:R-:W-:Y:S01]  /*1e20*/  ULDC UR5, c[0x0][0x348] ;  /* 0x0000d20000057ab9 */ /* 0x000fe20000000800 */
[C---:B------:R-:W-:Y:S01]  /*1e30*/  LOP3.LUT R224, R6.reuse, 0xffff, RZ, 0xc0, !PT ;  /* 0x0000ffff06e07812 */ /* 0x040fe200078ec0ff */
[----:B--2---:R1:W-:Y:S01]  /*1e40*/  STL [R1+0x6c], R0 ;  /* 0x00006c0001007387 */ /* 0x0043e20000100800 */
[----:B------:R-:W-:Y:S01]  /*1e50*/  IMAD.MOV.U32 R10, RZ, RZ, R0 ;  /* 0x000000ffff0a7224 */ /* 0x000fe200078e0000 */
[----:B-1----:R-:W-:-:S04]  /*1e60*/  LOP3.LUT R0, R6, 0xff0000, RZ, 0xc0, !PT ;  /* 0x00ff000006007812 */ /* 0x002fc800078ec0ff */
[----:B------:R-:W-:Y:S01]  /*1e70*/  LEA.HI R8, R0, R7, RZ, 0x10 ;  /* 0x0000000700087211 */ /* 0x000fe200078f80ff */
[----:B0-----:R-:W-:Y:S06]  /*1e80*/  @P1 BRA `(.L_x_2650) ;  /* 0x0000000000281947 */ /* 0x001fec0003800000 */
[----:B------:R-:W-:Y:S02]  /*1e90*/  ULDC.64 UR8, c[0x0][0xa00] ;  /* 0x0002800000087ab9 */ /* 0x000fe40000000a00 */
[----:B------:R-:W-:-:S04]  /*1ea0*/  ISETP.NE.U32.AND P1, PT, RZ, UR8, PT ;  /* 0x00000008ff007c0c */ /* 0x000fc8000bf25070 */
[----:B------:R-:W-:-:S13]  /*1eb0*/  ISETP.NE.AND.EX P1, PT, RZ, UR9, PT, P1 ;  /* 0x00000009ff007c0c */ /* 0x000fda000bf25310 */
[----:B------:R-:W-:Y:S05]  /*1ec0*/  @!P1 BRA `(.L_x_2650) ;  /* 0x0000000000189947 */ /* 0x000fea0003800000 */
[----:B------:R-:W0:Y:S02]  /*1ed0*/  LDC.64 R6, c[0x0][0xa00] ;  /* 0x00028000ff067b82 */ /* 0x000e240000000a00 */
[----:B0-----:R-:W-:-:S05]  /*1ee0*/  IMAD.WIDE R6, R25, 0x4, R6 ;  /* 0x0000000419067825 */ /* 0x001fca00078e0206 */
[----:B------:R-:W2:Y:S04]  /*1ef0*/  LDG.E R0, desc[UR60][R6.64] ;  /* 0x0000003c06007981 */ /* 0x000ea8000c1e1900 */
[----:B------:R-:W2:Y:S02]  /*1f00*/  LDG.E R9, desc[UR60][R6.64+0x4] ;  /* 0x0000043c06097981 */ /* 0x000ea4000c1e1900 */
[----:B--2---:R-:W-:-:S05]  /*1f10*/  IMAD.IADD R10, R9, 0x1, -R0 ;  /* 0x00000001090a7824 */ /* 0x004fca00078e0a00 */
[----:B------:R0:W-:Y:S02]  /*1f20*/  STL [R1+0x6c], R10 ;  /* 0x00006c0a01007387 */ /* 0x0001e40000100800 */
.L_x_2650:
[----:B------:R-:W-:Y:S01]  /*1f30*/  IMAD.U32 R24, RZ, RZ, UR5 ;  /* 0x00000005ff187e24 */ /* 0x000fe2000f8e00ff */
[----:B------:R-:W-:Y:S01]  /*1f40*/  MOV R26, UR4 ;  /* 0x00000004001a7c02 */ /* 0x000fe20008000f00 */
[----:B------:R-:W-:Y:S06]  /*1f50*/  @!P2 BRA `(.L_x_2651) ;  /* 0x000000000010a947 */ /* 0x000fec0003800000 */
[----:B------:R-:W-:-:S04]  /*1f60*/  IADD3 R2, P0, R28, UR6, RZ ;  /* 0x000000061c027c10 */ /* 0x000fc8000ff1e0ff */
[----:B------:R-:W-:-:S05]  /*1f70*/  IADD3.X R3, R27, UR7, RZ, P0, !PT ;  /* 0x000000071b037c10 */ /* 0x000fca00087fe4ff */
[----:B------:R1:W5:Y:S01]  /*1f80*/  LDG.E R26, desc[UR60][R2.64] ;  /* 0x0000003c021a7981 */ /* 0x000362000c1e1900 */
[----:B------:R-:W-:Y:S05]  /*1f90*/  BRA `(.L_x_2652) ;  /* 0x0000000000107947 */ /* 0x000fea0003800000 */
.L_x_2651:
[----:B------:R-:W-:Y:S05]  /*1fa0*/  @!P0 BRA `(.L_x_2652) ;  /* 0x00000000000c8947 */ /* 0x000fea0003800000 */
[----:B------:R-:W2:Y:S04]  /*1fb0*/  LDG.E R7, desc[UR60][R2.64] ;  /* 0x0000003c02077981 */ /* 0x000ea8000c1e1900 */
[----:B------:R-:W2:Y:S02]  /*1fc0*/  LDG.E R26, desc[UR60][R2.64+0x4] ;  /* 0x0000043c021a7981 */ /* 0x000ea4000c1e1900 */
[----:B--2---:R-:W-:-:S07]  /*1fd0*/  IMAD.IADD R26, R26, 0x1, -R7 ;  /* 0x000000011a1a7824 */ /* 0x004fce00078e0a07 */
.L_x_2652:
[----:B------:R-:W-:Y:S01]  /*1fe0*/  ULDC.64 UR4, c[0x0][0xa10] ;  /* 0x0002840000047ab9 */ /* 0x000fe20000000a00 */
[----:B------:R-:W2:Y:S01]  /*1ff0*/  LDC R4, c[0x0][0x448] ;  /* 0x00011200ff047b82 */ /* 0x000ea20000000800 */
[----:B------:R-:W-:-:S04]  /*2000*/  ISETP.NE.U32.AND P0, PT, RZ, UR4, PT ;  /* 0x00000004ff007c0c */ /* 0x000fc8000bf05070 */
[----:B------:R-:W-:Y:S01]  /*2010*/  ISETP.NE.AND.EX P0, PT, RZ, UR5, PT, P0 ;  /* 0x00000005ff007c0c */ /* 0x000fe2000bf05300 */
[----:B------:R-:W-:-:S12]  /*2020*/  ULDC.64 UR4, c[0x0][0xa30] ;  /* 0x00028c0000047ab9 */ /* 0x000fd80000000a00 */
[----:B-1----:R-:W1:Y:S02]  /*2030*/  @P0 LDC.64 R2, c[0x0][0xa10] ;  /* 0x00028400ff020b82 */ /* 0x002e640000000a00 */
[----:B-1----:R-:W-:-:S05]  /*2040*/  @P0 IMAD.WIDE R2, R25, 0x4, R2 ;  /* 0x0000000419020825 */ /* 0x002fca00078e0202 */
[----:B------:R-:W3:Y:S04]  /*2050*/  @P0 LDG.E R0, desc[UR60][R2.64] ;  /* 0x0000003c02000981 */ /* 0x000ee8000c1e1900 */
[----:B------:R1:W3:Y:S01]  /*2060*/  @P0 LDG.E R7, desc[UR60][R2.64+0x4] ;  /* 0x0000043c02070981 */ /* 0x0002e2000c1e1900 */
[----:B------:R-:W-:Y:S01]  /*2070*/  ISETP.NE.U32.AND P1, PT, RZ, UR4, PT ;  /* 0x00000004ff007c0c */ /* 0x000fe2000bf25070 */
[----:B-----5:R-:W-:-:S03]  /*2080*/  IMAD.MOV.U32 R152, RZ, RZ, R26 ;  /* 0x000000ffff987224 */ /* 0x020fc600078e001a */
[----:B------:R-:W-:-:S13]  /*2090*/  ISETP.NE.AND.EX P1, PT, RZ, UR5, PT, P1 ;  /* 0x00000005ff007c0c */ /* 0x000fda000bf25310 */
[----:B-1----:R-:W-:-:S04]  /*20a0*/  @P1 IADD3 R2, P2, R28, UR4, RZ ;  /* 0x000000041c021c10 */ /* 0x002fc8000ff5e0ff */
[----:B------:R-:W-:-:S05]  /*20b0*/  @P1 IADD3.X R3, R27, UR5, RZ, P2, !PT ;  /* 0x000000051b031c10 */ /* 0x000fca00097fe4ff */
[----:B------:R1:W5:Y:S01]  /*20c0*/  @P1 LDG.E R152, desc[UR60][R2.64] ;  /* 0x0000003c02981981 */ /* 0x000362000c1e1900 */
[----:B--2---:R-:W-:Y:S01]  /*20d0*/  ISETP.NE.AND P1, PT, R4, 0x1, PT ;  /* 0x000000010400780c */ /* 0x004fe20003f25270 */
[----:B------:R-:W-:Y:S01]  /*20e0*/  IMAD.SHL.U32 R5, R5, 0x80, RZ ;  /* 0x0000008005057824 */ /* 0x000fe200078e00ff */
[----:B------:R-:W-:Y:S01]  /*20f0*/  LOP3.LUT R12, R8, 0xff, RZ, 0xc0, !PT ;  /* 0x000000ff080c7812 */ /* 0x000fe200078ec0ff */
[----:B------:R-:W-:Y:S01]  /*2100*/  IMAD.IADD R11, R26, 0x1, -R11 ;  /* 0x000000011a0b7824 */ /* 0x000fe200078e0a0b */
[----:B------:R-:W-:Y:S01]  /*2110*/  BSSY B0, `(.L_x_2653) ;  /* 0x0000038000007945 */ /* 0x000fe20003800000 */
[----:B------:R-:W-:Y:S01]  /*2120*/  VIADD R4, R5, 0x7f ;  /* 0x0000007f05047836 */ /* 0x000fe20000000000 */
[----:B------:R-:W-:Y:S07]  /*2130*/  STL [R1+0x74], R5 ;  /* 0x0000740501007387 */ /* 0x000fee0000100800 */
[----:B------:R-:W2:Y:S08]  /*2140*/  @P1 LDC R9, c[0x0][0x44c] ;  /* 0x00011300ff091b82 */ /* 0x000eb00000000800 */
[----:B------:R-:W4:Y:S01]  /*2150*/  @P1 LDC R13, c[0x0][0x450] ;  /* 0x00011400ff0d1b82 */ /* 0x000f220000000800 */
[----:B---3--:R-:W-:Y:S01]  /*2160*/  @P0 IADD3 R24, -R0, R7, RZ ;  /* 0x0000000700180210 */ /* 0x008fe20007ffe1ff */
[----:B--2---:R-:W-:-:S04]  /*2170*/  @P1 IMAD.HI.U32 R0, R4, R9, RZ ;  /* 0x0000000904001227 */ /* 0x004fc800078e00ff */
[----:B-1----:R-:W-:Y:S01]  /*2180*/  IMAD.IADD R2, R11, 0x1, R24 ;  /* 0x000000010b027824 */ /* 0x002fe200078e0218 */
[----:B----4-:R-:W-:-:S03]  /*2190*/  @P1 SHF.R.U32.HI R4, RZ, R13, R0 ;  /* 0x0000000dff041219 */ /* 0x010fc60000011600 */
[C---:B------:R-:W-:Y:S01]  /*21a0*/  VIADD R0, R2.reuse, 0x4f ;  /* 0x0000004f02007836 */ /* 0x040fe20000000000 */
[----:B------:R-:W-:Y:S01]  /*21b0*/  IADD3 R130, R2, 0x50, -R10 ;  /* 0x0000005002827810 */ /* 0x000fe20007ffe80a */
[----:B------:R1:W-:Y:S02]  /*21c0*/  STL [R1+0x78], R2 ;  /* 0x0000780201007387 */ /* 0x0003e40000100800 */
[----:B------:R-:W-:Y:S02]  /*21d0*/  IMAD.HI R0, R0, 0x66666667, RZ ;  /* 0x6666666700007827 */ /* 0x000fe400078e02ff */
[----:B------:R2:W-:Y:S02]  /*21e0*/  STL [R1+0xa4], R12 ;  /* 0x0000a40c01007387 */ /* 0x0005e40000100800 */
[----:B------:R-:W-:Y:S01]  /*21f0*/  IMAD.IADD R4, R130, 0x1, R4 ;  /* 0x0000000182047824 */ /* 0x000fe200078e0204 */
[----:B------:R-:W-:-:S03]  /*2200*/  SHF.R.U32.HI R131, RZ, 0x1f, R0 ;  /* 0x0000001fff837819 */ /* 0x000fc60000011600 */
[----:B------:R-:W-:Y:S01]  /*2210*/  IMAD.HI R4, R4, 0x66666667, RZ ;  /* 0x6666666704047827 */ /* 0x000fe200078e02ff */
[----:B-1----:R-:W-:Y:S02]  /*2220*/  SHF.R.U32.HI R2, RZ, 0x10, R8 ;  /* 0x00000010ff027819 */ /* 0x002fe40000011608 */
[----:B------:R-:W-:Y:S02]  /*2230*/  LEA.HI.SX32 R131, R0, R131, 0x1b ;  /* 0x0000008300837211 */ /* 0x000fe400078fdaff */
[----:B------:R-:W-:Y:S01]  /*2240*/  SHF.R.U32.HI R3, RZ, 0x1f, R4 ;  /* 0x0000001fff037819 */ /* 0x000fe20000011604 */
[----:B------:R2:W-:Y:S01]  /*2250*/  STL [R1+0x90], R2 ;  /* 0x0000900201007387 */ /* 0x0005e20000100800 */
[----:B------:R-:W-:Y:S02]  /*2260*/  MOV R0, RZ ;  /* 0x000000ff00007202 */ /* 0x000fe40000000f00 */
[----:B------:R-:W-:-:S04]  /*2270*/  LEA.HI.SX32 R4, R4, R3, 0x1b ;  /* 0x0000000304047211 */ /* 0x000fc800078fdaff */
[----:B------:R-:W-:-:S04]  /*2280*/  VIMNMX R6, R131, R4, PT ;  /* 0x0000000483067248 */ /* 0x000fc80003fe0100 */
[----:B------:R-:W-:-:S13]  /*2290*/  ISETP.GE.AND P0, PT, R6, 0x1, PT ;  /* 0x000000010600780c */ /* 0x000fda0003f06270 */
[----:B--2---:R-:W-:Y:S05]  /*22a0*/  @!P0 BRA `(.L_x_2654) ;  /* 0x0000000000788947 */ /* 0x004fea0003800000 */
[----:B------:R-:W-:Y:S01]  /*22b0*/  ISETP.NE.AND P0, PT, R2, RZ, PT ;  /* 0x000000ff0200720c */ /* 0x000fe20003f05270 */
[----:B------:R-:W-:-:S03]  /*22c0*/  ULDC UR4, c[0x0][0x9f0] ;  /* 0x00027c0000047ab9 */ /* 0x000fc60000000800 */
[----:B------:R-:W-:-:S04]  /*22d0*/  SEL R9, R2, UR4, P0 ;  /* 0x0000000402097c07 */ /* 0x000fc80008000000 */
[-C--:B------:R-:W-:Y:S02]  /*22e0*/  IABS R5, R9.reuse ;  /* 0x0000000900057213 */ /* 0x080fe40000000000 */
[----:B0-----:R-:W-:Y:S02]  /*22f0*/  IABS R10, R9 ;  /* 0x00000009000a7213 */ /* 0x001fe40000000000 */
[----:B------:R-:W0:Y:S01]  /*2300*/  I2F.RP R4, R5 ;  /* 0x0000000500047306 */ /* 0x000e220000209400 */
[----:B------:R-:W-:Y:S02]  /*2310*/  IADD3 R0, R9, -0x1, R6 ;  /* 0xffffffff09007810 */ /* 0x000fe40007ffe006 */
[----:B------:R-:W-:-:S05]  /*2320*/  IMAD.MOV R10, RZ, RZ, -R10 ;  /* 0x000000ffff0a7224 */ /* 0x000fca00078e0a0a */
[----:B0-----:R-:W0:Y:S02]  /*2330*/  MUFU.RCP R4, R4 ;  /* 0x0000000400047308 */ /* 0x001e240000001000 */
[----:B0-----:R-:W-:Y:S01]  /*2340*/  VIADD R2, R4, 0xffffffe ;  /* 0x0ffffffe04027836 */ /* 0x001fe20000000000 */
[----:B------:R-:W-:Y:S02]  /*2350*/  IABS R4, R0 ;  /* 0x0000000000047213 */ /* 0x000fe40000000000 */
[----:B------:R-:W-:-:S03]  /*2360*/  LOP3.LUT R0, R0, R9, RZ, 0x3c, !PT ;  /* 0x0000000900007212 */ /* 0x000fc600078e3cff */
[----:B------:R0:W1:Y:S01]  /*2370*/  F2I.FTZ.U32.TRUNC.NTZ R3, R2 ;  /* 0x0000000200037305 */ /* 0x000062000021f000 */
[----:B------:R-:W-:Y:S01]  /*2380*/  ISETP.GE.AND P2, PT, R0, RZ, PT ;  /* 0x000000ff0000720c */ /* 0x000fe20003f46270 */
[----:B0-----:R-:W-:Y:S02]  /*2390*/  IMAD.MOV.U32 R2, RZ, RZ, RZ ;  /* 0x000000ffff027224 */ /* 0x001fe400078e00ff */
[----:B-1----:R-:W-:-:S04]  /*23a0*/  IMAD.MOV R8, RZ, RZ, -R3 ;  /* 0x000000ffff087224 */ /* 0x002fc800078e0a03 */
        /* <DEDUP_REMOVED lines=10> */
[----:B------:R-:W-:-:S04]  /*2450*/  @P0 VIADD R3, R3, 0x1 ;  /* 0x0000000103030836 */ /* 0x000fc80000000000 */
[----:B------:R-:W-:-:S05]  /*2460*/  IMAD.MOV.U32 R0, RZ, RZ, R3 ;  /* 0x000000ffff007224 */ /* 0x000fca00078e0003 */
[----:B------:R-:W-:Y:S02]  /*2470*/  @!P2 IADD3 R0, -R0, RZ, RZ ;  /* 0x000000ff0000a210 */ /* 0x000fe40007ffe1ff */
[----:B------:R-:W-:-:S07]  /*2480*/  @!P1 LOP3.LUT R0, RZ, R9, RZ, 0x33, !PT ;  /* 0x00000009ff009212 */ /* 0x000fce00078e33ff */
.L_x_2654:
[----:B------:R-:W-:Y:S05]  /*2490*/  BSYNC B0 ;  /* 0x0000000000007941 */ /* 0x000fea0003800000 */
.L_x_2653:
[----:B------:R-:W-:-:S05]  /*24a0*/  IMAD R3, R12, R0, RZ ;  /* 0x000000000c037224 */ /* 0x000fca00078e02ff */
[C---:B------:R-:W-:Y:S01]  /*24b0*/  VIADDMNMX R0, R3.reuse, R0, R6, PT ;  /* 0x0000000003007246 */ /* 0x040fe20003800106 */
[----:B------:R-:W-:-:S04]  /*24c0*/  IMAD R3, R3, 0x50, -R11 ;  /* 0x0000005003037824 */ /* 0x000fc800078e0a0b */
[----:B------:R-:W-:Y:S01]  /*24d0*/  IMAD R5, R0, 0x50, -R11 ;  /* 0x0000005000057824 */ /* 0x000fe200078e0a0b */
[----:B------:R-:W-:-:S04]  /*24e0*/  VIMNMX R3, RZ, R3, !PT ;  /* 0x00000003ff037248 */ /* 0x000fc80007fe0100 */
[----:B------:R-:W-:-:S04]  /*24f0*/  VIMNMX R0, R5, R24, PT ;  /* 0x0000001805007248 */ /* 0x000fc80003fe0100 */
[----:B------:R-:W-:Y:S01]  /*2500*/  ISETP.GT.AND P0, PT, R0, R3, PT ;  /* 0x000000030000720c */ /* 0x000fe20003f04270 */
[----:B------:R-:W-:-:S05]  /*2510*/  IMAD.WIDE.U32 R2, R3, -0x33333333, RZ ;  /* 0xcccccccd03027825 */ /* 0x000fca00078e00ff */
[----:B------:R-:W-:-:S05]  /*2520*/  SHF.R.U32.HI R113, RZ, 0x6, R3 ;  /* 0x00000006ff717819 */ /* 0x000fca0000011603 */
[----:B------:R-:W-:Y:S02]  /*2530*/  IMAD.MOV.U32 R2, RZ, RZ, R113 ;  /* 0x000000ffff027224 */ /* 0x000fe400078e0071 */
[----:B------:R-:W-:-:S04]  /*2540*/  @P0 VIADD R0, R0, 0x4f ;  /* 0x0000004f00000836 */ /* 0x000fc80000000000 */
        /* <DEDUP_REMOVED lines=16> */
[----:B------:R-:W1:Y:S01]  /*2650*/  LDC.64 R14, c[0x4][R14] ;  /* 0x010000000e0e7b82 */ /* 0x000e620000000a00 */
[----:B------:R-:W-:Y:S01]  /*2660*/  IMAD.U32 R6, RZ, RZ, UR4 ;  /* 0x00000004ff067e24 */ /* 0x000fe2000f8e00ff */
[----:B------:R-:W-:Y:S01]  /*2670*/  MOV R8, 0x70 ;  /* 0x0000007000087802 */ /* 0x000fe20000000f00 */
[----:B------:R-:W-:Y:S02]  /*2680*/  IMAD.U32 R7, RZ, RZ, UR5 ;  /* 0x00000005ff077e24 */ /* 0x000fe4000f8e00ff */
[----:B0-----:R-:W-:-:S02]  /*2690*/  IMAD.U32 R10, RZ, RZ, UR6 ;  /* 0x00000006ff0a7e24 */ /* 0x001fc4000f8e00ff */
[----:B------:R-:W-:Y:S02]  /*26a0*/  IMAD.U32 R11, RZ, RZ, UR7 ;  /* 0x00000007ff0b7e24 */ /* 0x000fe4000f8e00ff */
[----:B------:R-:W-:Y:S02]  /*26b0*/  IMAD.MOV.U32 R12, RZ, RZ, 0x1 ;  /* 0x00000001ff0c7424 */ /* 0x000fe400078e00ff */
[----:B------:R-:W-:-:S07]  /*26c0*/  IMAD.MOV.U32 R13, RZ, RZ, RZ ;  /* 0x000000ffff0d7224 */ /* 0x000fce00078e00ff */
[----:B------:R-:W-:-:S07]  /*26d0*/  LEPC R20, `(.L_x_2657) ;  /* 0x000000001014794e */ /* 0x000fce0000000000 */
[----:B-1---5:R-:W-:Y:S05]  /*26e0*/  CALL.ABS.NOINC R14 ;  /* 0x000000000e007343 */ /* 0x022fea0003c00000 */
.L_x_2657:
[----:B------:R-:W-:Y:S05]  /*26f0*/  BSYNC B6 ;  /* 0x0000000000067941 */ /* 0x000fea0003800000 */
.L_x_2656:
        /* <DEDUP_REMOVED lines=20> */
.L_x_2659:
[----:B------:R-:W-:Y:S05]  /*2840*/  BSYNC B6 ;  /* 0x0000000000067941 */ /* 0x000fea0003800000 */
.L_x_2658:
[----:B------:R-:W-:Y:S01]  /*2850*/  ULDC.64 UR4, c[0x0][0x9f8] ;  /* 0x00027e0000047ab9 */ /* 0x000fe20000000a00 */
[----:B------:R-:W1:Y:S01]  /*2860*/  LDC R7, c[0x0][0x3f4] ;  /* 0x0000fd00ff077b82 */ /* 0x000e620000000800 */
[----:B------:R-:W-:Y:S01]  /*2870*/  ISETP.NE.U32.AND P0, PT, RZ, UR4, PT ;  /* 0x00000004ff007c0c */ /* 0x000fe2000bf05070 */
[----:B------:R-:W-:Y:S01]  /*2880*/  IMAD.MOV.U32 R0, RZ, RZ, R25 ;  /* 0x000000ffff007224 */ /* 0x000fe200078e0019 */
[----:B------:R-:W2:Y:S02]  /*2890*/  LDL R20, [R1+0x60] ;  /* 0x0000600001147983 */ /* 0x000ea40000100800 */
[----:B------:R-:W-:-:S03]  /*28a0*/  ISETP.NE.AND.EX P0, PT, RZ, UR5, PT, P0 ;  /* 0x00000005ff007c0c */ /* 0x000fc6000bf05300 */
[----:B------:R-:W3:Y:S01]  /*28b0*/  LDC.64 R96, c[0x0][0x3f8] ;  /* 0x0000fe00ff607b82 */ /* 0x000ee20000000a00 */
[----:B------:R-:W-:-:S07]  /*28c0*/  SHF.R.S32.HI R9, RZ, 0x1f, R225 ;  /* 0x0000001fff097819 */ /* 0x000fce00000114e1 */
[----:B------:R-:W4:Y:S02]  /*28d0*/  LDC.64 R90, c[0x0][0x408] ;  /* 0x00010200ff5a7b82 */ /* 0x000f240000000a00 */
[----:B------:R-:W-:Y:S01]  /*28e0*/  @P0 IADD3 R4, P1, R28, UR4, RZ ;  /* 0x000000041c040c10 */ /* 0x000fe2000ff3e0ff */
[----:B------:R-:W-:Y:S01]  /*28f0*/  ULDC UR4, c[0x0][0x2f4] ;  /* 0x0000bd0000047ab9 */ /* 0x000fe20000000800 */
[----:B------:R-:W2:Y:S02]  /*2900*/  LDL R28, [R1+0x68] ;  /* 0x00006800011c7983 */ /* 0x000ea40000100800 */
[----:B------:R-:W-:Y:S02]  /*2910*/  @P0 IADD3.X R5, R27, UR5, RZ, P1, !PT ;  /* 0x000000051b050c10 */ /* 0x000fe40008ffe4ff */
[----:B------:R-:W4:Y:S01]  /*2920*/  LDL R27, [R1+0x64] ;  /* 0x00006400011b7983 */ /* 0x000f220000100800 */
[----:B------:R-:W-:-:S03]  /*2930*/  ISETP.GE.AND P1, PT, R214, UR4, PT ;  /* 0x00000004d6007c0c */ /* 0x000fc6000bf26270 */
[----:B------:R0:W2:Y:S01]  /*2940*/  @P0 LDG.E R0, desc[UR60][R4.64] ;  /* 0x0000003c04000981 */ /* 0x0000a2000c1e1900 */
[----:B------:R-:W-:Y:S02]  /*2950*/  SEL R6, RZ, 0xffffffff, P1 ;  /* 0xffffffffff067807 */ /* 0x000fe40000800000 */
[----:B------:R-:W-:Y:S02]  /*2960*/  ISETP.GE.AND P0, PT, R16, UR4, PT ;  /* 0x0000000410007c0c */ /* 0x000fe4000bf06270 */
[----:B------:R-:W-:Y:S01]  /*2970*/  ISETP.GE.AND P2, PT, R19, UR4, PT ;  /* 0x0000000413007c0c */ /* 0x000fe2000bf46270 */
[----:B------:R-:W-:Y:S01]  /*2980*/  IMAD.SHL.U32 R6, R6, 0x2, RZ ;  /* 0x0000000206067824 */ /* 0x000fe200078e00ff */
[----:B------:R-:W-:Y:S02]  /*2990*/  SEL R3, RZ, 0x1, P0 ;  /* 0x00000001ff037807 */ /* 0x000fe40000000000 */
[----:B0-----:R-:W-:Y:S02]  /*29a0*/  SEL R4, RZ, 0x4, P2 ;  /* 0x00000004ff047807 */ /* 0x001fe40001000000 */
[----:B------:R-:W-:-:S02]  /*29b0*/  LOP3.LUT R3, R6, 0x2, R3, 0xe2, !PT ;  /* 0x0000000206037812 */ /* 0x000fc400078ee203 */
[-C--:B-1----:R-:W-:Y:S01]  /*29c0*/  ISETP.GE.AND P2, PT, R16, R7.reuse, PT ;  /* 0x000000071000720c */ /* 0x082fe20003f46270 */
[----:B---3--:R-:W-:Y:S01]  /*29d0*/  IMAD R8, R9, R96, RZ ;  /* 0x0000006009087224 */ /* 0x008fe200078e02ff */
[----:B------:R-:W-:Y:S02]  /*29e0*/  LOP3.LUT R4, R3, R4, RZ, 0xfc, !PT ;  /* 0x0000000403047212 */ /* 0x000fe400078efcff */
[----:B------:R-:W-:Y:S01]  /*29f0*/  SEL R3, R7, RZ, P2 ;  /* 0x000000ff07037207 */ /* 0x000fe20001000000 */
[----:B------:R-:W-:Y:S01]  /*2a00*/  IMAD.WIDE.U32 R100, R225, R96, R216 ;  /* 0x00000060e1647225 */ /* 0x000fe200078e00d8 */
[----:B------:R-:W-:-:S03]  /*2a10*/  ISETP.GE.AND P1, PT, R214, R7, PT ;  /* 0x00000007d600720c */ /* 0x000fc60003f26270 */
[C---:B------:R-:W-:Y:S02]  /*2a20*/  IMAD R5, R225.reuse, R97, R8 ;  /* 0x00000061e1057224 */ /* 0x040fe400078e0208 */
[C---:B------:R-:W-:Y:S01]  /*2a30*/  IMAD.WIDE.U32 R98, R225.reuse, R96, R16 ;  /* 0x00000060e1627225 */ /* 0x040fe200078e0010 */
[----:B------:R-:W-:-:S03]  /*2a40*/  IADD3 R25, R225, 0x20, RZ ;  /* 0x00000020e1197810 */ /* 0x000fc60007ffe0ff */
[----:B------:R-:W-:Y:S01]  /*2a50*/  IMAD.IADD R3, R16, 0x1, R3 ;  /* 0x0000000110037824 */ /* 0x000fe200078e0203 */
[----:B------:R-:W-:Y:S01]  /*2a60*/  IADD3 R101, R101, R5, RZ ;  /* 0x0000000565657210 */ /* 0x000fe20007ffe0ff */
[----:B------:R-:W-:Y:S02]  /*2a70*/  VIADD R31, R225, 0x20 ;  /* 0x00000020e11f7836 */ /* 0x000fe40000000000 */
[----:B------:R-:W-:Y:S01]  /*2a80*/  IMAD.IADD R99, R5, 0x1, R99 ;  /* 0x0000000105637824 */ /* 0x000fe200078e0263 */
[----:B------:R-:W-:Y:S01]  /*2a90*/  SEL R5, R7, RZ, P1 ;  /* 0x000000ff07057207 */ /* 0x000fe20000800000 */
[----:B------:R-:W-:Y:S01]  /*2aa0*/  IMAD.SHL.U32 R31, R31, 0x40, RZ ;  /* 0x000000401f1f7824 */ /* 0x000fe200078e00ff */
[----:B------:R-:W-:Y:S01]  /*2ab0*/  SHF.R.S32.HI R10, RZ, 0x1f, R3 ;  /* 0x0000001fff0a7819 */ /* 0x000fe20000011403 */
[----:B------:R-:W-:Y:S02]  /*2ac0*/  IMAD.SHL.U32 R25, R25, 0x40, RZ ;  /* 0x0000004019197824 */ /* 0x000fe400078e00ff */
[----:B------:R-:W-:Y:S01]  /*2ad0*/  IMAD.IADD R8, R214, 0x1, R5 ;  /* 0x00000001d6087824 */ /* 0x000fe200078e0205 */
[----:B------:R-:W-:-:S02]  /*2ae0*/  LEA.HI R5, R10, R3, RZ, 0x6 ;  /* 0x000000030a057211 */ /* 0x000fc400078f30ff */
[----:B------:R-:W-:Y:S02]  /*2af0*/  LEA.HI R10, R10, R3, RZ, 0x3 ;  /* 0x000000030a0a7211 */ /* 0x000fe400078f18ff */
[----:B------:R-:W-:Y:S02]  /*2b00*/  LOP3.LUT R31, R31, 0x1c0, RZ, 0xc0, !PT ;  /* 0x000001c01f1f7812 */ /* 0x000fe400078ec0ff */
[----:B------:R-:W-:Y:S02]  /*2b10*/  LOP3.LUT R25, R25, 0x1c0, RZ, 0xc0, !PT ;  /* 0x000001c019197812 */ /* 0x000fe400078ec0ff */
[----:B------:R-:W-:Y:S02]  /*2b20*/  SHF.R.S32.HI R5, RZ, 0x6, R5 ;  /* 0x00000006ff057819 */ /* 0x000fe40000011405 */
[----:B------:R-:W-:Y:S02]  /*2b30*/  LOP3.LUT R11, R31, 0x38, R10, 0xf8, !PT ;  /* 0x000000381f0b7812 */ /* 0x000fe400078ef80a */
[----:B------:R-:W-:-:S04]  /*2b40*/  SHF.R.U32.HI R25, RZ, 0x3, R25 ;  /* 0x00000003ff197819 */ /* 0x000fc80000011619 */
[----:B------:R-:W-:Y:S01]  /*2b50*/  LOP3.LUT R12, R11, R25, RZ, 0x3c, !PT ;  /* 0x000000190b0c7212 */ /* 0x000fe200078e3cff */
[----:B----4-:R-:W-:-:S04]  /*2b60*/  IMAD R125, R5, 0x1400, R27 ;  /* 0x00001400057d7824 */ /* 0x010fc800078e021b */
[----:B------:R-:W-:Y:S02]  /*2b70*/  IMAD.IADD R125, R125, 0x1, R12 ;  /* 0x000000017d7d7824 */ /* 0x000fe400078e020c */
[----:B------:R-:W3:Y:S01]  /*2b80*/  LDL R12, [R1+0x8c] ;  /* 0x00008c00010c7983 */ /* 0x000ee20000100800 */
[-C--:B------:R-:W-:Y:S02]  /*2b90*/  IMAD R6, R9, R90.reuse, RZ ;  /* 0x0000005a09067224 */ /* 0x080fe400078e02ff */
[----:B------:R-:W-:-:S04]  /*2ba0*/  IMAD.WIDE.U32 R92, R225, R90, R16 ;  /* 0x0000005ae15c7225 */ /* 0x000fc800078e0010 */
[C---:B------:R-:W-:Y:S02]  /*2bb0*/  IMAD R9, R225.reuse, R91, R6 ;  /* 0x0000005be1097224 */ /* 0x040fe400078e0206 */
[C---:B------:R-:W-:Y:S02]  /*2bc0*/  IMAD.SHL.U32 R32, R225.reuse, 0x40, RZ ;  /* 0x00000040e1207824 */ /* 0x040fe400078e00ff */
[C---:B------:R-:W-:Y:S02]  /*2bd0*/  IMAD.SHL.U32 R29, R225.reuse, 0x40, RZ ;  /* 0x00000040e11d7824 */ /* 0x040fe400078e00ff */
[----:B------:R-:W-:Y:S01]  /*2be0*/  IMAD.WIDE.U32 R94, R225, R90, R216 ;  /* 0x0000005ae15e7225 */ /* 0x000fe200078e00d8 */
[----:B------:R-:W-:Y:S02]  /*2bf0*/  IADD3 R93, R9, R93, RZ ;  /* 0x0000005d095d7210 */ /* 0x000fe40007ffe0ff */
[----:B------:R-:W-:Y:S01]  /*2c00*/  LOP3.LUT R32, R32, 0x1c0, RZ, 0xc0, !PT ;  /* 0x000001c020207812 */ /* 0x000fe200078ec0ff */
[----:B------:R-:W-:Y:S01]  /*2c10*/  IMAD.IADD R95, R95, 0x1, R9 ;  /* 0x000000015f5f7824 */ /* 0x000fe200078e0209 */
[----:B------:R-:W-:Y:S01]  /*2c20*/  LOP3.LUT R29, R29, 0x1c0, RZ, 0xc0, !PT ;  /* 0x000001c01d1d7812 */ /* 0x000fe200078ec0ff */
[C---:B------:R-:W-:Y:S01]  /*2c30*/  VIADD R30, R225.reuse, 0x40 ;  /* 0x00000040e11e7836 */ /* 0x040fe20000000000 */
[----:B------:R-:W-:Y:S01]  /*2c40*/  SHF.R.S32.HI R9, RZ, 0x1f, R8 ;  /* 0x0000001fff097819 */ /* 0x000fe20000011408 */
[----:B------:R-:W-:Y:S01]  /*2c50*/  VIADD R15, R225, 0x40 ;  /* 0x00000040e10f7836 */ /* 0x000fe20000000000 */
[----:B------:R-:W0:Y:S01]  /*2c60*/  S2R R157, SR_TID.X ;  /* 0x00000000009d7919 */ /* 0x000e220000002100 */
[----:B------:R-:W-:-:S02]  /*2c70*/  LOP3.LUT R3, R32, 0x38, R10, 0xf8, !PT ;  /* 0x0000003820037812 */ /* 0x000fc400078ef80a */
[----:B------:R-:W-:Y:S01]  /*2c80*/  SHF.R.U32.HI R29, RZ, 0x3, R29 ;  /* 0x00000003ff1d7819 */ /* 0x000fe2000001161d */
[----:B------:R-:W-:Y:S01]  /*2c90*/  IMAD.SHL.U32 R15, R15, 0x40, RZ ;  /* 0x000000400f0f7824 */ /* 0x000fe200078e00ff */
[CC--:B------:R-:W-:Y:S02]  /*2ca0*/  LEA.HI R21, R9.reuse, R8.reuse, RZ, 0x3 ;  /* 0x0000000809157211 */ /* 0x0c0fe400078f18ff */
[----:B------:R-:W-:Y:S02]  /*2cb0*/  SHF.L.U32 R30, R30, 0x6, RZ ;  /* 0x000000061e1e7819 */ /* 0x000fe400000006ff */
[----:B------:R-:W-:Y:S01]  /*2cc0*/  LEA.HI R8, R9, R8, RZ, 0x6 ;  /* 0x0000000809087211 */ /* 0x000fe200078f30ff */
[----:B--2---:R-:W-:Y:S01]  /*2cd0*/  IMAD R127, R5, 0x1400, R28 ;  /* 0x00001400057f7824 */ /* 0x004fe200078e021c */
[----:B------:R-:W-:Y:S01]  /*2ce0*/  LOP3.LUT R6, R3, R29, RZ, 0x3c, !PT ;  /* 0x0000001d03067212 */ /* 0x000fe200078e3cff */
[----:B------:R-:W-:Y:S01]  /*2cf0*/  IMAD R123, R5, 0x1400, R20 ;  /* 0x00001400057b7824 */ /* 0x000fe200078e0214 */
[----:B------:R-:W-:-:S02]  /*2d00*/  LOP3.LUT R30, R30, 0x1c0, RZ, 0xc0, !PT ;  /* 0x000001c01e1e7812 */ /* 0x000fc400078ec0ff */
[----:B------:R-:W-:Y:S02]  /*2d10*/  LOP3.LUT R15, R15, 0x1c0, RZ, 0xc0, !PT ;  /* 0x000001c00f0f7812 */ /* 0x000fe400078ec0ff */
[----:B------:R-:W-:Y:S02]  /*2d20*/  SHF.R.S32.HI R8, RZ, 0x6, R8 ;  /* 0x00000006ff087819 */ /* 0x000fe40000011408 */
[----:B------:R-:W-:Y:S01]  /*2d30*/  LOP3.LUT R5, R31, 0x38, R21, 0xf8, !PT ;  /* 0x000000381f057812 */ /* 0x000fe200078ef815 */
[----:B------:R-:W-:Y:S01]  /*2d40*/  IMAD.IADD R127, R127, 0x1, R6 ;  /* 0x000000017f7f7824 */ /* 0x000fe200078e0206 */
[----:B------:R-:W-:Y:S01]  /*2d50*/  SHF.R.U32.HI R15, RZ, 0x3, R15 ;  /* 0x00000003ff0f7819 */ /* 0x000fe2000001160f */
[----:B------:R-:W-:Y:S01]  /*2d60*/  IMAD R124, R8, 0x1400, R27 ;  /* 0x00001400087c7824 */ /* 0x000fe200078e021b */
[----:B------:R-:W-:Y:S02]  /*2d70*/  LOP3.LUT R6, R30, 0x38, R21, 0xf8, !PT ;  /* 0x000000381e067812 */ /* 0x000fe400078ef815 */
[----:B------:R-:W-:-:S02]  /*2d80*/  LOP3.LUT R5, R5, R25, RZ, 0x3c, !PT ;  /* 0x0000001905057212 */ /* 0x000fc400078e3cff */
[----:B-----5:R-:W-:Y:S02]  /*2d90*/  SHF.R.S32.HI R11, RZ, 0x1f, R152 ;  /* 0x0000001fff0b7819 */ /* 0x020fe40000011498 */
[----:B------:R-:W-:Y:S01]  /*2da0*/  LOP3.LUT R3, R32, 0x38, R21, 0xf8, !PT ;  /* 0x0000003820037812 */ /* 0x000fe200078ef815 */
[----:B------:R-:W-:Y:S01]  /*2db0*/  IMAD R126, R8, 0x1400, R28 ;  /* 0x00001400087e7824 */ /* 0x000fe200078e021c */
[----:B------:R-:W-:Y:S01]  /*2dc0*/  LOP3.LUT R9, R6, R15, RZ, 0x3c, !PT ;  /* 0x0000000f06097212 */ /* 0x000fe200078e3cff */
[----:B------:R-:W-:Y:S01]  /*2dd0*/  IMAD R122, R8, 0x1400, R20 ;  /* 0x00001400087a7824 */ /* 0x000fe200078e0214 */
[----:B------:R-:W-:Y:S01]  /*2de0*/  LOP3.LUT R13, R30, 0x38, R10, 0xf8, !PT ;  /* 0x000000381e0d7812 */ /* 0x000fe200078ef80a */
[----:B------:R-:W-:Y:S01]  /*2df0*/  IMAD.IADD R124, R124, 0x1, R5 ;  /* 0x000000017c7c7824 */ /* 0x000fe200078e0205 */
[----:B------:R-:W-:Y:S01]  /*2e00*/  LOP3.LUT R3, R3, R29, RZ, 0x3c, !PT ;  /* 0x0000001d03037212 */ /* 0x000fe200078e3cff */
[----:B------:R-:W-:Y:S01]  /*2e10*/  IMAD R5, R11, R96, RZ ;  /* 0x000000600b057224 */ /* 0x000fe200078e02ff */
[----:B------:R-:W-:Y:S01]  /*2e20*/  ISETP.GE.AND P0, PT, R22, UR4, PT ;  /* 0x0000000416007c0c */ /* 0x000fe2000bf06270 */
[----:B------:R-:W-:Y:S01]  /*2e30*/  IMAD.IADD R122, R122, 0x1, R9 ;  /* 0x000000017a7a7824 */ /* 0x000fe200078e0209 */
[----:B------:R-:W-:Y:S01]  /*2e40*/  LOP3.LUT R14, R13, R15, RZ, 0x3c, !PT ;  /* 0x0000000f0d0e7212 */ /* 0x000fe200078e3cff */
[----:B------:R-:W-:Y:S01]  /*2e50*/  IMAD R9, R97, 0x50, RZ ;  /* 0x0000005061097824 */ /* 0x000fe200078e02ff */
[----:B------:R-:W-:Y:S01]  /*2e60*/  IADD3 R126, R126, R3, RZ ;  /* 0x000000037e7e7210 */ /* 0x000fe20007ffe0ff */
[----:B------:R-:W-:Y:S01]  /*2e70*/  IMAD R13, R152, R97, R5 ;  /* 0x00000061980d7224 */ /* 0x000fe200078e0205 */
[C-C-:B------:R-:W-:Y:S01]  /*2e80*/  SHF.L.U64.HI R3, R96.reuse, 0x5, R97.reuse ;  /* 0x0000000560037819 */ /* 0x140fe20000010261 */
[C---:B------:R-:W-:Y:S01]  /*2e90*/  IMAD.SHL.U32 R102, R96.reuse, 0x20, RZ ;  /* 0x0000002060667824 */ /* 0x040fe200078e00ff */
[C---:B------:R-:W-:Y:S01]  /*2ea0*/  SHF.L.U64.HI R105, R96.reuse, 0x6, R97 ;  /* 0x0000000660697819 */ /* 0x040fe20000010261 */
[----:B------:R-:W-:-:S02]  /*2eb0*/  IMAD.SHL.U32 R106, R96, 0x40, RZ ;  /* 0x00000040606a7824 */ /* 0x000fc400078e00ff */
[----:B------:R-:W-:Y:S01]  /*2ec0*/  IMAD.WIDE.U32 R100, R152, R96, R100 ;  /* 0x0000006098647225 */ /* 0x000fe200078e0064 */
[----:B------:R-:W-:-:S03]  /*2ed0*/  SEL R5, RZ, 0x8, P0 ;  /* 0x00000008ff057807 */ /* 0x000fc60000000000 */
[----:B------:R-:W-:-:S04]  /*2ee0*/  IMAD.WIDE.U32 R98, R152, R96, R98 ;  /* 0x0000006098627225 */ /* 0x000fc800078e0062 */
[----:B------:R-:W-:-:S04]  /*2ef0*/  IMAD.WIDE.U32 R96, R96, 0x50, RZ ;  /* 0x0000005060607825 */ /* 0x000fc800078e00ff */
[-C--:B------:R-:W-:Y:S01]  /*2f00*/  IMAD R11, R11, R90.reuse, RZ ;  /* 0x0000005a0b0b7224 */ /* 0x080fe200078e02ff */
[C-C-:B------:R-:W-:Y:S01]  /*2f10*/  SHF.L.U64.HI R103, R90.reuse, 0x5, R91.reuse ;  /* 0x000000055a677819 */ /* 0x140fe2000001025b */
[----:B------:R-:W-:Y:S01]  /*2f20*/  IMAD R117, R91, 0x50, RZ ;  /* 0x000000505b757824 */ /* 0x000fe200078e02ff */
[----:B------:R-:W-:Y:S01]  /*2f30*/  SHF.L.U64.HI R107, R90, 0x6, R91 ;  /* 0x000000065a6b7819 */ /* 0x000fe2000001025b */
[----:B------:R-:W-:Y:S01]  /*2f40*/  IMAD R11, R152, R91, R11 ;  /* 0x0000005b980b7224 */ /* 0x000fe200078e020b */
[C---:B------:R-:W-:Y:S01]  /*2f50*/  SHF.L.U32 R104, R90.reuse, 0x5, RZ ;  /* 0x000000055a687819 */ /* 0x040fe200000006ff */
[----:B------:R-:W-:Y:S01]  /*2f60*/  IMAD.SHL.U32 R108, R90, 0x40, RZ ;  /* 0x000000405a6c7824 */ /* 0x000fe200078e00ff */
[----:B------:R-:W-:Y:S01]  /*2f70*/  LOP3.LUT R27, R4, R5, RZ, 0xfc, !PT ;  /* 0x00000005041b7212 */ /* 0x000fe200078efcff */
[----:B------:R-:W-:Y:S01]  /*2f80*/  IMAD.WIDE.U32 R94, R152, R90, R94 ;  /* 0x0000005a985e7225 */ /* 0x000fe200078e005e */
[----:B------:R-:W-:-:S03]  /*2f90*/  SHF.R.S32.HI R20, RZ, 0x3, R21 ;  /* 0x00000003ff147819 */ /* 0x000fc60000011415 */
[----:B------:R-:W-:Y:S01]  /*2fa0*/  IMAD.WIDE.U32 R92, R152, R90, R92 ;  /* 0x0000005a985c7225 */ /* 0x000fe200078e005c */
[----:B------:R-:W-:-:S03]  /*2fb0*/  LOP3.LUT R21, R21, 0xfffffff8, RZ, 0xc0, !PT ;  /* 0xfffffff815157812 */ /* 0x000fc600078ec0ff */
[----:B------:R-:W-:Y:S01]  /*2fc0*/  IMAD.IADD R116, R97, 0x1, R9 ;  /* 0x0000000161747824 */ /* 0x000fe200078e0209 */
[----:B------:R-:W-:Y:S01]  /*2fd0*/  SHF.R.S32.HI R9, RZ, 0x3, R10 ;  /* 0x00000003ff097819 */ /* 0x000fe2000001140a */
[----:B------:R-:W-:Y:S01]  /*2fe0*/  IMAD.WIDE.U32 R90, R90, 0x50, RZ ;  /* 0x000000505a5a7825 */ /* 0x000fe200078e00ff */
[----:B------:R-:W-:Y:S02]  /*2ff0*/  LOP3.LUT R10, R10, 0xfffffff8, RZ, 0xc0, !PT ;  /* 0xfffffff80a0a7812 */ /* 0x000fe400078ec0ff */
[----:B------:R-:W-:Y:S01]  /*3000*/  LOP3.LUT R25, R27, 0x2, RZ, 0xc0, !PT ;  /* 0x000000021b197812 */ /* 0x000fe200078ec0ff */
[----:B------:R-:W-:Y:S01]  /*3010*/  IMAD.IADD R115, R115, 0x1, R26 ;  /* 0x0000000173737824 */ /* 0x000fe200078e021a */
[----:B------:R-:W-:Y:S01]  /*3020*/  LOP3.LUT R26, R27, 0x4, RZ, 0xc0, !PT ;  /* 0x000000041b1a7812 */ /* 0x000fe200078ec0ff */
[----:B------:R-:W-:Y:S01]  /*3030*/  IMAD.SHL.U32 R112, R7, 0x2, RZ ;  /* 0x0000000207707824 */ /* 0x000fe200078e00ff */
[----:B0-----:R-:W-:Y:S01]  /*3040*/  LEA.HI R157, R157, 0x8, RZ, 0x19 ;  /* 0x000000089d9d7811 */ /* 0x001fe200078fc8ff */
[----:B------:R-:W-:Y:S01]  /*3050*/  IMAD.IADD R123, R123, 0x1, R14 ;  /* 0x000000017b7b7824 */ /* 0x000fe200078e020e */
[----:B------:R-:W-:Y:S01]  /*3060*/  IADD3 R117, R91, R117, RZ ;  /* 0x000000755b757210 */ /* 0x000fe20007ffe0ff */
[----:B------:R-:W-:Y:S01]  /*3070*/  IMAD.IADD R5, R101, 0x1, R13 ;  /* 0x0000000165057824 */ /* 0x000fe200078e020d */
[----:B------:R-:W-:Y:S01]  /*3080*/  LOP3.LUT R4, R4, 0x1, RZ, 0xc0, !PT ;  /* 0x0000000104047812 */ /* 0x000fe200078ec0ff */
[----:B------:R-:W-:Y:S01]  /*3090*/  IMAD.IADD R6, R13, 0x1, R99 ;  /* 0x000000010d067824 */ /* 0x000fe200078e0263 */
[----:B------:R-:W-:Y:S01]  /*30a0*/  LOP3.LUT R27, R27, 0x8, RZ, 0xc0, !PT ;  /* 0x000000081b1b7812 */ /* 0x000fe200078ec0ff */
[----:B------:R-:W-:Y:S01]  /*30b0*/  IMAD.IADD R7, R95, 0x1, R11 ;  /* 0x000000015f077824 */ /* 0x000fe200078e020b */
[----:B------:R-:W-:Y:S01]  /*30c0*/  SHF.R.S32.HI R114, RZ, 0x1f, R0 ;  /* 0x0000001fff727819 */ /* 0x000fe20000011400 */
[----:B------:R-:W-:Y:S01]  /*30d0*/  IMAD.IADD R8, R11, 0x1, R93 ;  /* 0x000000010b087824 */ /* 0x000fe200078e025d */
[----:B------:R-:W-:-:S02]  /*30e0*/  SHF.R.S32.HI R28, RZ, 0x1f, R10 ;  /* 0x0000001fff1c7819 */ /* 0x000fc4000001140a */
[----:B------:R-:W-:Y:S01]  /*30f0*/  SHF.R.S32.HI R29, RZ, 0x1f, R21 ;  /* 0x0000001fff1d7819 */ /* 0x000fe20000011415 */
[----:B---3--:R-:W-:-:S07]  /*3100*/  IMAD R109, R12, 0x20, R225 ;  /* 0x000000200c6d7824 */ /* 0x008fce00078e02e1 */
.L_x_2776:
[----:B------:R-:W2:Y:S01]  /*3110*/  LDL R34, [R1+0x88] ;  /* 0x0000880001227983 */ /* 0x000ea20000100800 */
[----:B------:R-:W0:Y:S01]  /*3120*/  LDC R32, c[0x0][0x430] ;  /* 0x00010c00ff207b82 */ /* 0x000e220000000800 */
[----:B------:R-:W-:-:S05]  /*3130*/  IADD3 R2, R2, -0x1, RZ ;  /* 0xffffffff02027810 */ /* 0x000fca0007ffe0ff */
        /* <DEDUP_REMOVED lines=9> */
[----:B----4-:R-:W4:Y:S08]  /*31d0*/  @P3 LDC R30, c[0x0][0x434] ;  /* 0x00010d00ff1e3b82 */ /* 0x010f300000000800 */
[----:B------:R-:W1:Y:S01]  /*31e0*/  @P3 LDC R31, c[0x0][0x438] ;  /* 0x00010e00ff1f3b82 */ /* 0x000e620000000800 */
[----:B----4-:R-:W-:-:S05]  /*31f0*/  @P3 IMAD.HI.U32 R30, R35, R30, RZ ;  /* 0x0000001e231e3227 */ /* 0x010fca00078e00ff */
[----:B-1----:R-:W-:Y:S01]  /*3200*/  @P3 SHF.R.U32.HI R11, RZ, R31, R30 ;  /* 0x0000001fff0b3219 */ /* 0x002fe2000001161e */
[----:B0-----:R-:W-:-:S03]  /*3210*/  @!P0 IMAD R30, R114, R14, RZ ;  /* 0x0000000e721e8224 */ /* 0x001fc600078e02ff */
[--C-:B------:R-:W-:Y:S01]  /*3220*/  @!P0 SHF.R.S32.HI R31, RZ, 0x1f, R11.reuse ;  /* 0x0000001fff1f8819 */ /* 0x100fe2000001140b */
[----:B------:R-:W-:Y:S02]  /*3230*/  @!P0 IMAD R33, R0, R15, R30 ;  /* 0x0000000f00218224 */ /* 0x000fe400078e021e */
[----:B------:R-:W-:-:S04]  /*3240*/  @!P0 IMAD.MOV.U32 R30, RZ, RZ, R11 ;  /* 0x000000ffff1e8224 */ /* 0x000fc800078e000b */
[----:B------:R-:W-:Y:S01]  /*3250*/  @!P0 IMAD.WIDE.U32 R14, R0, R14, R30 ;  /* 0x0000000e000e8225 */ /* 0x000fe200078e001e */
[----:B------:R-:W-:-:S03]  /*3260*/  MOV R30, RZ ;  /* 0x000000ff001e7202 */ /* 0x000fc60000000f00 */
[----:B------:R-:W-:Y:S01]  /*3270*/  @!P0 IMAD.IADD R15, R15, 0x1, R33 ;  /* 0x000000010f0f8824 */ /* 0x000fe200078e0221 */
[----:B---3--:R-:W-:-:S04]  /*3280*/  @!P0 LEA R12, P3, R14, R12, 0x2 ;  /* 0x0000000c0e0c8211 */ /* 0x008fc800078610ff */
[----:B------:R-:W-:-:S05]  /*3290*/  @!P0 LEA.HI.X R13, R14, R13, R15, 0x2, P3 ;  /* 0x0000000d0e0d8211 */ /* 0x000fca00018f140f */
[----:B------:R0:W5:Y:S01]  /*32a0*/  @!P0 LDG.E R30, desc[UR60][R12.64] ;  /* 0x0000003c0c1e8981 */ /* 0x000162000c1e1900 */
[----:B------:R-:W-:Y:S01]  /*32b0*/  ISETP.GE.AND P0, PT, R111, 0x1, PT ;  /* 0x000000016f00780c */ /* 0x000fe20003f06270 */
[----:B------:R-:W-:Y:S01]  /*32c0*/  IMAD.MOV R31, RZ, RZ, -R11 ;  /* 0x000000ffff1f7224 */ /* 0x000fe200078e0a0b */
[----:B------:R-:W-:Y:S01]  /*32d0*/  ISETP.GT.AND P3, PT, R2, R113, PT ;  /* 0x000000710200720c */ /* 0x000fe20003f64270 */
[----:B------:R-:W-:Y:S05]  /*32e0*/  YIELD ;  /* 0x0000000000007946 */ /* 0x000fea0003800000 */
[----:B------:R-:W-:Y:S01]  /*32f0*/  BSSY B0, `(.L_x_2660) ;  /* 0x00007f9000007945 */ /* 0x000fe20003800000 */
[----:B------:R-:W-:Y:S01]  /*3300*/  IMAD R31, R32, R31, R35 ;  /* 0x0000001f201f7224 */ /* 0x000fe200078e0223 */
[----:B------:R-:W-:Y:S01]  /*3310*/  P2R R110, PR, RZ, 0x8 ;  /* 0x00000008ff6e7803 */ /* 0x000fe20000000000 */
[----:B--2---:R-:W-:-:S04]  /*3320*/  IMAD R84, R213, 0x5000, R34 ;  /* 0x00005000d5547824 */ /* 0x004fc800078e0222 */
[----:B------:R-:W-:Y:S01]  /*3330*/  IMAD R84, R84, 0x2, R23 ;  /* 0x0000000254547824 */ /* 0x000fe200078e0217 */
        /* <DEDUP_REMOVED lines=47> */
[----:B------:R-:W-:Y:S02]  /*3630*/  IADD3 R33, P4, R94, R12, RZ ;  /* 0x0000000c5e217210 */ /* 0x000fe40007f9e0ff */
[----:B------:R-:W-:Y:S02]  /*3640*/  CS2R R76, SRZ ;  /* 0x00000000004c7805 */ /* 0x000fe4000001ff00 */
[----:B------:R-:W-:Y:S01]  /*3650*/  ISETP.GE.AND P5, PT, R216, R111, PT ;  /* 0x0000006fd800720c */ /* 0x000fe20003fa6270 */
[----:B------:R-:W-:Y:S01]  /*3660*/  IMAD.X R35, R11, 0x1, R5, P0 ;  /* 0x000000010b237824 */ /* 0x000fe200000e0605 */
[----:B------:R-:W-:Y:S01]  /*3670*/  LEA R34, P0, R32, UR4, 0x1 ;  /* 0x0000000420227c11 */ /* 0x000fe2000f8008ff */
[----:B------:R-:W-:Y:S01]  /*3680*/  IMAD.X R36, R80, 0x1, R7, P4 ;  /* 0x0000000150247824 */ /* 0x000fe200020e0607 */
[----:B------:R-:W-:-:S02]  /*3690*/  CS2R R78, SRZ ;  /* 0x00000000004e7805 */ /* 0x000fc4000001ff00 */
[-C--:B------:R-:W-:Y:S02]  /*36a0*/  ISETP.GE.AND P4, PT, R221, R111.reuse, PT ;  /* 0x0000006fdd00720c */ /* 0x080fe40003f86270 */
[----:B------:R-:W-:Y:S01]  /*36b0*/  LEA.HI.X R35, R32, UR5, R35, 0x1, P0 ;  /* 0x0000000520237c11 */ /* 0x000fe200080f0c23 */
[----:B------:R-:W-:Y:S02]  /*36c0*/  ULDC.64 UR4, c[0x0][0x400] ;  /* 0x0001000000047ab9 */ /* 0x000fe40000000a00 */
[C---:B------:R-:W-:Y:S02]  /*36d0*/  LEA R32, P0, R33.reuse, UR4, 0x1 ;  /* 0x0000000421207c11 */ /* 0x040fe4000f8008ff */
[----:B------:R0:W5:Y:S02]  /*36e0*/  @!P5 LDG.E.64 R76, desc[UR60][R34.64] ;  /* 0x0000003c224cd981 */ /* 0x000164000c1e1b00 */
[----:B------:R-:W-:Y:S02]  /*36f0*/  LEA.HI.X R33, R33, UR5, R36, 0x1, P0 ;  /* 0x0000000521217c11 */ /* 0x000fe400080f0c24 */
[----:B------:R-:W-:-:S03]  /*3700*/  ISETP.GE.AND P0, PT, R222, R111, PT ;  /* 0x0000006fde00720c */ /* 0x000fc60003f06270 */
[----:B------:R0:W5:Y:S01]  /*3710*/  @!P5 LDG.E.64 R78, desc[UR60][R32.64] ;  /* 0x0000003c204ed981 */ /* 0x000162000c1e1b00 */
[----:B------:R-:W-:Y:S02]  /*3720*/  ISETP.GE.AND P5, PT, R223, R111, PT ;  /* 0x0000006fdf00720c */ /* 0x000fe40003fa6270 */
[----:B------:R-:W-:Y:S02]  /*3730*/  CS2R R72, SRZ ;  /* 0x0000000000487805 */ /* 0x000fe4000001ff00 */
[----:B------:R-:W-:Y:S02]  /*3740*/  CS2R R68, SRZ ;  /* 0x0000000000447805 */ /* 0x000fe4000001ff00 */
[----:B------:R-:W-:Y:S02]  /*3750*/  CS2R R64, SRZ ;  /* 0x0000000000407805 */ /* 0x000fe4000001ff00 */
[----:B------:R-:W-:Y:S02]  /*3760*/  CS2R R74, SRZ ;  /* 0x00000000004a7805 */ /* 0x000fe4000001ff00 */
[----:B------:R-:W-:-:S02]  /*3770*/  CS2R R70, SRZ ;  /* 0x0000000000467805 */ /* 0x000fc4000001ff00 */
[----:B------:R-:W-:Y:S01]  /*3780*/  CS2R R66, SRZ ;  /* 0x0000000000427805 */ /* 0x000fe2000001ff00 */
[----:B------:R0:W5:Y:S04]  /*3790*/  @!P4 LDG.E.64 R72, desc[UR60][R34.64+0x40] ;  /* 0x0000403c2248c981 */ /* 0x000168000c1e1b00 */
[----:B------:R0:W5:Y:S04]  /*37a0*/  @!P0 LDG.E.64 R68, desc[UR60][R34.64+0x80] ;  /* 0x0000803c22448981 */ /* 0x000168000c1e1b00 */
[----:B------:R0:W5:Y:S04]  /*37b0*/  @!P5 LDG.E.64 R64, desc[UR60][R34.64+0xc0] ;  /* 0x0000c03c2240d981 */ /* 0x000168000c1e1b00 */
[----:B------:R0:W5:Y:S04]  /*37c0*/  @!P4 LDG.E.64 R74, desc[UR60][R32.64+0x40] ;  /* 0x0000403c204ac981 */ /* 0x000168000c1e1b00 */
[----:B------:R0:W5:Y:S04]  /*37d0*/  @!P0 LDG.E.64 R70, desc[UR60][R32.64+0x80] ;  /* 0x0000803c20468981 */ /* 0x000168000c1e1b00 */
[----:B------:R0:W5:Y:S02]  /*37e0*/  @!P5 LDG.E.64 R66, desc[UR60][R32.64+0xc0] ;  /* 0x0000c03c2042d981 */ /* 0x000164000c1e1b00 */
.L_x_2664:
[----:B------:R-:W-:Y:S05]  /*37f0*/  BSYNC B1 ;  /* 0x0000000000017941 */ /* 0x000fea0003800000 */
.L_x_2663:
        /* <DEDUP_REMOVED lines=9> */
[----:B------:R-:W-:Y:S02]  /*3890*/  PRMT R144, R34, 0x7610, R144 ;  /* 0x0000761022907816 */ /* 0x000fe40000000090 */
[----:B------:R-:W-:-:S02]  /*38a0*/  CS2R R52, SRZ ;  /* 0x0000000000347805 */ /* 0x000fc4000001ff00 */
[----:B------:R-:W-:Y:S01]  /*38b0*/  PRMT R146, R32, 0x7610, R146 ;  /* 0x0000761020927816 */ /* 0x000fe20000000092 */
[----:B------:R-:W-:Y:S01]  /*38c0*/  IMAD.MOV.U32 R32, RZ, RZ, R73 ;  /* 0x000000ffff207224 */ /* 0x000fe200078e0049 */
[----:B------:R-:W-:Y:S02]  /*38d0*/  MOV R34, R76 ;  /* 0x0000004c00227202 */ /* 0x000fe40000000f00 */
[----:B------:R-:W-:Y:S02]  /*38e0*/  CS2R R56, SRZ ;  /* 0x0000000000387805 */ /* 0x000fe4000001ff00 */
[----:B------:R-:W-:Y:S02]  /*38f0*/  ISETP.GE.AND P4, PT, R35, R87, PT ;  /* 0x000000572300720c */ /* 0x000fe40003f86270 */
[----:B------:R-:W-:Y:S02]  /*3900*/  CS2R R60, SRZ ;  /* 0x00000000003c7805 */ /* 0x000fe4000001ff00 */
[----:B------:R-:W-:Y:S01]  /*3910*/  PRMT R148, R32, 0x5410, R33 ;  /* 0x0000541020947816 */ /* 0x000fe20000000021 */
[----:B------:R-:W-:Y:S01]  /*3920*/  IMAD.MOV.U32 R33, RZ, RZ, R77 ;  /* 0x000000ffff217224 */ /* 0x000fe200078e004d */
[----:B------:R-:W-:Y:S01]  /*3930*/  PRMT R121, R34, 0x7610, R121 ;  /* 0x0000761022797816 */ /* 0x000fe20000000079 */
[----:B------:R-:W-:Y:S01]  /*3940*/  IMAD.MOV.U32 R32, RZ, RZ, R66 ;  /* 0x000000ffff207224 */ /* 0x000fe200078e0042 */
[----:B------:R-:W-:Y:S01]  /*3950*/  CS2R R50, SRZ ;  /* 0x0000000000327805 */ /* 0x000fe2000001ff00 */
[----:B------:R-:W-:Y:S01]  /*3960*/  IMAD.MOV.U32 R34, RZ, RZ, R67 ;  /* 0x000000ffff227224 */ /* 0x000fe200078e0043 */
[----:B------:R-:W-:Y:S01]  /*3970*/  PRMT R149, R33, 0x7610, R149 ;  /* 0x0000761021957816 */ /* 0x000fe20000000095 */
[----:B------:R-:W-:Y:S01]  /*3980*/  IMAD.MOV.U32 R33, RZ, RZ, R70 ;  /* 0x000000ffff217224 */ /* 0x000fe200078e0046 */
[----:B------:R-:W-:-:S02]  /*3990*/  PRMT R145, R145, 0x5410, R32 ;  /* 0x0000541091917816 */ /* 0x000fc40000000020 */
        /* <DEDUP_REMOVED lines=21> */
[----:B------:R-:W-:-:S04]  /*3af0*/  IADD3 R33, P0, P5, R94, R12, R104 ;  /* 0x0000000c5e217210 */ /* 0x000fc80007d1e068 */
[----:B------:R-:W-:Y:S02]  /*3b00*/  IADD3.X R36, R7, R80, R103, P0, P5 ;  /* 0x0000005007247210 */ /* 0x000fe400007ea467 */
[----:B------:R-:W-:Y:S02]  /*3b10*/  LEA R34, P0, R32, UR4, 0x1 ;  /* 0x0000000420227c11 */ /* 0x000fe4000f8008ff */
[----:B------:R-:W-:Y:S02]  /*3b20*/  ISETP.GE.AND P5, PT, R216, R111, PT ;  /* 0x0000006fd800720c */ /* 0x000fe40003fa6270 */
[----:B------:R-:W-:Y:S02]  /*3b30*/  LEA.HI.X R35, R32, UR5, R35, 0x1, P0 ;  /* 0x0000000520237c11 */ /* 0x000fe400080f0c23 */
[----:B------:R-:W-:-:S04]  /*3b40*/  LEA R32, P0, R33, UR6, 0x1 ;  /* 0x0000000621207c11 */ /* 0x000fc8000f8008ff */
[----:B------:R-:W-:Y:S02]  /*3b50*/  LEA.HI.X R33, R33, UR7, R36, 0x1, P0 ;  /* 0x0000000721217c11 */ /* 0x000fe400080f0c24 */
[-C--:B------:R-:W-:Y:S02]  /*3b60*/  ISETP.GE.AND P0, PT, R221, R111.reuse, PT ;  /* 0x0000006fdd00720c */ /* 0x080fe40003f06270 */
[----:B------:R-:W-:Y:S02]  /*3b70*/  CS2R R56, SRZ ;  /* 0x0000000000387805 */ /* 0x000fe4000001ff00 */
[----:B------:R-:W-:Y:S01]  /*3b80*/  CS2R R58, SRZ ;  /* 0x00000000003a7805 */ /* 0x000fe2000001ff00 */
        /* <DEDUP_REMOVED lines=8> */
[----:B------:R-:W-:-:S02]  /*3c10*/  CS2R R54, SRZ ;  /* 0x0000000000367805 */ /* 0x000fc4000001ff00 */
[----:B------:R-:W-:Y:S01]  /*3c20*/  CS2R R50, SRZ ;  /* 0x0000000000327805 */ /* 0x000fe2000001ff00 */
[----:B------:R0:W5:Y:S04]  /*3c30*/  @!P5 LDG.E.64 R52, desc[UR60][R34.64+0x80] ;  /* 0x0000803c2234d981 */ /* 0x000168000c1e1b00 */
[----:B------:R0:W5:Y:S04]  /*3c40*/  @!P5 LDG.E.64 R54, desc[UR60][R32.64+0x80] ;  /* 0x0000803c2036d981 */ /* 0x000168000c1e1b00 */
[----:B------:R0:W5:Y:S04]  /*3c50*/  @!P0 LDG.E.64 R48, desc[UR60][R34.64+0xc0] ;  /* 0x0000c03c22308981 */ /* 0x000168000c1e1b00 */
[----:B------:R0:W5:Y:S02]  /*3c60*/  @!P0 LDG.E.64 R50, desc[UR60][R32.64+0xc0] ;  /* 0x0000c03c20328981 */ /* 0x000164000c1e1b00 */
.L_x_2666:
[----:B------:R-:W-:Y:S05]  /*3c70*/  BSYNC B1 ;  /* 0x0000000000017941 */ /* 0x000fea0003800000 */
.L_x_2665:
[----:B0----5:R-:W-:Y:S01]  /*3c80*/  IMAD.MOV.U32 R33, RZ, RZ, R52 ;  /* 0x000000ffff217224 */ /* 0x021fe200078e0034 */
[----:B------:R-:W-:Y:S01]  /*3c90*/  BSSY B1, `(.L_x_2667) ;  /* 0x0000043000017945 */ /* 0x000fe20003800000 */
[----:B------:R-:W-:Y:S01]  /*3ca0*/  IMAD.MOV.U32 R32, RZ, RZ, R53 ;  /* 0x000000ffff207224 */ /* 0x000fe200078e0035 */
[----:B------:R-:W-:Y:S01]  /*3cb0*/  CS2R R40, SRZ ;  /* 0x0000000000287805 */ /* 0x000fe2000001ff00 */
[----:B------:R-:W-:Y:S01]  /*3cc0*/  VIADD R36, R225, 0x40 ;  /* 0x00000040e1247836 */ /* 0x000fe20000000000 */
[----:B------:R-:W-:Y:S01]  /*3cd0*/  PRMT R137, R137, 0x5410, R33 ;  /* 0x0000541089897816 */ /* 0x000fe20000000021 */
[----:B------:R-:W-:Y:S01]  /*3ce0*/  IMAD.MOV.U32 R33, RZ, RZ, R60 ;  /* 0x000000ffff217224 */ /* 0x000fe200078e003c */
[----:B------:R-:W-:Y:S01]  /*3cf0*/  PRMT R138, R32, 0x7610, R138 ;  /* 0x00007610208a7816 */ /* 0x000fe2000000008a */
[----:B------:R-:W-:Y:S01]  /*3d00*/  IMAD.MOV.U32 R32, RZ, RZ, R61 ;  /* 0x000000ffff207224 */ /* 0x000fe200078e003d */
[----:B------:R-:W-:Y:S01]  /*3d10*/  ISETP.GE.AND P5, PT, R36, R87, PT ;  /* 0x000000572400720c */ /* 0x000fe20003fa6270 */
[----:B------:R-:W-:Y:S01]  /*3d20*/  IMAD.MOV.U32 R35, RZ, RZ, R48 ;  /* 0x000000ffff237224 */ /* 0x000fe200078e0030 */
[----:B------:R-:W-:Y:S01]  /*3d30*/  CS2R R36, SRZ ;  /* 0x0000000000247805 */ /* 0x000fe2000001ff00 */
[----:B------:R-:W-:Y:S01]  /*3d40*/  IMAD.MOV.U32 R34, RZ, RZ, R49 ;  /* 0x000000ffff227224 */ /* 0x000fe200078e0031 */
[----:B------:R-:W-:Y:S01]  /*3d50*/  PRMT R142, R33, 0x5410, R32 ;  /* 0x00005410218e7816 */ /* 0x000fe20000000020 */
        /* <DEDUP_REMOVED lines=11> */
[----:B------:R-:W-:Y:S02]  /*3e10*/  CS2R R42, SRZ ;  /* 0x00000000002a7805 */ /* 0x000fe4000001ff00 */
[----:B------:R-:W-:Y:S02]  /*3e20*/  CS2R R46, SRZ ;  /* 0x00000000002e7805 */ /* 0x000fe4000001ff00 */
[----:B------:R-:W-:Y:S01]  /*3e30*/  PRMT R140, R35, 0x5410, R34 ;  /* 0x00005410238c7816 */ /* 0x000fe20000000022 */
[----:B------:R-:W-:Y:S01]  /*3e40*/  IMAD.MOV.U32 R35, RZ, RZ, R50 ;  /* 0x000000ffff237224 */ /* 0x000fe200078e0032 */
[----:B------:R-:W-:Y:S01]  /*3e50*/  PRMT R141, R33, 0x5410, R32 ;  /* 0x00005410218d7816 */ /* 0x000fe20000000020 */
[----:B------:R-:W-:Y:S01]  /*3e60*/  IMAD.MOV.U32 R32, RZ, RZ, R63 ;  /* 0x000000ffff207224 */ /* 0x000fe200078e003f */
[----:B------:R-:W-:-:S02]  /*3e70*/  MOV R34, R51 ;  /* 0x0000003300227202 */ /* 0x000fc40000000f00 */
[----:B------:R-:W-:Y:S02]  /*3e80*/  MOV R33, R62 ;  /* 0x0000003e00217202 */ /* 0x000fe40000000f00 */
        /* <DEDUP_REMOVED lines=35> */
.L_x_2668:
[----:B------:R-:W-:Y:S05]  /*40c0*/  BSYNC B1 ;  /* 0x0000000000017941 */ /* 0x000fea0003800000 */
.L_x_2667:
[----:B------:R-:W2:Y:S01]  /*40d0*/  LDL R11, [R1+0x5c] ;  /* 0x00005c00010b7983 */ /* 0x000ea20000100800 */
[----:B0----5:R-:W-:Y:S01]  /*40e0*/  IMAD.MOV.U32 R12, RZ, RZ, R32 ;  /* 0x000000ffff0c7224 */ /* 0x021fe200078e0020 */
[----:B--2---:R-:W-:Y:S01]  /*40f0*/  R2UR UR4, R11 ;  /* 0x000000000b0472ca */ /* 0x004fe200000e0000 */
[----:B------:R-:W-:-:S05]  /*4100*/  IMAD.MOV.U32 R11, RZ, RZ, R33 ;  /* 0x000000ffff0b7224 */ /* 0x000fca00078e0021 */
[----:B------:R-:W-:Y:S01]  /*4110*/  PRMT R81, R12, 0x5410, R11 ;  /* 0x000054100c517816 */ /* 0x000fe2000000000b */
[----:B------:R-:W-:Y:S01]  /*4120*/  IMAD.MOV.U32 R11, RZ, RZ, R37 ;  /* 0x000000ffff0b7224 */ /* 0x000fe200078e0025 */
[----:B------:R-:W-:-:S04]  /*4130*/  MOV R12, R36 ;  /* 0x00000024000c7202 */ /* 0x000fc80000000f00 */
        /* <DEDUP_REMOVED lines=9> */
[----:B------:R-:W-:Y:S02]  /*41d0*/  IMAD.MOV.U32 R12, RZ, RZ, R34 ;  /* 0x000000ffff0c7224 */ /* 0x000fe400078e0022 */
[----:B------:R-:W-:-:S05]  /*41e0*/  IMAD.MOV.U32 R11, RZ, RZ, R35 ;  /* 0x000000ffff0b7224 */ /* 0x000fca00078e0023 */
        /* <DEDUP_REMOVED lines=11> */
[----:B------:R-:W-:-:S05]  /*42a0*/  IMAD.MOV.U32 R11, RZ, RZ, R47 ;  /* 0x000000ffff0b7224 */ /* 0x000fca00078e002f */
[----:B------:R-:W-:Y:S01]  /*42b0*/  PRMT R139, R139, 0x5410, R11 ;  /* 0x000054108b8b7816 */ /* 0x000fe2000000000b */
[----:B------:R-:W-:Y:S06]  /*42c0*/  @!P0 BRA `(.L_x_2669) ;  /* 0x0000000000048947 */ /* 0x000fec0003800000 */
[----:B------:R-:W-:Y:S01]  /*42d0*/  BPT.TRAP 0x1 ;  /* 0x000000040000795c */ /* 0x000fe20000300000 */
.L_x_2669:
[----:B------:R-:W-:Y:S01]  /*42e0*/  IMAD R88, R213, 0x8, R23 ;  /* 0x00000008d5587824 */ /* 0x000fe200078e0217 */
[----:B------:R-:W-:Y:S01]  /*42f0*/  SHF.L.U32 R89, R229, 0x1f, RZ ;  /* 0x0000001fe5597819 */ /* 0x000fe200000006ff */
[----:B------:R-:W-:Y:S03]  /*4300*/  BSSY B1, `(.L_x_2670) ;  /* 0x0000003000017945 */ /* 0x000fe60003800000 */
[----:B------:R-:W0:Y:S02]  /*4310*/  SYNCS.PHASECHK.TRANS64.TRYWAIT P6, [R88+URZ+0x38890], R89 ;  /* 0x03889059580075a7 */ /* 0x000e2400080c017f */
[----:B0-----:R-:W-:Y:S05]  /*4320*/  @!P6 BRA `(.L_x_2671) ;  /* 0x000002e80090e947 */ /* 0x001fea0003800000 */
.L_x_3062:
[----:B------:R-:W-:Y:S05]  /*4330*/  BSYNC B1 ;  /* 0x0000000000017941 */ /* 0x000fea0003800000 */
.L_x_2670:
[----:B------:R-:W-:-:S03]  /*4340*/  UMOV UR4, 0xffffffff ;  /* 0xffffffff00047882 */ /* 0x000fc60000000000 */
[----:B------:R-:W-:Y:S05]  /*4350*/  BRA.DIV UR4, `(.L_x_2672) ;  /* 0x000002ea04987947 */ /* 0x000fea000b800000 */
[----:B------:R1:W2:Y:S04]  /*4360*/  SHFL.IDX PT, R80, R118, RZ, 0x181f ;  /* 0x00181fff76507589 */ /* 0x0002a800000e0000 */
[----:B------:R1:W3:Y:S02]  /*4370*/  SHFL.IDX PT, R11, R119, RZ, 0x181f ;  /* 0x00181fff770b7589 */ /* 0x0002e400000e0000 */
.L_x_3066:
        /* <DEDUP_REMOVED lines=39> */
[----:B------:R-:W-:Y:S01]  /*45f0*/  MOV R120, R14 ;  /* 0x0000000e00787202 */ /* 0x000fe20000000f00 */
[----:B------:R-:W-:Y:S01]  /*4600*/  FFMA.FTZ R14, R78, R79, R83 ;  /* 0x0000004f4e0e7223 */ /* 0x000fe20000010053 */
[----:B------:R-:W-:-:S03]  /*4610*/  HADD2.F32 R83, -RZ, R149.H0_H0 ;  /* 0x20000095ff537230 */ /* 0x000fc60000004100 */
[--C-:B------:R-:W-:Y:S01]  /*4620*/  HADD2.F32 R79, -RZ, R120.reuse.H1_H1 ;  /* 0x30000078ff4f7230 */ /* 0x100fe20000004100 */
[----:B------:R-:W-:Y:S01]  /*4630*/  F2FP.F16.F32.PACK_AB R12, R14, R12 ;  /* 0x0000000c0e0c723e */ /* 0x000fe200000000ff */
[----:B------:R-:W-:-:S03]  /*4640*/  HADD2.F32 R120, -RZ, R120.H0_H0 ;  /* 0x20000078ff787230 */ /* 0x000fc60000004100 */
[----:B------:R-:W-:-:S04]  /*4650*/  FMUL.FTZ R78, R79, R121 ;  /* 0x000000794f4e7220 */ /* 0x000fc80000410000 */
[C---:B------:R-:W-:Y:S01]  /*4660*/  FFMA.FTZ R78, R120.reuse, R83, -R78 ;  /* 0x00000053784e7223 */ /* 0x040fe2000001084e */
[----:B------:R-:W-:-:S04]  /*4670*/  FMUL.FTZ R120, R120, R121 ;  /* 0x0000007978787220 */ /* 0x000fc80000410000 */
[----:B------:R-:W-:-:S05]  /*4680*/  FFMA.FTZ R120, R79, R83, R120 ;  /* 0x000000534f787223 */ /* 0x000fca0000010078 */
[----:B------:R-:W-:-:S05]  /*4690*/  F2FP.F16.F32.PACK_AB R78, R120, R78 ;  /* 0x0000004e784e723e */ /* 0x000fca00000000ff */
[----:B------:R-:W-:-:S07]  /*46a0*/  IMAD.MOV.U32 R14, RZ, RZ, R78 ;  /* 0x000000ffff0e7224 */ /* 0x000fce00078e004e */
.L_x_2678:
[----:B------:R-:W-:Y:S05]  /*46b0*/  BSYNC B3 ;  /* 0x0000000000037941 */ /* 0x000fea0003800000 */
.L_x_2677:
[----:B---3--:R-:W-:-:S04]  /*46c0*/  LEA R76, P3, R16, R11, 0x1 ;  /* 0x0000000b104c7211 */ /* 0x008fc800078608ff */
[----:B--2---:R-:W-:-:S05]  /*46d0*/  LEA.HI.X R77, R16, R80, R17, 0x1, P3 ;  /* 0x00000050104d7211 */ /* 0x004fca00018f0c11 */
[----:B0-----:R4:W-:Y:S04]  /*46e0*/  ST.E.128 desc[UR60][R76.64], R12 ;  /* 0x0000000c4c007985 */ /* 0x0019e8000c101d3c */
.L_x_2676:
[----:B------:R-:W-:Y:S05]  /*46f0*/  BSYNC B2 ;  /* 0x0000000000027941 */ /* 0x000fea0003800000 */
.L_x_2675:
        /* <DEDUP_REMOVED lines=23> */
[----:B------:R-:W-:Y:S02]  /*4870*/  IMAD.MOV.U32 R77, RZ, RZ, R12 ;  /* 0x000000ffff4d7224 */ /* 0x000fe400078e000c */
[-C--:B------:R-:W-:Y:S01]  /*4880*/  FMUL.FTZ R15, R75, R74.reuse ;  /* 0x0000004a4b0f7220 */ /* 0x080fe20000410000 */
[----:B------:R-:W-:Y:S01]  /*4890*/  F2FP.F16.F32.PACK_AB R13, R73, R13 ;  /* 0x0000000d490d723e */ /* 0x000fe200000000ff */
[----:B------:R-:W-:-:S02]  /*48a0*/  FMUL.FTZ R74, R76, R74 ;  /* 0x0000004a4c4a7220 */ /* 0x000fc40000410000 */
[-C--:B------:R-:W-:Y:S01]  /*48b0*/  FFMA.FTZ R15, R76, R72.reuse, -R15 ;  /* 0x000000484c0f7223 */ /* 0x080fe2000001080f */
[----:B------:R-:W-:Y:S02]  /*48c0*/  HADD2.F32 R76, -RZ, R149.H1_H1 ;  /* 0x30000095ff4c7230 */ /* 0x000fe40000004100 */
[----:B------:R-:W-:Y:S01]  /*48d0*/  FFMA.FTZ R75, R75, R72, R74 ;  /* 0x000000484b4b7223 */ /* 0x000fe2000001004a */
[--C-:B------:R-:W-:Y:S02]  /*48e0*/  HADD2.F32 R12, -RZ, R77.reuse.H1_H1 ;  /* 0x3000004dff0c7230 */ /* 0x100fe40000004100 */
[----:B------:R-:W-:Y:S02]  /*48f0*/  HADD2.F32 R77, -RZ, R77.H0_H0 ;  /* 0x2000004dff4d7230 */ /* 0x000fe40000004100 */
[----:B------:R-:W-:Y:S02]  /*4900*/  HADD2.F32 R72, -RZ, R148.H1_H1 ;  /* 0x30000094ff487230 */ /* 0x000fe40000004100 */
[-C--:B------:R-:W-:Y:S01]  /*4910*/  FMUL.FTZ R74, R12, R76.reuse ;  /* 0x0000004c0c4a7220 */ /* 0x080fe20000410000 */
[----:B------:R-:W-:Y:S01]  /*4920*/  F2FP.F16.F32.PACK_AB R15, R75, R15 ;  /* 0x0000000f4b0f723e */ /* 0x000fe200000000ff */
[----:B------:R-:W-:-:S02]  /*4930*/  FMUL.FTZ R76, R77, R76 ;  /* 0x0000004c4d4c7220 */ /* 0x000fc40000410000 */
[-C--:B------:R-:W-:Y:S01]  /*4940*/  FFMA.FTZ R74, R77, R72.reuse, -R74 ;  /* 0x000000484d4a7223 */ /* 0x080fe2000001084a */
[----:B------:R-:W-:Y:S02]  /*4950*/  HADD2.F32 R77, -RZ, R148.H0_H0 ;  /* 0x20000094ff4d7230 */ /* 0x000fe40000004100 */
[----:B------:R-:W-:Y:S01]  /*4960*/  FFMA.FTZ R12, R12, R72, R76 ;  /* 0x000000480c0c7223 */ /* 0x000fe2000001004c */
[----:B------:R-:W-:Y:S02]  /*4970*/  HADD2.F32 R72, -RZ, R150.H0_H0 ;  /* 0x20000096ff487230 */ /* 0x000fe40000004100 */
[--C-:B------:R-:W-:Y:S02]  /*4980*/  HADD2.F32 R76, -RZ, R14.reuse.H1_H1 ;  /* 0x3000000eff4c7230 */ /* 0x100fe40000004100 */
[----:B------:R-:W-:Y:S01]  /*4990*/  HADD2.F32 R14, -RZ, R14.H0_H0 ;  /* 0x2000000eff0e7230 */ /* 0x000fe20000004100 */
[----:B------:R-:W-:Y:S02]  /*49a0*/  F2FP.F16.F32.PACK_AB R12, R12, R74 ;  /* 0x0000004a0c0c723e */ /* 0x000fe400000000ff */
[----:B------:R-:W-:-:S04]  /*49b0*/  FMUL.FTZ R78, R76, R72 ;  /* 0x000000484c4e7220 */ /* 0x000fc80000410000 */
[C---:B------:R-:W-:Y:S01]  /*49c0*/  FFMA.FTZ R78, R14.reuse, R77, -R78 ;  /* 0x0000004d0e4e7223 */ /* 0x040fe2000001084e */
[----:B------:R-:W-:-:S04]  /*49d0*/  FMUL.FTZ R14, R14, R72 ;  /* 0x000000480e0e7220 */ /* 0x000fc80000410000 */
[----:B------:R-:W-:-:S05]  /*49e0*/  FFMA.FTZ R14, R76, R77, R14 ;  /* 0x0000004d4c0e7223 */ /* 0x000fca000001000e */
[----:B------:R-:W-:-:S07]  /*49f0*/  F2FP.F16.F32.PACK_AB R14, R14, R78 ;  /* 0x0000004e0e0e723e */ /* 0x000fce00000000ff */
.L_x_2682:
[----:B------:R-:W-:Y:S05]  /*4a00*/  BSYNC B3 ;  /* 0x0000000000037941 */ /* 0x000fea0003800000 */
.L_x_2681:
[----:B---3--:R-:W-:-:S04]  /*4a10*/  LEA R72, P3, R212, R11, 0x1 ;  /* 0x0000000bd4487211 */ /* 0x008fc800078608ff */
[----:B--2---:R-:W-:-:S05]  /*4a20*/  LEA.HI.X R73, R212, R80, R215, 0x1, P3 ;  /* 0x00000050d4497211 */ /* 0x004fca00018f0cd7 */
[----:B0-----:R0:W-:Y:S04]  /*4a30*/  ST.E.128 desc[UR60][R72.64], R12 ;  /* 0x0000000c48007985 */ /* 0x0011e8000c101d3c */
.L_x_2680:
[----:B------:R-:W-:Y:S05]  /*4a40*/  BSYNC B2 ;  /* 0x0000000000027941 */ /* 0x000fea0003800000 */
.L_x_2679:
        /* <DEDUP_REMOVED lines=50> */
.L_x_2686:
[----:B------:R-:W-:Y:S05]  /*4d70*/  BSYNC B3 ;  /* 0x0000000000037941 */ /* 0x000fea0003800000 */
.L_x_2685:
[----:B---3--:R-:W-:-:S04]  /*4d80*/  LEA R68, P3, R19, R11, 0x1 ;  /* 0x0000000b13447211 */ /* 0x008fc800078608ff */
[----:B--2---:R-:W-:-:S05]  /*4d90*/  LEA.HI.X R69, R19, R80, R219, 0x1, P3 ;  /* 0x0000005013457211 */ /* 0x004fca00018f0cdb */
[----:B----4-:R0:W-:Y:S04]  /*4da0*/  ST.E.128 desc[UR60][R68.64], R12 ;  /* 0x0000000c44007985 */ /* 0x0101e8000c101d3c */
.L_x_2684:
[----:B------:R-:W-:Y:S05]  /*4db0*/  BSYNC B2 ;  /* 0x0000000000027941 */ /* 0x000fea0003800000 */
.L_x_2683:
        /* <DEDUP_REMOVED lines=18> */
[-C--:B------:R-:W-:Y:S01]  /*4ee0*/  FFMA.FTZ R65, R69, R68.reuse, -R65 ;  /* 0x0000004445417223 */ /* 0x080fe20000010841 */
[----:B------:R-:W-:Y:S02]  /*4ef0*/  IMAD.MOV.U32 R69, RZ, RZ, R12 ;  /* 0x000000ffff457224 */ /* 0x000fe400078e000c */
[----:B------:R-:W-:Y:S01]  /*4f00*/  FFMA.FTZ R13, R67, R68, R13 ;  /* 0x00000044430d7223 */ /* 0x000fe2000001000d */
[----:B------:R-:W-:Y:S02]  /*4f10*/  IMAD.MOV.U32 R67, RZ, RZ, R15 ;  /* 0x000000ffff437224 */ /* 0x000fe400078e000f */
[----:B------:R-:W-:Y:S02]  /*4f20*/  HADD2.F32 R68, -RZ, R64.H0_H0 ;  /* 0x20000040ff447230 */ /* 0x000fe40000004100 */
[----:B------:R-:W-:Y:S01]  /*4f30*/  HADD2.F32 R12, -RZ, R69.H1_H1 ;  /* 0x30000045ff0c7230 */ /* 0x000fe20000004100 */
[----:B------:R-:W-:Y:S01]  /*4f40*/  F2FP.F16.F32.PACK_AB R13, R13, R65 ;  /* 0x000000410d0d723e */ /* 0x000fe200000000ff */
[----:B------:R-:W-:-:S02]  /*4f50*/  HADD2.F32 R15, -RZ, R67.H1_H1 ;  /* 0x30000043ff0f7230 */ /* 0x000fc40000004100 */
[----:B------:R-:W-:Y:S02]  /*4f60*/  HADD2.F32 R67, -RZ, R67.H0_H0 ;  /* 0x20000043ff437230 */ /* 0x000fe40000004100 */
        /* <DEDUP_REMOVED lines=22> */
.L_x_2688:
[----:B------:R-:W-:Y:S05]  /*50d0*/  BSYNC B2 ;  /* 0x0000000000027941 */ /* 0x000fea0003800000 */
.L_x_2687:
[----:B---3--:R-:W-:-:S04]  /*50e0*/  LEA R64, P3, R22, R11, 0x1 ;  /* 0x0000000b16407211 */ /* 0x008fc800078608ff */
[----:B--2---:R-:W-:-:S05]  /*50f0*/  LEA.HI.X R65, R22, R80, R218, 0x1, P3 ;  /* 0x0000005016417211 */ /* 0x004fca00018f0cda */
[----:B----4-:R0:W-:Y:S04]  /*5100*/  ST.E.128 desc[UR60][R64.64], R12 ;  /* 0x0000000c40007985 */ /* 0x0101e8000c101d3c */
.L_x_2674:
[----:B------:R-:W-:Y:S05]  /*5110*/  BSYNC B1 ;  /* 0x0000000000017941 */ /* 0x000fea0003800000 */
.L_x_2673:
[----:B------:R-:W-:-:S03]  /*5120*/  UMOV UR4, 0xffffffff ;  /* 0xffffffff00047882 */ /* 0x000fc60000000000 */
[----:B------:R-:W-:Y:S05]  /*5130*/  BRA.DIV UR4, `(.L_x_2689) ;  /* 0x000002de046c7947 */ /* 0x000fea000b800000 */
[----:B0-----:R0:W0:Y:S04]  /*5140*/  SHFL.IDX PT, R64, R118, 0x1, 0x181f ;  /* 0x00381f0076407f89 */ /* 0x00102800000e0000 */
[----:B---3--:R3:W0:Y:S02]  /*5150*/  SHFL.IDX PT, R11, R119, 0x1, 0x181f ;  /* 0x00381f00770b7f89 */ /* 0x00862400000e0000 */
.L_x_3070:
        /* <DEDUP_REMOVED lines=53> */
.L_x_2695:
[----:B------:R-:W-:Y:S05]  /*54b0*/  BSYNC B3 ;  /* 0x0000000000037941 */ /* 0x000fea0003800000 */
.L_x_2694:
[----:B0-----:R-:W-:-:S04]  /*54c0*/  LEA R60, P3, R16, R11, 0x1 ;  /* 0x0000000b103c7211 */ /* 0x001fc800078608ff */
[----:B------:R-:W-:-:S05]  /*54d0*/  LEA.HI.X R61, R16, R64, R17, 0x1, P3 ;  /* 0x00000040103d7211 */ /* 0x000fca00018f0c11 */
[----:B------:R0:W-:Y:S04]  /*54e0*/  ST.E.128 desc[UR60][R60.64], R12 ;  /* 0x0000000c3c007985 */ /* 0x0001e8000c101d3c */
.L_x_2693:
[----:B------:R-:W-:Y:S05]  /*54f0*/  BSYNC B2 ;  /* 0x0000000000027941 */ /* 0x000fea0003800000 */
.L_x_2692:
        /* <DEDUP_REMOVED lines=51> */
.L_x_2699:
[----:B------:R-:W-:Y:S05]  /*5830*/  BSYNC B3 ;  /* 0x0000000000037941 */ /* 0x000fea0003800000 */
.L_x_2698:
[----:B------:R-:W-:-:S04]  /*5840*/  LEA R56, P3, R212, R11, 0x1 ;  /* 0x0000000bd4387211 */ /* 0x000fc800078608ff */
[----:B------:R-:W-:-:S05]  /*5850*/  LEA.HI.X R57, R212, R64, R215, 0x1, P3 ;  /* 0x00000040d4397211 */ /* 0x000fca00018f0cd7 */
[----:B----4-:R0:W-:Y:S04]  /*5860*/  ST.E.128 desc[UR60][R56.64], R12 ;  /* 0x0000000c38007985 */ /* 0x0101e8000c101d3c */
.L_x_2697:
[----:B------:R-:W-:Y:S05]  /*5870*/  BSYNC B2 ;  /* 0x0000000000027941 */ /* 0x000fea0003800000 */
.L_x_2696:
        /* <DEDUP_REMOVED lines=48> */
[----:B------:R-:W-:-:S03]  /*5b80*/  IMAD.MOV.U32 R15, RZ, RZ, R55 ;  /* 0x000000ffff0f7224 */ /* 0x000fc600078e0037 */
[----:B------:R-:W-:-:S05]  /*5b90*/  FFMA.FTZ R14, R53, R138, R14 ;  /* 0x0000008a350e7223 */ /* 0x000fca000001000e */
[----:B------:R-:W-:-:S07]  /*5ba0*/  F2FP.F16.F32.PACK_AB R14, R14, R54 ;  /* 0x000000360e0e723e */ /* 0x000fce00000000ff */
.L_x_2703:
[----:B------:R-:W-:Y:S05]  /*5bb0*/  BSYNC B3 ;  /* 0x0000000000037941 */ /* 0x000fea0003800000 */
.L_x_2702:
[----:B------:R-:W-:-:S04]  /*5bc0*/  LEA R52, P3, R19, R11, 0x1 ;  /* 0x0000000b13347211 */ /* 0x000fc800078608ff */
[----:B------:R-:W-:-:S05]  /*5bd0*/  LEA.HI.X R53, R19, R64, R219, 0x1, P3 ;  /* 0x0000004013357211 */ /* 0x000fca00018f0cdb */
[----:B----4-:R0:W-:Y:S04]  /*5be0*/  ST.E.128 desc[UR60][R52.64], R12 ;  /* 0x0000000c34007985 */ /* 0x0101e8000c101d3c */
.L_x_2701:
[----:B------:R-:W-:Y:S05]  /*5bf0*/  BSYNC B2 ;  /* 0x0000000000027941 */ /* 0x000fea0003800000 */
.L_x_2700:
        /* <DEDUP_REMOVED lines=46> */
[----:B------:R-:W-:Y:S01]  /*5ee0*/  MOV R12, R15 ;  /* 0x0000000f000c7202 */ /* 0x000fe20000000f00 */
[----:B------:R-:W-:-:S03]  /*5ef0*/  IMAD.MOV.U32 R15, RZ, RZ, R48 ;  /* 0x000000ffff0f7224 */ /* 0x000fc600078e0030 */
[----:B------:R-:W-:Y:S01]  /*5f00*/  F2FP.F16.F32.PACK_AB R135, R135, R13 ;  /* 0x0000000d8787723e */ /* 0x000fe200000000ff */
[----:B------:R-:W-:-:S04]  /*5f10*/  IMAD.MOV.U32 R13, RZ, RZ, R52 ;  /* 0x000000ffff0d7224 */ /* 0x000fc800078e0034 */
[----:B------:R-:W-:-:S07]  /*5f20*/  IMAD.MOV.U32 R14, RZ, RZ, R135 ;  /* 0x000000ffff0e7224 */ /* 0x000fce00078e0087 */
.L_x_2705:
[----:B------:R-:W-:Y:S05]  /*5f30*/  BSYNC B2 ;  /* 0x0000000000027941 */ /* 0x000fea0003800000 */
.L_x_2704:
[----:B------:R-:W-:-:S04]  /*5f40*/  LEA R48, P3, R22, R11, 0x1 ;  /* 0x0000000b16307211 */ /* 0x000fc800078608ff */
[----:B------:R-:W-:-:S05]  /*5f50*/  LEA.HI.X R49, R22, R64, R218, 0x1, P3 ;  /* 0x0000004016317211 */ /* 0x000fca00018f0cda */
[----:B----4-:R0:W-:Y:S04]  /*5f60*/  ST.E.128 desc[UR60][R48.64], R12 ;  /* 0x0000000c30007985 */ /* 0x0101e8000c101d3c */
.L_x_2691:
[----:B------:R-:W-:Y:S05]  /*5f70*/  BSYNC B1 ;  /* 0x0000000000017941 */ /* 0x000fea0003800000 */
.L_x_2690:
[----:B------:R-:W-:-:S03]  /*5f80*/  UMOV UR4, 0xffffffff ;  /* 0xffffffff00047882 */ /* 0x000fc60000000000 */
[----:B------:R-:W-:Y:S05]  /*5f90*/  BRA.DIV UR4, `(.L_x_2706) ;  /* 0x000002d204207947 */ /* 0x000fea000b800000 */
[----:B01----:R-:W0:Y:S04]  /*5fa0*/  SHFL.IDX PT, R118, R118, 0x2, 0x181f ;  /* 0x00581f0076767f89 */ /* 0x003e2800000e0000 */
[----:B---3--:R-:W1:Y:S02]  /*5fb0*/  SHFL.IDX PT, R119, R119, 0x2, 0x181f ;  /* 0x00581f0077777f89 */ /* 0x008e6400000e0000 */
.L_x_3074:
        /* <DEDUP_REMOVED lines=44> */
[----:B------:R-:W-:Y:S02]  /*6280*/  IMAD.MOV.U32 R13, RZ, RZ, R46 ;  /* 0x000000ffff0d7224 */ /* 0x000fe400078e002e */
[----:B------:R-:W-:Y:S01]  /*6290*/  F2FP.F16.F32.PACK_AB R44, R137, R44 ;  /* 0x0000002c892c723e */ /* 0x000fe200000000ff */
[-C--:B------:R-:W-:Y:S01]  /*62a0*/  FMUL.FTZ R12, R14, R139.reuse ;  /* 0x0000008b0e0c7220 */ /* 0x080fe20000410000 */
[----:B------:R-:W-:-:S03]  /*62b0*/  FMUL.FTZ R139, R11, R139 ;  /* 0x0000008b0b8b7220 */ /* 0x000fc60000410000 */
[-C--:B------:R-:W-:Y:S01]  /*62c0*/  FFMA.FTZ R12, R11, R136.reuse, -R12 ;  /* 0x000000880b0c7223 */ /* 0x080fe2000001080c */
[----:B------:R-:W-:-:S05]  /*62d0*/  FFMA.FTZ R139, R14, R136, R139 ;  /* 0x000000880e8b7223 */ /* 0x000fca000001008b */
[----:B------:R-:W-:Y:S01]  /*62e0*/  F2FP.F16.F32.PACK_AB R139, R139, R12 ;  /* 0x0000000c8b8b723e */ /* 0x000fe200000000ff */
[----:B------:R-:W-:-:S03]  /*62f0*/  IMAD.MOV.U32 R12, RZ, RZ, R44 ;  /* 0x000000ffff0c7224 */ /* 0x000fc600078e002c */
[----:B------:R-:W-:-:S07]  /*6300*/  MOV R14, R139 ;  /* 0x0000008b000e7202 */ /* 0x000fce0000000f00 */
.L_x_2711:
[----:B------:R-:W-:Y:S05]  /*6310*/  BSYNC B2 ;  /* 0x0000000000027941 */ /* 0x000fea0003800000 */
.L_x_2710:
[----:B-1----:R-:W-:-:S04]  /*6320*/  LEA R44, P3, R16, R119, 0x1 ;  /* 0x00000077102c7211 */ /* 0x002fc800078608ff */
[----:B0-----:R-:W-:-:S05]  /*6330*/  LEA.HI.X R45, R16, R118, R17, 0x1, P3 ;  /* 0x00000076102d7211 */ /* 0x001fca00018f0c11 */
[----:B----4-:R3:W-:Y:S04]  /*6340*/  ST.E.128 desc[UR60][R44.64], R12 ;  /* 0x0000000c2c007985 */ /* 0x0107e8000c101d3c */
.L_x_2709:
[----:B------:R-:W-:Y:S05]  /*6350*/  BSYNC B1 ;  /* 0x0000000000017941 */ /* 0x000fea0003800000 */
.L_x_2708:
        /* <DEDUP_REMOVED lines=49> */
[----:B------:R-:W-:-:S02]  /*6670*/  FFMA.FTZ R15, R14, R132, -R15 ;  /* 0x000000840e0f7223 */ /* 0x000fc4000001080f */
[----:B------:R-:W-:Y:S01]  /*6680*/  MOV R12, R11 ;  /* 0x0000000b000c7202 */ /* 0x000fe20000000f00 */
[----:B------:R-:W-:Y:S01]  /*6690*/  FFMA.FTZ R133, R13, R132, R133 ;  /* 0x000000840d857223 */ /* 0x000fe20000010085 */
[----:B------:R-:W-:-:S04]  /*66a0*/  IMAD.MOV.U32 R13, RZ, RZ, R42 ;  /* 0x000000ffff0d7224 */ /* 0x000fc800078e002a */
[----:B------:R-:W-:-:S05]  /*66b0*/  F2FP.F16.F32.PACK_AB R15, R133, R15 ;  /* 0x0000000f850f723e */ /* 0x000fca00000000ff */
[----:B------:R-:W-:Y:S02]  /*66c0*/  IMAD.MOV.U32 R14, RZ, RZ, R15 ;  /* 0x000000ffff0e7224 */ /* 0x000fe400078e000f */
[----:B------:R-:W-:-:S07]  /*66d0*/  IMAD.MOV.U32 R15, RZ, RZ, R41 ;  /* 0x000000ffff0f7224 */ /* 0x000fce00078e0029 */
.L_x_2715:
[----:B------:R-:W-:Y:S05]  /*66e0*/  BSYNC B2 ;  /* 0x0000000000027941 */ /* 0x000fea0003800000 */
.L_x_2714:
[----:B----4-:R0:W-:Y:S02]  /*66f0*/  ST.E.128 desc[UR60][R44.64], R12 ;  /* 0x0000000c2c007985 */ /* 0x0101e4000c101d3c */
.L_x_2713:
[----:B------:R-:W-:Y:S05]  /*6700*/  BSYNC B1 ;  /* 0x0000000000017941 */ /* 0x000fea0003800000 */
.L_x_2712:
        /* <DEDUP_REMOVED lines=37> */
[----:B------:R-:W-:Y:S01]  /*6960*/  HADD2.F32 R14, -RZ, R14.H0_H0 ;  /* 0x2000000eff0e7230 */ /* 0x000fe20000004100 */
[----:B------:R-:W-:Y:S01]  /*6970*/  F2FP.F16.F32.PACK_AB R37, R38, R37 ;  /* 0x000000252625723e */ /* 0x000fe200000000ff */
[----:B------:R-:W-:-:S02]  /*6980*/  HADD2.F32 R11, -RZ, R128.H0_H0 ;  /* 0x20000080ff0b7230 */ /* 0x000fc40000004100 */
[-C--:B------:R-:W-:Y:S01]  /*6990*/  FMUL.FTZ R13, R39, R129.reuse ;  /* 0x00000081270d7220 */ /* 0x080fe20000410000 */
[----:B------:R-:W-:Y:S02]  /*69a0*/  HADD2.F32 R128, -RZ, R128.H1_H1 ;  /* 0x30000080ff807230 */ /* 0x000fe40000004100 */
[----:B------:R-:W-:Y:S01]  /*69b0*/  FMUL.FTZ R129, R14, R129 ;  /* 0x000000810e817220 */ /* 0x000fe20000410000 */
[-C--:B------:R-:W-:Y:S01]  /*69c0*/  FFMA.FTZ R42, R12, R11.reuse, -R42 ;  /* 0x0000000b0c2a7223 */ /* 0x080fe2000001082a */
[----:B------:R-:W-:Y:S01]  /*69d0*/  FFMA.FTZ R43, R15, R11, R43 ;  /* 0x0000000b0f2b7223 */ /* 0x000fe2000001002b */
[-C--:B------:R-:W-:Y:S01]  /*69e0*/  FFMA.FTZ R13, R14, R128.reuse, -R13 ;  /* 0x000000800e0d7223 */ /* 0x080fe2000001080d */
[----:B------:R-:W-:Y:S01]  /*69f0*/  FFMA.FTZ R129, R39, R128, R129 ;  /* 0x0000008027817223 */ /* 0x000fe20000010081 */
[----:B------:R-:W-:Y:S02]  /*6a00*/  IMAD.MOV.U32 R15, RZ, RZ, R37 ;  /* 0x000000ffff0f7224 */ /* 0x000fe400078e0025 */
[----:B------:R-:W-:-:S02]  /*6a10*/  F2FP.F16.F32.PACK_AB R12, R43, R42 ;  /* 0x0000002a2b0c723e */ /* 0x000fc400000000ff */
[----:B------:R-:W-:Y:S02]  /*6a20*/  F2FP.F16.F32.PACK_AB R14, R129, R13 ;  /* 0x0000000d810e723e */ /* 0x000fe400000000ff */
[----:B------:R-:W-:-:S07]  /*6a30*/  MOV R13, R36 ;  /* 0x00000024000d7202 */ /* 0x000fce0000000f00 */
.L_x_2719:
[----:B------:R-:W-:Y:S05]  /*6a40*/  BSYNC B2 ;  /* 0x0000000000027941 */ /* 0x000fea0003800000 */
.L_x_2718:
[----:B---3--:R0:W-:Y:S02]  /*6a50*/  ST.E.128 desc[UR60][R40.64], R12 ;  /* 0x0000000c28007985 */ /* 0x0081e4000c101d3c */
.L_x_2717:
[----:B------:R-:W-:Y:S05]  /*6a60*/  BSYNC B1 ;  /* 0x0000000000017941 */ /* 0x000fea0003800000 */
.L_x_2716:
        /* <DEDUP_REMOVED lines=8> */
[----:B------:R-:W-:Y:S02]  /*6af0*/  SHF.R.U64 R11, R32, 0x10, R33 ;  /* 0x00000010200b7819 */ /* 0x000fe40000001221 */
[----:B------:R-:W-:Y:S02]  /*6b00*/  SHF.R.U64 R38, R34, 0x10, R35 ;  /* 0x0000001022267819 */ /* 0x000fe40000001223 */
[----:B------:R-:W-:Y:S01]  /*6b10*/  SHF.R.U32.HI R32, RZ, 0x10, R33 ;  /* 0x00000010ff207819 */ /* 0x000fe20000011621 */
[----:B---3--:R-:W-:Y:S01]  /*6b20*/  IMAD.MOV.U32 R33, RZ, RZ, R13 ;  /* 0x000000ffff217224 */ /* 0x008fe200078e000d */
[----:B------:R-:W-:Y:S01]  /*6b30*/  SHF.R.U32.HI R35, RZ, 0x10, R35 ;  /* 0x00000010ff237819 */ /* 0x000fe20000011623 */
[----:B------:R-:W-:Y:S02]  /*6b40*/  HADD2.F32 R40, -RZ, R38.H0_H0 ;  /* 0x20000026ff287230 */ /* 0x000fe40000004100 */
[----:B------:R-:W-:Y:S02]  /*6b50*/  HADD2.F32 R34, -RZ, R11.H0_H0 ;  /* 0x2000000bff227230 */ /* 0x000fe40000004100 */
[----:B------:R-:W-:-:S02]  /*6b60*/  HADD2.F32 R38, -RZ, R35.H0_H0 ;  /* 0x20000023ff267230 */ /* 0x000fc40000004100 */
[--C-:B------:R-:W-:Y:S02]  /*6b70*/  HADD2.F32 R13, -RZ, R33.reuse.H1_H1 ;  /* 0x30000021ff0d7230 */ /* 0x100fe40000004100 */
[----:B------:R-:W-:Y:S02]  /*6b80*/  HADD2.F32 R35, -RZ, R33.H0_H0 ;  /* 0x20000021ff237230 */ /* 0x000fe40000004100 */
[--C-:B------:R-:W-:Y:S02]  /*6b90*/  HADD2.F32 R11, -RZ, R15.reuse.H1_H1 ;  /* 0x3000000fff0b7230 */ /* 0x100fe40000004100 */
[-C--:B------:R-:W-:Y:S01]  /*6ba0*/  FMUL.FTZ R42, R13, R40.reuse ;  /* 0x000000280d2a7220 */ /* 0x080fe20000410000 */
[----:B------:R-:W-:Y:S02]  /*6bb0*/  HADD2.F32 R33, -RZ, R15.H0_H0 ;  /* 0x2000000fff217230 */ /* 0x000fe40000004100 */
[----:B------:R-:W-:Y:S01]  /*6bc0*/  FMUL.FTZ R44, R35, R40 ;  /* 0x00000028232c7220 */ /* 0x000fe20000410000 */
[----:B------:R-:W-:-:S02]  /*6bd0*/  HADD2.F32 R32, -RZ, R32.H0_H0 ;  /* 0x20000020ff207230 */ /* 0x000fc40000004100 */
[----:B------:R-:W-:Y:S01]  /*6be0*/  FMUL.FTZ R40, R11, R38 ;  /* 0x000000260b287220 */ /* 0x000fe20000410000 */
[----:B------:R-:W-:Y:S01]  /*6bf0*/  FFMA.FTZ R15, R35, R34, -R42 ;  /* 0x00000022230f7223 */ /* 0x000fe2000001082a */
[----:B------:R-:W-:Y:S01]  /*6c00*/  FMUL.FTZ R38, R33, R38 ;  /* 0x0000002621267220 */ /* 0x000fe20000410000 */
[----:B------:R-:W-:Y:S01]  /*6c10*/  FFMA.FTZ R34, R13, R34, R44 ;  /* 0x000000220d227223 */ /* 0x000fe2000001002c */
[-C--:B------:R-:W-:Y:S01]  /*6c20*/  FFMA.FTZ R33, R33, R32.reuse, -R40 ;  /* 0x0000002021217223 */ /* 0x080fe20000010828 */
[----:B------:R-:W-:Y:S02]  /*6c30*/  HADD2.F32 R13, -RZ, R82.H0_H0 ;  /* 0x20000052ff0d7230 */ /* 0x000fe40000004100 */
[----:B------:R-:W-:Y:S01]  /*6c40*/  FFMA.FTZ R32, R11, R32, R38 ;  /* 0x000000200b207223 */ /* 0x000fe20000010026 */
[--C-:B------:R-:W-:Y:S02]  /*6c50*/  HADD2.F32 R38, -RZ, R12.reuse.H1_H1 ;  /* 0x3000000cff267230 */ /* 0x100fe40000004100 */
[----:B------:R-:W-:-:S02]  /*6c60*/  HADD2.F32 R40, -RZ, R12.H0_H0 ;  /* 0x2000000cff287230 */ /* 0x000fc40000004100 */
[----:B------:R-:W-:Y:S02]  /*6c70*/  HADD2.F32 R35, -RZ, R82.H1_H1 ;  /* 0x30000052ff237230 */ /* 0x000fe40000004100 */
[-C--:B------:R-:W-:Y:S01]  /*6c80*/  FMUL.FTZ R39, R38, R13.reuse ;  /* 0x0000000d26277220 */ /* 0x080fe20000410000 */
[--C-:B------:R-:W-:Y:S02]  /*6c90*/  HADD2.F32 R12, -RZ, R14.reuse.H1_H1 ;  /* 0x3000000eff0c7230 */ /* 0x100fe40000004100 */
[----:B------:R-:W-:Y:S01]  /*6ca0*/  FMUL.FTZ R13, R40, R13 ;  /* 0x0000000d280d7220 */ /* 0x000fe20000410000 */
[--C-:B------:R-:W-:Y:S02]  /*6cb0*/  HADD2.F32 R11, -RZ, R81.reuse.H0_H0 ;  /* 0x20000051ff0b7230 */ /* 0x100fe40000004100 */
[----:B------:R-:W-:Y:S02]  /*6cc0*/  HADD2.F32 R14, -RZ, R14.H0_H0 ;  /* 0x2000000eff0e7230 */ /* 0x000fe40000004100 */
[----:B------:R-:W-:Y:S01]  /*6cd0*/  FMUL.FTZ R41, R12, R35 ;  /* 0x000000230c297220 */ /* 0x000fe20000410000 */
[----:B------:R-:W-:-:S02]  /*6ce0*/  HADD2.F32 R81, -RZ, R81.H1_H1 ;  /* 0x30000051ff517230 */ /* 0x000fc40000004100 */
[-C--:B------:R-:W-:Y:S01]  /*6cf0*/  FFMA.FTZ R39, R40, R11.reuse, -R39 ;  /* 0x0000000b28277223 */ /* 0x080fe20000010827 */
[----:B------:R-:W-:Y:S01]  /*6d00*/  FFMA.FTZ R38, R38, R11, R13 ;  /* 0x0000000b26267223 */ /* 0x000fe2000001000d */
[----:B------:R-:W-:Y:S01]  /*6d10*/  FMUL.FTZ R35, R14, R35 ;  /* 0x000000230e237220 */ /* 0x000fe20000410000 */
[----:B------:R-:W-:Y:S01]  /*6d20*/  F2FP.F16.F32.PACK_AB R13, R34, R15 ;  /* 0x0000000f220d723e */ /* 0x000fe200000000ff */
[----:B------:R-:W-:Y:S01]  /*6d30*/  FFMA.FTZ R41, R14, R81, -R41 ;  /* 0x000000510e297223 */ /* 0x000fe20000010829 */
[----:B------:R-:W-:Y:S01]  /*6d40*/  F2FP.F16.F32.PACK_AB R15, R32, R33 ;  /* 0x00000021200f723e */ /* 0x000fe200000000ff */
[----:B------:R-:W-:Y:S01]  /*6d50*/  FFMA.FTZ R12, R12, R81, R35 ;  /* 0x000000510c0c7223 */ /* 0x000fe20000010023 */
[----:B------:R-:W-:-:S04]  /*6d60*/  F2FP.F16.F32.PACK_AB R38, R38, R39 ;  /* 0x000000272626723e */ /* 0x000fc800000000ff */
[----:B------:R-:W-:Y:S01]  /*6d70*/  F2FP.F16.F32.PACK_AB R14, R12, R41 ;  /* 0x000000290c0e723e */ /* 0x000fe200000000ff */
[----:B------:R-:W-:-:S07]  /*6d80*/  IMAD.MOV.U32 R12, RZ, RZ, R38 ;  /* 0x000000ffff0c7224 */ /* 0x000fce00078e0026 */
.L_x_2721:
[----:B------:R-:W-:Y:S05]  /*6d90*/  BSYNC B1 ;  /* 0x0000000000017941 */ /* 0x000fea0003800000 */
.L_x_2720:
[----:B---3--:R0:W-:Y:S01]  /*6da0*/  ST.E.128 desc[UR60][R36.64], R12 ;  /* 0x0000000c24007985 */ /* 0x0081e2000c101d3c */
[----:B------:R-:W-:Y:S05]  /*6db0*/  BRA `(.L_x_2707) ;  /* 0x0000004400307947 */ /* 0x000fea0003800000 */
.L_x_2662:
        /* <DEDUP_REMOVED lines=14> */
[----:B------:R-:W-:Y:S02]  /*6ea0*/  ISETP.GE.AND P4, PT, R16, R111, PT ;  /* 0x0000006f1000720c */ /* 0x000fe40003f86270 */
[----:B------:R-:W-:Y:S02]  /*6eb0*/  CS2R R38, SRZ ;  /* 0x0000000000267805 */ /* 0x000fe4000001ff00 */
[----:B------:R-:W-:Y:S02]  /*6ec0*/  IADD3.X R33, R11, R6, RZ, P0, !PT ;  /* 0x000000060b217210 */ /* 0x000fe400007fe4ff */
[----:B------:R-:W-:Y:S02]  /*6ed0*/  CS2R R36, SRZ ;  /* 0x0000000000247805 */ /* 0x000fe4000001ff00 */
[----:B------:R-:W-:-:S02]  /*6ee0*/  LEA R40, P5, R32, UR4, 0x1 ;  /* 0x0000000420287c11 */ /* 0x000fc4000f8a08ff */
[----:B------:R-:W-:Y:S02]  /*6ef0*/  CS2R R34, SRZ ;  /* 0x0000000000227805 */ /* 0x000fe4000001ff00 */
[----:B------:R-:W-:Y:S02]  /*6f00*/  ISETP.GE.AND P0, PT, R214, R111, PT ;  /* 0x0000006fd600720c */ /* 0x000fe40003f06270 */
[----:B------:R-:W-:Y:S01]  /*6f10*/  LEA.HI.X R41, R32, UR5, R33, 0x1, P5 ;  /* 0x0000000520297c11 */ /* 0x000fe2000a8f0c21 */
[----:B------:R-:W-:Y:S01]  /*6f20*/  ULDC.64 UR4, c[0x0][0x400] ;  /* 0x0001000000047ab9 */ /* 0x000fe20000000a00 */
[----:B------:R-:W-:Y:S02]  /*6f30*/  IADD3 R42, P5, R92, R12, RZ ;  /* 0x0000000c5c2a7210 */ /* 0x000fe40007fbe0ff */
[----:B------:R-:W-:Y:S02]  /*6f40*/  CS2R R32, SRZ ;  /* 0x0000000000207805 */ /* 0x000fe4000001ff00 */
[----:B------:R-:W-:Y:S01]  /*6f50*/  CS2R R46, SRZ ;  /* 0x00000000002e7805 */ /* 0x000fe2000001ff00 */
[----:B------:R-:W5:Y:S01]  /*6f60*/  @!P4 LDG.E.128 R36, desc[UR60][R40.64] ;  /* 0x0000003c2824c981 */ /* 0x000f62000c1e1d00 */
[----:B------:R-:W-:Y:S01]  /*6f70*/  IMAD.X R43, R80, 0x1, R8, P5 ;  /* 0x00000001502b7824 */ /* 0x000fe200028e0608 */
[----:B------:R-:W-:-:S02]  /*6f80*/  LEA R48, P5, R42, UR4, 0x1 ;  /* 0x000000042a307c11 */ /* 0x000fc4000f8a08ff */
[----:B------:R-:W-:Y:S01]  /*6f90*/  CS2R R44, SRZ ;  /* 0x00000000002c7805 */ /* 0x000fe2000001ff00 */
[----:B------:R0:W5:Y:S01]  /*6fa0*/  @!P0 LDG.E.128 R32, desc[UR60][R40.64+0x80] ;  /* 0x0000803c28208981 */ /* 0x000162000c1e1d00 */
[----:B------:R-:W-:Y:S02]  /*6fb0*/  LEA.HI.X R49, R42, UR5, R43, 0x1, P5 ;  /* 0x000000052a317c11 */ /* 0x000fe4000a8f0c2b */
[----:B------:R-:W-:-:S03]  /*6fc0*/  CS2R R42, SRZ ;  /* 0x00000000002a7805 */ /* 0x000fc6000001ff00 */
[----:B------:R1:W5:Y:S01]  /*6fd0*/  @!P4 LDG.E.128 R44, desc[UR60][R48.64] ;  /* 0x0000003c302cc981 */ /* 0x000362000c1e1d00 */
[----:B0-----:R-:W-:-:S06]  /*6fe0*/  CS2R R40, SRZ ;  /* 0x0000000000287805 */ /* 0x001fcc000001ff00 */
[----:B------:R1:W5:Y:S02]  /*6ff0*/  @!P0 LDG.E.128 R40, desc[UR60][R48.64+0x80] ;  /* 0x0000803c30288981 */ /* 0x000364000c1e1d00 */
.L_x_2723:
[----:B------:R-:W-:Y:S05]  /*7000*/  BSYNC B1 ;  /* 0x0000000000017941 */ /* 0x000fea0003800000 */
.L_x_2722:
[----:B-1---5:R-:W-:Y:S01]  /*7010*/  IMAD.MOV.U32 R48, RZ, RZ, R34 ;  /* 0x000000ffff307224 */ /* 0x022fe200078e0022 */
[----:B------:R-:W-:Y:S01]  /*7020*/  MOV R49, R32 ;  /* 0x0000002000317202 */ /* 0x000fe20000000f00 */
[----:B------:R-:W-:Y:S01]  /*7030*/  IMAD.MOV.U32 R52, RZ, RZ, R35 ;  /* 0x000000ffff347224 */ /* 0x000fe200078e0023 */
[----:B------:R-:W-:Y:S01]  /*7040*/  BSSY B1, `(.L_x_2724) ;  /* 0x000003e000017945 */ /* 0x000fe20003800000 */
[----:B------:R-:W-:Y:S01]  /*7050*/  VIADD R53, R225, 0x20 ;  /* 0x00000020e1357836 */ /* 0x000fe20000000000 */
[----:B------:R-:W-:Y:S01]  /*7060*/  PRMT R155, R48, 0x7610, R155 ;  /* 0x00007610309b7816 */ /* 0x000fe2000000009b */
[----:B------:R-:W-:Y:S01]  /*7070*/  IMAD.MOV.U32 R48, RZ, RZ, R33 ;  /* 0x000000ffff307224 */ /* 0x000fe200078e0021 */
[----:B------:R-:W-:Y:S02]  /*7080*/  PRMT R158, R52, 0x7610, R158 ;  /* 0x00007610349e7816 */ /* 0x000fe4000000009e */
[----:B------:R-:W-:Y:S02]  /*7090*/  CS2R R54, SRZ ;  /* 0x0000000000367805 */ /* 0x000fe4000001ff00 */
        /* <DEDUP_REMOVED lines=10> */
[----:B------:R-:W-:Y:S01]  /*7140*/  ISETP.GE.AND P4, PT, R53, R87, PT ;  /* 0x000000573500720c */ /* 0x000fe20003f86270 */
[----:B------:R-:W-:Y:S01]  /*7150*/  IMAD.MOV.U32 R48, RZ, RZ, R42 ;  /* 0x000000ffff307224 */ /* 0x000fe200078e002a */
[----:B------:R-:W-:Y:S02]  /*7160*/  PRMT R135, R49, 0x7610, R135 ;  /* 0x0000761031877816 */ /* 0x000fe40000000087 */
[----:B------:R-:W-:-:S02]  /*7170*/  CS2R R56, SRZ ;  /* 0x0000000000387805 */ /* 0x000fc4000001ff00 */
[----:B------:R-:W-:Y:S01]  /*7180*/  PRMT R158, R158, 0x5410, R52 ;  /* 0x000054109e9e7816 */ /* 0x000fe20000000034 */
[----:B------:R-:W-:Y:S01]  /*7190*/  IMAD.MOV.U32 R52, RZ, RZ, R46 ;  /* 0x000000ffff347224 */ /* 0x000fe200078e002e */
        /* <DEDUP_REMOVED lines=25> */
[----:B------:R-:W-:Y:S02]  /*7330*/  LEA R64, P5, R50, UR6, 0x1 ;  /* 0x0000000632407c11 */ /* 0x000fe4000f8a08ff */
[----:B------:R-:W-:Y:S02]  /*7340*/  LEA.HI.X R57, R48, UR5, R49, 0x1, P0 ;  /* 0x0000000530397c11 */ /* 0x000fe400080f0c31 */
[----:B------:R-:W-:Y:S02]  /*7350*/  CS2R R48, SRZ ;  /* 0x0000000000307805 */ /* 0x000fe4000001ff00 */
[----:B------:R-:W-:-:S02]  /*7360*/  LEA.HI.X R65, R50, UR7, R51, 0x1, P5 ;  /* 0x0000000732417c11 */ /* 0x000fc4000a8f0c33 */
[----:B------:R-:W-:Y:S02]  /*7370*/  CS2R R50, SRZ ;  /* 0x0000000000327805 */ /* 0x000fe4000001ff00 */
[-C--:B------:R-:W-:Y:S02]  /*7380*/  ISETP.GE.AND P0, PT, R16, R111.reuse, PT ;  /* 0x0000006f1000720c */ /* 0x080fe40003f06270 */
[----:B------:R-:W-:Y:S02]  /*7390*/  ISETP.GE.AND P5, PT, R214, R111, PT ;  /* 0x0000006fd600720c */ /* 0x000fe40003fa6270 */
[----:B------:R-:W-:Y:S02]  /*73a0*/  CS2R R62, SRZ ;  /* 0x00000000003e7805 */ /* 0x000fe4000001ff00 */
[----:B------:R-:W-:Y:S02]  /*73b0*/  CS2R R60, SRZ ;  /* 0x00000000003c7805 */ /* 0x000fe4000001ff00 */
[----:B------:R-:W-:-:S05]  /*73c0*/  CS2R R58, SRZ ;  /* 0x00000000003a7805 */ /* 0x000fca000001ff00 */
[----:B------:R-:W5:Y:S04]  /*73d0*/  @!P0 LDG.E.128 R52, desc[UR60][R56.64] ;  /* 0x0000003c38348981 */ /* 0x000f68000c1e1d00 */
[----:B------:R0:W5:Y:S04]  /*73e0*/  @!P5 LDG.E.128 R48, desc[UR60][R56.64+0x80] ;  /* 0x0000803c3830d981 */ /* 0x000168000c1e1d00 */
[----:B------:R1:W5:Y:S01]  /*73f0*/  @!P0 LDG.E.128 R60, desc[UR60][R64.64] ;  /* 0x0000003c403c8981 */ /* 0x000362000c1e1d00 */
[----:B0-----:R-:W-:-:S06]  /*7400*/  CS2R R56, SRZ ;  /* 0x0000000000387805 */ /* 0x001fcc000001ff00 */
[----:B------:R1:W5:Y:S02]  /*7410*/  @!P5 LDG.E.128 R56, desc[UR60][R64.64+0x80] ;  /* 0x0000803c4038d981 */ /* 0x000364000c1e1d00 */
.L_x_2725:
[----:B------:R-:W-:Y:S05]  /*7420*/  BSYNC B1 ;  /* 0x0000000000017941 */ /* 0x000fea0003800000 */
.L_x_2724:
[----:B-1---5:R-:W-:Y:S01]  /*7430*/  IMAD.MOV.U32 R65, RZ, RZ, R48 ;  /* 0x000000ffff417224 */ /* 0x022fe200078e0030 */
        /* <DEDUP_REMOVED lines=8> */
[----:B------:R-:W-:Y:S01]  /*74c0*/  ISETP.GE.AND P5, PT, R68, R87, PT ;  /* 0x000000574400720c */ /* 0x000fe20003fa6270 */
        /* <DEDUP_REMOVED lines=13> */
[----:B------:R-:W-:Y:S01]  /*75a0*/  PRMT R149, R65, 0x5410, R64 ;  /* 0x0000541041957816 */ /* 0x000fe20000000040 */
[----:B------:R-:W-:Y:S01]  /*75b0*/  IMAD.MOV.U32 R65, RZ, RZ, R62 ;  /* 0x000000ffff417224 */ /* 0x000fe200078e003e */
[----:B------:R-:W-:Y:S02]  /*75c0*/  MOV R64, R63 ;  /* 0x0000003f00407202 */ /* 0x000fe40000000f00 */
[----:B------:R-:W-:Y:S02]  /*75d0*/  CS2R R78, SRZ ;  /* 0x00000000004e7805 */ /* 0x000fe4000001ff00 */
[----:B------:R-:W-:Y:S02]  /*75e0*/  PRMT R148, R67, 0x5410, R66 ;  /* 0x0000541043947816 */ /* 0x000fe40000000042 */
[----:B------:R-:W-:Y:S02]  /*75f0*/  CS2R R66, SRZ ;  /* 0x0000000000427805 */ /* 0x000fe4000001ff00 */
[----:B------:R-:W-:Y:S01]  /*7600*/  PRMT R153, R65, 0x5410, R64 ;  /* 0x0000541041997816 */ /* 0x000fe20000000040 */
[----:B------:R-:W-:Y:S01]  /*7610*/  IMAD.MOV.U32 R65, RZ, RZ, R60 ;  /* 0x000000ffff417224 */ /* 0x000fe200078e003c */
[----:B------:R-:W-:Y:S01]  /*7620*/  CS2R R76, SRZ ;  /* 0x00000000004c7805 */ /* 0x000fe2000001ff00 */
[----:B------:R-:W-:-:S05]  /*7630*/  IMAD.MOV.U32 R64, RZ, RZ, R61 ;  /* 0x000000ffff407224 */ /* 0x000fca00078e003d */
[----:B------:R-:W-:Y:S02]  /*7640*/  PRMT R154, R65, 0x5410, R64 ;  /* 0x00005410419a7816 */ /* 0x000fe40000000040 */
[----:B------:R-:W-:Y:S01]  /*7650*/  CS2R R64, SRZ ;  /* 0x0000000000407805 */ /* 0x000fe2000001ff00 */
[----:B------:R-:W-:Y:S06]  /*7660*/  @P5 BRA `(.L_x_2727) ;  /* 0x0000000000505947 */ /* 0x000fec0003800000 */
[----:B------:R-:W-:Y:S01]  /*7670*/  IADD3 R15, P0, P6, R98, R106, R14 ;  /* 0x0000006a620f7210 */ /* 0x000fe20007e1e00e */
[----:B------:R-:W-:-:S03]  /*7680*/  ULDC.64 UR4, c[0x0][0x3e8] ;  /* 0x0000fa0000047ab9 */ /* 0x000fc60000000a00 */
        /* <DEDUP_REMOVED lines=18> */
.L_x_2727:
[----:B------:R-:W-:Y:S05]  /*77b0*/  BSYNC B1 ;  /* 0x0000000000017941 */ /* 0x000fea0003800000 */
.L_x_2726:
[----:B------:R-:W2:Y:S01]  /*77c0*/  LDL R11, [R1+0x5c] ;  /* 0x00005c00010b7983 */ /* 0x000ea20000100800 */
[----:B0----5:R-:W-:Y:S02]  /*77d0*/  MOV R12, R66 ;  /* 0x00000042000c7202 */ /* 0x021fe40000000f00 */
[----:B--2---:R-:W-:Y:S01]  /*77e0*/  R2UR UR4, R11 ;  /* 0x000000000b0472ca */ /* 0x004fe200000e0000 */
[----:B------:R-:W-:-:S05]  /*77f0*/  IMAD.MOV.U32 R11, RZ, RZ, R67 ;  /* 0x000000ffff0b7224 */ /* 0x000fca00078e0043 */
[----:B------:R-:W-:Y:S01]  /*7800*/  PRMT R138, R12, 0x5410, R11 ;  /* 0x000054100c8a7816 */ /* 0x000fe2000000000b */
[----:B------:R-:W-:Y:S02]  /*7810*/  IMAD.MOV.U32 R12, RZ, RZ, R64 ;  /* 0x000000ffff0c7224 */ /* 0x000fe400078e0040 */
[----:B------:R-:W-:-:S04]  /*7820*/  IMAD.MOV.U32 R11, RZ, RZ, R65 ;  /* 0x000000ffff0b7224 */ /* 0x000fc800078e0041 */
[----:B------:R-:W-:Y:S01]  /*7830*/  UISETP.NE.AND UP0, UPT, UR4, 0x3, UPT ;  /* 0x000000030400788c */ /* 0x000fe2000bf05270 */
[----:B------:R-:W-:Y:S01]  /*7840*/  PRMT R139, R12, 0x5410, R11 ;  /* 0x000054100c8b7816 */ /* 0x000fe2000000000b */
[----:B------:R-:W-:Y:S01]  /*7850*/  IMAD.MOV.U32 R11, RZ, RZ, R71 ;  /* 0x000000ffff0b7224 */ /* 0x000fe200078e0047 */
[----:B------:R-:W-:-:S03]  /*7860*/  MOV R12, R70 ;  /* 0x00000046000c7202 */ /* 0x000fc60000000f00 */
[----:B------:R-:W-:Y:S02]  /*7870*/  PLOP3.LUT P0, PT, PT, PT, UP0, 0x80, 0x0 ;  /* 0x000000000000781c */ /* 0x000fe40003f0f008 */
        /* <DEDUP_REMOVED lines=21> */
.L_x_2728:
[----:B------:R-:W-:Y:S01]  /*79d0*/  LEA R88, R213, R23, 0x3 ;  /* 0x00000017d5587211 */ /* 0x000fe200078e18ff */
[----:B------:R-:W-:Y:S01]  /*79e0*/  BSSY B1, `(.L_x_2729) ;  /* 0x0000004000017945 */ /* 0x000fe20003800000 */
[----:B------:R-:W-:-:S04]  /*79f0*/  SHF.L.U32 R89, R229, 0x1f, RZ ;  /* 0x0000001fe5597819 */ /* 0x000fc800000006ff */
[----:B------:R-:W0:Y:S02]  /*7a00*/  SYNCS.PHASECHK.TRANS64.TRYWAIT P6, [R88+URZ+0x38890], R89 ;  /* 0x03889059580075a7 */ /* 0x000e2400080c017f */
[----:B0-----:R-:W-:Y:S05]  /*7a10*/  @!P6 BRA `(.L_x_2730) ;  /* 0x000002b400cce947 */ /* 0x001fea0003800000 */
.L_x_3075:
[----:B------:R-:W-:Y:S05]  /*7a20*/  BSYNC B1 ;  /* 0x0000000000017941 */ /* 0x000fea0003800000 */
.L_x_2729:
[----:B------:R-:W1:Y:S01]  /*7a30*/  LDC R128, c[0x0][0x2f4] ;  /* 0x0000bd00ff807b82 */ /* 0x000e620000000800 */
[----:B------:R-:W-:Y:S01]  /*7a40*/  UMOV UR4, 0xffffffff ;  /* 0xffffffff00047882 */ /* 0x000fe20000000000 */
[----:B-1----:R-:W-:Y:S02]  /*7a50*/  IMAD.IADD R129, R128, 0x1, -R112 ;  /* 0x0000000180817824 */ /* 0x002fe400078e0a70 */
[----:B------:R-:W-:Y:S05]  /*7a60*/  BRA.DIV UR4, `(.L_x_2731) ;  /* 0x000002b604cc7947 */ /* 0x000fea000b800000 */
[----:B------:R1:W2:Y:S04]  /*7a70*/  SHFL.IDX PT, R121, R118, RZ, 0x181f ;  /* 0x00181fff76797589 */ /* 0x0002a800000e0000 */
[----:B------:R1:W3:Y:S02]  /*7a80*/  SHFL.IDX PT, R11, R119, RZ, 0x181f ;  /* 0x00181fff770b7589 */ /* 0x0002e400000e0000 */
.L_x_3079:
        /* <DEDUP_REMOVED lines=27> */
[----:B------:R-:W-:-:S03]  /*7c40*/  IMAD R12, R213, 0x5000, R127 ;  /* 0x00005000d50c7824 */ /* 0x000fc600078e027f */
[----:B------:R-:W-:Y:S01]  /*7c50*/  LEA R80, R80, R23, 0x1 ;  /* 0x0000001750507211 */ /* 0x000fe200078e08ff */
[----:B------:R-:W-:-:S05]  /*7c60*/  IMAD R12, R12, 0x2, R23 ;  /* 0x000000020c0c7824 */ /* 0x000fca00078e0217 */
        /* <DEDUP_REMOVED lines=9> */
[----:B------:R-:W-:Y:S01]  /*7d00*/  HADD2.F32 R13, -RZ, R134.H0_H0 ;  /* 0x20000086ff0d7230 */ /* 0x000fe20000004100 */
[----:B------:R-:W-:Y:S01]  /*7d10*/  SHF.R.U64 R38, R38, 0x10, R39 ;  /* 0x0000001026267819 */ /* 0x000fe20000001227 */
        /* <DEDUP_REMOVED lines=13> */
[----:B------:R-:W-:Y:S02]  /*7df0*/  HADD2.F32 R136, -RZ, R162.H0_H0 ;  /* 0x200000a2ff887230 */ /* 0x000fe40000004100 */
[----:B------:R-:W-:Y:S02]  /*7e00*/  HADD2.F32 R38, -RZ, R38.H0_H0 ;  /* 0x20000026ff267230 */ /* 0x000fe40000004100 */
[-C--:B------:R-:W-:Y:S01]  /*7e10*/  FMUL.FTZ R37, R45, R135.reuse ;  /* 0x000000872d257220 */ /* 0x080fe20000410000 */
[----:B------:R-:W-:-:S03]  /*7e20*/  FMUL.FTZ R135, R133, R135 ;  /* 0x0000008785877220 */ /* 0x000fc60000410000 */
[-C--:B------:R-:W-:Y:S01]  /*7e30*/  FFMA.FTZ R37, R133, R134.reuse, -R37 ;  /* 0x0000008685257223 */ /* 0x080fe20000010825 */
[----:B------:R-:W-:Y:S01]  /*7e40*/  FFMA.FTZ R45, R45, R134, R135 ;  /* 0x000000862d2d7223 */ /* 0x000fe20000010087 */
[----:B------:R-:W-:Y:S01]  /*7e50*/  IMAD.MOV.U32 R134, RZ, RZ, R83 ;  /* 0x000000ffff867224 */ /* 0x000fe200078e0053 */
[----:B------:R-:W-:Y:S01]  /*7e60*/  MOV R133, R15 ;  /* 0x0000000f00857202 */ /* 0x000fe20000000f00 */
[----:B------:R-:W-:Y:S01]  /*7e70*/  HADD2.F32 R135, -RZ, R161.H0_H0 ;  /* 0x200000a1ff877230 */ /* 0x000fe20000004100 */
[----:B------:R-:W-:Y:S02]  /*7e80*/  F2FP.F16.F32.PACK_AB R37, R37, R81 ;  /* 0x000000512525723e */ /* 0x000fe400000000ff */
[----:B------:R-:W-:Y:S01]  /*7e90*/  HADD2.F32 R83, -RZ, R134.H0_H0 ;  /* 0x20000086ff537230 */ /* 0x000fe20000004100 */
[----:B------:R-:W-:Y:S01]  /*7ea0*/  F2FP.F16.F32.PACK_AB R45, R45, R13 ;  /* 0x0000000d2d2d723e */ /* 0x000fe200000000ff */
[--C-:B------:R-:W-:Y:S02]  /*7eb0*/  HADD2.F32 R137, -RZ, R133.reuse.H0_H0 ;  /* 0x20000085ff897230 */ /* 0x100fe40000004100 */
[----:B------:R-:W-:-:S02]  /*7ec0*/  HADD2.F32 R133, -RZ, R133.H1_H1 ;  /* 0x30000085ff857230 */ /* 0x000fc40000004100 */
[-C--:B------:R-:W-:Y:S01]  /*7ed0*/  FMUL.FTZ R15, R83, R136.reuse ;  /* 0x00000088530f7220 */ /* 0x080fe20000410000 */
[----:B------:R-:W-:Y:S02]  /*7ee0*/  IMAD.MOV.U32 R13, RZ, RZ, R37 ;  /* 0x000000ffff0d7224 */ /* 0x000fe400078e0025 */
[C---:B------:R-:W-:Y:S01]  /*7ef0*/  FMUL.FTZ R136, R137.reuse, R136 ;  /* 0x0000008889887220 */ /* 0x040fe20000410000 */
[----:B------:R-:W-:Y:S02]  /*7f00*/  IMAD.MOV.U32 R81, RZ, RZ, R45 ;  /* 0x000000ffff517224 */ /* 0x000fe400078e002d */
        /* <DEDUP_REMOVED lines=38> */
[----:B------:R-:W-:Y:S01]  /*8170*/  FFMA.FTZ R136, R135, R44, -R136 ;  /* 0x0000002c87887223 */ /* 0x000fe20000010888 */
[----:B------:R-:W-:Y:S01]  /*8180*/  F2FP.F16.F32.PACK_AB R80, R80, R134 ;  /* 0x000000865050723e */ /* 0x000fe200000000ff */
[----:B------:R-:W-:Y:S01]  /*8190*/  FFMA.FTZ R137, R36, R44, R137 ;  /* 0x0000002c24897223 */ /* 0x000fe20000010089 */
[-C--:B------:R-:W-:Y:S01]  /*81a0*/  FMUL.FTZ R36, R82, R39.reuse ;  /* 0x0000002752247220 */ /* 0x080fe20000410000 */
[----:B------:R-:W-:-:S03]  /*81b0*/  FMUL.FTZ R39, R14, R39 ;  /* 0x000000270e277220 */ /* 0x000fc60000410000 */
[-C--:B------:R-:W-:Y:S01]  /*81c0*/  FFMA.FTZ R36, R14, R38.reuse, -R36 ;  /* 0x000000260e247223 */ /* 0x080fe20000010824 */
[----:B------:R-:W-:-:S04]  /*81d0*/  FFMA.FTZ R39, R82, R38, R39 ;  /* 0x0000002652277223 */ /* 0x000fc80000010027 */
[----:B------:R-:W-:Y:S02]  /*81e0*/  F2FP.F16.F32.PACK_AB R36, R36, R136 ;  /* 0x000000882424723e */ /* 0x000fe400000000ff */
[----:B------:R-:W-:-:S03]  /*81f0*/  F2FP.F16.F32.PACK_AB R39, R39, R137 ;  /* 0x000000892727723e */ /* 0x000fc600000000ff */
[----:B------:R-:W-:Y:S01]  /*8200*/  IMAD.MOV.U32 R14, RZ, RZ, R36 ;  /* 0x000000ffff0e7224 */ /* 0x000fe200078e0024 */
[----:B------:R-:W-:-:S07]  /*8210*/  MOV R82, R39 ;  /* 0x0000002700527202 */ /* 0x000fce0000000f00 */
.L_x_2737:
[----:B------:R-:W-:Y:S05]  /*8220*/  BSYNC B3 ;  /* 0x0000000000037941 */ /* 0x000fea0003800000 */
.L_x_2736:
[----:B------:R-:W-:-:S04]  /*8230*/  LEA R36, P3, R10, R11, 0x1 ;  /* 0x0000000b0a247211 */ /* 0x000fc800078608ff */
[----:B--2---:R-:W-:Y:S02]  /*8240*/  LEA.HI.X R37, R10, R121, R28, 0x1, P3 ;  /* 0x000000790a257211 */ /* 0x004fe400018f0c1c */
[----:B------:R-:W-:-:S03]  /*8250*/  ISETP.GE.AND P3, PT, R132, R128, PT ;  /* 0x000000808400720c */ /* 0x000fc60003f66270 */
[----:B----4-:R2:W-:Y:S10]  /*8260*/  ST.E.128 desc[UR60][R36.64], R12 ;  /* 0x0000000c24007985 */ /* 0x0105f4000c101d3c */
[----:B--2---:R-:W-:-:S05]  /*8270*/  @!P3 IMAD.WIDE R12, R132, 0x2, R120 ;  /* 0x00000002840cb825 */ /* 0x004fca00078e0278 */
[----:B---3--:R3:W-:Y:S02]  /*8280*/  @!P3 ST.E.128 desc[UR60][R12.64], R80 ;  /* 0x000000500c00b985 */ /* 0x0087e4000c101d3c */
.L_x_2735:
[----:B------:R-:W-:Y:S05]  /*8290*/  BSYNC B2 ;  /* 0x0000000000027941 */ /* 0x000fea0003800000 */
.L_x_2734:
[----:B------:R-:W-:-:S13]  /*82a0*/  ISETP.NE.AND P3, PT, R25, RZ, PT ;  /* 0x000000ff1900720c */ /* 0x000fda0003f65270 */
[----:B------:R-:W-:Y:S05]  /*82b0*/  @!P3 BRA `(.L_x_2733) ;  /* 0x0000000400ecb947 */ /* 0x000fea0003800000 */
[----:B------:R-:W4:Y:S01]  /*82c0*/  LDL R15, [R1+0x68] ;  /* 0x00006800010f7983 */ /* 0x000f220000100800 */
[----:B---3--:R-:W-:Y:S01]  /*82d0*/  SEL R12, R112, R129, !P1 ;  /* 0x00000081700c7207 */ /* 0x008fe20004800000 */
[C---:B------:R-:W-:Y:S01]  /*82e0*/  IMAD.SHL.U32 R14, R225.reuse, 0x40, RZ ;  /* 0x00000040e10e7824 */ /* 0x040fe200078e00ff */
[----:B------:R-:W-:Y:S01]  /*82f0*/  ISETP.GE.AND P3, PT, R214, R111, PT ;  /* 0x0000006fd600720c */ /* 0x000fe20003f66270 */
[----:B------:R-:W-:Y:S01]  /*8300*/  IMAD.SHL.U32 R36, R225, 0x40, RZ ;  /* 0x00000040e1247824 */ /* 0x000fe200078e00ff */
[----:B------:R-:W-:Y:S01]  /*8310*/  SHF.R.S32.HI R13, RZ, 0x1f, R12 ;  /* 0x0000001fff0d7819 */ /* 0x000fe2000001140c */
[----:B------:R-:W-:Y:S01]  /*8320*/  BSSY B2, `(.L_x_2738) ;  /* 0x000006e000027945 */ /* 0x000fe20003800000 */
[----:B------:R-:W-:Y:S02]  /*8330*/  LOP3.LUT R14, R14, 0x1c0, RZ, 0xc0, !PT ;  /* 0x000001c00e0e7812 */ /* 0x000fe400078ec0ff */
[----:B------:R-:W-:Y:S02]  /*8340*/  LEA.HI R13, R13, R12, RZ, 0x4 ;  /* 0x0000000c0d0d7211 */ /* 0x000fe400078f20ff */
[----:B------:R-:W-:-:S02]  /*8350*/  LOP3.LUT R36, R36, 0x1c0, RZ, 0xc0, !PT ;  /* 0x000001c024247812 */ /* 0x000fc400078ec0ff */
[----:B------:R-:W-:Y:S02]  /*8360*/  LEA.HI.SX32 R44, R13, R20, 0x1c ;  /* 0x000000140d2c7211 */ /* 0x000fe400078fe2ff */
[----:B------:R-:W-:Y:S02]  /*8370*/  SHF.R.U32.HI R14, RZ, 0x3, R14 ;  /* 0x00000003ff0e7819 */ /* 0x000fe4000001160e */
[----:B------:R-:W-:-:S04]  /*8380*/  SHF.R.S32.HI R13, RZ, 0x1f, R44 ;  /* 0x0000001fff0d7819 */ /* 0x000fc8000001142c */
        /* <DEDUP_REMOVED lines=100> */
[----:B------:R-:W-:Y:S02]  /*89d0*/  F2FP.F16.F32.PACK_AB R35, R35, R45 ;  /* 0x0000002d2323723e */ /* 0x000fe400000000ff */
[----:B------:R-:W-:-:S03]  /*89e0*/  MOV R14, R42 ;  /* 0x0000002a000e7202 */ /* 0x000fc60000000f00 */
[----:B------:R-:W-:-:S07]  /*89f0*/  IMAD.MOV.U32 R38, RZ, RZ, R35 ;  /* 0x000000ffff267224 */ /* 0x000fce00078e0023 */
.L_x_2739:
[----:B------:R-:W-:Y:S05]  /*8a00*/  BSYNC B2 ;  /* 0x0000000000027941 */ /* 0x000fea0003800000 */
.L_x_2738:
[----:B------:R-:W-:-:S04]  /*8a10*/  LEA R32, P3, R21, R11, 0x1 ;  /* 0x0000000b15207211 */ /* 0x000fc800078608ff */
[----:B--2---:R-:W-:Y:S02]  /*8a20*/  LEA.HI.X R33, R21, R121, R29, 0x1, P3 ;  /* 0x0000007915217211 */ /* 0x004fe400018f0c1d */
[----:B------:R-:W-:-:S03]  /*8a30*/  ISETP.GE.AND P3, PT, R44, R128, PT ;  /* 0x000000802c00720c */ /* 0x000fc60003f66270 */
[----:B----4-:R4:W-:Y:S10]  /*8a40*/  ST.E.128 desc[UR60][R32.64], R12 ;  /* 0x0000000c20007985 */ /* 0x0109f4000c101d3c */
[----:B------:R-:W-:-:S05]  /*8a50*/  @!P3 IMAD.WIDE R120, R44, 0x2, R120 ;  /* 0x000000022c78b825 */ /* 0x000fca00078e0278 */
[----:B---3--:R4:W-:Y:S02]  /*8a60*/  @!P3 ST.E.128 desc[UR60][R120.64], R36 ;  /* 0x000000247800b985 */ /* 0x0089e4000c101d3c */
.L_x_2733:
[----:B------:R-:W-:Y:S05]  /*8a70*/  BSYNC B1 ;  /* 0x0000000000017941 */ /* 0x000fea0003800000 */
.L_x_2732:
[----:B------:R-:W-:-:S03]  /*8a80*/  UMOV UR4, 0xffffffff ;  /* 0xffffffff00047882 */ /* 0x000fc60000000000 */
[----:B------:R-:W-:Y:S05]  /*8a90*/  BRA.DIV UR4, `(.L_x_2740) ;  /* 0x000002aa040c7947 */ /* 0x000fea000b800000 */
[----:B----4-:R4:W0:Y:S04]  /*8aa0*/  SHFL.IDX PT, R37, R118, 0x1, 0x181f ;  /* 0x00381f0076257f89 */ /* 0x01082800000e0000 */
[----:B---3--:R4:W3:Y:S02]  /*8ab0*/  SHFL.IDX PT, R11, R119, 0x1, 0x181f ;  /* 0x00381f00770b7f89 */ /* 0x0088e400000e0000 */
.L_x_3083:
[----:B------:R-:W-:Y:S04]  /*8ac0*/  BSSY B1, `(.L_x_2741) ;  /* 0x0000101000017945 */ /* 0x000fe80003800000 */
[----:B------:R-:W-:Y:S05]  /*8ad0*/  @P4 BRA `(.L_x_2742) ;  /* 0x0000000c00fc4947 */ /* 0x000fea0003800000 */
[----:B------:R-:W-:Y:S01]  /*8ae0*/  ISETP.NE.AND P3, PT, R4, RZ, PT ;  /* 0x000000ff0400720c */ /* 0x000fe20003f65270 */
[----:B------:R-:W-:Y:S01]  /*8af0*/  BSSY B2, `(.L_x_2743) ;  /* 0x000007f000027945 */ /* 0x000fe20003800000 */
[----:B---3--:R-:W-:-:S11]  /*8b00*/  MOV R36, R11 ;  /* 0x0000000b00247202 */ /* 0x008fd60000000f00 */
        /* <DEDUP_REMOVED lines=115> */
[----:B------:R-:W-:Y:S01]  /*9240*/  MOV R35, R41 ;  /* 0x0000002900237202 */ /* 0x000fe20000000f00 */
[----:B------:R-:W-:Y:S02]  /*9250*/  IMAD.MOV.U32 R14, RZ, RZ, R39 ;  /* 0x000000ffff0e7224 */ /* 0x000fe400078e0027 */
[----:B------:R-:W-:-:S07]  /*9260*/  IMAD.MOV.U32 R34, RZ, RZ, R44 ;  /* 0x000000ffff227224 */ /* 0x000fce00078e002c */
.L_x_2746:
[----:B------:R-:W-:Y:S05]  /*9270*/  BSYNC B3 ;  /* 0x0000000000037941 */ /* 0x000fea0003800000 */
.L_x_2745:
[----:B------:R-:W-:-:S04]  /*9280*/  LEA R38, P3, R10, R11, 0x1 ;  /* 0x0000000b0a267211 */ /* 0x000fc800078608ff */
[----:B0-----:R-:W-:Y:S02]  /*9290*/  LEA.HI.X R39, R10, R37, R28, 0x1, P3 ;  /* 0x000000250a277211 */ /* 0x001fe400018f0c1c */
[----:B------:R-:W-:-:S03]  /*92a0*/  ISETP.GE.AND P3, PT, R40, R128, PT ;  /* 0x000000802800720c */ /* 0x000fc60003f66270 */
[----:B------:R0:W-:Y:S10]  /*92b0*/  ST.E.128 desc[UR60][R38.64], R12 ;  /* 0x0000000c26007985 */ /* 0x0001f4000c101d3c */
[----:B0-----:R-:W-:-:S05]  /*92c0*/  @!P3 IMAD.WIDE R12, R40, 0x2, R36 ;  /* 0x00000002280cb825 */ /* 0x001fca00078e0224 */
[----:B---3--:R3:W-:Y:S02]  /*92d0*/  @!P3 ST.E.128 desc[UR60][R12.64], R32 ;  /* 0x000000200c00b985 */ /* 0x0087e4000c101d3c */
.L_x_2744:
[----:B------:R-:W-:Y:S05]  /*92e0*/  BSYNC B2 ;  /* 0x0000000000027941 */ /* 0x000fea0003800000 */
.L_x_2743:
[----:B------:R-:W-:-:S13]  /*92f0*/  ISETP.NE.AND P3, PT, R25, RZ, PT ;  /* 0x000000ff1900720c */ /* 0x000fda0003f65270 */
[----:B------:R-:W-:Y:S05]  /*9300*/  @!P3 BRA `(.L_x_2742) ;  /* 0x0000000400f0b947 */ /* 0x000fea0003800000 */
[----:B------:R-:W5:Y:S01]  /*9310*/  LDL R15, [R1+0x64] ;  /* 0x00006400010f7983 */ /* 0x000f620000100800 */
[----:B---3--:R-:W-:Y:S01]  /*9320*/  SEL R12, R112, R129, !P1 ;  /* 0x00000081700c7207 */ /* 0x008fe20004800000 */
        /* <DEDUP_REMOVED lines=18> */
[----:B-----5:R-:W-:-:S04]  /*9450*/  IMAD R13, R13, 0x1400, R15 ;  /* 0x000014000d0d7824 */ /* 0x020fc800078e020f */
        /* <DEDUP_REMOVED lines=96> */
.L_x_2748:
[----:B------:R-:W-:Y:S05]  /*9a60*/  BSYNC B2 ;  /* 0x0000000000027941 */ /* 0x000fea0003800000 */
.L_x_2747:
[----:B------:R-:W-:Y:S02]  /*9a70*/  ISETP.GE.AND P4, PT, R40, R128, PT ;  /* 0x000000802800720c */ /* 0x000fe40003f86270 */
[----:B------:R-:W-:-:S04]  /*9a80*/  LEA R38, P3, R21, R11, 0x1 ;  /* 0x0000000b15267211 */ /* 0x000fc800078608ff */
[----:B0-----:R-:W-:-:S05]  /*9a90*/  LEA.HI.X R39, R21, R37, R29, 0x1, P3 ;  /* 0x0000002515277211 */ /* 0x001fca00018f0c1d */
[----:B------:R0:W-:Y:S02]  /*9aa0*/  ST.E.128 desc[UR60][R38.64], R12 ;  /* 0x0000000c26007985 */ /* 0x0001e4000c101d3c */
[----:B------:R-:W-:-:S05]  /*9ab0*/  @!P4 IMAD.WIDE R36, R40, 0x2, R36 ;  /* 0x000000022824c825 */ /* 0x000fca00078e0224 */
[----:B---3--:R0:W-:Y:S02]  /*9ac0*/  @!P4 ST.E.128 desc[UR60][R36.64], R32 ;  /* 0x000000202400c985 */ /* 0x0081e4000c101d3c */
.L_x_2742:
[----:B------:R-:W-:Y:S05]  /*9ad0*/  BSYNC B1 ;  /* 0x0000000000017941 */ /* 0x000fea0003800000 */
.L_x_2741:
[----:B------:R-:W-:-:S03]  /*9ae0*/  UMOV UR4, 0xffffffff ;  /* 0xffffffff00047882 */ /* 0x000fc60000000000 */
[----:B------:R-:W-:Y:S05]  /*9af0*/  BRA.DIV UR4, `(.L_x_2749) ;  /* 0x0000029a04407947 */ /* 0x000fea000b800000 */
[----:B-1--4-:R-:W1:Y:S04]  /*9b00*/  SHFL.IDX PT, R118, R118, 0x2, 0x181f ;  /* 0x00581f0076767f89 */ /* 0x012e6800000e0000 */
[----:B------:R-:W4:Y:S02]  /*9b10*/  SHFL.IDX PT, R119, R119, 0x2, 0x181f ;  /* 0x00581f0077777f89 */ /* 0x000f2400000e0000 */
.L_x_3087:
[----:B------:R-:W-:Y:S05]  /*9b20*/  @P5 BRA `(.L_x_2707) ;  /* 0x0000001400d45947 */ /* 0x000fea0003800000 */
[----:B------:R-:W-:Y:S01]  /*9b30*/  ISETP.NE.AND P3, PT, R4, RZ, PT ;  /* 0x000000ff0400720c */ /* 0x000fe20003f65270 */
[----:B------:R-:W-:Y:S01]  /*9b40*/  BSSY B1, `(.L_x_2750) ;  /* 0x0000080000017945 */ /* 0x000fe20003800000 */
[----:B0---4-:R-:W-:Y:S02]  /*9b50*/  IMAD.MOV.U32 R36, RZ, RZ, R119 ;  /* 0x000000ffff247224 */ /* 0x011fe400078e0077 */
[----:B-1----:R-:W-:-:S09]  /*9b60*/  IMAD.MOV.U32 R37, RZ, RZ, R118 ;  /* 0x000000ffff257224 */ /* 0x002fd200078e0076 */
[----:B------:R-:W-:Y:S05]  /*9b70*/  @!P3 BRA `(.L_x_2751) ;  /* 0x0000000400f0b947 */ /* 0x000fea0003800000 */
[----:B------:R-:W4:Y:S01]  /*9b80*/  LDL R15, [R1+0x60] ;  /* 0x00006000010f7983 */ /* 0x000f220000100800 */
        /* <DEDUP_REMOVED lines=86> */
[CC--:B------:R-:W-:Y:S01]  /*a0f0*/  FMUL.FTZ R47, R35.reuse, R145.reuse ;  /* 0x00000091232f7220 */ /* 0x0c0fe20000410000 */
[C---:B------:R-:W-:Y:S01]  /*a100*/  FMUL.FTZ R145, R46.reuse, R145 ;  /* 0x000000912e917220 */ /* 0x040fe20000410000 */
[----:B------:R-:W-:Y:S02]  /*a110*/  MOV R15, R44 ;  /* 0x0000002c000f7202 */ /* 0x000fe40000000f00 */
        /* <DEDUP_REMOVED lines=23> */
[----:B------:R-:W-:Y:S01]  /*a290*/  F2FP.F16.F32.PACK_AB R43, R43, R144 ;  /* 0x000000902b2b723e */ /* 0x000fe200000000ff */
[----:B------:R-:W-:Y:S02]  /*a2a0*/  IMAD.MOV.U32 R35, RZ, RZ, R40 ;  /* 0x000000ffff237224 */ /* 0x000fe400078e0028 */
[----:B------:R-:W-:Y:S02]  /*a2b0*/  IMAD.MOV.U32 R14, RZ, RZ, R39 ;  /* 0x000000ffff0e7224 */ /* 0x000fe400078e0027 */
[----:B------:R-:W-:-:S07]  /*a2c0*/  IMAD.MOV.U32 R34, RZ, RZ, R43 ;  /* 0x000000ffff227224 */ /* 0x000fce00078e002b */
.L_x_2753:
[----:B------:R-:W-:Y:S05]  /*a2d0*/  BSYNC B2 ;  /* 0x0000000000027941 */ /* 0x000fea0003800000 */
.L_x_2752:
[----:B------:R-:W-:Y:S02]  /*a2e0*/  ISETP.GE.AND P4, PT, R11, R128, PT ;  /* 0x000000800b00720c */ /* 0x000fe40003f86270 */
[----:B------:R-:W-:-:S04]  /*a2f0*/  LEA R38, P3, R10, R119, 0x1 ;  /* 0x000000770a267211 */ /* 0x000fc800078608ff */
[----:B------:R-:W-:-:S05]  /*a300*/  LEA.HI.X R39, R10, R118, R28, 0x1, P3 ;  /* 0x000000760a277211 */ /* 0x000fca00018f0c1c */
[----:B-1----:R1:W-:Y:S02]  /*a310*/  ST.E.128 desc[UR60][R38.64], R12 ;  /* 0x0000000c26007985 */ /* 0x0023e4000c101d3c */
[----:B-1----:R-:W-:-:S05]  /*a320*/  @!P4 IMAD.WIDE R12, R11, 0x2, R36 ;  /* 0x000000020b0cc825 */ /* 0x002fca00078e0224 */
[----:B0-----:R0:W-:Y:S02]  /*a330*/  @!P4 ST.E.128 desc[UR60][R12.64], R32 ;  /* 0x000000200c00c985 */ /* 0x0011e4000c101d3c */
.L_x_2751:
[----:B------:R-:W-:Y:S05]  /*a340*/  BSYNC B1 ;  /* 0x0000000000017941 */ /* 0x000fea0003800000 */
.L_x_2750:
[----:B------:R-:W-:-:S13]  /*a350*/  ISETP.NE.AND P3, PT, R25, RZ, PT ;  /* 0x000000ff1900720c */ /* 0x000fda0003f65270 */
[----:B------:R-:W-:Y:S05]  /*a360*/  @!P3 BRA `(.L_x_2707) ;  /* 0x0000000c00c4b947 */ /* 0x000fea0003800000 */
[----:B------:R-:W4:Y:S01]  /*a370*/  LDL R15, [R1+0x60] ;  /* 0x00006000010f7983 */ /* 0x000f220000100800 */
[----:B------:R-:W-:Y:S01]  /*a380*/  SEL R129, R112, R129, !P1 ;  /* 0x0000008170817207 */ /* 0x000fe20004800000 */
[C---:B0--3--:R-:W-:Y:S01]  /*a390*/  VIADD R12, R225.reuse, 0x40 ;  /* 0x00000040e10c7836 */ /* 0x049fe20000000000 */
        /* <DEDUP_REMOVED lines=14> */
[----:B------:R-:W-:-:S02]  /*a480*/  LEA R38, P3, R21, R119, 0x1 ;  /* 0x0000007715267211 */ /* 0x000fc400078608ff */
[----:B------:R-:W-:Y:S02]  /*a490*/  SHF.R.S32.HI R13, RZ, 0x3, R13 ;  /* 0x00000003ff0d7819 */ /* 0x000fe4000001140d */
[----:B------:R-:W-:Y:S02]  /*a4a0*/  LOP3.LUT R12, R12, 0x38, R11, 0xf8, !PT ;  /* 0x000000380c0c7812 */ /* 0x000fe400078ef80b */
[----:B------:R-:W-:Y:S02]  /*a4b0*/  LEA.HI.X R39, R21, R118, R29, 0x1, P3 ;  /* 0x0000007615277211 */ /* 0x000fe400018f0c1d */
[----:B------:R-:W-:Y:S01]  /*a4c0*/  LOP3.LUT R12, R12, R14, RZ, 0x3c, !PT ;  /* 0x0000000e0c0c7212 */ /* 0x000fe200078e3cff */
[----:B----4-:R-:W-:-:S05]  /*a4d0*/  IMAD R13, R13, 0x1400, R15 ;  /* 0x000014000d0d7824 */ /* 0x010fca00078e020f */
[----:B------:R-:W-:Y:S01]  /*a4e0*/  IADD3 R13, R13, R12, RZ ;  /* 0x0000000c0d0d7210 */ /* 0x000fe20007ffe0ff */
[----:B------:R-:W-:-:S04]  /*a4f0*/  IMAD R12, R213, 0x5000, R122 ;  /* 0x00005000d50c7824 */ /* 0x000fc800078e027a */
        /* <DEDUP_REMOVED lines=89> */
[----:B------:R-:W-:Y:S02]  /*aa90*/  F2FP.F16.F32.PACK_AB R34, R74, R140 ;  /* 0x0000008c4a22723e */ /* 0x000fe400000000ff */
[----:B------:R-:W-:-:S07]  /*aaa0*/  MOV R32, R141 ;  /* 0x0000008d00207202 */ /* 0x000fce0000000f00 */
.L_x_2755:
[----:B------:R-:W-:Y:S05]  /*aab0*/  BSYNC B1 ;  /* 0x0000000000017941 */ /* 0x000fea0003800000 */
.L_x_2754:
[----:B0-----:R0:W-:Y:S01]  /*aac0*/  ST.E.128 desc[UR60][R38.64], R12 ;  /* 0x0000000c26007985 */ /* 0x0011e2000c101d3c */
[----:B------:R-:W-:-:S13]  /*aad0*/  ISETP.GE.AND P3, PT, R11, R128, PT ;  /* 0x000000800b00720c */ /* 0x000fda0003f66270 */
[----:B------:R-:W-:Y:S05]  /*aae0*/  @P3 BRA `(.L_x_2707) ;  /* 0x0000000400e43947 */ /* 0x000fea0003800000 */
[----:B------:R-:W-:-:S05]  /*aaf0*/  IMAD.WIDE R36, R11, 0x2, R36 ;  /* 0x000000020b247825 */ /* 0x000fca00078e0224 */
[----:B-1----:R1:W-:Y:S01]  /*ab00*/  ST.E.128 desc[UR60][R36.64], R32 ;  /* 0x0000002024007985 */ /* 0x0023e2000c101d3c */
[----:B------:R-:W-:Y:S05]  /*ab10*/  BRA `(.L_x_2707) ;  /* 0x0000000400d87947 */ /* 0x000fea0003800000 */
.L_x_2661:
[----:B------:R-:W2:Y:S02]  /*ab20*/  LDL R11, [R1+0x5c] ;  /* 0x00005c00010b7983 */ /* 0x000ea40000100800 */
[----:B--2---:R-:W-:-:S13]  /*ab30*/  R2UR UR4, R11 ;  /* 0x000000000b0472ca */ /* 0x004fda00000e0000 */
[----:B------:R-:W-:-:S06]  /*ab40*/  UISETP.NE.AND UP0, UPT, UR4, 0x3, UPT ;  /* 0x000000030400788c */ /* 0x000fcc000bf05270 */
[----:B------:R-:W-:-:S13]  /*ab50*/  PLOP3.LUT P0, PT, PT, PT, UP0, 0x80, 0x0 ;  /* 0x000000000000781c */ /* 0x000fda0003f0f008 */
[----:B------:R-:W-:Y:S05]  /*ab60*/  @!P0 BRA `(.L_x_2756) ;  /* 0x0000000000048947 */ /* 0x000fea0003800000 */
[----:B------:R-:W-:Y:S01]  /*ab70*/  BPT.TRAP 0x1 ;  /* 0x000000040000795c */ /* 0x000fe20000300000 */
.L_x_2756:
[----:B------:R-:W-:Y:S01]  /*ab80*/  LEA R88, R213, R23, 0x3 ;  /* 0x00000017d5587211 */ /* 0x000fe200078e18ff */
[----:B------:R-:W-:Y:S01]  /*ab90*/  BSSY B1, `(.L_x_2757) ;  /* 0x0000005000017945 */ /* 0x000fe20003800000 */
[----:B------:R-:W-:Y:S02]  /*aba0*/  SHF.L.U32 R89, R229, 0x1f, RZ ;  /* 0x0000001fe5597819 */ /* 0x000fe400000006ff */
[----:B------:R-:W-:Y:S02]  /*abb0*/  SHF.R.S32.HI R85, RZ, 0x1f, R31 ;  /* 0x0000001fff557819 */ /* 0x000fe4000001141f */
[----:B------:R-:W0:Y:S02]  /*abc0*/  SYNCS.PHASECHK.TRANS64.TRYWAIT P3, [R88+URZ+0x38890], R89 ;  /* 0x03889059580075a7 */ /* 0x000e24000806017f */
[----:B0-----:R-:W-:Y:S05]  /*abd0*/  @!P3 BRA `(.L_x_2758) ;  /* 0x000002880054b947 */ /* 0x001fea0003800000 */
.L_x_3088:
[----:B------:R-:W-:Y:S05]  /*abe0*/  BSYNC B1 ;  /* 0x0000000000017941 */ /* 0x000fea0003800000 */
.L_x_2757:
        /* <DEDUP_REMOVED lines=15> */
[----:B------:R-:W-:Y:S02]  /*ace0*/  IMAD.IADD R36, R87, 0x1, -R225 ;  /* 0x0000000157247824 */ /* 0x000fe400078e0ae1 */
        /* <DEDUP_REMOVED lines=9> */
.L_x_3092:
[----:B------:R-:W-:Y:S04]  /*ad80*/  BSSY B1, `(.L_x_2760) ;  /* 0x0000017000017945 */ /* 0x000fe80003800000 */
[----:B------:R-:W-:Y:S05]  /*ad90*/  @!P3 BRA `(.L_x_2761) ;  /* 0x000000000054b947 */ /* 0x000fea0003800000 */
[----:B------:R-:W-:Y:S02]  /*ada0*/  ULDC UR4, c[0x0][0x2f4] ;  /* 0x0000bd0000047ab9 */ /* 0x000fe40000000800 */
[----:B------:R-:W-:Y:S02]  /*adb0*/  ISETP.GE.AND P4, PT, R16, UR4, PT ;  /* 0x0000000410007c0c */ /* 0x000fe4000bf86270 */
[----:B------:R-:W-:-:S11]  /*adc0*/  ISETP.GE.AND P3, PT, R214, UR4, PT ;  /* 0x00000004d6007c0c */ /* 0x000fd6000bf66270 */
[----:B------:R-:W4:Y:S01]  /*add0*/  @!P4 LDS.128 R12, [R84+0x24400] ;  /* 0x02440000540cc984 */ /* 0x000f220000000c00 */
[----:B---3--:R-:W-:-:S04]  /*ade0*/  @!P4 LEA R32, P5, R16, R11, 0x1 ;  /* 0x0000000b1020c211 */ /* 0x008fc800078a08ff */
[----:B--2---:R-:W-:-:S05]  /*adf0*/  @!P4 LEA.HI.X R33, R16, R37, R17, 0x1, P5 ;  /* 0x000000251021c211 */ /* 0x004fca00028f0c11 */
[----:B----4-:R2:W-:Y:S01]  /*ae00*/  @!P4 ST.E.128 desc[UR60][R32.64], R12 ;  /* 0x0000000c2000c985 */ /* 0x0105e2000c101d3c */
        /* <DEDUP_REMOVED lines=8> */
[----:B------:R-:W-:-:S05]  /*ae90*/  @!P4 LEA.HI.X R33, R19, R37, R219, 0x1, P5 ;  /* 0x000000251321c211 */ /* 0x000fca00028f0cdb */
[----:B---3--:R2:W-:Y:S04]  /*aea0*/  @!P4 ST.E.128 desc[UR60][R32.64], R12 ;  /* 0x0000000c2000c985 */ /* 0x0085e8000c101d3c */
[----:B------:R-:W3:Y:S01]  /*aeb0*/  @!P3 LDS.128 R12, [R84+0x2bc00] ;  /* 0x02bc0000540cb984 */ /* 0x000ee20000000c00 */
[----:B--2---:R-:W-:-:S04]  /*aec0*/  @!P3 LEA R32, P4, R22, R11, 0x1 ;  /* 0x0000000b1620b211 */ /* 0x004fc800078808ff */
[----:B------:R-:W-:-:S05]  /*aed0*/  @!P3 LEA.HI.X R33, R22, R37, R218, 0x1, P4 ;  /* 0x000000251621b211 */ /* 0x000fca00020f0cda */
[----:B---3--:R4:W-:Y:S04]  /*aee0*/  @!P3 ST.E.128 desc[UR60][R32.64], R12 ;  /* 0x0000000c2000b985 */ /* 0x0089e8000c101d3c */
.L_x_2761:
[----:B------:R-:W-:Y:S05]  /*aef0*/  BSYNC B1 ;  /* 0x0000000000017941 */ /* 0x000fea0003800000 */
.L_x_2760:
[----:B------:R-:W-:-:S03]  /*af00*/  UMOV UR4, 0xffffffff ;  /* 0xffffffff00047882 */ /* 0x000fc60000000000 */
[----:B------:R-:W-:Y:S05]  /*af10*/  BRA.DIV UR4, `(.L_x_2762) ;  /* 0x0000028604e47947 */ /* 0x000fea000b800000 */
[----:B--2---:R2:W0:Y:S04]  /*af20*/  SHFL.IDX PT, R37, R35, 0x1, 0x181f ;  /* 0x00381f0023257f89 */ /* 0x00442800000e0000 */
[----:B---3--:R2:W3:Y:S02]  /*af30*/  SHFL.IDX PT, R11, R34, 0x1, 0x181f ;  /* 0x00381f00220b7f89 */ /* 0x0084e400000e0000 */
.L_x_3096:
[----:B------:R-:W-:Y:S01]  /*af40*/  ISETP.GE.AND P3, PT, R36, 0x21, PT ;  /* 0x000000212400780c */ /* 0x000fe20003f66270 */
[----:B------:R-:W-:-:S12]  /*af50*/  BSSY B1, `(.L_x_2763) ;  /* 0x0000017000017945 */ /* 0x000fd80003800000 */
[----:B------:R-:W-:Y:S05]  /*af60*/  @!P3 BRA `(.L_x_2764) ;  /* 0x000000000054b947 */ /* 0x000fea0003800000 */
        /* <DEDUP_REMOVED lines=15> */
[----:B------:R-:W-:-:S05]  /*b060*/  @!P3 LEA.HI.X R33, R19, R37, R219, 0x1, P5 ;  /* 0x000000251321b211 */ /* 0x000fca00028f0cdb */
[----:B---3--:R0:W-:Y:S04]  /*b070*/  @!P3 ST.E.128 desc[UR60][R32.64], R12 ;  /* 0x0000000c2000b985 */ /* 0x0081e8000c101d3c */
[----:B------:R-:W3:Y:S01]  /*b080*/  @!P4 LDS.128 R12, [R84+0x2cc00] ;  /* 0x02cc0000540cc984 */ /* 0x000ee20000000c00 */
[----:B0-----:R-:W-:-:S04]  /*b090*/  @!P4 LEA R32, P3, R22, R11, 0x1 ;  /* 0x0000000b1620c211 */ /* 0x001fc800078608ff */
[----:B------:R-:W-:-:S05]  /*b0a0*/  @!P4 LEA.HI.X R33, R22, R37, R218, 0x1, P3 ;  /* 0x000000251621c211 */ /* 0x000fca00018f0cda */
[----:B---3--:R0:W-:Y:S04]  /*b0b0*/  @!P4 ST.E.128 desc[UR60][R32.64], R12 ;  /* 0x0000000c2000c985 */ /* 0x0081e8000c101d3c */
.L_x_2764:
[----:B------:R-:W-:Y:S05]  /*b0c0*/  BSYNC B1 ;  /* 0x0000000000017941 */ /* 0x000fea0003800000 */
.L_x_2763:
[----:B------:R-:W-:-:S03]  /*b0d0*/  UMOV UR4, 0xffffffff ;  /* 0xffffffff00047882 */ /* 0x000fc60000000000 */
[----:B------:R-:W-:Y:S05]  /*b0e0*/  BRA.DIV UR4, `(.L_x_2765) ;  /* 0x0000028604bc7947 */ /* 0x000fea000b800000 */
[----:B-12---:R-:W1:Y:S04]  /*b0f0*/  SHFL.IDX PT, R35, R35, 0x2, 0x181f ;  /* 0x00581f0023237f89 */ /* 0x006e6800000e0000 */
[----:B------:R-:W2:Y:S02]  /*b100*/  SHFL.IDX PT, R34, R34, 0x2, 0x181f ;  /* 0x00581f0022227f89 */ /* 0x000ea400000e0000 */
.L_x_3100:
[----:B------:R-:W-:-:S13]  /*b110*/  ISETP.GE.AND P3, PT, R36, 0x41, PT ;  /* 0x000000412400780c */ /* 0x000fda0003f66270 */
[----:B------:R-:W-:Y:S05]  /*b120*/  @!P3 BRA `(.L_x_2707) ;  /* 0x000000000054b947 */ /* 0x000fea0003800000 */
[----:B------:R-:W-:Y:S02]  /*b130*/  ULDC UR4, c[0x0][0x2f4] ;  /* 0x0000bd0000047ab9 */ /* 0x000fe40000000800 */
[----:B------:R-:W-:Y:S02]  /*b140*/  ISETP.GE.AND P5, PT, R16, UR4, PT ;  /* 0x0000000410007c0c */ /* 0x000fe4000bfa6270 */
[----:B------:R-:W-:-:S11]  /*b150*/  ISETP.GE.AND P4, PT, R214, UR4, PT ;  /* 0x00000004d6007c0c */ /* 0x000fd6000bf86270 */
[----:B0---4-:R-:W0:Y:S01]  /*b160*/  @!P5 LDS.128 R12, [R84+0x26400] ;  /* 0x02640000540cd984 */ /* 0x011e220000000c00 */
        /* <DEDUP_REMOVED lines=11> */
[----:B------:R-:W-:-:S05]  /*b220*/  @!P3 LEA.HI.X R33, R19, R35, R219, 0x1, P5 ;  /* 0x000000231321b211 */ /* 0x000fca00028f0cdb */
[----:B-1----:R0:W-:Y:S04]  /*b230*/  @!P3 ST.E.128 desc[UR60][R32.64], R12 ;  /* 0x0000000c2000b985 */ /* 0x0021e8000c101d3c */
[----:B------:R-:W1:Y:S01]  /*b240*/  @!P4 LDS.128 R12, [R84+0x2dc00] ;  /* 0x02dc0000540cc984 */ /* 0x000e620000000c00 */
[----:B0-----:R-:W-:-:S04]  /*b250*/  @!P4 LEA R32, P3, R22, R34, 0x1 ;  /* 0x000000221620c211 */ /* 0x001fc800078608ff */
[----:B------:R-:W-:-:S05]  /*b260*/  @!P4 LEA.HI.X R33, R22, R35, R218, 0x1, P3 ;  /* 0x000000231621c211 */ /* 0x000fca00018f0cda */
[----:B-1----:R0:W-:Y:S04]  /*b270*/  @!P4 ST.E.128 desc[UR60][R32.64], R12 ;  /* 0x0000000c2000c985 */ /* 0x0021e8000c101d3c */
.L_x_2707:
[----:B------:R-:W-:Y:S05]  /*b280*/  BSYNC B0 ;  /* 0x0000000000007941 */ /* 0x000fea0003800000 */
.L_x_2660:
        /* <DEDUP_REMOVED lines=12> */
[----:B------:R-:W-:-:S04]  /*b350*/  @!P3 IADD3 R11, R88, 0x388a0, RZ ;  /* 0x000388a0580bb810 */ /* 0x000fc80007ffe0ff */
[----:B------:R-:W-:-:S04]  /*b360*/  @!P3 PRMT R11, RZ, 0x654, R11 ;  /* 0x00000654ff0bb816 */ /* 0x000fc8000000000b */
[----:B------:R3:W-:Y:S01]  /*b370*/  @!P3 SYNCS.ARRIVE.TRANS64.RED.A1T0 RZ, [R11+URZ], RZ ;  /* 0x000000ff0bffb9a7 */ /* 0x0007e2000810043f */
[----:B------:R-:W-:Y:S05]  /*b380*/  @!P0 BRA `(.L_x_2767) ;  /* 0x0000000000048947 */ /* 0x000fea0003800000 */
[----:B------:R-:W-:Y:S01]  /*b390*/  BPT.TRAP 0x1 ;  /* 0x000000040000795c */ /* 0x000fe20000300000 */
.L_x_2767:
[----:B------:R-:W-:Y:S05]  /*b3a0*/  BSYNC B0 ;  /* 0x0000000000007941 */ /* 0x000fea0003800000 */
.L_x_2766:
[----:B------:R-:W5:Y:S01]  /*b3b0*/  SYNCS.PHASECHK.TRANS64.TRYWAIT P0, [R88+URZ+0x388b0], R89 ;  /* 0x0388b059580075a7 */ /* 0x000f62000800017f */
[----:B------:R-:W-:Y:S04]  /*b3c0*/  BSSY B0, `(.L_x_2768) ;  /* 0x0000002000007945 */ /* 0x000fe80003800000 */
[----:B-----5:R-:W-:Y:S05]  /*b3d0*/  @!P0 BRA `(.L_x_2769) ;  /* 0x00000284004c8947 */ /* 0x020fea0003800000 */
.L_x_3101:
[----:B------:R-:W-:Y:S05]  /*b3e0*/  BSYNC B0 ;  /* 0x0000000000007941 */ /* 0x000fea0003800000 */
.L_x_2768:
[----:B------:R-:W-:Y:S01]  /*b3f0*/  ULDC.64 UR4, c[0x0][0x328] ;  /* 0x0000ca0000047ab9 */ /* 0x000fe20000000a00 */
[----:B------:R-:W-:Y:S01]  /*b400*/  IMAD.IADD R87, R87, 0x1, -R225 ;  /* 0x0000000157577824 */ /* 0x000fe200078e0ae1 */
[----:B------:R-:W-:Y:S01]  /*b410*/  ULDC.64 UR6, c[0x0][0x318] ;  /* 0x0000c60000067ab9 */ /* 0x000fe20000000a00 */
[----:B0---4-:R-:W-:Y:S01]  /*b420*/  IMAD R14, R85, UR4, RZ ;  /* 0x00000004550e7c24 */ /* 0x011fe2000f8e02ff */
[----:B------:R-:W-:Y:S01]  /*b430*/  BSSY B0, `(.L_x_2770) ;  /* 0x0000028000007945 */ /* 0x000fe20003800000 */
[----:B------:R-:W-:Y:S01]  /*b440*/  IMAD.WIDE.U32 R12, R31, UR4, RZ ;  /* 0x000000041f0c7c25 */ /* 0x000fe2000f8e00ff */
[C---:B------:R-:W-:Y:S02]  /*b450*/  ISETP.GE.AND P4, PT, R87.reuse, 0x1, PT ;  /* 0x000000015700780c */ /* 0x040fe40003f86270 */
[----:B------:R-:W-:Y:S01]  /*b460*/  ISETP.GE.AND P0, PT, R87, 0x21, PT ;  /* 0x000000215700780c */ /* 0x000fe20003f06270 */
[----:B------:R-:W-:Y:S01]  /*b470*/  IMAD R31, R31, UR5, R14 ;  /* 0x000000051f1f7c24 */ /* 0x000fe2000f8e020e */
[----:B------:R-:W-:-:S02]  /*b480*/  ULDC.64 UR4, c[0x0][0x338] ;  /* 0x0000ce0000047ab9 */ /* 0x000fc40000000a00 */
[----:B---3--:R-:W-:Y:S02]  /*b490*/  IMAD R11, R86, UR4, RZ ;  /* 0x00000004560b7c24 */ /* 0x008fe4000f8e02ff */
[----:B------:R-:W-:Y:S02]  /*b4a0*/  IMAD.IADD R13, R13, 0x1, R31 ;  /* 0x000000010d0d7824 */ /* 0x000fe400078e021f */
[C---:B------:R-:W-:Y:S02]  /*b4b0*/  IMAD R11, R30.reuse, UR5, R11 ;  /* 0x000000051e0b7c24 */ /* 0x040fe4000f8e020b */
[----:B------:R-:W-:Y:S01]  /*b4c0*/  IMAD.WIDE.U32 R12, R30, UR4, R12 ;  /* 0x000000041e0c7c25 */ /* 0x000fe2000f8e000c */
[----:B------:R-:W-:-:S03]  /*b4d0*/  ULDC.64 UR4, c[0x0][0x330] ;  /* 0x0000cc0000047ab9 */ /* 0x000fc60000000a00 */
[----:B------:R-:W-:Y:S02]  /*b4e0*/  IMAD.IADD R13, R13, 0x1, R11 ;  /* 0x000000010d0d7824 */ /* 0x000fe400078e020b */
[----:B------:R-:W-:-:S04]  /*b4f0*/  IMAD.WIDE.U32 R12, R224, UR4, R12 ;  /* 0x00000004e00c7c25 */ /* 0x000fc8000f8e000c */
[----:B------:R-:W-:Y:S01]  /*b500*/  IMAD R13, R224, UR5, R13 ;  /* 0x00000005e00d7c24 */ /* 0x000fe2000f8e020d */
[----:B------:R-:W-:-:S04]  /*b510*/  LEA R11, P5, R12, UR6, 0x1 ;  /* 0x000000060c0b7c11 */ /* 0x000fc8000f8a08ff */
[----:B-1----:R-:W-:Y:S01]  /*b520*/  LEA.HI.X R32, R12, UR7, R13, 0x1, P5 ;  /* 0x000000070c207c11 */ /* 0x002fe2000a8f0c0d */
[----:B--2---:R0:W1:Y:S04]  /*b530*/  SHFL.IDX PT, R34, R11, RZ, 0x181f ;  /* 0x00181fff0b227589 */ /* 0x00406800000e0000 */
[----:B------:R0:W2:Y:S01]  /*b540*/  SHFL.IDX PT, R33, R32, RZ, 0x181f ;  /* 0x00181fff20217589 */ /* 0x0000a200000e0000 */
[----:B------:R-:W-:Y:S05]  /*b550*/  @!P4 BRA `(.L_x_2771) ;  /* 0x000000000054c947 */ /* 0x000fea0003800000 */
[----:B------:R-:W-:Y:S02]  /*b560*/  ULDC UR4, c[0x0][0x2f4] ;  /* 0x0000bd0000047ab9 */ /* 0x000fe40000000800 */
[----:B------:R-:W-:-:S13]  /*b570*/  ISETP.GE.AND P5, PT, R16, UR4, PT ;  /* 0x0000000410007c0c */ /* 0x000fda000bfa6270 */
        /* <DEDUP_REMOVED lines=19> */
.L_x_2771:
[----:B------:R-:W-:Y:S05]  /*b6b0*/  BSYNC B0 ;  /* 0x0000000000007941 */ /* 0x000fea0003800000 */
.L_x_2770:
[----:B--2---:R2:W4:Y:S01]  /*b6c0*/  SHFL.IDX PT, R33, R32, 0x1, 0x181f ;  /* 0x00381f0020217f89 */ /* 0x00452200000e0000 */
[----:B------:R-:W-:Y:S03]  /*b6d0*/  BSSY B0, `(.L_x_2772) ;  /* 0x0000018000007945 */ /* 0x000fe60003800000 */
[----:B-1----:R2:W1:Y:S01]  /*b6e0*/  SHFL.IDX PT, R34, R11, 0x1, 0x181f ;  /* 0x00381f000b227f89 */ /* 0x00246200000e0000 */
[----:B------:R-:W-:Y:S05]  /*b6f0*/  @!P0 BRA `(.L_x_2773) ;  /* 0x0000000000548947 */ /* 0x000fea0003800000 */
[----:B------:R-:W-:Y:S02]  /*b700*/  ULDC UR4, c[0x0][0x2f4] ;  /* 0x0000bd0000047ab9 */ /* 0x000fe40000000800 */
[----:B------:R-:W-:Y:S02]  /*b710*/  ISETP.GE.AND P5, PT, R16, UR4, PT ;  /* 0x0000000410007c0c */ /* 0x000fe4000bfa6270 */
[----:B------:R-:W-:-:S11]  /*b720*/  ISETP.GE.AND P4, PT, R214, UR4, PT ;  /* 0x00000004d6007c0c */ /* 0x000fd6000bf86270 */
[----:B---3--:R-:W3:Y:S01]  /*b730*/  @!P5 LDS.128 R12, [R84+0x1400] ;  /* 0x00140000540cd984 */ /* 0x008ee20000000c00 */
[----:B-1----:R-:W-:-:S04]  /*b740*/  @!P5 LEA R30, P0, R16, R34, 0x1 ;  /* 0x00000022101ed211 */ /* 0x002fc800078008ff */
[----:B----4-:R-:W-:Y:S02]  /*b750*/  @!P5 LEA.HI.X R31, R16, R33, R17, 0x1, P0 ;  /* 0x00000021101fd211 */ /* 0x010fe400000f0c11 */
[----:B------:R-:W-:-:S03]  /*b760*/  ISETP.GE.AND P0, PT, R19, UR4, PT ;  /* 0x0000000413007c0c */ /* 0x000fc6000bf06270 */
[----:B---3--:R1:W-:Y:S04]  /*b770*/  @!P5 ST.E.128 desc[UR60][R30.64], R12 ;  /* 0x0000000c1e00d985 */ /* 0x0083e8000c101d3c */
[----:B------:R-:W3:Y:S01]  /*b780*/  @!P4 LDS.128 R12, [R84+0x3c00] ;  /* 0x003c0000540cc984 */ /* 0x000ee20000000c00 */
[----:B-1----:R-:W-:-:S04]  /*b790*/  @!P4 LEA R30, P5, R212, R34, 0x1 ;  /* 0x00000022d41ec211 */ /* 0x002fc800078a08ff */
[----:B------:R-:W-:-:S05]  /*b7a0*/  @!P4 LEA.HI.X R31, R212, R33, R215, 0x1, P5 ;  /* 0x00000021d41fc211 */ /* 0x000fca00028f0cd7 */
[----:B---3--:R1:W-:Y:S01]  /*b7b0*/  @!P4 ST.E.128 desc[UR60][R30.64], R12 ;  /* 0x0000000c1e00c985 */ /* 0x0083e2000c101d3c */
[----:B------:R-:W-:-:S03]  /*b7c0*/  ISETP.GE.AND P4, PT, R22, UR4, PT ;  /* 0x0000000416007c0c */ /* 0x000fc6000bf86270 */
[----:B------:R-:W3:Y:S01]  /*b7d0*/  @!P0 LDS.128 R12, [R84+0x6400] ;  /* 0x00640000540c8984 */ /* 0x000ee20000000c00 */
[----:B-1----:R-:W-:-:S04]  /*b7e0*/  @!P0 LEA R30, P5, R19, R34, 0x1 ;  /* 0x00000022131e8211 */ /* 0x002fc800078a08ff */
[----:B------:R-:W-:-:S05]  /*b7f0*/  @!P0 LEA.HI.X R31, R19, R33, R219, 0x1, P5 ;  /* 0x00000021131f8211 */ /* 0x000fca00028f0cdb */
[----:B---3--:R1:W-:Y:S04]  /*b800*/  @!P0 ST.E.128 desc[UR60][R30.64], R12 ;  /* 0x0000000c1e008985 */ /* 0x0083e8000c101d3c */
[----:B------:R-:W3:Y:S01]  /*b810*/  @!P4 LDS.128 R12, [R84+0x8c00] ;  /* 0x008c0000540cc984 */ /* 0x000ee20000000c00 */
[----:B-1----:R-:W-:-:S04]  /*b820*/  @!P4 LEA R30, P0, R22, R34, 0x1 ;  /* 0x00000022161ec211 */ /* 0x002fc800078008ff */
[----:B------:R-:W-:-:S05]  /*b830*/  @!P4 LEA.HI.X R31, R22, R33, R218, 0x1, P0 ;  /* 0x00000021161fc211 */ /* 0x000fca00000f0cda */
[----:B---3--:R1:W-:Y:S04]  /*b840*/  @!P4 ST.E.128 desc[UR60][R30.64], R12 ;  /* 0x0000000c1e00c985 */ /* 0x0083e8000c101d3c */
.L_x_2773:
[----:B------:R-:W-:Y:S05]  /*b850*/  BSYNC B0 ;  /* 0x0000000000007941 */ /* 0x000fea0003800000 */
.L_x_2772:
[----:B------:R-:W-:Y:S01]  /*b860*/  ISETP.GE.AND P0, PT, R87, 0x41, PT ;  /* 0x000000415700780c */ /* 0x000fe20003f06270 */
[----:B0-2---:R-:W0:Y:S01]  /*b870*/  SHFL.IDX PT, R32, R32, 0x2, 0x181f ;  /* 0x00581f0020207f89 */ /* 0x005e2200000e0000 */
[----:B------:R-:W-:Y:S03]  /*b880*/  BSSY B0, `(.L_x_2774) ;  /* 0x0000018000007945 */ /* 0x000fe60003800000 */
[----:B------:R-:W2:Y:S08]  /*b890*/  SHFL.IDX PT, R11, R11, 0x2, 0x181f ;  /* 0x00581f000b0b7f89 */ /* 0x000eb000000e0000 */
[----:B------:R-:W-:Y:S05]  /*b8a0*/  @!P0 BRA `(.L_x_2775) ;  /* 0x0000000000548947 */ /* 0x000fea0003800000 */
[----:B------:R-:W-:Y:S02]  /*b8b0*/  ULDC UR4, c[0x0][0x2f4] ;  /* 0x0000bd0000047ab9 */ /* 0x000fe40000000800 */
[----:B------:R-:W-:Y:S02]  /*b8c0*/  ISETP.GE.AND P5, PT, R16, UR4, PT ;  /* 0x0000000410007c0c */ /* 0x000fe4000bfa6270 */
[----:B------:R-:W-:-:S11]  /*b8d0*/  ISETP.GE.AND P4, PT, R214, UR4, PT ;  /* 0x00000004d6007c0c */ /* 0x000fd6000bf86270 */
[----:B-1-3--:R-:W1:Y:S01]  /*b8e0*/  @!P5 LDS.128 R12, [R84+0x2400] ;  /* 0x00240000540cd984 */ /* 0x00ae620000000c00 */
[----:B--2---:R-:W-:-:S04]  /*b8f0*/  @!P5 LEA R30, P0, R16, R11, 0x1 ;  /* 0x0000000b101ed211 */ /* 0x004fc800078008ff */
[----:B0-----:R-:W-:Y:S02]  /*b900*/  @!P5 LEA.HI.X R31, R16, R32, R17, 0x1, P0 ;  /* 0x00000020101fd211 */ /* 0x001fe400000f0c11 */
[----:B------:R-:W-:-:S03]  /*b910*/  ISETP.GE.AND P0, PT, R19, UR4, PT ;  /* 0x0000000413007c0c */ /* 0x000fc6000bf06270 */
[----:B-1----:R0:W-:Y:S04]  /*b920*/  @!P5 ST.E.128 desc[UR60][R30.64], R12 ;  /* 0x0000000c1e00d985 */ /* 0x0021e8000c101d3c */
        /* <DEDUP_REMOVED lines=13> */
.L_x_2775:
[----:B------:R-:W-:Y:S05]  /*ba00*/  BSYNC B0 ;  /* 0x0000000000007941 */ /* 0x000fea0003800000 */
.L_x_2774:
[----:B------:R-:W-:Y:S01]  /*ba10*/  @!PT LDS RZ, [RZ] ;  /* 0x00000000fffff984 */ /* 0x000fe20000000800 */
[----:B------:R-:W-:Y:S01]  /*ba20*/  @!PT LDS RZ, [RZ] ;  /* 0x00000000fffff984 */ /* 0x000fe20000000800 */
[----:B------:R-:W-:Y:S01]  /*ba30*/  @!PT LDS RZ, [RZ] ;  /* 0x00000000fffff984 */ /* 0x000fe20000000800 */
[----:B------:R-:W-:Y:S01]  /*ba40*/  @!PT LDS RZ, [RZ] ;  /* 0x00000000fffff984 */ /* 0x000fe20000000800 */
[----:B------:R5:W-:Y:S06]  /*ba50*/  MEMBAR.ALL.CTA ;  /* 0x0000000000007992 */ /* 0x000bec0000008000 */
[----:B-----5:R-:W5:Y:S01]  /*ba60*/  FENCE.VIEW.ASYNC.S ;  /* 0x00000000000073c6 */ /* 0x020f620000000000 */
[----:B------:R-:W-:Y:S01]  /*ba70*/  @!P3 IADD3 R88, R88, 0x388c0, RZ ;  /* 0x000388c05858b810 */ /* 0x000fe20007ffe0ff */
[----:B------:R-:W-:Y:S01]  /*ba80*/  VIADD R213, R213, 0x1 ;  /* 0x00000001d5d57836 */ /* 0x000fe20000000000 */
[----:B-----5:R0:W-:Y:S01]  /*ba90*/  BAR.SYNC.DEFER_BLOCKING R157, 0x80 ;  /* 0x0002009d0000751d */ /* 0x0201e20000010000 */
[----:B------:R-:W-:-:S02]  /*baa0*/  ISETP.NE.AND P4, PT, R110, RZ, PT ;  /* 0x000000ff6e00720c */ /* 0x000fc40003f85270 */
[----:B------:R-:W-:Y:S02]  /*bab0*/  @!P3 PRMT R88, RZ, 0x654, R88 ;  /* 0x00000654ff58b816 */ /* 0x000fe40000000058 */
[----:B------:R-:W-:Y:S02]  /*bac0*/  PLOP3.LUT P0, PT, PT, PT, PT, 0x8, 0x0 ;  /* 0x000000000000781c */ /* 0x000fe40003f0e170 */
[----:B------:R2:W-:Y:S01]  /*bad0*/  @!P3 SYNCS.ARRIVE.TRANS64.RED.A1T0 RZ, [R88+URZ], RZ ;  /* 0x000000ff58ffb9a7 */ /* 0x0005e2000810043f */
[----:B------:R-:W-:-:S04]  /*bae0*/  ISETP.NE.AND P3, PT, R213, 0x2, PT ;  /* 0x00000002d500780c */ /* 0x000fc80003f65270 */
[----:B01-3--:R-:W-:Y:S02]  /*baf0*/  SEL R12, RZ, 0x1, P3 ;  /* 0x00000001ff0c7807 */ /* 0x00bfe40001800000 */
[----:B------:R-:W-:Y:S02]  /*bb00*/  SEL R213, R213, RZ, P3 ;  /* 0x000000ffd5d57207 */ /* 0x000fe40001800000 */
[----:B------:R-:W-:Y:S01]  /*bb10*/  LOP3.LUT R229, R229, R12, RZ, 0x3c, !PT ;  /* 0x0000000ce5e57212 */ /* 0x000fe200078e3cff */
[----:B--2---:R-:W-:Y:S06]  /*bb20*/  @P4 BRA `(.L_x_2776) ;  /* 0xffffff7400784947 */ /* 0x004fec000383ffff */
.L_x_2655:
[----:B------:R-:W2:Y:S01]  /*bb30*/  LDL R11, [R1+0x74] ;  /* 0x00007400010b7983 */ /* 0x000ea20000100800 */
[----:B------:R-:W1:Y:S01]  /*bb40*/  LDC R0, c[0x0][0x448] ;  /* 0x00011200ff007b82 */ /* 0x000e620000000800 */
[----:B------:R-:W-:Y:S01]  /*bb50*/  BSSY B0, `(.L_x_2777) ;  /* 0x0000011000007945 */ /* 0x000fe20003800000 */
[----:B------:R-:W-:Y:S02]  /*bb60*/  MOV R2, RZ ;  /* 0x000000ff00027202 */ /* 0x000fe40000000f00 */
[----:B-1----:R-:W-:-:S13]  /*bb70*/  ISETP.NE.AND P1, PT, R0, 0x1, PT ;  /* 0x000000010000780c */ /* 0x002fda0003f25270 */
[----:B------:R-:W1:Y:S08]  /*bb80*/  @P1 LDC R0, c[0x0][0x44c] ;  /* 0x00011300ff001b82 */ /* 0x000e700000000800 */
[----:B------:R-:W3:Y:S01]  /*bb90*/  @P1 LDC R5, c[0x0][0x450] ;  /* 0x00011400ff051b82 */ /* 0x000ee20000000800 */
[----:B--2---:R-:W-:-:S04]  /*bba0*/  VIADD R3, R11, 0x7f ;  /* 0x0000007f0b037836 */ /* 0x004fc80000000000 */
[----:B-1----:R-:W-:-:S05]  /*bbb0*/  @P1 IMAD.HI.U32 R0, R3, R0, RZ ;  /* 0x0000000003001227 */ /* 0x002fca00078e00ff */
[----:B---3--:R-:W-:-:S05]  /*bbc0*/  @P1 SHF.R.U32.HI R3, RZ, R5, R0 ;  /* 0x00000005ff031219 */ /* 0x008fca0000011600 */
[----:B------:R-:W-:-:S04]  /*bbd0*/  IMAD.IADD R3, R130, 0x1, R3 ;  /* 0x0000000182037824 */ /* 0x000fc800078e0203 */
[----:B------:R-:W-:-:S05]  /*bbe0*/  IMAD.HI R3, R3, 0x66666667, RZ ;  /* 0x6666666703037827 */ /* 0x000fca00078e02ff */
[----:B------:R-:W-:-:S04]  /*bbf0*/  SHF.R.U32.HI R0, RZ, 0x1f, R3 ;  /* 0x0000001fff007819 */ /* 0x000fc80000011603 */
[----:B------:R-:W-:-:S04]  /*bc00*/  LEA.HI.SX32 R0, R3, R0, 0x1b ;  /* 0x0000000003007211 */ /* 0x000fc800078fdaff */
[----:B------:R-:W-:-:S04]  /*bc10*/  VIMNMX R131, R131, R0, PT ;  /* 0x0000000083837248 */ /* 0x000fc80003fe0100 */
[----:B------:R-:W-:Y:S01]  /*bc20*/  ISETP.GE.AND P1, PT, R131, 0x1, PT ;  /* 0x000000018300780c */ /* 0x000fe20003f26270 */
[----:B------:R-:W-:-:S12]  /*bc30*/  @P0 BRA `(.L_x_2778) ;  /* 0x0000000000080947 */ /* 0x000fd80003800000 */
[----:B------:R-:W1:Y:S02]  /*bc40*/  FENCE.VIEW.ASYNC.G ;  /* 0x00000000000073c6 */ /* 0x000e640000000100 */
[----:B-1----:R-:W-:Y:S06]  /*bc50*/  BAR.ARV 0xc, 0x180 ;  /* 0x0306000000007b1d */ /* 0x002fec0000002000 */
.L_x_2778:
[----:B------:R-:W-:Y:S05]  /*bc60*/  BSYNC B0 ;  /* 0x0000000000007941 */ /* 0x000fea0003800000 */
.L_x_2777:
[----:B------:R-:W-:Y:S04]  /*bc70*/  BSSY B0, `(.L_x_2779) ;  /* 0x0000021000007945 */ /* 0x000fe80003800000 */
[----:B------:R-:W-:Y:S05]  /*bc80*/  @!P1 BRA `(.L_x_2780) ;  /* 0x00000000007c9947 */ /* 0x000fea0003800000 */
[----:B------:R-:W2:Y:S01]  /*bc90*/  LDL R0, [R1+0x90] ;  /* 0x0000900001007983 */ /* 0x000ea20000100800 */
[----:B------:R-:W-:Y:S01]  /*bca0*/  ULDC UR4, c[0x0][0x9f0] ;  /* 0x00027c0000047ab9 */ /* 0x000fe20000000800 */
[----:B--2---:R-:W-:-:S04]  /*bcb0*/  ISETP.NE.AND P0, PT, R0, RZ, PT ;  /* 0x000000ff0000720c */ /* 0x004fc80003f05270 */
[----:B------:R-:W-:-:S04]  /*bcc0*/  SEL R6, R0, UR4, P0 ;  /* 0x0000000400067c07 */ /* 0x000fc80008000000 */
[-C--:B------:R-:W-:Y:S02]  /*bcd0*/  IABS R5, R6.reuse ;  /* 0x0000000600057213 */ /* 0x080fe40000000000 */
[----:B------:R-:W-:Y:S02]  /*bce0*/  IADD3 R0, R6, -0x1, R131 ;  /* 0xffffffff06007810 */ /* 0x000fe40007ffe083 */
[----:B------:R-:W1:Y:S01]  /*bcf0*/  I2F.RP R4, R5 ;  /* 0x0000000500047306 */ /* 0x000e620000209400 */
[----:B------:R-:W-:-:S05]  /*bd00*/  IABS R9, R6 ;  /* 0x0000000600097213 */ /* 0x000fca0000000000 */
[----:B------:R-:W-:Y:S02]  /*bd10*/  IMAD.MOV R9, RZ, RZ, -R9 ;  /* 0x000000ffff097224 */ /* 0x000fe400078e0a09 */
[----:B-1----:R-:W1:Y:S02]  /*bd20*/  MUFU.RCP R4, R4 ;  /* 0x0000000400047308 */ /* 0x002e640000001000 */
[----:B-1----:R-:W-:Y:S01]  /*bd30*/  VIADD R2, R4, 0xffffffe ;  /* 0x0ffffffe04027836 */ /* 0x002fe20000000000 */
[----:B------:R-:W-:Y:S02]  /*bd40*/  IABS R4, R0 ;  /* 0x0000000000047213 */ /* 0x000fe40000000000 */
[----:B------:R-:W-:-:S03]  /*bd50*/  LOP3.LUT R0, R0, R6, RZ, 0x3c, !PT ;  /* 0x0000000600007212 */ /* 0x000fc600078e3cff */
[----:B------:R1:W2:Y:S01]  /*bd60*/  F2I.FTZ.U32.TRUNC.NTZ R3, R2 ;  /* 0x0000000200037305 */ /* 0x0002a2000021f000 */
[----:B------:R-:W-:Y:S02]  /*bd70*/  ISETP.GE.AND P2, PT, R0, RZ, PT ;  /* 0x000000ff0000720c */ /* 0x000fe40003f46270 */
[----:B-1----:R-:W-:Y:S01]  /*bd80*/  MOV R2, RZ ;  /* 0x000000ff00027202 */ /* 0x002fe20000000f00 */
[----:B--2---:R-:W-:-:S04]  /*bd90*/  IMAD.MOV R8, RZ, RZ, -R3 ;  /* 0x000000ffff087224 */ /* 0x004fc800078e0a03 */
[----:B------:R-:W-:-:S04]  /*bda0*/  IMAD R7, R8, R5, RZ ;  /* 0x0000000508077224 */ /* 0x000fc800078e02ff */
[----:B------:R-:W-:-:S04]  /*bdb0*/  IMAD.HI.U32 R3, R3, R7, R2 ;  /* 0x0000000703037227 */ /* 0x000fc800078e0002 */
[----:B------:R-:W-:Y:S02]  /*bdc0*/  IMAD.MOV.U32 R2, RZ, RZ, R9 ;  /* 0x000000ffff027224 */ /* 0x000fe400078e0009 */
        /* <DEDUP_REMOVED lines=8> */
[----:B------:R-:W-:-:S04]  /*be50*/  IMAD.MOV.U32 R2, RZ, RZ, R3 ;  /* 0x000000ffff027224 */ /* 0x000fc800078e0003 */
[----:B------:R-:W-:Y:S01]  /*be60*/  @!P2 IMAD.MOV R2, RZ, RZ, -R2 ;  /* 0x000000ffff02a224 */ /* 0x000fe200078e0a02 */
[----:B------:R-:W-:-:S07]  /*be70*/  @!P1 LOP3.LUT R2, RZ, R6, RZ, 0x33, !PT ;  /* 0x00000006ff029212 */ /* 0x000fce00078e33ff */
.L_x_2780:
[----:B------:R-:W-:Y:S05]  /*be80*/  BSYNC B0 ;  /* 0x0000000000007941 */ /* 0x000fea0003800000 */
.L_x_2779:
[----:B------:R-:W2:Y:S01]  /*be90*/  LDL R0, [R1+0xa4] ;  /* 0x0000a40001007983 */ /* 0x000ea20000100800 */
[----:B------:R-:W-:Y:S01]  /*bea0*/  PLOP3.LUT P0, PT, PT, PT, PT, 0x80, 0x0 ;  /* 0x000000000000781c */ /* 0x000fe20003f0f070 */
[----:B------:R-:W-:Y:S01]  /*beb0*/  IMAD.MOV.U32 R153, RZ, RZ, RZ ;  /* 0x000000ffff997224 */ /* 0x000fe200078e00ff */
[----:B------:R-:W-:Y:S02]  /*bec0*/  MOV R154, RZ ;  /* 0x000000ff009a7202 */ /* 0x000fe40000000f00 */
        /* <DEDUP_REMOVED lines=58> */
[----:B----4-:R-:W-:Y:S02]  /*c270*/  CS2R R32, SRZ ;  /* 0x0000000000207805 */ /* 0x010fe4000001ff00 */
        /* <DEDUP_REMOVED lines=9> */
[----:B-1----:R-:W-:Y:S05]  /*c310*/  @!P1 BRA `(.L_x_2781) ;  /* 0x000001a000589947 */ /* 0x002fea0003800000 */
[----:B------:R-:W2:Y:S02]  /*c320*/  LDL R0, [R1+0x128] ;  /* 0x0001280001007983 */ /* 0x000ea40000100800 */
[----:B--2---:R-:W-:Y:S02]  /*c330*/  R2UR UR4, R0 ;  /* 0x00000000000472ca */ /* 0x004fe400000e0000 */
[----:B------:R-:W1:Y:S11]  /*c340*/  S2R R0, SR_TID.X ;  /* 0x0000000000007919 */ /* 0x000e760000002100 */
[----:B------:R-:W-:-:S06]  /*c350*/  ULOP3.LUT UP0, URZ, UR4, 0x9f, URZ, 0xc0, !UPT ;  /* 0x0000009f043f7892 */ /* 0x000fcc000f80c03f */
[----:B------:R-:W-:Y:S01]  /*c360*/  PLOP3.LUT P0, PT, PT, PT, UP0, 0x80, 0x0 ;  /* 0x000000000000781c */ /* 0x000fe20003f0f008 */
[----:B-1----:R-:W-:-:S05]  /*c370*/  VIADD R0, R0, 0xffffff80 ;  /* 0xffffff8000007836 */ /* 0x002fca0000000000 */
[----:B------:R-:W-:-:S04]  /*c380*/  SHF.R.S32.HI R3, RZ, 0x1f, R0 ;  /* 0x0000001fff037819 */ /* 0x000fc80000011400 */
[----:B------:R-:W-:-:S04]  /*c390*/  LEA.HI R3, R3, R0, RZ, 0x7 ;  /* 0x0000000003037211 */ /* 0x000fc800078f38ff */
[----:B------:R-:W-:-:S06]  /*c3a0*/  SHF.R.S32.HI R0, RZ, 0x7, R3 ;  /* 0x00000007ff007819 */ /* 0x000fcc0000011403 */
[----:B------:R-:W1:Y:S02]  /*c3b0*/  SHFL.IDX PT, R0, R0, RZ, 0x1f ;  /* 0x00001fff00007589 */ /* 0x000e6400000e0000 */
[----:B-1----:R-:W-:-:S04]  /*c3c0*/  LEA.HI R3, R0, R0, RZ, 0x1 ;  /* 0x0000000000037211 */ /* 0x002fc800078f08ff */
[----:B------:R-:W-:-:S05]  /*c3d0*/  LOP3.LUT R3, R3, 0x1e, RZ, 0xc0, !PT ;  /* 0x0000001e03037812 */ /* 0x000fca00078ec0ff */
[----:B------:R-:W-:-:S05]  /*c3e0*/  IMAD.IADD R3, R0, 0x1, -R3 ;  /* 0x0000000100037824 */ /* 0x000fca00078e0a03 */
        /* <DEDUP_REMOVED lines=12> */
[----:B------:R-:W-:Y:S01]  /*c4b0*/  MOV R11, UR5 ;  /* 0x00000005000b7c02 */ /* 0x000fe20008000f00 */
[----:B------:R-:W-:Y:S02]  /*c4c0*/  IMAD.U32 R7, RZ, RZ, UR7 ;  /* 0x00000007ff077e24 */ /* 0x000fe4000f8e00ff */
[----:B0-----:R-:W-:-:S02]  /*c4d0*/  IMAD.U32 R10, RZ, RZ, UR4 ;  /* 0x00000004ff0a7e24 */ /* 0x001fc4000f8e00ff */
[----:B------:R-:W-:Y:S02]  /*c4e0*/  IMAD.MOV.U32 R8, RZ, RZ, 0x70 ;  /* 0x00000070ff087424 */ /* 0x000fe400078e00ff */
[----:B------:R-:W-:Y:S02]  /*c4f0*/  IMAD.MOV.U32 R12, RZ, RZ, 0x1 ;  /* 0x00000001ff0c7424 */ /* 0x000fe400078e00ff */
[----:B------:R-:W-:-:S07]  /*c500*/  IMAD.MOV.U32 R13, RZ, RZ, RZ ;  /* 0x000000ffff0d7224 */ /* 0x000fce00078e00ff */
[----:B------:R-:W-:-:S07]  /*c510*/  LEPC R20, `(.L_x_2782) ;  /* 0x000000001014794e */ /* 0x000fce0000000000 */
[----:B-1---5:R-:W-:Y:S05]  /*c520*/  CALL.ABS.NOINC R14 ;  /* 0x000000000e007343 */ /* 0x022fea0003c00000 */
.L_x_2782:
[----:B------:R-:W-:Y:S02]  /*c530*/  ULDC UR4, c[0x0][0x3f4] ;  /* 0x0000fd0000047ab9 */ /* 0x000fe40000000800 */
[----:B------:R-:W-:-:S13]  /*c540*/  ISETP.LT.AND P0, PT, RZ, UR4, PT ;  /* 0x00000004ff007c0c */ /* 0x000fda000bf01270 */
[----:B------:R-:W-:Y:S05]  /*c550*/  @P0 BRA `(.L_x_2783) ;  /* 0x0000000000400947 */ /* 0x000fea0003800000 */
[----:B------:R-:W2:Y:S02]  /*c560*/  LDL R20, [R1+0xa0] ;  /* 0x0000a00001147983 */ /* 0x000ea40000100800 */
[----:B--2---:R-:W-:-:S04]  /*c570*/  LEA.HI R0, R20, R20, RZ, 0x1 ;  /* 0x0000001414007211 */ /* 0x004fc800078f08ff */
[----:B------:R-:W-:-:S04]  /*c580*/  LOP3.LUT R0, R0, 0xfffffffe, RZ, 0xc0, !PT ;  /* 0xfffffffe00007812 */ /* 0x000fc800078ec0ff */
[----:B------:R-:W-:-:S04]  /*c590*/  IADD3 R0, R20, -R0, RZ ;  /* 0x8000000014007210 */ /* 0x000fc80007ffe0ff */
[----:B------:R-:W-:-:S04]  /*c5a0*/  SHF.L.U32 R0, R0, 0x1f, RZ ;  /* 0x0000001f00007819 */ /* 0x000fc800000006ff */
[----:B------:R1:W2:Y:S03]  /*c5b0*/  SYNCS.PHASECHK.TRANS64.TRYWAIT P0, [R23+URZ+0x38800], R0 ;  /* 0x03880000170075a7 */ /* 0x0002a6000800017f */
[----:B--2---:R-:W-:Y:S05]  /*c5c0*/  @!P0 NANOSLEEP.SYNCS 0x989680 ;  /* 0x009896800000895d */ /* 0x004fea0003900000 */
[----:B------:R-:W2:Y:S01]  /*c5d0*/  @!P0 SYNCS.PHASECHK.TRANS64 P0, [R23+URZ+0x38800], R0 ;  /* 0x03880000170085a7 */ /* 0x000ea2000800007f */
[----:B------:R-:W-:Y:S04]  /*c5e0*/  BSSY B0, `(.L_x_2784) ;  /* 0x0000006000007945 */ /* 0x000fe80003800000 */
[----:B--2---:R-:W-:Y:S05]  /*c5f0*/  @P0 BRA `(.L_x_2785) ;  /* 0x0000000000100947 */ /* 0x004fea0003800000 */
.L_x_2786:
[----:B--2---:R2:W3:Y:S02]  /*c600*/  SYNCS.PHASECHK.TRANS64.TRYWAIT P0, [R23+URZ+0x38800], R0 ;  /* 0x03880000170075a7 */ /* 0x0044e4000800017f */
[----:B---3--:R-:W-:Y:S05]  /*c610*/  @!P0 NANOSLEEP.SYNCS 0x989680 ;  /* 0x009896800000895d */ /* 0x008fea0003900000 */
[----:B------:R-:W3:Y:S02]  /*c620*/  @!P0 SYNCS.PHASECHK.TRANS64 P0, [R23+URZ+0x38800], R0 ;  /* 0x03880000170085a7 */ /* 0x000ee4000800007f */
[----:B---3--:R-:W-:Y:S05]  /*c630*/  @!P0 BRA `(.L_x_2786) ;  /* 0xfffffffc00f08947 */ /* 0x008fea000383ffff */
.L_x_2785:
[----:B------:R-:W-:Y:S05]  /*c640*/  BSYNC B0 ;  /* 0x0000000000007941 */ /* 0x000fea0003800000 */
.L_x_2784:
[----:B------:R-:W-:Y:S05]  /*c650*/  BRA `(.L_x_2787) ;  /* 0x0000009400c07947 */ /* 0x000fea0003800000 */
.L_x_2783:
[----:B------:R-:W2:Y:S01]  /*c660*/  LDL R0, [R1+0x128] ;  /* 0x0001280001007983 */ /* 0x000ea20000100800 */
[----:B------:R-:W-:Y:S01]  /*c670*/  ULDC.64 UR6, c[0x0][0x408] ;  /* 0x0001020000067ab9 */ /* 0x000fe20000000a00 */
[----:B--2---:R-:W-:Y:S02]  /*c680*/  R2UR UR4, R0 ;  /* 0x00000000000472ca */ /* 0x004fe400000e0000 */
[----:B-----5:R-:W-:-:S05]  /*c690*/  SHF.R.S32.HI R0, RZ, 0x1f, R152 ;  /* 0x0000001fff007819 */ /* 0x020fca0000011498 */
[----:B------:R-:W-:-:S04]  /*c6a0*/  IMAD R5, R0, UR6, RZ ;  /* 0x0000000600057c24 */ /* 0x000fc8000f8e02ff */
[----:B------:R-:W-:Y:S02]  /*c6b0*/  IMAD R5, R152, UR7, R5 ;  /* 0x0000000798057c24 */ /* 0x000fe4000f8e0205 */
[----:B------:R-:W-:-:S03]  /*c6c0*/  ULOP3.LUT UP0, URZ, UR4, 0x3ff, URZ, 0xc0, !UPT ;  /* 0x000003ff043f7892 */ /* 0x000fc6000f80c03f */
[----:B------:R-:W-:Y:S02]  /*c6d0*/  ULDC.64 UR4, c[0x0][0x3f8] ;  /* 0x0000fe0000047ab9 */ /* 0x000fe40000000a00 */
[----:B------:R-:W-:Y:S01]  /*c6e0*/  IMAD R3, R0, UR4, RZ ;  /* 0x0000000400037c24 */ /* 0x000fe2000f8e02ff */
[----:B------:R-:W-:Y:S01]  /*c6f0*/  PLOP3.LUT P0, PT, PT, PT, UP0, 0x80, 0x0 ;  /* 0x000000000000781c */ /* 0x000fe20003f0f008 */
[----:B------:R-:W-:-:S04]  /*c700*/  IMAD.WIDE.U32 R24, R152, UR4, RZ ;  /* 0x0000000498187c25 */ /* 0x000fc8000f8e00ff */
        /* <DEDUP_REMOVED lines=20> */
[----:B-1----:R-:W-:Y:S05]  /*c850*/  CALL.ABS.NOINC R14 ;  /* 0x000000000e007343 */ /* 0x002fea0003c00000 */
.L_x_2788:
[----:B------:R-:W2:Y:S01]  /*c860*/  LDL R21, [R1+0x74] ;  /* 0x0000740001157983 */ /* 0x000ea20000100800 */
[----:B------:R-:W-:-:S03]  /*c870*/  ULDC.U8 UR4, c[0x0][0x410] ;  /* 0x0001040000047ab9 */ /* 0x000fc60000000000 */
[----:B------:R-:W3:Y:S01]  /*c880*/  LDL R20, [R1+0x8c] ;  /* 0x00008c0001147983 */ /* 0x000ee20000100800 */
[----:B------:R-:W-:Y:S01]  /*c890*/  ISETP.NE.AND P0, PT, RZ, UR4, PT ;  /* 0x00000004ff007c0c */ /* 0x000fe2000bf05270 */
[----:B------:R-:W-:Y:S01]  /*c8a0*/  BSSY B0, `(.L_x_2789) ;  /* 0x0000943000007945 */ /* 0x000fe20003800000 */
[----:B--2---:R-:W-:-:S05]  /*c8b0*/  IADD3 R0, R225, R21, RZ ;  /* 0x00000015e1007210 */ /* 0x004fca0007ffe0ff */
[----:B---3--:R-:W-:-:S06]  /*c8c0*/  IMAD R3, R20, 0x20, R0 ;  /* 0x0000002014037824 */ /* 0x008fcc00078e0200 */
[----:B------:R-:W-:Y:S05]  /*c8d0*/  @!P0 BRA `(.L_x_2790) ;  /* 0x0000004800408947 */ /* 0x000fea0003800000 */
[----:B------:R-:W1:Y:S01]  /*c8e0*/  LDC R20, c[0x0][0x448] ;  /* 0x00011200ff147b82 */ /* 0x000e620000000800 */
[----:B------:R-:W-:Y:S01]  /*c8f0*/  ULDC.64 UR4, c[0x0][0x3f8] ;  /* 0x0000fe0000047ab9 */ /* 0x000fe20000000a00 */
[----:B------:R-:W-:Y:S01]  /*c900*/  ULDC.64 UR6, c[0x0][0x408] ;  /* 0x0001020000067ab9 */ /* 0x000fe20000000a00 */
[----:B------:R-:W-:Y:S02]  /*c910*/  IMAD.MOV.U32 R6, RZ, RZ, R24 ;  /* 0x000000ffff067224 */ /* 0x000fe400078e0018 */
[----:B------:R-:W-:Y:S01]  /*c920*/  IMAD.MOV.U32 R7, RZ, RZ, R73 ;  /* 0x000000ffff077224 */ /* 0x000fe200078e0049 */
[----:B-1----:R-:W-:-:S13]  /*c930*/  ISETP.NE.AND P0, PT, R20, 0x1, PT ;  /* 0x000000011400780c */ /* 0x002fda0003f05270 */
[----:B------:R-:W1:Y:S08]  /*c940*/  @P0 LDC R4, c[0x0][0x44c] ;  /* 0x00011300ff040b82 */ /* 0x000e700000000800 */
[----:B------:R-:W2:Y:S01]  /*c950*/  @P0 LDC R5, c[0x0][0x450] ;  /* 0x00011400ff050b82 */ /* 0x000ea20000000800 */
[----:B-1----:R-:W-:-:S05]  /*c960*/  @P0 IMAD.HI.U32 R4, R3, R4, RZ ;  /* 0x0000000403040227 */ /* 0x002fca00078e00ff */
[----:B--2---:R-:W-:Y:S01]  /*c970*/  @P0 SHF.R.U32.HI R3, RZ, R5, R4 ;  /* 0x00000005ff030219 */ /* 0x004fe20000011604 */
[----:B------:R-:W-:Y:S01]  /*c980*/  IMAD.MOV.U32 R5, RZ, RZ, R27 ;  /* 0x000000ffff057224 */ /* 0x000fe200078e001b */
[----:B------:R-:W-:Y:S02]  /*c990*/  MOV R4, R152 ;  /* 0x0000009800047202 */ /* 0x000fe40000000f00 */
[----:B------:R-:W-:Y:S01]  /*c9a0*/  SHF.R.S32.HI R8, RZ, 0x1f, R3 ;  /* 0x0000001fff087819 */ /* 0x000fe20000011403 */
[----:B------:R-:W-:-:S04]  /*c9b0*/  IMAD.WIDE.U32 R6, R3, UR4, R6 ;  /* 0x0000000403067c25 */ /* 0x000fc8000f8e0006 */
[C---:B0-----:R-:W-:Y:S02]  /*c9c0*/  IMAD R10, R8.reuse, UR4, RZ ;  /* 0x00000004080a7c24 */ /* 0x041fe4000f8e02ff */
        /* <DEDUP_REMOVED lines=18> */
.L_x_3107:
[----:B------:R-:W5:Y:S01]  /*caf0*/  LDL R3, [R1+0x6c] ;  /* 0x00006c0001037983 */ /* 0x000f620000100800 */
        /* <DEDUP_REMOVED lines=9> */
[----:B-----5:R-:W-:-:S05]  /*cb90*/  IMAD R3, R3, R20, RZ ;  /* 0x0000001403037224 */ /* 0x020fca00078e02ff */
[----:B------:R-:W-:-:S13]  /*cba0*/  ISETP.GE.AND P0, PT, R0, R3, PT ;  /* 0x000000030000720c */ /* 0x000fda0003f06270 */
[----:B------:R-:W-:Y:S05]  /*cbb0*/  @P0 BRA `(.L_x_2793) ;  /* 0x0000000000c00947 */ /* 0x000fea0003800000 */
[----:B------:R-:W3:Y:S01]  /*cbc0*/  LDL R11, [R1+0x134] ;  /* 0x00013400010b7983 */ /* 0x000ee20000100800 */
[----:B------:R-:W-:-:S03]  /*cbd0*/  ULDC UR4, c[0x0][0x3f4] ;  /* 0x0000fd0000047ab9 */ /* 0x000fc60000000800 */
[----:B------:R-:W3:Y:S04]  /*cbe0*/  LDL R10, [R1+0x130] ;  /* 0x00013000010a7983 */ /* 0x000ee80000100800 */
[----:B------:R-:W3:Y:S01]  /*cbf0*/  LDL R5, [R1+0x12c] ;  /* 0x00012c0001057983 */ /* 0x000ee20000100800 */
[----:B------:R-:W-:Y:S02]  /*cc00*/  ISETP.GE.AND P3, PT, R216, UR4, PT ;  /* 0x00000004d8007c0c */ /* 0x000fe4000bf66270 */
[----:B------:R-:W-:Y:S02]  /*cc10*/  CS2R R74, SRZ ;  /* 0x00000000004a7805 */ /* 0x000fe4000001ff00 */
[----:B------:R-:W-:Y:S02]  /*cc20*/  ISETP.GE.AND P2, PT, R221, UR4, PT ;  /* 0x00000004dd007c0c */ /* 0x000fe4000bf46270 */
[----:B------:R-:W-:-:S02]  /*cc30*/  CS2R R76, SRZ ;  /* 0x00000000004c7805 */ /* 0x000fc4000001ff00 */
[----:B------:R-:W-:Y:S02]  /*cc40*/  ISETP.GE.AND P1, PT, R222, UR4, PT ;  /* 0x00000004de007c0c */ /* 0x000fe4000bf26270 */
[----:B------:R-:W-:-:S03]  /*cc50*/  ISETP.GE.AND P0, PT, R223, UR4, PT ;  /* 0x00000004df007c0c */ /* 0x000fc6000bf06270 */
[----:B------:R-:W-:-:S04]  /*cc60*/  @!P3 SHF.L.U32 R21, R216, 0x1, RZ ;  /* 0x00000001d815b819 */ /* 0x000fc800000006ff */
[----:B------:R-:W-:Y:S01]  /*cc70*/  @!P2 IMAD.SHL.U32 R13, R221, 0x2, RZ ;  /* 0x00000002dd0da824 */ /* 0x000fe200078e00ff */
[----:B------:R-:W-:Y:S02]  /*cc80*/  @!P3 SHF.L.U64.HI R4, R216, 0x1, R217 ;  /* 0x00000001d804b819 */ /* 0x000fe400000102d9 */
[-C--:B--2---:R-:W-:Y:S02]  /*cc90*/  @!P3 IADD3 R24, P5, R6, R21.reuse, RZ ;  /* 0x000000150618b210 */ /* 0x084fe40007fbe0ff */
[----:B----4-:R-:W-:Y:S02]  /*cca0*/  @!P3 IADD3 R20, P4, R8, R21, RZ ;  /* 0x000000150814b210 */ /* 0x010fe40007f9e0ff */
[-C--:B------:R-:W-:Y:S02]  /*ccb0*/  @!P2 IADD3 R14, P6, R6, R13.reuse, RZ ;  /* 0x0000000d060ea210 */ /* 0x080fe40007fde0ff */
[----:B-1----:R-:W-:Y:S01]  /*ccc0*/  @!P3 IADD3.X R25, R7, R4, RZ, P5, !PT ;  /* 0x000000040719b210 */ /* 0x002fe20002ffe4ff */
[----:B---3--:R-:W-:Y:S01]  /*ccd0*/  @!P3 IMAD.X R21, R9, 0x1, R4, P4 ;  /* 0x000000010915b824 */ /* 0x008fe200020e0604 */
[----:B------:R-:W-:-:S02]  /*cce0*/  @!P2 IADD3 R12, P5, R8, R13, RZ ;  /* 0x0000000d080ca210 */ /* 0x000fc40007fbe0ff */
[----:B------:R-:W-:Y:S02]  /*ccf0*/  CS2R R70, SRZ ;  /* 0x0000000000467805 */ /* 0x000fe4000001ff00 */
[----:B------:R-:W-:Y:S02]  /*cd00*/  CS2R R72, SRZ ;  /* 0x0000000000487805 */ /* 0x000fe4000001ff00 */
[----:B------:R-:W-:Y:S02]  /*cd10*/  CS2R R66, SRZ ;  /* 0x0000000000427805 */ /* 0x000fe4000001ff00 */
[----:B------:R-:W-:Y:S02]  /*cd20*/  CS2R R68, SRZ ;  /* 0x0000000000447805 */ /* 0x000fe4000001ff00 */
[----:B------:R-:W-:Y:S02]  /*cd30*/  CS2R R62, SRZ ;  /* 0x00000000003e7805 */ /* 0x000fe4000001ff00 */
[----:B------:R-:W-:Y:S01]  /*cd40*/  CS2R R64, SRZ ;  /* 0x0000000000407805 */ /* 0x000fe2000001ff00 */
[----:B------:R1:W5:Y:S04]  /*cd50*/  @!P3 LD.E.64 R74, desc[UR60][R24.64] ;  /* 0x0000003c184ab980 */ /* 0x000368000c101b00 */
[----:B------:R1:W5:Y:S01]  /*cd60*/  @!P3 LD.E.64 R76, desc[UR60][R20.64] ;  /* 0x0000003c144cb980 */ /* 0x000362000c101b00 */
[----:B------:R-:W-:Y:S01]  /*cd70*/  @!P2 SHF.L.U64.HI R34, R221, 0x1, R11 ;  /* 0x00000001dd22a819 */ /* 0x000fe2000001020b */
[C---:B------:R-:W-:Y:S01]  /*cd80*/  @!P1 IMAD.SHL.U32 R11, R222.reuse, 0x2, RZ ;  /* 0x00000002de0b9824 */ /* 0x040fe200078e00ff */
[----:B------:R-:W-:-:S03]  /*cd90*/  @!P1 SHF.L.U64.HI R28, R222, 0x1, R10 ;  /* 0x00000001de1c9819 */ /* 0x000fc6000001020a */
[--C-:B------:R-:W-:Y:S01]  /*cda0*/  @!P2 IMAD.X R15, R7, 0x1, R34.reuse, P6 ;  /* 0x00000001070fa824 */ /* 0x100fe200030e0622 */
[-C--:B------:R-:W-:Y:S01]  /*cdb0*/  @!P1 IADD3 R10, P4, R6, R11.reuse, RZ ;  /* 0x0000000b060a9210 */ /* 0x080fe20007f9e0ff */
[----:B------:R-:W-:Y:S01]  /*cdc0*/  @!P2 IMAD.X R13, R9, 0x1, R34, P5 ;  /* 0x00000001090da824 */ /* 0x000fe200028e0622 */
[C---:B------:R-:W-:Y:S01]  /*cdd0*/  @!P0 SHF.L.U64.HI R26, R223.reuse, 0x1, R5 ;  /* 0x00000001df1a8819 */ /* 0x040fe20000010205 */
[----:B------:R-:W-:Y:S01]  /*cde0*/  @!P0 IMAD.SHL.U32 R5, R223, 0x2, RZ ;  /* 0x00000002df058824 */ /* 0x000fe200078e00ff */
[----:B------:R-:W-:Y:S01]  /*cdf0*/  @!P1 IADD3 R4, P6, R8, R11, RZ ;  /* 0x0000000b08049210 */ /* 0x000fe20007fde0ff */
[----:B------:R1:W5:Y:S01]  /*ce00*/  @!P2 LD.E.64 R70, desc[UR60][R14.64] ;  /* 0x0000003c0e46a980 */ /* 0x000362000c101b00 */
[----:B------:R-:W-:Y:S02]  /*ce10*/  @!P1 IADD3.X R11, R7, R28, RZ, P4, !PT ;  /* 0x0000001c070b9210 */ /* 0x000fe400027fe4ff */
[-C--:B------:R-:W-:Y:S01]  /*ce20*/  @!P0 IADD3 R6, P5, R6, R5.reuse, RZ ;  /* 0x0000000506068210 */ /* 0x080fe20007fbe0ff */
[----:B------:R1:W5:Y:S01]  /*ce30*/  @!P2 LD.E.64 R72, desc[UR60][R12.64] ;  /* 0x0000003c0c48a980 */ /* 0x000362000c101b00 */
[----:B------:R-:W-:Y:S01]  /*ce40*/  @!P0 IADD3 R8, P4, R8, R5, RZ ;  /* 0x0000000508088210 */ /* 0x000fe20007f9e0ff */
[----:B------:R-:W-:-:S02]  /*ce50*/  @!P1 IMAD.X R5, R9, 0x1, R28, P6 ;  /* 0x0000000109059824 */ /* 0x000fc400030e061c */
[--C-:B------:R-:W-:Y:S01]  /*ce60*/  @!P0 IMAD.X R7, R7, 0x1, R26.reuse, P5 ;  /* 0x0000000107078824 */ /* 0x100fe200028e061a */
[----:B------:R1:W5:Y:S01]  /*ce70*/  @!P1 LD.E.64 R66, desc[UR60][R10.64] ;  /* 0x0000003c0a429980 */ /* 0x000362000c101b00 */
[----:B------:R-:W-:-:S03]  /*ce80*/  @!P0 IMAD.X R9, R9, 0x1, R26, P4 ;  /* 0x0000000109098824 */ /* 0x000fc600020e061a */
[----:B------:R1:W5:Y:S04]  /*ce90*/  @!P1 LD.E.64 R68, desc[UR60][R4.64] ;  /* 0x0000003c04449980 */ /* 0x000368000c101b00 */
[----:B------:R1:W5:Y:S04]  /*cea0*/  @!P0 LD.E.64 R62, desc[UR60][R6.64] ;  /* 0x0000003c063e8980 */ /* 0x000368000c101b00 */
[----:B------:R1:W5:Y:S02]  /*ceb0*/  @!P0 LD.E.64 R64, desc[UR60][R8.64] ;  /* 0x0000003c08408980 */ /* 0x000364000c101b00 */
.L_x_2793:
[----:B------:R-:W-:Y:S05]  /*cec0*/  BSYNC B1 ;  /* 0x0000000000017941 */ /* 0x000fea0003800000 */
.L_x_2792:
[----:B-1---5:R-:W-:Y:S01]  /*ced0*/  IMAD.MOV.U32 R5, RZ, RZ, R63 ;  /* 0x000000ffff057224 */ /* 0x022fe200078e003f */
[----:B------:R-:W-:Y:S01]  /*cee0*/  MOV R4, R62 ;  /* 0x0000003e00047202 */ /* 0x000fe20000000f00 */
[----:B--2---:R-:W-:Y:S01]  /*cef0*/  IMAD.MOV.U32 R6, RZ, RZ, R66 ;  /* 0x000000ffff067224 */ /* 0x004fe200078e0042 */
[----:B------:R-:W-:Y:S01]  /*cf00*/  UMOV UR4, 0xffffffff ;  /* 0xffffffff00047882 */ /* 0x000fe20000000000 */
[----:B------:R-:W-:Y:S01]  /*cf10*/  IMAD.MOV.U32 R7, RZ, RZ, R67 ;  /* 0x000000ffff077224 */ /* 0x000fe200078e0043 */
        /* <DEDUP_REMOVED lines=22> */
[----:B------:R-:W-:Y:S02]  /*d080*/  PRMT R106, R106, 0x5410, R4 ;  /* 0x000054106a6a7816 */ /* 0x000fe40000000004 */
[----:B------:R-:W-:Y:S02]  /*d090*/  MOV R4, R72 ;  /* 0x0000004800047202 */ /* 0x000fe40000000f00 */
[----:B------:R-:W-:-:S02]  /*d0a0*/  PRMT R110, R5, 0x7610, R110 ;  /* 0x00007610056e7816 */ /* 0x000fc4000000006e */
[----:B------:R-:W-:Y:S02]  /*d0b0*/  PRMT R111, R4, 0x7610, R111 ;  /* 0x00007610046f7816 */ /* 0x000fe4000000006f */
[----:B------:R-:W-:Y:S01]  /*d0c0*/  PRMT R112, R6, 0x5410, R7 ;  /* 0x0000541006707816 */ /* 0x000fe20000000007 */
[----:B------:R-:W-:Y:S06]  /*d0d0*/  BRA.DIV UR4, `(.L_x_2794) ;  /* 0x0000026a04947947 */ /* 0x000fec000b800000 */
[----:B------:R1:W2:Y:S04]  /*d0e0*/  SHFL.IDX PT, R7, R33, 0x1, 0x181f ;  /* 0x00381f0021077f89 */ /* 0x0002a800000e0000 */
[----:B------:R1:W0:Y:S04]  /*d0f0*/  SHFL.IDX PT, R6, R32, 0x1, 0x181f ;  /* 0x00381f0020067f89 */ /* 0x00022800000e0000 */
[----:B---3--:R1:W3:Y:S04]  /*d100*/  SHFL.IDX PT, R9, R31, 0x1, 0x181f ;  /* 0x00381f001f097f89 */ /* 0x0082e800000e0000 */
[----:B----4-:R1:W4:Y:S02]  /*d110*/  SHFL.IDX PT, R8, R30, 0x1, 0x181f ;  /* 0x00381f001e087f89 */ /* 0x01032400000e0000 */
.L_x_3113:
        /* <DEDUP_REMOVED lines=9> */
[----:B------:R-:W-:-:S03]  /*d1b0*/  CS2R R60, SRZ ;  /* 0x00000000003c7805 */ /* 0x000fc6000001ff00 */
[----:B------:R-:W-:Y:S05]  /*d1c0*/  @P0 BRA `(.L_x_2796) ;  /* 0x0000000000c00947 */ /* 0x000fea0003800000 */
[----:B------:R-:W3:Y:S01]  /*d1d0*/  LDL R5, [R1+0x130] ;  /* 0x0001300001057983 */ /* 0x000ee20000100800 */
[----:B------:R-:W-:-:S03]  /*d1e0*/  ULDC UR4, c[0x0][0x3f4] ;  /* 0x0000fd0000047ab9 */ /* 0x000fc60000000800 */
[----:B------:R-:W3:Y:S04]  /*d1f0*/  LDL R11, [R1+0x134] ;  /* 0x00013400010b7983 */ /* 0x000ee80000100800 */
[----:B------:R-:W3:Y:S01]  /*d200*/  LDL R10, [R1+0x12c] ;  /* 0x00012c00010a7983 */ /* 0x000ee20000100800 */
[----:B------:R-:W-:Y:S02]  /*d210*/  ISETP.GE.AND P3, PT, R216, UR4, PT ;  /* 0x00000004d8007c0c */ /* 0x000fe4000bf66270 */
[----:B------:R-:W-:Y:S02]  /*d220*/  ISETP.GE.AND P2, PT, R221, UR4, PT ;  /* 0x00000004dd007c0c */ /* 0x000fe4000bf46270 */
[----:B------:R-:W-:Y:S02]  /*d230*/  ISETP.GE.AND P1, PT, R222, UR4, PT ;  /* 0x00000004de007c0c */ /* 0x000fe4000bf26270 */
[----:B------:R-:W-:-:S07]  /*d240*/  ISETP.GE.AND P0, PT, R223, UR4, PT ;  /* 0x00000004df007c0c */ /* 0x000fce000bf06270 */
[C---:B------:R-:W-:Y:S01]  /*d250*/  @!P3 IMAD.SHL.U32 R21, R216.reuse, 0x2, RZ ;  /* 0x00000002d815b824 */ /* 0x040fe200078e00ff */
[----:B------:R-:W-:Y:S01]  /*d260*/  @!P3 SHF.L.U64.HI R4, R216, 0x1, R217 ;  /* 0x00000001d804b819 */ /* 0x000fe200000102d9 */
[----:B------:R-:W-:-:S03]  /*d270*/  @!P2 IMAD.SHL.U32 R13, R221, 0x2, RZ ;  /* 0x00000002dd0da824 */ /* 0x000fc600078e00ff */
[-C--:B0-----:R-:W-:Y:S02]  /*d280*/  @!P3 IADD3 R24, P5, R6, R21.reuse, RZ ;  /* 0x000000150618b210 */ /* 0x081fe40007fbe0ff */
[----:B----4-:R-:W-:Y:S02]  /*d290*/  @!P3 IADD3 R20, P4, R8, R21, RZ ;  /* 0x000000150814b210 */ /* 0x010fe40007f9e0ff */
[-C--:B------:R-:W-:Y:S01]  /*d2a0*/  @!P2 IADD3 R14, P6, R6, R13.reuse, RZ ;  /* 0x0000000d060ea210 */ /* 0x080fe20007fde0ff */
[--C-:B--2---:R-:W-:Y:S01]  /*d2b0*/  @!P3 IMAD.X R25, R7, 0x1, R4.reuse, P5 ;  /* 0x000000010719b824 */ /* 0x104fe200028e0604 */
[----:B------:R-:W-:Y:S01]  /*d2c0*/  @!P2 IADD3 R12, P5, R8, R13, RZ ;  /* 0x0000000d080ca210 */ /* 0x000fe20007fbe0ff */
[----:B---3--:R-:W-:Y:S01]  /*d2d0*/  @!P3 IMAD.X R21, R9, 0x1, R4, P4 ;  /* 0x000000010915b824 */ /* 0x008fe200020e0604 */
[----:B------:R-:W-:Y:S02]  /*d2e0*/  @!P0 SHF.L.U32 R27, R223, 0x1, RZ ;  /* 0x00000001df1b8819 */ /* 0x000fe400000006ff */
        /* <DEDUP_REMOVED lines=8> */
[----:B------:R0:W5:Y:S04]  /*d370*/  @!P3 LD.E.64 R58, desc[UR60][R24.64] ;  /* 0x0000003c183ab980 */ /* 0x000168000c101b00 */
[----:B------:R0:W5:Y:S01]  /*d380*/  @!P3 LD.E.64 R60, desc[UR60][R20.64] ;  /* 0x0000003c143cb980 */ /* 0x000162000c101b00 */
[C---:B------:R-:W-:Y:S01]  /*d390*/  @!P1 SHF.L.U64.HI R28, R222.reuse, 0x1, R5 ;  /* 0x00000001de1c9819 */ /* 0x040fe20000010205 */
[----:B------:R-:W-:Y:S01]  /*d3a0*/  @!P1 IMAD.SHL.U32 R5, R222, 0x2, RZ ;  /* 0x00000002de059824 */ /* 0x000fe200078e00ff */
[----:B------:R-:W-:Y:S02]  /*d3b0*/  @!P2 SHF.L.U64.HI R26, R221, 0x1, R11 ;  /* 0x00000001dd1aa819 */ /* 0x000fe4000001020b */
[----:B------:R-:W-:-:S02]  /*d3c0*/  @!P0 SHF.L.U64.HI R34, R223, 0x1, R10 ;  /* 0x00000001df228819 */ /* 0x000fc4000001020a */
[-C--:B------:R-:W-:Y:S01]  /*d3d0*/  @!P1 IADD3 R10, P4, R6, R5.reuse, RZ ;  /* 0x00000005060a9210 */ /* 0x080fe20007f9e0ff */
[----:B------:R-:W-:Y:S01]  /*d3e0*/  @!P2 IMAD.X R15, R7, 0x1, R26, P6 ;  /* 0x00000001070fa824 */ /* 0x000fe200030e061a */
[----:B------:R-:W-:Y:S02]  /*d3f0*/  @!P1 IADD3 R4, P6, R8, R5, RZ ;  /* 0x0000000508049210 */ /* 0x000fe40007fde0ff */
[----:B------:R-:W-:Y:S01]  /*d400*/  @!P2 IADD3.X R13, R9, R26, RZ, P5, !PT ;  /* 0x0000001a090da210 */ /* 0x000fe20002ffe4ff */
[--C-:B------:R-:W-:Y:S01]  /*d410*/  @!P1 IMAD.X R11, R7, 0x1, R28.reuse, P4 ;  /* 0x00000001070b9824 */ /* 0x100fe200020e061c */
[-C--:B------:R-:W-:Y:S01]  /*d420*/  @!P0 IADD3 R6, P5, R6, R27.reuse, RZ ;  /* 0x0000001b06068210 */ /* 0x080fe20007fbe0ff */
[----:B------:R0:W5:Y:S01]  /*d430*/  @!P2 LD.E.64 R54, desc[UR60][R14.64] ;  /* 0x0000003c0e36a980 */ /* 0x000162000c101b00 */
[----:B------:R-:W-:Y:S01]  /*d440*/  @!P0 IADD3 R8, P4, R8, R27, RZ ;  /* 0x0000001b08088210 */ /* 0x000fe20007f9e0ff */
[----:B------:R-:W-:Y:S02]  /*d450*/  @!P1 IMAD.X R5, R9, 0x1, R28, P6 ;  /* 0x0000000109059824 */ /* 0x000fe400030e061c */
[----:B------:R-:W-:Y:S01]  /*d460*/  @!P0 IMAD.X R7, R7, 0x1, R34, P5 ;  /* 0x0000000107078824 */ /* 0x000fe200028e0622 */
[----:B------:R-:W-:Y:S01]  /*d470*/  @!P0 IADD3.X R9, R9, R34, RZ, P4, !PT ;  /* 0x0000002209098210 */ /* 0x000fe200027fe4ff */
[----:B------:R0:W5:Y:S04]  /*d480*/  @!P2 LD.E.64 R56, desc[UR60][R12.64] ;  /* 0x0000003c0c38a980 */ /* 0x000168000c101b00 */
[----:B------:R0:W5:Y:S04]  /*d490*/  @!P1 LD.E.64 R50, desc[UR60][R10.64] ;  /* 0x0000003c0a329980 */ /* 0x000168000c101b00 */
[----:B------:R0:W5:Y:S04]  /*d4a0*/  @!P1 LD.E.64 R52, desc[UR60][R4.64] ;  /* 0x0000003c04349980 */ /* 0x000168000c101b00 */
[----:B------:R0:W5:Y:S04]  /*d4b0*/  @!P0 LD.E.64 R46, desc[UR60][R6.64] ;  /* 0x0000003c062e8980 */ /* 0x000168000c101b00 */
[----:B------:R0:W5:Y:S02]  /*d4c0*/  @!P0 LD.E.64 R48, desc[UR60][R8.64] ;  /* 0x0000003c08308980 */ /* 0x000164000c101b00 */
.L_x_2796:
[----:B------:R-:W-:Y:S05]  /*d4d0*/  BSYNC B1 ;  /* 0x0000000000017941 */ /* 0x000fea0003800000 */
.L_x_2795:
[----:B0----5:R-:W-:Y:S01]  /*d4e0*/  IMAD.MOV.U32 R4, RZ, RZ, R46 ;  /* 0x000000ffff047224 */ /* 0x021fe200078e002e */
[----:B--2---:R-:W-:Y:S01]  /*d4f0*/  MOV R7, R51 ;  /* 0x0000003300077202 */ /* 0x004fe20000000f00 */
[----:B------:R-:W-:Y:S01]  /*d500*/  IMAD.MOV.U32 R5, RZ, RZ, R47 ;  /* 0x000000ffff057224 */ /* 0x000fe200078e002f */
[----:B------:R-:W-:Y:S01]  /*d510*/  UMOV UR4, 0xffffffff ;  /* 0xffffffff00047882 */ /* 0x000fe20000000000 */
[----:B------:R-:W-:Y:S01]  /*d520*/  IMAD.MOV.U32 R6, RZ, RZ, R50 ;  /* 0x000000ffff067224 */ /* 0x000fe200078e0032 */
[----:B------:R-:W-:Y:S02]  /*d530*/  PRMT R97, R7, 0x7610, R97 ;  /* 0x0000761007617816 */ /* 0x000fe40000000061 */
        /* <DEDUP_REMOVED lines=16> */
[----:B------:R-:W-:Y:S01]  /*d640*/  PRMT R98, R7, 0x7610, R98 ;  /* 0x0000761007627816 */ /* 0x000fe20000000062 */
[----:B------:R-:W-:Y:S01]  /*d650*/  IMAD.MOV.U32 R6, RZ, RZ, R60 ;  /* 0x000000ffff067224 */ /* 0x000fe200078e003c */
[----:B------:R-:W-:Y:S02]  /*d660*/  MOV R7, R61 ;  /* 0x0000003d00077202 */ /* 0x000fe40000000f00 */
[----:B------:R-:W-:Y:S02]  /*d670*/  PRMT R102, R4, 0x5410, R5 ;  /* 0x0000541004667816 */ /* 0x000fe40000000005 */
[----:B------:R-:W-:Y:S01]  /*d680*/  PRMT R104, R6, 0x5410, R7 ;  /* 0x0000541006687816 */ /* 0x000fe20000000007 */
[----:B------:R-:W-:Y:S06]  /*d690*/  BRA.DIV UR4, `(.L_x_2797) ;  /* 0x0000026604987947 */ /* 0x000fec000b800000 */
[----:B------:R0:W2:Y:S04]  /*d6a0*/  SHFL.IDX PT, R7, R33, 0x2, 0x181f ;  /* 0x00581f0021077f89 */ /* 0x0000a800000e0000 */
[----:B------:R0:W0:Y:S04]  /*d6b0*/  SHFL.IDX PT, R6, R32, 0x2, 0x181f ;  /* 0x00581f0020067f89 */ /* 0x00002800000e0000 */
[----:B---3--:R3:W0:Y:S04]  /*d6c0*/  SHFL.IDX PT, R9, R31, 0x2, 0x181f ;  /* 0x00581f001f097f89 */ /* 0x00862800000e0000 */
[----:B----4-:R3:W4:Y:S02]  /*d6d0*/  SHFL.IDX PT, R8, R30, 0x2, 0x181f ;  /* 0x00581f001e087f89 */ /* 0x01072400000e0000 */
.L_x_3119:
        /* <DEDUP_REMOVED lines=22> */
[C---:B------:R-:W-:Y:S01]  /*d840*/  @!P3 IMAD.SHL.U32 R21, R216.reuse, 0x2, RZ ;  /* 0x00000002d815b824 */ /* 0x040fe200078e00ff */
[----:B------:R-:W-:-:S03]  /*d850*/  @!P3 SHF.L.U64.HI R10, R216, 0x1, R217 ;  /* 0x00000001d80ab819 */ /* 0x000fc600000102d9 */
[----:B------:R-:W-:-:S04]  /*d860*/  @!P2 IMAD.SHL.U32 R12, R221, 0x2, RZ ;  /* 0x00000002dd0ca824 */ /* 0x000fc800078e00ff */
[----:B------:R-:W-:Y:S02]  /*d870*/  @!P1 SHF.L.U32 R4, R222, 0x1, RZ ;  /* 0x00000001de049819 */ /* 0x000fe400000006ff */
[-C--:B0-----:R-:W-:Y:S01]  /*d880*/  @!P3 IADD3 R24, P5, R6, R21.reuse, RZ ;  /* 0x000000150618b210 */ /* 0x081fe20007fbe0ff */
[----:B------:R-:W-:Y:S01]  /*d890*/  @!P0 IMAD.SHL.U32 R27, R223, 0x2, RZ ;  /* 0x00000002df1b8824 */ /* 0x000fe200078e00ff */
[----:B----4-:R-:W-:Y:S02]  /*d8a0*/  @!P3 IADD3 R20, P4, R8, R21, RZ ;  /* 0x000000150814b210 */ /* 0x010fe40007f9e0ff */
[-C--:B------:R-:W-:Y:S01]  /*d8b0*/  @!P2 IADD3 R14, P6, R6, R12.reuse, RZ ;  /* 0x0000000c060ea210 */ /* 0x080fe20007fde0ff */
[--C-:B--2---:R-:W-:Y:S01]  /*d8c0*/  @!P3 IMAD.X R25, R7, 0x1, R10.reuse, P5 ;  /* 0x000000010719b824 */ /* 0x104fe200028e060a */
[----:B------:R-:W-:Y:S01]  /*d8d0*/  @!P2 IADD3 R12, P5, R8, R12, RZ ;  /* 0x0000000c080ca210 */ /* 0x000fe20007fbe0ff */
[----:B------:R-:W-:Y:S01]  /*d8e0*/  @!P3 IMAD.X R21, R9, 0x1, R10, P4 ;  /* 0x000000010915b824 */ /* 0x000fe200020e060a */
[----:B------:R-:W-:-:S02]  /*d8f0*/  @!P1 IADD3 R10, P4, R6, R4, RZ ;  /* 0x00000004060a9210 */ /* 0x000fc40007f9e0ff */
[----:B------:R-:W-:Y:S02]  /*d900*/  CS2R R38, SRZ ;  /* 0x0000000000267805 */ /* 0x000fe4000001ff00 */
[----:B------:R-:W-:Y:S02]  /*d910*/  CS2R R40, SRZ ;  /* 0x0000000000287805 */ /* 0x000fe4000001ff00 */
[----:B------:R-:W-:Y:S02]  /*d920*/  CS2R R34, SRZ ;  /* 0x0000000000227805 */ /* 0x000fe4000001ff00 */
[----:B------:R-:W-:Y:S02]  /*d930*/  CS2R R36, SRZ ;  /* 0x0000000000247805 */ /* 0x000fe4000001ff00 */
[----:B------:R-:W-:Y:S01]  /*d940*/  CS2R R28, SRZ ;  /* 0x00000000001c7805 */ /* 0x000fe2000001ff00 */
[----:B------:R0:W5:Y:S04]  /*d950*/  @!P3 LD.E.64 R42, desc[UR60][R24.64] ;  /* 0x0000003c182ab980 */ /* 0x000168000c101b00 */
[----:B------:R0:W5:Y:S01]  /*d960*/  @!P3 LD.E.64 R44, desc[UR60][R20.64] ;  /* 0x0000003c142cb980 */ /* 0x000162000c101b00 */
[----:B---3--:R-:W-:-:S02]  /*d970*/  @!P2 SHF.L.U64.HI R11, R221, 0x1, R11 ;  /* 0x00000001dd0ba819 */ /* 0x008fc4000001020b */
[----:B------:R-:W-:Y:S02]  /*d980*/  @!P1 SHF.L.U64.HI R5, R222, 0x1, R5 ;  /* 0x00000001de059819 */ /* 0x000fe40000010205 */
[----:B------:R-:W-:Y:S02]  /*d990*/  @!P2 IADD3.X R15, R7, R11, RZ, P6, !PT ;  /* 0x0000000b070fa210 */ /* 0x000fe400037fe4ff */
[----:B------:R-:W-:Y:S01]  /*d9a0*/  @!P0 SHF.L.U64.HI R26, R223, 0x1, R13 ;  /* 0x00000001df1a8819 */ /* 0x000fe2000001020d */
[----:B------:R-:W-:Y:S01]  /*d9b0*/  @!P2 IMAD.X R13, R9, 0x1, R11, P5 ;  /* 0x00000001090da824 */ /* 0x000fe200028e060b */
[C---:B------:R-:W-:Y:S01]  /*d9c0*/  @!P1 IADD3 R4, P6, R8.reuse, R4, RZ ;  /* 0x0000000408049210 */ /* 0x040fe20007fde0ff */
[--C-:B------:R-:W-:Y:S01]  /*d9d0*/  @!P1 IMAD.X R11, R7, 0x1, R5.reuse, P4 ;  /* 0x00000001070b9824 */ /* 0x100fe200020e0605 */
[-C--:B------:R-:W-:Y:S01]  /*d9e0*/  @!P0 IADD3 R8, P4, R8, R27.reuse, RZ ;  /* 0x0000001b08088210 */ /* 0x080fe20007f9e0ff */
[----:B------:R0:W5:Y:S01]  /*d9f0*/  @!P2 LD.E.64 R38, desc[UR60][R14.64] ;  /* 0x0000003c0e26a980 */ /* 0x000162000c101b00 */
[----:B------:R-:W-:Y:S01]  /*da00*/  @!P0 IADD3 R6, P5, R6, R27, RZ ;  /* 0x0000001b06068210 */ /* 0x000fe20007fbe0ff */
[----:B------:R-:W-:-:S02]  /*da10*/  @!P1 IMAD.X R5, R9, 0x1, R5, P6 ;  /* 0x0000000109059824 */ /* 0x000fc400030e0605 */
[----:B------:R-:W-:Y:S01]  /*da20*/  @!P0 IMAD.X R9, R9, 0x1, R26, P4 ;  /* 0x0000000109098824 */ /* 0x000fe200020e061a */
[----:B------:R-:W-:Y:S02]  /*da30*/  @!P0 IADD3.X R7, R7, R26, RZ, P5, !PT ;  /* 0x0000001a07078210 */ /* 0x000fe40002ffe4ff */
[----:B------:R-:W-:Y:S01]  /*da40*/  CS2R R26, SRZ ;  /* 0x00000000001a7805 */ /* 0x000fe2000001ff00 */
[----:B------:R0:W5:Y:S04]  /*da50*/  @!P2 LD.E.64 R40, desc[UR60][R12.64] ;  /* 0x0000003c0c28a980 */ /* 0x000168000c101b00 */
[----:B------:R0:W5:Y:S04]  /*da60*/  @!P1 LD.E.64 R34, desc[UR60][R10.64] ;  /* 0x0000003c0a229980 */ /* 0x000168000c101b00 */
[----:B------:R0:W5:Y:S04]  /*da70*/  @!P1 LD.E.64 R36, desc[UR60][R4.64] ;  /* 0x0000003c04249980 */ /* 0x000168000c101b00 */
[----:B------:R0:W5:Y:S04]  /*da80*/  @!P0 LD.E.64 R28, desc[UR60][R6.64] ;  /* 0x0000003c061c8980 */ /* 0x000168000c101b00 */
[----:B------:R0:W5:Y:S02]  /*da90*/  @!P0 LD.E.64 R26, desc[UR60][R8.64] ;  /* 0x0000003c081a8980 */ /* 0x000164000c101b00 */
.L_x_2799:
[----:B------:R-:W-:Y:S05]  /*daa0*/  BSYNC B1 ;  /* 0x0000000000017941 */ /* 0x000fea0003800000 */
.L_x_2798:
[----:B0----5:R-:W-:Y:S01]  /*dab0*/  IMAD.MOV.U32 R4, RZ, RZ, R35 ;  /* 0x000000ffff047224 */ /* 0x021fe200078e0023 */
[----:B------:R-:W-:Y:S01]  /*dac0*/  MOV R5, R34 ;  /* 0x0000002200057202 */ /* 0x000fe20000000f00 */
[----:B--2---:R-:W-:Y:S01]  /*dad0*/  IMAD.MOV.U32 R7, RZ, RZ, R28 ;  /* 0x000000ffff077224 */ /* 0x004fe200078e001c */
[----:B------:R-:W-:Y:S01]  /*dae0*/  UMOV UR4, 0xffffffff ;  /* 0xffffffff00047882 */ /* 0x000fe20000000000 */
        /* <DEDUP_REMOVED lines=21> */
[----:B------:R-:W-:Y:S02]  /*dc40*/  PRMT R100, R4, 0x7610, R100 ;  /* 0x0000761004647816 */ /* 0x000fe40000000064 */
[----:B------:R-:W-:Y:S02]  /*dc50*/  CS2R R4, SRZ ;  /* 0x0000000000047805 */ /* 0x000fe4000001ff00 */
[----:B------:R-:W-:Y:S01]  /*dc60*/  PRMT R94, R7, 0x5410, R6 ;  /* 0x00005410075e7816 */ /* 0x000fe20000000006 */
[----:B------:R-:W-:Y:S06]  /*dc70*/  BRA.DIV UR4, `(.L_x_2800) ;  /* 0x0000026204947947 */ /* 0x000fec000b800000 */
[----:B------:R0:W2:Y:S04]  /*dc80*/  SHFL.IDX PT, R78, R33, 0x3, 0x181f ;  /* 0x00781f00214e7f89 */ /* 0x0000a800000e0000 */
[----:B------:R0:W0:Y:S04]  /*dc90*/  SHFL.IDX PT, R80, R32, 0x3, 0x181f ;  /* 0x00781f0020507f89 */ /* 0x00002800000e0000 */
[----:B------:R0:W0:Y:S04]  /*dca0*/  SHFL.IDX PT, R79, R31, 0x3, 0x181f ;  /* 0x00781f001f4f7f89 */ /* 0x00002800000e0000 */
[----:B------:R0:W0:Y:S02]  /*dcb0*/  SHFL.IDX PT, R12, R30, 0x3, 0x181f ;  /* 0x00781f001e0c7f89 */ /* 0x00002400000e0000 */
.L_x_3125:
[----:B------:R-:W-:Y:S01]  /*dcc0*/  VIADD R0, R0, 0x60 ;  /* 0x0000006000007836 */ /* 0x000fe20000000000 */
[----:B------:R-:W-:Y:S01]  /*dcd0*/  BSSY B1, `(.L_x_2801) ;  /* 0x000003a000017945 */ /* 0x000fe20003800000 */
[----:B------:R-:W-:Y:S02]  /*dce0*/  CS2R R6, SRZ ;  /* 0x0000000000067805 */ /* 0x000fe4000001ff00 */
[----:B------:R-:W-:Y:S02]  /*dcf0*/  CS2R R20, SRZ ;  /* 0x0000000000147805 */ /* 0x000fe4000001ff00 */
[----:B01-3--:R-:W-:Y:S02]  /*dd00*/  CS2R R30, SRZ ;  /* 0x00000000001e7805 */ /* 0x00bfe4000001ff00 */
[----:B------:R-:W-:Y:S02]  /*dd10*/  ISETP.GE.AND P0, PT, R0, R3, PT ;  /* 0x000000030000720c */ /* 0x000fe40003f06270 */
[----:B----4-:R-:W-:-:S02]  /*dd20*/  CS2R R8, SRZ ;  /* 0x0000000000087805 */ /* 0x010fc4000001ff00 */
[----:B------:R-:W-:Y:S02]  /*dd30*/  CS2R R10, SRZ ;  /* 0x00000000000a7805 */ /* 0x000fe4000001ff00 */
[----:B------:R-:W-:Y:S02]  /*dd40*/  CS2R R24, SRZ ;  /* 0x0000000000187805 */ /* 0x000fe4000001ff00 */
[----:B------:R-:W-:-:S05]  /*dd50*/  CS2R R32, SRZ ;  /* 0x0000000000207805 */ /* 0x000fca000001ff00 */
[----:B------:R-:W-:Y:S05]  /*dd60*/  @P0 BRA `(.L_x_2802) ;  /* 0x0000000000c00947 */ /* 0x000fea0003800000 */
[----:B------:R-:W3:Y:S01]  /*dd70*/  LDL R15, [R1+0x134] ;  /* 0x00013400010f7983 */ /* 0x000ee20000100800 */
[----:B------:R-:W-:-:S03]  /*dd80*/  ULDC UR4, c[0x0][0x3f4] ;  /* 0x0000fd0000047ab9 */ /* 0x000fc60000000800 */
[----:B------:R-:W4:Y:S04]  /*dd90*/  LDL R13, [R1+0x130] ;  /* 0x00013000010d7983 */ /* 0x000f280000100800 */
[----:B------:R-:W4:Y:S01]  /*dda0*/  LDL R14, [R1+0x12c] ;  /* 0x00012c00010e7983 */ /* 0x000f220000100800 */
[----:B------:R-:W-:Y:S02]  /*ddb0*/  ISETP.GE.AND P2, PT, R216, UR4, PT ;  /* 0x00000004d8007c0c */ /* 0x000fe4000bf46270 */
[----:B------:R-:W-:Y:S02]  /*ddc0*/  CS2R R30, SRZ ;  /* 0x00000000001e7805 */ /* 0x000fe4000001ff00 */
[----:B------:R-:W-:Y:S02]  /*ddd0*/  ISETP.GE.AND P3, PT, R221, UR4, PT ;  /* 0x00000004dd007c0c */ /* 0x000fe4000bf66270 */
[----:B------:R-:W-:-:S07]  /*dde0*/  CS2R R32, SRZ ;  /* 0x0000000000207805 */ /* 0x000fce000001ff00 */
[C---:B------:R-:W-:Y:S01]  /*ddf0*/  @!P2 IMAD.SHL.U32 R4, R216.reuse, 0x2, RZ ;  /* 0x00000002d804a824 */ /* 0x040fe200078e00ff */
[----:B------:R-:W-:-:S03]  /*de00*/  @!P2 SHF.L.U64.HI R5, R216, 0x1, R217 ;  /* 0x00000001d805a819 */ /* 0x000fc600000102d9 */
[----:B------:R-:W-:Y:S01]  /*de10*/  @!P3 IMAD.SHL.U32 R0, R221, 0x2, RZ ;  /* 0x00000002dd00b824 */ /* 0x000fe200078e00ff */
[-C--:B------:R-:W-:Y:S02]  /*de20*/  @!P2 IADD3 R6, P0, R80, R4.reuse, RZ ;  /* 0x000000045006a210 */ /* 0x080fe40007f1e0ff */
[----:B------:R-:W-:Y:S02]  /*de30*/  @!P2 IADD3 R4, P1, R12, R4, RZ ;  /* 0x000000040c04a210 */ /* 0x000fe40007f3e0ff */
[----:B--2---:R-:W-:-:S03]  /*de40*/  @!P2 IADD3.X R7, R78, R5, RZ, P0, !PT ;  /* 0x000000054e07a210 */ /* 0x004fc600007fe4ff */
[----:B------:R-:W-:Y:S01]  /*de50*/  @!P2 IMAD.X R5, R79, 0x1, R5, P1 ;  /* 0x000000014f05a824 */ /* 0x000fe200008e0605 */
[----:B------:R-:W-:Y:S01]  /*de60*/  ISETP.GE.AND P1, PT, R222, UR4, PT ;  /* 0x00000004de007c0c */ /* 0x000fe2000bf26270 */
[----:B------:R0:W5:Y:S04]  /*de70*/  @!P2 LD.E.64 R30, desc[UR60][R6.64] ;  /* 0x0000003c061ea980 */ /* 0x000168000c101b00 */
[----:B------:R1:W5:Y:S01]  /*de80*/  @!P2 LD.E.64 R32, desc[UR60][R4.64] ;  /* 0x0000003c0420a980 */ /* 0x000362000c101b00 */
[----:B0-----:R-:W-:Y:S02]  /*de90*/  @!P3 IADD3 R6, P0, R80, R0, RZ ;  /* 0x000000005006b210 */ /* 0x001fe40007f1e0ff */
[----:B------:R-:W-:Y:S02]  /*dea0*/  CS2R R24, SRZ ;  /* 0x0000000000187805 */ /* 0x000fe4000001ff00 */
[----:B------:R-:W-:-:S02]  /*deb0*/  CS2R R20, SRZ ;  /* 0x0000000000147805 */ /* 0x000fc4000001ff00 */
[----:B------:R-:W-:Y:S02]  /*dec0*/  ISETP.GE.AND P2, PT, R223, UR4, PT ;  /* 0x00000004df007c0c */ /* 0x000fe4000bf46270 */
[----:B------:R-:W-:Y:S02]  /*ded0*/  CS2R R10, SRZ ;  /* 0x00000000000a7805 */ /* 0x000fe4000001ff00 */
[----:B---3--:R-:W-:-:S05]  /*dee0*/  @!P3 SHF.L.U64.HI R8, R221, 0x1, R15 ;  /* 0x00000001dd08b819 */ /* 0x008fca000001020f */
[----:B------:R-:W-:Y:S01]  /*def0*/  @!P3 IMAD.X R7, R78, 0x1, R8, P0 ;  /* 0x000000014e07b824 */ /* 0x000fe200000e0608 */
[----:B-1----:R-:W-:-:S04]  /*df00*/  @!P3 IADD3 R4, P0, R12, R0, RZ ;  /* 0x000000000c04b210 */ /* 0x002fc80007f1e0ff */
[----:B------:R-:W-:Y:S01]  /*df10*/  @!P3 IADD3.X R5, R79, R8, RZ, P0, !PT ;  /* 0x000000084f05b210 */ /* 0x000fe200007fe4ff */
[C---:B------:R-:W-:Y:S01]  /*df20*/  @!P1 IMAD.SHL.U32 R8, R222.reuse, 0x2, RZ ;  /* 0x00000002de089824 */ /* 0x040fe200078e00ff */
[----:B----4-:R-:W-:Y:S01]  /*df30*/  @!P1 SHF.L.U64.HI R0, R222, 0x1, R13 ;  /* 0x00000001de009819 */ /* 0x010fe2000001020d */
[----:B------:R0:W5:Y:S04]  /*df40*/  @!P3 LD.E.64 R20, desc[UR60][R6.64] ;  /* 0x0000003c0614b980 */ /* 0x000168000c101b00 */
[----:B------:R1:W5:Y:S01]  /*df50*/  @!P3 LD.E.64 R24, desc[UR60][R4.64] ;  /* 0x0000003c0418b980 */ /* 0x000362000c101b00 */
[----:B0-----:R-:W-:Y:S02]  /*df60*/  CS2R R6, SRZ ;  /* 0x0000000000067805 */ /* 0x001fe4000001ff00 */
[----:B-1----:R-:W-:-:S05]  /*df70*/  @!P1 IADD3 R4, P0, R80, R8, RZ ;  /* 0x0000000850049210 */ /* 0x002fca0007f1e0ff */
[----:B------:R-:W-:Y:S01]  /*df80*/  @!P1 IMAD.X R5, R78, 0x1, R0, P0 ;  /* 0x000000014e059824 */ /* 0x000fe200000e0600 */
[----:B------:R-:W-:-:S04]  /*df90*/  @!P2 SHF.L.U32 R13, R223, 0x1, RZ ;  /* 0x00000001df0da819 */ /* 0x000fc800000006ff */
[----:B------:R0:W5:Y:S02]  /*dfa0*/  @!P1 LD.E.64 R6, desc[UR60][R4.64] ;  /* 0x0000003c04069980 */ /* 0x000164000c101b00 */
[----:B0-----:R-:W-:-:S05]  /*dfb0*/  @!P1 IADD3 R4, P0, R12, R8, RZ ;  /* 0x000000080c049210 */ /* 0x001fca0007f1e0ff */
[----:B------:R-:W-:Y:S01]  /*dfc0*/  @!P1 IMAD.X R5, R79, 0x1, R0, P0 ;  /* 0x000000014f059824 */ /* 0x000fe200000e0600 */
[-C--:B------:R-:W-:Y:S02]  /*dfd0*/  @!P2 IADD3 R8, P0, R80, R13.reuse, RZ ;  /* 0x0000000d5008a210 */ /* 0x080fe40007f1e0ff */
[----:B------:R-:W-:Y:S02]  /*dfe0*/  @!P2 SHF.L.U64.HI R0, R223, 0x1, R14 ;  /* 0x00000001df00a819 */ /* 0x000fe4000001020e */
[----:B------:R0:W5:Y:S01]  /*dff0*/  @!P1 LD.E.64 R10, desc[UR60][R4.64] ;  /* 0x0000003c040a9980 */ /* 0x000162000c101b00 */
[----:B------:R-:W-:Y:S02]  /*e000*/  @!P2 IADD3 R12, P1, R12, R13, RZ ;  /* 0x0000000d0c0ca210 */ /* 0x000fe40007f3e0ff */
[--C-:B------:R-:W-:Y:S01]  /*e010*/  @!P2 IMAD.X R9, R78, 0x1, R0.reuse, P0 ;  /* 0x000000014e09a824 */ /* 0x100fe200000e0600 */
[----:B0-----:R-:W-:Y:S02]  /*e020*/  CS2R R4, SRZ ;  /* 0x0000000000047805 */ /* 0x001fe4000001ff00 */
[----:B------:R-:W-:-:S04]  /*e030*/  @!P2 IMAD.X R13, R79, 0x1, R0, P1 ;  /* 0x000000014f0da824 */ /* 0x000fc800008e0600 */
[----:B------:R0:W5:Y:S02]  /*e040*/  @!P2 LD.E.64 R4, desc[UR60][R8.64] ;  /* 0x0000003c0804a980 */ /* 0x000164000c101b00 */
[----:B0-----:R-:W-:-:S06]  /*e050*/  CS2R R8, SRZ ;  /* 0x0000000000087805 */ /* 0x001fcc000001ff00 */
[----:B------:R0:W5:Y:S02]  /*e060*/  @!P2 LD.E.64 R8, desc[UR60][R12.64] ;  /* 0x0000003c0c08a980 */ /* 0x000164000c101b00 */
.L_x_2802:
[----:B------:R-:W-:Y:S05]  /*e070*/  BSYNC B1 ;  /* 0x0000000000017941 */ /* 0x000fea0003800000 */
.L_x_2801:
[----:B0-----:R-:W3:Y:S01]  /*e080*/  LDL R12, [R1+0xa0] ;  /* 0x0000a000010c7983 */ /* 0x001ee20000100800 */
[----:B------:R-:W-:Y:S01]  /*e090*/  BSSY B1, `(.L_x_2803) ;  /* 0x0000007000017945 */ /* 0x000fe20003800000 */
[----:B---3--:R-:W-:-:S04]  /*e0a0*/  LEA.HI R0, R12, R12, RZ, 0x1 ;  /* 0x0000000c0c007211 */ /* 0x008fc800078f08ff */
[----:B------:R-:W-:-:S05]  /*e0b0*/  LOP3.LUT R0, R0, 0xfffffffe, RZ, 0xc0, !PT ;  /* 0xfffffffe00007812 */ /* 0x000fca00078ec0ff */
[----:B------:R-:W-:-:S05]  /*e0c0*/  IMAD.IADD R0, R12, 0x1, -R0 ;  /* 0x000000010c007824 */ /* 0x000fca00078e0a00 */
[----:B------:R-:W-:-:S04]  /*e0d0*/  SHF.L.U32 R0, R0, 0x1f, RZ ;  /* 0x0000001f00007819 */ /* 0x000fc800000006ff */
[----:B------:R-:W0:Y:S02]  /*e0e0*/  SYNCS.PHASECHK.TRANS64.TRYWAIT P0, [R23+URZ+0x38800], R0 ;  /* 0x03880000170075a7 */ /* 0x000e24000800017f */
[----:B0-----:R-:W-:Y:S05]  /*e0f0*/  @!P0 BRA `(.L_x_2804) ;  /* 0x0000025c00e88947 */ /* 0x001fea0003800000 */
.L_x_3126:
[----:B------:R-:W-:Y:S05]  /*e100*/  BSYNC B1 ;  /* 0x0000000000017941 */ /* 0x000fea0003800000 */
.L_x_2803:
[----:B------:R-:W3:Y:S01]  /*e110*/  LDL R13, [R1+0x74] ;  /* 0x00007400010d7983 */ /* 0x000ee20000100800 */
[----:B0----5:R-:W-:Y:S01]  /*e120*/  IMAD.MOV.U32 R0, RZ, RZ, R5 ;  /* 0x000000ffff007224 */ /* 0x021fe200078e0005 */
[----:B------:R-:W-:Y:S01]  /*e130*/  MOV R12, R4 ;  /* 0x00000004000c7202 */ /* 0x000fe20000000f00 */
[----:B------:R-:W-:Y:S03]  /*e140*/  BSSY B1, `(.L_x_2805) ;  /* 0x00000d3000017945 */ /* 0x000fe60003800000 */
[----:B--2---:R-:W-:Y:S01]  /*e150*/  PRMT R78, R12, 0x5410, R0 ;  /* 0x000054100c4e7816 */ /* 0x004fe20000000000 */
        /* <DEDUP_REMOVED lines=14> */
[----:B------:R-:W-:Y:S02]  /*e240*/  PRMT R80, R0, 0x5410, R12 ;  /* 0x0000541000507816 */ /* 0x000fe4000000000c */
[----:B------:R-:W-:Y:S02]  /*e250*/  MOV R12, R24 ;  /* 0x00000018000c7202 */ /* 0x000fe40000000f00 */
[----:B---3--:R-:W-:Y:S01]  /*e260*/  VIADDMNMX R0, R3, -R13, 0x80, PT ;  /* 0x0000008003007446 */ /* 0x008fe2000380090d */
        /* <DEDUP_REMOVED lines=15> */
[--C-:B------:R-:W-:Y:S02]  /*e360*/  SHF.R.U64 R74, R76, 0x10, R77.reuse ;  /* 0x000000104c4a7819 */ /* 0x100fe4000000124d */
[----:B------:R-:W-:Y:S01]  /*e370*/  SHF.R.U32.HI R76, RZ, 0x10, R77 ;  /* 0x00000010ff4c7819 */ /* 0x000fe2000001164d */
[----:B------:R-:W-:Y:S01]  /*e380*/  HADD2.F32 R3, -RZ, R3.H0_H0 ;  /* 0x20000003ff037230 */ /* 0x000fe20000004100 */
[----:B------:R-:W-:Y:S01]  /*e390*/  SHF.R.U32.HI R75, RZ, 0x10, R75 ;  /* 0x00000010ff4b7819 */ /* 0x000fe2000001164b */
[----:B------:R-:W-:Y:S02]  /*e3a0*/  HADD2.F32 R74, -RZ, R74.H0_H0 ;  /* 0x2000004aff4a7230 */ /* 0x000fe40000004100 */
[----:B------:R-:W-:-:S02]  /*e3b0*/  HADD2.F32 R76, -RZ, R76.H0_H0 ;  /* 0x2000004cff4c7230 */ /* 0x000fc40000004100 */
[----:B------:R-:W-:Y:S02]  /*e3c0*/  HADD2.F32 R75, -RZ, R75.H0_H0 ;  /* 0x2000004bff4b7230 */ /* 0x000fe40000004100 */
[--C-:B0-----:R-:W-:Y:S02]  /*e3d0*/  HADD2.F32 R77, -RZ, R15.reuse.H1_H1 ;  /* 0x3000000fff4d7230 */ /* 0x101fe40000004100 */
[----:B------:R-:W-:-:S03]  /*e3e0*/  HADD2.F32 R15, -RZ, R15.H0_H0 ;  /* 0x2000000fff0f7230 */ /* 0x000fc60000004100 */
[----:B------:R-:W-:-:S04]  /*e3f0*/  FMUL.FTZ R87, R77, R76 ;  /* 0x0000004c4d577220 */ /* 0x000fc80000410000 */
[-C--:B------:R-:W-:Y:S01]  /*e400*/  FFMA.FTZ R87, R15, R75.reuse, -R87 ;  /* 0x0000004b0f577223 */ /* 0x080fe20000010857 */
[----:B------:R-:W-:Y:S01]  /*e410*/  FMUL.FTZ R75, R77, R75 ;  /* 0x0000004b4d4b7220 */ /* 0x000fe20000410000 */
[----:B------:R-:W-:-:S03]  /*e420*/  HADD2.F32 R77, -RZ, R12.H1_H1 ;  /* 0x3000000cff4d7230 */ /* 0x000fc60000004100 */
[----:B------:R-:W-:Y:S01]  /*e430*/  FFMA.FTZ R15, R15, R76, R75 ;  /* 0x0000004c0f0f7223 */ /* 0x000fe2000001004b */
[----:B------:R-:W-:Y:S02]  /*e440*/  HADD2.F32 R76, -RZ, R112.H0_H0 ;  /* 0x20000070ff4c7230 */ /* 0x000fe40000004100 */
[----:B------:R-:W-:Y:S02]  /*e450*/  HADD2.F32 R75, -RZ, R88.H1_H1 ;  /* 0x30000058ff4b7230 */ /* 0x000fe40000004100 */
[----:B------:R-:W-:Y:S01]  /*e460*/  F2FP.F16.F32.PACK_AB R15, R15, R87 ;  /* 0x000000570f0f723e */ /* 0x000fe200000000ff */
[----:B------:R-:W-:Y:S02]  /*e470*/  HADD2.F32 R87, -RZ, R12.H0_H0 ;  /* 0x2000000cff577230 */ /* 0x000fe40000004100 */
[----:B------:R-:W-:-:S04]  /*e480*/  FMUL.FTZ R12, R77, R76 ;  /* 0x0000004c4d0c7220 */ /* 0x000fc80000410000 */
[-C--:B------:R-:W-:Y:S01]  /*e490*/  FFMA.FTZ R12, R87, R75.reuse, -R12 ;  /* 0x0000004b570c7223 */ /* 0x080fe2000001080c */
[----:B------:R-:W-:Y:S01]  /*e4a0*/  FMUL.FTZ R75, R77, R75 ;  /* 0x0000004b4d4b7220 */ /* 0x000fe20000410000 */
[----:B------:R-:W-:-:S03]  /*e4b0*/  HADD2.F32 R77, -RZ, R14.H1_H1 ;  /* 0x3000000eff4d7230 */ /* 0x000fc60000004100 */
[----:B------:R-:W-:Y:S01]  /*e4c0*/  FFMA.FTZ R75, R87, R76, R75 ;  /* 0x0000004c574b7223 */ /* 0x000fe2000001004b */
[----:B------:R-:W-:Y:S02]  /*e4d0*/  HADD2.F32 R76, -RZ, R112.H1_H1 ;  /* 0x30000070ff4c7230 */ /* 0x000fe40000004100 */
[----:B------:R-:W-:Y:S02]  /*e4e0*/  HADD2.F32 R87, -RZ, R88.H0_H0 ;  /* 0x20000058ff577230 */ /* 0x000fe40000004100 */
[----:B------:R-:W-:Y:S02]  /*e4f0*/  HADD2.F32 R88, -RZ, R14.H0_H0 ;  /* 0x2000000eff587230 */ /* 0x000fe40000004100 */
[----:B------:R-:W-:Y:S01]  /*e500*/  FMUL.FTZ R14, R77, R76 ;  /* 0x0000004c4d0e7220 */ /* 0x000fe20000410000 */
[----:B------:R-:W-:Y:S01]  /*e510*/  F2FP.F16.F32.PACK_AB R12, R75, R12 ;  /* 0x0000000c4b0c723e */ /* 0x000fe200000000ff */
[-C--:B------:R-:W-:Y:S02]  /*e520*/  FMUL.FTZ R77, R77, R87.reuse ;  /* 0x000000574d4d7220 */ /* 0x080fe40000410000 */
[----:B------:R-:W-:Y:S01]  /*e530*/  FFMA.FTZ R14, R88, R87, -R14 ;  /* 0x00000057580e7223 */ /* 0x000fe2000001080e */
[----:B------:R-:W-:-:S02]  /*e540*/  HADD2.F32 R87, -RZ, R13.H0_H0 ;  /* 0x2000000dff577230 */ /* 0x000fc40000004100 */
[----:B------:R-:W-:Y:S01]  /*e550*/  FFMA.FTZ R76, R88, R76, R77 ;  /* 0x0000004c584c7223 */ /* 0x000fe2000001004d */
[----:B------:R-:W-:-:S04]  /*e560*/  HADD2.F32 R77, -RZ, R13.H1_H1 ;  /* 0x3000000dff4d7230 */ /* 0x000fc80000004100 */
[----:B------:R-:W-:Y:S01]  /*e570*/  F2FP.F16.F32.PACK_AB R14, R76, R14 ;  /* 0x0000000e4c0e723e */ /* 0x000fe200000000ff */
[----:B------:R-:W-:-:S04]  /*e580*/  FMUL.FTZ R13, R77, R74 ;  /* 0x0000004a4d0d7220 */ /* 0x000fc80000410000 */
[-C--:B------:R-:W-:Y:S01]  /*e590*/  FFMA.FTZ R13, R87, R3.reuse, -R13 ;  /* 0x00000003570d7223 */ /* 0x080fe2000001080d */
[----:B------:R-:W-:-:S04]  /*e5a0*/  FMUL.FTZ R3, R77, R3 ;  /* 0x000000034d037220 */ /* 0x000fc80000410000 */
[----:B------:R-:W-:-:S05]  /*e5b0*/  FFMA.FTZ R3, R87, R74, R3 ;  /* 0x0000004a57037223 */ /* 0x000fca0000010003 */
[----:B------:R-:W-:-:S05]  /*e5c0*/  F2FP.F16.F32.PACK_AB R13, R3, R13 ;  /* 0x0000000d030d723e */ /* 0x000fca00000000ff */
[----:B------:R0:W-:Y:S02]  /*e5d0*/  STS.128 [R113], R12 ;  /* 0x0000000c71007388 */ /* 0x0001e40000000c00 */
.L_x_2808:
[----:B------:R-:W-:Y:S05]  /*e5e0*/  BSYNC B2 ;  /* 0x0000000000027941 */ /* 0x000fea0003800000 */
.L_x_2807:
[----:B------:R-:W-:Y:S01]  /*e5f0*/  ISETP.GE.AND P0, PT, R221, R107, PT ;  /* 0x0000006bdd00720c */ /* 0x000fe20003f06270 */
[----:B------:R-:W-:-:S12]  /*e600*/  BSSY B2, `(.L_x_2809) ;  /* 0x000002c000027945 */ /* 0x000fd80003800000 */
        /* <DEDUP_REMOVED lines=19> */
[--C-:B------:R-:W-:Y:S02]  /*e740*/  HADD2.F32 R76, -RZ, R12.reuse.H1_H1 ;  /* 0x3000000cff4c7230 */ /* 0x100fe40000004100 */
        /* <DEDUP_REMOVED lines=23> */
.L_x_2810:
[----:B------:R-:W-:Y:S05]  /*e8c0*/  BSYNC B2 ;  /* 0x0000000000027941 */ /* 0x000fea0003800000 */
.L_x_2809:
[-C--:B------:R-:W-:Y:S01]  /*e8d0*/  ISETP.GE.AND P0, PT, R222, R107.reuse, PT ;  /* 0x0000006bde00720c */ /* 0x080fe20003f06270 */
[----:B------:R-:W-:Y:S01]  /*e8e0*/  BSSY B2, `(.L_x_2811) ;  /* 0x000002d000027945 */ /* 0x000fe20003800000 */
[----:B------:R-:W-:-:S11]  /*e8f0*/  ISETP.GE.AND P1, PT, R223, R107, PT ;  /* 0x0000006bdf00720c */ /* 0x000fd60003f26270 */
[----:B------:R-:W-:Y:S05]  /*e900*/  @P0 BRA `(.L_x_2812) ;  /* 0x0000000000a80947 */ /* 0x000fea0003800000 */
[----:B01---5:R-:W0:Y:S01]  /*e910*/  LDS.128 R12, [R113+0x8000] ;  /* 0x00800000710c7984 */ /* 0x023e220000000c00 */
        /* <DEDUP_REMOVED lines=41> */
.L_x_2812:
[----:B------:R-:W-:Y:S05]  /*ebb0*/  BSYNC B2 ;  /* 0x0000000000027941 */ /* 0x000fea0003800000 */
.L_x_2811:
[----:B------:R-:W-:Y:S05]  /*ebc0*/  @P1 BRA `(.L_x_2806) ;  /* 0x0000000000a81947 */ /* 0x000fea0003800000 */
[----:B012--5:R-:W0:Y:S01]  /*ebd0*/  LDS.128 R12, [R113+0xc000] ;  /* 0x00c00000710c7984 */ /* 0x027e220000000c00 */
        /* <DEDUP_REMOVED lines=28> */
[----:B------:R-:W-:Y:S02]  /*eda0*/  HADD2.F32 R14, -RZ, R14.H0_H0 ;  /* 0x2000000eff0e7230 */ /* 0x000fe40000004100 */
[----:B------:R-:W-:Y:S01]  /*edb0*/  FMUL.FTZ R68, R66, R65 ;  /* 0x0000004142447220 */ /* 0x000fe20000410000 */
[----:B------:R-:W-:Y:S01]  /*edc0*/  F2FP.F16.F32.PACK_AB R12, R12, R63 ;  /* 0x0000003f0c0c723e */ /* 0x000fe200000000ff */
[----:B------:R-:W-:-:S02]  /*edd0*/  FMUL.FTZ R66, R66, R67 ;  /* 0x0000004342427220 */ /* 0x000fc40000410000 */
[----:B------:R-:W-:Y:S01]  /*ede0*/  FFMA.FTZ R68, R14, R67, -R68 ;  /* 0x000000430e447223 */ /* 0x000fe20000010844 */
[C---:B------:R-:W-:Y:S01]  /*edf0*/  FMUL.FTZ R67, R64.reuse, R69 ;  /* 0x0000004540437220 */ /* 0x040fe20000410000 */
[-C--:B------:R-:W-:Y:S01]  /*ee00*/  FMUL.FTZ R64, R64, R62.reuse ;  /* 0x0000003e40407220 */ /* 0x080fe20000410000 */
[----:B------:R-:W-:Y:S02]  /*ee10*/  FFMA.FTZ R14, R14, R65, R66 ;  /* 0x000000410e0e7223 */ /* 0x000fe40000010042 */
[C---:B------:R-:W-:Y:S01]  /*ee20*/  FFMA.FTZ R67, R13.reuse, R62, -R67 ;  /* 0x0000003e0d437223 */ /* 0x040fe20000010843 */
[----:B------:R-:W-:Y:S02]  /*ee30*/  FFMA.FTZ R13, R13, R69, R64 ;  /* 0x000000450d0d7223 */ /* 0x000fe40000010040 */
[----:B------:R-:W-:-:S03]  /*ee40*/  F2FP.F16.F32.PACK_AB R14, R14, R68 ;  /* 0x000000440e0e723e */ /* 0x000fc600000000ff */
[----:B------:R-:W-:-:S05]  /*ee50*/  F2FP.F16.F32.PACK_AB R13, R13, R67 ;  /* 0x000000430d0d723e */ /* 0x000fca00000000ff */
[----:B------:R3:W-:Y:S02]  /*ee60*/  STS.128 [R113+0xc000], R12 ;  /* 0x00c0000c71007388 */ /* 0x0007e40000000c00 */
.L_x_2806:
[----:B------:R-:W-:Y:S05]  /*ee70*/  BSYNC B1 ;  /* 0x0000000000017941 */ /* 0x000fea0003800000 */
.L_x_2805:
[----:B------:R-:W-:Y:S01]  /*ee80*/  IADD3 R3, R225, 0x20, RZ ;  /* 0x00000020e1037810 */ /* 0x000fe20007ffe0ff */
[----:B------:R-:W-:Y:S03]  /*ee90*/  BSSY B1, `(.L_x_2813) ;  /* 0x00000bb000017945 */ /* 0x000fe60003800000 */
[----:B------:R-:W-:-:S13]  /*eea0*/  ISETP.GE.AND P0, PT, R3, R0, PT ;  /* 0x000000000300720c */ /* 0x000fda0003f06270 */
[----:B------:R-:W-:Y:S05]  /*eeb0*/  @P0 BRA `(.L_x_2814) ;  /* 0x0000000800e00947 */ /* 0x000fea0003800000 */
[----:B------:R4:W5:Y:S01]  /*eec0*/  LDL R69, [R1+0x70] ;  /* 0x0000700001457983 */ /* 0x0009620000100800 */
[----:B------:R-:W0:Y:S01]  /*eed0*/  LDC R3, c[0x0][0x3f4] ;  /* 0x0000fd00ff037b82 */ /* 0x000e220000000800 */
[----:B------:R-:W-:Y:S01]  /*eee0*/  BSSY B2, `(.L_x_2815) ;  /* 0x0000030000027945 */ /* 0x000fe20003800000 */
[-C--:B0-----:R-:W-:Y:S02]  /*eef0*/  ISETP.GE.AND P0, PT, R216, R3.reuse, PT ;  /* 0x00000003d800720c */ /* 0x081fe40003f06270 */
[-C--:B------:R-:W-:Y:S02]  /*ef00*/  ISETP.GE.AND P1, PT, R221, R3.reuse, PT ;  /* 0x00000003dd00720c */ /* 0x080fe40003f26270 */
[-C--:B------:R-:W-:Y:S02]  /*ef10*/  ISETP.GE.AND P2, PT, R222, R3.reuse, PT ;  /* 0x00000003de00720c */ /* 0x080fe40003f46270 */
[----:B------:R-:W-:-:S07]  /*ef20*/  ISETP.GE.AND P3, PT, R223, R3, PT ;  /* 0x00000003df00720c */ /* 0x000fce0003f66270 */
[----:B----4-:R-:W-:Y:S06]  /*ef30*/  @P0 BRA `(.L_x_2816) ;  /* 0x0000000000a80947 */ /* 0x010fec0003800000 */
[----:B-123-5:R-:W0:Y:S01]  /*ef40*/  LDS.128 R12, [R69+0x1000] ;  /* 0x00100000450c7984 */ /* 0x02ee220000000c00 */
        /* <DEDUP_REMOVED lines=41> */
.L_x_2816:
[----:B------:R-:W-:Y:S05]  /*f1e0*/  BSYNC B2 ;  /* 0x0000000000027941 */ /* 0x000fea0003800000 */
.L_x_2815:
[----:B------:R-:W-:Y:S04]  /*f1f0*/  BSSY B2, `(.L_x_2817) ;  /* 0x000002c000027945 */ /* 0x000fe80003800000 */
[----:B------:R-:W-:Y:S05]  /*f200*/  @P1 BRA `(.L_x_2818) ;  /* 0x0000000000a81947 */ /* 0x000fea0003800000 */
[----:B0123-5:R-:W0:Y:S01]  /*f210*/  LDS.128 R12, [R69+0x5000] ;  /* 0x00500000450c7984 */ /* 0x02fe220000000c00 */
        /* <DEDUP_REMOVED lines=41> */
.L_x_2818:
[----:B------:R-:W-:Y:S05]  /*f4b0*/  BSYNC B2 ;  /* 0x0000000000027941 */ /* 0x000fea0003800000 */
.L_x_2817:
[----:B------:R-:W-:Y:S04]  /*f4c0*/  BSSY B2, `(.L_x_2819) ;  /* 0x000002c000027945 */ /* 0x000fe80003800000 */
[----:B------:R-:W-:Y:S05]  /*f4d0*/  @P2 BRA `(.L_x_2820) ;  /* 0x0000000000a82947 */ /* 0x000fea0003800000 */
[----:B012345:R-:W0:Y:S01]  /*f4e0*/  LDS.128 R12, [R69+0x9000] ;  /* 0x00900000450c7984 */ /* 0x03fe220000000c00 */
[----:B------:R-:W-:Y:S01]  /*f4f0*/  SHF.R.U64 R3, R50, 0x10, R51 ;  /* 0x0000001032037819 */ /* 0x000fe20000001233 */
[--C-:B------:R-:W-:Y:S01]  /*f500*/  HADD2.F32 R55, -RZ, R97.reuse.H1_H1 ;  /* 0x30000061ff377230 */ /* 0x100fe20000004100 */
[--C-:B------:R-:W-:Y:S01]  /*f510*/  SHF.R.U64 R50, R52, 0x10, R53.reuse ;  /* 0x0000001034327819 */ /* 0x100fe20000001235 */
[----:B------:R-:W-:Y:S01]  /*f520*/  HADD2.F32 R97, -RZ, R97.H0_H0 ;  /* 0x20000061ff617230 */ /* 0x000fe20000004100 */
[----:B------:R-:W-:Y:S01]  /*f530*/  SHF.R.U32.HI R52, RZ, 0x10, R53 ;  /* 0x00000010ff347819 */ /* 0x000fe20000011635 */
[----:B------:R-:W-:Y:S01]  /*f540*/  HADD2.F32 R53, -RZ, R96.H1_H1 ;  /* 0x30000060ff357230 */ /* 0x000fe20000004100 */
[----:B------:R-:W-:Y:S01]  /*f550*/  SHF.R.U32.HI R51, RZ, 0x10, R51 ;  /* 0x00000010ff337819 */ /* 0x000fe20000011633 */
[----:B------:R-:W-:Y:S02]  /*f560*/  HADD2.F32 R50, -RZ, R50.H0_H0 ;  /* 0x20000032ff327230 */ /* 0x000fe40000004100 */
[----:B------:R-:W-:-:S02]  /*f570*/  HADD2.F32 R52, -RZ, R52.H0_H0 ;  /* 0x20000034ff347230 */ /* 0x000fc40000004100 */
[----:B------:R-:W-:Y:S02]  /*f580*/  HADD2.F32 R51, -RZ, R51.H0_H0 ;  /* 0x20000033ff337230 */ /* 0x000fe40000004100 */
[----:B------:R-:W-:Y:S02]  /*f590*/  HADD2.F32 R3, -RZ, R3.H0_H0 ;  /* 0x20000003ff037230 */ /* 0x000fe40000004100 */
[--C-:B0-----:R-:W-:Y:S02]  /*f5a0*/  HADD2.F32 R54, -RZ, R15.reuse.H0_H0 ;  /* 0x2000000fff367230 */ /* 0x101fe40000004100 */
[----:B------:R-:W-:Y:S02]  /*f5b0*/  HADD2.F32 R15, -RZ, R15.H1_H1 ;  /* 0x3000000fff0f7230 */ /* 0x000fe40000004100 */
[--C-:B------:R-:W-:Y:S02]  /*f5c0*/  HADD2.F32 R56, -RZ, R12.reuse.H0_H0 ;  /* 0x2000000cff387230 */ /* 0x100fe40000004100 */
[----:B------:R-:W-:-:S02]  /*f5d0*/  HADD2.F32 R12, -RZ, R12.H1_H1 ;  /* 0x3000000cff0c7230 */ /* 0x000fc40000004100 */
[C---:B------:R-:W-:Y:S01]  /*f5e0*/  FMUL.FTZ R59, R15.reuse, R52 ;  /* 0x000000340f3b7220 */ /* 0x040fe20000410000 */
[--C-:B------:R-:W-:Y:S02]  /*f5f0*/  HADD2.F32 R57, -RZ, R14.reuse.H0_H0 ;  /* 0x2000000eff397230 */ /* 0x100fe40000004100 */
[-C--:B------:R-:W-:Y:S01]  /*f600*/  FMUL.FTZ R15, R15, R51.reuse ;  /* 0x000000330f0f7220 */ /* 0x080fe20000410000 */
[----:B------:R-:W-:Y:S02]  /*f610*/  HADD2.F32 R14, -RZ, R14.H1_H1 ;  /* 0x3000000eff0e7230 */ /* 0x000fe40000004100 */
[----:B------:R-:W-:Y:S01]  /*f620*/  FFMA.FTZ R59, R54, R51, -R59 ;  /* 0x00000033363b7223 */ /* 0x000fe2000001083b */
[----:B------:R-:W-:Y:S02]  /*f630*/  HADD2.F32 R58, -RZ, R13.H0_H0 ;  /* 0x2000000dff3a7230 */ /* 0x000fe40000004100 */
[----:B------:R-:W-:Y:S01]  /*f640*/  FMUL.FTZ R60, R12, R55 ;  /* 0x000000370c3c7220 */ /* 0x000fe20000410000 */
[----:B------:R-:W-:-:S02]  /*f650*/  HADD2.F32 R51, -RZ, R98.H0_H0 ;  /* 0x20000062ff337230 */ /* 0x000fc40000004100 */
[----:B------:R-:W-:Y:S01]  /*f660*/  FFMA.FTZ R15, R54, R52, R15 ;  /* 0x00000034360f7223 */ /* 0x000fe2000001000f */
[----:B------:R-:W-:Y:S02]  /*f670*/  HADD2.F32 R13, -RZ, R13.H1_H1 ;  /* 0x3000000dff0d7230 */ /* 0x000fe40000004100 */
[-C--:B------:R-:W-:Y:S01]  /*f680*/  FMUL.FTZ R12, R12, R53.reuse ;  /* 0x000000350c0c7220 */ /* 0x080fe20000410000 */
[----:B------:R-:W-:Y:S01]  /*f690*/  FFMA.FTZ R60, R56, R53, -R60 ;  /* 0x00000035383c7223 */ /* 0x000fe2000001083c */
[C---:B------:R-:W-:Y:S01]  /*f6a0*/  FMUL.FTZ R52, R14.reuse, R51 ;  /* 0x000000330e347220 */ /* 0x040fe20000410000 */
[----:B------:R-:W-:Y:S01]  /*f6b0*/  FMUL.FTZ R53, R14, R97 ;  /* 0x000000610e357220 */ /* 0x000fe20000410000 */
[CC--:B------:R-:W-:Y:S01]  /*f6c0*/  FMUL.FTZ R14, R13.reuse, R50.reuse ;  /* 0x000000320d0e7220 */ /* 0x0c0fe20000410000 */
[----:B------:R-:W-:Y:S01]  /*f6d0*/  FMUL.FTZ R13, R13, R3 ;  /* 0x000000030d0d7220 */ /* 0x000fe20000410000 */
        /* <DEDUP_REMOVED lines=10> */
.L_x_2820:
[----:B------:R-:W-:Y:S05]  /*f780*/  BSYNC B2 ;  /* 0x0000000000027941 */ /* 0x000fea0003800000 */
.L_x_2819:
[----:B------:R-:W-:Y:S05]  /*f790*/  @P3 BRA `(.L_x_2814) ;  /* 0x0000000000a83947 */ /* 0x000fea0003800000 */
[----:B012345:R-:W0:Y:S01]  /*f7a0*/  LDS.128 R12, [R69+0xd000] ;  /* 0x00d00000450c7984 */ /* 0x03fe220000000c00 */
        /* <DEDUP_REMOVED lines=13> */
[----:B------:R-:W-:Y:S02]  /*f880*/  HADD2.F32 R50, -RZ, R15.H0_H0 ;  /* 0x2000000fff327230 */ /* 0x000fe40000004100 */
[----:B------:R-:W-:-:S02]  /*f890*/  HADD2.F32 R12, -RZ, R12.H1_H1 ;  /* 0x3000000cff0c7230 */ /* 0x000fc40000004100 */
[----:B------:R-:W-:Y:S02]  /*f8a0*/  HADD2.F32 R15, -RZ, R15.H1_H1 ;  /* 0x3000000fff0f7230 */ /* 0x000fe40000004100 */
[--C-:B------:R-:W-:Y:S02]  /*f8b0*/  HADD2.F32 R53, -RZ, R14.reuse.H0_H0 ;  /* 0x2000000eff357230 */ /* 0x100fe40000004100 */
[C---:B------:R-:W-:Y:S01]  /*f8c0*/  FMUL.FTZ R56, R12.reuse, R51 ;  /* 0x000000330c387220 */ /* 0x040fe20000410000 */
[--C-:B------:R-:W-:Y:S02]  /*f8d0*/  HADD2.F32 R54, -RZ, R13.reuse.H0_H0 ;  /* 0x2000000dff367230 */ /* 0x100fe40000004100 */
[----:B------:R-:W-:Y:S01]  /*f8e0*/  FMUL.FTZ R55, R15, R48 ;  /* 0x000000300f377220 */ /* 0x000fe20000410000 */
[----:B------:R-:W-:Y:S02]  /*f8f0*/  HADD2.F32 R14, -RZ, R14.H1_H1 ;  /* 0x3000000eff0e7230 */ /* 0x000fe40000004100 */
[----:B------:R-:W-:Y:S01]  /*f900*/  FMUL.FTZ R12, R12, R49 ;  /* 0x000000310c0c7220 */ /* 0x000fe20000410000 */
[----:B------:R-:W-:-:S02]  /*f910*/  HADD2.F32 R13, -RZ, R13.H1_H1 ;  /* 0x3000000dff0d7230 */ /* 0x000fc40000004100 */
[-C--:B------:R-:W-:Y:S01]  /*f920*/  FMUL.FTZ R15, R15, R47.reuse ;  /* 0x0000002f0f0f7220 */ /* 0x080fe20000410000 */
[----:B------:R-:W-:Y:S01]  /*f930*/  FFMA.FTZ R55, R50, R47, -R55 ;  /* 0x0000002f32377223 */ /* 0x000fe20000010837 */
[C---:B------:R-:W-:Y:S01]  /*f940*/  FFMA.FTZ R56, R52.reuse, R49, -R56 ;  /* 0x0000003134387223 */ /* 0x040fe20000010838 */
[----:B------:R-:W-:Y:S01]  /*f950*/  FFMA.FTZ R51, R52, R51, R12 ;  /* 0x0000003334337223 */ /* 0x000fe2000001000c */
[C---:B------:R-:W-:Y:S01]  /*f960*/  FMUL.FTZ R12, R14.reuse, R92 ;  /* 0x0000005c0e0c7220 */ /* 0x040fe20000410000 */
[----:B------:R-:W-:Y:S01]  /*f970*/  FMUL.FTZ R49, R14, R91 ;  /* 0x0000005b0e317220 */ /* 0x000fe20000410000 */
[C---:B------:R-:W-:Y:S01]  /*f980*/  FMUL.FTZ R47, R13.reuse, R46 ;  /* 0x0000002e0d2f7220 */ /* 0x040fe20000410000 */
[----:B------:R-:W-:Y:S01]  /*f990*/  FMUL.FTZ R13, R13, R3 ;  /* 0x000000030d0d7220 */ /* 0x000fe20000410000 */
[C---:B------:R-:W-:Y:S01]  /*f9a0*/  FFMA.FTZ R12, R53.reuse, R91, -R12 ;  /* 0x0000005b350c7223 */ /* 0x040fe2000001080c */
[----:B------:R-:W-:Y:S01]  /*f9b0*/  FFMA.FTZ R49, R53, R92, R49 ;  /* 0x0000005c35317223 */ /* 0x000fe20000010031 */
[----:B------:R-:W-:Y:S01]  /*f9c0*/  FFMA.FTZ R15, R50, R48, R15 ;  /* 0x00000030320f7223 */ /* 0x000fe2000001000f */
[C---:B------:R-:W-:Y:S01]  /*f9d0*/  FFMA.FTZ R47, R54.reuse, R3, -R47 ;  /* 0x00000003362f7223 */ /* 0x040fe2000001082f */
[----:B------:R-:W-:-:S02]  /*f9e0*/  FFMA.FTZ R46, R54, R46, R13 ;  /* 0x0000002e362e7223 */ /* 0x000fc4000001000d */
[----:B------:R-:W-:Y:S02]  /*f9f0*/  F2FP.F16.F32.PACK_AB R14, R49, R12 ;  /* 0x0000000c310e723e */ /* 0x000fe400000000ff */
[----:B------:R-:W-:Y:S02]  /*fa00*/  F2FP.F16.F32.PACK_AB R15, R15, R55 ;  /* 0x000000370f0f723e */ /* 0x000fe400000000ff */
[----:B------:R-:W-:Y:S02]  /*fa10*/  F2FP.F16.F32.PACK_AB R12, R51, R56 ;  /* 0x00000038330c723e */ /* 0x000fe400000000ff */
[----:B------:R-:W-:-:S05]  /*fa20*/  F2FP.F16.F32.PACK_AB R13, R46, R47 ;  /* 0x0000002f2e0d723e */ /* 0x000fca00000000ff */
[----:B------:R0:W-:Y:S02]  /*fa30*/  STS.128 [R69+0xd000], R12 ;  /* 0x00d0000c45007388 */ /* 0x0001e40000000c00 */
.L_x_2814:
[----:B------:R-:W-:Y:S05]  /*fa40*/  BSYNC B1 ;  /* 0x0000000000017941 */ /* 0x000fea0003800000 */
.L_x_2813:
[----:B------:R-:W-:Y:S01]  /*fa50*/  VIADD R3, R225, 0x40 ;  /* 0x00000040e1037836 */ /* 0x000fe20000000000 */
[----:B------:R-:W-:Y:S04]  /*fa60*/  BSSY B1, `(.L_x_2821) ;  /* 0x00000bb000017945 */ /* 0x000fe80003800000 */
        /* <DEDUP_REMOVED lines=10> */
[----:B--2345:R-:W0:Y:S01]  /*fb10*/  LDS.128 R12, [R54+0x2000] ;  /* 0x00200000360c7984 */ /* 0x03ce220000000c00 */
[----:B------:R-:W-:Y:S02]  /*fb20*/  SHF.R.U32.HI R50, RZ, 0x10, R45 ;  /* 0x00000010ff327819 */ /* 0x000fe4000001162d */
[--C-:B------:R-:W-:Y:S02]  /*fb30*/  SHF.R.U32.HI R49, RZ, 0x10, R43.reuse ;  /* 0x00000010ff317819 */ /* 0x100fe4000001162b */
[----:B------:R-:W-:Y:S01]  /*fb40*/  SHF.R.U64 R3, R42, 0x10, R43 ;  /* 0x000000102a037819 */ /* 0x000fe2000000122b */
[----:B------:R-:W-:Y:S01]  /*fb50*/  HADD2.F32 R50, -RZ, R50.H0_H0 ;  /* 0x20000032ff327230 */ /* 0x000fe20000004100 */
[----:B------:R-:W-:Y:S01]  /*fb60*/  SHF.R.U64 R42, R44, 0x10, R45 ;  /* 0x000000102c2a7819 */ /* 0x000fe2000000122d */
[----:B------:R-:W-:Y:S02]  /*fb70*/  HADD2.F32 R49, -RZ, R49.H0_H0 ;  /* 0x20000031ff317230 */ /* 0x000fe40000004100 */
[----:B------:R-:W-:-:S02]  /*fb80*/  HADD2.F32 R45, -RZ, R98.H1_H1 ;  /* 0x30000062ff2d7230 */ /* 0x000fc40000004100 */
[--C-:B------:R-:W-:Y:S02]  /*fb90*/  HADD2.F32 R43, -RZ, R99.reuse.H1_H1 ;  /* 0x30000063ff2b7230 */ /* 0x100fe40000004100 */
        /* <DEDUP_REMOVED lines=9> */
[--C-:B------:R-:W-:Y:S02]  /*fc30*/  HADD2.F32 R12, -RZ, R14.reuse.H0_H0 ;  /* 0x2000000eff0c7230 */ /* 0x100fe40000004100 */
[C---:B------:R-:W-:Y:S01]  /*fc40*/  FMUL.FTZ R51, R48.reuse, R43 ;  /* 0x0000002b30337220 */ /* 0x040fe20000410000 */
[-C--:B------:R-:W-:Y:S01]  /*fc50*/  FMUL.FTZ R53, R48, R45.reuse ;  /* 0x0000002d30357220 */ /* 0x080fe20000410000 */
[----:B------:R-:W-:Y:S02]  /*fc60*/  HADD2.F32 R14, -RZ, R14.H1_H1 ;  /* 0x3000000eff0e7230 */ /* 0x000fe40000004100 */
[----:B------:R-:W-:Y:S02]  /*fc70*/  HADD2.F32 R15, -RZ, R13.H0_H0 ;  /* 0x2000000dff0f7230 */ /* 0x000fe40000004100 */
[----:B------:R-:W-:Y:S01]  /*fc80*/  FFMA.FTZ R45, R44, R45, -R51 ;  /* 0x0000002d2c2d7223 */ /* 0x000fe20000010833 */
[----:B------:R-:W-:-:S02]  /*fc90*/  HADD2.F32 R49, -RZ, R100.H0_H0 ;  /* 0x20000064ff317230 */ /* 0x000fc40000004100 */
[----:B------:R-:W-:Y:S01]  /*fca0*/  FFMA.FTZ R44, R44, R43, R53 ;  /* 0x0000002b2c2c7223 */ /* 0x000fe20000010035 */
[----:B------:R-:W-:Y:S02]  /*fcb0*/  HADD2.F32 R48, -RZ, R42.H0_H0 ;  /* 0x2000002aff307230 */ /* 0x000fe40000004100 */
[C---:B------:R-:W-:Y:S01]  /*fcc0*/  FMUL.FTZ R50, R14.reuse, R99 ;  /* 0x000000630e327220 */ /* 0x040fe20000410000 */
[----:B------:R-:W-:Y:S02]  /*fcd0*/  HADD2.F32 R13, -RZ, R13.H1_H1 ;  /* 0x3000000dff0d7230 */ /* 0x000fe40000004100 */
[-C--:B------:R-:W-:Y:S01]  /*fce0*/  FMUL.FTZ R43, R14, R49.reuse ;  /* 0x000000310e2b7220 */ /* 0x080fe20000410000 */
[----:B------:R-:W-:Y:S02]  /*fcf0*/  HADD2.F32 R42, -RZ, R3.H0_H0 ;  /* 0x20000003ff2a7230 */ /* 0x000fe40000004100 */
[C---:B------:R-:W-:Y:S01]  /*fd00*/  FFMA.FTZ R50, R12.reuse, R49, R50 ;  /* 0x000000310c327223 */ /* 0x040fe20000010032 */
[C---:B------:R-:W-:Y:S01]  /*fd10*/  FMUL.FTZ R14, R13.reuse, R48 ;  /* 0x000000300d0e7220 */ /* 0x040fe20000410000 */
[----:B------:R-:W-:Y:S01]  /*fd20*/  FFMA.FTZ R43, R12, R99, -R43 ;  /* 0x000000630c2b7223 */ /* 0x000fe2000001082b */
[-C--:B------:R-:W-:Y:S01]  /*fd30*/  FMUL.FTZ R3, R13, R42.reuse ;  /* 0x0000002a0d037220 */ /* 0x080fe20000410000 */
[----:B------:R-:W-:Y:S01]  /*fd40*/  F2FP.F16.F32.PACK_AB R12, R44, R45 ;  /* 0x0000002d2c0c723e */ /* 0x000fe200000000ff */
[----:B------:R-:W-:-:S02]  /*fd50*/  FFMA.FTZ R13, R15, R42, -R14 ;  /* 0x0000002a0f0d7223 */ /* 0x000fc4000001080e */
[----:B------:R-:W-:Y:S01]  /*fd60*/  FFMA.FTZ R48, R15, R48, R3 ;  /* 0x000000300f307223 */ /* 0x000fe20000010003 */
[----:B------:R-:W-:Y:S02]  /*fd70*/  F2FP.F16.F32.PACK_AB R15, R47, R46 ;  /* 0x0000002e2f0f723e */ /* 0x000fe400000000ff */
[----:B------:R-:W-:Y:S02]  /*fd80*/  F2FP.F16.F32.PACK_AB R14, R50, R43 ;  /* 0x0000002b320e723e */ /* 0x000fe400000000ff */
[----:B------:R-:W-:-:S05]  /*fd90*/  F2FP.F16.F32.PACK_AB R13, R48, R13 ;  /* 0x0000000d300d723e */ /* 0x000fca00000000ff */
[----:B------:R0:W-:Y:S02]  /*fda0*/  STS.128 [R54+0x2000], R12 ;  /* 0x0020000c36007388 */ /* 0x0001e40000000c00 */
.L_x_2824:
[----:B------:R-:W-:Y:S05]  /*fdb0*/  BSYNC B2 ;  /* 0x0000000000027941 */ /* 0x000fea0003800000 */
.L_x_2823:
[----:B------:R-:W-:Y:S04]  /*fdc0*/  BSSY B2, `(.L_x_2825) ;  /* 0x000002c000027945 */ /* 0x000fe80003800000 */
[----:B------:R-:W-:Y:S05]  /*fdd0*/  @P1 BRA `(.L_x_2826) ;  /* 0x0000000000a81947 */ /* 0x000fea0003800000 */
[----:B0-2345:R-:W0:Y:S01]  /*fde0*/  LDS.128 R12, [R54+0x6000] ;  /* 0x00600000360c7984 */ /* 0x03de220000000c00 */
[----:B------:R-:W-:Y:S01]  /*fdf0*/  SHF.R.U32.HI R47, RZ, 0x10, R41 ;  /* 0x00000010ff2f7819 */ /* 0x000fe20000011629 */
[----:B------:R-:W-:Y:S01]  /*fe00*/  HADD2.F32 R45, -RZ, R93.H0_H0 ;  /* 0x2000005dff2d7230 */ /* 0x000fe20000004100 */
        /* <DEDUP_REMOVED lines=8> */
[--C-:B0-----:R-:W-:Y:S02]  /*fe90*/  HADD2.F32 R44, -RZ, R15.reuse.H1_H1 ;  /* 0x3000000fff2c7230 */ /* 0x101fe40000004100 */
[----:B------:R-:W-:Y:S02]  /*fea0*/  HADD2.F32 R43, -RZ, R15.H0_H0 ;  /* 0x2000000fff2b7230 */ /* 0x000fe40000004100 */
[--C-:B------:R-:W-:Y:S02]  /*feb0*/  HADD2.F32 R42, -RZ, R12.reuse.H1_H1 ;  /* 0x3000000cff2a7230 */ /* 0x100fe40000004100 */
[C---:B------:R-:W-:Y:S01]  /*fec0*/  FMUL.FTZ R48, R44.reuse, R47 ;  /* 0x0000002f2c307220 */ /* 0x040fe20000410000 */
[----:B------:R-:W-:Y:S01]  /*fed0*/  FMUL.FTZ R44, R44, R46 ;  /* 0x0000002e2c2c7220 */ /* 0x000fe20000410000 */
[----:B------:R-:W-:-:S02]  /*fee0*/  HADD2.F32 R40, -RZ, R12.H0_H0 ;  /* 0x2000000cff287230 */ /* 0x000fc40000004100 */
[--C-:B------:R-:W-:Y:S02]  /*fef0*/  HADD2.F32 R15, -RZ, R14.reuse.H0_H0 ;  /* 0x2000000eff0f7230 */ /* 0x100fe40000004100 */
[C---:B------:R-:W-:Y:S01]  /*ff00*/  FMUL.FTZ R49, R42.reuse, R39 ;  /* 0x000000272a317220 */ /* 0x040fe20000410000 */
[----:B------:R-:W-:Y:S02]  /*ff10*/  HADD2.F32 R41, -RZ, R14.H1_H1 ;  /* 0x3000000eff297230 */ /* 0x000fe40000004100 */
[C---:B------:R-:W-:Y:S01]  /*ff20*/  FFMA.FTZ R44, R43.reuse, R47, R44 ;  /* 0x0000002f2b2c7223 */ /* 0x040fe2000001002c */
[--C-:B------:R-:W-:Y:S02]  /*ff30*/  HADD2.F32 R12, -RZ, R13.reuse.H0_H0 ;  /* 0x2000000dff0c7230 */ /* 0x100fe40000004100 */
[----:B------:R-:W-:Y:S01]  /*ff40*/  FMUL.FTZ R47, R42, R45 ;  /* 0x0000002d2a2f7220 */ /* 0x000fe20000410000 */
[----:B------:R-:W-:Y:S02]  /*ff50*/  HADD2.F32 R14, -RZ, R13.H1_H1 ;  /* 0x3000000dff0e7230 */ /* 0x000fe40000004100 */
[----:B------:R-:W-:Y:S01]  /*ff60*/  FFMA.FTZ R13, R43, R46, -R48 ;  /* 0x0000002e2b0d7223 */ /* 0x000fe20000010830 */
[----:B------:R-:W-:-:S02]  /*ff70*/  HADD2.F32 R43, -RZ, R38.H0_H0 ;  /* 0x20000026ff2b7230 */ /* 0x000fc40000004100 */
[C---:B------:R-:W-:Y:S01]  /*ff80*/  FFMA.FTZ R49, R40.reuse, R45, -R49 ;  /* 0x0000002d28317223 */ /* 0x040fe20000010831 */
[----:B------:R-:W-:Y:S02]  /*ff90*/  HADD2.F32 R42, -RZ, R93.H1_H1 ;  /* 0x3000005dff2a7230 */ /* 0x000fe40000004100 */
[----:B------:R-:W-:Y:S01]  /*ffa0*/  FFMA.FTZ R40, R40, R39, R47 ;  /* 0x0000002728287223 */ /* 0x000fe2000001002f */
[C---:B------:R-:W-:Y:S01]  /*ffb0*/  FMUL.FTZ R38, R41.reuse, R94 ;  /* 0x0000005e29267220 */ /* 0x040fe20000410000 */
[C---:B------:R-:W-:Y:S01]  /*ffc0*/  FMUL.FTZ R39, R14.reuse, R43 ;  /* 0x0000002b0e277220 */ /* 0x040fe20000410000 */
        /* <DEDUP_REMOVED lines=9> */
[----:B------:R-:W-:-:S05]  /*10060*/  F2FP.F16.F32.PACK_AB R13, R38, R39 ;  /* 0x00000027260d723e */ /* 0x000fca00000000ff */
[----:B------:R1:W-:Y:S02]  /*10070*/  STS.128 [R54+0x6000], R12 ;  /* 0x0060000c36007388 */ /* 0x0003e40000000c00 */
.L_x_2826:
[----:B------:R-:W-:Y:S05]  /*10080*/  BSYNC B2 ;  /* 0x0000000000027941 */ /* 0x000fea0003800000 */
.L_x_2825:
[----:B------:R-:W-:Y:S04]  /*10090*/  BSSY B2, `(.L_x_2827) ;  /* 0x000002c000027945 */ /* 0x000fe80003800000 */
[----:B------:R-:W-:Y:S05]  /*100a0*/  @P2 BRA `(.L_x_2828) ;  /* 0x0000000000a82947 */ /* 0x000fea0003800000 */
[----:B012345:R-:W0:Y:S01]  /*100b0*/  LDS.128 R12, [R54+0xa000] ;  /* 0x00a00000360c7984 */ /* 0x03fe220000000c00 */
        /* <DEDUP_REMOVED lines=41> */
.L_x_2828:
[----:B------:R-:W-:Y:S05]  /*10350*/  BSYNC B2 ;  /* 0x0000000000027941 */ /* 0x000fea0003800000 */
.L_x_2827:
[----:B------:R-:W-:Y:S05]  /*10360*/  @P3 BRA `(.L_x_2822) ;  /* 0x0000000000a83947 */ /* 0x000fea0003800000 */
[----:B012345:R-:W0:Y:S01]  /*10370*/  LDS.128 R12, [R54+0xe000] ;  /* 0x00e00000360c7984 */ /* 0x03fe220000000c00 */
        /* <DEDUP_REMOVED lines=41> */
.L_x_2822:
[----:B------:R-:W-:Y:S05]  /*10610*/  BSYNC B1 ;  /* 0x0000000000017941 */ /* 0x000fea0003800000 */
.L_x_2821:
[----:B------:R-:W-:-:S05]  /*10620*/  VIADD R3, R225, 0x60 ;  /* 0x00000060e1037836 */ /* 0x000fca0000000000 */
        /* <DEDUP_REMOVED lines=11> */
[----:B------:R-:W-:Y:S01]  /*106e0*/  SHF.R.U64 R36, R30, 0x10, R31 ;  /* 0x000000101e247819 */ /* 0x000fe2000000121f */
[----:B------:R-:W-:Y:S01]  /*106f0*/  HADD2.F32 R29, -RZ, R95.H0_H0 ;  /* 0x2000005fff1d7230 */ /* 0x000fe20000004100 */
[----:B------:R-:W-:Y:S01]  /*10700*/  SHF.R.U32.HI R30, RZ, 0x10, R33 ;  /* 0x00000010ff1e7819 */ /* 0x000fe20000011621 */
[----:B------:R-:W-:Y:S01]  /*10710*/  HADD2.F32 R100, -RZ, R100.H1_H1 ;  /* 0x30000064ff647230 */ /* 0x000fe20000004100 */
[----:B------:R-:W-:Y:S01]  /*10720*/  SHF.R.U32.HI R28, RZ, 0x10, R31 ;  /* 0x00000010ff1c7819 */ /* 0x000fe2000001161f */
        /* <DEDUP_REMOVED lines=24> */
[-C--:B------:R-:W-:Y:S01]  /*108b0*/  FMUL.FTZ R31, R14, R95.reuse ;  /* 0x0000005f0e1f7220 */ /* 0x080fe20000410000 */
        /* <DEDUP_REMOVED lines=11> */
.L_x_2831:
[----:B------:R-:W-:Y:S05]  /*10970*/  BSYNC B1 ;  /* 0x0000000000017941 */ /* 0x000fea0003800000 */
.L_x_2830:
[----:B------:R-:W-:Y:S04]  /*10980*/  BSSY B1, `(.L_x_2832) ;  /* 0x000002c000017945 */ /* 0x000fe80003800000 */
[----:B------:R-:W-:Y:S05]  /*10990*/  @P1 BRA `(.L_x_2833) ;  /* 0x0000000000a81947 */ /* 0x000fea0003800000 */
[----:B0-2345:R-:W0:Y:S01]  /*109a0*/  LDS.128 R12, [R37+0x7000] ;  /* 0x00700000250c7984 */ /* 0x03de220000000c00 */
        /* <DEDUP_REMOVED lines=41> */
.L_x_2833:
[----:B------:R-:W-:Y:S05]  /*10c40*/  BSYNC B1 ;  /* 0x0000000000017941 */ /* 0x000fea0003800000 */
.L_x_2832:
[----:B------:R-:W-:Y:S04]  /*10c50*/  BSSY B1, `(.L_x_2834) ;  /* 0x000002c000017945 */ /* 0x000fe80003800000 */
[----:B------:R-:W-:Y:S05]  /*10c60*/  @P2 BRA `(.L_x_2835) ;  /* 0x0000000000a82947 */ /* 0x000fea0003800000 */
[----:B012345:R-:W0:Y:S01]  /*10c70*/  LDS.128 R12, [R37+0xb000] ;  /* 0x00b00000250c7984 */ /* 0x03fe220000000c00 */
[--C-:B------:R-:W-:Y:S01]  /*10c80*/  SHF.R.U64 R28, R6, 0x10, R7.reuse ;  /* 0x00000010061c7819 */ /* 0x100fe20000001207 */
[----:B------:R-:W-:Y:S01]  /*10c90*/  HADD2.F32 R21, -RZ, R80.H1_H1 ;  /* 0x30000050ff157230 */ /* 0x000fe20000004100 */
[----:B------:R-:W-:Y:S02]  /*10ca0*/  SHF.R.U32.HI R6, RZ, 0x10, R7 ;  /* 0x00000010ff067819 */ /* 0x000fe40000011607 */
[--C-:B------:R-:W-:Y:S02]  /*10cb0*/  SHF.R.U32.HI R20, RZ, 0x10, R11.reuse ;  /* 0x00000010ff147819 */ /* 0x100fe4000001160b */
[----:B------:R-:W-:Y:S01]  /*10cc0*/  SHF.R.U64 R26, R10, 0x10, R11 ;  /* 0x000000100a1a7819 */ /* 0x000fe2000000120b */
[----:B------:R-:W-:Y:S02]  /*10cd0*/  HADD2.F32 R10, -RZ, R6.H0_H0 ;  /* 0x20000006ff0a7230 */ /* 0x000fe40000004100 */
[----:B------:R-:W-:-:S02]  /*10ce0*/  HADD2.F32 R20, -RZ, R20.H0_H0 ;  /* 0x20000014ff147230 */ /* 0x000fc40000004100 */
[--C-:B------:R-:W-:Y:S02]  /*10cf0*/  HADD2.F32 R11, -RZ, R83.reuse.H1_H1 ;  /* 0x30000053ff0b7230 */ /* 0x100fe40000004100 */
[----:B------:R-:W-:Y:S02]  /*10d00*/  HADD2.F32 R83, -RZ, R83.H0_H0 ;  /* 0x20000053ff537230 */ /* 0x000fe40000004100 */
[--C-:B0-----:R-:W-:Y:S02]  /*10d10*/  HADD2.F32 R7, -RZ, R15.reuse.H0_H0 ;  /* 0x2000000fff077230 */ /* 0x101fe40000004100 */
[----:B------:R-:W-:Y:S02]  /*10d20*/  HADD2.F32 R15, -RZ, R15.H1_H1 ;  /* 0x3000000fff0f7230 */ /* 0x000fe40000004100 */
[--C-:B------:R-:W-:Y:S02]  /*10d30*/  HADD2.F32 R0, -RZ, R12.reuse.H0_H0 ;  /* 0x2000000cff007230 */ /* 0x100fe40000004100 */
[----:B------:R-:W-:-:S02]  /*10d40*/  HADD2.F32 R12, -RZ, R12.H1_H1 ;  /* 0x3000000cff0c7230 */ /* 0x000fc40000004100 */
[C---:B------:R-:W-:Y:S01]  /*10d50*/  FMUL.FTZ R24, R15.reuse, R20 ;  /* 0x000000140f187220 */ /* 0x040fe20000410000 */
[-C--:B------:R-:W-:Y:S01]  /*10d60*/  FMUL.FTZ R25, R15, R10.reuse ;  /* 0x0000000a0f197220 */ /* 0x080fe20000410000 */
[--C-:B------:R-:W-:Y:S02]  /*10d70*/  HADD2.F32 R6, -RZ, R14.reuse.H0_H0 ;  /* 0x2000000eff067230 */ /* 0x100fe40000004100 */
[C---:B------:R-:W-:Y:S01]  /*10d80*/  FMUL.FTZ R15, R12.reuse, R21 ;  /* 0x000000150c0f7220 */ /* 0x040fe20000410000 */
[C---:B------:R-:W-:Y:S01]  /*10d90*/  FFMA.FTZ R24, R7.reuse, R10, -R24 ;  /* 0x0000000a07187223 */ /* 0x040fe20000010818 */
[----:B------:R-:W-:Y:S01]  /*10da0*/  FFMA.FTZ R27, R7, R20, R25 ;  /* 0x00000014071b7223 */ /* 0x000fe20000010019 */
[----:B------:R-:W-:Y:S02]  /*10db0*/  HADD2.F32 R14, -RZ, R14.H1_H1 ;  /* 0x3000000eff0e7230 */ /* 0x000fe40000004100 */
[----:B------:R-:W-:Y:S01]  /*10dc0*/  FMUL.FTZ R25, R12, R11 ;  /* 0x0000000b0c197220 */ /* 0x000fe20000410000 */
[----:B------:R-:W-:-:S02]  /*10dd0*/  HADD2.F32 R3, -RZ, R13.H0_H0 ;  /* 0x2000000dff037230 */ /* 0x000fc40000004100 */
[C---:B------:R-:W-:Y:S01]  /*10de0*/  FFMA.FTZ R11, R0.reuse, R11, -R15 ;  /* 0x0000000b000b7223 */ /* 0x040fe2000001080f */
[----:B------:R-:W-:Y:S02]  /*10df0*/  HADD2.F32 R7, -RZ, R80.H0_H0 ;  /* 0x20000050ff077230 */ /* 0x000fe40000004100 */
[----:B------:R-:W-:Y:S01]  /*10e00*/  FFMA.FTZ R0, R0, R21, R25 ;  /* 0x0000001500007223 */ /* 0x000fe20000010019 */
[----:B------:R-:W-:Y:S02]  /*10e10*/  HADD2.F32 R13, -RZ, R13.H1_H1 ;  /* 0x3000000dff0d7230 */ /* 0x000fe40000004100 */
[C---:B------:R-:W-:Y:S01]  /*10e20*/  FMUL.FTZ R20, R14.reuse, R83 ;  /* 0x000000530e147220 */ /* 0x040fe20000410000 */
[----:B------:R-:W-:Y:S02]  /*10e30*/  HADD2.F32 R12, -RZ, R26.H0_H0 ;  /* 0x2000001aff0c7230 */ /* 0x000fe40000004100 */
[----:B------:R-:W-:Y:S01]  /*10e40*/  FMUL.FTZ R21, R14, R7 ;  /* 0x000000070e157220 */ /* 0x000fe20000410000 */
[----:B------:R-:W-:-:S02]  /*10e50*/  HADD2.F32 R10, -RZ, R28.H0_H0 ;  /* 0x2000001cff0a7230 */ /* 0x000fc40000004100 */
[C---:B------:R-:W-:Y:S01]  /*10e60*/  FFMA.FTZ R20, R6.reuse, R7, R20 ;  /* 0x0000000706147223 */ /* 0x040fe20000010014 */
[C---:B------:R-:W-:Y:S01]  /*10e70*/  FMUL.FTZ R14, R13.reuse, R12 ;  /* 0x0000000c0d0e7220 */ /* 0x040fe20000410000 */
[----:B------:R-:W-:Y:S01]  /*10e80*/  FFMA.FTZ R21, R6, R83, -R21 ;  /* 0x0000005306157223 */ /* 0x000fe20000010815 */
[-C--:B------:R-:W-:Y:S02]  /*10e90*/  FMUL.FTZ R15, R13, R10.reuse ;  /* 0x0000000a0d0f7220 */ /* 0x080fe40000410000 */
[C---:B------:R-:W-:Y:S02]  /*10ea0*/  FFMA.FTZ R13, R3.reuse, R10, -R14 ;  /* 0x0000000a030d7223 */ /* 0x040fe4000001080e */
[----:B------:R-:W-:Y:S01]  /*10eb0*/  FFMA.FTZ R6, R3, R12, R15 ;  /* 0x0000000c03067223 */ /* 0x000fe2000001000f */
[----:B------:R-:W-:Y:S02]  /*10ec0*/  F2FP.F16.F32.PACK_AB R15, R27, R24 ;  /* 0x000000181b0f723e */ /* 0x000fe400000000ff */
[----:B------:R-:W-:-:S02]  /*10ed0*/  F2FP.F16.F32.PACK_AB R14, R20, R21 ;  /* 0x00000015140e723e */ /* 0x000fc400000000ff */
[----:B------:R-:W-:Y:S02]  /*10ee0*/  F2FP.F16.F32.PACK_AB R12, R0, R11 ;  /* 0x0000000b000c723e */ /* 0x000fe400000000ff */
[----:B------:R-:W-:-:S05]  /*10ef0*/  F2FP.F16.F32.PACK_AB R13, R6, R13 ;  /* 0x0000000d060d723e */ /* 0x000fca00000000ff */
[----:B------:R0:W-:Y:S02]  /*10f00*/  STS.128 [R37+0xb000], R12 ;  /* 0x00b0000c25007388 */ /* 0x0001e40000000c00 */
.L_x_2835:
[----:B------:R-:W-:Y:S05]  /*10f10*/  BSYNC B1 ;  /* 0x0000000000017941 */ /* 0x000fea0003800000 */
.L_x_2834:
[----:B------:R-:W-:Y:S05]  /*10f20*/  @P3 BRA `(.L_x_2829) ;  /* 0x0000004c00683947 */ /* 0x000fea0003800000 */
[----:B012345:R-:W0:Y:S01]  /*10f30*/  LDS.128 R12, [R37+0xf000] ;  /* 0x00f00000250c7984 */ /* 0x03fe220000000c00 */
        /* <DEDUP_REMOVED lines=42> */
.L_x_2790:
[----:B------:R-:W1:Y:S01]  /*111e0*/  LDC R76, c[0x0][0x448] ;  /* 0x00011200ff4c7b82 */ /* 0x000e620000000800 */
[----:B------:R-:W-:Y:S01]  /*111f0*/  ULDC.64 UR4, c[0x0][0x3f8] ;  /* 0x0000fe0000047ab9 */ /* 0x000fe20000000a00 */
[----:B------:R-:W-:Y:S01]  /*11200*/  ULDC.64 UR6, c[0x0][0x408] ;  /* 0x0001020000067ab9 */ /* 0x000fe20000000a00 */
        /* <DEDUP_REMOVED lines=25> */
[----:B------:R1:W2:Y:S04]  /*113a0*/  SHFL.IDX PT, R7, R72, RZ, 0x181f ;  /* 0x00181fff48077589 */ /* 0x0002a800000e0000 */
[----:B------:R1:W3:Y:S04]  /*113b0*/  SHFL.IDX PT, R6, R21, RZ, 0x181f ;  /* 0x00181fff15067589 */ /* 0x0002e800000e0000 */
[----:B------:R1:W4:Y:S04]  /*113c0*/  SHFL.IDX PT, R9, R20, RZ, 0x181f ;  /* 0x00181fff14097589 */ /* 0x00032800000e0000 */
[----:B------:R1:W0:Y:S02]  /*113d0*/  SHFL.IDX PT, R14, R3, RZ, 0x181f ;  /* 0x00181fff030e7589 */ /* 0x00022400000e0000 */
.L_x_3132:
        /* <DEDUP_REMOVED lines=23> */
[-C--:B0--3--:R-:W-:Y:S02]  /*11550*/  @!P4 IADD3 R10, P0, R6, R11.reuse, RZ ;  /* 0x0000000b060ac210 */ /* 0x089fe40007f1e0ff */
[C---:B------:R-:W-:Y:S02]  /*11560*/  @!P4 IADD3 R4, P1, R14.reuse, R11, RZ ;  /* 0x0000000b0e04c210 */ /* 0x040fe40007f3e0ff */
[-C--:B------:R-:W-:Y:S01]  /*11570*/  @!P5 IADD3 R8, P3, R14, R5.reuse, RZ ;  /* 0x000000050e08d210 */ /* 0x080fe20007f7e0ff */
[--C-:B--2---:R-:W-:Y:S01]  /*11580*/  @!P4 IMAD.X R11, R7, 0x1, R24.reuse, P0 ;  /* 0x00000001070bc824 */ /* 0x104fe200000e0618 */
[----:B------:R-:W-:Y:S02]  /*11590*/  @!P5 SHF.L.U64.HI R12, R212, 0x1, R215 ;  /* 0x00000001d40cd819 */ /* 0x000fe400000102d7 */
[----:B------:R-:W-:Y:S01]  /*115a0*/  @!P5 IADD3 R6, P2, R6, R5, RZ ;  /* 0x000000050606d210 */ /* 0x000fe20007f5e0ff */
[----:B----4-:R-:W-:Y:S01]  /*115b0*/  @!P4 IMAD.X R5, R9, 0x1, R24, P1 ;  /* 0x000000010905c824 */ /* 0x010fe200008e0618 */
[----:B------:R-:W-:-:S02]  /*115c0*/  CS2R R70, SRZ ;  /* 0x0000000000467805 */ /* 0x000fc4000001ff00 */
        /* <DEDUP_REMOVED lines=9> */
.L_x_2838:
[----:B------:R-:W-:Y:S05]  /*11660*/  BSYNC B1 ;  /* 0x0000000000017941 */ /* 0x000fea0003800000 */
.L_x_2837:
[----:B0----5:R-:W-:Y:S01]  /*11670*/  IMAD.MOV.U32 R4, RZ, RZ, R70 ;  /* 0x000000ffff047224 */ /* 0x021fe200078e0046 */
[----:B---3--:R-:W-:Y:S01]  /*11680*/  MOV R6, R68 ;  /* 0x0000004400067202 */ /* 0x008fe20000000f00 */
[----:B------:R-:W-:Y:S01]  /*11690*/  IMAD.MOV.U32 R5, RZ, RZ, R71 ;  /* 0x000000ffff057224 */ /* 0x000fe200078e0047 */
[----:B------:R-:W-:Y:S01]  /*116a0*/  UMOV UR4, 0xffffffff ;  /* 0xffffffff00047882 */ /* 0x000fe20000000000 */
[----:B--2---:R-:W-:Y:S01]  /*116b0*/  IMAD.MOV.U32 R7, RZ, RZ, R69 ;  /* 0x000000ffff077224 */ /* 0x004fe200078e0045 */
        /* <DEDUP_REMOVED lines=22> */
[----:B------:R-:W-:Y:S01]  /*11820*/  IMAD.MOV.U32 R7, RZ, RZ, R57 ;  /* 0x000000ffff077224 */ /* 0x000fe200078e0039 */
[----:B------:R-:W-:Y:S02]  /*11830*/  PRMT R119, R6, 0x7610, R119 ;  /* 0x0000761006777816 */ /* 0x000fe40000000077 */
[----:B------:R-:W-:-:S02]  /*11840*/  MOV R6, R56 ;  /* 0x0000003800067202 */ /* 0x000fc40000000f00 */
[----:B------:R-:W-:Y:S02]  /*11850*/  PRMT R89, R89, 0x5410, R4 ;  /* 0x0000541059597816 */ /* 0x000fe40000000004 */
[----:B------:R-:W-:Y:S02]  /*11860*/  PRMT R103, R5, 0x7610, R103 ;  /* 0x0000761005677816 */ /* 0x000fe40000000067 */
[----:B------:R-:W-:Y:S02]  /*11870*/  PRMT R102, R102, 0x5410, R6 ;  /* 0x0000541066667816 */ /* 0x000fe40000000006 */
[----:B------:R-:W-:Y:S01]  /*11880*/  PRMT R87, R7, 0x7610, R87 ;  /* 0x0000761007577816 */ /* 0x000fe20000000057 */
[----:B------:R-:W-:Y:S06]  /*11890*/  BRA.DIV UR4, `(.L_x_2839) ;  /* 0x0000022a04847947 */ /* 0x000fec000b800000 */
[----:B------:R0:W2:Y:S04]  /*118a0*/  SHFL.IDX PT, R7, R72, 0x1, 0x181f ;  /* 0x00381f0048077f89 */ /* 0x0000a800000e0000 */
[----:B------:R0:W3:Y:S04]  /*118b0*/  SHFL.IDX PT, R6, R21, 0x1, 0x181f ;  /* 0x00381f0015067f89 */ /* 0x0000e800000e0000 */
[----:B----4-:R0:W4:Y:S04]  /*118c0*/  SHFL.IDX PT, R9, R20, 0x1, 0x181f ;  /* 0x00381f0014097f89 */ /* 0x01012800000e0000 */
[----:B------:R0:W0:Y:S02]  /*118d0*/  SHFL.IDX PT, R14, R3, 0x1, 0x181f ;  /* 0x00381f00030e7f89 */ /* 0x00002400000e0000 */
.L_x_3138:
        /* <DEDUP_REMOVED lines=19> */
[----:B------:R-:W-:Y:S02]  /*11a10*/  @!P5 SHF.L.U32 R11, R212, 0x1, RZ ;  /* 0x00000001d40bd819 */ /* 0x000fe400000006ff */
[-C--:B---3--:R-:W-:Y:S02]  /*11a20*/  @!P4 IADD3 R10, P0, R6, R5.reuse, RZ ;  /* 0x00000005060ac210 */ /* 0x088fe40007f1e0ff */
[C---:B0-----:R-:W-:Y:S02]  /*11a30*/  @!P4 IADD3 R4, P1, R14.reuse, R5, RZ ;  /* 0x000000050e04c210 */ /* 0x041fe40007f3e0ff */
[-C--:B------:R-:W-:Y:S02]  /*11a40*/  @!P5 IADD3 R8, P3, R14, R11.reuse, RZ ;  /* 0x0000000b0e08d210 */ /* 0x080fe40007f7e0ff */
[----:B------:R-:W-:Y:S01]  /*11a50*/  @!P5 IADD3 R6, P2, R6, R11, RZ ;  /* 0x0000000b0606d210 */ /* 0x000fe20007f5e0ff */
[--C-:B--2---:R-:W-:Y:S01]  /*11a60*/  @!P4 IMAD.X R11, R7, 0x1, R12.reuse, P0 ;  /* 0x00000001070bc824 */ /* 0x104fe200000e060c */
[----:B------:R-:W-:Y:S01]  /*11a70*/  @!P5 SHF.L.U64.HI R14, R212, 0x1, R215 ;  /* 0x00000001d40ed819 */ /* 0x000fe200000102d7 */
[----:B----4-:R-:W-:Y:S01]  /*11a80*/  @!P4 IMAD.X R5, R9, 0x1, R12, P1 ;  /* 0x000000010905c824 */ /* 0x010fe200008e060c */
[----:B------:R-:W-:-:S02]  /*11a90*/  CS2R R40, SRZ ;  /* 0x0000000000287805 */ /* 0x000fc4000001ff00 */
[----:B------:R-:W-:Y:S02]  /*11aa0*/  CS2R R54, SRZ ;  /* 0x0000000000367805 */ /* 0x000fe4000001ff00 */
        /* <DEDUP_REMOVED lines=9> */
.L_x_2841:
[----:B------:R-:W-:Y:S05]  /*11b40*/  BSYNC B1 ;  /* 0x0000000000017941 */ /* 0x000fea0003800000 */
.L_x_2840:
[----:B0----5:R-:W-:Y:S01]  /*11b50*/  IMAD.MOV.U32 R4, RZ, RZ, R54 ;  /* 0x000000ffff047224 */ /* 0x021fe200078e0036 */
[----:B--2---:R-:W-:Y:S01]  /*11b60*/  MOV R7, R53 ;  /* 0x0000003500077202 */ /* 0x004fe20000000f00 */
[----:B------:R-:W-:Y:S01]  /*11b70*/  IMAD.MOV.U32 R5, RZ, RZ, R55 ;  /* 0x000000ffff057224 */ /* 0x000fe200078e0037 */
[----:B------:R-:W-:Y:S01]  /*11b80*/  UMOV UR4, 0xffffffff ;  /* 0xffffffff00047882 */ /* 0x000fe20000000000 */
[----:B---3--:R-:W-:-:S03]  /*11b90*/  IMAD.MOV.U32 R6, RZ, RZ, R52 ;  /* 0x000000ffff067224 */ /* 0x008fc600078e0034 */
        /* <DEDUP_REMOVED lines=18> */
[----:B------:R-:W-:Y:S02]  /*11cc0*/  PRMT R114, R5, 0x5410, R4 ;  /* 0x0000541005727816 */ /* 0x000fe40000000004 */
[----:B------:R-:W-:Y:S01]  /*11cd0*/  PRMT R113, R7, 0x5410, R6 ;  /* 0x0000541007717816 */ /* 0x000fe20000000006 */
[----:B------:R-:W-:Y:S06]  /*11ce0*/  BRA.DIV UR4, `(.L_x_2842) ;  /* 0x0000022604e07947 */ /* 0x000fec000b800000 */
[----:B------:R0:W2:Y:S04]  /*11cf0*/  SHFL.IDX PT, R7, R72, 0x2, 0x181f ;  /* 0x00581f0048077f89 */ /* 0x0000a800000e0000 */
[----:B------:R0:W3:Y:S04]  /*11d00*/  SHFL.IDX PT, R6, R21, 0x2, 0x181f ;  /* 0x00581f0015067f89 */ /* 0x0000e800000e0000 */
[----:B----4-:R0:W4:Y:S04]  /*11d10*/  SHFL.IDX PT, R9, R20, 0x2, 0x181f ;  /* 0x00581f0014097f89 */ /* 0x01012800000e0000 */
[----:B------:R0:W0:Y:S02]  /*11d20*/  SHFL.IDX PT, R8, R3, 0x2, 0x181f ;  /* 0x00581f0003087f89 */ /* 0x00002400000e0000 */
.L_x_3144:
        /* <DEDUP_REMOVED lines=21> */
[----:B------:R-:W-:Y:S02]  /*11e80*/  @!P5 SHF.L.U64.HI R14, R212, 0x1, R215 ;  /* 0x00000001d40ed819 */ /* 0x000fe400000102d7 */
[-C--:B---3--:R-:W-:Y:S02]  /*11e90*/  @!P4 IADD3 R10, P0, R6, R11.reuse, RZ ;  /* 0x0000000b060ac210 */ /* 0x088fe40007f1e0ff */
[----:B0-----:R-:W-:Y:S02]  /*11ea0*/  @!P4 IADD3 R4, P1, R8, R11, RZ ;  /* 0x0000000b0804c210 */ /* 0x001fe40007f3e0ff */
[-C--:B------:R-:W-:Y:S02]  /*11eb0*/  @!P5 IADD3 R6, P2, R6, R5.reuse, RZ ;  /* 0x000000050606d210 */ /* 0x080fe40007f5e0ff */
[----:B------:R-:W-:Y:S01]  /*11ec0*/  @!P5 IADD3 R8, P3, R8, R5, RZ ;  /* 0x000000050808d210 */ /* 0x000fe20007f7e0ff */
[----:B----4-:R-:W-:Y:S01]  /*11ed0*/  @!P4 IMAD.X R5, R9, 0x1, R12, P1 ;  /* 0x000000010905c824 */ /* 0x010fe200008e060c */
[----:B--2---:R-:W-:-:S02]  /*11ee0*/  @!P4 IADD3.X R11, R7, R12, RZ, P0, !PT ;  /* 0x0000000c070bc210 */ /* 0x004fc400007fe4ff */
[----:B------:R-:W-:Y:S02]  /*11ef0*/  CS2R R32, SRZ ;  /* 0x0000000000207805 */ /* 0x000fe4000001ff00 */
        /* <DEDUP_REMOVED lines=10> */
.L_x_2844:
[----:B------:R-:W-:Y:S05]  /*11fa0*/  BSYNC B1 ;  /* 0x0000000000017941 */ /* 0x000fea0003800000 */
.L_x_2843:
[----:B0--3-5:R-:W-:Y:S01]  /*11fb0*/  IMAD.MOV.U32 R6, RZ, RZ, R39 ;  /* 0x000000ffff067224 */ /* 0x029fe200078e0027 */
[----:B--2---:R-:W-:Y:S01]  /*11fc0*/  MOV R7, R38 ;  /* 0x0000002600077202 */ /* 0x004fe20000000f00 */
[----:B------:R-:W-:Y:S01]  /*11fd0*/  IMAD.MOV.U32 R5, RZ, RZ, R36 ;  /* 0x000000ffff057224 */ /* 0x000fe200078e0024 */
        /* <DEDUP_REMOVED lines=24> */
[----:B------:R0:W2:Y:S04]  /*12160*/  SHFL.IDX PT, R78, R21, 0x3, 0x181f ;  /* 0x00781f00154e7f89 */ /* 0x0000a800000e0000 */
[----:B------:R0:W3:Y:S04]  /*12170*/  SHFL.IDX PT, R77, R72, 0x3, 0x181f ;  /* 0x00781f00484d7f89 */ /* 0x0000e800000e0000 */
[----:B-1----:R0:W1:Y:S04]  /*12180*/  SHFL.IDX PT, R21, R20, 0x3, 0x181f ;  /* 0x00781f0014157f89 */ /* 0x00206800000e0000 */
[----:B------:R-:W0:Y:S02]  /*12190*/  SHFL.IDX PT, R3, R3, 0x3, 0x181f ;  /* 0x00781f0003037f89 */ /* 0x000e2400000e0000 */
.L_x_3150:
[----:B------:R-:W-:Y:S01]  /*121a0*/  IADD3 R0, R0, 0x60, RZ ;  /* 0x0000006000007810 */ /* 0x000fe20007ffe0ff */
[----:B------:R-:W-:Y:S01]  /*121b0*/  BSSY B1, `(.L_x_2846) ;  /* 0x0000025000017945 */ /* 0x000fe20003800000 */
[----:B------:R-:W-:Y:S02]  /*121c0*/  CS2R R4, SRZ ;  /* 0x0000000000047805 */ /* 0x000fe4000001ff00 */
[----:B------:R-:W-:Y:S02]  /*121d0*/  CS2R R10, SRZ ;  /* 0x00000000000a7805 */ /* 0x000fe4000001ff00 */
[----:B------:R-:W-:Y:S02]  /*121e0*/  ISETP.GE.AND P0, PT, R0, R76, PT ;  /* 0x0000004c0000720c */ /* 0x000fe40003f06270 */
[----:B----4-:R-:W-:Y:S02]  /*121f0*/  CS2R R8, SRZ ;  /* 0x0000000000087805 */ /* 0x010fe4000001ff00 */
[----:B------:R-:W-:-:S02]  /*12200*/  CS2R R12, SRZ ;  /* 0x00000000000c7805 */ /* 0x000fc4000001ff00 */
[----:B------:R-:W-:Y:S02]  /*12210*/  CS2R R14, SRZ ;  /* 0x00000000000e7805 */ /* 0x000fe4000001ff00 */
[----:B0-----:R-:W-:Y:S02]  /*12220*/  CS2R R72, SRZ ;  /* 0x0000000000487805 */ /* 0x001fe4000001ff00 */
[----:B------:R-:W-:-:S03]  /*12230*/  CS2R R74, SRZ ;  /* 0x00000000004a7805 */ /* 0x000fc6000001ff00 */
[----:B------:R-:W-:Y:S05]  /*12240*/  @P0 BRA `(.L_x_2847) ;  /* 0x00000000006c0947 */ /* 0x000fea0003800000 */
[----:B------:R-:W-:Y:S01]  /*12250*/  ULDC UR4, c[0x0][0x3f4] ;  /* 0x0000fd0000047ab9 */ /* 0x000fe20000000800 */
[----:B------:R-:W-:Y:S02]  /*12260*/  CS2R R12, SRZ ;  /* 0x00000000000c7805 */ /* 0x000fe4000001ff00 */
[----:B------:R-:W-:Y:S02]  /*12270*/  ISETP.GE.AND P1, PT, R16, UR4, PT ;  /* 0x0000000410007c0c */ /* 0x000fe4000bf26270 */
[----:B------:R-:W-:Y:S02]  /*12280*/  CS2R R14, SRZ ;  /* 0x00000000000e7805 */ /* 0x000fe4000001ff00 */
[----:B------:R-:W-:-:S09]  /*12290*/  ISETP.GE.AND P2, PT, R214, UR4, PT ;  /* 0x00000004d6007c0c */ /* 0x000fd2000bf46270 */
[C---:B------:R-:W-:Y:S01]  /*122a0*/  @!P1 IMAD.SHL.U32 R4, R16.reuse, 0x2, RZ ;  /* 0x0000000210049824 */ /* 0x040fe200078e00ff */
[----:B------:R-:W-:-:S04]  /*122b0*/  @!P1 SHF.L.U64.HI R0, R16, 0x1, R17 ;  /* 0x0000000110009819 */ /* 0x000fc80000010211 */
[----:B--2---:R-:W-:-:S05]  /*122c0*/  @!P1 IADD3 R6, P0, R78, R4, RZ ;  /* 0x000000044e069210 */ /* 0x004fca0007f1e0ff */
[--C-:B---3--:R-:W-:Y:S01]  /*122d0*/  @!P1 IMAD.X R7, R77, 0x1, R0.reuse, P0 ;  /* 0x000000014d079824 */ /* 0x108fe200000e0600 */
[----:B------:R-:W-:Y:S02]  /*122e0*/  @!P1 IADD3 R4, P0, R3, R4, RZ ;  /* 0x0000000403049210 */ /* 0x000fe40007f1e0ff */
[----:B------:R-:W-:Y:S02]  /*122f0*/  CS2R R10, SRZ ;  /* 0x00000000000a7805 */ /* 0x000fe4000001ff00 */
[----:B------:R-:W-:Y:S02]  /*12300*/  CS2R R8, SRZ ;  /* 0x0000000000087805 */ /* 0x000fe4000001ff00 */
[C---:B------:R-:W-:Y:S02]  /*12310*/  @!P2 SHF.L.U32 R20, R212.reuse, 0x1, RZ ;  /* 0x00000001d414a819 */ /* 0x040fe400000006ff */
[----:B------:R-:W-:Y:S01]  /*12320*/  CS2R R72, SRZ ;  /* 0x0000000000487805 */ /* 0x000fe2000001ff00 */
[----:B-1----:R-:W-:Y:S01]  /*12330*/  @!P1 IMAD.X R5, R21, 0x1, R0, P0 ;  /* 0x0000000115059824 */ /* 0x002fe200000e0600 */
[----:B------:R-:W-:-:S02]  /*12340*/  @!P2 SHF.L.U64.HI R0, R212, 0x1, R215 ;  /* 0x00000001d400a819 */ /* 0x000fc400000102d7 */
[----:B------:R-:W-:Y:S01]  /*12350*/  CS2R R74, SRZ ;  /* 0x00000000004a7805 */ /* 0x000fe2000001ff00 */
[----:B------:R-:W5:Y:S04]  /*12360*/  @!P1 LD.E.128 R12, desc[UR60][R6.64] ;  /* 0x0000003c060c9980 */ /* 0x000f68000c101d00 */
[----:B------:R0:W5:Y:S02]  /*12370*/  @!P1 LD.E.128 R8, desc[UR60][R4.64] ;  /* 0x0000003c04089980 */ /* 0x000164000c101d00 */
[-C--:B0-----:R-:W-:Y:S02]  /*12380*/  @!P2 IADD3 R4, P0, R78, R20.reuse, RZ ;  /* 0x000000144e04a210 */ /* 0x081fe40007f1e0ff */
[----:B------:R-:W-:-:S03]  /*12390*/  @!P2 IADD3 R20, P1, R3, R20, RZ ;  /* 0x000000140314a210 */ /* 0x000fc60007f3e0ff */
[--C-:B------:R-:W-:Y:S01]  /*123a0*/  @!P2 IMAD.X R5, R77, 0x1, R0.reuse, P0 ;  /* 0x000000014d05a824 */ /* 0x100fe200000e0600 */
[----:B------:R-:W-:Y:S01]  /*123b0*/  CS2R R6, SRZ ;  /* 0x0000000000067805 */ /* 0x000fe2000001ff00 */
[----:B------:R-:W-:-:S03]  /*123c0*/  @!P2 IMAD.X R21, R21, 0x1, R0, P1 ;  /* 0x000000011515a824 */ /* 0x000fc600008e0600 */
[----:B------:R0:W5:Y:S02]  /*123d0*/  @!P2 LD.E.128 R72, desc[UR60][R4.64] ;  /* 0x0000003c0448a980 */ /* 0x000164000c101d00 */
[----:B0-----:R-:W-:-:S06]  /*123e0*/  CS2R R4, SRZ ;  /* 0x0000000000047805 */ /* 0x001fcc000001ff00 */
[----:B------:R0:W5:Y:S02]  /*123f0*/  @!P2 LD.E.128 R4, desc[UR60][R20.64] ;  /* 0x0000003c1404a980 */ /* 0x000164000c101d00 */
.L_x_2847:
[----:B------:R-:W-:Y:S05]  /*12400*/  BSYNC B1 ;  /* 0x0000000000017941 */ /* 0x000fea0003800000 */
.L_x_2846:
[----:B------:R-:W4:Y:S01]  /*12410*/  LDL R3, [R1+0xa0] ;  /* 0x0000a00001037983 */ /* 0x000f220000100800 */
[----:B------:R-:W-:Y:S01]  /*12420*/  BSSY B1, `(.L_x_2848) ;  /* 0x0000007000017945 */ /* 0x000fe20003800000 */
[----:B----4-:R-:W-:-:S04]  /*12430*/  LEA.HI R0, R3, R3, RZ, 0x1 ;  /* 0x0000000303007211 */ /* 0x010fc800078f08ff */
[----:B------:R-:W-:-:S05]  /*12440*/  LOP3.LUT R0, R0, 0xfffffffe, RZ, 0xc0, !PT ;  /* 0xfffffffe00007812 */ /* 0x000fca00078ec0ff */
[----:B------:R-:W-:-:S05]  /*12450*/  IMAD.IADD R0, R3, 0x1, -R0 ;  /* 0x0000000103007824 */ /* 0x000fca00078e0a00 */
[----:B------:R-:W-:-:S04]  /*12460*/  SHF.L.U32 R0, R0, 0x1f, RZ ;  /* 0x0000001f00007819 */ /* 0x000fc800000006ff */
[----:B------:R-:W4:Y:S02]  /*12470*/  SYNCS.PHASECHK.TRANS64.TRYWAIT P0, [R23+URZ+0x38800], R0 ;  /* 0x03880000170075a7 */ /* 0x000f24000800017f */
[----:B----4-:R-:W-:Y:S05]  /*12480*/  @!P0 BRA `(.L_x_2849) ;  /* 0x0000022000e08947 */ /* 0x010fea0003800000 */
.L_x_3151:
[----:B------:R-:W-:Y:S05]  /*12490*/  BSYNC B1 ;  /* 0x0000000000017941 */ /* 0x000fea0003800000 */
.L_x_2848:
[----:B0-----:R-:W2:Y:S01]  /*124a0*/  LDL R20, [R1+0x74] ;  /* 0x0000740001147983 */ /* 0x001ea20000100800 */
[----:B----45:R-:W-:Y:S01]  /*124b0*/  IMAD.MOV.U32 R0, RZ, RZ, R7 ;  /* 0x000000ffff007224 */ /* 0x030fe200078e0007 */
[----:B------:R-:W-:Y:S01]  /*124c0*/  MOV R3, R6 ;  /* 0x0000000600037202 */ /* 0x000fe20000000f00 */
[----:B------:R-:W-:Y:S03]  /*124d0*/  BSSY B1, `(.L_x_2850) ;  /* 0x00000e7000017945 */ /* 0x000fe60003800000 */
        /* <DEDUP_REMOVED lines=17> */
[----:B--2---:R-:W-:Y:S02]  /*125f0*/  VIADDMNMX R0, R76, -R20, 0x80, PT ;  /* 0x000000804c007446 */ /* 0x004fe40003800914 */
[----:B------:R-:W-:Y:S02]  /*12600*/  MOV R20, R72 ;  /* 0x0000004800147202 */ /* 0x000fe40000000f00 */
[----:B------:R-:W-:Y:S02]  /*12610*/  ISETP.GE.AND P0, PT, R225, R0, PT ;  /* 0x00000000e100720c */ /* 0x000fe40003f06270 */
[----:B------:R-:W-:Y:S01]  /*12620*/  PRMT R92, R20, 0x5410, R3 ;  /* 0x00005410145c7816 */ /* 0x000fe20000000003 */
[----:B------:R-:W-:Y:S02]  /*12630*/  IMAD.MOV.U32 R20, RZ, RZ, R74 ;  /* 0x000000ffff147224 */ /* 0x000fe400078e004a */
[----:B------:R-:W-:-:S05]  /*12640*/  IMAD.MOV.U32 R3, RZ, RZ, R75 ;  /* 0x000000ffff037224 */ /* 0x000fca00078e004b */
[----:B------:R-:W-:-:S03]  /*12650*/  PRMT R93, R20, 0x5410, R3 ;  /* 0x00005410145d7816 */ /* 0x000fc60000000003 */
[----:B------:R-:W-:Y:S05]  /*12660*/  @P0 BRA `(.L_x_2851) ;  /* 0x0000000c00340947 */ /* 0x000fea0003800000 */
[----:B------:R0:W5:Y:S01]  /*12670*/  LDL R121, [R1+0x68] ;  /* 0x0000680001797983 */ /* 0x0001620000100800 */
[----:B------:R-:W2:Y:S01]  /*12680*/  LDC R3, c[0x0][0x3f4] ;  /* 0x0000fd00ff037b82 */ /* 0x000ea20000000800 */
[C---:B------:R-:W-:Y:S01]  /*12690*/  SHF.L.U32 R122, R225.reuse, 0x6, RZ ;  /* 0x00000006e17a7819 */ /* 0x040fe200000006ff */
[----:B------:R-:W-:Y:S01]  /*126a0*/  IMAD.SHL.U32 R123, R225, 0x40, RZ ;  /* 0x00000040e17b7824 */ /* 0x000fe200078e00ff */
[----:B------:R-:W-:Y:S02]  /*126b0*/  BSSY B2, `(.L_x_2852) ;  /* 0x0000066000027945 */ /* 0x000fe40003800000 */
[----:B------:R-:W-:Y:S02]  /*126c0*/  LOP3.LUT R122, R122, 0x1c0, RZ, 0xc0, !PT ;  /* 0x000001c07a7a7812 */ /* 0x000fe400078ec0ff */
[----:B------:R-:W-:Y:S02]  /*126d0*/  LOP3.LUT R123, R123, 0x1c0, RZ, 0xc0, !PT ;  /* 0x000001c07b7b7812 */ /* 0x000fe400078ec0ff */
[----:B------:R-:W-:-:S02]  /*126e0*/  SHF.R.U32.HI R122, RZ, 0x3, R122 ;  /* 0x00000003ff7a7819 */ /* 0x000fc4000001167a */
[----:B--2---:R-:W-:-:S13]  /*126f0*/  ISETP.GE.AND P0, PT, R16, R3, PT ;  /* 0x000000031000720c */ /* 0x004fda0003f06270 */
[----:B0-----:R-:W-:Y:S05]  /*12700*/  @P0 BRA `(.L_x_2853) ;  /* 0x0000000400800947 */ /* 0x001fea0003800000 */
[----:B-1----:R-:W2:Y:S04]  /*12710*/  LDL R21, [R1+0x8c] ;  /* 0x00008c0001157983 */ /* 0x002ea80000100800 */
[----:B------:R-:W4:Y:S01]  /*12720*/  LDL R124, [R1+0x70] ;  /* 0x00007000017c7983 */ /* 0x000f220000100800 */
[----:B------:R-:W-:Y:S01]  /*12730*/  HADD2.F32 R87, -RZ, R87.H0_H0 ;  /* 0x20000057ff577230 */ /* 0x000fe20000004100 */
[--C-:B------:R-:W-:Y:S01]  /*12740*/  SHF.R.U64 R64, R64, 0x10, R65.reuse ;  /* 0x0000001040407819 */ /* 0x100fe20000001241 */
[----:B------:R-:W-:Y:S01]  /*12750*/  HADD2.F32 R104, -RZ, R104.H0_H0 ;  /* 0x20000068ff687230 */ /* 0x000fe20000004100 */
[----:B------:R-:W-:Y:S02]  /*12760*/  SHF.R.U32.HI R65, RZ, 0x10, R65 ;  /* 0x00000010ff417819 */ /* 0x000fe40000011641 */
[----:B------:R-:W-:Y:S01]  /*12770*/  SHF.R.U64 R66, R66, 0x10, R67 ;  /* 0x0000001042427819 */ /* 0x000fe20000001243 */
[----:B------:R-:W-:Y:S01]  /*12780*/  HADD2.F32 R64, -RZ, R64.H0_H0 ;  /* 0x20000040ff407230 */ /* 0x000fe20000004100 */
[----:B------:R-:W-:-:S02]  /*12790*/  SHF.R.U64 R58, R58, 0x10, R59 ;  /* 0x000000103a3a7819 */ /* 0x000fc4000000123b */
[----:B--2---:R-:W-:-:S04]  /*127a0*/  LEA.HI R20, R3, R21, RZ, 0x1d ;  /* 0x0000001503147211 */ /* 0x004fc800078fe8ff */
[----:B------:R-:W-:Y:S01]  /*127b0*/  SHF.R.S32.HI R21, RZ, 0x1f, R20 ;  /* 0x0000001fff157819 */ /* 0x000fe20000011414 */
[----:B----4-:R-:W0:Y:S03]  /*127c0*/  LDS.128 R80, [R124] ;  /* 0x000000007c507984 */ /* 0x010e260000000c00 */
[----:B------:R-:W-:Y:S01]  /*127d0*/  LEA.HI R21, R21, R20, RZ, 0x3 ;  /* 0x0000001415157211 */ /* 0x000fe200078f18ff */
[----:B------:R-:W-:-:S04]  /*127e0*/  IMAD.SHL.U32 R20, R20, 0x8, RZ ;  /* 0x0000000814147824 */ /* 0x000fc800078e00ff */
[----:B------:R-:W-:Y:S01]  /*127f0*/  IMAD.SHL.U32 R21, R21, 0x400, RZ ;  /* 0x0000040015157824 */ /* 0x000fe200078e00ff */
[----:B------:R-:W-:-:S04]  /*12800*/  LOP3.LUT R20, R123, 0x38, R20, 0xf8, !PT ;  /* 0x000000387b147812 */ /* 0x000fc800078ef814 */
[----:B------:R-:W-:Y:S02]  /*12810*/  LOP3.LUT R20, R20, R122, RZ, 0x3c, !PT ;  /* 0x0000007a14147212 */ /* 0x000fe400078e3cff */
[----:B------:R-:W-:-:S04]  /*12820*/  LOP3.LUT R21, R21, 0x7fffe000, RZ, 0xc0, !PT ;  /* 0x7fffe00015157812 */ /* 0x000fc800078ec0ff */
[----:B-----5:R-:W-:Y:S01]  /*12830*/  IADD3 R20, R20, R21, R121 ;  /* 0x0000001514147210 */ /* 0x020fe20007ffe079 */
[----:B------:R-:W-:-:S03]  /*12840*/  HADD2.F32 R21, -RZ, R85.H0_H0 ;  /* 0x20000055ff157230 */ /* 0x000fc60000004100 */
[----:B------:R-:W-:-:S05]  /*12850*/  LEA R20, R20, R23, 0x1 ;  /* 0x0000001714147211 */ /* 0x000fca00078e08ff */
[----:B---3--:R-:W1:Y:S01]  /*12860*/  LDS.128 R76, [R20+0x14400] ;  /* 0x01440000144c7984 */ /* 0x008e620000000c00 */
        /* <DEDUP_REMOVED lines=22> */
[----:B------:R-:W-:Y:S02]  /*129d0*/  HADD2.F32 R77, -RZ, R89.H0_H0 ;  /* 0x20000059ff4d7230 */ /* 0x000fe40000004100 */
[----:B------:R-:W-:Y:S02]  /*129e0*/  HADD2.F32 R102, -RZ, R102.H0_H0 ;  /* 0x20000066ff667230 */ /* 0x000fe40000004100 */
[----:B------:R-:W-:Y:S01]  /*129f0*/  FMUL.FTZ R56, R88, R81 ;  /* 0x0000005158387220 */ /* 0x000fe20000410000 */
[----:B------:R-:W-:-:S03]  /*12a00*/  F2FP.F16.F32.PACK_AB R65, R65, R21 ;  /* 0x000000154141723e */ /* 0x000fc600000000ff */
[-C--:B------:R-:W-:Y:S01]  /*12a10*/  FFMA.FTZ R56, R86, R77.reuse, -R56 ;  /* 0x0000004d56387223 */ /* 0x080fe20000010838 */
[----:B------:R-:W-:Y:S01]  /*12a20*/  FMUL.FTZ R77, R88, R77 ;  /* 0x0000004d584d7220 */ /* 0x000fe20000410000 */
[----:B------:R-:W-:-:S03]  /*12a30*/  HADD2.F32 R88, -RZ, R82.H0_H0 ;  /* 0x20000052ff587230 */ /* 0x000fc60000004100 */
[----:B------:R-:W-:Y:S01]  /*12a40*/  FFMA.FTZ R86, R86, R81, R77 ;  /* 0x0000005156567223 */ /* 0x000fe2000001004d */
[----:B------:R-:W-:Y:S02]  /*12a50*/  HADD2.F32 R77, -RZ, R89.H1_H1 ;  /* 0x30000059ff4d7230 */ /* 0x000fe40000004100 */
[--C-:B------:R-:W-:Y:S02]  /*12a60*/  HADD2.F32 R89, -RZ, R78.reuse.H0_H0 ;  /* 0x2000004eff597230 */ /* 0x100fe40000004100 */
[----:B------:R-:W-:-:S03]  /*12a70*/  HADD2.F32 R78, -RZ, R78.H1_H1 ;  /* 0x3000004eff4e7230 */ /* 0x000fc60000004100 */
[C---:B------:R-:W-:Y:S01]  /*12a80*/  FMUL.FTZ R81, R89.reuse, R77 ;  /* 0x0000004d59517220 */ /* 0x040fe20000410000 */
[----:B------:R-:W-:-:S03]  /*12a90*/  FMUL.FTZ R89, R89, R102 ;  /* 0x0000006659597220 */ /* 0x000fc60000410000 */
[C---:B------:R-:W-:Y:S01]  /*12aa0*/  FFMA.FTZ R81, R88.reuse, R102, -R81 ;  /* 0x0000006658517223 */ /* 0x040fe20000010851 */
[----:B------:R-:W-:Y:S01]  /*12ab0*/  FFMA.FTZ R77, R88, R77, R89 ;  /* 0x0000004d584d7223 */ /* 0x000fe20000010059 */
[----:B------:R-:W-:Y:S02]  /*12ac0*/  HADD2.F32 R88, -RZ, R103.H0_H0 ;  /* 0x20000067ff587230 */ /* 0x000fe40000004100 */
        /* <DEDUP_REMOVED lines=8> */
[----:B------:R-:W-:Y:S02]  /*12b50*/  SHF.R.U32.HI R102, RZ, 0x10, R67 ;  /* 0x00000010ff667819 */ /* 0x000fe40000011643 */
[----:B------:R-:W-:-:S03]  /*12b60*/  SHF.R.U32.HI R67, RZ, 0x10, R59 ;  /* 0x00000010ff437819 */ /* 0x000fc6000001163b */
[----:B------:R-:W-:Y:S02]  /*12b70*/  HADD2.F32 R102, -RZ, R102.H0_H0 ;  /* 0x20000066ff667230 */ /* 0x000fe40000004100 */
[----:B------:R-:W-:-:S05]  /*12b80*/  HADD2.F32 R67, -RZ, R67.H0_H0 ;  /* 0x20000043ff437230 */ /* 0x000fca0000004100 */
[C---:B------:R-:W-:Y:S01]  /*12b90*/  FMUL.FTZ R59, R79.reuse, R67 ;  /* 0x000000434f3b7220 */ /* 0x040fe20000410000 */
[----:B------:R-:W-:-:S03]  /*12ba0*/  FMUL.FTZ R79, R79, R102 ;  /* 0x000000664f4f7220 */ /* 0x000fc60000410000 */
[C---:B------:R-:W-:Y:S01]  /*12bb0*/  FFMA.FTZ R59, R83.reuse, R102, -R59 ;  /* 0x00000066533b7223 */ /* 0x040fe2000001083b */
[----:B------:R-:W-:Y:S01]  /*12bc0*/  FFMA.FTZ R67, R83, R67, R79 ;  /* 0x0000004353437223 */ /* 0x000fe2000001004f */
[C---:B------:R-:W-:Y:S01]  /*12bd0*/  FMUL.FTZ R79, R76.reuse, R57 ;  /* 0x000000394c4f7220 */ /* 0x040fe20000410000 */
[-C--:B------:R-:W-:Y:S02]  /*12be0*/  FMUL.FTZ R76, R76, R64.reuse ;  /* 0x000000404c4c7220 */ /* 0x080fe40000410000 */
[----:B------:R-:W-:Y:S01]  /*12bf0*/  F2FP.F16.F32.PACK_AB R59, R59, R89 ;  /* 0x000000593b3b723e */ /* 0x000fe200000000ff */
[C---:B------:R-:W-:Y:S01]  /*12c00*/  FFMA.FTZ R64, R80.reuse, R64, -R79 ;  /* 0x0000004050407223 */ /* 0x040fe2000001084f */
[----:B------:R-:W-:Y:S01]  /*12c10*/  FFMA.FTZ R76, R80, R57, R76 ;  /* 0x00000039504c7223 */ /* 0x000fe2000001004c */
[----:B------:R-:W-:Y:S01]  /*12c20*/  HADD2.F32 R57, -RZ, R58.H0_H0 ;  /* 0x2000003aff397230 */ /* 0x000fe20000004100 */
[----:B------:R-:W-:Y:S01]  /*12c30*/  F2FP.F16.F32.PACK_AB R67, R67, R88 ;  /* 0x000000584343723e */ /* 0x000fe200000000ff */
[----:B------:R-:W-:Y:S01]  /*12c40*/  HADD2.F32 R58, -RZ, R66.H0_H0 ;  /* 0x20000042ff3a7230 */ /* 0x000fe20000004100 */
[----:B------:R-:W-:Y:S01]  /*12c50*/  F2FP.F16.F32.PACK_AB R56, R64, R56 ;  /* 0x000000384038723e */ /* 0x000fe200000000ff */
[----:B------:R-:W-:-:S02]  /*12c60*/  HADD2.F32 R66, -RZ, R82.H1_H1 ;  /* 0x30000052ff427230 */ /* 0x000fc40000004100 */
[-C--:B------:R-:W-:Y:S01]  /*12c70*/  FMUL.FTZ R79, R78, R57.reuse ;  /* 0x000000394e4f7220 */ /* 0x080fe20000410000 */
[----:B------:R-:W-:Y:S01]  /*12c80*/  F2FP.F16.F32.PACK_AB R64, R76, R86 ;  /* 0x000000564c40723e */ /* 0x000fe200000000ff */
[-C--:B------:R-:W-:Y:S02]  /*12c90*/  FMUL.FTZ R78, R78, R58.reuse ;  /* 0x0000003a4e4e7220 */ /* 0x080fe40000410000 */
[C---:B------:R-:W-:Y:S02]  /*12ca0*/  FFMA.FTZ R58, R66.reuse, R58, -R79 ;  /* 0x0000003a423a7223 */ /* 0x040fe4000001084f */
[----:B------:R-:W-:Y:S01]  /*12cb0*/  FFMA.FTZ R66, R66, R57, R78 ;  /* 0x0000003942427223 */ /* 0x000fe2000001004e */
[----:B------:R-:W-:Y:S02]  /*12cc0*/  F2FP.F16.F32.PACK_AB R57, R87, R85 ;  /* 0x000000555739723e */ /* 0x000fe400000000ff */
[----:B------:R-:W-:Y:S02]  /*12cd0*/  F2FP.F16.F32.PACK_AB R58, R58, R81 ;  /* 0x000000513a3a723e */ /* 0x000fe400000000ff */
[----:B------:R-:W-:-:S03]  /*12ce0*/  F2FP.F16.F32.PACK_AB R66, R66, R77 ;  /* 0x0000004d4242723e */ /* 0x000fc600000000ff */
[----:B------:R0:W-:Y:S04]  /*12cf0*/  STS.128 [R124], R56 ;  /* 0x000000387c007388 */ /* 0x0001e80000000c00 */
[----:B------:R0:W-:Y:S02]  /*12d00*/  STS.128 [R20+0x14400], R64 ;  /* 0x0144004014007388 */ /* 0x0001e40000000c00 */
.L_x_2853:
[----:B------:R-:W-:Y:S05]  /*12d10*/  BSYNC B2 ;  /* 0x0000000000027941 */ /* 0x000fea0003800000 */
.L_x_2852:
[----:B------:R-:W-:-:S13]  /*12d20*/  ISETP.GE.AND P0, PT, R214, R3, PT ;  /* 0x00000003d600720c */ /* 0x000fda0003f06270 */
[----:B------:R-:W-:Y:S05]  /*12d30*/  @P0 BRA `(.L_x_2851) ;  /* 0x0000000400800947 */ /* 0x000fea0003800000 */
[----:B0-----:R-:W2:Y:S04]  /*12d40*/  LDL R20, [R1+0x138] ;  /* 0x0001380001147983 */ /* 0x001ea80000100800 */
[----:B------:R-:W4:Y:S01]  /*12d50*/  LDL R86, [R1+0x1c8] ;  /* 0x0001c80001567983 */ /* 0x000f220000100800 */
        /* <DEDUP_REMOVED lines=21> */
[----:B------:R-:W-:-:S04]  /*12eb0*/  HADD2.F32 R20, -RZ, R120.H0_H0 ;  /* 0x20000078ff147230 */ /* 0x000fc80000004100 */
[----:B------:R-:W-:-:S05]  /*12ec0*/  IMAD R3, R3, 0x2, R23 ;  /* 0x0000000203037824 */ /* 0x000fca00078e0217 */
[----:B------:R-:W1:Y:S01]  /*12ed0*/  LDS.128 R56, [R3+0x14400] ;  /* 0x0144000003387984 */ /* 0x000e620000000c00 */
[--C-:B0-----:R-:W-:Y:S02]  /*12ee0*/  HADD2.F32 R76, -RZ, R65.reuse.H0_H0 ;  /* 0x20000041ff4c7230 */ /* 0x101fe40000004100 */
[----:B------:R-:W-:Y:S02]  /*12ef0*/  HADD2.F32 R65, -RZ, R65.H1_H1 ;  /* 0x30000041ff417230 */ /* 0x000fe40000004100 */
[----:B-1----:R-:W-:Y:S02]  /*12f00*/  HADD2.F32 R21, -RZ, R57.H0_H0 ;  /* 0x20000039ff157230 */ /* 0x002fe40000004100 */
[--C-:B------:R-:W-:Y:S02]  /*12f10*/  HADD2.F32 R81, -RZ, R58.reuse.H0_H0 ;  /* 0x2000003aff517230 */ /* 0x100fe40000004100 */
[----:B------:R-:W-:Y:S02]  /*12f20*/  HADD2.F32 R83, -RZ, R59.H0_H0 ;  /* 0x2000003bff537230 */ /* 0x000fe40000004100 */
[C---:B---3--:R-:W-:Y:S01]  /*12f30*/  FMUL.FTZ R77, R21.reuse, R20 ;  /* 0x00000014154d7220 */ /* 0x048fe20000410000 */
        /* <DEDUP_REMOVED lines=64> */
.L_x_2851:
[----:B------:R-:W-:Y:S05]  /*13340*/  BSYNC B1 ;  /* 0x0000000000017941 */ /* 0x000fea0003800000 */
.L_x_2850:
[----:B--2---:R-:W-:Y:S01]  /*13350*/  IADD3 R3, R225, 0x20, RZ ;  /* 0x00000020e1037810 */ /* 0x004fe20007ffe0ff */
[----:B------:R-:W-:Y:S03]  /*13360*/  BSSY B1, `(.L_x_2854) ;  /* 0x00000d2000017945 */ /* 0x000fe60003800000 */
[----:B------:R-:W-:-:S13]  /*13370*/  ISETP.GE.AND P0, PT, R3, R0, PT ;  /* 0x000000000300720c */ /* 0x000fda0003f06270 */
[----:B------:R-:W-:Y:S05]  /*13380*/  @P0 BRA `(.L_x_2855) ;  /* 0x0000000c003c0947 */ /* 0x000fea0003800000 */
[----:B---3--:R2:W5:Y:S01]  /*13390*/  LDL R77, [R1+0x64] ;  /* 0x00006400014d7983 */ /* 0x0085620000100800 */
[----:B------:R-:W3:Y:S01]  /*133a0*/  LDC R3, c[0x0][0x3f4] ;  /* 0x0000fd00ff037b82 */ /* 0x000ee20000000800 */
[C---:B------:R-:W-:Y:S01]  /*133b0*/  VIADD R78, R225.reuse, 0x20 ;  /* 0x00000020e14e7836 */ /* 0x040fe20000000000 */
[----:B------:R-:W-:Y:S01]  /*133c0*/  BSSY B2, `(.L_x_2856) ;  /* 0x000006a000027945 */ /* 0x000fe20003800000 */
[----:B------:R-:W-:Y:S02]  /*133d0*/  VIADD R79, R225, 0x20 ;  /* 0x00000020e14f7836 */ /* 0x000fe40000000000 */
[----:B------:R-:W-:-:S03]  /*133e0*/  IMAD.SHL.U32 R78, R78, 0x40, RZ ;  /* 0x000000404e4e7824 */ /* 0x000fc600078e00ff */
[----:B------:R-:W-:Y:S02]  /*133f0*/  SHF.L.U32 R79, R79, 0x6, RZ ;  /* 0x000000064f4f7819 */ /* 0x000fe400000006ff */
[----:B------:R-:W-:Y:S02]  /*13400*/  LOP3.LUT R78, R78, 0x1c0, RZ, 0xc0, !PT ;  /* 0x000001c04e4e7812 */ /* 0x000fe400078ec0ff */
[----:B------:R-:W-:Y:S02]  /*13410*/  LOP3.LUT R79, R79, 0x1c0, RZ, 0xc0, !PT ;  /* 0x000001c04f4f7812 */ /* 0x000fe400078ec0ff */
[----:B------:R-:W-:Y:S02]  /*13420*/  SHF.R.U32.HI R78, RZ, 0x3, R78 ;  /* 0x00000003ff4e7819 */ /* 0x000fe4000001164e */
[-C--:B---3--:R-:W-:Y:S02]  /*13430*/  ISETP.GE.AND P0, PT, R16, R3.reuse, PT ;  /* 0x000000031000720c */ /* 0x088fe40003f06270 */
[----:B------:R-:W-:-:S11]  /*13440*/  ISETP.GE.AND P1, PT, R214, R3, PT ;  /* 0x00000003d600720c */ /* 0x000fd60003f26270 */
[----:B--2---:R-:W-:Y:S05]  /*13450*/  @P0 BRA `(.L_x_2857) ;  /* 0x0000000400800947 */ /* 0x004fea0003800000 */
[----:B0-----:R-:W2:Y:S04]  /*13460*/  LDL R20, [R1+0x8c] ;  /* 0x00008c0001147983 */ /* 0x001ea80000100800 */
[----:B------:R-:W3:Y:S01]  /*13470*/  LDL R80, [R1+0x1c4] ;  /* 0x0001c40001507983 */ /* 0x000ee20000100800 */
[--C-:B------:R-:W-:Y:S01]  /*13480*/  HADD2.F32 R66, -RZ, R115.reuse.H0_H0 ;  /* 0x20000073ff427230 */ /* 0x100fe20000004100 */
[----:B------:R-:W-:Y:S01]  /*13490*/  SHF.R.U64 R48, R48, 0x10, R49 ;  /* 0x0000001030307819 */ /* 0x000fe20000001231 */
[----:B------:R-:W-:Y:S01]  /*134a0*/  HADD2.F32 R115, -RZ, R115.H1_H1 ;  /* 0x30000073ff737230 */ /* 0x000fe20000004100 */
[----:B------:R-:W-:Y:S01]  /*134b0*/  SHF.R.U64 R42, R42, 0x10, R43 ;  /* 0x000000102a2a7819 */ /* 0x000fe2000000122b */
[--C-:B------:R-:W-:Y:S02]  /*134c0*/  HADD2.F32 R70, -RZ, R116.reuse.H1_H1 ;  /* 0x30000074ff467230 */ /* 0x100fe40000004100 */
[----:B------:R-:W-:-:S02]  /*134d0*/  HADD2.F32 R116, -RZ, R116.H0_H0 ;  /* 0x20000074ff747230 */ /* 0x000fc40000004100 */
[----:B------:R-:W-:Y:S02]  /*134e0*/  HADD2.F32 R42, -RZ, R42.H0_H0 ;  /* 0x2000002aff2a7230 */ /* 0x000fe40000004100 */
[----:B------:R-:W-:Y:S01]  /*134f0*/  HADD2.F32 R48, -RZ, R48.H0_H0 ;  /* 0x20000030ff307230 */ /* 0x000fe20000004100 */
[----:B--2---:R-:W-:-:S04]  /*13500*/  LEA.HI R20, R3, R20, RZ, 0x1d ;  /* 0x0000001403147211 */ /* 0x004fc800078fe8ff */
[----:B-1----:R-:W-:Y:S01]  /*13510*/  SHF.R.S32.HI R21, RZ, 0x1f, R20 ;  /* 0x0000001fff157819 */ /* 0x002fe20000011414 */
[----:B------:R-:W-:Y:S01]  /*13520*/  IMAD.SHL.U32 R56, R20, 0x8, RZ ;  /* 0x0000000814387824 */ /* 0x000fe200078e00ff */
[----:B---3--:R-:W0:Y:S02]  /*13530*/  LDS.128 R60, [R80] ;  /* 0x00000000503c7984 */ /* 0x008e240000000c00 */
[----:B------:R-:W-:Y:S02]  /*13540*/  LEA.HI R21, R21, R20, RZ, 0x3 ;  /* 0x0000001415157211 */ /* 0x000fe400078f18ff */
[----:B------:R-:W-:-:S03]  /*13550*/  LOP3.LUT R56, R79, 0x38, R56, 0xf8, !PT ;  /* 0x000000384f387812 */ /* 0x000fc600078ef838 */
[----:B------:R-:W-:Y:S01]  /*13560*/  IMAD.SHL.U32 R21, R21, 0x400, RZ ;  /* 0x0000040015157824 */ /* 0x000fe200078e00ff */
[----:B------:R-:W-:-:S04]  /*13570*/  LOP3.LUT R56, R56, R78, RZ, 0x3c, !PT ;  /* 0x0000004e38387212 */ /* 0x000fc800078e3cff */
[----:B------:R-:W-:-:S04]  /*13580*/  LOP3.LUT R21, R21, 0x7fffe000, RZ, 0xc0, !PT ;  /* 0x7fffe00015157812 */ /* 0x000fc800078ec0ff */
[----:B-----5:R-:W-:Y:S01]  /*13590*/  IADD3 R20, R56, R21, R77 ;  /* 0x0000001538147210 */ /* 0x020fe20007ffe04d */
[--C-:B------:R-:W-:Y:S02]  /*135a0*/  HADD2.F32 R21, -RZ, R113.reuse.H0_H0 ;  /* 0x20000071ff157230 */ /* 0x100fe40000004100 */
[----:B------:R-:W-:Y:S02]  /*135b0*/  HADD2.F32 R113, -RZ, R113.H1_H1 ;  /* 0x30000071ff717230 */ /* 0x000fe40000004100 */
[----:B------:R-:W-:-:S05]  /*135c0*/  IMAD R20, R20, 0x2, R23 ;  /* 0x0000000214147824 */ /* 0x000fca00078e0217 */
[----:B------:R-:W1:Y:S01]  /*135d0*/  LDS.128 R56, [R20+0x14400] ;  /* 0x0144000014387984 */ /* 0x000e620000000c00 */
[----:B0-----:R-:W-:Y:S02]  /*135e0*/  HADD2.F32 R65, -RZ, R61.H0_H0 ;  /* 0x2000003dff417230 */ /* 0x001fe40000004100 */
[--C-:B------:R-:W-:Y:S02]  /*135f0*/  HADD2.F32 R69, -RZ, R62.reuse.H0_H0 ;  /* 0x2000003eff457230 */ /* 0x100fe40000004100 */
[----:B------:R-:W-:Y:S02]  /*13600*/  HADD2.F32 R62, -RZ, R62.H1_H1 ;  /* 0x3000003eff3e7230 */ /* 0x000fe40000004100 */
[----:B-1----:R-:W-:-:S05]  /*13610*/  HADD2.F32 R64, -RZ, R57.H0_H0 ;  /* 0x20000039ff407230 */ /* 0x002fca0000004100 */
[C---:B------:R-:W-:Y:S01]  /*13620*/  FMUL.FTZ R67, R64.reuse, R21 ;  /* 0x0000001540437220 */ /* 0x040fe20000410000 */
[----:B------:R-:W-:-:S03]  /*13630*/  FMUL.FTZ R68, R64, R66 ;  /* 0x0000004240447220 */ /* 0x000fc60000410000 */
[C---:B------:R-:W-:Y:S01]  /*13640*/  FFMA.FTZ R64, R65.reuse, R66, -R67 ;  /* 0x0000004241407223 */ /* 0x040fe20000010843 */
[----:B------:R-:W-:Y:S01]  /*13650*/  FFMA.FTZ R21, R65, R21, R68 ;  /* 0x0000001541157223 */ /* 0x000fe20000010044 */
[----:B------:R-:W-:Y:S01]  /*13660*/  SHF.R.U32.HI R65, RZ, 0x10, R41 ;  /* 0x00000010ff417819 */ /* 0x000fe20000011629 */
[----:B------:R-:W-:Y:S01]  /*13670*/  HADD2.F32 R66, -RZ, R57.H1_H1 ;  /* 0x30000039ff427230 */ /* 0x000fe20000004100 */
[----:B------:R-:W-:Y:S01]  /*13680*/  SHF.R.U32.HI R68, RZ, 0x10, R49 ;  /* 0x00000010ff447819 */ /* 0x000fe20000011631 */
[----:B------:R-:W-:Y:S01]  /*13690*/  HADD2.F32 R57, -RZ, R61.H1_H1 ;  /* 0x3000003dff397230 */ /* 0x000fe20000004100 */
[----:B------:R-:W-:Y:S01]  /*136a0*/  SHF.R.U64 R41, R40, 0x10, R41 ;  /* 0x0000001028297819 */ /* 0x000fe20000001229 */
[----:B------:R-:W-:Y:S01]  /*136b0*/  HADD2.F32 R65, -RZ, R65.H0_H0 ;  /* 0x20000041ff417230 */ /* 0x000fe20000004100 */
[----:B------:R-:W-:Y:S01]  /*136c0*/  SHF.R.U32.HI R40, RZ, 0x10, R43 ;  /* 0x00000010ff287819 */ /* 0x000fe2000001162b */
[----:B------:R-:W-:Y:S01]  /*136d0*/  HADD2.F32 R68, -RZ, R68.H0_H0 ;  /* 0x20000044ff447230 */ /* 0x000fe20000004100 */
[----:B------:R-:W-:Y:S01]  /*136e0*/  SHF.R.U64 R49, R50, 0x10, R51 ;  /* 0x0000001032317819 */ /* 0x000fe20000001233 */
[----:B------:R-:W-:-:S02]  /*136f0*/  HADD2.F32 R67, -RZ, R58.H0_H0 ;  /* 0x2000003aff437230 */ /* 0x000fc40000004100 */
[CC--:B------:R-:W-:Y:S01]  /*13700*/  FMUL.FTZ R61, R66.reuse, R65.reuse ;  /* 0x00000041423d7220 */ /* 0x0c0fe20000410000 */
[----:B------:R-:W-:Y:S01]  /*13710*/  SHF.R.U32.HI R50, RZ, 0x10, R51 ;  /* 0x00000010ff327819 */ /* 0x000fe20000011633 */
[-C--:B------:R-:W-:Y:S01]  /*13720*/  FMUL.FTZ R66, R66, R68.reuse ;  /* 0x0000004442427220 */ /* 0x080fe20000410000 */
[----:B------:R-:W-:Y:S02]  /*13730*/  HADD2.F32 R40, -RZ, R40.H0_H0 ;  /* 0x20000028ff287230 */ /* 0x000fe40000004100 */
[C---:B------:R-:W-:Y:S01]  /*13740*/  FFMA.FTZ R68, R57.reuse, R68, -R61 ;  /* 0x0000004439447223 */ /* 0x040fe2000001083d */
[----:B------:R-:W-:Y:S02]  /*13750*/  HADD2.F32 R61, -RZ, R60.H0_H0 ;  /* 0x2000003cff3d7230 */ /* 0x000fe40000004100 */
[----:B------:R-:W-:Y:S01]  /*13760*/  FFMA.FTZ R57, R57, R65, R66 ;  /* 0x0000004139397223 */ /* 0x000fe20000010042 */
[----:B------:R-:W-:Y:S02]  /*13770*/  HADD2.F32 R65, -RZ, R56.H0_H0 ;  /* 0x20000038ff417230 */ /* 0x000fe40000004100 */
[----:B------:R-:W-:Y:S01]  /*13780*/  FMUL.FTZ R76, R67, R70 ;  /* 0x00000046434c7220 */ /* 0x000fe20000410000 */
[----:B------:R-:W-:-:S02]  /*13790*/  HADD2.F32 R50, -RZ, R50.H0_H0 ;  /* 0x20000032ff327230 */ /* 0x000fc40000004100 */
[----:B------:R-:W-:Y:S02]  /*137a0*/  HADD2.F32 R56, -RZ, R56.H1_H1 ;  /* 0x30000038ff387230 */ /* 0x000fe40000004100 */
[C---:B------:R-:W-:Y:S01]  /*137b0*/  FMUL.FTZ R66, R65.reuse, R113 ;  /* 0x0000007141427220 */ /* 0x040fe20000410000 */
[-C--:B------:R-:W-:Y:S01]  /*137c0*/  FMUL.FTZ R65, R65, R115.reuse ;  /* 0x0000007341417220 */ /* 0x080fe20000410000 */
[----:B------:R-:W-:Y:S02]  /*137d0*/  HADD2.F32 R58, -RZ, R58.H1_H1 ;  /* 0x3000003aff3a7230 */ /* 0x000fe40000004100 */
[C---:B------:R-:W-:Y:S01]  /*137e0*/  FFMA.FTZ R66, R61.reuse, R115, -R66 ;  /* 0x000000733d427223 */ /* 0x040fe20000010842 */
[----:B------:R-:W-:Y:S01]  /*137f0*/  FFMA.FTZ R61, R61, R113, R65 ;  /* 0x000000713d3d7223 */ /* 0x000fe20000010041 */
[--C-:B------:R-:W-:Y:S02]  /*13800*/  HADD2.F32 R65, -RZ, R114.reuse.H1_H1 ;  /* 0x30000072ff417230 */ /* 0x100fe40000004100 */
[----:B------:R-:W-:-:S02]  /*13810*/  HADD2.F32 R114, -RZ, R114.H0_H0 ;  /* 0x20000072ff727230 */ /* 0x000fc40000004100 */
[----:B------:R-:W-:Y:S02]  /*13820*/  HADD2.F32 R41, -RZ, R41.H0_H0 ;  /* 0x20000029ff297230 */ /* 0x000fe40000004100 */
[-C--:B------:R-:W-:Y:S01]  /*13830*/  FMUL.FTZ R71, R67, R65.reuse ;  /* 0x0000004143477220 */ /* 0x080fe20000410000 */
[C---:B------:R-:W-:Y:S01]  /*13840*/  FFMA.FTZ R65, R69.reuse, R65, R76 ;  /* 0x0000004145417223 */ /* 0x040fe2000001004c */
[----:B------:R-:W-:Y:S02]  /*13850*/  HADD2.F32 R49, -RZ, R49.H0_H0 ;  /* 0x20000031ff317230 */ /* 0x000fe40000004100 */
[----:B------:R-:W-:Y:S01]  /*13860*/  FFMA.FTZ R67, R69, R70, -R71 ;  /* 0x0000004645437223 */ /* 0x000fe20000010847 */
[--C-:B------:R-:W-:Y:S02]  /*13870*/  HADD2.F32 R71, -RZ, R59.reuse.H0_H0 ;  /* 0x2000003bff477230 */ /* 0x100fe40000004100 */
[----:B------:R-:W-:Y:S02]  /*13880*/  HADD2.F32 R59, -RZ, R59.H1_H1 ;  /* 0x3000003bff3b7230 */ /* 0x000fe40000004100 */
[----:B------:R-:W-:-:S02]  /*13890*/  HADD2.F32 R69, -RZ, R63.H0_H0 ;  /* 0x2000003fff457230 */ /* 0x000fc40000004100 */
[----:B------:R-:W-:Y:S01]  /*138a0*/  FMUL.FTZ R70, R71, R114 ;  /* 0x0000007247467220 */ /* 0x000fe20000410000 */
[----:B------:R-:W-:Y:S02]  /*138b0*/  HADD2.F32 R63, -RZ, R63.H1_H1 ;  /* 0x3000003fff3f7230 */ /* 0x000fe40000004100 */
[C---:B------:R-:W-:Y:S01]  /*138c0*/  FMUL.FTZ R43, R59.reuse, R40 ;  /* 0x000000283b2b7220 */ /* 0x040fe20000410000 */
[----:B------:R-:W-:Y:S01]  /*138d0*/  FMUL.FTZ R59, R59, R50 ;  /* 0x000000323b3b7220 */ /* 0x000fe20000410000 */
[----:B------:R-:W-:Y:S02]  /*138e0*/  HADD2.F32 R60, -RZ, R60.H1_H1 ;  /* 0x3000003cff3c7230 */ /* 0x000fe40000004100 */
[----:B------:R-:W-:Y:S01]  /*138f0*/  FMUL.FTZ R71, R71, R116 ;  /* 0x0000007447477220 */ /* 0x000fe20000410000 */
[C---:B------:R-:W-:Y:S01]  /*13900*/  FFMA.FTZ R43, R63.reuse, R50, -R43 ;  /* 0x000000323f2b7223 */ /* 0x040fe2000001082b */
[----:B------:R-:W-:Y:S01]  /*13910*/  FFMA.FTZ R51, R63, R40, R59 ;  /* 0x000000283f337223 */ /* 0x000fe2000001003b */
[----:B------:R-:W-:Y:S01]  /*13920*/  FMUL.FTZ R40, R56, R41 ;  /* 0x0000002938287220 */ /* 0x000fe20000410000 */
[----:B------:R-:W-:Y:S01]  /*13930*/  FMUL.FTZ R50, R58, R42 ;  /* 0x0000002a3a327220 */ /* 0x000fe20000410000 */
[----:B------:R-:W-:Y:S01]  /*13940*/  FMUL.FTZ R56, R56, R48 ;  /* 0x0000003038387220 */ /* 0x000fe20000410000 */
[-C--:B------:R-:W-:Y:S01]  /*13950*/  FMUL.FTZ R58, R58, R49.reuse ;  /* 0x000000313a3a7220 */ /* 0x080fe20000410000 */
[C---:B------:R-:W-:Y:S01]  /*13960*/  FFMA.FTZ R70, R69.reuse, R116, -R70 ;  /* 0x0000007445467223 */ /* 0x040fe20000010846 */
[----:B------:R-:W-:Y:S01]  /*13970*/  FFMA.FTZ R40, R60, R48, -R40 ;  /* 0x000000303c287223 */ /* 0x000fe20000010828 */
        /* <DEDUP_REMOVED lines=14> */
.L_x_2857:
[----:B------:R-:W-:Y:S05]  /*13a60*/  BSYNC B2 ;  /* 0x0000000000027941 */ /* 0x000fea0003800000 */
.L_x_2856:
[----:B------:R-:W-:Y:S05]  /*13a70*/  @P1 BRA `(.L_x_2855) ;  /* 0x0000000400801947 */ /* 0x000fea0003800000 */
[----:B0-2---:R-:W2:Y:S04]  /*13a80*/  LDL R20, [R1+0x138] ;  /* 0x0001380001147983 */ /* 0x005ea80000100800 */
[----:B------:R-:W3:Y:S01]  /*13a90*/  LDL R65, [R1+0x1c0] ;  /* 0x0001c00001417983 */ /* 0x000ee20000100800 */
[----:B------:R-:W-:Y:S01]  /*13aa0*/  HADD2.F32 R60, -RZ, R112.H1_H1 ;  /* 0x30000070ff3c7230 */ /* 0x000fe20000004100 */
[----:B------:R-:W-:Y:S01]  /*13ab0*/  SHF.R.U64 R46, R46, 0x10, R47 ;  /* 0x000000102e2e7819 */ /* 0x000fe2000000122f */
[----:B------:R-:W-:Y:S02]  /*13ac0*/  HADD2.F32 R58, -RZ, R110.H1_H1 ;  /* 0x3000006eff3a7230 */ /* 0x000fe40000004100 */
[----:B------:R-:W-:Y:S02]  /*13ad0*/  HADD2.F32 R112, -RZ, R112.H0_H0 ;  /* 0x20000070ff707230 */ /* 0x000fe40000004100 */
[----:B------:R-:W-:-:S02]  /*13ae0*/  HADD2.F32 R110, -RZ, R110.H0_H0 ;  /* 0x2000006eff6e7230 */ /* 0x000fc40000004100 */
[----:B------:R-:W-:Y:S01]  /*13af0*/  HADD2.F32 R46, -RZ, R46.H0_H0 ;  /* 0x2000002eff2e7230 */ /* 0x000fe20000004100 */
[----:B--2---:R-:W-:-:S04]  /*13b00*/  LEA.HI R20, R3, R20, RZ, 0x1d ;  /* 0x0000001403147211 */ /* 0x004fc800078fe8ff */
[----:B-1----:R-:W-:Y:S01]  /*13b10*/  SHF.R.S32.HI R21, RZ, 0x1f, R20 ;  /* 0x0000001fff157819 */ /* 0x002fe20000011414 */
[----:B---3--:R-:W0:Y:S01]  /*13b20*/  LDS.128 R40, [R65] ;  /* 0x0000000041287984 */ /* 0x008e220000000c00 */
[----:B------:R-:W-:Y:S02]  /*13b30*/  SHF.L.U32 R3, R20, 0x3, RZ ;  /* 0x0000000314037819 */ /* 0x000fe400000006ff */
[----:B------:R-:W-:Y:S02]  /*13b40*/  LEA.HI R21, R21, R20, RZ, 0x3 ;  /* 0x0000001415157211 */ /* 0x000fe400078f18ff */
[----:B------:R-:W-:-:S03]  /*13b50*/  LOP3.LUT R3, R79, 0x38, R3, 0xf8, !PT ;  /* 0x000000384f037812 */ /* 0x000fc600078ef803 */
[----:B------:R-:W-:Y:S01]  /*13b60*/  IMAD.SHL.U32 R20, R21, 0x400, RZ ;  /* 0x0000040015147824 */ /* 0x000fe200078e00ff */
[----:B------:R-:W-:Y:S02]  /*13b70*/  LOP3.LUT R3, R3, R78, RZ, 0x3c, !PT ;  /* 0x0000004e03037212 */ /* 0x000fe400078e3cff */
[--C-:B------:R-:W-:Y:S02]  /*13b80*/  SHF.R.U64 R21, R44, 0x10, R45.reuse ;  /* 0x000000102c157819 */ /* 0x100fe4000000122d */
[----:B------:R-:W-:Y:S02]  /*13b90*/  LOP3.LUT R20, R20, 0x7fffe000, RZ, 0xc0, !PT ;  /* 0x7fffe00014147812 */ /* 0x000fe400078ec0ff */
[----:B------:R-:W-:Y:S01]  /*13ba0*/  SHF.R.U32.HI R44, RZ, 0x10, R45 ;  /* 0x00000010ff2c7819 */ /* 0x000fe2000001162d */
[----:B------:R-:W-:Y:S01]  /*13bb0*/  HADD2.F32 R21, -RZ, R21.H0_H0 ;  /* 0x20000015ff157230 */ /* 0x000fe20000004100 */
[----:B-----5:R-:W-:Y:S02]  /*13bc0*/  IADD3 R3, R3, R20, R77 ;  /* 0x0000001403037210 */ /* 0x020fe40007ffe04d */
[--C-:B------:R-:W-:Y:S01]  /*13bd0*/  SHF.R.U64 R20, R52, 0x10, R53.reuse ;  /* 0x0000001034147819 */ /* 0x100fe20000001235 */
[----:B------:R-:W-:Y:S01]  /*13be0*/  HADD2.F32 R44, -RZ, R44.H0_H0 ;  /* 0x2000002cff2c7230 */ /* 0x000fe20000004100 */
[----:B------:R-:W-:Y:S01]  /*13bf0*/  SHF.R.U32.HI R52, RZ, 0x10, R53 ;  /* 0x00000010ff347819 */ /* 0x000fe20000011635 */
[----:B------:R-:W-:Y:S01]  /*13c00*/  IMAD R3, R3, 0x2, R23 ;  /* 0x0000000203037824 */ /* 0x000fe200078e0217 */
[----:B------:R-:W-:Y:S01]  /*13c10*/  SHF.R.U32.HI R53, RZ, 0x10, R47 ;  /* 0x00000010ff357819 */ /* 0x000fe2000001162f */
[----:B------:R-:W-:Y:S01]  /*13c20*/  HADD2.F32 R20, -RZ, R20.H0_H0 ;  /* 0x20000014ff147230 */ /* 0x000fe20000004100 */
[--C-:B------:R-:W-:Y:S01]  /*13c30*/  SHF.R.U64 R45, R54, 0x10, R55.reuse ;  /* 0x00000010362d7819 */ /* 0x100fe20000001237 */
[----:B------:R-:W-:Y:S01]  /*13c40*/  HADD2.F32 R52, -RZ, R52.H0_H0 ;  /* 0x20000034ff347230 */ /* 0x000fe20000004100 */
[----:B------:R-:W1:Y:S01]  /*13c50*/  LDS.128 R48, [R3+0x14400] ;  /* 0x0144000003307984 */ /* 0x000e620000000c00 */
[----:B------:R-:W-:Y:S01]  /*13c60*/  SHF.R.U32.HI R54, RZ, 0x10, R55 ;  /* 0x00000010ff367819 */ /* 0x000fe20000011637 */
[----:B------:R-:W-:-:S02]  /*13c70*/  HADD2.F32 R53, -RZ, R53.H0_H0 ;  /* 0x20000035ff357230 */ /* 0x000fc40000004100 */
[----:B------:R-:W-:Y:S02]  /*13c80*/  HADD2.F32 R45, -RZ, R45.H0_H0 ;  /* 0x2000002dff2d7230 */ /* 0x000fe40000004100 */
[----:B------:R-:W-:Y:S02]  /*13c90*/  HADD2.F32 R54, -RZ, R54.H0_H0 ;  /* 0x20000036ff367230 */ /* 0x000fe40000004100 */
[--C-:B0-----:R-:W-:Y:S02]  /*13ca0*/  HADD2.F32 R47, -RZ, R41.reuse.H0_H0 ;  /* 0x20000029ff2f7230 */ /* 0x101fe40000004100 */
[----:B------:R-:W-:Y:S02]  /*13cb0*/  HADD2.F32 R55, -RZ, R41.H1_H1 ;  /* 0x30000029ff377230 */ /* 0x000fe40000004100 */
[----:B------:R-:W-:Y:S02]  /*13cc0*/  HADD2.F32 R41, -RZ, R40.H0_H0 ;  /* 0x20000028ff297230 */ /* 0x000fe40000004100 */
[----:B------:R-:W-:-:S02]  /*13cd0*/  HADD2.F32 R56, -RZ, R42.H0_H0 ;  /* 0x2000002aff387230 */ /* 0x000fc40000004100 */
[--C-:B------:R-:W-:Y:S02]  /*13ce0*/  HADD2.F32 R57, -RZ, R43.reuse.H0_H0 ;  /* 0x2000002bff397230 */ /* 0x100fe40000004100 */
[----:B------:R-:W-:Y:S02]  /*13cf0*/  HADD2.F32 R43, -RZ, R43.H1_H1 ;  /* 0x3000002bff2b7230 */ /* 0x000fe40000004100 */
[----:B------:R-:W-:Y:S02]  /*13d00*/  HADD2.F32 R40, -RZ, R40.H1_H1 ;  /* 0x30000028ff287230 */ /* 0x000fe40000004100 */
[----:B------:R-:W-:Y:S02]  /*13d10*/  HADD2.F32 R42, -RZ, R42.H1_H1 ;  /* 0x3000002aff2a7230 */ /* 0x000fe40000004100 */
[--C-:B-1----:R-:W-:Y:S02]  /*13d20*/  HADD2.F32 R59, -RZ, R49.reuse.H0_H0 ;  /* 0x20000031ff3b7230 */ /* 0x102fe40000004100 */
[----:B------:R-:W-:-:S02]  /*13d30*/  HADD2.F32 R61, -RZ, R49.H1_H1 ;  /* 0x30000031ff3d7230 */ /* 0x000fc40000004100 */
[----:B------:R-:W-:Y:S02]  /*13d40*/  HADD2.F32 R49, -RZ, R48.H0_H0 ;  /* 0x20000030ff317230 */ /* 0x000fe40000004100 */
[C---:B------:R-:W-:Y:S01]  /*13d50*/  FMUL.FTZ R63, R59.reuse, R60 ;  /* 0x0000003c3b3f7220 */ /* 0x040fe20000410000 */
[-C--:B------:R-:W-:Y:S01]  /*13d60*/  FMUL.FTZ R59, R59, R58.reuse ;  /* 0x0000003a3b3b7220 */ /* 0x080fe20000410000 */
[----:B------:R-:W-:Y:S02]  /*13d70*/  HADD2.F32 R62, -RZ, R50.H0_H0 ;  /* 0x20000032ff3e7230 */ /* 0x000fe40000004100 */
[----:B------:R-:W-:Y:S01]  /*13d80*/  FFMA.FTZ R63, R47, R58, -R63 ;  /* 0x0000003a2f3f7223 */ /* 0x000fe2000001083f */
[----:B------:R-:W-:Y:S01]  /*13d90*/  FMUL.FTZ R58, R61, R44 ;  /* 0x0000002c3d3a7220 */ /* 0x000fe20000410000 */
[----:B------:R-:W-:Y:S01]  /*13da0*/  FFMA.FTZ R59, R47, R60, R59 ;  /* 0x0000003c2f3b7223 */ /* 0x000fe2000001003b */
[----:B------:R-:W-:Y:S01]  /*13db0*/  FMUL.FTZ R61, R61, R52 ;  /* 0x000000343d3d7220 */ /* 0x000fe20000410000 */
[----:B------:R-:W-:Y:S01]  /*13dc0*/  FMUL.FTZ R47, R49, R112 ;  /* 0x00000070312f7220 */ /* 0x000fe20000410000 */
[----:B------:R-:W-:Y:S01]  /*13dd0*/  FFMA.FTZ R58, R55, R52, -R58 ;  /* 0x00000034373a7223 */ /* 0x000fe2000001083a */
[----:B------:R-:W-:-:S02]  /*13de0*/  HADD2.F32 R52, -RZ, R111.H0_H0 ;  /* 0x2000006fff347230 */ /* 0x000fc40000004100 */
[----:B------:R-:W-:Y:S01]  /*13df0*/  FMUL.FTZ R49, R49, R110 ;  /* 0x0000006e31317220 */ /* 0x000fe20000410000 */
[----:B------:R-:W-:Y:S01]  /*13e00*/  FFMA.FTZ R61, R55, R44, R61 ;  /* 0x0000002c373d7223 */ /* 0x000fe2000001003d */
[C---:B------:R-:W-:Y:S01]  /*13e10*/  FFMA.FTZ R110, R41.reuse, R110, -R47 ;  /* 0x0000006e296e7223 */ /* 0x040fe2000001082f */
[----:B------:R-:W-:Y:S02]  /*13e20*/  HADD2.F32 R64, -RZ, R51.H0_H0 ;  /* 0x20000033ff407230 */ /* 0x000fe40000004100 */
[----:B------:R-:W-:Y:S01]  /*13e30*/  FFMA.FTZ R44, R41, R112, R49 ;  /* 0x00000070292c7223 */ /* 0x000fe20000010031 */
[----:B------:R-:W-:Y:S02]  /*13e40*/  HADD2.F32 R47, -RZ, R109.H0_H0 ;  /* 0x2000006dff2f7230 */ /* 0x000fe40000004100 */
[----:B------:R-:W-:Y:S01]  /*13e50*/  FMUL.FTZ R49, R62, R52 ;  /* 0x000000343e317220 */ /* 0x000fe20000410000 */
[----:B------:R-:W-:Y:S02]  /*13e60*/  HADD2.F32 R51, -RZ, R51.H1_H1 ;  /* 0x30000033ff337230 */ /* 0x000fe40000004100 */
[----:B------:R-:W-:-:S02]  /*13e70*/  HADD2.F32 R48, -RZ, R48.H1_H1 ;  /* 0x30000030ff307230 */ /* 0x000fc40000004100 */
[-C--:B------:R-:W-:Y:S01]  /*13e80*/  FMUL.FTZ R62, R62, R47.reuse ;  /* 0x0000002f3e3e7220 */ /* 0x080fe20000410000 */
[C---:B------:R-:W-:Y:S01]  /*13e90*/  FFMA.FTZ R49, R56.reuse, R47, -R49 ;  /* 0x0000002f38317223 */ /* 0x040fe20000010831 */
[----:B------:R-:W-:Y:S02]  /*13ea0*/  HADD2.F32 R111, -RZ, R111.H1_H1 ;  /* 0x3000006fff6f7230 */ /* 0x000fe40000004100 */
[C---:B------:R-:W-:Y:S01]  /*13eb0*/  FMUL.FTZ R47, R51.reuse, R53 ;  /* 0x00000035332f7220 */ /* 0x040fe20000410000 */
[----:B------:R-:W-:Y:S02]  /*13ec0*/  HADD2.F32 R50, -RZ, R50.H1_H1 ;  /* 0x30000032ff327230 */ /* 0x000fe40000004100 */
[----:B------:R-:W-:Y:S01]  /*13ed0*/  FMUL.FTZ R51, R51, R54 ;  /* 0x0000003633337220 */ /* 0x000fe20000410000 */
[----:B------:R-:W-:Y:S02]  /*13ee0*/  HADD2.F32 R109, -RZ, R109.H1_H1 ;  /* 0x3000006dff6d7230 */ /* 0x000fe40000004100 */
[----:B------:R-:W-:Y:S01]  /*13ef0*/  FFMA.FTZ R62, R56, R52, R62 ;  /* 0x00000034383e7223 */ /* 0x000fe2000001003e */
[----:B------:R-:W-:Y:S01]  /*13f00*/  FMUL.FTZ R52, R48, R21 ;  /* 0x0000001530347220 */ /* 0x000fe20000410000 */
[----:B------:R-:W-:Y:S01]  /*13f10*/  FMUL.FTZ R41, R64, R111 ;  /* 0x0000006f40297220 */ /* 0x000fe20000410000 */
[C---:B------:R-:W-:Y:S01]  /*13f20*/  FFMA.FTZ R47, R43.reuse, R54, -R47 ;  /* 0x000000362b2f7223 */ /* 0x040fe2000001082f */
[----:B------:R-:W-:Y:S01]  /*13f30*/  FFMA.FTZ R51, R43, R53, R51 ;  /* 0x000000352b337223 */ /* 0x000fe20000010033 */
[----:B------:R-:W-:Y:S01]  /*13f40*/  FMUL.FTZ R48, R48, R20 ;  /* 0x0000001430307220 */ /* 0x000fe20000410000 */
[----:B------:R-:W-:Y:S01]  /*13f50*/  FMUL.FTZ R43, R50, R46 ;  /* 0x0000002e322b7220 */ /* 0x000fe20000410000 */
[----:B------:R-:W-:Y:S01]  /*13f60*/  FMUL.FTZ R64, R64, R109 ;  /* 0x0000006d40407220 */ /* 0x000fe20000410000 */
[----:B------:R-:W-:Y:S01]  /*13f70*/  FMUL.FTZ R50, R50, R45 ;  /* 0x0000002d32327220 */ /* 0x000fe20000410000 */
[C---:B------:R-:W-:Y:S01]  /*13f80*/  FFMA.FTZ R41, R57.reuse, R109, -R41 ;  /* 0x0000006d39297223 */ /* 0x040fe20000010829 */
[C---:B------:R-:W-:Y:S01]  /*13f90*/  FFMA.FTZ R21, R40.reuse, R21, R48 ;  /* 0x0000001528157223 */ /* 0x040fe20000010030 */
[----:B------:R-:W-:Y:S01]  /*13fa0*/  FFMA.FTZ R20, R40, R20, -R52 ;  /* 0x0000001428147223 */ /* 0x000fe20000010834 */
        /* <DEDUP_REMOVED lines=13> */
.L_x_2855:
[----:B------:R-:W-:Y:S05]  /*14080*/  BSYNC B1 ;  /* 0x0000000000017941 */ /* 0x000fea0003800000 */
.L_x_2854:
[----:B----4-:R-:W-:Y:S01]  /*14090*/  VIADD R3, R225, 0x40 ;  /* 0x00000040e1037836 */ /* 0x010fe20000000000 */
[----:B------:R-:W-:Y:S04]  /*140a0*/  BSSY B1, `(.L_x_2858) ;  /* 0x00000dd000017945 */ /* 0x000fe80003800000 */
[----:B------:R-:W-:-:S13]  /*140b0*/  ISETP.GE.AND P0, PT, R3, R0, PT ;  /* 0x000000000300720c */ /* 0x000fda0003f06270 */
[----:B------:R-:W-:Y:S05]  /*140c0*/  @P0 BRA `(.L_x_2859) ;  /* 0x0000000c00680947 */ /* 0x000fea0003800000 */
[----:B0-----:R0:W5:Y:S01]  /*140d0*/  LDL R59, [R1+0x60] ;  /* 0x00006000013b7983 */ /* 0x0011620000100800 */
[----:B------:R-:W4:Y:S01]  /*140e0*/  LDC R3, c[0x0][0x3f4] ;  /* 0x0000fd00ff037b82 */ /* 0x000f220000000800 */
[C---:B------:R-:W-:Y:S01]  /*140f0*/  IADD3 R61, R225.reuse, 0x40, RZ ;  /* 0x00000040e13d7810 */ /* 0x040fe20007ffe0ff */
[----:B------:R-:W-:Y:S01]  /*14100*/  VIADD R63, R225, 0x40 ;  /* 0x00000040e13f7836 */ /* 0x000fe20000000000 */
[----:B------:R-:W-:Y:S03]  /*14110*/  BSSY B2, `(.L_x_2860) ;  /* 0x0000069000027945 */ /* 0x000fe60003800000 */
[----:B------:R-:W-:Y:S02]  /*14120*/  IMAD.SHL.U32 R61, R61, 0x40, RZ ;  /* 0x000000403d3d7824 */ /* 0x000fe400078e00ff */
[----:B------:R-:W-:-:S03]  /*14130*/  IMAD.SHL.U32 R63, R63, 0x40, RZ ;  /* 0x000000403f3f7824 */ /* 0x000fc600078e00ff */
[----:B------:R-:W-:Y:S02]  /*14140*/  LOP3.LUT R61, R61, 0x1c0, RZ, 0xc0, !PT ;  /* 0x000001c03d3d7812 */ /* 0x000fe400078ec0ff */
[----:B------:R-:W-:Y:S02]  /*14150*/  LOP3.LUT R63, R63, 0x1c0, RZ, 0xc0, !PT ;  /* 0x000001c03f3f7812 */ /* 0x000fe400078ec0ff */
[----:B------:R-:W-:Y:S02]  /*14160*/  SHF.R.U32.HI R61, RZ, 0x3, R61 ;  /* 0x00000003ff3d7819 */ /* 0x000fe4000001163d */
[-C--:B----4-:R-:W-:Y:S02]  /*14170*/  ISETP.GE.AND P0, PT, R16, R3.reuse, PT ;  /* 0x000000031000720c */ /* 0x090fe40003f06270 */
[----:B------:R-:W-:-:S11]  /*14180*/  ISETP.GE.AND P1, PT, R214, R3, PT ;  /* 0x00000003d600720c */ /* 0x000fd60003f26270 */
[----:B0-----:R-:W-:Y:S05]  /*14190*/  @P0 BRA `(.L_x_2861) ;  /* 0x0000000400800947 */ /* 0x001fea0003800000 */
[----:B--2---:R-:W2:Y:S04]  /*141a0*/  LDL R20, [R1+0x8c] ;  /* 0x00008c0001147983 */ /* 0x004ea80000100800 */
[----:B------:R-:W4:Y:S01]  /*141b0*/  LDL R65, [R1+0x1bc] ;  /* 0x0001bc0001417983 */ /* 0x000f220000100800 */
[--C-:B------:R-:W-:Y:S01]  /*141c0*/  HADD2.F32 R53, -RZ, R106.reuse.H1_H1 ;  /* 0x3000006aff357230 */ /* 0x100fe20000004100 */
[----:B------:R-:W-:Y:S01]  /*141d0*/  SHF.R.U64 R30, R30, 0x10, R31 ;  /* 0x000000101e1e7819 */ /* 0x000fe2000000121f */
[--C-:B------:R-:W-:Y:S02]  /*141e0*/  HADD2.F32 R51, -RZ, R107.reuse.H1_H1 ;  /* 0x3000006bff337230 */ /* 0x100fe40000004100 */
[----:B------:R-:W-:Y:S02]  /*141f0*/  HADD2.F32 R106, -RZ, R106.H0_H0 ;  /* 0x2000006aff6a7230 */ /* 0x000fe40000004100 */
[----:B------:R-:W-:Y:S01]  /*14200*/  HADD2.F32 R107, -RZ, R107.H0_H0 ;  /* 0x2000006bff6b7230 */ /* 0x000fe20000004100 */
[----:B--2---:R-:W-:-:S04]  /*14210*/  LEA.HI R20, R3, R20, RZ, 0x1d ;  /* 0x0000001403147211 */ /* 0x004fc800078fe8ff */
[----:B------:R-:W-:Y:S02]  /*14220*/  SHF.R.S32.HI R41, RZ, 0x1f, R20 ;  /* 0x0000001fff297819 */ /* 0x000fe40000011414 */
[----:B-1----:R-:W-:Y:S02]  /*14230*/  SHF.L.U32 R21, R20, 0x3, RZ ;  /* 0x0000000314157819 */ /* 0x002fe400000006ff */
[----:B------:R-:W-:Y:S02]  /*14240*/  LEA.HI R41, R41, R20, RZ, 0x3 ;  /* 0x0000001429297211 */ /* 0x000fe400078f18ff */
[----:B------:R-:W-:-:S03]  /*14250*/  LOP3.LUT R20, R63, 0x38, R21, 0xf8, !PT ;  /* 0x000000383f147812 */ /* 0x000fc600078ef815 */
[----:B------:R-:W-:Y:S01]  /*14260*/  IMAD.SHL.U32 R41, R41, 0x400, RZ ;  /* 0x0000040029297824 */ /* 0x000fe200078e00ff */
[----:B------:R-:W-:-:S04]  /*14270*/  LOP3.LUT R20, R20, R61, RZ, 0x3c, !PT ;  /* 0x0000003d14147212 */ /* 0x000fc800078e3cff */
[----:B------:R-:W-:Y:S02]  /*14280*/  LOP3.LUT R21, R41, 0x7fffe000, RZ, 0xc0, !PT ;  /* 0x7fffe00029157812 */ /* 0x000fe400078ec0ff */
[----:B----4-:R-:W0:Y:S02]  /*14290*/  LDS.128 R40, [R65] ;  /* 0x0000000041287984 */ /* 0x010e240000000c00 */
[----:B-----5:R-:W-:Y:S02]  /*142a0*/  IADD3 R20, R20, R21, R59 ;  /* 0x0000001514147210 */ /* 0x020fe40007ffe03b */
[----:B------:R-:W-:Y:S02]  /*142b0*/  SHF.R.U64 R21, R28, 0x10, R29 ;  /* 0x000000101c157819 */ /* 0x000fe4000000121d */
[----:B------:R-:W-:Y:S01]  /*142c0*/  SHF.R.U64 R28, R32, 0x10, R33 ;  /* 0x00000010201c7819 */ /* 0x000fe20000001221 */
[----:B------:R-:W-:Y:S01]  /*142d0*/  IMAD R20, R20, 0x2, R23 ;  /* 0x0000000214147824 */ /* 0x000fe200078e0217 */
[----:B------:R-:W-:Y:S01]  /*142e0*/  SHF.R.U32.HI R32, RZ, 0x10, R33 ;  /* 0x00000010ff207819 */ /* 0x000fe20000011621 */
[----:B------:R-:W-:Y:S01]  /*142f0*/  HADD2.F32 R21, -RZ, R21.H0_H0 ;  /* 0x20000015ff157230 */ /* 0x000fe20000004100 */
[----:B------:R-:W-:-:S02]  /*14300*/  SHF.R.U32.HI R33, RZ, 0x10, R31 ;  /* 0x00000010ff217819 */ /* 0x000fc4000001161f */
[----:B------:R-:W1:Y:S01]  /*14310*/  LDS.128 R44, [R20+0x14400] ;  /* 0x01440000142c7984 */ /* 0x000e620000000c00 */
[----:B------:R-:W-:Y:S01]  /*14320*/  SHF.R.U32.HI R29, RZ, 0x10, R29 ;  /* 0x00000010ff1d7819 */ /* 0x000fe2000001161d */
[----:B------:R-:W-:Y:S01]  /*14330*/  HADD2.F32 R32, -RZ, R32.H0_H0 ;  /* 0x20000020ff207230 */ /* 0x000fe20000004100 */
[--C-:B------:R-:W-:Y:S01]  /*14340*/  SHF.R.U64 R31, R34, 0x10, R35.reuse ;  /* 0x00000010221f7819 */ /* 0x100fe20000001223 */
[----:B------:R-:W-:Y:S01]  /*14350*/  HADD2.F32 R62, -RZ, R33.H0_H0 ;  /* 0x20000021ff3e7230 */ /* 0x000fe20000004100 */
[----:B------:R-:W-:Y:S01]  /*14360*/  SHF.R.U32.HI R35, RZ, 0x10, R35 ;  /* 0x00000010ff237819 */ /* 0x000fe20000011623 */
[----:B------:R-:W-:Y:S02]  /*14370*/  HADD2.F32 R29, -RZ, R29.H0_H0 ;  /* 0x2000001dff1d7230 */ /* 0x000fe40000004100 */
        /* <DEDUP_REMOVED lines=11> */
[-C--:B------:R-:W-:Y:S01]  /*14430*/  FMUL.FTZ R52, R52, R51.reuse ;  /* 0x0000003334347220 */ /* 0x080fe20000410000 */
[----:B------:R-:W-:Y:S02]  /*14440*/  HADD2.F32 R45, -RZ, R44.H0_H0 ;  /* 0x2000002cff2d7230 */ /* 0x000fe40000004100 */
[----:B------:R-:W-:Y:S01]  /*14450*/  FFMA.FTZ R56, R34, R51, -R56 ;  /* 0x0000003322387223 */ /* 0x000fe20000010838 */
[C---:B------:R-:W-:Y:S01]  /*14460*/  FMUL.FTZ R51, R54.reuse, R32 ;  /* 0x0000002036337220 */ /* 0x040fe20000410000 */
[----:B------:R-:W-:Y:S01]  /*14470*/  FMUL.FTZ R54, R54, R29 ;  /* 0x0000001d36367220 */ /* 0x000fe20000410000 */
[----:B------:R-:W-:-:S02]  /*14480*/  HADD2.F32 R57, -RZ, R47.H0_H0 ;  /* 0x2000002fff397230 */ /* 0x000fc40000004100 */
[----:B------:R-:W-:Y:S01]  /*14490*/  FFMA.FTZ R52, R34, R53, R52 ;  /* 0x0000003522347223 */ /* 0x000fe20000010034 */
[C---:B------:R-:W-:Y:S01]  /*144a0*/  FFMA.FTZ R29, R48.reuse, R29, -R51 ;  /* 0x0000001d301d7223 */ /* 0x040fe20000010833 */
[--C-:B------:R-:W-:Y:S02]  /*144b0*/  HADD2.F32 R51, -RZ, R105.reuse.H0_H0 ;  /* 0x20000069ff337230 */ /* 0x100fe40000004100 */
[----:B------:R-:W-:Y:S01]  /*144c0*/  FFMA.FTZ R54, R48, R32, R54 ;  /* 0x0000002030367223 */ /* 0x000fe20000010036 */
[--C-:B------:R-:W-:Y:S02]  /*144d0*/  HADD2.F32 R48, -RZ, R108.reuse.H0_H0 ;  /* 0x2000006cff307230 */ /* 0x100fe40000004100 */
[----:B------:R-:W-:Y:S01]  /*144e0*/  FMUL.FTZ R34, R45, R106 ;  /* 0x0000006a2d227220 */ /* 0x000fe20000410000 */
[----:B------:R-:W-:Y:S02]  /*144f0*/  HADD2.F32 R108, -RZ, R108.H1_H1 ;  /* 0x3000006cff6c7230 */ /* 0x000fe40000004100 */
[----:B------:R-:W-:Y:S01]  /*14500*/  FMUL.FTZ R58, R55, R51 ;  /* 0x00000033373a7220 */ /* 0x000fe20000410000 */
[----:B------:R-:W-:-:S02]  /*14510*/  HADD2.F32 R105, -RZ, R105.H1_H1 ;  /* 0x30000069ff697230 */ /* 0x000fc40000004100 */
[-C--:B------:R-:W-:Y:S01]  /*14520*/  FMUL.FTZ R60, R55, R48.reuse ;  /* 0x00000030373c7220 */ /* 0x080fe20000410000 */
[----:B------:R-:W-:Y:S02]  /*14530*/  HADD2.F32 R47, -RZ, R47.H1_H1 ;  /* 0x3000002fff2f7230 */ /* 0x000fe40000004100 */
[----:B------:R-:W-:Y:S01]  /*14540*/  FFMA.FTZ R48, R49, R48, -R58 ;  /* 0x0000003031307223 */ /* 0x000fe2000001083a */
[----:B------:R-:W-:Y:S01]  /*14550*/  FMUL.FTZ R45, R45, R107 ;  /* 0x0000006b2d2d7220 */ /* 0x000fe20000410000 */
[----:B------:R-:W-:Y:S02]  /*14560*/  HADD2.F32 R58, -RZ, R35.H0_H0 ;  /* 0x20000023ff3a7230 */ /* 0x000fe40000004100 */
[C---:B------:R-:W-:Y:S01]  /*14570*/  FMUL.FTZ R33, R57.reuse, R105 ;  /* 0x0000006939217220 */ /* 0x040fe20000410000 */
[----:B------:R-:W-:Y:S01]  /*14580*/  FMUL.FTZ R64, R57, R108 ;  /* 0x0000006c39407220 */ /* 0x000fe20000410000 */
[C---:B------:R-:W-:Y:S01]  /*14590*/  FFMA.FTZ R34, R41.reuse, R107, -R34 ;  /* 0x0000006b29227223 */ /* 0x040fe20000010822 */
[----:B------:R-:W-:Y:S01]  /*145a0*/  FFMA.FTZ R32, R41, R106, R45 ;  /* 0x0000006a29207223 */ /* 0x000fe2000001002d */
[C---:B------:R-:W-:Y:S01]  /*145b0*/  FFMA.FTZ R108, R50.reuse, R108, -R33 ;  /* 0x0000006c326c7223 */ /* 0x040fe20000010821 */
[----:B------:R-:W-:Y:S01]  /*145c0*/  FFMA.FTZ R35, R50, R105, R64 ;  /* 0x0000006932237223 */ /* 0x000fe20000010040 */
[----:B------:R-:W-:-:S02]  /*145d0*/  HADD2.F32 R44, -RZ, R44.H1_H1 ;  /* 0x3000002cff2c7230 */ /* 0x000fc40000004100 */
[C---:B------:R-:W-:Y:S01]  /*145e0*/  FMUL.FTZ R66, R47.reuse, R58 ;  /* 0x0000003a2f427220 */ /* 0x040fe20000410000 */
        /* <DEDUP_REMOVED lines=27> */
.L_x_2861:
[----:B------:R-:W-:Y:S05]  /*147a0*/  BSYNC B2 ;  /* 0x0000000000027941 */ /* 0x000fea0003800000 */
.L_x_2860:
[----:B------:R-:W-:Y:S05]  /*147b0*/  @P1 BRA `(.L_x_2859) ;  /* 0x0000000400ac1947 */ /* 0x000fea0003800000 */
[----:B-1----:R-:W4:Y:S04]  /*147c0*/  LDL R21, [R1+0x138] ;  /* 0x0001380001157983 */ /* 0x002f280000100800 */
[----:B0-2---:R-:W2:Y:S01]  /*147d0*/  LDL R20, [R1+0x128] ;  /* 0x0001280001147983 */ /* 0x005ea20000100800 */
[----:B------:R-:W-:Y:S01]  /*147e0*/  SHF.R.U32.HI R41, RZ, 0x10, R37 ;  /* 0x00000010ff297819 */ /* 0x000fe20000011625 */
[----:B------:R-:W-:Y:S01]  /*147f0*/  HADD2.F32 R49, -RZ, R96.H1_H1 ;  /* 0x30000060ff317230 */ /* 0x000fe20000004100 */
[----:B------:R-:W-:Y:S01]  /*14800*/  SHF.R.U32.HI R40, RZ, 0x10, R25 ;  /* 0x00000010ff287819 */ /* 0x000fe20000011619 */
[----:B------:R-:W-:Y:S02]  /*14810*/  HADD2.F32 R51, -RZ, R95.H1_H1 ;  /* 0x3000005fff337230 */ /* 0x000fe40000004100 */
[----:B------:R-:W-:-:S02]  /*14820*/  HADD2.F32 R48, -RZ, R41.H0_H0 ;  /* 0x20000029ff307230 */ /* 0x000fc40000004100 */
[----:B------:R-:W-:Y:S02]  /*14830*/  HADD2.F32 R40, -RZ, R40.H0_H0 ;  /* 0x20000028ff287230 */ /* 0x000fe40000004100 */
[----:B------:R-:W-:Y:S02]  /*14840*/  HADD2.F32 R96, -RZ, R96.H0_H0 ;  /* 0x20000060ff607230 */ /* 0x000fe40000004100 */
[----:B----4-:R-:W-:Y:S01]  /*14850*/  IMAD.MOV.U32 R28, RZ, RZ, R21 ;  /* 0x000000ffff1c7224 */ /* 0x010fe200078e0015 */
[----:B------:R-:W-:Y:S02]  /*14860*/  SHF.R.S32.HI R21, RZ, 0x1f, R214 ;  /* 0x0000001fff157819 */ /* 0x000fe400000114d6 */
[----:B--2---:R-:W-:Y:S02]  /*14870*/  R2UR UR4, R20 ;  /* 0x00000000140472ca */ /* 0x004fe400000e0000 */
[----:B------:R-:W-:Y:S02]  /*14880*/  LEA.HI R20, R21, R214, RZ, 0x6 ;  /* 0x000000d615147211 */ /* 0x000fe400078f30ff */
[----:B------:R-:W-:-:S02]  /*14890*/  LEA.HI R3, R3, R28, RZ, 0x1d ;  /* 0x0000001c03037211 */ /* 0x000fc400078fe8ff */
[----:B------:R-:W-:Y:S02]  /*148a0*/  LEA.HI R21, R21, R214, RZ, 0x3 ;  /* 0x000000d615157211 */ /* 0x000fe400078f18ff */
[----:B------:R-:W-:Y:S02]  /*148b0*/  SHF.L.U32 R20, R20, 0x7, RZ ;  /* 0x0000000714147819 */ /* 0x000fe400000006ff */
[----:B------:R-:W-:Y:S02]  /*148c0*/  SHF.R.S32.HI R28, RZ, 0x1f, R3 ;  /* 0x0000001fff1c7819 */ /* 0x000fe40000011403 */
[----:B------:R-:W-:Y:S02]  /*148d0*/  LOP3.LUT R29, R63, 0x38, R21, 0xf8, !PT ;  /* 0x000000383f1d7812 */ /* 0x000fe400078ef815 */
[----:B------:R-:W-:Y:S01]  /*148e0*/  LOP3.LUT R21, R20, 0xffffe000, RZ, 0xc0, !PT ;  /* 0xffffe00014157812 */ /* 0x000fe200078ec0ff */
[----:B------:R-:W-:Y:S01]  /*148f0*/  IMAD.SHL.U32 R20, R3, 0x8, RZ ;  /* 0x0000000803147824 */ /* 0x000fe200078e00ff */
[----:B------:R-:W-:-:S02]  /*14900*/  LEA.HI R28, R28, R3, RZ, 0x3 ;  /* 0x000000031c1c7211 */ /* 0x000fc400078f18ff */
[----:B------:R-:W-:Y:S02]  /*14910*/  LOP3.LUT R30, R29, R61, RZ, 0x3c, !PT ;  /* 0x0000003d1d1e7212 */ /* 0x000fe400078e3cff */
[----:B------:R-:W-:Y:S01]  /*14920*/  LOP3.LUT R20, R63, 0x38, R20, 0xf8, !PT ;  /* 0x000000383f147812 */ /* 0x000fe200078ef814 */
[----:B------:R-:W-:Y:S01]  /*14930*/  IMAD.SHL.U32 R28, R28, 0x400, RZ ;  /* 0x000004001c1c7824 */ /* 0x000fe200078e00ff */
[----:B-----5:R-:W-:Y:S02]  /*14940*/  IADD3 R3, R30, R21, R59 ;  /* 0x000000151e037210 */ /* 0x020fe40007ffe03b */
[----:B------:R-:W-:Y:S02]  /*14950*/  LOP3.LUT R20, R20, R61, RZ, 0x3c, !PT ;  /* 0x0000003d14147212 */ /* 0x000fe400078e3cff */
[----:B------:R-:W-:Y:S02]  /*14960*/  LOP3.LUT R21, R28, 0x7fffe000, RZ, 0xc0, !PT ;  /* 0x7fffe0001c157812 */ /* 0x000fe400078ec0ff */
[----:B------:R-:W-:-:S02]  /*14970*/  LEA R3, R3, UR4, 0x1 ;  /* 0x0000000403037c11 */ /* 0x000fc4000f8e08ff */
[----:B------:R-:W-:Y:S02]  /*14980*/  IADD3 R20, R20, R21, R59 ;  /* 0x0000001514147210 */ /* 0x000fe40007ffe03b */
[----:B------:R-:W-:Y:S01]  /*14990*/  SHF.R.U64 R21, R24, 0x10, R25 ;  /* 0x0000001018157819 */ /* 0x000fe20000001219 */
[----:B------:R-:W0:Y:S01]  /*149a0*/  LDS.128 R28, [R3] ;  /* 0x00000000031c7984 */ /* 0x000e220000000c00 */
[----:B------:R-:W-:Y:S01]  /*149b0*/  SHF.R.U64 R25, R26, 0x10, R27 ;  /* 0x000000101a197819 */ /* 0x000fe2000000121b */
[----:B------:R-:W-:Y:S01]  /*149c0*/  IMAD R20, R20, 0x2, R23 ;  /* 0x0000000214147824 */ /* 0x000fe200078e0217 */
[--C-:B------:R-:W-:Y:S01]  /*149d0*/  SHF.R.U64 R26, R38, 0x10, R39.reuse ;  /* 0x00000010261a7819 */ /* 0x100fe20000001227 */
[----:B------:R-:W-:Y:S01]  /*149e0*/  HADD2.F32 R21, -RZ, R21.H0_H0 ;  /* 0x20000015ff157230 */ /* 0x000fe20000004100 */
[----:B------:R-:W-:Y:S01]  /*149f0*/  SHF.R.U32.HI R38, RZ, 0x10, R39 ;  /* 0x00000010ff267819 */ /* 0x000fe20000011627 */
[----:B------:R-:W-:Y:S01]  /*14a00*/  HADD2.F32 R25, -RZ, R25.H0_H0 ;  /* 0x20000019ff197230 */ /* 0x000fe20000004100 */
[----:B------:R-:W1:Y:S01]  /*14a10*/  LDS.128 R32, [R20+0x14400] ;  /* 0x0144000014207984 */ /* 0x000e620000000c00 */
[----:B------:R-:W-:-:S02]  /*14a20*/  SHF.R.U64 R24, R36, 0x10, R37 ;  /* 0x0000001024187819 */ /* 0x000fc40000001225 */
[----:B------:R-:W-:Y:S01]  /*14a30*/  SHF.R.U32.HI R27, RZ, 0x10, R27 ;  /* 0x00000010ff1b7819 */ /* 0x000fe2000001161b */
[--C-:B0-----:R-:W-:Y:S02]  /*14a40*/  HADD2.F32 R39, -RZ, R29.reuse.H1_H1 ;  /* 0x3000001dff277230 */ /* 0x101fe40000004100 */
[----:B------:R-:W-:Y:S02]  /*14a50*/  HADD2.F32 R44, -RZ, R29.H0_H0 ;  /* 0x2000001dff2c7230 */ /* 0x000fe40000004100 */
[----:B------:R-:W-:Y:S02]  /*14a60*/  HADD2.F32 R37, -RZ, R28.H0_H0 ;  /* 0x2000001cff257230 */ /* 0x000fe40000004100 */
[----:B------:R-:W-:Y:S02]  /*14a70*/  HADD2.F32 R29, -RZ, R31.H0_H0 ;  /* 0x2000001fff1d7230 */ /* 0x000fe40000004100 */
[--C-:B-1----:R-:W-:Y:S02]  /*14a80*/  HADD2.F32 R46, -RZ, R33.reuse.H0_H0 ;  /* 0x20000021ff2e7230 */ /* 0x102fe40000004100 */
[----:B------:R-:W-:-:S02]  /*14a90*/  HADD2.F32 R47, -RZ, R33.H1_H1 ;  /* 0x30000021ff2f7230 */ /* 0x000fc40000004100 */
[----:B------:R-:W-:Y:S02]  /*14aa0*/  HADD2.F32 R45, -RZ, R32.H0_H0 ;  /* 0x20000020ff2d7230 */ /* 0x000fe40000004100 */
[C---:B------:R-:W-:Y:S01]  /*14ab0*/  FMUL.FTZ R33, R46.reuse, R51 ;  /* 0x000000332e217220 */ /* 0x040fe20000410000 */
[-C--:B------:R-:W-:Y:S01]  /*14ac0*/  FMUL.FTZ R41, R46, R49.reuse ;  /* 0x000000312e297220 */ /* 0x080fe20000410000 */
[----:B------:R-:W-:Y:S02]  /*14ad0*/  HADD2.F32 R46, -RZ, R95.H0_H0 ;  /* 0x2000005fff2e7230 */ /* 0x000fe40000004100 */
[C---:B------:R-:W-:Y:S01]  /*14ae0*/  FMUL.FTZ R50, R47.reuse, R48 ;  /* 0x000000302f327220 */ /* 0x040fe20000410000 */
[----:B------:R-:W-:Y:S01]  /*14af0*/  FMUL.FTZ R52, R47, R40 ;  /* 0x000000282f347220 */ /* 0x000fe20000410000 */
[----:B------:R-:W-:Y:S01]  /*14b00*/  FFMA.FTZ R33, R44, R49, -R33 ;  /* 0x000000312c217223 */ /* 0x000fe20000010821 */
[----:B------:R-:W-:Y:S01]  /*14b10*/  FMUL.FTZ R49, R45, R96 ;  /* 0x000000602d317220 */ /* 0x000fe20000410000 */
[----:B------:R-:W-:Y:S01]  /*14b20*/  FFMA.FTZ R40, R39, R40, -R50 ;  /* 0x0000002827287223 */ /* 0x000fe20000010832 */
[----:B------:R-:W-:Y:S01]  /*14b30*/  FMUL.FTZ R50, R45, R46 ;  /* 0x0000002e2d327220 */ /* 0x000fe20000410000 */
[----:B------:R-:W-:-:S02]  /*14b40*/  HADD2.F32 R47, -RZ, R94.H0_H0 ;  /* 0x2000005eff2f7230 */ /* 0x000fc40000004100 */
[----:B------:R-:W-:Y:S01]  /*14b50*/  FFMA.FTZ R44, R44, R51, R41 ;  /* 0x000000332c2c7223 */ /* 0x000fe20000010029 */
[----:B------:R-:W-:Y:S02]  /*14b60*/  HADD2.F32 R45, -RZ, R97.H0_H0 ;  /* 0x20000061ff2d7230 */ /* 0x000fe40000004100 */
[C---:B------:R-:W-:Y:S01]  /*14b70*/  FFMA.FTZ R41, R37.reuse, R96, -R50 ;  /* 0x0000006025297223 */ /* 0x040fe20000010832 */
[----:B------:R-:W-:Y:S02]  /*14b80*/  HADD2.F32 R42, -RZ, R35.H0_H0 ;  /* 0x20000023ff2a7230 */ /* 0x000fe40000004100 */
[----:B------:R-:W-:Y:S01]  /*14b90*/  FFMA.FTZ R37, R37, R46, R49 ;  /* 0x0000002e25257223 */ /* 0x000fe20000010031 */
[----:B------:R-:W-:Y:S02]  /*14ba0*/  HADD2.F32 R97, -RZ, R97.H1_H1 ;  /* 0x30000061ff617230 */ /* 0x000fe40000004100 */
[----:B------:R-:W-:Y:S01]  /*14bb0*/  FFMA.FTZ R39, R39, R48, R52 ;  /* 0x0000003027277223 */ /* 0x000fe20000010034 */
[----:B------:R-:W-:-:S02]  /*14bc0*/  HADD2.F32 R94, -RZ, R94.H1_H1 ;  /* 0x3000005eff5e7230 */ /* 0x000fc40000004100 */
[----:B------:R-:W-:Y:S02]  /*14bd0*/  HADD2.F32 R43, -RZ, R34.H0_H0 ;  /* 0x20000022ff2b7230 */ /* 0x000fe40000004100 */
[----:B------:R-:W-:Y:S02]  /*14be0*/  HADD2.F32 R46, -RZ, R38.H0_H0 ;  /* 0x20000026ff2e7230 */ /* 0x000fe40000004100 */
[C---:B------:R-:W-:Y:S01]  /*14bf0*/  FMUL.FTZ R48, R42.reuse, R94 ;  /* 0x0000005e2a307220 */ /* 0x040fe20000410000 */
[----:B------:R-:W-:Y:S02]  /*14c00*/  HADD2.F32 R38, -RZ, R27.H0_H0 ;  /* 0x2000001bff267230 */ /* 0x000fe40000004100 */
[----:B------:R-:W-:Y:S01]  /*14c10*/  FMUL.FTZ R27, R42, R97 ;  /* 0x000000612a1b7220 */ /* 0x000fe20000410000 */
[----:B------:R-:W-:Y:S02]  /*14c20*/  HADD2.F32 R35, -RZ, R35.H1_H1 ;  /* 0x30000023ff237230 */ /* 0x000fe40000004100 */
[----:B------:R-:W-:Y:S01]  /*14c30*/  FMUL.FTZ R49, R43, R47 ;  /* 0x0000002f2b317220 */ /* 0x000fe20000410000 */
[----:B------:R-:W-:-:S02]  /*14c40*/  HADD2.F32 R36, -RZ, R30.H0_H0 ;  /* 0x2000001eff247230 */ /* 0x000fc40000004100 */
[----:B------:R-:W-:Y:S01]  /*14c50*/  FMUL.FTZ R51, R43, R45 ;  /* 0x0000002d2b337220 */ /* 0x000fe20000410000 */
[----:B------:R-:W-:Y:S02]  /*14c60*/  HADD2.F32 R31, -RZ, R31.H1_H1 ;  /* 0x3000001fff1f7230 */ /* 0x000fe40000004100 */
        /* <DEDUP_REMOVED lines=10> */
[----:B------:R-:W-:Y:S02]  /*14d10*/  HADD2.F32 R28, -RZ, R28.H1_H1 ;  /* 0x3000001cff1c7230 */ /* 0x000fe40000004100 */
[C---:B------:R-:W-:Y:S01]  /*14d20*/  FFMA.FTZ R45, R31.reuse, R38, -R42 ;  /* 0x000000261f2d7223 */ /* 0x040fe2000001082a */
[----:B------:R-:W-:Y:S02]  /*14d30*/  HADD2.F32 R30, -RZ, R30.H1_H1 ;  /* 0x3000001eff1e7230 */ /* 0x000fe40000004100 */
[----:B------:R-:W-:Y:S01]  /*14d40*/  FFMA.FTZ R47, R31, R46, R50 ;  /* 0x0000002e1f2f7223 */ /* 0x000fe20000010032 */
[----:B------:R-:W-:Y:S01]  /*14d50*/  FMUL.FTZ R31, R32, R27 ;  /* 0x0000001b201f7220 */ /* 0x000fe20000410000 */
        /* <DEDUP_REMOVED lines=17> */
.L_x_2859:
[----:B------:R-:W-:Y:S05]  /*14e70*/  BSYNC B1 ;  /* 0x0000000000017941 */ /* 0x000fea0003800000 */
.L_x_2858:
[----:B----4-:R-:W-:-:S04]  /*14e80*/  IADD3 R3, R225, 0x60, RZ ;  /* 0x00000060e1037810 */ /* 0x010fc80007ffe0ff */
[----:B------:R-:W-:-:S13]  /*14e90*/  ISETP.GE.AND P0, PT, R3, R0, PT ;  /* 0x000000000300720c */ /* 0x000fda0003f06270 */
[----:B------:R-:W-:Y:S05]  /*14ea0*/  @P0 BRA `(.L_x_2829) ;  /* 0x0000000c00880947 */ /* 0x000fea0003800000 */
[----:B------:R4:W5:Y:S01]  /*14eb0*/  LDL R46, [R1+0x128] ;  /* 0x00012800012e7983 */ /* 0x0009620000100800 */
[----:B-1----:R-:W1:Y:S01]  /*14ec0*/  LDC R21, c[0x0][0x3f4] ;  /* 0x0000fd00ff157b82 */ /* 0x002e620000000800 */
[----:B------:R-:W-:Y:S01]  /*14ed0*/  BSSY B1, `(.L_x_2862) ;  /* 0x000006e000017945 */ /* 0x000fe20003800000 */
[-C--:B-1----:R-:W-:Y:S02]  /*14ee0*/  ISETP.GE.AND P0, PT, R16, R21.reuse, PT ;  /* 0x000000151000720c */ /* 0x082fe40003f06270 */
[----:B------:R-:W-:-:S11]  /*14ef0*/  ISETP.GE.AND P1, PT, R214, R21, PT ;  /* 0x00000015d600720c */ /* 0x000fd60003f26270 */
[----:B----4-:R-:W-:Y:S05]  /*14f00*/  @P0 BRA `(.L_x_2863) ;  /* 0x0000000400a80947 */ /* 0x010fea0003800000 */
[----:B------:R-:W4:Y:S01]  /*14f10*/  LDL R25, [R1+0x8c] ;  /* 0x00008c0001197983 */ /* 0x000f220000100800 */
[----:B------:R-:W-:Y:S01]  /*14f20*/  SHF.R.S32.HI R0, RZ, 0x1f, R3 ;  /* 0x0000001fff007819 */ /* 0x000fe20000011403 */
[----:B------:R-:W-:Y:S01]  /*14f30*/  IMAD.SHL.U32 R24, R3, 0x40, RZ ;  /* 0x0000004003187824 */ /* 0x000fe200078e00ff */
[----:B-----5:R-:W-:Y:S01]  /*14f40*/  R2UR UR4, R46 ;  /* 0x000000002e0472ca */ /* 0x020fe200000e0000 */
[--C-:B--2---:R-:W-:Y:S01]  /*14f50*/  HADD2.F32 R40, -RZ, R98.reuse.H1_H1 ;  /* 0x30000062ff287230 */ /* 0x104fe20000004100 */
[----:B0-----:R-:W-:Y:S01]  /*14f60*/  LEA.HI R20, R0, R3, RZ, 0x3 ;  /* 0x0000000300147211 */ /* 0x001fe200078f18ff */
[----:B------:R-:W-:Y:S01]  /*14f70*/  HADD2.F32 R36, -RZ, R101.H1_H1 ;  /* 0x30000065ff247230 */ /* 0x000fe20000004100 */
[----:B------:R-:W-:Y:S01]  /*14f80*/  LOP3.LUT R27, R24, 0x1c0, RZ, 0xc0, !PT ;  /* 0x000001c0181b7812 */ /* 0x000fe200078ec0ff */
[----:B------:R-:W-:Y:S01]  /*14f90*/  HADD2.F32 R98, -RZ, R98.H0_H0 ;  /* 0x20000062ff627230 */ /* 0x000fe20000004100 */
[----:B------:R-:W-:Y:S01]  /*14fa0*/  SHF.R.U64 R10, R10, 0x10, R11 ;  /* 0x000000100a0a7819 */ /* 0x000fe2000000120b */
[----:B------:R-:W-:Y:S01]  /*14fb0*/  IMAD.SHL.U32 R20, R20, 0x40, RZ ;  /* 0x0000004014147824 */ /* 0x000fe200078e00ff */
[----:B------:R-:W-:-:S02]  /*14fc0*/  SHF.R.U32.HI R29, RZ, 0x3, R27 ;  /* 0x00000003ff1d7819 */ /* 0x000fc4000001161b */
[----:B------:R-:W-:Y:S02]  /*14fd0*/  LOP3.LUT R24, R27, 0x38, R16, 0xf8, !PT ;  /* 0x000000381b187812 */ /* 0x000fe400078ef810 */
[----:B------:R-:W-:Y:S02]  /*14fe0*/  LOP3.LUT R28, R20, 0xfffffe00, RZ, 0xc0, !PT ;  /* 0xfffffe00141c7812 */ /* 0x000fe400078ec0ff */
[----:B------:R-:W-:Y:S02]  /*14ff0*/  SHF.R.U32.HI R39, RZ, 0x10, R11 ;  /* 0x00000010ff277819 */ /* 0x000fe4000001160b */
[--C-:B------:R-:W-:Y:S02]  /*15000*/  SHF.R.U64 R11, R12, 0x10, R13.reuse ;  /* 0x000000100c0b7819 */ /* 0x100fe4000000120d */
[----:B------:R-:W-:Y:S01]  /*15010*/  SHF.R.U32.HI R45, RZ, 0x10, R13 ;  /* 0x00000010ff2d7819 */ /* 0x000fe2000001160d */
[----:B------:R-:W-:Y:S01]  /*15020*/  HADD2.F32 R39, -RZ, R39.H0_H0 ;  /* 0x20000027ff277230 */ /* 0x000fe20000004100 */
[--C-:B------:R-:W-:Y:S01]  /*15030*/  SHF.R.U64 R14, R14, 0x10, R15.reuse ;  /* 0x000000100e0e7819 */ /* 0x100fe2000000120f */
[----:B------:R-:W-:Y:S01]  /*15040*/  HADD2.F32 R11, -RZ, R11.H0_H0 ;  /* 0x2000000bff0b7230 */ /* 0x000fe20000004100 */
[----:B------:R-:W-:-:S02]  /*15050*/  SHF.R.U32.HI R37, RZ, 0x10, R15 ;  /* 0x00000010ff257819 */ /* 0x000fc4000001160f */
[--C-:B------:R-:W-:Y:S02]  /*15060*/  SHF.R.U32.HI R44, RZ, 0x10, R9.reuse ;  /* 0x00000010ff2c7819 */ /* 0x100fe40000011609 */
[----:B------:R-:W-:Y:S01]  /*15070*/  SHF.R.U64 R8, R8, 0x10, R9 ;  /* 0x0000001008087819 */ /* 0x000fe20000001209 */
[----:B------:R-:W-:Y:S01]  /*15080*/  HADD2.F32 R37, -RZ, R37.H0_H0 ;  /* 0x20000025ff257230 */ /* 0x000fe20000004100 */
[----:B----4-:R-:W-:-:S04]  /*15090*/  LEA.HI R0, R21, R25, RZ, 0x1d ;  /* 0x0000001915007211 */ /* 0x010fc800078fe8ff */
[----:B------:R-:W-:Y:S01]  /*150a0*/  SHF.R.S32.HI R25, RZ, 0x1f, R0 ;  /* 0x0000001fff197819 */ /* 0x000fe20000011400 */
[----:B------:R-:W-:-:S03]  /*150b0*/  IMAD.SHL.U32 R20, R0, 0x8, RZ ;  /* 0x0000000800147824 */ /* 0x000fc600078e00ff */
[----:B------:R-:W-:Y:S02]  /*150c0*/  LEA.HI R25, R25, R0, RZ, 0x3 ;  /* 0x0000000019197211 */ /* 0x000fe400078f18ff */
[----:B------:R-:W-:Y:S02]  /*150d0*/  LOP3.LUT R20, R27, 0x38, R20, 0xf8, !PT ;  /* 0x000000381b147812 */ /* 0x000fe400078ef814 */
[----:B------:R-:W-:Y:S02]  /*150e0*/  SHF.L.U32 R25, R25, 0xa, RZ ;  /* 0x0000000a19197819 */ /* 0x000fe400000006ff */
[----:B------:R-:W-:Y:S02]  /*150f0*/  LOP3.LUT R0, R28, R24, R29, 0xf6, !PT ;  /* 0x000000181c007212 */ /* 0x000fe400078ef61d */
[----:B------:R-:W-:Y:S02]  /*15100*/  LOP3.LUT R20, R20, R29, RZ, 0x3c, !PT ;  /* 0x0000001d14147212 */ /* 0x000fe400078e3cff */
[----:B------:R-:W-:-:S02]  /*15110*/  LOP3.LUT R29, R25, 0x7fffe000, RZ, 0xc0, !PT ;  /* 0x7fffe000191d7812 */ /* 0x000fc400078ec0ff */
[----:B------:R-:W-:Y:S02]  /*15120*/  LEA R0, R0, UR4, 0x1 ;  /* 0x0000000400007c11 */ /* 0x000fe4000f8e08ff */
[----:B------:R-:W-:-:S03]  /*15130*/  IADD3 R20, R20, R29, R28 ;  /* 0x0000001d14147210 */ /* 0x000fc60007ffe01c */
[----:B------:R-:W0:Y:S02]  /*15140*/  LDS.128 R24, [R0] ;  /* 0x0000000000187984 */ /* 0x000e240000000c00 */
[----:B------:R-:W-:-:S05]  /*15150*/  IMAD R20, R20, 0x2, R23 ;  /* 0x0000000214147824 */ /* 0x000fca00078e0217 */
[----:B------:R-:W1:Y:S01]  /*15160*/  LDS.128 R28, [R20+0x14400] ;  /* 0x01440000141c7984 */ /* 0x000e620000000c00 */
[----:B0-----:R-:W-:Y:S02]  /*15170*/  HADD2.F32 R15, -RZ, R27.H0_H0 ;  /* 0x2000001bff0f7230 */ /* 0x001fe40000004100 */
[--C-:B------:R-:W-:Y:S02]  /*15180*/  HADD2.F32 R33, -RZ, R25.reuse.H0_H0 ;  /* 0x20000019ff217230 */ /* 0x100fe40000004100 */
[----:B------:R-:W-:Y:S02]  /*15190*/  HADD2.F32 R25, -RZ, R25.H1_H1 ;  /* 0x30000019ff197230 */ /* 0x000fe40000004100 */
[----:B------:R-:W-:Y:S02]  /*151a0*/  HADD2.F32 R12, -RZ, R24.H0_H0 ;  /* 0x20000018ff0c7230 */ /* 0x000fe40000004100 */
[--C-:B-1----:R-:W-:Y:S02]  /*151b0*/  HADD2.F32 R13, -RZ, R31.reuse.H0_H0 ;  /* 0x2000001fff0d7230 */ /* 0x102fe40000004100 */
[----:B------:R-:W-:-:S02]  /*151c0*/  HADD2.F32 R32, -RZ, R31.H1_H1 ;  /* 0x3000001fff207230 */ /* 0x000fc40000004100 */
[--C-:B------:R-:W-:Y:S02]  /*151d0*/  HADD2.F32 R31, -RZ, R29.reuse.H0_H0 ;  /* 0x2000001dff1f7230 */ /* 0x100fe40000004100 */
[C---:B------:R-:W-:Y:S01]  /*151e0*/  FMUL.FTZ R38, R13.reuse, R40 ;  /* 0x000000280d267220 */ /* 0x040fe20000410000 */
[-C--:B------:R-:W-:Y:S01]  /*151f0*/  FMUL.FTZ R42, R13, R36.reuse ;  /* 0x000000240d2a7220 */ /* 0x080fe20000410000 */
[----:B------:R-:W-:Y:S02]  /*15200*/  HADD2.F32 R35, -RZ, R29.H1_H1 ;  /* 0x3000001dff237230 */ /* 0x000fe40000004100 */
[----:B------:R-:W-:Y:S01]  /*15210*/  FMUL.FTZ R41, R32, R39 ;  /* 0x0000002720297220 */ /* 0x000fe20000410000 */
[C---:B------:R-:W-:Y:S01]  /*15220*/  FFMA.FTZ R13, R15.reuse, R36, -R38 ;  /* 0x000000240f0d7223 */ /* 0x040fe20000010826 */
[----:B------:R-:W-:Y:S02]  /*15230*/  HADD2.F32 R38, -RZ, R99.H1_H1 ;  /* 0x30000063ff267230 */ /* 0x000fe40000004100 */
[----:B------:R-:W-:Y:S01]  /*15240*/  FFMA.FTZ R15, R15, R40, R42 ;  /* 0x000000280f0f7223 */ /* 0x000fe2000001002a */
[----:B------:R-:W-:-:S02]  /*15250*/  HADD2.F32 R36, -RZ, R100.H1_H1 ;  /* 0x30000064ff247230 */ /* 0x000fc40000004100 */
[----:B------:R-:W-:Y:S01]  /*15260*/  FMUL.FTZ R43, R32, R37 ;  /* 0x00000025202b7220 */ /* 0x000fe20000410000 */
[----:B------:R-:W-:Y:S02]  /*15270*/  HADD2.F32 R40, -RZ, R44.H0_H0 ;  /* 0x2000002cff287230 */ /* 0x000fe40000004100 */
[C---:B------:R-:W-:Y:S01]  /*15280*/  FMUL.FTZ R42, R31.reuse, R38 ;  /* 0x000000261f2a7220 */ /* 0x040fe20000410000 */
[----:B------:R-:W-:Y:S02]  /*15290*/  HADD2.F32 R29, -RZ, R28.H0_H0 ;  /* 0x2000001cff1d7230 */ /* 0x000fe40000004100 */
[-C--:B------:R-:W-:Y:S01]  /*152a0*/  FMUL.FTZ R31, R31, R36.reuse ;  /* 0x000000241f1f7220 */ /* 0x080fe20000410000 */
[----:B------:R-:W-:Y:S02]  /*152b0*/  HADD2.F32 R99, -RZ, R99.H0_H0 ;  /* 0x20000063ff637230 */ /* 0x000fe40000004100 */
[----:B------:R-:W-:Y:S01]  /*152c0*/  FFMA.FTZ R42, R33, R36, -R42 ;  /* 0x00000024212a7223 */ /* 0x000fe2000001082a */
[----:B------:R-:W-:-:S02]  /*152d0*/  HADD2.F32 R36, -RZ, R45.H0_H0 ;  /* 0x2000002dff247230 */ /* 0x000fc40000004100 */
[----:B------:R-:W-:Y:S01]  /*152e0*/  FFMA.FTZ R33, R33, R38, R31 ;  /* 0x0000002621217223 */ /* 0x000fe2000001001f */
[----:B------:R-:W-:Y:S01]  /*152f0*/  FMUL.FTZ R38, R35, R40 ;  /* 0x0000002823267220 */ /* 0x000fe20000410000 */
[----:B------:R-:W-:Y:S02]  /*15300*/  HADD2.F32 R100, -RZ, R100.H0_H0 ;  /* 0x20000064ff647230 */ /* 0x000fe40000004100 */
[----:B------:R-:W-:Y:S01]  /*15310*/  FMUL.FTZ R31, R29, R99 ;  /* 0x000000631d1f7220 */ /* 0x000fe20000410000 */
[-C--:B------:R-:W-:Y:S01]  /*15320*/  FMUL.FTZ R44, R35, R36.reuse ;  /* 0x00000024232c7220 */ /* 0x080fe20000410000 */
[----:B------:R-:W-:Y:S02]  /*15330*/  HADD2.F32 R34, -RZ, R27.H1_H1 ;  /* 0x3000001bff227230 */ /* 0x000fe40000004100 */
[----:B------:R-:W-:Y:S01]  /*15340*/  FFMA.FTZ R35, R25, R36, -R38 ;  /* 0x0000002419237223 */ /* 0x000fe20000010826 */
[----:B------:R-:W-:Y:S02]  /*15350*/  HADD2.F32 R27, -RZ, R30.H0_H0 ;  /* 0x2000001eff1b7230 */ /* 0x000fe40000004100 */
[----:B------:R-:W-:Y:S01]  /*15360*/  FMUL.FTZ R38, R29, R100 ;  /* 0x000000641d267220 */ /* 0x000fe20000410000 */
[----:B------:R-:W-:-:S02]  /*15370*/  HADD2.F32 R36, -RZ, R101.H0_H0 ;  /* 0x20000065ff247230 */ /* 0x000fc40000004100 */
[C---:B------:R-:W-:Y:S01]  /*15380*/  FFMA.FTZ R31, R12.reuse, R100, -R31 ;  /* 0x000000640c1f7223 */ /* 0x040fe2000001081f */
[----:B------:R-:W-:Y:S01]  /*15390*/  FFMA.FTZ R44, R25, R40, R44 ;  /* 0x00000028192c7223 */ /* 0x000fe2000001002c */
[----:B------:R-:W-:Y:S01]  /*153a0*/  FFMA.FTZ R12, R12, R99, R38 ;  /* 0x000000630c0c7223 */ /* 0x000fe20000010026 */
[----:B------:R-:W-:Y:S02]  /*153b0*/  HADD2.F32 R9, -RZ, R26.H0_H0 ;  /* 0x2000001aff097230 */ /* 0x000fe40000004100 */
[C---:B------:R-:W-:Y:S01]  /*153c0*/  FMUL.FTZ R40, R27.reuse, R98 ;  /* 0x000000621b287220 */ /* 0x040fe20000410000 */
[----:B------:R-:W-:Y:S01]  /*153d0*/  FMUL.FTZ R38, R27, R36 ;  /* 0x000000241b267220 */ /* 0x000fe20000410000 */
[----:B------:R-:W-:Y:S02]  /*153e0*/  HADD2.F32 R28, -RZ, R28.H1_H1 ;  /* 0x3000001cff1c7230 */ /* 0x000fe40000004100 */
[----:B------:R-:W-:Y:S01]  /*153f0*/  FFMA.FTZ R32, R34, R37, -R41 ;  /* 0x0000002522207223 */ /* 0x000fe20000010829 */
[----:B------:R-:W-:-:S02]  /*15400*/  HADD2.F32 R30, -RZ, R30.H1_H1 ;  /* 0x3000001eff1e7230 */ /* 0x000fc40000004100 */
[C---:B------:R-:W-:Y:S01]  /*15410*/  FFMA.FTZ R40, R9.reuse, R36, -R40 ;  /* 0x0000002409287223 */ /* 0x040fe20000010828 */
[----:B------:R-:W-:Y:S02]  /*15420*/  HADD2.F32 R27, -RZ, R8.H0_H0 ;  /* 0x20000008ff1b7230 */ /* 0x000fe40000004100 */
[----:B------:R-:W-:Y:S01]  /*15430*/  FFMA.FTZ R34, R34, R39, R43 ;  /* 0x0000002722227223 */ /* 0x000fe2000001002b */
[----:B------:R-:W-:Y:S02]  /*15440*/  HADD2.F32 R29, -RZ, R10.H0_H0 ;  /* 0x2000000aff1d7230 */ /* 0x000fe40000004100 */
[----:B------:R-:W-:Y:S02]  /*15450*/  HADD2.F32 R25, -RZ, R14.H0_H0 ;  /* 0x2000000eff197230 */ /* 0x000fe40000004100 */
[----:B------:R-:W-:Y:S01]  /*15460*/  FFMA.FTZ R14, R9, R98, R38 ;  /* 0x00000062090e7223 */ /* 0x000fe20000010026 */
[----:B------:R-:W-:Y:S02]  /*15470*/  HADD2.F32 R24, -RZ, R24.H1_H1 ;  /* 0x30000018ff187230 */ /* 0x000fe40000004100 */
[----:B------:R-:W-:Y:S01]  /*15480*/  FMUL.FTZ R9, R28, R27 ;  /* 0x0000001b1c097220 */ /* 0x000fe20000410000 */
[----:B------:R-:W-:-:S02]  /*15490*/  HADD2.F32 R26, -RZ, R26.H1_H1 ;  /* 0x3000001aff1a7230 */ /* 0x000fc40000004100 */
[----:B------:R-:W-:Y:S01]  /*154a0*/  FMUL.FTZ R37, R30, R29 ;  /* 0x0000001d1e257220 */ /* 0x000fe20000410000 */
[----:B------:R-:W-:Y:S01]  /*154b0*/  FMUL.FTZ R28, R28, R11 ;  /* 0x0000000b1c1c7220 */ /* 0x000fe20000410000 */
[----:B------:R-:W-:Y:S01]  /*154c0*/  FMUL.FTZ R30, R30, R25 ;  /* 0x000000191e1e7220 */ /* 0x000fe20000410000 */
[----:B------:R-:W-:Y:S01]  /*154d0*/  FFMA.FTZ R8, R24, R11, -R9 ;  /* 0x0000000b18087223 */ /* 0x000fe20000010809 */
[----:B------:R-:W-:Y:S01]  /*154e0*/  FFMA.FTZ R37, R26, R25, -R37 ;  /* 0x000000191a257223 */ /* 0x000fe20000010825 */
[----:B------:R-:W-:Y:S01]  /*154f0*/  FFMA.FTZ R27, R24, R27, R28 ;  /* 0x0000001b181b7223 */ /* 0x000fe2000001001c */
        /* <DEDUP_REMOVED lines=8> */
[----:B------:R-:W-:Y:S02]  /*15580*/  F2FP.F16.F32.PACK_AB R12, R27, R12 ;  /* 0x0000000c1b0c723e */ /* 0x000fe400000000ff */
[----:B------:R-:W-:-:S05]  /*15590*/  F2FP.F16.F32.PACK_AB R14, R29, R14 ;  /* 0x0000000e1d0e723e */ /* 0x000fca00000000ff */
[----:B------:R1:W-:Y:S02]  /*155a0*/  STS.128 [R20+0x14400], R12 ;  /* 0x0144000c14007388 */ /* 0x0003e40000000c00 */
.L_x_2863:
[----:B------:R-:W-:Y:S05]  /*155b0*/  BSYNC B1 ;  /* 0x0000000000017941 */ /* 0x000fea0003800000 */
.L_x_2862:
[----:B------:R-:W-:Y:S05]  /*155c0*/  @P1 BRA `(.L_x_2829) ;  /* 0x0000000400c01947 */ /* 0x000fea0003800000 */
[----:B-1----:R-:W4:Y:S01]  /*155d0*/  LDL R10, [R1+0x138] ;  /* 0x00013800010a7983 */ /* 0x002f220000100800 */
[----:B------:R-:W-:Y:S01]  /*155e0*/  SHF.R.S32.HI R8, RZ, 0x1f, R3 ;  /* 0x0000001fff087819 */ /* 0x000fe20000011403 */
[----:B------:R-:W-:Y:S01]  /*155f0*/  IMAD.SHL.U32 R0, R3, 0x40, RZ ;  /* 0x0000004003007824 */ /* 0x000fe200078e00ff */
[----:B------:R-:W-:Y:S01]  /*15600*/  SHF.R.S32.HI R9, RZ, 0x1f, R214 ;  /* 0x0000001fff097819 */ /* 0x000fe200000114d6 */
[--C-:B0-----:R-:W-:Y:S01]  /*15610*/  HADD2.F32 R30, -RZ, R93.reuse.H1_H1 ;  /* 0x3000005dff1e7230 */ /* 0x101fe20000004100 */
[----:B------:R-:W-:Y:S01]  /*15620*/  LEA.HI R3, R8, R3, RZ, 0x3 ;  /* 0x0000000308037211 */ /* 0x000fe200078f18ff */
[--C-:B------:R-:W-:Y:S01]  /*15630*/  HADD2.F32 R34, -RZ, R90.reuse.H1_H1 ;  /* 0x3000005aff227230 */ /* 0x100fe20000004100 */
[----:B------:R-:W-:Y:S01]  /*15640*/  LOP3.LUT R8, R0, 0x1c0, RZ, 0xc0, !PT ;  /* 0x000001c000087812 */ /* 0x000fe200078ec0ff */
[----:B------:R-:W-:Y:S01]  /*15650*/  HADD2.F32 R90, -RZ, R90.H0_H0 ;  /* 0x2000005aff5a7230 */ /* 0x000fe20000004100 */
[-C--:B------:R-:W-:Y:S01]  /*15660*/  LEA.HI R0, R9, R214.reuse, RZ, 0x6 ;  /* 0x000000d609007211 */ /* 0x080fe200078f30ff */
[----:B------:R-:W-:Y:S01]  /*15670*/  IMAD.SHL.U32 R3, R3, 0x40, RZ ;  /* 0x0000004003037824 */ /* 0x000fe200078e00ff */
[----:B------:R-:W-:Y:S01]  /*15680*/  LEA.HI R9, R9, R214, RZ, 0x3 ;  /* 0x000000d609097211 */ /* 0x000fe200078f18ff */
[----:B------:R-:W-:Y:S01]  /*15690*/  HADD2.F32 R93, -RZ, R93.H0_H0 ;  /* 0x2000005dff5d7230 */ /* 0x000fe20000004100 */
[----:B------:R-:W-:-:S02]  /*156a0*/  SHF.L.U32 R11, R0, 0x7, RZ ;  /* 0x00000007000b7819 */ /* 0x000fc400000006ff */
[----:B------:R-:W-:Y:S02]  /*156b0*/  LOP3.LUT R13, R3, 0xfffffe00, RZ, 0xc0, !PT ;  /* 0xfffffe00030d7812 */ /* 0x000fe400078ec0ff */
[----:B------:R-:W-:Y:S02]  /*156c0*/  LOP3.LUT R9, R8, 0x38, R9, 0xf8, !PT ;  /* 0x0000003808097812 */ /* 0x000fe400078ef809 */
[----:B------:R-:W-:Y:S02]  /*156d0*/  LOP3.LUT R12, R11, 0xffffe000, RZ, 0xc0, !PT ;  /* 0xffffe0000b0c7812 */ /* 0x000fe400078ec0ff */
[----:B-----5:R-:W-:Y:S02]  /*156e0*/  R2UR UR4, R46 ;  /* 0x000000002e0472ca */ /* 0x020fe400000e0000 */
[--C-:B--2---:R-:W-:Y:S02]  /*156f0*/  SHF.R.U64 R20, R74, 0x10, R75.reuse ;  /* 0x000000104a147819 */ /* 0x104fe4000000124b */
[----:B------:R-:W-:-:S02]  /*15700*/  SHF.R.U32.HI R74, RZ, 0x10, R75 ;  /* 0x00000010ff4a7819 */ /* 0x000fc4000001164b */
[--C-:B------:R-:W-:Y:S02]  /*15710*/  SHF.R.U32.HI R29, RZ, 0x10, R7.reuse ;  /* 0x00000010ff1d7819 */ /* 0x100fe40000011607 */
[----:B------:R-:W-:Y:S02]  /*15720*/  SHF.R.U64 R6, R6, 0x10, R7 ;  /* 0x0000001006067819 */ /* 0x000fe40000001207 */
[--C-:B------:R-:W-:Y:S01]  /*15730*/  SHF.R.U64 R7, R72, 0x10, R73.reuse ;  /* 0x0000001048077819 */ /* 0x100fe20000001249 */
[----:B------:R-:W-:Y:S01]  /*15740*/  HADD2.F32 R29, -RZ, R29.H0_H0 ;  /* 0x2000001dff1d7230 */ /* 0x000fe20000004100 */
[----:B------:R-:W-:Y:S02]  /*15750*/  SHF.R.U32.HI R72, RZ, 0x10, R73 ;  /* 0x00000010ff487819 */ /* 0x000fe40000011649 */
[--C-:B------:R-:W-:Y:S01]  /*15760*/  SHF.R.U32.HI R37, RZ, 0x10, R5.reuse ;  /* 0x00000010ff257819 */ /* 0x100fe20000011605 */
[----:B------:R-:W-:Y:S01]  /*15770*/  HADD2.F32 R7, -RZ, R7.H0_H0 ;  /* 0x20000007ff077230 */ /* 0x000fe20000004100 */
[----:B------:R-:W-:-:S02]  /*15780*/  SHF.R.U64 R39, R4, 0x10, R5 ;  /* 0x0000001004277819 */ /* 0x000fc40000001205 */
[----:B----4-:R-:W-:Y:S02]  /*15790*/  LEA.HI R21, R21, R10, RZ, 0x1d ;  /* 0x0000000a15157211 */ /* 0x010fe400078fe8ff */
[----:B------:R-:W-:Y:S02]  /*157a0*/  SHF.R.U32.HI R10, RZ, 0x3, R8 ;  /* 0x00000003ff0a7819 */ /* 0x000fe40000011608 */
[----:B------:R-:W-:Y:S01]  /*157b0*/  SHF.R.S32.HI R0, RZ, 0x1f, R21 ;  /* 0x0000001fff007819 */ /* 0x000fe20000011415 */
[----:B------:R-:W-:Y:S01]  /*157c0*/  IMAD.SHL.U32 R3, R21, 0x8, RZ ;  /* 0x0000000815037824 */ /* 0x000fe200078e00ff */
[----:B------:R-:W-:Y:S02]  /*157d0*/  LOP3.LUT R9, R9, R10, RZ, 0x3c, !PT ;  /* 0x0000000a09097212 */ /* 0x000fe400078e3cff */
[----:B------:R-:W-:Y:S02]  /*157e0*/  LEA.HI R0, R0, R21, RZ, 0x3 ;  /* 0x0000001500007211 */ /* 0x000fe400078f18ff */
[----:B------:R-:W-:-:S02]  /*157f0*/  LOP3.LUT R3, R8, 0x38, R3, 0xf8, !PT ;  /* 0x0000003808037812 */ /* 0x000fc400078ef803 */
[----:B------:R-:W-:Y:S01]  /*15800*/  IADD3 R9, R9, R12, R13 ;  /* 0x0000000c09097210 */ /* 0x000fe20007ffe00d */
[----:B------:R-:W-:Y:S01]  /*15810*/  IMAD.SHL.U32 R8, R0, 0x400, RZ ;  /* 0x0000040000087824 */ /* 0x000fe200078e00ff */
[----:B------:R-:W-:Y:S02]  /*15820*/  LOP3.LUT R3, R3, R10, RZ, 0x3c, !PT ;  /* 0x0000000a03037212 */ /* 0x000fe400078e3cff */
[----:B------:R-:W-:Y:S02]  /*15830*/  LEA R0, R9, UR4, 0x1 ;  /* 0x0000000409007c11 */ /* 0x000fe4000f8e08ff */
[----:B------:R-:W-:-:S03]  /*15840*/  LOP3.LUT R12, R8, 0x7fffe000, RZ, 0xc0, !PT ;  /* 0x7fffe000080c7812 */ /* 0x000fc600078ec0ff */
[----:B------:R-:W0:Y:S01]  /*15850*/  LDS.128 R8, [R0] ;  /* 0x0000000000087984 */ /* 0x000e220000000c00 */
[----:B------:R-:W-:-:S05]  /*15860*/  IADD3 R12, R3, R12, R13 ;  /* 0x0000000c030c7210 */ /* 0x000fca0007ffe00d */
[----:B------:R-:W-:-:S05]  /*15870*/  IMAD R3, R12, 0x2, R23 ;  /* 0x000000020c037824 */ /* 0x000fca00078e0217 */
[----:B------:R-:W1:Y:S01]  /*15880*/  LDS.128 R12, [R3+0x14400] ;  /* 0x01440000030c7984 */ /* 0x000e620000000c00 */
[--C-:B0-----:R-:W-:Y:S02]  /*15890*/  HADD2.F32 R21, -RZ, R11.reuse.H0_H0 ;  /* 0x2000000bff157230 */ /* 0x101fe40000004100 */
[----:B------:R-:W-:Y:S02]  /*158a0*/  HADD2.F32 R24, -RZ, R11.H1_H1 ;  /* 0x3000000bff187230 */ /* 0x000fe40000004100 */
[--C-:B------:R-:W-:Y:S02]  /*158b0*/  HADD2.F32 R5, -RZ, R9.reuse.H0_H0 ;  /* 0x20000009ff057230 */ /* 0x100fe40000004100 */
[----:B------:R-:W-:Y:S02]  /*158c0*/  HADD2.F32 R9, -RZ, R9.H1_H1 ;  /* 0x30000009ff097230 */ /* 0x000fe40000004100 */
[----:B------:R-:W-:Y:S02]  /*158d0*/  HADD2.F32 R4, -RZ, R8.H0_H0 ;  /* 0x20000008ff047230 */ /* 0x000fe40000004100 */
[----:B------:R-:W-:-:S02]  /*158e0*/  HADD2.F32 R11, -RZ, R10.H0_H0 ;  /* 0x2000000aff0b7230 */ /* 0x000fc40000004100 */
        /* <DEDUP_REMOVED lines=9> */
[----:B------:R-:W-:-:S02]  /*15980*/  HADD2.F32 R32, -RZ, R91.H1_H1 ;  /* 0x3000005bff207230 */ /* 0x000fc40000004100 */
[-C--:B------:R-:W-:Y:S01]  /*15990*/  FMUL.FTZ R21, R28, R27.reuse ;  /* 0x0000001b1c157220 */ /* 0x080fe20000410000 */
[----:B------:R-:W-:Y:S02]  /*159a0*/  HADD2.F32 R30, -RZ, R92.H1_H1 ;  /* 0x3000005cff1e7230 */ /* 0x000fe40000004100 */
[C---:B------:R-:W-:Y:S01]  /*159b0*/  FFMA.FTZ R38, R24.reuse, R27, -R35 ;  /* 0x0000001b18267223 */ /* 0x040fe20000010823 */
[----:B------:R-:W-:Y:S02]  /*159c0*/  HADD2.F32 R25, -RZ, R13.H1_H1 ;  /* 0x3000000dff197230 */ /* 0x000fe40000004100 */
[----:B------:R-:W-:Y:S01]  /*159d0*/  FFMA.FTZ R40, R24, R29, R21 ;  /* 0x0000001d18287223 */ /* 0x000fe20000010015 */
[C---:B------:R-:W-:Y:S01]  /*159e0*/  FMUL.FTZ R34, R15.reuse, R32 ;  /* 0x000000200f227220 */ /* 0x040fe20000410000 */
[----:B------:R-:W-:Y:S02]  /*159f0*/  HADD2.F32 R28, -RZ, R37.H0_H0 ;  /* 0x20000025ff1c7230 */ /* 0x000fe40000004100 */
[----:B------:R-:W-:Y:S01]  /*15a00*/  FMUL.FTZ R15, R15, R30 ;  /* 0x0000001e0f0f7220 */ /* 0x000fe20000410000 */
[----:B------:R-:W-:-:S02]  /*15a10*/  HADD2.F32 R24, -RZ, R72.H0_H0 ;  /* 0x20000048ff187230 */ /* 0x000fc40000004100 */
[----:B------:R-:W-:Y:S01]  /*15a20*/  FFMA.FTZ R34, R5, R30, -R34 ;  /* 0x0000001e05227223 */ /* 0x000fe20000010822 */
[----:B------:R-:W-:Y:S02]  /*15a30*/  HADD2.F32 R13, -RZ, R12.H0_H0 ;  /* 0x2000000cff0d7230 */ /* 0x000fe40000004100 */
[C---:B------:R-:W-:Y:S01]  /*15a40*/  FMUL.FTZ R30, R25.reuse, R28 ;  /* 0x0000001c191e7220 */ /* 0x040fe20000410000 */
[----:B------:R-:W-:Y:S02]  /*15a50*/  HADD2.F32 R91, -RZ, R91.H0_H0 ;  /* 0x2000005bff5b7230 */ /* 0x000fe40000004100 */
[----:B------:R-:W-:Y:S01]  /*15a60*/  FMUL.FTZ R36, R25, R24 ;  /* 0x0000001819247220 */ /* 0x000fe20000410000 */
[----:B------:R-:W-:Y:S02]  /*15a70*/  HADD2.F32 R26, -RZ, R14.H0_H0 ;  /* 0x2000000eff1a7230 */ /* 0x000fe40000004100 */
[----:B------:R-:W-:Y:S01]  /*15a80*/  FFMA.FTZ R32, R5, R32, R15 ;  /* 0x0000002005207223 */ /* 0x000fe2000001000f */
[----:B------:R-:W-:-:S02]  /*15a90*/  HADD2.F32 R92, -RZ, R92.H0_H0 ;  /* 0x2000005cff5c7230 */ /* 0x000fc40000004100 */
[----:B------:R-:W-:Y:S01]  /*15aa0*/  FMUL.FTZ R5, R13, R91 ;  /* 0x0000005b0d057220 */ /* 0x000fe20000410000 */
[C---:B------:R-:W-:Y:S01]  /*15ab0*/  FFMA.FTZ R25, R9.reuse, R24, -R30 ;  /* 0x0000001809197223 */ /* 0x040fe2000001081e */
[----:B------:R-:W-:Y:S01]  /*15ac0*/  FFMA.FTZ R27, R9, R28, R36 ;  /* 0x0000001c091b7223 */ /* 0x000fe20000010024 */
[----:B------:R-:W-:Y:S01]  /*15ad0*/  FMUL.FTZ R28, R26, R90 ;  /* 0x0000005a1a1c7220 */ /* 0x000fe20000410000 */
[-C--:B------:R-:W-:Y:S01]  /*15ae0*/  FMUL.FTZ R24, R13, R92.reuse ;  /* 0x0000005c0d187220 */ /* 0x080fe20000410000 */
[----:B------:R-:W-:Y:S02]  /*15af0*/  HADD2.F32 R12, -RZ, R12.H1_H1 ;  /* 0x3000000cff0c7230 */ /* 0x000fe40000004100 */
[----:B------:R-:W-:Y:S01]  /*15b00*/  FFMA.FTZ R92, R4, R92, -R5 ;  /* 0x0000005c045c7223 */ /* 0x000fe20000010805 */
        /* <DEDUP_REMOVED lines=8> */
[----:B------:R-:W-:Y:S02]  /*15b90*/  HADD2.F32 R8, -RZ, R8.H1_H1 ;  /* 0x30000008ff087230 */ /* 0x000fe40000004100 */
[----:B------:R-:W-:Y:S01]  /*15ba0*/  FMUL.FTZ R29, R14, R13 ;  /* 0x0000000d0e1d7220 */ /* 0x000fe20000410000 */
[----:B------:R-:W-:-:S02]  /*15bb0*/  HADD2.F32 R10, -RZ, R10.H1_H1 ;  /* 0x3000000aff0a7230 */ /* 0x000fc40000004100 */
[----:B------:R-:W-:Y:S01]  /*15bc0*/  FMUL.FTZ R12, R12, R7 ;  /* 0x000000070c0c7220 */ /* 0x000fe20000410000 */
[----:B------:R-:W-:Y:S01]  /*15bd0*/  FMUL.FTZ R14, R14, R5 ;  /* 0x000000050e0e7220 */ /* 0x000fe20000410000 */
[----:B------:R-:W-:Y:S01]  /*15be0*/  FFMA.FTZ R15, R8, R7, -R11 ;  /* 0x00000007080f7223 */ /* 0x000fe2000001080b */
[----:B------:R-:W-:Y:S01]  /*15bf0*/  FFMA.FTZ R24, R4, R91, R24 ;  /* 0x0000005b04187223 */ /* 0x000fe20000010018 */
        /* <DEDUP_REMOVED lines=13> */
.L_x_2829:
[----:B------:R-:W-:Y:S05]  /*15cd0*/  BSYNC B0 ;  /* 0x0000000000007941 */ /* 0x000fea0003800000 */
.L_x_2789:
        /* <DEDUP_REMOVED lines=8> */
.L_x_2787:
[----:B-12-4-:R-:W2:Y:S02]  /*15d60*/  LDL R0, [R1+0x5c] ;  /* 0x00005c0001007983 */ /* 0x016ea40000100800 */
[----:B--2---:R-:W-:-:S13]  /*15d70*/  R2UR UR4, R0 ;  /* 0x00000000000472ca */ /* 0x004fda00000e0000 */
[----:B------:R-:W-:-:S04]  /*15d80*/  MOV R0, UR4 ;  /* 0x0000000400007c02 */ /* 0x000fc80008000f00 */
[----:B------:R-:W-:-:S13]  /*15d90*/  ISETP.NE.AND P0, PT, R0, 0x3, PT ;  /* 0x000000030000780c */ /* 0x000fda0003f05270 */
[----:B------:R-:W-:Y:S05]  /*15da0*/  @!P0 BRA `(.L_x_2864) ;  /* 0x0000000000048947 */ /* 0x000fea0003800000 */
[----:B------:R-:W-:Y:S01]  /*15db0*/  BPT.TRAP 0x1 ;  /* 0x000000040000795c */ /* 0x000fe20000300000 */
.L_x_2864:
[----:B------:R-:W-:Y:S01]  /*15dc0*/  IMAD R0, R220, 0x8, R23 ;  /* 0x00000008dc007824 */ /* 0x000fe200078e0217 */
[----:B------:R-:W-:-:S04]  /*15dd0*/  SHF.L.U32 R3, R226, 0x1f, RZ ;  /* 0x0000001fe2037819 */ /* 0x000fc800000006ff */
[----:B------:R1:W2:Y:S01]  /*15de0*/  SYNCS.PHASECHK.TRANS64.TRYWAIT P1, [R0+URZ+0x38830], R3 ;  /* 0x03883003000075a7 */ /* 0x0002a2000802017f */
[----:B------:R-:W-:Y:S05]  /*15df0*/  @!P0 BRA `(.L_x_2865) ;  /* 0x0000000000048947 */ /* 0x000fea0003800000 */
[----:B------:R-:W-:Y:S01]  /*15e00*/  BPT.TRAP 0x1 ;  /* 0x000000040000795c */ /* 0x000fe20000300000 */
.L_x_2865:
[----:B--2---:R-:W-:Y:S05]  /*15e10*/  @P1 BRA `(.L_x_2866) ;  /* 0x0000000000081947 */ /* 0x004fea0003800000 */
[----:B------:R-:W2:Y:S02]  /*15e20*/  SYNCS.PHASECHK.TRANS64.TRYWAIT P1, [R0+URZ+0x38830], R3 ;  /* 0x03883003000075a7 */ /* 0x000ea4000802017f */
[----:B--2---:R-:W-:Y:S05]  /*15e30*/  @!P1 BRA `(.L_x_2867) ;  /* 0x000001e800889947 */ /* 0x004fea0003800000 */
.L_x_2866:
[----:B------:R-:W-:Y:S05]  /*15e40*/  WARPSYNC.ALL ;  /* 0x0000000000007948 */ /* 0x000fea0003800000 */
[----:B-12---:R-:W-:Y:S01]  /*15e50*/  VIADD R3, R23, 0x24400 ;  /* 0x0002440017037836 */ /* 0x006fe20000000000 */
[----:B------:R-:W-:Y:S01]  /*15e60*/  R2UR UR20, R84 ;  /* 0x00000000541472ca */ /* 0x000fe200000e0000 */
[----:B0-----:R-:W-:Y:S01]  /*15e70*/  IMAD.MOV.U32 R5, RZ, RZ, 0x40000040 ;  /* 0x40000040ff057424 */ /* 0x001fe200078e00ff */
[----:B-----5:R-:W-:Y:S01]  /*15e80*/  WARPGROUP.ARRIVE ;  /* 0x00000000000079c5 */ /* 0x020fe20000000000 */
[----:B------:R-:W-:Y:S01]  /*15e90*/  UMOV UR25, 0x40000040 ;  /* 0x4000004000197882 */ /* 0x000fe20000000000 */
[----:B------:R-:W-:Y:S01]  /*15ea0*/  SHF.R.U32.HI R3, RZ, 0x4, R3 ;  /* 0x00000004ff037819 */ /* 0x000fe20000011603 */
[----:B------:R-:W-:Y:S01]  /*15eb0*/  IMAD.MOV.U32 R9, RZ, RZ, 0x40000040 ;  /* 0x40000040ff097424 */ /* 0x000fe200078e00ff */
[----:B------:R-:W-:Y:S01]  /*15ec0*/  R2UR UR27, R5 ;  /* 0x00000000051b72ca */ /* 0x000fe200000e0000 */
[----:B------:R-:W-:Y:S01]  /*15ed0*/  UMOV UR17, UR25 ;  /* 0x0000001900117c82 */ /* 0x000fe20008000000 */
[----:B------:R-:W-:Y:S01]  /*15ee0*/  LOP3.LUT R3, R3, 0x3fff, RZ, 0xc0, !PT ;  /* 0x00003fff03037812 */ /* 0x000fe200078ec0ff */
[----:B------:R-:W-:Y:S01]  /*15ef0*/  UMOV UR5, UR17 ;  /* 0x0000001100057c82 */ /* 0x000fe20008000000 */
[----:B------:R-:W-:Y:S01]  /*15f00*/  R2UR UR7, R9 ;  /* 0x00000000090772ca */ /* 0x000fe200000e0000 */
[----:B------:R-:W-:Y:S01]  /*15f10*/  UMOV UR9, UR17 ;  /* 0x0000001100097c82 */ /* 0x000fe20008000000 */
[----:B------:R-:W-:Y:S01]  /*15f20*/  LOP3.LUT R4, R3, 0x10000, RZ, 0xfc, !PT ;  /* 0x0001000003047812 */ /* 0x000fe200078efcff */
[----:B------:R-:W-:Y:S01]  /*15f30*/  ULOP3.LUT UR20, UR20, 0x10000, URZ, 0xfc, !UPT ;  /* 0x0001000014147892 */ /* 0x000fe2000f8efc3f */
[----:B------:R-:W-:Y:S01]  /*15f40*/  MOV R7, 0x40000040 ;  /* 0x4000004000077802 */ /* 0x000fe20000000f00 */
[----:B------:R-:W-:Y:S01]  /*15f50*/  UMOV UR13, UR17 ;  /* 0x00000011000d7c82 */ /* 0x000fe20008000000 */
[----:B------:R-:W-:Y:S01]  /*15f60*/  R2UR UR15, R9 ;  /* 0x00000000090f72ca */ /* 0x000fe200000e0000 */
[----:B------:R0:W-:Y:S01]  /*15f70*/  STL [R1+0x54], R4 ;  /* 0x0000540401007387 */ /* 0x0001e20000100800 */
[C---:B------:R-:W-:Y:S01]  /*15f80*/  R2UR UR11, R7.reuse ;  /* 0x00000000070b72ca */ /* 0x040fe200000e0000 */
[----:B---3--:R-:W-:Y:S01]  /*15f90*/  IMAD.U32 R13, RZ, RZ, UR25 ;  /* 0x00000019ff0d7e24 */ /* 0x008fe2000f8e00ff */
[----:B------:R-:W-:Y:S01]  /*15fa0*/  UMOV UR24, UR20 ;  /* 0x0000001400187c82 */ /* 0x000fe20008000000 */
[----:B------:R-:W-:Y:S01]  /*15fb0*/  R2UR UR19, R7 ;  /* 0x00000000071372ca */ /* 0x000fe200000e0000 */
[----:B------:R-:W-:Y:S01]  /*15fc0*/  UMOV UR16, UR24 ;  /* 0x0000001800107c82 */ /* 0x000fe20008000000 */
[----:B------:R-:W-:Y:S01]  /*15fd0*/  IMAD.MOV.U32 R7, RZ, RZ, 0x40000040 ;  /* 0x40000040ff077424 */ /* 0x000fe200078e00ff */
        /* <DEDUP_REMOVED lines=9> */
[C---:B------:R-:W-:Y:S01]  /*16070*/  VIADD R10, R4.reuse, 0x102 ;  /* 0x00000102040a7836 */ /* 0x040fe20000000000 */
[----:B------:R-:W-:Y:S01]  /*16080*/  IADD3 R6, R4, 0x100, RZ ;  /* 0x0000010004067810 */ /* 0x000fe20007ffe0ff */
[----:B------:R-:W-:Y:S01]  /*16090*/  IMAD.MOV.U32 R11, RZ, RZ, 0x40000040 ;  /* 0x40000040ff0b7424 */ /* 0x000fe200078e00ff */
[----:B------:R-:W-:Y:S01]  /*160a0*/  R2UR UR6, R8 ;  /* 0x00000000080672ca */ /* 0x000fe200000e0000 */
[----:B------:R-:W-:Y:S01]  /*160b0*/  VIADD R8, R4, 0x180 ;  /* 0x0000018004087836 */ /* 0x000fe20000000000 */
[----:B------:R-:W-:Y:S01]  /*160c0*/  R2UR UR10, R6 ;  /* 0x00000000060a72ca */ /* 0x000fe200000e0000 */
[----:B------:R-:W-:Y:S01]  /*160d0*/  VIADD R6, R4, 0x200 ;  /* 0x0000020004067836 */ /* 0x000fe20000000000 */
[----:B------:R0:W-:Y:S01]  /*160e0*/  STL.64 [R1+0x48], R12 ;  /* 0x0000480c01007387 */ /* 0x0001e20000100a00 */
[----:B------:R-:W-:Y:S01]  /*160f0*/  UMOV UR57, 0x40000040 ;  /* 0x4000004000397882 */ /* 0x000fe20000000000 */
[----:B------:R-:W-:Y:S01]  /*16100*/  R2UR UR14, R8 ;  /* 0x00000000080e72ca */ /* 0x000fe200000e0000 */
[----:B------:R-:W-:Y:S01]  /*16110*/  VIADD R8, R4, 0x82 ;  /* 0x0000008204087836 */ /* 0x000fe20000000000 */
[----:B------:R-:W-:Y:S01]  /*16120*/  R2UR UR18, R6 ;  /* 0x00000000061272ca */ /* 0x000fe200000e0000 */
[----:B------:R-:W-:Y:S01]  /*16130*/  HGMMA.64x16x16.F32 R56, gdesc[UR24], RZ, !UPT, gsb0 ;  /* 0x00200000183879f0 */ /* 0x000fe2000c0008ff */
[----:B------:R-:W-:Y:S01]  /*16140*/  IADD3 R6, R4, 0x2, RZ ;  /* 0x0000000204067810 */ /* 0x000fe20007ffe0ff */
[----:B------:R-:W-:Y:S01]  /*16150*/  UMOV UR25, 0x40000040 ;  /* 0x4000004000197882 */ /* 0x000fe20000000000 */
[----:B------:R-:W-:Y:S01]  /*16160*/  R2UR UR27, R7 ;  /* 0x00000000071b72ca */ /* 0x000fe200000e0000 */
[----:B------:R-:W-:Y:S01]  /*16170*/  UIADD3 UR52, UR20, 0x806, URZ ;  /* 0x0000080614347890 */ /* 0x000fe2000fffe03f */
[----:B------:R-:W-:Y:S01]  /*16180*/  R2UR UR26, R6 ;  /* 0x00000000061a72ca */ /* 0x000fe200000e0000 */
[----:B------:R-:W-:Y:S01]  /*16190*/  VIADD R6, R4, 0x182 ;  /* 0x0000018204067836 */ /* 0x000fe20000000000 */
[----:B------:R-:W-:Y:S01]  /*161a0*/  MOV R7, 0x40000040 ;  /* 0x4000004000077802 */ /* 0x000fe20000000f00 */
[----:B0-----:R-:W-:Y:S01]  /*161b0*/  IMAD.U32 R13, RZ, RZ, UR25 ;  /* 0x00000019ff0d7e24 */ /* 0x001fe2000f8e00ff */
[----:B------:R-:W-:Y:S01]  /*161c0*/  UMOV UR53, 0x40000040 ;  /* 0x4000004000357882 */ /* 0x000fe20000000000 */
[----:B------:R-:W-:Y:S01]  /*161d0*/  UIADD3 UR48, UR20, 0xc00, URZ ;  /* 0x00000c0014307890 */ /* 0x000fe2000fffe03f */
[----:B------:R-:W-:Y:S01]  /*161e0*/  IMAD.MOV.U32 R5, RZ, RZ, 0x40000040 ;  /* 0x40000040ff057424 */ /* 0x000fe200078e00ff */
        /* <DEDUP_REMOVED lines=8> */
[----:B------:R-:W-:-:S06]  /*16270*/  WARPGROUP.ARRIVE ;  /* 0x00000000000079c5 */ /* 0x000fcc0000000000 */
[----:B------:R-:W-:Y:S01]  /*16280*/  HGMMA.64x16x16.F32 R48, gdesc[UR4], RZ, !UPT, gsb0 ;  /* 0x00200000043079f0 */ /* 0x000fe2000c0008ff */
[----:B------:R-:W-:Y:S01]  /*16290*/  UIADD3 UR4, UR20, 0x2, URZ ;  /* 0x0000000214047890 */ /* 0x000fe2000fffe03f */
[----:B------:R-:W-:Y:S01]  /*162a0*/  R2UR UR6, R8 ;  /* 0x00000000080672ca */ /* 0x000fe200000e0000 */
[----:B------:R-:W-:Y:S01]  /*162b0*/  VIADD R8, R4, 0x202 ;  /* 0x0000020204087836 */ /* 0x000fe20000000000 */
[----:B------:R-:W-:Y:S01]  /*162c0*/  R2UR UR7, R9 ;  /* 0x00000000090772ca */ /* 0x000fe200000e0000 */
[----:B------:R-:W-:-:S03]  /*162d0*/  IMAD.MOV.U32 R9, RZ, RZ, 0x40000040 ;  /* 0x40000040ff097424 */ /* 0x000fc600078e00ff */
[----:B------:R-:W-:Y:S02]  /*162e0*/  UMOV UR24, UR4 ;  /* 0x0000000400187c82 */ /* 0x000fe40008000000 */
[----:B------:R-:W-:-:S05]  /*162f0*/  IMAD.U32 R12, RZ, RZ, UR24 ;  /* 0x00000018ff0c7e24 */ /* 0x000fca000f8e00ff */
[----:B------:R0:W-:Y:S01]  /*16300*/  STL.64 [R1+0x40], R12 ;  /* 0x0000400c01007387 */ /* 0x0001e20000100a00 */
[----:B------:R-:W-:Y:S02]  /*16310*/  WARPGROUP.DEPBAR.LE gsb0, 0x0 ;  /* 0x00008000000079c5 */ /* 0x000fe40000010000 */
[----:B------:R-:W-:-:S06]  /*16320*/  WARPGROUP.ARRIVE ;  /* 0x00000000000079c5 */ /* 0x000fcc0000000000 */
[----:B------:R-:W-:Y:S01]  /*16330*/  HGMMA.64x16x16.F32 R40, gdesc[UR8], RZ, !UPT, gsb0 ;  /* 0x00200000082879f0 */ /* 0x000fe2000c0008ff */
[----:B------:R-:W-:Y:S01]  /*16340*/  R2UR UR10, R10 ;  /* 0x000000000a0a72ca */ /* 0x000fe200000e0000 */
[----:B------:R-:W-:Y:S01]  /*16350*/  VIADD R10, R4, 0x104 ;  /* 0x00000104040a7836 */ /* 0x000fe20000000000 */
[----:B------:R-:W-:Y:S01]  /*16360*/  R2UR UR11, R11 ;  /* 0x000000000b0b72ca */ /* 0x000fe200000e0000 */
[----:B------:R-:W-:Y:S01]  /*16370*/  IMAD.MOV.U32 R11, RZ, RZ, 0x40000040 ;  /* 0x40000040ff0b7424 */ /* 0x000fe200078e00ff */
[----:B------:R-:W-:Y:S02]  /*16380*/  WARPGROUP.DEPBAR.LE gsb0, 0x0 ;  /* 0x00008000000079c5 */ /* 0x000fe40000010000 */
[----:B------:R-:W-:-:S06]  /*16390*/  WARPGROUP.ARRIVE ;  /* 0x00000000000079c5 */ /* 0x000fcc0000000000 */
[----:B------:R-:W-:Y:S01]  /*163a0*/  HGMMA.64x16x16.F32 R32, gdesc[UR12], RZ, !UPT, gsb0 ;  /* 0x002000000c2079f0 */ /* 0x000fe2000c0008ff */
[----:B------:R-:W-:Y:S02]  /*163b0*/  R2UR UR14, R6 ;  /* 0x00000000060e72ca */ /* 0x000fe400000e0000 */
[----:B------:R-:W-:Y:S01]  /*163c0*/  R2UR UR15, R7 ;  /* 0x00000000070f72ca */ /* 0x000fe200000e0000 */
[----:B------:R-:W-:Y:S01]  /*163d0*/  IMAD.MOV.U32 R7, RZ, RZ, 0x40000040 ;  /* 0x40000040ff077424 */ /* 0x000fe200078e00ff */
[----:B------:R-:W-:Y:S01]  /*163e0*/  IADD3 R6, R4, 0x4, RZ ;  /* 0x0000000404067810 */ /* 0x000fe20007ffe0ff */
        /* <DEDUP_REMOVED lines=13> */
[----:B------:R-:W-:-:S02]  /*164c0*/  R2UR UR19, R9 ;  /* 0x00000000091372ca */ /* 0x000fc400000e0000 */
[----:B------:R-:W-:Y:S01]  /*164d0*/  MOV R9, 0x40000040 ;  /* 0x4000004000097802 */ /* 0x000fe20000000f00 */
[----:B------:R-:W-:Y:S02]  /*164e0*/  WARPGROUP.DEPBAR.LE gsb0, 0x0 ;  /* 0x00008000000079c5 */ /* 0x000fe40000010000 */
[----:B------:R-:W-:-:S06]  /*164f0*/  WARPGROUP.ARRIVE ;  /* 0x00000000000079c5 */ /* 0x000fcc0000000000 */
[----:B------:R-:W-:Y:S01]  /*16500*/  HGMMA.64x16x16.F32 R56, gdesc[UR24], R56, gsb0 ;  /* 0x00200000183879f0 */ /* 0x000fe20008000838 */
[----:B------:R-:W-:Y:S01]  /*16510*/  R2UR UR26, R6 ;  /* 0x00000000061a72ca */ /* 0x000fe200000e0000 */
[----:B------:R-:W-:Y:S01]  /*16520*/  UMOV UR25, 0x40000040 ;  /* 0x4000004000197882 */ /* 0x000fe20000000000 */
[----:B------:R-:W-:Y:S01]  /*16530*/  R2UR UR27, R7 ;  /* 0x00000000071b72ca */ /* 0x000fe200000e0000 */
[----:B------:R-:W-:Y:S01]  /*16540*/  VIADD R6, R4, 0x184 ;  /* 0x0000018404067836 */ /* 0x000fe20000000000 */
[----:B------:R-:W-:Y:S01]  /*16550*/  MOV R7, 0x40000040 ;  /* 0x4000004000077802 */ /* 0x000fe20000000f00 */
[----:B0-----:R-:W-:Y:S01]  /*16560*/  IMAD.U32 R13, RZ, RZ, UR25 ;  /* 0x00000019ff0d7e24 */ /* 0x001fe2000f8e00ff */
[----:B------:R-:W-:Y:S02]  /*16570*/  WARPGROUP.DEPBAR.LE gsb0, 0x0 ;  /* 0x00008000000079c5 */ /* 0x000fe40000010000 */
[----:B------:R-:W-:-:S06]  /*16580*/  WARPGROUP.ARRIVE ;  /* 0x00000000000079c5 */ /* 0x000fcc0000000000 */
[----:B------:R-:W-:Y:S01]  /*16590*/  HGMMA.64x16x16.F32 R48, gdesc[UR4], R48, gsb0 ;  /* 0x00200000043079f0 */ /* 0x000fe20008000830 */
        /* <DEDUP_REMOVED lines=13> */
[----:B------:R-:W-:Y:S01]  /*16670*/  R2UR UR11, R11 ;  /* 0x000000000b0b72ca */ /* 0x000fe200000e0000 */
[----:B------:R-:W-:Y:S01]  /*16680*/  IMAD.MOV.U32 R11, RZ, RZ, 0x40000040 ;  /* 0x40000040ff0b7424 */ /* 0x000fe200078e00ff */
[----:B------:R-:W-:Y:S02]  /*16690*/  WARPGROUP.DEPBAR.LE gsb0, 0x0 ;  /* 0x00008000000079c5 */ /* 0x000fe40000010000 */
[----:B------:R-:W-:-:S06]  /*166a0*/  WARPGROUP.ARRIVE ;  /* 0x00000000000079c5 */ /* 0x000fcc0000000000 */
[----:B------:R-:W-:Y:S01]  /*166b0*/  HGMMA.64x16x16.F32 R32, gdesc[UR12], R32, gsb0 ;  /* 0x002000000c2079f0 */ /* 0x000fe20008000820 */
[----:B------:R-:W-:Y:S02]  /*166c0*/  R2UR UR14, R6 ;  /* 0x00000000060e72ca */ /* 0x000fe400000e0000 */
[----:B------:R-:W-:Y:S01]  /*166d0*/  R2UR UR15, R7 ;  /* 0x00000000070f72ca */ /* 0x000fe200000e0000 */
[----:B------:R-:W-:Y:S01]  /*166e0*/  IMAD.MOV.U32 R7, RZ, RZ, 0x40000040 ;  /* 0x40000040ff077424 */ /* 0x000fe200078e00ff */
[----:B------:R-:W-:Y:S01]  /*166f0*/  IADD3 R6, R4, 0x6, RZ ;  /* 0x0000000604067810 */ /* 0x000fe20007ffe0ff */
        /* <DEDUP_REMOVED lines=328> */
[----:B------:R0:W-:Y:S01]  /*17b80*/  STL.64 [R1], R12 ;  /* 0x0000000c01007387 */ /* 0x0001e20000100a00 */
[----:B------:R-:W-:Y:S02]  /*17b90*/  WARPGROUP.DEPBAR.LE gsb0, 0x0 ;  /* 0x00008000000079c5 */ /* 0x000fe40000010000 */
[----:B------:R-:W-:-:S06]  /*17ba0*/  WARPGROUP.ARRIVE ;  /* 0x00000000000079c5 */ /* 0x000fcc0000000000 */
[----:B------:R-:W-:Y:S01]  /*17bb0*/  HGMMA.64x16x16.F32 R40, gdesc[UR8], R40, gsb0 ;  /* 0x00200000082879f0 */ /* 0x000fe20008000828 */
[----:B------:R-:W-:Y:S02]  /*17bc0*/  R2UR UR10, R6 ;  /* 0x00000000060a72ca */ /* 0x000fe400000e0000 */
[----:B------:R-:W-:Y:S01]  /*17bd0*/  R2UR UR11, R7 ;  /* 0x00000000070b72ca */ /* 0x000fe200000e0000 */
[----:B------:R-:W-:Y:S01]  /*17be0*/  IMAD.MOV.U32 R7, RZ, RZ, 0x40000040 ;  /* 0x40000040ff077424 */ /* 0x000fe200078e00ff */
[----:B------:R-:W-:-:S04]  /*17bf0*/  IADD3 R6, R4, 0x504, RZ ;  /* 0x0000050404067810 */ /* 0x000fc80007ffe0ff */
[----:B------:R-:W-:Y:S01]  /*17c00*/  R2UR UR58, R6 ;  /* 0x00000000063a72ca */ /* 0x000fe200000e0000 */
[----:B------:R-:W-:Y:S01]  /*17c10*/  VIADD R6, R4, 0x684 ;  /* 0x0000068404067836 */ /* 0x000fe20000000000 */
[----:B------:R-:W-:Y:S02]  /*17c20*/  R2UR UR59, R7 ;  /* 0x00000000073b72ca */ /* 0x000fe400000e0000 */
        /* <DEDUP_REMOVED lines=21> */
[----:B------:R-:W-:Y:S02]  /*17d80*/  R2UR UR15, R9 ;  /* 0x00000000090f72ca */ /* 0x000fe400000e0000 */
[----:B------:R-:W-:Y:S01]  /*17d90*/  MOV R9, 0x40000040 ;  /* 0x4000004000097802 */ /* 0x000fe20000000f00 */
        /* <DEDUP_REMOVED lines=213> */
[C---:B------:R-:W-:Y:S02]  /*18af0*/  VIADD R8, R4.reuse, 0x806 ;  /* 0x0000080604087836 */ /* 0x040fe40000000000 */
[----:B------:R-:W-:Y:S02]  /*18b00*/  IMAD.MOV.U32 R9, RZ, RZ, 0x40000040 ;  /* 0x40000040ff097424 */ /* 0x000fe400078e00ff */
[----:B------:R-:W-:Y:S01]  /*18b10*/  VIADD R4, R4, 0x986 ;  /* 0x0000098604047836 */ /* 0x000fe20000000000 */
        /* <DEDUP_REMOVED lines=49> */
.L_x_2868:
[----:B------:R-:W2:Y:S01]  /*18e30*/  LDL R9, [R1+0x84] ;  /* 0x0000840001097983 */ /* 0x000ea20000100800 */
[----:B------:R-:W-:Y:S01]  /*18e40*/  ULDC UR4, c[0x0][0x9d8] ;  /* 0x0002760000047ab9 */ /* 0x000fe20000000800 */
[----:B------:R-:W0:Y:S02]  /*18e50*/  LDC R6, c[0x0][0x448] ;  /* 0x00011200ff067b82 */ /* 0x000e240000000800 */
[----:B------:R-:W2:Y:S01]  /*18e60*/  LDL R65, [R1+0x74] ;  /* 0x0000740001417983 */ /* 0x000ea20000100800 */
[----:B------:R-:W-:Y:S01]  /*18e70*/  FMUL.FTZ R4, R57, UR4 ;  /* 0x0000000439047c20 */ /* 0x000fe20008410000 */
[----:B------:R-:W-:Y:S01]  /*18e80*/  FMUL.FTZ R8, R59, UR4 ;  /* 0x000000043b087c20 */ /* 0x000fe20008410000 */
[----:B------:R-:W-:Y:S01]  /*18e90*/  FMUL.FTZ R72, R58, UR4 ;  /* 0x000000043a487c20 */ /* 0x000fe20008410000 */
[----:B------:R-:W3:Y:S01]  /*18ea0*/  LDL R57, [R1+0x78] ;  /* 0x0000780001397983 */ /* 0x000ee20000100800 */
[----:B------:R-:W-:Y:S01]  /*18eb0*/  FMUL.FTZ R5, R60, UR4 ;  /* 0x000000043c057c20 */ /* 0x000fe20008410000 */
[----:B------:R-:W-:-:S02]  /*18ec0*/  FMUL.FTZ R60, R62, UR4 ;  /* 0x000000043e3c7c20 */ /* 0x000fc40008410000 */
[----:B------:R-:W4:Y:S01]  /*18ed0*/  LDL R14, [R1+0x80] ;  /* 0x00008000010e7983 */ /* 0x000f220000100800 */
[----:B------:R-:W1:Y:S01]  /*18ee0*/  MUFU.TANH R72, R72 ;  /* 0x0000004800487308 */ /* 0x000e620000002400 */
[----:B------:R-:W-:Y:S01]  /*18ef0*/  FMUL.FTZ R50, R50, UR4 ;  /* 0x0000000432327c20 */ /* 0x000fe20008410000 */
[----:B------:R-:W-:Y:S01]  /*18f00*/  FMUL.FTZ R51, R51, UR4 ;  /* 0x0000000433337c20 */ /* 0x000fe20008410000 */
[----:B------:R-:W5:Y:S01]  /*18f10*/  LDL R59, [R1+0x6c] ;  /* 0x00006c00013b7983 */ /* 0x000f620000100800 */
        /* <DEDUP_REMOVED lines=9> */
[----:B0-----:R-:W-:Y:S01]  /*18fb0*/  ISETP.NE.AND P4, PT, R6, 0x1, PT ;  /* 0x000000010600780c */ /* 0x001fe20003f85270 */
        /* <DEDUP_REMOVED lines=11> */
[----:B------:R-:W-:Y:S01]  /*19070*/  VIADD R0, R0, 0x38840 ;  /* 0x0003884000007836 */ /* 0x000fe20000000000 */
[----:B------:R-:W1:Y:S01]  /*19080*/  @P4 LDC R6, c[0x0][0x44c] ;  /* 0x00011300ff064b82 */ /* 0x000e620000000800 */
[----:B------:R-:W-:Y:S01]  /*19090*/  LOP3.LUT R18, R18, 0xfffffffd, RZ, 0xc0, !PT ;  /* 0xfffffffd12127812 */ /* 0x000fe200078ec0ff */
[----:B------:R-:W-:Y:S01]  /*190a0*/  ULDC UR38, c[0x0][0x9d8] ;  /* 0x0002760000267ab9 */ /* 0x000fe20000000800 */
[----:B------:R-:W-:Y:S01]  /*190b0*/  ULDC UR39, c[0x0][0x9d8] ;  /* 0x0002760000277ab9 */ /* 0x000fe20000000800 */
[----:B------:R-:W-:Y:S01]  /*190c0*/  ULDC UR42, c[0x0][0x988] ;  /* 0x00026200002a7ab9 */ /* 0x000fe20000000800 */
[----:B------:R-:W-:Y:S01]  /*190d0*/  ULDC UR43, c[0x0][0x988] ;  /* 0x00026200002b7ab9 */ /* 0x000fe20000000800 */
[----:B------:R-:W-:Y:S02]  /*190e0*/  MUFU.TANH R51, R51 ;  /* 0x0000003300337308 */ /* 0x000fe40000002400 */
[----:B------:R-:W0:Y:S06]  /*190f0*/  @P4 LDC R15, c[0x0][0x450] ;  /* 0x00011400ff0f4b82 */ /* 0x000e2c0000000800 */
[----:B------:R-:W5:Y:S08]  /*19100*/  MUFU.TANH R58, R58 ;  /* 0x0000003a003a7308 */ /* 0x000f700000002400 */
[----:B------:R-:W5:Y:S08]  /*19110*/  MUFU.TANH R54, R54 ;  /* 0x0000003600367308 */ /* 0x000f700000002400 */
[----:B------:R-:W5:Y:S08]  /*19120*/  MUFU.TANH R48, R55 ;  /* 0x0000003700307308 */ /* 0x000f700000002400 */
[----:B------:R-:W5:Y:S08]  /*19130*/  MUFU.TANH R42, R42 ;  /* 0x0000002a002a7308 */ /* 0x000f700000002400 */
[----:B------:R-:W5:Y:S08]  /*19140*/  MUFU.TANH R43, R43 ;  /* 0x0000002b002b7308 */ /* 0x000f700000002400 */
[----:B------:R-:W-:Y:S08]  /*19150*/  MUFU.TANH R10, R10 ;  /* 0x0000000a000a7308 */ /* 0x000ff00000002400 */
[----:B------:R-:W-:Y:S08]  /*19160*/  MUFU.TANH R20, R34 ;  /* 0x0000002200147308 */ /* 0x000ff00000002400 */
[----:B------:R-:W-:Y:S08]  /*19170*/  MUFU.TANH R39, R39 ;  /* 0x0000002700277308 */ /* 0x000ff00000002400 */
[----:B------:R-:W-:Y:S08]  /*19180*/  MUFU.TANH R34, R26 ;  /* 0x0000001a00227308 */ /* 0x000ff00000002400 */
[----:B------:R-:W-:Y:S08]  /*19190*/  MUFU.TANH R31, R31 ;  /* 0x0000001f001f7308 */ /* 0x000ff00000002400 */
[----:B------:R-:W-:Y:S08]  /*191a0*/  MUFU.TANH R3, R3 ;  /* 0x0000000300037308 */ /* 0x000ff00000002400 */
[----:B------:R-:W-:Y:S01]  /*191b0*/  MUFU.TANH R4, R4 ;  /* 0x0000000400047308 */ /* 0x000fe20000002400 */
[----:B------:R-:W-:Y:S01]  /*191c0*/  FMUL.FTZ R13, R49, UR4 ;  /* 0x00000004310d7c20 */ /* 0x000fe20008410000 */
[----:B------:R-:W-:-:S06]  /*191d0*/  FMUL.FTZ R74, R33, UR4 ;  /* 0x00000004214a7c20 */ /* 0x000fcc0008410000 */
[----:B------:R-:W-:Y:S08]  /*191e0*/  MUFU.TANH R5, R5 ;  /* 0x0000000500057308 */ /* 0x000ff00000002400 */
[----:B------:R-:W-:Y:S01]  /*191f0*/  MUFU.TANH R7, R7 ;  /* 0x0000000700077308 */ /* 0x000fe20000002400 */
[----:B--2---:R-:W-:-:S07]  /*19200*/  IADD3 R9, R9, R65, RZ ;  /* 0x0000004109097210 */ /* 0x004fce0007ffe0ff */
[----:B------:R-:W-:Y:S01]  /*19210*/  MUFU.TANH R11, R11 ;  /* 0x0000000b000b7308 */ /* 0x000fe20000002400 */
[----:B------:R-:W-:Y:S01]  /*19220*/  FMUL.FTZ R84, R28, UR4 ;  /* 0x000000041c547c20 */ /* 0x000fe20008410000 */
[----:B------:R-:W-:Y:S01]  /*19230*/  FMUL.FTZ R66, R41, UR4 ;  /* 0x0000000429427c20 */ /* 0x000fe20008410000 */
[----:B------:R-:W-:Y:S01]  /*19240*/  FMUL.FTZ R76, R36, UR4 ;  /* 0x00000004244c7c20 */ /* 0x000fe20008410000 */
[----:B-1----:R-:W-:-:S04]  /*19250*/  @P4 IMAD.HI.U32 R6, R9, R6, RZ ;  /* 0x0000000609064227 */ /* 0x002fc800078e00ff */
[----:B------:R-:W-:Y:S01]  /*19260*/  FMUL.FTZ R68, R44, UR4 ;  /* 0x000000042c447c20 */ /* 0x000fe20008410000 */
[----:B------:R-:W-:Y:S01]  /*19270*/  FMUL.FTZ R70, R45, UR4 ;  /* 0x000000042d467c20 */ /* 0x000fe20008410000 */
[----:B------:R-:W-:Y:S01]  /*19280*/  FMUL.FTZ R78, R37, UR4 ;  /* 0x00000004254e7c20 */ /* 0x000fe20008410000 */
[----:B------:R-:W-:Y:S01]  /*19290*/  FMUL.FTZ R80, R25, UR4 ;  /* 0x0000000419507c20 */ /* 0x000fe20008410000 */
[----:B0-----:R-:W-:Y:S01]  /*192a0*/  @P4 SHF.R.U32.HI R9, RZ, R15, R6 ;  /* 0x0000000fff094219 */ /* 0x001fe20000011606 */
[----:B------:R-:W-:Y:S01]  /*192b0*/  FMUL.FTZ R29, R29, UR4 ;  /* 0x000000041d1d7c20 */ /* 0x000fe20008410000 */
[----:B------:R-:W2:Y:S04]  /*192c0*/  LDL R49, [R1+0x50] ;  /* 0x0000500001317983 */ /* 0x000ea80000100800 */
[----:B------:R-:W0:Y:S01]  /*192d0*/  SHFL.IDX PT, R12, R9, 0x1, 0x1c1f ;  /* 0x003c1f00090c7f89 */ /* 0x000e2200000e0000 */
[----:B------:R-:W-:-:S02]  /*192e0*/  IMAD R6, R2, -0x50, RZ ;  /* 0xffffffb002067824 */ /* 0x000fc400078e02ff */
[----:B---3--:R-:W-:-:S03]  /*192f0*/  IMAD R15, R2, -0x50, R57 ;  /* 0xffffffb0020f7824 */ /* 0x008fc600078e0239 */
[C---:B----4-:R-:W-:Y:S02]  /*19300*/  IADD3 R6, -R14.reuse, 0x51, R6 ;  /* 0x000000510e067810 */ /* 0x050fe40007ffe106 */
[----:B------:R-:W-:Y:S02]  /*19310*/  IADD3 R15, -R14, 0x50, R15 ;  /* 0x000000500e0f7810 */ /* 0x000fe40007ffe10f */
[----:B-----5:R-:W-:-:S04]  /*19320*/  IADD3 R64, -R59, R6, R57 ;  /* 0x000000063b407210 */ /* 0x020fc80007ffe139 */
[----:B0-----:R-:W-:-:S04]  /*19330*/  VIADDMNMX R6, R12, R64, R15, PT ;  /* 0x000000400c067246 */ /* 0x001fc8000380010f */
[C---:B------:R-:W-:Y:S02]  /*19340*/  ISETP.GT.AND P1, PT, R6.reuse, RZ, PT ;  /* 0x000000ff0600720c */ /* 0x040fe40003f24270 */
[C---:B------:R-:W-:Y:S02]  /*19350*/  ISETP.GT.AND P2, PT, R6.reuse, 0x1, PT ;  /* 0x000000010600780c */ /* 0x040fe40003f44270 */
[----:B------:R-:W-:Y:S02]  /*19360*/  ISETP.GT.AND P3, PT, R6, 0x8, PT ;  /* 0x000000080600780c */ /* 0x000fe40003f64270 */
[----:B------:R-:W-:Y:S02]  /*19370*/  FSEL R72, R72, -INF , P1 ;  /* 0xff80000048487808 */ /* 0x000fe40000800000 */
[----:B------:R-:W-:Y:S02]  /*19380*/  FSEL R62, R8, -INF , P2 ;  /* 0xff800000083e7808 */ /* 0x000fe40001000000 */
[----:B------:R-:W-:-:S02]  /*19390*/  ISETP.GT.AND P1, PT, R6, 0x9, PT ;  /* 0x000000090600780c */ /* 0x000fc40003f24270 */
[----:B------:R-:W-:Y:S02]  /*193a0*/  FSEL R60, R60, -INF , P3 ;  /* 0xff8000003c3c7808 */ /* 0x000fe40001800000 */
[----:B------:R-:W-:Y:S02]  /*193b0*/  FMNMX.FTZ R21, R72, R62, !PT ;  /* 0x0000003e48157209 */ /* 0x000fe40007810000 */
[----:B------:R-:W-:Y:S02]  /*193c0*/  ISETP.GT.AND P2, PT, R6, 0x10, PT ;  /* 0x000000100600780c */ /* 0x000fe40003f44270 */
[----:B------:R-:W-:Y:S02]  /*193d0*/  FSEL R58, R58, -INF , P1 ;  /* 0xff8000003a3a7808 */ /* 0x000fe40000800000 */
[----:B------:R-:W-:Y:S02]  /*193e0*/  FMNMX.FTZ R21, R60, R21, !PT ;  /* 0x000000153c157209 */ /* 0x000fe40007810000 */
        /* <DEDUP_REMOVED lines=8> */
[----:B------:R-:W-:Y:S01]  /*19470*/  FMNMX.FTZ R21, R50, R21, !PT ;  /* 0x0000001532157209 */ /* 0x000fe20007810000 */
[----:B------:R-:W0:Y:S01]  /*19480*/  MUFU.TANH R14, R47 ;  /* 0x0000002f000e7308 */ /* 0x000e220000002400 */
[----:B------:R-:W-:Y:S02]  /*19490*/  ISETP.GT.AND P2, PT, R6, 0x20, PT ;  /* 0x000000200600780c */ /* 0x000fe40003f44270 */
[----:B------:R-:W-:Y:S02]  /*194a0*/  FSEL R48, R48, -INF , P1 ;  /* 0xff80000030307808 */ /* 0x000fe40000800000 */
[----:B------:R-:W-:Y:S02]  /*194b0*/  FMNMX.FTZ R21, R54, R21, !PT ;  /* 0x0000001536157209 */ /* 0x000fe40007810000 */
[----:B------:R-:W-:-:S02]  /*194c0*/  ISETP.GT.AND P1, PT, R6, 0x21, PT ;  /* 0x000000210600780c */ /* 0x000fc40003f24270 */
[----:B------:R-:W-:Y:S02]  /*194d0*/  FSEL R46, R42, -INF , P2 ;  /* 0xff8000002a2e7808 */ /* 0x000fe40001000000 */
[----:B------:R-:W-:Y:S01]  /*194e0*/  FMNMX.FTZ R21, R48, R21, !PT ;  /* 0x0000001530157209 */ /* 0x000fe20007810000 */
[----:B------:R-:W1:Y:S01]  /*194f0*/  MUFU.TANH R8, R35 ;  /* 0x0000002300087308 */ /* 0x000e620000002400 */
[----:B------:R-:W-:Y:S02]  /*19500*/  ISETP.GT.AND P2, PT, R6, 0x28, PT ;  /* 0x000000280600780c */ /* 0x000fe40003f44270 */
[----:B------:R-:W-:Y:S02]  /*19510*/  FSEL R42, R43, -INF , P1 ;  /* 0xff8000002b2a7808 */ /* 0x000fe40000800000 */
[----:B------:R-:W-:Y:S02]  /*19520*/  FMNMX.FTZ R21, R46, R21, !PT ;  /* 0x000000152e157209 */ /* 0x000fe40007810000 */
[----:B------:R-:W-:Y:S01]  /*19530*/  ISETP.GT.AND P1, PT, R6, 0x29, PT ;  /* 0x000000290600780c */ /* 0x000fe20003f24270 */
[----:B------:R3:W4:Y:S01]  /*19540*/  MUFU.TANH R12, R38 ;  /* 0x00000026000c7308 */ /* 0x0007220000002400 */
[----:B------:R-:W-:-:S02]  /*19550*/  FMNMX.FTZ R21, R42, R21, !PT ;  /* 0x000000152a157209 */ /* 0x000fc40007810000 */
[----:B0-----:R-:W-:Y:S02]  /*19560*/  FSEL R14, R14, -INF , P1 ;  /* 0xff8000000e0e7808 */ /* 0x001fe40000800000 */
[----:B---3--:R-:W-:Y:S02]  /*19570*/  FSEL R38, R10, -INF , P2 ;  /* 0xff8000000a267808 */ /* 0x008fe40001000000 */
[----:B------:R-:W-:Y:S02]  /*19580*/  ISETP.GT.AND P2, PT, R6, 0x30, PT ;  /* 0x000000300600780c */ /* 0x000fe40003f44270 */
[----:B------:R-:W-:Y:S02]  /*19590*/  FMNMX.FTZ R21, R38, R21, !PT ;  /* 0x0000001526157209 */ /* 0x000fe40007810000 */
[----:B------:R-:W-:Y:S02]  /*195a0*/  ISETP.GT.AND P1, PT, R6, 0x31, PT ;  /* 0x000000310600780c */ /* 0x000fe40003f24270 */
[----:B------:R-:W-:-:S02]  /*195b0*/  FSEL R20, R20, -INF , P2 ;  /* 0xff80000014147808 */ /* 0x000fc40001000000 */
[----:B------:R-:W-:Y:S01]  /*195c0*/  FMNMX.FTZ R21, R14, R21, !PT ;  /* 0x000000150e157209 */ /* 0x000fe20007810000 */
[----:B------:R0:W3:Y:S01]  /*195d0*/  MUFU.TANH R35, R27 ;  /* 0x0000001b00237308 */ /* 0x0000e20000002400 */
[----:B------:R-:W-:Y:S01]  /*195e0*/  FMUL.FTZ R10, R30, UR4 ;  /* 0x000000041e0a7c20 */ /* 0x000fe20008410000 */
[----:B------:R-:W-:Y:S02]  /*195f0*/  ISETP.GT.AND P2, PT, R6, 0x38, PT ;  /* 0x000000380600780c */ /* 0x000fe40003f44270 */
[----:B-1----:R-:W-:Y:S02]  /*19600*/  FSEL R8, R8, -INF , P1 ;  /* 0xff80000008087808 */ /* 0x002fe40000800000 */
[----:B------:R-:W-:Y:S02]  /*19610*/  FMNMX.FTZ R21, R20, R21, !PT ;  /* 0x0000001514157209 */ /* 0x000fe40007810000 */
[----:B------:R3:W1:Y:S01]  /*19620*/  MUFU.TANH R43, R10 ;  /* 0x0000000a002b7308 */ /* 0x0006620000002400 */
[----:B------:R-:W-:-:S02]  /*19630*/  ISETP.GT.AND P1, PT, R6, 0x39, PT ;  /* 0x000000390600780c */ /* 0x000fc40003f24270 */
[----:B----4-:R-:W-:Y:S02]  /*19640*/  FSEL R26, R12, -INF , P2 ;  /* 0xff8000000c1a7808 */ /* 0x010fe40001000000 */
[----:B------:R-:W-:Y:S02]  /*19650*/  FMNMX.FTZ R21, R8, R21, !PT ;  /* 0x0000001508157209 */ /* 0x000fe40007810000 */
[----:B------:R-:W-:Y:S02]  /*19660*/  ISETP.GT.AND P2, PT, R6, 0x40, PT ;  /* 0x000000400600780c */ /* 0x000fe40003f44270 */
[----:B------:R-:W-:Y:S02]  /*19670*/  FSEL R30, R39, -INF , P1 ;  /* 0xff800000271e7808 */ /* 0x000fe40000800000 */
[----:B0-----:R-:W-:Y:S02]  /*19680*/  FMNMX.FTZ R27, R26, R21, !PT ;  /* 0x000000151a1b7209 */ /* 0x001fe40007810000 */
[----:B------:R-:W-:-:S02]  /*19690*/  ISETP.GT.AND P1, PT, R6, 0x41, PT ;  /* 0x000000410600780c */ /* 0x000fc40003f24270 */
[----:B------:R-:W-:Y:S02]  /*196a0*/  FSEL R34, R34, -INF , P2 ;  /* 0xff80000022227808 */ /* 0x000fe40001000000 */
[----:B------:R-:W-:Y:S02]  /*196b0*/  FMNMX.FTZ R27, R30, R27, !PT ;  /* 0x0000001b1e1b7209 */ /* 0x000fe40007810000 */
[----:B------:R-:W-:Y:S02]  /*196c0*/  ISETP.GT.AND P2, PT, R6, 0x48, PT ;  /* 0x000000480600780c */ /* 0x000fe40003f44270 */
[----:B---3--:R-:W-:Y:S02]  /*196d0*/  FSEL R10, R35, -INF , P1 ;  /* 0xff800000230a7808 */ /* 0x008fe40000800000 */
[----:B------:R-:W-:Y:S02]  /*196e0*/  FMNMX.FTZ R27, R34, R27, !PT ;  /* 0x0000001b221b7209 */ /* 0x000fe40007810000 */
[----:B------:R-:W-:-:S02]  /*196f0*/  ISETP.GT.AND P1, PT, R6, 0x49, PT ;  /* 0x000000490600780c */ /* 0x000fc40003f24270 */
[----:B-1----:R-:W-:Y:S02]  /*19700*/  FSEL R12, R43, -INF , P2 ;  /* 0xff8000002b0c7808 */ /* 0x002fe40001000000 */
[----:B------:R-:W-:Y:S02]  /*19710*/  FMNMX.FTZ R27, R10, R27, !PT ;  /* 0x0000001b0a1b7209 */ /* 0x000fe40007810000 */
[----:B------:R-:W-:Y:S02]  /*19720*/  FSEL R6, R31, -INF , P1 ;  /* 0xff8000001f067808 */ /* 0x000fe40000800000 */
[----:B------:R-:W-:-:S04]  /*19730*/  FMNMX.FTZ R31, R12, R27, !PT ;  /* 0x0000001b0c1f7209 */ /* 0x000fc80007810000 */
[----:B------:R-:W-:Y:S01]  /*19740*/  FMNMX.FTZ R35, R6, R31, !PT ;  /* 0x0000001f06237209 */ /* 0x000fe20007810000 */
[----:B------:R-:W-:-:S04]  /*19750*/  FMUL.FTZ R27, R40, UR4 ;  /* 0x00000004281b7c20 */ /* 0x000fc80008410000 */
[----:B------:R-:W0:Y:S04]  /*19760*/  SHFL.BFLY PT, R40, R35, 0x2, 0x1f ;  /* 0x0c401f0023287f89 */ /* 0x000e2800000e0000 */
[----:B------:R-:W1:Y:S01]  /*19770*/  SHFL.IDX PT, R9, R9, RZ, 0x1c1f ;  /* 0x001c1fff09097589 */ /* 0x000e6200000e0000 */
[----:B------:R-:W-:Y:S01]  /*19780*/  FMUL.FTZ R21, R52, UR4 ;  /* 0x0000000434157c20 */ /* 0x000fe20008410000 */
[----:B------:R-:W3:Y:S01]  /*19790*/  MUFU.TANH R13, R13 ;  /* 0x0000000d000d7308 */ /* 0x000ee20000002400 */
[----:B------:R-:W-:Y:S01]  /*197a0*/  FMUL.FTZ R33, R24, UR4 ;  /* 0x0000000418217c20 */ /* 0x000fe20008410000 */
[----:B------:R-:W-:Y:S01]  /*197b0*/  FMUL.FTZ R52, R53, UR4 ;  /* 0x0000000435347c20 */ /* 0x000fe20008410000 */
[----:B0-----:R-:W-:Y:S02]  /*197c0*/  FMNMX.FTZ R40, R35, R40, !PT ;  /* 0x0000002823287209 */ /* 0x001fe40007810000 */
[----:B-1----:R-:W-:-:S03]  /*197d0*/  VIADDMNMX R15, R9, R64, R15, PT ;  /* 0x00000040090f7246 */ /* 0x002fc6000380010f */
[----:B------:R-:W0:Y:S01]  /*197e0*/  SHFL.BFLY PT, R35, R40, 0x1, 0x1f ;  /* 0x0c201f0028237f89 */ /* 0x000e2200000e0000 */
[C---:B------:R-:W-:Y:S02]  /*197f0*/  ISETP.GT.AND P1, PT, R15.reuse, RZ, PT ;  /* 0x000000ff0f00720c */ /* 0x040fe40003f24270 */
[C---:B------:R-:W-:Y:S02]  /*19800*/  ISETP.GT.AND P2, PT, R15.reuse, 0x1, PT ;  /* 0x000000010f00780c */ /* 0x040fe40003f44270 */
[----:B------:R-:W-:Y:S02]  /*19810*/  ISETP.GT.AND P3, PT, R15, 0x8, PT ;  /* 0x000000080f00780c */ /* 0x000fe40003f64270 */
[----:B------:R-:W-:Y:S02]  /*19820*/  FSEL R24, R3, -INF , P1 ;  /* 0xff80000003187808 */ /* 0x000fe40000800000 */
[----:B------:R-:W-:Y:S01]  /*19830*/  FSEL R9, R4, -INF , P2 ;  /* 0xff80000004097808 */ /* 0x000fe20001000000 */
[----:B------:R-:W1:Y:S01]  /*19840*/  MUFU.TANH R21, R21 ;  /* 0x0000001500157308 */ /* 0x000e620000002400 */
[----:B------:R-:W-:-:S02]  /*19850*/  ISETP.GT.AND P1, PT, R15, 0x9, PT ;  /* 0x000000090f00780c */ /* 0x000fc40003f24270 */
[----:B------:R-:W-:Y:S02]  /*19860*/  FSEL R28, R5, -INF , P3 ;  /* 0xff800000051c7808 */ /* 0x000fe40001800000 */
[----:B------:R-:W-:Y:S01]  /*19870*/  FMNMX.FTZ R3, R24, R9, !PT ;  /* 0x0000000918037209 */ /* 0x000fe20007810000 */
[----:B------:R-:W-:Y:S01]  /*19880*/  FMUL.FTZ R31, R32, UR4 ;  /* 0x00000004201f7c20 */ /* 0x000fe20008410000 */
[----:B------:R-:W-:Y:S01]  /*19890*/  ISETP.GT.AND P2, PT, R15, 0x10, PT ;  /* 0x000000100f00780c */ /* 0x000fe20003f44270 */
[----:B------:R-:W4:Y:S01]  /*198a0*/  MUFU.TANH R52, R52 ;  /* 0x0000003400347308 */ /* 0x000f220000002400 */
[----:B------:R-:W-:Y:S01]  /*198b0*/  FSEL R32, R7, -INF , P1 ;  /* 0xff80000007207808 */ /* 0x000fe20000800000 */
[----:B------:R-:W-:Y:S01]  /*198c0*/  ULDC UR4, c[0x0][0x988] ;  /* 0x0002620000047ab9 */ /* 0x000fe20000000800 */
[----:B------:R-:W-:Y:S02]  /*198d0*/  FMNMX.FTZ R3, R28, R3, !PT ;  /* 0x000000031c037209 */ /* 0x000fe40007810000 */
[----:B------:R-:W-:-:S02]  /*198e0*/  ISETP.GT.AND P1, PT, R15, 0x11, PT ;  /* 0x000000110f00780c */ /* 0x000fc40003f24270 */
[----:B------:R-:W-:Y:S01]  /*198f0*/  FSEL R36, R11, -INF , P2 ;  /* 0xff8000000b247808 */ /* 0x000fe20001000000 */
[----:B------:R-:W5:Y:S01]  /*19900*/  MUFU.TANH R27, R27 ;  /* 0x0000001b001b7308 */ /* 0x000f620000002400 */
[----:B------:R-:W-:Y:S02]  /*19910*/  FMNMX.FTZ R3, R32, R3, !PT ;  /* 0x0000000320037209 */ /* 0x000fe40007810000 */
[----:B0-----:R-:W-:Y:S02]  /*19920*/  FMNMX.FTZ R4, R40, R35, !PT ;  /* 0x0000002328047209 */ /* 0x001fe40007810000 */
[----:B------:R-:W-:Y:S02]  /*19930*/  ISETP.GT.AND P2, PT, R15, 0x18, PT ;  /* 0x000000180f00780c */ /* 0x000fe40003f44270 */
[----:B---3--:R-:W-:Y:S01]  /*19940*/  FSEL R40, R13, -INF , P1 ;  /* 0xff8000000d287808 */ /* 0x008fe20000800000 */
[----:B------:R-:W0:Y:S01]  /*19950*/  MUFU.TANH R66, R66 ;  /* 0x0000004200427308 */ /* 0x000e220000002400 */
[----:B------:R-:W-:-:S02]  /*19960*/  FMNMX.FTZ R5, R36, R3, !PT ;  /* 0x0000000324057209 */ /* 0x000fc40007810000 */
[----:B------:R-:W-:Y:S02]  /*19970*/  ISETP.GT.AND P1, PT, R15, 0x19, PT ;  /* 0x000000190f00780c */ /* 0x000fe40003f24270 */
[----:B-1----:R-:W-:Y:S02]  /*19980*/  FSEL R44, R21, -INF , P2 ;  /* 0xff800000152c7808 */ /* 0x002fe40001000000 */
[----:B------:R-:W-:Y:S01]  /*19990*/  FMNMX.FTZ R5, R40, R5, !PT ;  /* 0x0000000528057209 */ /* 0x000fe20007810000 */
[----:B------:R-:W1:Y:S01]  /*199a0*/  MUFU.TANH R68, R68 ;  /* 0x0000004400447308 */ /* 0x000e620000002400 */
[----:B------:R-:W-:Y:S02]  /*199b0*/  ISETP.GT.AND P2, PT, R15, 0x20, PT ;  /* 0x000000200f00780c */ /* 0x000fe40003f44270 */
[----:B----4-:R-:W-:Y:S02]  /*199c0*/  FSEL R52, R52, -INF , P1 ;  /* 0xff80000034347808 */ /* 0x010fe40000800000 */
[----:B------:R-:W-:-:S03]  /*199d0*/  FMNMX.FTZ R5, R44, R5, !PT ;  /* 0x000000052c057209 */ /* 0x000fc60007810000 */
[----:B------:R-:W3:Y:S01]  /*199e0*/  MUFU.TANH R70, R70 ;  /* 0x0000004600467308 */ /* 0x000ee20000002400 */
[----:B------:R-:W-:Y:S01]  /*199f0*/  ISETP.GT.AND P1, PT, R15, 0x21, PT ;  /* 0x000000210f00780c */ /* 0x000fe20003f24270 */
[----:B------:R-:W-:Y:S01]  /*19a00*/  IMAD.U32 R3, RZ, RZ, UR4 ;  /* 0x00000004ff037e24 */ /* 0x000fe2000f8e00ff */
[----:B-----5:R-:W-:Y:S02]  /*19a10*/  FSEL R64, R27, -INF , P2 ;  /* 0xff8000001b407808 */ /* 0x020fe40001000000 */
[----:B------:R-:W-:-:S03]  /*19a20*/  FMNMX.FTZ R5, R52, R5, !PT ;  /* 0x0000000534057209 */ /* 0x000fc60007810000 */
[----:B------:R-:W4:Y:S01]  /*19a30*/  MUFU.TANH R31, R31 ;  /* 0x0000001f001f7308 */ /* 0x000f220000002400 */
[----:B------:R-:W-:Y:S01]  /*19a40*/  ISETP.GT.AND P3, PT, R15, 0x28, PT ;  /* 0x000000280f00780c */ /* 0x000fe20003f64270 */
[----:B------:R-:W-:Y:S01]  /*19a50*/  FMUL.FTZ R7, R4, R3 ;  /* 0x0000000304077220 */ /* 0x000fe20000410000 */
[----:B0-----:R-:W-:Y:S02]  /*19a60*/  FSEL R66, R66, -INF , P1 ;  /* 0xff80000042427808 */ /* 0x001fe40000800000 */
[----:B------:R-:W-:-:S03]  /*19a70*/  FMNMX.FTZ R5, R64, R5, !PT ;  /* 0x0000000540057209 */ /* 0x000fc60007810000 */
[----:B------:R-:W0:Y:S01]  /*19a80*/  MUFU.TANH R74, R74 ;  /* 0x0000004a004a7308 */ /* 0x000e220000002400 */
[----:B------:R-:W-:Y:S02]  /*19a90*/  FSETP.NEU.FTZ.AND P2, PT, R4, -INF , PT ;  /* 0xff8000000400780b */ /* 0x000fe40003f5d000 */
[----:B------:R-:W-:Y:S02]  /*19aa0*/  ISETP.GT.AND P1, PT, R15, 0x29, PT ;  /* 0x000000290f00780c */ /* 0x000fe40003f24270 */
[----:B-1----:R-:W-:Y:S02]  /*19ab0*/  FSEL R68, R68, -INF , P3 ;  /* 0xff80000044447808 */ /* 0x002fe40001800000 */
[----:B------:R-:W-:Y:S01]  /*19ac0*/  FMNMX.FTZ R5, R66, R5, !PT ;  /* 0x0000000542057209 */ /* 0x000fe20007810000 */
[----:B------:R-:W1:Y:S01]  /*19ad0*/  MUFU.TANH R76, R76 ;  /* 0x0000004c004c7308 */ /* 0x000e620000002400 */
[----:B------:R-:W-:Y:S02]  /*19ae0*/  FSEL R7, R7, RZ, P2 ;  /* 0x000000ff07077208 */ /* 0x000fe40001000000 */
[----:B------:R-:W-:-:S02]  /*19af0*/  ISETP.GT.AND P2, PT, R15, 0x30, PT ;  /* 0x000000300f00780c */ /* 0x000fc40003f44270 */
[----:B---3--:R-:W-:Y:S02]  /*19b00*/  FSEL R70, R70, -INF , P1 ;  /* 0xff80000046467808 */ /* 0x008fe40000800000 */
[----:B------:R-:W-:Y:S01]  /*19b10*/  FMNMX.FTZ R5, R68, R5, !PT ;  /* 0x0000000544057209 */ /* 0x000fe20007810000 */
[----:B------:R-:W3:Y:S01]  /*19b20*/  MUFU.TANH R78, R78 ;  /* 0x0000004e004e7308 */ /* 0x000ee20000002400 */
[----:B------:R-:W-:Y:S01]  /*19b30*/  FFMA.FTZ R209, R72, R3, -R7 ;  /* 0x0000000348d17223 */ /* 0x000fe20000010807 */
[----:B------:R-:W-:Y:S02]  /*19b40*/  ISETP.GT.AND P1, PT, R15, 0x31, PT ;  /* 0x000000310f00780c */ /* 0x000fe40003f24270 */
[----:B----4-:R-:W-:Y:S02]  /*19b50*/  FSEL R72, R31, -INF , P2 ;  /* 0xff8000001f487808 */ /* 0x010fe40001000000 */
[----:B------:R-:W-:Y:S02]  /*19b60*/  FMNMX.FTZ R5, R70, R5, !PT ;  /* 0x0000000546057209 */ /* 0x000fe40007810000 */
[----:B------:R-:W4:Y:S01]  /*19b70*/  MUFU.TANH R25, R33 ;  /* 0x0000002100197308 */ /* 0x000f220000002400 */
[----:B------:R-:W-:-:S02]  /*19b80*/  ISETP.GT.AND P2, PT, R15, 0x38, PT ;  /* 0x000000380f00780c */ /* 0x000fc40003f44270 */
[----:B0-----:R-:W-:Y:S02]  /*19b90*/  FSEL R74, R74, -INF , P1 ;  /* 0xff8000004a4a7808 */ /* 0x001fe40000800000 */
[----:B------:R-:W-:-:S03]  /*19ba0*/  FMNMX.FTZ R5, R72, R5, !PT ;  /* 0x0000000548057209 */ /* 0x000fc60007810000 */
[----:B------:R-:W0:Y:S01]  /*19bb0*/  MUFU.TANH R80, R80 ;  /* 0x0000005000507308 */ /* 0x000e220000002400 */
[----:B------:R-:W-:Y:S02]  /*19bc0*/  ISETP.GT.AND P1, PT, R15, 0x39, PT ;  /* 0x000000390f00780c */ /* 0x000fe40003f24270 */
[----:B-1----:R-:W-:Y:S02]  /*19bd0*/  FSEL R76, R76, -INF , P2 ;  /* 0xff8000004c4c7808 */ /* 0x002fe40001000000 */
[----:B------:R-:W-:-:S03]  /*19be0*/  FMNMX.FTZ R5, R74, R5, !PT ;  /* 0x000000054a057209 */ /* 0x000fc60007810000 */
[----:B------:R-:W1:Y:S01]  /*19bf0*/  MUFU.TANH R84, R84 ;  /* 0x0000005400547308 */ /* 0x000e620000002400 */
[----:B------:R-:W-:Y:S02]  /*19c00*/  ISETP.GT.AND P2, PT, R15, 0x40, PT ;  /* 0x000000400f00780c */ /* 0x000fe40003f44270 */
[----:B---3--:R-:W-:Y:S02]  /*19c10*/  FSEL R78, R78, -INF , P1 ;  /* 0xff8000004e4e7808 */ /* 0x008fe40000800000 */
[----:B------:R-:W-:-:S03]  /*19c20*/  FMNMX.FTZ R5, R76, R5, !PT ;  /* 0x000000054c057209 */ /* 0x000fc60007810000 */
[----:B------:R-:W3:Y:S01]  /*19c30*/  MUFU.TANH R29, R29 ;  /* 0x0000001d001d7308 */ /* 0x000ee20000002400 */
[----:B------:R-:W-:Y:S01]  /*19c40*/  FFMA.FTZ R211, R60, R3, -R7 ;  /* 0x000000033cd37223 */ /* 0x000fe20000010807 */
[----:B------:R-:W-:Y:S02]  /*19c50*/  ISETP.GT.AND P1, PT, R15, 0x41, PT ;  /* 0x000000410f00780c */ /* 0x000fe40003f24270 */
[----:B----4-:R-:W-:Y:S02]  /*19c60*/  FSEL R60, R25, -INF , P2 ;  /* 0xff800000193c7808 */ /* 0x010fe40001000000 */
[----:B------:R-:W-:Y:S02]  /*19c70*/  FMNMX.FTZ R5, R78, R5, !PT ;  /* 0x000000054e057209 */ /* 0x000fe40007810000 */
[----:B------:R-:W-:Y:S02]  /*19c80*/  ISETP.GT.AND P2, PT, R15, 0x48, PT ;  /* 0x000000480f00780c */ /* 0x000fe40003f44270 */
[----:B0-----:R-:W-:-:S02]  /*19c90*/  FSEL R80, R80, -INF , P1 ;  /* 0xff80000050507808 */ /* 0x001fc40000800000 */
[----:B------:R-:W-:Y:S02]  /*19ca0*/  FMNMX.FTZ R5, R60, R5, !PT ;  /* 0x000000053c057209 */ /* 0x000fe40007810000 */
[----:B------:R-:W-:Y:S02]  /*19cb0*/  ISETP.GT.AND P1, PT, R15, 0x49, PT ;  /* 0x000000490f00780c */ /* 0x000fe40003f24270 */
[----:B-1----:R-:W-:Y:S02]  /*19cc0*/  FSEL R84, R84, -INF , P2 ;  /* 0xff80000054547808 */ /* 0x002fe40001000000 */
[----:B------:R-:W-:Y:S02]  /*19cd0*/  FMNMX.FTZ R5, R80, R5, !PT ;  /* 0x0000000550057209 */ /* 0x000fe40007810000 */
[----:B---3--:R-:W-:Y:S02]  /*19ce0*/  FSEL R82, R29, -INF , P1 ;  /* 0xff8000001d527808 */ /* 0x008fe40000800000 */
[----:B------:R-:W-:Y:S01]  /*19cf0*/  FMNMX.FTZ R5, R84, R5, !PT ;  /* 0x0000000554057209 */ /* 0x000fe20007810000 */
[-CC-:B------:R-:W-:Y:S01]  /*19d00*/  FFMA.FTZ R205, R56, R3.reuse, -R7.reuse ;  /* 0x0000000338cd7223 */ /* 0x180fe20000010807 */
[----:B------:R-:W-:Y:S01]  /*19d10*/  FFMA.FTZ R197, R20, R3, -R7 ;  /* 0x0000000314c57223 */ /* 0x000fe20000010807 */
[----:B------:R-:W0:Y:S01]  /*19d20*/  @P4 LDC R29, c[0x0][0x450] ;  /* 0x00011400ff1d4b82 */ /* 0x000e220000000800 */
[----:B------:R-:W-:-:S05]  /*19d30*/  FMNMX.FTZ R5, R82, R5, !PT ;  /* 0x0000000552057209 */ /* 0x000fca0007810000 */
[----:B------:R-:W1:Y:S02]  /*19d40*/  SHFL.BFLY PT, R56, R5, 0x2, 0x1f ;  /* 0x0c401f0005387f89 */ /* 0x000e6400000e0000 */
[----:B-1----:R-:W-:-:S05]  /*19d50*/  FMNMX.FTZ R56, R5, R56, !PT ;  /* 0x0000003805387209 */ /* 0x002fca0007810000 */
[----:B------:R-:W1:Y:S02]  /*19d60*/  SHFL.BFLY PT, R5, R56, 0x1, 0x1f ;  /* 0x0c201f0038057f89 */ /* 0x000e6400000e0000 */
[----:B-1----:R-:W-:-:S04]  /*19d70*/  FMNMX.FTZ R5, R56, R5, !PT ;  /* 0x0000000538057209 */ /* 0x002fc80007810000 */
[C---:B------:R-:W-:Y:S01]  /*19d80*/  FSETP.NEU.FTZ.AND P1, PT, R5.reuse, -INF , PT ;  /* 0xff8000000500780b */ /* 0x040fe20003f3d000 */
[----:B------:R-:W-:-:S05]  /*19d90*/  FMUL.FTZ R13, R5, R3 ;  /* 0x00000003050d7220 */ /* 0x000fca0000410000 */
[----:B------:R-:W-:-:S05]  /*19da0*/  FSEL R13, R13, RZ, P1 ;  /* 0x000000ff0d0d7208 */ /* 0x000fca0000800000 */
[-C--:B------:R-:W-:Y:S02]  /*19db0*/  FFMA.FTZ R210, R28, R3.reuse, -R13 ;  /* 0x000000031cd27223 */ /* 0x080fe4000001080d */
[----:B------:R-:W3:Y:S01]  /*19dc0*/  LDL R28, [R1+0x7c] ;  /* 0x00007c00011c7983 */ /* 0x000ee20000100800 */
[-CC-:B------:R-:W-:Y:S01]  /*19dd0*/  FFMA.FTZ R20, R8, R3.reuse, -R7.reuse ;  /* 0x0000000308147223 */ /* 0x180fe20000010807 */
[-CC-:B------:R-:W-:Y:S02]  /*19de0*/  FFMA.FTZ R8, R10, R3.reuse, -R7.reuse ;  /* 0x000000030a087223 */ /* 0x180fe40000010807 */
[----:B------:R-:W1:Y:S01]  /*19df0*/  @P4 LDC R10, c[0x0][0x44c] ;  /* 0x00011300ff0a4b82 */ /* 0x000e620000000800 */
[-C--:B------:R-:W-:Y:S01]  /*19e00*/  FFMA.FTZ R62, R62, R3.reuse, -R7 ;  /* 0x000000033e3e7223 */ /* 0x080fe20000010807 */
[-CC-:B------:R-:W-:Y:S01]  /*19e10*/  FFMA.FTZ R208, R24, R3.reuse, -R13.reuse ;  /* 0x0000000318d07223 */ /* 0x180fe2000001080d */
[-C--:B------:R-:W-:Y:S01]  /*19e20*/  FFMA.FTZ R9, R9, R3.reuse, -R13 ;  /* 0x0000000309097223 */ /* 0x080fe2000001080d */
[----:B------:R-:W-:Y:S01]  /*19e30*/  MUFU.EX2 R209, R209 ;  /* 0x000000d100d17308 */ /* 0x000fe20000000800 */
[-C--:B------:R-:W-:Y:S01]  /*19e40*/  FFMA.FTZ R58, R58, R3.reuse, -R7 ;  /* 0x000000033a3a7223 */ /* 0x080fe20000010807 */
[----:B------:R-:W-:-:S06]  /*19e50*/  FFMA.FTZ R11, R32, R3, -R13 ;  /* 0x00000003200b7223 */ /* 0x000fcc000001080d */
[----:B------:R-:W4:Y:S01]  /*19e60*/  MUFU.EX2 R62, R62 ;  /* 0x0000003e003e7308 */ /* 0x000f220000000800 */
[----:B------:R-:W-:-:S07]  /*19e70*/  FFMA.FTZ R204, R36, R3, -R13 ;  /* 0x0000000324cc7223 */ /* 0x000fce000001080d */
[----:B------:R-:W-:Y:S08]  /*19e80*/  MUFU.EX2 R208, R208 ;  /* 0x000000d000d07308 */ /* 0x000ff00000000800 */
[----:B------:R-:W5:Y:S01]  /*19e90*/  MUFU.EX2 R9, R9 ;  /* 0x0000000900097308 */ /* 0x000f620000000800 */
[----:B------:R-:W-:-:S07]  /*19ea0*/  FFMA.FTZ R50, R50, R3, -R7 ;  /* 0x0000000332327223 */ /* 0x000fce0000010807 */
[----:B------:R-:W2:Y:S01]  /*19eb0*/  MUFU.EX2 R211, R211 ;  /* 0x000000d300d37308 */ /* 0x000ea20000000800 */
[----:B------:R-:W-:Y:S01]  /*19ec0*/  FFMA.FTZ R15, R40, R3, -R13 ;  /* 0x00000003280f7223 */ /* 0x000fe2000001080d */
[----:B-1----:R-:W-:-:S06]  /*19ed0*/  @P4 IMAD.HI.U32 R10, R65, R10, RZ ;  /* 0x0000000a410a4227 */ /* 0x002fcc00078e00ff */
[----:B------:R-:W1:Y:S01]  /*19ee0*/  MUFU.EX2 R210, R210 ;  /* 0x000000d200d27308 */ /* 0x000e620000000800 */
[-CC-:B------:R-:W-:Y:S01]  /*19ef0*/  FFMA.FTZ R207, R54, R3.reuse, -R7.reuse ;  /* 0x0000000336cf7223 */ /* 0x180fe20000010807 */
[----:B------:R-:W-:-:S06]  /*19f00*/  FFMA.FTZ R195, R12, R3, -R7 ;  /* 0x000000030cc37223 */ /* 0x000fcc0000010807 */
[----:B------:R-:W1:Y:S01]  /*19f10*/  MUFU.EX2 R58, R58 ;  /* 0x0000003a003a7308 */ /* 0x000e620000000800 */
[----:B------:R-:W-:Y:S01]  /*19f20*/  FFMA.FTZ R206, R44, R3, -R13 ;  /* 0x000000032cce7223 */ /* 0x000fe2000001080d */
[----:B------:R-:W-:-:S06]  /*19f30*/  IMAD.MOV.U32 R12, RZ, RZ, R65 ;  /* 0x000000ffff0c7224 */ /* 0x000fcc00078e0041 */
[----:B------:R-:W1:Y:S01]  /*19f40*/  MUFU.EX2 R11, R11 ;  /* 0x0000000b000b7308 */ /* 0x000e620000000800 */
[----:B0-----:R-:W-:Y:S01]  /*19f50*/  @P4 SHF.R.U32.HI R12, RZ, R29, R10 ;  /* 0x0000001dff0c4219 */ /* 0x001fe2000001160a */
[----:B----4-:R-:W-:-:S06]  /*19f60*/  FADD.FTZ R10, R209, R62 ;  /* 0x0000003ed10a7221 */ /* 0x010fcc0000010000 */
[----:B------:R-:W0:Y:S01]  /*19f70*/  MUFU.EX2 R205, R205 ;  /* 0x000000cd00cd7308 */ /* 0x000e220000000800 */
[----:B------:R-:W-:Y:S01]  /*19f80*/  FFMA.FTZ R48, R48, R3, -R7 ;  /* 0x0000000330307223 */ /* 0x000fe20000010807 */
[----:B-----5:R-:W-:-:S06]  /*19f90*/  FADD.FTZ R31, R208, R9 ;  /* 0x00000009d01f7221 */ /* 0x020fcc0000010000 */
[----:B------:R-:W4:Y:S01]  /*19fa0*/  MUFU.EX2 R204, R204 ;  /* 0x000000cc00cc7308 */ /* 0x000f220000000800 */
[----:B------:R-:W-:Y:S01]  /*19fb0*/  FFMA.FTZ R21, R52, R3, -R13 ;  /* 0x0000000334157223 */ /* 0x000fe2000001080d */
[----:B--2---:R-:W-:-:S06]  /*19fc0*/  FADD.FTZ R33, R211, R10 ;  /* 0x0000000ad3217221 */ /* 0x004fcc0000010000 */
[----:B------:R-:W2:Y:S01]  /*19fd0*/  MUFU.EX2 R50, R50 ;  /* 0x0000003200327308 */ /* 0x000ea20000000800 */
[----:B------:R-:W-:Y:S01]  /*19fe0*/  FFMA.FTZ R201, R46, R3, -R7 ;  /* 0x000000032ec97223 */ /* 0x000fe20000010807 */
[----:B-1----:R-:W-:-:S06]  /*19ff0*/  FADD.FTZ R10, R210, R31 ;  /* 0x0000001fd20a7221 */ /* 0x002fcc0000010000 */
[----:B------:R-:W1:Y:S01]  /*1a000*/  MUFU.EX2 R15, R15 ;  /* 0x0000000f000f7308 */ /* 0x000e620000000800 */
[----:B------:R-:W-:Y:S01]  /*1a010*/  FFMA.FTZ R200, R64, R3, -R13 ;  /* 0x0000000340c87223 */ /* 0x000fe2000001080d */
[----:B------:R-:W-:Y:S01]  /*1a020*/  IADD3 R24, R12, R57, -R59 ;  /* 0x000000390c187210 */ /* 0x000fe20007ffe83b */
[----:B------:R-:W-:-:S05]  /*1a030*/  FADD.FTZ R12, R58, R33 ;  /* 0x000000213a0c7221 */ /* 0x000fca0000010000 */
[----:B------:R-:W5:Y:S01]  /*1a040*/  MUFU.EX2 R207, R207 ;  /* 0x000000cf00cf7308 */ /* 0x000f620000000800 */
[----:B------:R-:W-:Y:S01]  /*1a050*/  FFMA.FTZ R42, R42, R3, -R7 ;  /* 0x000000032a2a7223 */ /* 0x000fe20000010807 */
[----:B------:R-:W-:-:S06]  /*1a060*/  FADD.FTZ R31, R11, R10 ;  /* 0x0000000a0b1f7221 */ /* 0x000fcc0000010000 */
[----:B------:R-:W5:Y:S01]  /*1a070*/  MUFU.EX2 R206, R206 ;  /* 0x000000ce00ce7308 */ /* 0x000f620000000800 */
[----:B------:R-:W-:Y:S01]  /*1a080*/  FFMA.FTZ R25, R66, R3, -R13 ;  /* 0x0000000342197223 */ /* 0x000fe2000001080d */
[----:B0-----:R-:W-:-:S06]  /*1a090*/  FADD.FTZ R33, R205, R12 ;  /* 0x0000000ccd217221 */ /* 0x001fcc0000010000 */
[----:B------:R-:W0:Y:S01]  /*1a0a0*/  MUFU.EX2 R48, R48 ;  /* 0x0000003000307308 */ /* 0x000e220000000800 */
[----:B------:R-:W-:Y:S01]  /*1a0b0*/  FFMA.FTZ R203, R38, R3, -R7 ;  /* 0x0000000326cb7223 */ /* 0x000fe20000010807 */
[----:B----4-:R-:W-:-:S06]  /*1a0c0*/  FADD.FTZ R10, R204, R31 ;  /* 0x0000001fcc0a7221 */ /* 0x010fcc0000010000 */
[----:B------:R-:W4:Y:S01]  /*1a0d0*/  MUFU.EX2 R21, R21 ;  /* 0x0000001500157308 */ /* 0x000f220000000800 */
[----:B------:R-:W-:Y:S01]  /*1a0e0*/  FFMA.FTZ R202, R68, R3, -R13 ;  /* 0x0000000344ca7223 */ /* 0x000fe2000001080d */
[----:B------:R-:W-:Y:S01]  /*1a0f0*/  PRMT R0, R49, 0x654, R0 ;  /* 0x0000065431007816 */ /* 0x000fe20000000000 */
[----:B--2---:R-:W-:-:S05]  /*1a100*/  FADD.FTZ R12, R50, R33 ;  /* 0x00000021320c7221 */ /* 0x004fca0000010000 */
[----:B------:R-:W2:Y:S01]  /*1a110*/  MUFU.EX2 R201, R201 ;  /* 0x000000c900c97308 */ /* 0x000ea20000000800 */
[-C--:B------:R-:W-:Y:S01]  /*1a120*/  FFMA.FTZ R14, R14, R3.reuse, -R7 ;  /* 0x000000030e0e7223 */ /* 0x080fe20000010807 */
[----:B-1----:R-:W-:Y:S01]  /*1a130*/  FADD.FTZ R31, R15, R10 ;  /* 0x0000000a0f1f7221 */ /* 0x002fe20000010000 */
[----:B------:R-:W-:Y:S01]  /*1a140*/  FFMA.FTZ R27, R70, R3, -R13 ;  /* 0x00000003461b7223 */ /* 0x000fe2000001080d */
[----:B------:R1:W-:Y:S04]  /*1a150*/  SYNCS.ARRIVE.TRANS64.RED.A1T0 RZ, [R0+URZ], RZ ;  /* 0x000000ff00ff79a7 */ /* 0x0003e8000810043f */
[----:B------:R-:W2:Y:S01]  /*1a160*/  MUFU.EX2 R200, R200 ;  /* 0x000000c800c87308 */ /* 0x000ea20000000800 */
[----:B-----5:R-:W-:-:S07]  /*1a170*/  FADD.FTZ R33, R207, R12 ;  /* 0x0000000ccf217221 */ /* 0x020fce0000010000 */
[----:B------:R-:W5:Y:S01]  /*1a180*/  MUFU.EX2 R42, R42 ;  /* 0x0000002a002a7308 */ /* 0x000f620000000800 */
[----:B-1----:R-:W-:Y:S01]  /*1a190*/  FFMA.FTZ R0, R6, R3, -R7 ;  /* 0x0000000306007223 */ /* 0x002fe20000010807 */
[----:B------:R-:W-:-:S06]  /*1a1a0*/  FADD.FTZ R6, R206, R31 ;  /* 0x0000001fce067221 */ /* 0x000fcc0000010000 */
[----:B------:R-:W1:Y:S01]  /*1a1b0*/  MUFU.EX2 R25, R25 ;  /* 0x0000001900197308 */ /* 0x000e620000000800 */
[----:B------:R-:W-:Y:S01]  /*1a1c0*/  FFMA.FTZ R196, R72, R3, -R13 ;  /* 0x0000000348c47223 */ /* 0x000fe2000001080d */
[----:B0-----:R-:W-:-:S06]  /*1a1d0*/  FADD.FTZ R10, R48, R33 ;  /* 0x00000021300a7221 */ /* 0x001fcc0000010000 */
[----:B------:R-:W0:Y:S01]  /*1a1e0*/  MUFU.EX2 R203, R203 ;  /* 0x000000cb00cb7308 */ /* 0x000e220000000800 */
[----:B----4-:R-:W-:Y:S01]  /*1a1f0*/  FADD.FTZ R31, R21, R6 ;  /* 0x00000006151f7221 */ /* 0x010fe20000010000 */
[----:B------:R-:W-:-:S06]  /*1a200*/  FFMA.FTZ R29, R74, R3, -R13 ;  /* 0x000000034a1d7223 */ /* 0x000fcc000001080d */
[----:B------:R-:W4:Y:S01]  /*1a210*/  MUFU.EX2 R202, R202 ;  /* 0x000000ca00ca7308 */ /* 0x000f220000000800 */
[----:B--2---:R-:W-:Y:S01]  /*1a220*/  FADD.FTZ R33, R201, R10 ;  /* 0x0000000ac9217221 */ /* 0x004fe20000010000 */
[----:B------:R-:W-:-:S06]  /*1a230*/  FADD.FTZ R10, R200, R31 ;  /* 0x0000001fc80a7221 */ /* 0x000fcc0000010000 */
[----:B------:R-:W2:Y:S01]  /*1a240*/  MUFU.EX2 R14, R14 ;  /* 0x0000000e000e7308 */ /* 0x000ea20000000800 */
[----:B------:R-:W-:-:S07]  /*1a250*/  FFMA.FTZ R198, R76, R3, -R13 ;  /* 0x000000034cc67223 */ /* 0x000fce000001080d */
[----:B------:R-:W2:Y:S01]  /*1a260*/  MUFU.EX2 R27, R27 ;  /* 0x0000001b001b7308 */ /* 0x000ea20000000800 */
[----:B------:R-:W-:Y:S01]  /*1a270*/  FFMA.FTZ R199, R26, R3, -R7 ;  /* 0x000000031ac77223 */ /* 0x000fe20000010807 */
[----:B-----5:R-:W-:-:S06]  /*1a280*/  FADD.FTZ R12, R42, R33 ;  /* 0x000000212a0c7221 */ /* 0x020fcc0000010000 */
[----:B------:R-:W5:Y:S01]  /*1a290*/  MUFU.EX2 R197, R197 ;  /* 0x000000c500c57308 */ /* 0x000f620000000800 */
[----:B-1----:R-:W-:-:S07]  /*1a2a0*/  FADD.FTZ R31, R25, R10 ;  /* 0x0000000a191f7221 */ /* 0x002fce0000010000 */
[----:B------:R-:W1:Y:S01]  /*1a2b0*/  MUFU.EX2 R196, R196 ;  /* 0x000000c400c47308 */ /* 0x000e620000000800 */
[-C--:B------:R-:W-:Y:S01]  /*1a2c0*/  FFMA.FTZ R26, R30, R3.reuse, -R7 ;  /* 0x000000031e1a7223 */ /* 0x080fe20000010807 */
[----:B------:R-:W-:Y:S01]  /*1a2d0*/  FFMA.FTZ R78, R78, R3, -R13 ;  /* 0x000000034e4e7223 */ /* 0x000fe2000001080d */
[----:B0-----:R-:W-:-:S05]  /*1a2e0*/  FADD.FTZ R33, R203, R12 ;  /* 0x0000000ccb217221 */ /* 0x001fca0000010000 */
[----:B------:R-:W0:Y:S01]  /*1a2f0*/  MUFU.EX2 R20, R20 ;  /* 0x0000001400147308 */ /* 0x000e220000000800 */
[----:B----4-:R-:W-:Y:S01]  /*1a300*/  FADD.FTZ R10, R202, R31 ;  /* 0x0000001fca0a7221 */ /* 0x010fe20000010000 */
[----:B------:R-:W-:-:S06]  /*1a310*/  FFMA.FTZ R192, R60, R3, -R13 ;  /* 0x000000033cc07223 */ /* 0x000fcc000001080d */
[----:B------:R-:W4:Y:S01]  /*1a320*/  MUFU.EX2 R29, R29 ;  /* 0x0000001d001d7308 */ /* 0x000f220000000800 */
[----:B------:R-:W-:Y:S01]  /*1a330*/  FFMA.FTZ R193, R34, R3, -R7 ;  /* 0x0000000322c17223 */ /* 0x000fe20000010807 */
[----:B--2---:R-:W-:Y:S01]  /*1a340*/  FADD.FTZ R12, R14, R33 ;  /* 0x000000210e0c7221 */ /* 0x004fe20000010000 */
[----:B------:R-:W-:-:S05]  /*1a350*/  FADD.FTZ R31, R27, R10 ;  /* 0x0000000a1b1f7221 */ /* 0x000fca0000010000 */
[----:B------:R-:W2:Y:S01]  /*1a360*/  MUFU.EX2 R198, R198 ;  /* 0x000000c600c67308 */ /* 0x000ea20000000800 */
[----:B------:R-:W-:-:S07]  /*1a370*/  IMAD.HI R24, R24, 0x66666667, RZ ;  /* 0x6666666718187827 */ /* 0x000fce00078e02ff */
[----:B------:R-:W2:Y:S01]  /*1a380*/  MUFU.EX2 R199, R199 ;  /* 0x000000c700c77308 */ /* 0x000ea20000000800 */
[----:B------:R-:W-:Y:S01]  /*1a390*/  FFMA.FTZ R80, R80, R3, -R13 ;  /* 0x0000000350507223 */ /* 0x000fe2000001080d */
[----:B-----5:R-:W-:Y:S01]  /*1a3a0*/  FADD.FTZ R33, R197, R12 ;  /* 0x0000000cc5217221 */ /* 0x020fe20000010000 */
[----:B-1----:R-:W-:-:S05]  /*1a3b0*/  FADD.FTZ R10, R196, R31 ;  /* 0x0000001fc40a7221 */ /* 0x002fca0000010000 */
[----:B------:R-:W1:Y:S01]  /*1a3c0*/  MUFU.EX2 R7, R78 ;  /* 0x0000004e00077308 */ /* 0x000e620000000800 */
[-CC-:B------:R-:W-:Y:S01]  /*1a3d0*/  FFMA.FTZ R84, R84, R3.reuse, -R13.reuse ;  /* 0x0000000354547223 */ /* 0x180fe2000001080d */
[----:B------:R-:W-:-:S06]  /*1a3e0*/  FFMA.FTZ R82, R82, R3, -R13 ;  /* 0x0000000352527223 */ /* 0x000fcc000001080d */
[----:B------:R-:W5:Y:S01]  /*1a3f0*/  MUFU.EX2 R26, R26 ;  /* 0x0000001a001a7308 */ /* 0x000f620000000800 */
[----:B0-----:R-:W-:Y:S01]  /*1a400*/  FADD.FTZ R12, R20, R33 ;  /* 0x00000021140c7221 */ /* 0x001fe20000010000 */
[----:B------:R-:W-:Y:S01]  /*1a410*/  SHF.R.U32.HI R35, RZ, 0x1f, R24 ;  /* 0x0000001fff237819 */ /* 0x000fe20000011618 */
[----:B----4-:R-:W-:-:S05]  /*1a420*/  FADD.FTZ R33, R29, R10 ;  /* 0x0000000a1d217221 */ /* 0x010fca0000010000 */
[----:B------:R-:W0:Y:S08]  /*1a430*/  MUFU.EX2 R192, R192 ;  /* 0x000000c000c07308 */ /* 0x000e300000000800 */
[----:B------:R-:W4:Y:S01]  /*1a440*/  MUFU.EX2 R193, R193 ;  /* 0x000000c100c17308 */ /* 0x000f220000000800 */
[----:B------:R-:W-:Y:S01]  /*1a450*/  LEA.HI.SX32 R6, R24, R35, 0x1b ;  /* 0x0000002318067211 */ /* 0x000fe200078fdaff */
[----:B--2---:R-:W-:-:S06]  /*1a460*/  FADD.FTZ R10, R198, R33 ;  /* 0x00000021c60a7221 */ /* 0x004fcc0000010000 */
[----:B------:R-:W2:Y:S01]  /*1a470*/  MUFU.EX2 R13, R80 ;  /* 0x00000050000d7308 */ /* 0x000ea20000000800 */
[----:B------:R-:W-:-:S07]  /*1a480*/  FADD.FTZ R35, R199, R12 ;  /* 0x0000000cc7237221 */ /* 0x000fce0000010000 */
[----:B------:R-:W3:Y:S01]  /*1a490*/  MUFU.EX2 R8, R8 ;  /* 0x0000000800087308 */ /* 0x000ee20000000800 */
[----:B------:R-:W-:Y:S01]  /*1a4a0*/  F2FP.F16.F32.PACK_AB R208, R9, R208 ;  /* 0x000000d009d0723e */ /* 0x000fe200000000ff */
[----:B-1----:R-:W-:Y:S01]  /*1a4b0*/  FADD.FTZ R9, R7, R10 ;  /* 0x0000000a07097221 */ /* 0x002fe20000010000 */
[----:B-----5:R-:W-:-:S03]  /*1a4c0*/  FADD.FTZ R12, R26, R35 ;  /* 0x000000231a0c7221 */ /* 0x020fc60000010000 */
[----:B0-----:R-:W-:Y:S01]  /*1a4d0*/  FADD.FTZ R10, R192, R9 ;  /* 0x00000009c00a7221 */ /* 0x001fe20000010000 */
[----:B----4-:R-:W-:Y:S01]  /*1a4e0*/  FADD.FTZ R9, R193, R12 ;  /* 0x0000000cc1097221 */ /* 0x010fe20000010000 */
[----:B------:R-:W-:Y:S01]  /*1a4f0*/  MUFU.EX2 R195, R195 ;  /* 0x000000c300c37308 */ /* 0x000fe20000000800 */
[----:B------:R-:W-:Y:S01]  /*1a500*/  F2FP.F16.F32.PACK_AB R210, R11, R210 ;  /* 0x000000d20bd2723e */ /* 0x000fe200000000ff */
[----:B--2---:R-:W-:Y:S01]  /*1a510*/  FADD.FTZ R11, R13, R10 ;  /* 0x0000000a0d0b7221 */ /* 0x004fe20000010000 */
[----:B---3--:R-:W-:-:S05]  /*1a520*/  VIMNMX R28, R28, R6, !PT ;  /* 0x000000061c1c7248 */ /* 0x008fca0007fe0100 */
[----:B------:R-:W0:Y:S01]  /*1a530*/  MUFU.EX2 R84, R84 ;  /* 0x0000005400547308 */ /* 0x000e220000000800 */
[C---:B------:R-:W-:Y:S01]  /*1a540*/  FADD.FTZ R10, R8.reuse, R9 ;  /* 0x00000009080a7221 */ /* 0x040fe20000010000 */
[----:B------:R-:W-:Y:S02]  /*1a550*/  F2FP.F16.F32.PACK_AB R193, R8, R193 ;  /* 0x000000c108c1723e */ /* 0x000fe400000000ff */
[----:B------:R-:W-:-:S04]  /*1a560*/  IADD3 R8, R2, -0x2, RZ ;  /* 0xfffffffe02087810 */ /* 0x000fc80007ffe0ff */
[----:B------:R-:W1:Y:S01]  /*1a570*/  MUFU.EX2 R31, R82 ;  /* 0x00000052001f7308 */ /* 0x000e620000000800 */
[----:B------:R-:W-:-:S07]  /*1a580*/  ISETP.GE.AND P1, PT, R8, R28, PT ;  /* 0x0000001c0800720c */ /* 0x000fce0003f26270 */
[----:B------:R-:W2:Y:S01]  /*1a590*/  MUFU.EX2 R0, R0 ;  /* 0x0000000000007308 */ /* 0x000ea20000000800 */
[----:B0-----:R-:W-:Y:S01]  /*1a5a0*/  FADD.FTZ R228, R84, R11 ;  /* 0x0000000b54e47221 */ /* 0x001fe20000010000 */
[----:B------:R-:W-:Y:S01]  /*1a5b0*/  FADD.FTZ R227, R195, R10 ;  /* 0x0000000ac3e37221 */ /* 0x000fe20000010000 */
[----:B------:R-:W-:Y:S01]  /*1a5c0*/  BSSY B0, `(.L_x_2869) ;  /* 0x00005a7000007945 */ /* 0x000fe20003800000 */
[----:B------:R-:W-:Y:S01]  /*1a5d0*/  F2FP.F16.F32.PACK_AB R209, R62, R209 ;  /* 0x000000d13ed1723e */ /* 0x000fe200000000ff */
[----:B------:R0:W-:Y:S01]  /*1a5e0*/  STL [R1+0x58], R28 ;  /* 0x0000581c01007387 */ /* 0x0001e20000100800 */
[----:B------:R-:W-:Y:S01]  /*1a5f0*/  F2FP.F16.F32.PACK_AB R211, R58, R211 ;  /* 0x000000d33ad3723e */ /* 0x000fe200000000ff */
[----:B------:R-:W-:Y:S01]  /*1a600*/  IMAD.MOV.U32 R2, RZ, RZ, 0x3f800000 ;  /* 0x3f800000ff027424 */ /* 0x000fe200078e00ff */
[----:B------:R-:W-:Y:S01]  /*1a610*/  F2FP.F16.F32.PACK_AB R205, R50, R205 ;  /* 0x000000cd32cd723e */ /* 0x000fe200000000ff */
[----:B-1----:R-:W-:Y:S01]  /*1a620*/  FADD.FTZ R228, R31, R228 ;  /* 0x000000e41fe47221 */ /* 0x002fe20000010000 */
[----:B------:R-:W-:-:S02]  /*1a630*/  F2FP.F16.F32.PACK_AB R207, R48, R207 ;  /* 0x000000cf30cf723e */ /* 0x000fc400000000ff */
[----:B------:R-:W-:Y:S02]  /*1a640*/  CS2R R150, SRZ ;  /* 0x0000000000967805 */ /* 0x000fe4000001ff00 */
[----:B------:R-:W-:Y:S02]  /*1a650*/  F2FP.F16.F32.PACK_AB R201, R42, R201 ;  /* 0x000000c92ac9723e */ /* 0x000fe400000000ff */
[----:B------:R-:W-:Y:S02]  /*1a660*/  CS2R R148, SRZ ;  /* 0x0000000000947805 */ /* 0x000fe4000001ff00 */
[----:B------:R-:W-:Y:S02]  /*1a670*/  F2FP.F16.F32.PACK_AB R199, R26, R199 ;  /* 0x000000c71ac7723e */ /* 0x000fe400000000ff */
[----:B------:R-:W-:Y:S02]  /*1a680*/  CS2R R146, SRZ ;  /* 0x0000000000927805 */ /* 0x000fe4000001ff00 */
[----:B------:R-:W-:Y:S01]  /*1a690*/  F2FP.F16.F32.PACK_AB R200, R25, R200 ;  /* 0x000000c819c8723e */ /* 0x000fe200000000ff */
[----:B--2---:R-:W-:Y:S01]  /*1a6a0*/  FADD.FTZ R227, R0, R227 ;  /* 0x000000e300e37221 */ /* 0x004fe20000010000 */
[----:B------:R-:W-:-:S02]  /*1a6b0*/  F2FP.F16.F32.PACK_AB R202, R27, R202 ;  /* 0x000000ca1bca723e */ /* 0x000fc400000000ff */
[----:B------:R-:W-:Y:S02]  /*1a6c0*/  CS2R R144, SRZ ;  /* 0x0000000000907805 */ /* 0x000fe4000001ff00 */
[----:B------:R-:W-:Y:S02]  /*1a6d0*/  F2FP.F16.F32.PACK_AB R196, R29, R196 ;  /* 0x000000c41dc4723e */ /* 0x000fe400000000ff */
[----:B------:R-:W-:Y:S02]  /*1a6e0*/  CS2R R142, SRZ ;  /* 0x00000000008e7805 */ /* 0x000fe4000001ff00 */
[----:B------:R-:W-:Y:S02]  /*1a6f0*/  F2FP.F16.F32.PACK_AB R194, R31, R84 ;  /* 0x000000541fc2723e */ /* 0x000fe400000000ff */
[----:B------:R-:W-:Y:S02]  /*1a700*/  CS2R R140, SRZ ;  /* 0x00000000008c7805 */ /* 0x000fe4000001ff00 */
[----:B------:R-:W-:Y:S01]  /*1a710*/  F2FP.F16.F32.PACK_AB R195, R0, R195 ;  /* 0x000000c300c3723e */ /* 0x000fe200000000ff */
[----:B------:R-:W-:Y:S01]  /*1a720*/  IMAD.MOV.U32 R0, RZ, RZ, 0x3f800000 ;  /* 0x3f800000ff007424 */ /* 0x000fe200078e00ff */
[----:B------:R-:W-:-:S02]  /*1a730*/  @P4 LOP3.LUT R18, R18, 0x2, RZ, 0xfc, !PT ;  /* 0x0000000212124812 */ /* 0x000fc400078efcff */
[----:B------:R-:W-:Y:S02]  /*1a740*/  CS2R R138, SRZ ;  /* 0x00000000008a7805 */ /* 0x000fe4000001ff00 */
[----:B------:R-:W-:Y:S02]  /*1a750*/  F2FP.F16.F32.PACK_AB R203, R14, R203 ;  /* 0x000000cb0ecb723e */ /* 0x000fe400000000ff */
[----:B------:R-:W-:Y:S02]  /*1a760*/  CS2R R136, SRZ ;  /* 0x0000000000887805 */ /* 0x000fe4000001ff00 */
[----:B------:R-:W-:Y:S02]  /*1a770*/  F2FP.F16.F32.PACK_AB R197, R20, R197 ;  /* 0x000000c514c5723e */ /* 0x000fe400000000ff */
[----:B------:R-:W-:Y:S02]  /*1a780*/  CS2R R134, SRZ ;  /* 0x0000000000867805 */ /* 0x000fe4000001ff00 */
[----:B------:R-:W-:-:S02]  /*1a790*/  F2FP.F16.F32.PACK_AB R204, R15, R204 ;  /* 0x000000cc0fcc723e */ /* 0x000fc400000000ff */
[----:B------:R-:W-:Y:S02]  /*1a7a0*/  CS2R R132, SRZ ;  /* 0x0000000000847805 */ /* 0x000fe4000001ff00 */
[----:B------:R-:W-:Y:S02]  /*1a7b0*/  F2FP.F16.F32.PACK_AB R206, R21, R206 ;  /* 0x000000ce15ce723e */ /* 0x000fe400000000ff */
[----:B------:R-:W-:Y:S02]  /*1a7c0*/  CS2R R130, SRZ ;  /* 0x0000000000827805 */ /* 0x000fe4000001ff00 */
[----:B------:R-:W-:Y:S02]  /*1a7d0*/  F2FP.F16.F32.PACK_AB R198, R7, R198 ;  /* 0x000000c607c6723e */ /* 0x000fe400000000ff */
[----:B------:R-:W-:Y:S02]  /*1a7e0*/  CS2R R128, SRZ ;  /* 0x0000000000807805 */ /* 0x000fe4000001ff00 */
[----:B------:R-:W-:-:S02]  /*1a7f0*/  F2FP.F16.F32.PACK_AB R192, R13, R192 ;  /* 0x000000c00dc0723e */ /* 0x000fc400000000ff */
        /* <DEDUP_REMOVED lines=49> */
[----:B0-----:R-:W-:Y:S02]  /*1ab10*/  CS2R R28, SRZ ;  /* 0x00000000001c7805 */ /* 0x001fe4000001ff00 */
[----:B------:R-:W-:Y:S02]  /*1ab20*/  CS2R R26, SRZ ;  /* 0x00000000001a7805 */ /* 0x000fe4000001ff00 */
[----:B------:R-:W-:Y:S01]  /*1ab30*/  CS2R R24, SRZ ;  /* 0x0000000000187805 */ /* 0x000fe2000001ff00 */
[----:B------:R-:W-:Y:S06]  /*1ab40*/  @!P1 BRA `(.L_x_2870) ;  /* 0x0000005400389947 */ /* 0x000fec0003800000 */
[----:B------:R-:W-:Y:S01]  /*1ab50*/  BSSY B1, `(.L_x_2870) ;  /* 0x000054d000017945 */ /* 0x000fe20003800000 */
[----:B------:R-:W-:Y:S01]  /*1ab60*/  IMAD.MOV.U32 R13, RZ, RZ, R4 ;  /* 0x000000ffff0d7224 */ /* 0x000fe200078e0004 */
[----:B------:R-:W-:Y:S01]  /*1ab70*/  MOV R12, R5 ;  /* 0x00000005000c7202 */ /* 0x000fe20000000f00 */
[----:B------:R-:W-:Y:S01]  /*1ab80*/  IMAD.MOV.U32 R7, RZ, RZ, R226 ;  /* 0x000000ffff077224 */ /* 0x000fe200078e00e2 */
[----:B------:R-:W-:Y:S01]  /*1ab90*/  MOV R151, RZ ;  /* 0x000000ff00977202 */ /* 0x000fe20000000f00 */
[----:B------:R-:W-:Y:S02]  /*1aba0*/  IMAD.MOV.U32 R6, RZ, RZ, R220 ;  /* 0x000000ffff067224 */ /* 0x000fe400078e00dc */
[----:B------:R-:W-:-:S07]  /*1abb0*/  IMAD.MOV.U32 R2, RZ, RZ, 0x3f800000 ;  /* 0x3f800000ff027424 */ /* 0x000fce00078e00ff */
.L_x_2883:
[----:B------:R-:W-:-:S04]  /*1abc0*/  ISETP.NE.AND P1, PT, R6, 0x1, PT ;  /* 0x000000010600780c */ /* 0x000fc80003f25270 */
[----:B------:R-:W-:-:S04]  /*1abd0*/  SEL R226, RZ, 0x1, P1 ;  /* 0x00000001ffe27807 */ /* 0x000fc80000800000 */
[----:B------:R-:W-:Y:S01]  /*1abe0*/  LOP3.LUT R226, R7, R226, RZ, 0x3c, !PT ;  /* 0x000000e207e27212 */ /* 0x000fe200078e3cff */
[----:B------:R-:W-:Y:S06]  /*1abf0*/  @!P0 BRA `(.L_x_2871) ;  /* 0x0000000000048947 */ /* 0x000fec0003800000 */
[----:B------:R-:W-:Y:S01]  /*1ac00*/  BPT.TRAP 0x1 ;  /* 0x000000040000795c */ /* 0x000fe20000300000 */
.L_x_2871:
        /* <DEDUP_REMOVED lines=8> */
.L_x_2872:
        /* <DEDUP_REMOVED lines=8> */
.L_x_2874:
[----:B------:R-:W-:Y:S05]  /*1ad10*/  BSYNC B2 ;  /* 0x0000000000027941 */ /* 0x000fea0003800000 */
.L_x_2873:
[----:B------:R-:W2:Y:S01]  /*1ad20*/  LDL.64 R152, [R1+0x48] ;  /* 0x0000480001987983 */ /* 0x000ea20000100a00 */
[----:B01----:R-:W-:-:S03]  /*1ad30*/  IMAD.MOV.U32 R4, RZ, RZ, R3 ;  /* 0x000000ffff047224 */ /* 0x003fc600078e0003 */
[----:B------:R-:W3:Y:S01]  /*1ad40*/  LDL.64 R20, [R1+0x40] ;  /* 0x0000400001147983 */ /* 0x000ee20000100a00 */
[----:B------:R-:W-:Y:S01]  /*1ad50*/  IMAD.MOV.U32 R5, RZ, RZ, 0x40000040 ;  /* 0x40000040ff057424 */ /* 0x000fe200078e00ff */
[----:B------:R-:W-:-:S04]  /*1ad60*/  R2UR UR14, R4 ;  /* 0x00000000040e72ca */ /* 0x000fc800000e0000 */
[----:B------:R-:W-:Y:S01]  /*1ad70*/  R2UR UR15, R5 ;  /* 0x00000000050f72ca */ /* 0x000fe200000e0000 */
[----:B------:R-:W-:Y:S01]  /*1ad80*/  WARPGROUP.ARRIVE ;  /* 0x00000000000079c5 */ /* 0x000fe20000000000 */
[----:B------:R-:W-:Y:S01]  /*1ad90*/  IMAD.MOV.U32 R11, RZ, RZ, 0x40000040 ;  /* 0x40000040ff0b7424 */ /* 0x000fe200078e00ff */
[----:B------:R-:W-:-:S04]  /*1ada0*/  R2UR UR26, R10 ;  /* 0x000000000a1a72ca */ /* 0x000fc800000e0000 */
[----:B------:R-:W-:Y:S01]  /*1adb0*/  R2UR UR27, R11 ;  /* 0x000000000b1b72ca */ /* 0x000fe200000e0000 */
[----:B------:R-:W-:Y:S01]  /*1adc0*/  IMAD.MOV.U32 R4, RZ, RZ, R15 ;  /* 0x000000ffff047224 */ /* 0x000fe200078e000f */
[----:B------:R-:W-:-:S04]  /*1add0*/  R2UR UR19, R5 ;  /* 0x00000000051372ca */ /* 0x000fc800000e0000 */
[----:B------:R-:W-:Y:S02]  /*1ade0*/  R2UR UR18, R4 ;  /* 0x00000000041272ca */ /* 0x000fe400000e0000 */
[----:B------:R-:W-:Y:S02]  /*1adf0*/  IADD3 R10, R3, 0x180, RZ ;  /* 0x00000180030a7810 */ /* 0x000fe40007ffe0ff */
[----:B------:R-:W-:Y:S02]  /*1ae00*/  R2UR UR7, R11 ;  /* 0x000000000b0772ca */ /* 0x000fe400000e0000 */
[----:B------:R-:W-:Y:S02]  /*1ae10*/  R2UR UR6, R10 ;  /* 0x000000000a0672ca */ /* 0x000fe400000e0000 */
[----:B--2---:R-:W-:Y:S02]  /*1ae20*/  R2UR UR8, R152 ;  /* 0x00000000980872ca */ /* 0x004fe400000e0000 */
[----:B------:R-:W-:-:S02]  /*1ae30*/  R2UR UR9, R153 ;  /* 0x00000000990972ca */ /* 0x000fc400000e0000 */
[----:B------:R-:W2:Y:S01]  /*1ae40*/  LDL.64 R152, [R1+0x38] ;  /* 0x0000380001987983 */ /* 0x000ea20000100a00 */
[----:B------:R-:W-:Y:S01]  /*1ae50*/  VIADD R14, R3, 0x200 ;  /* 0x00000200030e7836 */ /* 0x000fe20000000000 */
[----:B---3--:R-:W-:Y:S02]  /*1ae60*/  R2UR UR32, R20 ;  /* 0x00000000142072ca */ /* 0x008fe400000e0000 */
[----:B------:R-:W-:-:S05]  /*1ae70*/  R2UR UR33, R21 ;  /* 0x00000000152172ca */ /* 0x000fca00000e0000 */
[----:B------:R-:W-:Y:S02]  /*1ae80*/  UMOV UR12, UR8 ;  /* 0x00000008000c7c82 */ /* 0x000fe40008000000 */
        /* <DEDUP_REMOVED lines=8> */
[----:B------:R-:W-:-:S02]  /*1af10*/  MOV R15, 0x40000040 ;  /* 0x40000040000f7802 */ /* 0x000fc40000000f00 */
[----:B------:R-:W-:Y:S01]  /*1af20*/  R2UR UR22, R14 ;  /* 0x000000000e1672ca */ /* 0x000fe200000e0000 */
[----:B------:R-:W-:Y:S01]  /*1af30*/  UMOV UR20, UR8 ;  /* 0x0000000800147c82 */ /* 0x000fe20008000000 */
[----:B------:R-:W-:Y:S01]  /*1af40*/  UMOV UR21, UR9 ;  /* 0x0000000900157c82 */ /* 0x000fe20008000000 */
[----:B------:R-:W-:Y:S01]  /*1af50*/  VIADD R4, R3, 0x2 ;  /* 0x0000000203047836 */ /* 0x000fe20000000000 */
[----:B------:R-:W-:Y:S01]  /*1af60*/  R2UR UR11, R5 ;  /* 0x00000000050b72ca */ /* 0x000fe200000e0000 */
[----:B------:R-:W-:Y:S02]  /*1af70*/  VIADD R10, R3, 0x82 ;  /* 0x00000082030a7836 */ /* 0x000fe40000000000 */
[----:B------:R-:W-:Y:S01]  /*1af80*/  IMAD.MOV.U32 R11, RZ, RZ, 0x40000040 ;  /* 0x40000040ff0b7424 */ /* 0x000fe200078e00ff */
[----:B------:R-:W-:Y:S01]  /*1af90*/  UMOV UR28, UR32 ;  /* 0x00000020001c7c82 */ /* 0x000fe20008000000 */
[----:B------:R-:W3:Y:S01]  /*1afa0*/  LDL.64 R20, [R1+0x30] ;  /* 0x0000300001147983 */ /* 0x000ee20000100a00 */
[----:B------:R-:W-:-:S02]  /*1afb0*/  WARPGROUP.DEPBAR.LE gsb0, 0x0 ;  /* 0x00008000000079c5 */ /* 0x000fc40000010000 */
[----:B------:R-:W-:-:S06]  /*1afc0*/  WARPGROUP.ARRIVE ;  /* 0x00000000000079c5 */ /* 0x000fcc0000000000 */
[----:B------:R-:W-:Y:S03]  /*1afd0*/  HGMMA.64x16x16.F32 R176, gdesc[UR24], RZ, !UPT, gsb0 ;  /* 0x0020000018b079f0 */ /* 0x000fe6000c0008ff */
[----:B------:R-:W-:Y:S02]  /*1afe0*/  WARPGROUP.DEPBAR.LE gsb0, 0x0 ;  /* 0x00008000000079c5 */ /* 0x000fe40000010000 */
[----:B------:R-:W-:-:S06]  /*1aff0*/  WARPGROUP.ARRIVE ;  /* 0x00000000000079c5 */ /* 0x000fcc0000000000 */
[----:B------:R-:W-:Y:S03]  /*1b000*/  HGMMA.64x16x16.F32 R168, gdesc[UR16], RZ, !UPT, gsb0 ;  /* 0x0020000010a879f0 */ /* 0x000fe6000c0008ff */
[----:B------:R-:W-:Y:S02]  /*1b010*/  WARPGROUP.DEPBAR.LE gsb0, 0x0 ;  /* 0x00008000000079c5 */ /* 0x000fe40000010000 */
[----:B------:R-:W-:-:S06]  /*1b020*/  WARPGROUP.ARRIVE ;  /* 0x00000000000079c5 */ /* 0x000fcc0000000000 */
[----:B------:R-:W-:Y:S01]  /*1b030*/  HGMMA.64x16x16.F32 R160, gdesc[UR4], RZ, !UPT, gsb0 ;  /* 0x0020000004a079f0 */ /* 0x000fe2000c0008ff */
[----:B------:R-:W-:Y:S02]  /*1b040*/  R2UR UR23, R15 ;  /* 0x000000000f1772ca */ /* 0x000fe400000e0000 */
[----:B------:R-:W-:Y:S01]  /*1b050*/  R2UR UR10, R4 ;  /* 0x00000000040a72ca */ /* 0x000fe200000e0000 */
[----:B------:R-:W-:Y:S02]  /*1b060*/  WARPGROUP.DEPBAR.LE gsb0, 0x0 ;  /* 0x00008000000079c5 */ /* 0x000fe40000010000 */
[----:B--2---:R-:W-:Y:S02]  /*1b070*/  R2UR UR34, R152 ;  /* 0x00000000982272ca */ /* 0x004fe400000e0000 */
[----:B------:R-:W-:Y:S01]  /*1b080*/  R2UR UR35, R153 ;  /* 0x00000000992372ca */ /* 0x000fe200000e0000 */
[----:B------:R-:W-:Y:S01]  /*1b090*/  UMOV UR8, UR32 ;  /* 0x0000002000087c82 */ /* 0x000fe20008000000 */
[----:B------:R-:W-:Y:S01]  /*1b0a0*/  WARPGROUP.ARRIVE ;  /* 0x00000000000079c5 */ /* 0x000fe20000000000 */
[----:B------:R-:W-:Y:S01]  /*1b0b0*/  UMOV UR9, UR33 ;  /* 0x0000002100097c82 */ /* 0x000fe20008000000 */
[----:B------:R-:W-:-:S02]  /*1b0c0*/  R2UR UR14, R10 ;  /* 0x000000000a0e72ca */ /* 0x000fc400000e0000 */
[----:B------:R-:W-:Y:S01]  /*1b0d0*/  R2UR UR15, R11 ;  /* 0x000000000b0f72ca */ /* 0x000fe200000e0000 */
[----:B------:R-:W-:Y:S01]  /*1b0e0*/  UMOV UR12, UR32 ;  /* 0x00000020000c7c82 */ /* 0x000fe20008000000 */
[----:B------:R-:W-:Y:S01]  /*1b0f0*/  HGMMA.64x16x16.F32 R152, gdesc[UR20], RZ, !UPT, gsb0 ;  /* 0x00200000149879f0 */ /* 0x000fe2000c0008ff */
[----:B------:R-:W-:Y:S01]  /*1b100*/  UMOV UR13, UR33 ;  /* 0x00000021000d7c82 */ /* 0x000fe20008000000 */
[----:B------:R-:W-:Y:S01]  /*1b110*/  IMAD.MOV.U32 R5, RZ, RZ, 0x40000040 ;  /* 0x40000040ff057424 */ /* 0x000fe200078e00ff */
[----:B------:R-:W-:Y:S01]  /*1b120*/  UMOV UR24, UR32 ;  /* 0x0000002000187c82 */ /* 0x000fe20008000000 */
[----:B------:R-:W-:Y:S01]  /*1b130*/  UMOV UR25, UR33 ;  /* 0x0000002100197c82 */ /* 0x000fe20008000000 */
[----:B------:R-:W-:Y:S01]  /*1b140*/  UMOV UR29, UR33 ;  /* 0x00000021001d7c82 */ /* 0x000fe20008000000 */
[----:B------:R-:W-:Y:S01]  /*1b150*/  UMOV UR16, UR32 ;  /* 0x0000002000107c82 */ /* 0x000fe20008000000 */
[----:B------:R-:W-:Y:S01]  /*1b160*/  UMOV UR17, UR33 ;  /* 0x0000002100117c82 */ /* 0x000fe20008000000 */
[----:B------:R-:W2:Y:S01]  /*1b170*/  LDL.64 R14, [R1+0x28] ;  /* 0x00002800010e7983 */ /* 0x000ea20000100a00 */
[----:B------:R-:W-:-:S02]  /*1b180*/  WARPGROUP.DEPBAR.LE gsb0, 0x0 ;  /* 0x00008000000079c5 */ /* 0x000fc40000010000 */
[----:B------:R-:W-:-:S06]  /*1b190*/  WARPGROUP.ARRIVE ;  /* 0x00000000000079c5 */ /* 0x000fcc0000000000 */
[----:B------:R-:W-:Y:S01]  /*1b1a0*/  HGMMA.64x16x16.F32 R184, gdesc[UR8], R184, gsb0 ;  /* 0x0020000008b879f0 */ /* 0x000fe200080008b8 */
[----:B------:R-:W-:Y:S02]  /*1b1b0*/  VIADD R4, R3, 0x102 ;  /* 0x0000010203047836 */ /* 0x000fe40000000000 */
[----:B------:R-:W-:Y:S02]  /*1b1c0*/  WARPGROUP.DEPBAR.LE gsb0, 0x0 ;  /* 0x00008000000079c5 */ /* 0x000fe40000010000 */
[----:B------:R-:W-:-:S06]  /*1b1d0*/  WARPGROUP.ARRIVE ;  /* 0x00000000000079c5 */ /* 0x000fcc0000000000 */
[----:B------:R-:W-:Y:S01]  /*1b1e0*/  HGMMA.64x16x16.F32 R176, gdesc[UR12], R176, gsb0 ;  /* 0x002000000cb079f0 */ /* 0x000fe200080008b0 */
[----:B------:R-:W-:Y:S02]  /*1b1f0*/  R2UR UR26, R4 ;  /* 0x00000000041a72ca */ /* 0x000fe400000e0000 */
[----:B------:R-:W-:Y:S01]  /*1b200*/  R2UR UR27, R5 ;  /* 0x00000000051b72ca */ /* 0x000fe200000e0000 */
[----:B------:R-:W-:Y:S01]  /*1b210*/  IMAD.MOV.U32 R11, RZ, RZ, 0x40000040 ;  /* 0x40000040ff0b7424 */ /* 0x000fe200078e00ff */
[----:B------:R-:W-:Y:S02]  /*1b220*/  WARPGROUP.DEPBAR.LE gsb0, 0x0 ;  /* 0x00008000000079c5 */ /* 0x000fe40000010000 */
[----:B------:R-:W-:-:S09]  /*1b230*/  WARPGROUP.ARRIVE ;  /* 0x00000000000079c5 */ /* 0x000fd20000000000 */
[----:B------:R-:W-:Y:S01]  /*1b240*/  HGMMA.64x16x16.F32 R168, gdesc[UR24], R168, gsb0 ;  /* 0x0020000018a879f0 */ /* 0x000fe200080008a8 */
[----:B------:R-:W-:Y:S02]  /*1b250*/  IADD3 R10, R3, 0x182, RZ ;  /* 0x00000182030a7810 */ /* 0x000fe40007ffe0ff */
[----:B------:R-:W-:Y:S02]  /*1b260*/  R2UR UR31, R11 ;  /* 0x000000000b1f72ca */ /* 0x000fe400000e0000 */
[----:B------:R-:W-:Y:S01]  /*1b270*/  R2UR UR30, R10 ;  /* 0x000000000a1e72ca */ /* 0x000fe200000e0000 */
        /* <DEDUP_REMOVED lines=8> */
[----:B------:R-:W-:Y:S01]  /*1b300*/  UMOV UR24, UR34 ;  /* 0x0000002200187c82 */ /* 0x000fe20008000000 */
[----:B------:R-:W-:Y:S01]  /*1b310*/  UMOV UR25, UR35 ;  /* 0x0000002300197c82 */ /* 0x000fe20008000000 */
[----:B------:R-:W-:Y:S01]  /*1b320*/  UMOV UR8, UR34 ;  /* 0x0000002200087c82 */ /* 0x000fe20008000000 */
[----:B------:R-:W-:Y:S01]  /*1b330*/  UMOV UR9, UR35 ;  /* 0x0000002300097c82 */ /* 0x000fe20008000000 */
[----:B------:R-:W-:Y:S01]  /*1b340*/  HGMMA.64x16x16.F32 R160, gdesc[UR28], R160, gsb0 ;  /* 0x002000001ca079f0 */ /* 0x000fe200080008a0 */
[----:B------:R-:W-:Y:S01]  /*1b350*/  R2UR UR18, R4 ;  /* 0x00000000041272ca */ /* 0x000fe200000e0000 */
[----:B------:R-:W-:Y:S01]  /*1b360*/  UMOV UR12, UR34 ;  /* 0x00000022000c7c82 */ /* 0x000fe20008000000 */
[----:B------:R-:W-:Y:S01]  /*1b370*/  R2UR UR19, R5 ;  /* 0x00000000051372ca */ /* 0x000fe200000e0000 */
[----:B------:R-:W-:Y:S01]  /*1b380*/  VIADD R4, R3, 0x4 ;  /* 0x0000000403047836 */ /* 0x000fe20000000000 */
[----:B------:R-:W-:Y:S01]  /*1b390*/  UMOV UR13, UR35 ;  /* 0x00000023000d7c82 */ /* 0x000fe20008000000 */
[----:B---3--:R-:W-:Y:S01]  /*1b3a0*/  R2UR UR32, R20 ;  /* 0x00000000142072ca */ /* 0x008fe200000e0000 */
[----:B------:R-:W3:Y:S01]  /*1b3b0*/  LDL.64 R10, [R1+0x20] ;  /* 0x00002000010a7983 */ /* 0x000ee20000100a00 */
[----:B------:R-:W-:-:S02]  /*1b3c0*/  WARPGROUP.DEPBAR.LE gsb0, 0x0 ;  /* 0x00008000000079c5 */ /* 0x000fc40000010000 */
[----:B------:R-:W-:-:S06]  /*1b3d0*/  WARPGROUP.ARRIVE ;  /* 0x00000000000079c5 */ /* 0x000fcc0000000000 */
[----:B------:R-:W-:Y:S01]  /*1b3e0*/  HGMMA.64x16x16.F32 R152, gdesc[UR16], R152, gsb0 ;  /* 0x00200000109879f0 */ /* 0x000fe20008000898 */
[----:B------:R-:W-:Y:S01]  /*1b3f0*/  IMAD.MOV.U32 R5, RZ, RZ, 0x40000040 ;  /* 0x40000040ff057424 */ /* 0x000fe200078e00ff */
[----:B------:R-:W-:-:S04]  /*1b400*/  R2UR UR6, R4 ;  /* 0x00000000040672ca */ /* 0x000fc800000e0000 */
        /* <DEDUP_REMOVED lines=8> */
[----:B------:R-:W-:Y:S02]  /*1b490*/  WARPGROUP.DEPBAR.LE gsb0, 0x0 ;  /* 0x00008000000079c5 */ /* 0x000fe40000010000 */
[----:B------:R-:W-:-:S10]  /*1b4a0*/  WARPGROUP.ARRIVE ;  /* 0x00000000000079c5 */ /* 0x000fd40000000000 */
[----:B------:R-:W-:Y:S01]  /*1b4b0*/  HGMMA.64x16x16.F32 R176, gdesc[UR20], R176, gsb0 ;  /* 0x0020000014b079f0 */ /* 0x000fe200080008b0 */
[----:B------:R-:W-:Y:S02]  /*1b4c0*/  VIADD R4, R3, 0x104 ;  /* 0x0000010403047836 */ /* 0x000fe40000000000 */
[----:B------:R-:W-:-:S03]  /*1b4d0*/  IMAD.MOV.U32 R5, RZ, RZ, 0x40000040 ;  /* 0x40000040ff057424 */ /* 0x000fc600078e00ff */
        /* <DEDUP_REMOVED lines=20> */
[----:B------:R-:W-:Y:S02]  /*1b620*/  MOV R5, 0x40000040 ;  /* 0x4000004000057802 */ /* 0x000fe40000000f00 */
[----:B------:R-:W-:Y:S02]  /*1b630*/  R2UR UR33, R21 ;  /* 0x00000000152172ca */ /* 0x000fe400000e0000 */
[----:B------:R-:W-:Y:S02]  /*1b640*/  R2UR UR30, R4 ;  /* 0x00000000041e72ca */ /* 0x000fe400000e0000 */
[----:B------:R-:W-:Y:S01]  /*1b650*/  R2UR UR31, R5 ;  /* 0x00000000051f72ca */ /* 0x000fe200000e0000 */
[----:B------:R-:W-:-:S08]  /*1b660*/  UMOV UR28, UR32 ;  /* 0x00000020001c7c82 */ /* 0x000fd00008000000 */
        /* <DEDUP_REMOVED lines=189> */
[----:B------:R-:W3:Y:S01]  /*1c240*/  LDL.64 R10, [R1] ;  /* 0x00000000010a7983 */ /* 0x000ee20000100a00 */
        /* <DEDUP_REMOVED lines=535> */
.L_x_2876:
[----:B------:R-:W-:Y:S01]  /*1e3c0*/  SHF.L.U32 R0, R7, 0x1f, RZ ;  /* 0x0000001f07007819 */ /* 0x000fe200000006ff */
[----:B------:R-:W-:-:S04]  /*1e3d0*/  IMAD R7, R6, 0x8, R23 ;  /* 0x0000000806077824 */ /* 0x000fc800078e0217 */
[----:B------:R0:W1:Y:S01]  /*1e3e0*/  SYNCS.PHASECHK.TRANS64.TRYWAIT P1, [R7+URZ+0x38850], R0 ;  /* 0x03885000070075a7 */ /* 0x000062000802017f */
[----:B------:R-:W-:Y:S05]  /*1e3f0*/  @!P0 BRA `(.L_x_2877) ;  /* 0x0000000000048947 */ /* 0x000fea0003800000 */
[----:B------:R-:W-:Y:S01]  /*1e400*/  BPT.TRAP 0x1 ;  /* 0x000000040000795c */ /* 0x000fe20000300000 */
.L_x_2877:
[----:B------:R-:W-:Y:S04]  /*1e410*/  BSSY B2, `(.L_x_2878) ;  /* 0x0000004000027945 */ /* 0x000fe80003800000 */
[----:B-1----:R-:W-:Y:S05]  /*1e420*/  @P1 BRA `(.L_x_2879) ;  /* 0x0000000000081947 */ /* 0x002fea0003800000 */
[----:B------:R-:W1:Y:S02]  /*1e430*/  SYNCS.PHASECHK.TRANS64.TRYWAIT P1, [R7+URZ+0x38850], R0 ;  /* 0x03885000070075a7 */ /* 0x000e64000802017f */
[----:B-1----:R-:W-:Y:S05]  /*1e440*/  @!P1 BRA `(.L_x_2880) ;  /* 0x00000164002c9947 */ /* 0x002fea0003800000 */
.L_x_2879:
[----:B------:R-:W-:Y:S05]  /*1e450*/  BSYNC B2 ;  /* 0x0000000000027941 */ /* 0x000fea0003800000 */
.L_x_2878:
[----:B01----:R-:W-:Y:S01]  /*1e460*/  VIADD R0, R23, 0x400 ;  /* 0x0000040017007836 */ /* 0x003fe20000000000 */
[----:B------:R-:W-:Y:S01]  /*1e470*/  WARPGROUP.ARRIVE ;  /* 0x00000000000079c5 */ /* 0x000fe20000000000 */
[----:B------:R-:W-:Y:S02]  /*1e480*/  IMAD.MOV.U32 R3, RZ, RZ, 0x40000040 ;  /* 0x40000040ff037424 */ /* 0x000fe400078e00ff */
        /* <DEDUP_REMOVED lines=12> */
[----:B------:R-:W-:Y:S01]  /*1e550*/  R2UR UR7, R5 ;  /* 0x00000000050772ca */ /* 0x000fe200000e0000 */
[----:B------:R-:W-:Y:S01]  /*1e560*/  IMAD.MOV.U32 R5, RZ, RZ, 0x40000040 ;  /* 0x40000040ff057424 */ /* 0x000fe200078e00ff */
[----:B------:R-:W-:Y:S02]  /*1e570*/  WARPGROUP.DEPBAR.LE gsb0, 0x0 ;  /* 0x00008000000079c5 */ /* 0x000fe40000010000 */
[----:B------:R-:W-:-:S15]  /*1e580*/  WARPGROUP.ARRIVE ;  /* 0x00000000000079c5 */ /* 0x000fde0000000000 */
[----:B------:R-:W-:-:S06]  /*1e590*/  NOP ;  /* 0x0000000000007918 */ /* 0x000fcc0000000000 */
        /* <DEDUP_REMOVED lines=25> */
.L_x_2881:
[----:B------:R-:W2:Y:S01]  /*1e730*/  LDL R4, [R1+0x74] ;  /* 0x0000740001047983 */ /* 0x000ea20000100800 */
[----:B------:R-:W0:Y:S03]  /*1e740*/  LDC R0, c[0x0][0x448] ;  /* 0x00011200ff007b82 */ /* 0x000e260000000800 */
[----:B------:R-:W2:Y:S04]  /*1e750*/  LDL R3, [R1+0x84] ;  /* 0x0000840001037983 */ /* 0x000ea80000100800 */
[----:B------:R-:W3:Y:S04]  /*1e760*/  LDL R192, [R1+0x50] ;  /* 0x0000500001c07983 */ /* 0x000ee80000100800 */
[----:B------:R-:W4:Y:S04]  /*1e770*/  LDL R195, [R1+0x80] ;  /* 0x0000800001c37983 */ /* 0x000f280000100800 */
[----:B------:R-:W5:Y:S04]  /*1e780*/  LDL R194, [R1+0x78] ;  /* 0x0000780001c27983 */ /* 0x000f680000100800 */
[----:B------:R-:W5:Y:S01]  /*1e790*/  LDL R193, [R1+0x6c] ;  /* 0x00006c0001c17983 */ /* 0x000f620000100800 */
[----:B0-----:R-:W-:-:S13]  /*1e7a0*/  ISETP.NE.AND P1, PT, R0, 0x1, PT ;  /* 0x000000010000780c */ /* 0x001fda0003f25270 */
[----:B------:R-:W0:Y:S08]  /*1e7b0*/  @P1 LDC R2, c[0x0][0x44c] ;  /* 0x00011300ff021b82 */ /* 0x000e300000000800 */
[----:B------:R-:W1:Y:S01]  /*1e7c0*/  @P1 LDC R0, c[0x0][0x450] ;  /* 0x00011400ff001b82 */ /* 0x000e620000000800 */
[----:B------:R-:W-:Y:S01]  /*1e7d0*/  FMUL.FTZ R15, R169, UR39 ;  /* 0x00000027a90f7c20 */ /* 0x000fe20008410000 */
[----:B------:R-:W-:Y:S01]  /*1e7e0*/  FMUL.FTZ R14, R168, UR39 ;  /* 0x00000027a80e7c20 */ /* 0x000fe20008410000 */
[----:B------:R-:W-:Y:S01]  /*1e7f0*/  IADD3 R9, R9, 0x38840, RZ ;  /* 0x0003884009097810 */ /* 0x000fe20007ffe0ff */
[----:B------:R-:W-:Y:S01]  /*1e800*/  FMUL.FTZ R5, R189, UR39 ;  /* 0x00000027bd057c20 */ /* 0x000fe20008410000 */
[----:B------:R-:W-:Y:S01]  /*1e810*/  FMUL.FTZ R6, R176, UR39 ;  /* 0x00000027b0067c20 */ /* 0x000fe20008410000 */
[----:B------:R-:W-:Y:S01]  /*1e820*/  FMUL.FTZ R10, R180, UR39 ;  /* 0x00000027b40a7c20 */ /* 0x000fe20008410000 */
[----:B------:R-:W-:Y:S01]  /*1e830*/  FMUL.FTZ R11, R181, UR39 ;  /* 0x00000027b50b7c20 */ /* 0x000fe20008410000 */
[----:B------:R-:W-:-:S02]  /*1e840*/  FMUL.FTZ R20, R172, UR39 ;  /* 0x00000027ac147c20 */ /* 0x000fc40008410000 */
[----:B------:R-:W-:Y:S01]  /*1e850*/  MUFU.TANH R5, R5 ;  /* 0x0000000500057308 */ /* 0x000fe20000002400 */
[----:B------:R-:W-:Y:S01]  /*1e860*/  FMUL.FTZ R21, R173, UR39 ;  /* 0x00000027ad157c20 */ /* 0x000fe20008410000 */
[----:B------:R-:W-:Y:S01]  /*1e870*/  FMUL.FTZ R160, R160, UR39 ;  /* 0x00000027a0a07c20 */ /* 0x000fe20008410000 */
[----:B------:R-:W-:-:S05]  /*1e880*/  FMUL.FTZ R161, R161, UR39 ;  /* 0x00000027a1a17c20 */ /* 0x000fca0008410000 */
[----:B------:R-:W-:Y:S01]  /*1e890*/  MUFU.TANH R6, R6 ;  /* 0x0000000600067308 */ /* 0x000fe20000002400 */
[----:B------:R-:W-:-:S07]  /*1e8a0*/  FMUL.FTZ R164, R164, UR39 ;  /* 0x00000027a4a47c20 */ /* 0x000fce0008410000 */
[----:B------:R-:W-:Y:S08]  /*1e8b0*/  MUFU.TANH R10, R10 ;  /* 0x0000000a000a7308 */ /* 0x000ff00000002400 */
        /* <DEDUP_REMOVED lines=8> */
[----:B------:R-:W-:Y:S01]  /*1e940*/  FMUL.FTZ R152, R152, UR39 ;  /* 0x0000002798987c20 */ /* 0x000fe20008410000 */
[----:B------:R-:W-:-:S06]  /*1e950*/  FMUL.FTZ R153, R153, UR39 ;  /* 0x0000002799997c20 */ /* 0x000fcc0008410000 */
[----:B------:R-:W-:Y:S01]  /*1e960*/  MUFU.TANH R153, R153 ;  /* 0x0000009900997308 */ /* 0x000fe20000002400 */
[----:B--2---:R-:W-:-:S04]  /*1e970*/  IMAD.IADD R3, R3, 0x1, R4 ;  /* 0x0000000103037824 */ /* 0x004fc800078e0204 */
[----:B0-----:R-:W-:-:S05]  /*1e980*/  @P1 IMAD.HI.U32 R2, R3, R2, RZ ;  /* 0x0000000203021227 */ /* 0x001fca00078e00ff */
[----:B-1----:R-:W-:-:S05]  /*1e990*/  @P1 SHF.R.U32.HI R3, RZ, R0, R2 ;  /* 0x00000000ff031219 */ /* 0x002fca0000011602 */
[----:B------:R-:W0:Y:S04]  /*1e9a0*/  SHFL.IDX PT, R169, R3, RZ, 0x1c1f ;  /* 0x001c1fff03a97589 */ /* 0x000e2800000e0000 */
[----:B------:R1:W2:Y:S01]  /*1e9b0*/  SHFL.IDX PT, R168, R3, 0x1, 0x1c1f ;  /* 0x003c1f0003a87f89 */ /* 0x0002a200000e0000 */
[----:B---3--:R-:W-:Y:S01]  /*1e9c0*/  PRMT R9, R192, 0x654, R9 ;  /* 0x00000654c0097816 */ /* 0x008fe20000000009 */
[----:B------:R-:W-:Y:S01]  /*1e9d0*/  FMUL.FTZ R0, R184, UR39 ;  /* 0x00000027b8007c20 */ /* 0x000fe20008410000 */
[----:B------:R-:W-:Y:S01]  /*1e9e0*/  FMUL.FTZ R2, R185, UR39 ;  /* 0x00000027b9027c20 */ /* 0x000fe20008410000 */
[----:B------:R-:W-:Y:S01]  /*1e9f0*/  FMUL.FTZ R4, R188, UR39 ;  /* 0x00000027bc047c20 */ /* 0x000fe20008410000 */
[----:B------:R3:W-:Y:S01]  /*1ea00*/  SYNCS.ARRIVE.TRANS64.RED.A1T0 RZ, [R9+URZ], RZ ;  /* 0x000000ff09ff79a7 */ /* 0x0007e2000810043f */
[----:B-1----:R-:W-:-:S02]  /*1ea10*/  IMAD R3, R8, -0x50, RZ ;  /* 0xffffffb008037824 */ /* 0x002fc400078e02ff */
[----:B------:R-:W1:Y:S01]  /*1ea20*/  MUFU.TANH R0, R0 ;  /* 0x0000000000007308 */ /* 0x000e620000002400 */
[----:B---3--:R-:W-:Y:S02]  /*1ea30*/  FMUL.FTZ R9, R177, UR39 ;  /* 0x00000027b1097c20 */ /* 0x008fe40008410000 */
[----:B----4-:R-:W-:-:S05]  /*1ea40*/  IADD3 R3, -R195, 0x1, R3 ;  /* 0x00000001c3037810 */ /* 0x010fca0007ffe103 */
[----:B------:R-:W3:Y:S01]  /*1ea50*/  MUFU.TANH R2, R2 ;  /* 0x0000000200027308 */ /* 0x000ee20000002400 */
[----:B-----5:R-:W-:-:S07]  /*1ea60*/  IADD3 R172, -R193, R3, R194 ;  /* 0x00000003c1ac7210 */ /* 0x020fce0007ffe1c2 */
[----:B------:R-:W4:Y:S01]  /*1ea70*/  MUFU.TANH R4, R4 ;  /* 0x0000000400047308 */ /* 0x000f220000002400 */
[----:B0-----:R-:W-:-:S07]  /*1ea80*/  IMAD.IADD R3, R172, 0x1, R169 ;  /* 0x00000001ac037824 */ /* 0x001fce00078e02a9 */
[----:B------:R-:W0:Y:S01]  /*1ea90*/  MUFU.TANH R9, R9 ;  /* 0x0000000900097308 */ /* 0x000e220000002400 */
[----:B--2---:R-:W-:Y:S01]  /*1eaa0*/  IMAD.IADD R168, R172, 0x1, R168 ;  /* 0x00000001aca87824 */ /* 0x004fe200078e02a8 */
[C---:B------:R-:W-:Y:S02]  /*1eab0*/  ISETP.GT.AND P2, PT, R3.reuse, RZ, PT ;  /* 0x000000ff0300720c */ /* 0x040fe40003f44270 */
[C---:B------:R-:W-:Y:S02]  /*1eac0*/  ISETP.GT.AND P1, PT, R3.reuse, 0x1, PT ;  /* 0x000000010300780c */ /* 0x040fe40003f24270 */
[C---:B------:R-:W-:Y:S02]  /*1ead0*/  ISETP.GT.AND P5, PT, R3.reuse, 0x8, PT ;  /* 0x000000080300780c */ /* 0x040fe40003fa4270 */
[----:B------:R3:W2:Y:S01]  /*1eae0*/  MUFU.TANH R172, R164 ;  /* 0x000000a400ac7308 */ /* 0x0006a20000002400 */
[C---:B------:R-:W-:Y:S02]  /*1eaf0*/  ISETP.GT.AND P4, PT, R3.reuse, 0x9, PT ;  /* 0x000000090300780c */ /* 0x040fe40003f84270 */
[----:B------:R-:W-:-:S02]  /*1eb00*/  ISETP.GT.AND P3, PT, R3, 0x10, PT ;  /* 0x000000100300780c */ /* 0x000fc40003f64270 */
[----:B-1----:R-:W-:Y:S02]  /*1eb10*/  FSEL R169, R0, -INF , P2 ;  /* 0xff80000000a97808 */ /* 0x002fe40001000000 */
[C---:B------:R-:W-:Y:S02]  /*1eb20*/  ISETP.GT.AND P2, PT, R3.reuse, 0x11, PT ;  /* 0x000000110300780c */ /* 0x040fe40003f44270 */
[----:B---3--:R-:W-:Y:S02]  /*1eb30*/  FSEL R164, R2, -INF , P1 ;  /* 0xff80000002a47808 */ /* 0x008fe40000800000 */
[C---:B------:R-:W-:Y:S02]  /*1eb40*/  ISETP.GT.AND P1, PT, R3.reuse, 0x18, PT ;  /* 0x000000180300780c */ /* 0x040fe40003f24270 */
[----:B----4-:R-:W-:Y:S02]  /*1eb50*/  FSEL R0, R4, -INF , P5 ;  /* 0xff80000004007808 */ /* 0x010fe40002800000 */
[----:B------:R-:W-:-:S02]  /*1eb60*/  ISETP.GT.AND P5, PT, R3, 0x19, PT ;  /* 0x000000190300780c */ /* 0x000fc40003fa4270 */
[----:B------:R-:W-:Y:S02]  /*1eb70*/  FSEL R2, R5, -INF , P4 ;  /* 0xff80000005027808 */ /* 0x000fe40002000000 */
[C---:B------:R-:W-:Y:S02]  /*1eb80*/  ISETP.GT.AND P4, PT, R3.reuse, 0x20, PT ;  /* 0x000000200300780c */ /* 0x040fe40003f84270 */
[----:B------:R-:W-:Y:S02]  /*1eb90*/  FSEL R4, R6, -INF , P3 ;  /* 0xff80000006047808 */ /* 0x000fe40001800000 */
[----:B------:R-:W-:Y:S02]  /*1eba0*/  ISETP.GT.AND P3, PT, R3, 0x21, PT ;  /* 0x000000210300780c */ /* 0x000fe40003f64270 */
[----:B0-----:R-:W-:Y:S02]  /*1ebb0*/  FSEL R6, R9, -INF , P2 ;  /* 0xff80000009067808 */ /* 0x001fe40001000000 */
[----:B------:R-:W-:-:S02]  /*1ebc0*/  ISETP.GT.AND P2, PT, R3, 0x28, PT ;  /* 0x000000280300780c */ /* 0x000fc40003f44270 */
[----:B------:R-:W-:Y:S02]  /*1ebd0*/  FSEL R9, R10, -INF , P1 ;  /* 0xff8000000a097808 */ /* 0x000fe40000800000 */
[----:B------:R-:W-:Y:S02]  /*1ebe0*/  ISETP.GT.AND P1, PT, R3, 0x29, PT ;  /* 0x000000290300780c */ /* 0x000fe40003f24270 */
[----:B------:R-:W-:Y:S02]  /*1ebf0*/  FSEL R10, R11, -INF , P5 ;  /* 0xff8000000b0a7808 */ /* 0x000fe40002800000 */
[C---:B------:R-:W-:Y:S02]  /*1ec00*/  ISETP.GT.AND P5, PT, R3.reuse, 0x30, PT ;  /* 0x000000300300780c */ /* 0x040fe40003fa4270 */
[----:B------:R-:W-:Y:S02]  /*1ec10*/  FSEL R11, R14, -INF , P4 ;  /* 0xff8000000e0b7808 */ /* 0x000fe40002000000 */
[----:B------:R-:W-:-:S02]  /*1ec20*/  ISETP.GT.AND P4, PT, R3, 0x31, PT ;  /* 0x000000310300780c */ /* 0x000fc40003f84270 */
[----:B------:R-:W-:Y:S02]  /*1ec30*/  FSEL R14, R15, -INF , P3 ;  /* 0xff8000000f0e7808 */ /* 0x000fe40001800000 */
[----:B------:R-:W-:Y:S02]  /*1ec40*/  ISETP.GT.AND P3, PT, R3, 0x38, PT ;  /* 0x000000380300780c */ /* 0x000fe40003f64270 */
[----:B------:R-:W-:Y:S02]  /*1ec50*/  FSEL R15, R20, -INF , P2 ;  /* 0xff800000140f7808 */ /* 0x000fe40001000000 */
[----:B------:R-:W-:Y:S02]  /*1ec60*/  FSEL R20, R21, -INF , P1 ;  /* 0xff80000015147808 */ /* 0x000fe40000800000 */
[----:B------:R-:W-:Y:S02]  /*1ec70*/  FSEL R21, R160, -INF , P5 ;  /* 0xff800000a0157808 */ /* 0x000fe40002800000 */
[----:B------:R-:W-:-:S02]  /*1ec80*/  FSEL R160, R161, -INF , P4 ;  /* 0xff800000a1a07808 */ /* 0x000fc40002000000 */
[----:B--2---:R-:W-:Y:S02]  /*1ec90*/  FSEL R161, R172, -INF , P3 ;  /* 0xff800000aca17808 */ /* 0x004fe40001800000 */
[C---:B------:R-:W-:Y:S02]  /*1eca0*/  ISETP.GT.AND P2, PT, R3.reuse, 0x39, PT ;  /* 0x000000390300780c */ /* 0x040fe40003f44270 */
[C---:B------:R-:W-:Y:S02]  /*1ecb0*/  ISETP.GT.AND P1, PT, R3.reuse, 0x40, PT ;  /* 0x000000400300780c */ /* 0x040fe40003f24270 */
[C---:B------:R-:W-:Y:S02]  /*1ecc0*/  ISETP.GT.AND P5, PT, R3.reuse, 0x41, PT ;  /* 0x000000410300780c */ /* 0x040fe40003fa4270 */
[C---:B------:R-:W-:Y:S02]  /*1ecd0*/  ISETP.GT.AND P4, PT, R3.reuse, 0x48, PT ;  /* 0x000000480300780c */ /* 0x040fe40003f84270 */
[----:B------:R-:W-:-:S02]  /*1ece0*/  ISETP.GT.AND P3, PT, R3, 0x49, PT ;  /* 0x000000490300780c */ /* 0x000fc40003f64270 */
[----:B------:R-:W-:-:S04]  /*1ecf0*/  FMNMX.FTZ R3, R169, R12, !PT ;  /* 0x0000000ca9037209 */ /* 0x000fc80007810000 */
[----:B------:R-:W-:-:S04]  /*1ed00*/  FMNMX.FTZ R3, R164, R3, !PT ;  /* 0x00000003a4037209 */ /* 0x000fc80007810000 */
[----:B------:R-:W-:-:S04]  /*1ed10*/  FMNMX.FTZ R3, R0, R3, !PT ;  /* 0x0000000300037209 */ /* 0x000fc80007810000 */
[----:B------:R-:W-:-:S04]  /*1ed20*/  FMNMX.FTZ R3, R2, R3, !PT ;  /* 0x0000000302037209 */ /* 0x000fc80007810000 */
[----:B------:R-:W-:-:S04]  /*1ed30*/  FMNMX.FTZ R3, R4, R3, !PT ;  /* 0x0000000304037209 */ /* 0x000fc80007810000 */
[----:B------:R-:W-:-:S04]  /*1ed40*/  FMNMX.FTZ R5, R6, R3, !PT ;  /* 0x0000000306057209 */ /* 0x000fc80007810000 */
[----:B------:R-:W-:Y:S01]  /*1ed50*/  FMNMX.FTZ R5, R9, R5, !PT ;  /* 0x0000000509057209 */ /* 0x000fe20007810000 */
[----:B------:R0:W1:Y:S03]  /*1ed60*/  MUFU.TANH R3, R165 ;  /* 0x000000a500037308 */ /* 0x0000660000002400 */
[----:B0-----:R-:W-:-:S04]  /*1ed70*/  FMNMX.FTZ R165, R10, R5, !PT ;  /* 0x000000050aa57209 */ /* 0x001fc80007810000 */
[----:B------:R-:W-:-:S04]  /*1ed80*/  FMNMX.FTZ R165, R11, R165, !PT ;  /* 0x000000a50ba57209 */ /* 0x000fc80007810000 */
[----:B------:R-:W-:Y:S01]  /*1ed90*/  FMNMX.FTZ R165, R14, R165, !PT ;  /* 0x000000a50ea57209 */ /* 0x000fe20007810000 */
[----:B------:R1:W0:Y:S03]  /*1eda0*/  MUFU.TANH R5, R152 ;  /* 0x0000009800057308 */ /* 0x0002260000002400 */
[----:B------:R-:W-:Y:S01]  /*1edb0*/  FMNMX.FTZ R165, R15, R165, !PT ;  /* 0x000000a50fa57209 */ /* 0x000fe20007810000 */
[----:B------:R-:W-:-:S03]  /*1edc0*/  FMUL.FTZ R172, R156, UR39 ;  /* 0x000000279cac7c20 */ /* 0x000fc60008410000 */
[----:B------:R-:W-:-:S04]  /*1edd0*/  FMNMX.FTZ R165, R20, R165, !PT ;  /* 0x000000a514a57209 */ /* 0x000fc80007810000 */
[----:B------:R-:W-:Y:S01]  /*1ede0*/  FMNMX.FTZ R156, R21, R165, !PT ;  /* 0x000000a5159c7209 */ /* 0x000fe20007810000 */
[----:B------:R-:W-:Y:S01]  /*1edf0*/  FMUL.FTZ R165, R157, UR39 ;  /* 0x000000279da57c20 */ /* 0x000fe20008410000 */
[----:B------:R-:W2:Y:S02]  /*1ee00*/  MUFU.TANH R172, R172 ;  /* 0x000000ac00ac7308 */ /* 0x000ea40000002400 */
[----:B------:R-:W-:Y:S02]  /*1ee10*/  FMNMX.FTZ R156, R160, R156, !PT ;  /* 0x0000009ca09c7209 */ /* 0x000fe40007810000 */
[----:B-1----:R-:W-:Y:S02]  /*1ee20*/  FSEL R152, R3, -INF , P2 ;  /* 0xff80000003987808 */ /* 0x002fe40001000000 */
[----:B------:R-:W-:Y:S02]  /*1ee30*/  FMNMX.FTZ R3, R161, R156, !PT ;  /* 0x0000009ca1037209 */ /* 0x000fe40007810000 */
[----:B------:R-:W1:Y:S01]  /*1ee40*/  MUFU.TANH R165, R165 ;  /* 0x000000a500a57308 */ /* 0x000e620000002400 */
[----:B0-----:R-:W-:-:S02]  /*1ee50*/  FSEL R156, R5, -INF , P1 ;  /* 0xff800000059c7808 */ /* 0x001fc40000800000 */
[----:B------:R-:W-:Y:S02]  /*1ee60*/  FMNMX.FTZ R3, R152, R3, !PT ;  /* 0x0000000398037209 */ /* 0x000fe40007810000 */
[----:B------:R-:W-:Y:S02]  /*1ee70*/  FSEL R153, R153, -INF , P5 ;  /* 0xff80000099997808 */ /* 0x000fe40002800000 */
[----:B------:R-:W-:Y:S02]  /*1ee80*/  FMNMX.FTZ R3, R156, R3, !PT ;  /* 0x000000039c037209 */ /* 0x000fe40007810000 */
[----:B--2---:R-:W-:Y:S02]  /*1ee90*/  FSEL R157, R172, -INF , P4 ;  /* 0xff800000ac9d7808 */ /* 0x004fe40002000000 */
[----:B------:R-:W-:-:S04]  /*1eea0*/  FMNMX.FTZ R3, R153, R3, !PT ;  /* 0x0000000399037209 */ /* 0x000fc80007810000 */
[----:B------:R-:W-:Y:S02]  /*1eeb0*/  FMNMX.FTZ R3, R157, R3, !PT ;  /* 0x000000039d037209 */ /* 0x000fe40007810000 */
[----:B-1----:R-:W-:-:S04]  /*1eec0*/  FSEL R165, R165, -INF , P3 ;  /* 0xff800000a5a57808 */ /* 0x002fc80001800000 */
[----:B------:R-:W-:-:S05]  /*1eed0*/  FMNMX.FTZ R5, R165, R3, !PT ;  /* 0x00000003a5057209 */ /* 0x000fca0007810000 */
[----:B------:R-:W0:Y:S01]  /*1eee0*/  SHFL.BFLY PT, R3, R5, 0x2, 0x1f ;  /* 0x0c401f0005037f89 */ /* 0x000e2200000e0000 */
[----:B------:R-:W-:Y:S01]  /*1eef0*/  FMUL.FTZ R184, R186, UR39 ;  /* 0x00000027bab87c20 */ /* 0x000fe20008410000 */
[----:B------:R-:W-:Y:S01]  /*1ef00*/  FMUL.FTZ R173, R187, UR39 ;  /* 0x00000027bbad7c20 */ /* 0x000fe20008410000 */
[----:B------:R-:W-:Y:S01]  /*1ef10*/  FMUL.FTZ R172, R190, UR39 ;  /* 0x00000027beac7c20 */ /* 0x000fe20008410000 */
[----:B0-----:R-:W-:Y:S01]  /*1ef20*/  FMNMX.FTZ R5, R5, R3, !PT ;  /* 0x0000000305057209 */ /* 0x001fe20007810000 */
[----:B------:R-:W-:-:S04]  /*1ef30*/  FMUL.FTZ R3, R182, UR39 ;  /* 0x00000027b6037c20 */ /* 0x000fc80008410000 */
[----:B------:R-:W0:Y:S01]  /*1ef40*/  SHFL.BFLY PT, R182, R5, 0x1, 0x1f ;  /* 0x0c201f0005b67f89 */ /* 0x000e2200000e0000 */
[----:B------:R-:W-:Y:S01]  /*1ef50*/  FMUL.FTZ R177, R191, UR39 ;  /* 0x00000027bfb17c20 */ /* 0x000fe20008410000 */
[----:B------:R-:W-:Y:S01]  /*1ef60*/  FMUL.FTZ R178, R178, UR39 ;  /* 0x00000027b2b27c20 */ /* 0x000fe20008410000 */
[----:B------:R-:W1:Y:S01]  /*1ef70*/  MUFU.TANH R184, R184 ;  /* 0x000000b800b87308 */ /* 0x000e620000002400 */
[----:B------:R-:W-:Y:S01]  /*1ef80*/  FMUL.FTZ R176, R183, UR39 ;  /* 0x00000027b7b07c20 */ /* 0x000fe20008410000 */
[----:B------:R-:W-:Y:S01]  /*1ef90*/  FMUL.FTZ R179, R179, UR39 ;  /* 0x00000027b3b37c20 */ /* 0x000fe20008410000 */
[----:B------:R-:W-:-:S05]  /*1efa0*/  FMUL.FTZ R180, R170, UR39 ;  /* 0x00000027aab47c20 */ /* 0x000fca0008410000 */
[----:B------:R-:W-:Y:S01]  /*1efb0*/  MUFU.TANH R173, R173 ;  /* 0x000000ad00ad7308 */ /* 0x000fe20000002400 */
[----:B------:R-:W-:Y:S01]  /*1efc0*/  FMUL.FTZ R171, R171, UR39 ;  /* 0x00000027abab7c20 */ /* 0x000fe20008410000 */
[----:B------:R-:W-:-:S06]  /*1efd0*/  FMUL.FTZ R175, R175, UR39 ;  /* 0x00000027afaf7c20 */ /* 0x000fcc0008410000 */
[----:B------:R-:W2:Y:S01]  /*1efe0*/  MUFU.TANH R172, R172 ;  /* 0x000000ac00ac7308 */ /* 0x000ea20000002400 */
[----:B0-----:R-:W-:-:S07]  /*1eff0*/  FMNMX.FTZ R5, R5, R182, !PT ;  /* 0x000000b605057209 */ /* 0x001fce0007810000 */
[----:B------:R-:W0:Y:S01]  /*1f000*/  MUFU.TANH R177, R177 ;  /* 0x000000b100b17308 */ /* 0x000e220000002400 */
[----:B------:R-:W-:Y:S01]  /*1f010*/  FSETP.NEU.FTZ.AND P1, PT, R5, -INF , PT ;  /* 0xff8000000500780b */ /* 0x000fe20003f3d000 */
[----:B------:R-:W-:-:S06]  /*1f020*/  FMUL.FTZ R181, R174, UR39 ;  /* 0x00000027aeb57c20 */ /* 0x000fcc0008410000 */
[----:B------:R-:W3:Y:S01]  /*1f030*/  MUFU.TANH R178, R178 ;  /* 0x000000b200b27308 */ /* 0x000ee20000002400 */
[----:B------:R-:W-:Y:S01]  /*1f040*/  FMUL.FTZ R183, R162, UR39 ;  /* 0x00000027a2b77c20 */ /* 0x000fe20008410000 */
[----:B------:R-:W-:-:S06]  /*1f050*/  FMUL.FTZ R185, R163, UR39 ;  /* 0x00000027a3b97c20 */ /* 0x000fcc0008410000 */
[----:B------:R-:W4:Y:S01]  /*1f060*/  MUFU.TANH R3, R3 ;  /* 0x0000000300037308 */ /* 0x000f220000002400 */
[----:B------:R-:W-:-:S07]  /*1f070*/  ISETP.GT.AND P3, PT, R168, RZ, PT ;  /* 0x000000ffa800720c */ /* 0x000fce0003f64270 */
[----:B------:R-:W5:Y:S01]  /*1f080*/  MUFU.TANH R176, R176 ;  /* 0x000000b000b07308 */ /* 0x000f620000002400 */
[----:B------:R-:W-:-:S07]  /*1f090*/  ISETP.GT.AND P4, PT, R168, 0x1, PT ;  /* 0x00000001a800780c */ /* 0x000fce0003f84270 */
[----:B------:R-:W5:Y:S01]  /*1f0a0*/  MUFU.TANH R179, R179 ;  /* 0x000000b300b37308 */ /* 0x000f620000002400 */
[C---:B------:R-:W-:Y:S02]  /*1f0b0*/  ISETP.GT.AND P5, PT, R168.reuse, 0x8, PT ;  /* 0x00000008a800780c */ /* 0x040fe40003fa4270 */
[----:B------:R-:W-:-:S05]  /*1f0c0*/  ISETP.GT.AND P2, PT, R168, 0x9, PT ;  /* 0x00000009a800780c */ /* 0x000fca0003f44270 */
[----:B------:R-:W5:Y:S01]  /*1f0d0*/  MUFU.TANH R180, R180 ;  /* 0x000000b400b47308 */ /* 0x000f620000002400 */
[----:B-1----:R-:W-:-:S07]  /*1f0e0*/  FSEL R163, R184, -INF , P3 ;  /* 0xff800000b8a37808 */ /* 0x002fce0001800000 */
[----:B------:R1:W5:Y:S01]  /*1f0f0*/  MUFU.TANH R182, R175 ;  /* 0x000000af00b67308 */ /* 0x0003620000002400 */
[----:B------:R-:W-:-:S07]  /*1f100*/  ISETP.GT.AND P3, PT, R168, 0x10, PT ;  /* 0x00000010a800780c */ /* 0x000fce0003f64270 */
[----:B------:R-:W5:Y:S01]  /*1f110*/  MUFU.TANH R171, R171 ;  /* 0x000000ab00ab7308 */ /* 0x000f620000002400 */
[----:B-1----:R-:W-:Y:S02]  /*1f120*/  FSEL R175, R5, RZ, P1 ;  /* 0x000000ff05af7208 */ /* 0x002fe40000800000 */
[----:B--2---:R-:W-:-:S03]  /*1f130*/  FSEL R172, R172, -INF , P5 ;  /* 0xff800000acac7808 */ /* 0x004fc60002800000 */
[----:B------:R-:W-:Y:S01]  /*1f140*/  FADD.FTZ R175, -R175, R12 ;  /* 0x0000000cafaf7221 */ /* 0x000fe20000010100 */
[----:B------:R-:W-:Y:S01]  /*1f150*/  FSEL R12, R173, -INF , P4 ;  /* 0xff800000ad0c7808 */ /* 0x000fe20002000000 */
[----:B------:R-:W1:Y:S01]  /*1f160*/  MUFU.TANH R181, R181 ;  /* 0x000000b500b57308 */ /* 0x000e620000002400 */
[----:B0-----:R-:W-:Y:S02]  /*1f170*/  FSEL R173, R177, -INF , P2 ;  /* 0xff800000b1ad7808 */ /* 0x001fe40001000000 */
[C---:B------:R-:W-:Y:S02]  /*1f180*/  ISETP.GT.AND P5, PT, R168.reuse, 0x18, PT ;  /* 0x00000018a800780c */ /* 0x040fe40003fa4270 */
[----:B------:R-:W-:-:S03]  /*1f190*/  ISETP.GT.AND P2, PT, R168, 0x19, PT ;  /* 0x00000019a800780c */ /* 0x000fc60003f44270 */
[----:B------:R-:W0:Y:S01]  /*1f1a0*/  MUFU.TANH R183, R183 ;  /* 0x000000b700b77308 */ /* 0x000e220000002400 */
[----:B------:R-:W-:Y:S02]  /*1f1b0*/  ISETP.GT.AND P4, PT, R168, 0x11, PT ;  /* 0x00000011a800780c */ /* 0x000fe40003f84270 */
[----:B---3--:R-:W-:-:S05]  /*1f1c0*/  FSEL R174, R178, -INF , P3 ;  /* 0xff800000b2ae7808 */ /* 0x008fca0001800000 */
[----:B------:R-:W2:Y:S01]  /*1f1d0*/  MUFU.TANH R185, R185 ;  /* 0x000000b900b97308 */ /* 0x000ea20000002400 */
[----:B------:R-:W-:Y:S02]  /*1f1e0*/  ISETP.GT.AND P3, PT, R168, 0x20, PT ;  /* 0x00000020a800780c */ /* 0x000fe40003f64270 */
[----:B----4-:R-:W-:Y:S02]  /*1f1f0*/  FSEL R170, R3, -INF , P5 ;  /* 0xff80000003aa7808 */ /* 0x010fe40002800000 */
[----:B-----5:R-:W-:Y:S02]  /*1f200*/  FSEL R176, R176, -INF , P2 ;  /* 0xff800000b0b07808 */ /* 0x020fe40001000000 */
[----:B------:R-:W-:Y:S02]  /*1f210*/  FSEL R162, R179, -INF , P4 ;  /* 0xff800000b3a27808 */ /* 0x000fe40002000000 */
[----:B------:R-:W-:Y:S02]  /*1f220*/  ISETP.GT.AND P2, PT, R168, 0x29, PT ;  /* 0x00000029a800780c */ /* 0x000fe40003f44270 */
[----:B------:R-:W-:-:S02]  /*1f230*/  MOV R3, UR43 ;  /* 0x0000002b00037c02 */ /* 0x000fc40008000f00 */
[----:B------:R-:W-:Y:S02]  /*1f240*/  ISETP.GT.AND P4, PT, R168, 0x21, PT ;  /* 0x00000021a800780c */ /* 0x000fe40003f84270 */
[----:B------:R-:W-:Y:S02]  /*1f250*/  FSEL R177, R180, -INF , P3 ;  /* 0xff800000b4b17808 */ /* 0x000fe40001800000 */
[----:B------:R-:W-:Y:S01]  /*1f260*/  FSEL R180, R182, -INF , P2 ;  /* 0xff800000b6b47808 */ /* 0x000fe20001000000 */
[----:B------:R-:W-:Y:S01]  /*1f270*/  FMUL.FTZ R182, R5, R3 ;  /* 0x0000000305b67220 */ /* 0x000fe20000410000 */
[C---:B------:R-:W-:Y:S02]  /*1f280*/  ISETP.GT.AND P5, PT, R168.reuse, 0x28, PT ;  /* 0x00000028a800780c */ /* 0x040fe40003fa4270 */
[----:B------:R-:W-:Y:S02]  /*1f290*/  FSEL R178, R171, -INF , P4 ;  /* 0xff800000abb27808 */ /* 0x000fe40002000000 */
[----:B------:R-:W-:-:S02]  /*1f2a0*/  ISETP.GT.AND P3, PT, R168, 0x30, PT ;  /* 0x00000030a800780c */ /* 0x000fc40003f64270 */
[----:B------:R-:W-:Y:S02]  /*1f2b0*/  ISETP.GT.AND P4, PT, R168, 0x31, PT ;  /* 0x00000031a800780c */ /* 0x000fe40003f84270 */
[----:B-1----:R-:W-:Y:S02]  /*1f2c0*/  FSEL R179, R181, -INF , P5 ;  /* 0xff800000b5b37808 */ /* 0x002fe40002800000 */
[----:B0-----:R-:W-:Y:S02]  /*1f2d0*/  FSEL R181, R183, -INF , P3 ;  /* 0xff800000b7b57808 */ /* 0x001fe40001800000 */
[----:B--2---:R-:W-:Y:S02]  /*1f2e0*/  FSEL R171, R185, -INF , P4 ;  /* 0xff800000b9ab7808 */ /* 0x004fe40002000000 */
[----:B------:R-:W-:Y:S02]  /*1f2f0*/  FSEL R182, R182, RZ, P1 ;  /* 0x000000ffb6b67208 */ /* 0x000fe40000800000 */
[----:B------:R-:W-:-:S02]  /*1f300*/  ISETP.GT.AND P2, PT, R168, 0x39, PT ;  /* 0x00000039a800780c */ /* 0x000fc40003f44270 */
[C---:B------:R-:W-:Y:S02]  /*1f310*/  ISETP.GT.AND P3, PT, R168.reuse, 0x40, PT ;  /* 0x00000040a800780c */ /* 0x040fe40003f64270 */
[C---:B------:R-:W-:Y:S02]  /*1f320*/  ISETP.GT.AND P4, PT, R168.reuse, 0x41, PT ;  /* 0x00000041a800780c */ /* 0x040fe40003f84270 */
[C---:B------:R-:W-:Y:S02]  /*1f330*/  ISETP.GT.AND P5, PT, R168.reuse, 0x48, PT ;  /* 0x00000048a800780c */ /* 0x040fe40003fa4270 */
[C---:B------:R-:W-:Y:S02]  /*1f340*/  ISETP.GT.AND P6, PT, R168.reuse, 0x49, PT ;  /* 0x00000049a800780c */ /* 0x040fe40003fc4270 */
[----:B------:R-:W-:Y:S02]  /*1f350*/  ISETP.GT.AND P1, PT, R168, 0x38, PT ;  /* 0x00000038a800780c */ /* 0x000fe40003f24270 */
[----:B------:R-:W-:-:S04]  /*1f360*/  FMNMX.FTZ R168, R163, R13, !PT ;  /* 0x0000000da3a87209 */ /* 0x000fc80007810000 */
[----:B------:R-:W-:-:S04]  /*1f370*/  FMNMX.FTZ R168, R12, R168, !PT ;  /* 0x000000a80ca87209 */ /* 0x000fc80007810000 */
[----:B------:R-:W-:-:S04]  /*1f380*/  FMNMX.FTZ R168, R172, R168, !PT ;  /* 0x000000a8aca87209 */ /* 0x000fc80007810000 */
[----:B------:R-:W-:-:S04]  /*1f390*/  FMNMX.FTZ R168, R173, R168, !PT ;  /* 0x000000a8ada87209 */ /* 0x000fc80007810000 */
[----:B------:R-:W-:-:S04]  /*1f3a0*/  FMNMX.FTZ R168, R174, R168, !PT ;  /* 0x000000a8aea87209 */ /* 0x000fc80007810000 */
[----:B------:R-:W-:-:S04]  /*1f3b0*/  FMNMX.FTZ R168, R162, R168, !PT ;  /* 0x000000a8a2a87209 */ /* 0x000fc80007810000 */
[----:B------:R-:W-:Y:S01]  /*1f3c0*/  FMNMX.FTZ R168, R170, R168, !PT ;  /* 0x000000a8aaa87209 */ /* 0x000fe20007810000 */
[----:B------:R-:W-:-:S03]  /*1f3d0*/  FMUL.FTZ R166, R166, UR39 ;  /* 0x00000027a6a67c20 */ /* 0x000fc60008410000 */
[----:B------:R-:W-:Y:S01]  /*1f3e0*/  FMNMX.FTZ R168, R176, R168, !PT ;  /* 0x000000a8b0a87209 */ /* 0x000fe20007810000 */
[----:B------:R-:W-:-:S03]  /*1f3f0*/  FMUL.FTZ R167, R167, UR39 ;  /* 0x00000027a7a77c20 */ /* 0x000fc60008410000 */
[----:B------:R-:W-:Y:S01]  /*1f400*/  FMNMX.FTZ R168, R177, R168, !PT ;  /* 0x000000a8b1a87209 */ /* 0x000fe20007810000 */
[----:B------:R-:W0:Y:S01]  /*1f410*/  MUFU.TANH R166, R166 ;  /* 0x000000a600a67308 */ /* 0x000e220000002400 */
        /* <DEDUP_REMOVED lines=20> */
[----:B------:R-:W-:Y:S01]  /*1f560*/  FMUL.FTZ R154, R154, UR39 ;  /* 0x000000279a9a7c20 */ /* 0x000fe20008410000 */
[----:B------:R-:W-:Y:S01]  /*1f570*/  FMNMX.FTZ R182, R178, R168, !PT ;  /* 0x000000a8b2b67209 */ /* 0x000fe20007810000 */
[----:B------:R-:W1:Y:S01]  /*1f580*/  MUFU.TANH R167, R167 ;  /* 0x000000a700a77308 */ /* 0x000e620000002400 */
[----:B------:R-:W-:-:S02]  /*1f590*/  FMUL.FTZ R155, R155, UR39 ;  /* 0x000000279b9b7c20 */ /* 0x000fc40008410000 */
[----:B------:R-:W-:-:S05]  /*1f5a0*/  FMNMX.FTZ R182, R179, R182, !PT ;  /* 0x000000b6b3b67209 */ /* 0x000fca0007810000 */
[----:B------:R-:W2:Y:S01]  /*1f5b0*/  MUFU.TANH R154, R154 ;  /* 0x0000009a009a7308 */ /* 0x000ea20000002400 */
[----:B------:R-:W-:Y:S01]  /*1f5c0*/  FMUL.FTZ R158, R158, UR39 ;  /* 0x000000279e9e7c20 */ /* 0x000fe20008410000 */
[----:B------:R-:W-:-:S06]  /*1f5d0*/  FMUL.FTZ R183, R159, UR39 ;  /* 0x000000279fb77c20 */ /* 0x000fcc0008410000 */
[----:B------:R3:W4:Y:S01]  /*1f5e0*/  MUFU.TANH R168, R155 ;  /* 0x0000009b00a87308 */ /* 0x0007220000002400 */
[----:B0-----:R-:W-:Y:S02]  /*1f5f0*/  FSEL R166, R166, -INF , P1 ;  /* 0xff800000a6a67808 */ /* 0x001fe40000800000 */
[----:B---3--:R-:W-:-:S04]  /*1f600*/  FMNMX.FTZ R155, R180, R182, !PT ;  /* 0x000000b6b49b7209 */ /* 0x008fc80007810000 */
[----:B------:R-:W-:Y:S01]  /*1f610*/  FMNMX.FTZ R155, R181, R155, !PT ;  /* 0x0000009bb59b7209 */ /* 0x000fe20007810000 */
[----:B------:R0:W3:Y:S03]  /*1f620*/  MUFU.TANH R182, R158 ;  /* 0x0000009e00b67308 */ /* 0x0000e60000002400 */
[----:B0-----:R-:W-:-:S05]  /*1f630*/  FMNMX.FTZ R158, R171, R155, !PT ;  /* 0x0000009bab9e7209 */ /* 0x001fca0007810000 */
[----:B------:R-:W0:Y:S01]  /*1f640*/  MUFU.TANH R183, R183 ;  /* 0x000000b700b77308 */ /* 0x000e220000002400 */
[----:B-1----:R-:W-:Y:S02]  /*1f650*/  FSEL R155, R167, -INF , P2 ;  /* 0xff800000a79b7808 */ /* 0x002fe40001000000 */
[----:B------:R-:W-:Y:S02]  /*1f660*/  FMNMX.FTZ R159, R166, R158, !PT ;  /* 0x0000009ea69f7209 */ /* 0x000fe40007810000 */
[----:B--2---:R-:W-:Y:S02]  /*1f670*/  FSEL R158, R154, -INF , P3 ;  /* 0xff8000009a9e7808 */ /* 0x004fe40001800000 */
[----:B------:R-:W-:Y:S02]  /*1f680*/  FMNMX.FTZ R154, R155, R159, !PT ;  /* 0x0000009f9b9a7209 */ /* 0x000fe40007810000 */
[----:B----4-:R-:W-:Y:S02]  /*1f690*/  FSEL R159, R168, -INF , P4 ;  /* 0xff800000a89f7808 */ /* 0x010fe40002000000 */
[----:B------:R-:W-:-:S02]  /*1f6a0*/  FMNMX.FTZ R154, R158, R154, !PT ;  /* 0x0000009a9e9a7209 */ /* 0x000fc40007810000 */
[----:B---3--:R-:W-:Y:S02]  /*1f6b0*/  FSEL R167, R182, -INF , P5 ;  /* 0xff800000b6a77808 */ /* 0x008fe40002800000 */
[----:B------:R-:W-:Y:S02]  /*1f6c0*/  FMNMX.FTZ R154, R159, R154, !PT ;  /* 0x0000009a9f9a7209 */ /* 0x000fe40007810000 */
[----:B0-----:R-:W-:Y:S02]  /*1f6d0*/  FSEL R168, R183, -INF , P6 ;  /* 0xff800000b7a87808 */ /* 0x001fe40003000000 */
[----:B------:R-:W-:-:S04]  /*1f6e0*/  FMNMX.FTZ R154, R167, R154, !PT ;  /* 0x0000009aa79a7209 */ /* 0x000fc80007810000 */
[----:B------:R-:W-:-:S05]  /*1f6f0*/  FMNMX.FTZ R182, R168, R154, !PT ;  /* 0x0000009aa8b67209 */ /* 0x000fca0007810000 */
[----:B------:R-:W0:Y:S02]  /*1f700*/  SHFL.BFLY PT, R154, R182, 0x2, 0x1f ;  /* 0x0c401f00b69a7f89 */ /* 0x000e2400000e0000 */
[----:B0-----:R-:W-:-:S05]  /*1f710*/  FMNMX.FTZ R182, R182, R154, !PT ;  /* 0x0000009ab6b67209 */ /* 0x001fca0007810000 */
[----:B------:R-:W0:Y:S01]  /*1f720*/  SHFL.BFLY PT, R183, R182, 0x1, 0x1f ;  /* 0x0c201f00b6b77f89 */ /* 0x000e2200000e0000 */
[----:B------:R0:W-:Y:S08]  /*1f730*/  MUFU.EX2 R204, R4 ;  /* 0x0000000400cc7308 */ /* 0x0001f00000000800 */
[----:B------:R1:W-:Y:S08]  /*1f740*/  MUFU.EX2 R210, R0 ;  /* 0x0000000000d27308 */ /* 0x0003f00000000800 */
[----:B------:R2:W-:Y:S01]  /*1f750*/  MUFU.EX2 R154, R2 ;  /* 0x00000002009a7308 */ /* 0x0005e20000000800 */
[----:B0-----:R-:W-:-:S04]  /*1f760*/  FMNMX.FTZ R4, R182, R183, !PT ;  /* 0x000000b7b6047209 */ /* 0x001fc80007810000 */
[C---:B------:R-:W-:Y:S01]  /*1f770*/  FSETP.NEU.FTZ.AND P1, PT, R4.reuse, -INF , PT ;  /* 0xff8000000400780b */ /* 0x040fe20003f3d000 */
[----:B-1----:R-:W-:-:S03]  /*1f780*/  FMUL.FTZ R0, R4, R3 ;  /* 0x0000000304007220 */ /* 0x002fc60000410000 */
[----:B--2---:R-:W-:Y:S02]  /*1f790*/  FSEL R2, R4, RZ, P1 ;  /* 0x000000ff04027208 */ /* 0x004fe40000800000 */
[----:B------:R-:W-:-:S03]  /*1f7a0*/  FSEL R0, R0, RZ, P1 ;  /* 0x000000ff00007208 */ /* 0x000fc60000800000 */
[----:B------:R-:W-:Y:S02]  /*1f7b0*/  FADD.FTZ R2, -R2, R13 ;  /* 0x0000000d02027221 */ /* 0x000fe40000010100 */
[-CC-:B------:R-:W-:Y:S02]  /*1f7c0*/  FFMA.FTZ R163, R163, R3.reuse, -R0.reuse ;  /* 0x00000003a3a37223 */ /* 0x180fe40000010800 */
[-C--:B------:R-:W-:Y:S01]  /*1f7d0*/  FMUL.FTZ R2, R2, R3.reuse ;  /* 0x0000000302027220 */ /* 0x080fe20000410000 */
        /* <DEDUP_REMOVED lines=20> */
[----:B------:R-:W-:Y:S08]  /*1f920*/  MUFU.EX2 R169, R169 ;  /* 0x000000a900a97308 */ /* 0x000ff00000000800 */
[----:B------:R-:W-:Y:S08]  /*1f930*/  MUFU.EX2 R163, R163 ;  /* 0x000000a300a37308 */ /* 0x000ff00000000800 */
[----:B------:R-:W0:Y:S08]  /*1f940*/  MUFU.EX2 R0, R175 ;  /* 0x000000af00007308 */ /* 0x000e300000000800 */
[----:B------:R-:W1:Y:S08]  /*1f950*/  MUFU.EX2 R2, R2 ;  /* 0x0000000200027308 */ /* 0x000e700000000800 */
[----:B------:R-:W2:Y:S08]  /*1f960*/  MUFU.EX2 R164, R164 ;  /* 0x000000a400a47308 */ /* 0x000eb00000000800 */
[----:B------:R-:W3:Y:S08]  /*1f970*/  MUFU.EX2 R12, R12 ;  /* 0x0000000c000c7308 */ /* 0x000ef00000000800 */
[----:B------:R-:W4:Y:S01]  /*1f980*/  MUFU.EX2 R172, R172 ;  /* 0x000000ac00ac7308 */ /* 0x000f220000000800 */
[----:B0-----:R-:W-:Y:S01]  /*1f990*/  FFMA.FTZ R228, R0, R228, R169 ;  /* 0x000000e400e47223 */ /* 0x001fe200000100a9 */
[----:B-1----:R-:W-:-:S06]  /*1f9a0*/  FFMA.FTZ R227, R2, R227, R163 ;  /* 0x000000e302e37223 */ /* 0x002fcc00000100a3 */
[----:B------:R-:W0:Y:S01]  /*1f9b0*/  MUFU.EX2 R173, R173 ;  /* 0x000000ad00ad7308 */ /* 0x000e220000000800 */
[----:B--2---:R-:W-:Y:S01]  /*1f9c0*/  FADD.FTZ R13, R164, R228 ;  /* 0x000000e4a40d7221 */ /* 0x004fe20000010000 */
[----:B---3--:R-:W-:-:S06]  /*1f9d0*/  FADD.FTZ R175, R12, R227 ;  /* 0x000000e30caf7221 */ /* 0x008fcc0000010000 */
[----:B------:R-:W1:Y:S01]  /*1f9e0*/  MUFU.EX2 R174, R174 ;  /* 0x000000ae00ae7308 */ /* 0x000e620000000800 */
[----:B------:R-:W-:Y:S01]  /*1f9f0*/  FADD.FTZ R13, R210, R13 ;  /* 0x0000000dd20d7221 */ /* 0x000fe20000010000 */
[----:B----4-:R-:W-:-:S06]  /*1fa00*/  FADD.FTZ R175, R172, R175 ;  /* 0x000000afacaf7221 */ /* 0x010fcc0000010000 */
[----:B------:R-:W2:Y:S08]  /*1fa10*/  MUFU.EX2 R6, R6 ;  /* 0x0000000600067308 */ /* 0x000eb00000000800 */
[----:B------:R-:W3:Y:S01]  /*1fa20*/  MUFU.EX2 R162, R162 ;  /* 0x000000a200a27308 */ /* 0x000ee20000000800 */
[----:B------:R-:W-:Y:S01]  /*1fa30*/  FADD.FTZ R13, R154, R13 ;  /* 0x0000000d9a0d7221 */ /* 0x000fe20000010000 */
[----:B0-----:R-:W-:-:S06]  /*1fa40*/  FADD.FTZ R175, R173, R175 ;  /* 0x000000afadaf7221 */ /* 0x001fcc0000010000 */
[----:B------:R-:W0:Y:S08]  /*1fa50*/  MUFU.EX2 R9, R9 ;  /* 0x0000000900097308 */ /* 0x000e300000000800 */
[----:B------:R-:W4:Y:S01]  /*1fa60*/  MUFU.EX2 R170, R170 ;  /* 0x000000aa00aa7308 */ /* 0x000f220000000800 */
[----:B------:R-:W-:Y:S01]  /*1fa70*/  FADD.FTZ R13, R204, R13 ;  /* 0x0000000dcc0d7221 */ /* 0x000fe20000010000 */
[----:B-1----:R-:W-:-:S06]  /*1fa80*/  FADD.FTZ R175, R174, R175 ;  /* 0x000000afaeaf7221 */ /* 0x002fcc0000010000 */
[----:B------:R-:W1:Y:S08]  /*1fa90*/  MUFU.EX2 R10, R10 ;  /* 0x0000000a000a7308 */ /* 0x000e700000000800 */
[----:B------:R-:W5:Y:S01]  /*1faa0*/  MUFU.EX2 R176, R176 ;  /* 0x000000b000b07308 */ /* 0x000f620000000800 */
[----:B--2---:R-:W-:Y:S01]  /*1fab0*/  FADD.FTZ R13, R6, R13 ;  /* 0x0000000d060d7221 */ /* 0x004fe20000010000 */
[----:B---3--:R-:W-:-:S06]  /*1fac0*/  FADD.FTZ R175, R162, R175 ;  /* 0x000000afa2af7221 */ /* 0x008fcc0000010000 */
[----:B------:R-:W2:Y:S08]  /*1fad0*/  MUFU.EX2 R11, R11 ;  /* 0x0000000b000b7308 */ /* 0x000eb00000000800 */
[----:B------:R-:W3:Y:S01]  /*1fae0*/  MUFU.EX2 R177, R177 ;  /* 0x000000b100b17308 */ /* 0x000ee20000000800 */
[----:B0-----:R-:W-:Y:S01]  /*1faf0*/  FADD.FTZ R13, R9, R13 ;  /* 0x0000000d090d7221 */ /* 0x001fe20000010000 */
[----:B----4-:R-:W-:-:S06]  /*1fb00*/  FADD.FTZ R175, R170, R175 ;  /* 0x000000afaaaf7221 */ /* 0x010fcc0000010000 */
[----:B------:R-:W0:Y:S08]  /*1fb10*/  MUFU.EX2 R14, R14 ;  /* 0x0000000e000e7308 */ /* 0x000e300000000800 */
[----:B------:R-:W4:Y:S01]  /*1fb20*/  MUFU.EX2 R178, R178 ;  /* 0x000000b200b27308 */ /* 0x000f220000000800 */
[----:B-1----:R-:W-:Y:S01]  /*1fb30*/  FADD.FTZ R13, R10, R13 ;  /* 0x0000000d0a0d7221 */ /* 0x002fe20000010000 */
[----:B-----5:R-:W-:-:S06]  /*1fb40*/  FADD.FTZ R175, R176, R175 ;  /* 0x000000afb0af7221 */ /* 0x020fcc0000010000 */
        /* <DEDUP_REMOVED lines=39> */
[----:B---3--:R-:W-:-:S03]  /*1fdc0*/  FADD.FTZ R175, R159, R175 ;  /* 0x000000af9faf7221 */ /* 0x008fc60000010000 */
[----:B0-----:R-:W-:Y:S01]  /*1fdd0*/  FADD.FTZ R13, R157, R13 ;  /* 0x0000000d9d0d7221 */ /* 0x001fe20000010000 */
[----:B----4-:R-:W-:-:S03]  /*1fde0*/  FADD.FTZ R175, R167, R175 ;  /* 0x000000afa7af7221 */ /* 0x010fc60000010000 */
[----:B-1----:R-:W-:Y:S01]  /*1fdf0*/  FADD.FTZ R228, R165, R13 ;  /* 0x0000000da5e47221 */ /* 0x002fe20000010000 */
[----:B-----5:R-:W-:Y:S01]  /*1fe00*/  FADD.FTZ R227, R168, R175 ;  /* 0x000000afa8e37221 */ /* 0x020fe20000010000 */
[----:B------:R-:W-:Y:S06]  /*1fe10*/  @!P0 BRA `(.L_x_2882) ;  /* 0x0000000000048947 */ /* 0x000fec0003800000 */
[----:B------:R-:W-:Y:S01]  /*1fe20*/  BPT.TRAP 0x1 ;  /* 0x000000040000795c */ /* 0x000fe20000300000 */
.L_x_2882:
[----:B------:R-:W2:Y:S01]  /*1fe30*/  LDL R13, [R1+0x58] ;  /* 0x00005800010d7983 */ /* 0x000ea20000100800 */
[----:B------:R-:W-:Y:S01]  /*1fe40*/  VIADD R7, R7, 0x38860 ;  /* 0x0003886007077836 */ /* 0x000fe20000000000 */
[----:B------:R-:W-:Y:S02]  /*1fe50*/  F2FP.F16.F32.PACK_AB R209, R12, R163 ;  /* 0x000000a30cd1723e */ /* 0x000fe400000000ff */
        /* <DEDUP_REMOVED lines=24> */
[C---:B--2---:R-:W-:Y:S01]  /*1ffe0*/  ISETP.GT.AND P1, PT, R8.reuse, R13, PT ;  /* 0x0000000d0800720c */ /* 0x044fe20003f24270 */
[----:B------:R-:W-:-:S02]  /*1fff0*/  VIADD R8, R8, 0xffffffff ;  /* 0xffffffff08087836 */ /* 0x000fc40000000000 */
[----:B------:R-:W-:-:S10]  /*20000*/  IMAD.MOV.U32 R13, RZ, RZ, R4 ;  /* 0x000000ffff0d7224 */ /* 0x000fd400078e0004 */
[----:B------:R-:W-:Y:S05]  /*20010*/  @P1 BRA `(.L_x_2883) ;  /* 0xffffffa800e81947 */ /* 0x000fea000383ffff */
[----:B------:R-:W-:Y:S05]  /*20020*/  BSYNC B1 ;  /* 0x0000000000017941 */ /* 0x000fea0003800000 */
.L_x_2870:
[----:B------:R-:W-:Y:S05]  /*20030*/  BSYNC B0 ;  /* 0x0000000000007941 */ /* 0x000fea0003800000 */
.L_x_2869:
[----:B------:R-:W2:Y:S01]  /*20040*/  LDL R6, [R1+0x7c] ;  /* 0x00007c0001067983 */ /* 0x000ea20000100800 */
[----:B------:R-:W-:Y:S01]  /*20050*/  BSSY B0, `(.L_x_2884) ;  /* 0x00004e5000007945 */ /* 0x000fe20003800000 */
[----:B--2---:R-:W-:-:S13]  /*20060*/  ISETP.GE.AND P1, PT, R8, R6, PT ;  /* 0x000000060800720c */ /* 0x004fda0003f26270 */
[----:B------:R-:W-:Y:S05]  /*20070*/  @!P1 BRA `(.L_x_2885) ;  /* 0x0000004c00889947 */ /* 0x000fea0003800000 */
[----:B------:R-:W-:Y:S01]  /*20080*/  IMAD.MOV.U32 R12, RZ, RZ, R4 ;  /* 0x000000ffff0c7224 */ /* 0x000fe200078e0004 */
[----:B------:R-:W-:Y:S01]  /*20090*/  MOV R9, R5 ;  /* 0x0000000500097202 */ /* 0x000fe20000000f00 */
[----:B------:R-:W-:Y:S02]  /*200a0*/  IMAD.MOV.U32 R6, RZ, RZ, R226 ;  /* 0x000000ffff067224 */ /* 0x000fe400078e00e2 */
[----:B------:R-:W-:-:S07]  /*200b0*/  IMAD.MOV.U32 R7, RZ, RZ, R220 ;  /* 0x000000ffff077224 */ /* 0x000fce00078e00dc */
.L_x_2898:
[----:B------:R-:W-:-:S05]  /*200c0*/  VIADD R13, R7, 0x1 ;  /* 0x00000001070d7836 */ /* 0x000fca0000000000 */
[----:B------:R-:W-:-:S04]  /*200d0*/  ISETP.NE.AND P1, PT, R13, 0x2, PT ;  /* 0x000000020d00780c */ /* 0x000fc80003f25270 */
[----:B------:R-:W-:Y:S02]  /*200e0*/  SEL R13, R13, RZ, P1 ;  /* 0x000000ff0d0d7207 */ /* 0x000fe40000800000 */
[----:B------:R-:W-:Y:S02]  /*200f0*/  SEL R226, RZ, 0x1, P1 ;  /* 0x00000001ffe27807 */ /* 0x000fe40000800000 */
[----:B------:R-:W-:Y:S02]  /*20100*/  MOV R220, R13 ;  /* 0x0000000d00dc7202 */ /* 0x000fe40000000f00 */
[----:B------:R-:W-:Y:S01]  /*20110*/  LOP3.LUT R226, R6, R226, RZ, 0x3c, !PT ;  /* 0x000000e206e27212 */ /* 0x000fe200078e3cff */
[----:B------:R-:W-:Y:S06]  /*20120*/  @!P0 BRA `(.L_x_2886) ;  /* 0x0000000000048947 */ /* 0x000fec0003800000 */
[----:B------:R-:W-:Y:S01]  /*20130*/  BPT.TRAP 0x1 ;  /* 0x000000040000795c */ /* 0x000fe20000300000 */
.L_x_2886:
[----:B------:R-:W-:Y:S01]  /*20140*/  IMAD R4, R220, 0x8, R23 ;  /* 0x00000008dc047824 */ /* 0x000fe200078e0217 */
[----:B------:R-:W-:-:S04]  /*20150*/  SHF.L.U32 R5, R226, 0x1f, RZ ;  /* 0x0000001fe2057819 */ /* 0x000fc800000006ff */
[----:B------:R0:W1:Y:S01]  /*20160*/  SYNCS.PHASECHK.TRANS64.TRYWAIT P1, [R4+URZ+0x38830], R5 ;  /* 0x03883005040075a7 */ /* 0x000062000802017f */
[----:B------:R-:W-:Y:S05]  /*20170*/  @!P0 BRA `(.L_x_2887) ;  /* 0x0000000000048947 */ /* 0x000fea0003800000 */
[----:B------:R-:W-:Y:S01]  /*20180*/  BPT.TRAP 0x1 ;  /* 0x000000040000795c */ /* 0x000fe20000300000 */
.L_x_2887:
        /* <DEDUP_REMOVED lines=8> */
.L_x_2889:
[----:B------:R-:W-:Y:S05]  /*20210*/  BSYNC B1 ;  /* 0x0000000000017941 */ /* 0x000fea0003800000 */
.L_x_2888:
[----:B------:R-:W2:Y:S01]  /*20220*/  LDL.64 R152, [R1+0x48] ;  /* 0x0000480001987983 */ /* 0x000ea20000100a00 */
[----:B01----:R-:W-:-:S03]  /*20230*/  IMAD.MOV.U32 R5, RZ, RZ, 0x40000040 ;  /* 0x40000040ff057424 */ /* 0x003fc600078e00ff */
[----:B------:R-:W3:Y:S01]  /*20240*/  LDL.64 R20, [R1+0x40] ;  /* 0x0000400001147983 */ /* 0x000ee20000100a00 */
[----:B------:R-:W-:Y:S02]  /*20250*/  MOV R4, R3 ;  /* 0x0000000300047202 */ /* 0x000fe40000000f00 */
[----:B------:R-:W-:Y:S02]  /*20260*/  R2UR UR15, R5 ;  /* 0x00000000050f72ca */ /* 0x000fe400000e0000 */
[----:B------:R-:W-:Y:S01]  /*20270*/  R2UR UR14, R4 ;  /* 0x00000000040e72ca */ /* 0x000fe200000e0000 */
[----:B------:R-:W-:Y:S01]  /*20280*/  WARPGROUP.ARRIVE ;  /* 0x00000000000079c5 */ /* 0x000fe20000000000 */
[----:B------:R-:W-:Y:S01]  /*20290*/  IMAD.MOV.U32 R11, RZ, RZ, 0x40000040 ;  /* 0x40000040ff0b7424 */ /* 0x000fe200078e00ff */
[----:B------:R-:W-:-:S04]  /*202a0*/  R2UR UR26, R10 ;  /* 0x000000000a1a72ca */ /* 0x000fc800000e0000 */
[----:B------:R-:W-:Y:S01]  /*202b0*/  R2UR UR27, R11 ;  /* 0x000000000b1b72ca */ /* 0x000fe200000e0000 */
[----:B------:R-:W-:Y:S01]  /*202c0*/  IMAD.MOV.U32 R4, RZ, RZ, R15 ;  /* 0x000000ffff047224 */ /* 0x000fe200078e000f */
[----:B------:R-:W-:-:S04]  /*202d0*/  R2UR UR19, R5 ;  /* 0x00000000051372ca */ /* 0x000fc800000e0000 */
[----:B------:R-:W-:Y:S01]  /*202e0*/  R2UR UR18, R4 ;  /* 0x00000000041272ca */ /* 0x000fe200000e0000 */
[----:B------:R-:W-:Y:S01]  /*202f0*/  VIADD R10, R3, 0x180 ;  /* 0x00000180030a7836 */ /* 0x000fe20000000000 */
[----:B------:R-:W-:-:S04]  /*20300*/  R2UR UR7, R11 ;  /* 0x000000000b0772ca */ /* 0x000fc800000e0000 */
[----:B------:R-:W-:Y:S02]  /*20310*/  R2UR UR6, R10 ;  /* 0x000000000a0672ca */ /* 0x000fe400000e0000 */
[----:B--2---:R-:W-:Y:S02]  /*20320*/  R2UR UR8, R152 ;  /* 0x00000000980872ca */ /* 0x004fe400000e0000 */
[----:B------:R-:W-:Y:S02]  /*20330*/  R2UR UR9, R153 ;  /* 0x00000000990972ca */ /* 0x000fe400000e0000 */
[----:B------:R-:W2:Y:S01]  /*20340*/  LDL.64 R152, [R1+0x38] ;  /* 0x0000380001987983 */ /* 0x000ea20000100a00 */
[----:B------:R-:W-:Y:S02]  /*20350*/  IADD3 R14, R3, 0x200, RZ ;  /* 0x00000200030e7810 */ /* 0x000fe40007ffe0ff */
[----:B---3--:R-:W-:Y:S02]  /*20360*/  R2UR UR32, R20 ;  /* 0x00000000142072ca */ /* 0x008fe400000e0000 */
[----:B------:R-:W-:-:S04]  /*20370*/  R2UR UR33, R21 ;  /* 0x00000000152172ca */ /* 0x000fc800000e0000 */
        /* <DEDUP_REMOVED lines=9> */
[----:B------:R-:W-:Y:S01]  /*20410*/  IMAD.MOV.U32 R15, RZ, RZ, 0x40000040 ;  /* 0x40000040ff0f7424 */ /* 0x000fe200078e00ff */
[----:B------:R-:W-:Y:S01]  /*20420*/  R2UR UR22, R14 ;  /* 0x000000000e1672ca */ /* 0x000fe200000e0000 */
[----:B------:R-:W-:Y:S01]  /*20430*/  UMOV UR20, UR8 ;  /* 0x0000000800147c82 */ /* 0x000fe20008000000 */
[----:B------:R-:W-:Y:S01]  /*20440*/  UMOV UR21, UR9 ;  /* 0x0000000900157c82 */ /* 0x000fe20008000000 */
[----:B------:R-:W-:Y:S01]  /*20450*/  VIADD R4, R3, 0x2 ;  /* 0x0000000203047836 */ /* 0x000fe20000000000 */
[----:B------:R-:W-:Y:S01]  /*20460*/  R2UR UR11, R5 ;  /* 0x00000000050b72ca */ /* 0x000fe200000e0000 */
[----:B------:R-:W-:Y:S01]  /*20470*/  IMAD.MOV.U32 R11, RZ, RZ, 0x40000040 ;  /* 0x40000040ff0b7424 */ /* 0x000fe200078e00ff */
[----:B------:R-:W-:Y:S01]  /*20480*/  IADD3 R10, R3, 0x82, RZ ;  /* 0x00000082030a7810 */ /* 0x000fe20007ffe0ff */
        /* <DEDUP_REMOVED lines=24> */
[----:B------:R-:W-:Y:S01]  /*20610*/  MOV R5, 0x40000040 ;  /* 0x4000004000057802 */ /* 0x000fe20000000f00 */
        /* <DEDUP_REMOVED lines=22> */
[----:B------:R-:W-:Y:S02]  /*20780*/  VIADD R4, R3, 0x202 ;  /* 0x0000020203047836 */ /* 0x000fe40000000000 */
[----:B------:R-:W-:Y:S01]  /*20790*/  IMAD.MOV.U32 R5, RZ, RZ, 0x40000040 ;  /* 0x40000040ff057424 */ /* 0x000fe200078e00ff */
[----:B------:R-:W-:Y:S01]  /*207a0*/  UMOV UR4, UR34 ;  /* 0x0000002200047c82 */ /* 0x000fe20008000000 */
[----:B------:R-:W-:Y:S01]  /*207b0*/  UMOV UR5, UR35 ;  /* 0x0000002300057c82 */ /* 0x000fe20008000000 */
[----:B------:R-:W-:Y:S02]  /*207c0*/  WARPGROUP.DEPBAR.LE gsb0, 0x0 ;  /* 0x00008000000079c5 */ /* 0x000fe40000010000 */
        /* <DEDUP_REMOVED lines=10> */
[----:B------:R-:W-:Y:S01]  /*20870*/  IMAD.MOV.U32 R5, RZ, RZ, 0x40000040 ;  /* 0x40000040ff057424 */ /* 0x000fe200078e00ff */
[----:B------:R-:W-:Y:S01]  /*20880*/  UMOV UR12, UR34 ;  /* 0x00000022000c7c82 */ /* 0x000fe20008000000 */
[----:B------:R-:W-:Y:S01]  /*20890*/  UMOV UR13, UR35 ;  /* 0x00000023000d7c82 */ /* 0x000fe20008000000 */
[----:B---3--:R-:W-:Y:S01]  /*208a0*/  R2UR UR32, R20 ;  /* 0x00000000142072ca */ /* 0x008fe200000e0000 */
[----:B------:R-:W3:Y:S01]  /*208b0*/  LDL.64 R10, [R1+0x20] ;  /* 0x00002000010a7983 */ /* 0x000ee20000100a00 */
[----:B------:R-:W-:-:S02]  /*208c0*/  WARPGROUP.DEPBAR.LE gsb0, 0x0 ;  /* 0x00008000000079c5 */ /* 0x000fc40000010000 */
[----:B------:R-:W-:-:S06]  /*208d0*/  WARPGROUP.ARRIVE ;  /* 0x00000000000079c5 */ /* 0x000fcc0000000000 */
[----:B------:R-:W-:Y:S01]  /*208e0*/  HGMMA.64x16x16.F32 R152, gdesc[UR16], R152, gsb0 ;  /* 0x00200000109879f0 */ /* 0x000fe20008000898 */
[----:B------:R-:W-:Y:S02]  /*208f0*/  IADD3 R4, R3, 0x4, RZ ;  /* 0x0000000403047810 */ /* 0x000fe40007ffe0ff */
        /* <DEDUP_REMOVED lines=34> */
[----:B------:R-:W-:Y:S01]  /*20b20*/  IMAD.MOV.U32 R5, RZ, RZ, 0x40000040 ;  /* 0x40000040ff057424 */ /* 0x000fe200078e00ff */
        /* <DEDUP_REMOVED lines=235> */
[----:B------:R-:W-:Y:S02]  /*219e0*/  IADD3 R4, R3, 0x500, RZ ;  /* 0x0000050003047810 */ /* 0x000fe40007ffe0ff */
        /* <DEDUP_REMOVED lines=493> */
.L_x_2891:
[----:B------:R-:W-:Y:S02]  /*238c0*/  SHF.L.U32 R0, R6, 0x1f, RZ ;  /* 0x0000001f06007819 */ /* 0x000fe400000006ff */
[----:B------:R-:W-:-:S04]  /*238d0*/  LEA R6, R7, R23, 0x3 ;  /* 0x0000001707067211 */ /* 0x000fc800078e18ff */
[----:B------:R0:W1:Y:S01]  /*238e0*/  SYNCS.PHASECHK.TRANS64.TRYWAIT P1, [R6+URZ+0x38850], R0 ;  /* 0x03885000060075a7 */ /* 0x000062000802017f */
[----:B------:R-:W-:Y:S05]  /*238f0*/  @!P0 BRA `(.L_x_2892) ;  /* 0x0000000000048947 */ /* 0x000fea0003800000 */
[----:B------:R-:W-:Y:S01]  /*23900*/  BPT.TRAP 0x1 ;  /* 0x000000040000795c */ /* 0x000fe20000300000 */
.L_x_2892:
[----:B------:R-:W-:Y:S04]  /*23910*/  BSSY B1, `(.L_x_2893) ;  /* 0x0000004000017945 */ /* 0x000fe80003800000 */
[----:B-1----:R-:W-:Y:S05]  /*23920*/  @P1 BRA `(.L_x_2894) ;  /* 0x0000000000081947 */ /* 0x002fea0003800000 */
[----:B------:R-:W1:Y:S02]  /*23930*/  SYNCS.PHASECHK.TRANS64.TRYWAIT P1, [R6+URZ+0x38850], R0 ;  /* 0x03885000060075a7 */ /* 0x000e64000802017f */
[----:B-1----:R-:W-:Y:S05]  /*23940*/  @!P1 BRA `(.L_x_2895) ;  /* 0x0000011000149947 */ /* 0x002fea0003800000 */
.L_x_2894:
[----:B------:R-:W-:Y:S05]  /*23950*/  BSYNC B1 ;  /* 0x0000000000017941 */ /* 0x000fea0003800000 */
.L_x_2893:
[----:B01----:R-:W-:Y:S01]  /*23960*/  VIADD R0, R23, 0x400 ;  /* 0x0000040017007836 */ /* 0x003fe20000000000 */
[----:B------:R-:W-:Y:S01]  /*23970*/  WARPGROUP.ARRIVE ;  /* 0x00000000000079c5 */ /* 0x000fe20000000000 */
[----:B------:R-:W-:Y:S01]  /*23980*/  IMAD.MOV.U32 R3, RZ, RZ, 0x40000040 ;  /* 0x40000040ff037424 */ /* 0x000fe200078e00ff */
[----:B------:R-:W-:Y:S02]  /*23990*/  MOV R5, 0x40000040 ;  /* 0x4000004000057802 */ /* 0x000fe40000000f00 */
[----:B------:R-:W-:Y:S02]  /*239a0*/  SHF.R.U32.HI R0, RZ, 0x4, R0 ;  /* 0x00000004ff007819 */ /* 0x000fe40000011600 */
[----:B------:R-:W-:Y:S01]  /*239b0*/  R2UR UR7, R3 ;  /* 0x00000000030772ca */ /* 0x000fe200000e0000 */
[----:B------:R-:W-:Y:S01]  /*239c0*/  IMAD.MOV.U32 R3, RZ, RZ, 0x40000040 ;  /* 0x40000040ff037424 */ /* 0x000fe200078e00ff */
[----:B------:R-:W-:-:S04]  /*239d0*/  LOP3.LUT R0, R0, 0x3fff, RZ, 0xc0, !PT ;  /* 0x00003fff00007812 */ /* 0x000fc800078ec0ff */
[----:B------:R-:W-:-:S05]  /*239e0*/  LOP3.LUT R0, R0, 0x2800000, RZ, 0xfc, !PT ;  /* 0x0280000000007812 */ /* 0x000fca00078efcff */
[----:B------:R-:W-:-:S04]  /*239f0*/  IMAD R2, R7, 0xa00, R0 ;  /* 0x00000a0007027824 */ /* 0x000fc800078e0200 */
[C---:B------:R-:W-:Y:S01]  /*23a00*/  VIADD R4, R2.reuse, 0x80 ;  /* 0x0000008002047836 */ /* 0x040fe20000000000 */
[----:B------:R-:W-:-:S13]  /*23a10*/  R2UR UR6, R2 ;  /* 0x00000000020672ca */ /* 0x000fda00000e0000 */
        /* <DEDUP_REMOVED lines=33> */
.L_x_2896:
        /* <DEDUP_REMOVED lines=26> */
[----:B------:R-:W-:-:S02]  /*23dd0*/  IMAD R4, R13, 0x8, R23 ;  /* 0x000000080d047824 */ /* 0x000fc400078e0217 */
        /* <DEDUP_REMOVED lines=25> */
[----:B------:R-:W-:Y:S01]  /*23f70*/  IADD3 R4, R4, 0x38840, RZ ;  /* 0x0003884004047810 */ /* 0x000fe20007ffe0ff */
        /* <DEDUP_REMOVED lines=80> */
[----:B0-----:R-:W-:Y:S01]  /*24480*/  FMNMX.FTZ R4, R4, R3, !PT ;  /* 0x0000000304047209 */ /* 0x001fe20007810000 */
[----:B------:R-:W-:-:S04]  /*24490*/  IMAD.U32 R3, RZ, RZ, UR42 ;  /* 0x0000002aff037e24 */ /* 0x000fc8000f8e00ff */
[----:B------:R-:W-:Y:S01]  /*244a0*/  FADD.FTZ R155, -R4, R12 ;  /* 0x0000000c049b7221 */ /* 0x000fe20000010100 */
[-C--:B------:R-:W-:Y:S01]  /*244b0*/  FMUL.FTZ R9, R5, R3.reuse ;  /* 0x0000000305097220 */ /* 0x080fe20000410000 */
[-C--:B------:R-:W-:Y:S02]  /*244c0*/  FMUL.FTZ R12, R154, R3.reuse ;  /* 0x000000039a0c7220 */ /* 0x080fe40000410000 */
[-C--:B------:R-:W-:Y:S01]  /*244d0*/  FMUL.FTZ R154, R155, R3.reuse ;  /* 0x000000039b9a7220 */ /* 0x080fe20000410000 */
        /* <DEDUP_REMOVED lines=19> */
[----:B------:R-:W0:Y:S01]  /*24610*/  MUFU.EX2 R208, R208 ;  /* 0x000000d000d07308 */ /* 0x000e220000000800 */
[-CC-:B-1----:R-:W-:Y:S01]  /*24620*/  FFMA.FTZ R12, R21, R3.reuse, -R9.reuse ;  /* 0x00000003150c7223 */ /* 0x182fe20000010809 */
        /* <DEDUP_REMOVED lines=17> */
[-CC-:B------:R-:W-:Y:S01]  /*24740*/  FFMA.FTZ R193, R193, R3.reuse, -R154.reuse ;  /* 0x00000003c1c17223 */ /* 0x180fe2000001089a */
[-CC-:B------:R-:W-:Y:S01]  /*24750*/  FFMA.FTZ R195, R195, R3.reuse, -R154.reuse ;  /* 0x00000003c3c37223 */ /* 0x180fe2000001089a */
[-C--:B------:R-:W-:Y:S01]  /*24760*/  FFMA.FTZ R13, R163, R3.reuse, -R154 ;  /* 0x00000003a30d7223 */ /* 0x080fe2000001089a */
[-CC-:B------:R-:W-:Y:S01]  /*24770*/  FFMA.FTZ R200, R168, R3.reuse, -R9.reuse ;  /* 0x00000003a8c87223 */ /* 0x180fe20000010809 */
[----:B------:R-:W-:Y:S01]  /*24780*/  FFMA.FTZ R169, R169, R3, -R9 ;  /* 0x00000003a9a97223 */ /* 0x000fe20000010809 */
[----:B------:R-:W0:Y:S01]  /*24790*/  MUFU.EX2 R161, R161 ;  /* 0x000000a100a17308 */ /* 0x000e220000000800 */
[----:B-1----:R-:W-:Y:S01]  /*247a0*/  FFMA.FTZ R227, R2, R227, R209 ;  /* 0x000000e302e37223 */ /* 0x002fe200000100d1 */
[-CC-:B------:R-:W-:Y:S01]  /*247b0*/  FFMA.FTZ R202, R172, R3.reuse, -R9.reuse ;  /* 0x00000003acca7223 */ /* 0x180fe20000010809 */
[-CC-:B------:R-:W-:Y:S01]  /*247c0*/  FFMA.FTZ R10, R173, R3.reuse, -R9.reuse ;  /* 0x00000003ad0a7223 */ /* 0x180fe20000010809 */
[----:B------:R-:W-:-:S04]  /*247d0*/  FFMA.FTZ R164, R164, R3, -R9 ;  /* 0x00000003a4a47223 */ /* 0x000fc80000010809 */
[----:B------:R-:W-:Y:S08]  /*247e0*/  MUFU.EX2 R152, R7 ;  /* 0x0000000700987308 */ /* 0x000ff00000000800 */
[----:B------:R-:W1:Y:S01]  /*247f0*/  MUFU.EX2 R211, R211 ;  /* 0x000000d300d37308 */ /* 0x000e620000000800 */
[----:B0-----:R-:W-:-:S07]  /*24800*/  FADD.FTZ R163, R161, R227 ;  /* 0x000000e3a1a37221 */ /* 0x001fce0000010000 */
[----:B------:R-:W-:Y:S08]  /*24810*/  MUFU.EX2 R210, R210 ;  /* 0x000000d200d27308 */ /* 0x000ff00000000800 */
[----:B------:R-:W0:Y:S01]  /*24820*/  MUFU.EX2 R160, R160 ;  /* 0x000000a000a07308 */ /* 0x000e220000000800 */
[----:B-1----:R-:W-:-:S07]  /*24830*/  FADD.FTZ R163, R211, R163 ;  /* 0x000000a3d3a37221 */ /* 0x002fce0000010000 */
[----:B------:R-:W-:Y:S08]  /*24840*/  MUFU.EX2 R20, R11 ;  /* 0x0000000b00147308 */ /* 0x000ff00000000800 */
[----:B------:R-:W1:Y:S01]  /*24850*/  MUFU.EX2 R205, R205 ;  /* 0x000000cd00cd7308 */ /* 0x000e620000000800 */
[----:B0-----:R-:W-:-:S07]  /*24860*/  FADD.FTZ R163, R160, R163 ;  /* 0x000000a3a0a37221 */ /* 0x001fce0000010000 */
[----:B------:R0:W-:Y:S08]  /*24870*/  MUFU.EX2 R7, R21 ;  /* 0x0000001500077308 */ /* 0x0001f00000000800 */
[----:B------:R-:W-:Y:S01]  /*24880*/  MUFU.EX2 R204, R204 ;  /* 0x000000cc00cc7308 */ /* 0x000fe20000000800 */
[----:B0-----:R-:W-:Y:S01]  /*24890*/  FFMA.FTZ R21, R166, R3, -R154 ;  /* 0x00000003a6157223 */ /* 0x001fe2000001089a */
[----:B-1----:R-:W-:-:S06]  /*248a0*/  FADD.FTZ R163, R205, R163 ;  /* 0x000000a3cda37221 */ /* 0x002fcc0000010000 */
[----:B------:R-:W0:Y:S08]  /*248b0*/  MUFU.EX2 R159, R159 ;  /* 0x0000009f009f7308 */ /* 0x000e300000000800 */
        /* <DEDUP_REMOVED lines=63> */
.L_x_2897:
[----:B------:R-:W2:Y:S01]  /*24cb0*/  LDL R162, [R1+0x7c] ;  /* 0x00007c0001a27983 */ /* 0x000ea20000100800 */
[----:B------:R-:W-:Y:S01]  /*24cc0*/  VIADD R6, R6, 0x38860 ;  /* 0x0003886006067836 */ /* 0x000fe20000000000 */
[----:B------:R-:W-:Y:S02]  /*24cd0*/  F2FP.F16.F32.PACK_AB R200, R200, R12 ;  /* 0x0000000cc8c8723e */ /* 0x000fe400000000ff */
[----:B------:R-:W-:Y:S01]  /*24ce0*/  F2FP.F16.F32.PACK_AB R198, R9, R198 ;  /* 0x000000c609c6723e */ /* 0x000fe200000000ff */
[----:B------:R-:W-:Y:S01]  /*24cf0*/  IMAD.MOV.U32 R9, RZ, RZ, R5 ;  /* 0x000000ffff097224 */ /* 0x000fe200078e0005 */
[----:B------:R-:W-:Y:S02]  /*24d00*/  PRMT R6, R184, 0x654, R6 ;  /* 0x00000654b8067816 */ /* 0x000fe40000000006 */
[----:B------:R-:W-:Y:S01]  /*24d10*/  F2FP.F16.F32.PACK_AB R192, R192, R7 ;  /* 0x00000007c0c0723e */ /* 0x000fe200000000ff */
[----:B------:R-:W-:Y:S01]  /*24d20*/  IMAD.MOV.U32 R7, RZ, RZ, R220 ;  /* 0x000000ffff077224 */ /* 0x000fe200078e00dc */
        /* <DEDUP_REMOVED lines=21> */
[----:B------:R-:W-:-:S12]  /*24e80*/  VIADD R8, R8, 0xffffffff ;  /* 0xffffffff08087836 */ /* 0x000fd80000000000 */
[----:B------:R-:W-:Y:S05]  /*24e90*/  @P1 BRA `(.L_x_2898) ;  /* 0xffffffb000881947 */ /* 0x000fea000383ffff */
.L_x_2885:
[----:B------:R-:W-:Y:S05]  /*24ea0*/  BSYNC B0 ;  /* 0x0000000000007941 */ /* 0x000fea0003800000 */
.L_x_2884:
        /* <DEDUP_REMOVED lines=131> */
.L_x_2899:
[----:B------:R-:W-:Y:S02]  /*256e0*/  LEA R10, R220, R23, 0x3 ;  /* 0x00000017dc0a7211 */ /* 0x000fe400078e18ff */
[----:B------:R-:W-:-:S04]  /*256f0*/  SHF.L.U32 R0, R226, 0x1f, RZ ;  /* 0x0000001fe2007819 */ /* 0x000fc800000006ff */
[----:B------:R0:W1:Y:S01]  /*25700*/  SYNCS.PHASECHK.TRANS64.TRYWAIT P1, [R10+URZ+0x38850], R0 ;  /* 0x038850000a0075a7 */ /* 0x000062000802017f */
[----:B------:R-:W-:Y:S05]  /*25710*/  @!P0 BRA `(.L_x_2900) ;  /* 0x0000000000048947 */ /* 0x000fea0003800000 */
[----:B------:R-:W-:Y:S01]  /*25720*/  BPT.TRAP 0x1 ;  /* 0x000000040000795c */ /* 0x000fe20000300000 */
.L_x_2900:
[----:B------:R-:W-:Y:S04]  /*25730*/  BSSY B0, `(.L_x_2901) ;  /* 0x0000004000007945 */ /* 0x000fe80003800000 */
[----:B-1----:R-:W-:Y:S05]  /*25740*/  @P1 BRA `(.L_x_2902) ;  /* 0x0000000000081947 */ /* 0x002fea0003800000 */
[----:B------:R-:W1:Y:S02]  /*25750*/  SYNCS.PHASECHK.TRANS64.TRYWAIT P1, [R10+URZ+0x38850], R0 ;  /* 0x038850000a0075a7 */ /* 0x000e64000802017f */
[----:B-1----:R-:W-:Y:S05]  /*25760*/  @!P1 BRA `(.L_x_2903) ;  /* 0x000000f000a09947 */ /* 0x002fea0003800000 */
.L_x_2902:
[----:B------:R-:W-:Y:S05]  /*25770*/  BSYNC B0 ;  /* 0x0000000000007941 */ /* 0x000fea0003800000 */
.L_x_2901:
[----:B------:R-:W-:Y:S01]  /*25780*/  VIADD R23, R23, 0x400 ;  /* 0x0000040017177836 */ /* 0x000fe20000000000 */
[----:B------:R-:W-:Y:S01]  /*25790*/  WARPGROUP.ARRIVE ;  /* 0x00000000000079c5 */ /* 0x000fe20000000000 */
[----:B------:R-:W-:Y:S01]  /*257a0*/  IMAD.MOV.U32 R7, RZ, RZ, 0x40000040 ;  /* 0x40000040ff077424 */ /* 0x000fe200078e00ff */
[----:B------:R-:W-:Y:S01]  /*257b0*/  MOV R9, 0x40000040 ;  /* 0x4000004000097802 */ /* 0x000fe20000000f00 */
[----:B01----:R-:W0:Y:S01]  /*257c0*/  SHFL.BFLY PT, R0, R228, 0x2, 0x1f ;  /* 0x0c401f00e4007f89 */ /* 0x003e2200000e0000 */
[----:B------:R-:W-:Y:S01]  /*257d0*/  SHF.R.U32.HI R23, RZ, 0x4, R23 ;  /* 0x00000004ff177819 */ /* 0x000fe20000011617 */
[----:B------:R-:W-:Y:S01]  /*257e0*/  IMAD.MOV.U32 R154, RZ, RZ, -0x800000 ;  /* 0xff800000ff9a7424 */ /* 0x000fe200078e00ff */
[----:B------:R-:W-:Y:S01]  /*257f0*/  R2UR UR7, R7 ;  /* 0x00000000070772ca */ /* 0x000fe200000e0000 */
[----:B------:R-:W-:Y:S01]  /*25800*/  IMAD.MOV.U32 R7, RZ, RZ, 0x40000040 ;  /* 0x40000040ff077424 */ /* 0x000fe200078e00ff */
[----:B------:R-:W-:Y:S01]  /*25810*/  LOP3.LUT R23, R23, 0x3fff, RZ, 0xc0, !PT ;  /* 0x00003fff17177812 */ /* 0x000fe200078ec0ff */
[----:B------:R-:W-:-:S03]  /*25820*/  IMAD.MOV.U32 R153, RZ, RZ, -0x800000 ;  /* 0xff800000ff997424 */ /* 0x000fc600078e00ff */
[----:B------:R-:W-:-:S05]  /*25830*/  LOP3.LUT R23, R23, 0x2800000, RZ, 0xfc, !PT ;  /* 0x0280000017177812 */ /* 0x000fca00078efcff */
[----:B------:R-:W-:-:S04]  /*25840*/  IMAD R6, R220, 0xa00, R23 ;  /* 0x00000a00dc067824 */ /* 0x000fc800078e0217 */
[C---:B------:R-:W-:Y:S01]  /*25850*/  VIADD R8, R6.reuse, 0x80 ;  /* 0x0000008006087836 */ /* 0x040fe20000000000 */
[----:B------:R-:W-:Y:S01]  /*25860*/  R2UR UR6, R6 ;  /* 0x00000000060672ca */ /* 0x000fe200000e0000 */
[----:B0-----:R-:W-:-:S05]  /*25870*/  FADD.FTZ R0, R0, R228 ;  /* 0x000000e400007221 */ /* 0x001fca0000010000 */
[----:B------:R-:W0:Y:S07]  /*25880*/  SHFL.BFLY PT, R2, R0, 0x1, 0x1f ;  /* 0x0c201f0000027f89 */ /* 0x000e2e00000e0000 */
[----:B------:R-:W-:Y:S01]  /*25890*/  HGMMA.64x256x16.F32 R24, R208, gdesc[UR4].tnspB, R24, gsb0 ;  /* 0x43e00004d0187df0 */ /* 0x000fe20008000818 */
[----:B------:R-:W-:Y:S01]  /*258a0*/  R2UR UR6, R8 ;  /* 0x00000000080672ca */ /* 0x000fe200000e0000 */
[----:B------:R-:W-:Y:S01]  /*258b0*/  VIADD R8, R6, 0x100 ;  /* 0x0000010006087836 */ /* 0x000fe20000000000 */
[----:B------:R-:W-:Y:S01]  /*258c0*/  R2UR UR7, R9 ;  /* 0x00000000090772ca */ /* 0x000fe200000e0000 */
[----:B------:R-:W-:-:S02]  /*258d0*/  IMAD.MOV.U32 R9, RZ, RZ, 0x40000040 ;  /* 0x40000040ff097424 */ /* 0x000fc400078e00ff */
[----:B0-----:R-:W-:-:S05]  /*258e0*/  FADD.FTZ R0, R0, R2 ;  /* 0x0000000200007221 */ /* 0x001fca0000010000 */
[----:B------:R-:W-:-:S13]  /*258f0*/  FSETP.NE.FTZ.AND P1, PT, R0, RZ, PT ;  /* 0x000000ff0000720b */ /* 0x000fda0003f35000 */
[----:B------:R-:W0:Y:S02]  /*25900*/  @P1 MUFU.LG2 R2, R0 ;  /* 0x0000000000021308 */ /* 0x000e240000000c00 */
[----:B0-----:R-:W-:Y:S01]  /*25910*/  @P1 FMUL.FTZ R2, R2, 0.69314718246459960938 ;  /* 0x3f31721802021820 */ /* 0x001fe20000410000 */
[----:B------:R-:W-:Y:S02]  /*25920*/  WARPGROUP.DEPBAR.LE gsb0, 0x0 ;  /* 0x00008000000079c5 */ /* 0x000fe40000010000 */
[----:B------:R-:W-:-:S06]  /*25930*/  WARPGROUP.ARRIVE ;  /* 0x00000000000079c5 */ /* 0x000fcc0000000000 */
        /* <DEDUP_REMOVED lines=18> */
[----:B------:R-:W0:Y:S02]  /*25a60*/  SHFL.BFLY PT, R6, R227, 0x2, 0x1f ;  /* 0x0c401f00e3067f89 */ /* 0x000e2400000e0000 */
[----:B0-----:R-:W-:-:S05]  /*25a70*/  FADD.FTZ R6, R6, R227 ;  /* 0x000000e306067221 */ /* 0x001fca0000010000 */
[----:B------:R-:W0:Y:S02]  /*25a80*/  SHFL.BFLY PT, R7, R6, 0x1, 0x1f ;  /* 0x0c201f0006077f89 */ /* 0x000e2400000e0000 */
[----:B0-----:R-:W-:Y:S01]  /*25a90*/  FADD.FTZ R6, R6, R7 ;  /* 0x0000000706067221 */ /* 0x001fe20000010000 */
[----:B------:R-:W-:-:S04]  /*25aa0*/  @P1 FMUL.FTZ R7, R3, 0.69314718246459960938 ;  /* 0x3f31721803071820 */ /* 0x000fc80000410000 */
[----:B------:R-:W-:Y:S01]  /*25ab0*/  FSETP.NE.FTZ.AND P2, PT, R6, RZ, PT ;  /* 0x000000ff0600720b */ /* 0x000fe20003f55000 */
[----:B------:R-:W-:Y:S01]  /*25ac0*/  @P1 FFMA.FTZ R154, R7, R5, R2 ;  /* 0x00000005079a1223 */ /* 0x000fe20000010002 */
[----:B------:R-:W-:-:S06]  /*25ad0*/  MOV R2, RZ ;  /* 0x000000ff00027202 */ /* 0x000fcc0000000f00 */
[----:B------:R0:W-:Y:S05]  /*25ae0*/  @P1 MUFU.RCP R2, R0 ;  /* 0x0000000000021308 */ /* 0x0001ea0000001000 */
[----:B------:R-:W-:-:S03]  /*25af0*/  @P2 FMUL.FTZ R3, R3, 0.69314718246459960938 ;  /* 0x3f31721803032820 */ /* 0x000fc60000410000 */
[----:B------:R-:W1:Y:S01]  /*25b00*/  @P2 MUFU.LG2 R5, R6 ;  /* 0x0000000600052308 */ /* 0x000e620000000c00 */
[----:B0-----:R-:W-:-:S07]  /*25b10*/  IMAD.MOV.U32 R0, RZ, RZ, RZ ;  /* 0x000000ffff007224 */ /* 0x001fce00078e00ff */
[----:B------:R0:W2:Y:S01]  /*25b20*/  @P2 MUFU.RCP R0, R6 ;  /* 0x0000000600002308 */ /* 0x0000a20000001000 */
[----:B-1----:R-:W-:-:S04]  /*25b30*/  @P2 FMUL.FTZ R5, R5, 0.69314718246459960938 ;  /* 0x3f31721805052820 */ /* 0x002fc80000410000 */
[----:B------:R-:W-:Y:S01]  /*25b40*/  @P2 FFMA.FTZ R153, R3, R4, R5 ;  /* 0x0000000403992223 */ /* 0x000fe20000010005 */
[----:B------:R-:W-:Y:S02]  /*25b50*/  WARPGROUP.DEPBAR.LE gsb0, 0x0 ;  /* 0x00008000000079c5 */ /* 0x000fe40000010000 */
[----:B------:R-:W-:-:S06]  /*25b60*/  WARPGROUP.ARRIVE ;  /* 0x00000000000079c5 */ /* 0x000fcc0000000000 */
[----:B------:R-:W-:Y:S03]  /*25b70*/  HGMMA.64x256x16.F32 R24, R192, gdesc[UR4].tnspB, R24, gsb0 ;  /* 0x43e00004c0187df0 */ /* 0x000fe60008000818 */
[----:B------:R-:W-:Y:S02]  /*25b80*/  WARPGROUP.DEPBAR.LE gsb0, 0x0 ;  /* 0x00008000000079c5 */ /* 0x000fe40000010000 */
[----:B0-2---:R-:W-:Y:S05]  /*25b90*/  @!P0 BRA `(.L_x_2904) ;  /* 0x0000000000048947 */ /* 0x005fea0003800000 */
[----:B------:R-:W-:Y:S01]  /*25ba0*/  BPT.TRAP 0x1 ;  /* 0x000000040000795c */ /* 0x000fe20000300000 */
.L_x_2904:
[----:B------:R-:W2:Y:S01]  /*25bb0*/  LDL.LU R3, [R1+0x50] ;  /* 0x0000500001037983 */ /* 0x000ea20000300800 */
[----:B------:R-:W-:-:S05]  /*25bc0*/  VIADD R10, R10, 0x38860 ;  /* 0x000388600a0a7836 */ /* 0x000fca0000000000 */
[----:B--2---:R-:W-:Y:S02]  /*25bd0*/  PRMT R10, R3, 0x654, R10 ;  /* 0x00000654030a7816 */ /* 0x004fe4000000000a */
[----:B------:R-:W2:Y:S01]  /*25be0*/  LDL.LU R3, [R1+0xa0] ;  /* 0x0000a00001037983 */ /* 0x000ea20000300800 */
[----:B------:R-:W-:Y:S01]  /*25bf0*/  IADD3 R220, R220, 0x1, RZ ;  /* 0x00000001dcdc7810 */ /* 0x000fe20007ffe0ff */
[----:B------:R1:W-:Y:S01]  /*25c00*/  SYNCS.ARRIVE.TRANS64.RED.A1T0 RZ, [R10+URZ], RZ ;  /* 0x000000ff0aff79a7 */ /* 0x0003e2000810043f */
        /* <DEDUP_REMOVED lines=65> */
[----:B------:R-:W-:Y:S01]  /*26020*/  SEL R0, RZ, 0x1, P1 ;  /* 0x00000001ff007807 */ /* 0x000fe20000800000 */
        /* <DEDUP_REMOVED lines=65> */
[----:B------:R-:W-:Y:S02]  /*26440*/  LOP3.LUT R226, R226, R0, RZ, 0x3c, !PT ;  /* 0x00000000e2e27212 */ /* 0x000fe400078e3cff */
[----:B------:R-:W-:Y:S01]  /*26450*/  SEL R220, R220, RZ, P1 ;  /* 0x000000ffdcdc7207 */ /* 0x000fe20000800000 */
[----:B--2---:R-:W-:-:S05]  /*26460*/  VIADD R3, R3, 0x1 ;  /* 0x0000000103037836 */ /* 0x004fca0000000000 */
[----:B------:R1:W-:Y:S03]  /*26470*/  STL [R1+0xa0], R3 ;  /* 0x0000a00301007387 */ /* 0x0003e60000100800 */
.L_x_2781:
[----:B------:R-:W2:Y:S08]  /*26480*/  S2UR UR4, SR_CgaCtaId ;  /* 0x00000000000479c3 */ /* 0x000eb00000008800 */
[----:B------:R-:W-:Y:S01]  /*26490*/  BAR.SYNC.DEFER_BLOCKING 0x5, 0x180 ;  /* 0x0146000000007b1d */ /* 0x000fe20000010000 */
[----:B------:R-:W-:-:S05]  /*264a0*/  MOV R23, 0x400 ;  /* 0x0000040000177802 */ /* 0x000fca0000000f00 */
[----:B------:R-:W-:Y:S01]  /*264b0*/  BSSY B0, `(.L_x_2905) ;  /* 0x0000464000007945 */ /* 0x000fe20003800000 */
[----:B--2---:R-:W-:-:S05]  /*264c0*/  IMAD.U32 R0, RZ, RZ, UR4 ;  /* 0x00000004ff007e24 */ /* 0x004fca000f8e00ff */
[----:B------:R2:W-:Y:S01]  /*264d0*/  STL [R1+0x50], R0 ;  /* 0x0000500001007387 */ /* 0x0005e20000100800 */
[----:B------:R-:W-:-:S05]  /*264e0*/  LEA R23, R0, R23, 0x18 ;  /* 0x0000001700177211 */ /* 0x000fca00078ec0ff */
[----:B------:R2:W3:Y:S01]  /*264f0*/  LDS.128 R4, [R23+0x388d0] ;  /* 0x0388d00017047984 */ /* 0x0004e20000000c00 */
[----:B------:R-:W-:Y:S06]  /*26500*/  BAR.ARV 0x4, 0x180 ;  /* 0x0106000000007b1d */ /* 0x000fec0000002000 */
[----:B------:R-:W-:Y:S05]  /*26510*/  @P0 BRA `(.L_x_2906) ;  /* 0x0000003400ec0947 */ /* 0x000fea0003800000 */
[----:B------:R-:W4:Y:S01]  /*26520*/  LDL R2, [R1+0x1d0] ;  /* 0x0001d00001027983 */ /* 0x000f220000100800 */
[----:B--2---:R-:W2:Y:S01]  /*26530*/  S2R R0, SR_SWINHI ;  /* 0x0000000000007919 */ /* 0x004ea20000002f00 */
[----:B01----:R-:W-:Y:S01]  /*26540*/  F2FP.F16.F32.PACK_AB R10, R29, R28 ;  /* 0x0000001c1d0a723e */ /* 0x003fe200000000ff */
[----:B------:R-:W-:Y:S01]  /*26550*/  ULDC.64 UR6, c[0x0][0xc00] ;  /* 0x0003000000067ab9 */ /* 0x000fe20000000a00 */
[----:B------:R-:W-:Y:S01]  /*26560*/  F2FP.F16.F32.PACK_AB R11, R31, R30 ;  /* 0x0000001e1f0b723e */ /* 0x000fe200000000ff */
[----:B------:R-:W4:Y:S01]  /*26570*/  LDL.LU R155, [R1+0x98] ;  /* 0x00009800019b7983 */ /* 0x000f220000300800 */
[----:B------:R-:W-:Y:S01]  /*26580*/  F2FP.F16.F32.PACK_AB R12, R33, R32 ;  /* 0x00000020210c723e */ /* 0x000fe200000000ff */
[----:B------:R-:W-:Y:S01]  /*26590*/  ULDC.64 UR4, c[0x0][0xc08] ;  /* 0x0003020000047ab9 */ /* 0x000fe20000000a00 */
[----:B------:R-:W-:Y:S01]  /*265a0*/  F2FP.F16.F32.PACK_AB R13, R35, R34 ;  /* 0x00000022230d723e */ /* 0x000fe200000000ff */
[----:B-----5:R-:W4:Y:S01]  /*265b0*/  LDL.LU R152, [R1+0x9c] ;  /* 0x00009c0001987983 */ /* 0x020f220000300800 */
[----:B------:R-:W-:-:S02]  /*265c0*/  F2FP.F16.F32.PACK_AB R14, R37, R36 ;  /* 0x00000024250e723e */ /* 0x000fc400000000ff */
[----:B------:R-:W-:Y:S01]  /*265d0*/  F2FP.F16.F32.PACK_AB R15, R39, R38 ;  /* 0x00000026270f723e */ /* 0x000fe200000000ff */
[----:B---3--:R-:W3:Y:S01]  /*265e0*/  LDL.LU R4, [R1+0x90] ;  /* 0x0000900001047983 */ /* 0x008ee20000300800 */
[----:B------:R-:W-:Y:S02]  /*265f0*/  MOV R20, R23 ;  /* 0x0000001700147202 */ /* 0x000fe40000000f00 */
[----:B--2---:R-:W-:Y:S01]  /*26600*/  MOV R21, R0 ;  /* 0x0000000000157202 */ /* 0x004fe20000000f00 */
[----:B------:R-:W-:Y:S02]  /*26610*/  BAR.SYNC.DEFER_BLOCKING 0x1, 0x100 ;  /* 0x0044000000007b1d */ /* 0x000fe40000010000 */
[----:B----4-:R-:W-:-:S03]  /*26620*/  IMAD.WIDE R2, R2, 0x2, R20 ;  /* 0x0000000202027825 */ /* 0x010fc600078e0214 */
        /* <DEDUP_REMOVED lines=171> */
[----:B------:R-:W-:Y:S02]  /*270e0*/  ISETP.NE.AND.EX P1, PT, RZ, UR7, PT, P1 ;  /* 0x00000007ff007c0c */ /* 0x000fe4000bf25310 */
[----:B------:R-:W-:Y:S01]  /*270f0*/  IADD3 R10, P0, R155, UR6, RZ ;  /* 0x000000069b0a7c10 */ /* 0x000fe2000ff1e0ff */
[----:B------:R-:W-:-:S03]  /*27100*/  IMAD.MOV.U32 R3, RZ, RZ, RZ ;  /* 0x000000ffff037224 */ /* 0x000fc600078e00ff */
[----:B------:R-:W-:-:S07]  /*27110*/  IADD3.X R11, R152, UR7, RZ, P0, !PT ;  /* 0x00000007980b7c10 */ /* 0x000fce00087fe4ff */
[----:B------:R-:W5:Y:S01]  /*27120*/  @P1 LDG.E R3, desc[UR60][R10.64] ;  /* 0x0000003c0a031981 */ /* 0x000f62000c1e1900 */
[----:B------:R-:W-:-:S04]  /*27130*/  ISETP.NE.U32.AND P0, PT, RZ, UR4, PT ;  /* 0x00000004ff007c0c */ /* 0x000fc8000bf05070 */
[----:B------:R-:W-:Y:S01]  /*27140*/  ISETP.NE.AND.EX P0, PT, RZ, UR5, PT, P0 ;  /* 0x00000005ff007c0c */ /* 0x000fe2000bf05300 */
[----:B0-----:R-:W-:-:S12]  /*27150*/  IMAD.MOV.U32 R15, RZ, RZ, 0x9b8 ;  /* 0x000009b8ff0f7424 */ /* 0x001fd800078e00ff */
[----:B------:R-:W-:Y:S01]  /*27160*/  @P0 IADD3 R8, P2, R155, UR4, RZ ;  /* 0x000000049b080c10 */ /* 0x000fe2000ff5e0ff */
[----:B------:R-:W-:-:S03]  /*27170*/  ULDC UR4, c[0x0][0xa88] ;  /* 0x0002a20000047ab9 */ /* 0x000fc60000000800 */
[----:B------:R-:W-:Y:S02]  /*27180*/  @P0 IADD3.X R9, R152, UR5, RZ, P2, !PT ;  /* 0x0000000598090c10 */ /* 0x000fe400097fe4ff */
[C---:B---3--:R-:W-:Y:S02]  /*27190*/  ISETP.NE.AND P2, PT, R4.reuse, RZ, PT ;  /* 0x000000ff0400720c */ /* 0x048fe40003f45270 */
[----:B------:R-:W-:Y:S01]  /*271a0*/  MOV R0, UR4 ;  /* 0x0000000400007c02 */ /* 0x000fe20008000f00 */
[----:B------:R-:W-:Y:S02]  /*271b0*/  ULDC UR4, c[0x0][0xad4] ;  /* 0x0002b50000047ab9 */ /* 0x000fe40000000800 */
[----:B------:R-:W-:-:S03]  /*271c0*/  SEL R2, R4, UR4, P2 ;  /* 0x0000000404027c07 */ /* 0x000fc60009000000 */
[----:B------:R0:W5:Y:S01]  /*271d0*/  @P0 LDG.E R0, desc[UR60][R8.64] ;  /* 0x0000003c08000981 */ /* 0x000162000c1e1900 */
[----:B------:R-:W-:-:S04]  /*271e0*/  ISETP.GT.AND P2, PT, R2, 0x1, PT ;  /* 0x000000010200780c */ /* 0x000fc80003f44270 */
[----:B------:R-:W-:-:S04]  /*271f0*/  SEL R15, R15, 0x978, P2 ;  /* 0x000009780f0f7807 */ /* 0x000fc80001000000 */
[----:B------:R1:W2:Y:S08]  /*27200*/  LDC.64 R12, c[0x0][R15+0x220] ;  /* 0x000088000f0c7b82 */ /* 0x0002b00000000a00 */
[----:B0-----:R1:W0:Y:S01]  /*27210*/  LDC.64 R8, c[0x0][R15+0x218] ;  /* 0x000086000f087b82 */ /* 0x0012220000000a00 */
[----:B------:R-:W-:Y:S05]  /*27220*/  @P0 BRA `(.L_x_2907) ;  /* 0x0000000000100947 */ /* 0x000fea0003800000 */
[----:B------:R-:W-:Y:S05]  /*27230*/  @!P1 BRA `(.L_x_2907) ;  /* 0x00000000000c9947 */ /* 0x000fea0003800000 */
[----:B-----5:R-:W3:Y:S04]  /*27240*/  LDG.E R0, desc[UR60][R10.64] ;  /* 0x0000003c0a007981 */ /* 0x020ee8000c1e1900 */
[----:B------:R-:W3:Y:S02]  /*27250*/  LDG.E R10, desc[UR60][R10.64+0x4] ;  /* 0x0000043c0a0a7981 */ /* 0x000ee4000c1e1900 */
[----:B---3--:R-:W-:-:S07]  /*27260*/  IMAD.IADD R0, R10, 0x1, -R0 ;  /* 0x000000010a007824 */ /* 0x008fce00078e0a00 */
.L_x_2907:
[----:B------:R-:W3:Y:S01]  /*27270*/  LDL.LU R2, [R1+0x94] ;  /* 0x0000940001027983 */ /* 0x000ee20000300800 */
[----:B------:R-:W4:Y:S03]  /*27280*/  LDC R156, c[0x0][0xbe8] ;  /* 0x0002fa00ff9c7b82 */ /* 0x000f260000000800 */
[----:B------:R-:W2:Y:S04]  /*27290*/  LDL.LU R4, [R1+0x124] ;  /* 0x0001240001047983 */ /* 0x000ea80000300800 */
[----:B------:R-:W2:Y:S04]  /*272a0*/  LDL R157, [R1+0xa4] ;  /* 0x0000a400019d7983 */ /* 0x000ea80000100800 */
[----:B------:R-:W2:Y:S04]  /*272b0*/  LDL R155, [R1+0x84] ;  /* 0x00008400019b7983 */ /* 0x000ea80000100800 */
[----:B------:R-:W2:Y:S04]  /*272c0*/  LDL R158, [R1+0x74] ;  /* 0x00007400019e7983 */ /* 0x000ea80000100800 */
[----:B------:R-:W2:Y:S04]  /*272d0*/  LDL R160, [R1+0x1cc] ;  /* 0x0001cc0001a07983 */ /* 0x000ea80000100800 */
[----:B------:R-:W2:Y:S01]  /*272e0*/  LDL R159, [R1+0x13c] ;  /* 0x00013c00019f7983 */ /* 0x000ea20000100800 */
[----:B------:R-:W1:Y:S01]  /*272f0*/  LDC.64 R10, c[0x0][R15+0x228] ;  /* 0x00008a000f0a7b82 */ /* 0x000e620000000a00 */
[----:B------:R-:W-:-:S02]  /*27300*/  ISETP.NE.U32.AND P0, PT, RZ, UR6, PT ;  /* 0x00000006ff007c0c */ /* 0x000fc4000bf05070 */
[----:B----4-:R-:W-:Y:S02]  /*27310*/  ISETP.NE.AND P1, PT, R156, 0x1, PT ;  /* 0x000000019c00780c */ /* 0x010fe40003f25270 */
[----:B------:R-:W-:Y:S01]  /*27320*/  ISETP.NE.AND.EX P0, PT, RZ, UR7, PT, P0 ;  /* 0x00000007ff007c0c */ /* 0x000fe2000bf05300 */
[-C--:B0-----:R-:W-:Y:S02]  /*27330*/  IMAD R14, R9, R224.reuse, RZ ;  /* 0x000000e0090e7224 */ /* 0x081fe400078e02ff */
[----:B------:R-:W-:-:S05]  /*27340*/  IMAD.WIDE.U32 R8, R8, R224, RZ ;  /* 0x000000e008087225 */ /* 0x000fca00078e00ff */
[----:B------:R-:W-:-:S03]  /*27350*/  IADD3 R14, R9, R14, RZ ;  /* 0x0000000e090e7210 */ /* 0x000fc60007ffe0ff */
[----:B------:R-:W0:Y:S01]  /*27360*/  @P1 LDC R9, c[0x0][0xbec] ;  /* 0x0002fb00ff091b82 */ /* 0x000e220000000800 */
[----:B-----5:R-:W-:Y:S01]  /*27370*/  IMAD R0, R0, R156, RZ ;  /* 0x0000009c00007224 */ /* 0x020fe200078e02ff */
[----:B---3--:R-:W-:Y:S02]  /*27380*/  SEL R2, R2, RZ, !P0 ;  /* 0x000000ff02027207 */ /* 0x008fe40004000000 */
[----:B--2---:R-:W-:-:S03]  /*27390*/  SEL R4, R4, RZ, !P0 ;  /* 0x000000ff04047207 */ /* 0x004fc60004000000 */
[----:B------:R-:W-:-:S04]  /*273a0*/  IMAD R13, R13, R2, RZ ;  /* 0x000000020d0d7224 */ /* 0x000fc800078e02ff */
[C---:B------:R-:W-:Y:S02]  /*273b0*/  IMAD R4, R12.reuse, R4, R13 ;  /* 0x000000040c047224 */ /* 0x040fe400078e020d */
[----:B------:R-:W-:-:S03]  /*273c0*/  IMAD.WIDE.U32 R12, R12, R2, RZ ;  /* 0x000000020c0c7225 */ /* 0x000fc600078e00ff */
[----:B------:R-:W-:Y:S02]  /*273d0*/  IADD3 R12, P0, P3, R12, R8, R3 ;  /* 0x000000080c0c7210 */ /* 0x000fe40007b1e003 */
[----:B------:R-:W2:Y:S01]  /*273e0*/  @P1 LDC R8, c[0x0][0xbf0] ;  /* 0x0002fc00ff081b82 */ /* 0x000ea20000000800 */
[----:B------:R-:W-:Y:S01]  /*273f0*/  IMAD.IADD R13, R13, 0x1, R4 ;  /* 0x000000010d0d7824 */ /* 0x000fe200078e0204 */
[----:B------:R-:W-:-:S05]  /*27400*/  SEL R4, R157, RZ, P2 ;  /* 0x000000ff9d047207 */ /* 0x000fca0001000000 */
[-C--:B-1----:R-:W-:Y:S02]  /*27410*/  IMAD R152, R11, R4.reuse, RZ ;  /* 0x000000040b987224 */ /* 0x082fe400078e02ff */
[----:B------:R-:W-:Y:S01]  /*27420*/  IMAD.WIDE.U32 R10, R10, R4, RZ ;  /* 0x000000040a0a7225 */ /* 0x000fe200078e00ff */
[----:B------:R-:W-:-:S04]  /*27430*/  SHF.R.S32.HI R4, RZ, 0x1f, R3 ;  /* 0x0000001fff047819 */ /* 0x000fc80000011403 */
[----:B------:R-:W-:Y:S01]  /*27440*/  IADD3.X R13, R13, R14, R4, P0, P3 ;  /* 0x0000000e0d0d7210 */ /* 0x000fe200007e6404 */
[----:B------:R-:W-:-:S04]  /*27450*/  IMAD.IADD R14, R155, 0x1, R158 ;  /* 0x000000019b0e7824 */ /* 0x000fc800078e029e */
[----:B0-----:R-:W-:-:S04]  /*27460*/  @P1 IMAD.HI.U32 R9, R14, R9, RZ ;  /* 0x000000090e091227 */ /* 0x001fc800078e00ff */
[----:B------:R-:W-:Y:S01]  /*27470*/  IMAD.MOV.U32 R155, RZ, RZ, R14 ;  /* 0x000000ffff9b7224 */ /* 0x000fe200078e000e */
[----:B--2---:R-:W-:Y:S02]  /*27480*/  @P1 SHF.R.U32.HI R155, RZ, R8, R9 ;  /* 0x00000008ff9b1219 */ /* 0x004fe40000011609 */
[----:B------:R0:W1:Y:S02]  /*27490*/  LDC.64 R8, c[0x0][R15+0x210] ;  /* 0x000084000f087b82 */ /* 0x0000640000000a00 */
[----:B0-----:R-:W-:-:S05]  /*274a0*/  IADD3 R15, -R155, RZ, RZ ;  /* 0x000000ff9b0f7210 */ /* 0x001fca0007ffe1ff */
[----:B------:R-:W-:Y:S01]  /*274b0*/  IMAD R15, R156, R15, R14 ;  /* 0x0000000f9c0f7224 */ /* 0x000fe200078e020e */
[----:B------:R-:W-:Y:S01]  /*274c0*/  IADD3 R10, P0, P3, R155, R12, R10 ;  /* 0x0000000c9b0a7210 */ /* 0x000fe20007b1e00a */
[----:B------:R-:W-:Y:S01]  /*274d0*/  IMAD.IADD R152, R11, 0x1, R152 ;  /* 0x000000010b987824 */ /* 0x000fe200078e0298 */
[----:B------:R-:W-:Y:S02]  /*274e0*/  SHF.R.S32.HI R11, RZ, 0x1f, R155 ;  /* 0x0000001fff0b7819 */ /* 0x000fe4000001149b */
[----:B------:R-:W-:Y:S02]  /*274f0*/  SHF.R.S32.HI R12, RZ, 0x1f, R15 ;  /* 0x0000001fff0c7819 */ /* 0x000fe4000001140f */
[----:B------:R-:W-:Y:S01]  /*27500*/  IADD3.X R11, R11, R13, R152, P0, P3 ;  /* 0x0000000d0b0b7210 */ /* 0x000fe200007e6498 */
[----:B-1----:R-:W-:-:S04]  /*27510*/  IMAD R9, R9, R15, RZ ;  /* 0x0000000f09097224 */ /* 0x002fc800078e02ff */
[C---:B------:R-:W-:Y:S02]  /*27520*/  IMAD R9, R8.reuse, R12, R9 ;  /* 0x0000000c08097224 */ /* 0x040fe400078e0209 */
[----:B------:R-:W0:Y:S01]  /*27530*/  LDC.64 R12, c[0x0][0xba8] ;  /* 0x0002ea00ff0c7b82 */ /* 0x000e220000000a00 */
[----:B------:R-:W-:-:S07]  /*27540*/  IMAD.WIDE.U32 R10, R8, R15, R10 ;  /* 0x0000000f080a7225 */ /* 0x000fce00078e000a */
[----:B0-----:R-:W0:Y:S08]  /*27550*/  @!P2 LDC R12, c[0x0][0xb50] ;  /* 0x0002d400ff0cab82 */ /* 0x001e300000000800 */
[----:B------:R-:W1:Y:S01]  /*27560*/  @!P2 LDC R13, c[0x0][0xb54] ;  /* 0x0002d500ff0dab82 */ /* 0x000e620000000800 */
[----:B------:R-:W-:Y:S01]  /*27570*/  IMAD.IADD R9, R11, 0x1, R9 ;  /* 0x000000010b097824 */ /* 0x000fe200078e0209 */
[----:B0-----:R-:W-:-:S04]  /*27580*/  LEA R12, P0, R10, R12, 0x2 ;  /* 0x0000000c0a0c7211 */ /* 0x001fc800078010ff */
[----:B-1----:R-:W-:Y:S01]  /*27590*/  LEA.HI.X R13, R10, R13, R9, 0x2, P0 ;  /* 0x0000000d0a0d7211 */ /* 0x002fe200000f1409 */
[----:B------:R-:W-:Y:S04]  /*275a0*/  SHFL.IDX PT, R8, R12, RZ, 0x1c1f ;  /* 0x001c1fff0c087589 */ /* 0x000fe800000e0000 */
[----:B------:R-:W0:Y:S04]  /*275b0*/  SHFL.IDX PT, R9, R13, RZ, 0x1c1f ;  /* 0x001c1fff0d097589 */ /* 0x000e2800000e0000 */
[----:B------:R-:W-:Y:S04]  /*275c0*/  SHFL.IDX PT, R10, R12, 0x1, 0x1c1f ;  /* 0x003c1f000c0a7f89 */ /* 0x000fe800000e0000 */
[----:B------:R1:W2:Y:S01]  /*275d0*/  SHFL.IDX PT, R11, R13, 0x1, 0x1c1f ;  /* 0x003c1f000d0b7f89 */ /* 0x0002a200000e0000 */
[----:B------:R-:W-:Y:S01]  /*275e0*/  LOP3.LUT P0, RZ, R159, 0x3, RZ, 0xc0, !PT ;  /* 0x000000039fff7812 */ /* 0x000fe2000780c0ff */
[----:B-1----:R-:W-:-:S04]  /*275f0*/  IMAD.IADD R13, R160, 0x1, R158 ;  /* 0x00000001a00d7824 */ /* 0x002fc800078e029e */
[C---:B------:R-:W-:Y:S01]  /*27600*/  VIADD R12, R13.reuse, 0x8 ;  /* 0x000000080d0c7836 */ /* 0x040fe20000000000 */
[----:B------:R-:W-:-:S04]  /*27610*/  ISETP.GE.OR P3, PT, R13, R0, P0 ;  /* 0x000000000d00720c */ /* 0x000fc80000766670 */
[----:B------:R-:W-:-:S09]  /*27620*/  ISETP.GE.OR P0, PT, R12, R0, P0 ;  /* 0x000000000c00720c */ /* 0x000fd20000706670 */
[----:B0-----:R0:W-:Y:S04]  /*27630*/  @!P3 ST.E desc[UR60][R8.64], R154 ;  /* 0x0000009a0800b985 */ /* 0x0011e8000c10193c */
[----:B--2---:R0:W-:Y:S01]  /*27640*/  @!P0 ST.E desc[UR60][R10.64], R153 ;  /* 0x000000990a008985 */ /* 0x0041e2000c10193c */
[----:B------:R-:W-:Y:S05]  /*27650*/  @P2 BRA `(.L_x_2908) ;  /* 0x0000000c00c82947 */ /* 0x000fea0003800000 */
[----:B------:R-:W0:Y:S01]  /*27660*/  LDL R159, [R1+0x8c] ;  /* 0x00008c00019f7983 */ /* 0x000e220000100800 */
[----:B------:R-:W1:Y:S01]  /*27670*/  @P1 LDC R85, c[0x0][0xbec] ;  /* 0x0002fb00ff551b82 */ /* 0x000e620000000800 */
[----:B------:R-:W-:Y:S02]  /*27680*/  ULDC.64 UR4, c[0x0][0xaa0] ;  /* 0x0002a80000047ab9 */ /* 0x000fe40000000a00 */
[----:B------:R-:W-:-:S05]  /*27690*/  IMAD R4, R4, UR4, RZ ;  /* 0x0000000404047c24 */ /* 0x000fca000f8e02ff */
[----:B------:R-:W2:Y:S01]  /*276a0*/  @P1 LDC R82, c[0x0][0xbf0] ;  /* 0x0002fc00ff521b82 */ /* 0x000ea20000000800 */
[----:B------:R-:W-:Y:S01]  /*276b0*/  IMAD R81, R3, UR5, R4 ;  /* 0x0000000503517c24 */ /* 0x000fe2000f8e0204 */
[----:B------:R-:W-:Y:S01]  /*276c0*/  SHF.R.S32.HI R83, RZ, 0x1f, R2 ;  /* 0x0000001fff537819 */ /* 0x000fe20000011402 */
[----:B------:R-:W-:Y:S01]  /*276d0*/  BSSY B1, `(.L_x_2909) ;  /* 0x00000a6000017945 */ /* 0x000fe20003800000 */
[----:B0-----:R-:W-:-:S05]  /*276e0*/  LEA R9, R225, R159, 0x3 ;  /* 0x0000009fe1097211 */ /* 0x001fca00078e18ff */
[----:B------:R-:W-:-:S04]  /*276f0*/  IMAD.SHL.U32 R9, R9, 0x8, RZ ;  /* 0x0000000809097824 */ /* 0x000fc800078e00ff */
[----:B------:R-:W-:-:S03]  /*27700*/  IMAD.WIDE R20, R9, 0x2, R20 ;  /* 0x0000000209147825 */ /* 0x000fc600078e0214 */
[C---:B------:R-:W-:Y:S02]  /*27710*/  IADD3 R13, P4, R20.reuse, 0x1000, RZ ;  /* 0x00001000140d7810 */ /* 0x040fe40007f9e0ff */
[----:B------:R-:W-:Y:S02]  /*27720*/  IADD3 R25, P3, R20, 0x2000, RZ ;  /* 0x0000200014197810 */ /* 0x000fe40007f7e0ff */
[----:B------:R-:W-:Y:S02]  /*27730*/  LOP3.LUT R12, R13, 0x380, RZ, 0xc0, !PT ;  /* 0x000003800d0c7812 */ /* 0x000fe400078ec0ff */
[----:B------:R-:W-:Y:S02]  /*27740*/  LOP3.LUT R24, R25, 0x380, RZ, 0xc0, !PT ;  /* 0x0000038019187812 */ /* 0x000fe400078ec0ff */
[----:B------:R-:W-:Y:S02]  /*27750*/  SHF.R.U64 R12, R12, 0x3, RZ ;  /* 0x000000030c0c7819 */ /* 0x000fe400000012ff */
[----:B------:R-:W-:-:S02]  /*27760*/  SHF.R.U64 R24, R24, 0x3, RZ ;  /* 0x0000000318187819 */ /* 0x000fc400000012ff */
[----:B------:R-:W-:Y:S02]  /*27770*/  IADD3 R29, P2, R20, 0x3000, RZ ;  /* 0x00003000141d7810 */ /* 0x000fe40007f5e0ff */
[----:B------:R-:W-:Y:S01]  /*27780*/  LOP3.LUT R12, R12, R13, RZ, 0x3c, !PT ;  /* 0x0000000d0c0c7212 */ /* 0x000fe200078e3cff */
[--C-:B------:R-:W-:Y:S01]  /*27790*/  IMAD.X R13, RZ, RZ, R21.reuse, P4 ;  /* 0x000000ffff0d7224 */ /* 0x100fe200020e0615 */
[----:B------:R-:W-:Y:S01]  /*277a0*/  LOP3.LUT R24, R24, R25, RZ, 0x3c, !PT ;  /* 0x0000001918187212 */ /* 0x000fe200078e3cff */
[----:B------:R-:W-:Y:S01]  /*277b0*/  IMAD.X R25, RZ, RZ, R21, P3 ;  /* 0x000000ffff197224 */ /* 0x000fe200018e0615 */
[----:B------:R-:W-:Y:S02]  /*277c0*/  LOP3.LUT R28, R29, 0x380, RZ, 0xc0, !PT ;  /* 0x000003801d1c7812 */ /* 0x000fe400078ec0ff */
[C---:B------:R-:W-:Y:S01]  /*277d0*/  IADD3 R33, P0, R20.reuse, 0x4000, RZ ;  /* 0x0000400014217810 */ /* 0x040fe20007f1e0ff */
[----:B------:R-:W-:Y:S01]  /*277e0*/  IMAD R80, R159, 0x20, R225 ;  /* 0x000000209f507824 */ /* 0x000fe200078e02e1 */
[C---:B------:R-:W-:Y:S01]  /*277f0*/  IADD3 R37, P6, R20.reuse, 0x5000, RZ ;  /* 0x0000500014257810 */ /* 0x040fe20007fde0ff */
[----:B------:R-:W5:Y:S01]  /*27800*/  LD.E.128 R12, desc[UR60][R12.64] ;  /* 0x0000003c0c0c7980 */ /* 0x000f62000c101d00 */
[----:B------:R-:W-:-:S02]  /*27810*/  IADD3 R41, P5, R20, 0x6000, RZ ;  /* 0x0000600014297810 */ /* 0x000fc40007fbe0ff */
[C---:B------:R-:W-:Y:S01]  /*27820*/  IADD3 R45, P4, R20.reuse, 0x7000, RZ ;  /* 0x00007000142d7810 */ /* 0x040fe20007f9e0ff */
[----:B------:R-:W5:Y:S01]  /*27830*/  LD.E.128 R24, desc[UR60][R24.64] ;  /* 0x0000003c18187980 */ /* 0x000f62000c101d00 */
[----:B------:R-:W-:Y:S02]  /*27840*/  IADD3 R49, P3, R20, 0x8000, RZ ;  /* 0x0000800014317810 */ /* 0x000fe40007f7e0ff */
[----:B------:R-:W-:Y:S02]  /*27850*/  SHF.R.U64 R28, R28, 0x3, RZ ;  /* 0x000000031c1c7819 */ /* 0x000fe400000012ff */
[----:B------:R-:W-:Y:S02]  /*27860*/  LOP3.LUT R32, R33, 0x380, RZ, 0xc0, !PT ;  /* 0x0000038021207812 */ /* 0x000fe400078ec0ff */
[----:B------:R-:W-:Y:S02]  /*27870*/  LOP3.LUT R36, R37, 0x380, RZ, 0xc0, !PT ;  /* 0x0000038025247812 */ /* 0x000fe400078ec0ff */
[----:B------:R-:W-:-:S02]  /*27880*/  LOP3.LUT R40, R41, 0x380, RZ, 0xc0, !PT ;  /* 0x0000038029287812 */ /* 0x000fc400078ec0ff */
[----:B------:R-:W-:Y:S02]  /*27890*/  LOP3.LUT R44, R45, 0x380, RZ, 0xc0, !PT ;  /* 0x000003802d2c7812 */ /* 0x000fe400078ec0ff */
[----:B------:R-:W-:Y:S02]  /*278a0*/  LOP3.LUT R48, R49, 0x380, RZ, 0xc0, !PT ;  /* 0x0000038031307812 */ /* 0x000fe400078ec0ff */
[----:B------:R-:W-:Y:S02]  /*278b0*/  LOP3.LUT R28, R28, R29, RZ, 0x3c, !PT ;  /* 0x0000001d1c1c7212 */ /* 0x000fe400078e3cff */
[----:B------:R-:W-:Y:S02]  /*278c0*/  SHF.R.U64 R32, R32, 0x3, RZ ;  /* 0x0000000320207819 */ /* 0x000fe400000012ff */
[----:B------:R-:W-:Y:S02]  /*278d0*/  SHF.R.U64 R36, R36, 0x3, RZ ;  /* 0x0000000324247819 */ /* 0x000fe400000012ff */
[----:B------:R-:W-:-:S02]  /*278e0*/  SHF.R.U64 R40, R40, 0x3, RZ ;  /* 0x0000000328287819 */ /* 0x000fc400000012ff */
[----:B------:R-:W-:Y:S02]  /*278f0*/  IADD3.X R29, RZ, R21, RZ, P2, !PT ;  /* 0x00000015ff1d7210 */ /* 0x000fe400017fe4ff */
[----:B------:R-:W-:Y:S02]  /*27900*/  SHF.R.U64 R44, R44, 0x3, RZ ;  /* 0x000000032c2c7819 */ /* 0x000fe400000012ff */
[----:B------:R-:W-:Y:S02]  /*27910*/  SHF.R.U64 R48, R48, 0x3, RZ ;  /* 0x0000000330307819 */ /* 0x000fe400000012ff */
[----:B------:R-:W-:Y:S01]  /*27920*/  IADD3 R53, P2, R20, 0x9000, RZ ;  /* 0x0000900014357810 */ /* 0x000fe20007f5e0ff */
        /* <DEDUP_REMOVED lines=8> */
[----:B------:R-:W5:Y:S01]  /*279b0*/  LD.E.128 R32, desc[UR60][R32.64] ;  /* 0x0000003c20207980 */ /* 0x000f62000c101d00 */
[----:B------:R-:W-:Y:S01]  /*279c0*/  LOP3.LUT R48, R48, R49, RZ, 0x3c, !PT ;  /* 0x0000003130307212 */ /* 0x000fe200078e3cff */
[----:B------:R-:W-:Y:S01]  /*279d0*/  IMAD.X R49, RZ, RZ, R21, P3 ;  /* 0x000000ffff317224 */ /* 0x000fe200018e0615 */
[----:B------:R-:W-:Y:S01]  /*279e0*/  LOP3.LUT R52, R53, 0x380, RZ, 0xc0, !PT ;  /* 0x0000038035347812 */ /* 0x000fe200078ec0ff */
[----:B------:R-:W5:Y:S01]  /*279f0*/  LD.E.128 R36, desc[UR60][R36.64] ;  /* 0x0000003c24247980 */ /* 0x000f62000c101d00 */
[----:B------:R-:W-:-:S02]  /*27a00*/  IADD3.X R45, RZ, R21, RZ, P4, !PT ;  /* 0x00000015ff2d7210 */ /* 0x000fc400027fe4ff */
[C---:B------:R-:W-:Y:S01]  /*27a10*/  IADD3 R57, P0, R20.reuse, 0xa000, RZ ;  /* 0x0000a00014397810 */ /* 0x040fe20007f1e0ff */
[----:B------:R-:W5:Y:S01]  /*27a20*/  LD.E.128 R40, desc[UR60][R40.64] ;  /* 0x0000003c28287980 */ /* 0x000f62000c101d00 */
[C---:B------:R-:W-:Y:S02]  /*27a30*/  IADD3 R61, P6, R20.reuse, 0xb000, RZ ;  /* 0x0000b000143d7810 */ /* 0x040fe40007fde0ff */
[C---:B------:R-:W-:Y:S01]  /*27a40*/  IADD3 R65, P5, R20.reuse, 0xc000, RZ ;  /* 0x0000c00014417810 */ /* 0x040fe20007fbe0ff */
[----:B------:R-:W5:Y:S01]  /*27a50*/  LD.E.128 R44, desc[UR60][R44.64] ;  /* 0x0000003c2c2c7980 */ /* 0x000f62000c101d00 */
[C---:B------:R-:W-:Y:S02]  /*27a60*/  IADD3 R69, P4, R20.reuse, 0xd000, RZ ;  /* 0x0000d00014457810 */ /* 0x040fe40007f9e0ff */
[----:B------:R-:W-:Y:S01]  /*27a70*/  IADD3 R73, P3, R20, 0xe000, RZ ;  /* 0x0000e00014497810 */ /* 0x000fe20007f7e0ff */
[----:B------:R-:W5:Y:S01]  /*27a80*/  LD.E.128 R48, desc[UR60][R48.64] ;  /* 0x0000003c30307980 */ /* 0x000f62000c101d00 */
[----:B------:R-:W-:-:S02]  /*27a90*/  SHF.R.U64 R52, R52, 0x3, RZ ;  /* 0x0000000334347819 */ /* 0x000fc400000012ff */
[----:B------:R-:W-:Y:S02]  /*27aa0*/  LOP3.LUT R56, R57, 0x380, RZ, 0xc0, !PT ;  /* 0x0000038039387812 */ /* 0x000fe400078ec0ff */
[----:B------:R-:W-:Y:S02]  /*27ab0*/  LOP3.LUT R60, R61, 0x380, RZ, 0xc0, !PT ;  /* 0x000003803d3c7812 */ /* 0x000fe400078ec0ff */
[----:B------:R-:W-:Y:S02]  /*27ac0*/  LOP3.LUT R64, R65, 0x380, RZ, 0xc0, !PT ;  /* 0x0000038041407812 */ /* 0x000fe400078ec0ff */
[----:B------:R-:W-:Y:S02]  /*27ad0*/  LOP3.LUT R68, R69, 0x380, RZ, 0xc0, !PT ;  /* 0x0000038045447812 */ /* 0x000fe400078ec0ff */
[----:B------:R-:W-:Y:S02]  /*27ae0*/  LOP3.LUT R72, R73, 0x380, RZ, 0xc0, !PT ;  /* 0x0000038049487812 */ /* 0x000fe400078ec0ff */
[----:B------:R-:W-:-:S02]  /*27af0*/  LOP3.LUT R9, R20, 0x380, RZ, 0xc0, !PT ;  /* 0x0000038014097812 */ /* 0x000fc400078ec0ff */
[----:B------:R-:W-:Y:S01]  /*27b00*/  LOP3.LUT R52, R52, R53, RZ, 0x3c, !PT ;  /* 0x0000003534347212 */ /* 0x000fe200078e3cff */
[----:B------:R-:W-:Y:S01]  /*27b10*/  IMAD.X R53, RZ, RZ, R21, P2 ;  /* 0x000000ffff357224 */ /* 0x000fe200010e0615 */
[----:B------:R-:W-:Y:S02]  /*27b20*/  SHF.R.U64 R56, R56, 0x3, RZ ;  /* 0x0000000338387819 */ /* 0x000fe400000012ff */
[----:B------:R-:W-:Y:S02]  /*27b30*/  SHF.R.U64 R60, R60, 0x3, RZ ;  /* 0x000000033c3c7819 */ /* 0x000fe400000012ff */
[----:B------:R-:W-:Y:S01]  /*27b40*/  SHF.R.U64 R64, R64, 0x3, RZ ;  /* 0x0000000340407819 */ /* 0x000fe200000012ff */
[----:B------:R-:W5:Y:S01]  /*27b50*/  LD.E.128 R52, desc[UR60][R52.64] ;  /* 0x0000003c34347980 */ /* 0x000f62000c101d00 */
[----:B------:R-:W-:Y:S02]  /*27b60*/  SHF.R.U64 R68, R68, 0x3, RZ ;  /* 0x0000000344447819 */ /* 0x000fe400000012ff */
[----:B------:R-:W-:-:S02]  /*27b70*/  SHF.R.U64 R72, R72, 0x3, RZ ;  /* 0x0000000348487819 */ /* 0x000fc400000012ff */
[----:B------:R-:W-:Y:S02]  /*27b80*/  SHF.R.U64 R9, R9, 0x3, RZ ;  /* 0x0000000309097819 */ /* 0x000fe400000012ff */
[----:B------:R-:W-:Y:S02]  /*27b90*/  IADD3 R11, P2, R20, 0xf000, RZ ;  /* 0x0000f000140b7810 */ /* 0x000fe40007f5e0ff */
[----:B------:R-:W-:Y:S01]  /*27ba0*/  LOP3.LUT R56, R56, R57, RZ, 0x3c, !PT ;  /* 0x0000003938387212 */ /* 0x000fe200078e3cff */
[--C-:B------:R-:W-:Y:S01]  /*27bb0*/  IMAD.X R57, RZ, RZ, R21.reuse, P0 ;  /* 0x000000ffff397224 */ /* 0x100fe200000e0615 */
[----:B------:R-:W-:Y:S02]  /*27bc0*/  LOP3.LUT R60, R60, R61, RZ, 0x3c, !PT ;  /* 0x0000003d3c3c7212 */ /* 0x000fe400078e3cff */
[----:B------:R-:W-:Y:S01]  /*27bd0*/  LOP3.LUT R64, R64, R65, RZ, 0x3c, !PT ;  /* 0x0000004140407212 */ /* 0x000fe200078e3cff */
[--C-:B------:R-:W-:Y:S01]  /*27be0*/  IMAD.X R65, RZ, RZ, R21.reuse, P5 ;  /* 0x000000ffff417224 */ /* 0x100fe200028e0615 */
[----:B------:R-:W-:Y:S01]  /*27bf0*/  LOP3.LUT R68, R68, R69, RZ, 0x3c, !PT ;  /* 0x0000004544447212 */ /* 0x000fe200078e3cff */
[--C-:B------:R-:W-:Y:S01]  /*27c00*/  IMAD.X R69, RZ, RZ, R21.reuse, P4 ;  /* 0x000000ffff457224 */ /* 0x100fe200020e0615 */
[----:B------:R-:W-:Y:S01]  /*27c10*/  LOP3.LUT R72, R72, R73, RZ, 0x3c, !PT ;  /* 0x0000004948487212 */ /* 0x000fe200078e3cff */
[--C-:B------:R-:W-:Y:S01]  /*27c20*/  IMAD.X R73, RZ, RZ, R21.reuse, P3 ;  /* 0x000000ffff497224 */ /* 0x100fe200018e0615 */
[----:B------:R-:W-:Y:S01]  /*27c30*/  LOP3.LUT R8, R9, R20, RZ, 0x3c, !PT ;  /* 0x0000001409087212 */ /* 0x000fe200078e3cff */
[----:B------:R-:W-:Y:S01]  /*27c40*/  IMAD.MOV.U32 R9, RZ, RZ, R21 ;  /* 0x000000ffff097224 */ /* 0x000fe200078e0015 */
[-C--:B------:R-:W-:Y:S01]  /*27c50*/  IADD3.X R61, RZ, R21.reuse, RZ, P6, !PT ;  /* 0x00000015ff3d7210 */ /* 0x080fe200037fe4ff */
[----:B------:R-:W5:Y:S01]  /*27c60*/  LD.E.128 R56, desc[UR60][R56.64] ;  /* 0x0000003c38387980 */ /* 0x000f62000c101d00 */
[----:B------:R-:W-:Y:S01]  /*27c70*/  IADD3.X R77, RZ, R21, RZ, P2, !PT ;  /* 0x00000015ff4d7210 */ /* 0x000fe200017fe4ff */
[----:B------:R-:W-:Y:S01]  /*27c80*/  IMAD.WIDE.U32 R20, R3, UR4, RZ ;  /* 0x0000000403147c25 */ /* 0x000fe2000f8e00ff */
[----:B------:R-:W-:Y:S01]  /*27c90*/  ULDC.64 UR4, c[0x0][0xae8] ;  /* 0x0002ba0000047ab9 */ /* 0x000fe20000000a00 */
[----:B------:R-:W-:Y:S01]  /*27ca0*/  IADD3 R80, R158, R80, RZ ;  /* 0x000000509e507210 */ /* 0x000fe20007ffe0ff */
[----:B------:R-:W5:Y:S01]  /*27cb0*/  LD.E.128 R60, desc[UR60][R60.64] ;  /* 0x0000003c3c3c7980 */ /* 0x000f62000c101d00 */
[----:B------:R-:W-:Y:S01]  /*27cc0*/  IMAD.IADD R21, R21, 0x1, R81 ;  /* 0x0000000115157824 */ /* 0x000fe200078e0251 */
[----:B------:R-:W-:-:S02]  /*27cd0*/  LOP3.LUT R10, R11, 0x380, RZ, 0xc0, !PT ;  /* 0x000003800b0a7812 */ /* 0x000fc400078ec0ff */
[----:B------:R-:W5:Y:S01]  /*27ce0*/  LD.E.128 R64, desc[UR60][R64.64] ;  /* 0x0000003c40407980 */ /* 0x000f62000c101d00 */
[----:B------:R-:W-:Y:S01]  /*27cf0*/  IMAD.WIDE.U32 R20, R224, UR4, R20 ;  /* 0x00000004e0147c25 */ /* 0x000fe2000f8e0014 */
[----:B------:R-:W-:Y:S02]  /*27d00*/  SHF.R.U64 R10, R10, 0x3, RZ ;  /* 0x000000030a0a7819 */ /* 0x000fe400000012ff */
[----:B------:R-:W5:Y:S01]  /*27d10*/  LD.E.128 R68, desc[UR60][R68.64] ;  /* 0x0000003c44447980 */ /* 0x000f62000c101d00 */
[----:B-1----:R-:W-:Y:S01]  /*27d20*/  @P1 IMAD.HI.U32 R3, R80, R85, RZ ;  /* 0x0000005550031227 */ /* 0x002fe200078e00ff */
[----:B------:R-:W-:Y:S02]  /*27d30*/  LOP3.LUT R76, R10, R11, RZ, 0x3c, !PT ;  /* 0x0000000b0a4c7212 */ /* 0x000fe400078e3cff */
[----:B------:R-:W5:Y:S01]  /*27d40*/  LD.E.128 R8, desc[UR60][R8.64] ;  /* 0x0000003c08087980 */ /* 0x000f62000c101d00 */
[----:B------:R-:W-:Y:S01]  /*27d50*/  IMAD R21, R224, UR5, R21 ;  /* 0x00000005e0157c24 */ /* 0x000fe2000f8e0215 */
[----:B------:R-:W-:Y:S01]  /*27d60*/  ULDC.64 UR4, c[0x0][0xaf0] ;  /* 0x0002bc0000047ab9 */ /* 0x000fe20000000a00 */
[----:B------:R-:W-:Y:S01]  /*27d70*/  IMAD.MOV.U32 R81, RZ, RZ, R80 ;  /* 0x000000ffff517224 */ /* 0x000fe200078e0050 */
[----:B--2---:R-:W-:Y:S01]  /*27d80*/  @P1 SHF.R.U32.HI R81, RZ, R82, R3 ;  /* 0x00000052ff511219 */ /* 0x004fe20000011603 */
[----:B------:R-:W-:Y:S01]  /*27d90*/  IMAD R83, R83, UR4, RZ ;  /* 0x0000000453537c24 */ /* 0x000fe2000f8e02ff */
[----:B------:R-:W5:Y:S03]  /*27da0*/  LD.E.128 R72, desc[UR60][R72.64] ;  /* 0x0000003c48487980 */ /* 0x000f66000c101d00 */
[C---:B------:R-:W-:Y:S01]  /*27db0*/  IMAD R83, R2.reuse, UR5, R83 ;  /* 0x0000000502537c24 */ /* 0x040fe2000f8e0253 */
[----:B------:R-:W5:Y:S01]  /*27dc0*/  LD.E.128 R76, desc[UR60][R76.64] ;  /* 0x0000003c4c4c7980 */ /* 0x000f62000c101d00 */
[----:B------:R-:W-:Y:S01]  /*27dd0*/  IMAD.WIDE.U32 R2, R2, UR4, R20 ;  /* 0x0000000402027c25 */ /* 0x000fe2000f8e0014 */
[--C-:B------:R-:W-:Y:S01]  /*27de0*/  SHF.R.S32.HI R4, RZ, 0x1f, R81.reuse ;  /* 0x0000001fff047819 */ /* 0x100fe20000011451 */
[----:B------:R-:W-:Y:S01]  /*27df0*/  ULDC.64 UR4, c[0x0][0xae0] ;  /* 0x0002b80000047ab9 */ /* 0x000fe20000000a00 */
[----:B------:R-:W-:Y:S01]  /*27e00*/  @!PT LDS RZ, [RZ] ;  /* 0x00000000fffff984 */ /* 0x000fe20000000800 */
[----:B------:R-:W-:Y:S01]  /*27e10*/  @!PT LDS RZ, [RZ] ;  /* 0x00000000fffff984 */ /* 0x000fe20000000800 */
[----:B------:R-:W-:Y:S01]  /*27e20*/  @!PT LDS RZ, [RZ] ;  /* 0x00000000fffff984 */ /* 0x000fe20000000800 */
[----:B------:R-:W-:Y:S01]  /*27e30*/  @!PT LDS RZ, [RZ] ;  /* 0x00000000fffff984 */ /* 0x000fe20000000800 */
[----:B------:R0:W-:Y:S06]  /*27e40*/  MEMBAR.ALL.CTA ;  /* 0x0000000000007992 */ /* 0x0001ec0000008000 */
[----:B0-----:R-:W0:Y:S01]  /*27e50*/  FENCE.VIEW.ASYNC.S ;  /* 0x00000000000073c6 */ /* 0x001e220000000000 */
[----:B------:R-:W-:-:S02]  /*27e60*/  IMAD.MOV R21, RZ, RZ, -R81 ;  /* 0x000000ffff157224 */ /* 0x000fc400078e0a51 */
[----:B------:R-:W-:Y:S02]  /*27e70*/  IMAD.IADD R3, R3, 0x1, R83 ;  /* 0x0000000103037824 */ /* 0x000fe400078e0253 */
[----:B------:R-:W-:Y:S02]  /*27e80*/  IMAD R21, R156, R21, R80 ;  /* 0x000000159c157224 */ /* 0x000fe400078e0250 */
[----:B------:R-:W-:Y:S02]  /*27e90*/  IMAD R4, R4, UR4, RZ ;  /* 0x0000000404047c24 */ /* 0x000fe4000f8e02ff */
[----:B------:R-:W-:Y:S01]  /*27ea0*/  IMAD.WIDE.U32 R2, R81, UR4, R2 ;  /* 0x0000000451027c25 */ /* 0x000fe2000f8e0002 */
[----:B------:R-:W-:-:S03]  /*27eb0*/  SHF.R.S32.HI R20, RZ, 0x1f, R21 ;  /* 0x0000001fff147819 */ /* 0x000fc60000011415 */
[----:B------:R-:W-:Y:S01]  /*27ec0*/  IMAD R83, R81, UR5, R4 ;  /* 0x0000000551537c24 */ /* 0x000fe2000f8e0204 */
[----:B------:R-:W-:Y:S02]  /*27ed0*/  ULDC.64 UR4, c[0x0][0xad8] ;  /* 0x0002b60000047ab9 */ /* 0x000fe40000000a00 */
[----:B------:R-:W-:Y:S02]  /*27ee0*/  IMAD R20, R20, UR4, RZ ;  /* 0x0000000414147c24 */ /* 0x000fe4000f8e02ff */
[----:B------:R-:W-:Y:S01]  /*27ef0*/  IMAD.IADD R3, R3, 0x1, R83 ;  /* 0x0000000103037824 */ /* 0x000fe200078e0253 */
[----:B------:R-:W-:Y:S01]  /*27f00*/  IADD3 R4, R225, R158, RZ ;  /* 0x0000009ee1047210 */ /* 0x000fe20007ffe0ff */
[C---:B------:R-:W-:Y:S02]  /*27f10*/  IMAD R85, R21.reuse, UR5, R20 ;  /* 0x0000000515557c24 */ /* 0x040fe4000f8e0214 */
[----:B------:R-:W-:Y:S01]  /*27f20*/  IMAD.WIDE.U32 R2, R21, UR4, R2 ;  /* 0x0000000415027c25 */ /* 0x000fe2000f8e0002 */
[----:B------:R-:W-:Y:S01]  /*27f30*/  ISETP.GE.AND P2, PT, R4, R0, PT ;  /* 0x000000000400720c */ /* 0x000fe20003f46270 */
[----:B------:R-:W-:-:S02]  /*27f40*/  ULDC.64 UR4, c[0x0][0xa80] ;  /* 0x0002a00000047ab9 */ /* 0x000fc40000000a00 */
[----:B------:R-:W-:Y:S01]  /*27f50*/  IMAD.IADD R85, R3, 0x1, R85 ;  /* 0x0000000103557824 */ /* 0x000fe200078e0255 */
[----:B------:R-:W-:Y:S01]  /*27f60*/  LEA R84, P3, R2, UR4, 0x1 ;  /* 0x0000000402547c11 */ /* 0x000fe2000f8608ff */
[----:B------:R-:W-:-:S03]  /*27f70*/  VIADD R20, R23, 0x38820 ;  /* 0x0003882017147836 */ /* 0x000fc60000000000 */
[----:B------:R-:W-:Y:S02]  /*27f80*/  LEA.HI.X R85, R2, UR5, R85, 0x1, P3 ;  /* 0x0000000502557c11 */ /* 0x000fe400098f0c55 */
[----:B------:R-:W-:Y:S01]  /*27f90*/  PRMT R20, RZ, 0x654, R20 ;  /* 0x00000654ff147816 */ /* 0x000fe20000000014 */
[C---:B------:R-:W-:Y:S01]  /*27fa0*/  VIADD R81, R4.reuse, 0x20 ;  /* 0x0000002004517836 */ /* 0x040fe20000000000 */
[----:B------:R-:W-:Y:S01]  /*27fb0*/  IADD3 R21, R4, 0x40, RZ ;  /* 0x0000004004157810 */ /* 0x000fe20007ffe0ff */
[----:B0-----:R0:W1:Y:S01]  /*27fc0*/  SHFL.IDX PT, R87, R84, RZ, 0x181f ;  /* 0x00181fff54577589 */ /* 0x00106200000e0000 */
[----:B------:R0:W-:Y:S03]  /*27fd0*/  SYNCS.ARRIVE.TRANS64.RED.A1T0 RZ, [R20+URZ], RZ ;  /* 0x000000ff14ff79a7 */ /* 0x0001e6000810043f */
[----:B------:R0:W2:Y:S01]  /*27fe0*/  SHFL.IDX PT, R83, R85, RZ, 0x181f ;  /* 0x00181fff55537589 */ /* 0x0000a200000e0000 */
[----:B------:R-:W-:-:S02]  /*27ff0*/  ISETP.GE.AND P1, PT, R81, R0, PT ;  /* 0x000000005100720c */ /* 0x000fc40003f26270 */
[----:B------:R-:W-:Y:S01]  /*28000*/  ISETP.GE.AND P0, PT, R21, R0, PT ;  /* 0x000000001500720c */ /* 0x000fe20003f06270 */
        /* <DEDUP_REMOVED lines=18> */
.L_x_2910:
[----:B------:R-:W-:Y:S05]  /*28130*/  BSYNC B1 ;  /* 0x0000000000017941 */ /* 0x000fea0003800000 */
.L_x_2909:
        /* <DEDUP_REMOVED lines=21> */
.L_x_2912:
[----:B------:R-:W-:Y:S05]  /*28290*/  BSYNC B1 ;  /* 0x0000000000017941 */ /* 0x000fea0003800000 */
.L_x_2911:
        /* <DEDUP_REMOVED lines=21> */
.L_x_2914:
[----:B------:R-:W-:Y:S05]  /*283f0*/  BSYNC B1 ;  /* 0x0000000000017941 */ /* 0x000fea0003800000 */
.L_x_2913:
[----:B0-----:R-:W-:Y:S01]  /*28400*/  VIADD R3, R4, 0x60 ;  /* 0x0000006004037836 */ /* 0x001fe20000000000 */
[----:B---3--:R-:W0:Y:S04]  /*28410*/  SHFL.IDX PT, R85, R85, 0x3, 0x181f ;  /* 0x00781f0055557f89 */ /* 0x008e2800000e0000 */
[----:B------:R-:W-:Y:S01]  /*28420*/  ISETP.GE.AND P0, PT, R3, R0, PT ;  /* 0x000000000300720c */ /* 0x000fe20003f06270 */
[----:B------:R3:W0:-:S12]  /*28430*/  SHFL.IDX PT, R13, R84, 0x3, 0x181f ;  /* 0x00781f00540d7f89 */ /* 0x00061800000e0000 */
[----:B---3--:R-:W-:Y:S05]  /*28440*/  @P0 BRA `(.L_x_2915) ;  /* 0x0000002400a80947 */ /* 0x008fea0003800000 */
[----:B------:R-:W-:Y:S02]  /*28450*/  ULDC UR4, c[0x0][0xac8] ;  /* 0x0002b20000047ab9 */ /* 0x000fe40000000800 */
[----:B------:R-:W-:Y:S02]  /*28460*/  ISETP.GE.AND P3, PT, R16, UR4, PT ;  /* 0x0000000410007c0c */ /* 0x000fe4000bf66270 */
[----:B------:R-:W-:Y:S02]  /*28470*/  ISETP.GE.AND P4, PT, R214, UR4, PT ;  /* 0x00000004d6007c0c */ /* 0x000fe4000bf86270 */
[----:B------:R-:W-:-:S09]  /*28480*/  ISETP.GE.AND P5, PT, R19, UR4, PT ;  /* 0x0000000413007c0c */ /* 0x000fd2000bfa6270 */
[-C--:B0-----:R-:W-:Y:S02]  /*28490*/  @!P3 LEA R2, P0, R16, R13.reuse, 0x1 ;  /* 0x0000000d1002b211 */ /* 0x081fe400078008ff */
[-C--:B------:R-:W-:Y:S02]  /*284a0*/  @!P4 LEA R8, P1, R212, R13.reuse, 0x1 ;  /* 0x0000000dd408c211 */ /* 0x080fe400078208ff */
[C---:B------:R-:W-:Y:S02]  /*284b0*/  @!P5 LEA R10, P2, R19.reuse, R13, 0x1 ;  /* 0x0000000d130ad211 */ /* 0x040fe400078408ff */
        /* <DEDUP_REMOVED lines=8> */
[----:B---3--:R-:W-:-:S04]  /*28540*/  LEA R2, P0, R22, R13, 0x1 ;  /* 0x0000000d16027211 */ /* 0x008fc800078008ff */
[----:B------:R-:W-:-:S05]  /*28550*/  LEA.HI.X R3, R22, R85, R218, 0x1, P0 ;  /* 0x0000005516037211 */ /* 0x000fca00000f0cda */
[----:B------:R0:W-:Y:S01]  /*28560*/  ST.E.128 desc[UR60][R2.64], R76 ;  /* 0x0000004c02007985 */ /* 0x0001e2000c101d3c */
[----:B------:R-:W-:Y:S05]  /*28570*/  BRA `(.L_x_2915) ;  /* 0x00000024005c7947 */ /* 0x000fea0003800000 */
.L_x_2908:
[----:B0-----:R-:W0:Y:S01]  /*28580*/  @P1 LDC R9, c[0x0][0xbec] ;  /* 0x0002fb00ff091b82 */ /* 0x001e220000000800 */
[----:B------:R-:W-:Y:S01]  /*28590*/  ULDC.64 UR4, c[0x0][0xb08] ;  /* 0x0002c20000047ab9 */ /* 0x000fe20000000a00 */
[----:B------:R-:W-:Y:S01]  /*285a0*/  IMAD.MOV.U32 R10, RZ, RZ, R14 ;  /* 0x000000ffff0a7224 */ /* 0x000fe200078e000e */
[----:B------:R1:W5:Y:S01]  /*285b0*/  LDL R227, [R1+0x1b8] ;  /* 0x0001b80001e37983 */ /* 0x0003620000100800 */
[----:B------:R-:W-:-:S03]  /*285c0*/  IMAD R4, R4, UR4, RZ ;  /* 0x0000000404047c24 */ /* 0x000fc6000f8e02ff */
[----:B------:R1:W5:Y:S01]  /*285d0*/  LDL R211, [R1+0x1b4] ;  /* 0x0001b40001d37983 */ /* 0x0003620000100800 */
[----:B------:R-:W2:Y:S01]  /*285e0*/  @P1 LDC R8, c[0x0][0xbf0] ;  /* 0x0002fc00ff081b82 */ /* 0x000ea20000000800 */
[----:B------:R-:W-:Y:S02]  /*285f0*/  IMAD R4, R3, UR5, R4 ;  /* 0x0000000503047c24 */ /* 0x000fe4000f8e0204 */
        /* <DEDUP_REMOVED lines=8> */
[----:B------:R-:W-:Y:S01]  /*28680*/  IMAD.WIDE.U32 R8, R3, UR4, RZ ;  /* 0x0000000403087c25 */ /* 0x000fe2000f8e00ff */
        /* <DEDUP_REMOVED lines=25> */
[----:B------:R-:W-:Y:S01]  /*28820*/  IMAD R3, R3, UR4, RZ ;  /* 0x0000000403037c24 */ /* 0x000fe2000f8e02ff */
[----:B------:R-:W-:Y:S01]  /*28830*/  SHF.R.S32.HI R4, RZ, 0x1f, R2 ;  /* 0x0000001fff047819 */ /* 0x000fe20000011402 */
[C---:B------:R-:W-:Y:S01]  /*28840*/  IMAD.WIDE.U32 R8, R10.reuse, UR4, R8 ;  /* 0x000000040a087c25 */ /* 0x040fe2000f8e0008 */
[----:B------:R1:W5:Y:S03]  /*28850*/  LDL R197, [R1+0x198] ;  /* 0x0001980001c57983 */ /* 0x0003660000100800 */
[----:B------:R-:W-:Y:S01]  /*28860*/  IMAD R3, R10, UR5, R3 ;  /* 0x000000050a037c24 */ /* 0x000fe2000f8e0203 */
[----:B------:R-:W-:Y:S01]  /*28870*/  ULDC.64 UR4, c[0x0][0xb28] ;  /* 0x0002ca0000047ab9 */ /* 0x000fe20000000a00 */
[----:B------:R1:W5:Y:S01]  /*28880*/  LDL R196, [R1+0x100] ;  /* 0x0001000001c47983 */ /* 0x0003620000100800 */
[----:B------:R-:W-:-:S02]  /*28890*/  IMAD R4, R4, UR4, RZ ;  /* 0x0000000404047c24 */ /* 0x000fc4000f8e02ff */
[----:B------:R-:W-:Y:S01]  /*288a0*/  IMAD.IADD R9, R9, 0x1, R3 ;  /* 0x0000000109097824 */ /* 0x000fe200078e0203 */
[----:B------:R1:W5:Y:S01]  /*288b0*/  LDL R195, [R1+0x194] ;  /* 0x0001940001c37983 */ /* 0x0003620000100800 */
[C---:B------:R-:W-:Y:S02]  /*288c0*/  IMAD R4, R2.reuse, UR5, R4 ;  /* 0x0000000502047c24 */ /* 0x040fe4000f8e0204 */
[----:B------:R-:W-:Y:S01]  /*288d0*/  IMAD.WIDE.U32 R8, R2, UR4, R8 ;  /* 0x0000000402087c25 */ /* 0x000fe2000f8e0008 */
[----:B------:R-:W-:Y:S01]  /*288e0*/  ULDC.64 UR4, c[0x0][0xb00] ;  /* 0x0002c00000047ab9 */ /* 0x000fe20000000a00 */
[----:B------:R1:W5:Y:S03]  /*288f0*/  LDL R194, [R1+0xfc] ;  /* 0x0000fc0001c27983 */ /* 0x0003660000100800 */
[----:B------:R-:W-:Y:S01]  /*28900*/  IADD3 R20, R9, R4, RZ ;  /* 0x0000000409147210 */ /* 0x000fe20007ffe0ff */
[----:B------:R1:W5:Y:S01]  /*28910*/  LDL R193, [R1+0x190] ;  /* 0x0001900001c17983 */ /* 0x0003620000100800 */
[----:B------:R-:W-:-:S03]  /*28920*/  LEA R4, P0, R8, UR4, 0x2 ;  /* 0x0000000408047c11 */ /* 0x000fc6000f8010ff */
[----:B------:R1:W5:Y:S01]  /*28930*/  LDL R192, [R1+0xf8] ;  /* 0x0000f80001c07983 */ /* 0x0003620000100800 */
[----:B------:R-:W-:Y:S02]  /*28940*/  LEA.HI.X R20, R8, UR5, R20, 0x2, P0 ;  /* 0x0000000508147c11 */ /* 0x000fe400080f1414 */
[----:B------:R-:W-:Y:S01]  /*28950*/  ISETP.GE.AND P0, PT, R13, R0, PT ;  /* 0x000000000d00720c */ /* 0x000fe20003f06270 */
        /* <DEDUP_REMOVED lines=41> */
[----:B------:R-:W-:-:S05]  /*28bf0*/  VIADD R2, R23, 0x38820 ;  /* 0x0003882017027836 */ /* 0x000fca0000000000 */
[----:B------:R-:W-:Y:S01]  /*28c00*/  PRMT R2, RZ, 0x654, R2 ;  /* 0x00000654ff027816 */ /* 0x000fe20000000002 */
[----:B------:R1:W0:Y:S01]  /*28c10*/  SHFL.IDX PT, R3, R20, RZ, 0x1c1f ;  /* 0x001c1fff14037589 */ /* 0x00022200000e0000 */
[----:B------:R-:W-:Y:S02]  /*28c20*/  BSSY B1, `(.L_x_2916) ;  /* 0x0000084000017945 */ /* 0x000fe40003800000 */
[----:B------:R2:W-:Y:S02]  /*28c30*/  SYNCS.ARRIVE.TRANS64.RED.A1T0 RZ, [R2+URZ], RZ ;  /* 0x000000ff02ff79a7 */ /* 0x0005e4000810043f */
[----:B--2---:R1:W2:Y:S01]  /*28c40*/  SHFL.IDX PT, R2, R4, RZ, 0x1c1f ;  /* 0x001c1fff04027589 */ /* 0x0042a200000e0000 */
[----:B------:R-:W-:Y:S05]  /*28c50*/  @P0 BRA `(.L_x_2917) ;  /* 0x0000000800000947 */ /* 0x000fea0003800000 */
[----:B------:R-:W-:Y:S02]  /*28c60*/  ULDC UR4, c[0x0][0xac8] ;  /* 0x0002b20000047ab9 */ /* 0x000fe40000000800 */
        /* <DEDUP_REMOVED lines=74> */
[----:B--2---:R-:W-:-:S03]  /*29110*/  @!P4 LEA R10, P0, R178, R2, 0x2 ;  /* 0x00000002b20ac211 */ /* 0x004fc600078010ff */
[----:B------:R0:W-:Y:S01]  /*29120*/  @!P3 ST.E.64 desc[UR60][R8.64], R92 ;  /* 0x0000005c0800b985 */ /* 0x0001e2000c101b3c */
[-C--:B------:R-:W-:Y:S02]  /*29130*/  @!P4 LEA.HI.X R11, R178, R3.reuse, R179, 0x2, P0 ;  /* 0x00000003b20bc211 */ /* 0x080fe400000f14b3 */
[----:B------:R-:W-:Y:S02]  /*29140*/  ISETP.GE.AND P0, PT, R170, UR4, PT ;  /* 0x00000004aa007c0c */ /* 0x000fe4000bf06270 */
[-C--:B---3--:R-:W-:Y:S01]  /*29150*/  @!P5 LEA R14, P6, R176, R2.reuse, 0x2 ;  /* 0x00000002b00ed211 */ /* 0x088fe200078c10ff */
[----:B------:R2:W-:Y:S01]  /*29160*/  @!P4 ST.E.64 desc[UR60][R10.64], R96 ;  /* 0x000000600a00c985 */ /* 0x0005e2000c101b3c */
[----:B------:R-:W-:Y:S02]  /*29170*/  ISETP.GE.AND P4, PT, R166, UR4, PT ;  /* 0x00000004a6007c0c */ /* 0x000fe4000bf86270 */
[----:B------:R-:W-:Y:S02]  /*29180*/  @!P5 LEA.HI.X R15, R176, R3, R177, 0x2, P6 ;  /* 0x00000003b00fd211 */ /* 0x000fe400030f14b1 */
[----:B0-----:R-:W-:-:S03]  /*29190*/  @!P2 LEA R8, P6, R174, R2, 0x2 ;  /* 0x00000002ae08a211 */ /* 0x001fc600078c10ff */
[----:B------:R0:W-:Y:S01]  /*291a0*/  @!P5 ST.E.64 desc[UR60][R14.64], R100 ;  /* 0x000000640e00d985 */ /* 0x0001e2000c101b3c */
[----:B------:R-:W-:Y:S02]  /*291b0*/  ISETP.GE.AND P5, PT, R168, UR4, PT ;  /* 0x00000004a8007c0c */ /* 0x000fe4000bfa6270 */
[----:B------:R-:W-:Y:S02]  /*291c0*/  @!P2 LEA.HI.X R9, R174, R3, R175, 0x2, P6 ;  /* 0x00000003ae09a211 */ /* 0x000fe400030f14af */
[----:B--2---:R-:W-:-:S03]  /*291d0*/  @!P1 LEA R10, P3, R172, R2, 0x2 ;  /* 0x00000002ac0a9211 */ /* 0x004fc600078610ff */
[----:B------:R2:W-:Y:S01]  /*291e0*/  @!P2 ST.E.64 desc[UR60][R8.64], R104 ;  /* 0x000000680800a985 */ /* 0x0005e2000c101b3c */
[-C--:B------:R-:W-:Y:S02]  /*291f0*/  @!P1 LEA.HI.X R11, R172, R3.reuse, R173, 0x2, P3 ;  /* 0x00000003ac0b9211 */ /* 0x080fe400018f14ad */
[----:B------:R-:W-:Y:S02]  /*29200*/  ISETP.GE.AND P3, PT, R164, UR4, PT ;  /* 0x00000004a4007c0c */ /* 0x000fe4000bf66270 */
[CC--:B0-----:R-:W-:Y:S01]  /*29210*/  @!P0 LEA R14, P6, R170.reuse, R2.reuse, 0x2 ;  /* 0x00000002aa0e8211 */ /* 0x0c1fe200078c10ff */
[----:B------:R0:W-:Y:S03]  /*29220*/  @!P1 ST.E.64 desc[UR60][R10.64], R108 ;  /* 0x0000006c0a009985 */ /* 0x0001e6000c101b3c */
[----:B------:R-:W-:Y:S02]  /*29230*/  @!P0 LEA.HI.X R15, R170, R3, R171, 0x2, P6 ;  /* 0x00000003aa0f8211 */ /* 0x000fe400030f14ab */
[----:B--2---:R-:W-:-:S03]  /*29240*/  @!P5 LEA R8, P1, R168, R2, 0x2 ;  /* 0x00000002a808d211 */ /* 0x004fc600078210ff */
        /* <DEDUP_REMOVED lines=8> */
[-C--:B--2---:R-:W-:Y:S01]  /*292d0*/  @!P3 LEA R14, P6, R164, R2.reuse, 0x2 ;  /* 0x00000002a40eb211 */ /* 0x084fe200078c10ff */
[----:B------:R2:W-:Y:S01]  /*292e0*/  @!P4 ST.E.64 desc[UR60][R10.64], R120 ;  /* 0x000000780a00c985 */ /* 0x0005e2000c101b3c */
[----:B------:R-:W-:Y:S02]  /*292f0*/  ISETP.GE.AND P4, PT, R158, UR4, PT ;  /* 0x000000049e007c0c */ /* 0x000fe4000bf86270 */
[----:B------:R-:W-:Y:S02]  /*29300*/  @!P3 LEA.HI.X R15, R164, R3, R165, 0x2, P6 ;  /* 0x00000003a40fb211 */ /* 0x000fe400030f14a5 */
[----:B0-----:R-:W-:-:S03]  /*29310*/  @!P0 LEA R8, P5, R162, R2, 0x2 ;  /* 0x00000002a2088211 */ /* 0x001fc600078a10ff */
[----:B------:R0:W-:Y:S01]  /*29320*/  @!P3 ST.E.64 desc[UR60][R14.64], R124 ;  /* 0x0000007c0e00b985 */ /* 0x0001e2000c101b3c */
[----:B------:R-:W-:Y:S02]  /*29330*/  ISETP.GE.AND P3, PT, R156, UR4, PT ;  /* 0x000000049c007c0c */ /* 0x000fe4000bf66270 */
[-C--:B------:R-:W-:Y:S02]  /*29340*/  @!P0 LEA.HI.X R9, R162, R3.reuse, R163, 0x2, P5 ;  /* 0x00000003a2098211 */ /* 0x080fe400028f14a3 */
[----:B------:R-:W-:Y:S02]  /*29350*/  ISETP.GE.AND P5, PT, R152, UR4, PT ;  /* 0x0000000498007c0c */ /* 0x000fe4000bfa6270 */
[C---:B--2---:R-:W-:Y:S01]  /*29360*/  @!P1 LEA R10, P6, R160.reuse, R2, 0x2 ;  /* 0x00000002a00a9211 */ /* 0x044fe200078c10ff */
[----:B------:R2:W-:Y:S03]  /*29370*/  @!P0 ST.E.64 desc[UR60][R8.64], R128 ;  /* 0x0000008008008985 */ /* 0x0005e6000c101b3c */
[----:B------:R-:W-:-:S03]  /*29380*/  @!P1 LEA.HI.X R11, R160, R3, R161, 0x2, P6 ;  /* 0x00000003a00b9211 */ /* 0x000fc600030f14a1 */
[CC--:B0-----:R-:W-:Y:S02]  /*29390*/  @!P3 LEA R14, P6, R156.reuse, R2.reuse, 0x2 ;  /* 0x000000029c0eb211 */ /* 0x0c1fe400078c10ff */
[----:B------:R0:W-:Y:S02]  /*293a0*/  @!P1 ST.E.64 desc[UR60][R10.64], R132 ;  /* 0x000000840a009985 */ /* 0x0001e4000c101b3c */
[----:B------:R-:W-:Y:S02]  /*293b0*/  @!P3 LEA.HI.X R15, R156, R3, R157, 0x2, P6 ;  /* 0x000000039c0fb211 */ /* 0x000fe400030f149d */
[----:B--2---:R-:W-:-:S04]  /*293c0*/  @!P4 LEA R8, P0, R158, R2, 0x2 ;  /* 0x000000029e08c211 */ /* 0x004fc800078010ff */
[----:B------:R-:W-:Y:S02]  /*293d0*/  @!P4 LEA.HI.X R9, R158, R3, R159, 0x2, P0 ;  /* 0x000000039e09c211 */ /* 0x000fe400000f149f */
[----:B0-----:R-:W-:-:S03]  /*293e0*/  @!P2 LEA R10, P1, R154, R2, 0x2 ;  /* 0x000000029a0aa211 */ /* 0x001fc600078210ff */
[----:B------:R3:W-:Y:S01]  /*293f0*/  @!P4 ST.E.64 desc[UR60][R8.64], R136 ;  /* 0x000000880800c985 */ /* 0x0007e2000c101b3c */
[----:B------:R-:W-:Y:S02]  /*29400*/  @!P5 LEA R2, P0, R152, R2, 0x2 ;  /* 0x000000029802d211 */ /* 0x000fe400078010ff */
[-C--:B------:R-:W-:Y:S01]  /*29410*/  @!P2 LEA.HI.X R11, R154, R3.reuse, R155, 0x2, P1 ;  /* 0x000000039a0ba211 */ /* 0x080fe200008f149b */
[----:B------:R3:W-:Y:S01]  /*29420*/  @!P3 ST.E.64 desc[UR60][R14.64], R140 ;  /* 0x0000008c0e00b985 */ /* 0x0007e2000c101b3c */
[----:B------:R-:W-:-:S03]  /*29430*/  @!P5 LEA.HI.X R3, R152, R3, R153, 0x2, P0 ;  /* 0x000000039803d211 */ /* 0x000fc600000f1499 */
[----:B------:R3:W-:Y:S04]  /*29440*/  @!P2 ST.E.64 desc[UR60][R10.64], R144 ;  /* 0x000000900a00a985 */ /* 0x0007e8000c101b3c */
[----:B------:R3:W-:Y:S02]  /*29450*/  @!P5 ST.E.64 desc[UR60][R2.64], R148 ;  /* 0x000000940200d985 */ /* 0x0007e4000c101b3c */
.L_x_2917:
[----:B------:R-:W-:Y:S05]  /*29460*/  BSYNC B1 ;  /* 0x0000000000017941 */ /* 0x000fea0003800000 */
.L_x_2916:
[----:B------:R-:W-:Y:S01]  /*29470*/  ISETP.GE.AND P0, PT, R12, R0, PT ;  /* 0x000000000c00720c */ /* 0x000fe20003f06270 */
[----:B------:R4:W0:Y:S04]  /*29480*/  SHFL.IDX PT, R21, R20, 0x1, 0x1c1f ;  /* 0x003c1f0014157f89 */ /* 0x00082800000e0000 */
[----:B-1----:R4:W1:Y:S08]  /*29490*/  SHFL.IDX PT, R20, R4, 0x1, 0x1c1f ;  /* 0x003c1f0004147f89 */ /* 0x00287000000e0000 */
[----:B----4-:R-:W-:Y:S05]  /*294a0*/  @P0 BRA `(.L_x_2915) ;  /* 0x0000001400900947 */ /* 0x010fea0003800000 */
[----:B------:R-:W-:Y:S02]  /*294b0*/  ULDC UR4, c[0x0][0xac8] ;  /* 0x0002b20000047ab9 */ /* 0x000fe40000000800 */
[----:B-----5:R-:W-:Y:S02]  /*294c0*/  ISETP.GE.AND P3, PT, R13, UR4, PT ;  /* 0x000000040d007c0c */ /* 0x020fe4000bf66270 */
[----:B------:R-:W-:Y:S02]  /*294d0*/  ISETP.GE.AND P2, PT, R224, UR4, PT ;  /* 0x00000004e0007c0c */ /* 0x000fe4000bf46270 */
[----:B------:R-:W-:Y:S02]  /*294e0*/  ISETP.GE.AND P1, PT, R210, UR4, PT ;  /* 0x00000004d2007c0c */ /* 0x000fe4000bf26270 */
[----:B------:R-:W-:Y:S02]  /*294f0*/  ISETP.GE.AND P0, PT, R208, UR4, PT ;  /* 0x00000004d0007c0c */ /* 0x000fe4000bf06270 */
[----:B------:R-:W-:-:S05]  /*29500*/  ISETP.GE.AND P4, PT, R204, UR4, PT ;  /* 0x00000004cc007c0c */ /* 0x000fca000bf86270 */
[----:B0123--:R-:W-:-:S04]  /*29510*/  @!P3 IMAD.WIDE R2, R13, 0x4, R20 ;  /* 0x000000040d02b825 */ /* 0x00ffc800078e0214 */
        /* <DEDUP_REMOVED lines=14> */
[----:B-1----:R-:W-:Y:S02]  /*29600*/  @!P4 LEA R8, P2, R204, R20, 0x2 ;  /* 0x00000014cc08c211 */ /* 0x002fe400078410ff */
[----:B------:R-:W-:-:S02]  /*29610*/  @!P3 LEA.HI.X R3, R206, R21, R207, 0x2, P1 ;  /* 0x00000015ce03b211 */ /* 0x000fc400008f14cf */
[----:B------:R-:W-:Y:S02]  /*29620*/  ISETP.GE.AND P1, PT, R198, UR4, PT ;  /* 0x00000004c6007c0c */ /* 0x000fe4000bf26270 */
[-C--:B------:R-:W-:Y:S01]  /*29630*/  @!P4 LEA.HI.X R9, R204, R21.reuse, R205, 0x2, P2 ;  /* 0x00000015cc09c211 */ /* 0x080fe200010f14cd */
[----:B------:R0:W-:Y:S01]  /*29640*/  @!P3 ST.E.64 desc[UR60][R2.64], R42 ;  /* 0x0000002a0200b985 */ /* 0x0001e2000c101b3c */
[----:B------:R-:W-:Y:S02]  /*29650*/  ISETP.GE.AND P2, PT, R196, UR4, PT ;  /* 0x00000004c4007c0c */ /* 0x000fe4000bf46270 */
[----:B--2---:R-:W-:Y:S01]  /*29660*/  @!P5 LEA R10, P6, R202, R20, 0x2 ;  /* 0x00000014ca0ad211 */ /* 0x004fe200078c10ff */
[----:B------:R1:W-:Y:S01]  /*29670*/  @!P4 ST.E.64 desc[UR60][R8.64], R46 ;  /* 0x0000002e0800c985 */ /* 0x0003e2000c101b3c */
[----:B------:R-:W-:Y:S02]  /*29680*/  ISETP.GE.AND P3, PT, R194, UR4, PT ;  /* 0x00000004c2007c0c */ /* 0x000fe4000bf66270 */
[----:B------:R-:W-:-:S02]  /*29690*/  @!P5 LEA.HI.X R11, R202, R21, R203, 0x2, P6 ;  /* 0x00000015ca0bd211 */ /* 0x000fc400030f14cb */
        /* <DEDUP_REMOVED lines=99> */
.L_x_2906:
[----:B---3--:R-:W3:Y:S01]  /*29cd0*/  LDL.LU R4, [R1+0x98] ;  /* 0x0000980001047983 */ /* 0x008ee20000300800 */
[----:B------:R-:W-:Y:S01]  /*29ce0*/  ULDC.64 UR6, c[0x0][0xc08] ;  /* 0x0003020000067ab9 */ /* 0x000fe20000000a00 */
[----:B------:R-:W-:Y:S02]  /*29cf0*/  ULDC.64 UR4, c[0x0][0xc00] ;  /* 0x0003000000047ab9 */ /* 0x000fe40000000a00 */
[----:B--2---:R-:W2:Y:S04]  /*29d00*/  LDL.LU R0, [R1+0x9c] ;  /* 0x00009c0001007983 */ /* 0x004ea80000300800 */
[----:B01----:R-:W4:Y:S01]  /*29d10*/  LDL R10, [R1+0x90] ;  /* 0x00009000010a7983 */ /* 0x003f220000100800 */
[----:B------:R-:W-:Y:S01]  /*29d20*/  ISETP.NE.U32.AND P1, PT, RZ, UR6, PT ;  /* 0x00000006ff007c0c */ /* 0x000fe2000bf25070 */
[----:B------:R-:W-:Y:S01]  /*29d30*/  IMAD.MOV.U32 R25, RZ, RZ, RZ ;  /* 0x000000ffff197224 */ /* 0x000fe200078e00ff */
[----:B------:R-:W-:-:S02]  /*29d40*/  ISETP.NE.U32.AND P0, PT, RZ, UR4, PT ;  /* 0x00000004ff007c0c */ /* 0x000fc4000bf05070 */
[----:B------:R-:W-:Y:S02]  /*29d50*/  ISETP.NE.AND.EX P1, PT, RZ, UR7, PT, P1 ;  /* 0x00000007ff007c0c */ /* 0x000fe4000bf25310 */
[----:B------:R-:W-:Y:S01]  /*29d60*/  ISETP.NE.AND.EX P0, PT, RZ, UR5, PT, P0 ;  /* 0x00000005ff007c0c */ /* 0x000fe2000bf05300 */
[----:B------:R-:W0:Y:S01]  /*29d70*/  S2R R35, SR_TID.X ;  /* 0x0000000000237919 */ /* 0x000e220000002100 */
[----:B---3--:R-:W-:-:S04]  /*29d80*/  IADD3 R2, P2, R4, UR4, RZ ;  /* 0x0000000404027c10 */ /* 0x008fc8000ff5e0ff */
[----:B--2---:R-:W-:-:S05]  /*29d90*/  IADD3.X R3, R0, UR5, RZ, P2, !PT ;  /* 0x0000000500037c10 */ /* 0x004fca00097fe4ff */
[----:B------:R-:W-:Y:S01]  /*29da0*/  @P1 IADD3 R8, P2, R4, UR6, RZ ;  /* 0x0000000604081c10 */ /* 0x000fe2000ff5e0ff */
[----:B------:R-:W-:Y:S01]  /*29db0*/  ULDC UR4, c[0x0][0xa88] ;  /* 0x0002a20000047ab9 */ /* 0x000fe20000000800 */
[----:B------:R1:W5:Y:S02]  /*29dc0*/  @P0 LDG.E R25, desc[UR60][R2.64] ;  /* 0x0000003c02190981 */ /* 0x000364000c1e1900 */
[----:B------:R-:W-:Y:S01]  /*29dd0*/  @P1 IADD3.X R9, R0, UR7, RZ, P2, !PT ;  /* 0x0000000700091c10 */ /* 0x000fe200097fe4ff */
[----:B------:R-:W-:-:S06]  /*29de0*/  IMAD.U32 R0, RZ, RZ, UR4 ;  /* 0x00000004ff007e24 */ /* 0x000fcc000f8e00ff */
[----:B------:R1:W5:Y:S01]  /*29df0*/  @P1 LDG.E R0, desc[UR60][R8.64] ;  /* 0x0000003c08001981 */ /* 0x000362000c1e1900 */
[----:B----4-:R-:W-:Y:S02]  /*29e00*/  ISETP.NE.AND P2, PT, R10, RZ, PT ;  /* 0x000000ff0a00720c */ /* 0x010fe40003f45270 */
[----:B0-----:R-:W-:-:S04]  /*29e10*/  IADD3 R4, R35, -0x80, RZ ;  /* 0xffffff8023047810 */ /* 0x001fc80007ffe0ff */
[----:B------:R-:W-:-:S07]  /*29e20*/  ISETP.GT.AND P3, PT, R4, 0x7f, PT ;  /* 0x0000007f0400780c */ /* 0x000fce0003f64270 */
[----:B------:R-:W0:Y:S02]  /*29e30*/  @!P2 LDC R10, c[0x0][0xad4] ;  /* 0x0002b500ff0aab82 */ /* 0x000e240000000800 */
[----:B0-----:R1:W-:Y:S01]  /*29e40*/  @!P2 STL [R1+0x90], R10 ;  /* 0x0000900a0100a387 */ /* 0x0013e20000100800 */
[----:B------:R-:W-:Y:S01]  /*29e50*/  ISETP.GT.AND P2, PT, R10, 0x1, PT ;  /* 0x000000010a00780c */ /* 0x000fe20003f44270 */
[----:B------:R-:W-:-:S12]  /*29e60*/  @P1 BRA `(.L_x_2918) ;  /* 0x0000000000101947 */ /* 0x000fd80003800000 */
[----:B------:R-:W-:Y:S05]  /*29e70*/  @!P0 BRA `(.L_x_2918) ;  /* 0x00000000000c8947 */ /* 0x000fea0003800000 */
[----:B-1----:R-:W2:Y:S04]  /*29e80*/  LDG.E R9, desc[UR60][R2.64] ;  /* 0x0000003c02097981 */ /* 0x002ea8000c1e1900 */
[----:B-----5:R-:W2:Y:S02]  /*29e90*/  LDG.E R0, desc[UR60][R2.64+0x4] ;  /* 0x0000043c02007981 */ /* 0x020ea4000c1e1900 */
[----:B--2---:R-:W-:-:S07]  /*29ea0*/  IMAD.IADD R0, R0, 0x1, -R9 ;  /* 0x0000000100007824 */ /* 0x004fce00078e0a09 */
.L_x_2918:
[----:B-1----:R-:W2:Y:S04]  /*29eb0*/  LDL.LU R3, [R1+0x94] ;  /* 0x0000940001037983 */ /* 0x002ea80000300800 */
        /* <DEDUP_REMOVED lines=34> */
[----:B------:R-:W-:Y:S02]  /*2a0e0*/  IADD3 R29, R15, R29, RZ ;  /* 0x0000001d0f1d7210 */ /* 0x000fe40007ffe0ff */
[----:B------:R-:W-:Y:S01]  /*2a0f0*/  IADD3 R14, P1, P3, R20, R14, R25 ;  /* 0x0000000e140e7210 */ /* 0x000fe20007b3e019 */
[----:B------:R-:W-:Y:S02]  /*2a100*/  IMAD.MOV R2, RZ, RZ, -R27 ;  /* 0x000000ffff027224 */ /* 0x000fe400078e0a1b */
        /* <DEDUP_REMOVED lines=19> */
.L_x_2920:
[----:B------:R-:W-:Y:S05]  /*2a240*/  BSYNC B1 ;  /* 0x0000000000017941 */ /* 0x000fea0003800000 */
.L_x_2919:
[----:B------:R-:W-:Y:S05]  /*2a250*/  @P2 BRA `(.L_x_2915) ;  /* 0x0000000800242947 */ /* 0x000fea0003800000 */
[----:B------:R-:W2:Y:S01]  /*2a260*/  LDL.LU R2, [R1+0x74] ;  /* 0x0000740001027983 */ /* 0x000ea20000300800 */
[----:B------:R-:W1:Y:S01]  /*2a270*/  LDC R15, c[0x0][0xbe8] ;  /* 0x0002fa00ff0f7b82 */ /* 0x000e620000000800 */
[----:B------:R-:W-:Y:S01]  /*2a280*/  ULDC.64 UR4, c[0x0][0xaa0] ;  /* 0x0002a80000047ab9 */ /* 0x000fe20000000a00 */
[----:B------:R-:W-:Y:S01]  /*2a290*/  ULDC.64 UR6, c[0x0][0xaf0] ;  /* 0x0002bc0000067ab9 */ /* 0x000fe20000000a00 */
[----:B------:R-:W3:Y:S01]  /*2a2a0*/  LDL R4, [R1+0x8c] ;  /* 0x00008c0001047983 */ /* 0x000ee20000100800 */
[----:B------:R-:W-:Y:S01]  /*2a2b0*/  BSSY B1, `(.L_x_2921) ;  /* 0x0000041000017945 */ /* 0x000fe20003800000 */
[----:B-1----:R-:W-:Y:S01]  /*2a2c0*/  ISETP.NE.AND P0, PT, R15, 0x1, PT ;  /* 0x000000010f00780c */ /* 0x002fe20003f05270 */
[----:B------:R-:W-:-:S12]  /*2a2d0*/  IMAD R21, R0, R15, RZ ;  /* 0x0000000f00157224 */ /* 0x000fd800078e02ff */
[----:B------:R-:W1:Y:S08]  /*2a2e0*/  @P0 LDC R8, c[0x0][0xbec] ;  /* 0x0002fb00ff080b82 */ /* 0x000e700000000800 */
[----:B------:R-:W4:Y:S01]  /*2a2f0*/  @P0 LDC R11, c[0x0][0xbf0] ;  /* 0x0002fc00ff0b0b82 */ /* 0x000f220000000800 */
[----:B--2---:R-:W-:Y:S02]  /*2a300*/  IMAD.MOV.U32 R10, RZ, RZ, R2 ;  /* 0x000000ffff0a7224 */ /* 0x004fe400078e0002 */
[----:B------:R-:W-:-:S02]  /*2a310*/  IMAD R2, R26, UR4, RZ ;  /* 0x000000041a027c24 */ /* 0x000fc4000f8e02ff */
[----:B---3--:R-:W-:Y:S02]  /*2a320*/  IMAD R4, R4, 0x20, R225 ;  /* 0x0000002004047824 */ /* 0x008fe400078e02e1 */
[C---:B------:R-:W-:Y:S02]  /*2a330*/  IMAD R9, R25.reuse, UR5, R2 ;  /* 0x0000000519097c24 */ /* 0x040fe4000f8e0202 */
[----:B0-----:R-:W-:Y:S01]  /*2a340*/  IMAD.WIDE.U32 R2, R25, UR4, RZ ;  /* 0x0000000419027c25 */ /* 0x001fe2000f8e00ff */
[----:B------:R-:W-:-:S03]  /*2a350*/  ULDC.64 UR4, c[0x0][0xae8] ;  /* 0x0002ba0000047ab9 */ /* 0x000fc60000000a00 */
[----:B------:R-:W-:Y:S01]  /*2a360*/  IMAD.IADD R13, R10, 0x1, R4 ;  /* 0x000000010a0d7824 */ /* 0x000fe200078e0204 */
[----:B------:R-:W-:Y:S01]  /*2a370*/  IADD3 R3, R3, R9, RZ ;  /* 0x0000000903037210 */ /* 0x000fe20007ffe0ff */
[----:B------:R-:W-:Y:S02]  /*2a380*/  IMAD.IADD R20, R225, 0x1, R10 ;  /* 0x00000001e1147824 */ /* 0x000fe400078e020a */
[----:B-1----:R-:W-:-:S03]  /*2a390*/  @P0 IMAD.HI.U32 R4, R13, R8, RZ ;  /* 0x000000080d040227 */ /* 0x002fc600078e00ff */
[----:B------:R-:W-:Y:S01]  /*2a3a0*/  ISETP.GE.AND P2, PT, R20, R21, PT ;  /* 0x000000151400720c */ /* 0x000fe20003f46270 */
[----:B------:R-:W-:-:S04]  /*2a3b0*/  IMAD.WIDE.U32 R2, R224, UR4, R2 ;  /* 0x00000004e0027c25 */ /* 0x000fc8000f8e0002 */
[----:B------:R-:W-:Y:S01]  /*2a3c0*/  IMAD.MOV.U32 R9, RZ, RZ, R13 ;  /* 0x000000ffff097224 */ /* 0x000fe200078e000d */
[----:B----4-:R-:W-:Y:S01]  /*2a3d0*/  @P0 SHF.R.U32.HI R9, RZ, R11, R4 ;  /* 0x0000000bff090219 */ /* 0x010fe20000011604 */
[----:B------:R-:W-:Y:S02]  /*2a3e0*/  IMAD R8, R28, UR6, RZ ;  /* 0x000000061c087c24 */ /* 0x000fe4000f8e02ff */
[----:B------:R-:W-:Y:S01]  /*2a3f0*/  IMAD R3, R224, UR5, R3 ;  /* 0x00000005e0037c24 */ /* 0x000fe2000f8e0203 */
[----:B------:R-:W-:Y:S01]  /*2a400*/  SHF.R.S32.HI R4, RZ, 0x1f, R9 ;  /* 0x0000001fff047819 */ /* 0x000fe20000011409 */
[C---:B------:R-:W-:Y:S01]  /*2a410*/  IMAD R11, R33.reuse, UR7, R8 ;  /* 0x00000007210b7c24 */ /* 0x040fe2000f8e0208 */
[----:B------:R-:W-:Y:S01]  /*2a420*/  ULDC.64 UR4, c[0x0][0xae0] ;  /* 0x0002b80000047ab9 */ /* 0x000fe20000000a00 */
[----:B------:R-:W-:-:S04]  /*2a430*/  IMAD.WIDE.U32 R2, R33, UR6, R2 ;  /* 0x0000000621027c25 */ /* 0x000fc8000f8e0002 */
[----:B------:R-:W-:Y:S01]  /*2a440*/  IMAD.MOV R8, RZ, RZ, -R9 ;  /* 0x000000ffff087224 */ /* 0x000fe200078e0a09 */
[----:B------:R-:W-:Y:S01]  /*2a450*/  IADD3 R3, R3, R11, RZ ;  /* 0x0000000b03037210 */ /* 0x000fe20007ffe0ff */
[----:B------:R-:W-:Y:S02]  /*2a460*/  IMAD R4, R4, UR4, RZ ;  /* 0x0000000404047c24 */ /* 0x000fe4000f8e02ff */
[----:B------:R-:W-:Y:S02]  /*2a470*/  IMAD R11, R15, R8, R13 ;  /* 0x000000080f0b7224 */ /* 0x000fe400078e020d */
[C---:B------:R-:W-:Y:S02]  /*2a480*/  IMAD R13, R9.reuse, UR5, R4 ;  /* 0x00000005090d7c24 */ /* 0x040fe4000f8e0204 */
[----:B------:R-:W-:Y:S01]  /*2a490*/  IMAD.WIDE.U32 R2, R9, UR4, R2 ;  /* 0x0000000409027c25 */ /* 0x000fe2000f8e0002 */
[----:B------:R-:W-:Y:S01]  /*2a4a0*/  SHF.R.S32.HI R4, RZ, 0x1f, R11 ;  /* 0x0000001fff047819 */ /* 0x000fe2000001140b */
[----:B------:R-:W-:-:S02]  /*2a4b0*/  ULDC.64 UR4, c[0x0][0xad8] ;  /* 0x0002b60000047ab9 */ /* 0x000fc40000000a00 */
[----:B------:R-:W-:Y:S02]  /*2a4c0*/  IMAD.IADD R3, R3, 0x1, R13 ;  /* 0x0000000103037824 */ /* 0x000fe400078e020d */
[----:B------:R-:W-:Y:S02]  /*2a4d0*/  IMAD R4, R4, UR4, RZ ;  /* 0x0000000404047c24 */ /* 0x000fe4000f8e02ff */
[----:B------:R-:W-:-:S04]  /*2a4e0*/  IMAD.WIDE.U32 R2, R11, UR4, R2 ;  /* 0x000000040b027c25 */ /* 0x000fc8000f8e0002 */
[----:B------:R-:W-:Y:S01]  /*2a4f0*/  IMAD R9, R11, UR5, R4 ;  /* 0x000000050b097c24 */ /* 0x000fe2000f8e0204 */
[----:B------:R-:W-:Y:S01]  /*2a500*/  ULDC.64 UR4, c[0x0][0xa80] ;  /* 0x0002a00000047ab9 */ /* 0x000fe20000000a00 */
[----:B------:R-:W-:Y:S01]  /*2a510*/  VIADD R0, R20, 0x20 ;  /* 0x0000002014007836 */ /* 0x000fe20000000000 */
[----:B------:R-:W-:Y:S01]  /*2a520*/  LEA R4, P3, R2, UR4, 0x1 ;  /* 0x0000000402047c11 */ /* 0x000fe2000f8608ff */
[----:B------:R-:W-:-:S03]  /*2a530*/  IMAD.IADD R3, R3, 0x1, R9 ;  /* 0x0000000103037824 */ /* 0x000fc600078e0209 */
[----:B------:R-:W-:Y:S01]  /*2a540*/  ISETP.GE.AND P1, PT, R0, R21, PT ;  /* 0x000000150000720c */ /* 0x000fe20003f26270 */
[----:B------:R0:W1:Y:S01]  /*2a550*/  SHFL.IDX PT, R15, R4, RZ, 0x181f ;  /* 0x00181fff040f7589 */ /* 0x00006200000e0000 */
[----:B------:R-:W-:Y:S02]  /*2a560*/  LEA.HI.X R14, R2, UR5, R3, 0x1, P3 ;  /* 0x00000005020e7c11 */ /* 0x000fe400098f0c03 */
[----:B------:R-:W-:-:S03]  /*2a570*/  IADD3 R0, R20, 0x40, RZ ;  /* 0x0000004014007810 */ /* 0x000fc60007ffe0ff */
[----:B------:R0:W2:Y:S01]  /*2a580*/  SHFL.IDX PT, R13, R14, RZ, 0x181f ;  /* 0x00181fff0e0d7589 */ /* 0x0000a200000e0000 */
        /* <DEDUP_REMOVED lines=19> */
.L_x_2922:
[----:B------:R-:W-:Y:S05]  /*2a6c0*/  BSYNC B1 ;  /* 0x0000000000017941 */ /* 0x000fea0003800000 */
.L_x_2921:
[----:B--23--:R2:W3:Y:S01]  /*2a6d0*/  SHFL.IDX PT, R13, R14, 0x1, 0x181f ;  /* 0x00381f000e0d7f89 */ /* 0x00c4e200000e0000 */
[----:B------:R-:W-:Y:S03]  /*2a6e0*/  BSSY B1, `(.L_x_2923) ;  /* 0x0000014000017945 */ /* 0x000fe60003800000 */
[----:B------:R2:W4:Y:S01]  /*2a6f0*/  SHFL.IDX PT, R11, R4, 0x1, 0x181f ;  /* 0x00381f00040b7f89 */ /* 0x00052200000e0000 */
        /* <DEDUP_REMOVED lines=18> */
.L_x_2924:
[----:B------:R-:W-:Y:S05]  /*2a820*/  BSYNC B1 ;  /* 0x0000000000017941 */ /* 0x000fea0003800000 */
.L_x_2923:
        /* <DEDUP_REMOVED lines=15> */
[----:B------:R0:W-:Y:S01]  /*2a920*/  @!P3 ST.E.128 desc[UR60][R2.64], RZ ;  /* 0x000000ff0200b985 */ /* 0x0001e2000c101d3c */
[----:B----4-:R-:W-:-:S02]  /*2a930*/  @!P1 LEA.HI.X R11, R19, R13, R219, 0x1, P4 ;  /* 0x0000000d130b9211 */ /* 0x010fc400020f0cdb */
[----:B------:R-:W-:Y:S01]  /*2a940*/  @!P0 LEA.HI.X R13, R22, R13, R218, 0x1, P6 ;  /* 0x0000000d160d8211 */ /* 0x000fe200030f0cda */
[----:B------:R0:W-:Y:S04]  /*2a950*/  @!P2 ST.E.128 desc[UR60][R8.64], RZ ;  /* 0x000000ff0800a985 */ /* 0x0001e8000c101d3c */
[----:B------:R0:W-:Y:S04]  /*2a960*/  @!P1 ST.E.128 desc[UR60][R10.64], RZ ;  /* 0x000000ff0a009985 */ /* 0x0001e8000c101d3c */
[----:B------:R0:W-:Y:S02]  /*2a970*/  @!P0 ST.E.128 desc[UR60][R12.64], RZ ;  /* 0x000000ff0c008985 */ /* 0x0001e4000c101d3c */
.L_x_2926:
[----:B------:R-:W-:Y:S05]  /*2a980*/  BSYNC B1 ;  /* 0x0000000000017941 */ /* 0x000fea0003800000 */
.L_x_2925:
[----:B------:R-:W-:Y:S01]  /*2a990*/  VIADD R0, R20, 0x60 ;  /* 0x0000006014007836 */ /* 0x000fe20000000000 */
[----:B0-----:R0:W0:Y:S04]  /*2a9a0*/  SHFL.IDX PT, R13, R14, 0x3, 0x181f ;  /* 0x00781f000e0d7f89 */ /* 0x00102800000e0000 */
[----:B------:R-:W-:Y:S01]  /*2a9b0*/  ISETP.GE.AND P0, PT, R0, R21, PT ;  /* 0x000000150000720c */ /* 0x000fe20003f06270 */
[----:B------:R0:W0:-:S12]  /*2a9c0*/  SHFL.IDX PT, R9, R4, 0x3, 0x181f ;  /* 0x00781f0004097f89 */ /* 0x00001800000e0000 */
        /* <DEDUP_REMOVED lines=18> */
.L_x_2915:
[----:B------:R-:W-:Y:S05]  /*2aaf0*/  BSYNC B0 ;  /* 0x0000000000007941 */ /* 0x000fea0003800000 */
.L_x_2905:
[----:B------:R-:W-:Y:S02]  /*2ab00*/  ULDC UR4, c[0x0][0xc3c] ;  /* 0x00030f0000047ab9 */ /* 0x000fe40000000800 */
[----:B------:R-:W-:-:S13]  /*2ab10*/  ISETP.GE.AND P0, PT, R7, UR4, PT ;  /* 0x0000000407007c0c */ /* 0x000fda000bf06270 */
[----:B------:R-:W-:Y:S05]  /*2ab20*/  @!P0 BRA `(.L_x_2927) ;  /* 0xfffffd70000c8947 */ /* 0x000fea000383ffff */
[----:B------:R-:W-:Y:S05]  /*2ab30*/  BRA `(.L_x_2649) ;  /* 0x0000008000847947 */ /* 0x000fea0003800000 */
.L_x_2647:
        /* <DEDUP_REMOVED lines=16> */
.L_x_2928:
[----:B------:R-:W-:Y:S01]  /*2ac40*/  LOP3.LUT R6, R0, 0x1f, RZ, 0xc0, !PT ;  /* 0x0000001f00067812 */ /* 0x000fe200078ec0ff */
[----:B------:R-:W-:Y:S01]  /*2ac50*/  ULDC UR4, c[0x0][0xc3c] ;  /* 0x00030f0000047ab9 */ /* 0x000fe20000000800 */
[----:B------:R-:W-:Y:S01]  /*2ac60*/  MOV R8, RZ ;  /* 0x000000ff00087202 */ /* 0x000fe20000000f00 */
        /* <DEDUP_REMOVED lines=40> */
.L_x_2932:
[----:B------:R-:W0:Y:S01]  /*2aef0*/  LDC R2, c[0x0][0xc3c] ;  /* 0x00030f00ff027b82 */ /* 0x000e220000000800 */
[----:B------:R-:W-:Y:S01]  /*2af00*/  UIADD3 UR4, UR4, 0x1f, URZ ;  /* 0x0000001f04047890 */ /* 0x000fe2000fffe03f */
[----:B------:R-:W-:Y:S02]  /*2af10*/  ULDC UR7, c[0x0][0xc3c] ;  /* 0x00030f0000077ab9 */ /* 0x000fe40000000800 */
[----:B------:R-:W-:-:S03]  /*2af20*/  MOV R27, UR7 ;  /* 0x00000007001b7c02 */ /* 0x000fc60008000f00 */
        /* <DEDUP_REMOVED lines=33> */
.L_x_2930:
        /* <DEDUP_REMOVED lines=11> */
[----:B------:R-:W-:-:S05]  /*2b1f0*/  IADD3 R3, R27, -0x1, RZ ;  /* 0xffffffff1b037810 */ /* 0x000fca0007ffe0ff */
[----:B------:R0:W1:Y:S02]  /*2b200*/  SHFL.IDX PT, R24, R2, R3, 0x1f ;  /* 0x00001f0302187589 */ /* 0x00006400000e0000 */
.L_x_2933:
        /* <DEDUP_REMOVED lines=11> */
[----:B0-----:R-:W-:Y:S01]  /*2b2c0*/  VIADD R2, R9, 0xffffffe ;  /* 0x0ffffffe09027836 */ /* 0x001fe20000000000 */
[----:B------:R-:W-:-:S06]  /*2b2d0*/  IABS R9, R4 ;  /* 0x0000000400097213 */ /* 0x000fcc0000000000 */
[----:B------:R0:W1:Y:S02]  /*2b2e0*/  F2I.FTZ.U32.TRUNC.NTZ R3, R2 ;  /* 0x0000000200037305 */ /* 0x000064000021f000 */
[----:B0-----:R-:W-:Y:S01]  /*2b2f0*/  MOV R2, RZ ;  /* 0x000000ff00027202 */ /* 0x001fe20000000f00 */
        /* <DEDUP_REMOVED lines=10> */
[----:B------:R-:W-:Y:S01]  /*2b3a0*/  @!P1 IMAD.IADD R3, R3, 0x1, -R12 ;  /* 0x0000000103039824 */ /* 0x000fe200078e0a0c */
[----:B------:R-:W-:Y:S02]  /*2b3b0*/  @!P1 IADD3 R2, R2, 0x1, RZ ;  /* 0x0000000102029810 */ /* 0x000fe40007ffe0ff */
        /* <DEDUP_REMOVED lines=14> */
[----:B------:R-:W-:Y:S01]  /*2b4a0*/  IMAD.MOV.U32 R3, RZ, RZ, R10 ;  /* 0x000000ffff037224 */ /* 0x000fe200078e000a */
[----:B------:R-:W-:-:S03]  /*2b4b0*/  MOV R10, R12 ;  /* 0x0000000c000a7202 */ /* 0x000fc60000000f00 */
        /* <DEDUP_REMOVED lines=8> */
[----:B------:R-:W-:Y:S01]  /*2b540*/  ISETP.GE.U32.AND P0, PT, R10, R5, PT ;  /* 0x000000050a00720c */ /* 0x000fe20003f06070 */
[----:B------:R-:W-:-:S12]  /*2b550*/  IMAD.MOV R5, RZ, RZ, -R13 ;  /* 0x000000ffff057224 */ /* 0x000fd800078e0a0d */
[----:B------:R-:W-:-:S05]  /*2b560*/  @P0 VIADD R2, R2, 0x1 ;  /* 0x0000000102020836 */ /* 0x000fca0000000000 */
[----:B------:R-:W-:Y:S02]  /*2b570*/  @!P2 IADD3 R2, -R2, RZ, RZ ;  /* 0x000000ff0202a210 */ /* 0x000fe40007ffe1ff */
[----:B------:R-:W-:-:S05]  /*2b580*/  @!P1 LOP3.LUT R2, RZ, R8, RZ, 0x33, !PT ;  /* 0x00000008ff029212 */ /* 0x000fca00078e33ff */
[----:B------:R-:W-:-:S04]  /*2b590*/  IMAD.MOV R3, RZ, RZ, -R2 ;  /* 0x000000ffff037224 */ /* 0x000fc800078e0a02 */
[C---:B------:R-:W-:Y:S02]  /*2b5a0*/  IMAD R26, R8.reuse, R3, R13 ;  /* 0x00000003081a7224 */ /* 0x040fe400078e020d */
[----:B------:R-:W-:Y:S02]  /*2b5b0*/  IMAD R3, R8, 0x1000000, R2 ;  /* 0x0100000008037824 */ /* 0x000fe400078e0202 */
[----:B------:R-:W-:-:S03]  /*2b5c0*/  IMAD R2, R7, R5, R4 ;  /* 0x0000000507027224 */ /* 0x000fc600078e0204 */
[----:B------:R-:W-:Y:S01]  /*2b5d0*/  LEA R26, R26, R3, 0x10 ;  /* 0x000000031a1a7211 */ /* 0x000fe200078e80ff */
[----:B------:R-:W-:Y:S06]  /*2b5e0*/  BRA `(.L_x_2935) ;  /* 0x0000000000f47947 */ /* 0x000fec0003800000 */
.L_x_2934:
[----:B0-----:R-:W0:Y:S02]  /*2b5f0*/  LDC.64 R2, c[0x0][0xc90] ;  /* 0x00032400ff027b82 */ /* 0x001e240000000a00 */
        /* <DEDUP_REMOVED lines=13> */
[----:B------:R-:W-:Y:S01]  /*2b6d0*/  IMAD.HI.U32 R2, R3, R11, R2 ;  /* 0x0000000b03027227 */ /* 0x000fe200078e0002 */
[----:B------:R-:W-:-:S05]  /*2b6e0*/  IADD3 R3, RZ, -R12, RZ ;  /* 0x8000000cff037210 */ /* 0x000fca0007ffe0ff */
        /* <DEDUP_REMOVED lines=19> */
[-C--:B------:R-:W-:Y:S02]  /*2b820*/  IABS R12, R8.reuse ;  /* 0x00000008000c7213 */ /* 0x080fe40000000000 */
[----:B------:R-:W-:Y:S02]  /*2b830*/  IABS R13, R8 ;  /* 0x00000008000d7213 */ /* 0x000fe40000000000 */
[----:B------:R-:W0:Y:S01]  /*2b840*/  I2F.RP R10, R12 ;  /* 0x0000000c000a7306 */ /* 0x000e220000209400 */
[----:B------:R-:W-:-:S07]  /*2b850*/  IADD3 R26, -R8, RZ, RZ ;  /* 0x000000ff081a7210 */ /* 0x000fce0007ffe1ff */
[----:B0-----:R-:W0:Y:S02]  /*2b860*/  MUFU.RCP R10, R10 ;  /* 0x0000000a000a7308 */ /* 0x001e240000001000 */
[----:B0-----:R-:W-:-:S06]  /*2b870*/  VIADD R3, R10, 0xffffffe ;  /* 0x0ffffffe0a037836 */ /* 0x001fcc0000000000 */
[----:B------:R-:W0:Y:S02]  /*2b880*/  F2I.FTZ.U32.TRUNC.NTZ R3, R3 ;  /* 0x0000000300037305 */ /* 0x000e24000021f000 */
[----:B0-----:R-:W-:-:S05]  /*2b890*/  IADD3 R11, RZ, -R3, RZ ;  /* 0x80000003ff0b7210 */ /* 0x001fca0007ffe0ff */
        /* <DEDUP_REMOVED lines=17> */
[----:B------:R-:W-:-:S07]  /*2b9b0*/  IMAD R26, R2, R26, R9 ;  /* 0x0000001a021a7224 */ /* 0x000fce00078e0209 */
.L_x_2935:
[----:B------:R-:W-:-:S05]  /*2b9c0*/  LOP3.LUT R2, RZ, R2, RZ, 0x33, !PT ;  /* 0x00000002ff027212 */ /* 0x000fca00078e33ff */
[----:B------:R-:W-:Y:S01]  /*2b9d0*/  IMAD.IADD R25, R7, 0x1, R2 ;  /* 0x0000000107197824 */ /* 0x000fe200078e0202 */
[----:B------:R-:W-:Y:S06]  /*2b9e0*/  BRA `(.L_x_2936) ;  /* 0x00000000000c7947 */ /* 0x000fec0003800000 */
.L_x_2931:
[----:B------:R-:W-:Y:S01]  /*2b9f0*/  IMAD.MOV.U32 R25, RZ, RZ, RZ ;  /* 0x000000ffff197224 */ /* 0x000fe200078e00ff */
[----:B------:R-:W-:Y:S01]  /*2ba00*/  MOV R26, RZ ;  /* 0x000000ff001a7202 */ /* 0x000fe20000000f00 */
[----:B------:R-:W-:-:S07]  /*2ba10*/  IMAD.U32 R24, RZ, RZ, UR6 ;  /* 0x00000006ff187e24 */ /* 0x000fce000f8e00ff */
.L_x_2936:
[----:B------:R-:W-:-:S13]  /*2ba20*/  ISETP.NE.AND P0, PT, R6, RZ, PT ;  /* 0x000000ff0600720c */ /* 0x000fda0003f05270 */
[----:B------:R-:W0:Y:S01]  /*2ba30*/  @!P0 S2R R3, SR_CgaCtaId ;  /* 0x0000000000038919 */ /* 0x000e220000008800 */
[----:B------:R-:W-:-:S04]  /*2ba40*/  @!P0 MOV R2, 0x400 ;  /* 0x0000040000028802 */ /* 0x000fc80000000f00 */
[----:B0-----:R-:W-:-:S05]  /*2ba50*/  @!P0 LEA R2, R3, R2, 0x18 ;  /* 0x0000000203028211 */ /* 0x001fca00078ec0ff */
[----:B------:R1:W-:Y:S01]  /*2ba60*/  @!P0 STS.128 [R2+0x388d0], R24 ;  /* 0x0388d01802008388 */ /* 0x0003e20000000c00 */
[----:B------:R-:W-:Y:S06]  /*2ba70*/  BAR.ARV 0x5, 0x180 ;  /* 0x0146000000007b1d */ /* 0x000fec0000002000 */
.L_x_2929:
        /* <DEDUP_REMOVED lines=16> */
[----:B------:R-:W-:Y:S01]  /*2bb80*/  IMAD.MOV.U32 R29, RZ, RZ, 0x1 ;  /* 0x00000001ff1d7424 */ /* 0x000fe200078e00ff */
[----:B------:R-:W-:Y:S01]  /*2bb90*/  LOP3.LUT R34, R34, 0x38, RZ, 0xc0, !PT ;  /* 0x0000003822227812 */ /* 0x000fe200078ec0ff */
[----:B------:R-:W-:Y:S01]  /*2bba0*/  ULDC.64 UR36, c[0x0][0x198] ;  /* 0x0000660000247ab9 */ /* 0x000fe20000000a00 */
[----:B------:R-:W-:Y:S01]  /*2bbb0*/  MOV R23, RZ ;  /* 0x000000ff00177202 */ /* 0x000fe20000000f00 */
        /* <DEDUP_REMOVED lines=15> */
.L_x_3050:
[----:B0-----:R-:W0:Y:S02]  /*2bcb0*/  LDC.64 R2, c[0x0][0xc88] ;  /* 0x00032200ff027b82 */ /* 0x001e240000000a00 */
[----:B0-----:R-:W-:-:S05]  /*2bcc0*/  IMAD.WIDE R2, R27, 0x4, R2 ;  /* 0x000000041b027825 */ /* 0x001fca00078e0202 */
[----:B------:R-:W2:Y:S01]  /*2bcd0*/  LDG.E R31, desc[UR60][R2.64] ;  /* 0x0000003c021f7981 */ /* 0x000ea2000c1e1900 */
[----:B------:R-:W-:Y:S05]  /*2bce0*/  YIELD ;  /* 0x0000000000007946 */ /* 0x000fea0003800000 */
[----:B------:R-:W-:Y:S01]  /*2bcf0*/  ULDC.64 UR4, c[0x0][0xa28] ;  /* 0x00028a0000047ab9 */ /* 0x000fe20000000a00 */
[----:B------:R-:W-:Y:S01]  /*2bd00*/  ULDC.64 UR8, c[0x0][0xa18] ;  /* 0x0002860000087ab9 */ /* 0x000fe20000000a00 */
[----:B------:R-:W-:Y:S01]  /*2bd10*/  ISETP.NE.U32.AND P0, PT, RZ, UR4, PT ;  /* 0x00000004ff007c0c */ /* 0x000fe2000bf05070 */
[----:B------:R-:W-:Y:S01]  /*2bd20*/  ULDC.64 UR6, c[0x0][0xa10] ;  /* 0x0002840000067ab9 */ /* 0x000fe20000000a00 */
[----:B-1----:R-:W-:-:S02]  /*2bd30*/  MOV R11, RZ ;  /* 0x000000ff000b7202 */ /* 0x002fc40000000f00 */
[----:B------:R-:W-:Y:S02]  /*2bd40*/  ISETP.NE.AND.EX P0, PT, RZ, UR5, PT, P0 ;  /* 0x00000005ff007c0c */ /* 0x000fe4000bf05300 */
[----:B------:R-:W-:-:S04]  /*2bd50*/  ISETP.NE.U32.AND P2, PT, RZ, UR8, PT ;  /* 0x00000008ff007c0c */ /* 0x000fc8000bf45070 */
[----:B------:R-:W-:Y:S01]  /*2bd60*/  ISETP.NE.AND.EX P2, PT, RZ, UR9, PT, P2 ;  /* 0x00000009ff007c0c */ /* 0x000fe2000bf45320 */
[----:B------:R-:W-:Y:S01]  /*2bd70*/  IMAD.MOV.U32 R35, RZ, RZ, RZ ;  /* 0x000000ffff237224 */ /* 0x000fe200078e00ff */
[----:B--2---:R-:W-:-:S05]  /*2bd80*/  SHF.R.S32.HI R0, RZ, 0x1f, R31 ;  /* 0x0000001fff007819 */ /* 0x004fca000001141f */
        /* <DEDUP_REMOVED lines=8> */
[----:B------:R-:W-:Y:S01]  /*2be10*/  ISETP.NE.U32.AND P1, PT, RZ, UR6, PT ;  /* 0x00000006ff007c0c */ /* 0x000fe2000bf25070 */
[----:B0-----:R-:W-:Y:S01]  /*2be20*/  IMAD.MOV.U32 R0, RZ, RZ, RZ ;  /* 0x000000ffff007224 */ /* 0x001fe200078e00ff */
[----:B------:R-:W-:Y:S02]  /*2be30*/  ISETP.NE.AND.EX P0, PT, RZ, UR5, PT, P0 ;  /* 0x00000005ff007c0c */ /* 0x000fe4000bf05300 */
[----:B------:R-:W-:Y:S02]  /*2be40*/  ISETP.NE.AND.EX P1, PT, RZ, UR7, PT, P1 ;  /* 0x00000007ff007c0c */ /* 0x000fe4000bf25310 */
[C---:B------:R-:W-:Y:S02]  /*2be50*/  IADD3 R4, P4, R17.reuse, UR6, RZ ;  /* 0x0000000611047c10 */ /* 0x040fe4000ff9e0ff */
[----:B-1----:R-:W-:Y:S01]  /*2be60*/  IADD3 R2, P3, R17, UR4, RZ ;  /* 0x0000000411027c10 */ /* 0x002fe2000ff7e0ff */
[----:B------:R-:W-:Y:S01]  /*2be70*/  ULDC UR4, c[0x0][0x288] ;  /* 0x0000a20000047ab9 */ /* 0x000fe20000000800 */
[----:B------:R-:W-:-:S02]  /*2be80*/  IADD3.X R5, R19, UR7, RZ, P4, !PT ;  /* 0x0000000713057c10 */ /* 0x000fc4000a7fe4ff */
[----:B------:R-:W-:Y:S02]  /*2be90*/  IADD3.X R3, R19, UR5, RZ, P3, !PT ;  /* 0x0000000513037c10 */ /* 0x000fe40009ffe4ff */
[----:B------:R-:W-:Y:S02]  /*2bea0*/  @P2 IADD3 R6, P3, R17, UR8, RZ ;  /* 0x0000000811062c10 */ /* 0x000fe4000ff7e0ff */
[----:B------:R-:W-:Y:S01]  /*2beb0*/  MOV R8, UR4 ;  /* 0x0000000400087c02 */ /* 0x000fe20008000f00 */
[----:B------:R-:W5:Y:S01]  /*2bec0*/  @P0 LDG.E R35, desc[UR60][R2.64] ;  /* 0x0000003c02230981 */ /* 0x000f62000c1e1900 */
[----:B------:R-:W-:Y:S01]  /*2bed0*/  @P2 IADD3.X R7, R19, UR9, RZ, P3, !PT ;  /* 0x0000000913072c10 */ /* 0x000fe20009ffe4ff */
[----:B------:R-:W-:Y:S02]  /*2bee0*/  ULDC.64 UR4, c[0x0][0x418] ;  /* 0x0001060000047ab9 */ /* 0x000fe40000000a00 */
[----:B------:R-:W5:Y:S04]  /*2bef0*/  @P1 LDG.E R0, desc[UR60][R4.64] ;  /* 0x0000003c04001981 */ /* 0x000f68000c1e1900 */
[----:B---3--:R0:W3:Y:S01]  /*2bf00*/  @P2 LDG.E R8, desc[UR60][R6.64] ;  /* 0x0000003c06082981 */ /* 0x0080e2000c1e1900 */
[----:B------:R-:W-:-:S03]  /*2bf10*/  UISETP.NE.U32.AND UP0, UPT, UR4, URZ, UPT ;  /* 0x0000003f0400728c */ /* 0x000fc6000bf05070 */
[----:B------:R-:W-:Y:S01]  /*2bf20*/  ULDC UR4, c[0x0][0x424] ;  /* 0x0001090000047ab9 */ /* 0x000fe20000000800 */
[----:B------:R-:W-:-:S03]  /*2bf30*/  UISETP.NE.AND.EX UP0, UPT, UR5, URZ, UPT, UP0 ;  /* 0x0000003f0500728c */ /* 0x000fc6000bf05300 */
[----:B------:R-:W-:Y:S01]  /*2bf40*/  ULDC UR5, c[0x0][0x2f0] ;  /* 0x0000bc0000057ab9 */ /* 0x000fe20000000800 */
[----:B------:R-:W-:-:S04]  /*2bf50*/  USEL UR4, UR4, 0x1, UP0 ;  /* 0x0000000104047887 */ /* 0x000fc80008000000 */
[----:B------:R-:W-:-:S03]  /*2bf60*/  UIMAD UR4, UR4, UR5, URZ ;  /* 0x00000005040472a4 */ /* 0x000fc6000f8e023f */
[----:B------:R-:W-:Y:S02]  /*2bf70*/  ULDC UR5, c[0x0][0x348] ;  /* 0x0000d20000057ab9 */ /* 0x000fe40000000800 */
[----:B0-----:R-:W-:Y:S01]  /*2bf80*/  IMAD.U32 R6, RZ, RZ, UR5 ;  /* 0x00000005ff067e24 */ /* 0x001fe2000f8e00ff */
[----:B---3--:R0:W-:Y:S01]  /*2bf90*/  STL [R1+0x1c], R8 ;  /* 0x00001c0801007387 */ /* 0x0081e20000100800 */
[----:B------:R-:W-:-:S03]  /*2bfa0*/  IMAD.MOV.U32 R9, RZ, RZ, R8 ;  /* 0x000000ffff097224 */ /* 0x000fc600078e0008 */
[----:B--2---:R1:W-:Y:S01]  /*2bfb0*/  STL [R1+0x10], R11 ;  /* 0x0000100b01007387 */ /* 0x0043e20000100800 */
[----:B0-----:R-:W-:Y:S01]  /*2bfc0*/  IMAD.U32 R8, RZ, RZ, UR4 ;  /* 0x00000004ff087e24 */ /* 0x001fe2000f8e00ff */
[----:B------:R-:W-:Y:S06]  /*2bfd0*/  @P2 BRA `(.L_x_2938) ;  /* 0x0000000000142947 */ /* 0x000fec0003800000 */
[----:B------:R-:W-:Y:S05]  /*2bfe0*/  @!P0 BRA `(.L_x_2938) ;  /* 0x0000000000108947 */ /* 0x000fea0003800000 */
[----:B------:R-:W2:Y:S04]  /*2bff0*/  LDG.E R7, desc[UR60][R2.64] ;  /* 0x0000003c02077981 */ /* 0x000ea8000c1e1900 */
[----:B------:R-:W2:Y:S02]  /*2c000*/  LDG.E R10, desc[UR60][R2.64+0x4] ;  /* 0x0000043c020a7981 */ /* 0x000ea4000c1e1900 */
[----:B--2---:R-:W-:-:S05]  /*2c010*/  IADD3 R9, -R7, R10, RZ ;  /* 0x0000000a07097210 */ /* 0x004fca0007ffe1ff */
[----:B------:R0:W-:Y:S02]  /*2c020*/  STL [R1+0x1c], R9 ;  /* 0x00001c0901007387 */ /* 0x0001e40000100800 */
.L_x_2938:
[----:B------:R-:W-:Y:S01]  /*2c030*/  ULDC.64 UR4, c[0x0][0xa20] ;  /* 0x0002880000047ab9 */ /* 0x000fe20000000a00 */
[C---:B------:R-:W-:Y:S01]  /*2c040*/  LOP3.LUT R2, R26.reuse, 0xff000000, RZ, 0xc0, !PT ;  /* 0xff0000001a027812 */ /* 0x040fe200078ec0ff */
[----:B------:R-:W-:Y:S01]  /*2c050*/  IMAD.MOV.U32 R32, RZ, RZ, R31 ;  /* 0x000000ffff207224 */ /* 0x000fe200078e001f */
[----:B------:R-:W-:Y:S02]  /*2c060*/  ISETP.NE.U32.AND P0, PT, RZ, UR4, PT ;  /* 0x00000004ff007c0c */ /* 0x000fe4000bf05070 */
[----:B------:R-:W-:Y:S02]  /*2c070*/  SHF.R.U32.HI R2, RZ, 0x8, R2 ;  /* 0x00000008ff027819 */ /* 0x000fe40000011602 */
[----:B------:R-:W-:Y:S02]  /*2c080*/  ISETP.NE.AND.EX P0, PT, RZ, UR5, PT, P0 ;  /* 0x00000005ff007c0c */ /* 0x000fe4000bf05300 */
[C---:B------:R-:W-:Y:S02]  /*2c090*/  LOP3.LUT R7, R26.reuse, 0xff0000, RZ, 0xc0, !PT ;  /* 0x00ff00001a077812 */ /* 0x040fe400078ec0ff */
[----:B------:R-:W-:-:S02]  /*2c0a0*/  LOP3.LUT R26, R26, 0xffff, RZ, 0xc0, !PT ;  /* 0x0000ffff1a1a7812 */ /* 0x000fc400078ec0ff */
[----:B------:R-:W-:-:S07]  /*2c0b0*/  LEA.HI R7, R7, R2, RZ, 0x10 ;  /* 0x0000000207077211 */ /* 0x000fce00078f80ff */
[----:B------:R-:W-:Y:S05]  /*2c0c0*/  @!P0 BRA `(.L_x_2939) ;  /* 0x0000000000108947 */ /* 0x000fea0003800000 */
[----:B------:R-:W-:-:S04]  /*2c0d0*/  IADD3 R2, P0, R17, UR4, RZ ;  /* 0x0000000411027c10 */ /* 0x000fc8000ff1e0ff */
[----:B------:R-:W-:-:S05]  /*2c0e0*/  IADD3.X R3, R19, UR5, RZ, P0, !PT ;  /* 0x0000000513037c10 */ /* 0x000fca00087fe4ff */
[----:B------:R2:W5:Y:S01]  /*2c0f0*/  LDG.E R8, desc[UR60][R2.64] ;  /* 0x0000003c02087981 */ /* 0x000562000c1e1900 */
[----:B------:R-:W-:Y:S05]  /*2c100*/  BRA `(.L_x_2940) ;  /* 0x0000000000247947 */ /* 0x000fea0003800000 */
.L_x_2939:
[----:B------:R-:W-:Y:S02]  /*2c110*/  ULDC.64 UR4, c[0x0][0xa08] ;  /* 0x0002820000047ab9 */ /* 0x000fe40000000a00 */
[----:B------:R-:W-:-:S04]  /*2c120*/  ISETP.NE.U32.AND P0, PT, RZ, UR4, PT ;  /* 0x00000004ff007c0c */ /* 0x000fc8000bf05070 */
[----:B------:R-:W-:-:S13]  /*2c130*/  ISETP.NE.AND.EX P0, PT, RZ, UR5, PT, P0 ;  /* 0x00000005ff007c0c */ /* 0x000fda000bf05300 */
[----:B------:R-:W-:Y:S05]  /*2c140*/  @!P0 BRA `(.L_x_2940) ;  /* 0x0000000000148947 */ /* 0x000fea0003800000 */
[----:B------:R-:W2:Y:S02]  /*2c150*/  LDC.64 R2, c[0x0][0xa08] ;  /* 0x00028200ff027b82 */ /* 0x000ea40000000a00 */
[----:B--2---:R-:W-:-:S05]  /*2c160*/  IMAD.WIDE R2, R32, 0x4, R2 ;  /* 0x0000000420027825 */ /* 0x004fca00078e0202 */
[----:B------:R-:W2:Y:S04]  /*2c170*/  LDG.E R8, desc[UR60][R2.64] ;  /* 0x0000003c02087981 */ /* 0x000ea8000c1e1900 */
[----:B------:R-:W2:Y:S02]  /*2c180*/  LDG.E R2, desc[UR60][R2.64+0x4] ;  /* 0x0000043c02027981 */ /* 0x000ea4000c1e1900 */
[----:B--2---:R-:W-:-:S07]  /*2c190*/  IMAD.IADD R8, R2, 0x1, -R8 ;  /* 0x0000000102087824 */ /* 0x004fce00078e0a08 */
.L_x_2940:
[----:B--2---:R-:W2:Y:S01]  /*2c1a0*/  @P1 LDG.E R2, desc[UR60][R4.64] ;  /* 0x0000003c04021981 */ /* 0x004ea2000c1e1900 */
[----:B------:R-:W3:Y:S03]  /*2c1b0*/  LDC R3, c[0x0][0x448] ;  /* 0x00011200ff037b82 */ /* 0x000ee60000000800 */
[----:B------:R4:W2:Y:S01]  /*2c1c0*/  @P1 LDG.E R5, desc[UR60][R4.64+0x4] ;  /* 0x0000043c04051981 */ /* 0x0008a2000c1e1900 */
[----:B-----5:R-:W-:Y:S01]  /*2c1d0*/  IMAD.IADD R8, R8, 0x1, -R11 ;  /* 0x0000000108087824 */ /* 0x020fe200078e0a0b */
[----:B------:R-:W-:Y:S01]  /*2c1e0*/  BSSY B0, `(.L_x_2941) ;  /* 0x0000037000007945 */ /* 0x000fe20003800000 */
[----:B------:R-:W-:Y:S02]  /*2c1f0*/  LOP3.LUT R21, R7, 0xff, RZ, 0xc0, !PT ;  /* 0x000000ff07157812 */ /* 0x000fe400078ec0ff */
[----:B---3--:R-:W-:-:S13]  /*2c200*/  ISETP.NE.AND P0, PT, R3, 0x1, PT ;  /* 0x000000010300780c */ /* 0x008fda0003f05270 */
[----:B----4-:R-:W3:Y:S08]  /*2c210*/  @P0 LDC R4, c[0x0][0x44c] ;  /* 0x00011300ff040b82 */ /* 0x010ef00000000800 */
[----:B------:R-:W4:Y:S01]  /*2c220*/  @P0 LDC R3, c[0x0][0x450] ;  /* 0x00011400ff030b82 */ /* 0x000f220000000800 */
[----:B--2---:R-:W-:Y:S01]  /*2c230*/  @P1 IMAD.IADD R6, R5, 0x1, -R2 ;  /* 0x0000000105061824 */ /* 0x004fe200078e0a02 */
[----:B------:R-:W-:-:S05]  /*2c240*/  SHF.L.U32 R2, R25, 0x7, RZ ;  /* 0x0000000719027819 */ /* 0x000fca00000006ff */
[----:B------:R-:W-:-:S04]  /*2c250*/  VIADD R2, R2, 0x7f ;  /* 0x0000007f02027836 */ /* 0x000fc80000000000 */
[----:B---3--:R-:W-:-:S05]  /*2c260*/  @P0 IMAD.HI.U32 R4, R2, R4, RZ ;  /* 0x0000000402040227 */ /* 0x008fca00078e00ff */
[----:B----4-:R-:W-:Y:S01]  /*2c270*/  @P0 SHF.R.U32.HI R2, RZ, R3, R4 ;  /* 0x00000003ff020219 */ /* 0x010fe20000011604 */
[----:B------:R-:W-:Y:S01]  /*2c280*/  IMAD.IADD R3, R8, 0x1, R6 ;  /* 0x0000000108037824 */ /* 0x000fe200078e0206 */
[----:B------:R-:W-:-:S04]  /*2c290*/  SHF.R.U32.HI R4, RZ, 0x10, R7 ;  /* 0x00000010ff047819 */ /* 0x000fc80000011607 */
[C---:B------:R-:W-:Y:S01]  /*2c2a0*/  IADD3 R20, R3.reuse, 0x4f, RZ ;  /* 0x0000004f03147810 */ /* 0x040fe20007ffe0ff */
[----:B------:R2:W-:Y:S01]  /*2c2b0*/  STL [R1+0x8], R3 ;  /* 0x0000080301007387 */ /* 0x0005e20000100800 */
[----:B------:R-:W-:-:S03]  /*2c2c0*/  IADD3 R5, R3, 0x50, -R9 ;  /* 0x0000005003057810 */ /* 0x000fc60007ffe809 */
[----:B------:R-:W-:-:S04]  /*2c2d0*/  IMAD.HI R20, R20, 0x66666667, RZ ;  /* 0x6666666714147827 */ /* 0x000fc800078e02ff */
[----:B------:R-:W-:Y:S01]  /*2c2e0*/  IMAD.IADD R2, R5, 0x1, R2 ;  /* 0x0000000105027824 */ /* 0x000fe200078e0202 */
[----:B--2---:R-:W-:-:S03]  /*2c2f0*/  SHF.R.U32.HI R3, RZ, 0x1f, R20 ;  /* 0x0000001fff037819 */ /* 0x004fc60000011614 */
[----:B------:R-:W-:Y:S01]  /*2c300*/  IMAD.HI R2, R2, 0x66666667, RZ ;  /* 0x6666666702027827 */ /* 0x000fe200078e02ff */
[----:B------:R-:W-:-:S04]  /*2c310*/  LEA.HI.SX32 R20, R20, R3, 0x1b ;  /* 0x0000000314147211 */ /* 0x000fc800078fdaff */
[----:B------:R-:W-:-:S04]  /*2c320*/  SHF.R.U32.HI R3, RZ, 0x1f, R2 ;  /* 0x0000001fff037819 */ /* 0x000fc80000011602 */
[----:B------:R-:W-:Y:S01]  /*2c330*/  LEA.HI.SX32 R3, R2, R3, 0x1b ;  /* 0x0000000302037211 */ /* 0x000fe200078fdaff */
[----:B------:R-:W-:-:S03]  /*2c340*/  IMAD.MOV.U32 R2, RZ, RZ, RZ ;  /* 0x000000ffff027224 */ /* 0x000fc600078e00ff */
[----:B0-----:R-:W-:-:S04]  /*2c350*/  VIMNMX R9, R20, R3, PT ;  /* 0x0000000314097248 */ /* 0x001fc80003fe0100 */
[----:B------:R-:W-:-:S13]  /*2c360*/  ISETP.GE.AND P0, PT, R9, 0x1, PT ;  /* 0x000000010900780c */ /* 0x000fda0003f06270 */
[----:B------:R-:W-:Y:S05]  /*2c370*/  @!P0 BRA `(.L_x_2942) ;  /* 0x0000000000748947 */ /* 0x000fea0003800000 */
[----:B------:R-:W-:Y:S01]  /*2c380*/  ISETP.NE.AND P0, PT, R4, RZ, PT ;  /* 0x000000ff0400720c */ /* 0x000fe20003f05270 */
[----:B------:R-:W-:-:S03]  /*2c390*/  ULDC UR4, c[0x0][0x9f0] ;  /* 0x00027c0000047ab9 */ /* 0x000fc60000000800 */
[----:B------:R-:W-:-:S04]  /*2c3a0*/  SEL R7, R4, UR4, P0 ;  /* 0x0000000404077c07 */ /* 0x000fc80008000000 */
[----:B------:R-:W-:Y:S02]  /*2c3b0*/  IABS R10, R7 ;  /* 0x00000007000a7213 */ /* 0x000fe40000000000 */
[----:B-1----:R-:W-:Y:S02]  /*2c3c0*/  IADD3 R11, R7, -0x1, R9 ;  /* 0xffffffff070b7810 */ /* 0x002fe40007ffe009 */
[----:B------:R-:W0:Y:S08]  /*2c3d0*/  I2F.RP R2, R10 ;  /* 0x0000000a00027306 */ /* 0x000e300000209400 */
[----:B0-----:R-:W0:Y:S02]  /*2c3e0*/  MUFU.RCP R2, R2 ;  /* 0x0000000200027308 */ /* 0x001e240000001000 */
[----:B0-----:R-:W-:-:S06]  /*2c3f0*/  VIADD R2, R2, 0xffffffe ;  /* 0x0ffffffe02027836 */ /* 0x001fcc0000000000 */
[----:B------:R0:W1:Y:S02]  /*2c400*/  F2I.FTZ.U32.TRUNC.NTZ R3, R2 ;  /* 0x0000000200037305 */ /* 0x000064000021f000 */
[----:B0-----:R-:W-:-:S04]  /*2c410*/  LOP3.LUT R2, R11, R7, RZ, 0x3c, !PT ;  /* 0x000000070b027212 */ /* 0x001fc800078e3cff */
[----:B------:R-:W-:Y:S02]  /*2c420*/  ISETP.GE.AND P3, PT, R2, RZ, PT ;  /* 0x000000ff0200720c */ /* 0x000fe40003f66270 */
[----:B-1----:R-:W-:-:S05]  /*2c430*/  IADD3 R2, RZ, -R3, RZ ;  /* 0x80000003ff027210 */ /* 0x002fca0007ffe0ff */
[----:B------:R-:W-:Y:S02]  /*2c440*/  IMAD R12, R2, R10, RZ ;  /* 0x0000000a020c7224 */ /* 0x000fe400078e02ff */
[----:B------:R-:W-:-:S04]  /*2c450*/  IMAD.MOV.U32 R2, RZ, RZ, RZ ;  /* 0x000000ffff027224 */ /* 0x000fc800078e00ff */
[----:B------:R-:W-:Y:S01]  /*2c460*/  IMAD.HI.U32 R12, R3, R12, R2 ;  /* 0x0000000c030c7227 */ /* 0x000fe200078e0002 */
[----:B------:R-:W-:Y:S02]  /*2c470*/  IABS R2, R7 ;  /* 0x0000000700027213 */ /* 0x000fe40000000000 */
[----:B------:R-:W-:-:S03]  /*2c480*/  IABS R3, R11 ;  /* 0x0000000b00037213 */ /* 0x000fc60000000000 */
[----:B------:R-:W-:-:S04]  /*2c490*/  IMAD.MOV R2, RZ, RZ, -R2 ;  /* 0x000000ffff027224 */ /* 0x000fc800078e0a02 */
        /* <DEDUP_REMOVED lines=11> */
.L_x_2942:
[----:B------:R-:W-:Y:S05]  /*2c550*/  BSYNC B0 ;  /* 0x0000000000007941 */ /* 0x000fea0003800000 */
.L_x_2941:
[-C--:B------:R-:W-:Y:S01]  /*2c560*/  IMAD R3, R21, R2.reuse, RZ ;  /* 0x0000000215037224 */ /* 0x080fe200078e02ff */
[----:B------:R-:W-:Y:S04]  /*2c570*/  BSSY B0, `(.L_x_2943) ;  /* 0x0000191000007945 */ /* 0x000fe80003800000 */
        /* <DEDUP_REMOVED lines=22> */
[----:B------:R0:W2:Y:S02]  /*2c6e0*/  SHFL.IDX PT, R14, R7, RZ, 0x1f ;  /* 0x00001fff070e7589 */ /* 0x0000a400000e0000 */
.L_x_3154:
[----:B--2---:R-:W-:Y:S02]  /*2c6f0*/  ISETP.NE.AND P0, PT, R14, RZ, PT ;  /* 0x000000ff0e00720c */ /* 0x004fe40003f05270 */
[----:B------:R-:W-:-:S11]  /*2c700*/  PLOP3.LUT P6, PT, PT, PT, PT, 0x8, 0x0 ;  /* 0x000000000000781c */ /* 0x000fd60003fce170 */
[----:B------:R-:W-:Y:S05]  /*2c710*/  @P0 BRA `(.L_x_2946) ;  /* 0x00000000000c0947 */ /* 0x000fea0003800000 */
[----:B------:R-:W-:-:S03]  /*2c720*/  UMOV UR4, 0xffffffff ;  /* 0xffffffff00047882 */ /* 0x000fc60000000000 */
[----:B------:R-:W-:Y:S05]  /*2c730*/  BRA.DIV UR4, `(.L_x_2947) ;  /* 0x0000008204f47947 */ /* 0x000fea000b800000 */
[----:B------:R-:W-:-:S13]  /*2c740*/  ELECT P6, URZ, PT ;  /* 0x00000000003f782f */ /* 0x000fda00038c0000 */
.L_x_2946:
[----:B0-----:R-:W2:Y:S01]  /*2c750*/  LDL R7, [R1+0x2c] ;  /* 0x00002c0001077983 */ /* 0x001ea20000100800 */
[----:B------:R-:W-:Y:S01]  /*2c760*/  BSSY B1, `(.L_x_2948) ;  /* 0x0000008000017945 */ /* 0x000fe20003800000 */
[----:B--2---:R-:W-:-:S05]  /*2c770*/  VIADD R7, R7, 0x1 ;  /* 0x0000000107077836 */ /* 0x004fca0000000000 */
[----:B------:R-:W-:-:S04]  /*2c780*/  LEA.HI R8, R7, R7, RZ, 0x1 ;  /* 0x0000000707087211 */ /* 0x000fc800078f08ff */
[----:B------:R-:W-:-:S05]  /*2c790*/  LOP3.LUT R8, R8, 0xfffffffe, RZ, 0xc0, !PT ;  /* 0xfffffffe08087812 */ /* 0x000fca00078ec0ff */
[----:B------:R-:W-:-:S05]  /*2c7a0*/  IMAD.IADD R7, R7, 0x1, -R8 ;  /* 0x0000000107077824 */ /* 0x000fca00078e0a08 */
[----:B------:R-:W-:-:S04]  /*2c7b0*/  SHF.L.U32 R7, R7, 0x1f, RZ ;  /* 0x0000001f07077819 */ /* 0x000fc800000006ff */
[----:B------:R-:W0:Y:S02]  /*2c7c0*/  SYNCS.PHASECHK.TRANS64.TRYWAIT P0, [R16+URZ+0x38820], R7 ;  /* 0x03882007100075a7 */ /* 0x000e24000800017f */
[----:B0-----:R-:W-:Y:S05]  /*2c7d0*/  @!P0 BRA `(.L_x_2949) ;  /* 0x0000008000ec8947 */ /* 0x001fea0003800000 */
.L_x_3157:
[----:B------:R-:W-:Y:S05]  /*2c7e0*/  BSYNC B1 ;  /* 0x0000000000017941 */ /* 0x000fea0003800000 */
.L_x_2948:
[----:B------:R-:W-:Y:S04]  /*2c7f0*/  BSSY B1, `(.L_x_2950) ;  /* 0x00000ab000017945 */ /* 0x000fe80003800000 */
[----:B------:R-:W-:Y:S05]  /*2c800*/  @!P6 BRA `(.L_x_2951) ;  /* 0x0000000800a4e947 */ /* 0x000fea0003800000 */
[----:B-1----:R-:W-:Y:S01]  /*2c810*/  LEA R11, R28, R16, 0x3 ;  /* 0x000000101c0b7211 */ /* 0x002fe200078e18ff */
[----:B------:R-:W1:Y:S01]  /*2c820*/  S2R R8, SR_TID.X ;  /* 0x0000000000087919 */ /* 0x000e620000002100 */
[----:B------:R-:W-:Y:S01]  /*2c830*/  SHF.L.U32 R10, R30, 0x1f, RZ ;  /* 0x0000001f1e0a7819 */ /* 0x000fe200000006ff */
[----:B------:R-:W-:Y:S03]  /*2c840*/  BSSY B2, `(.L_x_2952) ;  /* 0x0000005000027945 */ /* 0x000fe60003800000 */
[----:B------:R-:W2:Y:S01]  /*2c850*/  SYNCS.PHASECHK.TRANS64.TRYWAIT P0, [R11+URZ+0x388a0], R10 ;  /* 0x0388a00a0b0075a7 */ /* 0x000ea2000800017f */
[----:B-1----:R-:W-:-:S04]  /*2c860*/  LOP3.LUT R8, R8, 0x7f, RZ, 0xc0, !PT ;  /* 0x0000007f08087812 */ /* 0x002fc800078ec0ff */
[----:B------:R-:W-:Y:S01]  /*2c870*/  ISETP.NE.AND P1, PT, R8, RZ, PT ;  /* 0x000000ff0800720c */ /* 0x000fe20003f25270 */
[----:B--2---:R-:W-:-:S12]  /*2c880*/  @!P0 BRA `(.L_x_2953) ;  /* 0x0000008000d48947 */ /* 0x004fd80003800000 */
.L_x_3158:
[----:B------:R-:W-:Y:S05]  /*2c890*/  BSYNC B2 ;  /* 0x0000000000027941 */ /* 0x000fea0003800000 */
.L_x_2952:
        /* <DEDUP_REMOVED lines=9> */
.L_x_2955:
[----:B------:R-:W-:Y:S05]  /*2c930*/  BSYNC B2 ;  /* 0x0000000000027941 */ /* 0x000fea0003800000 */
.L_x_2954:
[----:B0-----:R-:W-:Y:S01]  /*2c940*/  IMAD.MOV.U32 R7, RZ, RZ, RZ ;  /* 0x000000ffff077224 */ /* 0x001fe200078e00ff */
[----:B------:R-:W-:Y:S01]  /*2c950*/  UIADD3 UR4, UP0, UR36, 0x570, URZ ;  /* 0x0000057024047890 */ /* 0x000fe2000ff1e03f */
[----:B------:R-:W-:Y:S01]  /*2c960*/  IMAD R8, R3, 0x50, R0 ;  /* 0x0000005003087824 */ /* 0x000fe200078e0200 */
[----:B------:R-:W-:Y:S01]  /*2c970*/  PLOP3.LUT P0, PT, PT, PT, PT, 0x80, 0x0 ;  /* 0x000000000000781c */ /* 0x000fe20003f0f070 */
[----:B------:R-:W-:Y:S01]  /*2c980*/  IMAD R9, R28, 0xa000, R16 ;  /* 0x0000a0001c097824 */ /* 0x000fe200078e0210 */
[----:B------:R-:W-:Y:S01]  /*2c990*/  R2UR UR10, R7 ;  /* 0x00000000070a72ca */ /* 0x000fe200000e0000 */
[----:B------:R-:W-:Y:S01]  /*2c9a0*/  VIADD R8, R8, 0xffffffb0 ;  /* 0xffffffb008087836 */ /* 0x000fe20000000000 */
[----:B------:R-:W-:Y:S01]  /*2c9b0*/  IADD3 R7, R11, 0x38890, RZ ;  /* 0x000388900b077810 */ /* 0x000fe20007ffe0ff */
[----:B------:R-:W-:Y:S01]  /*2c9c0*/  VIADD R12, R9, 0x24400 ;  /* 0x00024400090c7836 */ /* 0x000fe20000000000 */
[----:B------:R-:W-:Y:S01]  /*2c9d0*/  UIADD3.X UR5, URZ, UR37, URZ, UP0, !UPT ;  /* 0x000000253f057290 */ /* 0x000fe200087fe43f */
[----:B------:R-:W-:Y:S01]  /*2c9e0*/  UMOV UR6, 0x0 ;  /* 0x0000000000067882 */ /* 0x000fe20000000000 */
[----:B------:R-:W-:-:S10]  /*2c9f0*/  UMOV UR7, 0x12f00000 ;  /* 0x12f0000000077882 */ /* 0x000fd40000000000 */
.L_x_2956:
        /* <DEDUP_REMOVED lines=16> */
.L_x_2957:
        /* <DEDUP_REMOVED lines=16> */
.L_x_2958:
        /* <DEDUP_REMOVED lines=16> */
.L_x_2959:
        /* <DEDUP_REMOVED lines=13> */
.L_x_3159:
[----:B------:R-:W-:Y:S05]  /*2cdd0*/  BSYNC B2 ;  /* 0x0000000000027941 */ /* 0x000fea0003800000 */
.L_x_2960:
[----:B------:R-:W-:Y:S01]  /*2cde0*/  BSSY B2, `(.L_x_2962) ;  /* 0x000000b000027945 */ /* 0x000fe20003800000 */
[----:B------:R-:W-:Y:S01]  /*2cdf0*/  MOV R12, 0x0 ;  /* 0x00000000000c7802 */ /* 0x000fe20000000f00 */
[----:B------:R-:W-:Y:S02]  /*2ce00*/  IMAD.MOV.U32 R13, RZ, RZ, 0x12f00000 ;  /* 0x12f00000ff0d7424 */ /* 0x000fe400078e00ff */
[----:B------:R-:W-:Y:S05]  /*2ce10*/  @P1 BRA `(.L_x_2963) ;  /* 0x00000000001c1947 */ /* 0x000fea0003800000 */
[----:B01----:R-:W0:Y:S01]  /*2ce20*/  S2R R10, SR_TID.X ;  /* 0x00000000000a7919 */ /* 0x003e220000002100 */
[----:B------:R-:W-:-:S04]  /*2ce30*/  IMAD.MOV.U32 R7, RZ, RZ, 0xa000 ;  /* 0x0000a000ff077424 */ /* 0x000fc800078e00ff */
[----:B------:R2:W-:Y:S01]  /*2ce40*/  SYNCS.ARRIVE.TRANS64 RZ, [R11+URZ+0x388b0], R7 ;  /* 0x0388b0070bff79a7 */ /* 0x0005e2000800003f */
[----:B0-----:R-:W-:-:S04]  /*2ce50*/  LOP3.LUT R10, R10, 0x1f, RZ, 0xc0, !PT ;  /* 0x0000001f0a0a7812 */ /* 0x001fc800078ec0ff */
[----:B------:R-:W-:-:S13]  /*2ce60*/  ISETP.NE.AND P0, PT, R10, RZ, PT ;  /* 0x000000ff0a00720c */ /* 0x000fda0003f05270 */
[----:B--2---:R-:W-:Y:S05]  /*2ce70*/  @!P0 BRA `(.L_x_2963) ;  /* 0x0000000000048947 */ /* 0x004fea0003800000 */
[----:B------:R-:W-:Y:S01]  /*2ce80*/  BPT.TRAP 0x1 ;  /* 0x000000040000795c */ /* 0x000fe20000300000 */
.L_x_2963:
[----:B------:R-:W-:Y:S05]  /*2ce90*/  BSYNC B2 ;  /* 0x0000000000027941 */ /* 0x000fea0003800000 */
.L_x_2962:
[----:B------:R-:W-:Y:S01]  /*2cea0*/  R2UR UR6, R12 ;  /* 0x000000000c0672ca */ /* 0x000fe200000e0000 */
[----:B------:R-:W-:Y:S01]  /*2ceb0*/  IMAD.MOV.U32 R7, RZ, RZ, RZ ;  /* 0x000000ffff077224 */ /* 0x000fe200078e00ff */
[----:B------:R-:W-:Y:S01]  /*2cec0*/  R2UR UR7, R13 ;  /* 0x000000000d0772ca */ /* 0x000fe200000e0000 */
[----:B------:R-:W-:Y:S01]  /*2ced0*/  UIADD3 UR4, UP0, UR36, 0x670, URZ ;  /* 0x0000067024047890 */ /* 0x000fe2000ff1e03f */
[----:B------:R-:W-:Y:S02]  /*2cee0*/  PLOP3.LUT P0, PT, PT, PT, PT, 0x80, 0x0 ;  /* 0x000000000000781c */ /* 0x000fe40003f0f070 */
[----:B------:R-:W-:Y:S01]  /*2cef0*/  R2UR UR10, R7 ;  /* 0x00000000070a72ca */ /* 0x000fe200000e0000 */
[----:B------:R-:W-:Y:S01]  /*2cf00*/  VIADD R7, R9, 0x400 ;  /* 0x0000040009077836 */ /* 0x000fe20000000000 */
[----:B01----:R-:W-:Y:S01]  /*2cf10*/  IADD3 R11, R11, 0x388b0, RZ ;  /* 0x000388b00b0b7810 */ /* 0x003fe20007ffe0ff */
[----:B------:R-:W-:-:S12]  /*2cf20*/  UIADD3.X UR5, URZ, UR37, URZ, UP0, !UPT ;  /* 0x000000253f057290 */ /* 0x000fd800087fe43f */
.L_x_2964:
        /* <DEDUP_REMOVED lines=15> */
.L_x_2965:
        /* <DEDUP_REMOVED lines=15> */
.L_x_2966:
        /* <DEDUP_REMOVED lines=15> */
.L_x_2967:
        /* <DEDUP_REMOVED lines=9> */
[----:B--2---:R-:W-:Y:S05]  /*2d290*/  @P0 BRA.U.ANY `(.L_x_2967) ;  /* 0xfffffffd00d80947 */ /* 0x004fea000393ffff */
.L_x_2951:
[----:B------:R-:W-:Y:S05]  /*2d2a0*/  BSYNC B1 ;  /* 0x0000000000017941 */ /* 0x000fea0003800000 */
.L_x_2950:
[----:B-1----:R-:W-:Y:S01]  /*2d2b0*/  VIADD R11, R3, 0xfffffffe ;  /* 0xfffffffe030b7836 */ /* 0x002fe20000000000 */
        /* <DEDUP_REMOVED lines=8> */
.L_x_2986:
[----:B------:R-:W-:Y:S05]  /*2d340*/  YIELD ;  /* 0x0000000000007946 */ /* 0x000fea0003800000 */
        /* <DEDUP_REMOVED lines=10> */
.L_x_3160:
[----:B------:R-:W-:Y:S05]  /*2d3f0*/  BSYNC B2 ;  /* 0x0000000000027941 */ /* 0x000fea0003800000 */
.L_x_2970:
[----:B------:R-:W-:Y:S04]  /*2d400*/  BSSY B2, `(.L_x_2972) ;  /* 0x0000009000027945 */ /* 0x000fe80003800000 */
[----:B------:R-:W-:Y:S05]  /*2d410*/  @P2 BRA `(.L_x_2973) ;  /* 0x00000000001c2947 */ /* 0x000fea0003800000 */
[----:B0-----:R-:W0:Y:S01]  /*2d420*/  S2R R7, SR_TID.X ;  /* 0x0000000000077919 */ /* 0x001e220000002100 */
[----:B------:R-:W-:-:S04]  /*2d430*/  MOV R3, 0xa000 ;  /* 0x0000a00000037802 */ /* 0x000fc80000000f00 */
[----:B------:R2:W-:Y:S01]  /*2d440*/  SYNCS.ARRIVE.TRANS64 RZ, [R10+URZ+0x38890], R3 ;  /* 0x038890030aff79a7 */ /* 0x0005e2000800003f */
[----:B0-----:R-:W-:-:S04]  /*2d450*/  LOP3.LUT R7, R7, 0x1f, RZ, 0xc0, !PT ;  /* 0x0000001f07077812 */ /* 0x001fc800078ec0ff */
[----:B------:R-:W-:-:S13]  /*2d460*/  ISETP.NE.AND P1, PT, R7, RZ, PT ;  /* 0x000000ff0700720c */ /* 0x000fda0003f25270 */
[----:B--2---:R-:W-:Y:S05]  /*2d470*/  @!P1 BRA `(.L_x_2973) ;  /* 0x0000000000049947 */ /* 0x004fea0003800000 */
[----:B------:R-:W-:Y:S01]  /*2d480*/  BPT.TRAP 0x1 ;  /* 0x000000040000795c */ /* 0x000fe20000300000 */
.L_x_2973:
[----:B------:R-:W-:Y:S05]  /*2d490*/  BSYNC B2 ;  /* 0x0000000000027941 */ /* 0x000fea0003800000 */
.L_x_2972:
[----:B------:R-:W-:Y:S01]  /*2d4a0*/  IMAD.MOV.U32 R14, RZ, RZ, RZ ;  /* 0x000000ffff0e7224 */ /* 0x000fe200078e00ff */
[----:B------:R-:W-:Y:S01]  /*2d4b0*/  UIADD3 UR4, UP0, UR36, 0x570, URZ ;  /* 0x0000057024047890 */ /* 0x000fe2000ff1e03f */
[----:B------:R-:W-:Y:S01]  /*2d4c0*/  IMAD R8, R28, 0xa000, R16 ;  /* 0x0000a0001c087824 */ /* 0x000fe200078e0210 */
[----:B------:R-:W-:Y:S01]  /*2d4d0*/  PLOP3.LUT P1, PT, PT, PT, PT, 0x80, 0x0 ;  /* 0x000000000000781c */ /* 0x000fe20003f2f070 */
[----:B0-----:R-:W-:Y:S01]  /*2d4e0*/  IMAD R7, R11, 0x50, R0 ;  /* 0x000000500b077824 */ /* 0x001fe200078e0200 */
[----:B------:R-:W-:Y:S01]  /*2d4f0*/  R2UR UR10, R14 ;  /* 0x000000000e0a72ca */ /* 0x000fe200000e0000 */
[----:B------:R-:W-:Y:S01]  /*2d500*/  VIADD R3, R10, 0x38890 ;  /* 0x000388900a037836 */ /* 0x000fe20000000000 */
[----:B------:R-:W-:Y:S01]  /*2d510*/  UIADD3.X UR5, URZ, UR37, URZ, UP0, !UPT ;  /* 0x000000253f057290 */ /* 0x000fe200087fe43f */
[----:B------:R-:W-:Y:S01]  /*2d520*/  VIADD R12, R8, 0x24400 ;  /* 0x00024400080c7836 */ /* 0x000fe20000000000 */
[----:B------:R-:W-:Y:S01]  /*2d530*/  UMOV UR6, 0x0 ;  /* 0x0000000000067882 */ /* 0x000fe20000000000 */
[----:B------:R-:W-:-:S10]  /*2d540*/  UMOV UR7, 0x12f00000 ;  /* 0x12f0000000077882 */ /* 0x000fd40000000000 */
.L_x_2974:
        /* <DEDUP_REMOVED lines=11> */
[----:B------:R-:W-:Y:S01]  /*2d600*/  UMOV UR6, 0x0 ;  /* 0x0000000000067882 */ /* 0x000fe20000000000 */
[----:B------:R-:W-:Y:S01]  /*2d610*/  PLOP3.LUT P1, PT, PT, PT, PT, 0x80, 0x0 ;  /* 0x000000000000781c */ /* 0x000fe20003f2f070 */
[----:B------:R-:W-:Y:S01]  /*2d620*/  UMOV UR7, 0x12f00000 ;  /* 0x12f0000000077882 */ /* 0x000fe20000000000 */
[----:B------:R-:W-:Y:S01]  /*2d630*/  R2UR UR10, R12 ;  /* 0x000000000c0a72ca */ /* 0x000fe200000e0000 */
[----:B------:R-:W-:-:S14]  /*2d640*/  VIADD R12, R8, 0x26c00 ;  /* 0x00026c00080c7836 */ /* 0x000fdc0000000000 */
.L_x_2975:
        /* <DEDUP_REMOVED lines=16> */
.L_x_2976:
        /* <DEDUP_REMOVED lines=16> */
.L_x_2977:
        /* <DEDUP_REMOVED lines=13> */
.L_x_3161:
[----:B------:R-:W-:Y:S05]  /*2d920*/  BSYNC B2 ;  /* 0x0000000000027941 */ /* 0x000fea0003800000 */
.L_x_2978:
[----:B------:R-:W-:Y:S01]  /*2d930*/  BSSY B2, `(.L_x_2980) ;  /* 0x000000b000027945 */ /* 0x000fe20003800000 */
[----:B------:R-:W-:Y:S02]  /*2d940*/  IMAD.MOV.U32 R12, RZ, RZ, 0x0 ;  /* 0x00000000ff0c7424 */ /* 0x000fe400078e00ff */
[----:B------:R-:W-:Y:S01]  /*2d950*/  IMAD.MOV.U32 R13, RZ, RZ, 0x12f00000 ;  /* 0x12f00000ff0d7424 */ /* 0x000fe200078e00ff */
[----:B------:R-:W-:Y:S06]  /*2d960*/  @P2 BRA `(.L_x_2981) ;  /* 0x00000000001c2947 */ /* 0x000fec0003800000 */
[----:B01----:R-:W0:Y:S01]  /*2d970*/  S2R R9, SR_TID.X ;  /* 0x0000000000097919 */ /* 0x003e220000002100 */
[----:B------:R-:W-:-:S04]  /*2d980*/  MOV R3, 0xa000 ;  /* 0x0000a00000037802 */ /* 0x000fc80000000f00 */
[----:B------:R2:W-:Y:S01]  /*2d990*/  SYNCS.ARRIVE.TRANS64 RZ, [R10+URZ+0x388b0], R3 ;  /* 0x0388b0030aff79a7 */ /* 0x0005e2000800003f */
[----:B0-----:R-:W-:-:S04]  /*2d9a0*/  LOP3.LUT R9, R9, 0x1f, RZ, 0xc0, !PT ;  /* 0x0000001f09097812 */ /* 0x001fc800078ec0ff */
[----:B------:R-:W-:-:S13]  /*2d9b0*/  ISETP.NE.AND P1, PT, R9, RZ, PT ;  /* 0x000000ff0900720c */ /* 0x000fda0003f25270 */
[----:B--2---:R-:W-:Y:S05]  /*2d9c0*/  @!P1 BRA `(.L_x_2981) ;  /* 0x0000000000049947 */ /* 0x004fea0003800000 */
[----:B------:R-:W-:Y:S01]  /*2d9d0*/  BPT.TRAP 0x1 ;  /* 0x000000040000795c */ /* 0x000fe20000300000 */
.L_x_2981:
[----:B------:R-:W-:Y:S05]  /*2d9e0*/  BSYNC B2 ;  /* 0x0000000000027941 */ /* 0x000fea0003800000 */
.L_x_2980:
[----:B------:R-:W-:Y:S01]  /*2d9f0*/  R2UR UR10, R14 ;  /* 0x000000000e0a72ca */ /* 0x000fe200000e0000 */
[----:B------:R-:W-:Y:S01]  /*2da00*/  UIADD3 UR4, UP0, UR36, 0x670, URZ ;  /* 0x0000067024047890 */ /* 0x000fe2000ff1e03f */
[----:B------:R-:W-:Y:S01]  /*2da10*/  R2UR UR6, R12 ;  /* 0x000000000c0672ca */ /* 0x000fe200000e0000 */
[----:B01----:R-:W-:Y:S01]  /*2da20*/  VIADD R10, R10, 0x388b0 ;  /* 0x000388b00a0a7836 */ /* 0x003fe20000000000 */
[----:B------:R-:W-:Y:S01]  /*2da30*/  R2UR UR7, R13 ;  /* 0x000000000d0772ca */ /* 0x000fe200000e0000 */
[----:B------:R-:W-:Y:S01]  /*2da40*/  VIADD R3, R8, 0x400 ;  /* 0x0000040008037836 */ /* 0x000fe20000000000 */
[----:B------:R-:W-:Y:S01]  /*2da50*/  PLOP3.LUT P1, PT, PT, PT, PT, 0x80, 0x0 ;  /* 0x000000000000781c */ /* 0x000fe20003f2f070 */
[----:B------:R-:W-:-:S12]  /*2da60*/  UIADD3.X UR5, URZ, UR37, URZ, UP0, !UPT ;  /* 0x000000253f057290 */ /* 0x000fd800087fe43f */
.L_x_2982:
        /* <DEDUP_REMOVED lines=11> */
[----:B------:R-:W-:Y:S02]  /*2db20*/  R2UR UR6, R12 ;  /* 0x000000000c0672ca */ /* 0x000fe400000e0000 */
[----:B------:R-:W-:Y:S02]  /*2db30*/  R2UR UR7, R13 ;  /* 0x000000000d0772ca */ /* 0x000fe400000e0000 */
[----:B------:R-:W-:Y:S02]  /*2db40*/  R2UR UR10, R9 ;  /* 0x00000000090a72ca */ /* 0x000fe400000e0000 */
[----:B------:R-:W-:Y:S02]  /*2db50*/  PLOP3.LUT P1, PT, PT, PT, PT, 0x80, 0x0 ;  /* 0x000000000000781c */ /* 0x000fe40003f2f070 */
[----:B------:R-:W-:-:S11]  /*2db60*/  IADD3 R3, R8, 0x2c00, RZ ;  /* 0x00002c0008037810 */ /* 0x000fd60007ffe0ff */
.L_x_2983:
        /* <DEDUP_REMOVED lines=15> */
.L_x_2984:
        /* <DEDUP_REMOVED lines=15> */
.L_x_2985:
        /* <DEDUP_REMOVED lines=10> */
.L_x_2969:
[----:B------:R-:W-:Y:S05]  /*2ddf0*/  BSYNC B1 ;  /* 0x0000000000017941 */ /* 0x000fea0003800000 */
.L_x_2968:
[C---:B------:R-:W-:Y:S01]  /*2de00*/  ISETP.GT.AND P2, PT, R11.reuse, R6, PT ;  /* 0x000000060b00720c */ /* 0x040fe20003f44270 */
[----:B------:R-:W-:Y:S01]  /*2de10*/  VIADD R28, R28, 0x1 ;  /* 0x000000011c1c7836 */ /* 0x000fe20000000000 */
[----:B------:R-:W-:-:S04]  /*2de20*/  IADD3 R11, R11, -0x1, RZ ;  /* 0xffffffff0b0b7810 */ /* 0x000fc80007ffe0ff */
[----:B------:R-:W-:-:S04]  /*2de30*/  ISETP.NE.AND P1, PT, R28, 0x2, PT ;  /* 0x000000021c00780c */ /* 0x000fc80003f25270 */
[----:B------:R-:W-:Y:S02]  /*2de40*/  SEL R3, RZ, 0x1, P1 ;  /* 0x00000001ff037807 */ /* 0x000fe40000800000 */
[----:B------:R-:W-:Y:S02]  /*2de50*/  SEL R28, R28, RZ, P1 ;  /* 0x000000ff1c1c7207 */ /* 0x000fe40000800000 */
[----:B------:R-:W-:Y:S01]  /*2de60*/  LOP3.LUT R30, R30, R3, RZ, 0x3c, !PT ;  /* 0x000000031e1e7212 */ /* 0x000fe200078e3cff */
[----:B------:R-:W-:Y:S06]  /*2de70*/  @P2 BRA `(.L_x_2986) ;  /* 0xfffffff400302947 */ /* 0x000fec000383ffff */
.L_x_2944:
[----:B------:R-:W-:Y:S05]  /*2de80*/  BSYNC B0 ;  /* 0x0000000000007941 */ /* 0x000fea0003800000 */
.L_x_2943:
[----:B------:R-:W2:Y:S01]  /*2de90*/  LDC R0, c[0x0][0x448] ;  /* 0x00011200ff007b82 */ /* 0x000ea20000000800 */
[----:B------:R-:W-:Y:S01]  /*2dea0*/  LEA R2, R25, 0x7f, 0x7 ;  /* 0x0000007f19027811 */ /* 0x000fe200078e38ff */
[----:B------:R-:W-:Y:S06]  /*2deb0*/  @!P0 WARPSYNC.ALL ;  /* 0x0000000000008948 */ /* 0x000fec0003800000 */
[----:B------:R-:W-:Y:S01]  /*2dec0*/  @!P0 BAR.SYNC.DEFER_BLOCKING 0xc, 0x180 ;  /* 0x0306000000008b1d */ /* 0x000fe20000010000 */
[----:B------:R-:W-:-:S05]  /*2ded0*/  ISETP.NE.AND P2, PT, R4, RZ, PT ;  /* 0x000000ff0400720c */ /* 0x000fca0003f45270 */
[----:B------:R-:W-:Y:S08]  /*2dee0*/  BSSY B0, `(.L_x_2987) ;  /* 0x0000029000007945 */ /* 0x000ff00003800000 */
[----:B------:R-:W3:Y:S01]  /*2def0*/  @!P2 LDC R4, c[0x0][0x9f0] ;  /* 0x00027c00ff04ab82 */ /* 0x000ee20000000800 */
[----:B--2---:R-:W-:-:S13]  /*2df00*/  ISETP.NE.AND P1, PT, R0, 0x1, PT ;  /* 0x000000010000780c */ /* 0x004fda0003f25270 */
[----:B------:R-:W2:Y:S08]  /*2df10*/  @P1 LDC R3, c[0x0][0x44c] ;  /* 0x00011300ff031b82 */ /* 0x000eb00000000800 */
[----:B------:R-:W4:Y:S01]  /*2df20*/  @P1 LDC R0, c[0x0][0x450] ;  /* 0x00011400ff001b82 */ /* 0x000f220000000800 */
[----:B--2---:R-:W-:-:S05]  /*2df30*/  @P1 IMAD.HI.U32 R3, R2, R3, RZ ;  /* 0x0000000302031227 */ /* 0x004fca00078e00ff */
[----:B----4-:R-:W-:Y:S01]  /*2df40*/  @P1 SHF.R.U32.HI R2, RZ, R0, R3 ;  /* 0x00000000ff021219 */ /* 0x010fe20000011603 */
[----:B------:R-:W-:-:S04]  /*2df50*/  IMAD.MOV.U32 R0, RZ, RZ, RZ ;  /* 0x000000ffff007224 */ /* 0x000fc800078e00ff */
[----:B------:R-:W-:-:S04]  /*2df60*/  IMAD.IADD R2, R5, 0x1, R2 ;  /* 0x0000000105027824 */ /* 0x000fc800078e0202 */
[----:B------:R-:W-:-:S05]  /*2df70*/  IMAD.HI R2, R2, 0x66666667, RZ ;  /* 0x6666666702027827 */ /* 0x000fca00078e02ff */
[----:B------:R-:W-:-:S04]  /*2df80*/  SHF.R.U32.HI R3, RZ, 0x1f, R2 ;  /* 0x0000001fff037819 */ /* 0x000fc80000011602 */
[----:B------:R-:W-:-:S04]  /*2df90*/  LEA.HI.SX32 R3, R2, R3, 0x1b ;  /* 0x0000000302037211 */ /* 0x000fc800078fdaff */
[----:B------:R-:W-:-:S04]  /*2dfa0*/  VIMNMX R20, R20, R3, PT ;  /* 0x0000000314147248 */ /* 0x000fc80003fe0100 */
[----:B------:R-:W-:-:S13]  /*2dfb0*/  ISETP.GE.AND P1, PT, R20, 0x1, PT ;  /* 0x000000011400780c */ /* 0x000fda0003f26270 */
[----:B---3--:R-:W-:Y:S05]  /*2dfc0*/  @!P1 BRA `(.L_x_2988) ;  /* 0x0000000000689947 */ /* 0x008fea0003800000 */
[-C--:B------:R-:W-:Y:S02]  /*2dfd0*/  IABS R0, R4.reuse ;  /* 0x0000000400007213 */ /* 0x080fe40000000000 */
[----:B------:R-:W-:Y:S02]  /*2dfe0*/  IABS R6, R4 ;  /* 0x0000000400067213 */ /* 0x000fe40000000000 */
[----:B0-----:R-:W0:Y:S03]  /*2dff0*/  I2F.RP R7, R0 ;  /* 0x0000000000077306 */ /* 0x001e260000209400 */
        /* <DEDUP_REMOVED lines=15> */
[----:B------:R-:W-:Y:S01]  /*2e0f0*/  @!P1 IMAD.IADD R2, R2, 0x1, -R0 ;  /* 0x0000000102029824 */ /* 0x000fe200078e0a00 */
[----:B------:R-:W-:Y:S02]  /*2e100*/  @!P1 IADD3 R5, R5, 0x1, RZ ;  /* 0x0000000105059810 */ /* 0x000fe40007ffe0ff */
[----:B------:R-:W-:Y:S02]  /*2e110*/  ISETP.NE.AND P1, PT, R4, RZ, PT ;  /* 0x000000ff0400720c */ /* 0x000fe40003f25270 */
[----:B------:R-:W-:-:S13]  /*2e120*/  ISETP.GE.U32.AND P0, PT, R2, R0, PT ;  /* 0x000000000200720c */ /* 0x000fda0003f06070 */
[----:B------:R-:W-:-:S04]  /*2e130*/  @P0 VIADD R5, R5, 0x1 ;  /* 0x0000000105050836 */ /* 0x000fc80000000000 */
[----:B------:R-:W-:-:S04]  /*2e140*/  IMAD.MOV.U32 R0, RZ, RZ, R5 ;  /* 0x000000ffff007224 */ /* 0x000fc800078e0005 */
[----:B------:R-:W-:Y:S01]  /*2e150*/  @!P2 IMAD.MOV R0, RZ, RZ, -R0 ;  /* 0x000000ffff00a224 */ /* 0x000fe200078e0a00 */
[----:B------:R-:W-:-:S07]  /*2e160*/  @!P1 LOP3.LUT R0, RZ, R4, RZ, 0x33, !PT ;  /* 0x00000004ff009212 */ /* 0x000fce00078e33ff */
.L_x_2988:
[----:B------:R-:W-:Y:S05]  /*2e170*/  BSYNC B0 ;  /* 0x0000000000007941 */ /* 0x000fea0003800000 */
.L_x_2987:
[-C--:B------:R-:W-:Y:S01]  /*2e180*/  IMAD R3, R21, R0.reuse, RZ ;  /* 0x0000000015037224 */ /* 0x080fe200078e02ff */
[----:B------:R-:W-:Y:S04]  /*2e190*/  BSSY B7, `(.L_x_2989) ;  /* 0x000037e000077945 */ /* 0x000fe80003800000 */
[----:B------:R-:W-:Y:S01]  /*2e1a0*/  VIADDMNMX R2, R3, R0, R20, PT ;  /* 0x0000000003027246 */ /* 0x000fe20003800114 */
[----:B------:R2:W-:Y:S03]  /*2e1b0*/  STL [R1+0xc], R3 ;  /* 0x00000c0301007387 */ /* 0x0005e60000100800 */
[----:B------:R-:W-:Y:S01]  /*2e1c0*/  ISETP.GT.AND P0, PT, R2, R3, PT ;  /* 0x000000030200720c */ /* 0x000fe20003f04270 */
[----:B------:R2:W-:-:S12]  /*2e1d0*/  STL [R1+0x28], R2 ;  /* 0x0000280201007387 */ /* 0x0005d80000100800 */
[----:B--2---:R-:W-:Y:S05]  /*2e1e0*/  @P0 BRA `(.L_x_2990) ;  /* 0x0000000000440947 */ /* 0x004fea0003800000 */
[----:B------:R-:W2:Y:S02]  /*2e1f0*/  S2R R2, SR_TID.X ;  /* 0x0000000000027919 */ /* 0x000ea40000002100 */
[----:B--2---:R-:W-:-:S04]  /*2e200*/  LOP3.LUT R2, R2, 0x7f, RZ, 0xc0, !PT ;  /* 0x0000007f02027812 */ /* 0x004fc800078ec0ff */
[----:B------:R-:W-:-:S13]  /*2e210*/  ISETP.NE.AND P0, PT, R2, RZ, PT ;  /* 0x000000ff0200720c */ /* 0x000fda0003f05270 */
[----:B------:R-:W-:Y:S05]  /*2e220*/  @P0 BRA `(.L_x_2991) ;  /* 0x0000003400d00947 */ /* 0x000fea0003800000 */
[----:B------:R-:W2:Y:S01]  /*2e230*/  S2R R5, SR_LANEID ;  /* 0x0000000000057919 */ /* 0x000ea20000000000 */
[----:B------:R-:W-:Y:S01]  /*2e240*/  VOTEU.ANY UR4, UPT, PT ;  /* 0x0000000000047886 */ /* 0x000fe200038e0100 */
[----:B------:R-:W3:Y:S01]  /*2e250*/  LDC.64 R2, c[0x0][0xc60] ;  /* 0x00031800ff027b82 */ /* 0x000ee20000000a00 */
[----:B------:R-:W2:Y:S02]  /*2e260*/  FLO.U32 R0, UR4 ;  /* 0x0000000400007d00 */ /* 0x000ea400080e0000 */
[----:B--2---:R-:W-:-:S06]  /*2e270*/  ISETP.EQ.U32.AND P0, PT, R0, R5, PT ;  /* 0x000000050000720c */ /* 0x004fcc0003f02070 */
[----:B------:R-:W3:Y:S07]  /*2e280*/  POPC R5, UR4 ;  /* 0x0000000400057d09 */ /* 0x000eee0008000000 */
[----:B---3--:R-:W2:Y:S01]  /*2e290*/  @P0 ATOMG.E.ADD.STRONG.GPU PT, R3, desc[UR60][R2.64], R5 ;  /* 0x00000005020309a8 */ /* 0x008ea200081ee1fc */
[----:B------:R-:W3:Y:S02]  /*2e2a0*/  S2R R4, SR_LTMASK ;  /* 0x0000000000047919 */ /* 0x000ee40000003900 */
[----:B---3--:R-:W-:-:S04]  /*2e2b0*/  LOP3.LUT R4, R4, UR4, RZ, 0xc0, !PT ;  /* 0x0000000404047c12 */ /* 0x008fc8000f8ec0ff */
[----:B0-----:R-:W0:Y:S01]  /*2e2c0*/  POPC R7, R4 ;  /* 0x0000000400077309 */ /* 0x001e220000000000 */
[----:B--2---:R-:W0:Y:S02]  /*2e2d0*/  SHFL.IDX PT, R0, R3, R0, 0x1f ;  /* 0x00001f0003007589 */ /* 0x004e2400000e0000 */
[----:B0-----:R-:W-:Y:S01]  /*2e2e0*/  IADD3 R24, R0, UR38, R7 ;  /* 0x0000002600187c10 */ /* 0x001fe2000fffe007 */
[----:B------:R-:W-:Y:S06]  /*2e2f0*/  BRA `(.L_x_2991) ;  /* 0x00000034009c7947 */ /* 0x000fec0003800000 */
.L_x_2990:
        /* <DEDUP_REMOVED lines=8> */
[----:B------:R-:W-:Y:S01]  /*2e380*/  IMAD.U32 R4, RZ, RZ, UR6 ;  /* 0x00000006ff047e24 */ /* 0x000fe2000f8e00ff */
[----:B0-----:R-:W-:Y:S01]  /*2e390*/  MOV R7, UR9 ;  /* 0x0000000900077c02 */ /* 0x001fe20008000f00 */
[----:B------:R-:W0:Y:S01]  /*2e3a0*/  LDC.64 R2, c[0x4][R2] ;  /* 0x0100000002027b82 */ /* 0x000e220000000a00 */
[----:B------:R-:W-:Y:S01]  /*2e3b0*/  IMAD.U32 R5, RZ, RZ, UR7 ;  /* 0x00000007ff057e24 */ /* 0x000fe2000f8e00ff */
[----:B------:R-:W-:Y:S01]  /*2e3c0*/  MOV R12, 0x1 ;  /* 0x00000001000c7802 */ /* 0x000fe20000000f00 */
[----:B------:R-:W-:Y:S02]  /*2e3d0*/  IMAD.U32 R6, RZ, RZ, UR8 ;  /* 0x00000008ff067e24 */ /* 0x000fe4000f8e00ff */
[----:B------:R-:W-:-:S02]  /*2e3e0*/  IMAD.U32 R10, RZ, RZ, UR4 ;  /* 0x00000004ff0a7e24 */ /* 0x000fc4000f8e00ff */
[----:B-1----:R-:W-:Y:S02]  /*2e3f0*/  IMAD.U32 R11, RZ, RZ, UR5 ;  /* 0x00000005ff0b7e24 */ /* 0x002fe4000f8e00ff */
[----:B------:R-:W-:Y:S02]  /*2e400*/  IMAD.MOV.U32 R8, RZ, RZ, 0x70 ;  /* 0x00000070ff087424 */ /* 0x000fe400078e00ff */
[----:B------:R-:W-:-:S07]  /*2e410*/  IMAD.MOV.U32 R13, RZ, RZ, RZ ;  /* 0x000000ffff0d7224 */ /* 0x000fce00078e00ff */
[----:B------:R-:W-:-:S07]  /*2e420*/  LEPC R20, `(.L_x_2993) ;  /* 0x000000001014794e */ /* 0x000fce0000000000 */
[----:B0-----:R-:W-:Y:S05]  /*2e430*/  CALL.ABS.NOINC R2 ;  /* 0x0000000002007343 */ /* 0x001fea0003c00000 */
.L_x_2993:
[----:B------:R-:W-:Y:S05]  /*2e440*/  BSYNC B6 ;  /* 0x0000000000067941 */ /* 0x000fea0003800000 */
.L_x_2992:
        /* <DEDUP_REMOVED lines=8> */
[----:B------:R2:W3:Y:S01]  /*2e4d0*/  LDC.64 R2, c[0x4][R22] ;  /* 0x0100000016027b82 */ /* 0x0004e20000000a00 */
[----:B------:R-:W-:Y:S01]  /*2e4e0*/  IMAD.U32 R4, RZ, RZ, UR6 ;  /* 0x00000006ff047e24 */ /* 0x000fe2000f8e00ff */
[----:B------:R-:W-:Y:S01]  /*2e4f0*/  MOV R5, UR7 ;  /* 0x0000000700057c02 */ /* 0x000fe20008000f00 */
[----:B------:R-:W-:Y:S01]  /*2e500*/  IMAD.U32 R6, RZ, RZ, UR8 ;  /* 0x00000008ff067e24 */ /* 0x000fe2000f8e00ff */
[----:B-1----:R-:W-:Y:S01]  /*2e510*/  MOV R11, UR5 ;  /* 0x00000005000b7c02 */ /* 0x002fe20008000f00 */
[----:B0-----:R-:W-:Y:S02]  /*2e520*/  IMAD.U32 R7, RZ, RZ, UR9 ;  /* 0x00000009ff077e24 */ /* 0x001fe4000f8e00ff */
[----:B------:R-:W-:-:S02]  /*2e530*/  IMAD.U32 R10, RZ, RZ, UR4 ;  /* 0x00000004ff0a7e24 */ /* 0x000fc4000f8e00ff */
[----:B------:R-:W-:Y:S02]  /*2e540*/  IMAD.MOV.U32 R8, RZ, RZ, 0x70 ;  /* 0x00000070ff087424 */ /* 0x000fe400078e00ff */
[----:B------:R-:W-:Y:S02]  /*2e550*/  IMAD.MOV.U32 R12, RZ, RZ, 0x1 ;  /* 0x00000001ff0c7424 */ /* 0x000fe400078e00ff */
[----:B--2---:R-:W-:-:S07]  /*2e560*/  IMAD.MOV.U32 R13, RZ, RZ, RZ ;  /* 0x000000ffff0d7224 */ /* 0x004fce00078e00ff */
[----:B------:R-:W-:-:S07]  /*2e570*/  LEPC R20, `(.L_x_2996) ;  /* 0x000000001014794e */ /* 0x000fce0000000000 */
[----:B---3--:R-:W-:Y:S05]  /*2e580*/  CALL.ABS.NOINC R2 ;  /* 0x0000000002007343 */ /* 0x008fea0003c00000 */
.L_x_2996:
[----:B------:R0:W1:Y:S01]  /*2e590*/  LDC.64 R2, c[0x4][R22] ;  /* 0x0100000016027b82 */ /* 0x0000620000000a00 */
[----:B------:R-:W-:Y:S01]  /*2e5a0*/  ULDC.64 UR4, c[0x4][0x138] ;  /* 0x01004e0000047ab9 */ /* 0x000fe20000000a00 */
[----:B------:R-:W-:Y:S01]  /*2e5b0*/  ULDC.64 UR6, c[0x4][0x140] ;  /* 0x0100500000067ab9 */ /* 0x000fe20000000a00 */
[----:B------:R-:W-:Y:S01]  /*2e5c0*/  ULDC.64 UR8, c[0x4][0xa8] ;  /* 0x01002a0000087ab9 */ /* 0x000fe20000000a00 */
[----:B------:R-:W-:Y:S01]  /*2e5d0*/  MOV R4, UR4 ;  /* 0x0000000400047c02 */ /* 0x000fe20008000f00 */
[----:B------:R-:W-:Y:S01]  /*2e5e0*/  IMAD.U32 R5, RZ, RZ, UR5 ;  /* 0x00000005ff057e24 */ /* 0x000fe2000f8e00ff */
[----:B------:R-:W-:Y:S01]  /*2e5f0*/  MOV R10, UR8 ;  /* 0x00000008000a7c02 */ /* 0x000fe20008000f00 */
[----:B------:R-:W-:Y:S01]  /*2e600*/  IMAD.U32 R6, RZ, RZ, UR6 ;  /* 0x00000006ff067e24 */ /* 0x000fe2000f8e00ff */
[----:B------:R-:W-:Y:S01]  /*2e610*/  MOV R13, RZ ;  /* 0x000000ff000d7202 */ /* 0x000fe20000000f00 */
[----:B------:R-:W-:Y:S02]  /*2e620*/  IMAD.U32 R7, RZ, RZ, UR7 ;  /* 0x00000007ff077e24 */ /* 0x000fe4000f8e00ff */
[----:B------:R-:W-:-:S02]  /*2e630*/  IMAD.U32 R11, RZ, RZ, UR9 ;  /* 0x00000009ff0b7e24 */ /* 0x000fc4000f8e00ff */
[----:B------:R-:W-:Y:S02]  /*2e640*/  IMAD.MOV.U32 R8, RZ, RZ, 0x70 ;  /* 0x00000070ff087424 */ /* 0x000fe400078e00ff */
[----:B0-----:R-:W-:-:S07]  /*2e650*/  IMAD.MOV.U32 R12, RZ, RZ, 0x1 ;  /* 0x00000001ff0c7424 */ /* 0x001fce00078e00ff */
[----:B------:R-:W-:-:S07]  /*2e660*/  LEPC R20, `(.L_x_2995) ;  /* 0x000000001014794e */ /* 0x000fce0000000000 */
[----:B-1----:R-:W-:Y:S05]  /*2e670*/  CALL.ABS.NOINC R2 ;  /* 0x0000000002007343 */ /* 0x002fea0003c00000 */
.L_x_2995:
[----:B------:R-:W-:Y:S05]  /*2e680*/  BSYNC B6 ;  /* 0x0000000000067941 */ /* 0x000fea0003800000 */
.L_x_2994:
[----:B------:R-:W2:Y:S01]  /*2e690*/  LDL R22, [R1+0x28] ;  /* 0x0000280001167983 */ /* 0x000ea20000100800 */
[----:B------:R-:W-:Y:S01]  /*2e6a0*/  ULDC.64 UR4, c[0x0][0x9f8] ;  /* 0x00027e0000047ab9 */ /* 0x000fe20000000a00 */
[----:B------:R-:W3:Y:S02]  /*2e6b0*/  LDC R0, c[0x0][0x430] ;  /* 0x00010c00ff007b82 */ /* 0x000ee40000000800 */
[----:B------:R-:W4:Y:S01]  /*2e6c0*/  LDL R6, [R1+0x8] ;  /* 0x0000080001067983 */ /* 0x000f220000100800 */
[----:B------:R-:W-:-:S03]  /*2e6d0*/  ISETP.NE.U32.AND P0, PT, RZ, UR4, PT ;  /* 0x00000004ff007c0c */ /* 0x000fc6000bf05070 */
[----:B------:R-:W4:Y:S01]  /*2e6e0*/  LDL R21, [R1+0x10] ;  /* 0x0000100001157983 */ /* 0x000f220000100800 */
[----:B------:R-:W-:Y:S01]  /*2e6f0*/  ISETP.NE.AND.EX P0, PT, RZ, UR5, PT, P0 ;  /* 0x00000005ff007c0c */ /* 0x000fe2000bf05300 */
[----:B------:R-:W0:-:S12]  /*2e700*/  S2R R20, SR_TID.X ;  /* 0x0000000000147919 */ /* 0x000e180000002100 */
[----:B------:R-:W-:Y:S01]  /*2e710*/  @P0 IADD3 R2, P1, R17, UR4, RZ ;  /* 0x0000000411020c10 */ /* 0x000fe2000ff3e0ff */
[----:B------:R-:W-:-:S03]  /*2e720*/  ULDC UR4, c[0x0][0x2f4] ;  /* 0x0000bd0000047ab9 */ /* 0x000fc60000000800 */
[----:B------:R-:W-:-:S05]  /*2e730*/  @P0 IADD3.X R3, R19, UR5, RZ, P1, !PT ;  /* 0x0000000513030c10 */ /* 0x000fca0008ffe4ff */
[----:B------:R1:W4:Y:S01]  /*2e740*/  @P0 LDG.E R32, desc[UR60][R2.64] ;  /* 0x0000003c02200981 */ /* 0x000322000c1e1900 */
[----:B0-----:R-:W-:-:S04]  /*2e750*/  LOP3.LUT R20, R20, 0x7f, RZ, 0xc0, !PT ;  /* 0x0000007f14147812 */ /* 0x001fc800078ec0ff */
[----:B------:R-:W-:Y:S02]  /*2e760*/  SHF.R.U32.HI R4, RZ, 0x3, R20 ;  /* 0x00000003ff047819 */ /* 0x000fe40000011614 */
[----:B------:R-:W0:Y:S01]  /*2e770*/  S2R R20, SR_TID.X ;  /* 0x0000000000147919 */ /* 0x000e220000002100 */
[----:B---3--:R-:W-:-:S13]  /*2e780*/  ISETP.NE.AND P1, PT, R0, 0x1, PT ;  /* 0x000000010000780c */ /* 0x008fda0003f25270 */
[----:B-1----:R-:W1:Y:S01]  /*2e790*/  @P1 LDC R2, c[0x0][0x438] ;  /* 0x00010e00ff021b82 */ /* 0x002e620000000800 */
        /* <DEDUP_REMOVED lines=9> */
[C---:B----4-:R-:W-:Y:S01]  /*2e830*/  ISETP.GE.AND P0, PT, R5.reuse, R6, PT ;  /* 0x000000060500720c */ /* 0x050fe20003f06270 */
[----:B------:R-:W-:-:S03]  /*2e840*/  IMAD.IADD R5, R5, 0x1, R21 ;  /* 0x0000000105057824 */ /* 0x000fc600078e0215 */
[----:B------:R-:W-:Y:S01]  /*2e850*/  ISETP.GT.U32.OR P0, PT, R20, 0x4f, P0 ;  /* 0x0000004f1400780c */ /* 0x000fe20000704470 */
[----:B0-----:R-:W-:Y:S01]  /*2e860*/  @P1 IMAD.HI.U32 R3, R5, R4, RZ ;  /* 0x0000000405031227 */ /* 0x001fe200078e00ff */
[----:B------:R-:W-:-:S04]  /*2e870*/  MOV R4, R5 ;  /* 0x0000000500047202 */ /* 0x000fc80000000f00 */
[----:B-1----:R-:W-:-:S07]  /*2e880*/  @P1 SHF.R.U32.HI R4, RZ, R2, R3 ;  /* 0x00000002ff041219 */ /* 0x002fce0000011603 */
[----:B------:R-:W0:Y:S01]  /*2e890*/  @!P0 LDC.64 R2, c[0x0][0x428] ;  /* 0x00010a00ff028b82 */ /* 0x000e220000000a00 */
[----:B------:R-:W-:Y:S01]  /*2e8a0*/  IMAD.MOV R6, RZ, RZ, -R4 ;  /* 0x000000ffff067224 */ /* 0x000fe200078e0a04 */
[----:B------:R-:W-:-:S03]  /*2e8b0*/  SHF.R.S32.HI R7, RZ, 0x1f, R32 ;  /* 0x0000001fff077819 */ /* 0x000fc60000011420 */
[----:B------:R-:W-:Y:S01]  /*2e8c0*/  IMAD R0, R0, R6, R5 ;  /* 0x0000000600007224 */ /* 0x000fe200078e0205 */
[--C-:B------:R-:W-:Y:S01]  /*2e8d0*/  @!P0 SHF.R.S32.HI R5, RZ, 0x1f, R4.reuse ;  /* 0x0000001fff058819 */ /* 0x100fe20000011404 */
[-C--:B0-----:R-:W-:Y:S02]  /*2e8e0*/  @!P0 IMAD R6, R7, R2.reuse, RZ ;  /* 0x0000000207068224 */ /* 0x081fe400078e02ff */
[----:B------:R-:W-:-:S04]  /*2e8f0*/  @!P0 IMAD.WIDE.U32 R4, R32, R2, R4 ;  /* 0x0000000220048225 */ /* 0x000fc800078e0004 */
[----:B------:R-:W-:Y:S02]  /*2e900*/  @!P0 IMAD R6, R32, R3, R6 ;  /* 0x0000000320068224 */ /* 0x000fe400078e0206 */
[----:B------:R-:W0:Y:S02]  /*2e910*/  @!P0 LDC.64 R2, c[0x0][0x418] ;  /* 0x00010600ff028b82 */ /* 0x000e240000000a00 */
[----:B------:R-:W-:Y:S01]  /*2e920*/  @!P0 IMAD.IADD R6, R5, 0x1, R6 ;  /* 0x0000000105068824 */ /* 0x000fe200078e0206 */
[----:B------:R-:W-:Y:S02]  /*2e930*/  MOV R5, UR39 ;  /* 0x0000002700057c02 */ /* 0x000fe40008000f00 */
        /* <DEDUP_REMOVED lines=23> */
.L_x_3164:
[----:B------:R-:W-:Y:S05]  /*2eab0*/  @!P2 BRA `(.L_x_2998) ;  /* 0x000000000004a947 */ /* 0x000fea0003800000 */
[----:B------:R-:W-:Y:S01]  /*2eac0*/  BPT.TRAP 0x1 ;  /* 0x000000040000795c */ /* 0x000fe20000300000 */
.L_x_2998:
        /* <DEDUP_REMOVED lines=23> */
.L_x_3165:
[----:B------:R-:W-:Y:S05]  /*2ec40*/  BSYNC B0 ;  /* 0x0000000000007941 */ /* 0x000fea0003800000 */
.L_x_2999:
        /* <DEDUP_REMOVED lines=27> */
[C---:B------:R-:W-:Y:S02]  /*2ee00*/  LOP3.LUT P5, RZ, R18.reuse, 0x10, RZ, 0xc0, !PT ;  /* 0x0000001012ff7812 */ /* 0x040fe400078ac0ff */
[C---:B------:R-:W-:Y:S01]  /*2ee10*/  LOP3.LUT P4, RZ, R18.reuse, 0x8, RZ, 0xc0, !PT ;  /* 0x0000000812ff7812 */ /* 0x040fe2000788c0ff */
[----:B------:R-:W1:Y:S01]  /*2ee20*/  SHFL.IDX PT, R2, R6, RZ, 0x181f ;  /* 0x00181fff06027589 */ /* 0x000e6200000e0000 */
[C---:B------:R-:W-:Y:S02]  /*2ee30*/  LOP3.LUT P3, RZ, R18.reuse, 0x4, RZ, 0xc0, !PT ;  /* 0x0000000412ff7812 */ /* 0x040fe4000786c0ff */
[----:B------:R-:W-:Y:S01]  /*2ee40*/  LOP3.LUT P2, RZ, R18, 0x2, RZ, 0xc0, !PT ;  /* 0x0000000212ff7812 */ /* 0x000fe2000784c0ff */
[----:B------:R-:W-:Y:S01]  /*2ee50*/  SHFL.IDX PT, R8, R6, 0x1, 0x181f ;  /* 0x00381f0006087f89 */ /* 0x000fe200000e0000 */
[----:B------:R-:W-:Y:S02]  /*2ee60*/  @P0 LEA R9, R7, R16, 0x1 ;  /* 0x0000001007090211 */ /* 0x000fe400078e08ff */
        /* <DEDUP_REMOVED lines=21> */
[----:B------:R-:W-:-:S02]  /*2efc0*/  @P0 LEA R9, R7, R16, 0x1 ;  /* 0x0000001007090211 */ /* 0x000fc400078e08ff */
        /* <DEDUP_REMOVED lines=18> */
.L_x_3177:
[----:B------:R-:W-:Y:S01]  /*2f0f0*/  ISETP.GE.AND P0, PT, R4, 0x41, PT ;  /* 0x000000410400780c */ /* 0x000fe20003f06270 */
[----:B------:R-:W-:-:S12]  /*2f100*/  BSSY B0, `(.L_x_3002) ;  /* 0x0000010000007945 */ /* 0x000fd80003800000 */
[----:B------:R-:W-:Y:S05]  /*2f110*/  @!P0 BRA `(.L_x_3003) ;  /* 0x0000000000388947 */ /* 0x000fea0003800000 */
[C---:B------:R-:W-:Y:S02]  /*2f120*/  LOP3.LUT P4, RZ, R18.reuse, 0x10, RZ, 0xc0, !PT ;  /* 0x0000001012ff7812 */ /* 0x040fe4000788c0ff */
        /* <DEDUP_REMOVED lines=13> */
.L_x_3003:
[----:B------:R-:W-:Y:S05]  /*2f200*/  BSYNC B0 ;  /* 0x0000000000007941 */ /* 0x000fea0003800000 */
.L_x_3002:
[----:B------:R-:W-:Y:S01]  /*2f210*/  NOP ;  /* 0x0000000000007918 */ /* 0x000fe20000000000 */
[----:B------:R-:W-:-:S13]  /*2f220*/  PLOP3.LUT P0, PT, PT, PT, PT, 0x80, 0x0 ;  /* 0x000000000000781c */ /* 0x000fda0003f0f070 */
.L_x_3004:
        /* <DEDUP_REMOVED lines=10> */
.L_x_3005:
        /* <DEDUP_REMOVED lines=17> */
[----:B0-----:R-:W-:Y:S02]  /*2f3e0*/  VIADD R2, R16, 0x14400 ;  /* 0x0001440010027836 */ /* 0x001fe40000000000 */
[----:B------:R-:W-:-:S03]  /*2f3f0*/  IMAD.IADD R35, R5, 0x1, R0 ;  /* 0x0000000105237824 */ /* 0x000fc600078e0200 */
        /* <DEDUP_REMOVED lines=11> */
[----:B------:R-:W-:Y:S02]  /*2f4b0*/  IMAD.U32 R7, RZ, RZ, UR7 ;  /* 0x00000007ff077e24 */ /* 0x000fe4000f8e00ff */
[----:B------:R-:W-:-:S02]  /*2f4c0*/  IMAD.U32 R10, RZ, RZ, UR8 ;  /* 0x00000008ff0a7e24 */ /* 0x000fc4000f8e00ff */
[----:B--2---:R-:W-:Y:S02]  /*2f4d0*/  IMAD.MOV.U32 R8, RZ, RZ, 0x70 ;  /* 0x00000070ff087424 */ /* 0x004fe400078e00ff */
[----:B------:R-:W-:Y:S02]  /*2f4e0*/  IMAD.MOV.U32 R12, RZ, RZ, 0x1 ;  /* 0x00000001ff0c7424 */ /* 0x000fe400078e00ff */
[----:B------:R-:W-:-:S07]  /*2f4f0*/  IMAD.MOV.U32 R13, RZ, RZ, RZ ;  /* 0x000000ffff0d7224 */ /* 0x000fce00078e00ff */
[----:B------:R-:W-:-:S07]  /*2f500*/  LEPC R20, `(.L_x_3007) ;  /* 0x000000001014794e */ /* 0x000fce0000000000 */
[----:B0-----:R-:W-:Y:S05]  /*2f510*/  CALL.ABS.NOINC R2 ;  /* 0x0000000002007343 */ /* 0x001fea0003c00000 */
.L_x_3007:
[----:B------:R-:W-:Y:S05]  /*2f520*/  BSYNC B6 ;  /* 0x0000000000067941 */ /* 0x000fea0003800000 */
.L_x_3006:
[----:B------:R-:W3:Y:S01]  /*2f530*/  LDL.LU R20, [R1+0x30] ;  /* 0x0000300001147983 */ /* 0x000ee20000300800 */
[----:B------:R-:W-:Y:S01]  /*2f540*/  ULDC.64 UR4, c[0x0][0x2d8] ;  /* 0x0000b60000047ab9 */ /* 0x000fe20000000a00 */
[----:B------:R-:W0:Y:S02]  /*2f550*/  LDC R6, c[0x0][0x448] ;  /* 0x00011200ff067b82 */ /* 0x000e240000000800 */
[----:B------:R-:W4:Y:S04]  /*2f560*/  LDL.LU.64 R2, [R1+0x20] ;  /* 0x0000200001027983 */ /* 0x000f280000300a00 */
[----:B------:R1:W5:Y:S01]  /*2f570*/  LDL R9, [R1+0x1c] ;  /* 0x00001c0001097983 */ /* 0x0003620000100800 */
[----:B0-----:R-:W-:-:S13]  /*2f580*/  ISETP.NE.AND P0, PT, R6, 0x1, PT ;  /* 0x000000010600780c */ /* 0x001fda0003f05270 */
[----:B------:R-:W0:Y:S01]  /*2f590*/  @P0 LDC R7, c[0x0][0x44c] ;  /* 0x00011300ff070b82 */ /* 0x000e220000000800 */
[C---:B------:R-:W-:Y:S02]  /*2f5a0*/  LOP3.LUT R10, R34.reuse, 0x40, RZ, 0xfc, !PT ;  /* 0x00000040220a7812 */ /* 0x040fe400078efcff */
[----:B--2---:R-:W-:Y:S02]  /*2f5b0*/  LOP3.LUT R8, R34, 0x80, RZ, 0xfc, !PT ;  /* 0x0000008022087812 */ /* 0x004fe400078efcff */
[----:B----4-:R-:W-:-:S03]  /*2f5c0*/  MOV R3, R35 ;  /* 0x0000002300037202 */ /* 0x010fc60000000f00 */
        /* <DEDUP_REMOVED lines=14> */
[----:B------:R-:W-:-:S05]  /*2f6b0*/  LOP3.LUT R20, R21, 0x70, R20, 0xf8, !PT ;  /* 0x0000007015147812 */ /* 0x000fca00078ef814 */
[----:B------:R-:W-:-:S04]  /*2f6c0*/  IMAD R5, R25, 0x80, R20 ;  /* 0x0000008019057824 */ /* 0x000fc800078e0214 */
[----:B0-----:R-:W-:Y:S01]  /*2f6d0*/  @P0 IMAD.HI.U32 R7, R5, R7, RZ ;  /* 0x0000000705070227 */ /* 0x001fe200078e00ff */
[----:B------:R-:W-:-:S04]  /*2f6e0*/  MOV R4, R5 ;  /* 0x0000000500047202 */ /* 0x000fc80000000f00 */
        /* <DEDUP_REMOVED lines=17> */
[----:B------:R-:W-:Y:S01]  /*2f800*/  ULDC UR4, c[0x0][0x2b8] ;  /* 0x0000ae0000047ab9 */ /* 0x000fe20000000800 */
[----:B0-----:R-:W-:-:S03]  /*2f810*/  LOP3.LUT R20, R20, 0x7f, RZ, 0xc0, !PT ;  /* 0x0000007f14147812 */ /* 0x001fc600078ec0ff */
[----:B------:R-:W-:Y:S01]  /*2f820*/  LEA.HI.X R0, R2, UR5, R0, 0x1, P0 ;  /* 0x0000000502007c11 */ /* 0x000fe200080f0c00 */
[----:B------:R-:W-:Y:S01]  /*2f830*/  UMOV UR5, 0xffffffff ;  /* 0xffffffff00057882 */ /* 0x000fe20000000000 */
[----:B------:R-:W-:Y:S02]  /*2f840*/  ISETP.GE.AND P4, PT, R34, UR4, PT ;  /* 0x0000000422007c0c */ /* 0x000fe4000bf86270 */
[----:B------:R-:W-:Y:S02]  /*2f850*/  ISETP.GE.AND P3, PT, R10, UR4, PT ;  /* 0x000000040a007c0c */ /* 0x000fe4000bf66270 */
[----:B------:R-:W-:Y:S02]  /*2f860*/  ISETP.GE.AND P2, PT, R8, UR4, PT ;  /* 0x0000000408007c0c */ /* 0x000fe4000bf46270 */
[----:B------:R-:W-:Y:S02]  /*2f870*/  ISETP.GE.AND P1, PT, R37, UR4, PT ;  /* 0x0000000425007c0c */ /* 0x000fe4000bf26270 */
[----:B------:R-:W-:Y:S01]  /*2f880*/  SHF.R.U32.HI R8, RZ, 0x3, R20 ;  /* 0x00000003ff087819 */ /* 0x000fe20000011614 */
[----:B-1----:R-:W-:Y:S10]  /*2f890*/  BRA.DIV UR5, `(.L_x_3008) ;  /* 0x0000005e05387947 */ /* 0x002ff4000b800000 */
[----:B------:R-:W0:Y:S01]  /*2f8a0*/  SHFL.IDX PT, R3, R4, RZ, 0x181f ;  /* 0x00181fff04037589 */ /* 0x000e2200000e0000 */
[----:B-----5:R-:W-:Y:S01]  /*2f8b0*/  IMAD R5, R9, R6, RZ ;  /* 0x0000000609057224 */ /* 0x020fe200078e02ff */
[----:B------:R-:W-:Y:S02]  /*2f8c0*/  LEA R25, R25, R8, 0x7 ;  /* 0x0000000819197211 */ /* 0x000fe400078e38ff */
        /* <DEDUP_REMOVED lines=83> */
.L_x_3194:
[----:B0-----:R-:W-:Y:S01]  /*2fe00*/  VIADD R0, R25, 0x70 ;  /* 0x0000007019007836 */ /* 0x001fe20000000000 */
[----:B------:R-:W-:Y:S04]  /*2fe10*/  BSSY B0, `(.L_x_3009) ;  /* 0x000000c000007945 */ /* 0x000fe80003800000 */
[----:B------:R-:W-:-:S13]  /*2fe20*/  ISETP.GE.AND P0, PT, R0, R5, PT ;  /* 0x000000050000720c */ /* 0x000fda0003f06270 */
[----:B------:R-:W-:Y:S05]  /*2fe30*/  @P0 BRA `(.L_x_3010) ;  /* 0x0000000000240947 */ /* 0x000fea0003800000 */
[----:B------:R-:W-:-:S04]  /*2fe40*/  LEA R2, P0, R34, R14, 0x1 ;  /* 0x0000000e22027211 */ /* 0x000fc800078008ff */
[----:B-1----:R-:W-:-:S05]  /*2fe50*/  IADD3.X R3, RZ, R6, RZ, P0, !PT ;  /* 0x00000006ff037210 */ /* 0x002fca00007fe4ff */
[----:B------:R-:W-:Y:S01]  /*2fe60*/  @!PT LDS RZ, [RZ] ;  /* 0x00000000fffff984 */ /* 0x000fe20000000800 */
[----:B------:R-:W-:Y:S01]  /*2fe70*/  @!PT LDS RZ, [RZ] ;  /* 0x00000000fffff984 */ /* 0x000fe20000000800 */
[----:B------:R-:W-:Y:S01]  /*2fe80*/  @!PT LDS RZ, [RZ] ;  /* 0x00000000fffff984 */ /* 0x000fe20000000800 */
[----:B------:R0:W-:Y:S04]  /*2fe90*/  LDGSTS.E.BYPASS.LTC128B.128 [R36+0x17c00], desc[UR60][R2.64], !P4 ;  /* 0x17c0000002247fae */ /* 0x0001e8000e101d7c */
[----:B------:R0:W-:Y:S04]  /*2fea0*/  LDGSTS.E.BYPASS.LTC128B.128 [R36+0x1bc00], desc[UR60][R2.64+0x80], !P3 ;  /* 0x1bc0008002247fae */ /* 0x0001e8000d901d7c */
[----:B------:R0:W-:Y:S04]  /*2feb0*/  LDGSTS.E.BYPASS.LTC128B.128 [R36+0x1fc00], desc[UR60][R2.64+0x100], !P2 ;  /* 0x1fc0010002247fae */ /* 0x0001e8000d101d7c */
[----:B------:R0:W-:Y:S02]  /*2fec0*/  LDGSTS.E.BYPASS.LTC128B.128 [R36+0x23c00], desc[UR60][R2.64+0x180], !P1 ;  /* 0x23c0018002247fae */ /* 0x0001e4000c901d7c */
.L_x_3010:
[----:B------:R-:W-:Y:S05]  /*2fed0*/  BSYNC B0 ;  /* 0x0000000000007941 */ /* 0x000fea0003800000 */
.L_x_3009:
[----:B------:R-:W-:Y:S01]  /*2fee0*/  NOP ;  /* 0x0000000000007918 */ /* 0x000fe20000000000 */
[----:B------:R-:W-:-:S13]  /*2fef0*/  PLOP3.LUT P0, PT, PT, PT, PT, 0x80, 0x0 ;  /* 0x000000000000781c */ /* 0x000fda0003f0f070 */
.L_x_3011:
        /* <DEDUP_REMOVED lines=20> */
.L_x_3195:
[----:B------:R-:W-:Y:S05]  /*30040*/  BSYNC B0 ;  /* 0x0000000000007941 */ /* 0x000fea0003800000 */
.L_x_3012:
[----:B------:R-:W2:Y:S01]  /*30050*/  LDL R2, [R1+0xc] ;  /* 0x00000c0001027983 */ /* 0x000ea20000100800 */
[----:B------:R-:W-:Y:S01]  /*30060*/  BSSY B0, `(.L_x_3014) ;  /* 0x0000112000007945 */ /* 0x000fe20003800000 */
[----:B--2---:R-:W-:-:S13]  /*30070*/  ISETP.GE.AND P0, PT, R0, R2, PT ;  /* 0x000000020000720c */ /* 0x004fda0003f06270 */
[----:B------:R-:W-:Y:S05]  /*30080*/  @!P0 BRA `(.L_x_3015) ;  /* 0x00000010003c8947 */ /* 0x000fea0003800000 */
[C---:B------:R-:W-:Y:S01]  /*30090*/  LOP3.LUT R4, R34.reuse, 0x40, RZ, 0xfc, !PT ;  /* 0x0000004022047812 */ /* 0x040fe200078efcff */
[----:B------:R-:W-:Y:S01]  /*300a0*/  ULDC UR4, c[0x0][0x2f4] ;  /* 0x0000bd0000047ab9 */ /* 0x000fe20000000800 */
[C---:B------:R-:W-:Y:S01]  /*300b0*/  LOP3.LUT R2, R34.reuse, 0x80, RZ, 0xfc, !PT ;  /* 0x0000008022027812 */ /* 0x040fe200078efcff */
[----:B------:R-:W-:Y:S01]  /*300c0*/  IMAD.MOV.U32 R20, RZ, RZ, R29 ;  /* 0x000000ffff147224 */ /* 0x000fe200078e001d */
[----:B------:R-:W-:Y:S01]  /*300d0*/  MOV R7, R23 ;  /* 0x0000001700077202 */ /* 0x000fe20000000f00 */
[----:B------:R-:W-:Y:S01]  /*300e0*/  IMAD.MOV.U32 R31, RZ, RZ, R22 ;  /* 0x000000ffff1f7224 */ /* 0x000fe200078e0016 */
[----:B------:R-:W-:Y:S02]  /*300f0*/  ISETP.GE.AND P4, PT, R34, UR4, PT ;  /* 0x0000000422007c0c */ /* 0x000fe4000bf86270 */
[----:B------:R-:W-:Y:S02]  /*30100*/  ISETP.GE.AND P3, PT, R4, UR4, PT ;  /* 0x0000000404007c0c */ /* 0x000fe4000bf66270 */
[----:B------:R-:W-:-:S02]  /*30110*/  ISETP.GE.AND P2, PT, R2, UR4, PT ;  /* 0x0000000402007c0c */ /* 0x000fc4000bf46270 */
[----:B------:R-:W-:-:S13]  /*30120*/  ISETP.GE.AND P1, PT, R37, UR4, PT ;  /* 0x0000000425007c0c */ /* 0x000fda000bf26270 */
.L_x_3028:
[----:B------:R-:W1:Y:S01]  /*30130*/  LDL R5, [R1+0x10] ;  /* 0x0000100001057983 */ /* 0x000e620000100800 */
[----:B------:R-:W2:Y:S03]  /*30140*/  LDC R11, c[0x0][0x430] ;  /* 0x00010c00ff0b7b82 */ /* 0x000ea60000000800 */
[----:B------:R-:W3:Y:S01]  /*30150*/  LDL R8, [R1+0x14] ;  /* 0x0000140001087983 */ /* 0x000ee20000100800 */
[----:B------:R-:W4:Y:S01]  /*30160*/  S2R R2, SR_TID.X ;  /* 0x0000000000027919 */ /* 0x000f220000002100 */
[----:B------:R-:W4:Y:S01]  /*30170*/  S2R R4, SR_TID.X ;  /* 0x0000000000047919 */ /* 0x000f220000002100 */
[----:B--2---:R-:W-:-:S13]  /*30180*/  ISETP.NE.AND P0, PT, R11, 0x1, PT ;  /* 0x000000010b00780c */ /* 0x004fda0003f05270 */
[----:B0-----:R-:W0:Y:S01]  /*30190*/  @P0 LDC R3, c[0x0][0x434] ;  /* 0x00010d00ff030b82 */ /* 0x001e220000000800 */
[----:B----4-:R-:W-:Y:S01]  /*301a0*/  LOP3.LUT R2, R2, 0x7f, RZ, 0xc0, !PT ;  /* 0x0000007f02027812 */ /* 0x010fe200078ec0ff */
[----:B------:R-:W-:-:S03]  /*301b0*/  IMAD.SHL.U32 R4, R4, 0x10, RZ ;  /* 0x0000001004047824 */ /* 0x000fc600078e00ff */
[----:B------:R-:W-:-:S04]  /*301c0*/  SHF.R.U32.HI R2, RZ, 0x3, R2 ;  /* 0x00000003ff027819 */ /* 0x000fc80000011602 */
[----:B------:R-:W-:Y:S02]  /*301d0*/  LOP3.LUT R4, R2, 0x70, R4, 0xf8, !PT ;  /* 0x0000007002047812 */ /* 0x000fe400078ef804 */
[----:B------:R-:W2:Y:S02]  /*301e0*/  @P0 LDC R2, c[0x0][0x438] ;  /* 0x00010e00ff020b82 */ /* 0x000ea40000000800 */
[----:B------:R-:W-:Y:S01]  /*301f0*/  ISETP.GT.U32.AND P6, PT, R4, 0x4f, PT ;  /* 0x0000004f0400780c */ /* 0x000fe20003fc4070 */
[----:B-1----:R-:W-:-:S05]  /*30200*/  IMAD R6, R0, 0x50, R5 ;  /* 0x0000005000067824 */ /* 0x002fca00078e0205 */
[----:B------:R-:W-:-:S07]  /*30210*/  IADD3 R6, R4, R6, RZ ;  /* 0x0000000604067210 */ /* 0x000fce0007ffe0ff */
[----:B------:R-:W1:Y:S01]  /*30220*/  @!P6 LDC.64 R4, c[0x0][0x428] ;  /* 0x00010a00ff04eb82 */ /* 0x000e620000000a00 */
[----:B0-----:R-:W-:-:S04]  /*30230*/  @P0 IMAD.HI.U32 R3, R6, R3, RZ ;  /* 0x0000000306030227 */ /* 0x001fc800078e00ff */
[----:B------:R-:W-:Y:S01]  /*30240*/  IMAD.MOV.U32 R10, RZ, RZ, R6 ;  /* 0x000000ffff0a7224 */ /* 0x000fe200078e0006 */
[----:B--2---:R-:W-:-:S04]  /*30250*/  @P0 SHF.R.U32.HI R10, RZ, R2, R3 ;  /* 0x00000002ff0a0219 */ /* 0x004fc80000011603 */
[--C-:B------:R-:W-:Y:S01]  /*30260*/  @!P6 SHF.R.S32.HI R3, RZ, 0x1f, R10.reuse ;  /* 0x0000001fff03e819 */ /* 0x100fe2000001140a */
[----:B------:R-:W-:-:S04]  /*30270*/  @!P6 IMAD.MOV.U32 R2, RZ, RZ, R10 ;  /* 0x000000ffff02e224 */ /* 0x000fc800078e000a */
[----:B-1----:R-:W-:-:S04]  /*30280*/  @!P6 IMAD.WIDE.U32 R2, R32, R4, R2 ;  /* 0x000000042002e225 */ /* 0x002fc800078e0002 */
[----:B---3--:R-:W-:Y:S02]  /*30290*/  @!P6 IMAD R4, R8, R4, RZ ;  /* 0x000000040804e224 */ /* 0x008fe400078e02ff */
[----:B------:R-:W0:Y:S02]  /*302a0*/  @!P6 LDC.64 R8, c[0x0][0x418] ;  /* 0x00010600ff08eb82 */ /* 0x000e240000000a00 */
[----:B------:R-:W-:-:S04]  /*302b0*/  @!P6 IMAD R5, R32, R5, R4 ;  /* 0x000000052005e224 */ /* 0x000fc800078e0204 */
[----:B------:R-:W-:Y:S02]  /*302c0*/  @!P6 IMAD.IADD R3, R5, 0x1, R3 ;  /* 0x000000010503e824 */ /* 0x000fe400078e0203 */
[----:B------:R-:W-:Y:S01]  /*302d0*/  IMAD.MOV.U32 R4, RZ, RZ, RZ ;  /* 0x000000ffff047224 */ /* 0x000fe200078e00ff */
[----:B0-----:R-:W-:-:S04]  /*302e0*/  @!P6 LEA R8, P0, R2, R8, 0x2 ;  /* 0x000000080208e211 */ /* 0x001fc800078010ff */
[----:B------:R-:W-:-:S05]  /*302f0*/  @!P6 LEA.HI.X R9, R2, R9, R3, 0x2, P0 ;  /* 0x000000090209e211 */ /* 0x000fca00000f1403 */
[----:B------:R0:W5:Y:S01]  /*30300*/  @!P6 LDG.E R4, desc[UR60][R8.64] ;  /* 0x0000003c0804e981 */ /* 0x000162000c1e1900 */
[----:B------:R-:W-:Y:S01]  /*30310*/  LOP3.LUT P5, RZ, R18, 0x20, RZ, 0xc0, !PT ;  /* 0x0000002012ff7812 */ /* 0x000fe200078ac0ff */
[----:B------:R-:W-:Y:S01]  /*30320*/  VIADD R23, R7, 0x1 ;  /* 0x0000000107177836 */ /* 0x000fe20000000000 */
[----:B------:R-:W-:-:S04]  /*30330*/  IADD3 R5, -R10, RZ, RZ ;  /* 0x000000ff0a057210 */ /* 0x000fc80007ffe1ff */
[----:B------:R-:W-:Y:S01]  /*30340*/  ISETP.NE.AND P0, PT, R23, 0x2, PT ;  /* 0x000000021700780c */ /* 0x000fe20003f05270 */
[----:B------:R-:W-:Y:S05]  /*30350*/  YIELD ;  /* 0x0000000000007946 */ /* 0x000fea0003800000 */
[----:B------:R-:W-:Y:S01]  /*30360*/  SEL R29, RZ, 0x1, P0 ;  /* 0x00000001ff1d7807 */ /* 0x000fe20000000000 */
[----:B------:R-:W-:Y:S01]  /*30370*/  IMAD R5, R11, R5, R6 ;  /* 0x000000050b057224 */ /* 0x000fe200078e0206 */
[----:B------:R-:W-:Y:S01]  /*30380*/  SEL R23, R23, RZ, P0 ;  /* 0x000000ff17177207 */ /* 0x000fe20000000000 */
[----:B------:R-:W-:Y:S01]  /*30390*/  IMAD.MOV.U32 R22, RZ, RZ, R0 ;  /* 0x000000ffff167224 */ /* 0x000fe200078e0000 */
[----:B------:R-:W-:Y:S01]  /*303a0*/  LOP3.LUT R29, R20, R29, RZ, 0x3c, !PT ;  /* 0x0000001d141d7212 */ /* 0x000fe200078e3cff */
[----:B0-----:R-:W-:Y:S06]  /*303b0*/  @!P5 BRA `(.L_x_3016) ;  /* 0x000000000004d947 */ /* 0x001fec0003800000 */
[----:B------:R-:W-:Y:S01]  /*303c0*/  BPT.TRAP 0x1 ;  /* 0x000000040000795c */ /* 0x000fe20000300000 */
.L_x_3016:
[----:B------:R-:W-:Y:S01]  /*303d0*/  LEA R6, R23, R16, 0x3 ;  /* 0x0000001017067211 */ /* 0x000fe200078e18ff */
[----:B------:R-:W-:Y:S01]  /*303e0*/  BSSY B1, `(.L_x_3017) ;  /* 0x0000004000017945 */ /* 0x000fe20003800000 */
[----:B------:R-:W-:-:S04]  /*303f0*/  SHF.L.U32 R3, R29, 0x1f, RZ ;  /* 0x0000001f1d037819 */ /* 0x000fc800000006ff */
[----:B------:R-:W0:Y:S02]  /*30400*/  SYNCS.PHASECHK.TRANS64.TRYWAIT P0, [R6+URZ+0x38840], R3 ;  /* 0x03884003060075a7 */ /* 0x000e24000800017f */
[----:B0-----:R-:W-:Y:S05]  /*30410*/  @!P0 BRA `(.L_x_3018) ;  /* 0x0000005c00408947 */ /* 0x001fea0003800000 */
.L_x_3196:
[----:B------:R-:W-:Y:S05]  /*30420*/  BSYNC B1 ;  /* 0x0000000000017941 */ /* 0x000fea0003800000 */
.L_x_3017:
        /* <DEDUP_REMOVED lines=57> */
[----:B0-----:R-:W-:-:S04]  /*307c0*/  IADD3 R2, P0, R2, R0, RZ ;  /* 0x0000000002027210 */ /* 0x001fc80007f1e0ff */
[----:B------:R-:W-:Y:S02]  /*307d0*/  IADD3.X R3, RZ, R35, RZ, P0, !PT ;  /* 0x00000023ff037210 */ /* 0x000fe400007fe4ff */
        /* <DEDUP_REMOVED lines=8> */
.L_x_3208:
        /* <DEDUP_REMOVED lines=17> */
.L_x_3020:
        /* <DEDUP_REMOVED lines=10> */
.L_x_3021:
[----:B------:R2:W-:Y:S01]  /*30a10*/  SYNCS.ARRIVE.TRANS64.A1T0 RZ, [R6+URZ+0x38830], RZ ;  /* 0x038830ff06ff79a7 */ /* 0x0005e2000810003f */
[----:B------:R-:W-:Y:S05]  /*30a20*/  @!P6 BRA `(.L_x_3022) ;  /* 0x000000000004e947 */ /* 0x000fea0003800000 */
[----:B------:R-:W-:Y:S01]  /*30a30*/  BPT.TRAP 0x1 ;  /* 0x000000040000795c */ /* 0x000fe20000300000 */
.L_x_3022:
[----:B-1----:R-:W-:Y:S01]  /*30a40*/  SHF.L.U32 R2, R20, 0x1f, RZ ;  /* 0x0000001f14027819 */ /* 0x002fe200000006ff */
[----:B--2---:R-:W-:Y:S01]  /*30a50*/  IMAD R6, R7, 0x8, R16 ;  /* 0x0000000807067824 */ /* 0x004fe200078e0210 */
[----:B------:R-:W-:Y:S03]  /*30a60*/  BSSY B1, `(.L_x_3023) ;  /* 0x0000003000017945 */ /* 0x000fe60003800000 */
[----:B------:R-:W1:Y:S02]  /*30a70*/  SYNCS.PHASECHK.TRANS64.TRYWAIT P0, [R6+URZ+0x38860], R2 ;  /* 0x03886002060075a7 */ /* 0x000e64000800017f */
[----:B-1----:R-:W-:Y:S05]  /*30a80*/  @!P0 BRA `(.L_x_3024) ;  /* 0x0000005c007c8947 */ /* 0x002fea0003800000 */
.L_x_3209:
[----:B------:R-:W-:Y:S05]  /*30a90*/  BSYNC B1 ;  /* 0x0000000000017941 */ /* 0x000fea0003800000 */
.L_x_3023:
        /* <DEDUP_REMOVED lines=12> */
[----:B0-----:R-:W-:-:S04]  /*30b60*/  IADD3 R2, P0, R2, R0, RZ ;  /* 0x0000000002027210 */ /* 0x001fc80007f1e0ff */
[----:B-1----:R-:W-:Y:S02]  /*30b70*/  IADD3.X R3, RZ, R3, RZ, P0, !PT ;  /* 0x00000003ff037210 */ /* 0x002fe400007fe4ff */
        /* <DEDUP_REMOVED lines=47> */
.L_x_3221:
        /* <DEDUP_REMOVED lines=31> */
.L_x_3026:
        /* <DEDUP_REMOVED lines=10> */
.L_x_3027:
[----:B------:R-:W2:Y:S01]  /*31100*/  LDL R2, [R1+0xc] ;  /* 0x00000c0001027983 */ /* 0x000ea20000100800 */
[----:B------:R3:W-:Y:S01]  /*31110*/  SYNCS.ARRIVE.TRANS64.A1T0 RZ, [R6+URZ+0x38850], RZ ;  /* 0x038850ff06ff79a7 */ /* 0x0007e2000810003f */
[C---:B------:R-:W-:Y:S01]  /*31120*/  IADD3 R0, R22.reuse, -0x1, RZ ;  /* 0xffffffff16007810 */ /* 0x040fe20007ffe0ff */
[----:B------:R-:W-:Y:S02]  /*31130*/  IMAD.MOV.U32 R7, RZ, RZ, R23 ;  /* 0x000000ffff077224 */ /* 0x000fe400078e0017 */
[----:B------:R-:W-:Y:S02]  /*31140*/  IMAD.MOV.U32 R20, RZ, RZ, R29 ;  /* 0x000000ffff147224 */ /* 0x000fe400078e001d */
[----:B------:R-:W-:Y:S01]  /*31150*/  IMAD.MOV.U32 R31, RZ, RZ, R22 ;  /* 0x000000ffff1f7224 */ /* 0x000fe200078e0016 */
[----:B--2---:R-:W-:-:S13]  /*31160*/  ISETP.GT.AND P0, PT, R22, R2, PT ;  /* 0x000000021600720c */ /* 0x004fda0003f04270 */
[----:B---3--:R-:W-:Y:S05]  /*31170*/  @P0 BRA `(.L_x_3028) ;  /* 0xffffffec00ec0947 */ /* 0x008fea000383ffff */
.L_x_3015:
[----:B------:R-:W-:Y:S05]  /*31180*/  BSYNC B0 ;  /* 0x0000000000007941 */ /* 0x000fea0003800000 */
.L_x_3014:
        /* <DEDUP_REMOVED lines=17> */
.L_x_3030:
[----:B------:R-:W-:Y:S05]  /*312a0*/  BSYNC B0 ;  /* 0x0000000000007941 */ /* 0x000fea0003800000 */
.L_x_3029:
[----:B------:R-:W-:-:S13]  /*312b0*/  LOP3.LUT P0, RZ, R18, 0x20, RZ, 0xc0, !PT ;  /* 0x0000002012ff7812 */ /* 0x000fda000780c0ff */
[----:B------:R-:W-:Y:S05]  /*312c0*/  @!P0 BRA `(.L_x_3031) ;  /* 0x0000000000048947 */ /* 0x000fea0003800000 */
[----:B------:R-:W-:Y:S01]  /*312d0*/  BPT.TRAP 0x1 ;  /* 0x000000040000795c */ /* 0x000fe20000300000 */
.L_x_3031:
[----:B------:R-:W2:Y:S01]  /*312e0*/  LDL.LU R0, [R1+0x8] ;  /* 0x0000080001007983 */ /* 0x000ea20000300800 */
[----:B------:R-:W-:Y:S01]  /*312f0*/  LEA R4, R23, R16, 0x3 ;  /* 0x0000001017047211 */ /* 0x000fe200078e18ff */
[----:B------:R-:W-:Y:S01]  /*31300*/  BSSY B0, `(.L_x_3032) ;  /* 0x0000005000007945 */ /* 0x000fe20003800000 */
[----:B0-----:R-:W-:-:S04]  /*31310*/  SHF.L.U32 R3, R29, 0x1f, RZ ;  /* 0x0000001f1d037819 */ /* 0x001fc800000006ff */
[----:B------:R-:W0:Y:S01]  /*31320*/  SYNCS.PHASECHK.TRANS64.TRYWAIT P0, [R4+URZ+0x38860], R3 ;  /* 0x03886003040075a7 */ /* 0x000e22000800017f */
[----:B--2---:R-:W-:Y:S01]  /*31330*/  IMAD R5, R22, -0x50, R0 ;  /* 0xffffffb016057824 */ /* 0x004fe200078e0200 */
[----:B0-----:R-:W-:Y:S06]  /*31340*/  @!P0 BRA `(.L_x_3033) ;  /* 0x0000005c003c8947 */ /* 0x001fec0003800000 */
.L_x_3222:
[----:B------:R-:W-:Y:S05]  /*31350*/  BSYNC B0 ;  /* 0x0000000000007941 */ /* 0x000fea0003800000 */
.L_x_3032:
[----:B------:R-:W2:Y:S01]  /*31360*/  S2R R0, SR_TID.X ;  /* 0x0000000000007919 */ /* 0x000ea20000002100 */
[----:B------:R-:W-:Y:S01]  /*31370*/  UMOV UR4, 0xffffffff ;  /* 0xffffffff00047882 */ /* 0x000fe20000000000 */
[----:B------:R-:W-:Y:S01]  /*31380*/  IMAD R7, R23, 0x5000, R33 ;  /* 0x0000500017077824 */ /* 0x000fe200078e0221 */
        /* <DEDUP_REMOVED lines=16> */
[----:B------:R-:W1:Y:S02]  /*31490*/  SHFL.IDX PT, R14, R17, 0x1, 0x181f ;  /* 0x00381f00110e7f89 */ /* 0x000e6400000e0000 */
[----:B0-----:R-:W-:Y:S02]  /*314a0*/  IADD3.X R7, RZ, R3, RZ, P0, !PT ;  /* 0x00000003ff077210 */ /* 0x001fe400007fe4ff */
        /* <DEDUP_REMOVED lines=22> */
[----:B------:R-:W1:Y:S02]  /*31610*/  SHFL.IDX PT, R14, R17, 0x3, 0x181f ;  /* 0x00781f00110e7f89 */ /* 0x000e6400000e0000 */
[----:B0-----:R-:W-:Y:S01]  /*31620*/  IMAD.X R7, RZ, RZ, R7, P4 ;  /* 0x000000ffff077224 */ /* 0x001fe200020e0607 */
        /* <DEDUP_REMOVED lines=21> */
.L_x_3234:
[C---:B------:R-:W-:Y:S02]  /*31780*/  ISETP.LT.OR P3, PT, R5.reuse, 0x41, P3 ;  /* 0x000000410500780c */ /* 0x040fe40001f61670 */
[C---:B------:R-:W-:Y:S02]  /*31790*/  ISETP.LT.OR P2, PT, R5.reuse, 0x41, P2 ;  /* 0x000000410500780c */ /* 0x040fe40001741670 */
[C---:B------:R-:W-:Y:S02]  /*317a0*/  ISETP.LT.OR P1, PT, R5.reuse, 0x41, P1 ;  /* 0x000000410500780c */ /* 0x040fe40000f21670 */
[----:B------:R-:W-:Y:S02]  /*317b0*/  ISETP.LT.OR P0, PT, R5, 0x41, P0 ;  /* 0x000000410500780c */ /* 0x000fe40000701670 */
[----:B0--3--:R-:W-:-:S04]  /*317c0*/  IADD3 R2, P4, R14, R8, RZ ;  /* 0x000000080e027210 */ /* 0x009fc80007f9e0ff */
[----:B------:R-:W-:-:S05]  /*317d0*/  IADD3.X R3, RZ, R19, RZ, P4, !PT ;  /* 0x00000013ff037210 */ /* 0x000fca00027fe4ff */
        /* <DEDUP_REMOVED lines=9> */
.L_x_3035:
        /* <DEDUP_REMOVED lines=10> */
.L_x_3036:
[----:B------:R1:W-:Y:S01]  /*31910*/  SYNCS.ARRIVE.TRANS64.A1T0 RZ, [R4+URZ+0x38850], RZ ;  /* 0x038850ff04ff79a7 */ /* 0x0003e2000810003f */
[----:B------:R-:W-:-:S05]  /*31920*/  VIADD R23, R23, 0x1 ;  /* 0x0000000117177836 */ /* 0x000fca0000000000 */
[----:B------:R-:W-:-:S04]  /*31930*/  ISETP.NE.AND P0, PT, R23, 0x2, PT ;  /* 0x000000021700780c */ /* 0x000fc80003f05270 */
[----:B0-----:R-:W-:Y:S02]  /*31940*/  SEL R0, RZ, 0x1, P0 ;  /* 0x00000001ff007807 */ /* 0x001fe40000000000 */
[----:B------:R-:W-:Y:S02]  /*31950*/  SEL R23, R23, RZ, P0 ;  /* 0x000000ff17177207 */ /* 0x000fe40000000000 */
[----:B-1----:R-:W-:-:S07]  /*31960*/  LOP3.LUT R29, R29, R0, RZ, 0x3c, !PT ;  /* 0x000000001d1d7212 */ /* 0x002fce00078e3cff */
.L_x_2991:
[----:B------:R-:W-:Y:S05]  /*31970*/  BSYNC B7 ;  /* 0x0000000000077941 */ /* 0x000fea0003800000 */
.L_x_2989:
[----:B------:R-:W-:-:S13]  /*31980*/  LOP3.LUT P0, RZ, R18, 0x40, RZ, 0xc0, !PT ;  /* 0x0000004012ff7812 */ /* 0x000fda000780c0ff */
[----:B------:R-:W-:Y:S05]  /*31990*/  @!P0 BRA `(.L_x_3037) ;  /* 0x0000000000248947 */ /* 0x000fea0003800000 */
[----:B------:R-:W-:Y:S05]  /*319a0*/  WARPSYNC.ALL ;  /* 0x0000000000007948 */ /* 0x000fea0003800000 */
[----:B------:R-:W2:Y:S08]  /*319b0*/  S2UR UR5, SR_CgaCtaId ;  /* 0x00000000000579c3 */ /* 0x000eb00000008800 */
[----:B------:R-:W-:Y:S06]  /*319c0*/  BAR.SYNC.DEFER_BLOCKING 0x5, 0x180 ;  /* 0x0146000000007b1d */ /* 0x000fec0000010000 */
[----:B------:R-:W-:-:S02]  /*319d0*/  UMOV UR4, 0x400 ;  /* 0x0000040000047882 */ /* 0x000fc40000000000 */
[----:B--2---:R-:W-:-:S06]  /*319e0*/  ULEA UR4, UR5, UR4, 0x18 ;  /* 0x0000000405047291 */ /* 0x004fcc000f8ec03f */
[----:B0-----:R-:W-:-:S05]  /*319f0*/  IMAD.U32 R16, RZ, RZ, UR4 ;  /* 0x00000004ff107e24 */ /* 0x001fca000f8e00ff */
[----:B------:R0:W2:Y:S01]  /*31a00*/  LDS.128 R24, [R16+0x388d0] ;  /* 0x0388d00010187984 */ /* 0x0000a20000000c00 */
[----:B------:R-:W-:Y:S06]  /*31a10*/  BAR.ARV 0x4, 0x180 ;  /* 0x0106000000007b1d */ /* 0x000fec0000002000 */
[----:B------:R-:W-:Y:S05]  /*31a20*/  BRA `(.L_x_3038) ;  /* 0x0000000c00d47947 */ /* 0x000fea0003800000 */
.L_x_3037:
[----:B------:R-:W2:Y:S01]  /*31a30*/  S2R R10, SR_TID.X ;  /* 0x00000000000a7919 */ /* 0x000ea20000002100 */
[----:B------:R-:W-:Y:S01]  /*31a40*/  UMOV UR4, 0xffffffff ;  /* 0xffffffff00047882 */ /* 0x000fe20000000000 */
[----:B--2---:R-:W-:-:S04]  /*31a50*/  LOP3.LUT R10, R10, 0x1f, RZ, 0xc0, !PT ;  /* 0x0000001f0a0a7812 */ /* 0x004fc800078ec0ff */
[----:B------:R-:W-:Y:S01]  /*31a60*/  ISETP.NE.AND P0, PT, R10, 0x1f, PT ;  /* 0x0000001f0a00780c */ /* 0x000fe20003f05270 */
[----:B------:R-:W-:-:S12]  /*31a70*/  BRA.DIV UR4, `(.L_x_3039) ;  /* 0x0000005e04847947 */ /* 0x000fd8000b800000 */
[----:B------:R-:W-:Y:S01]  /*31a80*/  IMAD.IADD R9, R27, 0x1, R10 ;  /* 0x000000011b097824 */ /* 0x000fe200078e020a */
[----:B------:R-:W-:-:S04]  /*31a90*/  ULDC UR4, c[0x0][0xc3c] ;  /* 0x00030f0000047ab9 */ /* 0x000fc80000000800 */
[----:B------:R-:W-:-:S13]  /*31aa0*/  ISETP.GE.OR P1, PT, R9, UR4, !P0 ;  /* 0x0000000409007c0c */ /* 0x000fda000c726670 */
[----:B------:R-:W2:Y:S08]  /*31ab0*/  @!P1 LDC.64 R2, c[0x0][0xc80] ;  /* 0x00032000ff029b82 */ /* 0x000eb00000000a00 */
[----:B------:R-:W3:Y:S01]  /*31ac0*/  @!P1 LDC.64 R4, c[0x0][0xc78] ;  /* 0x00031e00ff049b82 */ /* 0x000ee20000000a00 */
[----:B--2---:R-:W-:-:S05]  /*31ad0*/  @!P1 IMAD.WIDE R2, R9, 0x4, R2 ;  /* 0x0000000409029825 */ /* 0x004fca00078e0202 */
[----:B0-----:R3:W2:Y:S02]  /*31ae0*/  @!P1 LDG.E R7, desc[UR60][R2.64] ;  /* 0x0000003c02079981 */ /* 0x0016a4000c1e1900 */
[----:B---3--:R-:W-:-:S05]  /*31af0*/  @!P1 IMAD.WIDE R2, R9, 0x4, R4 ;  /* 0x0000000409029825 */ /* 0x008fca00078e0204 */
[----:B------:R-:W3:Y:S01]  /*31b00*/  @!P1 LDG.E R4, desc[UR60][R2.64] ;  /* 0x0000003c02049981 */ /* 0x000ee2000c1e1900 */
[----:B------:R-:W-:Y:S01]  /*31b10*/  MOV R25, RZ ;  /* 0x000000ff00197202 */ /* 0x000fe20000000f00 */
[----:B------:R-:W-:Y:S01]  /*31b20*/  IMAD.MOV.U32 R8, RZ, RZ, RZ ;  /* 0x000000ffff087224 */ /* 0x000fe200078e00ff */
[C---:B------:R-:W-:Y:S01]  /*31b30*/  ISETP.GE.U32.AND P2, PT, R10.reuse, 0x2, PT ;  /* 0x000000020a00780c */ /* 0x040fe20003f46070 */
[----:B------:R-:W-:Y:S01]  /*31b40*/  SHFL.IDX PT, R0, R24, RZ, 0x1f ;  /* 0x00001fff18007589 */ /* 0x000fe200000e0000 */
[C---:B------:R-:W-:Y:S02]  /*31b50*/  ISETP.GE.U32.AND P3, PT, R10.reuse, 0x4, PT ;  /* 0x000000040a00780c */ /* 0x040fe40003f66070 */
[C---:B------:R-:W-:Y:S01]  /*31b60*/  ISETP.GE.U32.AND P4, PT, R10.reuse, 0x8, PT ;  /* 0x000000080a00780c */ /* 0x040fe20003f86070 */
[----:B------:R0:W-:Y:S01]  /*31b70*/  SHFL.IDX PT, R6, R24, 0x1, 0x1f ;  /* 0x00201f0018067f89 */ /* 0x0001e200000e0000 */
[----:B------:R-:W-:Y:S01]  /*31b80*/  ISETP.GE.U32.AND P5, PT, R10, 0x10, PT ;  /* 0x000000100a00780c */ /* 0x000fe20003fa6070 */
[----:B0-----:R-:W-:-:S02]  /*31b90*/  IMAD.MOV.U32 R24, RZ, RZ, RZ ;  /* 0x000000ffff187224 */ /* 0x001fc400078e00ff */
[----:B--2---:R-:W-:Y:S02]  /*31ba0*/  @!P1 IMAD.MOV.U32 R25, RZ, RZ, R7 ;  /* 0x000000ffff199224 */ /* 0x004fe400078e0007 */
[----:B---3--:R-:W-:Y:S01]  /*31bb0*/  @!P1 IMAD.MOV.U32 R8, RZ, RZ, R4 ;  /* 0x000000ffff089224 */ /* 0x008fe200078e0004 */
        /* <DEDUP_REMOVED lines=17> */
[----:B------:R0:W2:Y:S02]  /*31cd0*/  SHFL.IDX PT, R14, R3, 0x1f, 0x1f ;  /* 0x03e01f00030e7f89 */ /* 0x0000a400000e0000 */
.L_x_3244:
[----:B------:R-:W-:Y:S02]  /*31ce0*/  ULDC UR4, c[0x0][0xc38] ;  /* 0x00030e0000047ab9 */ /* 0x000fe40000000800 */
[----:B------:R-:W-:-:S04]  /*31cf0*/  IMAD.U32 R4, RZ, RZ, UR4 ;  /* 0x00000004ff047e24 */ /* 0x000fc8000f8e00ff */
[----:B--2---:R-:W-:-:S04]  /*31d00*/  IMAD R5, R14, R4, RZ ;  /* 0x000000040e057224 */ /* 0x004fc800078e02ff */
[----:B------:R-:W-:-:S05]  /*31d10*/  IMAD.IADD R6, R6, 0x1, R5 ;  /* 0x0000000106067824 */ /* 0x000fca00078e0205 */
[----:B------:R-:W-:-:S13]  /*31d20*/  ISETP.GT.AND P6, PT, R6, R0, PT ;  /* 0x000000000600720c */ /* 0x000fda0003fc4270 */
[----:B------:R-:W-:Y:S05]  /*31d30*/  @P6 BRA `(.L_x_3040) ;  /* 0x0000000000a46947 */ /* 0x000fea0003800000 */
.L_x_3043:
[----:B------:R-:W2:Y:S01]  /*31d40*/  LDC R2, c[0x0][0xc3c] ;  /* 0x00030f00ff027b82 */ /* 0x000ea20000000800 */
[----:B------:R-:W-:-:S04]  /*31d50*/  IADD3 R27, R27, 0x1f, RZ ;  /* 0x0000001f1b1b7810 */ /* 0x000fc80007ffe0ff */
[----:B--2---:R-:W-:-:S13]  /*31d60*/  ISETP.GE.AND P6, PT, R27, R2, PT ;  /* 0x000000021b00720c */ /* 0x004fda0003fc6270 */
[----:B------:R-:W-:Y:S05]  /*31d70*/  @P6 BRA `(.L_x_3041) ;  /* 0x0000000800bc6947 */ /* 0x000fea0003800000 */
[----:B0-----:R-:W0:Y:S01]  /*31d80*/  S2R R3, SR_TID.X ;  /* 0x0000000000037919 */ /* 0x001e220000002100 */
[----:B------:R-:W-:Y:S01]  /*31d90*/  IMAD.MOV.U32 R25, RZ, RZ, RZ ;  /* 0x000000ffff197224 */ /* 0x000fe200078e00ff */
[----:B0-----:R-:W-:-:S05]  /*31da0*/  LOP3.LUT R3, R3, 0x1f, RZ, 0xc0, !PT ;  /* 0x0000001f03037812 */ /* 0x001fca00078ec0ff */
[----:B------:R-:W-:-:S05]  /*31db0*/  IMAD.IADD R7, R27, 0x1, R3 ;  /* 0x000000011b077824 */ /* 0x000fca00078e0203 */
[----:B------:R-:W-:-:S13]  /*31dc0*/  ISETP.GE.OR P6, PT, R7, R2, !P0 ;  /* 0x000000020700720c */ /* 0x000fda00047c6670 */
[----:B------:R-:W0:Y:S08]  /*31dd0*/  @!P6 LDC.64 R2, c[0x0][0xc80] ;  /* 0x00032000ff02eb82 */ /* 0x000e300000000a00 */
[----:B------:R-:W2:Y:S01]  /*31de0*/  @!P6 LDC.64 R4, c[0x0][0xc78] ;  /* 0x00031e00ff04eb82 */ /* 0x000ea20000000a00 */
[----:B------:R-:W-:Y:S02]  /*31df0*/  IMAD.MOV.U32 R8, RZ, RZ, RZ ;  /* 0x000000ffff087224 */ /* 0x000fe400078e00ff */
[----:B0-----:R-:W-:-:S05]  /*31e00*/  @!P6 IMAD.WIDE R2, R7, 0x4, R2 ;  /* 0x000000040702e825 */ /* 0x001fca00078e0202 */
[----:B------:R2:W3:Y:S02]  /*31e10*/  @!P6 LDG.E R25, desc[UR60][R2.64] ;  /* 0x0000003c0219e981 */ /* 0x0004e4000c1e1900 */
[----:B--2---:R-:W-:-:S05]  /*31e20*/  @!P6 IMAD.WIDE R2, R7, 0x4, R4 ;  /* 0x000000040702e825 */ /* 0x004fca00078e0204 */
[----:B------:R-:W3:Y:S01]  /*31e30*/  @!P6 LDG.E R8, desc[UR60][R2.64] ;  /* 0x0000003c0208e981 */ /* 0x000ee2000c1e1900 */
[----:B------:R-:W-:Y:S01]  /*31e40*/  UMOV UR4, 0xffffffff ;  /* 0xffffffff00047882 */ /* 0x000fe20000000000 */
[----:B---3--:R-:W-:Y:S02]  /*31e50*/  IMAD R13, R8, R25, RZ ;  /* 0x00000019080d7224 */ /* 0x008fe400078e02ff */
[----:B------:R-:W-:Y:S05]  /*31e60*/  BRA.DIV UR4, `(.L_x_3042) ;  /* 0x0000005e04c07947 */ /* 0x000fea000b800000 */
        /* <DEDUP_REMOVED lines=16> */
.L_x_3252:
[----:B------:R-:W-:Y:S02]  /*31f70*/  ULDC UR4, c[0x0][0xc38] ;  /* 0x00030e0000047ab9 */ /* 0x000fe40000000800 */
[----:B------:R-:W-:-:S04]  /*31f80*/  IMAD.U32 R4, RZ, RZ, UR4 ;  /* 0x00000004ff047e24 */ /* 0x000fc8000f8e00ff */
[----:B--2---:R-:W-:-:S04]  /*31f90*/  IMAD R5, R14, R4, RZ ;  /* 0x000000040e057224 */ /* 0x004fc800078e02ff */
[----:B------:R-:W-:-:S05]  /*31fa0*/  IMAD.IADD R6, R5, 0x1, R6 ;  /* 0x0000000105067824 */ /* 0x000fca00078e0206 */
[----:B------:R-:W-:-:S13]  /*31fb0*/  ISETP.GT.AND P6, PT, R6, R0, PT ;  /* 0x000000000600720c */ /* 0x000fda0003fc4270 */
[----:B------:R-:W-:Y:S05]  /*31fc0*/  @!P6 BRA `(.L_x_3043) ;  /* 0xfffffffc005ce947 */ /* 0x000fea000383ffff */
.L_x_3040:
[----:B------:R-:W-:Y:S01]  /*31fd0*/  IMAD.IADD R5, R6, 0x1, -R5 ;  /* 0x0000000106057824 */ /* 0x000fe200078e0a05 */
[----:B------:R-:W-:-:S03]  /*31fe0*/  UMOV UR4, 0xffffffff ;  /* 0xffffffff00047882 */ /* 0x000fc60000000000 */
[----:B------:R-:W-:-:S05]  /*31ff0*/  IMAD R7, R3, R4, R5 ;  /* 0x0000000403077224 */ /* 0x000fca00078e0205 */
[----:B------:R-:W-:Y:S01]  /*32000*/  ISETP.GT.AND P6, PT, R7, R0, PT ;  /* 0x000000000700720c */ /* 0x000fe20003fc4270 */
[----:B------:R-:W-:-:S12]  /*32010*/  BRA.DIV UR4, `(.L_x_3044) ;  /* 0x00000062040c7947 */ /* 0x000fd8000b800000 */
[----:B------:R-:W-:-:S04]  /*32020*/  VOTE.ANY R2, PT, !P6 ;  /* 0x0000000000027806 */ /* 0x000fc800070e0100 */
[----:B------:R-:W2:Y:S02]  /*32030*/  POPC R12, R2 ;  /* 0x00000002000c7309 */ /* 0x000ea40000000000 */
[----:B--2---:R2:W3:Y:S01]  /*32040*/  SHFL.IDX PT, R25, R25, R12, 0x1f ;  /* 0x00001f0c19197589 */ /* 0x0044e200000e0000 */
[----:B------:R-:W-:-:S03]  /*32050*/  IADD3 R27, R12, R27, RZ ;  /* 0x0000001b0c1b7210 */ /* 0x000fc60007ffe0ff */
[----:B------:R2:W4:Y:S04]  /*32060*/  SHFL.IDX PT, R8, R8, R12, 0x1f ;  /* 0x00001f0c08087589 */ /* 0x00052800000e0000 */
.L_x_3257:
[----:B------:R-:W-:-:S13]  /*32070*/  ISETP.NE.AND P0, PT, R2, RZ, PT ;  /* 0x000000ff0200720c */ /* 0x000fda0003f05270 */
[----:B------:R-:W-:Y:S05]  /*32080*/  @!P0 BRA `(.L_x_3045) ;  /* 0x0000000000108947 */ /* 0x000fea0003800000 */
[----:B------:R-:W-:Y:S01]  /*32090*/  UMOV UR4, 0xffffffff ;  /* 0xffffffff00047882 */ /* 0x000fe20000000000 */
[----:B--2---:R-:W-:Y:S02]  /*320a0*/  VIADD R12, R12, 0xffffffff ;  /* 0xffffffff0c0c7836 */ /* 0x004fe40000000000 */
[----:B------:R-:W-:Y:S05]  /*320b0*/  BRA.DIV UR4, `(.L_x_3046) ;  /* 0x0000006204407947 */ /* 0x000fea000b800000 */
[----:B------:R2:W0:Y:S02]  /*320c0*/  SHFL.IDX PT, R24, R3, R12, 0x1f ;  /* 0x00001f0c03187589 */ /* 0x00042400000e0000 */
.L_x_3045:
[----:B----4-:R-:W-:Y:S01]  /*320d0*/  ISETP.NE.AND P0, PT, R8, 0x1, PT ;  /* 0x000000010800780c */ /* 0x010fe20003f05270 */
[----:B0-----:R-:W-:-:S04]  /*320e0*/  IMAD R24, R24, R4, R5 ;  /* 0x0000000418187224 */ /* 0x001fc800078e0205 */
[----:B------:R-:W-:-:S08]  /*320f0*/  IMAD.IADD R0, R0, 0x1, -R24 ;  /* 0x0000000100007824 */ /* 0x000fd000078e0a18 */
[----:B------:R-:W-:Y:S05]  /*32100*/  @!P0 BRA `(.L_x_3047) ;  /* 0x0000000000dc8947 */ /* 0x000fea0003800000 */
[----:B---3--:R-:W-:Y:S02]  /*32110*/  IABS R4, R25 ;  /* 0x0000001900047213 */ /* 0x008fe40000000000 */
[----:B------:R-:W-:Y:S02]  /*32120*/  IABS R5, R8 ;  /* 0x0000000800057213 */ /* 0x000fe40000000000 */
[----:B------:R-:W0:Y:S08]  /*32130*/  I2F.RP R6, R4 ;  /* 0x0000000400067306 */ /* 0x000e300000209400 */
[----:B------:R-:W3:Y:S08]  /*32140*/  I2F.RP R9, R5 ;  /* 0x0000000500097306 */ /* 0x000ef00000209400 */
[----:B0-----:R-:W0:Y:S08]  /*32150*/  MUFU.RCP R6, R6 ;  /* 0x0000000600067308 */ /* 0x001e300000001000 */
[----:B---3--:R-:W-:Y:S01]  /*32160*/  MUFU.RCP R9, R9 ;  /* 0x0000000900097308 */ /* 0x008fe20000001000 */
[----:B0-----:R-:W-:-:S07]  /*32170*/  VIADD R2, R6, 0xffffffe ;  /* 0x0ffffffe06027836 */ /* 0x001fce0000000000 */
[----:B--2---:R0:W2:Y:S02]  /*32180*/  F2I.FTZ.U32.TRUNC.NTZ R3, R2 ;  /* 0x0000000200037305 */ /* 0x0040a4000021f000 */
[----:B0-----:R-:W-:Y:S01]  /*32190*/  IMAD.MOV.U32 R2, RZ, RZ, RZ ;  /* 0x000000ffff027224 */ /* 0x001fe200078e00ff */
[----:B--2---:R-:W-:-:S05]  /*321a0*/  IADD3 R7, RZ, -R3, RZ ;  /* 0x80000003ff077210 */ /* 0x004fca0007ffe0ff */
        /* <DEDUP_REMOVED lines=19> */
[----:B------:R-:W-:Y:S02]  /*322e0*/  ISETP.GE.AND P2, PT, R2, RZ, PT ;  /* 0x000000ff0200720c */ /* 0x000fe40003f46270 */
[----:B------:R-:W-:Y:S02]  /*322f0*/  @P0 IADD3 R6, R6, 0x1, RZ ;  /* 0x0000000106060810 */ /* 0x000fe40007ffe0ff */
[----:B------:R-:W-:-:S05]  /*32300*/  IABS R2, R8 ;  /* 0x0000000800027213 */ /* 0x000fca0000000000 */
[----:B------:R-:W-:-:S04]  /*32310*/  IMAD.MOV R2, RZ, RZ, -R2 ;  /* 0x000000ffff027224 */ /* 0x000fc800078e0a02 */
[----:B------:R-:W-:Y:S01]  /*32320*/  @!P2 IMAD.MOV R6, RZ, RZ, -R6 ;  /* 0x000000ffff06a224 */ /* 0x000fe200078e0a06 */
[----:B------:R-:W-:-:S04]  /*32330*/  @!P1 LOP3.LUT R6, RZ, R25, RZ, 0x33, !PT ;  /* 0x00000019ff069212 */ /* 0x000fc800078e33ff */
[----:B------:R-:W-:-:S05]  /*32340*/  IABS R3, R6 ;  /* 0x0000000600037213 */ /* 0x000fca0000000000 */
[----:B------:R-:W-:-:S04]  /*32350*/  IMAD.HI.U32 R4, R4, R3, RZ ;  /* 0x0000000304047227 */ /* 0x000fc800078e00ff */
[----:B------:R-:W-:-:S05]  /*32360*/  IMAD R2, R4, R2, R3 ;  /* 0x0000000204027224 */ /* 0x000fca00078e0203 */
[----:B------:R-:W-:-:S13]  /*32370*/  ISETP.GT.U32.AND P1, PT, R5, R2, PT ;  /* 0x000000020500720c */ /* 0x000fda0003f24070 */
[----:B------:R-:W-:Y:S01]  /*32380*/  @!P1 IMAD.IADD R2, R2, 0x1, -R5 ;  /* 0x0000000102029824 */ /* 0x000fe200078e0a05 */
[----:B------:R-:W-:Y:S02]  /*32390*/  @!P1 IADD3 R4, R4, 0x1, RZ ;  /* 0x0000000104049810 */ /* 0x000fe40007ffe0ff */
        /* <DEDUP_REMOVED lines=14> */
.L_x_3047:
[----:B--2---:R-:W0:Y:S02]  /*32480*/  LDC.64 R2, c[0x0][0xc90] ;  /* 0x00032400ff027b82 */ /* 0x004e240000000a00 */
[----:B0-----:R-:W-:-:S05]  /*32490*/  IMAD.WIDE R2, R27, 0x4, R2 ;  /* 0x000000041b027825 */ /* 0x001fca00078e0202 */
[----:B------:R0:W3:Y:S02]  /*324a0*/  LDG.E R7, desc[UR60][R2.64] ;  /* 0x0000003c02077981 */ /* 0x0000e4000c1e1900 */
[----:B0-----:R-:W-:Y:S02]  /*324b0*/  IMAD.MOV.U32 R2, RZ, RZ, RZ ;  /* 0x000000ffff027224 */ /* 0x001fe400078e00ff */
[----:B---3--:R-:W-:-:S05]  /*324c0*/  IMAD R5, R25, R7, RZ ;  /* 0x0000000719057224 */ /* 0x008fca00078e02ff */
[----:B------:R-:W-:-:S04]  /*324d0*/  IABS R6, R5 ;  /* 0x0000000500067213 */ /* 0x000fc80000000000 */
[----:B------:R-:W0:Y:S08]  /*324e0*/  I2F.RP R8, R6 ;  /* 0x0000000600087306 */ /* 0x000e300000209400 */
[----:B0-----:R-:W0:Y:S02]  /*324f0*/  MUFU.RCP R8, R8 ;  /* 0x0000000800087308 */ /* 0x001e240000001000 */
[----:B0-----:R-:W-:-:S06]  /*32500*/  VIADD R9, R8, 0xffffffe ;  /* 0x0ffffffe08097836 */ /* 0x001fcc0000000000 */
[----:B------:R-:W1:Y:S02]  /*32510*/  F2I.FTZ.U32.TRUNC.NTZ R3, R9 ;  /* 0x0000000900037305 */ /* 0x000e64000021f000 */
[----:B-1----:R-:W-:-:S05]  /*32520*/  IADD3 R11, RZ, -R3, RZ ;  /* 0x80000003ff0b7210 */ /* 0x002fca0007ffe0ff */
        /* <DEDUP_REMOVED lines=8> */
[----:B------:R-:W-:Y:S01]  /*325b0*/  @!P1 IMAD.IADD R3, R3, 0x1, -R6 ;  /* 0x0000000103039824 */ /* 0x000fe200078e0a06 */
[----:B------:R-:W-:Y:S02]  /*325c0*/  @!P1 IADD3 R2, R2, 0x1, RZ ;  /* 0x0000000102029810 */ /* 0x000fe40007ffe0ff */
        /* <DEDUP_REMOVED lines=16> */
[----:B0-----:R-:W-:-:S06]  /*326d0*/  IADD3 R3, R8, 0xffffffe, RZ ;  /* 0x0ffffffe08037810 */ /* 0x001fcc0007ffe0ff */
[----:B------:R-:W0:Y:S02]  /*326e0*/  F2I.FTZ.U32.TRUNC.NTZ R3, R3 ;  /* 0x0000000300037305 */ /* 0x000e24000021f000 */
[----:B0-----:R-:W-:-:S04]  /*326f0*/  IMAD.MOV R0, RZ, RZ, -R3 ;  /* 0x000000ffff007224 */ /* 0x001fc800078e0a03 */
[----:B------:R-:W-:Y:S01]  /*32700*/  IMAD R9, R0, R7, RZ ;  /* 0x0000000700097224 */ /* 0x000fe200078e02ff */
[----:B------:R-:W-:-:S03]  /*32710*/  IABS R0, R4 ;  /* 0x0000000400007213 */ /* 0x000fc60000000000 */
[----:B------:R-:W-:Y:S01]  /*32720*/  IMAD.HI.U32 R2, R3, R9, R2 ;  /* 0x0000000903027227 */ /* 0x000fe200078e0002 */
[----:B------:R-:W-:Y:S02]  /*32730*/  IABS R9, R5 ;  /* 0x0000000500097213 */ /* 0x000fe40000000000 */
[----:B------:R-:W-:-:S03]  /*32740*/  IADD3 R0, RZ, -R0, RZ ;  /* 0x80000000ff007210 */ /* 0x000fc60007ffe0ff */
        /* <DEDUP_REMOVED lines=15> */
.L_x_3048:
[----:B------:R-:W-:-:S05]  /*32840*/  LOP3.LUT R2, RZ, R2, RZ, 0x33, !PT ;  /* 0x00000002ff027212 */ /* 0x000fca00078e33ff */
[----:B------:R-:W-:Y:S01]  /*32850*/  IMAD.IADD R25, R25, 0x1, R2 ;  /* 0x0000000119197824 */ /* 0x000fe200078e0202 */
[----:B------:R-:W-:Y:S06]  /*32860*/  BRA `(.L_x_3049) ;  /* 0x00000000001c7947 */ /* 0x000fec0003800000 */
.L_x_3041:
[----:B------:R-:W-:Y:S01]  /*32870*/  UMOV UR4, URZ ;  /* 0x0000003f00047c82 */ /* 0x000fe20008000000 */
[----:B------:R-:W-:Y:S01]  /*32880*/  UMOV UR5, URZ ;  /* 0x0000003f00057c82 */ /* 0x000fe20008000000 */
[----:B------:R-:W-:Y:S01]  /*32890*/  ULDC UR6, c[0x0][0xc3c] ;  /* 0x00030f0000067ab9 */ /* 0x000fe20000000800 */
[----:B------:R-:W-:Y:S01]  /*328a0*/  IMAD.MOV.U32 R24, RZ, RZ, R0 ;  /* 0x000000ffff187224 */ /* 0x000fe200078e0000 */
[----:B------:R-:W-:Y:S01]  /*328b0*/  MOV R25, UR4 ;  /* 0x0000000400197c02 */ /* 0x000fe20008000f00 */
[----:B------:R-:W-:Y:S02]  /*328c0*/  IMAD.U32 R26, RZ, RZ, UR5 ;  /* 0x00000005ff1a7e24 */ /* 0x000fe4000f8e00ff */
[----:B------:R-:W-:-:S07]  /*328d0*/  IMAD.U32 R27, RZ, RZ, UR6 ;  /* 0x00000006ff1b7e24 */ /* 0x000fce000f8e00ff */
.L_x_3049:
[----:B------:R-:W2:Y:S01]  /*328e0*/  S2R R0, SR_TID.X ;  /* 0x0000000000007919 */ /* 0x000ea20000002100 */
[----:B------:R-:W-:Y:S05]  /*328f0*/  WARPSYNC.ALL ;  /* 0x0000000000007948 */ /* 0x000fea0003800000 */
[----:B------:R-:W-:Y:S01]  /*32900*/  BAR.SYNC.DEFER_BLOCKING 0x4, 0x180 ;  /* 0x0106000000007b1d */ /* 0x000fe20000010000 */
[----:B--2---:R-:W-:-:S04]  /*32910*/  LOP3.LUT R0, R0, 0x1f, RZ, 0xc0, !PT ;  /* 0x0000001f00007812 */ /* 0x004fc800078ec0ff */
[----:B------:R-:W-:-:S13]  /*32920*/  ISETP.NE.AND P0, PT, R0, RZ, PT ;  /* 0x000000ff0000720c */ /* 0x000fda0003f05270 */
[----:B0-----:R-:W0:Y:S01]  /*32930*/  @!P0 S2R R3, SR_CgaCtaId ;  /* 0x0000000000038919 */ /* 0x001e220000008800 */
[----:B------:R-:W-:-:S04]  /*32940*/  @!P0 MOV R0, 0x400 ;  /* 0x0000040000008802 */ /* 0x000fc80000000f00 */
[----:B0-----:R-:W-:-:S05]  /*32950*/  @!P0 LEA R16, R3, R0, 0x18 ;  /* 0x0000000003108211 */ /* 0x001fca00078ec0ff */
[----:B------:R3:W-:Y:S01]  /*32960*/  @!P0 STS.128 [R16+0x388d0], R24 ;  /* 0x0388d01810008388 */ /* 0x0007e20000000c00 */
[----:B------:R-:W-:Y:S06]  /*32970*/  BAR.ARV 0x5, 0x180 ;  /* 0x0146000000007b1d */ /* 0x000fec0000002000 */
.L_x_3038:
[----:B------:R-:W-:Y:S02]  /*32980*/  ULDC UR4, c[0x0][0xc3c] ;  /* 0x00030f0000047ab9 */ /* 0x000fe40000000800 */
[----:B--2---:R-:W-:-:S13]  /*32990*/  ISETP.GE.AND P0, PT, R27, UR4, PT ;  /* 0x000000041b007c0c */ /* 0x004fda000bf06270 */
[----:B------:R-:W-:Y:S05]  /*329a0*/  @!P0 BRA `(.L_x_3050) ;  /* 0xffffff9000c08947 */ /* 0x000fea000383ffff */
[----:B------:R-:W-:Y:S05]  /*329b0*/  BSYNC B8 ;  /* 0x0000000000087941 */ /* 0x000fea0003800000 */
.L_x_2937:
[----:B------:R-:W2:Y:S01]  /*329c0*/  LDL.LU R0, [R1+0x2c] ;  /* 0x00002c0001007983 */ /* 0x000ea20000300800 */
[----:B------:R-:W-:Y:S01]  /*329d0*/  BSSY B0, `(.L_x_3051) ;  /* 0x000000b000007945 */ /* 0x000fe20003800000 */
[----:B------:R-:W4:Y:S01]  /*329e0*/  S2R R5, SR_CgaCtaId ;  /* 0x0000000000057919 */ /* 0x000f220000008800 */
[----:B--2---:R-:W-:-:S05]  /*329f0*/  VIADD R0, R0, 0x1 ;  /* 0x0000000100007836 */ /* 0x004fca0000000000 */
[----:B-1----:R-:W-:-:S04]  /*32a00*/  LEA.HI R2, R0, R0, RZ, 0x1 ;  /* 0x0000000000027211 */ /* 0x002fc800078f08ff */
[----:B------:R-:W-:Y:S02]  /*32a10*/  LOP3.LUT R3, R2, 0xfffffffe, RZ, 0xc0, !PT ;  /* 0xfffffffe02037812 */ /* 0x000fe400078ec0ff */
[----:B------:R-:W-:Y:S02]  /*32a20*/  MOV R2, 0x400 ;  /* 0x0000040000027802 */ /* 0x000fe40000000f00 */
[----:B------:R-:W-:Y:S02]  /*32a30*/  IADD3 R0, R0, -R3, RZ ;  /* 0x8000000300007210 */ /* 0x000fe40007ffe0ff */
[----:B----4-:R-:W-:Y:S02]  /*32a40*/  LEA R5, R5, R2, 0x18 ;  /* 0x0000000205057211 */ /* 0x010fe400078ec0ff */
[----:B------:R-:W-:-:S04]  /*32a50*/  SHF.L.U32 R0, R0, 0x1f, RZ ;  /* 0x0000001f00007819 */ /* 0x000fc800000006ff */
[----:B------:R-:W1:Y:S02]  /*32a60*/  SYNCS.PHASECHK.TRANS64.TRYWAIT P0, [R5+URZ+0x38820], R0 ;  /* 0x03882000050075a7 */ /* 0x000e64000800017f */
[----:B-1----:R-:W-:Y:S05]  /*32a70*/  @!P0 BRA `(.L_x_3052) ;  /* 0x0000005400f88947 */ /* 0x002fea0003800000 */
.L_x_3260:
[----:B------:R-:W-:Y:S05]  /*32a80*/  BSYNC B0 ;  /* 0x0000000000007941 */ /* 0x000fea0003800000 */
.L_x_3051:
[----:B------:R-:W-:-:S03]  /*32a90*/  UMOV UR4, 0xffffffff ;  /* 0xffffffff00047882 */ /* 0x000fc60000000000 */
[----:B------:R-:W-:Y:S05]  /*32aa0*/  BRA.DIV UR4, `(.L_x_3053) ;  /* 0x0000005a04007947 */ /* 0x000fea000b800000 */
[----:B-1----:R-:W1:Y:S02]  /*32ab0*/  S2R R0, SR_TID.X ;  /* 0x0000000000007919 */ /* 0x002e640000002100 */
[----:B-1----:R-:W-:-:S04]  /*32ac0*/  SHF.R.U32.HI R0, RZ, 0x5, R0 ;  /* 0x00000005ff007819 */ /* 0x002fc80000011600 */
[----:B------:R-:W-:-:S05]  /*32ad0*/  LOP3.LUT R0, R0, 0x3, RZ, 0xc0, !PT ;  /* 0x0000000300007812 */ /* 0x000fca00078ec0ff */
[----:B------:R1:W2:Y:S02]  /*32ae0*/  SHFL.IDX PT, R14, R0, RZ, 0x1f ;  /* 0x00001fff000e7589 */ /* 0x0002a400000e0000 */
.L_x_3263:
[----:B--2---:R-:W-:-:S13]  /*32af0*/  ISETP.NE.AND P0, PT, R14, RZ, PT ;  /* 0x000000ff0e00720c */ /* 0x004fda0003f05270 */
[----:B------:R-:W-:Y:S05]  /*32b00*/  @P0 BRA `(.L_x_2649) ;  /* 0x0000000000900947 */ /* 0x000fea0003800000 */
[----:B------:R-:W-:-:S03]  /*32b10*/  UMOV UR4, 0xffffffff ;  /* 0xffffffff00047882 */ /* 0x000fc60000000000 */
[----:B------:R-:W-:Y:S05]  /*32b20*/  BRA.DIV UR4, `(.L_x_3054) ;  /* 0x0000005a04147947 */ /* 0x000fea000b800000 */
[----:B------:R-:W-:-:S13]  /*32b30*/  ELECT P6, URZ, PT ;  /* 0x00000000003f782f */ /* 0x000fda00038c0000 */
.L_x_3266:
        /* <DEDUP_REMOVED lines=8> */
.L_x_3055:
[----:B------:R-:W-:Y:S01]  /*32bc0*/  IMAD R3, R23, 0x8, R5 ;  /* 0x0000000817037824 */ /* 0x000fe200078e0205 */
[----:B------:R-:W-:Y:S01]  /*32bd0*/  SHF.L.U32 R2, R29, 0x1f, RZ ;  /* 0x0000001f1d027819 */ /* 0x000fe200000006ff */
[----:B------:R-:W-:-:S03]  /*32be0*/  VIADD R23, R23, 0x1 ;  /* 0x0000000117177836 */ /* 0x000fc60000000000 */
[----:B------:R-:W1:Y:S02]  /*32bf0*/  SYNCS.PHASECHK.TRANS64.TRYWAIT P1, [R3+URZ+0x38840], R2 ;  /* 0x03884002030075a7 */ /* 0x000e64000802017f */
[----:B------:R-:W-:-:S04]  /*32c00*/  ISETP.NE.AND P2, PT, R23, 0x2, PT ;  /* 0x000000021700780c */ /* 0x000fc80003f45270 */
[----:B------:R-:W-:Y:S01]  /*32c10*/  SEL R0, RZ, 0x1, P2 ;  /* 0x00000001ff007807 */ /* 0x000fe20001000000 */
[----:B-1----:R-:W-:Y:S08]  /*32c20*/  @!P1 BRA `(.L_x_3056) ;  /* 0x0000005400f49947 */ /* 0x002ff00003800000 */
.L_x_3267:
[----:B------:R-:W-:Y:S02]  /*32c30*/  SEL R23, R23, RZ, P2 ;  /* 0x000000ff17177207 */ /* 0x000fe40001000000 */
[----:B------:R-:W-:Y:S01]  /*32c40*/  LOP3.LUT R0, R29, R0, RZ, 0x3c, !PT ;  /* 0x000000001d007212 */ /* 0x000fe200078e3cff */
[----:B------:R-:W-:Y:S06]  /*32c50*/  @!P0 BRA `(.L_x_3057) ;  /* 0x0000000000048947 */ /* 0x000fec0003800000 */
[----:B------:R-:W-:Y:S01]  /*32c60*/  BPT.TRAP 0x1 ;  /* 0x000000040000795c */ /* 0x000fe20000300000 */
.L_x_3057:
[----:B------:R-:W-:Y:S02]  /*32c70*/  LEA R23, R23, R5, 0x3 ;  /* 0x0000000517177211 */ /* 0x000fe400078e18ff */
[----:B------:R-:W-:-:S04]  /*32c80*/  SHF.L.U32 R0, R0, 0x1f, RZ ;  /* 0x0000001f00007819 */ /* 0x000fc800000006ff */
[----:B------:R-:W2:Y:S02]  /*32c90*/  SYNCS.PHASECHK.TRANS64.TRYWAIT P1, [R23+URZ+0x38840], R0 ;  /* 0x03884000170075a7 */ /* 0x000ea4000802017f */
[----:B--2---:R-:W-:Y:S05]  /*32ca0*/  @!P1 BRA `(.L_x_3058) ;  /* 0x0000005400e89947 */ /* 0x004fea0003800000 */
.L_x_3268:
[----:B------:R-:W-:Y:S05]  /*32cb0*/  @!P0 BRA `(.L_x_3059) ;  /* 0x0000000000048947 */ /* 0x000fea0003800000 */
[----:B------:R-:W-:Y:S01]  /*32cc0*/  BPT.TRAP 0x1 ;  /* 0x000000040000795c */ /* 0x000fe20000300000 */
.L_x_3059:
[----:B------:R-:W4:Y:S02]  /*32cd0*/  SYNCS.PHASECHK.TRANS64.TRYWAIT P1, [R3+URZ+0x38860], R2 ;  /* 0x03886002030075a7 */ /* 0x000f24000802017f */
[----:B----4-:R-:W-:Y:S05]  /*32ce0*/  @!P1 BRA `(.L_x_3060) ;  /* 0x0000005400ec9947 */ /* 0x010fea0003800000 */
.L_x_3269:
[----:B------:R-:W-:Y:S05]  /*32cf0*/  @!P0 BRA `(.L_x_3061) ;  /* 0x0000000000048947 */ /* 0x000fea0003800000 */
[----:B------:R-:W-:Y:S01]  /*32d00*/  BPT.TRAP 0x1 ;  /* 0x000000040000795c */ /* 0x000fe20000300000 */
.L_x_3061:
[----:B------:R0:W0:Y:S02]  /*32d10*/  SYNCS.PHASECHK.TRANS64.TRYWAIT P0, [R23+URZ+0x38860], R0 ;  /* 0x03886000170075a7 */ /* 0x000024000800017f */
[----:B0-----:R-:W-:Y:S05]  /*32d20*/  @!P0 NANOSLEEP.SYNCS 0x989680 ;  /* 0x009896800000895d */ /* 0x001fea0003900000 */
[----:B------:R-:W0:Y:S02]  /*32d30*/  @!P0 SYNCS.PHASECHK.TRANS64 P0, [R23+URZ+0x38860], R0 ;  /* 0x03886000170085a7 */ /* 0x000e24000800007f */
[----:B0-----:R-:W-:Y:S05]  /*32d40*/  @!P0 BRA `(.L_x_3061) ;  /* 0xfffffffc00f08947 */ /* 0x001fea000383ffff */
.L_x_2649:
[----:B------:R-:W-:Y:S05]  /*32d50*/  BSYNC B9 ;  /* 0x0000000000097941 */ /* 0x000fea0003800000 */
.L_x_2646:
[----:B------:R-:W-:Y:S05]  /*32d60*/  EXIT ;  /* 0x000000000000794d */ /* 0x000fea0003800000 */
.L_x_2671:
[----:B0-----:R0:W1:Y:S02]  /*32d70*/  SYNCS.PHASECHK.TRANS64.TRYWAIT P6, [R88+URZ+0x38890], R89 ;  /* 0x03889059580075a7 */ /* 0x00106400080c017f */
[----:B-1----:R-:W-:Y:S05]  /*32d80*/  @!P6 NANOSLEEP.SYNCS 0x989680 ;  /* 0x009896800000e95d */ /* 0x002fea0003900000 */
[----:B------:R-:W1:Y:S02]  /*32d90*/  @!P6 SYNCS.PHASECHK.TRANS64 P6, [R88+URZ+0x38890], R89 ;  /* 0x038890595800e5a7 */ /* 0x000e6400080c007f */
[----:B-1----:R-:W-:Y:S05]  /*32da0*/  @!P6 BRA `(.L_x_2671) ;  /* 0xfffffffc00f0e947 */ /* 0x002fea000383ffff */
[----:B------:R-:W-:Y:S05]  /*32db0*/  BRA `(.L_x_3062) ;  /* 0xfffffd14005c7947 */ /* 0x000fea000383ffff */
.L_x_2672:
[----:B------:R-:W-:Y:S01]  /*32dc0*/  BSSY B1, `(.L_x_3063) ;  /* 0x0000008000017945 */ /* 0x000fe20003800000 */
[----:B------:R-:W-:Y:S01]  /*32dd0*/  IMAD.MOV.U32 R13, RZ, RZ, R118 ;  /* 0x000000ffff0d7224 */ /* 0x000fe200078e0076 */
[----:B------:R-:W-:Y:S01]  /*32de0*/  MOV R15, 0xffffffff ;  /* 0xffffffff000f7802 */ /* 0x000fe20000000f00 */
[----:B------:R-:W-:Y:S02]  /*32df0*/  IMAD.MOV.U32 R12, RZ, RZ, RZ ;  /* 0x000000ffff0c7224 */ /* 0x000fe400078e00ff */
[----:B------:R-:W-:-:S07]  /*32e00*/  IMAD.MOV.U32 R11, RZ, RZ, 0x181f ;  /* 0x0000181fff0b7424 */ /* 0x000fce00078e00ff */
[----:B0-----:R-:W-:Y:S05]  /*32e10*/  WARPSYNC.COLLECTIVE R15, `(.L_x_3064) ;  /* 0x000000000f087348 */ /* 0x001fea0003c00000 */
[----:B------:R1:W2:Y:S02]  /*32e20*/  SHFL.IDX P6, R14, R13, R12, R11 ;  /* 0x0000000c0d0e7389 */ /* 0x0002a400000c000b */
[----:B012---:R-:W-:Y:S01]  /*32e30*/  ENDCOLLECTIVE ;  /* 0x000000000000791b */ /* 0x007fe20003800000 */
.L_x_3064:
[----:B------:R-:W-:Y:S05]  /*32e40*/  BSYNC B1 ;  /* 0x0000000000017941 */ /* 0x000fea0003800000 */
.L_x_3063:
        /* <DEDUP_REMOVED lines=8> */
.L_x_3065:
[----:B------:R-:W-:Y:S01]  /*32ed0*/  IMAD.MOV.U32 R11, RZ, RZ, R14 ;  /* 0x000000ffff0b7224 */ /* 0x000fe200078e000e */
[----:B------:R-:W-:Y:S06]  /*32ee0*/  BRA `(.L_x_3066) ;  /* 0xfffffd1400247947 */ /* 0x000fec000383ffff */
.L_x_2689:
        /* <DEDUP_REMOVED lines=8> */
.L_x_3068:
[----:B------:R-:W-:Y:S05]  /*32f70*/  BSYNC B1 ;  /* 0x0000000000017941 */ /* 0x000fea0003800000 */
.L_x_3067:
        /* <DEDUP_REMOVED lines=8> */
.L_x_3069:
[----:B------:R-:W-:Y:S01]  /*33000*/  MOV R11, R14 ;  /* 0x0000000e000b7202 */ /* 0x000fe20000000f00 */
[----:B------:R-:W-:Y:S06]  /*33010*/  BRA `(.L_x_3070) ;  /* 0xfffffd2000507947 */ /* 0x000fec000383ffff */
.L_x_2706:
[----:B------:R-:W-:Y:S01]  /*33020*/  BSSY B1, `(.L_x_3071) ;  /* 0x0000008000017945 */ /* 0x000fe20003800000 */
[----:B0---4-:R-:W-:Y:S01]  /*33030*/  IMAD.MOV.U32 R13, RZ, RZ, R118 ;  /* 0x000000ffff0d7224 */ /* 0x011fe200078e0076 */
[----:B------:R-:W-:Y:S01]  /*33040*/  MOV R15, 0xffffffff ;  /* 0xffffffff000f7802 */ /* 0x000fe20000000f00 */
[----:B------:R-:W-:Y:S02]  /*33050*/  IMAD.MOV.U32 R12, RZ, RZ, 0x2 ;  /* 0x00000002ff0c7424 */ /* 0x000fe400078e00ff */
[----:B------:R-:W-:-:S07]  /*33060*/  IMAD.MOV.U32 R11, RZ, RZ, 0x181f ;  /* 0x0000181fff0b7424 */ /* 0x000fce00078e00ff */
[----:B-123--:R-:W-:Y:S05]  /*33070*/  WARPSYNC.COLLECTIVE R15, `(.L_x_3072) ;  /* 0x000000000f087348 */ /* 0x00efea0003c00000 */
[----:B------:R0:W4:Y:S02]  /*33080*/  SHFL.IDX P6, R14, R13, R12, R11 ;  /* 0x0000000c0d0e7389 */ /* 0x00012400000c000b */
[----:B01234-:R-:W-:Y:S01]  /*33090*/  ENDCOLLECTIVE ;  /* 0x000000000000791b */ /* 0x01ffe20003800000 */
.L_x_3072:
[----:B------:R-:W-:Y:S05]  /*330a0*/  BSYNC B1 ;  /* 0x0000000000017941 */ /* 0x000fea0003800000 */
.L_x_3071:
        /* <DEDUP_REMOVED lines=8> */
.L_x_3073:
[----:B------:R-:W-:Y:S01]  /*33130*/  IMAD.MOV.U32 R119, RZ, RZ, R14 ;  /* 0x000000ffff777224 */ /* 0x000fe200078e000e */
[----:B------:R-:W-:Y:S06]  /*33140*/  BRA `(.L_x_3074) ;  /* 0xfffffd2c009c7947 */ /* 0x000fec000383ffff */
.L_x_2730:
[----:B0-----:R0:W1:Y:S02]  /*33150*/  SYNCS.PHASECHK.TRANS64.TRYWAIT P6, [R88+URZ+0x38890], R89 ;  /* 0x03889059580075a7 */ /* 0x00106400080c017f */
[----:B-1----:R-:W-:Y:S05]  /*33160*/  @!P6 NANOSLEEP.SYNCS 0x989680 ;  /* 0x009896800000e95d */ /* 0x002fea0003900000 */
[----:B------:R-:W1:Y:S02]  /*33170*/  @!P6 SYNCS.PHASECHK.TRANS64 P6, [R88+URZ+0x38890], R89 ;  /* 0x038890595800e5a7 */ /* 0x000e6400080c007f */
[----:B-1----:R-:W-:Y:S05]  /*33180*/  @!P6 BRA `(.L_x_2730) ;  /* 0xfffffffc00f0e947 */ /* 0x002fea000383ffff */
[----:B------:R-:W-:Y:S05]  /*33190*/  BRA `(.L_x_3075) ;  /* 0xfffffd4800207947 */ /* 0x000fea000383ffff */
.L_x_2731:
        /* <DEDUP_REMOVED lines=8> */
.L_x_3077:
[----:B------:R-:W-:Y:S05]  /*33220*/  BSYNC B1 ;  /* 0x0000000000017941 */ /* 0x000fea0003800000 */
.L_x_3076:
[----:B------:R-:W-:Y:S01]  /*33230*/  MOV R13, R119 ;  /* 0x00000077000d7202 */ /* 0x000fe20000000f00 */
[----:B------:R-:W-:Y:S02]  /*33240*/  IMAD.MOV.U32 R12, RZ, RZ, RZ ;  /* 0x000000ffff0c7224 */ /* 0x000fe400078e00ff */
[----:B------:R-:W-:Y:S02]  /*33250*/  IMAD.MOV.U32 R11, RZ, RZ, 0x181f ;  /* 0x0000181fff0b7424 */ /* 0x000fe400078e00ff */
[----:B------:R-:W-:Y:S02]  /*33260*/  IMAD.MOV.U32 R15, RZ, RZ, -0x1 ;  /* 0xffffffffff0f7424 */ /* 0x000fe400078e00ff */
[----:B------:R-:W-:-:S07]  /*33270*/  IMAD.MOV.U32 R121, RZ, RZ, R14 ;  /* 0x000000ffff797224 */ /* 0x000fce00078e000e */
[----:B------:R-:W-:Y:S05]  /*33280*/  WARPSYNC.COLLECTIVE R15, `(.L_x_3078) ;  /* 0x000000000f087348 */ /* 0x000fea0003c00000 */
[----:B------:R0:W1:Y:S02]  /*33290*/  SHFL.IDX P6, R14, R13, R12, R11 ;  /* 0x0000000c0d0e7389 */ /* 0x00006400000c000b */
[----:B01----:R-:W-:Y:S01]  /*332a0*/  ENDCOLLECTIVE ;  /* 0x000000000000791b */ /* 0x003fe20003800000 */
.L_x_3078:
[----:B------:R-:W-:Y:S01]  /*332b0*/  MOV R11, R14 ;  /* 0x0000000e000b7202 */ /* 0x000fe20000000f00 */
[----:B------:R-:W-:Y:S06]  /*332c0*/  BRA `(.L_x_3079) ;  /* 0xfffffd4400f07947 */ /* 0x000fec000383ffff */
.L_x_2740:
[----:B------:R-:W-:Y:S01]  /*332d0*/  BSSY B1, `(.L_x_3080) ;  /* 0x0000008000017945 */ /* 0x000fe20003800000 */
[----:B---34-:R-:W-:Y:S01]  /*332e0*/  IMAD.MOV.U32 R13, RZ, RZ, R118 ;  /* 0x000000ffff0d7224 */ /* 0x018fe200078e0076 */
[----:B------:R-:W-:Y:S01]  /*332f0*/  MOV R15, 0xffffffff ;  /* 0xffffffff000f7802 */ /* 0x000fe20000000f00 */
[----:B------:R-:W-:Y:S02]  /*33300*/  IMAD.MOV.U32 R12, RZ, RZ, 0x1 ;  /* 0x00000001ff0c7424 */ /* 0x000fe400078e00ff */
[----:B------:R-:W-:-:S07]  /*33310*/  IMAD.MOV.U32 R11, RZ, RZ, 0x181f ;  /* 0x0000181fff0b7424 */ /* 0x000fce00078e00ff */
[----:B012---:R-:W-:Y:S05]  /*33320*/  WARPSYNC.COLLECTIVE R15, `(.L_x_3081) ;  /* 0x000000000f087348 */ /* 0x007fea0003c00000 */
[----:B------:R3:W4:Y:S02]  /*33330*/  SHFL.IDX P6, R14, R13, R12, R11 ;  /* 0x0000000c0d0e7389 */ /* 0x00072400000c000b */
[----:B01234-:R-:W-:Y:S01]  /*33340*/  ENDCOLLECTIVE ;  /* 0x000000000000791b */ /* 0x01ffe20003800000 */
.L_x_3081:
[----:B------:R-:W-:Y:S05]  /*33350*/  BSYNC B1 ;  /* 0x0000000000017941 */ /* 0x000fea0003800000 */
.L_x_3080:
        /* <DEDUP_REMOVED lines=8> */
.L_x_3082:
[----:B------:R-:W-:Y:S01]  /*333e0*/  IMAD.MOV.U32 R11, RZ, RZ, R14 ;  /* 0x000000ffff0b7224 */ /* 0x000fe200078e000e */
[----:B------:R-:W-:Y:S06]  /*333f0*/  BRA `(.L_x_3083) ;  /* 0xfffffd5400b07947 */ /* 0x000fec000383ffff */
.L_x_2749:
[----:B------:R-:W-:Y:S01]  /*33400*/  BSSY B1, `(.L_x_3084) ;  /* 0x0000008000017945 */ /* 0x000fe20003800000 */
[----:B0--3--:R-:W-:Y:S01]  /*33410*/  IMAD.MOV.U32 R13, RZ, RZ, R118 ;  /* 0x000000ffff0d7224 */ /* 0x009fe200078e0076 */
[----:B------:R-:W-:Y:S01]  /*33420*/  MOV R12, 0x2 ;  /* 0x00000002000c7802 */ /* 0x000fe20000000f00 */
[----:B------:R-:W-:Y:S02]  /*33430*/  IMAD.MOV.U32 R11, RZ, RZ, 0x181f ;  /* 0x0000181fff0b7424 */ /* 0x000fe400078e00ff */
[----:B------:R-:W-:-:S07]  /*33440*/  IMAD.MOV.U32 R15, RZ, RZ, -0x1 ;  /* 0xffffffffff0f7424 */ /* 0x000fce00078e00ff */
[----:B-12-4-:R-:W-:Y:S05]  /*33450*/  WARPSYNC.COLLECTIVE R15, `(.L_x_3085) ;  /* 0x000000000f087348 */ /* 0x016fea0003c00000 */
[----:B------:R0:W3:Y:S02]  /*33460*/  SHFL.IDX P6, R14, R13, R12, R11 ;  /* 0x0000000c0d0e7389 */ /* 0x0000e400000c000b */
[----:B01234-:R-:W-:Y:S01]  /*33470*/  ENDCOLLECTIVE ;  /* 0x000000000000791b */ /* 0x01ffe20003800000 */
.L_x_3085:
[----:B------:R-:W-:Y:S05]  /*33480*/  BSYNC B1 ;  /* 0x0000000000017941 */ /* 0x000fea0003800000 */
.L_x_3084:
        /* <DEDUP_REMOVED lines=8> */
.L_x_3086:
[----:B------:R-:W-:Y:S01]  /*33510*/  MOV R119, R14 ;  /* 0x0000000e00777202 */ /* 0x000fe20000000f00 */
[----:B------:R-:W-:Y:S06]  /*33520*/  BRA `(.L_x_3087) ;  /* 0xfffffd64007c7947 */ /* 0x000fec000383ffff */
.L_x_2758:
[----:B0-----:R0:W1:Y:S02]  /*33530*/  SYNCS.PHASECHK.TRANS64.TRYWAIT P3, [R88+URZ+0x38890], R89 ;  /* 0x03889059580075a7 */ /* 0x001064000806017f */
[----:B-1----:R-:W-:Y:S05]  /*33540*/  @!P3 NANOSLEEP.SYNCS 0x989680 ;  /* 0x009896800000b95d */ /* 0x002fea0003900000 */
[----:B------:R-:W1:Y:S02]  /*33550*/  @!P3 SYNCS.PHASECHK.TRANS64 P3, [R88+URZ+0x38890], R89 ;  /* 0x038890595800b5a7 */ /* 0x000e64000806007f */
[----:B-1----:R-:W-:Y:S05]  /*33560*/  @!P3 BRA `(.L_x_2758) ;  /* 0xfffffffc00f0b947 */ /* 0x002fea000383ffff */
[----:B------:R-:W-:Y:S05]  /*33570*/  BRA `(.L_x_3088) ;  /* 0xfffffd7400987947 */ /* 0x000fea000383ffff */
.L_x_2759:
        /* <DEDUP_REMOVED lines=8> */
.L_x_3090:
[----:B------:R-:W-:Y:S05]  /*33600*/  BSYNC B1 ;  /* 0x0000000000017941 */ /* 0x000fea0003800000 */
.L_x_3089:
        /* <DEDUP_REMOVED lines=8> */
.L_x_3091:
[----:B------:R-:W-:Y:S01]  /*33690*/  IMAD.MOV.U32 R11, RZ, RZ, R14 ;  /* 0x000000ffff0b7224 */ /* 0x000fe200078e000e */
[----:B------:R-:W-:Y:S06]  /*336a0*/  BRA `(.L_x_3092) ;  /* 0xfffffd7400b47947 */ /* 0x000fec000383ffff */
.L_x_2762:
        /* <DEDUP_REMOVED lines=8> */
.L_x_3094:
[----:B------:R-:W-:Y:S05]  /*33730*/  BSYNC B1 ;  /* 0x0000000000017941 */ /* 0x000fea0003800000 */
.L_x_3093:
        /* <DEDUP_REMOVED lines=8> */
.L_x_3095:
[----:B------:R-:W-:Y:S01]  /*337c0*/  MOV R11, R14 ;  /* 0x0000000e000b7202 */ /* 0x000fe20000000f00 */
[----:B------:R-:W-:Y:S06]  /*337d0*/  BRA `(.L_x_3096) ;  /* 0xfffffd7400d87947 */ /* 0x000fec000383ffff */
.L_x_2765:
[----:B------:R-:W-:Y:S01]  /*337e0*/  BSSY B1, `(.L_x_3097) ;  /* 0x0000008000017945 */ /* 0x000fe20003800000 */
[----:B0---4-:R-:W-:Y:S01]  /*337f0*/  IMAD.MOV.U32 R13, RZ, RZ, R35 ;  /* 0x000000ffff0d7224 */ /* 0x011fe200078e0023 */
[----:B------:R-:W-:Y:S01]  /*33800*/  MOV R15, 0xffffffff ;  /* 0xffffffff000f7802 */ /* 0x000fe20000000f00 */
[----:B------:R-:W-:Y:S02]  /*33810*/  IMAD.MOV.U32 R12, RZ, RZ, 0x2 ;  /* 0x00000002ff0c7424 */ /* 0x000fe400078e00ff */
[----:B---3--:R-:W-:-:S07]  /*33820*/  IMAD.MOV.U32 R11, RZ, RZ, 0x181f ;  /* 0x0000181fff0b7424 */ /* 0x008fce00078e00ff */
[----:B-12---:R-:W-:Y:S05]  /*33830*/  WARPSYNC.COLLECTIVE R15, `(.L_x_3098) ;  /* 0x000000000f087348 */ /* 0x006fea0003c00000 */
[----:B------:R0:W3:Y:S02]  /*33840*/  SHFL.IDX P6, R14, R13, R12, R11 ;  /* 0x0000000c0d0e7389 */ /* 0x0000e400000c000b */
[----:B0123--:R-:W-:Y:S01]  /*33850*/  ENDCOLLECTIVE ;  /* 0x000000000000791b */ /* 0x00ffe20003800000 */
.L_x_3098:
[----:B------:R-:W-:Y:S05]  /*33860*/  BSYNC B1 ;  /* 0x0000000000017941 */ /* 0x000fea0003800000 */
.L_x_3097:
        /* <DEDUP_REMOVED lines=8> */
.L_x_3099:
[----:B------:R-:W-:Y:S01]  /*338f0*/  IMAD.MOV.U32 R34, RZ, RZ, R14 ;  /* 0x000000ffff227224 */ /* 0x000fe200078e000e */
[----:B------:R-:W-:Y:S06]  /*33900*/  BRA `(.L_x_3100) ;  /* 0xfffffd7800007947 */ /* 0x000fec000383ffff */
.L_x_2769:
[----:B------:R0:W0:Y:S02]  /*33910*/  SYNCS.PHASECHK.TRANS64.TRYWAIT P0, [R88+URZ+0x388b0], R89 ;  /* 0x0388b059580075a7 */ /* 0x000024000800017f */
[----:B0-----:R-:W-:Y:S05]  /*33920*/  @!P0 NANOSLEEP.SYNCS 0x989680 ;  /* 0x009896800000895d */ /* 0x001fea0003900000 */
[----:B------:R-:W0:Y:S02]  /*33930*/  @!P0 SYNCS.PHASECHK.TRANS64 P0, [R88+URZ+0x388b0], R89 ;  /* 0x0388b059580085a7 */ /* 0x000e24000800007f */
[----:B0-----:R-:W-:Y:S05]  /*33940*/  @!P0 BRA `(.L_x_2769) ;  /* 0xfffffffc00f08947 */ /* 0x001fea000383ffff */
[----:B------:R-:W-:Y:S05]  /*33950*/  BRA `(.L_x_3101) ;  /* 0xfffffd7800a07947 */ /* 0x000fea000383ffff */
.L_x_2791:
        /* <DEDUP_REMOVED lines=8> */
.L_x_3103:
[----:B------:R-:W-:Y:S05]  /*339e0*/  BSYNC B1 ;  /* 0x0000000000017941 */ /* 0x000fea0003800000 */
.L_x_3102:
        /* <DEDUP_REMOVED lines=8> */
.L_x_3104:
[----:B------:R-:W-:Y:S01]  /*33a70*/  IMAD.MOV.U32 R13, RZ, RZ, R31 ;  /* 0x000000ffff0d7224 */ /* 0x000fe200078e001f */
[----:B------:R-:W-:-:S07]  /*33a80*/  MOV R6, R14 ;  /* 0x0000000e00067202 */ /* 0x000fce0000000f00 */
[----:B------:R-:W-:Y:S05]  /*33a90*/  WARPSYNC.COLLECTIVE R15, `(.L_x_3105) ;  /* 0x000000000f087348 */ /* 0x000fea0003c00000 */
[----:B------:R0:W1:Y:S02]  /*33aa0*/  SHFL.IDX P6, R14, R13, R12, R11 ;  /* 0x0000000c0d0e7389 */ /* 0x00006400000c000b */
[----:B01----:R-:W-:Y:S01]  /*33ab0*/  ENDCOLLECTIVE ;  /* 0x000000000000791b */ /* 0x003fe20003800000 */
.L_x_3105:
[----:B------:R-:W-:Y:S02]  /*33ac0*/  IMAD.MOV.U32 R13, RZ, RZ, R30 ;  /* 0x000000ffff0d7224 */ /* 0x000fe400078e001e */
[----:B------:R-:W-:-:S07]  /*33ad0*/  IMAD.MOV.U32 R9, RZ, RZ, R14 ;  /* 0x000000ffff097224 */ /* 0x000fce00078e000e */
[----:B------:R-:W-:Y:S05]  /*33ae0*/  WARPSYNC.COLLECTIVE R15, `(.L_x_3106) ;  /* 0x000000000f087348 */ /* 0x000fea0003c00000 */
[----:B------:R0:W1:Y:S02]  /*33af0*/  SHFL.IDX P6, R14, R13, R12, R11 ;  /* 0x0000000c0d0e7389 */ /* 0x00006400000c000b */
[----:B01----:R-:W-:Y:S01]  /*33b00*/  ENDCOLLECTIVE ;  /* 0x000000000000791b */ /* 0x003fe20003800000 */
.L_x_3106:
[----:B------:R-:W-:Y:S01]  /*33b10*/  MOV R8, R14 ;  /* 0x0000000e00087202 */ /* 0x000fe20000000f00 */
[----:B------:R-:W-:Y:S06]  /*33b20*/  BRA `(.L_x_3107) ;  /* 0xfffffd8c00f07947 */ /* 0x000fec000383ffff */
.L_x_2794:
[----:B------:R-:W-:Y:S01]  /*33b30*/  BSSY B1, `(.L_x_3108) ;  /* 0x0000008000017945 */ /* 0x000fe20003800000 */
[----:B------:R-:W-:Y:S01]  /*33b40*/  IMAD.MOV.U32 R13, RZ, RZ, R33 ;  /* 0x000000ffff0d7224 */ /* 0x000fe200078e0021 */
[----:B------:R-:W-:Y:S01]  /*33b50*/  MOV R15, 0xffffffff ;  /* 0xffffffff000f7802 */ /* 0x000fe20000000f00 */
[----:B------:R-:W-:Y:S02]  /*33b60*/  IMAD.MOV.U32 R12, RZ, RZ, 0x1 ;  /* 0x00000001ff0c7424 */ /* 0x000fe400078e00ff */
[----:B------:R-:W-:-:S07]  /*33b70*/  IMAD.MOV.U32 R11, RZ, RZ, 0x181f ;  /* 0x0000181fff0b7424 */ /* 0x000fce00078e00ff */
[----:B0--34-:R-:W-:Y:S05]  /*33b80*/  WARPSYNC.COLLECTIVE R15, `(.L_x_3109) ;  /* 0x000000000f087348 */ /* 0x019fea0003c00000 */
[----:B------:R1:W2:Y:S02]  /*33b90*/  SHFL.IDX P6, R14, R13, R12, R11 ;  /* 0x0000000c0d0e7389 */ /* 0x0002a400000c000b */
[----:B01234-:R-:W-:Y:S01]  /*33ba0*/  ENDCOLLECTIVE ;  /* 0x000000000000791b */ /* 0x01ffe20003800000 */
.L_x_3109:
[----:B------:R-:W-:Y:S05]  /*33bb0*/  BSYNC B1 ;  /* 0x0000000000017941 */ /* 0x000fea0003800000 */
.L_x_3108:
        /* <DEDUP_REMOVED lines=8> */
.L_x_3110:
[----:B------:R-:W-:Y:S02]  /*33c40*/  IMAD.MOV.U32 R13, RZ, RZ, R31 ;  /* 0x000000ffff0d7224 */ /* 0x000fe400078e001f */
[----:B------:R-:W-:-:S07]  /*33c50*/  IMAD.MOV.U32 R6, RZ, RZ, R14 ;  /* 0x000000ffff067224 */ /* 0x000fce00078e000e */
[----:B------:R-:W-:Y:S05]  /*33c60*/  WARPSYNC.COLLECTIVE R15, `(.L_x_3111) ;  /* 0x000000000f087348 */ /* 0x000fea0003c00000 */
[----:B------:R0:W1:Y:S02]  /*33c70*/  SHFL.IDX P6, R14, R13, R12, R11 ;  /* 0x0000000c0d0e7389 */ /* 0x00006400000c000b */
[----:B01----:R-:W-:Y:S01]  /*33c80*/  ENDCOLLECTIVE ;  /* 0x000000000000791b */ /* 0x003fe20003800000 */
.L_x_3111:
[----:B------:R-:W-:Y:S01]  /*33c90*/  IMAD.MOV.U32 R13, RZ, RZ, R30 ;  /* 0x000000ffff0d7224 */ /* 0x000fe200078e001e */
[----:B------:R-:W-:-:S07]  /*33ca0*/  MOV R9, R14 ;  /* 0x0000000e00097202 */ /* 0x000fce0000000f00 */
[----:B------:R-:W-:Y:S05]  /*33cb0*/  WARPSYNC.COLLECTIVE R15, `(.L_x_3112) ;  /* 0x000000000f087348 */ /* 0x000fea0003c00000 */
[----:B------:R0:W1:Y:S02]  /*33cc0*/  SHFL.IDX P6, R14, R13, R12, R11 ;  /* 0x0000000c0d0e7389 */ /* 0x00006400000c000b */
[----:B01----:R-:W-:Y:S01]  /*33cd0*/  ENDCOLLECTIVE ;  /* 0x000000000000791b */ /* 0x003fe20003800000 */
.L_x_3112:
[----:B------:R-:W-:Y:S01]  /*33ce0*/  IMAD.MOV.U32 R8, RZ, RZ, R14 ;  /* 0x000000ffff087224 */ /* 0x000fe200078e000e */
[----:B------:R-:W-:Y:S06]  /*33cf0*/  BRA `(.L_x_3113) ;  /* 0xfffffd9400087947 */ /* 0x000fec000383ffff */
.L_x_2797:
[----:B------:R-:W-:Y:S01]  /*33d00*/  BSSY B1, `(.L_x_3114) ;  /* 0x0000008000017945 */ /* 0x000fe20003800000 */
[----:B------:R-:W-:Y:S01]  /*33d10*/  IMAD.MOV.U32 R13, RZ, RZ, R33 ;  /* 0x000000ffff0d7224 */ /* 0x000fe200078e0021 */
[----:B------:R-:W-:Y:S01]  /*33d20*/  MOV R12, 0x2 ;  /* 0x00000002000c7802 */ /* 0x000fe20000000f00 */
[----:B------:R-:W-:Y:S02]  /*33d30*/  IMAD.MOV.U32 R11, RZ, RZ, 0x181f ;  /* 0x0000181fff0b7424 */ /* 0x000fe400078e00ff */
[----:B------:R-:W-:-:S07]  /*33d40*/  IMAD.MOV.U32 R15, RZ, RZ, -0x1 ;  /* 0xffffffffff0f7424 */ /* 0x000fce00078e00ff */
[----:B-1-34-:R-:W-:Y:S05]  /*33d50*/  WARPSYNC.COLLECTIVE R15, `(.L_x_3115) ;  /* 0x000000000f087348 */ /* 0x01afea0003c00000 */
[----:B------:R0:W2:Y:S02]  /*33d60*/  SHFL.IDX P6, R14, R13, R12, R11 ;  /* 0x0000000c0d0e7389 */ /* 0x0000a400000c000b */
[----:B01234-:R-:W-:Y:S01]  /*33d70*/  ENDCOLLECTIVE ;  /* 0x000000000000791b */ /* 0x01ffe20003800000 */
.L_x_3115:
[----:B------:R-:W-:Y:S05]  /*33d80*/  BSYNC B1 ;  /* 0x0000000000017941 */ /* 0x000fea0003800000 */
.L_x_3114:
        /* <DEDUP_REMOVED lines=8> */
.L_x_3116:
[----:B------:R-:W-:Y:S01]  /*33e10*/  IMAD.MOV.U32 R13, RZ, RZ, R31 ;  /* 0x000000ffff0d7224 */ /* 0x000fe200078e001f */
[----:B------:R-:W-:-:S07]  /*33e20*/  MOV R6, R14 ;  /* 0x0000000e00067202 */ /* 0x000fce0000000f00 */
[----:B------:R-:W-:Y:S05]  /*33e30*/  WARPSYNC.COLLECTIVE R15, `(.L_x_3117) ;  /* 0x000000000f087348 */ /* 0x000fea0003c00000 */
[----:B------:R0:W1:Y:S02]  /*33e40*/  SHFL.IDX P6, R14, R13, R12, R11 ;  /* 0x0000000c0d0e7389 */ /* 0x00006400000c000b */
[----:B01----:R-:W-:Y:S01]  /*33e50*/  ENDCOLLECTIVE ;  /* 0x000000000000791b */ /* 0x003fe20003800000 */
.L_x_3117:
[----:B------:R-:W-:Y:S02]  /*33e60*/  IMAD.MOV.U32 R13, RZ, RZ, R30 ;  /* 0x000000ffff0d7224 */ /* 0x000fe400078e001e */
[----:B------:R-:W-:-:S07]  /*33e70*/  IMAD.MOV.U32 R9, RZ, RZ, R14 ;  /* 0x000000ffff097224 */ /* 0x000fce00078e000e */
[----:B------:R-:W-:Y:S05]  /*33e80*/  WARPSYNC.COLLECTIVE R15, `(.L_x_3118) ;  /* 0x000000000f087348 */ /* 0x000fea0003c00000 */
[----:B------:R0:W1:Y:S02]  /*33e90*/  SHFL.IDX P6, R14, R13, R12, R11 ;  /* 0x0000000c0d0e7389 */ /* 0x00006400000c000b */
[----:B01----:R-:W-:Y:S01]  /*33ea0*/  ENDCOLLECTIVE ;  /* 0x000000000000791b */ /* 0x003fe20003800000 */
.L_x_3118:
[----:B------:R-:W-:Y:S01]  /*33eb0*/  MOV R8, R14 ;  /* 0x0000000e00087202 */ /* 0x000fe20000000f00 */
[----:B------:R-:W-:Y:S06]  /*33ec0*/  BRA `(.L_x_3119) ;  /* 0xfffffd9800047947 */ /* 0x000fec000383ffff */
.L_x_2800:
[----:B------:R-:W-:Y:S01]  /*33ed0*/  BSSY B1, `(.L_x_3120) ;  /* 0x0000008000017945 */ /* 0x000fe20003800000 */
[----:B------:R-:W-:Y:S01]  /*33ee0*/  IMAD.MOV.U32 R13, RZ, RZ, R33 ;  /* 0x000000ffff0d7224 */ /* 0x000fe200078e0021 */
[----:B------:R-:W-:Y:S01]  /*33ef0*/  MOV R15, 0xffffffff ;  /* 0xffffffff000f7802 */ /* 0x000fe20000000f00 */
[----:B------:R-:W-:Y:S02]  /*33f00*/  IMAD.MOV.U32 R12, RZ, RZ, 0x3 ;  /* 0x00000003ff0c7424 */ /* 0x000fe400078e00ff */
[----:B------:R-:W-:-:S07]  /*33f10*/  IMAD.MOV.U32 R11, RZ, RZ, 0x181f ;  /* 0x0000181fff0b7424 */ /* 0x000fce00078e00ff */
[----:B-1-34-:R-:W-:Y:S05]  /*33f20*/  WARPSYNC.COLLECTIVE R15, `(.L_x_3121) ;  /* 0x000000000f087348 */ /* 0x01afea0003c00000 */
[----:B------:R0:W2:Y:S02]  /*33f30*/  SHFL.IDX P6, R14, R13, R12, R11 ;  /* 0x0000000c0d0e7389 */ /* 0x0000a400000c000b */
[----:B01234-:R-:W-:Y:S01]  /*33f40*/  ENDCOLLECTIVE ;  /* 0x000000000000791b */ /* 0x01ffe20003800000 */
.L_x_3121:
[----:B------:R-:W-:Y:S05]  /*33f50*/  BSYNC B1 ;  /* 0x0000000000017941 */ /* 0x000fea0003800000 */
.L_x_3120:
        /* <DEDUP_REMOVED lines=8> */
.L_x_3122:
[----:B------:R-:W-:Y:S02]  /*33fe0*/  IMAD.MOV.U32 R13, RZ, RZ, R31 ;  /* 0x000000ffff0d7224 */ /* 0x000fe400078e001f */
[----:B------:R-:W-:-:S07]  /*33ff0*/  IMAD.MOV.U32 R80, RZ, RZ, R14 ;  /* 0x000000ffff507224 */ /* 0x000fce00078e000e */
[----:B------:R-:W-:Y:S05]  /*34000*/  WARPSYNC.COLLECTIVE R15, `(.L_x_3123) ;  /* 0x000000000f087348 */ /* 0x000fea0003c00000 */
[----:B------:R0:W1:Y:S02]  /*34010*/  SHFL.IDX P6, R14, R13, R12, R11 ;  /* 0x0000000c0d0e7389 */ /* 0x00006400000c000b */
[----:B01----:R-:W-:Y:S01]  /*34020*/  ENDCOLLECTIVE ;  /* 0x000000000000791b */ /* 0x003fe20003800000 */
.L_x_3123:
[----:B------:R-:W-:Y:S01]  /*34030*/  IMAD.MOV.U32 R13, RZ, RZ, R30 ;  /* 0x000000ffff0d7224 */ /* 0x000fe200078e001e */
[----:B------:R-:W-:-:S07]  /*34040*/  MOV R79, R14 ;  /* 0x0000000e004f7202 */ /* 0x000fce0000000f00 */
[----:B------:R-:W-:Y:S05]  /*34050*/  WARPSYNC.COLLECTIVE R15, `(.L_x_3124) ;  /* 0x000000000f087348 */ /* 0x000fea0003c00000 */
[----:B------:R0:W1:Y:S02]  /*34060*/  SHFL.IDX P6, R14, R13, R12, R11 ;  /* 0x0000000c0d0e7389 */ /* 0x00006400000c000b */
[----:B01----:R-:W-:Y:S01]  /*34070*/  ENDCOLLECTIVE ;  /* 0x000000000000791b */ /* 0x003fe20003800000 */
.L_x_3124:
[----:B------:R-:W-:Y:S01]  /*34080*/  IMAD.MOV.U32 R12, RZ, RZ, R14 ;  /* 0x000000ffff0c7224 */ /* 0x000fe200078e000e */
[----:B------:R-:W-:Y:S06]  /*34090*/  BRA `(.L_x_3125) ;  /* 0xfffffd9c00087947 */ /* 0x000fec000383ffff */
.L_x_2804:
[----:B0-----:R0:W1:Y:S02]  /*340a0*/  SYNCS.PHASECHK.TRANS64.TRYWAIT P0, [R23+URZ+0x38800], R0 ;  /* 0x03880000170075a7 */ /* 0x001064000800017f */
[----:B-1----:R-:W-:Y:S05]  /*340b0*/  @!P0 NANOSLEEP.SYNCS 0x989680 ;  /* 0x009896800000895d */ /* 0x002fea0003900000 */
[----:B------:R-:W1:Y:S02]  /*340c0*/  @!P0 SYNCS.PHASECHK.TRANS64 P0, [R23+URZ+0x38800], R0 ;  /* 0x03880000170085a7 */ /* 0x000e64000800007f */
[----:B-1----:R-:W-:Y:S05]  /*340d0*/  @!P0 BRA `(.L_x_2804) ;  /* 0xfffffffc00f08947 */ /* 0x002fea000383ffff */
[----:B------:R-:W-:Y:S05]  /*340e0*/  BRA `(.L_x_3126) ;  /* 0xfffffda000047947 */ /* 0x000fea000383ffff */
.L_x_2836:
        /* <DEDUP_REMOVED lines=8> */
.L_x_3128:
[----:B------:R-:W-:Y:S05]  /*34170*/  BSYNC B1 ;  /* 0x0000000000017941 */ /* 0x000fea0003800000 */
.L_x_3127:
        /* <DEDUP_REMOVED lines=8> */
.L_x_3129:
[----:B------:R-:W-:Y:S01]  /*34200*/  IMAD.MOV.U32 R13, RZ, RZ, R20 ;  /* 0x000000ffff0d7224 */ /* 0x000fe200078e0014 */
[----:B------:R-:W-:-:S07]  /*34210*/  MOV R6, R14 ;  /* 0x0000000e00067202 */ /* 0x000fce0000000f00 */
[----:B------:R-:W-:Y:S05]  /*34220*/  WARPSYNC.COLLECTIVE R15, `(.L_x_3130) ;  /* 0x000000000f087348 */ /* 0x000fea0003c00000 */
[----:B------:R0:W1:Y:S02]  /*34230*/  SHFL.IDX P6, R14, R13, R12, R11 ;  /* 0x0000000c0d0e7389 */ /* 0x00006400000c000b */
[----:B01----:R-:W-:Y:S01]  /*34240*/  ENDCOLLECTIVE ;  /* 0x000000000000791b */ /* 0x003fe20003800000 */
.L_x_3130:
[----:B------:R-:W-:Y:S02]  /*34250*/  IMAD.MOV.U32 R13, RZ, RZ, R3 ;  /* 0x000000ffff0d7224 */ /* 0x000fe400078e0003 */
[----:B------:R-:W-:-:S07]  /*34260*/  IMAD.MOV.U32 R9, RZ, RZ, R14 ;  /* 0x000000ffff097224 */ /* 0x000fce00078e000e */
[----:B------:R-:W-:Y:S05]  /*34270*/  WARPSYNC.COLLECTIVE R15, `(.L_x_3131) ;  /* 0x000000000f087348 */ /* 0x000fea0003c00000 */
[----:B------:R0:W1:Y:S02]  /*34280*/  SHFL.IDX P6, R14, R13, R12, R11 ;  /* 0x0000000c0d0e7389 */ /* 0x00006400000c000b */
[----:B01----:R-:W-:Y:S01]  /*34290*/  ENDCOLLECTIVE ;  /* 0x000000000000791b */ /* 0x003fe20003800000 */
.L_x_3131:
[----:B------:R-:W-:Y:S05]  /*342a0*/  BRA `(.L_x_3132) ;  /* 0xfffffdd0004c7947 */ /* 0x000fea000383ffff */
.L_x_2839:
        /* <DEDUP_REMOVED lines=8> */
.L_x_3134:
[----:B------:R-:W-:Y:S05]  /*34330*/  BSYNC B1 ;  /* 0x0000000000017941 */ /* 0x000fea0003800000 */
.L_x_3133:
[----:B------:R-:W-:Y:S01]  /*34340*/  IMAD.MOV.U32 R13, RZ, RZ, R21 ;  /* 0x000000ffff0d7224 */ /* 0x000fe200078e0015 */
[----:B------:R-:W-:Y:S01]  /*34350*/  MOV R15, 0xffffffff ;  /* 0xffffffff000f7802 */ /* 0x000fe20000000f00 */
[----:B------:R-:W-:Y:S01]  /*34360*/  IMAD.MOV.U32 R12, RZ, RZ, 0x1 ;  /* 0x00000001ff0c7424 */ /* 0x000fe200078e00ff */
[----:B------:R-:W-:Y:S01]  /*34370*/  MOV R7, R14 ;  /* 0x0000000e00077202 */ /* 0x000fe20000000f00 */
[----:B------:R-:W-:-:S07]  /*34380*/  IMAD.MOV.U32 R11, RZ, RZ, 0x181f ;  /* 0x0000181fff0b7424 */ /* 0x000fce00078e00ff */
[----:B------:R-:W-:Y:S05]  /*34390*/  WARPSYNC.COLLECTIVE R15, `(.L_x_3135) ;  /* 0x000000000f087348 */ /* 0x000fea0003c00000 */
[----:B------:R0:W1:Y:S02]  /*343a0*/  SHFL.IDX P6, R14, R13, R12, R11 ;  /* 0x0000000c0d0e7389 */ /* 0x00006400000c000b */
[----:B01----:R-:W-:Y:S01]  /*343b0*/  ENDCOLLECTIVE ;  /* 0x000000000000791b */ /* 0x003fe20003800000 */
.L_x_3135:
[----:B------:R-:W-:Y:S02]  /*343c0*/  IMAD.MOV.U32 R13, RZ, RZ, R20 ;  /* 0x000000ffff0d7224 */ /* 0x000fe400078e0014 */
[----:B------:R-:W-:-:S07]  /*343d0*/  IMAD.MOV.U32 R6, RZ, RZ, R14 ;  /* 0x000000ffff067224 */ /* 0x000fce00078e000e */
[----:B------:R-:W-:Y:S05]  /*343e0*/  WARPSYNC.COLLECTIVE R15, `(.L_x_3136) ;  /* 0x000000000f087348 */ /* 0x000fea0003c00000 */
[----:B------:R0:W1:Y:S02]  /*343f0*/  SHFL.IDX P6, R14, R13, R12, R11 ;  /* 0x0000000c0d0e7389 */ /* 0x00006400000c000b */
[----:B01----:R-:W-:Y:S01]  /*34400*/  ENDCOLLECTIVE ;  /* 0x000000000000791b */ /* 0x003fe20003800000 */
.L_x_3136:
[----:B------:R-:W-:Y:S01]  /*34410*/  MOV R13, R3 ;  /* 0x00000003000d7202 */ /* 0x000fe20000000f00 */
[----:B------:R-:W-:-:S07]  /*34420*/  IMAD.MOV.U32 R9, RZ, RZ, R14 ;  /* 0x000000ffff097224 */ /* 0x000fce00078e000e */
[----:B------:R-:W-:Y:S05]  /*34430*/  WARPSYNC.COLLECTIVE R15, `(.L_x_3137) ;  /* 0x000000000f087348 */ /* 0x000fea0003c00000 */
[----:B------:R0:W1:Y:S02]  /*34440*/  SHFL.IDX P6, R14, R13, R12, R11 ;  /* 0x0000000c0d0e7389 */ /* 0x00006400000c000b */
[----:B01----:R-:W-:Y:S01]  /*34450*/  ENDCOLLECTIVE ;  /* 0x000000000000791b */ /* 0x003fe20003800000 */
.L_x_3137:
[----:B------:R-:W-:Y:S05]  /*34460*/  BRA `(.L_x_3138) ;  /* 0xfffffdd4001c7947 */ /* 0x000fea000383ffff */
.L_x_2842:
[----:B------:R-:W-:Y:S01]  /*34470*/  BSSY B1, `(.L_x_3139) ;  /* 0x0000008000017945 */ /* 0x000fe20003800000 */
[----:B------:R-:W-:Y:S01]  /*34480*/  IMAD.MOV.U32 R13, RZ, RZ, R72 ;  /* 0x000000ffff0d7224 */ /* 0x000fe200078e0048 */
[----:B------:R-:W-:Y:S01]  /*34490*/  MOV R15, 0xffffffff ;  /* 0xffffffff000f7802 */ /* 0x000fe20000000f00 */
[----:B------:R-:W-:Y:S02]  /*344a0*/  IMAD.MOV.U32 R12, RZ, RZ, 0x2 ;  /* 0x00000002ff0c7424 */ /* 0x000fe400078e00ff */
[----:B------:R-:W-:-:S07]  /*344b0*/  IMAD.MOV.U32 R11, RZ, RZ, 0x181f ;  /* 0x0000181fff0b7424 */ /* 0x000fce00078e00ff */
[----:B-1--4-:R-:W-:Y:S05]  /*344c0*/  WARPSYNC.COLLECTIVE R15, `(.L_x_3140) ;  /* 0x000000000f087348 */ /* 0x012fea0003c00000 */
[----:B------:R0:W2:Y:S02]  /*344d0*/  SHFL.IDX P6, R14, R13, R12, R11 ;  /* 0x0000000c0d0e7389 */ /* 0x0000a400000c000b */
[----:B012-4-:R-:W-:Y:S01]  /*344e0*/  ENDCOLLECTIVE ;  /* 0x000000000000791b */ /* 0x017fe20003800000 */
.L_x_3140:
[----:B------:R-:W-:Y:S05]  /*344f0*/  BSYNC B1 ;  /* 0x0000000000017941 */ /* 0x000fea0003800000 */
.L_x_3139:
        /* <DEDUP_REMOVED lines=8> */
.L_x_3141:
[----:B------:R-:W-:Y:S02]  /*34580*/  IMAD.MOV.U32 R13, RZ, RZ, R20 ;  /* 0x000000ffff0d7224 */ /* 0x000fe400078e0014 */
[----:B------:R-:W-:-:S07]  /*34590*/  IMAD.MOV.U32 R6, RZ, RZ, R14 ;  /* 0x000000ffff067224 */ /* 0x000fce00078e000e */
[----:B------:R-:W-:Y:S05]  /*345a0*/  WARPSYNC.COLLECTIVE R15, `(.L_x_3142) ;  /* 0x000000000f087348 */ /* 0x000fea0003c00000 */
[----:B------:R0:W1:Y:S02]  /*345b0*/  SHFL.IDX P6, R14, R13, R12, R11 ;  /* 0x0000000c0d0e7389 */ /* 0x00006400000c000b */
[----:B01----:R-:W-:Y:S01]  /*345c0*/  ENDCOLLECTIVE ;  /* 0x000000000000791b */ /* 0x003fe20003800000 */
.L_x_3142:
[----:B------:R-:W-:Y:S01]  /*345d0*/  IMAD.MOV.U32 R13, RZ, RZ, R3 ;  /* 0x000000ffff0d7224 */ /* 0x000fe200078e0003 */
[----:B------:R-:W-:-:S07]  /*345e0*/  MOV R9, R14 ;  /* 0x0000000e00097202 */ /* 0x000fce0000000f00 */
[----:B------:R-:W-:Y:S05]  /*345f0*/  WARPSYNC.COLLECTIVE R15, `(.L_x_3143) ;  /* 0x000000000f087348 */ /* 0x000fea0003c00000 */
[----:B------:R0:W1:Y:S02]  /*34600*/  SHFL.IDX P6, R14, R13, R12, R11 ;  /* 0x0000000c0d0e7389 */ /* 0x00006400000c000b */
[----:B01----:R-:W-:Y:S01]  /*34610*/  ENDCOLLECTIVE ;  /* 0x000000000000791b */ /* 0x003fe20003800000 */
.L_x_3143:
[----:B------:R-:W-:Y:S01]  /*34620*/  IMAD.MOV.U32 R8, RZ, RZ, R14 ;  /* 0x000000ffff087224 */ /* 0x000fe200078e000e */
[----:B------:R-:W-:Y:S06]  /*34630*/  BRA `(.L_x_3144) ;  /* 0xfffffdd400bc7947 */ /* 0x000fec000383ffff */
.L_x_2845:
[----:B------:R-:W-:Y:S01]  /*34640*/  BSSY B1, `(.L_x_3145) ;  /* 0x0000008000017945 */ /* 0x000fe20003800000 */
[----:B------:R-:W-:Y:S01]  /*34650*/  IMAD.MOV.U32 R13, RZ, RZ, R72 ;  /* 0x000000ffff0d7224 */ /* 0x000fe200078e0048 */
[----:B------:R-:W-:Y:S01]  /*34660*/  MOV R12, 0x3 ;  /* 0x00000003000c7802 */ /* 0x000fe20000000f00 */
[----:B------:R-:W-:Y:S02]  /*34670*/  IMAD.MOV.U32 R11, RZ, RZ, 0x181f ;  /* 0x0000181fff0b7424 */ /* 0x000fe400078e00ff */
[----:B------:R-:W-:-:S07]  /*34680*/  IMAD.MOV.U32 R15, RZ, RZ, -0x1 ;  /* 0xffffffffff0f7424 */ /* 0x000fce00078e00ff */
[----:B-1--4-:R-:W-:Y:S05]  /*34690*/  WARPSYNC.COLLECTIVE R15, `(.L_x_3146) ;  /* 0x000000000f087348 */ /* 0x012fea0003c00000 */
[----:B------:R0:W2:Y:S02]  /*346a0*/  SHFL.IDX P6, R14, R13, R12, R11 ;  /* 0x0000000c0d0e7389 */ /* 0x0000a400000c000b */
[----:B012-4-:R-:W-:Y:S01]  /*346b0*/  ENDCOLLECTIVE ;  /* 0x000000000000791b */ /* 0x017fe20003800000 */
.L_x_3146:
[----:B------:R-:W-:Y:S05]  /*346c0*/  BSYNC B1 ;  /* 0x0000000000017941 */ /* 0x000fea0003800000 */
.L_x_3145:
        /* <DEDUP_REMOVED lines=8> */
.L_x_3147:
[----:B------:R-:W-:Y:S01]  /*34750*/  IMAD.MOV.U32 R13, RZ, RZ, R20 ;  /* 0x000000ffff0d7224 */ /* 0x000fe200078e0014 */
[----:B------:R-:W-:-:S07]  /*34760*/  MOV R78, R14 ;  /* 0x0000000e004e7202 */ /* 0x000fce0000000f00 */
[----:B------:R-:W-:Y:S05]  /*34770*/  WARPSYNC.COLLECTIVE R15, `(.L_x_3148) ;  /* 0x000000000f087348 */ /* 0x000fea0003c00000 */
[----:B------:R0:W1:Y:S02]  /*34780*/  SHFL.IDX P6, R14, R13, R12, R11 ;  /* 0x0000000c0d0e7389 */ /* 0x00006400000c000b */
[----:B01----:R-:W-:Y:S01]  /*34790*/  ENDCOLLECTIVE ;  /* 0x000000000000791b */ /* 0x003fe20003800000 */
.L_x_3148:
[----:B------:R-:W-:Y:S02]  /*347a0*/  IMAD.MOV.U32 R13, RZ, RZ, R3 ;  /* 0x000000ffff0d7224 */ /* 0x000fe400078e0003 */
[----:B------:R-:W-:-:S07]  /*347b0*/  IMAD.MOV.U32 R21, RZ, RZ, R14 ;  /* 0x000000ffff157224 */ /* 0x000fce00078e000e */
[----:B------:R-:W-:Y:S05]  /*347c0*/  WARPSYNC.COLLECTIVE R15, `(.L_x_3149) ;  /* 0x000000000f087348 */ /* 0x000fea0003c00000 */
[----:B------:R0:W1:Y:S02]  /*347d0*/  SHFL.IDX P6, R14, R13, R12, R11 ;  /* 0x0000000c0d0e7389 */ /* 0x00006400000c000b */
[----:B01----:R-:W-:Y:S01]  /*347e0*/  ENDCOLLECTIVE ;  /* 0x000000000000791b */ /* 0x003fe20003800000 */
.L_x_3149:
[----:B------:R-:W-:Y:S01]  /*347f0*/  MOV R3, R14 ;  /* 0x0000000e00037202 */ /* 0x000fe20000000f00 */
[----:B------:R-:W-:Y:S06]  /*34800*/  BRA `(.L_x_3150) ;  /* 0xfffffdd800647947 */ /* 0x000fec000383ffff */
.L_x_2849:
[----:B----4-:R4:W0:Y:S02]  /*34810*/  SYNCS.PHASECHK.TRANS64.TRYWAIT P0, [R23+URZ+0x38800], R0 ;  /* 0x03880000170075a7 */ /* 0x010824000800017f */
[----:B0-----:R-:W-:Y:S05]  /*34820*/  @!P0 NANOSLEEP.SYNCS 0x989680 ;  /* 0x009896800000895d */ /* 0x001fea0003900000 */
[----:B------:R-:W0:Y:S02]  /*34830*/  @!P0 SYNCS.PHASECHK.TRANS64 P0, [R23+URZ+0x38800], R0 ;  /* 0x03880000170085a7 */ /* 0x000e24000800007f */
[----:B0-----:R-:W-:Y:S05]  /*34840*/  @!P0 BRA `(.L_x_2849) ;  /* 0xfffffffc00f08947 */ /* 0x001fea000383ffff */
[----:B------:R-:W-:Y:S05]  /*34850*/  BRA `(.L_x_3151) ;  /* 0xfffffddc000c7947 */ /* 0x000fea000383ffff */
.L_x_2867:
[----:B--2---:R2:W4:Y:S02]  /*34860*/  SYNCS.PHASECHK.TRANS64.TRYWAIT P1, [R0+URZ+0x38830], R3 ;  /* 0x03883003000075a7 */ /* 0x004524000802017f */
[----:B----4-:R-:W-:Y:S05]  /*34870*/  @!P1 NANOSLEEP.SYNCS 0x989680 ;  /* 0x009896800000995d */ /* 0x010fea0003900000 */
[----:B------:R-:W4:Y:S02]  /*34880*/  @!P1 SYNCS.PHASECHK.TRANS64 P1, [R0+URZ+0x38830], R3 ;  /* 0x03883003000095a7 */ /* 0x000f24000802007f */
[----:B----4-:R-:W-:Y:S05]  /*34890*/  @!P1 BRA `(.L_x_2867) ;  /* 0xfffffffc00f09947 */ /* 0x010fea000383ffff */
[----:B------:R-:W-:Y:S05]  /*348a0*/  BRA `(.L_x_2866) ;  /* 0xfffffe1400647947 */ /* 0x000fea000383ffff */
.L_x_2875:
[----:B-1----:R1:W2:Y:S02]  /*348b0*/  SYNCS.PHASECHK.TRANS64.TRYWAIT P1, [R9+URZ+0x38830], R4 ;  /* 0x03883004090075a7 */ /* 0x0022a4000802017f */
[----:B--2---:R-:W-:Y:S05]  /*348c0*/  @!P1 NANOSLEEP.SYNCS 0x989680 ;  /* 0x009896800000995d */ /* 0x004fea0003900000 */
[----:B------:R-:W2:Y:S02]  /*348d0*/  @!P1 SYNCS.PHASECHK.TRANS64 P1, [R9+URZ+0x38830], R4 ;  /* 0x03883004090095a7 */ /* 0x000ea4000802007f */
[----:B--2---:R-:W-:Y:S05]  /*348e0*/  @!P1 BRA `(.L_x_2875) ;  /* 0xfffffffc00f09947 */ /* 0x004fea000383ffff */
[----:B------:R-:W-:Y:S05]  /*348f0*/  BRA `(.L_x_2874) ;  /* 0xfffffe6400047947 */ /* 0x000fea000383ffff */
.L_x_2880:
[----:B-1----:R1:W2:Y:S02]  /*34900*/  SYNCS.PHASECHK.TRANS64.TRYWAIT P1, [R7+URZ+0x38850], R0 ;  /* 0x03885000070075a7 */ /* 0x0022a4000802017f */
[----:B--2---:R-:W-:Y:S05]  /*34910*/  @!P1 NANOSLEEP.SYNCS 0x989680 ;  /* 0x009896800000995d */ /* 0x004fea0003900000 */
[----:B------:R-:W2:Y:S02]  /*34920*/  @!P1 SYNCS.PHASECHK.TRANS64 P1, [R7+URZ+0x38850], R0 ;  /* 0x03885000070095a7 */ /* 0x000ea4000802007f */
[----:B--2---:R-:W-:Y:S05]  /*34930*/  @!P1 BRA `(.L_x_2880) ;  /* 0xfffffffc00f09947 */ /* 0x004fea000383ffff */
[----:B------:R-:W-:Y:S05]  /*34940*/  BRA `(.L_x_2879) ;  /* 0xfffffe9800c07947 */ /* 0x000fea000383ffff */
.L_x_2890:
[----:B-1----:R1:W2:Y:S02]  /*34950*/  SYNCS.PHASECHK.TRANS64.TRYWAIT P1, [R4+URZ+0x38830], R5 ;  /* 0x03883005040075a7 */ /* 0x0022a4000802017f */
[----:B--2---:R-:W-:Y:S05]  /*34960*/  @!P1 NANOSLEEP.SYNCS 0x989680 ;  /* 0x009896800000995d */ /* 0x004fea0003900000 */
[----:B------:R-:W2:Y:S02]  /*34970*/  @!P1 SYNCS.PHASECHK.TRANS64 P1, [R4+URZ+0x38830], R5 ;  /* 0x03883005040095a7 */ /* 0x000ea4000802007f */
[----:B--2---:R-:W-:Y:S05]  /*34980*/  @!P1 BRA `(.L_x_2890) ;  /* 0xfffffffc00f09947 */ /* 0x004fea000383ffff */
[----:B------:R-:W-:Y:S05]  /*34990*/  BRA `(.L_x_2889) ;  /* 0xfffffeb8001c7947 */ /* 0x000fea000383ffff */
.L_x_2895:
[----:B-1----:R1:W2:Y:S02]  /*349a0*/  SYNCS.PHASECHK.TRANS64.TRYWAIT P1, [R6+URZ+0x38850], R0 ;  /* 0x03885000060075a7 */ /* 0x0022a4000802017f */
[----:B--2---:R-:W-:Y:S05]  /*349b0*/  @!P1 NANOSLEEP.SYNCS 0x989680 ;  /* 0x009896800000995d */ /* 0x004fea0003900000 */
[----:B------:R-:W2:Y:S02]  /*349c0*/  @!P1 SYNCS.PHASECHK.TRANS64 P1, [R6+URZ+0x38850], R0 ;  /* 0x03885000060095a7 */ /* 0x000ea4000802007f */
[----:B--2---:R-:W-:Y:S05]  /*349d0*/  @!P1 BRA `(.L_x_2895) ;  /* 0xfffffffc00f09947 */ /* 0x004fea000383ffff */
[----:B------:R-:W-:Y:S05]  /*349e0*/  BRA `(.L_x_2894) ;  /* 0xfffffeec00d87947 */ /* 0x000fea000383ffff */
.L_x_2903:
[----:B-1----:R1:W2:Y:S02]  /*349f0*/  SYNCS.PHASECHK.TRANS64.TRYWAIT P1, [R10+URZ+0x38850], R0 ;  /* 0x038850000a0075a7 */ /* 0x0022a4000802017f */
[----:B--2---:R-:W-:Y:S05]  /*34a00*/  @!P1 NANOSLEEP.SYNCS 0x989680 ;  /* 0x009896800000995d */ /* 0x004fea0003900000 */
[----:B------:R-:W2:Y:S02]  /*34a10*/  @!P1 SYNCS.PHASECHK.TRANS64 P1, [R10+URZ+0x38850], R0 ;  /* 0x038850000a0095a7 */ /* 0x000ea4000802007f */
[----:B--2---:R-:W-:Y:S05]  /*34a20*/  @!P1 BRA `(.L_x_2903) ;  /* 0xfffffffc00f09947 */ /* 0x004fea000383ffff */
[----:B------:R-:W-:Y:S05]  /*34a30*/  BRA `(.L_x_2902) ;  /* 0xffffff0c004c7947 */ /* 0x000fea000383ffff */
.L_x_2945:
[----:B------:R-:W0:Y:S01]  /*34a40*/  S2R R10, SR_TID.X ;  /* 0x00000000000a7919 */ /* 0x000e220000002100 */
[----:B------:R-:W-:Y:S01]  /*34a50*/  BSSY B1, `(.L_x_3152) ;  /* 0x000000a000017945 */ /* 0x000fe20003800000 */
[----:B------:R-:W-:Y:S01]  /*34a60*/  IMAD.MOV.U32 R12, RZ, RZ, RZ ;  /* 0x000000ffff0c7224 */ /* 0x000fe200078e00ff */
[----:B------:R-:W-:Y:S01]  /*34a70*/  MOV R15, 0xffffffff ;  /* 0xffffffff000f7802 */ /* 0x000fe20000000f00 */
[----:B-1----:R-:W-:Y:S01]  /*34a80*/  IMAD.MOV.U32 R11, RZ, RZ, 0x1f ;  /* 0x0000001fff0b7424 */ /* 0x002fe200078e00ff */
[----:B0-----:R-:W-:-:S04]  /*34a90*/  SHF.R.U32.HI R10, RZ, 0x5, R10 ;  /* 0x00000005ff0a7819 */ /* 0x001fc8000001160a */
[----:B------:R-:W-:-:S05]  /*34aa0*/  LOP3.LUT R10, R10, 0x3, RZ, 0xc0, !PT ;  /* 0x000000030a0a7812 */ /* 0x000fca00078ec0ff */
[----:B------:R-:W-:-:S07]  /*34ab0*/  IMAD.MOV.U32 R13, RZ, RZ, R10 ;  /* 0x000000ffff0d7224 */ /* 0x000fce00078e000a */
[----:B------:R-:W-:Y:S05]  /*34ac0*/  WARPSYNC.COLLECTIVE R15, `(.L_x_3153) ;  /* 0x000000000f087348 */ /* 0x000fea0003c00000 */
[----:B------:R0:W1:Y:S02]  /*34ad0*/  SHFL.IDX P6, R14, R13, R12, R11 ;  /* 0x0000000c0d0e7389 */ /* 0x00006400000c000b */
[----:B01----:R-:W-:Y:S01]  /*34ae0*/  ENDCOLLECTIVE ;  /* 0x000000000000791b */ /* 0x003fe20003800000 */
.L_x_3153:
[----:B------:R-:W-:Y:S05]  /*34af0*/  BSYNC B1 ;  /* 0x0000000000017941 */ /* 0x000fea0003800000 */
.L_x_3152:
[----:B------:R-:W-:Y:S05]  /*34b00*/  BRA `(.L_x_3154) ;  /* 0xffffff7800f87947 */ /* 0x000fea000383ffff */
.L_x_2947:
[----:B------:R-:W-:Y:S01]  /*34b10*/  BSSY B1, `(.L_x_3155) ;  /* 0x0000006000017945 */ /* 0x000fe20003800000 */
[----:B------:R-:W-:-:S07]  /*34b20*/  IMAD.MOV.U32 R15, RZ, RZ, -0x1 ;  /* 0xffffffffff0f7424 */ /* 0x000fce00078e00ff */
[----:B01----:R-:W-:Y:S05]  /*34b30*/  WARPSYNC.COLLECTIVE R15, `(.L_x_3156) ;  /* 0x000000000f0c7348 */ /* 0x003fea0003c00000 */
[----:B------:R-:W-:Y:S02]  /*34b40*/  ELECT P6, UR62, PT ;  /* 0x00000000003e782f */ /* 0x000fe400038c0000 */
[----:B------:R-:W-:Y:S01]  /*34b50*/  MOV R14, UR62 ;  /* 0x0000003e000e7c02 */ /* 0x000fe20008000f00 */
[----:B01----:R-:W-:Y:S10]  /*34b60*/  ENDCOLLECTIVE ;  /* 0x000000000000791b */ /* 0x003ff40003800000 */
.L_x_3156:
[----:B------:R-:W-:Y:S05]  /*34b70*/  BSYNC B1 ;  /* 0x0000000000017941 */ /* 0x000fea0003800000 */
.L_x_3155:
[----:B------:R-:W-:Y:S05]  /*34b80*/  BRA `(.L_x_2946) ;  /* 0xffffff7800f07947 */ /* 0x000fea000383ffff */
.L_x_2949:
[----:B0-----:R0:W2:Y:S02]  /*34b90*/  SYNCS.PHASECHK.TRANS64.TRYWAIT P0, [R16+URZ+0x38820], R7 ;  /* 0x03882007100075a7 */ /* 0x0010a4000800017f */
[----:B--2---:R-:W-:Y:S05]  /*34ba0*/  @!P0 NANOSLEEP.SYNCS 0x989680 ;  /* 0x009896800000895d */ /* 0x004fea0003900000 */
[----:B------:R-:W2:Y:S02]  /*34bb0*/  @!P0 SYNCS.PHASECHK.TRANS64 P0, [R16+URZ+0x38820], R7 ;  /* 0x03882007100085a7 */ /* 0x000ea4000800007f */
[----:B--2---:R-:W-:Y:S05]  /*34bc0*/  @!P0 BRA `(.L_x_2949) ;  /* 0xfffffffc00f08947 */ /* 0x004fea000383ffff */
[----:B------:R-:W-:Y:S05]  /*34bd0*/  BRA `(.L_x_3157) ;  /* 0xffffff7c00007947 */ /* 0x000fea000383ffff */
.L_x_2953:
[----:B-1----:R1:W2:Y:S02]  /*34be0*/  SYNCS.PHASECHK.TRANS64.TRYWAIT P0, [R11+URZ+0x388a0], R10 ;  /* 0x0388a00a0b0075a7 */ /* 0x0022a4000800017f */
[----:B--2---:R-:W-:Y:S05]  /*34bf0*/  @!P0 NANOSLEEP.SYNCS 0x989680 ;  /* 0x009896800000895d */ /* 0x004fea0003900000 */
[----:B------:R-:W2:Y:S02]  /*34c00*/  @!P0 SYNCS.PHASECHK.TRANS64 P0, [R11+URZ+0x388a0], R10 ;  /* 0x0388a00a0b0085a7 */ /* 0x000ea4000800007f */
[----:B--2---:R-:W-:Y:S05]  /*34c10*/  @!P0 BRA `(.L_x_2953) ;  /* 0xfffffffc00f08947 */ /* 0x004fea000383ffff */
[----:B------:R-:W-:Y:S05]  /*34c20*/  BRA `(.L_x_3158) ;  /* 0xffffff7c00187947 */ /* 0x000fea000383ffff */
.L_x_2961:
[----:B0-----:R0:W2:Y:S02]  /*34c30*/  SYNCS.PHASECHK.TRANS64.TRYWAIT P0, [R11+URZ+0x388c0], R10 ;  /* 0x0388c00a0b0075a7 */ /* 0x0010a4000800017f */
[----:B--2---:R-:W-:Y:S05]  /*34c40*/  @!P0 NANOSLEEP.SYNCS 0x989680 ;  /* 0x009896800000895d */ /* 0x004fea0003900000 */
[----:B------:R-:W2:Y:S02]  /*34c50*/  @!P0 SYNCS.PHASECHK.TRANS64 P0, [R11+URZ+0x388c0], R10 ;  /* 0x0388c00a0b0085a7 */ /* 0x000ea4000800007f */
[----:B--2---:R-:W-:Y:S05]  /*34c60*/  @!P0 BRA `(.L_x_2961) ;  /* 0xfffffffc00f08947 */ /* 0x004fea000383ffff */
[----:B------:R-:W-:Y:S05]  /*34c70*/  BRA `(.L_x_3159) ;  /* 0xffffff8000547947 */ /* 0x000fea000383ffff */
.L_x_2971:
[----:B-1----:R1:W2:Y:S02]  /*34c80*/  SYNCS.PHASECHK.TRANS64.TRYWAIT P1, [R10+URZ+0x388a0], R9 ;  /* 0x0388a0090a0075a7 */ /* 0x0022a4000802017f */
[----:B--2---:R-:W-:Y:S05]  /*34c90*/  @!P1 NANOSLEEP.SYNCS 0x989680 ;  /* 0x009896800000995d */ /* 0x004fea0003900000 */
[----:B------:R-:W2:Y:S02]  /*34ca0*/  @!P1 SYNCS.PHASECHK.TRANS64 P1, [R10+URZ+0x388a0], R9 ;  /* 0x0388a0090a0095a7 */ /* 0x000ea4000802007f */
[----:B--2---:R-:W-:Y:S05]  /*34cb0*/  @!P1 BRA `(.L_x_2971) ;  /* 0xfffffffc00f09947 */ /* 0x004fea000383ffff */
[----:B------:R-:W-:Y:S05]  /*34cc0*/  BRA `(.L_x_3160) ;  /* 0xffffff8400c87947 */ /* 0x000fea000383ffff */
.L_x_2979:
[----:B0-----:R0:W2:Y:S02]  /*34cd0*/  SYNCS.PHASECHK.TRANS64.TRYWAIT P1, [R10+URZ+0x388c0], R9 ;  /* 0x0388c0090a0075a7 */ /* 0x0010a4000802017f */
[----:B--2---:R-:W-:Y:S05]  /*34ce0*/  @!P1 NANOSLEEP.SYNCS 0x989680 ;  /* 0x009896800000995d */ /* 0x004fea0003900000 */
[----:B------:R-:W2:Y:S02]  /*34cf0*/  @!P1 SYNCS.PHASECHK.TRANS64 P1, [R10+URZ+0x388c0], R9 ;  /* 0x0388c0090a0095a7 */ /* 0x000ea4000802007f */
[----:B--2---:R-:W-:Y:S05]  /*34d00*/  @!P1 BRA `(.L_x_2979) ;  /* 0xfffffffc00f09947 */ /* 0x004fea000383ffff */
[----:B------:R-:W-:Y:S05]  /*34d10*/  BRA `(.L_x_3161) ;  /* 0xffffff8c00007947 */ /* 0x000fea000383ffff */
.L_x_2997:
        /* <DEDUP_REMOVED lines=11> */
.L_x_3163:
[----:B------:R-:W-:Y:S05]  /*34dd0*/  BSYNC B0 ;  /* 0x0000000000007941 */ /* 0x000fea0003800000 */
.L_x_3162:
[----:B------:R-:W-:Y:S05]  /*34de0*/  BRA `(.L_x_3164) ;  /* 0xffffff9c00307947 */ /* 0x000fea000383ffff */
.L_x_3000:
[----:B0-----:R0:W1:Y:S02]  /*34df0*/  SYNCS.PHASECHK.TRANS64.TRYWAIT P0, [R5+URZ+0x38840], R2 ;  /* 0x03884002050075a7 */ /* 0x001064000800017f */
[----:B-1----:R-:W-:Y:S05]  /*34e00*/  @!P0 NANOSLEEP.SYNCS 0x989680 ;  /* 0x009896800000895d */ /* 0x002fea0003900000 */
[----:B------:R-:W1:Y:S02]  /*34e10*/  @!P0 SYNCS.PHASECHK.TRANS64 P0, [R5+URZ+0x38840], R2 ;  /* 0x03884002050085a7 */ /* 0x000e64000800007f */
[----:B-1----:R-:W-:Y:S05]  /*34e20*/  @!P0 BRA `(.L_x_3000) ;  /* 0xfffffffc00f08947 */ /* 0x002fea000383ffff */
[----:B------:R-:W-:Y:S05]  /*34e30*/  BRA `(.L_x_3165) ;  /* 0xffffff9c00807947 */ /* 0x000fea000383ffff */
.L_x_3001:
        /* <DEDUP_REMOVED lines=8> */
.L_x_3167:
[----:B------:R-:W-:Y:S05]  /*34ec0*/  BSYNC B0 ;  /* 0x0000000000007941 */ /* 0x000fea0003800000 */
.L_x_3166:
[----:B------:R-:W-:Y:S01]  /*34ed0*/  IMAD.MOV.U32 R13, RZ, RZ, R0 ;  /* 0x000000ffff0d7224 */ /* 0x000fe200078e0000 */
[----:B------:R-:W-:Y:S01]  /*34ee0*/  MOV R12, RZ ;  /* 0x000000ff000c7202 */ /* 0x000fe20000000f00 */
[----:B------:R-:W-:Y:S01]  /*34ef0*/  IMAD.MOV.U32 R11, RZ, RZ, 0x181f ;  /* 0x0000181fff0b7424 */ /* 0x000fe200078e00ff */
[C---:B------:R-:W-:Y:S01]  /*34f00*/  LOP3.LUT P5, RZ, R18.reuse, 0x10, RZ, 0xc0, !PT ;  /* 0x0000001012ff7812 */ /* 0x040fe200078ac0ff */
[----:B------:R-:W-:Y:S01]  /*34f10*/  IMAD.MOV.U32 R15, RZ, RZ, -0x1 ;  /* 0xffffffffff0f7424 */ /* 0x000fe200078e00ff */
[C---:B------:R-:W-:Y:S01]  /*34f20*/  LOP3.LUT P4, RZ, R18.reuse, 0x8, RZ, 0xc0, !PT ;  /* 0x0000000812ff7812 */ /* 0x040fe2000788c0ff */
[----:B------:R-:W-:Y:S01]  /*34f30*/  IMAD.MOV.U32 R2, RZ, RZ, R14 ;  /* 0x000000ffff027224 */ /* 0x000fe200078e000e */
[----:B------:R-:W-:Y:S01]  /*34f40*/  LOP3.LUT P3, RZ, R18, 0x4, RZ, 0xc0, !PT ;  /* 0x0000000412ff7812 */ /* 0x000fe2000786c0ff */
[----:B------:R-:W-:-:S12]  /*34f50*/  @P0 IMAD R9, R7, 0x2, R16 ;  /* 0x0000000207090824 */ /* 0x000fd800078e0210 */
[----:B------:R-:W-:Y:S05]  /*34f60*/  WARPSYNC.COLLECTIVE R15, `(.L_x_3168) ;  /* 0x000000000f087348 */ /* 0x000fea0003c00000 */
[----:B------:R0:W1:Y:S02]  /*34f70*/  SHFL.IDX P6, R14, R13, R12, R11 ;  /* 0x0000000c0d0e7389 */ /* 0x00006400000c000b */
[----:B01----:R-:W-:Y:S01]  /*34f80*/  ENDCOLLECTIVE ;  /* 0x000000000000791b */ /* 0x003fe20003800000 */
.L_x_3168:
[----:B------:R-:W-:Y:S01]  /*34f90*/  LOP3.LUT P2, RZ, R18, 0x2, RZ, 0xc0, !PT ;  /* 0x0000000212ff7812 */ /* 0x000fe2000784c0ff */
[----:B------:R-:W-:Y:S02]  /*34fa0*/  IMAD.MOV.U32 R13, RZ, RZ, R6 ;  /* 0x000000ffff0d7224 */ /* 0x000fe400078e0006 */
[----:B------:R-:W-:Y:S02]  /*34fb0*/  IMAD.MOV.U32 R12, RZ, RZ, 0x1 ;  /* 0x00000001ff0c7424 */ /* 0x000fe400078e00ff */
[----:B------:R-:W-:-:S08]  /*34fc0*/  IMAD.MOV.U32 R3, RZ, RZ, R14 ;  /* 0x000000ffff037224 */ /* 0x000fd000078e000e */
[----:B------:R-:W-:Y:S05]  /*34fd0*/  WARPSYNC.COLLECTIVE R15, `(.L_x_3169) ;  /* 0x000000000f087348 */ /* 0x000fea0003c00000 */
[----:B------:R0:W1:Y:S02]  /*34fe0*/  SHFL.IDX P6, R14, R13, R12, R11 ;  /* 0x0000000c0d0e7389 */ /* 0x00006400000c000b */
[----:B01----:R-:W-:Y:S01]  /*34ff0*/  ENDCOLLECTIVE ;  /* 0x000000000000791b */ /* 0x003fe20003800000 */
.L_x_3169:
[----:B------:R-:W-:-:S04]  /*35000*/  @P0 LEA R3, P1, R34, R3, 0x1 ;  /* 0x0000000322030211 */ /* 0x000fc800078208ff */
[----:B------:R-:W-:-:S04]  /*35010*/  @P0 IADD3.X R2, RZ, R2, RZ, P1, !PT ;  /* 0x00000002ff020210 */ /* 0x000fc80000ffe4ff */
        /* <DEDUP_REMOVED lines=12> */
.L_x_3170:
[----:B------:R-:W-:Y:S01]  /*350e0*/  @!PT LDS RZ, [RZ] ;  /* 0x00000000fffff984 */ /* 0x000fe20000000800 */
[----:B------:R-:W-:Y:S01]  /*350f0*/  @!PT LDS RZ, [RZ] ;  /* 0x00000000fffff984 */ /* 0x000fe20000000800 */
[----:B------:R-:W-:Y:S01]  /*35100*/  @!PT LDS RZ, [RZ] ;  /* 0x00000000fffff984 */ /* 0x000fe20000000800 */
[----:B------:R-:W-:Y:S04]  /*35110*/  @P0 LDGSTS.E.BYPASS.LTC128B.128 [R9+0x26c00], desc[UR60][R2.64+0x80], !P4 ;  /* 0x26c0008002090fae */ /* 0x000fe8000e101d7c */
[----:B------:R-:W-:Y:S04]  /*35120*/  @P0 LDGSTS.E.BYPASS.LTC128B.128 [R9+0x29400], desc[UR60][R2.64+0x100], !P3 ;  /* 0x2940010002090fae */ /* 0x000fe8000d901d7c */
[----:B------:R0:W-:Y:S01]  /*35130*/  @P0 LDGSTS.E.BYPASS.LTC128B.128 [R9+0x2bc00], desc[UR60][R2.64+0x180], !P2 ;  /* 0x2bc0018002090fae */ /* 0x0001e2000d101d7c */
[----:B------:R-:W-:Y:S01]  /*35140*/  ISETP.GE.AND P0, PT, R4, 0x11, PT ;  /* 0x000000110400780c */ /* 0x000fe20003f06270 */
[----:B------:R-:W-:-:S02]  /*35150*/  IMAD.MOV.U32 R13, RZ, RZ, R6 ;  /* 0x000000ffff0d7224 */ /* 0x000fc400078e0006 */
[----:B------:R-:W-:Y:S02]  /*35160*/  IMAD.MOV.U32 R12, RZ, RZ, 0x2 ;  /* 0x00000002ff0c7424 */ /* 0x000fe400078e00ff */
[----:B0-----:R-:W-:-:S08]  /*35170*/  IMAD.MOV.U32 R2, RZ, RZ, R14 ;  /* 0x000000ffff027224 */ /* 0x001fd000078e000e */
[----:B------:R-:W-:Y:S05]  /*35180*/  WARPSYNC.COLLECTIVE R15, `(.L_x_3171) ;  /* 0x000000000f087348 */ /* 0x000fea0003c00000 */
[----:B------:R0:W1:Y:S02]  /*35190*/  SHFL.IDX P6, R14, R13, R12, R11 ;  /* 0x0000000c0d0e7389 */ /* 0x00006400000c000b */
[----:B01----:R-:W-:Y:S01]  /*351a0*/  ENDCOLLECTIVE ;  /* 0x000000000000791b */ /* 0x003fe20003800000 */
.L_x_3171:
[----:B------:R-:W-:Y:S02]  /*351b0*/  @P0 LEA R21, R7, R16, 0x1 ;  /* 0x0000001007150211 */ /* 0x000fe400078e08ff */
[----:B------:R-:W-:-:S05]  /*351c0*/  @P0 LEA R2, P1, R34, R2, 0x1 ;  /* 0x0000000222020211 */ /* 0x000fca00078208ff */
[----:B------:R-:W-:-:S05]  /*351d0*/  @P0 IMAD.X R3, RZ, RZ, R8, P1 ;  /* 0x000000ffff030224 */ /* 0x000fca00008e0608 */
        /* <DEDUP_REMOVED lines=13> */
.L_x_3172:
[----:B------:R-:W-:Y:S01]  /*352b0*/  @P0 IMAD R9, R7, 0x2, R16 ;  /* 0x0000000207090824 */ /* 0x000fe200078e0210 */
[----:B------:R-:W-:Y:S01]  /*352c0*/  MOV R13, R6 ;  /* 0x00000006000d7202 */ /* 0x000fe20000000f00 */
[----:B------:R-:W-:Y:S02]  /*352d0*/  IMAD.MOV.U32 R12, RZ, RZ, 0x3 ;  /* 0x00000003ff0c7424 */ /* 0x000fe400078e00ff */
[----:B------:R-:W-:-:S07]  /*352e0*/  IMAD.MOV.U32 R2, RZ, RZ, R14 ;  /* 0x000000ffff027224 */ /* 0x000fce00078e000e */
[----:B------:R-:W-:Y:S05]  /*352f0*/  WARPSYNC.COLLECTIVE R15, `(.L_x_3173) ;  /* 0x000000000f087348 */ /* 0x000fea0003c00000 */
[----:B------:R0:W1:Y:S02]  /*35300*/  SHFL.IDX P6, R14, R13, R12, R11 ;  /* 0x0000000c0d0e7389 */ /* 0x00006400000c000b */
[----:B01----:R-:W-:Y:S01]  /*35310*/  ENDCOLLECTIVE ;  /* 0x000000000000791b */ /* 0x003fe20003800000 */
.L_x_3173:
        /* <DEDUP_REMOVED lines=15> */
.L_x_3174:
[----:B------:R-:W-:Y:S02]  /*35410*/  @P0 IMAD R21, R7, 0x2, R16 ;  /* 0x0000000207150824 */ /* 0x000fe400078e0210 */
[----:B------:R-:W-:Y:S01]  /*35420*/  IMAD.MOV.U32 R13, RZ, RZ, R6 ;  /* 0x000000ffff0d7224 */ /* 0x000fe200078e0006 */
[----:B------:R-:W-:Y:S02]  /*35430*/  MOV R12, 0x4 ;  /* 0x00000004000c7802 */ /* 0x000fe40000000f00 */
[----:B------:R-:W-:-:S07]  /*35440*/  MOV R2, R14 ;  /* 0x0000000e00027202 */ /* 0x000fce0000000f00 */
[----:B------:R-:W-:Y:S05]  /*35450*/  WARPSYNC.COLLECTIVE R15, `(.L_x_3175) ;  /* 0x000000000f087348 */ /* 0x000fea0003c00000 */
[----:B------:R0:W1:Y:S02]  /*35460*/  SHFL.IDX P6, R14, R13, R12, R11 ;  /* 0x0000000c0d0e7389 */ /* 0x00006400000c000b */
[----:B01----:R-:W-:Y:S01]  /*35470*/  ENDCOLLECTIVE ;  /* 0x000000000000791b */ /* 0x003fe20003800000 */
.L_x_3175:
        /* <DEDUP_REMOVED lines=14> */
.L_x_3176:
[----:B------:R-:W-:Y:S01]  /*35560*/  IMAD.MOV.U32 R0, RZ, RZ, R14 ;  /* 0x000000ffff007224 */ /* 0x000fe200078e000e */
[----:B------:R-:W-:Y:S06]  /*35570*/  BRA `(.L_x_3177) ;  /* 0xffffff9800dc7947 */ /* 0x000fec000383ffff */
.L_x_3008:
[----:B------:R-:W-:Y:S01]  /*35580*/  MOV R13, R0 ;  /* 0x00000000000d7202 */ /* 0x000fe20000000f00 */
        /* <DEDUP_REMOVED lines=8> */
.L_x_3178:
[----:B------:R-:W-:Y:S01]  /*35610*/  ISETP.GE.AND P0, PT, R25, R5, PT ;  /* 0x000000051900720c */ /* 0x000fe20003f06270 */
[----:B------:R-:W-:Y:S01]  /*35620*/  IMAD.MOV.U32 R13, RZ, RZ, R4 ;  /* 0x000000ffff0d7224 */ /* 0x000fe200078e0004 */
[----:B------:R-:W-:-:S11]  /*35630*/  MOV R2, R14 ;  /* 0x0000000e00027202 */ /* 0x000fd60000000f00 */
[----:B------:R-:W-:Y:S05]  /*35640*/  WARPSYNC.COLLECTIVE R15, `(.L_x_3179) ;  /* 0x000000000f087348 */ /* 0x000fea0003c00000 */
[----:B------:R0:W1:Y:S02]  /*35650*/  SHFL.IDX P6, R14, R13, R12, R11 ;  /* 0x0000000c0d0e7389 */ /* 0x00006400000c000b */
[----:B01----:R-:W-:Y:S01]  /*35660*/  ENDCOLLECTIVE ;  /* 0x000000000000791b */ /* 0x003fe20003800000 */
.L_x_3179:
[----:B------:R-:W-:Y:S01]  /*35670*/  IMAD.MOV.U32 R13, RZ, RZ, R0 ;  /* 0x000000ffff0d7224 */ /* 0x000fe200078e0000 */
[----:B------:R-:W-:Y:S01]  /*35680*/  MOV R12, 0x1 ;  /* 0x00000001000c7802 */ /* 0x000fe20000000f00 */
[----:B------:R-:W-:-:S07]  /*35690*/  IMAD.MOV.U32 R3, RZ, RZ, R14 ;  /* 0x000000ffff037224 */ /* 0x000fce00078e000e */
[----:B------:R-:W-:Y:S05]  /*356a0*/  WARPSYNC.COLLECTIVE R15, `(.L_x_3180) ;  /* 0x000000000f087348 */ /* 0x000fea0003c00000 */
[----:B------:R0:W1:Y:S02]  /*356b0*/  SHFL.IDX P6, R14, R13, R12, R11 ;  /* 0x0000000c0d0e7389 */ /* 0x00006400000c000b */
[----:B01----:R-:W-:Y:S01]  /*356c0*/  ENDCOLLECTIVE ;  /* 0x000000000000791b */ /* 0x003fe20003800000 */
.L_x_3180:
        /* <DEDUP_REMOVED lines=17> */
.L_x_3181:
[----:B------:R-:W-:Y:S01]  /*357e0*/  MOV R13, R0 ;  /* 0x00000000000d7202 */ /* 0x000fe20000000f00 */
[----:B------:R-:W-:Y:S02]  /*357f0*/  IMAD.MOV.U32 R12, RZ, RZ, 0x2 ;  /* 0x00000002ff0c7424 */ /* 0x000fe400078e00ff */
[----:B------:R-:W-:-:S07]  /*35800*/  IMAD.MOV.U32 R3, RZ, RZ, R14 ;  /* 0x000000ffff037224 */ /* 0x000fce00078e000e */
[----:B------:R-:W-:Y:S05]  /*35810*/  WARPSYNC.COLLECTIVE R15, `(.L_x_3182) ;  /* 0x000000000f087348 */ /* 0x000fea0003c00000 */
[----:B------:R0:W1:Y:S02]  /*35820*/  SHFL.IDX P6, R14, R13, R12, R11 ;  /* 0x0000000c0d0e7389 */ /* 0x00006400000c000b */
[----:B01----:R-:W-:Y:S01]  /*35830*/  ENDCOLLECTIVE ;  /* 0x000000000000791b */ /* 0x003fe20003800000 */
.L_x_3182:
        /* <DEDUP_REMOVED lines=18> */
.L_x_3183:
[----:B------:R-:W-:Y:S02]  /*35960*/  IMAD.MOV.U32 R13, RZ, RZ, R0 ;  /* 0x000000ffff0d7224 */ /* 0x000fe400078e0000 */
[----:B------:R-:W-:Y:S01]  /*35970*/  IMAD.MOV.U32 R12, RZ, RZ, 0x3 ;  /* 0x00000003ff0c7424 */ /* 0x000fe200078e00ff */
[----:B------:R-:W-:-:S07]  /*35980*/  MOV R3, R14 ;  /* 0x0000000e00037202 */ /* 0x000fce0000000f00 */
[----:B------:R-:W-:Y:S05]  /*35990*/  WARPSYNC.COLLECTIVE R15, `(.L_x_3184) ;  /* 0x000000000f087348 */ /* 0x000fea0003c00000 */
[----:B------:R0:W1:Y:S02]  /*359a0*/  SHFL.IDX P6, R14, R13, R12, R11 ;  /* 0x0000000c0d0e7389 */ /* 0x00006400000c000b */
[----:B01----:R-:W-:Y:S01]  /*359b0*/  ENDCOLLECTIVE ;  /* 0x000000000000791b */ /* 0x003fe20003800000 */
.L_x_3184:
[----:B------:R-:W-:-:S05]  /*359c0*/  @!P0 LEA R6, P5, R34, R3, 0x1 ;  /* 0x0000000322068211 */ /* 0x000fca00078a08ff */
[----:B------:R-:W-:Y:S02]  /*359d0*/  @!P0 IMAD.X R7, RZ, RZ, R2, P5 ;  /* 0x000000ffff078224 */ /* 0x000fe400028e0602 */
[----:B------:R-:W-:Y:S01]  /*359e0*/  @!P0 IMAD.MOV.U32 R2, RZ, RZ, R6 ;  /* 0x000000ffff028224 */ /* 0x000fe200078e0006 */
[----:B------:R-:W-:Y:S01]  /*359f0*/  IADD3 R6, R25, 0x30, RZ ;  /* 0x0000003019067810 */ /* 0x000fe20007ffe0ff */
[----:B------:R-:W-:Y:S01]  /*35a00*/  @!P0 IMAD.MOV.U32 R3, RZ, RZ, R7 ;  /* 0x000000ffff038224 */ /* 0x000fe200078e0007 */
[----:B------:R-:W-:-:S04]  /*35a10*/  MOV R13, R4 ;  /* 0x00000004000d7202 */ /* 0x000fc80000000f00 */
        /* <DEDUP_REMOVED lines=12> */
.L_x_3185:
[----:B------:R-:W-:Y:S02]  /*35ae0*/  IMAD.MOV.U32 R13, RZ, RZ, R0 ;  /* 0x000000ffff0d7224 */ /* 0x000fe400078e0000 */
[----:B------:R-:W-:Y:S02]  /*35af0*/  IMAD.MOV.U32 R12, RZ, RZ, 0x4 ;  /* 0x00000004ff0c7424 */ /* 0x000fe400078e00ff */
[----:B------:R-:W-:-:S07]  /*35b00*/  IMAD.MOV.U32 R3, RZ, RZ, R14 ;  /* 0x000000ffff037224 */ /* 0x000fce00078e000e */
[----:B------:R-:W-:Y:S05]  /*35b10*/  WARPSYNC.COLLECTIVE R15, `(.L_x_3186) ;  /* 0x000000000f087348 */ /* 0x000fea0003c00000 */
[----:B------:R0:W1:Y:S02]  /*35b20*/  SHFL.IDX P6, R14, R13, R12, R11 ;  /* 0x0000000c0d0e7389 */ /* 0x00006400000c000b */
[----:B01----:R-:W-:Y:S01]  /*35b30*/  ENDCOLLECTIVE ;  /* 0x000000000000791b */ /* 0x003fe20003800000 */
.L_x_3186:
[----:B------:R-:W-:-:S05]  /*35b40*/  @!P0 LEA R6, P5, R34, R3, 0x1 ;  /* 0x0000000322068211 */ /* 0x000fca00078a08ff */
[----:B------:R-:W-:Y:S02]  /*35b50*/  @!P0 IMAD.X R7, RZ, RZ, R2, P5 ;  /* 0x000000ffff078224 */ /* 0x000fe400028e0602 */
[----:B------:R-:W-:Y:S02]  /*35b60*/  @!P0 IMAD.MOV.U32 R2, RZ, RZ, R6 ;  /* 0x000000ffff028224 */ /* 0x000fe400078e0006 */
[----:B------:R-:W-:Y:S01]  /*35b70*/  VIADD R6, R25, 0x40 ;  /* 0x0000004019067836 */ /* 0x000fe20000000000 */
[----:B------:R-:W-:Y:S01]  /*35b80*/  @!P0 MOV R3, R7 ;  /* 0x0000000700038202 */ /* 0x000fe20000000f00 */
[----:B------:R-:W-:-:S04]  /*35b90*/  IMAD.MOV.U32 R13, RZ, RZ, R4 ;  /* 0x000000ffff0d7224 */ /* 0x000fc800078e0004 */
        /* <DEDUP_REMOVED lines=12> */
.L_x_3187:
[----:B------:R-:W-:Y:S01]  /*35c60*/  IMAD.MOV.U32 R13, RZ, RZ, R0 ;  /* 0x000000ffff0d7224 */ /* 0x000fe200078e0000 */
[----:B------:R-:W-:Y:S01]  /*35c70*/  MOV R12, 0x5 ;  /* 0x00000005000c7802 */ /* 0x000fe20000000f00 */
[----:B------:R-:W-:-:S07]  /*35c80*/  IMAD.MOV.U32 R3, RZ, RZ, R14 ;  /* 0x000000ffff037224 */ /* 0x000fce00078e000e */
[----:B------:R-:W-:Y:S05]  /*35c90*/  WARPSYNC.COLLECTIVE R15, `(.L_x_3188) ;  /* 0x000000000f087348 */ /* 0x000fea0003c00000 */
[----:B------:R0:W1:Y:S02]  /*35ca0*/  SHFL.IDX P6, R14, R13, R12, R11 ;  /* 0x0000000c0d0e7389 */ /* 0x00006400000c000b */
[----:B01----:R-:W-:Y:S01]  /*35cb0*/  ENDCOLLECTIVE ;  /* 0x000000000000791b */ /* 0x003fe20003800000 */
.L_x_3188:
        /* <DEDUP_REMOVED lines=18> */
.L_x_3189:
[----:B------:R-:W-:Y:S01]  /*35de0*/  MOV R13, R0 ;  /* 0x00000000000d7202 */ /* 0x000fe20000000f00 */
[----:B------:R-:W-:Y:S02]  /*35df0*/  IMAD.MOV.U32 R12, RZ, RZ, 0x6 ;  /* 0x00000006ff0c7424 */ /* 0x000fe400078e00ff */
[----:B------:R-:W-:-:S07]  /*35e00*/  IMAD.MOV.U32 R3, RZ, RZ, R14 ;  /* 0x000000ffff037224 */ /* 0x000fce00078e000e */
[----:B------:R-:W-:Y:S05]  /*35e10*/  WARPSYNC.COLLECTIVE R15, `(.L_x_3190) ;  /* 0x000000000f087348 */ /* 0x000fea0003c00000 */
[----:B------:R0:W1:Y:S02]  /*35e20*/  SHFL.IDX P6, R14, R13, R12, R11 ;  /* 0x0000000c0d0e7389 */ /* 0x00006400000c000b */
[----:B01----:R-:W-:Y:S01]  /*35e30*/  ENDCOLLECTIVE ;  /* 0x000000000000791b */ /* 0x003fe20003800000 */
.L_x_3190:
        /* <DEDUP_REMOVED lines=18> */
.L_x_3191:
[----:B------:R-:W-:Y:S01]  /*35f60*/  MOV R13, R0 ;  /* 0x00000000000d7202 */ /* 0x000fe20000000f00 */
[----:B------:R-:W-:Y:S01]  /*35f70*/  IMAD.MOV.U32 R12, RZ, RZ, 0x7 ;  /* 0x00000007ff0c7424 */ /* 0x000fe200078e00ff */
[----:B------:R-:W-:-:S07]  /*35f80*/  MOV R3, R14 ;  /* 0x0000000e00037202 */ /* 0x000fce0000000f00 */
[----:B------:R-:W-:Y:S05]  /*35f90*/  WARPSYNC.COLLECTIVE R15, `(.L_x_3192) ;  /* 0x000000000f087348 */ /* 0x000fea0003c00000 */
[----:B------:R0:W1:Y:S02]  /*35fa0*/  SHFL.IDX P6, R14, R13, R12, R11 ;  /* 0x0000000c0d0e7389 */ /* 0x00006400000c000b */
[----:B01----:R-:W-:Y:S01]  /*35fb0*/  ENDCOLLECTIVE ;  /* 0x000000000000791b */ /* 0x003fe20003800000 */
.L_x_3192:
[----:B------:R-:W-:-:S05]  /*35fc0*/  @!P0 LEA R6, P5, R34, R3, 0x1 ;  /* 0x0000000322068211 */ /* 0x000fca00078a08ff */
[----:B------:R-:W-:Y:S02]  /*35fd0*/  @!P0 IMAD.X R7, RZ, RZ, R2, P5 ;  /* 0x000000ffff078224 */ /* 0x000fe400028e0602 */
[----:B------:R-:W-:Y:S02]  /*35fe0*/  @!P0 IMAD.MOV.U32 R2, RZ, RZ, R6 ;  /* 0x000000ffff028224 */ /* 0x000fe400078e0006 */
[----:B------:R-:W-:Y:S02]  /*35ff0*/  @!P0 IMAD.MOV.U32 R3, RZ, RZ, R7 ;  /* 0x000000ffff038224 */ /* 0x000fe400078e0007 */
[----:B------:R-:W-:-:S03]  /*36000*/  IMAD.MOV.U32 R13, RZ, RZ, R4 ;  /* 0x000000ffff0d7224 */ /* 0x000fc600078e0004 */
[----:B------:R-:W-:Y:S01]  /*36010*/  @!PT LDS RZ, [RZ] ;  /* 0x00000000fffff984 */ /* 0x000fe20000000800 */
[----:B------:R-:W-:Y:S01]  /*36020*/  @!PT LDS RZ, [RZ] ;  /* 0x00000000fffff984 */ /* 0x000fe20000000800 */
[----:B------:R-:W-:Y:S01]  /*36030*/  @!PT LDS RZ, [RZ] ;  /* 0x00000000fffff984 */ /* 0x000fe20000000800 */
[----:B------:R0:W-:Y:S04]  /*36040*/  @!P0 LDGSTS.E.BYPASS.LTC128B.128 [R36+0x17400], desc[UR60][R2.64], !P4 ;  /* 0x1740000002248fae */ /* 0x0001e8000e101d7c */
[----:B------:R0:W-:Y:S04]  /*36050*/  @!P0 LDGSTS.E.BYPASS.LTC128B.128 [R36+0x1b400], desc[UR60][R2.64+0x80], !P3 ;  /* 0x1b40008002248fae */ /* 0x0001e8000d901d7c */
[----:B------:R0:W-:Y:S01]  /*36060*/  @!P0 LDGSTS.E.BYPASS.LTC128B.128 [R36+0x1f400], desc[UR60][R2.64+0x100], !P2 ;  /* 0x1f40010002248fae */ /* 0x0001e2000d101d7c */
[----:B------:R-:W-:-:S03]  /*36070*/  IMAD.MOV.U32 R6, RZ, RZ, R14 ;  /* 0x000000ffff067224 */ /* 0x000fc600078e000e */
[----:B------:R0:W-:Y:S04]  /*36080*/  @!P0 LDGSTS.E.BYPASS.LTC128B.128 [R36+0x23400], desc[UR60][R2.64+0x180], !P1 ;  /* 0x2340018002248fae */ /* 0x0001e8000c901d7c */
[----:B0-----:R-:W-:Y:S05]  /*36090*/  WARPSYNC.COLLECTIVE R15, `(.L_x_3193) ;  /* 0x000000000f087348 */ /* 0x001fea0003c00000 */
[----:B------:R1:W2:Y:S02]  /*360a0*/  SHFL.IDX P6, R14, R13, R12, R11 ;  /* 0x0000000c0d0e7389 */ /* 0x0002a400000c000b */
[----:B012---:R-:W-:Y:S01]  /*360b0*/  ENDCOLLECTIVE ;  /* 0x000000000000791b */ /* 0x007fe20003800000 */
.L_x_3193:
[----:B------:R-:W-:Y:S05]  /*360c0*/  BRA `(.L_x_3194) ;  /* 0xffffff9c004c7947 */ /* 0x000fea000383ffff */
.L_x_3013:
[----:B0-----:R0:W2:Y:S02]  /*360d0*/  SYNCS.PHASECHK.TRANS64.TRYWAIT P0, [R16+URZ+0x38820], R3 ;  /* 0x03882003100075a7 */ /* 0x0010a4000800017f */
[----:B--2---:R-:W-:Y:S05]  /*360e0*/  @!P0 NANOSLEEP.SYNCS 0x989680 ;  /* 0x009896800000895d */ /* 0x004fea0003900000 */
[----:B------:R-:W2:Y:S02]  /*360f0*/  @!P0 SYNCS.PHASECHK.TRANS64 P0, [R16+URZ+0x38820], R3 ;  /* 0x03882003100085a7 */ /* 0x000ea4000800007f */
[----:B--2---:R-:W-:Y:S05]  /*36100*/  @!P0 BRA `(.L_x_3013) ;  /* 0xfffffffc00f08947 */ /* 0x004fea000383ffff */
[----:B------:R-:W-:Y:S05]  /*36110*/  BRA `(.L_x_3195) ;  /* 0xffffff9c00c87947 */ /* 0x000fea000383ffff */
.L_x_3018:
[----:B0-----:R0:W1:Y:S02]  /*36120*/  SYNCS.PHASECHK.TRANS64.TRYWAIT P0, [R6+URZ+0x38840], R3 ;  /* 0x03884003060075a7 */ /* 0x001064000800017f */
[----:B-1----:R-:W-:Y:S05]  /*36130*/  @!P0 NANOSLEEP.SYNCS 0x989680 ;  /* 0x009896800000895d */ /* 0x002fea0003900000 */
[----:B------:R-:W1:Y:S02]  /*36140*/  @!P0 SYNCS.PHASECHK.TRANS64 P0, [R6+URZ+0x38840], R3 ;  /* 0x03884003060085a7 */ /* 0x000e64000800007f */
[----:B-1----:R-:W-:Y:S05]  /*36150*/  @!P0 BRA `(.L_x_3018) ;  /* 0xfffffffc00f08947 */ /* 0x002fea000383ffff */
[----:B------:R-:W-:Y:S05]  /*36160*/  BRA `(.L_x_3196) ;  /* 0xffffffa000ac7947 */ /* 0x000fea000383ffff */
.L_x_3019:
        /* <DEDUP_REMOVED lines=8> */
.L_x_3198:
[----:B------:R-:W-:Y:S05]  /*361f0*/  BSYNC B1 ;  /* 0x0000000000017941 */ /* 0x000fea0003800000 */
.L_x_3197:
[----:B------:R-:W-:Y:S01]  /*36200*/  IMAD.MOV.U32 R13, RZ, RZ, R8 ;  /* 0x000000ffff0d7224 */ /* 0x000fe200078e0008 */
[----:B------:R-:W-:Y:S01]  /*36210*/  MOV R15, 0xffffffff ;  /* 0xffffffff000f7802 */ /* 0x000fe20000000f00 */
[----:B------:R-:W-:Y:S01]  /*36220*/  IMAD.MOV.U32 R12, RZ, RZ, RZ ;  /* 0x000000ffff0c7224 */ /* 0x000fe200078e00ff */
[----:B------:R-:W-:Y:S01]  /*36230*/  MOV R3, R14 ;  /* 0x0000000e00037202 */ /* 0x000fe20000000f00 */
[----:B------:R-:W-:Y:S01]  /*36240*/  IMAD.MOV.U32 R11, RZ, RZ, 0x181f ;  /* 0x0000181fff0b7424 */ /* 0x000fe200078e00ff */
[----:B------:R-:W-:Y:S01]  /*36250*/  LOP3.LUT R18, R18, 0xfffffdff, RZ, 0xc0, !PT ;  /* 0xfffffdff12127812 */ /* 0x000fe200078ec0ff */
[----:B------:R-:W-:Y:S01]  /*36260*/  IMAD.SHL.U32 R0, R34, 0x2, RZ ;  /* 0x0000000222007824 */ /* 0x000fe200078e00ff */
[----:B------:R-:W-:-:S07]  /*36270*/  LEA R9, R9, R16, 0x1 ;  /* 0x0000001009097211 */ /* 0x000fce00078e08ff */
[----:B------:R-:W-:Y:S05]  /*36280*/  WARPSYNC.COLLECTIVE R15, `(.L_x_3199) ;  /* 0x000000000f087348 */ /* 0x000fea0003c00000 */
[----:B------:R0:W1:Y:S02]  /*36290*/  SHFL.IDX P6, R14, R13, R12, R11 ;  /* 0x0000000c0d0e7389 */ /* 0x00006400000c000b */
[----:B01----:R-:W-:Y:S01]  /*362a0*/  ENDCOLLECTIVE ;  /* 0x000000000000791b */ /* 0x003fe20003800000 */
.L_x_3199:
[----:B------:R-:W-:-:S04]  /*362b0*/  @P3 LOP3.LUT R18, R18, 0x200, RZ, 0xfc, !PT ;  /* 0x0000020012123812 */ /* 0x000fc800078efcff */
[C---:B------:R-:W-:Y:S02]  /*362c0*/  LOP3.LUT P3, RZ, R18.reuse, 0x10, RZ, 0xc0, !PT ;  /* 0x0000001012ff7812 */ /* 0x040fe4000786c0ff */
[----:B------:R-:W-:-:S04]  /*362d0*/  LOP3.LUT R18, R18, 0xfffffeff, RZ, 0xc0, !PT ;  /* 0xfffffeff12127812 */ /* 0x000fc800078ec0ff */
[----:B------:R-:W-:Y:S01]  /*362e0*/  @P2 LOP3.LUT R18, R18, 0x100, RZ, 0xfc, !PT ;  /* 0x0000010012122812 */ /* 0x000fe200078efcff */
[----:B------:R-:W-:-:S03]  /*362f0*/  IMAD.MOV.U32 R13, RZ, RZ, R10 ;  /* 0x000000ffff0d7224 */ /* 0x000fc600078e000a */
[C---:B------:R-:W-:Y:S01]  /*36300*/  LOP3.LUT P2, RZ, R18.reuse, 0x8, RZ, 0xc0, !PT ;  /* 0x0000000812ff7812 */ /* 0x040fe2000784c0ff */
[----:B------:R-:W-:Y:S01]  /*36310*/  IMAD.MOV.U32 R12, RZ, RZ, 0x1 ;  /* 0x00000001ff0c7424 */ /* 0x000fe200078e00ff */
[----:B------:R-:W-:-:S04]  /*36320*/  LOP3.LUT R18, R18, 0xffffff7f, RZ, 0xc0, !PT ;  /* 0xffffff7f12127812 */ /* 0x000fc800078ec0ff */
[----:B------:R-:W-:Y:S01]  /*36330*/  @P1 LOP3.LUT R18, R18, 0x80, RZ, 0xfc, !PT ;  /* 0x0000008012121812 */ /* 0x000fe200078efcff */
[----:B------:R-:W-:-:S03]  /*36340*/  IMAD.MOV.U32 R2, RZ, RZ, R14 ;  /* 0x000000ffff027224 */ /* 0x000fc600078e000e */
[----:B------:R-:W-:-:S13]  /*36350*/  LOP3.LUT P1, RZ, R18, 0x4, RZ, 0xc0, !PT ;  /* 0x0000000412ff7812 */ /* 0x000fda000782c0ff */
[----:B------:R-:W-:Y:S05]  /*36360*/  WARPSYNC.COLLECTIVE R15, `(.L_x_3200) ;  /* 0x000000000f087348 */ /* 0x000fea0003c00000 */
[----:B------:R0:W1:Y:S02]  /*36370*/  SHFL.IDX P6, R14, R13, R12, R11 ;  /* 0x0000000c0d0e7389 */ /* 0x00006400000c000b */
[----:B01----:R-:W-:Y:S01]  /*36380*/  ENDCOLLECTIVE ;  /* 0x000000000000791b */ /* 0x003fe20003800000 */
.L_x_3200:
[----:B------:R-:W-:-:S05]  /*36390*/  IADD3 R2, P0, R2, R0, RZ ;  /* 0x0000000002027210 */ /* 0x000fca0007f1e0ff */
[----:B------:R-:W-:-:S05]  /*363a0*/  IMAD.X R3, RZ, RZ, R3, P0 ;  /* 0x000000ffff037224 */ /* 0x000fca00000e0603 */
[----:B------:R-:W-:Y:S01]  /*363b0*/  @!PT LDS RZ, [RZ] ;  /* 0x00000000fffff984 */ /* 0x000fe20000000800 */
[----:B------:R-:W-:Y:S01]  /*363c0*/  @!PT LDS RZ, [RZ] ;  /* 0x00000000fffff984 */ /* 0x000fe20000000800 */
[----:B------:R-:W-:Y:S01]  /*363d0*/  @!PT LDS RZ, [RZ] ;  /* 0x00000000fffff984 */ /* 0x000fe20000000800 */
[----:B------:R0:W-:Y:S01]  /*363e0*/  LDGSTS.E.BYPASS.LTC128B.128 [R9+0x24400], desc[UR60][R2.64], !P3 ;  /* 0x2440000002097fae */ /* 0x0001e2000d901d7c */
[----:B------:R-:W-:-:S03]  /*363f0*/  MOV R13, R8 ;  /* 0x00000008000d7202 */ /* 0x000fc60000000f00 */
[----:B------:R0:W-:Y:S04]  /*36400*/  LDGSTS.E.BYPASS.LTC128B.128 [R9+0x26c00], desc[UR60][R2.64+0x80], !P2 ;  /* 0x26c0008002097fae */ /* 0x0001e8000d101d7c */
[----:B------:R0:W-:Y:S01]  /*36410*/  LDGSTS.E.BYPASS.LTC128B.128 [R9+0x29400], desc[UR60][R2.64+0x100], !P1 ;  /* 0x2940010002097fae */ /* 0x0001e2000c901d7c */
[----:B------:R-:W-:-:S03]  /*36420*/  IMAD.MOV.U32 R35, RZ, RZ, R14 ;  /* 0x000000ffff237224 */ /* 0x000fc600078e000e */
[----:B------:R0:W-:Y:S04]  /*36430*/  LDGSTS.E.BYPASS.LTC128B.128 [R9+0x2bc00], desc[UR60][R2.64+0x180], !P5 ;  /* 0x2bc0018002097fae */ /* 0x0001e8000e901d7c */
[----:B0-----:R-:W-:Y:S05]  /*36440*/  WARPSYNC.COLLECTIVE R15, `(.L_x_3201) ;  /* 0x000000000f087348 */ /* 0x001fea0003c00000 */
[----:B------:R1:W2:Y:S02]  /*36450*/  SHFL.IDX P6, R14, R13, R12, R11 ;  /* 0x0000000c0d0e7389 */ /* 0x0002a400000c000b */
[----:B012---:R-:W-:Y:S01]  /*36460*/  ENDCOLLECTIVE ;  /* 0x000000000000791b */ /* 0x007fe20003800000 */
.L_x_3201:
[----:B------:R-:W-:Y:S01]  /*36470*/  IMAD.MOV.U32 R13, RZ, RZ, R10 ;  /* 0x000000ffff0d7224 */ /* 0x000fe200078e000a */
[----:B------:R-:W-:Y:S01]  /*36480*/  MOV R12, 0x2 ;  /* 0x00000002000c7802 */ /* 0x000fe20000000f00 */
[----:B------:R-:W-:-:S07]  /*36490*/  IMAD.MOV.U32 R2, RZ, RZ, R14 ;  /* 0x000000ffff027224 */ /* 0x000fce00078e000e */
[----:B------:R-:W-:Y:S05]  /*364a0*/  WARPSYNC.COLLECTIVE R15, `(.L_x_3202) ;  /* 0x000000000f087348 */ /* 0x000fea0003c00000 */
[----:B------:R0:W1:Y:S02]  /*364b0*/  SHFL.IDX P6, R14, R13, R12, R11 ;  /* 0x0000000c0d0e7389 */ /* 0x00006400000c000b */
[----:B01----:R-:W-:Y:S01]  /*364c0*/  ENDCOLLECTIVE ;  /* 0x000000000000791b */ /* 0x003fe20003800000 */
.L_x_3202:
        /* <DEDUP_REMOVED lines=14> */
.L_x_3203:
[----:B------:R-:W-:Y:S02]  /*365b0*/  IMAD.MOV.U32 R13, RZ, RZ, R10 ;  /* 0x000000ffff0d7224 */ /* 0x000fe400078e000a */
[----:B------:R-:W-:Y:S02]  /*365c0*/  IMAD.MOV.U32 R12, RZ, RZ, 0x3 ;  /* 0x00000003ff0c7424 */ /* 0x000fe400078e00ff */
[----:B------:R-:W-:-:S07]  /*365d0*/  IMAD.MOV.U32 R2, RZ, RZ, R14 ;  /* 0x000000ffff027224 */ /* 0x000fce00078e000e */
[----:B------:R-:W-:Y:S05]  /*365e0*/  WARPSYNC.COLLECTIVE R15, `(.L_x_3204) ;  /* 0x000000000f087348 */ /* 0x000fea0003c00000 */
[----:B------:R0:W1:Y:S02]  /*365f0*/  SHFL.IDX P6, R14, R13, R12, R11 ;  /* 0x0000000c0d0e7389 */ /* 0x00006400000c000b */
[----:B01----:R-:W-:Y:S01]  /*36600*/  ENDCOLLECTIVE ;  /* 0x000000000000791b */ /* 0x003fe20003800000 */
.L_x_3204:
[----:B------:R-:W-:-:S04]  /*36610*/  IADD3 R2, P0, R2, R0, RZ ;  /* 0x0000000002027210 */ /* 0x000fc80007f1e0ff */
[----:B------:R-:W-:-:S05]  /*36620*/  IADD3.X R3, RZ, R35, RZ, P0, !PT ;  /* 0x00000023ff037210 */ /* 0x000fca00007fe4ff */
        /* <DEDUP_REMOVED lines=12> */
.L_x_3205:
[----:B------:R-:W-:Y:S01]  /*366f0*/  IMAD.MOV.U32 R13, RZ, RZ, R10 ;  /* 0x000000ffff0d7224 */ /* 0x000fe200078e000a */
[----:B------:R-:W-:Y:S01]  /*36700*/  MOV R12, 0x4 ;  /* 0x00000004000c7802 */ /* 0x000fe20000000f00 */
[----:B------:R-:W-:-:S07]  /*36710*/  IMAD.MOV.U32 R2, RZ, RZ, R14 ;  /* 0x000000ffff027224 */ /* 0x000fce00078e000e */
[----:B------:R-:W-:Y:S05]  /*36720*/  WARPSYNC.COLLECTIVE R15, `(.L_x_3206) ;  /* 0x000000000f087348 */ /* 0x000fea0003c00000 */
[----:B------:R0:W1:Y:S02]  /*36730*/  SHFL.IDX P6, R14, R13, R12, R11 ;  /* 0x0000000c0d0e7389 */ /* 0x00006400000c000b */
[----:B01----:R-:W-:Y:S01]  /*36740*/  ENDCOLLECTIVE ;  /* 0x000000000000791b */ /* 0x003fe20003800000 */
.L_x_3206:
        /* <DEDUP_REMOVED lines=17> */
.L_x_3207:
[----:B------:R-:W-:Y:S01]  /*36860*/  IMAD.MOV.U32 R2, RZ, RZ, R14 ;  /* 0x000000ffff027224 */ /* 0x000fe200078e000e */
[----:B------:R-:W-:Y:S06]  /*36870*/  BRA `(.L_x_3208) ;  /* 0xffffff9c00f87947 */ /* 0x000fec000383ffff */
.L_x_3024:
[----:B-1----:R1:W2:Y:S02]  /*36880*/  SYNCS.PHASECHK.TRANS64.TRYWAIT P0, [R6+URZ+0x38860], R2 ;  /* 0x03886002060075a7 */ /* 0x0022a4000800017f */
[----:B--2---:R-:W-:Y:S05]  /*36890*/  @!P0 NANOSLEEP.SYNCS 0x989680 ;  /* 0x009896800000895d */ /* 0x004fea0003900000 */
[----:B------:R-:W2:Y:S02]  /*368a0*/  @!P0 SYNCS.PHASECHK.TRANS64 P0, [R6+URZ+0x38860], R2 ;  /* 0x03886002060085a7 */ /* 0x000ea4000800007f */
[----:B--2---:R-:W-:Y:S05]  /*368b0*/  @!P0 BRA `(.L_x_3024) ;  /* 0xfffffffc00f08947 */ /* 0x004fea000383ffff */
[----:B------:R-:W-:Y:S05]  /*368c0*/  BRA `(.L_x_3209) ;  /* 0xffffffa000707947 */ /* 0x000fea000383ffff */
.L_x_3025:
        /* <DEDUP_REMOVED lines=8> */
.L_x_3211:
[----:B------:R-:W-:Y:S05]  /*36950*/  BSYNC B1 ;  /* 0x0000000000017941 */ /* 0x000fea0003800000 */
.L_x_3210:
[----:B------:R-:W-:Y:S01]  /*36960*/  IMAD.MOV.U32 R13, RZ, RZ, R17 ;  /* 0x000000ffff0d7224 */ /* 0x000fe200078e0011 */
[----:B------:R-:W-:Y:S01]  /*36970*/  MOV R15, 0xffffffff ;  /* 0xffffffff000f7802 */ /* 0x000fe20000000f00 */
[----:B------:R-:W-:Y:S01]  /*36980*/  IMAD.MOV.U32 R12, RZ, RZ, RZ ;  /* 0x000000ffff0c7224 */ /* 0x000fe200078e00ff */
[----:B------:R-:W-:Y:S01]  /*36990*/  MOV R3, R14 ;  /* 0x0000000e00037202 */ /* 0x000fe20000000f00 */
[----:B------:R-:W-:Y:S02]  /*369a0*/  IMAD.MOV.U32 R11, RZ, RZ, 0x181f ;  /* 0x0000181fff0b7424 */ /* 0x000fe400078e00ff */
[----:B------:R-:W-:-:S07]  /*369b0*/  IMAD R7, R7, 0x2, R16 ;  /* 0x0000000207077824 */ /* 0x000fce00078e0210 */
[----:B------:R-:W-:Y:S05]  /*369c0*/  WARPSYNC.COLLECTIVE R15, `(.L_x_3212) ;  /* 0x000000000f087348 */ /* 0x000fea0003c00000 */
[----:B------:R0:W1:Y:S02]  /*369d0*/  SHFL.IDX P6, R14, R13, R12, R11 ;  /* 0x0000000c0d0e7389 */ /* 0x00006400000c000b */
[----:B01----:R-:W-:Y:S01]  /*369e0*/  ENDCOLLECTIVE ;  /* 0x000000000000791b */ /* 0x003fe20003800000 */
.L_x_3212:
[----:B------:R-:W-:Y:S01]  /*369f0*/  MOV R13, R19 ;  /* 0x00000013000d7202 */ /* 0x000fe20000000f00 */
[----:B------:R-:W-:Y:S02]  /*36a00*/  IMAD.MOV.U32 R12, RZ, RZ, 0x1 ;  /* 0x00000001ff0c7424 */ /* 0x000fe400078e00ff */
[----:B------:R-:W-:-:S07]  /*36a10*/  IMAD.MOV.U32 R2, RZ, RZ, R14 ;  /* 0x000000ffff027224 */ /* 0x000fce00078e000e */
[----:B------:R-:W-:Y:S05]  /*36a20*/  WARPSYNC.COLLECTIVE R15, `(.L_x_3213) ;  /* 0x000000000f087348 */ /* 0x000fea0003c00000 */
[----:B------:R0:W1:Y:S02]  /*36a30*/  SHFL.IDX P6, R14, R13, R12, R11 ;  /* 0x0000000c0d0e7389 */ /* 0x00006400000c000b */
[----:B01----:R-:W-:Y:S01]  /*36a40*/  ENDCOLLECTIVE ;  /* 0x000000000000791b */ /* 0x003fe20003800000 */
.L_x_3213:
        /* <DEDUP_REMOVED lines=18> */
.L_x_3214:
[----:B------:R-:W-:Y:S02]  /*36b70*/  IMAD.MOV.U32 R13, RZ, RZ, R19 ;  /* 0x000000ffff0d7224 */ /* 0x000fe400078e0013 */
[----:B------:R-:W-:Y:S01]  /*36b80*/  IMAD.MOV.U32 R12, RZ, RZ, 0x2 ;  /* 0x00000002ff0c7424 */ /* 0x000fe200078e00ff */
[----:B------:R-:W-:-:S07]  /*36b90*/  MOV R2, R14 ;  /* 0x0000000e00027202 */ /* 0x000fce0000000f00 */
[----:B------:R-:W-:Y:S05]  /*36ba0*/  WARPSYNC.COLLECTIVE R15, `(.L_x_3215) ;  /* 0x000000000f087348 */ /* 0x000fea0003c00000 */
[----:B------:R0:W1:Y:S02]  /*36bb0*/  SHFL.IDX P6, R14, R13, R12, R11 ;  /* 0x0000000c0d0e7389 */ /* 0x00006400000c000b */
[----:B01----:R-:W-:Y:S01]  /*36bc0*/  ENDCOLLECTIVE ;  /* 0x000000000000791b */ /* 0x003fe20003800000 */
.L_x_3215:
        /* <DEDUP_REMOVED lines=18> */
.L_x_3216:
[----:B------:R-:W-:Y:S01]  /*36cf0*/  MOV R13, R19 ;  /* 0x00000013000d7202 */ /* 0x000fe20000000f00 */
[----:B------:R-:W-:Y:S02]  /*36d00*/  IMAD.MOV.U32 R12, RZ, RZ, 0x3 ;  /* 0x00000003ff0c7424 */ /* 0x000fe400078e00ff */
[----:B------:R-:W-:-:S07]  /*36d10*/  IMAD.MOV.U32 R2, RZ, RZ, R14 ;  /* 0x000000ffff027224 */ /* 0x000fce00078e000e */
[----:B------:R-:W-:Y:S05]  /*36d20*/  WARPSYNC.COLLECTIVE R15, `(.L_x_3217) ;  /* 0x000000000f087348 */ /* 0x000fea0003c00000 */
[----:B------:R0:W1:Y:S02]  /*36d30*/  SHFL.IDX P6, R14, R13, R12, R11 ;  /* 0x0000000c0d0e7389 */ /* 0x00006400000c000b */
[----:B01----:R-:W-:Y:S01]  /*36d40*/  ENDCOLLECTIVE ;  /* 0x000000000000791b */ /* 0x003fe20003800000 */
.L_x_3217:
        /* <DEDUP_REMOVED lines=18> */
.L_x_3218:
[----:B------:R-:W-:Y:S02]  /*36e70*/  IMAD.MOV.U32 R13, RZ, RZ, R19 ;  /* 0x000000ffff0d7224 */ /* 0x000fe400078e0013 */
[----:B------:R-:W-:Y:S01]  /*36e80*/  IMAD.MOV.U32 R12, RZ, RZ, 0x4 ;  /* 0x00000004ff0c7424 */ /* 0x000fe200078e00ff */
[----:B------:R-:W-:-:S07]  /*36e90*/  MOV R2, R14 ;  /* 0x0000000e00027202 */ /* 0x000fce0000000f00 */
[----:B------:R-:W-:Y:S05]  /*36ea0*/  WARPSYNC.COLLECTIVE R15, `(.L_x_3219) ;  /* 0x000000000f087348 */ /* 0x000fea0003c00000 */
[----:B------:R0:W1:Y:S02]  /*36eb0*/  SHFL.IDX P6, R14, R13, R12, R11 ;  /* 0x0000000c0d0e7389 */ /* 0x00006400000c000b */
[----:B01----:R-:W-:Y:S01]  /*36ec0*/  ENDCOLLECTIVE ;  /* 0x000000000000791b */ /* 0x003fe20003800000 */
.L_x_3219:
        /* <DEDUP_REMOVED lines=8> */
[----:B------:R-:W-:Y:S02]  /*36f50*/  ISETP.LT.OR P0, PT, R8, 0x31, P3 ;  /* 0x000000310800780c */ /* 0x000fe40001f01670 */
[----:B------:R-:W-:-:S11]  /*36f60*/  MOV R19, R14 ;  /* 0x0000000e00137202 */ /* 0x000fd60000000f00 */
[----:B0-----:R-:W-:Y:S05]  /*36f70*/  WARPSYNC.COLLECTIVE R15, `(.L_x_3220) ;  /* 0x000000000f087348 */ /* 0x001fea0003c00000 */
[----:B------:R1:W2:Y:S02]  /*36f80*/  SHFL.IDX P6, R14, R13, R12, R11 ;  /* 0x0000000c0d0e7389 */ /* 0x0002a400000c000b */
[----:B012---:R-:W-:Y:S01]  /*36f90*/  ENDCOLLECTIVE ;  /* 0x000000000000791b */ /* 0x007fe20003800000 */
.L_x_3220:
        /* <DEDUP_REMOVED lines=10> */
.L_x_3033:
[----:B0-----:R0:W2:Y:S02]  /*37040*/  SYNCS.PHASECHK.TRANS64.TRYWAIT P0, [R4+URZ+0x38860], R3 ;  /* 0x03886003040075a7 */ /* 0x0010a4000800017f */
[----:B--2---:R-:W-:Y:S05]  /*37050*/  @!P0 NANOSLEEP.SYNCS 0x989680 ;  /* 0x009896800000895d */ /* 0x004fea0003900000 */
[----:B------:R-:W2:Y:S02]  /*37060*/  @!P0 SYNCS.PHASECHK.TRANS64 P0, [R4+URZ+0x38860], R3 ;  /* 0x03886003040085a7 */ /* 0x000ea4000800007f */
[----:B--2---:R-:W-:Y:S05]  /*37070*/  @!P0 BRA `(.L_x_3033) ;  /* 0xfffffffc00f08947 */ /* 0x004fea000383ffff */
[----:B------:R-:W-:Y:S05]  /*37080*/  BRA `(.L_x_3222) ;  /* 0xffffffa000b07947 */ /* 0x000fea000383ffff */
.L_x_3034:
        /* <DEDUP_REMOVED lines=8> */
.L_x_3224:
[----:B------:R-:W-:Y:S05]  /*37110*/  BSYNC B0 ;  /* 0x0000000000007941 */ /* 0x000fea0003800000 */
.L_x_3223:
[----:B------:R-:W-:Y:S01]  /*37120*/  MOV R13, R17 ;  /* 0x00000011000d7202 */ /* 0x000fe20000000f00 */
[----:B------:R-:W-:Y:S01]  /*37130*/  IMAD.MOV.U32 R12, RZ, RZ, RZ ;  /* 0x000000ffff0c7224 */ /* 0x000fe200078e00ff */
[C---:B------:R-:W-:Y:S01]  /*37140*/  SHF.L.U32 R8, R34.reuse, 0x1, RZ ;  /* 0x0000000122087819 */ /* 0x040fe200000006ff */
[----:B------:R-:W-:Y:S01]  /*37150*/  IMAD.MOV.U32 R11, RZ, RZ, 0x181f ;  /* 0x0000181fff0b7424 */ /* 0x000fe200078e00ff */
[C---:B------:R-:W-:Y:S01]  /*37160*/  LOP3.LUT R0, R34.reuse, 0x40, RZ, 0xfc, !PT ;  /* 0x0000004022007812 */ /* 0x040fe200078efcff */
[----:B------:R-:W-:Y:S01]  /*37170*/  IMAD.MOV.U32 R15, RZ, RZ, -0x1 ;  /* 0xffffffffff0f7424 */ /* 0x000fe200078e00ff */
[----:B------:R-:W-:Y:S01]  /*37180*/  LOP3.LUT R6, R34, 0x80, RZ, 0xfc, !PT ;  /* 0x0000008022067812 */ /* 0x000fe200078efcff */
[----:B------:R-:W-:-:S07]  /*37190*/  IMAD.MOV.U32 R3, RZ, RZ, R14 ;  /* 0x000000ffff037224 */ /* 0x000fce00078e000e */
[----:B------:R-:W-:Y:S05]  /*371a0*/  WARPSYNC.COLLECTIVE R15, `(.L_x_3225) ;  /* 0x000000000f087348 */ /* 0x000fea0003c00000 */
[----:B------:R0:W1:Y:S02]  /*371b0*/  SHFL.IDX P6, R14, R13, R12, R11 ;  /* 0x0000000c0d0e7389 */ /* 0x00006400000c000b */
[----:B01----:R-:W-:Y:S01]  /*371c0*/  ENDCOLLECTIVE ;  /* 0x000000000000791b */ /* 0x003fe20003800000 */
.L_x_3225:
[----:B------:R-:W-:Y:S02]  /*371d0*/  ULDC UR4, c[0x0][0x2f4] ;  /* 0x0000bd0000047ab9 */ /* 0x000fe40000000800 */
[----:B------:R-:W-:Y:S02]  /*371e0*/  ISETP.GE.AND P3, PT, R34, UR4, PT ;  /* 0x0000000422007c0c */ /* 0x000fe4000bf66270 */
[----:B------:R-:W-:Y:S01]  /*371f0*/  ISETP.GE.AND P2, PT, R0, UR4, PT ;  /* 0x0000000400007c0c */ /* 0x000fe2000bf46270 */
[----:B------:R-:W-:Y:S01]  /*37200*/  IMAD R0, R7, 0x2, R16 ;  /* 0x0000000207007824 */ /* 0x000fe200078e0210 */
[----:B------:R-:W-:Y:S02]  /*37210*/  ISETP.LT.OR P4, PT, R5, 0x1, P3 ;  /* 0x000000010500780c */ /* 0x000fe40001f81670 */
[----:B------:R-:W-:Y:S01]  /*37220*/  ISETP.GE.AND P1, PT, R6, UR4, PT ;  /* 0x0000000406007c0c */ /* 0x000fe2000bf26270 */
[----:B------:R-:W-:Y:S01]  /*37230*/  IMAD.MOV.U32 R13, RZ, RZ, R19 ;  /* 0x000000ffff0d7224 */ /* 0x000fe200078e0013 */
[----:B------:R-:W-:-:S02]  /*37240*/  MOV R12, 0x1 ;  /* 0x00000001000c7802 */ /* 0x000fc40000000f00 */
        /* <DEDUP_REMOVED lines=13> */
.L_x_3226:
        /* <DEDUP_REMOVED lines=11> */
.L_x_3227:
[----:B------:R-:W-:Y:S01]  /*373d0*/  MOV R13, R19 ;  /* 0x00000013000d7202 */ /* 0x000fe20000000f00 */
[----:B------:R-:W-:Y:S01]  /*373e0*/  IMAD.MOV.U32 R12, RZ, RZ, 0x2 ;  /* 0x00000002ff0c7424 */ /* 0x000fe200078e00ff */
[----:B------:R-:W-:-:S13]  /*373f0*/  IADD3 R2, P4, R14, R8, RZ ;  /* 0x000000080e027210 */ /* 0x000fda0007f9e0ff */
[----:B------:R-:W-:Y:S05]  /*37400*/  WARPSYNC.COLLECTIVE R15, `(.L_x_3228) ;  /* 0x000000000f087348 */ /* 0x000fea0003c00000 */
[----:B------:R0:W1:Y:S02]  /*37410*/  SHFL.IDX P6, R14, R13, R12, R11 ;  /* 0x0000000c0d0e7389 */ /* 0x00006400000c000b */
[----:B01----:R-:W-:Y:S01]  /*37420*/  ENDCOLLECTIVE ;  /* 0x000000000000791b */ /* 0x003fe20003800000 */
.L_x_3228:
        /* <DEDUP_REMOVED lines=12> */
.L_x_3229:
        /* <DEDUP_REMOVED lines=14> */
.L_x_3230:
        /* <DEDUP_REMOVED lines=17> */
.L_x_3231:
[----:B------:R-:W-:Y:S02]  /*376e0*/  IMAD.MOV.U32 R13, RZ, RZ, R19 ;  /* 0x000000ffff0d7224 */ /* 0x000fe400078e0013 */
[----:B------:R-:W-:Y:S01]  /*376f0*/  IMAD.MOV.U32 R12, RZ, RZ, 0x4 ;  /* 0x00000004ff0c7424 */ /* 0x000fe200078e00ff */
[----:B------:R-:W-:-:S13]  /*37700*/  IADD3 R2, P4, R14, R8, RZ ;  /* 0x000000080e027210 */ /* 0x000fda0007f9e0ff */
[----:B------:R-:W-:Y:S05]  /*37710*/  WARPSYNC.COLLECTIVE R15, `(.L_x_3232) ;  /* 0x000000000f087348 */ /* 0x000fea0003c00000 */
[----:B------:R0:W1:Y:S02]  /*37720*/  SHFL.IDX P6, R14, R13, R12, R11 ;  /* 0x0000000c0d0e7389 */ /* 0x00006400000c000b */
[----:B01----:R-:W-:Y:S01]  /*37730*/  ENDCOLLECTIVE ;  /* 0x000000000000791b */ /* 0x003fe20003800000 */
.L_x_3232:
        /* <DEDUP_REMOVED lines=12> */
.L_x_3233:
        /* <DEDUP_REMOVED lines=9> */
.L_x_3039:
[----:B------:R-:W-:Y:S01]  /*37890*/  BSSY B0, `(.L_x_3235) ;  /* 0x0000008000007945 */ /* 0x000fe20003800000 */
[----:B------:R-:W-:Y:S01]  /*378a0*/  IMAD.MOV.U32 R13, RZ, RZ, R24 ;  /* 0x000000ffff0d7224 */ /* 0x000fe200078e0018 */
[----:B-1----:R-:W-:Y:S01]  /*378b0*/  MOV R11, 0x1f ;  /* 0x0000001f000b7802 */ /* 0x002fe20000000f00 */
[----:B------:R-:W-:Y:S02]  /*378c0*/  IMAD.MOV.U32 R12, RZ, RZ, RZ ;  /* 0x000000ffff0c7224 */ /* 0x000fe400078e00ff */
[----:B------:R-:W-:-:S07]  /*378d0*/  IMAD.MOV.U32 R15, RZ, RZ, -0x1 ;  /* 0xffffffffff0f7424 */ /* 0x000fce00078e00ff */
[----:B0-----:R-:W-:Y:S05]  /*378e0*/  WARPSYNC.COLLECTIVE R15, `(.L_x_3236) ;  /* 0x000000000f087348 */ /* 0x001fea0003c00000 */
[----:B------:R1:W2:Y:S02]  /*378f0*/  SHFL.IDX P6, R14, R13, R12, R11 ;  /* 0x0000000c0d0e7389 */ /* 0x0002a400000c000b */
[----:B012---:R-:W-:Y:S01]  /*37900*/  ENDCOLLECTIVE ;  /* 0x000000000000791b */ /* 0x007fe20003800000 */
.L_x_3236:
[----:B------:R-:W-:Y:S05]  /*37910*/  BSYNC B0 ;  /* 0x0000000000007941 */ /* 0x000fea0003800000 */
.L_x_3235:
[----:B------:R-:W-:Y:S01]  /*37920*/  IMAD.MOV.U32 R13, RZ, RZ, R24 ;  /* 0x000000ffff0d7224 */ /* 0x000fe200078e0018 */
[----:B------:R-:W-:Y:S01]  /*37930*/  MOV R12, 0x1 ;  /* 0x00000001000c7802 */ /* 0x000fe20000000f00 */
[----:B------:R-:W-:Y:S01]  /*37940*/  IMAD.MOV.U32 R11, RZ, RZ, 0x1f ;  /* 0x0000001fff0b7424 */ /* 0x000fe200078e00ff */
[----:B------:R-:W-:Y:S01]  /*37950*/  IADD3 R9, R27, R10, RZ ;  /* 0x0000000a1b097210 */ /* 0x000fe20007ffe0ff */
[----:B------:R-:W-:Y:S02]  /*37960*/  IMAD.MOV.U32 R15, RZ, RZ, -0x1 ;  /* 0xffffffffff0f7424 */ /* 0x000fe400078e00ff */
[----:B------:R-:W-:-:S07]  /*37970*/  IMAD.MOV.U32 R0, RZ, RZ, R14 ;  /* 0x000000ffff007224 */ /* 0x000fce00078e000e */
[----:B------:R-:W-:Y:S05]  /*37980*/  WARPSYNC.COLLECTIVE R15, `(.L_x_3237) ;  /* 0x000000000f087348 */ /* 0x000fea0003c00000 */
[----:B------:R0:W1:Y:S02]  /*37990*/  SHFL.IDX P6, R14, R13, R12, R11 ;  /* 0x0000000c0d0e7389 */ /* 0x00006400000c000b */
[----:B01----:R-:W-:Y:S01]  /*379a0*/  ENDCOLLECTIVE ;  /* 0x000000000000791b */ /* 0x003fe20003800000 */
.L_x_3237:
[----:B------:R-:W-:Y:S02]  /*379b0*/  ULDC UR4, c[0x0][0xc3c] ;  /* 0x00030f0000047ab9 */ /* 0x000fe40000000800 */
[----:B------:R-:W-:-:S13]  /*379c0*/  ISETP.GE.OR P1, PT, R9, UR4, !P0 ;  /* 0x0000000409007c0c */ /* 0x000fda000c726670 */
[----:B------:R-:W0:Y:S08]  /*379d0*/  @!P1 LDC.64 R2, c[0x0][0xc80] ;  /* 0x00032000ff029b82 */ /* 0x000e300000000a00 */
[----:B------:R-:W1:Y:S01]  /*379e0*/  @!P1 LDC.64 R4, c[0x0][0xc78] ;  /* 0x00031e00ff049b82 */ /* 0x000e620000000a00 */
[----:B------:R-:W-:Y:S01]  /*379f0*/  CS2R R24, SRZ ;  /* 0x0000000000187805 */ /* 0x000fe2000001ff00 */
[----:B------:R-:W-:Y:S01]  /*37a00*/  IMAD.MOV.U32 R8, RZ, RZ, RZ ;  /* 0x000000ffff087224 */ /* 0x000fe200078e00ff */
[----:B------:R-:W-:Y:S01]  /*37a10*/  MOV R11, RZ ;  /* 0x000000ff000b7202 */ /* 0x000fe20000000f00 */
[----:B------:R-:W-:-:S02]  /*37a20*/  IMAD.MOV.U32 R6, RZ, RZ, R14 ;  /* 0x000000ffff067224 */ /* 0x000fc400078e000e */
        /* <DEDUP_REMOVED lines=15> */
.L_x_3238:
[----:B------:R-:W-:Y:S01]  /*37b20*/  IMAD.MOV.U32 R12, RZ, RZ, 0x2 ;  /* 0x00000002ff0c7424 */ /* 0x000fe200078e00ff */
[----:B------:R-:W-:-:S05]  /*37b30*/  SEL R4, R14, RZ, P1 ;  /* 0x000000ff0e047207 */ /* 0x000fca0000800000 */
[----:B------:R-:W-:-:S04]  /*37b40*/  IMAD.IADD R4, R13, 0x1, R4 ;  /* 0x000000010d047824 */ /* 0x000fc800078e0204 */
[----:B------:R-:W-:-:S07]  /*37b50*/  IMAD.MOV.U32 R13, RZ, RZ, R4 ;  /* 0x000000ffff0d7224 */ /* 0x000fce00078e0004 */
[----:B------:R-:W-:Y:S05]  /*37b60*/  WARPSYNC.COLLECTIVE R15, `(.L_x_3239) ;  /* 0x000000000f087348 */ /* 0x000fea0003c00000 */
[----:B------:R0:W1:Y:S02]  /*37b70*/  SHFL.UP P6, R14, R13, R12, R11 ;  /* 0x0400000c0d0e7389 */ /* 0x00006400000c000b */
[----:B01----:R-:W-:Y:S01]  /*37b80*/  ENDCOLLECTIVE ;  /* 0x000000000000791b */ /* 0x003fe20003800000 */
.L_x_3239:
[----:B------:R-:W-:Y:S01]  /*37b90*/  IMAD.MOV.U32 R12, RZ, RZ, 0x4 ;  /* 0x00000004ff0c7424 */ /* 0x000fe200078e00ff */
[----:B------:R-:W-:-:S04]  /*37ba0*/  SEL R3, R14, RZ, P2 ;  /* 0x000000ff0e037207 */ /* 0x000fc80001000000 */
[----:B------:R-:W-:-:S05]  /*37bb0*/  IADD3 R2, R4, R3, RZ ;  /* 0x0000000304027210 */ /* 0x000fca0007ffe0ff */
[----:B------:R-:W-:-:S07]  /*37bc0*/  IMAD.MOV.U32 R13, RZ, RZ, R2 ;  /* 0x000000ffff0d7224 */ /* 0x000fce00078e0002 */
[----:B------:R-:W-:Y:S05]  /*37bd0*/  WARPSYNC.COLLECTIVE R15, `(.L_x_3240) ;  /* 0x000000000f087348 */ /* 0x000fea0003c00000 */
[----:B------:R0:W1:Y:S02]  /*37be0*/  SHFL.UP P6, R14, R13, R12, R11 ;  /* 0x0400000c0d0e7389 */ /* 0x00006400000c000b */
[----:B01----:R-:W-:Y:S01]  /*37bf0*/  ENDCOLLECTIVE ;  /* 0x000000000000791b */ /* 0x003fe20003800000 */
.L_x_3240:
[----:B------:R-:W-:Y:S01]  /*37c00*/  IMAD.MOV.U32 R12, RZ, RZ, 0x8 ;  /* 0x00000008ff0c7424 */ /* 0x000fe200078e00ff */
[----:B------:R-:W-:-:S05]  /*37c10*/  SEL R3, R14, RZ, P3 ;  /* 0x000000ff0e037207 */ /* 0x000fca0001800000 */
[----:B------:R-:W-:-:S05]  /*37c20*/  IMAD.IADD R3, R2, 0x1, R3 ;  /* 0x0000000102037824 */ /* 0x000fca00078e0203 */
[----:B------:R-:W-:-:S07]  /*37c30*/  MOV R13, R3 ;  /* 0x00000003000d7202 */ /* 0x000fce0000000f00 */
[----:B------:R-:W-:Y:S05]  /*37c40*/  WARPSYNC.COLLECTIVE R15, `(.L_x_3241) ;  /* 0x000000000f087348 */ /* 0x000fea0003c00000 */
[----:B------:R0:W1:Y:S02]  /*37c50*/  SHFL.UP P6, R14, R13, R12, R11 ;  /* 0x0400000c0d0e7389 */ /* 0x00006400000c000b */
[----:B01----:R-:W-:Y:S01]  /*37c60*/  ENDCOLLECTIVE ;  /* 0x000000000000791b */ /* 0x003fe20003800000 */
.L_x_3241:
[----:B------:R-:W-:Y:S02]  /*37c70*/  MOV R12, 0x10 ;  /* 0x00000010000c7802 */ /* 0x000fe40000000f00 */
[----:B------:R-:W-:-:S05]  /*37c80*/  SEL R4, R14, RZ, P4 ;  /* 0x000000ff0e047207 */ /* 0x000fca0002000000 */
[----:B------:R-:W-:-:S04]  /*37c90*/  IMAD.IADD R4, R3, 0x1, R4 ;  /* 0x0000000103047824 */ /* 0x000fc800078e0204 */
[----:B------:R-:W-:-:S07]  /*37ca0*/  IMAD.MOV.U32 R13, RZ, RZ, R4 ;  /* 0x000000ffff0d7224 */ /* 0x000fce00078e0004 */
[----:B------:R-:W-:Y:S05]  /*37cb0*/  WARPSYNC.COLLECTIVE R15, `(.L_x_3242) ;  /* 0x000000000f087348 */ /* 0x000fea0003c00000 */
[----:B------:R0:W1:Y:S02]  /*37cc0*/  SHFL.UP P6, R14, R13, R12, R11 ;  /* 0x0400000c0d0e7389 */ /* 0x00006400000c000b */
[----:B01----:R-:W-:Y:S01]  /*37cd0*/  ENDCOLLECTIVE ;  /* 0x000000000000791b */ /* 0x003fe20003800000 */
.L_x_3242:
        /* <DEDUP_REMOVED lines=8> */
.L_x_3243:
[----:B------:R-:W-:Y:S05]  /*37d60*/  BRA `(.L_x_3244) ;  /* 0xffffff9c00dc7947 */ /* 0x000fea000383ffff */
.L_x_3042:
[----:B------:R-:W-:Y:S01]  /*37d70*/  BSSY B0, `(.L_x_3245) ;  /* 0x0000007000007945 */ /* 0x000fe20003800000 */
[----:B------:R-:W-:Y:S02]  /*37d80*/  IMAD.MOV.U32 R12, RZ, RZ, 0x1 ;  /* 0x00000001ff0c7424 */ /* 0x000fe400078e00ff */
[----:B-1----:R-:W-:Y:S02]  /*37d90*/  IMAD.MOV.U32 R11, RZ, RZ, RZ ;  /* 0x000000ffff0b7224 */ /* 0x002fe400078e00ff */
[----:B------:R-:W-:-:S07]  /*37da0*/  IMAD.MOV.U32 R15, RZ, RZ, -0x1 ;  /* 0xffffffffff0f7424 */ /* 0x000fce00078e00ff */
[----:B------:R-:W-:Y:S05]  /*37db0*/  WARPSYNC.COLLECTIVE R15, `(.L_x_3246) ;  /* 0x000000000f087348 */ /* 0x000fea0003c00000 */
[----:B------:R0:W1:Y:S02]  /*37dc0*/  SHFL.UP P6, R14, R13, R12, R11 ;  /* 0x0400000c0d0e7389 */ /* 0x00006400000c000b */
[----:B01----:R-:W-:Y:S01]  /*37dd0*/  ENDCOLLECTIVE ;  /* 0x000000000000791b */ /* 0x003fe20003800000 */
.L_x_3246:
[----:B------:R-:W-:Y:S05]  /*37de0*/  BSYNC B0 ;  /* 0x0000000000007941 */ /* 0x000fea0003800000 */
.L_x_3245:
[----:B------:R-:W-:Y:S01]  /*37df0*/  SEL R14, R14, RZ, P1 ;  /* 0x000000ff0e0e7207 */ /* 0x000fe20000800000 */
[----:B------:R-:W-:Y:S02]  /*37e00*/  IMAD.MOV.U32 R12, RZ, RZ, 0x2 ;  /* 0x00000002ff0c7424 */ /* 0x000fe400078e00ff */
[----:B------:R-:W-:Y:S01]  /*37e10*/  IMAD.MOV.U32 R11, RZ, RZ, RZ ;  /* 0x000000ffff0b7224 */ /* 0x000fe200078e00ff */
[----:B------:R-:W-:Y:S01]  /*37e20*/  IADD3 R13, R13, R14, RZ ;  /* 0x0000000e0d0d7210 */ /* 0x000fe20007ffe0ff */
[----:B------:R-:W-:-:S07]  /*37e30*/  IMAD.MOV.U32 R15, RZ, RZ, -0x1 ;  /* 0xffffffffff0f7424 */ /* 0x000fce00078e00ff */
[----:B------:R-:W-:Y:S05]  /*37e40*/  WARPSYNC.COLLECTIVE R15, `(.L_x_3247) ;  /* 0x000000000f087348 */ /* 0x000fea0003c00000 */
[----:B------:R0:W1:Y:S02]  /*37e50*/  SHFL.UP P6, R14, R13, R12, R11 ;  /* 0x0400000c0d0e7389 */ /* 0x00006400000c000b */
[----:B01----:R-:W-:Y:S01]  /*37e60*/  ENDCOLLECTIVE ;  /* 0x000000000000791b */ /* 0x003fe20003800000 */
.L_x_3247:
[----:B------:R-:W-:Y:S01]  /*37e70*/  IMAD.MOV.U32 R12, RZ, RZ, 0x4 ;  /* 0x00000004ff0c7424 */ /* 0x000fe200078e00ff */
[----:B------:R-:W-:-:S04]  /*37e80*/  SEL R2, R14, RZ, P2 ;  /* 0x000000ff0e027207 */ /* 0x000fc80001000000 */
[----:B------:R-:W-:-:S05]  /*37e90*/  IADD3 R2, R13, R2, RZ ;  /* 0x000000020d027210 */ /* 0x000fca0007ffe0ff */
[----:B------:R-:W-:-:S07]  /*37ea0*/  IMAD.MOV.U32 R13, RZ, RZ, R2 ;  /* 0x000000ffff0d7224 */ /* 0x000fce00078e0002 */
[----:B------:R-:W-:Y:S05]  /*37eb0*/  WARPSYNC.COLLECTIVE R15, `(.L_x_3248) ;  /* 0x000000000f087348 */ /* 0x000fea0003c00000 */
[----:B------:R0:W1:Y:S02]  /*37ec0*/  SHFL.UP P6, R14, R13, R12, R11 ;  /* 0x0400000c0d0e7389 */ /* 0x00006400000c000b */
[----:B01----:R-:W-:Y:S01]  /*37ed0*/  ENDCOLLECTIVE ;  /* 0x000000000000791b */ /* 0x003fe20003800000 */
.L_x_3248:
[----:B------:R-:W-:Y:S01]  /*37ee0*/  IMAD.MOV.U32 R12, RZ, RZ, 0x8 ;  /* 0x00000008ff0c7424 */ /* 0x000fe200078e00ff */
[----:B------:R-:W-:-:S05]  /*37ef0*/  SEL R3, R14, RZ, P3 ;  /* 0x000000ff0e037207 */ /* 0x000fca0001800000 */
[----:B------:R-:W-:-:S05]  /*37f00*/  IMAD.IADD R3, R2, 0x1, R3 ;  /* 0x0000000102037824 */ /* 0x000fca00078e0203 */
[----:B------:R-:W-:-:S07]  /*37f10*/  MOV R13, R3 ;  /* 0x00000003000d7202 */ /* 0x000fce0000000f00 */
[----:B------:R-:W-:Y:S05]  /*37f20*/  WARPSYNC.COLLECTIVE R15, `(.L_x_3249) ;  /* 0x000000000f087348 */ /* 0x000fea0003c00000 */
[----:B------:R0:W1:Y:S02]  /*37f30*/  SHFL.UP P6, R14, R13, R12, R11 ;  /* 0x0400000c0d0e7389 */ /* 0x00006400000c000b */
[----:B01----:R-:W-:Y:S01]  /*37f40*/  ENDCOLLECTIVE ;  /* 0x000000000000791b */ /* 0x003fe20003800000 */
.L_x_3249:
[----:B------:R-:W-:Y:S02]  /*37f50*/  MOV R12, 0x10 ;  /* 0x00000010000c7802 */ /* 0x000fe40000000f00 */
[----:B------:R-:W-:-:S05]  /*37f60*/  SEL R4, R14, RZ, P4 ;  /* 0x000000ff0e047207 */ /* 0x000fca0002000000 */
[----:B------:R-:W-:-:S04]  /*37f70*/  IMAD.IADD R4, R3, 0x1, R4 ;  /* 0x0000000103047824 */ /* 0x000fc800078e0204 */
[----:B------:R-:W-:-:S07]  /*37f80*/  IMAD.MOV.U32 R13, RZ, RZ, R4 ;  /* 0x000000ffff0d7224 */ /* 0x000fce00078e0004 */
[----:B------:R-:W-:Y:S05]  /*37f90*/  WARPSYNC.COLLECTIVE R15, `(.L_x_3250) ;  /* 0x000000000f087348 */ /* 0x000fea0003c00000 */
[----:B------:R0:W1:Y:S02]  /*37fa0*/  SHFL.UP P6, R14, R13, R12, R11 ;  /* 0x0400000c0d0e7389 */ /* 0x00006400000c000b */
[----:B01----:R-:W-:Y:S01]  /*37fb0*/  ENDCOLLECTIVE ;  /* 0x000000000000791b */ /* 0x003fe20003800000 */
.L_x_3250:
        /* <DEDUP_REMOVED lines=8> */
.L_x_3251:
[----:B------:R-:W-:Y:S05]  /*38040*/  BRA `(.L_x_3252) ;  /* 0xffffff9c00c87947 */ /* 0x000fea000383ffff */
.L_x_3044:
[----:B------:R-:W-:Y:S01]  /*38050*/  BSSY B0, `(.L_x_3253) ;  /* 0x0000006000007945 */ /* 0x000fe20003800000 */
[----:B------:R-:W-:Y:S01]  /*38060*/  PLOP3.LUT P6, PT, P6, PT, PT, 0x8, 0x0 ;  /* 0x000000000000781c */ /* 0x000fe200037ce170 */
[----:B------:R-:W-:-:S12]  /*38070*/  IMAD.MOV.U32 R15, RZ, RZ, -0x1 ;  /* 0xffffffffff0f7424 */ /* 0x000fd800078e00ff */
[----:B01----:R-:W-:Y:S05]  /*38080*/  WARPSYNC.COLLECTIVE R15, `(.L_x_3254) ;  /* 0x000000000f087348 */ /* 0x003fea0003c00000 */
[----:B------:R-:W-:Y:S01]  /*38090*/  VOTE.ANY R14, PT, P6 ;  /* 0x00000000000e7806 */ /* 0x000fe200030e0100 */
[----:B01----:R-:W-:Y:S06]  /*380a0*/  ENDCOLLECTIVE ;  /* 0x000000000000791b */ /* 0x003fec0003800000 */
.L_x_3254:
[----:B------:R-:W-:Y:S05]  /*380b0*/  BSYNC B0 ;  /* 0x0000000000007941 */ /* 0x000fea0003800000 */
.L_x_3253:
[----:B------:R-:W-:Y:S01]  /*380c0*/  IMAD.MOV.U32 R2, RZ, RZ, R14 ;  /* 0x000000ffff027224 */ /* 0x000fe200078e000e */
[----:B------:R-:W-:Y:S01]  /*380d0*/  MOV R11, 0x1f ;  /* 0x0000001f000b7802 */ /* 0x000fe20000000f00 */
[----:B------:R-:W-:Y:S02]  /*380e0*/  IMAD.MOV.U32 R13, RZ, RZ, R25 ;  /* 0x000000ffff0d7224 */ /* 0x000fe400078e0019 */
[----:B------:R0:W1:Y:S01]  /*380f0*/  POPC R12, R2 ;  /* 0x00000002000c7309 */ /* 0x0000620000000000 */
[----:B------:R-:W-:-:S07]  /*38100*/  IMAD.MOV.U32 R15, RZ, RZ, -0x1 ;  /* 0xffffffffff0f7424 */ /* 0x000fce00078e00ff */
[----:B01----:R-:W-:Y:S05]  /*38110*/  WARPSYNC.COLLECTIVE R15, `(.L_x_3255) ;  /* 0x000000000f087348 */ /* 0x003fea0003c00000 */
[----:B-1----:R1:W2:Y:S02]  /*38120*/  SHFL.IDX P6, R14, R13, R12, R11 ;  /* 0x0000000c0d0e7389 */ /* 0x0022a400000c000b */
[----:B012---:R-:W-:Y:S01]  /*38130*/  ENDCOLLECTIVE ;  /* 0x000000000000791b */ /* 0x007fe20003800000 */
.L_x_3255:
[----:B------:R-:W-:Y:S02]  /*38140*/  IMAD.IADD R27, R12, 0x1, R27 ;  /* 0x000000010c1b7824 */ /* 0x000fe400078e021b */
[----:B------:R-:W-:Y:S02]  /*38150*/  IMAD.MOV.U32 R13, RZ, RZ, R8 ;  /* 0x000000ffff0d7224 */ /* 0x000fe400078e0008 */
[----:B------:R-:W-:-:S07]  /*38160*/  IMAD.MOV.U32 R25, RZ, RZ, R14 ;  /* 0x000000ffff197224 */ /* 0x000fce00078e000e */
[----:B------:R-:W-:Y:S05]  /*38170*/  WARPSYNC.COLLECTIVE R15, `(.L_x_3256) ;  /* 0x000000000f087348 */ /* 0x000fea0003c00000 */
[----:B------:R0:W1:Y:S02]  /*38180*/  SHFL.IDX P6, R14, R13, R12, R11 ;  /* 0x0000000c0d0e7389 */ /* 0x00006400000c000b */
[----:B01----:R-:W-:Y:S01]  /*38190*/  ENDCOLLECTIVE ;  /* 0x000000000000791b */ /* 0x003fe20003800000 */
.L_x_3256:
[----:B------:R-:W-:Y:S01]  /*381a0*/  MOV R8, R14 ;  /* 0x0000000e00087202 */ /* 0x000fe20000000f00 */
[----:B------:R-:W-:Y:S06]  /*381b0*/  BRA `(.L_x_3257) ;  /* 0xffffff9c00ac7947 */ /* 0x000fec000383ffff */
.L_x_3046:
[----:B------:R-:W-:Y:S01]  /*381c0*/  BSSY B0, `(.L_x_3258) ;  /* 0x0000007000007945 */ /* 0x000fe20003800000 */
[----:B------:R-:W-:Y:S01]  /*381d0*/  IMAD.MOV.U32 R13, RZ, RZ, R3 ;  /* 0x000000ffff0d7224 */ /* 0x000fe200078e0003 */
[----:B------:R-:W-:Y:S01]  /*381e0*/  MOV R15, 0xffffffff ;  /* 0xffffffff000f7802 */ /* 0x000fe20000000f00 */
[----:B-1----:R-:W-:-:S07]  /*381f0*/  IMAD.MOV.U32 R11, RZ, RZ, 0x1f ;  /* 0x0000001fff0b7424 */ /* 0x002fce00078e00ff */
[----:B0--34-:R-:W-:Y:S05]  /*38200*/  WARPSYNC.COLLECTIVE R15, `(.L_x_3259) ;  /* 0x000000000f087348 */ /* 0x019fea0003c00000 */
[----:B------:R1:W2:Y:S02]  /*38210*/  SHFL.IDX P6, R14, R13, R12, R11 ;  /* 0x0000000c0d0e7389 */ /* 0x0002a400000c000b */
[----:B01234-:R-:W-:Y:S01]  /*38220*/  ENDCOLLECTIVE ;  /* 0x000000000000791b */ /* 0x01ffe20003800000 */
.L_x_3259:
[----:B------:R-:W-:Y:S05]  /*38230*/  BSYNC B0 ;  /* 0x0000000000007941 */ /* 0x000fea0003800000 */
.L_x_3258:
[----:B------:R-:W-:Y:S01]  /*38240*/  IMAD.MOV.U32 R24, RZ, RZ, R14 ;  /* 0x000000ffff187224 */ /* 0x000fe200078e000e */
[----:B------:R-:W-:Y:S06]  /*38250*/  BRA `(.L_x_3045) ;  /* 0xffffff9c009c7947 */ /* 0x000fec000383ffff */
.L_x_3052:
[----:B-1----:R1:W2:Y:S02]  /*38260*/  SYNCS.PHASECHK.TRANS64.TRYWAIT P0, [R5+URZ+0x38820], R0 ;  /* 0x03882000050075a7 */ /* 0x0022a4000800017f */
[----:B--2---:R-:W-:Y:S05]  /*38270*/  @!P0 NANOSLEEP.SYNCS 0x989680 ;  /* 0x009896800000895d */ /* 0x004fea0003900000 */
[----:B------:R-:W2:Y:S02]  /*38280*/  @!P0 SYNCS.PHASECHK.TRANS64 P0, [R5+URZ+0x38820], R0 ;  /* 0x03882000050085a7 */ /* 0x000ea4000800007f */
[----:B--2---:R-:W-:Y:S05]  /*38290*/  @!P0 BRA `(.L_x_3052) ;  /* 0xfffffffc00f08947 */ /* 0x004fea000383ffff */
[----:B------:R-:W-:Y:S05]  /*382a0*/  BRA `(.L_x_3260) ;  /* 0xffffffa400f47947 */ /* 0x000fea000383ffff */
.L_x_3053:
[----:B------:R-:W2:Y:S01]  /*382b0*/  S2R R2, SR_TID.X ;  /* 0x0000000000027919 */ /* 0x000ea20000002100 */
[----:B------:R-:W-:Y:S01]  /*382c0*/  BSSY B0, `(.L_x_3261) ;  /* 0x000000a000007945 */ /* 0x000fe20003800000 */
[----:B------:R-:W-:Y:S01]  /*382d0*/  IMAD.MOV.U32 R12, RZ, RZ, RZ ;  /* 0x000000ffff0c7224 */ /* 0x000fe200078e00ff */
[----:B------:R-:W-:Y:S01]  /*382e0*/  MOV R11, 0x1f ;  /* 0x0000001f000b7802 */ /* 0x000fe20000000f00 */
[----:B------:R-:W-:Y:S01]  /*382f0*/  IMAD.MOV.U32 R15, RZ, RZ, -0x1 ;  /* 0xffffffffff0f7424 */ /* 0x000fe200078e00ff */
[----:B--2---:R-:W-:-:S04]  /*38300*/  SHF.R.U32.HI R2, RZ, 0x5, R2 ;  /* 0x00000005ff027819 */ /* 0x004fc80000011602 */
[----:B------:R-:W-:-:S05]  /*38310*/  LOP3.LUT R2, R2, 0x3, RZ, 0xc0, !PT ;  /* 0x0000000302027812 */ /* 0x000fca00078ec0ff */
[----:B------:R-:W-:-:S07]  /*38320*/  IMAD.MOV.U32 R13, RZ, RZ, R2 ;  /* 0x000000ffff0d7224 */ /* 0x000fce00078e0002 */
[----:B01-3--:R-:W-:Y:S05]  /*38330*/  WARPSYNC.COLLECTIVE R15, `(.L_x_3262) ;  /* 0x000000000f087348 */ /* 0x00bfea0003c00000 */
[----:B------:R2:W4:Y:S02]  /*38340*/  SHFL.IDX P6, R14, R13, R12, R11 ;  /* 0x0000000c0d0e7389 */ /* 0x00052400000c000b */
[----:B01234-:R-:W-:Y:S01]  /*38350*/  ENDCOLLECTIVE ;  /* 0x000000000000791b */ /* 0x01ffe20003800000 */
.L_x_3262:
[----:B------:R-:W-:Y:S05]  /*38360*/  BSYNC B0 ;  /* 0x0000000000007941 */ /* 0x000fea0003800000 */
.L_x_3261:
[----:B------:R-:W-:Y:S05]  /*38370*/  BRA `(.L_x_3263) ;  /* 0xffffffa400dc7947 */ /* 0x000fea000383ffff */
.L_x_3054:
[----:B------:R-:W-:Y:S01]  /*38380*/  BSSY B0, `(.L_x_3264) ;  /* 0x0000006000007945 */ /* 0x000fe20003800000 */
[----:B------:R-:W-:-:S07]  /*38390*/  IMAD.MOV.U32 R15, RZ, RZ, -0x1 ;  /* 0xffffffffff0f7424 */ /* 0x000fce00078e00ff */
[----:B01-3--:R-:W-:Y:S05]  /*383a0*/  WARPSYNC.COLLECTIVE R15, `(.L_x_3265) ;  /* 0x000000000f0c7348 */ /* 0x00bfea0003c00000 */
[----:B------:R-:W-:Y:S02]  /*383b0*/  ELECT P6, UR62, PT ;  /* 0x00000000003e782f */ /* 0x000fe400038c0000 */
[----:B------:R-:W-:Y:S01]  /*383c0*/  MOV R14, UR62 ;  /* 0x0000003e000e7c02 */ /* 0x000fe20008000f00 */
[----:B01-3--:R-:W-:Y:S10]  /*383d0*/  ENDCOLLECTIVE ;  /* 0x000000000000791b */ /* 0x00bff40003800000 */
.L_x_3265:
[----:B------:R-:W-:Y:S05]  /*383e0*/  BSYNC B0 ;  /* 0x0000000000007941 */ /* 0x000fea0003800000 */
.L_x_3264:
[----:B------:R-:W-:Y:S05]  /*383f0*/  BRA `(.L_x_3266) ;  /* 0xffffffa400d07947 */ /* 0x000fea000383ffff */
.L_x_3056:
[----:B-1----:R1:W2:Y:S02]  /*38400*/  SYNCS.PHASECHK.TRANS64.TRYWAIT P1, [R3+URZ+0x38840], R2 ;  /* 0x03884002030075a7 */ /* 0x0022a4000802017f */
[----:B--2---:R-:W-:Y:S05]  /*38410*/  @!P1 NANOSLEEP.SYNCS 0x989680 ;  /* 0x009896800000995d */ /* 0x004fea0003900000 */
[----:B------:R-:W2:Y:S02]  /*38420*/  @!P1 SYNCS.PHASECHK.TRANS64 P1, [R3+URZ+0x38840], R2 ;  /* 0x03884002030095a7 */ /* 0x000ea4000802007f */
[----:B--2---:R-:W-:Y:S05]  /*38430*/  @!P1 BRA `(.L_x_3056) ;  /* 0xfffffffc00f09947 */ /* 0x004fea000383ffff */
[----:B------:R-:W-:Y:S05]  /*38440*/  BRA `(.L_x_3267) ;  /* 0xffffffa400f87947 */ /* 0x000fea000383ffff */
.L_x_3058:
[----:B--2---:R2:W4:Y:S02]  /*38450*/  SYNCS.PHASECHK.TRANS64.TRYWAIT P1, [R23+URZ+0x38840], R0 ;  /* 0x03884000170075a7 */ /* 0x004524000802017f */
[----:B----4-:R-:W-:Y:S05]  /*38460*/  @!P1 NANOSLEEP.SYNCS 0x989680 ;  /* 0x009896800000995d */ /* 0x010fea0003900000 */
[----:B------:R-:W4:Y:S02]  /*38470*/  @!P1 SYNCS.PHASECHK.TRANS64 P1, [R23+URZ+0x38840], R0 ;  /* 0x03884000170095a7 */ /* 0x000f24000802007f */
[----:B----4-:R-:W-:Y:S05]  /*38480*/  @!P1 BRA `(.L_x_3058) ;  /* 0xfffffffc00f09947 */ /* 0x010fea000383ffff */
[----:B------:R-:W-:Y:S05]  /*38490*/  BRA `(.L_x_3268) ;  /* 0xffffffa800047947 */ /* 0x000fea000383ffff */
.L_x_3060:
[----:B----4-:R4:W0:Y:S02]  /*384a0*/  SYNCS.PHASECHK.TRANS64.TRYWAIT P1, [R3+URZ+0x38860], R2 ;  /* 0x03886002030075a7 */ /* 0x010824000802017f */
[----:B0-----:R-:W-:Y:S05]  /*384b0*/  @!P1 NANOSLEEP.SYNCS 0x989680 ;  /* 0x009896800000995d */ /* 0x001fea0003900000 */
[----:B------:R-:W0:Y:S02]  /*384c0*/  @!P1 SYNCS.PHASECHK.TRANS64 P1, [R3+URZ+0x38860], R2 ;  /* 0x03886002030095a7 */ /* 0x000e24000802007f */
[----:B0-----:R-:W-:Y:S05]  /*384d0*/  @!P1 BRA `(.L_x_3060) ;  /* 0xfffffffc00f09947 */ /* 0x001fea000383ffff */
[----:B------:R-:W-:Y:S05]  /*384e0*/  BRA `(.L_x_3269) ;  /* 0xffffffa800007947 */ /* 0x000fea000383ffff */
.L_x_3270:
        /* <DEDUP_REMOVED lines=9> */
.L_x_15978:


//--------------------- .text._ZN7cutlass13device_kernelIN5flash11enable_sm90INS1_16FlashAttnFwdSm90INS1_25CollectiveMainloopFwdSm90ILi2EN4cute5tupleIJNS5_1CILi1EEES8_S8_EEENS6_IJNS7_ILi128EEENS7_ILi96EEENS7_ILi192EEEEEELi192ENS_6half_tEfNS_4arch4Sm90ELb0ELb0ELb1ELb0ELb1ELb0ELb0ELb1ELb1ELb1ELb1ELb0EEENS1_21CollectiveEpilogueFwdINS6_IJSA_SC_SB_EEES9_SE_SG_Li256ELb0ELb1ELb1ELb0EEENS1_19SingleTileSchedulerILb0ELb1ELb1ELi128EEEEEEEEEvNT_6ParamsE --------------------------
	.section	.text._ZN7cutlass13device_kernelIN5flash11enable_sm90INS1_16FlashAttnFwdSm90INS1_25CollectiveMainloopFwdSm90ILi2EN4cute5tupleIJNS5_1CILi1EEES8_S8_EEENS6_IJNS7_ILi128EEENS7_ILi96EEENS7_ILi192EEEEEELi192ENS_6half_tEfNS_4arch4Sm90ELb0ELb0ELb1ELb0ELb1ELb0ELb0ELb1ELb1ELb1ELb1ELb0EEENS1_21CollectiveEpilogueFwdINS6_IJSA_SC_SB_EEES9_SE_SG_Li256ELb0ELb1ELb1ELb0EEENS1_19SingleTileSchedulerILb0ELb1ELb1ELi128EEEEEEEEEvNT_6ParamsE,"ax",@progbits
	.align	128
.text._ZN7cutlass13device_kernelIN5flash11enable_sm90INS1_16FlashAttnFwdSm90INS1_25CollectiveMainloopFwdSm90ILi2EN4cute5tupleIJNS5_1CILi1EEES8_S8_EEENS6_IJNS7_ILi128EEENS7_ILi96EEENS7_ILi192EEEEEELi192ENS_6half_tEfNS_4arch4Sm90ELb0ELb0ELb1ELb0ELb1ELb0ELb0ELb1ELb1ELb1ELb1ELb0EEENS1_21CollectiveEpilogueFwdINS6_IJSA_SC_SB_EEES9_SE_SG_Li256ELb0ELb1ELb1ELb0EEENS1_19SingleTileSchedulerILb0ELb1ELb1ELi128EEEEEEEEEvNT_6ParamsE:
        .type           _ZN7cutlass13device_kernelIN5flash11enable_sm90INS1_16FlashAttnFwdSm90INS1_25CollectiveMainloopFwdSm90ILi2EN4cute5tupleIJNS5_1CILi1EEES8_S8_EEENS6_IJNS7_ILi128EEENS7_ILi96EEENS7_ILi192EEEEEELi192ENS_6half_tEfNS_4arch4Sm90ELb0ELb0ELb1ELb0ELb1ELb0ELb0ELb1ELb1ELb1ELb1ELb0EEENS1_21CollectiveEpilogueFwdINS6_IJSA_SC_SB_EEES9_SE_SG_Li256ELb0ELb1ELb1ELb0EEENS1_19SingleTileSchedulerILb0ELb1ELb1ELi128EEEEEEEEEvNT_6ParamsE,@function
        .size           _ZN7cutlass13device_kernelIN5flash11enable_sm90INS1_16FlashAttnFwdSm90INS1_25CollectiveMainloopFwdSm90ILi2EN4cute5tupleIJNS5_1CILi1EEES8_S8_EEENS6_IJNS7_ILi128EEENS7_ILi96EEENS7_ILi192EEEEEELi192ENS_6half_tEfNS_4arch4Sm90ELb0ELb0ELb1ELb0ELb1ELb0ELb0ELb1ELb1ELb1ELb1ELb0EEENS1_21CollectiveEpilogueFwdINS6_IJSA_SC_SB_EEES9_SE_SG_Li256ELb0ELb1ELb1ELb0EEENS1_19SingleTileSchedulerILb0ELb1ELb1ELi128EEEEEEEEEvNT_6ParamsE,(.L_x_15979 - _ZN7cutlass13device_kernelIN5flash11enable_sm90INS1_16FlashAttnFwdSm90INS1_25CollectiveMainloopFwdSm90ILi2EN4cute5tupleIJNS5_1CILi1EEES8_S8_EEENS6_IJNS7_ILi128EEENS7_ILi96EEENS7_ILi192EEEEEELi192ENS_6half_tEfNS_4arch4Sm90ELb0ELb0ELb1ELb0ELb1ELb0ELb0ELb1ELb1ELb1ELb1ELb0EEENS1_21CollectiveEpilogueFwdINS6_IJSA_SC_SB_EEES9_SE_SG_Li256ELb0ELb1ELb1ELb0EEENS1_19SingleTileSchedulerILb0ELb1ELb1ELi128EEEEEEEEEvNT_6ParamsE)
        .other          _ZN7cutlass13device_kernelIN5flash11enable_sm90INS1_16FlashAttnFwdSm90INS1_25CollectiveMainloopFwdSm90ILi2EN4cute5tupleIJNS5_1CILi1EEES8_S8_EEENS6_IJNS7_ILi128EEENS7_ILi96EEENS7_ILi192EEEEEELi192ENS_6half_tEfNS_4arch4Sm90ELb0ELb0ELb1ELb0ELb1ELb0ELb0ELb1ELb1ELb1ELb1ELb0EEENS1_21CollectiveEpilogueFwdINS6_IJSA_SC_SB_EEES9_SE_SG_Li256ELb0ELb1ELb1ELb0EEENS1_19SingleTileSchedulerILb0ELb1ELb1ELi128EEEEEEEEEvNT_6ParamsE,@"STO_CUDA_ENTRY STV_DEFAULT"
_ZN7cutlass13device_kernelIN5flash11enable_sm90INS1_16FlashAttnFwdSm90INS1_25CollectiveMainloopFwdSm90ILi2EN4cute5tupleIJNS5_1CILi1EEES8_S8_EEENS6_IJNS7_ILi128EEENS7_ILi96EEENS7_ILi192EEEEEELi192ENS_6half_tEfNS_4arch4Sm90ELb0ELb0ELb1ELb0ELb1ELb0ELb0ELb1ELb1ELb1ELb1ELb0EEENS1_21CollectiveEpilogueFwdINS6_IJSA_SC_SB_EEES9_SE_SG_Li256ELb0ELb1ELb1ELb0EEENS1_19SingleTileSchedulerILb0ELb1ELb1ELi128EEEEEEEEEvNT_6ParamsE:
        /* <DEDUP_REMOVED lines=45> */
.L_x_3271:
        /* <DEDUP_REMOVED lines=22> */
.L_x_3272:
        /* <DEDUP_REMOVED lines=18> */
.L_x_3273:
        /* <DEDUP_REMOVED lines=22> */
.L_x_3274:
        /* <DEDUP_REMOVED lines=23> */
.L_x_3275:
        /* <DEDUP_REMOVED lines=11> */
.L_x_3278:
        /* <DEDUP_REMOVED lines=16> */
[----:B------:R-:W-:-:S02]  /*09d0*/  MOV R17, UR10 ;  /* 0x0000000a00117c02 */ /* 0x000fc40008000f00 */
        /* <DEDUP_REMOVED lines=22> */
[----:B------:R-:W-:Y:S01]  /*0b40*/  IMAD.U32 R3, RZ, RZ, UR7 ;  /* 0x00000007ff037e24 */ /* 0x000fe2000f8e00ff */
[----:B------:R-:W-:-:S04]  /*0b50*/  UIADD3 UR8, UR6, -0x1, UR7 ;  /* 0xffffffff06087890 */ /* 0x000fc8000fffe007 */
        /* <DEDUP_REMOVED lines=30> */
.L_x_3280:
[----:B------:R-:W-:Y:S02]  /*0d40*/  UIMAD UR5, UR9, UR4, URZ ;  /* 0x00000004090572a4 */ /* 0x000fe4000f8e023f */
[----:B------:R-:W-:Y:S01]  /*0d50*/  IMAD.U32 R3, RZ, RZ, UR4 ;  /* 0x00000004ff037e24 */ /* 0x000fe2000f8e00ff */
[----:B------:R-:W-:Y:S01]  /*0d60*/  MOV R0, UR6 ;  /* 0x0000000600007c02 */ /* 0x000fe20008000f00 */
[----:B0-----:R-:W-:Y:S01]  /*0d70*/  IMAD.MOV.U32 R2, RZ, RZ, RZ ;  /* 0x000000ffff027224 */ /* 0x001fe200078e00ff */
[----:B------:R-:W-:Y:S02]  /*0d80*/  IADD3 R18, R25, -0x80, RZ ;  /* 0xffffff8019127810 */ /* 0x000fe40007ffe0ff */
[----:B------:R-:W-:Y:S02]  /*0d90*/  CS2R R118, SRZ ;  /* 0x0000000000767805 */ /* 0x000fe4000001ff00 */
[----:B------:R-:W-:Y:S01]  /*0da0*/  VIADDMNMX R0, R3, UR5, R0, PT ;  /* 0x0000000503007c46 */ /* 0x000fe2000b800100 */
[----:B------:R-:W-:Y:S01]  /*0db0*/  IMAD.U32 R16, RZ, RZ, UR5 ;  /* 0x00000005ff107e24 */ /* 0x000fe2000f8e00ff */
[----:B------:R-:W-:-:S02]  /*0dc0*/  PLOP3.LUT P0, PT, PT, PT, PT, 0x80, 0x0 ;  /* 0x000000000000781c */ /* 0x000fc40003f0f070 */
[----:B------:R-:W-:Y:S02]  /*0dd0*/  CS2R R116, SRZ ;  /* 0x0000000000747805 */ /* 0x000fe4000001ff00 */
[----:B------:R-:W-:Y:S01]  /*0de0*/  R2UR UR39, R0 ;  /* 0x00000000002772ca */ /* 0x000fe200000e0000 */
[----:B------:R-:W-:Y:S01]  /*0df0*/  IMAD.MOV.U32 R0, RZ, RZ, RZ ;  /* 0x000000ffff007224 */ /* 0x000fe200078e00ff */
        /* <DEDUP_REMOVED lines=11> */
[----:B------:R-:W-:Y:S01]  /*0eb0*/  UISETP.GT.AND UP0, UPT, UR39, UR5, UPT ;  /* 0x000000052700728c */ /* 0x000fe2000bf04270 */
[----:B------:R-:W-:Y:S02]  /*0ec0*/  CS2R R92, SRZ ;  /* 0x00000000005c7805 */ /* 0x000fe4000001ff00 */
[----:B------:R-:W-:Y:S02]  /*0ed0*/  CS2R R90, SRZ ;  /* 0x00000000005a7805 */ /* 0x000fe4000001ff00 */
[----:B------:R-:W-:Y:S02]  /*0ee0*/  CS2R R88, SRZ ;  /* 0x0000000000587805 */ /* 0x000fe4000001ff00 */
[----:B------:R-:W-:Y:S02]  /*0ef0*/  CS2R R86, SRZ ;  /* 0x0000000000567805 */ /* 0x000fe4000001ff00 */
[----:B------:R-:W-:-:S02]  /*0f00*/  CS2R R84, SRZ ;  /* 0x0000000000547805 */ /* 0x000fc4000001ff00 */
[----:B------:R-:W-:Y:S02]  /*0f10*/  PLOP3.LUT P1, PT, PT, PT, UP0, 0x80, 0x0 ;  /* 0x000000000000781c */ /* 0x000fe40003f2f008 */
        /* <DEDUP_REMOVED lines=38> */
[----:B------:R-:W-:-:S04]  /*1180*/  UIADD3 UR6, UR38, 0x12400, URZ ;  /* 0x0001240026067890 */ /* 0x000fc8000fffe03f */
        /* <DEDUP_REMOVED lines=26> */
.L_x_3282:
[----:B------:R-:W-:-:S04]  /*1330*/  SHF.L.U32 R0, RZ, 0x1f, RZ ;  /* 0x0000001fff007819 */ /* 0x000fc800000006ff */
[----:B------:R-:W0:Y:S02]  /*1340*/  SYNCS.PHASECHK.TRANS64.TRYWAIT P0, [UR38+0x30800], R0 ;  /* 0x03080000ff0075a7 */ /* 0x000e240008000166 */
[----:B0-----:R-:W-:Y:S05]  /*1350*/  @!P0 BRA `(.L_x_3283) ;  /* 0x000000b800b48947 */ /* 0x001fea0003800000 */
.L_x_3356:
[----:B------:R-:W2:Y:S02]  /*1360*/  LDL R2, [R1+0x4] ;  /* 0x0000040001027983 */ /* 0x000ea40000100800 */
[----:B--2---:R-:W-:-:S13]  /*1370*/  R2UR UR4, R2 ;  /* 0x00000000020472ca */ /* 0x004fda00000e0000 */
[----:B------:R-:W-:-:S06]  /*1380*/  ULOP3.LUT UR4, UR4, 0x1, URZ, 0xfc, !UPT ;  /* 0x0000000104047892 */ /* 0x000fcc000f8efc3f */
[----:B------:R-:W-:-:S04]  /*1390*/  MOV R2, UR4 ;  /* 0x0000000400027c02 */ /* 0x000fc80008000f00 */
[----:B------:R-:W-:-:S13]  /*13a0*/  ISETP.NE.AND P0, PT, R2, 0x3, PT ;  /* 0x000000030200780c */ /* 0x000fda0003f05270 */
[----:B------:R-:W-:Y:S05]  /*13b0*/  @!P0 BRA `(.L_x_3284) ;  /* 0x0000000000048947 */ /* 0x000fea0003800000 */
[----:B------:R-:W-:Y:S01]  /*13c0*/  BPT.TRAP 0x1 ;  /* 0x000000040000795c */ /* 0x000fe20000300000 */
.L_x_3284:
[----:B------:R1:W2:Y:S01]  /*13d0*/  SYNCS.PHASECHK.TRANS64.TRYWAIT P1, [UR38+0x30830], R0 ;  /* 0x03083000ff0075a7 */ /* 0x0002a20008020166 */
[----:B------:R-:W-:Y:S05]  /*13e0*/  @!P0 BRA `(.L_x_3285) ;  /* 0x0000000000048947 */ /* 0x000fea0003800000 */
[----:B------:R-:W-:Y:S01]  /*13f0*/  BPT.TRAP 0x1 ;  /* 0x000000040000795c */ /* 0x000fe20000300000 */
.L_x_3285:
[----:B------:R-:W-:Y:S02]  /*1400*/  IMAD.U32 R6, RZ, RZ, UR40 ;  /* 0x00000028ff067e24 */ /* 0x000fe4000f8e00ff */
[----:B------:R-:W-:Y:S01]  /*1410*/  IMAD.MOV.U32 R2, RZ, RZ, RZ ;  /* 0x000000ffff027224 */ /* 0x000fe200078e00ff */
[----:B--2---:R-:W-:Y:S06]  /*1420*/  @P1 BRA `(.L_x_3286) ;  /* 0x0000000000081947 */ /* 0x004fec0003800000 */
[----:B------:R-:W2:Y:S02]  /*1430*/  SYNCS.PHASECHK.TRANS64.TRYWAIT P1, [UR38+0x30830], R0 ;  /* 0x03083000ff0075a7 */ /* 0x000ea40008020166 */
[----:B--2---:R-:W-:Y:S05]  /*1440*/  @!P1 BRA `(.L_x_3287) ;  /* 0x000000b800909947 */ /* 0x004fea0003800000 */
.L_x_3286:
[----:B------:R-:W-:Y:S05]  /*1450*/  WARPSYNC.ALL ;  /* 0x0000000000007948 */ /* 0x000fea0003800000 */
[----:B------:R-:W-:Y:S01]  /*1460*/  MOV R119, RZ ;  /* 0x000000ff00777202 */ /* 0x000fe20000000f00 */
[----:B------:R-:W-:Y:S01]  /*1470*/  IMAD.MOV.U32 R7, RZ, RZ, 0x40000040 ;  /* 0x40000040ff077424 */ /* 0x000fe200078e00ff */
[----:B------:R-:W-:Y:S01]  /*1480*/  LOP3.LUT R6, R6, 0x10000, RZ, 0xfc, !PT ;  /* 0x0001000006067812 */ /* 0x000fe200078efcff */
[----:B------:R-:W-:-:S03]  /*1490*/  UIADD3 UR4, UR38, 0x1e400, URZ ;  /* 0x0001e40026047890 */ /* 0x000fc6000fffe03f */
[C---:B------:R-:W-:Y:S01]  /*14a0*/  R2UR UR56, R6.reuse ;  /* 0x00000000063872ca */ /* 0x040fe200000e0000 */
[----:B------:R-:W-:Y:S01]  /*14b0*/  WARPGROUP.ARRIVE ;  /* 0x00000000000079c5 */ /* 0x000fe20000000000 */
[----:B------:R-:W-:Y:S01]  /*14c0*/  R2UR UR57, R7 ;  /* 0x00000000073972ca */ /* 0x000fe200000e0000 */
[----:B------:R-:W-:Y:S01]  /*14d0*/  USHF.R.U32.HI UR4, URZ, 0x4, UR4 ;  /* 0x000000043f047899 */ /* 0x000fe20008011604 */
[----:B------:R-:W-:Y:S01]  /*14e0*/  R2UR UR10, R6 ;  /* 0x00000000060a72ca */ /* 0x000fe200000e0000 */
[----:B------:R-:W-:Y:S01]  /*14f0*/  UMOV UR59, 0x40000040 ;  /* 0x40000040003b7882 */ /* 0x000fe20000000000 */
[----:B------:R-:W-:Y:S01]  /*1500*/  UMOV UR9, 0x40000040 ;  /* 0x4000004000097882 */ /* 0x000fe20000000000 */
[----:B------:R-:W-:Y:S01]  /*1510*/  ULOP3.LUT UR4, UR4, 0x3fff, URZ, 0xc0, !UPT ;  /* 0x00003fff04047892 */ /* 0x000fe2000f8ec03f */
[----:B------:R-:W-:Y:S01]  /*1520*/  UMOV UR5, UR9 ;  /* 0x0000000900057c82 */ /* 0x000fe20008000000 */
[----:B------:R-:W-:Y:S02]  /*1530*/  UMOV UR7, 0x40000040 ;  /* 0x4000004000077882 */ /* 0x000fe40000000000 */
[----:B------:R-:W-:Y:S01]  /*1540*/  ULOP3.LUT UR58, UR4, 0x10000, URZ, 0xfc, !UPT ;  /* 0x00010000043a7892 */ /* 0x000fe2000f8efc3f */
[----:B------:R-:W-:Y:S01]  /*1550*/  UMOV UR13, 0x40000040 ;  /* 0x40000040000d7882 */ /* 0x000fe20000000000 */
[----:B------:R-:W-:-:S02]  /*1560*/  UMOV UR15, 0x40000040 ;  /* 0x40000040000f7882 */ /* 0x000fc40000000000 */
[----:B------:R-:W-:Y:S02]  /*1570*/  UIADD3 UR6, UR58, 0x2, URZ ;  /* 0x000000023a067890 */ /* 0x000fe4000fffe03f */
[----:B------:R-:W-:Y:S02]  /*1580*/  UIADD3 UR8, UR10, 0x2, URZ ;  /* 0x000000020a087890 */ /* 0x000fe4000fffe03f */
[----:B------:R-:W-:Y:S01]  /*1590*/  UIADD3 UR12, UR10, 0x4, URZ ;  /* 0x000000040a0c7890 */ /* 0x000fe2000fffe03f */
[----:B------:R-:W-:Y:S01]  /*15a0*/  HGMMA.64x96x16.F32 R24, gdesc[UR56], RZ, !UPT, gsb0 ;  /* 0x01600000381879f0 */ /* 0x000fe2000c0008ff */
[----:B------:R-:W-:Y:S02]  /*15b0*/  UIADD3 UR14, UR58, 0x4, URZ ;  /* 0x000000043a0e7890 */ /* 0x000fe4000fffe03f */
[----:B------:R-:W-:Y:S01]  /*15c0*/  UIADD3 UR16, UR10, 0x6, URZ ;  /* 0x000000060a107890 */ /* 0x000fe2000fffe03f */
[----:B------:R-:W-:Y:S01]  /*15d0*/  UMOV UR4, UR8 ;  /* 0x0000000800047c82 */ /* 0x000fe20008000000 */
        /* <DEDUP_REMOVED lines=27> */
[----:B------:R-:W-:Y:S01]  /*1790*/  HGMMA.64x96x16.F32 R24, gdesc[UR4], R24, gsb0 ;  /* 0x01600000041879f0 */ /* 0x000fe20008000818 */
[----:B------:R-:W-:Y:S01]  /*17a0*/  UIADD3 UR6, UR58, 0x306, URZ ;  /* 0x000003063a067890 */ /* 0x000fe2000fffe03f */
[----:B------:R-:W-:Y:S01]  /*17b0*/  UMOV UR4, UR32 ;  /* 0x0000002000047c82 */ /* 0x000fe20008000000 */
[----:B------:R-:W-:Y:S01]  /*17c0*/  UMOV UR5, UR33 ;  /* 0x0000002100057c82 */ /* 0x000fe20008000000 */
[----:B------:R-:W-:Y:S01]  /*17d0*/  UMOV UR7, 0x40000040 ;  /* 0x4000004000077882 */ /* 0x000fe20000000000 */
[----:B------:R-:W-:Y:S02]  /*17e0*/  WARPGROUP.DEPBAR.LE gsb0, 0x0 ;  /* 0x00008000000079c5 */ /* 0x000fe40000010000 */
[----:B------:R-:W-:-:S06]  /*17f0*/  WARPGROUP.ARRIVE ;  /* 0x00000000000079c5 */ /* 0x000fcc0000000000 */
[----:B------:R-:W-:Y:S03]  /*1800*/  HGMMA.64x96x16.F32 R24, gdesc[UR12], R24, gsb0 ;  /* 0x016000000c1879f0 */ /* 0x000fe60008000818 */
        /* <DEDUP_REMOVED lines=44> */
[----:B------:R-:W-:Y:S05]  /*1ad0*/  @!P0 BRA `(.L_x_3288) ;  /* 0x0000000000048947 */ /* 0x000fea0003800000 */
[----:B------:R-:W-:Y:S01]  /*1ae0*/  BPT.TRAP 0x1 ;  /* 0x000000040000795c */ /* 0x000fe20000300000 */
.L_x_3288:
[----:B------:R-:W-:Y:S01]  /*1af0*/  LOP3.LUT R19, R19, 0xffffff80, RZ, 0xc0, !PT ;  /* 0xffffff8013137812 */ /* 0x000fe200078ec0ff */
[----:B------:R-:W-:Y:S01]  /*1b00*/  ULDC UR4, c[0x0][0x9d8] ;  /* 0x0002760000047ab9 */ /* 0x000fe20000000800 */
[----:B0-----:R-:W-:Y:S02]  /*1b10*/  IMAD.MOV.U32 R3, RZ, RZ, -0x2 ;  /* 0xfffffffeff037424 */ /* 0x001fe400078e00ff */
[----:B------:R-:W-:Y:S01]  /*1b20*/  FMUL.FTZ R26, R26, UR4 ;  /* 0x000000041a1a7c20 */ /* 0x000fe20008410000 */
[----:B------:R-:W-:Y:S01]  /*1b30*/  FMUL.FTZ R27, R27, UR4 ;  /* 0x000000041b1b7c20 */ /* 0x000fe20008410000 */
[----:B------:R-:W-:Y:S02]  /*1b40*/  IMAD.IADD R19, R18, 0x1, -R19 ;  /* 0x0000000112137824 */ /* 0x000fe400078e0a13 */
[----:B------:R-:W-:Y:S01]  /*1b50*/  FMUL.FTZ R30, R30, UR4 ;  /* 0x000000041e1e7c20 */ /* 0x000fe20008410000 */
[----:B------:R-:W-:Y:S01]  /*1b60*/  FMUL.FTZ R31, R31, UR4 ;  /* 0x000000041f1f7c20 */ /* 0x000fe20008410000 */
[----:B------:R-:W-:Y:S01]  /*1b70*/  FMUL.FTZ R34, R34, UR4 ;  /* 0x0000000422227c20 */ /* 0x000fe20008410000 */
[----:B------:R-:W0:Y:S01]  /*1b80*/  MUFU.TANH R26, R26 ;  /* 0x0000001a001a7308 */ /* 0x000e220000002400 */
[----:B-1----:R-:W-:Y:S01]  /*1b90*/  SHF.R.S32.HI R0, RZ, 0x1f, R19 ;  /* 0x0000001fff007819 */ /* 0x002fe20000011413 */
        /* <DEDUP_REMOVED lines=11> */
[----:B------:R-:W-:Y:S01]  /*1c50*/  IADD3 R0, R19, -R0, RZ ;  /* 0x8000000013007210 */ /* 0x000fe20007ffe0ff */
[----:B------:R-:W-:Y:S01]  /*1c60*/  FMUL.FTZ R32, R32, UR4 ;  /* 0x0000000420207c20 */ /* 0x000fe20008410000 */
[----:B------:R-:W-:Y:S01]  /*1c70*/  FMUL.FTZ R43, R43, UR4 ;  /* 0x000000042b2b7c20 */ /* 0x000fe20008410000 */
[----:B------:R-:W2:Y:S01]  /*1c80*/  MUFU.TANH R30, R30 ;  /* 0x0000001e001e7308 */ /* 0x000ea20000002400 */
[----:B------:R-:W-:Y:S01]  /*1c90*/  FMUL.FTZ R33, R33, UR4 ;  /* 0x0000000421217c20 */ /* 0x000fe20008410000 */
[----:B------:R-:W-:-:S02]  /*1ca0*/  IMAD R0, R0, R3, 0x60 ;  /* 0x0000006000007424 */ /* 0x000fc400078e0203 */
[----:B------:R-:W-:Y:S01]  /*1cb0*/  FMUL.FTZ R46, R46, UR4 ;  /* 0x000000042e2e7c20 */ /* 0x000fe20008410000 */
[----:B------:R-:W-:Y:S02]  /*1cc0*/  IMAD.U32 R3, RZ, RZ, UR39 ;  /* 0x00000027ff037e24 */ /* 0x000fe4000f8e00ff */
[----:B------:R-:W-:Y:S01]  /*1cd0*/  FMUL.FTZ R36, R36, UR4 ;  /* 0x0000000424247c20 */ /* 0x000fe20008410000 */
[----:B------:R-:W-:Y:S01]  /*1ce0*/  FMUL.FTZ R47, R47, UR4 ;  /* 0x000000042f2f7c20 */ /* 0x000fe20008410000 */
[----:B------:R-:W-:Y:S01]  /*1cf0*/  IADD3 R0, R0, UR42, RZ ;  /* 0x0000002a00007c10 */ /* 0x000fe2000fffe0ff */
[----:B------:R-:W3:Y:S01]  /*1d00*/  MUFU.TANH R31, R31 ;  /* 0x0000001f001f7308 */ /* 0x000ee20000002400 */
[----:B------:R-:W-:Y:S01]  /*1d10*/  FMUL.FTZ R37, R37, UR4 ;  /* 0x0000000425257c20 */ /* 0x000fe20008410000 */
[----:B------:R-:W-:Y:S01]  /*1d20*/  FMUL.FTZ R50, R50, UR4 ;  /* 0x0000000432327c20 */ /* 0x000fe20008410000 */
[----:B------:R-:W-:Y:S01]  /*1d30*/  FMUL.FTZ R40, R40, UR4 ;  /* 0x0000000428287c20 */ /* 0x000fe20008410000 */
[----:B------:R-:W-:-:S02]  /*1d40*/  IMAD R0, R3, -0x60, R0 ;  /* 0xffffffa003007824 */ /* 0x000fc400078e0200 */
[----:B------:R-:W-:Y:S01]  /*1d50*/  FMUL.FTZ R51, R51, UR4 ;  /* 0x0000000433337c20 */ /* 0x000fe20008410000 */
[----:B------:R-:W-:Y:S01]  /*1d60*/  FMUL.FTZ R41, R41, UR4 ;  /* 0x0000000429297c20 */ /* 0x000fe20008410000 */
[----:B------:R-:W-:Y:S01]  /*1d70*/  FMUL.FTZ R54, R54, UR4 ;  /* 0x0000000436367c20 */ /* 0x000fe20008410000 */
[----:B------:R-:W4:Y:S01]  /*1d80*/  MUFU.TANH R34, R34 ;  /* 0x0000002200227308 */ /* 0x000f220000002400 */
[----:B------:R-:W-:Y:S01]  /*1d90*/  ISETP.GT.AND P6, PT, R0, RZ, PT ;  /* 0x000000ff0000720c */ /* 0x000fe20003fc4270 */
[----:B------:R-:W-:Y:S01]  /*1da0*/  FMUL.FTZ R44, R44, UR4 ;  /* 0x000000042c2c7c20 */ /* 0x000fe20008410000 */
[C---:B------:R-:W-:Y:S01]  /*1db0*/  ISETP.GT.AND P5, PT, R0.reuse, 0x1, PT ;  /* 0x000000010000780c */ /* 0x040fe20003fa4270 */
[----:B------:R-:W-:Y:S01]  /*1dc0*/  FMUL.FTZ R55, R55, UR4 ;  /* 0x0000000437377c20 */ /* 0x000fe20008410000 */
[----:B------:R-:W-:Y:S01]  /*1dd0*/  ISETP.GT.AND P4, PT, R0, 0x8, PT ;  /* 0x000000080000780c */ /* 0x000fe20003f84270 */
[----:B------:R-:W-:Y:S01]  /*1de0*/  FMUL.FTZ R45, R45, UR4 ;  /* 0x000000042d2d7c20 */ /* 0x000fe20008410000 */
[----:B0-----:R-:W-:Y:S01]  /*1df0*/  FSEL R3, R26, -INF , P6 ;  /* 0xff8000001a037808 */ /* 0x001fe20003000000 */
[----:B------:R-:W0:Y:S01]  /*1e00*/  MUFU.TANH R24, R24 ;  /* 0x0000001800187308 */ /* 0x000e220000002400 */
[----:B-1----:R-:W-:Y:S01]  /*1e10*/  FSEL R27, R27, -INF , P5 ;  /* 0xff8000001b1b7808 */ /* 0x002fe20002800000 */
[----:B------:R-:W-:Y:S01]  /*1e20*/  FMUL.FTZ R58, R58, UR4 ;  /* 0x000000043a3a7c20 */ /* 0x000fe20008410000 */
[----:B------:R-:W-:Y:S01]  /*1e30*/  ISETP.GT.AND P3, PT, R0, 0x9, PT ;  /* 0x000000090000780c */ /* 0x000fe20003f64270 */
[----:B------:R-:W-:Y:S01]  /*1e40*/  FMUL.FTZ R48, R48, UR4 ;  /* 0x0000000430307c20 */ /* 0x000fe20008410000 */
[----:B--2---:R-:W-:Y:S01]  /*1e50*/  FSEL R9, R30, -INF , P4 ;  /* 0xff8000001e097808 */ /* 0x004fe20002000000 */
[----:B------:R-:W-:Y:S01]  /*1e60*/  FMUL.FTZ R59, R59, UR4 ;  /* 0x000000043b3b7c20 */ /* 0x000fe20008410000 */
[----:B------:R-:W-:Y:S01]  /*1e70*/  FMNMX.FTZ R4, R3, R27, !PT ;  /* 0x0000001b03047209 */ /* 0x000fe20007810000 */
[----:B------:R-:W1:Y:S01]  /*1e80*/  MUFU.TANH R35, R35 ;  /* 0x0000002300237308 */ /* 0x000e620000002400 */
[----:B------:R-:W-:Y:S01]  /*1e90*/  ISETP.GT.AND P2, PT, R0, 0x10, PT ;  /* 0x000000100000780c */ /* 0x000fe20003f44270 */
[----:B------:R-:W-:Y:S01]  /*1ea0*/  FMUL.FTZ R49, R49, UR4 ;  /* 0x0000000431317c20 */ /* 0x000fe20008410000 */
[----:B---3--:R-:W-:Y:S01]  /*1eb0*/  FSEL R31, R31, -INF , P3 ;  /* 0xff8000001f1f7808 */ /* 0x008fe20001800000 */
[----:B------:R-:W-:Y:S01]  /*1ec0*/  FMUL.FTZ R62, R62, UR4 ;  /* 0x000000043e3e7c20 */ /* 0x000fe20008410000 */
[----:B------:R-:W-:Y:S01]  /*1ed0*/  FMNMX.FTZ R4, R9, R4, !PT ;  /* 0x0000000409047209 */ /* 0x000fe20007810000 */
[----:B------:R-:W-:Y:S01]  /*1ee0*/  FMUL.FTZ R52, R52, UR4 ;  /* 0x0000000434347c20 */ /* 0x000fe20008410000 */
[----:B------:R-:W-:Y:S01]  /*1ef0*/  ISETP.GT.AND P1, PT, R0, 0x11, PT ;  /* 0x000000110000780c */ /* 0x000fe20003f24270 */
[----:B------:R-:W2:Y:S01]  /*1f00*/  MUFU.TANH R25, R25 ;  /* 0x0000001900197308 */ /* 0x000ea20000002400 */
[----:B----4-:R-:W-:Y:S01]  /*1f10*/  FSEL R19, R34, -INF , P2 ;  /* 0xff80000022137808 */ /* 0x010fe20001000000 */
[----:B------:R-:W-:Y:S01]  /*1f20*/  FMUL.FTZ R63, R63, UR4 ;  /* 0x000000043f3f7c20 */ /* 0x000fe20008410000 */
[----:B------:R-:W-:Y:S01]  /*1f30*/  FMNMX.FTZ R4, R31, R4, !PT ;  /* 0x000000041f047209 */ /* 0x000fe20007810000 */
[----:B------:R-:W-:Y:S01]  /*1f40*/  FMUL.FTZ R53, R53, UR4 ;  /* 0x0000000435357c20 */ /* 0x000fe20008410000 */
[----:B0-----:R-:W-:Y:S01]  /*1f50*/  FSEL R11, R24, -INF , P6 ;  /* 0xff800000180b7808 */ /* 0x001fe20003000000 */
[----:B------:R-:W-:Y:S01]  /*1f60*/  FMUL.FTZ R66, R66, UR4 ;  /* 0x0000000442427c20 */ /* 0x000fe20008410000 */
[----:B------:R-:W-:Y:S01]  /*1f70*/  ISETP.GT.AND P6, PT, R0, 0x18, PT ;  /* 0x000000180000780c */ /* 0x000fe20003fc4270 */
[----:B------:R-:W0:Y:S01]  /*1f80*/  MUFU.TANH R38, R38 ;  /* 0x0000002600267308 */ /* 0x000e220000002400 */
[----:B-1----:R-:W-:Y:S01]  /*1f90*/  FSEL R35, R35, -INF , P1 ;  /* 0xff80000023237808 */ /* 0x002fe20000800000 */
[----:B------:R-:W-:Y:S01]  /*1fa0*/  FMUL.FTZ R56, R56, UR4 ;  /* 0x0000000438387c20 */ /* 0x000fe20008410000 */
[----:B------:R-:W-:Y:S01]  /*1fb0*/  FMNMX.FTZ R4, R19, R4, !PT ;  /* 0x0000000413047209 */ /* 0x000fe20007810000 */
[----:B------:R-:W-:Y:S01]  /*1fc0*/  FMUL.FTZ R67, R67, UR4 ;  /* 0x0000000443437c20 */ /* 0x000fe20008410000 */
[----:B------:R-:W-:Y:S01]  /*1fd0*/  FMUL.FTZ R57, R57, UR4 ;  /* 0x0000000439397c20 */ /* 0x000fe20008410000 */
[----:B------:R-:W-:Y:S01]  /*1fe0*/  FMUL.FTZ R70, R70, UR4 ;  /* 0x0000000446467c20 */ /* 0x000fe20008410000 */
[----:B------:R-:W-:Y:S01]  /*1ff0*/  FMNMX.FTZ R4, R35, R4, !PT ;  /* 0x0000000423047209 */ /* 0x000fe20007810000 */
[----:B------:R-:W1:Y:S01]  /*2000*/  MUFU.TANH R28, R28 ;  /* 0x0000001c001c7308 */ /* 0x000e620000002400 */
[----:B--2---:R-:W-:Y:S01]  /*2010*/  FSEL R25, R25, -INF , P5 ;  /* 0xff80000019197808 */ /* 0x004fe20002800000 */
[----:B------:R-:W-:Y:S01]  /*2020*/  FMUL.FTZ R71, R71, UR4 ;  /* 0x0000000447477c20 */ /* 0x000fe20008410000 */
[----:B------:R-:W-:Y:S01]  /*2030*/  ISETP.GT.AND P5, PT, R0, 0x19, PT ;  /* 0x000000190000780c */ /* 0x000fe20003fa4270 */
[----:B------:R-:W-:Y:S01]  /*2040*/  FMUL.FTZ R60, R60, UR4 ;  /* 0x000000043c3c7c20 */ /* 0x000fe20008410000 */
[----:B------:R-:W-:Y:S01]  /*2050*/  ULDC UR5, c[0x0][0x988] ;  /* 0x0002620000057ab9 */ /* 0x000fe20000000800 */
[----:B------:R-:W-:Y:S01]  /*2060*/  FMUL.FTZ R61, R61, UR4 ;  /* 0x000000043d3d7c20 */ /* 0x000fe20008410000 */
[----:B------:R-:W-:Y:S01]  /*2070*/  P2R R12, PR, RZ, 0x1 ;  /* 0x00000001ff0c7803 */ /* 0x000fe20000000000 */
[----:B------:R-:W2:Y:S01]  /*2080*/  MUFU.TANH R39, R39 ;  /* 0x0000002700277308 */ /* 0x000ea20000002400 */
[----:B0-----:R-:W-:Y:S01]  /*2090*/  FSEL R23, R38, -INF , P6 ;  /* 0xff80000026177808 */ /* 0x001fe20003000000 */
[----:B------:R-:W-:Y:S01]  /*20a0*/  FMUL.FTZ R64, R64, UR4 ;  /* 0x0000000440407c20 */ /* 0x000fe20008410000 */
[----:B------:R-:W-:Y:S01]  /*20b0*/  FMUL.FTZ R65, R65, UR4 ;  /* 0x0000000441417c20 */ /* 0x000fe20008410000 */
[----:B------:R-:W-:Y:S01]  /*20c0*/  FMUL.FTZ R68, R68, UR4 ;  /* 0x0000000444447c20 */ /* 0x000fe20008410000 */
[----:B------:R-:W-:Y:S01]  /*20d0*/  FMNMX.FTZ R4, R23, R4, !PT ;  /* 0x0000000417047209 */ /* 0x000fe20007810000 */
[----:B------:R-:W-:Y:S01]  /*20e0*/  FMUL.FTZ R69, R69, UR4 ;  /* 0x0000000445457c20 */ /* 0x000fe20008410000 */
[----:B------:R-:W0:Y:S01]  /*20f0*/  S2UR UR7, SR_CgaCtaId ;  /* 0x00000000000779c3 */ /* 0x000e220000008800 */
[----:B------:R-:W3:Y:S01]  /*2100*/  MUFU.TANH R29, R29 ;  /* 0x0000001d001d7308 */ /* 0x000ee20000002400 */
[----:B-1----:R-:W-:Y:S01]  /*2110*/  FSEL R13, R28, -INF , P4 ;  /* 0xff8000001c0d7808 */ /* 0x002fe20002000000 */
[----:B------:R-:W-:Y:S01]  /*2120*/  UIADD3 UR59, UR39, -0x2, URZ ;  /* 0xfffffffe273b7890 */ /* 0x000fe2000fffe03f */
[----:B------:R-:W-:Y:S01]  /*2130*/  ISETP.GT.AND P4, PT, R0, 0x20, PT ;  /* 0x000000200000780c */ /* 0x000fe20003f84270 */
[----:B------:R-:W-:Y:S01]  /*2140*/  UIADD3 UR4, UR38, 0x30840, URZ ;  /* 0x0003084026047890 */ /* 0x000fe2000fffe03f */
[----:B------:R-:W-:Y:S01]  /*2150*/  R2UR UR6, R16 ;  /* 0x00000000100672ca */ /* 0x000fe200000e0000 */
[----:B------:R-:W-:Y:S01]  /*2160*/  UMOV UR39, URZ ;  /* 0x0000003f00277c82 */ /* 0x000fe20008000000 */
[--C-:B------:R-:W-:Y:S01]  /*2170*/  IMAD.MOV.U32 R118, RZ, RZ, R119.reuse ;  /* 0x000000ffff767224 */ /* 0x100fe200078e0077 */
        /* <DEDUP_REMOVED lines=9> */
[----:B---3--:R-:W-:Y:S01]  /*2210*/  FSEL R29, R29, -INF , P3 ;  /* 0xff8000001d1d7808 */ /* 0x008fe20001800000 */
[----:B------:R-:W-:Y:S01]  /*2220*/  UISETP.GE.AND UP0, UPT, UR59, UR6, UPT ;  /* 0x000000063b00728c */ /* 0x000fe2000bf06270 */
[----:B------:R-:W-:Y:S01]  /*2230*/  ISETP.GT.AND P3, PT, R0, 0x21, PT ;  /* 0x000000210000780c */ /* 0x000fe20003f64270 */
[--C-:B------:R-:W-:Y:S01]  /*2240*/  IMAD.MOV.U32 R112, RZ, RZ, R119.reuse ;  /* 0x000000ffff707224 */ /* 0x100fe200078e0077 */
[-C--:B------:R-:W-:Y:S01]  /*2250*/  MOV R110, R119.reuse ;  /* 0x00000077006e7202 */ /* 0x080fe20000000f00 */
[--C-:B------:R-:W-:Y:S01]  /*2260*/  IMAD.MOV.U32 R111, RZ, RZ, R119.reuse ;  /* 0x000000ffff6f7224 */ /* 0x100fe200078e0077 */
[----:B0-----:R-:W-:Y:S01]  /*2270*/  UPRMT UR4, UR7, 0x654, UR4 ;  /* 0x0000065407047896 */ /* 0x001fe20008000004 */
        /* <DEDUP_REMOVED lines=10> */
[----:B------:R-:W-:Y:S01]  /*2320*/  SYNCS.ARRIVE.TRANS64.RED.A1T0 RZ, [UR4], RZ ;  /* 0x000000ffffff79a7 */ /* 0x000fe20008100404 */
        /* <DEDUP_REMOVED lines=27> */
[----:B------:R-:W-:-:S02]  /*24e0*/  IMAD.MOV.U32 R82, RZ, RZ, R119 ;  /* 0x000000ffff527224 */ /* 0x000fc400078e0077 */
[----:B------:R-:W2:Y:S01]  /*24f0*/  MUFU.TANH R37, R37 ;  /* 0x0000002500257308 */ /* 0x000ea20000002400 */
        /* <DEDUP_REMOVED lines=8> */
[----:B------:R-:W-:Y:S01]  /*2580*/  IMAD.MOV.U32 R42, RZ, RZ, R119 ;  /* 0x000000ffff2a7224 */ /* 0x000fe200078e0077 */
[----:B------:R-:W-:-:S03]  /*2590*/  FMNMX.FTZ R4, R79, R4, !PT ;  /* 0x000000044f047209 */ /* 0x000fc60007810000 */
[----:B------:R-:W1:Y:S01]  /*25a0*/  MUFU.TANH R40, R40 ;  /* 0x0000002800287308 */ /* 0x000e620000002400 */
[----:B--2---:R-:W-:Y:S02]  /*25b0*/  FSEL R37, R37, -INF , P5 ;  /* 0xff80000025257808 */ /* 0x004fe40002800000 */
[----:B------:R-:W-:-:S05]  /*25c0*/  ISETP.GT.AND P5, PT, R0, 0x31, PT ;  /* 0x000000310000780c */ /* 0x000fca0003fa4270 */
[----:B------:R-:W2:Y:S01]  /*25d0*/  MUFU.TANH R51, R51 ;  /* 0x0000003300337308 */ /* 0x000ea20000002400 */
[----:B0-----:R-:W-:Y:S02]  /*25e0*/  FSEL R81, R50, -INF , P6 ;  /* 0xff80000032517808 */ /* 0x001fe40003000000 */
[----:B------:R-:W-:Y:S02]  /*25f0*/  MOV R50, R119 ;  /* 0x0000007700327202 */ /* 0x000fe40000000f00 */
[----:B------:R-:W-:-:S03]  /*2600*/  FMNMX.FTZ R4, R81, R4, !PT ;  /* 0x0000000451047209 */ /* 0x000fc60007810000 */
[----:B------:R-:W0:Y:S01]  /*2610*/  MUFU.TANH R41, R41 ;  /* 0x0000002900297308 */ /* 0x000e220000002400 */
[----:B-1----:R-:W-:Y:S01]  /*2620*/  FSEL R43, R40, -INF , P4 ;  /* 0xff800000282b7808 */ /* 0x002fe20002000000 */
[----:B------:R-:W-:Y:S01]  /*2630*/  IMAD.MOV.U32 R40, RZ, RZ, R119 ;  /* 0x000000ffff287224 */ /* 0x000fe200078e0077 */
[----:B------:R-:W-:-:S05]  /*2640*/  ISETP.GT.AND P4, PT, R0, 0x38, PT ;  /* 0x000000380000780c */ /* 0x000fca0003f84270 */
[----:B------:R-:W1:Y:S01]  /*2650*/  MUFU.TANH R54, R54 ;  /* 0x0000003600367308 */ /* 0x000e620000002400 */
[----:B--2---:R-:W-:-:S04]  /*2660*/  FSEL R83, R51, -INF , P5 ;  /* 0xff80000033537808 */ /* 0x004fc80002800000 */
[----:B------:R-:W-:-:S03]  /*2670*/  FMNMX.FTZ R4, R83, R4, !PT ;  /* 0x0000000453047209 */ /* 0x000fc60007810000 */
[----:B------:R-:W2:Y:S01]  /*2680*/  MUFU.TANH R44, R44 ;  /* 0x0000002c002c7308 */ /* 0x000ea20000002400 */
[----:B0-----:R-:W-:Y:S02]  /*2690*/  FSEL R41, R41, -INF , P3 ;  /* 0xff80000029297808 */ /* 0x001fe40001800000 */
[----:B------:R-:W-:-:S05]  /*26a0*/  ISETP.GT.AND P3, PT, R0, 0x39, PT ;  /* 0x000000390000780c */ /* 0x000fca0003f64270 */
[----:B------:R-:W0:Y:S01]  /*26b0*/  MUFU.TANH R55, R55 ;  /* 0x0000003700377308 */ /* 0x000e220000002400 */
[----:B-1----:R-:W-:Y:S01]  /*26c0*/  FSEL R85, R54, -INF , P4 ;  /* 0xff80000036557808 */ /* 0x002fe20002000000 */
[----:B------:R-:W-:-:S03]  /*26d0*/  IMAD.MOV.U32 R54, RZ, RZ, R119 ;  /* 0x000000ffff367224 */ /* 0x000fc600078e0077 */
[----:B------:R-:W-:-:S03]  /*26e0*/  FMNMX.FTZ R4, R85, R4, !PT ;  /* 0x0000000455047209 */ /* 0x000fc60007810000 */
[----:B------:R-:W1:Y:S01]  /*26f0*/  MUFU.TANH R45, R45 ;  /* 0x0000002d002d7308 */ /* 0x000e620000002400 */
[----:B--2---:R-:W-:Y:S02]  /*2700*/  FSEL R47, R44, -INF , P2 ;  /* 0xff8000002c2f7808 */ /* 0x004fe40001000000 */
[----:B------:R-:W-:Y:S02]  /*2710*/  ISETP.GT.AND P2, PT, R0, 0x40, PT ;  /* 0x000000400000780c */ /* 0x000fe40003f44270 */
[----:B------:R-:W-:-:S03]  /*2720*/  MOV R44, R119 ;  /* 0x00000077002c7202 */ /* 0x000fc60000000f00 */
[----:B------:R-:W2:Y:S01]  /*2730*/  MUFU.TANH R58, R58 ;  /* 0x0000003a003a7308 */ /* 0x000ea20000002400 */
[----:B0-----:R-:W-:-:S04]  /*2740*/  FSEL R87, R55, -INF , P3 ;  /* 0xff80000037577808 */ /* 0x001fc80001800000 */
[----:B------:R-:W-:-:S03]  /*2750*/  FMNMX.FTZ R4, R87, R4, !PT ;  /* 0x0000000457047209 */ /* 0x000fc60007810000 */
[----:B------:R-:W0:Y:S01]  /*2760*/  MUFU.TANH R48, R48 ;  /* 0x0000003000307308 */ /* 0x000e220000002400 */
[----:B-1----:R-:W-:Y:S02]  /*2770*/  FSEL R45, R45, -INF , P1 ;  /* 0xff8000002d2d7808 */ /* 0x002fe40000800000 */
[----:B------:R-:W-:-:S05]  /*2780*/  ISETP.GT.AND P1, PT, R0, 0x41, PT ;  /* 0x000000410000780c */ /* 0x000fca0003f24270 */
[----:B------:R-:W1:Y:S01]  /*2790*/  MUFU.TANH R59, R59 ;  /* 0x0000003b003b7308 */ /* 0x000e620000002400 */
[----:B--2---:R-:W-:Y:S01]  /*27a0*/  FSEL R89, R58, -INF , P2 ;  /* 0xff8000003a597808 */ /* 0x004fe20001000000 */
[----:B------:R-:W-:-:S03]  /*27b0*/  IMAD.MOV.U32 R58, RZ, RZ, R119 ;  /* 0x000000ffff3a7224 */ /* 0x000fc600078e0077 */
[----:B------:R-:W-:-:S03]  /*27c0*/  FMNMX.FTZ R4, R89, R4, !PT ;  /* 0x0000000459047209 */ /* 0x000fc60007810000 */
[----:B------:R-:W2:Y:S01]  /*27d0*/  MUFU.TANH R49, R49 ;  /* 0x0000003100317308 */ /* 0x000ea20000002400 */
[----:B0-----:R-:W-:Y:S01]  /*27e0*/  FSEL R51, R48, -INF , P6 ;  /* 0xff80000030337808 */ /* 0x001fe20003000000 */
[----:B------:R-:W-:Y:S01]  /*27f0*/  IMAD.MOV.U32 R48, RZ, RZ, R119 ;  /* 0x000000ffff307224 */ /* 0x000fe200078e0077 */
[----:B------:R-:W-:-:S05]  /*2800*/  ISETP.GT.AND P6, PT, R0, 0x48, PT ;  /* 0x000000480000780c */ /* 0x000fca0003fc4270 */
[----:B------:R-:W0:Y:S01]  /*2810*/  MUFU.TANH R62, R62 ;  /* 0x0000003e003e7308 */ /* 0x000e220000002400 */
[----:B-1----:R-:W-:-:S04]  /*2820*/  FSEL R91, R59, -INF , P1 ;  /* 0xff8000003b5b7808 */ /* 0x002fc80000800000 */
        /* <DEDUP_REMOVED lines=32> */
[----:B------:R-:W-:Y:S01]  /*2a30*/  MUFU.TANH R60, R60 ;  /* 0x0000003c003c7308 */ /* 0x000fe20000002400 */
[----:B--2---:R-:W-:Y:S01]  /*2a40*/  FSEL R97, R70, -INF , P2 ;  /* 0xff80000046617808 */ /* 0x004fe20001000000 */
[----:B------:R-:W-:-:S03]  /*2a50*/  IMAD.MOV.U32 R70, RZ, RZ, R119 ;  /* 0x000000ffff467224 */ /* 0x000fc600078e0077 */
[----:B------:R-:W-:-:S03]  /*2a60*/  FMNMX.FTZ R4, R97, R4, !PT ;  /* 0x0000000461047209 */ /* 0x000fc60007810000 */
[----:B------:R-:W1:Y:S01]  /*2a70*/  MUFU.TANH R61, R61 ;  /* 0x0000003d003d7308 */ /* 0x000e620000002400 */
[----:B0-----:R-:W-:-:S04]  /*2a80*/  FSEL R71, R71, -INF , P1 ;  /* 0xff80000047477808 */ /* 0x001fc80000800000 */
[----:B------:R-:W-:Y:S01]  /*2a90*/  FMNMX.FTZ R0, R71, R4, !PT ;  /* 0x0000000447007209 */ /* 0x000fe20007810000 */
[----:B------:R-:W-:Y:S02]  /*2aa0*/  IMAD.U32 R4, RZ, RZ, UR5 ;  /* 0x00000005ff047e24 */ /* 0x000fe4000f8e00ff */
[----:B------:R-:W-:Y:S02]  /*2ab0*/  MUFU.TANH R64, R64 ;  /* 0x0000004000407308 */ /* 0x000fe40000002400 */
[----:B------:R-:W0:Y:S06]  /*2ac0*/  SHFL.BFLY PT, R5, R0, 0x2, 0x1f ;  /* 0x0c401f0000057f89 */ /* 0x000e2c00000e0000 */
[----:B------:R-:W2:Y:S01]  /*2ad0*/  MUFU.TANH R65, R65 ;  /* 0x0000004100417308 */ /* 0x000ea20000002400 */
[----:B-1----:R-:W-:-:S07]  /*2ae0*/  FSEL R61, R61, -INF , P5 ;  /* 0xff8000003d3d7808 */ /* 0x002fce0002800000 */
[----:B------:R-:W-:Y:S08]  /*2af0*/  MUFU.TANH R68, R68 ;  /* 0x0000004400447308 */ /* 0x000ff00000002400 */
[----:B------:R-:W1:Y:S01]  /*2b00*/  MUFU.TANH R69, R69 ;  /* 0x0000004500457308 */ /* 0x000e620000002400 */
[----:B--2---:R-:W-:Y:S02]  /*2b10*/  FSEL R65, R65, -INF , P3 ;  /* 0xff80000041417808 */ /* 0x004fe40001800000 */
[----:B0-----:R-:W-:-:S02]  /*2b20*/  FMNMX.FTZ R8, R0, R5, !PT ;  /* 0x0000000500087209 */ /* 0x001fc40007810000 */
[----:B------:R-:W-:-:S03]  /*2b30*/  FMNMX.FTZ R0, R11, R25, !PT ;  /* 0x000000190b007209 */ /* 0x000fc60007810000 */
[----:B------:R-:W0:Y:S01]  /*2b40*/  SHFL.BFLY PT, R5, R8, 0x1, 0x1f ;  /* 0x0c201f0008057f89 */ /* 0x000e2200000e0000 */
[----:B------:R-:W-:-:S04]  /*2b50*/  FMNMX.FTZ R0, R13, R0, !PT ;  /* 0x000000000d007209 */ /* 0x000fc80007810000 */
[----:B------:R-:W-:-:S04]  /*2b60*/  FMNMX.FTZ R0, R29, R0, !PT ;  /* 0x000000001d007209 */ /* 0x000fc80007810000 */
[----:B------:R-:W-:Y:S02]  /*2b70*/  FMNMX.FTZ R0, R15, R0, !PT ;  /* 0x000000000f007209 */ /* 0x000fe40007810000 */
[----:B-1----:R-:W-:Y:S02]  /*2b80*/  FSEL R69, R69, -INF , P1 ;  /* 0xff80000045457808 */ /* 0x002fe40000800000 */
[----:B------:R-:W-:-:S04]  /*2b90*/  FMNMX.FTZ R0, R33, R0, !PT ;  /* 0x0000000021007209 */ /* 0x000fc80007810000 */
[----:B------:R-:W-:-:S04]  /*2ba0*/  FMNMX.FTZ R0, R21, R0, !PT ;  /* 0x0000000015007209 */ /* 0x000fc80007810000 */
[----:B------:R-:W-:Y:S02]  /*2bb0*/  FMNMX.FTZ R0, R37, R0, !PT ;  /* 0x0000000025007209 */ /* 0x000fe40007810000 */
[----:B0-----:R-:W-:Y:S02]  /*2bc0*/  FMNMX.FTZ R5, R8, R5, !PT ;  /* 0x0000000508057209 */ /* 0x001fe40007810000 */
[----:B------:R-:W-:Y:S02]  /*2bd0*/  FMNMX.FTZ R0, R43, R0, !PT ;  /* 0x000000002b007209 */ /* 0x000fe40007810000 */
[C---:B------:R-:W-:Y:S01]  /*2be0*/  FSETP.NEU.FTZ.AND P0, PT, R5.reuse, -INF , PT ;  /* 0xff8000000500780b */ /* 0x040fe20003f1d000 */
[----:B------:R-:W-:Y:S01]  /*2bf0*/  FMUL.FTZ R10, R5, R4 ;  /* 0x00000004050a7220 */ /* 0x000fe20000410000 */
[----:B------:R-:W-:-:S04]  /*2c00*/  FMNMX.FTZ R0, R41, R0, !PT ;  /* 0x0000000029007209 */ /* 0x000fc80007810000 */
[----:B------:R-:W-:Y:S02]  /*2c10*/  FMNMX.FTZ R0, R47, R0, !PT ;  /* 0x000000002f007209 */ /* 0x000fe40007810000 */
[----:B------:R-:W-:Y:S02]  /*2c20*/  FSEL R10, R10, RZ, P0 ;  /* 0x000000ff0a0a7208 */ /* 0x000fe40000000000 */
[----:B------:R-:W-:Y:S02]  /*2c30*/  FMNMX.FTZ R0, R45, R0, !PT ;  /* 0x000000002d007209 */ /* 0x000fe40007810000 */
[----:B------:R-:W-:Y:S01]  /*2c40*/  ISETP.NE.AND P0, PT, R12, RZ, PT ;  /* 0x000000ff0c00720c */ /* 0x000fe20003f05270 */
[--C-:B------:R-:W-:Y:S01]  /*2c50*/  FFMA.FTZ R3, R3, R4, -R10.reuse ;  /* 0x0000000403037223 */ /* 0x100fe2000001080a */
[----:B------:R-:W-:Y:S01]  /*2c60*/  FMNMX.FTZ R0, R51, R0, !PT ;  /* 0x0000000033007209 */ /* 0x000fe20007810000 */
[-CC-:B------:R-:W-:Y:S01]  /*2c70*/  FFMA.FTZ R19, R19, R4.reuse, -R10.reuse ;  /* 0x0000000413137223 */ /* 0x180fe2000001080a */
[--C-:B------:R-:W-:Y:S01]  /*2c80*/  FFMA.FTZ R23, R23, R4, -R10.reuse ;  /* 0x0000000417177223 */ /* 0x100fe2000001080a */
[----:B------:R0:W-:Y:S01]  /*2c90*/  MUFU.EX2 R189, R3 ;  /* 0x0000000300bd7308 */ /* 0x0001e20000000800 */
[----:B------:R-:W-:Y:S01]  /*2ca0*/  FMNMX.FTZ R0, R49, R0, !PT ;  /* 0x0000000031007209 */ /* 0x000fe20007810000 */
[-CC-:B------:R-:W-:Y:S01]  /*2cb0*/  FFMA.FTZ R9, R9, R4.reuse, -R10.reuse ;  /* 0x0000000409097223 */ /* 0x180fe2000001080a */
[-CC-:B------:R-:W-:Y:S01]  /*2cc0*/  FFMA.FTZ R27, R27, R4.reuse, -R10.reuse ;  /* 0x000000041b1b7223 */ /* 0x180fe2000001080a */
[--C-:B------:R-:W-:Y:S01]  /*2cd0*/  FFMA.FTZ R31, R31, R4, -R10.reuse ;  /* 0x000000041f1f7223 */ /* 0x100fe2000001080a */
[----:B------:R-:W-:Y:S01]  /*2ce0*/  FMNMX.FTZ R0, R55, R0, !PT ;  /* 0x0000000037007209 */ /* 0x000fe20007810000 */
[-CC-:B------:R-:W-:Y:S01]  /*2cf0*/  FFMA.FTZ R35, R35, R4.reuse, -R10.reuse ;  /* 0x0000000423237223 */ /* 0x180fe2000001080a */
[--C-:B------:R-:W-:Y:S01]  /*2d00*/  FFMA.FTZ R39, R39, R4, -R10.reuse ;  /* 0x0000000427277223 */ /* 0x100fe2000001080a */
[----:B------:R1:W-:Y:S01]  /*2d10*/  MUFU.EX2 R185, R19 ;  /* 0x0000001300b97308 */ /* 0x0003e20000000800 */
[----:B------:R-:W-:Y:S01]  /*2d20*/  FMNMX.FTZ R0, R53, R0, !PT ;  /* 0x0000000035007209 */ /* 0x000fe20007810000 */
[-CC-:B------:R-:W-:Y:S01]  /*2d30*/  FFMA.FTZ R73, R73, R4.reuse, -R10.reuse ;  /* 0x0000000449497223 */ /* 0x180fe2000001080a */
[----:B0-----:R-:W-:Y:S01]  /*2d40*/  FSEL R3, R60, -INF , P6 ;  /* 0xff8000003c037808 */ /* 0x001fe20003000000 */
[--C-:B------:R-:W-:Y:S01]  /*2d50*/  FFMA.FTZ R75, R75, R4, -R10.reuse ;  /* 0x000000044b4b7223 */ /* 0x100fe2000001080a */
[----:B------:R-:W-:Y:S01]  /*2d60*/  FMNMX.FTZ R0, R59, R0, !PT ;  /* 0x000000003b007209 */ /* 0x000fe20007810000 */
[-CC-:B------:R-:W-:Y:S01]  /*2d70*/  FFMA.FTZ R77, R77, R4.reuse, -R10.reuse ;  /* 0x000000044d4d7223 */ /* 0x180fe2000001080a */
[--C-:B------:R-:W-:Y:S01]  /*2d80*/  FFMA.FTZ R79, R79, R4, -R10.reuse ;  /* 0x000000044f4f7223 */ /* 0x100fe2000001080a */
[----:B------:R0:W-:Y:S01]  /*2d90*/  MUFU.EX2 R187, R23 ;  /* 0x0000001700bb7308 */ /* 0x0001e20000000800 */
[----:B------:R-:W-:Y:S01]  /*2da0*/  FMNMX.FTZ R0, R57, R0, !PT ;  /* 0x0000000039007209 */ /* 0x000fe20007810000 */
[-CC-:B------:R-:W-:Y:S01]  /*2db0*/  FFMA.FTZ R81, R81, R4.reuse, -R10.reuse ;  /* 0x0000000451517223 */ /* 0x180fe2000001080a */
[----:B-1----:R-:W-:Y:S01]  /*2dc0*/  FSEL R19, R64, -INF , P4 ;  /* 0xff80000040137808 */ /* 0x002fe20002000000 */
        /* <DEDUP_REMOVED lines=12> */
[----:B------:R-:W0:Y:S01]  /*2e90*/  MUFU.EX2 R12, R27 ;  /* 0x0000001b000c7308 */ /* 0x000e220000000800 */
[----:B------:R-:W-:Y:S01]  /*2ea0*/  FMNMX.FTZ R0, R65, R0, !PT ;  /* 0x0000000041007209 */ /* 0x000fe20007810000 */
[-CC-:B------:R-:W-:Y:S01]  /*2eb0*/  FFMA.FTZ R95, R95, R4.reuse, -R10.reuse ;  /* 0x000000045f5f7223 */ /* 0x180fe2000001080a */
[-CC-:B------:R-:W-:Y:S01]  /*2ec0*/  FFMA.FTZ R67, R67, R4.reuse, -R10.reuse ;  /* 0x0000000443437223 */ /* 0x180fe2000001080a */
[--C-:B------:R-:W-:Y:S01]  /*2ed0*/  FFMA.FTZ R97, R97, R4, -R10.reuse ;  /* 0x0000000461617223 */ /* 0x100fe2000001080a */
[----:B------:R-:W-:Y:S01]  /*2ee0*/  FMNMX.FTZ R0, R23, R0, !PT ;  /* 0x0000000017007209 */ /* 0x000fe20007810000 */
[----:B------:R-:W-:Y:S01]  /*2ef0*/  FFMA.FTZ R10, R71, R4, -R10 ;  /* 0x00000004470a7223 */ /* 0x000fe2000001080a */
[-C--:B------:R-:W-:Y:S01]  /*2f00*/  MOV R71, R119.reuse ;  /* 0x0000007700477202 */ /* 0x080fe20000000f00 */
[----:B------:R2:W-:Y:S01]  /*2f10*/  MUFU.EX2 R14, R31 ;  /* 0x0000001f000e7308 */ /* 0x0005e20000000800 */
[----:B------:R-:W-:Y:S01]  /*2f20*/  FMNMX.FTZ R0, R69, R0, !PT ;  /* 0x0000000045007209 */ /* 0x000fe20007810000 */
[--C-:B------:R-:W-:Y:S01]  /*2f30*/  IMAD.MOV.U32 R64, RZ, RZ, R119.reuse ;  /* 0x000000ffff407224 */ /* 0x100fe200078e0077 */
[----:B------:R-:W-:Y:S01]  /*2f40*/  MOV R68, R119 ;  /* 0x0000007700447202 */ /* 0x000fe20000000f00 */
[----:B------:R-:W-:-:S02]  /*2f50*/  IMAD.MOV.U32 R60, RZ, RZ, R119 ;  /* 0x000000ffff3c7224 */ /* 0x000fc400078e0077 */
[----:B-1----:R-:W1:Y:S02]  /*2f60*/  SHFL.BFLY PT, R9, R0, 0x2, 0x1f ;  /* 0x0c401f0000097f89 */ /* 0x002e6400000e0000 */
[----:B------:R3:W-:Y:S01]  /*2f70*/  MUFU.EX2 R18, R35 ;  /* 0x0000002300127308 */ /* 0x0007e20000000800 */
[----:B0-----:R-:W-:Y:S01]  /*2f80*/  FADD.FTZ R34, R189, R12 ;  /* 0x0000000cbd227221 */ /* 0x001fe20000010000 */
[----:B------:R-:W-:Y:S01]  /*2f90*/  F2FP.F16.F32.PACK_AB R189, R12, R189 ;  /* 0x000000bd0cbd723e */ /* 0x000fe200000000ff */
[----:B--2---:R-:W-:-:S05]  /*2fa0*/  IMAD.MOV.U32 R31, RZ, RZ, R119 ;  /* 0x000000ffff1f7224 */ /* 0x004fca00078e0077 */
[----:B------:R0:W-:Y:S01]  /*2fb0*/  MUFU.EX2 R20, R39 ;  /* 0x0000002700147308 */ /* 0x0001e20000000800 */
[----:B---3--:R-:W-:-:S07]  /*2fc0*/  MOV R35, R119 ;  /* 0x0000007700237202 */ /* 0x008fce0000000f00 */
[----:B------:R-:W-:Y:S01]  /*2fd0*/  MUFU.EX2 R73, R73 ;  /* 0x0000004900497308 */ /* 0x000fe20000000800 */
[----:B0-----:R-:W-:Y:S01]  /*2fe0*/  IMAD.MOV.U32 R39, RZ, RZ, R119 ;  /* 0x000000ffff277224 */ /* 0x001fe200078e0077 */
[----:B-1----:R-:W-:-:S06]  /*2ff0*/  FMNMX.FTZ R8, R0, R9, !PT ;  /* 0x0000000900087209 */ /* 0x002fcc0007810000 */
[----:B------:R0:W1:Y:S01]  /*3000*/  MUFU.EX2 R22, R75 ;  /* 0x0000004b00167308 */ /* 0x0000620000000800 */
[----:B------:R-:W2:Y:S07]  /*3010*/  SHFL.BFLY PT, R9, R8, 0x1, 0x1f ;  /* 0x0c201f0008097f89 */ /* 0x000eae00000e0000 */
[----:B------:R-:W-:Y:S01]  /*3020*/  MUFU.EX2 R77, R77 ;  /* 0x0000004d004d7308 */ /* 0x000fe20000000800 */
[----:B0-----:R-:W-:-:S07]  /*3030*/  IMAD.MOV.U32 R75, RZ, RZ, R119 ;  /* 0x000000ffff4b7224 */ /* 0x001fce00078e0077 */
[----:B------:R0:W3:Y:S01]  /*3040*/  MUFU.EX2 R24, R79 ;  /* 0x0000004f00187308 */ /* 0x0000e20000000800 */
[----:B-1----:R-:W-:-:S07]  /*3050*/  F2FP.F16.F32.PACK_AB R181, R22, R73 ;  /* 0x0000004916b5723e */ /* 0x002fce00000000ff */
[----:B------:R-:W-:Y:S01]  /*3060*/  MUFU.EX2 R81, R81 ;  /* 0x0000005100517308 */ /* 0x000fe20000000800 */
[----:B0-----:R-:W-:Y:S01]  /*3070*/  IMAD.MOV.U32 R79, RZ, RZ, R119 ;  /* 0x000000ffff4f7224 */ /* 0x001fe200078e0077 */
[----:B--2---:R-:W-:-:S04]  /*3080*/  FMNMX.FTZ R9, R8, R9, !PT ;  /* 0x0000000908097209 */ /* 0x004fc80007810000 */
[C---:B------:R-:W-:Y:S01]  /*3090*/  FSETP.NEU.FTZ.AND P1, PT, R9.reuse, -INF , PT ;  /* 0xff8000000900780b */ /* 0x040fe20003f3d000 */
[----:B------:R-:W-:Y:S01]  /*30a0*/  FMUL.FTZ R0, R9, R4 ;  /* 0x0000000409007220 */ /* 0x000fe20000410000 */
[----:B------:R-:W0:Y:S01]  /*30b0*/  MUFU.EX2 R26, R83 ;  /* 0x00000053001a7308 */ /* 0x000e220000000800 */
[----:B---3--:R-:W-:-:S03]  /*30c0*/  F2FP.F16.F32.PACK_AB R183, R24, R77 ;  /* 0x0000004d18b7723e */ /* 0x008fc600000000ff */
[----:B------:R-:W-:Y:S02]  /*30d0*/  FSEL R0, R0, RZ, P1 ;  /* 0x000000ff00007208 */ /* 0x000fe40000800000 */
[----:B------:R-:W-:Y:S02]  /*30e0*/  PLOP3.LUT P1, PT, PT, PT, UP0, 0x80, 0x0 ;  /* 0x000000000000781c */ /* 0x000fe40003f2f008 */
        /* <DEDUP_REMOVED lines=16> */
[----:B------:R1:W2:Y:S01]  /*31f0*/  MUFU.EX2 R188, R25 ;  /* 0x0000001900bc7308 */ /* 0x0002a20000000800 */
[-CC-:B------:R-:W-:Y:S01]  /*3200*/  FFMA.FTZ R55, R55, R4.reuse, -R0.reuse ;  /* 0x0000000437377223 */ /* 0x180fe20000010800 */
[-CC-:B------:R-:W-:Y:S01]  /*3210*/  FFMA.FTZ R53, R53, R4.reuse, -R0.reuse ;  /* 0x0000000435357223 */ /* 0x180fe20000010800 */
[-CC-:B------:R-:W-:Y:S01]  /*3220*/  FFMA.FTZ R59, R59, R4.reuse, -R0.reuse ;  /* 0x000000043b3b7223 */ /* 0x180fe20000010800 */
[-CC-:B------:R-:W-:Y:S01]  /*3230*/  FFMA.FTZ R3, R3, R4.reuse, -R0.reuse ;  /* 0x0000000403037223 */ /* 0x180fe20000010800 */
[-CC-:B------:R-:W-:Y:S01]  /*3240*/  FFMA.FTZ R57, R57, R4.reuse, -R0.reuse ;  /* 0x0000000439397223 */ /* 0x180fe20000010800 */
[-CC-:B------:R-:W-:Y:S01]  /*3250*/  FFMA.FTZ R61, R61, R4.reuse, -R0.reuse ;  /* 0x000000043d3d7223 */ /* 0x180fe20000010800 */
[-C--:B------:R-:W-:Y:S01]  /*3260*/  FFMA.FTZ R19, R19, R4.reuse, -R0 ;  /* 0x0000000413137223 */ /* 0x080fe20000010800 */
[----:B------:R-:W3:Y:S01]  /*3270*/  MUFU.EX2 R13, R13 ;  /* 0x0000000d000d7308 */ /* 0x000ee20000000800 */
[----:B-1----:R-:W-:Y:S01]  /*3280*/  FADD.FTZ R25, R191, R34 ;  /* 0x00000022bf197221 */ /* 0x002fe20000010000 */
[C---:B------:R-:W-:Y:S01]  /*3290*/  F2FP.F16.F32.PACK_AB R191, R14.reuse, R191 ;  /* 0x000000bf0ebf723e */ /* 0x040fe200000000ff */
[-CC-:B------:R-:W-:Y:S01]  /*32a0*/  FFMA.FTZ R65, R65, R4.reuse, -R0.reuse ;  /* 0x0000000441417223 */ /* 0x180fe20000010800 */
[-CC-:B------:R-:W-:Y:S01]  /*32b0*/  FFMA.FTZ R23, R23, R4.reuse, -R0.reuse ;  /* 0x0000000417177223 */ /* 0x180fe20000010800 */
[----:B------:R-:W-:Y:S01]  /*32c0*/  FADD.FTZ R34, R14, R25 ;  /* 0x000000190e227221 */ /* 0x000fe20000010000 */
[----:B------:R-:W-:Y:S01]  /*32d0*/  FFMA.FTZ R0, R69, R4, -R0 ;  /* 0x0000000445007223 */ /* 0x000fe20000010800 */
[----:B0-----:R-:W-:Y:S01]  /*32e0*/  F2FP.F16.F32.PACK_AB R177, R26, R81 ;  /* 0x000000511ab1723e */ /* 0x001fe200000000ff */
[----:B------:R0:W1:Y:S01]  /*32f0*/  MUFU.EX2 R190, R29 ;  /* 0x0000001d00be7308 */ /* 0x0000620000000800 */
[----:B------:R-:W-:Y:S01]  /*3300*/  FADD.FTZ R25, R185, R34 ;  /* 0x00000022b9197221 */ /* 0x000fe20000010000 */
[----:B--2---:R-:W-:Y:S01]  /*3310*/  FADD.FTZ R34, R11, R188 ;  /* 0x000000bc0b227221 */ /* 0x004fe20000010000 */
[----:B------:R-:W-:Y:S01]  /*3320*/  F2FP.F16.F32.PACK_AB R188, R188, R11 ;  /* 0x0000000bbcbc723e */ /* 0x000fe200000000ff */
[----:B------:R-:W-:-:S02]  /*3330*/  IMAD.MOV.U32 R69, RZ, RZ, R119 ;  /* 0x000000ffff457224 */ /* 0x000fc400078e0077 */
[C---:B------:R-:W-:Y:S01]  /*3340*/  FADD.FTZ R36, R18.reuse, R25 ;  /* 0x0000001912247221 */ /* 0x040fe20000010000 */
[----:B------:R-:W-:Y:S01]  /*3350*/  F2FP.F16.F32.PACK_AB R185, R18, R185 ;  /* 0x000000b912b9723e */ /* 0x000fe200000000ff */
[----:B------:R-:W2:Y:S01]  /*3360*/  MUFU.EX2 R15, R15 ;  /* 0x0000000f000f7308 */ /* 0x000ea20000000800 */
[----:B---3--:R-:W-:Y:S01]  /*3370*/  FADD.FTZ R25, R13, R34 ;  /* 0x000000220d197221 */ /* 0x008fe20000010000 */
[----:B------:R-:W-:Y:S01]  /*3380*/  FADD.FTZ R27, R187, R36 ;  /* 0x00000024bb1b7221 */ /* 0x000fe20000010000 */
[C---:B------:R-:W-:Y:S02]  /*3390*/  F2FP.F16.F32.PACK_AB R187, R20.reuse, R187 ;  /* 0x000000bb14bb723e */ /* 0x040fe400000000ff */
[-C--:B------:R-:W-:Y:S01]  /*33a0*/  MOV R83, R119.reuse ;  /* 0x0000007700537202 */ /* 0x080fe20000000f00 */
[----:B------:R-:W-:Y:S01]  /*33b0*/  FADD.FTZ R36, R20, R27 ;  /* 0x0000001b14247221 */ /* 0x000fe20000010000 */
[----:B0-----:R-:W-:Y:S01]  /*33c0*/  MOV R29, R119 ;  /* 0x00000077001d7202 */ /* 0x001fe20000000f00 */
[----:B------:R0:W3:Y:S01]  /*33d0*/  MUFU.EX2 R184, R33 ;  /* 0x0000002100b87308 */ /* 0x0000e20000000800 */
[C---:B-1----:R-:W-:Y:S01]  /*33e0*/  FADD.FTZ R34, R190.reuse, R25 ;  /* 0x00000019be227221 */ /* 0x042fe20000010000 */
[----:B------:R-:W-:Y:S01]  /*33f0*/  FADD.FTZ R27, R73, R36 ;  /* 0x00000024491b7221 */ /* 0x000fe20000010000 */
[----:B------:R-:W-:Y:S01]  /*3400*/  F2FP.F16.F32.PACK_AB R190, R190, R13 ;  /* 0x0000000dbebe723e */ /* 0x000fe200000000ff */
[----:B------:R-:W-:-:S02]  /*3410*/  IMAD.MOV.U32 R73, RZ, RZ, R119 ;  /* 0x000000ffff497224 */ /* 0x000fc400078e0077 */
[----:B------:R-:W-:Y:S02]  /*3420*/  FADD.FTZ R36, R22, R27 ;  /* 0x0000001b16247221 */ /* 0x000fe40000010000 */
[----:B------:R-:W1:Y:S01]  /*3430*/  MUFU.EX2 R21, R21 ;  /* 0x0000001500157308 */ /* 0x000e620000000800 */
[----:B--2---:R-:W-:Y:S01]  /*3440*/  FADD.FTZ R25, R15, R34 ;  /* 0x000000220f197221 */ /* 0x004fe20000010000 */
[----:B------:R-:W-:Y:S01]  /*3450*/  FADD.FTZ R27, R77, R36 ;  /* 0x000000244d1b7221 */ /* 0x000fe20000010000 */
[----:B------:R-:W-:Y:S01]  /*3460*/  MOV R77, R119 ;  /* 0x00000077004d7202 */ /* 0x000fe20000000f00 */
[----:B0-----:R-:W-:Y:S02]  /*3470*/  IMAD.MOV.U32 R33, RZ, RZ, R119 ;  /* 0x000000ffff217224 */ /* 0x001fe400078e0077 */
[----:B------:R-:W-:Y:S01]  /*3480*/  FADD.FTZ R36, R24, R27 ;  /* 0x0000001b18247221 */ /* 0x000fe20000010000 */
[----:B------:R-:W-:Y:S01]  /*3490*/  IMAD.MOV.U32 R24, RZ, RZ, R119 ;  /* 0x000000ffff187224 */ /* 0x000fe200078e0077 */
[----:B------:R0:W2:Y:S01]  /*34a0*/  MUFU.EX2 R186, R37 ;  /* 0x0000002500ba7308 */ /* 0x0000a20000000800 */
[C---:B---3--:R-:W-:Y:S01]  /*34b0*/  FADD.FTZ R34, R184.reuse, R25 ;  /* 0x00000019b8227221 */ /* 0x048fe20000010000 */
[----:B------:R-:W-:Y:S01]  /*34c0*/  FADD.FTZ R27, R81, R36 ;  /* 0x00000024511b7221 */ /* 0x000fe20000010000 */
[----:B------:R-:W-:Y:S01]  /*34d0*/  F2FP.F16.F32.PACK_AB R184, R184, R15 ;  /* 0x0000000fb8b8723e */ /* 0x000fe200000000ff */
[----:B------:R-:W-:-:S02]  /*34e0*/  IMAD.MOV.U32 R81, RZ, RZ, R119 ;  /* 0x000000ffff517224 */ /* 0x000fc400078e0077 */
[----:B------:R-:W-:Y:S01]  /*34f0*/  FADD.FTZ R36, R26, R27 ;  /* 0x0000001b1a247221 */ /* 0x000fe20000010000 */
[----:B------:R-:W-:Y:S01]  /*3500*/  MOV R26, R119 ;  /* 0x00000077001a7202 */ /* 0x000fe20000000f00 */
[----:B------:R-:W3:Y:S01]  /*3510*/  MUFU.EX2 R43, R43 ;  /* 0x0000002b002b7308 */ /* 0x000ee20000000800 */
[----:B-1----:R-:W-:Y:S01]  /*3520*/  FADD.FTZ R25, R21, R34 ;  /* 0x0000002215197221 */ /* 0x002fe20000010000 */
[----:B------:R-:W-:Y:S01]  /*3530*/  FADD.FTZ R27, R85, R36 ;  /* 0x00000024551b7221 */ /* 0x000fe20000010000 */
[----:B0-----:R-:W-:-:S05]  /*3540*/  IMAD.MOV.U32 R37, RZ, RZ, R119 ;  /* 0x000000ffff257224 */ /* 0x001fca00078e0077 */
[----:B------:R0:W1:Y:S01]  /*3550*/  MUFU.EX2 R180, R41 ;  /* 0x0000002900b47308 */ /* 0x0000620000000800 */
[C---:B--2---:R-:W-:Y:S01]  /*3560*/  FADD.FTZ R34, R186.reuse, R25 ;  /* 0x00000019ba227221 */ /* 0x044fe20000010000 */
[----:B------:R-:W-:-:S06]  /*3570*/  F2FP.F16.F32.PACK_AB R186, R186, R21 ;  /* 0x00000015baba723e */ /* 0x000fcc00000000ff */
[----:B------:R-:W2:Y:S01]  /*3580*/  MUFU.EX2 R47, R47 ;  /* 0x0000002f002f7308 */ /* 0x000ea20000000800 */
[----:B---3--:R-:W-:Y:S01]  /*3590*/  FADD.FTZ R25, R43, R34 ;  /* 0x000000222b197221 */ /* 0x008fe20000010000 */
[----:B0-----:R-:W-:-:S06]  /*35a0*/  MOV R41, R119 ;  /* 0x0000007700297202 */ /* 0x001fcc0000000f00 */
[----:B------:R0:W3:Y:S01]  /*35b0*/  MUFU.EX2 R182, R45 ;  /* 0x0000002d00b67308 */ /* 0x0000e20000000800 */
[C---:B-1----:R-:W-:Y:S01]  /*35c0*/  FADD.FTZ R34, R180.reuse, R25 ;  /* 0x00000019b4227221 */ /* 0x042fe20000010000 */
[----:B------:R-:W-:Y:S01]  /*35d0*/  F2FP.F16.F32.PACK_AB R180, R180, R43 ;  /* 0x0000002bb4b4723e */ /* 0x000fe200000000ff */
[----:B------:R-:W-:-:S05]  /*35e0*/  IMAD.MOV.U32 R43, RZ, RZ, R119 ;  /* 0x000000ffff2b7224 */ /* 0x000fca00078e0077 */
[----:B------:R1:W4:Y:S01]  /*35f0*/  MUFU.EX2 R28, R87 ;  /* 0x00000057001c7308 */ /* 0x0003220000000800 */
[----:B--2---:R-:W-:Y:S01]  /*3600*/  FADD.FTZ R25, R47, R34 ;  /* 0x000000222f197221 */ /* 0x004fe20000010000 */
[----:B0-----:R-:W-:-:S06]  /*3610*/  IMAD.MOV.U32 R45, RZ, RZ, R119 ;  /* 0x000000ffff2d7224 */ /* 0x001fcc00078e0077 */
[----:B------:R-:W-:Y:S01]  /*3620*/  MUFU.EX2 R51, R51 ;  /* 0x0000003300337308 */ /* 0x000fe20000000800 */
[C---:B---3--:R-:W-:Y:S01]  /*3630*/  FADD.FTZ R34, R182.reuse, R25 ;  /* 0x00000019b6227221 */ /* 0x048fe20000010000 */
[----:B------:R-:W-:Y:S01]  /*3640*/  F2FP.F16.F32.PACK_AB R182, R182, R47 ;  /* 0x0000002fb6b6723e */ /* 0x000fe200000000ff */
[----:B-1----:R-:W-:Y:S01]  /*3650*/  IMAD.MOV.U32 R87, RZ, RZ, R119 ;  /* 0x000000ffff577224 */ /* 0x002fe200078e0077 */
[----:B------:R-:W-:-:S04]  /*3660*/  MOV R47, R119 ;  /* 0x00000077002f7202 */ /* 0x000fc80000000f00 */
[----:B------:R-:W0:Y:S01]  /*3670*/  MUFU.EX2 R89, R89 ;  /* 0x0000005900597308 */ /* 0x000e220000000800 */
[C---:B----4-:R-:W-:Y:S01]  /*3680*/  FADD.FTZ R36, R28.reuse, R27 ;  /* 0x0000001b1c247221 */ /* 0x050fe20000010000 */
[----:B------:R-:W-:Y:S01]  /*3690*/  F2FP.F16.F32.PACK_AB R179, R28, R85 ;  /* 0x000000551cb3723e */ /* 0x000fe200000000ff */
[--C-:B------:R-:W-:Y:S02]  /*36a0*/  IMAD.MOV.U32 R85, RZ, RZ, R119.reuse ;  /* 0x000000ffff557224 */ /* 0x100fe400078e0077 */
[--C-:B------:R-:W-:Y:S02]  /*36b0*/  IMAD.MOV.U32 R28, RZ, RZ, R119.reuse ;  /* 0x000000ffff1c7224 */ /* 0x100fe400078e0077 */
[--C-:B------:R-:W-:Y:S01]  /*36c0*/  IMAD.MOV.U32 R27, RZ, RZ, R119.reuse ;  /* 0x000000ffff1b7224 */ /* 0x100fe200078e0077 */
[----:B------:R1:W-:Y:S08]  /*36d0*/  MUFU.EX2 R176, R49 ;  /* 0x0000003100b07308 */ /* 0x0003f00000000800 */
[----:B------:R2:W3:Y:S01]  /*36e0*/  MUFU.EX2 R30, R91 ;  /* 0x0000005b001e7308 */ /* 0x0004e20000000800 */
[----:B0-----:R-:W-:Y:S01]  /*36f0*/  FADD.FTZ R25, R89, R36 ;  /* 0x0000002459197221 */ /* 0x001fe20000010000 */
[----:B-1----:R-:W-:-:S02]  /*3700*/  IMAD.MOV.U32 R49, RZ, RZ, R119 ;  /* 0x000000ffff317224 */ /* 0x002fc400078e0077 */
[----:B------:R-:W-:-:S04]  /*3710*/  IMAD.MOV.U32 R36, RZ, RZ, R119 ;  /* 0x000000ffff247224 */ /* 0x000fc800078e0077 */
[----:B------:R-:W-:Y:S01]  /*3720*/  MUFU.EX2 R55, R55 ;  /* 0x0000003700377308 */ /* 0x000fe20000000800 */
[----:B--2---:R-:W-:-:S07]  /*3730*/  IMAD.MOV.U32 R91, RZ, RZ, R119 ;  /* 0x000000ffff5b7224 */ /* 0x004fce00078e0077 */
[----:B------:R-:W0:Y:S01]  /*3740*/  MUFU.EX2 R93, R93 ;  /* 0x0000005d005d7308 */ /* 0x000e220000000800 */
[C---:B---3--:R-:W-:Y:S01]  /*3750*/  FADD.FTZ R14, R30.reuse, R25 ;  /* 0x000000191e0e7221 */ /* 0x048fe20000010000 */
[----:B------:R-:W-:Y:S01]  /*3760*/  F2FP.F16.F32.PACK_AB R173, R30, R89 ;  /* 0x000000591ead723e */ /* 0x000fe200000000ff */
[----:B------:R-:W-:Y:S01]  /*3770*/  IMAD.MOV.U32 R30, RZ, RZ, R119 ;  /* 0x000000ffff1e7224 */ /* 0x000fe200078e0077 */
[----:B------:R-:W-:-:S04]  /*3780*/  MOV R89, R119 ;  /* 0x0000007700597202 */ /* 0x000fc80000000f00 */
[----:B------:R1:W-:Y:S08]  /*3790*/  MUFU.EX2 R178, R53 ;  /* 0x0000003500b27308 */ /* 0x0003f00000000800 */
[----:B------:R2:W3:Y:S01]  /*37a0*/  MUFU.EX2 R32, R63 ;  /* 0x0000003f00207308 */ /* 0x0004e20000000800 */
[----:B0-----:R-:W-:Y:S01]  /*37b0*/  FADD.FTZ R25, R93, R14 ;  /* 0x0000000e5d197221 */ /* 0x001fe20000010000 */
[----:B-1----:R-:W-:-:S06]  /*37c0*/  MOV R53, R119 ;  /* 0x0000007700357202 */ /* 0x002fcc0000000f00 */
[----:B------:R-:W0:Y:S01]  /*37d0*/  MUFU.EX2 R59, R59 ;  /* 0x0000003b003b7308 */ /* 0x000e220000000800 */
[----:B--2---:R-:W-:-:S07]  /*37e0*/  IMAD.MOV.U32 R63, RZ, RZ, R119 ;  /* 0x000000ffff3f7224 */ /* 0x004fce00078e0077 */
[----:B------:R1:W-:Y:S01]  /*37f0*/  MUFU.EX2 R174, R3 ;  /* 0x0000000300ae7308 */ /* 0x0003e20000000800 */
[C---:B---3--:R-:W-:Y:S01]  /*3800*/  FADD.FTZ R14, R32.reuse, R25 ;  /* 0x00000019200e7221 */ /* 0x048fe20000010000 */
[----:B------:R-:W-:Y:S01]  /*3810*/  F2FP.F16.F32.PACK_AB R175, R32, R93 ;  /* 0x0000005d20af723e */ /* 0x000fe200000000ff */
[----:B------:R-:W-:Y:S01]  /*3820*/  IMAD.MOV.U32 R93, RZ, RZ, R119 ;  /* 0x000000ffff5d7224 */ /* 0x000fe200078e0077 */
[----:B------:R-:W-:-:S04]  /*3830*/  MOV R32, R119 ;  /* 0x0000007700207202 */ /* 0x000fc80000000f00 */
[----:B------:R-:W2:Y:S01]  /*3840*/  MUFU.EX2 R95, R95 ;  /* 0x0000005f005f7308 */ /* 0x000ea20000000800 */
[----:B-1----:R-:W-:Y:S01]  /*3850*/  FADD.FTZ R3, R51, R34 ;  /* 0x0000002233037221 */ /* 0x002fe20000010000 */
[----:B------:R-:W-:-:S03]  /*3860*/  IMAD.MOV.U32 R34, RZ, RZ, R119 ;  /* 0x000000ffff227224 */ /* 0x000fc600078e0077 */
[C---:B------:R-:W-:Y:S01]  /*3870*/  FADD.FTZ R12, R176.reuse, R3 ;  /* 0x00000003b00c7221 */ /* 0x040fe20000010000 */
[----:B------:R-:W-:Y:S01]  /*3880*/  F2FP.F16.F32.PACK_AB R176, R176, R51 ;  /* 0x00000033b0b0723e */ /* 0x000fe200000000ff */
[----:B------:R-:W-:Y:S01]  /*3890*/  IMAD.MOV.U32 R51, RZ, RZ, R119 ;  /* 0x000000ffff337224 */ /* 0x000fe200078e0077 */
[----:B------:R1:W3:Y:S01]  /*38a0*/  MUFU.EX2 R172, R57 ;  /* 0x0000003900ac7308 */ /* 0x0002e20000000800 */
[----:B------:R-:W-:-:S04]  /*38b0*/  FADD.FTZ R3, R55, R12 ;  /* 0x0000000c37037221 */ /* 0x000fc80000010000 */
[C---:B------:R-:W-:Y:S01]  /*38c0*/  FADD.FTZ R12, R178.reuse, R3 ;  /* 0x00000003b20c7221 */ /* 0x040fe20000010000 */
[----:B------:R-:W-:Y:S01]  /*38d0*/  F2FP.F16.F32.PACK_AB R178, R178, R55 ;  /* 0x00000037b2b2723e */ /* 0x000fe200000000ff */
[--C-:B------:R-:W-:Y:S01]  /*38e0*/  IMAD.MOV.U32 R55, RZ, RZ, R119.reuse ;  /* 0x000000ffff377224 */ /* 0x100fe200078e0077 */
[----:B------:R4:W5:Y:S01]  /*38f0*/  MUFU.EX2 R8, R67 ;  /* 0x0000004300087308 */ /* 0x0009620000000800 */
[----:B0-----:R-:W-:Y:S01]  /*3900*/  FADD.FTZ R3, R59, R12 ;  /* 0x0000000c3b037221 */ /* 0x001fe20000010000 */
[----:B--2---:R-:W-:Y:S01]  /*3910*/  FADD.FTZ R25, R95, R14 ;  /* 0x0000000e5f197221 */ /* 0x004fe20000010000 */
[----:B-1----:R-:W-:-:S05]  /*3920*/  IMAD.MOV.U32 R57, RZ, RZ, R119 ;  /* 0x000000ffff397224 */ /* 0x002fca00078e0077 */
[----:B------:R-:W0:Y:S01]  /*3930*/  MUFU.EX2 R61, R61 ;  /* 0x0000003d003d7308 */ /* 0x000e220000000800 */
[C---:B---3--:R-:W-:Y:S01]  /*3940*/  FADD.FTZ R3, R172.reuse, R3 ;  /* 0x00000003ac037221 */ /* 0x048fe20000010000 */
[----:B------:R-:W-:Y:S01]  /*3950*/  F2FP.F16.F32.PACK_AB R172, R172, R59 ;  /* 0x0000003bacac723e */ /* 0x000fe200000000ff */
[----:B----4-:R-:W-:Y:S01]  /*3960*/  IMAD.MOV.U32 R67, RZ, RZ, R119 ;  /* 0x000000ffff437224 */ /* 0x010fe200078e0077 */
[----:B------:R-:W-:-:S04]  /*3970*/  MOV R59, R119 ;  /* 0x00000077003b7202 */ /* 0x000fc80000000f00 */
[----:B------:R-:W1:Y:S01]  /*3980*/  MUFU.EX2 R19, R19 ;  /* 0x0000001300137308 */ /* 0x000e620000000800 */
[C---:B-----5:R-:W-:Y:S01]  /*3990*/  FADD.FTZ R12, R8.reuse, R25 ;  /* 0x00000019080c7221 */ /* 0x060fe20000010000 */
[----:B------:R-:W-:Y:S01]  /*39a0*/  F2FP.F16.F32.PACK_AB R169, R8, R95 ;  /* 0x0000005f08a9723e */ /* 0x000fe200000000ff */
[----:B------:R-:W-:Y:S01]  /*39b0*/  FADD.FTZ R8, R174, R3 ;  /* 0x00000003ae087221 */ /* 0x000fe20000010000 */
[----:B------:R-:W-:-:S04]  /*39c0*/  MOV R95, R119 ;  /* 0x00000077005f7202 */ /* 0x000fc80000000f00 */
[----:B------:R2:W3:Y:S01]  /*39d0*/  MUFU.EX2 R168, R65 ;  /* 0x0000004100a87308 */ /* 0x0004e20000000800 */
[C---:B0-----:R-:W-:Y:S01]  /*39e0*/  FADD.FTZ R8, R61.reuse, R8 ;  /* 0x000000083d087221 */ /* 0x041fe20000010000 */
[----:B------:R-:W-:Y:S01]  /*39f0*/  F2FP.F16.F32.PACK_AB R174, R61, R174 ;  /* 0x000000ae3dae723e */ /* 0x000fe200000000ff */
[----:B------:R-:W-:-:S05]  /*3a00*/  IMAD.MOV.U32 R61, RZ, RZ, R119 ;  /* 0x000000ffff3d7224 */ /* 0x000fca00078e0077 */
[----:B------:R-:W0:Y:S01]  /*3a10*/  MUFU.EX2 R97, R97 ;  /* 0x0000006100617308 */ /* 0x000e220000000800 */
[----:B-1----:R-:W-:Y:S01]  /*3a20*/  FADD.FTZ R11, R19, R8 ;  /* 0x00000008130b7221 */ /* 0x002fe20000010000 */
[----:B--2---:R-:W-:-:S06]  /*3a30*/  MOV R65, R119 ;  /* 0x0000007700417202 */ /* 0x004fcc0000000f00 */
[----:B------:R-:W1:Y:S01]  /*3a40*/  MUFU.EX2 R23, R23 ;  /* 0x0000001700177308 */ /* 0x000e620000000800 */
[C---:B---3--:R-:W-:Y:S01]  /*3a50*/  FADD.FTZ R8, R168.reuse, R11 ;  /* 0x0000000ba8087221 */ /* 0x048fe20000010000 */
[----:B------:R-:W-:-:S06]  /*3a60*/  F2FP.F16.F32.PACK_AB R168, R168, R19 ;  /* 0x00000013a8a8723e */ /* 0x000fcc00000000ff */
[----:B------:R-:W2:Y:S01]  /*3a70*/  MUFU.EX2 R10, R10 ;  /* 0x0000000a000a7308 */ /* 0x000ea20000000800 */
[----:B0-----:R-:W-:-:S07]  /*3a80*/  FADD.FTZ R25, R97, R12 ;  /* 0x0000000c61197221 */ /* 0x001fce0000010000 */
[----:B------:R-:W0:Y:S01]  /*3a90*/  MUFU.EX2 R0, R0 ;  /* 0x0000000000007308 */ /* 0x000e220000000800 */
[----:B-1----:R-:W-:Y:S01]  /*3aa0*/  FADD.FTZ R11, R23, R8 ;  /* 0x00000008170b7221 */ /* 0x002fe20000010000 */
[C---:B--2---:R-:W-:Y:S01]  /*3ab0*/  FADD.FTZ R3, R10.reuse, R25 ;  /* 0x000000190a037221 */ /* 0x044fe20000010000 */
[----:B------:R-:W-:Y:S01]  /*3ac0*/  F2FP.F16.F32.PACK_AB R171, R10, R97 ;  /* 0x000000610aab723e */ /* 0x000fe200000000ff */
[--C-:B------:R-:W-:Y:S02]  /*3ad0*/  IMAD.MOV.U32 R97, RZ, RZ, R119.reuse ;  /* 0x000000ffff617224 */ /* 0x100fe400078e0077 */
[----:B------:R-:W-:Y:S02]  /*3ae0*/  IMAD.MOV.U32 R25, RZ, RZ, R119 ;  /* 0x000000ffff197224 */ /* 0x000fe400078e0077 */
[C---:B0-----:R-:W-:Y:S01]  /*3af0*/  FADD.FTZ R8, R0.reuse, R11 ;  /* 0x0000000b00087221 */ /* 0x041fe20000010000 */
[----:B------:R-:W-:Y:S01]  /*3b00*/  F2FP.F16.F32.PACK_AB R170, R0, R23 ;  /* 0x0000001700aa723e */ /* 0x000fe200000000ff */
[----:B------:R-:W-:Y:S01]  /*3b10*/  IMAD.MOV.U32 R0, RZ, RZ, 0x3f800000 ;  /* 0x3f800000ff007424 */ /* 0x000fe200078e00ff */
[----:B------:R-:W-:Y:S01]  /*3b20*/  MOV R11, 0x3f800000 ;  /* 0x3f800000000b7802 */ /* 0x000fe20000000f00 */
[----:B------:R-:W-:Y:S06]  /*3b30*/  @!P1 BRA `(.L_x_3289) ;  /* 0x0000002400c89947 */ /* 0x000fec0003800000 */
[----:B------:R-:W-:Y:S01]  /*3b40*/  MOV R12, R5 ;  /* 0x00000005000c7202 */ /* 0x000fe20000000f00 */
[----:B------:R-:W-:Y:S01]  /*3b50*/  IMAD.MOV.U32 R10, RZ, RZ, R9 ;  /* 0x000000ffff0a7224 */ /* 0x000fe200078e0009 */
[----:B------:R-:W-:Y:S01]  /*3b60*/  CS2R R118, SRZ ;  /* 0x0000000000767805 */ /* 0x000fe2000001ff00 */
[----:B------:R-:W-:Y:S01]  /*3b70*/  IMAD.MOV.U32 R0, RZ, RZ, 0x3f800000 ;  /* 0x3f800000ff007424 */ /* 0x000fe200078e00ff */
        /* <DEDUP_REMOVED lines=47> */
[----:B------:R-:W-:Y:S01]  /*3e70*/  UMOV UR56, URZ ;  /* 0x0000003f00387c82 */ /* 0x000fe20008000000 */
[----:B------:R-:W-:Y:S01]  /*3e80*/  UMOV UR57, URZ ;  /* 0x0000003f00397c82 */ /* 0x000fe20008000000 */
[----:B------:R-:W-:-:S05]  /*3e90*/  ULDC UR60, c[0x0][0x9d8] ;  /* 0x00027600003c7ab9 */ /* 0x000fca0000000800 */
.L_x_3300:
[----:B------:R-:W-:-:S04]  /*3ea0*/  UISETP.NE.AND UP0, UPT, UR57, 0x1, UPT ;  /* 0x000000013900788c */ /* 0x000fc8000bf05270 */
[----:B------:R-:W-:-:S04]  /*3eb0*/  USEL UR39, URZ, 0x1, UP0 ;  /* 0x000000013f277887 */ /* 0x000fc80008000000 */
[----:B------:R-:W-:Y:S01]  /*3ec0*/  ULOP3.LUT UR39, UR56, UR39, URZ, 0x3c, !UPT ;  /* 0x0000002738277292 */ /* 0x000fe2000f8e3c3f */
[----:B------:R-:W-:Y:S11]  /*3ed0*/  @!P0 BRA `(.L_x_3290) ;  /* 0x0000000000048947 */ /* 0x000ff60003800000 */
[----:B------:R-:W-:Y:S01]  /*3ee0*/  BPT.TRAP 0x1 ;  /* 0x000000040000795c */ /* 0x000fe20000300000 */
.L_x_3290:
[----:B------:R-:W-:Y:S01]  /*3ef0*/  UIADD3 UR4, UR57, 0x1, URZ ;  /* 0x0000000139047890 */ /* 0x000fe2000fffe03f */
[----:B------:R-:W-:-:S03]  /*3f00*/  MOV R4, UR39 ;  /* 0x0000002700047c02 */ /* 0x000fc60008000f00 */
[----:B------:R-:W-:Y:S01]  /*3f10*/  UISETP.NE.AND UP0, UPT, UR4, 0x2, UPT ;  /* 0x000000020400788c */ /* 0x000fe2000bf05270 */
[----:B------:R-:W-:-:S03]  /*3f20*/  SHF.L.U32 R4, R4, 0x1f, RZ ;  /* 0x0000001f04047819 */ /* 0x000fc600000006ff */
[----:B------:R-:W-:-:S04]  /*3f30*/  USEL UR4, UR4, URZ, UP0 ;  /* 0x0000003f04047287 */ /* 0x000fc80008000000 */
[----:B------:R-:W-:Y:S02]  /*3f40*/  ULEA UR61, UR4, UR38, 0x3 ;  /* 0x00000026043d7291 */ /* 0x000fe4000f8e183f */
[----:B------:R-:W-:-:S07]  /*3f50*/  IMAD.U32 R2, RZ, RZ, UR4 ;  /* 0x00000004ff027e24 */ /* 0x000fce000f8e00ff */
[----:B------:R0:W1:Y:S01]  /*3f60*/  SYNCS.PHASECHK.TRANS64.TRYWAIT P1, [UR61+0x30830], R4 ;  /* 0x03083004ff0075a7 */ /* 0x000062000802017d */
[----:B------:R-:W-:Y:S05]  /*3f70*/  @!P0 BRA `(.L_x_3291) ;  /* 0x0000000000048947 */ /* 0x000fea0003800000 */
[----:B------:R-:W-:Y:S01]  /*3f80*/  BPT.TRAP 0x1 ;  /* 0x000000040000795c */ /* 0x000fe20000300000 */
.L_x_3291:
[----:B-1----:R-:W-:Y:S05]  /*3f90*/  @P1 BRA `(.L_x_3292) ;  /* 0x0000000000081947 */ /* 0x002fea0003800000 */
[----:B------:R-:W1:Y:S02]  /*3fa0*/  SYNCS.PHASECHK.TRANS64.TRYWAIT P1, [UR61+0x30830], R4 ;  /* 0x03083004ff0075a7 */ /* 0x000e64000802017d */
[----:B-1----:R-:W-:Y:S05]  /*3fb0*/  @!P1 BRA `(.L_x_3293) ;  /* 0x0000008c00cc9947 */ /* 0x002fea0003800000 */
.L_x_3292:
        /* <DEDUP_REMOVED lines=13> */
[----:B------:R-:W-:Y:S01]  /*4090*/  UIMAD UR6, UR6, 0x900, UR58 ;  /* 0x00000900060678a4 */ /* 0x000fe2000f8e023a */
[-C--:B------:R-:W-:Y:S01]  /*40a0*/  FMUL.FTZ R24, R24, R11.reuse ;  /* 0x0000000b18187220 */ /* 0x080fe20000410000 */
[----:B------:R-:W-:Y:S01]  /*40b0*/  UMOV UR47, 0x40000040 ;  /* 0x40000040002f7882 */ /* 0x000fe20000000000 */
[----:B------:R-:W-:Y:S01]  /*40c0*/  UMOV UR51, 0x40000040 ;  /* 0x4000004000337882 */ /* 0x000fe20000000000 */
[----:B------:R-:W-:Y:S01]  /*40d0*/  UIADD3 UR10, UR6, 0x2, URZ ;  /* 0x00000002060a7890 */ /* 0x000fe2000fffe03f */
[-C--:B------:R-:W-:Y:S01]  /*40e0*/  FMUL.FTZ R25, R25, R11.reuse ;  /* 0x0000000b19197220 */ /* 0x080fe20000410000 */
[----:B------:R-:W-:Y:S01]  /*40f0*/  UIADD3 UR14, UR6, 0x4, URZ ;  /* 0x00000004060e7890 */ /* 0x000fe2000fffe03f */
[----:B------:R-:W-:Y:S01]  /*4100*/  FMUL.FTZ R28, R28, R11 ;  /* 0x0000000b1c1c7220 */ /* 0x000fe20000410000 */
[----:B------:R-:W-:-:S02]  /*4110*/  UIADD3 UR18, UR6, 0x6, URZ ;  /* 0x0000000606127890 */ /* 0x000fc4000fffe03f */
[----:B------:R-:W-:Y:S01]  /*4120*/  HGMMA.64x96x16.F32 R120, gdesc[UR4], RZ, !UPT, gsb0 ;  /* 0x01600000047879f0 */ /* 0x000fe2000c0008ff */
        /* <DEDUP_REMOVED lines=103> */
[----:B------:R-:W-:-:S05]  /*47a0*/  FMUL.FTZ R119, R119, R0 ;  /* 0x0000000077777220 */ /* 0x000fca0000410000 */
        /* <DEDUP_REMOVED lines=32> */
[----:B------:R-:W-:Y:S05]  /*49b0*/  @!P0 BRA `(.L_x_3294) ;  /* 0x0000000000048947 */ /* 0x000fea0003800000 */
[----:B------:R-:W-:Y:S01]  /*49c0*/  BPT.TRAP 0x1 ;  /* 0x000000040000795c */ /* 0x000fe20000300000 */
.L_x_3294:
[----:B------:R-:W-:Y:S01]  /*49d0*/  ULEA UR4, UR57, UR38, 0x3 ;  /* 0x0000002639047291 */ /* 0x000fe2000f8e183f */
[----:B------:R-:W-:-:S05]  /*49e0*/  IMAD.U32 R0, RZ, RZ, UR56 ;  /* 0x00000038ff007e24 */ /* 0x000fca000f8e00ff */
[----:B------:R-:W-:-:S04]  /*49f0*/  SHF.L.U32 R0, R0, 0x1f, RZ ;  /* 0x0000001f00007819 */ /* 0x000fc800000006ff */
[----:B------:R2:W3:Y:S01]  /*4a00*/  SYNCS.PHASECHK.TRANS64.TRYWAIT P1, [UR4+0x30850], R0 ;  /* 0x03085000ff0075a7 */ /* 0x0004e20008020144 */
[----:B------:R-:W-:Y:S05]  /*4a10*/  @!P0 BRA `(.L_x_3295) ;  /* 0x0000000000048947 */ /* 0x000fea0003800000 */
[----:B------:R-:W-:Y:S01]  /*4a20*/  BPT.TRAP 0x1 ;  /* 0x000000040000795c */ /* 0x000fe20000300000 */
.L_x_3295:
[----:B---3--:R-:W-:Y:S05]  /*4a30*/  @P1 BRA `(.L_x_3296) ;  /* 0x0000000000081947 */ /* 0x008fea0003800000 */
[----:B------:R-:W3:Y:S02]  /*4a40*/  SYNCS.PHASECHK.TRANS64.TRYWAIT P1, [UR4+0x30850], R0 ;  /* 0x03085000ff0075a7 */ /* 0x000ee40008020144 */
[----:B---3--:R-:W-:Y:S05]  /*4a50*/  @!P1 BRA `(.L_x_3297) ;  /* 0x00000084003c9947 */ /* 0x008fea0003800000 */
.L_x_3296:
[----:B------:R-:W-:Y:S01]  /*4a60*/  UIADD3 UR5, UR38, 0x400, URZ ;  /* 0x0000040026057890 */ /* 0x000fe2000fffe03f */
[----:B------:R-:W-:Y:S01]  /*4a70*/  WARPGROUP.ARRIVE ;  /* 0x00000000000079c5 */ /* 0x000fe20000000000 */
[----:B------:R-:W-:Y:S01]  /*4a80*/  UMOV UR7, 0x40000040 ;  /* 0x4000004000077882 */ /* 0x000fe20000000000 */
[----:B------:R-:W-:Y:S01]  /*4a90*/  UMOV UR11, 0x40000040 ;  /* 0x40000040000b7882 */ /* 0x000fe20000000000 */
[----:B------:R-:W-:-:S04]  /*4aa0*/  USHF.R.U32.HI UR5, URZ, 0x4, UR5 ;  /* 0x000000043f057899 */ /* 0x000fc80008011605 */
[----:B------:R-:W-:-:S04]  /*4ab0*/  ULOP3.LUT UR5, UR5, 0x3fff, URZ, 0xc0, !UPT ;  /* 0x00003fff05057892 */ /* 0x000fc8000f8ec03f */
[----:B------:R-:W-:-:S04]  /*4ac0*/  ULOP3.LUT UR5, UR5, 0x3000000, URZ, 0xfc, !UPT ;  /* 0x0300000005057892 */ /* 0x000fc8000f8efc3f */
[----:B------:R-:W-:-:S04]  /*4ad0*/  UIMAD UR6, UR57, 0x900, UR5 ;  /* 0x00000900390678a4 */ /* 0x000fc8000f8e0205 */
[----:B------:R-:W-:-:S05]  /*4ae0*/  UIADD3 UR10, UR6, 0x80, URZ ;  /* 0x00000080060a7890 */ /* 0x000fca000fffe03f */
[----:B------:R-:W-:Y:S01]  /*4af0*/  HGMMA.64x192x16.F32 R24, R188, gdesc[UR4].tnspB, R24, gsb0 ;  /* 0x42e00004bc187df0 */ /* 0x000fe20008000818 */
[----:B------:R-:W-:Y:S02]  /*4b00*/  UMOV UR7, 0x40000040 ;  /* 0x4000004000077882 */ /* 0x000fe40000000000 */
[----:B------:R-:W-:Y:S02]  /*4b10*/  WARPGROUP.DEPBAR.LE gsb0, 0x0 ;  /* 0x00008000000079c5 */ /* 0x000fe40000010000 */
[----:B------:R-:W-:-:S15]  /*4b20*/  WARPGROUP.ARRIVE ;  /* 0x00000000000079c5 */ /* 0x000fde0000000000 */
[----:B------:R-:W-:Y:S01]  /*4b30*/  HGMMA.64x192x16.F32 R24, R184, gdesc[UR8].tnspB, R24, gsb0 ;  /* 0x42e00008b8187df0 */ /* 0x000fe20008000818 */
[----:B------:R-:W-:Y:S01]  /*4b40*/  UIADD3 UR10, UR6, 0x100, URZ ;  /* 0x00000100060a7890 */ /* 0x000fe2000fffe03f */
[----:B------:R-:W-:Y:S01]  /*4b50*/  UMOV UR11, 0x40000040 ;  /* 0x40000040000b7882 */ /* 0x000fe20000000000 */
        /* <DEDUP_REMOVED lines=10> */
[----:B------:R-:W-:Y:S01]  /*4c00*/  UIADD3 UR6, UR6, 0x280, URZ ;  /* 0x0000028006067890 */ /* 0x000fe2000fffe03f */
[----:B------:R-:W-:Y:S02]  /*4c10*/  WARPGROUP.DEPBAR.LE gsb0, 0x0 ;  /* 0x00008000000079c5 */ /* 0x000fe40000010000 */
[----:B------:R-:W-:-:S14]  /*4c20*/  WARPGROUP.ARRIVE ;  /* 0x00000000000079c5 */ /* 0x000fdc0000000000 */
[----:B------:R-:W-:Y:S03]  /*4c30*/  HGMMA.64x192x16.F32 R24, R172, gdesc[UR8].tnspB, R24, gsb0 ;  /* 0x42e00008ac187df0 */ /* 0x000fe60008000818 */
[----:B------:R-:W-:Y:S02]  /*4c40*/  WARPGROUP.DEPBAR.LE gsb0, 0x0 ;  /* 0x00008000000079c5 */ /* 0x000fe40000010000 */
[----:B------:R-:W-:-:S15]  /*4c50*/  WARPGROUP.ARRIVE ;  /* 0x00000000000079c5 */ /* 0x000fde0000000000 */
[----:B------:R-:W-:Y:S03]  /*4c60*/  HGMMA.64x192x16.F32 R24, R168, gdesc[UR4].tnspB, R24, gsb0 ;  /* 0x42e00004a8187df0 */ /* 0x000fe60008000818 */
[----:B------:R-:W-:Y:S02]  /*4c70*/  WARPGROUP.DEPBAR.LE gsb0, 0x0 ;  /* 0x00008000000079c5 */ /* 0x000fe40000010000 */
[----:B------:R-:W-:Y:S05]  /*4c80*/  @!P0 BRA `(.L_x_3298) ;  /* 0x0000000000048947 */ /* 0x000fea0003800000 */
[----:B------:R-:W-:Y:S01]  /*4c90*/  BPT.TRAP 0x1 ;  /* 0x000000040000795c */ /* 0x000fe20000300000 */
.L_x_3298:
        /* <DEDUP_REMOVED lines=23> */
[----:B-12---:R-:W-:Y:S01]  /*4e10*/  FMNMX.FTZ R0, R169, R10, !PT ;  /* 0x0000000aa9007209 */ /* 0x006fe20007810000 */
        /* <DEDUP_REMOVED lines=31> */
[----:B--2---:R-:W-:Y:S01]  /*5010*/  FMNMX.FTZ R4, R15, R4, !PT ;  /* 0x000000040f047209 */ /* 0x004fe20007810000 */
[----:B------:R-:W-:Y:S01]  /*5020*/  FMUL.FTZ R161, R163, UR60 ;  /* 0x0000003ca3a17c20 */ /* 0x000fe20008410000 */
[----:B------:R-:W-:Y:S01]  /*5030*/  FMUL.FTZ R207, R165, UR60 ;  /* 0x0000003ca5cf7c20 */ /* 0x000fe20008410000 */
[----:B------:R-:W-:Y:S01]  /*5040*/  FMUL.FTZ R163, R166, UR60 ;  /* 0x0000003ca6a37c20 */ /* 0x000fe20008410000 */
[----:B------:R-:W-:Y:S01]  /*5050*/  FMUL.FTZ R165, R167, UR60 ;  /* 0x0000003ca7a57c20 */ /* 0x000fe20008410000 */
[----:B------:R-:W2:Y:S01]  /*5060*/  S2UR UR5, SR_CgaCtaId ;  /* 0x00000000000579c3 */ /* 0x000ea20000008800 */
[----:B------:R-:W-:Y:S01]  /*5070*/  UIADD3 UR61, UR61, 0x30840, URZ ;  /* 0x000308403d3d7890 */ /* 0x000fe2000fffe03f */
[----:B------:R-:W3:Y:S01]  /*5080*/  MUFU.TANH R177, R177 ;  /* 0x000000b100b17308 */ /* 0x000ee20000002400 */
[----:B0-----:R-:W-:-:S07]  /*5090*/  FMNMX.FTZ R0, R175, R0, !PT ;  /* 0x00000000af007209 */ /* 0x001fce0007810000 */
[----:B------:R-:W0:Y:S01]  /*50a0*/  MUFU.TANH R21, R21 ;  /* 0x0000001500157308 */ /* 0x000e220000002400 */
[----:B-1----:R-:W-:-:S07]  /*50b0*/  FMNMX.FTZ R4, R19, R4, !PT ;  /* 0x0000000413047209 */ /* 0x002fce0007810000 */
[----:B------:R-:W1:Y:S01]  /*50c0*/  MUFU.TANH R179, R179 ;  /* 0x000000b300b37308 */ /* 0x000e620000002400 */
[----:B---3--:R-:W-:Y:S01]  /*50d0*/  FMNMX.FTZ R0, R177, R0, !PT ;  /* 0x00000000b1007209 */ /* 0x008fe20007810000 */
[----:B--2---:R-:W-:-:S06]  /*50e0*/  UPRMT UR61, UR5, 0x654, UR61 ;  /* 0x00000654053d7896 */ /* 0x004fcc000800003d */
[----:B------:R-:W2:Y:S01]  /*50f0*/  MUFU.TANH R23, R23 ;  /* 0x0000001700177308 */ /* 0x000ea20000002400 */
[----:B0-----:R-:W-:Y:S02]  /*5100*/  FMNMX.FTZ R4, R21, R4, !PT ;  /* 0x0000000415047209 */ /* 0x001fe40007810000 */
[----:B------:R-:W-:Y:S05]  /*5110*/  SYNCS.ARRIVE.TRANS64.RED.A1T0 RZ, [UR61], RZ ;  /* 0x000000ffffff79a7 */ /* 0x000fea000810043d */
        /* <DEDUP_REMOVED lines=74> */
[----:B------:R-:W1:Y:S01]  /*55c0*/  SHFL.BFLY PT, R5, R0, 0x2, 0x1f ;  /* 0x0c401f0000057f89 */ /* 0x000e6200000e0000 */
[----:B--2---:R-:W-:-:S04]  /*55d0*/  FMNMX.FTZ R4, R163, R4, !PT ;  /* 0x00000004a3047209 */ /* 0x004fc80007810000 */
[----:B0-----:R-:W-:-:S05]  /*55e0*/  FMNMX.FTZ R11, R165, R4, !PT ;  /* 0x00000004a50b7209 */ /* 0x001fca0007810000 */
[----:B------:R-:W0:Y:S01]  /*55f0*/  SHFL.BFLY PT, R4, R11, 0x2, 0x1f ;  /* 0x0c401f000b047f89 */ /* 0x000e2200000e0000 */
[----:B-1----:R-:W-:-:S05]  /*5600*/  FMNMX.FTZ R14, R0, R5, !PT ;  /* 0x00000005000e7209 */ /* 0x002fca0007810000 */
[----:B------:R-:W1:Y:S01]  /*5610*/  SHFL.BFLY PT, R9, R14, 0x1, 0x1f ;  /* 0x0c201f000e097f89 */ /* 0x000e6200000e0000 */
[----:B0-----:R-:W-:Y:S02]  /*5620*/  FMNMX.FTZ R18, R11, R4, !PT ;  /* 0x000000040b127209 */ /* 0x001fe40007810000 */
[----:B------:R-:W0:Y:S03]  /*5630*/  LDC R4, c[0x0][0x988] ;  /* 0x00026200ff047b82 */ /* 0x000e260000000800 */
[----:B------:R-:W2:Y:S01]  /*5640*/  SHFL.BFLY PT, R5, R18, 0x1, 0x1f ;  /* 0x0c201f0012057f89 */ /* 0x000ea200000e0000 */
[----:B-1----:R-:W-:-:S05]  /*5650*/  FMNMX.FTZ R9, R14, R9, !PT ;  /* 0x000000090e097209 */ /* 0x002fca0007810000 */
[----:B------:R-:W-:-:S04]  /*5660*/  FADD.FTZ R167, -R9, R10 ;  /* 0x0000000a09a77221 */ /* 0x000fc80000010100 */
[----:B0-----:R-:W-:Y:S01]  /*5670*/  FMUL.FTZ R10, R167, R4 ;  /* 0x00000004a70a7220 */ /* 0x001fe20000410000 */
[----:B--2---:R-:W-:-:S03]  /*5680*/  FMNMX.FTZ R5, R18, R5, !PT ;  /* 0x0000000512057209 */ /* 0x004fc60007810000 */
[----:B------:R0:W-:Y:S02]  /*5690*/  MUFU.EX2 R11, R10 ;  /* 0x0000000a000b7308 */ /* 0x0001e40000000800 */
[----:B------:R-:W-:Y:S01]  /*56a0*/  FADD.FTZ R167, -R5, R12 ;  /* 0x0000000c05a77221 */ /* 0x000fe20000010100 */
[----:B------:R-:W-:-:S03]  /*56b0*/  FMUL.FTZ R12, R9, R4 ;  /* 0x00000004090c7220 */ /* 0x000fc60000410000 */
[-C--:B------:R-:W-:Y:S01]  /*56c0*/  FMUL.FTZ R0, R167, R4.reuse ;  /* 0x00000004a7007220 */ /* 0x080fe20000410000 */
[-C--:B0-----:R-:W-:Y:S01]  /*56d0*/  FMUL.FTZ R10, R5, R4.reuse ;  /* 0x00000004050a7220 */ /* 0x081fe20000410000 */
[-CC-:B------:R-:W-:Y:S01]  /*56e0*/  FFMA.FTZ R188, R169, R4.reuse, -R12.reuse ;  /* 0x00000004a9bc7223 */ /* 0x180fe2000001080c */
[-CC-:B------:R-:W-:Y:S01]  /*56f0*/  FFMA.FTZ R182, R189, R4.reuse, -R12.reuse ;  /* 0x00000004bdb67223 */ /* 0x180fe2000001080c */
[-C--:B------:R-:W-:Y:S01]  /*5700*/  FFMA.FTZ R172, R151, R4.reuse, -R12 ;  /* 0x0000000497ac7223 */ /* 0x080fe2000001080c */
[-C--:B------:R-:W-:Y:S01]  /*5710*/  FFMA.FTZ R189, R13, R4.reuse, -R10 ;  /* 0x000000040dbd7223 */ /* 0x080fe2000001080a */
        /* <DEDUP_REMOVED lines=21> */
[-CC-:B------:R-:W-:Y:S01]  /*5870*/  FFMA.FTZ R12, R15, R4.reuse, -R10.reuse ;  /* 0x000000040f0c7223 */ /* 0x180fe2000001080a */
        /* <DEDUP_REMOVED lines=15> */
[----:B------:R-:W-:Y:S01]  /*5970*/  FFMA.FTZ R124, R141, R4, -R10 ;  /* 0x000000048d7c7223 */ /* 0x000fe2000001080a */
[----:B------:R-:W1:Y:S01]  /*5980*/  MUFU.EX2 R189, R189 ;  /* 0x000000bd00bd7308 */ /* 0x000e620000000800 */
[----:B0-----:R-:W-:Y:S01]  /*5990*/  FFMA.FTZ R8, R11, R8, R188 ;  /* 0x000000080b087223 */ /* 0x001fe200000100bc */
[-CC-:B------:R-:W-:Y:S01]  /*59a0*/  FFMA.FTZ R143, R143, R4.reuse, -R10.reuse ;  /* 0x000000048f8f7223 */ /* 0x180fe2000001080a */
[-CC-:B------:R-:W-:Y:S01]  /*59b0*/  FFMA.FTZ R145, R145, R4.reuse, -R10.reuse ;  /* 0x0000000491917223 */ /* 0x180fe2000001080a */
[-CC-:B------:R-:W-:Y:S01]  /*59c0*/  FFMA.FTZ R147, R147, R4.reuse, -R10.reuse ;  /* 0x0000000493937223 */ /* 0x180fe2000001080a */
[-CC-:B------:R-:W-:Y:S01]  /*59d0*/  FFMA.FTZ R149, R149, R4.reuse, -R10.reuse ;  /* 0x0000000495957223 */ /* 0x180fe2000001080a */
[-CC-:B------:R-:W-:Y:S01]  /*59e0*/  FFMA.FTZ R159, R159, R4.reuse, -R10.reuse ;  /* 0x000000049f9f7223 */ /* 0x180fe2000001080a */
[-CC-:B------:R-:W-:Y:S01]  /*59f0*/  FFMA.FTZ R161, R161, R4.reuse, -R10.reuse ;  /* 0x00000004a1a17223 */ /* 0x180fe2000001080a */
[----:B------:R-:W0:Y:S01]  /*5a00*/  MUFU.EX2 R167, R167 ;  /* 0x000000a700a77308 */ /* 0x000e220000000800 */
[-CC-:B------:R-:W-:Y:S01]  /*5a10*/  FFMA.FTZ R163, R163, R4.reuse, -R10.reuse ;  /* 0x00000004a3a37223 */ /* 0x180fe2000001080a */
[----:B------:R-:W-:-:S06]  /*5a20*/  FFMA.FTZ R10, R165, R4, -R10 ;  /* 0x00000004a50a7223 */ /* 0x000fcc000001080a */
        /* <DEDUP_REMOVED lines=89> */
[----:B--2---:R-:W-:Y:S01]  /*5fc0*/  FADD.FTZ R3, R126, R3 ;  /* 0x000000037e037221 */ /* 0x004fe20000010000 */
[----:B-1----:R-:W-:-:S03]  /*5fd0*/  FADD.FTZ R8, R157, R8 ;  /* 0x000000089d087221 */ /* 0x002fc60000010000 */
[----:B0-----:R-:W-:Y:S01]  /*5fe0*/  FADD.FTZ R3, R10, R3 ;  /* 0x000000030a037221 */ /* 0x001fe20000010000 */
[----:B------:R-:W-:Y:S06]  /*5ff0*/  @!P0 BRA `(.L_x_3299) ;  /* 0x0000000000048947 */ /* 0x000fec0003800000 */
[----:B------:R-:W-:Y:S01]  /*6000*/  BPT.TRAP 0x1 ;  /* 0x000000040000795c */ /* 0x000fe20000300000 */
.L_x_3299:
[----:B------:R-:W0:Y:S01]  /*6010*/  S2UR UR6, SR_CgaCtaId ;  /* 0x00000000000679c3 */ /* 0x000e220000008800 */
[----:B------:R-:W-:Y:S01]  /*6020*/  R2UR UR5, R16 ;  /* 0x00000000100572ca */ /* 0x000fe200000e0000 */
[----:B------:R-:W-:Y:S01]  /*6030*/  UIADD3 UR4, UR4, 0x30860, URZ ;  /* 0x0003086004047890 */ /* 0x000fe2000fffe03f */
[----:B------:R-:W-:Y:S01]  /*6040*/  R2UR UR57, R2 ;  /* 0x00000000023972ca */ /* 0x000fe200000e0000 */
[----:B------:R-:W-:Y:S01]  /*6050*/  UMOV UR56, UR39 ;  /* 0x0000002700387c82 */ /* 0x000fe20008000000 */
[----:B------:R-:W-:Y:S02]  /*6060*/  F2FP.F16.F32.PACK_AB R184, R171, R184 ;  /* 0x000000b8abb8723e */ /* 0x000fe400000000ff */
        /* <DEDUP_REMOVED lines=8> */
[----:B------:R-:W-:Y:S01]  /*60f0*/  F2FP.F16.F32.PACK_AB R171, R10, R126 ;  /* 0x0000007e0aab723e */ /* 0x000fe200000000ff */
[----:B------:R-:W-:Y:S01]  /*6100*/  IMAD.MOV.U32 R10, RZ, RZ, R9 ;  /* 0x000000ffff0a7224 */ /* 0x000fe200078e0009 */
        /* <DEDUP_REMOVED lines=19> */
[----:B------:R-:W-:Y:S01]  /*6240*/  MOV R12, R5 ;  /* 0x00000005000c7202 */ /* 0x000fe20000000f00 */
[----:B------:R-:W-:Y:S06]  /*6250*/  @P1 BRA `(.L_x_3300) ;  /* 0xffffffdc00101947 */ /* 0x000fec000383ffff */
.L_x_3289:
        /* <DEDUP_REMOVED lines=99> */
.L_x_3301:
[----:B------:R-:W-:Y:S01]  /*6890*/  R2UR UR5, R2 ;  /* 0x00000000020572ca */ /* 0x000fe200000e0000 */
[----:B------:R-:W-:-:S05]  /*68a0*/  IMAD.U32 R0, RZ, RZ, UR39 ;  /* 0x00000027ff007e24 */ /* 0x000fca000f8e00ff */
[----:B------:R-:W-:-:S07]  /*68b0*/  SHF.L.U32 R0, R0, 0x1f, RZ ;  /* 0x0000001f00007819 */ /* 0x000fce00000006ff */
[----:B------:R-:W-:-:S09]  /*68c0*/  ULEA UR5, UR5, UR38, 0x3 ;  /* 0x0000002605057291 */ /* 0x000fd2000f8e183f */
[----:B------:R0:W1:Y:S01]  /*68d0*/  SYNCS.PHASECHK.TRANS64.TRYWAIT P1, [UR5+0x30850], R0 ;  /* 0x03085000ff0075a7 */ /* 0x0000620008020145 */
[----:B------:R-:W-:Y:S05]  /*68e0*/  @!P0 BRA `(.L_x_3302) ;  /* 0x0000000000048947 */ /* 0x000fea0003800000 */
[----:B------:R-:W-:Y:S01]  /*68f0*/  BPT.TRAP 0x1 ;  /* 0x000000040000795c */ /* 0x000fe20000300000 */
.L_x_3302:
[----:B-1----:R-:W-:Y:S05]  /*6900*/  @P1 BRA `(.L_x_3303) ;  /* 0x0000000000081947 */ /* 0x002fea0003800000 */
[----:B------:R-:W1:Y:S02]  /*6910*/  SYNCS.PHASECHK.TRANS64.TRYWAIT P1, [UR5+0x30850], R0 ;  /* 0x03085000ff0075a7 */ /* 0x000e640008020145 */
[----:B-1----:R-:W-:Y:S05]  /*6920*/  @!P1 BRA `(.L_x_3304) ;  /* 0x0000006400a09947 */ /* 0x002fea0003800000 */
.L_x_3303:
[----:B------:R-:W-:Y:S01]  /*6930*/  UIADD3 UR38, UR38, 0x400, URZ ;  /* 0x0000040026267890 */ /* 0x000fe2000fffe03f */
[----:B------:R-:W-:Y:S01]  /*6940*/  R2UR UR6, R2 ;  /* 0x00000000020672ca */ /* 0x000fe200000e0000 */
[----:B------:R-:W-:Y:S01]  /*6950*/  WARPGROUP.ARRIVE ;  /* 0x00000000000079c5 */ /* 0x000fe20000000000 */
[----:B------:R-:W-:Y:S01]  /*6960*/  UMOV UR7, 0x40000040 ;  /* 0x4000004000077882 */ /* 0x000fe20000000000 */
[----:B------:R-:W-:Y:S01]  /*6970*/  USHF.R.U32.HI UR38, URZ, 0x4, UR38 ;  /* 0x000000043f267899 */ /* 0x000fe20008011626 */
[----:B-1----:R-:W1:Y:S03]  /*6980*/  SHFL.BFLY PT, R7, R8, 0x2, 0x1f ;  /* 0x0c401f0008077f89 */ /* 0x002e6600000e0000 */
[----:B------:R-:W-:Y:S01]  /*6990*/  ULOP3.LUT UR38, UR38, 0x3fff, URZ, 0xc0, !UPT ;  /* 0x00003fff26267892 */ /* 0x000fe2000f8ec03f */
[----:B0-----:R-:W0:Y:S03]  /*69a0*/  SHFL.BFLY PT, R0, R3, 0x2, 0x1f ;  /* 0x0c401f0003007f89 */ /* 0x001e2600000e0000 */
[----:B------:R-:W-:-:S04]  /*69b0*/  ULOP3.LUT UR4, UR38, 0x3000000, URZ, 0xfc, !UPT ;  /* 0x0300000026047892 */ /* 0x000fc8000f8efc3f */
[----:B------:R-:W-:-:S07]  /*69c0*/  UIMAD UR4, UR6, 0x900, UR4 ;  /* 0x00000900060478a4 */ /* 0x000fce000f8e0204 */
[----:B------:R-:W-:Y:S02]  /*69d0*/  UMOV UR6, UR4 ;  /* 0x0000000400067c82 */ /* 0x000fe40008000000 */
[----:B------:R-:W-:Y:S01]  /*69e0*/  HGMMA.64x192x16.F32 R24, R188, gdesc[UR4].tnspB, R24, gsb0 ;  /* 0x42e00004bc187df0 */ /* 0x000fe20008000818 */
[----:B------:R-:W-:Y:S01]  /*69f0*/  UIADD3 UR6, UR4, 0x80, URZ ;  /* 0x0000008004067890 */ /* 0x000fe2000fffe03f */
[----:B------:R-:W-:Y:S01]  /*6a00*/  UMOV UR7, 0x40000040 ;  /* 0x4000004000077882 */ /* 0x000fe20000000000 */
[----:B-1----:R-:W-:Y:S01]  /*6a10*/  FADD.FTZ R7, R7, R8 ;  /* 0x0000000807077221 */ /* 0x002fe20000010000 */
[----:B------:R-:W-:Y:S02]  /*6a20*/  IMAD.MOV.U32 R8, RZ, RZ, RZ ;  /* 0x000000ffff087224 */ /* 0x000fe400078e00ff */
[----:B0-----:R-:W-:Y:S01]  /*6a30*/  FADD.FTZ R2, R0, R3 ;  /* 0x0000000300027221 */ /* 0x001fe20000010000 */
[----:B------:R-:W-:Y:S01]  /*6a40*/  MOV R3, RZ ;  /* 0x000000ff00037202 */ /* 0x000fe20000000f00 */
[----:B------:R-:W0:Y:S04]  /*6a50*/  SHFL.BFLY PT, R0, R7, 0x1, 0x1f ;  /* 0x0c201f0007007f89 */ /* 0x000e2800000e0000 */
[----:B------:R-:W1:Y:S01]  /*6a60*/  SHFL.BFLY PT, R11, R2, 0x1, 0x1f ;  /* 0x0c201f00020b7f89 */ /* 0x000e6200000e0000 */
[----:B0-----:R-:W-:Y:S01]  /*6a70*/  FADD.FTZ R12, R7, R0 ;  /* 0x00000000070c7221 */ /* 0x001fe20000010000 */
[----:B------:R-:W-:Y:S01]  /*6a80*/  MOV R0, 0xff800000 ;  /* 0xff80000000007802 */ /* 0x000fe20000000f00 */
[----:B-1----:R-:W-:-:S03]  /*6a90*/  FADD.FTZ R13, R2, R11 ;  /* 0x0000000b020d7221 */ /* 0x002fc60000010000 */
[----:B------:R-:W-:Y:S01]  /*6aa0*/  FSETP.NE.FTZ.AND P1, PT, R12, RZ, PT ;  /* 0x000000ff0c00720b */ /* 0x000fe20003f35000 */
[----:B------:R-:W-:Y:S01]  /*6ab0*/  IMAD.MOV.U32 R2, RZ, RZ, -0x800000 ;  /* 0xff800000ff027424 */ /* 0x000fe200078e00ff */
[----:B------:R-:W-:-:S11]  /*6ac0*/  FSETP.NE.FTZ.AND P2, PT, R13, RZ, PT ;  /* 0x000000ff0d00720b */ /* 0x000fd60003f55000 */
[----:B------:R-:W0:Y:S01]  /*6ad0*/  @P1 MUFU.LG2 R10, R12 ;  /* 0x0000000c000a1308 */ /* 0x000e220000000c00 */
[C---:B------:R-:W-:Y:S01]  /*6ae0*/  @P1 FMUL.FTZ R6, R4.reuse, 0.69314718246459960938 ;  /* 0x3f31721804061820 */ /* 0x040fe20000410000 */
[----:B------:R-:W-:-:S06]  /*6af0*/  @P2 FMUL.FTZ R15, R4, 0.69314718246459960938 ;  /* 0x3f317218040f2820 */ /* 0x000fcc0000410000 */
        /* <DEDUP_REMOVED lines=25> */
[----:B------:R-:W-:Y:S01]  /*6c90*/  HGMMA.64x192x16.F32 R24, R172, gdesc[UR4].tnspB, R24, gsb0 ;  /* 0x42e00004ac187df0 */ /* 0x000fe20008000818 */
[----:B------:R-:W-:Y:S01]  /*6ca0*/  UMOV UR6, UR4 ;  /* 0x0000000400067c82 */ /* 0x000fe20008000000 */
[----:B------:R-:W-:Y:S01]  /*6cb0*/  UMOV UR7, 0x40000040 ;  /* 0x4000004000077882 */ /* 0x000fe20000000000 */
[----:B------:R-:W-:Y:S02]  /*6cc0*/  WARPGROUP.DEPBAR.LE gsb0, 0x0 ;  /* 0x00008000000079c5 */ /* 0x000fe40000010000 */
[----:B------:R-:W-:-:S15]  /*6cd0*/  WARPGROUP.ARRIVE ;  /* 0x00000000000079c5 */ /* 0x000fde0000000000 */
[----:B------:R-:W-:Y:S03]  /*6ce0*/  HGMMA.64x192x16.F32 R24, R168, gdesc[UR4].tnspB, R24, gsb0 ;  /* 0x42e00004a8187df0 */ /* 0x000fe60008000818 */
[----:B------:R-:W-:Y:S02]  /*6cf0*/  WARPGROUP.DEPBAR.LE gsb0, 0x0 ;  /* 0x00008000000079c5 */ /* 0x000fe40000010000 */
[----:B0-23--:R-:W-:Y:S05]  /*6d00*/  @!P0 BRA `(.L_x_3305) ;  /* 0x0000000000048947 */ /* 0x00dfea0003800000 */
[----:B------:R-:W-:Y:S01]  /*6d10*/  BPT.TRAP 0x1 ;  /* 0x000000040000795c */ /* 0x000fe20000300000 */
.L_x_3305:
        /* <DEDUP_REMOVED lines=101> */
.L_x_3281:
[----:B------:R-:W-:Y:S05]  /*7370*/  @P0 BRA `(.L_x_3306) ;  /* 0x0000001800d00947 */ /* 0x000fea0003800000 */
[----:B------:R-:W0:Y:S01]  /*7380*/  S2R R3, SR_TID.X ;  /* 0x0000000000037919 */ /* 0x000e220000002100 */
[----:B------:R-:W1:Y:S01]  /*7390*/  LDC R19, c[0x0][0xbe8] ;  /* 0x0002fa00ff137b82 */ /* 0x000e620000000800 */
[----:B------:R-:W-:Y:S01]  /*73a0*/  R2UR UR13, R17 ;  /* 0x00000000110d72ca */ /* 0x000fe200000e0000 */
[----:B------:R-:W-:Y:S01]  /*73b0*/  ULDC.64 UR8, c[0x0][0xbd0] ;  /* 0x0002f40000087ab9 */ /* 0x000fe20000000a00 */
[----:B------:R-:W2:Y:S01]  /*73c0*/  S2R R14, SR_CTAID.X ;  /* 0x00000000000e7919 */ /* 0x000ea20000002500 */
[----:B------:R-:W-:Y:S04]  /*73d0*/  BSSY B0, `(.L_x_3307) ;  /* 0x000011a000007945 */ /* 0x000fe80003800000 */
[----:B------:R-:W3:Y:S06]  /*73e0*/  S2UR UR12, SR_CTAID.Z ;  /* 0x00000000000c79c3 */ /* 0x000eec0000002700 */
[----:B------:R-:W-:-:S02]  /*73f0*/  USHF.R.S32.HI UR7, URZ, 0x1f, UR13 ;  /* 0x0000001f3f077899 */ /* 0x000fc4000801140d */
[----:B------:R-:W-:Y:S01]  /*7400*/  IMAD R15, RZ, RZ, -UR13 ;  /* 0x8000000dff0f7e24 */ /* 0x000fe2000f8e02ff */
[----:B------:R-:W4:Y:S01]  /*7410*/  LDC.64 R10, c[0x0][0xbd8] ;  /* 0x0002f600ff0a7b82 */ /* 0x000f220000000a00 */
        /* <DEDUP_REMOVED lines=8> */
[----:B0-----:R-:W-:Y:S01]  /*74a0*/  VIADD R7, R3, 0xffffff80 ;  /* 0xffffff8003077836 */ /* 0x001fe20000000000 */
[----:B---3--:R-:W-:Y:S02]  /*74b0*/  USHF.R.S32.HI UR10, URZ, 0x1f, UR12 ;  /* 0x0000001f3f0a7899 */ /* 0x008fe4000801140c */
[----:B------:R-:W1:Y:S02]  /*74c0*/  LDC R16, c[0x0][0xc50] ;  /* 0x00031400ff107b82 */ /* 0x000e640000000800 */
[----:B------:R-:W-:-:S04]  /*74d0*/  SHF.R.S32.HI R6, RZ, 0x1f, R7 ;  /* 0x0000001fff067819 */ /* 0x000fc80000011407 */
[CC--:B------:R-:W-:Y:S02]  /*74e0*/  LEA.HI R3, R6.reuse, R7.reuse, RZ, 0x7 ;  /* 0x0000000706037211 */ /* 0x0c0fe400078f38ff */
[----:B------:R-:W0:Y:S01]  /*74f0*/  LDC.64 R20, c[0x0][0xb40] ;  /* 0x0002d000ff147b82 */ /* 0x000e220000000a00 */
[----:B------:R-:W-:Y:S02]  /*7500*/  LEA.HI R6, R6, R7, RZ, 0x2 ;  /* 0x0000000706067211 */ /* 0x000fe400078f10ff */
[----:B------:R-:W-:Y:S02]  /*7510*/  LOP3.LUT R4, R3, 0xffffff80, RZ, 0xc0, !PT ;  /* 0xffffff8003047812 */ /* 0x000fe400078ec0ff */
[----:B------:R-:W-:Y:S02]  /*7520*/  LOP3.LUT R6, R6, 0xfffffffc, RZ, 0xc0, !PT ;  /* 0xfffffffc06067812 */ /* 0x000fe400078ec0ff */
[----:B------:R-:W-:Y:S01]  /*7530*/  SHF.R.S32.HI R8, RZ, 0x7, R3 ;  /* 0x00000007ff087819 */ /* 0x000fe20000011403 */
[C---:B------:R-:W-:Y:S01]  /*7540*/  IMAD.IADD R18, R7.reuse, 0x1, -R4 ;  /* 0x0000000107127824 */ /* 0x040fe200078e0a04 */
[----:B------:R-:W-:Y:S01]  /*7550*/  IADD3 R6, R7, -R6, RZ ;  /* 0x8000000607067210 */ /* 0x000fe20007ffe0ff */
[----:B------:R-:W3:Y:S01]  /*7560*/  @P0 LDC R13, c[0x0][0xbf0] ;  /* 0x0002fc00ff0d0b82 */ /* 0x000ee20000000800 */
[----:B------:R-:W-:-:S02]  /*7570*/  LEA.HI R3, R3, R8, RZ, 0x1 ;  /* 0x0000000803037211 */ /* 0x000fc400078f08ff */
[----:B------:R-:W-:Y:S02]  /*7580*/  SHF.R.S32.HI R9, RZ, 0x1f, R18 ;  /* 0x0000001fff097819 */ /* 0x000fe40000011412 */
[----:B------:R-:W-:Y:S01]  /*7590*/  LEA.HI R7, R6, R6, RZ, 0x1 ;  /* 0x0000000606077211 */ /* 0x000fe200078f08ff */
[----:B-1----:R-:W-:Y:S01]  /*75a0*/  IMAD R23, R16, R15, UR11 ;  /* 0x0000000b10177e24 */ /* 0x002fe2000f8e020f */
[----:B------:R-:W-:Y:S01]  /*75b0*/  LEA.HI R22, R9, R18, RZ, 0x2 ;  /* 0x0000001209167211 */ /* 0x000fe200078f10ff */
[----:B------:R-:W1:Y:S01]  /*75c0*/  @P0 LDC R121, c[0x0][0xbec] ;  /* 0x0002fb00ff790b82 */ /* 0x000e620000000800 */
[----:B------:R-:W-:Y:S02]  /*75d0*/  LOP3.LUT R3, R3, 0x3fffffe, RZ, 0xc0, !PT ;  /* 0x03fffffe03037812 */ /* 0x000fe400078ec0ff */
[--C-:B------:R-:W-:Y:S02]  /*75e0*/  SHF.R.S32.HI R4, RZ, 0x2, R22.reuse ;  /* 0x00000002ff047819 */ /* 0x100fe40000011416 */
[----:B------:R-:W-:Y:S01]  /*75f0*/  SHF.R.S32.HI R5, RZ, 0x1f, R22 ;  /* 0x0000001fff057819 */ /* 0x000fe20000011416 */
[----:B------:R-:W-:Y:S01]  /*7600*/  IMAD.IADD R3, R8, 0x1, -R3 ;  /* 0x0000000108037824 */ /* 0x000fe200078e0a03 */
[----:B------:R-:W-:Y:S01]  /*7610*/  LOP3.LUT R7, R7, 0x1ffffffe, RZ, 0xc0, !PT ;  /* 0x1ffffffe07077812 */ /* 0x000fe200078ec0ff */
[----:B------:R-:W5:Y:S01]  /*7620*/  @P0 LDC R120, c[0x0][0xbf0] ;  /* 0x0002fc00ff780b82 */ /* 0x000f620000000800 */
[----:B------:R-:W-:Y:S01]  /*7630*/  LEA.HI R5, R5, R4, RZ, 0x3 ;  /* 0x0000000405057211 */ /* 0x000fe200078f18ff */
[----:B0-----:R-:W-:Y:S01]  /*7640*/  IMAD R12, R20, UR10, RZ ;  /* 0x0000000a140c7c24 */ /* 0x001fe2000f8e02ff */
[----:B------:R-:W-:-:S02]  /*7650*/  IADD3 R8, R6, -R7, RZ ;  /* 0x8000000706087210 */ /* 0x000fc40007ffe0ff */
[----:B------:R-:W-:-:S05]  /*7660*/  LOP3.LUT R5, R5, 0xfffffff8, RZ, 0xc0, !PT ;  /* 0xfffffff805057812 */ /* 0x000fca00078ec0ff */
[----:B------:R-:W-:Y:S01]  /*7670*/  IMAD.IADD R5, R4, 0x1, -R5 ;  /* 0x0000000104057824 */ /* 0x000fe200078e0a05 */
[----:B------:R-:W-:Y:S02]  /*7680*/  LEA.HI R4, R9, R18, RZ, 0x5 ;  /* 0x0000001209047211 */ /* 0x000fe400078f28ff */
[----:B------:R-:W0:Y:S02]  /*7690*/  @P0 LDC R9, c[0x0][0xbec] ;  /* 0x0002fb00ff090b82 */ /* 0x000e240000000800 */
[----:B------:R-:W-:-:S05]  /*76a0*/  SHF.R.S32.HI R4, RZ, 0x5, R4 ;  /* 0x00000005ff047819 */ /* 0x000fca0000011404 */
[----:B------:R-:W-:Y:S01]  /*76b0*/  IMAD R6, R4, 0x10, R5 ;  /* 0x0000001004067824 */ /* 0x000fe200078e0205 */
[----:B------:R-:W-:Y:S01]  /*76c0*/  MOV R5, UR5 ;  /* 0x0000000500057c02 */ /* 0x000fe20008000f00 */
[----:B------:R-:W-:Y:S01]  /*76d0*/  IMAD.U32 R4, RZ, RZ, UR4 ;  /* 0x00000004ff047e24 */ /* 0x000fe2000f8e00ff */
[----:B------:R-:W-:Y:S01]  /*76e0*/  UIMAD.WIDE.U32 UR4, UR13, UR8, URZ ;  /* 0x000000080d0472a5 */ /* 0x000fe2000f8e003f */
[----:B------:R-:W-:Y:S02]  /*76f0*/  IMAD R3, R3, 0x40, R6 ;  /* 0x0000004003037824 */ /* 0x000fe400078e0206 */
[----:B------:R-:W-:Y:S01]  /*7700*/  IMAD.U32 R5, RZ, RZ, UR6 ;  /* 0x00000006ff057e24 */ /* 0x000fe2000f8e00ff */
[----:B------:R-:W-:Y:S01]  /*7710*/  UIMAD UR6, UR13, UR9, UR7 ;  /* 0x000000090d0672a4 */ /* 0x000fe2000f8e0207 */
[----:B----4-:R-:W-:Y:S01]  /*7720*/  IMAD R6, R10, UR10, RZ ;  /* 0x0000000a0a067c24 */ /* 0x010fe2000f8e02ff */
[----:B------:R-:W-:Y:S01]  /*7730*/  LEA R8, R8, R3, 0x3 ;  /* 0x0000000308087211 */ /* 0x000fe200078e18ff */
[----:B------:R-:W-:Y:S01]  /*7740*/  IMAD.WIDE.U32 R4, R10, UR12, R4 ;  /* 0x0000000c0a047c25 */ /* 0x000fe2000f8e0004 */
[----:B------:R-:W-:-:S02]  /*7750*/  UIADD3 UR6, UR5, UR6, URZ ;  /* 0x0000000605067290 */ /* 0x000fc4000fffe03f */
[----:B------:R-:W-:Y:S01]  /*7760*/  MOV R7, UR5 ;  /* 0x0000000500077c02 */ /* 0x000fe20008000f00 */
[----:B------:R-:W-:Y:S01]  /*7770*/  ULDC.64 UR8, c[0x0][0xb28] ;  /* 0x0002ca0000087ab9 */ /* 0x000fe20000000a00 */
[----:B--2---:R-:W-:Y:S02]  /*7780*/  IMAD R8, R14, 0x80, R8 ;  /* 0x000000800e087824 */ /* 0x004fe400078e0208 */
[----:B------:R-:W-:Y:S02]  /*7790*/  IMAD R11, R11, UR12, R6 ;  /* 0x0000000c0b0b7c24 */ /* 0x000fe4000f8e0206 */
[----:B0-----:R-:W-:Y:S01]  /*77a0*/  @P0 IMAD.HI.U32 R10, R8, R9, RZ ;  /* 0x00000009080a0227 */ /* 0x001fe200078e00ff */
[----:B------:R-:W-:-:S03]  /*77b0*/  MOV R9, R8 ;  /* 0x0000000800097202 */ /* 0x000fc60000000f00 */
[----:B------:R-:W-:Y:S01]  /*77c0*/  IMAD.U32 R6, RZ, RZ, UR4 ;  /* 0x00000004ff067e24 */ /* 0x000fe2000f8e00ff */
[----:B---3--:R-:W-:Y:S01]  /*77d0*/  @P0 SHF.R.U32.HI R9, RZ, R13, R10 ;  /* 0x0000000dff090219 */ /* 0x008fe2000001160a */
[----:B------:R-:W-:Y:S01]  /*77e0*/  IMAD.U32 R7, RZ, RZ, UR6 ;  /* 0x00000006ff077e24 */ /* 0x000fe2000f8e00ff */
[----:B------:R-:W-:Y:S01]  /*77f0*/  ULDC.64 UR4, c[0x0][0xbe0] ;  /* 0x0002f80000047ab9 */ /* 0x000fe20000000a00 */
[----:B------:R-:W-:Y:S01]  /*7800*/  IMAD R13, R21, UR12, R12 ;  /* 0x0000000c150d7c24 */ /* 0x000fe2000f8e020c */
[----:B------:R-:W-:Y:S01]  /*7810*/  SHF.R.S32.HI R12, RZ, 0x1f, R23 ;  /* 0x0000001fff0c7819 */ /* 0x000fe20000011417 */
[----:B------:R-:W-:Y:S01]  /*7820*/  IMAD.WIDE.U32 R6, R20, UR12, R6 ;  /* 0x0000000c14067c25 */ /* 0x000fe2000f8e0006 */
[----:B------:R-:W-:-:S03]  /*7830*/  ULDC.64 UR6, c[0x0][0xb48] ;  /* 0x0002d20000067ab9 */ /* 0x000fc60000000a00 */
[----:B------:R-:W-:Y:S01]  /*7840*/  IMAD.IADD R5, R5, 0x1, R11 ;  /* 0x0000000105057824 */ /* 0x000fe200078e020b */
[----:B------:R-:W-:Y:S01]  /*7850*/  IADD3 R7, R7, R13, RZ ;  /* 0x0000000d07077210 */ /* 0x000fe20007ffe0ff */
[----:B-1----:R-:W-:-:S04]  /*7860*/  @P0 IMAD.HI.U32 R121, R8, R121, RZ ;  /* 0x0000007908790227 */ /* 0x002fc800078e00ff */
[----:B------:R-:W-:Y:S02]  /*7870*/  IMAD R13, R12, UR6, RZ ;  /* 0x000000060c0d7c24 */ /* 0x000fe4000f8e02ff */
[----:B------:R-:W-:-:S04]  /*7880*/  IMAD.WIDE.U32 R4, R23, UR4, R4 ;  /* 0x0000000417047c25 */ /* 0x000fc8000f8e0004 */
[----:B------:R-:W-:Y:S01]  /*7890*/  IMAD.MOV.U32 R11, RZ, RZ, R8 ;  /* 0x000000ffff0b7224 */ /* 0x000fe200078e0008 */
[----:B-----5:R-:W-:Y:S01]  /*78a0*/  @P0 SHF.R.U32.HI R11, RZ, R120, R121 ;  /* 0x00000078ff0b0219 */ /* 0x020fe20000011679 */
[----:B------:R-:W-:Y:S01]  /*78b0*/  IMAD R10, R12, UR4, RZ ;  /* 0x000000040c0a7c24 */ /* 0x000fe2000f8e02ff */
[----:B------:R-:W-:Y:S01]  /*78c0*/  BAR.SYNC.DEFER_BLOCKING 0x1, 0x100 ;  /* 0x0044000000007b1d */ /* 0x000fe20000010000 */
[C---:B------:R-:W-:Y:S01]  /*78d0*/  IMAD R15, R23.reuse, UR7, R13 ;  /* 0x00000007170f7c24 */ /* 0x040fe2000f8e020d */
[--C-:B------:R-:W-:Y:S01]  /*78e0*/  SHF.R.S32.HI R13, RZ, 0x1f, R9.reuse ;  /* 0x0000001fff0d7819 */ /* 0x100fe20000011409 */
[----:B------:R-:W-:Y:S01]  /*78f0*/  IMAD R12, R23, UR5, R10 ;  /* 0x00000005170c7c24 */ /* 0x000fe2000f8e020a */
[----:B------:R-:W-:Y:S01]  /*7900*/  IADD3 R4, P0, R9, R4, RZ ;  /* 0x0000000409047210 */ /* 0x000fe20007f1e0ff */
[----:B------:R-:W-:Y:S01]  /*7910*/  IMAD.MOV R9, RZ, RZ, -R9 ;  /* 0x000000ffff097224 */ /* 0x000fe200078e0a09 */
[----:B------:R-:W-:Y:S01]  /*7920*/  SHF.R.S32.HI R10, RZ, 0x1f, R11 ;  /* 0x0000001fff0a7819 */ /* 0x000fe2000001140b */
[----:B------:R-:W-:Y:S01]  /*7930*/  IMAD.WIDE.U32 R6, R23, UR6, R6 ;  /* 0x0000000617067c25 */ /* 0x000fe2000f8e0006 */
[----:B------:R-:W-:Y:S01]  /*7940*/  ULDC.64 UR4, c[0x0][0xb30] ;  /* 0x0002cc0000047ab9 */ /* 0x000fe20000000a00 */
[----:B------:R-:W-:Y:S01]  /*7950*/  IADD3.X R5, R13, R5, R12, P0, !PT ;  /* 0x000000050d057210 */ /* 0x000fe200007fe40c */
[----:B------:R-:W-:Y:S01]  /*7960*/  ULDC.64 UR6, c[0x0][0xbc8] ;  /* 0x0002f20000067ab9 */ /* 0x000fe20000000a00 */
[----:B------:R-:W-:Y:S01]  /*7970*/  IMAD.MOV R16, RZ, RZ, -R11 ;  /* 0x000000ffff107224 */ /* 0x000fe200078e0a0b */
[----:B------:R-:W-:Y:S01]  /*7980*/  IADD3 R7, R7, R15, RZ ;  /* 0x0000000f07077210 */ /* 0x000fe20007ffe0ff */
[----:B------:R-:W-:-:S02]  /*7990*/  IMAD R9, R19, R9, R8 ;  /* 0x0000000913097224 */ /* 0x000fc400078e0208 */
[----:B------:R-:W-:Y:S02]  /*79a0*/  IMAD R10, R10, UR4, RZ ;  /* 0x000000040a0a7c24 */ /* 0x000fe4000f8e02ff */
[----:B------:R-:W-:Y:S01]  /*79b0*/  IMAD R13, R19, R16, R8 ;  /* 0x00000010130d7224 */ /* 0x000fe200078e0208 */
[----:B------:R-:W-:Y:S01]  /*79c0*/  SHF.R.S32.HI R8, RZ, 0x1f, R9 ;  /* 0x0000001fff087819 */ /* 0x000fe20000011409 */
[C---:B------:R-:W-:Y:S01]  /*79d0*/  IMAD R15, R11.reuse, UR5, R10 ;  /* 0x000000050b0f7c24 */ /* 0x040fe2000f8e020a */
[----:B------:R-:W0:Y:S01]  /*79e0*/  S2UR UR5, SR_CgaCtaId ;  /* 0x00000000000579c3 */ /* 0x000e220000008800 */
[----:B------:R-:W-:Y:S01]  /*79f0*/  IMAD.WIDE.U32 R6, R11, UR4, R6 ;  /* 0x000000040b067c25 */ /* 0x000fe2000f8e0006 */
[----:B------:R-:W-:Y:S01]  /*7a00*/  SHF.R.S32.HI R10, RZ, 0x1f, R13 ;  /* 0x0000001fff0a7819 */ /* 0x000fe2000001140d */
[----:B------:R-:W-:Y:S02]  /*7a10*/  UMOV UR4, 0x400 ;  /* 0x0000040000047882 */ /* 0x000fe40000000000 */
        /* <DEDUP_REMOVED lines=13> */
[----:B------:R-:W-:Y:S01]  /*7af0*/  SHFL.IDX PT, R10, R16, RZ, 0x1c1f ;  /* 0x001c1fff100a7589 */ /* 0x000fe200000e0000 */
[----:B------:R-:W-:Y:S01]  /*7b00*/  LEA R6, P1, R8, UR8, 0x2 ;  /* 0x0000000808067c11 */ /* 0x000fe2000f8210ff */
[----:B------:R-:W-:Y:S01]  /*7b10*/  IMAD R14, R14, 0x80, R3 ;  /* 0x000000800e0e7824 */ /* 0x000fe200078e0203 */
[----:B------:R-:W-:Y:S01]  /*7b20*/  LEA.HI.X R15, R4, UR7, R5, 0x2, P0 ;  /* 0x00000007040f7c11 */ /* 0x000fe200080f1405 */
[----:B------:R-:W-:Y:S01]  /*7b30*/  SHFL.IDX PT, R12, R16, 0x1, 0x1c1f ;  /* 0x003c1f00100c7f89 */ /* 0x000fe200000e0000 */
[----:B------:R-:W-:Y:S01]  /*7b40*/  LEA.HI.X R9, R8, UR9, R9, 0x2, P1 ;  /* 0x0000000908097c11 */ /* 0x000fe200088f1409 */
[----:B0-----:R-:W-:Y:S01]  /*7b50*/  ULEA UR4, UR5, UR4, 0x18 ;  /* 0x0000000405047291 */ /* 0x001fe2000f8ec03f */
[----:B------:R-:W-:Y:S01]  /*7b60*/  IMAD R7, R19, UR6, RZ ;  /* 0x0000000613077c24 */ /* 0x000fe2000f8e02ff */
[----:B------:R-:W0:Y:S01]  /*7b70*/  SHFL.IDX PT, R11, R15, RZ, 0x1c1f ;  /* 0x001c1fff0f0b7589 */ /* 0x000e2200000e0000 */
[----:B------:R-:W-:Y:S01]  /*7b80*/  LOP3.LUT P0, RZ, R18, 0x3, RZ, 0xc0, !PT ;  /* 0x0000000312ff7812 */ /* 0x000fe2000780c0ff */
[C---:B------:R-:W-:Y:S01]  /*7b90*/  VIADD R8, R14.reuse, 0x8 ;  /* 0x000000080e087836 */ /* 0x040fe20000000000 */
[----:B------:R-:W-:Y:S01]  /*7ba0*/  UIADD3 UR4, UR4, 0x30820, URZ ;  /* 0x0003082004047890 */ /* 0x000fe2000fffe03f */
[----:B------:R-:W1:Y:S01]  /*7bb0*/  SHFL.IDX PT, R13, R15, 0x1, 0x1c1f ;  /* 0x003c1f000f0d7f89 */ /* 0x000e6200000e0000 */
[----:B------:R-:W-:-:S02]  /*7bc0*/  ISETP.GE.OR P1, PT, R14, R7, P0 ;  /* 0x000000070e00720c */ /* 0x000fc40000726670 */
[-C--:B------:R-:W-:Y:S01]  /*7bd0*/  ISETP.GE.OR P0, PT, R8, R7.reuse, P0 ;  /* 0x000000070800720c */ /* 0x080fe20000706670 */
[----:B------:R-:W-:Y:S01]  /*7be0*/  UPRMT UR4, URZ, 0x654, UR4 ;  /* 0x000006543f047896 */ /* 0x000fe20008000004 */
[----:B------:R-:W-:Y:S01]  /*7bf0*/  ISETP.GE.AND P2, PT, R14, R7, PT ;  /* 0x000000070e00720c */ /* 0x000fe20003f46270 */
[----:B------:R2:W3:Y:S01]  /*7c00*/  SHFL.IDX PT, R4, R6, RZ, 0x1c1f ;  /* 0x001c1fff06047589 */ /* 0x0004e200000e0000 */
[----:B------:R-:W-:-:S03]  /*7c10*/  LOP3.LUT R3, R22, 0x7ffffffc, RZ, 0xc0, !PT ;  /* 0x7ffffffc16037812 */ /* 0x000fc600078ec0ff */
[----:B------:R2:W4:Y:S01]  /*7c20*/  SHFL.IDX PT, R5, R9, RZ, 0x1c1f ;  /* 0x001c1fff09057589 */ /* 0x00052200000e0000 */
[----:B------:R-:W-:Y:S02]  /*7c30*/  IADD3 R3, R18, -R3, RZ ;  /* 0x8000000312037210 */ /* 0x000fe40007ffe0ff */
[----:B------:R-:W-:Y:S03]  /*7c40*/  SYNCS.ARRIVE.TRANS64.RED.A1T0 RZ, [UR4], RZ ;  /* 0x000000ffffff79a7 */ /* 0x000fe60008100404 */
[----:B------:R-:W-:Y:S01]  /*7c50*/  IMAD.SHL.U32 R3, R3, 0x2, RZ ;  /* 0x0000000203037824 */ /* 0x000fe200078e00ff */
[----:B0-----:R2:W-:Y:S04]  /*7c60*/  @!P1 ST.E desc[UR36][R10.64], R2 ;  /* 0x000000020a009985 */ /* 0x0015e8000c101924 */
[----:B-1----:R2:W-:Y:S01]  /*7c70*/  @!P0 ST.E desc[UR36][R12.64], R0 ;  /* 0x000000000c008985 */ /* 0x0025e2000c101924 */
[----:B------:R-:W-:Y:S05]  /*7c80*/  @P2 BRA `(.L_x_3308) ;  /* 0x0000000800382947 */ /* 0x000fea0003800000 */
[C---:B--2---:R-:W-:Y:S01]  /*7c90*/  VIADD R0, R3.reuse, 0x8 ;  /* 0x0000000803007836 */ /* 0x044fe20000000000 */
[C---:B------:R-:W-:Y:S01]  /*7ca0*/  IADD3 R2, R3.reuse, 0x10, RZ ;  /* 0x0000001003027810 */ /* 0x040fe20007ffe0ff */
        /* <DEDUP_REMOVED lines=8> */
[----:B------:R-:W-:Y:S01]  /*7d30*/  ISETP.GE.AND P5, PT, R16, UR4, PT ;  /* 0x0000000410007c0c */ /* 0x000fe2000bfa6270 */
[----:B------:R-:W-:Y:S01]  /*7d40*/  VIADD R22, R3, 0x50 ;  /* 0x0000005003167836 */ /* 0x000fe20000000000 */
[----:B------:R-:W-:-:S02]  /*7d50*/  ISETP.GE.AND P6, PT, R18, UR4, PT ;  /* 0x0000000412007c0c */ /* 0x000fc4000bfc6270 */
[----:B------:R-:W-:Y:S02]  /*7d60*/  IADD3 R20, R3, 0x40, RZ ;  /* 0x0000004003147810 */ /* 0x000fe40007ffe0ff */
[----:B------:R-:W-:Y:S01]  /*7d70*/  ISETP.GE.AND P3, PT, R19, UR4, PT ;  /* 0x0000000413007c0c */ /* 0x000fe2000bf66270 */
[C-C-:B---34-:R-:W-:Y:S02]  /*7d80*/  @!P0 IMAD.WIDE R10, R3.reuse, 0x4, R4.reuse ;  /* 0x00000004030a8825 */ /* 0x158fe400078e0204 */
        /* <DEDUP_REMOVED lines=13> */
[----:B------:R-:W-:Y:S01]  /*7e60*/  ISETP.GE.AND P1, PT, R21, UR4, PT ;  /* 0x0000000415007c0c */ /* 0x000fe2000bf26270 */
[----:B------:R2:W-:Y:S01]  /*7e70*/  @!P2 ST.E.64 desc[UR36][R14.64], R32 ;  /* 0x000000200e00a985 */ /* 0x0005e2000c101b24 */
[----:B------:R-:W-:Y:S02]  /*7e80*/  ISETP.GE.AND P2, PT, R20, UR4, PT ;  /* 0x0000000414007c0c */ /* 0x000fe4000bf46270 */
[----:B------:R-:W-:Y:S02]  /*7e90*/  @!P6 LEA.HI R18, R18, R18, RZ, 0x1 ;  /* 0x000000121212e211 */ /* 0x000fe400078f08ff */
[----:B0-----:R-:W-:-:S02]  /*7ea0*/  @!P5 LOP3.LUT R11, R16, 0xfffffffe, RZ, 0xc0, !PT ;  /* 0xfffffffe100bd812 */ /* 0x001fc400078ec0ff */
[----:B------:R-:W-:Y:S02]  /*7eb0*/  @!P0 LEA.HI R0, R0, R0, RZ, 0x1 ;  /* 0x0000000000008211 */ /* 0x000fe400078f08ff */
[----:B------:R-:W-:Y:S01]  /*7ec0*/  IADD3 R24, R3, 0x58, RZ ;  /* 0x0000005803187810 */ /* 0x000fe20007ffe0ff */
[--C-:B------:R-:W-:Y:S01]  /*7ed0*/  @!P5 IMAD.WIDE R10, R11, 0x4, R4.reuse ;  /* 0x000000040b0ad825 */ /* 0x100fe200078e0204 */
[----:B-1----:R-:W-:Y:S02]  /*7ee0*/  @!P6 LOP3.LUT R13, R18, 0xfffffffe, RZ, 0xc0, !PT ;  /* 0xfffffffe120de812 */ /* 0x002fe400078ec0ff */
        /* <DEDUP_REMOVED lines=10> */
[----:B------:R-:W-:Y:S01]  /*7f90*/  @!P3 LOP3.LUT R21, R14, 0xfffffffe, RZ, 0xc0, !PT ;  /* 0xfffffffe0e15b812 */ /* 0x000fe200078ec0ff */
[----:B------:R-:W-:Y:S01]  /*7fa0*/  VIADD R2, R3, 0x68 ;  /* 0x0000006803027836 */ /* 0x000fe20000000000 */
[----:B------:R-:W-:Y:S02]  /*7fb0*/  @!P2 LOP3.LUT R23, R20, 0xfffffffe, RZ, 0xc0, !PT ;  /* 0xfffffffe1417a812 */ /* 0x000fe400078ec0ff */
[----:B------:R-:W-:Y:S02]  /*7fc0*/  @!P1 LOP3.LUT R25, R16, 0xfffffffe, RZ, 0xc0, !PT ;  /* 0xfffffffe10199812 */ /* 0x000fe400078ec0ff */
[----:B------:R-:W-:Y:S01]  /*7fd0*/  ISETP.GE.AND P5, PT, R22, UR4, PT ;  /* 0x0000000416007c0c */ /* 0x000fe2000bfa6270 */
[----:B0-----:R-:W-:Y:S01]  /*7fe0*/  @!P0 IMAD.WIDE R10, R15, 0x4, R4 ;  /* 0x000000040f0a8825 */ /* 0x001fe200078e0204 */
[----:B------:R-:W-:-:S02]  /*7ff0*/  ISETP.GE.AND P6, PT, R24, UR4, PT ;  /* 0x0000000418007c0c */ /* 0x000fc4000bfc6270 */
[----:B------:R-:W-:Y:S01]  /*8000*/  IADD3 R16, R3, 0x70, RZ ;  /* 0x0000007003107810 */ /* 0x000fe20007ffe0ff */
[--C-:B-1----:R-:W-:Y:S01]  /*8010*/  @!P4 IMAD.WIDE R12, R19, 0x4, R4.reuse ;  /* 0x00000004130cc825 */ /* 0x102fe200078e0204 */
[----:B------:R0:W-:Y:S01]  /*8020*/  @!P0 ST.E.64 desc[UR36][R10.64], R44 ;  /* 0x0000002c0a008985 */ /* 0x0001e2000c101b24 */
[----:B------:R-:W-:Y:S02]  /*8030*/  ISETP.GE.AND P0, PT, R0, UR4, PT ;  /* 0x0000000400007c0c */ /* 0x000fe4000bf06270 */
[--C-:B------:R-:W-:Y:S01]  /*8040*/  @!P3 IMAD.WIDE R14, R21, 0x4, R4.reuse ;  /* 0x00000004150eb825 */ /* 0x100fe200078e0204 */
[----:B------:R1:W-:Y:S03]  /*8050*/  @!P4 ST.E.64 desc[UR36][R12.64], R48 ;  /* 0x000000300c00c985 */ /* 0x0003e6000c101b24 */
[----:B------:R-:W-:Y:S01]  /*8060*/  @!P2 IMAD.WIDE R18, R23, 0x4, R4 ;  /* 0x000000041712a825 */ /* 0x000fe200078e0204 */
[----:B------:R2:W-:Y:S01]  /*8070*/  @!P3 ST.E.64 desc[UR36][R14.64], R52 ;  /* 0x000000340e00b985 */ /* 0x0005e2000c101b24 */
[----:B------:R-:W-:-:S02]  /*8080*/  @!P5 LEA.HI R22, R22, R22, RZ, 0x1 ;  /* 0x000000161616d211 */ /* 0x000fc400078f08ff */
[----:B------:R-:W-:Y:S01]  /*8090*/  @!P1 IMAD.WIDE R20, R25, 0x4, R4 ;  /* 0x0000000419149825 */ /* 0x000fe200078e0204 */
[----:B------:R3:W-:Y:S01]  /*80a0*/  @!P2 ST.E.64 desc[UR36][R18.64], R56 ;  /* 0x000000381200a985 */ /* 0x0007e2000c101b24 */
[----:B------:R-:W-:Y:S02]  /*80b0*/  ISETP.GE.AND P2, PT, R16, UR4, PT ;  /* 0x0000000410007c0c */ /* 0x000fe4000bf46270 */
[C---:B------:R-:W-:Y:S01]  /*80c0*/  VIADD R23, R3.reuse, 0x78 ;  /* 0x0000007803177836 */ /* 0x040fe20000000000 */
[----:B------:R4:W-:Y:S01]  /*80d0*/  @!P1 ST.E.64 desc[UR36][R20.64], R60 ;  /* 0x0000003c14009985 */ /* 0x0009e2000c101b24 */
[----:B------:R-:W-:Y:S01]  /*80e0*/  VIADD R25, R3, 0x80 ;  /* 0x0000008003197836 */ /* 0x000fe20000000000 */
[----:B------:R-:W-:Y:S02]  /*80f0*/  ISETP.GE.AND P1, PT, R2, UR4, PT ;  /* 0x0000000402007c0c */ /* 0x000fe4000bf26270 */
[----:B------:R-:W-:Y:S02]  /*8100*/  ISETP.GE.AND P3, PT, R23, UR4, PT ;  /* 0x0000000417007c0c */ /* 0x000fe4000bf66270 */
[----:B------:R-:W-:-:S02]  /*8110*/  ISETP.GE.AND P4, PT, R25, UR4, PT ;  /* 0x0000000419007c0c */ /* 0x000fc4000bf86270 */
[----:B------:R-:W-:Y:S02]  /*8120*/  @!P6 LEA.HI R24, R24, R24, RZ, 0x1 ;  /* 0x000000181818e211 */ /* 0x000fe400078f08ff */
[----:B0-----:R-:W-:Y:S02]  /*8130*/  @!P5 LOP3.LUT R11, R22, 0xfffffffe, RZ, 0xc0, !PT ;  /* 0xfffffffe160bd812 */ /* 0x001fe400078ec0ff */
[----:B------:R-:W-:Y:S02]  /*8140*/  @!P0 LEA.HI R0, R0, R0, RZ, 0x1 ;  /* 0x0000000000008211 */ /* 0x000fe400078f08ff */
[----:B-1----:R-:W-:Y:S01]  /*8150*/  @!P6 LOP3.LUT R13, R24, 0xfffffffe, RZ, 0xc0, !PT ;  /* 0xfffffffe180de812 */ /* 0x002fe200078ec0ff */
[--C-:B------:R-:W-:Y:S01]  /*8160*/  @!P5 IMAD.WIDE R10, R11, 0x4, R4.reuse ;  /* 0x000000040b0ad825 */ /* 0x100fe200078e0204 */
[----:B------:R-:W-:Y:S02]  /*8170*/  @!P1 LEA.HI R2, R2, R2, RZ, 0x1 ;  /* 0x0000000202029211 */ /* 0x000fe400078f08ff */
[----:B------:R-:W-:Y:S01]  /*8180*/  @!P2 LEA.HI R16, R16, R16, RZ, 0x1 ;  /* 0x000000101010a211 */ /* 0x000fe200078f08ff */
[----:B------:R-:W-:Y:S01]  /*8190*/  @!P6 IMAD.WIDE R12, R13, 0x4, R4 ;  /* 0x000000040d0ce825 */ /* 0x000fe200078e0204 */
[----:B--2---:R-:W-:Y:S01]  /*81a0*/  @!P0 LOP3.LUT R15, R0, 0xfffffffe, RZ, 0xc0, !PT ;  /* 0xfffffffe000f8812 */ /* 0x004fe200078ec0ff */
[----:B------:R0:W-:Y:S01]  /*81b0*/  @!P5 ST.E.64 desc[UR36][R10.64], R64 ;  /* 0x000000400a00d985 */ /* 0x0001e2000c101b24 */
[----:B------:R-:W-:-:S02]  /*81c0*/  @!P3 LEA.HI R23, R23, R23, RZ, 0x1 ;  /* 0x000000171717b211 */ /* 0x000fc400078f08ff */
[----:B---3--:R-:W-:Y:S01]  /*81d0*/  @!P1 LOP3.LUT R19, R2, 0xfffffffe, RZ, 0xc0, !PT ;  /* 0xfffffffe02139812 */ /* 0x008fe200078ec0ff */
[--C-:B------:R-:W-:Y:S01]  /*81e0*/  @!P0 IMAD.WIDE R14, R15, 0x4, R4.reuse ;  /* 0x000000040f0e8825 */ /* 0x100fe200078e0204 */
[----:B------:R-:W-:Y:S01]  /*81f0*/  @!P4 LEA.HI R25, R25, R25, RZ, 0x1 ;  /* 0x000000191919c211 */ /* 0x000fe200078f08ff */
[----:B------:R1:W-:Y:S01]  /*8200*/  @!P6 ST.E.64 desc[UR36][R12.64], R68 ;  /* 0x000000440c00e985 */ /* 0x0003e2000c101b24 */
[----:B----4-:R-:W-:Y:S01]  /*8210*/  @!P2 LOP3.LUT R21, R16, 0xfffffffe, RZ, 0xc0, !PT ;  /* 0xfffffffe1015a812 */ /* 0x010fe200078ec0ff */
[----:B------:R-:W-:Y:S01]  /*8220*/  VIADD R2, R3, 0x90 ;  /* 0x0000009003027836 */ /* 0x000fe20000000000 */
[----:B------:R-:W-:Y:S01]  /*8230*/  @!P3 LOP3.LUT R23, R23, 0xfffffffe, RZ, 0xc0, !PT ;  /* 0xfffffffe1717b812 */ /* 0x000fe200078ec0ff */
[----:B------:R2:W-:Y:S01]  /*8240*/  @!P0 ST.E.64 desc[UR36][R14.64], R72 ;  /* 0x000000480e008985 */ /* 0x0005e2000c101b24 */
[----:B------:R-:W-:Y:S01]  /*8250*/  @!P4 LOP3.LUT R25, R25, 0xfffffffe, RZ, 0xc0, !PT ;  /* 0xfffffffe1919c812 */ /* 0x000fe200078ec0ff */
[C---:B------:R-:W-:Y:S01]  /*8260*/  VIADD R16, R3.reuse, 0x98 ;  /* 0x0000009803107836 */ /* 0x040fe20000000000 */
[----:B------:R-:W-:Y:S01]  /*8270*/  IADD3 R0, R3, 0x88, RZ ;  /* 0x0000008803007810 */ /* 0x000fe20007ffe0ff */
[----:B0-----:R-:W-:Y:S01]  /*8280*/  @!P1 IMAD.WIDE R10, R19, 0x4, R4 ;  /* 0x00000004130a9825 */ /* 0x001fe200078e0204 */
[----:B------:R-:W-:-:S02]  /*8290*/  IADD3 R22, R3, 0xa0, RZ ;  /* 0x000000a003167810 */ /* 0x000fc40007ffe0ff */
[----:B------:R-:W-:Y:S01]  /*82a0*/  ISETP.GE.AND P0, PT, R0, UR4, PT ;  /* 0x0000000400007c0c */ /* 0x000fe2000bf06270 */
[--C-:B------:R-:W-:Y:S01]  /*82b0*/  @!P3 IMAD.WIDE R18, R23, 0x4, R4.reuse ;  /* 0x000000041712b825 */ /* 0x100fe200078e0204 */
[----:B------:R0:W-:Y:S01]  /*82c0*/  @!P1 ST.E.64 desc[UR36][R10.64], R76 ;  /* 0x0000004c0a009985 */ /* 0x0001e2000c101b24 */
[----:B------:R-:W-:Y:S02]  /*82d0*/  ISETP.GE.AND P1, PT, R2, UR4, PT ;  /* 0x0000000402007c0c */ /* 0x000fe4000bf26270 */
[----:B-1----:R-:W-:-:S04]  /*82e0*/  @!P2 IMAD.WIDE R12, R21, 0x4, R4 ;  /* 0x00000004150ca825 */ /* 0x002fc800078e0204 */
[----:B------:R-:W-:Y:S01]  /*82f0*/  @!P4 IMAD.WIDE R20, R25, 0x4, R4 ;  /* 0x000000041914c825 */ /* 0x000fe200078e0204 */
[----:B------:R1:W-:Y:S01]  /*8300*/  @!P2 ST.E.64 desc[UR36][R12.64], R80 ;  /* 0x000000500c00a985 */ /* 0x0003e2000c101b24 */
[----:B------:R-:W-:Y:S02]  /*8310*/  ISETP.GE.AND P2, PT, R16, UR4, PT ;  /* 0x0000000410007c0c */ /* 0x000fe4000bf46270 */
[C---:B--2---:R-:W-:Y:S01]  /*8320*/  VIADD R14, R3.reuse, 0xa8 ;  /* 0x000000a8030e7836 */ /* 0x044fe20000000000 */
[----:B------:R2:W-:Y:S01]  /*8330*/  @!P3 ST.E.64 desc[UR36][R18.64], R84 ;  /* 0x000000541200b985 */ /* 0x0005e2000c101b24 */
[C---:B------:R-:W-:Y:S01]  /*8340*/  VIADD R15, R3.reuse, 0xb0 ;  /* 0x000000b0030f7836 */ /* 0x040fe20000000000 */
[----:B0-----:R-:W-:Y:S02]  /*8350*/  IADD3 R11, R3, 0xb8, RZ ;  /* 0x000000b8030b7810 */ /* 0x001fe40007ffe0ff */
[----:B------:R0:W-:Y:S01]  /*8360*/  @!P4 ST.E.64 desc[UR36][R20.64], R88 ;  /* 0x000000581400c985 */ /* 0x0001e2000c101b24 */
[----:B------:R-:W-:-:S02]  /*8370*/  ISETP.GE.AND P3, PT, R22, UR4, PT ;  /* 0x0000000416007c0c */ /* 0x000fc4000bf66270 */
[----:B------:R-:W-:Y:S02]  /*8380*/  ISETP.GE.AND P6, PT, R11, UR4, PT ;  /* 0x000000040b007c0c */ /* 0x000fe4000bfc6270 */
[----:B------:R-:W-:Y:S02]  /*8390*/  ISETP.GE.AND P4, PT, R14, UR4, PT ;  /* 0x000000040e007c0c */ /* 0x000fe4000bf86270 */
[----:B------:R-:W-:Y:S02]  /*83a0*/  ISETP.GE.AND P5, PT, R15, UR4, PT ;  /* 0x000000040f007c0c */ /* 0x000fe4000bfa6270 */
[----:B------:R-:W-:Y:S02]  /*83b0*/  @!P0 LEA.HI R0, R0, R0, RZ, 0x1 ;  /* 0x0000000000008211 */ /* 0x000fe400078f08ff */
[----:B------:R-:W-:Y:S02]  /*83c0*/  @!P1 LEA.HI R2, R2, R2, RZ, 0x1 ;  /* 0x0000000202029211 */ /* 0x000fe400078f08ff */
[----:B------:R-:W-:-:S02]  /*83d0*/  @!P2 LEA.HI R16, R16, R16, RZ, 0x1 ;  /* 0x000000101010a211 */ /* 0x000fc400078f08ff */
[----:B------:R-:W-:Y:S02]  /*83e0*/  @!P3 LEA.HI R22, R22, R22, RZ, 0x1 ;  /* 0x000000161616b211 */ /* 0x000fe400078f08ff */
[----:B-1----:R-:W-:Y:S02]  /*83f0*/  @!P6 LEA.HI R12, R11, R11, RZ, 0x1 ;  /* 0x0000000b0b0ce211 */ /* 0x002fe400078f08ff */
[----:B------:R-:W-:Y:S02]  /*8400*/  @!P4 LEA.HI R14, R14, R14, RZ, 0x1 ;  /* 0x0000000e0e0ec211 */ /* 0x000fe400078f08ff */
[----:B------:R-:W-:Y:S02]  /*8410*/  @!P5 LEA.HI R10, R15, R15, RZ, 0x1 ;  /* 0x0000000f0f0ad211 */ /* 0x000fe400078f08ff */
[----:B------:R-:W-:Y:S02]  /*8420*/  @!P0 LOP3.LUT R11, R0, 0xfffffffe, RZ, 0xc0, !PT ;  /* 0xfffffffe000b8812 */ /* 0x000fe400078ec0ff */
[----:B------:R-:W-:-:S02]  /*8430*/  @!P1 LOP3.LUT R13, R2, 0xfffffffe, RZ, 0xc0, !PT ;  /* 0xfffffffe020d9812 */ /* 0x000fc400078ec0ff */
[----:B------:R-:W-:Y:S02]  /*8440*/  @!P2 LOP3.LUT R15, R16, 0xfffffffe, RZ, 0xc0, !PT ;  /* 0xfffffffe100fa812 */ /* 0x000fe400078ec0ff */
[----:B--2---:R-:W-:Y:S02]  /*8450*/  @!P3 LOP3.LUT R19, R22, 0xfffffffe, RZ, 0xc0, !PT ;  /* 0xfffffffe1613b812 */ /* 0x004fe400078ec0ff */
        /* <DEDUP_REMOVED lines=17> */
.L_x_3308:
[----:B------:R-:W-:Y:S05]  /*8570*/  BSYNC B0 ;  /* 0x0000000000007941 */ /* 0x000fea0003800000 */
.L_x_3307:
[----:B------:R-:W-:Y:S01]  /*8580*/  ISETP.GE.AND P0, PT, R8, R7, PT ;  /* 0x000000070800720c */ /* 0x000fe20003f06270 */
[----:B0---4-:R4:W0:Y:S04]  /*8590*/  SHFL.IDX PT, R5, R9, 0x1, 0x1c1f ;  /* 0x003c1f0009057f89 */ /* 0x01182800000e0000 */
[----:B---3--:R4:W1:Y:S08]  /*85a0*/  SHFL.IDX PT, R4, R6, 0x1, 0x1c1f ;  /* 0x003c1f0006047f89 */ /* 0x00887000000e0000 */
        /* <DEDUP_REMOVED lines=8> */
[C---:B------:R-:W-:Y:S01]  /*8630*/  IADD3 R10, R3.reuse, 0x18, RZ ;  /* 0x00000018030a7810 */ /* 0x040fe20007ffe0ff */
[C---:B------:R-:W-:Y:S01]  /*8640*/  VIADD R14, R3.reuse, 0x40 ;  /* 0x00000040030e7836 */ /* 0x040fe20000000000 */
[----:B------:R-:W-:Y:S01]  /*8650*/  ISETP.GE.AND P0, PT, R2, UR4, PT ;  /* 0x0000000402007c0c */ /* 0x000fe2000bf06270 */
[C---:B------:R-:W-:Y:S01]  /*8660*/  VIADD R18, R3.reuse, 0x50 ;  /* 0x0000005003127836 */ /* 0x040fe20000000000 */
[----:B------:R-:W-:Y:S01]  /*8670*/  ISETP.GE.AND P1, PT, R10, UR4, PT ;  /* 0x000000040a007c0c */ /* 0x000fe2000bf26270 */
[C---:B------:R-:W-:Y:S01]  /*8680*/  VIADD R20, R3.reuse, 0x70 ;  /* 0x0000007003147836 */ /* 0x040fe20000000000 */
[----:B------:R-:W-:-:S02]  /*8690*/  IADD3 R12, R3, 0x30, RZ ;  /* 0x00000030030c7810 */ /* 0x000fc40007ffe0ff */
[----:B------:R-:W-:Y:S01]  /*86a0*/  ISETP.GE.AND P5, PT, R13, UR4, PT ;  /* 0x000000040d007c0c */ /* 0x000fe2000bfa6270 */
[C---:B01----:R-:W-:Y:S01]  /*86b0*/  @!P2 IMAD.WIDE R6, R3.reuse, 0x4, R4 ;  /* 0x000000040306a825 */ /* 0x043fe200078e0204 */
[----:B------:R-:W-:Y:S02]  /*86c0*/  ISETP.GE.AND P4, PT, R12, UR4, PT ;  /* 0x000000040c007c0c */ /* 0x000fe4000bf86270 */
[----:B------:R-:W-:Y:S02]  /*86d0*/  @!P3 LEA.HI R0, R0, R0, RZ, 0x1 ;  /* 0x000000000000b211 */ /* 0x000fe400078f08ff */
[----:B------:R0:W-:Y:S01]  /*86e0*/  @!P2 ST.E.64 desc[UR36][R6.64], R26 ;  /* 0x0000001a0600a985 */ /* 0x0001e2000c101b24 */
[----:B------:R-:W-:Y:S02]  /*86f0*/  ISETP.GE.AND P6, PT, R14, UR4, PT ;  /* 0x000000040e007c0c */ /* 0x000fe4000bfc6270 */
[----:B------:R-:W-:Y:S01]  /*8700*/  @!P3 LOP3.LUT R9, R0, 0xfffffffe, RZ, 0xc0, !PT ;  /* 0xfffffffe0009b812 */ /* 0x000fe200078ec0ff */
[----:B------:R-:W-:Y:S01]  /*8710*/  VIADD R0, R3, 0x20 ;  /* 0x0000002003007836 */ /* 0x000fe20000000000 */
[----:B------:R-:W-:-:S02]  /*8720*/  @!P0 LEA.HI R2, R2, R2, RZ, 0x1 ;  /* 0x0000000202028211 */ /* 0x000fc400078f08ff */
[----:B------:R-:W-:Y:S01]  /*8730*/  @!P1 LEA.HI R10, R10, R10, RZ, 0x1 ;  /* 0x0000000a0a0a9211 */ /* 0x000fe200078f08ff */
[----:B------:R-:W-:Y:S01]  /*8740*/  @!P3 IMAD.WIDE R8, R9, 0x4, R4 ;  /* 0x000000040908b825 */ /* 0x000fe200078e0204 */
[----:B------:R-:W-:Y:S02]  /*8750*/  ISETP.GE.AND P2, PT, R0, UR4, PT ;  /* 0x0000000400007c0c */ /* 0x000fe4000bf46270 */
[----:B------:R-:W-:Y:S02]  /*8760*/  @!P4 LEA.HI R12, R12, R12, RZ, 0x1 ;  /* 0x0000000c0c0cc211 */ /* 0x000fe400078f08ff */
[----:B------:R1:W-:Y:S01]  /*8770*/  @!P3 ST.E.64 desc[UR36][R8.64], R30 ;  /* 0x0000001e0800b985 */ /* 0x0003e2000c101b24 */
[----:B------:R-:W-:Y:S02]  /*8780*/  ISETP.GE.AND P3, PT, R11, UR4, PT ;  /* 0x000000040b007c0c */ /* 0x000fe4000bf66270 */
[----:B0-----:R-:W-:Y:S02]  /*8790*/  @!P0 LOP3.LUT R7, R2, 0xfffffffe, RZ, 0xc0, !PT ;  /* 0xfffffffe02078812 */ /* 0x001fe400078ec0ff */
[----:B------:R-:W-:-:S02]  /*87a0*/  @!P6 LEA.HI R14, R14, R14, RZ, 0x1 ;  /* 0x0000000e0e0ee211 */ /* 0x000fc400078f08ff */
[----:B------:R-:W-:Y:S01]  /*87b0*/  @!P4 LOP3.LUT R15, R12, 0xfffffffe, RZ, 0xc0, !PT ;  /* 0xfffffffe0c0fc812 */ /* 0x000fe200078ec0ff */
[--C-:B------:R-:W-:Y:S01]  /*87c0*/  @!P0 IMAD.WIDE R6, R7, 0x4, R4.reuse ;  /* 0x0000000407068825 */ /* 0x100fe200078e0204 */
[----:B------:R-:W-:Y:S02]  /*87d0*/  @!P2 LEA.HI R0, R0, R0, RZ, 0x1 ;  /* 0x000000000000a211 */ /* 0x000fe400078f08ff */
[----:B------:R-:W-:Y:S02]  /*87e0*/  IADD3 R16, R3, 0x48, RZ ;  /* 0x0000004803107810 */ /* 0x000fe40007ffe0ff */
[----:B------:R0:W-:Y:S01]  /*87f0*/  @!P0 ST.E.64 desc[UR36][R6.64], R34 ;  /* 0x0000002206008985 */ /* 0x0001e2000c101b24 */
[----:B-1----:R-:W-:Y:S02]  /*8800*/  @!P1 LOP3.LUT R9, R10, 0xfffffffe, RZ, 0xc0, !PT ;  /* 0xfffffffe0a099812 */ /* 0x002fe400078ec0ff */
[----:B------:R-:W-:Y:S02]  /*8810*/  @!P3 LEA.HI R2, R11, R11, RZ, 0x1 ;  /* 0x0000000b0b02b211 */ /* 0x000fe400078f08ff */
[----:B------:R-:W-:Y:S01]  /*8820*/  @!P5 LEA.HI R10, R13, R13, RZ, 0x1 ;  /* 0x0000000d0d0ad211 */ /* 0x000fe200078f08ff */
[----:B------:R-:W-:Y:S01]  /*8830*/  @!P1 IMAD.WIDE R8, R9, 0x4, R4 ;  /* 0x0000000409089825 */ /* 0x000fe200078e0204 */
[----:B------:R-:W-:-:S02]  /*8840*/  @!P2 LOP3.LUT R11, R0, 0xfffffffe, RZ, 0xc0, !PT ;  /* 0xfffffffe000ba812 */ /* 0x000fc400078ec0ff */
[----:B------:R-:W-:Y:S01]  /*8850*/  @!P3 LOP3.LUT R13, R2, 0xfffffffe, RZ, 0xc0, !PT ;  /* 0xfffffffe020db812 */ /* 0x000fe200078ec0ff */
[----:B------:R-:W-:Y:S01]  /*8860*/  VIADD R0, R3, 0x58 ;  /* 0x0000005803007836 */ /* 0x000fe20000000000 */
[----:B------:R-:W-:Y:S01]  /*8870*/  @!P5 LOP3.LUT R19, R10, 0xfffffffe, RZ, 0xc0, !PT ;  /* 0xfffffffe0a13d812 */ /* 0x000fe200078ec0ff */
[----:B------:R1:W-:Y:S01]  /*8880*/  @!P1 ST.E.64 desc[UR36][R8.64], R38 ;  /* 0x0000002608009985 */ /* 0x0003e2000c101b24 */
[----:B------:R-:W-:Y:S01]  /*8890*/  @!P6 LOP3.LUT R21, R14, 0xfffffffe, RZ, 0xc0, !PT ;  /* 0xfffffffe0e15e812 */ /* 0x000fe200078ec0ff */
[--C-:B0-----:R-:W-:Y:S01]  /*88a0*/  @!P2 IMAD.WIDE R6, R11, 0x4, R4.reuse ;  /* 0x000000040b06a825 */ /* 0x101fe200078e0204 */
[----:B------:R-:W-:Y:S02]  /*88b0*/  ISETP.GE.AND P1, PT, R16, UR4, PT ;  /* 0x0000000410007c0c */ /* 0x000fe4000bf26270 */
[----:B------:R-:W-:Y:S01]  /*88c0*/  ISETP.GE.AND P0, PT, R18, UR4, PT ;  /* 0x0000000412007c0c */ /* 0x000fe2000bf06270 */
[----:B------:R-:W-:Y:S01]  /*88d0*/  @!P4 IMAD.WIDE R10, R15, 0x4, R4 ;  /* 0x000000040f0ac825 */ /* 0x000fe200078e0204 */
[----:B------:R0:W-:Y:S01]  /*88e0*/  @!P2 ST.E.64 desc[UR36][R6.64], R42 ;  /* 0x0000002a0600a985 */ /* 0x0001e2000c101b24 */
[----:B------:R-:W-:-:S02]  /*88f0*/  IADD3 R2, R3, 0x60, RZ ;  /* 0x0000006003027810 */ /* 0x000fc40007ffe0ff */
[--C-:B------:R-:W-:Y:S01]  /*8900*/  @!P6 IMAD.WIDE R14, R21, 0x4, R4.reuse ;  /* 0x00000004150ee825 */ /* 0x100fe200078e0204 */
[----:B------:R-:W-:Y:S02]  /*8910*/  IADD3 R21, R3, 0x78, RZ ;  /* 0x0000007803157810 */ /* 0x000fe40007ffe0ff */
[----:B------:R-:W-:Y:S01]  /*8920*/  ISETP.GE.AND P2, PT, R0, UR4, PT ;  /* 0x0000000400007c0c */ /* 0x000fe2000bf46270 */
[--C-:B-1----:R-:W-:Y:S02]  /*8930*/  @!P3 IMAD.WIDE R8, R13, 0x4, R4.reuse ;  /* 0x000000040d08b825 */ /* 0x102fe400078e0204 */
[----:B------:R-:W-:Y:S02]  /*8940*/  @!P1 LEA.HI R16, R16, R16, RZ, 0x1 ;  /* 0x0000001010109211 */ /* 0x000fe400078f08ff */
[----:B------:R-:W-:Y:S01]  /*8950*/  @!P5 IMAD.WIDE R12, R19, 0x4, R4 ;  /* 0x00000004130cd825 */ /* 0x000fe200078e0204 */
[----:B------:R1:W-:Y:S01]  /*8960*/  @!P3 ST.E.64 desc[UR36][R8.64], R46 ;  /* 0x0000002e0800b985 */ /* 0x0003e2000c101b24 */
[----:B------:R-:W-:-:S02]  /*8970*/  ISETP.GE.AND P3, PT, R21, UR4, PT ;  /* 0x0000000415007c0c */ /* 0x000fc4000bf66270 */
[----:B------:R-:W-:Y:S01]  /*8980*/  VIADD R19, R3, 0x68 ;  /* 0x0000006803137836 */ /* 0x000fe20000000000 */
[----:B------:R2:W-:Y:S01]  /*8990*/  @!P4 ST.E.64 desc[UR36][R10.64], R50 ;  /* 0x000000320a00c985 */ /* 0x0005e2000c101b24 */
[----:B------:R-:W-:Y:S02]  /*89a0*/  ISETP.GE.AND P4, PT, R20, UR4, PT ;  /* 0x0000000414007c0c */ /* 0x000fe4000bf86270 */
[----:B------:R-:W-:Y:S01]  /*89b0*/  @!P0 LEA.HI R18, R18, R18, RZ, 0x1 ;  /* 0x0000001212128211 */ /* 0x000fe200078f08ff */
[----:B------:R3:W-:Y:S01]  /*89c0*/  @!P5 ST.E.64 desc[UR36][R12.64], R54 ;  /* 0x000000360c00d985 */ /* 0x0007e2000c101b24 */
[----:B------:R-:W-:Y:S02]  /*89d0*/  ISETP.GE.AND P5, PT, R19, UR4, PT ;  /* 0x0000000413007c0c */ /* 0x000fe4000bfa6270 */
[----:B0-----:R-:W-:Y:S01]  /*89e0*/  @!P1 LOP3.LUT R7, R16, 0xfffffffe, RZ, 0xc0, !PT ;  /* 0xfffffffe10079812 */ /* 0x001fe200078ec0ff */
[----:B------:R0:W-:Y:S01]  /*89f0*/  @!P6 ST.E.64 desc[UR36][R14.64], R58 ;  /* 0x0000003a0e00e985 */ /* 0x0001e2000c101b24 */
[----:B------:R-:W-:Y:S01]  /*8a00*/  ISETP.GE.AND P6, PT, R2, UR4, PT ;  /* 0x0000000402007c0c */ /* 0x000fe2000bfc6270 */
[----:B------:R-:W-:Y:S01]  /*8a10*/  VIADD R16, R3, 0x80 ;  /* 0x0000008003107836 */ /* 0x000fe20000000000 */
[----:B-1----:R-:W-:Y:S01]  /*8a20*/  @!P0 LOP3.LUT R9, R18, 0xfffffffe, RZ, 0xc0, !PT ;  /* 0xfffffffe12098812 */ /* 0x002fe200078ec0ff */
[----:B------:R-:W-:Y:S01]  /*8a30*/  @!P1 IMAD.WIDE R6, R7, 0x4, R4 ;  /* 0x0000000407069825 */ /* 0x000fe200078e0204 */
[----:B------:R-:W-:-:S02]  /*8a40*/  @!P2 LEA.HI R0, R0, R0, RZ, 0x1 ;  /* 0x000000000000a211 */ /* 0x000fc400078f08ff */
[----:B------:R-:W-:Y:S01]  /*8a50*/  @!P4 LEA.HI R20, R20, R20, RZ, 0x1 ;  /* 0x000000141414c211 */ /* 0x000fe200078f08ff */
[----:B------:R-:W-:Y:S01]  /*8a60*/  @!P0 IMAD.WIDE R8, R9, 0x4, R4 ;  /* 0x0000000409088825 */ /* 0x000fe200078e0204 */
[----:B------:R-:W-:Y:S01]  /*8a70*/  @!P3 LEA.HI R21, R21, R21, RZ, 0x1 ;  /* 0x000000151515b211 */ /* 0x000fe200078f08ff */
[----:B------:R1:W-:Y:S01]  /*8a80*/  @!P1 ST.E.64 desc[UR36][R6.64], R62 ;  /* 0x0000003e06009985 */ /* 0x0003e2000c101b24 */
[----:B------:R-:W-:Y:S01]  /*8a90*/  @!P5 LEA.HI R19, R19, R19, RZ, 0x1 ;  /* 0x000000131313d211 */ /* 0x000fe200078f08ff */
[----:B------:R-:W-:Y:S01]  /*8aa0*/  VIADD R18, R3, 0x88 ;  /* 0x0000008803127836 */ /* 0x000fe20000000000 */
[----:B--2---:R-:W-:Y:S01]  /*8ab0*/  @!P2 LOP3.LUT R11, R0, 0xfffffffe, RZ, 0xc0, !PT ;  /* 0xfffffffe000ba812 */ /* 0x004fe200078ec0ff */
[----:B------:R2:W-:Y:S01]  /*8ac0*/  @!P0 ST.E.64 desc[UR36][R8.64], R66 ;  /* 0x0000004208008985 */ /* 0x0005e2000c101b24 */
[----:B------:R-:W-:Y:S02]  /*8ad0*/  @!P6 LEA.HI R2, R2, R2, RZ, 0x1 ;  /* 0x000000020202e211 */ /* 0x000fe400078f08ff */
[----:B------:R-:W-:-:S02]  /*8ae0*/  @!P5 LOP3.LUT R19, R19, 0xfffffffe, RZ, 0xc0, !PT ;  /* 0xfffffffe1313d812 */ /* 0x000fc400078ec0ff */
[----:B---3--:R-:W-:Y:S01]  /*8af0*/  @!P6 LOP3.LUT R13, R2, 0xfffffffe, RZ, 0xc0, !PT ;  /* 0xfffffffe020de812 */ /* 0x008fe200078ec0ff */
[----:B------:R-:W-:Y:S01]  /*8b00*/  VIADD R2, R3, 0x98 ;  /* 0x0000009803027836 */ /* 0x000fe20000000000 */
[----:B0-----:R-:W-:Y:S02]  /*8b10*/  @!P4 LOP3.LUT R15, R20, 0xfffffffe, RZ, 0xc0, !PT ;  /* 0xfffffffe140fc812 */ /* 0x001fe400078ec0ff */
[----:B------:R-:W-:Y:S01]  /*8b20*/  @!P3 LOP3.LUT R21, R21, 0xfffffffe, RZ, 0xc0, !PT ;  /* 0xfffffffe1515b812 */ /* 0x000fe200078ec0ff */
[--C-:B-1----:R-:W-:Y:S01]  /*8b30*/  @!P2 IMAD.WIDE R6, R11, 0x4, R4.reuse ;  /* 0x000000040b06a825 */ /* 0x102fe200078e0204 */
[----:B------:R-:W-:Y:S02]  /*8b40*/  ISETP.GE.AND P0, PT, R16, UR4, PT ;  /* 0x0000000410007c0c */ /* 0x000fe4000bf06270 */
[----:B------:R-:W-:Y:S01]  /*8b50*/  ISETP.GE.AND P1, PT, R18, UR4, PT ;  /* 0x0000000412007c0c */ /* 0x000fe2000bf26270 */
[----:B--2---:R-:W-:Y:S01]  /*8b60*/  @!P6 IMAD.WIDE R8, R13, 0x4, R4 ;  /* 0x000000040d08e825 */ /* 0x004fe200078e0204 */
[----:B------:R0:W-:Y:S01]  /*8b70*/  @!P2 ST.E.64 desc[UR36][R6.64], R70 ;  /* 0x000000460600a985 */ /* 0x0001e2000c101b24 */
[----:B------:R-:W-:-:S02]  /*8b80*/  IADD3 R0, R3, 0x90, RZ ;  /* 0x0000009003007810 */ /* 0x000fc40007ffe0ff */
[--C-:B------:R-:W-:Y:S01]  /*8b90*/  @!P5 IMAD.WIDE R10, R19, 0x4, R4.reuse ;  /* 0x00000004130ad825 */ /* 0x100fe200078e0204 */
[----:B------:R1:W-:Y:S01]  /*8ba0*/  @!P6 ST.E.64 desc[UR36][R8.64], R74 ;  /* 0x0000004a0800e985 */ /* 0x0003e2000c101b24 */
[----:B------:R-:W-:Y:S02]  /*8bb0*/  IADD3 R20, R3, 0xa8, RZ ;  /* 0x000000a803147810 */ /* 0x000fe40007ffe0ff */
[--C-:B------:R-:W-:Y:S01]  /*8bc0*/  @!P4 IMAD.WIDE R12, R15, 0x4, R4.reuse ;  /* 0x000000040f0cc825 */ /* 0x100fe200078e0204 */
[----:B------:R2:W-:Y:S01]  /*8bd0*/  @!P5 ST.E.64 desc[UR36][R10.64], R78 ;  /* 0x0000004e0a00d985 */ /* 0x0005e2000c101b24 */
[----:B------:R-:W-:Y:S02]  /*8be0*/  ISETP.GE.AND P2, PT, R0, UR4, PT ;  /* 0x0000000400007c0c */ /* 0x000fe4000bf46270 */
[----:B------:R-:W-:Y:S01]  /*8bf0*/  @!P3 IMAD.WIDE R14, R21, 0x4, R4 ;  /* 0x00000004150eb825 */ /* 0x000fe200078e0204 */
[----:B------:R3:W-:Y:S01]  /*8c00*/  @!P4 ST.E.64 desc[UR36][R12.64], R82 ;  /* 0x000000520c00c985 */ /* 0x0007e2000c101b24 */
[----:B------:R-:W-:-:S02]  /*8c10*/  ISETP.GE.AND P5, PT, R20, UR4, PT ;  /* 0x0000000414007c0c */ /* 0x000fc4000bfa6270 */
[C---:B------:R-:W-:Y:S01]  /*8c20*/  VIADD R19, R3.reuse, 0xa0 ;  /* 0x000000a003137836 */ /* 0x040fe20000000000 */
[----:B------:R4:W-:Y:S01]  /*8c30*/  @!P3 ST.E.64 desc[UR36][R14.64], R86 ;  /* 0x000000560e00b985 */ /* 0x0009e2000c101b24 */
[C---:B------:R-:W-:Y:S01]  /*8c40*/  VIADD R21, R3.reuse, 0xb0 ;  /* 0x000000b003157836 */ /* 0x040fe20000000000 */
[----:B------:R-:W-:Y:S01]  /*8c50*/  ISETP.GE.AND P3, PT, R2, UR4, PT ;  /* 0x0000000402007c0c */ /* 0x000fe2000bf66270 */
[----:B------:R-:W-:Y:S01]  /*8c60*/  VIADD R3, R3, 0xb8 ;  /* 0x000000b803037836 */ /* 0x000fe20000000000 */
[----:B------:R-:W-:Y:S02]  /*8c70*/  ISETP.GE.AND P4, PT, R19, UR4, PT ;  /* 0x0000000413007c0c */ /* 0x000fe4000bf86270 */
[----:B------:R-:W-:Y:S02]  /*8c80*/  ISETP.GE.AND P6, PT, R21, UR4, PT ;  /* 0x0000000415007c0c */ /* 0x000fe4000bfc6270 */
[----:B------:R-:W-:Y:S02]  /*8c90*/  @!P0 LEA.HI R16, R16, R16, RZ, 0x1 ;  /* 0x0000001010108211 */ /* 0x000fe400078f08ff */
[----:B------:R-:W-:-:S02]  /*8ca0*/  @!P1 LEA.HI R18, R18, R18, RZ, 0x1 ;  /* 0x0000001212129211 */ /* 0x000fc400078f08ff */
[----:B0-----:R-:W-:Y:S02]  /*8cb0*/  @!P0 LOP3.LUT R7, R16, 0xfffffffe, RZ, 0xc0, !PT ;  /* 0xfffffffe10078812 */ /* 0x001fe400078ec0ff */
        /* <DEDUP_REMOVED lines=11> */
[----:B---3--:R-:W-:Y:S02]  /*8d70*/  @!P3 LOP3.LUT R13, R2, 0xfffffffe, RZ, 0xc0, !PT ;  /* 0xfffffffe020db812 */ /* 0x008fe400078ec0ff */
[----:B------:R-:W-:Y:S02]  /*8d80*/  @!P4 LOP3.LUT R19, R19, 0xfffffffe, RZ, 0xc0, !PT ;  /* 0xfffffffe1313c812 */ /* 0x000fe400078ec0ff */
[----:B----4-:R-:W-:Y:S02]  /*8d90*/  @!P5 LOP3.LUT R15, R20, 0xfffffffe, RZ, 0xc0, !PT ;  /* 0xfffffffe140fd812 */ /* 0x010fe400078ec0ff */
[----:B------:R-:W-:Y:S02]  /*8da0*/  @!P6 LOP3.LUT R21, R21, 0xfffffffe, RZ, 0xc0, !PT ;  /* 0xfffffffe1515e812 */ /* 0x000fe400078ec0ff */
[----:B------:R-:W-:Y:S01]  /*8db0*/  ISETP.GE.AND P0, PT, R3, UR4, PT ;  /* 0x0000000403007c0c */ /* 0x000fe2000bf06270 */
[----:B0-----:R-:W-:-:S04]  /*8dc0*/  @!P2 IMAD.WIDE R6, R11, 0x4, R4 ;  /* 0x000000040b06a825 */ /* 0x001fc800078e0204 */
[--C-:B-1----:R-:W-:Y:S01]  /*8dd0*/  @!P3 IMAD.WIDE R8, R13, 0x4, R4.reuse ;  /* 0x000000040d08b825 */ /* 0x102fe200078e0204 */
[----:B------:R4:W-:Y:S03]  /*8de0*/  @!P2 ST.E.64 desc[UR36][R6.64], R98 ;  /* 0x000000620600a985 */ /* 0x0009e6000c101b24 */
        /* <DEDUP_REMOVED lines=13> */
.L_x_3306:
        /* <DEDUP_REMOVED lines=16> */
[----:B------:R-:W-:-:S05]  /*8fc0*/  MOV R5, R0 ;  /* 0x0000000000057202 */ /* 0x000fca0000000f00 */
        /* <DEDUP_REMOVED lines=44> */
.L_x_3277:
        /* <DEDUP_REMOVED lines=18> */
.L_x_3309:
[----:B------:R-:W-:Y:S01]  /*93b0*/  ULDC UR7, c[0x0][0xc50] ;  /* 0x0003140000077ab9 */ /* 0x000fe20000000800 */
[----:B------:R-:W-:Y:S01]  /*93c0*/  UMOV UR41, UR6 ;  /* 0x0000000600297c82 */ /* 0x000fe20008000000 */
[----:B------:R-:W-:-:S11]  /*93d0*/  UISETP.NE.AND UP0, UPT, UR7, 0x1, UPT ;  /* 0x000000010700788c */ /* 0x000fd6000bf05270 */
[----:B------:R-:W-:Y:S01]  /*93e0*/  @UP0 ULDC UR4, c[0x0][0xc54] ;  /* 0x0003150000040ab9 */ /* 0x000fe20000000800 */
[----:B------:R-:W-:Y:S01]  /*93f0*/  @UP0 ULDC UR8, c[0x0][0xc58] ;  /* 0x0003160000080ab9 */ /* 0x000fe20000000800 */
[----:B------:R-:W-:-:S04]  /*9400*/  UIMAD.WIDE.U32 UR4, UR6, UR4, URZ ;  /* 0x00000004060472a5 */ /* 0x000fc8000f8e003f */
[----:B------:R-:W-:-:S12]  /*9410*/  @UP0 USHF.R.U32.HI UR41, URZ, UR8, UR5 ;  /* 0x000000083f290299 */ /* 0x000fd80008011605 */
.L_x_3310:
        /* <DEDUP_REMOVED lines=8> */
[----:B------:R-:W-:Y:S01]  /*94a0*/  ULDC.64 UR4, c[0x0][0x418] ;  /* 0x0001060000047ab9 */ /* 0x000fe20000000a00 */
[----:B------:R-:W-:Y:S01]  /*94b0*/  ULDC UR42, c[0x0][0x2f0] ;  /* 0x0000bc00002a7ab9 */ /* 0x000fe20000000800 */
[----:B------:R-:W-:Y:S02]  /*94c0*/  MOV R19, RZ ;  /* 0x000000ff00137202 */ /* 0x000fe40000000f00 */
[----:B0-----:R-:W-:-:S04]  /*94d0*/  ISETP.NE.U32.AND P0, PT, R2, RZ, PT ;  /* 0x000000ff0200720c */ /* 0x001fc80003f05070 */
[----:B------:R-:W-:Y:S01]  /*94e0*/  ISETP.NE.AND.EX P0, PT, R3, RZ, PT, P0 ;  /* 0x000000ff0300720c */ /* 0x000fe20003f05300 */
[----:B------:R-:W-:-:S03]  /*94f0*/  UISETP.NE.U32.AND UP0, UPT, UR4, URZ, UPT ;  /* 0x0000003f0400728c */ /* 0x000fc6000bf05070 */
[----:B------:R-:W-:-:S09]  /*9500*/  ULDC UR4, c[0x0][0x424] ;  /* 0x0001090000047ab9 */ /* 0x000fd20000000800 */
[----:B------:R-:W0:Y:S01]  /*9510*/  @P0 LDC.64 R2, c[0x0][0xa28] ;  /* 0x00028a00ff020b82 */ /* 0x000e220000000a00 */
[----:B------:R-:W-:-:S04]  /*9520*/  UISETP.NE.AND.EX UP0, UPT, UR5, URZ, UPT, UP0 ;  /* 0x0000003f0500728c */ /* 0x000fc8000bf05300 */
[----:B------:R-:W-:-:S04]  /*9530*/  USEL UR4, UR4, 0x1, UP0 ;  /* 0x0000000104047887 */ /* 0x000fc80008000000 */
[----:B------:R-:W-:Y:S01]  /*9540*/  UIMAD UR42, UR4, UR42, URZ ;  /* 0x0000002a042a72a4 */ /* 0x000fe2000f8e023f */
[----:B------:R-:W1:Y:S03]  /*9550*/  S2R R22, SR_CTAID.X ;  /* 0x0000000000167919 */ /* 0x000e660000002500 */
[----:B------:R-:W-:Y:S02]  /*9560*/  UISETP.GE.AND UP0, UPT, UR42, 0x1, UPT ;  /* 0x000000012a00788c */ /* 0x000fe4000bf06270 */
[----:B------:R-:W-:Y:S01]  /*9570*/  UIADD3 UR4, UR42, 0x5f, URZ ;  /* 0x0000005f2a047890 */ /* 0x000fe2000fffe03f */
[----:B0-----:R-:W-:-:S05]  /*9580*/  @P0 IMAD.WIDE R2, R26, 0x4, R2 ;  /* 0x000000041a020825 */ /* 0x001fca00078e0202 */
[----:B------:R0:W5:Y:S01]  /*9590*/  @P0 LDG.E R19, desc[UR36][R2.64] ;  /* 0x0000002402130981 */ /* 0x000162000c1e1900 */
[----:B------:R-:W-:Y:S01]  /*95a0*/  PLOP3.LUT P0, PT, PT, PT, UP0, 0x80, 0x0 ;  /* 0x000000000000781c */ /* 0x000fe20003f0f008 */
[----:B------:R-:W-:Y:S02]  /*95b0*/  UIMAD.WIDE UR4, UR4, 0x2aaaaaab, URZ ;  /* 0x2aaaaaab040478a5 */ /* 0x000fe4000f8e023f */
[----:B------:R-:W-:Y:S02]  /*95c0*/  ULOP3.LUT UR46, UR6, 0xffff, URZ, 0xc0, !UPT ;  /* 0x0000ffff062e7892 */ /* 0x000fe4000f8ec03f */
[----:B------:R-:W-:Y:S01]  /*95d0*/  USHF.R.U32.HI UR43, URZ, 0x1f, UR5 ;  /* 0x0000001f3f2b7899 */ /* 0x000fe20008011605 */
[----:B------:R-:W-:-:S03]  /*95e0*/  UMOV UR40, URZ ;  /* 0x0000003f00287c82 */ /* 0x000fc60008000000 */
        /* <DEDUP_REMOVED lines=35> */
.L_x_3312:
        /* <DEDUP_REMOVED lines=33> */
.L_x_3313:
        /* <DEDUP_REMOVED lines=20> */
.L_x_3315:
        /* <DEDUP_REMOVED lines=15> */
.L_x_3314:
[----:B------:R-:W0:Y:S01]  /*9c60*/  LDC.64 R2, c[0x0][0x9f8] ;  /* 0x00027e00ff027b82 */ /* 0x000e220000000a00 */
[----:B------:R-:W-:Y:S01]  /*9c70*/  IMAD.SHL.U32 R6, R25, 0x8, RZ ;  /* 0x0000000819067824 */ /* 0x000fe200078e00ff */
[----:B------:R-:W-:Y:S01]  /*9c80*/  ULDC UR4, c[0x0][0x2f4] ;  /* 0x0000bd0000047ab9 */ /* 0x000fe20000000800 */
[----:B------:R-:W-:-:S05]  /*9c90*/  IMAD.MOV.U32 R36, RZ, RZ, R26 ;  /* 0x000000ffff247224 */ /* 0x000fca00078e001a */
[----:B------:R-:W1:Y:S01]  /*9ca0*/  LDC R17, c[0x0][0x430] ;  /* 0x00010c00ff117b82 */ /* 0x000e620000000800 */
[----:B0-----:R-:W-:-:S04]  /*9cb0*/  ISETP.NE.U32.AND P0, PT, R2, RZ, PT ;  /* 0x000000ff0200720c */ /* 0x001fc80003f05070 */
[----:B------:R-:W-:Y:S02]  /*9cc0*/  ISETP.NE.AND.EX P0, PT, R3, RZ, PT, P0 ;  /* 0x000000ff0300720c */ /* 0x000fe40003f05300 */
[----:B------:R-:W-:-:S11]  /*9cd0*/  LOP3.LUT R23, R6, 0x38, RZ, 0xc0, !PT ;  /* 0x0000003806177812 */ /* 0x000fd600078ec0ff */
[----:B------:R-:W0:Y:S01]  /*9ce0*/  @P0 LDC.64 R2, c[0x0][0x9f8] ;  /* 0x00027e00ff020b82 */ /* 0x000e220000000a00 */
[C---:B------:R-:W-:Y:S02]  /*9cf0*/  ISETP.GE.AND P2, PT, R23.reuse, UR4, PT ;  /* 0x0000000417007c0c */ /* 0x040fe4000bf46270 */
[C---:B------:R-:W-:Y:S02]  /*9d00*/  LOP3.LUT R34, R23.reuse, 0x40, RZ, 0xfc, !PT ;  /* 0x0000004017227812 */ /* 0x040fe400078efcff */
[----:B------:R-:W-:Y:S02]  /*9d10*/  LOP3.LUT R16, R16, 0xfffffffb, RZ, 0xc0, !PT ;  /* 0xfffffffb10107812 */ /* 0x000fe400078ec0ff */
[----:B------:R-:W-:Y:S02]  /*9d20*/  LOP3.LUT R33, R23, 0x80, RZ, 0xfc, !PT ;  /* 0x0000008017217812 */ /* 0x000fe400078efcff */
[----:B------:R-:W-:-:S05]  /*9d30*/  ISETP.GE.AND P1, PT, R34, UR4, PT ;  /* 0x0000000422007c0c */ /* 0x000fca000bf26270 */
[----:B------:R-:W-:Y:S01]  /*9d40*/  @P2 LOP3.LUT R16, R16, 0x4, RZ, 0xfc, !PT ;  /* 0x0000000410102812 */ /* 0x000fe200078efcff */
[----:B0-----:R-:W-:-:S03]  /*9d50*/  @P0 IMAD.WIDE R2, R26, 0x4, R2 ;  /* 0x000000041a020825 */ /* 0x001fc600078e0202 */
[----:B------:R-:W-:Y:S02]  /*9d60*/  LOP3.LUT R16, R16, 0xfffffffe, RZ, 0xc0, !PT ;  /* 0xfffffffe10107812 */ /* 0x000fe400078ec0ff */
[----:B------:R0:W5:Y:S01]  /*9d70*/  @P0 LDG.E R36, desc[UR36][R2.64] ;  /* 0x0000002402240981 */ /* 0x000162000c1e1900 */
[----:B------:R-:W-:Y:S01]  /*9d80*/  ISETP.GE.AND P0, PT, R33, UR4, PT ;  /* 0x0000000421007c0c */ /* 0x000fe2000bf06270 */
[----:B------:R-:W-:Y:S01]  /*9d90*/  UMOV UR5, 0xffffffff ;  /* 0xffffffff00057882 */ /* 0x000fe20000000000 */
[----:B------:R-:W-:Y:S02]  /*9da0*/  LOP3.LUT R16, R16, 0xfffffffd, RZ, 0xc0, !PT ;  /* 0xfffffffd10107812 */ /* 0x000fe400078ec0ff */
[C---:B------:R-:W-:Y:S02]  /*9db0*/  SHF.L.U32 R24, R25.reuse, 0x4, RZ ;  /* 0x0000000419187819 */ /* 0x040fe400000006ff */
[----:B------:R-:W-:Y:S02]  /*9dc0*/  @P1 LOP3.LUT R16, R16, 0x2, RZ, 0xfc, !PT ;  /* 0x0000000210101812 */ /* 0x000fe400078efcff */
[----:B------:R-:W-:-:S02]  /*9dd0*/  LOP3.LUT R10, R25, 0x7f, RZ, 0xc0, !PT ;  /* 0x0000007f190a7812 */ /* 0x000fc400078ec0ff */
[----:B------:R-:W-:-:S03]  /*9de0*/  LOP3.LUT R24, R24, 0x70, RZ, 0xc0, !PT ;  /* 0x0000007018187812 */ /* 0x000fc600078ec0ff */
[----:B------:R-:W-:Y:S01]  /*9df0*/  @P0 LOP3.LUT R16, R16, 0x1, RZ, 0xfc, !PT ;  /* 0x0000000110100812 */ /* 0x000fe200078efcff */
[----:B01----:R-:W-:Y:S06]  /*9e00*/  BRA.DIV UR5, `(.L_x_3316) ;  /* 0x0000003205807947 */ /* 0x003fec000b800000 */
.L_x_3358:
[----:B------:R-:W2:Y:S01]  /*9e10*/  LDL R0, [R1+0x4] ;  /* 0x0000040001007983 */ /* 0x000ea20000100800 */
[----:B------:R-:W-:Y:S01]  /*9e20*/  UIADD3 UR4, UR48, -0x1, URZ ;  /* 0xffffffff30047890 */ /* 0x000fe2000fffe03f */
[----:B------:R-:W-:Y:S02]  /*9e30*/  ISETP.NE.AND P1, PT, R17, 0x1, PT ;  /* 0x000000011100780c */ /* 0x000fe40003f25270 */
[----:B-----5:R-:W-:Y:S02]  /*9e40*/  SHF.R.S32.HI R12, RZ, 0x1f, R36 ;  /* 0x0000001fff0c7819 */ /* 0x020fe40000011424 */
[----:B------:R-:W-:Y:S01]  /*9e50*/  LOP3.LUT R16, R16, 0xffffffdf, RZ, 0xc0, !PT ;  /* 0xffffffdf10107812 */ /* 0x000fe200078ec0ff */
[----:B------:R-:W-:Y:S02]  /*9e60*/  IMAD.U32 R2, RZ, RZ, UR4 ;  /* 0x00000004ff027e24 */ /* 0x000fe4000f8e00ff */
[----:B------:R0:W-:Y:S06]  /*9e70*/  STL [R1], R12 ;  /* 0x0000000c01007387 */ /* 0x0001ec0000100800 */
[----:B------:R-:W1:Y:S01]  /*9e80*/  @P1 LDC R3, c[0x0][0x438] ;  /* 0x00010e00ff031b82 */ /* 0x000e620000000800 */
[----:B------:R-:W-:-:S04]  /*9e90*/  @P1 LOP3.LUT R16, R16, 0x20, RZ, 0xfc, !PT ;  /* 0x0000002010101812 */ /* 0x000fc800078efcff */
[----:B------:R-:W-:-:S04]  /*9ea0*/  LOP3.LUT R16, R16, 0xffffffef, RZ, 0xc0, !PT ;  /* 0xffffffef10107812 */ /* 0x000fc800078ec0ff */
[----:B------:R-:W-:Y:S01]  /*9eb0*/  LOP3.LUT R16, R16, 0xfffffff7, RZ, 0xc0, !PT ;  /* 0xfffffff710107812 */ /* 0x000fe200078ec0ff */
[----:B------:R-:W-:Y:S01]  /*9ec0*/  IMAD.U32 R32, RZ, RZ, UR4 ;  /* 0x00000004ff207e24 */ /* 0x000fe2000f8e00ff */
[----:B------:R-:W-:-:S04]  /*9ed0*/  MOV R35, UR41 ;  /* 0x0000002900237c02 */ /* 0x000fc80008000f00 */
[----:B------:R-:W-:Y:S02]  /*9ee0*/  SHF.R.S32.HI R35, RZ, 0x1f, R35 ;  /* 0x0000001fff237819 */ /* 0x000fe40000011423 */
[----:B--2---:R-:W-:Y:S02]  /*9ef0*/  R2UR UR5, R0 ;  /* 0x00000000000572ca */ /* 0x004fe400000e0000 */
[----:B------:R-:W-:-:S04]  /*9f00*/  SHF.R.U32.HI R0, RZ, 0x3, R10 ;  /* 0x00000003ff007819 */ /* 0x000fc8000001160a */
[----:B------:R-:W-:Y:S02]  /*9f10*/  LOP3.LUT R37, R24, R0, RZ, 0xfc, !PT ;  /* 0x0000000018257212 */ /* 0x000fe400078efcff */
[----:B------:R-:W2:Y:S03]  /*9f20*/  @P1 LDC R0, c[0x0][0x434] ;  /* 0x00010d00ff001b82 */ /* 0x000ea60000000800 */
[----:B------:R-:W-:-:S04]  /*9f30*/  IMAD R2, R2, 0x60, R37 ;  /* 0x0000006002027824 */ /* 0x000fc800078e0225 */
[C---:B------:R-:W-:Y:S01]  /*9f40*/  IMAD.IADD R7, R2.reuse, 0x1, R19 ;  /* 0x0000000102077824 */ /* 0x040fe200078e0213 */
[----:B------:R-:W-:-:S04]  /*9f50*/  ISETP.GE.AND P0, PT, R2, UR42, PT ;  /* 0x0000002a02007c0c */ /* 0x000fc8000bf06270 */
[----:B------:R-:W-:Y:S02]  /*9f60*/  ISETP.GT.U32.OR P0, PT, R37, 0x5f, P0 ;  /* 0x0000005f2500780c */ /* 0x000fe40000704470 */
[----:B------:R-:W-:Y:S01]  /*9f70*/  MOV R11, R7 ;  /* 0x00000007000b7202 */ /* 0x000fe20000000f00 */
[----:B--2---:R-:W-:-:S10]  /*9f80*/  @P1 IMAD.HI.U32 R0, R7, R0, RZ ;  /* 0x0000000007001227 */ /* 0x004fd400078e00ff */
[----:B------:R-:W2:Y:S01]  /*9f90*/  @!P0 LDC.64 R8, c[0x0][0x428] ;  /* 0x00010a00ff088b82 */ /* 0x000ea20000000a00 */
[----:B-1----:R-:W-:-:S07]  /*9fa0*/  @P1 SHF.R.U32.HI R11, RZ, R3, R0 ;  /* 0x00000003ff0b1219 */ /* 0x002fce0000011600 */
[----:B------:R-:W1:Y:S01]  /*9fb0*/  @!P0 LDC.64 R4, c[0x0][0x418] ;  /* 0x00010600ff048b82 */ /* 0x000e620000000a00 */
[--C-:B------:R-:W-:Y:S01]  /*9fc0*/  @!P0 SHF.R.S32.HI R3, RZ, 0x1f, R11.reuse ;  /* 0x0000001fff038819 */ /* 0x100fe2000001140b */
[----:B------:R-:W-:Y:S01]  /*9fd0*/  @!P0 IMAD.MOV.U32 R2, RZ, RZ, R11 ;  /* 0x000000ffff028224 */ /* 0x000fe200078e000b */
[----:B------:R-:W-:Y:S01]  /*9fe0*/  ULOP3.LUT UR5, UR5, 0x2, URZ, 0xfc, !UPT ;  /* 0x0000000205057892 */ /* 0x000fe2000f8efc3f */
[-C--:B--2---:R-:W-:Y:S02]  /*9ff0*/  @!P0 IMAD R0, R12, R8.reuse, RZ ;  /* 0x000000080c008224 */ /* 0x084fe400078e02ff */
[----:B------:R-:W-:-:S04]  /*a000*/  @!P0 IMAD.WIDE.U32 R2, R36, R8, R2 ;  /* 0x0000000824028225 */ /* 0x000fc800078e0002 */
[----:B------:R-:W-:Y:S01]  /*a010*/  @!P0 IMAD R9, R36, R9, R0 ;  /* 0x0000000924098224 */ /* 0x000fe200078e0200 */
[----:B-1----:R-:W-:-:S03]  /*a020*/  @!P0 LEA R4, P1, R2, R4, 0x2 ;  /* 0x0000000402048211 */ /* 0x002fc600078210ff */
[----:B------:R-:W-:-:S05]  /*a030*/  @!P0 IMAD.IADD R0, R3, 0x1, R9 ;  /* 0x0000000103008824 */ /* 0x000fca00078e0209 */
[----:B------:R-:W-:Y:S02]  /*a040*/  @!P0 LEA.HI.X R5, R2, R5, R0, 0x2, P1 ;  /* 0x0000000502058211 */ /* 0x000fe400008f1400 */
[----:B------:R-:W-:Y:S01]  /*a050*/  MOV R0, RZ ;  /* 0x000000ff00007202 */ /* 0x000fe20000000f00 */
[----:B------:R-:W-:-:S05]  /*a060*/  IMAD.U32 R2, RZ, RZ, UR5 ;  /* 0x00000005ff027e24 */ /* 0x000fca000f8e00ff */
[----:B------:R0:W5:Y:S01]  /*a070*/  @!P0 LDG.E R0, desc[UR36][R4.64] ;  /* 0x0000002404008981 */ /* 0x000162000c1e1900 */
[----:B------:R-:W-:Y:S02]  /*a080*/  ISETP.GT.U32.AND P0, PT, R37, 0x5f, PT ;  /* 0x0000005f2500780c */ /* 0x000fe40003f04070 */
[----:B------:R-:W-:Y:S01]  /*a090*/  ISETP.NE.AND P2, PT, R2, 0x3, PT ;  /* 0x000000030200780c */ /* 0x000fe20003f45270 */
[----:B------:R-:W-:-:S04]  /*a0a0*/  IMAD.MOV R2, RZ, RZ, -R11 ;  /* 0x000000ffff027224 */ /* 0x000fc800078e0a0b */
[----:B------:R-:W-:-:S06]  /*a0b0*/  IMAD R7, R17, R2, R7 ;  /* 0x0000000211077224 */ /* 0x000fcc00078e0207 */
[----:B------:R-:W-:-:S04]  /*a0c0*/  @P0 LOP3.LUT R16, R16, 0x8, RZ, 0xfc, !PT ;  /* 0x0000000810100812 */ /* 0x000fc800078efcff */
[----:B------:R-:W-:Y:S01]  /*a0d0*/  @P2 LOP3.LUT R16, R16, 0x10, RZ, 0xfc, !PT ;  /* 0x0000001010102812 */ /* 0x000fe200078efcff */
[----:B0-----:R-:W-:Y:S06]  /*a0e0*/  @!P2 BRA `(.L_x_3317) ;  /* 0x000000000004a947 */ /* 0x001fec0003800000 */
[----:B------:R-:W-:Y:S01]  /*a0f0*/  BPT.TRAP 0x1 ;  /* 0x000000040000795c */ /* 0x000fe20000300000 */
.L_x_3317:
        /* <DEDUP_REMOVED lines=26> */
.L_x_3359:
[----:B------:R-:W-:Y:S01]  /*a2a0*/  ULDC.64 UR4, c[0x0][0x300] ;  /* 0x0000c00000047ab9 */ /* 0x000fe20000000a00 */
[----:B------:R-:W-:Y:S01]  /*a2b0*/  R2UR UR6, R35 ;  /* 0x00000000230672ca */ /* 0x000fe200000e0000 */
[----:B0-----:R-:W-:Y:S01]  /*a2c0*/  IMAD R2, R5, UR4, RZ ;  /* 0x0000000405027c24 */ /* 0x001fe2000f8e02ff */
[----:B------:R-:W-:Y:S01]  /*a2d0*/  SHF.R.U32.HI R27, RZ, 0x3, R10 ;  /* 0x00000003ff1b7819 */ /* 0x000fe2000001160a */
[----:B------:R-:W-:Y:S01]  /*a2e0*/  IMAD.SHL.U32 R30, R10, 0x8, RZ ;  /* 0x000000080a1e7824 */ /* 0x000fe200078e00ff */
[C---:B------:R-:W-:Y:S01]  /*a2f0*/  LOP3.LUT P3, RZ, R16.reuse, 0x4, RZ, 0xc0, !PT ;  /* 0x0000000410ff7812 */ /* 0x040fe2000786c0ff */
[C---:B------:R-:W-:Y:S01]  /*a300*/  IMAD R5, R7.reuse, UR5, R2 ;  /* 0x0000000507057c24 */ /* 0x040fe2000f8e0202 */
[C---:B------:R-:W-:Y:S01]  /*a310*/  LOP3.LUT P2, RZ, R16.reuse, 0x2, RZ, 0xc0, !PT ;  /* 0x0000000210ff7812 */ /* 0x040fe2000784c0ff */
[----:B------:R-:W-:Y:S01]  /*a320*/  IMAD.WIDE.U32 R2, R7, UR4, RZ ;  /* 0x0000000407027c25 */ /* 0x000fe2000f8e00ff */
[----:B------:R-:W-:Y:S01]  /*a330*/  ULDC.64 UR4, c[0x0][0x310] ;  /* 0x0000c40000047ab9 */ /* 0x000fe20000000a00 */
[----:B------:R-:W-:-:S02]  /*a340*/  LOP3.LUT P1, RZ, R16, 0x1, RZ, 0xc0, !PT ;  /* 0x0000000110ff7812 */ /* 0x000fc4000782c0ff */
        /* <DEDUP_REMOVED lines=12> */
[C---:B------:R-:W-:Y:S01]  /*a410*/  LEA R0, P0, R2.reuse, UR6, 0x1 ;  /* 0x0000000602007c11 */ /* 0x040fe2000f8008ff */
[----:B------:R-:W-:Y:S01]  /*a420*/  IMAD.MOV.U32 R3, RZ, RZ, -0x60 ;  /* 0xffffffa0ff037424 */ /* 0x000fe200078e00ff */
[----:B------:R-:W-:Y:S02]  /*a430*/  UMOV UR4, 0xffffffff ;  /* 0xffffffff00047882 */ /* 0x000fe40000000000 */
[----:B------:R-:W-:Y:S01]  /*a440*/  LEA.HI.X R7, R2, UR7, R7, 0x1, P0 ;  /* 0x0000000702077c11 */ /* 0x000fe200080f0c07 */
[----:B------:R-:W-:Y:S01]  /*a450*/  IMAD R4, R32, R3, UR42 ;  /* 0x0000002a20047e24 */ /* 0x000fe2000f8e0203 */
[----:B------:R-:W-:-:S04]  /*a460*/  LOP3.LUT R3, R6, 0x1c0, RZ, 0xc0, !PT ;  /* 0x000001c006037812 */ /* 0x000fc800078ec0ff */
[----:B------:R-:W-:Y:S02]  /*a470*/  LOP3.LUT R2, R3, 0x38, R6, 0xf8, !PT ;  /* 0x0000003803027812 */ /* 0x000fe400078ef806 */
[----:B------:R-:W-:Y:S02]  /*a480*/  IADD3 R6, -R27, R4, RZ ;  /* 0x000000041b067210 */ /* 0x000fe40007ffe1ff */
[----:B------:R-:W-:Y:S02]  /*a490*/  LOP3.LUT R25, R2, 0x38, R25, 0x78, !PT ;  /* 0x0000003802197812 */ /* 0x000fe400078e7819 */
[----:B------:R-:W-:Y:S02]  /*a4a0*/  ISETP.GE.AND P0, PT, R6, 0x1, PT ;  /* 0x000000010600780c */ /* 0x000fe40003f06270 */
[----:B------:R-:W-:Y:S01]  /*a4b0*/  LOP3.LUT R30, R25, 0x200, R30, 0xf8, !PT ;  /* 0x00000200191e7812 */ /* 0x000fe200078ef81e */
[----:B------:R-:W-:Y:S10]  /*a4c0*/  BRA.DIV UR4, `(.L_x_3319) ;  /* 0x0000002e04087947 */ /* 0x000ff4000b800000 */
[----:B------:R-:W-:Y:S01]  /*a4d0*/  SHFL.IDX PT, R3, R7, RZ, 0x181f ;  /* 0x00181fff07037589 */ /* 0x000fe200000e0000 */
[----:B------:R-:W-:-:S03]  /*a4e0*/  @P0 LEA R9, R30, UR44, 0x1 ;  /* 0x0000002c1e090c11 */ /* 0x000fc6000f8e08ff */
[----:B------:R-:W0:Y:S04]  /*a4f0*/  SHFL.IDX PT, R2, R0, RZ, 0x181f ;  /* 0x00181fff00027589 */ /* 0x000e2800000e0000 */
[----:B------:R-:W-:Y:S04]  /*a500*/  SHFL.IDX PT, R5, R7, 0x1, 0x181f ;  /* 0x00381f0007057f89 */ /* 0x000fe800000e0000 */
[----:B------:R-:W-:Y:S04]  /*a510*/  SHFL.IDX PT, R4, R0, 0x1, 0x181f ;  /* 0x00381f0000047f89 */ /* 0x000fe800000e0000 */
[----:B------:R-:W1:Y:S04]  /*a520*/  SHFL.IDX PT, R8, R7, 0x2, 0x181f ;  /* 0x00581f0007087f89 */ /* 0x000e6800000e0000 */
[----:B------:R-:W2:Y:S04]  /*a530*/  SHFL.IDX PT, R14, R0, 0x2, 0x181f ;  /* 0x00581f00000e7f89 */ /* 0x000ea800000e0000 */
[----:B------:R-:W3:Y:S01]  /*a540*/  SHFL.IDX PT, R10, R0, 0x3, 0x181f ;  /* 0x00781f00000a7f89 */ /* 0x000ee200000e0000 */
[----:B0-----:R-:W-:-:S05]  /*a550*/  @P0 IMAD.WIDE.U32 R2, R23, 0x2, R2 ;  /* 0x0000000217020825 */ /* 0x001fca00078e0002 */
[----:B------:R-:W-:Y:S04]  /*a560*/  @P0 LDGSTS.E.BYPASS.LTC128B.128 [R9+0x1e400], desc[UR36][R2.64], !P3 ;  /* 0x1e40000002090fae */ /* 0x000fe8000d901d64 */
[----:B------:R-:W-:Y:S04]  /*a570*/  @P0 LDGSTS.E.BYPASS.LTC128B.128 [R9+0x21400], desc[UR36][R2.64+0x80], !P2 ;  /* 0x2140008002090fae */ /* 0x000fe8000d101d64 */
[----:B------:R0:W-:Y:S01]  /*a580*/  @P0 LDGSTS.E.BYPASS.LTC128B.128 [R9+0x24400], desc[UR36][R2.64+0x100], !P1 ;  /* 0x2440010002090fae */ /* 0x0001e2000c901d64 */
[----:B------:R-:W-:-:S03]  /*a590*/  ISETP.GE.AND P0, PT, R6, 0x11, PT ;  /* 0x000000110600780c */ /* 0x000fc60003f06270 */
[----:B0-----:R-:W0:Y:S01]  /*a5a0*/  SHFL.IDX PT, R9, R7, 0x3, 0x181f ;  /* 0x00781f0007097f89 */ /* 0x001e2200000e0000 */
[----:B-1----:R-:W-:-:S09]  /*a5b0*/  MOV R3, R8 ;  /* 0x0000000800037202 */ /* 0x002fd20000000f00 */
[----:B------:R-:W-:Y:S01]  /*a5c0*/  @P0 IMAD.WIDE.U32 R4, R23, 0x2, R4 ;  /* 0x0000000217040825 */ /* 0x000fe200078e0004 */
[----:B------:R-:W-:Y:S01]  /*a5d0*/  @P0 LEA R21, R30, UR44, 0x1 ;  /* 0x0000002c1e150c11 */ /* 0x000fe2000f8e08ff */
[----:B------:R-:W-:Y:S02]  /*a5e0*/  SHFL.IDX PT, R8, R7, 0x4, 0x181f ;  /* 0x00981f0007087f89 */ /* 0x000fe400000e0000 */
[----:B--2---:R-:W-:Y:S02]  /*a5f0*/  IMAD.MOV.U32 R2, RZ, RZ, R14 ;  /* 0x000000ffff027224 */ /* 0x004fe400078e000e */
[----:B------:R-:W-:Y:S04]  /*a600*/  @P0 LDGSTS.E.BYPASS.LTC128B.128 [R21+0x1ec00], desc[UR36][R4.64], !P3 ;  /* 0x1ec0000004150fae */ /* 0x000fe8000d901d64 */
[----:B------:R-:W-:Y:S04]  /*a610*/  @P0 LDGSTS.E.BYPASS.LTC128B.128 [R21+0x21c00], desc[UR36][R4.64+0x80], !P2 ;  /* 0x21c0008004150fae */ /* 0x000fe8000d101d64 */
[----:B------:R3:W-:Y:S01]  /*a620*/  @P0 LDGSTS.E.BYPASS.LTC128B.128 [R21+0x24c00], desc[UR36][R4.64+0x100], !P1 ;  /* 0x24c0010004150fae */ /* 0x0007e2000c901d64 */
[----:B------:R-:W-:-:S03]  /*a630*/  ISETP.GE.AND P0, PT, R6, 0x21, PT ;  /* 0x000000210600780c */ /* 0x000fc60003f06270 */
[----:B------:R-:W1:Y:S04]  /*a640*/  SHFL.IDX PT, R14, R0, 0x4, 0x181f ;  /* 0x00981f00000e7f89 */ /* 0x000e6800000e0000 */
[----:B------:R-:W2:Y:S01]  /*a650*/  SHFL.IDX PT, R7, R7, 0x5, 0x181f ;  /* 0x00b81f0007077f89 */ /* 0x000ea200000e0000 */
[----:B---3--:R-:W-:-:S05]  /*a660*/  IMAD.MOV.U32 R4, RZ, RZ, R10 ;  /* 0x000000ffff047224 */ /* 0x008fca00078e000a */
[----:B------:R-:W-:Y:S01]  /*a670*/  @P0 IMAD.WIDE.U32 R2, R23, 0x2, R2 ;  /* 0x0000000217020825 */ /* 0x000fe200078e0002 */
[----:B------:R-:W-:-:S03]  /*a680*/  @P0 LEA R25, R30, UR44, 0x1 ;  /* 0x0000002c1e190c11 */ /* 0x000fc6000f8e08ff */
[----:B0-----:R-:W-:Y:S02]  /*a690*/  IMAD.MOV.U32 R5, RZ, RZ, R9 ;  /* 0x000000ffff057224 */ /* 0x001fe400078e0009 */
[----:B------:R-:W-:Y:S04]  /*a6a0*/  @P0 LDGSTS.E.BYPASS.LTC128B.128 [R25+0x1f400], desc[UR36][R2.64], !P3 ;  /* 0x1f40000002190fae */ /* 0x000fe8000d901d64 */
[----:B------:R-:W-:Y:S04]  /*a6b0*/  @P0 LDGSTS.E.BYPASS.LTC128B.128 [R25+0x22400], desc[UR36][R2.64+0x80], !P2 ;  /* 0x2240008002190fae */ /* 0x000fe8000d101d64 */
[----:B------:R1:W-:Y:S01]  /*a6c0*/  @P0 LDGSTS.E.BYPASS.LTC128B.128 [R25+0x25400], desc[UR36][R2.64+0x100], !P1 ;  /* 0x2540010002190fae */ /* 0x0003e2000c901d64 */
[----:B------:R-:W-:-:S02]  /*a6d0*/  ISETP.GE.AND P0, PT, R6, 0x31, PT ;  /* 0x000000310600780c */ /* 0x000fc40003f06270 */
[----:B-1----:R-:W-:Y:S01]  /*a6e0*/  MOV R2, R14 ;  /* 0x0000000e00027202 */ /* 0x002fe20000000f00 */
[----:B------:R-:W-:-:S10]  /*a6f0*/  IMAD.MOV.U32 R3, RZ, RZ, R8 ;  /* 0x000000ffff037224 */ /* 0x000fd400078e0008 */
[----:B------:R-:W-:Y:S01]  /*a700*/  @P0 LEA R9, R30, UR44, 0x1 ;  /* 0x0000002c1e090c11 */ /* 0x000fe2000f8e08ff */
[----:B------:R-:W-:Y:S01]  /*a710*/  @P0 IMAD.WIDE.U32 R4, R23, 0x2, R4 ;  /* 0x0000000217040825 */ /* 0x000fe200078e0004 */
[----:B------:R0:W1:Y:S04]  /*a720*/  SHFL.IDX PT, R14, R0, 0x5, 0x181f ;  /* 0x00b81f00000e7f89 */ /* 0x00006800000e0000 */
[----:B------:R0:W-:Y:S04]  /*a730*/  @P0 LDGSTS.E.BYPASS.LTC128B.128 [R9+0x1fc00], desc[UR36][R4.64], !P3 ;  /* 0x1fc0000004090fae */ /* 0x0001e8000d901d64 */
[----:B------:R0:W-:Y:S04]  /*a740*/  @P0 LDGSTS.E.BYPASS.LTC128B.128 [R9+0x22c00], desc[UR36][R4.64+0x80], !P2 ;  /* 0x22c0008004090fae */ /* 0x0001e8000d101d64 */
[----:B------:R0:W-:Y:S01]  /*a750*/  @P0 LDGSTS.E.BYPASS.LTC128B.128 [R9+0x25c00], desc[UR36][R4.64+0x100], !P1 ;  /* 0x25c0010004090fae */ /* 0x0001e2000c901d64 */
[----:B------:R-:W-:-:S13]  /*a760*/  ISETP.GE.AND P0, PT, R6, 0x41, PT ;  /* 0x000000410600780c */ /* 0x000fda0003f06270 */
[----:B------:R-:W-:Y:S01]  /*a770*/  @P0 IMAD.WIDE.U32 R2, R23, 0x2, R2 ;  /* 0x0000000217020825 */ /* 0x000fe200078e0002 */
[----:B------:R-:W-:-:S05]  /*a780*/  @P0 LEA R21, R30, UR44, 0x1 ;  /* 0x0000002c1e150c11 */ /* 0x000fca000f8e08ff */
[----:B------:R0:W-:Y:S04]  /*a790*/  @P0 LDGSTS.E.BYPASS.LTC128B.128 [R21+0x20400], desc[UR36][R2.64], !P3 ;  /* 0x2040000002150fae */ /* 0x0001e8000d901d64 */
[----:B------:R0:W-:Y:S04]  /*a7a0*/  @P0 LDGSTS.E.BYPASS.LTC128B.128 [R21+0x23400], desc[UR36][R2.64+0x80], !P2 ;  /* 0x2340008002150fae */ /* 0x0001e8000d101d64 */
[----:B-12---:R0:W-:Y:S02]  /*a7b0*/  @P0 LDGSTS.E.BYPASS.LTC128B.128 [R21+0x26400], desc[UR36][R2.64+0x100], !P1 ;  /* 0x2640010002150fae */ /* 0x0061e4000c901d64 */
.L_x_3373:
[----:B------:R-:W-:Y:S01]  /*a7c0*/  ISETP.GE.AND P0, PT, R6, 0x51, PT ;  /* 0x000000510600780c */ /* 0x000fe20003f06270 */
[----:B0-----:R-:W-:Y:S01]  /*a7d0*/  IMAD.MOV.U32 R2, RZ, RZ, R14 ;  /* 0x000000ffff027224 */ /* 0x001fe200078e000e */
[----:B------:R-:W-:-:S11]  /*a7e0*/  MOV R3, R7 ;  /* 0x0000000700037202 */ /* 0x000fd60000000f00 */
[----:B------:R-:W-:Y:S01]  /*a7f0*/  @P0 IMAD.WIDE.U32 R2, R23, 0x2, R2 ;  /* 0x0000000217020825 */ /* 0x000fe200078e0002 */
[----:B------:R-:W-:-:S05]  /*a800*/  @P0 LEA R5, R30, UR44, 0x1 ;  /* 0x0000002c1e050c11 */ /* 0x000fca000f8e08ff */
[----:B------:R-:W-:Y:S01]  /*a810*/  @!PT LDS RZ, [RZ] ;  /* 0x00000000fffff984 */ /* 0x000fe20000000800 */
[----:B------:R-:W-:Y:S01]  /*a820*/  @!PT LDS RZ, [RZ] ;  /* 0x00000000fffff984 */ /* 0x000fe20000000800 */
[----:B------:R-:W-:Y:S01]  /*a830*/  @!PT LDS RZ, [RZ] ;  /* 0x00000000fffff984 */ /* 0x000fe20000000800 */
        /* <DEDUP_REMOVED lines=10> */
.L_x_3320:
        /* <DEDUP_REMOVED lines=30> */
.L_x_3321:
[----:B------:R-:W0:Y:S01]  /*aac0*/  LDC R6, c[0x0][0x448] ;  /* 0x00011200ff067b82 */ /* 0x000e220000000800 */
[----:B------:R-:W-:Y:S01]  /*aad0*/  IMAD R7, R22, 0x80, R37 ;  /* 0x0000008016077824 */ /* 0x000fe200078e0225 */
[----:B------:R-:W-:Y:S01]  /*aae0*/  MOV R4, UR38 ;  /* 0x0000002600047c02 */ /* 0x000fe20008000f00 */
[----:B------:R-:W-:Y:S01]  /*aaf0*/  IMAD.U32 R5, RZ, RZ, UR39 ;  /* 0x00000027ff057e24 */ /* 0x000fe2000f8e00ff */
[----:B------:R-:W-:Y:S01]  /*ab00*/  ULDC.64 UR4, c[0x0][0x2e0] ;  /* 0x0000b80000047ab9 */ /* 0x000fe20000000a00 */
[----:B------:R-:W-:Y:S01]  /*ab10*/  IMAD.U32 R3, RZ, RZ, UR45 ;  /* 0x0000002dff037e24 */ /* 0x000fe2000f8e00ff */
[----:B------:R-:W-:Y:S01]  /*ab20*/  MOV R5, R7 ;  /* 0x0000000700057202 */ /* 0x000fe20000000f00 */
[----:B------:R-:W-:Y:S02]  /*ab30*/  IMAD R25, R25, UR4, RZ ;  /* 0x0000000419197c24 */ /* 0x000fe4000f8e02ff */
[----:B------:R-:W-:Y:S02]  /*ab40*/  IMAD.MOV.U32 R2, RZ, RZ, R4 ;  /* 0x000000ffff027224 */ /* 0x000fe400078e0004 */
[----:B------:R-:W-:-:S02]  /*ab50*/  IMAD R25, R26, UR5, R25 ;  /* 0x000000051a197c24 */ /* 0x000fc4000f8e0219 */
[----:B------:R-:W-:Y:S01]  /*ab60*/  IMAD.WIDE.U32 R2, R26, UR4, R2 ;  /* 0x000000041a027c25 */ /* 0x000fe2000f8e0002 */
[----:B------:R-:W-:-:S03]  /*ab70*/  ULDC.64 UR4, c[0x0][0x2d0] ;  /* 0x0000b40000047ab9 */ /* 0x000fc60000000a00 */
[----:B------:R-:W-:Y:S01]  /*ab80*/  IMAD.IADD R3, R3, 0x1, R25 ;  /* 0x0000000103037824 */ /* 0x000fe200078e0219 */
[----:B0-----:R-:W-:-:S13]  /*ab90*/  ISETP.NE.AND P0, PT, R6, 0x1, PT ;  /* 0x000000010600780c */ /* 0x001fda0003f05270 */
[----:B------:R-:W0:Y:S08]  /*aba0*/  @P0 LDC R0, c[0x0][0x44c] ;  /* 0x00011300ff000b82 */ /* 0x000e300000000800 */
[----:B------:R-:W1:Y:S01]  /*abb0*/  @P0 LDC R9, c[0x0][0x450] ;  /* 0x00011400ff090b82 */ /* 0x000e620000000800 */
[----:B0-----:R-:W-:-:S05]  /*abc0*/  @P0 IMAD.HI.U32 R0, R7, R0, RZ ;  /* 0x0000000007000227 */ /* 0x001fca00078e00ff */
[----:B-1----:R-:W-:-:S05]  /*abd0*/  @P0 SHF.R.U32.HI R5, RZ, R9, R0 ;  /* 0x00000009ff050219 */ /* 0x002fca0000011600 */
[----:B------:R-:W-:Y:S02]  /*abe0*/  IMAD.MOV R0, RZ, RZ, -R5 ;  /* 0x000000ffff007224 */ /* 0x000fe400078e0a05 */
[----:B------:R-:W-:-:S04]  /*abf0*/  IMAD.WIDE.U32 R2, R5, UR4, R2 ;  /* 0x0000000405027c25 */ /* 0x000fc8000f8e0002 */
[----:B------:R-:W-:Y:S01]  /*ac00*/  IMAD R7, R6, R0, R7 ;  /* 0x0000000006077224 */ /* 0x000fe200078e0207 */
        /* <DEDUP_REMOVED lines=17> */
[----:B------:R-:W-:Y:S01]  /*ad20*/  ISETP.GE.AND P0, PT, R33, UR4, PT ;  /* 0x0000000421007c0c */ /* 0x000fe2000bf06270 */
[----:B------:R-:W-:-:S12]  /*ad30*/  BRA.DIV UR5, `(.L_x_3322) ;  /* 0x0000002a05d07947 */ /* 0x000fd8000b800000 */
[----:B------:R-:W-:Y:S01]  /*ad40*/  SHFL.IDX PT, R3, R8, RZ, 0x181f ;  /* 0x00181fff08037589 */ /* 0x000fe200000e0000 */
[----:B------:R-:W-:Y:S01]  /*ad50*/  ULDC UR4, c[0x0][0x288] ;  /* 0x0000a20000047ab9 */ /* 0x000fe20000000800 */
[----:B------:R-:W-:Y:S02]  /*ad60*/  IMAD R7, R22, 0x80, R27 ;  /* 0x0000008016077824 */ /* 0x000fe400078e021b */
        /* <DEDUP_REMOVED lines=54> */
[----:B------:R-:W-:Y:S04]  /*b0d0*/  @!P1 LDGSTS.E.BYPASS.LTC128B.128 [R21+0x14c00], desc[UR36][R4.64], !P3 ;  /* 0x14c0000004159fae */ /* 0x000fe8000d901d64 */
[----:B------:R-:W-:Y:S04]  /*b0e0*/  @!P1 LDGSTS.E.BYPASS.LTC128B.128 [R21+0x18c00], desc[UR36][R4.64+0x80], !P2 ;  /* 0x18c0008004159fae */ /* 0x000fe8000d101d64 */
[----:B------:R1:W-:Y:S01]  /*b0f0*/  @!P1 LDGSTS.E.BYPASS.LTC128B.128 [R21+0x1cc00], desc[UR36][R4.64+0x100], !P0 ;  /* 0x1cc0010004159fae */ /* 0x0003e2000c101d64 */
[----:B------:R-:W-:-:S03]  /*b100*/  ISETP.GE.AND P1, PT, R9, R6, PT ;  /* 0x000000060900720c */ /* 0x000fc60003f26270 */
[----:B-1----:R1:W2:Y:S10]  /*b110*/  SHFL.IDX PT, R4, R8, 0x7, 0x181f ;  /* 0x00f81f0008047f89 */ /* 0x0022b400000e0000 */
[----:B0-----:R-:W-:Y:S01]  /*b120*/  @!P1 IMAD.WIDE.U32 R2, R23, 0x2, R2 ;  /* 0x0000000217029825 */ /* 0x001fe200078e0002 */
[----:B------:R-:W-:-:S05]  /*b130*/  @!P1 LEA R9, R30, UR44, 0x1 ;  /* 0x0000002c1e099c11 */ /* 0x000fca000f8e08ff */
[----:B------:R1:W-:Y:S04]  /*b140*/  @!P1 LDGSTS.E.BYPASS.LTC128B.128 [R9+0x15400], desc[UR36][R2.64], !P3 ;  /* 0x1540000002099fae */ /* 0x0003e8000d901d64 */
[----:B------:R1:W-:Y:S04]  /*b150*/  @!P1 LDGSTS.E.BYPASS.LTC128B.128 [R9+0x19400], desc[UR36][R2.64+0x80], !P2 ;  /* 0x1940008002099fae */ /* 0x0003e8000d101d64 */
[----:B------:R1:W-:Y:S02]  /*b160*/  @!P1 LDGSTS.E.BYPASS.LTC128B.128 [R9+0x1d400], desc[UR36][R2.64+0x100], !P0 ;  /* 0x1d40010002099fae */ /* 0x0003e4000c101d64 */
.L_x_3390:
[----:B------:R-:W-:Y:S01]  /*b170*/  IADD3 R7, R7, 0x70, RZ ;  /* 0x0000007007077810 */ /* 0x000fe20007ffe0ff */
[----:B------:R-:W-:Y:S01]  /*b180*/  BSSY B0, `(.L_x_3323) ;  /* 0x000000d000007945 */ /* 0x000fe20003800000 */
[----:B-1----:R-:W-:Y:S02]  /*b190*/  IMAD.MOV.U32 R2, RZ, RZ, R14 ;  /* 0x000000ffff027224 */ /* 0x002fe400078e000e */
[----:B------:R-:W-:Y:S01]  /*b1a0*/  ISETP.GE.AND P1, PT, R7, R6, PT ;  /* 0x000000060700720c */ /* 0x000fe20003f26270 */
[----:B--2---:R-:W-:-:S12]  /*b1b0*/  IMAD.MOV.U32 R3, RZ, RZ, R4 ;  /* 0x000000ffff037224 */ /* 0x004fd800078e0004 */
        /* <DEDUP_REMOVED lines=8> */
[----:B------:R0:W-:Y:S02]  /*b240*/  LDGSTS.E.BYPASS.LTC128B.128 [R5+0x1dc00], desc[UR36][R2.64+0x100], !P0 ;  /* 0x1dc0010002057fae */ /* 0x0001e4000c101d64 */
.L_x_3324:
[----:B------:R-:W-:Y:S05]  /*b250*/  BSYNC B0 ;  /* 0x0000000000007941 */ /* 0x000fea0003800000 */
.L_x_3323:
        /* <DEDUP_REMOVED lines=9> */
.L_x_3391:
[----:B------:R-:W-:Y:S01]  /*b2f0*/  UIADD3 UR4, UR48, -0x2, URZ ;  /* 0xfffffffe30047890 */ /* 0x000fe2000fffe03f */
[----:B------:R-:W-:Y:S02]  /*b300*/  IMAD.MOV.U32 R28, RZ, RZ, 0x1 ;  /* 0x00000001ff1c7424 */ /* 0x000fe400078e00ff */
[----:B------:R-:W-:Y:S01]  /*b310*/  IMAD.MOV.U32 R26, RZ, RZ, RZ ;  /* 0x000000ffff1a7224 */ /* 0x000fe200078e00ff */
[----:B------:R-:W-:-:S06]  /*b320*/  UISETP.GE.AND UP0, UPT, UR4, UR47, UPT ;  /* 0x0000002f0400728c */ /* 0x000fcc000bf06270 */
[----:B------:R-:W-:-:S13]  /*b330*/  PLOP3.LUT P0, PT, PT, PT, UP0, 0x80, 0x0 ;  /* 0x000000000000781c */ /* 0x000fda0003f0f008 */
[----:B------:R-:W-:Y:S05]  /*b340*/  @!P0 BRA `(.L_x_3326) ;  /* 0x0000001000348947 */ /* 0x000fea0003800000 */
        /* <DEDUP_REMOVED lines=14> */
[----:B0-----:R-:W-:-:S04]  /*b430*/  LOP3.LUT R2, R2, 0x7f, RZ, 0xc0, !PT ;  /* 0x0000007f02027812 */ /* 0x001fc800078ec0ff */
[----:B------:R-:W-:-:S04]  /*b440*/  SHF.R.U32.HI R2, RZ, 0x3, R2 ;  /* 0x00000003ff027819 */ /* 0x000fc80000011602 */
[----:B------:R-:W-:Y:S02]  /*b450*/  IADD3 R19, R24, R19, R2 ;  /* 0x0000001318137210 */ /* 0x000fe40007ffe002 */
[----:B------:R-:W-:Y:S02]  /*b460*/  IADD3 R5, -R2, UR42, RZ ;  /* 0x0000002a02057c10 */ /* 0x000fe4000fffe1ff */
[----:B------:R-:W-:Y:S01]  /*b470*/  SHF.L.U32 R2, R23, 0x1, RZ ;  /* 0x0000000117027819 */ /* 0x000fe200000006ff */
[----:B------:R-:W-:Y:S02]  /*b480*/  VIADD R19, R19, 0xfffffee0 ;  /* 0xfffffee013137836 */ /* 0x000fe40000000000 */
[C---:B------:R-:W-:Y:S02]  /*b490*/  IMAD R5, R0.reuse, 0x60, R5 ;  /* 0x0000006000057824 */ /* 0x040fe400078e0205 */
[----:B------:R-:W-:Y:S02]  /*b4a0*/  IMAD R20, R0, -0x60, R19 ;  /* 0xffffffa000147824 */ /* 0x000fe400078e0213 */
[----:B------:R-:W-:-:S07]  /*b4b0*/  VIADD R0, R5, 0xc0 ;  /* 0x000000c005007836 */ /* 0x000fce0000000000 */
.L_x_3339:
[----:B------:R-:W2:Y:S01]  /*b4c0*/  LDL R8, [R1] ;  /* 0x0000000001087983 */ /* 0x000ea20000100800 */
[----:B------:R-:W0:Y:S01]  /*b4d0*/  LDC R2, c[0x0][0x430] ;  /* 0x00010c00ff027b82 */ /* 0x000e220000000800 */
[----:B------:R-:W-:-:S13]  /*b4e0*/  ISETP.GT.U32.AND P5, PT, R37, 0x5f, PT ;  /* 0x0000005f2500780c */ /* 0x000fda0003fa4070 */
[----:B------:R-:W2:Y:S01]  /*b4f0*/  @!P5 LDC.64 R4, c[0x0][0x428] ;  /* 0x00010a00ff04db82 */ /* 0x000ea20000000a00 */
[----:B0-----:R-:W-:-:S13]  /*b500*/  ISETP.NE.AND P0, PT, R2, 0x1, PT ;  /* 0x000000010200780c */ /* 0x001fda0003f05270 */
[----:B------:R-:W0:Y:S08]  /*b510*/  @P0 LDC R3, c[0x0][0x434] ;  /* 0x00010d00ff030b82 */ /* 0x000e300000000800 */
[----:B------:R-:W1:Y:S01]  /*b520*/  @P0 LDC R7, c[0x0][0x438] ;  /* 0x00010e00ff070b82 */ /* 0x000e620000000800 */
[----:B------:R-:W-:Y:S02]  /*b530*/  IMAD.MOV.U32 R9, RZ, RZ, R20 ;  /* 0x000000ffff097224 */ /* 0x000fe400078e0014 */
[----:B0-----:R-:W-:-:S05]  /*b540*/  @P0 IMAD.HI.U32 R2, R20, R3, RZ ;  /* 0x0000000314020227 */ /* 0x001fca00078e00ff */
[----:B-1----:R-:W-:Y:S02]  /*b550*/  @P0 SHF.R.U32.HI R9, RZ, R7, R2 ;  /* 0x00000007ff090219 */ /* 0x002fe40000011602 */
[----:B------:R-:W0:Y:S02]  /*b560*/  @!P5 LDC.64 R6, c[0x0][0x418] ;  /* 0x00010600ff06db82 */ /* 0x000e240000000a00 */
[----:B------:R-:W-:Y:S01]  /*b570*/  @!P5 SHF.R.S32.HI R3, RZ, 0x1f, R9 ;  /* 0x0000001fff03d819 */ /* 0x000fe20000011409 */
[----:B--2---:R-:W-:-:S04]  /*b580*/  @!P5 IMAD R2, R8, R4, RZ ;  /* 0x000000040802d224 */ /* 0x004fc800078e02ff */
[----:B------:R-:W-:Y:S01]  /*b590*/  @!P5 IMAD R5, R36, R5, R2 ;  /* 0x000000052405d224 */ /* 0x000fe200078e0202 */
[----:B------:R-:W-:-:S05]  /*b5a0*/  @!P5 MOV R2, R9 ;  /* 0x000000090002d202 */ /* 0x000fca0000000f00 */
[----:B------:R-:W-:-:S04]  /*b5b0*/  @!P5 IMAD.WIDE.U32 R2, R36, R4, R2 ;  /* 0x000000042402d225 */ /* 0x000fc800078e0002 */
[----:B------:R-:W-:Y:S01]  /*b5c0*/  @!P5 IMAD.IADD R3, R5, 0x1, R3 ;  /* 0x000000010503d824 */ /* 0x000fe200078e0203 */
[C---:B0-----:R-:W-:Y:S02]  /*b5d0*/  @!P5 LEA R6, P0, R2.reuse, R6, 0x2 ;  /* 0x000000060206d211 */ /* 0x041fe400078010ff */
[----:B------:R-:W-:Y:S02]  /*b5e0*/  MOV R4, RZ ;  /* 0x000000ff00047202 */ /* 0x000fe40000000f00 */
        /* <DEDUP_REMOVED lines=10> */
.L_x_3327:
[----:B------:R-:W-:Y:S01]  /*b690*/  LEA R19, R26, UR44, 0x3 ;  /* 0x0000002c1a137c11 */ /* 0x000fe2000f8e18ff */
[----:B------:R-:W-:Y:S01]  /*b6a0*/  BSSY B1, `(.L_x_3328) ;  /* 0x0000004000017945 */ /* 0x000fe20003800000 */
[----:B------:R-:W-:-:S04]  /*b6b0*/  SHF.L.U32 R2, R28, 0x1f, RZ ;  /* 0x0000001f1c027819 */ /* 0x000fc800000006ff */
[----:B------:R-:W0:Y:S02]  /*b6c0*/  SYNCS.PHASECHK.TRANS64.TRYWAIT P0, [R19+URZ+0x30840], R2 ;  /* 0x03084002130075a7 */ /* 0x000e24000800017f */
[----:B0-----:R-:W-:Y:S05]  /*b6d0*/  @!P0 BRA `(.L_x_3329) ;  /* 0x0000002c00088947 */ /* 0x001fea0003800000 */
.L_x_3392:
[----:B------:R-:W-:Y:S05]  /*b6e0*/  BSYNC B1 ;  /* 0x0000000000017941 */ /* 0x000fea0003800000 */
.L_x_3328:
[----:B------:R-:W-:Y:S01]  /*b6f0*/  ULDC UR4, c[0x0][0x430] ;  /* 0x00010c0000047ab9 */ /* 0x000fe20000000800 */
[----:B-----5:R-:W-:Y:S01]  /*b700*/  SHF.R.S32.HI R31, RZ, 0x1f, R4 ;  /* 0x0000001fff1f7819 */ /* 0x020fe20000011404 */
[----:B------:R-:W-:Y:S01]  /*b710*/  UIADD3 UR4, -UR4, URZ, URZ ;  /* 0x0000003f04047290 */ /* 0x000fe2000fffe13f */
[----:B------:R-:W-:Y:S01]  /*b720*/  R2UR UR6, R35 ;  /* 0x00000000230672ca */ /* 0x000fe200000e0000 */
[----:B------:R-:W-:Y:S01]  /*b730*/  IMAD R22, R26, 0x4800, R30 ;  /* 0x000048001a167824 */ /* 0x000fe200078e021e */
[C---:B------:R-:W-:Y:S02]  /*b740*/  LOP3.LUT P5, RZ, R16.reuse, 0x2, RZ, 0xc0, !PT ;  /* 0x0000000210ff7812 */ /* 0x040fe400078ac0ff */
[----:B------:R-:W-:Y:S01]  /*b750*/  LOP3.LUT P4, RZ, R16, 0x1, RZ, 0xc0, !PT ;  /* 0x0000000110ff7812 */ /* 0x000fe2000788c0ff */
[----:B------:R-:W-:Y:S01]  /*b760*/  IMAD R5, R9, UR4, R20 ;  /* 0x0000000409057c24 */ /* 0x000fe2000f8e0214 */
[----:B------:R-:W-:-:S04]  /*b770*/  ULDC.64 UR4, c[0x0][0x300] ;  /* 0x0000c00000047ab9 */ /* 0x000fc80000000a00 */
[----:B------:R-:W-:-:S05]  /*b780*/  SHF.R.S32.HI R29, RZ, 0x1f, R5 ;  /* 0x0000001fff1d7819 */ /* 0x000fca0000011405 */
[----:B0-----:R-:W-:-:S04]  /*b790*/  IMAD R2, R29, UR4, RZ ;  /* 0x000000041d027c24 */ /* 0x001fc8000f8e02ff */
        /* <DEDUP_REMOVED lines=16> */
[----:B------:R-:W-:-:S03]  /*b8a0*/  UMOV UR4, 0xffffffff ;  /* 0xffffffff00047882 */ /* 0x000fc60000000000 */
[----:B------:R-:W-:Y:S01]  /*b8b0*/  LEA.HI.X R24, R2, UR7, R3, 0x1, P0 ;  /* 0x0000000702187c11 */ /* 0x000fe200080f0c03 */
[----:B------:R-:W-:Y:S08]  /*b8c0*/  BRA.DIV UR4, `(.L_x_3330) ;  /* 0x0000002a04a07947 */ /* 0x000ff0000b800000 */
[----:B------:R-:W0:Y:S01]  /*b8d0*/  SHFL.IDX PT, R14, R21, RZ, 0x181f ;  /* 0x00181fff150e7589 */ /* 0x000e2200000e0000 */
[----:B------:R-:W-:Y:S01]  /*b8e0*/  IMAD.SHL.U32 R12, R23, 0x2, RZ ;  /* 0x00000002170c7824 */ /* 0x000fe200078e00ff */
[----:B------:R-:W-:Y:S02]  /*b8f0*/  LOP3.LUT P6, RZ, R16, 0x4, RZ, 0xc0, !PT ;  /* 0x0000000410ff7812 */ /* 0x000fe400078cc0ff */
[----:B------:R-:W1:Y:S01]  /*b900*/  SHFL.IDX PT, R3, R24, RZ, 0x181f ;  /* 0x00181fff18037589 */ /* 0x000e6200000e0000 */
[----:B------:R-:W-:-:S03]  /*b910*/  LEA R22, R22, UR44, 0x1 ;  /* 0x0000002c16167c11 */ /* 0x000fc6000f8e08ff */
[----:B------:R-:W-:Y:S04]  /*b920*/  SHFL.IDX PT, R7, R24, 0x1, 0x181f ;  /* 0x00381f0018077f89 */ /* 0x000fe800000e0000 */
[----:B------:R-:W-:Y:S01]  /*b930*/  SHFL.IDX PT, R10, R21, 0x2, 0x181f ;  /* 0x00581f00150a7f89 */ /* 0x000fe200000e0000 */
[----:B0-----:R-:W-:-:S03]  /*b940*/  IADD3 R2, P0, R14, R12, RZ ;  /* 0x0000000c0e027210 */ /* 0x001fc60007f1e0ff */
[----:B------:R-:W0:Y:S01]  /*b950*/  SHFL.IDX PT, R14, R21, 0x1, 0x181f ;  /* 0x00381f00150e7f89 */ /* 0x000e2200000e0000 */
[----:B-1----:R-:W-:-:S05]  /*b960*/  IADD3.X R3, RZ, R3, RZ, P0, !PT ;  /* 0x00000003ff037210 */ /* 0x002fca00007fe4ff */
[----:B------:R-:W-:Y:S04]  /*b970*/  LDGSTS.E.BYPASS.LTC128B.128 [R22+0x1e400], desc[UR36][R2.64], !P6 ;  /* 0x1e40000002167fae */ /* 0x000fe8000f101d64 */
[----:B------:R-:W-:Y:S04]  /*b980*/  LDGSTS.E.BYPASS.LTC128B.128 [R22+0x21400], desc[UR36][R2.64+0x80], !P5 ;  /* 0x2140008002167fae */ /* 0x000fe8000e901d64 */
[----:B------:R1:W-:Y:S01]  /*b990*/  LDGSTS.E.BYPASS.LTC128B.128 [R22+0x24400], desc[UR36][R2.64+0x100], !P4 ;  /* 0x2440010002167fae */ /* 0x0003e2000e101d64 */
[----:B0-----:R-:W-:-:S03]  /*b9a0*/  IADD3 R8, P0, R14, R12, RZ ;  /* 0x0000000c0e087210 */ /* 0x001fc60007f1e0ff */
[----:B------:R-:W-:Y:S02]  /*b9b0*/  SHFL.IDX PT, R14, R21, 0x5, 0x181f ;  /* 0x00b81f00150e7f89 */ /* 0x000fe400000e0000 */
[----:B------:R-:W-:Y:S02]  /*b9c0*/  IMAD.X R9, RZ, RZ, R7, P0 ;  /* 0x000000ffff097224 */ /* 0x000fe400000e0607 */
[----:B-1----:R-:W-:Y:S01]  /*b9d0*/  SHFL.IDX PT, R2, R21, 0x3, 0x181f ;  /* 0x00781f0015027f89 */ /* 0x002fe200000e0000 */
[----:B------:R-:W-:-:S03]  /*b9e0*/  IADD3 R10, P0, R10, R12, RZ ;  /* 0x0000000c0a0a7210 */ /* 0x000fc60007f1e0ff */
[----:B------:R-:W0:Y:S04]  /*b9f0*/  SHFL.IDX PT, R7, R24, 0x2, 0x181f ;  /* 0x00581f0018077f89 */ /* 0x000e2800000e0000 */
[----:B------:R-:W1:Y:S04]  /*ba00*/  SHFL.IDX PT, R3, R24, 0x3, 0x181f ;  /* 0x00781f0018037f89 */ /* 0x000e6800000e0000 */
[----:B------:R2:W-:Y:S04]  /*ba10*/  LDGSTS.E.BYPASS.LTC128B.128 [R22+0x1ec00], desc[UR36][R8.64], !P6 ;  /* 0x1ec0000008167fae */ /* 0x0005e8000f101d64 */
[----:B------:R2:W-:Y:S04]  /*ba20*/  LDGSTS.E.BYPASS.LTC128B.128 [R22+0x21c00], desc[UR36][R8.64+0x80], !P5 ;  /* 0x21c0008008167fae */ /* 0x0005e8000e901d64 */
[----:B------:R2:W-:Y:S01]  /*ba30*/  LDGSTS.E.BYPASS.LTC128B.128 [R22+0x24c00], desc[UR36][R8.64+0x100], !P4 ;  /* 0x24c0010008167fae */ /* 0x0005e2000e101d64 */
[----:B0-----:R-:W-:Y:S01]  /*ba40*/  IMAD.X R11, RZ, RZ, R7, P0 ;  /* 0x000000ffff0b7224 */ /* 0x001fe200000e0607 */
[----:B------:R-:W-:-:S02]  /*ba50*/  IADD3 R6, P0, R2, R12, RZ ;  /* 0x0000000c02067210 */ /* 0x000fc40007f1e0ff */
[----:B------:R-:W0:Y:S02]  /*ba60*/  SHFL.IDX PT, R2, R21, 0x4, 0x181f ;  /* 0x00981f0015027f89 */ /* 0x000e2400000e0000 */
[----:B-1----:R-:W-:Y:S02]  /*ba70*/  IADD3.X R7, RZ, R3, RZ, P0, !PT ;  /* 0x00000003ff077210 */ /* 0x002fe400007fe4ff */
[----:B------:R-:W1:Y:S04]  /*ba80*/  SHFL.IDX PT, R3, R24, 0x4, 0x181f ;  /* 0x00981f0018037f89 */ /* 0x000e6800000e0000 */
[----:B------:R2:W-:Y:S04]  /*ba90*/  LDGSTS.E.BYPASS.LTC128B.128 [R22+0x1f400], desc[UR36][R10.64], !P6 ;  /* 0x1f4000000a167fae */ /* 0x0005e8000f101d64 */
[----:B------:R2:W-:Y:S04]  /*baa0*/  LDGSTS.E.BYPASS.LTC128B.128 [R22+0x22400], desc[UR36][R10.64+0x80], !P5 ;  /* 0x224000800a167fae */ /* 0x0005e8000e901d64 */
[----:B------:R2:W-:Y:S04]  /*bab0*/  LDGSTS.E.BYPASS.LTC128B.128 [R22+0x25400], desc[UR36][R10.64+0x100], !P4 ;  /* 0x254001000a167fae */ /* 0x0005e8000e101d64 */
[----:B------:R2:W-:Y:S01]  /*bac0*/  LDGSTS.E.BYPASS.LTC128B.128 [R22+0x1fc00], desc[UR36][R6.64], !P6 ;  /* 0x1fc0000006167fae */ /* 0x0005e2000f101d64 */
[----:B0-----:R-:W-:-:S03]  /*bad0*/  IADD3 R2, P0, R2, R12, RZ ;  /* 0x0000000c02027210 */ /* 0x001fc60007f1e0ff */
[----:B------:R2:W-:Y:S02]  /*bae0*/  LDGSTS.E.BYPASS.LTC128B.128 [R22+0x22c00], desc[UR36][R6.64+0x80], !P5 ;  /* 0x22c0008006167fae */ /* 0x0005e4000e901d64 */
[----:B-1----:R-:W-:Y:S02]  /*baf0*/  IMAD.X R3, RZ, RZ, R3, P0 ;  /* 0x000000ffff037224 */ /* 0x002fe400000e0603 */
[----:B------:R2:W-:Y:S04]  /*bb00*/  LDGSTS.E.BYPASS.LTC128B.128 [R22+0x25c00], desc[UR36][R6.64+0x100], !P4 ;  /* 0x25c0010006167fae */ /* 0x0005e8000e101d64 */
[----:B------:R2:W-:Y:S04]  /*bb10*/  LDGSTS.E.BYPASS.LTC128B.128 [R22+0x20400], desc[UR36][R2.64], !P6 ;  /* 0x2040000002167fae */ /* 0x0005e8000f101d64 */
[----:B------:R2:W-:Y:S04]  /*bb20*/  LDGSTS.E.BYPASS.LTC128B.128 [R22+0x23400], desc[UR36][R2.64+0x80], !P5 ;  /* 0x2340008002167fae */ /* 0x0005e8000e901d64 */
[----:B------:R2:W-:Y:S04]  /*bb30*/  LDGSTS.E.BYPASS.LTC128B.128 [R22+0x26400], desc[UR36][R2.64+0x100], !P4 ;  /* 0x2640010002167fae */ /* 0x0005e8000e101d64 */
[----:B------:R-:W0:Y:S02]  /*bb40*/  SHFL.IDX PT, R24, R24, 0x5, 0x181f ;  /* 0x00b81f0018187f89 */ /* 0x000e2400000e0000 */
.L_x_3406:
[----:B--2---:R-:W-:Y:S01]  /*bb50*/  IMAD.SHL.U32 R2, R23, 0x2, RZ ;  /* 0x0000000217027824 */ /* 0x004fe200078e00ff */
[----:B------:R-:W-:-:S04]  /*bb60*/  LOP3.LUT P6, RZ, R16, 0x4, RZ, 0xc0, !PT ;  /* 0x0000000410ff7812 */ /* 0x000fc800078cc0ff */
[----:B------:R-:W-:-:S04]  /*bb70*/  IADD3 R2, P0, R14, R2, RZ ;  /* 0x000000020e027210 */ /* 0x000fc80007f1e0ff */
[----:B0-----:R-:W-:Y:S02]  /*bb80*/  IADD3.X R3, RZ, R24, RZ, P0, !PT ;  /* 0x00000018ff037210 */ /* 0x001fe400007fe4ff */
[----:B------:R-:W-:-:S03]  /*bb90*/  PLOP3.LUT P0, PT, PT, PT, PT, 0x80, 0x0 ;  /* 0x000000000000781c */ /* 0x000fc60003f0f070 */
[----:B------:R-:W-:Y:S01]  /*bba0*/  @!PT LDS RZ, [RZ] ;  /* 0x00000000fffff984 */ /* 0x000fe20000000800 */
[----:B------:R-:W-:Y:S01]  /*bbb0*/  @!PT LDS RZ, [RZ] ;  /* 0x00000000fffff984 */ /* 0x000fe20000000800 */
[----:B------:R-:W-:Y:S01]  /*bbc0*/  @!PT LDS RZ, [RZ] ;  /* 0x00000000fffff984 */ /* 0x000fe20000000800 */
[----:B------:R0:W-:Y:S04]  /*bbd0*/  LDGSTS.E.BYPASS.LTC128B.128 [R22+0x20c00], desc[UR36][R2.64], !P6 ;  /* 0x20c0000002167fae */ /* 0x0001e8000f101d64 */
[----:B------:R0:W-:Y:S04]  /*bbe0*/  LDGSTS.E.BYPASS.LTC128B.128 [R22+0x23c00], desc[UR36][R2.64+0x80], !P5 ;  /* 0x23c0008002167fae */ /* 0x0001e8000e901d64 */
[----:B------:R0:W-:Y:S01]  /*bbf0*/  LDGSTS.E.BYPASS.LTC128B.128 [R22+0x26c00], desc[UR36][R2.64+0x100], !P4 ;  /* 0x26c0010002167fae */ /* 0x0001e2000e101d64 */
[----:B------:R-:W-:Y:S01]  /*bc00*/  NOP ;  /* 0x0000000000007918 */ /* 0x000fe20000000000 */
.L_x_3331:
        /* <DEDUP_REMOVED lines=10> */
.L_x_3332:
[----:B------:R1:W-:Y:S01]  /*bcb0*/  SYNCS.ARRIVE.TRANS64.A1T0 RZ, [R19+URZ+0x30830], RZ ;  /* 0x030830ff13ff79a7 */ /* 0x0003e2000810003f */
[----:B------:R-:W-:Y:S05]  /*bcc0*/  @!P5 BRA `(.L_x_3333) ;  /* 0x000000000004d947 */ /* 0x000fea0003800000 */
[----:B------:R-:W-:Y:S01]  /*bcd0*/  BPT.TRAP 0x1 ;  /* 0x000000040000795c */ /* 0x000fe20000300000 */
.L_x_3333:
[----:B0-----:R-:W-:Y:S01]  /*bce0*/  SHF.L.U32 R3, R27, 0x1f, RZ ;  /* 0x0000001f1b037819 */ /* 0x001fe200000006ff */
[----:B------:R-:W-:Y:S01]  /*bcf0*/  BSSY B1, `(.L_x_3334) ;  /* 0x0000004000017945 */ /* 0x000fe20003800000 */
[----:B------:R-:W-:-:S04]  /*bd00*/  LEA R6, R25, UR44, 0x3 ;  /* 0x0000002c19067c11 */ /* 0x000fc8000f8e18ff */
[----:B------:R-:W0:Y:S02]  /*bd10*/  SYNCS.PHASECHK.TRANS64.TRYWAIT P0, [R6+URZ+0x30860], R3 ;  /* 0x03086003060075a7 */ /* 0x000e24000800017f */
[----:B0-----:R-:W-:Y:S05]  /*bd20*/  @!P0 BRA `(.L_x_3335) ;  /* 0x0000002c00588947 */ /* 0x001fea0003800000 */
.L_x_3407:
[----:B------:R-:W-:Y:S05]  /*bd30*/  BSYNC B1 ;  /* 0x0000000000017941 */ /* 0x000fea0003800000 */
.L_x_3334:
[----:B------:R-:W-:Y:S01]  /*bd40*/  UMOV UR4, 0xffffffff ;  /* 0xffffffff00047882 */ /* 0x000fe20000000000 */
[----:B------:R-:W-:Y:S02]  /*bd50*/  IMAD R7, R25, 0x4800, R30 ;  /* 0x0000480019077824 */ /* 0x000fe400078e021e */
[----:B------:R-:W-:Y:S01]  /*bd60*/  IMAD.SHL.U32 R9, R23, 0x2, RZ ;  /* 0x0000000217097824 */ /* 0x000fe200078e00ff */
[----:B------:R-:W-:Y:S06]  /*bd70*/  BRA.DIV UR4, `(.L_x_3336) ;  /* 0x0000002e04587947 */ /* 0x000fec000b800000 */
[----:B------:R-:W2:Y:S01]  /*bd80*/  SHFL.IDX PT, R14, R17, RZ, 0x181f ;  /* 0x00181fff110e7589 */ /* 0x000ea200000e0000 */
[----:B------:R-:W-:-:S03]  /*bd90*/  LEA R7, R7, UR44, 0x1 ;  /* 0x0000002c07077c11 */ /* 0x000fc6000f8e08ff */
[----:B0-----:R-:W0:Y:S04]  /*bda0*/  SHFL.IDX PT, R3, R18, RZ, 0x181f ;  /* 0x00181fff12037589 */ /* 0x001e2800000e0000 */
[----:B------:R-:W-:Y:S01]  /*bdb0*/  SHFL.IDX PT, R8, R18, 0x1, 0x181f ;  /* 0x00381f0012087f89 */ /* 0x000fe200000e0000 */
        /* <DEDUP_REMOVED lines=8> */
[----:B------:R2:W-:Y:S02]  /*be40*/  LDGSTS.E.BYPASS.LTC128B.128 [R7+0x6400], desc[UR36][R2.64+0x100], !P0 ;  /* 0x0640010002077fae */ /* 0x0005e4000c101d64 */
[----:B--2---:R-:W-:Y:S02]  /*be50*/  IADD3 R2, P0, R14, R9, RZ ;  /* 0x000000090e027210 */ /* 0x004fe40007f1e0ff */
[----:B------:R-:W0:Y:S02]  /*be60*/  SHFL.IDX PT, R14, R17, 0x2, 0x181f ;  /* 0x00581f00110e7f89 */ /* 0x000e2400000e0000 */
[----:B------:R-:W-:Y:S02]  /*be70*/  IADD3.X R3, RZ, R8, RZ, P0, !PT ;  /* 0x00000008ff037210 */ /* 0x000fe400007fe4ff */
[----:B------:R-:W-:Y:S01]  /*be80*/  ISETP.LT.OR P0, PT, R0, 0x11, P3 ;  /* 0x000000110000780c */ /* 0x000fe20001f01670 */
[----:B------:R-:W2:-:S12]  /*be90*/  SHFL.IDX PT, R8, R18, 0x2, 0x181f ;  /* 0x00581f0012087f89 */ /* 0x000e9800000e0000 */
[----:B------:R-:W-:Y:S01]  /*bea0*/  LDGSTS.E.BYPASS.LTC128B.128 [R7+0xc00], desc[UR36][R2.64], !P0 ;  /* 0x00c0000002077fae */ /* 0x000fe2000c101d64 */
[----:B------:R-:W-:-:S13]  /*beb0*/  ISETP.LT.OR P0, PT, R0, 0x11, P2 ;  /* 0x000000110000780c */ /* 0x000fda0001701670 */
[----:B------:R-:W-:Y:S01]  /*bec0*/  LDGSTS.E.BYPASS.LTC128B.128 [R7+0x3c00], desc[UR36][R2.64+0x80], !P0 ;  /* 0x03c0008002077fae */ /* 0x000fe2000c101d64 */
[----:B------:R-:W-:-:S13]  /*bed0*/  ISETP.LT.OR P0, PT, R0, 0x11, P1 ;  /* 0x000000110000780c */ /* 0x000fda0000f01670 */
[----:B------:R0:W-:Y:S02]  /*bee0*/  LDGSTS.E.BYPASS.LTC128B.128 [R7+0x6c00], desc[UR36][R2.64+0x100], !P0 ;  /* 0x06c0010002077fae */ /* 0x0001e4000c101d64 */
[----:B0-----:R-:W-:Y:S02]  /*bef0*/  IADD3 R2, P0, R14, R9, RZ ;  /* 0x000000090e027210 */ /* 0x001fe40007f1e0ff */
[----:B------:R-:W0:Y:S03]  /*bf00*/  SHFL.IDX PT, R14, R17, 0x3, 0x181f ;  /* 0x00781f00110e7f89 */ /* 0x000e2600000e0000 */
[----:B--2---:R-:W-:Y:S01]  /*bf10*/  IMAD.X R3, RZ, RZ, R8, P0 ;  /* 0x000000ffff037224 */ /* 0x004fe200000e0608 */
        /* <DEDUP_REMOVED lines=18> */
[----:B------:R0:W3:Y:S02]  /*c040*/  SHFL.IDX PT, R14, R17, 0x5, 0x181f ;  /* 0x00b81f00110e7f89 */ /* 0x0000e400000e0000 */
[----:B--2---:R-:W-:Y:S02]  /*c050*/  IADD3.X R3, RZ, R8, RZ, P0, !PT ;  /* 0x00000008ff037210 */ /* 0x004fe400007fe4ff */
[----:B------:R-:W-:Y:S01]  /*c060*/  ISETP.LT.OR P0, PT, R0, 0x41, P3 ;  /* 0x000000410000780c */ /* 0x000fe20001f01670 */
[----:B------:R0:W2:-:S12]  /*c070*/  SHFL.IDX PT, R8, R18, 0x5, 0x181f ;  /* 0x00b81f0012087f89 */ /* 0x00009800000e0000 */
[----:B------:R0:W-:Y:S01]  /*c080*/  LDGSTS.E.BYPASS.LTC128B.128 [R7+0x2400], desc[UR36][R2.64], !P0 ;  /* 0x0240000002077fae */ /* 0x0001e2000c101d64 */
[----:B------:R-:W-:-:S13]  /*c090*/  ISETP.LT.OR P0, PT, R0, 0x41, P2 ;  /* 0x000000410000780c */ /* 0x000fda0001701670 */
[----:B------:R0:W-:Y:S01]  /*c0a0*/  LDGSTS.E.BYPASS.LTC128B.128 [R7+0x5400], desc[UR36][R2.64+0x80], !P0 ;  /* 0x0540008002077fae */ /* 0x0001e2000c101d64 */
[----:B------:R-:W-:-:S13]  /*c0b0*/  ISETP.LT.OR P0, PT, R0, 0x41, P1 ;  /* 0x000000410000780c */ /* 0x000fda0000f01670 */
[----:B--23--:R0:W-:Y:S02]  /*c0c0*/  LDGSTS.E.BYPASS.LTC128B.128 [R7+0x8400], desc[UR36][R2.64+0x100], !P0 ;  /* 0x0840010002077fae */ /* 0x00c1e4000c101d64 */
.L_x_3421:
[----:B0-2---:R-:W-:Y:S01]  /*c0d0*/  IADD3 R2, P0, R14, R9, RZ ;  /* 0x000000090e027210 */ /* 0x005fe20007f1e0ff */
[----:B------:R-:W-:-:S04]  /*c0e0*/  ULDC.64 UR4, c[0x0][0x328] ;  /* 0x0000ca0000047ab9 */ /* 0x000fc80000000a00 */
[----:B------:R-:W-:Y:S01]  /*c0f0*/  IMAD.X R3, RZ, RZ, R8, P0 ;  /* 0x000000ffff037224 */ /* 0x000fe200000e0608 */
[----:B------:R-:W-:Y:S01]  /*c100*/  ISETP.LT.OR P0, PT, R0, 0x51, P3 ;  /* 0x000000510000780c */ /* 0x000fe20001f01670 */
[----:B------:R-:W-:-:S04]  /*c110*/  IMAD R8, R29, UR4, RZ ;  /* 0x000000041d087c24 */ /* 0x000fc8000f8e02ff */
[----:B------:R-:W-:-:S08]  /*c120*/  IMAD R9, R5, UR5, R8 ;  /* 0x0000000505097c24 */ /* 0x000fd0000f8e0208 */
[----:B------:R-:W-:Y:S01]  /*c130*/  @!PT LDS RZ, [RZ] ;  /* 0x00000000fffff984 */ /* 0x000fe20000000800 */
[----:B------:R-:W-:Y:S01]  /*c140*/  @!PT LDS RZ, [RZ] ;  /* 0x00000000fffff984 */ /* 0x000fe20000000800 */
[----:B------:R-:W-:Y:S01]  /*c150*/  @!PT LDS RZ, [RZ] ;  /* 0x00000000fffff984 */ /* 0x000fe20000000800 */
        /* <DEDUP_REMOVED lines=13> */
[----:B-1----:R-:W-:-:S07]  /*c230*/  IADD3 R19, R3, R31, RZ ;  /* 0x0000001f03137210 */ /* 0x002fce0007ffe0ff */
.L_x_3337:
        /* <DEDUP_REMOVED lines=10> */
.L_x_3338:
[----:B------:R-:W-:Y:S01]  /*c2e0*/  R2UR UR4, R35 ;  /* 0x00000000230472ca */ /* 0x000fe200000e0000 */
[----:B------:R-:W-:Y:S01]  /*c2f0*/  ULDC.64 UR6, c[0x0][0x330] ;  /* 0x0000cc0000067ab9 */ /* 0x000fe20000000a00 */
[----:B------:R-:W-:Y:S01]  /*c300*/  IMAD.MOV.U32 R18, RZ, RZ, R2 ;  /* 0x000000ffff127224 */ /* 0x000fe200078e0002 */
[----:B------:R-:W-:Y:S01]  /*c310*/  IADD3 R32, R32, -0x1, RZ ;  /* 0xffffffff20207810 */ /* 0x000fe20007ffe0ff */
[----:B------:R-:W-:Y:S01]  /*c320*/  IMAD.U32 R3, RZ, RZ, UR6 ;  /* 0x00000006ff037e24 */ /* 0x000fe2000f8e00ff */
[----:B------:R0:W-:Y:S01]  /*c330*/  SYNCS.ARRIVE.TRANS64.A1T0 RZ, [R6+URZ+0x30850], RZ ;  /* 0x030850ff06ff79a7 */ /* 0x0001e2000810003f */
[----:B------:R-:W-:Y:S01]  /*c340*/  VIADD R0, R0, 0x60 ;  /* 0x0000006000007836 */ /* 0x000fe20000000000 */
[----:B------:R-:W-:Y:S01]  /*c350*/  MOV R27, R28 ;  /* 0x0000001c001b7202 */ /* 0x000fe20000000f00 */
[----:B------:R-:W-:-:S04]  /*c360*/  IMAD.WIDE.U32 R18, R3, UR41, R18 ;  /* 0x0000002903127c25 */ /* 0x000fc8000f8e0012 */
[----:B------:R-:W-:Y:S01]  /*c370*/  VIADD R20, R20, 0xffffffa0 ;  /* 0xffffffa014147836 */ /* 0x000fe20000000000 */
[----:B------:R-:W-:Y:S01]  /*c380*/  UIMAD UR4, UR4, UR6, URZ ;  /* 0x00000006040472a4 */ /* 0x000fe2000f8e023f */
[----:B------:R-:W-:-:S03]  /*c390*/  IMAD.MOV.U32 R25, RZ, RZ, R26 ;  /* 0x000000ffff197224 */ /* 0x000fc600078e001a */
[----:B------:R-:W-:-:S03]  /*c3a0*/  UIMAD UR4, UR41, UR7, UR4 ;  /* 0x00000007290472a4 */ /* 0x000fc6000f8e0204 */
[----:B------:R-:W-:Y:S02]  /*c3b0*/  ULDC.64 UR6, c[0x0][0x318] ;  /* 0x0000c60000067ab9 */ /* 0x000fe40000000a00 */
[----:B------:R-:W-:Y:S02]  /*c3c0*/  LEA R17, P0, R18, UR6, 0x1 ;  /* 0x0000000612117c11 */ /* 0x000fe4000f8008ff */
[----:B------:R-:W-:-:S04]  /*c3d0*/  IADD3 R3, R19, UR4, RZ ;  /* 0x0000000413037c10 */ /* 0x000fc8000fffe0ff */
[----:B------:R-:W-:Y:S02]  /*c3e0*/  LEA.HI.X R18, R18, UR7, R3, 0x1, P0 ;  /* 0x0000000712127c11 */ /* 0x000fe400080f0c03 */
[----:B------:R-:W-:-:S13]  /*c3f0*/  ISETP.GT.AND P0, PT, R32, UR47, PT ;  /* 0x0000002f20007c0c */ /* 0x000fda000bf04270 */
[----:B0-----:R-:W-:Y:S05]  /*c400*/  @P0 BRA `(.L_x_3339) ;  /* 0xfffffff0002c0947 */ /* 0x001fea000383ffff */
[----:B------:R-:W-:Y:S05]  /*c410*/  BSYNC B0 ;  /* 0x0000000000007941 */ /* 0x000fea0003800000 */
.L_x_3326:
[----:B------:R-:W-:-:S13]  /*c420*/  LOP3.LUT P0, RZ, R16, 0x10, RZ, 0xc0, !PT ;  /* 0x0000001010ff7812 */ /* 0x000fda000780c0ff */
[----:B------:R-:W-:Y:S05]  /*c430*/  @!P0 BRA `(.L_x_3340) ;  /* 0x0000000000048947 */ /* 0x000fea0003800000 */
[----:B------:R-:W-:Y:S01]  /*c440*/  BPT.TRAP 0x1 ;  /* 0x000000040000795c */ /* 0x000fe20000300000 */
.L_x_3340:
[----:B0-----:R-:W-:Y:S01]  /*c450*/  LEA R0, R26, UR44, 0x3 ;  /* 0x0000002c1a007c11 */ /* 0x001fe2000f8e18ff */
[----:B------:R-:W0:Y:S01]  /*c460*/  S2R R2, SR_TID.X ;  /* 0x0000000000027919 */ /* 0x000e220000002100 */
[----:B------:R-:W-:Y:S01]  /*c470*/  SHF.L.U32 R3, R28, 0x1f, RZ ;  /* 0x0000001f1c037819 */ /* 0x000fe200000006ff */
[----:B------:R-:W-:Y:S01]  /*c480*/  BSSY B0, `(.L_x_3341) ;  /* 0x0000009000007945 */ /* 0x000fe20003800000 */
[----:B------:R-:W-:Y:S01]  /*c490*/  MOV R5, 0xffffffa0 ;  /* 0xffffffa000057802 */ /* 0x000fe20000000f00 */
[----:B------:R-:W-:Y:S01]  /*c4a0*/  IMAD R4, R26, 0x4800, R30 ;  /* 0x000048001a047824 */ /* 0x000fe200078e021e */
[----:B------:R-:W1:Y:S03]  /*c4b0*/  SYNCS.PHASECHK.TRANS64.TRYWAIT P0, [R0+URZ+0x30860], R3 ;  /* 0x03086003000075a7 */ /* 0x000e66000800017f */
[----:B------:R-:W-:Y:S01]  /*c4c0*/  IMAD R5, R32, R5, UR42 ;  /* 0x0000002a20057e24 */ /* 0x000fe2000f8e0205 */
[----:B0-----:R-:W-:-:S04]  /*c4d0*/  LOP3.LUT R2, R2, 0x7f, RZ, 0xc0, !PT ;  /* 0x0000007f02027812 */ /* 0x001fc800078ec0ff */
[----:B------:R-:W-:-:S05]  /*c4e0*/  SHF.R.U32.HI R2, RZ, 0x3, R2 ;  /* 0x00000003ff027819 */ /* 0x000fca0000011602 */
[----:B------:R-:W-:Y:S01]  /*c4f0*/  IMAD.IADD R5, R5, 0x1, -R2 ;  /* 0x0000000105057824 */ /* 0x000fe200078e0a02 */
[----:B-1----:R-:W-:Y:S06]  /*c500*/  @!P0 BRA `(.L_x_3342) ;  /* 0x0000002c00a08947 */ /* 0x002fec0003800000 */
.L_x_3422:
[----:B------:R-:W-:Y:S05]  /*c510*/  BSYNC B0 ;  /* 0x0000000000007941 */ /* 0x000fea0003800000 */
.L_x_3341:
        /* <DEDUP_REMOVED lines=8> */
[----:B------:R-:W1:Y:S01]  /*c5a0*/  SHFL.IDX PT, R14, R17, 0x1, 0x181f ;  /* 0x00381f00110e7f89 */ /* 0x000e6200000e0000 */
[----:B------:R-:W-:Y:S02]  /*c5b0*/  ISETP.GE.AND P0, PT, R33, UR4, PT ;  /* 0x0000000421007c0c */ /* 0x000fe4000bf06270 */
[C---:B------:R-:W-:Y:S01]  /*c5c0*/  ISETP.LT.OR P3, PT, R5.reuse, 0x1, P2 ;  /* 0x000000010500780c */ /* 0x040fe20001761670 */
[----:B------:R-:W2:Y:S01]  /*c5d0*/  SHFL.IDX PT, R6, R18, 0x1, 0x181f ;  /* 0x00381f0012067f89 */ /* 0x000ea200000e0000 */
[----:B------:R-:W-:-:S02]  /*c5e0*/  ISETP.LT.OR P4, PT, R5, 0x1, P1 ;  /* 0x000000010500780c */ /* 0x000fc40000f81670 */
[----:B------:R-:W-:Y:S01]  /*c5f0*/  ISETP.LT.OR P5, PT, R5, 0x1, P0 ;  /* 0x000000010500780c */ /* 0x000fe200007a1670 */
[----:B------:R-:W3:Y:S04]  /*c600*/  SHFL.IDX PT, R8, R17, 0x2, 0x181f ;  /* 0x00581f0011087f89 */ /* 0x000ee800000e0000 */
[----:B------:R-:W4:Y:S01]  /*c610*/  SHFL.IDX PT, R7, R18, 0x2, 0x181f ;  /* 0x00581f0012077f89 */ /* 0x000f2200000e0000 */
[----:B0-----:R-:W-:-:S05]  /*c620*/  IMAD.WIDE.U32 R2, R23, 0x2, R2 ;  /* 0x0000000217027825 */ /* 0x001fca00078e0002 */
[----:B------:R-:W-:Y:S01]  /*c630*/  LDGSTS.E.BYPASS.LTC128B.128 [R4+0x400], desc[UR36][R2.64], !P3 ;  /* 0x0040000002047fae */ /* 0x000fe2000d901d64 */
[----:B------:R-:W-:-:S03]  /*c640*/  ISETP.LT.OR P3, PT, R5, 0x11, P2 ;  /* 0x000000110500780c */ /* 0x000fc60001761670 */
[----:B------:R-:W-:Y:S01]  /*c650*/  LDGSTS.E.BYPASS.LTC128B.128 [R4+0x3400], desc[UR36][R2.64+0x80], !P4 ;  /* 0x0340008002047fae */ /* 0x000fe2000e101d64 */
[----:B------:R-:W-:-:S03]  /*c660*/  ISETP.LT.OR P4, PT, R5, 0x11, P1 ;  /* 0x000000110500780c */ /* 0x000fc60000f81670 */
[----:B------:R1:W-:Y:S01]  /*c670*/  LDGSTS.E.BYPASS.LTC128B.128 [R4+0x6400], desc[UR36][R2.64+0x100], !P5 ;  /* 0x0640010002047fae */ /* 0x0003e2000e901d64 */
[----:B------:R-:W-:Y:S02]  /*c680*/  ISETP.LT.OR P5, PT, R5, 0x11, P0 ;  /* 0x000000110500780c */ /* 0x000fe400007a1670 */
[----:B-1----:R-:W-:Y:S01]  /*c690*/  MOV R2, R14 ;  /* 0x0000000e00027202 */ /* 0x002fe20000000f00 */
[----:B--2---:R-:W-:Y:S01]  /*c6a0*/  IMAD.MOV.U32 R3, RZ, RZ, R6 ;  /* 0x000000ffff037224 */ /* 0x004fe200078e0006 */
[----:B------:R-:W0:Y:S03]  /*c6b0*/  SHFL.IDX PT, R14, R17, 0x3, 0x181f ;  /* 0x00781f00110e7f89 */ /* 0x000e2600000e0000 */
[----:B------:R-:W-:Y:S01]  /*c6c0*/  IMAD.WIDE.U32 R2, R23, 0x2, R2 ;  /* 0x0000000217027825 */ /* 0x000fe200078e0002 */
[----:B------:R-:W1:Y:S04]  /*c6d0*/  SHFL.IDX PT, R6, R18, 0x3, 0x181f ;  /* 0x00781f0012067f89 */ /* 0x000e6800000e0000 */
[----:B------:R-:W-:Y:S01]  /*c6e0*/  LDGSTS.E.BYPASS.LTC128B.128 [R4+0xc00], desc[UR36][R2.64], !P3 ;  /* 0x00c0000002047fae */ /* 0x000fe2000d901d64 */
[----:B------:R-:W-:-:S03]  /*c6f0*/  ISETP.LT.OR P3, PT, R5, 0x21, P2 ;  /* 0x000000210500780c */ /* 0x000fc60001761670 */
[----:B------:R-:W-:Y:S01]  /*c700*/  LDGSTS.E.BYPASS.LTC128B.128 [R4+0x3c00], desc[UR36][R2.64+0x80], !P4 ;  /* 0x03c0008002047fae */ /* 0x000fe2000e101d64 */
[----:B------:R-:W-:-:S03]  /*c710*/  ISETP.LT.OR P4, PT, R5, 0x21, P1 ;  /* 0x000000210500780c */ /* 0x000fc60000f81670 */
[----:B------:R3:W-:Y:S01]  /*c720*/  LDGSTS.E.BYPASS.LTC128B.128 [R4+0x6c00], desc[UR36][R2.64+0x100], !P5 ;  /* 0x06c0010002047fae */ /* 0x0007e2000e901d64 */
[----:B------:R-:W-:Y:S02]  /*c730*/  ISETP.LT.OR P5, PT, R5, 0x21, P0 ;  /* 0x000000210500780c */ /* 0x000fe400007a1670 */
[----:B---3--:R-:W-:Y:S01]  /*c740*/  MOV R2, R8 ;  /* 0x0000000800027202 */ /* 0x008fe20000000f00 */
[----:B----4-:R-:W-:Y:S01]  /*c750*/  IMAD.MOV.U32 R3, RZ, RZ, R7 ;  /* 0x000000ffff037224 */ /* 0x010fe200078e0007 */
[----:B------:R-:W2:Y:S03]  /*c760*/  SHFL.IDX PT, R8, R17, 0x4, 0x181f ;  /* 0x00981f0011087f89 */ /* 0x000ea600000e0000 */
[----:B------:R-:W-:Y:S01]  /*c770*/  IMAD.WIDE.U32 R2, R23, 0x2, R2 ;  /* 0x0000000217027825 */ /* 0x000fe200078e0002 */
[----:B------:R-:W3:Y:S04]  /*c780*/  SHFL.IDX PT, R7, R18, 0x4, 0x181f ;  /* 0x00981f0012077f89 */ /* 0x000ee800000e0000 */
[----:B------:R-:W-:Y:S01]  /*c790*/  LDGSTS.E.BYPASS.LTC128B.128 [R4+0x1400], desc[UR36][R2.64], !P3 ;  /* 0x0140000002047fae */ /* 0x000fe2000d901d64 */
[----:B------:R-:W-:-:S03]  /*c7a0*/  ISETP.LT.OR P3, PT, R5, 0x31, P2 ;  /* 0x000000310500780c */ /* 0x000fc60001761670 */
[----:B------:R-:W-:Y:S01]  /*c7b0*/  LDGSTS.E.BYPASS.LTC128B.128 [R4+0x4400], desc[UR36][R2.64+0x80], !P4 ;  /* 0x0440008002047fae */ /* 0x000fe2000e101d64 */
[----:B------:R-:W-:-:S03]  /*c7c0*/  ISETP.LT.OR P4, PT, R5, 0x31, P1 ;  /* 0x000000310500780c */ /* 0x000fc60000f81670 */
[----:B------:R0:W-:Y:S01]  /*c7d0*/  LDGSTS.E.BYPASS.LTC128B.128 [R4+0x7400], desc[UR36][R2.64+0x100], !P5 ;  /* 0x0740010002047fae */ /* 0x0001e2000e901d64 */
[----:B------:R-:W-:-:S03]  /*c7e0*/  ISETP.LT.OR P5, PT, R5, 0x31, P0 ;  /* 0x000000310500780c */ /* 0x000fc600007a1670 */
[----:B------:R-:W4:Y:S01]  /*c7f0*/  SHFL.IDX PT, R18, R18, 0x5, 0x181f ;  /* 0x00b81f0012127f89 */ /* 0x000f2200000e0000 */
[----:B0-----:R-:W-:Y:S01]  /*c800*/  MOV R2, R14 ;  /* 0x0000000e00027202 */ /* 0x001fe20000000f00 */
[----:B-1----:R-:W-:Y:S02]  /*c810*/  IMAD.MOV.U32 R3, RZ, RZ, R6 ;  /* 0x000000ffff037224 */ /* 0x002fe400078e0006 */
[----:B------:R0:W1:Y:S01]  /*c820*/  SHFL.IDX PT, R14, R17, 0x5, 0x181f ;  /* 0x00b81f00110e7f89 */ /* 0x00006200000e0000 */
[----:B------:R-:W-:Y:S01]  /*c830*/  MOV R6, RZ ;  /* 0x000000ff00067202 */ /* 0x000fe20000000f00 */
[----:B------:R-:W-:-:S05]  /*c840*/  IMAD.WIDE.U32 R2, R23, 0x2, R2 ;  /* 0x0000000217027825 */ /* 0x000fca00078e0002 */
[----:B------:R-:W-:Y:S01]  /*c850*/  LDGSTS.E.BYPASS.LTC128B.128 [R4+0x1c00], desc[UR36][R2.64], !P3 ;  /* 0x01c0000002047fae */ /* 0x000fe2000d901d64 */
[----:B------:R-:W-:-:S03]  /*c860*/  ISETP.LT.OR P3, PT, R5, 0x41, P2 ;  /* 0x000000410500780c */ /* 0x000fc60001761670 */
[----:B------:R-:W-:Y:S01]  /*c870*/  LDGSTS.E.BYPASS.LTC128B.128 [R4+0x4c00], desc[UR36][R2.64+0x80], !P4 ;  /* 0x04c0008002047fae */ /* 0x000fe2000e101d64 */
[----:B------:R-:W-:-:S03]  /*c880*/  ISETP.LT.OR P4, PT, R5, 0x41, P1 ;  /* 0x000000410500780c */ /* 0x000fc60000f81670 */
[----:B------:R2:W-:Y:S01]  /*c890*/  LDGSTS.E.BYPASS.LTC128B.128 [R4+0x7c00], desc[UR36][R2.64+0x100], !P5 ;  /* 0x07c0010002047fae */ /* 0x0005e2000e901d64 */
[----:B------:R-:W-:Y:S02]  /*c8a0*/  ISETP.LT.OR P5, PT, R5, 0x41, P0 ;  /* 0x000000410500780c */ /* 0x000fe400007a1670 */
[----:B--2---:R-:W-:Y:S01]  /*c8b0*/  MOV R2, R8 ;  /* 0x0000000800027202 */ /* 0x004fe20000000f00 */
[----:B---3--:R-:W-:-:S04]  /*c8c0*/  IMAD.MOV.U32 R3, RZ, RZ, R7 ;  /* 0x000000ffff037224 */ /* 0x008fc800078e0007 */
[----:B------:R-:W-:-:S05]  /*c8d0*/  IMAD.WIDE.U32 R2, R23, 0x2, R2 ;  /* 0x0000000217027825 */ /* 0x000fca00078e0002 */
[----:B------:R0:W-:Y:S04]  /*c8e0*/  LDGSTS.E.BYPASS.LTC128B.128 [R4+0x2400], desc[UR36][R2.64], !P3 ;  /* 0x0240000002047fae */ /* 0x0001e8000d901d64 */
[----:B------:R0:W-:Y:S04]  /*c8f0*/  LDGSTS.E.BYPASS.LTC128B.128 [R4+0x5400], desc[UR36][R2.64+0x80], !P4 ;  /* 0x0540008002047fae */ /* 0x0001e8000e101d64 */
[----:B-1--4-:R0:W-:Y:S02]  /*c900*/  LDGSTS.E.BYPASS.LTC128B.128 [R4+0x8400], desc[UR36][R2.64+0x100], !P5 ;  /* 0x0840010002047fae */ /* 0x0121e4000e901d64 */
.L_x_3436:
[C---:B------:R-:W-:Y:S01]  /*c910*/  ISETP.LT.OR P2, PT, R5.reuse, 0x51, P2 ;  /* 0x000000510500780c */ /* 0x040fe20001741670 */
[----:B0-----:R-:W-:Y:S01]  /*c920*/  IMAD.MOV.U32 R2, RZ, RZ, R14 ;  /* 0x000000ffff027224 */ /* 0x001fe200078e000e */
        /* <DEDUP_REMOVED lines=9> */
[----:B------:R0:W-:Y:S01]  /*c9c0*/  LDGSTS.E.BYPASS.LTC128B.128 [R4+0x8c00], desc[UR36][R2.64+0x100], !P0 ;  /* 0x08c0010002047fae */ /* 0x0001e2000c101d64 */
[----:B------:R-:W-:Y:S01]  /*c9d0*/  PLOP3.LUT P0, PT, PT, PT, PT, 0x80, 0x0 ;  /* 0x000000000000781c */ /* 0x000fe20003f0f070 */
[----:B------:R-:W-:-:S12]  /*c9e0*/  NOP ;  /* 0x0000000000007918 */ /* 0x000fd80000000000 */
.L_x_3344:
        /* <DEDUP_REMOVED lines=10> */
.L_x_3345:
[----:B------:R1:W-:Y:S02]  /*ca90*/  SYNCS.ARRIVE.TRANS64.A1T0 RZ, [R0+URZ+0x30850], RZ ;  /* 0x030850ff00ff79a7 */ /* 0x0003e4000810003f */
[----:B-1----:R-:W-:-:S05]  /*caa0*/  VIADD R0, R26, 0x1 ;  /* 0x000000011a007836 */ /* 0x002fca0000000000 */
[----:B------:R-:W-:-:S04]  /*cab0*/  ISETP.NE.AND P0, PT, R0, 0x2, PT ;  /* 0x000000020000780c */ /* 0x000fc80003f05270 */
[----:B0-----:R-:W-:Y:S02]  /*cac0*/  SEL R3, RZ, 0x1, P0 ;  /* 0x00000001ff037807 */ /* 0x001fe40000000000 */
[----:B------:R-:W-:Y:S02]  /*cad0*/  SEL R0, R0, RZ, P0 ;  /* 0x000000ff00007207 */ /* 0x000fe40000000000 */
[----:B------:R-:W-:-:S07]  /*cae0*/  LOP3.LUT R28, R28, R3, RZ, 0x3c, !PT ;  /* 0x000000031c1c7212 */ /* 0x000fce00078e3cff */
.L_x_3311:
[----:B------:R-:W0:Y:S01]  /*caf0*/  S2R R3, SR_CgaCtaId ;  /* 0x0000000000037919 */ /* 0x000e220000008800 */
[----:B------:R-:W-:Y:S02]  /*cb00*/  MOV R2, 0x400 ;  /* 0x0000040000027802 */ /* 0x000fe40000000f00 */
[----:B------:R-:W-:Y:S02]  /*cb10*/  SHF.L.U32 R6, R6, 0x1f, RZ ;  /* 0x0000001f06067819 */ /* 0x000fe400000006ff */
[----:B0-----:R-:W-:-:S04]  /*cb20*/  LEA R7, R3, R2, 0x18 ;  /* 0x0000000203077211 */ /* 0x001fc800078ec0ff */
[----:B------:R-:W0:Y:S02]  /*cb30*/  SYNCS.PHASECHK.TRANS64.TRYWAIT P0, [R7+URZ+0x30820], R6 ;  /* 0x03082006070075a7 */ /* 0x000e24000800017f */
[----:B0-----:R-:W-:Y:S05]  /*cb40*/  @!P0 BRA `(.L_x_3346) ;  /* 0x0000003000408947 */ /* 0x001fea0003800000 */
.L_x_3437:
[----:B------:R-:W-:-:S03]  /*cb50*/  UMOV UR4, 0xffffffff ;  /* 0xffffffff00047882 */ /* 0x000fc60000000000 */
[----:B------:R-:W-:Y:S05]  /*cb60*/  BRA.DIV UR4, `(.L_x_3347) ;  /* 0x00000032044c7947 */ /* 0x000fea000b800000 */
[----:B------:R-:W1:Y:S02]  /*cb70*/  S2R R2, SR_TID.X ;  /* 0x0000000000027919 */ /* 0x000e640000002100 */
[----:B-1----:R-:W-:-:S04]  /*cb80*/  SHF.R.U32.HI R2, RZ, 0x5, R2 ;  /* 0x00000005ff027819 */ /* 0x002fc80000011602 */
[----:B------:R-:W-:-:S05]  /*cb90*/  LOP3.LUT R2, R2, 0x3, RZ, 0xc0, !PT ;  /* 0x0000000302027812 */ /* 0x000fca00078ec0ff */
[----:B------:R1:W2:Y:S02]  /*cba0*/  SHFL.IDX PT, R14, R2, RZ, 0x1f ;  /* 0x00001fff020e7589 */ /* 0x0002a400000e0000 */
.L_x_3440:
[----:B--2---:R-:W-:-:S13]  /*cbb0*/  ISETP.NE.AND P0, PT, R14, RZ, PT ;  /* 0x000000ff0e00720c */ /* 0x004fda0003f05270 */
[----:B------:R-:W-:Y:S05]  /*cbc0*/  @P0 BRA `(.L_x_3279) ;  /* 0x0000000000900947 */ /* 0x000fea0003800000 */
[----:B------:R-:W-:-:S03]  /*cbd0*/  UMOV UR4, 0xffffffff ;  /* 0xffffffff00047882 */ /* 0x000fc60000000000 */
[----:B------:R-:W-:Y:S05]  /*cbe0*/  BRA.DIV UR4, `(.L_x_3348) ;  /* 0x0000003204607947 */ /* 0x000fea000b800000 */
[----:B------:R-:W-:-:S13]  /*cbf0*/  ELECT P6, URZ, PT ;  /* 0x00000000003f782f */ /* 0x000fda00038c0000 */
.L_x_3443:
        /* <DEDUP_REMOVED lines=8> */
.L_x_3349:
[----:B------:R-:W-:Y:S01]  /*cc80*/  IMAD R5, R0, 0x8, R7 ;  /* 0x0000000800057824 */ /* 0x000fe200078e0207 */
[----:B------:R-:W-:Y:S02]  /*cc90*/  SHF.L.U32 R2, R28, 0x1f, RZ ;  /* 0x0000001f1c027819 */ /* 0x000fe400000006ff */
[----:B------:R-:W-:Y:S02]  /*cca0*/  IADD3 R0, R0, 0x1, RZ ;  /* 0x0000000100007810 */ /* 0x000fe40007ffe0ff */
[----:B------:R-:W1:Y:S02]  /*ccb0*/  SYNCS.PHASECHK.TRANS64.TRYWAIT P1, [R5+URZ+0x30840], R2 ;  /* 0x03084002050075a7 */ /* 0x000e64000802017f */
[----:B------:R-:W-:-:S04]  /*ccc0*/  ISETP.NE.AND P2, PT, R0, 0x2, PT ;  /* 0x000000020000780c */ /* 0x000fc80003f45270 */
[----:B------:R-:W-:Y:S01]  /*ccd0*/  SEL R3, RZ, 0x1, P2 ;  /* 0x00000001ff037807 */ /* 0x000fe20001000000 */
[----:B-1----:R-:W-:Y:S08]  /*cce0*/  @!P1 BRA `(.L_x_3350) ;  /* 0x0000003000409947 */ /* 0x002ff00003800000 */
.L_x_3444:
[----:B------:R-:W-:Y:S02]  /*ccf0*/  SEL R0, R0, RZ, P2 ;  /* 0x000000ff00007207 */ /* 0x000fe40001000000 */
[----:B------:R-:W-:Y:S01]  /*cd00*/  LOP3.LUT R3, R28, R3, RZ, 0x3c, !PT ;  /* 0x000000031c037212 */ /* 0x000fe200078e3cff */
[----:B------:R-:W-:Y:S06]  /*cd10*/  @!P0 BRA `(.L_x_3351) ;  /* 0x0000000000048947 */ /* 0x000fec0003800000 */
[----:B------:R-:W-:Y:S01]  /*cd20*/  BPT.TRAP 0x1 ;  /* 0x000000040000795c */ /* 0x000fe20000300000 */
.L_x_3351:
[----:B0-----:R-:W-:Y:S01]  /*cd30*/  IMAD R7, R0, 0x8, R7 ;  /* 0x0000000800077824 */ /* 0x001fe200078e0207 */
[----:B------:R-:W-:-:S04]  /*cd40*/  SHF.L.U32 R0, R3, 0x1f, RZ ;  /* 0x0000001f03007819 */ /* 0x000fc800000006ff */
[----:B------:R-:W0:Y:S02]  /*cd50*/  SYNCS.PHASECHK.TRANS64.TRYWAIT P1, [R7+URZ+0x30840], R0 ;  /* 0x03084000070075a7 */ /* 0x000e24000802017f */
[----:B0-----:R-:W-:Y:S05]  /*cd60*/  @!P1 BRA `(.L_x_3352) ;  /* 0x0000003000349947 */ /* 0x001fea0003800000 */
.L_x_3445:
[----:B------:R-:W-:Y:S05]  /*cd70*/  @!P0 BRA `(.L_x_3353) ;  /* 0x0000000000048947 */ /* 0x000fea0003800000 */
[----:B------:R-:W-:Y:S01]  /*cd80*/  BPT.TRAP 0x1 ;  /* 0x000000040000795c */ /* 0x000fe20000300000 */
.L_x_3353:
[----:B------:R-:W2:Y:S02]  /*cd90*/  SYNCS.PHASECHK.TRANS64.TRYWAIT P1, [R5+URZ+0x30860], R2 ;  /* 0x03086002050075a7 */ /* 0x000ea4000802017f */
[----:B--2---:R-:W-:Y:S05]  /*cda0*/  @!P1 BRA `(.L_x_3354) ;  /* 0x0000003000389947 */ /* 0x004fea0003800000 */
.L_x_3446:
[----:B------:R-:W-:Y:S05]  /*cdb0*/  @!P0 BRA `(.L_x_3355) ;  /* 0x0000000000048947 */ /* 0x000fea0003800000 */
[----:B------:R-:W-:Y:S01]  /*cdc0*/  BPT.TRAP 0x1 ;  /* 0x000000040000795c */ /* 0x000fe20000300000 */
.L_x_3355:
[----:B---3--:R3:W4:Y:S02]  /*cdd0*/  SYNCS.PHASECHK.TRANS64.TRYWAIT P0, [R7+URZ+0x30860], R0 ;  /* 0x03086000070075a7 */ /* 0x008724000800017f */
[----:B----4-:R-:W-:Y:S05]  /*cde0*/  @!P0 NANOSLEEP.SYNCS 0x989680 ;  /* 0x009896800000895d */ /* 0x010fea0003900000 */
[----:B------:R-:W4:Y:S02]  /*cdf0*/  @!P0 SYNCS.PHASECHK.TRANS64 P0, [R7+URZ+0x30860], R0 ;  /* 0x03086000070085a7 */ /* 0x000f24000800007f */
[----:B----4-:R-:W-:Y:S05]  /*ce00*/  @!P0 BRA `(.L_x_3355) ;  /* 0xfffffffc00f08947 */ /* 0x010fea000383ffff */
.L_x_3279:
[----:B------:R-:W-:Y:S05]  /*ce10*/  BSYNC B6 ;  /* 0x0000000000067941 */ /* 0x000fea0003800000 */
.L_x_3276:
[----:B------:R-:W-:Y:S05]  /*ce20*/  EXIT ;  /* 0x000000000000794d */ /* 0x000fea0003800000 */
.L_x_3283:
[----:B0-----:R-:W-:-:S04]  /*ce30*/  MOV R3, UR38 ;  /* 0x0000002600037c02 */ /* 0x001fc80008000f00 */
[----:B------:R0:W1:Y:S03]  /*ce40*/  SYNCS.PHASECHK.TRANS64.TRYWAIT P0, [R3+URZ+0x30800], R0 ;  /* 0x03080000030075a7 */ /* 0x000066000800017f */
[----:B-1----:R-:W-:Y:S05]  /*ce50*/  @!P0 NANOSLEEP.SYNCS 0x989680 ;  /* 0x009896800000895d */ /* 0x002fea0003900000 */
[----:B------:R-:W1:Y:S02]  /*ce60*/  @!P0 SYNCS.PHASECHK.TRANS64 P0, [R3+URZ+0x30800], R0 ;  /* 0x03080000030085a7 */ /* 0x000e64000800007f */
[----:B-1----:R-:W-:Y:S05]  /*ce70*/  @!P0 BRA `(.L_x_3283) ;  /* 0xfffffffc00ec8947 */ /* 0x002fea000383ffff */
[----:B------:R-:W-:Y:S05]  /*ce80*/  BRA `(.L_x_3356) ;  /* 0xffffff4400347947 */ /* 0x000fea000383ffff */
.L_x_3287:
[----:B0-----:R-:W-:-:S04]  /*ce90*/  IMAD.U32 R3, RZ, RZ, UR38 ;  /* 0x00000026ff037e24 */ /* 0x001fc8000f8e00ff */
[----:B------:R0:W2:Y:S03]  /*cea0*/  SYNCS.PHASECHK.TRANS64.TRYWAIT P1, [R3+URZ+0x30830], R0 ;  /* 0x03083000030075a7 */ /* 0x0000a6000802017f */
[----:B--2---:R-:W-:Y:S05]  /*ceb0*/  @!P1 NANOSLEEP.SYNCS 0x989680 ;  /* 0x009896800000995d */ /* 0x004fea0003900000 */
[----:B------:R-:W2:Y:S02]  /*cec0*/  @!P1 SYNCS.PHASECHK.TRANS64 P1, [R3+URZ+0x30830], R0 ;  /* 0x03083000030095a7 */ /* 0x000ea4000802007f */
[----:B--2---:R-:W-:Y:S05]  /*ced0*/  @!P1 BRA `(.L_x_3287) ;  /* 0xfffffffc00ec9947 */ /* 0x004fea000383ffff */
[----:B------:R-:W-:Y:S05]  /*cee0*/  BRA `(.L_x_3286) ;  /* 0xffffff4400587947 */ /* 0x000fea000383ffff */
.L_x_3293:
[----:B-1----:R-:W-:-:S04]  /*cef0*/  MOV R5, UR61 ;  /* 0x0000003d00057c02 */ /* 0x002fc80008000f00 */
[----:B------:R1:W2:Y:S03]  /*cf00*/  SYNCS.PHASECHK.TRANS64.TRYWAIT P1, [R5+URZ+0x30830], R4 ;  /* 0x03083004050075a7 */ /* 0x0002a6000802017f */
[----:B--2---:R-:W-:Y:S05]  /*cf10*/  @!P1 NANOSLEEP.SYNCS 0x989680 ;  /* 0x009896800000995d */ /* 0x004fea0003900000 */
[----:B------:R-:W2:Y:S02]  /*cf20*/  @!P1 SYNCS.PHASECHK.TRANS64 P1, [R5+URZ+0x30830], R4 ;  /* 0x03083004050095a7 */ /* 0x000ea4000802007f */
[----:B--2---:R-:W-:Y:S05]  /*cf30*/  @!P1 BRA `(.L_x_3293) ;  /* 0xfffffffc00ec9947 */ /* 0x004fea000383ffff */
[----:B------:R-:W-:Y:S05]  /*cf40*/  BRA `(.L_x_3292) ;  /* 0xffffff70001c7947 */ /* 0x000fea000383ffff */
.L_x_3297:
[----:B-1----:R-:W-:-:S04]  /*cf50*/  IMAD.U32 R5, RZ, RZ, UR4 ;  /* 0x00000004ff057e24 */ /* 0x002fc8000f8e00ff */
[----:B------:R1:W3:Y:S03]  /*cf60*/  SYNCS.PHASECHK.TRANS64.TRYWAIT P1, [R5+URZ+0x30850], R0 ;  /* 0x03085000050075a7 */ /* 0x0002e6000802017f */
[----:B---3--:R-:W-:Y:S05]  /*cf70*/  @!P1 NANOSLEEP.SYNCS 0x989680 ;  /* 0x009896800000995d */ /* 0x008fea0003900000 */
[----:B------:R-:W3:Y:S02]  /*cf80*/  @!P1 SYNCS.PHASECHK.TRANS64 P1, [R5+URZ+0x30850], R0 ;  /* 0x03085000050095a7 */ /* 0x000ee4000802007f */
[----:B---3--:R-:W-:Y:S05]  /*cf90*/  @!P1 BRA `(.L_x_3297) ;  /* 0xfffffffc00ec9947 */ /* 0x008fea000383ffff */
[----:B------:R-:W-:Y:S05]  /*cfa0*/  BRA `(.L_x_3296) ;  /* 0xffffff7800ac7947 */ /* 0x000fea000383ffff */
.L_x_3304:
[----:B-1----:R-:W-:-:S04]  /*cfb0*/  MOV R7, UR5 ;  /* 0x0000000500077c02 */ /* 0x002fc80008000f00 */
[----:B------:R1:W2:Y:S03]  /*cfc0*/  SYNCS.PHASECHK.TRANS64.TRYWAIT P1, [R7+URZ+0x30850], R0 ;  /* 0x03085000070075a7 */ /* 0x0002a6000802017f */
[----:B--2---:R-:W-:Y:S05]  /*cfd0*/  @!P1 NANOSLEEP.SYNCS 0x989680 ;  /* 0x009896800000995d */ /* 0x004fea0003900000 */
[----:B------:R-:W2:Y:S02]  /*cfe0*/  @!P1 SYNCS.PHASECHK.TRANS64 P1, [R7+URZ+0x30850], R0 ;  /* 0x03085000070095a7 */ /* 0x000ea4000802007f */
[----:B--2---:R-:W-:Y:S05]  /*cff0*/  @!P1 BRA `(.L_x_3304) ;  /* 0xfffffffc00ec9947 */ /* 0x004fea000383ffff */
[----:B------:R-:W-:Y:S05]  /*d000*/  BRA `(.L_x_3303) ;  /* 0xffffff9800487947 */ /* 0x000fea000383ffff */
.L_x_3316:
[----:B------:R-:W-:Y:S01]  /*d010*/  IMAD.MOV.U32 R13, RZ, RZ, R18 ;  /* 0x000000ffff0d7224 */ /* 0x000fe200078e0012 */
[----:B------:R-:W-:Y:S01]  /*d020*/  MOV R12, RZ ;  /* 0x000000ff000c7202 */ /* 0x000fe20000000f00 */
[----:B------:R-:W-:Y:S01]  /*d030*/  IMAD.MOV.U32 R11, RZ, RZ, 0x1f ;  /* 0x0000001fff0b7424 */ /* 0x000fe200078e00ff */
[----:B------:R-:W-:-:S07]  /*d040*/  MOV R15, 0xffffffff ;  /* 0xffffffff000f7802 */ /* 0x000fce0000000f00 */
[----:B-----5:R-:W-:Y:S05]  /*d050*/  WARPSYNC.COLLECTIVE R15, `(.L_x_3357) ;  /* 0x000000000f087348 */ /* 0x020fea0003c00000 */
[----:B------:R0:W1:Y:S02]  /*d060*/  SHFL.IDX P6, R14, R13, R12, R11 ;  /* 0x0000000c0d0e7389 */ /* 0x00006400000c000b */
[----:B01---5:R-:W-:Y:S01]  /*d070*/  ENDCOLLECTIVE ;  /* 0x000000000000791b */ /* 0x023fe20003800000 */
.L_x_3357:
[----:B------:R-:W-:Y:S05]  /*d080*/  BRA `(.L_x_3358) ;  /* 0xffffffcc00607947 */ /* 0x000fea000383ffff */
.L_x_3318:
[----:B0-----:R-:W-:-:S04]  /*d090*/  IMAD.U32 R3, RZ, RZ, UR44 ;  /* 0x0000002cff037e24 */ /* 0x001fc8000f8e00ff */
[----:B------:R0:W1:Y:S03]  /*d0a0*/  SYNCS.PHASECHK.TRANS64.TRYWAIT P0, [R3+URZ+0x30840], R2 ;  /* 0x03084002030075a7 */ /* 0x000066000800017f */
[----:B-1----:R-:W-:Y:S05]  /*d0b0*/  @!P0 NANOSLEEP.SYNCS 0x989680 ;  /* 0x009896800000895d */ /* 0x002fea0003900000 */
[----:B------:R-:W1:Y:S02]  /*d0c0*/  @!P0 SYNCS.PHASECHK.TRANS64 P0, [R3+URZ+0x30840], R2 ;  /* 0x03084002030085a7 */ /* 0x000e64000800007f */
[----:B-1----:R-:W-:Y:S05]  /*d0d0*/  @!P0 BRA `(.L_x_3318) ;  /* 0xfffffffc00ec8947 */ /* 0x002fea000383ffff */
[----:B------:R-:W-:Y:S05]  /*d0e0*/  BRA `(.L_x_3359) ;  /* 0xffffffd0006c7947 */ /* 0x000fea000383ffff */
.L_x_3319:
[----:B------:R-:W-:Y:S01]  /*d0f0*/  BSSY B0, `(.L_x_3360) ;  /* 0x0000008000007945 */ /* 0x000fe20003800000 */
[----:B------:R-:W-:Y:S01]  /*d100*/  MOV R13, R7 ;  /* 0x00000007000d7202 */ /* 0x000fe20000000f00 */
[----:B------:R-:W-:Y:S01]  /*d110*/  IMAD.MOV.U32 R12, RZ, RZ, RZ ;  /* 0x000000ffff0c7224 */ /* 0x000fe200078e00ff */
[----:B------:R-:W-:Y:S01]  /*d120*/  MOV R11, 0x181f ;  /* 0x0000181f000b7802 */ /* 0x000fe20000000f00 */
[----:B------:R-:W-:-:S07]  /*d130*/  IMAD.MOV.U32 R15, RZ, RZ, -0x1 ;  /* 0xffffffffff0f7424 */ /* 0x000fce00078e00ff */
[----:B------:R-:W-:Y:S05]  /*d140*/  WARPSYNC.COLLECTIVE R15, `(.L_x_3361) ;  /* 0x000000000f087348 */ /* 0x000fea0003c00000 */
[----:B------:R0:W1:Y:S02]  /*d150*/  SHFL.IDX P6, R14, R13, R12, R11 ;  /* 0x0000000c0d0e7389 */ /* 0x00006400000c000b */
[----:B01----:R-:W-:Y:S01]  /*d160*/  ENDCOLLECTIVE ;  /* 0x000000000000791b */ /* 0x003fe20003800000 */
.L_x_3361:
[----:B------:R-:W-:Y:S05]  /*d170*/  BSYNC B0 ;  /* 0x0000000000007941 */ /* 0x000fea0003800000 */
.L_x_3360:
[----:B------:R-:W-:Y:S01]  /*d180*/  IMAD.MOV.U32 R13, RZ, RZ, R0 ;  /* 0x000000ffff0d7224 */ /* 0x000fe200078e0000 */
[----:B------:R-:W-:Y:S01]  /*d190*/  MOV R12, RZ ;  /* 0x000000ff000c7202 */ /* 0x000fe20000000f00 */
[----:B------:R-:W-:Y:S01]  /*d1a0*/  IMAD.MOV.U32 R11, RZ, RZ, 0x181f ;  /* 0x0000181fff0b7424 */ /* 0x000fe200078e00ff */
[----:B------:R-:W-:Y:S02]  /*d1b0*/  MOV R15, 0xffffffff ;  /* 0xffffffff000f7802 */ /* 0x000fe40000000f00 */
[----:B------:R-:W-:Y:S02]  /*d1c0*/  MOV R3, R14 ;  /* 0x0000000e00037202 */ /* 0x000fe40000000f00 */
[----:B------:R-:W-:-:S07]  /*d1d0*/  @P0 LEA R9, R30, UR44, 0x1 ;  /* 0x0000002c1e090c11 */ /* 0x000fce000f8e08ff */
[----:B------:R-:W-:Y:S05]  /*d1e0*/  WARPSYNC.COLLECTIVE R15, `(.L_x_3362) ;  /* 0x000000000f087348 */ /* 0x000fea0003c00000 */
[----:B------:R0:W1:Y:S02]  /*d1f0*/  SHFL.IDX P6, R14, R13, R12, R11 ;  /* 0x0000000c0d0e7389 */ /* 0x00006400000c000b */
[----:B01----:R-:W-:Y:S01]  /*d200*/  ENDCOLLECTIVE ;  /* 0x000000000000791b */ /* 0x003fe20003800000 */
.L_x_3362:
[----:B------:R-:W-:Y:S01]  /*d210*/  MOV R13, R7 ;  /* 0x00000007000d7202 */ /* 0x000fe20000000f00 */
[----:B------:R-:W-:Y:S02]  /*d220*/  IMAD.MOV.U32 R12, RZ, RZ, 0x1 ;  /* 0x00000001ff0c7424 */ /* 0x000fe400078e00ff */
[----:B------:R-:W-:-:S07]  /*d230*/  IMAD.MOV.U32 R2, RZ, RZ, R14 ;  /* 0x000000ffff027224 */ /* 0x000fce00078e000e */
[----:B------:R-:W-:Y:S05]  /*d240*/  WARPSYNC.COLLECTIVE R15, `(.L_x_3363) ;  /* 0x000000000f087348 */ /* 0x000fea0003c00000 */
[----:B------:R0:W1:Y:S02]  /*d250*/  SHFL.IDX P6, R14, R13, R12, R11 ;  /* 0x0000000c0d0e7389 */ /* 0x00006400000c000b */
[----:B01----:R-:W-:Y:S01]  /*d260*/  ENDCOLLECTIVE ;  /* 0x000000000000791b */ /* 0x003fe20003800000 */
.L_x_3363:
[----:B------:R-:W-:-:S05]  /*d270*/  @P0 IMAD.WIDE.U32 R2, R23, 0x2, R2 ;  /* 0x0000000217020825 */ /* 0x000fca00078e0002 */
[----:B------:R-:W-:Y:S01]  /*d280*/  @!PT LDS RZ, [RZ] ;  /* 0x00000000fffff984 */ /* 0x000fe20000000800 */
[----:B------:R-:W-:Y:S01]  /*d290*/  @!PT LDS RZ, [RZ] ;  /* 0x00000000fffff984 */ /* 0x000fe20000000800 */
[----:B------:R-:W-:Y:S01]  /*d2a0*/  @!PT LDS RZ, [RZ] ;  /* 0x00000000fffff984 */ /* 0x000fe20000000800 */
[----:B------:R0:W-:Y:S04]  /*d2b0*/  @P0 LDGSTS.E.BYPASS.LTC128B.128 [R9+0x1e400], desc[UR36][R2.64], !P3 ;  /* 0x1e40000002090fae */ /* 0x0001e8000d901d64 */
[----:B------:R0:W-:Y:S01]  /*d2c0*/  @P0 LDGSTS.E.BYPASS.LTC128B.128 [R9+0x21400], desc[UR36][R2.64+0x80], !P2 ;  /* 0x2140008002090fae */ /* 0x0001e2000d101d64 */
[----:B------:R-:W-:-:S03]  /*d2d0*/  IMAD.MOV.U32 R13, RZ, RZ, R0 ;  /* 0x000000ffff0d7224 */ /* 0x000fc600078e0000 */
[----:B------:R0:W-:Y:S01]  /*d2e0*/  @P0 LDGSTS.E.BYPASS.LTC128B.128 [R9+0x24400], desc[UR36][R2.64+0x100], !P1 ;  /* 0x2440010002090fae */ /* 0x0001e2000c901d64 */
[----:B------:R-:W-:Y:S02]  /*d2f0*/  ISETP.GE.AND P0, PT, R6, 0x11, PT ;  /* 0x000000110600780c */ /* 0x000fe40003f06270 */
[----:B------:R-:W-:-:S11]  /*d300*/  MOV R5, R14 ;  /* 0x0000000e00057202 */ /* 0x000fd60000000f00 */
[----:B0-----:R-:W-:Y:S05]  /*d310*/  WARPSYNC.COLLECTIVE R15, `(.L_x_3364) ;  /* 0x000000000f087348 */ /* 0x001fea0003c00000 */
[----:B------:R1:W2:Y:S02]  /*d320*/  SHFL.IDX P6, R14, R13, R12, R11 ;  /* 0x0000000c0d0e7389 */ /* 0x0002a400000c000b */
[----:B012---:R-:W-:Y:S01]  /*d330*/  ENDCOLLECTIVE ;  /* 0x000000000000791b */ /* 0x007fe20003800000 */
.L_x_3364:
[----:B------:R-:W-:Y:S01]  /*d340*/  @P0 LEA R21, R30, UR44, 0x1 ;  /* 0x0000002c1e150c11 */ /* 0x000fe2000f8e08ff */
[----:B------:R-:W-:Y:S01]  /*d350*/  IMAD.MOV.U32 R13, RZ, RZ, R7 ;  /* 0x000000ffff0d7224 */ /* 0x000fe200078e0007 */
[----:B------:R-:W-:Y:S02]  /*d360*/  MOV R12, 0x2 ;  /* 0x00000002000c7802 */ /* 0x000fe40000000f00 */
[----:B------:R-:W-:-:S07]  /*d370*/  MOV R4, R14 ;  /* 0x0000000e00047202 */ /* 0x000fce0000000f00 */
[----:B------:R-:W-:Y:S05]  /*d380*/  WARPSYNC.COLLECTIVE R15, `(.L_x_3365) ;  /* 0x000000000f087348 */ /* 0x000fea0003c00000 */
[----:B------:R0:W1:Y:S02]  /*d390*/  SHFL.IDX P6, R14, R13, R12, R11 ;  /* 0x0000000c0d0e7389 */ /* 0x00006400000c000b */
[----:B01----:R-:W-:Y:S01]  /*d3a0*/  ENDCOLLECTIVE ;  /* 0x000000000000791b */ /* 0x003fe20003800000 */
.L_x_3365:
[----:B------:R-:W-:-:S05]  /*d3b0*/  @P0 IMAD.WIDE.U32 R4, R23, 0x2, R4 ;  /* 0x0000000217040825 */ /* 0x000fca00078e0004 */
[----:B------:R-:W-:Y:S01]  /*d3c0*/  @!PT LDS RZ, [RZ] ;  /* 0x00000000fffff984 */ /* 0x000fe20000000800 */
[----:B------:R-:W-:Y:S01]  /*d3d0*/  @!PT LDS RZ, [RZ] ;  /* 0x00000000fffff984 */ /* 0x000fe20000000800 */
[----:B------:R-:W-:Y:S01]  /*d3e0*/  @!PT LDS RZ, [RZ] ;  /* 0x00000000fffff984 */ /* 0x000fe20000000800 */
[----:B------:R0:W-:Y:S04]  /*d3f0*/  @P0 LDGSTS.E.BYPASS.LTC128B.128 [R21+0x1ec00], desc[UR36][R4.64], !P3 ;  /* 0x1ec0000004150fae */ /* 0x0001e8000d901d64 */
[----:B------:R0:W-:Y:S01]  /*d400*/  @P0 LDGSTS.E.BYPASS.LTC128B.128 [R21+0x21c00], desc[UR36][R4.64+0x80], !P2 ;  /* 0x21c0008004150fae */ /* 0x0001e2000d101d64 */
[----:B------:R-:W-:-:S03]  /*d410*/  MOV R13, R0 ;  /* 0x00000000000d7202 */ /* 0x000fc60000000f00 */
[----:B------:R0:W-:Y:S01]  /*d420*/  @P0 LDGSTS.E.BYPASS.LTC128B.128 [R21+0x24c00], desc[UR36][R4.64+0x100], !P1 ;  /* 0x24c0010004150fae */ /* 0x0001e2000c901d64 */
[----:B------:R-:W-:Y:S01]  /*d430*/  ISETP.GE.AND P0, PT, R6, 0x21, PT ;  /* 0x000000210600780c */ /* 0x000fe20003f06270 */
[----:B------:R-:W-:-:S12]  /*d440*/  IMAD.MOV.U32 R8, RZ, RZ, R14 ;  /* 0x000000ffff087224 */ /* 0x000fd800078e000e */
[----:B0-----:R-:W-:Y:S05]  /*d450*/  WARPSYNC.COLLECTIVE R15, `(.L_x_3366) ;  /* 0x000000000f087348 */ /* 0x001fea0003c00000 */
[----:B------:R1:W2:Y:S02]  /*d460*/  SHFL.IDX P6, R14, R13, R12, R11 ;  /* 0x0000000c0d0e7389 */ /* 0x0002a400000c000b */
[----:B012---:R-:W-:Y:S01]  /*d470*/  ENDCOLLECTIVE ;  /* 0x000000000000791b */ /* 0x007fe20003800000 */
.L_x_3366:
[----:B------:R-:W-:Y:S02]  /*d480*/  MOV R3, R8 ;  /* 0x0000000800037202 */ /* 0x000fe40000000f00 */
[----:B------:R-:W-:Y:S01]  /*d490*/  @P0 LEA R25, R30, UR44, 0x1 ;  /* 0x0000002c1e190c11 */ /* 0x000fe2000f8e08ff */
[----:B------:R-:W-:Y:S01]  /*d4a0*/  IMAD.MOV.U32 R13, RZ, RZ, R7 ;  /* 0x000000ffff0d7224 */ /* 0x000fe200078e0007 */
[----:B------:R-:W-:Y:S01]  /*d4b0*/  MOV R12, 0x3 ;  /* 0x00000003000c7802 */ /* 0x000fe20000000f00 */
[----:B------:R-:W-:-:S07]  /*d4c0*/  IMAD.MOV.U32 R2, RZ, RZ, R14 ;  /* 0x000000ffff027224 */ /* 0x000fce00078e000e */
[----:B------:R-:W-:Y:S05]  /*d4d0*/  WARPSYNC.COLLECTIVE R15, `(.L_x_3367) ;  /* 0x000000000f087348 */ /* 0x000fea0003c00000 */
[----:B------:R0:W1:Y:S02]  /*d4e0*/  SHFL.IDX P6, R14, R13, R12, R11 ;  /* 0x0000000c0d0e7389 */ /* 0x00006400000c000b */
[----:B01----:R-:W-:Y:S01]  /*d4f0*/  ENDCOLLECTIVE ;  /* 0x000000000000791b */ /* 0x003fe20003800000 */
.L_x_3367:
        /* <DEDUP_REMOVED lines=13> */
.L_x_3368:
[----:B------:R-:W-:Y:S01]  /*d5d0*/  IMAD.MOV.U32 R5, RZ, RZ, R9 ;  /* 0x000000ffff057224 */ /* 0x000fe200078e0009 */
[----:B------:R-:W-:Y:S02]  /*d5e0*/  @P0 LEA R9, R30, UR44, 0x1 ;  /* 0x0000002c1e090c11 */ /* 0x000fe4000f8e08ff */
[----:B------:R-:W-:Y:S01]  /*d5f0*/  MOV R13, R7 ;  /* 0x00000007000d7202 */ /* 0x000fe20000000f00 */
[----:B------:R-:W-:Y:S02]  /*d600*/  IMAD.MOV.U32 R12, RZ, RZ, 0x4 ;  /* 0x00000004ff0c7424 */ /* 0x000fe400078e00ff */
[----:B------:R-:W-:-:S07]  /*d610*/  IMAD.MOV.U32 R10, RZ, RZ, R14 ;  /* 0x000000ffff0a7224 */ /* 0x000fce00078e000e */
[----:B------:R-:W-:Y:S05]  /*d620*/  WARPSYNC.COLLECTIVE R15, `(.L_x_3369) ;  /* 0x000000000f087348 */ /* 0x000fea0003c00000 */
[----:B------:R0:W1:Y:S02]  /*d630*/  SHFL.IDX P6, R14, R13, R12, R11 ;  /* 0x0000000c0d0e7389 */ /* 0x00006400000c000b */
[----:B01----:R-:W-:Y:S01]  /*d640*/  ENDCOLLECTIVE ;  /* 0x000000000000791b */ /* 0x003fe20003800000 */
.L_x_3369:
[----:B------:R-:W-:-:S05]  /*d650*/  MOV R4, R10 ;  /* 0x0000000a00047202 */ /* 0x000fca0000000f00 */
[----:B------:R-:W-:-:S05]  /*d660*/  @P0 IMAD.WIDE.U32 R4, R23, 0x2, R4 ;  /* 0x0000000217040825 */ /* 0x000fca00078e0004 */
[----:B------:R-:W-:Y:S01]  /*d670*/  @!PT LDS RZ, [RZ] ;  /* 0x00000000fffff984 */ /* 0x000fe20000000800 */
[----:B------:R-:W-:Y:S01]  /*d680*/  @!PT LDS RZ, [RZ] ;  /* 0x00000000fffff984 */ /* 0x000fe20000000800 */
[----:B------:R-:W-:Y:S01]  /*d690*/  @!PT LDS RZ, [RZ] ;  /* 0x00000000fffff984 */ /* 0x000fe20000000800 */
[----:B------:R0:W-:Y:S01]  /*d6a0*/  @P0 LDGSTS.E.BYPASS.LTC128B.128 [R9+0x1fc00], desc[UR36][R4.64], !P3 ;  /* 0x1fc0000004090fae */ /* 0x0001e2000d901d64 */
[----:B------:R-:W-:-:S03]  /*d6b0*/  IMAD.MOV.U32 R13, RZ, RZ, R0 ;  /* 0x000000ffff0d7224 */ /* 0x000fc600078e0000 */
[----:B------:R0:W-:Y:S04]  /*d6c0*/  @P0 LDGSTS.E.BYPASS.LTC128B.128 [R9+0x22c00], desc[UR36][R4.64+0x80], !P2 ;  /* 0x22c0008004090fae */ /* 0x0001e8000d101d64 */
[----:B------:R0:W-:Y:S01]  /*d6d0*/  @P0 LDGSTS.E.BYPASS.LTC128B.128 [R9+0x25c00], desc[UR36][R4.64+0x100], !P1 ;  /* 0x25c0010004090fae */ /* 0x0001e2000c901d64 */
[----:B------:R-:W-:Y:S02]  /*d6e0*/  ISETP.GE.AND P0, PT, R6, 0x41, PT ;  /* 0x000000410600780c */ /* 0x000fe40003f06270 */
[----:B------:R-:W-:-:S11]  /*d6f0*/  MOV R8, R14 ;  /* 0x0000000e00087202 */ /* 0x000fd60000000f00 */
[----:B0-----:R-:W-:Y:S05]  /*d700*/  WARPSYNC.COLLECTIVE R15, `(.L_x_3370) ;  /* 0x000000000f087348 */ /* 0x001fea0003c00000 */
[----:B------:R1:W2:Y:S02]  /*d710*/  SHFL.IDX P6, R14, R13, R12, R11 ;  /* 0x0000000c0d0e7389 */ /* 0x0002a400000c000b */
[----:B012---:R-:W-:Y:S01]  /*d720*/  ENDCOLLECTIVE ;  /* 0x000000000000791b */ /* 0x007fe20003800000 */
.L_x_3370:
[----:B------:R-:W-:Y:S01]  /*d730*/  IMAD.MOV.U32 R3, RZ, RZ, R8 ;  /* 0x000000ffff037224 */ /* 0x000fe200078e0008 */
[----:B------:R-:W-:Y:S02]  /*d740*/  @P0 LEA R21, R30, UR44, 0x1 ;  /* 0x0000002c1e150c11 */ /* 0x000fe4000f8e08ff */
[----:B------:R-:W-:Y:S01]  /*d750*/  MOV R13, R7 ;  /* 0x00000007000d7202 */ /* 0x000fe20000000f00 */
[----:B------:R-:W-:Y:S01]  /*d760*/  IMAD.MOV.U32 R12, RZ, RZ, 0x5 ;  /* 0x00000005ff0c7424 */ /* 0x000fe200078e00ff */
[----:B------:R-:W-:-:S07]  /*d770*/  MOV R2, R14 ;  /* 0x0000000e00027202 */ /* 0x000fce0000000f00 */
[----:B------:R-:W-:Y:S05]  /*d780*/  WARPSYNC.COLLECTIVE R15, `(.L_x_3371) ;  /* 0x000000000f087348 */ /* 0x000fea0003c00000 */
[----:B------:R0:W1:Y:S02]  /*d790*/  SHFL.IDX P6, R14, R13, R12, R11 ;  /* 0x0000000c0d0e7389 */ /* 0x00006400000c000b */
[----:B01----:R-:W-:Y:S01]  /*d7a0*/  ENDCOLLECTIVE ;  /* 0x000000000000791b */ /* 0x003fe20003800000 */
.L_x_3371:
        /* <DEDUP_REMOVED lines=8> */
[----:B------:R-:W-:-:S07]  /*d830*/  MOV R7, R14 ;  /* 0x0000000e00077202 */ /* 0x000fce0000000f00 */
[----:B0-----:R-:W-:Y:S05]  /*d840*/  WARPSYNC.COLLECTIVE R15, `(.L_x_3372) ;  /* 0x000000000f087348 */ /* 0x001fea0003c00000 */
[----:B------:R1:W2:Y:S02]  /*d850*/  SHFL.IDX P6, R14, R13, R12, R11 ;  /* 0x0000000c0d0e7389 */ /* 0x0002a400000c000b */
[----:B012---:R-:W-:Y:S01]  /*d860*/  ENDCOLLECTIVE ;  /* 0x000000000000791b */ /* 0x007fe20003800000 */
.L_x_3372:
[----:B------:R-:W-:Y:S05]  /*d870*/  BRA `(.L_x_3373) ;  /* 0xffffffcc00d07947 */ /* 0x000fea000383ffff */
.L_x_3322:
[----:B------:R-:W-:Y:S01]  /*d880*/  MOV R13, R8 ;  /* 0x00000008000d7202 */ /* 0x000fe20000000f00 */
[----:B------:R-:W-:Y:S01]  /*d890*/  IMAD.MOV.U32 R12, RZ, RZ, RZ ;  /* 0x000000ffff0c7224 */ /* 0x000fe200078e00ff */
[----:B------:R-:W-:Y:S01]  /*d8a0*/  MOV R11, 0x181f ;  /* 0x0000181f000b7802 */ /* 0x000fe20000000f00 */
[----:B------:R-:W-:Y:S02]  /*d8b0*/  IMAD.MOV.U32 R15, RZ, RZ, -0x1 ;  /* 0xffffffffff0f7424 */ /* 0x000fe400078e00ff */
[----:B------:R-:W-:-:S07]  /*d8c0*/  IMAD R7, R22, 0x80, R27 ;  /* 0x0000008016077824 */ /* 0x000fce00078e021b */
[----:B------:R-:W-:Y:S05]  /*d8d0*/  WARPSYNC.COLLECTIVE R15, `(.L_x_3374) ;  /* 0x000000000f087348 */ /* 0x000fea0003c00000 */
[----:B------:R0:W1:Y:S02]  /*d8e0*/  SHFL.IDX P6, R14, R13, R12, R11 ;  /* 0x0000000c0d0e7389 */ /* 0x00006400000c000b */
[----:B01----:R-:W-:Y:S01]  /*d8f0*/  ENDCOLLECTIVE ;  /* 0x000000000000791b */ /* 0x003fe20003800000 */
.L_x_3374:
[----:B------:R-:W-:Y:S01]  /*d900*/  IADD3 R5, R7, 0x10, RZ ;  /* 0x0000001007057810 */ /* 0x000fe20007ffe0ff */
[----:B------:R-:W-:Y:S01]  /*d910*/  IMAD.MOV.U32 R13, RZ, RZ, R0 ;  /* 0x000000ffff0d7224 */ /* 0x000fe200078e0000 */
[----:B------:R-:W-:-:S07]  /*d920*/  MOV R3, R14 ;  /* 0x0000000e00037202 */ /* 0x000fce0000000f00 */
[----:B------:R-:W-:Y:S05]  /*d930*/  WARPSYNC.COLLECTIVE R15, `(.L_x_3375) ;  /* 0x000000000f087348 */ /* 0x000fea0003c00000 */
[----:B------:R0:W1:Y:S02]  /*d940*/  SHFL.IDX P6, R14, R13, R12, R11 ;  /* 0x0000000c0d0e7389 */ /* 0x00006400000c000b */
[----:B01----:R-:W-:Y:S01]  /*d950*/  ENDCOLLECTIVE ;  /* 0x000000000000791b */ /* 0x003fe20003800000 */
.L_x_3375:
[----:B------:R-:W-:Y:S02]  /*d960*/  ULDC UR4, c[0x0][0x288] ;  /* 0x0000a20000047ab9 */ /* 0x000fe40000000800 */
[----:B------:R-:W-:-:S05]  /*d970*/  IMAD R6, R6, UR4, RZ ;  /* 0x0000000406067c24 */ /* 0x000fca000f8e02ff */
[----:B------:R-:W-:Y:S01]  /*d980*/  ISETP.GE.AND P1, PT, R7, R6, PT ;  /* 0x000000060700720c */ /* 0x000fe20003f26270 */
[----:B------:R-:W-:Y:S01]  /*d990*/  IMAD.MOV.U32 R13, RZ, RZ, R8 ;  /* 0x000000ffff0d7224 */ /* 0x000fe200078e0008 */
[----:B------:R-:W-:-:S11]  /*d9a0*/  MOV R12, 0x1 ;  /* 0x00000001000c7802 */ /* 0x000fd60000000f00 */
[----:B------:R-:W-:Y:S02]  /*d9b0*/  @!P1 LEA R9, R30, UR44, 0x1 ;  /* 0x0000002c1e099c11 */ /* 0x000fe4000f8e08ff */
[----:B------:R-:W-:-:S07]  /*d9c0*/  MOV R2, R14 ;  /* 0x0000000e00027202 */ /* 0x000fce0000000f00 */
[----:B------:R-:W-:Y:S05]  /*d9d0*/  WARPSYNC.COLLECTIVE R15, `(.L_x_3376) ;  /* 0x000000000f087348 */ /* 0x000fea0003c00000 */
[----:B------:R0:W1:Y:S02]  /*d9e0*/  SHFL.IDX P6, R14, R13, R12, R11 ;  /* 0x0000000c0d0e7389 */ /* 0x00006400000c000b */
[----:B01----:R-:W-:Y:S01]  /*d9f0*/  ENDCOLLECTIVE ;  /* 0x000000000000791b */ /* 0x003fe20003800000 */
.L_x_3376:
[----:B------:R-:W-:-:S05]  /*da00*/  @!P1 IMAD.WIDE.U32 R2, R23, 0x2, R2 ;  /* 0x0000000217029825 */ /* 0x000fca00078e0002 */
[----:B------:R-:W-:Y:S01]  /*da10*/  @!PT LDS RZ, [RZ] ;  /* 0x00000000fffff984 */ /* 0x000fe20000000800 */
[----:B------:R-:W-:Y:S01]  /*da20*/  @!PT LDS RZ, [RZ] ;  /* 0x00000000fffff984 */ /* 0x000fe20000000800 */
[----:B------:R-:W-:Y:S01]  /*da30*/  @!PT LDS RZ, [RZ] ;  /* 0x00000000fffff984 */ /* 0x000fe20000000800 */
[----:B------:R0:W-:Y:S04]  /*da40*/  @!P1 LDGSTS.E.BYPASS.LTC128B.128 [R9+0x12400], desc[UR36][R2.64], !P3 ;  /* 0x1240000002099fae */ /* 0x0001e8000d901d64 */
[----:B------:R0:W-:Y:S01]  /*da50*/  @!P1 LDGSTS.E.BYPASS.LTC128B.128 [R9+0x16400], desc[UR36][R2.64+0x80], !P2 ;  /* 0x1640008002099fae */ /* 0x0001e2000d101d64 */
[----:B------:R-:W-:-:S03]  /*da60*/  MOV R13, R0 ;  /* 0x00000000000d7202 */ /* 0x000fc60000000f00 */
[----:B------:R0:W-:Y:S01]  /*da70*/  @!P1 LDGSTS.E.BYPASS.LTC128B.128 [R9+0x1a400], desc[UR36][R2.64+0x100], !P0 ;  /* 0x1a40010002099fae */ /* 0x0001e2000c101d64 */
[----:B------:R-:W-:Y:S01]  /*da80*/  ISETP.GE.AND P1, PT, R5, R6, PT ;  /* 0x000000060500720c */ /* 0x000fe20003f26270 */
[----:B------:R-:W-:-:S12]  /*da90*/  IMAD.MOV.U32 R5, RZ, RZ, R14 ;  /* 0x000000ffff057224 */ /* 0x000fd800078e000e */
[----:B0-----:R-:W-:Y:S05]  /*daa0*/  WARPSYNC.COLLECTIVE R15, `(.L_x_3377) ;  /* 0x000000000f087348 */ /* 0x001fea0003c00000 */
[----:B------:R1:W2:Y:S02]  /*dab0*/  SHFL.IDX P6, R14, R13, R12, R11 ;  /* 0x0000000c0d0e7389 */ /* 0x0002a400000c000b */
[----:B012---:R-:W-:Y:S01]  /*dac0*/  ENDCOLLECTIVE ;  /* 0x000000000000791b */ /* 0x007fe20003800000 */
.L_x_3377:
[----:B------:R-:W-:Y:S02]  /*dad0*/  IADD3 R3, R7, 0x20, RZ ;  /* 0x0000002007037810 */ /* 0x000fe40007ffe0ff */
[----:B------:R-:W-:Y:S01]  /*dae0*/  @!P1 LEA R21, R30, UR44, 0x1 ;  /* 0x0000002c1e159c11 */ /* 0x000fe2000f8e08ff */
[----:B------:R-:W-:Y:S01]  /*daf0*/  IMAD.MOV.U32 R13, RZ, RZ, R8 ;  /* 0x000000ffff0d7224 */ /* 0x000fe200078e0008 */
[----:B------:R-:W-:Y:S01]  /*db00*/  MOV R12, 0x2 ;  /* 0x00000002000c7802 */ /* 0x000fe20000000f00 */
[----:B------:R-:W-:-:S07]  /*db10*/  IMAD.MOV.U32 R4, RZ, RZ, R14 ;  /* 0x000000ffff047224 */ /* 0x000fce00078e000e */
[----:B------:R-:W-:Y:S05]  /*db20*/  WARPSYNC.COLLECTIVE R15, `(.L_x_3378) ;  /* 0x000000000f087348 */ /* 0x000fea0003c00000 */
[----:B------:R0:W1:Y:S02]  /*db30*/  SHFL.IDX P6, R14, R13, R12, R11 ;  /* 0x0000000c0d0e7389 */ /* 0x00006400000c000b */
[----:B01----:R-:W-:Y:S01]  /*db40*/  ENDCOLLECTIVE ;  /* 0x000000000000791b */ /* 0x003fe20003800000 */
.L_x_3378:
        /* <DEDUP_REMOVED lines=13> */
.L_x_3379:
        /* <DEDUP_REMOVED lines=8> */
.L_x_3380:
        /* <DEDUP_REMOVED lines=13> */
.L_x_3381:
        /* <DEDUP_REMOVED lines=8> */
.L_x_3382:
        /* <DEDUP_REMOVED lines=13> */
.L_x_3383:
        /* <DEDUP_REMOVED lines=8> */
.L_x_3384:
        /* <DEDUP_REMOVED lines=13> */
.L_x_3385:
        /* <DEDUP_REMOVED lines=8> */
.L_x_3386:
        /* <DEDUP_REMOVED lines=13> */
.L_x_3387:
[----:B------:R-:W-:Y:S02]  /*e160*/  @!P1 LEA R9, R30, UR44, 0x1 ;  /* 0x0000002c1e099c11 */ /* 0x000fe4000f8e08ff */
[----:B------:R-:W-:Y:S01]  /*e170*/  MOV R13, R8 ;  /* 0x00000008000d7202 */ /* 0x000fe20000000f00 */
[----:B------:R-:W-:Y:S02]  /*e180*/  IMAD.MOV.U32 R12, RZ, RZ, 0x7 ;  /* 0x00000007ff0c7424 */ /* 0x000fe400078e00ff */
[----:B------:R-:W-:-:S07]  /*e190*/  IMAD.MOV.U32 R2, RZ, RZ, R14 ;  /* 0x000000ffff027224 */ /* 0x000fce00078e000e */
[----:B------:R-:W-:Y:S05]  /*e1a0*/  WARPSYNC.COLLECTIVE R15, `(.L_x_3388) ;  /* 0x000000000f087348 */ /* 0x000fea0003c00000 */
[----:B------:R0:W1:Y:S02]  /*e1b0*/  SHFL.IDX P6, R14, R13, R12, R11 ;  /* 0x0000000c0d0e7389 */ /* 0x00006400000c000b */
[----:B01----:R-:W-:Y:S01]  /*e1c0*/  ENDCOLLECTIVE ;  /* 0x000000000000791b */ /* 0x003fe20003800000 */
.L_x_3388:
[----:B------:R-:W-:-:S05]  /*e1d0*/  @!P1 IMAD.WIDE.U32 R2, R23, 0x2, R2 ;  /* 0x0000000217029825 */ /* 0x000fca00078e0002 */
[----:B------:R-:W-:Y:S01]  /*e1e0*/  @!PT LDS RZ, [RZ] ;  /* 0x00000000fffff984 */ /* 0x000fe20000000800 */
[----:B------:R-:W-:Y:S01]  /*e1f0*/  @!PT LDS RZ, [RZ] ;  /* 0x00000000fffff984 */ /* 0x000fe20000000800 */
[----:B------:R-:W-:Y:S01]  /*e200*/  @!PT LDS RZ, [RZ] ;  /* 0x00000000fffff984 */ /* 0x000fe20000000800 */
[----:B------:R0:W-:Y:S04]  /*e210*/  @!P1 LDGSTS.E.BYPASS.LTC128B.128 [R9+0x15400], desc[UR36][R2.64], !P3 ;  /* 0x1540000002099fae */ /* 0x0001e8000d901d64 */
[----:B------:R0:W-:Y:S01]  /*e220*/  @!P1 LDGSTS.E.BYPASS.LTC128B.128 [R9+0x19400], desc[UR36][R2.64+0x80], !P2 ;  /* 0x1940008002099fae */ /* 0x0001e2000d101d64 */
[----:B------:R-:W-:-:S03]  /*e230*/  IMAD.MOV.U32 R13, RZ, RZ, R0 ;  /* 0x000000ffff0d7224 */ /* 0x000fc600078e0000 */
[----:B------:R0:W-:Y:S01]  /*e240*/  @!P1 LDGSTS.E.BYPASS.LTC128B.128 [R9+0x1d400], desc[UR36][R2.64+0x100], !P0 ;  /* 0x1d40010002099fae */ /* 0x0001e2000c101d64 */
[----:B------:R-:W-:-:S07]  /*e250*/  MOV R4, R14 ;  /* 0x0000000e00047202 */ /* 0x000fce0000000f00 */
[----:B0-----:R-:W-:Y:S05]  /*e260*/  WARPSYNC.COLLECTIVE R15, `(.L_x_3389) ;  /* 0x000000000f087348 */ /* 0x001fea0003c00000 */
[----:B------:R1:W2:Y:S02]  /*e270*/  SHFL.IDX P6, R14, R13, R12, R11 ;  /* 0x0000000c0d0e7389 */ /* 0x0002a400000c000b */
[----:B012---:R-:W-:Y:S01]  /*e280*/  ENDCOLLECTIVE ;  /* 0x000000000000791b */ /* 0x007fe20003800000 */
.L_x_3389:
[----:B------:R-:W-:Y:S05]  /*e290*/  BRA `(.L_x_3390) ;  /* 0xffffffcc00b47947 */ /* 0x000fea000383ffff */
.L_x_3325:
[----:B0-----:R-:W-:-:S04]  /*e2a0*/  MOV R3, UR44 ;  /* 0x0000002c00037c02 */ /* 0x001fc80008000f00 */
[----:B------:R0:W1:Y:S03]  /*e2b0*/  SYNCS.PHASECHK.TRANS64.TRYWAIT P0, [R3+URZ+0x30820], R0 ;  /* 0x03082000030075a7 */ /* 0x000066000800017f */
[----:B-1----:R-:W-:Y:S05]  /*e2c0*/  @!P0 NANOSLEEP.SYNCS 0x989680 ;  /* 0x009896800000895d */ /* 0x002fea0003900000 */
[----:B------:R-:W1:Y:S02]  /*e2d0*/  @!P0 SYNCS.PHASECHK.TRANS64 P0, [R3+URZ+0x30820], R0 ;  /* 0x03082000030085a7 */ /* 0x000e64000800007f */
[----:B-1----:R-:W-:Y:S05]  /*e2e0*/  @!P0 BRA `(.L_x_3325) ;  /* 0xfffffffc00ec8947 */ /* 0x002fea000383ffff */
[----:B------:R-:W-:Y:S05]  /*e2f0*/  BRA `(.L_x_3391) ;  /* 0xffffffcc00fc7947 */ /* 0x000fea000383ffff */
.L_x_3329:
[----:B0-----:R0:W1:Y:S02]  /*e300*/  SYNCS.PHASECHK.TRANS64.TRYWAIT P0, [R19+URZ+0x30840], R2 ;  /* 0x03084002130075a7 */ /* 0x001064000800017f */
[----:B-1----:R-:W-:Y:S05]  /*e310*/  @!P0 NANOSLEEP.SYNCS 0x989680 ;  /* 0x009896800000895d */ /* 0x002fea0003900000 */
[----:B------:R-:W1:Y:S02]  /*e320*/  @!P0 SYNCS.PHASECHK.TRANS64 P0, [R19+URZ+0x30840], R2 ;  /* 0x03084002130085a7 */ /* 0x000e64000800007f */
[----:B-1----:R-:W-:Y:S05]  /*e330*/  @!P0 BRA `(.L_x_3329) ;  /* 0xfffffffc00f08947 */ /* 0x002fea000383ffff */
[----:B------:R-:W-:Y:S05]  /*e340*/  BRA `(.L_x_3392) ;  /* 0xffffffd000e47947 */ /* 0x000fea000383ffff */
.L_x_3330:
[----:B------:R-:W-:Y:S01]  /*e350*/  BSSY B1, `(.L_x_3393) ;  /* 0x0000008000017945 */ /* 0x000fe20003800000 */
[----:B------:R-:W-:Y:S01]  /*e360*/  IMAD.MOV.U32 R13, RZ, RZ, R24 ;  /* 0x000000ffff0d7224 */ /* 0x000fe200078e0018 */
[----:B------:R-:W-:Y:S01]  /*e370*/  MOV R12, RZ ;  /* 0x000000ff000c7202 */ /* 0x000fe20000000f00 */
[----:B------:R-:W-:Y:S01]  /*e380*/  IMAD.MOV.U32 R11, RZ, RZ, 0x181f ;  /* 0x0000181fff0b7424 */ /* 0x000fe200078e00ff */
[----:B------:R-:W-:-:S07]  /*e390*/  MOV R15, 0xffffffff ;  /* 0xffffffff000f7802 */ /* 0x000fce0000000f00 */
[----:B------:R-:W-:Y:S05]  /*e3a0*/  WARPSYNC.COLLECTIVE R15, `(.L_x_3394) ;  /* 0x000000000f087348 */ /* 0x000fea0003c00000 */
[----:B------:R0:W1:Y:S02]  /*e3b0*/  SHFL.IDX P6, R14, R13, R12, R11 ;  /* 0x0000000c0d0e7389 */ /* 0x00006400000c000b */
[----:B01----:R-:W-:Y:S01]  /*e3c0*/  ENDCOLLECTIVE ;  /* 0x000000000000791b */ /* 0x003fe20003800000 */
.L_x_3394:
[----:B------:R-:W-:Y:S05]  /*e3d0*/  BSYNC B1 ;  /* 0x0000000000017941 */ /* 0x000fea0003800000 */
.L_x_3393:
[----:B------:R-:W-:Y:S01]  /*e3e0*/  MOV R13, R21 ;  /* 0x00000015000d7202 */ /* 0x000fe20000000f00 */
[----:B------:R-:W-:Y:S01]  /*e3f0*/  IMAD.MOV.U32 R12, RZ, RZ, RZ ;  /* 0x000000ffff0c7224 */ /* 0x000fe200078e00ff */
[----:B------:R-:W-:Y:S01]  /*e400*/  MOV R11, 0x181f ;  /* 0x0000181f000b7802 */ /* 0x000fe20000000f00 */
[----:B------:R-:W-:Y:S01]  /*e410*/  IMAD.MOV.U32 R3, RZ, RZ, R14 ;  /* 0x000000ffff037224 */ /* 0x000fe200078e000e */
[----:B------:R-:W-:Y:S01]  /*e420*/  MOV R15, 0xffffffff ;  /* 0xffffffff000f7802 */ /* 0x000fe20000000f00 */
[----:B------:R-:W-:Y:S01]  /*e430*/  IMAD.SHL.U32 R8, R23, 0x2, RZ ;  /* 0x0000000217087824 */ /* 0x000fe200078e00ff */
[----:B------:R-:W-:Y:S02]  /*e440*/  P2R R6, PR, RZ, 0x2 ;  /* 0x00000002ff067803 */ /* 0x000fe40000000000 */
[----:B------:R-:W-:-:S13]  /*e450*/  LOP3.LUT P1, RZ, R16, 0x4, RZ, 0xc0, !PT ;  /* 0x0000000410ff7812 */ /* 0x000fda000782c0ff */
[----:B------:R-:W-:Y:S05]  /*e460*/  WARPSYNC.COLLECTIVE R15, `(.L_x_3395) ;  /* 0x000000000f087348 */ /* 0x000fea0003c00000 */
[----:B------:R0:W1:Y:S02]  /*e470*/  SHFL.IDX P6, R14, R13, R12, R11 ;  /* 0x0000000c0d0e7389 */ /* 0x00006400000c000b */
[----:B01----:R-:W-:Y:S01]  /*e480*/  ENDCOLLECTIVE ;  /* 0x000000000000791b */ /* 0x003fe20003800000 */
.L_x_3395:
[----:B------:R-:W-:Y:S02]  /*e490*/  LEA R22, R22, UR44, 0x1 ;  /* 0x0000002c16167c11 */ /* 0x000fe4000f8e08ff */
[----:B------:R-:W-:Y:S01]  /*e4a0*/  MOV R13, R24 ;  /* 0x00000018000d7202 */ /* 0x000fe20000000f00 */
[----:B------:R-:W-:Y:S01]  /*e4b0*/  IMAD.MOV.U32 R12, RZ, RZ, 0x1 ;  /* 0x00000001ff0c7424 */ /* 0x000fe200078e00ff */
[----:B------:R-:W-:-:S13]  /*e4c0*/  IADD3 R2, P0, R14, R8, RZ ;  /* 0x000000080e027210 */ /* 0x000fda0007f1e0ff */
[----:B------:R-:W-:Y:S05]  /*e4d0*/  WARPSYNC.COLLECTIVE R15, `(.L_x_3396) ;  /* 0x000000000f087348 */ /* 0x000fea0003c00000 */
[----:B------:R0:W1:Y:S02]  /*e4e0*/  SHFL.IDX P6, R14, R13, R12, R11 ;  /* 0x0000000c0d0e7389 */ /* 0x00006400000c000b */
[----:B01----:R-:W-:Y:S01]  /*e4f0*/  ENDCOLLECTIVE ;  /* 0x000000000000791b */ /* 0x003fe20003800000 */
.L_x_3396:
[----:B------:R-:W-:-:S05]  /*e500*/  IMAD.X R3, RZ, RZ, R3, P0 ;  /* 0x000000ffff037224 */ /* 0x000fca00000e0603 */
[----:B------:R-:W-:Y:S01]  /*e510*/  @!PT LDS RZ, [RZ] ;  /* 0x00000000fffff984 */ /* 0x000fe20000000800 */
[----:B------:R-:W-:Y:S01]  /*e520*/  @!PT LDS RZ, [RZ] ;  /* 0x00000000fffff984 */ /* 0x000fe20000000800 */
[----:B------:R-:W-:Y:S01]  /*e530*/  @!PT LDS RZ, [RZ] ;  /* 0x00000000fffff984 */ /* 0x000fe20000000800 */
[----:B------:R0:W-:Y:S04]  /*e540*/  LDGSTS.E.BYPASS.LTC128B.128 [R22+0x1e400], desc[UR36][R2.64], !P1 ;  /* 0x1e40000002167fae */ /* 0x0001e8000c901d64 */
[----:B------:R0:W-:Y:S01]  /*e550*/  LDGSTS.E.BYPASS.LTC128B.128 [R22+0x21400], desc[UR36][R2.64+0x80], !P5 ;  /* 0x2140008002167fae */ /* 0x0001e2000e901d64 */
[----:B------:R-:W-:-:S03]  /*e560*/  IMAD.MOV.U32 R13, RZ, RZ, R21 ;  /* 0x000000ffff0d7224 */ /* 0x000fc600078e0015 */
[----:B------:R0:W-:Y:S01]  /*e570*/  LDGSTS.E.BYPASS.LTC128B.128 [R22+0x24400], desc[UR36][R2.64+0x100], !P4 ;  /* 0x2440010002167fae */ /* 0x0001e2000e101d64 */
[----:B------:R-:W-:-:S07]  /*e580*/  MOV R7, R14 ;  /* 0x0000000e00077202 */ /* 0x000fce0000000f00 */
[----:B0-----:R-:W-:Y:S05]  /*e590*/  WARPSYNC.COLLECTIVE R15, `(.L_x_3397) ;  /* 0x000000000f087348 */ /* 0x001fea0003c00000 */
[----:B------:R1:W2:Y:S02]  /*e5a0*/  SHFL.IDX P6, R14, R13, R12, R11 ;  /* 0x0000000c0d0e7389 */ /* 0x0002a400000c000b */
[----:B012---:R-:W-:Y:S01]  /*e5b0*/  ENDCOLLECTIVE ;  /* 0x000000000000791b */ /* 0x007fe20003800000 */
.L_x_3397:
[----:B------:R-:W-:Y:S01]  /*e5c0*/  IMAD.MOV.U32 R13, RZ, RZ, R24 ;  /* 0x000000ffff0d7224 */ /* 0x000fe200078e0018 */
[----:B------:R-:W-:Y:S02]  /*e5d0*/  MOV R12, 0x2 ;  /* 0x00000002000c7802 */ /* 0x000fe40000000f00 */
[----:B------:R-:W-:-:S13]  /*e5e0*/  IADD3 R2, P0, R14, R8, RZ ;  /* 0x000000080e027210 */ /* 0x000fda0007f1e0ff */
[----:B------:R-:W-:Y:S05]  /*e5f0*/  WARPSYNC.COLLECTIVE R15, `(.L_x_3398) ;  /* 0x000000000f087348 */ /* 0x000fea0003c00000 */
[----:B------:R0:W1:Y:S02]  /*e600*/  SHFL.IDX P6, R14, R13, R12, R11 ;  /* 0x0000000c0d0e7389 */ /* 0x00006400000c000b */
[----:B01----:R-:W-:Y:S01]  /*e610*/  ENDCOLLECTIVE ;  /* 0x000000000000791b */ /* 0x003fe20003800000 */
.L_x_3398:
[----:B------:R-:W-:-:S05]  /*e620*/  IADD3.X R3, RZ, R7, RZ, P0, !PT ;  /* 0x00000007ff037210 */ /* 0x000fca00007fe4ff */
[----:B------:R-:W-:Y:S01]  /*e630*/  @!PT LDS RZ, [RZ] ;  /* 0x00000000fffff984 */ /* 0x000fe20000000800 */
[----:B------:R-:W-:Y:S01]  /*e640*/  @!PT LDS RZ, [RZ] ;  /* 0x00000000fffff984 */ /* 0x000fe20000000800 */
[----:B------:R-:W-:Y:S01]  /*e650*/  @!PT LDS RZ, [RZ] ;  /* 0x00000000fffff984 */ /* 0x000fe20000000800 */
[----:B------:R0:W-:Y:S04]  /*e660*/  LDGSTS.E.BYPASS.LTC128B.128 [R22+0x1ec00], desc[UR36][R2.64], !P1 ;  /* 0x1ec0000002167fae */ /* 0x0001e8000c901d64 */
[----:B------:R0:W-:Y:S01]  /*e670*/  LDGSTS.E.BYPASS.LTC128B.128 [R22+0x21c00], desc[UR36][R2.64+0x80], !P5 ;  /* 0x21c0008002167fae */ /* 0x0001e2000e901d64 */
[----:B------:R-:W-:-:S03]  /*e680*/  MOV R13, R21 ;  /* 0x00000015000d7202 */ /* 0x000fc60000000f00 */
[----:B------:R0:W-:Y:S01]  /*e690*/  LDGSTS.E.BYPASS.LTC128B.128 [R22+0x24c00], desc[UR36][R2.64+0x100], !P4 ;  /* 0x24c0010002167fae */ /* 0x0001e2000e101d64 */
[----:B------:R-:W-:-:S07]  /*e6a0*/  IMAD.MOV.U32 R7, RZ, RZ, R14 ;  /* 0x000000ffff077224 */ /* 0x000fce00078e000e */
[----:B0-----:R-:W-:Y:S05]  /*e6b0*/  WARPSYNC.COLLECTIVE R15, `(.L_x_3399) ;  /* 0x000000000f087348 */ /* 0x001fea0003c00000 */
[----:B------:R1:W2:Y:S02]  /*e6c0*/  SHFL.IDX P6, R14, R13, R12, R11 ;  /* 0x0000000c0d0e7389 */ /* 0x0002a400000c000b */
[----:B012---:R-:W-:Y:S01]  /*e6d0*/  ENDCOLLECTIVE ;  /* 0x000000000000791b */ /* 0x007fe20003800000 */
.L_x_3399:
[----:B------:R-:W-:Y:S01]  /*e6e0*/  IMAD.MOV.U32 R13, RZ, RZ, R24 ;  /* 0x000000ffff0d7224 */ /* 0x000fe200078e0018 */
[----:B------:R-:W-:Y:S01]  /*e6f0*/  MOV R12, 0x3 ;  /* 0x00000003000c7802 */ /* 0x000fe20000000f00 */
[----:B------:R-:W-:-:S07]  /*e700*/  IMAD.MOV.U32 R10, RZ, RZ, R14 ;  /* 0x000000ffff0a7224 */ /* 0x000fce00078e000e */
[----:B------:R-:W-:Y:S05]  /*e710*/  WARPSYNC.COLLECTIVE R15, `(.L_x_3400) ;  /* 0x000000000f087348 */ /* 0x000fea0003c00000 */
[----:B------:R0:W1:Y:S02]  /*e720*/  SHFL.IDX P6, R14, R13, R12, R11 ;  /* 0x0000000c0d0e7389 */ /* 0x00006400000c000b */
[----:B01----:R-:W-:Y:S01]  /*e730*/  ENDCOLLECTIVE ;  /* 0x000000000000791b */ /* 0x003fe20003800000 */
.L_x_3400:
[----:B------:R-:W-:-:S04]  /*e740*/  IADD3 R2, P0, R10, R8, RZ ;  /* 0x000000080a027210 */ /* 0x000fc80007f1e0ff */
[----:B------:R-:W-:-:S05]  /*e750*/  IADD3.X R3, RZ, R7, RZ, P0, !PT ;  /* 0x00000007ff037210 */ /* 0x000fca00007fe4ff */
[----:B------:R-:W-:Y:S01]  /*e760*/  @!PT LDS RZ, [RZ] ;  /* 0x00000000fffff984 */ /* 0x000fe20000000800 */
[----:B------:R-:W-:Y:S01]  /*e770*/  @!PT LDS RZ, [RZ] ;  /* 0x00000000fffff984 */ /* 0x000fe20000000800 */
[----:B------:R-:W-:Y:S01]  /*e780*/  @!PT LDS RZ, [RZ] ;  /* 0x00000000fffff984 */ /* 0x000fe20000000800 */
[----:B------:R-:W-:Y:S01]  /*e790*/  LDGSTS.E.BYPASS.LTC128B.128 [R22+0x1f400], desc[UR36][R2.64], !P1 ;  /* 0x1f40000002167fae */ /* 0x000fe2000c901d64 */
[----:B------:R-:W-:-:S03]  /*e7a0*/  MOV R13, R21 ;  /* 0x00000015000d7202 */ /* 0x000fc60000000f00 */
[----:B------:R-:W-:Y:S04]  /*e7b0*/  LDGSTS.E.BYPASS.LTC128B.128 [R22+0x22400], desc[UR36][R2.64+0x80], !P5 ;  /* 0x2240008002167fae */ /* 0x000fe8000e901d64 */
[----:B------:R0:W-:Y:S02]  /*e7c0*/  LDGSTS.E.BYPASS.LTC128B.128 [R22+0x25400], desc[UR36][R2.64+0x100], !P4 ;  /* 0x2540010002167fae */ /* 0x0001e4000e101d64 */
[----:B0-----:R-:W-:-:S07]  /*e7d0*/  IMAD.MOV.U32 R3, RZ, RZ, R14 ;  /* 0x000000ffff037224 */ /* 0x001fce00078e000e */
[----:B------:R-:W-:Y:S05]  /*e7e0*/  WARPSYNC.COLLECTIVE R15, `(.L_x_3401) ;  /* 0x000000000f087348 */ /* 0x000fea0003c00000 */
[----:B------:R0:W1:Y:S02]  /*e7f0*/  SHFL.IDX P6, R14, R13, R12, R11 ;  /* 0x0000000c0d0e7389 */ /* 0x00006400000c000b */
[----:B01----:R-:W-:Y:S01]  /*e800*/  ENDCOLLECTIVE ;  /* 0x000000000000791b */ /* 0x003fe20003800000 */
.L_x_3401:
[----:B------:R-:W-:Y:S01]  /*e810*/  IMAD.MOV.U32 R13, RZ, RZ, R24 ;  /* 0x000000ffff0d7224 */ /* 0x000fe200078e0018 */
[----:B------:R-:W-:Y:S01]  /*e820*/  MOV R12, 0x4 ;  /* 0x00000004000c7802 */ /* 0x000fe20000000f00 */
[----:B------:R-:W-:-:S07]  /*e830*/  IMAD.MOV.U32 R2, RZ, RZ, R14 ;  /* 0x000000ffff027224 */ /* 0x000fce00078e000e */
[----:B------:R-:W-:Y:S05]  /*e840*/  WARPSYNC.COLLECTIVE R15, `(.L_x_3402) ;  /* 0x000000000f087348 */ /* 0x000fea0003c00000 */
[----:B------:R0:W1:Y:S02]  /*e850*/  SHFL.IDX P6, R14, R13, R12, R11 ;  /* 0x0000000c0d0e7389 */ /* 0x00006400000c000b */
[----:B01----:R-:W-:Y:S01]  /*e860*/  ENDCOLLECTIVE ;  /* 0x000000000000791b */ /* 0x003fe20003800000 */
.L_x_3402:
        /* <DEDUP_REMOVED lines=13> */
.L_x_3403:
[----:B------:R-:W-:Y:S01]  /*e940*/  IMAD.MOV.U32 R13, RZ, RZ, R24 ;  /* 0x000000ffff0d7224 */ /* 0x000fe200078e0018 */
[----:B------:R-:W-:Y:S01]  /*e950*/  MOV R12, 0x5 ;  /* 0x00000005000c7802 */ /* 0x000fe20000000f00 */
[----:B------:R-:W-:-:S07]  /*e960*/  IMAD.MOV.U32 R2, RZ, RZ, R14 ;  /* 0x000000ffff027224 */ /* 0x000fce00078e000e */
[----:B------:R-:W-:Y:S05]  /*e970*/  WARPSYNC.COLLECTIVE R15, `(.L_x_3404) ;  /* 0x000000000f087348 */ /* 0x000fea0003c00000 */
[----:B------:R0:W1:Y:S02]  /*e980*/  SHFL.IDX P6, R14, R13, R12, R11 ;  /* 0x0000000c0d0e7389 */ /* 0x00006400000c000b */
[----:B01----:R-:W-:Y:S01]  /*e990*/  ENDCOLLECTIVE ;  /* 0x000000000000791b */ /* 0x003fe20003800000 */
.L_x_3404:
[----:B------:R-:W-:-:S04]  /*e9a0*/  IADD3 R2, P0, R2, R8, RZ ;  /* 0x0000000802027210 */ /* 0x000fc80007f1e0ff */
[----:B------:R-:W-:-:S05]  /*e9b0*/  IADD3.X R3, RZ, R3, RZ, P0, !PT ;  /* 0x00000003ff037210 */ /* 0x000fca00007fe4ff */
[----:B------:R-:W-:Y:S01]  /*e9c0*/  @!PT LDS RZ, [RZ] ;  /* 0x00000000fffff984 */ /* 0x000fe20000000800 */
[----:B------:R-:W-:Y:S01]  /*e9d0*/  @!PT LDS RZ, [RZ] ;  /* 0x00000000fffff984 */ /* 0x000fe20000000800 */
[----:B------:R-:W-:Y:S01]  /*e9e0*/  @!PT LDS RZ, [RZ] ;  /* 0x00000000fffff984 */ /* 0x000fe20000000800 */
[----:B------:R0:W-:Y:S01]  /*e9f0*/  LDGSTS.E.BYPASS.LTC128B.128 [R22+0x20400], desc[UR36][R2.64], !P1 ;  /* 0x2040000002167fae */ /* 0x0001e2000c901d64 */
[----:B------:R-:W-:Y:S02]  /*ea00*/  ISETP.NE.AND P1, PT, R6, RZ, PT ;  /* 0x000000ff0600720c */ /* 0x000fe40003f25270 */
[----:B------:R-:W-:Y:S01]  /*ea10*/  MOV R13, R21 ;  /* 0x00000015000d7202 */ /* 0x000fe20000000f00 */
[----:B------:R0:W-:Y:S04]  /*ea20*/  LDGSTS.E.BYPASS.LTC128B.128 [R22+0x23400], desc[UR36][R2.64+0x80], !P5 ;  /* 0x2340008002167fae */ /* 0x0001e8000e901d64 */
[----:B------:R0:W-:Y:S01]  /*ea30*/  LDGSTS.E.BYPASS.LTC128B.128 [R22+0x26400], desc[UR36][R2.64+0x100], !P4 ;  /* 0x2640010002167fae */ /* 0x0001e2000e101d64 */
[----:B------:R-:W-:-:S07]  /*ea40*/  IMAD.MOV.U32 R24, RZ, RZ, R14 ;  /* 0x000000ffff187224 */ /* 0x000fce00078e000e */
[----:B0-----:R-:W-:Y:S05]  /*ea50*/  WARPSYNC.COLLECTIVE R15, `(.L_x_3405) ;  /* 0x000000000f087348 */ /* 0x001fea0003c00000 */
[----:B------:R1:W2:Y:S02]  /*ea60*/  SHFL.IDX P6, R14, R13, R12, R11 ;  /* 0x0000000c0d0e7389 */ /* 0x0002a400000c000b */
[----:B012---:R-:W-:Y:S01]  /*ea70*/  ENDCOLLECTIVE ;  /* 0x000000000000791b */ /* 0x007fe20003800000 */
.L_x_3405:
[----:B------:R-:W-:Y:S05]  /*ea80*/  BRA `(.L_x_3406) ;  /* 0xffffffd000307947 */ /* 0x000fea000383ffff */
.L_x_3335:
[----:B0-----:R0:W2:Y:S02]  /*ea90*/  SYNCS.PHASECHK.TRANS64.TRYWAIT P0, [R6+URZ+0x30860], R3 ;  /* 0x03086003060075a7 */ /* 0x0010a4000800017f */
[----:B--2---:R-:W-:Y:S05]  /*eaa0*/  @!P0 NANOSLEEP.SYNCS 0x989680 ;  /* 0x009896800000895d */ /* 0x004fea0003900000 */
[----:B------:R-:W2:Y:S02]  /*eab0*/  @!P0 SYNCS.PHASECHK.TRANS64 P0, [R6+URZ+0x30860], R3 ;  /* 0x03086003060085a7 */ /* 0x000ea4000800007f */
[----:B--2---:R-:W-:Y:S05]  /*eac0*/  @!P0 BRA `(.L_x_3335) ;  /* 0xfffffffc00f08947 */ /* 0x004fea000383ffff */
[----:B------:R-:W-:Y:S05]  /*ead0*/  BRA `(.L_x_3407) ;  /* 0xffffffd000947947 */ /* 0x000fea000383ffff */
.L_x_3336:
[----:B------:R-:W-:Y:S01]  /*eae0*/  BSSY B1, `(.L_x_3408) ;  /* 0x0000008000017945 */ /* 0x000fe20003800000 */
[----:B------:R-:W-:Y:S01]  /*eaf0*/  IMAD.MOV.U32 R13, RZ, RZ, R18 ;  /* 0x000000ffff0d7224 */ /* 0x000fe200078e0012 */
[----:B------:R-:W-:Y:S01]  /*eb00*/  MOV R12, RZ ;  /* 0x000000ff000c7202 */ /* 0x000fe20000000f00 */
[----:B------:R-:W-:Y:S01]  /*eb10*/  IMAD.MOV.U32 R11, RZ, RZ, 0x181f ;  /* 0x0000181fff0b7424 */ /* 0x000fe200078e00ff */
[----:B------:R-:W-:-:S07]  /*eb20*/  MOV R15, 0xffffffff ;  /* 0xffffffff000f7802 */ /* 0x000fce0000000f00 */
[----:B01----:R-:W-:Y:S05]  /*eb30*/  WARPSYNC.COLLECTIVE R15, `(.L_x_3409) ;  /* 0x000000000f087348 */ /* 0x003fea0003c00000 */
[----:B------:R2:W3:Y:S02]  /*eb40*/  SHFL.IDX P6, R14, R13, R12, R11 ;  /* 0x0000000c0d0e7389 */ /* 0x0004e400000c000b */
[----:B0123--:R-:W-:Y:S01]  /*eb50*/  ENDCOLLECTIVE ;  /* 0x000000000000791b */ /* 0x00ffe20003800000 */
.L_x_3409:
[----:B------:R-:W-:Y:S05]  /*eb60*/  BSYNC B1 ;  /* 0x0000000000017941 */ /* 0x000fea0003800000 */
.L_x_3408:
[----:B------:R-:W-:Y:S01]  /*eb70*/  MOV R13, R17 ;  /* 0x00000011000d7202 */ /* 0x000fe20000000f00 */
[----:B------:R-:W-:Y:S01]  /*eb80*/  IMAD.MOV.U32 R12, RZ, RZ, RZ ;  /* 0x000000ffff0c7224 */ /* 0x000fe200078e00ff */
[----:B------:R-:W-:Y:S01]  /*eb90*/  MOV R11, 0x181f ;  /* 0x0000181f000b7802 */ /* 0x000fe20000000f00 */
[----:B------:R-:W-:Y:S01]  /*eba0*/  IMAD.MOV.U32 R15, RZ, RZ, -0x1 ;  /* 0xffffffffff0f7424 */ /* 0x000fe200078e00ff */
[----:B------:R-:W-:Y:S01]  /*ebb0*/  LEA R7, R7, UR44, 0x1 ;  /* 0x0000002c07077c11 */ /* 0x000fe2000f8e08ff */
[----:B------:R-:W-:-:S07]  /*ebc0*/  IMAD.MOV.U32 R3, RZ, RZ, R14 ;  /* 0x000000ffff037224 */ /* 0x000fce00078e000e */
[----:B------:R-:W-:Y:S05]  /*ebd0*/  WARPSYNC.COLLECTIVE R15, `(.L_x_3410) ;  /* 0x000000000f087348 */ /* 0x000fea0003c00000 */
[----:B------:R0:W1:Y:S02]  /*ebe0*/  SHFL.IDX P6, R14, R13, R12, R11 ;  /* 0x0000000c0d0e7389 */ /* 0x00006400000c000b */
[----:B01----:R-:W-:Y:S01]  /*ebf0*/  ENDCOLLECTIVE ;  /* 0x000000000000791b */ /* 0x003fe20003800000 */
.L_x_3410:
[----:B------:R-:W-:Y:S01]  /*ec00*/  IMAD.MOV.U32 R13, RZ, RZ, R18 ;  /* 0x000000ffff0d7224 */ /* 0x000fe200078e0012 */
[----:B------:R-:W-:Y:S02]  /*ec10*/  MOV R12, 0x1 ;  /* 0x00000001000c7802 */ /* 0x000fe40000000f00 */
[----:B------:R-:W-:-:S13]  /*ec20*/  IADD3 R2, P0, R14, R9, RZ ;  /* 0x000000090e027210 */ /* 0x000fda0007f1e0ff */
[----:B------:R-:W-:Y:S05]  /*ec30*/  WARPSYNC.COLLECTIVE R15, `(.L_x_3411) ;  /* 0x000000000f087348 */ /* 0x000fea0003c00000 */
[----:B------:R0:W1:Y:S02]  /*ec40*/  SHFL.IDX P6, R14, R13, R12, R11 ;  /* 0x0000000c0d0e7389 */ /* 0x00006400000c000b */
[----:B01----:R-:W-:Y:S01]  /*ec50*/  ENDCOLLECTIVE ;  /* 0x000000000000791b */ /* 0x003fe20003800000 */
.L_x_3411:
[----:B------:R-:W-:Y:S02]  /*ec60*/  IADD3.X R3, RZ, R3, RZ, P0, !PT ;  /* 0x00000003ff037210 */ /* 0x000fe400007fe4ff */
[----:B------:R-:W-:Y:S02]  /*ec70*/  ISETP.LT.OR P0, PT, R0, 0x1, P3 ;  /* 0x000000010000780c */ /* 0x000fe40001f01670 */
[----:B------:R-:W-:-:S11]  /*ec80*/  MOV R13, R17 ;  /* 0x00000011000d7202 */ /* 0x000fd60000000f00 */
        /* <DEDUP_REMOVED lines=9> */
.L_x_3412:
[----:B------:R-:W-:Y:S01]  /*ed20*/  @!PT LDS RZ, [RZ] ;  /* 0x00000000fffff984 */ /* 0x000fe20000000800 */
[----:B------:R-:W-:Y:S01]  /*ed30*/  @!PT LDS RZ, [RZ] ;  /* 0x00000000fffff984 */ /* 0x000fe20000000800 */
[----:B------:R-:W-:Y:S01]  /*ed40*/  @!PT LDS RZ, [RZ] ;  /* 0x00000000fffff984 */ /* 0x000fe20000000800 */
[----:B------:R-:W-:Y:S01]  /*ed50*/  LDGSTS.E.BYPASS.LTC128B.128 [R7+0x3400], desc[UR36][R2.64+0x80], !P0 ;  /* 0x0340008002077fae */ /* 0x000fe2000c101d64 */
[----:B------:R-:W-:Y:S02]  /*ed60*/  ISETP.LT.OR P0, PT, R0, 0x1, P1 ;  /* 0x000000010000780c */ /* 0x000fe40000f01670 */
[----:B------:R-:W-:Y:S01]  /*ed70*/  MOV R13, R18 ;  /* 0x00000012000d7202 */ /* 0x000fe20000000f00 */
[----:B------:R-:W-:-:S10]  /*ed80*/  IMAD.MOV.U32 R12, RZ, RZ, 0x2 ;  /* 0x00000002ff0c7424 */ /* 0x000fd400078e00ff */
[----:B------:R0:W-:Y:S02]  /*ed90*/  LDGSTS.E.BYPASS.LTC128B.128 [R7+0x6400], desc[UR36][R2.64+0x100], !P0 ;  /* 0x0640010002077fae */ /* 0x0001e4000c101d64 */
[----:B0-----:R-:W-:-:S13]  /*eda0*/  IADD3 R2, P0, R14, R9, RZ ;  /* 0x000000090e027210 */ /* 0x001fda0007f1e0ff */
[----:B------:R-:W-:Y:S05]  /*edb0*/  WARPSYNC.COLLECTIVE R15, `(.L_x_3413) ;  /* 0x000000000f087348 */ /* 0x000fea0003c00000 */
[----:B------:R0:W1:Y:S02]  /*edc0*/  SHFL.IDX P6, R14, R13, R12, R11 ;  /* 0x0000000c0d0e7389 */ /* 0x00006400000c000b */
[----:B01----:R-:W-:Y:S01]  /*edd0*/  ENDCOLLECTIVE ;  /* 0x000000000000791b */ /* 0x003fe20003800000 */
.L_x_3413:
        /* <DEDUP_REMOVED lines=12> */
.L_x_3414:
[----:B------:R-:W-:Y:S01]  /*eea0*/  @!PT LDS RZ, [RZ] ;  /* 0x00000000fffff984 */ /* 0x000fe20000000800 */
[----:B------:R-:W-:Y:S01]  /*eeb0*/  @!PT LDS RZ, [RZ] ;  /* 0x00000000fffff984 */ /* 0x000fe20000000800 */
[----:B------:R-:W-:Y:S01]  /*eec0*/  @!PT LDS RZ, [RZ] ;  /* 0x00000000fffff984 */ /* 0x000fe20000000800 */
[----:B------:R-:W-:Y:S01]  /*eed0*/  LDGSTS.E.BYPASS.LTC128B.128 [R7+0x3c00], desc[UR36][R2.64+0x80], !P0 ;  /* 0x03c0008002077fae */ /* 0x000fe2000c101d64 */
[----:B------:R-:W-:Y:S01]  /*eee0*/  ISETP.LT.OR P0, PT, R0, 0x11, P1 ;  /* 0x000000110000780c */ /* 0x000fe20000f01670 */
[----:B------:R-:W-:Y:S01]  /*eef0*/  IMAD.MOV.U32 R13, RZ, RZ, R18 ;  /* 0x000000ffff0d7224 */ /* 0x000fe200078e0012 */
[----:B------:R-:W-:-:S11]  /*ef00*/  MOV R12, 0x3 ;  /* 0x00000003000c7802 */ /* 0x000fd60000000f00 */
[----:B------:R0:W-:Y:S02]  /*ef10*/  LDGSTS.E.BYPASS.LTC128B.128 [R7+0x6c00], desc[UR36][R2.64+0x100], !P0 ;  /* 0x06c0010002077fae */ /* 0x0001e4000c101d64 */
[----:B0-----:R-:W-:-:S13]  /*ef20*/  IADD3 R2, P0, R14, R9, RZ ;  /* 0x000000090e027210 */ /* 0x001fda0007f1e0ff */
[----:B------:R-:W-:Y:S05]  /*ef30*/  WARPSYNC.COLLECTIVE R15, `(.L_x_3415) ;  /* 0x000000000f087348 */ /* 0x000fea0003c00000 */
[----:B------:R0:W1:Y:S02]  /*ef40*/  SHFL.IDX P6, R14, R13, R12, R11 ;  /* 0x0000000c0d0e7389 */ /* 0x00006400000c000b */
[----:B01----:R-:W-:Y:S01]  /*ef50*/  ENDCOLLECTIVE ;  /* 0x000000000000791b */ /* 0x003fe20003800000 */
.L_x_3415:
        /* <DEDUP_REMOVED lines=12> */
.L_x_3416:
        /* <DEDUP_REMOVED lines=12> */
.L_x_3417:
        /* <DEDUP_REMOVED lines=12> */
.L_x_3418:
        /* <DEDUP_REMOVED lines=12> */
.L_x_3419:
        /* <DEDUP_REMOVED lines=12> */
.L_x_3420:
[----:B------:R-:W-:Y:S01]  /*f320*/  @!PT LDS RZ, [RZ] ;  /* 0x00000000fffff984 */ /* 0x000fe20000000800 */
[----:B------:R-:W-:Y:S01]  /*f330*/  @!PT LDS RZ, [RZ] ;  /* 0x00000000fffff984 */ /* 0x000fe20000000800 */
[----:B------:R-:W-:Y:S01]  /*f340*/  @!PT LDS RZ, [RZ] ;  /* 0x00000000fffff984 */ /* 0x000fe20000000800 */
[----:B------:R2:W-:Y:S01]  /*f350*/  LDGSTS.E.BYPASS.LTC128B.128 [R7+0x5400], desc[UR36][R2.64+0x80], !P0 ;  /* 0x0540008002077fae */ /* 0x0005e2000c101d64 */
[----:B------:R-:W-:-:S13]  /*f360*/  ISETP.LT.OR P0, PT, R0, 0x41, P1 ;  /* 0x000000410000780c */ /* 0x000fda0000f01670 */
[----:B------:R2:W-:Y:S01]  /*f370*/  LDGSTS.E.BYPASS.LTC128B.128 [R7+0x8400], desc[UR36][R2.64+0x100], !P0 ;  /* 0x0840010002077fae */ /* 0x0005e2000c101d64 */
[----:B------:R-:W-:Y:S05]  /*f380*/  BRA `(.L_x_3421) ;  /* 0xffffffcc00507947 */ /* 0x000fea000383ffff */
.L_x_3342:
[----:B0-----:R0:W1:Y:S02]  /*f390*/  SYNCS.PHASECHK.TRANS64.TRYWAIT P0, [R0+URZ+0x30860], R3 ;  /* 0x03086003000075a7 */ /* 0x001064000800017f */
[----:B-1----:R-:W-:Y:S05]  /*f3a0*/  @!P0 NANOSLEEP.SYNCS 0x989680 ;  /* 0x009896800000895d */ /* 0x002fea0003900000 */
[----:B------:R-:W1:Y:S02]  /*f3b0*/  @!P0 SYNCS.PHASECHK.TRANS64 P0, [R0+URZ+0x30860], R3 ;  /* 0x03086003000085a7 */ /* 0x000e64000800007f */
[----:B-1----:R-:W-:Y:S05]  /*f3c0*/  @!P0 BRA `(.L_x_3342) ;  /* 0xfffffffc00f08947 */ /* 0x002fea000383ffff */
[----:B------:R-:W-:Y:S05]  /*f3d0*/  BRA `(.L_x_3422) ;  /* 0xffffffd0004c7947 */ /* 0x000fea000383ffff */
.L_x_3343:
[----:B------:R-:W-:Y:S01]  /*f3e0*/  BSSY B0, `(.L_x_3423) ;  /* 0x0000008000007945 */ /* 0x000fe20003800000 */
[----:B------:R-:W-:Y:S01]  /*f3f0*/  IMAD.MOV.U32 R13, RZ, RZ, R18 ;  /* 0x000000ffff0d7224 */ /* 0x000fe200078e0012 */
[----:B------:R-:W-:Y:S01]  /*f400*/  MOV R12, RZ ;  /* 0x000000ff000c7202 */ /* 0x000fe20000000f00 */
[----:B------:R-:W-:Y:S01]  /*f410*/  IMAD.MOV.U32 R11, RZ, RZ, 0x181f ;  /* 0x0000181fff0b7424 */ /* 0x000fe200078e00ff */
[----:B------:R-:W-:-:S07]  /*f420*/  MOV R15, 0xffffffff ;  /* 0xffffffff000f7802 */ /* 0x000fce0000000f00 */
[----:B0-----:R-:W-:Y:S05]  /*f430*/  WARPSYNC.COLLECTIVE R15, `(.L_x_3424) ;  /* 0x000000000f087348 */ /* 0x001fea0003c00000 */
[----:B------:R1:W2:Y:S02]  /*f440*/  SHFL.IDX P6, R14, R13, R12, R11 ;  /* 0x0000000c0d0e7389 */ /* 0x0002a400000c000b */
[----:B012---:R-:W-:Y:S01]  /*f450*/  ENDCOLLECTIVE ;  /* 0x000000000000791b */ /* 0x007fe20003800000 */
.L_x_3424:
[----:B------:R-:W-:Y:S05]  /*f460*/  BSYNC B0 ;  /* 0x0000000000007941 */ /* 0x000fea0003800000 */
.L_x_3423:
        /* <DEDUP_REMOVED lines=9> */
.L_x_3425:
[----:B------:R-:W-:Y:S02]  /*f500*/  ULDC UR4, c[0x0][0x2f4] ;  /* 0x0000bd0000047ab9 */ /* 0x000fe40000000800 */
[----:B------:R-:W-:Y:S02]  /*f510*/  ISETP.GE.AND P1, PT, R34, UR4, PT ;  /* 0x0000000422007c0c */ /* 0x000fe4000bf26270 */
[----:B------:R-:W-:Y:S02]  /*f520*/  ISETP.GE.AND P0, PT, R33, UR4, PT ;  /* 0x0000000421007c0c */ /* 0x000fe4000bf06270 */
[----:B------:R-:W-:Y:S02]  /*f530*/  ISETP.GE.AND P2, PT, R23, UR4, PT ;  /* 0x0000000417007c0c */ /* 0x000fe4000bf46270 */
[C---:B------:R-:W-:Y:S02]  /*f540*/  ISETP.LT.OR P4, PT, R5.reuse, 0x1, P1 ;  /* 0x000000010500780c */ /* 0x040fe40000f81670 */
[----:B------:R-:W-:-:S02]  /*f550*/  ISETP.LT.OR P3, PT, R5, 0x1, P2 ;  /* 0x000000010500780c */ /* 0x000fc40001761670 */
[----:B------:R-:W-:Y:S01]  /*f560*/  ISETP.LT.OR P5, PT, R5, 0x1, P0 ;  /* 0x000000010500780c */ /* 0x000fe200007a1670 */
[----:B------:R-:W-:Y:S01]  /*f570*/  IMAD.MOV.U32 R13, RZ, RZ, R18 ;  /* 0x000000ffff0d7224 */ /* 0x000fe200078e0012 */
[----:B------:R-:W-:Y:S02]  /*f580*/  MOV R12, 0x1 ;  /* 0x00000001000c7802 */ /* 0x000fe40000000f00 */
[----:B------:R-:W-:-:S09]  /*f590*/  MOV R2, R14 ;  /* 0x0000000e00027202 */ /* 0x000fd20000000f00 */
[----:B------:R-:W-:Y:S05]  /*f5a0*/  WARPSYNC.COLLECTIVE R15, `(.L_x_3426) ;  /* 0x000000000f087348 */ /* 0x000fea0003c00000 */
[----:B------:R0:W1:Y:S02]  /*f5b0*/  SHFL.IDX P6, R14, R13, R12, R11 ;  /* 0x0000000c0d0e7389 */ /* 0x00006400000c000b */
[----:B01----:R-:W-:Y:S01]  /*f5c0*/  ENDCOLLECTIVE ;  /* 0x000000000000791b */ /* 0x003fe20003800000 */
.L_x_3426:
[----:B------:R-:W-:-:S05]  /*f5d0*/  IMAD.WIDE.U32 R2, R23, 0x2, R2 ;  /* 0x0000000217027825 */ /* 0x000fca00078e0002 */
[----:B------:R-:W-:Y:S01]  /*f5e0*/  @!PT LDS RZ, [RZ] ;  /* 0x00000000fffff984 */ /* 0x000fe20000000800 */
[----:B------:R-:W-:Y:S01]  /*f5f0*/  @!PT LDS RZ, [RZ] ;  /* 0x00000000fffff984 */ /* 0x000fe20000000800 */
[----:B------:R-:W-:Y:S01]  /*f600*/  @!PT LDS RZ, [RZ] ;  /* 0x00000000fffff984 */ /* 0x000fe20000000800 */
[----:B------:R0:W-:Y:S01]  /*f610*/  LDGSTS.E.BYPASS.LTC128B.128 [R4+0x400], desc[UR36][R2.64], !P3 ;  /* 0x0040000002047fae */ /* 0x0001e2000d901d64 */
[----:B------:R-:W-:-:S03]  /*f620*/  ISETP.LT.OR P3, PT, R5, 0x11, P2 ;  /* 0x000000110500780c */ /* 0x000fc60001761670 */
[----:B------:R0:W-:Y:S01]  /*f630*/  LDGSTS.E.BYPASS.LTC128B.128 [R4+0x3400], desc[UR36][R2.64+0x80], !P4 ;  /* 0x0340008002047fae */ /* 0x0001e2000e101d64 */
[C---:B------:R-:W-:Y:S02]  /*f640*/  ISETP.LT.OR P4, PT, R5.reuse, 0x11, P1 ;  /* 0x000000110500780c */ /* 0x040fe40000f81670 */
[----:B------:R-:W-:Y:S01]  /*f650*/  MOV R13, R17 ;  /* 0x00000011000d7202 */ /* 0x000fe20000000f00 */
[----:B------:R0:W-:Y:S01]  /*f660*/  LDGSTS.E.BYPASS.LTC128B.128 [R4+0x6400], desc[UR36][R2.64+0x100], !P5 ;  /* 0x0640010002047fae */ /* 0x0001e2000e901d64 */
[----:B------:R-:W-:Y:S01]  /*f670*/  ISETP.LT.OR P5, PT, R5, 0x11, P0 ;  /* 0x000000110500780c */ /* 0x000fe200007a1670 */
[----:B------:R-:W-:-:S12]  /*f680*/  IMAD.MOV.U32 R6, RZ, RZ, R14 ;  /* 0x000000ffff067224 */ /* 0x000fd800078e000e */
[----:B0-----:R-:W-:Y:S05]  /*f690*/  WARPSYNC.COLLECTIVE R15, `(.L_x_3427) ;  /* 0x000000000f087348 */ /* 0x001fea0003c00000 */
[----:B------:R1:W2:Y:S02]  /*f6a0*/  SHFL.IDX P6, R14, R13, R12, R11 ;  /* 0x0000000c0d0e7389 */ /* 0x0002a400000c000b */
[----:B012---:R-:W-:Y:S01]  /*f6b0*/  ENDCOLLECTIVE ;  /* 0x000000000000791b */ /* 0x007fe20003800000 */
.L_x_3427:
[----:B------:R-:W-:Y:S01]  /*f6c0*/  MOV R3, R6 ;  /* 0x0000000600037202 */ /* 0x000fe20000000f00 */
[----:B------:R-:W-:Y:S01]  /*f6d0*/  IMAD.MOV.U32 R13, RZ, RZ, R18 ;  /* 0x000000ffff0d7224 */ /* 0x000fe200078e0012 */
[----:B------:R-:W-:Y:S01]  /*f6e0*/  MOV R12, 0x2 ;  /* 0x00000002000c7802 */ /* 0x000fe20000000f00 */
[----:B------:R-:W-:-:S07]  /*f6f0*/  IMAD.MOV.U32 R2, RZ, RZ, R14 ;  /* 0x000000ffff027224 */ /* 0x000fce00078e000e */
[----:B------:R-:W-:Y:S05]  /*f700*/  WARPSYNC.COLLECTIVE R15, `(.L_x_3428) ;  /* 0x000000000f087348 */ /* 0x000fea0003c00000 */
[----:B------:R0:W1:Y:S02]  /*f710*/  SHFL.IDX P6, R14, R13, R12, R11 ;  /* 0x0000000c0d0e7389 */ /* 0x00006400000c000b */
[----:B01----:R-:W-:Y:S01]  /*f720*/  ENDCOLLECTIVE ;  /* 0x000000000000791b */ /* 0x003fe20003800000 */
.L_x_3428:
        /* <DEDUP_REMOVED lines=15> */
.L_x_3429:
[----:B------:R-:W-:Y:S01]  /*f820*/  IMAD.MOV.U32 R3, RZ, RZ, R7 ;  /* 0x000000ffff037224 */ /* 0x000fe200078e0007 */
[----:B------:R-:W-:Y:S01]  /*f830*/  MOV R13, R18 ;  /* 0x00000012000d7202 */ /* 0x000fe20000000f00 */
[----:B------:R-:W-:Y:S02]  /*f840*/  IMAD.MOV.U32 R12, RZ, RZ, 0x3 ;  /* 0x00000003ff0c7424 */ /* 0x000fe400078e00ff */
[----:B------:R-:W-:-:S07]  /*f850*/  IMAD.MOV.U32 R8, RZ, RZ, R14 ;  /* 0x000000ffff087224 */ /* 0x000fce00078e000e */
[----:B------:R-:W-:Y:S05]  /*f860*/  WARPSYNC.COLLECTIVE R15, `(.L_x_3430) ;  /* 0x000000000f087348 */ /* 0x000fea0003c00000 */
[----:B------:R0:W1:Y:S02]  /*f870*/  SHFL.IDX P6, R14, R13, R12, R11 ;  /* 0x0000000c0d0e7389 */ /* 0x00006400000c000b */
[----:B01----:R-:W-:Y:S01]  /*f880*/  ENDCOLLECTIVE ;  /* 0x000000000000791b */ /* 0x003fe20003800000 */
.L_x_3430:
[----:B------:R-:W-:-:S05]  /*f890*/  MOV R2, R8 ;  /* 0x0000000800027202 */ /* 0x000fca0000000f00 */
[----:B------:R-:W-:-:S05]  /*f8a0*/  IMAD.WIDE.U32 R2, R23, 0x2, R2 ;  /* 0x0000000217027825 */ /* 0x000fca00078e0002 */
[----:B------:R-:W-:Y:S01]  /*f8b0*/  @!PT LDS RZ, [RZ] ;  /* 0x00000000fffff984 */ /* 0x000fe20000000800 */
[----:B------:R-:W-:Y:S01]  /*f8c0*/  @!PT LDS RZ, [RZ] ;  /* 0x00000000fffff984 */ /* 0x000fe20000000800 */
[----:B------:R-:W-:Y:S01]  /*f8d0*/  @!PT LDS RZ, [RZ] ;  /* 0x00000000fffff984 */ /* 0x000fe20000000800 */
[----:B------:R0:W-:Y:S01]  /*f8e0*/  LDGSTS.E.BYPASS.LTC128B.128 [R4+0x1400], desc[UR36][R2.64], !P3 ;  /* 0x0140000002047fae */ /* 0x0001e2000d901d64 */
[----:B------:R-:W-:Y:S01]  /*f8f0*/  IMAD.MOV.U32 R13, RZ, RZ, R17 ;  /* 0x000000ffff0d7224 */ /* 0x000fe200078e0011 */
[C---:B------:R-:W-:Y:S02]  /*f900*/  ISETP.LT.OR P3, PT, R5.reuse, 0x31, P2 ;  /* 0x000000310500780c */ /* 0x040fe40001761670 */
[----:B------:R0:W-:Y:S01]  /*f910*/  LDGSTS.E.BYPASS.LTC128B.128 [R4+0x4400], desc[UR36][R2.64+0x80], !P4 ;  /* 0x0440008002047fae */ /* 0x0001e2000e101d64 */
[----:B------:R-:W-:-:S03]  /*f920*/  ISETP.LT.OR P4, PT, R5, 0x31, P1 ;  /* 0x000000310500780c */ /* 0x000fc60000f81670 */
[----:B------:R0:W-:Y:S01]  /*f930*/  LDGSTS.E.BYPASS.LTC128B.128 [R4+0x7400], desc[UR36][R2.64+0x100], !P5 ;  /* 0x0740010002047fae */ /* 0x0001e2000e901d64 */
[----:B------:R-:W-:Y:S02]  /*f940*/  ISETP.LT.OR P5, PT, R5, 0x31, P0 ;  /* 0x000000310500780c */ /* 0x000fe400007a1670 */
[----:B------:R-:W-:-:S11]  /*f950*/  MOV R6, R14 ;  /* 0x0000000e00067202 */ /* 0x000fd60000000f00 */
[----:B0-----:R-:W-:Y:S05]  /*f960*/  WARPSYNC.COLLECTIVE R15, `(.L_x_3431) ;  /* 0x000000000f087348 */ /* 0x001fea0003c00000 */
[----:B------:R1:W2:Y:S02]  /*f970*/  SHFL.IDX P6, R14, R13, R12, R11 ;  /* 0x0000000c0d0e7389 */ /* 0x0002a400000c000b */
[----:B012---:R-:W-:Y:S01]  /*f980*/  ENDCOLLECTIVE ;  /* 0x000000000000791b */ /* 0x007fe20003800000 */
.L_x_3431:
[----:B------:R-:W-:Y:S02]  /*f990*/  IMAD.MOV.U32 R3, RZ, RZ, R6 ;  /* 0x000000ffff037224 */ /* 0x000fe400078e0006 */
[----:B------:R-:W-:Y:S01]  /*f9a0*/  IMAD.MOV.U32 R6, RZ, RZ, RZ ;  /* 0x000000ffff067224 */ /* 0x000fe200078e00ff */
[----:B------:R-:W-:Y:S01]  /*f9b0*/  MOV R13, R18 ;  /* 0x00000012000d7202 */ /* 0x000fe20000000f00 */
[----:B------:R-:W-:Y:S01]  /*f9c0*/  IMAD.MOV.U32 R12, RZ, RZ, 0x4 ;  /* 0x00000004ff0c7424 */ /* 0x000fe200078e00ff */
[----:B------:R-:W-:-:S07]  /*f9d0*/  MOV R2, R14 ;  /* 0x0000000e00027202 */ /* 0x000fce0000000f00 */
[----:B------:R-:W-:Y:S05]  /*f9e0*/  WARPSYNC.COLLECTIVE R15, `(.L_x_3432) ;  /* 0x000000000f087348 */ /* 0x000fea0003c00000 */
[----:B------:R0:W1:Y:S02]  /*f9f0*/  SHFL.IDX P6, R14, R13, R12, R11 ;  /* 0x0000000c0d0e7389 */ /* 0x00006400000c000b */
[----:B01----:R-:W-:Y:S01]  /*fa00*/  ENDCOLLECTIVE ;  /* 0x000000000000791b */ /* 0x003fe20003800000 */
.L_x_3432:
[----:B------:R-:W-:-:S05]  /*fa10*/  IMAD.WIDE.U32 R2, R23, 0x2, R2 ;  /* 0x0000000217027825 */ /* 0x000fca00078e0002 */
[----:B------:R-:W-:Y:S01]  /*fa20*/  @!PT LDS RZ, [RZ] ;  /* 0x00000000fffff984 */ /* 0x000fe20000000800 */
[----:B------:R-:W-:Y:S01]  /*fa30*/  @!PT LDS RZ, [RZ] ;  /* 0x00000000fffff984 */ /* 0x000fe20000000800 */
[----:B------:R-:W-:Y:S01]  /*fa40*/  @!PT LDS RZ, [RZ] ;  /* 0x00000000fffff984 */ /* 0x000fe20000000800 */
[----:B------:R0:W-:Y:S01]  /*fa50*/  LDGSTS.E.BYPASS.LTC128B.128 [R4+0x1c00], desc[UR36][R2.64], !P3 ;  /* 0x01c0000002047fae */ /* 0x0001e2000d901d64 */
[----:B------:R-:W-:-:S03]  /*fa60*/  ISETP.LT.OR P3, PT, R5, 0x41, P2 ;  /* 0x000000410500780c */ /* 0x000fc60001761670 */
[----:B------:R0:W-:Y:S01]  /*fa70*/  LDGSTS.E.BYPASS.LTC128B.128 [R4+0x4c00], desc[UR36][R2.64+0x80], !P4 ;  /* 0x04c0008002047fae */ /* 0x0001e2000e101d64 */
[C---:B------:R-:W-:Y:S01]  /*fa80*/  ISETP.LT.OR P4, PT, R5.reuse, 0x41, P1 ;  /* 0x000000410500780c */ /* 0x040fe20000f81670 */
[----:B------:R-:W-:Y:S02]  /*fa90*/  IMAD.MOV.U32 R13, RZ, RZ, R17 ;  /* 0x000000ffff0d7224 */ /* 0x000fe400078e0011 */
[----:B------:R0:W-:Y:S01]  /*faa0*/  LDGSTS.E.BYPASS.LTC128B.128 [R4+0x7c00], desc[UR36][R2.64+0x100], !P5 ;  /* 0x07c0010002047fae */ /* 0x0001e2000e901d64 */
[----:B------:R-:W-:Y:S02]  /*fab0*/  ISETP.LT.OR P5, PT, R5, 0x41, P0 ;  /* 0x000000410500780c */ /* 0x000fe400007a1670 */
[----:B------:R-:W-:-:S11]  /*fac0*/  MOV R7, R14 ;  /* 0x0000000e00077202 */ /* 0x000fd60000000f00 */
[----:B0-----:R-:W-:Y:S05]  /*fad0*/  WARPSYNC.COLLECTIVE R15, `(.L_x_3433) ;  /* 0x000000000f087348 */ /* 0x001fea0003c00000 */
[----:B------:R1:W2:Y:S02]  /*fae0*/  SHFL.IDX P6, R14, R13, R12, R11 ;  /* 0x0000000c0d0e7389 */ /* 0x0002a400000c000b */
[----:B012---:R-:W-:Y:S01]  /*faf0*/  ENDCOLLECTIVE ;  /* 0x000000000000791b */ /* 0x007fe20003800000 */
.L_x_3433:
[----:B------:R-:W-:Y:S01]  /*fb00*/  MOV R3, R7 ;  /* 0x0000000700037202 */ /* 0x000fe20000000f00 */
[----:B------:R-:W-:Y:S01]  /*fb10*/  IMAD.MOV.U32 R13, RZ, RZ, R18 ;  /* 0x000000ffff0d7224 */ /* 0x000fe200078e0012 */
[----:B------:R-:W-:Y:S02]  /*fb20*/  MOV R12, 0x5 ;  /* 0x00000005000c7802 */ /* 0x000fe40000000f00 */
[----:B------:R-:W-:-:S07]  /*fb30*/  MOV R8, R14 ;  /* 0x0000000e00087202 */ /* 0x000fce0000000f00 */
[----:B------:R-:W-:Y:S05]  /*fb40*/  WARPSYNC.COLLECTIVE R15, `(.L_x_3434) ;  /* 0x000000000f087348 */ /* 0x000fea0003c00000 */
[----:B------:R0:W1:Y:S02]  /*fb50*/  SHFL.IDX P6, R14, R13, R12, R11 ;  /* 0x0000000c0d0e7389 */ /* 0x00006400000c000b */
[----:B01----:R-:W-:Y:S01]  /*fb60*/  ENDCOLLECTIVE ;  /* 0x000000000000791b */ /* 0x003fe20003800000 */
.L_x_3434:
[----:B------:R-:W-:-:S04]  /*fb70*/  IMAD.MOV.U32 R2, RZ, RZ, R8 ;  /* 0x000000ffff027224 */ /* 0x000fc800078e0008 */
[----:B------:R-:W-:-:S05]  /*fb80*/  IMAD.WIDE.U32 R2, R23, 0x2, R2 ;  /* 0x0000000217027825 */ /* 0x000fca00078e0002 */
[----:B------:R-:W-:Y:S01]  /*fb90*/  @!PT LDS RZ, [RZ] ;  /* 0x00000000fffff984 */ /* 0x000fe20000000800 */
[----:B------:R-:W-:Y:S01]  /*fba0*/  @!PT LDS RZ, [RZ] ;  /* 0x00000000fffff984 */ /* 0x000fe20000000800 */
[----:B------:R-:W-:Y:S01]  /*fbb0*/  @!PT LDS RZ, [RZ] ;  /* 0x00000000fffff984 */ /* 0x000fe20000000800 */
[----:B------:R0:W-:Y:S01]  /*fbc0*/  LDGSTS.E.BYPASS.LTC128B.128 [R4+0x2400], desc[UR36][R2.64], !P3 ;  /* 0x0240000002047fae */ /* 0x0001e2000d901d64 */
[----:B------:R-:W-:-:S03]  /*fbd0*/  MOV R13, R17 ;  /* 0x00000011000d7202 */ /* 0x000fc60000000f00 */
[----:B------:R0:W-:Y:S04]  /*fbe0*/  LDGSTS.E.BYPASS.LTC128B.128 [R4+0x5400], desc[UR36][R2.64+0x80], !P4 ;  /* 0x0540008002047fae */ /* 0x0001e8000e101d64 */
[----:B------:R0:W-:Y:S01]  /*fbf0*/  LDGSTS.E.BYPASS.LTC128B.128 [R4+0x8400], desc[UR36][R2.64+0x100], !P5 ;  /* 0x0840010002047fae */ /* 0x0001e2000e901d64 */
[----:B------:R-:W-:-:S07]  /*fc00*/  IMAD.MOV.U32 R18, RZ, RZ, R14 ;  /* 0x000000ffff127224 */ /* 0x000fce00078e000e */
[----:B0-----:R-:W-:Y:S05]  /*fc10*/  WARPSYNC.COLLECTIVE R15, `(.L_x_3435) ;  /* 0x000000000f087348 */ /* 0x001fea0003c00000 */
[----:B------:R1:W2:Y:S02]  /*fc20*/  SHFL.IDX P6, R14, R13, R12, R11 ;  /* 0x0000000c0d0e7389 */ /* 0x0002a400000c000b */
[----:B012---:R-:W-:Y:S01]  /*fc30*/  ENDCOLLECTIVE ;  /* 0x000000000000791b */ /* 0x007fe20003800000 */
.L_x_3435:
[----:B------:R-:W-:Y:S05]  /*fc40*/  BRA `(.L_x_3436) ;  /* 0xffffffcc00307947 */ /* 0x000fea000383ffff */
.L_x_3346:
[----:B0-----:R0:W1:Y:S02]  /*fc50*/  SYNCS.PHASECHK.TRANS64.TRYWAIT P0, [R7+URZ+0x30820], R6 ;  /* 0x03082006070075a7 */ /* 0x001064000800017f */
[----:B-1----:R-:W-:Y:S05]  /*fc60*/  @!P0 NANOSLEEP.SYNCS 0x989680 ;  /* 0x009896800000895d */ /* 0x002fea0003900000 */
[----:B------:R-:W1:Y:S02]  /*fc70*/  @!P0 SYNCS.PHASECHK.TRANS64 P0, [R7+URZ+0x30820], R6 ;  /* 0x03082006070085a7 */ /* 0x000e64000800007f */
[----:B-1----:R-:W-:Y:S05]  /*fc80*/  @!P0 BRA `(.L_x_3346) ;  /* 0xfffffffc00f08947 */ /* 0x002fea000383ffff */
[----:B------:R-:W-:Y:S05]  /*fc90*/  BRA `(.L_x_3437) ;  /* 0xffffffcc00ac7947 */ /* 0x000fea000383ffff */
.L_x_3347:
[----:B------:R-:W1:Y:S01]  /*fca0*/  S2R R2, SR_TID.X ;  /* 0x0000000000027919 */ /* 0x000e620000002100 */
[----:B------:R-:W-:Y:S01]  /*fcb0*/  BSSY B0, `(.L_x_3438) ;  /* 0x000000a000007945 */ /* 0x000fe20003800000 */
[----:B------:R-:W-:Y:S01]  /*fcc0*/  IMAD.MOV.U32 R12, RZ, RZ, RZ ;  /* 0x000000ffff0c7224 */ /* 0x000fe200078e00ff */
[----:B------:R-:W-:Y:S01]  /*fcd0*/  MOV R11, 0x1f ;  /* 0x0000001f000b7802 */ /* 0x000fe20000000f00 */
[----:B------:R-:W-:Y:S01]  /*fce0*/  IMAD.MOV.U32 R15, RZ, RZ, -0x1 ;  /* 0xffffffffff0f7424 */ /* 0x000fe200078e00ff */
[----:B-1----:R-:W-:-:S04]  /*fcf0*/  SHF.R.U32.HI R2, RZ, 0x5, R2 ;  /* 0x00000005ff027819 */ /* 0x002fc80000011602 */
[----:B------:R-:W-:-:S04]  /*fd00*/  LOP3.LUT R2, R2, 0x3, RZ, 0xc0, !PT ;  /* 0x0000000302027812 */ /* 0x000fc800078ec0ff */
[----:B------:R-:W-:-:S07]  /*fd10*/  MOV R13, R2 ;  /* 0x00000002000d7202 */ /* 0x000fce0000000f00 */
[----:B0----5:R-:W-:Y:S05]  /*fd20*/  WARPSYNC.COLLECTIVE R15, `(.L_x_3439) ;  /* 0x000000000f087348 */ /* 0x021fea0003c00000 */
[----:B------:R1:W2:Y:S02]  /*fd30*/  SHFL.IDX P6, R14, R13, R12, R11 ;  /* 0x0000000c0d0e7389 */ /* 0x0002a400000c000b */
[----:B012--5:R-:W-:Y:S01]  /*fd40*/  ENDCOLLECTIVE ;  /* 0x000000000000791b */ /* 0x027fe20003800000 */
.L_x_3439:
[----:B------:R-:W-:Y:S05]  /*fd50*/  BSYNC B0 ;  /* 0x0000000000007941 */ /* 0x000fea0003800000 */
.L_x_3438:
[----:B------:R-:W-:Y:S05]  /*fd60*/  BRA `(.L_x_3440) ;  /* 0xffffffcc00907947 */ /* 0x000fea000383ffff */
.L_x_3348:
[----:B------:R-:W-:Y:S01]  /*fd70*/  BSSY B0, `(.L_x_3441) ;  /* 0x0000006000007945 */ /* 0x000fe20003800000 */
[----:B------:R-:W-:-:S07]  /*fd80*/  MOV R15, 0xffffffff ;  /* 0xffffffff000f7802 */ /* 0x000fce0000000f00 */
[----:B01---5:R-:W-:Y:S05]  /*fd90*/  WARPSYNC.COLLECTIVE R15, `(.L_x_3442) ;  /* 0x000000000f0c7348 */ /* 0x023fea0003c00000 */
[----:B------:R-:W-:Y:S02]  /*fda0*/  ELECT P6, UR62, PT ;  /* 0x00000000003e782f */ /* 0x000fe400038c0000 */
[----:B------:R-:W-:Y:S01]  /*fdb0*/  MOV R14, UR62 ;  /* 0x0000003e000e7c02 */ /* 0x000fe20008000f00 */
[----:B01---5:R-:W-:Y:S10]  /*fdc0*/  ENDCOLLECTIVE ;  /* 0x000000000000791b */ /* 0x023ff40003800000 */
.L_x_3442:
[----:B------:R-:W-:Y:S05]  /*fdd0*/  BSYNC B0 ;  /* 0x0000000000007941 */ /* 0x000fea0003800000 */
.L_x_3441:
[----:B------:R-:W-:Y:S05]  /*fde0*/  BRA `(.L_x_3443) ;  /* 0xffffffcc00847947 */ /* 0x000fea000383ffff */
.L_x_3350:
[----:B-1----:R1:W2:Y:S02]  /*fdf0*/  SYNCS.PHASECHK.TRANS64.TRYWAIT P1, [R5+URZ+0x30840], R2 ;  /* 0x03084002050075a7 */ /* 0x0022a4000802017f */
[----:B--2---:R-:W-:Y:S05]  /*fe00*/  @!P1 NANOSLEEP.SYNCS 0x989680 ;  /* 0x009896800000995d */ /* 0x004fea0003900000 */
[----:B------:R-:W2:Y:S02]  /*fe10*/  @!P1 SYNCS.PHASECHK.TRANS64 P1, [R5+URZ+0x30840], R2 ;  /* 0x03084002050095a7 */ /* 0x000ea4000802007f */
[----:B--2---:R-:W-:Y:S05]  /*fe20*/  @!P1 BRA `(.L_x_3350) ;  /* 0xfffffffc00f09947 */ /* 0x004fea000383ffff */
[----:B------:R-:W-:Y:S05]  /*fe30*/  BRA `(.L_x_3444) ;  /* 0xffffffcc00ac7947 */ /* 0x000fea000383ffff */
.L_x_3352:
[----:B0-----:R0:W2:Y:S02]  /*fe40*/  SYNCS.PHASECHK.TRANS64.TRYWAIT P1, [R7+URZ+0x30840], R0 ;  /* 0x03084000070075a7 */ /* 0x0010a4000802017f */
[----:B--2---:R-:W-:Y:S05]  /*fe50*/  @!P1 NANOSLEEP.SYNCS 0x989680 ;  /* 0x009896800000995d */ /* 0x004fea0003900000 */
[----:B------:R-:W2:Y:S02]  /*fe60*/  @!P1 SYNCS.PHASECHK.TRANS64 P1, [R7+URZ+0x30840], R0 ;  /* 0x03084000070095a7 */ /* 0x000ea4000802007f */
[----:B--2---:R-:W-:Y:S05]  /*fe70*/  @!P1 BRA `(.L_x_3352) ;  /* 0xfffffffc00f09947 */ /* 0x004fea000383ffff */
[----:B------:R-:W-:Y:S05]  /*fe80*/  BRA `(.L_x_3445) ;  /* 0xffffffcc00b87947 */ /* 0x000fea000383ffff */
.L_x_3354:
[----:B--2---:R2:W3:Y:S02]  /*fe90*/  SYNCS.PHASECHK.TRANS64.TRYWAIT P1, [R5+URZ+0x30860], R2 ;  /* 0x03086002050075a7 */ /* 0x0044e4000802017f */
[----:B---3--:R-:W-:Y:S05]  /*fea0*/  @!P1 NANOSLEEP.SYNCS 0x989680 ;  /* 0x009896800000995d */ /* 0x008fea0003900000 */
[----:B------:R-:W3:Y:S02]  /*feb0*/  @!P1 SYNCS.PHASECHK.TRANS64 P1, [R5+URZ+0x30860], R2 ;  /* 0x03086002050095a7 */ /* 0x000ee4000802007f */
[----:B---3--:R-:W-:Y:S05]  /*fec0*/  @!P1 BRA `(.L_x_3354) ;  /* 0xfffffffc00f09947 */ /* 0x008fea000383ffff */
[----:B------:R-:W-:Y:S05]  /*fed0*/  BRA `(.L_x_3446) ;  /* 0xffffffcc00b47947 */ /* 0x000fea000383ffff */
.L_x_3447:
        /* <DEDUP_REMOVED lines=10> */
.L_x_15979:


//--------------------- .text._ZN7cutlass13device_kernelIN5flash11enable_sm90INS1_16FlashAttnFwdSm90INS1_25CollectiveMainloopFwdSm90ILi2EN4cute5tupleIJNS5_1CILi1EEES8_S8_EEENS6_IJNS7_ILi128EEENS7_ILi96EEENS7_ILi192EEEEEELi192ENS_6half_tEfNS_4arch4Sm90ELb0ELb0ELb1ELb1ELb1ELb0ELb0ELb1ELb1ELb1ELb1ELb0EEENS1_21CollectiveEpilogueFwdINS6_IJSA_SC_SB_EEES9_SE_SG_Li256ELb1ELb1ELb1ELb0EEENS1_36VarlenDynamicPersistentTileSchedulerILi128ELi96ELi256ELi128ELb1ELb1ELb1ELb0ELb1ELb1EEEEEEEEEvNT_6ParamsE --------------------------
	.section	.text._ZN7cutlass13device_kernelIN5flash11enable_sm90INS1_16FlashAttnFwdSm90INS1_25CollectiveMainloopFwdSm90ILi2EN4cute5tupleIJNS5_1CILi1EEES8_S8_EEENS6_IJNS7_ILi128EEENS7_ILi96EEENS7_ILi192EEEEEELi192ENS_6half_tEfNS_4arch4Sm90ELb0ELb0ELb1ELb1ELb1ELb0ELb0ELb1ELb1ELb1ELb1ELb0EEENS1_21CollectiveEpilogueFwdINS6_IJSA_SC_SB_EEES9_SE_SG_Li256ELb1ELb1ELb1ELb0EEENS1_36VarlenDynamicPersistentTileSchedulerILi128ELi96ELi256ELi128ELb1ELb1ELb1ELb0ELb1ELb1EEEEEEEEEvNT_6ParamsE,"ax",@progbits
	.align	128
.text._ZN7cutlass13device_kernelIN5flash11enable_sm90INS1_16FlashAttnFwdSm90INS1_25CollectiveMainloopFwdSm90ILi2EN4cute5tupleIJNS5_1CILi1EEES8_S8_EEENS6_IJNS7_ILi128EEENS7_ILi96EEENS7_ILi192EEEEEELi192ENS_6half_tEfNS_4arch4Sm90ELb0ELb0ELb1ELb1ELb1ELb0ELb0ELb1ELb1ELb1ELb1ELb0EEENS1_21CollectiveEpilogueFwdINS6_IJSA_SC_SB_EEES9_SE_SG_Li256ELb1ELb1ELb1ELb0EEENS1_36VarlenDynamicPersistentTileSchedulerILi128ELi96ELi256ELi128ELb1ELb1ELb1ELb0ELb1ELb1EEEEEEEEEvNT_6ParamsE:
        .type           _ZN7cutlass13device_kernelIN5flash11enable_sm90INS1_16FlashAttnFwdSm90INS1_25CollectiveMainloopFwdSm90ILi2EN4cute5tupleIJNS5_1CILi1EEES8_S8_EEENS6_IJNS7_ILi128EEENS7_ILi96EEENS7_ILi192EEEEEELi192ENS_6half_tEfNS_4arch4Sm90ELb0ELb0ELb1ELb1ELb1ELb0ELb0ELb1ELb1ELb1ELb1ELb0EEENS1_21CollectiveEpilogueFwdINS6_IJSA_SC_SB_EEES9_SE_SG_Li256ELb1ELb1ELb1ELb0EEENS1_36VarlenDynamicPersistentTileSchedulerILi128ELi96ELi256ELi128ELb1ELb1ELb1ELb0ELb1ELb1EEEEEEEEEvNT_6ParamsE,@function
        .size           _ZN7cutlass13device_kernelIN5flash11enable_sm90INS1_16FlashAttnFwdSm90INS1_25CollectiveMainloopFwdSm90ILi2EN4cute5tupleIJNS5_1CILi1EEES8_S8_EEENS6_IJNS7_ILi128EEENS7_ILi96EEENS7_ILi192EEEEEELi192ENS_6half_tEfNS_4arch4Sm90ELb0ELb0ELb1ELb1ELb1ELb0ELb0ELb1ELb1ELb1ELb1ELb0EEENS1_21CollectiveEpilogueFwdINS6_IJSA_SC_SB_EEES9_SE_SG_Li256ELb1ELb1ELb1ELb0EEENS1_36VarlenDynamicPersistentTileSchedulerILi128ELi96ELi256ELi128ELb1ELb1ELb1ELb0ELb1ELb1EEEEEEEEEvNT_6ParamsE,(.L_x_15980 - _ZN7cutlass13device_kernelIN5flash11enable_sm90INS1_16FlashAttnFwdSm90INS1_25CollectiveMainloopFwdSm90ILi2EN4cute5tupleIJNS5_1CILi1EEES8_S8_EEENS6_IJNS7_ILi128EEENS7_ILi96EEENS7_ILi192EEEEEELi192ENS_6half_tEfNS_4arch4Sm90ELb0ELb0ELb1ELb1ELb1ELb0ELb0ELb1ELb1ELb1ELb1ELb0EEENS1_21CollectiveEpilogueFwdINS6_IJSA_SC_SB_EEES9_SE_SG_Li256ELb1ELb1ELb1ELb0EEENS1_36VarlenDynamicPersistentTileSchedulerILi128ELi96ELi256ELi128ELb1ELb1ELb1ELb0ELb1ELb1EEEEEEEEEvNT_6ParamsE)
        .other          _ZN7cutlass13device_kernelIN5flash11enable_sm90INS1_16FlashAttnFwdSm90INS1_25CollectiveMainloopFwdSm90ILi2EN4cute5tupleIJNS5_1CILi1EEES8_S8_EEENS6_IJNS7_ILi128EEENS7_ILi96EEENS7_ILi192EEEEEELi192ENS_6half_tEfNS_4arch4Sm90ELb0ELb0ELb1ELb1ELb1ELb0ELb0ELb1ELb1ELb1ELb1ELb0EEENS1_21CollectiveEpilogueFwdINS6_IJSA_SC_SB_EEES9_SE_SG_Li256ELb1ELb1ELb1ELb0EEENS1_36VarlenDynamicPersistentTileSchedulerILi128ELi96ELi256ELi128ELb1ELb1ELb1ELb0ELb1ELb1EEEEEEEEEvNT_6ParamsE,@"STO_CUDA_ENTRY STV_DEFAULT"
_ZN7cutlass13device_kernelIN5flash11enable_sm90INS1_16FlashAttnFwdSm90INS1_25CollectiveMainloopFwdSm90ILi2EN4cute5tupleIJNS5_1CILi1EEES8_S8_EEENS6_IJNS7_ILi128EEENS7_ILi96EEENS7_ILi192EEEEEELi192ENS_6half_tEfNS_4arch4Sm90ELb0ELb0ELb1ELb1ELb1ELb0ELb0ELb1ELb1ELb1ELb1ELb0EEENS1_21CollectiveEpilogueFwdINS6_IJSA_SC_SB_EEES9_SE_SG_Li256ELb1ELb1ELb1ELb0EEENS1_36VarlenDynamicPersistentTileSchedulerILi128ELi96ELi256ELi128ELb1ELb1ELb1ELb0ELb1ELb1EEEEEEEEEvNT_6ParamsE:
        /* <DEDUP_REMOVED lines=45> */
.L_x_3448:
        /* <DEDUP_REMOVED lines=22> */
.L_x_3449:
        /* <DEDUP_REMOVED lines=18> */
.L_x_3450:
        /* <DEDUP_REMOVED lines=22> */
.L_x_3451:
        /* <DEDUP_REMOVED lines=23> */
.L_x_3452:
        /* <DEDUP_REMOVED lines=10> */
.L_x_3454:
        /* <DEDUP_REMOVED lines=20> */
[----:B------:R-:W-:Y:S02]  /*0a00*/  SHF.R.S32.HI R0, RZ, 0x1f, R12 ;  /* 0x0000001fff007819 */ /* 0x000fe4000001140c */
[----:B------:R-:W-:Y:S02]  /*0a10*/  R2UR UR5, R10 ;  /* 0x000000000a0572ca */ /* 0x000fe400000e0000 */
[----:B0-----:R-:W-:-:S02]  /*0a20*/  LEA.HI R3, R0, R12, RZ, 0x4 ;  /* 0x0000000c00037211 */ /* 0x001fc400078f20ff */
[CC--:B------:R-:W-:Y:S02]  /*0a30*/  LEA.HI R4, R0.reuse, R12.reuse, RZ, 0x5 ;  /* 0x0000000c00047211 */ /* 0x0c0fe400078f28ff */
[----:B------:R-:W-:Y:S02]  /*0a40*/  SHF.R.S32.HI R6, RZ, 0x4, R3 ;  /* 0x00000004ff067819 */ /* 0x000fe40000011403 */
[----:B------:R-:W-:Y:S01]  /*0a50*/  LEA.HI R11, R0, R12, RZ, 0x2 ;  /* 0x0000000c000b7211 */ /* 0x000fe200078f10ff */
[----:B------:R-:W-:Y:S01]  /*0a60*/  IMAD.SHL.U32 R5, R4, 0x20, RZ ;  /* 0x0000002004057824 */ /* 0x000fe200078e00ff */
[C---:B------:R-:W-:Y:S02]  /*0a70*/  LOP3.LUT R4, R3.reuse, 0x3fffff0, RZ, 0xc0, !PT ;  /* 0x03fffff003047812 */ /* 0x040fe400078ec0ff */
[----:B------:R-:W-:Y:S02]  /*0a80*/  LEA.HI R3, R3, R6, RZ, 0x1 ;  /* 0x0000000603037211 */ /* 0x000fe400078f08ff */
[----:B------:R-:W-:Y:S01]  /*0a90*/  LOP3.LUT R5, R5, 0xfffffc00, RZ, 0xc0, !PT ;  /* 0xfffffc0005057812 */ /* 0x000fe200078ec0ff */
[----:B------:R-:W-:Y:S01]  /*0aa0*/  IMAD.IADD R4, R12, 0x1, -R4 ;  /* 0x000000010c047824 */ /* 0x000fe200078e0a04 */
[----:B------:R-:W-:-:S02]  /*0ab0*/  LOP3.LUT R3, R3, 0x1ffffffe, RZ, 0xc0, !PT ;  /* 0x1ffffffe03037812 */ /* 0x000fc400078ec0ff */
[----:B------:R-:W-:Y:S01]  /*0ac0*/  LOP3.LUT R11, R11, 0xfffffffc, RZ, 0xc0, !PT ;  /* 0xfffffffc0b0b7812 */ /* 0x000fe200078ec0ff */
[----:B------:R-:W-:Y:S02]  /*0ad0*/  IMAD R4, R4, 0x40, R5 ;  /* 0x0000004004047824 */ /* 0x000fe400078e0205 */
[----:B------:R-:W-:Y:S02]  /*0ae0*/  IMAD.IADD R3, R6, 0x1, -R3 ;  /* 0x0000000106037824 */ /* 0x000fe400078e0a03 */
[----:B------:R-:W-:Y:S02]  /*0af0*/  IMAD.IADD R11, R12, 0x1, -R11 ;  /* 0x000000010c0b7824 */ /* 0x000fe400078e0a0b */
[----:B------:R-:W-:-:S03]  /*0b00*/  IMAD R3, R3, 0x8, R4 ;  /* 0x0000000803037824 */ /* 0x000fc600078e0204 */
[----:B------:R-:W-:Y:S02]  /*0b10*/  LEA.HI R5, R11, R11, RZ, 0x1 ;  /* 0x0000000b0b057211 */ /* 0x000fe400078f08ff */
[----:B------:R0:W-:Y:S02]  /*0b20*/  STL [R1+0x24], R3 ;  /* 0x0000240301007387 */ /* 0x0001e40000100800 */
[----:B------:R-:W-:-:S05]  /*0b30*/  LOP3.LUT R4, R5, 0x1ffffffe, RZ, 0xc0, !PT ;  /* 0x1ffffffe05047812 */ /* 0x000fca00078ec0ff */
[----:B------:R-:W-:Y:S01]  /*0b40*/  IMAD.IADD R4, R11, 0x1, -R4 ;  /* 0x000000010b047824 */ /* 0x000fe200078e0a04 */
[----:B--2---:R-:W-:Y:S02]  /*0b50*/  R2UR UR4, R2 ;  /* 0x00000000020472ca */ /* 0x004fe400000e0000 */
[CC--:B------:R-:W-:Y:S02]  /*0b60*/  LEA.HI R2, R0.reuse, R12.reuse, RZ, 0x7 ;  /* 0x0000000c00027211 */ /* 0x0c0fe400078f38ff */
[----:B------:R-:W-:Y:S02]  /*0b70*/  LEA.HI R0, R0, R12, RZ, 0x3 ;  /* 0x0000000c00007211 */ /* 0x000fe400078f18ff */
[----:B------:R-:W-:Y:S02]  /*0b80*/  LOP3.LUT R216, R2, 0xffffff80, RZ, 0xc0, !PT ;  /* 0xffffff8002d87812 */ /* 0x000fe400078ec0ff */
[----:B------:R-:W-:Y:S02]  /*0b90*/  SHF.R.S32.HI R13, RZ, 0x7, R2 ;  /* 0x00000007ff0d7819 */ /* 0x000fe40000011402 */
[----:B------:R-:W-:Y:S01]  /*0ba0*/  LOP3.LUT R16, R0, 0xfffffff8, RZ, 0xc0, !PT ;  /* 0xfffffff800107812 */ /* 0x000fe200078ec0ff */
[----:B------:R-:W-:Y:S01]  /*0bb0*/  IMAD.IADD R216, R12, 0x1, -R216 ;  /* 0x000000010cd87824 */ /* 0x000fe200078e0ad8 */
[----:B------:R-:W-:Y:S01]  /*0bc0*/  LEA.HI R2, R2, R13, RZ, 0x1 ;  /* 0x0000000d02027211 */ /* 0x000fe200078f08ff */
[----:B------:R-:W-:Y:S01]  /*0bd0*/  ULOP3.LUT UR4, UR4, 0x1, URZ, 0xfc, !UPT ;  /* 0x0000000104047892 */ /* 0x000fe2000f8efc3f */
[----:B------:R-:W-:-:S02]  /*0be0*/  SHF.R.S32.HI R213, RZ, 0x3, R0 ;  /* 0x00000003ffd57819 */ /* 0x000fc40000011400 */
[----:B------:R-:W-:Y:S02]  /*0bf0*/  SHF.R.S32.HI R7, RZ, 0x1f, R216 ;  /* 0x0000001fff077819 */ /* 0x000fe400000114d8 */
[----:B------:R-:W-:Y:S02]  /*0c00*/  LOP3.LUT R2, R2, 0x3fffffe, RZ, 0xc0, !PT ;  /* 0x03fffffe02027812 */ /* 0x000fe400078ec0ff */
[CC--:B------:R-:W-:Y:S02]  /*0c10*/  LEA.HI R8, R7.reuse, R216.reuse, RZ, 0x2 ;  /* 0x000000d807087211 */ /* 0x0c0fe400078f10ff */
[----:B------:R-:W-:Y:S01]  /*0c20*/  LEA.HI R7, R7, R216, RZ, 0x5 ;  /* 0x000000d807077211 */ /* 0x000fe200078f28ff */
[----:B------:R-:W-:Y:S01]  /*0c30*/  IMAD.IADD R2, R13, 0x1, -R2 ;  /* 0x000000010d027824 */ /* 0x000fe200078e0a02 */
[--C-:B------:R-:W-:Y:S02]  /*0c40*/  SHF.R.S32.HI R9, RZ, 0x2, R8.reuse ;  /* 0x00000002ff097819 */ /* 0x100fe40000011408 */
[----:B------:R-:W-:-:S02]  /*0c50*/  SHF.R.S32.HI R10, RZ, 0x1f, R8 ;  /* 0x0000001fff0a7819 */ /* 0x000fc40000011408 */
[----:B0-----:R-:W-:Y:S02]  /*0c60*/  LOP3.LUT R3, R8, 0x7ffffffc, RZ, 0xc0, !PT ;  /* 0x7ffffffc08037812 */ /* 0x001fe400078ec0ff */
[----:B------:R-:W-:Y:S02]  /*0c70*/  LEA.HI R10, R10, R9, RZ, 0x3 ;  /* 0x000000090a0a7211 */ /* 0x000fe400078f18ff */
[----:B------:R-:W-:Y:S01]  /*0c80*/  SHF.R.S32.HI R7, RZ, 0x5, R7 ;  /* 0x00000005ff077819 */ /* 0x000fe20000011407 */
[----:B------:R-:W-:Y:S01]  /*0c90*/  IMAD.IADD R3, R216, 0x1, -R3 ;  /* 0x00000001d8037824 */ /* 0x000fe200078e0a03 */
[----:B------:R-:W-:Y:S02]  /*0ca0*/  LOP3.LUT R10, R10, 0xfffffff8, RZ, 0xc0, !PT ;  /* 0xfffffff80a0a7812 */ /* 0x000fe400078ec0ff */
[----:B------:R-:W-:Y:S01]  /*0cb0*/  IADD3 R16, R12, -R16, RZ ;  /* 0x800000100c107210 */ /* 0x000fe20007ffe0ff */
[----:B------:R-:W-:Y:S01]  /*0cc0*/  IMAD.SHL.U32 R17, R3, 0x2, RZ ;  /* 0x0000000203117824 */ /* 0x000fe200078e00ff */
[----:B------:R-:W-:-:S03]  /*0cd0*/  IADD3 R10, R9, -R10, RZ ;  /* 0x8000000a090a7210 */ /* 0x000fc60007ffe0ff */
[C---:B------:R-:W-:Y:S01]  /*0ce0*/  VIADD R208, R17.reuse, 0x38 ;  /* 0x0000003811d07836 */ /* 0x040fe20000000000 */
[----:B------:R-:W-:Y:S01]  /*0cf0*/  IADD3 R205, R17, 0x50, RZ ;  /* 0x0000005011cd7810 */ /* 0x000fe20007ffe0ff */
[----:B------:R-:W-:Y:S01]  /*0d00*/  IMAD R7, R7, 0x10, R10 ;  /* 0x0000001007077824 */ /* 0x000fe200078e020a */
[C---:B------:R-:W-:Y:S01]  /*0d10*/  IADD3 R196, R17.reuse, 0x98, RZ ;  /* 0x0000009811c47810 */ /* 0x040fe20007ffe0ff */
[C---:B------:R-:W-:Y:S01]  /*0d20*/  VIADD R210, R17.reuse, 0x8 ;  /* 0x0000000811d27836 */ /* 0x040fe20000000000 */
[----:B------:R-:W-:Y:S01]  /*0d30*/  SHF.R.S32.HI R0, RZ, 0x1f, R208 ;  /* 0x0000001fff007819 */ /* 0x000fe200000114d0 */
[----:B------:R-:W-:Y:S01]  /*0d40*/  IMAD R5, R2, 0x40, R7 ;  /* 0x0000004002057824 */ /* 0x000fe200078e0207 */
[----:B------:R-:W-:Y:S01]  /*0d50*/  SHF.R.S32.HI R0, RZ, 0x1f, R205 ;  /* 0x0000001fff007819 */ /* 0x000fe200000114cd */
[----:B------:R-:W-:Y:S01]  /*0d60*/  IMAD.U32 R2, RZ, RZ, UR4 ;  /* 0x00000004ff027e24 */ /* 0x000fe2000f8e00ff */
[----:B------:R-:W-:Y:S01]  /*0d70*/  UMOV UR4, URZ ;  /* 0x0000003f00047c82 */ /* 0x000fe20008000000 */
[----:B------:R-:W-:Y:S01]  /*0d80*/  IMAD R0, R4, 0x8, R5 ;  /* 0x0000000804007824 */ /* 0x000fe200078e0205 */
        /* <DEDUP_REMOVED lines=31> */
[----:B------:R-:W-:Y:S01]  /*0f80*/  IMAD.U32 R215, RZ, RZ, UR4 ;  /* 0x00000004ffd77e24 */ /* 0x000fe2000f8e00ff */
[----:B------:R-:W-:Y:S01]  /*0f90*/  SHF.R.S32.HI R220, RZ, 0x1f, R195 ;  /* 0x0000001fffdc7819 */ /* 0x000fe200000114c3 */
[C---:B------:R-:W-:Y:S01]  /*0fa0*/  VIADD R22, R17.reuse, 0x10 ;  /* 0x0000001011167836 */ /* 0x040fe20000000000 */
[----:B------:R-:W-:Y:S01]  /*0fb0*/  SHF.R.S32.HI R219, RZ, 0x1f, R194 ;  /* 0x0000001fffdb7819 */ /* 0x000fe200000114c2 */
[----:B------:R-:W-:Y:S01]  /*0fc0*/  VIADD R19, R17, 0x28 ;  /* 0x0000002811137836 */ /* 0x000fe20000000000 */
[----:B------:R-:W-:-:S02]  /*0fd0*/  SHF.R.S32.HI R218, RZ, 0x1f, R193 ;  /* 0x0000001fffda7819 */ /* 0x000fc400000114c1 */
[----:B-1----:R-:W-:-:S07]  /*0fe0*/  SHF.R.S32.HI R217, RZ, 0x1f, R192 ;  /* 0x0000001fffd97819 */ /* 0x002fce00000114c0 */
.L_x_3504:
[----:B------:R-:W-:Y:S01]  /*0ff0*/  ULDC.64 UR8, c[0x0][0xc88] ;  /* 0x0003220000087ab9 */ /* 0x000fe20000000a00 */
[----:B------:R-:W-:Y:S01]  /*1000*/  ULDC.64 UR10, c[0x0][0xa20] ;  /* 0x00028800000a7ab9 */ /* 0x000fe20000000a00 */
[----:B------:R-:W-:Y:S02]  /*1010*/  UIMAD.WIDE UR8, UR7, 0x4, UR8 ;  /* 0x00000004070878a5 */ /* 0x000fe4000f8e0208 */
[----:B------:R-:W-:Y:S01]  /*1020*/  UISETP.NE.U32.AND UP1, UPT, UR10, URZ, UPT ;  /* 0x0000003f0a00728c */ /* 0x000fe2000bf25070 */
[----:B------:R-:W-:-:S03]  /*1030*/  ULDC UR7, c[0x0][0x424] ;  /* 0x0001090000077ab9 */ /* 0x000fc60000000800 */
[----:B0123--:R-:W-:Y:S02]  /*1040*/  IMAD.U32 R2, RZ, RZ, UR8 ;  /* 0x00000008ff027e24 */ /* 0x00ffe4000f8e00ff */
[----:B------:R-:W-:Y:S01]  /*1050*/  IMAD.U32 R3, RZ, RZ, UR9 ;  /* 0x00000009ff037e24 */ /* 0x000fe2000f8e00ff */
        /* <DEDUP_REMOVED lines=9> */
[----:B------:R-:W-:-:S04]  /*10f0*/  @UP0 ULEA UR8, UP2, UR61, UR8, 0x2 ;  /* 0x000000083d080291 */ /* 0x000fc8000f84103f */
[----:B------:R-:W-:Y:S02]  /*1100*/  @UP0 ULEA.HI.X UR9, UR61, UR9, UR4, 0x2, UP2 ;  /* 0x000000093d090291 */ /* 0x000fe400090f1404 */
[----:B------:R-:W-:Y:S01]  /*1110*/  IMAD.U32 R214, RZ, RZ, UR4 ;  /* 0x00000004ffd67e24 */ /* 0x000fe2000f8e00ff */
[----:B------:R-:W-:Y:S01]  /*1120*/  @UP1 ULEA UR10, UP0, UR61, UR10, 0x2 ;  /* 0x0000000a3d0a1291 */ /* 0x000fe2000f80103f */
[----:B------:R-:W-:-:S03]  /*1130*/  MOV R2, UR8 ;  /* 0x0000000800027c02 */ /* 0x000fc60008000f00 */
[----:B------:R-:W-:Y:S01]  /*1140*/  @UP1 ULEA.HI.X UR11, UR61, UR11, UR4, 0x2, UP0 ;  /* 0x0000000b3d0b1291 */ /* 0x000fe200080f1404 */
[----:B------:R-:W-:Y:S01]  /*1150*/  IMAD.U32 R3, RZ, RZ, UR9 ;  /* 0x00000009ff037e24 */ /* 0x000fe2000f8e00ff */
[----:B------:R-:W-:Y:S01]  /*1160*/  ULDC.64 UR8, c[0x0][0x418] ;  /* 0x0001060000087ab9 */ /* 0x000fe20000000a00 */
[----:B------:R-:W-:-:S03]  /*1170*/  IMAD.U32 R4, RZ, RZ, UR10 ;  /* 0x0000000aff047e24 */ /* 0x000fc6000f8e00ff */
[----:B----4-:R-:W-:Y:S01]  /*1180*/  IMAD.U32 R5, RZ, RZ, UR11 ;  /* 0x0000000bff057e24 */ /* 0x010fe2000f8e00ff */
[----:B------:R-:W2:Y:S04]  /*1190*/  @P0 LDG.E R2, desc[UR36][R2.64] ;  /* 0x0000002402020981 */ /* 0x000ea8000c1e1900 */
[----:B------:R-:W3:Y:S01]  /*11a0*/  @P1 LDG.E R4, desc[UR36][R4.64] ;  /* 0x0000002404041981 */ /* 0x000ee2000c1e1900 */
[----:B------:R-:W-:Y:S01]  /*11b0*/  UISETP.NE.U32.AND UP0, UPT, UR8, URZ, UPT ;  /* 0x0000003f0800728c */ /* 0x000fe2000bf05070 */
[----:B------:R-:W-:Y:S01]  /*11c0*/  IMAD.U32 R212, RZ, RZ, UR6 ;  /* 0x00000006ffd47e24 */ /* 0x000fe2000f8e00ff */
[----:B------:R-:W-:Y:S01]  /*11d0*/  UMOV UR4, URZ ;  /* 0x0000003f00047c82 */ /* 0x000fe20008000000 */
[----:B------:R-:W-:Y:S02]  /*11e0*/  ULOP3.LUT UR8, UR5, 0xff000000, URZ, 0xc0, !UPT ;  /* 0xff00000005087892 */ /* 0x000fe4000f8ec03f */
[----:B------:R-:W-:-:S03]  /*11f0*/  UISETP.NE.AND.EX UP0, UPT, UR9, URZ, UPT, UP0 ;  /* 0x0000003f0900728c */ /* 0x000fc6000bf05300 */
[----:B------:R-:W-:Y:S01]  /*1200*/  ULDC UR9, c[0x0][0x2f0] ;  /* 0x0000bc0000097ab9 */ /* 0x000fe20000000800 */
[----:B------:R-:W-:-:S04]  /*1210*/  USEL UR7, UR7, 0x1, UP0 ;  /* 0x0000000107077887 */ /* 0x000fc80008000000 */
[----:B------:R-:W-:Y:S01]  /*1220*/  UIMAD UR7, UR7, UR9, URZ ;  /* 0x00000009070772a4 */ /* 0x000fe2000f8e023f */
[----:B--2---:R-:W-:-:S06]  /*1230*/  @P0 R2UR UR4, R2 ;  /* 0x00000000020402ca */ /* 0x004fcc00000e0000 */
[----:B---3--:R-:W-:Y:S01]  /*1240*/  @P1 R2UR UR7, R4 ;  /* 0x00000000040712ca */ /* 0x008fe200000e0000 */
[----:B-----5:R-:W-:-:S14]  /*1250*/  @P1 BRA `(.L_x_3455) ;  /* 0x0000000000341947 */ /* 0x020fdc0003800000 */
        /* <DEDUP_REMOVED lines=13> */
.L_x_3455:
[----:B------:R-:W-:Y:S02]  /*1330*/  UIADD3 UR7, -UR4, UR7, URZ ;  /* 0x0000000704077290 */ /* 0x000fe4000fffe13f */
[----:B------:R-:W-:Y:S02]  /*1340*/  ULOP3.LUT UR4, UR5, 0xff0000, URZ, 0xc0, !UPT ;  /* 0x00ff000005047892 */ /* 0x000fe4000f8ec03f */
[----:B------:R-:W-:Y:S02]  /*1350*/  UISETP.GE.AND UP0, UPT, UR7, 0x1, UPT ;  /* 0x000000010700788c */ /* 0x000fe4000bf06270 */
[----:B------:R-:W-:Y:S01]  /*1360*/  USHF.R.U32.HI UR8, URZ, 0x8, UR8 ;  /* 0x000000083f087899 */ /* 0x000fe20008011608 */
[----:B------:R-:W-:Y:S01]  /*1370*/  IMAD.U32 R84, RZ, RZ, UR7 ;  /* 0x00000007ff547e24 */ /* 0x000fe2000f8e00ff */
        /* <DEDUP_REMOVED lines=9> */
[----:B------:R-:W-:Y:S01]  /*1410*/  MOV R211, UR9 ;  /* 0x0000000900d37c02 */ /* 0x000fe20008000f00 */
[----:B------:R-:W-:Y:S01]  /*1420*/  UMOV UR4, URZ ;  /* 0x0000003f00047c82 */ /* 0x000fe20008000000 */
        /* <DEDUP_REMOVED lines=40> */
.L_x_3456:
[----:B------:R-:W-:Y:S01]  /*16b0*/  R2UR UR5, R23 ;  /* 0x00000000170572ca */ /* 0x000fe200000e0000 */
[----:B------:R-:W-:Y:S01]  /*16c0*/  IMAD.U32 R0, RZ, RZ, UR9 ;  /* 0x00000009ff007e24 */ /* 0x000fe2000f8e00ff */
[----:B------:R-:W-:Y:S01]  /*16d0*/  PLOP3.LUT P0, PT, PT, PT, PT, 0x80, 0x0 ;  /* 0x000000000000781c */ /* 0x000fe20003f0f070 */
[----:B------:R-:W-:Y:S01]  /*16e0*/  IMAD.U32 R3, RZ, RZ, UR4 ;  /* 0x00000004ff037e24 */ /* 0x000fe2000f8e00ff */
[----:B------:R-:W-:Y:S02]  /*16f0*/  MOV R2, RZ ;  /* 0x000000ff00027202 */ /* 0x000fe40000000f00 */
        /* <DEDUP_REMOVED lines=31> */
[----:B------:R-:W-:Y:S02]  /*18f0*/  UISETP.GT.AND UP0, UPT, UR5, UR60, UPT ;  /* 0x0000003c0500728c */ /* 0x000fe4000bf04270 */
[----:B------:R-:W-:Y:S01]  /*1900*/  IMAD.U32 R85, RZ, RZ, UR5 ;  /* 0x00000005ff557e24 */ /* 0x000fe2000f8e00ff */
        /* <DEDUP_REMOVED lines=33> */
[----:B------:R-:W-:-:S05]  /*1b20*/  SHF.R.S32.HI R4, RZ, 0x7, R4 ;  /* 0x00000007ff047819 */ /* 0x000fca0000011404 */
        /* <DEDUP_REMOVED lines=25> */
.L_x_3458:
[----:B------:R-:W2:Y:S01]  /*1cc0*/  LDL R2, [R1+0x28] ;  /* 0x0000280001027983 */ /* 0x000ea20000100800 */
[----:B------:R-:W-:Y:S01]  /*1cd0*/  R2UR UR7, R215 ;  /* 0x00000000d70772ca */ /* 0x000fe200000e0000 */
[----:B------:R-:W0:-:S12]  /*1ce0*/  S2UR UR5, SR_CgaCtaId ;  /* 0x00000000000579c3 */ /* 0x000e180000008800 */
[----:B------:R-:W-:-:S04]  /*1cf0*/  ULEA.HI UR4, UR7, UR7, URZ, 0x1 ;  /* 0x0000000707047291 */ /* 0x000fc8000f8f083f */
[----:B------:R-:W-:-:S04]  /*1d00*/  ULOP3.LUT UR4, UR4, 0xfffffffe, URZ, 0xc0, !UPT ;  /* 0xfffffffe04047892 */ /* 0x000fc8000f8ec03f */
[----:B------:R-:W-:Y:S01]  /*1d10*/  UIADD3 UR4, UR7, -UR4, URZ ;  /* 0x8000000407047290 */ /* 0x000fe2000fffe03f */
[----:B0-----:R-:W-:-:S05]  /*1d20*/  IMAD.U32 R3, RZ, RZ, UR5 ;  /* 0x00000005ff037e24 */ /* 0x001fca000f8e00ff */
[----:B------:R-:W-:-:S05]  /*1d30*/  IMAD.U32 R5, RZ, RZ, UR4 ;  /* 0x00000004ff057e24 */ /* 0x000fca000f8e00ff */
[----:B------:R-:W-:Y:S02]  /*1d40*/  SHF.L.U32 R5, R5, 0x1f, RZ ;  /* 0x0000001f05057819 */ /* 0x000fe400000006ff */
[----:B--2---:R-:W-:Y:S02]  /*1d50*/  R2UR UR6, R2 ;  /* 0x00000000020672ca */ /* 0x004fe400000e0000 */
[----:B------:R-:W-:-:S04]  /*1d60*/  MOV R2, 0x400 ;  /* 0x0000040000027802 */ /* 0x000fc80000000f00 */
[----:B------:R-:W-:-:S04]  /*1d70*/  LEA R2, R3, R2, 0x18 ;  /* 0x0000000203027211 */ /* 0x000fc800078ec0ff */
[----:B------:R-:W0:Y:S03]  /*1d80*/  SYNCS.PHASECHK.TRANS64.TRYWAIT P1, [R2+URZ+0x30800], R5 ;  /* 0x03080005020075a7 */ /* 0x000e26000802017f */
[----:B------:R-:W-:-:S05]  /*1d90*/  IMAD.U32 R0, RZ, RZ, UR6 ;  /* 0x00000006ff007e24 */ /* 0x000fca000f8e00ff */
[----:B------:R-:W-:Y:S01]  /*1da0*/  ISETP.NE.AND P0, PT, R0, 0x3, PT ;  /* 0x000000030000780c */ /* 0x000fe20003f05270 */
[----:B0-----:R-:W-:-:S12]  /*1db0*/  @!P1 BRA `(.L_x_3459) ;  /* 0x000000f800409947 */ /* 0x001fd80003800000 */
.L_x_3589:
[----:B------:R-:W-:Y:S05]  /*1dc0*/  @!P0 BRA `(.L_x_3460) ;  /* 0x0000000000048947 */ /* 0x000fea0003800000 */
[----:B------:R-:W-:Y:S01]  /*1dd0*/  BPT.TRAP 0x1 ;  /* 0x000000040000795c */ /* 0x000fe20000300000 */
.L_x_3460:
[----:B0-----:R-:W-:Y:S02]  /*1de0*/  IMAD.U32 R5, RZ, RZ, UR38 ;  /* 0x00000026ff057e24 */ /* 0x001fe4000f8e00ff */
[----:B------:R-:W-:-:S03]  /*1df0*/  IMAD.U32 R4, RZ, RZ, UR39 ;  /* 0x00000027ff047e24 */ /* 0x000fc6000f8e00ff */
[----:B------:R-:W-:Y:S02]  /*1e00*/  LEA R0, R5, R2, 0x3 ;  /* 0x0000000205007211 */ /* 0x000fe400078e18ff */
[----:B------:R-:W-:-:S04]  /*1e10*/  SHF.L.U32 R5, R4, 0x1f, RZ ;  /* 0x0000001f04057819 */ /* 0x000fc800000006ff */
[----:B------:R0:W1:Y:S01]  /*1e20*/  SYNCS.PHASECHK.TRANS64.TRYWAIT P1, [R0+URZ+0x30830], R5 ;  /* 0x03083005000075a7 */ /* 0x000062000802017f */
[----:B------:R-:W-:Y:S05]  /*1e30*/  @!P0 BRA `(.L_x_3461) ;  /* 0x0000000000048947 */ /* 0x000fea0003800000 */
[----:B------:R-:W-:Y:S01]  /*1e40*/  BPT.TRAP 0x1 ;  /* 0x000000040000795c */ /* 0x000fe20000300000 */
.L_x_3461:
[----:B------:R-:W-:Y:S01]  /*1e50*/  IMAD.MOV.U32 R119, RZ, RZ, RZ ;  /* 0x000000ffff777224 */ /* 0x000fe200078e00ff */
[----:B-1----:R-:W-:Y:S06]  /*1e60*/  @P1 BRA `(.L_x_3462) ;  /* 0x0000000000081947 */ /* 0x002fec0003800000 */
[----:B------:R-:W1:Y:S02]  /*1e70*/  SYNCS.PHASECHK.TRANS64.TRYWAIT P1, [R0+URZ+0x30830], R5 ;  /* 0x03083005000075a7 */ /* 0x000e64000802017f */
[----:B-1----:R-:W-:Y:S05]  /*1e80*/  @!P1 BRA `(.L_x_3463) ;  /* 0x000000f800209947 */ /* 0x002fea0003800000 */
.L_x_3462:
[----:B------:R-:W-:Y:S05]  /*1e90*/  WARPSYNC.ALL ;  /* 0x0000000000007948 */ /* 0x000fea0003800000 */
[----:B------:R-:W-:Y:S01]  /*1ea0*/  R2UR UR4, R2 ;  /* 0x00000000020472ca */ /* 0x000fe200000e0000 */
[----:B------:R-:W-:Y:S01]  /*1eb0*/  ULOP3.LUT UR5, UR40, 0x10000, URZ, 0xfc, !UPT ;  /* 0x0001000028057892 */ /* 0x000fe2000f8efc3f */
[----:B------:R-:W-:Y:S01]  /*1ec0*/  WARPGROUP.ARRIVE ;  /* 0x00000000000079c5 */ /* 0x000fe20000000000 */
[----:B------:R-:W-:Y:S01]  /*1ed0*/  UMOV UR9, 0x40000040 ;  /* 0x4000004000097882 */ /* 0x000fe20000000000 */
[----:B------:R-:W-:Y:S01]  /*1ee0*/  UMOV UR11, 0x40000040 ;  /* 0x40000040000b7882 */ /* 0x000fe20000000000 */
[----:B------:R-:W-:Y:S01]  /*1ef0*/  UIADD3 UR7, UR5, 0x2, URZ ;  /* 0x0000000205077890 */ /* 0x000fe2000fffe03f */
[----:B------:R-:W-:Y:S01]  /*1f00*/  IMAD.U32 R9, RZ, RZ, UR9 ;  /* 0x00000009ff097e24 */ /* 0x000fe2000f8e00ff */
[----:B------:R-:W-:Y:S01]  /*1f10*/  UMOV UR13, 0x40000040 ;  /* 0x40000040000d7882 */ /* 0x000fe20000000000 */
[----:B------:R-:W-:Y:S01]  /*1f20*/  UMOV UR8, UR5 ;  /* 0x0000000500087c82 */ /* 0x000fe20008000000 */
[----:B------:R-:W-:Y:S01]  /*1f30*/  UMOV UR15, 0x40000040 ;  /* 0x40000040000f7882 */ /* 0x000fe20000000000 */
[----:B------:R-:W-:Y:S01]  /*1f40*/  IMAD.U32 R8, RZ, RZ, UR8 ;  /* 0x00000008ff087e24 */ /* 0x000fe2000f8e00ff */
[----:B------:R-:W-:Y:S01]  /*1f50*/  UIADD3 UR56, UR5, 0x4, URZ ;  /* 0x0000000405387890 */ /* 0x000fe2000fffe03f */
[----:B------:R-:W-:Y:S01]  /*1f60*/  IMAD.U32 R7, RZ, RZ, UR13 ;  /* 0x0000000dff077e24 */ /* 0x000fe2000f8e00ff */
[----:B------:R-:W-:Y:S01]  /*1f70*/  UIADD3 UR4, UR4, 0x1e400, URZ ;  /* 0x0001e40004047890 */ /* 0x000fe2000fffe03f */
[----:B------:R-:W-:Y:S01]  /*1f80*/  UMOV UR12, UR7 ;  /* 0x00000007000c7c82 */ /* 0x000fe20008000000 */
[----:B------:R-:W-:-:S02]  /*1f90*/  UMOV UR57, 0x40000040 ;  /* 0x4000004000397882 */ /* 0x000fc40000000000 */
[----:B------:R-:W-:Y:S01]  /*1fa0*/  USHF.R.U32.HI UR4, URZ, 0x4, UR4 ;  /* 0x000000043f047899 */ /* 0x000fe20008011604 */
[----:B------:R-:W-:Y:S01]  /*1fb0*/  IMAD.U32 R6, RZ, RZ, UR12 ;  /* 0x0000000cff067e24 */ /* 0x000fe2000f8e00ff */
[----:B------:R-:W-:Y:S01]  /*1fc0*/  UMOV UR59, 0x40000040 ;  /* 0x40000040003b7882 */ /* 0x000fe20000000000 */
[----:B------:R-:W-:Y:S02]  /*1fd0*/  UIADD3 UR52, UR5, 0x6, URZ ;  /* 0x0000000605347890 */ /* 0x000fe4000fffe03f */
[----:B------:R-:W-:Y:S01]  /*1fe0*/  ULOP3.LUT UR4, UR4, 0x3fff, URZ, 0xc0, !UPT ;  /* 0x00003fff04047892 */ /* 0x000fe2000f8ec03f */
[----:B------:R-:W-:Y:S01]  /*1ff0*/  UMOV UR53, 0x40000040 ;  /* 0x4000004000357882 */ /* 0x000fe20000000000 */
[----:B------:R-:W-:Y:S02]  /*2000*/  UMOV UR55, 0x40000040 ;  /* 0x4000004000377882 */ /* 0x000fe40000000000 */
[----:B------:R-:W-:Y:S02]  /*2010*/  ULOP3.LUT UR4, UR4, 0x10000, URZ, 0xfc, !UPT ;  /* 0x0001000004047892 */ /* 0x000fe4000f8efc3f */
[----:B------:R-:W-:-:S02]  /*2020*/  UIADD3 UR48, UR5, 0x400, URZ ;  /* 0x0000040005307890 */ /* 0x000fc4000fffe03f */
[----:B------:R-:W-:Y:S01]  /*2030*/  UIMAD UR6, UR38, 0x900, UR4 ;  /* 0x00000900260678a4 */ /* 0x000fe2000f8e0204 */
[----:B------:R-:W-:Y:S01]  /*2040*/  UMOV UR49, 0x40000040 ;  /* 0x4000004000317882 */ /* 0x000fe20000000000 */
[----:B------:R-:W-:Y:S02]  /*2050*/  UMOV UR51, 0x40000040 ;  /* 0x4000004000337882 */ /* 0x000fe40000000000 */
[----:B------:R-:W-:Y:S02]  /*2060*/  UIADD3 UR58, UR6, 0x4, URZ ;  /* 0x00000004063a7890 */ /* 0x000fe4000fffe03f */
[----:B------:R-:W-:Y:S02]  /*2070*/  UIADD3 UR54, UR6, 0x6, URZ ;  /* 0x0000000606367890 */ /* 0x000fe4000fffe03f */
[----:B------:R-:W-:Y:S01]  /*2080*/  UMOV UR10, UR6 ;  /* 0x00000006000a7c82 */ /* 0x000fe20008000000 */
[----:B------:R-:W-:Y:S01]  /*2090*/  UIADD3 UR50, UR6, 0x300, URZ ;  /* 0x0000030006327890 */ /* 0x000fe2000fffe03f */
[----:B------:R-:W-:Y:S01]  /*20a0*/  HGMMA.64x96x16.F32 R24, gdesc[UR8], RZ, !UPT, gsb0 ;  /* 0x01600000081879f0 */ /* 0x000fe2000c0008ff */
[----:B------:R-:W-:-:S02]  /*20b0*/  UIADD3 UR8, UR6, 0x2, URZ ;  /* 0x0000000206087890 */ /* 0x000fc4000fffe03f */
[----:B------:R-:W-:Y:S02]  /*20c0*/  UIADD3 UR44, UR5, 0x402, URZ ;  /* 0x00000402052c7890 */ /* 0x000fe4000fffe03f */
[----:B------:R-:W-:Y:S01]  /*20d0*/  UIADD3 UR46, UR6, 0x302, URZ ;  /* 0x00000302062e7890 */ /* 0x000fe2000fffe03f */
[----:B------:R-:W-:Y:S02]  /*20e0*/  UMOV UR45, 0x40000040 ;  /* 0x40000040002d7882 */ /* 0x000fe40000000000 */
[----:B------:R-:W-:Y:S01]  /*20f0*/  UMOV UR14, UR8 ;  /* 0x00000008000e7c82 */ /* 0x000fe20008000000 */
        /* <DEDUP_REMOVED lines=21> */
[----:B------:R-:W-:Y:S02]  /*2250*/  WARPGROUP.DEPBAR.LE gsb0, 0x0 ;  /* 0x00008000000079c5 */ /* 0x000fe40000010000 */
[----:B------:R-:W-:-:S06]  /*2260*/  WARPGROUP.ARRIVE ;  /* 0x00000000000079c5 */ /* 0x000fcc0000000000 */
[----:B------:R-:W-:Y:S01]  /*2270*/  HGMMA.64x96x16.F32 R24, gdesc[UR12], R24, gsb0 ;  /* 0x016000000c1879f0 */ /* 0x000fe20008000818 */
[----:B------:R-:W-:Y:S02]  /*2280*/  UIADD3 UR12, UR5, 0x404, URZ ;  /* 0x00000404050c7890 */ /* 0x000fe4000fffe03f */
[----:B------:R-:W-:Y:S01]  /*2290*/  UIADD3 UR14, UR6, 0x304, URZ ;  /* 0x00000304060e7890 */ /* 0x000fe2000fffe03f */
[----:B------:R-:W-:Y:S01]  /*22a0*/  UMOV UR13, 0x40000040 ;  /* 0x40000040000d7882 */ /* 0x000fe20000000000 */
        /* <DEDUP_REMOVED lines=34> */
.L_x_3464:
[----:B------:R-:W-:Y:S01]  /*24d0*/  R2UR UR7, R84 ;  /* 0x00000000540772ca */ /* 0x000fe200000e0000 */
[----:B------:R-:W-:Y:S01]  /*24e0*/  ULDC UR5, c[0x0][0x9d8] ;  /* 0x0002760000057ab9 */ /* 0x000fe20000000800 */
[----:B------:R-:W-:Y:S01]  /*24f0*/  R2UR UR6, R85 ;  /* 0x00000000550672ca */ /* 0x000fe200000e0000 */
        /* <DEDUP_REMOVED lines=10> */
[----:B------:R-:W-:-:S02]  /*25a0*/  IMAD.U32 R4, RZ, RZ, UR7 ;  /* 0x00000007ff047e24 */ /* 0x000fc4000f8e00ff */
[----:B------:R-:W-:Y:S01]  /*25b0*/  FMUL.FTZ R27, R27, UR5 ;  /* 0x000000051b1b7c20 */ /* 0x000fe20008410000 */
[----:B------:R-:W-:Y:S02]  /*25c0*/  IMAD.U32 R11, RZ, RZ, UR6 ;  /* 0x00000006ff0b7e24 */ /* 0x000fe4000f8e00ff */
[----:B------:R-:W-:Y:S01]  /*25d0*/  FMUL.FTZ R38, R38, UR5 ;  /* 0x0000000526267c20 */ /* 0x000fe20008410000 */
[----:B------:R-:W-:Y:S01]  /*25e0*/  MUFU.TANH R25, R25 ;  /* 0x0000001900197308 */ /* 0x000fe20000002400 */
[----:B------:R-:W-:Y:S01]  /*25f0*/  IADD3 R4, R4, 0x60, -R17 ;  /* 0x0000006004047810 */ /* 0x000fe20007ffe811 */
[----:B------:R-:W-:Y:S01]  /*2600*/  FMUL.FTZ R37, R37, UR5 ;  /* 0x0000000525257c20 */ /* 0x000fe20008410000 */
[----:B------:R-:W-:Y:S01]  /*2610*/  FMUL.FTZ R30, R30, UR5 ;  /* 0x000000051e1e7c20 */ /* 0x000fe20008410000 */
[----:B------:R-:W-:Y:S01]  /*2620*/  FMUL.FTZ R39, R39, UR5 ;  /* 0x0000000527277c20 */ /* 0x000fe20008410000 */
[----:B------:R-:W-:Y:S01]  /*2630*/  FMUL.FTZ R40, R40, UR5 ;  /* 0x0000000528287c20 */ /* 0x000fe20008410000 */
[----:B------:R-:W-:-:S02]  /*2640*/  IMAD R4, R11, -0x60, R4 ;  /* 0xffffffa00b047824 */ /* 0x000fc400078e0204 */
[----:B------:R-:W-:Y:S01]  /*2650*/  FMUL.FTZ R31, R31, UR5 ;  /* 0x000000051f1f7c20 */ /* 0x000fe20008410000 */
[----:B------:R-:W-:Y:S01]  /*2660*/  MUFU.TANH R28, R28 ;  /* 0x0000001c001c7308 */ /* 0x000fe20000002400 */
[----:B------:R-:W-:Y:S01]  /*2670*/  FMUL.FTZ R46, R46, UR5 ;  /* 0x000000052e2e7c20 */ /* 0x000fe20008410000 */
[----:B------:R-:W-:Y:S01]  /*2680*/  FMUL.FTZ R41, R41, UR5 ;  /* 0x0000000529297c20 */ /* 0x000fe20008410000 */
[C---:B------:R-:W-:Y:S01]  /*2690*/  ISETP.GT.AND P6, PT, R4.reuse, RZ, PT ;  /* 0x000000ff0400720c */ /* 0x040fe20003fc4270 */
[----:B------:R-:W-:Y:S01]  /*26a0*/  FMUL.FTZ R47, R47, UR5 ;  /* 0x000000052f2f7c20 */ /* 0x000fe20008410000 */
[----:B------:R-:W-:Y:S01]  /*26b0*/  ISETP.GT.AND P5, PT, R4, 0x1, PT ;  /* 0x000000010400780c */ /* 0x000fe20003fa4270 */
[----:B------:R-:W-:Y:S01]  /*26c0*/  FMUL.FTZ R44, R44, UR5 ;  /* 0x000000052c2c7c20 */ /* 0x000fe20008410000 */
[----:B------:R-:W-:Y:S01]  /*26d0*/  ISETP.GT.AND P4, PT, R4, 0x8, PT ;  /* 0x000000080400780c */ /* 0x000fe20003f84270 */
[----:B------:R-:W-:Y:S01]  /*26e0*/  MUFU.TANH R29, R29 ;  /* 0x0000001d001d7308 */ /* 0x000fe20000002400 */
[----:B--2---:R-:W-:Y:S01]  /*26f0*/  FSEL R11, R24, -INF , P6 ;  /* 0xff800000180b7808 */ /* 0x004fe20003000000 */
[----:B------:R-:W-:Y:S01]  /*2700*/  FMUL.FTZ R35, R35, UR5 ;  /* 0x0000000523237c20 */ /* 0x000fe20008410000 */
[C---:B------:R-:W-:Y:S01]  /*2710*/  ISETP.GT.AND P3, PT, R4.reuse, 0x9, PT ;  /* 0x000000090400780c */ /* 0x040fe20003f64270 */
[----:B------:R-:W-:Y:S01]  /*2720*/  FMUL.FTZ R45, R45, UR5 ;  /* 0x000000052d2d7c20 */ /* 0x000fe20008410000 */
[----:B------:R-:W-:Y:S01]  /*2730*/  ISETP.GT.AND P2, PT, R4, 0x10, PT ;  /* 0x000000100400780c */ /* 0x000fe20003f44270 */
[----:B------:R-:W-:Y:S01]  /*2740*/  FMUL.FTZ R54, R54, UR5 ;  /* 0x0000000536367c20 */ /* 0x000fe20008410000 */
[----:B------:R-:W-:Y:S01]  /*2750*/  ISETP.GT.AND P1, PT, R4, 0x11, PT ;  /* 0x000000110400780c */ /* 0x000fe20003f24270 */
        /* <DEDUP_REMOVED lines=8> */
[----:B01----:R-:W0:Y:S01]  /*27e0*/  MUFU.TANH R5, R26 ;  /* 0x0000001a00057308 */ /* 0x003e220000002400 */
        /* <DEDUP_REMOVED lines=8> */
[----:B------:R-:W-:Y:S01]  /*2870*/  FMUL.FTZ R58, R58, UR5 ;  /* 0x000000053a3a7c20 */ /* 0x000fe20008410000 */
[----:B------:R-:W-:Y:S01]  /*2880*/  FMUL.FTZ R65, R65, UR5 ;  /* 0x0000000541417c20 */ /* 0x000fe20008410000 */
[----:B------:R-:W-:Y:S01]  /*2890*/  FMUL.FTZ R59, R59, UR5 ;  /* 0x000000053b3b7c20 */ /* 0x000fe20008410000 */
[----:B------:R-:W-:Y:S01]  /*28a0*/  FMUL.FTZ R68, R68, UR5 ;  /* 0x0000000544447c20 */ /* 0x000fe20008410000 */
[----:B------:R-:W-:Y:S01]  /*28b0*/  FMUL.FTZ R69, R69, UR5 ;  /* 0x0000000545457c20 */ /* 0x000fe20008410000 */
[----:B------:R-:W-:Y:S01]  /*28c0*/  ULDC UR11, c[0x0][0x988] ;  /* 0x00026200000b7ab9 */ /* 0x000fe20000000800 */
[----:B------:R-:W-:Y:S01]  /*28d0*/  P2R R72, PR, RZ, 0x1 ;  /* 0x00000001ff487803 */ /* 0x000fe20000000000 */
[----:B------:R1:W2:Y:S01]  /*28e0*/  MUFU.TANH R14, R34 ;  /* 0x00000022000e7308 */ /* 0x0002a20000002400 */
[----:B0-----:R-:W-:Y:S01]  /*28f0*/  FSEL R5, R5, -INF , P6 ;  /* 0xff80000005057808 */ /* 0x001fe20003000000 */
[----:B------:R-:W-:Y:S01]  /*2900*/  FMUL.FTZ R62, R62, UR5 ;  /* 0x000000053e3e7c20 */ /* 0x000fe20008410000 */
[----:B------:R-:W-:Y:S01]  /*2910*/  ISETP.GT.AND P6, PT, R4, 0x18, PT ;  /* 0x000000180400780c */ /* 0x000fe20003fc4270 */
[----:B------:R-:W-:Y:S01]  /*2920*/  FMUL.FTZ R63, R63, UR5 ;  /* 0x000000053f3f7c20 */ /* 0x000fe20008410000 */
[----:B------:R-:W-:Y:S01]  /*2930*/  FMUL.FTZ R66, R66, UR5 ;  /* 0x0000000542427c20 */ /* 0x000fe20008410000 */
[----:B------:R-:W-:Y:S01]  /*2940*/  FMUL.FTZ R67, R67, UR5 ;  /* 0x0000000543437c20 */ /* 0x000fe20008410000 */
[----:B------:R-:W-:Y:S01]  /*2950*/  FMUL.FTZ R70, R70, UR5 ;  /* 0x0000000546467c20 */ /* 0x000fe20008410000 */
[----:B------:R-:W0:Y:S01]  /*2960*/  MUFU.TANH R10, R27 ;  /* 0x0000001b000a7308 */ /* 0x000e220000002400 */
[----:B-1----:R-:W-:Y:S01]  /*2970*/  FSEL R34, R25, -INF , P5 ;  /* 0xff80000019227808 */ /* 0x002fe20002800000 */
[----:B------:R-:W-:Y:S01]  /*2980*/  FMUL.FTZ R71, R71, UR5 ;  /* 0x0000000547477c20 */ /* 0x000fe20008410000 */
[----:B------:R-:W-:Y:S01]  /*2990*/  VIADD R0, R0, 0x30840 ;  /* 0x0003084000007836 */ /* 0x000fe20000000000 */
[----:B------:R-:W-:Y:S01]  /*29a0*/  UIADD3 UR5, UR6, -0x2, URZ ;  /* 0xfffffffe06057890 */ /* 0x000fe2000fffe03f */
[----:B------:R-:W-:Y:S01]  /*29b0*/  FMNMX.FTZ R25, R11, R34, !PT ;  /* 0x000000220b197209 */ /* 0x000fe20007810000 */
[--C-:B------:R-:W-:Y:S01]  /*29c0*/  IMAD.MOV.U32 R118, RZ, RZ, R119.reuse ;  /* 0x000000ffff767224 */ /* 0x100fe200078e0077 */
[-C--:B------:R-:W-:Y:S01]  /*29d0*/  MOV R111, R119.reuse ;  /* 0x00000077006f7202 */ /* 0x080fe20000000f00 */
[----:B------:R-:W1:Y:S01]  /*29e0*/  MUFU.TANH R36, R36 ;  /* 0x0000002400247308 */ /* 0x000e620000002400 */
[----:B--2---:R-:W-:Y:S01]  /*29f0*/  FSEL R14, R14, -INF , P2 ;  /* 0xff8000000e0e7808 */ /* 0x004fe20001000000 */
[----:B------:R-:W-:Y:S01]  /*2a00*/  UISETP.GE.AND UP0, UPT, UR5, UR60, UPT ;  /* 0x0000003c0500728c */ /* 0x000fe2000bf06270 */
[----:B------:R-:W-:Y:S01]  /*2a10*/  PRMT R0, R3, 0x654, R0 ;  /* 0x0000065403007816 */ /* 0x000fe20000000000 */
[--C-:B------:R-:W-:Y:S01]  /*2a20*/  IMAD.MOV.U32 R117, RZ, RZ, R119.reuse ;  /* 0x000000ffff757224 */ /* 0x100fe200078e0077 */
[-C--:B------:R-:W-:Y:S01]  /*2a30*/  MOV R102, R119.reuse ;  /* 0x0000007700667202 */ /* 0x080fe20000000f00 */
[--C-:B------:R-:W-:Y:S01]  /*2a40*/  IMAD.MOV.U32 R116, RZ, RZ, R119.reuse ;  /* 0x000000ffff747224 */ /* 0x100fe200078e0077 */
[----:B------:R2:W-:Y:S01]  /*2a50*/  SYNCS.ARRIVE.TRANS64.RED.A1T0 RZ, [R0+URZ], RZ ;  /* 0x000000ff00ff79a7 */ /* 0x0005e2000810043f */
[----:B------:R3:W4:Y:S01]  /*2a60*/  MUFU.TANH R20, R38 ;  /* 0x0000002600147308 */ /* 0x0007220000002400 */
        /* <DEDUP_REMOVED lines=8> */
[----:B---3--:R-:W-:Y:S01]  /*2af0*/  FSEL R38, R28, -INF , P4 ;  /* 0xff8000001c267808 */ /* 0x008fe20002000000 */
[--C-:B------:R-:W-:Y:S01]  /*2b00*/  IMAD.MOV.U32 R112, RZ, RZ, R119.reuse ;  /* 0x000000ffff707224 */ /* 0x100fe200078e0077 */
[----:B-1----:R-:W-:Y:S01]  /*2b10*/  FSEL R36, R36, -INF , P6 ;  /* 0xff80000024247808 */ /* 0x002fe20003000000 */
[--C-:B------:R-:W-:Y:S01]  /*2b20*/  IMAD.MOV.U32 R110, RZ, RZ, R119.reuse ;  /* 0x000000ffff6e7224 */ /* 0x100fe200078e0077 */
[----:B------:R-:W-:Y:S01]  /*2b30*/  FMNMX.FTZ R24, R38, R25, !PT ;  /* 0x0000001926187209 */ /* 0x000fe20007810000 */
[--C-:B------:R-:W-:Y:S01]  /*2b40*/  IMAD.MOV.U32 R109, RZ, RZ, R119.reuse ;  /* 0x000000ffff6d7224 */ /* 0x100fe200078e0077 */
[----:B------:R-:W-:Y:S01]  /*2b50*/  MOV R75, R119 ;  /* 0x00000077004b7202 */ /* 0x000fe20000000f00 */
[----:B------:R-:W-:Y:S01]  /*2b60*/  MUFU.TANH R37, R37 ;  /* 0x0000002500257308 */ /* 0x000fe20000002400 */
[----:B----4-:R-:W-:Y:S01]  /*2b70*/  FSEL R20, R20, -INF , P6 ;  /* 0xff80000014147808 */ /* 0x010fe20003000000 */
[--C-:B------:R-:W-:Y:S01]  /*2b80*/  IMAD.MOV.U32 R108, RZ, RZ, R119.reuse ;  /* 0x000000ffff6c7224 */ /* 0x100fe200078e0077 */
[----:B------:R-:W-:Y:S01]  /*2b90*/  ISETP.GT.AND P6, PT, R4, 0x30, PT ;  /* 0x000000300400780c */ /* 0x000fe20003fc4270 */
[----:B------:R-:W-:-:S02]  /*2ba0*/  IMAD.MOV.U32 R107, RZ, RZ, R119 ;  /* 0x000000ffff6b7224 */ /* 0x000fc400078e0077 */
[--C-:B------:R-:W-:Y:S02]  /*2bb0*/  IMAD.MOV.U32 R106, RZ, RZ, R119.reuse ;  /* 0x000000ffff6a7224 */ /* 0x100fe400078e0077 */
[----:B------:R1:W3:Y:S01]  /*2bc0*/  MUFU.TANH R21, R39 ;  /* 0x0000002700157308 */ /* 0x0002e20000002400 */
        /* <DEDUP_REMOVED lines=8> */
[--C-:B------:R-:W-:Y:S01]  /*2c50*/  IMAD.MOV.U32 R100, RZ, RZ, R119.reuse ;  /* 0x000000ffff647224 */ /* 0x100fe200078e0077 */
[----:B------:R-:W-:Y:S01]  /*2c60*/  FMNMX.FTZ R25, R39, R24, !PT ;  /* 0x0000001827197209 */ /* 0x000fe20007810000 */
[--C-:B------:R-:W-:Y:S02]  /*2c70*/  IMAD.MOV.U32 R99, RZ, RZ, R119.reuse ;  /* 0x000000ffff637224 */ /* 0x100fe400078e0077 */
[----:B------:R-:W1:Y:S01]  /*2c80*/  MUFU.TANH R40, R40 ;  /* 0x0000002800287308 */ /* 0x000e620000002400 */
[----:B---3--:R-:W-:Y:S01]  /*2c90*/  FSEL R21, R21, -INF , P5 ;  /* 0xff80000015157808 */ /* 0x008fe20002800000 */
[--C-:B------:R-:W-:Y:S02]  /*2ca0*/  IMAD.MOV.U32 R98, RZ, RZ, R119.reuse ;  /* 0x000000ffff627224 */ /* 0x100fe400078e0077 */
[--C-:B------:R-:W-:Y:S02]  /*2cb0*/  IMAD.MOV.U32 R97, RZ, RZ, R119.reuse ;  /* 0x000000ffff617224 */ /* 0x100fe400078e0077 */
[----:B------:R-:W-:-:S02]  /*2cc0*/  IMAD.MOV.U32 R96, RZ, RZ, R119 ;  /* 0x000000ffff607224 */ /* 0x000fc400078e0077 */
[----:B------:R3:W4:Y:S01]  /*2cd0*/  MUFU.TANH R26, R46 ;  /* 0x0000002e001a7308 */ /* 0x0007220000002400 */
[----:B0-----:R-:W-:Y:S01]  /*2ce0*/  FSEL R13, R13, -INF , P3 ;  /* 0xff8000000d0d7808 */ /* 0x001fe20001800000 */
[--C-:B------:R-:W-:Y:S01]  /*2cf0*/  IMAD.MOV.U32 R95, RZ, RZ, R119.reuse ;  /* 0x000000ffff5f7224 */ /* 0x100fe200078e0077 */
[----:B------:R-:W-:Y:S01]  /*2d00*/  ISETP.GT.AND P3, PT, R4, 0x21, PT ;  /* 0x000000210400780c */ /* 0x000fe20003f64270 */
[--C-:B------:R-:W-:Y:S02]  /*2d10*/  IMAD.MOV.U32 R94, RZ, RZ, R119.reuse ;  /* 0x000000ffff5e7224 */ /* 0x100fe400078e0077 */
[--C-:B------:R-:W-:Y:S02]  /*2d20*/  IMAD.MOV.U32 R92, RZ, RZ, R119.reuse ;  /* 0x000000ffff5c7224 */ /* 0x100fe400078e0077 */
[----:B------:R-:W-:Y:S01]  /*2d30*/  MUFU.TANH R41, R41 ;  /* 0x0000002900297308 */ /* 0x000fe20000002400 */
[----:B---3--:R-:W-:Y:S01]  /*2d40*/  FSEL R46, R32, -INF , P2 ;  /* 0xff800000202e7808 */ /* 0x008fe20001000000 */
[--C-:B------:R-:W-:Y:S01]  /*2d50*/  IMAD.MOV.U32 R91, RZ, RZ, R119.reuse ;  /* 0x000000ffff5b7224 */ /* 0x100fe200078e0077 */
[----:B-1----:R-:W-:Y:S01]  /*2d60*/  FSEL R40, R40, -INF , P4 ;  /* 0xff80000028287808 */ /* 0x002fe20002000000 */
[--C-:B------:R-:W-:Y:S01]  /*2d70*/  IMAD.MOV.U32 R90, RZ, RZ, R119.reuse ;  /* 0x000000ffff5a7224 */ /* 0x100fe200078e0077 */
[----:B------:R-:W-:Y:S01]  /*2d80*/  FMNMX.FTZ R24, R46, R25, !PT ;  /* 0x000000192e187209 */ /* 0x000fe20007810000 */
[--C-:B------:R-:W-:Y:S01]  /*2d90*/  IMAD.MOV.U32 R89, RZ, RZ, R119.reuse ;  /* 0x000000ffff597224 */ /* 0x100fe200078e0077 */
[----:B------:R-:W-:Y:S01]  /*2da0*/  ISETP.GT.AND P2, PT, R4, 0x28, PT ;  /* 0x000000280400780c */ /* 0x000fe20003f44270 */
[----:B------:R0:W-:Y:S01]  /*2db0*/  MUFU.TANH R27, R47 ;  /* 0x0000002f001b7308 */ /* 0x0001e20000002400 */
[----:B------:R-:W-:-:S02]  /*2dc0*/  IMAD.MOV.U32 R88, RZ, RZ, R119 ;  /* 0x000000ffff587224 */ /* 0x000fc400078e0077 */
[----:B----4-:R-:W-:Y:S01]  /*2dd0*/  FSEL R26, R26, -INF , P2 ;  /* 0xff8000001a1a7808 */ /* 0x010fe20001000000 */
[--C-:B------:R-:W-:Y:S02]  /*2de0*/  IMAD.MOV.U32 R87, RZ, RZ, R119.reuse ;  /* 0x000000ffff577224 */ /* 0x100fe400078e0077 */
[--C-:B------:R-:W-:Y:S02]  /*2df0*/  IMAD.MOV.U32 R86, RZ, RZ, R119.reuse ;  /* 0x000000ffff567224 */ /* 0x100fe400078e0077 */
[----:B------:R-:W1:Y:S01]  /*2e00*/  MUFU.TANH R15, R35 ;  /* 0x00000023000f7308 */ /* 0x000e620000002400 */
[----:B0-----:R-:W-:Y:S01]  /*2e10*/  FSEL R47, R33, -INF , P1 ;  /* 0xff800000212f7808 */ /* 0x001fe20000800000 */
[--C-:B------:R-:W-:Y:S02]  /*2e20*/  IMAD.MOV.U32 R85, RZ, RZ, R119.reuse ;  /* 0x000000ffff557224 */ /* 0x100fe400078e0077 */
[--C-:B------:R-:W-:Y:S01]  /*2e30*/  IMAD.MOV.U32 R83, RZ, RZ, R119.reuse ;  /* 0x000000ffff537224 */ /* 0x100fe200078e0077 */
[----:B------:R-:W-:Y:S01]  /*2e40*/  FMNMX.FTZ R25, R47, R24, !PT ;  /* 0x000000182f197209 */ /* 0x000fe20007810000 */
[----:B------:R-:W-:-:S02]  /*2e50*/  IMAD.MOV.U32 R82, RZ, RZ, R119 ;  /* 0x000000ffff527224 */ /* 0x000fc400078e0077 */
[----:B------:R-:W0:Y:S01]  /*2e60*/  MUFU.TANH R44, R44 ;  /* 0x0000002c002c7308 */ /* 0x000e220000002400 */
[----:B------:R-:W-:Y:S01]  /*2e70*/  FMNMX.FTZ R25, R36, R25, !PT ;  /* 0x0000001924197209 */ /* 0x000fe20007810000 */
[--C-:B------:R-:W-:Y:S02]  /*2e80*/  IMAD.MOV.U32 R81, RZ, RZ, R119.reuse ;  /* 0x000000ffff517224 */ /* 0x100fe400078e0077 */
[--C-:B------:R-:W-:Y:S02]  /*2e90*/  IMAD.MOV.U32 R80, RZ, RZ, R119.reuse ;  /* 0x000000ffff507224 */ /* 0x100fe400078e0077 */
[--C-:B------:R-:W-:Y:S02]  /*2ea0*/  IMAD.MOV.U32 R79, RZ, RZ, R119.reuse ;  /* 0x000000ffff4f7224 */ /* 0x100fe400078e0077 */
[----:B------:R-:W3:Y:S01]  /*2eb0*/  MUFU.TANH R45, R45 ;  /* 0x0000002d002d7308 */ /* 0x000ee20000002400 */
[----:B-1----:R-:W-:Y:S01]  /*2ec0*/  FSEL R15, R15, -INF , P1 ;  /* 0xff8000000f0f7808 */ /* 0x002fe20000800000 */
[--C-:B------:R-:W-:Y:S01]  /*2ed0*/  IMAD.MOV.U32 R78, RZ, RZ, R119.reuse ;  /* 0x000000ffff4e7224 */ /* 0x100fe200078e0077 */
[----:B------:R-:W-:Y:S01]  /*2ee0*/  ISETP.GT.AND P1, PT, R4, 0x29, PT ;  /* 0x000000290400780c */ /* 0x000fe20003f24270 */
[----:B------:R-:W-:-:S02]  /*2ef0*/  IMAD.MOV.U32 R77, RZ, RZ, R119 ;  /* 0x000000ffff4d7224 */ /* 0x000fc400078e0077 */
[--C-:B------:R-:W-:Y:S01]  /*2f00*/  IMAD.MOV.U32 R76, RZ, RZ, R119.reuse ;  /* 0x000000ffff4c7224 */ /* 0x100fe200078e0077 */
[----:B------:R-:W-:Y:S01]  /*2f10*/  FSEL R27, R27, -INF , P1 ;  /* 0xff8000001b1b7808 */ /* 0x000fe20000800000 */
[----:B------:R1:W-:Y:S01]  /*2f20*/  MUFU.TANH R30, R54 ;  /* 0x00000036001e7308 */ /* 0x0003e20000002400 */
[----:B0-----:R-:W-:Y:S01]  /*2f30*/  FSEL R44, R44, -INF , P2 ;  /* 0xff8000002c2c7808 */ /* 0x001fe20001000000 */
[--C-:B------:R-:W-:Y:S01]  /*2f40*/  IMAD.MOV.U32 R74, RZ, RZ, R119.reuse ;  /* 0x000000ffff4a7224 */ /* 0x100fe200078e0077 */
[----:B------:R-:W-:Y:S01]  /*2f50*/  ISETP.GT.AND P2, PT, R4, 0x40, PT ;  /* 0x000000400400780c */ /* 0x000fe20003f44270 */
[----:B------:R-:W-:-:S04]  /*2f60*/  IMAD.MOV.U32 R73, RZ, RZ, R119 ;  /* 0x000000ffff497224 */ /* 0x000fc800078e0077 */
[----:B------:R-:W0:Y:S01]  /*2f70*/  MUFU.TANH R48, R48 ;  /* 0x0000003000307308 */ /* 0x000e220000002400 */
[----:B-1----:R-:W-:Y:S02]  /*2f80*/  FSEL R54, R37, -INF , P5 ;  /* 0xff80000025367808 */ /* 0x002fe40002800000 */
[----:B---3--:R-:W-:Y:S02]  /*2f90*/  FSEL R45, R45, -INF , P1 ;  /* 0xff8000002d2d7808 */ /* 0x008fe40000800000 */
[----:B------:R-:W-:Y:S02]  /*2fa0*/  FMNMX.FTZ R25, R54, R25, !PT ;  /* 0x0000001936197209 */ /* 0x000fe40007810000 */
[----:B------:R-:W-:Y:S01]  /*2fb0*/  ISETP.GT.AND P5, PT, R4, 0x31, PT ;  /* 0x000000310400780c */ /* 0x000fe20003fa4270 */
[----:B------:R-:W-:Y:S01]  /*2fc0*/  MUFU.TANH R42, R42 ;  /* 0x0000002a002a7308 */ /* 0x000fe20000002400 */
[----:B------:R-:W-:Y:S02]  /*2fd0*/  FMNMX.FTZ R24, R40, R25, !PT ;  /* 0x0000001928187209 */ /* 0x000fe40007810000 */
[----:B------:R-:W-:-:S05]  /*2fe0*/  ISETP.GT.AND P1, PT, R4, 0x41, PT ;  /* 0x000000410400780c */ /* 0x000fca0003f24270 */
[----:B------:R-:W1:Y:S01]  /*2ff0*/  MUFU.TANH R49, R49 ;  /* 0x0000003100317308 */ /* 0x000e620000002400 */
[----:B0-----:R-:W-:-:S07]  /*3000*/  FSEL R48, R48, -INF , P6 ;  /* 0xff80000030307808 */ /* 0x001fce0003000000 */
[----:B------:R0:W-:Y:S08]  /*3010*/  MUFU.TANH R31, R55 ;  /* 0x00000037001f7308 */ /* 0x0001f00000002400 */
[----:B------:R-:W3:Y:S01]  /*3020*/  MUFU.TANH R43, R43 ;  /* 0x0000002b002b7308 */ /* 0x000ee20000002400 */
[----:B0-----:R-:W-:Y:S02]  /*3030*/  FSEL R55, R41, -INF , P3 ;  /* 0xff80000029377808 */ /* 0x001fe40001800000 */
[----:B-1----:R-:W-:-:S02]  /*3040*/  FSEL R49, R49, -INF , P5 ;  /* 0xff80000031317808 */ /* 0x002fc40002800000 */
[----:B------:R-:W-:-:S03]  /*3050*/  FMNMX.FTZ R25, R55, R24, !PT ;  /* 0x0000001837197209 */ /* 0x000fc60007810000 */
[----:B------:R-:W0:Y:S01]  /*3060*/  MUFU.TANH R52, R52 ;  /* 0x0000003400347308 */ /* 0x000e220000002400 */
[----:B------:R-:W-:-:S04]  /*3070*/  FMNMX.FTZ R24, R44, R25, !PT ;  /* 0x000000192c187209 */ /* 0x000fc80007810000 */
[----:B------:R-:W-:Y:S02]  /*3080*/  FMNMX.FTZ R25, R45, R24, !PT ;  /* 0x000000182d197209 */ /* 0x000fe40007810000 */
[----:B------:R-:W-:Y:S01]  /*3090*/  FSEL R24, R42, -INF , P4 ;  /* 0xff8000002a187808 */ /* 0x000fe20002000000 */
[----:B------:R-:W1:Y:S01]  /*30a0*/  MUFU.TANH R53, R53 ;  /* 0x0000003500357308 */ /* 0x000e620000002400 */
[----:B------:R-:W-:Y:S02]  /*30b0*/  ISETP.GT.AND P4, PT, R4, 0x38, PT ;  /* 0x000000380400780c */ /* 0x000fe40003f84270 */
[----:B------:R-:W-:Y:S02]  /*30c0*/  FMNMX.FTZ R28, R48, R25, !PT ;  /* 0x00000019301c7209 */ /* 0x000fe40007810000 */
[----:B---3--:R-:W-:Y:S02]  /*30d0*/  FSEL R25, R43, -INF , P3 ;  /* 0xff8000002b197808 */ /* 0x008fe40001800000 */
[----:B------:R-:W-:Y:S01]  /*30e0*/  ISETP.GT.AND P3, PT, R4, 0x39, PT ;  /* 0x000000390400780c */ /* 0x000fe20003f64270 */
[----:B------:R-:W3:Y:S01]  /*30f0*/  MUFU.TANH R56, R56 ;  /* 0x0000003800387308 */ /* 0x000ee20000002400 */
[----:B0-----:R-:W-:-:S02]  /*3100*/  FSEL R52, R52, -INF , P4 ;  /* 0xff80000034347808 */ /* 0x001fc40002000000 */
[----:B------:R-:W-:Y:S02]  /*3110*/  FMNMX.FTZ R29, R49, R28, !PT ;  /* 0x0000001c311d7209 */ /* 0x000fe40007810000 */
[----:B------:R-:W-:Y:S02]  /*3120*/  FSEL R30, R30, -INF , P4 ;  /* 0xff8000001e1e7808 */ /* 0x000fe40002000000 */
[----:B------:R-:W-:Y:S01]  /*3130*/  FMNMX.FTZ R28, R52, R29, !PT ;  /* 0x0000001d341c7209 */ /* 0x000fe20007810000 */
[----:B------:R-:W0:Y:S01]  /*3140*/  MUFU.TANH R50, R50 ;  /* 0x0000003200327308 */ /* 0x000e220000002400 */
[----:B-1----:R-:W-:Y:S02]  /*3150*/  FSEL R53, R53, -INF , P3 ;  /* 0xff80000035357808 */ /* 0x002fe40001800000 */
[----:B------:R-:W-:Y:S02]  /*3160*/  ISETP.GT.AND P4, PT, R4, 0x50, PT ;  /* 0x000000500400780c */ /* 0x000fe40003f84270 */
[----:B------:R-:W-:-:S02]  /*3170*/  FMNMX.FTZ R29, R53, R28, !PT ;  /* 0x0000001c351d7209 */ /* 0x000fc40007810000 */
[----:B------:R-:W-:Y:S01]  /*3180*/  FSEL R31, R31, -INF , P3 ;  /* 0xff8000001f1f7808 */ /* 0x000fe20001800000 */
[----:B------:R-:W1:Y:S01]  /*3190*/  MUFU.TANH R57, R57 ;  /* 0x0000003900397308 */ /* 0x000e620000002400 */
[----:B---3--:R-:W-:Y:S02]  /*31a0*/  FSEL R56, R56, -INF , P2 ;  /* 0xff80000038387808 */ /* 0x008fe40001000000 */
[----:B------:R-:W-:Y:S02]  /*31b0*/  ISETP.GT.AND P3, PT, R4, 0x51, PT ;  /* 0x000000510400780c */ /* 0x000fe40003f64270 */
[----:B------:R-:W-:-:S03]  /*31c0*/  FMNMX.FTZ R32, R56, R29, !PT ;  /* 0x0000001d38207209 */ /* 0x000fc60007810000 */
[----:B------:R-:W3:Y:S01]  /*31d0*/  MUFU.TANH R51, R51 ;  /* 0x0000003300337308 */ /* 0x000ee20000002400 */
[----:B0-----:R-:W-:Y:S01]  /*31e0*/  FSEL R28, R50, -INF , P6 ;  /* 0xff800000321c7808 */ /* 0x001fe20003000000 */
[----:B------:R-:W-:Y:S01]  /*31f0*/  IMAD.MOV.U32 R50, RZ, RZ, R119 ;  /* 0x000000ffff327224 */ /* 0x000fe200078e0077 */
[----:B------:R-:W-:-:S05]  /*3200*/  ISETP.GT.AND P6, PT, R4, 0x48, PT ;  /* 0x000000480400780c */ /* 0x000fca0003fc4270 */
[----:B------:R-:W0:Y:S01]  /*3210*/  MUFU.TANH R60, R60 ;  /* 0x0000003c003c7308 */ /* 0x000e220000002400 */
[----:B-1----:R-:W-:-:S04]  /*3220*/  FSEL R57, R57, -INF , P1 ;  /* 0xff80000039397808 */ /* 0x002fc80000800000 */
[----:B------:R-:W-:-:S03]  /*3230*/  FMNMX.FTZ R33, R57, R32, !PT ;  /* 0x0000002039217209 */ /* 0x000fc60007810000 */
[----:B------:R-:W1:Y:S01]  /*3240*/  MUFU.TANH R61, R61 ;  /* 0x0000003d003d7308 */ /* 0x000e620000002400 */
[----:B---3--:R-:W-:Y:S02]  /*3250*/  FSEL R29, R51, -INF , P5 ;  /* 0xff800000331d7808 */ /* 0x008fe40002800000 */
[----:B------:R-:W-:-:S05]  /*3260*/  ISETP.GT.AND P5, PT, R4, 0x49, PT ;  /* 0x000000490400780c */ /* 0x000fca0003fa4270 */
[----:B------:R-:W3:Y:S01]  /*3270*/  MUFU.TANH R64, R64 ;  /* 0x0000004000407308 */ /* 0x000ee20000002400 */
[----:B0-----:R-:W-:-:S04]  /*3280*/  FSEL R60, R60, -INF , P6 ;  /* 0xff8000003c3c7808 */ /* 0x001fc80003000000 */
[----:B------:R-:W-:-:S03]  /*3290*/  FMNMX.FTZ R32, R60, R33, !PT ;  /* 0x000000213c207209 */ /* 0x000fc60007810000 */
[----:B------:R-:W0:Y:S01]  /*32a0*/  MUFU.TANH R58, R58 ;  /* 0x0000003a003a7308 */ /* 0x000e220000002400 */
[----:B-1----:R-:W-:-:S04]  /*32b0*/  FSEL R61, R61, -INF , P5 ;  /* 0xff8000003d3d7808 */ /* 0x002fc80002800000 */
[----:B------:R-:W-:-:S03]  /*32c0*/  FMNMX.FTZ R33, R61, R32, !PT ;  /* 0x000000203d217209 */ /* 0x000fc60007810000 */
[----:B------:R-:W1:Y:S01]  /*32d0*/  MUFU.TANH R65, R65 ;  /* 0x0000004100417308 */ /* 0x000e620000002400 */
[----:B---3--:R-:W-:-:S04]  /*32e0*/  FSEL R64, R64, -INF , P4 ;  /* 0xff80000040407808 */ /* 0x008fc80002000000 */
        /* <DEDUP_REMOVED lines=9> */
[----:B---3--:R-:W-:Y:S01]  /*3380*/  FSEL R33, R59, -INF , P1 ;  /* 0xff8000003b217808 */ /* 0x008fe20000800000 */
[----:B------:R-:W-:Y:S01]  /*3390*/  IMAD.MOV.U32 R59, RZ, RZ, R119 ;  /* 0x000000ffff3b7224 */ /* 0x000fe200078e0077 */
        /* <DEDUP_REMOVED lines=8> */
[----:B---3--:R-:W-:Y:S01]  /*3420*/  FSEL R62, R62, -INF , P6 ;  /* 0xff8000003e3e7808 */ /* 0x008fe20003000000 */
[----:B------:R-:W3:Y:S06]  /*3430*/  SHFL.BFLY PT, R4, R35, 0x2, 0x1f ;  /* 0x0c401f0023047f89 */ /* 0x000eec00000e0000 */
[----:B------:R-:W4:Y:S01]  /*3440*/  MUFU.TANH R67, R67 ;  /* 0x0000004300437308 */ /* 0x000f220000002400 */
[----:B0-----:R-:W-:-:S07]  /*3450*/  FSEL R63, R63, -INF , P5 ;  /* 0xff8000003f3f7808 */ /* 0x001fce0002800000 */
[----:B------:R-:W0:Y:S01]  /*3460*/  MUFU.TANH R70, R70 ;  /* 0x0000004600467308 */ /* 0x000e220000002400 */
[----:B-1----:R-:W-:-:S07]  /*3470*/  FSEL R66, R66, -INF , P4 ;  /* 0xff80000042427808 */ /* 0x002fce0002000000 */
[----:B------:R-:W1:Y:S01]  /*3480*/  MUFU.TANH R71, R71 ;  /* 0x0000004700477308 */ /* 0x000e620000002400 */
[----:B----4-:R-:W-:Y:S02]  /*3490*/  FSEL R67, R67, -INF , P3 ;  /* 0xff80000043437808 */ /* 0x010fe40001800000 */
[----:B---3--:R-:W-:Y:S02]  /*34a0*/  FMNMX.FTZ R37, R35, R4, !PT ;  /* 0x0000000423257209 */ /* 0x008fe40007810000 */
[----:B------:R-:W-:-:S03]  /*34b0*/  FMNMX.FTZ R35, R5, R10, !PT ;  /* 0x0000000a05237209 */ /* 0x000fc60007810000 */
[----:B------:R-:W3:Y:S01]  /*34c0*/  SHFL.BFLY PT, R4, R37, 0x1, 0x1f ;  /* 0x0c201f0025047f89 */ /* 0x000ee200000e0000 */
[----:B------:R-:W-:Y:S02]  /*34d0*/  FMNMX.FTZ R42, R12, R35, !PT ;  /* 0x000000230c2a7209 */ /* 0x000fe40007810000 */
[----:B0-----:R-:W-:Y:S02]  /*34e0*/  FSEL R70, R70, -INF , P2 ;  /* 0xff80000046467808 */ /* 0x001fe40001000000 */
[----:B-1----:R-:W-:Y:S02]  /*34f0*/  FSEL R71, R71, -INF , P1 ;  /* 0xff80000047477808 */ /* 0x002fe40000800000 */
[----:B---3--:R-:W-:-:S04]  /*3500*/  FMNMX.FTZ R4, R37, R4, !PT ;  /* 0x0000000425047209 */ /* 0x008fc80007810000 */
[C---:B------:R-:W-:Y:S01]  /*3510*/  FSETP.NEU.FTZ.AND P0, PT, R4.reuse, -INF , PT ;  /* 0xff8000000400780b */ /* 0x040fe20003f1d000 */
[----:B------:R-:W-:-:S05]  /*3520*/  FMUL.FTZ R41, R4, UR11 ;  /* 0x0000000b04297c20 */ /* 0x000fca0008410000 */
[----:B------:R-:W-:Y:S02]  /*3530*/  FSEL R51, R41, RZ, P0 ;  /* 0x000000ff29337208 */ /* 0x000fe40000000000 */
[----:B------:R-:W-:Y:S01]  /*3540*/  ISETP.NE.AND P0, PT, R72, RZ, PT ;  /* 0x000000ff4800720c */ /* 0x000fe20003f05270 */
[----:B------:R-:W-:Y:S02]  /*3550*/  IMAD.MOV.U32 R72, RZ, RZ, R119 ;  /* 0x000000ffff487224 */ /* 0x000fe400078e0077 */
        /* <DEDUP_REMOVED lines=23> */
[--C-:B------:R-:W-:Y:S01]  /*36d0*/  FFMA.FTZ R178, R52, UR11, -R51.reuse ;  /* 0x0000000b34b27c23 */ /* 0x100fe20008010833 */
[--C-:B------:R-:W-:Y:S01]  /*36e0*/  FFMA.FTZ R53, R53, UR11, -R51.reuse ;  /* 0x0000000b35357c23 */ /* 0x100fe20008010833 */
[----:B------:R-:W-:Y:S01]  /*36f0*/  FMNMX.FTZ R11, R25, R34, !PT ;  /* 0x00000022190b7209 */ /* 0x000fe20007810000 */
[--C-:B------:R-:W-:Y:S01]  /*3700*/  FFMA.FTZ R56, R56, UR11, -R51.reuse ;  /* 0x0000000b38387c23 */ /* 0x100fe20008010833 */
[--C-:B------:R-:W-:Y:S01]  /*3710*/  FFMA.FTZ R57, R57, UR11, -R51.reuse ;  /* 0x0000000b39397c23 */ /* 0x100fe20008010833 */
[----:B------:R-:W-:Y:S01]  /*3720*/  FFMA.FTZ R60, R60, UR11, -R51 ;  /* 0x0000000b3c3c7c23 */ /* 0x000fe20008010833 */
[----:B------:R-:W-:Y:S01]  /*3730*/  FMNMX.FTZ R34, R26, R11, !PT ;  /* 0x0000000b1a227209 */ /* 0x000fe20007810000 */
[----:B------:R-:W3:Y:S01]  /*3740*/  MUFU.EX2 R37, R37 ;  /* 0x0000002500257308 */ /* 0x000ee20000000800 */
[----:B0-----:R-:W-:Y:S01]  /*3750*/  FADD.FTZ R49, R188, R35 ;  /* 0x00000023bc317221 */ /* 0x001fe20000010000 */
[----:B------:R-:W-:Y:S01]  /*3760*/  F2FP.F16.F32.PACK_AB R188, R35, R188 ;  /* 0x000000bc23bc723e */ /* 0x000fe200000000ff */
[--C-:B------:R-:W-:Y:S01]  /*3770*/  FFMA.FTZ R61, R61, UR11, -R51.reuse ;  /* 0x0000000b3d3d7c23 */ /* 0x100fe20008010833 */
[----:B------:R-:W-:Y:S01]  /*3780*/  FMNMX.FTZ R11, R27, R34, !PT ;  /* 0x000000221b0b7209 */ /* 0x000fe20007810000 */
[--C-:B------:R-:W-:Y:S01]  /*3790*/  FFMA.FTZ R64, R64, UR11, -R51.reuse ;  /* 0x0000000b40407c23 */ /* 0x100fe20008010833 */
[--C-:B------:R-:W-:Y:S01]  /*37a0*/  FFMA.FTZ R65, R65, UR11, -R51.reuse ;  /* 0x0000000b41417c23 */ /* 0x100fe20008010833 */
[--C-:B------:R-:W-:Y:S01]  /*37b0*/  FFMA.FTZ R68, R68, UR11, -R51.reuse ;  /* 0x0000000b44447c23 */ /* 0x100fe20008010833 */
[----:B------:R-:W-:Y:S01]  /*37c0*/  FMNMX.FTZ R34, R28, R11, !PT ;  /* 0x0000000b1c227209 */ /* 0x000fe20007810000 */
[----:B------:R-:W-:Y:S01]  /*37d0*/  MUFU.EX2 R184, R184 ;  /* 0x000000b800b87308 */ /* 0x000fe20000000800 */
[----:B------:R-:W-:Y:S01]  /*37e0*/  FFMA.FTZ R51, R69, UR11, -R51 ;  /* 0x0000000b45337c23 */ /* 0x000fe20008010833 */
[--C-:B------:R-:W-:Y:S01]  /*37f0*/  IMAD.MOV.U32 R69, RZ, RZ, R119.reuse ;  /* 0x000000ffff457224 */ /* 0x100fe200078e0077 */
[----:B------:R-:W-:Y:S01]  /*3800*/  FMNMX.FTZ R11, R29, R34, !PT ;  /* 0x000000221d0b7209 */ /* 0x000fe20007810000 */
[--C-:B------:R-:W-:Y:S01]  /*3810*/  IMAD.MOV.U32 R54, RZ, RZ, R119.reuse ;  /* 0x000000ffff367224 */ /* 0x100fe200078e0077 */
[----:B------:R-:W-:Y:S01]  /*3820*/  MOV R48, R119 ;  /* 0x0000007700307202 */ /* 0x000fe20000000f00 */
[--C-:B------:R-:W-:Y:S01]  /*3830*/  IMAD.MOV.U32 R52, RZ, RZ, R119.reuse ;  /* 0x000000ffff347224 */ /* 0x100fe200078e0077 */
[----:B------:R-:W-:Y:S01]  /*3840*/  FMNMX.FTZ R34, R30, R11, !PT ;  /* 0x0000000b1e227209 */ /* 0x000fe20007810000 */
[----:B------:R-:W-:Y:S01]  /*3850*/  MUFU.EX2 R39, R39 ;  /* 0x0000002700277308 */ /* 0x000fe20000000800 */
[----:B------:R-:W-:-:S02]  /*3860*/  IMAD.MOV.U32 R46, RZ, RZ, R119 ;  /* 0x000000ffff2e7224 */ /* 0x000fc400078e0077 */
[----:B------:R-:W-:Y:S01]  /*3870*/  FMNMX.FTZ R11, R31, R34, !PT ;  /* 0x000000221f0b7209 */ /* 0x000fe20007810000 */
[--C-:B------:R-:W-:Y:S02]  /*3880*/  IMAD.MOV.U32 R44, RZ, RZ, R119.reuse ;  /* 0x000000ffff2c7224 */ /* 0x100fe400078e0077 */
[--C-:B------:R-:W-:Y:S01]  /*3890*/  IMAD.MOV.U32 R42, RZ, RZ, R119.reuse ;  /* 0x000000ffff2a7224 */ /* 0x100fe200078e0077 */
[----:B------:R-:W-:Y:S01]  /*38a0*/  FMNMX.FTZ R34, R32, R11, !PT ;  /* 0x0000000b20227209 */ /* 0x000fe20007810000 */
[----:B------:R-:W-:Y:S01]  /*38b0*/  MUFU.EX2 R186, R186 ;  /* 0x000000ba00ba7308 */ /* 0x000fe20000000800 */
[----:B------:R-:W-:Y:S02]  /*38c0*/  IMAD.MOV.U32 R40, RZ, RZ, R119 ;  /* 0x000000ffff287224 */ /* 0x000fe400078e0077 */
[----:B------:R-:W-:-:S04]  /*38d0*/  FMNMX.FTZ R11, R33, R34, !PT ;  /* 0x00000022210b7209 */ /* 0x000fc80007810000 */
[----:B------:R-:W-:Y:S01]  /*38e0*/  FMNMX.FTZ R34, R62, R11, !PT ;  /* 0x0000000b3e227209 */ /* 0x000fe20007810000 */
[----:B------:R-:W-:Y:S03]  /*38f0*/  MUFU.EX2 R41, R41 ;  /* 0x0000002900297308 */ /* 0x000fe60000000800 */
[----:B------:R-:W-:-:S04]  /*3900*/  FMNMX.FTZ R11, R63, R34, !PT ;  /* 0x000000223f0b7209 */ /* 0x000fc80007810000 */
[----:B------:R-:W-:Y:S01]  /*3910*/  FMNMX.FTZ R34, R66, R11, !PT ;  /* 0x0000000b42227209 */ /* 0x000fe20007810000 */
[----:B------:R-:W-:Y:S03]  /*3920*/  MUFU.EX2 R180, R180 ;  /* 0x000000b400b47308 */ /* 0x000fe60000000800 */
[----:B------:R-:W-:-:S04]  /*3930*/  FMNMX.FTZ R11, R67, R34, !PT ;  /* 0x00000022430b7209 */ /* 0x000fc80007810000 */
[----:B------:R-:W-:Y:S01]  /*3940*/  FMNMX.FTZ R34, R70, R11, !PT ;  /* 0x0000000b46227209 */ /* 0x000fe20007810000 */
[----:B------:R-:W-:Y:S03]  /*3950*/  MUFU.EX2 R43, R43 ;  /* 0x0000002b002b7308 */ /* 0x000fe60000000800 */
        /* <DEDUP_REMOVED lines=33> */
[----:B------:R1:W4:Y:S01]  /*3b70*/  MUFU.EX2 R36, R10 ;  /* 0x0000000a00247308 */ /* 0x0003220000000800 */
[--C-:B------:R-:W-:Y:S01]  /*3b80*/  FFMA.FTZ R30, R30, UR11, -R34.reuse ;  /* 0x0000000b1e1e7c23 */ /* 0x100fe20008010822 */
[--C-:B------:R-:W-:Y:S01]  /*3b90*/  FFMA.FTZ R31, R31, UR11, -R34.reuse ;  /* 0x0000000b1f1f7c23 */ /* 0x100fe20008010822 */
[--C-:B------:R-:W-:Y:S01]  /*3ba0*/  FFMA.FTZ R32, R32, UR11, -R34.reuse ;  /* 0x0000000b20207c23 */ /* 0x100fe20008010822 */
[--C-:B------:R-:W-:Y:S01]  /*3bb0*/  FFMA.FTZ R33, R33, UR11, -R34.reuse ;  /* 0x0000000b21217c23 */ /* 0x100fe20008010822 */
[--C-:B------:R-:W-:Y:S01]  /*3bc0*/  FFMA.FTZ R62, R62, UR11, -R34.reuse ;  /* 0x0000000b3e3e7c23 */ /* 0x100fe20008010822 */
[--C-:B------:R-:W-:Y:S01]  /*3bd0*/  FFMA.FTZ R63, R63, UR11, -R34.reuse ;  /* 0x0000000b3f3f7c23 */ /* 0x100fe20008010822 */
[--C-:B------:R-:W-:Y:S01]  /*3be0*/  FFMA.FTZ R66, R66, UR11, -R34.reuse ;  /* 0x0000000b42427c23 */ /* 0x100fe20008010822 */
[----:B------:R-:W5:Y:S01]  /*3bf0*/  MUFU.EX2 R12, R12 ;  /* 0x0000000c000c7308 */ /* 0x000f620000000800 */
[----:B-1----:R-:W-:Y:S01]  /*3c00*/  FADD.FTZ R10, R190, R49 ;  /* 0x00000031be0a7221 */ /* 0x002fe20000010000 */
[--C-:B------:R-:W-:Y:S01]  /*3c10*/  FFMA.FTZ R67, R67, UR11, -R34.reuse ;  /* 0x0000000b43437c23 */ /* 0x100fe20008010822 */
[----:B------:R-:W-:Y:S01]  /*3c20*/  FFMA.FTZ R70, R70, UR11, -R34 ;  /* 0x0000000b46467c23 */ /* 0x000fe20008010822 */
[C---:B---3--:R-:W-:Y:S01]  /*3c30*/  F2FP.F16.F32.PACK_AB R190, R37.reuse, R190 ;  /* 0x000000be25be723e */ /* 0x048fe200000000ff */
[----:B------:R-:W-:Y:S01]  /*3c40*/  FADD.FTZ R49, R37, R10 ;  /* 0x0000000a25317221 */ /* 0x000fe20000010000 */
[----:B------:R-:W-:Y:S01]  /*3c50*/  FFMA.FTZ R34, R71, UR11, -R34 ;  /* 0x0000000b47227c23 */ /* 0x000fe20008010822 */
[----:B0-----:R-:W-:Y:S01]  /*3c60*/  F2FP.F16.F32.PACK_AB R172, R57, R56 ;  /* 0x0000003839ac723e */ /* 0x001fe200000000ff */
[----:B------:R-:W0:Y:S01]  /*3c70*/  MUFU.EX2 R13, R13 ;  /* 0x0000000d000d7308 */ /* 0x000e220000000800 */
[----:B------:R-:W-:Y:S01]  /*3c80*/  FADD.FTZ R10, R184, R49 ;  /* 0x00000031b80a7221 */ /* 0x000fe20000010000 */
[----:B----4-:R-:W-:Y:S01]  /*3c90*/  FADD.FTZ R49, R5, R36 ;  /* 0x0000002405317221 */ /* 0x010fe20000010000 */
[----:B------:R-:W-:Y:S01]  /*3ca0*/  F2FP.F16.F32.PACK_AB R189, R36, R5 ;  /* 0x0000000524bd723e */ /* 0x000fe200000000ff */
[----:B------:R-:W-:-:S02]  /*3cb0*/  IMAD.MOV.U32 R71, RZ, RZ, R119 ;  /* 0x000000ffff477224 */ /* 0x000fc400078e0077 */
[C---:B------:R-:W-:Y:S01]  /*3cc0*/  FADD.FTZ R55, R39.reuse, R10 ;  /* 0x0000000a27377221 */ /* 0x040fe20000010000 */
[----:B------:R-:W-:Y:S01]  /*3cd0*/  F2FP.F16.F32.PACK_AB R184, R39, R184 ;  /* 0x000000b827b8723e */ /* 0x000fe200000000ff */
[----:B------:R-:W-:Y:S01]  /*3ce0*/  IMAD.MOV.U32 R36, RZ, RZ, R119 ;  /* 0x000000ffff247224 */ /* 0x000fe200078e0077 */
[----:B------:R-:W1:Y:S01]  /*3cf0*/  MUFU.EX2 R14, R14 ;  /* 0x0000000e000e7308 */ /* 0x000e620000000800 */
[----:B-----5:R-:W-:Y:S01]  /*3d00*/  FADD.FTZ R10, R12, R49 ;  /* 0x000000310c0a7221 */ /* 0x020fe20000010000 */
[----:B------:R-:W-:Y:S01]  /*3d10*/  FADD.FTZ R38, R186, R55 ;  /* 0x00000037ba267221 */ /* 0x000fe20000010000 */
[C---:B------:R-:W-:Y:S02]  /*3d20*/  F2FP.F16.F32.PACK_AB R186, R41.reuse, R186 ;  /* 0x000000ba29ba723e */ /* 0x040fe400000000ff */
[----:B------:R-:W-:Y:S01]  /*3d30*/  MOV R39, R119 ;  /* 0x0000007700277202 */ /* 0x000fe20000000f00 */
[----:B------:R-:W-:Y:S01]  /*3d40*/  FADD.FTZ R55, R41, R38 ;  /* 0x0000002629377221 */ /* 0x000fe20000010000 */
[----:B------:R-:W-:Y:S01]  /*3d50*/  IMAD.MOV.U32 R41, RZ, RZ, R119 ;  /* 0x000000ffff297224 */ /* 0x000fe200078e0077 */
[----:B------:R-:W3:Y:S01]  /*3d60*/  MUFU.EX2 R15, R15 ;  /* 0x0000000f000f7308 */ /* 0x000ee20000000800 */
[----:B0-----:R-:W-:Y:S01]  /*3d70*/  FADD.FTZ R49, R13, R10 ;  /* 0x0000000a0d317221 */ /* 0x001fe20000010000 */
[----:B------:R-:W-:Y:S01]  /*3d80*/  FADD.FTZ R38, R180, R55 ;  /* 0x00000037b4267221 */ /* 0x000fe20000010000 */
[----:B------:R-:W-:-:S02]  /*3d90*/  F2FP.F16.F32.PACK_AB R180, R43, R180 ;  /* 0x000000b42bb4723e */ /* 0x000fc400000000ff */
[----:B------:R-:W-:Y:S01]  /*3da0*/  F2FP.F16.F32.PACK_AB R191, R13, R12 ;  /* 0x0000000c0dbf723e */ /* 0x000fe200000000ff */
[----:B------:R-:W-:Y:S01]  /*3db0*/  FADD.FTZ R55, R43, R38 ;  /* 0x000000262b377221 */ /* 0x000fe20000010000 */
[----:B------:R-:W-:Y:S01]  /*3dc0*/  IMAD.MOV.U32 R12, RZ, RZ, 0x3f800000 ;  /* 0x3f800000ff0c7424 */ /* 0x000fe200078e00ff */
[----:B------:R-:W0:Y:S01]  /*3dd0*/  MUFU.EX2 R20, R20 ;  /* 0x0000001400147308 */ /* 0x000e220000000800 */
[----:B-1----:R-:W-:Y:S01]  /*3de0*/  FADD.FTZ R10, R14, R49 ;  /* 0x000000310e0a7221 */ /* 0x002fe20000010000 */
[----:B------:R-:W-:Y:S01]  /*3df0*/  FADD.FTZ R38, R182, R55 ;  /* 0x00000037b6267221 */ /* 0x000fe20000010000 */
[C---:B------:R-:W-:Y:S01]  /*3e00*/  F2FP.F16.F32.PACK_AB R182, R45.reuse, R182 ;  /* 0x000000b62db6723e */ /* 0x040fe200000000ff */
[--C-:B------:R-:W-:Y:S02]  /*3e10*/  IMAD.MOV.U32 R43, RZ, RZ, R119.reuse ;  /* 0x000000ffff2b7224 */ /* 0x100fe400078e0077 */
[----:B------:R-:W-:Y:S01]  /*3e20*/  FADD.FTZ R55, R45, R38 ;  /* 0x000000262d377221 */ /* 0x000fe20000010000 */
[--C-:B------:R-:W-:Y:S01]  /*3e30*/  IMAD.MOV.U32 R45, RZ, RZ, R119.reuse ;  /* 0x000000ffff2d7224 */ /* 0x100fe200078e0077 */
[----:B------:R-:W1:Y:S01]  /*3e40*/  MUFU.EX2 R21, R21 ;  /* 0x0000001500157308 */ /* 0x000e620000000800 */
[C---:B---3--:R-:W-:Y:S01]  /*3e50*/  FADD.FTZ R49, R15.reuse, R10 ;  /* 0x0000000a0f317221 */ /* 0x048fe20000010000 */
[----:B------:R-:W-:Y:S01]  /*3e60*/  F2FP.F16.F32.PACK_AB R185, R15, R14 ;  /* 0x0000000e0fb9723e */ /* 0x000fe200000000ff */
[----:B------:R-:W-:-:S05]  /*3e70*/  IMAD.MOV.U32 R38, RZ, RZ, R119 ;  /* 0x000000ffff267224 */ /* 0x000fca00078e0077 */
[----:B------:R-:W2:Y:S01]  /*3e80*/  MUFU.EX2 R24, R24 ;  /* 0x0000001800187308 */ /* 0x000ea20000000800 */
[----:B0-----:R-:W-:-:S07]  /*3e90*/  FADD.FTZ R10, R20, R49 ;  /* 0x00000031140a7221 */ /* 0x001fce0000010000 */
[----:B------:R-:W0:Y:S01]  /*3ea0*/  MUFU.EX2 R25, R25 ;  /* 0x0000001900197308 */ /* 0x000e220000000800 */
[----:B-1----:R-:W-:Y:S01]  /*3eb0*/  FADD.FTZ R49, R21, R10 ;  /* 0x0000000a15317221 */ /* 0x002fe20000010000 */
[----:B------:R-:W-:Y:S01]  /*3ec0*/  FADD.FTZ R10, R176, R55 ;  /* 0x00000037b00a7221 */ /* 0x000fe20000010000 */
[----:B------:R-:W-:Y:S02]  /*3ed0*/  F2FP.F16.F32.PACK_AB R176, R47, R176 ;  /* 0x000000b02fb0723e */ /* 0x000fe400000000ff */
[----:B------:R-:W-:Y:S01]  /*3ee0*/  F2FP.F16.F32.PACK_AB R187, R21, R20 ;  /* 0x0000001415bb723e */ /* 0x000fe200000000ff */
[----:B------:R-:W-:Y:S01]  /*3ef0*/  FADD.FTZ R55, R47, R10 ;  /* 0x0000000a2f377221 */ /* 0x000fe20000010000 */
[----:B------:R-:W-:Y:S01]  /*3f00*/  IMAD.MOV.U32 R47, RZ, RZ, R119 ;  /* 0x000000ffff2f7224 */ /* 0x000fe200078e0077 */
[----:B------:R-:W1:Y:S01]  /*3f10*/  MUFU.EX2 R26, R26 ;  /* 0x0000001a001a7308 */ /* 0x000e620000000800 */
[----:B--2---:R-:W-:Y:S01]  /*3f20*/  FADD.FTZ R0, R24, R49 ;  /* 0x0000003118007221 */ /* 0x004fe20000010000 */
[----:B------:R-:W-:Y:S01]  /*3f30*/  FADD.FTZ R10, R178, R55 ;  /* 0x00000037b20a7221 */ /* 0x000fe20000010000 */
[----:B------:R-:W-:-:S03]  /*3f40*/  F2FP.F16.F32.PACK_AB R178, R53, R178 ;  /* 0x000000b235b2723e */ /* 0x000fc600000000ff */
[----:B------:R-:W-:Y:S01]  /*3f50*/  FADD.FTZ R55, R53, R10 ;  /* 0x0000000a35377221 */ /* 0x000fe20000010000 */
[----:B------:R-:W-:Y:S01]  /*3f60*/  IMAD.MOV.U32 R53, RZ, RZ, R119 ;  /* 0x000000ffff357224 */ /* 0x000fe200078e0077 */
[----:B------:R-:W2:Y:S01]  /*3f70*/  MUFU.EX2 R27, R27 ;  /* 0x0000001b001b7308 */ /* 0x000ea20000000800 */
[C---:B0-----:R-:W-:Y:S01]  /*3f80*/  FADD.FTZ R49, R25.reuse, R0 ;  /* 0x0000000019317221 */ /* 0x041fe20000010000 */
[----:B------:R-:W-:Y:S01]  /*3f90*/  FADD.FTZ R10, R56, R55 ;  /* 0x00000037380a7221 */ /* 0x000fe20000010000 */
[----:B------:R-:W-:Y:S01]  /*3fa0*/  F2FP.F16.F32.PACK_AB R181, R25, R24 ;  /* 0x0000001819b5723e */ /* 0x000fe200000000ff */
[----:B------:R-:W-:Y:S02]  /*3fb0*/  IMAD.MOV.U32 R56, RZ, RZ, R119 ;  /* 0x000000ffff387224 */ /* 0x000fe400078e0077 */
[----:B------:R-:W-:Y:S01]  /*3fc0*/  FADD.FTZ R37, R57, R10 ;  /* 0x0000000a39257221 */ /* 0x000fe20000010000 */
[----:B------:R-:W-:Y:S01]  /*3fd0*/  MOV R57, R119 ;  /* 0x0000007700397202 */ /* 0x000fe20000000f00 */
[----:B------:R-:W0:Y:S01]  /*3fe0*/  MUFU.EX2 R28, R28 ;  /* 0x0000001c001c7308 */ /* 0x000e220000000800 */
[----:B-1----:R-:W-:Y:S01]  /*3ff0*/  FADD.FTZ R0, R26, R49 ;  /* 0x000000311a007221 */ /* 0x002fe20000010000 */
[----:B------:R-:W-:Y:S01]  /*4000*/  FADD.FTZ R10, R60, R37 ;  /* 0x000000253c0a7221 */ /* 0x000fe20000010000 */
[----:B------:R-:W-:-:S02]  /*4010*/  IMAD.MOV.U32 R55, RZ, RZ, R119 ;  /* 0x000000ffff377224 */ /* 0x000fc400078e0077 */
[--C-:B------:R-:W-:Y:S02]  /*4020*/  IMAD.MOV.U32 R25, RZ, RZ, R119.reuse ;  /* 0x000000ffff197224 */ /* 0x100fe400078e0077 */
[--C-:B------:R-:W-:Y:S01]  /*4030*/  IMAD.MOV.U32 R24, RZ, RZ, R119.reuse ;  /* 0x000000ffff187224 */ /* 0x100fe200078e0077 */
[----:B------:R-:W1:Y:S01]  /*4040*/  MUFU.EX2 R29, R29 ;  /* 0x0000001d001d7308 */ /* 0x000e620000000800 */
[C---:B--2---:R-:W-:Y:S01]  /*4050*/  FADD.FTZ R49, R27.reuse, R0 ;  /* 0x000000001b317221 */ /* 0x044fe20000010000 */
[----:B------:R-:W-:Y:S01]  /*4060*/  F2FP.F16.F32.PACK_AB R183, R27, R26 ;  /* 0x0000001a1bb7723e */ /* 0x000fe200000000ff */
[--C-:B------:R-:W-:Y:S02]  /*4070*/  IMAD.MOV.U32 R27, RZ, RZ, R119.reuse ;  /* 0x000000ffff1b7224 */ /* 0x100fe400078e0077 */
[----:B------:R-:W-:-:S03]  /*4080*/  IMAD.MOV.U32 R26, RZ, RZ, R119 ;  /* 0x000000ffff1a7224 */ /* 0x000fc600078e0077 */
[----:B------:R-:W2:Y:S01]  /*4090*/  MUFU.EX2 R30, R30 ;  /* 0x0000001e001e7308 */ /* 0x000ea20000000800 */
[----:B0-----:R-:W-:Y:S01]  /*40a0*/  FADD.FTZ R0, R28, R49 ;  /* 0x000000311c007221 */ /* 0x001fe20000010000 */
[----:B------:R-:W-:-:S06]  /*40b0*/  IMAD.MOV.U32 R49, RZ, RZ, R119 ;  /* 0x000000ffff317224 */ /* 0x000fcc00078e0077 */
        /* <DEDUP_REMOVED lines=44> */
[--C-:B------:R-:W-:Y:S02]  /*4380*/  IMAD.MOV.U32 R65, RZ, RZ, R119.reuse ;  /* 0x000000ffff417224 */ /* 0x100fe400078e0077 */
[----:B------:R-:W-:-:S03]  /*4390*/  IMAD.MOV.U32 R64, RZ, RZ, R119 ;  /* 0x000000ffff407224 */ /* 0x000fc600078e0077 */
[----:B------:R0:W3:Y:S01]  /*43a0*/  MUFU.EX2 R171, R34 ;  /* 0x0000002200ab7308 */ /* 0x0000e20000000800 */
[----:B-1----:R-:W-:-:S07]  /*43b0*/  FADD.FTZ R0, R70, R5 ;  /* 0x0000000546007221 */ /* 0x002fce0000010000 */
[----:B------:R-:W1:Y:S01]  /*43c0*/  MUFU.EX2 R51, R51 ;  /* 0x0000003300337308 */ /* 0x000e620000000800 */
[----:B--2---:R-:W-:Y:S01]  /*43d0*/  FADD.FTZ R10, R68, R37 ;  /* 0x00000025440a7221 */ /* 0x004fe20000010000 */
[--C-:B------:R-:W-:Y:S02]  /*43e0*/  IMAD.MOV.U32 R37, RZ, RZ, R119.reuse ;  /* 0x000000ffff257224 */ /* 0x100fe400078e0077 */
[--C-:B0-----:R-:W-:Y:S02]  /*43f0*/  IMAD.MOV.U32 R34, RZ, RZ, R119.reuse ;  /* 0x000000ffff227224 */ /* 0x101fe400078e0077 */
[C---:B---3--:R-:W-:Y:S01]  /*4400*/  FADD.FTZ R5, R171.reuse, R0 ;  /* 0x00000000ab057221 */ /* 0x048fe20000010000 */
[----:B------:R-:W-:Y:S01]  /*4410*/  F2FP.F16.F32.PACK_AB R171, R171, R70 ;  /* 0x00000046abab723e */ /* 0x000fe200000000ff */
[--C-:B------:R-:W-:Y:S01]  /*4420*/  IMAD.MOV.U32 R70, RZ, RZ, R119.reuse ;  /* 0x000000ffff467224 */ /* 0x100fe200078e0077 */
[----:B------:R-:W-:Y:S01]  /*4430*/  MOV R0, 0x3f800000 ;  /* 0x3f80000000007802 */ /* 0x000fe20000000f00 */
[C---:B-1----:R-:W-:Y:S01]  /*4440*/  FADD.FTZ R10, R51.reuse, R10 ;  /* 0x0000000a330a7221 */ /* 0x042fe20000010000 */
[----:B------:R-:W-:Y:S01]  /*4450*/  F2FP.F16.F32.PACK_AB R170, R51, R68 ;  /* 0x0000004433aa723e */ /* 0x000fe200000000ff */
[----:B------:R-:W-:-:S02]  /*4460*/  IMAD.MOV.U32 R68, RZ, RZ, R119 ;  /* 0x000000ffff447224 */ /* 0x000fc400078e0077 */
[----:B------:R-:W-:Y:S01]  /*4470*/  IMAD.MOV.U32 R51, RZ, RZ, R119 ;  /* 0x000000ffff337224 */ /* 0x000fe200078e0077 */
[----:B------:R-:W-:Y:S06]  /*4480*/  @!P1 BRA `(.L_x_3465) ;  /* 0x0000002800109947 */ /* 0x000fec0003800000 */
[----:B------:R-:W-:Y:S01]  /*4490*/  IMAD.MOV.U32 R13, RZ, RZ, R11 ;  /* 0x000000ffff0d7224 */ /* 0x000fe200078e000b */
[----:B------:R-:W-:Y:S01]  /*44a0*/  MOV R0, 0x3f800000 ;  /* 0x3f80000000007802 */ /* 0x000fe20000000f00 */
[----:B------:R-:W-:Y:S01]  /*44b0*/  IMAD.MOV.U32 R14, RZ, RZ, R4 ;  /* 0x000000ffff0e7224 */ /* 0x000fe200078e0004 */
        /* <DEDUP_REMOVED lines=48> */
[----:B------:R-:W-:Y:S01]  /*47c0*/  UMOV UR6, UR39 ;  /* 0x0000002700067c82 */ /* 0x000fe20008000000 */
[----:B------:R-:W-:Y:S01]  /*47d0*/  UMOV UR7, UR38 ;  /* 0x0000002600077c82 */ /* 0x000fe20008000000 */
[----:B------:R-:W-:Y:S01]  /*47e0*/  ULDC UR8, c[0x0][0x9d8] ;  /* 0x0002760000087ab9 */ /* 0x000fe20000000800 */
[----:B------:R-:W-:-:S05]  /*47f0*/  ULDC UR11, c[0x0][0x988] ;  /* 0x00026200000b7ab9 */ /* 0x000fca0000000800 */
.L_x_3476:
[----:B------:R-:W-:-:S04]  /*4800*/  UISETP.NE.AND UP0, UPT, UR7, 0x1, UPT ;  /* 0x000000010700788c */ /* 0x000fc8000bf05270 */
[----:B------:R-:W-:-:S04]  /*4810*/  USEL UR39, URZ, 0x1, UP0 ;  /* 0x000000013f277887 */ /* 0x000fc80008000000 */
[----:B------:R-:W-:Y:S01]  /*4820*/  ULOP3.LUT UR39, UR6, UR39, URZ, 0x3c, !UPT ;  /* 0x0000002706277292 */ /* 0x000fe2000f8e3c3f */
[----:B------:R-:W-:Y:S11]  /*4830*/  @!P0 BRA `(.L_x_3466) ;  /* 0x0000000000048947 */ /* 0x000ff60003800000 */
[----:B------:R-:W-:Y:S01]  /*4840*/  BPT.TRAP 0x1 ;  /* 0x000000040000795c */ /* 0x000fe20000300000 */
.L_x_3466:
[----:B------:R-:W0:Y:S01]  /*4850*/  S2UR UR9, SR_CgaCtaId ;  /* 0x00000000000979c3 */ /* 0x000e220000008800 */
[----:B------:R-:W-:Y:S01]  /*4860*/  MOV R2, 0x400 ;  /* 0x0000040000027802 */ /* 0x000fe20000000f00 */
[----:B------:R-:W-:Y:S01]  /*4870*/  UIADD3 UR38, UR7, 0x1, URZ ;  /* 0x0000000107267890 */ /* 0x000fe2000fffe03f */
[----:B------:R-:W-:-:S03]  /*4880*/  IMAD.U32 R4, RZ, RZ, UR39 ;  /* 0x00000027ff047e24 */ /* 0x000fc6000f8e00ff */
[----:B------:R-:W-:Y:S02]  /*4890*/  UISETP.NE.AND UP0, UPT, UR38, 0x2, UPT ;  /* 0x000000022600788c */ /* 0x000fe4000bf05270 */
[----:B------:R-:W-:Y:S02]  /*48a0*/  SHF.L.U32 R4, R4, 0x1f, RZ ;  /* 0x0000001f04047819 */ /* 0x000fe400000006ff */
[----:B------:R-:W-:Y:S01]  /*48b0*/  USEL UR38, UR38, URZ, UP0 ;  /* 0x0000003f26267287 */ /* 0x000fe20008000000 */
[----:B0-----:R-:W-:-:S05]  /*48c0*/  IMAD.U32 R3, RZ, RZ, UR9 ;  /* 0x00000009ff037e24 */ /* 0x001fca000f8e00ff */
[----:B------:R-:W-:-:S04]  /*48d0*/  LEA R2, R3, R2, 0x18 ;  /* 0x0000000203027211 */ /* 0x000fc800078ec0ff */
[----:B------:R-:W-:-:S13]  /*48e0*/  R2UR UR9, R2 ;  /* 0x00000000020972ca */ /* 0x000fda00000e0000 */
[----:B------:R-:W-:-:S09]  /*48f0*/  ULEA UR9, UR38, UR9, 0x3 ;  /* 0x0000000926097291 */ /* 0x000fd2000f8e183f */
[----:B------:R0:W1:Y:S01]  /*4900*/  SYNCS.PHASECHK.TRANS64.TRYWAIT P1, [UR9+0x30830], R4 ;  /* 0x03083004ff0075a7 */ /* 0x0000620008020149 */
[----:B------:R-:W-:Y:S05]  /*4910*/  @!P0 BRA `(.L_x_3467) ;  /* 0x0000000000048947 */ /* 0x000fea0003800000 */
[----:B------:R-:W-:Y:S01]  /*4920*/  BPT.TRAP 0x1 ;  /* 0x000000040000795c */ /* 0x000fe20000300000 */
.L_x_3467:
[----:B-1----:R-:W-:Y:S05]  /*4930*/  @P1 BRA `(.L_x_3468) ;  /* 0x0000000000081947 */ /* 0x002fea0003800000 */
[----:B------:R-:W1:Y:S02]  /*4940*/  SYNCS.PHASECHK.TRANS64.TRYWAIT P1, [UR9+0x30830], R4 ;  /* 0x03083004ff0075a7 */ /* 0x000e640008020149 */
[----:B-1----:R-:W-:Y:S05]  /*4950*/  @!P1 BRA `(.L_x_3469) ;  /* 0x000000cc00809947 */ /* 0x002fea0003800000 */
.L_x_3468:
[----:B------:R-:W-:Y:S01]  /*4960*/  R2UR UR32, R8 ;  /* 0x00000000082072ca */ /* 0x000fe200000e0000 */
[----:B------:R-:W-:Y:S01]  /*4970*/  UIMAD UR10, UR38, 0x900, UR4 ;  /* 0x00000900260a78a4 */ /* 0x000fe2000f8e0204 */
[----:B------:R-:W-:Y:S01]  /*4980*/  R2UR UR33, R9 ;  /* 0x00000000092172ca */ /* 0x000fe200000e0000 */
[----:B------:R-:W-:Y:S01]  /*4990*/  WARPGROUP.ARRIVE ;  /* 0x00000000000079c5 */ /* 0x000fe20000000000 */
[----:B------:R-:W-:Y:S01]  /*49a0*/  UMOV UR35, 0x40000040 ;  /* 0x4000004000237882 */ /* 0x000fe20000000000 */
[----:B------:R-:W-:Y:S01]  /*49b0*/  UIADD3 UR14, UR10, 0x304, URZ ;  /* 0x000003040a0e7890 */ /* 0x000fe2000fffe03f */
[-C--:B------:R-:W-:Y:S01]  /*49c0*/  FMUL.FTZ R24, R24, R12.reuse ;  /* 0x0000000c18187220 */ /* 0x080fe20000410000 */
        /* <DEDUP_REMOVED lines=8> */
[----:B------:R-:W-:Y:S01]  /*4a50*/  HGMMA.64x96x16.F32 R120, gdesc[UR32], RZ, !UPT, gsb0 ;  /* 0x01600000207879f0 */ /* 0x000fe2000c0008ff */
[----:B------:R-:W-:Y:S01]  /*4a60*/  R2UR UR32, R6 ;  /* 0x00000000062072ca */ /* 0x000fe200000e0000 */
[----:B------:R-:W-:Y:S01]  /*4a70*/  UIADD3 UR34, UR10, 0x2, URZ ;  /* 0x000000020a227890 */ /* 0x000fe2000fffe03f */
[----:B------:R-:W-:Y:S01]  /*4a80*/  R2UR UR33, R7 ;  /* 0x00000000072172ca */ /* 0x000fe200000e0000 */
        /* <DEDUP_REMOVED lines=154> */
.L_x_3470:
[----:B------:R-:W-:Y:S01]  /*5430*/  R2UR UR10, R2 ;  /* 0x00000000020a72ca */ /* 0x000fe200000e0000 */
[----:B------:R-:W-:-:S05]  /*5440*/  IMAD.U32 R0, RZ, RZ, UR6 ;  /* 0x00000006ff007e24 */ /* 0x000fca000f8e00ff */
[----:B------:R-:W-:-:S07]  /*5450*/  SHF.L.U32 R0, R0, 0x1f, RZ ;  /* 0x0000001f00007819 */ /* 0x000fce00000006ff */
[----:B------:R-:W-:-:S09]  /*5460*/  ULEA UR10, UR7, UR10, 0x3 ;  /* 0x0000000a070a7291 */ /* 0x000fd2000f8e183f */
[----:B------:R2:W3:Y:S01]  /*5470*/  SYNCS.PHASECHK.TRANS64.TRYWAIT P1, [UR10+0x30850], R0 ;  /* 0x03085000ff0075a7 */ /* 0x0004e2000802014a */
[----:B------:R-:W-:Y:S05]  /*5480*/  @!P0 BRA `(.L_x_3471) ;  /* 0x0000000000048947 */ /* 0x000fea0003800000 */
[----:B------:R-:W-:Y:S01]  /*5490*/  BPT.TRAP 0x1 ;  /* 0x000000040000795c */ /* 0x000fe20000300000 */
.L_x_3471:
[----:B---3--:R-:W-:Y:S05]  /*54a0*/  @P1 BRA `(.L_x_3472) ;  /* 0x0000000000081947 */ /* 0x008fea0003800000 */
[----:B------:R-:W3:Y:S02]  /*54b0*/  SYNCS.PHASECHK.TRANS64.TRYWAIT P1, [UR10+0x30850], R0 ;  /* 0x03085000ff0075a7 */ /* 0x000ee4000802014a */
[----:B---3--:R-:W-:Y:S05]  /*54c0*/  @!P1 BRA `(.L_x_3473) ;  /* 0x000000c000bc9947 */ /* 0x008fea0003800000 */
.L_x_3472:
[----:B------:R-:W-:Y:S01]  /*54d0*/  R2UR UR6, R2 ;  /* 0x00000000020672ca */ /* 0x000fe200000e0000 */
[----:B------:R-:W-:-:S12]  /*54e0*/  WARPGROUP.ARRIVE ;  /* 0x00000000000079c5 */ /* 0x000fd80000000000 */
[----:B------:R-:W-:-:S04]  /*54f0*/  UIADD3 UR6, UR6, 0x400, URZ ;  /* 0x0000040006067890 */ /* 0x000fc8000fffe03f */
[----:B------:R-:W-:-:S04]  /*5500*/  USHF.R.U32.HI UR6, URZ, 0x4, UR6 ;  /* 0x000000043f067899 */ /* 0x000fc80008011606 */
[----:B------:R-:W-:-:S04]  /*5510*/  ULOP3.LUT UR6, UR6, 0x3fff, URZ, 0xc0, !UPT ;  /* 0x00003fff06067892 */ /* 0x000fc8000f8ec03f */
[----:B------:R-:W-:-:S04]  /*5520*/  ULOP3.LUT UR6, UR6, 0x3000000, URZ, 0xfc, !UPT ;  /* 0x0300000006067892 */ /* 0x000fc8000f8efc3f */
[----:B------:R-:W-:-:S03]  /*5530*/  UIMAD UR14, UR7, 0x900, UR6 ;  /* 0x00000900070e78a4 */ /* 0x000fc6000f8e0206 */
[----:B------:R-:W-:-:S04]  /*5540*/  UMOV UR7, 0x40000040 ;  /* 0x4000004000077882 */ /* 0x000fc80000000000 */
[----:B------:R-:W-:Y:S02]  /*5550*/  UMOV UR6, UR14 ;  /* 0x0000000e00067c82 */ /* 0x000fe40008000000 */
        /* <DEDUP_REMOVED lines=25> */
[----:B------:R-:W-:Y:S03]  /*56f0*/  HGMMA.64x192x16.F32 R24, R168, gdesc[UR4].tnspB, R24, gsb0 ;  /* 0x42e00004a8187df0 */ /* 0x000fe60008000818 */
[----:B------:R-:W-:Y:S02]  /*5700*/  WARPGROUP.DEPBAR.LE gsb0, 0x0 ;  /* 0x00008000000079c5 */ /* 0x000fe40000010000 */
[----:B------:R-:W-:Y:S05]  /*5710*/  @!P0 BRA `(.L_x_3474) ;  /* 0x0000000000048947 */ /* 0x000fea0003800000 */
[----:B------:R-:W-:Y:S01]  /*5720*/  BPT.TRAP 0x1 ;  /* 0x000000040000795c */ /* 0x000fe20000300000 */
.L_x_3474:
        /* <DEDUP_REMOVED lines=24> */
[----:B-1----:R-:W-:Y:S01]  /*58b0*/  FMNMX.FTZ R11, R15, R14, !PT ;  /* 0x0000000e0f0b7209 */ /* 0x002fe20007810000 */
        /* <DEDUP_REMOVED lines=26> */
[----:B------:R-:W-:Y:S01]  /*5a60*/  R2UR UR6, R3 ;  /* 0x00000000030672ca */ /* 0x000fe200000e0000 */
[----:B------:R-:W-:-:S02]  /*5a70*/  UIADD3 UR9, UR9, 0x30840, URZ ;  /* 0x0003084009097890 */ /* 0x000fc4000fffe03f */
[----:B------:R-:W1:Y:S01]  /*5a80*/  MUFU.TANH R122, R122 ;  /* 0x0000007a007a7308 */ /* 0x000e620000002400 */
[----:B---3--:R-:W-:-:S07]  /*5a90*/  FMNMX.FTZ R11, R121, R0, !PT ;  /* 0x00000000790b7209 */ /* 0x008fce0007810000 */
[----:B------:R-:W2:Y:S01]  /*5aa0*/  MUFU.TANH R124, R124 ;  /* 0x0000007c007c7308 */ /* 0x000ea20000002400 */
[----:B0-----:R-:W-:Y:S01]  /*5ab0*/  FMNMX.FTZ R157, R123, R4, !PT ;  /* 0x000000047b9d7209 */ /* 0x001fe20007810000 */
[----:B------:R-:W-:-:S06]  /*5ac0*/  UPRMT UR9, UR6, 0x654, UR9 ;  /* 0x0000065406097896 */ /* 0x000fcc0008000009 */
[----:B------:R-:W0:Y:S01]  /*5ad0*/  MUFU.TANH R125, R125 ;  /* 0x0000007d007d7308 */ /* 0x000e220000002400 */
[----:B-1----:R-:W-:Y:S02]  /*5ae0*/  FMNMX.FTZ R0, R122, R11, !PT ;  /* 0x0000000b7a007209 */ /* 0x002fe40007810000 */
[----:B------:R-:W-:Y:S05]  /*5af0*/  SYNCS.ARRIVE.TRANS64.RED.A1T0 RZ, [UR9], RZ ;  /* 0x000000ffffff79a7 */ /* 0x000fea0008100409 */
[----:B------:R-:W1:Y:S01]  /*5b00*/  MUFU.TANH R127, R127 ;  /* 0x0000007f007f7308 */ /* 0x000e620000002400 */
[----:B--2---:R-:W-:Y:S01]  /*5b10*/  FMNMX.FTZ R4, R124, R157, !PT ;  /* 0x0000009d7c047209 */ /* 0x004fe20007810000 */
[----:B------:R-:W-:Y:S01]  /*5b20*/  FMUL.FTZ R157, R160, UR8 ;  /* 0x00000008a09d7c20 */ /* 0x000fe20008410000 */
[----:B------:R-:W-:-:S05]  /*5b30*/  FMUL.FTZ R160, R163, UR8 ;  /* 0x00000008a3a07c20 */ /* 0x000fca0008410000 */
        /* <DEDUP_REMOVED lines=16> */
[----:B------:R-:W-:Y:S01]  /*5c40*/  FMUL.FTZ R159, R162, UR8 ;  /* 0x00000008a29f7c20 */ /* 0x000fe20008410000 */
[----:B------:R-:W-:-:S05]  /*5c50*/  FMUL.FTZ R162, R165, UR8 ;  /* 0x00000008a5a27c20 */ /* 0x000fca0008410000 */
        /* <DEDUP_REMOVED lines=15> */
[----:B0-----:R-:W-:Y:S01]  /*5d50*/  FMNMX.FTZ R4, R140, R161, !PT ;  /* 0x000000a18c047209 */ /* 0x001fe20007810000 */
[----:B------:R-:W-:Y:S01]  /*5d60*/  FMUL.FTZ R161, R164, UR8 ;  /* 0x00000008a4a17c20 */ /* 0x000fe20008410000 */
[----:B------:R-:W-:-:S05]  /*5d70*/  FMUL.FTZ R164, R167, UR8 ;  /* 0x00000008a7a47c20 */ /* 0x000fca0008410000 */
        /* <DEDUP_REMOVED lines=15> */
[----:B--2---:R-:W-:Y:S01]  /*5e70*/  FMNMX.FTZ R4, R148, R163, !PT ;  /* 0x000000a394047209 */ /* 0x004fe20007810000 */
[----:B------:R-:W-:-:S06]  /*5e80*/  FMUL.FTZ R163, R166, UR8 ;  /* 0x00000008a6a37c20 */ /* 0x000fcc0008410000 */
        /* <DEDUP_REMOVED lines=36> */
[----:B-1----:R-:W-:Y:S02]  /*60d0*/  FMNMX.FTZ R4, R166, R11, !PT ;  /* 0x0000000ba6047209 */ /* 0x002fe40007810000 */
[----:B0-----:R-:W-:-:S03]  /*60e0*/  FMNMX.FTZ R11, R167, R12, !PT ;  /* 0x0000000ca70b7209 */ /* 0x001fc60007810000 */
[C---:B------:R-:W-:Y:S02]  /*60f0*/  FADD.FTZ R12, -R4.reuse, R14 ;  /* 0x0000000e040c7221 */ /* 0x040fe40000010100 */
[----:B------:R-:W-:Y:S01]  /*6100*/  FADD.FTZ R0, -R11, R13 ;  /* 0x0000000d0b007221 */ /* 0x000fe20000010100 */
[----:B------:R-:W-:Y:S01]  /*6110*/  FMUL.FTZ R13, R4, UR11 ;  /* 0x0000000b040d7c20 */ /* 0x000fe20008410000 */
[----:B------:R-:W-:Y:S02]  /*6120*/  FMUL.FTZ R12, R12, UR11 ;  /* 0x0000000b0c0c7c20 */ /* 0x000fe40008410000 */
[----:B------:R-:W-:Y:S01]  /*6130*/  FMUL.FTZ R0, R0, UR11 ;  /* 0x0000000b00007c20 */ /* 0x000fe20008410000 */
[--C-:B------:R-:W-:Y:S01]  /*6140*/  FFMA.FTZ R186, R129, UR11, -R13.reuse ;  /* 0x0000000b81ba7c23 */ /* 0x100fe2000801080d */
        /* <DEDUP_REMOVED lines=48> */
[----:B-1----:R-:W-:Y:S01]  /*6450*/  FFMA.FTZ R120, R0, R5, R189 ;  /* 0x0000000500787223 */ /* 0x002fe200000100bd */
[--C-:B------:R-:W-:Y:S01]  /*6460*/  FFMA.FTZ R14, R158, UR11, -R13.reuse ;  /* 0x0000000b9e0e7c23 */ /* 0x100fe2000801080d */
[--C-:B------:R-:W-:Y:S01]  /*6470*/  FFMA.FTZ R170, R161, UR11, -R13.reuse ;  /* 0x0000000ba1aa7c23 */ /* 0x100fe2000801080d */
[----:B------:R-:W-:Y:S01]  /*6480*/  FFMA.FTZ R171, R163, UR11, -R130 ;  /* 0x0000000ba3ab7c23 */ /* 0x000fe20008010882 */
[----:B------:R-:W-:-:S03]  /*6490*/  FFMA.FTZ R13, R162, UR11, -R13 ;  /* 0x0000000ba20d7c23 */ /* 0x000fc6000801080d */
        /* <DEDUP_REMOVED lines=26> */
[----:B------:R-:W-:-:S06]  /*6640*/  FFMA.FTZ R120, R156, UR11, -R130 ;  /* 0x0000000b9c787c23 */ /* 0x000fcc0008010882 */
        /* <DEDUP_REMOVED lines=68> */
.L_x_3475:
[----:B------:R-:W-:Y:S01]  /*6a90*/  R2UR UR6, R3 ;  /* 0x00000000030672ca */ /* 0x000fe200000e0000 */
[----:B------:R-:W-:Y:S01]  /*6aa0*/  UISETP.GT.AND UP0, UPT, UR5, UR60, UPT ;  /* 0x0000003c0500728c */ /* 0x000fe2000bf04270 */
[----:B------:R-:W-:Y:S01]  /*6ab0*/  F2FP.F16.F32.PACK_AB R168, R14, R168 ;  /* 0x000000a80ea8723e */ /* 0x000fe200000000ff */
[----:B------:R-:W-:Y:S01]  /*6ac0*/  UIADD3 UR10, UR10, 0x30860, URZ ;  /* 0x000308600a0a7890 */ /* 0x000fe2000fffe03f */
[----:B------:R-:W-:Y:S01]  /*6ad0*/  F2FP.F16.F32.PACK_AB R170, R13, R170 ;  /* 0x000000aa0daa723e */ /* 0x000fe200000000ff */
[----:B------:R-:W-:Y:S01]  /*6ae0*/  UIADD3 UR5, UR5, -0x1, URZ ;  /* 0xffffffff05057890 */ /* 0x000fe2000fffe03f */
[----:B------:R-:W-:Y:S01]  /*6af0*/  F2FP.F16.F32.PACK_AB R188, R167, R188 ;  /* 0x000000bca7bc723e */ /* 0x000fe200000000ff */
[----:B------:R-:W-:Y:S01]  /*6b00*/  UMOV UR7, UR38 ;  /* 0x0000002600077c82 */ /* 0x000fe20008000000 */
[----:B------:R-:W-:Y:S01]  /*6b10*/  PLOP3.LUT P1, PT, PT, PT, UP0, 0x80, 0x0 ;  /* 0x000000000000781c */ /* 0x000fe20003f2f008 */
[----:B------:R-:W-:Y:S01]  /*6b20*/  IMAD.MOV.U32 R13, RZ, RZ, R11 ;  /* 0x000000ffff0d7224 */ /* 0x000fe200078e000b */
[----:B------:R-:W-:Y:S01]  /*6b30*/  F2FP.F16.F32.PACK_AB R189, R137, R189 ;  /* 0x000000bd89bd723e */ /* 0x000fe200000000ff */
[----:B------:R-:W-:Y:S01]  /*6b40*/  IMAD.MOV.U32 R14, RZ, RZ, R4 ;  /* 0x000000ffff0e7224 */ /* 0x000fe200078e0004 */
[----:B------:R-:W-:Y:S01]  /*6b50*/  F2FP.F16.F32.PACK_AB R190, R166, R190 ;  /* 0x000000bea6be723e */ /* 0x000fe200000000ff */
[----:B------:R-:W-:Y:S01]  /*6b60*/  UPRMT UR10, UR6, 0x654, UR10 ;  /* 0x00000654060a7896 */ /* 0x000fe2000800000a */
[----:B------:R-:W-:-:S02]  /*6b70*/  F2FP.F16.F32.PACK_AB R191, R134, R191 ;  /* 0x000000bf86bf723e */ /* 0x000fc400000000ff */
[----:B------:R-:W-:Y:S01]  /*6b80*/  UMOV UR6, UR39 ;  /* 0x0000002700067c82 */ /* 0x000fe20008000000 */
[----:B------:R-:W-:Y:S02]  /*6b90*/  F2FP.F16.F32.PACK_AB R184, R165, R184 ;  /* 0x000000b8a5b8723e */ /* 0x000fe400000000ff */
[----:B------:R-:W-:Y:S02]  /*6ba0*/  F2FP.F16.F32.PACK_AB R185, R133, R185 ;  /* 0x000000b985b9723e */ /* 0x000fe400000000ff */
[----:B------:R-:W-:Y:S01]  /*6bb0*/  F2FP.F16.F32.PACK_AB R186, R129, R186 ;  /* 0x000000ba81ba723e */ /* 0x000fe200000000ff */
        /* <DEDUP_REMOVED lines=15> */
[----:B------:R-:W-:Y:S01]  /*6cb0*/  F2FP.F16.F32.PACK_AB R171, R130, R171 ;  /* 0x000000ab82ab723e */ /* 0x000fe200000000ff */
[----:B------:R-:W-:Y:S06]  /*6cc0*/  @P1 BRA `(.L_x_3476) ;  /* 0xffffffd800cc1947 */ /* 0x000fec000383ffff */
.L_x_3465:
        /* <DEDUP_REMOVED lines=99> */
.L_x_3477:
[----:B------:R-:W-:Y:S02]  /*7300*/  IMAD.U32 R0, RZ, RZ, UR39 ;  /* 0x00000027ff007e24 */ /* 0x000fe4000f8e00ff */
[----:B------:R-:W-:-:S03]  /*7310*/  IMAD.U32 R13, RZ, RZ, UR38 ;  /* 0x00000026ff0d7e24 */ /* 0x000fc6000f8e00ff */
[----:B------:R-:W-:Y:S01]  /*7320*/  SHF.L.U32 R0, R0, 0x1f, RZ ;  /* 0x0000001f00007819 */ /* 0x000fe200000006ff */
[----:B------:R-:W-:-:S04]  /*7330*/  IMAD R13, R13, 0x8, R2 ;  /* 0x000000080d0d7824 */ /* 0x000fc800078e0202 */
[----:B------:R0:W1:Y:S01]  /*7340*/  SYNCS.PHASECHK.TRANS64.TRYWAIT P1, [R13+URZ+0x30850], R0 ;  /* 0x030850000d0075a7 */ /* 0x000062000802017f */
[----:B------:R-:W-:Y:S05]  /*7350*/  @!P0 BRA `(.L_x_3478) ;  /* 0x0000000000048947 */ /* 0x000fea0003800000 */
[----:B------:R-:W-:Y:S01]  /*7360*/  BPT.TRAP 0x1 ;  /* 0x000000040000795c */ /* 0x000fe20000300000 */
.L_x_3478:
[----:B------:R-:W-:Y:S01]  /*7370*/  IADD3 R2, R2, 0x400, RZ ;  /* 0x0000040002027810 */ /* 0x000fe20007ffe0ff */
[----:B------:R-:W-:-:S03]  /*7380*/  IMAD.U32 R7, RZ, RZ, UR38 ;  /* 0x00000026ff077e24 */ /* 0x000fc6000f8e00ff */
[----:B------:R-:W-:-:S04]  /*7390*/  SHF.R.U32.HI R2, RZ, 0x4, R2 ;  /* 0x00000004ff027819 */ /* 0x000fc80000011602 */
[----:B------:R-:W-:-:S04]  /*73a0*/  LOP3.LUT R2, R2, 0x3fff, RZ, 0xc0, !PT ;  /* 0x00003fff02027812 */ /* 0x000fc800078ec0ff */
[----:B------:R-:W-:Y:S01]  /*73b0*/  LOP3.LUT R2, R2, 0x3000000, RZ, 0xfc, !PT ;  /* 0x0300000002027812 */ /* 0x000fe200078efcff */
[----:B-1----:R-:W-:Y:S06]  /*73c0*/  @P1 BRA `(.L_x_3479) ;  /* 0x0000000000081947 */ /* 0x002fec0003800000 */
[----:B------:R-:W1:Y:S02]  /*73d0*/  SYNCS.PHASECHK.TRANS64.TRYWAIT P1, [R13+URZ+0x30850], R0 ;  /* 0x030850000d0075a7 */ /* 0x000e64000802017f */
[----:B-1----:R-:W-:Y:S05]  /*73e0*/  @!P1 BRA `(.L_x_3480) ;  /* 0x000000a4000c9947 */ /* 0x002fea0003800000 */
.L_x_3479:
[----:B------:R-:W-:Y:S01]  /*73f0*/  IMAD R6, R7, 0x900, R2 ;  /* 0x0000090007067824 */ /* 0x000fe200078e0202 */
[----:B------:R-:W-:Y:S05]  /*7400*/  WARPSYNC.ALL ;  /* 0x0000000000007948 */ /* 0x000fea0003800000 */
[----:B------:R-:W-:Y:S01]  /*7410*/  IMAD.MOV.U32 R7, RZ, RZ, 0x40000040 ;  /* 0x40000040ff077424 */ /* 0x000fe200078e00ff */
[C---:B------:R-:W-:Y:S01]  /*7420*/  R2UR UR6, R6.reuse ;  /* 0x00000000060672ca */ /* 0x040fe200000e0000 */
[----:B------:R-:W-:Y:S01]  /*7430*/  WARPGROUP.ARRIVE ;  /* 0x00000000000079c5 */ /* 0x000fe20000000000 */
[----:B------:R-:W-:Y:S01]  /*7440*/  VIADD R8, R6, 0x80 ;  /* 0x0000008006087836 */ /* 0x000fe20000000000 */
[----:B01----:R-:W0:Y:S01]  /*7450*/  SHFL.BFLY PT, R0, R5, 0x2, 0x1f ;  /* 0x0c401f0005007f89 */ /* 0x003e2200000e0000 */
[----:B------:R-:W-:Y:S01]  /*7460*/  R2UR UR7, R7 ;  /* 0x00000000070772ca */ /* 0x000fe200000e0000 */
[----:B------:R-:W-:-:S02]  /*7470*/  IMAD.MOV.U32 R9, RZ, RZ, 0x40000040 ;  /* 0x40000040ff097424 */ /* 0x000fc400078e00ff */
[----:B------:R-:W-:Y:S02]  /*7480*/  IMAD.MOV.U32 R7, RZ, RZ, 0x40000040 ;  /* 0x40000040ff077424 */ /* 0x000fe400078e00ff */
[----:B------:R-:W-:-:S08]  /*7490*/  IMAD.U32 R15, RZ, RZ, UR11 ;  /* 0x0000000bff0f7e24 */ /* 0x000fd0000f8e00ff */
[----:B------:R-:W-:Y:S01]  /*74a0*/  HGMMA.64x192x16.F32 R24, R188, gdesc[UR4].tnspB, R24, gsb0 ;  /* 0x42e00004bc187df0 */ /* 0x000fe20008000818 */
[----:B------:R-:W-:Y:S01]  /*74b0*/  R2UR UR6, R8 ;  /* 0x00000000080672ca */ /* 0x000fe200000e0000 */
[----:B------:R-:W-:Y:S01]  /*74c0*/  VIADD R8, R6, 0x100 ;  /* 0x0000010006087836 */ /* 0x000fe20000000000 */
[----:B------:R-:W-:Y:S01]  /*74d0*/  R2UR UR7, R9 ;  /* 0x00000000090772ca */ /* 0x000fe200000e0000 */
[----:B------:R-:W-:Y:S02]  /*74e0*/  IMAD.MOV.U32 R9, RZ, RZ, 0x40000040 ;  /* 0x40000040ff097424 */ /* 0x000fe400078e00ff */
[----:B0-----:R-:W-:Y:S01]  /*74f0*/  FADD.FTZ R2, R0, R5 ;  /* 0x0000000500027221 */ /* 0x001fe20000010000 */
[----:B------:R-:W-:Y:S01]  /*7500*/  IMAD.MOV.U32 R5, RZ, RZ, RZ ;  /* 0x000000ffff057224 */ /* 0x000fe200078e00ff */
[----:B------:R-:W-:Y:S02]  /*7510*/  WARPGROUP.DEPBAR.LE gsb0, 0x0 ;  /* 0x00008000000079c5 */ /* 0x000fe40000010000 */
[----:B------:R-:W-:-:S10]  /*7520*/  WARPGROUP.ARRIVE ;  /* 0x00000000000079c5 */ /* 0x000fd40000000000 */
[----:B------:R-:W-:Y:S01]  /*7530*/  HGMMA.64x192x16.F32 R24, R184, gdesc[UR4].tnspB, R24, gsb0 ;  /* 0x42e00004b8187df0 */ /* 0x000fe20008000818 */
[----:B------:R-:W-:Y:S01]  /*7540*/  R2UR UR6, R8 ;  /* 0x00000000080672ca */ /* 0x000fe200000e0000 */
[----:B------:R-:W-:Y:S01]  /*7550*/  VIADD R8, R6, 0x180 ;  /* 0x0000018006087836 */ /* 0x000fe20000000000 */
[----:B------:R-:W-:Y:S01]  /*7560*/  R2UR UR7, R9 ;  /* 0x00000000090772ca */ /* 0x000fe200000e0000 */
[----:B------:R-:W-:Y:S01]  /*7570*/  IMAD.MOV.U32 R9, RZ, RZ, 0x40000040 ;  /* 0x40000040ff097424 */ /* 0x000fe200078e00ff */
[----:B------:R-:W-:Y:S02]  /*7580*/  WARPGROUP.DEPBAR.LE gsb0, 0x0 ;  /* 0x00008000000079c5 */ /* 0x000fe40000010000 */
[----:B------:R-:W-:-:S13]  /*7590*/  WARPGROUP.ARRIVE ;  /* 0x00000000000079c5 */ /* 0x000fda0000000000 */
[----:B------:R-:W-:Y:S01]  /*75a0*/  HGMMA.64x192x16.F32 R24, R180, gdesc[UR4].tnspB, R24, gsb0 ;  /* 0x42e00004b4187df0 */ /* 0x000fe20008000818 */
[----:B------:R-:W-:Y:S02]  /*75b0*/  R2UR UR6, R8 ;  /* 0x00000000080672ca */ /* 0x000fe400000e0000 */
[----:B------:R-:W-:Y:S01]  /*75c0*/  R2UR UR7, R9 ;  /* 0x00000000090772ca */ /* 0x000fe200000e0000 */
[----:B------:R-:W-:Y:S01]  /*75d0*/  IMAD.MOV.U32 R9, RZ, RZ, 0x40000040 ;  /* 0x40000040ff097424 */ /* 0x000fe200078e00ff */
[C---:B------:R-:W-:Y:S01]  /*75e0*/  IADD3 R8, R6.reuse, 0x200, RZ ;  /* 0x0000020006087810 */ /* 0x040fe20007ffe0ff */
[----:B------:R-:W-:Y:S01]  /*75f0*/  VIADD R6, R6, 0x280 ;  /* 0x0000028006067836 */ /* 0x000fe20000000000 */
[----:B------:R-:W-:Y:S02]  /*7600*/  WARPGROUP.DEPBAR.LE gsb0, 0x0 ;  /* 0x00008000000079c5 */ /* 0x000fe40000010000 */
[----:B------:R-:W-:-:S11]  /*7610*/  WARPGROUP.ARRIVE ;  /* 0x00000000000079c5 */ /* 0x000fd60000000000 */
[----:B------:R-:W-:Y:S01]  /*7620*/  HGMMA.64x192x16.F32 R24, R176, gdesc[UR4].tnspB, R24, gsb0 ;  /* 0x42e00004b0187df0 */ /* 0x000fe20008000818 */
[----:B------:R-:W-:Y:S02]  /*7630*/  R2UR UR6, R8 ;  /* 0x00000000080672ca */ /* 0x000fe400000e0000 */
[----:B------:R-:W-:Y:S02]  /*7640*/  R2UR UR7, R9 ;  /* 0x00000000090772ca */ /* 0x000fe400000e0000 */
[----:B------:R-:W0:Y:S02]  /*7650*/  SHFL.BFLY PT, R9, R2, 0x1, 0x1f ;  /* 0x0c201f0002097f89 */ /* 0x000e2400000e0000 */
[----:B0-----:R-:W-:Y:S01]  /*7660*/  FADD.FTZ R14, R2, R9 ;  /* 0x00000009020e7221 */ /* 0x001fe20000010000 */
[----:B------:R-:W-:-:S04]  /*7670*/  MOV R2, 0xff800000 ;  /* 0xff80000000027802 */ /* 0x000fc80000000f00 */
[----:B------:R-:W-:-:S13]  /*7680*/  FSETP.NE.FTZ.AND P2, PT, R14, RZ, PT ;  /* 0x000000ff0e00720b */ /* 0x000fda0003f55000 */
[----:B------:R-:W0:Y:S01]  /*7690*/  @P2 MUFU.LG2 R9, R14 ;  /* 0x0000000e00092308 */ /* 0x000e220000000c00 */
[----:B------:R-:W-:-:S07]  /*76a0*/  @P2 FMUL.FTZ R15, R15, 0.69314718246459960938 ;  /* 0x3f3172180f0f2820 */ /* 0x000fce0000410000 */
[----:B------:R-:W-:Y:S01]  /*76b0*/  @P2 MUFU.RCP R5, R14 ;  /* 0x0000000e00052308 */ /* 0x000fe20000001000 */
[----:B------:R-:W-:Y:S02]  /*76c0*/  WARPGROUP.DEPBAR.LE gsb0, 0x0 ;  /* 0x00008000000079c5 */ /* 0x000fe40000010000 */
[----:B------:R-:W-:-:S06]  /*76d0*/  WARPGROUP.ARRIVE ;  /* 0x00000000000079c5 */ /* 0x000fcc0000000000 */
[----:B------:R-:W-:Y:S01]  /*76e0*/  HGMMA.64x192x16.F32 R24, R172, gdesc[UR4].tnspB, R24, gsb0 ;  /* 0x42e00004ac187df0 */ /* 0x000fe20008000818 */
[----:B------:R-:W-:Y:S01]  /*76f0*/  R2UR UR6, R6 ;  /* 0x00000000060672ca */ /* 0x000fe200000e0000 */
[----:B------:R-:W-:Y:S01]  /*7700*/  IMAD.MOV.U32 R6, RZ, RZ, RZ ;  /* 0x000000ffff067224 */ /* 0x000fe200078e00ff */
[----:B------:R-:W-:Y:S02]  /*7710*/  R2UR UR7, R7 ;  /* 0x00000000070772ca */ /* 0x000fe400000e0000 */
[----:B------:R-:W1:Y:S02]  /*7720*/  SHFL.BFLY PT, R7, R10, 0x2, 0x1f ;  /* 0x0c401f000a077f89 */ /* 0x000e6400000e0000 */
[----:B-1----:R-:W-:Y:S01]  /*7730*/  FADD.FTZ R7, R7, R10 ;  /* 0x0000000a07077221 */ /* 0x002fe20000010000 */
[----:B0-----:R-:W-:-:S04]  /*7740*/  @P2 FMUL.FTZ R10, R9, 0.69314718246459960938 ;  /* 0x3f317218090a2820 */ /* 0x001fc80000410000 */
[----:B------:R-:W0:Y:S01]  /*7750*/  SHFL.BFLY PT, R0, R7, 0x1, 0x1f ;  /* 0x0c201f0007007f89 */ /* 0x000e2200000e0000 */
[----:B------:R-:W-:Y:S01]  /*7760*/  @P2 FFMA.FTZ R2, R15, R11, R10 ;  /* 0x0000000b0f022223 */ /* 0x000fe2000001000a */
[----:B0-----:R-:W-:Y:S01]  /*7770*/  FADD.FTZ R12, R7, R0 ;  /* 0x00000000070c7221 */ /* 0x001fe20000010000 */
[----:B------:R-:W-:Y:S02]  /*7780*/  IMAD.U32 R7, RZ, RZ, UR11 ;  /* 0x0000000bff077e24 */ /* 0x000fe4000f8e00ff */
[----:B------:R-:W-:Y:S02]  /*7790*/  IMAD.MOV.U32 R0, RZ, RZ, -0x800000 ;  /* 0xff800000ff007424 */ /* 0x000fe400078e00ff */
[----:B------:R-:W-:-:S13]  /*77a0*/  FSETP.NE.FTZ.AND P1, PT, R12, RZ, PT ;  /* 0x000000ff0c00720b */ /* 0x000fda0003f35000 */
[----:B------:R-:W0:Y:S01]  /*77b0*/  @P1 MUFU.LG2 R8, R12 ;  /* 0x0000000c00081308 */ /* 0x000e220000000c00 */
[----:B------:R-:W-:-:S07]  /*77c0*/  @P1 FMUL.FTZ R7, R7, 0.69314718246459960938 ;  /* 0x3f31721807071820 */ /* 0x000fce0000410000 */
[----:B------:R1:W2:Y:S01]  /*77d0*/  @P1 MUFU.RCP R6, R12 ;  /* 0x0000000c00061308 */ /* 0x0002a20000001000 */
[----:B0-----:R-:W-:-:S04]  /*77e0*/  @P1 FMUL.FTZ R8, R8, 0.69314718246459960938 ;  /* 0x3f31721808081820 */ /* 0x001fc80000410000 */
[----:B------:R-:W-:Y:S01]  /*77f0*/  @P1 FFMA.FTZ R0, R7, R4, R8 ;  /* 0x0000000407001223 */ /* 0x000fe20000010008 */
[----:B------:R-:W-:Y:S02]  /*7800*/  WARPGROUP.DEPBAR.LE gsb0, 0x0 ;  /* 0x00008000000079c5 */ /* 0x000fe40000010000 */
[----:B------:R-:W-:-:S06]  /*7810*/  WARPGROUP.ARRIVE ;  /* 0x00000000000079c5 */ /* 0x000fcc0000000000 */
[----:B------:R-:W-:Y:S03]  /*7820*/  HGMMA.64x192x16.F32 R24, R168, gdesc[UR4].tnspB, R24, gsb0 ;  /* 0x42e00004a8187df0 */ /* 0x000fe60008000818 */
[----:B------:R-:W-:Y:S02]  /*7830*/  WARPGROUP.DEPBAR.LE gsb0, 0x0 ;  /* 0x00008000000079c5 */ /* 0x000fe40000010000 */
[----:B-12---:R-:W-:Y:S05]  /*7840*/  @!P0 BRA `(.L_x_3481) ;  /* 0x0000000000048947 */ /* 0x006fea0003800000 */
[----:B------:R-:W-:Y:S01]  /*7850*/  BPT.TRAP 0x1 ;  /* 0x000000040000795c */ /* 0x000fe20000300000 */
.L_x_3481:
[----:B------:R-:W-:Y:S01]  /*7860*/  VIADD R4, R13, 0x30860 ;  /* 0x000308600d047836 */ /* 0x000fe20000000000 */
[----:B------:R-:W-:Y:S01]  /*7870*/  R2UR UR4, R215 ;  /* 0x00000000d70472ca */ /* 0x000fe200000e0000 */
[----:B------:R-:W-:Y:S01]  /*7880*/  UIADD3 UR38, UR38, 0x1, URZ ;  /* 0x0000000126267890 */ /* 0x000fe2000fffe03f */
[-C--:B------:R-:W-:Y:S01]  /*7890*/  FMUL.FTZ R24, R24, R6.reuse ;  /* 0x0000000618187220 */ /* 0x080fe20000410000 */
[-C--:B------:R-:W-:Y:S01]  /*78a0*/  FMUL.FTZ R25, R25, R6.reuse ;  /* 0x0000000619197220 */ /* 0x080fe20000410000 */
[----:B------:R-:W-:Y:S01]  /*78b0*/  PRMT R4, R3, 0x654, R4 ;  /* 0x0000065403047816 */ /* 0x000fe20000000004 */
[----:B------:R-:W-:Y:S01]  /*78c0*/  UISETP.NE.AND UP0, UPT, UR38, 0x2, UPT ;  /* 0x000000022600788c */ /* 0x000fe2000bf05270 */
[-C--:B------:R-:W-:Y:S01]  /*78d0*/  FMUL.FTZ R28, R28, R6.reuse ;  /* 0x000000061c1c7220 */ /* 0x080fe20000410000 */
[-C--:B------:R-:W-:Y:S01]  /*78e0*/  FMUL.FTZ R29, R29, R6.reuse ;  /* 0x000000061d1d7220 */ /* 0x080fe20000410000 */
[----:B------:R0:W-:Y:S01]  /*78f0*/  SYNCS.ARRIVE.TRANS64.RED.A1T0 RZ, [R4+URZ], RZ ;  /* 0x000000ff04ff79a7 */ /* 0x0001e2000810043f */
[-C--:B------:R-:W-:Y:S01]  /*7900*/  FMUL.FTZ R32, R32, R6.reuse ;  /* 0x0000000620207220 */ /* 0x080fe20000410000 */
[-C--:B------:R-:W-:Y:S01]  /*7910*/  FMUL.FTZ R33, R33, R6.reuse ;  /* 0x0000000621217220 */ /* 0x080fe20000410000 */
[-C--:B------:R-:W-:Y:S01]  /*7920*/  FMUL.FTZ R36, R36, R6.reuse ;  /* 0x0000000624247220 */ /* 0x080fe20000410000 */
[-C--:B------:R-:W-:Y:S01]  /*7930*/  FMUL.FTZ R37, R37, R6.reuse ;  /* 0x0000000625257220 */ /* 0x080fe20000410000 */
[----:B------:R-:W-:Y:S01]  /*7940*/  UIADD3 UR4, UR4, 0x1, URZ ;  /* 0x0000000104047890 */ /* 0x000fe2000fffe03f */
[-C--:B------:R-:W-:Y:S01]  /*7950*/  FMUL.FTZ R40, R40, R6.reuse ;  /* 0x0000000628287220 */ /* 0x080fe20000410000 */
[-C--:B------:R-:W-:Y:S01]  /*7960*/  FMUL.FTZ R41, R41, R6.reuse ;  /* 0x0000000629297220 */ /* 0x080fe20000410000 */
[-C--:B------:R-:W-:Y:S01]  /*7970*/  FMUL.FTZ R44, R44, R6.reuse ;  /* 0x000000062c2c7220 */ /* 0x080fe20000410000 */
[-C--:B------:R-:W-:Y:S01]  /*7980*/  FMUL.FTZ R45, R45, R6.reuse ;  /* 0x000000062d2d7220 */ /* 0x080fe20000410000 */
[-C--:B------:R-:W-:Y:S01]  /*7990*/  FMUL.FTZ R48, R48, R6.reuse ;  /* 0x0000000630307220 */ /* 0x080fe20000410000 */
[----:B------:R-:W-:Y:S01]  /*79a0*/  IMAD.U32 R215, RZ, RZ, UR4 ;  /* 0x00000004ffd77e24 */ /* 0x000fe2000f8e00ff */
        /* <DEDUP_REMOVED lines=86> */
[----:B0-----:R-:W-:-:S12]  /*7f10*/  ULOP3.LUT UR39, UR39, UR4, URZ, 0x3c, !UPT ;  /* 0x0000000427277292 */ /* 0x001fd8000f8e3c3f */
.L_x_3457:
        /* <DEDUP_REMOVED lines=11> */
[----:B------:R-:W2:Y:S01]  /*7fd0*/  LDL R3, [R1+0x24] ;  /* 0x0000240001037983 */ /* 0x000ea20000100800 */
[----:B------:R-:W0:Y:S01]  /*7fe0*/  S2UR UR4, SR_SWINHI ;  /* 0x00000000000479c3 */ /* 0x000e220000002f00 */
[----:B------:R-:W-:Y:S01]  /*7ff0*/  IMAD.MOV.U32 R4, RZ, RZ, 0x2 ;  /* 0x00000002ff047424 */ /* 0x000fe200078e00ff */
[----:B------:R-:W-:Y:S01]  /*8000*/  R2UR UR20, R18 ;  /* 0x00000000121472ca */ /* 0x000fe200000e0000 */
[----:B------:R-:W-:Y:S01]  /*8010*/  ULDC.64 UR14, c[0x0][0xc00] ;  /* 0x00030000000e7ab9 */ /* 0x000fe20000000a00 */
[----:B------:R-:W-:Y:S01]  /*8020*/  R2UR UR17, R214 ;  /* 0x00000000d61172ca */ /* 0x000fe200000e0000 */
[----:B------:R-:W3:Y:S01]  /*8030*/  LDL R138, [R1+0x20] ;  /* 0x00002000018a7983 */ /* 0x000ee20000100800 */
[----:B------:R-:W-:Y:S02]  /*8040*/  R2UR UR19, R212 ;  /* 0x00000000d41372ca */ /* 0x000fe400000e0000 */
[----:B------:R-:W-:Y:S02]  /*8050*/  R2UR UR18, R23 ;  /* 0x00000000171272ca */ /* 0x000fe400000e0000 */
[----:B------:R-:W-:Y:S01]  /*8060*/  R2UR UR22, R211 ;  /* 0x00000000d31672ca */ /* 0x000fe200000e0000 */
[----:B------:R-:W-:Y:S01]  /*8070*/  UMOV UR10, UR8 ;  /* 0x00000008000a7c82 */ /* 0x000fe20008000000 */
[----:B0-----:R-:W-:Y:S01]  /*8080*/  UMOV UR11, UR4 ;  /* 0x00000004000b7c82 */ /* 0x001fe20008000000 */
[----:B------:R-:W-:-:S04]  /*8090*/  USHF.L.U32 UR4, UR61, 0x2, URZ ;  /* 0x000000023d047899 */ /* 0x000fc8000800063f */
[----:B------:R-:W-:Y:S02]  /*80a0*/  USHF.L.U64.HI UR16, UR61, 0x2, UR17 ;  /* 0x000000023d107899 */ /* 0x000fe40008010211 */
[----:B------:R-:W-:-:S04]  /*80b0*/  UIADD3 UR9, UP0, UR4, UR14, URZ ;  /* 0x0000000e04097290 */ /* 0x000fc8000ff1e03f */
[----:B------:R-:W-:Y:S01]  /*80c0*/  UIADD3.X UR12, UR16, UR15, URZ, UP0, !UPT ;  /* 0x0000000f100c7290 */ /* 0x000fe200087fe43f */
[----:B------:R-:W-:Y:S01]  /*80d0*/  BAR.SYNC.DEFER_BLOCKING 0x1, 0x100 ;  /* 0x0044000000007b1d */ /* 0x000fe20000010000 */
[----:B--2---:R-:W-:-:S03]  /*80e0*/  IMAD.WIDE R4, R3, R4, UR10 ;  /* 0x0000000a03047e25 */ /* 0x004fc6000f8e0204 */
[C---:B------:R-:W-:Y:S02]  /*80f0*/  IADD3 R8, P1, R4.reuse, 0x40, RZ ;  /* 0x0000004004087810 */ /* 0x040fe40007f3e0ff */
[C---:B------:R-:W-:Y:S02]  /*8100*/  LOP3.LUT R3, R4.reuse, 0x380, RZ, 0xc0, !PT ;  /* 0x0000038004037812 */ /* 0x040fe400078ec0ff */
[C---:B------:R-:W-:Y:S02]  /*8110*/  IADD3 R6, P2, R4.reuse, 0x20, RZ ;  /* 0x0000002004067810 */ /* 0x040fe40007f5e0ff */
[C---:B------:R-:W-:Y:S02]  /*8120*/  IADD3 R133, P6, R4.reuse, 0x60, RZ ;  /* 0x0000006004857810 */ /* 0x040fe40007fde0ff */
[----:B------:R-:W-:Y:S02]  /*8130*/  IADD3 R135, P5, R4, 0x4000, RZ ;  /* 0x0000400004877810 */ /* 0x000fe40007fbe0ff */
[----:B------:R-:W-:-:S02]  /*8140*/  LOP3.LUT R7, R8, 0x380, RZ, 0xc0, !PT ;  /* 0x0000038008077812 */ /* 0x000fc400078ec0ff */
[----:B------:R-:W-:Y:S01]  /*8150*/  SHF.R.U64 R3, R3, 0x3, RZ ;  /* 0x0000000303037819 */ /* 0x000fe200000012ff */
[--C-:B------:R-:W-:Y:S01]  /*8160*/  IMAD.X R11, RZ, RZ, R5.reuse, P2 ;  /* 0x000000ffff0b7224 */ /* 0x100fe200010e0605 */
[C---:B------:R-:W-:Y:S01]  /*8170*/  IADD3 R86, P0, R4.reuse, 0x4020, RZ ;  /* 0x0000402004567810 */ /* 0x040fe20007f1e0ff */
[--C-:B------:R-:W-:Y:S01]  /*8180*/  IMAD.X R13, RZ, RZ, R5.reuse, P1 ;  /* 0x000000ffff0d7224 */ /* 0x100fe200008e0605 */
[C---:B------:R-:W-:Y:S01]  /*8190*/  IADD3 R137, P4, R4.reuse, 0x4040, RZ ;  /* 0x0000404004897810 */ /* 0x040fe20007f9e0ff */
[--C-:B------:R-:W-:Y:S01]  /*81a0*/  IMAD.X R15, RZ, RZ, R5.reuse, P6 ;  /* 0x000000ffff0f7224 */ /* 0x100fe200030e0605 */
[C---:B------:R-:W-:Y:S01]  /*81b0*/  IADD3 R90, P3, R4.reuse, 0x4060, RZ ;  /* 0x00004060045a7810 */ /* 0x040fe20007f7e0ff */
[----:B------:R-:W-:Y:S01]  /*81c0*/  IMAD.X R85, RZ, RZ, R5, P5 ;  /* 0x000000ffff557224 */ /* 0x000fe200028e0605 */
[C---:B------:R-:W-:Y:S02]  /*81d0*/  IADD3 R139, P2, R4.reuse, 0x8000, RZ ;  /* 0x00008000048b7810 */ /* 0x040fe40007f5e0ff */
[----:B------:R-:W-:-:S02]  /*81e0*/  IADD3 R141, P1, R4, 0x8020, RZ ;  /* 0x00008020048d7810 */ /* 0x000fc40007f3e0ff */
[C---:B------:R-:W-:Y:S02]  /*81f0*/  IADD3 R143, P6, R4.reuse, 0x8040, RZ ;  /* 0x00008040048f7810 */ /* 0x040fe40007fde0ff */
[----:B------:R-:W-:Y:S02]  /*8200*/  IADD3 R145, P5, R4, 0x8060, RZ ;  /* 0x0000806004917810 */ /* 0x000fe40007fbe0ff */
[----:B------:R-:W-:Y:S02]  /*8210*/  SHF.R.U64 R7, R7, 0x3, RZ ;  /* 0x0000000307077819 */ /* 0x000fe400000012ff */
[----:B------:R-:W-:Y:S02]  /*8220*/  LOP3.LUT R4, R3, R4, RZ, 0x3c, !PT ;  /* 0x0000000403047212 */ /* 0x000fe400078e3cff */
[----:B------:R-:W-:Y:S02]  /*8230*/  LOP3.LUT R3, R6, 0x380, RZ, 0xc0, !PT ;  /* 0x0000038006037812 */ /* 0x000fe400078ec0ff */
[----:B------:R-:W-:-:S02]  /*8240*/  LOP3.LUT R12, R7, R8, RZ, 0x3c, !PT ;  /* 0x00000008070c7212 */ /* 0x000fc400078e3cff */
[----:B------:R-:W-:Y:S02]  /*8250*/  LOP3.LUT R8, R139, 0x380, RZ, 0xc0, !PT ;  /* 0x000003808b087812 */ /* 0x000fe400078ec0ff */
[----:B------:R-:W-:Y:S02]  /*8260*/  SHF.R.U64 R3, R3, 0x3, RZ ;  /* 0x0000000303037819 */ /* 0x000fe400000012ff */
[----:B------:R-:W-:Y:S02]  /*8270*/  LOP3.LUT R18, R135, 0x380, RZ, 0xc0, !PT ;  /* 0x0000038087127812 */ /* 0x000fe400078ec0ff */
[----:B------:R-:W-:Y:S02]  /*8280*/  SHF.R.U64 R8, R8, 0x3, RZ ;  /* 0x0000000308087819 */ /* 0x000fe400000012ff */
[----:B------:R-:W-:Y:S02]  /*8290*/  LOP3.LUT R14, R133, 0x380, RZ, 0xc0, !PT ;  /* 0x00000380850e7812 */ /* 0x000fe400078ec0ff */
[----:B------:R-:W-:-:S02]  /*82a0*/  LOP3.LUT R10, R3, R6, RZ, 0x3c, !PT ;  /* 0x00000006030a7212 */ /* 0x000fc400078e3cff */
[----:B------:R-:W-:Y:S02]  /*82b0*/  SHF.R.U64 R18, R18, 0x3, RZ ;  /* 0x0000000312127819 */ /* 0x000fe400000012ff */
[----:B------:R-:W-:Y:S02]  /*82c0*/  LOP3.LUT R3, R86, 0x380, RZ, 0xc0, !PT ;  /* 0x0000038056037812 */ /* 0x000fe400078ec0ff */
[----:B------:R-:W-:Y:S02]  /*82d0*/  LOP3.LUT R6, R137, 0x380, RZ, 0xc0, !PT ;  /* 0x0000038089067812 */ /* 0x000fe400078ec0ff */
[----:B------:R-:W-:Y:S02]  /*82e0*/  LOP3.LUT R7, R90, 0x380, RZ, 0xc0, !PT ;  /* 0x000003805a077812 */ /* 0x000fe400078ec0ff */
[----:B------:R-:W-:Y:S02]  /*82f0*/  LOP3.LUT R126, R8, R139, RZ, 0x3c, !PT ;  /* 0x0000008b087e7212 */ /* 0x000fe400078e3cff */
[----:B------:R-:W-:-:S02]  /*8300*/  SHF.R.U64 R14, R14, 0x3, RZ ;  /* 0x000000030e0e7819 */ /* 0x000fc400000012ff */
[----:B------:R-:W-:Y:S02]  /*8310*/  LOP3.LUT R8, R141, 0x380, RZ, 0xc0, !PT ;  /* 0x000003808d087812 */ /* 0x000fe400078ec0ff */
[----:B------:R-:W-:Y:S02]  /*8320*/  LOP3.LUT R84, R18, R135, RZ, 0x3c, !PT ;  /* 0x0000008712547212 */ /* 0x000fe400078e3cff */
[----:B------:R-:W-:Y:S02]  /*8330*/  SHF.R.U64 R3, R3, 0x3, RZ ;  /* 0x0000000303037819 */ /* 0x000fe400000012ff */
[----:B------:R-:W-:Y:S02]  /*8340*/  LOP3.LUT R132, R145, 0x380, RZ, 0xc0, !PT ;  /* 0x0000038091847812 */ /* 0x000fe400078ec0ff */
[----:B------:R-:W-:Y:S02]  /*8350*/  SHF.R.U64 R6, R6, 0x3, RZ ;  /* 0x0000000306067819 */ /* 0x000fe400000012ff */
[----:B------:R-:W-:-:S02]  /*8360*/  SHF.R.U64 R7, R7, 0x3, RZ ;  /* 0x0000000307077819 */ /* 0x000fc400000012ff */
[----:B------:R-:W-:Y:S01]  /*8370*/  LOP3.LUT R18, R143, 0x380, RZ, 0xc0, !PT ;  /* 0x000003808f127812 */ /* 0x000fe200078ec0ff */
[--C-:B------:R-:W-:Y:S01]  /*8380*/  IMAD.X R87, RZ, RZ, R5.reuse, P0 ;  /* 0x000000ffff577224 */ /* 0x100fe200000e0605 */
[----:B------:R-:W-:Y:S02]  /*8390*/  LOP3.LUT R14, R14, R133, RZ, 0x3c, !PT ;  /* 0x000000850e0e7212 */ /* 0x000fe400078e3cff */
[----:B------:R-:W-:Y:S01]  /*83a0*/  SHF.R.U64 R8, R8, 0x3, RZ ;  /* 0x0000000308087819 */ /* 0x000fe200000012ff */
[--C-:B------:R-:W-:Y:S01]  /*83b0*/  IMAD.X R91, RZ, RZ, R5.reuse, P3 ;  /* 0x000000ffff5b7224 */ /* 0x100fe200018e0605 */
[----:B------:R-:W-:Y:S01]  /*83c0*/  LOP3.LUT R86, R3, R86, RZ, 0x3c, !PT ;  /* 0x0000005603567212 */ /* 0x000fe200078e3cff */
[--C-:B------:R-:W-:Y:S01]  /*83d0*/  IMAD.X R127, RZ, RZ, R5.reuse, P2 ;  /* 0x000000ffff7f7224 */ /* 0x100fe200010e0605 */
[----:B------:R-:W-:Y:S01]  /*83e0*/  SHF.R.U64 R132, R132, 0x3, RZ ;  /* 0x0000000384847819 */ /* 0x000fe200000012ff */
[--C-:B------:R-:W-:Y:S01]  /*83f0*/  IMAD.X R129, RZ, RZ, R5.reuse, P1 ;  /* 0x000000ffff817224 */ /* 0x100fe200008e0605 */
[----:B------:R-:W-:Y:S01]  /*8400*/  IADD3.X R89, RZ, R5, RZ, P4, !PT ;  /* 0x00000005ff597210 */ /* 0x000fe200027fe4ff */
[--C-:B------:R-:W-:Y:S01]  /*8410*/  IMAD.X R131, RZ, RZ, R5.reuse, P6 ;  /* 0x000000ffff837224 */ /* 0x100fe200030e0605 */
[----:B------:R-:W-:Y:S01]  /*8420*/  LOP3.LUT R88, R6, R137, RZ, 0x3c, !PT ;  /* 0x0000008906587212 */ /* 0x000fe200078e3cff */
[----:B------:R-:W-:Y:S01]  /*8430*/  IMAD.X R9, RZ, RZ, R5, P5 ;  /* 0x000000ffff097224 */ /* 0x000fe200028e0605 */
[----:B------:R-:W-:-:S02]  /*8440*/  LOP3.LUT R90, R7, R90, RZ, 0x3c, !PT ;  /* 0x0000005a075a7212 */ /* 0x000fc400078e3cff */
[----:B------:R-:W-:Y:S02]  /*8450*/  MOV R3, R4 ;  /* 0x0000000400037202 */ /* 0x000fe40000000f00 */
[----:B------:R-:W-:Y:S02]  /*8460*/  SHF.R.U64 R18, R18, 0x3, RZ ;  /* 0x0000000312127819 */ /* 0x000fe400000012ff */
[----:B------:R-:W-:Y:S02]  /*8470*/  F2FP.F16.F32.PACK_AB R4, R25, R24 ;  /* 0x000000181904723e */ /* 0x000fe400000000ff */
[----:B------:R-:W-:Y:S02]  /*8480*/  F2FP.F16.F32.PACK_AB R5, R27, R26 ;  /* 0x0000001a1b05723e */ /* 0x000fe400000000ff */
[----:B------:R-:W-:Y:S02]  /*8490*/  F2FP.F16.F32.PACK_AB R6, R29, R28 ;  /* 0x0000001c1d06723e */ /* 0x000fe400000000ff */
[----:B------:R-:W-:-:S02]  /*84a0*/  F2FP.F16.F32.PACK_AB R7, R31, R30 ;  /* 0x0000001e1f07723e */ /* 0x000fc400000000ff */
[----:B------:R-:W-:Y:S02]  /*84b0*/  LOP3.LUT R128, R8, R141, RZ, 0x3c, !PT ;  /* 0x0000008d08807212 */ /* 0x000fe400078e3cff */
[----:B------:R-:W-:Y:S02]  /*84c0*/  MOV R136, R12 ;  /* 0x0000000c00887202 */ /* 0x000fe40000000f00 */
[----:B------:R-:W-:Y:S02]  /*84d0*/  MOV R135, R14 ;  /* 0x0000000e00877202 */ /* 0x000fe40000000f00 */
[----:B------:R-:W-:Y:S02]  /*84e0*/  LOP3.LUT R8, R132, R145, RZ, 0x3c, !PT ;  /* 0x0000009184087212 */ /* 0x000fe400078e3cff */
[----:B------:R-:W-:Y:S02]  /*84f0*/  MOV R137, R10 ;  /* 0x0000000a00897202 */ /* 0x000fe40000000f00 */
[----:B------:R-:W-:-:S02]  /*8500*/  F2FP.F16.F32.PACK_AB R12, R33, R32 ;  /* 0x00000020210c723e */ /* 0x000fc400000000ff */
[----:B------:R-:W-:Y:S02]  /*8510*/  F2FP.F16.F32.PACK_AB R13, R35, R34 ;  /* 0x00000022230d723e */ /* 0x000fe400000000ff */
[----:B------:R-:W-:Y:S02]  /*8520*/  F2FP.F16.F32.PACK_AB R14, R37, R36 ;  /* 0x00000024250e723e */ /* 0x000fe400000000ff */
[----:B------:R-:W-:Y:S02]  /*8530*/  F2FP.F16.F32.PACK_AB R15, R39, R38 ;  /* 0x00000026270f723e */ /* 0x000fe400000000ff */
[----:B------:R-:W-:Y:S02]  /*8540*/  LOP3.LUT R130, R18, R143, RZ, 0x3c, !PT ;  /* 0x0000008f12827212 */ /* 0x000fe400078e3cff */
[----:B------:R-:W-:Y:S02]  /*8550*/  MOV R134, R84 ;  /* 0x0000005400867202 */ /* 0x000fe40000000f00 */
[----:B------:R-:W-:Y:S01]  /*8560*/  MOV R133, R86 ;  /* 0x0000005600857202 */ /* 0x000fe20000000f00 */
[----:B------:R0:W-:Y:S01]  /*8570*/  STSM.16.M88.4 [R3], R4 ;  /* 0x0000000403007844 */ /* 0x0001e20000000200 */
[----:B------:R-:W-:-:S02]  /*8580*/  MOV R132, R88 ;  /* 0x0000005800847202 */ /* 0x000fc40000000f00 */
[----:B------:R-:W-:Y:S02]  /*8590*/  MOV R18, R90 ;  /* 0x0000005a00127202 */ /* 0x000fe40000000f00 */
[----:B------:R-:W-:Y:S02]  /*85a0*/  F2FP.F16.F32.PACK_AB R84, R41, R40 ;  /* 0x000000282954723e */ /* 0x000fe400000000ff */
[----:B------:R-:W-:Y:S02]  /*85b0*/  F2FP.F16.F32.PACK_AB R85, R43, R42 ;  /* 0x0000002a2b55723e */ /* 0x000fe400000000ff */
[----:B------:R-:W-:Y:S02]  /*85c0*/  F2FP.F16.F32.PACK_AB R86, R45, R44 ;  /* 0x0000002c2d56723e */ /* 0x000fe400000000ff */
[----:B------:R-:W-:Y:S02]  /*85d0*/  F2FP.F16.F32.PACK_AB R87, R47, R46 ;  /* 0x0000002e2f57723e */ /* 0x000fe400000000ff */
[----:B------:R-:W-:-:S02]  /*85e0*/  F2FP.F16.F32.PACK_AB R88, R49, R48 ;  /* 0x000000303158723e */ /* 0x000fc400000000ff */
[----:B------:R-:W-:Y:S02]  /*85f0*/  F2FP.F16.F32.PACK_AB R89, R51, R50 ;  /* 0x000000323359723e */ /* 0x000fe400000000ff */
[----:B------:R-:W-:Y:S02]  /*8600*/  F2FP.F16.F32.PACK_AB R90, R53, R52 ;  /* 0x00000034355a723e */ /* 0x000fe400000000ff */
[----:B------:R-:W-:Y:S01]  /*8610*/  F2FP.F16.F32.PACK_AB R91, R55, R54 ;  /* 0x00000036375b723e */ /* 0x000fe200000000ff */
[----:B------:R1:W-:Y:S01]  /*8620*/  STSM.16.M88.4 [R137], R12 ;  /* 0x0000000c89007844 */ /* 0x0003e20000000200 */
[----:B0-----:R-:W-:Y:S02]  /*8630*/  MOV R3, R8 ;  /* 0x0000000800037202 */ /* 0x001fe40000000f00 */
        /* <DEDUP_REMOVED lines=8> */
[----:B------:R0:W-:Y:S01]  /*86c0*/  STSM.16.M88.4 [R136], R84 ;  /* 0x0000005488007844 */ /* 0x0001e20000000200 */
[----:B-1----:R-:W-:-:S02]  /*86d0*/  F2FP.F16.F32.PACK_AB R12, R73, R72 ;  /* 0x00000048490c723e */ /* 0x002fc400000000ff */
        /* <DEDUP_REMOVED lines=8> */
[----:B0-----:R-:W-:Y:S02]  /*8760*/  F2FP.F16.F32.PACK_AB R84, R81, R80 ;  /* 0x000000505154723e */ /* 0x001fe400000000ff */
[----:B------:R-:W-:Y:S02]  /*8770*/  F2FP.F16.F32.PACK_AB R85, R83, R82 ;  /* 0x000000525355723e */ /* 0x000fe400000000ff */
[----:B------:R-:W-:Y:S02]  /*8780*/  F2FP.F16.F32.PACK_AB R86, R21, R20 ;  /* 0x000000141556723e */ /* 0x000fe400000000ff */
[----:B------:R-:W-:Y:S01]  /*8790*/  F2FP.F16.F32.PACK_AB R87, R123, R122 ;  /* 0x0000007a7b57723e */ /* 0x000fe200000000ff */
[----:B------:R0:W-:Y:S01]  /*87a0*/  STSM.16.M88.4 [R133], R8 ;  /* 0x0000000885007844 */ /* 0x0001e20000000200 */
[----:B-1----:R-:W-:Y:S02]  /*87b0*/  F2FP.F16.F32.PACK_AB R88, R121, R120 ;  /* 0x000000787958723e */ /* 0x002fe400000000ff */
        /* <DEDUP_REMOVED lines=17> */
[----:B------:R-:W-:Y:S04]  /*88d0*/  STSM.16.M88.4 [R126], R88 ;  /* 0x000000587e007844 */ /* 0x000fe80000000200 */
[----:B------:R-:W-:Y:S04]  /*88e0*/  STSM.16.M88.4 [R128], R4 ;  /* 0x0000000480007844 */ /* 0x000fe80000000200 */
[----:B------:R-:W-:Y:S04]  /*88f0*/  STSM.16.M88.4 [R130], R8 ;  /* 0x0000000882007844 */ /* 0x000fe80000000200 */
[----:B------:R1:W-:Y:S01]  /*8900*/  STSM.16.M88.4 [R3], R12 ;  /* 0x0000000c03007844 */ /* 0x0003e20000000200 */
[----:B------:R-:W-:Y:S01]  /*8910*/  BAR.SYNC.DEFER_BLOCKING 0x1, 0x100 ;  /* 0x0044000000007b1d */ /* 0x000fe20000010000 */
[----:B------:R-:W-:-:S04]  /*8920*/  ISETP.NE.U32.AND P0, PT, RZ, UR14, PT ;  /* 0x0000000eff007c0c */ /* 0x000fc8000bf05070 */
[----:B------:R-:W-:Y:S01]  /*8930*/  ISETP.NE.AND.EX P0, PT, RZ, UR15, PT, P0 ;  /* 0x0000000fff007c0c */ /* 0x000fe2000bf05300 */
[----:B0-----:R-:W-:Y:S02]  /*8940*/  IMAD.U32 R84, RZ, RZ, UR9 ;  /* 0x00000009ff547e24 */ /* 0x001fe4000f8e00ff */
[----:B------:R-:W-:Y:S01]  /*8950*/  IMAD.U32 R85, RZ, RZ, UR12 ;  /* 0x0000000cff557e24 */ /* 0x000fe2000f8e00ff */
[----:B------:R-:W-:Y:S01]  /*8960*/  ULDC.64 UR12, c[0x0][0xc08] ;  /* 0x00030200000c7ab9 */ /* 0x000fe20000000a00 */
[----:B-1----:R-:W0:Y:S08]  /*8970*/  LDC R3, c[0x0][0xbe8] ;  /* 0x0002fa00ff037b82 */ /* 0x002e300000000800 */
[----:B------:R-:W2:Y:S01]  /*8980*/  @P0 LDG.E R86, desc[UR36][R84.64] ;  /* 0x0000002454560981 */ /* 0x000ea2000c1e1900 */
[----:B------:R-:W-:-:S04]  /*8990*/  UISETP.NE.U32.AND UP0, UPT, UR12, URZ, UPT ;  /* 0x0000003f0c00728c */ /* 0x000fc8000bf05070 */
[----:B------:R-:W-:Y:S01]  /*89a0*/  UISETP.NE.AND.EX UP0, UPT, UR13, URZ, UPT, UP0 ;  /* 0x0000003f0d00728c */ /* 0x000fe2000bf05300 */
[----:B0-----:R-:W-:-:S10]  /*89b0*/  ISETP.NE.AND P1, PT, R3, 0x1, PT ;  /* 0x000000010300780c */ /* 0x001fd40003f25270 */
[----:B------:R-:W-:Y:S01]  /*89c0*/  @UP0 UIADD3 UR12, UP1, UR4, UR12, URZ ;  /* 0x0000000c040c0290 */ /* 0x000fe2000ff3e03f */
[----:B------:R-:W-:Y:S02]  /*89d0*/  PLOP3.LUT P4, PT, PT, PT, UP0, 0x80, 0x0 ;  /* 0x000000000000781c */ /* 0x000fe40003f8f008 */
[----:B------:R-:W-:Y:S01]  /*89e0*/  ULDC UR4, c[0x0][0xa88] ;  /* 0x0002a20000047ab9 */ /* 0x000fe20000000800 */
[----:B------:R-:W-:Y:S01]  /*89f0*/  @UP0 UIADD3.X UR13, UR16, UR13, URZ, UP1, !UPT ;  /* 0x0000000d100d0290 */ /* 0x000fe20008ffe43f */
[----:B------:R-:W-:Y:S01]  /*8a00*/  IMAD.U32 R18, RZ, RZ, UR4 ;  /* 0x00000004ff127e24 */ /* 0x000fe2000f8e00ff */
[----:B------:R-:W-:Y:S01]  /*8a10*/  UISETP.NE.AND UP0, UPT, UR20, URZ, UPT ;  /* 0x0000003f1400728c */ /* 0x000fe2000bf05270 */
[----:B------:R-:W-:Y:S01]  /*8a20*/  ULDC UR4, c[0x0][0xad4] ;  /* 0x0002b50000047ab9 */ /* 0x000fe20000000800 */
[----:B------:R-:W0:Y:S02]  /*8a30*/  @P1 LDC R6, c[0x0][0xbec] ;  /* 0x0002fb00ff061b82 */ /* 0x000e240000000800 */
[----:B------:R-:W-:Y:S01]  /*8a40*/  USEL UR4, UR20, UR4, UP0 ;  /* 0x0000000414047287 */ /* 0x000fe20008000000 */
[----:B------:R-:W-:-:S03]  /*8a50*/  UMOV UR21, 0x9b8 ;  /* 0x000009b800157882 */ /* 0x000fc60000000000 */
[----:B------:R-:W-:Y:S02]  /*8a60*/  UISETP.GT.AND UP1, UPT, UR4, 0x1, UPT ;  /* 0x000000010400788c */ /* 0x000fe4000bf24270 */
[----:B------:R-:W1:Y:S02]  /*8a70*/  @P1 LDC R9, c[0x0][0xbf0] ;  /* 0x0002fc00ff091b82 */ /* 0x000e640000000800 */
[----:B------:R-:W-:Y:S02]  /*8a80*/  USEL UR21, UR21, 0x978, UP1 ;  /* 0x0000097815157887 */ /* 0x000fe40008800000 */
[----:B------:R-:W-:Y:S01]  /*8a90*/  UISETP.NE.U32.AND UP0, UPT, UR14, URZ, UPT ;  /* 0x0000003f0e00728c */ /* 0x000fe2000bf05070 */
[----:B------:R-:W-:Y:S01]  /*8aa0*/  IMAD.U32 R11, RZ, RZ, UR19 ;  /* 0x00000013ff0b7e24 */ /* 0x000fe2000f8e00ff */
[----:B------:R-:W-:Y:S01]  /*8ab0*/  UMOV UR4, URZ ;  /* 0x0000003f00047c82 */ /* 0x000fe20008000000 */
[----:B------:R-:W-:Y:S01]  /*8ac0*/  MOV R4, UR12 ;  /* 0x0000000c00047c02 */ /* 0x000fe20008000f00 */
[----:B------:R-:W-:Y:S01]  /*8ad0*/  UISETP.NE.AND.EX UP0, UPT, UR15, URZ, UPT, UP0 ;  /* 0x0000003f0f00728c */ /* 0x000fe2000bf05300 */
[----:B------:R-:W-:-:S02]  /*8ae0*/  IMAD.U32 R5, RZ, RZ, UR13 ;  /* 0x0000000dff057e24 */ /* 0x000fc4000f8e00ff */
[----:B---3--:R-:W-:Y:S01]  /*8af0*/  IMAD R11, R11, 0x80, R138 ;  /* 0x000000800b0b7824 */ /* 0x008fe200078e028a */
[----:B------:R-:W-:Y:S02]  /*8b00*/  USEL UR61, UR61, URZ, !UP0 ;  /* 0x0000003f3d3d7287 */ /* 0x000fe4000c000000 */
[----:B------:R-:W-:Y:S01]  /*8b10*/  USEL UR20, UR17, URZ, !UP0 ;  /* 0x0000003f11147287 */ /* 0x000fe2000c000000 */
[----:B------:R0:W5:Y:S01]  /*8b20*/  @P4 LDG.E R18, desc[UR36][R4.64] ;  /* 0x0000002404124981 */ /* 0x000162000c1e1900 */
[----:B------:R-:W-:Y:S01]  /*8b30*/  USEL UR9, UR18, URZ, UP1 ;  /* 0x0000003f12097287 */ /* 0x000fe20008800000 */
[----:B------:R-:W-:Y:S01]  /*8b40*/  ULDC.64 UR12, c[0x0][UR21+0x218] ;  /* 0x00008600150c7abb */ /* 0x000fe20008000a00 */
[----:B------:R-:W-:Y:S01]  /*8b50*/  ULDC.64 UR16, c[0x0][UR21+0x220] ;  /* 0x0000880015107abb */ /* 0x000fe20008000a00 */
[----:B------:R-:W-:Y:S01]  /*8b60*/  ULDC.64 UR18, c[0x0][UR21+0x228] ;  /* 0x00008a0015127abb */ /* 0x000fe20008000a00 */
[----:B------:R-:W-:Y:S02]  /*8b70*/  UIMAD.WIDE.U32 UR14, UR12, UR22, URZ ;  /* 0x000000160c0e72a5 */ /* 0x000fe4000f8e003f */
[----:B------:R-:W-:Y:S01]  /*8b80*/  UIMAD UR17, UR17, UR61, URZ ;  /* 0x0000003d111172a4 */ /* 0x000fe2000f8e023f */
[----:B0-----:R-:W-:Y:S01]  /*8b90*/  @P1 IMAD.HI.U32 R4, R11, R6, RZ ;  /* 0x000000060b041227 */ /* 0x001fe200078e00ff */
[----:B------:R-:W-:-:S02]  /*8ba0*/  UIMAD UR22, UR13, UR22, URZ ;  /* 0x000000160d1672a4 */ /* 0x000fc4000f8e023f */
[----:B------:R-:W-:Y:S01]  /*8bb0*/  UIMAD.WIDE.U32 UR12, UR16, UR61, URZ ;  /* 0x0000003d100c72a5 */ /* 0x000fe2000f8e003f */
[----:B------:R-:W-:Y:S01]  /*8bc0*/  IMAD.MOV.U32 R7, RZ, RZ, R11 ;  /* 0x000000ffff077224 */ /* 0x000fe200078e000b */
[----:B------:R-:W-:Y:S01]  /*8bd0*/  UIMAD.WIDE.U32 UR24, UR18, UR9, URZ ;  /* 0x00000009121872a5 */ /* 0x000fe2000f8e003f */
[----:B-1----:R-:W-:Y:S01]  /*8be0*/  @P1 SHF.R.U32.HI R7, RZ, R9, R4 ;  /* 0x00000009ff071219 */ /* 0x002fe20000011604 */
[----:B------:R-:W-:Y:S02]  /*8bf0*/  UIMAD UR9, UR19, UR9, URZ ;  /* 0x00000009130972a4 */ /* 0x000fe4000f8e023f */
[----:B------:R-:W-:Y:S02]  /*8c00*/  UIMAD UR17, UR16, UR20, UR17 ;  /* 0x00000014101172a4 */ /* 0x000fe4000f8e0211 */
[----:B------:R-:W-:Y:S01]  /*8c10*/  UIADD3 UR22, UR15, UR22, URZ ;  /* 0x000000160f167290 */ /* 0x000fe2000fffe03f */
[----:B------:R-:W-:Y:S02]  /*8c20*/  IMAD.MOV R6, RZ, RZ, -R7 ;  /* 0x000000ffff067224 */ /* 0x000fe400078e0a07 */
[----:B------:R-:W-:-:S02]  /*8c30*/  IMAD.U32 R4, RZ, RZ, UR24 ;  /* 0x00000018ff047e24 */ /* 0x000fc4000f8e00ff */
[----:B------:R-:W-:Y:S01]  /*8c40*/  IMAD.U32 R5, RZ, RZ, UR25 ;  /* 0x00000019ff057e24 */ /* 0x000fe2000f8e00ff */
[----:B------:R-:W-:Y:S01]  /*8c50*/  SHF.R.S32.HI R5, RZ, 0x1f, R7 ;  /* 0x0000001fff057819 */ /* 0x000fe20000011407 */
[----:B------:R-:W-:-:S05]  /*8c60*/  IMAD R9, R3, R6, R11 ;  /* 0x0000000603097224 */ /* 0x000fca00078e020b */
[----:B------:R-:W-:Y:S02]  /*8c70*/  SHF.R.S32.HI R6, RZ, 0x1f, R9 ;  /* 0x0000001fff067819 */ /* 0x000fe40000011409 */
[----:B--2---:R-:W-:-:S13]  /*8c80*/  @P0 R2UR UR4, R86 ;  /* 0x00000000560402ca */ /* 0x004fda00000e0000 */
[----:B------:R-:W-:Y:S02]  /*8c90*/  UIADD3 UR14, UP0, UP2, UR12, UR14, UR4 ;  /* 0x0000000e0c0e7290 */ /* 0x000fe4000fa1e004 */
[----:B------:R-:W-:Y:S02]  /*8ca0*/  UIADD3 UR12, UR25, UR9, URZ ;  /* 0x00000009190c7290 */ /* 0x000fe4000fffe03f */
[----:B------:R-:W-:Y:S02]  /*8cb0*/  UIADD3 UR9, UR13, UR17, URZ ;  /* 0x000000110d097290 */ /* 0x000fe4000fffe03f */
[----:B------:R-:W-:Y:S01]  /*8cc0*/  USHF.R.S32.HI UR15, URZ, 0x1f, UR4 ;  /* 0x0000001f3f0f7899 */ /* 0x000fe20008011404 */
[----:B------:R-:W-:Y:S01]  /*8cd0*/  IADD3 R4, P2, P3, R7, UR14, R4 ;  /* 0x0000000e07047c10 */ /* 0x000fe2000fb5e004 */
[----:B------:R-:W-:Y:S01]  /*8ce0*/  IMAD.U32 R8, RZ, RZ, UR12 ;  /* 0x0000000cff087e24 */ /* 0x000fe2000f8e00ff */
[----:B------:R-:W-:Y:S01]  /*8cf0*/  ULDC.64 UR16, c[0x0][0xba8] ;  /* 0x0002ea0000107ab9 */ /* 0x000fe20000000a00 */
[----:B------:R-:W-:Y:S01]  /*8d00*/  UIADD3.X UR9, UR9, UR22, UR15, UP0, UP2 ;  /* 0x0000001609097290 */ /* 0x000fe200087e440f */
[----:B------:R-:W-:Y:S01]  /*8d10*/  ULDC.64 UR12, c[0x0][UR21+0x210] ;  /* 0x00008400150c7abb */ /* 0x000fe20008000a00 */
[----:B------:R-:W-:Y:S01]  /*8d20*/  @!UP1 ULDC UR16, c[0x0][0xb50] ;  /* 0x0002d40000109ab9 */ /* 0x000fe20000000800 */
[----:B------:R-:W-:Y:S01]  /*8d30*/  IMAD R7, R9, UR13, RZ ;  /* 0x0000000d09077c24 */ /* 0x000fe2000f8e02ff */
[----:B------:R-:W-:-:S02]  /*8d40*/  @!UP1 ULDC UR17, c[0x0][0xb54] ;  /* 0x0002d50000119ab9 */ /* 0x000fc40000000800 */
[----:B------:R-:W-:Y:S01]  /*8d50*/  IADD3.X R5, R5, UR9, R8, P2, P3 ;  /* 0x0000000905057c10 */ /* 0x000fe200097e6408 */
[----:B------:R-:W-:Y:S02]  /*8d60*/  IMAD R7, R6, UR12, R7 ;  /* 0x0000000c06077c24 */ /* 0x000fe4000f8e0207 */
[----:B------:R-:W-:-:S05]  /*8d70*/  IMAD.WIDE.U32 R4, R9, UR12, R4 ;  /* 0x0000000c09047c25 */ /* 0x000fca000f8e0004 */
[----:B------:R-:W-:Y:S02]  /*8d80*/  IADD3 R5, R5, R7, RZ ;  /* 0x0000000705057210 */ /* 0x000fe40007ffe0ff */
[----:B------:R-:W-:-:S04]  /*8d90*/  LEA R8, P2, R4, UR16, 0x2 ;  /* 0x0000001004087c11 */ /* 0x000fc8000f8410ff */
[----:B------:R-:W-:Y:S01]  /*8da0*/  LEA.HI.X R10, R4, UR17, R5, 0x2, P2 ;  /* 0x00000011040a7c11 */ /* 0x000fe200090f1405 */
[----:B------:R-:W-:Y:S08]  /*8db0*/  @P4 BRA `(.L_x_3484) ;  /* 0x0000000000104947 */ /* 0x000ff00003800000 */
[----:B------:R-:W-:Y:S05]  /*8dc0*/  @!P0 BRA `(.L_x_3484) ;  /* 0x00000000000c8947 */ /* 0x000fea0003800000 */
[----:B------:R-:W2:Y:S04]  /*8dd0*/  LDG.E R5, desc[UR36][R84.64] ;  /* 0x0000002454057981 */ /* 0x000ea8000c1e1900 */
[----:B-----5:R-:W2:Y:S02]  /*8de0*/  LDG.E R18, desc[UR36][R84.64+0x4] ;  /* 0x0000042454127981 */ /* 0x020ea4000c1e1900 */
[----:B--2---:R-:W-:-:S07]  /*8df0*/  IMAD.IADD R18, R18, 0x1, -R5 ;  /* 0x0000000112127824 */ /* 0x004fce00078e0a05 */
.L_x_3484:
[----:B------:R-:W2:Y:S01]  /*8e00*/  LDL R9, [R1+0x1c] ;  /* 0x00001c0001097983 */ /* 0x000ea20000100800 */
[----:B------:R-:W-:Y:S01]  /*8e10*/  R2UR UR9, R212 ;  /* 0x00000000d40972ca */ /* 0x000fe200000e0000 */
[----:B-----5:R-:W-:Y:S01]  /*8e20*/  IMAD R18, R18, R3, RZ ;  /* 0x0000000312127224 */ /* 0x020fe200078e02ff */
[----:B------:R-:W-:Y:S01]  /*8e30*/  LOP3.LUT P0, RZ, R216, 0x3, RZ, 0xc0, !PT ;  /* 0x00000003d8ff7812 */ /* 0x000fe2000780c0ff */
[----:B------:R-:W-:Y:S01]  /*8e40*/  SHFL.IDX PT, R4, R8, RZ, 0x1c1f ;  /* 0x001c1fff08047589 */ /* 0x000fe200000e0000 */
[----:B------:R-:W-:-:S03]  /*8e50*/  PLOP3.LUT P3, PT, PT, PT, UP1, 0x80, 0x0 ;  /* 0x000000000000781c */ /* 0x000fc60003f6f018 */
[----:B------:R-:W0:Y:S04]  /*8e60*/  SHFL.IDX PT, R5, R10, RZ, 0x1c1f ;  /* 0x001c1fff0a057589 */ /* 0x000e2800000e0000 */
[----:B------:R-:W-:Y:S02]  /*8e70*/  SHFL.IDX PT, R6, R8, 0x1, 0x1c1f ;  /* 0x003c1f0008067f89 */ /* 0x000fe400000e0000 */
[----:B------:R-:W-:Y:S02]  /*8e80*/  IMAD.U32 R13, RZ, RZ, UR9 ;  /* 0x00000009ff0d7e24 */ /* 0x000fe4000f8e00ff */
[----:B------:R-:W1:Y:S02]  /*8e90*/  SHFL.IDX PT, R7, R10, 0x1, 0x1c1f ;  /* 0x003c1f000a077f89 */ /* 0x000e6400000e0000 */
[----:B--2---:R-:W-:-:S04]  /*8ea0*/  IMAD R13, R13, 0x80, R9 ;  /* 0x000000800d0d7824 */ /* 0x004fc800078e0209 */
[C---:B------:R-:W-:Y:S01]  /*8eb0*/  VIADD R9, R13.reuse, 0x8 ;  /* 0x000000080d097836 */ /* 0x040fe20000000000 */
[----:B------:R-:W-:-:S04]  /*8ec0*/  ISETP.GE.OR P2, PT, R13, R18, P0 ;  /* 0x000000120d00720c */ /* 0x000fc80000746670 */
[----:B------:R-:W-:-:S09]  /*8ed0*/  ISETP.GE.OR P0, PT, R9, R18, P0 ;  /* 0x000000120900720c */ /* 0x000fd20000706670 */
[----:B0-----:R0:W-:Y:S01]  /*8ee0*/  @!P2 ST.E desc[UR36][R4.64], R0 ;  /* 0x000000000400a985 */ /* 0x0011e2000c101924 */
[----:B------:R-:W-:-:S03]  /*8ef0*/  ISETP.GE.AND P2, PT, R13, R18, PT ;  /* 0x000000120d00720c */ /* 0x000fc60003f46270 */
[----:B-1----:R0:W-:Y:S01]  /*8f00*/  @!P0 ST.E desc[UR36][R6.64], R2 ;  /* 0x0000000206008985 */ /* 0x0021e2000c101924 */
[----:B------:R-:W-:Y:S01]  /*8f10*/  ISETP.GE.AND P0, PT, R9, R18, PT ;  /* 0x000000120900720c */ /* 0x000fe20003f06270 */
[----:B------:R-:W-:-:S12]  /*8f20*/  @P3 BRA `(.L_x_3485) ;  /* 0x0000000c00543947 */ /* 0x000fd80003800000 */
[----:B0-----:R-:W-:Y:S01]  /*8f30*/  IMAD.SHL.U32 R0, R16, 0x8, RZ ;  /* 0x0000000810007824 */ /* 0x001fe200078e00ff */
[----:B------:R-:W0:Y:S01]  /*8f40*/  @P1 LDC R20, c[0x0][0xbec] ;  /* 0x0002fb00ff141b82 */ /* 0x000e220000000800 */
[----:B------:R-:W-:Y:S01]  /*8f50*/  IMAD.MOV.U32 R5, RZ, RZ, 0x2 ;  /* 0x00000002ff057424 */ /* 0x000fe200078e00ff */
[----:B------:R-:W-:Y:S01]  /*8f60*/  R2UR UR16, R212 ;  /* 0x00000000d41072ca */ /* 0x000fe200000e0000 */
[----:B------:R-:W-:Y:S01]  /*8f70*/  IMAD R4, R213, 0x40, R0 ;  /* 0x00000040d5047824 */ /* 0x000fe200078e0200 */
[----:B------:R-:W-:Y:S01]  /*8f80*/  ULDC.64 UR12, c[0x0][0xaa0] ;  /* 0x0002a800000c7ab9 */ /* 0x000fe20000000a00 */
[----:B------:R-:W-:Y:S02]  /*8f90*/  R2UR UR17, R211 ;  /* 0x00000000d31172ca */ /* 0x000fe400000e0000 */
[----:B------:R-:W-:Y:S01]  /*8fa0*/  IMAD.WIDE R4, R4, R5, UR10 ;  /* 0x0000000a04047e25 */ /* 0x000fe2000f8e0205 */
[----:B------:R-:W1:Y:S02]  /*8fb0*/  @P1 LDC R21, c[0x0][0xbf0] ;  /* 0x0002fc00ff151b82 */ /* 0x000e640000000800 */
[C---:B------:R-:W-:Y:S01]  /*8fc0*/  IADD3 R33, P2, R4.reuse, 0x5000, RZ ;  /* 0x0000500004217810 */ /* 0x040fe20007f5e0ff */
[----:B------:R-:W-:Y:S01]  /*8fd0*/  UIMAD UR9, UR15, UR12, URZ ;  /* 0x0000000c0f0972a4 */ /* 0x000fe2000f8e023f */
[----:B------:R-:W-:-:S02]  /*8fe0*/  IADD3 R9, P4, R4, 0x1000, RZ ;  /* 0x0000100004097810 */ /* 0x000fc40007f9e0ff */
[----:B------:R-:W-:Y:S02]  /*8ff0*/  LOP3.LUT R32, R33, 0x380, RZ, 0xc0, !PT ;  /* 0x0000038021207812 */ /* 0x000fe400078ec0ff */
[----:B------:R-:W-:Y:S01]  /*9000*/  IADD3 R13, P3, R4, 0x2000, RZ ;  /* 0x00002000040d7810 */ /* 0x000fe20007f7e0ff */
[----:B------:R-:W-:Y:S01]  /*9010*/  UIMAD.WIDE.U32 UR10, UR4, UR12, URZ ;  /* 0x0000000c040a72a5 */ /* 0x000fe2000f8e003f */
[----:B------:R-:W-:Y:S02]  /*9020*/  SHF.R.U64 R32, R32, 0x3, RZ ;  /* 0x0000000320207819 */ /* 0x000fe400000012ff */
[----:B------:R-:W-:Y:S01]  /*9030*/  IADD3 R25, P6, R4, 0x3000, RZ ;  /* 0x0000300004197810 */ /* 0x000fe20007fde0ff */
[----:B------:R-:W-:Y:S01]  /*9040*/  IMAD.U32 R61, RZ, RZ, UR16 ;  /* 0x00000010ff3d7e24 */ /* 0x000fe2000f8e00ff */
[----:B------:R-:W-:Y:S01]  /*9050*/  LOP3.LUT R32, R32, R33, RZ, 0x3c, !PT ;  /* 0x0000002120207212 */ /* 0x000fe200078e3cff */
[----:B------:R-:W-:Y:S01]  /*9060*/  IMAD.X R33, RZ, RZ, R5, P2 ;  /* 0x000000ffff217224 */ /* 0x000fe200010e0605 */
[----:B------:R-:W-:-:S02]  /*9070*/  IADD3 R7, P2, R4, 0xb000, RZ ;  /* 0x0000b00004077810 */ /* 0x000fc40007f5e0ff */
[----:B------:R-:W-:Y:S01]  /*9080*/  IADD3 R29, P5, R4, 0x4000, RZ ;  /* 0x00004000041d7810 */ /* 0x000fe20007fbe0ff */
[----:B------:R-:W-:Y:S01]  /*9090*/  ULDC.64 UR14, c[0x0][0xaf0] ;  /* 0x0002bc00000e7ab9 */ /* 0x000fe20000000a00 */
[----:B------:R-:W-:Y:S01]  /*90a0*/  LOP3.LUT R2, R7, 0x380, RZ, 0xc0, !PT ;  /* 0x0000038007027812 */ /* 0x000fe200078ec0ff */
[----:B------:R-:W-:Y:S01]  /*90b0*/  UIMAD UR9, UR4, UR13, UR9 ;  /* 0x0000000d040972a4 */ /* 0x000fe2000f8e0209 */
[----:B------:R-:W-:Y:S01]  /*90c0*/  LOP3.LUT R8, R9, 0x380, RZ, 0xc0, !PT ;  /* 0x0000038009087812 */ /* 0x000fe200078ec0ff */
[----:B------:R-:W5:Y:S01]  /*90d0*/  LD.E.128 R32, desc[UR36][R32.64] ;  /* 0x0000002420207980 */ /* 0x000f62000c101d00 */
[----:B------:R-:W-:Y:S02]  /*90e0*/  SHF.R.U64 R2, R2, 0x3, RZ ;  /* 0x0000000302027819 */ /* 0x000fe400000012ff */
[----:B------:R-:W-:Y:S01]  /*90f0*/  LOP3.LUT R12, R13, 0x380, RZ, 0xc0, !PT ;  /* 0x000003800d0c7812 */ /* 0x000fe200078ec0ff */
[----:B------:R-:W-:Y:S01]  /*9100*/  ULDC.64 UR12, c[0x0][0xae8] ;  /* 0x0002ba00000c7ab9 */ /* 0x000fe20000000a00 */
[----:B------:R-:W-:-:S02]  /*9110*/  LOP3.LUT R24, R25, 0x380, RZ, 0xc0, !PT ;  /* 0x0000038019187812 */ /* 0x000fc400078ec0ff */
[----:B------:R-:W-:Y:S02]  /*9120*/  LOP3.LUT R28, R29, 0x380, RZ, 0xc0, !PT ;  /* 0x000003801d1c7812 */ /* 0x000fe400078ec0ff */
[----:B------:R-:W-:Y:S01]  /*9130*/  LOP3.LUT R56, R2, R7, RZ, 0x3c, !PT ;  /* 0x0000000702387212 */ /* 0x000fe200078e3cff */
[----:B------:R-:W-:Y:S01]  /*9140*/  IMAD R2, R16, 0x20, R213 ;  /* 0x0000002010027824 */ /* 0x000fe200078e02d5 */
[----:B------:R-:W-:Y:S01]  /*9150*/  SHF.R.U64 R8, R8, 0x3, RZ ;  /* 0x0000000308087819 */ /* 0x000fe200000012ff */
[----:B------:R-:W-:Y:S01]  /*9160*/  UIADD3 UR11, UR11, UR9, URZ ;  /* 0x000000090b0b7290 */ /* 0x000fe2000fffe03f */
[----:B------:R-:W-:Y:S02]  /*9170*/  SHF.R.U64 R12, R12, 0x3, RZ ;  /* 0x000000030c0c7819 */ /* 0x000fe400000012ff */
[----:B------:R-:W-:Y:S02]  /*9180*/  SHF.R.U64 R24, R24, 0x3, RZ ;  /* 0x0000000318187819 */ /* 0x000fe400000012ff */
[----:B------:R-:W-:Y:S01]  /*9190*/  SHF.R.U64 R28, R28, 0x3, RZ ;  /* 0x000000031c1c7819 */ /* 0x000fe200000012ff */
[----:B------:R-:W-:Y:S01]  /*91a0*/  IMAD R61, R61, 0x80, R2 ;  /* 0x000000803d3d7824 */ /* 0x000fe200078e0202 */
[----:B------:R-:W-:Y:S01]  /*91b0*/  LOP3.LUT R8, R8, R9, RZ, 0x3c, !PT ;  /* 0x0000000908087212 */ /* 0x000fe200078e3cff */
[----:B------:R-:W-:Y:S01]  /*91c0*/  USHF.R.S32.HI UR4, URZ, 0x1f, UR61 ;  /* 0x0000001f3f047899 */ /* 0x000fe2000801143d */
[----:B------:R-:W-:Y:S01]  /*91d0*/  LOP3.LUT R12, R12, R13, RZ, 0x3c, !PT ;  /* 0x0000000d0c0c7212 */ /* 0x000fe200078e3cff */
[----:B------:R-:W-:Y:S01]  /*91e0*/  UIMAD.WIDE.U32 UR10, UR17, UR12, UR10 ;  /* 0x0000000c110a72a5 */ /* 0x000fe2000f8e000a */
[----:B------:R-:W-:Y:S01]  /*91f0*/  LOP3.LUT R24, R24, R25, RZ, 0x3c, !PT ;  /* 0x0000001918187212 */ /* 0x000fe200078e3cff */
[--C-:B------:R-:W-:Y:S01]  /*9200*/  IMAD.X R9, RZ, RZ, R5.reuse, P4 ;  /* 0x000000ffff097224 */ /* 0x100fe200020e0605 */
[----:B------:R-:W-:Y:S01]  /*9210*/  LOP3.LUT R28, R28, R29, RZ, 0x3c, !PT ;  /* 0x0000001d1c1c7212 */ /* 0x000fe200078e3cff */
[--C-:B------:R-:W-:Y:S01]  /*9220*/  IMAD.X R25, RZ, RZ, R5.reuse, P6 ;  /* 0x000000ffff197224 */ /* 0x100fe200030e0605 */
[----:B------:R-:W-:Y:S01]  /*9230*/  IADD3.X R13, RZ, R5, RZ, P3, !PT ;  /* 0x00000005ff0d7210 */ /* 0x000fe20001ffe4ff */
[----:B------:R-:W-:Y:S01]  /*9240*/  IMAD.X R29, RZ, RZ, R5, P5 ;  /* 0x000000ffff1d7224 */ /* 0x000fe200028e0605 */
[C---:B------:R-:W-:Y:S01]  /*9250*/  IADD3 R37, P0, R4.reuse, 0x6000, RZ ;  /* 0x0000600004257810 */ /* 0x040fe20007f1e0ff */
[----:B0-----:R-:W-:Y:S01]  /*9260*/  @P1 IMAD.HI.U32 R2, R61, R20, RZ ;  /* 0x000000143d021227 */ /* 0x001fe200078e00ff */
[C---:B------:R-:W-:Y:S01]  /*9270*/  IADD3 R41, P4, R4.reuse, 0x7000, RZ ;  /* 0x0000700004297810 */ /* 0x040fe20007f9e0ff */
[----:B------:R-:W-:Y:S01]  /*9280*/  UIMAD UR4, UR4, UR14, URZ ;  /* 0x0000000e040472a4 */ /* 0x000fe2000f8e023f */
[C---:B------:R-:W-:Y:S01]  /*9290*/  IADD3 R45, P3, R4.reuse, 0x8000, RZ ;  /* 0x00008000042d7810 */ /* 0x040fe20007f7e0ff */
[----:B------:R-:W-:Y:S01]  /*92a0*/  UIMAD UR11, UR17, UR13, UR11 ;  /* 0x0000000d110b72a4 */ /* 0x000fe2000f8e020b */
[C---:B------:R-:W-:Y:S01]  /*92b0*/  IADD3 R49, P6, R4.reuse, 0x9000, RZ ;  /* 0x0000900004317810 */ /* 0x040fe20007fde0ff */
[----:B------:R-:W-:Y:S01]  /*92c0*/  IMAD.MOV.U32 R23, RZ, RZ, R61 ;  /* 0x000000ffff177224 */ /* 0x000fe200078e003d */
[----:B------:R-:W-:Y:S01]  /*92d0*/  IADD3 R53, P5, R4, 0xa000, RZ ;  /* 0x0000a00004357810 */ /* 0x000fe20007fbe0ff */
[----:B------:R-:W5:Y:S01]  /*92e0*/  LD.E.128 R12, desc[UR36][R12.64] ;  /* 0x000000240c0c7980 */ /* 0x000f62000c101d00 */
[----:B------:R-:W-:-:S02]  /*92f0*/  LOP3.LUT R36, R37, 0x380, RZ, 0xc0, !PT ;  /* 0x0000038025247812 */ /* 0x000fc400078ec0ff */
[----:B------:R-:W-:Y:S01]  /*9300*/  LOP3.LUT R40, R41, 0x380, RZ, 0xc0, !PT ;  /* 0x0000038029287812 */ /* 0x000fe200078ec0ff */
[----:B------:R-:W-:Y:S01]  /*9310*/  UIMAD UR4, UR61, UR15, UR4 ;  /* 0x0000000f3d0472a4 */ /* 0x000fe2000f8e0204 */
[----:B------:R-:W-:Y:S01]  /*9320*/  LOP3.LUT R44, R45, 0x380, RZ, 0xc0, !PT ;  /* 0x000003802d2c7812 */ /* 0x000fe200078ec0ff */
[----:B------:R-:W-:Y:S01]  /*9330*/  ULDC.64 UR12, c[0x0][0xae0] ;  /* 0x0002b800000c7ab9 */ /* 0x000fe20000000a00 */
[----:B------:R-:W-:Y:S01]  /*9340*/  LOP3.LUT R48, R49, 0x380, RZ, 0xc0, !PT ;  /* 0x0000038031307812 */ /* 0x000fe200078ec0ff */
[----:B------:R-:W5:Y:S01]  /*9350*/  LD.E.128 R24, desc[UR36][R24.64] ;  /* 0x0000002418187980 */ /* 0x000f62000c101d00 */
[----:B------:R-:W-:Y:S01]  /*9360*/  LOP3.LUT R52, R53, 0x380, RZ, 0xc0, !PT ;  /* 0x0000038035347812 */ /* 0x000fe200078ec0ff */
[----:B------:R-:W-:Y:S01]  /*9370*/  UIMAD.WIDE.U32 UR10, UR61, UR14, UR10 ;  /* 0x0000000e3d0a72a5 */ /* 0x000fe2000f8e000a */
[----:B------:R-:W-:Y:S01]  /*9380*/  LOP3.LUT R11, R4, 0x380, RZ, 0xc0, !PT ;  /* 0x00000380040b7812 */ /* 0x000fe200078ec0ff */
[----:B------:R-:W5:Y:S01]  /*9390*/  LD.E.128 R28, desc[UR36][R28.64] ;  /* 0x000000241c1c7980 */ /* 0x000f62000c101d00 */
[----:B-1----:R-:W-:-:S02]  /*93a0*/  @P1 SHF.R.U32.HI R23, RZ, R21, R2 ;  /* 0x00000015ff171219 */ /* 0x002fc40000011602 */
[----:B------:R-:W-:Y:S02]  /*93b0*/  SHF.R.U64 R36, R36, 0x3, RZ ;  /* 0x0000000324247819 */ /* 0x000fe400000012ff */
[----:B------:R-:W-:Y:S02]  /*93c0*/  SHF.R.U64 R40, R40, 0x3, RZ ;  /* 0x0000000328287819 */ /* 0x000fe400000012ff */
[----:B------:R-:W-:Y:S02]  /*93d0*/  SHF.R.U64 R44, R44, 0x3, RZ ;  /* 0x000000032c2c7819 */ /* 0x000fe400000012ff */
[----:B------:R-:W-:Y:S02]  /*93e0*/  SHF.R.U64 R48, R48, 0x3, RZ ;  /* 0x0000000330307819 */ /* 0x000fe400000012ff */
[----:B------:R-:W-:Y:S01]  /*93f0*/  SHF.R.U64 R52, R52, 0x3, RZ ;  /* 0x0000000334347819 */ /* 0x000fe200000012ff */
[----:B------:R-:W-:Y:S01]  /*9400*/  UIADD3 UR4, UR11, UR4, URZ ;  /* 0x000000040b047290 */ /* 0x000fe2000fffe03f */
[----:B------:R-:W-:-:S02]  /*9410*/  SHF.R.U64 R11, R11, 0x3, RZ ;  /* 0x000000030b0b7819 */ /* 0x000fc400000012ff */
[--C-:B------:R-:W-:Y:S01]  /*9420*/  SHF.R.S32.HI R2, RZ, 0x1f, R23.reuse ;  /* 0x0000001fff027819 */ /* 0x100fe20000011417 */
[----:B------:R-:W-:Y:S01]  /*9430*/  IMAD.MOV R60, RZ, RZ, -R23 ;  /* 0x000000ffff3c7224 */ /* 0x000fe200078e0a17 */
        /* <DEDUP_REMOVED lines=10> */
[----:B------:R-:W-:-:S02]  /*94e0*/  LOP3.LUT R4, R11, R4, RZ, 0x3c, !PT ;  /* 0x000000040b047212 */ /* 0x000fc400078e3cff */
[----:B------:R-:W-:Y:S01]  /*94f0*/  IADD3.X R57, RZ, R5, RZ, P2, !PT ;  /* 0x00000005ff397210 */ /* 0x000fe200017fe4ff */
[----:B------:R-:W-:Y:S01]  /*9500*/  IMAD.U32 R21, RZ, RZ, UR11 ;  /* 0x0000000bff157e24 */ /* 0x000fe2000f8e00ff */
[----:B------:R-:W5:Y:S01]  /*9510*/  LD.E.128 R8, desc[UR36][R8.64] ;  /* 0x0000002408087980 */ /* 0x000f62000c101d00 */
[----:B------:R-:W-:Y:S02]  /*9520*/  IMAD R2, R2, UR12, RZ ;  /* 0x0000000c02027c24 */ /* 0x000fe4000f8e02ff */
[----:B------:R-:W-:Y:S01]  /*9530*/  IMAD.U32 R20, RZ, RZ, UR10 ;  /* 0x0000000aff147e24 */ /* 0x000fe2000f8e00ff */
[----:B------:R-:W5:Y:S01]  /*9540*/  LD.E.128 R4, desc[UR36][R4.64] ;  /* 0x0000002404047980 */ /* 0x000f62000c101d00 */
[----:B------:R-:W-:Y:S01]  /*9550*/  IMAD.U32 R21, RZ, RZ, UR4 ;  /* 0x00000004ff157e24 */ /* 0x000fe2000f8e00ff */
[----:B------:R-:W-:Y:S01]  /*9560*/  ULDC.64 UR10, c[0x0][0xad8] ;  /* 0x0002b600000a7ab9 */ /* 0x000fe20000000a00 */
[----:B------:R-:W-:Y:S01]  /*9570*/  IMAD R61, R3, R60, R61 ;  /* 0x0000003c033d7224 */ /* 0x000fe200078e023d */
[----:B------:R-:W5:Y:S01]  /*9580*/  LD.E.128 R36, desc[UR36][R36.64] ;  /* 0x0000002424247980 */ /* 0x000f62000c101d00 */
[C---:B------:R-:W-:Y:S01]  /*9590*/  IMAD R63, R23.reuse, UR13, R2 ;  /* 0x0000000d173f7c24 */ /* 0x040fe2000f8e0202 */
[----:B------:R-:W-:Y:S01]  /*95a0*/  MOV R60, UR16 ;  /* 0x00000010003c7c02 */ /* 0x000fe20008000f00 */
[----:B------:R-:W-:Y:S01]  /*95b0*/  IMAD.WIDE.U32 R2, R23, UR12, R20 ;  /* 0x0000000c17027c25 */ /* 0x000fe2000f8e0014 */
[----:B------:R-:W5:Y:S01]  /*95c0*/  LD.E.128 R40, desc[UR36][R40.64] ;  /* 0x0000002428287980 */ /* 0x000f62000c101d00 */
[----:B------:R-:W-:-:S03]  /*95d0*/  SHF.R.S32.HI R20, RZ, 0x1f, R61 ;  /* 0x0000001fff147819 */ /* 0x000fc6000001143d */
[----:B------:R-:W5:Y:S04]  /*95e0*/  LD.E.128 R44, desc[UR36][R44.64] ;  /* 0x000000242c2c7980 */ /* 0x000f68000c101d00 */
[----:B------:R-:W5:Y:S04]  /*95f0*/  LD.E.128 R48, desc[UR36][R48.64] ;  /* 0x0000002430307980 */ /* 0x000f68000c101d00 */
[----:B------:R-:W5:Y:S04]  /*9600*/  LD.E.128 R52, desc[UR36][R52.64] ;  /* 0x0000002434347980 */ /* 0x000f68000c101d00 */
[----:B------:R-:W5:Y:S01]  /*9610*/  LD.E.128 R56, desc[UR36][R56.64] ;  /* 0x0000002438387980 */ /* 0x000f62000c101d00 */
[----:B------:R-:W-:Y:S01]  /*9620*/  @!PT LDS RZ, [RZ] ;  /* 0x00000000fffff984 */ /* 0x000fe20000000800 */
[----:B------:R-:W-:Y:S01]  /*9630*/  @!PT LDS RZ, [RZ] ;  /* 0x00000000fffff984 */ /* 0x000fe20000000800 */
[----:B------:R-:W-:Y:S01]  /*9640*/  @!PT LDS RZ, [RZ] ;  /* 0x00000000fffff984 */ /* 0x000fe20000000800 */
[----:B------:R-:W-:Y:S01]  /*9650*/  @!PT LDS RZ, [RZ] ;  /* 0x00000000fffff984 */ /* 0x000fe20000000800 */
[----:B------:R0:W-:Y:S06]  /*9660*/  MEMBAR.ALL.CTA ;  /* 0x0000000000007992 */ /* 0x0001ec0000008000 */
[----:B0-----:R-:W0:Y:S01]  /*9670*/  FENCE.VIEW.ASYNC.S ;  /* 0x00000000000073c6 */ /* 0x001e220000000000 */
[----:B------:R-:W-:-:S02]  /*9680*/  IMAD R65, R60, 0x80, R213 ;  /* 0x000000803c417824 */ /* 0x000fc400078e02d5 */
[----:B------:R-:W-:Y:S02]  /*9690*/  IMAD.IADD R3, R3, 0x1, R63 ;  /* 0x0000000103037824 */ /* 0x000fe400078e023f */
[----:B------:R-:W-:Y:S02]  /*96a0*/  IMAD R20, R20, UR10, RZ ;  /* 0x0000000a14147c24 */ /* 0x000fe4000f8e02ff */
[----:B------:R-:W-:Y:S01]  /*96b0*/  VIADD R23, R65, 0x40 ;  /* 0x0000004041177836 */ /* 0x000fe20000000000 */
[----:B------:R-:W-:Y:S01]  /*96c0*/  UIADD3 UR8, UR8, 0x30820, URZ ;  /* 0x0003082008087890 */ /* 0x000fe2000fffe03f */
[C---:B------:R-:W-:Y:S02]  /*96d0*/  IMAD R63, R61.reuse, UR11, R20 ;  /* 0x0000000b3d3f7c24 */ /* 0x040fe4000f8e0214 */
[----:B------:R-:W-:Y:S01]  /*96e0*/  IMAD.WIDE.U32 R2, R61, UR10, R2 ;  /* 0x0000000a3d027c25 */ /* 0x000fe2000f8e0002 */
[-C--:B------:R-:W-:Y:S01]  /*96f0*/  ISETP.GE.AND P2, PT, R65, R18.reuse, PT ;  /* 0x000000124100720c */ /* 0x080fe20003f46270 */
[----:B------:R-:W-:Y:S01]  /*9700*/  ULDC.64 UR10, c[0x0][0xa80] ;  /* 0x0002a000000a7ab9 */ /* 0x000fe20000000a00 */
[----:B------:R-:W-:Y:S01]  /*9710*/  ISETP.GE.AND P1, PT, R23, R18, PT ;  /* 0x000000121700720c */ /* 0x000fe20003f26270 */
[----:B------:R-:W-:Y:S01]  /*9720*/  IMAD.IADD R3, R3, 0x1, R63 ;  /* 0x0000000103037824 */ /* 0x000fe200078e023f */
[----:B------:R-:W-:Y:S01]  /*9730*/  UPRMT UR8, URZ, 0x654, UR8 ;  /* 0x000006543f087896 */ /* 0x000fe20008000008 */
[----:B------:R-:W-:Y:S01]  /*9740*/  LEA R23, P3, R2, UR10, 0x1 ;  /* 0x0000000a02177c11 */ /* 0x000fe2000f8608ff */
[----:B------:R-:W-:-:S03]  /*9750*/  VIADD R21, R65, 0x20 ;  /* 0x0000002041157836 */ /* 0x000fc60000000000 */
[----:B------:R-:W-:Y:S01]  /*9760*/  LEA.HI.X R62, R2, UR11, R3, 0x1, P3 ;  /* 0x0000000b023e7c11 */ /* 0x000fe200098f0c03 */
[C---:B------:R-:W-:Y:S01]  /*9770*/  VIADD R64, R0.reuse, 0x80 ;  /* 0x0000008000407836 */ /* 0x040fe20000000000 */
[----:B------:R-:W-:Y:S01]  /*9780*/  ISETP.GE.AND P0, PT, R21, R18, PT ;  /* 0x000000121500720c */ /* 0x000fe20003f06270 */
[----:B------:R-:W-:Y:S01]  /*9790*/  VIADD R68, R0, 0x40 ;  /* 0x0000004000447836 */ /* 0x000fe20000000000 */
[----:B0-----:R-:W-:Y:S01]  /*97a0*/  SYNCS.ARRIVE.TRANS64.RED.A1T0 RZ, [UR8], RZ ;  /* 0x000000ffffff79a7 */ /* 0x001fe20008100408 */
[----:B------:R0:W1:Y:S01]  /*97b0*/  SHFL.IDX PT, R21, R23, RZ, 0x181f ;  /* 0x00181fff17157589 */ /* 0x00006200000e0000 */
[----:B------:R-:W-:Y:S03]  /*97c0*/  BSSY B1, `(.L_x_3486) ;  /* 0x0000013000017945 */ /* 0x000fe60003800000 */
[----:B------:R0:W2:Y:S01]  /*97d0*/  SHFL.IDX PT, R61, R62, RZ, 0x181f ;  /* 0x00181fff3e3d7589 */ /* 0x0000a200000e0000 */
[----:B------:R-:W-:-:S02]  /*97e0*/  SHF.R.S32.HI R66, RZ, 0x1f, R0 ;  /* 0x0000001fff427819 */ /* 0x000fc40000011400 */
[----:B------:R-:W-:Y:S02]  /*97f0*/  SHF.R.S32.HI R63, RZ, 0x1f, R64 ;  /* 0x0000001fff3f7819 */ /* 0x000fe40000011440 */
[----:B------:R-:W-:Y:S01]  /*9800*/  SHF.R.S32.HI R67, RZ, 0x1f, R68 ;  /* 0x0000001fff437819 */ /* 0x000fe20000011444 */
[----:B------:R-:W-:Y:S06]  /*9810*/  @P2 BRA `(.L_x_3487) ;  /* 0x0000000000342947 */ /* 0x000fec0003800000 */
[----:B------:R-:W-:Y:S02]  /*9820*/  ULDC UR4, c[0x0][0xac8] ;  /* 0x0002b20000047ab9 */ /* 0x000fe40000000800 */
[----:B------:R-:W-:Y:S02]  /*9830*/  ISETP.GE.AND P4, PT, R0, UR4, PT ;  /* 0x0000000400007c0c */ /* 0x000fe4000bf86270 */
[----:B------:R-:W-:Y:S02]  /*9840*/  ISETP.GE.AND P3, PT, R68, UR4, PT ;  /* 0x0000000444007c0c */ /* 0x000fe4000bf66270 */
[----:B------:R-:W-:-:S09]  /*9850*/  ISETP.GE.AND P2, PT, R64, UR4, PT ;  /* 0x0000000440007c0c */ /* 0x000fd2000bf46270 */
[-C--:B-1----:R-:W-:Y:S02]  /*9860*/  @!P4 LEA R2, P6, R0, R21.reuse, 0x1 ;  /* 0x000000150002c211 */ /* 0x082fe400078c08ff */
[----:B------:R-:W-:Y:S02]  /*9870*/  @!P3 LEA R20, P5, R68, R21, 0x1 ;  /* 0x000000154414b211 */ /* 0x000fe400078a08ff */
[----:B--2---:R-:W-:Y:S02]  /*9880*/  @!P4 LEA.HI.X R3, R0, R61, R66, 0x1, P6 ;  /* 0x0000003d0003c211 */ /* 0x004fe400030f0c42 */
[----:B------:R-:W-:Y:S02]  /*9890*/  @!P2 LEA R60, P6, R64, R21, 0x1 ;  /* 0x00000015403ca211 */ /* 0x000fe400078c08ff */
[-C--:B------:R-:W-:Y:S01]  /*98a0*/  @!P3 LEA.HI.X R21, R68, R61.reuse, R67, 0x1, P5 ;  /* 0x0000003d4415b211 */ /* 0x080fe200028f0c43 */
[----:B-----5:R3:W-:Y:S01]  /*98b0*/  @!P4 ST.E.128 desc[UR36][R2.64], R4 ;  /* 0x000000040200c985 */ /* 0x0207e2000c101d24 */
[----:B------:R-:W-:-:S03]  /*98c0*/  @!P2 LEA.HI.X R61, R64, R61, R63, 0x1, P6 ;  /* 0x0000003d403da211 */ /* 0x000fc600030f0c3f */
[----:B------:R3:W-:Y:S04]  /*98d0*/  @!P3 ST.E.128 desc[UR36][R20.64], R28 ;  /* 0x0000001c1400b985 */ /* 0x0007e8000c101d24 */
[----:B------:R3:W-:Y:S02]  /*98e0*/  @!P2 ST.E.128 desc[UR36][R60.64], R44 ;  /* 0x0000002c3c00a985 */ /* 0x0007e4000c101d24 */
.L_x_3487:
[----:B------:R-:W-:Y:S05]  /*98f0*/  BSYNC B1 ;  /* 0x0000000000017941 */ /* 0x000fea0003800000 */
.L_x_3486:
[----:B---3-5:R3:W4:Y:S01]  /*9900*/  SHFL.IDX PT, R7, R62, 0x1, 0x181f ;  /* 0x00381f003e077f89 */ /* 0x02872200000e0000 */
[----:B------:R-:W-:Y:S03]  /*9910*/  BSSY B1, `(.L_x_3488) ;  /* 0x0000010000017945 */ /* 0x000fe60003800000 */
[----:B------:R3:W0:Y:S01]  /*9920*/  SHFL.IDX PT, R3, R23, 0x1, 0x181f ;  /* 0x00381f0017037f89 */ /* 0x00062200000e0000 */
        /* <DEDUP_REMOVED lines=8> */
[-C--:B----4-:R-:W-:Y:S02]  /*99b0*/  @!P4 LEA.HI.X R3, R0, R7.reuse, R66, 0x1, P0 ;  /* 0x000000070003c211 */ /* 0x090fe400000f0c42 */
[-C--:B------:R-:W-:Y:S02]  /*99c0*/  @!P5 LEA.HI.X R5, R68, R7.reuse, R67, 0x1, P2 ;  /* 0x000000074405d211 */ /* 0x080fe400010f0c43 */
[----:B------:R-:W-:Y:S01]  /*99d0*/  @!P6 LEA.HI.X R7, R64, R7, R63, 0x1, P3 ;  /* 0x000000074007e211 */ /* 0x000fe200018f0c3f */
[----:B------:R0:W-:Y:S04]  /*99e0*/  @!P4 ST.E.128 desc[UR36][R2.64], R8 ;  /* 0x000000080200c985 */ /* 0x0001e8000c101d24 */
[----:B------:R0:W-:Y:S04]  /*99f0*/  @!P5 ST.E.128 desc[UR36][R4.64], R32 ;  /* 0x000000200400d985 */ /* 0x0001e8000c101d24 */
[----:B------:R0:W-:Y:S02]  /*9a00*/  @!P6 ST.E.128 desc[UR36][R6.64], R48 ;  /* 0x000000300600e985 */ /* 0x0001e4000c101d24 */
.L_x_3489:
[----:B------:R-:W-:Y:S05]  /*9a10*/  BSYNC B1 ;  /* 0x0000000000017941 */ /* 0x000fea0003800000 */
.L_x_3488:
[----:B0---4-:R0:W4:Y:S01]  /*9a20*/  SHFL.IDX PT, R7, R62, 0x2, 0x181f ;  /* 0x00581f003e077f89 */ /* 0x01112200000e0000 */
        /* <DEDUP_REMOVED lines=16> */
.L_x_3491:
[----:B------:R-:W-:Y:S05]  /*9b30*/  BSYNC B1 ;  /* 0x0000000000017941 */ /* 0x000fea0003800000 */
.L_x_3490:
[----:B0-----:R-:W-:Y:S01]  /*9b40*/  VIADD R3, R65, 0x60 ;  /* 0x0000006041037836 */ /* 0x001fe20000000000 */
[----:B----4-:R0:W4:Y:S04]  /*9b50*/  SHFL.IDX PT, R7, R62, 0x3, 0x181f ;  /* 0x00781f003e077f89 */ /* 0x01012800000e0000 */
[----:B------:R-:W-:Y:S01]  /*9b60*/  ISETP.GE.AND P0, PT, R3, R18, PT ;  /* 0x000000120300720c */ /* 0x000fe20003f06270 */
[----:B---3--:R-:W3:-:S12]  /*9b70*/  SHFL.IDX PT, R23, R23, 0x3, 0x181f ;  /* 0x00781f0017177f89 */ /* 0x008ed800000e0000 */
[----:B0-----:R-:W-:Y:S05]  /*9b80*/  @P0 BRA `(.L_x_3492) ;  /* 0x0000002000140947 */ /* 0x001fea0003800000 */
[----:B------:R-:W-:Y:S02]  /*9b90*/  ULDC UR4, c[0x0][0xac8] ;  /* 0x0002b20000047ab9 */ /* 0x000fe40000000800 */
[----:B------:R-:W-:Y:S02]  /*9ba0*/  ISETP.GE.AND P2, PT, R0, UR4, PT ;  /* 0x0000000400007c0c */ /* 0x000fe4000bf46270 */
[----:B------:R-:W-:-:S11]  /*9bb0*/  ISETP.GE.AND P3, PT, R68, UR4, PT ;  /* 0x0000000444007c0c */ /* 0x000fd6000bf66270 */
[-C--:B---3--:R-:W-:Y:S02]  /*9bc0*/  @!P2 LEA R2, P0, R0, R23.reuse, 0x1 ;  /* 0x000000170002a211 */ /* 0x088fe400078008ff */
[----:B------:R-:W-:Y:S02]  /*9bd0*/  @!P3 LEA R4, P1, R68, R23, 0x1 ;  /* 0x000000174404b211 */ /* 0x000fe400078208ff */
[-C--:B----4-:R-:W-:Y:S02]  /*9be0*/  @!P2 LEA.HI.X R3, R0, R7.reuse, R66, 0x1, P0 ;  /* 0x000000070003a211 */ /* 0x090fe400000f0c42 */
[----:B------:R-:W-:Y:S02]  /*9bf0*/  @!P3 LEA.HI.X R5, R68, R7, R67, 0x1, P1 ;  /* 0x000000074405b211 */ /* 0x000fe400008f0c43 */
[----:B------:R-:W-:Y:S01]  /*9c00*/  ISETP.GE.AND P0, PT, R64, UR4, PT ;  /* 0x0000000440007c0c */ /* 0x000fe2000bf06270 */
[----:B------:R0:W-:Y:S04]  /*9c10*/  @!P2 ST.E.128 desc[UR36][R2.64], R24 ;  /* 0x000000180200a985 */ /* 0x0001e8000c101d24 */
[----:B------:R0:W-:Y:S08]  /*9c20*/  @!P3 ST.E.128 desc[UR36][R4.64], R40 ;  /* 0x000000280400b985 */ /* 0x0001f0000c101d24 */
[----:B------:R-:W-:Y:S05]  /*9c30*/  @P0 BRA `(.L_x_3492) ;  /* 0x0000001c00e80947 */ /* 0x000fea0003800000 */
[----:B0-----:R-:W-:-:S04]  /*9c40*/  LEA R2, P0, R64, R23, 0x1 ;  /* 0x0000001740027211 */ /* 0x001fc800078008ff */
[----:B------:R-:W-:-:S05]  /*9c50*/  LEA.HI.X R3, R64, R7, R63, 0x1, P0 ;  /* 0x0000000740037211 */ /* 0x000fca00000f0c3f */
[----:B------:R0:W-:Y:S01]  /*9c60*/  ST.E.128 desc[UR36][R2.64], R56 ;  /* 0x0000003802007985 */ /* 0x0001e2000c101d24 */
[----:B------:R-:W-:Y:S05]  /*9c70*/  BRA `(.L_x_3492) ;  /* 0x0000001c00d87947 */ /* 0x000fea0003800000 */
.L_x_3485:
[----:B------:R-:W-:Y:S01]  /*9c80*/  ULDC.64 UR12, c[0x0][0xb08] ;  /* 0x0002c200000c7ab9 */ /* 0x000fe20000000a00 */
[----:B------:R-:W-:Y:S01]  /*9c90*/  R2UR UR16, R211 ;  /* 0x00000000d31072ca */ /* 0x000fe200000e0000 */
[----:B------:R-:W-:Y:S01]  /*9ca0*/  UIMAD UR9, UR15, UR12, URZ ;  /* 0x0000000c0f0972a4 */ /* 0x000fe2000f8e023f */
[----:B0-----:R-:W0:Y:S01]  /*9cb0*/  @P1 LDC R0, c[0x0][0xbec] ;  /* 0x0002fb00ff001b82 */ /* 0x001e220000000800 */
[----:B------:R-:W-:Y:S01]  /*9cc0*/  UIMAD.WIDE.U32 UR10, UR4, UR12, URZ ;  /* 0x0000000c040a72a5 */ /* 0x000fe2000f8e003f */
[----:B------:R-:W-:Y:S01]  /*9cd0*/  R2UR UR14, R23 ;  /* 0x00000000170e72ca */ /* 0x000fe200000e0000 */
[----:B------:R-:W-:Y:S01]  /*9ce0*/  UIMAD UR9, UR4, UR13, UR9 ;  /* 0x0000000d040972a4 */ /* 0x000fe2000f8e0209 */
[----:B------:R-:W-:Y:S01]  /*9cf0*/  MOV R5, R11 ;  /* 0x0000000b00057202 */ /* 0x000fe20000000f00 */
[----:B------:R-:W-:Y:S01]  /*9d00*/  USHF.R.S32.HI UR4, URZ, 0x1f, UR61 ;  /* 0x0000001f3f047899 */ /* 0x000fe2000801143d */
[----:B------:R-:W-:Y:S01]  /*9d10*/  BSSY B1, `(.L_x_3493) ;  /* 0x0000096000017945 */ /* 0x000fe20003800000 */
[----:B------:R-:W-:Y:S01]  /*9d20*/  UIADD3 UR11, UR11, UR9, URZ ;  /* 0x000000090b0b7290 */ /* 0x000fe2000fffe03f */
[----:B------:R-:W1:Y:S01]  /*9d30*/  @P1 LDC R7, c[0x0][0xbf0] ;  /* 0x0002fc00ff071b82 */ /* 0x000e620000000800 */
[----:B------:R-:W-:Y:S01]  /*9d40*/  ULDC.64 UR12, c[0x0][0xb38] ;  /* 0x0002ce00000c7ab9 */ /* 0x000fe20000000a00 */
[----:B------:R-:W-:Y:S01]  /*9d50*/  UIADD3 UR8, UR8, 0x30820, URZ ;  /* 0x0003082008087890 */ /* 0x000fe2000fffe03f */
[----:B------:R-:W-:Y:S01]  /*9d60*/  SHF.R.S32.HI R84, RZ, 0x1f, R205 ;  /* 0x0000001fff547819 */ /* 0x000fe200000114cd */
[----:B------:R-:W-:Y:S01]  /*9d70*/  UIMAD.WIDE.U32 UR10, UR16, UR12, UR10 ;  /* 0x0000000c100a72a5 */ /* 0x000fe2000f8e000a */
[----:B------:R-:W-:Y:S01]  /*9d80*/  SHF.R.S32.HI R85, RZ, 0x1f, R206 ;  /* 0x0000001fff557819 */ /* 0x000fe200000114ce */
[----:B------:R-:W-:Y:S01]  /*9d90*/  UPRMT UR8, URZ, 0x654, UR8 ;  /* 0x000006543f087896 */ /* 0x000fe20008000008 */
[----:B------:R-:W-:Y:S01]  /*9da0*/  SHF.R.S32.HI R86, RZ, 0x1f, R207 ;  /* 0x0000001fff567819 */ /* 0x000fe200000114cf */
[----:B------:R-:W-:Y:S01]  /*9db0*/  UIMAD UR11, UR16, UR13, UR11 ;  /* 0x0000000d100b72a4 */ /* 0x000fe2000f8e020b */
[----:B------:R-:W-:-:S02]  /*9dc0*/  SHF.R.S32.HI R87, RZ, 0x1f, R208 ;  /* 0x0000001fff577819 */ /* 0x000fc400000114d0 */
[----:B------:R-:W-:Y:S01]  /*9dd0*/  ULDC.64 UR12, c[0x0][0xb40] ;  /* 0x0002d000000c7ab9 */ /* 0x000fe20000000a00 */
[----:B------:R-:W-:Y:S01]  /*9de0*/  SHF.R.S32.HI R88, RZ, 0x1f, R209 ;  /* 0x0000001fff587819 */ /* 0x000fe200000114d1 */
[----:B------:R-:W-:Y:S01]  /*9df0*/  UIMAD UR4, UR4, UR12, URZ ;  /* 0x0000000c040472a4 */ /* 0x000fe2000f8e023f */
[----:B------:R-:W-:Y:S01]  /*9e00*/  SHF.R.S32.HI R89, RZ, 0x1f, R210 ;  /* 0x0000001fff597819 */ /* 0x000fe200000114d2 */
[----:B------:R-:W-:Y:S01]  /*9e10*/  UIMAD.WIDE.U32 UR10, UR61, UR12, UR10 ;  /* 0x0000000c3d0a72a5 */ /* 0x000fe2000f8e000a */
[----:B0-----:R-:W-:Y:S01]  /*9e20*/  @P1 IMAD.HI.U32 R0, R11, R0, RZ ;  /* 0x000000000b001227 */ /* 0x001fe200078e00ff */
[----:B------:R-:W-:Y:S01]  /*9e30*/  UIMAD UR4, UR61, UR13, UR4 ;  /* 0x0000000d3d0472a4 */ /* 0x000fe2000f8e0204 */
[----:B------:R-:W-:Y:S02]  /*9e40*/  SYNCS.ARRIVE.TRANS64.RED.A1T0 RZ, [UR8], RZ ;  /* 0x000000ffffff79a7 */ /* 0x000fe40008100408 */
[----:B------:R-:W-:Y:S01]  /*9e50*/  ULDC.64 UR12, c[0x0][0xb48] ;  /* 0x0002d200000c7ab9 */ /* 0x000fe20000000a00 */
[----:B------:R-:W-:Y:S01]  /*9e60*/  UIADD3 UR11, UR11, UR4, URZ ;  /* 0x000000040b0b7290 */ /* 0x000fe2000fffe03f */
[----:B-1----:R-:W-:-:S03]  /*9e70*/  @P1 SHF.R.U32.HI R5, RZ, R7, R0 ;  /* 0x00000007ff051219 */ /* 0x002fc60000011600 */
[----:B------:R-:W-:Y:S01]  /*9e80*/  UIMAD.WIDE.U32 UR10, UR14, UR12, UR10 ;  /* 0x0000000c0e0a72a5 */ /* 0x000fe2000f8e000a */
[--C-:B------:R-:W-:Y:S01]  /*9e90*/  SHF.R.S32.HI R0, RZ, 0x1f, R5.reuse ;  /* 0x0000001fff007819 */ /* 0x100fe20000011405 */
[----:B------:R-:W-:Y:S02]  /*9ea0*/  IMAD.MOV R2, RZ, RZ, -R5 ;  /* 0x000000ffff027224 */ /* 0x000fe400078e0a05 */
[----:B------:R-:W-:-:S03]  /*9eb0*/  UIMAD UR4, UR14, UR13, UR11 ;  /* 0x0000000d0e0472a4 */ /* 0x000fc6000f8e020b */
[----:B------:R-:W-:Y:S01]  /*9ec0*/  ULDC.64 UR12, c[0x0][0xb30] ;  /* 0x0002cc00000c7ab9 */ /* 0x000fe20000000a00 */
[----:B------:R-:W-:Y:S02]  /*9ed0*/  IMAD R7, R3, R2, R11 ;  /* 0x0000000203077224 */ /* 0x000fe400078e020b */
[----:B------:R-:W-:Y:S02]  /*9ee0*/  IMAD R0, R0, UR12, RZ ;  /* 0x0000000c00007c24 */ /* 0x000fe4000f8e02ff */
[----:B------:R-:W-:Y:S02]  /*9ef0*/  IMAD.U32 R3, RZ, RZ, UR11 ;  /* 0x0000000bff037e24 */ /* 0x000fe4000f8e00ff */
[----:B------:R-:W-:Y:S01]  /*9f00*/  IMAD.U32 R2, RZ, RZ, UR10 ;  /* 0x0000000aff027e24 */ /* 0x000fe2000f8e00ff */
[----:B------:R-:W-:Y:S01]  /*9f10*/  ULDC.64 UR10, c[0x0][0xb28] ;  /* 0x0002ca00000a7ab9 */ /* 0x000fe20000000a00 */
[----:B------:R-:W-:Y:S02]  /*9f20*/  IMAD.U32 R3, RZ, RZ, UR4 ;  /* 0x00000004ff037e24 */ /* 0x000fe4000f8e00ff */
[C---:B------:R-:W-:Y:S01]  /*9f30*/  IMAD R9, R5.reuse, UR13, R0 ;  /* 0x0000000d05097c24 */ /* 0x040fe2000f8e0200 */
[----:B------:R-:W-:Y:S01]  /*9f40*/  SHF.R.S32.HI R0, RZ, 0x1f, R7 ;  /* 0x0000001fff007819 */ /* 0x000fe20000011407 */
[----:B------:R-:W-:-:S04]  /*9f50*/  IMAD.WIDE.U32 R2, R5, UR12, R2 ;  /* 0x0000000c05027c25 */ /* 0x000fc8000f8e0002 */
[----:B------:R-:W-:Y:S02]  /*9f60*/  IMAD R0, R0, UR10, RZ ;  /* 0x0000000a00007c24 */ /* 0x000fe4000f8e02ff */
[----:B------:R-:W-:Y:S02]  /*9f70*/  IMAD.IADD R3, R3, 0x1, R9 ;  /* 0x0000000103037824 */ /* 0x000fe400078e0209 */
[C---:B------:R-:W-:Y:S02]  /*9f80*/  IMAD R5, R7.reuse, UR11, R0 ;  /* 0x0000000b07057c24 */ /* 0x040fe4000f8e0200 */
[----:B------:R-:W-:Y:S01]  /*9f90*/  IMAD.WIDE.U32 R2, R7, UR10, R2 ;  /* 0x0000000a07027c25 */ /* 0x000fe2000f8e0002 */
[----:B------:R-:W-:-:S03]  /*9fa0*/  ULDC.64 UR10, c[0x0][0xb00] ;  /* 0x0002c000000a7ab9 */ /* 0x000fc60000000a00 */
[----:B------:R-:W-:Y:S01]  /*9fb0*/  IMAD.IADD R3, R3, 0x1, R5 ;  /* 0x0000000103037824 */ /* 0x000fe200078e0205 */
[----:B------:R-:W-:-:S04]  /*9fc0*/  LEA R0, P1, R2, UR10, 0x2 ;  /* 0x0000000a02007c11 */ /* 0x000fc8000f8210ff */
[----:B------:R-:W-:Y:S02]  /*9fd0*/  LEA.HI.X R18, R2, UR11, R3, 0x2, P1 ;  /* 0x0000000b02127c11 */ /* 0x000fe400088f1403 */
[----:B------:R0:W1:Y:S04]  /*9fe0*/  SHFL.IDX PT, R2, R0, RZ, 0x1c1f ;  /* 0x001c1fff00027589 */ /* 0x00006800000e0000 */
[----:B------:R0:W2:Y:S01]  /*9ff0*/  SHFL.IDX PT, R3, R18, RZ, 0x1c1f ;  /* 0x001c1fff12037589 */ /* 0x0000a200000e0000 */
        /* <DEDUP_REMOVED lines=8> */
[----:B------:R-:W-:-:S02]  /*a080*/  SHF.R.S32.HI R7, RZ, 0x1f, R22 ;  /* 0x0000001fff077819 */ /* 0x000fc40000011416 */
[----:B------:R-:W-:Y:S02]  /*a090*/  ISETP.GE.AND P1, PT, R13, UR4, PT ;  /* 0x000000040d007c0c */ /* 0x000fe4000bf26270 */
[----:B------:R-:W-:Y:S02]  /*a0a0*/  SHF.R.S32.HI R12, RZ, 0x1f, R11 ;  /* 0x0000001fff0c7819 */ /* 0x000fe4000001140b */
[CC--:B-1----:R-:W-:Y:S01]  /*a0b0*/  @!P5 LEA R8, P3, R22.reuse, R2.reuse, 0x2 ;  /* 0x000000021608d211 */ /* 0x0c2fe200078610ff */
[----:B--2---:R-:W-:Y:S01]  /*a0c0*/  @!P6 IMAD.WIDE R4, R17, 0x4, R2 ;  /* 0x000000041104e825 */ /* 0x004fe200078e0202 */
[----:B------:R-:W-:Y:S02]  /*a0d0*/  SHF.R.S32.HI R14, RZ, 0x1f, R13 ;  /* 0x0000001fff0e7819 */ /* 0x000fe4000001140d */
[----:B------:R-:W-:Y:S02]  /*a0e0*/  @!P5 LEA.HI.X R9, R22, R3, R7, 0x2, P3 ;  /* 0x000000031609d211 */ /* 0x000fe400018f1407 */
[-C--:B------:R-:W-:Y:S01]  /*a0f0*/  @!P4 LEA R6, P3, R210, R2.reuse, 0x2 ;  /* 0x00000002d206c211 */ /* 0x080fe200078610ff */
[----:B------:R1:W-:Y:S01]  /*a100*/  @!P6 ST.E.64 desc[UR36][R4.64], R24 ;  /* 0x000000180400e985 */ /* 0x0003e2000c101b24 */
[----:B------:R-:W-:-:S02]  /*a110*/  @!P2 LEA R10, P6, R11, R2, 0x2 ;  /* 0x000000020b0aa211 */ /* 0x000fc400078c10ff */
[-C--:B------:R-:W-:Y:S02]  /*a120*/  @!P4 LEA.HI.X R7, R210, R3.reuse, R89, 0x2, P3 ;  /* 0x00000003d207c211 */ /* 0x080fe400018f1459 */
[----:B------:R-:W-:Y:S02]  /*a130*/  ISETP.GE.AND P3, PT, R19, UR4, PT ;  /* 0x0000000413007c0c */ /* 0x000fe4000bf66270 */
[-C--:B------:R-:W-:Y:S01]  /*a140*/  @!P2 LEA.HI.X R11, R11, R3.reuse, R12, 0x2, P6 ;  /* 0x000000030b0ba211 */ /* 0x080fe200030f140c */
[----:B------:R2:W-:Y:S01]  /*a150*/  @!P4 ST.E.64 desc[UR36][R6.64], R28 ;  /* 0x0000001c0600c985 */ /* 0x0005e2000c101b24 */
[----:B------:R-:W-:Y:S02]  /*a160*/  @!P1 LEA R12, P6, R13, R2, 0x2 ;  /* 0x000000020d0c9211 */ /* 0x000fe400078c10ff */
[----:B------:R-:W-:Y:S01]  /*a170*/  ISETP.GE.AND P4, PT, R209, UR4, PT ;  /* 0x00000004d1007c0c */ /* 0x000fe2000bf86270 */
[----:B------:R3:W-:Y:S01]  /*a180*/  @!P5 ST.E.64 desc[UR36][R8.64], R32 ;  /* 0x000000200800d985 */ /* 0x0007e2000c101b24 */
[----:B------:R-:W-:-:S02]  /*a190*/  @!P1 LEA.HI.X R13, R13, R3, R14, 0x2, P6 ;  /* 0x000000030d0d9211 */ /* 0x000fc400030f140e */
[----:B-1----:R-:W-:Y:S01]  /*a1a0*/  SHF.R.S32.HI R5, RZ, 0x1f, R19 ;  /* 0x0000001fff057819 */ /* 0x002fe20000011413 */
[----:B------:R1:W-:Y:S01]  /*a1b0*/  @!P2 ST.E.64 desc[UR36][R10.64], R36 ;  /* 0x000000240a00a985 */ /* 0x0003e2000c101b24 */
[----:B------:R-:W-:Y:S02]  /*a1c0*/  ISETP.GE.AND P2, PT, R208, UR4, PT ;  /* 0x00000004d0007c0c */ /* 0x000fe4000bf46270 */
[-C--:B------:R-:W-:Y:S01]  /*a1d0*/  @!P3 LEA R4, P5, R19, R2.reuse, 0x2 ;  /* 0x000000021304b211 */ /* 0x080fe200078a10ff */
[----:B------:R-:W-:Y:S01]  /*a1e0*/  @!P1 ST.E.64 desc[UR36][R12.64], R40 ;  /* 0x000000280c009985 */ /* 0x000fe2000c101b24 */
[----:B------:R-:W-:Y:S02]  /*a1f0*/  ISETP.GE.AND P1, PT, R207, UR4, PT ;  /* 0x00000004cf007c0c */ /* 0x000fe4000bf26270 */
[----:B------:R-:W-:Y:S02]  /*a200*/  @!P3 LEA.HI.X R5, R19, R3, R5, 0x2, P5 ;  /* 0x000000031305b211 */ /* 0x000fe400028f1405 */
[----:B------:R-:W-:-:S03]  /*a210*/  @!P4 LEA R14, P5, R209, R2, 0x2 ;  /* 0x00000002d10ec211 */ /* 0x000fc600078a10ff */
[----:B------:R4:W-:Y:S01]  /*a220*/  @!P3 ST.E.64 desc[UR36][R4.64], R44 ;  /* 0x0000002c0400b985 */ /* 0x0009e2000c101b24 */
[----:B------:R-:W-:Y:S02]  /*a230*/  ISETP.GE.AND P3, PT, R206, UR4, PT ;  /* 0x00000004ce007c0c */ /* 0x000fe4000bf66270 */
[CC--:B--2---:R-:W-:Y:S02]  /*a240*/  @!P2 LEA R6, P6, R208.reuse, R2.reuse, 0x2 ;  /* 0x00000002d006a211 */ /* 0x0c4fe400078c10ff */
[-C--:B------:R-:W-:Y:S02]  /*a250*/  @!P4 LEA.HI.X R15, R209, R3.reuse, R88, 0x2, P5 ;  /* 0x00000003d10fc211 */ /* 0x080fe400028f1458 */
[----:B------:R-:W-:Y:S02]  /*a260*/  @!P2 LEA.HI.X R7, R208, R3, R87, 0x2, P6 ;  /* 0x00000003d007a211 */ /* 0x000fe400030f1457 */
[----:B---3--:R-:W-:Y:S01]  /*a270*/  @!P1 LEA R8, P5, R207, R2, 0x2 ;  /* 0x00000002cf089211 */ /* 0x008fe200078a10ff */
[----:B------:R-:W-:Y:S01]  /*a280*/  @!P4 ST.E.64 desc[UR36][R14.64], R48 ;  /* 0x000000300e00c985 */ /* 0x000fe2000c101b24 */
[----:B------:R-:W-:-:S02]  /*a290*/  ISETP.GE.AND P4, PT, R205, UR4, PT ;  /* 0x00000004cd007c0c */ /* 0x000fc4000bf86270 */
[-C--:B------:R-:W-:Y:S01]  /*a2a0*/  @!P1 LEA.HI.X R9, R207, R3.reuse, R86, 0x2, P5 ;  /* 0x00000003cf099211 */ /* 0x080fe200028f1456 */
[----:B------:R2:W-:Y:S01]  /*a2b0*/  @!P2 ST.E.64 desc[UR36][R6.64], R52 ;  /* 0x000000340600a985 */ /* 0x0005e2000c101b24 */
[----:B------:R-:W-:Y:S02]  /*a2c0*/  ISETP.GE.AND P2, PT, R204, UR4, PT ;  /* 0x00000004cc007c0c */ /* 0x000fe4000bf46270 */
[C---:B-1----:R-:W-:Y:S01]  /*a2d0*/  @!P3 LEA R10, P6, R206.reuse, R2, 0x2 ;  /* 0x00000002ce0ab211 */ /* 0x042fe200078c10ff */
[----:B------:R1:W-:Y:S01]  /*a2e0*/  @!P1 ST.E.64 desc[UR36][R8.64], R56 ;  /* 0x0000003808009985 */ /* 0x0003e2000c101b24 */
[----:B------:R-:W-:Y:S02]  /*a2f0*/  ISETP.GE.AND P1, PT, R203, UR4, PT ;  /* 0x00000004cb007c0c */ /* 0x000fe4000bf26270 */
[----:B------:R-:W-:-:S03]  /*a300*/  @!P3 LEA.HI.X R11, R206, R3, R85, 0x2, P6 ;  /* 0x00000003ce0bb211 */ /* 0x000fc600030f1455 */
[CC--:B----4-:R-:W-:Y:S02]  /*a310*/  @!P4 LEA R4, P5, R205.reuse, R2.reuse, 0x2 ;  /* 0x00000002cd04c211 */ /* 0x0d0fe400078a10ff */
[----:B------:R3:W-:Y:S01]  /*a320*/  @!P3 ST.E.64 desc[UR36][R10.64], R60 ;  /* 0x0000003c0a00b985 */ /* 0x0007e2000c101b24 */
[----:B------:R-:W-:Y:S02]  /*a330*/  ISETP.GE.AND P3, PT, R202, UR4, PT ;  /* 0x00000004ca007c0c */ /* 0x000fe4000bf66270 */
[CC--:B------:R-:W-:Y:S02]  /*a340*/  @!P2 LEA R12, P6, R204.reuse, R2.reuse, 0x2 ;  /* 0x00000002cc0ca211 */ /* 0x0c0fe400078c10ff */
[-C--:B------:R-:W-:Y:S02]  /*a350*/  @!P4 LEA.HI.X R5, R205, R3.reuse, R84, 0x2, P5 ;  /* 0x00000003cd05c211 */ /* 0x080fe400028f1454 */
[----:B------:R-:W-:Y:S02]  /*a360*/  @!P2 LEA.HI.X R13, R204, R3, R229, 0x2, P6 ;  /* 0x00000003cc0da211 */ /* 0x000fe400030f14e5 */
[----:B------:R-:W-:Y:S01]  /*a370*/  ISETP.GE.AND P5, PT, R201, UR4, PT ;  /* 0x00000004c9007c0c */ /* 0x000fe2000bfa6270 */
[----:B------:R4:W-:Y:S01]  /*a380*/  @!P4 ST.E.64 desc[UR36][R4.64], R64 ;  /* 0x000000400400c985 */ /* 0x0009e2000c101b24 */
[----:B--2---:R-:W-:-:S03]  /*a390*/  @!P1 LEA R6, P4, R203, R2, 0x2 ;  /* 0x00000002cb069211 */ /* 0x004fc600078810ff */
[----:B------:R2:W-:Y:S01]  /*a3a0*/  @!P2 ST.E.64 desc[UR36][R12.64], R68 ;  /* 0x000000440c00a985 */ /* 0x0005e2000c101b24 */
[----:B------:R-:W-:Y:S02]  /*a3b0*/  ISETP.GE.AND P2, PT, R200, UR4, PT ;  /* 0x00000004c8007c0c */ /* 0x000fe4000bf46270 */
[----:B------:R-:W-:Y:S02]  /*a3c0*/  @!P1 LEA.HI.X R7, R203, R3, R228, 0x2, P4 ;  /* 0x00000003cb079211 */ /* 0x000fe400020f14e4 */
[----:B-1----:R-:W-:-:S03]  /*a3d0*/  @!P3 LEA R8, P6, R202, R2, 0x2 ;  /* 0x00000002ca08b211 */ /* 0x002fc600078c10ff */
[----:B------:R1:W-:Y:S01]  /*a3e0*/  @!P1 ST.E.64 desc[UR36][R6.64], R72 ;  /* 0x0000004806009985 */ /* 0x0003e2000c101b24 */
[-C--:B------:R-:W-:Y:S02]  /*a3f0*/  @!P3 LEA.HI.X R9, R202, R3.reuse, R227, 0x2, P6 ;  /* 0x00000003ca09b211 */ /* 0x080fe400030f14e3 */
[----:B------:R-:W-:Y:S02]  /*a400*/  ISETP.GE.AND P1, PT, R199, UR4, PT ;  /* 0x00000004c7007c0c */ /* 0x000fe4000bf26270 */
[CC--:B---3--:R-:W-:Y:S01]  /*a410*/  @!P5 LEA R10, P4, R201.reuse, R2.reuse, 0x2 ;  /* 0x00000002c90ad211 */ /* 0x0c8fe200078810ff */
[----:B------:R3:W-:Y:S01]  /*a420*/  @!P3 ST.E.64 desc[UR36][R8.64], R76 ;  /* 0x0000004c0800b985 */ /* 0x0007e2000c101b24 */
[----:B----4-:R-:W-:Y:S02]  /*a430*/  @!P2 LEA R4, P6, R200, R2, 0x2 ;  /* 0x00000002c804a211 */ /* 0x010fe400078c10ff */
[----:B------:R-:W-:Y:S02]  /*a440*/  ISETP.GE.AND P3, PT, R198, UR4, PT ;  /* 0x00000004c6007c0c */ /* 0x000fe4000bf66270 */
[----:B------:R-:W-:-:S02]  /*a450*/  @!P5 LEA.HI.X R11, R201, R3, R226, 0x2, P4 ;  /* 0x00000003c90bd211 */ /* 0x000fc400020f14e2 */
[----:B------:R-:W-:Y:S02]  /*a460*/  ISETP.GE.AND P4, PT, R197, UR4, PT ;  /* 0x00000004c5007c0c */ /* 0x000fe4000bf86270 */
[----:B------:R-:W-:Y:S01]  /*a470*/  @!P2 LEA.HI.X R5, R200, R3, R225, 0x2, P6 ;  /* 0x00000003c805a211 */ /* 0x000fe200030f14e1 */
[----:B------:R-:W-:Y:S01]  /*a480*/  @!P5 ST.E.64 desc[UR36][R10.64], R80 ;  /* 0x000000500a00d985 */ /* 0x000fe2000c101b24 */
[----:B--2---:R-:W-:-:S03]  /*a490*/  @!P1 LEA R12, P5, R199, R2, 0x2 ;  /* 0x00000002c70c9211 */ /* 0x004fc600078a10ff */
[----:B------:R2:W-:Y:S01]  /*a4a0*/  @!P2 ST.E.64 desc[UR36][R4.64], R20 ;  /* 0x000000140400a985 */ /* 0x0005e2000c101b24 */
[----:B------:R-:W-:Y:S02]  /*a4b0*/  ISETP.GE.AND P2, PT, R196, UR4, PT ;  /* 0x00000004c4007c0c */ /* 0x000fe4000bf46270 */
[-C--:B------:R-:W-:Y:S02]  /*a4c0*/  @!P1 LEA.HI.X R13, R199, R3.reuse, R224, 0x2, P5 ;  /* 0x00000003c70d9211 */ /* 0x080fe400028f14e0 */
[CC--:B-1----:R-:W-:Y:S02]  /*a4d0*/  @!P3 LEA R6, P6, R198.reuse, R2.reuse, 0x2 ;  /* 0x00000002c606b211 */ /* 0x0c2fe400078c10ff */
[----:B---3--:R-:W-:Y:S01]  /*a4e0*/  @!P4 LEA R8, P5, R197, R2, 0x2 ;  /* 0x00000002c508c211 */ /* 0x008fe200078a10ff */
[----:B------:R1:W-:Y:S01]  /*a4f0*/  @!P1 ST.E.64 desc[UR36][R12.64], R120 ;  /* 0x000000780c009985 */ /* 0x0003e2000c101b24 */
[----:B------:R-:W-:Y:S02]  /*a500*/  @!P3 LEA.HI.X R7, R198, R3, R223, 0x2, P6 ;  /* 0x00000003c607b211 */ /* 0x000fe400030f14df */
[----:B------:R-:W-:-:S02]  /*a510*/  ISETP.GE.AND P1, PT, R195, UR4, PT ;  /* 0x00000004c3007c0c */ /* 0x000fc4000bf26270 */
[-C--:B------:R-:W-:Y:S01]  /*a520*/  @!P4 LEA.HI.X R9, R197, R3.reuse, R222, 0x2, P5 ;  /* 0x00000003c509c211 */ /* 0x080fe200028f14de */
[----:B------:R3:W-:Y:S01]  /*a530*/  @!P3 ST.E.64 desc[UR36][R6.64], R92 ;  /* 0x0000005c0600b985 */ /* 0x0007e2000c101b24 */
[----:B------:R-:W-:Y:S02]  /*a540*/  ISETP.GE.AND P5, PT, R194, UR4, PT ;  /* 0x00000004c2007c0c */ /* 0x000fe4000bfa6270 */
[----:B--2---:R-:W-:Y:S01]  /*a550*/  @!P2 LEA R4, P6, R196, R2, 0x2 ;  /* 0x00000002c404a211 */ /* 0x004fe200078c10ff */
[----:B------:R4:W-:Y:S01]  /*a560*/  @!P4 ST.E.64 desc[UR36][R8.64], R96 ;  /* 0x000000600800c985 */ /* 0x0009e2000c101b24 */
[----:B------:R-:W-:Y:S02]  /*a570*/  ISETP.GE.AND P3, PT, R193, UR4, PT ;  /* 0x00000004c1007c0c */ /* 0x000fe4000bf66270 */
[----:B------:R-:W-:Y:S02]  /*a580*/  ISETP.GE.AND P4, PT, R192, UR4, PT ;  /* 0x00000004c0007c0c */ /* 0x000fe4000bf86270 */
[----:B------:R-:W-:-:S02]  /*a590*/  @!P2 LEA.HI.X R5, R196, R3, R221, 0x2, P6 ;  /* 0x00000003c405a211 */ /* 0x000fc400030f14dd */
[----:B------:R-:W-:-:S03]  /*a5a0*/  @!P1 LEA R10, P6, R195, R2, 0x2 ;  /* 0x00000002c30a9211 */ /* 0x000fc600078c10ff */
[----:B------:R4:W-:Y:S01]  /*a5b0*/  @!P2 ST.E.64 desc[UR36][R4.64], R100 ;  /* 0x000000640400a985 */ /* 0x0009e2000c101b24 */
[CC--:B-1----:R-:W-:Y:S02]  /*a5c0*/  @!P5 LEA R12, P2, R194.reuse, R2.reuse, 0x2 ;  /* 0x00000002c20cd211 */ /* 0x0c2fe400078410ff */
[-C--:B------:R-:W-:Y:S02]  /*a5d0*/  @!P1 LEA.HI.X R11, R195, R3.reuse, R220, 0x2, P6 ;  /* 0x00000003c30b9211 */ /* 0x080fe400030f14dc */
[CC--:B---3--:R-:W-:Y:S02]  /*a5e0*/  @!P3 LEA R6, P6, R193.reuse, R2.reuse, 0x2 ;  /* 0x00000002c106b211 */ /* 0x0c8fe400078c10ff */
[-C--:B------:R-:W-:Y:S01]  /*a5f0*/  @!P5 LEA.HI.X R13, R194, R3.reuse, R219, 0x2, P2 ;  /* 0x00000003c20dd211 */ /* 0x080fe200010f14db */
[----:B------:R4:W-:Y:S01]  /*a600*/  @!P1 ST.E.64 desc[UR36][R10.64], R104 ;  /* 0x000000680a009985 */ /* 0x0009e2000c101b24 */
[C---:B------:R-:W-:Y:S02]  /*a610*/  @!P4 LEA R2, P2, R192.reuse, R2, 0x2 ;  /* 0x00000002c002c211 */ /* 0x040fe400078410ff */
[-C--:B------:R-:W-:Y:S01]  /*a620*/  @!P3 LEA.HI.X R7, R193, R3.reuse, R218, 0x2, P6 ;  /* 0x00000003c107b211 */ /* 0x080fe200030f14da */
[----:B------:R4:W-:Y:S01]  /*a630*/  @!P5 ST.E.64 desc[UR36][R12.64], R108 ;  /* 0x0000006c0c00d985 */ /* 0x0009e2000c101b24 */
[----:B------:R-:W-:-:S03]  /*a640*/  @!P4 LEA.HI.X R3, R192, R3, R217, 0x2, P2 ;  /* 0x00000003c003c211 */ /* 0x000fc600010f14d9 */
[----:B------:R4:W-:Y:S04]  /*a650*/  @!P3 ST.E.64 desc[UR36][R6.64], R112 ;  /* 0x000000700600b985 */ /* 0x0009e8000c101b24 */
[----:B------:R4:W-:Y:S02]  /*a660*/  @!P4 ST.E.64 desc[UR36][R2.64], R116 ;  /* 0x000000740200c985 */ /* 0x0009e4000c101b24 */
.L_x_3494:
[----:B------:R-:W-:Y:S05]  /*a670*/  BSYNC B1 ;  /* 0x0000000000017941 */ /* 0x000fea0003800000 */
.L_x_3493:
[----:B----4-:R3:W4:Y:S04]  /*a680*/  SHFL.IDX PT, R5, R18, 0x1, 0x1c1f ;  /* 0x003c1f0012057f89 */ /* 0x01072800000e0000 */
[----:B------:R3:W0:Y:S01]  /*a690*/  SHFL.IDX PT, R4, R0, 0x1, 0x1c1f ;  /* 0x003c1f0000047f89 */ /* 0x00062200000e0000 */
[----:B------:R-:W-:Y:S05]  /*a6a0*/  @P0 BRA `(.L_x_3492) ;  /* 0x00000014004c0947 */ /* 0x000fea0003800000 */
[C---:B------:R-:W-:Y:S01]  /*a6b0*/  IADD3 R9, R17.reuse, 0x18, RZ ;  /* 0x0000001811097810 */ /* 0x040fe20007ffe0ff */
[----:B------:R-:W-:Y:S01]  /*a6c0*/  ULDC UR4, c[0x0][0xac8] ;  /* 0x0002b20000047ab9 */ /* 0x000fe20000000800 */
[----:B------:R-:W-:Y:S01]  /*a6d0*/  VIADD R13, R17, 0x20 ;  /* 0x00000020110d7836 */ /* 0x000fe20000000000 */
[----:B------:R-:W-:Y:S02]  /*a6e0*/  ISETP.GE.AND P6, PT, R210, UR4, PT ;  /* 0x00000004d2007c0c */ /* 0x000fe4000bfc6270 */
[----:B------:R-:W-:Y:S02]  /*a6f0*/  ISETP.GE.AND P5, PT, R9, UR4, PT ;  /* 0x0000000409007c0c */ /* 0x000fe4000bfa6270 */
[----:B------:R-:W-:Y:S02]  /*a700*/  ISETP.GE.AND P4, PT, R22, UR4, PT ;  /* 0x0000000416007c0c */ /* 0x000fe4000bf86270 */
[----:B------:R-:W-:Y:S02]  /*a710*/  ISETP.GE.AND P2, PT, R17, UR4, PT ;  /* 0x0000000411007c0c */ /* 0x000fe4000bf46270 */
[----:B------:R-:W-:-:S02]  /*a720*/  ISETP.GE.AND P3, PT, R13, UR4, PT ;  /* 0x000000040d007c0c */ /* 0x000fc4000bf66270 */
[----:B0--3--:R-:W-:-:S03]  /*a730*/  SHF.R.S32.HI R0, RZ, 0x1f, R9 ;  /* 0x0000001fff007819 */ /* 0x009fc60000011409 */
[CC--:B------:R-:W-:Y:S02]  /*a740*/  @!P6 LEA R6, P0, R210.reuse, R4.reuse, 0x2 ;  /* 0x00000004d206e211 */ /* 0x0c0fe400078010ff */
[CC--:B------:R-:W-:Y:S02]  /*a750*/  @!P5 LEA R10, P1, R9.reuse, R4.reuse, 0x2 ;  /* 0x00000004090ad211 */ /* 0x0c0fe400078210ff */
[-C--:B----4-:R-:W-:Y:S02]  /*a760*/  @!P6 LEA.HI.X R7, R210, R5.reuse, R89, 0x2, P0 ;  /* 0x00000005d207e211 */ /* 0x090fe400000f1459 */
[----:B------:R-:W-:Y:S01]  /*a770*/  @!P5 LEA.HI.X R11, R9, R5, R0, 0x2, P1 ;  /* 0x00000005090bd211 */ /* 0x000fe200008f1400 */
[----:B-12---:R-:W-:Y:S01]  /*a780*/  @!P2 IMAD.WIDE R2, R17, 0x4, R4 ;  /* 0x000000041102a825 */ /* 0x006fe200078e0204 */
[----:B------:R-:W-:Y:S02]  /*a790*/  SHF.R.S32.HI R9, RZ, 0x1f, R22 ;  /* 0x0000001fff097819 */ /* 0x000fe40000011416 */
[----:B------:R-:W-:-:S02]  /*a7a0*/  @!P4 LEA R8, P1, R22, R4, 0x2 ;  /* 0x000000041608c211 */ /* 0x000fc400078210ff */
[----:B------:R-:W-:Y:S01]  /*a7b0*/  ISETP.GE.AND P0, PT, R19, UR4, PT ;  /* 0x0000000413007c0c */ /* 0x000fe2000bf06270 */
[----:B------:R0:W-:Y:S01]  /*a7c0*/  @!P2 ST.E.64 desc[UR36][R2.64], R26 ;  /* 0x0000001a0200a985 */ /* 0x0001e2000c101b24 */
[----:B------:R-:W-:Y:S02]  /*a7d0*/  @!P4 LEA.HI.X R9, R22, R5, R9, 0x2, P1 ;  /* 0x000000051609c211 */ /* 0x000fe400008f1409 */
[----:B------:R-:W-:Y:S01]  /*a7e0*/  ISETP.GE.AND P1, PT, R209, UR4, PT ;  /* 0x00000004d1007c0c */ /* 0x000fe2000bf26270 */
[----:B------:R1:W-:Y:S01]  /*a7f0*/  @!P6 ST.E.64 desc[UR36][R6.64], R30 ;  /* 0x0000001e0600e985 */ /* 0x0003e2000c101b24 */
[----:B------:R-:W-:Y:S02]  /*a800*/  SHF.R.S32.HI R0, RZ, 0x1f, R13 ;  /* 0x0000001fff007819 */ /* 0x000fe4000001140d */
[----:B------:R-:W-:Y:S01]  /*a810*/  @!P3 LEA R12, P6, R13, R4, 0x2 ;  /* 0x000000040d0cb211 */ /* 0x000fe200078c10ff */
[----:B------:R2:W-:Y:S01]  /*a820*/  @!P4 ST.E.64 desc[UR36][R8.64], R34 ;  /* 0x000000220800c985 */ /* 0x0005e2000c101b24 */
[----:B------:R-:W-:-:S02]  /*a830*/  ISETP.GE.AND P2, PT, R208, UR4, PT ;  /* 0x00000004d0007c0c */ /* 0x000fc4000bf46270 */
[-C--:B------:R-:W-:Y:S01]  /*a840*/  @!P3 LEA.HI.X R13, R13, R5.reuse, R0, 0x2, P6 ;  /* 0x000000050d0db211 */ /* 0x080fe200030f1400 */
[----:B------:R3:W-:Y:S01]  /*a850*/  @!P5 ST.E.64 desc[UR36][R10.64], R38 ;  /* 0x000000260a00d985 */ /* 0x0007e2000c101b24 */
[----:B------:R-:W-:Y:S02]  /*a860*/  SHF.R.S32.HI R0, RZ, 0x1f, R19 ;  /* 0x0000001fff007819 */ /* 0x000fe40000011413 */
[-C--:B0-----:R-:W-:Y:S01]  /*a870*/  @!P0 LEA R2, P4, R19, R4.reuse, 0x2 ;  /* 0x0000000413028211 */ /* 0x081fe200078810ff */
[----:B------:R0:W-:Y:S01]  /*a880*/  @!P3 ST.E.64 desc[UR36][R12.64], R42 ;  /* 0x0000002a0c00b985 */ /* 0x0001e2000c101b24 */
[----:B------:R-:W-:Y:S02]  /*a890*/  ISETP.GE.AND P3, PT, R207, UR4, PT ;  /* 0x00000004cf007c0c */ /* 0x000fe4000bf66270 */
[----:B-1----:R-:W-:Y:S02]  /*a8a0*/  @!P1 LEA R6, P5, R209, R4, 0x2 ;  /* 0x00000004d1069211 */ /* 0x002fe400078a10ff */
[----:B------:R-:W-:-:S02]  /*a8b0*/  @!P0 LEA.HI.X R3, R19, R5, R0, 0x2, P4 ;  /* 0x0000000513038211 */ /* 0x000fc400020f1400 */
[----:B------:R-:W-:Y:S02]  /*a8c0*/  ISETP.GE.AND P4, PT, R206, UR4, PT ;  /* 0x00000004ce007c0c */ /* 0x000fe4000bf86270 */
[CC--:B------:R-:W-:Y:S01]  /*a8d0*/  @!P2 LEA R14, P6, R208.reuse, R4.reuse, 0x2 ;  /* 0x00000004d00ea211 */ /* 0x0c0fe200078c10ff */
[----:B------:R1:W-:Y:S01]  /*a8e0*/  @!P0 ST.E.64 desc[UR36][R2.64], R46 ;  /* 0x0000002e02008985 */ /* 0x0003e2000c101b24 */
[-C--:B------:R-:W-:Y:S02]  /*a8f0*/  @!P1 LEA.HI.X R7, R209, R5.reuse, R88, 0x2, P5 ;  /* 0x00000005d1079211 */ /* 0x080fe400028f1458 */
[----:B------:R-:W-:Y:S02]  /*a900*/  ISETP.GE.AND P5, PT, R205, UR4, PT ;  /* 0x00000004cd007c0c */ /* 0x000fe4000bfa6270 */
[----:B------:R-:W-:Y:S01]  /*a910*/  @!P2 LEA.HI.X R15, R208, R5, R87, 0x2, P6 ;  /* 0x00000005d00fa211 */ /* 0x000fe200030f1457 */
[----:B------:R4:W-:Y:S01]  /*a920*/  @!P1 ST.E.64 desc[UR36][R6.64], R50 ;  /* 0x0000003206009985 */ /* 0x0009e2000c101b24 */
[----:B--2---:R-:W-:-:S02]  /*a930*/  @!P3 LEA R8, P6, R207, R4, 0x2 ;  /* 0x00000004cf08b211 */ /* 0x004fc400078c10ff */
[----:B------:R-:W-:Y:S01]  /*a940*/  ISETP.GE.AND P0, PT, R204, UR4, PT ;  /* 0x00000004cc007c0c */ /* 0x000fe2000bf06270 */
[----:B------:R2:W-:Y:S01]  /*a950*/  @!P2 ST.E.64 desc[UR36][R14.64], R54 ;  /* 0x000000360e00a985 */ /* 0x0005e2000c101b24 */
[----:B------:R-:W-:Y:S02]  /*a960*/  ISETP.GE.AND P1, PT, R203, UR4, PT ;  /* 0x00000004cb007c0c */ /* 0x000fe4000bf26270 */
[CC--:B---3--:R-:W-:Y:S02]  /*a970*/  @!P4 LEA R10, P2, R206.reuse, R4.reuse, 0x2 ;  /* 0x00000004ce0ac211 */ /* 0x0c8fe400078410ff */
[-C--:B------:R-:W-:Y:S02]  /*a980*/  @!P3 LEA.HI.X R9, R207, R5.reuse, R86, 0x2, P6 ;  /* 0x00000005cf09b211 */ /* 0x080fe400030f1456 */
[----:B0-----:R-:W-:Y:S02]  /*a990*/  @!P5 LEA R12, P6, R205, R4, 0x2 ;  /* 0x00000004cd0cd211 */ /* 0x001fe400078c10ff */
[----:B------:R-:W-:Y:S01]  /*a9a0*/  @!P4 LEA.HI.X R11, R206, R5, R85, 0x2, P2 ;  /* 0x00000005ce0bc211 */ /* 0x000fe200010f1455 */
[----:B------:R0:W-:Y:S01]  /*a9b0*/  @!P3 ST.E.64 desc[UR36][R8.64], R58 ;  /* 0x0000003a0800b985 */ /* 0x0001e2000c101b24 */
[----:B------:R-:W-:-:S02]  /*a9c0*/  ISETP.GE.AND P2, PT, R202, UR4, PT ;  /* 0x00000004ca007c0c */ /* 0x000fc4000bf46270 */
[-C--:B------:R-:W-:Y:S01]  /*a9d0*/  @!P5 LEA.HI.X R13, R205, R5.reuse, R84, 0x2, P6 ;  /* 0x00000005cd0dd211 */ /* 0x080fe200030f1454 */
[----:B------:R3:W-:Y:S01]  /*a9e0*/  @!P4 ST.E.64 desc[UR36][R10.64], R62 ;  /* 0x0000003e0a00c985 */ /* 0x0007e2000c101b24 */
[-C--:B-1----:R-:W-:Y:S02]  /*a9f0*/  @!P0 LEA R2, P6, R204, R4.reuse, 0x2 ;  /* 0x00000004cc028211 */ /* 0x082fe400078c10ff */
[----:B----4-:R-:W-:Y:S01]  /*aa00*/  @!P1 LEA R6, P3, R203, R4, 0x2 ;  /* 0x00000004cb069211 */ /* 0x010fe200078610ff */
[----:B------:R1:W-:Y:S01]  /*aa10*/  @!P5 ST.E.64 desc[UR36][R12.64], R66 ;  /* 0x000000420c00d985 */ /* 0x0003e2000c101b24 */
[----:B------:R-:W-:Y:S02]  /*aa20*/  ISETP.GE.AND P5, PT, R201, UR4, PT ;  /* 0x00000004c9007c0c */ /* 0x000fe4000bfa6270 */
[----:B------:R-:W-:Y:S02]  /*aa30*/  ISETP.GE.AND P4, PT, R200, UR4, PT ;  /* 0x00000004c8007c0c */ /* 0x000fe4000bf86270 */
[----:B------:R-:W-:-:S02]  /*aa40*/  @!P0 LEA.HI.X R3, R204, R5, R229, 0x2, P6 ;  /* 0x00000005cc038211 */ /* 0x000fc400030f14e5 */
[-C--:B------:R-:W-:Y:S02]  /*aa50*/  @!P1 LEA.HI.X R7, R203, R5.reuse, R228, 0x2, P3 ;  /* 0x00000005cb079211 */ /* 0x080fe400018f14e4 */
[CC--:B--2---:R-:W-:Y:S01]  /*aa60*/  @!P2 LEA R14, P6, R202.reuse, R4.reuse, 0x2 ;  /* 0x00000004ca0ea211 */ /* 0x0c4fe200078c10ff */
[----:B------:R2:W-:Y:S01]  /*aa70*/  @!P0 ST.E.64 desc[UR36][R2.64], R70 ;  /* 0x0000004602008985 */ /* 0x0005e2000c101b24 */
[----:B------:R-:W-:Y:S02]  /*aa80*/  ISETP.GE.AND P3, PT, R199, UR4, PT ;  /* 0x00000004c7007c0c */ /* 0x000fe4000bf66270 */
[----:B------:R-:W-:Y:S01]  /*aa90*/  @!P2 LEA.HI.X R15, R202, R5, R227, 0x2, P6 ;  /* 0x00000005ca0fa211 */ /* 0x000fe200030f14e3 */
[----:B------:R4:W-:Y:S01]  /*aaa0*/  @!P1 ST.E.64 desc[UR36][R6.64], R74 ;  /* 0x0000004a06009985 */ /* 0x0009e2000c101b24 */
[----:B------:R-:W-:Y:S02]  /*aab0*/  ISETP.GE.AND P0, PT, R198, UR4, PT ;  /* 0x00000004c6007c0c */ /* 0x000fe4000bf06270 */
[-C--:B0-----:R-:W-:Y:S01]  /*aac0*/  @!P5 LEA R8, P1, R201, R4.reuse, 0x2 ;  /* 0x00000004c908d211 */ /* 0x081fe200078210ff */
[----:B------:R-:W-:Y:S01]  /*aad0*/  @!P2 ST.E.64 desc[UR36][R14.64], R78 ;  /* 0x0000004e0e00a985 */ /* 0x000fe2000c101b24 */
[----:B---3--:R-:W-:-:S02]  /*aae0*/  @!P4 LEA R10, P2, R200, R4, 0x2 ;  /* 0x00000004c80ac211 */ /* 0x008fc400078410ff */
[-C--:B------:R-:W-:Y:S02]  /*aaf0*/  @!P5 LEA.HI.X R9, R201, R5.reuse, R226, 0x2, P1 ;  /* 0x00000005c909d211 */ /* 0x080fe400008f14e2 */
[----:B------:R-:W-:Y:S02]  /*ab00*/  ISETP.GE.AND P1, PT, R197, UR4, PT ;  /* 0x00000004c5007c0c */ /* 0x000fe4000bf26270 */
[CC--:B-1----:R-:W-:Y:S01]  /*ab10*/  @!P3 LEA R12, P6, R199.reuse, R4.reuse, 0x2 ;  /* 0x00000004c70cb211 */ /* 0x0c2fe200078c10ff */
[----:B------:R0:W-:Y:S01]  /*ab20*/  @!P5 ST.E.64 desc[UR36][R8.64], R82 ;  /* 0x000000520800d985 */ /* 0x0001e2000c101b24 */
[-C--:B------:R-:W-:Y:S02]  /*ab30*/  @!P4 LEA.HI.X R11, R200, R5.reuse, R225, 0x2, P2 ;  /* 0x00000005c80bc211 */ /* 0x080fe400010f14e1 */
[----:B------:R-:W-:Y:S02]  /*ab40*/  @!P3 LEA.HI.X R13, R199, R5, R224, 0x2, P6 ;  /* 0x00000005c70db211 */ /* 0x000fe400030f14e0 */
[----:B--2---:R-:W-:Y:S01]  /*ab50*/  @!P0 LEA R2, P5, R198, R4, 0x2 ;  /* 0x00000004c6028211 */ /* 0x004fe200078a10ff */
[----:B------:R1:W-:Y:S01]  /*ab60*/  @!P4 ST.E.64 desc[UR36][R10.64], R122 ;  /* 0x0000007a0a00c985 */ /* 0x0003e2000c101b24 */
[----:B------:R-:W-:-:S02]  /*ab70*/  ISETP.GE.AND P4, PT, R196, UR4, PT ;  /* 0x00000004c4007c0c */ /* 0x000fc4000bf86270 */
[----:B------:R-:W-:Y:S01]  /*ab80*/  ISETP.GE.AND P2, PT, R194, UR4, PT ;  /* 0x00000004c2007c0c */ /* 0x000fe2000bf46270 */
[----:B------:R2:W-:Y:S01]  /*ab90*/  @!P3 ST.E.64 desc[UR36][R12.64], R124 ;  /* 0x0000007c0c00b985 */ /* 0x0005e2000c101b24 */
[----:B------:R-:W-:Y:S02]  /*aba0*/  ISETP.GE.AND P3, PT, R195, UR4, PT ;  /* 0x00000004c3007c0c */ /* 0x000fe4000bf66270 */
[----:B------:R-:W-:Y:S02]  /*abb0*/  @!P0 LEA.HI.X R3, R198, R5, R223, 0x2, P5 ;  /* 0x00000005c6038211 */ /* 0x000fe400028f14df */
[----:B------:R-:W-:Y:S02]  /*abc0*/  ISETP.GE.AND P5, PT, R193, UR4, PT ;  /* 0x00000004c1007c0c */ /* 0x000fe4000bfa6270 */
[-C--:B----4-:R-:W-:Y:S01]  /*abd0*/  @!P1 LEA R6, P6, R197, R4.reuse, 0x2 ;  /* 0x00000004c5069211 */ /* 0x090fe200078c10ff */
[----:B------:R3:W-:Y:S02]  /*abe0*/  @!P0 ST.E.64 desc[UR36][R2.64], R94 ;  /* 0x0000005e02008985 */ /* 0x0007e4000c101b24 */
[----:B0-----:R-:W-:-:S02]  /*abf0*/  @!P4 LEA R8, P0, R196, R4, 0x2 ;  /* 0x00000004c408c211 */ /* 0x001fc400078010ff */
[-C--:B------:R-:W-:Y:S02]  /*ac00*/  @!P1 LEA.HI.X R7, R197, R5.reuse, R222, 0x2, P6 ;  /* 0x00000005c5079211 */ /* 0x080fe400030f14de */
[-C--:B-1----:R-:W-:Y:S02]  /*ac10*/  @!P3 LEA R10, P6, R195, R4.reuse, 0x2 ;  /* 0x00000004c30ab211 */ /* 0x082fe400078c10ff */
[-C--:B------:R-:W-:Y:S01]  /*ac20*/  @!P4 LEA.HI.X R9, R196, R5.reuse, R221, 0x2, P0 ;  /* 0x00000005c409c211 */ /* 0x080fe200000f14dd */
[----:B------:R3:W-:Y:S01]  /*ac30*/  @!P1 ST.E.64 desc[UR36][R6.64], R98 ;  /* 0x0000006206009985 */ /* 0x0007e2000c101b24 */
[-C--:B--2---:R-:W-:Y:S02]  /*ac40*/  @!P2 LEA R12, P1, R194, R4.reuse, 0x2 ;  /* 0x00000004c20ca211 */ /* 0x084fe400078210ff */
[----:B------:R-:W-:Y:S01]  /*ac50*/  @!P5 LEA R14, P0, R193, R4, 0x2 ;  /* 0x00000004c10ed211 */ /* 0x000fe200078010ff */
[----:B------:R3:W-:Y:S01]  /*ac60*/  @!P4 ST.E.64 desc[UR36][R8.64], R102 ;  /* 0x000000660800c985 */ /* 0x0007e2000c101b24 */
[----:B------:R-:W-:-:S02]  /*ac70*/  @!P3 LEA.HI.X R11, R195, R5, R220, 0x2, P6 ;  /* 0x00000005c30bb211 */ /* 0x000fc400030f14dc */
[-C--:B------:R-:W-:Y:S02]  /*ac80*/  @!P2 LEA.HI.X R13, R194, R5.reuse, R219, 0x2, P1 ;  /* 0x00000005c20da211 */ /* 0x080fe400008f14db */
[----:B------:R-:W-:Y:S01]  /*ac90*/  @!P5 LEA.HI.X R15, R193, R5, R218, 0x2, P0 ;  /* 0x00000005c10fd211 */ /* 0x000fe200000f14da */
[----:B------:R3:W-:Y:S01]  /*aca0*/  @!P3 ST.E.64 desc[UR36][R10.64], R106 ;  /* 0x0000006a0a00b985 */ /* 0x0007e2000c101b24 */
[----:B------:R-:W-:-:S03]  /*acb0*/  ISETP.GE.AND P0, PT, R192, UR4, PT ;  /* 0x00000004c0007c0c */ /* 0x000fc6000bf06270 */
[----:B------:R3:W-:Y:S04]  /*acc0*/  @!P2 ST.E.64 desc[UR36][R12.64], R110 ;  /* 0x0000006e0c00a985 */ /* 0x0007e8000c101b24 */
[----:B------:R3:W-:Y:S06]  /*acd0*/  @!P5 ST.E.64 desc[UR36][R14.64], R114 ;  /* 0x000000720e00d985 */ /* 0x0007ec000c101b24 */
[----:B------:R-:W-:Y:S05]  /*ace0*/  @P0 BRA `(.L_x_3492) ;  /* 0x0000000c00bc0947 */ /* 0x000fea0003800000 */
[----:B---3--:R-:W-:-:S04]  /*acf0*/  LEA R2, P0, R192, R4, 0x2 ;  /* 0x00000004c0027211 */ /* 0x008fc800078010ff */
[----:B------:R-:W-:-:S05]  /*ad00*/  LEA.HI.X R3, R192, R5, R217, 0x2, P0 ;  /* 0x00000005c0037211 */ /* 0x000fca00000f14d9 */
[----:B------:R0:W-:Y:S01]  /*ad10*/  ST.E.64 desc[UR36][R2.64], R118 ;  /* 0x0000007602007985 */ /* 0x0001e2000c101b24 */
[----:B------:R-:W-:Y:S05]  /*ad20*/  BRA `(.L_x_3492) ;  /* 0x0000000c00ac7947 */ /* 0x000fea0003800000 */
.L_x_3483:
[----:B------:R-:W-:Y:S01]  /*ad30*/  ULDC.64 UR8, c[0x0][0xc00] ;  /* 0x0003000000087ab9 */ /* 0x000fe20000000a00 */
[----:B------:R-:W-:Y:S01]  /*ad40*/  R2UR UR4, R214 ;  /* 0x00000000d60472ca */ /* 0x000fe200000e0000 */
[----:B------:R-:W-:Y:S01]  /*ad50*/  UISETP.NE.U32.AND UP0, UPT, UR8, URZ, UPT ;  /* 0x0000003f0800728c */ /* 0x000fe2000bf05070 */
[----:B------:R-:W-:-:S03]  /*ad60*/  R2UR UR10, R18 ;  /* 0x00000000120a72ca */ /* 0x000fc600000e0000 */
[----:B------:R-:W-:-:S03]  /*ad70*/  UISETP.NE.AND.EX UP0, UPT, UR9, URZ, UPT, UP0 ;  /* 0x0000003f0900728c */ /* 0x000fc6000bf05300 */
[----:B------:R-:W-:Y:S02]  /*ad80*/  ULDC.64 UR8, c[0x0][0xc00] ;  /* 0x0003000000087ab9 */ /* 0x000fe40000000a00 */
[----:B------:R-:W-:Y:S01]  /*ad90*/  UIMAD.WIDE UR8, UR61, 0x4, UR8 ;  /* 0x000000043d0878a5 */ /* 0x000fe2000f8e0208 */
[----:B------:R-:W-:-:S05]  /*ada0*/  PLOP3.LUT P1, PT, PT, PT, UP0, 0x80, 0x0 ;  /* 0x000000000000781c */ /* 0x000fca0003f2f008 */
[----:B------:R-:W-:Y:S02]  /*adb0*/  IMAD.U32 R2, RZ, RZ, UR8 ;  /* 0x00000008ff027e24 */ /* 0x000fe4000f8e00ff */
[----:B------:R-:W-:Y:S01]  /*adc0*/  IMAD.U32 R3, RZ, RZ, UR9 ;  /* 0x00000009ff037e24 */ /* 0x000fe2000f8e00ff */
[----:B------:R-:W-:Y:S02]  /*add0*/  ULDC.64 UR8, c[0x0][0xc08] ;  /* 0x0003020000087ab9 */ /* 0x000fe40000000a00 */
[----:B------:R-:W-:-:S03]  /*ade0*/  UISETP.NE.U32.AND UP1, UPT, UR8, URZ, UPT ;  /* 0x0000003f0800728c */ /* 0x000fc6000bf25070 */
[----:B------:R-:W2:Y:S01]  /*adf0*/  @P1 LDG.E R6, desc[UR36][R2.64] ;  /* 0x0000002402061981 */ /* 0x000ea2000c1e1900 */
        /* <DEDUP_REMOVED lines=22> */
[----:B--2---:R-:W-:-:S07]  /*af60*/  IADD3 R0, -R5, R0, RZ ;  /* 0x0000000005007210 */ /* 0x004fce0007ffe1ff */
.L_x_3495:
[----:B------:R-:W-:Y:S01]  /*af70*/  R2UR UR8, R214 ;  /* 0x00000000d60872ca */ /* 0x000fe200000e0000 */
[----:B------:R-:W-:Y:S01]  /*af80*/  USEL UR61, UR61, URZ, !UP0 ;  /* 0x0000003f3d3d7287 */ /* 0x000fe2000c000000 */
[----:B------:R-:W-:Y:S11]  /*af90*/  BSSY B1, `(.L_x_3496) ;  /* 0x000003d000017945 */ /* 0x000ff60003800000 */
[----:B------:R-:W-:Y:S01]  /*afa0*/  USEL UR12, UR8, URZ, !UP0 ;  /* 0x0000003f080c7287 */ /* 0x000fe2000c000000 */
[----:B------:R-:W-:Y:S11]  /*afb0*/  @P0 BRA `(.L_x_3497) ;  /* 0x0000000000e80947 */ /* 0x000ff60003800000 */
[----:B------:R-:W0:Y:S01]  /*afc0*/  S2R R2, SR_TID.X ;  /* 0x0000000000027919 */ /* 0x000e220000002100 */
[----:B------:R-:W1:Y:S01]  /*afd0*/  LDC R9, c[0x0][0xbe8] ;  /* 0x0002fa00ff097b82 */ /* 0x000e620000000800 */
[----:B------:R-:W-:-:S13]  /*afe0*/  R2UR UR8, R212 ;  /* 0x00000000d40872ca */ /* 0x000fda00000e0000 */
[----:B------:R-:W-:-:S04]  /*aff0*/  IMAD.U32 R3, RZ, RZ, UR8 ;  /* 0x00000008ff037e24 */ /* 0x000fc8000f8e00ff */
[----:B0-----:R-:W-:Y:S02]  /*b000*/  IMAD R2, R3, 0x80, R2 ;  /* 0x0000008003027824 */ /* 0x001fe400078e0202 */
[----:B-1---5:R-:W-:Y:S02]  /*b010*/  IMAD R3, R0, R9, RZ ;  /* 0x0000000900037224 */ /* 0x022fe400078e02ff */
        /* <DEDUP_REMOVED lines=46> */
[----:B------:R-:W-:-:S05]  /*b300*/  IMAD.WIDE.U32 R2, R7, UR8, R2 ;  /* 0x0000000807027c25 */ /* 0x000fca000f8e0002 */
[----:B------:R-:W-:Y:S02]  /*b310*/  IADD3 R3, R3, R9, RZ ;  /* 0x0000000903037210 */ /* 0x000fe40007ffe0ff */
[----:B------:R-:W-:-:S04]  /*b320*/  LEA R4, P0, R2, UR10, 0x2 ;  /* 0x0000000a02047c11 */ /* 0x000fc8000f8010ff */
[----:B------:R-:W-:Y:S01]  /*b330*/  LEA.HI.X R5, R2, UR11, R3, 0x2, P0 ;  /* 0x0000000b02057c11 */ /* 0x000fe200080f1403 */
[----:B------:R-:W-:-:S05]  /*b340*/  IMAD.MOV.U32 R3, RZ, RZ, -0x800000 ;  /* 0xff800000ff037424 */ /* 0x000fca00078e00ff */
[----:B------:R0:W-:Y:S03]  /*b350*/  STG.E desc[UR36][R4.64], R3 ;  /* 0x0000000304007986 */ /* 0x0001e6000c101924 */
.L_x_3497:
[----:B------:R-:W-:Y:S05]  /*b360*/  BSYNC B1 ;  /* 0x0000000000017941 */ /* 0x000fea0003800000 */
.L_x_3496:
[----:B------:R-:W-:-:S13]  /*b370*/  R2UR UR8, R18 ;  /* 0x00000000120872ca */ /* 0x000fda00000e0000 */
[----:B------:R-:W-:-:S06]  /*b380*/  UISETP.GT.AND UP0, UPT, UR8, 0x1, UPT ;  /* 0x000000010800788c */ /* 0x000fcc000bf04270 */
[----:B------:R-:W-:-:S13]  /*b390*/  PLOP3.LUT P0, PT, PT, PT, UP0, 0x80, 0x0 ;  /* 0x000000000000781c */ /* 0x000fda0003f0f008 */
[----:B------:R-:W-:Y:S05]  /*b3a0*/  @P0 BRA `(.L_x_3492) ;  /* 0x00000008000c0947 */ /* 0x000fea0003800000 */
[----:B------:R-:W1:Y:S01]  /*b3b0*/  LDC R11, c[0x0][0xbe8] ;  /* 0x0002fa00ff0b7b82 */ /* 0x000e620000000800 */
[----:B------:R-:W-:Y:S01]  /*b3c0*/  R2UR UR13, R212 ;  /* 0x00000000d40d72ca */ /* 0x000fe200000e0000 */
[----:B------:R-:W-:Y:S01]  /*b3d0*/  ULDC.64 UR14, c[0x0][0xaa0] ;  /* 0x0002a800000e7ab9 */ /* 0x000fe20000000a00 */
[----:B------:R-:W-:Y:S01]  /*b3e0*/  R2UR UR16, R211 ;  /* 0x00000000d31072ca */ /* 0x000fe200000e0000 */
[----:B------:R-:W-:Y:S01]  /*b3f0*/  UIMAD UR10, UR20, UR14, URZ ;  /* 0x0000000e140a72a4 */ /* 0x000fe2000f8e023f */
[----:B------:R-:W-:Y:S01]  /*b400*/  IMAD R2, R16, 0x20, R213 ;  /* 0x0000002010027824 */ /* 0x000fe200078e02d5 */
[----:B------:R-:W-:Y:S01]  /*b410*/  UIMAD.WIDE.U32 UR8, UR4, UR14, URZ ;  /* 0x0000000e040872a5 */ /* 0x000fe2000f8e003f */
[----:B------:R-:W-:Y:S01]  /*b420*/  BSSY B1, `(.L_x_3498) ;  /* 0x0000045000017945 */ /* 0x000fe20003800000 */
[----:B------:R-:W-:-:S04]  /*b430*/  UIMAD UR10, UR4, UR15, UR10 ;  /* 0x0000000f040a72a4 */ /* 0x000fc8000f8e020a */
[----:B------:R-:W-:Y:S02]  /*b440*/  UIADD3 UR9, UR9, UR10, URZ ;  /* 0x0000000a09097290 */ /* 0x000fe4000fffe03f */
[----:B0-----:R-:W-:Y:S01]  /*b450*/  IMAD.U32 R5, RZ, RZ, UR13 ;  /* 0x0000000dff057e24 */ /* 0x001fe2000f8e00ff */
[----:B------:R-:W-:Y:S01]  /*b460*/  ULDC.64 UR10, c[0x0][0xae8] ;  /* 0x0002ba00000a7ab9 */ /* 0x000fe20000000a00 */
[----:B------:R-:W-:Y:S01]  /*b470*/  IMAD.U32 R8, RZ, RZ, UR13 ;  /* 0x0000000dff087e24 */ /* 0x000fe2000f8e00ff */
[----:B------:R-:W-:Y:S01]  /*b480*/  UIMAD.WIDE.U32 UR8, UR16, UR10, UR8 ;  /* 0x0000000a100872a5 */ /* 0x000fe2000f8e0008 */
[----:B------:R-:W-:Y:S02]  /*b490*/  IMAD R6, R5, 0x80, R2 ;  /* 0x0000008005067824 */ /* 0x000fe400078e0202 */
[----:B------:R-:W-:Y:S01]  /*b4a0*/  IMAD R8, R8, 0x80, R213 ;  /* 0x0000008008087824 */ /* 0x000fe200078e02d5 */
[----:B------:R-:W-:Y:S01]  /*b4b0*/  UIMAD UR9, UR16, UR11, UR9 ;  /* 0x0000000b100972a4 */ /* 0x000fe2000f8e0209 */
[----:B------:R-:W-:Y:S01]  /*b4c0*/  IMAD.MOV.U32 R5, RZ, RZ, R6 ;  /* 0x000000ffff057224 */ /* 0x000fe200078e0006 */
[----:B-1----:R-:W-:Y:S01]  /*b4d0*/  ISETP.NE.AND P0, PT, R11, 0x1, PT ;  /* 0x000000010b00780c */ /* 0x002fe20003f05270 */
[----:B------:R-:W-:-:S02]  /*b4e0*/  ULDC.64 UR10, c[0x0][0xaf0] ;  /* 0x0002bc00000a7ab9 */ /* 0x000fc40000000a00 */
[----:B------:R-:W-:Y:S02]  /*b4f0*/  UIMAD UR12, UR12, UR10, URZ ;  /* 0x0000000a0c0c72a4 */ /* 0x000fe4000f8e023f */
[----:B------:R-:W-:Y:S02]  /*b500*/  UIMAD.WIDE.U32 UR8, UR61, UR10, UR8 ;  /* 0x0000000a3d0872a5 */ /* 0x000fe4000f8e0008 */
[----:B------:R-:W-:-:S03]  /*b510*/  UIMAD UR4, UR61, UR11, UR12 ;  /* 0x0000000b3d0472a4 */ /* 0x000fc6000f8e020c */
[----:B------:R-:W-:Y:S01]  /*b520*/  ULDC.64 UR10, c[0x0][0xae0] ;  /* 0x0002b800000a7ab9 */ /* 0x000fe20000000a00 */
[----:B------:R-:W-:Y:S02]  /*b530*/  UIADD3 UR4, UR9, UR4, URZ ;  /* 0x0000000409047290 */ /* 0x000fe4000fffe03f */
[----:B------:R-:W0:Y:S08]  /*b540*/  @P0 LDC R3, c[0x0][0xbec] ;  /* 0x0002fb00ff030b82 */ /* 0x000e300000000800 */
[----:B------:R-:W1:Y:S01]  /*b550*/  @P0 LDC R7, c[0x0][0xbf0] ;  /* 0x0002fc00ff070b82 */ /* 0x000e620000000800 */
[----:B0-----:R-:W-:-:S04]  /*b560*/  @P0 IMAD.HI.U32 R2, R6, R3, RZ ;  /* 0x0000000306020227 */ /* 0x001fc800078e00ff */
[----:B------:R-:W-:Y:S01]  /*b570*/  IMAD.U32 R3, RZ, RZ, UR9 ;  /* 0x00000009ff037e24 */ /* 0x000fe2000f8e00ff */
[----:B------:R-:W-:Y:S02]  /*b580*/  MOV R3, UR4 ;  /* 0x0000000400037c02 */ /* 0x000fe40008000f00 */
[----:B-1----:R-:W-:-:S04]  /*b590*/  @P0 SHF.R.U32.HI R5, RZ, R7, R2 ;  /* 0x00000007ff050219 */ /* 0x002fc80000011602 */
[--C-:B------:R-:W-:Y:S01]  /*b5a0*/  SHF.R.S32.HI R2, RZ, 0x1f, R5.reuse ;  /* 0x0000001fff027819 */ /* 0x100fe20000011405 */
[----:B------:R-:W-:-:S04]  /*b5b0*/  IMAD.MOV R7, RZ, RZ, -R5 ;  /* 0x000000ffff077224 */ /* 0x000fc800078e0a05 */
[----:B------:R-:W-:Y:S02]  /*b5c0*/  IMAD R4, R2, UR10, RZ ;  /* 0x0000000a02047c24 */ /* 0x000fe4000f8e02ff */
[----:B------:R-:W-:Y:S02]  /*b5d0*/  IMAD R7, R11, R7, R6 ;  /* 0x000000070b077224 */ /* 0x000fe400078e0206 */
[----:B------:R-:W-:Y:S01]  /*b5e0*/  IMAD.U32 R2, RZ, RZ, UR8 ;  /* 0x00000008ff027e24 */ /* 0x000fe2000f8e00ff */
[----:B------:R-:W-:Y:S01]  /*b5f0*/  ULDC.64 UR8, c[0x0][0xad8] ;  /* 0x0002b60000087ab9 */ /* 0x000fe20000000a00 */
[C---:B------:R-:W-:Y:S01]  /*b600*/  IMAD R9, R5.reuse, UR11, R4 ;  /* 0x0000000b05097c24 */ /* 0x040fe2000f8e0204 */
[----:B------:R-:W-:Y:S01]  /*b610*/  SHF.R.S32.HI R4, RZ, 0x1f, R7 ;  /* 0x0000001fff047819 */ /* 0x000fe20000011407 */
[----:B------:R-:W-:-:S04]  /*b620*/  IMAD.WIDE.U32 R2, R5, UR10, R2 ;  /* 0x0000000a05027c25 */ /* 0x000fc8000f8e0002 */
[----:B------:R-:W-:Y:S02]  /*b630*/  IMAD.IADD R3, R3, 0x1, R9 ;  /* 0x0000000103037824 */ /* 0x000fe400078e0209 */
[----:B------:R-:W-:Y:S02]  /*b640*/  IMAD R6, R4, UR8, RZ ;  /* 0x0000000804067c24 */ /* 0x000fe4000f8e02ff */
[----:B-----5:R-:W-:Y:S02]  /*b650*/  IMAD R11, R0, R11, RZ ;  /* 0x0000000b000b7224 */ /* 0x020fe400078e02ff */
[C---:B------:R-:W-:Y:S02]  /*b660*/  VIADD R4, R8.reuse, 0x40 ;  /* 0x0000004008047836 */ /* 0x040fe40000000000 */
[C---:B------:R-:W-:Y:S01]  /*b670*/  IMAD R5, R7.reuse, UR9, R6 ;  /* 0x0000000907057c24 */ /* 0x040fe2000f8e0206 */
[-C--:B------:R-:W-:Y:S01]  /*b680*/  ISETP.GE.AND P2, PT, R8, R11.reuse, PT ;  /* 0x0000000b0800720c */ /* 0x080fe20003f46270 */
[----:B------:R-:W-:Y:S01]  /*b690*/  IMAD.WIDE.U32 R2, R7, UR8, R2 ;  /* 0x0000000807027c25 */ /* 0x000fe2000f8e0002 */
[----:B------:R-:W-:Y:S01]  /*b6a0*/  ULDC.64 UR8, c[0x0][0xa80] ;  /* 0x0002a00000087ab9 */ /* 0x000fe20000000a00 */
[----:B------:R-:W-:-:S02]  /*b6b0*/  ISETP.GE.AND P1, PT, R4, R11, PT ;  /* 0x0000000b0400720c */ /* 0x000fc40003f26270 */
[----:B------:R-:W-:Y:S01]  /*b6c0*/  IMAD.IADD R3, R3, 0x1, R5 ;  /* 0x0000000103037824 */ /* 0x000fe200078e0205 */
[----:B------:R-:W-:Y:S01]  /*b6d0*/  LEA R4, P3, R2, UR8, 0x1 ;  /* 0x0000000802047c11 */ /* 0x000fe2000f8608ff */
[----:B------:R-:W-:Y:S02]  /*b6e0*/  VIADD R0, R8, 0x20 ;  /* 0x0000002008007836 */ /* 0x000fe40000000000 */
[----:B------:R-:W-:Y:S01]  /*b6f0*/  IMAD.SHL.U32 R7, R16, 0x8, RZ ;  /* 0x0000000810077824 */ /* 0x000fe200078e00ff */
[----:B------:R-:W-:Y:S02]  /*b700*/  LEA.HI.X R5, R2, UR9, R3, 0x1, P3 ;  /* 0x0000000902057c11 */ /* 0x000fe400098f0c03 */
[----:B------:R-:W-:Y:S01]  /*b710*/  ISETP.GE.AND P0, PT, R0, R11, PT ;  /* 0x0000000b0000720c */ /* 0x000fe20003f06270 */
[C---:B------:R-:W-:Y:S01]  /*b720*/  VIADD R9, R7.reuse, 0x40 ;  /* 0x0000004007097836 */ /* 0x040fe20000000000 */
[----:B------:R-:W-:Y:S01]  /*b730*/  IADD3 R13, R7, 0x80, RZ ;  /* 0x00000080070d7810 */ /* 0x000fe20007ffe0ff */
[----:B------:R0:W1:Y:S01]  /*b740*/  SHFL.IDX PT, R2, R4, RZ, 0x181f ;  /* 0x00181fff04027589 */ /* 0x00006200000e0000 */
[----:B------:R-:W-:-:S02]  /*b750*/  SHF.R.S32.HI R6, RZ, 0x1f, R7 ;  /* 0x0000001fff067819 */ /* 0x000fc40000011407 */
[----:B------:R-:W-:Y:S01]  /*b760*/  SHF.R.S32.HI R10, RZ, 0x1f, R9 ;  /* 0x0000001fff0a7819 */ /* 0x000fe20000011409 */
[----:B------:R0:W2:Y:S01]  /*b770*/  SHFL.IDX PT, R0, R5, RZ, 0x181f ;  /* 0x00181fff05007589 */ /* 0x0000a200000e0000 */
        /* <DEDUP_REMOVED lines=11> */
[----:B------:R3:W-:Y:S01]  /*b830*/  @!P4 ST.E.128 desc[UR36][R14.64], RZ ;  /* 0x000000ff0e00c985 */ /* 0x0007e2000c101d24 */
[----:B------:R-:W-:-:S03]  /*b840*/  @!P2 LEA.HI.X R3, R13, R0, R12, 0x1, P6 ;  /* 0x000000000d03a211 */ /* 0x000fc600030f0c0c */
[----:B------:R3:W-:Y:S04]  /*b850*/  @!P3 ST.E.128 desc[UR36][R20.64], RZ ;  /* 0x000000ff1400b985 */ /* 0x0007e8000c101d24 */
[----:B------:R3:W-:Y:S02]  /*b860*/  @!P2 ST.E.128 desc[UR36][R2.64], RZ ;  /* 0x000000ff0200a985 */ /* 0x0007e4000c101d24 */
.L_x_3499:
[----:B------:R-:W-:Y:S05]  /*b870*/  BSYNC B1 ;  /* 0x0000000000017941 */ /* 0x000fea0003800000 */
.L_x_3498:
[----:B--2---:R2:W4:Y:S01]  /*b880*/  SHFL.IDX PT, R0, R5, 0x1, 0x181f ;  /* 0x00381f0005007f89 */ /* 0x00452200000e0000 */
[----:B------:R-:W-:Y:S03]  /*b890*/  BSSY B1, `(.L_x_3500) ;  /* 0x0000010000017945 */ /* 0x000fe60003800000 */
[----:B-1-3--:R2:W1:Y:S01]  /*b8a0*/  SHFL.IDX PT, R2, R4, 0x1, 0x181f ;  /* 0x00381f0004027f89 */ /* 0x00a46200000e0000 */
[----:B------:R-:W-:Y:S05]  /*b8b0*/  @P0 BRA `(.L_x_3501) ;  /* 0x0000000000340947 */ /* 0x000fea0003800000 */
[----:B------:R-:W-:Y:S02]  /*b8c0*/  ULDC UR4, c[0x0][0xac8] ;  /* 0x0002b20000047ab9 */ /* 0x000fe40000000800 */
[----:B------:R-:W-:Y:S02]  /*b8d0*/  ISETP.GE.AND P4, PT, R7, UR4, PT ;  /* 0x0000000407007c0c */ /* 0x000fe4000bf86270 */
[----:B------:R-:W-:Y:S02]  /*b8e0*/  ISETP.GE.AND P5, PT, R9, UR4, PT ;  /* 0x0000000409007c0c */ /* 0x000fe4000bfa6270 */
[----:B------:R-:W-:-:S09]  /*b8f0*/  ISETP.GE.AND P6, PT, R13, UR4, PT ;  /* 0x000000040d007c0c */ /* 0x000fd2000bfc6270 */
[-C--:B-1----:R-:W-:Y:S02]  /*b900*/  @!P4 LEA R14, P0, R7, R2.reuse, 0x1 ;  /* 0x00000002070ec211 */ /* 0x082fe400078008ff */
[-C--:B------:R-:W-:Y:S02]  /*b910*/  @!P5 LEA R20, P2, R9, R2.reuse, 0x1 ;  /* 0x000000020914d211 */ /* 0x080fe400078408ff */
[----:B------:R-:W-:Y:S02]  /*b920*/  @!P6 LEA R2, P3, R13, R2, 0x1 ;  /* 0x000000020d02e211 */ /* 0x000fe400078608ff */
[-C--:B----4-:R-:W-:Y:S02]  /*b930*/  @!P4 LEA.HI.X R15, R7, R0.reuse, R6, 0x1, P0 ;  /* 0x00000000070fc211 */ /* 0x090fe400000f0c06 */
[-C--:B------:R-:W-:Y:S02]  /*b940*/  @!P5 LEA.HI.X R21, R9, R0.reuse, R10, 0x1, P2 ;  /* 0x000000000915d211 */ /* 0x080fe400010f0c0a */
[----:B------:R-:W-:Y:S01]  /*b950*/  @!P6 LEA.HI.X R3, R13, R0, R12, 0x1, P3 ;  /* 0x000000000d03e211 */ /* 0x000fe200018f0c0c */
[----:B------:R3:W-:Y:S04]  /*b960*/  @!P4 ST.E.128 desc[UR36][R14.64], RZ ;  /* 0x000000ff0e00c985 */ /* 0x0007e8000c101d24 */
[----:B------:R3:W-:Y:S04]  /*b970*/  @!P5 ST.E.128 desc[UR36][R20.64], RZ ;  /* 0x000000ff1400d985 */ /* 0x0007e8000c101d24 */
[----:B------:R3:W-:Y:S02]  /*b980*/  @!P6 ST.E.128 desc[UR36][R2.64], RZ ;  /* 0x000000ff0200e985 */ /* 0x0007e4000c101d24 */
.L_x_3501:
[----:B------:R-:W-:Y:S05]  /*b990*/  BSYNC B1 ;  /* 0x0000000000017941 */ /* 0x000fea0003800000 */
.L_x_3500:
[----:B----4-:R4:W0:Y:S01]  /*b9a0*/  SHFL.IDX PT, R0, R5, 0x2, 0x181f ;  /* 0x00581f0005007f89 */ /* 0x01082200000e0000 */
        /* <DEDUP_REMOVED lines=10> */
[-C--:B0-----:R-:W-:Y:S02]  /*ba50*/  @!P3 LEA.HI.X R15, R7, R0.reuse, R6, 0x1, P0 ;  /* 0x00000000070fb211 */ /* 0x081fe400000f0c06 */
[-C--:B------:R-:W-:Y:S02]  /*ba60*/  @!P4 LEA.HI.X R21, R9, R0.reuse, R10, 0x1, P1 ;  /* 0x000000000915c211 */ /* 0x080fe400008f0c0a */
[----:B------:R-:W-:Y:S01]  /*ba70*/  @!P5 LEA.HI.X R3, R13, R0, R12, 0x1, P2 ;  /* 0x000000000d03d211 */ /* 0x000fe200010f0c0c */
[----:B------:R3:W-:Y:S04]  /*ba80*/  @!P3 ST.E.128 desc[UR36][R14.64], RZ ;  /* 0x000000ff0e00b985 */ /* 0x0007e8000c101d24 */
[----:B------:R3:W-:Y:S04]  /*ba90*/  @!P4 ST.E.128 desc[UR36][R20.64], RZ ;  /* 0x000000ff1400c985 */ /* 0x0007e8000c101d24 */
[----:B------:R3:W-:Y:S02]  /*baa0*/  @!P5 ST.E.128 desc[UR36][R2.64], RZ ;  /* 0x000000ff0200d985 */ /* 0x0007e4000c101d24 */
.L_x_3503:
[----:B------:R-:W-:Y:S05]  /*bab0*/  BSYNC B1 ;  /* 0x0000000000017941 */ /* 0x000fea0003800000 */
.L_x_3502:
        /* <DEDUP_REMOVED lines=8> */
[----:B------:R-:W-:-:S09]  /*bb40*/  ISETP.GE.AND P5, PT, R13, UR4, PT ;  /* 0x000000040d007c0c */ /* 0x000fd2000bfa6270 */
[-C--:B--2---:R-:W-:Y:S02]  /*bb50*/  @!P3 LEA R14, P0, R7, R2.reuse, 0x1 ;  /* 0x00000002070eb211 */ /* 0x084fe400078008ff */
        /* <DEDUP_REMOVED lines=8> */
.L_x_3492:
[----:B------:R-:W-:Y:S05]  /*bbe0*/  BSYNC B0 ;  /* 0x0000000000007941 */ /* 0x000fea0003800000 */
.L_x_3482:
[----:B------:R-:W-:Y:S02]  /*bbf0*/  ULDC UR4, c[0x0][0xc3c] ;  /* 0x00030f0000047ab9 */ /* 0x000fe40000000800 */
[----:B------:R-:W-:-:S06]  /*bc00*/  UISETP.GE.AND UP0, UPT, UR7, UR4, UPT ;  /* 0x000000040700728c */ /* 0x000fcc000bf06270 */
[----:B------:R-:W-:-:S13]  /*bc10*/  PLOP3.LUT P0, PT, PT, PT, UP0, 0x80, 0x0 ;  /* 0x000000000000781c */ /* 0x000fda0003f0f008 */
[----:B------:R-:W-:Y:S05]  /*bc20*/  @!P0 BRA `(.L_x_3504) ;  /* 0xffffff5000f08947 */ /* 0x000fea000383ffff */
[----:B------:R-:W-:Y:S05]  /*bc30*/  EXIT ;  /* 0x000000000000794d */ /* 0x000fea0003800000 */
.L_x_3453:
        /* <DEDUP_REMOVED lines=16> */
.L_x_3505:
        /* <DEDUP_REMOVED lines=37> */
[----:B0-----:R-:W-:Y:S02]  /*bf90*/  ISETP.GT.AND P6, PT, R8, UR6, PT ;  /* 0x0000000608007c0c */ /* 0x001fe4000bfc4270 */
[----:B------:R-:W-:-:S11]  /*bfa0*/  MOV R3, R8 ;  /* 0x0000000800037202 */ /* 0x000fd60000000f00 */
[----:B------:R-:W-:Y:S05]  /*bfb0*/  @P6 BRA `(.L_x_3507) ;  /* 0x0000000000986947 */ /* 0x000fea0003800000 */
[----:B------:R-:W-:Y:S01]  /*bfc0*/  IMAD.MOV.U32 R8, RZ, RZ, R3 ;  /* 0x000000ffff087224 */ /* 0x000fe200078e0003 */
[----:B------:R-:W-:Y:S01]  /*bfd0*/  UMOV UR4, URZ ;  /* 0x0000003f00047c82 */ /* 0x000fe20008000000 */
[----:B------:R-:W-:-:S05]  /*bfe0*/  ULDC UR5, c[0x0][0xc38] ;  /* 0x00030e0000057ab9 */ /* 0x000fca0000000800 */
.L_x_3509:
        /* <DEDUP_REMOVED lines=35> */
.L_x_3507:
        /* <DEDUP_REMOVED lines=18> */
.L_x_3510:
[----:B-1----:R-:W-:Y:S01]  /*c340*/  IMAD R16, R16, UR5, R11 ;  /* 0x0000000510107c24 */ /* 0x002fe2000f8e020b */
[----:B0-----:R-:W-:Y:S01]  /*c350*/  IABS R5, R9 ;  /* 0x0000000900057213 */ /* 0x001fe20000000000 */
[----:B------:R-:W-:Y:S01]  /*c360*/  IMAD.MOV.U32 R11, RZ, RZ, R12 ;  /* 0x000000ffff0b7224 */ /* 0x000fe200078e000c */
[----:B------:R-:W-:Y:S01]  /*c370*/  IABS R12, R6 ;  /* 0x00000006000c7213 */ /* 0x000fe20000000000 */
[----:B------:R-:W-:Y:S01]  /*c380*/  IMAD.MOV.U32 R2, RZ, RZ, RZ ;  /* 0x000000ffff027224 */ /* 0x000fe200078e00ff */
[----:B------:R-:W-:Y:S01]  /*c390*/  IADD3 R17, -R16, UR6, RZ ;  /* 0x0000000610117c10 */ /* 0x000fe2000fffe1ff */
[----:B------:R-:W-:Y:S01]  /*c3a0*/  IMAD R11, R11, R4, RZ ;  /* 0x000000040b0b7224 */ /* 0x000fe200078e02ff */
[----:B------:R-:W-:Y:S01]  /*c3b0*/  IADD3 R12, RZ, -R12, RZ ;  /* 0x8000000cff0c7210 */ /* 0x000fe20007ffe0ff */
[----:B------:R-:W0:Y:S01]  /*c3c0*/  I2F.RP R8, R5 ;  /* 0x0000000500087306 */ /* 0x000e220000209400 */
        /* <DEDUP_REMOVED lines=21> */
[----:B------:R-:W-:Y:S01]  /*c520*/  IMAD.MOV R10, RZ, RZ, -R10 ;  /* 0x000000ffff0a7224 */ /* 0x000fe200078e0a0a */
        /* <DEDUP_REMOVED lines=10> */
[----:B------:R-:W-:Y:S01]  /*c5d0*/  LOP3.LUT R3, R8, R9, RZ, 0x3c, !PT ;  /* 0x0000000908037212 */ /* 0x000fe200078e3cff */
[----:B------:R-:W-:-:S03]  /*c5e0*/  IMAD R6, R6, R8, RZ ;  /* 0x0000000806067224 */ /* 0x000fc600078e02ff */
[----:B------:R-:W-:Y:S01]  /*c5f0*/  ISETP.GT.U32.AND P1, PT, R5, R4, PT ;  /* 0x000000040500720c */ /* 0x000fe20003f24070 */
[----:B------:R-:W-:Y:S01]  /*c600*/  IMAD.IADD R17, R17, 0x1, -R6 ;  /* 0x0000000111117824 */ /* 0x000fe200078e0a06 */
[----:B------:R-:W-:-:S11]  /*c610*/  ISETP.GE.AND P2, PT, R3, RZ, PT ;  /* 0x000000ff0300720c */ /* 0x000fd60003f46270 */
[----:B------:R-:W-:Y:S02]  /*c620*/  @!P1 IMAD.IADD R4, R4, 0x1, -R5 ;  /* 0x0000000104049824 */ /* 0x000fe400078e0a05 */
[----:B------:R-:W-:Y:S01]  /*c630*/  @!P1 VIADD R2, R2, 0x1 ;  /* 0x0000000102029836 */ /* 0x000fe20000000000 */
[----:B------:R-:W-:Y:S02]  /*c640*/  ISETP.NE.AND P1, PT, R9, RZ, PT ;  /* 0x000000ff0900720c */ /* 0x000fe40003f25270 */
[----:B------:R-:W-:-:S13]  /*c650*/  ISETP.GE.U32.AND P0, PT, R4, R5, PT ;  /* 0x000000050400720c */ /* 0x000fda0003f06070 */
[----:B------:R-:W-:-:S04]  /*c660*/  @P0 VIADD R2, R2, 0x1 ;  /* 0x0000000102020836 */ /* 0x000fc80000000000 */
[----:B------:R-:W-:Y:S01]  /*c670*/  @!P2 IMAD.MOV R2, RZ, RZ, -R2 ;  /* 0x000000ffff02a224 */ /* 0x000fe200078e0a02 */
[----:B------:R-:W-:-:S04]  /*c680*/  @!P1 LOP3.LUT R2, RZ, R9, RZ, 0x33, !PT ;  /* 0x00000009ff029212 */ /* 0x000fc800078e33ff */
[----:B------:R-:W-:-:S05]  /*c690*/  IADD3 R18, -R2, RZ, RZ ;  /* 0x000000ff02127210 */ /* 0x000fca0007ffe1ff */
[C---:B------:R-:W-:Y:S02]  /*c6a0*/  IMAD R18, R9.reuse, R18, R8 ;  /* 0x0000001209127224 */ /* 0x040fe400078e0208 */
[----:B------:R-:W-:-:S04]  /*c6b0*/  IMAD R9, R9, 0x1000000, R2 ;  /* 0x0100000009097824 */ /* 0x000fc800078e0202 */
[----:B------:R-:W-:Y:S01]  /*c6c0*/  IMAD R18, R18, 0x10000, R9 ;  /* 0x0001000012127824 */ /* 0x000fe200078e0209 */
[----:B------:R-:W-:Y:S06]  /*c6d0*/  BRA `(.L_x_3511) ;  /* 0x0000000000147947 */ /* 0x000fec0003800000 */
.L_x_3508:
[----:B------:R-:W-:Y:S01]  /*c6e0*/  ULDC UR4, c[0x0][0xc3c] ;  /* 0x00030f0000047ab9 */ /* 0x000fe20000000800 */
[----:B------:R-:W-:Y:S02]  /*c6f0*/  IMAD.MOV.U32 R17, RZ, RZ, RZ ;  /* 0x000000ffff117224 */ /* 0x000fe400078e00ff */
[----:B------:R-:W-:Y:S02]  /*c700*/  IMAD.U32 R16, RZ, RZ, UR6 ;  /* 0x00000006ff107e24 */ /* 0x000fe4000f8e00ff */
[----:B------:R-:W-:Y:S02]  /*c710*/  IMAD.MOV.U32 R18, RZ, RZ, RZ ;  /* 0x000000ffff127224 */ /* 0x000fe400078e00ff */
[----:B------:R-:W-:-:S07]  /*c720*/  IMAD.U32 R19, RZ, RZ, UR4 ;  /* 0x00000004ff137e24 */ /* 0x000fce000f8e00ff */
.L_x_3511:
[----:B------:R-:W-:-:S13]  /*c730*/  ISETP.NE.AND P0, PT, R7, RZ, PT ;  /* 0x000000ff0700720c */ /* 0x000fda0003f05270 */
[----:B------:R-:W0:Y:S01]  /*c740*/  @!P0 S2R R3, SR_CgaCtaId ;  /* 0x0000000000038919 */ /* 0x000e220000008800 */
[----:B------:R-:W-:-:S04]  /*c750*/  @!P0 MOV R2, 0x400 ;  /* 0x0000040000028802 */ /* 0x000fc80000000f00 */
[----:B0-----:R-:W-:-:S05]  /*c760*/  @!P0 LEA R2, R3, R2, 0x18 ;  /* 0x0000000203028211 */ /* 0x001fca00078ec0ff */
[----:B------:R1:W-:Y:S01]  /*c770*/  @!P0 STS.128 [R2+0x308d0], R16 ;  /* 0x0308d01002008388 */ /* 0x0003e20000000c00 */
[----:B------:R-:W-:Y:S06]  /*c780*/  BAR.ARV 0x5, 0x180 ;  /* 0x0146000000007b1d */ /* 0x000fec0000002000 */
.L_x_3506:
[----:B------:R2:W-:Y:S01]  /*c790*/  STL [R1+0x20], RZ ;  /* 0x000020ff01007387 */ /* 0x0005e20000100800 */
[----:B------:R-:W-:Y:S01]  /*c7a0*/  ULDC UR4, c[0x0][0xc3c] ;  /* 0x00030f0000047ab9 */ /* 0x000fe20000000800 */
[----:B------:R-:W-:Y:S01]  /*c7b0*/  MOV R28, 0x1 ;  /* 0x00000001001c7802 */ /* 0x000fe20000000f00 */
[----:B------:R-:W-:Y:S01]  /*c7c0*/  IMAD.MOV.U32 R27, RZ, RZ, RZ ;  /* 0x000000ffff1b7224 */ /* 0x000fe200078e00ff */
[----:B0-----:R-:W-:-:S13]  /*c7d0*/  ISETP.GE.AND P0, PT, R19, UR4, PT ;  /* 0x0000000413007c0c */ /* 0x001fda000bf06270 */
        /* <DEDUP_REMOVED lines=25> */
.L_x_3575:
        /* <DEDUP_REMOVED lines=11> */
[C---:B------:R-:W-:Y:S02]  /*ca20*/  @P0 LEA R2, P1, R29.reuse, UR4, 0x2 ;  /* 0x000000041d020c11 */ /* 0x040fe4000f8210ff */
[C---:B------:R-:W-:Y:S01]  /*ca30*/  SHF.L.U32 R24, R29.reuse, 0x2, RZ ;  /* 0x000000021d187819 */ /* 0x040fe200000006ff */
[----:B------:R0:W-:Y:S01]  /*ca40*/  STL [R1+0x10], R0 ;  /* 0x0000100001007387 */ /* 0x0001e20000100800 */
[----:B------:R-:W-:Y:S01]  /*ca50*/  @P0 LEA.HI.X R3, R29, UR5, R0, 0x2, P1 ;  /* 0x000000051d030c11 */ /* 0x000fe200088f1400 */
[----:B------:R-:W-:-:S04]  /*ca60*/  ULDC.64 UR4, c[0x0][0xa00] ;  /* 0x0002800000047ab9 */ /* 0x000fc80000000a00 */
[----:B------:R1:W2:Y:S01]  /*ca70*/  @P0 LDG.E R6, desc[UR36][R2.64] ;  /* 0x0000002402060981 */ /* 0x0002a2000c1e1900 */
[----:B------:R-:W-:Y:S02]  /*ca80*/  ISETP.NE.U32.AND P0, PT, RZ, UR4, PT ;  /* 0x00000004ff007c0c */ /* 0x000fe4000bf05070 */
[----:B------:R-:W-:Y:S02]  /*ca90*/  SHF.L.U64.HI R25, R29, 0x2, R0 ;  /* 0x000000021d197819 */ /* 0x000fe40000010200 */
[----:B------:R-:W-:Y:S02]  /*caa0*/  ISETP.NE.AND.EX P2, PT, RZ, UR5, PT, P0 ;  /* 0x00000005ff007c0c */ /* 0x000fe4000bf45300 */
[----:B------:R-:W-:Y:S02]  /*cab0*/  ISETP.NE.U32.AND P0, PT, RZ, UR6, PT ;  /* 0x00000006ff007c0c */ /* 0x000fe4000bf05070 */
[----:B------:R-:W-:Y:S02]  /*cac0*/  LOP3.LUT R23, R23, 0xffffffbf, RZ, 0xc0, !PT ;  /* 0xffffffbf17177812 */ /* 0x000fe400078ec0ff */
[----:B------:R-:W-:-:S02]  /*cad0*/  ISETP.NE.AND.EX P0, PT, RZ, UR7, PT, P0 ;  /* 0x00000007ff007c0c */ /* 0x000fc4000bf05300 */
[----:B-1----:R-:W-:-:S04]  /*cae0*/  IADD3 R2, P1, R24, UR4, RZ ;  /* 0x0000000418027c10 */ /* 0x002fc8000ff3e0ff */
[----:B------:R-:W-:Y:S01]  /*caf0*/  IADD3.X R3, R25, UR5, RZ, P1, !PT ;  /* 0x0000000519037c10 */ /* 0x000fe20008ffe4ff */
[----:B------:R-:W-:Y:S01]  /*cb00*/  ULDC.64 UR4, c[0x0][0x418] ;  /* 0x0001060000047ab9 */ /* 0x000fe20000000a00 */
[----:B------:R-:W-:-:S03]  /*cb10*/  @P2 LOP3.LUT R23, R23, 0x40, RZ, 0xfc, !PT ;  /* 0x0000004017172812 */ /* 0x000fc600078efcff */
[----:B------:R1:W5:Y:S02]  /*cb20*/  @P2 LDG.E R35, desc[UR36][R2.64] ;  /* 0x0000002402232981 */ /* 0x000364000c1e1900 */
[----:B------:R-:W-:-:S04]  /*cb30*/  @P0 IADD3 R4, P1, R24, UR6, RZ ;  /* 0x0000000618040c10 */ /* 0x000fc8000ff3e0ff */
[----:B------:R-:W-:-:S05]  /*cb40*/  @P0 IADD3.X R5, R25, UR7, RZ, P1, !PT ;  /* 0x0000000719050c10 */ /* 0x000fca0008ffe4ff */
[----:B0-----:R-:W3:Y:S01]  /*cb50*/  @P0 LDG.E R0, desc[UR36][R4.64] ;  /* 0x0000002404000981 */ /* 0x001ee2000c1e1900 */
[----:B------:R-:W-:-:S03]  /*cb60*/  UISETP.NE.U32.AND UP0, UPT, UR4, URZ, UPT ;  /* 0x0000003f0400728c */ /* 0x000fc6000bf05070 */
[----:B------:R-:W-:Y:S01]  /*cb70*/  ULDC UR4, c[0x0][0x424] ;  /* 0x0001090000047ab9 */ /* 0x000fe20000000800 */
[----:B------:R-:W-:-:S03]  /*cb80*/  UISETP.NE.AND.EX UP0, UPT, UR5, URZ, UPT, UP0 ;  /* 0x0000003f0500728c */ /* 0x000fc6000bf05300 */
[----:B------:R-:W-:Y:S01]  /*cb90*/  ULDC UR5, c[0x0][0x2f0] ;  /* 0x0000bc0000057ab9 */ /* 0x000fe20000000800 */
[----:B------:R-:W-:-:S04]  /*cba0*/  USEL UR4, UR4, 0x1, UP0 ;  /* 0x0000000104047887 */ /* 0x000fc80008000000 */
[----:B------:R-:W-:-:S06]  /*cbb0*/  UIMAD UR4, UR4, UR5, URZ ;  /* 0x00000005040472a4 */ /* 0x000fcc000f8e023f */
[----:B------:R-:W-:Y:S01]  /*cbc0*/  IMAD.U32 R37, RZ, RZ, UR4 ;  /* 0x00000004ff257e24 */ /* 0x000fe2000f8e00ff */
        /* <DEDUP_REMOVED lines=11> */
.L_x_3513:
[----:B------:R-:W-:Y:S01]  /*cc80*/  ULDC.64 UR4, c[0x0][0xa20] ;  /* 0x0002880000047ab9 */ /* 0x000fe20000000a00 */
[----:B------:R-:W-:Y:S01]  /*cc90*/  IMAD.MOV.U32 R30, RZ, RZ, R29 ;  /* 0x000000ffff1e7224 */ /* 0x000fe200078e001d */
[----:B------:R-:W-:-:S04]  /*cca0*/  ISETP.NE.U32.AND P0, PT, RZ, UR4, PT ;  /* 0x00000004ff007c0c */ /* 0x000fc8000bf05070 */
[----:B------:R-:W-:-:S13]  /*ccb0*/  ISETP.NE.AND.EX P0, PT, RZ, UR5, PT, P0 ;  /* 0x00000005ff007c0c */ /* 0x000fda000bf05300 */
[----:B------:R-:W-:Y:S05]  /*ccc0*/  @!P0 BRA `(.L_x_3514) ;  /* 0x0000000000108947 */ /* 0x000fea0003800000 */
[----:B-1----:R-:W-:-:S04]  /*ccd0*/  IADD3 R2, P0, R24, UR4, RZ ;  /* 0x0000000418027c10 */ /* 0x002fc8000ff1e0ff */
[----:B------:R-:W-:-:S05]  /*cce0*/  IADD3.X R3, R25, UR5, RZ, P0, !PT ;  /* 0x0000000519037c10 */ /* 0x000fca00087fe4ff */
[----:B------:R1:W5:Y:S01]  /*ccf0*/  LDG.E R37, desc[UR36][R2.64] ;  /* 0x0000002402257981 */ /* 0x000362000c1e1900 */
[----:B------:R-:W-:Y:S05]  /*cd00*/  BRA `(.L_x_3515) ;  /* 0x0000000000247947 */ /* 0x000fea0003800000 */
.L_x_3514:
[----:B------:R-:W-:Y:S02]  /*cd10*/  ULDC.64 UR4, c[0x0][0xa08] ;  /* 0x0002820000047ab9 */ /* 0x000fe40000000a00 */
[----:B------:R-:W-:-:S04]  /*cd20*/  ISETP.NE.U32.AND P0, PT, RZ, UR4, PT ;  /* 0x00000004ff007c0c */ /* 0x000fc8000bf05070 */
[----:B------:R-:W-:-:S13]  /*cd30*/  ISETP.NE.AND.EX P0, PT, RZ, UR5, PT, P0 ;  /* 0x00000005ff007c0c */ /* 0x000fda000bf05300 */
[----:B------:R-:W-:Y:S05]  /*cd40*/  @!P0 BRA `(.L_x_3515) ;  /* 0x0000000000148947 */ /* 0x000fea0003800000 */
[----:B-1----:R-:W1:Y:S02]  /*cd50*/  LDC.64 R2, c[0x0][0xa08] ;  /* 0x00028200ff027b82 */ /* 0x002e640000000a00 */
[----:B-1----:R-:W-:-:S05]  /*cd60*/  IMAD.WIDE R2, R30, 0x4, R2 ;  /* 0x000000041e027825 */ /* 0x002fca00078e0202 */
[----:B------:R-:W3:Y:S04]  /*cd70*/  LDG.E R37, desc[UR36][R2.64] ;  /* 0x0000002402257981 */ /* 0x000ee8000c1e1900 */
[----:B0-2---:R-:W3:Y:S02]  /*cd80*/  LDG.E R0, desc[UR36][R2.64+0x4] ;  /* 0x0000042402007981 */ /* 0x005ee4000c1e1900 */
[----:B---3--:R-:W-:-:S07]  /*cd90*/  IMAD.IADD R37, R0, 0x1, -R37 ;  /* 0x0000000100257824 */ /* 0x008fce00078e0a25 */
.L_x_3515:
[----:B-----5:R-:W-:Y:S01]  /*cda0*/  IMAD.IADD R37, R37, 0x1, -R6 ;  /* 0x0000000125257824 */ /* 0x020fe200078e0a06 */
[----:B012---:R-:W-:Y:S01]  /*cdb0*/  LOP3.LUT R0, R18, 0xff000000, RZ, 0xc0, !PT ;  /* 0xff00000012007812 */ /* 0x007fe200078ec0ff */
[----:B------:R-:W-:Y:S02]  /*cdc0*/  BSSY B0, `(.L_x_3516) ;  /* 0x0000029000007945 */ /* 0x000fe40003800000 */
[C---:B------:R-:W-:Y:S01]  /*cdd0*/  VIADD R2, R37.reuse, 0x5f ;  /* 0x0000005f25027836 */ /* 0x040fe20000000000 */
[----:B------:R-:W-:Y:S02]  /*cde0*/  ISETP.GE.AND P0, PT, R37, 0x1, PT ;  /* 0x000000012500780c */ /* 0x000fe40003f06270 */
[----:B------:R-:W-:Y:S01]  /*cdf0*/  SHF.R.U32.HI R3, RZ, 0x8, R0 ;  /* 0x00000008ff037819 */ /* 0x000fe20000011600 */
[----:B------:R-:W-:Y:S01]  /*ce00*/  IMAD.HI R2, R2, 0x2aaaaaab, RZ ;  /* 0x2aaaaaab02027827 */ /* 0x000fe200078e02ff */
[----:B------:R-:W-:-:S04]  /*ce10*/  LOP3.LUT R0, R18, 0xff0000, RZ, 0xc0, !PT ;  /* 0x00ff000012007812 */ /* 0x000fc800078ec0ff */
[----:B------:R-:W-:Y:S02]  /*ce20*/  LEA.HI R5, R0, R3, RZ, 0x10 ;  /* 0x0000000300057211 */ /* 0x000fe400078f80ff */
[----:B------:R-:W-:Y:S02]  /*ce30*/  SHF.R.U32.HI R3, RZ, 0x1f, R2 ;  /* 0x0000001fff037819 */ /* 0x000fe40000011602 */
[----:B------:R-:W-:Y:S02]  /*ce40*/  LOP3.LUT R4, R5, 0xff, RZ, 0xc0, !PT ;  /* 0x000000ff05047812 */ /* 0x000fe400078ec0ff */
[----:B------:R-:W-:Y:S02]  /*ce50*/  LEA.HI.SX32 R0, R2, R3, 0x1c ;  /* 0x0000000302007211 */ /* 0x000fe400078fe2ff */
        /* <DEDUP_REMOVED lines=9> */
[----:B------:R-:W-:Y:S01]  /*cef0*/  ISETP.GE.AND P2, PT, R2, RZ, PT ;  /* 0x000000ff0200720c */ /* 0x000fe20003f46270 */
[----:B------:R-:W-:Y:S01]  /*cf00*/  IMAD.MOV.U32 R2, RZ, RZ, RZ ;  /* 0x000000ffff027224 */ /* 0x000fe200078e00ff */
[----:B0-----:R-:W0:Y:S02]  /*cf10*/  MUFU.RCP R7, R7 ;  /* 0x0000000700077308 */ /* 0x001e240000001000 */
[----:B0-----:R-:W-:Y:S01]  /*cf20*/  VIADD R3, R7, 0xffffffe ;  /* 0x0ffffffe07037836 */ /* 0x001fe20000000000 */
[----:B------:R-:W-:-:S05]  /*cf30*/  IABS R7, R5 ;  /* 0x0000000500077213 */ /* 0x000fca0000000000 */
[----:B------:R-:W0:Y:S01]  /*cf40*/  F2I.FTZ.U32.TRUNC.NTZ R3, R3 ;  /* 0x0000000300037305 */ /* 0x000e22000021f000 */
[----:B------:R-:W-:Y:S02]  /*cf50*/  IMAD.MOV R7, RZ, RZ, -R7 ;  /* 0x000000ffff077224 */ /* 0x000fe400078e0a07 */
[----:B0-----:R-:W-:-:S04]  /*cf60*/  IMAD.MOV R9, RZ, RZ, -R3 ;  /* 0x000000ffff097224 */ /* 0x001fc800078e0a03 */
[----:B------:R-:W-:-:S04]  /*cf70*/  IMAD R9, R9, R6, RZ ;  /* 0x0000000609097224 */ /* 0x000fc800078e02ff */
[----:B------:R-:W-:Y:S01]  /*cf80*/  IMAD.HI.U32 R2, R3, R9, R2 ;  /* 0x0000000903027227 */ /* 0x000fe200078e0002 */
[----:B------:R-:W-:-:S05]  /*cf90*/  IABS R3, R8 ;  /* 0x0000000800037213 */ /* 0x000fca0000000000 */
        /* <DEDUP_REMOVED lines=11> */
.L_x_3517:
[----:B------:R-:W-:Y:S05]  /*d050*/  BSYNC B0 ;  /* 0x0000000000007941 */ /* 0x000fea0003800000 */
.L_x_3516:
[-C--:B------:R-:W-:Y:S01]  /*d060*/  IMAD R2, R4, R3.reuse, RZ ;  /* 0x0000000304027224 */ /* 0x080fe200078e02ff */
[----:B------:R-:W-:Y:S04]  /*d070*/  BSSY B7, `(.L_x_3518) ;  /* 0x0000365000077945 */ /* 0x000fe80003800000 */
[----:B------:R-:W-:Y:S01]  /*d080*/  VIADDMNMX R0, R2, R3, R0, PT ;  /* 0x0000000302007246 */ /* 0x000fe20003800100 */
[----:B------:R0:W-:Y:S03]  /*d090*/  STL [R1], R2 ;  /* 0x0000000201007387 */ /* 0x0001e60000100800 */
        /* <DEDUP_REMOVED lines=10> */
[----:B------:R-:W0:Y:S08]  /*d140*/  FLO.U32 R0, UR4 ;  /* 0x0000000400007d00 */ /* 0x000e3000080e0000 */
[----:B------:R-:W1:Y:S01]  /*d150*/  POPC R5, UR4 ;  /* 0x0000000400057d09 */ /* 0x000e620008000000 */
[----:B0-----:R-:W-:-:S13]  /*d160*/  ISETP.EQ.U32.AND P0, PT, R0, R7, PT ;  /* 0x000000070000720c */ /* 0x001fda0003f02070 */
[----:B-1----:R-:W2:Y:S01]  /*d170*/  @P0 ATOMG.E.ADD.STRONG.GPU PT, R3, desc[UR36][R2.64], R5 ;  /* 0x00000005020309a8 */ /* 0x002ea200081ee1e4 */
[----:B------:R-:W0:Y:S02]  /*d180*/  S2R R4, SR_LTMASK ;  /* 0x0000000000047919 */ /* 0x000e240000003900 */
[----:B0-----:R-:W-:-:S04]  /*d190*/  LOP3.LUT R4, R4, UR4, RZ, 0xc0, !PT ;  /* 0x0000000404047c12 */ /* 0x001fc8000f8ec0ff */
[----:B------:R-:W0:Y:S01]  /*d1a0*/  POPC R7, R4 ;  /* 0x0000000400077309 */ /* 0x000e220000000000 */
[----:B--2---:R-:W0:Y:S02]  /*d1b0*/  SHFL.IDX PT, R0, R3, R0, 0x1f ;  /* 0x00001f0003007589 */ /* 0x004e2400000e0000 */
[----:B0-----:R-:W-:Y:S01]  /*d1c0*/  IADD3 R16, R0, UR39, R7 ;  /* 0x0000002700107c10 */ /* 0x001fe2000fffe007 */
[----:B------:R-:W-:Y:S06]  /*d1d0*/  BRA `(.L_x_3520) ;  /* 0x0000003400387947 */ /* 0x000fec0003800000 */
.L_x_3519:
        /* <DEDUP_REMOVED lines=20> */
.L_x_3522:
[----:B------:R-:W-:Y:S05]  /*d320*/  BSYNC B6 ;  /* 0x0000000000067941 */ /* 0x000fea0003800000 */
.L_x_3521:
        /* <DEDUP_REMOVED lines=9> */
[----:B------:R-:W-:Y:S01]  /*d3c0*/  IMAD.U32 R4, RZ, RZ, UR6 ;  /* 0x00000006ff047e24 */ /* 0x000fe2000f8e00ff */
[----:B------:R-:W-:Y:S01]  /*d3d0*/  MOV R8, 0x70 ;  /* 0x0000007000087802 */ /* 0x000fe20000000f00 */
[----:B------:R-:W-:Y:S02]  /*d3e0*/  IMAD.U32 R5, RZ, RZ, UR7 ;  /* 0x00000007ff057e24 */ /* 0x000fe4000f8e00ff */
[----:B------:R-:W-:Y:S02]  /*d3f0*/  IMAD.U32 R6, RZ, RZ, UR8 ;  /* 0x00000008ff067e24 */ /* 0x000fe4000f8e00ff */
[----:B------:R-:W-:-:S02]  /*d400*/  IMAD.U32 R7, RZ, RZ, UR9 ;  /* 0x00000009ff077e24 */ /* 0x000fc4000f8e00ff */
[----:B------:R-:W-:Y:S02]  /*d410*/  IMAD.U32 R10, RZ, RZ, UR4 ;  /* 0x00000004ff0a7e24 */ /* 0x000fe4000f8e00ff */
[----:B------:R-:W-:Y:S02]  /*d420*/  IMAD.U32 R11, RZ, RZ, UR5 ;  /* 0x00000005ff0b7e24 */ /* 0x000fe4000f8e00ff */
[----:B------:R-:W-:Y:S02]  /*d430*/  IMAD.MOV.U32 R12, RZ, RZ, 0x1 ;  /* 0x00000001ff0c7424 */ /* 0x000fe400078e00ff */
[----:B0-----:R-:W-:-:S07]  /*d440*/  IMAD.MOV.U32 R13, RZ, RZ, RZ ;  /* 0x000000ffff0d7224 */ /* 0x001fce00078e00ff */
[----:B------:R-:W-:-:S07]  /*d450*/  LEPC R20, `(.L_x_3525) ;  /* 0x000000001014794e */ /* 0x000fce0000000000 */
[----:B-1----:R-:W-:Y:S05]  /*d460*/  CALL.ABS.NOINC R2 ;  /* 0x0000000002007343 */ /* 0x002fea0003c00000 */
.L_x_3525:
[----:B------:R0:W1:Y:S01]  /*d470*/  LDC.64 R2, c[0x4][R26] ;  /* 0x010000001a027b82 */ /* 0x0000620000000a00 */
[----:B------:R-:W-:Y:S01]  /*d480*/  ULDC.64 UR6, c[0x4][0x138] ;  /* 0x01004e0000067ab9 */ /* 0x000fe20000000a00 */
[----:B------:R-:W-:Y:S01]  /*d490*/  ULDC.64 UR8, c[0x4][0x140] ;  /* 0x0100500000087ab9 */ /* 0x000fe20000000a00 */
[----:B------:R-:W-:Y:S01]  /*d4a0*/  ULDC.64 UR4, c[0x4][0x80] ;  /* 0x0100200000047ab9 */ /* 0x000fe20000000a00 */
        /* <DEDUP_REMOVED lines=11> */
.L_x_3524:
[----:B------:R-:W-:Y:S05]  /*d560*/  BSYNC B6 ;  /* 0x0000000000067941 */ /* 0x000fea0003800000 */
.L_x_3523:
[----:B------:R-:W2:Y:S01]  /*d570*/  LDL R21, [R1+0x1c] ;  /* 0x00001c0001157983 */ /* 0x000ea20000100800 */
[----:B------:R-:W-:Y:S01]  /*d580*/  ULDC.64 UR4, c[0x0][0x9f8] ;  /* 0x00027e0000047ab9 */ /* 0x000fe20000000a00 */
[----:B------:R-:W0:Y:S02]  /*d590*/  LDC R6, c[0x0][0x430] ;  /* 0x00010c00ff067b82 */ /* 0x000e240000000800 */
[----:B------:R-:W3:Y:S01]  /*d5a0*/  LDL R2, [R1+0x4] ;  /* 0x0000040001027983 */ /* 0x000ee20000100800 */
[----:B------:R-:W-:-:S04]  /*d5b0*/  ISETP.NE.U32.AND P0, PT, RZ, UR4, PT ;  /* 0x00000004ff007c0c */ /* 0x000fc8000bf05070 */
[----:B------:R-:W-:-:S13]  /*d5c0*/  ISETP.NE.AND.EX P0, PT, RZ, UR5, PT, P0 ;  /* 0x00000005ff007c0c */ /* 0x000fda000bf05300 */
[----:B------:R-:W-:Y:S01]  /*d5d0*/  @P0 IADD3 R24, P1, R24, UR4, RZ ;  /* 0x0000000418180c10 */ /* 0x000fe2000ff3e0ff */
[----:B------:R-:W1:Y:S01]  /*d5e0*/  S2R R20, SR_TID.X ;  /* 0x0000000000147919 */ /* 0x000e620000002100 */
[----:B------:R-:W-:Y:S01]  /*d5f0*/  LOP3.LUT R23, R23, 0xffffffdf, RZ, 0xc0, !PT ;  /* 0xffffffdf17177812 */ /* 0x000fe200078ec0ff */
[----:B------:R-:W-:Y:S01]  /*d600*/  ULDC UR4, c[0x0][0x2f4] ;  /* 0x0000bd0000047ab9 */ /* 0x000fe20000000800 */
[----:B------:R-:W-:-:S05]  /*d610*/  @P0 IADD3.X R25, R25, UR5, RZ, P1, !PT ;  /* 0x0000000519190c10 */ /* 0x000fca0008ffe4ff */
[----:B------:R2:W4:Y:S01]  /*d620*/  @P0 LDG.E R30, desc[UR36][R24.64] ;  /* 0x00000024181e0981 */ /* 0x000522000c1e1900 */
[----:B0-----:R-:W-:-:S13]  /*d630*/  ISETP.NE.AND P2, PT, R6, 0x1, PT ;  /* 0x000000010600780c */ /* 0x001fda0003f45270 */
[----:B------:R-:W0:Y:S01]  /*d640*/  @P2 LDC R3, c[0x0][0x434] ;  /* 0x00010d00ff032b82 */ /* 0x000e220000000800 */
[----:B------:R-:W-:-:S07]  /*d650*/  @P2 LOP3.LUT R23, R23, 0x20, RZ, 0xfc, !PT ;  /* 0x0000002017172812 */ /* 0x000fce00078efcff */
[----:B------:R-:W0:Y:S01]  /*d660*/  @P2 LDC R5, c[0x0][0x438] ;  /* 0x00010e00ff052b82 */ /* 0x000e220000000800 */
[----:B-1----:R-:W-:-:S04]  /*d670*/  LOP3.LUT R20, R20, 0x7f, RZ, 0xc0, !PT ;  /* 0x0000007f14147812 */ /* 0x002fc800078ec0ff */
[----:B------:R-:W-:Y:S02]  /*d680*/  SHF.R.U32.HI R26, RZ, 0x3, R20 ;  /* 0x00000003ff1a7819 */ /* 0x000fe40000011614 */
[----:B------:R-:W1:Y:S02]  /*d690*/  S2R R20, SR_TID.X ;  /* 0x0000000000147919 */ /* 0x000e640000002100 */
[----:B-1----:R-:W-:-:S05]  /*d6a0*/  IMAD.SHL.U32 R20, R20, 0x10, RZ ;  /* 0x0000001014147824 */ /* 0x002fca00078e00ff */
[----:B------:R-:W-:Y:S02]  /*d6b0*/  LOP3.LUT R20, R26, 0x70, R20, 0xf8, !PT ;  /* 0x000000701a147812 */ /* 0x000fe400078ef814 */
[----:B------:R-:W-:Y:S02]  /*d6c0*/  ISETP.GE.AND P3, PT, R31, UR4, PT ;  /* 0x000000041f007c0c */ /* 0x000fe4000bf66270 */
[----:B------:R-:W-:Y:S01]  /*d6d0*/  LOP3.LUT R23, R23, 0xffffffef, RZ, 0xc0, !PT ;  /* 0xffffffef17177812 */ /* 0x000fe200078ec0ff */
[----:B------:R-:W-:Y:S01]  /*d6e0*/  UMOV UR5, 0xffffffff ;  /* 0xffffffff00057882 */ /* 0x000fe20000000000 */
[----:B------:R-:W-:Y:S01]  /*d6f0*/  LOP3.LUT R26, R18, 0xffff, RZ, 0xc0, !PT ;  /* 0x0000ffff121a7812 */ /* 0x000fe200078ec0ff */
[----:B--2---:R-:W-:-:S04]  /*d700*/  VIADD R25, R21, 0xffffffff ;  /* 0xffffffff15197836 */ /* 0x004fc80000000000 */
[----:B------:R-:W-:-:S05]  /*d710*/  IMAD R0, R25, 0x60, R20 ;  /* 0x0000006019007824 */ /* 0x000fca00078e0214 */
[C---:B------:R-:W-:Y:S01]  /*d720*/  ISETP.GE.AND P0, PT, R0.reuse, R37, PT ;  /* 0x000000250000720c */ /* 0x040fe20003f06270 */
[----:B---3--:R-:W-:-:S03]  /*d730*/  IMAD.IADD R0, R0, 0x1, R2 ;  /* 0x0000000100007824 */ /* 0x008fc600078e0202 */
[----:B------:R-:W-:Y:S01]  /*d740*/  ISETP.GT.U32.OR P0, PT, R20, 0x5f, P0 ;  /* 0x0000005f1400780c */ /* 0x000fe20000704470 */
[----:B0-----:R-:W-:-:S04]  /*d750*/  @P2 IMAD.HI.U32 R2, R0, R3, RZ ;  /* 0x0000000300022227 */ /* 0x001fc800078e00ff */
[----:B------:R-:W-:Y:S01]  /*d760*/  IMAD.MOV.U32 R4, RZ, RZ, R0 ;  /* 0x000000ffff047224 */ /* 0x000fe200078e0000 */
[----:B------:R-:W-:-:S05]  /*d770*/  @P2 SHF.R.U32.HI R4, RZ, R5, R2 ;  /* 0x00000005ff042219 */ /* 0x000fca0000011602 */
[----:B------:R-:W-:Y:S02]  /*d780*/  IMAD.MOV R5, RZ, RZ, -R4 ;  /* 0x000000ffff057224 */ /* 0x000fe400078e0a04 */
[----:B------:R-:W0:Y:S02]  /*d790*/  @!P0 LDC.64 R2, c[0x0][0x428] ;  /* 0x00010a00ff028b82 */ /* 0x000e240000000a00 */
[----:B------:R-:W-:Y:S01]  /*d7a0*/  IMAD R0, R6, R5, R0 ;  /* 0x0000000506007224 */ /* 0x000fe200078e0200 */
[----:B------:R-:W-:Y:S02]  /*d7b0*/  @!P0 SHF.R.S32.HI R5, RZ, 0x1f, R4 ;  /* 0x0000001fff058819 */ /* 0x000fe40000011404 */
[----:B----4-:R-:W-:-:S05]  /*d7c0*/  SHF.R.S32.HI R6, RZ, 0x1f, R30 ;  /* 0x0000001fff067819 */ /* 0x010fca000001141e */
[----:B------:R0:W-:Y:S02]  /*d7d0*/  STL [R1+0x8], R6 ;  /* 0x0000080601007387 */ /* 0x0001e40000100800 */
[-C--:B0-----:R-:W-:Y:S02]  /*d7e0*/  @!P0 IMAD R6, R6, R2.reuse, RZ ;  /* 0x0000000206068224 */ /* 0x081fe400078e02ff */
[----:B------:R-:W-:-:S04]  /*d7f0*/  @!P0 IMAD.WIDE.U32 R4, R30, R2, R4 ;  /* 0x000000021e048225 */ /* 0x000fc800078e0004 */
[----:B------:R-:W-:Y:S02]  /*d800*/  @!P0 IMAD R6, R30, R3, R6 ;  /* 0x000000031e068224 */ /* 0x000fe400078e0206 */
[----:B------:R-:W0:Y:S02]  /*d810*/  @!P0 LDC.64 R2, c[0x0][0x418] ;  /* 0x00010600ff028b82 */ /* 0x000e240000000a00 */
[----:B------:R-:W-:Y:S02]  /*d820*/  @!P0 IMAD.IADD R6, R5, 0x1, R6 ;  /* 0x0000000105068824 */ /* 0x000fe400078e0206 */
[----:B------:R-:W-:-:S05]  /*d830*/  IMAD.U32 R5, RZ, RZ, UR38 ;  /* 0x00000026ff057e24 */ /* 0x000fca000f8e00ff */
[----:B------:R-:W-:-:S13]  /*d840*/  ISETP.NE.AND P2, PT, R5, 0x3, PT ;  /* 0x000000030500780c */ /* 0x000fda0003f45270 */
[----:B------:R-:W-:Y:S02]  /*d850*/  @P2 LOP3.LUT R23, R23, 0x10, RZ, 0xfc, !PT ;  /* 0x0000001017172812 */ /* 0x000fe400078efcff */
[C---:B0-----:R-:W-:Y:S02]  /*d860*/  @!P0 LEA R2, P1, R4.reuse, R2, 0x2 ;  /* 0x0000000204028211 */ /* 0x041fe400078210ff */
[----:B------:R-:W-:Y:S02]  /*d870*/  LOP3.LUT R23, R23, 0xfffffffb, RZ, 0xc0, !PT ;  /* 0xfffffffb17177812 */ /* 0x000fe400078ec0ff */
[----:B------:R-:W-:Y:S02]  /*d880*/  @!P0 LEA.HI.X R3, R4, R3, R6, 0x2, P1 ;  /* 0x0000000304038211 */ /* 0x000fe400008f1406 */
[----:B------:R-:W-:Y:S02]  /*d890*/  MOV R4, RZ ;  /* 0x000000ff00047202 */ /* 0x000fe40000000f00 */
[----:B------:R-:W-:-:S02]  /*d8a0*/  ISETP.GE.AND P1, PT, R33, UR4, PT ;  /* 0x0000000421007c0c */ /* 0x000fc4000bf26270 */
[----:B------:R-:W-:Y:S02]  /*d8b0*/  @P3 LOP3.LUT R23, R23, 0x4, RZ, 0xfc, !PT ;  /* 0x0000000417173812 */ /* 0x000fe400078efcff */
[----:B------:R0:W5:Y:S01]  /*d8c0*/  @!P0 LDG.E R4, desc[UR36][R2.64] ;  /* 0x0000002402048981 */ /* 0x000162000c1e1900 */
[----:B------:R-:W-:Y:S02]  /*d8d0*/  ISETP.GE.AND P0, PT, R32, UR4, PT ;  /* 0x0000000420007c0c */ /* 0x000fe4000bf06270 */
[----:B------:R-:W-:-:S04]  /*d8e0*/  LOP3.LUT R23, R23, 0xfffffffe, RZ, 0xc0, !PT ;  /* 0xfffffffe17177812 */ /* 0x000fc800078ec0ff */
[----:B------:R-:W-:-:S04]  /*d8f0*/  LOP3.LUT R23, R23, 0xfffffffd, RZ, 0xc0, !PT ;  /* 0xfffffffd17177812 */ /* 0x000fc800078ec0ff */
[----:B------:R-:W-:-:S04]  /*d900*/  @P1 LOP3.LUT R23, R23, 0x2, RZ, 0xfc, !PT ;  /* 0x0000000217171812 */ /* 0x000fc800078efcff */
[----:B------:R-:W-:Y:S01]  /*d910*/  @P0 LOP3.LUT R23, R23, 0x1, RZ, 0xfc, !PT ;  /* 0x0000000117170812 */ /* 0x000fe200078efcff */
[----:B0-----:R-:W-:Y:S06]  /*d920*/  BRA.DIV UR5, `(.L_x_3526) ;  /* 0x0000003e05d07947 */ /* 0x001fec000b800000 */
.L_x_3592:
[----:B------:R-:W-:Y:S02]  /*d930*/  ISETP.GT.U32.AND P0, PT, R20, 0x5f, PT ;  /* 0x0000005f1400780c */ /* 0x000fe40003f04070 */
[----:B------:R-:W-:-:S11]  /*d940*/  LOP3.LUT R23, R23, 0xfffffff7, RZ, 0xc0, !PT ;  /* 0xfffffff717177812 */ /* 0x000fd600078ec0ff */
[----:B------:R-:W-:Y:S01]  /*d950*/  @P0 LOP3.LUT R23, R23, 0x8, RZ, 0xfc, !PT ;  /* 0x0000000817170812 */ /* 0x000fe200078efcff */
[----:B------:R-:W-:Y:S06]  /*d960*/  @!P2 BRA `(.L_x_3527) ;  /* 0x000000000004a947 */ /* 0x000fec0003800000 */
[----:B------:R-:W-:Y:S01]  /*d970*/  BPT.TRAP 0x1 ;  /* 0x000000040000795c */ /* 0x000fe20000300000 */
.L_x_3527:
[----:B------:R-:W-:Y:S01]  /*d980*/  SHF.R.S32.HI R5, RZ, 0x1f, R0 ;  /* 0x0000001fff057819 */ /* 0x000fe20000011400 */
[----:B------:R-:W-:Y:S01]  /*d990*/  ULDC.64 UR4, c[0x0][0x328] ;  /* 0x0000ca0000047ab9 */ /* 0x000fe20000000a00 */
[----:B------:R-:W-:Y:S01]  /*d9a0*/  ULDC.64 UR6, c[0x0][0x318] ;  /* 0x0000c60000067ab9 */ /* 0x000fe20000000a00 */
[----:B------:R-:W-:Y:S02]  /*d9b0*/  BSSY B0, `(.L_x_3528) ;  /* 0x0000014000007945 */ /* 0x000fe40003800000 */
        /* <DEDUP_REMOVED lines=19> */
.L_x_3593:
[----:B------:R-:W-:Y:S05]  /*daf0*/  BSYNC B0 ;  /* 0x0000000000007941 */ /* 0x000fea0003800000 */
.L_x_3528:
[----:B------:R-:W1:Y:S01]  /*db00*/  S2R R8, SR_TID.X ;  /* 0x0000000000087919 */ /* 0x000e620000002100 */
[----:B------:R-:W-:Y:S01]  /*db10*/  ULDC.64 UR4, c[0x0][0x300] ;  /* 0x0000c00000047ab9 */ /* 0x000fe20000000a00 */
[----:B------:R-:W-:Y:S01]  /*db20*/  ULDC.64 UR6, c[0x0][0x2e8] ;  /* 0x0000ba0000067ab9 */ /* 0x000fe20000000a00 */
[----:B------:R-:W-:Y:S01]  /*db30*/  IMAD R5, R5, UR4, RZ ;  /* 0x0000000405057c24 */ /* 0x000fe2000f8e02ff */
[C---:B------:R-:W-:Y:S01]  /*db40*/  LOP3.LUT P4, RZ, R23.reuse, 0x4, RZ, 0xc0, !PT ;  /* 0x0000000417ff7812 */ /* 0x040fe2000788c0ff */
[C---:B0-----:R-:W-:Y:S01]  /*db50*/  IMAD.WIDE.U32 R2, R0.reuse, UR4, RZ ;  /* 0x0000000400027c25 */ /* 0x041fe2000f8e00ff */
[C---:B------:R-:W-:Y:S02]  /*db60*/  LOP3.LUT P3, RZ, R23.reuse, 0x2, RZ, 0xc0, !PT ;  /* 0x0000000217ff7812 */ /* 0x040fe4000786c0ff */
[----:B------:R-:W-:Y:S01]  /*db70*/  LOP3.LUT P2, RZ, R23, 0x1, RZ, 0xc0, !PT ;  /* 0x0000000117ff7812 */ /* 0x000fe2000784c0ff */
[----:B------:R-:W-:Y:S01]  /*db80*/  IMAD R5, R0, UR5, R5 ;  /* 0x0000000500057c24 */ /* 0x000fe2000f8e0205 */
[----:B------:R-:W-:-:S02]  /*db90*/  ULDC.64 UR4, c[0x0][0x310] ;  /* 0x0000c40000047ab9 */ /* 0x000fc40000000a00 */
[----:B------:R-:W-:Y:S02]  /*dba0*/  IMAD R6, R6, UR4, RZ ;  /* 0x0000000406067c24 */ /* 0x000fe4000f8e02ff */
[----:B------:R-:W-:Y:S02]  /*dbb0*/  IMAD.IADD R3, R3, 0x1, R5 ;  /* 0x0000000103037824 */ /* 0x000fe400078e0205 */
[C---:B------:R-:W-:Y:S02]  /*dbc0*/  IMAD R6, R4.reuse, UR5, R6 ;  /* 0x0000000504067c24 */ /* 0x040fe4000f8e0206 */
[----:B------:R-:W-:Y:S01]  /*dbd0*/  IMAD.WIDE.U32 R2, R4, UR4, R2 ;  /* 0x0000000404027c25 */ /* 0x000fe2000f8e0002 */
[----:B------:R-:W-:-:S03]  /*dbe0*/  ULDC.64 UR4, c[0x0][0x308] ;  /* 0x0000c20000047ab9 */ /* 0x000fc60000000a00 */
[----:B------:R-:W-:Y:S02]  /*dbf0*/  IMAD.IADD R3, R3, 0x1, R6 ;  /* 0x0000000103037824 */ /* 0x000fe400078e0206 */
[----:B------:R-:W-:Y:S02]  /*dc00*/  IMAD R6, R25, -0x60, R37 ;  /* 0xffffffa019067824 */ /* 0x000fe400078e0225 */
[----:B------:R-:W-:Y:S01]  /*dc10*/  IMAD.WIDE.U32 R2, R26, UR4, R2 ;  /* 0x000000041a027c25 */ /* 0x000fe2000f8e0002 */
[----:B------:R-:W-:-:S03]  /*dc20*/  UMOV UR4, 0xffffffff ;  /* 0xffffffff00047882 */ /* 0x000fc60000000000 */
[----:B------:R-:W-:Y:S01]  /*dc30*/  IMAD R0, R26, UR5, R3 ;  /* 0x000000051a007c24 */ /* 0x000fe2000f8e0203 */
[----:B------:R-:W-:Y:S01]  /*dc40*/  LEA R4, P0, R2, UR6, 0x1 ;  /* 0x0000000602047c11 */ /* 0x000fe2000f8008ff */
[----:B------:R-:W-:Y:S01]  /*dc50*/  IMAD R5, R27, 0x4800, R34 ;  /* 0x000048001b057824 */ /* 0x000fe200078e0222 */
[----:B-1----:R-:W-:Y:S02]  /*dc60*/  LOP3.LUT R8, R8, 0x7f, RZ, 0xc0, !PT ;  /* 0x0000007f08087812 */ /* 0x002fe400078ec0ff */
[----:B------:R-:W-:Y:S02]  /*dc70*/  LEA.HI.X R0, R2, UR7, R0, 0x1, P0 ;  /* 0x0000000702007c11 */ /* 0x000fe400080f0c00 */
[----:B------:R-:W-:-:S05]  /*dc80*/  SHF.R.U32.HI R8, RZ, 0x3, R8 ;  /* 0x00000003ff087819 */ /* 0x000fca0000011608 */
[----:B------:R-:W-:-:S05]  /*dc90*/  IMAD.IADD R6, R6, 0x1, -R8 ;  /* 0x0000000106067824 */ /* 0x000fca00078e0a08 */
[----:B------:R-:W-:Y:S01]  /*dca0*/  ISETP.GE.AND P0, PT, R6, 0x1, PT ;  /* 0x000000010600780c */ /* 0x000fe20003f06270 */
[----:B------:R-:W-:-:S12]  /*dcb0*/  BRA.DIV UR4, `(.L_x_3530) ;  /* 0x0000003e04347947 */ /* 0x000fd8000b800000 */
[----:B------:R-:W0:Y:S01]  /*dcc0*/  SHFL.IDX PT, R3, R4, RZ, 0x181f ;  /* 0x00181fff04037589 */ /* 0x000e2200000e0000 */
[----:B------:R-:W-:-:S03]  /*dcd0*/  @P0 LEA R8, R5, R22, 0x1 ;  /* 0x0000001605080211 */ /* 0x000fc600078e08ff */
[----:B------:R-:W1:Y:S01]  /*dce0*/  SHFL.IDX PT, R2, R0, RZ, 0x181f ;  /* 0x00181fff00027589 */ /* 0x000e6200000e0000 */
[----:B0-----:R-:W-:-:S05]  /*dcf0*/  @P0 LEA R3, P1, R31, R3, 0x1 ;  /* 0x000000031f030211 */ /* 0x001fca00078208ff */
[----:B-1----:R-:W-:Y:S01]  /*dd00*/  @P0 IMAD.X R2, RZ, RZ, R2, P1 ;  /* 0x000000ffff020224 */ /* 0x002fe200008e0602 */
[----:B------:R-:W-:-:S04]  /*dd10*/  ISETP.GE.AND P1, PT, R6, 0x11, PT ;  /* 0x000000110600780c */ /* 0x000fc80003f26270 */
[----:B------:R-:W-:-:S04]  /*dd20*/  @P0 LOP3.LUT R3, R3, R2, RZ, 0x3c, !PT ;  /* 0x0000000203030212 */ /* 0x000fc800078e3cff */
[----:B------:R-:W-:-:S04]  /*dd30*/  @P0 LOP3.LUT R2, R3, R2, RZ, 0x3c, !PT ;  /* 0x0000000203020212 */ /* 0x000fc800078e3cff */
[----:B------:R-:W-:-:S05]  /*dd40*/  @P0 LOP3.LUT R3, R3, R2, RZ, 0x3c, !PT ;  /* 0x0000000203030212 */ /* 0x000fca00078e3cff */
[----:B------:R-:W-:Y:S01]  /*dd50*/  @!PT LDS RZ, [RZ] ;  /* 0x00000000fffff984 */ /* 0x000fe20000000800 */
[----:B------:R-:W-:Y:S04]  /*dd60*/  @P0 LDGSTS.E.BYPASS.LTC128B.128 [R8+0x1e400], desc[UR36][R2.64], !P4 ;  /* 0x1e40000002080fae */ /* 0x000fe8000e101d64 */
[----:B------:R-:W-:Y:S04]  /*dd70*/  @P0 LDGSTS.E.BYPASS.LTC128B.128 [R8+0x21400], desc[UR36][R2.64+0x80], !P3 ;  /* 0x2140008002080fae */ /* 0x000fe8000d901d64 */
[----:B------:R0:W-:Y:S04]  /*dd80*/  @P0 LDGSTS.E.BYPASS.LTC128B.128 [R8+0x24400], desc[UR36][R2.64+0x100], !P2 ;  /* 0x2440010002080fae */ /* 0x0001e8000d101d64 */
[----:B0-----:R-:W0:Y:S01]  /*dd90*/  SHFL.IDX PT, R3, R4, 0x1, 0x181f ;  /* 0x00381f0004037f89 */ /* 0x001e2200000e0000 */
[----:B------:R-:W-:-:S03]  /*dda0*/  @P1 IMAD R8, R5, 0x2, R22 ;  /* 0x0000000205081824 */ /* 0x000fc600078e0216 */
[----:B------:R-:W1:Y:S01]  /*ddb0*/  SHFL.IDX PT, R2, R0, 0x1, 0x181f ;  /* 0x00381f0000027f89 */ /* 0x000e6200000e0000 */
[----:B0-----:R-:W-:-:S05]  /*ddc0*/  @P1 LEA R3, P0, R31, R3, 0x1 ;  /* 0x000000031f031211 */ /* 0x001fca00078008ff */
[----:B-1----:R-:W-:-:S05]  /*ddd0*/  @P1 IMAD.X R2, RZ, RZ, R2, P0 ;  /* 0x000000ffff021224 */ /* 0x002fca00000e0602 */
[----:B------:R-:W-:-:S04]  /*dde0*/  @P1 LOP3.LUT R3, R3, R2, RZ, 0x3c, !PT ;  /* 0x0000000203031212 */ /* 0x000fc800078e3cff */
[----:B------:R-:W-:-:S04]  /*ddf0*/  @P1 LOP3.LUT R2, R3, R2, RZ, 0x3c, !PT ;  /* 0x0000000203021212 */ /* 0x000fc800078e3cff */
[----:B------:R-:W-:-:S05]  /*de00*/  @P1 LOP3.LUT R3, R3, R2, RZ, 0x3c, !PT ;  /* 0x0000000203031212 */ /* 0x000fca00078e3cff */
        /* <DEDUP_REMOVED lines=30> */
[----:B------:R-:W1:Y:S04]  /*dff0*/  SHFL.IDX PT, R2, R0, 0x4, 0x181f ;  /* 0x00981f0000027f89 */ /* 0x000e6800000e0000 */
[----:B------:R-:W2:Y:S01]  /*e000*/  SHFL.IDX PT, R0, R0, 0x5, 0x181f ;  /* 0x00b81f0000007f89 */ /* 0x000ea200000e0000 */
[----:B0-----:R-:W-:-:S05]  /*e010*/  @P1 LEA R3, P0, R31, R3, 0x1 ;  /* 0x000000031f031211 */ /* 0x001fca00078008ff */
[----:B-1----:R-:W-:-:S05]  /*e020*/  @P1 IMAD.X R2, RZ, RZ, R2, P0 ;  /* 0x000000ffff021224 */ /* 0x002fca00000e0602 */
[----:B------:R-:W-:-:S04]  /*e030*/  @P1 LOP3.LUT R3, R3, R2, RZ, 0x3c, !PT ;  /* 0x0000000203031212 */ /* 0x000fc800078e3cff */
[----:B------:R-:W-:-:S04]  /*e040*/  @P1 LOP3.LUT R2, R3, R2, RZ, 0x3c, !PT ;  /* 0x0000000203021212 */ /* 0x000fc800078e3cff */
[----:B------:R-:W-:-:S05]  /*e050*/  @P1 LOP3.LUT R3, R3, R2, RZ, 0x3c, !PT ;  /* 0x0000000203031212 */ /* 0x000fca00078e3cff */
[----:B------:R-:W-:Y:S04]  /*e060*/  @P1 LDGSTS.E.BYPASS.LTC128B.128 [R8+0x20400], desc[UR36][R2.64], !P4 ;  /* 0x2040000002081fae */ /* 0x000fe8000e101d64 */
[----:B------:R-:W-:Y:S04]  /*e070*/  @P1 LDGSTS.E.BYPASS.LTC128B.128 [R8+0x23400], desc[UR36][R2.64+0x80], !P3 ;  /* 0x2340008002081fae */ /* 0x000fe8000d901d64 */
[----:B------:R0:W-:Y:S04]  /*e080*/  @P1 LDGSTS.E.BYPASS.LTC128B.128 [R8+0x26400], desc[UR36][R2.64+0x100], !P2 ;  /* 0x2640010002081fae */ /* 0x0001e8000d101d64 */
[----:B0-2---:R0:W1:Y:S02]  /*e090*/  SHFL.IDX PT, R2, R4, 0x5, 0x181f ;  /* 0x00b81f0004027f89 */ /* 0x00506400000e0000 */
.L_x_3607:
[----:B------:R-:W-:-:S13]  /*e0a0*/  ISETP.GE.AND P0, PT, R6, 0x51, PT ;  /* 0x000000510600780c */ /* 0x000fda0003f06270 */
[----:B-1----:R-:W-:Y:S01]  /*e0b0*/  @P0 LEA R2, P1, R31, R2, 0x1 ;  /* 0x000000021f020211 */ /* 0x002fe200078208ff */
[----:B------:R-:W-:-:S03]  /*e0c0*/  @P0 IMAD R5, R5, 0x2, R22 ;  /* 0x0000000205050824 */ /* 0x000fc600078e0216 */
[----:B------:R-:W-:-:S05]  /*e0d0*/  @P0 IADD3.X R3, RZ, R0, RZ, P1, !PT ;  /* 0x00000000ff030210 */ /* 0x000fca0000ffe4ff */
[----:B------:R-:W-:Y:S01]  /*e0e0*/  @!PT LDS RZ, [RZ] ;  /* 0x00000000fffff984 */ /* 0x000fe20000000800 */
[----:B------:R-:W-:Y:S01]  /*e0f0*/  @!PT LDS RZ, [RZ] ;  /* 0x00000000fffff984 */ /* 0x000fe20000000800 */
[----:B------:R-:W-:Y:S01]  /*e100*/  @!PT LDS RZ, [RZ] ;  /* 0x00000000fffff984 */ /* 0x000fe20000000800 */
[----:B------:R1:W-:Y:S04]  /*e110*/  @P0 LDGSTS.E.BYPASS.LTC128B.128 [R5+0x20c00], desc[UR36][R2.64], !P4 ;  /* 0x20c0000002050fae */ /* 0x0003e8000e101d64 */
[----:B------:R1:W-:Y:S04]  /*e120*/  @P0 LDGSTS.E.BYPASS.LTC128B.128 [R5+0x23c00], desc[UR36][R2.64+0x80], !P3 ;  /* 0x23c0008002050fae */ /* 0x0003e8000d901d64 */
[----:B------:R1:W-:Y:S01]  /*e130*/  @P0 LDGSTS.E.BYPASS.LTC128B.128 [R5+0x26c00], desc[UR36][R2.64+0x100], !P2 ;  /* 0x26c0010002050fae */ /* 0x0003e2000d101d64 */
[----:B------:R-:W-:Y:S01]  /*e140*/  PLOP3.LUT P0, PT, PT, PT, PT, 0x80, 0x0 ;  /* 0x000000000000781c */ /* 0x000fe20003f0f070 */
[----:B------:R-:W-:-:S12]  /*e150*/  NOP ;  /* 0x0000000000007918 */ /* 0x000fd80000000000 */
.L_x_3531:
        /* <DEDUP_REMOVED lines=10> */
.L_x_3532:
[----:B------:R2:W5:Y:S01]  /*e200*/  LDL.LU R0, [R1+0x10] ;  /* 0x0000100001007983 */ /* 0x0005620000300800 */
[----:B------:R-:W-:Y:S01]  /*e210*/  LOP3.LUT P0, RZ, R23, 0x40, RZ, 0xc0, !PT ;  /* 0x0000004017ff7812 */ /* 0x000fe2000780c0ff */
[----:B------:R2:W-:-:S12]  /*e220*/  SYNCS.ARRIVE.TRANS64.A1T0 RZ, [R7+URZ+0x30830], RZ ;  /* 0x030830ff07ff79a7 */ /* 0x0005d8000810003f */
[----:B------:R-:W-:Y:S05]  /*e230*/  WARPSYNC.ALL ;  /* 0x0000000000007948 */ /* 0x000fea0003800000 */
[----:B------:R-:W-:Y:S01]  /*e240*/  ULDC.64 UR4, c[0x0][0x298] ;  /* 0x0000a60000047ab9 */ /* 0x000fe20000000a00 */
[----:B------:R-:W-:Y:S01]  /*e250*/  SEL R29, R29, RZ, !P0 ;  /* 0x000000ff1d1d7207 */ /* 0x000fe20004000000 */
[----:B01----:R-:W-:Y:S01]  /*e260*/  IMAD.WIDE.U32 R4, R35, UR4, RZ ;  /* 0x0000000423047c25 */ /* 0x003fe2000f8e00ff */
[----:B------:R-:W-:Y:S01]  /*e270*/  BSSY B6, `(.L_x_3533) ;  /* 0x000001c000067945 */ /* 0x000fe20003800000 */
[----:B------:R-:W-:Y:S01]  /*e280*/  BAR.SYNC.DEFER_BLOCKING 0x8, 0x180 ;  /* 0x0206000000007b1d */ /* 0x000fe20000010000 */
[----:B-----5:R-:W-:-:S02]  /*e290*/  SEL R2, R0, RZ, !P0 ;  /* 0x000000ff00027207 */ /* 0x020fc40004000000 */
        /* <DEDUP_REMOVED lines=16> */
[----:B------:R-:W-:Y:S02]  /*e3a0*/  IMAD.U32 R5, RZ, RZ, UR7 ;  /* 0x00000007ff057e24 */ /* 0x000fe4000f8e00ff */
[----:B------:R-:W-:Y:S02]  /*e3b0*/  IMAD.U32 R6, RZ, RZ, UR8 ;  /* 0x00000008ff067e24 */ /* 0x000fe4000f8e00ff */
[----:B--2---:R-:W-:-:S02]  /*e3c0*/  IMAD.U32 R7, RZ, RZ, UR9 ;  /* 0x00000009ff077e24 */ /* 0x004fc4000f8e00ff */
[----:B------:R-:W-:Y:S02]  /*e3d0*/  IMAD.U32 R10, RZ, RZ, UR4 ;  /* 0x00000004ff0a7e24 */ /* 0x000fe4000f8e00ff */
[----:B------:R-:W-:Y:S02]  /*e3e0*/  IMAD.MOV.U32 R8, RZ, RZ, 0x70 ;  /* 0x00000070ff087424 */ /* 0x000fe400078e00ff */
[----:B------:R-:W-:Y:S02]  /*e3f0*/  IMAD.MOV.U32 R12, RZ, RZ, 0x1 ;  /* 0x00000001ff0c7424 */ /* 0x000fe400078e00ff */
[----:B------:R-:W-:-:S07]  /*e400*/  IMAD.MOV.U32 R13, RZ, RZ, RZ ;  /* 0x000000ffff0d7224 */ /* 0x000fce00078e00ff */
[----:B------:R-:W-:-:S07]  /*e410*/  LEPC R20, `(.L_x_3534) ;  /* 0x000000001014794e */ /* 0x000fce0000000000 */
[----:B0-----:R-:W-:Y:S05]  /*e420*/  CALL.ABS.NOINC R2 ;  /* 0x0000000002007343 */ /* 0x001fea0003c00000 */
.L_x_3534:
[----:B------:R-:W-:Y:S05]  /*e430*/  BSYNC B6 ;  /* 0x0000000000067941 */ /* 0x000fea0003800000 */
.L_x_3533:
[----:B------:R-:W3:Y:S01]  /*e440*/  LDL.LU.64 R2, [R1+0x10] ;  /* 0x0000100001027983 */ /* 0x000ee20000300a00 */
[----:B------:R-:W-:Y:S01]  /*e450*/  ULDC.64 UR6, c[0x0][0x2e0] ;  /* 0x0000b80000067ab9 */ /* 0x000fe20000000a00 */
[----:B------:R-:W0:Y:S01]  /*e460*/  LDC R6, c[0x0][0x448] ;  /* 0x00011200ff067b82 */ /* 0x000e220000000800 */
[----:B------:R-:W-:Y:S01]  /*e470*/  ULDC.64 UR4, c[0x0][0x2d8] ;  /* 0x0000b60000047ab9 */ /* 0x000fe20000000a00 */
[----:B------:R-:W4:Y:S01]  /*e480*/  LDL.LU R20, [R1+0x24] ;  /* 0x0000240001147983 */ /* 0x000f220000300800 */
[----:B------:R-:W-:-:S03]  /*e490*/  IMAD.SHL.U32 R4, R17, 0x80, RZ ;  /* 0x0000008011047824 */ /* 0x000fc600078e00ff */
[----:B------:R1:W5:Y:S01]  /*e4a0*/  LDL R17, [R1+0x18] ;  /* 0x0000180001117983 */ /* 0x0003620000100800 */
[----:B0-----:R-:W-:-:S13]  /*e4b0*/  ISETP.NE.AND P0, PT, R6, 0x1, PT ;  /* 0x000000010600780c */ /* 0x001fda0003f05270 */
[----:B------:R-:W0:Y:S08]  /*e4c0*/  @P0 LDC R0, c[0x0][0x44c] ;  /* 0x00011300ff000b82 */ /* 0x000e300000000800 */
[----:B------:R-:W1:Y:S01]  /*e4d0*/  @P0 LDC R8, c[0x0][0x450] ;  /* 0x00011400ff080b82 */ /* 0x000e620000000800 */
[----:B---3--:R-:W-:Y:S02]  /*e4e0*/  IMAD.MOV.U32 R3, RZ, RZ, R35 ;  /* 0x000000ffff037224 */ /* 0x008fe400078e0023 */
[----:B----4-:R-:W-:-:S02]  /*e4f0*/  IMAD R5, R20, UR6, RZ ;  /* 0x0000000614057c24 */ /* 0x010fc4000f8e02ff */
[----:B------:R-:W3:Y:S01]  /*e500*/  S2R R20, SR_TID.X ;  /* 0x0000000000147919 */ /* 0x000ee20000002100 */
[----:B------:R-:W-:-:S04]  /*e510*/  IMAD.WIDE.U32 R2, R26, UR4, R2 ;  /* 0x000000041a027c25 */ /* 0x000fc8000f8e0002 */
[----:B------:R-:W-:Y:S01]  /*e520*/  IMAD R3, R26, UR5, R3 ;  /* 0x000000051a037c24 */ /* 0x000fe2000f8e0203 */
[----:B------:R-:W-:Y:S01]  /*e530*/  ULDC.64 UR4, c[0x0][0x2d0] ;  /* 0x0000b40000047ab9 */ /* 0x000fe20000000a00 */
[C---:B------:R-:W-:Y:S02]  /*e540*/  IMAD R5, R29.reuse, UR7, R5 ;  /* 0x000000071d057c24 */ /* 0x040fe4000f8e0205 */
[----:B------:R-:W-:Y:S01]  /*e550*/  IMAD.WIDE.U32 R2, R29, UR6, R2 ;  /* 0x000000061d027c25 */ /* 0x000fe2000f8e0002 */
[----:B---3--:R-:W-:-:S04]  /*e560*/  LOP3.LUT R20, R20, 0x7f, RZ, 0xc0, !PT ;  /* 0x0000007f14147812 */ /* 0x008fc800078ec0ff */
[----:B------:R-:W-:Y:S02]  /*e570*/  SHF.R.U32.HI R21, RZ, 0x3, R20 ;  /* 0x00000003ff157819 */ /* 0x000fe40000011614 */
[----:B------:R-:W3:Y:S01]  /*e580*/  S2R R20, SR_TID.X ;  /* 0x0000000000147919 */ /* 0x000ee20000002100 */
[----:B------:R-:W-:Y:S02]  /*e590*/  IMAD.IADD R3, R3, 0x1, R5 ;  /* 0x0000000103037824 */ /* 0x000fe400078e0205 */
[----:B---3--:R-:W-:-:S05]  /*e5a0*/  IMAD.SHL.U32 R20, R20, 0x10, RZ ;  /* 0x0000001014147824 */ /* 0x008fca00078e00ff */
[----:B------:R-:W-:-:S04]  /*e5b0*/  LOP3.LUT R20, R21, 0x70, R20, 0xf8, !PT ;  /* 0x0000007015147812 */ /* 0x000fc800078ef814 */
[----:B--2---:R-:W-:-:S05]  /*e5c0*/  LOP3.LUT R7, R20, R4, RZ, 0xfc, !PT ;  /* 0x0000000414077212 */ /* 0x004fca00078efcff */
[----:B0-----:R-:W-:-:S04]  /*e5d0*/  @P0 IMAD.HI.U32 R9, R7, R0, RZ ;  /* 0x0000000007090227 */ /* 0x001fc800078e00ff */
[----:B------:R-:W-:Y:S01]  /*e5e0*/  IMAD.MOV.U32 R0, RZ, RZ, R7 ;  /* 0x000000ffff007224 */ /* 0x000fe200078e0007 */
[----:B-1----:R-:W-:-:S04]  /*e5f0*/  @P0 SHF.R.U32.HI R0, RZ, R8, R9 ;  /* 0x00000008ff000219 */ /* 0x002fc80000011609 */
[----:B------:R-:W-:Y:S01]  /*e600*/  IADD3 R5, -R0, RZ, RZ ;  /* 0x000000ff00057210 */ /* 0x000fe20007ffe1ff */
        /* <DEDUP_REMOVED lines=22> */
[----:B------:R-:W-:Y:S01]  /*e770*/  SHF.R.U32.HI R10, RZ, 0x3, R20 ;  /* 0x00000003ff0a7819 */ /* 0x000fe20000011614 */
[----:B------:R-:W-:Y:S10]  /*e780*/  BRA.DIV UR5, `(.L_x_3535) ;  /* 0x0000003a05a87947 */ /* 0x000ff4000b800000 */
        /* <DEDUP_REMOVED lines=18> */
[----:B------:R-:W0:Y:S01]  /*e8b0*/  SHFL.IDX PT, R14, R0, 0x2, 0x181f ;  /* 0x00581f00000e7f89 */ /* 0x000e2200000e0000 */
[----:B------:R-:W-:Y:S01]  /*e8c0*/  @!P1 MOV R3, R7 ;  /* 0x0000000700039202 */ /* 0x000fe20000000f00 */
[----:B------:R-:W-:-:S04]  /*e8d0*/  VIADD R7, R4, 0x20 ;  /* 0x0000002004077836 */ /* 0x000fc80000000000 */
        /* <DEDUP_REMOVED lines=49> */
[----:B0-----:R-:W-:Y:S01]  /*ebf0*/  @!P1 LEA R14, P4, R31, R14, 0x1 ;  /* 0x0000000e1f0e9211 */ /* 0x001fe200078808ff */
[----:B------:R-:W0:Y:S03]  /*ec00*/  SHFL.IDX PT, R5, R5, 0x7, 0x181f ;  /* 0x00f81f0005057f89 */ /* 0x000e2600000e0000 */
[----:B-1----:R-:W-:Y:S01]  /*ec10*/  @!P1 IADD3.X R7, RZ, R2, RZ, P4, !PT ;  /* 0x00000002ff079210 */ /* 0x002fe200027fe4ff */
[----:B------:R-:W-:-:S02]  /*ec20*/  @!P1 IMAD.MOV.U32 R2, RZ, RZ, R14 ;  /* 0x000000ffff029224 */ /* 0x000fc400078e000e */
[----:B------:R1:W2:Y:S02]  /*ec30*/  SHFL.IDX PT, R14, R0, 0x7, 0x181f ;  /* 0x00f81f00000e7f89 */ /* 0x0002a400000e0000 */
[----:B------:R-:W-:-:S05]  /*ec40*/  @!P1 IMAD.MOV.U32 R3, RZ, RZ, R7 ;  /* 0x000000ffff039224 */ /* 0x000fca00078e0007 */
[----:B------:R1:W-:Y:S04]  /*ec50*/  @!P1 LDGSTS.E.BYPASS.LTC128B.128 [R36+0x15400], desc[UR36][R2.64], !P3 ;  /* 0x1540000002249fae */ /* 0x0003e8000d901d64 */
[----:B------:R1:W-:Y:S04]  /*ec60*/  @!P1 LDGSTS.E.BYPASS.LTC128B.128 [R36+0x19400], desc[UR36][R2.64+0x80], !P2 ;  /* 0x1940008002249fae */ /* 0x0003e8000d101d64 */
[----:B0-----:R1:W-:Y:S02]  /*ec70*/  @!P1 LDGSTS.E.BYPASS.LTC128B.128 [R36+0x1d400], desc[UR36][R2.64+0x100], !P0 ;  /* 0x1d40010002249fae */ /* 0x0013e4000c101d64 */
.L_x_3624:
[----:B-1----:R-:W-:Y:S01]  /*ec80*/  VIADD R3, R4, 0x70 ;  /* 0x0000007004037836 */ /* 0x002fe20000000000 */
[----:B------:R-:W-:Y:S04]  /*ec90*/  BSSY B0, `(.L_x_3536) ;  /* 0x000000b000007945 */ /* 0x000fe80003800000 */
[----:B------:R-:W-:-:S13]  /*eca0*/  ISETP.GE.AND P1, PT, R3, R6, PT ;  /* 0x000000060300720c */ /* 0x000fda0003f26270 */
[----:B------:R-:W-:Y:S05]  /*ecb0*/  @P1 BRA `(.L_x_3537) ;  /* 0x0000000000201947 */ /* 0x000fea0003800000 */
[----:B--2---:R-:W-:-:S05]  /*ecc0*/  LEA R2, P1, R31, R14, 0x1 ;  /* 0x0000000e1f027211 */ /* 0x004fca00078208ff */
[----:B------:R-:W-:-:S05]  /*ecd0*/  IMAD.X R3, RZ, RZ, R5, P1 ;  /* 0x000000ffff037224 */ /* 0x000fca00008e0605 */
[----:B------:R-:W-:Y:S01]  /*ece0*/  @!PT LDS RZ, [RZ] ;  /* 0x00000000fffff984 */ /* 0x000fe20000000800 */
[----:B------:R-:W-:Y:S01]  /*ecf0*/  @!PT LDS RZ, [RZ] ;  /* 0x00000000fffff984 */ /* 0x000fe20000000800 */
[----:B------:R-:W-:Y:S01]  /*ed00*/  @!PT LDS RZ, [RZ] ;  /* 0x00000000fffff984 */ /* 0x000fe20000000800 */
[----:B------:R0:W-:Y:S04]  /*ed10*/  LDGSTS.E.BYPASS.LTC128B.128 [R36+0x15c00], desc[UR36][R2.64], !P3 ;  /* 0x15c0000002247fae */ /* 0x0001e8000d901d64 */
[----:B------:R0:W-:Y:S04]  /*ed20*/  LDGSTS.E.BYPASS.LTC128B.128 [R36+0x19c00], desc[UR36][R2.64+0x80], !P2 ;  /* 0x19c0008002247fae */ /* 0x0001e8000d101d64 */
[----:B------:R0:W-:Y:S02]  /*ed30*/  LDGSTS.E.BYPASS.LTC128B.128 [R36+0x1dc00], desc[UR36][R2.64+0x100], !P0 ;  /* 0x1dc0010002247fae */ /* 0x0001e4000c101d64 */
.L_x_3537:
[----:B------:R-:W-:Y:S05]  /*ed40*/  BSYNC B0 ;  /* 0x0000000000007941 */ /* 0x000fea0003800000 */
.L_x_3536:
[----:B------:R-:W-:Y:S01]  /*ed50*/  NOP ;  /* 0x0000000000007918 */ /* 0x000fe20000000000 */
[----:B------:R-:W-:-:S13]  /*ed60*/  PLOP3.LUT P0, PT, PT, PT, PT, 0x80, 0x0 ;  /* 0x000000000000781c */ /* 0x000fda0003f0f070 */
.L_x_3538:
        /* <DEDUP_REMOVED lines=8> */
[----:B---3--:R-:W-:Y:S02]  /*edf0*/  VIADD R3, R3, 0x1 ;  /* 0x0000000103037836 */ /* 0x008fe40000000000 */
[----:B----4-:R-:W-:-:S03]  /*ee00*/  VIADD R8, R2, 0xfffffffe ;  /* 0xfffffffe02087836 */ /* 0x010fc60000000000 */
[----:B------:R-:W-:Y:S01]  /*ee10*/  LEA.HI R0, R3, R3, RZ, 0x1 ;  /* 0x0000000303007211 */ /* 0x000fe200078f08ff */
[----:B------:R0:W-:Y:S03]  /*ee20*/  STL [R1+0x20], R3 ;  /* 0x0000200301007387 */ /* 0x0001e60000100800 */
[----:B------:R-:W-:-:S05]  /*ee30*/  LOP3.LUT R0, R0, 0xfffffffe, RZ, 0xc0, !PT ;  /* 0xfffffffe00007812 */ /* 0x000fca00078ec0ff */
[----:B------:R-:W-:-:S05]  /*ee40*/  IMAD.IADD R0, R3, 0x1, -R0 ;  /* 0x0000000103007824 */ /* 0x000fca00078e0a00 */
[----:B0-----:R-:W-:Y:S01]  /*ee50*/  SHF.L.U32 R3, R0, 0x1f, RZ ;  /* 0x0000001f00037819 */ /* 0x001fe200000006ff */
[----:B------:R-:W-:Y:S01]  /*ee60*/  NOP ;  /* 0x0000000000007918 */ /* 0x000fe20000000000 */
[----:B------:R0:W-:Y:S01]  /*ee70*/  SYNCS.ARRIVE.TRANS64.A1T0 RZ, [R22+URZ+0x30800], RZ ;  /* 0x030800ff16ff79a7 */ /* 0x0001e2000810003f */
[----:B------:R-:W-:Y:S01]  /*ee80*/  BSSY B0, `(.L_x_3539) ;  /* 0x0000003000007945 */ /* 0x000fe20003800000 */
[----:B------:R-:W1:Y:S03]  /*ee90*/  SYNCS.PHASECHK.TRANS64.TRYWAIT P0, [R22+URZ+0x30820], R3 ;  /* 0x03082003160075a7 */ /* 0x000e66000800017f */
[----:B01----:R-:W-:Y:S05]  /*eea0*/  @!P0 BRA `(.L_x_3540) ;  /* 0x0000003c007c8947 */ /* 0x003fea0003800000 */
.L_x_3625:
[----:B------:R-:W-:Y:S05]  /*eeb0*/  BSYNC B0 ;  /* 0x0000000000007941 */ /* 0x000fea0003800000 */
.L_x_3539:
[----:B------:R-:W3:Y:S01]  /*eec0*/  LDL R0, [R1] ;  /* 0x0000000001007983 */ /* 0x000ee20000100800 */
[----:B------:R-:W-:Y:S01]  /*eed0*/  BSSY B0, `(.L_x_3541) ;  /* 0x0000104000007945 */ /* 0x000fe20003800000 */
[----:B---3--:R-:W-:-:S13]  /*eee0*/  ISETP.GE.AND P0, PT, R8, R0, PT ;  /* 0x000000000800720c */ /* 0x008fda0003f06270 */
[----:B------:R-:W-:Y:S05]  /*eef0*/  @!P0 BRA `(.L_x_3542) ;  /* 0x0000001000048947 */ /* 0x000fea0003800000 */
[----:B------:R-:W-:Y:S01]  /*ef00*/  ULDC UR4, c[0x0][0x2f4] ;  /* 0x0000bd0000047ab9 */ /* 0x000fe20000000800 */
[----:B------:R-:W-:Y:S01]  /*ef10*/  IMAD.MOV.U32 R10, RZ, RZ, R27 ;  /* 0x000000ffff0a7224 */ /* 0x000fe200078e001b */
[----:B------:R-:W-:Y:S01]  /*ef20*/  MOV R17, R28 ;  /* 0x0000001c00117202 */ /* 0x000fe20000000f00 */
[----:B------:R-:W-:Y:S01]  /*ef30*/  IMAD.MOV.U32 R29, RZ, RZ, R25 ;  /* 0x000000ffff1d7224 */ /* 0x000fe200078e0019 */
[----:B------:R-:W-:Y:S02]  /*ef40*/  ISETP.GE.AND P3, PT, R31, UR4, PT ;  /* 0x000000041f007c0c */ /* 0x000fe4000bf66270 */
[----:B------:R-:W-:Y:S02]  /*ef50*/  ISETP.GE.AND P2, PT, R33, UR4, PT ;  /* 0x0000000421007c0c */ /* 0x000fe4000bf46270 */
[----:B------:R-:W-:-:S13]  /*ef60*/  ISETP.GE.AND P1, PT, R32, UR4, PT ;  /* 0x0000000420007c0c */ /* 0x000fda000bf26270 */
.L_x_3555:
[----:B------:R-:W3:Y:S04]  /*ef70*/  LDL R5, [R1+0x4] ;  /* 0x0000040001057983 */ /* 0x000ee80000100800 */
[----:B------:R-:W4:Y:S01]  /*ef80*/  LDL R12, [R1+0x8] ;  /* 0x00000800010c7983 */ /* 0x000f220000100800 */
[----:B------:R-:W1:Y:S01]  /*ef90*/  S2R R0, SR_TID.X ;  /* 0x0000000000007919 */ /* 0x000e620000002100 */
[----:B------:R-:W2:Y:S01]  /*efa0*/  S2R R4, SR_TID.X ;  /* 0x0000000000047919 */ /* 0x000ea20000002100 */
[----:B-1----:R-:W-:-:S04]  /*efb0*/  LOP3.LUT R0, R0, 0x7f, RZ, 0xc0, !PT ;  /* 0x0000007f00007812 */ /* 0x002fc800078ec0ff */
[----:B0-----:R-:W-:Y:S02]  /*efc0*/  SHF.R.U32.HI R3, RZ, 0x3, R0 ;  /* 0x00000003ff037819 */ /* 0x001fe40000011600 */
[----:B------:R-:W0:Y:S01]  /*efd0*/  LDC R0, c[0x0][0x430] ;  /* 0x00010c00ff007b82 */ /* 0x000e220000000800 */
[----:B--2---:R-:W-:-:S05]  /*efe0*/  IMAD.SHL.U32 R4, R4, 0x10, RZ ;  /* 0x0000001004047824 */ /* 0x004fca00078e00ff */
[----:B------:R-:W-:-:S04]  /*eff0*/  LOP3.LUT R4, R3, 0x70, R4, 0xf8, !PT ;  /* 0x0000007003047812 */ /* 0x000fc800078ef804 */
[----:B------:R-:W-:-:S13]  /*f000*/  ISETP.GT.U32.AND P5, PT, R4, 0x5f, PT ;  /* 0x0000005f0400780c */ /* 0x000fda0003fa4070 */
[----:B------:R-:W4:Y:S01]  /*f010*/  @!P5 LDC.64 R6, c[0x0][0x428] ;  /* 0x00010a00ff06db82 */ /* 0x000f220000000a00 */
[----:B0-----:R-:W-:-:S13]  /*f020*/  ISETP.NE.AND P0, PT, R0, 0x1, PT ;  /* 0x000000010000780c */ /* 0x001fda0003f05270 */
[----:B------:R-:W0:Y:S08]  /*f030*/  @P0 LDC R0, c[0x0][0x434] ;  /* 0x00010d00ff000b82 */ /* 0x000e300000000800 */
[----:B------:R-:W1:Y:S01]  /*f040*/  @P0 LDC R3, c[0x0][0x438] ;  /* 0x00010e00ff030b82 */ /* 0x000e620000000800 */
[----:B---3--:R-:W-:-:S04]  /*f050*/  IMAD R9, R8, 0x60, R5 ;  /* 0x0000006008097824 */ /* 0x008fc800078e0205 */
[----:B------:R-:W-:-:S03]  /*f060*/  IMAD.IADD R9, R4, 0x1, R9 ;  /* 0x0000000104097824 */ /* 0x000fc600078e0209 */
[----:B------:R-:W2:Y:S01]  /*f070*/  @!P5 LDC.64 R4, c[0x0][0x418] ;  /* 0x00010600ff04db82 */ /* 0x000ea20000000a00 */
[----:B0-----:R-:W-:-:S04]  /*f080*/  @P0 IMAD.HI.U32 R0, R9, R0, RZ ;  /* 0x0000000009000227 */ /* 0x001fc800078e00ff */
[----:B------:R-:W-:Y:S01]  /*f090*/  IMAD.MOV.U32 R11, RZ, RZ, R9 ;  /* 0x000000ffff0b7224 */ /* 0x000fe200078e0009 */
[----:B-1----:R-:W-:Y:S01]  /*f0a0*/  @P0 SHF.R.U32.HI R11, RZ, R3, R0 ;  /* 0x00000003ff0b0219 */ /* 0x002fe20000011600 */
[----:B----4-:R-:W-:-:S03]  /*f0b0*/  @!P5 IMAD R0, R12, R6, RZ ;  /* 0x000000060c00d224 */ /* 0x010fc600078e02ff */
[--C-:B------:R-:W-:Y:S01]  /*f0c0*/  @!P5 SHF.R.S32.HI R3, RZ, 0x1f, R11.reuse ;  /* 0x0000001fff03d819 */ /* 0x100fe2000001140b */
[----:B------:R-:W-:Y:S02]  /*f0d0*/  @!P5 IMAD.MOV.U32 R2, RZ, RZ, R11 ;  /* 0x000000ffff02d224 */ /* 0x000fe400078e000b */
[C---:B------:R-:W-:Y:S02]  /*f0e0*/  @!P5 IMAD R7, R30.reuse, R7, R0 ;  /* 0x000000071e07d224 */ /* 0x040fe400078e0200 */
[----:B------:R-:W-:-:S04]  /*f0f0*/  @!P5 IMAD.WIDE.U32 R2, R30, R6, R2 ;  /* 0x000000061e02d225 */ /* 0x000fc800078e0002 */
[----:B------:R-:W-:Y:S01]  /*f100*/  @!P5 IMAD.IADD R7, R7, 0x1, R3 ;  /* 0x000000010707d824 */ /* 0x000fe200078e0203 */
[----:B--2---:R-:W-:Y:S01]  /*f110*/  @!P5 LEA R4, P0, R2, R4, 0x2 ;  /* 0x000000040204d211 */ /* 0x004fe200078010ff */
[----:B------:R-:W-:-:S03]  /*f120*/  IMAD.MOV.U32 R0, RZ, RZ, RZ ;  /* 0x000000ffff007224 */ /* 0x000fc600078e00ff */
[----:B------:R-:W-:-:S05]  /*f130*/  @!P5 LEA.HI.X R5, R2, R5, R7, 0x2, P0 ;  /* 0x000000050205d211 */ /* 0x000fca00000f1407 */
[----:B------:R0:W5:Y:S01]  /*f140*/  @!P5 LDG.E R0, desc[UR36][R4.64] ;  /* 0x000000240400d981 */ /* 0x000162000c1e1900 */
[----:B------:R-:W-:Y:S01]  /*f150*/  LOP3.LUT P4, RZ, R23, 0x10, RZ, 0xc0, !PT ;  /* 0x0000001017ff7812 */ /* 0x000fe2000788c0ff */
[----:B------:R-:W-:Y:S01]  /*f160*/  VIADD R27, R10, 0x1 ;  /* 0x000000010a1b7836 */ /* 0x000fe20000000000 */
[----:B------:R-:W-:Y:S01]  /*f170*/  IADD3 R2, -R11, RZ, RZ ;  /* 0x000000ff0b027210 */ /* 0x000fe20007ffe1ff */
[----:B------:R-:W-:Y:S05]  /*f180*/  YIELD ;  /* 0x0000000000007946 */ /* 0x000fea0003800000 */
[----:B------:R-:W-:Y:S01]  /*f190*/  ISETP.NE.AND P0, PT, R27, 0x2, PT ;  /* 0x000000021b00780c */ /* 0x000fe20003f05270 */
[----:B------:R-:W-:-:S02]  /*f1a0*/  ULDC UR4, c[0x0][0x430] ;  /* 0x00010c0000047ab9 */ /* 0x000fc40000000800 */
[----:B------:R-:W-:Y:S01]  /*f1b0*/  IMAD R9, R2, UR4, R9 ;  /* 0x0000000402097c24 */ /* 0x000fe2000f8e0209 */
[----:B------:R-:W-:Y:S01]  /*f1c0*/  SEL R28, RZ, 0x1, P0 ;  /* 0x00000001ff1c7807 */ /* 0x000fe20000000000 */
[----:B------:R-:W-:Y:S01]  /*f1d0*/  IMAD.MOV.U32 R25, RZ, RZ, R8 ;  /* 0x000000ffff197224 */ /* 0x000fe200078e0008 */
[----:B------:R-:W-:Y:S02]  /*f1e0*/  SEL R27, R27, RZ, P0 ;  /* 0x000000ff1b1b7207 */ /* 0x000fe40000000000 */
[----:B------:R-:W-:Y:S01]  /*f1f0*/  LOP3.LUT R28, R17, R28, RZ, 0x3c, !PT ;  /* 0x0000001c111c7212 */ /* 0x000fe200078e3cff */
[----:B0-----:R-:W-:Y:S06]  /*f200*/  @!P4 BRA `(.L_x_3543) ;  /* 0x000000000004c947 */ /* 0x001fec0003800000 */
[----:B------:R-:W-:Y:S01]  /*f210*/  BPT.TRAP 0x1 ;  /* 0x000000040000795c */ /* 0x000fe20000300000 */
.L_x_3543:
[----:B------:R-:W-:Y:S01]  /*f220*/  IMAD R6, R27, 0x8, R22 ;  /* 0x000000081b067824 */ /* 0x000fe200078e0216 */
[----:B------:R-:W-:Y:S01]  /*f230*/  SHF.L.U32 R3, R28, 0x1f, RZ ;  /* 0x0000001f1c037819 */ /* 0x000fe200000006ff */
[----:B------:R-:W-:Y:S03]  /*f240*/  BSSY B1, `(.L_x_3544) ;  /* 0x0000003000017945 */ /* 0x000fe60003800000 */
[----:B------:R-:W0:Y:S02]  /*f250*/  SYNCS.PHASECHK.TRANS64.TRYWAIT P0, [R6+URZ+0x30840], R3 ;  /* 0x03084003060075a7 */ /* 0x000e24000800017f */
[----:B0-----:R-:W-:Y:S05]  /*f260*/  @!P0 BRA `(.L_x_3545) ;  /* 0x0000003800a08947 */ /* 0x001fea0003800000 */
.L_x_3626:
[----:B------:R-:W-:Y:S05]  /*f270*/  BSYNC B1 ;  /* 0x0000000000017941 */ /* 0x000fea0003800000 */
.L_x_3544:
[----:B------:R-:W-:Y:S01]  /*f280*/  SHF.R.S32.HI R20, RZ, 0x1f, R9 ;  /* 0x0000001fff147819 */ /* 0x000fe20000011409 */
[----:B------:R-:W-:Y:S01]  /*f290*/  ULDC.64 UR4, c[0x0][0x300] ;  /* 0x0000c00000047ab9 */ /* 0x000fe20000000a00 */
[----:B-----5:R-:W-:Y:S01]  /*f2a0*/  SHF.R.S32.HI R21, RZ, 0x1f, R0 ;  /* 0x0000001fff157819 */ /* 0x020fe20000011400 */
[----:B0-----:R-:W-:Y:S01]  /*f2b0*/  IMAD.WIDE.U32 R2, R9, UR4, RZ ;  /* 0x0000000409027c25 */ /* 0x001fe2000f8e00ff */
[----:B------:R-:W-:Y:S01]  /*f2c0*/  ULDC.64 UR6, c[0x0][0x2e8] ;  /* 0x0000ba0000067ab9 */ /* 0x000fe20000000a00 */
[C---:B------:R-:W-:Y:S02]  /*f2d0*/  LOP3.LUT P5, RZ, R23.reuse, 0x2, RZ, 0xc0, !PT ;  /* 0x0000000217ff7812 */ /* 0x040fe400078ac0ff */
[----:B------:R-:W-:Y:S01]  /*f2e0*/  IMAD R4, R20, UR4, RZ ;  /* 0x0000000414047c24 */ /* 0x000fe2000f8e02ff */
[----:B------:R-:W-:Y:S01]  /*f2f0*/  LOP3.LUT P4, RZ, R23, 0x1, RZ, 0xc0, !PT ;  /* 0x0000000117ff7812 */ /* 0x000fe2000788c0ff */
        /* <DEDUP_REMOVED lines=16> */
[----:B------:R-:W-:Y:S01]  /*f400*/  IMAD.SHL.U32 R4, R31, 0x2, RZ ;  /* 0x000000021f047824 */ /* 0x000fe200078e00ff */
[----:B------:R-:W-:Y:S01]  /*f410*/  LOP3.LUT P6, RZ, R23, 0x4, RZ, 0xc0, !PT ;  /* 0x0000000417ff7812 */ /* 0x000fe200078cc0ff */
[----:B------:R-:W-:Y:S01]  /*f420*/  IMAD R5, R5, 0x2, R22 ;  /* 0x0000000205057824 */ /* 0x000fe200078e0216 */
[----:B------:R-:W1:Y:S04]  /*f430*/  SHFL.IDX PT, R3, R8, RZ, 0x181f ;  /* 0x00181fff08037589 */ /* 0x000e6800000e0000 */
[----:B------:R-:W-:Y:S01]  /*f440*/  SHFL.IDX PT, R35, R8, 0x2, 0x181f ;  /* 0x00581f0008237f89 */ /* 0x000fe200000e0000 */
[----:B0-----:R-:W-:-:S05]  /*f450*/  IADD3 R2, P0, R2, R4, RZ ;  /* 0x0000000402027210 */ /* 0x001fca0007f1e0ff */
[----:B-1----:R-:W-:-:S05]  /*f460*/  IMAD.X R3, RZ, RZ, R3, P0 ;  /* 0x000000ffff037224 */ /* 0x002fca00000e0603 */
[----:B------:R-:W-:Y:S04]  /*f470*/  LDGSTS.E.BYPASS.LTC128B.128 [R5+0x1e400], desc[UR36][R2.64], !P6 ;  /* 0x1e40000002057fae */ /* 0x000fe8000f101d64 */
[----:B------:R-:W-:Y:S04]  /*f480*/  LDGSTS.E.BYPASS.LTC128B.128 [R5+0x21400], desc[UR36][R2.64+0x80], !P5 ;  /* 0x2140008002057fae */ /* 0x000fe8000e901d64 */
[----:B------:R0:W-:Y:S04]  /*f490*/  LDGSTS.E.BYPASS.LTC128B.128 [R5+0x24400], desc[UR36][R2.64+0x100], !P4 ;  /* 0x2440010002057fae */ /* 0x0001e8000e101d64 */
[----:B0-----:R-:W0:Y:S04]  /*f4a0*/  SHFL.IDX PT, R2, R7, 0x1, 0x181f ;  /* 0x00381f0007027f89 */ /* 0x001e2800000e0000 */
[----:B------:R-:W1:Y:S01]  /*f4b0*/  SHFL.IDX PT, R3, R8, 0x1, 0x181f ;  /* 0x00381f0008037f89 */ /* 0x000e6200000e0000 */
[----:B0-----:R-:W-:-:S05]  /*f4c0*/  IADD3 R2, P0, R2, R4, RZ ;  /* 0x0000000402027210 */ /* 0x001fca0007f1e0ff */
[----:B-1----:R-:W-:-:S05]  /*f4d0*/  IMAD.X R3, RZ, RZ, R3, P0 ;  /* 0x000000ffff037224 */ /* 0x002fca00000e0603 */
        /* <DEDUP_REMOVED lines=16> */
[----:B------:R0:W-:Y:S04]  /*f5e0*/  LDGSTS.E.BYPASS.LTC128B.128 [R5+0x25c00], desc[UR36][R2.64+0x100], !P4 ;  /* 0x25c0010002057fae */ /* 0x0001e8000e101d64 */
[----:B0-----:R-:W0:Y:S02]  /*f5f0*/  SHFL.IDX PT, R2, R7, 0x4, 0x181f ;  /* 0x00981f0007027f89 */ /* 0x001e2400000e0000 */
[----:B0-----:R-:W-:-:S05]  /*f600*/  IADD3 R2, P0, R2, R4, RZ ;  /* 0x0000000402027210 */ /* 0x001fca0007f1e0ff */
[----:B------:R-:W-:Y:S02]  /*f610*/  IMAD.X R3, RZ, RZ, R35, P0 ;  /* 0x000000ffff037224 */ /* 0x000fe400000e0623 */
[----:B------:R0:W1:Y:S04]  /*f620*/  SHFL.IDX PT, R35, R8, 0x5, 0x181f ;  /* 0x00b81f0008237f89 */ /* 0x00006800000e0000 */
[----:B------:R-:W-:Y:S04]  /*f630*/  LDGSTS.E.BYPASS.LTC128B.128 [R5+0x20400], desc[UR36][R2.64], !P6 ;  /* 0x2040000002057fae */ /* 0x000fe8000f101d64 */
[----:B------:R-:W-:Y:S04]  /*f640*/  LDGSTS.E.BYPASS.LTC128B.128 [R5+0x23400], desc[UR36][R2.64+0x80], !P5 ;  /* 0x2340008002057fae */ /* 0x000fe8000e901d64 */
[----:B------:R2:W-:Y:S04]  /*f650*/  LDGSTS.E.BYPASS.LTC128B.128 [R5+0x26400], desc[UR36][R2.64+0x100], !P4 ;  /* 0x2640010002057fae */ /* 0x0005e8000e101d64 */
[----:B-12---:R0:W2:Y:S02]  /*f660*/  SHFL.IDX PT, R2, R7, 0x5, 0x181f ;  /* 0x00b81f0007027f89 */ /* 0x0060a400000e0000 */
.L_x_3640:
[----:B------:R-:W-:Y:S02]  /*f670*/  LOP3.LUT P6, RZ, R23, 0x4, RZ, 0xc0, !PT ;  /* 0x0000000417ff7812 */ /* 0x000fe400078cc0ff */
[----:B--2---:R-:W-:-:S05]  /*f680*/  IADD3 R2, P0, R2, R4, RZ ;  /* 0x0000000402027210 */ /* 0x004fca0007f1e0ff */
[----:B------:R-:W-:Y:S01]  /*f690*/  IMAD.X R3, RZ, RZ, R35, P0 ;  /* 0x000000ffff037224 */ /* 0x000fe200000e0623 */
[----:B------:R-:W-:-:S05]  /*f6a0*/  PLOP3.LUT P0, PT, PT, PT, PT, 0x80, 0x0 ;  /* 0x000000000000781c */ /* 0x000fca0003f0f070 */
[----:B------:R-:W-:Y:S01]  /*f6b0*/  @!PT LDS RZ, [RZ] ;  /* 0x00000000fffff984 */ /* 0x000fe20000000800 */
[----:B------:R-:W-:Y:S01]  /*f6c0*/  @!PT LDS RZ, [RZ] ;  /* 0x00000000fffff984 */ /* 0x000fe20000000800 */
[----:B------:R-:W-:Y:S01]  /*f6d0*/  @!PT LDS RZ, [RZ] ;  /* 0x00000000fffff984 */ /* 0x000fe20000000800 */
[----:B------:R1:W-:Y:S04]  /*f6e0*/  LDGSTS.E.BYPASS.LTC128B.128 [R5+0x20c00], desc[UR36][R2.64], !P6 ;  /* 0x20c0000002057fae */ /* 0x0003e8000f101d64 */
[----:B------:R1:W-:Y:S04]  /*f6f0*/  LDGSTS.E.BYPASS.LTC128B.128 [R5+0x23c00], desc[UR36][R2.64+0x80], !P5 ;  /* 0x23c0008002057fae */ /* 0x0003e8000e901d64 */
[----:B------:R1:W-:Y:S01]  /*f700*/  LDGSTS.E.BYPASS.LTC128B.128 [R5+0x26c00], desc[UR36][R2.64+0x100], !P4 ;  /* 0x26c0010002057fae */ /* 0x0003e2000e101d64 */
[----:B------:R-:W-:Y:S01]  /*f710*/  NOP ;  /* 0x0000000000007918 */ /* 0x000fe20000000000 */
.L_x_3547:
        /* <DEDUP_REMOVED lines=10> */
.L_x_3548:
[----:B------:R2:W-:Y:S01]  /*f7c0*/  SYNCS.ARRIVE.TRANS64.A1T0 RZ, [R6+URZ+0x30830], RZ ;  /* 0x030830ff06ff79a7 */ /* 0x0005e2000810003f */
[----:B------:R-:W-:Y:S05]  /*f7d0*/  @!P5 BRA `(.L_x_3549) ;  /* 0x000000000004d947 */ /* 0x000fea0003800000 */
[----:B------:R-:W-:Y:S01]  /*f7e0*/  BPT.TRAP 0x1 ;  /* 0x000000040000795c */ /* 0x000fe20000300000 */
.L_x_3549:
[----:B-1----:R-:W-:Y:S01]  /*f7f0*/  SHF.L.U32 R2, R17, 0x1f, RZ ;  /* 0x0000001f11027819 */ /* 0x002fe200000006ff */
[----:B--2---:R-:W-:Y:S01]  /*f800*/  IMAD R6, R10, 0x8, R22 ;  /* 0x000000080a067824 */ /* 0x004fe200078e0216 */
[----:B------:R-:W-:Y:S01]  /*f810*/  BSSY B1, `(.L_x_3550) ;  /* 0x0000004000017945 */ /* 0x000fe20003800000 */
[----:B0-----:R-:W-:Y:S02]  /*f820*/  IMAD R7, R29, -0x60, R37 ;  /* 0xffffffa01d077824 */ /* 0x001fe400078e0225 */
[----:B------:R-:W0:Y:S02]  /*f830*/  SYNCS.PHASECHK.TRANS64.TRYWAIT P0, [R6+URZ+0x30860], R2 ;  /* 0x03086002060075a7 */ /* 0x000e24000800017f */
[----:B0-----:R-:W-:Y:S05]  /*f840*/  @!P0 BRA `(.L_x_3551) ;  /* 0x0000003c001c8947 */ /* 0x001fea0003800000 */
.L_x_3641:
[----:B------:R-:W-:Y:S05]  /*f850*/  BSYNC B1 ;  /* 0x0000000000017941 */ /* 0x000fea0003800000 */
.L_x_3550:
[----:B------:R-:W1:Y:S01]  /*f860*/  S2R R3, SR_TID.X ;  /* 0x0000000000037919 */ /* 0x000e620000002100 */
[----:B------:R-:W-:Y:S01]  /*f870*/  UMOV UR4, 0xffffffff ;  /* 0xffffffff00047882 */ /* 0x000fe20000000000 */
[----:B------:R-:W-:Y:S01]  /*f880*/  IMAD R5, R10, 0x4800, R34 ;  /* 0x000048000a057824 */ /* 0x000fe200078e0222 */
[----:B-1----:R-:W-:-:S04]  /*f890*/  LOP3.LUT R3, R3, 0x7f, RZ, 0xc0, !PT ;  /* 0x0000007f03037812 */ /* 0x002fc800078ec0ff */
[----:B------:R-:W-:-:S05]  /*f8a0*/  SHF.R.U32.HI R3, RZ, 0x3, R3 ;  /* 0x00000003ff037819 */ /* 0x000fca0000011603 */
[----:B------:R-:W-:Y:S01]  /*f8b0*/  IMAD.IADD R7, R7, 0x1, -R3 ;  /* 0x0000000107077824 */ /* 0x000fe200078e0a03 */
[----:B------:R-:W-:Y:S06]  /*f8c0*/  BRA.DIV UR4, `(.L_x_3552) ;  /* 0x0000003e04107947 */ /* 0x000fec000b800000 */
[----:B0-----:R-:W0:Y:S01]  /*f8d0*/  SHFL.IDX PT, R2, R18, RZ, 0x181f ;  /* 0x00181fff12027589 */ /* 0x001e2200000e0000 */
        /* <DEDUP_REMOVED lines=51> */
[----:B--2---:R1:W-:Y:S02]  /*fc10*/  LDGSTS.E.BYPASS.LTC128B.128 [R5+0x8400], desc[UR36][R2.64+0x100], !P0 ;  /* 0x0840010002057fae */ /* 0x0043e4000c101d64 */
.L_x_3655:
[----:B01----:R-:W-:Y:S01]  /*fc20*/  IADD3 R2, P0, R14, R4, RZ ;  /* 0x000000040e027210 */ /* 0x003fe20007f1e0ff */
[----:B------:R-:W-:Y:S01]  /*fc30*/  ULDC.64 UR4, c[0x0][0x328] ;  /* 0x0000ca0000047ab9 */ /* 0x000fe20000000a00 */
[----:B------:R-:W-:Y:S01]  /*fc40*/  ULDC.64 UR6, c[0x0][0x318] ;  /* 0x0000c60000067ab9 */ /* 0x000fe20000000a00 */
[----:B------:R-:W-:Y:S02]  /*fc50*/  IMAD R20, R20, UR4, RZ ;  /* 0x0000000414147c24 */ /* 0x000fe4000f8e02ff */
[----:B------:R-:W-:Y:S01]  /*fc60*/  IMAD.X R3, RZ, RZ, R24, P0 ;  /* 0x000000ffff037224 */ /* 0x000fe200000e0618 */
[----:B------:R-:W-:-:S13]  /*fc70*/  ISETP.LT.OR P0, PT, R7, 0x51, P3 ;  /* 0x000000510700780c */ /* 0x000fda0001f01670 */
[----:B------:R-:W-:Y:S01]  /*fc80*/  @!PT LDS RZ, [RZ] ;  /* 0x00000000fffff984 */ /* 0x000fe20000000800 */
[----:B------:R-:W-:Y:S01]  /*fc90*/  @!PT LDS RZ, [RZ] ;  /* 0x00000000fffff984 */ /* 0x000fe20000000800 */
[----:B------:R-:W-:Y:S01]  /*fca0*/  @!PT LDS RZ, [RZ] ;  /* 0x00000000fffff984 */ /* 0x000fe20000000800 */
[----:B------:R-:W-:Y:S01]  /*fcb0*/  LDGSTS.E.BYPASS.LTC128B.128 [R5+0x2c00], desc[UR36][R2.64], !P0 ;  /* 0x02c0000002057fae */ /* 0x000fe2000c101d64 */
[----:B------:R-:W-:-:S13]  /*fcc0*/  ISETP.LT.OR P0, PT, R7, 0x51, P2 ;  /* 0x000000510700780c */ /* 0x000fda0001701670 */
[----:B------:R-:W-:Y:S01]  /*fcd0*/  LDGSTS.E.BYPASS.LTC128B.128 [R5+0x5c00], desc[UR36][R2.64+0x80], !P0 ;  /* 0x05c0008002057fae */ /* 0x000fe2000c101d64 */
[----:B------:R-:W-:Y:S01]  /*fce0*/  ISETP.LT.OR P0, PT, R7, 0x51, P1 ;  /* 0x000000510700780c */ /* 0x000fe20000f01670 */
[----:B------:R-:W-:-:S12]  /*fcf0*/  IMAD R7, R9, UR5, R20 ;  /* 0x0000000509077c24 */ /* 0x000fd8000f8e0214 */
[----:B------:R0:W-:Y:S02]  /*fd00*/  LDGSTS.E.BYPASS.LTC128B.128 [R5+0x8c00], desc[UR36][R2.64+0x100], !P0 ;  /* 0x08c0010002057fae */ /* 0x0001e4000c101d64 */
[----:B0-----:R-:W-:Y:S01]  /*fd10*/  IMAD.WIDE.U32 R2, R9, UR4, RZ ;  /* 0x0000000409027c25 */ /* 0x001fe2000f8e00ff */
        /* <DEDUP_REMOVED lines=13> */
.L_x_3553:
        /* <DEDUP_REMOVED lines=10> */
.L_x_3554:
[----:B------:R-:W2:Y:S01]  /*fe90*/  LDL R0, [R1] ;  /* 0x0000000001007983 */ /* 0x000ea20000100800 */
[----:B------:R1:W-:Y:S01]  /*fea0*/  SYNCS.ARRIVE.TRANS64.A1T0 RZ, [R6+URZ+0x30850], RZ ;  /* 0x030850ff06ff79a7 */ /* 0x0003e2000810003f */
[C---:B------:R-:W-:Y:S01]  /*feb0*/  VIADD R8, R25.reuse, 0xffffffff ;  /* 0xffffffff19087836 */ /* 0x040fe20000000000 */
[----:B------:R-:W-:Y:S01]  /*fec0*/  MOV R29, R25 ;  /* 0x00000019001d7202 */ /* 0x000fe20000000f00 */
[----:B------:R-:W-:Y:S02]  /*fed0*/  IMAD.MOV.U32 R10, RZ, RZ, R27 ;  /* 0x000000ffff0a7224 */ /* 0x000fe400078e001b */
[----:B------:R-:W-:Y:S01]  /*fee0*/  IMAD.MOV.U32 R17, RZ, RZ, R28 ;  /* 0x000000ffff117224 */ /* 0x000fe200078e001c */
[----:B--2---:R-:W-:-:S13]  /*fef0*/  ISETP.GT.AND P0, PT, R25, R0, PT ;  /* 0x000000001900720c */ /* 0x004fda0003f04270 */
[----:B-1----:R-:W-:Y:S05]  /*ff00*/  @P0 BRA `(.L_x_3555) ;  /* 0xfffffff000180947 */ /* 0x002fea000383ffff */
.L_x_3542:
[----:B------:R-:W-:Y:S05]  /*ff10*/  BSYNC B0 ;  /* 0x0000000000007941 */ /* 0x000fea0003800000 */
.L_x_3541:
[----:B------:R-:W1:Y:S01]  /*ff20*/  S2R R0, SR_TID.X ;  /* 0x0000000000007919 */ /* 0x000e620000002100 */
[----:B------:R-:W-:Y:S01]  /*ff30*/  BSSY B0, `(.L_x_3556) ;  /* 0x0000010000007945 */ /* 0x000fe20003800000 */
[----:B-1----:R-:W-:-:S04]  /*ff40*/  LOP3.LUT R0, R0, 0x7f, RZ, 0xc0, !PT ;  /* 0x0000007f00007812 */ /* 0x002fc800078ec0ff */
[----:B------:R-:W-:-:S13]  /*ff50*/  ISETP.NE.AND P0, PT, R0, RZ, PT ;  /* 0x000000ff0000720c */ /* 0x000fda0003f05270 */
[----:B------:R-:W-:Y:S05]  /*ff60*/  @P0 BRA `(.L_x_3557) ;  /* 0x0000000000300947 */ /* 0x000fea0003800000 */
[----:B------:R-:W1:Y:S01]  /*ff70*/  S2R R5, SR_LANEID ;  /* 0x0000000000057919 */ /* 0x000e620000000000 */
[----:B------:R-:W-:Y:S01]  /*ff80*/  VOTEU.ANY UR4, UPT, PT ;  /* 0x0000000000047886 */ /* 0x000fe200038e0100 */
[----:B0-----:R-:W0:Y:S01]  /*ff90*/  LDC.64 R2, c[0x0][0xc60] ;  /* 0x00031800ff027b82 */ /* 0x001e220000000a00 */
[----:B------:R-:W1:Y:S02]  /*ffa0*/  FLO.U32 R0, UR4 ;  /* 0x0000000400007d00 */ /* 0x000e6400080e0000 */
[----:B-1----:R-:W-:-:S06]  /*ffb0*/  ISETP.EQ.U32.AND P0, PT, R0, R5, PT ;  /* 0x000000050000720c */ /* 0x002fcc0003f02070 */
[----:B------:R-:W0:Y:S07]  /*ffc0*/  POPC R5, UR4 ;  /* 0x0000000400057d09 */ /* 0x000e2e0008000000 */
[----:B0-----:R-:W3:Y:S01]  /*ffd0*/  @P0 ATOMG.E.ADD.STRONG.GPU PT, R3, desc[UR36][R2.64], R5 ;  /* 0x00000005020309a8 */ /* 0x001ee200081ee1e4 */
[----:B------:R-:W0:Y:S02]  /*ffe0*/  S2R R4, SR_LTMASK ;  /* 0x0000000000047919 */ /* 0x000e240000003900 */
[----:B0-----:R-:W-:-:S04]  /*fff0*/  LOP3.LUT R4, R4, UR4, RZ, 0xc0, !PT ;  /* 0x0000000404047c12 */ /* 0x001fc8000f8ec0ff */
[----:B------:R-:W0:Y:S01]  /*10000*/  POPC R7, R4 ;  /* 0x0000000400077309 */ /* 0x000e220000000000 */
[----:B---3--:R-:W0:Y:S02]  /*10010*/  SHFL.IDX PT, R0, R3, R0, 0x1f ;  /* 0x00001f0003007589 */ /* 0x008e2400000e0000 */
[----:B0-----:R-:W-:-:S07]  /*10020*/  IADD3 R16, R0, UR39, R7 ;  /* 0x0000002700107c10 */ /* 0x001fce000fffe007 */
.L_x_3557:
[----:B------:R-:W-:Y:S05]  /*10030*/  BSYNC B0 ;  /* 0x0000000000007941 */ /* 0x000fea0003800000 */
.L_x_3556:
[----:B------:R-:W-:-:S13]  /*10040*/  LOP3.LUT P0, RZ, R23, 0x10, RZ, 0xc0, !PT ;  /* 0x0000001017ff7812 */ /* 0x000fda000780c0ff */
[----:B------:R-:W-:Y:S05]  /*10050*/  @!P0 BRA `(.L_x_3558) ;  /* 0x0000000000048947 */ /* 0x000fea0003800000 */
[----:B------:R-:W-:Y:S01]  /*10060*/  BPT.TRAP 0x1 ;  /* 0x000000040000795c */ /* 0x000fe20000300000 */
.L_x_3558:
[----:B------:R-:W-:Y:S01]  /*10070*/  IMAD R0, R27, 0x8, R22 ;  /* 0x000000081b007824 */ /* 0x000fe200078e0216 */
[----:B0-----:R-:W-:Y:S01]  /*10080*/  SHF.L.U32 R3, R28, 0x1f, RZ ;  /* 0x0000001f1c037819 */ /* 0x001fe200000006ff */
[----:B------:R-:W-:Y:S01]  /*10090*/  BSSY B0, `(.L_x_3559) ;  /* 0x0000004000007945 */ /* 0x000fe20003800000 */
[----:B------:R-:W-:Y:S02]  /*100a0*/  IMAD R6, R25, -0x60, R37 ;  /* 0xffffffa019067824 */ /* 0x000fe400078e0225 */
[----:B------:R-:W0:Y:S02]  /*100b0*/  SYNCS.PHASECHK.TRANS64.TRYWAIT P0, [R0+URZ+0x30860], R3 ;  /* 0x03086003000075a7 */ /* 0x000e24000800017f */
[----:B0-----:R-:W-:Y:S05]  /*100c0*/  @!P0 BRA `(.L_x_3560) ;  /* 0x0000003c00208947 */ /* 0x001fea0003800000 */
.L_x_3656:
[----:B------:R-:W-:Y:S05]  /*100d0*/  BSYNC B0 ;  /* 0x0000000000007941 */ /* 0x000fea0003800000 */
.L_x_3559:
[----:B------:R-:W1:Y:S01]  /*100e0*/  S2R R2, SR_TID.X ;  /* 0x0000000000027919 */ /* 0x000e620000002100 */
[----:B------:R-:W-:Y:S01]  /*100f0*/  UMOV UR4, 0xffffffff ;  /* 0xffffffff00047882 */ /* 0x000fe20000000000 */
[----:B------:R-:W-:Y:S01]  /*10100*/  IMAD R7, R27, 0x4800, R34 ;  /* 0x000048001b077824 */ /* 0x000fe200078e0222 */
[----:B-1----:R-:W-:-:S04]  /*10110*/  LOP3.LUT R2, R2, 0x7f, RZ, 0xc0, !PT ;  /* 0x0000007f02027812 */ /* 0x002fc800078ec0ff */
[----:B------:R-:W-:-:S05]  /*10120*/  SHF.R.U32.HI R2, RZ, 0x3, R2 ;  /* 0x00000003ff027819 */ /* 0x000fca0000011602 */
[----:B------:R-:W-:Y:S01]  /*10130*/  IMAD.IADD R6, R6, 0x1, -R2 ;  /* 0x0000000106067824 */ /* 0x000fe200078e0a02 */
[----:B------:R-:W-:Y:S06]  /*10140*/  BRA.DIV UR4, `(.L_x_3561) ;  /* 0x0000003e04147947 */ /* 0x000fec000b800000 */
[----:B--2---:R-:W1:Y:S01]  /*10150*/  SHFL.IDX PT, R14, R18, RZ, 0x181f ;  /* 0x00181fff120e7589 */ /* 0x004e6200000e0000 */
[----:B------:R-:W-:Y:S01]  /*10160*/  ULDC UR4, c[0x0][0x2f4] ;  /* 0x0000bd0000047ab9 */ /* 0x000fe20000000800 */
[C---:B------:R-:W-:Y:S01]  /*10170*/  IMAD.SHL.U32 R5, R31.reuse, 0x2, RZ ;  /* 0x000000021f057824 */ /* 0x040fe200078e00ff */
[----:B------:R-:W-:Y:S01]  /*10180*/  ISETP.GE.AND P2, PT, R31, UR4, PT ;  /* 0x000000041f007c0c */ /* 0x000fe2000bf46270 */
[----:B0-----:R-:W0:Y:S01]  /*10190*/  SHFL.IDX PT, R3, R24, RZ, 0x181f ;  /* 0x00181fff18037589 */ /* 0x001e2200000e0000 */
[----:B------:R-:W-:Y:S01]  /*101a0*/  IMAD R4, R7, 0x2, R22 ;  /* 0x0000000207047824 */ /* 0x000fe200078e0216 */
[----:B------:R-:W-:Y:S02]  /*101b0*/  ISETP.GE.AND P1, PT, R33, UR4, PT ;  /* 0x0000000421007c0c */ /* 0x000fe4000bf26270 */
[C---:B------:R-:W-:Y:S01]  /*101c0*/  ISETP.LT.OR P4, PT, R6.reuse, 0x1, P2 ;  /* 0x000000010600780c */ /* 0x040fe20001781670 */
[----:B------:R-:W-:Y:S01]  /*101d0*/  SHFL.IDX PT, R7, R24, 0x1, 0x181f ;  /* 0x00381f0018077f89 */ /* 0x000fe200000e0000 */
[----:B------:R-:W-:-:S02]  /*101e0*/  ISETP.LT.OR P3, PT, R6, 0x1, P1 ;  /* 0x000000010600780c */ /* 0x000fc40000f61670 */
[----:B-1----:R-:W-:Y:S02]  /*101f0*/  IADD3 R2, P0, R14, R5, RZ ;  /* 0x000000050e027210 */ /* 0x002fe40007f1e0ff */
[----:B------:R-:W1:Y:S03]  /*10200*/  SHFL.IDX PT, R14, R18, 0x1, 0x181f ;  /* 0x00381f00120e7f89 */ /* 0x000e6600000e0000 */
[----:B0-----:R-:W-:Y:S01]  /*10210*/  IMAD.X R3, RZ, RZ, R3, P0 ;  /* 0x000000ffff037224 */ /* 0x001fe200000e0603 */
[----:B------:R-:W-:-:S04]  /*10220*/  ISETP.GE.AND P0, PT, R32, UR4, PT ;  /* 0x0000000420007c0c */ /* 0x000fc8000bf06270 */
[----:B------:R-:W-:Y:S01]  /*10230*/  LDGSTS.E.BYPASS.LTC128B.128 [R4+0x400], desc[UR36][R2.64], !P4 ;  /* 0x0040000002047fae */ /* 0x000fe2000e101d64 */
[----:B------:R-:W-:-:S03]  /*10240*/  ISETP.LT.OR P4, PT, R6, 0x1, P0 ;  /* 0x000000010600780c */ /* 0x000fc60000781670 */
[----:B------:R-:W-:Y:S10]  /*10250*/  LDGSTS.E.BYPASS.LTC128B.128 [R4+0x3400], desc[UR36][R2.64+0x80], !P3 ;  /* 0x0340008002047fae */ /* 0x000ff4000d901d64 */
[----:B------:R1:W-:Y:S01]  /*10260*/  LDGSTS.E.BYPASS.LTC128B.128 [R4+0x6400], desc[UR36][R2.64+0x100], !P4 ;  /* 0x0640010002047fae */ /* 0x0003e2000e101d64 */
[----:B------:R-:W-:-:S02]  /*10270*/  ISETP.LT.OR P4, PT, R6, 0x11, P2 ;  /* 0x000000110600780c */ /* 0x000fc40001781670 */
[----:B-1----:R-:W-:Y:S02]  /*10280*/  IADD3 R2, P3, R14, R5, RZ ;  /* 0x000000050e027210 */ /* 0x002fe40007f7e0ff */
[----:B------:R-:W0:Y:S03]  /*10290*/  SHFL.IDX PT, R14, R18, 0x2, 0x181f ;  /* 0x00581f00120e7f89 */ /* 0x000e2600000e0000 */
[----:B------:R-:W-:Y:S01]  /*102a0*/  IMAD.X R3, RZ, RZ, R7, P3 ;  /* 0x000000ffff037224 */ /* 0x000fe200018e0607 */
[C---:B------:R-:W-:Y:S01]  /*102b0*/  ISETP.LT.OR P3, PT, R6.reuse, 0x11, P1 ;  /* 0x000000110600780c */ /* 0x040fe20000f61670 */
[----:B------:R-:W1:Y:S04]  /*102c0*/  SHFL.IDX PT, R7, R24, 0x2, 0x181f ;  /* 0x00581f0018077f89 */ /* 0x000e6800000e0000 */
[----:B------:R-:W-:Y:S01]  /*102d0*/  LDGSTS.E.BYPASS.LTC128B.128 [R4+0xc00], desc[UR36][R2.64], !P4 ;  /* 0x00c0000002047fae */ /* 0x000fe2000e101d64 */
[----:B------:R-:W-:-:S07]  /*102e0*/  ISETP.LT.OR P4, PT, R6, 0x11, P0 ;  /* 0x000000110600780c */ /* 0x000fce0000781670 */
[----:B------:R-:W-:Y:S06]  /*102f0*/  LDGSTS.E.BYPASS.LTC128B.128 [R4+0x3c00], desc[UR36][R2.64+0x80], !P3 ;  /* 0x03c0008002047fae */ /* 0x000fec000d901d64 */
[----:B------:R0:W-:Y:S01]  /*10300*/  LDGSTS.E.BYPASS.LTC128B.128 [R4+0x6c00], desc[UR36][R2.64+0x100], !P4 ;  /* 0x06c0010002047fae */ /* 0x0001e2000e101d64 */
[----:B------:R-:W-:Y:S02]  /*10310*/  ISETP.LT.OR P4, PT, R6, 0x21, P2 ;  /* 0x000000210600780c */ /* 0x000fe40001781670 */
[----:B0-----:R-:W-:Y:S02]  /*10320*/  IADD3 R2, P3, R14, R5, RZ ;  /* 0x000000050e027210 */ /* 0x001fe40007f7e0ff */
[----:B------:R-:W0:Y:S03]  /*10330*/  SHFL.IDX PT, R14, R18, 0x3, 0x181f ;  /* 0x00781f00120e7f89 */ /* 0x000e2600000e0000 */
[----:B-1----:R-:W-:Y:S01]  /*10340*/  IMAD.X R3, RZ, RZ, R7, P3 ;  /* 0x000000ffff037224 */ /* 0x002fe200018e0607 */
        /* <DEDUP_REMOVED lines=13> */
[----:B------:R-:W-:-:S03]  /*10420*/  ISETP.LT.OR P4, PT, R6, 0x31, P0 ;  /* 0x000000310600780c */ /* 0x000fc60000781670 */
[----:B------:R-:W2:Y:S04]  /*10430*/  SHFL.IDX PT, R24, R24, 0x5, 0x181f ;  /* 0x00b81f0018187f89 */ /* 0x000ea800000e0000 */
[----:B------:R-:W-:Y:S06]  /*10440*/  LDGSTS.E.BYPASS.LTC128B.128 [R4+0x4c00], desc[UR36][R2.64+0x80], !P3 ;  /* 0x04c0008002047fae */ /* 0x000fec000d901d64 */
[----:B------:R0:W-:Y:S01]  /*10450*/  LDGSTS.E.BYPASS.LTC128B.128 [R4+0x7c00], desc[UR36][R2.64+0x100], !P4 ;  /* 0x07c0010002047fae */ /* 0x0001e2000e101d64 */
[----:B------:R-:W-:-:S02]  /*10460*/  ISETP.LT.OR P4, PT, R6, 0x41, P2 ;  /* 0x000000410600780c */ /* 0x000fc40001781670 */
[----:B0-----:R-:W-:Y:S02]  /*10470*/  IADD3 R2, P3, R14, R5, RZ ;  /* 0x000000050e027210 */ /* 0x001fe40007f7e0ff */
[----:B------:R0:W3:Y:S02]  /*10480*/  SHFL.IDX PT, R14, R18, 0x5, 0x181f ;  /* 0x00b81f00120e7f89 */ /* 0x0000e400000e0000 */
[----:B-1----:R-:W-:Y:S02]  /*10490*/  IADD3.X R3, RZ, R7, RZ, P3, !PT ;  /* 0x00000007ff037210 */ /* 0x002fe40001ffe4ff */
[----:B------:R-:W-:-:S05]  /*104a0*/  ISETP.LT.OR P3, PT, R6, 0x41, P1 ;  /* 0x000000410600780c */ /* 0x000fca0000f61670 */
[----:B------:R0:W-:Y:S01]  /*104b0*/  LDGSTS.E.BYPASS.LTC128B.128 [R4+0x2400], desc[UR36][R2.64], !P4 ;  /* 0x0240000002047fae */ /* 0x0001e2000e101d64 */
[----:B------:R-:W-:-:S07]  /*104c0*/  ISETP.LT.OR P4, PT, R6, 0x41, P0 ;  /* 0x000000410600780c */ /* 0x000fce0000781670 */
[----:B------:R0:W-:Y:S06]  /*104d0*/  LDGSTS.E.BYPASS.LTC128B.128 [R4+0x5400], desc[UR36][R2.64+0x80], !P3 ;  /* 0x0540008002047fae */ /* 0x0001ec000d901d64 */
[----:B--2---:R0:W-:Y:S02]  /*104e0*/  LDGSTS.E.BYPASS.LTC128B.128 [R4+0x8400], desc[UR36][R2.64+0x100], !P4 ;  /* 0x0840010002047fae */ /* 0x0041e4000e101d64 */
.L_x_3670:
[C---:B------:R-:W-:Y:S02]  /*104f0*/  ISETP.LT.OR P2, PT, R6.reuse, 0x51, P2 ;  /* 0x000000510600780c */ /* 0x040fe40001741670 */
[C---:B------:R-:W-:Y:S02]  /*10500*/  ISETP.LT.OR P1, PT, R6.reuse, 0x51, P1 ;  /* 0x000000510600780c */ /* 0x040fe40000f21670 */
[----:B------:R-:W-:Y:S02]  /*10510*/  ISETP.LT.OR P0, PT, R6, 0x51, P0 ;  /* 0x000000510600780c */ /* 0x000fe40000701670 */
[----:B0--3--:R-:W-:-:S05]  /*10520*/  IADD3 R2, P3, R14, R5, RZ ;  /* 0x000000050e027210 */ /* 0x009fca0007f7e0ff */
[----:B------:R-:W-:-:S05]  /*10530*/  IMAD.X R3, RZ, RZ, R24, P3 ;  /* 0x000000ffff037224 */ /* 0x000fca00018e0618 */
        /* <DEDUP_REMOVED lines=8> */
.L_x_3562:
        /* <DEDUP_REMOVED lines=10> */
.L_x_3563:
[----:B------:R1:W-:Y:S01]  /*10660*/  SYNCS.ARRIVE.TRANS64.A1T0 RZ, [R0+URZ+0x30850], RZ ;  /* 0x030850ff00ff79a7 */ /* 0x0003e2000810003f */
[----:B------:R-:W-:-:S05]  /*10670*/  VIADD R27, R27, 0x1 ;  /* 0x000000011b1b7836 */ /* 0x000fca0000000000 */
[----:B------:R-:W-:-:S04]  /*10680*/  ISETP.NE.AND P0, PT, R27, 0x2, PT ;  /* 0x000000021b00780c */ /* 0x000fc80003f05270 */
[----:B0-----:R-:W-:Y:S02]  /*10690*/  SEL R3, RZ, 0x1, P0 ;  /* 0x00000001ff037807 */ /* 0x001fe40000000000 */
[----:B------:R-:W-:Y:S02]  /*106a0*/  SEL R27, R27, RZ, P0 ;  /* 0x000000ff1b1b7207 */ /* 0x000fe40000000000 */
[----:B-1----:R-:W-:-:S07]  /*106b0*/  LOP3.LUT R28, R28, R3, RZ, 0x3c, !PT ;  /* 0x000000031c1c7212 */ /* 0x002fce00078e3cff */
.L_x_3520:
[----:B------:R-:W-:Y:S05]  /*106c0*/  BSYNC B7 ;  /* 0x0000000000077941 */ /* 0x000fea0003800000 */
.L_x_3518:
        /* <DEDUP_REMOVED lines=11> */
.L_x_3564:
        /* <DEDUP_REMOVED lines=10> */
[----:B0-----:R-:W-:-:S06]  /*10820*/  @!P1 IMAD.WIDE R4, R7, 0x4, R4 ;  /* 0x0000000407049825 */ /* 0x001fcc00078e0204 */
[----:B------:R-:W2:Y:S01]  /*10830*/  @!P1 LDG.E R4, desc[UR36][R4.64] ;  /* 0x0000002404049981 */ /* 0x000ea2000c1e1900 */
[----:B-1----:R-:W-:-:S06]  /*10840*/  @!P1 IMAD.WIDE R2, R7, 0x4, R2 ;  /* 0x0000000407029825 */ /* 0x002fcc00078e0202 */
[----:B------:R-:W3:Y:S01]  /*10850*/  @!P1 LDG.E R2, desc[UR36][R2.64] ;  /* 0x0000002402029981 */ /* 0x000ee2000c1e1900 */
[----:B------:R-:W-:Y:S02]  /*10860*/  IMAD.MOV.U32 R7, RZ, RZ, RZ ;  /* 0x000000ffff077224 */ /* 0x000fe400078e00ff */
[----:B------:R-:W-:Y:S01]  /*10870*/  IMAD.MOV.U32 R10, RZ, RZ, RZ ;  /* 0x000000ffff0a7224 */ /* 0x000fe200078e00ff */
[C---:B------:R-:W-:Y:S02]  /*10880*/  ISETP.GE.U32.AND P2, PT, R9.reuse, 0x2, PT ;  /* 0x000000020900780c */ /* 0x040fe40003f46070 */
[C---:B------:R-:W-:Y:S02]  /*10890*/  ISETP.GE.U32.AND P3, PT, R9.reuse, 0x4, PT ;  /* 0x000000040900780c */ /* 0x040fe40003f66070 */
[C---:B------:R-:W-:Y:S02]  /*108a0*/  ISETP.GE.U32.AND P4, PT, R9.reuse, 0x8, PT ;  /* 0x000000080900780c */ /* 0x040fe40003f86070 */
[----:B------:R-:W-:Y:S01]  /*108b0*/  ISETP.GE.U32.AND P5, PT, R9, 0x10, PT ;  /* 0x000000100900780c */ /* 0x000fe20003fa6070 */
[----:B------:R-:W-:Y:S04]  /*108c0*/  SHFL.IDX PT, R0, R16, RZ, 0x1f ;  /* 0x00001fff10007589 */ /* 0x000fe800000e0000 */
[----:B------:R-:W-:Y:S01]  /*108d0*/  SHFL.IDX PT, R8, R16, 0x1, 0x1f ;  /* 0x00201f0010087f89 */ /* 0x000fe200000e0000 */
[----:B--2---:R-:W-:-:S02]  /*108e0*/  @!P1 IMAD.MOV.U32 R7, RZ, RZ, R4 ;  /* 0x000000ffff079224 */ /* 0x004fc400078e0004 */
[----:B---3--:R-:W-:-:S04]  /*108f0*/  @!P1 IMAD.MOV.U32 R10, RZ, RZ, R2 ;  /* 0x000000ffff0a9224 */ /* 0x008fc800078e0002 */
[----:B------:R-:W-:-:S05]  /*10900*/  IMAD R13, R10, R7, RZ ;  /* 0x000000070a0d7224 */ /* 0x000fca00078e02ff */
[----:B------:R-:W0:Y:S01]  /*10910*/  SHFL.UP PT, R14, R13, 0x1, RZ ;  /* 0x042000000d0e7989 */ /* 0x000e2200000e00ff */
[----:B------:R-:W-:-:S04]  /*10920*/  ISETP.NE.AND P1, PT, R9, RZ, PT ;  /* 0x000000ff0900720c */ /* 0x000fc80003f25270 */
        /* <DEDUP_REMOVED lines=14> */
[----:B------:R0:W1:Y:S01]  /*10a10*/  SHFL.IDX PT, R14, R2, 0x1f, 0x1f ;  /* 0x03e01f00020e7f89 */ /* 0x00006200000e0000 */
[----:B------:R-:W-:-:S07]  /*10a20*/  IMAD.MOV.U32 R6, RZ, RZ, RZ ;  /* 0x000000ffff067224 */ /* 0x000fce00078e00ff */
.L_x_3680:
[----:B------:R-:W-:Y:S02]  /*10a30*/  ULDC UR4, c[0x0][0xc38] ;  /* 0x00030e0000047ab9 */ /* 0x000fe40000000800 */
[----:B------:R-:W-:-:S04]  /*10a40*/  IMAD.U32 R5, RZ, RZ, UR4 ;  /* 0x00000004ff057e24 */ /* 0x000fc8000f8e00ff */
[----:B-1----:R-:W-:-:S04]  /*10a50*/  IMAD R14, R14, R5, RZ ;  /* 0x000000050e0e7224 */ /* 0x002fc800078e02ff */
[----:B------:R-:W-:-:S05]  /*10a60*/  IMAD.IADD R9, R8, 0x1, R14 ;  /* 0x0000000108097824 */ /* 0x000fca00078e020e */
[----:B------:R-:W-:-:S13]  /*10a70*/  ISETP.GT.AND P6, PT, R9, R0, PT ;  /* 0x000000000900720c */ /* 0x000fda0003fc4270 */
[----:B------:R-:W-:Y:S05]  /*10a80*/  @P6 BRA `(.L_x_3567) ;  /* 0x0000000000a46947 */ /* 0x000fea0003800000 */
.L_x_3570:
[----:B0-----:R-:W0:Y:S01]  /*10a90*/  LDC R2, c[0x0][0xc3c] ;  /* 0x00030f00ff027b82 */ /* 0x001e220000000800 */
[----:B------:R-:W-:-:S05]  /*10aa0*/  VIADD R19, R19, 0x1f ;  /* 0x0000001f13137836 */ /* 0x000fca0000000000 */
[----:B0-----:R-:W-:-:S13]  /*10ab0*/  ISETP.GE.AND P6, PT, R19, R2, PT ;  /* 0x000000021300720c */ /* 0x001fda0003fc6270 */
[----:B------:R-:W-:Y:S05]  /*10ac0*/  @P6 BRA `(.L_x_3568) ;  /* 0x0000000400b86947 */ /* 0x000fea0003800000 */
[----:B------:R-:W0:Y:S01]  /*10ad0*/  S2R R3, SR_TID.X ;  /* 0x0000000000037919 */ /* 0x000e220000002100 */
[----:B------:R-:W-:Y:S01]  /*10ae0*/  IMAD.MOV.U32 R7, RZ, RZ, RZ ;  /* 0x000000ffff077224 */ /* 0x000fe200078e00ff */
[----:B0-----:R-:W-:-:S04]  /*10af0*/  LOP3.LUT R3, R3, 0x1f, RZ, 0xc0, !PT ;  /* 0x0000001f03037812 */ /* 0x001fc800078ec0ff */
[----:B------:R-:W-:-:S04]  /*10b00*/  IADD3 R11, R19, R3, RZ ;  /* 0x00000003130b7210 */ /* 0x000fc80007ffe0ff */
        /* <DEDUP_REMOVED lines=27> */
.L_x_3688:
[----:B------:R-:W-:Y:S02]  /*10cc0*/  ULDC UR4, c[0x0][0xc38] ;  /* 0x00030e0000047ab9 */ /* 0x000fe40000000800 */
[----:B------:R-:W-:-:S04]  /*10cd0*/  IMAD.U32 R5, RZ, RZ, UR4 ;  /* 0x00000004ff057e24 */ /* 0x000fc8000f8e00ff */
[----:B-1----:R-:W-:-:S05]  /*10ce0*/  IMAD R14, R14, R5, RZ ;  /* 0x000000050e0e7224 */ /* 0x002fca00078e02ff */
[----:B------:R-:W-:-:S04]  /*10cf0*/  IADD3 R9, R14, R9, RZ ;  /* 0x000000090e097210 */ /* 0x000fc80007ffe0ff */
[----:B------:R-:W-:-:S13]  /*10d00*/  ISETP.GT.AND P6, PT, R9, R0, PT ;  /* 0x000000000900720c */ /* 0x000fda0003fc4270 */
[----:B------:R-:W-:Y:S05]  /*10d10*/  @!P6 BRA `(.L_x_3570) ;  /* 0xfffffffc005ce947 */ /* 0x000fea000383ffff */
.L_x_3567:
        /* <DEDUP_REMOVED lines=9> */
.L_x_3693:
[----:B------:R-:W-:-:S13]  /*10db0*/  ISETP.NE.AND P0, PT, R3, RZ, PT ;  /* 0x000000ff0300720c */ /* 0x000fda0003f05270 */
[----:B------:R-:W-:Y:S05]  /*10dc0*/  @!P0 BRA `(.L_x_3572) ;  /* 0x0000000000108947 */ /* 0x000fea0003800000 */
[----:B------:R-:W-:Y:S01]  /*10dd0*/  UMOV UR4, 0xffffffff ;  /* 0xffffffff00047882 */ /* 0x000fe20000000000 */
[----:B------:R-:W-:Y:S02]  /*10de0*/  VIADD R12, R4, 0xffffffff ;  /* 0xffffffff040c7836 */ /* 0x000fe40000000000 */
[----:B------:R-:W-:Y:S05]  /*10df0*/  BRA.DIV UR4, `(.L_x_3573) ;  /* 0x0000004204387947 */ /* 0x000fea000b800000 */
[----:B------:R4:W0:Y:S02]  /*10e00*/  SHFL.IDX PT, R6, R2, R12, 0x1f ;  /* 0x00001f0c02067589 */ /* 0x00082400000e0000 */
.L_x_3572:
        /* <DEDUP_REMOVED lines=53> */
[----:B------:R-:W-:-:S04]  /*11160*/  IMAD.MOV R3, RZ, RZ, -R8 ;  /* 0x000000ffff037224 */ /* 0x000fc800078e0a08 */
[C---:B------:R-:W-:Y:S02]  /*11170*/  IMAD R18, R10.reuse, R3, R6 ;  /* 0x000000030a127224 */ /* 0x040fe400078e0206 */
[----:B------:R-:W-:-:S04]  /*11180*/  IMAD R3, R10, 0x1000000, R8 ;  /* 0x010000000a037824 */ /* 0x000fc800078e0208 */
[----:B------:R-:W-:Y:S01]  /*11190*/  IMAD R18, R18, 0x10000, R3 ;  /* 0x0001000012127824 */ /* 0x000fe200078e0203 */
[----:B------:R-:W-:Y:S06]  /*111a0*/  BRA `(.L_x_3574) ;  /* 0x00000000001c7947 */ /* 0x000fec0003800000 */
.L_x_3568:
[----:B------:R-:W-:Y:S01]  /*111b0*/  UMOV UR4, URZ ;  /* 0x0000003f00047c82 */ /* 0x000fe20008000000 */
[----:B------:R-:W-:Y:S01]  /*111c0*/  UMOV UR5, URZ ;  /* 0x0000003f00057c82 */ /* 0x000fe20008000000 */
[----:B------:R-:W-:Y:S01]  /*111d0*/  ULDC UR6, c[0x0][0xc3c] ;  /* 0x00030f0000067ab9 */ /* 0x000fe20000000800 */
[----:B------:R-:W-:Y:S01]  /*111e0*/  IMAD.MOV.U32 R16, RZ, RZ, R0 ;  /* 0x000000ffff107224 */ /* 0x000fe200078e0000 */
[----:B------:R-:W-:Y:S01]  /*111f0*/  MOV R18, UR5 ;  /* 0x0000000500127c02 */ /* 0x000fe20008000f00 */
[----:B------:R-:W-:Y:S02]  /*11200*/  IMAD.U32 R17, RZ, RZ, UR4 ;  /* 0x00000004ff117e24 */ /* 0x000fe4000f8e00ff */
[----:B------:R-:W-:-:S07]  /*11210*/  IMAD.U32 R19, RZ, RZ, UR6 ;  /* 0x00000006ff137e24 */ /* 0x000fce000f8e00ff */
.L_x_3574:
        /* <DEDUP_REMOVED lines=10> */
.L_x_3565:
[----:B------:R-:W-:Y:S02]  /*112c0*/  ULDC UR4, c[0x0][0xc3c] ;  /* 0x00030f0000047ab9 */ /* 0x000fe40000000800 */
[----:B-1----:R-:W-:-:S13]  /*112d0*/  ISETP.GE.AND P0, PT, R19, UR4, PT ;  /* 0x0000000413007c0c */ /* 0x002fda000bf06270 */
[----:B------:R-:W-:Y:S05]  /*112e0*/  @!P0 BRA `(.L_x_3575) ;  /* 0xffffffb400a08947 */ /* 0x000fea000383ffff */
[----:B------:R-:W-:Y:S05]  /*112f0*/  BSYNC B8 ;  /* 0x0000000000087941 */ /* 0x000fea0003800000 */
.L_x_3512:
        /* <DEDUP_REMOVED lines=12> */
.L_x_3696:
[----:B------:R-:W-:Y:S05]  /*113c0*/  BSYNC B0 ;  /* 0x0000000000007941 */ /* 0x000fea0003800000 */
.L_x_3576:
[----:B------:R-:W-:-:S03]  /*113d0*/  UMOV UR4, 0xffffffff ;  /* 0xffffffff00047882 */ /* 0x000fc60000000000 */
[----:B------:R-:W-:Y:S05]  /*113e0*/  BRA.DIV UR4, `(.L_x_3578) ;  /* 0x0000003a04f87947 */ /* 0x000fea000b800000 */
[----:B-1----:R-:W1:Y:S02]  /*113f0*/  S2R R0, SR_TID.X ;  /* 0x0000000000007919 */ /* 0x002e640000002100 */
[----:B-1----:R-:W-:-:S04]  /*11400*/  SHF.R.U32.HI R0, RZ, 0x5, R0 ;  /* 0x00000005ff007819 */ /* 0x002fc80000011600 */
[----:B------:R-:W-:-:S05]  /*11410*/  LOP3.LUT R0, R0, 0x3, RZ, 0xc0, !PT ;  /* 0x0000000300007812 */ /* 0x000fca00078ec0ff */
[----:B------:R1:W3:Y:S02]  /*11420*/  SHFL.IDX PT, R14, R0, RZ, 0x1f ;  /* 0x00001fff000e7589 */ /* 0x0002e400000e0000 */
.L_x_3699:
[----:B---3--:R-:W-:Y:S01]  /*11430*/  ISETP.NE.AND P0, PT, R14, RZ, PT ;  /* 0x000000ff0e00720c */ /* 0x008fe20003f05270 */
[----:B------:R-:W-:-:S12]  /*11440*/  BSSY B0, `(.L_x_3579) ;  /* 0x0000026000007945 */ /* 0x000fd80003800000 */
[----:B------:R-:W-:Y:S05]  /*11450*/  @P0 BRA `(.L_x_3580) ;  /* 0x0000000000900947 */ /* 0x000fea0003800000 */
[----:B------:R-:W-:-:S03]  /*11460*/  UMOV UR4, 0xffffffff ;  /* 0xffffffff00047882 */ /* 0x000fc60000000000 */
[----:B------:R-:W-:Y:S05]  /*11470*/  BRA.DIV UR4, `(.L_x_3581) ;  /* 0x0000003e04087947 */ /* 0x000fea000b800000 */
[----:B------:R-:W-:-:S13]  /*11480*/  ELECT P6, URZ, PT ;  /* 0x00000000003f782f */ /* 0x000fda00038c0000 */
.L_x_3702:
        /* <DEDUP_REMOVED lines=8> */
.L_x_3582:
[C---:B------:R-:W-:Y:S01]  /*11510*/  IMAD R5, R27.reuse, 0x8, R4 ;  /* 0x000000081b057824 */ /* 0x040fe200078e0204 */
[----:B------:R-:W-:Y:S01]  /*11520*/  SHF.L.U32 R0, R28, 0x1f, RZ ;  /* 0x0000001f1c007819 */ /* 0x000fe200000006ff */
[----:B------:R-:W-:-:S03]  /*11530*/  VIADD R27, R27, 0x1 ;  /* 0x000000011b1b7836 */ /* 0x000fc60000000000 */
[----:B------:R-:W1:Y:S02]  /*11540*/  SYNCS.PHASECHK.TRANS64.TRYWAIT P1, [R5+URZ+0x30840], R0 ;  /* 0x03084000050075a7 */ /* 0x000e64000802017f */
[----:B------:R-:W-:-:S04]  /*11550*/  ISETP.NE.AND P2, PT, R27, 0x2, PT ;  /* 0x000000021b00780c */ /* 0x000fc80003f45270 */
[----:B------:R-:W-:Y:S01]  /*11560*/  SEL R3, RZ, 0x1, P2 ;  /* 0x00000001ff037807 */ /* 0x000fe20001000000 */
[----:B-1----:R-:W-:Y:S08]  /*11570*/  @!P1 BRA `(.L_x_3583) ;  /* 0x0000003800e89947 */ /* 0x002ff00003800000 */
.L_x_3703:
[----:B------:R-:W-:Y:S02]  /*11580*/  SEL R27, R27, RZ, P2 ;  /* 0x000000ff1b1b7207 */ /* 0x000fe40001000000 */
[----:B------:R-:W-:Y:S01]  /*11590*/  LOP3.LUT R2, R28, R3, RZ, 0x3c, !PT ;  /* 0x000000031c027212 */ /* 0x000fe200078e3cff */
[----:B------:R-:W-:Y:S06]  /*115a0*/  @!P0 BRA `(.L_x_3584) ;  /* 0x0000000000048947 */ /* 0x000fec0003800000 */
[----:B------:R-:W-:Y:S01]  /*115b0*/  BPT.TRAP 0x1 ;  /* 0x000000040000795c */ /* 0x000fe20000300000 */
.L_x_3584:
[----:B------:R-:W-:Y:S01]  /*115c0*/  IMAD R27, R27, 0x8, R4 ;  /* 0x000000081b1b7824 */ /* 0x000fe200078e0204 */
[----:B------:R-:W-:-:S04]  /*115d0*/  SHF.L.U32 R2, R2, 0x1f, RZ ;  /* 0x0000001f02027819 */ /* 0x000fc800000006ff */
[----:B------:R-:W3:Y:S02]  /*115e0*/  SYNCS.PHASECHK.TRANS64.TRYWAIT P1, [R27+URZ+0x30840], R2 ;  /* 0x030840021b0075a7 */ /* 0x000ee4000802017f */
[----:B---3--:R-:W-:Y:S05]  /*115f0*/  @!P1 BRA `(.L_x_3585) ;  /* 0x0000003800dc9947 */ /* 0x008fea0003800000 */
.L_x_3704:
[----:B------:R-:W-:Y:S05]  /*11600*/  @!P0 BRA `(.L_x_3586) ;  /* 0x0000000000048947 */ /* 0x000fea0003800000 */
[----:B------:R-:W-:Y:S01]  /*11610*/  BPT.TRAP 0x1 ;  /* 0x000000040000795c */ /* 0x000fe20000300000 */
.L_x_3586:
[----:B------:R-:W4:Y:S02]  /*11620*/  SYNCS.PHASECHK.TRANS64.TRYWAIT P1, [R5+URZ+0x30860], R0 ;  /* 0x03086000050075a7 */ /* 0x000f24000802017f */
[----:B----4-:R-:W-:Y:S05]  /*11630*/  @!P1 BRA `(.L_x_3587) ;  /* 0x0000003800e09947 */ /* 0x010fea0003800000 */
.L_x_3705:
[----:B------:R-:W-:Y:S05]  /*11640*/  @!P0 BRA `(.L_x_3588) ;  /* 0x0000000000048947 */ /* 0x000fea0003800000 */
[----:B------:R-:W-:Y:S01]  /*11650*/  BPT.TRAP 0x1 ;  /* 0x000000040000795c */ /* 0x000fe20000300000 */
.L_x_3588:
[----:B------:R0:W0:Y:S02]  /*11660*/  SYNCS.PHASECHK.TRANS64.TRYWAIT P0, [R27+URZ+0x30860], R2 ;  /* 0x030860021b0075a7 */ /* 0x000024000800017f */
[----:B0-----:R-:W-:Y:S05]  /*11670*/  @!P0 NANOSLEEP.SYNCS 0x989680 ;  /* 0x009896800000895d */ /* 0x001fea0003900000 */
[----:B------:R-:W0:Y:S02]  /*11680*/  @!P0 SYNCS.PHASECHK.TRANS64 P0, [R27+URZ+0x30860], R2 ;  /* 0x030860021b0085a7 */ /* 0x000e24000800007f */
[----:B0-----:R-:W-:Y:S05]  /*11690*/  @!P0 BRA `(.L_x_3588) ;  /* 0xfffffffc00f08947 */ /* 0x001fea000383ffff */
.L_x_3580:
[----:B------:R-:W-:Y:S05]  /*116a0*/  BSYNC B0 ;  /* 0x0000000000007941 */ /* 0x000fea0003800000 */
.L_x_3579:
[----:B------:R-:W-:Y:S05]  /*116b0*/  EXIT ;  /* 0x000000000000794d */ /* 0x000fea0003800000 */
.L_x_3459:
[----:B0-----:R0:W1:Y:S02]  /*116c0*/  SYNCS.PHASECHK.TRANS64.TRYWAIT P1, [R2+URZ+0x30800], R5 ;  /* 0x03080005020075a7 */ /* 0x001064000802017f */
[----:B-1----:R-:W-:Y:S05]  /*116d0*/  @!P1 NANOSLEEP.SYNCS 0x989680 ;  /* 0x009896800000995d */ /* 0x002fea0003900000 */
[----:B------:R-:W1:Y:S02]  /*116e0*/  @!P1 SYNCS.PHASECHK.TRANS64 P1, [R2+URZ+0x30800], R5 ;  /* 0x03080005020095a7 */ /* 0x000e64000802007f */
[----:B-1----:R-:W-:Y:S05]  /*116f0*/  @!P1 BRA `(.L_x_3459) ;  /* 0xfffffffc00f09947 */ /* 0x002fea000383ffff */
[----:B------:R-:W-:Y:S05]  /*11700*/  BRA `(.L_x_3589) ;  /* 0xffffff0400ac7947 */ /* 0x000fea000383ffff */
.L_x_3463:
[----:B-1----:R1:W2:Y:S02]  /*11710*/  SYNCS.PHASECHK.TRANS64.TRYWAIT P1, [R0+URZ+0x30830], R5 ;  /* 0x03083005000075a7 */ /* 0x0022a4000802017f */
[----:B--2---:R-:W-:Y:S05]  /*11720*/  @!P1 NANOSLEEP.SYNCS 0x989680 ;  /* 0x009896800000995d */ /* 0x004fea0003900000 */
[----:B------:R-:W2:Y:S02]  /*11730*/  @!P1 SYNCS.PHASECHK.TRANS64 P1, [R0+URZ+0x30830], R5 ;  /* 0x03083005000095a7 */ /* 0x000ea4000802007f */
[----:B--2---:R-:W-:Y:S05]  /*11740*/  @!P1 BRA `(.L_x_3463) ;  /* 0xfffffffc00f09947 */ /* 0x004fea000383ffff */
[----:B------:R-:W-:Y:S05]  /*11750*/  BRA `(.L_x_3462) ;  /* 0xffffff0400cc7947 */ /* 0x000fea000383ffff */
.L_x_3469:
[----:B-1----:R-:W-:-:S04]  /*11760*/  IMAD.U32 R11, RZ, RZ, UR9 ;  /* 0x00000009ff0b7e24 */ /* 0x002fc8000f8e00ff */
[----:B------:R1:W2:Y:S03]  /*11770*/  SYNCS.PHASECHK.TRANS64.TRYWAIT P1, [R11+URZ+0x30830], R4 ;  /* 0x030830040b0075a7 */ /* 0x0002a6000802017f */
[----:B--2---:R-:W-:Y:S05]  /*11780*/  @!P1 NANOSLEEP.SYNCS 0x989680 ;  /* 0x009896800000995d */ /* 0x004fea0003900000 */
[----:B------:R-:W2:Y:S02]  /*11790*/  @!P1 SYNCS.PHASECHK.TRANS64 P1, [R11+URZ+0x30830], R4 ;  /* 0x030830040b0095a7 */ /* 0x000ea4000802007f */
[----:B--2---:R-:W-:Y:S05]  /*117a0*/  @!P1 BRA `(.L_x_3469) ;  /* 0xfffffffc00ec9947 */ /* 0x004fea000383ffff */
[----:B------:R-:W-:Y:S05]  /*117b0*/  BRA `(.L_x_3468) ;  /* 0xffffff3000687947 */ /* 0x000fea000383ffff */
.L_x_3473:
[----:B01----:R-:W-:-:S04]  /*117c0*/  MOV R4, UR10 ;  /* 0x0000000a00047c02 */ /* 0x003fc80008000f00 */
[----:B------:R0:W1:Y:S03]  /*117d0*/  SYNCS.PHASECHK.TRANS64.TRYWAIT P1, [R4+URZ+0x30850], R0 ;  /* 0x03085000040075a7 */ /* 0x000066000802017f */
[----:B-1----:R-:W-:Y:S05]  /*117e0*/  @!P1 NANOSLEEP.SYNCS 0x989680 ;  /* 0x009896800000995d */ /* 0x002fea0003900000 */
[----:B------:R-:W1:Y:S02]  /*117f0*/  @!P1 SYNCS.PHASECHK.TRANS64 P1, [R4+URZ+0x30850], R0 ;  /* 0x03085000040095a7 */ /* 0x000e64000802007f */
[----:B-1----:R-:W-:Y:S05]  /*11800*/  @!P1 BRA `(.L_x_3473) ;  /* 0xfffffffc00ec9947 */ /* 0x002fea000383ffff */
[----:B------:R-:W-:Y:S05]  /*11810*/  BRA `(.L_x_3472) ;  /* 0xffffff3c002c7947 */ /* 0x000fea000383ffff */
.L_x_3480:
[----:B-1----:R1:W2:Y:S02]  /*11820*/  SYNCS.PHASECHK.TRANS64.TRYWAIT P1, [R13+URZ+0x30850], R0 ;  /* 0x030850000d0075a7 */ /* 0x0022a4000802017f */
[----:B--2---:R-:W-:Y:S05]  /*11830*/  @!P1 NANOSLEEP.SYNCS 0x989680 ;  /* 0x009896800000995d */ /* 0x004fea0003900000 */
[----:B------:R-:W2:Y:S02]  /*11840*/  @!P1 SYNCS.PHASECHK.TRANS64 P1, [R13+URZ+0x30850], R0 ;  /* 0x030850000d0095a7 */ /* 0x000ea4000802007f */
[----:B--2---:R-:W-:Y:S05]  /*11850*/  @!P1 BRA `(.L_x_3480) ;  /* 0xfffffffc00f09947 */ /* 0x004fea000383ffff */
[----:B------:R-:W-:Y:S05]  /*11860*/  BRA `(.L_x_3479) ;  /* 0xffffff5800e07947 */ /* 0x000fea000383ffff */
.L_x_3526:
        /* <DEDUP_REMOVED lines=11> */
.L_x_3591:
[----:B------:R-:W-:Y:S05]  /*11920*/  BSYNC B0 ;  /* 0x0000000000007941 */ /* 0x000fea0003800000 */
.L_x_3590:
[----:B------:R-:W-:Y:S05]  /*11930*/  BRA `(.L_x_3592) ;  /* 0xffffffbc00fc7947 */ /* 0x000fea000383ffff */
.L_x_3529:
[----:B0-----:R0:W1:Y:S02]  /*11940*/  SYNCS.PHASECHK.TRANS64.TRYWAIT P0, [R7+URZ+0x30840], R2 ;  /* 0x03084002070075a7 */ /* 0x001064000800017f */
[----:B-1----:R-:W-:Y:S05]  /*11950*/  @!P0 NANOSLEEP.SYNCS 0x989680 ;  /* 0x009896800000895d */ /* 0x002fea0003900000 */
[----:B------:R-:W1:Y:S02]  /*11960*/  @!P0 SYNCS.PHASECHK.TRANS64 P0, [R7+URZ+0x30840], R2 ;  /* 0x03084002070085a7 */ /* 0x000e64000800007f */
[----:B-1----:R-:W-:Y:S05]  /*11970*/  @!P0 BRA `(.L_x_3529) ;  /* 0xfffffffc00f08947 */ /* 0x002fea000383ffff */
[----:B------:R-:W-:Y:S05]  /*11980*/  BRA `(.L_x_3593) ;  /* 0xffffffc000587947 */ /* 0x000fea000383ffff */
.L_x_3530:
        /* <DEDUP_REMOVED lines=8> */
.L_x_3595:
[----:B------:R-:W-:Y:S05]  /*11a10*/  BSYNC B0 ;  /* 0x0000000000007941 */ /* 0x000fea0003800000 */
.L_x_3594:
        /* <DEDUP_REMOVED lines=9> */
.L_x_3596:
[----:B------:R-:W-:Y:S01]  /*11ab0*/  IMAD.MOV.U32 R13, RZ, RZ, R0 ;  /* 0x000000ffff0d7224 */ /* 0x000fe200078e0000 */
[----:B------:R-:W-:Y:S01]  /*11ac0*/  MOV R12, 0x1 ;  /* 0x00000001000c7802 */ /* 0x000fe20000000f00 */
[----:B------:R-:W-:-:S07]  /*11ad0*/  IMAD.MOV.U32 R3, RZ, RZ, R14 ;  /* 0x000000ffff037224 */ /* 0x000fce00078e000e */
[----:B------:R-:W-:Y:S05]  /*11ae0*/  WARPSYNC.COLLECTIVE R15, `(.L_x_3597) ;  /* 0x000000000f087348 */ /* 0x000fea0003c00000 */
[----:B------:R0:W1:Y:S02]  /*11af0*/  SHFL.IDX P6, R14, R13, R12, R11 ;  /* 0x0000000c0d0e7389 */ /* 0x00006400000c000b */
[----:B01----:R-:W-:Y:S01]  /*11b00*/  ENDCOLLECTIVE ;  /* 0x000000000000791b */ /* 0x003fe20003800000 */
.L_x_3597:
[----:B------:R-:W-:-:S05]  /*11b10*/  @P0 LEA R3, P1, R31, R3, 0x1 ;  /* 0x000000031f030211 */ /* 0x000fca00078208ff */
[----:B------:R-:W-:Y:S01]  /*11b20*/  @P0 IMAD.X R2, RZ, RZ, R2, P1 ;  /* 0x000000ffff020224 */ /* 0x000fe200008e0602 */
[----:B------:R-:W-:-:S04]  /*11b30*/  ISETP.GE.AND P1, PT, R6, 0x11, PT ;  /* 0x000000110600780c */ /* 0x000fc80003f26270 */
[----:B------:R-:W-:Y:S01]  /*11b40*/  @P0 LOP3.LUT R3, R3, R2, RZ, 0x3c, !PT ;  /* 0x0000000203030212 */ /* 0x000fe200078e3cff */
[----:B------:R-:W-:-:S03]  /*11b50*/  IMAD.MOV.U32 R13, RZ, RZ, R4 ;  /* 0x000000ffff0d7224 */ /* 0x000fc600078e0004 */
[----:B------:R-:W-:-:S04]  /*11b60*/  @P0 LOP3.LUT R2, R3, R2, RZ, 0x3c, !PT ;  /* 0x0000000203020212 */ /* 0x000fc800078e3cff */
[----:B------:R-:W-:-:S05]  /*11b70*/  @P0 LOP3.LUT R3, R3, R2, RZ, 0x3c, !PT ;  /* 0x0000000203030212 */ /* 0x000fca00078e3cff */
[----:B------:R-:W-:Y:S01]  /*11b80*/  @!PT LDS RZ, [RZ] ;  /* 0x00000000fffff984 */ /* 0x000fe20000000800 */
[----:B------:R-:W-:Y:S01]  /*11b90*/  @!PT LDS RZ, [RZ] ;  /* 0x00000000fffff984 */ /* 0x000fe20000000800 */
[----:B------:R-:W-:Y:S01]  /*11ba0*/  @!PT LDS RZ, [RZ] ;  /* 0x00000000fffff984 */ /* 0x000fe20000000800 */
[----:B------:R-:W-:Y:S04]  /*11bb0*/  @P0 LDGSTS.E.BYPASS.LTC128B.128 [R8+0x1e400], desc[UR36][R2.64], !P4 ;  /* 0x1e40000002080fae */ /* 0x000fe8000e101d64 */
[----:B------:R-:W-:Y:S04]  /*11bc0*/  @P0 LDGSTS.E.BYPASS.LTC128B.128 [R8+0x21400], desc[UR36][R2.64+0x80], !P3 ;  /* 0x2140008002080fae */ /* 0x000fe8000d901d64 */
[----:B------:R0:W-:Y:S02]  /*11bd0*/  @P0 LDGSTS.E.BYPASS.LTC128B.128 [R8+0x24400], desc[UR36][R2.64+0x100], !P2 ;  /* 0x2440010002080fae */ /* 0x0001e4000d101d64 */
[----:B0-----:R-:W-:-:S07]  /*11be0*/  IMAD.MOV.U32 R2, RZ, RZ, R14 ;  /* 0x000000ffff027224 */ /* 0x001fce00078e000e */
[----:B------:R-:W-:Y:S05]  /*11bf0*/  WARPSYNC.COLLECTIVE R15, `(.L_x_3598) ;  /* 0x000000000f087348 */ /* 0x000fea0003c00000 */
[----:B------:R0:W1:Y:S02]  /*11c00*/  SHFL.IDX P6, R14, R13, R12, R11 ;  /* 0x0000000c0d0e7389 */ /* 0x00006400000c000b */
[----:B01----:R-:W-:Y:S01]  /*11c10*/  ENDCOLLECTIVE ;  /* 0x000000000000791b */ /* 0x003fe20003800000 */
.L_x_3598:
[----:B------:R-:W-:Y:S02]  /*11c20*/  @P1 IMAD R8, R5, 0x2, R22 ;  /* 0x0000000205081824 */ /* 0x000fe400078e0216 */
[----:B------:R-:W-:Y:S02]  /*11c30*/  IMAD.MOV.U32 R13, RZ, RZ, R0 ;  /* 0x000000ffff0d7224 */ /* 0x000fe400078e0000 */
[----:B------:R-:W-:Y:S02]  /*11c40*/  IMAD.MOV.U32 R12, RZ, RZ, 0x2 ;  /* 0x00000002ff0c7424 */ /* 0x000fe400078e00ff */
[----:B------:R-:W-:-:S07]  /*11c50*/  IMAD.MOV.U32 R3, RZ, RZ, R14 ;  /* 0x000000ffff037224 */ /* 0x000fce00078e000e */
[----:B------:R-:W-:Y:S05]  /*11c60*/  WARPSYNC.COLLECTIVE R15, `(.L_x_3599) ;  /* 0x000000000f087348 */ /* 0x000fea0003c00000 */
[----:B------:R0:W1:Y:S02]  /*11c70*/  SHFL.IDX P6, R14, R13, R12, R11 ;  /* 0x0000000c0d0e7389 */ /* 0x00006400000c000b */
[----:B01----:R-:W-:Y:S01]  /*11c80*/  ENDCOLLECTIVE ;  /* 0x000000000000791b */ /* 0x003fe20003800000 */
.L_x_3599:
[----:B------:R-:W-:-:S05]  /*11c90*/  @P1 LEA R3, P0, R31, R3, 0x1 ;  /* 0x000000031f031211 */ /* 0x000fca00078008ff */
[----:B------:R-:W-:-:S05]  /*11ca0*/  @P1 IMAD.X R2, RZ, RZ, R2, P0 ;  /* 0x000000ffff021224 */ /* 0x000fca00000e0602 */
[----:B------:R-:W-:Y:S02]  /*11cb0*/  @P1 LOP3.LUT R3, R3, R2, RZ, 0x3c, !PT ;  /* 0x0000000203031212 */ /* 0x000fe400078e3cff */
[----:B------:R-:W-:Y:S02]  /*11cc0*/  MOV R13, R4 ;  /* 0x00000004000d7202 */ /* 0x000fe40000000f00 */
[----:B------:R-:W-:-:S04]  /*11cd0*/  @P1 LOP3.LUT R2, R3, R2, RZ, 0x3c, !PT ;  /* 0x0000000203021212 */ /* 0x000fc800078e3cff */
[----:B------:R-:W-:-:S05]  /*11ce0*/  @P1 LOP3.LUT R3, R3, R2, RZ, 0x3c, !PT ;  /* 0x0000000203031212 */ /* 0x000fca00078e3cff */
[----:B------:R-:W-:Y:S01]  /*11cf0*/  @!PT LDS RZ, [RZ] ;  /* 0x00000000fffff984 */ /* 0x000fe20000000800 */
[----:B------:R-:W-:Y:S01]  /*11d00*/  @!PT LDS RZ, [RZ] ;  /* 0x00000000fffff984 */ /* 0x000fe20000000800 */
[----:B------:R-:W-:Y:S01]  /*11d10*/  @!PT LDS RZ, [RZ] ;  /* 0x00000000fffff984 */ /* 0x000fe20000000800 */
[----:B------:R-:W-:Y:S04]  /*11d20*/  @P1 LDGSTS.E.BYPASS.LTC128B.128 [R8+0x1ec00], desc[UR36][R2.64], !P4 ;  /* 0x1ec0000002081fae */ /* 0x000fe8000e101d64 */
[----:B------:R-:W-:Y:S04]  /*11d30*/  @P1 LDGSTS.E.BYPASS.LTC128B.128 [R8+0x21c00], desc[UR36][R2.64+0x80], !P3 ;  /* 0x21c0008002081fae */ /* 0x000fe8000d901d64 */
[----:B------:R0:W-:Y:S01]  /*11d40*/  @P1 LDGSTS.E.BYPASS.LTC128B.128 [R8+0x24c00], desc[UR36][R2.64+0x100], !P2 ;  /* 0x24c0010002081fae */ /* 0x0001e2000d101d64 */
[----:B------:R-:W-:Y:S01]  /*11d50*/  ISETP.GE.AND P1, PT, R6, 0x21, PT ;  /* 0x000000210600780c */ /* 0x000fe20003f26270 */
[----:B0-----:R-:W-:-:S12]  /*11d60*/  IMAD.MOV.U32 R2, RZ, RZ, R14 ;  /* 0x000000ffff027224 */ /* 0x001fd800078e000e */
[----:B------:R-:W-:Y:S05]  /*11d70*/  WARPSYNC.COLLECTIVE R15, `(.L_x_3600) ;  /* 0x000000000f087348 */ /* 0x000fea0003c00000 */
[----:B------:R0:W1:Y:S02]  /*11d80*/  SHFL.IDX P6, R14, R13, R12, R11 ;  /* 0x0000000c0d0e7389 */ /* 0x00006400000c000b */
[----:B01----:R-:W-:Y:S01]  /*11d90*/  ENDCOLLECTIVE ;  /* 0x000000000000791b */ /* 0x003fe20003800000 */
.L_x_3600:
[----:B------:R-:W-:Y:S02]  /*11da0*/  @P1 IMAD R8, R5, 0x2, R22 ;  /* 0x0000000205081824 */ /* 0x000fe400078e0216 */
[----:B------:R-:W-:Y:S02]  /*11db0*/  IMAD.MOV.U32 R13, RZ, RZ, R0 ;  /* 0x000000ffff0d7224 */ /* 0x000fe400078e0000 */
[----:B------:R-:W-:Y:S02]  /*11dc0*/  IMAD.MOV.U32 R12, RZ, RZ, 0x3 ;  /* 0x00000003ff0c7424 */ /* 0x000fe400078e00ff */
[----:B------:R-:W-:-:S07]  /*11dd0*/  IMAD.MOV.U32 R3, RZ, RZ, R14 ;  /* 0x000000ffff037224 */ /* 0x000fce00078e000e */
[----:B------:R-:W-:Y:S05]  /*11de0*/  WARPSYNC.COLLECTIVE R15, `(.L_x_3601) ;  /* 0x000000000f087348 */ /* 0x000fea0003c00000 */
[----:B------:R0:W1:Y:S02]  /*11df0*/  SHFL.IDX P6, R14, R13, R12, R11 ;  /* 0x0000000c0d0e7389 */ /* 0x00006400000c000b */
[----:B01----:R-:W-:Y:S01]  /*11e00*/  ENDCOLLECTIVE ;  /* 0x000000000000791b */ /* 0x003fe20003800000 */
.L_x_3601:
[----:B------:R-:W-:-:S05]  /*11e10*/  @P1 LEA R3, P0, R31, R3, 0x1 ;  /* 0x000000031f031211 */ /* 0x000fca00078008ff */
[----:B------:R-:W-:-:S05]  /*11e20*/  @P1 IMAD.X R2, RZ, RZ, R2, P0 ;  /* 0x000000ffff021224 */ /* 0x000fca00000e0602 */
        /* <DEDUP_REMOVED lines=15> */
.L_x_3602:
[----:B------:R-:W-:Y:S02]  /*11f20*/  @P1 IMAD R8, R5, 0x2, R22 ;  /* 0x0000000205081824 */ /* 0x000fe400078e0216 */
[----:B------:R-:W-:Y:S02]  /*11f30*/  IMAD.MOV.U32 R13, RZ, RZ, R0 ;  /* 0x000000ffff0d7224 */ /* 0x000fe400078e0000 */
[----:B------:R-:W-:Y:S02]  /*11f40*/  IMAD.MOV.U32 R12, RZ, RZ, 0x4 ;  /* 0x00000004ff0c7424 */ /* 0x000fe400078e00ff */
[----:B------:R-:W-:-:S07]  /*11f50*/  IMAD.MOV.U32 R3, RZ, RZ, R14 ;  /* 0x000000ffff037224 */ /* 0x000fce00078e000e */
[----:B------:R-:W-:Y:S05]  /*11f60*/  WARPSYNC.COLLECTIVE R15, `(.L_x_3603) ;  /* 0x000000000f087348 */ /* 0x000fea0003c00000 */
[----:B------:R0:W1:Y:S02]  /*11f70*/  SHFL.IDX P6, R14, R13, R12, R11 ;  /* 0x0000000c0d0e7389 */ /* 0x00006400000c000b */
[----:B01----:R-:W-:Y:S01]  /*11f80*/  ENDCOLLECTIVE ;  /* 0x000000000000791b */ /* 0x003fe20003800000 */
.L_x_3603:
[----:B------:R-:W-:-:S04]  /*11f90*/  @P1 LEA R3, P0, R31, R3, 0x1 ;  /* 0x000000031f031211 */ /* 0x000fc800078008ff */
[----:B------:R-:W-:-:S04]  /*11fa0*/  @P1 IADD3.X R2, RZ, R2, RZ, P0, !PT ;  /* 0x00000002ff021210 */ /* 0x000fc800007fe4ff */
        /* <DEDUP_REMOVED lines=15> */
.L_x_3604:
[----:B------:R-:W-:Y:S01]  /*120a0*/  @P1 IMAD R8, R5, 0x2, R22 ;  /* 0x0000000205081824 */ /* 0x000fe200078e0216 */
[----:B------:R-:W-:Y:S01]  /*120b0*/  MOV R13, R0 ;  /* 0x00000000000d7202 */ /* 0x000fe20000000f00 */
[----:B------:R-:W-:Y:S02]  /*120c0*/  IMAD.MOV.U32 R12, RZ, RZ, 0x5 ;  /* 0x00000005ff0c7424 */ /* 0x000fe400078e00ff */
[----:B------:R-:W-:-:S07]  /*120d0*/  IMAD.MOV.U32 R3, RZ, RZ, R14 ;  /* 0x000000ffff037224 */ /* 0x000fce00078e000e */
[----:B------:R-:W-:Y:S05]  /*120e0*/  WARPSYNC.COLLECTIVE R15, `(.L_x_3605) ;  /* 0x000000000f087348 */ /* 0x000fea0003c00000 */
[----:B------:R0:W1:Y:S02]  /*120f0*/  SHFL.IDX P6, R14, R13, R12, R11 ;  /* 0x0000000c0d0e7389 */ /* 0x00006400000c000b */
[----:B01----:R-:W-:Y:S01]  /*12100*/  ENDCOLLECTIVE ;  /* 0x000000000000791b */ /* 0x003fe20003800000 */
.L_x_3605:
        /* <DEDUP_REMOVED lines=10> */
.L_x_3606:
[----:B------:R-:W-:Y:S01]  /*121b0*/  @!PT LDS RZ, [RZ] ;  /* 0x00000000fffff984 */ /* 0x000fe20000000800 */
[----:B------:R-:W-:Y:S01]  /*121c0*/  @!PT LDS RZ, [RZ] ;  /* 0x00000000fffff984 */ /* 0x000fe20000000800 */
[----:B------:R-:W-:Y:S01]  /*121d0*/  @!PT LDS RZ, [RZ] ;  /* 0x00000000fffff984 */ /* 0x000fe20000000800 */
[----:B------:R-:W-:Y:S04]  /*121e0*/  @P1 LDGSTS.E.BYPASS.LTC128B.128 [R8+0x20400], desc[UR36][R2.64], !P4 ;  /* 0x2040000002081fae */ /* 0x000fe8000e101d64 */
[----:B------:R-:W-:Y:S04]  /*121f0*/  @P1 LDGSTS.E.BYPASS.LTC128B.128 [R8+0x23400], desc[UR36][R2.64+0x80], !P3 ;  /* 0x2340008002081fae */ /* 0x000fe8000d901d64 */
[----:B------:R0:W-:Y:S02]  /*12200*/  @P1 LDGSTS.E.BYPASS.LTC128B.128 [R8+0x26400], desc[UR36][R2.64+0x100], !P2 ;  /* 0x2640010002081fae */ /* 0x0001e4000d101d64 */
[----:B0-----:R-:W-:Y:S01]  /*12210*/  IMAD.MOV.U32 R2, RZ, RZ, R14 ;  /* 0x000000ffff027224 */ /* 0x001fe200078e000e */
[----:B------:R-:W-:Y:S06]  /*12220*/  BRA `(.L_x_3607) ;  /* 0xffffffbc009c7947 */ /* 0x000fec000383ffff */
.L_x_3535:
        /* <DEDUP_REMOVED lines=9> */
.L_x_3608:
[C---:B------:R-:W-:Y:S01]  /*122c0*/  VIADD R7, R4.reuse, 0x10 ;  /* 0x0000001004077836 */ /* 0x040fe20000000000 */
[----:B------:R-:W-:Y:S01]  /*122d0*/  ISETP.GE.AND P1, PT, R4, R6, PT ;  /* 0x000000060400720c */ /* 0x000fe20003f26270 */
[----:B------:R-:W-:Y:S01]  /*122e0*/  IMAD.MOV.U32 R13, RZ, RZ, R0 ;  /* 0x000000ffff0d7224 */ /* 0x000fe200078e0000 */
[----:B------:R-:W-:-:S11]  /*122f0*/  MOV R2, R14 ;  /* 0x0000000e00027202 */ /* 0x000fd60000000f00 */
[----:B------:R-:W-:Y:S05]  /*12300*/  WARPSYNC.COLLECTIVE R15, `(.L_x_3609) ;  /* 0x000000000f087348 */ /* 0x000fea0003c00000 */
[----:B------:R0:W1:Y:S02]  /*12310*/  SHFL.IDX P6, R14, R13, R12, R11 ;  /* 0x0000000c0d0e7389 */ /* 0x00006400000c000b */
[----:B01----:R-:W-:Y:S01]  /*12320*/  ENDCOLLECTIVE ;  /* 0x000000000000791b */ /* 0x003fe20003800000 */
.L_x_3609:
        /* <DEDUP_REMOVED lines=8> */
.L_x_3610:
[----:B------:R-:W-:Y:S01]  /*123b0*/  @!PT LDS RZ, [RZ] ;  /* 0x00000000fffff984 */ /* 0x000fe20000000800 */
[----:B------:R-:W-:Y:S01]  /*123c0*/  @!PT LDS RZ, [RZ] ;  /* 0x00000000fffff984 */ /* 0x000fe20000000800 */
[----:B------:R-:W-:Y:S01]  /*123d0*/  @!PT LDS RZ, [RZ] ;  /* 0x00000000fffff984 */ /* 0x000fe20000000800 */
[----:B------:R-:W-:Y:S04]  /*123e0*/  @!P1 LDGSTS.E.BYPASS.LTC128B.128 [R36+0x12400], desc[UR36][R2.64], !P3 ;  /* 0x1240000002249fae */ /* 0x000fe8000d901d64 */
[----:B------:R-:W-:Y:S04]  /*123f0*/  @!P1 LDGSTS.E.BYPASS.LTC128B.128 [R36+0x16400], desc[UR36][R2.64+0x80], !P2 ;  /* 0x1640008002249fae */ /* 0x000fe8000d101d64 */
[----:B------:R0:W-:Y:S01]  /*12400*/  @!P1 LDGSTS.E.BYPASS.LTC128B.128 [R36+0x1a400], desc[UR36][R2.64+0x100], !P0 ;  /* 0x1a40010002249fae */ /* 0x0001e2000c101d64 */
[----:B------:R-:W-:Y:S02]  /*12410*/  ISETP.GE.AND P1, PT, R7, R6, PT ;  /* 0x000000060700720c */ /* 0x000fe40003f26270 */
[----:B------:R-:W-:Y:S01]  /*12420*/  MOV R13, R0 ;  /* 0x00000000000d7202 */ /* 0x000fe20000000f00 */
[----:B0-----:R-:W-:-:S10]  /*12430*/  IMAD.MOV.U32 R2, RZ, RZ, R14 ;  /* 0x000000ffff027224 */ /* 0x001fd400078e000e */
[----:B------:R-:W-:Y:S05]  /*12440*/  WARPSYNC.COLLECTIVE R15, `(.L_x_3611) ;  /* 0x000000000f087348 */ /* 0x000fea0003c00000 */
[----:B------:R0:W1:Y:S02]  /*12450*/  SHFL.IDX P6, R14, R13, R12, R11 ;  /* 0x0000000c0d0e7389 */ /* 0x00006400000c000b */
[----:B01----:R-:W-:Y:S01]  /*12460*/  ENDCOLLECTIVE ;  /* 0x000000000000791b */ /* 0x003fe20003800000 */
.L_x_3611:
        /* <DEDUP_REMOVED lines=8> */
.L_x_3612:
        /* <DEDUP_REMOVED lines=14> */
.L_x_3613:
        /* <DEDUP_REMOVED lines=8> */
.L_x_3614:
        /* <DEDUP_REMOVED lines=14> */
.L_x_3615:
[----:B------:R-:W-:Y:S02]  /*12730*/  IMAD.MOV.U32 R13, RZ, RZ, R5 ;  /* 0x000000ffff0d7224 */ /* 0x000fe400078e0005 */
[----:B------:R-:W-:Y:S01]  /*12740*/  IMAD.MOV.U32 R12, RZ, RZ, 0x4 ;  /* 0x00000004ff0c7424 */ /* 0x000fe200078e00ff */
[----:B------:R-:W-:-:S05]  /*12750*/  @!P1 LEA R14, P4, R31, R14, 0x1 ;  /* 0x0000000e1f0e9211 */ /* 0x000fca00078808ff */
[----:B------:R-:W-:Y:S01]  /*12760*/  @!P1 IMAD.X R7, RZ, RZ, R2, P4 ;  /* 0x000000ffff079224 */ /* 0x000fe200020e0602 */
[----:B------:R-:W-:-:S07]  /*12770*/  @!P1 MOV R2, R14 ;  /* 0x0000000e00029202 */ /* 0x000fce0000000f00 */
[----:B------:R-:W-:Y:S05]  /*12780*/  WARPSYNC.COLLECTIVE R15, `(.L_x_3616) ;  /* 0x000000000f087348 */ /* 0x000fea0003c00000 */
[----:B------:R0:W1:Y:S02]  /*12790*/  SHFL.IDX P6, R14, R13, R12, R11 ;  /* 0x0000000c0d0e7389 */ /* 0x00006400000c000b */
[----:B01----:R-:W-:Y:S01]  /*127a0*/  ENDCOLLECTIVE ;  /* 0x000000000000791b */ /* 0x003fe20003800000 */
.L_x_3616:
        /* <DEDUP_REMOVED lines=14> */
.L_x_3617:
        /* <DEDUP_REMOVED lines=8> */
.L_x_3618:
[----:B------:R-:W-:Y:S01]  /*12910*/  @!P1 MOV R3, R7 ;  /* 0x0000000700039202 */ /* 0x000fe20000000f00 */
[----:B------:R-:W-:-:S04]  /*12920*/  VIADD R7, R4, 0x50 ;  /* 0x0000005004077836 */ /* 0x000fc80000000000 */
        /* <DEDUP_REMOVED lines=12> */
.L_x_3619:
        /* <DEDUP_REMOVED lines=8> */
.L_x_3620:
[----:B------:R-:W-:Y:S01]  /*12a70*/  @!P1 IMAD.MOV.U32 R3, RZ, RZ, R7 ;  /* 0x000000ffff039224 */ /* 0x000fe200078e0007 */
[----:B------:R-:W-:-:S04]  /*12a80*/  IADD3 R7, R4, 0x60, RZ ;  /* 0x0000006004077810 */ /* 0x000fc80007ffe0ff */
        /* <DEDUP_REMOVED lines=12> */
.L_x_3621:
        /* <DEDUP_REMOVED lines=8> */
.L_x_3622:
[----:B------:R-:W-:-:S05]  /*12bd0*/  @!P1 IMAD.MOV.U32 R3, RZ, RZ, R7 ;  /* 0x000000ffff039224 */ /* 0x000fca00078e0007 */
[----:B------:R-:W-:Y:S01]  /*12be0*/  @!PT LDS RZ, [RZ] ;  /* 0x00000000fffff984 */ /* 0x000fe20000000800 */
[----:B------:R-:W-:Y:S01]  /*12bf0*/  @!PT LDS RZ, [RZ] ;  /* 0x00000000fffff984 */ /* 0x000fe20000000800 */
[----:B------:R-:W-:Y:S01]  /*12c00*/  @!PT LDS RZ, [RZ] ;  /* 0x00000000fffff984 */ /* 0x000fe20000000800 */
[----:B------:R0:W-:Y:S04]  /*12c10*/  @!P1 LDGSTS.E.BYPASS.LTC128B.128 [R36+0x15400], desc[UR36][R2.64], !P3 ;  /* 0x1540000002249fae */ /* 0x0001e8000d901d64 */
[----:B------:R0:W-:Y:S01]  /*12c20*/  @!P1 LDGSTS.E.BYPASS.LTC128B.128 [R36+0x19400], desc[UR36][R2.64+0x80], !P2 ;  /* 0x1940008002249fae */ /* 0x0001e2000d101d64 */
[----:B------:R-:W-:-:S03]  /*12c30*/  IMAD.MOV.U32 R13, RZ, RZ, R0 ;  /* 0x000000ffff0d7224 */ /* 0x000fc600078e0000 */
[----:B------:R0:W-:Y:S01]  /*12c40*/  @!P1 LDGSTS.E.BYPASS.LTC128B.128 [R36+0x1d400], desc[UR36][R2.64+0x100], !P0 ;  /* 0x1d40010002249fae */ /* 0x0001e2000c101d64 */
[----:B------:R-:W-:-:S07]  /*12c50*/  IMAD.MOV.U32 R5, RZ, RZ, R14 ;  /* 0x000000ffff057224 */ /* 0x000fce00078e000e */
[----:B0-----:R-:W-:Y:S05]  /*12c60*/  WARPSYNC.COLLECTIVE R15, `(.L_x_3623) ;  /* 0x000000000f087348 */ /* 0x001fea0003c00000 */
[----:B------:R1:W2:Y:S02]  /*12c70*/  SHFL.IDX P6, R14, R13, R12, R11 ;  /* 0x0000000c0d0e7389 */ /* 0x0002a400000c000b */
[----:B012---:R-:W-:Y:S01]  /*12c80*/  ENDCOLLECTIVE ;  /* 0x000000000000791b */ /* 0x007fe20003800000 */
.L_x_3623:
[----:B------:R-:W-:Y:S05]  /*12c90*/  BRA `(.L_x_3624) ;  /* 0xffffffbc00f87947 */ /* 0x000fea000383ffff */
.L_x_3540:
[----:B0-----:R0:W1:Y:S02]  /*12ca0*/  SYNCS.PHASECHK.TRANS64.TRYWAIT P0, [R22+URZ+0x30820], R3 ;  /* 0x03082003160075a7 */ /* 0x001064000800017f */
[----:B-1----:R-:W-:Y:S05]  /*12cb0*/  @!P0 NANOSLEEP.SYNCS 0x989680 ;  /* 0x009896800000895d */ /* 0x002fea0003900000 */
[----:B------:R-:W1:Y:S02]  /*12cc0*/  @!P0 SYNCS.PHASECHK.TRANS64 P0, [R22+URZ+0x30820], R3 ;  /* 0x03082003160085a7 */ /* 0x000e64000800007f */
[----:B-1----:R-:W-:Y:S05]  /*12cd0*/  @!P0 BRA `(.L_x_3540) ;  /* 0xfffffffc00f08947 */ /* 0x002fea000383ffff */
[----:B------:R-:W-:Y:S05]  /*12ce0*/  BRA `(.L_x_3625) ;  /* 0xffffffc000707947 */ /* 0x000fea000383ffff */
.L_x_3545:
[----:B0-----:R0:W1:Y:S02]  /*12cf0*/  SYNCS.PHASECHK.TRANS64.TRYWAIT P0, [R6+URZ+0x30840], R3 ;  /* 0x03084003060075a7 */ /* 0x001064000800017f */
[----:B-1----:R-:W-:Y:S05]  /*12d00*/  @!P0 NANOSLEEP.SYNCS 0x989680 ;  /* 0x009896800000895d */ /* 0x002fea0003900000 */
[----:B------:R-:W1:Y:S02]  /*12d10*/  @!P0 SYNCS.PHASECHK.TRANS64 P0, [R6+URZ+0x30840], R3 ;  /* 0x03084003060085a7 */ /* 0x000e64000800007f */
[----:B-1----:R-:W-:Y:S05]  /*12d20*/  @!P0 BRA `(.L_x_3545) ;  /* 0xfffffffc00f08947 */ /* 0x002fea000383ffff */
[----:B------:R-:W-:Y:S05]  /*12d30*/  BRA `(.L_x_3626) ;  /* 0xffffffc4004c7947 */ /* 0x000fea000383ffff */
.L_x_3546:
        /* <DEDUP_REMOVED lines=8> */
.L_x_3628:
[----:B------:R-:W-:Y:S05]  /*12dc0*/  BSYNC B1 ;  /* 0x0000000000017941 */ /* 0x000fea0003800000 */
.L_x_3627:
[----:B------:R-:W-:Y:S01]  /*12dd0*/  IMAD.MOV.U32 R13, RZ, RZ, R7 ;  /* 0x000000ffff0d7224 */ /* 0x000fe200078e0007 */
[----:B------:R-:W-:Y:S01]  /*12de0*/  MOV R12, RZ ;  /* 0x000000ff000c7202 */ /* 0x000fe20000000f00 */
[----:B------:R-:W-:Y:S01]  /*12df0*/  IMAD.MOV.U32 R11, RZ, RZ, 0x181f ;  /* 0x0000181fff0b7424 */ /* 0x000fe200078e00ff */
[----:B------:R-:W-:Y:S01]  /*12e00*/  LOP3.LUT R23, R23, 0xfffffeff, RZ, 0xc0, !PT ;  /* 0xfffffeff17177812 */ /* 0x000fe200078ec0ff */
[----:B------:R-:W-:Y:S02]  /*12e10*/  IMAD.MOV.U32 R15, RZ, RZ, -0x1 ;  /* 0xffffffffff0f7424 */ /* 0x000fe400078e00ff */
[----:B------:R-:W-:Y:S01]  /*12e20*/  IMAD.MOV.U32 R3, RZ, RZ, R14 ;  /* 0x000000ffff037224 */ /* 0x000fe200078e000e */
[----:B------:R-:W-:Y:S01]  /*12e30*/  @P1 LOP3.LUT R23, R23, 0x100, RZ, 0xfc, !PT ;  /* 0x0000010017171812 */ /* 0x000fe200078efcff */
[----:B------:R-:W-:-:S07]  /*12e40*/  IMAD.SHL.U32 R4, R31, 0x2, RZ ;  /* 0x000000021f047824 */ /* 0x000fce00078e00ff */
[----:B------:R-:W-:Y:S05]  /*12e50*/  WARPSYNC.COLLECTIVE R15, `(.L_x_3629) ;  /* 0x000000000f087348 */ /* 0x000fea0003c00000 */
[----:B------:R0:W1:Y:S02]  /*12e60*/  SHFL.IDX P6, R14, R13, R12, R11 ;  /* 0x0000000c0d0e7389 */ /* 0x00006400000c000b */
[----:B01----:R-:W-:Y:S01]  /*12e70*/  ENDCOLLECTIVE ;  /* 0x000000000000791b */ /* 0x003fe20003800000 */
.L_x_3629:
[----:B------:R-:W-:Y:S01]  /*12e80*/  IMAD R5, R5, 0x2, R22 ;  /* 0x0000000205057824 */ /* 0x000fe200078e0216 */
[----:B------:R-:W-:Y:S01]  /*12e90*/  LOP3.LUT P1, RZ, R23, 0x4, RZ, 0xc0, !PT ;  /* 0x0000000417ff7812 */ /* 0x000fe2000782c0ff */
[----:B------:R-:W-:Y:S02]  /*12ea0*/  IMAD.MOV.U32 R13, RZ, RZ, R8 ;  /* 0x000000ffff0d7224 */ /* 0x000fe400078e0008 */
[----:B------:R-:W-:Y:S02]  /*12eb0*/  IMAD.MOV.U32 R12, RZ, RZ, 0x1 ;  /* 0x00000001ff0c7424 */ /* 0x000fe400078e00ff */
[----:B------:R-:W-:-:S08]  /*12ec0*/  IMAD.MOV.U32 R2, RZ, RZ, R14 ;  /* 0x000000ffff027224 */ /* 0x000fd000078e000e */
[----:B------:R-:W-:Y:S05]  /*12ed0*/  WARPSYNC.COLLECTIVE R15, `(.L_x_3630) ;  /* 0x000000000f087348 */ /* 0x000fea0003c00000 */
[----:B------:R0:W1:Y:S02]  /*12ee0*/  SHFL.IDX P6, R14, R13, R12, R11 ;  /* 0x0000000c0d0e7389 */ /* 0x00006400000c000b */
[----:B01----:R-:W-:Y:S01]  /*12ef0*/  ENDCOLLECTIVE ;  /* 0x000000000000791b */ /* 0x003fe20003800000 */
.L_x_3630:
        /* <DEDUP_REMOVED lines=8> */
[----:B------:R0:W-:Y:S02]  /*12f80*/  LDGSTS.E.BYPASS.LTC128B.128 [R5+0x24400], desc[UR36][R2.64+0x100], !P4 ;  /* 0x2440010002057fae */ /* 0x0001e4000e101d64 */
[----:B0-----:R-:W-:-:S07]  /*12f90*/  MOV R3, R14 ;  /* 0x0000000e00037202 */ /* 0x001fce0000000f00 */
[----:B------:R-:W-:Y:S05]  /*12fa0*/  WARPSYNC.COLLECTIVE R15, `(.L_x_3631) ;  /* 0x000000000f087348 */ /* 0x000fea0003c00000 */
[----:B------:R0:W1:Y:S02]  /*12fb0*/  SHFL.IDX P6, R14, R13, R12, R11 ;  /* 0x0000000c0d0e7389 */ /* 0x00006400000c000b */
[----:B01----:R-:W-:Y:S01]  /*12fc0*/  ENDCOLLECTIVE ;  /* 0x000000000000791b */ /* 0x003fe20003800000 */
.L_x_3631:
[----:B------:R-:W-:Y:S02]  /*12fd0*/  IMAD.MOV.U32 R13, RZ, RZ, R8 ;  /* 0x000000ffff0d7224 */ /* 0x000fe400078e0008 */
[----:B------:R-:W-:Y:S02]  /*12fe0*/  IMAD.MOV.U32 R12, RZ, RZ, 0x2 ;  /* 0x00000002ff0c7424 */ /* 0x000fe400078e00ff */
[----:B------:R-:W-:-:S07]  /*12ff0*/  IMAD.MOV.U32 R2, RZ, RZ, R14 ;  /* 0x000000ffff027224 */ /* 0x000fce00078e000e */
[----:B------:R-:W-:Y:S05]  /*13000*/  WARPSYNC.COLLECTIVE R15, `(.L_x_3632) ;  /* 0x000000000f087348 */ /* 0x000fea0003c00000 */
[----:B------:R0:W1:Y:S02]  /*13010*/  SHFL.IDX P6, R14, R13, R12, R11 ;  /* 0x0000000c0d0e7389 */ /* 0x00006400000c000b */
[----:B01----:R-:W-:Y:S01]  /*13020*/  ENDCOLLECTIVE ;  /* 0x000000000000791b */ /* 0x003fe20003800000 */
.L_x_3632:
        /* <DEDUP_REMOVED lines=9> */
[----:B------:R-:W-:-:S07]  /*130c0*/  IMAD.MOV.U32 R35, RZ, RZ, R14 ;  /* 0x000000ffff237224 */ /* 0x000fce00078e000e */
[----:B0-----:R-:W-:Y:S05]  /*130d0*/  WARPSYNC.COLLECTIVE R15, `(.L_x_3633) ;  /* 0x000000000f087348 */ /* 0x001fea0003c00000 */
[----:B------:R1:W2:Y:S02]  /*130e0*/  SHFL.IDX P6, R14, R13, R12, R11 ;  /* 0x0000000c0d0e7389 */ /* 0x0002a400000c000b */
[----:B012---:R-:W-:Y:S01]  /*130f0*/  ENDCOLLECTIVE ;  /* 0x000000000000791b */ /* 0x007fe20003800000 */
.L_x_3633:
[----:B------:R-:W-:Y:S02]  /*13100*/  IMAD.MOV.U32 R13, RZ, RZ, R8 ;  /* 0x000000ffff0d7224 */ /* 0x000fe400078e0008 */
[----:B------:R-:W-:Y:S02]  /*13110*/  IMAD.MOV.U32 R12, RZ, RZ, 0x3 ;  /* 0x00000003ff0c7424 */ /* 0x000fe400078e00ff */
[----:B------:R-:W-:-:S07]  /*13120*/  IMAD.MOV.U32 R2, RZ, RZ, R14 ;  /* 0x000000ffff027224 */ /* 0x000fce00078e000e */
[----:B------:R-:W-:Y:S05]  /*13130*/  WARPSYNC.COLLECTIVE R15, `(.L_x_3634) ;  /* 0x000000000f087348 */ /* 0x000fea0003c00000 */
[----:B------:R0:W1:Y:S02]  /*13140*/  SHFL.IDX P6, R14, R13, R12, R11 ;  /* 0x0000000c0d0e7389 */ /* 0x00006400000c000b */
[----:B01----:R-:W-:Y:S01]  /*13150*/  ENDCOLLECTIVE ;  /* 0x000000000000791b */ /* 0x003fe20003800000 */
.L_x_3634:
[----:B------:R-:W-:-:S04]  /*13160*/  IADD3 R2, P0, R2, R4, RZ ;  /* 0x0000000402027210 */ /* 0x000fc80007f1e0ff */
[----:B------:R-:W-:-:S05]  /*13170*/  IADD3.X R3, RZ, R35, RZ, P0, !PT ;  /* 0x00000023ff037210 */ /* 0x000fca00007fe4ff */
        /* <DEDUP_REMOVED lines=11> */
.L_x_3635:
[----:B------:R-:W-:Y:S02]  /*13230*/  IMAD.MOV.U32 R13, RZ, RZ, R8 ;  /* 0x000000ffff0d7224 */ /* 0x000fe400078e0008 */
[----:B------:R-:W-:Y:S02]  /*13240*/  IMAD.MOV.U32 R12, RZ, RZ, 0x4 ;  /* 0x00000004ff0c7424 */ /* 0x000fe400078e00ff */
[----:B------:R-:W-:-:S07]  /*13250*/  IMAD.MOV.U32 R2, RZ, RZ, R14 ;  /* 0x000000ffff027224 */ /* 0x000fce00078e000e */
[----:B------:R-:W-:Y:S05]  /*13260*/  WARPSYNC.COLLECTIVE R15, `(.L_x_3636) ;  /* 0x000000000f087348 */ /* 0x000fea0003c00000 */
[----:B------:R0:W1:Y:S02]  /*13270*/  SHFL.IDX P6, R14, R13, R12, R11 ;  /* 0x0000000c0d0e7389 */ /* 0x00006400000c000b */
[----:B01----:R-:W-:Y:S01]  /*13280*/  ENDCOLLECTIVE ;  /* 0x000000000000791b */ /* 0x003fe20003800000 */
.L_x_3636:
        /* <DEDUP_REMOVED lines=9> */
[----:B------:R-:W-:-:S07]  /*13320*/  MOV R35, R14 ;  /* 0x0000000e00237202 */ /* 0x000fce0000000f00 */
[----:B0-----:R-:W-:Y:S05]  /*13330*/  WARPSYNC.COLLECTIVE R15, `(.L_x_3637) ;  /* 0x000000000f087348 */ /* 0x001fea0003c00000 */
[----:B------:R1:W2:Y:S02]  /*13340*/  SHFL.IDX P6, R14, R13, R12, R11 ;  /* 0x0000000c0d0e7389 */ /* 0x0002a400000c000b */
[----:B012---:R-:W-:Y:S01]  /*13350*/  ENDCOLLECTIVE ;  /* 0x000000000000791b */ /* 0x007fe20003800000 */
.L_x_3637:
[----:B------:R-:W-:Y:S02]  /*13360*/  IMAD.MOV.U32 R13, RZ, RZ, R8 ;  /* 0x000000ffff0d7224 */ /* 0x000fe400078e0008 */
[----:B------:R-:W-:Y:S02]  /*13370*/  IMAD.MOV.U32 R12, RZ, RZ, 0x5 ;  /* 0x00000005ff0c7424 */ /* 0x000fe400078e00ff */
[----:B------:R-:W-:-:S07]  /*13380*/  IMAD.MOV.U32 R2, RZ, RZ, R14 ;  /* 0x000000ffff027224 */ /* 0x000fce00078e000e */
[----:B------:R-:W-:Y:S05]  /*13390*/  WARPSYNC.COLLECTIVE R15, `(.L_x_3638) ;  /* 0x000000000f087348 */ /* 0x000fea0003c00000 */
[----:B------:R0:W1:Y:S02]  /*133a0*/  SHFL.IDX P6, R14, R13, R12, R11 ;  /* 0x0000000c0d0e7389 */ /* 0x00006400000c000b */
[----:B01----:R-:W-:Y:S01]  /*133b0*/  ENDCOLLECTIVE ;  /* 0x000000000000791b */ /* 0x003fe20003800000 */
.L_x_3638:
[----:B------:R-:W-:-:S05]  /*133c0*/  IADD3 R2, P0, R2, R4, RZ ;  /* 0x0000000402027210 */ /* 0x000fca0007f1e0ff */
[----:B------:R-:W-:-:S05]  /*133d0*/  IMAD.X R3, RZ, RZ, R35, P0 ;  /* 0x000000ffff037224 */ /* 0x000fca00000e0623 */
[----:B------:R-:W-:Y:S01]  /*133e0*/  @!PT LDS RZ, [RZ] ;  /* 0x00000000fffff984 */ /* 0x000fe20000000800 */
[----:B------:R-:W-:Y:S01]  /*133f0*/  @!PT LDS RZ, [RZ] ;  /* 0x00000000fffff984 */ /* 0x000fe20000000800 */
[----:B------:R-:W-:Y:S01]  /*13400*/  @!PT LDS RZ, [RZ] ;  /* 0x00000000fffff984 */ /* 0x000fe20000000800 */
[----:B------:R0:W-:Y:S01]  /*13410*/  LDGSTS.E.BYPASS.LTC128B.128 [R5+0x20400], desc[UR36][R2.64], !P1 ;  /* 0x2040000002057fae */ /* 0x0001e2000c901d64 */
[----:B------:R-:W-:Y:S01]  /*13420*/  IMAD.MOV.U32 R13, RZ, RZ, R7 ;  /* 0x000000ffff0d7224 */ /* 0x000fe200078e0007 */
[----:B------:R-:W-:Y:S02]  /*13430*/  LOP3.LUT P1, RZ, R23, 0x100, RZ, 0xc0, !PT ;  /* 0x0000010017ff7812 */ /* 0x000fe4000782c0ff */
[----:B------:R0:W-:Y:S04]  /*13440*/  LDGSTS.E.BYPASS.LTC128B.128 [R5+0x23400], desc[UR36][R2.64+0x80], !P5 ;  /* 0x2340008002057fae */ /* 0x0001e8000e901d64 */
[----:B------:R0:W-:Y:S01]  /*13450*/  LDGSTS.E.BYPASS.LTC128B.128 [R5+0x26400], desc[UR36][R2.64+0x100], !P4 ;  /* 0x2640010002057fae */ /* 0x0001e2000e101d64 */
[----:B------:R-:W-:-:S07]  /*13460*/  IMAD.MOV.U32 R35, RZ, RZ, R14 ;  /* 0x000000ffff237224 */ /* 0x000fce00078e000e */
[----:B0-----:R-:W-:Y:S05]  /*13470*/  WARPSYNC.COLLECTIVE R15, `(.L_x_3639) ;  /* 0x000000000f087348 */ /* 0x001fea0003c00000 */
[----:B------:R1:W2:Y:S02]  /*13480*/  SHFL.IDX P6, R14, R13, R12, R11 ;  /* 0x0000000c0d0e7389 */ /* 0x0002a400000c000b */
[----:B012---:R-:W-:Y:S01]  /*13490*/  ENDCOLLECTIVE ;  /* 0x000000000000791b */ /* 0x007fe20003800000 */
.L_x_3639:
[----:B------:R-:W-:Y:S01]  /*134a0*/  IMAD.MOV.U32 R2, RZ, RZ, R14 ;  /* 0x000000ffff027224 */ /* 0x000fe200078e000e */
[----:B------:R-:W-:Y:S06]  /*134b0*/  BRA `(.L_x_3640) ;  /* 0xffffffc0006c7947 */ /* 0x000fec000383ffff */
.L_x_3551:
[----:B0-----:R0:W1:Y:S02]  /*134c0*/  SYNCS.PHASECHK.TRANS64.TRYWAIT P0, [R6+URZ+0x30860], R2 ;  /* 0x03086002060075a7 */ /* 0x001064000800017f */
[----:B-1----:R-:W-:Y:S05]  /*134d0*/  @!P0 NANOSLEEP.SYNCS 0x989680 ;  /* 0x009896800000895d */ /* 0x002fea0003900000 */
[----:B------:R-:W1:Y:S02]  /*134e0*/  @!P0 SYNCS.PHASECHK.TRANS64 P0, [R6+URZ+0x30860], R2 ;  /* 0x03086002060085a7 */ /* 0x000e64000800007f */
[----:B-1----:R-:W-:Y:S05]  /*134f0*/  @!P0 BRA `(.L_x_3551) ;  /* 0xfffffffc00f08947 */ /* 0x002fea000383ffff */
[----:B------:R-:W-:Y:S05]  /*13500*/  BRA `(.L_x_3641) ;  /* 0xffffffc000d07947 */ /* 0x000fea000383ffff */
.L_x_3552:
        /* <DEDUP_REMOVED lines=8> */
.L_x_3643:
[----:B------:R-:W-:Y:S05]  /*13590*/  BSYNC B1 ;  /* 0x0000000000017941 */ /* 0x000fea0003800000 */
.L_x_3642:
        /* <DEDUP_REMOVED lines=9> */
.L_x_3644:
[----:B------:R-:W-:Y:S02]  /*13630*/  IMAD.MOV.U32 R13, RZ, RZ, R24 ;  /* 0x000000ffff0d7224 */ /* 0x000fe400078e0018 */
[----:B------:R-:W-:Y:S01]  /*13640*/  IMAD.MOV.U32 R12, RZ, RZ, 0x1 ;  /* 0x00000001ff0c7424 */ /* 0x000fe200078e00ff */
[----:B------:R-:W-:-:S07]  /*13650*/  MOV R2, R14 ;  /* 0x0000000e00027202 */ /* 0x000fce0000000f00 */
[----:B------:R-:W-:Y:S05]  /*13660*/  WARPSYNC.COLLECTIVE R15, `(.L_x_3645) ;  /* 0x000000000f087348 */ /* 0x000fea0003c00000 */
[----:B------:R0:W1:Y:S02]  /*13670*/  SHFL.IDX P6, R14, R13, R12, R11 ;  /* 0x0000000c0d0e7389 */ /* 0x00006400000c000b */
[----:B01----:R-:W-:Y:S01]  /*13680*/  ENDCOLLECTIVE ;  /* 0x000000000000791b */ /* 0x003fe20003800000 */
.L_x_3645:
        /* <DEDUP_REMOVED lines=16> */
.L_x_3646:
[----:B------:R-:W-:Y:S01]  /*13790*/  MOV R13, R24 ;  /* 0x00000018000d7202 */ /* 0x000fe20000000f00 */
[----:B------:R-:W-:Y:S02]  /*137a0*/  IMAD.MOV.U32 R12, RZ, RZ, 0x2 ;  /* 0x00000002ff0c7424 */ /* 0x000fe400078e00ff */
[----:B------:R-:W-:-:S07]  /*137b0*/  IMAD.MOV.U32 R2, RZ, RZ, R14 ;  /* 0x000000ffff027224 */ /* 0x000fce00078e000e */
[----:B------:R-:W-:Y:S05]  /*137c0*/  WARPSYNC.COLLECTIVE R15, `(.L_x_3647) ;  /* 0x000000000f087348 */ /* 0x000fea0003c00000 */
[----:B------:R0:W1:Y:S02]  /*137d0*/  SHFL.IDX P6, R14, R13, R12, R11 ;  /* 0x0000000c0d0e7389 */ /* 0x00006400000c000b */
[----:B01----:R-:W-:Y:S01]  /*137e0*/  ENDCOLLECTIVE ;  /* 0x000000000000791b */ /* 0x003fe20003800000 */
.L_x_3647:
        /* <DEDUP_REMOVED lines=16> */
.L_x_3648:
[----:B------:R-:W-:Y:S02]  /*138f0*/  IMAD.MOV.U32 R13, RZ, RZ, R24 ;  /* 0x000000ffff0d7224 */ /* 0x000fe400078e0018 */
[----:B------:R-:W-:Y:S02]  /*13900*/  IMAD.MOV.U32 R12, RZ, RZ, 0x3 ;  /* 0x00000003ff0c7424 */ /* 0x000fe400078e00ff */
[----:B------:R-:W-:-:S07]  /*13910*/  IMAD.MOV.U32 R2, RZ, RZ, R14 ;  /* 0x000000ffff027224 */ /* 0x000fce00078e000e */
[----:B------:R-:W-:Y:S05]  /*13920*/  WARPSYNC.COLLECTIVE R15, `(.L_x_3649) ;  /* 0x000000000f087348 */ /* 0x000fea0003c00000 */
[----:B------:R0:W1:Y:S02]  /*13930*/  SHFL.IDX P6, R14, R13, R12, R11 ;  /* 0x0000000c0d0e7389 */ /* 0x00006400000c000b */
[----:B01----:R-:W-:Y:S01]  /*13940*/  ENDCOLLECTIVE ;  /* 0x000000000000791b */ /* 0x003fe20003800000 */
.L_x_3649:
        /* <DEDUP_REMOVED lines=16> */
.L_x_3650:
[----:B------:R-:W-:Y:S02]  /*13a50*/  IMAD.MOV.U32 R13, RZ, RZ, R24 ;  /* 0x000000ffff0d7224 */ /* 0x000fe400078e0018 */
[----:B------:R-:W-:Y:S02]  /*13a60*/  IMAD.MOV.U32 R12, RZ, RZ, 0x4 ;  /* 0x00000004ff0c7424 */ /* 0x000fe400078e00ff */
[----:B------:R-:W-:-:S07]  /*13a70*/  IMAD.MOV.U32 R2, RZ, RZ, R14 ;  /* 0x000000ffff027224 */ /* 0x000fce00078e000e */
[----:B------:R-:W-:Y:S05]  /*13a80*/  WARPSYNC.COLLECTIVE R15, `(.L_x_3651) ;  /* 0x000000000f087348 */ /* 0x000fea0003c00000 */
[----:B------:R0:W1:Y:S02]  /*13a90*/  SHFL.IDX P6, R14, R13, R12, R11 ;  /* 0x0000000c0d0e7389 */ /* 0x00006400000c000b */
[----:B01----:R-:W-:Y:S01]  /*13aa0*/  ENDCOLLECTIVE ;  /* 0x000000000000791b */ /* 0x003fe20003800000 */
.L_x_3651:
        /* <DEDUP_REMOVED lines=16> */
.L_x_3652:
[----:B------:R-:W-:Y:S01]  /*13bb0*/  MOV R13, R24 ;  /* 0x00000018000d7202 */ /* 0x000fe20000000f00 */
[----:B------:R-:W-:Y:S02]  /*13bc0*/  IMAD.MOV.U32 R12, RZ, RZ, 0x5 ;  /* 0x00000005ff0c7424 */ /* 0x000fe400078e00ff */
[----:B------:R-:W-:-:S07]  /*13bd0*/  IMAD.MOV.U32 R2, RZ, RZ, R14 ;  /* 0x000000ffff027224 */ /* 0x000fce00078e000e */
[----:B------:R-:W-:Y:S05]  /*13be0*/  WARPSYNC.COLLECTIVE R15, `(.L_x_3653) ;  /* 0x000000000f087348 */ /* 0x000fea0003c00000 */
[----:B------:R0:W1:Y:S02]  /*13bf0*/  SHFL.IDX P6, R14, R13, R12, R11 ;  /* 0x0000000c0d0e7389 */ /* 0x00006400000c000b */
[----:B01----:R-:W-:Y:S01]  /*13c00*/  ENDCOLLECTIVE ;  /* 0x000000000000791b */ /* 0x003fe20003800000 */
.L_x_3653:
        /* <DEDUP_REMOVED lines=13> */
.L_x_3654:
[----:B------:R-:W-:Y:S01]  /*13ce0*/  @!PT LDS RZ, [RZ] ;  /* 0x00000000fffff984 */ /* 0x000fe20000000800 */
[----:B------:R-:W-:Y:S01]  /*13cf0*/  @!PT LDS RZ, [RZ] ;  /* 0x00000000fffff984 */ /* 0x000fe20000000800 */
[----:B------:R-:W-:Y:S01]  /*13d00*/  @!PT LDS RZ, [RZ] ;  /* 0x00000000fffff984 */ /* 0x000fe20000000800 */
[----:B------:R0:W-:Y:S01]  /*13d10*/  LDGSTS.E.BYPASS.LTC128B.128 [R5+0x5400], desc[UR36][R2.64+0x80], !P0 ;  /* 0x0540008002057fae */ /* 0x0001e2000c101d64 */
[----:B------:R-:W-:-:S13]  /*13d20*/  ISETP.LT.OR P0, PT, R7, 0x41, P1 ;  /* 0x000000410700780c */ /* 0x000fda0000f01670 */
[----:B------:R0:W-:Y:S01]  /*13d30*/  LDGSTS.E.BYPASS.LTC128B.128 [R5+0x8400], desc[UR36][R2.64+0x100], !P0 ;  /* 0x0840010002057fae */ /* 0x0001e2000c101d64 */
[----:B------:R-:W-:Y:S05]  /*13d40*/  BRA `(.L_x_3655) ;  /* 0xffffffbc00b47947 */ /* 0x000fea000383ffff */
.L_x_3560:
[----:B0-----:R0:W1:Y:S02]  /*13d50*/  SYNCS.PHASECHK.TRANS64.TRYWAIT P0, [R0+URZ+0x30860], R3 ;  /* 0x03086003000075a7 */ /* 0x001064000800017f */
[----:B-1----:R-:W-:Y:S05]  /*13d60*/  @!P0 NANOSLEEP.SYNCS 0x989680 ;  /* 0x009896800000895d */ /* 0x002fea0003900000 */
[----:B------:R-:W1:Y:S02]  /*13d70*/  @!P0 SYNCS.PHASECHK.TRANS64 P0, [R0+URZ+0x30860], R3 ;  /* 0x03086003000085a7 */ /* 0x000e64000800007f */
[----:B-1----:R-:W-:Y:S05]  /*13d80*/  @!P0 BRA `(.L_x_3560) ;  /* 0xfffffffc00f08947 */ /* 0x002fea000383ffff */
[----:B------:R-:W-:Y:S05]  /*13d90*/  BRA `(.L_x_3656) ;  /* 0xffffffc000cc7947 */ /* 0x000fea000383ffff */
.L_x_3561:
[----:B------:R-:W-:Y:S01]  /*13da0*/  BSSY B0, `(.L_x_3657) ;  /* 0x0000008000007945 */ /* 0x000fe20003800000 */
[----:B------:R-:W-:Y:S02]  /*13db0*/  IMAD.MOV.U32 R13, RZ, RZ, R24 ;  /* 0x000000ffff0d7224 */ /* 0x000fe400078e0018 */
[----:B------:R-:W-:Y:S02]  /*13dc0*/  IMAD.MOV.U32 R12, RZ, RZ, RZ ;  /* 0x000000ffff0c7224 */ /* 0x000fe400078e00ff */
[----:B------:R-:W-:Y:S02]  /*13dd0*/  IMAD.MOV.U32 R11, RZ, RZ, 0x181f ;  /* 0x0000181fff0b7424 */ /* 0x000fe400078e00ff */
[----:B------:R-:W-:-:S07]  /*13de0*/  IMAD.MOV.U32 R15, RZ, RZ, -0x1 ;  /* 0xffffffffff0f7424 */ /* 0x000fce00078e00ff */
[----:B0-2---:R-:W-:Y:S05]  /*13df0*/  WARPSYNC.COLLECTIVE R15, `(.L_x_3658) ;  /* 0x000000000f087348 */ /* 0x005fea0003c00000 */
[----:B--2---:R1:W2:Y:S02]  /*13e00*/  SHFL.IDX P6, R14, R13, R12, R11 ;  /* 0x0000000c0d0e7389 */ /* 0x0042a400000c000b */
[----:B012---:R-:W-:Y:S01]  /*13e10*/  ENDCOLLECTIVE ;  /* 0x000000000000791b */ /* 0x007fe20003800000 */
.L_x_3658:
[----:B------:R-:W-:Y:S05]  /*13e20*/  BSYNC B0 ;  /* 0x0000000000007941 */ /* 0x000fea0003800000 */
.L_x_3657:
[----:B------:R-:W-:Y:S01]  /*13e30*/  MOV R13, R18 ;  /* 0x00000012000d7202 */ /* 0x000fe20000000f00 */
        /* <DEDUP_REMOVED lines=8> */
.L_x_3659:
[----:B------:R-:W-:Y:S01]  /*13ec0*/  ULDC UR4, c[0x0][0x2f4] ;  /* 0x0000bd0000047ab9 */ /* 0x000fe20000000800 */
[----:B------:R-:W-:Y:S01]  /*13ed0*/  IMAD R4, R7, 0x2, R22 ;  /* 0x0000000207047824 */ /* 0x000fe200078e0216 */
[----:B------:R-:W-:Y:S02]  /*13ee0*/  ISETP.GE.AND P2, PT, R31, UR4, PT ;  /* 0x000000041f007c0c */ /* 0x000fe4000bf46270 */
[----:B------:R-:W-:Y:S02]  /*13ef0*/  ISETP.GE.AND P1, PT, R33, UR4, PT ;  /* 0x0000000421007c0c */ /* 0x000fe4000bf26270 */
[C---:B------:R-:W-:Y:S02]  /*13f00*/  ISETP.LT.OR P3, PT, R6.reuse, 0x1, P2 ;  /* 0x000000010600780c */ /* 0x040fe40001761670 */
[----:B------:R-:W-:Y:S01]  /*13f10*/  ISETP.LT.OR P4, PT, R6, 0x1, P1 ;  /* 0x000000010600780c */ /* 0x000fe20000f81670 */
[----:B------:R-:W-:Y:S02]  /*13f20*/  IMAD.MOV.U32 R13, RZ, RZ, R24 ;  /* 0x000000ffff0d7224 */ /* 0x000fe400078e0018 */
[----:B------:R-:W-:Y:S01]  /*13f30*/  IMAD.MOV.U32 R12, RZ, RZ, 0x1 ;  /* 0x00000001ff0c7424 */ /* 0x000fe200078e00ff */
[----:B------:R-:W-:-:S05]  /*13f40*/  IADD3 R2, P0, R14, R5, RZ ;  /* 0x000000050e027210 */ /* 0x000fca0007f1e0ff */
[----:B------:R-:W-:Y:S01]  /*13f50*/  IMAD.X R3, RZ, RZ, R3, P0 ;  /* 0x000000ffff037224 */ /* 0x000fe200000e0603 */
[----:B------:R-:W-:-:S13]  /*13f60*/  ISETP.GE.AND P0, PT, R32, UR4, PT ;  /* 0x0000000420007c0c */ /* 0x000fda000bf06270 */
[----:B------:R-:W-:Y:S05]  /*13f70*/  WARPSYNC.COLLECTIVE R15, `(.L_x_3660) ;  /* 0x000000000f087348 */ /* 0x000fea0003c00000 */
[----:B------:R0:W1:Y:S02]  /*13f80*/  SHFL.IDX P6, R14, R13, R12, R11 ;  /* 0x0000000c0d0e7389 */ /* 0x00006400000c000b */
[----:B01----:R-:W-:Y:S01]  /*13f90*/  ENDCOLLECTIVE ;  /* 0x000000000000791b */ /* 0x003fe20003800000 */
.L_x_3660:
[----:B------:R-:W-:Y:S01]  /*13fa0*/  @!PT LDS RZ, [RZ] ;  /* 0x00000000fffff984 */ /* 0x000fe20000000800 */
[----:B------:R-:W-:Y:S01]  /*13fb0*/  @!PT LDS RZ, [RZ] ;  /* 0x00000000fffff984 */ /* 0x000fe20000000800 */
[----:B------:R-:W-:Y:S01]  /*13fc0*/  @!PT LDS RZ, [RZ] ;  /* 0x00000000fffff984 */ /* 0x000fe20000000800 */
[----:B------:R0:W-:Y:S01]  /*13fd0*/  LDGSTS.E.BYPASS.LTC128B.128 [R4+0x400], desc[UR36][R2.64], !P3 ;  /* 0x0040000002047fae */ /* 0x0001e2000d901d64 */
[----:B------:R-:W-:-:S03]  /*13fe0*/  ISETP.LT.OR P3, PT, R6, 0x1, P0 ;  /* 0x000000010600780c */ /* 0x000fc60000761670 */
[----:B------:R0:W-:Y:S01]  /*13ff0*/  LDGSTS.E.BYPASS.LTC128B.128 [R4+0x3400], desc[UR36][R2.64+0x80], !P4 ;  /* 0x0340008002047fae */ /* 0x0001e2000e101d64 */
[----:B------:R-:W-:-:S09]  /*14000*/  IMAD.MOV.U32 R13, RZ, RZ, R18 ;  /* 0x000000ffff0d7224 */ /* 0x000fd200078e0012 */
[----:B------:R0:W-:Y:S01]  /*14010*/  LDGSTS.E.BYPASS.LTC128B.128 [R4+0x6400], desc[UR36][R2.64+0x100], !P3 ;  /* 0x0640010002047fae */ /* 0x0001e2000d901d64 */
[----:B------:R-:W-:Y:S02]  /*14020*/  ISETP.LT.OR P3, PT, R6, 0x11, P2 ;  /* 0x000000110600780c */ /* 0x000fe40001761670 */
[----:B------:R-:W-:-:S11]  /*14030*/  MOV R7, R14 ;  /* 0x0000000e00077202 */ /* 0x000fd60000000f00 */
[----:B0-----:R-:W-:Y:S05]  /*14040*/  WARPSYNC.COLLECTIVE R15, `(.L_x_3661) ;  /* 0x000000000f087348 */ /* 0x001fea0003c00000 */
[----:B------:R1:W2:Y:S02]  /*14050*/  SHFL.IDX P6, R14, R13, R12, R11 ;  /* 0x0000000c0d0e7389 */ /* 0x0002a400000c000b */
[----:B012---:R-:W-:Y:S01]  /*14060*/  ENDCOLLECTIVE ;  /* 0x000000000000791b */ /* 0x007fe20003800000 */
.L_x_3661:
[----:B------:R-:W-:Y:S02]  /*14070*/  IMAD.MOV.U32 R13, RZ, RZ, R24 ;  /* 0x000000ffff0d7224 */ /* 0x000fe400078e0018 */
[----:B------:R-:W-:Y:S01]  /*14080*/  IMAD.MOV.U32 R12, RZ, RZ, 0x2 ;  /* 0x00000002ff0c7424 */ /* 0x000fe200078e00ff */
[----:B------:R-:W-:-:S13]  /*14090*/  IADD3 R2, P4, R14, R5, RZ ;  /* 0x000000050e027210 */ /* 0x000fda0007f9e0ff */
[----:B------:R-:W-:Y:S05]  /*140a0*/  WARPSYNC.COLLECTIVE R15, `(.L_x_3662) ;  /* 0x000000000f087348 */ /* 0x000fea0003c00000 */
[----:B------:R0:W1:Y:S02]  /*140b0*/  SHFL.IDX P6, R14, R13, R12, R11 ;  /* 0x0000000c0d0e7389 */ /* 0x00006400000c000b */
[----:B01----:R-:W-:Y:S01]  /*140c0*/  ENDCOLLECTIVE ;  /* 0x000000000000791b */ /* 0x003fe20003800000 */
.L_x_3662:
[----:B------:R-:W-:Y:S01]  /*140d0*/  IMAD.X R3, RZ, RZ, R7, P4 ;  /* 0x000000ffff037224 */ /* 0x000fe200020e0607 */
[----:B------:R-:W-:-:S04]  /*140e0*/  ISETP.LT.OR P4, PT, R6, 0x11, P1 ;  /* 0x000000110600780c */ /* 0x000fc80000f81670 */
[----:B------:R-:W-:Y:S01]  /*140f0*/  @!PT LDS RZ, [RZ] ;  /* 0x00000000fffff984 */ /* 0x000fe20000000800 */
[----:B------:R-:W-:Y:S01]  /*14100*/  @!PT LDS RZ, [RZ] ;  /* 0x00000000fffff984 */ /* 0x000fe20000000800 */
[----:B------:R-:W-:Y:S01]  /*14110*/  @!PT LDS RZ, [RZ] ;  /* 0x00000000fffff984 */ /* 0x000fe20000000800 */
[----:B------:R0:W-:Y:S01]  /*14120*/  LDGSTS.E.BYPASS.LTC128B.128 [R4+0xc00], desc[UR36][R2.64], !P3 ;  /* 0x00c0000002047fae */ /* 0x0001e2000d901d64 */
[----:B------:R-:W-:Y:S01]  /*14130*/  ISETP.LT.OR P3, PT, R6, 0x11, P0 ;  /* 0x000000110600780c */ /* 0x000fe20000761670 */
[----:B------:R-:W-:-:S07]  /*14140*/  IMAD.MOV.U32 R13, RZ, RZ, R18 ;  /* 0x000000ffff0d7224 */ /* 0x000fce00078e0012 */
[----:B------:R0:W-:Y:S05]  /*14150*/  LDGSTS.E.BYPASS.LTC128B.128 [R4+0x3c00], desc[UR36][R2.64+0x80], !P4 ;  /* 0x03c0008002047fae */ /* 0x0001ea000e101d64 */
[----:B------:R0:W-:Y:S01]  /*14160*/  LDGSTS.E.BYPASS.LTC128B.128 [R4+0x6c00], desc[UR36][R2.64+0x100], !P3 ;  /* 0x06c0010002047fae */ /* 0x0001e2000d901d64 */
[----:B------:R-:W-:Y:S01]  /*14170*/  ISETP.LT.OR P3, PT, R6, 0x21, P2 ;  /* 0x000000210600780c */ /* 0x000fe20001761670 */
[----:B------:R-:W-:-:S12]  /*14180*/  IMAD.MOV.U32 R7, RZ, RZ, R14 ;  /* 0x000000ffff077224 */ /* 0x000fd800078e000e */
[----:B0-----:R-:W-:Y:S05]  /*14190*/  WARPSYNC.COLLECTIVE R15, `(.L_x_3663) ;  /* 0x000000000f087348 */ /* 0x001fea0003c00000 */
[----:B------:R1:W2:Y:S02]  /*141a0*/  SHFL.IDX P6, R14, R13, R12, R11 ;  /* 0x0000000c0d0e7389 */ /* 0x0002a400000c000b */
[----:B012---:R-:W-:Y:S01]  /*141b0*/  ENDCOLLECTIVE ;  /* 0x000000000000791b */ /* 0x007fe20003800000 */
.L_x_3663:
[----:B------:R-:W-:Y:S01]  /*141c0*/  IMAD.MOV.U32 R13, RZ, RZ, R24 ;  /* 0x000000ffff0d7224 */ /* 0x000fe200078e0018 */
[----:B------:R-:W-:Y:S02]  /*141d0*/  MOV R12, 0x3 ;  /* 0x00000003000c7802 */ /* 0x000fe40000000f00 */
[----:B------:R-:W-:-:S13]  /*141e0*/  IADD3 R2, P4, R14, R5, RZ ;  /* 0x000000050e027210 */ /* 0x000fda0007f9e0ff */
[----:B------:R-:W-:Y:S05]  /*141f0*/  WARPSYNC.COLLECTIVE R15, `(.L_x_3664) ;  /* 0x000000000f087348 */ /* 0x000fea0003c00000 */
[----:B------:R0:W1:Y:S02]  /*14200*/  SHFL.IDX P6, R14, R13, R12, R11 ;  /* 0x0000000c0d0e7389 */ /* 0x00006400000c000b */
[----:B01----:R-:W-:Y:S01]  /*14210*/  ENDCOLLECTIVE ;  /* 0x000000000000791b */ /* 0x003fe20003800000 */
.L_x_3664:
        /* <DEDUP_REMOVED lines=15> */
.L_x_3665:
[----:B------:R-:W-:Y:S02]  /*14310*/  IMAD.MOV.U32 R13, RZ, RZ, R24 ;  /* 0x000000ffff0d7224 */ /* 0x000fe400078e0018 */
[----:B------:R-:W-:Y:S01]  /*14320*/  IMAD.MOV.U32 R12, RZ, RZ, 0x4 ;  /* 0x00000004ff0c7424 */ /* 0x000fe200078e00ff */
[----:B------:R-:W-:-:S13]  /*14330*/  IADD3 R2, P4, R14, R5, RZ ;  /* 0x000000050e027210 */ /* 0x000fda0007f9e0ff */
[----:B------:R-:W-:Y:S05]  /*14340*/  WARPSYNC.COLLECTIVE R15, `(.L_x_3666) ;  /* 0x000000000f087348 */ /* 0x000fea0003c00000 */
[----:B------:R0:W1:Y:S02]  /*14350*/  SHFL.IDX P6, R14, R13, R12, R11 ;  /* 0x0000000c0d0e7389 */ /* 0x00006400000c000b */
[----:B01----:R-:W-:Y:S01]  /*14360*/  ENDCOLLECTIVE ;  /* 0x000000000000791b */ /* 0x003fe20003800000 */
.L_x_3666:
        /* <DEDUP_REMOVED lines=15> */
.L_x_3667:
[----:B------:R-:W-:Y:S01]  /*14460*/  MOV R13, R24 ;  /* 0x00000018000d7202 */ /* 0x000fe20000000f00 */
[----:B------:R-:W-:Y:S01]  /*14470*/  IMAD.MOV.U32 R12, RZ, RZ, 0x5 ;  /* 0x00000005ff0c7424 */ /* 0x000fe200078e00ff */
[----:B------:R-:W-:-:S13]  /*14480*/  IADD3 R2, P4, R14, R5, RZ ;  /* 0x000000050e027210 */ /* 0x000fda0007f9e0ff */
[----:B------:R-:W-:Y:S05]  /*14490*/  WARPSYNC.COLLECTIVE R15, `(.L_x_3668) ;  /* 0x000000000f087348 */ /* 0x000fea0003c00000 */
[----:B------:R0:W1:Y:S02]  /*144a0*/  SHFL.IDX P6, R14, R13, R12, R11 ;  /* 0x0000000c0d0e7389 */ /* 0x00006400000c000b */
[----:B01----:R-:W-:Y:S01]  /*144b0*/  ENDCOLLECTIVE ;  /* 0x000000000000791b */ /* 0x003fe20003800000 */
.L_x_3668:
        /* <DEDUP_REMOVED lines=10> */
[----:B------:R-:W-:-:S07]  /*14560*/  IMAD.MOV.U32 R24, RZ, RZ, R14 ;  /* 0x000000ffff187224 */ /* 0x000fce00078e000e */
[----:B0-----:R-:W-:Y:S05]  /*14570*/  WARPSYNC.COLLECTIVE R15, `(.L_x_3669) ;  /* 0x000000000f087348 */ /* 0x001fea0003c00000 */
[----:B------:R1:W2:Y:S02]  /*14580*/  SHFL.IDX P6, R14, R13, R12, R11 ;  /* 0x0000000c0d0e7389 */ /* 0x0002a400000c000b */
[----:B012---:R-:W-:Y:S01]  /*14590*/  ENDCOLLECTIVE ;  /* 0x000000000000791b */ /* 0x007fe20003800000 */
.L_x_3669:
[----:B------:R-:W-:Y:S05]  /*145a0*/  BRA `(.L_x_3670) ;  /* 0xffffffbc00d07947 */ /* 0x000fea000383ffff */
.L_x_3566:
        /* <DEDUP_REMOVED lines=8> */
.L_x_3672:
[----:B------:R-:W-:Y:S05]  /*14630*/  BSYNC B0 ;  /* 0x0000000000007941 */ /* 0x000fea0003800000 */
.L_x_3671:
[----:B------:R-:W-:Y:S01]  /*14640*/  MOV R13, R16 ;  /* 0x00000010000d7202 */ /* 0x000fe20000000f00 */
        /* <DEDUP_REMOVED lines=8> */
.L_x_3673:
[----:B------:R-:W-:Y:S02]  /*146d0*/  ULDC UR4, c[0x0][0xc3c] ;  /* 0x00030f0000047ab9 */ /* 0x000fe40000000800 */
[----:B------:R-:W-:-:S13]  /*146e0*/  ISETP.GE.OR P1, PT, R7, UR4, !P0 ;  /* 0x0000000407007c0c */ /* 0x000fda000c726670 */
[----:B------:R-:W0:Y:S08]  /*146f0*/  @!P1 LDC.64 R4, c[0x0][0xc80] ;  /* 0x00032000ff049b82 */ /* 0x000e300000000a00 */
[----:B------:R-:W1:Y:S01]  /*14700*/  @!P1 LDC.64 R2, c[0x0][0xc78] ;  /* 0x00031e00ff029b82 */ /* 0x000e620000000a00 */
[----:B------:R-:W-:Y:S01]  /*14710*/  CS2R R10, SRZ ;  /* 0x00000000000a7805 */ /* 0x000fe2000001ff00 */
[----:B------:R-:W-:-:S02]  /*14720*/  IMAD.MOV.U32 R8, RZ, RZ, R14 ;  /* 0x000000ffff087224 */ /* 0x000fc400078e000e */
[----:B0-----:R-:W-:-:S06]  /*14730*/  @!P1 IMAD.WIDE R4, R7, 0x4, R4 ;  /* 0x0000000407049825 */ /* 0x001fcc00078e0204 */
[----:B------:R-:W2:Y:S01]  /*14740*/  @!P1 LDG.E R4, desc[UR36][R4.64] ;  /* 0x0000002404049981 */ /* 0x000ea2000c1e1900 */
[----:B-1----:R-:W-:-:S06]  /*14750*/  @!P1 IMAD.WIDE R2, R7, 0x4, R2 ;  /* 0x0000000407029825 */ /* 0x002fcc00078e0202 */
[----:B------:R-:W3:Y:S01]  /*14760*/  @!P1 LDG.E R2, desc[UR36][R2.64] ;  /* 0x0000002402029981 */ /* 0x000ee2000c1e1900 */
[----:B------:R-:W-:Y:S01]  /*14770*/  IMAD.MOV.U32 R7, RZ, RZ, RZ ;  /* 0x000000ffff077224 */ /* 0x000fe200078e00ff */
        /* <DEDUP_REMOVED lines=11> */
.L_x_3674:
[----:B------:R-:W-:Y:S01]  /*14830*/  IMAD.MOV.U32 R12, RZ, RZ, 0x2 ;  /* 0x00000002ff0c7424 */ /* 0x000fe200078e00ff */
[----:B------:R-:W-:-:S04]  /*14840*/  SEL R6, R14, RZ, P1 ;  /* 0x000000ff0e067207 */ /* 0x000fc80000800000 */
[----:B------:R-:W-:-:S05]  /*14850*/  IADD3 R6, R13, R6, RZ ;  /* 0x000000060d067210 */ /* 0x000fca0007ffe0ff */
[----:B------:R-:W-:-:S07]  /*14860*/  IMAD.MOV.U32 R13, RZ, RZ, R6 ;  /* 0x000000ffff0d7224 */ /* 0x000fce00078e0006 */
[----:B------:R-:W-:Y:S05]  /*14870*/  WARPSYNC.COLLECTIVE R15, `(.L_x_3675) ;  /* 0x000000000f087348 */ /* 0x000fea0003c00000 */
[----:B------:R0:W1:Y:S02]  /*14880*/  SHFL.UP P6, R14, R13, R12, R11 ;  /* 0x0400000c0d0e7389 */ /* 0x00006400000c000b */
[----:B01----:R-:W-:Y:S01]  /*14890*/  ENDCOLLECTIVE ;  /* 0x000000000000791b */ /* 0x003fe20003800000 */
.L_x_3675:
[----:B------:R-:W-:Y:S01]  /*148a0*/  IMAD.MOV.U32 R12, RZ, RZ, 0x4 ;  /* 0x00000004ff0c7424 */ /* 0x000fe200078e00ff */
[----:B------:R-:W-:-:S05]  /*148b0*/  SEL R3, R14, RZ, P2 ;  /* 0x000000ff0e037207 */ /* 0x000fca0001000000 */
[----:B------:R-:W-:Y:S01]  /*148c0*/  IMAD.IADD R2, R6, 0x1, R3 ;  /* 0x0000000106027824 */ /* 0x000fe200078e0203 */
[----:B------:R-:W-:-:S03]  /*148d0*/  MOV R6, RZ ;  /* 0x000000ff00067202 */ /* 0x000fc60000000f00 */
[----:B------:R-:W-:-:S07]  /*148e0*/  IMAD.MOV.U32 R13, RZ, RZ, R2 ;  /* 0x000000ffff0d7224 */ /* 0x000fce00078e0002 */
[----:B------:R-:W-:Y:S05]  /*148f0*/  WARPSYNC.COLLECTIVE R15, `(.L_x_3676) ;  /* 0x000000000f087348 */ /* 0x000fea0003c00000 */
[----:B------:R0:W1:Y:S02]  /*14900*/  SHFL.UP P6, R14, R13, R12, R11 ;  /* 0x0400000c0d0e7389 */ /* 0x00006400000c000b */
[----:B01----:R-:W-:Y:S01]  /*14910*/  ENDCOLLECTIVE ;  /* 0x000000000000791b */ /* 0x003fe20003800000 */
.L_x_3676:
[----:B------:R-:W-:Y:S02]  /*14920*/  MOV R12, 0x8 ;  /* 0x00000008000c7802 */ /* 0x000fe40000000f00 */
[----:B------:R-:W-:-:S05]  /*14930*/  SEL R3, R14, RZ, P3 ;  /* 0x000000ff0e037207 */ /* 0x000fca0001800000 */
[----:B------:R-:W-:-:S04]  /*14940*/  IMAD.IADD R3, R2, 0x1, R3 ;  /* 0x0000000102037824 */ /* 0x000fc800078e0203 */
[----:B------:R-:W-:-:S07]  /*14950*/  IMAD.MOV.U32 R13, RZ, RZ, R3 ;  /* 0x000000ffff0d7224 */ /* 0x000fce00078e0003 */
[----:B------:R-:W-:Y:S05]  /*14960*/  WARPSYNC.COLLECTIVE R15, `(.L_x_3677) ;  /* 0x000000000f087348 */ /* 0x000fea0003c00000 */
[----:B------:R0:W1:Y:S02]  /*14970*/  SHFL.UP P6, R14, R13, R12, R11 ;  /* 0x0400000c0d0e7389 */ /* 0x00006400000c000b */
[----:B01----:R-:W-:Y:S01]  /*14980*/  ENDCOLLECTIVE ;  /* 0x000000000000791b */ /* 0x003fe20003800000 */
.L_x_3677:
[----:B------:R-:W-:Y:S01]  /*14990*/  IMAD.MOV.U32 R12, RZ, RZ, 0x10 ;  /* 0x00000010ff0c7424 */ /* 0x000fe200078e00ff */
[----:B------:R-:W-:-:S05]  /*149a0*/  SEL R4, R14, RZ, P4 ;  /* 0x000000ff0e047207 */ /* 0x000fca0002000000 */
[----:B------:R-:W-:-:S04]  /*149b0*/  IMAD.IADD R4, R3, 0x1, R4 ;  /* 0x0000000103047824 */ /* 0x000fc800078e0204 */
[----:B------:R-:W-:-:S07]  /*149c0*/  IMAD.MOV.U32 R13, RZ, RZ, R4 ;  /* 0x000000ffff0d7224 */ /* 0x000fce00078e0004 */
[----:B------:R-:W-:Y:S05]  /*149d0*/  WARPSYNC.COLLECTIVE R15, `(.L_x_3678) ;  /* 0x000000000f087348 */ /* 0x000fea0003c00000 */
[----:B------:R0:W1:Y:S02]  /*149e0*/  SHFL.UP P6, R14, R13, R12, R11 ;  /* 0x0400000c0d0e7389 */ /* 0x00006400000c000b */
[----:B01----:R-:W-:Y:S01]  /*149f0*/  ENDCOLLECTIVE ;  /* 0x000000000000791b */ /* 0x003fe20003800000 */
.L_x_3678:
        /* <DEDUP_REMOVED lines=8> */
.L_x_3679:
[----:B------:R-:W-:Y:S05]  /*14a80*/  BRA `(.L_x_3680) ;  /* 0xffffffbc00e87947 */ /* 0x000fea000383ffff */
.L_x_3569:
[----:B------:R-:W-:Y:S01]  /*14a90*/  BSSY B0, `(.L_x_3681) ;  /* 0x0000007000007945 */ /* 0x000fe20003800000 */
[----:B------:R-:W-:Y:S02]  /*14aa0*/  IMAD.MOV.U32 R12, RZ, RZ, 0x1 ;  /* 0x00000001ff0c7424 */ /* 0x000fe400078e00ff */
[----:B------:R-:W-:Y:S02]  /*14ab0*/  IMAD.MOV.U32 R11, RZ, RZ, RZ ;  /* 0x000000ffff0b7224 */ /* 0x000fe400078e00ff */
[----:B------:R-:W-:-:S07]  /*14ac0*/  IMAD.MOV.U32 R15, RZ, RZ, -0x1 ;  /* 0xffffffffff0f7424 */ /* 0x000fce00078e00ff */
[----:B------:R-:W-:Y:S05]  /*14ad0*/  WARPSYNC.COLLECTIVE R15, `(.L_x_3682) ;  /* 0x000000000f087348 */ /* 0x000fea0003c00000 */
[----:B------:R0:W1:Y:S02]  /*14ae0*/  SHFL.UP P6, R14, R13, R12, R11 ;  /* 0x0400000c0d0e7389 */ /* 0x00006400000c000b */
[----:B01----:R-:W-:Y:S01]  /*14af0*/  ENDCOLLECTIVE ;  /* 0x000000000000791b */ /* 0x003fe20003800000 */
.L_x_3682:
[----:B------:R-:W-:Y:S05]  /*14b00*/  BSYNC B0 ;  /* 0x0000000000007941 */ /* 0x000fea0003800000 */
.L_x_3681:
        /* <DEDUP_REMOVED lines=8> */
.L_x_3683:
[----:B------:R-:W-:Y:S01]  /*14b90*/  IMAD.MOV.U32 R12, RZ, RZ, 0x4 ;  /* 0x00000004ff0c7424 */ /* 0x000fe200078e00ff */
[----:B------:R-:W-:-:S04]  /*14ba0*/  SEL R2, R14, RZ, P2 ;  /* 0x000000ff0e027207 */ /* 0x000fc80001000000 */
[----:B------:R-:W-:-:S05]  /*14bb0*/  IADD3 R2, R13, R2, RZ ;  /* 0x000000020d027210 */ /* 0x000fca0007ffe0ff */
[----:B------:R-:W-:-:S07]  /*14bc0*/  IMAD.MOV.U32 R13, RZ, RZ, R2 ;  /* 0x000000ffff0d7224 */ /* 0x000fce00078e0002 */
[----:B------:R-:W-:Y:S05]  /*14bd0*/  WARPSYNC.COLLECTIVE R15, `(.L_x_3684) ;  /* 0x000000000f087348 */ /* 0x000fea0003c00000 */
[----:B------:R0:W1:Y:S02]  /*14be0*/  SHFL.UP P6, R14, R13, R12, R11 ;  /* 0x0400000c0d0e7389 */ /* 0x00006400000c000b */
[----:B01----:R-:W-:Y:S01]  /*14bf0*/  ENDCOLLECTIVE ;  /* 0x000000000000791b */ /* 0x003fe20003800000 */
.L_x_3684:
[----:B------:R-:W-:Y:S01]  /*14c00*/  IMAD.MOV.U32 R12, RZ, RZ, 0x8 ;  /* 0x00000008ff0c7424 */ /* 0x000fe200078e00ff */
[----:B------:R-:W-:-:S05]  /*14c10*/  SEL R3, R14, RZ, P3 ;  /* 0x000000ff0e037207 */ /* 0x000fca0001800000 */
[----:B------:R-:W-:-:S04]  /*14c20*/  IMAD.IADD R3, R2, 0x1, R3 ;  /* 0x0000000102037824 */ /* 0x000fc800078e0203 */
[----:B------:R-:W-:-:S07]  /*14c30*/  IMAD.MOV.U32 R13, RZ, RZ, R3 ;  /* 0x000000ffff0d7224 */ /* 0x000fce00078e0003 */
[----:B------:R-:W-:Y:S05]  /*14c40*/  WARPSYNC.COLLECTIVE R15, `(.L_x_3685) ;  /* 0x000000000f087348 */ /* 0x000fea0003c00000 */
[----:B------:R0:W1:Y:S02]  /*14c50*/  SHFL.UP P6, R14, R13, R12, R11 ;  /* 0x0400000c0d0e7389 */ /* 0x00006400000c000b */
[----:B01----:R-:W-:Y:S01]  /*14c60*/  ENDCOLLECTIVE ;  /* 0x000000000000791b */ /* 0x003fe20003800000 */
.L_x_3685:
[----:B------:R-:W-:Y:S02]  /*14c70*/  MOV R12, 0x10 ;  /* 0x00000010000c7802 */ /* 0x000fe40000000f00 */
[----:B------:R-:W-:-:S05]  /*14c80*/  SEL R4, R14, RZ, P4 ;  /* 0x000000ff0e047207 */ /* 0x000fca0002000000 */
[----:B------:R-:W-:-:S04]  /*14c90*/  IMAD.IADD R4, R3, 0x1, R4 ;  /* 0x0000000103047824 */ /* 0x000fc800078e0204 */
[----:B------:R-:W-:-:S07]  /*14ca0*/  IMAD.MOV.U32 R13, RZ, RZ, R4 ;  /* 0x000000ffff0d7224 */ /* 0x000fce00078e0004 */
[----:B------:R-:W-:Y:S05]  /*14cb0*/  WARPSYNC.COLLECTIVE R15, `(.L_x_3686) ;  /* 0x000000000f087348 */ /* 0x000fea0003c00000 */
[----:B------:R0:W1:Y:S02]  /*14cc0*/  SHFL.UP P6, R14, R13, R12, R11 ;  /* 0x0400000c0d0e7389 */ /* 0x00006400000c000b */
[----:B01----:R-:W-:Y:S01]  /*14cd0*/  ENDCOLLECTIVE ;  /* 0x000000000000791b */ /* 0x003fe20003800000 */
.L_x_3686:
        /* <DEDUP_REMOVED lines=8> */
.L_x_3687:
[----:B------:R-:W-:Y:S05]  /*14d60*/  BRA `(.L_x_3688) ;  /* 0xffffffbc00d47947 */ /* 0x000fea000383ffff */
.L_x_3571:
[----:B------:R-:W-:Y:S01]  /*14d70*/  BSSY B0, `(.L_x_3689) ;  /* 0x0000006000007945 */ /* 0x000fe20003800000 */
[----:B------:R-:W-:Y:S01]  /*14d80*/  PLOP3.LUT P6, PT, P6, PT, PT, 0x8, 0x0 ;  /* 0x000000000000781c */ /* 0x000fe200037ce170 */
[----:B------:R-:W-:-:S12]  /*14d90*/  IMAD.MOV.U32 R15, RZ, RZ, -0x1 ;  /* 0xffffffffff0f7424 */ /* 0x000fd800078e00ff */
[----:B0-----:R-:W-:Y:S05]  /*14da0*/  WARPSYNC.COLLECTIVE R15, `(.L_x_3690) ;  /* 0x000000000f087348 */ /* 0x001fea0003c00000 */
[----:B------:R-:W-:Y:S01]  /*14db0*/  VOTE.ANY R14, PT, P6 ;  /* 0x00000000000e7806 */ /* 0x000fe200030e0100 */
[----:B0-----:R-:W-:Y:S06]  /*14dc0*/  ENDCOLLECTIVE ;  /* 0x000000000000791b */ /* 0x001fec0003800000 */
.L_x_3690:
[----:B------:R-:W-:Y:S05]  /*14dd0*/  BSYNC B0 ;  /* 0x0000000000007941 */ /* 0x000fea0003800000 */
.L_x_3689:
        /* <DEDUP_REMOVED lines=9> */
.L_x_3691:
[----:B------:R-:W-:Y:S02]  /*14e70*/  IMAD.MOV.U32 R13, RZ, RZ, R10 ;  /* 0x000000ffff0d7224 */ /* 0x000fe400078e000a */
[----:B------:R-:W-:-:S07]  /*14e80*/  IMAD.MOV.U32 R7, RZ, RZ, R14 ;  /* 0x000000ffff077224 */ /* 0x000fce00078e000e */
[----:B------:R-:W-:Y:S05]  /*14e90*/  WARPSYNC.COLLECTIVE R15, `(.L_x_3692) ;  /* 0x000000000f087348 */ /* 0x000fea0003c00000 */
[----:B------:R0:W1:Y:S02]  /*14ea0*/  SHFL.IDX P6, R14, R13, R12, R11 ;  /* 0x0000000c0d0e7389 */ /* 0x00006400000c000b */
[----:B01----:R-:W-:Y:S01]  /*14eb0*/  ENDCOLLECTIVE ;  /* 0x000000000000791b */ /* 0x003fe20003800000 */
.L_x_3692:
[----:B------:R-:W-:Y:S01]  /*14ec0*/  IMAD.MOV.U32 R10, RZ, RZ, R14 ;  /* 0x000000ffff0a7224 */ /* 0x000fe200078e000e */
[----:B------:R-:W-:Y:S06]  /*14ed0*/  BRA `(.L_x_3693) ;  /* 0xffffffbc00b47947 */ /* 0x000fec000383ffff */
.L_x_3573:
[----:B------:R-:W-:Y:S01]  /*14ee0*/  BSSY B0, `(.L_x_3694) ;  /* 0x0000007000007945 */ /* 0x000fe20003800000 */
[----:B------:R-:W-:Y:S01]  /*14ef0*/  IMAD.MOV.U32 R13, RZ, RZ, R2 ;  /* 0x000000ffff0d7224 */ /* 0x000fe200078e0002 */
[----:B------:R-:W-:Y:S01]  /*14f00*/  MOV R15, 0xffffffff ;  /* 0xffffffff000f7802 */ /* 0x000fe20000000f00 */
[----:B------:R-:W-:-:S07]  /*14f10*/  IMAD.MOV.U32 R11, RZ, RZ, 0x1f ;  /* 0x0000001fff0b7424 */ /* 0x000fce00078e00ff */
[----:B0123--:R-:W-:Y:S05]  /*14f20*/  WARPSYNC.COLLECTIVE R15, `(.L_x_3695) ;  /* 0x000000000f087348 */ /* 0x00ffea0003c00000 */
[----:B------:R4:W0:Y:S02]  /*14f30*/  SHFL.IDX P6, R14, R13, R12, R11 ;  /* 0x0000000c0d0e7389 */ /* 0x00082400000c000b */
[----:B01234-:R-:W-:Y:S01]  /*14f40*/  ENDCOLLECTIVE ;  /* 0x000000000000791b */ /* 0x01ffe20003800000 */
.L_x_3695:
[----:B------:R-:W-:Y:S05]  /*14f50*/  BSYNC B0 ;  /* 0x0000000000007941 */ /* 0x000fea0003800000 */
.L_x_3694:
[----:B------:R-:W-:Y:S01]  /*14f60*/  IMAD.MOV.U32 R6, RZ, RZ, R14 ;  /* 0x000000ffff067224 */ /* 0x000fe200078e000e */
[----:B------:R-:W-:Y:S06]  /*14f70*/  BRA `(.L_x_3572) ;  /* 0xffffffbc00a47947 */ /* 0x000fec000383ffff */
.L_x_3577:
[----:B-1----:R1:W3:Y:S02]  /*14f80*/  SYNCS.PHASECHK.TRANS64.TRYWAIT P0, [R4+URZ+0x30820], R0 ;  /* 0x03082000040075a7 */ /* 0x0022e4000800017f */
[----:B---3--:R-:W-:Y:S05]  /*14f90*/  @!P0 NANOSLEEP.SYNCS 0x989680 ;  /* 0x009896800000895d */ /* 0x008fea0003900000 */
[----:B------:R-:W3:Y:S02]  /*14fa0*/  @!P0 SYNCS.PHASECHK.TRANS64 P0, [R4+URZ+0x30820], R0 ;  /* 0x03082000040085a7 */ /* 0x000ee4000800007f */
[----:B---3--:R-:W-:Y:S05]  /*14fb0*/  @!P0 BRA `(.L_x_3577) ;  /* 0xfffffffc00f08947 */ /* 0x008fea000383ffff */
[----:B------:R-:W-:Y:S05]  /*14fc0*/  BRA `(.L_x_3696) ;  /* 0xffffffc000fc7947 */ /* 0x000fea000383ffff */
.L_x_3578:
        /* <DEDUP_REMOVED lines=11> */
.L_x_3698:
[----:B------:R-:W-:Y:S05]  /*15080*/  BSYNC B0 ;  /* 0x0000000000007941 */ /* 0x000fea0003800000 */
.L_x_3697:
[----:B------:R-:W-:Y:S05]  /*15090*/  BRA `(.L_x_3699) ;  /* 0xffffffc000e47947 */ /* 0x000fea000383ffff */
.L_x_3581:
[----:B------:R-:W-:Y:S01]  /*150a0*/  BSSY B1, `(.L_x_3700) ;  /* 0x0000006000017945 */ /* 0x000fe20003800000 */
[----:B------:R-:W-:-:S07]  /*150b0*/  IMAD.MOV.U32 R15, RZ, RZ, -0x1 ;  /* 0xffffffffff0f7424 */ /* 0x000fce00078e00ff */
[----:B012---:R-:W-:Y:S05]  /*150c0*/  WARPSYNC.COLLECTIVE R15, `(.L_x_3701) ;  /* 0x000000000f0c7348 */ /* 0x007fea0003c00000 */
[----:B------:R-:W-:Y:S02]  /*150d0*/  ELECT P6, UR62, PT ;  /* 0x00000000003e782f */ /* 0x000fe400038c0000 */
[----:B------:R-:W-:Y:S01]  /*150e0*/  MOV R14, UR62 ;  /* 0x0000003e000e7c02 */ /* 0x000fe20008000f00 */
[----:B012---:R-:W-:Y:S10]  /*150f0*/  ENDCOLLECTIVE ;  /* 0x000000000000791b */ /* 0x007ff40003800000 */
.L_x_3701:
[----:B------:R-:W-:Y:S05]  /*15100*/  BSYNC B1 ;  /* 0x0000000000017941 */ /* 0x000fea0003800000 */
.L_x_3700:
[----:B------:R-:W-:Y:S05]  /*15110*/  BRA `(.L_x_3702) ;  /* 0xffffffc000dc7947 */ /* 0x000fea000383ffff */
.L_x_3583:
[----:B-1----:R1:W3:Y:S02]  /*15120*/  SYNCS.PHASECHK.TRANS64.TRYWAIT P1, [R5+URZ+0x30840], R0 ;  /* 0x03084000050075a7 */ /* 0x0022e4000802017f */
[----:B---3--:R-:W-:Y:S05]  /*15130*/  @!P1 NANOSLEEP.SYNCS 0x989680 ;  /* 0x009896800000995d */ /* 0x008fea0003900000 */
[----:B------:R-:W3:Y:S02]  /*15140*/  @!P1 SYNCS.PHASECHK.TRANS64 P1, [R5+URZ+0x30840], R0 ;  /* 0x03084000050095a7 */ /* 0x000ee4000802007f */
[----:B---3--:R-:W-:Y:S05]  /*15150*/  @!P1 BRA `(.L_x_3583) ;  /* 0xfffffffc00f09947 */ /* 0x008fea000383ffff */
[----:B------:R-:W-:Y:S05]  /*15160*/  BRA `(.L_x_3703) ;  /* 0xffffffc400047947 */ /* 0x000fea000383ffff */
.L_x_3585:
[----:B---3--:R3:W4:Y:S02]  /*15170*/  SYNCS.PHASECHK.TRANS64.TRYWAIT P1, [R27+URZ+0x30840], R2 ;  /* 0x030840021b0075a7 */ /* 0x008724000802017f */
[----:B----4-:R-:W-:Y:S05]  /*15180*/  @!P1 NANOSLEEP.SYNCS 0x989680 ;  /* 0x009896800000995d */ /* 0x010fea0003900000 */
[----:B------:R-:W4:Y:S02]  /*15190*/  @!P1 SYNCS.PHASECHK.TRANS64 P1, [R27+URZ+0x30840], R2 ;  /* 0x030840021b0095a7 */ /* 0x000f24000802007f */
[----:B----4-:R-:W-:Y:S05]  /*151a0*/  @!P1 BRA `(.L_x_3585) ;  /* 0xfffffffc00f09947 */ /* 0x010fea000383ffff */
[----:B------:R-:W-:Y:S05]  /*151b0*/  BRA `(.L_x_3704) ;  /* 0xffffffc400107947 */ /* 0x000fea000383ffff */
.L_x_3587:
[----:B----4-:R4:W0:Y:S02]  /*151c0*/  SYNCS.PHASECHK.TRANS64.TRYWAIT P1, [R5+URZ+0x30860], R0 ;  /* 0x03086000050075a7 */ /* 0x010824000802017f */
[----:B0-----:R-:W-:Y:S05]  /*151d0*/  @!P1 NANOSLEEP.SYNCS 0x989680 ;  /* 0x009896800000995d */ /* 0x001fea0003900000 */
[----:B------:R-:W0:Y:S02]  /*151e0*/  @!P1 SYNCS.PHASECHK.TRANS64 P1, [R5+URZ+0x30860], R0 ;  /* 0x03086000050095a7 */ /* 0x000e24000802007f */
[----:B0-----:R-:W-:Y:S05]  /*151f0*/  @!P1 BRA `(.L_x_3587) ;  /* 0xfffffffc00f09947 */ /* 0x001fea000383ffff */
[----:B------:R-:W-:Y:S05]  /*15200*/  BRA `(.L_x_3705) ;  /* 0xffffffc4000c7947 */ /* 0x000fea000383ffff */
.L_x_3706:
        /* <DEDUP_REMOVED lines=15> */
.L_x_15980:


//--------------------- .text._ZN7cutlass13device_kernelIN5flash11enable_sm90INS1_16FlashAttnFwdSm90INS1_25CollectiveMainloopFwdSm90ILi2EN4cute5tupleIJNS5_1CILi1EEES8_S8_EEENS6_IJNS7_ILi128EEENS7_ILi96EEENS7_ILi192EEEEEELi192ENS_6half_tEfNS_4arch4Sm90ELb0ELb0ELb1ELb1ELb1ELb1ELb0ELb1ELb1ELb1ELb1ELb0EEENS1_21CollectiveEpilogueFwdINS6_IJSA_SC_SB_EEES9_SE_SG_Li256ELb1ELb1ELb1ELb0EEENS1_36VarlenDynamicPersistentTileSchedulerILi128ELi96ELi256ELi128ELb1ELb1ELb1ELb0ELb1ELb1EEEEEEEEEvNT_6ParamsE --------------------------
	.section	.text._ZN7cutlass13device_kernelIN5flash11enable_sm90INS1_16FlashAttnFwdSm90INS1_25CollectiveMainloopFwdSm90ILi2EN4cute5tupleIJNS5_1CILi1EEES8_S8_EEENS6_IJNS7_ILi128EEENS7_ILi96EEENS7_ILi192EEEEEELi192ENS_6half_tEfNS_4arch4Sm90ELb0ELb0ELb1ELb1ELb1ELb1ELb0ELb1ELb1ELb1ELb1ELb0EEENS1_21CollectiveEpilogueFwdINS6_IJSA_SC_SB_EEES9_SE_SG_Li256ELb1ELb1ELb1ELb0EEENS1_36VarlenDynamicPersistentTileSchedulerILi128ELi96ELi256ELi128ELb1ELb1ELb1ELb0ELb1ELb1EEEEEEEEEvNT_6ParamsE,"ax",@progbits
	.align	128
.text._ZN7cutlass13device_kernelIN5flash11enable_sm90INS1_16FlashAttnFwdSm90INS1_25CollectiveMainloopFwdSm90ILi2EN4cute5tupleIJNS5_1CILi1EEES8_S8_EEENS6_IJNS7_ILi128EEENS7_ILi96EEENS7_ILi192EEEEEELi192ENS_6half_tEfNS_4arch4Sm90ELb0ELb0ELb1ELb1ELb1ELb1ELb0ELb1ELb1ELb1ELb1ELb0EEENS1_21CollectiveEpilogueFwdINS6_IJSA_SC_SB_EEES9_SE_SG_Li256ELb1ELb1ELb1ELb0EEENS1_36VarlenDynamicPersistentTileSchedulerILi128ELi96ELi256ELi128ELb1ELb1ELb1ELb0ELb1ELb1EEEEEEEEEvNT_6ParamsE:
        .type           _ZN7cutlass13device_kernelIN5flash11enable_sm90INS1_16FlashAttnFwdSm90INS1_25CollectiveMainloopFwdSm90ILi2EN4cute5tupleIJNS5_1CILi1EEES8_S8_EEENS6_IJNS7_ILi128EEENS7_ILi96EEENS7_ILi192EEEEEELi192ENS_6half_tEfNS_4arch4Sm90ELb0ELb0ELb1ELb1ELb1ELb1ELb0ELb1ELb1ELb1ELb1ELb0EEENS1_21CollectiveEpilogueFwdINS6_IJSA_SC_SB_EEES9_SE_SG_Li256ELb1ELb1ELb1ELb0EEENS1_36VarlenDynamicPersistentTileSchedulerILi128ELi96ELi256ELi128ELb1ELb1ELb1ELb0ELb1ELb1EEEEEEEEEvNT_6ParamsE,@function
        .size           _ZN7cutlass13device_kernelIN5flash11enable_sm90INS1_16FlashAttnFwdSm90INS1_25CollectiveMainloopFwdSm90ILi2EN4cute5tupleIJNS5_1CILi1EEES8_S8_EEENS6_IJNS7_ILi128EEENS7_ILi96EEENS7_ILi192EEEEEELi192ENS_6half_tEfNS_4arch4Sm90ELb0ELb0ELb1ELb1ELb1ELb1ELb0ELb1ELb1ELb1ELb1ELb0EEENS1_21CollectiveEpilogueFwdINS6_IJSA_SC_SB_EEES9_SE_SG_Li256ELb1ELb1ELb1ELb0EEENS1_36VarlenDynamicPersistentTileSchedulerILi128ELi96ELi256ELi128ELb1ELb1ELb1ELb0ELb1ELb1EEEEEEEEEvNT_6ParamsE,(.L_x_15981 - _ZN7cutlass13device_kernelIN5flash11enable_sm90INS1_16FlashAttnFwdSm90INS1_25CollectiveMainloopFwdSm90ILi2EN4cute5tupleIJNS5_1CILi1EEES8_S8_EEENS6_IJNS7_ILi128EEENS7_ILi96EEENS7_ILi192EEEEEELi192ENS_6half_tEfNS_4arch4Sm90ELb0ELb0ELb1ELb1ELb1ELb1ELb0ELb1ELb1ELb1ELb1ELb0EEENS1_21CollectiveEpilogueFwdINS6_IJSA_SC_SB_EEES9_SE_SG_Li256ELb1ELb1ELb1ELb0EEENS1_36VarlenDynamicPersistentTileSchedulerILi128ELi96ELi256ELi128ELb1ELb1ELb1ELb0ELb1ELb1EEEEEEEEEvNT_6ParamsE)
        .other          _ZN7cutlass13device_kernelIN5flash11enable_sm90INS1_16FlashAttnFwdSm90INS1_25CollectiveMainloopFwdSm90ILi2EN4cute5tupleIJNS5_1CILi1EEES8_S8_EEENS6_IJNS7_ILi128EEENS7_ILi96EEENS7_ILi192EEEEEELi192ENS_6half_tEfNS_4arch4Sm90ELb0ELb0ELb1ELb1ELb1ELb1ELb0ELb1ELb1ELb1ELb1ELb0EEENS1_21CollectiveEpilogueFwdINS6_IJSA_SC_SB_EEES9_SE_SG_Li256ELb1ELb1ELb1ELb0EEENS1_36VarlenDynamicPersistentTileSchedulerILi128ELi96ELi256ELi128ELb1ELb1ELb1ELb0ELb1ELb1EEEEEEEEEvNT_6ParamsE,@"STO_CUDA_ENTRY STV_DEFAULT"
_ZN7cutlass13device_kernelIN5flash11enable_sm90INS1_16FlashAttnFwdSm90INS1_25CollectiveMainloopFwdSm90ILi2EN4cute5tupleIJNS5_1CILi1EEES8_S8_EEENS6_IJNS7_ILi128EEENS7_ILi96EEENS7_ILi192EEEEEELi192ENS_6half_tEfNS_4arch4Sm90ELb0ELb0ELb1ELb1ELb1ELb1ELb0ELb1ELb1ELb1ELb1ELb0EEENS1_21CollectiveEpilogueFwdINS6_IJSA_SC_SB_EEES9_SE_SG_Li256ELb1ELb1ELb1ELb0EEENS1_36VarlenDynamicPersistentTileSchedulerILi128ELi96ELi256ELi128ELb1ELb1ELb1ELb0ELb1ELb1EEEEEEEEEvNT_6ParamsE:
        /* <DEDUP_REMOVED lines=18> */
.L_x_3708:
[----:B------:R-:W-:Y:S05]  /*0120*/  BSYNC B0 ;  /* 0x0000000000007941 */ /* 0x000fea0003800000 */
.L_x_3707:
        /* <DEDUP_REMOVED lines=41> */
.L_x_3709:
        /* <DEDUP_REMOVED lines=22> */
.L_x_3710:
        /* <DEDUP_REMOVED lines=18> */
.L_x_3711:
        /* <DEDUP_REMOVED lines=22> */
.L_x_3712:
        /* <DEDUP_REMOVED lines=22> */
.L_x_3713:
[----:B------:R-:W-:Y:S01]  /*0900*/  PLOP3.LUT P0, PT, PT, PT, UP0, 0x80, 0x0 ;  /* 0x000000000000781c */ /* 0x000fe20003f0f008 */
[----:B------:R-:W-:Y:S01]  /*0910*/  UMOV UR61, 0x1 ;  /* 0x00000001003d7882 */ /* 0x000fe20000000000 */
[----:B------:R-:W-:Y:S01]  /*0920*/  NOP ;  /* 0x0000000000007918 */ /* 0x000fe20000000000 */
[----:B------:R-:W-:Y:S01]  /*0930*/  USEL UR61, UR61, 0x2, !UP0 ;  /* 0x000000023d3d7887 */ /* 0x000fe2000c000000 */
[----:B------:R-:W-:Y:S01]  /*0940*/  BSSY B9, `(.L_x_3714) ;  /* 0x000223f000097945 */ /* 0x000fe20003800000 */
[----:B------:R-:W-:Y:S01]  /*0950*/  ULDC.64 UR48, c[0x0][0x208] ;  /* 0x0000820000307ab9 */ /* 0x000fe20000000a00 */
[----:B012-4-:R-:W-:Y:S07]  /*0960*/  BAR.SYNC.DEFER_BLOCKING 0x0 ;  /* 0x0000000000007b1d */ /* 0x017fee0000010000 */
[----:B------:R-:W-:Y:S05]  /*0970*/  @!P0 BRA `(.L_x_3715) ;  /* 0x000001b0000c8947 */ /* 0x000fea0003800000 */
.L_x_3716:
        /* <DEDUP_REMOVED lines=10> */
[----:B------:R-:W-:-:S05]  /*0a20*/  LEA R2, R224, R3, 0x18 ;  /* 0x00000003e0027211 */ /* 0x000fca00078ec0ff */
[----:B------:R-:W0:Y:S01]  /*0a30*/  LDS.128 R136, [R2+0x308d0] ;  /* 0x0308d00002887984 */ /* 0x000e220000000c00 */
[----:B------:R-:W-:Y:S06]  /*0a40*/  BAR.ARV 0x4, 0x180 ;  /* 0x0106000000007b1d */ /* 0x000fec0000002000 */
[----:B0-----:R-:W-:-:S13]  /*0a50*/  ISETP.GE.AND P0, PT, R139, UR4, PT ;  /* 0x000000048b007c0c */ /* 0x001fda000bf06270 */
[----:B------:R-:W-:Y:S05]  /*0a60*/  @P0 BRA `(.L_x_3717) ;  /* 0x0000022000b00947 */ /* 0x000fea0003800000 */
[----:B------:R-:W-:Y:S01]  /*0a70*/  IADD3 R0, R0, -0x80, RZ ;  /* 0xffffff8000007810 */ /* 0x000fe20007ffe0ff */
[----:B------:R-:W-:Y:S01]  /*0a80*/  IMAD.MOV.U32 R203, RZ, RZ, RZ ;  /* 0x000000ffffcb7224 */ /* 0x000fe200078e00ff */
[----:B------:R-:W-:Y:S01]  /*0a90*/  R2UR UR60, R2 ;  /* 0x00000000023c72ca */ /* 0x000fe200000e0000 */
[----:B------:R-:W-:Y:S01]  /*0aa0*/  IMAD.MOV.U32 R221, RZ, RZ, RZ ;  /* 0x000000ffffdd7224 */ /* 0x000fe200078e00ff */
[----:B------:R-:W-:Y:S01]  /*0ab0*/  SHF.R.S32.HI R3, RZ, 0x1f, R0 ;  /* 0x0000001fff037819 */ /* 0x000fe20000011400 */
[----:B------:R-:W-:Y:S01]  /*0ac0*/  IMAD.MOV.U32 R214, RZ, RZ, RZ ;  /* 0x000000ffffd67224 */ /* 0x000fe200078e00ff */
[----:B------:R-:W-:Y:S01]  /*0ad0*/  MOV R18, RZ ;  /* 0x000000ff00127202 */ /* 0x000fe20000000f00 */
[----:B------:R-:W-:Y:S01]  /*0ae0*/  ULOP3.LUT UR51, UR61, 0x1, URZ, 0xfc, !UPT ;  /* 0x000000013d337892 */ /* 0x000fe2000f8efc3f */
[CC--:B------:R-:W-:Y:S02]  /*0af0*/  LEA.HI R4, R3.reuse, R0.reuse, RZ, 0x7 ;  /* 0x0000000003047211 */ /* 0x0c0fe400078f38ff */
[----:B------:R-:W-:-:S02]  /*0b00*/  LEA.HI R9, R3, R0, RZ, 0x2 ;  /* 0x0000000003097211 */ /* 0x000fc400078f10ff */
[-C--:B------:R-:W-:Y:S02]  /*0b10*/  LEA.HI R5, R3, R0.reuse, RZ, 0x4 ;  /* 0x0000000003057211 */ /* 0x080fe400078f20ff */
[----:B------:R-:W-:Y:S01]  /*0b20*/  LOP3.LUT R7, R4, 0xffffff80, RZ, 0xc0, !PT ;  /* 0xffffff8004077812 */ /* 0x000fe200078ec0ff */
[----:B------:R-:W-:Y:S01]  /*0b30*/  UIADD3 UR60, UR60, 0x12400, URZ ;  /* 0x000124003c3c7890 */ /* 0x000fe2000fffe03f */
[----:B------:R-:W-:Y:S02]  /*0b40*/  LOP3.LUT R11, R9, 0xfffffffc, RZ, 0xc0, !PT ;  /* 0xfffffffc090b7812 */ /* 0x000fe400078ec0ff */
[----:B------:R-:W-:Y:S01]  /*0b50*/  LEA.HI R6, R3, R0, RZ, 0x5 ;  /* 0x0000000003067211 */ /* 0x000fe200078f28ff */
[----:B------:R-:W-:Y:S01]  /*0b60*/  IMAD.IADD R14, R0, 0x1, -R7 ;  /* 0x00000001000e7824 */ /* 0x000fe200078e0a07 */
[----:B------:R-:W-:Y:S02]  /*0b70*/  SHF.R.S32.HI R8, RZ, 0x4, R5 ;  /* 0x00000004ff087819 */ /* 0x000fe40000011405 */
[----:B------:R-:W-:-:S02]  /*0b80*/  LOP3.LUT R3, R5, 0x3fffff0, RZ, 0xc0, !PT ;  /* 0x03fffff005037812 */ /* 0x000fc400078ec0ff */
[C---:B------:R-:W-:Y:S01]  /*0b90*/  IADD3 R15, R0.reuse, -R11, RZ ;  /* 0x8000000b000f7210 */ /* 0x040fe20007ffe0ff */
[----:B------:R-:W-:Y:S01]  /*0ba0*/  STL [R1+0xb0], R14 ;  /* 0x0000b00e01007387 */ /* 0x000fe20000100800 */
[--C-:B------:R-:W-:Y:S02]  /*0bb0*/  SHF.R.S32.HI R202, RZ, 0x2, R9.reuse ;  /* 0x00000002ffca7819 */ /* 0x100fe40000011409 */
[----:B------:R-:W-:Y:S01]  /*0bc0*/  SHF.R.S32.HI R9, RZ, 0x1f, R9 ;  /* 0x0000001fff097819 */ /* 0x000fe20000011409 */
[----:B------:R-:W-:Y:S01]  /*0bd0*/  IMAD.SHL.U32 R194, R15, 0x4, RZ ;  /* 0x000000040fc27824 */ /* 0x000fe200078e00ff */
[----:B------:R-:W-:Y:S01]  /*0be0*/  LEA.HI R7, R5, R8, RZ, 0x1 ;  /* 0x0000000805077211 */ /* 0x000fe200078f08ff */
[----:B------:R-:W-:Y:S01]  /*0bf0*/  IMAD.IADD R5, R0, 0x1, -R3 ;  /* 0x0000000100057824 */ /* 0x000fe200078e0a03 */
[----:B------:R-:W-:Y:S01]  /*0c00*/  SHF.R.S32.HI R3, RZ, 0x7, R4 ;  /* 0x00000007ff037819 */ /* 0x000fe20000011404 */
[C---:B------:R-:W-:Y:S01]  /*0c10*/  VIADD R205, R194.reuse, 0x40 ;  /* 0x00000040c2cd7836 */ /* 0x040fe20000000000 */
[----:B------:R-:W-:Y:S01]  /*0c20*/  SHF.R.S32.HI R10, RZ, 0x1f, R14 ;  /* 0x0000001fff0a7819 */ /* 0x000fe2000001140e */
[C---:B------:R-:W-:Y:S01]  /*0c30*/  VIADD R206, R194.reuse, 0x20 ;  /* 0x00000020c2ce7836 */ /* 0x040fe20000000000 */
[----:B------:R-:W-:Y:S01]  /*0c40*/  LEA.HI R9, R9, R202, RZ, 0x3 ;  /* 0x000000ca09097211 */ /* 0x000fe200078f18ff */
[----:B------:R-:W-:Y:S01]  /*0c50*/  STL [R1+0xa8], R15 ;  /* 0x0000a80f01007387 */ /* 0x000fe20000100800 */
[----:B------:R-:W-:Y:S01]  /*0c60*/  LOP3.LUT R7, R7, 0x1ffffffe, RZ, 0xc0, !PT ;  /* 0x1ffffffe07077812 */ /* 0x000fe200078ec0ff */
[----:B------:R-:W-:Y:S01]  /*0c70*/  IMAD.IADD R193, R194, 0x1, R206 ;  /* 0x00000001c2c17824 */ /* 0x000fe200078e02ce */
[----:B------:R-:W-:Y:S01]  /*0c80*/  LEA.HI R4, R4, R3, RZ, 0x1 ;  /* 0x0000000304047211 */ /* 0x000fe200078f08ff */
[----:B------:R-:W-:Y:S01]  /*0c90*/  VIADD R208, R194, 0x10 ;  /* 0x00000010c2d07836 */ /* 0x000fe20000000000 */
[----:B------:R-:W-:Y:S01]  /*0ca0*/  LEA.HI R0, R10, R14, RZ, 0x2 ;  /* 0x0000000e0a007211 */ /* 0x000fe200078f10ff */
[----:B------:R-:W-:Y:S01]  /*0cb0*/  IMAD.IADD R7, R8, 0x1, -R7 ;  /* 0x0000000108077824 */ /* 0x000fe200078e0a07 */
[----:B------:R-:W-:Y:S01]  /*0cc0*/  LOP3.LUT R9, R9, 0xfffffff8, RZ, 0xc0, !PT ;  /* 0xfffffff809097812 */ /* 0x000fe200078ec0ff */
[----:B------:R-:W-:Y:S01]  /*0cd0*/  VIADD R207, R194, 0x30 ;  /* 0x00000030c2cf7836 */ /* 0x000fe20000000000 */
[----:B------:R-:W-:-:S02]  /*0ce0*/  LOP3.LUT R4, R4, 0x3fffffe, RZ, 0xc0, !PT ;  /* 0x03fffffe04047812 */ /* 0x000fc400078ec0ff */
[--C-:B------:R-:W-:Y:S02]  /*0cf0*/  SHF.R.S32.HI R8, RZ, 0x2, R0.reuse ;  /* 0x00000002ff087819 */ /* 0x100fe40000011400 */
[----:B------:R-:W-:Y:S02]  /*0d00*/  SHF.R.S32.HI R11, RZ, 0x1f, R0 ;  /* 0x0000001fff0b7819 */ /* 0x000fe40000011400 */
[----:B------:R-:W-:Y:S02]  /*0d10*/  IADD3 R225, R202, -R9, RZ ;  /* 0x80000009cae17210 */ /* 0x000fe40007ffe0ff */
[----:B------:R-:W-:Y:S02]  /*0d20*/  IADD3 R192, R194, R205, RZ ;  /* 0x000000cdc2c07210 */ /* 0x000fe40007ffe0ff */
[----:B------:R-:W-:Y:S01]  /*0d30*/  SHF.R.S32.HI R6, RZ, 0x5, R6 ;  /* 0x00000005ff067819 */ /* 0x000fe20000011406 */
[----:B------:R-:W-:Y:S01]  /*0d40*/  IMAD.SHL.U32 R217, R225, 0x40, RZ ;  /* 0x00000040e1d97824 */ /* 0x000fe200078e00ff */
[----:B------:R-:W-:-:S02]  /*0d50*/  IADD3 R4, R3, -R4, RZ ;  /* 0x8000000403047210 */ /* 0x000fc40007ffe0ff */
[----:B------:R-:W-:Y:S01]  /*0d60*/  LEA.HI R11, R11, R8, RZ, 0x3 ;  /* 0x000000080b0b7211 */ /* 0x000fe200078f18ff */
[C---:B------:R-:W-:Y:S01]  /*0d70*/  IMAD R12, R6.reuse, 0x10, R5 ;  /* 0x00000010060c7824 */ /* 0x040fe200078e0205 */
[----:B------:R-:W-:Y:S01]  /*0d80*/  SHF.R.S32.HI R3, RZ, 0x1f, R192 ;  /* 0x0000001fff037819 */ /* 0x000fe200000114c0 */
[----:B------:R-:W-:Y:S01]  /*0d90*/  IMAD.SHL.U32 R219, R6, 0x200, RZ ;  /* 0x0000020006db7824 */ /* 0x000fe200078e00ff */
[----:B------:R-:W-:Y:S01]  /*0da0*/  LOP3.LUT R11, R11, 0xfffffff8, RZ, 0xc0, !PT ;  /* 0xfffffff80b0b7812 */ /* 0x000fe200078ec0ff */
[----:B------:R-:W-:Y:S01]  /*0db0*/  IMAD R12, R12, 0x8, R7 ;  /* 0x000000080c0c7824 */ /* 0x000fe200078e0207 */
[----:B------:R-:W-:Y:S02]  /*0dc0*/  LEA.HI R10, R10, R14, RZ, 0x5 ;  /* 0x0000000e0a0a7211 */ /* 0x000fe400078f28ff */
[----:B------:R-:W-:Y:S02]  /*0dd0*/  LEA.HI R5, R3, R192, RZ, 0x6 ;  /* 0x000000c003057211 */ /* 0x000fe400078f30ff */
[----:B------:R-:W-:-:S02]  /*0de0*/  LOP3.LUT R217, R217, 0x1c0, RZ, 0xc0, !PT ;  /* 0x000001c0d9d97812 */ /* 0x000fc400078ec0ff */
[----:B------:R-:W-:Y:S01]  /*0df0*/  LEA.HI R198, R3, R192, RZ, 0x3 ;  /* 0x000000c003c67211 */ /* 0x000fe200078f18ff */
[----:B------:R-:W-:Y:S01]  /*0e00*/  IMAD.SHL.U32 R7, R5, 0x80, RZ ;  /* 0x0000008005077824 */ /* 0x000fe200078e00ff */
[----:B------:R-:W-:Y:S02]  /*0e10*/  IADD3 R11, R8, -R11, RZ ;  /* 0x8000000b080b7210 */ /* 0x000fe40007ffe0ff */
[----:B------:R-:W-:Y:S02]  /*0e20*/  SHF.R.S32.HI R10, RZ, 0x5, R10 ;  /* 0x00000005ff0a7819 */ /* 0x000fe4000001140a */
[----:B------:R-:W-:Y:S02]  /*0e30*/  SHF.R.U32.HI R218, RZ, 0x3, R217 ;  /* 0x00000003ffda7819 */ /* 0x000fe400000116d9 */
[----:B------:R-:W-:Y:S01]  /*0e40*/  LOP3.LUT R5, R217, 0x38, R198, 0xf8, !PT ;  /* 0x00000038d9057812 */ /* 0x000fe200078ef8c6 */
[----:B------:R-:W-:Y:S01]  /*0e50*/  IMAD R11, R10, 0x10, R11 ;  /* 0x000000100a0b7824 */ /* 0x000fe200078e020b */
[----:B------:R-:W-:-:S02]  /*0e60*/  LOP3.LUT R10, R7, 0xffffe000, RZ, 0xc0, !PT ;  /* 0xffffe000070a7812 */ /* 0x000fc400078ec0ff */
[----:B------:R-:W-:Y:S01]  /*0e70*/  LOP3.LUT R5, R5, R218, RZ, 0x3c, !PT ;  /* 0x000000da05057212 */ /* 0x000fe200078e3cff */
[----:B------:R-:W-:Y:S01]  /*0e80*/  IMAD R13, R4, 0x40, R11 ;  /* 0x00000040040d7824 */ /* 0x000fe200078e020b */
[----:B------:R-:W-:Y:S02]  /*0e90*/  SHF.R.S32.HI R8, RZ, 0x1f, R193 ;  /* 0x0000001fff087819 */ /* 0x000fe400000114c1 */
[----:B------:R-:W-:Y:S02]  /*0ea0*/  IADD3 R10, R5, R10, R219 ;  /* 0x0000000a050a7210 */ /* 0x000fe40007ffe0db */
[----:B------:R-:W-:Y:S01]  /*0eb0*/  IADD3 R5, R202, 0x40, RZ ;  /* 0x00000040ca057810 */ /* 0x000fe20007ffe0ff */
[----:B------:R-:W-:Y:S01]  /*0ec0*/  STL [R1+0x11c], R13 ;  /* 0x00011c0d01007387 */ /* 0x000fe20000100800 */
[----:B------:R-:W-:Y:S02]  /*0ed0*/  LOP3.LUT R0, R0, 0x7ffffffc, RZ, 0xc0, !PT ;  /* 0x7ffffffc00007812 */ /* 0x000fe400078ec0ff */
[----:B------:R-:W-:Y:S01]  /*0ee0*/  SHF.R.S32.HI R4, RZ, 0x1f, R5 ;  /* 0x0000001fff047819 */ /* 0x000fe20000011405 */
[----:B------:R-:W-:Y:S01]  /*0ef0*/  IMAD.SHL.U32 R204, R5, 0x40, RZ ;  /* 0x0000004005cc7824 */ /* 0x000fe200078e00ff */
[----:B------:R-:W-:Y:S01]  /*0f00*/  SHF.L.U32 R16, R15, 0x3, RZ ;  /* 0x000000030f107819 */ /* 0x000fe200000006ff */
[----:B------:R-:W-:Y:S01]  /*0f10*/  STL [R1+0x4], RZ ;  /* 0x000004ff01007387 */ /* 0x000fe20000100800 */
[----:B------:R-:W-:-:S02]  /*0f20*/  LEA.HI R4, R4, R5, RZ, 0x3 ;  /* 0x0000000504047211 */ /* 0x000fc400078f18ff */
[----:B------:R-:W-:Y:S01]  /*0f30*/  LOP3.LUT R204, R204, 0x1c0, RZ, 0xc0, !PT ;  /* 0x000001c0cccc7812 */ /* 0x000fe200078ec0ff */
[----:B------:R-:W-:Y:S01]  /*0f40*/  VIADD R22, R16, 0x60 ;  /* 0x0000006010167836 */ /* 0x000fe20000000000 */
[-C--:B------:R-:W-:Y:S01]  /*0f50*/  LEA.HI R6, R8, R193.reuse, RZ, 0x3 ;  /* 0x000000c108067211 */ /* 0x080fe200078f18ff */
[----:B------:R-:W-:Y:S01]  /*0f60*/  IMAD.SHL.U32 R4, R4, 0x40, RZ ;  /* 0x0000004004047824 */ /* 0x000fe200078e00ff */
[----:B------:R-:W-:Y:S01]  /*0f70*/  IADD3 R0, R14, -R0, RZ ;  /* 0x800000000e007210 */ /* 0x000fe20007ffe0ff */
[----:B------:R-:W-:Y:S01]  /*0f80*/  VIADD R19, R16, 0x80 ;  /* 0x0000008010137836 */ /* 0x000fe20000000000 */
[----:B------:R-:W-:Y:S02]  /*0f90*/  LEA.HI R8, R8, R193, RZ, 0x6 ;  /* 0x000000c108087211 */ /* 0x000fe400078f30ff */
[----:B------:R-:W-:Y:S01]  /*0fa0*/  SHF.R.U32.HI R7, RZ, 0x3, R204 ;  /* 0x00000003ff077819 */ /* 0x000fe200000116cc */
[----:B------:R-:W-:Y:S01]  /*0fb0*/  IMAD.SHL.U32 R0, R0, 0x2, RZ ;  /* 0x0000000200007824 */ /* 0x000fe200078e00ff */
[----:B------:R-:W-:-:S02]  /*0fc0*/  LOP3.LUT R5, R204, 0x38, R16, 0xf8, !PT ;  /* 0x00000038cc057812 */ /* 0x000fc400078ef810 */
[----:B------:R-:W-:Y:S01]  /*0fd0*/  LOP3.LUT R220, R4, 0xfffffe00, RZ, 0xc0, !PT ;  /* 0xfffffe0004dc7812 */ /* 0x000fe200078ec0ff */
[----:B------:R-:W-:Y:S01]  /*0fe0*/  IMAD.SHL.U32 R4, R12, 0x8, RZ ;  /* 0x000000080c047824 */ /* 0x000fe200078e00ff */
[----:B------:R-:W-:Y:S01]  /*0ff0*/  SHF.L.U32 R8, R8, 0x7, RZ ;  /* 0x0000000708087819 */ /* 0x000fe200000006ff */
[C---:B------:R-:W-:Y:S01]  /*1000*/  VIADD R34, R0.reuse, 0x10 ;  /* 0x0000001000227836 */ /* 0x040fe20000000000 */
[--C-:B------:R-:W-:Y:S01]  /*1010*/  LOP3.LUT R3, R217, 0x38, R6.reuse, 0xf8, !PT ;  /* 0x00000038d9037812 */ /* 0x100fe200078ef806 */
[----:B------:R-:W-:Y:S01]  /*1020*/  VIADD R33, R0, 0x18 ;  /* 0x0000001800217836 */ /* 0x000fe20000000000 */
[----:B------:R-:W-:Y:S01]  /*1030*/  LOP3.LUT R5, R220, R5, R7, 0xf6, !PT ;  /* 0x00000005dc057212 */ /* 0x000fe200078ef607 */
[----:B------:R0:W-:Y:S01]  /*1040*/  STL [R1+0x124], R4 ;  /* 0x0001240401007387 */ /* 0x0001e20000100800 */
[----:B------:R-:W-:Y:S01]  /*1050*/  LOP3.LUT R8, R8, 0xffffe000, RZ, 0xc0, !PT ;  /* 0xffffe00008087812 */ /* 0x000fe200078ec0ff */
[C---:B------:R-:W-:Y:S01]  /*1060*/  VIADD R31, R0.reuse, 0x28 ;  /* 0x00000028001f7836 */ /* 0x040fe20000000000 */
[----:B------:R-:W-:Y:S01]  /*1070*/  LOP3.LUT R3, R3, R218, RZ, 0x3c, !PT ;  /* 0x000000da03037212 */ /* 0x000fe200078e3cff */
[----:B------:R-:W-:Y:S01]  /*1080*/  STL [R1+0x48], R0 ;  /* 0x0000480001007387 */ /* 0x000fe20000100800 */
[C---:B------:R-:W-:Y:S01]  /*1090*/  IADD3 R35, R0.reuse, 0x8, RZ ;  /* 0x0000000800237810 */ /* 0x040fe20007ffe0ff */
[C---:B------:R-:W-:Y:S01]  /*10a0*/  VIADD R30, R0.reuse, 0x30 ;  /* 0x00000030001e7836 */ /* 0x040fe20000000000 */
[----:B------:R-:W-:Y:S01]  /*10b0*/  IADD3 R8, R3, R8, R219 ;  /* 0x0000000803087210 */ /* 0x000fe20007ffe0db */
[C---:B------:R-:W-:Y:S01]  /*10c0*/  VIADD R28, R0.reuse, 0x40 ;  /* 0x00000040001c7836 */ /* 0x040fe20000000000 */
[C---:B------:R-:W-:Y:S01]  /*10d0*/  IADD3 R32, R0.reuse, 0x20, RZ ;  /* 0x0000002000207810 */ /* 0x040fe20007ffe0ff */
[C---:B------:R-:W-:Y:S01]  /*10e0*/  VIADD R27, R0.reuse, 0x48 ;  /* 0x00000048001b7836 */ /* 0x040fe20000000000 */
[----:B0-----:R-:W-:Y:S01]  /*10f0*/  LEA R4, R5, UR60, 0x1 ;  /* 0x0000003c05047c11 */ /* 0x001fe2000f8e08ff */
[C---:B------:R-:W-:Y:S01]  /*1100*/  VIADD R25, R0.reuse, 0x58 ;  /* 0x0000005800197836 */ /* 0x040fe20000000000 */
[----:B------:R-:W-:Y:S01]  /*1110*/  LEA.HI R3, R15, R15, RZ, 0x1 ;  /* 0x0000000f0f037211 */ /* 0x000fe200078f08ff */
[C---:B------:R-:W-:Y:S01]  /*1120*/  VIADD R24, R0.reuse, 0x60 ;  /* 0x0000006000187836 */ /* 0x040fe20000000000 */
[C---:B------:R-:W-:Y:S01]  /*1130*/  IADD3 R29, R0.reuse, 0x38, RZ ;  /* 0x00000038001d7810 */ /* 0x040fe20007ffe0ff */
[----:B------:R0:W-:Y:S01]  /*1140*/  STL [R1+0x114], R4 ;  /* 0x0001140401007387 */ /* 0x0001e20000100800 */
[----:B------:R-:W-:Y:S01]  /*1150*/  LOP3.LUT R3, R3, 0x1ffffffe, RZ, 0xc0, !PT ;  /* 0x1ffffffe03037812 */ /* 0x000fe200078ec0ff */
[C---:B------:R-:W-:Y:S01]  /*1160*/  VIADD R20, R0.reuse, 0x70 ;  /* 0x0000007000147836 */ /* 0x040fe20000000000 */
[C---:B------:R-:W-:Y:S01]  /*1170*/  IADD3 R26, R0.reuse, 0x50, RZ ;  /* 0x00000050001a7810 */ /* 0x040fe20007ffe0ff */
[----:B------:R-:W-:Y:S01]  /*1180*/  STL [R1+0xa4], R35 ;  /* 0x0000a42301007387 */ /* 0x000fe20000100800 */
[C---:B------:R-:W-:Y:S01]  /*1190*/  IADD3 R21, R0.reuse, 0x68, RZ ;  /* 0x0000006800157810 */ /* 0x040fe20007ffe0ff */
[----:B------:R-:W-:Y:S01]  /*11a0*/  IMAD.IADD R3, R15, 0x1, -R3 ;  /* 0x000000010f037824 */ /* 0x000fe200078e0a03 */
[C---:B------:R-:W-:Y:S01]  /*11b0*/  IADD3 R14, R0.reuse, 0x80, RZ ;  /* 0x00000080000e7810 */ /* 0x040fe20007ffe0ff */
[----:B------:R1:W-:Y:S01]  /*11c0*/  STL [R1+0xa0], R34 ;  /* 0x0000a02201007387 */ /* 0x0003e20000100800 */
[C---:B------:R-:W-:Y:S01]  /*11d0*/  VIADD R15, R0.reuse, 0x78 ;  /* 0x00000078000f7836 */ /* 0x040fe20000000000 */
[C---:B------:R-:W-:Y:S01]  /*11e0*/  IADD3 R9, R0.reuse, 0x98, RZ ;  /* 0x0000009800097810 */ /* 0x040fe20007ffe0ff */
[C---:B------:R-:W-:Y:S01]  /*11f0*/  VIADD R12, R0.reuse, 0x88 ;  /* 0x00000088000c7836 */ /* 0x040fe20000000000 */
[----:B------:R-:W-:Y:S01]  /*1200*/  STL [R1+0x9c], R33 ;  /* 0x00009c2101007387 */ /* 0x000fe20000100800 */
[C---:B------:R-:W-:Y:S01]  /*1210*/  VIADD R11, R0.reuse, 0x90 ;  /* 0x00000090000b7836 */ /* 0x040fe20000000000 */
[----:B------:R-:W-:Y:S01]  /*1220*/  SHF.R.S32.HI R197, RZ, 0x3, R6 ;  /* 0x00000003ffc57819 */ /* 0x000fe20000011406 */
[C---:B------:R-:W-:Y:S01]  /*1230*/  VIADD R7, R0.reuse, 0xa0 ;  /* 0x000000a000077836 */ /* 0x040fe20000000000 */
[----:B------:R2:W-:Y:S01]  /*1240*/  STL [R1+0x98], R32 ;  /* 0x0000982001007387 */ /* 0x0005e20000100800 */
[----:B------:R-:W-:Y:S01]  /*1250*/  VIADD R6, R0, 0xa8 ;  /* 0x000000a800067836 */ /* 0x000fe20000000000 */
[----:B------:R-:W-:-:S02]  /*1260*/  SHF.R.S32.HI R5, RZ, 0x1f, R35 ;  /* 0x0000001fff057819 */ /* 0x000fc40000011423 */
[----:B------:R3:W-:Y:S01]  /*1270*/  STL [R1+0x94], R31 ;  /* 0x0000941f01007387 */ /* 0x0007e20000100800 */
[C---:B0-----:R-:W-:Y:S01]  /*1280*/  IADD3 R4, R0.reuse, 0xb0, RZ ;  /* 0x000000b000047810 */ /* 0x041fe20007ffe0ff */
[----:B------:R-:W-:Y:S01]  /*1290*/  VIADD R0, R0, 0xb8 ;  /* 0x000000b800007836 */ /* 0x000fe20000000000 */
[----:B-1----:R-:W-:Y:S01]  /*12a0*/  SHF.R.S32.HI R34, RZ, 0x1f, R34 ;  /* 0x0000001fff227819 */ /* 0x002fe20000011422 */
[----:B------:R-:W-:Y:S01]  /*12b0*/  STL [R1+0x90], R30 ;  /* 0x0000901e01007387 */ /* 0x000fe20000100800 */
[----:B------:R-:W-:Y:S02]  /*12c0*/  IADD3 R23, R16, 0xa0, RZ ;  /* 0x000000a010177810 */ /* 0x000fe40007ffe0ff */
[----:B--2---:R-:W-:Y:S01]  /*12d0*/  SHF.R.S32.HI R32, RZ, 0x1f, R32 ;  /* 0x0000001fff207819 */ /* 0x004fe20000011420 */
[----:B------:R0:W-:Y:S01]  /*12e0*/  STL [R1+0x8c], R29 ;  /* 0x00008c1d01007387 */ /* 0x0001e20000100800 */
[----:B------:R-:W-:Y:S02]  /*12f0*/  SHF.R.S32.HI R17, RZ, 0x1f, R16 ;  /* 0x0000001fff117819 */ /* 0x000fe40000011410 */
[----:B---3--:R-:W-:Y:S01]  /*1300*/  SHF.R.S32.HI R31, RZ, 0x1f, R31 ;  /* 0x0000001fff1f7819 */ /* 0x008fe2000001141f */
[----:B------:R1:W-:Y:S01]  /*1310*/  STL [R1+0x88], R28 ;  /* 0x0000881c01007387 */ /* 0x0003e20000100800 */
[----:B------:R-:W-:-:S02]  /*1320*/  IADD3 R209, R194, 0x50, RZ ;  /* 0x00000050c2d17810 */ /* 0x000fc40007ffe0ff */
[----:B------:R-:W-:Y:S01]  /*1330*/  SHF.R.S32.HI R201, RZ, 0x1f, R22 ;  /* 0x0000001fffc97819 */ /* 0x000fe20000011416 */
[----:B------:R-:W-:Y:S01]  /*1340*/  STL [R1+0x84], R27 ;  /* 0x0000841b01007387 */ /* 0x000fe20000100800 */
[----:B------:R-:W-:Y:S02]  /*1350*/  SHF.R.S32.HI R200, RZ, 0x1f, R19 ;  /* 0x0000001fffc87819 */ /* 0x000fe40000011413 */
[----:B0-----:R-:W-:Y:S01]  /*1360*/  SHF.R.S32.HI R29, RZ, 0x1f, R29 ;  /* 0x0000001fff1d7819 */ /* 0x001fe2000001141d */
[----:B------:R0:W-:Y:S01]  /*1370*/  STL [R1+0x80], R26 ;  /* 0x0000801a01007387 */ /* 0x0001e20000100800 */
[----:B------:R-:W-:Y:S02]  /*1380*/  SHF.R.S32.HI R199, RZ, 0x1f, R23 ;  /* 0x0000001fffc77819 */ /* 0x000fe40000011417 */
[----:B-1----:R-:W-:Y:S01]  /*1390*/  SHF.R.S32.HI R28, RZ, 0x1f, R28 ;  /* 0x0000001fff1c7819 */ /* 0x002fe2000001141c */
[----:B------:R1:W-:Y:S01]  /*13a0*/  STL [R1+0x7c], R25 ;  /* 0x00007c1901007387 */ /* 0x0003e20000100800 */
[----:B------:R-:W-:-:S03]  /*13b0*/  SHF.R.S32.HI R198, RZ, 0x3, R198 ;  /* 0x00000003ffc67819 */ /* 0x000fc600000114c6 */
        /* <DEDUP_REMOVED lines=27> */
[----:B------:R-:W-:Y:S01]  /*1570*/  STL [R1+0xfc], R31 ;  /* 0x0000fc1f01007387 */ /* 0x000fe20000100800 */
[----:B-1----:R-:W-:-:S05]  /*1580*/  SHF.R.S32.HI R5, RZ, 0x1f, R30 ;  /* 0x0000001fff057819 */ /* 0x002fca000001141e */
        /* <DEDUP_REMOVED lines=21> */
[----:B------:R1:W-:Y:S04]  /*16e0*/  STL [R1+0xb8], R4 ;  /* 0x0000b80401007387 */ /* 0x0003e80000100800 */
[----:B------:R2:W-:Y:S01]  /*16f0*/  STL [R1+0xb4], R0 ;  /* 0x0000b40001007387 */ /* 0x0005e20000100800 */
[----:B0-----:R-:W-:Y:S02]  /*1700*/  LEA R5, R8, UR60, 0x1 ;  /* 0x0000003c08057c11 */ /* 0x001fe4000f8e08ff */
[----:B-1----:R-:W-:-:S03]  /*1710*/  LEA R4, R10, UR60, 0x1 ;  /* 0x0000003c0a047c11 */ /* 0x002fc6000f8e08ff */
[----:B------:R0:W-:Y:S01]  /*1720*/  STL [R1+0x118], R5 ;  /* 0x0001180501007387 */ /* 0x0001e20000100800 */
[----:B--2---:R-:W-:-:S05]  /*1730*/  IMAD R0, R3, 0x8, R13 ;  /* 0x0000000803007824 */ /* 0x004fca00078e020d */
[----:B------:R0:W-:Y:S04]  /*1740*/  STL [R1+0x120], R0 ;  /* 0x0001200001007387 */ /* 0x0001e80000100800 */
[----:B------:R0:W-:Y:S02]  /*1750*/  STL [R1+0x110], R4 ;  /* 0x0001100401007387 */ /* 0x0001e40000100800 */
.L_x_3939:
[----:B0-2-4-:R-:W0:Y:S01]  /*1760*/  LDC.64 R4, c[0x0][0xc88] ;  /* 0x00032200ff047b82 */ /* 0x015e220000000a00 */
        /* <DEDUP_REMOVED lines=8> */
[----:B-----5:R-:W-:Y:S01]  /*17f0*/  IMAD.MOV.U32 R122, RZ, RZ, RZ ;  /* 0x000000ffff7a7224 */ /* 0x020fe200078e00ff */
[----:B------:R-:W-:Y:S02]  /*1800*/  ISETP.NE.AND.EX P2, PT, RZ, UR5, PT, P2 ;  /* 0x00000005ff007c0c */ /* 0x000fe4000bf45320 */
[----:B------:R-:W-:Y:S02]  /*1810*/  ISETP.NE.AND.EX P1, PT, RZ, UR9, PT, P1 ;  /* 0x00000009ff007c0c */ /* 0x000fe4000bf25310 */
[----:B------:R-:W-:-:S04]  /*1820*/  ISETP.NE.U32.AND P0, PT, RZ, UR6, PT ;  /* 0x00000006ff007c0c */ /* 0x000fc8000bf05070 */
[----:B------:R-:W-:Y:S02]  /*1830*/  ISETP.NE.AND.EX P0, PT, RZ, UR7, PT, P0 ;  /* 0x00000007ff007c0c */ /* 0x000fe4000bf05300 */
[----:B--2---:R-:W-:-:S03]  /*1840*/  SHF.R.S32.HI R0, RZ, 0x1f, R227 ;  /* 0x0000001fff007819 */ /* 0x004fc600000114e3 */
[C---:B---3--:R-:W-:Y:S02]  /*1850*/  @P2 LEA R6, P3, R227.reuse, UR4, 0x2 ;  /* 0x00000004e3062c11 */ /* 0x048fe4000f8610ff */
[C---:B------:R-:W-:Y:S01]  /*1860*/  SHF.L.U32 R228, R227.reuse, 0x2, RZ ;  /* 0x00000002e3e47819 */ /* 0x040fe200000006ff */
[----:B------:R0:W-:Y:S01]  /*1870*/  STL [R1+0xac], R0 ;  /* 0x0000ac0001007387 */ /* 0x0001e20000100800 */
[C-C-:B------:R-:W-:Y:S01]  /*1880*/  @P2 LEA.HI.X R7, R227.reuse, UR5, R0.reuse, 0x2, P3 ;  /* 0x00000005e3072c11 */ /* 0x140fe200098f1400 */
[----:B------:R-:W-:Y:S01]  /*1890*/  ULDC UR4, c[0x0][0x288] ;  /* 0x0000a20000047ab9 */ /* 0x000fe20000000800 */
[----:B------:R-:W-:Y:S02]  /*18a0*/  SHF.L.U64.HI R229, R227, 0x2, R0 ;  /* 0x00000002e3e57819 */ /* 0x000fe40000010200 */
[C---:B------:R-:W-:Y:S01]  /*18b0*/  IADD3 R4, P4, R228.reuse, UR6, RZ ;  /* 0x00000006e4047c10 */ /* 0x040fe2000ff9e0ff */
[----:B------:R1:W5:Y:S01]  /*18c0*/  @P2 LDG.E R10, desc[UR48][R6.64] ;  /* 0x00000030060a2981 */ /* 0x000362000c1e1900 */
[----:B------:R-:W-:-:S02]  /*18d0*/  @P1 IADD3 R8, P2, R228, UR8, RZ ;  /* 0x00000008e4081c10 */ /* 0x000fc4000ff5e0ff */
[----:B------:R-:W-:Y:S01]  /*18e0*/  MOV R136, UR4 ;  /* 0x0000000400887c02 */ /* 0x000fe20008000f00 */
[----:B------:R1:W-:Y:S01]  /*18f0*/  STL [R1+0x40], R137 ;  /* 0x0000408901007387 */ /* 0x0003e20000100800 */
[C---:B------:R-:W-:Y:S01]  /*1900*/  IADD3.X R5, R229.reuse, UR7, RZ, P4, !PT ;  /* 0x00000007e5057c10 */ /* 0x040fe2000a7fe4ff */
[----:B------:R-:W-:Y:S01]  /*1910*/  ULDC.64 UR4, c[0x0][0x418] ;  /* 0x0001060000047ab9 */ /* 0x000fe20000000a00 */
[----:B------:R-:W-:-:S03]  /*1920*/  @P1 IADD3.X R9, R229, UR9, RZ, P2, !PT ;  /* 0x00000009e5091c10 */ /* 0x000fc600097fe4ff */
[----:B------:R1:W5:Y:S01]  /*1930*/  @P0 LDG.E R122, desc[UR48][R4.64] ;  /* 0x00000030047a0981 */ /* 0x000362000c1e1900 */
[----:B------:R-:W-:Y:S01]  /*1940*/  UISETP.NE.U32.AND UP0, UPT, UR4, URZ, UPT ;  /* 0x0000003f0400728c */ /* 0x000fe2000bf05070 */
[C---:B------:R-:W-:Y:S01]  /*1950*/  LOP3.LUT R3, R138.reuse, 0xff000000, RZ, 0xc0, !PT ;  /* 0xff0000008a037812 */ /* 0x040fe200078ec0ff */
[----:B------:R-:W-:Y:S01]  /*1960*/  ULDC.64 UR8, c[0x0][0xa20] ;  /* 0x0002880000087ab9 */ /* 0x000fe20000000a00 */
[----:B------:R1:W5:Y:S01]  /*1970*/  @P1 LDG.E R136, desc[UR48][R8.64] ;  /* 0x0000003008881981 */ /* 0x000362000c1e1900 */
[----:B------:R-:W-:Y:S01]  /*1980*/  UISETP.NE.AND.EX UP0, UPT, UR5, URZ, UPT, UP0 ;  /* 0x0000003f0500728c */ /* 0x000fe2000bf05300 */
[----:B------:R-:W-:Y:S01]  /*1990*/  ULDC UR4, c[0x0][0x424] ;  /* 0x0001090000047ab9 */ /* 0x000fe20000000800 */
[----:B------:R-:W-:Y:S02]  /*19a0*/  ISETP.NE.U32.AND P2, PT, RZ, UR8, PT ;  /* 0x00000008ff007c0c */ /* 0x000fe4000bf45070 */
[----:B------:R-:W-:Y:S01]  /*19b0*/  USEL UR4, UR4, 0x1, UP0 ;  /* 0x0000000104047887 */ /* 0x000fe20008000000 */
[----:B------:R-:W-:Y:S01]  /*19c0*/  ULDC UR5, c[0x0][0x2f0] ;  /* 0x0000bc0000057ab9 */ /* 0x000fe20000000800 */
[----:B0-----:R-:W-:-:S02]  /*19d0*/  LOP3.LUT R0, R138, 0xff0000, RZ, 0xc0, !PT ;  /* 0x00ff00008a007812 */ /* 0x001fc400078ec0ff */
[----:B------:R-:W-:Y:S01]  /*19e0*/  UIMAD UR4, UR4, UR5, URZ ;  /* 0x00000005040472a4 */ /* 0x000fe2000f8e023f */
[----:B------:R-:W-:Y:S02]  /*19f0*/  SHF.R.U32.HI R3, RZ, 0x8, R3 ;  /* 0x00000008ff037819 */ /* 0x000fe40000011603 */
[----:B------:R-:W-:Y:S01]  /*1a00*/  ISETP.NE.AND.EX P2, PT, RZ, UR9, PT, P2 ;  /* 0x00000009ff007c0c */ /* 0x000fe2000bf45320 */
[----:B------:R-:W-:Y:S01]  /*1a10*/  ULDC UR5, c[0x0][0x348] ;  /* 0x0000d20000057ab9 */ /* 0x000fe20000000800 */
[----:B------:R-:W-:Y:S02]  /*1a20*/  LEA.HI R226, R0, R3, RZ, 0x10 ;  /* 0x0000000300e27211 */ /* 0x000fe400078f80ff */
[----:B------:R-:W-:Y:S01]  /*1a30*/  LOP3.LUT R196, R138, 0xffff, RZ, 0xc0, !PT ;  /* 0x0000ffff8ac47812 */ /* 0x000fe200078ec0ff */
[----:B-1----:R-:W-:Y:S08]  /*1a40*/  @P1 BRA `(.L_x_3718) ;  /* 0x0000000000241947 */ /* 0x002ff00003800000 */
        /* <DEDUP_REMOVED lines=9> */
.L_x_3718:
[----:B------:R-:W-:Y:S01]  /*1ae0*/  IMAD.U32 R25, RZ, RZ, UR5 ;  /* 0x00000005ff197e24 */ /* 0x000fe2000f8e00ff */
[----:B------:R-:W-:Y:S01]  /*1af0*/  MOV R27, UR4 ;  /* 0x00000004001b7c02 */ /* 0x000fe20008000f00 */
[----:B------:R-:W-:Y:S06]  /*1b00*/  @!P2 BRA `(.L_x_3719) ;  /* 0x000000000010a947 */ /* 0x000fec0003800000 */
[----:B------:R-:W-:-:S04]  /*1b10*/  IADD3 R4, P0, R228, UR8, RZ ;  /* 0x00000008e4047c10 */ /* 0x000fc8000ff1e0ff */
[----:B------:R-:W-:-:S05]  /*1b20*/  IADD3.X R5, R229, UR9, RZ, P0, !PT ;  /* 0x00000009e5057c10 */ /* 0x000fca00087fe4ff */
[----:B------:R0:W5:Y:S01]  /*1b30*/  LDG.E R27, desc[UR48][R4.64] ;  /* 0x00000030041b7981 */ /* 0x000162000c1e1900 */
[----:B------:R-:W-:Y:S05]  /*1b40*/  BRA `(.L_x_3720) ;  /* 0x0000000000107947 */ /* 0x000fea0003800000 */
.L_x_3719:
[----:B------:R-:W-:Y:S05]  /*1b50*/  @!P0 BRA `(.L_x_3720) ;  /* 0x00000000000c8947 */ /* 0x000fea0003800000 */
[----:B------:R-:W2:Y:S04]  /*1b60*/  LDG.E R0, desc[UR48][R4.64] ;  /* 0x0000003004007981 */ /* 0x000ea8000c1e1900 */
[----:B------:R-:W2:Y:S02]  /*1b70*/  LDG.E R27, desc[UR48][R4.64+0x4] ;  /* 0x00000430041b7981 */ /* 0x000ea4000c1e1900 */
[----:B--2---:R-:W-:-:S07]  /*1b80*/  IMAD.IADD R27, R27, 0x1, -R0 ;  /* 0x000000011b1b7824 */ /* 0x004fce00078e0a00 */
.L_x_3720:
[----:B------:R-:W-:Y:S01]  /*1b90*/  ULDC.64 UR4, c[0x0][0xa10] ;  /* 0x0002840000047ab9 */ /* 0x000fe20000000a00 */
[----:B------:R-:W2:Y:S01]  /*1ba0*/  LDL.LU R26, [R1] ;  /* 0x00000000011a7983 */ /* 0x000ea20000300800 */
[----:B------:R-:W-:-:S04]  /*1bb0*/  ISETP.NE.U32.AND P0, PT, RZ, UR4, PT ;  /* 0x00000004ff007c0c */ /* 0x000fc8000bf05070 */
[----:B------:R-:W-:Y:S01]  /*1bc0*/  ISETP.NE.AND.EX P0, PT, RZ, UR5, PT, P0 ;  /* 0x00000005ff007c0c */ /* 0x000fe2000bf05300 */
[----:B------:R-:W-:-:S12]  /*1bd0*/  ULDC.64 UR4, c[0x0][0xa30] ;  /* 0x00028c0000047ab9 */ /* 0x000fd80000000a00 */
[----:B0-----:R-:W0:Y:S02]  /*1be0*/  @P0 LDC.64 R4, c[0x0][0xa10] ;  /* 0x00028400ff040b82 */ /* 0x001e240000000a00 */
[----:B0-----:R-:W-:-:S05]  /*1bf0*/  @P0 IMAD.WIDE R4, R227, 0x4, R4 ;  /* 0x00000004e3040825 */ /* 0x001fca00078e0204 */
[----:B------:R-:W3:Y:S04]  /*1c00*/  @P0 LDG.E R0, desc[UR48][R4.64] ;  /* 0x0000003004000981 */ /* 0x000ee8000c1e1900 */
[----:B------:R-:W3:Y:S01]  /*1c10*/  @P0 LDG.E R3, desc[UR48][R4.64+0x4] ;  /* 0x0000043004030981 */ /* 0x000ee2000c1e1900 */
[----:B------:R-:W-:Y:S01]  /*1c20*/  ISETP.NE.U32.AND P1, PT, RZ, UR4, PT ;  /* 0x00000004ff007c0c */ /* 0x000fe2000bf25070 */
[----:B-----5:R-:W-:-:S03]  /*1c30*/  IMAD.MOV.U32 R132, RZ, RZ, R27 ;  /* 0x000000ffff847224 */ /* 0x020fc600078e001b */
[----:B------:R-:W-:-:S13]  /*1c40*/  ISETP.NE.AND.EX P1, PT, RZ, UR5, PT, P1 ;  /* 0x00000005ff007c0c */ /* 0x000fda000bf25310 */
[----:B------:R-:W-:-:S04]  /*1c50*/  @P1 IADD3 R6, P2, R228, UR4, RZ ;  /* 0x00000004e4061c10 */ /* 0x000fc8000ff5e0ff */
[----:B------:R-:W-:-:S05]  /*1c60*/  @P1 IADD3.X R7, R229, UR5, RZ, P2, !PT ;  /* 0x00000005e5071c10 */ /* 0x000fca00097fe4ff */
[----:B------:R0:W5:Y:S01]  /*1c70*/  @P1 LDG.E R132, desc[UR48][R6.64] ;  /* 0x0000003006841981 */ /* 0x000162000c1e1900 */
[----:B------:R-:W-:Y:S01]  /*1c80*/  IADD3 R10, R27, -R10, RZ ;  /* 0x8000000a1b0a7210 */ /* 0x000fe20007ffe0ff */
[----:B------:R-:W-:Y:S01]  /*1c90*/  BSSY B0, `(.L_x_3721) ;  /* 0x000002d000007945 */ /* 0x000fe20003800000 */
[----:B------:R-:W-:Y:S02]  /*1ca0*/  LOP3.LUT R12, R226, 0xff, RZ, 0xc0, !PT ;  /* 0x000000ffe20c7812 */ /* 0x000fe400078ec0ff */
[----:B------:R-:W-:-:S03]  /*1cb0*/  SHF.R.U32.HI R226, RZ, 0x10, R226 ;  /* 0x00000010ffe27819 */ /* 0x000fc600000116e2 */
[----:B------:R0:W-:Y:S01]  /*1cc0*/  STL [R1+0x44], R12 ;  /* 0x0000440c01007387 */ /* 0x0001e20000100800 */
[----:B--2---:R-:W-:Y:S01]  /*1cd0*/  LOP3.LUT R26, R26, 0xfffffff7, RZ, 0xc0, !PT ;  /* 0xfffffff71a1a7812 */ /* 0x004fe200078ec0ff */
[----:B---3--:R-:W-:-:S04]  /*1ce0*/  @P0 IMAD.IADD R25, R3, 0x1, -R0 ;  /* 0x0000000103190824 */ /* 0x008fc800078e0a00 */
[----:B------:R-:W-:-:S05]  /*1cf0*/  IMAD.IADD R138, R10, 0x1, R25 ;  /* 0x000000010a8a7824 */ /* 0x000fca00078e0219 */
[C---:B------:R-:W-:Y:S02]  /*1d00*/  ISETP.GE.AND P3, PT, R138.reuse, 0x1, PT ;  /* 0x000000018a00780c */ /* 0x040fe40003f66270 */
[----:B------:R-:W-:-:S05]  /*1d10*/  IADD3 R0, R138, 0x5f, RZ ;  /* 0x0000005f8a007810 */ /* 0x000fca0007ffe0ff */
[----:B------:R-:W-:-:S05]  /*1d20*/  IMAD.HI R0, R0, 0x2aaaaaab, RZ ;  /* 0x2aaaaaab00007827 */ /* 0x000fca00078e02ff */
[----:B------:R-:W-:Y:S02]  /*1d30*/  SHF.R.U32.HI R135, RZ, 0x1f, R0 ;  /* 0x0000001fff877819 */ /* 0x000fe40000011600 */
[----:B------:R-:W-:Y:S02]  /*1d40*/  @P3 LOP3.LUT R26, R26, 0x8, RZ, 0xfc, !PT ;  /* 0x000000081a1a3812 */ /* 0x000fe400078efcff */
[----:B------:R-:W-:Y:S01]  /*1d50*/  LEA.HI.SX32 R135, R0, R135, 0x1c ;  /* 0x0000008700877211 */ /* 0x000fe200078fe2ff */
[----:B------:R-:W-:Y:S02]  /*1d60*/  IMAD.MOV.U32 R0, RZ, RZ, RZ ;  /* 0x000000ffff007224 */ /* 0x000fe400078e00ff */
[----:B------:R0:W-:Y:S01]  /*1d70*/  STL [R1], R26 ;  /* 0x0000001a01007387 */ /* 0x0001e20000100800 */
[----:B------:R-:W-:Y:S05]  /*1d80*/  @!P3 BRA `(.L_x_3722) ;  /* 0x000000000074b947 */ /* 0x000fea0003800000 */
[----:B------:R-:W-:Y:S01]  /*1d90*/  ISETP.NE.AND P0, PT, R226, RZ, PT ;  /* 0x000000ffe200720c */ /* 0x000fe20003f05270 */
[----:B------:R-:W-:-:S03]  /*1da0*/  ULDC UR4, c[0x0][0x9f0] ;  /* 0x00027c0000047ab9 */ /* 0x000fc60000000800 */
[----:B------:R-:W-:-:S04]  /*1db0*/  SEL R9, R226, UR4, P0 ;  /* 0x00000004e2097c07 */ /* 0x000fc80008000000 */
[-C--:B0-----:R-:W-:Y:S02]  /*1dc0*/  IABS R6, R9.reuse ;  /* 0x0000000900067213 */ /* 0x081fe40000000000 */
[----:B------:R-:W-:Y:S02]  /*1dd0*/  IADD3 R0, R135, -0x1, R9 ;  /* 0xffffffff87007810 */ /* 0x000fe40007ffe009 */
[----:B------:R-:W0:Y:S01]  /*1de0*/  I2F.RP R3, R6 ;  /* 0x0000000600037306 */ /* 0x000e220000209400 */
[-C--:B------:R-:W-:Y:S02]  /*1df0*/  IABS R11, R9.reuse ;  /* 0x00000009000b7213 */ /* 0x080fe40000000000 */
[----:B------:R-:W-:Y:S02]  /*1e00*/  IABS R8, R0 ;  /* 0x0000000000087213 */ /* 0x000fe40000000000 */
[----:B------:R-:W-:-:S04]  /*1e10*/  LOP3.LUT R0, R0, R9, RZ, 0x3c, !PT ;  /* 0x0000000900007212 */ /* 0x000fc800078e3cff */
[----:B------:R-:W-:Y:S01]  /*1e20*/  ISETP.GE.AND P2, PT, R0, RZ, PT ;  /* 0x000000ff0000720c */ /* 0x000fe20003f46270 */
[----:B0-----:R-:W0:Y:S02]  /*1e30*/  MUFU.RCP R3, R3 ;  /* 0x0000000300037308 */ /* 0x001e240000001000 */
[----:B0-----:R-:W-:Y:S02]  /*1e40*/  VIADD R4, R3, 0xffffffe ;  /* 0x0ffffffe03047836 */ /* 0x001fe40000000000 */
[----:B------:R-:W-:-:S04]  /*1e50*/  IMAD.MOV R3, RZ, RZ, -R11 ;  /* 0x000000ffff037224 */ /* 0x000fc800078e0a0b */
[----:B------:R0:W1:Y:S02]  /*1e60*/  F2I.FTZ.U32.TRUNC.NTZ R5, R4 ;  /* 0x0000000400057305 */ /* 0x000064000021f000 */
[----:B0-----:R-:W-:Y:S01]  /*1e70*/  IMAD.MOV.U32 R4, RZ, RZ, RZ ;  /* 0x000000ffff047224 */ /* 0x001fe200078e00ff */
[----:B-1----:R-:W-:-:S05]  /*1e80*/  IADD3 R7, RZ, -R5, RZ ;  /* 0x80000005ff077210 */ /* 0x002fca0007ffe0ff */
[----:B------:R-:W-:-:S04]  /*1e90*/  IMAD R7, R7, R6, RZ ;  /* 0x0000000607077224 */ /* 0x000fc800078e02ff */
[----:B------:R-:W-:-:S06]  /*1ea0*/  IMAD.HI.U32 R5, R5, R7, R4 ;  /* 0x0000000705057227 */ /* 0x000fcc00078e0004 */
[----:B------:R-:W-:-:S04]  /*1eb0*/  IMAD.HI.U32 R5, R5, R8, RZ ;  /* 0x0000000805057227 */ /* 0x000fc800078e00ff */
        /* <DEDUP_REMOVED lines=10> */
.L_x_3722:
[----:B------:R-:W-:Y:S05]  /*1f60*/  BSYNC B0 ;  /* 0x0000000000007941 */ /* 0x000fea0003800000 */
.L_x_3721:
[----:B------:R-:W-:Y:S01]  /*1f70*/  IMAD R3, R12, R0, RZ ;  /* 0x000000000c037224 */ /* 0x000fe200078e02ff */
[----:B------:R-:W-:-:S04]  /*1f80*/  PLOP3.LUT P2, PT, PT, PT, PT, 0x80, 0x0 ;  /* 0x000000000000781c */ /* 0x000fc80003f4f070 */
[C---:B------:R-:W-:Y:S01]  /*1f90*/  VIADDMNMX R0, R3.reuse, R0, R135, PT ;  /* 0x0000000003007246 */ /* 0x040fe20003800187 */
[----:B------:R-:W-:-:S04]  /*1fa0*/  IMAD R3, R3, 0x60, -R10 ;  /* 0x0000006003037824 */ /* 0x000fc800078e0a0a */
[----:B------:R-:W-:Y:S01]  /*1fb0*/  IMAD R0, R0, 0x60, -R10 ;  /* 0x0000006000007824 */ /* 0x000fe200078e0a0a */
[----:B------:R-:W-:-:S04]  /*1fc0*/  VIMNMX R3, RZ, R3, !PT ;  /* 0x00000003ff037248 */ /* 0x000fc80007fe0100 */
[----:B------:R-:W-:Y:S01]  /*1fd0*/  VIMNMX R0, R0, R25, PT ;  /* 0x0000001900007248 */ /* 0x000fe20003fe0100 */
[----:B------:R-:W-:-:S03]  /*1fe0*/  IMAD.WIDE.U32 R120, R3, -0x55555555, RZ ;  /* 0xaaaaaaab03787825 */ /* 0x000fc600078e00ff */
[----:B------:R-:W-:Y:S02]  /*1ff0*/  ISETP.GT.AND P0, PT, R0, R3, PT ;  /* 0x000000030000720c */ /* 0x000fe40003f04270 */
[----:B------:R-:W-:-:S04]  /*2000*/  SHF.R.U32.HI R120, RZ, 0x6, R121 ;  /* 0x00000006ff787819 */ /* 0x000fc80000011679 */
[----:B------:R-:W-:-:S07]  /*2010*/  MOV R24, R120 ;  /* 0x0000007800187202 */ /* 0x000fce0000000f00 */
[----:B------:R-:W-:-:S04]  /*2020*/  @P0 VIADD R0, R0, 0x5f ;  /* 0x0000005f00000836 */ /* 0x000fc80000000000 */
[----:B------:R-:W-:-:S05]  /*2030*/  @P0 IMAD.HI R0, R0, 0x2aaaaaab, RZ ;  /* 0x2aaaaaab00000827 */ /* 0x000fca00078e02ff */
[----:B------:R-:W-:-:S04]  /*2040*/  @P0 SHF.R.U32.HI R3, RZ, 0x1f, R0 ;  /* 0x0000001fff030819 */ /* 0x000fc80000011600 */
[----:B------:R-:W-:-:S04]  /*2050*/  @P0 LEA.HI.SX32 R24, R0, R3, 0x1c ;  /* 0x0000000300180211 */ /* 0x000fc800078fe2ff */
        /* <DEDUP_REMOVED lines=13> */
[----:B0-----:R-:W-:Y:S01]  /*2130*/  IMAD.U32 R6, RZ, RZ, UR4 ;  /* 0x00000004ff067e24 */ /* 0x001fe2000f8e00ff */
[----:B------:R-:W-:Y:S01]  /*2140*/  MOV R10, UR6 ;  /* 0x00000006000a7c02 */ /* 0x000fe20008000f00 */
[----:B------:R-:W-:Y:S01]  /*2150*/  IMAD.U32 R7, RZ, RZ, UR5 ;  /* 0x00000005ff077e24 */ /* 0x000fe2000f8e00ff */
[----:B------:R-:W-:Y:S01]  /*2160*/  MOV R12, 0x1 ;  /* 0x00000001000c7802 */ /* 0x000fe20000000f00 */
[----:B------:R-:W-:-:S02]  /*2170*/  IMAD.U32 R11, RZ, RZ, UR7 ;  /* 0x00000007ff0b7e24 */ /* 0x000fc4000f8e00ff */
[----:B------:R-:W-:Y:S02]  /*2180*/  IMAD.MOV.U32 R8, RZ, RZ, 0x70 ;  /* 0x00000070ff087424 */ /* 0x000fe400078e00ff */
[----:B------:R-:W-:-:S07]  /*2190*/  IMAD.MOV.U32 R13, RZ, RZ, RZ ;  /* 0x000000ffff0d7224 */ /* 0x000fce00078e00ff */
[----:B------:R-:W-:-:S07]  /*21a0*/  LEPC R20, `(.L_x_3725) ;  /* 0x000000001014794e */ /* 0x000fce0000000000 */
[----:B-1---5:R-:W-:Y:S05]  /*21b0*/  CALL.ABS.NOINC R14 ;  /* 0x000000000e007343 */ /* 0x022fea0003c00000 */
.L_x_3725:
[----:B------:R-:W-:Y:S05]  /*21c0*/  BSYNC B6 ;  /* 0x0000000000067941 */ /* 0x000fea0003800000 */
.L_x_3724:
[----:B------:R-:W-:Y:S01]  /*21d0*/  VIADD R113, R2, 0x400 ;  /* 0x0000040002717836 */ /* 0x000fe20000000000 */
[----:B------:R-:W-:Y:S04]  /*21e0*/  BSSY B6, `(.L_x_3726) ;  /* 0x0000013000067945 */ /* 0x000fe80003800000 */
[----:B------:R-:W-:-:S13]  /*21f0*/  LOP3.LUT P0, RZ, R113, 0x3ff, RZ, 0xc0, !PT ;  /* 0x000003ff71ff7812 */ /* 0x000fda000780c0ff */
[----:B------:R-:W-:Y:S05]  /*2200*/  @!P0 BRA `(.L_x_3727) ;  /* 0x0000000000408947 */ /* 0x000fea0003800000 */
[----:B------:R-:W-:Y:S01]  /*2210*/  MOV R14, 0x0 ;  /* 0x00000000000e7802 */ /* 0x000fe20000000f00 */
[----:B------:R-:W-:Y:S01]  /*2220*/  ULDC.64 UR4, c[0x4][0x138] ;  /* 0x01004e0000047ab9 */ /* 0x000fe20000000a00 */
[----:B------:R-:W-:Y:S01]  /*2230*/  ULDC.64 UR6, c[0x4][0x80] ;  /* 0x0100200000067ab9 */ /* 0x000fe20000000a00 */
[----:B------:R-:W-:Y:S01]  /*2240*/  MOV R4, UR4 ;  /* 0x0000000400047c02 */ /* 0x000fe20008000f00 */
[----:B------:R-:W-:Y:S01]  /*2250*/  IMAD.U32 R5, RZ, RZ, UR5 ;  /* 0x00000005ff057e24 */ /* 0x000fe2000f8e00ff */
        /* <DEDUP_REMOVED lines=11> */
.L_x_3727:
[----:B------:R-:W-:Y:S05]  /*2310*/  BSYNC B6 ;  /* 0x0000000000067941 */ /* 0x000fea0003800000 */
.L_x_3726:
[----:B------:R-:W-:Y:S01]  /*2320*/  ULDC.64 UR4, c[0x0][0x9f8] ;  /* 0x00027e0000047ab9 */ /* 0x000fe20000000a00 */
[----:B------:R-:W-:Y:S01]  /*2330*/  IMAD.MOV.U32 R0, RZ, RZ, R227 ;  /* 0x000000ffff007224 */ /* 0x000fe200078e00e3 */
[----:B------:R-:W-:Y:S01]  /*2340*/  ISETP.NE.U32.AND P0, PT, RZ, UR4, PT ;  /* 0x00000004ff007c0c */ /* 0x000fe2000bf05070 */
[----:B------:R-:W2:Y:S01]  /*2350*/  LDL R14, [R1+0xa8] ;  /* 0x0000a800010e7983 */ /* 0x000ea20000100800 */
[----:B------:R-:W1:Y:S01]  /*2360*/  LDC.64 R92, c[0x0][0x3f8] ;  /* 0x0000fe00ff5c7b82 */ /* 0x000e620000000a00 */
[----:B------:R-:W-:Y:S02]  /*2370*/  MOV R20, R26 ;  /* 0x0000001a00147202 */ /* 0x000fe40000000f00 */
[----:B------:R-:W-:-:S05]  /*2380*/  ISETP.NE.AND.EX P0, PT, RZ, UR5, PT, P0 ;  /* 0x00000005ff007c0c */ /* 0x000fca000bf05300 */
[----:B------:R-:W3:Y:S08]  /*2390*/  LDC R119, c[0x0][0x3f4] ;  /* 0x0000fd00ff777b82 */ /* 0x000ef00000000800 */
[----:B------:R-:W-:Y:S01]  /*23a0*/  @P0 IADD3 R4, P1, R228, UR4, RZ ;  /* 0x00000004e4040c10 */ /* 0x000fe2000ff3e0ff */
[----:B------:R-:W-:Y:S01]  /*23b0*/  ULDC UR4, c[0x0][0x2f4] ;  /* 0x0000bd0000047ab9 */ /* 0x000fe20000000800 */
[----:B------:R-:W4:Y:S02]  /*23c0*/  LDC.64 R86, c[0x0][0x408] ;  /* 0x00010200ff567b82 */ /* 0x000f240000000a00 */
[----:B------:R-:W-:-:S05]  /*23d0*/  @P0 IADD3.X R5, R229, UR5, RZ, P1, !PT ;  /* 0x00000005e5050c10 */ /* 0x000fca0008ffe4ff */
[----:B------:R1:W2:Y:S01]  /*23e0*/  @P0 LDG.E R0, desc[UR48][R4.64] ;  /* 0x0000003004000981 */ /* 0x0002a2000c1e1900 */
[----:B------:R-:W-:Y:S02]  /*23f0*/  ISETP.GE.AND P1, PT, R193, UR4, PT ;  /* 0x00000004c1007c0c */ /* 0x000fe4000bf26270 */
[----:B------:R-:W-:Y:S02]  /*2400*/  ISETP.GE.AND P0, PT, R16, UR4, PT ;  /* 0x0000000410007c0c */ /* 0x000fe4000bf06270 */
[----:B0-----:R-:W-:Y:S02]  /*2410*/  SEL R6, RZ, 0xffffffff, P1 ;  /* 0xffffffffff067807 */ /* 0x001fe40000800000 */
[----:B------:R-:W-:Y:S02]  /*2420*/  SEL R3, RZ, 0x1, P0 ;  /* 0x00000001ff037807 */ /* 0x000fe40000000000 */
[----:B------:R-:W-:Y:S01]  /*2430*/  SHF.R.S32.HI R7, RZ, 0x1f, R202 ;  /* 0x0000001fff077819 */ /* 0x000fe200000114ca */
[----:B------:R-:W-:Y:S01]  /*2440*/  IMAD.SHL.U32 R6, R6, 0x2, RZ ;  /* 0x0000000206067824 */ /* 0x000fe200078e00ff */
[----:B------:R-:W-:-:S02]  /*2450*/  ISETP.GE.AND P0, PT, R192, UR4, PT ;  /* 0x00000004c0007c0c */ /* 0x000fc4000bf06270 */
[----:B------:R-:W-:Y:S02]  /*2460*/  ISETP.GE.AND P1, PT, R22, UR4, PT ;  /* 0x0000000416007c0c */ /* 0x000fe4000bf26270 */
[----:B------:R-:W-:Y:S01]  /*2470*/  LOP3.LUT R3, R6, 0x2, R3, 0xe2, !PT ;  /* 0x0000000206037812 */ /* 0x000fe200078ee203 */
[----:B-1----:R-:W-:Y:S01]  /*2480*/  IMAD R6, R7, R92, RZ ;  /* 0x0000005c07067224 */ /* 0x002fe200078e02ff */
[----:B------:R-:W-:Y:S02]  /*2490*/  ISETP.GE.AND P2, PT, R19, UR4, PT ;  /* 0x0000000413007c0c */ /* 0x000fe4000bf46270 */
[----:B------:R-:W-:Y:S02]  /*24a0*/  SEL R4, RZ, 0x4, P0 ;  /* 0x00000004ff047807 */ /* 0x000fe40000000000 */
[----:B------:R-:W-:Y:S01]  /*24b0*/  SEL R5, RZ, 0x8, P1 ;  /* 0x00000008ff057807 */ /* 0x000fe20000800000 */
[----:B------:R-:W-:Y:S01]  /*24c0*/  IMAD R9, R202, R93, R6 ;  /* 0x0000005dca097224 */ /* 0x000fe200078e0206 */
[----:B------:R-:W-:-:S02]  /*24d0*/  SEL R6, RZ, 0x10, P2 ;  /* 0x00000010ff067807 */ /* 0x000fc40001000000 */
[----:B------:R-:W-:Y:S02]  /*24e0*/  LOP3.LUT R3, R5, R3, R4, 0xfe, !PT ;  /* 0x0000000305037212 */ /* 0x000fe400078efe04 */
[-C--:B---3--:R-:W-:Y:S01]  /*24f0*/  ISETP.GE.AND P0, PT, R16, R119.reuse, PT ;  /* 0x000000771000720c */ /* 0x088fe20003f06270 */
[----:B----4-:R-:W-:Y:S01]  /*2500*/  IMAD R7, R7, R86, RZ ;  /* 0x0000005607077224 */ /* 0x010fe200078e02ff */
[--C-:B------:R-:W-:Y:S02]  /*2510*/  SHF.R.S32.HI R195, RZ, 0x1f, R194.reuse ;  /* 0x0000001fffc37819 */ /* 0x100fe400000114c2 */
[----:B------:R-:W-:Y:S02]  /*2520*/  LOP3.LUT R6, R3, R6, RZ, 0xfc, !PT ;  /* 0x0000000603067212 */ /* 0x000fe400078efcff */
[----:B------:R-:W-:Y:S02]  /*2530*/  SEL R3, R119, RZ, P0 ;  /* 0x000000ff77037207 */ /* 0x000fe40000000000 */
[-C--:B------:R-:W-:Y:S01]  /*2540*/  ISETP.GE.AND P1, PT, R193, R119.reuse, PT ;  /* 0x00000077c100720c */ /* 0x080fe20003f26270 */
[----:B------:R-:W-:Y:S01]  /*2550*/  IMAD.WIDE.U32 R90, R202, R86, R194 ;  /* 0x00000056ca5a7225 */ /* 0x000fe200078e00c2 */
[----:B------:R-:W-:-:S03]  /*2560*/  ISETP.GE.AND P3, PT, R192, R119, PT ;  /* 0x00000077c000720c */ /* 0x000fc60003f66270 */
[C---:B------:R-:W-:Y:S01]  /*2570*/  IMAD R7, R202.reuse, R87, R7 ;  /* 0x00000057ca077224 */ /* 0x040fe200078e0207 */
[C---:B------:R-:W-:Y:S01]  /*2580*/  SEL R4, R119.reuse, RZ, P1 ;  /* 0x000000ff77047207 */ /* 0x040fe20000800000 */
[----:B------:R-:W-:Y:S01]  /*2590*/  IMAD.WIDE.U32 R88, R202, R86, R16 ;  /* 0x00000056ca587225 */ /* 0x000fe200078e0010 */
[----:B------:R-:W-:-:S03]  /*25a0*/  SEL R5, R119, RZ, P3 ;  /* 0x000000ff77057207 */ /* 0x000fc60001800000 */
[----:B------:R-:W-:Y:S01]  /*25b0*/  IMAD.IADD R3, R16, 0x1, R3 ;  /* 0x0000000110037824 */ /* 0x000fe200078e0203 */
[----:B------:R-:W-:Y:S01]  /*25c0*/  IADD3 R91, R91, R7, RZ ;  /* 0x000000075b5b7210 */ /* 0x000fe20007ffe0ff */
[----:B------:R-:W-:Y:S01]  /*25d0*/  IMAD.IADD R89, R7, 0x1, R89 ;  /* 0x0000000107597824 */ /* 0x000fe200078e0259 */
[----:B------:R-:W-:Y:S02]  /*25e0*/  IADD3 R7, R193, R4, RZ ;  /* 0x00000004c1077210 */ /* 0x000fe40007ffe0ff */
[----:B------:R-:W-:Y:S01]  /*25f0*/  SHF.R.S32.HI R4, RZ, 0x1f, R3 ;  /* 0x0000001fff047819 */ /* 0x000fe20000011403 */
[----:B------:R-:W-:Y:S02]  /*2600*/  IMAD.IADD R11, R192, 0x1, R5 ;  /* 0x00000001c00b7824 */ /* 0x000fe400078e0205 */
[-C--:B------:R-:W-:Y:S01]  /*2610*/  IMAD.WIDE.U32 R96, R202, R92.reuse, R194 ;  /* 0x0000005cca607225 */ /* 0x080fe200078e00c2 */
[CC--:B------:R-:W-:Y:S02]  /*2620*/  LEA.HI R5, R4.reuse, R3.reuse, RZ, 0x3 ;  /* 0x0000000304057211 */ /* 0x0c0fe400078f18ff */
[----:B------:R-:W-:Y:S01]  /*2630*/  LEA.HI R3, R4, R3, RZ, 0x6 ;  /* 0x0000000304037211 */ /* 0x000fe200078f30ff */
[----:B------:R-:W-:Y:S01]  /*2640*/  IMAD.WIDE.U32 R94, R202, R92, R16 ;  /* 0x0000005cca5e7225 */ /* 0x000fe200078e0010 */
[----:B------:R-:W-:-:S02]  /*2650*/  SHF.R.S32.HI R8, RZ, 0x1f, R7 ;  /* 0x0000001fff087819 */ /* 0x000fc40000011407 */
[----:B------:R-:W-:Y:S01]  /*2660*/  SHF.R.S32.HI R4, RZ, 0x6, R3 ;  /* 0x00000006ff047819 */ /* 0x000fe20000011403 */
[----:B------:R-:W-:Y:S01]  /*2670*/  IMAD.IADD R95, R9, 0x1, R95 ;  /* 0x00000001095f7824 */ /* 0x000fe200078e025f */
[----:B------:R-:W-:Y:S02]  /*2680*/  IADD3 R97, R97, R9, RZ ;  /* 0x0000000961617210 */ /* 0x000fe40007ffe0ff */
[CC--:B------:R-:W-:Y:S02]  /*2690*/  LEA.HI R9, R8.reuse, R7.reuse, RZ, 0x6 ;  /* 0x0000000708097211 */ /* 0x0c0fe400078f30ff */
[----:B------:R-:W-:Y:S01]  /*26a0*/  LOP3.LUT R3, R217, 0x38, R5, 0xf8, !PT ;  /* 0x00000038d9037812 */ /* 0x000fe200078ef805 */
[----:B------:R-:W0:Y:S01]  /*26b0*/  S2R R161, SR_TID.X ;  /* 0x0000000000a17919 */ /* 0x000e220000002100 */
[----:B------:R-:W-:Y:S02]  /*26c0*/  SHF.R.S32.HI R12, RZ, 0x1f, R11 ;  /* 0x0000001fff0c7819 */ /* 0x000fe4000001140b */
[----:B------:R-:W-:Y:S01]  /*26d0*/  LEA.HI R8, R8, R7, RZ, 0x3 ;  /* 0x0000000708087211 */ /* 0x000fe200078f18ff */
[----:B------:R-:W-:-:S02]  /*26e0*/  IMAD R131, R4, 0x1800, R219 ;  /* 0x0000180004837824 */ /* 0x000fc400078e02db */
[----:B------:R-:W-:Y:S01]  /*26f0*/  IMAD R129, R4, 0x1800, R220 ;  /* 0x0000180004817824 */ /* 0x000fe200078e02dc */
[-C--:B------:R-:W-:Y:S02]  /*2700*/  LOP3.LUT R4, R3, R218.reuse, RZ, 0x3c, !PT ;  /* 0x000000da03047212 */ /* 0x080fe400078e3cff */
[CC--:B------:R-:W-:Y:S02]  /*2710*/  LEA.HI R13, R12.reuse, R11.reuse, RZ, 0x3 ;  /* 0x0000000b0c0d7211 */ /* 0x0c0fe400078f18ff */
[----:B------:R-:W-:Y:S02]  /*2720*/  SHF.R.S32.HI R9, RZ, 0x6, R9 ;  /* 0x00000006ff097819 */ /* 0x000fe40000011409 */
[----:B------:R-:W-:Y:S02]  /*2730*/  LOP3.LUT R7, R217, 0x38, R8, 0xf8, !PT ;  /* 0x00000038d9077812 */ /* 0x000fe400078ef808 */
[----:B------:R-:W-:Y:S02]  /*2740*/  LEA.HI R11, R12, R11, RZ, 0x6 ;  /* 0x0000000b0c0b7211 */ /* 0x000fe400078f30ff */
[----:B------:R-:W-:Y:S01]  /*2750*/  LOP3.LUT P2, RZ, R225, 0x4, RZ, 0xc0, !PT ;  /* 0x00000004e1ff7812 */ /* 0x000fe2000784c0ff */
[----:B------:R-:W-:Y:S01]  /*2760*/  IMAD.IADD R131, R131, 0x1, R4 ;  /* 0x0000000183837824 */ /* 0x000fe200078e0204 */
[----:B------:R-:W-:Y:S01]  /*2770*/  LOP3.LUT R20, R20, 0xfffffffe, RZ, 0xc0, !PT ;  /* 0xfffffffe14147812 */ /* 0x000fe200078ec0ff */
[----:B------:R-:W-:Y:S01]  /*2780*/  IMAD R130, R9, 0x1800, R219 ;  /* 0x0000180009827824 */ /* 0x000fe200078e02db */
[----:B------:R-:W-:-:S02]  /*2790*/  LOP3.LUT R7, R7, R218, RZ, 0x3c, !PT ;  /* 0x000000da07077212 */ /* 0x000fc400078e3cff */
[----:B------:R-:W-:Y:S02]  /*27a0*/  SHF.R.U32.HI R21, RZ, 0x3, R204 ;  /* 0x00000003ff157819 */ /* 0x000fe400000116cc */
[----:B------:R-:W-:Y:S02]  /*27b0*/  SHF.R.S32.HI R11, RZ, 0x6, R11 ;  /* 0x00000006ff0b7819 */ /* 0x000fe4000001140b */
[----:B------:R-:W-:Y:S02]  /*27c0*/  LOP3.LUT R4, R204, 0x38, R8, 0xf8, !PT ;  /* 0x00000038cc047812 */ /* 0x000fe400078ef808 */
[----:B------:R-:W-:Y:S02]  /*27d0*/  @P3 LOP3.LUT R20, R20, 0x1, RZ, 0xfc, !PT ;  /* 0x0000000114143812 */ /* 0x000fe400078efcff */
[----:B------:R-:W-:Y:S01]  /*27e0*/  LOP3.LUT R3, R217, 0x38, R13, 0xf8, !PT ;  /* 0x00000038d9037812 */ /* 0x000fe200078ef80d */
[----:B------:R-:W-:Y:S01]  /*27f0*/  IMAD.IADD R130, R130, 0x1, R7 ;  /* 0x0000000182827824 */ /* 0x000fe200078e0207 */
[----:B------:R-:W-:Y:S01]  /*2800*/  LOP3.LUT R4, R4, R21, RZ, 0x3c, !PT ;  /* 0x0000001504047212 */ /* 0x000fe200078e3cff */
[----:B------:R-:W-:Y:S01]  /*2810*/  IMAD R127, R9, 0x1800, R220 ;  /* 0x00001800097f7824 */ /* 0x000fe200078e02dc */
[----:B-----5:R-:W-:Y:S01]  /*2820*/  SHF.R.S32.HI R15, RZ, 0x1f, R132 ;  /* 0x0000001fff0f7819 */ /* 0x020fe20000011484 */
[----:B------:R-:W-:Y:S01]  /*2830*/  IMAD R128, R11, 0x1800, R219 ;  /* 0x000018000b807824 */ /* 0x000fe200078e02db */
[----:B------:R-:W-:-:S02]  /*2840*/  LOP3.LUT R7, R204, 0x38, R13, 0xf8, !PT ;  /* 0x00000038cc077812 */ /* 0x000fc400078ef80d */
[----:B------:R-:W-:Y:S02]  /*2850*/  LOP3.LUT R3, R3, R218, RZ, 0x3c, !PT ;  /* 0x000000da03037212 */ /* 0x000fe400078e3cff */
[----:B------:R-:W-:Y:S01]  /*2860*/  LOP3.LUT R20, R20, 0xfffffffb, RZ, 0xc0, !PT ;  /* 0xfffffffb14147812 */ /* 0x000fe200078ec0ff */
[----:B------:R-:W-:Y:S01]  /*2870*/  IMAD.IADD R127, R127, 0x1, R4 ;  /* 0x000000017f7f7824 */ /* 0x000fe200078e0204 */
[----:B------:R-:W-:Y:S01]  /*2880*/  LOP3.LUT R7, R7, R21, RZ, 0x3c, !PT ;  /* 0x0000001507077212 */ /* 0x000fe200078e3cff */
[----:B------:R-:W-:Y:S01]  /*2890*/  IMAD R126, R11, 0x1800, R220 ;  /* 0x000018000b7e7824 */ /* 0x000fe200078e02dc */
[----:B------:R-:W-:Y:S01]  /*28a0*/  IADD3 R128, R128, R3, RZ ;  /* 0x0000000380807210 */ /* 0x000fe20007ffe0ff */
[----:B------:R-:W-:Y:S01]  /*28b0*/  IMAD R4, R15, R92, RZ ;  /* 0x0000005c0f047224 */ /* 0x000fe200078e02ff */
[----:B------:R-:W-:Y:S02]  /*28c0*/  @P2 LOP3.LUT R20, R20, 0x4, RZ, 0xfc, !PT ;  /* 0x0000000414142812 */ /* 0x000fe400078efcff */
[----:B------:R-:W-:-:S02]  /*28d0*/  LOP3.LUT R3, R217, 0x18, R16, 0xf8, !PT ;  /* 0x00000018d9037812 */ /* 0x000fc400078ef810 */
[----:B------:R-:W-:Y:S01]  /*28e0*/  ISETP.GE.AND P2, PT, R23, UR4, PT ;  /* 0x0000000417007c0c */ /* 0x000fe2000bf46270 */
[----:B------:R-:W-:Y:S01]  /*28f0*/  IMAD R15, R15, R86, RZ ;  /* 0x000000560f0f7224 */ /* 0x000fe200078e02ff */
[----:B------:R-:W-:Y:S01]  /*2900*/  LOP3.LUT R10, R204, 0x38, R5, 0xf8, !PT ;  /* 0x00000038cc0a7812 */ /* 0x000fe200078ef805 */
[----:B------:R-:W-:Y:S01]  /*2910*/  IMAD.IADD R126, R126, 0x1, R7 ;  /* 0x000000017e7e7824 */ /* 0x000fe200078e0207 */
[----:B------:R-:W-:Y:S01]  /*2920*/  SEL R7, RZ, 0x20, P2 ;  /* 0x00000020ff077807 */ /* 0x000fe20001000000 */
[----:B------:R-:W-:Y:S01]  /*2930*/  IMAD R99, R132, R93, R4 ;  /* 0x0000005d84637224 */ /* 0x000fe200078e0204 */
[----:B------:R-:W-:Y:S01]  /*2940*/  LOP3.LUT R4, R3, R218, RZ, 0x3c, !PT ;  /* 0x000000da03047212 */ /* 0x000fe200078e3cff */
[----:B------:R-:W-:Y:S01]  /*2950*/  IMAD R9, R87, 0x60, RZ ;  /* 0x0000006057097824 */ /* 0x000fe200078e02ff */
[----:B------:R-:W-:Y:S01]  /*2960*/  SHF.L.U64.HI R104, R86, 0x6, R87 ;  /* 0x0000000656687819 */ /* 0x000fe20000010257 */
[----:B------:R-:W-:Y:S01]  /*2970*/  IMAD R15, R132, R87, R15 ;  /* 0x00000057840f7224 */ /* 0x000fe200078e020f */
[----:B------:R-:W-:Y:S01]  /*2980*/  SHF.L.U32 R105, R86, 0x6, RZ ;  /* 0x0000000656697819 */ /* 0x000fe200000006ff */
[-C--:B------:R-:W-:Y:S01]  /*2990*/  IMAD.WIDE.U32 R90, R132, R86.reuse, R90 ;  /* 0x00000056845a7225 */ /* 0x080fe200078e005a */
[----:B------:R-:W-:Y:S01]  /*29a0*/  LOP3.LUT R10, R10, R21, RZ, 0x3c, !PT ;  /* 0x000000150a0a7212 */ /* 0x000fe200078e3cff */
[----:B------:R1:W-:Y:S02]  /*29b0*/  STL [R1], R20 ;  /* 0x0000001401007387 */ /* 0x0003e40000100800 */
[----:B------:R-:W-:Y:S01]  /*29c0*/  IMAD.WIDE.U32 R88, R132, R86, R88 ;  /* 0x0000005684587225 */ /* 0x000fe200078e0058 */
[----:B------:R-:W-:-:S02]  /*29d0*/  SHF.L.U64.HI R102, R92, 0x6, R93 ;  /* 0x000000065c667819 */ /* 0x000fc4000001025d */
[----:B------:R-:W-:Y:S01]  /*29e0*/  IADD3 R125, R219, R4, RZ ;  /* 0x00000004db7d7210 */ /* 0x000fe20007ffe0ff */
[----:B------:R-:W-:Y:S01]  /*29f0*/  IMAD.WIDE.U32 R96, R132, R92, R96 ;  /* 0x0000005c84607225 */ /* 0x000fe200078e0060 */
[----:B------:R-:W-:Y:S02]  /*2a00*/  SHF.R.S32.HI R112, RZ, 0x3, R5 ;  /* 0x00000003ff707819 */ /* 0x000fe40000011405 */
[----:B------:R-:W-:Y:S01]  /*2a10*/  LOP3.LUT R3, R5, 0xfffffff8, RZ, 0xc0, !PT ;  /* 0xfffffff805037812 */ /* 0x000fe200078ec0ff */
[----:B------:R-:W-:Y:S01]  /*2a20*/  IMAD.WIDE.U32 R86, R86, 0x60, RZ ;  /* 0x0000006056567825 */ /* 0x000fe200078e00ff */
[----:B-1----:R-:W-:Y:S02]  /*2a30*/  LOP3.LUT R20, R6, R7, RZ, 0xfc, !PT ;  /* 0x0000000706147212 */ /* 0x002fe400078efcff */
[----:B------:R-:W-:Y:S01]  /*2a40*/  LOP3.LUT R4, R8, 0xfffffff8, RZ, 0xc0, !PT ;  /* 0xfffffff808047812 */ /* 0x000fe200078ec0ff */
[----:B------:R-:W-:Y:S01]  /*2a50*/  IMAD R123, R93, 0x60, RZ ;  /* 0x000000605d7b7824 */ /* 0x000fe200078e02ff */
[----:B------:R-:W-:Y:S01]  /*2a60*/  LOP3.LUT R5, R13, 0xfffffff8, RZ, 0xc0, !PT ;  /* 0xfffffff80d057812 */ /* 0x000fe200078ec0ff */
[----:B------:R-:W-:-:S02]  /*2a70*/  IMAD.SHL.U32 R103, R92, 0x40, RZ ;  /* 0x000000405c677824 */ /* 0x000fc400078e00ff */
[----:B------:R-:W-:Y:S01]  /*2a80*/  IMAD.WIDE.U32 R94, R132, R92, R94 ;  /* 0x0000005c845e7225 */ /* 0x000fe200078e005e */
[----:B------:R-:W-:-:S03]  /*2a90*/  IADD3 R129, R129, R10, RZ ;  /* 0x0000000a81817210 */ /* 0x000fc60007ffe0ff */
[----:B------:R-:W-:Y:S01]  /*2aa0*/  IMAD.WIDE.U32 R92, R92, 0x60, RZ ;  /* 0x000000605c5c7825 */ /* 0x000fe200078e00ff */
[----:B------:R-:W-:Y:S02]  /*2ab0*/  SHF.R.S32.HI R111, RZ, 0x3, R8 ;  /* 0x00000003ff6f7819 */ /* 0x000fe40000011408 */
[----:B------:R-:W-:Y:S01]  /*2ac0*/  IADD3 R101, R97, R99, RZ ;  /* 0x0000006361657210 */ /* 0x000fe20007ffe0ff */
[----:B------:R-:W-:Y:S01]  /*2ad0*/  IMAD.IADD R124, R87, 0x1, R9 ;  /* 0x00000001577c7824 */ /* 0x000fe200078e0209 */
[----:B------:R-:W-:Y:S01]  /*2ae0*/  LOP3.LUT R7, R20, 0x2, RZ, 0xc0, !PT ;  /* 0x0000000214077812 */ /* 0x000fe200078ec0ff */
[----:B------:R-:W-:Y:S01]  /*2af0*/  IMAD.IADD R122, R122, 0x1, R27 ;  /* 0x000000017a7a7824 */ /* 0x000fe200078e021b */
[C---:B------:R-:W-:Y:S01]  /*2b00*/  LOP3.LUT R8, R20.reuse, 0x4, RZ, 0xc0, !PT ;  /* 0x0000000414087812 */ /* 0x040fe200078ec0ff */
[----:B------:R-:W-:Y:S01]  /*2b10*/  IMAD.SHL.U32 R119, R119, 0x2, RZ ;  /* 0x0000000277777824 */ /* 0x000fe200078e00ff */
[C---:B------:R-:W-:Y:S01]  /*2b20*/  LOP3.LUT R9, R20.reuse, 0x8, RZ, 0xc0, !PT ;  /* 0x0000000814097812 */ /* 0x040fe200078ec0ff */
[----:B------:R-:W-:Y:S01]  /*2b30*/  IMAD.IADD R123, R93, 0x1, R123 ;  /* 0x000000015d7b7824 */ /* 0x000fe200078e027b */
[----:B------:R-:W-:Y:S01]  /*2b40*/  LOP3.LUT R10, R20, 0x10, RZ, 0xc0, !PT ;  /* 0x00000010140a7812 */ /* 0x000fe200078ec0ff */
[----:B------:R-:W-:Y:S01]  /*2b50*/  IMAD.IADD R99, R99, 0x1, R95 ;  /* 0x0000000163637824 */ /* 0x000fe200078e025f */
[----:B0-----:R-:W-:Y:S01]  /*2b60*/  LEA.HI R161, R161, 0x8, RZ, 0x19 ;  /* 0x00000008a1a17811 */ /* 0x001fe200078fc8ff */
[----:B------:R-:W-:Y:S01]  /*2b70*/  IMAD.IADD R100, R91, 0x1, R15 ;  /* 0x000000015b647824 */ /* 0x000fe200078e020f */
[----:B------:R-:W-:-:S02]  /*2b80*/  IADD3 R98, R15, R89, RZ ;  /* 0x000000590f627210 */ /* 0x000fc40007ffe0ff */
[----:B------:R-:W-:Y:S02]  /*2b90*/  SHF.R.S32.HI R110, RZ, 0x3, R13 ;  /* 0x00000003ff6e7819 */ /* 0x000fe4000001140d */
[----:B------:R-:W-:Y:S02]  /*2ba0*/  LOP3.LUT R6, R6, 0x1, RZ, 0xc0, !PT ;  /* 0x0000000106067812 */ /* 0x000fe400078ec0ff */
[----:B------:R-:W-:Y:S02]  /*2bb0*/  SHF.R.S32.HI R108, RZ, 0x1f, R3 ;  /* 0x0000001fff6c7819 */ /* 0x000fe40000011403 */
[----:B------:R-:W-:Y:S02]  /*2bc0*/  SHF.R.S32.HI R107, RZ, 0x1f, R4 ;  /* 0x0000001fff6b7819 */ /* 0x000fe40000011404 */
[----:B------:R-:W-:Y:S02]  /*2bd0*/  SHF.R.S32.HI R106, RZ, 0x1f, R5 ;  /* 0x0000001fff6a7819 */ /* 0x000fe40000011405 */
[----:B------:R-:W-:Y:S01]  /*2be0*/  LOP3.LUT R20, R20, 0x20, RZ, 0xc0, !PT ;  /* 0x0000002014147812 */ /* 0x000fe200078ec0ff */
[----:B--2---:R-:W-:Y:S01]  /*2bf0*/  IMAD R109, R14, 0x40, R202 ;  /* 0x000000400e6d7824 */ /* 0x004fe200078e02ca */
[----:B------:R-:W-:-:S07]  /*2c00*/  SHF.R.S32.HI R121, RZ, 0x1f, R0 ;  /* 0x0000001fff797819 */ /* 0x000fce0000011400 */
.L_x_3833:
[----:B--2---:R-:W2:Y:S01]  /*2c10*/  LDL.LU R29, [R1] ;  /* 0x00000000011d7983 */ /* 0x004ea20000300800 */
[----:B0-----:R-:W0:Y:S01]  /*2c20*/  LDC R28, c[0x0][0x430] ;  /* 0x00010c00ff1c7b82 */ /* 0x001e220000000800 */
[----:B------:R-:W-:Y:S02]  /*2c30*/  VIADD R24, R24, 0xffffffff ;  /* 0xffffffff18187836 */ /* 0x000fe40000000000 */
[----:B------:R-:W-:Y:S02]  /*2c40*/  IMAD.MOV.U32 R21, RZ, RZ, RZ ;  /* 0x000000ffff157224 */ /* 0x000fe400078e00ff */
[----:B------:R-:W-:-:S03]  /*2c50*/  IMAD R12, R24, 0x60, R109 ;  /* 0x00000060180c7824 */ /* 0x000fc600078e026d */
[----:B-1----:R-:W1:Y:S01]  /*2c60*/  LDC R118, c[0x0][0x3f4] ;  /* 0x0000fd00ff767b82 */ /* 0x002e620000000800 */
        /* <DEDUP_REMOVED lines=14> */
[----:B------:R-:W-:-:S04]  /*2d50*/  @!P2 IMAD.WIDE.U32 R14, R0, R14, R26 ;  /* 0x0000000e000ea225 */ /* 0x000fc800078e001a */
[----:B------:R-:W-:Y:S01]  /*2d60*/  @!P2 IMAD.IADD R11, R15, 0x1, R11 ;  /* 0x000000010f0ba824 */ /* 0x000fe200078e020b */
[----:B---3--:R-:W-:-:S04]  /*2d70*/  @!P2 LEA R12, P3, R14, R12, 0x2 ;  /* 0x0000000c0e0ca211 */ /* 0x008fc800078610ff */
[----:B------:R-:W-:-:S05]  /*2d80*/  @!P2 LEA.HI.X R13, R14, R13, R11, 0x2, P3 ;  /* 0x0000000d0e0da211 */ /* 0x000fca00018f140b */
[----:B------:R0:W5:Y:S01]  /*2d90*/  @!P2 LDG.E R21, desc[UR48][R12.64] ;  /* 0x000000300c15a981 */ /* 0x000162000c1e1900 */
[----:B------:R-:W-:Y:S01]  /*2da0*/  ISETP.GT.AND P2, PT, R24, R120, PT ;  /* 0x000000781800720c */ /* 0x000fe20003f44270 */
[----:B------:R-:W-:Y:S01]  /*2db0*/  IMAD R14, R18, 0x4800, R125 ;  /* 0x00004800120e7824 */ /* 0x000fe200078e027d */
[----:B------:R-:W-:Y:S01]  /*2dc0*/  LOP3.LUT P4, RZ, R225, 0x4, RZ, 0xc0, !PT ;  /* 0x00000004e1ff7812 */ /* 0x000fe2000788c0ff */
[----:B------:R-:W-:Y:S05]  /*2dd0*/  YIELD ;  /* 0x0000000000007946 */ /* 0x000fea0003800000 */
[----:B------:R-:W-:Y:S01]  /*2de0*/  IADD3 R11, -R26, RZ, RZ ;  /* 0x000000ff1a0b7210 */ /* 0x000fe20007ffe1ff */
[C---:B------:R-:W-:Y:S01]  /*2df0*/  VIADD R80, R14.reuse, 0x20 ;  /* 0x000000200e507836 */ /* 0x040fe20000000000 */
[----:B------:R-:W-:Y:S01]  /*2e00*/  BSSY B0, `(.L_x_3728) ;  /* 0x00007a0000007945 */ /* 0x000fe20003800000 */
[----:B------:R-:W-:-:S02]  /*2e10*/  LEA R27, R14, R113, 0x1 ;  /* 0x000000710e1b7211 */ /* 0x000fc400078e08ff */
[----:B------:R-:W-:Y:S02]  /*2e20*/  IMAD R26, R28, R11, R32 ;  /* 0x0000000b1c1a7224 */ /* 0x000fe400078e0220 */
[----:B------:R-:W-:-:S04]  /*2e30*/  @P4 VIADD R80, R14, 0xffffffe0 ;  /* 0xffffffe00e504836 */ /* 0x000fc80000000000 */
[----:B------:R-:W-:Y:S01]  /*2e40*/  IMAD R80, R80, 0x2, R113 ;  /* 0x0000000250507824 */ /* 0x000fe200078e0271 */
[----:B--2---:R-:W-:-:S04]  /*2e50*/  LOP3.LUT R29, R29, 0xfffffffd, RZ, 0xc0, !PT ;  /* 0xfffffffd1d1d7812 */ /* 0x004fc800078ec0ff */
[----:B------:R-:W-:Y:S02]  /*2e60*/  @P2 LOP3.LUT R29, R29, 0x2, RZ, 0xfc, !PT ;  /* 0x000000021d1d2812 */ /* 0x000fe400078efcff */
[----:B------:R-:W-:-:S03]  /*2e70*/  ISETP.GE.AND P2, PT, R118, 0x1, PT ;  /* 0x000000017600780c */ /* 0x000fc60003f46270 */
[----:B------:R0:W-:Y:S10]  /*2e80*/  STL [R1], R29 ;  /* 0x0000001d01007387 */ /* 0x0001f40000100800 */
[----:B0-----:R-:W-:Y:S05]  /*2e90*/  @!P2 BRA `(.L_x_3729) ;  /* 0x00000070008ca947 */ /* 0x001fea0003800000 */
[----:B------:R-:W-:Y:S01]  /*2ea0*/  SHF.R.S32.HI R81, RZ, 0x1f, R26 ;  /* 0x0000001fff517819 */ /* 0x000fe2000001141a */
[----:B------:R-:W-:Y:S01]  /*2eb0*/  ULDC.64 UR4, c[0x0][0x300] ;  /* 0x0000c00000047ab9 */ /* 0x000fe20000000a00 */
[----:B-----5:R-:W-:Y:S01]  /*2ec0*/  SHF.R.S32.HI R82, RZ, 0x1f, R21 ;  /* 0x0000001fff527819 */ /* 0x020fe20000011415 */
[----:B------:R-:W-:-:S04]  /*2ed0*/  IMAD.WIDE.U32 R12, R26, UR4, RZ ;  /* 0x000000041a0c7c25 */ /* 0x000fc8000f8e00ff */
[----:B------:R-:W-:Y:S02]  /*2ee0*/  IMAD R11, R81, UR4, RZ ;  /* 0x00000004510b7c24 */ /* 0x000fe4000f8e02ff */
[----:B------:R-:W-:Y:S02]  /*2ef0*/  IMAD R83, R24, -0x60, R25 ;  /* 0xffffffa018537824 */ /* 0x000fe400078e0219 */
[----:B------:R-:W-:Y:S01]  /*2f00*/  IMAD R11, R26, UR5, R11 ;  /* 0x000000051a0b7c24 */ /* 0x000fe2000f8e020b */
[----:B------:R-:W-:Y:S02]  /*2f10*/  ULDC.64 UR4, c[0x0][0x310] ;  /* 0x0000c40000047ab9 */ /* 0x000fe40000000a00 */
[----:B------:R-:W-:Y:S01]  /*2f20*/  IMAD R14, R82, UR4, RZ ;  /* 0x00000004520e7c24 */ /* 0x000fe2000f8e02ff */
[----:B------:R-:W-:Y:S01]  /*2f30*/  VIMNMX R83, R83, 0x60, PT ;  /* 0x0000006053537848 */ /* 0x000fe20003fe0100 */
[----:B------:R-:W-:Y:S02]  /*2f40*/  IMAD.IADD R13, R13, 0x1, R11 ;  /* 0x000000010d0d7824 */ /* 0x000fe400078e020b */
[----:B------:R-:W-:-:S02]  /*2f50*/  IMAD R11, R21, UR5, R14 ;  /* 0x00000005150b7c24 */ /* 0x000fc4000f8e020e */
[----:B------:R-:W-:Y:S01]  /*2f60*/  IMAD.WIDE.U32 R12, R21, UR4, R12 ;  /* 0x00000004150c7c25 */ /* 0x000fe2000f8e000c */
[----:B------:R-:W-:-:S03]  /*2f70*/  ULDC.64 UR4, c[0x0][0x308] ;  /* 0x0000c20000047ab9 */ /* 0x000fc60000000a00 */
[----:B------:R-:W-:Y:S01]  /*2f80*/  IMAD R14, R124, R24, RZ ;  /* 0x000000187c0e7224 */ /* 0x000fe200078e02ff */
[----:B------:R-:W-:Y:S02]  /*2f90*/  IADD3 R13, R13, R11, RZ ;  /* 0x0000000b0d0d7210 */ /* 0x000fe40007ffe0ff */
[----:B------:R-:W-:Y:S01]  /*2fa0*/  SHF.R.S32.HI R11, RZ, 0x1f, R24 ;  /* 0x0000001fff0b7819 */ /* 0x000fe20000011418 */
[----:B------:R-:W-:-:S04]  /*2fb0*/  IMAD.WIDE.U32 R116, R196, UR4, R12 ;  /* 0x00000004c4747c25 */ /* 0x000fc8000f8e000c */
[----:B------:R-:W-:Y:S01]  /*2fc0*/  IMAD R13, R196, UR5, R117 ;  /* 0x00000005c40d7c24 */ /* 0x000fe2000f8e0275 */
[----:B------:R-:W-:Y:S01]  /*2fd0*/  ULDC.64 UR4, c[0x0][0x2e8] ;  /* 0x0000ba0000047ab9 */ /* 0x000fe20000000a00 */
[----:B------:R-:W-:Y:S01]  /*2fe0*/  IMAD R12, R123, R24, RZ ;  /* 0x000000187b0c7224 */ /* 0x000fe200078e02ff */
[C---:B------:R-:W-:Y:S01]  /*2ff0*/  LEA R117, P2, R116.reuse, UR4, 0x1 ;  /* 0x0000000474757c11 */ /* 0x040fe2000f8408ff */
[----:B------:R-:W-:Y:S01]  /*3000*/  ULDC.U8 UR4, c[0x0][0x410] ;  /* 0x0001040000047ab9 */ /* 0x000fe20000000000 */
[C---:B------:R-:W-:Y:S02]  /*3010*/  IMAD R31, R11.reuse, R86, R14 ;  /* 0x000000560b1f7224 */ /* 0x040fe400078e020e */
[----:B------:R-:W-:Y:S01]  /*3020*/  LEA.HI.X R116, R116, UR5, R13, 0x1, P2 ;  /* 0x0000000574747c11 */ /* 0x000fe200090f0c0d */
[----:B------:R-:W-:Y:S01]  /*3030*/  IMAD R29, R11, R92, R12 ;  /* 0x0000005c0b1d7224 */ /* 0x000fe200078e020c */
[----:B------:R-:W-:Y:S01]  /*3040*/  ISETP.NE.AND P2, PT, RZ, UR4, PT ;  /* 0x00000004ff007c0c */ /* 0x000fe2000bf45270 */
[----:B------:R-:W-:-:S04]  /*3050*/  IMAD.WIDE.U32 R14, R92, R24, RZ ;  /* 0x000000185c0e7225 */ /* 0x000fc800078e00ff */
[----:B------:R-:W-:-:S04]  /*3060*/  IMAD.WIDE.U32 R12, R86, R24, RZ ;  /* 0x00000018560c7225 */ /* 0x000fc800078e00ff */
[----:B------:R-:W-:Y:S02]  /*3070*/  IMAD.IADD R11, R15, 0x1, R29 ;  /* 0x000000010f0b7824 */ /* 0x000fe400078e021d */
[----:B------:R-:W-:Y:S02]  /*3080*/  IMAD.IADD R78, R13, 0x1, R31 ;  /* 0x000000010d4e7824 */ /* 0x000fe400078e021f */
[----:B------:R-:W-:Y:S05]  /*3090*/  @!P2 BRA `(.L_x_3730) ;  /* 0x0000003400a8a947 */ /* 0x000fea0003800000 */
        /* <DEDUP_REMOVED lines=26> */
[----:B------:R-:W-:Y:S06]  /*3240*/  @P3 BRA `(.L_x_3732) ;  /* 0x0000000000a03947 */ /* 0x000fec0003800000 */
[----:B------:R-:W-:Y:S01]  /*3250*/  IADD3 R55, P2, R96, R14, RZ ;  /* 0x0000000e60377210 */ /* 0x000fe20007f5e0ff */
[----:B------:R-:W-:Y:S01]  /*3260*/  ULDC.64 UR4, c[0x0][0x3e8] ;  /* 0x0000fa0000047ab9 */ /* 0x000fe20000000a00 */
[----:B------:R-:W-:Y:S02]  /*3270*/  CS2R R72, SRZ ;  /* 0x0000000000487805 */ /* 0x000fe4000001ff00 */
[----:B------:R-:W-:Y:S02]  /*3280*/  CS2R R74, SRZ ;  /* 0x00000000004a7805 */ /* 0x000fe4000001ff00 */
[----:B------:R-:W-:Y:S02]  /*3290*/  IADD3.X R56, R11, R101, RZ, P2, !PT ;  /* 0x000000650b387210 */ /* 0x000fe400017fe4ff */
[----:B------:R-:W-:-:S05]  /*32a0*/  IADD3 R52, P2, R90, R12, RZ ;  /* 0x0000000c5a347210 */ /* 0x000fca0007f5e0ff */
[----:B------:R-:W-:Y:S01]  /*32b0*/  IMAD.X R53, R78, 0x1, R100, P2 ;  /* 0x000000014e357824 */ /* 0x000fe200010e0664 */
        /* <DEDUP_REMOVED lines=8> */
[----:B------:R-:W5:Y:S04]  /*3340*/  @!P2 LDG.E.64 R72, desc[UR48][R54.64] ;  /* 0x000000303648a981 */ /* 0x000f68000c1e1b00 */
[----:B------:R-:W5:Y:S01]  /*3350*/  @!P2 LDG.E.64 R74, desc[UR48][R76.64] ;  /* 0x000000304c4aa981 */ /* 0x000f62000c1e1b00 */
        /* <DEDUP_REMOVED lines=16> */
[----:B------:R-:W-:-:S11]  /*3460*/  CS2R R52, SRZ ;  /* 0x0000000000347805 */ /* 0x000fd6000001ff00 */
[----:B------:R-:W5:Y:S04]  /*3470*/  @!P2 LDG.E.64 R56, desc[UR48][R54.64+0x80] ;  /* 0x000080303638a981 */ /* 0x000f68000c1e1b00 */
[----:B------:R-:W5:Y:S01]  /*3480*/  @!P2 LDG.E.64 R58, desc[UR48][R76.64+0x80] ;  /* 0x000080304c3aa981 */ /* 0x000f62000c1e1b00 */
[----:B------:R-:W-:-:S13]  /*3490*/  ISETP.GE.AND P2, PT, R209, R118, PT ;  /* 0x00000076d100720c */ /* 0x000fda0003f46270 */
[----:B------:R0:W5:Y:S02]  /*34a0*/  @!P2 LDG.E.64 R52, desc[UR48][R54.64+0xa0] ;  /* 0x0000a0303634a981 */ /* 0x000164000c1e1b00 */
[----:B0-----:R-:W-:-:S06]  /*34b0*/  CS2R R54, SRZ ;  /* 0x0000000000367805 */ /* 0x001fcc000001ff00 */
[----:B------:R0:W5:Y:S02]  /*34c0*/  @!P2 LDG.E.64 R54, desc[UR48][R76.64+0xa0] ;  /* 0x0000a0304c36a981 */ /* 0x000164000c1e1b00 */
.L_x_3732:
[----:B------:R-:W-:Y:S05]  /*34d0*/  BSYNC B1 ;  /* 0x0000000000017941 */ /* 0x000fea0003800000 */
.L_x_3731:
[----:B0-----:R-:W-:Y:S01]  /*34e0*/  VIADD R76, R202, 0x40 ;  /* 0x00000040ca4c7836 */ /* 0x001fe20000000000 */
[----:B------:R-:W-:Y:S04]  /*34f0*/  BSSY B1, `(.L_x_3733) ;  /* 0x000002b000017945 */ /* 0x000fe80003800000 */
[----:B------:R-:W-:-:S13]  /*3500*/  ISETP.GE.AND P4, PT, R76, R83, PT ;  /* 0x000000534c00720c */ /* 0x000fda0003f86270 */
[----:B------:R-:W-:Y:S05]  /*3510*/  @P4 BRA `(.L_x_3734) ;  /* 0x0000000000a04947 */ /* 0x000fea0003800000 */
[----:B------:R-:W-:Y:S01]  /*3520*/  IADD3 R15, P2, P5, R96, R14, R103 ;  /* 0x0000000e600f7210 */ /* 0x000fe20007d5e067 */
[----:B------:R-:W-:Y:S01]  /*3530*/  ULDC.64 UR4, c[0x0][0x3e8] ;  /* 0x0000fa0000047ab9 */ /* 0x000fe20000000a00 */
[----:B------:R-:W-:Y:S02]  /*3540*/  CS2R R48, SRZ ;  /* 0x0000000000307805 */ /* 0x000fe4000001ff00 */
[----:B------:R-:W-:Y:S02]  /*3550*/  CS2R R50, SRZ ;  /* 0x0000000000327805 */ /* 0x000fe4000001ff00 */
        /* <DEDUP_REMOVED lines=36> */
.L_x_3734:
[----:B------:R-:W-:Y:S05]  /*37a0*/  BSYNC B1 ;  /* 0x0000000000017941 */ /* 0x000fea0003800000 */
.L_x_3733:
[----:B-----5:R-:W-:Y:S01]  /*37b0*/  IMAD.MOV.U32 R11, RZ, RZ, R53 ;  /* 0x000000ffff0b7224 */ /* 0x020fe200078e0035 */
[----:B0-----:R-:W-:Y:S01]  /*37c0*/  MOV R12, R52 ;  /* 0x00000034000c7202 */ /* 0x001fe20000000f00 */
[----:B------:R-:W-:Y:S01]  /*37d0*/  UISETP.NE.AND UP0, UPT, UR51, 0x3, UPT ;  /* 0x000000033300788c */ /* 0x000fe2000bf05270 */
[----:B------:R-:W-:Y:S01]  /*37e0*/  IMAD.MOV.U32 R14, RZ, RZ, R56 ;  /* 0x000000ffff0e7224 */ /* 0x000fe200078e0038 */
[----:B------:R-:W-:Y:S02]  /*37f0*/  MOV R13, R57 ;  /* 0x00000039000d7202 */ /* 0x000fe40000000f00 */
[----:B------:R-:W-:Y:S01]  /*3800*/  PRMT R147, R12, 0x5410, R11 ;  /* 0x000054100c937816 */ /* 0x000fe2000000000b */
[----:B------:R-:W-:Y:S01]  /*3810*/  IMAD.MOV.U32 R12, RZ, RZ, R60 ;  /* 0x000000ffff0c7224 */ /* 0x000fe200078e003c */
[----:B------:R-:W-:Y:S01]  /*3820*/  PLOP3.LUT P2, PT, PT, PT, UP0, 0x80, 0x0 ;  /* 0x000000000000781c */ /* 0x000fe20003f4f008 */
[----:B------:R-:W-:Y:S01]  /*3830*/  IMAD.MOV.U32 R11, RZ, RZ, R61 ;  /* 0x000000ffff0b7224 */ /* 0x000fe200078e003d */
[----:B------:R-:W-:Y:S01]  /*3840*/  PRMT R149, R13, 0x5410, R14 ;  /* 0x000054100d957816 */ /* 0x000fe2000000000e */
[----:B------:R-:W-:Y:S01]  /*3850*/  IMAD.MOV.U32 R13, RZ, RZ, R68 ;  /* 0x000000ffff0d7224 */ /* 0x000fe200078e0044 */
[----:B------:R-:W-:Y:S01]  /*3860*/  PRMT R152, R12, 0x7610, R152 ;  /* 0x000076100c987816 */ /* 0x000fe20000000098 */
[----:B------:R-:W-:Y:S01]  /*3870*/  IMAD.MOV.U32 R12, RZ, RZ, R65 ;  /* 0x000000ffff0c7224 */ /* 0x000fe200078e0041 */
[----:B------:R-:W-:-:S02]  /*3880*/  PRMT R151, R11, 0x7610, R151 ;  /* 0x000076100b977816 */ /* 0x000fc40000000097 */
[----:B------:R-:W-:Y:S02]  /*3890*/  MOV R11, R64 ;  /* 0x00000040000b7202 */ /* 0x000fe40000000f00 */
[----:B------:R-:W-:Y:S02]  /*38a0*/  MOV R14, R69 ;  /* 0x00000045000e7202 */ /* 0x000fe40000000f00 */
[----:B------:R-:W-:Y:S01]  /*38b0*/  PRMT R153, R12, 0x5410, R11 ;  /* 0x000054100c997816 */ /* 0x000fe2000000000b */
[----:B------:R-:W-:Y:S01]  /*38c0*/  IMAD.MOV.U32 R11, RZ, RZ, R72 ;  /* 0x000000ffff0b7224 */ /* 0x000fe200078e0048 */
[----:B------:R-:W-:Y:S01]  /*38d0*/  PRMT R154, R13, 0x5410, R14 ;  /* 0x000054100d9a7816 */ /* 0x000fe2000000000e */
[----:B------:R-:W-:-:S05]  /*38e0*/  IMAD.MOV.U32 R12, RZ, RZ, R73 ;  /* 0x000000ffff0c7224 */ /* 0x000fca00078e0049 */
[----:B------:R-:W-:Y:S01]  /*38f0*/  PRMT R142, R11, 0x5410, R12 ;  /* 0x000054100b8e7816 */ /* 0x000fe2000000000c */
[----:B------:R-:W-:Y:S01]  /*3900*/  IMAD.MOV.U32 R11, RZ, RZ, R55 ;  /* 0x000000ffff0b7224 */ /* 0x000fe200078e0037 */
[----:B------:R-:W-:-:S04]  /*3910*/  MOV R12, R54 ;  /* 0x00000036000c7202 */ /* 0x000fc80000000f00 */
[----:B------:R-:W-:Y:S01]  /*3920*/  PRMT R148, R12, 0x5410, R11 ;  /* 0x000054100c947816 */ /* 0x000fe2000000000b */
[----:B------:R-:W-:Y:S01]  /*3930*/  IMAD.MOV.U32 R12, RZ, RZ, R58 ;  /* 0x000000ffff0c7224 */ /* 0x000fe200078e003a */
[----:B------:R-:W-:-:S04]  /*3940*/  MOV R11, R59 ;  /* 0x0000003b000b7202 */ /* 0x000fc80000000f00 */
[----:B------:R-:W-:Y:S01]  /*3950*/  PRMT R150, R11, 0x5410, R12 ;  /* 0x000054100b967816 */ /* 0x000fe2000000000c */
[----:B------:R-:W-:Y:S02]  /*3960*/  IMAD.MOV.U32 R12, RZ, RZ, R62 ;  /* 0x000000ffff0c7224 */ /* 0x000fe400078e003e */
[----:B------:R-:W-:-:S03]  /*3970*/  IMAD.MOV.U32 R11, RZ, RZ, R63 ;  /* 0x000000ffff0b7224 */ /* 0x000fc600078e003f */
[----:B------:R-:W-:Y:S01]  /*3980*/  PRMT R152, R152, 0x5410, R12 ;  /* 0x0000541098987816 */ /* 0x000fe2000000000c */
[----:B------:R-:W-:Y:S01]  /*3990*/  IMAD.MOV.U32 R12, RZ, RZ, R67 ;  /* 0x000000ffff0c7224 */ /* 0x000fe200078e0043 */
[----:B------:R-:W-:Y:S02]  /*39a0*/  PRMT R151, R151, 0x5410, R11 ;  /* 0x0000541097977816 */ /* 0x000fe4000000000b */
[----:B------:R-:W-:-:S04]  /*39b0*/  MOV R11, R66 ;  /* 0x00000042000b7202 */ /* 0x000fc80000000f00 */
        /* <DEDUP_REMOVED lines=48> */
.L_x_3735:
[----:B------:R-:W-:Y:S01]  /*3cc0*/  LEA R84, R18, R2, 0x3 ;  /* 0x0000000212547211 */ /* 0x000fe200078e18ff */
[----:B------:R-:W-:Y:S01]  /*3cd0*/  BSSY B1, `(.L_x_3736) ;  /* 0x0000004000017945 */ /* 0x000fe20003800000 */
[----:B------:R-:W-:-:S04]  /*3ce0*/  SHF.L.U32 R85, R203, 0x1f, RZ ;  /* 0x0000001fcb557819 */ /* 0x000fc800000006ff */
[----:B------:R-:W0:Y:S02]  /*3cf0*/  SYNCS.PHASECHK.TRANS64.TRYWAIT P5, [R84+URZ+0x30890], R85 ;  /* 0x03089055540075a7 */ /* 0x000e2400080a017f */
[----:B0-----:R-:W-:Y:S05]  /*3d00*/  @!P5 BRA `(.L_x_3737) ;  /* 0x000001f00010d947 */ /* 0x001fea0003800000 */
.L_x_4064:
[----:B------:R-:W-:Y:S05]  /*3d10*/  BSYNC B1 ;  /* 0x0000000000017941 */ /* 0x000fea0003800000 */
.L_x_3736:
[----:B------:R-:W-:-:S03]  /*3d20*/  UMOV UR4, 0xffffffff ;  /* 0xffffffff00047882 */ /* 0x000fc60000000000 */
[----:B------:R-:W-:Y:S05]  /*3d30*/  BRA.DIV UR4, `(.L_x_3738) ;  /* 0x000001f204187947 */ /* 0x000fea000b800000 */
[----:B------:R1:W2:Y:S04]  /*3d40*/  SHFL.IDX PT, R76, R116, RZ, 0x1c1f ;  /* 0x001c1fff744c7589 */ /* 0x0002a800000e0000 */
[----:B------:R1:W3:Y:S02]  /*3d50*/  SHFL.IDX PT, R11, R117, RZ, 0x1c1f ;  /* 0x001c1fff750b7589 */ /* 0x0002e400000e0000 */
.L_x_4068:
        /* <DEDUP_REMOVED lines=9> */
[--C-:B------:R-:W-:Y:S02]  /*3df0*/  SHF.R.U64 R134, R72, 0x10, R73.reuse ;  /* 0x0000001048867819 */ /* 0x100fe40000001249 */
[----:B------:R-:W-:Y:S01]  /*3e00*/  SHF.R.U32.HI R72, RZ, 0x10, R73 ;  /* 0x00000010ff487819 */ /* 0x000fe20000011649 */
[----:B0-----:R-:W-:Y:S01]  /*3e10*/  IMAD.MOV.U32 R73, RZ, RZ, R13 ;  /* 0x000000ffff497224 */ /* 0x001fe200078e000d */
        /* <DEDUP_REMOVED lines=32> */
[----:B------:R-:W-:Y:S01]  /*4020*/  HADD2.F32 R141, -RZ, R142.H1_H1 ;  /* 0x3000008eff8d7230 */ /* 0x000fe20000004100 */
[----:B------:R-:W-:Y:S01]  /*4030*/  F2FP.F16.F32.PACK_AB R12, R12, R75 ;  /* 0x0000004b0c0c723e */ /* 0x000fe200000000ff */
[----:B------:R-:W-:Y:S02]  /*4040*/  HADD2.F32 R14, -RZ, R14.H0_H0 ;  /* 0x2000000eff0e7230 */ /* 0x000fe40000004100 */
[----:B------:R-:W-:-:S04]  /*4050*/  FMUL.FTZ R142, R134, R74 ;  /* 0x0000004a868e7220 */ /* 0x000fc80000410000 */
[C---:B------:R-:W-:Y:S01]  /*4060*/  FFMA.FTZ R142, R14.reuse, R141, -R142 ;  /* 0x0000008d0e8e7223 */ /* 0x040fe2000001088e */
[----:B------:R-:W-:-:S04]  /*4070*/  FMUL.FTZ R14, R14, R74 ;  /* 0x0000004a0e0e7220 */ /* 0x000fc80000410000 */
[----:B------:R-:W-:-:S05]  /*4080*/  FFMA.FTZ R14, R134, R141, R14 ;  /* 0x0000008d860e7223 */ /* 0x000fca000001000e */
[----:B------:R-:W-:-:S07]  /*4090*/  F2FP.F16.F32.PACK_AB R14, R14, R142 ;  /* 0x0000008e0e0e723e */ /* 0x000fce00000000ff */
.L_x_3744:
[----:B------:R-:W-:Y:S05]  /*40a0*/  BSYNC B3 ;  /* 0x0000000000037941 */ /* 0x000fea0003800000 */
.L_x_3743:
[----:B---3--:R-:W-:-:S04]  /*40b0*/  LEA R72, P3, R16, R11, 0x1 ;  /* 0x0000000b10487211 */ /* 0x008fc800078608ff */
[----:B--2---:R-:W-:-:S05]  /*40c0*/  LEA.HI.X R73, R16, R76, R17, 0x1, P3 ;  /* 0x0000004c10497211 */ /* 0x004fca00018f0c11 */
[----:B0-----:R4:W-:Y:S04]  /*40d0*/  ST.E.128 desc[UR48][R72.64], R12 ;  /* 0x0000000c48007985 */ /* 0x0019e8000c101d30 */
.L_x_3742:
[----:B------:R-:W-:Y:S05]  /*40e0*/  BSYNC B2 ;  /* 0x0000000000027941 */ /* 0x000fea0003800000 */
.L_x_3741:
[----:B------:R-:W-:Y:S01]  /*40f0*/  ISETP.NE.AND P3, PT, R7, RZ, PT ;  /* 0x000000ff0700720c */ /* 0x000fe20003f65270 */
[----:B------:R-:W-:-:S12]  /*4100*/  BSSY B2, `(.L_x_3745) ;  /* 0x0000037000027945 */ /* 0x000fd80003800000 */
[----:B------:R-:W-:Y:S05]  /*4110*/  @!P3 BRA `(.L_x_3746) ;  /* 0x0000000000d4b947 */ /* 0x000fea0003800000 */
[----:B----4-:R4:W0:Y:S01]  /*4120*/  LDS.128 R12, [R80+0x1e000] ;  /* 0x01e00000500c7984 */ /* 0x0108220000000c00 */
        /* <DEDUP_REMOVED lines=46> */
.L_x_3748:
[----:B------:R-:W-:Y:S05]  /*4410*/  BSYNC B3 ;  /* 0x0000000000037941 */ /* 0x000fea0003800000 */
.L_x_3747:
[----:B--2---:R-:W-:Y:S01]  /*4420*/  MOV R69, R76 ;  /* 0x0000004c00457202 */ /* 0x004fe20000000f00 */
[----:B------:R-:W-:Y:S02]  /*4430*/  IMAD.SHL.U32 R70, R197, 0x8, RZ ;  /* 0x00000008c5467824 */ /* 0x000fe400078e00ff */
[----:B---3--:R-:W-:-:S04]  /*4440*/  IMAD.MOV.U32 R68, RZ, RZ, R11 ;  /* 0x000000ffff447224 */ /* 0x008fc800078e000b */
[----:B------:R-:W-:-:S05]  /*4450*/  IMAD.WIDE R68, R70, 0x2, R68 ;  /* 0x0000000246447825 */ /* 0x000fca00078e0244 */
[----:B0-----:R0:W-:Y:S02]  /*4460*/  ST.E.128 desc[UR48][R68.64], R12 ;  /* 0x0000000c44007985 */ /* 0x0011e4000c101d30 */
.L_x_3746:
[----:B------:R-:W-:Y:S05]  /*4470*/  BSYNC B2 ;  /* 0x0000000000027941 */ /* 0x000fea0003800000 */
.L_x_3745:
        /* <DEDUP_REMOVED lines=34> */
[----:B------:R-:W-:Y:S02]  /*46a0*/  HADD2.F32 R66, -RZ, R153.H1_H1 ;  /* 0x30000099ff427230 */ /* 0x000fe40000004100 */
[----:B------:R-:W-:Y:S01]  /*46b0*/  F2FP.F16.F32.PACK_AB R15, R15, R64 ;  /* 0x000000400f0f723e */ /* 0x000fe200000000ff */
[-C--:B------:R-:W-:Y:S01]  /*46c0*/  FMUL.FTZ R67, R12, R68.reuse ;  /* 0x000000440c437220 */ /* 0x080fe20000410000 */
[----:B------:R-:W-:-:S03]  /*46d0*/  FMUL.FTZ R68, R69, R68 ;  /* 0x0000004445447220 */ /* 0x000fc60000410000 */
[-C--:B------:R-:W-:Y:S01]  /*46e0*/  FFMA.FTZ R67, R69, R66.reuse, -R67 ;  /* 0x0000004245437223 */ /* 0x080fe20000010843 */
[----:B------:R-:W-:Y:S01]  /*46f0*/  FFMA.FTZ R12, R12, R66, R68 ;  /* 0x000000420c0c7223 */ /* 0x000fe20000010044 */
[----:B------:R-:W-:Y:S02]  /*4700*/  HADD2.F32 R66, -RZ, R155.H1_H1 ;  /* 0x3000009bff427230 */ /* 0x000fe40000004100 */
[--C-:B------:R-:W-:Y:S02]  /*4710*/  HADD2.F32 R68, -RZ, R14.reuse.H1_H1 ;  /* 0x3000000eff447230 */ /* 0x100fe40000004100 */
        /* <DEDUP_REMOVED lines=8> */
.L_x_3752:
[----:B------:R-:W-:Y:S05]  /*47a0*/  BSYNC B3 ;  /* 0x0000000000037941 */ /* 0x000fea0003800000 */
.L_x_3751:
[----:B--2---:R-:W-:Y:S01]  /*47b0*/  MOV R65, R76 ;  /* 0x0000004c00417202 */ /* 0x004fe20000000f00 */
[----:B------:R-:W-:Y:S02]  /*47c0*/  IMAD.SHL.U32 R66, R198, 0x8, RZ ;  /* 0x00000008c6427824 */ /* 0x000fe400078e00ff */
[----:B---3--:R-:W-:-:S04]  /*47d0*/  IMAD.MOV.U32 R64, RZ, RZ, R11 ;  /* 0x000000ffff407224 */ /* 0x008fc800078e000b */
[----:B------:R-:W-:-:S05]  /*47e0*/  IMAD.WIDE R64, R66, 0x2, R64 ;  /* 0x0000000242407825 */ /* 0x000fca00078e0240 */
[----:B----4-:R0:W-:Y:S02]  /*47f0*/  ST.E.128 desc[UR48][R64.64], R12 ;  /* 0x0000000c40007985 */ /* 0x0101e4000c101d30 */
.L_x_3750:
[----:B------:R-:W-:Y:S05]  /*4800*/  BSYNC B2 ;  /* 0x0000000000027941 */ /* 0x000fea0003800000 */
.L_x_3749:
        /* <DEDUP_REMOVED lines=40> */
[--C-:B------:R-:W-:Y:S02]  /*4a90*/  HADD2.F32 R62, -RZ, R151.reuse.H1_H1 ;  /* 0x30000097ff3e7230 */ /* 0x100fe40000004100 */
        /* <DEDUP_REMOVED lines=9> */
.L_x_3756:
[----:B------:R-:W-:Y:S05]  /*4b30*/  BSYNC B3 ;  /* 0x0000000000037941 */ /* 0x000fea0003800000 */
.L_x_3755:
[----:B---3--:R-:W-:-:S04]  /*4b40*/  LEA R60, P3, R22, R11, 0x1 ;  /* 0x0000000b163c7211 */ /* 0x008fc800078608ff */
[----:B--2---:R-:W-:-:S05]  /*4b50*/  LEA.HI.X R61, R22, R76, R201, 0x1, P3 ;  /* 0x0000004c163d7211 */ /* 0x004fca00018f0cc9 */
[----:B----4-:R0:W-:Y:S04]  /*4b60*/  ST.E.128 desc[UR48][R60.64], R12 ;  /* 0x0000000c3c007985 */ /* 0x0101e8000c101d30 */
.L_x_3754:
[----:B------:R-:W-:Y:S05]  /*4b70*/  BSYNC B2 ;  /* 0x0000000000027941 */ /* 0x000fea0003800000 */
.L_x_3753:
        /* <DEDUP_REMOVED lines=28> */
[----:B------:R-:W-:-:S02]  /*4d40*/  HADD2.F32 R15, -RZ, R150.H1_H1 ;  /* 0x30000096ff0f7230 */ /* 0x000fc40000004100 */
[----:B------:R-:W-:Y:S01]  /*4d50*/  FFMA.FTZ R58, R13, R57, R58 ;  /* 0x000000390d3a7223 */ /* 0x000fe2000001003a */
[--C-:B------:R-:W-:Y:S02]  /*4d60*/  HADD2.F32 R13, -RZ, R12.reuse.H0_H0 ;  /* 0x2000000cff0d7230 */ /* 0x100fe40000004100 */
[----:B------:R-:W-:Y:S02]  /*4d70*/  HADD2.F32 R12, -RZ, R12.H1_H1 ;  /* 0x3000000cff0c7230 */ /* 0x000fe40000004100 */
[--C-:B------:R-:W-:Y:S01]  /*4d80*/  HADD2.F32 R57, -RZ, R149.reuse.H1_H1 ;  /* 0x30000095ff397230 */ /* 0x100fe20000004100 */
[----:B------:R-:W-:Y:S01]  /*4d90*/  F2FP.F16.F32.PACK_AB R56, R58, R56 ;  /* 0x000000383a38723e */ /* 0x000fe200000000ff */
[----:B------:R-:W-:Y:S02]  /*4da0*/  HADD2.F32 R150, -RZ, R150.H0_H0 ;  /* 0x20000096ff967230 */ /* 0x000fe40000004100 */
[-C--:B------:R-:W-:Y:S01]  /*4db0*/  FMUL.FTZ R59, R12, R15.reuse ;  /* 0x0000000f0c3b7220 */ /* 0x080fe20000410000 */
[----:B------:R-:W-:Y:S01]  /*4dc0*/  FMUL.FTZ R15, R13, R15 ;  /* 0x0000000f0d0f7220 */ /* 0x000fe20000410000 */
[----:B------:R-:W-:-:S02]  /*4dd0*/  HADD2.F32 R149, -RZ, R149.H0_H0 ;  /* 0x20000095ff957230 */ /* 0x000fc40000004100 */
        /* <DEDUP_REMOVED lines=14> */
.L_x_3760:
[----:B------:R-:W-:Y:S05]  /*4ec0*/  BSYNC B3 ;  /* 0x0000000000037941 */ /* 0x000fea0003800000 */
.L_x_3759:
[----:B---3--:R-:W-:-:S04]  /*4ed0*/  LEA R56, P3, R19, R11, 0x1 ;  /* 0x0000000b13387211 */ /* 0x008fc800078608ff */
[----:B--2---:R-:W-:-:S05]  /*4ee0*/  LEA.HI.X R57, R19, R76, R200, 0x1, P3 ;  /* 0x0000004c13397211 */ /* 0x004fca00018f0cc8 */
[----:B----4-:R0:W-:Y:S04]  /*4ef0*/  ST.E.128 desc[UR48][R56.64], R12 ;  /* 0x0000000c38007985 */ /* 0x0101e8000c101d30 */
.L_x_3758:
[----:B------:R-:W-:Y:S05]  /*4f00*/  BSYNC B2 ;  /* 0x0000000000027941 */ /* 0x000fea0003800000 */
.L_x_3757:
[----:B------:R-:W-:-:S13]  /*4f10*/  ISETP.NE.AND P3, PT, R20, RZ, PT ;  /* 0x000000ff1400720c */ /* 0x000fda0003f65270 */
[----:B------:R-:W-:Y:S05]  /*4f20*/  @!P3 BRA `(.L_x_3740) ;  /* 0x0000000000d4b947 */ /* 0x000fea0003800000 */
[----:B0---4-:R0:W4:Y:S01]  /*4f30*/  LDS.128 R12, [R80+0x24000] ;  /* 0x02400000500c7984 */ /* 0x0111220000000c00 */
[C---:B---3--:R-:W-:Y:S01]  /*4f40*/  LEA R56, P3, R23.reuse, R11, 0x1 ;  /* 0x0000000b17387211 */ /* 0x048fe200078608ff */
[----:B------:R-:W-:Y:S03]  /*4f50*/  BSSY B2, `(.L_x_3761) ;  /* 0x0000031000027945 */ /* 0x000fe60003800000 */
[----:B--2---:R-:W-:Y:S02]  /*4f60*/  LEA.HI.X R57, R23, R76, R199, 0x1, P3 ;  /* 0x0000004c17397211 */ /* 0x004fe400018f0cc7 */
[----:B------:R-:W-:-:S13]  /*4f70*/  ISETP.GE.AND P3, PT, R209, R118, PT ;  /* 0x00000076d100720c */ /* 0x000fda0003f66270 */
[----:B0-----:R-:W-:Y:S05]  /*4f80*/  @P3 BRA `(.L_x_3762) ;  /* 0x0000000000b43947 */ /* 0x001fea0003800000 */
[----:B------:R-:W-:Y:S02]  /*4f90*/  SHF.R.U64 R58, R54, 0x10, R55 ;  /* 0x00000010363a7819 */ /* 0x000fe40000001237 */
[----:B----4-:R-:W-:Y:S02]  /*4fa0*/  MOV R54, R13 ;  /* 0x0000000d00367202 */ /* 0x010fe40000000f00 */
        /* <DEDUP_REMOVED lines=24> */
[--C-:B------:R-:W-:Y:S01]  /*5130*/  HADD2.F32 R52, -RZ, R147.reuse.H0_H0 ;  /* 0x20000093ff347230 */ /* 0x100fe20000004100 */
[----:B------:R-:W-:Y:S01]  /*5140*/  F2FP.F16.F32.PACK_AB R15, R15, R53 ;  /* 0x000000350f0f723e */ /* 0x000fe200000000ff */
[----:B------:R-:W-:Y:S02]  /*5150*/  HADD2.F32 R148, -RZ, R148.H1_H1 ;  /* 0x30000094ff947230 */ /* 0x000fe40000004100 */
[CC--:B------:R-:W-:Y:S01]  /*5160*/  FMUL.FTZ R55, R12.reuse, R13.reuse ;  /* 0x0000000d0c377220 */ /* 0x0c0fe20000410000 */
[C---:B------:R-:W-:Y:S01]  /*5170*/  FMUL.FTZ R13, R11.reuse, R13 ;  /* 0x0000000d0b0d7220 */ /* 0x040fe20000410000 */
[----:B------:R-:W-:Y:S02]  /*5180*/  HADD2.F32 R147, -RZ, R147.H1_H1 ;  /* 0x30000093ff937230 */ /* 0x000fe40000004100 */
[-C--:B------:R-:W-:Y:S01]  /*5190*/  FFMA.FTZ R55, R11, R52.reuse, -R55 ;  /* 0x000000340b377223 */ /* 0x080fe20000010837 */
[--C-:B------:R-:W-:Y:S02]  /*51a0*/  HADD2.F32 R11, -RZ, R14.reuse.H0_H0 ;  /* 0x2000000eff0b7230 */ /* 0x100fe40000004100 */
[----:B------:R-:W-:Y:S01]  /*51b0*/  FFMA.FTZ R13, R12, R52, R13 ;  /* 0x000000340c0d7223 */ /* 0x000fe2000001000d */
[----:B------:R-:W-:-:S04]  /*51c0*/  HADD2.F32 R14, -RZ, R14.H1_H1 ;  /* 0x3000000eff0e7230 */ /* 0x000fc80000004100 */
[----:B------:R-:W-:Y:S01]  /*51d0*/  F2FP.F16.F32.PACK_AB R13, R13, R55 ;  /* 0x000000370d0d723e */ /* 0x000fe200000000ff */
[-C--:B------:R-:W-:Y:S01]  /*51e0*/  FMUL.FTZ R12, R14, R148.reuse ;  /* 0x000000940e0c7220 */ /* 0x080fe20000410000 */
[----:B------:R-:W-:-:S03]  /*51f0*/  FMUL.FTZ R148, R11, R148 ;  /* 0x000000940b947220 */ /* 0x000fc60000410000 */
[-C--:B------:R-:W-:Y:S01]  /*5200*/  FFMA.FTZ R12, R11, R147.reuse, -R12 ;  /* 0x000000930b0c7223 */ /* 0x080fe2000001080c */
[----:B------:R-:W-:-:S05]  /*5210*/  FFMA.FTZ R148, R14, R147, R148 ;  /* 0x000000930e947223 */ /* 0x000fca0000010094 */
[----:B------:R-:W-:Y:S01]  /*5220*/  F2FP.F16.F32.PACK_AB R148, R148, R12 ;  /* 0x0000000c9494723e */ /* 0x000fe200000000ff */
[----:B------:R-:W-:Y:S01]  /*5230*/  IMAD.MOV.U32 R12, RZ, RZ, R13 ;  /* 0x000000ffff0c7224 */ /* 0x000fe200078e000d */
[----:B------:R-:W-:-:S03]  /*5240*/  MOV R13, R54 ;  /* 0x00000036000d7202 */ /* 0x000fc60000000f00 */
[----:B------:R-:W-:-:S07]  /*5250*/  IMAD.MOV.U32 R14, RZ, RZ, R148 ;  /* 0x000000ffff0e7224 */ /* 0x000fce00078e0094 */
.L_x_3762:
[----:B------:R-:W-:Y:S05]  /*5260*/  BSYNC B2 ;  /* 0x0000000000027941 */ /* 0x000fea0003800000 */
.L_x_3761:
[----:B----4-:R0:W-:Y:S02]  /*5270*/  ST.E.128 desc[UR48][R56.64], R12 ;  /* 0x0000000c38007985 */ /* 0x0101e4000c101d30 */
.L_x_3740:
[----:B------:R-:W-:Y:S05]  /*5280*/  BSYNC B1 ;  /* 0x0000000000017941 */ /* 0x000fea0003800000 */
.L_x_3739:
[----:B------:R-:W-:-:S03]  /*5290*/  UMOV UR4, 0xffffffff ;  /* 0xffffffff00047882 */ /* 0x000fc60000000000 */
[----:B------:R-:W-:Y:S05]  /*52a0*/  BRA.DIV UR4, `(.L_x_3763) ;  /* 0x000001de04087947 */ /* 0x000fea000b800000 */
[----:B-1----:R-:W1:Y:S04]  /*52b0*/  SHFL.IDX PT, R116, R116, 0x1, 0x1c1f ;  /* 0x003c1f0074747f89 */ /* 0x002e6800000e0000 */
[----:B------:R-:W0:Y:S02]  /*52c0*/  SHFL.IDX PT, R117, R117, 0x1, 0x1c1f ;  /* 0x003c1f0075757f89 */ /* 0x000e2400000e0000 */
.L_x_4072:
[----:B------:R-:W-:Y:S05]  /*52d0*/  @P4 BRA `(.L_x_3764) ;  /* 0x0000005400484947 */ /* 0x000fea0003800000 */
[----:B------:R-:W-:Y:S01]  /*52e0*/  ISETP.NE.AND P3, PT, R6, RZ, PT ;  /* 0x000000ff0600720c */ /* 0x000fe20003f65270 */
[----:B------:R-:W-:-:S12]  /*52f0*/  BSSY B1, `(.L_x_3765) ;  /* 0x0000039000017945 */ /* 0x000fd80003800000 */
[----:B------:R-:W-:Y:S05]  /*5300*/  @!P3 BRA `(.L_x_3766) ;  /* 0x0000000000dcb947 */ /* 0x000fea0003800000 */
[----:B0---4-:R0:W4:Y:S01]  /*5310*/  LDS.128 R12, [R27+0x20000] ;  /* 0x020000001b0c7984 */ /* 0x0111220000000c00 */
[C---:B------:R-:W-:Y:S01]  /*5320*/  LEA R52, P3, R16.reuse, R117, 0x1 ;  /* 0x0000007510347211 */ /* 0x040fe200078608ff */
[----:B------:R-:W-:Y:S03]  /*5330*/  BSSY B2, `(.L_x_3767) ;  /* 0x0000033000027945 */ /* 0x000fe60003800000 */
[----:B-1----:R-:W-:Y:S02]  /*5340*/  LEA.HI.X R53, R16, R116, R17, 0x1, P3 ;  /* 0x0000007410357211 */ /* 0x002fe400018f0c11 */
[----:B------:R-:W-:-:S13]  /*5350*/  ISETP.GE.AND P3, PT, R194, R118, PT ;  /* 0x00000076c200720c */ /* 0x000fda0003f66270 */
[----:B0-----:R-:W-:Y:S05]  /*5360*/  @P3 BRA `(.L_x_3768) ;  /* 0x0000000000bc3947 */ /* 0x001fea0003800000 */
[----:B------:R-:W-:Y:S01]  /*5370*/  SHF.R.U64 R54, R50, 0x10, R51 ;  /* 0x0000001032367819 */ /* 0x000fe20000001233 */
[----:B----4-:R-:W-:Y:S01]  /*5380*/  IMAD.MOV.U32 R50, RZ, RZ, R13 ;  /* 0x000000ffff327224 */ /* 0x010fe200078e000d */
[----:B------:R-:W-:Y:S02]  /*5390*/  SHF.R.U64 R13, R48, 0x10, R49 ;  /* 0x00000010300d7819 */ /* 0x000fe40000001231 */
[----:B------:R-:W-:Y:S01]  /*53a0*/  SHF.R.U32.HI R51, RZ, 0x10, R51 ;  /* 0x00000010ff337819 */ /* 0x000fe20000011633 */
[----:B------:R-:W-:Y:S02]  /*53b0*/  HADD2.F32 R54, -RZ, R54.H0_H0 ;  /* 0x20000036ff367230 */ /* 0x000fe40000004100 */
[--C-:B---3--:R-:W-:Y:S02]  /*53c0*/  HADD2.F32 R11, -RZ, R50.reuse.H1_H1 ;  /* 0x30000032ff0b7230 */ /* 0x108fe40000004100 */
        /* <DEDUP_REMOVED lines=17> */
[--C-:B------:R-:W-:Y:S02]  /*54e0*/  HADD2.F32 R11, -RZ, R146.reuse.H0_H0 ;  /* 0x20000092ff0b7230 */ /* 0x100fe40000004100 */
        /* <DEDUP_REMOVED lines=13> */
[-C--:B------:R-:W-:Y:S02]  /*55c0*/  FMUL.FTZ R15, R13, R146.reuse ;  /* 0x000000920d0f7220 */ /* 0x080fe40000410000 */
        /* <DEDUP_REMOVED lines=9> */
.L_x_3768:
[----:B------:R-:W-:Y:S05]  /*5660*/  BSYNC B2 ;  /* 0x0000000000027941 */ /* 0x000fea0003800000 */
.L_x_3767:
[----:B----4-:R0:W-:Y:S02]  /*5670*/  ST.E.128 desc[UR48][R52.64], R12 ;  /* 0x0000000c34007985 */ /* 0x0101e4000c101d30 */
.L_x_3766:
[----:B------:R-:W-:Y:S05]  /*5680*/  BSYNC B1 ;  /* 0x0000000000017941 */ /* 0x000fea0003800000 */
.L_x_3765:
[----:B------:R-:W-:Y:S01]  /*5690*/  ISETP.NE.AND P3, PT, R7, RZ, PT ;  /* 0x000000ff0700720c */ /* 0x000fe20003f65270 */
[----:B------:R-:W-:-:S12]  /*56a0*/  BSSY B1, `(.L_x_3769) ;  /* 0x0000035000017945 */ /* 0x000fd80003800000 */
[----:B------:R-:W-:Y:S05]  /*56b0*/  @!P3 BRA `(.L_x_3770) ;  /* 0x0000000000ccb947 */ /* 0x000fea0003800000 */
[----:B0---4-:R0:W4:Y:S01]  /*56c0*/  LDS.128 R12, [R80+0x20000] ;  /* 0x02000000500c7984 */ /* 0x0111220000000c00 */
[----:B------:R-:W-:Y:S01]  /*56d0*/  ISETP.GE.AND P3, PT, R208, R118, PT ;  /* 0x00000076d000720c */ /* 0x000fe20003f66270 */
[----:B------:R-:W-:Y:S01]  /*56e0*/  IMAD.MOV.U32 R48, RZ, RZ, R117 ;  /* 0x000000ffff307224 */ /* 0x000fe200078e0075 */
[----:B---3--:R-:W-:Y:S01]  /*56f0*/  SHF.L.U32 R11, R197, 0x3, RZ ;  /* 0x00000003c50b7819 */ /* 0x008fe200000006ff */
[----:B-1----:R-:W-:Y:S01]  /*5700*/  IMAD.MOV.U32 R49, RZ, RZ, R116 ;  /* 0x000000ffff317224 */ /* 0x002fe200078e0074 */
[----:B------:R-:W-:Y:S03]  /*5710*/  BSSY B2, `(.L_x_3771) ;  /* 0x000002c000027945 */ /* 0x000fe60003800000 */
[----:B------:R-:W-:-:S06]  /*5720*/  IMAD.WIDE R48, R11, 0x2, R48 ;  /* 0x000000020b307825 */ /* 0x000fcc00078e0230 */
[----:B0-----:R-:W-:Y:S05]  /*5730*/  @P3 BRA `(.L_x_3772) ;  /* 0x0000000000a43947 */ /* 0x001fea0003800000 */
[--C-:B------:R-:W-:Y:S01]  /*5740*/  SHF.R.U64 R11, R44, 0x10, R45.reuse ;  /* 0x000000102c0b7819 */ /* 0x100fe2000000122d */
[--C-:B----4-:R-:W-:Y:S01]  /*5750*/  HADD2.F32 R50, -RZ, R15.reuse.H1_H1 ;  /* 0x3000000fff327230 */ /* 0x110fe20000004100 */
        /* <DEDUP_REMOVED lines=19> */
[----:B------:R-:W-:Y:S01]  /*5890*/  HADD2.F32 R13, -RZ, R144.H0_H0 ;  /* 0x20000090ff0d7230 */ /* 0x000fe20000004100 */
        /* <DEDUP_REMOVED lines=19> */
.L_x_3772:
[----:B------:R-:W-:Y:S05]  /*59d0*/  BSYNC B2 ;  /* 0x0000000000027941 */ /* 0x000fea0003800000 */
.L_x_3771:
[----:B----4-:R0:W-:Y:S02]  /*59e0*/  ST.E.128 desc[UR48][R48.64], R12 ;  /* 0x0000000c30007985 */ /* 0x0101e4000c101d30 */
.L_x_3770:
[----:B------:R-:W-:Y:S05]  /*59f0*/  BSYNC B1 ;  /* 0x0000000000017941 */ /* 0x000fea0003800000 */
.L_x_3769:
[----:B------:R-:W-:Y:S01]  /*5a00*/  ISETP.NE.AND P3, PT, R8, RZ, PT ;  /* 0x000000ff0800720c */ /* 0x000fe20003f65270 */
[----:B------:R-:W-:-:S12]  /*5a10*/  BSSY B1, `(.L_x_3773) ;  /* 0x0000036000017945 */ /* 0x000fd80003800000 */
[----:B------:R-:W-:Y:S05]  /*5a20*/  @!P3 BRA `(.L_x_3774) ;  /* 0x0000000000d0b947 */ /* 0x000fea0003800000 */
[----:B0---4-:R0:W4:Y:S01]  /*5a30*/  LDS.128 R12, [R27+0x23000] ;  /* 0x023000001b0c7984 */ /* 0x0111220000000c00 */
[----:B------:R-:W-:Y:S01]  /*5a40*/  ISETP.GE.AND P3, PT, R206, R118, PT ;  /* 0x00000076ce00720c */ /* 0x000fe20003f66270 */
[----:B---3--:R-:W-:Y:S01]  /*5a50*/  IMAD.SHL.U32 R11, R198, 0x8, RZ ;  /* 0x00000008c60b7824 */ /* 0x008fe200078e00ff */
[----:B-1----:R-:W-:Y:S01]  /*5a60*/  MOV R45, R116 ;  /* 0x00000074002d7202 */ /* 0x002fe20000000f00 */
[----:B------:R-:W-:Y:S01]  /*5a70*/  IMAD.MOV.U32 R44, RZ, RZ, R117 ;  /* 0x000000ffff2c7224 */ /* 0x000fe200078e0075 */
[----:B------:R-:W-:Y:S03]  /*5a80*/  BSSY B2, `(.L_x_3775) ;  /* 0x000002d000027945 */ /* 0x000fe60003800000 */
[----:B------:R-:W-:-:S06]  /*5a90*/  IMAD.WIDE R44, R11, 0x2, R44 ;  /* 0x000000020b2c7825 */ /* 0x000fcc00078e022c */
[----:B0-----:R-:W-:Y:S05]  /*5aa0*/  @P3 BRA `(.L_x_3776) ;  /* 0x0000000000a83947 */ /* 0x001fea0003800000 */
[----:B------:R-:W-:Y:S02]  /*5ab0*/  SHF.R.U64 R11, R40, 0x10, R41 ;  /* 0x00000010280b7819 */ /* 0x000fe40000001229 */
[----:B------:R-:W-:Y:S02]  /*5ac0*/  SHF.R.U64 R46, R42, 0x10, R43 ;  /* 0x000000102a2e7819 */ /* 0x000fe4000000122b */
[----:B------:R-:W-:Y:S01]  /*5ad0*/  SHF.R.U32.HI R40, RZ, 0x10, R41 ;  /* 0x00000010ff287819 */ /* 0x000fe20000011629 */
[----:B----4-:R-:W-:Y:S01]  /*5ae0*/  IMAD.MOV.U32 R41, RZ, RZ, R13 ;  /* 0x000000ffff297224 */ /* 0x010fe200078e000d */
        /* <DEDUP_REMOVED lines=38> */
.L_x_3776:
[----:B------:R-:W-:Y:S05]  /*5d50*/  BSYNC B2 ;  /* 0x0000000000027941 */ /* 0x000fea0003800000 */
.L_x_3775:
[----:B----4-:R0:W-:Y:S02]  /*5d60*/  ST.E.128 desc[UR48][R44.64], R12 ;  /* 0x0000000c2c007985 */ /* 0x0101e4000c101d30 */
.L_x_3774:
[----:B------:R-:W-:Y:S05]  /*5d70*/  BSYNC B1 ;  /* 0x0000000000017941 */ /* 0x000fea0003800000 */
.L_x_3773:
        /* <DEDUP_REMOVED lines=9> */
[----:B------:R-:W-:Y:S02]  /*5e10*/  SHF.R.U64 R36, R36, 0x10, R37 ;  /* 0x0000001024247819 */ /* 0x000fe40000001225 */
[--C-:B---3--:R-:W-:Y:S01]  /*5e20*/  SHF.R.U64 R11, R38, 0x10, R39.reuse ;  /* 0x00000010260b7819 */ /* 0x108fe20000001227 */
[----:B----4-:R-:W-:Y:S01]  /*5e30*/  HADD2.F32 R38, -RZ, R15.H1_H1 ;  /* 0x3000000fff267230 */ /* 0x010fe20000004100 */
[----:B------:R-:W-:Y:S02]  /*5e40*/  SHF.R.U32.HI R42, RZ, 0x10, R39 ;  /* 0x00000010ff2a7819 */ /* 0x000fe40000011627 */
[----:B------:R-:W-:Y:S01]  /*5e50*/  SHF.R.U32.HI R43, RZ, 0x10, R37 ;  /* 0x00000010ff2b7819 */ /* 0x000fe20000011625 */
[----:B------:R-:W-:Y:S02]  /*5e60*/  HADD2.F32 R37, -RZ, R36.H0_H0 ;  /* 0x20000024ff257230 */ /* 0x000fe40000004100 */
[----:B------:R-:W-:Y:S02]  /*5e70*/  HADD2.F32 R39, -RZ, R11.H0_H0 ;  /* 0x2000000bff277230 */ /* 0x000fe40000004100 */
[----:B------:R-:W-:-:S02]  /*5e80*/  HADD2.F32 R36, -RZ, R13.H1_H1 ;  /* 0x3000000dff247230 */ /* 0x000fc40000004100 */
[----:B------:R-:W-:Y:S02]  /*5e90*/  HADD2.F32 R11, -RZ, R13.H0_H0 ;  /* 0x2000000dff0b7230 */ /* 0x000fe40000004100 */
[----:B------:R-:W-:Y:S02]  /*5ea0*/  HADD2.F32 R42, -RZ, R42.H0_H0 ;  /* 0x2000002aff2a7230 */ /* 0x000fe40000004100 */
[-C--:B------:R-:W-:Y:S01]  /*5eb0*/  FMUL.FTZ R44, R36, R39.reuse ;  /* 0x00000027242c7220 */ /* 0x080fe20000410000 */
        /* <DEDUP_REMOVED lines=30> */
.L_x_3780:
[----:B------:R-:W-:Y:S05]  /*60a0*/  BSYNC B2 ;  /* 0x0000000000027941 */ /* 0x000fea0003800000 */
.L_x_3779:
[----:B----4-:R0:W-:Y:S02]  /*60b0*/  ST.E.128 desc[UR48][R40.64], R12 ;  /* 0x0000000c28007985 */ /* 0x0101e4000c101d30 */
.L_x_3778:
[----:B------:R-:W-:Y:S05]  /*60c0*/  BSYNC B1 ;  /* 0x0000000000017941 */ /* 0x000fea0003800000 */
.L_x_3777:
        /* <DEDUP_REMOVED lines=9> */
[----:B---3--:R-:W-:Y:S01]  /*6160*/  SHF.R.U64 R11, R32, 0x10, R33 ;  /* 0x00000010200b7819 */ /* 0x008fe20000001221 */
[--C-:B----4-:R-:W-:Y:S01]  /*6170*/  HADD2.F32 R32, -RZ, R15.reuse.H1_H1 ;  /* 0x3000000fff207230 */ /* 0x110fe20000004100 */
[--C-:B------:R-:W-:Y:S01]  /*6180*/  SHF.R.U64 R38, R34, 0x10, R35.reuse ;  /* 0x0000001022267819 */ /* 0x100fe20000001223 */
[----:B------:R-:W-:Y:S01]  /*6190*/  HADD2.F32 R15, -RZ, R15.H0_H0 ;  /* 0x2000000fff0f7230 */ /* 0x000fe20000004100 */
[----:B------:R-:W-:Y:S01]  /*61a0*/  SHF.R.U32.HI R35, RZ, 0x10, R35 ;  /* 0x00000010ff237819 */ /* 0x000fe20000011623 */
[----:B------:R-:W-:Y:S01]  /*61b0*/  HADD2.F32 R34, -RZ, R11.H0_H0 ;  /* 0x2000000bff227230 */ /* 0x000fe20000004100 */
[----:B------:R-:W-:Y:S01]  /*61c0*/  SHF.R.U32.HI R33, RZ, 0x10, R33 ;  /* 0x00000010ff217819 */ /* 0x000fe20000011621 */
[----:B------:R-:W-:Y:S02]  /*61d0*/  HADD2.F32 R38, -RZ, R38.H0_H0 ;  /* 0x20000026ff267230 */ /* 0x000fe40000004100 */
[----:B------:R-:W-:Y:S02]  /*61e0*/  HADD2.F32 R35, -RZ, R35.H0_H0 ;  /* 0x20000023ff237230 */ /* 0x000fe40000004100 */
[----:B------:R-:W-:-:S02]  /*61f0*/  HADD2.F32 R11, -RZ, R13.H1_H1 ;  /* 0x3000000dff0b7230 */ /* 0x000fc40000004100 */
[----:B------:R-:W-:Y:S02]  /*6200*/  HADD2.F32 R13, -RZ, R13.H0_H0 ;  /* 0x2000000dff0d7230 */ /* 0x000fe40000004100 */
[-C--:B------:R-:W-:Y:S01]  /*6210*/  FMUL.FTZ R39, R15, R35.reuse ;  /* 0x000000230f277220 */ /* 0x080fe20000410000 */
[----:B------:R-:W-:Y:S02]  /*6220*/  HADD2.F32 R33, -RZ, R33.H0_H0 ;  /* 0x20000021ff217230 */ /* 0x000fe40000004100 */
[-C--:B------:R-:W-:Y:S01]  /*6230*/  FMUL.FTZ R40, R11, R38.reuse ;  /* 0x000000260b287220 */ /* 0x080fe20000410000 */
[C---:B------:R-:W-:Y:S01]  /*6240*/  FMUL.FTZ R42, R32.reuse, R35 ;  /* 0x00000023202a7220 */ /* 0x040fe20000410000 */
[C---:B------:R-:W-:Y:S01]  /*6250*/  FMUL.FTZ R38, R13.reuse, R38 ;  /* 0x000000260d267220 */ /* 0x040fe20000410000 */
[----:B------:R-:W-:Y:S01]  /*6260*/  FFMA.FTZ R41, R32, R33, R39 ;  /* 0x0000002120297223 */ /* 0x000fe20000010027 */
[-C--:B------:R-:W-:Y:S02]  /*6270*/  FFMA.FTZ R40, R13, R34.reuse, -R40 ;  /* 0x000000220d287223 */ /* 0x080fe40000010828 */
[----:B------:R-:W-:Y:S01]  /*6280*/  FFMA.FTZ R35, R11, R34, R38 ;  /* 0x000000220b237223 */ /* 0x000fe20000010026 */
[----:B------:R-:W-:-:S02]  /*6290*/  HADD2.F32 R32, -RZ, R114.H0_H0 ;  /* 0x20000072ff207230 */ /* 0x000fc40000004100 */
[----:B------:R-:W-:Y:S01]  /*62a0*/  FFMA.FTZ R42, R15, R33, -R42 ;  /* 0x000000210f2a7223 */ /* 0x000fe2000001082a */
[----:B------:R-:W-:Y:S02]  /*62b0*/  HADD2.F32 R114, -RZ, R114.H1_H1 ;  /* 0x30000072ff727230 */ /* 0x000fe40000004100 */
[----:B------:R-:W-:Y:S02]  /*62c0*/  HADD2.F32 R11, -RZ, R12.H1_H1 ;  /* 0x3000000cff0b7230 */ /* 0x000fe40000004100 */
[----:B------:R-:W-:Y:S02]  /*62d0*/  HADD2.F32 R13, -RZ, R14.H1_H1 ;  /* 0x3000000eff0d7230 */ /* 0x000fe40000004100 */
[----:B------:R-:W-:Y:S02]  /*62e0*/  HADD2.F32 R12, -RZ, R12.H0_H0 ;  /* 0x2000000cff0c7230 */ /* 0x000fe40000004100 */
[----:B------:R-:W-:Y:S01]  /*62f0*/  FMUL.FTZ R33, R11, R32 ;  /* 0x000000200b217220 */ /* 0x000fe20000410000 */
[----:B------:R-:W-:-:S02]  /*6300*/  HADD2.F32 R14, -RZ, R14.H0_H0 ;  /* 0x2000000eff0e7230 */ /* 0x000fc40000004100 */
[----:B------:R-:W-:Y:S01]  /*6310*/  FMUL.FTZ R39, R13, R114 ;  /* 0x000000720d277220 */ /* 0x000fe20000410000 */
        /* <DEDUP_REMOVED lines=12> */
.L_x_3784:
[----:B------:R-:W-:Y:S05]  /*63e0*/  BSYNC B2 ;  /* 0x0000000000027941 */ /* 0x000fea0003800000 */
.L_x_3783:
[----:B----4-:R0:W-:Y:S02]  /*63f0*/  ST.E.128 desc[UR48][R36.64], R12 ;  /* 0x0000000c24007985 */ /* 0x0101e4000c101d30 */
.L_x_3782:
[----:B------:R-:W-:Y:S05]  /*6400*/  BSYNC B1 ;  /* 0x0000000000017941 */ /* 0x000fea0003800000 */
.L_x_3781:
[----:B------:R-:W-:-:S13]  /*6410*/  ISETP.NE.AND P3, PT, R20, RZ, PT ;  /* 0x000000ff1400720c */ /* 0x000fda0003f65270 */
        /* <DEDUP_REMOVED lines=25> */
[----:B------:R-:W-:-:S02]  /*65b0*/  HADD2.F32 R28, -RZ, R77.H1_H1 ;  /* 0x3000004dff1c7230 */ /* 0x000fc40000004100 */
[----:B------:R-:W-:Y:S01]  /*65c0*/  FFMA.FTZ R31, R11, R30, R34 ;  /* 0x0000001e0b1f7223 */ /* 0x000fe20000010022 */
[----:B------:R-:W-:Y:S02]  /*65d0*/  HADD2.F32 R11, -RZ, R12.H1_H1 ;  /* 0x3000000cff0b7230 */ /* 0x000fe40000004100 */
[----:B------:R-:W-:Y:S01]  /*65e0*/  FFMA.FTZ R38, R15, R29, -R38 ;  /* 0x0000001d0f267223 */ /* 0x000fe20000010826 */
[----:B------:R-:W-:Y:S02]  /*65f0*/  HADD2.F32 R13, -RZ, R14.H1_H1 ;  /* 0x3000000eff0d7230 */ /* 0x000fe40000004100 */
[----:B------:R-:W-:Y:S02]  /*6600*/  HADD2.F32 R77, -RZ, R77.H0_H0 ;  /* 0x2000004dff4d7230 */ /* 0x000fe40000004100 */
[----:B------:R-:W-:Y:S01]  /*6610*/  FMUL.FTZ R29, R11, R28 ;  /* 0x0000001c0b1d7220 */ /* 0x000fe20000410000 */
[----:B------:R-:W-:Y:S02]  /*6620*/  HADD2.F32 R12, -RZ, R12.H0_H0 ;  /* 0x2000000cff0c7230 */ /* 0x000fe40000004100 */
[----:B------:R-:W-:-:S02]  /*6630*/  HADD2.F32 R14, -RZ, R14.H0_H0 ;  /* 0x2000000eff0e7230 */ /* 0x000fc40000004100 */
[-C--:B------:R-:W-:Y:S01]  /*6640*/  FMUL.FTZ R35, R13, R77.reuse ;  /* 0x0000004d0d237220 */ /* 0x080fe20000410000 */
[--C-:B------:R-:W-:Y:S02]  /*6650*/  HADD2.F32 R15, -RZ, R78.reuse.H1_H1 ;  /* 0x3000004eff0f7230 */ /* 0x100fe40000004100 */
[----:B------:R-:W-:Y:S01]  /*6660*/  FMUL.FTZ R28, R12, R28 ;  /* 0x0000001c0c1c7220 */ /* 0x000fe20000410000 */
        /* <DEDUP_REMOVED lines=10> */
.L_x_3786:
[----:B------:R-:W-:Y:S05]  /*6710*/  BSYNC B1 ;  /* 0x0000000000017941 */ /* 0x000fea0003800000 */
.L_x_3785:
[----:B----4-:R0:W-:Y:S01]  /*6720*/  ST.E.128 desc[UR48][R32.64], R12 ;  /* 0x0000000c20007985 */ /* 0x0101e2000c101d30 */
[----:B------:R-:W-:Y:S05]  /*6730*/  BRA `(.L_x_3764) ;  /* 0x0000004000307947 */ /* 0x000fea0003800000 */
.L_x_3730:
        /* <DEDUP_REMOVED lines=21> */
[----:B------:R-:W-:Y:S06]  /*6890*/  @P3 BRA `(.L_x_3788) ;  /* 0x00000000007c3947 */ /* 0x000fec0003800000 */
[----:B------:R-:W-:Y:S01]  /*68a0*/  IADD3 R30, P2, R94, R14, RZ ;  /* 0x0000000e5e1e7210 */ /* 0x000fe20007f5e0ff */
[----:B------:R-:W-:Y:S01]  /*68b0*/  ULDC.64 UR4, c[0x0][0x3e8] ;  /* 0x0000fa0000047ab9 */ /* 0x000fe20000000a00 */
[----:B------:R-:W-:Y:S02]  /*68c0*/  CS2R R38, SRZ ;  /* 0x0000000000267805 */ /* 0x000fe4000001ff00 */
[----:B------:R-:W-:Y:S02]  /*68d0*/  CS2R R36, SRZ ;  /* 0x0000000000247805 */ /* 0x000fe4000001ff00 */
[----:B------:R-:W-:Y:S01]  /*68e0*/  CS2R R62, SRZ ;  /* 0x00000000003e7805 */ /* 0x000fe2000001ff00 */
[----:B------:R-:W-:Y:S01]  /*68f0*/  IMAD.X R31, R11, 0x1, R99, P2 ;  /* 0x000000010b1f7824 */ /* 0x000fe200010e0663 */
[----:B------:R-:W-:Y:S02]  /*6900*/  IADD3 R28, P2, R88, R12, RZ ;  /* 0x0000000c581c7210 */ /* 0x000fe40007f5e0ff */
[----:B------:R-:W-:-:S03]  /*6910*/  CS2R R60, SRZ ;  /* 0x00000000003c7805 */ /* 0x000fc6000001ff00 */
        /* <DEDUP_REMOVED lines=11> */
[----:B------:R-:W5:Y:S04]  /*69d0*/  @!P2 LDG.E.128 R36, desc[UR48][R40.64] ;  /* 0x000000302824a981 */ /* 0x000f68000c1e1d00 */
[----:B------:R-:W5:Y:S01]  /*69e0*/  @!P2 LDG.E.128 R60, desc[UR48][R64.64] ;  /* 0x00000030403ca981 */ /* 0x000f62000c1e1d00 */
        /* <DEDUP_REMOVED lines=10> */
.L_x_3788:
[----:B------:R-:W-:Y:S05]  /*6a90*/  BSYNC B1 ;  /* 0x0000000000017941 */ /* 0x000fea0003800000 */
.L_x_3787:
[----:B------:R-:W-:Y:S01]  /*6aa0*/  IADD3 R76, R202, 0x40, RZ ;  /* 0x00000040ca4c7810 */ /* 0x000fe20007ffe0ff */
[----:B------:R-:W-:Y:S01]  /*6ab0*/  BSSY B1, `(.L_x_3789) ;  /* 0x0000027000017945 */ /* 0x000fe20003800000 */
[----:B0-----:R-:W-:Y:S02]  /*6ac0*/  CS2R R64, SRZ ;  /* 0x0000000000407805 */ /* 0x001fe4000001ff00 */
[----:B------:R-:W-:Y:S02]  /*6ad0*/  CS2R R70, SRZ ;  /* 0x0000000000467805 */ /* 0x000fe4000001ff00 */
[----:B------:R-:W-:Y:S02]  /*6ae0*/  ISETP.GE.AND P4, PT, R76, R83, PT ;  /* 0x000000534c00720c */ /* 0x000fe40003f86270 */
[----:B------:R-:W-:Y:S02]  /*6af0*/  CS2R R68, SRZ ;  /* 0x0000000000447805 */ /* 0x000fe4000001ff00 */
[----:B------:R-:W-:-:S02]  /*6b00*/  CS2R R74, SRZ ;  /* 0x00000000004a7805 */ /* 0x000fc4000001ff00 */
[----:B------:R-:W-:-:S07]  /*6b10*/  CS2R R72, SRZ ;  /* 0x0000000000487805 */ /* 0x000fce000001ff00 */
[----:B------:R-:W-:Y:S05]  /*6b20*/  @P4 BRA `(.L_x_3790) ;  /* 0x00000000007c4947 */ /* 0x000fea0003800000 */
[----:B------:R-:W-:Y:S01]  /*6b30*/  IADD3 R15, P2, P5, R94, R14, R103 ;  /* 0x0000000e5e0f7210 */ /* 0x000fe20007d5e067 */
[----:B------:R-:W-:Y:S01]  /*6b40*/  ULDC.64 UR4, c[0x0][0x3e8] ;  /* 0x0000fa0000047ab9 */ /* 0x000fe20000000a00 */
[----:B------:R-:W-:Y:S02]  /*6b50*/  CS2R R58, SRZ ;  /* 0x00000000003a7805 */ /* 0x000fe4000001ff00 */
[----:B------:R-:W-:Y:S02]  /*6b60*/  CS2R R56, SRZ ;  /* 0x0000000000387805 */ /* 0x000fe4000001ff00 */
[----:B------:R-:W-:Y:S02]  /*6b70*/  IADD3.X R48, R99, R11, R102, P2, P5 ;  /* 0x0000000b63307210 */ /* 0x000fe400017ea466 */
[----:B------:R-:W-:Y:S02]  /*6b80*/  CS2R R74, SRZ ;  /* 0x00000000004a7805 */ /* 0x000fe4000001ff00 */
[----:B------:R-:W-:-:S02]  /*6b90*/  IADD3 R13, P2, P5, R88, R12, R105 ;  /* 0x0000000c580d7210 */ /* 0x000fc40007d5e069 */
[----:B------:R-:W-:Y:S02]  /*6ba0*/  CS2R R72, SRZ ;  /* 0x0000000000487805 */ /* 0x000fe4000001ff00 */
        /* <DEDUP_REMOVED lines=13> */
[----:B------:R-:W-:Y:S02]  /*6c80*/  ISETP.GE.AND P2, PT, R193, R118, PT ;  /* 0x00000076c100720c */ /* 0x000fe40003f46270 */
[----:B------:R-:W-:Y:S02]  /*6c90*/  CS2R R50, SRZ ;  /* 0x0000000000327805 */ /* 0x000fe4000001ff00 */
[----:B------:R-:W-:Y:S02]  /*6ca0*/  CS2R R48, SRZ ;  /* 0x0000000000307805 */ /* 0x000fe4000001ff00 */
[----:B------:R-:W-:-:S02]  /*6cb0*/  CS2R R66, SRZ ;  /* 0x0000000000427805 */ /* 0x000fc4000001ff00 */
[----:B------:R-:W-:-:S05]  /*6cc0*/  CS2R R64, SRZ ;  /* 0x0000000000407805 */ /* 0x000fca000001ff00 */
[----:B------:R0:W5:Y:S04]  /*6cd0*/  @!P2 LDG.E.128 R52, desc[UR48][R14.64+0x40] ;  /* 0x000040300e34a981 */ /* 0x000168000c1e1d00 */
[----:B------:R0:W5:Y:S01]  /*6ce0*/  @!P2 LDG.E.128 R68, desc[UR48][R12.64+0x40] ;  /* 0x000040300c44a981 */ /* 0x000162000c1e1d00 */
[----:B------:R-:W-:-:S13]  /*6cf0*/  ISETP.GE.AND P2, PT, R192, R118, PT ;  /* 0x00000076c000720c */ /* 0x000fda0003f46270 */
[----:B------:R0:W5:Y:S04]  /*6d00*/  @!P2 LDG.E.128 R48, desc[UR48][R14.64+0x80] ;  /* 0x000080300e30a981 */ /* 0x000168000c1e1d00 */
[----:B------:R0:W5:Y:S02]  /*6d10*/  @!P2 LDG.E.128 R64, desc[UR48][R12.64+0x80] ;  /* 0x000080300c40a981 */ /* 0x000164000c1e1d00 */
.L_x_3790:
[----:B------:R-:W-:Y:S05]  /*6d20*/  BSYNC B1 ;  /* 0x0000000000017941 */ /* 0x000fea0003800000 */
.L_x_3789:
[----:B0----5:R-:W-:Y:S01]  /*6d30*/  IMAD.MOV.U32 R12, RZ, RZ, R30 ;  /* 0x000000ffff0c7224 */ /* 0x021fe200078e001e */
[----:B------:R-:W-:Y:S01]  /*6d40*/  MOV R14, R28 ;  /* 0x0000001c000e7202 */ /* 0x000fe20000000f00 */
[----:B------:R-:W-:Y:S01]  /*6d50*/  IMAD.MOV.U32 R11, RZ, RZ, R31 ;  /* 0x000000ffff0b7224 */ /* 0x000fe200078e001f */
[----:B------:R-:W-:Y:S01]  /*6d60*/  UISETP.NE.AND UP0, UPT, UR51, 0x3, UPT ;  /* 0x000000033300788c */ /* 0x000fe2000bf05270 */
[----:B------:R-:W-:-:S03]  /*6d70*/  IMAD.MOV.U32 R13, RZ, RZ, R29 ;  /* 0x000000ffff0d7224 */ /* 0x000fc600078e001d */
        /* <DEDUP_REMOVED lines=12> */
[----:B------:R-:W-:Y:S02]  /*6e40*/  PRMT R166, R12, 0x5410, R13 ;  /* 0x000054100ca67816 */ /* 0x000fe4000000000d */
[----:B------:R-:W-:Y:S02]  /*6e50*/  MOV R12, R37 ;  /* 0x00000025000c7202 */ /* 0x000fe40000000f00 */
[----:B------:R-:W-:Y:S01]  /*6e60*/  PRMT R167, R11, 0x7610, R167 ;  /* 0x000076100ba77816 */ /* 0x000fe200000000a7 */
[----:B------:R-:W-:Y:S01]  /*6e70*/  IMAD.MOV.U32 R11, RZ, RZ, R43 ;  /* 0x000000ffff0b7224 */ /* 0x000fe200078e002b */
[----:B------:R-:W-:Y:S01]  /*6e80*/  PRMT R147, R12, 0x7610, R147 ;  /* 0x000076100c937816 */ /* 0x000fe20000000093 */
[----:B------:R-:W-:Y:S01]  /*6e90*/  IMAD.MOV.U32 R12, RZ, RZ, R42 ;  /* 0x000000ffff0c7224 */ /* 0x000fe200078e002a */
[----:B------:R-:W-:-:S02]  /*6ea0*/  PRMT R163, R14, 0x7610, R163 ;  /* 0x000076100ea37816 */ /* 0x000fc400000000a3 */
[----:B------:R-:W-:Y:S02]  /*6eb0*/  PLOP3.LUT P2, PT, PT, PT, UP0, 0x80, 0x0 ;  /* 0x000000000000781c */ /* 0x000fe40003f4f008 */
[----:B------:R-:W-:Y:S01]  /*6ec0*/  PRMT R159, R12, 0x5410, R11 ;  /* 0x000054100c9f7816 */ /* 0x000fe2000000000b */
[----:B------:R-:W-:Y:S01]  /*6ed0*/  IMAD.MOV.U32 R11, RZ, RZ, R41 ;  /* 0x000000ffff0b7224 */ /* 0x000fe200078e0029 */
[----:B------:R-:W-:-:S04]  /*6ee0*/  MOV R12, R40 ;  /* 0x00000028000c7202 */ /* 0x000fc80000000f00 */
[----:B------:R-:W-:Y:S01]  /*6ef0*/  PRMT R160, R12, 0x5410, R11 ;  /* 0x000054100ca07816 */ /* 0x000fe2000000000b */
[----:B------:R-:W-:Y:S01]  /*6f00*/  IMAD.MOV.U32 R12, RZ, RZ, R46 ;  /* 0x000000ffff0c7224 */ /* 0x000fe200078e002e */
[----:B------:R-:W-:-:S04]  /*6f10*/  MOV R11, R47 ;  /* 0x0000002f000b7202 */ /* 0x000fc80000000f00 */
[----:B------:R-:W-:Y:S01]  /*6f20*/  PRMT R162, R162, 0x5410, R12 ;  /* 0x00005410a2a27816 */ /* 0x000fe2000000000c */
[----:B------:R-:W-:Y:S01]  /*6f30*/  IMAD.MOV.U32 R12, RZ, RZ, R44 ;  /* 0x000000ffff0c7224 */ /* 0x000fe200078e002c */
[----:B------:R-:W-:Y:S01]  /*6f40*/  PRMT R164, R164, 0x5410, R11 ;  /* 0x00005410a4a47816 */ /* 0x000fe2000000000b */
[----:B------:R-:W-:-:S03]  /*6f50*/  IMAD.MOV.U32 R11, RZ, RZ, R45 ;  /* 0x000000ffff0b7224 */ /* 0x000fc600078e002d */
[----:B------:R-:W-:Y:S01]  /*6f60*/  PRMT R163, R163, 0x5410, R12 ;  /* 0x00005410a3a37816 */ /* 0x000fe2000000000c */
[----:B------:R-:W-:Y:S01]  /*6f70*/  IMAD.MOV.U32 R12, RZ, RZ, R63 ;  /* 0x000000ffff0c7224 */ /* 0x000fe200078e003f */
[----:B------:R-:W-:Y:S02]  /*6f80*/  PRMT R165, R165, 0x5410, R11 ;  /* 0x00005410a5a57816 */ /* 0x000fe4000000000b */
[----:B------:R-:W-:Y:S02]  /*6f90*/  MOV R11, R62 ;  /* 0x0000003e000b7202 */ /* 0x000fe40000000f00 */
[----:B------:R-:W-:Y:S02]  /*6fa0*/  PRMT R168, R12, 0x7610, R168 ;  /* 0x000076100ca87816 */ /* 0x000fe400000000a8 */
        /* <DEDUP_REMOVED lines=44> */
[----:B------:R-:W-:Y:S06]  /*7270*/  @!P2 BRA `(.L_x_3791) ;  /* 0x000000000004a947 */ /* 0x000fec0003800000 */
[----:B------:R-:W-:Y:S01]  /*7280*/  BPT.TRAP 0x1 ;  /* 0x000000040000795c */ /* 0x000fe20000300000 */
.L_x_3791:
[----:B------:R-:W-:Y:S01]  /*7290*/  IMAD R84, R18, 0x8, R2 ;  /* 0x0000000812547824 */ /* 0x000fe200078e0202 */
[----:B------:R-:W-:Y:S01]  /*72a0*/  SHF.L.U32 R85, R203, 0x1f, RZ ;  /* 0x0000001fcb557819 */ /* 0x000fe200000006ff */
[----:B------:R-:W-:Y:S03]  /*72b0*/  BSSY B1, `(.L_x_3792) ;  /* 0x0000003000017945 */ /* 0x000fe60003800000 */
[----:B------:R-:W0:Y:S02]  /*72c0*/  SYNCS.PHASECHK.TRANS64.TRYWAIT P5, [R84+URZ+0x30890], R85 ;  /* 0x03089055540075a7 */ /* 0x000e2400080a017f */
[----:B0-----:R-:W-:Y:S05]  /*72d0*/  @!P5 BRA `(.L_x_3793) ;  /* 0x000001bc0048d947 */ /* 0x001fea0003800000 */
.L_x_4073:
[----:B------:R-:W-:Y:S05]  /*72e0*/  BSYNC B1 ;  /* 0x0000000000017941 */ /* 0x000fea0003800000 */
.L_x_3792:
[----:B------:R-:W1:Y:S01]  /*72f0*/  LDC R133, c[0x0][0x2f4] ;  /* 0x0000bd00ff857b82 */ /* 0x000e620000000800 */
[----:B------:R-:W-:Y:S01]  /*7300*/  UMOV UR4, 0xffffffff ;  /* 0xffffffff00047882 */ /* 0x000fe20000000000 */
[----:B-1----:R-:W-:Y:S02]  /*7310*/  IMAD.IADD R134, R133, 0x1, -R119 ;  /* 0x0000000185867824 */ /* 0x002fe400078e0a77 */
[----:B------:R-:W-:Y:S05]  /*7320*/  BRA.DIV UR4, `(.L_x_3794) ;  /* 0x000001be04487947 */ /* 0x000fea000b800000 */
[----:B------:R1:W2:Y:S04]  /*7330*/  SHFL.IDX PT, R115, R116, RZ, 0x1c1f ;  /* 0x001c1fff74737589 */ /* 0x0002a800000e0000 */
[----:B------:R1:W3:Y:S02]  /*7340*/  SHFL.IDX PT, R11, R117, RZ, 0x1c1f ;  /* 0x001c1fff750b7589 */ /* 0x0002e400000e0000 */
.L_x_4077:
[----:B------:R-:W-:Y:S04]  /*7350*/  BSSY B1, `(.L_x_3795) ;  /* 0x000016d000017945 */ /* 0x000fe80003800000 */
[----:B------:R-:W-:Y:S05]  /*7360*/  @P3 BRA `(.L_x_3796) ;  /* 0x0000001400ac3947 */ /* 0x000fea0003800000 */
[----:B------:R-:W-:Y:S01]  /*7370*/  ISETP.NE.AND P3, PT, R6, RZ, PT ;  /* 0x000000ff0600720c */ /* 0x000fe20003f65270 */
[----:B------:R-:W-:Y:S01]  /*7380*/  BSSY B2, `(.L_x_3797) ;  /* 0x0000079000027945 */ /* 0x000fe20003800000 */
[----:B---3--:R-:W-:-:S11]  /*7390*/  MOV R114, R11 ;  /* 0x0000000b00727202 */ /* 0x008fd60000000f00 */
[----:B------:R-:W-:Y:S05]  /*73a0*/  @!P3 BRA `(.L_x_3798) ;  /* 0x0000000400d8b947 */ /* 0x000fea0003800000 */
[----:B------:R-:W-:Y:S01]  /*73b0*/  SEL R12, R119, R134, !P0 ;  /* 0x00000086770c7207 */ /* 0x000fe20004000000 */
[----:B------:R-:W-:Y:S01]  /*73c0*/  BSSY B3, `(.L_x_3799) ;  /* 0x000006e000037945 */ /* 0x000fe20003800000 */
[----:B------:R-:W-:Y:S02]  /*73d0*/  ISETP.GE.AND P3, PT, R16, R118, PT ;  /* 0x000000761000720c */ /* 0x000fe40003f66270 */
[----:B------:R-:W-:-:S04]  /*73e0*/  SHF.R.S32.HI R13, RZ, 0x1f, R12 ;  /* 0x0000001fff0d7819 */ /* 0x000fc8000001140c */
[----:B------:R-:W-:-:S04]  /*73f0*/  LEA.HI R13, R13, R12, RZ, 0x4 ;  /* 0x0000000c0d0d7211 */ /* 0x000fc800078f20ff */
[----:B------:R-:W-:-:S04]  /*7400*/  LEA.HI.SX32 R139, R13, R112, 0x1c ;  /* 0x000000700d8b7211 */ /* 0x000fc800078fe2ff */
[----:B------:R-:W-:-:S04]  /*7410*/  SHF.R.S32.HI R13, RZ, 0x1f, R139 ;  /* 0x0000001fff0d7819 */ /* 0x000fc8000001148b */
[----:B------:R-:W-:Y:S01]  /*7420*/  LEA.HI R13, R13, R139, RZ, 0x3 ;  /* 0x0000008b0d0d7211 */ /* 0x000fe200078f18ff */
[----:B------:R-:W-:-:S03]  /*7430*/  IMAD.SHL.U32 R139, R139, 0x8, RZ ;  /* 0x000000088b8b7824 */ /* 0x000fc600078e00ff */
[----:B------:R-:W-:Y:S02]  /*7440*/  SHF.R.S32.HI R13, RZ, 0x3, R13 ;  /* 0x00000003ff0d7819 */ /* 0x000fe4000001140d */
[----:B------:R-:W-:-:S03]  /*7450*/  LOP3.LUT R12, R217, 0x38, R139, 0xf8, !PT ;  /* 0x00000038d90c7812 */ /* 0x000fc600078ef88b */
[----:B------:R-:W-:Y:S01]  /*7460*/  IMAD R13, R13, 0x1800, R219 ;  /* 0x000018000d0d7824 */ /* 0x000fe200078e02db */
[----:B------:R-:W-:-:S05]  /*7470*/  LOP3.LUT R12, R12, R218, RZ, 0x3c, !PT ;  /* 0x000000da0c0c7212 */ /* 0x000fca00078e3cff */
        /* <DEDUP_REMOVED lines=14> */
[--C-:B------:R-:W-:Y:S01]  /*7560*/  HADD2.F32 R13, -RZ, R145.reuse.H0_H0 ;  /* 0x20000091ff0d7230 */ /* 0x100fe20000004100 */
[----:B------:R-:W-:Y:S01]  /*7570*/  SHF.R.U64 R38, R38, 0x10, R39 ;  /* 0x0000001026267819 */ /* 0x000fe20000001227 */
[----:B------:R-:W-:Y:S02]  /*7580*/  HADD2.F32 R148, -RZ, R140.H0_H0 ;  /* 0x2000008cff947230 */ /* 0x000fe40000004100 */
[----:B------:R-:W-:-:S02]  /*7590*/  HADD2.F32 R145, -RZ, R145.H1_H1 ;  /* 0x30000091ff917230 */ /* 0x000fc40000004100 */
[CC--:B------:R-:W-:Y:S01]  /*75a0*/  FMUL.FTZ R77, R13.reuse, R146.reuse ;  /* 0x000000920d4d7220 */ /* 0x0c0fe20000410000 */
[----:B------:R-:W-:Y:S02]  /*75b0*/  HADD2.F32 R37, -RZ, R37.H0_H0 ;  /* 0x20000025ff257230 */ /* 0x000fe40000004100 */
        /* <DEDUP_REMOVED lines=10> */
[----:B------:R-:W-:Y:S02]  /*7660*/  HADD2.F32 R15, -RZ, R15.H1_H1 ;  /* 0x3000000fff0f7230 */ /* 0x000fe40000004100 */
[----:B------:R-:W-:Y:S02]  /*7670*/  HADD2.F32 R61, -RZ, R61.H0_H0 ;  /* 0x2000003dff3d7230 */ /* 0x000fe40000004100 */
[-C--:B------:R-:W-:Y:S01]  /*7680*/  FMUL.FTZ R140, R145, R146.reuse ;  /* 0x00000092918c7220 */ /* 0x080fe20000410000 */
[C---:B------:R-:W-:Y:S01]  /*7690*/  FMUL.FTZ R146, R60.reuse, R146 ;  /* 0x000000923c927220 */ /* 0x040fe20000410000 */
[----:B------:R-:W-:Y:S02]  /*76a0*/  HADD2.F32 R38, -RZ, R38.H0_H0 ;  /* 0x20000026ff267230 */ /* 0x000fe40000004100 */
[----:B------:R-:W-:Y:S01]  /*76b0*/  FFMA.FTZ R60, R60, R37, -R140 ;  /* 0x000000253c3c7223 */ /* 0x000fe2000001088c */
[----:B------:R-:W-:-:S02]  /*76c0*/  IMAD.MOV.U32 R140, RZ, RZ, R79 ;  /* 0x000000ffff8c7224 */ /* 0x000fc400078e004f */
[----:B------:R-:W-:Y:S01]  /*76d0*/  FFMA.FTZ R37, R145, R37, R146 ;  /* 0x0000002591257223 */ /* 0x000fe20000010092 */
[----:B------:R-:W-:Y:S01]  /*76e0*/  HADD2.F32 R146, -RZ, R166.H1_H1 ;  /* 0x300000a6ff927230 */ /* 0x000fe20000004100 */
[----:B------:R-:W-:Y:S01]  /*76f0*/  F2FP.F16.F32.PACK_AB R60, R60, R77 ;  /* 0x0000004d3c3c723e */ /* 0x000fe200000000ff */
[----:B------:R-:W-:Y:S02]  /*7700*/  HADD2.F32 R145, -RZ, R140.H0_H0 ;  /* 0x2000008cff917230 */ /* 0x000fe40000004100 */
[----:B------:R-:W-:Y:S02]  /*7710*/  F2FP.F16.F32.PACK_AB R37, R37, R13 ;  /* 0x0000000d2525723e */ /* 0x000fe400000000ff */
[----:B------:R-:W-:Y:S02]  /*7720*/  IMAD.MOV.U32 R13, RZ, RZ, R60 ;  /* 0x000000ffff0d7224 */ /* 0x000fe400078e003c */
[-C--:B------:R-:W-:Y:S01]  /*7730*/  FMUL.FTZ R79, R145, R147.reuse ;  /* 0x00000093914f7220 */ /* 0x080fe20000410000 */
[----:B------:R-:W-:Y:S01]  /*7740*/  FMUL.FTZ R147, R148, R147 ;  /* 0x0000009394937220 */ /* 0x000fe20000410000 */
[----:B------:R-:W-:-:S02]  /*7750*/  IMAD.MOV.U32 R77, RZ, RZ, R37 ;  /* 0x000000ffff4d7224 */ /* 0x000fc400078e0025 */
[-C--:B------:R-:W-:Y:S01]  /*7760*/  FFMA.FTZ R79, R148, R146.reuse, -R79 ;  /* 0x00000092944f7223 */ /* 0x080fe2000001084f */
[----:B------:R-:W-:Y:S01]  /*7770*/  FFMA.FTZ R145, R145, R146, R147 ;  /* 0x0000009291917223 */ /* 0x000fe20000010093 */
[----:B------:R-:W-:Y:S01]  /*7780*/  SHF.R.U32.HI R146, RZ, 0x10, R39 ;  /* 0x00000010ff927819 */ /* 0x000fe20000011627 */
[----:B------:R-:W-:Y:S01]  /*7790*/  HADD2.F32 R148, -RZ, R168.H1_H1 ;  /* 0x300000a8ff947230 */ /* 0x000fe20000004100 */
[--C-:B------:R-:W-:Y:S01]  /*77a0*/  SHF.R.U64 R39, R62, 0x10, R63.reuse ;  /* 0x000000103e277819 */ /* 0x100fe2000000123f */
[----:B------:R-:W-:Y:S01]  /*77b0*/  HADD2.F32 R62, -RZ, R140.H1_H1 ;  /* 0x3000008cff3e7230 */ /* 0x000fe20000004100 */
[----:B------:R-:W-:Y:S01]  /*77c0*/  SHF.R.U32.HI R63, RZ, 0x10, R63 ;  /* 0x00000010ff3f7819 */ /* 0x000fe2000001163f */
[----:B------:R-:W-:Y:S02]  /*77d0*/  HADD2.F32 R146, -RZ, R146.H0_H0 ;  /* 0x20000092ff927230 */ /* 0x000fe40000004100 */
        /* <DEDUP_REMOVED lines=13> */
[C---:B------:R-:W-:Y:S01]  /*78b0*/  FMUL.FTZ R148, R146.reuse, R148 ;  /* 0x0000009492947220 */ /* 0x040fe20000410000 */
[----:B------:R-:W-:Y:S01]  /*78c0*/  F2FP.F16.F32.PACK_AB R145, R15, R145 ;  /* 0x000000910f91723e */ /* 0x000fe200000000ff */
[----:B------:R-:W-:Y:S01]  /*78d0*/  FFMA.FTZ R147, R146, R63, -R147 ;  /* 0x0000003f92937223 */ /* 0x000fe20000010893 */
[----:B------:R-:W-:-:S02]  /*78e0*/  HADD2.F32 R146, -RZ, R167.H1_H1 ;  /* 0x300000a7ff927230 */ /* 0x000fc40000004100 */
[----:B------:R-:W-:Y:S01]  /*78f0*/  FFMA.FTZ R148, R62, R63, R148 ;  /* 0x0000003f3e947223 */ /* 0x000fe20000010094 */
[-C--:B------:R-:W-:Y:S01]  /*7900*/  FMUL.FTZ R62, R76, R61.reuse ;  /* 0x0000003d4c3e7220 */ /* 0x080fe20000410000 */
[C---:B------:R-:W-:Y:S01]  /*7910*/  FMUL.FTZ R61, R12.reuse, R61 ;  /* 0x0000003d0c3d7220 */ /* 0x040fe20000410000 */
[----:B------:R-:W-:Y:S01]  /*7920*/  HADD2.F32 R63, -RZ, R14.H0_H0 ;  /* 0x2000000eff3f7230 */ /* 0x000fe20000004100 */
[----:B------:R-:W-:Y:S01]  /*7930*/  MOV R15, R79 ;  /* 0x0000004f000f7202 */ /* 0x000fe20000000f00 */
[-C--:B------:R-:W-:Y:S01]  /*7940*/  FFMA.FTZ R12, R12, R36.reuse, -R62 ;  /* 0x000000240c0c7223 */ /* 0x080fe2000001083e */
[----:B------:R-:W-:Y:S01]  /*7950*/  FFMA.FTZ R36, R76, R36, R61 ;  /* 0x000000244c247223 */ /* 0x000fe2000001003d */
[----:B------:R-:W-:Y:S02]  /*7960*/  HADD2.F32 R61, -RZ, R78.H0_H0 ;  /* 0x2000004eff3d7230 */ /* 0x000fe40000004100 */
[----:B------:R-:W-:Y:S01]  /*7970*/  HADD2.F32 R62, -RZ, R166.H0_H0 ;  /* 0x200000a6ff3e7230 */ /* 0x000fe20000004100 */
[----:B------:R-:W-:Y:S01]  /*7980*/  F2FP.F16.F32.PACK_AB R12, R12, R147 ;  /* 0x000000930c0c723e */ /* 0x000fe200000000ff */
[----:B------:R-:W-:-:S02]  /*7990*/  HADD2.F32 R78, -RZ, R78.H1_H1 ;  /* 0x3000004eff4e7230 */ /* 0x000fc40000004100 */
        /* <DEDUP_REMOVED lines=14> */
[----:B------:R-:W-:Y:S02]  /*7a80*/  IMAD.MOV.U32 R14, RZ, RZ, R61 ;  /* 0x000000ffff0e7224 */ /* 0x000fe400078e003d */
[----:B------:R-:W-:-:S07]  /*7a90*/  IMAD.MOV.U32 R78, RZ, RZ, R39 ;  /* 0x000000ffff4e7224 */ /* 0x000fce00078e0027 */
.L_x_3800:
[----:B------:R-:W-:Y:S05]  /*7aa0*/  BSYNC B3 ;  /* 0x0000000000037941 */ /* 0x000fea0003800000 */
.L_x_3799:
[----:B------:R-:W-:-:S04]  /*7ab0*/  LEA R36, P3, R3, R11, 0x1 ;  /* 0x0000000b03247211 */ /* 0x000fc800078608ff */
[----:B--2---:R-:W-:Y:S02]  /*7ac0*/  LEA.HI.X R37, R3, R115, R108, 0x1, P3 ;  /* 0x0000007303257211 */ /* 0x004fe400018f0c6c */
[----:B------:R-:W-:-:S03]  /*7ad0*/  ISETP.GE.AND P3, PT, R139, R133, PT ;  /* 0x000000858b00720c */ /* 0x000fc60003f66270 */
[----:B----4-:R2:W-:Y:S10]  /*7ae0*/  ST.E.128 desc[UR48][R36.64], R12 ;  /* 0x0000000c24007985 */ /* 0x0105f4000c101d30 */
[----:B--2---:R-:W-:-:S05]  /*7af0*/  @!P3 IMAD.WIDE R12, R139, 0x2, R114 ;  /* 0x000000028b0cb825 */ /* 0x004fca00078e0272 */
[----:B---3--:R3:W-:Y:S02]  /*7b00*/  @!P3 ST.E.128 desc[UR48][R12.64], R76 ;  /* 0x0000004c0c00b985 */ /* 0x0087e4000c101d30 */
.L_x_3798:
[----:B------:R-:W-:Y:S05]  /*7b10*/  BSYNC B2 ;  /* 0x0000000000027941 */ /* 0x000fea0003800000 */
.L_x_3797:
[----:B------:R-:W-:Y:S01]  /*7b20*/  ISETP.NE.AND P3, PT, R7, RZ, PT ;  /* 0x000000ff0700720c */ /* 0x000fe20003f65270 */
[----:B------:R-:W-:-:S12]  /*7b30*/  BSSY B2, `(.L_x_3801) ;  /* 0x0000077000027945 */ /* 0x000fd80003800000 */
[----:B------:R-:W-:Y:S05]  /*7b40*/  @!P3 BRA `(.L_x_3802) ;  /* 0x0000000400d4b947 */ /* 0x000fea0003800000 */
[----:B---3--:R-:W-:Y:S01]  /*7b50*/  SEL R12, R119, R134, !P1 ;  /* 0x00000086770c7207 */ /* 0x008fe20004800000 */
[----:B------:R-:W-:Y:S01]  /*7b60*/  BSSY B3, `(.L_x_3803) ;  /* 0x000006d000037945 */ /* 0x000fe20003800000 */
[----:B------:R-:W-:Y:S02]  /*7b70*/  ISETP.GE.AND P3, PT, R193, R118, PT ;  /* 0x00000076c100720c */ /* 0x000fe40003f66270 */
[----:B------:R-:W-:-:S04]  /*7b80*/  SHF.R.S32.HI R13, RZ, 0x1f, R12 ;  /* 0x0000001fff0d7819 */ /* 0x000fc8000001140c */
[----:B------:R-:W-:-:S04]  /*7b90*/  LEA.HI R13, R13, R12, RZ, 0x4 ;  /* 0x0000000c0d0d7211 */ /* 0x000fc800078f20ff */
[----:B------:R-:W-:-:S04]  /*7ba0*/  LEA.HI.SX32 R60, R13, R111, 0x1c ;  /* 0x0000006f0d3c7211 */ /* 0x000fc800078fe2ff */
[----:B------:R-:W-:-:S04]  /*7bb0*/  SHF.R.S32.HI R13, RZ, 0x1f, R60 ;  /* 0x0000001fff0d7819 */ /* 0x000fc8000001143c */
[----:B------:R-:W-:Y:S02]  /*7bc0*/  LEA.HI R13, R13, R60, RZ, 0x3 ;  /* 0x0000003c0d0d7211 */ /* 0x000fe400078f18ff */
[----:B------:R-:W-:Y:S02]  /*7bd0*/  SHF.L.U32 R60, R60, 0x3, RZ ;  /* 0x000000033c3c7819 */ /* 0x000fe400000006ff */
[----:B------:R-:W-:Y:S02]  /*7be0*/  SHF.R.S32.HI R13, RZ, 0x3, R13 ;  /* 0x00000003ff0d7819 */ /* 0x000fe4000001140d */
[----:B------:R-:W-:-:S03]  /*7bf0*/  LOP3.LUT R12, R217, 0x38, R60, 0xf8, !PT ;  /* 0x00000038d90c7812 */ /* 0x000fc600078ef83c */
[----:B------:R-:W-:Y:S01]  /*7c00*/  IMAD R13, R13, 0x1800, R219 ;  /* 0x000018000d0d7824 */ /* 0x000fe200078e02db */
[----:B------:R-:W-:-:S05]  /*7c10*/  LOP3.LUT R12, R12, R218, RZ, 0x3c, !PT ;  /* 0x000000da0c0c7212 */ /* 0x000fca00078e3cff */
        /* <DEDUP_REMOVED lines=12> */
[----:B------:R-:W-:Y:S01]  /*7ce0*/  HADD2.F32 R63, -RZ, R165.H1_H1 ;  /* 0x300000a5ff3f7230 */ /* 0x000fe20000004100 */
        /* <DEDUP_REMOVED lines=32> */
[----:B------:R-:W-:Y:S02]  /*7ef0*/  F2FP.F16.F32.PACK_AB R33, R33, R13 ;  /* 0x0000000d2121723e */ /* 0x000fe400000000ff */
[----:B------:R-:W-:Y:S01]  /*7f00*/  FFMA.FTZ R63, R61, R62, R63 ;  /* 0x0000003e3d3f7223 */ /* 0x000fe2000001003f */
[----:B------:R-:W-:Y:S02]  /*7f10*/  SHF.R.U32.HI R61, RZ, 0x10, R35 ;  /* 0x00000010ff3d7819 */ /* 0x000fe40000011623 */
[--C-:B------:R-:W-:Y:S02]  /*7f20*/  SHF.R.U64 R35, R46, 0x10, R47.reuse ;  /* 0x000000102e237819 */ /* 0x100fe4000000122f */
[----:B------:R-:W-:Y:S01]  /*7f30*/  SHF.R.U32.HI R46, RZ, 0x10, R47 ;  /* 0x00000010ff2e7819 */ /* 0x000fe2000001162f */
[----:B------:R-:W-:Y:S01]  /*7f40*/  HADD2.F32 R61, -RZ, R61.H0_H0 ;  /* 0x2000003dff3d7230 */ /* 0x000fe20000004100 */
[----:B------:R-:W-:Y:S01]  /*7f50*/  MOV R13, R37 ;  /* 0x00000025000d7202 */ /* 0x000fe20000000f00 */
[----:B------:R-:W-:-:S02]  /*7f60*/  HADD2.F32 R35, -RZ, R35.H0_H0 ;  /* 0x20000023ff237230 */ /* 0x000fc40000004100 */
[----:B------:R-:W-:Y:S02]  /*7f70*/  HADD2.F32 R46, -RZ, R46.H0_H0 ;  /* 0x2000002eff2e7230 */ /* 0x000fe40000004100 */
[----:B------:R-:W-:-:S03]  /*7f80*/  IMAD.MOV.U32 R37, RZ, RZ, R33 ;  /* 0x000000ffff257224 */ /* 0x000fc600078e0021 */
        /* <DEDUP_REMOVED lines=37> */
[----:B------:R-:W-:Y:S01]  /*81e0*/  F2FP.F16.F32.PACK_AB R46, R36, R46 ;  /* 0x0000002e242e723e */ /* 0x000fe200000000ff */
[----:B------:R-:W-:Y:S01]  /*81f0*/  IMAD.MOV.U32 R36, RZ, RZ, R32 ;  /* 0x000000ffff247224 */ /* 0x000fe200078e0020 */
[----:B------:R-:W-:Y:S02]  /*8200*/  F2FP.F16.F32.PACK_AB R35, R35, R61 ;  /* 0x0000003d2323723e */ /* 0x000fe400000000ff */
[----:B------:R-:W-:-:S03]  /*8210*/  MOV R14, R46 ;  /* 0x0000002e000e7202 */ /* 0x000fc60000000f00 */
[----:B------:R-:W-:-:S07]  /*8220*/  IMAD.MOV.U32 R38, RZ, RZ, R35 ;  /* 0x000000ffff267224 */ /* 0x000fce00078e0023 */
.L_x_3804:
[----:B------:R-:W-:Y:S05]  /*8230*/  BSYNC B3 ;  /* 0x0000000000037941 */ /* 0x000fea0003800000 */
.L_x_3803:
[----:B------:R-:W-:-:S04]  /*8240*/  LEA R32, P3, R4, R11, 0x1 ;  /* 0x0000000b04207211 */ /* 0x000fc800078608ff */
[----:B--2---:R-:W-:Y:S02]  /*8250*/  LEA.HI.X R33, R4, R115, R107, 0x1, P3 ;  /* 0x0000007304217211 */ /* 0x004fe400018f0c6b */
[----:B------:R-:W-:-:S03]  /*8260*/  ISETP.GE.AND P3, PT, R60, R133, PT ;  /* 0x000000853c00720c */ /* 0x000fc60003f66270 */
[----:B----4-:R2:W-:Y:S10]  /*8270*/  ST.E.128 desc[UR48][R32.64], R12 ;  /* 0x0000000c20007985 */ /* 0x0105f4000c101d30 */
[----:B--2---:R-:W-:-:S05]  /*8280*/  @!P3 IMAD.WIDE R12, R60, 0x2, R114 ;  /* 0x000000023c0cb825 */ /* 0x004fca00078e0272 */
[----:B---3--:R4:W-:Y:S02]  /*8290*/  @!P3 ST.E.128 desc[UR48][R12.64], R36 ;  /* 0x000000240c00b985 */ /* 0x0089e4000c101d30 */
.L_x_3802:
[----:B------:R-:W-:Y:S05]  /*82a0*/  BSYNC B2 ;  /* 0x0000000000027941 */ /* 0x000fea0003800000 */
.L_x_3801:
[----:B------:R-:W-:-:S13]  /*82b0*/  ISETP.NE.AND P3, PT, R8, RZ, PT ;  /* 0x000000ff0800720c */ /* 0x000fda0003f65270 */
[----:B------:R-:W-:Y:S05]  /*82c0*/  @!P3 BRA `(.L_x_3796) ;  /* 0x0000000400d4b947 */ /* 0x000fea0003800000 */
[----:B---34-:R-:W3:Y:S01]  /*82d0*/  LDL R12, [R1] ;  /* 0x00000000010c7983 */ /* 0x018ee20000100800 */
[----:B------:R-:W-:Y:S01]  /*82e0*/  ISETP.GE.AND P3, PT, R192, R118, PT ;  /* 0x00000076c000720c */ /* 0x000fe20003f66270 */
[----:B------:R-:W-:Y:S01]  /*82f0*/  BSSY B2, `(.L_x_3805) ;  /* 0x000006c000027945 */ /* 0x000fe20003800000 */
[----:B---3--:R-:W-:-:S04]  /*8300*/  LOP3.LUT P5, RZ, R12, 0x1, RZ, 0xc0, !PT ;  /* 0x000000010cff7812 */ /* 0x008fc800078ac0ff */
[----:B------:R-:W-:-:S04]  /*8310*/  SEL R12, R119, R134, !P5 ;  /* 0x00000086770c7207 */ /* 0x000fc80006800000 */
        /* <DEDUP_REMOVED lines=18> */
[----:B------:R-:W-:Y:S01]  /*8440*/  HADD2.F32 R38, -RZ, R160.H1_H1 ;  /* 0x300000a0ff267230 */ /* 0x000fe20000004100 */
[--C-:B------:R-:W-:Y:S01]  /*8450*/  SHF.R.U64 R28, R28, 0x10, R29.reuse ;  /* 0x000000101c1c7819 */ /* 0x100fe2000000121d */
[----:B---3--:R-:W-:Y:S01]  /*8460*/  HADD2.F32 R37, -RZ, R33.H0_H0 ;  /* 0x20000021ff257230 */ /* 0x008fe20000004100 */
[----:B------:R-:W-:Y:S01]  /*8470*/  SHF.R.U32.HI R29, RZ, 0x10, R29 ;  /* 0x00000010ff1d7819 */ /* 0x000fe2000001161d */
[----:B----4-:R-:W-:Y:S01]  /*8480*/  HADD2.F32 R44, -RZ, R13.H0_H0 ;  /* 0x2000000dff2c7230 */ /* 0x010fe20000004100 */
[----:B------:R-:W-:Y:S01]  /*8490*/  SHF.R.U64 R40, R40, 0x10, R41 ;  /* 0x0000001028287819 */ /* 0x000fe20000001229 */
[----:B------:R-:W-:Y:S02]  /*84a0*/  HADD2.F32 R39, -RZ, R158.H1_H1 ;  /* 0x3000009eff277230 */ /* 0x000fe40000004100 */
[-C--:B------:R-:W-:Y:S01]  /*84b0*/  FMUL.FTZ R45, R37, R38.reuse ;  /* 0x00000026252d7220 */ /* 0x080fe20000410000 */
[----:B------:R-:W-:Y:S02]  /*84c0*/  HADD2.F32 R33, -RZ, R33.H1_H1 ;  /* 0x30000021ff217230 */ /* 0x000fe40000004100 */
[----:B------:R-:W-:Y:S01]  /*84d0*/  FMUL.FTZ R38, R44, R38 ;  /* 0x000000262c267220 */ /* 0x000fe20000410000 */
[----:B------:R-:W-:Y:S01]  /*84e0*/  SHF.R.U64 R30, R30, 0x10, R31 ;  /* 0x000000101e1e7819 */ /* 0x000fe2000000121f */
[----:B------:R-:W-:Y:S01]  /*84f0*/  FFMA.FTZ R45, R44, R39, -R45 ;  /* 0x000000272c2d7223 */ /* 0x000fe2000001082d */
[----:B------:R-:W-:-:S02]  /*8500*/  HADD2.F32 R160, -RZ, R160.H0_H0 ;  /* 0x200000a0ffa07230 */ /* 0x000fc40000004100 */
[----:B------:R-:W-:Y:S01]  /*8510*/  FFMA.FTZ R37, R37, R39, R38 ;  /* 0x0000002725257223 */ /* 0x000fe20000010026 */
[----:B------:R-:W-:Y:S01]  /*8520*/  SHF.R.U32.HI R38, RZ, 0x10, R41 ;  /* 0x00000010ff267819 */ /* 0x000fe20000011629 */
[----:B------:R-:W-:Y:S02]  /*8530*/  HADD2.F32 R39, -RZ, R13.H1_H1 ;  /* 0x3000000dff277230 */ /* 0x000fe40000004100 */
[----:B------:R-:W-:Y:S02]  /*8540*/  HADD2.F32 R13, -RZ, R29.H0_H0 ;  /* 0x2000001dff0d7230 */ /* 0x000fe40000004100 */
[----:B------:R-:W-:Y:S02]  /*8550*/  HADD2.F32 R38, -RZ, R38.H0_H0 ;  /* 0x20000026ff267230 */ /* 0x000fe40000004100 */
[--C-:B------:R-:W-:Y:S02]  /*8560*/  HADD2.F32 R41, -RZ, R15.reuse.H0_H0 ;  /* 0x2000000fff297230 */ /* 0x100fe40000004100 */
[----:B------:R-:W-:-:S02]  /*8570*/  HADD2.F32 R15, -RZ, R15.H1_H1 ;  /* 0x3000000fff0f7230 */ /* 0x000fc40000004100 */
[-C--:B------:R-:W-:Y:S01]  /*8580*/  FMUL.FTZ R29, R33, R38.reuse ;  /* 0x00000026211d7220 */ /* 0x080fe20000410000 */
[C---:B------:R-:W-:Y:S01]  /*8590*/  FMUL.FTZ R38, R39.reuse, R38 ;  /* 0x0000002627267220 */ /* 0x040fe20000410000 */
[----:B------:R-:W-:Y:S02]  /*85a0*/  HADD2.F32 R158, -RZ, R158.H0_H0 ;  /* 0x2000009eff9e7230 */ /* 0x000fe40000004100 */
[-C--:B------:R-:W-:Y:S01]  /*85b0*/  FFMA.FTZ R29, R39, R13.reuse, -R29 ;  /* 0x0000000d271d7223 */ /* 0x080fe2000001081d */
[----:B------:R-:W-:Y:S01]  /*85c0*/  FFMA.FTZ R13, R33, R13, R38 ;  /* 0x0000000d210d7223 */ /* 0x000fe20000010026 */
[----:B------:R-:W-:Y:S02]  /*85d0*/  IMAD.MOV.U32 R33, RZ, RZ, R35 ;  /* 0x000000ffff217224 */ /* 0x000fe400078e0023 */
[----:B------:R-:W-:Y:S01]  /*85e0*/  HADD2.F32 R35, -RZ, R159.H1_H1 ;  /* 0x3000009fff237230 */ /* 0x000fe20000004100 */
[----:B------:R-:W-:Y:S01]  /*85f0*/  F2FP.F16.F32.PACK_AB R29, R29, R45 ;  /* 0x0000002d1d1d723e */ /* 0x000fe200000000ff */
[----:B------:R-:W-:Y:S01]  /*8600*/  HADD2.F32 R39, -RZ, R157.H1_H1 ;  /* 0x3000009dff277230 */ /* 0x000fe20000004100 */
[----:B------:R-:W-:Y:S01]  /*8610*/  F2FP.F16.F32.PACK_AB R37, R13, R37 ;  /* 0x000000250d25723e */ /* 0x000fe200000000ff */
[----:B------:R-:W-:-:S02]  /*8620*/  HADD2.F32 R38, -RZ, R33.H0_H0 ;  /* 0x20000021ff267230 */ /* 0x000fc40000004100 */
[----:B------:R-:W-:Y:S02]  /*8630*/  HADD2.F32 R33, -RZ, R33.H1_H1 ;  /* 0x30000021ff217230 */ /* 0x000fe40000004100 */
[----:B------:R-:W-:Y:S02]  /*8640*/  HADD2.F32 R40, -RZ, R40.H0_H0 ;  /* 0x20000028ff287230 */ /* 0x000fe40000004100 */
[CC--:B------:R-:W-:Y:S01]  /*8650*/  FMUL.FTZ R44, R38.reuse, R35.reuse ;  /* 0x00000023262c7220 */ /* 0x0c0fe20000410000 */
[C---:B------:R-:W-:Y:S01]  /*8660*/  FMUL.FTZ R35, R41.reuse, R35 ;  /* 0x0000002329237220 */ /* 0x040fe20000410000 */
[----:B------:R-:W-:Y:S02]  /*8670*/  HADD2.F32 R28, -RZ, R28.H0_H0 ;  /* 0x2000001cff1c7230 */ /* 0x000fe40000004100 */
[-C--:B------:R-:W-:Y:S01]  /*8680*/  FFMA.FTZ R44, R41, R39.reuse, -R44 ;  /* 0x00000027292c7223 */ /* 0x080fe2000001082c */
[----:B------:R-:W-:Y:S01]  /*8690*/  FFMA.FTZ R35, R38, R39, R35 ;  /* 0x0000002726237223 */ /* 0x000fe20000010023 */
        /* <DEDUP_REMOVED lines=8> */
[----:B------:R-:W-:Y:S02]  /*8720*/  HADD2.F32 R30, -RZ, R30.H0_H0 ;  /* 0x2000001eff1e7230 */ /* 0x000fe40000004100 */
[----:B------:R-:W-:Y:S02]  /*8730*/  IMAD.MOV.U32 R13, RZ, RZ, R29 ;  /* 0x000000ffff0d7224 */ /* 0x000fe400078e001d */
[----:B------:R-:W-:-:S04]  /*8740*/  FMUL.FTZ R39, R33, R42 ;  /* 0x0000002a21277220 */ /* 0x000fc80000410000 */
[C---:B------:R-:W-:Y:S01]  /*8750*/  FFMA.FTZ R39, R15.reuse, R38, -R39 ;  /* 0x000000260f277223 */ /* 0x040fe20000010827 */
[----:B------:R-:W-:-:S04]  /*8760*/  FMUL.FTZ R15, R15, R42 ;  /* 0x0000002a0f0f7220 */ /* 0x000fc80000410000 */
        /* <DEDUP_REMOVED lines=10> */
[----:B------:R-:W-:-:S02]  /*8810*/  IMAD.MOV.U32 R15, RZ, RZ, R39 ;  /* 0x000000ffff0f7224 */ /* 0x000fc400078e0027 */
        /* <DEDUP_REMOVED lines=16> */
[----:B------:R-:W-:-:S03]  /*8920*/  FMUL.FTZ R31, R14, R31 ;  /* 0x0000001f0e1f7220 */ /* 0x000fc60000410000 */
        /* <DEDUP_REMOVED lines=8> */
.L_x_3806:
[----:B------:R-:W-:Y:S05]  /*89b0*/  BSYNC B2 ;  /* 0x0000000000027941 */ /* 0x000fea0003800000 */
.L_x_3805:
[----:B------:R-:W-:-:S04]  /*89c0*/  LEA R28, P3, R5, R11, 0x1 ;  /* 0x0000000b051c7211 */ /* 0x000fc800078608ff */
[----:B--2---:R-:W-:Y:S02]  /*89d0*/  LEA.HI.X R29, R5, R115, R106, 0x1, P3 ;  /* 0x00000073051d7211 */ /* 0x004fe400018f0c6a */
[----:B------:R-:W-:-:S03]  /*89e0*/  ISETP.GE.AND P3, PT, R36, R133, PT ;  /* 0x000000852400720c */ /* 0x000fc60003f66270 */
[----:B----4-:R2:W-:Y:S10]  /*89f0*/  ST.E.128 desc[UR48][R28.64], R12 ;  /* 0x0000000c1c007985 */ /* 0x0105f4000c101d30 */
[----:B------:R-:W-:-:S05]  /*8a00*/  @!P3 IMAD.WIDE R114, R36, 0x2, R114 ;  /* 0x000000022472b825 */ /* 0x000fca00078e0272 */
[----:B---3--:R2:W-:Y:S02]  /*8a10*/  @!P3 ST.E.128 desc[UR48][R114.64], R32 ;  /* 0x000000207200b985 */ /* 0x0085e4000c101d30 */
.L_x_3796:
[----:B------:R-:W-:Y:S05]  /*8a20*/  BSYNC B1 ;  /* 0x0000000000017941 */ /* 0x000fea0003800000 */
.L_x_3795:
[----:B------:R-:W-:-:S03]  /*8a30*/  UMOV UR4, 0xffffffff ;  /* 0xffffffff00047882 */ /* 0x000fc60000000000 */
[----:B------:R-:W-:Y:S05]  /*8a40*/  BRA.DIV UR4, `(.L_x_3807) ;  /* 0x000001a604cc7947 */ /* 0x000fea000b800000 */
[----:B-1----:R-:W1:Y:S04]  /*8a50*/  SHFL.IDX PT, R116, R116, 0x1, 0x1c1f ;  /* 0x003c1f0074747f89 */ /* 0x002e6800000e0000 */
[----:B------:R-:W0:Y:S02]  /*8a60*/  SHFL.IDX PT, R117, R117, 0x1, 0x1c1f ;  /* 0x003c1f0075757f89 */ /* 0x000e2400000e0000 */
.L_x_4081:
[----:B------:R-:W-:Y:S05]  /*8a70*/  @P4 BRA `(.L_x_3764) ;  /* 0x0000001c00604947 */ /* 0x000fea0003800000 */
[----:B------:R-:W-:Y:S01]  /*8a80*/  ISETP.NE.AND P3, PT, R6, RZ, PT ;  /* 0x000000ff0600720c */ /* 0x000fe20003f65270 */
[----:B------:R-:W-:Y:S01]  /*8a90*/  BSSY B1, `(.L_x_3808) ;  /* 0x0000079000017945 */ /* 0x000fe20003800000 */
[----:B0-2---:R-:W-:Y:S01]  /*8aa0*/  MOV R32, R117 ;  /* 0x0000007500207202 */ /* 0x005fe20000000f00 */
[----:B-1----:R-:W-:-:S10]  /*8ab0*/  IMAD.MOV.U32 R33, RZ, RZ, R116 ;  /* 0x000000ffff217224 */ /* 0x002fd400078e0074 */
[----:B------:R-:W-:Y:S05]  /*8ac0*/  @!P3 BRA `(.L_x_3809) ;  /* 0x0000000400d4b947 */ /* 0x000fea0003800000 */
[----:B---3--:R-:W-:Y:S01]  /*8ad0*/  SEL R11, R119, R134, !P0 ;  /* 0x00000086770b7207 */ /* 0x008fe20004000000 */
[----:B------:R-:W-:Y:S01]  /*8ae0*/  BSSY B2, `(.L_x_3810) ;  /* 0x000006d000027945 */ /* 0x000fe20003800000 */
[----:B----4-:R-:W-:Y:S02]  /*8af0*/  SHF.R.U32.HI R13, RZ, 0x3, R204 ;  /* 0x00000003ff0d7819 */ /* 0x010fe400000116cc */
[----:B------:R-:W-:Y:S02]  /*8b00*/  SHF.R.S32.HI R12, RZ, 0x1f, R11 ;  /* 0x0000001fff0c7819 */ /* 0x000fe4000001140b */
[----:B------:R-:W-:Y:S02]  /*8b10*/  ISETP.GE.AND P3, PT, R16, R118, PT ;  /* 0x000000761000720c */ /* 0x000fe40003f66270 */
        /* <DEDUP_REMOVED lines=8> */
[----:B------:R-:W-:-:S04]  /*8ba0*/  LOP3.LUT R11, R11, R13, RZ, 0x3c, !PT ;  /* 0x0000000d0b0b7212 */ /* 0x000fc800078e3cff */
        /* <DEDUP_REMOVED lines=8> */
[----:B-1----:R-:W-:Y:S01]  /*8c30*/  MOV R35, R29 ;  /* 0x0000001d00237202 */ /* 0x002fe20000000f00 */
[----:B0-----:R-:W-:Y:S01]  /*8c40*/  IMAD.MOV.U32 R11, RZ, RZ, R13 ;  /* 0x000000ffff0b7224 */ /* 0x001fe200078e000d */
[----:B------:R-:W-:Y:S01]  /*8c50*/  SHF.R.U64 R72, R72, 0x10, R73 ;  /* 0x0000001048487819 */ /* 0x000fe20000001249 */
[----:B------:R-:W-:Y:S01]  /*8c60*/  HADD2.F32 R37, -RZ, R156.H1_H1 ;  /* 0x3000009cff257230 */ /* 0x000fe20000004100 */
[----:B------:R-:W-:Y:S01]  /*8c70*/  SHF.R.U64 R56, R56, 0x10, R57 ;  /* 0x0000001038387819 */ /* 0x000fe20000001239 */
[----:B------:R-:W-:Y:S01]  /*8c80*/  HADD2.F32 R29, -RZ, R35.H0_H0 ;  /* 0x20000023ff1d7230 */ /* 0x000fe20000004100 */
[----:B------:R-:W-:Y:S01]  /*8c90*/  SHF.R.U64 R74, R74, 0x10, R75 ;  /* 0x000000104a4a7819 */ /* 0x000fe2000000124b */
[----:B------:R-:W-:Y:S01]  /*8ca0*/  HADD2.F32 R34, -RZ, R11.H0_H0 ;  /* 0x2000000bff227230 */ /* 0x000fe20000004100 */
[----:B------:R-:W-:Y:S01]  /*8cb0*/  SHF.R.U64 R58, R58, 0x10, R59 ;  /* 0x000000103a3a7819 */ /* 0x000fe2000000123b */
[----:B------:R-:W-:Y:S02]  /*8cc0*/  HADD2.F32 R13, -RZ, R154.H1_H1 ;  /* 0x3000009aff0d7230 */ /* 0x000fe40000004100 */
[----:B------:R-:W-:Y:S01]  /*8cd0*/  FMUL.FTZ R38, R29, R37 ;  /* 0x000000251d267220 */ /* 0x000fe20000410000 */
[----:B------:R-:W-:-:S02]  /*8ce0*/  HADD2.F32 R35, -RZ, R35.H1_H1 ;  /* 0x30000023ff237230 */ /* 0x000fc40000004100 */
        /* <DEDUP_REMOVED lines=9> */
[----:B------:R-:W-:Y:S02]  /*8d80*/  HADD2.F32 R154, -RZ, R154.H0_H0 ;  /* 0x2000009aff9a7230 */ /* 0x000fe40000004100 */
[----:B------:R-:W-:Y:S02]  /*8d90*/  HADD2.F32 R72, -RZ, R72.H0_H0 ;  /* 0x20000048ff487230 */ /* 0x000fe40000004100 */
[-C--:B------:R-:W-:Y:S01]  /*8da0*/  FMUL.FTZ R38, R35, R13.reuse ;  /* 0x0000000d23267220 */ /* 0x080fe20000410000 */
[C---:B------:R-:W-:Y:S01]  /*8db0*/  FMUL.FTZ R39, R37.reuse, R13 ;  /* 0x0000000d25277220 */ /* 0x040fe20000410000 */
[----:B------:R-:W-:Y:S02]  /*8dc0*/  HADD2.F32 R56, -RZ, R56.H0_H0 ;  /* 0x20000038ff387230 */ /* 0x000fe40000004100 */
[-C--:B------:R-:W-:Y:S01]  /*8dd0*/  FFMA.FTZ R13, R37, R11.reuse, -R38 ;  /* 0x0000000b250d7223 */ /* 0x080fe20000010826 */
[----:B------:R-:W-:Y:S01]  /*8de0*/  FFMA.FTZ R11, R35, R11, R39 ;  /* 0x0000000b230b7223 */ /* 0x000fe20000010027 */
[----:B------:R-:W-:-:S02]  /*8df0*/  HADD2.F32 R38, -RZ, R155.H1_H1 ;  /* 0x3000009bff267230 */ /* 0x000fc40000004100 */
        /* <DEDUP_REMOVED lines=9> */
[-C--:B------:R-:W-:Y:S01]  /*8e90*/  FFMA.FTZ R40, R37, R39.reuse, -R40 ;  /* 0x0000002725287223 */ /* 0x080fe20000010828 */
[----:B------:R-:W-:Y:S02]  /*8ea0*/  HADD2.F32 R37, -RZ, R15.H1_H1 ;  /* 0x3000000fff257230 */ /* 0x000fe40000004100 */
[----:B------:R-:W-:Y:S01]  /*8eb0*/  FFMA.FTZ R38, R35, R39, R38 ;  /* 0x0000002723267223 */ /* 0x000fe20000010026 */
[----:B------:R-:W-:Y:S01]  /*8ec0*/  SHF.R.U32.HI R35, RZ, 0x10, R75 ;  /* 0x00000010ff237819 */ /* 0x000fe2000001164b */
[----:B------:R-:W-:Y:S01]  /*8ed0*/  HADD2.F32 R153, -RZ, R153.H0_H0 ;  /* 0x20000099ff997230 */ /* 0x000fe20000004100 */
[----:B------:R-:W-:Y:S01]  /*8ee0*/  SHF.R.U32.HI R39, RZ, 0x10, R59 ;  /* 0x00000010ff277819 */ /* 0x000fe2000001163b */
[----:B------:R-:W-:Y:S02]  /*8ef0*/  HADD2.F32 R74, -RZ, R74.H0_H0 ;  /* 0x2000004aff4a7230 */ /* 0x000fe40000004100 */
[----:B------:R-:W-:Y:S02]  /*8f00*/  HADD2.F32 R35, -RZ, R35.H0_H0 ;  /* 0x20000023ff237230 */ /* 0x000fe40000004100 */
[----:B------:R-:W-:-:S02]  /*8f10*/  HADD2.F32 R15, -RZ, R39.H0_H0 ;  /* 0x20000027ff0f7230 */ /* 0x000fc40000004100 */
[----:B------:R-:W-:Y:S02]  /*8f20*/  HADD2.F32 R58, -RZ, R58.H0_H0 ;  /* 0x2000003aff3a7230 */ /* 0x000fe40000004100 */
        /* <DEDUP_REMOVED lines=30> */
[----:B------:R-:W-:Y:S02]  /*9110*/  MOV R28, R72 ;  /* 0x00000048001c7202 */ /* 0x000fe40000000f00 */
[-C--:B------:R-:W-:Y:S01]  /*9120*/  FFMA.FTZ R12, R14, R58.reuse, -R12 ;  /* 0x0000003a0e0c7223 */ /* 0x080fe2000001080c */
[----:B------:R-:W-:-:S04]  /*9130*/  FFMA.FTZ R74, R30, R58, R74 ;  /* 0x0000003a1e4a7223 */ /* 0x000fc8000001004a */
[----:B------:R-:W-:Y:S01]  /*9140*/  F2FP.F16.F32.PACK_AB R31, R12, R31 ;  /* 0x0000001f0c1f723e */ /* 0x000fe200000000ff */
[----:B------:R-:W-:Y:S01]  /*9150*/  IMAD.MOV.U32 R12, RZ, RZ, R15 ;  /* 0x000000ffff0c7224 */ /* 0x000fe200078e000f */
[----:B------:R-:W-:Y:S01]  /*9160*/  F2FP.F16.F32.PACK_AB R74, R74, R155 ;  /* 0x0000009b4a4a723e */ /* 0x000fe200000000ff */
[----:B------:R-:W-:Y:S02]  /*9170*/  IMAD.MOV.U32 R15, RZ, RZ, R39 ;  /* 0x000000ffff0f7224 */ /* 0x000fe400078e0027 */
[----:B------:R-:W-:Y:S01]  /*9180*/  IMAD.MOV.U32 R14, RZ, RZ, R31 ;  /* 0x000000ffff0e7224 */ /* 0x000fe200078e001f */
[----:B------:R-:W-:Y:S01]  /*9190*/  MOV R30, R74 ;  /* 0x0000004a001e7202 */ /* 0x000fe20000000f00 */
[----:B------:R-:W-:-:S07]  /*91a0*/  IMAD.MOV.U32 R31, RZ, RZ, R35 ;  /* 0x000000ffff1f7224 */ /* 0x000fce00078e0023 */
.L_x_3811:
[----:B------:R-:W-:Y:S05]  /*91b0*/  BSYNC B2 ;  /* 0x0000000000027941 */ /* 0x000fea0003800000 */
.L_x_3810:
[----:B------:R-:W-:-:S04]  /*91c0*/  LEA R34, P3, R3, R117, 0x1 ;  /* 0x0000007503227211 */ /* 0x000fc800078608ff */
[----:B------:R-:W-:Y:S02]  /*91d0*/  LEA.HI.X R35, R3, R116, R108, 0x1, P3 ;  /* 0x0000007403237211 */ /* 0x000fe400018f0c6c */
[----:B------:R-:W-:-:S03]  /*91e0*/  ISETP.GE.AND P3, PT, R36, R133, PT ;  /* 0x000000852400720c */ /* 0x000fc60003f66270 */
[----:B0-----:R0:W-:Y:S10]  /*91f0*/  ST.E.128 desc[UR48][R34.64], R12 ;  /* 0x0000000c22007985 */ /* 0x0011f4000c101d30 */
[----:B------:R-:W-:-:S05]  /*9200*/  @!P3 IMAD.WIDE R36, R36, 0x2, R32 ;  /* 0x000000022424b825 */ /* 0x000fca00078e0220 */
[----:B-1----:R0:W-:Y:S02]  /*9210*/  @!P3 ST.E.128 desc[UR48][R36.64], R28 ;  /* 0x0000001c2400b985 */ /* 0x0021e4000c101d30 */
.L_x_3809:
[----:B------:R-:W-:Y:S05]  /*9220*/  BSYNC B1 ;  /* 0x0000000000017941 */ /* 0x000fea0003800000 */
.L_x_3808:
[----:B------:R-:W-:Y:S01]  /*9230*/  ISETP.NE.AND P3, PT, R7, RZ, PT ;  /* 0x000000ff0700720c */ /* 0x000fe20003f65270 */
[----:B------:R-:W-:-:S12]  /*9240*/  BSSY B1, `(.L_x_3812) ;  /* 0x0000072000017945 */ /* 0x000fd80003800000 */
[----:B------:R-:W-:Y:S05]  /*9250*/  @!P3 BRA `(.L_x_3813) ;  /* 0x0000000400c0b947 */ /* 0x000fea0003800000 */
[----:B---3--:R-:W-:Y:S01]  /*9260*/  SEL R11, R119, R134, !P1 ;  /* 0x00000086770b7207 */ /* 0x008fe20004800000 */
[----:B------:R-:W-:Y:S01]  /*9270*/  BSSY B2, `(.L_x_3814) ;  /* 0x000006a000027945 */ /* 0x000fe20003800000 */
[----:B0-----:R-:W-:Y:S02]  /*9280*/  SHF.R.U32.HI R14, RZ, 0x3, R204 ;  /* 0x00000003ff0e7819 */ /* 0x001fe400000116cc */
[----:B----4-:R-:W-:Y:S02]  /*9290*/  SHF.R.S32.HI R12, RZ, 0x1f, R11 ;  /* 0x0000001fff0c7819 */ /* 0x010fe4000001140b */
[----:B------:R-:W-:Y:S02]  /*92a0*/  LEA R34, P3, R4, R117, 0x1 ;  /* 0x0000007504227211 */ /* 0x000fe400078608ff */
[----:B------:R-:W-:Y:S02]  /*92b0*/  LEA.HI R12, R12, R11, RZ, 0x4 ;  /* 0x0000000b0c0c7211 */ /* 0x000fe400078f20ff */
[----:B------:R-:W-:-:S02]  /*92c0*/  LEA.HI.X R35, R4, R116, R107, 0x1, P3 ;  /* 0x0000007404237211 */ /* 0x000fc400018f0c6b */
[----:B------:R-:W-:Y:S02]  /*92d0*/  LEA.HI.SX32 R12, R12, R111, 0x1c ;  /* 0x0000006f0c0c7211 */ /* 0x000fe400078fe2ff */
[----:B------:R-:W-:Y:S02]  /*92e0*/  ISETP.GE.AND P3, PT, R193, R118, PT ;  /* 0x00000076c100720c */ /* 0x000fe40003f66270 */
[----:B------:R-:W-:Y:S01]  /*92f0*/  SHF.R.S32.HI R11, RZ, 0x1f, R12 ;  /* 0x0000001fff0b7819 */ /* 0x000fe2000001140c */
[----:B------:R-:W-:-:S03]  /*9300*/  IMAD.SHL.U32 R36, R12, 0x8, RZ ;  /* 0x000000080c247824 */ /* 0x000fc600078e00ff */
[----:B------:R-:W-:-:S04]  /*9310*/  LEA.HI R11, R11, R12, RZ, 0x3 ;  /* 0x0000000c0b0b7211 */ /* 0x000fc800078f18ff */
        /* <DEDUP_REMOVED lines=8> */
[----:B------:R-:W-:-:S03]  /*93a0*/  IMAD R28, R13, 0x2, R2 ;  /* 0x000000020d1c7824 */ /* 0x000fc600078e0202 */
[----:B------:R0:W1:Y:S04]  /*93b0*/  LDS.128 R12, [R11+0x1e400] ;  /* 0x01e400000b0c7984 */ /* 0x0000680000000c00 */
[----:B------:R-:W2:Y:S01]  /*93c0*/  LDS.128 R28, [R28+0x1e400] ;  /* 0x01e400001c1c7984 */ /* 0x000ea20000000c00 */
[----:B------:R-:W-:Y:S05]  /*93d0*/  @P3 BRA `(.L_x_3815) ;  /* 0x00000004004c3947 */ /* 0x000fea0003800000 */
[--C-:B------:R-:W-:Y:S01]  /*93e0*/  SHF.R.U64 R37, R68, 0x10, R69.reuse ;  /* 0x0000001044257819 */ /* 0x100fe20000001245 */
[----:B------:R-:W-:Y:S01]  /*93f0*/  HADD2.F32 R40, -RZ, R152.H1_H1 ;  /* 0x30000098ff287230 */ /* 0x000fe20000004100 */
[----:B------:R-:W-:Y:S01]  /*9400*/  SHF.R.U32.HI R68, RZ, 0x10, R69 ;  /* 0x00000010ff447819 */ /* 0x000fe20000011645 */
[----:B--2---:R-:W-:Y:S01]  /*9410*/  HADD2.F32 R41, -RZ, R29.H0_H0 ;  /* 0x2000001dff297230 */ /* 0x004fe20000004100 */
[--C-:B0-----:R-:W-:Y:S01]  /*9420*/  SHF.R.U64 R11, R52, 0x10, R53.reuse ;  /* 0x00000010340b7819 */ /* 0x101fe20000001235 */
[----:B-1----:R-:W-:Y:S01]  /*9430*/  HADD2.F32 R42, -RZ, R13.H0_H0 ;  /* 0x2000000dff2a7230 */ /* 0x002fe20000004100 */
[----:B------:R-:W-:Y:S01]  /*9440*/  SHF.R.U32.HI R52, RZ, 0x10, R53 ;  /* 0x00000010ff347819 */ /* 0x000fe20000011635 */
[----:B------:R-:W-:Y:S02]  /*9450*/  HADD2.F32 R43, -RZ, R150.H1_H1 ;  /* 0x30000096ff2b7230 */ /* 0x000fe40000004100 */
[----:B------:R-:W-:Y:S01]  /*9460*/  FMUL.FTZ R44, R41, R40 ;  /* 0x00000028292c7220 */ /* 0x000fe20000410000 */
[----:B------:R-:W-:-:S02]  /*9470*/  HADD2.F32 R29, -RZ, R29.H1_H1 ;  /* 0x3000001dff1d7230 */ /* 0x000fc40000004100 */
[----:B------:R-:W-:Y:S01]  /*9480*/  FMUL.FTZ R40, R42, R40 ;  /* 0x000000282a287220 */ /* 0x000fe20000410000 */
[----:B------:R-:W-:Y:S01]  /*9490*/  HADD2.F32 R68, -RZ, R68.H0_H0 ;  /* 0x20000044ff447230 */ /* 0x000fe20000004100 */
[--C-:B------:R-:W-:Y:S01]  /*94a0*/  SHF.R.U64 R39, R70, 0x10, R71.reuse ;  /* 0x0000001046277819 */ /* 0x100fe20000001247 */
[----:B------:R-:W-:Y:S02]  /*94b0*/  HADD2.F32 R13, -RZ, R13.H1_H1 ;  /* 0x3000000dff0d7230 */ /* 0x000fe40000004100 */
[-C--:B------:R-:W-:Y:S01]  /*94c0*/  FFMA.FTZ R40, R41, R43.reuse, R40 ;  /* 0x0000002b29287223 */ /* 0x080fe20000010028 */
[----:B------:R-:W-:Y:S02]  /*94d0*/  HADD2.F32 R52, -RZ, R52.H0_H0 ;  /* 0x20000034ff347230 */ /* 0x000fe40000004100 */
[-C--:B------:R-:W-:Y:S01]  /*94e0*/  FMUL.FTZ R41, R29, R68.reuse ;  /* 0x000000441d297220 */ /* 0x080fe20000410000 */
[----:B------:R-:W-:Y:S01]  /*94f0*/  FFMA.FTZ R44, R42, R43, -R44 ;  /* 0x0000002b2a2c7223 */ /* 0x000fe2000001082c */
[C---:B------:R-:W-:Y:S01]  /*9500*/  FMUL.FTZ R68, R13.reuse, R68 ;  /* 0x000000440d447220 */ /* 0x040fe20000410000 */
[----:B------:R-:W-:Y:S01]  /*9510*/  SHF.R.U32.HI R70, RZ, 0x10, R71 ;  /* 0x00000010ff467819 */ /* 0x000fe20000011647 */
[----:B------:R-:W-:Y:S01]  /*9520*/  FFMA.FTZ R41, R13, R52, -R41 ;  /* 0x000000340d297223 */ /* 0x000fe20000010829 */
[----:B------:R-:W-:Y:S01]  /*9530*/  HADD2.F32 R42, -RZ, R151.H1_H1 ;  /* 0x30000097ff2a7230 */ /* 0x000fe20000004100 */
[----:B------:R-:W-:Y:S01]  /*9540*/  SHF.R.U64 R38, R54, 0x10, R55 ;  /* 0x0000001036267819 */ /* 0x000fe20000001237 */
[----:B------:R-:W-:-:S02]  /*9550*/  HADD2.F32 R13, -RZ, R31.H0_H0 ;  /* 0x2000001fff0d7230 */ /* 0x000fc40000004100 */
[----:B------:R-:W-:Y:S01]  /*9560*/  FFMA.FTZ R68, R29, R52, R68 ;  /* 0x000000341d447223 */ /* 0x000fe20000010044 */
[----:B------:R-:W-:Y:S01]  /*9570*/  SHF.R.U32.HI R54, RZ, 0x10, R55 ;  /* 0x00000010ff367819 */ /* 0x000fe20000011637 */
[----:B------:R-:W-:Y:S02]  /*9580*/  HADD2.F32 R29, -RZ, R149.H1_H1 ;  /* 0x30000095ff1d7230 */ /* 0x000fe40000004100 */
[----:B------:R-:W-:Y:S02]  /*9590*/  HADD2.F32 R43, -RZ, R15.H0_H0 ;  /* 0x2000000fff2b7230 */ /* 0x000fe40000004100 */
[----:B------:R-:W-:Y:S02]  /*95a0*/  HADD2.F32 R45, -RZ, R31.H1_H1 ;  /* 0x3000001fff2d7230 */ /* 0x000fe40000004100 */
[-C--:B------:R-:W-:Y:S01]  /*95b0*/  FMUL.FTZ R31, R13, R42.reuse ;  /* 0x0000002a0d1f7220 */ /* 0x080fe20000410000 */
[----:B------:R-:W-:Y:S02]  /*95c0*/  HADD2.F32 R70, -RZ, R70.H0_H0 ;  /* 0x20000046ff467230 */ /* 0x000fe40000004100 */
[----:B------:R-:W-:Y:S01]  /*95d0*/  FMUL.FTZ R42, R43, R42 ;  /* 0x0000002a2b2a7220 */ /* 0x000fe20000410000 */
[----:B------:R-:W-:-:S02]  /*95e0*/  HADD2.F32 R15, -RZ, R15.H1_H1 ;  /* 0x3000000fff0f7230 */ /* 0x000fc40000004100 */
[----:B------:R-:W-:Y:S01]  /*95f0*/  FFMA.FTZ R31, R43, R29, -R31 ;  /* 0x0000001d2b1f7223 */ /* 0x000fe2000001081f */
[----:B------:R-:W-:Y:S02]  /*9600*/  HADD2.F32 R54, -RZ, R54.H0_H0 ;  /* 0x20000036ff367230 */ /* 0x000fe40000004100 */
[-C--:B------:R-:W-:Y:S01]  /*9610*/  FMUL.FTZ R43, R45, R70.reuse ;  /* 0x000000462d2b7220 */ /* 0x080fe20000410000 */
[----:B------:R-:W-:Y:S02]  /*9620*/  HADD2.F32 R152, -RZ, R152.H0_H0 ;  /* 0x20000098ff987230 */ /* 0x000fe40000004100 */
[C---:B------:R-:W-:Y:S01]  /*9630*/  FMUL.FTZ R70, R15.reuse, R70 ;  /* 0x000000460f467220 */ /* 0x040fe20000410000 */
[----:B------:R-:W-:Y:S02]  /*9640*/  HADD2.F32 R37, -RZ, R37.H0_H0 ;  /* 0x20000025ff257230 */ /* 0x000fe40000004100 */
[----:B------:R-:W-:Y:S01]  /*9650*/  FFMA.FTZ R43, R15, R54, -R43 ;  /* 0x000000360f2b7223 */ /* 0x000fe2000001082b */
[----:B------:R-:W-:-:S02]  /*9660*/  HADD2.F32 R15, -RZ, R28.H0_H0 ;  /* 0x2000001cff0f7230 */ /* 0x000fc40000004100 */
[----:B------:R-:W-:Y:S01]  /*9670*/  FFMA.FTZ R42, R13, R29, R42 ;  /* 0x0000001d0d2a7223 */ /* 0x000fe2000001002a */
[----:B------:R-:W-:Y:S02]  /*9680*/  HADD2.F32 R28, -RZ, R28.H1_H1 ;  /* 0x3000001cff1c7230 */ /* 0x000fe40000004100 */
[----:B------:R-:W-:Y:S01]  /*9690*/  FFMA.FTZ R70, R45, R54, R70 ;  /* 0x000000362d467223 */ /* 0x000fe20000010046 */
[----:B------:R-:W-:Y:S01]  /*96a0*/  HADD2.F32 R150, -RZ, R150.H0_H0 ;  /* 0x20000096ff967230 */ /* 0x000fe20000004100 */
[----:B------:R-:W-:Y:S01]  /*96b0*/  F2FP.F16.F32.PACK_AB R31, R43, R31 ;  /* 0x0000001f2b1f723e */ /* 0x000fe200000000ff */
[--C-:B------:R-:W-:Y:S02]  /*96c0*/  HADD2.F32 R13, -RZ, R12.reuse.H0_H0 ;  /* 0x2000000cff0d7230 */ /* 0x100fe40000004100 */
[----:B------:R-:W-:Y:S01]  /*96d0*/  FMUL.FTZ R45, R28, R37 ;  /* 0x000000251c2d7220 */ /* 0x000fe20000410000 */
[----:B------:R-:W-:Y:S02]  /*96e0*/  HADD2.F32 R29, -RZ, R11.H0_H0 ;  /* 0x2000000bff1d7230 */ /* 0x000fe40000004100 */
[----:B------:R-:W-:Y:S01]  /*96f0*/  FMUL.FTZ R11, R15, R152 ;  /* 0x000000980f0b7220 */ /* 0x000fe20000410000 */
[----:B------:R-:W-:-:S02]  /*9700*/  HADD2.F32 R12, -RZ, R12.H1_H1 ;  /* 0x3000000cff0c7230 */ /* 0x000fc40000004100 */
[C---:B------:R-:W-:Y:S01]  /*9710*/  FMUL.FTZ R152, R13.reuse, R152 ;  /* 0x000000980d987220 */ /* 0x040fe20000410000 */
[----:B------:R-:W-:Y:S02]  /*9720*/  HADD2.F32 R151, -RZ, R151.H0_H0 ;  /* 0x20000097ff977230 */ /* 0x000fe40000004100 */
[-C--:B------:R-:W-:Y:S01]  /*9730*/  FFMA.FTZ R11, R13, R150.reuse, -R11 ;  /* 0x000000960d0b7223 */ /* 0x080fe2000001080b */
[--C-:B------:R-:W-:Y:S02]  /*9740*/  HADD2.F32 R13, -RZ, R30.reuse.H0_H0 ;  /* 0x2000001eff0d7230 */ /* 0x100fe40000004100 */
[C---:B------:R-:W-:Y:S01]  /*9750*/  FMUL.FTZ R37, R12.reuse, R37 ;  /* 0x000000250c257220 */ /* 0x040fe20000410000 */
[----:B------:R-:W-:Y:S01]  /*9760*/  FFMA.FTZ R45, R12, R29, -R45 ;  /* 0x0000001d0c2d7223 */ /* 0x000fe2000001082d */
[----:B------:R-:W-:Y:S02]  /*9770*/  HADD2.F32 R39, -RZ, R39.H0_H0 ;  /* 0x20000027ff277230 */ /* 0x000fe40000004100 */
[----:B------:R-:W-:Y:S01]  /*9780*/  FFMA.FTZ R152, R15, R150, R152 ;  /* 0x000000960f987223 */ /* 0x000fe20000010098 */
[----:B------:R-:W-:-:S02]  /*9790*/  HADD2.F32 R30, -RZ, R30.H1_H1 ;  /* 0x3000001eff1e7230 */ /* 0x000fc40000004100 */
[----:B------:R-:W-:Y:S01]  /*97a0*/  FFMA.FTZ R37, R28, R29, R37 ;  /* 0x0000001d1c257223 */ /* 0x000fe20000010025 */
[--C-:B------:R-:W-:Y:S02]  /*97b0*/  HADD2.F32 R12, -RZ, R14.reuse.H0_H0 ;  /* 0x2000000eff0c7230 */ /* 0x100fe40000004100 */
[----:B------:R-:W-:Y:S01]  /*97c0*/  FMUL.FTZ R15, R13, R151 ;  /* 0x000000970d0f7220 */ /* 0x000fe20000410000 */
[----:B------:R-:W-:Y:S02]  /*97d0*/  HADD2.F32 R14, -RZ, R14.H1_H1 ;  /* 0x3000000eff0e7230 */ /* 0x000fe40000004100 */
[----:B------:R-:W-:Y:S01]  /*97e0*/  FMUL.FTZ R28, R30, R39 ;  /* 0x000000271e1c7220 */ /* 0x000fe20000410000 */
[----:B------:R-:W-:Y:S02]  /*97f0*/  HADD2.F32 R149, -RZ, R149.H0_H0 ;  /* 0x20000095ff957230 */ /* 0x000fe40000004100 */
[----:B------:R-:W-:Y:S01]  /*9800*/  FMUL.FTZ R151, R12, R151 ;  /* 0x000000970c977220 */ /* 0x000fe20000410000 */
[----:B------:R-:W-:-:S02]  /*9810*/  HADD2.F32 R38, -RZ, R38.H0_H0 ;  /* 0x20000026ff267230 */ /* 0x000fc40000004100 */
        /* <DEDUP_REMOVED lines=8> */
[----:B------:R-:W-:Y:S01]  /*98a0*/  F2FP.F16.F32.PACK_AB R14, R28, R15 ;  /* 0x0000000f1c0e723e */ /* 0x000fe200000000ff */
[----:B------:R-:W-:Y:S01]  /*98b0*/  IMAD.MOV.U32 R15, RZ, RZ, R31 ;  /* 0x000000ffff0f7224 */ /* 0x000fe200078e001f */
[----:B------:R-:W-:Y:S01]  /*98c0*/  F2FP.F16.F32.PACK_AB R29, R68, R40 ;  /* 0x00000028441d723e */ /* 0x000fe200000000ff */
[----:B------:R-:W-:Y:S01]  /*98d0*/  IMAD.MOV.U32 R31, RZ, RZ, R42 ;  /* 0x000000ffff1f7224 */ /* 0x000fe200078e002a */
[----:B------:R-:W-:-:S02]  /*98e0*/  F2FP.F16.F32.PACK_AB R12, R45, R11 ;  /* 0x0000000b2d0c723e */ /* 0x000fc400000000ff */
[----:B------:R-:W-:Y:S02]  /*98f0*/  F2FP.F16.F32.PACK_AB R30, R30, R151 ;  /* 0x000000971e1e723e */ /* 0x000fe400000000ff */
[----:B------:R-:W-:-:S07]  /*9900*/  MOV R28, R152 ;  /* 0x00000098001c7202 */ /* 0x000fce0000000f00 */
.L_x_3815:
[----:B------:R-:W-:Y:S05]  /*9910*/  BSYNC B2 ;  /* 0x0000000000027941 */ /* 0x000fea0003800000 */
.L_x_3814:
[----:B------:R-:W-:Y:S01]  /*9920*/  ISETP.GE.AND P3, PT, R36, R133, PT ;  /* 0x000000852400720c */ /* 0x000fe20003f66270 */
[----:B-1----:R1:W-:-:S12]  /*9930*/  ST.E.128 desc[UR48][R34.64], R12 ;  /* 0x0000000c22007985 */ /* 0x0023d8000c101d30 */
[----:B------:R-:W-:-:S05]  /*9940*/  @!P3 IMAD.WIDE R36, R36, 0x2, R32 ;  /* 0x000000022424b825 */ /* 0x000fca00078e0220 */
[----:B--2---:R1:W-:Y:S02]  /*9950*/  @!P3 ST.E.128 desc[UR48][R36.64], R28 ;  /* 0x0000001c2400b985 */ /* 0x0043e4000c101d30 */
.L_x_3813:
[----:B------:R-:W-:Y:S05]  /*9960*/  BSYNC B1 ;  /* 0x0000000000017941 */ /* 0x000fea0003800000 */
.L_x_3812:
[----:B------:R-:W-:-:S13]  /*9970*/  ISETP.NE.AND P3, PT, R8, RZ, PT ;  /* 0x000000ff0800720c */ /* 0x000fda0003f65270 */
[----:B------:R-:W-:Y:S05]  /*9980*/  @!P3 BRA `(.L_x_3764) ;  /* 0x0000000c009cb947 */ /* 0x000fea0003800000 */
[----:B0--3--:R-:W2:Y:S01]  /*9990*/  LDL R11, [R1] ;  /* 0x00000000010b7983 */ /* 0x009ea20000100800 */
[----:B-1----:R-:W-:Y:S01]  /*99a0*/  SHF.R.U32.HI R14, RZ, 0x3, R204 ;  /* 0x00000003ff0e7819 */ /* 0x002fe200000116cc */
[----:B------:R-:W-:Y:S01]  /*99b0*/  BSSY B1, `(.L_x_3816) ;  /* 0x000006b000017945 */ /* 0x000fe20003800000 */
[----:B------:R-:W-:-:S04]  /*99c0*/  LEA R34, P3, R5, R117, 0x1 ;  /* 0x0000007505227211 */ /* 0x000fc800078608ff */
[----:B------:R-:W-:Y:S02]  /*99d0*/  LEA.HI.X R35, R5, R116, R106, 0x1, P3 ;  /* 0x0000007405237211 */ /* 0x000fe400018f0c6a */
[----:B------:R-:W-:Y:S02]  /*99e0*/  ISETP.GE.AND P3, PT, R192, R118, PT ;  /* 0x00000076c000720c */ /* 0x000fe40003f66270 */
[----:B--2---:R-:W-:-:S04]  /*99f0*/  LOP3.LUT P4, RZ, R11, 0x1, RZ, 0xc0, !PT ;  /* 0x000000010bff7812 */ /* 0x004fc8000788c0ff */
[----:B------:R-:W-:-:S04]  /*9a00*/  SEL R134, R119, R134, !P4 ;  /* 0x0000008677867207 */ /* 0x000fc80006000000 */
[----:B------:R-:W-:-:S04]  /*9a10*/  SHF.R.S32.HI R11, RZ, 0x1f, R134 ;  /* 0x0000001fff0b7819 */ /* 0x000fc80000011486 */
[----:B------:R-:W-:-:S04]  /*9a20*/  LEA.HI R11, R11, R134, RZ, 0x4 ;  /* 0x000000860b0b7211 */ /* 0x000fc800078f20ff */
[----:B------:R-:W-:-:S04]  /*9a30*/  LEA.HI.SX32 R11, R11, R110, 0x1c ;  /* 0x0000006e0b0b7211 */ /* 0x000fc800078fe2ff */
[----:B----4-:R-:W-:-:S04]  /*9a40*/  SHF.R.S32.HI R12, RZ, 0x1f, R11 ;  /* 0x0000001fff0c7819 */ /* 0x010fc8000001140b */
[----:B------:R-:W-:Y:S02]  /*9a50*/  LEA.HI R12, R12, R11, RZ, 0x3 ;  /* 0x0000000b0c0c7211 */ /* 0x000fe400078f18ff */
[----:B------:R-:W-:Y:S02]  /*9a60*/  SHF.L.U32 R11, R11, 0x3, RZ ;  /* 0x000000030b0b7819 */ /* 0x000fe400000006ff */
[----:B------:R-:W-:Y:S02]  /*9a70*/  SHF.R.S32.HI R13, RZ, 0x3, R12 ;  /* 0x00000003ff0d7819 */ /* 0x000fe4000001140c */
[----:B------:R-:W-:-:S03]  /*9a80*/  LOP3.LUT R12, R204, 0x38, R11, 0xf8, !PT ;  /* 0x00000038cc0c7812 */ /* 0x000fc600078ef80b */
[----:B------:R-:W-:Y:S01]  /*9a90*/  IMAD R13, R13, 0x1800, R220 ;  /* 0x000018000d0d7824 */ /* 0x000fe200078e02dc */
[----:B------:R-:W-:-:S05]  /*9aa0*/  LOP3.LUT R12, R12, R14, RZ, 0x3c, !PT ;  /* 0x0000000e0c0c7212 */ /* 0x000fca00078e3cff */
        /* <DEDUP_REMOVED lines=8> */
[----:B-1----:R-:W-:Y:S01]  /*9b30*/  IMAD.MOV.U32 R40, RZ, RZ, R29 ;  /* 0x000000ffff287224 */ /* 0x002fe200078e001d */
[----:B------:R-:W-:Y:S01]  /*9b40*/  SHF.R.U32.HI R45, RZ, 0x10, R65 ;  /* 0x00000010ff2d7819 */ /* 0x000fe20000011641 */
[----:B0-----:R-:W-:Y:S01]  /*9b50*/  IMAD.MOV.U32 R29, RZ, RZ, R15 ;  /* 0x000000ffff1d7224 */ /* 0x001fe200078e000f */
[--C-:B------:R-:W-:Y:S01]  /*9b60*/  SHF.R.U64 R36, R48, 0x10, R49.reuse ;  /* 0x0000001030247819 */ /* 0x100fe20000001231 */
[----:B------:R-:W-:Y:S01]  /*9b70*/  HADD2.F32 R46, -RZ, R144.H1_H1 ;  /* 0x30000090ff2e7230 */ /* 0x000fe20000004100 */
[----:B------:R-:W-:Y:S01]  /*9b80*/  SHF.R.U32.HI R48, RZ, 0x10, R49 ;  /* 0x00000010ff307819 */ /* 0x000fe20000011631 */
[--C-:B------:R-:W-:Y:S01]  /*9b90*/  HADD2.F32 R41, -RZ, R40.reuse.H0_H0 ;  /* 0x20000028ff297230 */ /* 0x100fe20000004100 */
[--C-:B------:R-:W-:Y:S01]  /*9ba0*/  SHF.R.U64 R39, R66, 0x10, R67.reuse ;  /* 0x0000001042277819 */ /* 0x100fe20000001243 */
[----:B------:R-:W-:Y:S01]  /*9bb0*/  HADD2.F32 R42, -RZ, R40.H1_H1 ;  /* 0x30000028ff2a7230 */ /* 0x000fe20000004100 */
[----:B------:R-:W-:Y:S01]  /*9bc0*/  SHF.R.U32.HI R66, RZ, 0x10, R67 ;  /* 0x00000010ff427819 */ /* 0x000fe20000011643 */
[----:B------:R-:W-:Y:S01]  /*9bd0*/  HADD2.F32 R15, -RZ, R13.H0_H0 ;  /* 0x2000000dff0f7230 */ /* 0x000fe20000004100 */
[--C-:B------:R-:W-:Y:S01]  /*9be0*/  SHF.R.U64 R38, R50, 0x10, R51.reuse ;  /* 0x0000001032267819 */ /* 0x100fe20000001233 */
[----:B------:R-:W-:Y:S01]  /*9bf0*/  HADD2.F32 R45, -RZ, R45.H0_H0 ;  /* 0x2000002dff2d7230 */ /* 0x000fe20000004100 */
[----:B------:R-:W-:Y:S01]  /*9c00*/  SHF.R.U32.HI R50, RZ, 0x10, R51 ;  /* 0x00000010ff327819 */ /* 0x000fe20000011633 */
[----:B------:R-:W-:Y:S01]  /*9c10*/  HADD2.F32 R40, -RZ, R13.H1_H1 ;  /* 0x3000000dff287230 */ /* 0x000fe20000004100 */
[----:B------:R-:W-:Y:S01]  /*9c20*/  SHF.R.U64 R37, R64, 0x10, R65 ;  /* 0x0000001040257819 */ /* 0x000fe20000001241 */
[----:B------:R-:W-:-:S02]  /*9c30*/  HADD2.F32 R44, -RZ, R142.H1_H1 ;  /* 0x3000008eff2c7230 */ /* 0x000fc40000004100 */
[-C--:B------:R-:W-:Y:S01]  /*9c40*/  FMUL.FTZ R47, R42, R45.reuse ;  /* 0x0000002d2a2f7220 */ /* 0x080fe20000410000 */
[----:B------:R-:W-:Y:S02]  /*9c50*/  HADD2.F32 R43, -RZ, R48.H0_H0 ;  /* 0x20000030ff2b7230 */ /* 0x000fe40000004100 */
[-C--:B------:R-:W-:Y:S01]  /*9c60*/  FMUL.FTZ R48, R41, R46.reuse ;  /* 0x0000002e29307220 */ /* 0x080fe20000410000 */
[C---:B------:R-:W-:Y:S01]  /*9c70*/  FMUL.FTZ R46, R15.reuse, R46 ;  /* 0x0000002e0f2e7220 */ /* 0x040fe20000410000 */
[----:B------:R-:W-:Y:S01]  /*9c80*/  FMUL.FTZ R45, R40, R45 ;  /* 0x0000002d282d7220 */ /* 0x000fe20000410000 */
[----:B------:R-:W-:Y:S02]  /*9c90*/  HADD2.F32 R52, -RZ, R143.H1_H1 ;  /* 0x3000008fff347230 */ /* 0x000fe40000004100 */
[-C--:B------:R-:W-:Y:S01]  /*9ca0*/  FFMA.FTZ R13, R15, R44.reuse, -R48 ;  /* 0x0000002c0f0d7223 */ /* 0x080fe20000010830 */
[----:B------:R-:W-:Y:S01]  /*9cb0*/  FFMA.FTZ R15, R41, R44, R46 ;  /* 0x0000002c290f7223 */ /* 0x000fe2000001002e */
[----:B------:R-:W-:Y:S01]  /*9cc0*/  FFMA.FTZ R42, R42, R43, R45 ;  /* 0x0000002b2a2a7223 */ /* 0x000fe2000001002d */
[----:B------:R-:W-:-:S02]  /*9cd0*/  HADD2.F32 R41, -RZ, R31.H0_H0 ;  /* 0x2000001fff297230 */ /* 0x000fc40000004100 */
[----:B------:R-:W-:Y:S01]  /*9ce0*/  FFMA.FTZ R40, R40, R43, -R47 ;  /* 0x0000002b28287223 */ /* 0x000fe2000001082f */
[----:B------:R-:W-:Y:S02]  /*9cf0*/  HADD2.F32 R46, -RZ, R31.H1_H1 ;  /* 0x3000001fff2e7230 */ /* 0x000fe40000004100 */
[--C-:B------:R-:W-:Y:S02]  /*9d00*/  HADD2.F32 R31, -RZ, R29.reuse.H0_H0 ;  /* 0x2000001dff1f7230 */ /* 0x100fe40000004100 */
[----:B------:R-:W-:Y:S01]  /*9d10*/  HADD2.F32 R45, -RZ, R66.H0_H0 ;  /* 0x20000042ff2d7230 */ /* 0x000fe20000004100 */
[----:B------:R-:W-:Y:S01]  /*9d20*/  F2FP.F16.F32.PACK_AB R13, R40, R13 ;  /* 0x0000000d280d723e */ /* 0x000fe200000000ff */
[----:B------:R-:W-:Y:S02]  /*9d30*/  HADD2.F32 R44, -RZ, R29.H1_H1 ;  /* 0x3000001dff2c7230 */ /* 0x000fe40000004100 */
[----:B------:R-:W-:Y:S02]  /*9d40*/  HADD2.F32 R48, -RZ, R141.H1_H1 ;  /* 0x3000008dff307230 */ /* 0x000fe40000004100 */
[----:B------:R-:W-:Y:S01]  /*9d50*/  FMUL.FTZ R47, R46, R45 ;  /* 0x0000002d2e2f7220 */ /* 0x000fe20000410000 */
[----:B------:R-:W-:-:S02]  /*9d60*/  HADD2.F32 R43, -RZ, R50.H0_H0 ;  /* 0x20000032ff2b7230 */ /* 0x000fc40000004100 */
[-C--:B------:R-:W-:Y:S01]  /*9d70*/  FMUL.FTZ R50, R41, R52.reuse ;  /* 0x0000003429327220 */ /* 0x080fe20000410000 */
[C---:B------:R-:W-:Y:S01]  /*9d80*/  FMUL.FTZ R52, R31.reuse, R52 ;  /* 0x000000341f347220 */ /* 0x040fe20000410000 */
[C---:B------:R-:W-:Y:S01]  /*9d90*/  FMUL.FTZ R45, R44.reuse, R45 ;  /* 0x0000002d2c2d7220 */ /* 0x040fe20000410000 */
[----:B------:R-:W-:Y:S02]  /*9da0*/  HADD2.F32 R144, -RZ, R144.H0_H0 ;  /* 0x20000090ff907230 */ /* 0x000fe40000004100 */
[-C--:B------:R-:W-:Y:S01]  /*9db0*/  FFMA.FTZ R29, R31, R48.reuse, -R50 ;  /* 0x000000301f1d7223 */ /* 0x080fe20000010832 */
[----:B------:R-:W-:Y:S01]  /*9dc0*/  FFMA.FTZ R31, R41, R48, R52 ;  /* 0x00000030291f7223 */ /* 0x000fe20000010034 */
[-C--:B------:R-:W-:Y:S01]  /*9dd0*/  FFMA.FTZ R44, R44, R43.reuse, -R47 ;  /* 0x0000002b2c2c7223 */ /* 0x080fe2000001082f */
[----:B------:R-:W-:Y:S01]  /*9de0*/  FFMA.FTZ R46, R46, R43, R45 ;  /* 0x0000002b2e2e7223 */ /* 0x000fe2000001002d */
[----:B------:R-:W-:Y:S02]  /*9df0*/  HADD2.F32 R48, -RZ, R37.H0_H0 ;  /* 0x20000025ff307230 */ /* 0x000fe40000004100 */
[----:B------:R-:W-:Y:S01]  /*9e00*/  HADD2.F32 R43, -RZ, R28.H0_H0 ;  /* 0x2000001cff2b7230 */ /* 0x000fe20000004100 */
[----:B------:R-:W-:Y:S01]  /*9e10*/  F2FP.F16.F32.PACK_AB R44, R44, R29 ;  /* 0x0000001d2c2c723e */ /* 0x000fe200000000ff */
[----:B------:R-:W-:Y:S01]  /*9e20*/  HADD2.F32 R37, -RZ, R12.H0_H0 ;  /* 0x2000000cff257230 */ /* 0x000fe20000004100 */
[----:B------:R-:W-:Y:S01]  /*9e30*/  F2FP.F16.F32.PACK_AB R29, R42, R15 ;  /* 0x0000000f2a1d723e */ /* 0x000fe200000000ff */
[----:B------:R-:W-:Y:S01]  /*9e40*/  HADD2.F32 R45, -RZ, R28.H1_H1 ;  /* 0x3000001cff2d7230 */ /* 0x000fe20000004100 */
[----:B------:R-:W-:Y:S01]  /*9e50*/  F2FP.F16.F32.PACK_AB R31, R46, R31 ;  /* 0x0000001f2e1f723e */ /* 0x000fe200000000ff */
[----:B------:R-:W-:-:S02]  /*9e60*/  HADD2.F32 R41, -RZ, R12.H1_H1 ;  /* 0x3000000cff297230 */ /* 0x000fc40000004100 */
[-C--:B------:R-:W-:Y:S01]  /*9e70*/  FMUL.FTZ R12, R43, R144.reuse ;  /* 0x000000902b0c7220 */ /* 0x080fe20000410000 */
[----:B------:R-:W-:Y:S02]  /*9e80*/  HADD2.F32 R142, -RZ, R142.H0_H0 ;  /* 0x2000008eff8e7230 */ /* 0x000fe40000004100 */
[----:B------:R-:W-:Y:S01]  /*9e90*/  FMUL.FTZ R28, R37, R144 ;  /* 0x00000090251c7220 */ /* 0x000fe20000410000 */
[----:B------:R-:W-:Y:S02]  /*9ea0*/  HADD2.F32 R36, -RZ, R36.H0_H0 ;  /* 0x20000024ff247230 */ /* 0x000fe40000004100 */
[-C--:B------:R-:W-:Y:S01]  /*9eb0*/  FMUL.FTZ R50, R45, R48.reuse ;  /* 0x000000302d327220 */ /* 0x080fe20000410000 */
[----:B------:R-:W-:Y:S01]  /*9ec0*/  FMUL.FTZ R48, R41, R48 ;  /* 0x0000003029307220 */ /* 0x000fe20000410000 */
[-C--:B------:R-:W-:Y:S01]  /*9ed0*/  FFMA.FTZ R12, R37, R142.reuse, -R12 ;  /* 0x0000008e250c7223 */ /* 0x080fe2000001080c */
[----:B------:R-:W-:Y:S01]  /*9ee0*/  FFMA.FTZ R28, R43, R142, R28 ;  /* 0x0000008e2b1c7223 */ /* 0x000fe2000001001c */
[-C--:B------:R-:W-:Y:S01]  /*9ef0*/  FFMA.FTZ R43, R41, R36.reuse, -R50 ;  /* 0x00000024292b7223 */ /* 0x080fe20000010832 */
[----:B------:R-:W-:Y:S01]  /*9f00*/  FFMA.FTZ R45, R45, R36, R48 ;  /* 0x000000242d2d7223 */ /* 0x000fe20000010030 */
[----:B------:R-:W-:Y:S01]  /*9f10*/  HADD2.F32 R37, -RZ, R30.H0_H0 ;  /* 0x2000001eff257230 */ /* 0x000fe20000004100 */
[----:B------:R-:W-:Y:S01]  /*9f20*/  MOV R15, R44 ;  /* 0x0000002c000f7202 */ /* 0x000fe20000000f00 */
[----:B------:R-:W-:Y:S01]  /*9f30*/  HADD2.F32 R41, -RZ, R39.H0_H0 ;  /* 0x20000027ff297230 */ /* 0x000fe20000004100 */
[----:B------:R-:W-:Y:S01]  /*9f40*/  F2FP.F16.F32.PACK_AB R12, R43, R12 ;  /* 0x0000000c2b0c723e */ /* 0x000fe200000000ff */
[----:B------:R-:W-:Y:S01]  /*9f50*/  HADD2.F32 R36, -RZ, R14.H0_H0 ;  /* 0x2000000eff247230 */ /* 0x000fe20000004100 */
[----:B------:R-:W-:Y:S01]  /*9f60*/  F2FP.F16.F32.PACK_AB R28, R45, R28 ;  /* 0x0000001c2d1c723e */ /* 0x000fe200000000ff */
[----:B------:R-:W-:-:S02]  /*9f70*/  HADD2.F32 R30, -RZ, R30.H1_H1 ;  /* 0x3000001eff1e7230 */ /* 0x000fc40000004100 */
[----:B------:R-:W-:Y:S02]  /*9f80*/  HADD2.F32 R143, -RZ, R143.H0_H0 ;  /* 0x2000008fff8f7230 */ /* 0x000fe40000004100 */
[----:B------:R-:W-:Y:S02]  /*9f90*/  HADD2.F32 R14, -RZ, R14.H1_H1 ;  /* 0x3000000eff0e7230 */ /* 0x000fe40000004100 */
[----:B------:R-:W-:Y:S01]  /*9fa0*/  FMUL.FTZ R49, R30, R41 ;  /* 0x000000291e317220 */ /* 0x000fe20000410000 */
[----:B------:R-:W-:Y:S02]  /*9fb0*/  HADD2.F32 R141, -RZ, R141.H0_H0 ;  /* 0x2000008dff8d7230 */ /* 0x000fe40000004100 */
[-C--:B------:R-:W-:Y:S01]  /*9fc0*/  FMUL.FTZ R47, R37, R143.reuse ;  /* 0x0000008f252f7220 */ /* 0x080fe20000410000 */
[----:B------:R-:W-:Y:S02]  /*9fd0*/  HADD2.F32 R39, -RZ, R38.H0_H0 ;  /* 0x20000026ff277230 */ /* 0x000fe40000004100 */
[----:B------:R-:W-:Y:S01]  /*9fe0*/  FMUL.FTZ R38, R36, R143 ;  /* 0x0000008f24267220 */ /* 0x000fe20000410000 */
[----:B------:R-:W-:Y:S01]  /*9ff0*/  FMUL.FTZ R41, R14, R41 ;  /* 0x000000290e297220 */ /* 0x000fe20000410000 */
[----:B------:R-:W-:-:S02]  /*a000*/  FFMA.FTZ R47, R36, R141, -R47 ;  /* 0x0000008d242f7223 */ /* 0x000fc4000001082f */
[----:B------:R-:W-:Y:S01]  /*a010*/  FFMA.FTZ R38, R37, R141, R38 ;  /* 0x0000008d25267223 */ /* 0x000fe20000010026 */
[-C--:B------:R-:W-:Y:S01]  /*a020*/  FFMA.FTZ R14, R14, R39.reuse, -R49 ;  /* 0x000000270e0e7223 */ /* 0x080fe20000010831 */
[----:B------:R-:W-:-:S04]  /*a030*/  FFMA.FTZ R41, R30, R39, R41 ;  /* 0x000000271e297223 */ /* 0x000fc80000010029 */
[----:B------:R-:W-:Y:S02]  /*a040*/  F2FP.F16.F32.PACK_AB R14, R14, R47 ;  /* 0x0000002f0e0e723e */ /* 0x000fe400000000ff */
[----:B------:R-:W-:-:S07]  /*a050*/  F2FP.F16.F32.PACK_AB R30, R41, R38 ;  /* 0x00000026291e723e */ /* 0x000fce00000000ff */
.L_x_3817:
[----:B------:R-:W-:Y:S05]  /*a060*/  BSYNC B1 ;  /* 0x0000000000017941 */ /* 0x000fea0003800000 */
.L_x_3816:
[----:B0-----:R0:W-:Y:S01]  /*a070*/  ST.E.128 desc[UR48][R34.64], R12 ;  /* 0x0000000c22007985 */ /* 0x0011e2000c101d30 */
[----:B------:R-:W-:-:S13]  /*a080*/  ISETP.GE.AND P3, PT, R11, R133, PT ;  /* 0x000000850b00720c */ /* 0x000fda0003f66270 */
[----:B------:R-:W-:Y:S05]  /*a090*/  @P3 BRA `(.L_x_3764) ;  /* 0x0000000400d83947 */ /* 0x000fea0003800000 */
[----:B------:R-:W-:-:S05]  /*a0a0*/  IMAD.WIDE R32, R11, 0x2, R32 ;  /* 0x000000020b207825 */ /* 0x000fca00078e0220 */
[----:B-1----:R1:W-:Y:S01]  /*a0b0*/  ST.E.128 desc[UR48][R32.64], R28 ;  /* 0x0000001c20007985 */ /* 0x0023e2000c101d30 */
[----:B------:R-:W-:Y:S05]  /*a0c0*/  BRA `(.L_x_3764) ;  /* 0x0000000400cc7947 */ /* 0x000fea0003800000 */
.L_x_3729:
[----:B------:R-:W-:-:S06]  /*a0d0*/  UISETP.NE.AND UP0, UPT, UR51, 0x3, UPT ;  /* 0x000000033300788c */ /* 0x000fcc000bf05270 */
[----:B------:R-:W-:-:S13]  /*a0e0*/  PLOP3.LUT P2, PT, PT, PT, UP0, 0x80, 0x0 ;  /* 0x000000000000781c */ /* 0x000fda0003f4f008 */
[----:B------:R-:W-:Y:S05]  /*a0f0*/  @!P2 BRA `(.L_x_3818) ;  /* 0x000000000004a947 */ /* 0x000fea0003800000 */
[----:B------:R-:W-:Y:S01]  /*a100*/  BPT.TRAP 0x1 ;  /* 0x000000040000795c */ /* 0x000fe20000300000 */
.L_x_3818:
[----:B------:R-:W-:Y:S01]  /*a110*/  IMAD R84, R18, 0x8, R2 ;  /* 0x0000000812547824 */ /* 0x000fe200078e0202 */
[----:B------:R-:W-:Y:S01]  /*a120*/  SHF.L.U32 R85, R203, 0x1f, RZ ;  /* 0x0000001fcb557819 */ /* 0x000fe200000006ff */
[----:B------:R-:W-:Y:S01]  /*a130*/  BSSY B1, `(.L_x_3819) ;  /* 0x0000004000017945 */ /* 0x000fe20003800000 */
[----:B------:R-:W-:Y:S02]  /*a140*/  SHF.R.S32.HI R81, RZ, 0x1f, R26 ;  /* 0x0000001fff517819 */ /* 0x000fe4000001141a */
[----:B------:R-:W0:Y:S02]  /*a150*/  SYNCS.PHASECHK.TRANS64.TRYWAIT P3, [R84+URZ+0x30890], R85 ;  /* 0x03089055540075a7 */ /* 0x000e24000806017f */
[----:B0-----:R-:W-:Y:S05]  /*a160*/  @!P3 BRA `(.L_x_3820) ;  /* 0x000001900050b947 */ /* 0x001fea0003800000 */
.L_x_4082:
[----:B------:R-:W-:Y:S05]  /*a170*/  BSYNC B1 ;  /* 0x0000000000017941 */ /* 0x000fea0003800000 */
.L_x_3819:
        /* <DEDUP_REMOVED lines=14> */
[----:B------:R-:W-:Y:S01]  /*a260*/  IMAD.IADD R36, R83, 0x1, -R202 ;  /* 0x0000000153247824 */ /* 0x000fe200078e0aca */
[----:B------:R-:W-:-:S03]  /*a270*/  IADD3 R13, R13, R11, RZ ;  /* 0x0000000b0d0d7210 */ /* 0x000fc60007ffe0ff */
        /* <DEDUP_REMOVED lines=9> */
.L_x_4086:
[----:B------:R-:W-:Y:S04]  /*a310*/  BSSY B1, `(.L_x_3822) ;  /* 0x0000025000017945 */ /* 0x000fe80003800000 */
[----:B------:R-:W-:Y:S05]  /*a320*/  @!P3 BRA `(.L_x_3823) ;  /* 0x00000000008cb947 */ /* 0x000fea0003800000 */
[----:B------:R-:W-:Y:S02]  /*a330*/  ULDC UR4, c[0x0][0x2f4] ;  /* 0x0000bd0000047ab9 */ /* 0x000fe40000000800 */
[----:B------:R-:W-:Y:S02]  /*a340*/  ISETP.GE.AND P5, PT, R16, UR4, PT ;  /* 0x0000000410007c0c */ /* 0x000fe4000bfa6270 */
[----:B------:R-:W-:-:S11]  /*a350*/  ISETP.GE.AND P4, PT, R22, UR4, PT ;  /* 0x0000000416007c0c */ /* 0x000fd6000bf86270 */
[----:B------:R-:W4:Y:S01]  /*a360*/  @!P5 LDS.128 R12, [R27+0x1e000] ;  /* 0x01e000001b0cd984 */ /* 0x000f220000000c00 */
[----:B---3--:R-:W-:-:S04]  /*a370*/  @!P5 LEA R32, P3, R16, R37, 0x1 ;  /* 0x000000251020d211 */ /* 0x008fc800078608ff */
[----:B--2---:R-:W-:Y:S02]  /*a380*/  @!P5 LEA.HI.X R33, R16, R38, R17, 0x1, P3 ;  /* 0x000000261021d211 */ /* 0x004fe400018f0c11 */
[----:B------:R-:W-:-:S04]  /*a390*/  @!P4 LEA R30, P3, R22, R37, 0x1 ;  /* 0x00000025161ec211 */ /* 0x000fc800078608ff */
[----:B------:R-:W-:Y:S02]  /*a3a0*/  @!P4 LEA.HI.X R31, R22, R38, R201, 0x1, P3 ;  /* 0x00000026161fc211 */ /* 0x000fe400018f0cc9 */
[----:B------:R-:W-:-:S13]  /*a3b0*/  ISETP.GE.AND P3, PT, R19, UR4, PT ;  /* 0x0000000413007c0c */ /* 0x000fda000bf66270 */
[----:B------:R-:W-:-:S04]  /*a3c0*/  @!P3 LEA R28, P6, R19, R37, 0x1 ;  /* 0x00000025131cb211 */ /* 0x000fc800078c08ff */
[----:B------:R-:W-:Y:S01]  /*a3d0*/  @!P3 LEA.HI.X R29, R19, R38, R200, 0x1, P6 ;  /* 0x00000026131db211 */ /* 0x000fe200030f0cc8 */
[----:B----4-:R2:W-:Y:S01]  /*a3e0*/  @!P5 ST.E.128 desc[UR48][R32.64], R12 ;  /* 0x0000000c2000d985 */ /* 0x0105e2000c101d30 */
[----:B------:R-:W-:-:S13]  /*a3f0*/  ISETP.GE.AND P5, PT, R193, UR4, PT ;  /* 0x00000004c1007c0c */ /* 0x000fda000bfa6270 */
[----:B------:R-:W3:Y:S01]  /*a400*/  @!P5 LDS.128 R12, [R80+0x1e000] ;  /* 0x01e00000500cd984 */ /* 0x000ee20000000c00 */
[----:B------:R-:W-:Y:S01]  /*a410*/  @!P5 IMAD.SHL.U32 R11, R197, 0x8, RZ ;  /* 0x00000008c50bd824 */ /* 0x000fe200078e00ff */
[----:B--2---:R-:W-:Y:S01]  /*a420*/  @!P5 MOV R32, R37 ;  /* 0x000000250020d202 */ /* 0x004fe20000000f00 */
[----:B------:R-:W-:-:S04]  /*a430*/  @!P5 IMAD.MOV.U32 R33, RZ, RZ, R38 ;  /* 0x000000ffff21d224 */ /* 0x000fc800078e0026 */
[----:B------:R-:W-:-:S05]  /*a440*/  @!P5 IMAD.WIDE R32, R11, 0x2, R32 ;  /* 0x000000020b20d825 */ /* 0x000fca00078e0220 */
[----:B---3--:R2:W-:Y:S01]  /*a450*/  @!P5 ST.E.128 desc[UR48][R32.64], R12 ;  /* 0x0000000c2000d985 */ /* 0x0085e2000c101d30 */
[----:B------:R-:W-:-:S13]  /*a460*/  ISETP.GE.AND P5, PT, R192, UR4, PT ;  /* 0x00000004c0007c0c */ /* 0x000fda000bfa6270 */
[----:B------:R-:W3:Y:S01]  /*a470*/  @!P5 LDS.128 R12, [R27+0x21000] ;  /* 0x021000001b0cd984 */ /* 0x000ee20000000c00 */
[----:B------:R-:W-:Y:S01]  /*a480*/  @!P5 IMAD.SHL.U32 R11, R198, 0x8, RZ ;  /* 0x00000008c60bd824 */ /* 0x000fe200078e00ff */
[----:B--2---:R-:W-:Y:S01]  /*a490*/  @!P5 MOV R32, R37 ;  /* 0x000000250020d202 */ /* 0x004fe20000000f00 */
[----:B------:R-:W-:-:S04]  /*a4a0*/  @!P5 IMAD.MOV.U32 R33, RZ, RZ, R38 ;  /* 0x000000ffff21d224 */ /* 0x000fc800078e0026 */
[----:B------:R-:W-:-:S05]  /*a4b0*/  @!P5 IMAD.WIDE R32, R11, 0x2, R32 ;  /* 0x000000020b20d825 */ /* 0x000fca00078e0220 */
[----:B---3--:R2:W-:Y:S01]  /*a4c0*/  @!P5 ST.E.128 desc[UR48][R32.64], R12 ;  /* 0x0000000c2000d985 */ /* 0x0085e2000c101d30 */
[----:B------:R-:W-:-:S03]  /*a4d0*/  ISETP.GE.AND P5, PT, R23, UR4, PT ;  /* 0x0000000417007c0c */ /* 0x000fc6000bfa6270 */
[----:B------:R-:W3:Y:S10]  /*a4e0*/  @!P4 LDS.128 R12, [R80+0x21000] ;  /* 0x02100000500cc984 */ /* 0x000ef40000000c00 */
[----:B--2---:R-:W-:-:S04]  /*a4f0*/  @!P5 LEA R32, P6, R23, R37, 0x1 ;  /* 0x000000251720d211 */ /* 0x004fc800078c08ff */
[----:B------:R-:W-:Y:S01]  /*a500*/  @!P5 LEA.HI.X R33, R23, R38, R199, 0x1, P6 ;  /* 0x000000261721d211 */ /* 0x000fe200030f0cc7 */
[----:B---3--:R-:W-:Y:S04]  /*a510*/  @!P4 ST.E.128 desc[UR48][R30.64], R12 ;  /* 0x0000000c1e00c985 */ /* 0x008fe8000c101d30 */
[----:B------:R-:W2:Y:S04]  /*a520*/  @!P3 LDS.128 R12, [R27+0x24000] ;  /* 0x024000001b0cb984 */ /* 0x000ea80000000c00 */
[----:B--2---:R-:W-:Y:S04]  /*a530*/  @!P3 ST.E.128 desc[UR48][R28.64], R12 ;  /* 0x0000000c1c00b985 */ /* 0x004fe8000c101d30 */
[----:B------:R-:W2:Y:S04]  /*a540*/  @!P5 LDS.128 R12, [R80+0x24000] ;  /* 0x02400000500cd984 */ /* 0x000ea80000000c00 */
[----:B--2---:R4:W-:Y:S02]  /*a550*/  @!P5 ST.E.128 desc[UR48][R32.64], R12 ;  /* 0x0000000c2000d985 */ /* 0x0049e4000c101d30 */
.L_x_3823:
[----:B------:R-:W-:Y:S05]  /*a560*/  BSYNC B1 ;  /* 0x0000000000017941 */ /* 0x000fea0003800000 */
.L_x_3822:
[----:B------:R-:W-:-:S03]  /*a570*/  UMOV UR4, 0xffffffff ;  /* 0xffffffff00047882 */ /* 0x000fc60000000000 */
[----:B------:R-:W-:Y:S05]  /*a580*/  BRA.DIV UR4, `(.L_x_3824) ;  /* 0x0000018e04a87947 */ /* 0x000fea000b800000 */
[----:B--2---:R2:W0:Y:S04]  /*a590*/  SHFL.IDX PT, R38, R35, 0x1, 0x1c1f ;  /* 0x003c1f0023267f89 */ /* 0x00442800000e0000 */
[----:B---3--:R2:W3:Y:S02]  /*a5a0*/  SHFL.IDX PT, R37, R34, 0x1, 0x1c1f ;  /* 0x003c1f0022257f89 */ /* 0x0084e400000e0000 */
.L_x_4090:
[----:B------:R-:W-:-:S13]  /*a5b0*/  ISETP.GE.AND P3, PT, R36, 0x41, PT ;  /* 0x000000412400780c */ /* 0x000fda0003f66270 */
[----:B------:R-:W-:Y:S05]  /*a5c0*/  @!P3 BRA `(.L_x_3764) ;  /* 0x00000000008cb947 */ /* 0x000fea0003800000 */
[----:B------:R-:W-:Y:S02]  /*a5d0*/  ULDC UR4, c[0x0][0x2f4] ;  /* 0x0000bd0000047ab9 */ /* 0x000fe40000000800 */
[----:B------:R-:W-:Y:S02]  /*a5e0*/  ISETP.GE.AND P5, PT, R16, UR4, PT ;  /* 0x0000000410007c0c */ /* 0x000fe4000bfa6270 */
[----:B------:R-:W-:-:S11]  /*a5f0*/  ISETP.GE.AND P4, PT, R22, UR4, PT ;  /* 0x0000000416007c0c */ /* 0x000fd6000bf86270 */
[----:B----4-:R-:W4:Y:S01]  /*a600*/  @!P5 LDS.128 R12, [R27+0x20000] ;  /* 0x020000001b0cd984 */ /* 0x010f220000000c00 */
[----:B---3--:R-:W-:-:S04]  /*a610*/  @!P5 LEA R32, P3, R16, R37, 0x1 ;  /* 0x000000251020d211 */ /* 0x008fc800078608ff */
[----:B0-----:R-:W-:Y:S02]  /*a620*/  @!P5 LEA.HI.X R33, R16, R38, R17, 0x1, P3 ;  /* 0x000000261021d211 */ /* 0x001fe400018f0c11 */
        /* <DEDUP_REMOVED lines=9> */
[----:B0-----:R-:W-:Y:S01]  /*a6c0*/  @!P5 MOV R32, R37 ;  /* 0x000000250020d202 */ /* 0x001fe20000000f00 */
[----:B------:R-:W-:-:S04]  /*a6d0*/  @!P5 IMAD.MOV.U32 R33, RZ, RZ, R38 ;  /* 0x000000ffff21d224 */ /* 0x000fc800078e0026 */
[----:B------:R-:W-:-:S05]  /*a6e0*/  @!P5 IMAD.WIDE R32, R11, 0x2, R32 ;  /* 0x000000020b20d825 */ /* 0x000fca00078e0220 */
[----:B---3--:R0:W-:Y:S01]  /*a6f0*/  @!P5 ST.E.128 desc[UR48][R32.64], R12 ;  /* 0x0000000c2000d985 */ /* 0x0081e2000c101d30 */
[----:B------:R-:W-:-:S13]  /*a700*/  ISETP.GE.AND P5, PT, R192, UR4, PT ;  /* 0x00000004c0007c0c */ /* 0x000fda000bfa6270 */
[----:B------:R-:W3:Y:S01]  /*a710*/  @!P5 LDS.128 R12, [R27+0x23000] ;  /* 0x023000001b0cd984 */ /* 0x000ee20000000c00 */
[----:B------:R-:W-:Y:S01]  /*a720*/  @!P5 IMAD.SHL.U32 R11, R198, 0x8, RZ ;  /* 0x00000008c60bd824 */ /* 0x000fe200078e00ff */
[----:B0-----:R-:W-:Y:S01]  /*a730*/  @!P5 MOV R32, R37 ;  /* 0x000000250020d202 */ /* 0x001fe20000000f00 */
[----:B------:R-:W-:-:S04]  /*a740*/  @!P5 IMAD.MOV.U32 R33, RZ, RZ, R38 ;  /* 0x000000ffff21d224 */ /* 0x000fc800078e0026 */
[----:B------:R-:W-:-:S05]  /*a750*/  @!P5 IMAD.WIDE R32, R11, 0x2, R32 ;  /* 0x000000020b20d825 */ /* 0x000fca00078e0220 */
[----:B---3--:R0:W-:Y:S01]  /*a760*/  @!P5 ST.E.128 desc[UR48][R32.64], R12 ;  /* 0x0000000c2000d985 */ /* 0x0081e2000c101d30 */
[----:B------:R-:W-:-:S03]  /*a770*/  ISETP.GE.AND P5, PT, R23, UR4, PT ;  /* 0x0000000417007c0c */ /* 0x000fc6000bfa6270 */
[----:B------:R-:W3:Y:S10]  /*a780*/  @!P4 LDS.128 R12, [R80+0x23000] ;  /* 0x02300000500cc984 */ /* 0x000ef40000000c00 */
[----:B0-----:R-:W-:-:S04]  /*a790*/  @!P5 LEA R32, P6, R23, R37, 0x1 ;  /* 0x000000251720d211 */ /* 0x001fc800078c08ff */
[----:B------:R-:W-:Y:S01]  /*a7a0*/  @!P5 LEA.HI.X R33, R23, R38, R199, 0x1, P6 ;  /* 0x000000261721d211 */ /* 0x000fe200030f0cc7 */
[----:B---3--:R-:W-:Y:S04]  /*a7b0*/  @!P4 ST.E.128 desc[UR48][R30.64], R12 ;  /* 0x0000000c1e00c985 */ /* 0x008fe8000c101d30 */
[----:B------:R-:W0:Y:S04]  /*a7c0*/  @!P3 LDS.128 R12, [R27+0x26000] ;  /* 0x026000001b0cb984 */ /* 0x000e280000000c00 */
[----:B0-----:R-:W-:Y:S04]  /*a7d0*/  @!P3 ST.E.128 desc[UR48][R28.64], R12 ;  /* 0x0000000c1c00b985 */ /* 0x001fe8000c101d30 */
[----:B------:R-:W0:Y:S04]  /*a7e0*/  @!P5 LDS.128 R12, [R80+0x26000] ;  /* 0x02600000500cd984 */ /* 0x000e280000000c00 */
[----:B0-----:R0:W-:Y:S02]  /*a7f0*/  @!P5 ST.E.128 desc[UR48][R32.64], R12 ;  /* 0x0000000c2000d985 */ /* 0x0011e4000c101d30 */
.L_x_3764:
[----:B------:R-:W-:Y:S05]  /*a800*/  BSYNC B0 ;  /* 0x0000000000007941 */ /* 0x000fea0003800000 */
.L_x_3728:
[----:B0--3--:R-:W0:Y:S01]  /*a810*/  S2R R11, SR_TID.X ;  /* 0x00000000000b7919 */ /* 0x009e220000002100 */
[----:B------:R-:W-:Y:S01]  /*a820*/  @!PT LDS RZ, [RZ] ;  /* 0x00000000fffff984 */ /* 0x000fe20000000800 */
[----:B------:R-:W-:Y:S01]  /*a830*/  @!PT LDS RZ, [RZ] ;  /* 0x00000000fffff984 */ /* 0x000fe20000000800 */
[----:B------:R-:W-:Y:S01]  /*a840*/  @!PT LDS RZ, [RZ] ;  /* 0x00000000fffff984 */ /* 0x000fe20000000800 */
[----:B------:R-:W-:Y:S01]  /*a850*/  @!PT LDS RZ, [RZ] ;  /* 0x00000000fffff984 */ /* 0x000fe20000000800 */
[----:B------:R3:W-:Y:S06]  /*a860*/  MEMBAR.ALL.CTA ;  /* 0x0000000000007992 */ /* 0x0007ec0000008000 */
[----:B---3--:R-:W3:Y:S01]  /*a870*/  FENCE.VIEW.ASYNC.S ;  /* 0x00000000000073c6 */ /* 0x008ee20000000000 */
[----:B------:R-:W-:Y:S05]  /*a880*/  WARPSYNC.ALL ;  /* 0x0000000000007948 */ /* 0x000fea0003800000 */
[----:B------:R-:W-:Y:S01]  /*a890*/  BSSY B0, `(.L_x_3825) ;  /* 0x0000009000007945 */ /* 0x000fe20003800000 */
[----:B0-----:R-:W-:Y:S01]  /*a8a0*/  LOP3.LUT R11, R11, 0x7f, RZ, 0xc0, !PT ;  /* 0x0000007f0b0b7812 */ /* 0x001fe200078ec0ff */
[----:B---3--:R0:W-:Y:S03]  /*a8b0*/  BAR.SYNC.DEFER_BLOCKING R161, 0x80 ;  /* 0x000200a10000751d */ /* 0x0081e60000010000 */
[----:B------:R-:W-:-:S13]  /*a8c0*/  ISETP.NE.AND P3, PT, R11, RZ, PT ;  /* 0x000000ff0b00720c */ /* 0x000fda0003f65270 */
[----:B------:R-:W-:-:S05]  /*a8d0*/  @!P3 VIADD R11, R84, 0x308a0 ;  /* 0x000308a0540bb836 */ /* 0x000fca0000000000 */
[----:B------:R-:W-:-:S04]  /*a8e0*/  @!P3 PRMT R11, RZ, 0x654, R11 ;  /* 0x00000654ff0bb816 */ /* 0x000fc8000000000b */
[----:B------:R0:W-:Y:S01]  /*a8f0*/  @!P3 SYNCS.ARRIVE.TRANS64.RED.A1T0 RZ, [R11+URZ], RZ ;  /* 0x000000ff0bffb9a7 */ /* 0x0001e2000810043f */
[----:B------:R-:W-:Y:S05]  /*a900*/  @!P2 BRA `(.L_x_3826) ;  /* 0x000000000004a947 */ /* 0x000fea0003800000 */
[----:B------:R-:W-:Y:S01]  /*a910*/  BPT.TRAP 0x1 ;  /* 0x000000040000795c */ /* 0x000fe20000300000 */
.L_x_3826:
[----:B------:R-:W-:Y:S05]  /*a920*/  BSYNC B0 ;  /* 0x0000000000007941 */ /* 0x000fea0003800000 */
.L_x_3825:
[----:B------:R-:W3:Y:S01]  /*a930*/  SYNCS.PHASECHK.TRANS64.TRYWAIT P2, [R84+URZ+0x308b0], R85 ;  /* 0x0308b055540075a7 */ /* 0x000ee2000804017f */
[----:B------:R-:W-:Y:S01]  /*a940*/  ULDC UR50, c[0x0][0x2f4] ;  /* 0x0000bd0000327ab9 */ /* 0x000fe20000000800 */
[----:B------:R-:W-:Y:S04]  /*a950*/  BSSY B0, `(.L_x_3827) ;  /* 0x0000002000007945 */ /* 0x000fe80003800000 */
[----:B---3--:R-:W-:Y:S05]  /*a960*/  @!P2 BRA `(.L_x_3828) ;  /* 0x0000018800fca947 */ /* 0x008fea0003800000 */
.L_x_4091:
[----:B------:R-:W-:Y:S05]  /*a970*/  BSYNC B0 ;  /* 0x0000000000007941 */ /* 0x000fea0003800000 */
.L_x_3827:
[----:B------:R-:W-:Y:S01]  /*a980*/  ULDC.64 UR4, c[0x0][0x328] ;  /* 0x0000ca0000047ab9 */ /* 0x000fe20000000a00 */
[----:B------:R-:W-:Y:S01]  /*a990*/  ULDC.64 UR6, c[0x0][0x318] ;  /* 0x0000c60000067ab9 */ /* 0x000fe20000000a00 */
[----:B------:R-:W-:Y:S01]  /*a9a0*/  IMAD R81, R81, UR4, RZ ;  /* 0x0000000451517c24 */ /* 0x000fe2000f8e02ff */
[----:B------:R-:W-:Y:S01]  /*a9b0*/  BSSY B0, `(.L_x_3829) ;  /* 0x0000033000007945 */ /* 0x000fe20003800000 */
[----:B-12-4-:R-:W-:-:S04]  /*a9c0*/  IMAD.WIDE.U32 R12, R26, UR4, RZ ;  /* 0x000000041a0c7c25 */ /* 0x016fc8000f8e00ff */
[----:B------:R-:W-:Y:S01]  /*a9d0*/  IMAD R81, R26, UR5, R81 ;  /* 0x000000051a517c24 */ /* 0x000fe2000f8e0251 */
[----:B------:R-:W-:Y:S01]  /*a9e0*/  ULDC.64 UR4, c[0x0][0x338] ;  /* 0x0000ce0000047ab9 */ /* 0x000fe20000000a00 */
[----:B------:R-:W-:Y:S02]  /*a9f0*/  IMAD.IADD R83, R83, 0x1, -R202 ;  /* 0x0000000153537824 */ /* 0x000fe400078e0aca */
[----:B------:R-:W-:Y:S01]  /*aa00*/  IMAD R82, R82, UR4, RZ ;  /* 0x0000000452527c24 */ /* 0x000fe2000f8e02ff */
[----:B------:R-:W-:-:S03]  /*aa10*/  IADD3 R13, R13, R81, RZ ;  /* 0x000000510d0d7210 */ /* 0x000fc60007ffe0ff */
[C---:B0-----:R-:W-:Y:S02]  /*aa20*/  IMAD R11, R21.reuse, UR5, R82 ;  /* 0x00000005150b7c24 */ /* 0x041fe4000f8e0252 */
[----:B------:R-:W-:Y:S01]  /*aa30*/  IMAD.WIDE.U32 R12, R21, UR4, R12 ;  /* 0x00000004150c7c25 */ /* 0x000fe2000f8e000c */
[----:B------:R-:W-:-:S03]  /*aa40*/  ULDC.64 UR4, c[0x0][0x330] ;  /* 0x0000cc0000047ab9 */ /* 0x000fc60000000a00 */
[----:B------:R-:W-:Y:S02]  /*aa50*/  IMAD.IADD R13, R13, 0x1, R11 ;  /* 0x000000010d0d7824 */ /* 0x000fe400078e020b */
[----:B------:R-:W-:-:S04]  /*aa60*/  IMAD.WIDE.U32 R12, R196, UR4, R12 ;  /* 0x00000004c40c7c25 */ /* 0x000fc8000f8e000c */
[----:B------:R-:W-:Y:S01]  /*aa70*/  IMAD R11, R196, UR5, R13 ;  /* 0x00000005c40b7c24 */ /* 0x000fe2000f8e020d */
[----:B------:R-:W-:-:S04]  /*aa80*/  LEA R21, P2, R12, UR6, 0x1 ;  /* 0x000000060c157c11 */ /* 0x000fc8000f8408ff */
[----:B------:R-:W-:Y:S01]  /*aa90*/  LEA.HI.X R11, R12, UR7, R11, 0x1, P2 ;  /* 0x000000070c0b7c11 */ /* 0x000fe200090f0c0b */
[----:B------:R0:W1:Y:S01]  /*aaa0*/  SHFL.IDX PT, R32, R21, RZ, 0x1c1f ;  /* 0x001c1fff15207589 */ /* 0x00006200000e0000 */
[----:B------:R-:W-:-:S03]  /*aab0*/  ISETP.GE.AND P2, PT, R83, 0x1, PT ;  /* 0x000000015300780c */ /* 0x000fc60003f46270 */
[----:B------:R0:W2:Y:S10]  /*aac0*/  SHFL.IDX PT, R33, R11, RZ, 0x1c1f ;  /* 0x001c1fff0b217589 */ /* 0x0000b400000e0000 */
[----:B0-----:R-:W-:Y:S05]  /*aad0*/  @!P2 BRA `(.L_x_3830) ;  /* 0x000000000080a947 */ /* 0x001fea0003800000 */
[----:B------:R-:W-:Y:S02]  /*aae0*/  ISETP.GE.AND P5, PT, R16, UR50, PT ;  /* 0x0000003210007c0c */ /* 0x000fe4000bfa6270 */
[----:B------:R-:W-:-:S11]  /*aaf0*/  ISETP.GE.AND P4, PT, R22, UR50, PT ;  /* 0x0000003216007c0c */ /* 0x000fd6000bf86270 */
[----:B------:R-:W0:Y:S01]  /*ab00*/  @!P5 LDS.128 R12, [R27] ;  /* 0x000000001b0cd984 */ /* 0x000e220000000c00 */
[----:B-1----:R-:W-:-:S04]  /*ab10*/  @!P5 LEA R34, P2, R16, R32, 0x1 ;  /* 0x000000201022d211 */ /* 0x002fc800078408ff */
[----:B--2---:R-:W-:Y:S02]  /*ab20*/  @!P5 LEA.HI.X R35, R16, R33, R17, 0x1, P2 ;  /* 0x000000211023d211 */ /* 0x004fe400010f0c11 */
[----:B------:R-:W-:-:S04]  /*ab30*/  @!P4 LEA R30, P2, R22, R32, 0x1 ;  /* 0x00000020161ec211 */ /* 0x000fc800078408ff */
[----:B------:R-:W-:Y:S02]  /*ab40*/  @!P4 LEA.HI.X R31, R22, R33, R201, 0x1, P2 ;  /* 0x00000021161fc211 */ /* 0x000fe400010f0cc9 */
[----:B------:R-:W-:-:S13]  /*ab50*/  ISETP.GE.AND P2, PT, R19, UR50, PT ;  /* 0x0000003213007c0c */ /* 0x000fda000bf46270 */
[----:B------:R-:W-:-:S04]  /*ab60*/  @!P2 LEA R28, P6, R19, R32, 0x1 ;  /* 0x00000020131ca211 */ /* 0x000fc800078c08ff */
[----:B------:R-:W-:Y:S01]  /*ab70*/  @!P2 LEA.HI.X R29, R19, R33, R200, 0x1, P6 ;  /* 0x00000021131da211 */ /* 0x000fe200030f0cc8 */
[----:B0-----:R0:W-:Y:S01]  /*ab80*/  @!P5 ST.E.128 desc[UR48][R34.64], R12 ;  /* 0x0000000c2200d985 */ /* 0x0011e2000c101d30 */
[----:B------:R-:W-:-:S13]  /*ab90*/  ISETP.GE.AND P5, PT, R193, UR50, PT ;  /* 0x00000032c1007c0c */ /* 0x000fda000bfa6270 */
[----:B------:R-:W1:Y:S01]  /*aba0*/  @!P5 LDS.128 R12, [R80] ;  /* 0x00000000500cd984 */ /* 0x000e620000000c00 */
[----:B------:R-:W-:-:S05]  /*abb0*/  @!P5 SHF.L.U32 R37, R197, 0x3, RZ ;  /* 0x00000003c525d819 */ /* 0x000fca00000006ff */
[----:B0-----:R-:W-:-:S05]  /*abc0*/  @!P5 IMAD.WIDE R34, R37, 0x2, R32 ;  /* 0x000000022522d825 */ /* 0x001fca00078e0220 */
[----:B-1----:R0:W-:Y:S01]  /*abd0*/  @!P5 ST.E.128 desc[UR48][R34.64], R12 ;  /* 0x0000000c2200d985 */ /* 0x0021e2000c101d30 */
[----:B------:R-:W-:-:S13]  /*abe0*/  ISETP.GE.AND P5, PT, R192, UR50, PT ;  /* 0x00000032c0007c0c */ /* 0x000fda000bfa6270 */
[----:B------:R-:W1:Y:S01]  /*abf0*/  @!P5 LDS.128 R12, [R27+0x3000] ;  /* 0x003000001b0cd984 */ /* 0x000e620000000c00 */
[----:B------:R-:W-:Y:S01]  /*ac00*/  @!P5 IMAD.SHL.U32 R37, R198, 0x8, RZ ;  /* 0x00000008c625d824 */ /* 0x000fe200078e00ff */
[----:B0-----:R-:W-:Y:S01]  /*ac10*/  @!P5 MOV R35, R33 ;  /* 0x000000210023d202 */ /* 0x001fe20000000f00 */
[----:B------:R-:W-:-:S04]  /*ac20*/  @!P5 IMAD.MOV.U32 R34, RZ, RZ, R32 ;  /* 0x000000ffff22d224 */ /* 0x000fc800078e0020 */
[----:B------:R-:W-:-:S05]  /*ac30*/  @!P5 IMAD.WIDE R34, R37, 0x2, R34 ;  /* 0x000000022522d825 */ /* 0x000fca00078e0222 */
[----:B-1----:R-:W-:Y:S01]  /*ac40*/  @!P5 ST.E.128 desc[UR48][R34.64], R12 ;  /* 0x0000000c2200d985 */ /* 0x002fe2000c101d30 */
[----:B------:R-:W-:-:S03]  /*ac50*/  ISETP.GE.AND P5, PT, R23, UR50, PT ;  /* 0x0000003217007c0c */ /* 0x000fc6000bfa6270 */
[----:B------:R-:W0:Y:S10]  /*ac60*/  @!P4 LDS.128 R12, [R80+0x3000] ;  /* 0x00300000500cc984 */ /* 0x000e340000000c00 */
[----:B------:R-:W-:-:S04]  /*ac70*/  @!P5 LEA R32, P6, R23, R32, 0x1 ;  /* 0x000000201720d211 */ /* 0x000fc800078c08ff */
[----:B------:R-:W-:Y:S01]  /*ac80*/  @!P5 LEA.HI.X R33, R23, R33, R199, 0x1, P6 ;  /* 0x000000211721d211 */ /* 0x000fe200030f0cc7 */
[----:B0-----:R-:W-:Y:S04]  /*ac90*/  @!P4 ST.E.128 desc[UR48][R30.64], R12 ;  /* 0x0000000c1e00c985 */ /* 0x001fe8000c101d30 */
[----:B------:R-:W0:Y:S04]  /*aca0*/  @!P2 LDS.128 R12, [R27+0x6000] ;  /* 0x006000001b0ca984 */ /* 0x000e280000000c00 */
[----:B0-----:R-:W-:Y:S04]  /*acb0*/  @!P2 ST.E.128 desc[UR48][R28.64], R12 ;  /* 0x0000000c1c00a985 */ /* 0x001fe8000c101d30 */
[----:B------:R-:W0:Y:S04]  /*acc0*/  @!P5 LDS.128 R12, [R80+0x6000] ;  /* 0x00600000500cd984 */ /* 0x000e280000000c00 */
[----:B0-----:R0:W-:Y:S02]  /*acd0*/  @!P5 ST.E.128 desc[UR48][R32.64], R12 ;  /* 0x0000000c2000d985 */ /* 0x0011e4000c101d30 */
.L_x_3830:
[----:B------:R-:W-:Y:S05]  /*ace0*/  BSYNC B0 ;  /* 0x0000000000007941 */ /* 0x000fea0003800000 */
.L_x_3829:
[----:B------:R-:W-:Y:S01]  /*acf0*/  ISETP.GE.AND P2, PT, R83, 0x41, PT ;  /* 0x000000415300780c */ /* 0x000fe20003f46270 */
[----:B0-2---:R0:W2:Y:S01]  /*ad00*/  SHFL.IDX PT, R33, R11, 0x1, 0x1c1f ;  /* 0x003c1f000b217f89 */ /* 0x0050a200000e0000 */
[----:B------:R-:W-:Y:S03]  /*ad10*/  BSSY B0, `(.L_x_3831) ;  /* 0x0000023000007945 */ /* 0x000fe60003800000 */
[----:B-1----:R0:W1:Y:S08]  /*ad20*/  SHFL.IDX PT, R32, R21, 0x1, 0x1c1f ;  /* 0x003c1f0015207f89 */ /* 0x00207000000e0000 */
[----:B0-----:R-:W-:Y:S05]  /*ad30*/  @!P2 BRA `(.L_x_3832) ;  /* 0x000000000080a947 */ /* 0x001fea0003800000 */
[----:B------:R-:W-:Y:S02]  /*ad40*/  ISETP.GE.AND P5, PT, R16, UR50, PT ;  /* 0x0000003210007c0c */ /* 0x000fe4000bfa6270 */
[----:B------:R-:W-:-:S11]  /*ad50*/  ISETP.GE.AND P4, PT, R22, UR50, PT ;  /* 0x0000003216007c0c */ /* 0x000fd6000bf86270 */
[----:B------:R-:W0:Y:S01]  /*ad60*/  @!P5 LDS.128 R12, [R27+0x2000] ;  /* 0x002000001b0cd984 */ /* 0x000e220000000c00 */
        /* <DEDUP_REMOVED lines=9> */
[----:B------:R-:W1:Y:S01]  /*ae00*/  @!P5 LDS.128 R12, [R80+0x2000] ;  /* 0x00200000500cd984 */ /* 0x000e620000000c00 */
[----:B------:R-:W-:-:S04]  /*ae10*/  @!P5 IMAD.SHL.U32 R11, R197, 0x8, RZ ;  /* 0x00000008c50bd824 */ /* 0x000fc800078e00ff */
        /* <DEDUP_REMOVED lines=18> */
.L_x_3832:
[----:B------:R-:W-:Y:S05]  /*af40*/  BSYNC B0 ;  /* 0x0000000000007941 */ /* 0x000fea0003800000 */
.L_x_3831:
[----:B------:R-:W4:Y:S01]  /*af50*/  LDL R11, [R1] ;  /* 0x00000000010b7983 */ /* 0x000f220000100800 */
[----:B---3--:R-:W-:Y:S01]  /*af60*/  @!P3 VIADD R84, R84, 0x308c0 ;  /* 0x000308c05454b836 */ /* 0x008fe20000000000 */
[----:B------:R-:W-:Y:S01]  /*af70*/  IADD3 R18, R18, 0x1, RZ ;  /* 0x0000000112127810 */ /* 0x000fe20007ffe0ff */
[----:B------:R-:W-:Y:S01]  /*af80*/  @!PT LDS RZ, [RZ] ;  /* 0x00000000fffff984 */ /* 0x000fe20000000800 */
[----:B------:R-:W-:Y:S01]  /*af90*/  @!PT LDS RZ, [RZ] ;  /* 0x00000000fffff984 */ /* 0x000fe20000000800 */
[----:B------:R-:W-:Y:S01]  /*afa0*/  @!PT LDS RZ, [RZ] ;  /* 0x00000000fffff984 */ /* 0x000fe20000000800 */
[----:B------:R-:W-:Y:S01]  /*afb0*/  @!PT LDS RZ, [RZ] ;  /* 0x00000000fffff984 */ /* 0x000fe20000000800 */
[----:B------:R3:W-:Y:S06]  /*afc0*/  MEMBAR.ALL.CTA ;  /* 0x0000000000007992 */ /* 0x0007ec0000008000 */
[----:B---3--:R-:W3:Y:S02]  /*afd0*/  FENCE.VIEW.ASYNC.S ;  /* 0x00000000000073c6 */ /* 0x008ee40000000000 */
[----:B---3--:R3:W-:Y:S01]  /*afe0*/  BAR.SYNC.DEFER_BLOCKING R161, 0x80 ;  /* 0x000200a10000751d */ /* 0x0087e20000010000 */
[----:B------:R-:W-:-:S02]  /*aff0*/  ISETP.NE.AND P2, PT, R18, 0x2, PT ;  /* 0x000000021200780c */ /* 0x000fc40003f45270 */
[----:B------:R-:W-:Y:S02]  /*b000*/  @!P3 PRMT R84, RZ, 0x654, R84 ;  /* 0x00000654ff54b816 */ /* 0x000fe40000000054 */
[----:B------:R-:W-:Y:S02]  /*b010*/  SEL R12, RZ, 0x1, P2 ;  /* 0x00000001ff0c7807 */ /* 0x000fe40001000000 */
[----:B------:R-:W-:Y:S02]  /*b020*/  SEL R18, R18, RZ, P2 ;  /* 0x000000ff12127207 */ /* 0x000fe40001000000 */
[----:B------:R-:W-:Y:S02]  /*b030*/  PLOP3.LUT P2, PT, PT, PT, PT, 0x8, 0x0 ;  /* 0x000000000000781c */ /* 0x000fe40003f4e170 */
[----:B------:R-:W-:Y:S01]  /*b040*/  LOP3.LUT R203, R203, R12, RZ, 0x3c, !PT ;  /* 0x0000000ccbcb7212 */ /* 0x000fe200078e3cff */
[----:B------:R3:W-:Y:S01]  /*b050*/  @!P3 SYNCS.ARRIVE.TRANS64.RED.A1T0 RZ, [R84+URZ], RZ ;  /* 0x000000ff54ffb9a7 */ /* 0x0007e2000810043f */
[----:B----4-:R-:W-:-:S13]  /*b060*/  LOP3.LUT P4, RZ, R11, 0x2, RZ, 0xc0, !PT ;  /* 0x000000020bff7812 */ /* 0x010fda000788c0ff */
[----:B---3--:R-:W-:Y:S05]  /*b070*/  @P4 BRA `(.L_x_3833) ;  /* 0xffffff7800e44947 */ /* 0x008fea000383ffff */
.L_x_3723:
[----:B------:R-:W-:Y:S01]  /*b080*/  BSSY B0, `(.L_x_3834) ;  /* 0x0000005000007945 */ /* 0x000fe20003800000 */
[----:B------:R-:W-:-:S03]  /*b090*/  IMAD.MOV.U32 R72, RZ, RZ, RZ ;  /* 0x000000ffff487224 */ /* 0x000fc600078e00ff */
[----:B------:R-:W-:Y:S05]  /*b0a0*/  @P2 BRA `(.L_x_3835) ;  /* 0x0000000000082947 */ /* 0x000fea0003800000 */
[----:B------:R-:W3:Y:S02]  /*b0b0*/  FENCE.VIEW.ASYNC.G ;  /* 0x00000000000073c6 */ /* 0x000ee40000000100 */
[----:B---3--:R-:W-:Y:S06]  /*b0c0*/  BAR.ARV 0xc, 0x180 ;  /* 0x0306000000007b1d */ /* 0x008fec0000002000 */
.L_x_3835:
[----:B------:R-:W-:Y:S05]  /*b0d0*/  BSYNC B0 ;  /* 0x0000000000007941 */ /* 0x000fea0003800000 */
.L_x_3834:
[----:B------:R-:W3:Y:S01]  /*b0e0*/  LDL R0, [R1] ;  /* 0x0000000001007983 */ /* 0x000ee20000100800 */
[----:B------:R-:W-:Y:S01]  /*b0f0*/  BSSY B0, `(.L_x_3836) ;  /* 0x0000020000007945 */ /* 0x000fe20003800000 */
[----:B---3--:R-:W-:-:S13]  /*b100*/  LOP3.LUT P0, RZ, R0, 0x8, RZ, 0xc0, !PT ;  /* 0x0000000800ff7812 */ /* 0x008fda000780c0ff */
        /* <DEDUP_REMOVED lines=14> */
[----:B------:R0:W3:Y:S02]  /*b1f0*/  F2I.FTZ.U32.TRUNC.NTZ R5, R4 ;  /* 0x0000000400057305 */ /* 0x0000e4000021f000 */
[----:B0-----:R-:W-:Y:S01]  /*b200*/  IMAD.MOV.U32 R4, RZ, RZ, RZ ;  /* 0x000000ffff047224 */ /* 0x001fe200078e00ff */
[----:B---3--:R-:W-:-:S05]  /*b210*/  IADD3 R7, RZ, -R5, RZ ;  /* 0x80000005ff077210 */ /* 0x008fca0007ffe0ff */
        /* <DEDUP_REMOVED lines=10> */
[----:B------:R-:W-:Y:S02]  /*b2c0*/  @!P2 IADD3 R5, -R5, RZ, RZ ;  /* 0x000000ff0505a210 */ /* 0x000fe40007ffe1ff */
[----:B------:R-:W-:-:S05]  /*b2d0*/  @!P1 LOP3.LUT R5, RZ, R9, RZ, 0x33, !PT ;  /* 0x00000009ff059212 */ /* 0x000fca00078e33ff */
[----:B------:R-:W-:-:S07]  /*b2e0*/  IMAD.MOV.U32 R72, RZ, RZ, R5 ;  /* 0x000000ffff487224 */ /* 0x000fce00078e0005 */
.L_x_3837:
[----:B------:R-:W-:Y:S05]  /*b2f0*/  BSYNC B0 ;  /* 0x0000000000007941 */ /* 0x000fea0003800000 */
.L_x_3836:
[----:B------:R-:W3:Y:S01]  /*b300*/  LDL R0, [R1+0x44] ;  /* 0x0000440001007983 */ /* 0x000ee20000100800 */
        /* <DEDUP_REMOVED lines=32> */
[----:B-12---:R-:W-:Y:S02]  /*b510*/  CS2R R32, SRZ ;  /* 0x0000000000207805 */ /* 0x006fe4000001ff00 */
        /* <DEDUP_REMOVED lines=18> */
[----:B---3--:R-:W-:-:S05]  /*b640*/  IMAD R222, R0, R72, RZ ;  /* 0x0000004800de7224 */ /* 0x008fca00078e02ff */
[----:B------:R-:W-:-:S04]  /*b650*/  VIADDMNMX R72, R222, R72, R135, PT ;  /* 0x00000048de487246 */ /* 0x000fc80003800187 */
[----:B------:R-:W-:-:S13]  /*b660*/  ISETP.GT.AND P1, PT, R72, R222, PT ;  /* 0x000000de4800720c */ /* 0x000fda0003f24270 */
[----:B------:R-:W-:Y:S05]  /*b670*/  @!P1 BRA `(.L_x_3838) ;  /* 0x000000c400ac9947 */ /* 0x000fea0003800000 */
[----:B------:R-:W0:Y:S01]  /*b680*/  S2R R0, SR_TID.X ;  /* 0x0000000000007919 */ /* 0x000e220000002100 */
        /* <DEDUP_REMOVED lines=30> */
.L_x_3839:
        /* <DEDUP_REMOVED lines=8> */
[----:B------:R0:W1:Y:S03]  /*b8f0*/  SYNCS.PHASECHK.TRANS64.TRYWAIT P0, [R2+URZ+0x30800], R3 ;  /* 0x03080003020075a7 */ /* 0x000066000800017f */
[----:B-1----:R-:W-:Y:S05]  /*b900*/  @!P0 NANOSLEEP.SYNCS 0x989680 ;  /* 0x009896800000895d */ /* 0x002fea0003900000 */
[----:B------:R-:W1:Y:S01]  /*b910*/  @!P0 SYNCS.PHASECHK.TRANS64 P0, [R2+URZ+0x30800], R3 ;  /* 0x03080003020085a7 */ /* 0x000e62000800007f */
[----:B------:R-:W-:Y:S04]  /*b920*/  BSSY B0, `(.L_x_3841) ;  /* 0x0000006000007945 */ /* 0x000fe80003800000 */
[----:B-1----:R-:W-:Y:S05]  /*b930*/  @P0 BRA `(.L_x_3842) ;  /* 0x0000000000100947 */ /* 0x002fea0003800000 */
.L_x_3843:
[----:B-1----:R1:W2:Y:S02]  /*b940*/  SYNCS.PHASECHK.TRANS64.TRYWAIT P0, [R2+URZ+0x30800], R3 ;  /* 0x03080003020075a7 */ /* 0x0022a4000800017f */
[----:B--2---:R-:W-:Y:S05]  /*b950*/  @!P0 NANOSLEEP.SYNCS 0x989680 ;  /* 0x009896800000895d */ /* 0x004fea0003900000 */
[----:B------:R-:W2:Y:S02]  /*b960*/  @!P0 SYNCS.PHASECHK.TRANS64 P0, [R2+URZ+0x30800], R3 ;  /* 0x03080003020085a7 */ /* 0x000ea4000800007f */
[----:B--2---:R-:W-:Y:S05]  /*b970*/  @!P0 BRA `(.L_x_3843) ;  /* 0xfffffffc00f08947 */ /* 0x004fea000383ffff */
.L_x_3842:
[----:B------:R-:W-:Y:S05]  /*b980*/  BSYNC B0 ;  /* 0x0000000000007941 */ /* 0x000fea0003800000 */
.L_x_3841:
[----:B------:R-:W-:Y:S05]  /*b990*/  BRA `(.L_x_3844) ;  /* 0x0000005800e47947 */ /* 0x000fea0003800000 */
.L_x_3840:
[----:B-----5:R-:W-:Y:S01]  /*b9a0*/  SHF.R.S32.HI R0, RZ, 0x1f, R132 ;  /* 0x0000001fff007819 */ /* 0x020fe20000011484 */
[----:B------:R-:W-:Y:S01]  /*b9b0*/  ULOP3.LUT UP0, URZ, UR60, 0x3ff, URZ, 0xc0, !UPT ;  /* 0x000003ff3c3f7892 */ /* 0x000fe2000f80c03f */
[----:B------:R-:W-:Y:S01]  /*b9c0*/  ULDC.64 UR4, c[0x0][0x3f8] ;  /* 0x0000fe0000047ab9 */ /* 0x000fe20000000a00 */
[----:B------:R-:W-:Y:S02]  /*b9d0*/  ULDC.64 UR6, c[0x0][0x408] ;  /* 0x0001020000067ab9 */ /* 0x000fe40000000a00 */
[C---:B------:R-:W-:Y:S02]  /*b9e0*/  IMAD R3, R0.reuse, UR4, RZ ;  /* 0x0000000400037c24 */ /* 0x040fe4000f8e02ff */
[----:B------:R-:W-:Y:S01]  /*b9f0*/  IMAD R7, R0, UR6, RZ ;  /* 0x0000000600077c24 */ /* 0x000fe2000f8e02ff */
[----:B------:R-:W-:Y:S01]  /*ba00*/  PLOP3.LUT P2, PT, PT, PT, UP0, 0x80, 0x0 ;  /* 0x000000000000781c */ /* 0x000fe20003f4f008 */
[----:B------:R-:W-:-:S04]  /*ba10*/  IMAD.WIDE.U32 R4, R132, UR4, RZ ;  /* 0x0000000484047c25 */ /* 0x000fc8000f8e00ff */
[C---:B------:R-:W-:Y:S01]  /*ba20*/  IMAD R3, R132.reuse, UR5, R3 ;  /* 0x0000000584037c24 */ /* 0x040fe2000f8e0203 */
[----:B------:R-:W-:Y:S01]  /*ba30*/  ULDC.64 UR4, c[0x0][0x3e8] ;  /* 0x0000fa0000047ab9 */ /* 0x000fe20000000a00 */
[----:B------:R-:W-:Y:S01]  /*ba40*/  IMAD R7, R132, UR7, R7 ;  /* 0x0000000784077c24 */ /* 0x000fe2000f8e0207 */
[----:B------:R-:W-:Y:S01]  /*ba50*/  LEA R38, P0, R4, UR4, 0x1 ;  /* 0x0000000404267c11 */ /* 0x000fe2000f8008ff */
[----:B------:R-:W-:Y:S01]  /*ba60*/  IMAD.WIDE.U32 R132, R132, UR6, RZ ;  /* 0x0000000684847c25 */ /* 0x000fe2000f8e00ff */
[----:B------:R-:W-:-:S03]  /*ba70*/  ULDC.64 UR6, c[0x0][0x400] ;  /* 0x0001000000067ab9 */ /* 0x000fc60000000a00 */
[----:B------:R-:W-:Y:S01]  /*ba80*/  IMAD.IADD R3, R3, 0x1, R5 ;  /* 0x0000000103037824 */ /* 0x000fe200078e0205 */
[----:B------:R-:W-:Y:S01]  /*ba90*/  LEA R40, P1, R132, UR6, 0x1 ;  /* 0x0000000684287c11 */ /* 0x000fe2000f8208ff */
[----:B------:R-:W-:-:S03]  /*baa0*/  IMAD.IADD R41, R7, 0x1, R133 ;  /* 0x0000000107297824 */ /* 0x000fc600078e0285 */
[----:B------:R-:W-:Y:S02]  /*bab0*/  LEA.HI.X R24, R4, UR5, R3, 0x1, P0 ;  /* 0x0000000504187c11 */ /* 0x000fe400080f0c03 */
[----:B------:R-:W-:Y:S01]  /*bac0*/  LEA.HI.X R41, R132, UR7, R41, 0x1, P1 ;  /* 0x0000000784297c11 */ /* 0x000fe200088f0c29 */
        /* <DEDUP_REMOVED lines=16> */
[----:B0-----:R-:W-:Y:S05]  /*bbd0*/  CALL.ABS.NOINC R14 ;  /* 0x000000000e007343 */ /* 0x001fea0003c00000 */
.L_x_3845:
[----:B------:R-:W-:Y:S01]  /*bbe0*/  ULDC.U8 UR4, c[0x0][0x410] ;  /* 0x0001040000047ab9 */ /* 0x000fe20000000000 */
[----:B------:R-:W-:Y:S01]  /*bbf0*/  BSSY B0, `(.L_x_3846) ;  /* 0x000058b000007945 */ /* 0x000fe20003800000 */
[----:B------:R-:W-:Y:S02]  /*bc00*/  ISETP.NE.AND P0, PT, RZ, UR4, PT ;  /* 0x00000004ff007c0c */ /* 0x000fe4000bf05270 */
[----:B------:R-:W-:-:S11]  /*bc10*/  LEA R6, R137, R202, 0x7 ;  /* 0x000000ca89067211 */ /* 0x000fd600078e38ff */
[----:B------:R-:W-:Y:S05]  /*bc20*/  @!P0 BRA `(.L_x_3847) ;  /* 0x0000002800e48947 */ /* 0x000fea0003800000 */
[----:B------:R-:W-:-:S03]  /*bc30*/  UMOV UR4, 0xffffffff ;  /* 0xffffffff00047882 */ /* 0x000fc60000000000 */
[----:B------:R-:W-:Y:S05]  /*bc40*/  BRA.DIV UR4, `(.L_x_3848) ;  /* 0x0000017a04587947 */ /* 0x000fea000b800000 */
[----:B------:R0:W1:Y:S04]  /*bc50*/  SHFL.IDX PT, R37, R24, RZ, 0x1c1f ;  /* 0x001c1fff18257589 */ /* 0x00006800000e0000 */
[----:B------:R-:W2:Y:S04]  /*bc60*/  SHFL.IDX PT, R38, R38, RZ, 0x1c1f ;  /* 0x001c1fff26267589 */ /* 0x000ea800000e0000 */
[----:B------:R-:W3:Y:S04]  /*bc70*/  SHFL.IDX PT, R41, R41, RZ, 0x1c1f ;  /* 0x001c1fff29297589 */ /* 0x000ee800000e0000 */
[----:B0-----:R-:W4:Y:S02]  /*bc80*/  SHFL.IDX PT, R40, R40, RZ, 0x1c1f ;  /* 0x001c1fff28287589 */ /* 0x001f2400000e0000 */
.L_x_4097:
[----:B------:R-:W-:Y:S01]  /*bc90*/  ULDC UR4, c[0x0][0x448] ;  /* 0x0001120000047ab9 */ /* 0x000fe20000000800 */
[----:B------:R-:W-:Y:S01]  /*bca0*/  LOP3.LUT R3, R217, 0x18, R16, 0xf8, !PT ;  /* 0x00000018d9037812 */ /* 0x000fe200078ef810 */
[----:B------:R-:W-:Y:S01]  /*bcb0*/  IMAD R42, R136, UR4, RZ ;  /* 0x00000004882a7c24 */ /* 0x000fe2000f8e02ff */
[----:B------:R-:W-:Y:S01]  /*bcc0*/  BSSY B1, `(.L_x_3849) ;  /* 0x000005e000017945 */ /* 0x000fe20003800000 */
[----:B------:R-:W-:Y:S02]  /*bcd0*/  LOP3.LUT P0, RZ, R225, 0x4, RZ, 0xc0, !PT ;  /* 0x00000004e1ff7812 */ /* 0x000fe4000780c0ff */
[----:B------:R-:W-:Y:S02]  /*bce0*/  CS2R R24, SRZ ;  /* 0x0000000000187805 */ /* 0x000fe4000001ff00 */
[----:B------:R-:W-:Y:S02]  /*bcf0*/  LOP3.LUT R0, R3, R218, RZ, 0x3c, !PT ;  /* 0x000000da03007212 */ /* 0x000fe400078e3cff */
[----:B------:R-:W-:-:S02]  /*bd00*/  CS2R R20, SRZ ;  /* 0x0000000000147805 */ /* 0x000fc4000001ff00 */
[----:B------:R-:W-:Y:S01]  /*bd10*/  ISETP.GE.AND P1, PT, R6, R42, PT ;  /* 0x0000002a0600720c */ /* 0x000fe20003f26270 */
[----:B------:R-:W-:Y:S01]  /*bd20*/  IMAD R42, R137, -0x80, R42 ;  /* 0xffffff80892a7824 */ /* 0x000fe200078e022a */
[----:B------:R-:W-:Y:S01]  /*bd30*/  CS2R R14, SRZ ;  /* 0x00000000000e7805 */ /* 0x000fe2000001ff00 */
[----:B------:R-:W-:Y:S01]  /*bd40*/  IMAD.IADD R3, R219, 0x1, R0 ;  /* 0x00000001db037824 */ /* 0x000fe200078e0200 */
[----:B------:R-:W-:Y:S02]  /*bd50*/  CS2R R12, SRZ ;  /* 0x00000000000c7805 */ /* 0x000fe4000001ff00 */
[----:B------:R-:W-:Y:S02]  /*bd60*/  CS2R R10, SRZ ;  /* 0x00000000000a7805 */ /* 0x000fe4000001ff00 */
[----:B------:R-:W-:Y:S01]  /*bd70*/  CS2R R8, SRZ ;  /* 0x0000000000087805 */ /* 0x000fe2000001ff00 */
[----:B------:R-:W-:Y:S01]  /*bd80*/  IMAD R3, R3, 0x2, R2 ;  /* 0x0000000203037824 */ /* 0x000fe200078e0202 */
[----:B------:R-:W-:-:S02]  /*bd90*/  CS2R R6, SRZ ;  /* 0x0000000000067805 */ /* 0x000fc4000001ff00 */
[----:B------:R-:W-:Y:S02]  /*bda0*/  CS2R R4, SRZ ;  /* 0x0000000000047805 */ /* 0x000fe4000001ff00 */
[----:B------:R-:W-:Y:S02]  /*bdb0*/  CS2R R26, SRZ ;  /* 0x00000000001a7805 */ /* 0x000fe4000001ff00 */
[----:B------:R-:W-:Y:S02]  /*bdc0*/  CS2R R28, SRZ ;  /* 0x00000000001c7805 */ /* 0x000fe4000001ff00 */
[----:B------:R-:W-:Y:S02]  /*bdd0*/  CS2R R30, SRZ ;  /* 0x00000000001e7805 */ /* 0x000fe4000001ff00 */
[C---:B------:R-:W-:Y:S01]  /*bde0*/  IADD3 R43, R3.reuse, 0x12400, RZ ;  /* 0x00012400032b7810 */ /* 0x040fe20007ffe0ff */
[----:B------:R-:W-:Y:S01]  /*bdf0*/  VIADD R0, R3, 0x12440 ;  /* 0x0001244003007836 */ /* 0x000fe20000000000 */
[----:B------:R-:W-:Y:S01]  /*be00*/  CS2R R32, SRZ ;  /* 0x0000000000207805 */ /* 0x000fe2000001ff00 */
[----:B------:R-:W-:Y:S06]  /*be10*/  @P1 BRA `(.L_x_3850) ;  /* 0x0000000400201947 */ /* 0x000fec0003800000 */
[----:B------:R-:W-:Y:S01]  /*be20*/  ULDC UR4, c[0x0][0x3f4] ;  /* 0x0000fd0000047ab9 */ /* 0x000fe20000000800 */
[C---:B------:R-:W-:Y:S01]  /*be30*/  IMAD.SHL.U32 R27, R208.reuse, 0x2, RZ ;  /* 0x00000002d01b7824 */ /* 0x040fe200078e00ff */
[----:B------:R-:W-:Y:S01]  /*be40*/  ISETP.GE.AND P4, PT, R208, UR4, PT ;  /* 0x00000004d0007c0c */ /* 0x000fe2000bf86270 */
[----:B------:R-:W-:Y:S01]  /*be50*/  IMAD.SHL.U32 R5, R207, 0x2, RZ ;  /* 0x00000002cf057824 */ /* 0x000fe200078e00ff */
[----:B------:R-:W-:Y:S01]  /*be60*/  ISETP.GE.AND P3, PT, R206, UR4, PT ;  /* 0x00000004ce007c0c */ /* 0x000fe2000bf66270 */
[----:B------:R-:W-:Y:S01]  /*be70*/  IMAD.SHL.U32 R35, R205, 0x2, RZ ;  /* 0x00000002cd237824 */ /* 0x000fe200078e00ff */
[----:B------:R-:W-:Y:S02]  /*be80*/  SHF.R.S32.HI R7, RZ, 0x1f, R208 ;  /* 0x0000001fff077819 */ /* 0x000fe400000114d0 */
[----:B------:R-:W-:Y:S02]  /*be90*/  CS2R R32, SRZ ;  /* 0x0000000000207805 */ /* 0x000fe4000001ff00 */
[----:B------:R-:W-:-:S02]  /*bea0*/  ISETP.GE.AND P2, PT, R207, UR4, PT ;  /* 0x00000004cf007c0c */ /* 0x000fc4000bf46270 */
[----:B------:R-:W-:Y:S02]  /*beb0*/  SHF.L.U64.HI R4, R208, 0x1, R7 ;  /* 0x00000001d0047819 */ /* 0x000fe40000010207 */
[----:B------:R-:W-:Y:S02]  /*bec0*/  SHF.R.S32.HI R9, RZ, 0x1f, R206 ;  /* 0x0000001fff097819 */ /* 0x000fe400000114ce */
[----:B------:R-:W-:Y:S02]  /*bed0*/  SHF.L.U32 R25, R206, 0x1, RZ ;  /* 0x00000001ce197819 */ /* 0x000fe400000006ff */
[-C--:B--2---:R-:W-:Y:S02]  /*bee0*/  @!P4 IADD3 R12, P5, R38, R27.reuse, RZ ;  /* 0x0000001b260cc210 */ /* 0x084fe40007fbe0ff */
[----:B----4-:R-:W-:Y:S02]  /*bef0*/  @!P4 IADD3 R26, P6, R40, R27, RZ ;  /* 0x0000001b281ac210 */ /* 0x010fe40007fde0ff */
[----:B-1----:R-:W-:-:S02]  /*bf00*/  @!P4 IADD3.X R13, R37, R4, RZ, P5, !PT ;  /* 0x00000004250dc210 */ /* 0x002fc40002ffe4ff */
[----:B------:R-:W-:Y:S01]  /*bf10*/  SHF.L.U64.HI R6, R206, 0x1, R9 ;  /* 0x00000001ce067819 */ /* 0x000fe20000010209 */
[----:B---3--:R-:W-:Y:S01]  /*bf20*/  @!P4 IMAD.X R27, R41, 0x1, R4, P6 ;  /* 0x00000001291bc824 */ /* 0x008fe200030e0604 */
[----:B------:R-:W-:Y:S02]  /*bf30*/  ISETP.GE.AND P1, PT, R205, UR4, PT ;  /* 0x00000004cd007c0c */ /* 0x000fe4000bf26270 */
[-C--:B------:R-:W-:Y:S02]  /*bf40*/  @!P3 IADD3 R14, P5, R38, R25.reuse, RZ ;  /* 0x00000019260eb210 */ /* 0x080fe40007fbe0ff */
[----:B------:R-:W-:Y:S02]  /*bf50*/  SHF.R.S32.HI R10, RZ, 0x1f, R207 ;  /* 0x0000001fff0a7819 */ /* 0x000fe400000114cf */
[----:B------:R-:W-:Y:S01]  /*bf60*/  @!P3 IADD3 R24, P6, R40, R25, RZ ;  /* 0x000000192818b210 */ /* 0x000fe20007fde0ff */
[----:B------:R-:W-:Y:S01]  /*bf70*/  @!P3 IMAD.X R15, R37, 0x1, R6, P5 ;  /* 0x00000001250fb824 */ /* 0x000fe200028e0606 */
[----:B------:R-:W-:-:S02]  /*bf80*/  SHF.L.U64.HI R10, R207, 0x1, R10 ;  /* 0x00000001cf0a7819 */ /* 0x000fc4000001020a */
[-C--:B------:R-:W-:Y:S02]  /*bf90*/  @!P2 IADD3 R20, P5, R38, R5.reuse, RZ ;  /* 0x000000052614a210 */ /* 0x080fe40007fbe0ff */
[----:B------:R-:W-:Y:S02]  /*bfa0*/  @!P3 IADD3.X R25, R41, R6, RZ, P6, !PT ;  /* 0x000000062919b210 */ /* 0x000fe400037fe4ff */
[----:B------:R-:W-:Y:S01]  /*bfb0*/  @!P2 IADD3 R4, P6, R40, R5, RZ ;  /* 0x000000052804a210 */ /* 0x000fe20007fde0ff */
[--C-:B------:R-:W-:Y:S01]  /*bfc0*/  @!P2 IMAD.X R21, R37, 0x1, R10.reuse, P5 ;  /* 0x000000012515a824 */ /* 0x100fe200028e060a */
[----:B------:R-:W-:Y:S02]  /*bfd0*/  SHF.R.S32.HI R8, RZ, 0x1f, R205 ;  /* 0x0000001fff087819 */ /* 0x000fe400000114cd */
[----:B------:R-:W-:Y:S01]  /*bfe0*/  ISETP.GE.AND P5, PT, R194, UR4, PT ;  /* 0x00000004c2007c0c */ /* 0x000fe2000bfa6270 */
[----:B------:R-:W-:Y:S01]  /*bff0*/  @!P2 IMAD.X R5, R41, 0x1, R10, P6 ;  /* 0x000000012905a824 */ /* 0x000fe200030e060a */
[----:B------:R-:W-:-:S02]  /*c000*/  SHF.L.U64.HI R8, R205, 0x1, R8 ;  /* 0x00000001cd087819 */ /* 0x000fc40000010208 */
[-C--:B------:R-:W-:Y:S02]  /*c010*/  @!P1 IADD3 R6, P6, R38, R35.reuse, RZ ;  /* 0x0000002326069210 */ /* 0x080fe40007fde0ff */
[----:B------:R-:W-:Y:S02]  /*c020*/  SHF.R.S32.HI R30, RZ, 0x1f, R209 ;  /* 0x0000001fff1e7819 */ /* 0x000fe400000114d1 */
[----:B------:R-:W-:Y:S02]  /*c030*/  @!P1 IADD3.X R7, R37, R8, RZ, P6, !PT ;  /* 0x0000000825079210 */ /* 0x000fe400037fe4ff */
[----:B------:R-:W-:Y:S02]  /*c040*/  @!P1 IADD3 R34, P6, R40, R35, RZ ;  /* 0x0000002328229210 */ /* 0x000fe40007fde0ff */
[----:B------:R-:W-:Y:S01]  /*c050*/  SHF.L.U32 R31, R209, 0x1, RZ ;  /* 0x00000001d11f7819 */ /* 0x000fe200000006ff */
[----:B------:R-:W-:Y:S01]  /*c060*/  @!P5 IMAD.MOV.U32 R10, RZ, RZ, R40 ;  /* 0x000000ffff0ad224 */ /* 0x000fe200078e0028 */
[----:B------:R-:W-:Y:S01]  /*c070*/  @!P5 MOV R29, R37 ;  /* 0x00000025001dd202 */ /* 0x000fe20000000f00 */
[----:B------:R-:W-:Y:S01]  /*c080*/  @!P1 IMAD.X R35, R41, 0x1, R8, P6 ;  /* 0x0000000129239824 */ /* 0x000fe200030e0608 */
[----:B------:R-:W-:Y:S01]  /*c090*/  ISETP.GE.AND P6, PT, R209, UR4, PT ;  /* 0x00000004d1007c0c */ /* 0x000fe2000bfc6270 */
[----:B------:R-:W-:Y:S01]  /*c0a0*/  @!P5 IMAD.MOV.U32 R11, RZ, RZ, R41 ;  /* 0x000000ffff0bd224 */ /* 0x000fe200078e0029 */
[----:B------:R-:W-:Y:S01]  /*c0b0*/  CS2R R8, SRZ ;  /* 0x0000000000087805 */ /* 0x000fe2000001ff00 */
[----:B------:R-:W-:-:S02]  /*c0c0*/  @!P5 IMAD.MOV.U32 R28, RZ, RZ, R38 ;  /* 0x000000ffff1cd224 */ /* 0x000fc400078e0026 */
[----:B------:R-:W-:-:S04]  /*c0d0*/  @!P5 IMAD.WIDE R10, R194, 0x2, R10 ;  /* 0x00000002c20ad825 */ /* 0x000fc800078e020a */
[----:B------:R-:W-:Y:S01]  /*c0e0*/  @!P5 IMAD.WIDE R28, R194, 0x2, R28 ;  /* 0x00000002c21cd825 */ /* 0x000fe200078e021c */
[----:B------:R0:W5:Y:S01]  /*c0f0*/  @!P5 LD.E.64 R32, desc[UR48][R10.64] ;  /* 0x000000300a20d980 */ /* 0x000162000c101b00 */
[----:B------:R-:W-:-:S03]  /*c100*/  SHF.L.U64.HI R30, R209, 0x1, R30 ;  /* 0x00000001d11e7819 */ /* 0x000fc6000001021e */
[----:B------:R1:W5:Y:S01]  /*c110*/  @!P5 LD.E.64 R8, desc[UR48][R28.64] ;  /* 0x000000301c08d980 */ /* 0x000362000c101b00 */
[----:B------:R-:W-:Y:S02]  /*c120*/  @!P6 IADD3 R38, P5, R38, R31, RZ ;  /* 0x0000001f2626e210 */ /* 0x000fe40007fbe0ff */
[----:B0-----:R-:W-:-:S03]  /*c130*/  CS2R R10, SRZ ;  /* 0x00000000000a7805 */ /* 0x001fc6000001ff00 */
[--C-:B------:R-:W-:Y:S01]  /*c140*/  @!P6 IMAD.X R39, R37, 0x1, R30.reuse, P5 ;  /* 0x000000012527e824 */ /* 0x100fe200028e061e */
[----:B------:R-:W-:Y:S02]  /*c150*/  @!P6 IADD3 R40, P5, R40, R31, RZ ;  /* 0x0000001f2828e210 */ /* 0x000fe40007fbe0ff */
[----:B------:R0:W5:Y:S03]  /*c160*/  @!P4 LD.E.64 R10, desc[UR48][R12.64] ;  /* 0x000000300c0ac980 */ /* 0x000166000c101b00 */
[----:B------:R-:W-:Y:S01]  /*c170*/  @!P6 IMAD.X R41, R41, 0x1, R30, P5 ;  /* 0x000000012929e824 */ /* 0x000fe200028e061e */
[----:B------:R-:W-:Y:S02]  /*c180*/  CS2R R30, SRZ ;  /* 0x00000000001e7805 */ /* 0x000fe4000001ff00 */
[----:B-1----:R-:W-:-:S04]  /*c190*/  CS2R R28, SRZ ;  /* 0x00000000001c7805 */ /* 0x002fc8000001ff00 */
[----:B------:R1:W5:Y:S01]  /*c1a0*/  @!P4 LD.E.64 R30, desc[UR48][R26.64] ;  /* 0x000000301a1ec980 */ /* 0x000362000c101b00 */
[----:B0-----:R-:W-:-:S03]  /*c1b0*/  CS2R R12, SRZ ;  /* 0x00000000000c7805 */ /* 0x001fc6000001ff00 */
[----:B------:R0:W5:Y:S04]  /*c1c0*/  @!P3 LD.E.64 R28, desc[UR48][R24.64] ;  /* 0x00000030181cb980 */ /* 0x000168000c101b00 */
[----:B------:R2:W5:Y:S01]  /*c1d0*/  @!P3 LD.E.64 R12, desc[UR48][R14.64] ;  /* 0x000000300e0cb980 */ /* 0x000562000c101b00 */
[----:B-1----:R-:W-:Y:S02]  /*c1e0*/  CS2R R26, SRZ ;  /* 0x00000000001a7805 */ /* 0x002fe4000001ff00 */
[----:B0-----:R-:W-:-:S04]  /*c1f0*/  CS2R R24, SRZ ;  /* 0x0000000000187805 */ /* 0x001fc8000001ff00 */
[----:B------:R0:W5:Y:S01]  /*c200*/  @!P2 LD.E.64 R26, desc[UR48][R4.64] ;  /* 0x00000030041aa980 */ /* 0x000162000c101b00 */
[----:B--2---:R-:W-:-:S03]  /*c210*/  CS2R R14, SRZ ;  /* 0x00000000000e7805 */ /* 0x004fc6000001ff00 */
[----:B------:R-:W5:Y:S04]  /*c220*/  @!P6 LD.E.64 R24, desc[UR48][R38.64] ;  /* 0x000000302618e980 */ /* 0x000f68000c101b00 */
[----:B------:R1:W5:Y:S01]  /*c230*/  @!P2 LD.E.64 R14, desc[UR48][R20.64] ;  /* 0x00000030140ea980 */ /* 0x000362000c101b00 */
[----:B0-----:R-:W-:-:S06]  /*c240*/  CS2R R4, SRZ ;  /* 0x0000000000047805 */ /* 0x001fcc000001ff00 */
[----:B------:R-:W5:Y:S01]  /*c250*/  @!P1 LD.E.64 R4, desc[UR48][R34.64] ;  /* 0x0000003022049980 */ /* 0x000f62000c101b00 */
[----:B-1----:R-:W-:-:S06]  /*c260*/  CS2R R20, SRZ ;  /* 0x0000000000147805 */ /* 0x002fcc000001ff00 */
[----:B------:R0:W5:Y:S02]  /*c270*/  @!P1 LD.E.64 R20, desc[UR48][R6.64] ;  /* 0x0000003006149980 */ /* 0x000164000c101b00 */
[----:B0-----:R-:W-:-:S06]  /*c280*/  CS2R R6, SRZ ;  /* 0x0000000000067805 */ /* 0x001fcc000001ff00 */
[----:B------:R0:W5:Y:S02]  /*c290*/  @!P6 LD.E.64 R6, desc[UR48][R40.64] ;  /* 0x000000302806e980 */ /* 0x000164000c101b00 */
.L_x_3850:
[----:B------:R-:W-:Y:S05]  /*c2a0*/  BSYNC B1 ;  /* 0x0000000000017941 */ /* 0x000fea0003800000 */
.L_x_3849:
[----:B------:R-:W3:Y:S01]  /*c2b0*/  LDL R69, [R1+0x4] ;  /* 0x0000040001457983 */ /* 0x000ee20000100800 */
[--C-:B0---45:R-:W-:Y:S01]  /*c2c0*/  IMAD.MOV.U32 R40, RZ, RZ, R11.reuse ;  /* 0x000000ffff287224 */ /* 0x131fe200078e000b */
[--C-:B------:R-:W-:Y:S01]  /*c2d0*/  SHF.R.U64 R51, R10, 0x10, R11.reuse ;  /* 0x000000100a337819 */ /* 0x100fe2000000120b */
[----:B------:R-:W-:Y:S01]  /*c2e0*/  IMAD.MOV.U32 R34, RZ, RZ, R12 ;  /* 0x000000ffff227224 */ /* 0x000fe200078e000c */
[----:B------:R-:W-:Y:S01]  /*c2f0*/  SHF.R.U32.HI R52, RZ, 0x10, R11 ;  /* 0x00000010ff347819 */ /* 0x000fe2000001160b */
[----:B------:R-:W-:Y:S01]  /*c300*/  IMAD.MOV.U32 R11, RZ, RZ, R14 ;  /* 0x000000ffff0b7224 */ /* 0x000fe200078e000e */
[----:B------:R-:W-:Y:S01]  /*c310*/  SHF.R.U64 R53, R12, 0x10, R13 ;  /* 0x000000100c357819 */ /* 0x000fe2000000120d */
[--C-:B------:R-:W-:Y:S01]  /*c320*/  IMAD.MOV.U32 R12, RZ, RZ, R15.reuse ;  /* 0x000000ffff0c7224 */ /* 0x100fe200078e000f */
[--C-:B------:R-:W-:Y:S01]  /*c330*/  SHF.R.U64 R14, R14, 0x10, R15.reuse ;  /* 0x000000100e0e7819 */ /* 0x100fe2000000120f */
[----:B------:R-:W-:Y:S01]  /*c340*/  IMAD.MOV.U32 R35, RZ, RZ, R8 ;  /* 0x000000ffff237224 */ /* 0x000fe200078e0008 */
[----:B------:R-:W-:Y:S01]  /*c350*/  SHF.R.U32.HI R55, RZ, 0x10, R15 ;  /* 0x00000010ff377819 */ /* 0x000fe2000001160f */
[----:B-1----:R-:W-:Y:S01]  /*c360*/  IMAD.MOV.U32 R37, RZ, RZ, R9 ;  /* 0x000000ffff257224 */ /* 0x002fe200078e0009 */
[----:B------:R-:W-:Y:S01]  /*c370*/  MOV R15, R4 ;  /* 0x00000004000f7202 */ /* 0x000fe20000000f00 */
[----:B------:R-:W-:Y:S01]  /*c380*/  IMAD.MOV.U32 R48, RZ, RZ, R33 ;  /* 0x000000ffff307224 */ /* 0x000fe200078e0021 */
[----:B------:R-:W-:Y:S01]  /*c390*/  SHF.R.U64 R67, R4, 0x10, R5 ;  /* 0x0000001004437819 */ /* 0x000fe20000001205 */
[----:B------:R-:W-:Y:S01]  /*c3a0*/  IMAD.MOV.U32 R47, RZ, RZ, R32 ;  /* 0x000000ffff2f7224 */ /* 0x000fe200078e0020 */
[----:B--2---:R-:W-:Y:S01]  /*c3b0*/  MOV R38, R13 ;  /* 0x0000000d00267202 */ /* 0x004fe20000000f00 */
[----:B------:R-:W-:Y:S01]  /*c3c0*/  IMAD.MOV.U32 R46, RZ, RZ, R31 ;  /* 0x000000ffff2e7224 */ /* 0x000fe200078e001f */
[----:B------:R-:W-:Y:S01]  /*c3d0*/  SHF.R.U32.HI R54, RZ, 0x10, R13 ;  /* 0x00000010ff367819 */ /* 0x000fe2000001160d */
[----:B------:R-:W-:Y:S01]  /*c3e0*/  IMAD.MOV.U32 R44, RZ, RZ, R27 ;  /* 0x000000ffff2c7224 */ /* 0x000fe200078e001b */
[----:B------:R-:W-:Y:S01]  /*c3f0*/  MOV R13, R20 ;  /* 0x00000014000d7202 */ /* 0x000fe20000000f00 */
[----:B---3--:R-:W-:Y:S01]  /*c400*/  IMAD.MOV.U32 R41, RZ, RZ, R6 ;  /* 0x000000ffff297224 */ /* 0x008fe200078e0006 */
[----:B------:R-:W-:Y:S01]  /*c410*/  SHF.R.U64 R56, R20, 0x10, R21 ;  /* 0x0000001014387819 */ /* 0x000fe20000001215 */
[--C-:B------:R-:W-:Y:S01]  /*c420*/  IMAD.MOV.U32 R20, RZ, RZ, R5.reuse ;  /* 0x000000ffff147224 */ /* 0x100fe200078e0005 */
[----:B------:R-:W-:Y:S01]  /*c430*/  SHF.R.U32.HI R68, RZ, 0x10, R5 ;  /* 0x00000010ff447819 */ /* 0x000fe20000011605 */
[----:B------:R-:W-:Y:S01]  /*c440*/  BSSY B1, `(.L_x_3851) ;  /* 0x0000039000017945 */ /* 0x000fe20003800000 */
[----:B------:R-:W-:-:S02]  /*c450*/  @P0 IADD3 R0, R43, -0x40, RZ ;  /* 0xffffffc02b000810 */ /* 0x000fc40007ffe0ff */
[--C-:B------:R-:W-:Y:S01]  /*c460*/  SHF.R.U64 R49, R8, 0x10, R9.reuse ;  /* 0x0000001008317819 */ /* 0x100fe20000001209 */
[----:B------:R-:W-:Y:S01]  /*c470*/  IMAD.MOV.U32 R8, RZ, RZ, R24 ;  /* 0x000000ffff087224 */ /* 0x000fe200078e0018 */
[----:B------:R-:W-:Y:S02]  /*c480*/  SHF.R.U32.HI R50, RZ, 0x10, R9 ;  /* 0x00000010ff327819 */ /* 0x000fe40000011609 */
[----:B------:R-:W-:Y:S02]  /*c490*/  MOV R9, R25 ;  /* 0x0000001900097202 */ /* 0x000fe40000000f00 */
[--C-:B------:R-:W-:Y:S02]  /*c4a0*/  SHF.R.U64 R60, R32, 0x10, R33.reuse ;  /* 0x00000010203c7819 */ /* 0x100fe40000001221 */
[----:B------:R-:W-:Y:S02]  /*c4b0*/  SHF.R.U32.HI R61, RZ, 0x10, R33 ;  /* 0x00000010ff3d7819 */ /* 0x000fe40000011621 */
[----:B------:R-:W-:Y:S01]  /*c4c0*/  MOV R39, R10 ;  /* 0x0000000a00277202 */ /* 0x000fe20000000f00 */
[----:B------:R-:W-:Y:S01]  /*c4d0*/  IMAD.MOV.U32 R10, RZ, RZ, R21 ;  /* 0x000000ffff0a7224 */ /* 0x000fe200078e0015 */
[----:B------:R-:W-:-:S02]  /*c4e0*/  MOV R33, R30 ;  /* 0x0000001e00217202 */ /* 0x000fc40000000f00 */
[----:B------:R-:W-:Y:S01]  /*c4f0*/  SHF.R.U64 R62, R30, 0x10, R31 ;  /* 0x000000101e3e7819 */ /* 0x000fe2000000121f */
[----:B------:R-:W-:Y:S01]  /*c500*/  IMAD.MOV.U32 R30, RZ, RZ, R28 ;  /* 0x000000ffff1e7224 */ /* 0x000fe200078e001c */
[--C-:B------:R-:W-:Y:S02]  /*c510*/  SHF.R.U64 R58, R24, 0x10, R25.reuse ;  /* 0x00000010183a7819 */ /* 0x100fe40000001219 */
[----:B------:R-:W-:Y:S01]  /*c520*/  SHF.R.U32.HI R59, RZ, 0x10, R25 ;  /* 0x00000010ff3b7819 */ /* 0x000fe20000011619 */
[----:B------:R-:W-:Y:S01]  /*c530*/  IMAD.MOV.U32 R25, RZ, RZ, R26 ;  /* 0x000000ffff197224 */ /* 0x000fe200078e001a */
[----:B------:R-:W-:Y:S02]  /*c540*/  MOV R45, R29 ;  /* 0x0000001d002d7202 */ /* 0x000fe40000000f00 */
[----:B------:R-:W-:Y:S02]  /*c550*/  PRMT R8, R8, 0x5410, R9 ;  /* 0x0000541008087816 */ /* 0x000fe40000000009 */
[----:B------:R-:W-:-:S02]  /*c560*/  SHF.R.U32.HI R57, RZ, 0x10, R21 ;  /* 0x00000010ff397819 */ /* 0x000fc40000011615 */
[----:B------:R-:W-:Y:S02]  /*c570*/  SHF.R.U32.HI R63, RZ, 0x10, R31 ;  /* 0x00000010ff3f7819 */ /* 0x000fe4000001161f */
[--C-:B------:R-:W-:Y:S02]  /*c580*/  SHF.R.U64 R64, R28, 0x10, R29.reuse ;  /* 0x000000101c407819 */ /* 0x100fe4000000121d */
[----:B------:R-:W-:Y:S02]  /*c590*/  SHF.R.U32.HI R65, RZ, 0x10, R29 ;  /* 0x00000010ff417819 */ /* 0x000fe4000001161d */
[--C-:B------:R-:W-:Y:S02]  /*c5a0*/  SHF.R.U64 R26, R26, 0x10, R27.reuse ;  /* 0x000000101a1a7819 */ /* 0x100fe4000000121b */
[----:B------:R-:W-:Y:S02]  /*c5b0*/  SHF.R.U32.HI R66, RZ, 0x10, R27 ;  /* 0x00000010ff427819 */ /* 0x000fe4000001161b */
[----:B------:R-:W-:-:S02]  /*c5c0*/  MOV R43, R7 ;  /* 0x00000007002b7202 */ /* 0x000fc40000000f00 */
[----:B------:R-:W-:Y:S02]  /*c5d0*/  VIMNMX R9, R42, 0x80, PT ;  /* 0x000000802a097848 */ /* 0x000fe40003fe0100 */
[----:B------:R-:W-:Y:S02]  /*c5e0*/  SHF.R.U64 R6, R6, 0x10, R7 ;  /* 0x0000001006067819 */ /* 0x000fe40000001207 */
        /* <DEDUP_REMOVED lines=8> */
[----:B------:R-:W-:Y:S02]  /*c670*/  SHF.R.U32.HI R7, RZ, 0x10, R7 ;  /* 0x00000010ff077819 */ /* 0x000fe40000011607 */
        /* <DEDUP_REMOVED lines=11> */
[----:B------:R-:W-:Y:S02]  /*c730*/  PRMT R26, R26, 0x5410, R66 ;  /* 0x000054101a1a7816 */ /* 0x000fe40000000042 */
[----:B------:R-:W-:-:S02]  /*c740*/  ISETP.GE.AND P1, PT, R202, R9, PT ;  /* 0x00000009ca00720c */ /* 0x000fc40003f26270 */
[----:B------:R-:W-:Y:S02]  /*c750*/  PRMT R20, R67, 0x5410, R68 ;  /* 0x0000541043147816 */ /* 0x000fe40000000044 */
[----:B------:R-:W-:Y:S02]  /*c760*/  PRMT R11, R41, 0x5410, R43 ;  /* 0x00005410290b7816 */ /* 0x000fe4000000002b */
[----:B------:R-:W-:-:S04]  /*c770*/  LEA.HI R4, R69, R69, RZ, 0x1 ;  /* 0x0000004545047211 */ /* 0x000fc800078f08ff */
[----:B------:R-:W-:-:S05]  /*c780*/  LOP3.LUT R4, R4, 0xfffffffe, RZ, 0xc0, !PT ;  /* 0xfffffffe04047812 */ /* 0x000fca00078ec0ff */
[----:B------:R-:W-:-:S05]  /*c790*/  IMAD.IADD R4, R69, 0x1, -R4 ;  /* 0x0000000145047824 */ /* 0x000fca00078e0a04 */
[----:B------:R-:W-:-:S04]  /*c7a0*/  SHF.L.U32 R5, R4, 0x1f, RZ ;  /* 0x0000001f04057819 */ /* 0x000fc800000006ff */
[----:B------:R-:W0:Y:S02]  /*c7b0*/  SYNCS.PHASECHK.TRANS64.TRYWAIT P0, [R2+URZ+0x30800], R5 ;  /* 0x03080005020075a7 */ /* 0x000e24000800017f */
[----:B0-----:R-:W-:Y:S05]  /*c7c0*/  @!P0 BRA `(.L_x_3852) ;  /* 0x0000016c00ec8947 */ /* 0x001fea0003800000 */
.L_x_4098:
[----:B------:R-:W-:Y:S05]  /*c7d0*/  BSYNC B1 ;  /* 0x0000000000017941 */ /* 0x000fea0003800000 */
.L_x_3851:
[----:B------:R-:W-:Y:S01]  /*c7e0*/  BSSY B1, `(.L_x_3853) ;  /* 0x00000fe000017945 */ /* 0x000fe20003800000 */
[----:B------:R-:W-:-:S03]  /*c7f0*/  PRMT R12, R6, 0x5410, R7 ;  /* 0x00005410060c7816 */ /* 0x000fc60000000007 */
[----:B------:R-:W-:Y:S05]  /*c800*/  @P1 BRA `(.L_x_3854) ;  /* 0x0000000c00ec1947 */ /* 0x000fea0003800000 */
[----:B------:R-:W1:Y:S01]  /*c810*/  LDC R4, c[0x0][0x3f4] ;  /* 0x0000fd00ff047b82 */ /* 0x000e620000000800 */
[----:B------:R-:W-:Y:S01]  /*c820*/  BSSY B2, `(.L_x_3855) ;  /* 0x000002e000027945 */ /* 0x000fe20003800000 */
[-C--:B-1----:R-:W-:Y:S02]  /*c830*/  ISETP.GE.AND P0, PT, R194, R4.reuse, PT ;  /* 0x00000004c200720c */ /* 0x082fe40003f06270 */
[-C--:B------:R-:W-:Y:S02]  /*c840*/  ISETP.GE.AND P1, PT, R208, R4.reuse, PT ;  /* 0x00000004d000720c */ /* 0x080fe40003f26270 */
[-C--:B------:R-:W-:Y:S02]  /*c850*/  ISETP.GE.AND P2, PT, R206, R4.reuse, PT ;  /* 0x00000004ce00720c */ /* 0x080fe40003f46270 */
[-C--:B------:R-:W-:Y:S02]  /*c860*/  ISETP.GE.AND P3, PT, R207, R4.reuse, PT ;  /* 0x00000004cf00720c */ /* 0x080fe40003f66270 */
[----:B------:R-:W-:-:S02]  /*c870*/  ISETP.GE.AND P4, PT, R205, R4, PT ;  /* 0x00000004cd00720c */ /* 0x000fc40003f86270 */
[----:B------:R-:W-:-:S03]  /*c880*/  ISETP.GE.AND P5, PT, R209, R4, PT ;  /* 0x00000004d100720c */ /* 0x000fc60003fa6270 */
[----:B------:R-:W-:Y:S10]  /*c890*/  @P0 BRA `(.L_x_3856) ;  /* 0x0000000000980947 */ /* 0x000ff40003800000 */
[----:B0-----:R-:W0:Y:S01]  /*c8a0*/  LDS.128 R4, [R3+0x12400] ;  /* 0x0124000003047984 */ /* 0x001e220000000c00 */
        /* <DEDUP_REMOVED lines=26> */
[C---:B------:R-:W-:Y:S01]  /*ca50*/  FMUL.FTZ R46, R7.reuse, R40 ;  /* 0x00000028072e7220 */ /* 0x040fe20000410000 */
[C---:B------:R-:W-:Y:S01]  /*ca60*/  FFMA.FTZ R6, R42.reuse, R5, -R47 ;  /* 0x000000052a067223 */ /* 0x040fe2000001082f */
[-C--:B------:R-:W-:Y:S01]  /*ca70*/  FMUL.FTZ R51, R7, R4.reuse ;  /* 0x0000000407337220 */ /* 0x080fe20000410000 */
        /* <DEDUP_REMOVED lines=8> */
.L_x_3856:
[----:B------:R-:W-:Y:S05]  /*cb00*/  BSYNC B2 ;  /* 0x0000000000027941 */ /* 0x000fea0003800000 */
.L_x_3855:
[----:B------:R-:W-:Y:S04]  /*cb10*/  BSSY B2, `(.L_x_3857) ;  /* 0x0000028000027945 */ /* 0x000fe80003800000 */
[----:B------:R-:W-:Y:S05]  /*cb20*/  @P1 BRA `(.L_x_3858) ;  /* 0x0000000000981947 */ /* 0x000fea0003800000 */
[----:B01----:R-:W0:Y:S01]  /*cb30*/  LDS.128 R4, [R0] ;  /* 0x0000000000047984 */ /* 0x003e220000000c00 */
        /* <DEDUP_REMOVED lines=37> */
.L_x_3858:
[----:B------:R-:W-:Y:S05]  /*cd90*/  BSYNC B2 ;  /* 0x0000000000027941 */ /* 0x000fea0003800000 */
.L_x_3857:
[----:B------:R-:W-:Y:S04]  /*cda0*/  BSSY B2, `(.L_x_3859) ;  /* 0x0000028000027945 */ /* 0x000fe80003800000 */
[----:B------:R-:W-:Y:S05]  /*cdb0*/  @P2 BRA `(.L_x_3860) ;  /* 0x0000000000982947 */ /* 0x000fea0003800000 */
[----:B012---:R-:W0:Y:S01]  /*cdc0*/  LDS.128 R4, [R3+0x16400] ;  /* 0x0164000003047984 */ /* 0x007e220000000c00 */
        /* <DEDUP_REMOVED lines=37> */
.L_x_3860:
[----:B------:R-:W-:Y:S05]  /*d020*/  BSYNC B2 ;  /* 0x0000000000027941 */ /* 0x000fea0003800000 */
.L_x_3859:
[----:B------:R-:W-:Y:S04]  /*d030*/  BSSY B2, `(.L_x_3861) ;  /* 0x0000028000027945 */ /* 0x000fe80003800000 */
[----:B------:R-:W-:Y:S05]  /*d040*/  @P3 BRA `(.L_x_3862) ;  /* 0x0000000000983947 */ /* 0x000fea0003800000 */
[----:B0123--:R-:W0:Y:S01]  /*d050*/  LDS.128 R4, [R0+0x4000] ;  /* 0x0040000000047984 */ /* 0x00fe220000000c00 */
        /* <DEDUP_REMOVED lines=37> */
.L_x_3862:
[----:B------:R-:W-:Y:S05]  /*d2b0*/  BSYNC B2 ;  /* 0x0000000000027941 */ /* 0x000fea0003800000 */
.L_x_3861:
[----:B------:R-:W-:Y:S04]  /*d2c0*/  BSSY B2, `(.L_x_3863) ;  /* 0x0000028000027945 */ /* 0x000fe80003800000 */
[----:B------:R-:W-:Y:S05]  /*d2d0*/  @P4 BRA `(.L_x_3864) ;  /* 0x0000000000984947 */ /* 0x000fea0003800000 */
[----:B01234-:R-:W0:Y:S01]  /*d2e0*/  LDS.128 R4, [R3+0x1a400] ;  /* 0x01a4000003047984 */ /* 0x01fe220000000c00 */
        /* <DEDUP_REMOVED lines=37> */
.L_x_3864:
[----:B------:R-:W-:Y:S05]  /*d540*/  BSYNC B2 ;  /* 0x0000000000027941 */ /* 0x000fea0003800000 */
.L_x_3863:
        /* <DEDUP_REMOVED lines=39> */
.L_x_3854:
[----:B------:R-:W-:Y:S05]  /*d7c0*/  BSYNC B1 ;  /* 0x0000000000017941 */ /* 0x000fea0003800000 */
.L_x_3853:
[----:B01234-:R-:W-:-:S05]  /*d7d0*/  VIADD R4, R202, 0x40 ;  /* 0x00000040ca047836 */ /* 0x01ffca0000000000 */
[----:B------:R-:W-:-:S13]  /*d7e0*/  ISETP.GE.AND P0, PT, R4, R9, PT ;  /* 0x000000090400720c */ /* 0x000fda0003f06270 */
[----:B------:R-:W-:Y:S05]  /*d7f0*/  @P0 BRA `(.L_x_3865) ;  /* 0x0000003c00280947 */ /* 0x000fea0003800000 */
[----:B------:R-:W0:Y:S01]  /*d800*/  LDC R4, c[0x0][0x3f4] ;  /* 0x0000fd00ff047b82 */ /* 0x000e220000000800 */
[----:B------:R-:W-:Y:S01]  /*d810*/  BSSY B1, `(.L_x_3866) ;  /* 0x000002e000017945 */ /* 0x000fe20003800000 */
[-C--:B0-----:R-:W-:Y:S02]  /*d820*/  ISETP.GE.AND P0, PT, R194, R4.reuse, PT ;  /* 0x00000004c200720c */ /* 0x081fe40003f06270 */
[-C--:B------:R-:W-:Y:S02]  /*d830*/  ISETP.GE.AND P1, PT, R208, R4.reuse, PT ;  /* 0x00000004d000720c */ /* 0x080fe40003f26270 */
[-C--:B------:R-:W-:Y:S02]  /*d840*/  ISETP.GE.AND P2, PT, R206, R4.reuse, PT ;  /* 0x00000004ce00720c */ /* 0x080fe40003f46270 */
[-C--:B------:R-:W-:Y:S02]  /*d850*/  ISETP.GE.AND P3, PT, R207, R4.reuse, PT ;  /* 0x00000004cf00720c */ /* 0x080fe40003f66270 */
[----:B------:R-:W-:-:S02]  /*d860*/  ISETP.GE.AND P4, PT, R205, R4, PT ;  /* 0x00000004cd00720c */ /* 0x000fc40003f86270 */
[----:B------:R-:W-:-:S03]  /*d870*/  ISETP.GE.AND P5, PT, R209, R4, PT ;  /* 0x00000004d100720c */ /* 0x000fc60003fa6270 */
[----:B------:R-:W-:Y:S10]  /*d880*/  @P0 BRA `(.L_x_3867) ;  /* 0x0000000000980947 */ /* 0x000ff40003800000 */
[----:B------:R-:W0:Y:S01]  /*d890*/  LDS.128 R4, [R3+0x14400] ;  /* 0x0144000003047984 */ /* 0x000e220000000c00 */
        /* <DEDUP_REMOVED lines=11> */
[----:B------:R-:W-:Y:S01]  /*d950*/  FMUL.FTZ R43, R50, R5 ;  /* 0x00000005322b7220 */ /* 0x000fe20000410000 */
[----:B------:R-:W-:Y:S01]  /*d960*/  FFMA.FTZ R4, R45, R9, -R44 ;  /* 0x000000092d047223 */ /* 0x000fe2000001082c */
[----:B------:R-:W-:Y:S01]  /*d970*/  FMUL.FTZ R45, R48, R5 ;  /* 0x00000005302d7220 */ /* 0x000fe20000410000 */
[----:B------:R-:W-:-:S02]  /*d980*/  HADD2.F32 R42, -RZ, R7.H0_H0 ;  /* 0x20000007ff2a7230 */ /* 0x000fc40000004100 */
[----:B------:R-:W-:Y:S01]  /*d990*/  FFMA.FTZ R9, R47, R9, R46 ;  /* 0x000000092f097223 */ /* 0x000fe2000001002e */
        /* <DEDUP_REMOVED lines=11> */
[----:B------:R-:W-:Y:S01]  /*da50*/  FMUL.FTZ R35, R48, R7 ;  /* 0x0000000730237220 */ /* 0x000fe20000410000 */
[C---:B------:R-:W-:Y:S01]  /*da60*/  FMUL.FTZ R44, R43.reuse, R6 ;  /* 0x000000062b2c7220 */ /* 0x040fe20000410000 */
[----:B------:R-:W-:Y:S01]  /*da70*/  FFMA.FTZ R6, R43, R41, -R38 ;  /* 0x000000292b067223 */ /* 0x000fe20000010826 */
[C---:B------:R-:W-:Y:S01]  /*da80*/  FMUL.FTZ R37, R46.reuse, R7 ;  /* 0x000000072e257220 */ /* 0x040fe20000410000 */
[-C--:B------:R-:W-:Y:S01]  /*da90*/  FFMA.FTZ R7, R46, R42.reuse, -R35 ;  /* 0x0000002a2e077223 */ /* 0x080fe20000010823 */
[----:B------:R-:W-:Y:S02]  /*daa0*/  FFMA.FTZ R41, R47, R41, R44 ;  /* 0x000000292f297223 */ /* 0x000fe4000001002c */
[----:B------:R-:W-:-:S03]  /*dab0*/  FFMA.FTZ R42, R48, R42, R37 ;  /* 0x0000002a302a7223 */ /* 0x000fc60000010025 */
[----:B------:R-:W-:Y:S02]  /*dac0*/  F2FP.F16.F32.PACK_AB R6, R41, R6 ;  /* 0x000000062906723e */ /* 0x000fe400000000ff */
[----:B------:R-:W-:-:S05]  /*dad0*/  F2FP.F16.F32.PACK_AB R7, R42, R7 ;  /* 0x000000072a07723e */ /* 0x000fca00000000ff */
[----:B------:R0:W-:Y:S02]  /*dae0*/  STS.128 [R3+0x14400], R4 ;  /* 0x0144000403007388 */ /* 0x0001e40000000c00 */
.L_x_3867:
[----:B------:R-:W-:Y:S05]  /*daf0*/  BSYNC B1 ;  /* 0x0000000000017941 */ /* 0x000fea0003800000 */
.L_x_3866:
[----:B------:R-:W-:Y:S04]  /*db00*/  BSSY B1, `(.L_x_3868) ;  /* 0x0000028000017945 */ /* 0x000fe80003800000 */
[----:B------:R-:W-:Y:S05]  /*db10*/  @P1 BRA `(.L_x_3869) ;  /* 0x0000000000981947 */ /* 0x000fea0003800000 */
        /* <DEDUP_REMOVED lines=10> */
[----:B------:R-:W-:Y:S01]  /*dbc0*/  FMUL.FTZ R42, R39, R4 ;  /* 0x00000004272a7220 */ /* 0x000fe20000410000 */
[----:B------:R-:W-:Y:S02]  /*dbd0*/  HADD2.F32 R37, -RZ, R6.H0_H0 ;  /* 0x20000006ff257230 */ /* 0x000fe40000004100 */
[----:B------:R-:W-:Y:S01]  /*dbe0*/  FMUL.FTZ R44, R45, R5 ;  /* 0x000000052d2c7220 */ /* 0x000fe20000410000 */
[----:B------:R-:W-:Y:S01]  /*dbf0*/  FFMA.FTZ R4, R39, R9, -R40 ;  /* 0x0000000927047223 */ /* 0x000fe20000010828 */
[----:B------:R-:W-:Y:S01]  /*dc00*/  FMUL.FTZ R40, R41, R5 ;  /* 0x0000000529287220 */ /* 0x000fe20000410000 */
[----:B------:R-:W-:-:S02]  /*dc10*/  HADD2.F32 R38, -RZ, R7.H0_H0 ;  /* 0x20000007ff267230 */ /* 0x000fc40000004100 */
[----:B------:R-:W-:Y:S01]  /*dc20*/  FFMA.FTZ R5, R41, R35, -R44 ;  /* 0x0000002329057223 */ /* 0x000fe2000001082c */
[----:B------:R-:W-:Y:S02]  /*dc30*/  HADD2.F32 R6, -RZ, R6.H1_H1 ;  /* 0x30000006ff067230 */ /* 0x000fe40000004100 */
[----:B------:R-:W-:Y:S01]  /*dc40*/  FFMA.FTZ R9, R43, R9, R42 ;  /* 0x000000092b097223 */ /* 0x000fe2000001002a */
[----:B------:R-:W-:Y:S02]  /*dc50*/  HADD2.F32 R7, -RZ, R7.H1_H1 ;  /* 0x30000007ff077230 */ /* 0x000fe40000004100 */
[----:B------:R-:W-:Y:S01]  /*dc60*/  FFMA.FTZ R40, R45, R35, R40 ;  /* 0x000000232d287223 */ /* 0x000fe20000010028 */
[----:B------:R-:W-:Y:S02]  /*dc70*/  HADD2.F32 R41, -RZ, R33.H1_H1 ;  /* 0x30000021ff297230 */ /* 0x000fe40000004100 */
[----:B------:R-:W-:Y:S01]  /*dc80*/  HADD2.F32 R44, -RZ, R34.H1_H1 ;  /* 0x30000022ff2c7230 */ /* 0x000fe20000004100 */
[----:B------:R-:W-:Y:S01]  /*dc90*/  F2FP.F16.F32.PACK_AB R4, R9, R4 ;  /* 0x000000040904723e */ /* 0x000fe200000000ff */
[----:B------:R-:W-:Y:S01]  /*dca0*/  HADD2.F32 R39, -RZ, R31.H1_H1 ;  /* 0x3000001fff277230 */ /* 0x000fe20000004100 */
[----:B------:R-:W-:Y:S01]  /*dcb0*/  F2FP.F16.F32.PACK_AB R5, R40, R5 ;  /* 0x000000052805723e */ /* 0x000fe200000000ff */
[----:B------:R-:W-:-:S02]  /*dcc0*/  HADD2.F32 R42, -RZ, R32.H1_H1 ;  /* 0x30000020ff2a7230 */ /* 0x000fc40000004100 */
[-C--:B------:R-:W-:Y:S01]  /*dcd0*/  FMUL.FTZ R32, R41, R6.reuse ;  /* 0x0000000629207220 */ /* 0x080fe20000410000 */
[-C--:B------:R-:W-:Y:S01]  /*dce0*/  FMUL.FTZ R31, R44, R7.reuse ;  /* 0x000000072c1f7220 */ /* 0x080fe20000410000 */
[C---:B------:R-:W-:Y:S01]  /*dcf0*/  FMUL.FTZ R34, R39.reuse, R6 ;  /* 0x0000000627227220 */ /* 0x040fe20000410000 */
[C---:B------:R-:W-:Y:S01]  /*dd00*/  FMUL.FTZ R33, R42.reuse, R7 ;  /* 0x000000072a217220 */ /* 0x040fe20000410000 */
[-C--:B------:R-:W-:Y:S01]  /*dd10*/  FFMA.FTZ R6, R39, R37.reuse, -R32 ;  /* 0x0000002527067223 */ /* 0x080fe20000010820 */
[-C--:B------:R-:W-:Y:S01]  /*dd20*/  FFMA.FTZ R7, R42, R38.reuse, -R31 ;  /* 0x000000262a077223 */ /* 0x080fe2000001081f */
[----:B------:R-:W-:Y:S01]  /*dd30*/  FFMA.FTZ R37, R41, R37, R34 ;  /* 0x0000002529257223 */ /* 0x000fe20000010022 */
[----:B------:R-:W-:-:S04]  /*dd40*/  FFMA.FTZ R38, R44, R38, R33 ;  /* 0x000000262c267223 */ /* 0x000fc80000010021 */
[----:B------:R-:W-:Y:S02]  /*dd50*/  F2FP.F16.F32.PACK_AB R6, R37, R6 ;  /* 0x000000062506723e */ /* 0x000fe400000000ff */
[----:B------:R-:W-:-:S05]  /*dd60*/  F2FP.F16.F32.PACK_AB R7, R38, R7 ;  /* 0x000000072607723e */ /* 0x000fca00000000ff */
[----:B------:R1:W-:Y:S02]  /*dd70*/  STS.128 [R0+0x2000], R4 ;  /* 0x0020000400007388 */ /* 0x0003e40000000c00 */
.L_x_3869:
[----:B------:R-:W-:Y:S05]  /*dd80*/  BSYNC B1 ;  /* 0x0000000000017941 */ /* 0x000fea0003800000 */
.L_x_3868:
[----:B------:R-:W-:Y:S04]  /*dd90*/  BSSY B1, `(.L_x_3870) ;  /* 0x0000028000017945 */ /* 0x000fe80003800000 */
[----:B------:R-:W-:Y:S05]  /*dda0*/  @P2 BRA `(.L_x_3871) ;  /* 0x0000000000982947 */ /* 0x000fea0003800000 */
[----:B01----:R-:W0:Y:S01]  /*ddb0*/  LDS.128 R4, [R3+0x18400] ;  /* 0x0184000003047984 */ /* 0x003e220000000c00 */
        /* <DEDUP_REMOVED lines=37> */
.L_x_3871:
[----:B------:R-:W-:Y:S05]  /*e010*/  BSYNC B1 ;  /* 0x0000000000017941 */ /* 0x000fea0003800000 */
.L_x_3870:
        /* <DEDUP_REMOVED lines=40> */
.L_x_3873:
[----:B------:R-:W-:Y:S05]  /*e2a0*/  BSYNC B1 ;  /* 0x0000000000017941 */ /* 0x000fea0003800000 */
.L_x_3872:
        /* <DEDUP_REMOVED lines=40> */
.L_x_3875:
[----:B------:R-:W-:Y:S05]  /*e530*/  BSYNC B1 ;  /* 0x0000000000017941 */ /* 0x000fea0003800000 */
.L_x_3874:
        /* <DEDUP_REMOVED lines=38> */
[----:B------:R0:W-:Y:S01]  /*e7a0*/  STS.128 [R0+0xa000], R4 ;  /* 0x00a0000400007388 */ /* 0x0001e20000000c00 */
[----:B------:R-:W-:Y:S05]  /*e7b0*/  BRA `(.L_x_3865) ;  /* 0x0000002c00387947 */ /* 0x000fea0003800000 */
.L_x_3847:
[----:B------:R-:W-:-:S03]  /*e7c0*/  UMOV UR4, 0xffffffff ;  /* 0xffffffff00047882 */ /* 0x000fc60000000000 */
[----:B------:R-:W-:Y:S05]  /*e7d0*/  BRA.DIV UR4, `(.L_x_3876) ;  /* 0x0000014e04fc7947 */ /* 0x000fea000b800000 */
[----:B------:R0:W1:Y:S04]  /*e7e0*/  SHFL.IDX PT, R0, R24, RZ, 0x1c1f ;  /* 0x001c1fff18007589 */ /* 0x00006800000e0000 */
[----:B------:R0:W2:Y:S04]  /*e7f0*/  SHFL.IDX PT, R3, R38, RZ, 0x1c1f ;  /* 0x001c1fff26037589 */ /* 0x0000a800000e0000 */
[----:B------:R0:W3:Y:S04]  /*e800*/  SHFL.IDX PT, R37, R41, RZ, 0x1c1f ;  /* 0x001c1fff29257589 */ /* 0x0000e800000e0000 */
[----:B------:R-:W4:Y:S02]  /*e810*/  SHFL.IDX PT, R40, R40, RZ, 0x1c1f ;  /* 0x001c1fff28287589 */ /* 0x000f2400000e0000 */
.L_x_4104:
        /* <DEDUP_REMOVED lines=11> */
[----:B0-----:R-:W-:Y:S02]  /*e8d0*/  CS2R R24, SRZ ;  /* 0x0000000000187805 */ /* 0x001fe4000001ff00 */
[----:B------:R-:W-:Y:S02]  /*e8e0*/  CS2R R26, SRZ ;  /* 0x00000000001a7805 */ /* 0x000fe4000001ff00 */
[----:B------:R-:W-:Y:S02]  /*e8f0*/  CS2R R28, SRZ ;  /* 0x00000000001c7805 */ /* 0x000fe4000001ff00 */
[----:B------:R-:W-:Y:S02]  /*e900*/  CS2R R30, SRZ ;  /* 0x00000000001e7805 */ /* 0x000fe4000001ff00 */
[----:B------:R-:W-:-:S02]  /*e910*/  CS2R R32, SRZ ;  /* 0x0000000000207805 */ /* 0x000fc4000001ff00 */
[----:B------:R-:W-:Y:S01]  /*e920*/  CS2R R34, SRZ ;  /* 0x0000000000227805 */ /* 0x000fe2000001ff00 */
[----:B------:R-:W-:Y:S06]  /*e930*/  @P0 BRA `(.L_x_3878) ;  /* 0x0000000000980947 */ /* 0x000fec0003800000 */
[----:B------:R-:W-:Y:S01]  /*e940*/  ULDC UR4, c[0x0][0x3f4] ;  /* 0x0000fd0000047ab9 */ /* 0x000fe20000000800 */
[----:B--2---:R-:W-:Y:S01]  /*e950*/  IMAD.MOV.U32 R6, RZ, RZ, R3 ;  /* 0x000000ffff067224 */ /* 0x004fe200078e0003 */
[----:B------:R-:W-:Y:S01]  /*e960*/  ISETP.GE.AND P3, PT, R193, UR4, PT ;  /* 0x00000004c1007c0c */ /* 0x000fe2000bf66270 */
[----:B-1----:R-:W-:Y:S01]  /*e970*/  IMAD.MOV.U32 R7, RZ, RZ, R0 ;  /* 0x000000ffff077224 */ /* 0x002fe200078e0000 */
[----:B------:R-:W-:Y:S01]  /*e980*/  ISETP.GE.AND P2, PT, R16, UR4, PT ;  /* 0x0000000410007c0c */ /* 0x000fe2000bf46270 */
[----:B----4-:R-:W-:Y:S01]  /*e990*/  IMAD.MOV.U32 R8, RZ, RZ, R40 ;  /* 0x000000ffff087224 */ /* 0x010fe200078e0028 */
[----:B------:R-:W-:Y:S02]  /*e9a0*/  ISETP.GE.AND P4, PT, R192, UR4, PT ;  /* 0x00000004c0007c0c */ /* 0x000fe4000bf86270 */
[----:B------:R-:W-:Y:S02]  /*e9b0*/  CS2R R28, SRZ ;  /* 0x00000000001c7805 */ /* 0x000fe4000001ff00 */
[----:B---3--:R-:W-:-:S02]  /*e9c0*/  MOV R9, R37 ;  /* 0x0000002500097202 */ /* 0x008fc40000000f00 */
[----:B------:R-:W-:Y:S02]  /*e9d0*/  CS2R R30, SRZ ;  /* 0x00000000001e7805 */ /* 0x000fe4000001ff00 */
[----:B------:R-:W-:Y:S02]  /*e9e0*/  CS2R R10, SRZ ;  /* 0x00000000000a7805 */ /* 0x000fe4000001ff00 */
[----:B------:R-:W-:Y:S02]  /*e9f0*/  CS2R R32, SRZ ;  /* 0x0000000000207805 */ /* 0x000fe4000001ff00 */
[----:B------:R-:W-:Y:S02]  /*ea00*/  CS2R R34, SRZ ;  /* 0x0000000000227805 */ /* 0x000fe4000001ff00 */
[----:B------:R-:W-:Y:S02]  /*ea10*/  @!P3 SHF.L.U32 R13, R197, 0x3, RZ ;  /* 0x00000003c50db819 */ /* 0x000fe400000006ff */
[----:B------:R-:W-:Y:S01]  /*ea20*/  @!P2 SHF.L.U32 R38, R16, 0x1, RZ ;  /* 0x000000011026a819 */ /* 0x000fe200000006ff */
[----:B------:R-:W-:-:S03]  /*ea30*/  @!P4 IMAD.SHL.U32 R41, R198, 0x8, RZ ;  /* 0x00000008c629c824 */ /* 0x000fc600078e00ff */
[-C--:B------:R-:W-:Y:S01]  /*ea40*/  @!P2 IADD3 R20, P0, R3, R38.reuse, RZ ;  /* 0x000000260314a210 */ /* 0x080fe20007f1e0ff */
[----:B------:R-:W-:Y:S01]  /*ea50*/  @!P3 IMAD.WIDE R4, R13, 0x2, R6 ;  /* 0x000000020d04b825 */ /* 0x000fe200078e0206 */
[----:B------:R-:W-:Y:S02]  /*ea60*/  @!P2 IADD3 R38, P1, R40, R38, RZ ;  /* 0x000000262826a210 */ /* 0x000fe40007f3e0ff */
[----:B------:R-:W-:Y:S01]  /*ea70*/  @!P2 SHF.L.U64.HI R3, R16, 0x1, R17 ;  /* 0x000000011003a819 */ /* 0x000fe20000010211 */
[----:B------:R-:W-:Y:S01]  /*ea80*/  @!P4 IMAD.WIDE R6, R41, 0x2, R6 ;  /* 0x000000022906c825 */ /* 0x000fe200078e0206 */
[----:B------:R0:W5:Y:S03]  /*ea90*/  @!P3 LD.E.128 R28, desc[UR48][R4.64] ;  /* 0x00000030041cb980 */ /* 0x000166000c101d00 */
[--C-:B------:R-:W-:Y:S01]  /*eaa0*/  @!P3 IMAD.WIDE R12, R13, 0x2, R8.reuse ;  /* 0x000000020d0cb825 */ /* 0x100fe200078e0208 */
[----:B------:R1:W5:Y:S03]  /*eab0*/  @!P4 LD.E.128 R32, desc[UR48][R6.64] ;  /* 0x000000300620c980 */ /* 0x000366000c101d00 */
[----:B------:R-:W-:Y:S01]  /*eac0*/  @!P4 IMAD.WIDE R40, R41, 0x2, R8 ;  /* 0x000000022928c825 */ /* 0x000fe200078e0208 */
[----:B------:R-:W-:-:S02]  /*ead0*/  CS2R R8, SRZ ;  /* 0x0000000000087805 */ /* 0x000fc4000001ff00 */
[----:B------:R-:W-:Y:S02]  /*eae0*/  CS2R R14, SRZ ;  /* 0x00000000000e7805 */ /* 0x000fe4000001ff00 */
[----:B------:R-:W-:Y:S02]  /*eaf0*/  CS2R R24, SRZ ;  /* 0x0000000000187805 */ /* 0x000fe4000001ff00 */
[----:B------:R-:W-:Y:S02]  /*eb00*/  CS2R R26, SRZ ;  /* 0x00000000001a7805 */ /* 0x000fe4000001ff00 */
[----:B0-----:R-:W-:Y:S01]  /*eb10*/  CS2R R4, SRZ ;  /* 0x0000000000047805 */ /* 0x001fe2000001ff00 */
[--C-:B------:R-:W-:Y:S01]  /*eb20*/  @!P2 IMAD.X R21, R0, 0x1, R3.reuse, P0 ;  /* 0x000000010015a824 */ /* 0x100fe200000e0603 */
[----:B------:R0:W5:Y:S01]  /*eb30*/  @!P3 LD.E.128 R8, desc[UR48][R12.64] ;  /* 0x000000300c08b980 */ /* 0x000162000c101d00 */
[----:B-1----:R-:W-:Y:S01]  /*eb40*/  CS2R R6, SRZ ;  /* 0x0000000000067805 */ /* 0x002fe2000001ff00 */
[----:B------:R-:W-:-:S02]  /*eb50*/  @!P2 IMAD.X R39, R37, 0x1, R3, P1 ;  /* 0x000000012527a824 */ /* 0x000fc400008e0603 */
[----:B------:R1:W5:Y:S04]  /*eb60*/  @!P2 LD.E.128 R24, desc[UR48][R20.64] ;  /* 0x000000301418a980 */ /* 0x000368000c101d00 */
[----:B------:R1:W5:Y:S01]  /*eb70*/  @!P2 LD.E.128 R4, desc[UR48][R38.64] ;  /* 0x000000302604a980 */ /* 0x000362000c101d00 */
[----:B0-----:R-:W-:-:S06]  /*eb80*/  CS2R R12, SRZ ;  /* 0x00000000000c7805 */ /* 0x001fcc000001ff00 */
[----:B------:R1:W5:Y:S02]  /*eb90*/  @!P4 LD.E.128 R12, desc[UR48][R40.64] ;  /* 0x00000030280cc980 */ /* 0x000364000c101d00 */
.L_x_3878:
[----:B------:R-:W-:Y:S05]  /*eba0*/  BSYNC B1 ;  /* 0x0000000000017941 */ /* 0x000fea0003800000 */
.L_x_3877:
[----:B------:R-:W4:Y:S01]  /*ebb0*/  LDL R62, [R1+0x4] ;  /* 0x00000400013e7983 */ /* 0x000f220000100800 */
[----:B-1---5:R-:W-:Y:S01]  /*ebc0*/  IMAD.MOV.U32 R0, RZ, RZ, R25 ;  /* 0x000000ffff007224 */ /* 0x022fe200078e0019 */
[----:B---3--:R-:W-:Y:S01]  /*ebd0*/  MOV R37, R24 ;  /* 0x0000001800257202 */ /* 0x008fe20000000f00 */
[--C-:B--2---:R-:W-:Y:S01]  /*ebe0*/  IMAD.MOV.U32 R3, RZ, RZ, R5.reuse ;  /* 0x000000ffff037224 */ /* 0x104fe200078e0005 */
[--C-:B------:R-:W-:Y:S01]  /*ebf0*/  SHF.R.U64 R53, R4, 0x10, R5.reuse ;  /* 0x0000001004357819 */ /* 0x100fe20000001205 */
[----:B------:R-:W-:Y:S01]  /*ec00*/  IMAD.MOV.U32 R39, RZ, RZ, R26 ;  /* 0x000000ffff277224 */ /* 0x000fe200078e001a */
[----:B------:R-:W-:Y:S01]  /*ec10*/  PRMT R37, R37, 0x5410, R0 ;  /* 0x0000541025257816 */ /* 0x000fe20000000000 */
[----:B------:R-:W-:Y:S01]  /*ec20*/  IMAD.MOV.U32 R43, RZ, RZ, R6 ;  /* 0x000000ffff2b7224 */ /* 0x000fe200078e0006 */
[----:B------:R-:W-:Y:S01]  /*ec30*/  SHF.R.U32.HI R54, RZ, 0x10, R5 ;  /* 0x00000010ff367819 */ /* 0x000fe20000011605 */
[----:B------:R-:W-:Y:S01]  /*ec40*/  IMAD.MOV.U32 R44, RZ, RZ, R35 ;  /* 0x000000ffff2c7224 */ /* 0x000fe200078e0023 */
[--C-:B------:R-:W-:Y:S01]  /*ec50*/  SHF.R.U64 R38, R24, 0x10, R25.reuse ;  /* 0x0000001018267819 */ /* 0x100fe20000001219 */
[----:B------:R-:W-:Y:S01]  /*ec60*/  IMAD.MOV.U32 R20, RZ, RZ, R12 ;  /* 0x000000ffff147224 */ /* 0x000fe200078e000c */
[----:B----4-:R-:W-:Y:S01]  /*ec70*/  SHF.R.U32.HI R40, RZ, 0x10, R25 ;  /* 0x00000010ff287819 */ /* 0x010fe20000011619 */
[----:B------:R-:W-:Y:S01]  /*ec80*/  IMAD.MOV.U32 R25, RZ, RZ, R29 ;  /* 0x000000ffff197224 */ /* 0x000fe200078e001d */
[----:B------:R-:W-:Y:S01]  /*ec90*/  SHF.R.U64 R46, R26, 0x10, R27 ;  /* 0x000000101a2e7819 */ /* 0x000fe2000000121b */
[----:B------:R-:W-:Y:S01]  /*eca0*/  IMAD.MOV.U32 R26, RZ, RZ, R28 ;  /* 0x000000ffff1a7224 */ /* 0x000fe200078e001c */
[--C-:B------:R-:W-:Y:S01]  /*ecb0*/  SHF.R.U64 R47, R28, 0x10, R29.reuse ;  /* 0x000000101c2f7819 */ /* 0x100fe2000000121d */
[----:B------:R-:W-:Y:S01]  /*ecc0*/  IMAD.MOV.U32 R24, RZ, RZ, R14 ;  /* 0x000000ffff187224 */ /* 0x000fe200078e000e */
[----:B------:R-:W-:Y:S01]  /*ecd0*/  SHF.R.U32.HI R48, RZ, 0x10, R29 ;  /* 0x00000010ff307819 */ /* 0x000fe2000001161d */
[--C-:B------:R-:W-:Y:S01]  /*ece0*/  IMAD.MOV.U32 R29, RZ, RZ, R31.reuse ;  /* 0x000000ffff1d7224 */ /* 0x100fe200078e001f */
[----:B------:R-:W-:Y:S01]  /*ecf0*/  MOV R41, R4 ;  /* 0x0000000400297202 */ /* 0x000fe20000000f00 */
[----:B------:R-:W-:Y:S01]  /*ed00*/  BSSY B1, `(.L_x_3879) ;  /* 0x000003c000017945 */ /* 0x000fe20003800000 */
[----:B------:R-:W-:-:S02]  /*ed10*/  SHF.R.U64 R49, R30, 0x10, R31 ;  /* 0x000000101e317819 */ /* 0x000fc4000000121f */
[----:B------:R-:W-:Y:S01]  /*ed20*/  SHF.R.U32.HI R50, RZ, 0x10, R31 ;  /* 0x00000010ff327819 */ /* 0x000fe2000001161f */
[----:B------:R-:W-:Y:S01]  /*ed30*/  IMAD.MOV.U32 R31, RZ, RZ, R32 ;  /* 0x000000ffff1f7224 */ /* 0x000fe200078e0020 */
[----:B------:R-:W-:Y:S01]  /*ed40*/  MOV R28, R30 ;  /* 0x0000001e001c7202 */ /* 0x000fe20000000f00 */
[----:B------:R-:W-:Y:S01]  /*ed50*/  IMAD.MOV.U32 R30, RZ, RZ, R8 ;  /* 0x000000ffff1e7224 */ /* 0x000fe200078e0008 */
[----:B------:R-:W-:Y:S02]  /*ed60*/  MOV R42, R33 ;  /* 0x00000021002a7202 */ /* 0x000fe40000000f00 */
[--C-:B------:R-:W-:Y:S02]  /*ed70*/  SHF.R.U64 R51, R32, 0x10, R33.reuse ;  /* 0x0000001020337819 */ /* 0x100fe40000001221 */
[----:B------:R-:W-:Y:S01]  /*ed80*/  SHF.R.U32.HI R52, RZ, 0x10, R33 ;  /* 0x00000010ff347819 */ /* 0x000fe20000011621 */
[----:B------:R-:W-:Y:S01]  /*ed90*/  IMAD.MOV.U32 R33, RZ, RZ, R34 ;  /* 0x000000ffff217224 */ /* 0x000fe200078e0022 */
[----:B------:R-:W-:Y:S01]  /*eda0*/  SHF.R.U64 R55, R6, 0x10, R7 ;  /* 0x0000001006377819 */ /* 0x000fe20000001207 */
[----:B------:R-:W-:Y:S01]  /*edb0*/  IMAD.MOV.U32 R6, RZ, RZ, R9 ;  /* 0x000000ffff067224 */ /* 0x000fe200078e0009 */
[----:B------:R-:W-:-:S02]  /*edc0*/  MOV R21, R27 ;  /* 0x0000001b00157202 */ /* 0x000fc40000000f00 */
[----:B------:R-:W-:Y:S02]  /*edd0*/  MOV R4, R7 ;  /* 0x0000000700047202 */ /* 0x000fe40000000f00 */
[----:B------:R-:W-:Y:S01]  /*ede0*/  SHF.R.U32.HI R56, RZ, 0x10, R7 ;  /* 0x00000010ff387819 */ /* 0x000fe20000011607 */
[----:B------:R-:W-:Y:S01]  /*edf0*/  IMAD.MOV.U32 R7, RZ, RZ, R11 ;  /* 0x000000ffff077224 */ /* 0x000fe200078e000b */
[--C-:B------:R-:W-:Y:S02]  /*ee00*/  SHF.R.U64 R57, R8, 0x10, R9.reuse ;  /* 0x0000001008397819 */ /* 0x100fe40000001209 */
[----:B------:R-:W-:Y:S01]  /*ee10*/  SHF.R.U32.HI R58, RZ, 0x10, R9 ;  /* 0x00000010ff3a7819 */ /* 0x000fe20000011609 */
[----:B------:R-:W-:Y:S01]  /*ee20*/  IMAD.MOV.U32 R9, RZ, RZ, R15 ;  /* 0x000000ffff097224 */ /* 0x000fe200078e000f */
[----:B------:R-:W-:Y:S02]  /*ee30*/  MOV R32, R10 ;  /* 0x0000000a00207202 */ /* 0x000fe40000000f00 */
[----:B------:R-:W-:-:S02]  /*ee40*/  SHF.R.U32.HI R27, RZ, 0x10, R27 ;  /* 0x00000010ff1b7819 */ /* 0x000fc4000001161b */
[----:B------:R-:W-:Y:S02]  /*ee50*/  SHF.R.U64 R34, R34, 0x10, R35 ;  /* 0x0000001022227819 */ /* 0x000fe40000001223 */
[----:B------:R-:W-:Y:S02]  /*ee60*/  SHF.R.U64 R10, R10, 0x10, R11 ;  /* 0x000000100a0a7819 */ /* 0x000fe4000000120b */
[----:B------:R-:W-:Y:S02]  /*ee70*/  MOV R8, R13 ;  /* 0x0000000d00087202 */ /* 0x000fe40000000f00 */
[----:B------:R-:W-:Y:S02]  /*ee80*/  SHF.R.U64 R59, R12, 0x10, R13 ;  /* 0x000000100c3b7819 */ /* 0x000fe4000000120d */
[----:B------:R-:W-:Y:S02]  /*ee90*/  PRMT R41, R41, 0x5410, R3 ;  /* 0x0000541029297816 */ /* 0x000fe40000000003 */
[----:B------:R-:W-:-:S02]  /*eea0*/  SHF.R.U32.HI R35, RZ, 0x10, R35 ;  /* 0x00000010ff237819 */ /* 0x000fc40000011623 */
[----:B------:R-:W-:Y:S02]  /*eeb0*/  SHF.R.U32.HI R11, RZ, 0x10, R11 ;  /* 0x00000010ff0b7819 */ /* 0x000fe4000001160b */
[----:B------:R-:W-:Y:S02]  /*eec0*/  SHF.R.U32.HI R13, RZ, 0x10, R13 ;  /* 0x00000010ff0d7819 */ /* 0x000fe4000001160d */
[----:B------:R-:W-:Y:S02]  /*eed0*/  VIMNMX R3, R45, 0x80, PT ;  /* 0x000000802d037848 */ /* 0x000fe40003fe0100 */
[--C-:B------:R-:W-:Y:S02]  /*eee0*/  SHF.R.U64 R60, R14, 0x10, R15.reuse ;  /* 0x000000100e3c7819 */ /* 0x100fe4000000120f */
[----:B------:R-:W-:Y:S02]  /*eef0*/  PRMT R38, R38, 0x5410, R40 ;  /* 0x0000541026267816 */ /* 0x000fe40000000028 */
[----:B------:R-:W-:-:S02]  /*ef00*/  SHF.R.U32.HI R61, RZ, 0x10, R15 ;  /* 0x00000010ff3d7819 */ /* 0x000fc4000001160f */
        /* <DEDUP_REMOVED lines=14> */
[----:B------:R-:W-:Y:S02]  /*eff0*/  ISETP.GE.AND P1, PT, R202, R3, PT ;  /* 0x00000003ca00720c */ /* 0x000fe40003f26270 */
[----:B------:R-:W-:Y:S02]  /*f000*/  PRMT R20, R20, 0x5410, R8 ;  /* 0x0000541014147816 */ /* 0x000fe40000000008 */
[----:B------:R-:W-:Y:S02]  /*f010*/  PRMT R21, R59, 0x5410, R13 ;  /* 0x000054103b157816 */ /* 0x000fe4000000000d */
[----:B------:R-:W-:-:S02]  /*f020*/  PRMT R24, R24, 0x5410, R9 ;  /* 0x0000541018187816 */ /* 0x000fc40000000009 */
[----:B------:R-:W-:-:S04]  /*f030*/  LEA.HI R0, R62, R62, RZ, 0x1 ;  /* 0x0000003e3e007211 */ /* 0x000fc800078f08ff */
[----:B------:R-:W-:-:S04]  /*f040*/  LOP3.LUT R0, R0, 0xfffffffe, RZ, 0xc0, !PT ;  /* 0xfffffffe00007812 */ /* 0x000fc800078ec0ff */
[----:B------:R-:W-:-:S04]  /*f050*/  IADD3 R0, R62, -R0, RZ ;  /* 0x800000003e007210 */ /* 0x000fc80007ffe0ff */
[----:B------:R-:W-:Y:S02]  /*f060*/  SHF.L.U32 R5, R0, 0x1f, RZ ;  /* 0x0000001f00057819 */ /* 0x000fe400000006ff */
[----:B------:R-:W-:Y:S02]  /*f070*/  PRMT R0, R31, 0x5410, R42 ;  /* 0x000054101f007816 */ /* 0x000fe4000000002a */
[----:B------:R-:W0:Y:S01]  /*f080*/  SYNCS.PHASECHK.TRANS64.TRYWAIT P0, [R2+URZ+0x30800], R5 ;  /* 0x03080005020075a7 */ /* 0x000e22000800017f */
[----:B------:R-:W-:Y:S02]  /*f090*/  PRMT R42, R53, 0x5410, R54 ;  /* 0x00005410352a7816 */ /* 0x000fe40000000036 */
[----:B------:R-:W-:Y:S01]  /*f0a0*/  PRMT R31, R57, 0x5410, R58 ;  /* 0x00005410391f7816 */ /* 0x000fe2000000003a */
[----:B0-----:R-:W-:Y:S06]  /*f0b0*/  @!P0 BRA `(.L_x_3880) ;  /* 0x0000014800388947 */ /* 0x001fec0003800000 */
.L_x_4105:
[----:B------:R-:W-:Y:S05]  /*f0c0*/  BSYNC B1 ;  /* 0x0000000000017941 */ /* 0x000fea0003800000 */
.L_x_3879:
[----:B------:R-:W-:Y:S01]  /*f0d0*/  BSSY B1, `(.L_x_3881) ;  /* 0x0000117000017945 */ /* 0x000fe20003800000 */
[----:B------:R-:W-:-:S03]  /*f0e0*/  PRMT R25, R60, 0x5410, R61 ;  /* 0x000054103c197816 */ /* 0x000fc6000000003d */
[----:B------:R-:W-:Y:S05]  /*f0f0*/  @P1 BRA `(.L_x_3882) ;  /* 0x0000001000501947 */ /* 0x000fea0003800000 */
[----:B------:R-:W1:Y:S01]  /*f100*/  LDC R13, c[0x0][0x3f4] ;  /* 0x0000fd00ff0d7b82 */ /* 0x000e620000000800 */
[----:B------:R-:W-:Y:S01]  /*f110*/  BSSY B2, `(.L_x_3883) ;  /* 0x0000060000027945 */ /* 0x000fe20003800000 */
[-C--:B-1----:R-:W-:Y:S02]  /*f120*/  ISETP.GE.AND P0, PT, R16, R13.reuse, PT ;  /* 0x0000000d1000720c */ /* 0x082fe40003f06270 */
[-C--:B------:R-:W-:Y:S02]  /*f130*/  ISETP.GE.AND P1, PT, R193, R13.reuse, PT ;  /* 0x0000000dc100720c */ /* 0x080fe40003f26270 */
[----:B------:R-:W-:-:S09]  /*f140*/  ISETP.GE.AND P2, PT, R192, R13, PT ;  /* 0x0000000dc000720c */ /* 0x000fd20003f46270 */
[----:B------:R-:W-:Y:S05]  /*f150*/  @P0 BRA `(.L_x_3884) ;  /* 0x00000004006c0947 */ /* 0x000fea0003800000 */
[----:B------:R-:W2:Y:S01]  /*f160*/  LDL R4, [R1+0xa8] ;  /* 0x0000a80001047983 */ /* 0x000ea20000100800 */
[----:B0-----:R-:W-:Y:S01]  /*f170*/  LOP3.LUT R5, R217, 0x38, R16, 0xf8, !PT ;  /* 0x00000038d9057812 */ /* 0x001fe200078ef810 */
[----:B------:R-:W-:Y:S02]  /*f180*/  HADD2.F32 R56, -RZ, R41.H0_H0 ;  /* 0x20000029ff387230 */ /* 0x000fe40000004100 */
[----:B------:R-:W-:Y:S02]  /*f190*/  HADD2.F32 R54, -RZ, R37.H0_H0 ;  /* 0x20000025ff367230 */ /* 0x000fe40000004100 */
[----:B------:R-:W-:Y:S02]  /*f1a0*/  HADD2.F32 R55, -RZ, R42.H0_H0 ;  /* 0x2000002aff377230 */ /* 0x000fe40000004100 */
[----:B------:R-:W-:Y:S01]  /*f1b0*/  HADD2.F32 R53, -RZ, R38.H0_H0 ;  /* 0x20000026ff357230 */ /* 0x000fe20000004100 */
[----:B--2---:R-:W-:Y:S02]  /*f1c0*/  LEA.HI R6, R13, R4, RZ, 0x1d ;  /* 0x000000040d067211 */ /* 0x004fe400078fe8ff */
[----:B------:R-:W-:-:S02]  /*f1d0*/  LOP3.LUT R4, R5, R218, RZ, 0x3c, !PT ;  /* 0x000000da05047212 */ /* 0x000fc400078e3cff */
[----:B------:R-:W-:Y:S01]  /*f1e0*/  SHF.R.S32.HI R7, RZ, 0x1f, R6 ;  /* 0x0000001fff077819 */ /* 0x000fe20000011406 */
[----:B------:R-:W-:Y:S02]  /*f1f0*/  IMAD.SHL.U32 R8, R6, 0x8, RZ ;  /* 0x0000000806087824 */ /* 0x000fe400078e00ff */
[----:B------:R-:W-:Y:S01]  /*f200*/  IMAD.IADD R5, R219, 0x1, R4 ;  /* 0x00000001db057824 */ /* 0x000fe200078e0204 */
[----:B------:R-:W-:Y:S02]  /*f210*/  LEA.HI R6, R7, R6, RZ, 0x3 ;  /* 0x0000000607067211 */ /* 0x000fe400078f18ff */
[----:B------:R-:W-:Y:S01]  /*f220*/  LOP3.LUT R7, R217, 0x38, R8, 0xf8, !PT ;  /* 0x00000038d9077812 */ /* 0x000fe200078ef808 */
[----:B------:R-:W-:Y:S01]  /*f230*/  IMAD R34, R5, 0x2, R2 ;  /* 0x0000000205227824 */ /* 0x000fe200078e0202 */
[----:B------:R-:W-:Y:S02]  /*f240*/  SHF.L.U32 R6, R6, 0xa, RZ ;  /* 0x0000000a06067819 */ /* 0x000fe400000006ff */
[----:B------:R-:W-:-:S02]  /*f250*/  LOP3.LUT R9, R7, R218, RZ, 0x3c, !PT ;  /* 0x000000da07097212 */ /* 0x000fc400078e3cff */
[----:B------:R-:W-:Y:S02]  /*f260*/  LOP3.LUT R8, R6, 0x7fffe000, RZ, 0xc0, !PT ;  /* 0x7fffe00006087812 */ /* 0x000fe400078ec0ff */
[----:B------:R-:W0:Y:S02]  /*f270*/  LDS.128 R4, [R34+0x12400] ;  /* 0x0124000022047984 */ /* 0x000e240000000c00 */
[----:B------:R-:W-:-:S05]  /*f280*/  IADD3 R9, R9, R8, R219 ;  /* 0x0000000809097210 */ /* 0x000fca0007ffe0db */
        /* <DEDUP_REMOVED lines=11> */
[C---:B------:R-:W-:Y:S01]  /*f340*/  FMUL.FTZ R58, R5.reuse, R56 ;  /* 0x00000038053a7220 */ /* 0x040fe20000410000 */
[-C--:B------:R-:W-:Y:S01]  /*f350*/  FMUL.FTZ R60, R5, R54.reuse ;  /* 0x00000036053c7220 */ /* 0x080fe20000410000 */
[C---:B------:R-:W-:Y:S01]  /*f360*/  FMUL.FTZ R57, R8.reuse, R55 ;  /* 0x0000003708397220 */ /* 0x040fe20000410000 */
[----:B------:R-:W-:Y:S01]  /*f370*/  FMUL.FTZ R59, R8, R53 ;  /* 0x00000035083b7220 */ /* 0x000fe20000410000 */
[----:B------:R-:W-:Y:S01]  /*f380*/  FFMA.FTZ R5, R45, R54, -R58 ;  /* 0x000000362d057223 */ /* 0x000fe2000001083a */
[----:B------:R-:W-:-:S02]  /*f390*/  HADD2.F32 R54, -RZ, R41.H1_H1 ;  /* 0x30000029ff367230 */ /* 0x000fc40000004100 */
[----:B------:R-:W-:Y:S01]  /*f3a0*/  FFMA.FTZ R60, R45, R56, R60 ;  /* 0x000000382d3c7223 */ /* 0x000fe2000001003c */
[----:B------:R-:W-:Y:S02]  /*f3b0*/  HADD2.F32 R45, -RZ, R37.H1_H1 ;  /* 0x30000025ff2d7230 */ /* 0x000fe40000004100 */
[----:B------:R-:W-:Y:S01]  /*f3c0*/  FFMA.FTZ R56, R46, R53, -R57 ;  /* 0x000000352e387223 */ /* 0x000fe20000010839 */
[----:B------:R-:W-:Y:S02]  /*f3d0*/  HADD2.F32 R9, -RZ, R9.H1_H1 ;  /* 0x30000009ff097230 */ /* 0x000fe40000004100 */
[----:B------:R-:W-:Y:S01]  /*f3e0*/  FMUL.FTZ R8, R50, R54 ;  /* 0x0000003632087220 */ /* 0x000fe20000410000 */
[----:B------:R-:W-:Y:S02]  /*f3f0*/  HADD2.F32 R53, -RZ, R42.H1_H1 ;  /* 0x3000002aff357230 */ /* 0x000fe40000004100 */
[----:B------:R-:W-:Y:S01]  /*f400*/  FFMA.FTZ R59, R46, R55, R59 ;  /* 0x000000372e3b7223 */ /* 0x000fe2000001003b */
[-C--:B------:R-:W-:Y:S01]  /*f410*/  FMUL.FTZ R57, R50, R45.reuse ;  /* 0x0000002d32397220 */ /* 0x080fe20000410000 */
[----:B------:R-:W-:Y:S01]  /*f420*/  FFMA.FTZ R55, R47, R45, -R8 ;  /* 0x0000002d2f377223 */ /* 0x000fe20000010808 */
[----:B------:R-:W-:-:S02]  /*f430*/  HADD2.F32 R8, -RZ, R38.H1_H1 ;  /* 0x30000026ff087230 */ /* 0x000fc40000004100 */
[----:B------:R-:W-:Y:S01]  /*f440*/  FMUL.FTZ R45, R9, R53 ;  /* 0x00000035092d7220 */ /* 0x000fe20000410000 */
[--C-:B------:R-:W-:Y:S02]  /*f450*/  HADD2.F32 R51, -RZ, R10.reuse.H0_H0 ;  /* 0x2000000aff337230 */ /* 0x100fe40000004100 */
[----:B------:R-:W-:Y:S01]  /*f460*/  FFMA.FTZ R57, R47, R54, R57 ;  /* 0x000000362f397223 */ /* 0x000fe20000010039 */
[----:B------:R-:W-:Y:S02]  /*f470*/  HADD2.F32 R50, -RZ, R43.H0_H0 ;  /* 0x2000002bff327230 */ /* 0x000fe40000004100 */
[-C--:B------:R-:W-:Y:S01]  /*f480*/  FFMA.FTZ R54, R48, R8.reuse, -R45 ;  /* 0x0000000830367223 */ /* 0x080fe2000001082d */
[----:B------:R-:W-:Y:S02]  /*f490*/  HADD2.F32 R46, -RZ, R39.H0_H0 ;  /* 0x20000027ff2e7230 */ /* 0x000fe40000004100 */
[----:B------:R-:W-:Y:S01]  /*f4a0*/  FMUL.FTZ R47, R9, R8 ;  /* 0x00000008092f7220 */ /* 0x000fe20000410000 */
[----:B------:R-:W-:-:S02]  /*f4b0*/  HADD2.F32 R10, -RZ, R10.H1_H1 ;  /* 0x3000000aff0a7230 */ /* 0x000fc40000004100 */
[C---:B------:R-:W-:Y:S01]  /*f4c0*/  FMUL.FTZ R8, R51.reuse, R50 ;  /* 0x0000003233087220 */ /* 0x040fe20000410000 */
[----:B------:R-:W-:Y:S02]  /*f4d0*/  HADD2.F32 R45, -RZ, R44.H0_H0 ;  /* 0x2000002cff2d7230 */ /* 0x000fe40000004100 */
[-C--:B------:R-:W-:Y:S01]  /*f4e0*/  FMUL.FTZ R51, R51, R46.reuse ;  /* 0x0000002e33337220 */ /* 0x080fe20000410000 */
[----:B------:R-:W-:Y:S02]  /*f4f0*/  HADD2.F32 R9, -RZ, R40.H0_H0 ;  /* 0x20000028ff097230 */ /* 0x000fe40000004100 */
[----:B------:R-:W-:Y:S01]  /*f500*/  FFMA.FTZ R48, R48, R53, R47 ;  /* 0x0000003530307223 */ /* 0x000fe2000001002f */
[C---:B------:R-:W-:Y:S01]  /*f510*/  FFMA.FTZ R46, R49.reuse, R46, -R8 ;  /* 0x0000002e312e7223 */ /* 0x040fe20000010808 */
[----:B------:R-:W-:Y:S01]  /*f520*/  FMUL.FTZ R47, R10, R45 ;  /* 0x0000002d0a2f7220 */ /* 0x000fe20000410000 */
[----:B------:R-:W-:Y:S01]  /*f530*/  FFMA.FTZ R51, R49, R50, R51 ;  /* 0x0000003231337223 */ /* 0x000fe20000010033 */
[----:B------:R-:W-:-:S02]  /*f540*/  HADD2.F32 R52, -RZ, R11.H0_H0 ;  /* 0x2000000bff347230 */ /* 0x000fc40000004100 */
[-C--:B------:R-:W-:Y:S01]  /*f550*/  FMUL.FTZ R53, R10, R9.reuse ;  /* 0x000000090a357220 */ /* 0x080fe20000410000 */
[C---:B------:R-:W-:Y:S01]  /*f560*/  FFMA.FTZ R49, R6.reuse, R9, -R47 ;  /* 0x0000000906317223 */ /* 0x040fe2000001082f */
[----:B------:R-:W-:Y:S02]  /*f570*/  HADD2.F32 R47, -RZ, R43.H1_H1 ;  /* 0x3000002bff2f7230 */ /* 0x000fe40000004100 */
[----:B------:R-:W-:Y:S02]  /*f580*/  HADD2.F32 R9, -RZ, R39.H1_H1 ;  /* 0x30000027ff097230 */ /* 0x000fe40000004100 */
[----:B------:R-:W-:Y:S01]  /*f590*/  FFMA.FTZ R50, R6, R45, R53 ;  /* 0x0000002d06327223 */ /* 0x000fe20000010035 */
[----:B------:R-:W-:Y:S02]  /*f5a0*/  HADD2.F32 R11, -RZ, R11.H1_H1 ;  /* 0x3000000bff0b7230 */ /* 0x000fe40000004100 */
[----:B------:R-:W-:Y:S01]  /*f5b0*/  FMUL.FTZ R45, R52, R47 ;  /* 0x0000002f342d7220 */ /* 0x000fe20000410000 */
[----:B------:R-:W-:-:S02]  /*f5c0*/  HADD2.F32 R10, -RZ, R44.H1_H1 ;  /* 0x3000002cff0a7230 */ /* 0x000fc40000004100 */
[----:B------:R-:W-:Y:S01]  /*f5d0*/  FMUL.FTZ R52, R52, R9 ;  /* 0x0000000934347220 */ /* 0x000fe20000410000 */
[----:B------:R-:W-:Y:S02]  /*f5e0*/  HADD2.F32 R8, -RZ, R40.H1_H1 ;  /* 0x30000028ff087230 */ /* 0x000fe40000004100 */
[--C-:B------:R-:W-:Y:S02]  /*f5f0*/  HADD2.F32 R4, -RZ, R7.reuse.H0_H0 ;  /* 0x20000007ff047230 */ /* 0x100fe40000004100 */
[C---:B------:R-:W-:Y:S01]  /*f600*/  FMUL.FTZ R6, R11.reuse, R10 ;  /* 0x0000000a0b067220 */ /* 0x040fe20000410000 */
[----:B------:R-:W-:Y:S02]  /*f610*/  HADD2.F32 R7, -RZ, R7.H1_H1 ;  /* 0x30000007ff077230 */ /* 0x000fe40000004100 */
[-C--:B------:R-:W-:Y:S01]  /*f620*/  FMUL.FTZ R53, R11, R8.reuse ;  /* 0x000000080b357220 */ /* 0x080fe20000410000 */
[C---:B------:R-:W-:Y:S01]  /*f630*/  FFMA.FTZ R11, R4.reuse, R47, R52 ;  /* 0x0000002f040b7223 */ /* 0x040fe20000010034 */
[----:B------:R-:W-:Y:S01]  /*f640*/  FFMA.FTZ R45, R4, R9, -R45 ;  /* 0x00000009042d7223 */ /* 0x000fe2000001082d */
        /* <DEDUP_REMOVED lines=8> */
[----:B------:R1:W-:Y:S01]  /*f6d0*/  STS.128 [R34+0x12400], R4 ;  /* 0x0124000422007388 */ /* 0x0003e20000000c00 */
[----:B------:R-:W-:-:S02]  /*f6e0*/  F2FP.F16.F32.PACK_AB R10, R50, R51 ;  /* 0x00000033320a723e */ /* 0x000fc400000000ff */
[----:B------:R-:W-:-:S05]  /*f6f0*/  F2FP.F16.F32.PACK_AB R11, R58, R11 ;  /* 0x0000000b3a0b723e */ /* 0x000fca00000000ff */
[----:B------:R1:W-:Y:S02]  /*f700*/  STS.128 [R35+0x12400], R8 ;  /* 0x0124000823007388 */ /* 0x0003e40000000c00 */
.L_x_3884:
[----:B------:R-:W-:Y:S05]  /*f710*/  BSYNC B2 ;  /* 0x0000000000027941 */ /* 0x000fea0003800000 */
.L_x_3883:
[----:B------:R-:W-:Y:S04]  /*f720*/  BSSY B2, `(.L_x_3885) ;  /* 0x0000059000027945 */ /* 0x000fe80003800000 */
[----:B------:R-:W-:Y:S05]  /*f730*/  @P1 BRA `(.L_x_3886) ;  /* 0x00000004005c1947 */ /* 0x000fea0003800000 */
[----:B------:R-:W2:Y:S01]  /*f740*/  LDL R61, [R1+0x118] ;  /* 0x00011800013d7983 */ /* 0x000ea20000100800 */
[----:B-1----:R-:W-:Y:S01]  /*f750*/  LEA.HI R4, R13, R197, RZ, 0x1d ;  /* 0x000000c50d047211 */ /* 0x002fe200078fe8ff */
[----:B------:R-:W-:Y:S02]  /*f760*/  HADD2.F32 R54, -RZ, R30.H0_H0 ;  /* 0x2000001eff367230 */ /* 0x000fe40000004100 */
[----:B------:R-:W-:Y:S01]  /*f770*/  HADD2.F32 R52, -RZ, R26.H0_H0 ;  /* 0x2000001aff347230 */ /* 0x000fe20000004100 */
[----:B0-----:R-:W-:Y:S01]  /*f780*/  SHF.R.S32.HI R5, RZ, 0x1f, R4 ;  /* 0x0000001fff057819 */ /* 0x001fe20000011404 */
[----:B------:R-:W-:Y:S01]  /*f790*/  HADD2.F32 R53, -RZ, R31.H0_H0 ;  /* 0x2000001fff357230 */ /* 0x000fe20000004100 */
[----:B------:R-:W-:Y:S01]  /*f7a0*/  SHF.L.U32 R6, R4, 0x3, RZ ;  /* 0x0000000304067819 */ /* 0x000fe200000006ff */
[----:B------:R-:W-:Y:S01]  /*f7b0*/  HADD2.F32 R55, -RZ, R30.H1_H1 ;  /* 0x3000001eff377230 */ /* 0x000fe20000004100 */
[----:B------:R-:W-:Y:S02]  /*f7c0*/  LEA.HI R4, R5, R4, RZ, 0x3 ;  /* 0x0000000405047211 */ /* 0x000fe400078f18ff */
[----:B------:R-:W-:-:S03]  /*f7d0*/  LOP3.LUT R5, R217, 0x38, R6, 0xf8, !PT ;  /* 0x00000038d9057812 */ /* 0x000fc600078ef806 */
[----:B------:R-:W-:Y:S01]  /*f7e0*/  IMAD.SHL.U32 R4, R4, 0x400, RZ ;  /* 0x0000040004047824 */ /* 0x000fe200078e00ff */
[----:B------:R-:W-:-:S04]  /*f7f0*/  LOP3.LUT R9, R5, R218, RZ, 0x3c, !PT ;  /* 0x000000da05097212 */ /* 0x000fc800078e3cff */
[----:B------:R-:W-:-:S04]  /*f800*/  LOP3.LUT R8, R4, 0x7fffe000, RZ, 0xc0, !PT ;  /* 0x7fffe00004087812 */ /* 0x000fc800078ec0ff */
[----:B------:R-:W-:-:S05]  /*f810*/  IADD3 R9, R9, R8, R219 ;  /* 0x0000000809097210 */ /* 0x000fca0007ffe0db */
[----:B------:R-:W-:-:S05]  /*f820*/  IMAD R34, R9, 0x2, R2 ;  /* 0x0000000209227824 */ /* 0x000fca00078e0202 */
[----:B------:R-:W0:Y:S02]  /*f830*/  LDS.128 R8, [R34+0x12400] ;  /* 0x0124000022087984 */ /* 0x000e240000000c00 */
[--C-:B0-----:R-:W-:Y:S02]  /*f840*/  HADD2.F32 R49, -RZ, R9.reuse.H0_H0 ;  /* 0x20000009ff317230 */ /* 0x101fe40000004100 */
[----:B------:R-:W-:Y:S02]  /*f850*/  HADD2.F32 R9, -RZ, R9.H1_H1 ;  /* 0x30000009ff097230 */ /* 0x000fe40000004100 */
[--C-:B------:R-:W-:Y:S02]  /*f860*/  HADD2.F32 R50, -RZ, R10.reuse.H0_H0 ;  /* 0x2000000aff327230 */ /* 0x100fe40000004100 */
[----:B------:R-:W-:Y:S01]  /*f870*/  FMUL.FTZ R57, R49, R55 ;  /* 0x0000003731397220 */ /* 0x000fe20000410000 */
[----:B------:R-:W-:Y:S02]  /*f880*/  HADD2.F32 R10, -RZ, R10.H1_H1 ;  /* 0x3000000aff0a7230 */ /* 0x000fe40000004100 */
[----:B------:R-:W-:-:S02]  /*f890*/  HADD2.F32 R51, -RZ, R11.H0_H0 ;  /* 0x2000000bff337230 */ /* 0x000fc40000004100 */
[----:B------:R-:W-:Y:S01]  /*f8a0*/  HADD2.F32 R11, -RZ, R11.H1_H1 ;  /* 0x3000000bff0b7230 */ /* 0x000fe20000004100 */
[----:B--2---:R-:W0:Y:S02]  /*f8b0*/  LDS.128 R4, [R61] ;  /* 0x000000003d047984 */ /* 0x004e240000000c00 */
[--C-:B0-----:R-:W-:Y:S02]  /*f8c0*/  HADD2.F32 R46, -RZ, R5.reuse.H0_H0 ;  /* 0x20000005ff2e7230 */ /* 0x101fe40000004100 */
[----:B------:R-:W-:Y:S02]  /*f8d0*/  HADD2.F32 R47, -RZ, R5.H1_H1 ;  /* 0x30000005ff2f7230 */ /* 0x000fe40000004100 */
[----:B------:R-:W-:Y:S02]  /*f8e0*/  HADD2.F32 R5, -RZ, R8.H0_H0 ;  /* 0x20000008ff057230 */ /* 0x000fe40000004100 */
[----:B------:R-:W-:Y:S02]  /*f8f0*/  HADD2.F32 R35, -RZ, R4.H0_H0 ;  /* 0x20000004ff237230 */ /* 0x000fe40000004100 */
[----:B------:R-:W-:-:S02]  /*f900*/  HADD2.F32 R8, -RZ, R8.H1_H1 ;  /* 0x30000008ff087230 */ /* 0x000fc40000004100 */
[C---:B------:R-:W-:Y:S01]  /*f910*/  FMUL.FTZ R56, R5.reuse, R54 ;  /* 0x0000003605387220 */ /* 0x040fe20000410000 */
[-C--:B------:R-:W-:Y:S01]  /*f920*/  FMUL.FTZ R58, R5, R52.reuse ;  /* 0x00000034053a7220 */ /* 0x080fe20000410000 */
[----:B------:R-:W-:Y:S02]  /*f930*/  HADD2.F32 R45, -RZ, R4.H1_H1 ;  /* 0x30000004ff2d7230 */ /* 0x000fe40000004100 */
[C---:B------:R-:W-:Y:S01]  /*f940*/  FFMA.FTZ R5, R35.reuse, R52, -R56 ;  /* 0x0000003423057223 */ /* 0x040fe20000010838 */
[----:B------:R-:W-:Y:S02]  /*f950*/  HADD2.F32 R52, -RZ, R27.H0_H0 ;  /* 0x2000001bff347230 */ /* 0x000fe40000004100 */
[C---:B------:R-:W-:Y:S01]  /*f960*/  FMUL.FTZ R56, R8.reuse, R53 ;  /* 0x0000003508387220 */ /* 0x040fe20000410000 */
[----:B------:R-:W-:Y:S01]  /*f970*/  FFMA.FTZ R58, R35, R54, R58 ;  /* 0x00000036233a7223 */ /* 0x000fe2000001003a */
[----:B------:R-:W-:Y:S02]  /*f980*/  HADD2.F32 R35, -RZ, R26.H1_H1 ;  /* 0x3000001aff237230 */ /* 0x000fe40000004100 */
[-C--:B------:R-:W-:Y:S01]  /*f990*/  FMUL.FTZ R8, R8, R52.reuse ;  /* 0x0000003408087220 */ /* 0x080fe20000410000 */
[----:B------:R-:W-:Y:S01]  /*f9a0*/  FFMA.FTZ R56, R45, R52, -R56 ;  /* 0x000000342d387223 */ /* 0x000fe20000010838 */
[----:B------:R-:W-:-:S02]  /*f9b0*/  HADD2.F32 R52, -RZ, R31.H1_H1 ;  /* 0x3000001fff347230 */ /* 0x000fc40000004100 */
[----:B------:R-:W-:Y:S01]  /*f9c0*/  FMUL.FTZ R54, R49, R35 ;  /* 0x0000002331367220 */ /* 0x000fe20000410000 */
[----:B------:R-:W-:Y:S01]  /*f9d0*/  FFMA.FTZ R53, R45, R53, R8 ;  /* 0x000000352d357223 */ /* 0x000fe20000010008 */
[C---:B------:R-:W-:Y:S01]  /*f9e0*/  FFMA.FTZ R57, R46.reuse, R35, -R57 ;  /* 0x000000232e397223 */ /* 0x040fe20000010839 */
[----:B------:R-:W-:Y:S02]  /*f9f0*/  HADD2.F32 R8, -RZ, R27.H1_H1 ;  /* 0x3000001bff087230 */ /* 0x000fe40000004100 */
[----:B------:R-:W-:Y:S01]  /*fa00*/  FFMA.FTZ R54, R46, R55, R54 ;  /* 0x000000372e367223 */ /* 0x000fe20000010036 */
[----:B------:R-:W-:Y:S02]  /*fa10*/  HADD2.F32 R45, -RZ, R32.H0_H0 ;  /* 0x20000020ff2d7230 */ /* 0x000fe40000004100 */
[C---:B------:R-:W-:Y:S01]  /*fa20*/  FMUL.FTZ R46, R9.reuse, R52 ;  /* 0x00000034092e7220 */ /* 0x040fe20000410000 */
[----:B------:R-:W-:Y:S02]  /*fa30*/  HADD2.F32 R35, -RZ, R28.H0_H0 ;  /* 0x2000001cff237230 */ /* 0x000fe40000004100 */
[----:B------:R-:W-:Y:S01]  /*fa40*/  FMUL.FTZ R62, R9, R8 ;  /* 0x00000008093e7220 */ /* 0x000fe20000410000 */
[----:B------:R-:W-:-:S02]  /*fa50*/  HADD2.F32 R49, -RZ, R33.H0_H0 ;  /* 0x20000021ff317230 */ /* 0x000fc40000004100 */
[C---:B------:R-:W-:Y:S01]  /*fa60*/  FMUL.FTZ R55, R50.reuse, R45 ;  /* 0x0000002d32377220 */ /* 0x040fe20000410000 */
[--C-:B------:R-:W-:Y:S02]  /*fa70*/  HADD2.F32 R48, -RZ, R6.reuse.H0_H0 ;  /* 0x20000006ff307230 */ /* 0x100fe40000004100 */
[----:B------:R-:W-:Y:S01]  /*fa80*/  FMUL.FTZ R50, R50, R35 ;  /* 0x0000002332327220 */ /* 0x000fe20000410000 */
[----:B------:R-:W-:Y:S02]  /*fa90*/  HADD2.F32 R6, -RZ, R6.H1_H1 ;  /* 0x30000006ff067230 */ /* 0x000fe40000004100 */
[----:B------:R-:W-:Y:S01]  /*faa0*/  FMUL.FTZ R59, R10, R49 ;  /* 0x000000310a3b7220 */ /* 0x000fe20000410000 */
[----:B------:R-:W-:Y:S02]  /*fab0*/  HADD2.F32 R9, -RZ, R29.H0_H0 ;  /* 0x2000001dff097230 */ /* 0x000fe40000004100 */
[C---:B------:R-:W-:Y:S01]  /*fac0*/  FFMA.FTZ R55, R48.reuse, R35, -R55 ;  /* 0x0000002330377223 */ /* 0x040fe20000010837 */
[----:B------:R-:W-:Y:S01]  /*fad0*/  FFMA.FTZ R50, R48, R45, R50 ;  /* 0x0000002d30327223 */ /* 0x000fe20000010032 */
[----:B------:R-:W-:Y:S01]  /*fae0*/  FFMA.FTZ R60, R47, R8, -R46 ;  /* 0x000000082f3c7223 */ /* 0x000fe2000001082e */
[----:B------:R-:W-:-:S02]  /*faf0*/  HADD2.F32 R46, -RZ, R33.H1_H1 ;  /* 0x30000021ff2e7230 */ /* 0x000fc40000004100 */
[-C--:B------:R-:W-:Y:S01]  /*fb00*/  FMUL.FTZ R35, R10, R9.reuse ;  /* 0x000000090a237220 */ /* 0x080fe20000410000 */
[C---:B------:R-:W-:Y:S01]  /*fb10*/  FFMA.FTZ R48, R6.reuse, R9, -R59 ;  /* 0x0000000906307223 */ /* 0x040fe2000001083b */
[----:B------:R-:W-:Y:S02]  /*fb20*/  HADD2.F32 R9, -RZ, R32.H1_H1 ;  /* 0x30000020ff097230 */ /* 0x000fe40000004100 */
[----:B------:R-:W-:Y:S01]  /*fb30*/  FFMA.FTZ R47, R47, R52, R62 ;  /* 0x000000342f2f7223 */ /* 0x000fe2000001003e */
[----:B------:R-:W-:Y:S02]  /*fb40*/  HADD2.F32 R8, -RZ, R28.H1_H1 ;  /* 0x3000001cff087230 */ /* 0x000fe40000004100 */
[----:B------:R-:W-:Y:S01]  /*fb50*/  FFMA.FTZ R35, R6, R49, R35 ;  /* 0x0000003106237223 */ /* 0x000fe20000010023 */
[----:B------:R-:W-:Y:S02]  /*fb60*/  HADD2.F32 R10, -RZ, R29.H1_H1 ;  /* 0x3000001dff0a7230 */ /* 0x000fe40000004100 */
[----:B------:R-:W-:Y:S01]  /*fb70*/  FMUL.FTZ R45, R51, R9 ;  /* 0x00000009332d7220 */ /* 0x000fe20000410000 */
[----:B------:R-:W-:-:S02]  /*fb80*/  HADD2.F32 R4, -RZ, R7.H0_H0 ;  /* 0x20000007ff047230 */ /* 0x000fc40000004100 */
[----:B------:R-:W-:Y:S01]  /*fb90*/  FMUL.FTZ R52, R11, R46 ;  /* 0x0000002e0b347220 */ /* 0x000fe20000410000 */
[----:B------:R-:W-:Y:S02]  /*fba0*/  HADD2.F32 R7, -RZ, R7.H1_H1 ;  /* 0x30000007ff077230 */ /* 0x000fe40000004100 */
[----:B------:R-:W-:Y:S01]  /*fbb0*/  FMUL.FTZ R6, R51, R8 ;  /* 0x0000000833067220 */ /* 0x000fe20000410000 */
[----:B------:R-:W-:Y:S01]  /*fbc0*/  FMUL.FTZ R49, R11, R10 ;  /* 0x0000000a0b317220 */ /* 0x000fe20000410000 */
[C---:B------:R-:W-:Y:S01]  /*fbd0*/  FFMA.FTZ R45, R4.reuse, R8, -R45 ;  /* 0x00000008042d7223 */ /* 0x040fe2000001082d */
[----:B------:R-:W-:Y:S01]  /*fbe0*/  F2FP.F16.F32.PACK_AB R8, R53, R58 ;  /* 0x0000003a3508723e */ /* 0x000fe200000000ff */
        /* <DEDUP_REMOVED lines=12> */
.L_x_3886:
[----:B------:R-:W-:Y:S05]  /*fcb0*/  BSYNC B2 ;  /* 0x0000000000027941 */ /* 0x000fea0003800000 */
.L_x_3885:
[----:B------:R-:W-:Y:S05]  /*fcc0*/  @P2 BRA `(.L_x_3882) ;  /* 0x00000004005c2947 */ /* 0x000fea0003800000 */
[----:B------:R-:W3:Y:S01]  /*fcd0*/  LDL R59, [R1+0x110] ;  /* 0x00011000013b7983 */ /* 0x000ee20000100800 */
[----:B------:R-:W-:Y:S01]  /*fce0*/  LEA.HI R13, R13, R198, RZ, 0x1d ;  /* 0x000000c60d0d7211 */ /* 0x000fe200078fe8ff */
[----:B------:R-:W-:Y:S02]  /*fcf0*/  HADD2.F32 R51, -RZ, R0.H0_H0 ;  /* 0x20000000ff337230 */ /* 0x000fe40000004100 */
[----:B------:R-:W-:Y:S01]  /*fd00*/  HADD2.F32 R52, -RZ, R20.H0_H0 ;  /* 0x20000014ff347230 */ /* 0x000fe20000004100 */
[----:B-12---:R-:W-:Y:S01]  /*fd10*/  SHF.R.S32.HI R6, RZ, 0x1f, R13 ;  /* 0x0000001fff067819 */ /* 0x006fe2000001140d */
[----:B------:R-:W-:Y:S01]  /*fd20*/  HADD2.F32 R53, -RZ, R21.H0_H0 ;  /* 0x20000015ff357230 */ /* 0x000fe20000004100 */
[----:B------:R-:W-:Y:S02]  /*fd30*/  SHF.L.U32 R4, R13, 0x3, RZ ;  /* 0x000000030d047819 */ /* 0x000fe400000006ff */
[----:B------:R-:W-:Y:S02]  /*fd40*/  LEA.HI R6, R6, R13, RZ, 0x3 ;  /* 0x0000000d06067211 */ /* 0x000fe400078f18ff */
[----:B0-----:R-:W-:-:S03]  /*fd50*/  LOP3.LUT R5, R217, 0x38, R4, 0xf8, !PT ;  /* 0x00000038d9057812 */ /* 0x001fc600078ef804 */
        /* <DEDUP_REMOVED lines=8> */
[----:B------:R-:W-:Y:S02]  /*fde0*/  HADD2.F32 R48, -RZ, R9.H0_H0 ;  /* 0x20000009ff307230 */ /* 0x000fe40000004100 */
[C---:B------:R-:W-:Y:S01]  /*fdf0*/  FMUL.FTZ R55, R47.reuse, R52 ;  /* 0x000000342f377220 */ /* 0x040fe20000410000 */
[----:B------:R-:W-:Y:S01]  /*fe00*/  FMUL.FTZ R57, R47, R51 ;  /* 0x000000332f397220 */ /* 0x000fe20000410000 */
[----:B------:R-:W-:-:S02]  /*fe10*/  HADD2.F32 R47, -RZ, R12.H0_H0 ;  /* 0x2000000cff2f7230 */ /* 0x000fc40000004100 */
[C---:B------:R-:W-:Y:S01]  /*fe20*/  FMUL.FTZ R54, R8.reuse, R53 ;  /* 0x0000003508367220 */ /* 0x040fe20000410000 */
[----:B------:R-:W-:Y:S02]  /*fe30*/  HADD2.F32 R9, -RZ, R9.H1_H1 ;  /* 0x30000009ff097230 */ /* 0x000fe40000004100 */
[--C-:B------:R-:W-:Y:S02]  /*fe40*/  HADD2.F32 R49, -RZ, R10.reuse.H0_H0 ;  /* 0x2000000aff317230 */ /* 0x100fe40000004100 */
[----:B------:R-:W-:Y:S01]  /*fe50*/  FMUL.FTZ R8, R8, R47 ;  /* 0x0000002f08087220 */ /* 0x000fe20000410000 */
[----:B------:R-:W-:Y:S02]  /*fe60*/  HADD2.F32 R10, -RZ, R10.H1_H1 ;  /* 0x3000000aff0a7230 */ /* 0x000fe40000004100 */
[--C-:B------:R-:W-:Y:S02]  /*fe70*/  HADD2.F32 R50, -RZ, R11.reuse.H0_H0 ;  /* 0x2000000bff327230 */ /* 0x100fe40000004100 */
[----:B------:R-:W-:Y:S01]  /*fe80*/  HADD2.F32 R11, -RZ, R11.H1_H1 ;  /* 0x3000000bff0b7230 */ /* 0x000fe20000004100 */
[----:B---3--:R-:W0:Y:S02]  /*fe90*/  LDS.128 R4, [R59] ;  /* 0x000000003b047984 */ /* 0x008e240000000c00 */
[----:B0-----:R-:W-:-:S02]  /*fea0*/  HADD2.F32 R34, -RZ, R4.H0_H0 ;  /* 0x20000004ff227230 */ /* 0x001fc40000004100 */
[----:B------:R-:W-:Y:S02]  /*feb0*/  HADD2.F32 R35, -RZ, R4.H1_H1 ;  /* 0x30000004ff237230 */ /* 0x000fe40000004100 */
[----:B------:R-:W-:Y:S02]  /*fec0*/  HADD2.F32 R45, -RZ, R5.H0_H0 ;  /* 0x20000005ff2d7230 */ /* 0x000fe40000004100 */
[C---:B------:R-:W-:Y:S01]  /*fed0*/  FFMA.FTZ R55, R34.reuse, R51, -R55 ;  /* 0x0000003322377223 */ /* 0x040fe20000010837 */
[----:B------:R-:W-:Y:S01]  /*fee0*/  FFMA.FTZ R57, R34, R52, R57 ;  /* 0x0000003422397223 */ /* 0x000fe20000010039 */
[----:B------:R-:W-:Y:S02]  /*fef0*/  HADD2.F32 R51, -RZ, R20.H1_H1 ;  /* 0x30000014ff337230 */ /* 0x000fe40000004100 */
[----:B------:R-:W-:Y:S01]  /*ff00*/  FFMA.FTZ R54, R35, R47, -R54 ;  /* 0x0000002f23367223 */ /* 0x000fe20000010836 */
[----:B------:R-:W-:Y:S02]  /*ff10*/  HADD2.F32 R34, -RZ, R0.H1_H1 ;  /* 0x30000000ff227230 */ /* 0x000fe40000004100 */
[----:B------:R-:W-:-:S02]  /*ff20*/  HADD2.F32 R52, -RZ, R21.H1_H1 ;  /* 0x30000015ff347230 */ /* 0x000fc40000004100 */
[C---:B------:R-:W-:Y:S01]  /*ff30*/  FMUL.FTZ R56, R48.reuse, R51 ;  /* 0x0000003330387220 */ /* 0x040fe20000410000 */
[----:B------:R-:W-:Y:S02]  /*ff40*/  HADD2.F32 R5, -RZ, R5.H1_H1 ;  /* 0x30000005ff057230 */ /* 0x000fe40000004100 */
[-C--:B------:R-:W-:Y:S01]  /*ff50*/  FMUL.FTZ R58, R48, R34.reuse ;  /* 0x00000022303a7220 */ /* 0x080fe20000410000 */
[----:B------:R-:W-:Y:S01]  /*ff60*/  FFMA.FTZ R48, R35, R53, R8 ;  /* 0x0000003523307223 */ /* 0x000fe20000010008 */
[----:B------:R-:W-:Y:S02]  /*ff70*/  HADD2.F32 R8, -RZ, R12.H1_H1 ;  /* 0x3000000cff087230 */ /* 0x000fe40000004100 */
[----:B------:R-:W-:Y:S01]  /*ff80*/  FFMA.FTZ R56, R45, R34, -R56 ;  /* 0x000000222d387223 */ /* 0x000fe20000010838 */
[----:B------:R-:W-:Y:S01]  /*ff90*/  FMUL.FTZ R60, R9, R52 ;  /* 0x00000034093c7220 */ /* 0x000fe20000410000 */
[----:B------:R-:W-:Y:S02]  /*ffa0*/  HADD2.F32 R34, -RZ, R14.H0_H0 ;  /* 0x2000000eff227230 */ /* 0x000fe40000004100 */
[----:B------:R-:W-:Y:S01]  /*ffb0*/  FFMA.FTZ R58, R45, R51, R58 ;  /* 0x000000332d3a7223 */ /* 0x000fe2000001003a */
[----:B------:R-:W-:-:S02]  /*ffc0*/  HADD2.F32 R35, -RZ, R24.H0_H0 ;  /* 0x20000018ff237230 */ /* 0x000fc40000004100 */
[-C--:B------:R-:W-:Y:S01]  /*ffd0*/  FMUL.FTZ R62, R9, R8.reuse ;  /* 0x00000008093e7220 */ /* 0x080fe20000410000 */
[----:B------:R-:W-:Y:S02]  /*ffe0*/  HADD2.F32 R45, -RZ, R25.H0_H0 ;  /* 0x20000019ff2d7230 */ /* 0x000fe40000004100 */
[----:B------:R-:W-:Y:S01]  /*fff0*/  FFMA.FTZ R47, R5, R8, -R60 ;  /* 0x00000008052f7223 */ /* 0x000fe2000001083c */
[--C-:B------:R-:W-:Y:S02]  /*10000*/  HADD2.F32 R46, -RZ, R6.reuse.H0_H0 ;  /* 0x20000006ff2e7230 */ /* 0x100fe40000004100 */
[C---:B------:R-:W-:Y:S01]  /*10010*/  FMUL.FTZ R51, R49.reuse, R35 ;  /* 0x0000002331337220 */ /* 0x040fe20000410000 */
[----:B------:R-:W-:Y:S01]  /*10020*/  FMUL.FTZ R8, R49, R34 ;  /* 0x0000002231087220 */ /* 0x000fe20000410000 */
[----:B------:R-:W-:Y:S02]  /*10030*/  HADD2.F32 R6, -RZ, R6.H1_H1 ;  /* 0x30000006ff067230 */ /* 0x000fe40000004100 */
[----:B------:R-:W-:Y:S01]  /*10040*/  FFMA.FTZ R49, R5, R52, R62 ;  /* 0x0000003405317223 */ /* 0x000fe2000001003e */
[----:B------:R-:W-:-:S02]  /*10050*/  HADD2.F32 R9, -RZ, R15.H0_H0 ;  /* 0x2000000fff097230 */ /* 0x000fc40000004100 */
[----:B------:R-:W-:Y:S01]  /*10060*/  FMUL.FTZ R5, R10, R45 ;  /* 0x0000002d0a057220 */ /* 0x000fe20000410000 */
[C---:B------:R-:W-:Y:S01]  /*10070*/  FFMA.FTZ R51, R46.reuse, R34, -R51 ;  /* 0x000000222e337223 */ /* 0x040fe20000010833 */
[----:B------:R-:W-:Y:S01]  /*10080*/  FFMA.FTZ R35, R46, R35, R8 ;  /* 0x000000232e237223 */ /* 0x000fe20000010008 */
[----:B------:R-:W-:Y:S02]  /*10090*/  HADD2.F32 R8, -RZ, R15.H1_H1 ;  /* 0x3000000fff087230 */ /* 0x000fe40000004100 */
[-C--:B------:R-:W-:Y:S01]  /*100a0*/  FMUL.FTZ R53, R10, R9.reuse ;  /* 0x000000090a357220 */ /* 0x080fe20000410000 */
[C---:B------:R-:W-:Y:S01]  /*100b0*/  FFMA.FTZ R34, R6.reuse, R9, -R5 ;  /* 0x0000000906227223 */ /* 0x040fe20000010805 */
[----:B------:R-:W-:Y:S02]  /*100c0*/  HADD2.F32 R9, -RZ, R24.H1_H1 ;  /* 0x30000018ff097230 */ /* 0x000fe40000004100 */
[----:B------:R-:W-:Y:S02]  /*100d0*/  HADD2.F32 R5, -RZ, R14.H1_H1 ;  /* 0x3000000eff057230 */ /* 0x000fe40000004100 */
[----:B------:R-:W-:Y:S01]  /*100e0*/  FFMA.FTZ R46, R6, R45, R53 ;  /* 0x0000002d062e7223 */ /* 0x000fe20000010035 */
[----:B------:R-:W-:-:S02]  /*100f0*/  HADD2.F32 R10, -RZ, R25.H1_H1 ;  /* 0x30000019ff0a7230 */ /* 0x000fc40000004100 */
[C---:B------:R-:W-:Y:S01]  /*10100*/  FMUL.FTZ R45, R50.reuse, R9 ;  /* 0x00000009322d7220 */ /* 0x040fe20000410000 */
[--C-:B------:R-:W-:Y:S02]  /*10110*/  HADD2.F32 R4, -RZ, R7.reuse.H0_H0 ;  /* 0x20000007ff047230 */ /* 0x100fe40000004100 */
[----:B------:R-:W-:Y:S01]  /*10120*/  FMUL.FTZ R50, R50, R5 ;  /* 0x0000000532327220 */ /* 0x000fe20000410000 */
[----:B------:R-:W-:Y:S02]  /*10130*/  HADD2.F32 R7, -RZ, R7.H1_H1 ;  /* 0x30000007ff077230 */ /* 0x000fe40000004100 */
[C---:B------:R-:W-:Y:S01]  /*10140*/  FMUL.FTZ R6, R11.reuse, R10 ;  /* 0x0000000a0b067220 */ /* 0x040fe20000410000 */
        /* <DEDUP_REMOVED lines=15> */
.L_x_3882:
[----:B------:R-:W-:Y:S05]  /*10240*/  BSYNC B1 ;  /* 0x0000000000017941 */ /* 0x000fea0003800000 */
.L_x_3881:
[----:B-123--:R-:W-:-:S04]  /*10250*/  IADD3 R4, R202, 0x40, RZ ;  /* 0x00000040ca047810 */ /* 0x00efc80007ffe0ff */
[----:B------:R-:W-:-:S13]  /*10260*/  ISETP.GE.AND P0, PT, R4, R3, PT ;  /* 0x000000030400720c */ /* 0x000fda0003f06270 */
[----:B------:R-:W-:Y:S05]  /*10270*/  @P0 BRA `(.L_x_3865) ;  /* 0x0000001000880947 */ /* 0x000fea0003800000 */
[----:B------:R-:W1:Y:S01]  /*10280*/  LDC R3, c[0x0][0x3f4] ;  /* 0x0000fd00ff037b82 */ /* 0x000e620000000800 */
[----:B------:R-:W-:Y:S01]  /*10290*/  BSSY B1, `(.L_x_3887) ;  /* 0x000005e000017945 */ /* 0x000fe20003800000 */
[----:B------:R-:W-:Y:S02]  /*102a0*/  SHF.R.U32.HI R57, RZ, 0x3, R204 ;  /* 0x00000003ff397819 */ /* 0x000fe400000116cc */
[-C--:B-1----:R-:W-:Y:S02]  /*102b0*/  ISETP.GE.AND P0, PT, R16, R3.reuse, PT ;  /* 0x000000031000720c */ /* 0x082fe40003f06270 */
[-C--:B------:R-:W-:Y:S02]  /*102c0*/  ISETP.GE.AND P1, PT, R193, R3.reuse, PT ;  /* 0x00000003c100720c */ /* 0x080fe40003f26270 */
[----:B------:R-:W-:-:S09]  /*102d0*/  ISETP.GE.AND P2, PT, R192, R3, PT ;  /* 0x00000003c000720c */ /* 0x000fd20003f46270 */
[----:B------:R-:W-:Y:S05]  /*102e0*/  @P0 BRA `(.L_x_3888) ;  /* 0x0000000400600947 */ /* 0x000fea0003800000 */
[----:B------:R-:W2:Y:S04]  /*102f0*/  LDL R4, [R1+0xa8] ;  /* 0x0000a80001047983 */ /* 0x000ea80000100800 */
[----:B------:R-:W3:Y:S01]  /*10300*/  LDL R59, [R1+0x114] ;  /* 0x00011400013b7983 */ /* 0x000ee20000100800 */
[----:B------:R-:W-:Y:S02]  /*10310*/  HADD2.F32 R54, -RZ, R41.H0_H0 ;  /* 0x20000029ff367230 */ /* 0x000fe40000004100 */
[----:B------:R-:W-:Y:S02]  /*10320*/  HADD2.F32 R52, -RZ, R37.H0_H0 ;  /* 0x20000025ff347230 */ /* 0x000fe40000004100 */
[----:B------:R-:W-:Y:S02]  /*10330*/  HADD2.F32 R55, -RZ, R42.H0_H0 ;  /* 0x2000002aff377230 */ /* 0x000fe40000004100 */
[----:B------:R-:W-:-:S02]  /*10340*/  HADD2.F32 R53, -RZ, R38.H0_H0 ;  /* 0x20000026ff357230 */ /* 0x000fc40000004100 */
[----:B------:R-:W-:Y:S02]  /*10350*/  HADD2.F32 R41, -RZ, R41.H1_H1 ;  /* 0x30000029ff297230 */ /* 0x000fe40000004100 */
[----:B------:R-:W-:Y:S02]  /*10360*/  HADD2.F32 R37, -RZ, R37.H1_H1 ;  /* 0x30000025ff257230 */ /* 0x000fe40000004100 */
[----:B------:R-:W-:Y:S02]  /*10370*/  HADD2.F32 R56, -RZ, R43.H0_H0 ;  /* 0x2000002bff387230 */ /* 0x000fe40000004100 */
[----:B------:R-:W-:Y:S01]  /*10380*/  HADD2.F32 R58, -RZ, R44.H0_H0 ;  /* 0x2000002cff3a7230 */ /* 0x000fe20000004100 */
[----:B--2---:R-:W-:-:S04]  /*10390*/  LEA.HI R4, R3, R4, RZ, 0x1d ;  /* 0x0000000403047211 */ /* 0x004fc800078fe8ff */
[----:B------:R-:W-:Y:S01]  /*103a0*/  SHF.R.S32.HI R7, RZ, 0x1f, R4 ;  /* 0x0000001fff077819 */ /* 0x000fe20000011404 */
[----:B0-----:R-:W-:-:S03]  /*103b0*/  IMAD.SHL.U32 R5, R4, 0x8, RZ ;  /* 0x0000000804057824 */ /* 0x001fc600078e00ff */
        /* <DEDUP_REMOVED lines=19> */
[C---:B------:R-:W-:Y:S01]  /*104f0*/  FMUL.FTZ R47, R52.reuse, R47 ;  /* 0x0000002f342f7220 */ /* 0x040fe20000410000 */
[----:B------:R-:W-:Y:S02]  /*10500*/  HADD2.F32 R9, -RZ, R9.H1_H1 ;  /* 0x30000009ff097230 */ /* 0x000fe40000004100 */
[----:B------:R-:W-:Y:S01]  /*10510*/  FFMA.FTZ R51, R52, R34, -R51 ;  /* 0x0000002234337223 */ /* 0x000fe20000010833 */
[-C--:B------:R-:W-:Y:S01]  /*10520*/  FMUL.FTZ R52, R55, R8.reuse ;  /* 0x0000000837347220 */ /* 0x080fe20000410000 */
[----:B------:R-:W-:Y:S01]  /*10530*/  FMUL.FTZ R8, R53, R8 ;  /* 0x0000000835087220 */ /* 0x000fe20000410000 */
[----:B------:R-:W-:Y:S01]  /*10540*/  FFMA.FTZ R47, R54, R34, R47 ;  /* 0x00000022362f7223 */ /* 0x000fe2000001002f */
[----:B------:R-:W-:-:S02]  /*10550*/  HADD2.F32 R49, -RZ, R10.H0_H0 ;  /* 0x2000000aff317230 */ /* 0x000fc40000004100 */
[-C--:B------:R-:W-:Y:S01]  /*10560*/  FFMA.FTZ R52, R53, R35.reuse, -R52 ;  /* 0x0000002335347223 */ /* 0x080fe20000010834 */
[----:B------:R-:W-:Y:S02]  /*10570*/  HADD2.F32 R53, -RZ, R42.H1_H1 ;  /* 0x3000002aff357230 */ /* 0x000fe40000004100 */
[----:B------:R-:W-:Y:S01]  /*10580*/  FFMA.FTZ R8, R55, R35, R8 ;  /* 0x0000002337087223 */ /* 0x000fe20000010008 */
[----:B------:R-:W-:Y:S02]  /*10590*/  HADD2.F32 R35, -RZ, R38.H1_H1 ;  /* 0x30000026ff237230 */ /* 0x000fe40000004100 */
[----:B------:R-:W-:Y:S01]  /*105a0*/  FMUL.FTZ R34, R41, R48 ;  /* 0x0000003029227220 */ /* 0x000fe20000410000 */
[----:B------:R-:W-:Y:S02]  /*105b0*/  HADD2.F32 R54, -RZ, R39.H0_H0 ;  /* 0x20000027ff367230 */ /* 0x000fe40000004100 */
[----:B------:R-:W-:Y:S01]  /*105c0*/  FMUL.FTZ R38, R53, R9 ;  /* 0x0000000935267220 */ /* 0x000fe20000410000 */
[----:B------:R-:W-:-:S02]  /*105d0*/  HADD2.F32 R10, -RZ, R10.H1_H1 ;  /* 0x3000000aff0a7230 */ /* 0x000fc40000004100 */
[----:B------:R-:W-:Y:S01]  /*105e0*/  FMUL.FTZ R42, R35, R9 ;  /* 0x00000009232a7220 */ /* 0x000fe20000410000 */
[C---:B------:R-:W-:Y:S01]  /*105f0*/  FMUL.FTZ R48, R37.reuse, R48 ;  /* 0x0000003025307220 */ /* 0x040fe20000410000 */
[----:B------:R-:W-:Y:S01]  /*10600*/  FFMA.FTZ R34, R37, R45, -R34 ;  /* 0x0000002d25227223 */ /* 0x000fe20000010822 */
[----:B------:R-:W-:Y:S01]  /*10610*/  FFMA.FTZ R9, R35, R5, -R38 ;  /* 0x0000000523097223 */ /* 0x000fe20000010826 */
[----:B------:R-:W-:Y:S02]  /*10620*/  HADD2.F32 R38, -RZ, R40.H0_H0 ;  /* 0x20000028ff267230 */ /* 0x000fe40000004100 */
[-C--:B------:R-:W-:Y:S01]  /*10630*/  FMUL.FTZ R37, R56, R49.reuse ;  /* 0x0000003138257220 */ /* 0x080fe20000410000 */
[----:B------:R-:W-:Y:S01]  /*10640*/  FMUL.FTZ R49, R54, R49 ;  /* 0x0000003136317220 */ /* 0x000fe20000410000 */
[----:B------:R-:W-:Y:S01]  /*10650*/  FFMA.FTZ R35, R53, R5, R42 ;  /* 0x0000000535237223 */ /* 0x000fe2000001002a */
[--C-:B------:R-:W-:Y:S02]  /*10660*/  HADD2.F32 R50, -RZ, R11.reuse.H0_H0 ;  /* 0x2000000bff327230 */ /* 0x100fe40000004100 */
[----:B------:R-:W-:Y:S01]  /*10670*/  FFMA.FTZ R48, R41, R45, R48 ;  /* 0x0000002d29307223 */ /* 0x000fe20000010030 */
[----:B------:R-:W-:Y:S01]  /*10680*/  FMUL.FTZ R5, R58, R10 ;  /* 0x0000000a3a057220 */ /* 0x000fe20000410000 */
[----:B------:R-:W-:Y:S01]  /*10690*/  FFMA.FTZ R37, R54, R46, -R37 ;  /* 0x0000002e36257223 */ /* 0x000fe20000010825 */
[----:B------:R-:W-:-:S02]  /*106a0*/  HADD2.F32 R11, -RZ, R11.H1_H1 ;  /* 0x3000000bff0b7230 */ /* 0x000fc40000004100 */
[----:B------:R-:W-:Y:S01]  /*106b0*/  FFMA.FTZ R49, R56, R46, R49 ;  /* 0x0000002e38317223 */ /* 0x000fe20000010031 */
[C---:B------:R-:W-:Y:S01]  /*106c0*/  FMUL.FTZ R41, R38.reuse, R10 ;  /* 0x0000000a26297220 */ /* 0x040fe20000410000 */
[----:B------:R-:W-:Y:S02]  /*106d0*/  HADD2.F32 R54, -RZ, R43.H1_H1 ;  /* 0x3000002bff367230 */ /* 0x000fe40000004100 */
[-C--:B------:R-:W-:Y:S01]  /*106e0*/  FFMA.FTZ R10, R38, R6.reuse, -R5 ;  /* 0x00000006260a7223 */ /* 0x080fe20000010805 */
[----:B------:R-:W-:Y:S02]  /*106f0*/  HADD2.F32 R45, -RZ, R44.H1_H1 ;  /* 0x3000002cff2d7230 */ /* 0x000fe40000004100 */
[----:B------:R-:W-:Y:S01]  /*10700*/  FFMA.FTZ R38, R58, R6, R41 ;  /* 0x000000063a267223 */ /* 0x000fe20000010029 */
[----:B------:R-:W-:Y:S02]  /*10710*/  HADD2.F32 R46, -RZ, R39.H1_H1 ;  /* 0x30000027ff2e7230 */ /* 0x000fe40000004100 */
[----:B------:R-:W-:Y:S01]  /*10720*/  FMUL.FTZ R5, R54, R50 ;  /* 0x0000003236057220 */ /* 0x000fe20000410000 */
[----:B------:R-:W-:-:S02]  /*10730*/  HADD2.F32 R43, -RZ, R40.H1_H1 ;  /* 0x30000028ff2b7230 */ /* 0x000fc40000004100 */
[-C--:B------:R-:W-:Y:S01]  /*10740*/  FMUL.FTZ R6, R45, R11.reuse ;  /* 0x0000000b2d067220 */ /* 0x080fe20000410000 */
[--C-:B------:R-:W-:Y:S02]  /*10750*/  HADD2.F32 R4, -RZ, R7.reuse.H0_H0 ;  /* 0x20000007ff047230 */ /* 0x100fe40000004100 */
[----:B------:R-:W-:Y:S01]  /*10760*/  FMUL.FTZ R39, R46, R50 ;  /* 0x000000322e277220 */ /* 0x000fe20000410000 */
[----:B------:R-:W-:Y:S02]  /*10770*/  HADD2.F32 R7, -RZ, R7.H1_H1 ;  /* 0x30000007ff077230 */ /* 0x000fe40000004100 */
[C---:B------:R-:W-:Y:S01]  /*10780*/  FMUL.FTZ R42, R43.reuse, R11 ;  /* 0x0000000b2b2a7220 */ /* 0x040fe20000410000 */
[----:B------:R-:W-:Y:S01]  /*10790*/  F2FP.F16.F32.PACK_AB R8, R8, R47 ;  /* 0x0000002f0808723e */ /* 0x000fe200000000ff */
        /* <DEDUP_REMOVED lines=13> */
.L_x_3888:
[----:B------:R-:W-:Y:S05]  /*10870*/  BSYNC B1 ;  /* 0x0000000000017941 */ /* 0x000fea0003800000 */
.L_x_3887:
[----:B------:R-:W-:Y:S04]  /*10880*/  BSSY B1, `(.L_x_3889) ;  /* 0x0000061000017945 */ /* 0x000fe80003800000 */
[----:B------:R-:W-:Y:S05]  /*10890*/  @P1 BRA `(.L_x_3890) ;  /* 0x00000004007c1947 */ /* 0x000fea0003800000 */
[----:B-1----:R-:W-:Y:S01]  /*108a0*/  SHF.R.S32.HI R4, RZ, 0x1f, R193 ;  /* 0x0000001fff047819 */ /* 0x002fe200000114c1 */
[----:B------:R-:W-:Y:S02]  /*108b0*/  HADD2.F32 R47, -RZ, R30.H0_H0 ;  /* 0x2000001eff2f7230 */ /* 0x000fe40000004100 */
[----:B------:R-:W-:Y:S01]  /*108c0*/  HADD2.F32 R45, -RZ, R26.H0_H0 ;  /* 0x2000001aff2d7230 */ /* 0x000fe20000004100 */
[CC--:B------:R-:W-:Y:S01]  /*108d0*/  LEA.HI R6, R4.reuse, R193.reuse, RZ, 0x6 ;  /* 0x000000c104067211 */ /* 0x0c0fe200078f30ff */
[----:B------:R-:W-:Y:S01]  /*108e0*/  HADD2.F32 R48, -RZ, R31.H0_H0 ;  /* 0x2000001fff307230 */ /* 0x000fe20000004100 */
[----:B0-----:R-:W-:Y:S01]  /*108f0*/  LEA.HI R5, R4, R193, RZ, 0x3 ;  /* 0x000000c104057211 */ /* 0x001fe200078f18ff */
[----:B------:R-:W-:Y:S01]  /*10900*/  HADD2.F32 R46, -RZ, R27.H0_H0 ;  /* 0x2000001bff2e7230 */ /* 0x000fe20000004100 */
[----:B------:R-:W-:Y:S01]  /*10910*/  LEA.HI R4, R3, R197, RZ, 0x1d ;  /* 0x000000c503047211 */ /* 0x000fe200078fe8ff */
[----:B------:R-:W-:Y:S01]  /*10920*/  IMAD.SHL.U32 R6, R6, 0x80, RZ ;  /* 0x0000008006067824 */ /* 0x000fe200078e00ff */
[----:B------:R-:W-:Y:S01]  /*10930*/  LOP3.LUT R5, R204, 0x38, R5, 0xf8, !PT ;  /* 0x00000038cc057812 */ /* 0x000fe200078ef805 */
[----:B------:R-:W-:Y:S01]  /*10940*/  HADD2.F32 R49, -RZ, R30.H1_H1 ;  /* 0x3000001eff317230 */ /* 0x000fe20000004100 */
[----:B------:R-:W-:Y:S01]  /*10950*/  SHF.R.S32.HI R7, RZ, 0x1f, R4 ;  /* 0x0000001fff077819 */ /* 0x000fe20000011404 */
[----:B------:R-:W-:Y:S01]  /*10960*/  HADD2.F32 R51, -RZ, R31.H1_H1 ;  /* 0x3000001fff337230 */ /* 0x000fe20000004100 */
[----:B------:R-:W-:Y:S01]  /*10970*/  LOP3.LUT R9, R6, 0xffffe000, RZ, 0xc0, !PT ;  /* 0xffffe00006097812 */ /* 0x000fe200078ec0ff */
[----:B------:R-:W-:Y:S01]  /*10980*/  HADD2.F32 R27, -RZ, R27.H1_H1 ;  /* 0x3000001bff1b7230 */ /* 0x000fe20000004100 */
[----:B------:R-:W-:Y:S01]  /*10990*/  LOP3.LUT R6, R5, R57, RZ, 0x3c, !PT ;  /* 0x0000003905067212 */ /* 0x000fe200078e3cff */
[----:B------:R-:W-:Y:S01]  /*109a0*/  IMAD.SHL.U32 R5, R4, 0x8, RZ ;  /* 0x0000000804057824 */ /* 0x000fe200078e00ff */
[----:B------:R-:W-:Y:S01]  /*109b0*/  LEA.HI R7, R7, R4, RZ, 0x3 ;  /* 0x0000000407077211 */ /* 0x000fe200078f18ff */
[--C-:B------:R-:W-:Y:S01]  /*109c0*/  HADD2.F32 R50, -RZ, R33.reuse.H0_H0 ;  /* 0x20000021ff327230 */ /* 0x100fe20000004100 */
[----:B------:R-:W-:Y:S01]  /*109d0*/  IADD3 R6, R6, R9, R220 ;  /* 0x0000000906067210 */ /* 0x000fe20007ffe0dc */
[----:B------:R-:W-:Y:S01]  /*109e0*/  HADD2.F32 R33, -RZ, R33.H1_H1 ;  /* 0x30000021ff217230 */ /* 0x000fe20000004100 */
[----:B------:R-:W-:-:S02]  /*109f0*/  LOP3.LUT R4, R204, 0x38, R5, 0xf8, !PT ;  /* 0x00000038cc047812 */ /* 0x000fc400078ef805 */
[----:B------:R-:W-:Y:S02]  /*10a00*/  SHF.L.U32 R7, R7, 0xa, RZ ;  /* 0x0000000a07077819 */ /* 0x000fe400000006ff */
[----:B------:R-:W-:Y:S02]  /*10a10*/  LOP3.LUT R9, R4, R57, RZ, 0x3c, !PT ;  /* 0x0000003904097212 */ /* 0x000fe400078e3cff */
[----:B------:R-:W-:Y:S02]  /*10a20*/  LOP3.LUT R8, R7, 0x7fffe000, RZ, 0xc0, !PT ;  /* 0x7fffe00007087812 */ /* 0x000fe400078ec0ff */
[----:B------:R-:W-:Y:S02]  /*10a30*/  LEA R13, R6, UR60, 0x1 ;  /* 0x0000003c060d7c11 */ /* 0x000fe4000f8e08ff */
[----:B------:R-:W-:-:S03]  /*10a40*/  IADD3 R9, R9, R8, R220 ;  /* 0x0000000809097210 */ /* 0x000fc60007ffe0dc */
[----:B------:R-:W0:Y:S02]  /*10a50*/  LDS.128 R4, [R13] ;  /* 0x000000000d047984 */ /* 0x000e240000000c00 */
[----:B------:R-:W-:-:S05]  /*10a60*/  IMAD R34, R9, 0x2, R2 ;  /* 0x0000000209227824 */ /* 0x000fca00078e0202 */
[----:B------:R-:W1:Y:S01]  /*10a70*/  LDS.128 R8, [R34+0x12400] ;  /* 0x0124000022087984 */ /* 0x000e620000000c00 */
[--C-:B0-----:R-:W-:Y:S02]  /*10a80*/  HADD2.F32 R35, -RZ, R4.reuse.H0_H0 ;  /* 0x20000004ff237230 */ /* 0x101fe40000004100 */
[----:B------:R-:W-:Y:S02]  /*10a90*/  HADD2.F32 R4, -RZ, R4.H1_H1 ;  /* 0x30000004ff047230 */ /* 0x000fe40000004100 */
[--C-:B------:R-:W-:Y:S02]  /*10aa0*/  HADD2.F32 R37, -RZ, R5.reuse.H0_H0 ;  /* 0x20000005ff257230 */ /* 0x100fe40000004100 */
[----:B------:R-:W-:Y:S02]  /*10ab0*/  HADD2.F32 R5, -RZ, R5.H1_H1 ;  /* 0x30000005ff057230 */ /* 0x000fe40000004100 */
[--C-:B-1----:R-:W-:Y:S02]  /*10ac0*/  HADD2.F32 R40, -RZ, R8.reuse.H0_H0 ;  /* 0x20000008ff287230 */ /* 0x102fe40000004100 */
[----:B------:R-:W-:-:S02]  /*10ad0*/  HADD2.F32 R8, -RZ, R8.H1_H1 ;  /* 0x30000008ff087230 */ /* 0x000fc40000004100 */
[--C-:B------:R-:W-:Y:S02]  /*10ae0*/  HADD2.F32 R41, -RZ, R9.reuse.H0_H0 ;  /* 0x20000009ff297230 */ /* 0x100fe40000004100 */
[-C--:B------:R-:W-:Y:S01]  /*10af0*/  FMUL.FTZ R44, R47, R40.reuse ;  /* 0x000000282f2c7220 */ /* 0x080fe20000410000 */
[C---:B------:R-:W-:Y:S01]  /*10b00*/  FMUL.FTZ R40, R45.reuse, R40 ;  /* 0x000000282d287220 */ /* 0x040fe20000410000 */
[----:B------:R-:W-:Y:S02]  /*10b10*/  HADD2.F32 R9, -RZ, R9.H1_H1 ;  /* 0x30000009ff097230 */ /* 0x000fe40000004100 */
[-C--:B------:R-:W-:Y:S01]  /*10b20*/  FFMA.FTZ R44, R45, R35.reuse, -R44 ;  /* 0x000000232d2c7223 */ /* 0x080fe2000001082c */
[----:B------:R-:W-:Y:S01]  /*10b30*/  FFMA.FTZ R40, R47, R35, R40 ;  /* 0x000000232f287223 */ /* 0x000fe20000010028 */
[-C--:B------:R-:W-:Y:S01]  /*10b40*/  FMUL.FTZ R45, R48, R8.reuse ;  /* 0x00000008302d7220 */ /* 0x080fe20000410000 */
[----:B------:R-:W-:Y:S01]  /*10b50*/  FMUL.FTZ R35, R46, R8 ;  /* 0x000000082e237220 */ /* 0x000fe20000410000 */
[----:B------:R-:W-:-:S02]  /*10b60*/  HADD2.F32 R47, -RZ, R26.H1_H1 ;  /* 0x3000001aff2f7230 */ /* 0x000fc40000004100 */
[----:B------:R-:W-:Y:S01]  /*10b70*/  FMUL.FTZ R8, R49, R41 ;  /* 0x0000002931087220 */ /* 0x000fe20000410000 */
[-C--:B------:R-:W-:Y:S01]  /*10b80*/  FFMA.FTZ R45, R46, R4.reuse, -R45 ;  /* 0x000000042e2d7223 */ /* 0x080fe2000001082d */
[----:B------:R-:W-:Y:S01]  /*10b90*/  FFMA.FTZ R35, R48, R4, R35 ;  /* 0x0000000430237223 */ /* 0x000fe20000010023 */
[----:B------:R-:W-:Y:S01]  /*10ba0*/  FMUL.FTZ R4, R51, R9 ;  /* 0x0000000933047220 */ /* 0x000fe20000410000 */
[--C-:B------:R-:W-:Y:S02]  /*10bb0*/  HADD2.F32 R42, -RZ, R10.reuse.H0_H0 ;  /* 0x2000000aff2a7230 */ /* 0x100fe40000004100 */
[----:B------:R-:W-:Y:S01]  /*10bc0*/  FFMA.FTZ R26, R47, R37, -R8 ;  /* 0x000000252f1a7223 */ /* 0x000fe20000010808 */
[----:B------:R-:W-:Y:S02]  /*10bd0*/  HADD2.F32 R10, -RZ, R10.H1_H1 ;  /* 0x3000000aff0a7230 */ /* 0x000fe40000004100 */
[C---:B------:R-:W-:Y:S01]  /*10be0*/  FMUL.FTZ R8, R27.reuse, R9 ;  /* 0x000000091b087220 */ /* 0x040fe20000410000 */
[----:B------:R-:W-:Y:S01]  /*10bf0*/  FFMA.FTZ R9, R27, R5, -R4 ;  /* 0x000000051b097223 */ /* 0x000fe20000010804 */
[----:B------:R-:W-:-:S02]  /*10c00*/  HADD2.F32 R38, -RZ, R6.H0_H0 ;  /* 0x20000006ff267230 */ /* 0x000fc40000004100 */
[----:B------:R-:W-:Y:S01]  /*10c10*/  FMUL.FTZ R30, R47, R41 ;  /* 0x000000292f1e7220 */ /* 0x000fe20000410000 */
[----:B------:R-:W-:Y:S02]  /*10c20*/  HADD2.F32 R4, -RZ, R29.H0_H0 ;  /* 0x2000001dff047230 */ /* 0x000fe40000004100 */
[----:B------:R-:W-:Y:S01]  /*10c30*/  FFMA.FTZ R27, R51, R5, R8 ;  /* 0x00000005331b7223 */ /* 0x000fe20000010008 */
[----:B------:R-:W-:Y:S02]  /*10c40*/  HADD2.F32 R6, -RZ, R6.H1_H1 ;  /* 0x30000006ff067230 */ /* 0x000fe40000004100 */
[-C--:B------:R-:W-:Y:S01]  /*10c50*/  FMUL.FTZ R5, R50, R10.reuse ;  /* 0x0000000a32057220 */ /* 0x080fe20000410000 */
[----:B------:R-:W-:Y:S02]  /*10c60*/  HADD2.F32 R46, -RZ, R28.H0_H0 ;  /* 0x2000001cff2e7230 */ /* 0x000fe40000004100 */
[----:B------:R-:W-:Y:S01]  /*10c70*/  FMUL.FTZ R41, R4, R10 ;  /* 0x0000000a04297220 */ /* 0x000fe20000410000 */
[----:B------:R-:W-:-:S02]  /*10c80*/  HADD2.F32 R48, -RZ, R32.H0_H0 ;  /* 0x20000020ff307230 */ /* 0x000fc40000004100 */
[----:B------:R-:W-:Y:S01]  /*10c90*/  FFMA.FTZ R30, R49, R37, R30 ;  /* 0x00000025311e7223 */ /* 0x000fe2000001001e */
[--C-:B------:R-:W-:Y:S02]  /*10ca0*/  HADD2.F32 R43, -RZ, R11.reuse.H0_H0 ;  /* 0x2000000bff2b7230 */ /* 0x100fe40000004100 */
[----:B------:R-:W-:Y:S01]  /*10cb0*/  FFMA.FTZ R10, R4, R6, -R5 ;  /* 0x00000006040a7223 */ /* 0x000fe20000010805 */
[----:B------:R-:W-:Y:S02]  /*10cc0*/  HADD2.F32 R11, -RZ, R11.H1_H1 ;  /* 0x3000000bff0b7230 */ /* 0x000fe40000004100 */
[-C--:B------:R-:W-:Y:S01]  /*10cd0*/  FMUL.FTZ R31, R48, R42.reuse ;  /* 0x0000002a301f7220 */ /* 0x080fe20000410000 */
[----:B------:R-:W-:Y:S02]  /*10ce0*/  HADD2.F32 R47, -RZ, R32.H1_H1 ;  /* 0x30000020ff2f7230 */ /* 0x000fe40000004100 */
[----:B------:R-:W-:Y:S01]  /*10cf0*/  FMUL.FTZ R37, R46, R42 ;  /* 0x0000002a2e257220 */ /* 0x000fe20000410000 */
[----:B------:R-:W-:-:S02]  /*10d00*/  HADD2.F32 R5, -RZ, R28.H1_H1 ;  /* 0x3000001cff057230 */ /* 0x000fc40000004100 */
[-C--:B------:R-:W-:Y:S01]  /*10d10*/  FFMA.FTZ R31, R46, R38.reuse, -R31 ;  /* 0x000000262e1f7223 */ /* 0x080fe2000001081f */
[----:B------:R-:W-:Y:S02]  /*10d20*/  HADD2.F32 R29, -RZ, R29.H1_H1 ;  /* 0x3000001dff1d7230 */ /* 0x000fe40000004100 */
[----:B------:R-:W-:Y:S01]  /*10d30*/  FFMA.FTZ R37, R48, R38, R37 ;  /* 0x0000002630257223 */ /* 0x000fe20000010025 */
[--C-:B------:R-:W-:Y:S02]  /*10d40*/  HADD2.F32 R39, -RZ, R7.reuse.H0_H0 ;  /* 0x20000007ff277230 */ /* 0x100fe40000004100 */
[----:B------:R-:W-:Y:S01]  /*10d50*/  FFMA.FTZ R28, R50, R6, R41 ;  /* 0x00000006321c7223 */ /* 0x000fe20000010029 */
[----:B------:R-:W-:Y:S02]  /*10d60*/  HADD2.F32 R7, -RZ, R7.H1_H1 ;  /* 0x30000007ff077230 */ /* 0x000fe40000004100 */
        /* <DEDUP_REMOVED lines=18> */
.L_x_3890:
[----:B------:R-:W-:Y:S05]  /*10e90*/  BSYNC B1 ;  /* 0x0000000000017941 */ /* 0x000fea0003800000 */
.L_x_3889:
[----:B------:R-:W-:Y:S05]  /*10ea0*/  @P2 BRA `(.L_x_3865) ;  /* 0x00000004007c2947 */ /* 0x000fea0003800000 */
[----:B012---:R-:W-:Y:S01]  /*10eb0*/  SHF.R.S32.HI R5, RZ, 0x1f, R192 ;  /* 0x0000001fff057819 */ /* 0x007fe200000114c0 */
[----:B------:R-:W-:Y:S01]  /*10ec0*/  HADD2.F32 R33, -RZ, R0.H0_H0 ;  /* 0x20000000ff217230 */ /* 0x000fe20000004100 */
[----:B------:R-:W-:Y:S01]  /*10ed0*/  LEA.HI R3, R3, R198, RZ, 0x1d ;  /* 0x000000c603037211 */ /* 0x000fe200078fe8ff */
[----:B------:R-:W-:Y:S01]  /*10ee0*/  HADD2.F32 R35, -RZ, R20.H0_H0 ;  /* 0x20000014ff237230 */ /* 0x000fe20000004100 */
[CC--:B------:R-:W-:Y:S01]  /*10ef0*/  LEA.HI R4, R5.reuse, R192.reuse, RZ, 0x6 ;  /* 0x000000c005047211 */ /* 0x0c0fe200078f30ff */
[--C-:B------:R-:W-:Y:S01]  /*10f00*/  HADD2.F32 R42, -RZ, R21.reuse.H0_H0 ;  /* 0x20000015ff2a7230 */ /* 0x100fe20000004100 */
[----:B------:R-:W-:Y:S01]  /*10f10*/  LEA.HI R5, R5, R192, RZ, 0x3 ;  /* 0x000000c005057211 */ /* 0x000fe200078f18ff */
[----:B------:R-:W-:Y:S02]  /*10f20*/  HADD2.F32 R40, -RZ, R12.H0_H0 ;  /* 0x2000000cff287230 */ /* 0x000fe40000004100 */
[----:B------:R-:W-:Y:S01]  /*10f30*/  IMAD.SHL.U32 R6, R4, 0x80, RZ ;  /* 0x0000008004067824 */ /* 0x000fe200078e00ff */
[----:B------:R-:W-:Y:S01]  /*10f40*/  SHF.R.S32.HI R4, RZ, 0x1f, R3 ;  /* 0x0000001fff047819 */ /* 0x000fe20000011403 */
[----:B------:R-:W-:Y:S01]  /*10f50*/  HADD2.F32 R20, -RZ, R20.H1_H1 ;  /* 0x30000014ff147230 */ /* 0x000fe20000004100 */
[----:B------:R-:W-:Y:S01]  /*10f60*/  LOP3.LUT R5, R204, 0x38, R5, 0xf8, !PT ;  /* 0x00000038cc057812 */ /* 0x000fe200078ef805 */
[----:B------:R-:W-:Y:S01]  /*10f70*/  HADD2.F32 R0, -RZ, R0.H1_H1 ;  /* 0x30000000ff007230 */ /* 0x000fe20000004100 */
[----:B------:R-:W-:Y:S01]  /*10f80*/  LOP3.LUT R7, R6, 0xffffe000, RZ, 0xc0, !PT ;  /* 0xffffe00006077812 */ /* 0x000fe200078ec0ff */
[----:B------:R-:W-:Y:S01]  /*10f90*/  HADD2.F32 R39, -RZ, R21.H1_H1 ;  /* 0x30000015ff277230 */ /* 0x000fe20000004100 */
[----:B------:R-:W-:Y:S01]  /*10fa0*/  LEA.HI R4, R4, R3, RZ, 0x3 ;  /* 0x0000000304047211 */ /* 0x000fe200078f18ff */
[----:B------:R-:W-:Y:S01]  /*10fb0*/  HADD2.F32 R37, -RZ, R14.H0_H0 ;  /* 0x2000000eff257230 */ /* 0x000fe20000004100 */
[----:B------:R-:W-:Y:S01]  /*10fc0*/  LOP3.LUT R6, R5, R57, RZ, 0x3c, !PT ;  /* 0x0000003905067212 */ /* 0x000fe200078e3cff */
[--C-:B------:R-:W-:Y:S01]  /*10fd0*/  HADD2.F32 R41, -RZ, R24.reuse.H0_H0 ;  /* 0x20000018ff297230 */ /* 0x100fe20000004100 */
[----:B------:R-:W-:Y:S01]  /*10fe0*/  SHF.L.U32 R5, R3, 0x3, RZ ;  /* 0x0000000303057819 */ /* 0x000fe200000006ff */
[----:B------:R-:W-:Y:S01]  /*10ff0*/  IMAD.SHL.U32 R4, R4, 0x400, RZ ;  /* 0x0000040004047824 */ /* 0x000fe200078e00ff */
[----:B------:R-:W-:Y:S01]  /*11000*/  IADD3 R6, R6, R7, R220 ;  /* 0x0000000706067210 */ /* 0x000fe20007ffe0dc */
[----:B------:R-:W-:Y:S01]  /*11010*/  HADD2.F32 R24, -RZ, R24.H1_H1 ;  /* 0x30000018ff187230 */ /* 0x000fe20000004100 */
[----:B------:R-:W-:Y:S01]  /*11020*/  LOP3.LUT R3, R204, 0x38, R5, 0xf8, !PT ;  /* 0x00000038cc037812 */ /* 0x000fe200078ef805 */
[----:B------:R-:W-:Y:S01]  /*11030*/  HADD2.F32 R14, -RZ, R14.H1_H1 ;  /* 0x3000000eff0e7230 */ /* 0x000fe20000004100 */
[----:B------:R-:W-:-:S02]  /*11040*/  LOP3.LUT R8, R4, 0x7fffe000, RZ, 0xc0, !PT ;  /* 0x7fffe00004087812 */ /* 0x000fc400078ec0ff */
[----:B------:R-:W-:Y:S02]  /*11050*/  LOP3.LUT R3, R3, R57, RZ, 0x3c, !PT ;  /* 0x0000003903037212 */ /* 0x000fe400078e3cff */
        /* <DEDUP_REMOVED lines=15> */
[-C--:B------:R-:W-:Y:S01]  /*11150*/  FMUL.FTZ R29, R42, R8.reuse ;  /* 0x000000082a1d7220 */ /* 0x080fe20000410000 */
[-C--:B------:R-:W-:Y:S01]  /*11160*/  FFMA.FTZ R34, R33, R13.reuse, -R34 ;  /* 0x0000000d21227223 */ /* 0x080fe20000010822 */
[----:B------:R-:W-:Y:S01]  /*11170*/  FFMA.FTZ R38, R35, R13, R38 ;  /* 0x0000000d23267223 */ /* 0x000fe20000010026 */
[----:B------:R-:W-:Y:S01]  /*11180*/  FMUL.FTZ R13, R40, R8 ;  /* 0x00000008280d7220 */ /* 0x000fe20000410000 */
[----:B------:R-:W-:Y:S01]  /*11190*/  FMUL.FTZ R33, R20, R30 ;  /* 0x0000001e14217220 */ /* 0x000fe20000410000 */
[----:B------:R-:W-:-:S02]  /*111a0*/  HADD2.F32 R35, -RZ, R12.H1_H1 ;  /* 0x3000000cff237230 */ /* 0x000fc40000004100 */
[----:B------:R-:W-:Y:S01]  /*111b0*/  FFMA.FTZ R29, R40, R4, -R29 ;  /* 0x00000004281d7223 */ /* 0x000fe2000001081d */
[--C-:B------:R-:W-:Y:S02]  /*111c0*/  HADD2.F32 R31, -RZ, R10.reuse.H0_H0 ;  /* 0x2000000aff1f7230 */ /* 0x100fe40000004100 */
[----:B------:R-:W-:Y:S01]  /*111d0*/  FMUL.FTZ R21, R0, R30 ;  /* 0x0000001e00157220 */ /* 0x000fe20000410000 */
[----:B------:R-:W-:Y:S01]  /*111e0*/  FFMA.FTZ R13, R42, R4, R13 ;  /* 0x000000042a0d7223 */ /* 0x000fe2000001000d */
[----:B------:R-:W-:Y:S01]  /*111f0*/  FFMA.FTZ R33, R0, R26, -R33 ;  /* 0x0000001a00217223 */ /* 0x000fe20000010821 */
[----:B------:R-:W-:Y:S02]  /*11200*/  HADD2.F32 R10, -RZ, R10.H1_H1 ;  /* 0x3000000aff0a7230 */ /* 0x000fe40000004100 */
[-C--:B------:R-:W-:Y:S01]  /*11210*/  FMUL.FTZ R0, R39, R9.reuse ;  /* 0x0000000927007220 */ /* 0x080fe20000410000 */
[----:B------:R-:W-:Y:S01]  /*11220*/  FMUL.FTZ R4, R35, R9 ;  /* 0x0000000923047220 */ /* 0x000fe20000410000 */
[----:B------:R-:W-:-:S02]  /*11230*/  HADD2.F32 R40, -RZ, R25.H0_H0 ;  /* 0x20000019ff287230 */ /* 0x000fc40000004100 */
[----:B------:R-:W-:Y:S01]  /*11240*/  FFMA.FTZ R21, R20, R26, R21 ;  /* 0x0000001a14157223 */ /* 0x000fe20000010015 */
[----:B------:R-:W-:Y:S02]  /*11250*/  HADD2.F32 R30, -RZ, R15.H0_H0 ;  /* 0x2000000fff1e7230 */ /* 0x000fe40000004100 */
[----:B------:R-:W-:Y:S01]  /*11260*/  FFMA.FTZ R0, R35, R5, -R0 ;  /* 0x0000000523007223 */ /* 0x000fe20000010800 */
[--C-:B------:R-:W-:Y:S02]  /*11270*/  HADD2.F32 R27, -RZ, R6.reuse.H0_H0 ;  /* 0x20000006ff1b7230 */ /* 0x100fe40000004100 */
[-C--:B------:R-:W-:Y:S01]  /*11280*/  FMUL.FTZ R8, R41, R31.reuse ;  /* 0x0000001f29087220 */ /* 0x080fe20000410000 */
[----:B------:R-:W-:Y:S02]  /*11290*/  HADD2.F32 R6, -RZ, R6.H1_H1 ;  /* 0x30000006ff067230 */ /* 0x000fe40000004100 */
[----:B------:R-:W-:Y:S01]  /*112a0*/  FMUL.FTZ R26, R37, R31 ;  /* 0x0000001f251a7220 */ /* 0x000fe20000410000 */
[----:B------:R-:W-:Y:S01]  /*112b0*/  FFMA.FTZ R12, R39, R5, R4 ;  /* 0x00000005270c7223 */ /* 0x000fe20000010004 */
[----:B------:R-:W-:-:S02]  /*112c0*/  HADD2.F32 R32, -RZ, R11.H0_H0 ;  /* 0x2000000bff207230 */ /* 0x000fc40000004100 */
[-C--:B------:R-:W-:Y:S01]  /*112d0*/  FMUL.FTZ R5, R40, R10.reuse ;  /* 0x0000000a28057220 */ /* 0x080fe20000410000 */
[----:B------:R-:W-:Y:S02]  /*112e0*/  HADD2.F32 R11, -RZ, R11.H1_H1 ;  /* 0x3000000bff0b7230 */ /* 0x000fe40000004100 */
[----:B------:R-:W-:Y:S01]  /*112f0*/  FMUL.FTZ R9, R30, R10 ;  /* 0x0000000a1e097220 */ /* 0x000fe20000410000 */
[----:B------:R-:W-:Y:S02]  /*11300*/  HADD2.F32 R31, -RZ, R25.H1_H1 ;  /* 0x30000019ff1f7230 */ /* 0x000fe40000004100 */
[-C--:B------:R-:W-:Y:S01]  /*11310*/  FFMA.FTZ R20, R37, R27.reuse, -R8 ;  /* 0x0000001b25147223 */ /* 0x080fe20000010808 */
[----:B------:R-:W-:Y:S02]  /*11320*/  HADD2.F32 R25, -RZ, R15.H1_H1 ;  /* 0x3000000fff197230 */ /* 0x000fe40000004100 */
[----:B------:R-:W-:Y:S01]  /*11330*/  FFMA.FTZ R26, R41, R27, R26 ;  /* 0x0000001b291a7223 */ /* 0x000fe2000001001a */
[----:B------:R-:W-:-:S02]  /*11340*/  HADD2.F32 R28, -RZ, R7.H0_H0 ;  /* 0x20000007ff1c7230 */ /* 0x000fc40000004100 */
[----:B------:R-:W-:Y:S01]  /*11350*/  FFMA.FTZ R27, R30, R6, -R5 ;  /* 0x000000061e1b7223 */ /* 0x000fe20000010805 */
[----:B------:R-:W-:Y:S02]  /*11360*/  HADD2.F32 R7, -RZ, R7.H1_H1 ;  /* 0x30000007ff077230 */ /* 0x000fe40000004100 */
[----:B------:R-:W-:Y:S01]  /*11370*/  FMUL.FTZ R5, R24, R32 ;  /* 0x0000002018057220 */ /* 0x000fe20000410000 */
[----:B------:R-:W-:Y:S01]  /*11380*/  FFMA.FTZ R15, R40, R6, R9 ;  /* 0x00000006280f7223 */ /* 0x000fe20000010009 */
[-C--:B------:R-:W-:Y:S01]  /*11390*/  FMUL.FTZ R4, R31, R11.reuse ;  /* 0x0000000b1f047220 */ /* 0x080fe20000410000 */
[C---:B------:R-:W-:Y:S01]  /*113a0*/  FMUL.FTZ R9, R14.reuse, R32 ;  /* 0x000000200e097220 */ /* 0x040fe20000410000 */
[C---:B------:R-:W-:Y:S01]  /*113b0*/  FMUL.FTZ R6, R25.reuse, R11 ;  /* 0x0000000b19067220 */ /* 0x040fe20000410000 */
[-C--:B------:R-:W-:Y:S01]  /*113c0*/  FFMA.FTZ R11, R14, R28.reuse, -R5 ;  /* 0x0000001c0e0b7223 */ /* 0x080fe20000010805 */
        /* <DEDUP_REMOVED lines=13> */
.L_x_3865:
[----:B------:R-:W-:Y:S05]  /*114a0*/  BSYNC B0 ;  /* 0x0000000000007941 */ /* 0x000fea0003800000 */
.L_x_3846:
[----:B------:R-:W-:Y:S01]  /*114b0*/  @!PT LDS RZ, [RZ] ;  /* 0x00000000fffff984 */ /* 0x000fe20000000800 */
[----:B------:R-:W-:Y:S01]  /*114c0*/  @!PT LDS RZ, [RZ] ;  /* 0x00000000fffff984 */ /* 0x000fe20000000800 */
[----:B------:R-:W-:Y:S01]  /*114d0*/  @!PT LDS RZ, [RZ] ;  /* 0x00000000fffff984 */ /* 0x000fe20000000800 */
[----:B------:R-:W-:Y:S01]  /*114e0*/  @!PT LDS RZ, [RZ] ;  /* 0x00000000fffff984 */ /* 0x000fe20000000800 */
[----:B------:R5:W-:Y:S06]  /*114f0*/  MEMBAR.ALL.CTA ;  /* 0x0000000000007992 */ /* 0x000bec0000008000 */
[----:B-----5:R-:W5:Y:S01]  /*11500*/  FENCE.VIEW.ASYNC.S ;  /* 0x00000000000073c6 */ /* 0x020f620000000000 */
[----:B------:R-:W-:Y:S05]  /*11510*/  WARPSYNC.ALL ;  /* 0x0000000000007948 */ /* 0x000fea0003800000 */
[----:B-----5:R-:W-:Y:S06]  /*11520*/  BAR.SYNC.DEFER_BLOCKING 0xd, 0x100 ;  /* 0x0344000000007b1d */ /* 0x020fec0000010000 */
.L_x_3844:
[----:B01-3--:R-:W-:-:S04]  /*11530*/  MOV R0, UR51 ;  /* 0x0000003300007c02 */ /* 0x00bfc80008000f00 */
[----:B------:R-:W-:-:S13]  /*11540*/  ISETP.NE.AND P0, PT, R0, 0x3, PT ;  /* 0x000000030000780c */ /* 0x000fda0003f05270 */
[----:B------:R-:W-:Y:S05]  /*11550*/  @!P0 BRA `(.L_x_3891) ;  /* 0x0000000000048947 */ /* 0x000fea0003800000 */
[----:B------:R-:W-:Y:S01]  /*11560*/  BPT.TRAP 0x1 ;  /* 0x000000040000795c */ /* 0x000fe20000300000 */
.L_x_3891:
[----:B--2-4-:R-:W-:Y:S01]  /*11570*/  IMAD R3, R214, 0x8, R2 ;  /* 0x00000008d6037824 */ /* 0x014fe200078e0202 */
[----:B------:R-:W-:-:S04]  /*11580*/  SHF.L.U32 R0, R221, 0x1f, RZ ;  /* 0x0000001fdd007819 */ /* 0x000fc800000006ff */
[----:B------:R0:W1:Y:S01]  /*11590*/  SYNCS.PHASECHK.TRANS64.TRYWAIT P1, [R3+URZ+0x30830], R0 ;  /* 0x03083000030075a7 */ /* 0x000062000802017f */
[----:B------:R-:W-:Y:S05]  /*115a0*/  @!P0 BRA `(.L_x_3892) ;  /* 0x0000000000048947 */ /* 0x000fea0003800000 */
[----:B------:R-:W-:Y:S01]  /*115b0*/  BPT.TRAP 0x1 ;  /* 0x000000040000795c */ /* 0x000fe20000300000 */
.L_x_3892:
[----:B------:R-:W-:Y:S01]  /*115c0*/  IMAD.MOV.U32 R119, RZ, RZ, RZ ;  /* 0x000000ffff777224 */ /* 0x000fe200078e00ff */
[----:B-1----:R-:W-:Y:S06]  /*115d0*/  @P1 BRA `(.L_x_3893) ;  /* 0x0000000000081947 */ /* 0x002fec0003800000 */
[----:B------:R-:W1:Y:S02]  /*115e0*/  SYNCS.PHASECHK.TRANS64.TRYWAIT P1, [R3+URZ+0x30830], R0 ;  /* 0x03083000030075a7 */ /* 0x000e64000802017f */
[----:B-1----:R-:W-:Y:S05]  /*115f0*/  @!P1 BRA `(.L_x_3894) ;  /* 0x0000012000fc9947 */ /* 0x002fea0003800000 */
.L_x_3893:
[----:B------:R-:W-:Y:S05]  /*11600*/  WARPSYNC.ALL ;  /* 0x0000000000007948 */ /* 0x000fea0003800000 */
[----:B01----:R-:W-:Y:S01]  /*11610*/  IADD3 R0, R2, 0x1e400, RZ ;  /* 0x0001e40002007810 */ /* 0x003fe20007ffe0ff */
[----:B------:R-:W-:Y:S01]  /*11620*/  IMAD.MOV.U32 R5, RZ, RZ, 0x40000040 ;  /* 0x40000040ff057424 */ /* 0x000fe200078e00ff */
[----:B------:R-:W-:Y:S01]  /*11630*/  R2UR UR4, R36 ;  /* 0x00000000240472ca */ /* 0x000fe200000e0000 */
[----:B------:R-:W-:Y:S01]  /*11640*/  UMOV UR9, 0x40000040 ;  /* 0x4000004000097882 */ /* 0x000fe20000000000 */
[----:B------:R-:W-:Y:S01]  /*11650*/  SHF.R.U32.HI R0, RZ, 0x4, R0 ;  /* 0x00000004ff007819 */ /* 0x000fe20000011600 */
[----:B------:R-:W-:Y:S01]  /*11660*/  WARPGROUP.ARRIVE ;  /* 0x00000000000079c5 */ /* 0x000fe20000000000 */
[----:B------:R-:W-:Y:S01]  /*11670*/  R2UR UR11, R5 ;  /* 0x00000000050b72ca */ /* 0x000fe200000e0000 */
[----:B------:R-:W-:Y:S01]  /*11680*/  IMAD.MOV.U32 R7, RZ, RZ, 0x40000040 ;  /* 0x40000040ff077424 */ /* 0x000fe200078e00ff */
[----:B------:R-:W-:Y:S01]  /*11690*/  LOP3.LUT R0, R0, 0x3fff, RZ, 0xc0, !PT ;  /* 0x00003fff00007812 */ /* 0x000fe200078ec0ff */
[----:B------:R-:W-:Y:S01]  /*116a0*/  UMOV UR57, 0x40000040 ;  /* 0x4000004000397882 */ /* 0x000fe20000000000 */
[----:B------:R-:W-:Y:S01]  /*116b0*/  MOV R9, UR9 ;  /* 0x0000000900097c02 */ /* 0x000fe20008000f00 */
[----:B------:R-:W-:Y:S01]  /*116c0*/  UMOV UR53, 0x40000040 ;  /* 0x4000004000357882 */ /* 0x000fe20000000000 */
[----:B------:R-:W-:Y:S01]  /*116d0*/  LOP3.LUT R223, R0, 0x10000, RZ, 0xfc, !PT ;  /* 0x0001000000df7812 */ /* 0x000fe200078efcff */
[----:B------:R-:W-:Y:S01]  /*116e0*/  UMOV UR45, 0x40000040 ;  /* 0x40000040002d7882 */ /* 0x000fe20000000000 */
[----:B------:R-:W-:Y:S01]  /*116f0*/  UMOV UR41, 0x40000040 ;  /* 0x4000004000297882 */ /* 0x000fe20000000000 */
[----:B------:R-:W-:Y:S01]  /*11700*/  ULOP3.LUT UR4, UR4, 0x10000, URZ, 0xfc, !UPT ;  /* 0x0001000004047892 */ /* 0x000fe2000f8efc3f */
[----:B------:R-:W-:Y:S01]  /*11710*/  IMAD.MOV.U32 R5, RZ, RZ, 0x40000040 ;  /* 0x40000040ff057424 */ /* 0x000fe200078e00ff */
[----:B------:R-:W-:Y:S01]  /*11720*/  UMOV UR37, 0x40000040 ;  /* 0x4000004000257882 */ /* 0x000fe20000000000 */
[----:B------:R-:W-:Y:S01]  /*11730*/  IMAD R4, R214, 0x900, R223 ;  /* 0x00000900d6047824 */ /* 0x000fe200078e02df */
[----:B------:R-:W-:-:S02]  /*11740*/  UIADD3 UR5, UR4, 0x2, URZ ;  /* 0x0000000204057890 */ /* 0x000fc4000fffe03f */
[----:B------:R-:W-:Y:S01]  /*11750*/  UIADD3 UR56, UR4, 0x406, URZ ;  /* 0x0000040604387890 */ /* 0x000fe2000fffe03f */
[C---:B------:R-:W-:Y:S01]  /*11760*/  VIADD R6, R4.reuse, 0x2 ;  /* 0x0000000204067836 */ /* 0x040fe20000000000 */
[----:B------:R-:W-:Y:S01]  /*11770*/  R2UR UR10, R4 ;  /* 0x00000000040a72ca */ /* 0x000fe200000e0000 */
[----:B------:R-:W-:Y:S01]  /*11780*/  UMOV UR8, UR4 ;  /* 0x0000000400087c82 */ /* 0x000fe20008000000 */
[----:B------:R-:W-:Y:S01]  /*11790*/  UIADD3 UR52, UR4, 0x800, URZ ;  /* 0x0000080004347890 */ /* 0x000fe2000fffe03f */
[----:B------:R-:W-:Y:S01]  /*117a0*/  IMAD.U32 R8, RZ, RZ, UR8 ;  /* 0x00000008ff087e24 */ /* 0x000fe2000f8e00ff */
[----:B------:R-:W-:Y:S01]  /*117b0*/  UIADD3 UR44, UR4, 0x802, URZ ;  /* 0x00000802042c7890 */ /* 0x000fe2000fffe03f */
[----:B------:R-:W-:Y:S01]  /*117c0*/  R2UR UR39, R5 ;  /* 0x00000000052772ca */ /* 0x000fe200000e0000 */
[----:B------:R-:W-:Y:S02]  /*117d0*/  UIADD3 UR40, UR4, 0x804, URZ ;  /* 0x0000080404287890 */ /* 0x000fe4000fffe03f */
[----:B------:R0:W-:Y:S01]  /*117e0*/  STL.64 [R1+0x38], R8 ;  /* 0x0000380801007387 */ /* 0x0001e20000100a00 */
[----:B------:R-:W-:-:S04]  /*117f0*/  UIADD3 UR36, UR4, 0x806, URZ ;  /* 0x0000080604247890 */ /* 0x000fc8000fffe03f */
[----:B------:R-:W-:Y:S01]  /*11800*/  HGMMA.64x96x16.F32 R24, gdesc[UR8], RZ, !UPT, gsb0 ;  /* 0x01600000081879f0 */ /* 0x000fe2000c0008ff */
[----:B------:R-:W-:Y:S01]  /*11810*/  R2UR UR10, R6 ;  /* 0x00000000060a72ca */ /* 0x000fe200000e0000 */
[----:B------:R-:W-:Y:S01]  /*11820*/  UMOV UR8, UR5 ;  /* 0x0000000500087c82 */ /* 0x000fe20008000000 */
[----:B------:R-:W-:Y:S01]  /*11830*/  R2UR UR11, R7 ;  /* 0x00000000070b72ca */ /* 0x000fe200000e0000 */
[----:B------:R-:W-:Y:S01]  /*11840*/  UMOV UR9, 0x40000040 ;  /* 0x4000004000097882 */ /* 0x000fe20000000000 */
[----:B------:R-:W-:Y:S01]  /*11850*/  VIADD R6, R4, 0x4 ;  /* 0x0000000404067836 */ /* 0x000fe20000000000 */
[----:B------:R-:W-:Y:S01]  /*11860*/  MOV R7, 0x40000040 ;  /* 0x4000004000077802 */ /* 0x000fe20000000f00 */
[----:B------:R-:W-:Y:S01]  /*11870*/  UIADD3 UR5, UR4, 0x4, URZ ;  /* 0x0000000404057890 */ /* 0x000fe2000fffe03f */
[----:B0-----:R-:W-:Y:S01]  /*11880*/  MOV R8, UR8 ;  /* 0x0000000800087c02 */ /* 0x001fe20008000f00 */
[----:B------:R-:W-:-:S05]  /*11890*/  IMAD.U32 R9, RZ, RZ, UR9 ;  /* 0x00000009ff097e24 */ /* 0x000fca000f8e00ff */
[----:B------:R0:W-:Y:S01]  /*118a0*/  STL.64 [R1+0x30], R8 ;  /* 0x0000300801007387 */ /* 0x0001e20000100a00 */
[----:B------:R-:W-:Y:S02]  /*118b0*/  WARPGROUP.DEPBAR.LE gsb0, 0x0 ;  /* 0x00008000000079c5 */ /* 0x000fe40000010000 */
[----:B------:R-:W-:-:S06]  /*118c0*/  WARPGROUP.ARRIVE ;  /* 0x00000000000079c5 */ /* 0x000fcc0000000000 */
[----:B------:R-:W-:Y:S01]  /*118d0*/  HGMMA.64x96x16.F32 R24, gdesc[UR8], R24, gsb0 ;  /* 0x01600000081879f0 */ /* 0x000fe20008000818 */
[----:B------:R-:W-:Y:S01]  /*118e0*/  R2UR UR10, R6 ;  /* 0x00000000060a72ca */ /* 0x000fe200000e0000 */
[----:B------:R-:W-:Y:S01]  /*118f0*/  UMOV UR8, UR5 ;  /* 0x0000000500087c82 */ /* 0x000fe20008000000 */
[----:B------:R-:W-:Y:S01]  /*11900*/  R2UR UR11, R7 ;  /* 0x00000000070b72ca */ /* 0x000fe200000e0000 */
[----:B------:R-:W-:Y:S01]  /*11910*/  UMOV UR9, 0x40000040 ;  /* 0x4000004000097882 */ /* 0x000fe20000000000 */
[----:B------:R-:W-:Y:S01]  /*11920*/  IMAD.MOV.U32 R7, RZ, RZ, 0x40000040 ;  /* 0x40000040ff077424 */ /* 0x000fe200078e00ff */
[----:B------:R-:W-:Y:S01]  /*11930*/  IADD3 R6, R4, 0x6, RZ ;  /* 0x0000000604067810 */ /* 0x000fe20007ffe0ff */
[----:B------:R-:W-:Y:S01]  /*11940*/  UIADD3 UR5, UR4, 0x6, URZ ;  /* 0x0000000604057890 */ /* 0x000fe2000fffe03f */
[----:B0-----:R-:W-:Y:S02]  /*11950*/  IMAD.U32 R8, RZ, RZ, UR8 ;  /* 0x00000008ff087e24 */ /* 0x001fe4000f8e00ff */
        /* <DEDUP_REMOVED lines=9> */
[----:B------:R-:W-:Y:S01]  /*119f0*/  VIADD R6, R4, 0x300 ;  /* 0x0000030004067836 */ /* 0x000fe20000000000 */
[----:B------:R-:W-:Y:S01]  /*11a00*/  UIADD3 UR5, UR4, 0x400, URZ ;  /* 0x0000040004057890 */ /* 0x000fe2000fffe03f */
[----:B------:R-:W-:Y:S01]  /*11a10*/  IMAD.MOV.U32 R7, RZ, RZ, 0x40000040 ;  /* 0x40000040ff077424 */ /* 0x000fe200078e00ff */
        /* <DEDUP_REMOVED lines=37> */
[----:B0-----:R-:W-:Y:S01]  /*11c70*/  MOV R9, UR9 ;  /* 0x0000000900097c02 */ /* 0x001fe20008000f00 */
[----:B------:R-:W-:Y:S02]  /*11c80*/  IMAD.MOV.U32 R7, RZ, RZ, 0x40000040 ;  /* 0x40000040ff077424 */ /* 0x000fe400078e00ff */
[----:B------:R-:W-:Y:S01]  /*11c90*/  IMAD.U32 R8, RZ, RZ, UR8 ;  /* 0x00000008ff087e24 */ /* 0x000fe2000f8e00ff */
[----:B------:R-:W-:-:S02]  /*11ca0*/  R2UR UR58, R6 ;  /* 0x00000000063a72ca */ /* 0x000fc400000e0000 */
[----:B------:R-:W-:Y:S01]  /*11cb0*/  R2UR UR59, R7 ;  /* 0x00000000073b72ca */ /* 0x000fe200000e0000 */
[----:B------:R-:W-:Y:S01]  /*11cc0*/  IMAD.MOV.U32 R7, RZ, RZ, 0x40000040 ;  /* 0x40000040ff077424 */ /* 0x000fe200078e00ff */
[----:B------:R-:W-:Y:S01]  /*11cd0*/  IADD3 R6, R4, 0x600, RZ ;  /* 0x0000060004067810 */ /* 0x000fe20007ffe0ff */
[----:B------:R0:W-:Y:S03]  /*11ce0*/  STL.64 [R1+0x8], R8 ;  /* 0x0000080801007387 */ /* 0x0001e60000100a00 */
[----:B------:R-:W-:Y:S01]  /*11cf0*/  R2UR UR54, R6 ;  /* 0x00000000063672ca */ /* 0x000fe200000e0000 */
[----:B------:R-:W-:Y:S01]  /*11d00*/  VIADD R6, R4, 0x602 ;  /* 0x0000060204067836 */ /* 0x000fe20000000000 */
[----:B------:R-:W-:Y:S02]  /*11d10*/  R2UR UR55, R7 ;  /* 0x00000000073772ca */ /* 0x000fe400000e0000 */
[----:B------:R-:W-:-:S02]  /*11d20*/  MOV R7, 0x40000040 ;  /* 0x4000004000077802 */ /* 0x000fc40000000f00 */
[----:B------:R-:W-:Y:S01]  /*11d30*/  R2UR UR46, R6 ;  /* 0x00000000062e72ca */ /* 0x000fe200000e0000 */
[C---:B------:R-:W-:Y:S01]  /*11d40*/  VIADD R6, R4.reuse, 0x604 ;  /* 0x0000060404067836 */ /* 0x040fe20000000000 */
[----:B------:R-:W-:Y:S01]  /*11d50*/  R2UR UR47, R7 ;  /* 0x00000000072f72ca */ /* 0x000fe200000e0000 */
[----:B------:R-:W-:Y:S01]  /*11d60*/  IMAD.MOV.U32 R7, RZ, RZ, 0x40000040 ;  /* 0x40000040ff077424 */ /* 0x000fe200078e00ff */
[----:B------:R-:W-:Y:S02]  /*11d70*/  IADD3 R4, R4, 0x606, RZ ;  /* 0x0000060604047810 */ /* 0x000fe40007ffe0ff */
[----:B------:R-:W-:Y:S02]  /*11d80*/  R2UR UR42, R6 ;  /* 0x00000000062a72ca */ /* 0x000fe400000e0000 */
[----:B------:R-:W-:Y:S02]  /*11d90*/  R2UR UR43, R7 ;  /* 0x00000000072b72ca */ /* 0x000fe400000e0000 */
[----:B------:R-:W-:Y:S01]  /*11da0*/  R2UR UR38, R4 ;  /* 0x00000000042672ca */ /* 0x000fe200000e0000 */
[----:B------:R-:W-:-:S02]  /*11db0*/  WARPGROUP.DEPBAR.LE gsb0, 0x0 ;  /* 0x00008000000079c5 */ /* 0x000fc40000010000 */
        /* <DEDUP_REMOVED lines=18> */
[----:B0-----:R-:W-:Y:S05]  /*11ee0*/  @!P0 BRA `(.L_x_3895) ;  /* 0x0000000000048947 */ /* 0x001fea0003800000 */
[----:B------:R-:W-:Y:S01]  /*11ef0*/  BPT.TRAP 0x1 ;  /* 0x000000040000795c */ /* 0x000fe20000300000 */
.L_x_3895:
        /* <DEDUP_REMOVED lines=54> */
[----:B------:R-:W-:Y:S01]  /*12260*/  P2R R73, PR, RZ, 0x1 ;  /* 0x00000001ff497803 */ /* 0x000fe20000000000 */
[----:B------:R-:W-:Y:S01]  /*12270*/  FMUL.FTZ R67, R67, UR4 ;  /* 0x0000000443437c20 */ /* 0x000fe20008410000 */
[----:B------:R-:W-:Y:S01]  /*12280*/  FMUL.FTZ R70, R70, UR4 ;  /* 0x0000000446467c20 */ /* 0x000fe20008410000 */
[----:B------:R-:W4:Y:S01]  /*12290*/  MUFU.TANH R10, R10 ;  /* 0x0000000a000a7308 */ /* 0x000f220000002400 */
[----:B------:R-:W-:Y:S01]  /*122a0*/  FMUL.FTZ R71, R71, UR4 ;  /* 0x0000000447477c20 */ /* 0x000fe20008410000 */
[----:B------:R-:W-:Y:S01]  /*122b0*/  IADD3 R3, R3, 0x30840, RZ ;  /* 0x0003084003037810 */ /* 0x000fe20007ffe0ff */
[----:B------:R-:W-:Y:S01]  /*122c0*/  ULDC UR38, c[0x0][0x9d8] ;  /* 0x0002760000267ab9 */ /* 0x000fe20000000800 */
[----:B------:R-:W-:Y:S01]  /*122d0*/  ULDC UR39, c[0x0][0x988] ;  /* 0x0002620000277ab9 */ /* 0x000fe20000000800 */
[----:B------:R-:W-:Y:S01]  /*122e0*/  BSSY B0, `(.L_x_3896) ;  /* 0x0000482000007945 */ /* 0x000fe20003800000 */
[----:B------:R-:W-:Y:S01]  /*122f0*/  PRMT R3, R224, 0x654, R3 ;  /* 0x00000654e0037816 */ /* 0x000fe20000000003 */
[--C-:B------:R-:W-:Y:S01]  /*12300*/  IMAD.MOV.U32 R118, RZ, RZ, R119.reuse ;  /* 0x000000ffff767224 */ /* 0x100fe200078e0077 */
[----:B------:R-:W4:Y:S01]  /*12310*/  MUFU.TANH R6, R6 ;  /* 0x0000000600067308 */ /* 0x000f220000002400 */
[--C-:B------:R-:W-:Y:S01]  /*12320*/  IMAD.MOV.U32 R117, RZ, RZ, R119.reuse ;  /* 0x000000ffff757224 */ /* 0x100fe200078e0077 */
[----:B------:R4:W-:Y:S01]  /*12330*/  SYNCS.ARRIVE.TRANS64.RED.A1T0 RZ, [R3+URZ], RZ ;  /* 0x000000ff03ff79a7 */ /* 0x0009e2000810043f */
[-C--:B------:R-:W-:Y:S01]  /*12340*/  MOV R116, R119.reuse ;  /* 0x0000007700747202 */ /* 0x080fe20000000f00 */
[--C-:B------:R-:W-:Y:S01]  /*12350*/  IMAD.MOV.U32 R115, RZ, RZ, R119.reuse ;  /* 0x000000ffff737224 */ /* 0x100fe200078e0077 */
[-C--:B------:R-:W-:Y:S01]  /*12360*/  MOV R113, R119.reuse ;  /* 0x0000007700717202 */ /* 0x080fe20000000f00 */
[--C-:B------:R-:W-:Y:S01]  /*12370*/  IMAD.MOV.U32 R114, RZ, RZ, R119.reuse ;  /* 0x000000ffff727224 */ /* 0x100fe200078e0077 */
[-C--:B------:R-:W-:Y:S01]  /*12380*/  MOV R110, R119.reuse ;  /* 0x00000077006e7202 */ /* 0x080fe20000000f00 */
[----:B------:R-:W4:Y:S01]  /*12390*/  MUFU.TANH R26, R26 ;  /* 0x0000001a001a7308 */ /* 0x000f220000002400 */
[--C-:B------:R-:W-:Y:S01]  /*123a0*/  IMAD.MOV.U32 R112, RZ, RZ, R119.reuse ;  /* 0x000000ffff707224 */ /* 0x100fe200078e0077 */
[-C--:B------:R-:W-:Y:S01]  /*123b0*/  MOV R107, R119.reuse ;  /* 0x00000077006b7202 */ /* 0x080fe20000000f00 */
[--C-:B------:R-:W-:Y:S01]  /*123c0*/  IMAD.MOV.U32 R111, RZ, RZ, R119.reuse ;  /* 0x000000ffff6f7224 */ /* 0x100fe200078e0077 */
[-C--:B------:R-:W-:Y:S01]  /*123d0*/  MOV R104, R119.reuse ;  /* 0x0000007700687202 */ /* 0x080fe20000000f00 */
[--C-:B------:R-:W-:Y:S01]  /*123e0*/  IMAD.MOV.U32 R109, RZ, RZ, R119.reuse ;  /* 0x000000ffff6d7224 */ /* 0x100fe200078e0077 */
[-C--:B------:R-:W-:Y:S01]  /*123f0*/  MOV R101, R119.reuse ;  /* 0x0000007700657202 */ /* 0x080fe20000000f00 */
[--C-:B------:R-:W-:Y:S01]  /*12400*/  IMAD.MOV.U32 R108, RZ, RZ, R119.reuse ;  /* 0x000000ffff6c7224 */ /* 0x100fe200078e0077 */
        /* <DEDUP_REMOVED lines=18> */
[----:B------:R-:W-:Y:S01]  /*12530*/  MOV R44, R119 ;  /* 0x00000077002c7202 */ /* 0x000fe20000000f00 */
[----:B------:R-:W-:-:S02]  /*12540*/  IMAD.MOV.U32 R84, RZ, RZ, R119 ;  /* 0x000000ffff547224 */ /* 0x000fc400078e0077 */
[--C-:B------:R-:W-:Y:S02]  /*12550*/  IMAD.MOV.U32 R82, RZ, RZ, R119.reuse ;  /* 0x000000ffff527224 */ /* 0x100fe400078e0077 */
[--C-:B------:R-:W-:Y:S01]  /*12560*/  IMAD.MOV.U32 R78, RZ, RZ, R119.reuse ;  /* 0x000000ffff4e7224 */ /* 0x100fe200078e0077 */
[----:B------:R-:W4:Y:S01]  /*12570*/  MUFU.TANH R28, R28 ;  /* 0x0000001c001c7308 */ /* 0x000f220000002400 */
[--C-:B------:R-:W-:Y:S02]  /*12580*/  IMAD.MOV.U32 R76, RZ, RZ, R119.reuse ;  /* 0x000000ffff4c7224 */ /* 0x100fe400078e0077 */
[--C-:B------:R-:W-:Y:S02]  /*12590*/  IMAD.MOV.U32 R64, RZ, RZ, R119.reuse ;  /* 0x000000ffff407224 */ /* 0x100fe400078e0077 */
[--C-:B------:R-:W-:Y:S02]  /*125a0*/  IMAD.MOV.U32 R58, RZ, RZ, R119.reuse ;  /* 0x000000ffff3a7224 */ /* 0x100fe400078e0077 */
[--C-:B------:R-:W-:Y:S01]  /*125b0*/  IMAD.MOV.U32 R54, RZ, RZ, R119.reuse ;  /* 0x000000ffff367224 */ /* 0x100fe200078e0077 */
[----:B------:R-:W4:Y:S01]  /*125c0*/  MUFU.TANH R13, R13 ;  /* 0x0000000d000d7308 */ /* 0x000f220000002400 */
[----:B------:R-:W-:-:S02]  /*125d0*/  IMAD.MOV.U32 R52, RZ, RZ, R119 ;  /* 0x000000ffff347224 */ /* 0x000fc400078e0077 */
[--C-:B------:R-:W-:Y:S02]  /*125e0*/  IMAD.MOV.U32 R48, RZ, RZ, R119.reuse ;  /* 0x000000ffff307224 */ /* 0x100fe400078e0077 */
[----:B------:R-:W-:-:S03]  /*125f0*/  IMAD.MOV.U32 R46, RZ, RZ, R119 ;  /* 0x000000ffff2e7224 */ /* 0x000fc600078e0077 */
[----:B------:R-:W4:Y:S08]  /*12600*/  MUFU.TANH R27, R27 ;  /* 0x0000001b001b7308 */ /* 0x000f300000002400 */
[----:B------:R-:W4:Y:S08]  /*12610*/  MUFU.TANH R15, R15 ;  /* 0x0000000f000f7308 */ /* 0x000f300000002400 */
[----:B------:R-:W4:Y:S08]  /*12620*/  MUFU.TANH R30, R30 ;  /* 0x0000001e001e7308 */ /* 0x000f300000002400 */
[----:B------:R-:W4:Y:S08]  /*12630*/  MUFU.TANH R21, R21 ;  /* 0x0000001500157308 */ /* 0x000f300000002400 */
[----:B------:R-:W4:Y:S08]  /*12640*/  MUFU.TANH R29, R29 ;  /* 0x0000001d001d7308 */ /* 0x000f300000002400 */
[----:B------:R-:W4:Y:S08]  /*12650*/  MUFU.TANH R25, R25 ;  /* 0x0000001900197308 */ /* 0x000f300000002400 */
[----:B------:R-:W4:Y:S08]  /*12660*/  MUFU.TANH R36, R36 ;  /* 0x0000002400247308 */ /* 0x000f300000002400 */
[----:B------:R4:W-:Y:S08]  /*12670*/  MUFU.TANH R99, R69 ;  /* 0x0000004500637308 */ /* 0x0009f00000002400 */
[----:B------:R-:W4:Y:S08]  /*12680*/  MUFU.TANH R20, R20 ;  /* 0x0000001400147308 */ /* 0x000f300000002400 */
        /* <DEDUP_REMOVED lines=13> */
[----:B------:R-:W4:Y:S01]  /*12760*/  MUFU.TANH R41, R41 ;  /* 0x0000002900297308 */ /* 0x000f220000002400 */
[----:B--2---:R-:W-:-:S02]  /*12770*/  IADD3 R47, R138, 0x60, -R74 ;  /* 0x000000608a2f7810 */ /* 0x004fc40007ffe84a */
[----:B------:R-:W-:-:S03]  /*12780*/  MOV R74, R119 ;  /* 0x00000077004a7202 */ /* 0x000fc60000000f00 */
[----:B------:R-:W-:Y:S02]  /*12790*/  IMAD R42, R72, -0x60, R47 ;  /* 0xffffffa0482a7824 */ /* 0x000fe400078e022f */
[----:B------:R-:W2:Y:S03]  /*127a0*/  MUFU.TANH R93, R93 ;  /* 0x0000005d005d7308 */ /* 0x000ea60000002400 */
[C---:B------:R-:W-:Y:S02]  /*127b0*/  ISETP.GT.AND P6, PT, R42.reuse, RZ, PT ;  /* 0x000000ff2a00720c */ /* 0x040fe40003fc4270 */
[C---:B------:R-:W-:Y:S02]  /*127c0*/  ISETP.GT.AND P5, PT, R42.reuse, 0x1, PT ;  /* 0x000000012a00780c */ /* 0x040fe40003fa4270 */
[----:B------:R-:W-:Y:S01]  /*127d0*/  ISETP.GT.AND P4, PT, R42, 0x8, PT ;  /* 0x000000082a00780c */ /* 0x000fe20003f84270 */
[----:B------:R-:W2:Y:S01]  /*127e0*/  MUFU.TANH R45, R45 ;  /* 0x0000002d002d7308 */ /* 0x000ea20000002400 */
[----:B0-----:R-:W-:-:S02]  /*127f0*/  FSEL R32, R0, -INF , P6 ;  /* 0xff80000000207808 */ /* 0x001fc40003000000 */
[----:B-1----:R-:W-:Y:S02]  /*12800*/  FSEL R47, R4, -INF , P5 ;  /* 0xff800000042f7808 */ /* 0x002fe40002800000 */
[----:B------:R-:W-:Y:S02]  /*12810*/  ISETP.GT.AND P3, PT, R42, 0x9, PT ;  /* 0x000000092a00780c */ /* 0x000fe40003f64270 */
[----:B---3--:R-:W-:Y:S01]  /*12820*/  FSEL R49, R5, -INF , P4 ;  /* 0xff80000005317808 */ /* 0x008fe20002000000 */
[----:B------:R-:W0:Y:S01]  /*12830*/  MUFU.TANH R95, R95 ;  /* 0x0000005f005f7308 */ /* 0x000e220000002400 */
[----:B------:R-:W-:Y:S02]  /*12840*/  FMNMX.FTZ R0, R32, R47, !PT ;  /* 0x0000002f20007209 */ /* 0x000fe40007810000 */
[----:B------:R-:W-:Y:S02]  /*12850*/  ISETP.GT.AND P2, PT, R42, 0x10, PT ;  /* 0x000000102a00780c */ /* 0x000fe40003f44270 */
[----:B----4-:R-:W-:-:S02]  /*12860*/  FSEL R51, R8, -INF , P3 ;  /* 0xff80000008337808 */ /* 0x010fc40001800000 */
[----:B------:R-:W-:Y:S01]  /*12870*/  FMNMX.FTZ R0, R49, R0, !PT ;  /* 0x0000000031007209 */ /* 0x000fe20007810000 */
[----:B------:R-:W1:Y:S01]  /*12880*/  MUFU.TANH R43, R43 ;  /* 0x0000002b002b7308 */ /* 0x000e620000002400 */
[----:B------:R-:W-:Y:S02]  /*12890*/  ISETP.GT.AND P1, PT, R42, 0x11, PT ;  /* 0x000000112a00780c */ /* 0x000fe40003f24270 */
[----:B------:R-:W-:Y:S02]  /*128a0*/  FSEL R53, R12, -INF , P2 ;  /* 0xff8000000c357808 */ /* 0x000fe40001000000 */
[----:B------:R-:W-:Y:S02]  /*128b0*/  FMNMX.FTZ R0, R51, R0, !PT ;  /* 0x0000000033007209 */ /* 0x000fe40007810000 */
[----:B------:R-:W-:Y:S01]  /*128c0*/  FSEL R7, R7, -INF , P6 ;  /* 0xff80000007077808 */ /* 0x000fe20003000000 */
[----:B------:R-:W3:Y:S01]  /*128d0*/  MUFU.TANH R68, R68 ;  /* 0x0000004400447308 */ /* 0x000ee20000002400 */
[----:B------:R-:W-:-:S02]  /*128e0*/  ISETP.GT.AND P6, PT, R42, 0x18, PT ;  /* 0x000000182a00780c */ /* 0x000fc40003fc4270 */
[----:B------:R-:W-:Y:S02]  /*128f0*/  FSEL R55, R10, -INF , P1 ;  /* 0xff8000000a377808 */ /* 0x000fe40000800000 */
[----:B------:R-:W-:Y:S02]  /*12900*/  FMNMX.FTZ R0, R53, R0, !PT ;  /* 0x0000000035007209 */ /* 0x000fe40007810000 */
[----:B------:R-:W-:Y:S01]  /*12910*/  FSEL R6, R6, -INF , P5 ;  /* 0xff80000006067808 */ /* 0x000fe20002800000 */
[----:B------:R-:W4:Y:S01]  /*12920*/  MUFU.TANH R62, R62 ;  /* 0x0000003e003e7308 */ /* 0x000f220000002400 */
[----:B------:R-:W-:Y:S02]  /*12930*/  ISETP.GT.AND P5, PT, R42, 0x19, PT ;  /* 0x000000192a00780c */ /* 0x000fe40003fa4270 */
[----:B------:R-:W-:Y:S02]  /*12940*/  FSEL R61, R26, -INF , P6 ;  /* 0xff8000001a3d7808 */ /* 0x000fe40003000000 */
[----:B------:R-:W-:-:S02]  /*12950*/  FMNMX.FTZ R0, R55, R0, !PT ;  /* 0x0000000037007209 */ /* 0x000fc40007810000 */
[----:B------:R-:W-:Y:S01]  /*12960*/  FSEL R9, R9, -INF , P4 ;  /* 0xff80000009097808 */ /* 0x000fe20002000000 */
[----:B------:R-:W4:Y:S01]  /*12970*/  MUFU.TANH R63, R63 ;  /* 0x0000003f003f7308 */ /* 0x000f220000002400 */
[----:B------:R-:W-:Y:S02]  /*12980*/  ISETP.GT.AND P4, PT, R42, 0x20, PT ;  /* 0x000000202a00780c */ /* 0x000fe40003f84270 */
[----:B------:R-:W-:Y:S02]  /*12990*/  FSEL R65, R24, -INF , P5 ;  /* 0xff80000018417808 */ /* 0x000fe40002800000 */
[----:B------:R-:W-:Y:S02]  /*129a0*/  FMNMX.FTZ R0, R61, R0, !PT ;  /* 0x000000003d007209 */ /* 0x000fe40007810000 */
[----:B------:R-:W-:Y:S01]  /*129b0*/  FSEL R11, R11, -INF , P3 ;  /* 0xff8000000b0b7808 */ /* 0x000fe20001800000 */
[----:B------:R-:W4:Y:S01]  /*129c0*/  MUFU.TANH R66, R66 ;  /* 0x0000004200427308 */ /* 0x000f220000002400 */
        /* <DEDUP_REMOVED lines=28> */
[----:B------:R-:W-:Y:S01]  /*12b90*/  FSEL R81, R40, -INF , P4 ;  /* 0xff80000028517808 */ /* 0x000fe20002000000 */
[----:B------:R-:W-:Y:S01]  /*12ba0*/  IMAD.MOV.U32 R40, RZ, RZ, R119 ;  /* 0x000000ffff287224 */ /* 0x000fe200078e0077 */
[----:B------:R-:W-:Y:S02]  /*12bb0*/  FMNMX.FTZ R0, R79, R0, !PT ;  /* 0x000000004f007209 */ /* 0x000fe40007810000 */
[----:B------:R-:W-:Y:S02]  /*12bc0*/  FSEL R31, R31, -INF , P2 ;  /* 0xff8000001f1f7808 */ /* 0x000fe40001000000 */
[----:B------:R-:W-:Y:S02]  /*12bd0*/  ISETP.GT.AND P2, PT, R42, 0x40, PT ;  /* 0x000000402a00780c */ /* 0x000fe40003f44270 */
[----:B------:R-:W-:Y:S02]  /*12be0*/  FSEL R83, R38, -INF , P3 ;  /* 0xff80000026537808 */ /* 0x000fe40001800000 */
[----:B------:R-:W-:-:S02]  /*12bf0*/  FMNMX.FTZ R0, R81, R0, !PT ;  /* 0x0000000051007209 */ /* 0x000fc40007810000 */
[----:B------:R-:W-:Y:S02]  /*12c00*/  FSEL R33, R33, -INF , P1 ;  /* 0xff80000021217808 */ /* 0x000fe40000800000 */
[C---:B------:R-:W-:Y:S02]  /*12c10*/  ISETP.GT.AND P1, PT, R42.reuse, 0x41, PT ;  /* 0x000000412a00780c */ /* 0x040fe40003f24270 */
        /* <DEDUP_REMOVED lines=8> */
[----:B------:R-:W-:Y:S01]  /*12ca0*/  FSEL R89, R60, -INF , P6 ;  /* 0xff8000003c597808 */ /* 0x000fe20003000000 */
[----:B------:R-:W-:Y:S01]  /*12cb0*/  IMAD.MOV.U32 R60, RZ, RZ, R119 ;  /* 0x000000ffff3c7224 */ /* 0x000fe200078e0077 */
[----:B------:R-:W-:-:S02]  /*12cc0*/  FMNMX.FTZ R0, R87, R0, !PT ;  /* 0x0000000057007209 */ /* 0x000fc40007810000 */
[----:B------:R-:W-:Y:S02]  /*12cd0*/  FSEL R39, R39, -INF , P4 ;  /* 0xff80000027277808 */ /* 0x000fe40002000000 */
[C---:B------:R-:W-:Y:S02]  /*12ce0*/  ISETP.GT.AND P4, PT, R42.reuse, 0x50, PT ;  /* 0x000000502a00780c */ /* 0x040fe40003f84270 */
[----:B------:R-:W-:Y:S02]  /*12cf0*/  FSEL R91, R91, -INF , P5 ;  /* 0xff8000005b5b7808 */ /* 0x000fe40002800000 */
[----:B------:R-:W-:Y:S02]  /*12d00*/  FMNMX.FTZ R0, R89, R0, !PT ;  /* 0x0000000059007209 */ /* 0x000fe40007810000 */
[----:B------:R-:W-:Y:S02]  /*12d10*/  FSEL R41, R41, -INF , P3 ;  /* 0xff80000029297808 */ /* 0x000fe40001800000 */
[----:B------:R-:W-:-:S02]  /*12d20*/  ISETP.GT.AND P3, PT, R42, 0x51, PT ;  /* 0x000000512a00780c */ /* 0x000fc40003f64270 */
[----:B--2---:R-:W-:Y:S02]  /*12d30*/  FSEL R93, R93, -INF , P4 ;  /* 0xff8000005d5d7808 */ /* 0x004fe40002000000 */
[----:B------:R-:W-:Y:S02]  /*12d40*/  FMNMX.FTZ R0, R91, R0, !PT ;  /* 0x000000005b007209 */ /* 0x000fe40007810000 */
[----:B------:R-:W-:Y:S02]  /*12d50*/  FSEL R45, R45, -INF , P2 ;  /* 0xff8000002d2d7808 */ /* 0x000fe40001000000 */
[----:B------:R-:W-:Y:S02]  /*12d60*/  ISETP.GT.AND P2, PT, R42, 0x58, PT ;  /* 0x000000582a00780c */ /* 0x000fe40003f44270 */
[----:B0-----:R-:W-:Y:S02]  /*12d70*/  FSEL R95, R95, -INF , P3 ;  /* 0xff8000005f5f7808 */ /* 0x001fe40001800000 */
[----:B------:R-:W-:-:S02]  /*12d80*/  FMNMX.FTZ R0, R93, R0, !PT ;  /* 0x000000005d007209 */ /* 0x000fc40007810000 */
[----:B-1----:R-:W-:Y:S02]  /*12d90*/  FSEL R43, R43, -INF , P1 ;  /* 0xff8000002b2b7808 */ /* 0x002fe40000800000 */
[----:B------:R-:W-:Y:S01]  /*12da0*/  ISETP.GT.AND P1, PT, R42, 0x59, PT ;  /* 0x000000592a00780c */ /* 0x000fe20003f24270 */
[----:B------:R-:W-:Y:S01]  /*12db0*/  IMAD.MOV.U32 R42, RZ, RZ, R119 ;  /* 0x000000ffff2a7224 */ /* 0x000fe200078e0077 */
[----:B---3--:R-:W-:Y:S02]  /*12dc0*/  FSEL R97, R68, -INF , P2 ;  /* 0xff80000044617808 */ /* 0x008fe40001000000 */
[----:B------:R-:W-:Y:S02]  /*12dd0*/  FMNMX.FTZ R0, R95, R0, !PT ;  /* 0x000000005f007209 */ /* 0x000fe40007810000 */
[----:B------:R-:W-:Y:S02]  /*12de0*/  FSEL R99, R99, -INF , P1 ;  /* 0xff80000063637808 */ /* 0x000fe40000800000 */
[----:B------:R-:W-:-:S02]  /*12df0*/  FMNMX.FTZ R0, R97, R0, !PT ;  /* 0x0000000061007209 */ /* 0x000fc40007810000 */
[-C--:B------:R-:W-:Y:S02]  /*12e00*/  MOV R68, R119.reuse ;  /* 0x0000007700447202 */ /* 0x080fe40000000f00 */
[----:B------:R-:W-:Y:S01]  /*12e10*/  FMNMX.FTZ R4, R99, R0, !PT ;  /* 0x0000000063047209 */ /* 0x000fe20007810000 */
[----:B------:R-:W-:Y:S01]  /*12e20*/  IMAD.U32 R0, RZ, RZ, UR5 ;  /* 0x00000005ff007e24 */ /* 0x000fe2000f8e00ff */
[----:B------:R-:W-:-:S03]  /*12e30*/  MOV R38, R119 ;  /* 0x0000007700267202 */ /* 0x000fc60000000f00 */
[----:B------:R-:W0:Y:S02]  /*12e40*/  SHFL.BFLY PT, R5, R4, 0x2, 0x1f ;  /* 0x0c401f0004057f89 */ /* 0x000e2400000e0000 */
[----:B0-----:R-:W-:Y:S02]  /*12e50*/  FMNMX.FTZ R10, R4, R5, !PT ;  /* 0x00000005040a7209 */ /* 0x001fe40007810000 */
[----:B------:R-:W-:-:S03]  /*12e60*/  FMNMX.FTZ R4, R7, R6, !PT ;  /* 0x0000000607047209 */ /* 0x000fc60007810000 */
[----:B------:R-:W0:Y:S01]  /*12e70*/  SHFL.BFLY PT, R5, R10, 0x1, 0x1f ;  /* 0x0c201f000a057f89 */ /* 0x000e2200000e0000 */
[----:B------:R-:W-:-:S04]  /*12e80*/  FMNMX.FTZ R4, R9, R4, !PT ;  /* 0x0000000409047209 */ /* 0x000fc80007810000 */
[----:B------:R-:W-:-:S04]  /*12e90*/  FMNMX.FTZ R4, R11, R4, !PT ;  /* 0x000000040b047209 */ /* 0x000fc80007810000 */
[----:B------:R-:W-:-:S04]  /*12ea0*/  FMNMX.FTZ R4, R13, R4, !PT ;  /* 0x000000040d047209 */ /* 0x000fc80007810000 */
        /* <DEDUP_REMOVED lines=15> */
[----:B----4-:R-:W-:Y:S01]  /*12fa0*/  FSEL R53, R62, -INF , P6 ;  /* 0xff8000003e357808 */ /* 0x010fe20003000000 */
[--C-:B------:R-:W-:Y:S01]  /*12fb0*/  FFMA.FTZ R190, R49, R0, -R8.reuse ;  /* 0x0000000031be7223 */ /* 0x100fe20000010808 */
[----:B------:R-:W-:Y:S01]  /*12fc0*/  FMNMX.FTZ R4, R37, R4, !PT ;  /* 0x0000000425047209 */ /* 0x000fe20007810000 */
[-CC-:B------:R-:W-:Y:S01]  /*12fd0*/  FFMA.FTZ R49, R51, R0.reuse, -R8.reuse ;  /* 0x0000000033317223 */ /* 0x180fe20000010808 */
[----:B------:R-:W-:Y:S01]  /*12fe0*/  FSEL R61, R63, -INF , P5 ;  /* 0xff8000003f3d7808 */ /* 0x000fe20002800000 */
        /* <DEDUP_REMOVED lines=14> */
[----:B------:R-:W-:Y:S01]  /*130d0*/  MUFU.EX2 R190, R190 ;  /* 0x000000be00be7308 */ /* 0x000fe20000000800 */
[----:B------:R-:W-:Y:S01]  /*130e0*/  FSEL R69, R71, -INF , P1 ;  /* 0xff80000047457808 */ /* 0x000fe20000800000 */
[--C-:B------:R-:W-:Y:S01]  /*130f0*/  FFMA.FTZ R71, R79, R0, -R8.reuse ;  /* 0x000000004f477223 */ /* 0x100fe20000010808 */
[----:B------:R-:W-:Y:S01]  /*13100*/  FMNMX.FTZ R4, R53, R4, !PT ;  /* 0x0000000435047209 */ /* 0x000fe20007810000 */
[-CC-:B------:R-:W-:Y:S01]  /*13110*/  FFMA.FTZ R176, R77, R0.reuse, -R8.reuse ;  /* 0x000000004db07223 */ /* 0x180fe20000010808 */
[-CC-:B------:R-:W-:Y:S01]  /*13120*/  FFMA.FTZ R178, R81, R0.reuse, -R8.reuse ;  /* 0x0000000051b27223 */ /* 0x180fe20000010808 */
[--C-:B------:R-:W-:Y:S01]  /*13130*/  FFMA.FTZ R57, R57, R0, -R8.reuse ;  /* 0x0000000039397223 */ /* 0x100fe20000010808 */
[----:B------:R-:W-:Y:S01]  /*13140*/  FMNMX.FTZ R4, R61, R4, !PT ;  /* 0x000000043d047209 */ /* 0x000fe20007810000 */
[----:B------:R-:W-:Y:S01]  /*13150*/  MUFU.EX2 R188, R188 ;  /* 0x000000bc00bc7308 */ /* 0x000fe20000000800 */
[-CC-:B------:R-:W-:Y:S01]  /*13160*/  FFMA.FTZ R73, R83, R0.reuse, -R8.reuse ;  /* 0x0000000053497223 */ /* 0x180fe20000010808 */
[--C-:B------:R-:W-:Y:S01]  /*13170*/  FFMA.FTZ R172, R85, R0, -R8.reuse ;  /* 0x0000000055ac7223 */ /* 0x100fe20000010808 */
[----:B------:R-:W-:Y:S01]  /*13180*/  FMNMX.FTZ R4, R63, R4, !PT ;  /* 0x000000043f047209 */ /* 0x000fe20007810000 */
[-CC-:B------:R-:W-:Y:S01]  /*13190*/  FFMA.FTZ R174, R89, R0.reuse, -R8.reuse ;  /* 0x0000000059ae7223 */ /* 0x180fe20000010808 */
[-CC-:B------:R-:W-:Y:S01]  /*131a0*/  FFMA.FTZ R77, R91, R0.reuse, -R8.reuse ;  /* 0x000000005b4d7223 */ /* 0x180fe20000010808 */
[--C-:B------:R-:W-:Y:S01]  /*131b0*/  FFMA.FTZ R168, R93, R0, -R8.reuse ;  /* 0x000000005da87223 */ /* 0x100fe20000010808 */
[----:B------:R-:W-:Y:S01]  /*131c0*/  FMNMX.FTZ R4, R65, R4, !PT ;  /* 0x0000000441047209 */ /* 0x000fe20007810000 */
[----:B------:R-:W0:Y:S01]  /*131d0*/  MUFU.EX2 R47, R47 ;  /* 0x0000002f002f7308 */ /* 0x000e220000000800 */
[-CC-:B------:R-:W-:Y:S01]  /*131e0*/  FFMA.FTZ R95, R95, R0.reuse, -R8.reuse ;  /* 0x000000005f5f7223 */ /* 0x180fe20000010808 */
[--C-:B------:R-:W-:Y:S01]  /*131f0*/  FFMA.FTZ R170, R97, R0, -R8.reuse ;  /* 0x0000000061aa7223 */ /* 0x100fe20000010808 */
[----:B------:R-:W-:Y:S01]  /*13200*/  FMNMX.FTZ R4, R67, R4, !PT ;  /* 0x0000000443047209 */ /* 0x000fe20007810000 */
[----:B------:R-:W-:Y:S01]  /*13210*/  FFMA.FTZ R81, R99, R0, -R8 ;  /* 0x0000000063517223 */ /* 0x000fe20000010808 */
[--C-:B------:R-:W-:Y:S01]  /*13220*/  IMAD.MOV.U32 R99, RZ, RZ, R119.reuse ;  /* 0x000000ffff637224 */ /* 0x100fe200078e0077 */
[-C--:B------:R-:W-:Y:S01]  /*13230*/  MOV R89, R119.reuse ;  /* 0x0000007700597202 */ /* 0x080fe20000000f00 */
[--C-:B------:R-:W-:Y:S01]  /*13240*/  IMAD.MOV.U32 R97, RZ, RZ, R119.reuse ;  /* 0x000000ffff617224 */ /* 0x100fe200078e0077 */
[----:B------:R-:W-:Y:S01]  /*13250*/  FMNMX.FTZ R4, R69, R4, !PT ;  /* 0x0000000445047209 */ /* 0x000fe20007810000 */
[----:B------:R-:W1:Y:S01]  /*13260*/  MUFU.EX2 R49, R49 ;  /* 0x0000003100317308 */ /* 0x000e620000000800 */
[--C-:B------:R-:W-:Y:S01]  /*13270*/  IMAD.MOV.U32 R93, RZ, RZ, R119.reuse ;  /* 0x000000ffff5d7224 */ /* 0x100fe200078e0077 */
[-C--:B------:R-:W-:Y:S01]  /*13280*/  MOV R83, R119.reuse ;  /* 0x0000007700537202 */ /* 0x080fe20000000f00 */
[--C-:B------:R-:W-:Y:S01]  /*13290*/  IMAD.MOV.U32 R91, RZ, RZ, R119.reuse ;  /* 0x000000ffff5b7224 */ /* 0x100fe200078e0077 */
[----:B------:R-:W2:Y:S01]  /*132a0*/  SHFL.BFLY PT, R75, R4, 0x2, 0x1f ;  /* 0x0c401f00044b7f89 */ /* 0x000ea200000e0000 */
[--C-:B------:R-:W-:Y:S01]  /*132b0*/  IMAD.MOV.U32 R85, RZ, RZ, R119.reuse ;  /* 0x000000ffff557224 */ /* 0x100fe200078e0077 */
[----:B------:R-:W-:Y:S01]  /*132c0*/  MOV R62, R119 ;  /* 0x00000077003e7202 */ /* 0x000fe20000000f00 */
[--C-:B------:R-:W-:Y:S01]  /*132d0*/  IMAD.MOV.U32 R70, RZ, RZ, R119.reuse ;  /* 0x000000ffff467224 */ /* 0x100fe200078e0077 */
[----:B------:R-:W3:Y:S01]  /*132e0*/  MUFU.EX2 R184, R184 ;  /* 0x000000b800b87308 */ /* 0x000ee20000000800 */
[----:B------:R-:W-:-:S07]  /*132f0*/  IMAD.MOV.U32 R66, RZ, RZ, R119 ;  /* 0x000000ffff427224 */ /* 0x000fce00078e0077 */
[----:B------:R-:W4:Y:S08]  /*13300*/  MUFU.EX2 R51, R51 ;  /* 0x0000003300337308 */ /* 0x000f300000000800 */
[----:B------:R-:W4:Y:S01]  /*13310*/  MUFU.EX2 R186, R186 ;  /* 0x000000ba00ba7308 */ /* 0x000f220000000800 */
[----:B--2---:R-:W-:Y:S01]  /*13320*/  FMNMX.FTZ R10, R4, R75, !PT ;  /* 0x0000004b040a7209 */ /* 0x004fe20007810000 */
[----:B------:R-:W-:Y:S01]  /*13330*/  FFMA.FTZ R75, R87, R0, -R8 ;  /* 0x00000000574b7223 */ /* 0x000fe20000010808 */
[----:B------:R-:W-:-:S05]  /*13340*/  IMAD.MOV.U32 R87, RZ, RZ, R119 ;  /* 0x000000ffff577224 */ /* 0x000fca00078e0077 */
[----:B------:R-:W2:Y:S01]  /*13350*/  MUFU.EX2 R55, R55 ;  /* 0x0000003700377308 */ /* 0x000ea20000000800 */
[----:B------:R-:W0:Y:S07]  /*13360*/  SHFL.BFLY PT, R79, R10, 0x1, 0x1f ;  /* 0x0c201f000a4f7f89 */ /* 0x000e2e00000e0000 */
[----:B------:R-:W-:Y:S08]  /*13370*/  MUFU.EX2 R180, R180 ;  /* 0x000000b400b47308 */ /* 0x000ff00000000800 */
[----:B------:R-:W-:Y:S08]  /*13380*/  MUFU.EX2 R57, R57 ;  /* 0x0000003900397308 */ /* 0x000ff00000000800 */
[----:B------:R-:W-:Y:S01]  /*13390*/  MUFU.EX2 R182, R182 ;  /* 0x000000b600b67308 */ /* 0x000fe20000000800 */
[----:B0-----:R-:W-:-:S04]  /*133a0*/  FMNMX.FTZ R4, R10, R79, !PT ;  /* 0x0000004f0a047209 */ /* 0x001fc80007810000 */
[C---:B------:R-:W-:Y:S01]  /*133b0*/  FSETP.NEU.FTZ.AND P1, PT, R4.reuse, -INF , PT ;  /* 0xff8000000400780b */ /* 0x040fe20003f3d000 */
[----:B------:R-:W-:Y:S02]  /*133c0*/  FMUL.FTZ R20, R4, R0 ;  /* 0x0000000004147220 */ /* 0x000fe40000410000 */
[----:B------:R-:W-:Y:S03]  /*133d0*/  MUFU.EX2 R59, R59 ;  /* 0x0000003b003b7308 */ /* 0x000fe60000000800 */
[----:B------:R-:W-:-:S05]  /*133e0*/  FSEL R20, R20, RZ, P1 ;  /* 0x000000ff14147208 */ /* 0x000fca0000800000 */
[-CC-:B------:R-:W-:Y:S01]  /*133f0*/  FFMA.FTZ R189, R7, R0.reuse, -R20.reuse ;  /* 0x0000000007bd7223 */ /* 0x180fe20000010814 */
[-CC-:B------:R-:W-:Y:S01]  /*13400*/  FFMA.FTZ R6, R6, R0.reuse, -R20.reuse ;  /* 0x0000000006067223 */ /* 0x180fe20000010814 */
[-CC-:B------:R-:W-:Y:S01]  /*13410*/  FFMA.FTZ R191, R9, R0.reuse, -R20.reuse ;  /* 0x0000000009bf7223 */ /* 0x180fe20000010814 */
[-CC-:B------:R-:W-:Y:S01]  /*13420*/  FFMA.FTZ R8, R11, R0.reuse, -R20.reuse ;  /* 0x000000000b087223 */ /* 0x180fe20000010814 */
[-CC-:B------:R-:W-:Y:S01]  /*13430*/  FFMA.FTZ R185, R13, R0.reuse, -R20.reuse ;  /* 0x000000000db97223 */ /* 0x180fe20000010814 */
[----:B------:R-:W-:Y:S01]  /*13440*/  FADD.FTZ R7, R188, R47 ;  /* 0x0000002fbc077221 */ /* 0x000fe20000010000 */
[----:B------:R-:W-:Y:S01]  /*13450*/  MUFU.EX2 R189, R189 ;  /* 0x000000bd00bd7308 */ /* 0x000fe20000000800 */
[-CC-:B------:R-:W-:Y:S01]  /*13460*/  FFMA.FTZ R10, R15, R0.reuse, -R20.reuse ;  /* 0x000000000f0a7223 */ /* 0x180fe20000010814 */
[-CC-:B------:R-:W-:Y:S01]  /*13470*/  FFMA.FTZ R187, R21, R0.reuse, -R20.reuse ;  /* 0x0000000015bb7223 */ /* 0x180fe20000010814 */
[----:B------:R-:W-:Y:S01]  /*13480*/  FADD.FTZ R28, R190, R7 ;  /* 0x00000007be1c7221 */ /* 0x000fe20000010000 */
[-CC-:B------:R-:W-:Y:S01]  /*13490*/  FFMA.FTZ R12, R25, R0.reuse, -R20.reuse ;  /* 0x00000000190c7223 */ /* 0x180fe20000010814 */
[-CC-:B------:R-:W-:Y:S01]  /*134a0*/  FFMA.FTZ R181, R27, R0.reuse, -R20.reuse ;  /* 0x000000001bb57223 */ /* 0x180fe20000010814 */
[-C--:B------:R-:W-:Y:S01]  /*134b0*/  FFMA.FTZ R14, R29, R0.reuse, -R20 ;  /* 0x000000001d0e7223 */ /* 0x080fe20000010814 */
[----:B-1----:R-:W-:Y:S01]  /*134c0*/  FADD.FTZ R7, R49, R28 ;  /* 0x0000001c31077221 */ /* 0x002fe20000010000 */
[----:B------:R-:W0:Y:S01]  /*134d0*/  MUFU.EX2 R6, R6 ;  /* 0x0000000600067308 */ /* 0x000e220000000800 */
[-CC-:B------:R-:W-:Y:S01]  /*134e0*/  FFMA.FTZ R183, R31, R0.reuse, -R20.reuse ;  /* 0x000000001fb77223 */ /* 0x180fe20000010814 */
[-CC-:B------:R-:W-:Y:S01]  /*134f0*/  FFMA.FTZ R24, R33, R0.reuse, -R20.reuse ;  /* 0x0000000021187223 */ /* 0x180fe20000010814 */
[----:B---3--:R-:W-:Y:S01]  /*13500*/  FADD.FTZ R28, R184, R7 ;  /* 0x00000007b81c7221 */ /* 0x008fe20000010000 */
[-CC-:B------:R-:W-:Y:S01]  /*13510*/  FFMA.FTZ R177, R35, R0.reuse, -R20.reuse ;  /* 0x0000000023b17223 */ /* 0x180fe20000010814 */
[-CC-:B------:R-:W-:Y:S01]  /*13520*/  FFMA.FTZ R26, R37, R0.reuse, -R20.reuse ;  /* 0x00000000251a7223 */ /* 0x180fe20000010814 */
[-C--:B------:R-:W-:Y:S01]  /*13530*/  FFMA.FTZ R179, R39, R0.reuse, -R20 ;  /* 0x0000000027b37223 */ /* 0x080fe20000010814 */
[----:B----4-:R-:W-:Y:S01]  /*13540*/  FADD.FTZ R9, R51, R28 ;  /* 0x0000001c33097221 */ /* 0x010fe20000010000 */
[----:B------:R-:W1:Y:S01]  /*13550*/  MUFU.EX2 R191, R191 ;  /* 0x000000bf00bf7308 */ /* 0x000e620000000800 */
[-CC-:B------:R-:W-:Y:S01]  /*13560*/  FFMA.FTZ R28, R41, R0.reuse, -R20.reuse ;  /* 0x00000000291c7223 */ /* 0x180fe20000010814 */
[-CC-:B------:R-:W-:Y:S01]  /*13570*/  FFMA.FTZ R173, R45, R0.reuse, -R20.reuse ;  /* 0x000000002dad7223 */ /* 0x180fe20000010814 */
[----:B------:R-:W-:Y:S01]  /*13580*/  FADD.FTZ R32, R186, R9 ;  /* 0x00000009ba207221 */ /* 0x000fe20000010000 */
[-CC-:B------:R-:W-:Y:S01]  /*13590*/  FFMA.FTZ R53, R53, R0.reuse, -R20.reuse ;  /* 0x0000000035357223 */ /* 0x180fe20000010814 */
[-CC-:B------:R-:W-:Y:S01]  /*135a0*/  FFMA.FTZ R61, R61, R0.reuse, -R20.reuse ;  /* 0x000000003d3d7223 */ /* 0x180fe20000010814 */
[-C--:B------:R-:W-:Y:S01]  /*135b0*/  FFMA.FTZ R63, R63, R0.reuse, -R20 ;  /* 0x000000003f3f7223 */ /* 0x080fe20000010814 */
[----:B--2---:R-:W-:Y:S01]  /*135c0*/  FADD.FTZ R9, R55, R32 ;  /* 0x0000002037097221 */ /* 0x004fe20000010000 */
[----:B------:R-:W2:Y:S01]  /*135d0*/  MUFU.EX2 R8, R8 ;  /* 0x0000000800087308 */ /* 0x000ea20000000800 */
[----:B0-----:R-:W-:Y:S01]  /*135e0*/  FADD.FTZ R30, R189, R6 ;  /* 0x00000006bd1e7221 */ /* 0x001fe20000010000 */
[-CC-:B------:R-:W-:Y:S01]  /*135f0*/  FFMA.FTZ R65, R65, R0.reuse, -R20.reuse ;  /* 0x0000000041417223 */ /* 0x180fe20000010814 */
[-CC-:B------:R-:W-:Y:S01]  /*13600*/  FFMA.FTZ R67, R67, R0.reuse, -R20.reuse ;  /* 0x0000000043437223 */ /* 0x180fe20000010814 */
[----:B------:R-:W-:Y:S01]  /*13610*/  FFMA.FTZ R69, R69, R0, -R20 ;  /* 0x0000000045457223 */ /* 0x000fe20000010814 */
[----:B------:R-:W-:Y:S01]  /*13620*/  F2FP.F16.F32.PACK_AB R189, R6, R189 ;  /* 0x000000bd06bd723e */ /* 0x000fe200000000ff */
[--C-:B------:R-:W-:Y:S01]  /*13630*/  IMAD.MOV.U32 R45, RZ, RZ, R119.reuse ;  /* 0x000000ffff2d7224 */ /* 0x100fe200078e0077 */
[----:B------:R-:W-:Y:S01]  /*13640*/  F2FP.F16.F32.PACK_AB R188, R47, R188 ;  /* 0x000000bc2fbc723e */ /* 0x000fe200000000ff */
[----:B------:R-:W0:Y:S01]  /*13650*/  MUFU.EX2 R185, R185 ;  /* 0x000000b900b97308 */ /* 0x000e220000000800 */
[----:B-1----:R-:W-:Y:S01]  /*13660*/  FADD.FTZ R7, R191, R30 ;  /* 0x0000001ebf077221 */ /* 0x002fe20000010000 */
[----:B------:R-:W-:Y:S01]  /*13670*/  F2FP.F16.F32.PACK_AB R190, R49, R190 ;  /* 0x000000be31be723e */ /* 0x000fe200000000ff */
[--C-:B------:R-:W-:Y:S01]  /*13680*/  IMAD.MOV.U32 R49, RZ, RZ, R119.reuse ;  /* 0x000000ffff317224 */ /* 0x100fe200078e0077 */
[----:B------:R-:W-:Y:S01]  /*13690*/  F2FP.F16.F32.PACK_AB R184, R51, R184 ;  /* 0x000000b833b8723e */ /* 0x000fe200000000ff */
[--C-:B------:R-:W-:Y:S01]  /*136a0*/  IMAD.MOV.U32 R51, RZ, RZ, R119.reuse ;  /* 0x000000ffff337224 */ /* 0x100fe200078e0077 */
[----:B------:R-:W-:Y:S01]  /*136b0*/  F2FP.F16.F32.PACK_AB R186, R55, R186 ;  /* 0x000000ba37ba723e */ /* 0x000fe200000000ff */
[----:B------:R-:W-:Y:S01]  /*136c0*/  IMAD.MOV.U32 R55, RZ, RZ, R119 ;  /* 0x000000ffff377224 */ /* 0x000fe200078e0077 */
[----:B------:R-:W1:Y:S01]  /*136d0*/  MUFU.EX2 R10, R10 ;  /* 0x0000000a000a7308 */ /* 0x000e620000000800 */
[C---:B--2---:R-:W-:Y:S01]  /*136e0*/  FADD.FTZ R30, R8.reuse, R7 ;  /* 0x00000007081e7221 */ /* 0x044fe20000010000 */
[----:B------:R-:W-:Y:S01]  /*136f0*/  F2FP.F16.F32.PACK_AB R191, R8, R191 ;  /* 0x000000bf08bf723e */ /* 0x000fe200000000ff */
[----:B------:R-:W-:Y:S01]  /*13700*/  VIADD R8, R72, 0xfffffffe ;  /* 0xfffffffe48087836 */ /* 0x000fe20000000000 */
[----:B------:R-:W-:Y:S01]  /*13710*/  MOV R11, 0x3f800000 ;  /* 0x3f800000000b7802 */ /* 0x000fe20000000f00 */
[--C-:B------:R-:W-:Y:S01]  /*13720*/  IMAD.MOV.U32 R72, RZ, RZ, R119.reuse ;  /* 0x000000ffff487224 */ /* 0x100fe200078e0077 */
[----:B------:R-:W-:Y:S01]  /*13730*/  MOV R47, R119 ;  /* 0x00000077002f7202 */ /* 0x000fe20000000f00 */
[----:B------:R-:W-:Y:S01]  /*13740*/  IMAD.MOV.U32 R39, RZ, RZ, R119 ;  /* 0x000000ffff277224 */ /* 0x000fe200078e0077 */
[----:B------:R-:W2:Y:S01]  /*13750*/  MUFU.EX2 R187, R187 ;  /* 0x000000bb00bb7308 */ /* 0x000ea20000000800 */
[----:B0-----:R-:W-:Y:S01]  /*13760*/  FADD.FTZ R7, R185, R30 ;  /* 0x0000001eb9077221 */ /* 0x001fe20000010000 */
[----:B------:R-:W-:Y:S01]  /*13770*/  FADD.FTZ R30, R180, R9 ;  /* 0x00000009b41e7221 */ /* 0x000fe20000010000 */
[----:B------:R-:W-:Y:S01]  /*13780*/  ISETP.GE.AND P1, PT, R8, R222, PT ;  /* 0x000000de0800720c */ /* 0x000fe20003f26270 */
[----:B------:R-:W-:Y:S01]  /*13790*/  IMAD.MOV.U32 R37, RZ, RZ, R119 ;  /* 0x000000ffff257224 */ /* 0x000fe200078e0077 */
[C---:B------:R-:W-:Y:S01]  /*137a0*/  F2FP.F16.F32.PACK_AB R180, R57.reuse, R180 ;  /* 0x000000b439b4723e */ /* 0x040fe200000000ff */
[----:B------:R-:W-:Y:S01]  /*137b0*/  FADD.FTZ R9, R57, R30 ;  /* 0x0000001e39097221 */ /* 0x000fe20000010000 */
[----:B------:R-:W-:Y:S01]  /*137c0*/  FFMA.FTZ R30, R43, R0, -R20 ;  /* 0x000000002b1e7223 */ /* 0x000fe20000010814 */
[----:B------:R-:W0:Y:S01]  /*137d0*/  MUFU.EX2 R12, R12 ;  /* 0x0000000c000c7308 */ /* 0x000e220000000800 */
[----:B-1----:R-:W-:Y:S01]  /*137e0*/  FADD.FTZ R32, R10, R7 ;  /* 0x000000070a207221 */ /* 0x002fe20000010000 */
[----:B------:R-:W-:Y:S01]  /*137f0*/  FADD.FTZ R34, R182, R9 ;  /* 0x00000009b6227221 */ /* 0x000fe20000010000 */
[----:B------:R-:W-:Y:S01]  /*13800*/  F2FP.F16.F32.PACK_AB R182, R59, R182 ;  /* 0x000000b63bb6723e */ /* 0x000fe200000000ff */
[--C-:B------:R-:W-:Y:S01]  /*13810*/  IMAD.MOV.U32 R57, RZ, RZ, R119.reuse ;  /* 0x000000ffff397224 */ /* 0x100fe200078e0077 */
[----:B------:R-:W-:Y:S01]  /*13820*/  F2FP.F16.F32.PACK_AB R185, R10, R185 ;  /* 0x000000b90ab9723e */ /* 0x000fe200000000ff */
[--C-:B------:R-:W-:Y:S01]  /*13830*/  IMAD.MOV.U32 R43, RZ, RZ, R119.reuse ;  /* 0x000000ffff2b7224 */ /* 0x100fe200078e0077 */
[-C--:B------:R-:W-:Y:S01]  /*13840*/  MOV R41, R119.reuse ;  /* 0x0000007700297202 */ /* 0x080fe20000000f00 */
[----:B------:R-:W1:Y:S01]  /*13850*/  MUFU.EX2 R181, R181 ;  /* 0x000000b500b57308 */ /* 0x000e620000000800 */
[----:B--2---:R-:W-:Y:S01]  /*13860*/  FADD.FTZ R7, R187, R32 ;  /* 0x00000020bb077221 */ /* 0x004fe20000010000 */
[-C--:B------:R-:W-:Y:S01]  /*13870*/  MOV R35, R119.reuse ;  /* 0x0000007700237202 */ /* 0x080fe20000000f00 */
[--C-:B------:R-:W-:Y:S01]  /*13880*/  IMAD.MOV.U32 R33, RZ, RZ, R119.reuse ;  /* 0x000000ffff217224 */ /* 0x100fe200078e0077 */
[----:B------:R-:W-:Y:S01]  /*13890*/  MOV R29, R119 ;  /* 0x00000077001d7202 */ /* 0x000fe20000000f00 */
[----:B------:R-:W-:-:S02]  /*138a0*/  IMAD.MOV.U32 R31, RZ, RZ, R119 ;  /* 0x000000ffff1f7224 */ /* 0x000fc400078e0077 */
[----:B------:R-:W-:Y:S01]  /*138b0*/  IMAD.MOV.U32 R27, RZ, RZ, R119 ;  /* 0x000000ffff1b7224 */ /* 0x000fe200078e0077 */
[----:B------:R-:W2:Y:S01]  /*138c0*/  MUFU.EX2 R14, R14 ;  /* 0x0000000e000e7308 */ /* 0x000ea20000000800 */
[C---:B0-----:R-:W-:Y:S01]  /*138d0*/  FADD.FTZ R32, R12.reuse, R7 ;  /* 0x000000070c207221 */ /* 0x041fe20000010000 */
[----:B------:R-:W-:Y:S01]  /*138e0*/  FADD.FTZ R7, R59, R34 ;  /* 0x000000223b077221 */ /* 0x000fe20000010000 */
[----:B------:R-:W-:Y:S01]  /*138f0*/  F2FP.F16.F32.PACK_AB R187, R12, R187 ;  /* 0x000000bb0cbb723e */ /* 0x000fe200000000ff */
[----:B------:R-:W-:Y:S01]  /*13900*/  IMAD.MOV.U32 R25, RZ, RZ, R119 ;  /* 0x000000ffff197224 */ /* 0x000fe200078e0077 */
[----:B------:R-:W-:-:S03]  /*13910*/  MOV R59, R119 ;  /* 0x00000077003b7202 */ /* 0x000fc60000000f00 */
[----:B------:R-:W0:Y:S01]  /*13920*/  MUFU.EX2 R176, R176 ;  /* 0x000000b000b07308 */ /* 0x000e220000000800 */
[----:B-1----:R-:W-:-:S07]  /*13930*/  FADD.FTZ R3, R181, R32 ;  /* 0x00000020b5037221 */ /* 0x002fce0000010000 */
[----:B------:R-:W1:Y:S01]  /*13940*/  MUFU.EX2 R183, R183 ;  /* 0x000000b700b77308 */ /* 0x000e620000000800 */
[C---:B--2---:R-:W-:Y:S01]  /*13950*/  FADD.FTZ R32, R14.reuse, R3 ;  /* 0x000000030e207221 */ /* 0x044fe20000010000 */
[----:B------:R-:W-:-:S06]  /*13960*/  F2FP.F16.F32.PACK_AB R181, R14, R181 ;  /* 0x000000b50eb5723e */ /* 0x000fcc00000000ff */
[----:B------:R-:W2:Y:S01]  /*13970*/  MUFU.EX2 R71, R71 ;  /* 0x0000004700477308 */ /* 0x000ea20000000800 */
[----:B0-----:R-:W-:-:S07]  /*13980*/  FADD.FTZ R34, R176, R7 ;  /* 0x00000007b0227221 */ /* 0x001fce0000010000 */
[----:B------:R-:W0:Y:S01]  /*13990*/  MUFU.EX2 R24, R24 ;  /* 0x0000001800187308 */ /* 0x000e220000000800 */
[----:B-1----:R-:W-:-:S07]  /*139a0*/  FADD.FTZ R3, R183, R32 ;  /* 0x00000020b7037221 */ /* 0x002fce0000010000 */
[----:B------:R-:W1:Y:S01]  /*139b0*/  MUFU.EX2 R178, R178 ;  /* 0x000000b200b27308 */ /* 0x000e620000000800 */
[C---:B--2---:R-:W-:Y:S01]  /*139c0*/  FADD.FTZ R7, R71.reuse, R34 ;  /* 0x0000002247077221 */ /* 0x044fe20000010000 */
[----:B------:R-:W-:Y:S02]  /*139d0*/  F2FP.F16.F32.PACK_AB R176, R71, R176 ;  /* 0x000000b047b0723e */ /* 0x000fe400000000ff */
[----:B------:R-:W-:-:S04]  /*139e0*/  MOV R71, R119 ;  /* 0x0000007700477202 */ /* 0x000fc80000000f00 */
[----:B------:R-:W2:Y:S01]  /*139f0*/  MUFU.EX2 R177, R177 ;  /* 0x000000b100b17308 */ /* 0x000ea20000000800 */
[C---:B0-----:R-:W-:Y:S01]  /*13a00*/  FADD.FTZ R34, R24.reuse, R3 ;  /* 0x0000000318227221 */ /* 0x041fe20000010000 */
[----:B------:R-:W-:Y:S01]  /*13a10*/  F2FP.F16.F32.PACK_AB R183, R24, R183 ;  /* 0x000000b718b7723e */ /* 0x000fe200000000ff */
[----:B------:R-:W-:-:S05]  /*13a20*/  IMAD.MOV.U32 R24, RZ, RZ, R119 ;  /* 0x000000ffff187224 */ /* 0x000fca00078e0077 */
[----:B------:R-:W0:Y:S01]  /*13a30*/  MUFU.EX2 R73, R73 ;  /* 0x0000004900497308 */ /* 0x000e220000000800 */
[----:B-1----:R-:W-:-:S07]  /*13a40*/  FADD.FTZ R36, R178, R7 ;  /* 0x00000007b2247221 */ /* 0x002fce0000010000 */
[----:B------:R-:W1:Y:S01]  /*13a50*/  MUFU.EX2 R26, R26 ;  /* 0x0000001a001a7308 */ /* 0x000e620000000800 */
[----:B--2---:R-:W-:-:S07]  /*13a60*/  FADD.FTZ R3, R177, R34 ;  /* 0x00000022b1037221 */ /* 0x004fce0000010000 */
[----:B------:R-:W2:Y:S01]  /*13a70*/  MUFU.EX2 R172, R172 ;  /* 0x000000ac00ac7308 */ /* 0x000ea20000000800 */
[C---:B0-----:R-:W-:Y:S01]  /*13a80*/  FADD.FTZ R7, R73.reuse, R36 ;  /* 0x0000002449077221 */ /* 0x041fe20000010000 */
[----:B------:R-:W-:Y:S01]  /*13a90*/  F2FP.F16.F32.PACK_AB R178, R73, R178 ;  /* 0x000000b249b2723e */ /* 0x000fe200000000ff */
[----:B------:R-:W-:-:S05]  /*13aa0*/  IMAD.MOV.U32 R73, RZ, RZ, R119 ;  /* 0x000000ffff497224 */ /* 0x000fca00078e0077 */
[----:B------:R-:W0:Y:S01]  /*13ab0*/  MUFU.EX2 R179, R179 ;  /* 0x000000b300b37308 */ /* 0x000e220000000800 */
[C---:B-1----:R-:W-:Y:S01]  /*13ac0*/  FADD.FTZ R20, R26.reuse, R3 ;  /* 0x000000031a147221 */ /* 0x042fe20000010000 */
[----:B------:R-:W-:Y:S02]  /*13ad0*/  F2FP.F16.F32.PACK_AB R177, R26, R177 ;  /* 0x000000b11ab1723e */ /* 0x000fe400000000ff */
[----:B------:R-:W-:-:S04]  /*13ae0*/  MOV R26, R119 ;  /* 0x00000077001a7202 */ /* 0x000fc80000000f00 */
[----:B------:R-:W1:Y:S01]  /*13af0*/  MUFU.EX2 R75, R75 ;  /* 0x0000004b004b7308 */ /* 0x000e620000000800 */
[----:B--2---:R-:W-:-:S07]  /*13b00*/  FADD.FTZ R34, R172, R7 ;  /* 0x00000007ac227221 */ /* 0x004fce0000010000 */
[----:B------:R-:W2:Y:S01]  /*13b10*/  MUFU.EX2 R28, R28 ;  /* 0x0000001c001c7308 */ /* 0x000ea20000000800 */
[----:B0-----:R-:W-:-:S07]  /*13b20*/  FADD.FTZ R3, R179, R20 ;  /* 0x00000014b3037221 */ /* 0x001fce0000010000 */
[----:B------:R-:W0:Y:S01]  /*13b30*/  MUFU.EX2 R174, R174 ;  /* 0x000000ae00ae7308 */ /* 0x000e220000000800 */
[C---:B-1----:R-:W-:Y:S01]  /*13b40*/  FADD.FTZ R7, R75.reuse, R34 ;  /* 0x000000224b077221 */ /* 0x042fe20000010000 */
[----:B------:R-:W-:Y:S01]  /*13b50*/  F2FP.F16.F32.PACK_AB R172, R75, R172 ;  /* 0x000000ac4bac723e */ /* 0x000fe200000000ff */
[----:B------:R-:W-:-:S05]  /*13b60*/  IMAD.MOV.U32 R75, RZ, RZ, R119 ;  /* 0x000000ffff4b7224 */ /* 0x000fca00078e0077 */
[----:B------:R-:W1:Y:S01]  /*13b70*/  MUFU.EX2 R173, R173 ;  /* 0x000000ad00ad7308 */ /* 0x000e620000000800 */
[C---:B--2---:R-:W-:Y:S01]  /*13b80*/  FADD.FTZ R34, R28.reuse, R3 ;  /* 0x000000031c227221 */ /* 0x044fe20000010000 */
[----:B------:R-:W-:Y:S01]  /*13b90*/  F2FP.F16.F32.PACK_AB R179, R28, R179 ;  /* 0x000000b31cb3723e */ /* 0x000fe200000000ff */
[----:B------:R-:W-:-:S05]  /*13ba0*/  IMAD.MOV.U32 R28, RZ, RZ, R119 ;  /* 0x000000ffff1c7224 */ /* 0x000fca00078e0077 */
        /* <DEDUP_REMOVED lines=12> */
[----:B------:R0:W3:Y:S01]  /*13c70*/  MUFU.EX2 R79, R95 ;  /* 0x0000005f004f7308 */ /* 0x0000e20000000800 */
[----:B-1----:R-:W-:-:S07]  /*13c80*/  FADD.FTZ R36, R168, R7 ;  /* 0x00000007a8247221 */ /* 0x002fce0000010000 */
[----:B------:R1:W4:Y:S01]  /*13c90*/  MUFU.EX2 R32, R61 ;  /* 0x0000003d00207308 */ /* 0x0003220000000800 */
[----:B--2---:R-:W-:Y:S01]  /*13ca0*/  FADD.FTZ R3, R53, R34 ;  /* 0x0000002235037221 */ /* 0x004fe20000010000 */
[----:B0-----:R-:W-:-:S06]  /*13cb0*/  MOV R95, R119 ;  /* 0x00000077005f7202 */ /* 0x001fcc0000000f00 */
[----:B------:R-:W0:Y:S01]  /*13cc0*/  MUFU.EX2 R63, R63 ;  /* 0x0000003f003f7308 */ /* 0x000e220000000800 */
[C---:B---3--:R-:W-:Y:S01]  /*13cd0*/  FADD.FTZ R7, R79.reuse, R36 ;  /* 0x000000244f077221 */ /* 0x048fe20000010000 */
[----:B------:R-:W-:Y:S01]  /*13ce0*/  F2FP.F16.F32.PACK_AB R168, R79, R168 ;  /* 0x000000a84fa8723e */ /* 0x000fe200000000ff */
[--C-:B------:R-:W-:Y:S02]  /*13cf0*/  IMAD.MOV.U32 R79, RZ, RZ, R119.reuse ;  /* 0x000000ffff4f7224 */ /* 0x100fe400078e0077 */
[----:B-1----:R-:W-:-:S03]  /*13d00*/  IMAD.MOV.U32 R61, RZ, RZ, R119 ;  /* 0x000000ffff3d7224 */ /* 0x002fc600078e0077 */
[----:B------:R1:W2:Y:S01]  /*13d10*/  MUFU.EX2 R20, R65 ;  /* 0x0000004100147308 */ /* 0x0002a20000000800 */
[C---:B----4-:R-:W-:Y:S01]  /*13d20*/  FADD.FTZ R36, R32.reuse, R3 ;  /* 0x0000000320247221 */ /* 0x050fe20000010000 */
[----:B------:R-:W-:Y:S02]  /*13d30*/  F2FP.F16.F32.PACK_AB R175, R32, R53 ;  /* 0x0000003520af723e */ /* 0x000fe400000000ff */
[-C--:B------:R-:W-:Y:S02]  /*13d40*/  MOV R53, R119.reuse ;  /* 0x0000007700357202 */ /* 0x080fe40000000f00 */
[-C--:B------:R-:W-:Y:S02]  /*13d50*/  MOV R32, R119.reuse ;  /* 0x0000007700207202 */ /* 0x080fe40000000f00 */
[----:B------:R-:W3:Y:S01]  /*13d60*/  MUFU.EX2 R170, R170 ;  /* 0x000000aa00aa7308 */ /* 0x000ee20000000800 */
[----:B0-----:R-:W-:Y:S01]  /*13d70*/  FADD.FTZ R3, R63, R36 ;  /* 0x000000243f037221 */ /* 0x001fe20000010000 */
[----:B-1----:R-:W-:Y:S01]  /*13d80*/  MOV R65, R119 ;  /* 0x0000007700417202 */ /* 0x002fe20000000f00 */
[----:B------:R-:W-:-:S05]  /*13d90*/  IMAD.MOV.U32 R36, RZ, RZ, R119 ;  /* 0x000000ffff247224 */ /* 0x000fca00078e0077 */
[----:B------:R-:W0:Y:S01]  /*13da0*/  MUFU.EX2 R67, R67 ;  /* 0x0000004300437308 */ /* 0x000e220000000800 */
[C---:B--2---:R-:W-:Y:S01]  /*13db0*/  FADD.FTZ R6, R20.reuse, R3 ;  /* 0x0000000314067221 */ /* 0x044fe20000010000 */
[----:B------:R-:W-:Y:S01]  /*13dc0*/  F2FP.F16.F32.PACK_AB R169, R20, R63 ;  /* 0x0000003f14a9723e */ /* 0x000fe200000000ff */
[----:B------:R-:W-:Y:S02]  /*13dd0*/  IMAD.MOV.U32 R3, RZ, RZ, 0x3f800000 ;  /* 0x3f800000ff037424 */ /* 0x000fe400078e00ff */
[----:B------:R-:W-:-:S03]  /*13de0*/  IMAD.MOV.U32 R63, RZ, RZ, R119 ;  /* 0x000000ffff3f7224 */ /* 0x000fc600078e0077 */
[----:B------:R-:W1:Y:S01]  /*13df0*/  MUFU.EX2 R81, R81 ;  /* 0x0000005100517308 */ /* 0x000e620000000800 */
[----:B---3--:R-:W-:-:S07]  /*13e00*/  FADD.FTZ R216, R170, R7 ;  /* 0x00000007aad87221 */ /* 0x008fce0000010000 */
[----:B------:R2:W3:Y:S01]  /*13e10*/  MUFU.EX2 R34, R69 ;  /* 0x0000004500227308 */ /* 0x0004e20000000800 */
[----:B0-----:R-:W-:Y:S01]  /*13e20*/  FADD.FTZ R215, R67, R6 ;  /* 0x0000000643d77221 */ /* 0x001fe20000010000 */
[C---:B-1----:R-:W-:Y:S01]  /*13e30*/  FADD.FTZ R216, R81.reuse, R216 ;  /* 0x000000d851d87221 */ /* 0x042fe20000010000 */
[----:B------:R-:W-:Y:S01]  /*13e40*/  F2FP.F16.F32.PACK_AB R170, R81, R170 ;  /* 0x000000aa51aa723e */ /* 0x000fe200000000ff */
[--C-:B------:R-:W-:Y:S02]  /*13e50*/  IMAD.MOV.U32 R81, RZ, RZ, R119.reuse ;  /* 0x000000ffff517224 */ /* 0x100fe400078e0077 */
[----:B--2---:R-:W-:Y:S02]  /*13e60*/  IMAD.MOV.U32 R69, RZ, RZ, R119 ;  /* 0x000000ffff457224 */ /* 0x004fe400078e0077 */
[C---:B---3--:R-:W-:Y:S01]  /*13e70*/  FADD.FTZ R215, R34.reuse, R215 ;  /* 0x000000d722d77221 */ /* 0x048fe20000010000 */
[----:B------:R-:W-:Y:S01]  /*13e80*/  F2FP.F16.F32.PACK_AB R171, R34, R67 ;  /* 0x0000004322ab723e */ /* 0x000fe200000000ff */
[----:B------:R-:W-:-:S02]  /*13e90*/  IMAD.MOV.U32 R67, RZ, RZ, R119 ;  /* 0x000000ffff437224 */ /* 0x000fc400078e0077 */
        /* <DEDUP_REMOVED lines=54> */
[----:B------:R-:W-:-:S07]  /*14200*/  CS2R R24, SRZ ;  /* 0x0000000000187805 */ /* 0x000fce000001ff00 */
.L_x_3910:
[----:B------:R-:W-:-:S04]  /*14210*/  ISETP.NE.AND P1, PT, R7, 0x1, PT ;  /* 0x000000010700780c */ /* 0x000fc80003f25270 */
[----:B------:R-:W-:-:S04]  /*14220*/  SEL R221, RZ, 0x1, P1 ;  /* 0x00000001ffdd7807 */ /* 0x000fc80000800000 */
[----:B------:R-:W-:Y:S01]  /*14230*/  LOP3.LUT R221, R6, R221, RZ, 0x3c, !PT ;  /* 0x000000dd06dd7212 */ /* 0x000fe200078e3cff */
[----:B------:R-:W-:Y:S06]  /*14240*/  @!P0 BRA `(.L_x_3898) ;  /* 0x0000000000048947 */ /* 0x000fec0003800000 */
[----:B------:R-:W-:Y:S01]  /*14250*/  BPT.TRAP 0x1 ;  /* 0x000000040000795c */ /* 0x000fe20000300000 */
.L_x_3898:
        /* <DEDUP_REMOVED lines=8> */
.L_x_3899:
[----:B------:R-:W-:Y:S01]  /*142e0*/  IMAD R126, R214, 0x900, R223 ;  /* 0x00000900d67e7824 */ /* 0x000fe200078e02df */
[----:B------:R-:W-:Y:S03]  /*142f0*/  BSSY B1, `(.L_x_3900) ;  /* 0x0000006000017945 */ /* 0x000fe60003800000 */
[C---:B------:R-:W-:Y:S02]  /*14300*/  VIADD R124, R126.reuse, 0x2 ;  /* 0x000000027e7c7836 */ /* 0x040fe40000000000 */
[----:B------:R-:W-:Y:S01]  /*14310*/  VIADD R123, R126, 0x4 ;  /* 0x000000047e7b7836 */ /* 0x000fe20000000000 */
[----:B-1----:R-:W-:Y:S06]  /*14320*/  @P1 BRA `(.L_x_3901) ;  /* 0x0000000000081947 */ /* 0x002fec0003800000 */
[----:B------:R-:W1:Y:S02]  /*14330*/  SYNCS.PHASECHK.TRANS64.TRYWAIT P1, [R0+URZ+0x30830], R4 ;  /* 0x03083004000075a7 */ /* 0x000e64000802017f */
[----:B-1----:R-:W-:Y:S05]  /*14340*/  @!P1 BRA `(.L_x_3902) ;  /* 0x000000f400bc9947 */ /* 0x002fea0003800000 */
.L_x_3901:
[----:B------:R-:W-:Y:S05]  /*14350*/  BSYNC B1 ;  /* 0x0000000000017941 */ /* 0x000fea0003800000 */
.L_x_3900:
[----:B------:R-:W2:Y:S04]  /*14360*/  LDL.64 R128, [R1+0x38] ;  /* 0x0000380001807983 */ /* 0x000ea80000100a00 */
[----:B------:R3:W-:Y:S04]  /*14370*/  STL.64 [R1+0x138], R8 ;  /* 0x0001380801007387 */ /* 0x0007e80000100a00 */
[----:B---3--:R-:W3:Y:S01]  /*14380*/  LDL.64 R8, [R1+0x30] ;  /* 0x0000300001087983 */ /* 0x008ee20000100a00 */
[----:B------:R-:W-:Y:S01]  /*14390*/  MOV R120, R126 ;  /* 0x0000007e00787202 */ /* 0x000fe20000000f00 */
[----:B------:R-:W-:Y:S01]  /*143a0*/  VIADD R122, R126, 0x6 ;  /* 0x000000067e7a7836 */ /* 0x000fe20000000000 */
[----:B------:R-:W-:Y:S01]  /*143b0*/  MOV R12, UR50 ;  /* 0x00000032000c7c02 */ /* 0x000fe20008000f00 */
[----:B------:R-:W-:Y:S01]  /*143c0*/  IMAD.MOV.U32 R121, RZ, RZ, 0x40000040 ;  /* 0x40000040ff797424 */ /* 0x000fe200078e00ff */
[----:B------:R-:W-:Y:S01]  /*143d0*/  R2UR UR46, R120 ;  /* 0x00000000782e72ca */ /* 0x000fe200000e0000 */
[----:B------:R-:W-:Y:S01]  /*143e0*/  IMAD.MOV.U32 R125, RZ, RZ, 0x40000040 ;  /* 0x40000040ff7d7424 */ /* 0x000fe200078e00ff */
[----:B------:R-:W-:Y:S01]  /*143f0*/  MOV R120, R124 ;  /* 0x0000007c00787202 */ /* 0x000fe20000000f00 */
[----:B------:R-:W-:Y:S01]  /*14400*/  VIADD R124, R126, 0x304 ;  /* 0x000003047e7c7836 */ /* 0x000fe20000000000 */
[----:B------:R-:W-:Y:S01]  /*14410*/  MOV R20, UR38 ;  /* 0x0000002600147c02 */ /* 0x000fe20008000f00 */
[----:B------:R4:W-:Y:S01]  /*14420*/  STL.64 [R1+0x130], R6 ;  /* 0x0001300601007387 */ /* 0x0009e20000100a00 */
[----:B------:R-:W-:Y:S01]  /*14430*/  R2UR UR42, R120 ;  /* 0x00000000782a72ca */ /* 0x000fe200000e0000 */
[----:B------:R-:W-:Y:S01]  /*14440*/  IMAD.MOV.U32 R120, RZ, RZ, R123 ;  /* 0x000000ffff787224 */ /* 0x000fe200078e007b */
[----:B------:R-:W-:Y:S01]  /*14450*/  R2UR UR50, R122 ;  /* 0x000000007a3272ca */ /* 0x000fe200000e0000 */
[----:B------:R-:W-:Y:S01]  /*14460*/  VIADD R122, R126, 0x302 ;  /* 0x000003027e7a7836 */ /* 0x000fe20000000000 */
[----:B------:R-:W-:Y:S01]  /*14470*/  MOV R213, UR45 ;  /* 0x0000002d00d57c02 */ /* 0x000fe20008000f00 */
[-C--:B------:R-:W-:Y:S01]  /*14480*/  FMUL.FTZ R24, R24, R11.reuse ;  /* 0x0000000b18187220 */ /* 0x080fe20000410000 */
[----:B------:R-:W-:Y:S01]  /*14490*/  R2UR UR38, R120 ;  /* 0x00000000782672ca */ /* 0x000fe200000e0000 */
[----:B------:R-:W-:Y:S01]  /*144a0*/  VIADD R120, R126, 0x300 ;  /* 0x000003007e787836 */ /* 0x000fe20000000000 */
[----:B------:R-:W-:Y:S01]  /*144b0*/  R2UR UR30, R122 ;  /* 0x000000007a1e72ca */ /* 0x000fe200000e0000 */
[----:B------:R-:W-:Y:S01]  /*144c0*/  VIADD R122, R126, 0x600 ;  /* 0x000006007e7a7836 */ /* 0x000fe20000000000 */
[----:B01----:R-:W-:Y:S01]  /*144d0*/  MOV R4, UR44 ;  /* 0x0000002c00047c02 */ /* 0x003fe20008000f00 */
[----:B----4-:R-:W4:Y:S01]  /*144e0*/  LDL.64 R6, [R1+0x20] ;  /* 0x0000200001067983 */ /* 0x010f220000100a00 */
[----:B------:R-:W-:Y:S01]  /*144f0*/  R2UR UR34, R120 ;  /* 0x00000000782272ca */ /* 0x000fe200000e0000 */
[-C--:B------:R-:W-:Y:S01]  /*14500*/  FMUL.FTZ R25, R25, R11.reuse ;  /* 0x0000000b19197220 */ /* 0x080fe20000410000 */
[----:B------:R-:W-:Y:S01]  /*14510*/  IADD3 R120, R126, 0x306, RZ ;  /* 0x000003067e787810 */ /* 0x000fe20007ffe0ff */
[-C--:B------:R-:W-:Y:S01]  /*14520*/  FMUL.FTZ R28, R28, R11.reuse ;  /* 0x0000000b1c1c7220 */ /* 0x080fe20000410000 */
[----:B------:R-:W-:Y:S01]  /*14530*/  R2UR UR47, R121 ;  /* 0x00000000792f72ca */ /* 0x000fe200000e0000 */
[-C--:B------:R-:W-:Y:S01]  /*14540*/  FMUL.FTZ R29, R29, R11.reuse ;  /* 0x0000000b1d1d7220 */ /* 0x080fe20000410000 */
[----:B------:R-:W-:Y:S01]  /*14550*/  R2UR UR26, R124 ;  /* 0x000000007c1a72ca */ /* 0x000fe200000e0000 */
[-C--:B------:R-:W-:Y:S01]  /*14560*/  FMUL.FTZ R32, R32, R11.reuse ;  /* 0x0000000b20207220 */ /* 0x080fe20000410000 */
[----:B------:R-:W-:Y:S01]  /*14570*/  R2UR UR22, R120 ;  /* 0x00000000781672ca */ /* 0x000fe200000e0000 */
[----:B------:R-:W-:Y:S01]  /*14580*/  VIADD R120, R126, 0x604 ;  /* 0x000006047e787836 */ /* 0x000fe20000000000 */
[----:B------:R-:W-:Y:S01]  /*14590*/  R2UR UR18, R122 ;  /* 0x000000007a1272ca */ /* 0x000fe200000e0000 */
[C---:B------:R-:W-:Y:S01]  /*145a0*/  VIADD R122, R126.reuse, 0x606 ;  /* 0x000006067e7a7836 */ /* 0x040fe20000000000 */
[----:B------:R-:W-:Y:S01]  /*145b0*/  MOV R123, 0x40000040 ;  /* 0x40000040007b7802 */ /* 0x000fe20000000f00 */
[-C--:B------:R-:W-:Y:S01]  /*145c0*/  FMUL.FTZ R33, R33, R11.reuse ;  /* 0x0000000b21217220 */ /* 0x080fe20000410000 */
[----:B------:R-:W-:Y:S01]  /*145d0*/  IADD3 R124, R126, 0x602, RZ ;  /* 0x000006027e7c7810 */ /* 0x000fe20007ffe0ff */
[-C--:B------:R-:W-:Y:S01]  /*145e0*/  FMUL.FTZ R36, R36, R11.reuse ;  /* 0x0000000b24247220 */ /* 0x080fe20000410000 */
[----:B------:R-:W-:Y:S01]  /*145f0*/  MOV R15, UR39 ;  /* 0x00000027000f7c02 */ /* 0x000fe20008000f00 */
[-C--:B------:R-:W-:Y:S01]  /*14600*/  FMUL.FTZ R37, R37, R11.reuse ;  /* 0x0000000b25257220 */ /* 0x080fe20000410000 */
[----:B------:R-:W-:Y:S01]  /*14610*/  MOV R5, UR51 ;  /* 0x0000003300057c02 */ /* 0x000fe20008000f00 */
        /* <DEDUP_REMOVED lines=29> */
[----:B------:R-:W-:Y:S01]  /*147f0*/  MOV R211, UR41 ;  /* 0x0000002900d37c02 */ /* 0x000fe20008000f00 */
        /* <DEDUP_REMOVED lines=77> */
[----:B--2---:R-:W-:-:S02]  /*14cd0*/  R2UR UR44, R128 ;  /* 0x00000000802c72ca */ /* 0x004fc400000e0000 */
[----:B------:R-:W-:Y:S02]  /*14ce0*/  R2UR UR45, R129 ;  /* 0x00000000812d72ca */ /* 0x000fe400000e0000 */
[----:B-----5:R-:W-:-:S11]  /*14cf0*/  WARPGROUP.ARRIVE ;  /* 0x00000000000079c5 */ /* 0x020fd60000000000 */
[----:B------:R-:W-:Y:S01]  /*14d00*/  HGMMA.64x96x16.F32 R120, gdesc[UR44], RZ, !UPT, gsb0 ;  /* 0x016000002c7879f0 */ /* 0x000fe2000c0008ff */
[----:B---3--:R-:W-:Y:S02]  /*14d10*/  R2UR UR40, R8 ;  /* 0x00000000082872ca */ /* 0x008fe400000e0000 */
[----:B------:R-:W-:Y:S02]  /*14d20*/  R2UR UR41, R9 ;  /* 0x00000000092972ca */ /* 0x000fe400000e0000 */
[----:B------:R-:W-:Y:S01]  /*14d30*/  R2UR UR45, R213 ;  /* 0x00000000d52d72ca */ /* 0x000fe200000e0000 */
[----:B------:R0:W5:Y:S01]  /*14d40*/  LDL.LU.64 R8, [R1+0x138] ;  /* 0x0001380001087983 */ /* 0x0001620000300a00 */
[----:B------:R-:W-:Y:S02]  /*14d50*/  WARPGROUP.DEPBAR.LE gsb0, 0x0 ;  /* 0x00008000000079c5 */ /* 0x000fe40000010000 */
[----:B------:R-:W-:-:S07]  /*14d60*/  WARPGROUP.ARRIVE ;  /* 0x00000000000079c5 */ /* 0x000fce0000000000 */
[----:B------:R-:W-:Y:S01]  /*14d70*/  HGMMA.64x96x16.F32 R120, gdesc[UR40], R120, gsb0 ;  /* 0x01600000287879f0 */ /* 0x000fe20008000878 */
[----:B------:R-:W-:Y:S02]  /*14d80*/  R2UR UR40, R212 ;  /* 0x00000000d42872ca */ /* 0x000fe400000e0000 */
[----:B------:R-:W2:Y:S01]  /*14d90*/  LDL.64 R212, [R1+0x28] ;  /* 0x0000280001d47983 */ /* 0x000ea20000100a00 */
[----:B------:R-:W-:Y:S01]  /*14da0*/  R2UR UR41, R211 ;  /* 0x00000000d32972ca */ /* 0x000fe200000e0000 */
[----:B------:R-:W-:Y:S02]  /*14db0*/  WARPGROUP.DEPBAR.LE gsb0, 0x0 ;  /* 0x00008000000079c5 */ /* 0x000fe40000010000 */
[----:B------:R-:W-:Y:S01]  /*14dc0*/  WARPGROUP.ARRIVE ;  /* 0x00000000000079c5 */ /* 0x000fe20000000000 */
[----:B--2---:R-:W-:Y:S02]  /*14dd0*/  R2UR UR36, R212 ;  /* 0x00000000d42472ca */ /* 0x004fe400000e0000 */
[----:B------:R-:W-:-:S02]  /*14de0*/  R2UR UR37, R213 ;  /* 0x00000000d52572ca */ /* 0x000fc400000e0000 */
[----:B------:R-:W2:Y:S11]  /*14df0*/  LDL.64 R212, [R1+0x8] ;  /* 0x0000080001d47983 */ /* 0x000eb60000100a00 */
[----:B------:R-:W-:Y:S01]  /*14e00*/  HGMMA.64x96x16.F32 R120, gdesc[UR36], R120, gsb0 ;  /* 0x01600000247879f0 */ /* 0x000fe20008000878 */
[----:B------:R-:W-:-:S02]  /*14e10*/  R2UR UR36, R210 ;  /* 0x00000000d22472ca */ /* 0x000fc400000e0000 */
[----:B------:R-:W3:Y:S01]  /*14e20*/  LDL.64 R210, [R1+0x18] ;  /* 0x0000180001d27983 */ /* 0x000ee20000100a00 */
[----:B------:R-:W-:Y:S02]  /*14e30*/  R2UR UR38, R20 ;  /* 0x00000000142672ca */ /* 0x000fe400000e0000 */
[----:B------:R-:W-:Y:S02]  /*14e40*/  R2UR UR37, R21 ;  /* 0x00000000152572ca */ /* 0x000fe400000e0000 */
[----:B------:R-:W2:Y:S01]  /*14e50*/  LDL.64 R20, [R1+0x10] ;  /* 0x0000100001147983 */ /* 0x000ea20000100a00 */
[----:B----4-:R-:W-:Y:S02]  /*14e60*/  R2UR UR48, R6 ;  /* 0x00000000063072ca */ /* 0x010fe400000e0000 */
[----:B------:R-:W-:Y:S01]  /*14e70*/  R2UR UR49, R7 ;  /* 0x00000000073172ca */ /* 0x000fe200000e0000 */
[----:B------:R-:W-:Y:S01]  /*14e80*/  UMOV UR20, UR56 ;  /* 0x0000003800147c82 */ /* 0x000fe20008000000 */
[----:B------:R-:W-:Y:S01]  /*14e90*/  UMOV UR21, UR57 ;  /* 0x0000003900157c82 */ /* 0x000fe20008000000 */
[----:B------:R-:W-:Y:S01]  /*14ea0*/  UMOV UR16, UR52 ;  /* 0x0000003400107c82 */ /* 0x000fe20008000000 */
[----:B------:R-:W-:Y:S01]  /*14eb0*/  UMOV UR17, UR53 ;  /* 0x0000003500117c82 */ /* 0x000fe20008000000 */
[----:B------:R-:W-:Y:S01]  /*14ec0*/  R2UR UR44, R4 ;  /* 0x00000000042c72ca */ /* 0x000fe200000e0000 */
[----:B------:R0:W5:Y:S01]  /*14ed0*/  LDL.LU.64 R6, [R1+0x130] ;  /* 0x0001300001067983 */ /* 0x0001620000300a00 */
[----:B------:R-:W-:-:S02]  /*14ee0*/  WARPGROUP.DEPBAR.LE gsb0, 0x0 ;  /* 0x00008000000079c5 */ /* 0x000fc40000010000 */
[----:B------:R-:W-:-:S06]  /*14ef0*/  WARPGROUP.ARRIVE ;  /* 0x00000000000079c5 */ /* 0x000fcc0000000000 */
[----:B------:R-:W-:Y:S03]  /*14f00*/  HGMMA.64x96x16.F32 R120, gdesc[UR48], R120, gsb0 ;  /* 0x01600000307879f0 */ /* 0x000fe60008000878 */
[----:B------:R-:W-:Y:S02]  /*14f10*/  WARPGROUP.DEPBAR.LE gsb0, 0x0 ;  /* 0x00008000000079c5 */ /* 0x000fe40000010000 */
[----:B------:R-:W-:Y:S01]  /*14f20*/  WARPGROUP.ARRIVE ;  /* 0x00000000000079c5 */ /* 0x000fe20000000000 */
[----:B---3--:R-:W-:Y:S02]  /*14f30*/  R2UR UR32, R210 ;  /* 0x00000000d22072ca */ /* 0x008fe400000e0000 */
[----:B------:R-:W-:-:S13]  /*14f40*/  R2UR UR33, R211 ;  /* 0x00000000d32172ca */ /* 0x000fda00000e0000 */
[----:B------:R-:W-:Y:S01]  /*14f50*/  HGMMA.64x96x16.F32 R120, gdesc[UR32], R120, gsb0 ;  /* 0x01600000207879f0 */ /* 0x000fe20008000878 */
[----:B--2---:R-:W-:Y:S02]  /*14f60*/  R2UR UR28, R20 ;  /* 0x00000000141c72ca */ /* 0x004fe400000e0000 */
[----:B------:R-:W-:Y:S02]  /*14f70*/  R2UR UR29, R21 ;  /* 0x00000000151d72ca */ /* 0x000fe400000e0000 */
[----:B------:R-:W-:Y:S02]  /*14f80*/  R2UR UR24, R212 ;  /* 0x00000000d41872ca */ /* 0x000fe400000e0000 */
[----:B------:R-:W-:Y:S01]  /*14f90*/  R2UR UR25, R213 ;  /* 0x00000000d51972ca */ /* 0x000fe200000e0000 */
        /* <DEDUP_REMOVED lines=12> */
[----:B------:R-:W-:Y:S01]  /*15060*/  UMOV UR12, UR44 ;  /* 0x0000002c000c7c82 */ /* 0x000fe20008000000 */
[----:B------:R-:W-:Y:S01]  /*15070*/  UMOV UR13, UR45 ;  /* 0x0000002d000d7c82 */ /* 0x000fe20008000000 */
        /* <DEDUP_REMOVED lines=10> */
[----:B------:R-:W-:Y:S01]  /*15120*/  R2UR UR39, R15 ;  /* 0x000000000f2772ca */ /* 0x000fe200000e0000 */
[----:B------:R-:W-:Y:S02]  /*15130*/  WARPGROUP.DEPBAR.LE gsb0, 0x0 ;  /* 0x00008000000079c5 */ /* 0x000fe40000010000 */
[----:B------:R-:W-:-:S06]  /*15140*/  WARPGROUP.ARRIVE ;  /* 0x00000000000079c5 */ /* 0x000fcc0000000000 */
[----:B------:R-:W-:Y:S01]  /*15150*/  HGMMA.64x96x16.F32 R120, gdesc[UR8], R120, gsb0 ;  /* 0x01600000087879f0 */ /* 0x000fe20008000878 */
[----:B------:R-:W-:Y:S02]  /*15160*/  R2UR UR51, R5 ;  /* 0x00000000053372ca */ /* 0x000fe400000e0000 */
[----:B------:R-:W-:Y:S02]  /*15170*/  R2UR UR50, R12 ;  /* 0x000000000c3272ca */ /* 0x000fe400000e0000 */
[----:B------:R-:W-:Y:S02]  /*15180*/  R2UR UR49, R13 ;  /* 0x000000000d3172ca */ /* 0x000fe400000e0000 */
[----:B------:R-:W-:Y:S01]  /*15190*/  R2UR UR48, R14 ;  /* 0x000000000e3072ca */ /* 0x000fe200000e0000 */
[----:B------:R-:W-:Y:S01]  /*151a0*/  FMUL.FTZ R119, R119, R3 ;  /* 0x0000000377777220 */ /* 0x000fe20000410000 */
[----:B------:R-:W-:Y:S02]  /*151b0*/  WARPGROUP.DEPBAR.LE gsb0, 0x0 ;  /* 0x00008000000079c5 */ /* 0x000fe40000010000 */
[----:B0-----:R-:W-:Y:S11]  /*151c0*/  @!P0 BRA `(.L_x_3903) ;  /* 0x0000000000048947 */ /* 0x001ff60003800000 */
[----:B------:R-:W-:Y:S01]  /*151d0*/  BPT.TRAP 0x1 ;  /* 0x000000040000795c */ /* 0x000fe20000300000 */
.L_x_3903:
[----:B-----5:R-:W-:Y:S02]  /*151e0*/  SHF.L.U32 R3, R6, 0x1f, RZ ;  /* 0x0000001f06037819 */ /* 0x020fe400000006ff */
[----:B------:R-:W-:-:S04]  /*151f0*/  LEA R12, R7, R2, 0x3 ;  /* 0x00000002070c7211 */ /* 0x000fc800078e18ff */
[----:B------:R0:W1:Y:S01]  /*15200*/  SYNCS.PHASECHK.TRANS64.TRYWAIT P1, [R12+URZ+0x30850], R3 ;  /* 0x030850030c0075a7 */ /* 0x000062000802017f */
[----:B------:R-:W-:Y:S05]  /*15210*/  @!P0 BRA `(.L_x_3904) ;  /* 0x0000000000048947 */ /* 0x000fea0003800000 */
[----:B------:R-:W-:Y:S01]  /*15220*/  BPT.TRAP 0x1 ;  /* 0x000000040000795c */ /* 0x000fe20000300000 */
.L_x_3904:
[----:B------:R-:W-:Y:S04]  /*15230*/  BSSY B1, `(.L_x_3905) ;  /* 0x0000004000017945 */ /* 0x000fe80003800000 */
[----:B-1----:R-:W-:Y:S05]  /*15240*/  @P1 BRA `(.L_x_3906) ;  /* 0x0000000000081947 */ /* 0x002fea0003800000 */
[----:B------:R-:W1:Y:S02]  /*15250*/  SYNCS.PHASECHK.TRANS64.TRYWAIT P1, [R12+URZ+0x30850], R3 ;  /* 0x030850030c0075a7 */ /* 0x000e64000802017f */
[----:B-1----:R-:W-:Y:S05]  /*15260*/  @!P1 BRA `(.L_x_3907) ;  /* 0x000000e800089947 */ /* 0x002fea0003800000 */
.L_x_3906:
[----:B------:R-:W-:Y:S05]  /*15270*/  BSYNC B1 ;  /* 0x0000000000017941 */ /* 0x000fea0003800000 */
.L_x_3905:
[----:B01----:R-:W-:Y:S01]  /*15280*/  VIADD R3, R2, 0x400 ;  /* 0x0000040002037836 */ /* 0x003fe20000000000 */
[----:B------:R-:W-:Y:S01]  /*15290*/  WARPGROUP.ARRIVE ;  /* 0x00000000000079c5 */ /* 0x000fe20000000000 */
[----:B------:R-:W-:-:S03]  /*152a0*/  IMAD.MOV.U32 R5, RZ, RZ, 0x40000040 ;  /* 0x40000040ff057424 */ /* 0x000fc600078e00ff */
[----:B------:R-:W-:Y:S02]  /*152b0*/  SHF.R.U32.HI R3, RZ, 0x4, R3 ;  /* 0x00000004ff037819 */ /* 0x000fe40000011603 */
[----:B------:R-:W-:Y:S02]  /*152c0*/  R2UR UR7, R5 ;  /* 0x00000000050772ca */ /* 0x000fe400000e0000 */
[----:B------:R-:W-:Y:S02]  /*152d0*/  LOP3.LUT R3, R3, 0x3fff, RZ, 0xc0, !PT ;  /* 0x00003fff03037812 */ /* 0x000fe400078ec0ff */
[----:B------:R-:W-:Y:S02]  /*152e0*/  MOV R5, 0x40000040 ;  /* 0x4000004000057802 */ /* 0x000fe40000000f00 */
[----:B------:R-:W-:-:S05]  /*152f0*/  LOP3.LUT R3, R3, 0x3000000, RZ, 0xfc, !PT ;  /* 0x0300000003037812 */ /* 0x000fca00078efcff */
[----:B------:R-:W-:Y:S02]  /*15300*/  IMAD R4, R7, 0x900, R3 ;  /* 0x0000090007047824 */ /* 0x000fe400078e0203 */
[----:B------:R-:W-:-:S03]  /*15310*/  IMAD.MOV.U32 R7, RZ, RZ, 0x40000040 ;  /* 0x40000040ff077424 */ /* 0x000fc600078e00ff */
[C---:B------:R-:W-:Y:S02]  /*15320*/  R2UR UR6, R4.reuse ;  /* 0x00000000040672ca */ /* 0x040fe400000e0000 */
[----:B------:R-:W-:-:S11]  /*15330*/  IADD3 R6, R4, 0x80, RZ ;  /* 0x0000008004067810 */ /* 0x000fd60007ffe0ff */
[----:B------:R-:W-:Y:S01]  /*15340*/  HGMMA.64x192x16.F32 R24, R188, gdesc[UR4].tnspB, R24, gsb0 ;  /* 0x42e00004bc187df0 */ /* 0x000fe20008000818 */
[----:B------:R-:W-:Y:S01]  /*15350*/  R2UR UR6, R6 ;  /* 0x00000000060672ca */ /* 0x000fe200000e0000 */
[----:B------:R-:W-:Y:S01]  /*15360*/  VIADD R6, R4, 0x100 ;  /* 0x0000010004067836 */ /* 0x000fe20000000000 */
[----:B------:R-:W-:Y:S02]  /*15370*/  R2UR UR7, R7 ;  /* 0x00000000070772ca */ /* 0x000fe400000e0000 */
[----:B------:R-:W-:Y:S01]  /*15380*/  MOV R7, 0x40000040 ;  /* 0x4000004000077802 */ /* 0x000fe20000000f00 */
[----:B------:R-:W-:Y:S02]  /*15390*/  WARPGROUP.DEPBAR.LE gsb0, 0x0 ;  /* 0x00008000000079c5 */ /* 0x000fe40000010000 */
[----:B------:R-:W-:-:S12]  /*153a0*/  WARPGROUP.ARRIVE ;  /* 0x00000000000079c5 */ /* 0x000fd80000000000 */
        /* <DEDUP_REMOVED lines=17> */
[----:B------:R-:W-:Y:S01]  /*154c0*/  R2UR UR7, R7 ;  /* 0x00000000070772ca */ /* 0x000fe200000e0000 */
[----:B------:R-:W-:Y:S02]  /*154d0*/  WARPGROUP.DEPBAR.LE gsb0, 0x0 ;  /* 0x00008000000079c5 */ /* 0x000fe40000010000 */
[----:B------:R-:W-:-:S14]  /*154e0*/  WARPGROUP.ARRIVE ;  /* 0x00000000000079c5 */ /* 0x000fdc0000000000 */
[----:B------:R-:W-:Y:S01]  /*154f0*/  HGMMA.64x192x16.F32 R24, R172, gdesc[UR4].tnspB, R24, gsb0 ;  /* 0x42e00004ac187df0 */ /* 0x000fe20008000818 */
[----:B------:R-:W-:Y:S02]  /*15500*/  R2UR UR6, R4 ;  /* 0x00000000040672ca */ /* 0x000fe400000e0000 */
[----:B------:R-:W-:Y:S01]  /*15510*/  R2UR UR7, R5 ;  /* 0x00000000050772ca */ /* 0x000fe200000e0000 */
[----:B------:R-:W-:Y:S02]  /*15520*/  WARPGROUP.DEPBAR.LE gsb0, 0x0 ;  /* 0x00008000000079c5 */ /* 0x000fe40000010000 */
[----:B------:R-:W-:-:S14]  /*15530*/  WARPGROUP.ARRIVE ;  /* 0x00000000000079c5 */ /* 0x000fdc0000000000 */
[----:B------:R-:W-:Y:S03]  /*15540*/  HGMMA.64x192x16.F32 R24, R168, gdesc[UR4].tnspB, R24, gsb0 ;  /* 0x42e00004a8187df0 */ /* 0x000fe60008000818 */
[----:B------:R-:W-:Y:S02]  /*15550*/  WARPGROUP.DEPBAR.LE gsb0, 0x0 ;  /* 0x00008000000079c5 */ /* 0x000fe40000010000 */
[----:B------:R-:W-:Y:S05]  /*15560*/  @!P0 BRA `(.L_x_3908) ;  /* 0x0000000000048947 */ /* 0x000fea0003800000 */
[----:B------:R-:W-:Y:S01]  /*15570*/  BPT.TRAP 0x1 ;  /* 0x000000040000795c */ /* 0x000fe20000300000 */
.L_x_3908:
[----:B------:R-:W-:Y:S01]  /*15580*/  FMUL.FTZ R3, R120, UR38 ;  /* 0x0000002678037c20 */ /* 0x000fe20008410000 */
[----:B------:R-:W-:Y:S01]  /*15590*/  FMUL.FTZ R11, R121, UR38 ;  /* 0x00000026790b7c20 */ /* 0x000fe20008410000 */
[----:B------:R-:W-:Y:S01]  /*155a0*/  FMUL.FTZ R13, R124, UR38 ;  /* 0x000000267c0d7c20 */ /* 0x000fe20008410000 */
[----:B------:R-:W-:Y:S01]  /*155b0*/  FMUL.FTZ R14, R125, UR38 ;  /* 0x000000267d0e7c20 */ /* 0x000fe20008410000 */
[----:B------:R-:W-:Y:S02]  /*155c0*/  VIADD R0, R0, 0x30840 ;  /* 0x0003084000007836 */ /* 0x000fe40000000000 */
[----:B------:R-:W-:Y:S01]  /*155d0*/  FMUL.FTZ R15, R128, UR38 ;  /* 0x00000026800f7c20 */ /* 0x000fe20008410000 */
[----:B------:R-:W0:Y:S01]  /*155e0*/  MUFU.TANH R3, R3 ;  /* 0x0000000300037308 */ /* 0x000e220000002400 */
[----:B------:R-:W-:Y:S01]  /*155f0*/  FMUL.FTZ R20, R129, UR38 ;  /* 0x0000002681147c20 */ /* 0x000fe20008410000 */
[----:B------:R-:W-:Y:S01]  /*15600*/  FMUL.FTZ R21, R132, UR38 ;  /* 0x0000002684157c20 */ /* 0x000fe20008410000 */
[----:B------:R-:W-:Y:S01]  /*15610*/  PRMT R0, R224, 0x654, R0 ;  /* 0x00000654e0007816 */ /* 0x000fe20000000000 */
[----:B------:R-:W-:Y:S01]  /*15620*/  FMUL.FTZ R120, R133, UR38 ;  /* 0x0000002685787c20 */ /* 0x000fe20008410000 */
[----:B------:R-:W-:Y:S01]  /*15630*/  FMUL.FTZ R121, R136, UR38 ;  /* 0x0000002688797c20 */ /* 0x000fe20008410000 */
[----:B------:R-:W-:Y:S01]  /*15640*/  FMUL.FTZ R7, R123, UR38 ;  /* 0x000000267b077c20 */ /* 0x000fe20008410000 */
[----:B------:R0:W-:Y:S01]  /*15650*/  SYNCS.ARRIVE.TRANS64.RED.A1T0 RZ, [R0+URZ], RZ ;  /* 0x000000ff00ff79a7 */ /* 0x0001e2000810043f */
        /* <DEDUP_REMOVED lines=86> */
[----:B--2---:R-:W-:-:S05]  /*15bc0*/  FMNMX.FTZ R5, R148, R0, !PT ;  /* 0x0000000094057209 */ /* 0x004fca0007810000 */
[----:B------:R-:W2:Y:S02]  /*15bd0*/  SHFL.BFLY PT, R0, R5, 0x2, 0x1f ;  /* 0x0c401f0005007f89 */ /* 0x000ea400000e0000 */
[----:B------:R-:W3:Y:S08]  /*15be0*/  MUFU.TANH R126, R126 ;  /* 0x0000007e007e7308 */ /* 0x000ef00000002400 */
[----:B------:R-:W4:Y:S08]  /*15bf0*/  MUFU.TANH R127, R127 ;  /* 0x0000007f007f7308 */ /* 0x000f300000002400 */
[----:B------:R-:W5:Y:S01]  /*15c00*/  MUFU.TANH R130, R130 ;  /* 0x0000008200827308 */ /* 0x000f620000002400 */
[----:B--2---:R-:W-:-:S07]  /*15c10*/  FMNMX.FTZ R5, R5, R0, !PT ;  /* 0x0000000005057209 */ /* 0x004fce0007810000 */
[----:B------:R-:W2:Y:S01]  /*15c20*/  MUFU.TANH R131, R131 ;  /* 0x0000008300837308 */ /* 0x000ea20000002400 */
[----:B------:R-:W0:Y:S07]  /*15c30*/  SHFL.BFLY PT, R0, R5, 0x1, 0x1f ;  /* 0x0c201f0005007f89 */ /* 0x000e2e00000e0000 */
[----:B------:R-:W2:Y:S08]  /*15c40*/  MUFU.TANH R134, R134 ;  /* 0x0000008600867308 */ /* 0x000eb00000002400 */
[----:B------:R-:W2:Y:S08]  /*15c50*/  MUFU.TANH R135, R135 ;  /* 0x0000008700877308 */ /* 0x000eb00000002400 */
[----:B------:R-:W2:Y:S01]  /*15c60*/  MUFU.TANH R138, R138 ;  /* 0x0000008a008a7308 */ /* 0x000ea20000002400 */
[----:B0-----:R-:W-:-:S02]  /*15c70*/  FMNMX.FTZ R5, R5, R0, !PT ;  /* 0x0000000005057209 */ /* 0x001fc40007810000 */
[----:B------:R-:W-:-:S05]  /*15c80*/  FMNMX.FTZ R0, R6, R9, !PT ;  /* 0x0000000906007209 */ /* 0x000fca0007810000 */
[----:B------:R-:W0:Y:S01]  /*15c90*/  MUFU.TANH R139, R139 ;  /* 0x0000008b008b7308 */ /* 0x000e220000002400 */
[----:B-1----:R-:W-:Y:S01]  /*15ca0*/  FMNMX.FTZ R0, R7, R0, !PT ;  /* 0x0000000007007209 */ /* 0x002fe20007810000 */
[----:B------:R-:W-:-:S03]  /*15cb0*/  FADD.FTZ R161, -R5, R10 ;  /* 0x0000000a05a17221 */ /* 0x000fc60000010100 */
[----:B---3--:R-:W-:-:S03]  /*15cc0*/  FMNMX.FTZ R0, R126, R0, !PT ;  /* 0x000000007e007209 */ /* 0x008fc60007810000 */
[----:B------:R-:W1:Y:S01]  /*15cd0*/  MUFU.TANH R142, R142 ;  /* 0x0000008e008e7308 */ /* 0x000e620000002400 */
[----:B----4-:R-:W-:-:S04]  /*15ce0*/  FMNMX.FTZ R0, R127, R0, !PT ;  /* 0x000000007f007209 */ /* 0x010fc80007810000 */
[----:B-----5:R-:W-:-:S03]  /*15cf0*/  FMNMX.FTZ R0, R130, R0, !PT ;  /* 0x0000000082007209 */ /* 0x020fc60007810000 */
[----:B------:R-:W3:Y:S01]  /*15d00*/  MUFU.TANH R143, R143 ;  /* 0x0000008f008f7308 */ /* 0x000ee20000002400 */
[----:B--2---:R-:W-:-:S04]  /*15d10*/  FMNMX.FTZ R0, R131, R0, !PT ;  /* 0x0000000083007209 */ /* 0x004fc80007810000 */
[----:B------:R-:W-:-:S03]  /*15d20*/  FMNMX.FTZ R0, R134, R0, !PT ;  /* 0x0000000086007209 */ /* 0x000fc60007810000 */
[----:B------:R-:W2:Y:S01]  /*15d30*/  MUFU.TANH R146, R146 ;  /* 0x0000009200927308 */ /* 0x000ea20000002400 */
[----:B------:R-:W-:-:S04]  /*15d40*/  FMNMX.FTZ R0, R135, R0, !PT ;  /* 0x0000000087007209 */ /* 0x000fc80007810000 */
[----:B------:R-:W-:-:S03]  /*15d50*/  FMNMX.FTZ R0, R138, R0, !PT ;  /* 0x000000008a007209 */ /* 0x000fc60007810000 */
[----:B------:R-:W4:Y:S01]  /*15d60*/  MUFU.TANH R147, R147 ;  /* 0x0000009300937308 */ /* 0x000f220000002400 */
[----:B0-----:R-:W-:-:S04]  /*15d70*/  FMNMX.FTZ R0, R139, R0, !PT ;  /* 0x000000008b007209 */ /* 0x001fc80007810000 */
[----:B-1----:R-:W-:-:S03]  /*15d80*/  FMNMX.FTZ R0, R142, R0, !PT ;  /* 0x000000008e007209 */ /* 0x002fc60007810000 */
[----:B------:R-:W0:Y:S01]  /*15d90*/  MUFU.TANH R149, R149 ;  /* 0x0000009500957308 */ /* 0x000e220000002400 */
[----:B---3--:R-:W-:-:S04]  /*15da0*/  FMNMX.FTZ R0, R143, R0, !PT ;  /* 0x000000008f007209 */ /* 0x008fc80007810000 */
[----:B--2---:R-:W-:-:S03]  /*15db0*/  FMNMX.FTZ R0, R146, R0, !PT ;  /* 0x0000000092007209 */ /* 0x004fc60007810000 */
        /* <DEDUP_REMOVED lines=17> */
[----:B-1----:R-:W-:-:S04]  /*15ed0*/  FMNMX.FTZ R0, R156, R0, !PT ;  /* 0x000000009c007209 */ /* 0x002fc80007810000 */
[----:B--2---:R-:W-:-:S04]  /*15ee0*/  FMNMX.FTZ R0, R157, R0, !PT ;  /* 0x000000009d007209 */ /* 0x004fc80007810000 */
[----:B0-----:R-:W-:-:S05]  /*15ef0*/  FMNMX.FTZ R0, R158, R0, !PT ;  /* 0x000000009e007209 */ /* 0x001fca0007810000 */
[----:B------:R-:W0:Y:S02]  /*15f00*/  SHFL.BFLY PT, R4, R0, 0x2, 0x1f ;  /* 0x0c401f0000047f89 */ /* 0x000e2400000e0000 */
        /* <DEDUP_REMOVED lines=19> */
[-C--:B0-----:R-:W-:Y:S01]  /*16040*/  FMUL.FTZ R161, R4, R0.reuse ;  /* 0x0000000004a17220 */ /* 0x081fe20000410000 */
[-CC-:B------:R-:W-:Y:S01]  /*16050*/  FFMA.FTZ R123, R123, R0.reuse, -R9.reuse ;  /* 0x000000007b7b7223 */ /* 0x180fe20000010809 */
[-CC-:B------:R-:W-:Y:S01]  /*16060*/  FFMA.FTZ R122, R122, R0.reuse, -R9.reuse ;  /* 0x000000007a7a7223 */ /* 0x180fe20000010809 */
[-C--:B------:R-:W-:Y:S01]  /*16070*/  FFMA.FTZ R124, R124, R0.reuse, -R9 ;  /* 0x000000007c7c7223 */ /* 0x080fe20000010809 */
[-CC-:B------:R-:W-:Y:S01]  /*16080*/  FFMA.FTZ R6, R6, R0.reuse, -R161.reuse ;  /* 0x0000000006067223 */ /* 0x180fe200000108a1 */
[-CC-:B------:R-:W-:Y:S01]  /*16090*/  FFMA.FTZ R7, R7, R0.reuse, -R161.reuse ;  /* 0x0000000007077223 */ /* 0x180fe200000108a1 */
[-CC-:B------:R-:W-:Y:S01]  /*160a0*/  FFMA.FTZ R126, R126, R0.reuse, -R161.reuse ;  /* 0x000000007e7e7223 */ /* 0x180fe200000108a1 */
[----:B------:R-:W0:Y:S01]  /*160b0*/  MUFU.EX2 R10, R10 ;  /* 0x0000000a000a7308 */ /* 0x000e220000000800 */
[-CC-:B------:R-:W-:Y:S01]  /*160c0*/  FFMA.FTZ R127, R127, R0.reuse, -R161.reuse ;  /* 0x000000007f7f7223 */ /* 0x180fe200000108a1 */
[-CC-:B------:R-:W-:Y:S01]  /*160d0*/  FFMA.FTZ R130, R130, R0.reuse, -R161.reuse ;  /* 0x0000000082827223 */ /* 0x180fe200000108a1 */
[-CC-:B------:R-:W-:Y:S01]  /*160e0*/  FFMA.FTZ R131, R131, R0.reuse, -R161.reuse ;  /* 0x0000000083837223 */ /* 0x180fe200000108a1 */
[-C--:B------:R-:W-:Y:S01]  /*160f0*/  FFMA.FTZ R134, R134, R0.reuse, -R161 ;  /* 0x0000000086867223 */ /* 0x080fe200000108a1 */
        /* <DEDUP_REMOVED lines=10> */
[--C-:B------:R-:W-:Y:S01]  /*161a0*/  FFMA.FTZ R144, R144, R0, -R9.reuse ;  /* 0x0000000090907223 */ /* 0x100fe20000010809 */
[----:B------:R-:W2:Y:S01]  /*161b0*/  MUFU.EX2 R159, R159 ;  /* 0x0000009f009f7308 */ /* 0x000ea20000000800 */
[----:B0-----:R-:W-:Y:S01]  /*161c0*/  FFMA.FTZ R216, R11, R216, R10 ;  /* 0x000000d80bd87223 */ /* 0x001fe2000001000a */
[-CC-:B------:R-:W-:Y:S01]  /*161d0*/  FFMA.FTZ R145, R145, R0.reuse, -R9.reuse ;  /* 0x0000000091917223 */ /* 0x180fe20000010809 */
[-C--:B------:R-:W-:Y:S01]  /*161e0*/  FFMA.FTZ R9, R148, R0.reuse, -R9 ;  /* 0x0000000094097223 */ /* 0x080fe20000010809 */
[-CC-:B------:R-:W-:Y:S01]  /*161f0*/  FFMA.FTZ R171, R158, R0.reuse, -R161.reuse ;  /* 0x000000009eab7223 */ /* 0x180fe200000108a1 */
[-CC-:B------:R-:W-:Y:S01]  /*16200*/  FFMA.FTZ R135, R135, R0.reuse, -R161.reuse ;  /* 0x0000000087877223 */ /* 0x180fe200000108a1 */
[-CC-:B------:R-:W-:Y:S01]  /*16210*/  FFMA.FTZ R138, R138, R0.reuse, -R161.reuse ;  /* 0x000000008a8a7223 */ /* 0x180fe200000108a1 */
[-CC-:B------:R-:W-:Y:S01]  /*16220*/  FFMA.FTZ R139, R139, R0.reuse, -R161.reuse ;  /* 0x000000008b8b7223 */ /* 0x180fe200000108a1 */
[----:B------:R-:W0:Y:S01]  /*16230*/  MUFU.EX2 R7, R7 ;  /* 0x0000000700077308 */ /* 0x000e220000000800 */
[----:B-1----:R-:W-:Y:S01]  /*16240*/  FFMA.FTZ R215, R3, R215, R6 ;  /* 0x000000d703d77223 */ /* 0x002fe20000010006 */
[-CC-:B------:R-:W-:Y:S01]  /*16250*/  FFMA.FTZ R142, R142, R0.reuse, -R161.reuse ;  /* 0x000000008e8e7223 */ /* 0x180fe200000108a1 */
[-CC-:B------:R-:W-:Y:S01]  /*16260*/  FFMA.FTZ R143, R143, R0.reuse, -R161.reuse ;  /* 0x000000008f8f7223 */ /* 0x180fe200000108a1 */
[-CC-:B------:R-:W-:Y:S01]  /*16270*/  FFMA.FTZ R146, R146, R0.reuse, -R161.reuse ;  /* 0x0000000092927223 */ /* 0x180fe200000108a1 */
[-CC-:B------:R-:W-:Y:S01]  /*16280*/  FFMA.FTZ R147, R147, R0.reuse, -R161.reuse ;  /* 0x0000000093937223 */ /* 0x180fe200000108a1 */
[-CC-:B------:R-:W-:Y:S01]  /*16290*/  FFMA.FTZ R149, R149, R0.reuse, -R161.reuse ;  /* 0x0000000095957223 */ /* 0x180fe200000108a1 */
[-CC-:B------:R-:W-:Y:S01]  /*162a0*/  FFMA.FTZ R150, R150, R0.reuse, -R161.reuse ;  /* 0x0000000096967223 */ /* 0x180fe200000108a1 */
[----:B------:R-:W1:Y:S01]  /*162b0*/  MUFU.EX2 R13, R13 ;  /* 0x0000000d000d7308 */ /* 0x000e620000000800 */
[----:B--2---:R-:W-:Y:S01]  /*162c0*/  FADD.FTZ R148, R159, R216 ;  /* 0x000000d89f947221 */ /* 0x004fe20000010000 */
[-CC-:B------:R-:W-:Y:S01]  /*162d0*/  FFMA.FTZ R151, R151, R0.reuse, -R161.reuse ;  /* 0x0000000097977223 */ /* 0x180fe200000108a1 */
[-CC-:B------:R-:W-:Y:S01]  /*162e0*/  FFMA.FTZ R152, R152, R0.reuse, -R161.reuse ;  /* 0x0000000098987223 */ /* 0x180fe200000108a1 */
[-CC-:B------:R-:W-:Y:S01]  /*162f0*/  FFMA.FTZ R153, R153, R0.reuse, -R161.reuse ;  /* 0x0000000099997223 */ /* 0x180fe200000108a1 */
[-CC-:B------:R-:W-:Y:S01]  /*16300*/  FFMA.FTZ R154, R154, R0.reuse, -R161.reuse ;  /* 0x000000009a9a7223 */ /* 0x180fe200000108a1 */
[-CC-:B------:R-:W-:Y:S01]  /*16310*/  FFMA.FTZ R155, R155, R0.reuse, -R161.reuse ;  /* 0x000000009b9b7223 */ /* 0x180fe200000108a1 */
[-C--:B------:R-:W-:Y:S01]  /*16320*/  FFMA.FTZ R156, R156, R0.reuse, -R161 ;  /* 0x000000009c9c7223 */ /* 0x080fe200000108a1 */
[----:B------:R-:W2:Y:S01]  /*16330*/  MUFU.EX2 R126, R126 ;  /* 0x0000007e007e7308 */ /* 0x000ea20000000800 */
[----:B0-----:R-:W-:Y:S01]  /*16340*/  FADD.FTZ R158, R7, R215 ;  /* 0x000000d7079e7221 */ /* 0x001fe20000010000 */
[----:B------:R-:W-:-:S06]  /*16350*/  FFMA.FTZ R157, R157, R0, -R161 ;  /* 0x000000009d9d7223 */ /* 0x000fcc00000108a1 */
        /* <DEDUP_REMOVED lines=88> */
.L_x_3909:
[C---:B------:R-:W-:Y:S01]  /*168e0*/  ISETP.GT.AND P1, PT, R8.reuse, R222, PT ;  /* 0x000000de0800720c */ /* 0x040fe20003f24270 */
[----:B------:R-:W-:Y:S01]  /*168f0*/  VIADD R8, R8, 0xffffffff ;  /* 0xffffffff08087836 */ /* 0x000fe20000000000 */
[----:B------:R-:W-:Y:S02]  /*16900*/  IADD3 R12, R12, 0x30860, RZ ;  /* 0x000308600c0c7810 */ /* 0x000fe40007ffe0ff */
[----:B------:R-:W-:Y:S02]  /*16910*/  F2FP.F16.F32.PACK_AB R188, R159, R10 ;  /* 0x0000000a9fbc723e */ /* 0x000fe400000000ff */
[----:B------:R-:W-:Y:S02]  /*16920*/  PRMT R12, R224, 0x654, R12 ;  /* 0x00000654e00c7816 */ /* 0x000fe4000000000c */
[----:B------:R-:W-:Y:S01]  /*16930*/  F2FP.F16.F32.PACK_AB R189, R7, R6 ;  /* 0x0000000607bd723e */ /* 0x000fe200000000ff */
[----:B------:R-:W-:Y:S01]  /*16940*/  IMAD.MOV.U32 R6, RZ, RZ, R221 ;  /* 0x000000ffff067224 */ /* 0x000fe200078e00dd */
[----:B------:R0:W-:Y:S01]  /*16950*/  SYNCS.ARRIVE.TRANS64.RED.A1T0 RZ, [R12+URZ], RZ ;  /* 0x000000ff0cff79a7 */ /* 0x0001e2000810043f */
        /* <DEDUP_REMOVED lines=24> */
[----:B------:R-:W-:Y:S01]  /*16ae0*/  MOV R10, R5 ;  /* 0x00000005000a7202 */ /* 0x000fe20000000f00 */
[----:B0-----:R-:W-:Y:S06]  /*16af0*/  @P1 BRA `(.L_x_3910) ;  /* 0xffffffd400c41947 */ /* 0x001fec000383ffff */
.L_x_3897:
[----:B------:R-:W-:Y:S05]  /*16b00*/  BSYNC B0 ;  /* 0x0000000000007941 */ /* 0x000fea0003800000 */
.L_x_3896:
        /* <DEDUP_REMOVED lines=99> */
.L_x_3911:
[----:B------:R-:W-:Y:S02]  /*17140*/  LEA R6, R214, R2, 0x3 ;  /* 0x00000002d6067211 */ /* 0x000fe400078e18ff */
[----:B------:R-:W-:-:S04]  /*17150*/  SHF.L.U32 R3, R221, 0x1f, RZ ;  /* 0x0000001fdd037819 */ /* 0x000fc800000006ff */
[----:B------:R0:W1:Y:S01]  /*17160*/  SYNCS.PHASECHK.TRANS64.TRYWAIT P1, [R6+URZ+0x30850], R3 ;  /* 0x03085003060075a7 */ /* 0x000062000802017f */
[----:B------:R-:W-:Y:S05]  /*17170*/  @!P0 BRA `(.L_x_3912) ;  /* 0x0000000000048947 */ /* 0x000fea0003800000 */
[----:B------:R-:W-:Y:S01]  /*17180*/  BPT.TRAP 0x1 ;  /* 0x000000040000795c */ /* 0x000fe20000300000 */
.L_x_3912:
[----:B------:R-:W-:Y:S01]  /*17190*/  VIADD R2, R2, 0x400 ;  /* 0x0000040002027836 */ /* 0x000fe20000000000 */
[----:B------:R-:W-:Y:S04]  /*171a0*/  BSSY B0, `(.L_x_3913) ;  /* 0x0000008000007945 */ /* 0x000fe80003800000 */
[----:B------:R-:W-:-:S04]  /*171b0*/  SHF.R.U32.HI R2, RZ, 0x4, R2 ;  /* 0x00000004ff027819 */ /* 0x000fc80000011602 */
[----:B------:R-:W-:-:S04]  /*171c0*/  LOP3.LUT R2, R2, 0x3fff, RZ, 0xc0, !PT ;  /* 0x00003fff02027812 */ /* 0x000fc800078ec0ff */
[----:B------:R-:W-:-:S05]  /*171d0*/  LOP3.LUT R2, R2, 0x3000000, RZ, 0xfc, !PT ;  /* 0x0300000002027812 */ /* 0x000fca00078efcff */
[----:B------:R-:W-:Y:S01]  /*171e0*/  IMAD R7, R214, 0x900, R2 ;  /* 0x00000900d6077824 */ /* 0x000fe200078e0202 */
[----:B-1----:R-:W-:Y:S06]  /*171f0*/  @P1 BRA `(.L_x_3914) ;  /* 0x0000000000081947 */ /* 0x002fec0003800000 */
[----:B------:R-:W1:Y:S02]  /*17200*/  SYNCS.PHASECHK.TRANS64.TRYWAIT P1, [R6+URZ+0x30850], R3 ;  /* 0x03085003060075a7 */ /* 0x000e64000802017f */
[----:B-1----:R-:W-:Y:S05]  /*17210*/  @!P1 BRA `(.L_x_3915) ;  /* 0x000000c800309947 */ /* 0x002fea0003800000 */
.L_x_3914:
[----:B------:R-:W-:Y:S05]  /*17220*/  BSYNC B0 ;  /* 0x0000000000007941 */ /* 0x000fea0003800000 */
.L_x_3913:
[----:B------:R-:W-:Y:S01]  /*17230*/  IMAD.MOV.U32 R2, RZ, RZ, R7 ;  /* 0x000000ffff027224 */ /* 0x000fe200078e0007 */
[----:B01----:R-:W-:Y:S01]  /*17240*/  MOV R3, 0x40000040 ;  /* 0x4000004000037802 */ /* 0x003fe20000000f00 */
[----:B------:R-:W-:Y:S01]  /*17250*/  WARPGROUP.ARRIVE ;  /* 0x00000000000079c5 */ /* 0x000fe20000000000 */
[----:B------:R-:W-:Y:S02]  /*17260*/  IMAD.MOV.U32 R121, RZ, RZ, RZ ;  /* 0x000000ffff797224 */ /* 0x000fe400078e00ff */
[----:B------:R-:W-:Y:S01]  /*17270*/  R2UR UR6, R2 ;  /* 0x00000000020672ca */ /* 0x000fe200000e0000 */
[----:B------:R-:W-:Y:S01]  /*17280*/  VIADD R2, R7, 0x80 ;  /* 0x0000008007027836 */ /* 0x000fe20000000000 */
[----:B------:R-:W-:Y:S01]  /*17290*/  R2UR UR7, R3 ;  /* 0x00000000030772ca */ /* 0x000fe200000e0000 */
[----:B------:R-:W-:Y:S02]  /*172a0*/  IMAD.MOV.U32 R3, RZ, RZ, 0x40000040 ;  /* 0x40000040ff037424 */ /* 0x000fe400078e00ff */
[----:B------:R-:W-:-:S10]  /*172b0*/  IMAD.MOV.U32 R120, RZ, RZ, -0x800000 ;  /* 0xff800000ff787424 */ /* 0x000fd400078e00ff */
[----:B------:R-:W-:Y:S01]  /*172c0*/  HGMMA.64x192x16.F32 R24, R188, gdesc[UR4].tnspB, R24, gsb0 ;  /* 0x42e00004bc187df0 */ /* 0x000fe20008000818 */
[----:B------:R-:W-:Y:S02]  /*172d0*/  R2UR UR6, R2 ;  /* 0x00000000020672ca */ /* 0x000fe400000e0000 */
[----:B------:R-:W-:Y:S01]  /*172e0*/  R2UR UR7, R3 ;  /* 0x00000000030772ca */ /* 0x000fe200000e0000 */
[----:B------:R-:W-:Y:S01]  /*172f0*/  IMAD.MOV.U32 R3, RZ, RZ, 0x40000040 ;  /* 0x40000040ff037424 */ /* 0x000fe200078e00ff */
[----:B------:R-:W-:Y:S01]  /*17300*/  IADD3 R2, R7, 0x100, RZ ;  /* 0x0000010007027810 */ /* 0x000fe20007ffe0ff */
[----:B------:R-:W-:Y:S02]  /*17310*/  WARPGROUP.DEPBAR.LE gsb0, 0x0 ;  /* 0x00008000000079c5 */ /* 0x000fe40000010000 */
[----:B------:R-:W-:-:S12]  /*17320*/  WARPGROUP.ARRIVE ;  /* 0x00000000000079c5 */ /* 0x000fd80000000000 */
        /* <DEDUP_REMOVED lines=22> */
[----:B------:R-:W-:Y:S02]  /*17490*/  R2UR UR6, R2 ;  /* 0x00000000020672ca */ /* 0x000fe400000e0000 */
[----:B------:R-:W-:Y:S01]  /*174a0*/  R2UR UR7, R3 ;  /* 0x00000000030772ca */ /* 0x000fe200000e0000 */
[----:B------:R-:W0:Y:S04]  /*174b0*/  SHFL.BFLY PT, R2, R215, 0x2, 0x1f ;  /* 0x0c401f00d7027f89 */ /* 0x000e2800000e0000 */
[----:B------:R-:W1:Y:S01]  /*174c0*/  SHFL.BFLY PT, R3, R216, 0x2, 0x1f ;  /* 0x0c401f00d8037f89 */ /* 0x000e6200000e0000 */
[----:B0-----:R-:W-:Y:S01]  /*174d0*/  FADD.FTZ R7, R2, R215 ;  /* 0x000000d702077221 */ /* 0x001fe20000010000 */
[----:B-1----:R-:W-:-:S04]  /*174e0*/  FADD.FTZ R3, R3, R216 ;  /* 0x000000d803037221 */ /* 0x002fc80000010000 */
[----:B------:R-:W0:Y:S04]  /*174f0*/  SHFL.BFLY PT, R8, R7, 0x1, 0x1f ;  /* 0x0c201f0007087f89 */ /* 0x000e2800000e0000 */
[----:B------:R-:W1:Y:S01]  /*17500*/  SHFL.BFLY PT, R2, R3, 0x1, 0x1f ;  /* 0x0c201f0003027f89 */ /* 0x000e6200000e0000 */
[----:B0-----:R-:W-:Y:S01]  /*17510*/  FADD.FTZ R12, R7, R8 ;  /* 0x00000008070c7221 */ /* 0x001fe20000010000 */
[----:B-1----:R-:W-:-:S04]  /*17520*/  FADD.FTZ R11, R3, R2 ;  /* 0x00000002030b7221 */ /* 0x002fc80000010000 */
[----:B------:R-:W-:Y:S01]  /*17530*/  FSETP.NE.FTZ.AND P2, PT, R12, RZ, PT ;  /* 0x000000ff0c00720b */ /* 0x000fe20003f55000 */
[----:B------:R-:W-:Y:S01]  /*17540*/  IMAD.MOV.U32 R3, RZ, RZ, -0x800000 ;  /* 0xff800000ff037424 */ /* 0x000fe200078e00ff */
[----:B------:R-:W-:Y:S02]  /*17550*/  MOV R2, RZ ;  /* 0x000000ff00027202 */ /* 0x000fe40000000f00 */
[----:B------:R-:W-:-:S09]  /*17560*/  FSETP.NE.FTZ.AND P1, PT, R11, RZ, PT ;  /* 0x000000ff0b00720b */ /* 0x000fd20003f35000 */
[----:B------:R-:W0:Y:S04]  /*17570*/  @P2 MUFU.LG2 R10, R12 ;  /* 0x0000000c000a2308 */ /* 0x000e280000000c00 */
[C---:B------:R-:W-:Y:S01]  /*17580*/  @P1 FMUL.FTZ R8, R0.reuse, 0.69314718246459960938 ;  /* 0x3f31721800081820 */ /* 0x040fe20000410000 */
[----:B------:R-:W-:-:S03]  /*17590*/  @P2 FMUL.FTZ R0, R0, 0.69314718246459960938 ;  /* 0x3f31721800002820 */ /* 0x000fc60000410000 */
        /* <DEDUP_REMOVED lines=9> */
[----:B------:R-:W-:Y:S03]  /*17630*/  HGMMA.64x192x16.F32 R24, R168, gdesc[UR4].tnspB, R24, gsb0 ;  /* 0x42e00004a8187df0 */ /* 0x000fe60008000818 */
[----:B------:R-:W-:Y:S02]  /*17640*/  WARPGROUP.DEPBAR.LE gsb0, 0x0 ;  /* 0x00008000000079c5 */ /* 0x000fe40000010000 */
[----:B--23--:R-:W-:Y:S05]  /*17650*/  @!P0 BRA `(.L_x_3916) ;  /* 0x0000000000048947 */ /* 0x00cfea0003800000 */
[----:B------:R-:W-:Y:S01]  /*17660*/  BPT.TRAP 0x1 ;  /* 0x000000040000795c */ /* 0x000fe20000300000 */
.L_x_3916:
[----:B------:R-:W2:Y:S01]  /*17670*/  LDL.LU R122, [R1+0x4] ;  /* 0x00000400017a7983 */ /* 0x000ea20000300800 */
[----:B------:R-:W-:Y:S01]  /*17680*/  IADD3 R5, R6, 0x30860, RZ ;  /* 0x0003086006057810 */ /* 0x000fe20007ffe0ff */
[----:B------:R-:W-:Y:S02]  /*17690*/  VIADD R214, R214, 0x1 ;  /* 0x00000001d6d67836 */ /* 0x000fe40000000000 */
[-C--:B------:R-:W-:Y:S01]  /*176a0*/  FMUL.FTZ R4, R24, R121.reuse ;  /* 0x0000007918047220 */ /* 0x080fe20000410000 */
[-C--:B------:R-:W-:Y:S01]  /*176b0*/  FMUL.FTZ R6, R28, R121.reuse ;  /* 0x000000791c067220 */ /* 0x080fe20000410000 */
[----:B------:R-:W-:Y:S01]  /*176c0*/  PRMT R224, R224, 0x654, R5 ;  /* 0x00000654e0e07816 */ /* 0x000fe20000000005 */
[-C--:B------:R-:W-:Y:S01]  /*176d0*/  FMUL.FTZ R5, R25, R121.reuse ;  /* 0x0000007919057220 */ /* 0x080fe20000410000 */
[----:B------:R-:W-:Y:S01]  /*176e0*/  ISETP.NE.AND P1, PT, R214, 0x2, PT ;  /* 0x00000002d600780c */ /* 0x000fe20003f25270 */
[-C--:B------:R-:W-:Y:S01]  /*176f0*/  FMUL.FTZ R7, R29, R121.reuse ;  /* 0x000000791d077220 */ /* 0x080fe20000410000 */
[----:B------:R1:W-:Y:S01]  /*17700*/  SYNCS.ARRIVE.TRANS64.RED.A1T0 RZ, [R224+URZ], RZ ;  /* 0x000000ffe0ff79a7 */ /* 0x0003e2000810043f */
[-C--:B------:R-:W-:Y:S01]  /*17710*/  FMUL.FTZ R12, R40, R121.reuse ;  /* 0x00000079280c7220 */ /* 0x080fe20000410000 */
[-C--:B------:R-:W-:Y:S01]  /*17720*/  FMUL.FTZ R13, R41, R121.reuse ;  /* 0x00000079290d7220 */ /* 0x080fe20000410000 */
[-C--:B------:R-:W-:Y:S01]  /*17730*/  FMUL.FTZ R20, R48, R121.reuse ;  /* 0x0000007930147220 */ /* 0x080fe20000410000 */
[-C--:B------:R-:W-:Y:S01]  /*17740*/  FMUL.FTZ R21, R49, R121.reuse ;  /* 0x0000007931157220 */ /* 0x080fe20000410000 */
[-C--:B------:R-:W-:Y:S01]  /*17750*/  FMUL.FTZ R24, R52, R121.reuse ;  /* 0x0000007934187220 */ /* 0x080fe20000410000 */
[-C--:B------:R-:W-:Y:S01]  /*17760*/  FMUL.FTZ R25, R53, R121.reuse ;  /* 0x0000007935197220 */ /* 0x080fe20000410000 */
        /* <DEDUP_REMOVED lines=40> */
[-C--:B0-----:R-:W-:Y:S01]  /*179f0*/  FMUL.FTZ R26, R26, R2.reuse ;  /* 0x000000021a1a7220 */ /* 0x081fe20000410000 */
        /* <DEDUP_REMOVED lines=47> */
[----:B------:R-:W-:-:S02]  /*17cf0*/  LOP3.LUT R221, R221, R0, RZ, 0x3c, !PT ;  /* 0x00000000dddd7212 */ /* 0x000fc400078e3cff */
[----:B------:R-:W-:Y:S01]  /*17d00*/  SEL R214, R214, RZ, P1 ;  /* 0x000000ffd6d67207 */ /* 0x000fe20000800000 */
[----:B--2---:R-:W-:-:S05]  /*17d10*/  VIADD R122, R122, 0x1 ;  /* 0x000000017a7a7836 */ /* 0x004fca0000000000 */
[----:B------:R1:W-:Y:S02]  /*17d20*/  STL [R1+0x4], R122 ;  /* 0x0000047a01007387 */ /* 0x0003e40000100800 */
.L_x_3838:
[----:B------:R-:W1:Y:S08]  /*17d30*/  S2UR UR4, SR_CgaCtaId ;  /* 0x00000000000479c3 */ /* 0x000e700000008800 */
[----:B------:R-:W-:Y:S01]  /*17d40*/  BAR.SYNC.DEFER_BLOCKING 0x5, 0x180 ;  /* 0x0146000000007b1d */ /* 0x000fe20000010000 */
[----:B------:R-:W-:-:S05]  /*17d50*/  MOV R61, 0x400 ;  /* 0x00000400003d7802 */ /* 0x000fca0000000f00 */
[----:B------:R-:W-:Y:S01]  /*17d60*/  BSSY B0, `(.L_x_3917) ;  /* 0x00003c0000007945 */ /* 0x000fe20003800000 */
[----:B-1----:R-:W-:-:S04]  /*17d70*/  MOV R224, UR4 ;  /* 0x0000000400e07c02 */ /* 0x002fc80008000f00 */
[----:B------:R-:W-:-:S05]  /*17d80*/  LEA R2, R224, R61, 0x18 ;  /* 0x0000003de0027211 */ /* 0x000fca00078ec0ff */
[----:B------:R0:W1:Y:S01]  /*17d90*/  LDS.128 R136, [R2+0x308d0] ;  /* 0x0308d00002887984 */ /* 0x0000620000000c00 */
[----:B------:R-:W-:Y:S06]  /*17da0*/  BAR.ARV 0x4, 0x180 ;  /* 0x0106000000007b1d */ /* 0x000fec0000002000 */
[----:B------:R-:W-:Y:S05]  /*17db0*/  @P0 BRA `(.L_x_3918) ;  /* 0x0000002c00840947 */ /* 0x000fea0003800000 */
[----:B------:R-:W2:Y:S01]  /*17dc0*/  LDL R0, [R1+0x124] ;  /* 0x0001240001007983 */ /* 0x000ea20000100800 */
[----:B------:R-:W3:Y:S01]  /*17dd0*/  S2R R61, SR_SWINHI ;  /* 0x00000000003d7919 */ /* 0x000ee20000002f00 */
[----:B------:R-:W-:Y:S01]  /*17de0*/  F2FP.F16.F32.PACK_AB R60, R5, R4 ;  /* 0x00000004053c723e */ /* 0x000fe200000000ff */
[----:B------:R-:W-:Y:S01]  /*17df0*/  ULDC.64 UR6, c[0x0][0xc00] ;  /* 0x0003000000067ab9 */ /* 0x000fe20000000a00 */
[----:B------:R-:W-:Y:S01]  /*17e00*/  F2FP.F16.F32.PACK_AB R64, R9, R8 ;  /* 0x000000080940723e */ /* 0x000fe200000000ff */
[----:B------:R-:W4:Y:S01]  /*17e10*/  LDL.LU R130, [R1+0xac] ;  /* 0x0000ac0001827983 */ /* 0x000f220000300800 */
[----:B------:R-:W-:Y:S01]  /*17e20*/  F2FP.F16.F32.PACK_AB R65, R35, R34 ;  /* 0x000000222341723e */ /* 0x000fe200000000ff */
[----:B------:R-:W-:Y:S02]  /*17e30*/  ULDC.64 UR4, c[0x0][0xc08] ;  /* 0x0003020000047ab9 */ /* 0x000fe40000000a00 */
[----:B------:R-:W4:Y:S04]  /*17e40*/  LDL R129, [R1+0x120] ;  /* 0x0001200001817983 */ /* 0x000f280000100800 */
[----:B------:R-:W4:Y:S04]  /*17e50*/  LDL R128, [R1+0x40] ;  /* 0x0000400001807983 */ /* 0x000f280000100800 */
[----:B------:R-:W4:Y:S01]  /*17e60*/  LDL R127, [R1+0x44] ;  /* 0x00004400017f7983 */ /* 0x000f220000100800 */
[----:B------:R-:W-:-:S02]  /*17e70*/  MOV R116, R2 ;  /* 0x0000000200747202 */ /* 0x000fc40000000f00 */
[----:B---3--:R-:W-:Y:S02]  /*17e80*/  MOV R117, R61 ;  /* 0x0000003d00757202 */ /* 0x008fe40000000f00 */
[----:B------:R-:W-:Y:S01]  /*17e90*/  F2FP.F16.F32.PACK_AB R61, R27, R26 ;  /* 0x0000001a1b3d723e */ /* 0x000fe200000000ff */
[----:B------:R-:W-:Y:S01]  /*17ea0*/  BAR.SYNC.DEFER_BLOCKING 0x1, 0x100 ;  /* 0x0044000000007b1d */ /* 0x000fe20000010000 */
[----:B--2---:R-:W-:-:S03]  /*17eb0*/  IMAD.WIDE R122, R0, 0x2, R116 ;  /* 0x00000002007a7825 */ /* 0x004fc600078e0274 */
[C---:B------:R-:W-:Y:S02]  /*17ec0*/  LOP3.LUT R63, R122.reuse, 0x380, RZ, 0xc0, !PT ;  /* 0x000003807a3f7812 */ /* 0x040fe400078ec0ff */
[----:B------:R-:W-:Y:S02]  /*17ed0*/  IADD3 R67, P0, R122, 0x20, RZ ;  /* 0x000000207a437810 */ /* 0x000fe40007f1e0ff */
[----:B------:R-:W-:Y:S02]  /*17ee0*/  SHF.R.U64 R63, R63, 0x3, RZ ;  /* 0x000000033f3f7819 */ /* 0x000fe400000012ff */
[----:B------:R-:W-:Y:S02]  /*17ef0*/  LOP3.LUT R66, R67, 0x380, RZ, 0xc0, !PT ;  /* 0x0000038043427812 */ /* 0x000fe400078ec0ff */
[----:B------:R-:W-:Y:S01]  /*17f00*/  LOP3.LUT R62, R63, R122, RZ, 0x3c, !PT ;  /* 0x0000007a3f3e7212 */ /* 0x000fe200078e3cff */
[----:B------:R-:W-:Y:S01]  /*17f10*/  IMAD.MOV.U32 R63, RZ, RZ, R123 ;  /* 0x000000ffff3f7224 */ /* 0x000fe200078e007b */
[----:B------:R-:W-:-:S02]  /*17f20*/  SHF.R.U64 R66, R66, 0x3, RZ ;  /* 0x0000000342427819 */ /* 0x000fc400000012ff */
[----:B------:R-:W-:Y:S02]  /*17f30*/  IADD3 R73, P3, R122, 0x40, RZ ;  /* 0x000000407a497810 */ /* 0x000fe40007f7e0ff */
[----:B------:R-:W-:Y:S02]  /*17f40*/  MOV R75, R62 ;  /* 0x0000003e004b7202 */ /* 0x000fe40000000f00 */
[----:B------:R-:W-:Y:S02]  /*17f50*/  F2FP.F16.F32.PACK_AB R62, R7, R6 ;  /* 0x00000006073e723e */ /* 0x000fe400000000ff */
[----:B------:R-:W-:Y:S02]  /*17f60*/  F2FP.F16.F32.PACK_AB R63, R31, R30 ;  /* 0x0000001e1f3f723e */ /* 0x000fe400000000ff */
[----:B------:R-:W-:Y:S01]  /*17f70*/  LOP3.LUT R66, R66, R67, RZ, 0x3c, !PT ;  /* 0x0000004342427212 */ /* 0x000fe200078e3cff */
[----:B------:R-:W-:Y:S01]  /*17f80*/  IMAD.X R67, RZ, RZ, R123, P0 ;  /* 0x000000ffff437224 */ /* 0x000fe200000e067b */
[----:B------:R-:W-:-:S02]  /*17f90*/  LOP3.LUT R126, R73, 0x380, RZ, 0xc0, !PT ;  /* 0x00000380497e7812 */ /* 0x000fc400078ec0ff */
[----:B------:R-:W-:Y:S01]  /*17fa0*/  IADD3 R0, P2, R122, 0x60, RZ ;  /* 0x000000607a007810 */ /* 0x000fe20007f5e0ff */
[----:B------:R2:W-:Y:S01]  /*17fb0*/  STSM.16.M88.4 [R75], R60 ;  /* 0x0000003c4b007844 */ /* 0x0005e20000000200 */
[----:B------:R-:W-:Y:S02]  /*17fc0*/  SHF.R.U64 R126, R126, 0x3, RZ ;  /* 0x000000037e7e7819 */ /* 0x000fe400000012ff */
[----:B------:R-:W-:Y:S02]  /*17fd0*/  MOV R74, R66 ;  /* 0x00000042004a7202 */ /* 0x000fe40000000f00 */
[----:B------:R-:W-:Y:S02]  /*17fe0*/  IADD3 R72, P0, R122, 0x4000, RZ ;  /* 0x000040007a487810 */ /* 0x000fe40007f1e0ff */
[----:B------:R-:W-:Y:S02]  /*17ff0*/  F2FP.F16.F32.PACK_AB R66, R11, R10 ;  /* 0x0000000a0b42723e */ /* 0x000fe400000000ff */
[----:B------:R-:W-:-:S02]  /*18000*/  F2FP.F16.F32.PACK_AB R67, R39, R38 ;  /* 0x000000262743723e */ /* 0x000fc400000000ff */
[----:B--2---:R-:W-:Y:S02]  /*18010*/  LOP3.LUT R63, R0, 0x380, RZ, 0xc0, !PT ;  /* 0x00000380003f7812 */ /* 0x004fe400078ec0ff */
[----:B------:R-:W-:Y:S02]  /*18020*/  LOP3.LUT R60, R126, R73, RZ, 0x3c, !PT ;  /* 0x000000497e3c7212 */ /* 0x000fe400078e3cff */
[----:B------:R-:W-:Y:S02]  /*18030*/  IADD3.X R61, RZ, R123, RZ, P3, !PT ;  /* 0x0000007bff3d7210 */ /* 0x000fe40001ffe4ff */
[----:B------:R-:W-:Y:S02]  /*18040*/  SHF.R.U64 R63, R63, 0x3, RZ ;  /* 0x000000033f3f7819 */ /* 0x000fe400000012ff */
[----:B------:R-:W-:Y:S01]  /*18050*/  LOP3.LUT R73, R72, 0x380, RZ, 0xc0, !PT ;  /* 0x0000038048497812 */ /* 0x000fe200078ec0ff */
[----:B------:R2:W-:Y:S01]  /*18060*/  STSM.16.M88.4 [R74], R64 ;  /* 0x000000404a007844 */ /* 0x0005e20000000200 */
[----:B------:R-:W-:-:S02]  /*18070*/  F2FP.F16.F32.PACK_AB R62, R15, R14 ;  /* 0x0000000e0f3e723e */ /* 0x000fc400000000ff */
[----:B------:R-:W-:Y:S02]  /*18080*/  SHF.R.U64 R73, R73, 0x3, RZ ;  /* 0x0000000349497819 */ /* 0x000fe400000012ff */
[----:B------:R-:W-:Y:S02]  /*18090*/  IADD3 R124, P1, R122, 0x4020, RZ ;  /* 0x000040207a7c7810 */ /* 0x000fe40007f3e0ff */
[----:B------:R-:W-:Y:S01]  /*180a0*/  LOP3.LUT R72, R73, R72, RZ, 0x3c, !PT ;  /* 0x0000004849487212 */ /* 0x000fe200078e3cff */
[----:B------:R-:W-:Y:S01]  /*180b0*/  IMAD.X R73, RZ, RZ, R123, P0 ;  /* 0x000000ffff497224 */ /* 0x000fe200000e067b */
[----:B--2---:R-:W-:Y:S02]  /*180c0*/  LOP3.LUT R64, R63, R0, RZ, 0x3c, !PT ;  /* 0x000000003f407212 */ /* 0x004fe400078e3cff */
[----:B------:R-:W-:Y:S02]  /*180d0*/  MOV R66, R60 ;  /* 0x0000003c00427202 */ /* 0x000fe40000000f00 */
[----:B------:R-:W-:-:S02]  /*180e0*/  F2FP.F16.F32.PACK_AB R60, R13, R12 ;  /* 0x0000000c0d3c723e */ /* 0x000fc400000000ff */
[----:B------:R-:W-:Y:S02]  /*180f0*/  F2FP.F16.F32.PACK_AB R61, R43, R42 ;  /* 0x0000002a2b3d723e */ /* 0x000fe400000000ff */
[----:B------:R-:W-:Y:S01]  /*18100*/  F2FP.F16.F32.PACK_AB R63, R47, R46 ;  /* 0x0000002e2f3f723e */ /* 0x000fe200000000ff */
[----:B------:R-:W-:Y:S01]  /*18110*/  IMAD.X R65, RZ, RZ, R123, P2 ;  /* 0x000000ffff417224 */ /* 0x000fe200010e067b */
[----:B------:R-:W-:-:S03]  /*18120*/  LOP3.LUT R125, R124, 0x380, RZ, 0xc0, !PT ;  /* 0x000003807c7d7812 */ /* 0x000fc600078ec0ff */
[----:B------:R2:W-:Y:S01]  /*18130*/  STSM.16.M88.4 [R66], R60 ;  /* 0x0000003c42007844 */ /* 0x0005e20000000200 */
[----:B------:R-:W-:Y:S02]  /*18140*/  SHF.R.U64 R125, R125, 0x3, RZ ;  /* 0x000000037d7d7819 */ /* 0x000fe400000012ff */
[----:B------:R-:W-:Y:S02]  /*18150*/  MOV R0, R64 ;  /* 0x0000004000007202 */ /* 0x000fe40000000f00 */
[----:B------:R-:W-:Y:S02]  /*18160*/  F2FP.F16.F32.PACK_AB R64, R21, R20 ;  /* 0x000000141540723e */ /* 0x000fe400000000ff */
[----:B------:R-:W-:Y:S02]  /*18170*/  F2FP.F16.F32.PACK_AB R65, R51, R50 ;  /* 0x000000323341723e */ /* 0x000fe400000000ff */
[----:B--2---:R-:W-:-:S04]  /*18180*/  IADD3 R60, P0, R122, 0x4040, RZ ;  /* 0x000040407a3c7810 */ /* 0x004fc80007f1e0ff */
[----:B------:R-:W-:Y:S02]  /*18190*/  LOP3.LUT R74, R60, 0x380, RZ, 0xc0, !PT ;  /* 0x000003803c4a7812 */ /* 0x000fe400078ec0ff */
[----:B------:R-:W-:Y:S02]  /*181a0*/  F2FP.F16.F32.PACK_AB R66, R25, R24 ;  /* 0x000000181942723e */ /* 0x000fe400000000ff */
[----:B------:R-:W-:Y:S02]  /*181b0*/  F2FP.F16.F32.PACK_AB R67, R55, R54 ;  /* 0x000000363743723e */ /* 0x000fe400000000ff */
[----:B------:R-:W-:Y:S02]  /*181c0*/  MOV R61, R72 ;  /* 0x00000048003d7202 */ /* 0x000fe40000000f00 */
[----:B------:R-:W-:Y:S02]  /*181d0*/  SHF.R.U64 R63, R74, 0x3, RZ ;  /* 0x000000034a3f7819 */ /* 0x000fe400000012ff */
[----:B------:R-:W-:-:S02]  /*181e0*/  F2FP.F16.F32.PACK_AB R72, R29, R28 ;  /* 0x0000001c1d48723e */ /* 0x000fc400000000ff */
[----:B------:R-:W-:Y:S02]  /*181f0*/  F2FP.F16.F32.PACK_AB R73, R59, R58 ;  /* 0x0000003a3b49723e */ /* 0x000fe400000000ff */
[----:B------:R-:W-:Y:S02]  /*18200*/  F2FP.F16.F32.PACK_AB R74, R33, R32 ;  /* 0x00000020214a723e */ /* 0x000fe400000000ff */
[----:B------:R-:W-:Y:S02]  /*18210*/  F2FP.F16.F32.PACK_AB R75, R105, R104 ;  /* 0x00000068694b723e */ /* 0x000fe400000000ff */
[----:B------:R-:W-:Y:S02]  /*18220*/  LOP3.LUT R124, R125, R124, RZ, 0x3c, !PT ;  /* 0x0000007c7d7c7212 */ /* 0x000fe400078e3cff */
[----:B------:R-:W-:Y:S01]  /*18230*/  IADD3.X R125, RZ, R123, RZ, P1, !PT ;  /* 0x0000007bff7d7210 */ /* 0x000fe20000ffe4ff */
[----:B------:R2:W-:Y:S01]  /*18240*/  STSM.16.M88.4 [R0], R64 ;  /* 0x0000004000007844 */ /* 0x0005e20000000200 */
[----:B------:R-:W-:-:S02]  /*18250*/  IADD3 R121, P3, R122, 0x4060, RZ ;  /* 0x000040607a797810 */ /* 0x000fc40007f7e0ff */
[----:B------:R-:W-:Y:S01]  /*18260*/  MOV R124, R124 ;  /* 0x0000007c007c7202 */ /* 0x000fe20000000f00 */
[----:B------:R3:W-:Y:S01]  /*18270*/  STSM.16.M88.4 [R61], R72 ;  /* 0x000000483d007844 */ /* 0x0007e20000000200 */
[----:B------:R-:W-:Y:S02]  /*18280*/  F2FP.F16.F32.PACK_AB R62, R41, R40 ;  /* 0x00000028293e723e */ /* 0x000fe400000000ff */
[----:B--2---:R-:W-:Y:S02]  /*18290*/  LOP3.LUT R64, R63, R60, RZ, 0x3c, !PT ;  /* 0x0000003c3f407212 */ /* 0x004fe400078e3cff */
[----:B------:R-:W-:Y:S02]  /*182a0*/  F2FP.F16.F32.PACK_AB R60, R37, R36 ;  /* 0x00000024253c723e */ /* 0x000fe400000000ff */
[----:B---3--:R-:W-:Y:S02]  /*182b0*/  F2FP.F16.F32.PACK_AB R61, R109, R108 ;  /* 0x0000006c6d3d723e */ /* 0x008fe400000000ff */
[----:B------:R-:W-:Y:S01]  /*182c0*/  F2FP.F16.F32.PACK_AB R63, R71, R70 ;  /* 0x00000046473f723e */ /* 0x000fe200000000ff */
[----:B------:R-:W-:Y:S01]  /*182d0*/  IMAD.X R65, RZ, RZ, R123, P0 ;  /* 0x000000ffff417224 */ /* 0x000fe200000e067b */
[----:B------:R-:W-:-:S02]  /*182e0*/  IADD3 R72, P2, R122, 0x8000, RZ ;  /* 0x000080007a487810 */ /* 0x000fc40007f5e0ff */
[----:B------:R-:W-:Y:S02]  /*182f0*/  LOP3.LUT R74, R121, 0x380, RZ, 0xc0, !PT ;  /* 0x00000380794a7812 */ /* 0x000fe400078ec0ff */
[----:B------:R-:W-:Y:S01]  /*18300*/  IADD3 R73, P0, R122, 0x8020, RZ ;  /* 0x000080207a497810 */ /* 0x000fe20007f1e0ff */
[----:B------:R2:W-:Y:S01]  /*18310*/  STSM.16.M88.4 [R124], R60 ;  /* 0x0000003c7c007844 */ /* 0x0005e20000000200 */
[----:B------:R-:W-:Y:S02]  /*18320*/  MOV R0, R64 ;  /* 0x0000004000007202 */ /* 0x000fe40000000f00 */
[----:B------:R-:W-:Y:S02]  /*18330*/  SHF.R.U64 R74, R74, 0x3, RZ ;  /* 0x000000034a4a7819 */ /* 0x000fe400000012ff */
[----:B------:R-:W-:Y:S02]  /*18340*/  F2FP.F16.F32.PACK_AB R64, R45, R44 ;  /* 0x0000002c2d40723e */ /* 0x000fe400000000ff */
[----:B------:R-:W-:-:S02]  /*18350*/  F2FP.F16.F32.PACK_AB R65, R113, R112 ;  /* 0x000000707141723e */ /* 0x000fc400000000ff */
[----:B------:R-:W-:Y:S02]  /*18360*/  F2FP.F16.F32.PACK_AB R66, R49, R48 ;  /* 0x000000303142723e */ /* 0x000fe400000000ff */
[----:B------:R-:W-:Y:S02]  /*18370*/  F2FP.F16.F32.PACK_AB R67, R79, R78 ;  /* 0x0000004e4f43723e */ /* 0x000fe400000000ff */
[----:B--2---:R-:W-:Y:S02]  /*18380*/  LOP3.LUT R63, R72, 0x380, RZ, 0xc0, !PT ;  /* 0x00000380483f7812 */ /* 0x004fe400078ec0ff */
[----:B------:R-:W-:Y:S01]  /*18390*/  LOP3.LUT R62, R73, 0x380, RZ, 0xc0, !PT ;  /* 0x00000380493e7812 */ /* 0x000fe200078ec0ff */
[----:B------:R-:W-:Y:S01]  /*183a0*/  IMAD.X R61, RZ, RZ, R123, P3 ;  /* 0x000000ffff3d7224 */ /* 0x000fe200018e067b */
[----:B------:R-:W-:Y:S02]  /*183b0*/  SHF.R.U64 R63, R63, 0x3, RZ ;  /* 0x000000033f3f7819 */ /* 0x000fe400000012ff */
[----:B------:R-:W-:-:S02]  /*183c0*/  LOP3.LUT R60, R74, R121, RZ, 0x3c, !PT ;  /* 0x000000794a3c7212 */ /* 0x000fc400078e3cff */
[----:B------:R-:W-:Y:S01]  /*183d0*/  SHF.R.U64 R62, R62, 0x3, RZ ;  /* 0x000000033e3e7819 */ /* 0x000fe200000012ff */
[----:B------:R2:W-:Y:S01]  /*183e0*/  STSM.16.M88.4 [R0], R64 ;  /* 0x0000004000007844 */ /* 0x0005e20000000200 */
[----:B------:R-:W-:-:S04]  /*183f0*/  IADD3 R125, P1, R122, 0x8040, RZ ;  /* 0x000080407a7d7810 */ /* 0x000fc80007f3e0ff */
[----:B------:R-:W-:Y:S02]  /*18400*/  LOP3.LUT R124, R125, 0x380, RZ, 0xc0, !PT ;  /* 0x000003807d7c7812 */ /* 0x000fe400078ec0ff */
[----:B--2---:R-:W-:Y:S02]  /*18410*/  LOP3.LUT R64, R63, R72, RZ, 0x3c, !PT ;  /* 0x000000483f407212 */ /* 0x004fe400078e3cff */
[----:B------:R-:W-:Y:S02]  /*18420*/  LOP3.LUT R72, R62, R73, RZ, 0x3c, !PT ;  /* 0x000000493e487212 */ /* 0x000fe400078e3cff */
[----:B------:R-:W-:Y:S02]  /*18430*/  MOV R0, R60 ;  /* 0x0000003c00007202 */ /* 0x000fe40000000f00 */
[----:B------:R-:W-:Y:S02]  /*18440*/  F2FP.F16.F32.PACK_AB R60, R53, R52 ;  /* 0x00000034353c723e */ /* 0x000fe400000000ff */
[----:B------:R-:W-:-:S02]  /*18450*/  F2FP.F16.F32.PACK_AB R61, R83, R82 ;  /* 0x00000052533d723e */ /* 0x000fc400000000ff */
[----:B------:R-:W-:Y:S02]  /*18460*/  F2FP.F16.F32.PACK_AB R62, R57, R56 ;  /* 0x00000038393e723e */ /* 0x000fe400000000ff */
[----:B------:R-:W-:Y:S01]  /*18470*/  F2FP.F16.F32.PACK_AB R63, R87, R86 ;  /* 0x00000056573f723e */ /* 0x000fe200000000ff */
[----:B------:R-:W-:Y:S01]  /*18480*/  IMAD.X R73, RZ, RZ, R123, P0 ;  /* 0x000000ffff497224 */ /* 0x000fe200000e067b */
[----:B------:R-:W-:-:S03]  /*18490*/  IADD3.X R65, RZ, R123, RZ, P2, !PT ;  /* 0x0000007bff417210 */ /* 0x000fc600017fe4ff */
[----:B------:R2:W-:Y:S01]  /*184a0*/  STSM.16.M88.4 [R0], R60 ;  /* 0x0000003c00007844 */ /* 0x0005e20000000200 */
[----:B------:R-:W-:Y:S02]  /*184b0*/  MOV R74, R64 ;  /* 0x00000040004a7202 */ /* 0x000fe40000000f00 */
[----:B------:R-:W-:Y:S02]  /*184c0*/  F2FP.F16.F32.PACK_AB R64, R69, R68 ;  /* 0x000000444540723e */ /* 0x000fe400000000ff */
[----:B------:R-:W-:Y:S02]  /*184d0*/  F2FP.F16.F32.PACK_AB R65, R91, R90 ;  /* 0x0000005a5b41723e */ /* 0x000fe400000000ff */
[----:B------:R-:W-:Y:S02]  /*184e0*/  F2FP.F16.F32.PACK_AB R66, R77, R76 ;  /* 0x0000004c4d42723e */ /* 0x000fe400000000ff */
[----:B------:R-:W-:Y:S02]  /*184f0*/  F2FP.F16.F32.PACK_AB R67, R95, R94 ;  /* 0x0000005e5f43723e */ /* 0x000fe400000000ff */
[----:B------:R-:W-:-:S02]  /*18500*/  SHF.R.U64 R124, R124, 0x3, RZ ;  /* 0x000000037c7c7819 */ /* 0x000fc400000012ff */
[----:B--2---:R-:W-:-:S04]  /*18510*/  IADD3 R0, P0, R122, 0x8060, RZ ;  /* 0x000080607a007810 */ /* 0x004fc80007f1e0ff */
[----:B------:R-:W-:Y:S01]  /*18520*/  LOP3.LUT R75, R0, 0x380, RZ, 0xc0, !PT ;  /* 0x00000380004b7812 */ /* 0x000fe200078ec0ff */
[----:B------:R2:W-:Y:S01]  /*18530*/  STSM.16.M88.4 [R74], R64 ;  /* 0x000000404a007844 */ /* 0x0005e20000000200 */
[----:B------:R-:W-:Y:S02]  /*18540*/  MOV R60, R72 ;  /* 0x00000048003c7202 */ /* 0x000fe40000000f00 */
[----:B------:R-:W-:Y:S02]  /*18550*/  SHF.R.U64 R61, R75, 0x3, RZ ;  /* 0x000000034b3d7819 */ /* 0x000fe400000012ff */
[----:B------:R-:W-:Y:S01]  /*18560*/  LOP3.LUT R124, R124, R125, RZ, 0x3c, !PT ;  /* 0x0000007d7c7c7212 */ /* 0x000fe200078e3cff */
[----:B------:R-:W-:Y:S01]  /*18570*/  IMAD.X R125, RZ, RZ, R123, P1 ;  /* 0x000000ffff7d7224 */ /* 0x000fe200008e067b */
[----:B------:R-:W-:Y:S02]  /*18580*/  F2FP.F16.F32.PACK_AB R72, R81, R80 ;  /* 0x000000505148723e */ /* 0x000fe400000000ff */
[----:B------:R-:W-:-:S02]  /*18590*/  F2FP.F16.F32.PACK_AB R73, R99, R98 ;  /* 0x000000626349723e */ /* 0x000fc400000000ff */
[----:B------:R-:W-:Y:S02]  /*185a0*/  F2FP.F16.F32.PACK_AB R75, R103, R102 ;  /* 0x00000066674b723e */ /* 0x000fe400000000ff */
[----:B------:R-:W-:Y:S02]  /*185b0*/  IADD3.X R123, RZ, R123, RZ, P0, !PT ;  /* 0x0000007bff7b7210 */ /* 0x000fe400007fe4ff */
[----:B--2---:R-:W-:Y:S02]  /*185c0*/  F2FP.F16.F32.PACK_AB R74, R85, R84 ;  /* 0x00000054554a723e */ /* 0x004fe400000000ff */
[----:B------:R-:W-:Y:S02]  /*185d0*/  LOP3.LUT R122, R61, R0, RZ, 0x3c, !PT ;  /* 0x000000003d7a7212 */ /* 0x000fe400078e3cff */
[----:B------:R-:W-:Y:S01]  /*185e0*/  MOV R124, R124 ;  /* 0x0000007c007c7202 */ /* 0x000fe20000000f00 */
[----:B------:R2:W-:Y:S01]  /*185f0*/  STSM.16.M88.4 [R60], R72 ;  /* 0x000000483c007844 */ /* 0x0005e20000000200 */
[----:B------:R-:W-:-:S02]  /*18600*/  F2FP.F16.F32.PACK_AB R61, R107, R106 ;  /* 0x0000006a6b3d723e */ /* 0x000fc400000000ff */
[----:B------:R-:W-:Y:S02]  /*18610*/  F2FP.F16.F32.PACK_AB R62, R93, R92 ;  /* 0x0000005c5d3e723e */ /* 0x000fe400000000ff */
[----:B------:R-:W-:Y:S02]  /*18620*/  F2FP.F16.F32.PACK_AB R63, R111, R110 ;  /* 0x0000006e6f3f723e */ /* 0x000fe400000000ff */
[----:B------:R-:W-:Y:S02]  /*18630*/  F2FP.F16.F32.PACK_AB R64, R97, R96 ;  /* 0x000000606140723e */ /* 0x000fe400000000ff */
[----:B------:R-:W-:Y:S02]  /*18640*/  F2FP.F16.F32.PACK_AB R65, R115, R114 ;  /* 0x000000727341723e */ /* 0x000fe400000000ff */
[----:B------:R-:W-:Y:S02]  /*18650*/  F2FP.F16.F32.PACK_AB R66, R101, R100 ;  /* 0x000000646542723e */ /* 0x000fe400000000ff */
[----:B------:R-:W-:-:S02]  /*18660*/  F2FP.F16.F32.PACK_AB R67, R119, R118 ;  /* 0x000000767743723e */ /* 0x000fc400000000ff */
[----:B------:R-:W-:Y:S01]  /*18670*/  ISETP.NE.U32.AND P0, PT, RZ, UR6, PT ;  /* 0x00000006ff007c0c */ /* 0x000fe2000bf05070 */
[----:B------:R-:W-:Y:S01]  /*18680*/  IMAD.MOV.U32 R0, RZ, RZ, RZ ;  /* 0x000000ffff007224 */ /* 0x000fe200078e00ff */
[----:B--2---:R-:W-:Y:S01]  /*18690*/  F2FP.F16.F32.PACK_AB R60, R89, R88 ;  /* 0x00000058593c723e */ /* 0x004fe200000000ff */
[----:B------:R-:W2:Y:S01]  /*186a0*/  LDC R125, c[0x0][0xbe8] ;  /* 0x0002fa00ff7d7b82 */ /* 0x000ea20000000800 */
[----:B------:R-:W-:-:S03]  /*186b0*/  MOV R122, R122 ;  /* 0x0000007a007a7202 */ /* 0x000fc60000000f00 */
[----:B------:R3:W-:Y:S04]  /*186c0*/  STSM.16.M88.4 [R124], R60 ;  /* 0x0000003c7c007844 */ /* 0x0007e80000000200 */
[----:B------:R0:W-:Y:S01]  /*186d0*/  STSM.16.M88.4 [R122], R64 ;  /* 0x000000407a007844 */ /* 0x0001e20000000200 */
[----:B------:R-:W-:Y:S01]  /*186e0*/  BAR.SYNC.DEFER_BLOCKING 0x1, 0x100 ;  /* 0x0044000000007b1d */ /* 0x000fe20000010000 */
[----:B------:R-:W-:Y:S02]  /*186f0*/  ISETP.NE.AND.EX P0, PT, RZ, UR7, PT, P0 ;  /* 0x00000007ff007c0c */ /* 0x000fe4000bf05300 */
[----:B---3--:R-:W-:-:S04]  /*18700*/  IADD3 R60, P1, R228, UR6, RZ ;  /* 0x00000006e43c7c10 */ /* 0x008fc8000ff3e0ff */
[----:B------:R-:W-:-:S07]  /*18710*/  IADD3.X R61, R229, UR7, RZ, P1, !PT ;  /* 0x00000007e53d7c10 */ /* 0x000fce0008ffe4ff */
[----:B------:R-:W3:Y:S01]  /*18720*/  @P0 LDG.E R0, desc[UR48][R60.64] ;  /* 0x000000303c000981 */ /* 0x000ee2000c1e1900 */
[----:B------:R-:W-:-:S04]  /*18730*/  ISETP.NE.U32.AND P1, PT, RZ, UR4, PT ;  /* 0x00000004ff007c0c */ /* 0x000fc8000bf25070 */
[----:B------:R-:W-:-:S13]  /*18740*/  ISETP.NE.AND.EX P1, PT, RZ, UR5, PT, P1 ;  /* 0x00000005ff007c0c */ /* 0x000fda000bf25310 */
[----:B------:R-:W-:Y:S01]  /*18750*/  @P1 IADD3 R228, P2, R228, UR4, RZ ;  /* 0x00000004e4e41c10 */ /* 0x000fe2000ff5e0ff */
[----:B------:R-:W-:Y:S02]  /*18760*/  ULDC UR4, c[0x0][0xa88] ;  /* 0x0002a20000047ab9 */ /* 0x000fe40000000800 */
[----:B------:R-:W-:Y:S01]  /*18770*/  IMAD.U32 R74, RZ, RZ, UR4 ;  /* 0x00000004ff4a7e24 */ /* 0x000fe2000f8e00ff */
[----:B------:R-:W-:Y:S01]  /*18780*/  @P1 IADD3.X R229, R229, UR5, RZ, P2, !PT ;  /* 0x00000005e5e51c10 */ /* 0x000fe200097fe4ff */
[----:B------:R-:W-:-:S04]  /*18790*/  ULDC UR4, c[0x0][0xad4] ;  /* 0x0002b50000047ab9 */ /* 0x000fc80000000800 */
[----:B------:R0:W5:Y:S01]  /*187a0*/  @P1 LDG.E R74, desc[UR48][R228.64] ;  /* 0x00000030e44a1981 */ /* 0x000162000c1e1900 */
[----:B------:R-:W-:-:S04]  /*187b0*/  ISETP.NE.AND P2, PT, R226, RZ, PT ;  /* 0x000000ffe200720c */ /* 0x000fc80003f45270 */
[----:B------:R-:W-:Y:S02]  /*187c0*/  SEL R226, R226, UR4, P2 ;  /* 0x00000004e2e27c07 */ /* 0x000fe40009000000 */
[----:B------:R-:W-:Y:S02]  /*187d0*/  MOV R72, 0x9b8 ;  /* 0x000009b800487802 */ /* 0x000fe40000000f00 */
[----:B------:R-:W-:-:S04]  /*187e0*/  ISETP.GT.AND P3, PT, R226, 0x1, PT ;  /* 0x00000001e200780c */ /* 0x000fc80003f64270 */
[----:B------:R-:W-:-:S04]  /*187f0*/  SEL R72, R72, 0x978, P3 ;  /* 0x0000097848487807 */ /* 0x000fc80001800000 */
[----:B0-----:R-:W0:Y:S08]  /*18800*/  LDC.64 R66, c[0x0][R72+0x220] ;  /* 0x0000880048427b82 */ /* 0x001e300000000a00 */
[----:B------:R1:W1:Y:S01]  /*18810*/  LDC.64 R64, c[0x0][R72+0x218] ;  /* 0x0000860048407b82 */ /* 0x0002620000000a00 */
[----:B------:R-:W-:Y:S02]  /*18820*/  ISETP.NE.U32.AND P2, PT, RZ, UR6, PT ;  /* 0x00000006ff007c0c */ /* 0x000fe4000bf45070 */
[----:B--2---:R-:W-:-:S02]  /*18830*/  ISETP.NE.AND P4, PT, R125, 0x1, PT ;  /* 0x000000017d00780c */ /* 0x004fc40003f85270 */
[----:B------:R-:W-:-:S03]  /*18840*/  ISETP.NE.AND.EX P2, PT, RZ, UR7, PT, P2 ;  /* 0x00000007ff007c0c */ /* 0x000fc6000bf45320 */
[----:B------:R1:W2:Y:S01]  /*18850*/  LDC.64 R62, c[0x0][R72+0x228] ;  /* 0x00008a00483e7b82 */ /* 0x0002a20000000a00 */
[----:B------:R-:W-:Y:S02]  /*18860*/  SEL R227, R227, RZ, !P2 ;  /* 0x000000ffe3e37207 */ /* 0x000fe40005000000 */
[----:B----4-:R-:W-:-:S05]  /*18870*/  SEL R73, R130, RZ, !P2 ;  /* 0x000000ff82497207 */ /* 0x010fca0005000000 */
[----:B------:R-:W4:Y:S08]  /*18880*/  @P4 LDC R75, c[0x0][0xbec] ;  /* 0x0002fb00ff4b4b82 */ /* 0x000f300000000800 */
[----:B------:R-:W2:Y:S01]  /*18890*/  @P4 LDC R121, c[0x0][0xbf0] ;  /* 0x0002fc00ff794b82 */ /* 0x000ea20000000800 */
[----:B0-----:R-:W-:-:S04]  /*188a0*/  IMAD R122, R67, R227, RZ ;  /* 0x000000e3437a7224 */ /* 0x001fc800078e02ff */
[----:B------:R-:W-:-:S03]  /*188b0*/  IMAD R122, R66, R73, R122 ;  /* 0x00000049427a7224 */ /* 0x000fc600078e027a */
[----:B-1----:R-:W0:Y:S01]  /*188c0*/  LDC.64 R72, c[0x0][R72+0x210] ;  /* 0x0000840048487b82 */ /* 0x002e220000000a00 */
[----:B------:R-:W-:-:S04]  /*188d0*/  IMAD.WIDE.U32 R66, R66, R227, RZ ;  /* 0x000000e342427225 */ /* 0x000fc800078e00ff */
[-C--:B------:R-:W-:Y:S02]  /*188e0*/  IMAD R124, R65, R196.reuse, RZ ;  /* 0x000000c4417c7224 */ /* 0x080fe400078e02ff */
[----:B------:R-:W-:-:S04]  /*188f0*/  IMAD.WIDE.U32 R64, R64, R196, RZ ;  /* 0x000000c440407225 */ /* 0x000fc800078e00ff */
[----:B------:R-:W-:Y:S02]  /*18900*/  IMAD.IADD R124, R65, 0x1, R124 ;  /* 0x00000001417c7824 */ /* 0x000fe400078e027c */
[----:B------:R-:W-:Y:S01]  /*18910*/  IMAD.IADD R122, R67, 0x1, R122 ;  /* 0x00000001437a7824 */ /* 0x000fe200078e027a */
[----:B------:R-:W-:Y:S02]  /*18920*/  LEA R67, R128, R129, 0x7 ;  /* 0x0000008180437211 */ /* 0x000fe400078e38ff */
[----:B---3--:R-:W-:Y:S02]  /*18930*/  IADD3 R123, P2, P5, R66, R64, R0 ;  /* 0x00000040427b7210 */ /* 0x008fe40007d5e000 */
[----:B------:R-:W1:Y:S01]  /*18940*/  LDC.64 R64, c[0x0][0xba8] ;  /* 0x0002ea00ff407b82 */ /* 0x000e620000000a00 */
[----:B----4-:R-:W-:-:S04]  /*18950*/  @P4 IMAD.HI.U32 R66, R67, R75, RZ ;  /* 0x0000004b43424227 */ /* 0x010fc800078e00ff */
[----:B------:R-:W-:Y:S01]  /*18960*/  IMAD.MOV.U32 R75, RZ, RZ, R67 ;  /* 0x000000ffff4b7224 */ /* 0x000fe200078e0043 */
[----:B--2---:R-:W-:Y:S02]  /*18970*/  @P4 SHF.R.U32.HI R75, RZ, R121, R66 ;  /* 0x00000079ff4b4219 */ /* 0x004fe40000011642 */
[----:B------:R-:W-:-:S05]  /*18980*/  SEL R66, R127, RZ, P3 ;  /* 0x000000ff7f427207 */ /* 0x000fca0001800000 */
[-C--:B------:R-:W-:Y:S02]  /*18990*/  IMAD R121, R63, R66.reuse, RZ ;  /* 0x000000423f797224 */ /* 0x080fe400078e02ff */
[----:B------:R-:W-:Y:S01]  /*189a0*/  IMAD.WIDE.U32 R62, R62, R66, RZ ;  /* 0x000000423e3e7225 */ /* 0x000fe200078e00ff */
[----:B------:R-:W-:-:S03]  /*189b0*/  SHF.R.S32.HI R66, RZ, 0x1f, R0 ;  /* 0x0000001fff427819 */ /* 0x000fc60000011400 */
[----:B------:R-:W-:Y:S01]  /*189c0*/  IMAD.IADD R121, R63, 0x1, R121 ;  /* 0x000000013f797824 */ /* 0x000fe200078e0279 */
[C---:B------:R-:W-:Y:S01]  /*189d0*/  IADD3 R63, -R75.reuse, RZ, RZ ;  /* 0x000000ff4b3f7210 */ /* 0x040fe20007ffe1ff */
[----:B-1----:R-:W1:Y:S01]  /*189e0*/  @!P3 LDC R64, c[0x0][0xb50] ;  /* 0x0002d400ff40bb82 */ /* 0x002e620000000800 */
[----:B------:R-:W-:Y:S02]  /*189f0*/  IADD3.X R122, R122, R124, R66, P2, P5 ;  /* 0x0000007c7a7a7210 */ /* 0x000fe400017ea442 */
[----:B------:R-:W-:-:S05]  /*18a00*/  IADD3 R62, P2, P5, R75, R123, R62 ;  /* 0x0000007b4b3e7210 */ /* 0x000fca0007d5e03e */
[----:B------:R-:W2:Y:S01]  /*18a10*/  @!P3 LDC R65, c[0x0][0xb54] ;  /* 0x0002d500ff41bb82 */ /* 0x000ea20000000800 */
[----:B------:R-:W-:Y:S01]  /*18a20*/  SHF.R.S32.HI R75, RZ, 0x1f, R75 ;  /* 0x0000001fff4b7819 */ /* 0x000fe2000001144b */
[----:B------:R-:W-:-:S03]  /*18a30*/  IMAD R123, R125, R63, R67 ;  /* 0x0000003f7d7b7224 */ /* 0x000fc600078e0243 */
[----:B------:R-:W-:Y:S01]  /*18a40*/  IADD3.X R63, R75, R122, R121, P2, P5 ;  /* 0x0000007a4b3f7210 */ /* 0x000fe200017ea479 */
[-C--:B0-----:R-:W-:Y:S01]  /*18a50*/  IMAD R73, R73, R123.reuse, RZ ;  /* 0x0000007b49497224 */ /* 0x081fe200078e02ff */
[----:B------:R-:W-:Y:S01]  /*18a60*/  SHF.R.S32.HI R75, RZ, 0x1f, R123 ;  /* 0x0000001fff4b7819 */ /* 0x000fe2000001147b */
[----:B------:R-:W-:-:S04]  /*18a70*/  IMAD.WIDE.U32 R62, R72, R123, R62 ;  /* 0x0000007b483e7225 */ /* 0x000fc800078e003e */
[----:B------:R-:W-:-:S04]  /*18a80*/  IMAD R73, R72, R75, R73 ;  /* 0x0000004b48497224 */ /* 0x000fc800078e0249 */
[----:B------:R-:W-:Y:S01]  /*18a90*/  IMAD.IADD R63, R63, 0x1, R73 ;  /* 0x000000013f3f7824 */ /* 0x000fe200078e0249 */
[----:B-1----:R-:W-:-:S04]  /*18aa0*/  LEA R73, P2, R62, R64, 0x2 ;  /* 0x000000403e497211 */ /* 0x002fc800078410ff */
[----:B--2---:R-:W-:Y:S01]  /*18ab0*/  LEA.HI.X R75, R62, R65, R63, 0x2, P2 ;  /* 0x000000413e4b7211 */ /* 0x004fe200010f143f */
[----:B------:R-:W-:Y:S08]  /*18ac0*/  @P1 BRA `(.L_x_3919) ;  /* 0x0000000000101947 */ /* 0x000ff00003800000 */
[----:B------:R-:W-:Y:S05]  /*18ad0*/  @!P0 BRA `(.L_x_3919) ;  /* 0x00000000000c8947 */ /* 0x000fea0003800000 */
[----:B------:R-:W2:Y:S04]  /*18ae0*/  LDG.E R63, desc[UR48][R60.64] ;  /* 0x000000303c3f7981 */ /* 0x000ea8000c1e1900 */
[----:B-----5:R-:W2:Y:S02]  /*18af0*/  LDG.E R74, desc[UR48][R60.64+0x4] ;  /* 0x000004303c4a7981 */ /* 0x020ea4000c1e1900 */
[----:B--2---:R-:W-:-:S07]  /*18b00*/  IMAD.IADD R74, R74, 0x1, -R63 ;  /* 0x000000014a4a7824 */ /* 0x004fce00078e0a3f */
.L_x_3919:
[----:B------:R-:W2:Y:S04]  /*18b10*/  LDL R64, [R1+0x11c] ;  /* 0x00011c0001407983 */ /* 0x000ea80000100800 */
[----:B------:R-:W3:Y:S04]  /*18b20*/  LDL R65, [R1+0xb0] ;  /* 0x0000b00001417983 */ /* 0x000ee80000100800 */
[----:B------:R-:W-:Y:S04]  /*18b30*/  SHFL.IDX PT, R60, R73, RZ, 0x1c1f ;  /* 0x001c1fff493c7589 */ /* 0x000fe800000e0000 */
[----:B------:R-:W0:Y:S04]  /*18b40*/  SHFL.IDX PT, R61, R75, RZ, 0x1c1f ;  /* 0x001c1fff4b3d7589 */ /* 0x000e2800000e0000 */
[----:B------:R-:W-:Y:S04]  /*18b50*/  SHFL.IDX PT, R62, R73, 0x1, 0x1c1f ;  /* 0x003c1f00493e7f89 */ /* 0x000fe800000e0000 */
[----:B------:R-:W1:Y:S01]  /*18b60*/  SHFL.IDX PT, R63, R75, 0x1, 0x1c1f ;  /* 0x003c1f004b3f7f89 */ /* 0x000e6200000e0000 */
[----:B--2---:R-:W-:Y:S01]  /*18b70*/  LEA R72, R128, R64, 0x7 ;  /* 0x0000004080487211 */ /* 0x004fe200078e38ff */
[----:B-----5:R-:W-:Y:S01]  /*18b80*/  IMAD R64, R74, R125, RZ ;  /* 0x0000007d4a407224 */ /* 0x020fe200078e02ff */
[----:B---3--:R-:W-:-:S03]  /*18b90*/  LOP3.LUT P0, RZ, R65, 0x3, RZ, 0xc0, !PT ;  /* 0x0000000341ff7812 */ /* 0x008fc6000780c0ff */
[C---:B------:R-:W-:Y:S01]  /*18ba0*/  VIADD R65, R72.reuse, 0x8 ;  /* 0x0000000848417836 */ /* 0x040fe20000000000 */
[----:B------:R-:W-:-:S04]  /*18bb0*/  ISETP.GE.OR P1, PT, R72, R64, P0 ;  /* 0x000000404800720c */ /* 0x000fc80000726670 */
[----:B------:R-:W-:-:S09]  /*18bc0*/  ISETP.GE.OR P0, PT, R65, R64, P0 ;  /* 0x000000404100720c */ /* 0x000fd20000706670 */
[----:B0-----:R0:W-:Y:S04]  /*18bd0*/  @!P1 ST.E desc[UR48][R60.64], R3 ;  /* 0x000000033c009985 */ /* 0x0011e8000c101930 */
[----:B-1----:R0:W-:Y:S01]  /*18be0*/  @!P0 ST.E desc[UR48][R62.64], R120 ;  /* 0x000000783e008985 */ /* 0x0021e2000c101930 */
[----:B------:R-:W-:Y:S05]  /*18bf0*/  @P3 BRA `(.L_x_3920) ;  /* 0x0000000c00603947 */ /* 0x000fea0003800000 */
[----:B0-----:R-:W0:Y:S01]  /*18c00*/  S2R R3, SR_TID.X ;  /* 0x0000000000037919 */ /* 0x001e220000002100 */
[----:B------:R-:W1:Y:S01]  /*18c10*/  @P4 LDC R68, c[0x0][0xbec] ;  /* 0x0002fb00ff444b82 */ /* 0x000e620000000800 */
[----:B------:R-:W-:-:S07]  /*18c20*/  ULDC.64 UR4, c[0x0][0xaa0] ;  /* 0x0002a80000047ab9 */ /* 0x000fce0000000a00 */
[----:B------:R-:W2:Y:S01]  /*18c30*/  @P4 LDC R67, c[0x0][0xbf0] ;  /* 0x0002fc00ff434b82 */ /* 0x000ea20000000800 */
[----:B0-----:R-:W-:-:S05]  /*18c40*/  VIADD R3, R3, 0xffffff80 ;  /* 0xffffff8003037836 */ /* 0x001fca0000000000 */
[----:B------:R-:W-:-:S04]  /*18c50*/  SHF.R.S32.HI R4, RZ, 0x1f, R3 ;  /* 0x0000001fff047819 */ /* 0x000fc80000011403 */
[----:B------:R-:W-:-:S04]  /*18c60*/  LEA.HI R4, R4, R3, RZ, 0x3 ;  /* 0x0000000304047211 */ /* 0x000fc800078f18ff */
[----:B------:R-:W-:Y:S02]  /*18c70*/  LOP3.LUT R6, R4, 0xfffffff8, RZ, 0xc0, !PT ;  /* 0xfffffff804067812 */ /* 0x000fe400078ec0ff */
[----:B------:R-:W-:Y:S02]  /*18c80*/  SHF.R.S32.HI R60, RZ, 0x3, R4 ;  /* 0x00000003ff3c7819 */ /* 0x000fe40000011404 */
[----:B------:R-:W-:-:S05]  /*18c90*/  IADD3 R61, R3, -R6, RZ ;  /* 0x80000006033d7210 */ /* 0x000fca0007ffe0ff */
[----:B------:R-:W-:-:S04]  /*18ca0*/  IMAD.SHL.U32 R3, R61, 0x8, RZ ;  /* 0x000000083d037824 */ /* 0x000fc800078e00ff */
[----:B------:R-:W-:-:S04]  /*18cb0*/  IMAD R5, R60, 0x40, R3 ;  /* 0x000000403c057824 */ /* 0x000fc800078e0203 */
[----:B------:R-:W-:-:S04]  /*18cc0*/  IMAD.WIDE R116, R5, 0x2, R116 ;  /* 0x0000000205747825 */ /* 0x000fc800078e0274 */
[----:B------:R-:W-:Y:S01]  /*18cd0*/  IMAD R21, R66, UR4, RZ ;  /* 0x0000000442157c24 */ /* 0x000fe2000f8e02ff */
[C---:B------:R-:W-:Y:S02]  /*18ce0*/  IADD3 R9, P3, R116.reuse, 0x1000, RZ ;  /* 0x0000100074097810 */ /* 0x040fe40007f7e0ff */
[C---:B------:R-:W-:Y:S02]  /*18cf0*/  IADD3 R13, P2, R116.reuse, 0x2000, RZ ;  /* 0x00002000740d7810 */ /* 0x040fe40007f5e0ff */
[C---:B------:R-:W-:Y:S02]  /*18d00*/  IADD3 R25, P6, R116.reuse, 0x3000, RZ ;  /* 0x0000300074197810 */ /* 0x040fe40007fde0ff */
[C---:B------:R-:W-:Y:S02]  /*18d10*/  IADD3 R29, P5, R116.reuse, 0x4000, RZ ;  /* 0x00004000741d7810 */ /* 0x040fe40007fbe0ff */
[----:B------:R-:W-:Y:S01]  /*18d20*/  IADD3 R33, P1, R116, 0x5000, RZ ;  /* 0x0000500074217810 */ /* 0x000fe20007f3e0ff */
[C---:B------:R-:W-:Y:S01]  /*18d30*/  IMAD R63, R0.reuse, UR5, R21 ;  /* 0x00000005003f7c24 */ /* 0x040fe2000f8e0215 */
[----:B------:R-:W-:Y:S01]  /*18d40*/  LOP3.LUT R8, R9, 0x380, RZ, 0xc0, !PT ;  /* 0x0000038009087812 */ /* 0x000fe200078ec0ff */
[----:B------:R-:W-:Y:S01]  /*18d50*/  IMAD.WIDE.U32 R20, R0, UR4, RZ ;  /* 0x0000000400147c25 */ /* 0x000fe2000f8e00ff */
[----:B------:R-:W-:Y:S01]  /*18d60*/  LOP3.LUT R12, R13, 0x380, RZ, 0xc0, !PT ;  /* 0x000003800d0c7812 */ /* 0x000fe200078ec0ff */
[----:B------:R-:W-:Y:S01]  /*18d70*/  ULDC.64 UR4, c[0x0][0xae8] ;  /* 0x0002ba0000047ab9 */ /* 0x000fe20000000a00 */
[----:B------:R-:W-:-:S02]  /*18d80*/  LOP3.LUT R24, R25, 0x380, RZ, 0xc0, !PT ;  /* 0x0000038019187812 */ /* 0x000fc400078ec0ff */
[----:B------:R-:W-:Y:S02]  /*18d90*/  LOP3.LUT R28, R29, 0x380, RZ, 0xc0, !PT ;  /* 0x000003801d1c7812 */ /* 0x000fe400078ec0ff */
[----:B------:R-:W-:Y:S01]  /*18da0*/  LOP3.LUT R32, R33, 0x380, RZ, 0xc0, !PT ;  /* 0x0000038021207812 */ /* 0x000fe200078ec0ff */
[----:B------:R-:W-:Y:S01]  /*18db0*/  IMAD R61, R61, 0x20, R60 ;  /* 0x000000203d3d7824 */ /* 0x000fe200078e023c */
[----:B------:R-:W-:Y:S02]  /*18dc0*/  SHF.R.U64 R8, R8, 0x3, RZ ;  /* 0x0000000308087819 */ /* 0x000fe400000012ff */
[----:B------:R-:W-:Y:S02]  /*18dd0*/  SHF.R.U64 R12, R12, 0x3, RZ ;  /* 0x000000030c0c7819 */ /* 0x000fe400000012ff */
[----:B------:R-:W-:Y:S02]  /*18de0*/  SHF.R.U64 R24, R24, 0x3, RZ ;  /* 0x0000000318187819 */ /* 0x000fe400000012ff */
[----:B------:R-:W-:-:S02]  /*18df0*/  SHF.R.U64 R28, R28, 0x3, RZ ;  /* 0x000000031c1c7819 */ /* 0x000fc400000012ff */
[----:B------:R-:W-:Y:S02]  /*18e00*/  SHF.R.U64 R32, R32, 0x3, RZ ;  /* 0x0000000320207819 */ /* 0x000fe400000012ff */
[----:B------:R-:W-:Y:S01]  /*18e10*/  IADD3 R21, R21, R63, RZ ;  /* 0x0000003f15157210 */ /* 0x000fe20007ffe0ff */
[----:B------:R-:W-:Y:S01]  /*18e20*/  IMAD R65, R128, 0x80, R61 ;  /* 0x0000008080417824 */ /* 0x000fe200078e023d */
[----:B------:R-:W-:Y:S02]  /*18e30*/  LOP3.LUT R8, R8, R9, RZ, 0x3c, !PT ;  /* 0x0000000908087212 */ /* 0x000fe400078e3cff */
[----:B------:R-:W-:Y:S01]  /*18e40*/  LOP3.LUT R12, R12, R13, RZ, 0x3c, !PT ;  /* 0x0000000d0c0c7212 */ /* 0x000fe200078e3cff */
[--C-:B------:R-:W-:Y:S01]  /*18e50*/  IMAD.X R13, RZ, RZ, R117.reuse, P2 ;  /* 0x000000ffff0d7224 */ /* 0x100fe200010e0675 */
[----:B------:R-:W-:Y:S01]  /*18e60*/  LOP3.LUT R24, R24, R25, RZ, 0x3c, !PT ;  /* 0x0000001918187212 */ /* 0x000fe200078e3cff */
[----:B------:R-:W-:Y:S01]  /*18e70*/  IMAD.X R25, RZ, RZ, R117, P6 ;  /* 0x000000ffff197224 */ /* 0x000fe200030e0675 */
[----:B------:R-:W-:-:S02]  /*18e80*/  LOP3.LUT R28, R28, R29, RZ, 0x3c, !PT ;  /* 0x0000001d1c1c7212 */ /* 0x000fc400078e3cff */
[----:B------:R-:W-:Y:S01]  /*18e90*/  LOP3.LUT R32, R32, R33, RZ, 0x3c, !PT ;  /* 0x0000002120207212 */ /* 0x000fe200078e3cff */
[----:B------:R-:W-:Y:S01]  /*18ea0*/  IMAD.X R33, RZ, RZ, R117, P1 ;  /* 0x000000ffff217224 */ /* 0x000fe200008e0675 */
[-C--:B------:R-:W-:Y:S01]  /*18eb0*/  IADD3.X R9, RZ, R117.reuse, RZ, P3, !PT ;  /* 0x00000075ff097210 */ /* 0x080fe20001ffe4ff */
[----:B------:R-:W-:Y:S01]  /*18ec0*/  IMAD.WIDE.U32 R20, R196, UR4, R20 ;  /* 0x00000004c4147c25 */ /* 0x000fe2000f8e0014 */
[----:B------:R-:W-:Y:S01]  /*18ed0*/  IADD3.X R29, RZ, R117, RZ, P5, !PT ;  /* 0x00000075ff1d7210 */ /* 0x000fe20002ffe4ff */
[----:B------:R-:W5:Y:S01]  /*18ee0*/  LD.E.128 R12, desc[UR48][R12.64] ;  /* 0x000000300c0c7980 */ /* 0x000f62000c101d00 */
[C---:B------:R-:W-:Y:S02]  /*18ef0*/  IADD3 R37, P0, R116.reuse, 0x6000, RZ ;  /* 0x0000600074257810 */ /* 0x040fe40007f1e0ff */
[C---:B------:R-:W-:Y:S01]  /*18f00*/  IADD3 R41, P3, R116.reuse, 0x7000, RZ ;  /* 0x0000700074297810 */ /* 0x040fe20007f7e0ff */
[----:B-1----:R-:W-:Y:S01]  /*18f10*/  @P4 IMAD.HI.U32 R0, R65, R68, RZ ;  /* 0x0000004441004227 */ /* 0x002fe200078e00ff */
[C---:B------:R-:W-:Y:S01]  /*18f20*/  IADD3 R45, P2, R116.reuse, 0x8000, RZ ;  /* 0x00008000742d7810 */ /* 0x040fe20007f5e0ff */
[----:B------:R-:W5:Y:S01]  /*18f30*/  LD.E.128 R8, desc[UR48][R8.64] ;  /* 0x0000003008087980 */ /* 0x000f62000c101d00 */
[----:B------:R-:W-:-:S02]  /*18f40*/  IADD3 R49, P6, R116, 0x9000, RZ ;  /* 0x0000900074317810 */ /* 0x000fc40007fde0ff */
[C---:B------:R-:W-:Y:S01]  /*18f50*/  IADD3 R53, P5, R116.reuse, 0xa000, RZ ;  /* 0x0000a00074357810 */ /* 0x040fe20007fbe0ff */
[----:B------:R-:W5:Y:S01]  /*18f60*/  LD.E.128 R24, desc[UR48][R24.64] ;  /* 0x0000003018187980 */ /* 0x000f62000c101d00 */
[----:B------:R-:W-:Y:S02]  /*18f70*/  IADD3 R7, P1, R116, 0xb000, RZ ;  /* 0x0000b00074077810 */ /* 0x000fe40007f3e0ff */
[----:B------:R-:W-:Y:S01]  /*18f80*/  SHF.R.S32.HI R62, RZ, 0x1f, R227 ;  /* 0x0000001fff3e7819 */ /* 0x000fe200000114e3 */
[----:B------:R-:W-:Y:S01]  /*18f90*/  IMAD R21, R196, UR5, R21 ;  /* 0x00000005c4157c24 */ /* 0x000fe2000f8e0215 */
[----:B------:R-:W-:Y:S01]  /*18fa0*/  LOP3.LUT R36, R37, 0x380, RZ, 0xc0, !PT ;  /* 0x0000038025247812 */ /* 0x000fe200078ec0ff */
[----:B------:R-:W-:Y:S01]  /*18fb0*/  ULDC.64 UR4, c[0x0][0xaf0] ;  /* 0x0002bc0000047ab9 */ /* 0x000fe20000000a00 */
[----:B------:R-:W-:Y:S01]  /*18fc0*/  LOP3.LUT R40, R41, 0x380, RZ, 0xc0, !PT ;  /* 0x0000038029287812 */ /* 0x000fe200078ec0ff */
[----:B------:R-:W-:Y:S01]  /*18fd0*/  IMAD.X R57, RZ, RZ, R117, P1 ;  /* 0x000000ffff397224 */ /* 0x000fe200008e0675 */
[----:B------:R-:W-:Y:S01]  /*18fe0*/  LOP3.LUT R44, R45, 0x380, RZ, 0xc0, !PT ;  /* 0x000003802d2c7812 */ /* 0x000fe200078ec0ff */
[----:B------:R-:W5:Y:S01]  /*18ff0*/  LD.E.128 R28, desc[UR48][R28.64] ;  /* 0x000000301c1c7980 */ /* 0x000f62000c101d00 */
[----:B------:R-:W-:-:S02]  /*19000*/  LOP3.LUT R48, R49, 0x380, RZ, 0xc0, !PT ;  /* 0x0000038031307812 */ /* 0x000fc400078ec0ff */
[----:B------:R-:W-:Y:S01]  /*19010*/  LOP3.LUT R52, R53, 0x380, RZ, 0xc0, !PT ;  /* 0x0000038035347812 */ /* 0x000fe200078ec0ff */
[----:B------:R-:W5:Y:S01]  /*19020*/  LD.E.128 R32, desc[UR48][R32.64] ;  /* 0x0000003020207980 */ /* 0x000f62000c101d00 */
[----:B------:R-:W-:Y:S02]  /*19030*/  LOP3.LUT R5, R116, 0x380, RZ, 0xc0, !PT ;  /* 0x0000038074057812 */ /* 0x000fe400078ec0ff */
[----:B------:R-:W-:Y:S01]  /*19040*/  LOP3.LUT R6, R7, 0x380, RZ, 0xc0, !PT ;  /* 0x0000038007067812 */ /* 0x000fe200078ec0ff */
[----:B------:R-:W-:Y:S01]  /*19050*/  IMAD R62, R62, UR4, RZ ;  /* 0x000000043e3e7c24 */ /* 0x000fe2000f8e02ff */
[----:B------:R-:W-:Y:S02]  /*19060*/  MOV R61, R65 ;  /* 0x00000041003d7202 */ /* 0x000fe40000000f00 */
[----:B------:R-:W-:Y:S02]  /*19070*/  SHF.R.U64 R36, R36, 0x3, RZ ;  /* 0x0000000324247819 */ /* 0x000fe400000012ff */
[----:B------:R-:W-:-:S02]  /*19080*/  SHF.R.U64 R40, R40, 0x3, RZ ;  /* 0x0000000328287819 */ /* 0x000fc400000012ff */
[----:B------:R-:W-:Y:S02]  /*19090*/  SHF.R.U64 R44, R44, 0x3, RZ ;  /* 0x000000032c2c7819 */ /* 0x000fe400000012ff */
[----:B------:R-:W-:Y:S02]  /*190a0*/  SHF.R.U64 R48, R48, 0x3, RZ ;  /* 0x0000000330307819 */ /* 0x000fe400000012ff */
[----:B------:R-:W-:Y:S02]  /*190b0*/  SHF.R.U64 R52, R52, 0x3, RZ ;  /* 0x0000000334347819 */ /* 0x000fe400000012ff */
[----:B------:R-:W-:Y:S02]  /*190c0*/  SHF.R.U64 R5, R5, 0x3, RZ ;  /* 0x0000000305057819 */ /* 0x000fe400000012ff */
[----:B--2---:R-:W-:Y:S02]  /*190d0*/  @P4 SHF.R.U32.HI R61, RZ, R67, R0 ;  /* 0x00000043ff3d4219 */ /* 0x004fe40000011600 */
[----:B------:R-:W-:Y:S01]  /*190e0*/  SHF.R.U64 R6, R6, 0x3, RZ ;  /* 0x0000000306067819 */ /* 0x000fe200000012ff */
[C---:B------:R-:W-:Y:S01]  /*190f0*/  IMAD R63, R227.reuse, UR5, R62 ;  /* 0x00000005e33f7c24 */ /* 0x040fe2000f8e023e */
        /* <DEDUP_REMOVED lines=12> */
[--C-:B------:R-:W-:Y:S01]  /*191c0*/  SHF.R.S32.HI R0, RZ, 0x1f, R61.reuse ;  /* 0x0000001fff007819 */ /* 0x100fe2000001143d */
[----:B------:R-:W-:Y:S01]  /*191d0*/  IMAD.MOV R62, RZ, RZ, -R61 ;  /* 0x000000ffff3e7224 */ /* 0x000fe200078e0a3d */
[----:B------:R-:W-:-:S02]  /*191e0*/  IADD3.X R41, RZ, R117, RZ, P3, !PT ;  /* 0x00000075ff297210 */ /* 0x000fc40001ffe4ff */
[----:B------:R-:W-:Y:S01]  /*191f0*/  LOP3.LUT R56, R6, R7, RZ, 0x3c, !PT ;  /* 0x0000000706387212 */ /* 0x000fe200078e3cff */
[----:B------:R-:W-:Y:S01]  /*19200*/  IMAD.IADD R21, R21, 0x1, R63 ;  /* 0x0000000115157824 */ /* 0x000fe200078e023f */
[----:B------:R-:W-:Y:S01]  /*19210*/  IADD3.X R53, RZ, R117, RZ, P5, !PT ;  /* 0x00000075ff357210 */ /* 0x000fe20002ffe4ff */
[----:B------:R-:W-:Y:S01]  /*19220*/  IMAD R0, R0, UR4, RZ ;  /* 0x0000000400007c24 */ /* 0x000fe2000f8e02ff */
[----:B------:R-:W5:Y:S01]  /*19230*/  LD.E.128 R4, desc[UR48][R4.64] ;  /* 0x0000003004047980 */ /* 0x000f62000c101d00 */
[----:B------:R-:W-:Y:S02]  /*19240*/  IMAD R125, R125, R62, R65 ;  /* 0x0000003e7d7d7224 */ /* 0x000fe400078e0241 */
[C---:B------:R-:W-:Y:S01]  /*19250*/  IMAD.WIDE.U32 R20, R61.reuse, UR4, R20 ;  /* 0x000000043d147c25 */ /* 0x040fe2000f8e0014 */
[----:B------:R-:W5:Y:S04]  /*19260*/  LD.E.128 R36, desc[UR48][R36.64] ;  /* 0x0000003024247980 */ /* 0x000f68000c101d00 */
[----:B------:R-:W5:Y:S01]  /*19270*/  LD.E.128 R40, desc[UR48][R40.64] ;  /* 0x0000003028287980 */ /* 0x000f62000c101d00 */
[----:B------:R-:W-:-:S03]  /*19280*/  IMAD R61, R61, UR5, R0 ;  /* 0x000000053d3d7c24 */ /* 0x000fc6000f8e0200 */
[----:B------:R-:W5:Y:S01]  /*19290*/  LD.E.128 R44, desc[UR48][R44.64] ;  /* 0x000000302c2c7980 */ /* 0x000f62000c101d00 */
[----:B------:R-:W-:Y:S01]  /*192a0*/  SHF.R.S32.HI R0, RZ, 0x1f, R125 ;  /* 0x0000001fff007819 */ /* 0x000fe2000001147d */
[----:B------:R-:W-:Y:S02]  /*192b0*/  ULDC.64 UR4, c[0x0][0xad8] ;  /* 0x0002b60000047ab9 */ /* 0x000fe40000000a00 */
        /* <DEDUP_REMOVED lines=9> */
[----:B------:R-:W-:-:S02]  /*19350*/  IMAD.IADD R21, R21, 0x1, R61 ;  /* 0x0000000115157824 */ /* 0x000fc400078e023d */
[----:B------:R-:W-:Y:S01]  /*19360*/  IMAD R0, R0, UR4, RZ ;  /* 0x0000000400007c24 */ /* 0x000fe2000f8e02ff */
[----:B------:R-:W-:Y:S01]  /*19370*/  LEA R67, R128, R60, 0x7 ;  /* 0x0000003c80437211 */ /* 0x000fe200078e38ff */
[----:B------:R-:W-:-:S04]  /*19380*/  IMAD.WIDE.U32 R20, R125, UR4, R20 ;  /* 0x000000047d147c25 */ /* 0x000fc8000f8e0014 */
[----:B------:R-:W-:Y:S01]  /*19390*/  IMAD R63, R125, UR5, R0 ;  /* 0x000000057d3f7c24 */ /* 0x000fe2000f8e0200 */
[-C--:B------:R-:W-:Y:S01]  /*193a0*/  ISETP.GE.AND P2, PT, R67, R64.reuse, PT ;  /* 0x000000404300720c */ /* 0x080fe20003f46270 */
[----:B------:R-:W-:Y:S01]  /*193b0*/  ULDC.64 UR4, c[0x0][0xa80] ;  /* 0x0002a00000047ab9 */ /* 0x000fe20000000a00 */
[----:B------:R-:W-:Y:S01]  /*193c0*/  IADD3 R0, R2, 0x30820, RZ ;  /* 0x0003082002007810 */ /* 0x000fe20007ffe0ff */
[----:B------:R-:W-:Y:S01]  /*193d0*/  IMAD.IADD R21, R21, 0x1, R63 ;  /* 0x0000000115157824 */ /* 0x000fe200078e023f */
[C---:B------:R-:W-:Y:S01]  /*193e0*/  LEA R65, P3, R20.reuse, UR4, 0x1 ;  /* 0x0000000414417c11 */ /* 0x040fe2000f8608ff */
[----:B------:R-:W-:Y:S01]  /*193f0*/  VIADD R61, R67, 0x20 ;  /* 0x00000020433d7836 */ /* 0x000fe20000000000 */
[----:B------:R-:W-:Y:S02]  /*19400*/  PRMT R0, RZ, 0x654, R0 ;  /* 0x00000654ff007816 */ /* 0x000fe40000000000 */
[----:B------:R-:W-:Y:S02]  /*19410*/  LEA.HI.X R66, R20, UR5, R21, 0x1, P3 ;  /* 0x0000000514427c11 */ /* 0x000fe400098f0c15 */
[-C--:B------:R-:W-:Y:S01]  /*19420*/  ISETP.GE.AND P1, PT, R61, R64.reuse, PT ;  /* 0x000000403d00720c */ /* 0x080fe20003f26270 */
[----:B------:R-:W-:Y:S01]  /*19430*/  VIADD R61, R67, 0x40 ;  /* 0x00000040433d7836 */ /* 0x000fe20000000000 */
[----:B0-----:R0:W1:Y:S01]  /*19440*/  SHFL.IDX PT, R62, R65, RZ, 0x181f ;  /* 0x00181fff413e7589 */ /* 0x00106200000e0000 */
[----:B------:R-:W-:Y:S01]  /*19450*/  BSSY B1, `(.L_x_3921) ;  /* 0x0000017000017945 */ /* 0x000fe20003800000 */
[----:B------:R2:W-:Y:S01]  /*19460*/  SYNCS.ARRIVE.TRANS64.RED.A1T0 RZ, [R0+URZ], RZ ;  /* 0x000000ff00ff79a7 */ /* 0x0005e2000810043f */
[C---:B------:R-:W-:Y:S01]  /*19470*/  IADD3 R69, R3.reuse, 0x80, RZ ;  /* 0x0000008003457810 */ /* 0x040fe20007ffe0ff */
[----:B------:R-:W-:Y:S01]  /*19480*/  VIADD R71, R3, 0x40 ;  /* 0x0000004003477836 */ /* 0x000fe20000000000 */
[----:B------:R-:W-:Y:S01]  /*19490*/  ISETP.GE.AND P0, PT, R61, R64, PT ;  /* 0x000000403d00720c */ /* 0x000fe20003f06270 */
[----:B--2---:R0:W2:Y:S01]  /*194a0*/  SHFL.IDX PT, R0, R66, RZ, 0x181f ;  /* 0x00181fff42007589 */ /* 0x0040a200000e0000 */
[----:B------:R-:W-:Y:S11]  /*194b0*/  @P2 BRA `(.L_x_3922) ;  /* 0x0000000000402947 */ /* 0x000ff60003800000 */
[----:B------:R-:W-:Y:S01]  /*194c0*/  ULDC UR4, c[0x0][0xac8] ;  /* 0x0002b20000047ab9 */ /* 0x000fe20000000800 */
[----:B------:R-:W-:Y:S02]  /*194d0*/  SHF.R.S32.HI R21, RZ, 0x1f, R3 ;  /* 0x0000001fff157819 */ /* 0x000fe40000011403 */
[----:B------:R-:W-:Y:S02]  /*194e0*/  ISETP.GE.AND P4, PT, R3, UR4, PT ;  /* 0x0000000403007c0c */ /* 0x000fe4000bf86270 */
[----:B------:R-:W-:Y:S02]  /*194f0*/  ISETP.GE.AND P3, PT, R71, UR4, PT ;  /* 0x0000000447007c0c */ /* 0x000fe4000bf66270 */
[----:B------:R-:W-:Y:S02]  /*19500*/  ISETP.GE.AND P2, PT, R69, UR4, PT ;  /* 0x0000000445007c0c */ /* 0x000fe4000bf46270 */
[----:B------:R-:W-:Y:S02]  /*19510*/  SHF.R.S32.HI R61, RZ, 0x1f, R71 ;  /* 0x0000001fff3d7819 */ /* 0x000fe40000011447 */
[----:B------:R-:W-:-:S05]  /*19520*/  SHF.R.S32.HI R63, RZ, 0x1f, R69 ;  /* 0x0000001fff3f7819 */ /* 0x000fca0000011445 */
        /* <DEDUP_REMOVED lines=9> */
.L_x_3922:
[----:B------:R-:W-:Y:S05]  /*195c0*/  BSYNC B1 ;  /* 0x0000000000017941 */ /* 0x000fea0003800000 */
.L_x_3921:
[----:B--2---:R2:W4:Y:S01]  /*195d0*/  SHFL.IDX PT, R0, R66, 0x1, 0x181f ;  /* 0x00381f0042007f89 */ /* 0x00452200000e0000 */
[----:B------:R-:W-:Y:S01]  /*195e0*/  BSSY B1, `(.L_x_3923) ;  /* 0x0000013000017945 */ /* 0x000fe20003800000 */
[----:B---3-5:R-:W-:Y:S02]  /*195f0*/  SHF.R.S32.HI R29, RZ, 0x1f, R3 ;  /* 0x0000001fff1d7819 */ /* 0x028fe40000011403 */
[----:B------:R2:W3:Y:S01]  /*19600*/  SHFL.IDX PT, R20, R65, 0x1, 0x181f ;  /* 0x00381f0041147f89 */ /* 0x0004e200000e0000 */
[----:B------:R-:W-:Y:S02]  /*19610*/  SHF.R.S32.HI R28, RZ, 0x1f, R71 ;  /* 0x0000001fff1c7819 */ /* 0x000fe40000011447 */
[----:B------:R-:W-:Y:S01]  /*19620*/  SHF.R.S32.HI R30, RZ, 0x1f, R69 ;  /* 0x0000001fff1e7819 */ /* 0x000fe20000011445 */
[----:B------:R-:W-:Y:S06]  /*19630*/  @P1 BRA `(.L_x_3924) ;  /* 0x0000000000341947 */ /* 0x000fec0003800000 */
[----:B------:R-:W-:Y:S02]  /*19640*/  ULDC UR4, c[0x0][0xac8] ;  /* 0x0002b20000047ab9 */ /* 0x000fe40000000800 */
[----:B------:R-:W-:Y:S02]  /*19650*/  ISETP.GE.AND P4, PT, R3, UR4, PT ;  /* 0x0000000403007c0c */ /* 0x000fe4000bf86270 */
[----:B------:R-:W-:Y:S02]  /*19660*/  ISETP.GE.AND P5, PT, R71, UR4, PT ;  /* 0x0000000447007c0c */ /* 0x000fe4000bfa6270 */
[----:B------:R-:W-:-:S09]  /*19670*/  ISETP.GE.AND P6, PT, R69, UR4, PT ;  /* 0x0000000445007c0c */ /* 0x000fd2000bfc6270 */
[-C--:B---3--:R-:W-:Y:S02]  /*19680*/  @!P4 LEA R4, P1, R3, R20.reuse, 0x1 ;  /* 0x000000140304c211 */ /* 0x088fe400078208ff */
        /* <DEDUP_REMOVED lines=8> */
.L_x_3924:
[----:B------:R-:W-:Y:S05]  /*19710*/  BSYNC B1 ;  /* 0x0000000000017941 */ /* 0x000fea0003800000 */
.L_x_3923:
[----:B----4-:R4:W0:Y:S01]  /*19720*/  SHFL.IDX PT, R0, R66, 0x2, 0x181f ;  /* 0x00581f0042007f89 */ /* 0x01082200000e0000 */
[----:B------:R-:W-:Y:S03]  /*19730*/  BSSY B1, `(.L_x_3925) ;  /* 0x0000010000017945 */ /* 0x000fe60003800000 */
[----:B---3--:R4:W3:Y:S01]  /*19740*/  SHFL.IDX PT, R8, R65, 0x2, 0x181f ;  /* 0x00581f0041087f89 */ /* 0x0088e200000e0000 */
        /* <DEDUP_REMOVED lines=10> */
[----:B------:R-:W-:Y:S01]  /*197f0*/  @!P5 LEA.HI.X R9, R69, R0, R30, 0x1, P2 ;  /* 0x000000004509d211 */ /* 0x000fe200010f0c1e */
[----:B------:R0:W-:Y:S04]  /*19800*/  @!P3 ST.E.128 desc[UR48][R4.64], R12 ;  /* 0x0000000c0400b985 */ /* 0x0001e8000c101d30 */
[----:B------:R0:W-:Y:S04]  /*19810*/  @!P4 ST.E.128 desc[UR48][R6.64], R36 ;  /* 0x000000240600c985 */ /* 0x0001e8000c101d30 */
[----:B------:R0:W-:Y:S02]  /*19820*/  @!P5 ST.E.128 desc[UR48][R8.64], R52 ;  /* 0x000000340800d985 */ /* 0x0001e4000c101d30 */
.L_x_3926:
[----:B------:R-:W-:Y:S05]  /*19830*/  BSYNC B1 ;  /* 0x0000000000017941 */ /* 0x000fea0003800000 */
.L_x_3925:
[----:B0-----:R-:W-:Y:S01]  /*19840*/  VIADD R5, R67, 0x60 ;  /* 0x0000006043057836 */ /* 0x001fe20000000000 */
[----:B--2-4-:R-:W0:Y:S04]  /*19850*/  SHFL.IDX PT, R66, R66, 0x3, 0x181f ;  /* 0x00781f0042427f89 */ /* 0x014e2800000e0000 */
[----:B------:R-:W-:Y:S01]  /*19860*/  ISETP.GE.AND P0, PT, R5, R64, PT ;  /* 0x000000400500720c */ /* 0x000fe20003f06270 */
[----:B------:R2:W4:-:S12]  /*19870*/  SHFL.IDX PT, R0, R65, 0x3, 0x181f ;  /* 0x00781f0041007f89 */ /* 0x00051800000e0000 */
[----:B--2---:R-:W-:Y:S05]  /*19880*/  @P0 BRA `(.L_x_3927) ;  /* 0x0000002000340947 */ /* 0x004fea0003800000 */
[----:B------:R-:W-:Y:S02]  /*19890*/  ULDC UR4, c[0x0][0xac8] ;  /* 0x0002b20000047ab9 */ /* 0x000fe40000000800 */
[----:B------:R-:W-:Y:S02]  /*198a0*/  ISETP.GE.AND P2, PT, R3, UR4, PT ;  /* 0x0000000403007c0c */ /* 0x000fe4000bf46270 */
[----:B------:R-:W-:-:S11]  /*198b0*/  ISETP.GE.AND P3, PT, R71, UR4, PT ;  /* 0x0000000447007c0c */ /* 0x000fd6000bf66270 */
[-C--:B----4-:R-:W-:Y:S02]  /*198c0*/  @!P2 LEA R4, P0, R3, R0.reuse, 0x1 ;  /* 0x000000000304a211 */ /* 0x090fe400078008ff */
[----:B------:R-:W-:Y:S02]  /*198d0*/  @!P3 LEA R6, P1, R71, R0, 0x1 ;  /* 0x000000004706b211 */ /* 0x000fe400078208ff */
[-C--:B0-----:R-:W-:Y:S02]  /*198e0*/  @!P2 LEA.HI.X R5, R3, R66.reuse, R29, 0x1, P0 ;  /* 0x000000420305a211 */ /* 0x081fe400000f0c1d */
        /* <DEDUP_REMOVED lines=9> */
.L_x_3920:
[----:B------:R-:W-:Y:S01]  /*19980*/  ULDC.64 UR4, c[0x0][0xb08] ;  /* 0x0002c20000047ab9 */ /* 0x000fe20000000a00 */
[----:B------:R1:W5:Y:S01]  /*19990*/  LDL R166, [R1+0x48] ;  /* 0x0000480001a67983 */ /* 0x0003620000100800 */
[----:B0-----:R-:W-:Y:S01]  /*199a0*/  IMAD R3, R66, UR4, RZ ;  /* 0x0000000442037c24 */ /* 0x001fe2000f8e02ff */
[----:B------:R-:W-:Y:S01]  /*199b0*/  SHF.R.S32.HI R66, RZ, 0x1f, R227 ;  /* 0x0000001fff427819 */ /* 0x000fe200000114e3 */
[C---:B------:R-:W-:Y:S01]  /*199c0*/  IMAD.WIDE.U32 R60, R0.reuse, UR4, RZ ;  /* 0x00000004003c7c25 */ /* 0x040fe2000f8e00ff */
[----:B------:R1:W5:Y:S01]  /*199d0*/  LDL R165, [R1+0x10c] ;  /* 0x00010c0001a57983 */ /* 0x0003620000100800 */
[----:B------:R-:W0:Y:S01]  /*199e0*/  @P4 LDC R62, c[0x0][0xbec] ;  /* 0x0002fb00ff3e4b82 */ /* 0x000e220000000800 */
[----:B------:R-:W-:Y:S01]  /*199f0*/  ULDC.64 UR6, c[0x0][0xb30] ;  /* 0x0002cc0000067ab9 */ /* 0x000fe20000000a00 */
[----:B------:R-:W-:Y:S01]  /*19a00*/  IMAD R3, R0, UR5, R3 ;  /* 0x0000000500037c24 */ /* 0x000fe2000f8e0203 */
[----:B------:R-:W-:Y:S01]  /*19a10*/  ULDC.64 UR4, c[0x0][0xb38] ;  /* 0x0002ce0000047ab9 */ /* 0x000fe20000000a00 */
[----:B------:R1:W5:Y:S03]  /*19a20*/  LDL R164, [R1+0xa4] ;  /* 0x0000a40001a47983 */ /* 0x0003660000100800 */
[----:B------:R-:W-:Y:S01]  /*19a30*/  IADD3 R61, R61, R3, RZ ;  /* 0x000000033d3d7210 */ /* 0x000fe20007ffe0ff */
[----:B------:R1:W5:Y:S01]  /*19a40*/  LDL R163, [R1+0x108] ;  /* 0x0001080001a37983 */ /* 0x0003620000100800 */
[----:B------:R-:W2:Y:S01]  /*19a50*/  @P4 LDC R0, c[0x0][0xbf0] ;  /* 0x0002fc00ff004b82 */ /* 0x000ea20000000800 */
[----:B------:R-:W-:-:S02]  /*19a60*/  IMAD.MOV.U32 R3, RZ, RZ, R67 ;  /* 0x000000ffff037224 */ /* 0x000fc400078e0043 */
[C---:B------:R-:W-:Y:S01]  /*19a70*/  IMAD.WIDE.U32 R60, R196.reuse, UR4, R60 ;  /* 0x00000004c43c7c25 */ /* 0x040fe2000f8e003c */
[----:B------:R1:W5:Y:S03]  /*19a80*/  LDL R162, [R1+0xa0] ;  /* 0x0000a00001a27983 */ /* 0x0003660000100800 */
[----:B------:R-:W-:Y:S01]  /*19a90*/  IMAD R61, R196, UR5, R61 ;  /* 0x00000005c43d7c24 */ /* 0x000fe2000f8e023d */
[----:B------:R-:W-:Y:S01]  /*19aa0*/  ULDC.64 UR4, c[0x0][0xb40] ;  /* 0x0002d00000047ab9 */ /* 0x000fe20000000a00 */
[----:B------:R1:W5:Y:S01]  /*19ab0*/  LDL R161, [R1+0x104] ;  /* 0x0001040001a17983 */ /* 0x0003620000100800 */
[----:B------:R-:W-:Y:S02]  /*19ac0*/  IMAD R66, R66, UR4, RZ ;  /* 0x0000000442427c24 */ /* 0x000fe4000f8e02ff */
[C---:B------:R-:W-:Y:S01]  /*19ad0*/  IMAD.WIDE.U32 R60, R227.reuse, UR4, R60 ;  /* 0x00000004e33c7c25 */ /* 0x040fe2000f8e003c */
[----:B------:R1:W5:Y:S03]  /*19ae0*/  LDL R160, [R1+0x9c] ;  /* 0x00009c0001a07983 */ /* 0x0003660000100800 */
[----:B------:R-:W-:Y:S01]  /*19af0*/  IMAD R63, R227, UR5, R66 ;  /* 0x00000005e33f7c24 */ /* 0x000fe2000f8e0242 */
[----:B------:R-:W-:Y:S01]  /*19b00*/  ULDC.64 UR4, c[0x0][0xb48] ;  /* 0x0002d20000047ab9 */ /* 0x000fe20000000a00 */
[----:B------:R1:W5:Y:S01]  /*19b10*/  LDL R159, [R1+0x100] ;  /* 0x00010000019f7983 */ /* 0x0003620000100800 */
[----:B0-----:R-:W-:-:S03]  /*19b20*/  @P4 IMAD.HI.U32 R73, R67, R62, RZ ;  /* 0x0000003e43494227 */ /* 0x001fc600078e00ff */
[----:B------:R1:W5:Y:S01]  /*19b30*/  LDL R158, [R1+0x98] ;  /* 0x00009800019e7983 */ /* 0x0003620000100800 */
[----:B------:R-:W-:Y:S01]  /*19b40*/  IMAD.IADD R61, R61, 0x1, R63 ;  /* 0x000000013d3d7824 */ /* 0x000fe200078e023f */
[----:B--2---:R-:W-:Y:S02]  /*19b50*/  @P4 SHF.R.U32.HI R3, RZ, R0, R73 ;  /* 0x00000000ff034219 */ /* 0x004fe40000011649 */
[----:B------:R1:W5:Y:S01]  /*19b60*/  LDL R157, [R1+0xfc] ;  /* 0x0000fc00019d7983 */ /* 0x0003620000100800 */
[----:B------:R-:W-:Y:S01]  /*19b70*/  IMAD.WIDE.U32 R60, R127, UR4, R60 ;  /* 0x000000047f3c7c25 */ /* 0x000fe2000f8e003c */
[----:B------:R-:W-:Y:S02]  /*19b80*/  IADD3 R62, -R3, RZ, RZ ;  /* 0x000000ff033e7210 */ /* 0x000fe40007ffe1ff */
[----:B------:R1:W5:Y:S01]  /*19b90*/  LDL R156, [R1+0x94] ;  /* 0x00009400019c7983 */ /* 0x0003620000100800 */
[----:B------:R-:W-:Y:S01]  /*19ba0*/  IMAD R61, R127, UR5, R61 ;  /* 0x000000057f3d7c24 */ /* 0x000fe2000f8e023d */
[----:B------:R-:W-:Y:S01]  /*19bb0*/  SHF.R.S32.HI R0, RZ, 0x1f, R3 ;  /* 0x0000001fff007819 */ /* 0x000fe20000011403 */
[----:B------:R-:W-:Y:S01]  /*19bc0*/  IMAD R125, R125, R62, R67 ;  /* 0x0000003e7d7d7224 */ /* 0x000fe200078e0243 */
[----:B------:R1:W5:Y:S01]  /*19bd0*/  LDL R155, [R1+0xf8] ;  /* 0x0000f800019b7983 */ /* 0x0003620000100800 */
[----:B------:R-:W-:-:S02]  /*19be0*/  ULDC.64 UR4, c[0x0][0xb28] ;  /* 0x0002ca0000047ab9 */ /* 0x000fc40000000a00 */
[----:B------:R-:W-:Y:S01]  /*19bf0*/  IMAD R0, R0, UR6, RZ ;  /* 0x0000000600007c24 */ /* 0x000fe2000f8e02ff */
        /* <DEDUP_REMOVED lines=35> */
[C---:B------:R-:W-:Y:S01]  /*19e30*/  IMAD R63, R3.reuse, UR7, R0 ;  /* 0x00000007033f7c24 */ /* 0x040fe2000f8e0200 */
[----:B------:R-:W-:Y:S01]  /*19e40*/  SHF.R.S32.HI R0, RZ, 0x1f, R125 ;  /* 0x0000001fff007819 */ /* 0x000fe2000001147d */
[----:B------:R-:W-:-:S04]  /*19e50*/  IMAD.WIDE.U32 R60, R3, UR6, R60 ;  /* 0x00000006033c7c25 */ /* 0x000fc8000f8e003c */
[----:B------:R-:W-:Y:S02]  /*19e60*/  IMAD R0, R0, UR4, RZ ;  /* 0x0000000400007c24 */ /* 0x000fe4000f8e02ff */
[----:B------:R-:W-:Y:S02]  /*19e70*/  IMAD.IADD R61, R61, 0x1, R63 ;  /* 0x000000013d3d7824 */ /* 0x000fe400078e023f */
[C---:B------:R-:W-:Y:S02]  /*19e80*/  IMAD R3, R125.reuse, UR5, R0 ;  /* 0x000000057d037c24 */ /* 0x040fe4000f8e0200 */
[----:B------:R-:W-:Y:S01]  /*19e90*/  IMAD.WIDE.U32 R60, R125, UR4, R60 ;  /* 0x000000047d3c7c25 */ /* 0x000fe2000f8e003c */
[----:B------:R-:W-:Y:S01]  /*19ea0*/  ISETP.GE.AND P0, PT, R72, R64, PT ;  /* 0x000000404800720c */ /* 0x000fe20003f06270 */
[----:B------:R-:W-:Y:S02]  /*19eb0*/  ULDC.64 UR4, c[0x0][0xb00] ;  /* 0x0002c00000047ab9 */ /* 0x000fe40000000a00 */
[----:B------:R-:W-:Y:S01]  /*19ec0*/  VIADD R62, R2, 0x30820 ;  /* 0x00030820023e7836 */ /* 0x000fe20000000000 */
[----:B------:R-:W-:-:S02]  /*19ed0*/  IADD3 R3, R61, R3, RZ ;  /* 0x000000033d037210 */ /* 0x000fc40007ffe0ff */
[C---:B------:R-:W-:Y:S02]  /*19ee0*/  LEA R0, P1, R60.reuse, UR4, 0x2 ;  /* 0x000000043c007c11 */ /* 0x040fe4000f8210ff */
[----:B------:R-:W-:Y:S02]  /*19ef0*/  PRMT R62, RZ, 0x654, R62 ;  /* 0x00000654ff3e7816 */ /* 0x000fe4000000003e */
[----:B------:R-:W-:Y:S01]  /*19f00*/  LEA.HI.X R3, R60, UR5, R3, 0x2, P1 ;  /* 0x000000053c037c11 */ /* 0x000fe200088f1403 */
[----:B------:R-:W-:Y:S01]  /*19f10*/  BSSY B1, `(.L_x_3928) ;  /* 0x0000065000017945 */ /* 0x000fe20003800000 */
[----:B------:R1:W-:Y:S01]  /*19f20*/  SYNCS.ARRIVE.TRANS64.RED.A1T0 RZ, [R62+URZ], RZ ;  /* 0x000000ff3eff79a7 */ /* 0x0003e2000810043f */
[----:B------:R1:W0:Y:S04]  /*19f30*/  SHFL.IDX PT, R60, R0, RZ, 0x1c1f ;  /* 0x001c1fff003c7589 */ /* 0x00022800000e0000 */
[----:B------:R1:W2:Y:S01]  /*19f40*/  SHFL.IDX PT, R61, R3, RZ, 0x1c1f ;  /* 0x001c1fff033d7589 */ /* 0x0002a200000e0000 */
[----:B------:R-:W-:Y:S05]  /*19f50*/  @P0 BRA `(.L_x_3929) ;  /* 0x0000000400800947 */ /* 0x000fea0003800000 */
[----:B------:R-:W-:Y:S02]  /*19f60*/  ULDC UR4, c[0x0][0xac8] ;  /* 0x0002b20000047ab9 */ /* 0x000fe40000000800 */
[----:B-----5:R-:W-:Y:S02]  /*19f70*/  ISETP.GE.AND P1, PT, R164, UR4, PT ;  /* 0x00000004a4007c0c */ /* 0x020fe4000bf26270 */
[----:B------:R-:W-:Y:S02]  /*19f80*/  ISETP.GE.AND P0, PT, R162, UR4, PT ;  /* 0x00000004a2007c0c */ /* 0x000fe4000bf06270 */
[----:B------:R-:W-:Y:S02]  /*19f90*/  ISETP.GE.AND P2, PT, R166, UR4, PT ;  /* 0x00000004a6007c0c */ /* 0x000fe4000bf46270 */
[----:B------:R-:W-:Y:S02]  /*19fa0*/  ISETP.GE.AND P3, PT, R160, UR4, PT ;  /* 0x00000004a0007c0c */ /* 0x000fe4000bf66270 */
[----:B------:R-:W-:-:S05]  /*19fb0*/  ISETP.GE.AND P4, PT, R158, UR4, PT ;  /* 0x000000049e007c0c */ /* 0x000fca000bf86270 */
[-C--:B01----:R-:W-:Y:S02]  /*19fc0*/  @!P1 LEA R62, P5, R164, R60.reuse, 0x2 ;  /* 0x0000003ca43e9211 */ /* 0x083fe400078a10ff */
[----:B------:R-:W-:Y:S02]  /*19fd0*/  @!P0 LEA R66, P6, R162, R60, 0x2 ;  /* 0x0000003ca2428211 */ /* 0x000fe400078c10ff */
[----:B--2---:R-:W-:Y:S01]  /*19fe0*/  @!P2 IMAD.WIDE R72, R166, 0x4, R60 ;  /* 0x00000004a648a825 */ /* 0x004fe200078e023c */
[-C--:B------:R-:W-:Y:S02]  /*19ff0*/  @!P1 LEA.HI.X R63, R164, R61.reuse, R165, 0x2, P5 ;  /* 0x0000003da43f9211 */ /* 0x080fe400028f14a5 */
[----:B------:R-:W-:Y:S02]  /*1a000*/  @!P0 LEA.HI.X R67, R162, R61, R163, 0x2, P6 ;  /* 0x0000003da2438211 */ /* 0x000fe400030f14a3 */
[----:B------:R-:W-:Y:S01]  /*1a010*/  ISETP.GE.AND P5, PT, R156, UR4, PT ;  /* 0x000000049c007c0c */ /* 0x000fe2000bfa6270 */
[----:B------:R0:W-:Y:S04]  /*1a020*/  @!P2 ST.E.64 desc[UR48][R72.64], R4 ;  /* 0x000000044800a985 */ /* 0x0001e8000c101b30 */
[----:B------:R1:W-:Y:S01]  /*1a030*/  @!P1 ST.E.64 desc[UR48][R62.64], R6 ;  /* 0x000000063e009985 */ /* 0x0003e2000c101b30 */
[----:B------:R-:W-:-:S03]  /*1a040*/  ISETP.GE.AND P1, PT, R152, UR4, PT ;  /* 0x0000000498007c0c */ /* 0x000fc6000bf26270 */
[----:B------:R2:W-:Y:S01]  /*1a050*/  @!P0 ST.E.64 desc[UR48][R66.64], R8 ;  /* 0x0000000842008985 */ /* 0x0005e2000c101b30 */
[----:B------:R-:W-:Y:S02]  /*1a060*/  ISETP.GE.AND P0, PT, R154, UR4, PT ;  /* 0x000000049a007c0c */ /* 0x000fe4000bf06270 */
        /* <DEDUP_REMOVED lines=9> */
[----:B------:R-:W-:-:S05]  /*1a100*/  @!P5 LEA.HI.X R9, R156, R61, R157, 0x2, P6 ;  /* 0x0000003d9c09d211 */ /* 0x000fca00030f149d */
[----:B------:R2:W-:Y:S01]  /*1a110*/  @!P5 ST.E.64 desc[UR48][R8.64], R14 ;  /* 0x0000000e0800d985 */ /* 0x0005e2000c101b30 */
        /* <DEDUP_REMOVED lines=17> */
[-C--:B------:R-:W-:Y:S02]  /*1a230*/  @!P4 LEA.HI.X R7, R146, R61.reuse, R147, 0x2, P0 ;  /* 0x0000003d9207c211 */ /* 0x080fe400000f1493 */
[----:B------:R-:W-:Y:S02]  /*1a240*/  ISETP.GE.AND P0, PT, R135, UR4, PT ;  /* 0x0000000487007c0c */ /* 0x000fe4000bf06270 */
[CC--:B--2---:R-:W-:Y:S01]  /*1a250*/  @!P5 LEA R8, P6, R144.reuse, R60.reuse, 0x2 ;  /* 0x0000003c9008d211 */ /* 0x0c4fe200078c10ff */
[----:B------:R1:W-:Y:S01]  /*1a260*/  @!P4 ST.E.64 desc[UR48][R6.64], R36 ;  /* 0x000000240600c985 */ /* 0x0003e2000c101b30 */
[----:B------:R-:W-:Y:S02]  /*1a270*/  ISETP.GE.AND P4, PT, R131, UR4, PT ;  /* 0x0000000483007c0c */ /* 0x000fe4000bf86270 */
[----:B------:R-:W-:Y:S02]  /*1a280*/  @!P5 LEA.HI.X R9, R144, R61, R145, 0x2, P6 ;  /* 0x0000003d9009d211 */ /* 0x000fe400030f1491 */
[----:B0-----:R-:W-:-:S03]  /*1a290*/  @!P2 LEA R4, P6, R142, R60, 0x2 ;  /* 0x0000003c8e04a211 */ /* 0x001fc600078c10ff */
[----:B------:R0:W-:Y:S01]  /*1a2a0*/  @!P5 ST.E.64 desc[UR48][R8.64], R40 ;  /* 0x000000280800d985 */ /* 0x0001e2000c101b30 */
[----:B------:R-:W-:Y:S02]  /*1a2b0*/  ISETP.GE.AND P5, PT, R133, UR4, PT ;  /* 0x0000000485007c0c */ /* 0x000fe4000bfa6270 */
        /* <DEDUP_REMOVED lines=17> */
[CC--:B-1----:R-:W-:Y:S01]  /*1a3d0*/  @!P3 LEA R8, P6, R129.reuse, R60.reuse, 0x2 ;  /* 0x0000003c8108b211 */ /* 0x0c2fe200078c10ff */
        /* <DEDUP_REMOVED lines=8> */
[C---:B-1----:R-:W-:Y:S01]  /*1a460*/  @!P1 LEA R6, P6, R124.reuse, R60, 0x2 ;  /* 0x0000003c7c069211 */ /* 0x042fe200078c10ff */
[----:B------:R1:W-:Y:S03]  /*1a470*/  @!P0 ST.E.64 desc[UR48][R4.64], R80 ;  /* 0x0000005004008985 */ /* 0x0003e6000c101b30 */
[----:B------:R-:W-:-:S03]  /*1a480*/  @!P1 LEA.HI.X R7, R124, R61, R126, 0x2, P6 ;  /* 0x0000003d7c079211 */ /* 0x000fc600030f147e */
[CC--:B0-----:R-:W-:Y:S02]  /*1a490*/  @!P3 LEA R8, P6, R120.reuse, R60.reuse, 0x2 ;  /* 0x0000003c7808b211 */ /* 0x0c1fe400078c10ff */
[----:B------:R0:W-:Y:S02]  /*1a4a0*/  @!P1 ST.E.64 desc[UR48][R6.64], R84 ;  /* 0x0000005406009985 */ /* 0x0001e4000c101b30 */
[----:B------:R-:W-:Y:S02]  /*1a4b0*/  @!P3 LEA.HI.X R9, R120, R61, R121, 0x2, P6 ;  /* 0x0000003d7809b211 */ /* 0x000fe400030f1479 */
[----:B-1----:R-:W-:-:S04]  /*1a4c0*/  @!P4 LEA R4, P0, R122, R60, 0x2 ;  /* 0x0000003c7a04c211 */ /* 0x002fc800078010ff */
[-C--:B------:R-:W-:Y:S02]  /*1a4d0*/  @!P4 LEA.HI.X R5, R122, R61.reuse, R123, 0x2, P0 ;  /* 0x0000003d7a05c211 */ /* 0x080fe400000f147b */
[-C--:B------:R-:W-:Y:S02]  /*1a4e0*/  @!P5 LEA R10, P0, R74, R60.reuse, 0x2 ;  /* 0x0000003c4a0ad211 */ /* 0x080fe400078010ff */
[----:B0-----:R-:W-:Y:S01]  /*1a4f0*/  @!P2 LEA R6, P1, R116, R60, 0x2 ;  /* 0x0000003c7406a211 */ /* 0x001fe200078210ff */
[----:B------:R3:W-:Y:S01]  /*1a500*/  @!P4 ST.E.64 desc[UR48][R4.64], R88 ;  /* 0x000000580400c985 */ /* 0x0007e2000c101b30 */
[-C--:B------:R-:W-:Y:S02]  /*1a510*/  @!P5 LEA.HI.X R11, R74, R61.reuse, R75, 0x2, P0 ;  /* 0x0000003d4a0bd211 */ /* 0x080fe400000f144b */
[----:B------:R-:W-:Y:S01]  /*1a520*/  @!P2 LEA.HI.X R7, R116, R61, R117, 0x2, P1 ;  /* 0x0000003d7407a211 */ /* 0x000fe200008f1475 */
[----:B------:R3:W-:Y:S04]  /*1a530*/  @!P3 ST.E.64 desc[UR48][R8.64], R92 ;  /* 0x0000005c0800b985 */ /* 0x0007e8000c101b30 */
[----:B------:R3:W-:Y:S04]  /*1a540*/  @!P2 ST.E.64 desc[UR48][R6.64], R96 ;  /* 0x000000600600a985 */ /* 0x0007e8000c101b30 */
[----:B------:R3:W-:Y:S02]  /*1a550*/  @!P5 ST.E.64 desc[UR48][R10.64], R100 ;  /* 0x000000640a00d985 */ /* 0x0007e4000c101b30 */
.L_x_3929:
[----:B------:R-:W-:Y:S05]  /*1a560*/  BSYNC B1 ;  /* 0x0000000000017941 */ /* 0x000fea0003800000 */
.L_x_3928:
[----:B------:R-:W-:Y:S01]  /*1a570*/  ISETP.GE.AND P0, PT, R65, R64, PT ;  /* 0x000000404100720c */ /* 0x000fe20003f06270 */
[----:B---3--:R3:W4:Y:S04]  /*1a580*/  SHFL.IDX PT, R5, R3, 0x1, 0x1c1f ;  /* 0x003c1f0003057f89 */ /* 0x00872800000e0000 */
[----:B------:R3:W0:Y:S08]  /*1a590*/  SHFL.IDX PT, R4, R0, 0x1, 0x1c1f ;  /* 0x003c1f0000047f89 */ /* 0x00063000000e0000 */
[----:B---3--:R-:W-:Y:S05]  /*1a5a0*/  @P0 BRA `(.L_x_3927) ;  /* 0x0000001000ec0947 */ /* 0x008fea0003800000 */
[----:B------:R-:W-:Y:S02]  /*1a5b0*/  ULDC UR4, c[0x0][0xac8] ;  /* 0x0002b20000047ab9 */ /* 0x000fe40000000800 */
[----:B-----5:R-:W-:Y:S02]  /*1a5c0*/  ISETP.GE.AND P2, PT, R164, UR4, PT ;  /* 0x00000004a4007c0c */ /* 0x020fe4000bf46270 */
[----:B------:R-:W-:Y:S02]  /*1a5d0*/  ISETP.GE.AND P1, PT, R166, UR4, PT ;  /* 0x00000004a6007c0c */ /* 0x000fe4000bf26270 */
[----:B------:R-:W-:Y:S02]  /*1a5e0*/  ISETP.GE.AND P5, PT, R162, UR4, PT ;  /* 0x00000004a2007c0c */ /* 0x000fe4000bfa6270 */
[----:B------:R-:W-:Y:S02]  /*1a5f0*/  ISETP.GE.AND P4, PT, R160, UR4, PT ;  /* 0x00000004a0007c0c */ /* 0x000fe4000bf86270 */
[----:B------:R-:W-:-:S05]  /*1a600*/  ISETP.GE.AND P3, PT, R158, UR4, PT ;  /* 0x000000049e007c0c */ /* 0x000fca000bf66270 */
[----:B0-----:R-:W-:Y:S02]  /*1a610*/  @!P2 LEA R6, P0, R164, R4, 0x2 ;  /* 0x00000004a406a211 */ /* 0x001fe400078010ff */
[----:B----4-:R-:W-:Y:S02]  /*1a620*/  @!P1 IMAD.WIDE R8, R166, 0x4, R4 ;  /* 0x00000004a6089825 */ /* 0x010fe400078e0204 */
[----:B------:R-:W-:Y:S02]  /*1a630*/  @!P2 LEA.HI.X R7, R164, R5, R165, 0x2, P0 ;  /* 0x00000005a407a211 */ /* 0x000fe400000f14a5 */
[----:B------:R-:W-:Y:S01]  /*1a640*/  ISETP.GE.AND P0, PT, R156, UR4, PT ;  /* 0x000000049c007c0c */ /* 0x000fe2000bf06270 */
[----:B------:R0:W-:Y:S01]  /*1a650*/  @!P1 ST.E.64 desc[UR48][R8.64], R26 ;  /* 0x0000001a08009985 */ /* 0x0001e2000c101b30 */
[----:B------:R-:W-:-:S03]  /*1a660*/  ISETP.GE.AND P1, PT, R154, UR4, PT ;  /* 0x000000049a007c0c */ /* 0x000fc6000bf26270 */
[----:B------:R3:W-:Y:S01]  /*1a670*/  @!P2 ST.E.64 desc[UR48][R6.64], R30 ;  /* 0x0000001e0600a985 */ /* 0x0007e2000c101b30 */
[-C--:B0-----:R-:W-:Y:S02]  /*1a680*/  @!P4 LEA R8, P2, R160, R4.reuse, 0x2 ;  /* 0x00000004a008c211 */ /* 0x081fe400078410ff */
[-C--:B---3--:R-:W-:Y:S02]  /*1a690*/  @!P5 LEA R6, P6, R162, R4.reuse, 0x2 ;  /* 0x00000004a206d211 */ /* 0x088fe400078c10ff */
[-C--:B------:R-:W-:Y:S02]  /*1a6a0*/  @!P4 LEA.HI.X R9, R160, R5.reuse, R161, 0x2, P2 ;  /* 0x00000005a009c211 */ /* 0x080fe400010f14a1 */
[-C--:B------:R-:W-:Y:S02]  /*1a6b0*/  @!P5 LEA.HI.X R7, R162, R5.reuse, R163, 0x2, P6 ;  /* 0x00000005a207d211 */ /* 0x080fe400030f14a3 */
[----:B------:R-:W-:Y:S02]  /*1a6c0*/  ISETP.GE.AND P2, PT, R152, UR4, PT ;  /* 0x0000000498007c0c */ /* 0x000fe4000bf46270 */
[C---:B------:R-:W-:Y:S01]  /*1a6d0*/  @!P3 LEA R10, P6, R158.reuse, R4, 0x2 ;  /* 0x000000049e0ab211 */ /* 0x040fe200078c10ff */
[----:B------:R0:W-:Y:S03]  /*1a6e0*/  @!P5 ST.E.64 desc[UR48][R6.64], R34 ;  /* 0x000000220600d985 */ /* 0x0001e6000c101b30 */
[----:B------:R-:W-:Y:S01]  /*1a6f0*/  @!P3 LEA.HI.X R11, R158, R5, R159, 0x2, P6 ;  /* 0x000000059e0bb211 */ /* 0x000fe200030f149f */
[----:B------:R3:W-:Y:S04]  /*1a700*/  @!P4 ST.E.64 desc[UR48][R8.64], R38 ;  /* 0x000000260800c985 */ /* 0x0007e8000c101b30 */
[----:B------:R4:W-:Y:S01]  /*1a710*/  @!P3 ST.E.64 desc[UR48][R10.64], R42 ;  /* 0x0000002a0a00b985 */ /* 0x0009e2000c101b30 */
[----:B------:R-:W-:-:S02]  /*1a720*/  ISETP.GE.AND P3, PT, R150, UR4, PT ;  /* 0x0000000496007c0c */ /* 0x000fc4000bf66270 */
        /* <DEDUP_REMOVED lines=17> */
[-C--:B------:R-:W-:Y:S02]  /*1a840*/  @!P4 LEA.HI.X R9, R148, R5.reuse, R149, 0x2, P0 ;  /* 0x000000059409c211 */ /* 0x080fe400000f1495 */
[----:B------:R-:W-:Y:S02]  /*1a850*/  ISETP.GE.AND P0, PT, R140, UR4, PT ;  /* 0x000000048c007c0c */ /* 0x000fe4000bf06270 */
[CC--:B----4-:R-:W-:Y:S01]  /*1a860*/  @!P5 LEA R10, P6, R146.reuse, R4.reuse, 0x2 ;  /* 0x00000004920ad211 */ /* 0x0d0fe200078c10ff */
[----:B------:R3:W-:Y:S01]  /*1a870*/  @!P4 ST.E.64 desc[UR48][R8.64], R104 ;  /* 0x000000680800c985 */ /* 0x0007e2000c101b30 */
[----:B------:R-:W-:Y:S02]  /*1a880*/  ISETP.GE.AND P4, PT, R133, UR4, PT ;  /* 0x0000000485007c0c */ /* 0x000fe4000bf86270 */
[----:B------:R-:W-:Y:S02]  /*1a890*/  @!P5 LEA.HI.X R11, R146, R5, R147, 0x2, P6 ;  /* 0x00000005920bd211 */ /* 0x000fe400030f1493 */
[----:B0-----:R-:W-:-:S03]  /*1a8a0*/  @!P2 LEA R6, P6, R144, R4, 0x2 ;  /* 0x000000049006a211 */ /* 0x001fc600078c10ff */
[----:B------:R0:W-:Y:S01]  /*1a8b0*/  @!P5 ST.E.64 desc[UR48][R10.64], R108 ;  /* 0x0000006c0a00d985 */ /* 0x0001e2000c101b30 */
[----:B------:R-:W-:Y:S02]  /*1a8c0*/  ISETP.GE.AND P5, PT, R135, UR4, PT ;  /* 0x0000000487007c0c */ /* 0x000fe4000bfa6270 */
[----:B------:R-:W-:Y:S02]  /*1a8d0*/  @!P2 LEA.HI.X R7, R144, R5, R145, 0x2, P6 ;  /* 0x000000059007a211 */ /* 0x000fe400030f1491 */
[----:B---3--:R-:W-:-:S03]  /*1a8e0*/  @!P1 LEA R8, P3, R142, R4, 0x2 ;  /* 0x000000048e089211 */ /* 0x008fc600078610ff */
[----:B------:R-:W-:Y:S01]  /*1a8f0*/  @!P2 ST.E.64 desc[UR48][R6.64], R70 ;  /* 0x000000460600a985 */ /* 0x000fe2000c101b30 */
[-C--:B------:R-:W-:Y:S02]  /*1a900*/  @!P4 LEA R14, P2, R133, R4.reuse, 0x2 ;  /* 0x00000004850ec211 */ /* 0x080fe400078410ff */
[-C--:B------:R-:W-:Y:S02]  /*1a910*/  @!P1 LEA.HI.X R9, R142, R5.reuse, R143, 0x2, P3 ;  /* 0x000000058e099211 */ /* 0x080fe400018f148f */
[----:B------:R-:W-:Y:S02]  /*1a920*/  ISETP.GE.AND P3, PT, R131, UR4, PT ;  /* 0x0000000483007c0c */ /* 0x000fe4000bf66270 */
[CC--:B0-----:R-:W-:Y:S01]  /*1a930*/  @!P0 LEA R10, P6, R140.reuse, R4.reuse, 0x2 ;  /* 0x000000048c0a8211 */ /* 0x0c1fe200078c10ff */
[----:B------:R0:W-:Y:S01]  /*1a940*/  @!P1 ST.E.64 desc[UR48][R8.64], R112 ;  /* 0x0000007008009985 */ /* 0x0001e2000c101b30 */
[----:B------:R-:W-:Y:S02]  /*1a950*/  @!P5 LEA R12, P1, R135, R4, 0x2 ;  /* 0x00000004870cd211 */ /* 0x000fe400078210ff */
[----:B------:R-:W-:-:S02]  /*1a960*/  @!P0 LEA.HI.X R11, R140, R5, R141, 0x2, P6 ;  /* 0x000000058c0b8211 */ /* 0x000fc400030f148d */
[-C--:B------:R-:W-:Y:S02]  /*1a970*/  @!P5 LEA.HI.X R13, R135, R5.reuse, R136, 0x2, P1 ;  /* 0x00000005870dd211 */ /* 0x080fe400008f1488 */
[----:B------:R-:W-:Y:S01]  /*1a980*/  ISETP.GE.AND P1, PT, R127, UR4, PT ;  /* 0x000000047f007c0c */ /* 0x000fe2000bf26270 */
[----:B------:R3:W-:Y:S01]  /*1a990*/  @!P0 ST.E.64 desc[UR48][R10.64], R78 ;  /* 0x0000004e0a008985 */ /* 0x0007e2000c101b30 */
[----:B------:R-:W-:Y:S02]  /*1a9a0*/  ISETP.GE.AND P0, PT, R129, UR4, PT ;  /* 0x0000000481007c0c */ /* 0x000fe4000bf06270 */
[----:B------:R-:W-:Y:S01]  /*1a9b0*/  @!P3 LEA R20, P6, R131, R4, 0x2 ;  /* 0x000000048314b211 */ /* 0x000fe200078c10ff */
[----:B------:R-:W-:Y:S01]  /*1a9c0*/  @!P5 ST.E.64 desc[UR48][R12.64], R82 ;  /* 0x000000520c00d985 */ /* 0x000fe2000c101b30 */
[-C--:B------:R-:W-:Y:S02]  /*1a9d0*/  @!P4 LEA.HI.X R15, R133, R5.reuse, R134, 0x2, P2 ;  /* 0x00000005850fc211 */ /* 0x080fe400010f1486 */
[----:B------:R-:W-:-:S02]  /*1a9e0*/  @!P3 LEA.HI.X R21, R131, R5, R132, 0x2, P6 ;  /* 0x000000058315b211 */ /* 0x000fc400030f1484 */
[----:B------:R-:W-:Y:S01]  /*1a9f0*/  ISETP.GE.AND P2, PT, R120, UR4, PT ;  /* 0x0000000478007c0c */ /* 0x000fe2000bf46270 */
[----:B------:R4:W-:Y:S01]  /*1aa00*/  @!P4 ST.E.64 desc[UR48][R14.64], R86 ;  /* 0x000000560e00c985 */ /* 0x0009e2000c101b30 */
[----:B------:R-:W-:Y:S02]  /*1aa10*/  ISETP.GE.AND P4, PT, R124, UR4, PT ;  /* 0x000000047c007c0c */ /* 0x000fe4000bf86270 */
[-C--:B0-----:R-:W-:Y:S01]  /*1aa20*/  @!P1 LEA R8, P6, R127, R4.reuse, 0x2 ;  /* 0x000000047f089211 */ /* 0x081fe200078c10ff */
[----:B------:R0:W-:Y:S01]  /*1aa30*/  @!P3 ST.E.64 desc[UR48][R20.64], R90 ;  /* 0x0000005a1400b985 */ /* 0x0001e2000c101b30 */
[C---:B------:R-:W-:Y:S02]  /*1aa40*/  @!P0 LEA R6, P5, R129.reuse, R4, 0x2 ;  /* 0x0000000481068211 */ /* 0x040fe400078a10ff */
[----:B------:R-:W-:Y:S02]  /*1aa50*/  ISETP.GE.AND P3, PT, R122, UR4, PT ;  /* 0x000000047a007c0c */ /* 0x000fe4000bf66270 */
[----:B------:R-:W-:-:S02]  /*1aa60*/  @!P0 LEA.HI.X R7, R129, R5, R130, 0x2, P5 ;  /* 0x0000000581078211 */ /* 0x000fc400028f1482 */
[----:B------:R-:W-:Y:S02]  /*1aa70*/  ISETP.GE.AND P5, PT, R116, UR4, PT ;  /* 0x0000000474007c0c */ /* 0x000fe4000bfa6270 */
[----:B------:R-:W-:Y:S01]  /*1aa80*/  @!P1 LEA.HI.X R9, R127, R5, R128, 0x2, P6 ;  /* 0x000000057f099211 */ /* 0x000fe200030f1480 */
[----:B------:R1:W-:Y:S01]  /*1aa90*/  @!P0 ST.E.64 desc[UR48][R6.64], R94 ;  /* 0x0000005e06008985 */ /* 0x0003e2000c101b30 */
[----:B---3--:R-:W-:-:S03]  /*1aaa0*/  @!P4 LEA R10, P0, R124, R4, 0x2 ;  /* 0x000000047c0ac211 */ /* 0x008fc600078010ff */
[----:B------:R1:W-:Y:S01]  /*1aab0*/  @!P1 ST.E.64 desc[UR48][R8.64], R98 ;  /* 0x0000006208009985 */ /* 0x0003e2000c101b30 */
[-C--:B----4-:R-:W-:Y:S02]  /*1aac0*/  @!P2 LEA R14, P1, R120, R4.reuse, 0x2 ;  /* 0x00000004780ea211 */ /* 0x090fe400078210ff */
[-C--:B------:R-:W-:Y:S02]  /*1aad0*/  @!P3 LEA R12, P6, R122, R4.reuse, 0x2 ;  /* 0x000000047a0cb211 */ /* 0x080fe400078c10ff */
[-C--:B------:R-:W-:Y:S02]  /*1aae0*/  @!P4 LEA.HI.X R11, R124, R5.reuse, R126, 0x2, P0 ;  /* 0x000000057c0bc211 */ /* 0x080fe400000f147e */
[----:B0-----:R-:W-:Y:S02]  /*1aaf0*/  @!P5 LEA R20, P0, R116, R4, 0x2 ;  /* 0x000000047414d211 */ /* 0x001fe400078010ff */
[-C--:B------:R-:W-:Y:S01]  /*1ab00*/  @!P3 LEA.HI.X R13, R122, R5.reuse, R123, 0x2, P6 ;  /* 0x000000057a0db211 */ /* 0x080fe200030f147b */
[----:B------:R1:W-:Y:S01]  /*1ab10*/  @!P4 ST.E.64 desc[UR48][R10.64], R102 ;  /* 0x000000660a00c985 */ /* 0x0003e2000c101b30 */
[----:B------:R-:W-:-:S02]  /*1ab20*/  @!P2 LEA.HI.X R15, R120, R5, R121, 0x2, P1 ;  /* 0x00000005780fa211 */ /* 0x000fc400008f1479 */
[----:B------:R-:W-:Y:S01]  /*1ab30*/  @!P5 LEA.HI.X R21, R116, R5, R117, 0x2, P0 ;  /* 0x000000057415d211 */ /* 0x000fe200000f1475 */
[----:B------:R1:W-:Y:S01]  /*1ab40*/  @!P3 ST.E.64 desc[UR48][R12.64], R106 ;  /* 0x0000006a0c00b985 */ /* 0x0003e2000c101b30 */
[----:B------:R-:W-:-:S03]  /*1ab50*/  ISETP.GE.AND P0, PT, R74, UR4, PT ;  /* 0x000000044a007c0c */ /* 0x000fc6000bf06270 */
[----:B------:R1:W-:Y:S04]  /*1ab60*/  @!P2 ST.E.64 desc[UR48][R14.64], R110 ;  /* 0x0000006e0e00a985 */ /* 0x0003e8000c101b30 */
[----:B------:R1:W-:Y:S06]  /*1ab70*/  @!P5 ST.E.64 desc[UR48][R20.64], R114 ;  /* 0x000000721400d985 */ /* 0x0003ec000c101b30 */
[----:B------:R-:W-:Y:S05]  /*1ab80*/  @P0 BRA `(.L_x_3927) ;  /* 0x0000000c00740947 */ /* 0x000fea0003800000 */
[----:B------:R-:W-:-:S04]  /*1ab90*/  LEA R4, P0, R74, R4, 0x2 ;  /* 0x000000044a047211 */ /* 0x000fc800078010ff */
[----:B------:R-:W-:-:S05]  /*1aba0*/  LEA.HI.X R5, R74, R5, R75, 0x2, P0 ;  /* 0x000000054a057211 */ /* 0x000fca00000f144b */
[----:B------:R0:W-:Y:S01]  /*1abb0*/  ST.E.64 desc[UR48][R4.64], R118 ;  /* 0x0000007604007985 */ /* 0x0001e2000c101b30 */
[----:B------:R-:W-:Y:S05]  /*1abc0*/  BRA `(.L_x_3927) ;  /* 0x0000000c00647947 */ /* 0x000fea0003800000 */
.L_x_3918:
[----:B------:R-:W-:Y:S01]  /*1abd0*/  ULDC.64 UR6, c[0x0][0xc08] ;  /* 0x0003020000067ab9 */ /* 0x000fe20000000a00 */
[----:B------:R-:W-:Y:S01]  /*1abe0*/  ULDC.64 UR4, c[0x0][0xc00] ;  /* 0x0003000000047ab9 */ /* 0x000fe20000000a00 */
[----:B------:R-:W-:Y:S01]  /*1abf0*/  ISETP.NE.U32.AND P1, PT, RZ, UR6, PT ;  /* 0x00000006ff007c0c */ /* 0x000fe2000bf25070 */
[----:B------:R-:W-:Y:S01]  /*1ac00*/  IMAD.MOV.U32 R3, RZ, RZ, RZ ;  /* 0x000000ffff037224 */ /* 0x000fe200078e00ff */
[----:B------:R-:W-:Y:S02]  /*1ac10*/  ISETP.NE.U32.AND P0, PT, RZ, UR4, PT ;  /* 0x00000004ff007c0c */ /* 0x000fe4000bf05070 */
[----:B------:R-:W-:Y:S02]  /*1ac20*/  ISETP.NE.AND.EX P1, PT, RZ, UR7, PT, P1 ;  /* 0x00000007ff007c0c */ /* 0x000fe4000bf25310 */
[----:B------:R-:W-:Y:S02]  /*1ac30*/  IADD3 R4, P2, R228, UR4, RZ ;  /* 0x00000004e4047c10 */ /* 0x000fe4000ff5e0ff */
[----:B------:R-:W-:-:S02]  /*1ac40*/  ISETP.NE.AND.EX P0, PT, RZ, UR5, PT, P0 ;  /* 0x00000005ff007c0c */ /* 0x000fc4000bf05300 */
[----:B------:R-:W-:Y:S01]  /*1ac50*/  IADD3.X R5, R229, UR5, RZ, P2, !PT ;  /* 0x00000005e5057c10 */ /* 0x000fe200097fe4ff */
[----:B------:R-:W-:Y:S02]  /*1ac60*/  ULDC UR4, c[0x0][0xa88] ;  /* 0x0002a20000047ab9 */ /* 0x000fe40000000800 */
[----:B------:R-:W-:-:S04]  /*1ac70*/  IMAD.U32 R0, RZ, RZ, UR4 ;  /* 0x00000004ff007e24 */ /* 0x000fc8000f8e00ff */
[----:B------:R-:W-:-:S04]  /*1ac80*/  @P1 IADD3 R228, P2, R228, UR6, RZ ;  /* 0x00000006e4e41c10 */ /* 0x000fc8000ff5e0ff */
[----:B------:R-:W-:Y:S01]  /*1ac90*/  @P1 IADD3.X R229, R229, UR7, RZ, P2, !PT ;  /* 0x00000007e5e51c10 */ /* 0x000fe200097fe4ff */
[----:B------:R2:W5:Y:S04]  /*1aca0*/  @P0 LDG.E R3, desc[UR48][R4.64] ;  /* 0x0000003004030981 */ /* 0x000568000c1e1900 */
[----:B------:R2:W5:Y:S01]  /*1acb0*/  @P1 LDG.E R0, desc[UR48][R228.64] ;  /* 0x00000030e4001981 */ /* 0x000562000c1e1900 */
[----:B------:R-:W-:Y:S01]  /*1acc0*/  ISETP.NE.AND P2, PT, R226, RZ, PT ;  /* 0x000000ffe200720c */ /* 0x000fe20003f45270 */
[----:B------:R-:W3:-:S12]  /*1acd0*/  S2R R6, SR_TID.X ;  /* 0x0000000000067919 */ /* 0x000ed80000002100 */
[----:B------:R-:W4:Y:S01]  /*1ace0*/  @!P2 LDC R226, c[0x0][0xad4] ;  /* 0x0002b500ffe2ab82 */ /* 0x000f220000000800 */
[----:B---3--:R-:W-:Y:S02]  /*1acf0*/  IADD3 R7, R6, -0x80, RZ ;  /* 0xffffff8006077810 */ /* 0x008fe40007ffe0ff */
[----:B----4-:R-:W-:Y:S02]  /*1ad00*/  ISETP.GT.AND P2, PT, R226, 0x1, PT ;  /* 0x00000001e200780c */ /* 0x010fe40003f44270 */
[----:B------:R-:W-:Y:S01]  /*1ad10*/  ISETP.GT.AND P3, PT, R7, 0x7f, PT ;  /* 0x0000007f0700780c */ /* 0x000fe20003f64270 */
[----:B--2---:R-:W-:-:S12]  /*1ad20*/  @P1 BRA `(.L_x_3930) ;  /* 0x0000000000101947 */ /* 0x004fd80003800000 */
[----:B------:R-:W-:Y:S05]  /*1ad30*/  @!P0 BRA `(.L_x_3930) ;  /* 0x00000000000c8947 */ /* 0x000fea0003800000 */
[----:B------:R-:W2:Y:S04]  /*1ad40*/  LDG.E R7, desc[UR48][R4.64] ;  /* 0x0000003004077981 */ /* 0x000ea8000c1e1900 */
[----:B-----5:R-:W2:Y:S02]  /*1ad50*/  LDG.E R0, desc[UR48][R4.64+0x4] ;  /* 0x0000043004007981 */ /* 0x020ea4000c1e1900 */
[----:B--2---:R-:W-:-:S07]  /*1ad60*/  IMAD.IADD R0, R0, 0x1, -R7 ;  /* 0x0000000100007824 */ /* 0x004fce00078e0a07 */
.L_x_3930:
[----:B------:R-:W2:Y:S01]  /*1ad70*/  LDL.LU R4, [R1+0xac] ;  /* 0x0000ac0001047983 */ /* 0x000ea20000300800 */
[----:B------:R-:W-:Y:S01]  /*1ad80*/  BSSY B1, `(.L_x_3931) ;  /* 0x0000038000017945 */ /* 0x000fe20003800000 */
[----:B------:R-:W-:Y:S02]  /*1ad90*/  SEL R227, R227, RZ, !P0 ;  /* 0x000000ffe3e37207 */ /* 0x000fe40004000000 */
[----:B-----5:R-:W-:Y:S02]  /*1ada0*/  SHF.R.S32.HI R26, RZ, 0x1f, R3 ;  /* 0x0000001fff1a7819 */ /* 0x020fe40000011403 */
[----:B--2---:R-:W-:Y:S01]  /*1adb0*/  SEL R28, R4, RZ, !P0 ;  /* 0x000000ff041c7207 */ /* 0x004fe20004000000 */
[----:B------:R-:W-:Y:S06]  /*1adc0*/  @P3 BRA `(.L_x_3932) ;  /* 0x0000000000cc3947 */ /* 0x000fec0003800000 */
[----:B------:R-:W2:Y:S01]  /*1add0*/  LDL R4, [R1+0x40] ;  /* 0x0000400001047983 */ /* 0x000ea20000100800 */
[----:B------:R-:W3:Y:S02]  /*1ade0*/  LDC R31, c[0x0][0xbe8] ;  /* 0x0002fa00ff1f7b82 */ /* 0x000ee40000000800 */
[----:B---3--:R-:W-:Y:S02]  /*1adf0*/  IMAD R5, R0, R31, RZ ;  /* 0x0000001f00057224 */ /* 0x008fe400078e02ff */
[----:B--2---:R-:W-:-:S05]  /*1ae00*/  IMAD R4, R4, 0x80, R6 ;  /* 0x0000008004047824 */ /* 0x004fca00078e0206 */
[----:B------:R-:W-:-:S04]  /*1ae10*/  IADD3 R29, R4, -0x80, RZ ;  /* 0xffffff80041d7810 */ /* 0x000fc80007ffe0ff */
[----:B------:R-:W-:-:S13]  /*1ae20*/  ISETP.GE.AND P0, PT, R29, R5, PT ;  /* 0x000000051d00720c */ /* 0x000fda0003f06270 */
[----:B------:R-:W-:Y:S05]  /*1ae30*/  @P0 BRA `(.L_x_3932) ;  /* 0x0000000000b00947 */ /* 0x000fea0003800000 */
[----:B------:R-:W2:Y:S01]  /*1ae40*/  LDL.LU R30, [R1+0x44] ;  /* 0x00004400011e7983 */ /* 0x000ea20000300800 */
[----:B------:R-:W-:Y:S01]  /*1ae50*/  IMAD.MOV.U32 R24, RZ, RZ, 0x9b8 ;  /* 0x000009b8ff187424 */ /* 0x000fe200078e00ff */
[----:B------:R-:W-:Y:S01]  /*1ae60*/  ISETP.GT.AND P0, PT, R226, 0x1, PT ;  /* 0x00000001e200780c */ /* 0x000fe20003f04270 */
[----:B------:R-:W3:Y:S01]  /*1ae70*/  LDC.64 R4, c[0x0][0xba8] ;  /* 0x0002ea00ff047b82 */ /* 0x000ee20000000a00 */
[----:B------:R-:W-:Y:S01]  /*1ae80*/  ISETP.NE.AND P1, PT, R31, 0x1, PT ;  /* 0x000000011f00780c */ /* 0x000fe20003f25270 */
[----:B------:R-:W-:Y:S01]  /*1ae90*/  IMAD.MOV.U32 R21, RZ, RZ, R29 ;  /* 0x000000ffff157224 */ /* 0x000fe200078e001d */
[----:B------:R-:W-:-:S05]  /*1aea0*/  SEL R24, R24, 0x978, P0 ;  /* 0x0000097818187807 */ /* 0x000fca0000000000 */
[----:B------:R-:W4:Y:S08]  /*1aeb0*/  LDC.64 R10, c[0x0][R24+0x220] ;  /* 0x00008800180a7b82 */ /* 0x000f300000000a00 */
[----:B------:R-:W5:Y:S08]  /*1aec0*/  LDC.64 R14, c[0x0][R24+0x218] ;  /* 0x00008600180e7b82 */ /* 0x000f700000000a00 */
[----:B------:R-:W0:Y:S08]  /*1aed0*/  LDC.64 R8, c[0x0][R24+0x228] ;  /* 0x00008a0018087b82 */ /* 0x000e300000000a00 */
[----:B------:R-:W1:Y:S08]  /*1aee0*/  @P1 LDC R20, c[0x0][0xbec] ;  /* 0x0002fb00ff141b82 */ /* 0x000e700000000800 */
[----:B------:R-:W0:Y:S08]  /*1aef0*/  LDC.64 R6, c[0x0][R24+0x210] ;  /* 0x0000840018067b82 */ /* 0x000e300000000a00 */
[----:B------:R-:W0:Y:S01]  /*1af00*/  @P1 LDC R27, c[0x0][0xbf0] ;  /* 0x0002fc00ff1b1b82 */ /* 0x000e220000000800 */
[----:B-1----:R-:W-:-:S07]  /*1af10*/  @P1 IMAD.HI.U32 R20, R29, R20, RZ ;  /* 0x000000141d141227 */ /* 0x002fce00078e00ff */
[----:B---3--:R-:W1:Y:S01]  /*1af20*/  @!P0 LDC R4, c[0x0][0xb50] ;  /* 0x0002d400ff048b82 */ /* 0x008e620000000800 */
[-C--:B----4-:R-:W-:Y:S02]  /*1af30*/  IMAD R11, R11, R227.reuse, RZ ;  /* 0x000000e30b0b7224 */ /* 0x090fe400078e02ff */
[----:B------:R-:W-:-:S05]  /*1af40*/  IMAD.WIDE.U32 R12, R10, R227, RZ ;  /* 0x000000e30a0c7225 */ /* 0x000fca00078e00ff */
[----:B------:R-:W3:Y:S01]  /*1af50*/  @!P0 LDC R5, c[0x0][0xb54] ;  /* 0x0002d500ff058b82 */ /* 0x000ee20000000800 */
[-C--:B-----5:R-:W-:Y:S02]  /*1af60*/  IMAD R25, R15, R196.reuse, RZ ;  /* 0x000000c40f197224 */ /* 0x0a0fe400078e02ff */
[----:B------:R-:W-:Y:S01]  /*1af70*/  IMAD.WIDE.U32 R14, R14, R196, RZ ;  /* 0x000000c40e0e7225 */ /* 0x000fe200078e00ff */
[----:B0-----:R-:W-:-:S03]  /*1af80*/  @P1 SHF.R.U32.HI R21, RZ, R27, R20 ;  /* 0x0000001bff151219 */ /* 0x001fc60000011614 */
[----:B------:R-:W-:Y:S01]  /*1af90*/  IMAD R27, R10, R28, R11 ;  /* 0x0000001c0a1b7224 */ /* 0x000fe200078e020b */
[----:B------:R-:W-:Y:S02]  /*1afa0*/  IADD3 R25, R15, R25, RZ ;  /* 0x000000190f197210 */ /* 0x000fe40007ffe0ff */
[----:B------:R-:W-:Y:S01]  /*1afb0*/  IADD3 R14, P1, P3, R12, R14, R3 ;  /* 0x0000000e0c0e7210 */ /* 0x000fe20007b3e003 */
[----:B------:R-:W-:Y:S02]  /*1afc0*/  IMAD.IADD R27, R13, 0x1, R27 ;  /* 0x000000010d1b7824 */ /* 0x000fe400078e021b */
[----:B------:R-:W-:Y:S01]  /*1afd0*/  IMAD.MOV R10, RZ, RZ, -R21 ;  /* 0x000000ffff0a7224 */ /* 0x000fe200078e0a15 */
[----:B--2---:R-:W-:-:S05]  /*1afe0*/  SEL R11, R30, RZ, P0 ;  /* 0x000000ff1e0b7207 */ /* 0x004fca0000000000 */
[-C--:B------:R-:W-:Y:S02]  /*1aff0*/  IMAD R13, R9, R11.reuse, RZ ;  /* 0x0000000b090d7224 */ /* 0x080fe400078e02ff */
[----:B------:R-:W-:-:S04]  /*1b000*/  IMAD.WIDE.U32 R8, R8, R11, RZ ;  /* 0x0000000b08087225 */ /* 0x000fc800078e00ff */
[----:B------:R-:W-:Y:S01]  /*1b010*/  IMAD R11, R31, R10, R29 ;  /* 0x0000000a1f0b7224 */ /* 0x000fe200078e021d */
[----:B------:R-:W-:Y:S02]  /*1b020*/  IADD3.X R10, R27, R25, R26, P1, P3 ;  /* 0x000000191b0a7210 */ /* 0x000fe40000fe641a */
[----:B------:R-:W-:Y:S01]  /*1b030*/  IADD3 R8, P0, P1, R21, R14, R8 ;  /* 0x0000000e15087210 */ /* 0x000fe2000791e008 */
[----:B------:R-:W-:Y:S01]  /*1b040*/  IMAD R7, R7, R11, RZ ;  /* 0x0000000b07077224 */ /* 0x000fe200078e02ff */
[----:B------:R-:W-:Y:S02]  /*1b050*/  IADD3 R13, R9, R13, RZ ;  /* 0x0000000d090d7210 */ /* 0x000fe40007ffe0ff */
[----:B------:R-:W-:-:S04]  /*1b060*/  SHF.R.S32.HI R21, RZ, 0x1f, R21 ;  /* 0x0000001fff157819 */ /* 0x000fc80000011415 */
[----:B------:R-:W-:Y:S02]  /*1b070*/  IADD3.X R9, R21, R10, R13, P0, P1 ;  /* 0x0000000a15097210 */ /* 0x000fe400007e240d */
[----:B------:R-:W-:Y:S01]  /*1b080*/  SHF.R.S32.HI R13, RZ, 0x1f, R11 ;  /* 0x0000001fff0d7819 */ /* 0x000fe2000001140b */
[----:B------:R-:W-:-:S04]  /*1b090*/  IMAD.WIDE.U32 R8, R6, R11, R8 ;  /* 0x0000000b06087225 */ /* 0x000fc800078e0008 */
[----:B------:R-:W-:Y:S01]  /*1b0a0*/  IMAD R7, R6, R13, R7 ;  /* 0x0000000d06077224 */ /* 0x000fe200078e0207 */
[----:B-1----:R-:W-:-:S03]  /*1b0b0*/  LEA R4, P0, R8, R4, 0x2 ;  /* 0x0000000408047211 */ /* 0x002fc600078010ff */
[----:B------:R-:W-:Y:S02]  /*1b0c0*/  IMAD.IADD R6, R9, 0x1, R7 ;  /* 0x0000000109067824 */ /* 0x000fe400078e0207 */
[----:B------:R-:W-:-:S03]  /*1b0d0*/  IMAD.MOV.U32 R7, RZ, RZ, -0x800000 ;  /* 0xff800000ff077424 */ /* 0x000fc600078e00ff */
[----:B---3--:R-:W-:-:S05]  /*1b0e0*/  LEA.HI.X R5, R8, R5, R6, 0x2, P0 ;  /* 0x0000000508057211 */ /* 0x008fca00000f1406 */
[----:B------:R2:W-:Y:S02]  /*1b0f0*/  STG.E desc[UR48][R4.64], R7 ;  /* 0x0000000704007986 */ /* 0x0005e4000c101930 */
.L_x_3932:
[----:B------:R-:W-:Y:S05]  /*1b100*/  BSYNC B1 ;  /* 0x0000000000017941 */ /* 0x000fea0003800000 */
.L_x_3931:
[----:B------:R-:W-:Y:S05]  /*1b110*/  @P2 BRA `(.L_x_3927) ;  /* 0x0000000800102947 */ /* 0x000fea0003800000 */
[----:B------:R-:W3:Y:S01]  /*1b120*/  LDL.LU R12, [R1+0x40] ;  /* 0x00004000010c7983 */ /* 0x000ee20000300800 */
[----:B------:R-:W4:Y:S01]  /*1b130*/  LDC R11, c[0x0][0xbe8] ;  /* 0x0002fa00ff0b7b82 */ /* 0x000f220000000800 */
[----:B------:R-:W-:Y:S01]  /*1b140*/  ULDC.64 UR4, c[0x0][0xaa0] ;  /* 0x0002a80000047ab9 */ /* 0x000fe20000000a00 */
[----:B------:R-:W-:Y:S01]  /*1b150*/  BSSY B1, `(.L_x_3933) ;  /* 0x000004a000017945 */ /* 0x000fe20003800000 */
[----:B--2---:R-:W2:Y:S01]  /*1b160*/  S2R R4, SR_TID.X ;  /* 0x0000000000047919 */ /* 0x004ea20000002100 */
[----:B----4-:R-:W-:Y:S02]  /*1b170*/  ISETP.NE.AND P0, PT, R11, 0x1, PT ;  /* 0x000000010b00780c */ /* 0x010fe40003f05270 */
[----:B--2---:R-:W-:Y:S01]  /*1b180*/  IADD3 R6, R4, -0x80, RZ ;  /* 0xffffff8004067810 */ /* 0x004fe20007ffe0ff */
[----:B------:R-:W-:-:S10]  /*1b190*/  IMAD R4, R26, UR4, RZ ;  /* 0x000000041a047c24 */ /* 0x000fd4000f8e02ff */
[----:B------:R-:W2:Y:S01]  /*1b1a0*/  @P0 LDC R9, c[0x0][0xbec] ;  /* 0x0002fb00ff090b82 */ /* 0x000ea20000000800 */
[----:B------:R-:W-:Y:S01]  /*1b1b0*/  SHF.R.S32.HI R5, RZ, 0x1f, R6 ;  /* 0x0000001fff057819 */ /* 0x000fe20000011406 */
[----:B------:R-:W-:-:S03]  /*1b1c0*/  IMAD R7, R3, UR5, R4 ;  /* 0x0000000503077c24 */ /* 0x000fc6000f8e0204 */
[----:B------:R-:W-:Y:S01]  /*1b1d0*/  LEA.HI R8, R5, R6, RZ, 0x3 ;  /* 0x0000000605087211 */ /* 0x000fe200078f18ff */
[----:B------:R-:W-:Y:S02]  /*1b1e0*/  IMAD.WIDE.U32 R4, R3, UR4, RZ ;  /* 0x0000000403047c25 */ /* 0x000fe4000f8e00ff */
[----:B------:R-:W4:Y:S01]  /*1b1f0*/  @P0 LDC R13, c[0x0][0xbf0] ;  /* 0x0002fc00ff0d0b82 */ /* 0x000f220000000800 */
[----:B------:R-:W-:Y:S01]  /*1b200*/  ULDC.64 UR4, c[0x0][0xae8] ;  /* 0x0002ba0000047ab9 */ /* 0x000fe20000000a00 */
[----:B------:R-:W-:Y:S01]  /*1b210*/  LOP3.LUT R3, R8, 0xfffffff8, RZ, 0xc0, !PT ;  /* 0xfffffff808037812 */ /* 0x000fe200078ec0ff */
[----:B------:R-:W-:Y:S01]  /*1b220*/  IMAD.IADD R5, R5, 0x1, R7 ;  /* 0x0000000105057824 */ /* 0x000fe200078e0207 */
[----:B------:R-:W-:-:S03]  /*1b230*/  SHF.R.S32.HI R15, RZ, 0x3, R8 ;  /* 0x00000003ff0f7819 */ /* 0x000fc60000011408 */
[----:B------:R-:W-:Y:S02]  /*1b240*/  IMAD.IADD R10, R6, 0x1, -R3 ;  /* 0x00000001060a7824 */ /* 0x000fe400078e0a03 */
[----:B------:R-:W-:-:S03]  /*1b250*/  IMAD.WIDE.U32 R4, R196, UR4, R4 ;  /* 0x00000004c4047c25 */ /* 0x000fc6000f8e0004 */
[----:B------:R-:W-:Y:S01]  /*1b260*/  LEA R3, R10, R15, 0x5 ;  /* 0x0000000f0a037211 */ /* 0x000fe200078e28ff */
[----:B------:R-:W-:Y:S01]  /*1b270*/  IMAD R5, R196, UR5, R5 ;  /* 0x00000005c4057c24 */ /* 0x000fe2000f8e0205 */
[----:B------:R-:W-:Y:S02]  /*1b280*/  ULDC.64 UR4, c[0x0][0xaf0] ;  /* 0x0002bc0000047ab9 */ /* 0x000fe40000000a00 */
[----:B------:R-:W-:Y:S02]  /*1b290*/  IMAD R7, R28, UR4, RZ ;  /* 0x000000041c077c24 */ /* 0x000fe4000f8e02ff */
[----:B------:R-:W-:-:S04]  /*1b2a0*/  IMAD.WIDE.U32 R4, R227, UR4, R4 ;  /* 0x00000004e3047c25 */ /* 0x000fc8000f8e0004 */
[----:B------:R-:W-:Y:S01]  /*1b2b0*/  IMAD R7, R227, UR5, R7 ;  /* 0x00000005e3077c24 */ /* 0x000fe2000f8e0207 */
[----:B------:R-:W-:-:S04]  /*1b2c0*/  ULDC.64 UR4, c[0x0][0xae0] ;  /* 0x0002b80000047ab9 */ /* 0x000fc80000000a00 */
[----:B------:R-:W-:Y:S01]  /*1b2d0*/  IADD3 R5, R5, R7, RZ ;  /* 0x0000000705057210 */ /* 0x000fe20007ffe0ff */
[----:B---3--:R-:W-:-:S04]  /*1b2e0*/  IMAD R8, R12, 0x80, R3 ;  /* 0x000000800c087824 */ /* 0x008fc800078e0203 */
[----:B--2---:R-:W-:-:S04]  /*1b2f0*/  @P0 IMAD.HI.U32 R6, R8, R9, RZ ;  /* 0x0000000908060227 */ /* 0x004fc800078e00ff */
[----:B------:R-:W-:Y:S01]  /*1b300*/  IMAD.MOV.U32 R3, RZ, RZ, R8 ;  /* 0x000000ffff037224 */ /* 0x000fe200078e0008 */
[----:B----4-:R-:W-:-:S04]  /*1b310*/  @P0 SHF.R.U32.HI R3, RZ, R13, R6 ;  /* 0x0000000dff030219 */ /* 0x010fc80000011606 */
[--C-:B------:R-:W-:Y:S01]  /*1b320*/  SHF.R.S32.HI R6, RZ, 0x1f, R3.reuse ;  /* 0x0000001fff067819 */ /* 0x100fe20000011403 */
[----:B------:R-:W-:Y:S02]  /*1b330*/  IMAD.MOV R7, RZ, RZ, -R3 ;  /* 0x000000ffff077224 */ /* 0x000fe400078e0a03 */
[----:B------:R-:W-:-:S04]  /*1b340*/  IMAD.WIDE.U32 R4, R3, UR4, R4 ;  /* 0x0000000403047c25 */ /* 0x000fc8000f8e0004 */
[----:B------:R-:W-:Y:S02]  /*1b350*/  IMAD R6, R6, UR4, RZ ;  /* 0x0000000406067c24 */ /* 0x000fe4000f8e02ff */
[----:B------:R-:W-:Y:S01]  /*1b360*/  IMAD R7, R11, R7, R8 ;  /* 0x000000070b077224 */ /* 0x000fe200078e0208 */
[----:B------:R-:W-:Y:S01]  /*1b370*/  LEA R8, R12, R15, 0x7 ;  /* 0x0000000f0c087211 */ /* 0x000fe200078e38ff */
[----:B------:R-:W-:Y:S01]  /*1b380*/  IMAD R9, R3, UR5, R6 ;  /* 0x0000000503097c24 */ /* 0x000fe2000f8e0206 */
[----:B------:R-:W-:Y:S01]  /*1b390*/  ULDC.64 UR4, c[0x0][0xad8] ;  /* 0x0002b60000047ab9 */ /* 0x000fe20000000a00 */
[----:B------:R-:W-:Y:S01]  /*1b3a0*/  IMAD R11, R0, R11, RZ ;  /* 0x0000000b000b7224 */ /* 0x000fe200078e02ff */
[----:B------:R-:W-:Y:S01]  /*1b3b0*/  SHF.R.S32.HI R3, RZ, 0x1f, R7 ;  /* 0x0000001fff037819 */ /* 0x000fe20000011407 */
[----:B------:R-:W-:Y:S02]  /*1b3c0*/  IMAD.IADD R5, R5, 0x1, R9 ;  /* 0x0000000105057824 */ /* 0x000fe400078e0209 */
[C---:B------:R-:W-:Y:S01]  /*1b3d0*/  VIADD R0, R8.reuse, 0x20 ;  /* 0x0000002008007836 */ /* 0x040fe20000000000 */
[----:B------:R-:W-:Y:S01]  /*1b3e0*/  ISETP.GE.AND P2, PT, R8, R11, PT ;  /* 0x0000000b0800720c */ /* 0x000fe20003f46270 */
[----:B------:R-:W-:-:S02]  /*1b3f0*/  IMAD R6, R3, UR4, RZ ;  /* 0x0000000403067c24 */ /* 0x000fc4000f8e02ff */
[----:B------:R-:W-:Y:S01]  /*1b400*/  VIADD R3, R8, 0x40 ;  /* 0x0000004008037836 */ /* 0x000fe20000000000 */
[-C--:B------:R-:W-:Y:S01]  /*1b410*/  ISETP.GE.AND P0, PT, R0, R11.reuse, PT ;  /* 0x0000000b0000720c */ /* 0x080fe20003f06270 */
[C---:B------:R-:W-:Y:S02]  /*1b420*/  IMAD R9, R7.reuse, UR5, R6 ;  /* 0x0000000507097c24 */ /* 0x040fe4000f8e0206 */
[----:B------:R-:W-:Y:S01]  /*1b430*/  IMAD.WIDE.U32 R4, R7, UR4, R4 ;  /* 0x0000000407047c25 */ /* 0x000fe2000f8e0004 */
[----:B------:R-:W-:Y:S01]  /*1b440*/  ISETP.GE.AND P1, PT, R3, R11, PT ;  /* 0x0000000b0300720c */ /* 0x000fe20003f26270 */
[----:B------:R-:W-:Y:S01]  /*1b450*/  ULDC.64 UR4, c[0x0][0xa80] ;  /* 0x0002a00000047ab9 */ /* 0x000fe20000000a00 */
[----:B------:R-:W-:Y:S01]  /*1b460*/  SHF.L.U32 R7, R10, 0x3, RZ ;  /* 0x000000030a077819 */ /* 0x000fe200000006ff */
[----:B------:R-:W-:Y:S01]  /*1b470*/  IMAD.IADD R3, R5, 0x1, R9 ;  /* 0x0000000105037824 */ /* 0x000fe200078e0209 */
[C---:B------:R-:W-:Y:S02]  /*1b480*/  LEA R6, P3, R4.reuse, UR4, 0x1 ;  /* 0x0000000404067c11 */ /* 0x040fe4000f8608ff */
[C---:B------:R-:W-:Y:S01]  /*1b490*/  IADD3 R9, R7.reuse, 0x80, RZ ;  /* 0x0000008007097810 */ /* 0x040fe20007ffe0ff */
[----:B------:R-:W-:Y:S01]  /*1b4a0*/  VIADD R13, R7, 0x40 ;  /* 0x00000040070d7836 */ /* 0x000fe20000000000 */
[----:B------:R-:W-:-:S02]  /*1b4b0*/  LEA.HI.X R3, R4, UR5, R3, 0x1, P3 ;  /* 0x0000000504037c11 */ /* 0x000fc400098f0c03 */
[----:B------:R2:W3:Y:S01]  /*1b4c0*/  SHFL.IDX PT, R4, R6, RZ, 0x181f ;  /* 0x00181fff06047589 */ /* 0x0004e200000e0000 */
[----:B------:R-:W-:Y:S02]  /*1b4d0*/  SHF.R.S32.HI R12, RZ, 0x1f, R7 ;  /* 0x0000001fff0c7819 */ /* 0x000fe40000011407 */
[----:B------:R-:W-:Y:S01]  /*1b4e0*/  SHF.R.S32.HI R10, RZ, 0x1f, R13 ;  /* 0x0000001fff0a7819 */ /* 0x000fe2000001140d */
[----:B------:R2:W4:Y:S01]  /*1b4f0*/  SHFL.IDX PT, R0, R3, RZ, 0x181f ;  /* 0x00181fff03007589 */ /* 0x00052200000e0000 */
[----:B------:R-:W-:Y:S01]  /*1b500*/  SHF.R.S32.HI R14, RZ, 0x1f, R9 ;  /* 0x0000001fff0e7819 */ /* 0x000fe20000011409 */
[----:B------:R-:W-:Y:S06]  /*1b510*/  @P2 BRA `(.L_x_3934) ;  /* 0x0000000000342947 */ /* 0x000fec0003800000 */
[----:B------:R-:W-:Y:S02]  /*1b520*/  ULDC UR4, c[0x0][0xac8] ;  /* 0x0002b20000047ab9 */ /* 0x000fe40000000800 */
[----:B------:R-:W-:Y:S02]  /*1b530*/  ISETP.GE.AND P4, PT, R7, UR4, PT ;  /* 0x0000000407007c0c */ /* 0x000fe4000bf86270 */
[----:B------:R-:W-:Y:S02]  /*1b540*/  ISETP.GE.AND P3, PT, R13, UR4, PT ;  /* 0x000000040d007c0c */ /* 0x000fe4000bf66270 */
[----:B------:R-:W-:-:S09]  /*1b550*/  ISETP.GE.AND P2, PT, R9, UR4, PT ;  /* 0x0000000409007c0c */ /* 0x000fd2000bf46270 */
[-C--:B---3--:R-:W-:Y:S02]  /*1b560*/  @!P4 LEA R20, P6, R7, R4.reuse, 0x1 ;  /* 0x000000040714c211 */ /* 0x088fe400078c08ff */
[----:B------:R-:W-:Y:S02]  /*1b570*/  @!P3 LEA R24, P5, R13, R4, 0x1 ;  /* 0x000000040d18b211 */ /* 0x000fe400078a08ff */
[----:B----4-:R-:W-:Y:S02]  /*1b580*/  @!P4 LEA.HI.X R21, R7, R0, R12, 0x1, P6 ;  /* 0x000000000715c211 */ /* 0x010fe400030f0c0c */
[----:B------:R-:W-:Y:S02]  /*1b590*/  @!P2 LEA R4, P6, R9, R4, 0x1 ;  /* 0x000000040904a211 */ /* 0x000fe400078c08ff */
[-C--:B------:R-:W-:Y:S01]  /*1b5a0*/  @!P3 LEA.HI.X R25, R13, R0.reuse, R10, 0x1, P5 ;  /* 0x000000000d19b211 */ /* 0x080fe200028f0c0a */
[----:B------:R3:W-:Y:S01]  /*1b5b0*/  @!P4 ST.E.128 desc[UR48][R20.64], RZ ;  /* 0x000000ff1400c985 */ /* 0x0007e2000c101d30 */
[----:B------:R-:W-:-:S03]  /*1b5c0*/  @!P2 LEA.HI.X R5, R9, R0, R14, 0x1, P6 ;  /* 0x000000000905a211 */ /* 0x000fc600030f0c0e */
[----:B------:R3:W-:Y:S04]  /*1b5d0*/  @!P3 ST.E.128 desc[UR48][R24.64], RZ ;  /* 0x000000ff1800b985 */ /* 0x0007e8000c101d30 */
[----:B------:R3:W-:Y:S02]  /*1b5e0*/  @!P2 ST.E.128 desc[UR48][R4.64], RZ ;  /* 0x000000ff0400a985 */ /* 0x0007e4000c101d30 */
.L_x_3934:
[----:B------:R-:W-:Y:S05]  /*1b5f0*/  BSYNC B1 ;  /* 0x0000000000017941 */ /* 0x000fea0003800000 */
.L_x_3933:
        /* <DEDUP_REMOVED lines=17> */
.L_x_3936:
[----:B------:R-:W-:Y:S05]  /*1b710*/  BSYNC B1 ;  /* 0x0000000000017941 */ /* 0x000fea0003800000 */
.L_x_3935:
[----:B0-----:R0:W0:Y:S01]  /*1b720*/  SHFL.IDX PT, R0, R3, 0x2, 0x181f ;  /* 0x00581f0003007f89 */ /* 0x00102200000e0000 */
[----:B------:R-:W-:Y:S03]  /*1b730*/  BSSY B1, `(.L_x_3937) ;  /* 0x0000010000017945 */ /* 0x000fe60003800000 */
[----:B---3--:R3:W0:Y:S01]  /*1b740*/  SHFL.IDX PT, R4, R6, 0x2, 0x181f ;  /* 0x00581f0006047f89 */ /* 0x00862200000e0000 */
        /* <DEDUP_REMOVED lines=11> */
[----:B------:R0:W-:Y:S04]  /*1b800*/  @!P3 ST.E.128 desc[UR48][R20.64], RZ ;  /* 0x000000ff1400b985 */ /* 0x0001e8000c101d30 */
[----:B------:R0:W-:Y:S04]  /*1b810*/  @!P4 ST.E.128 desc[UR48][R24.64], RZ ;  /* 0x000000ff1800c985 */ /* 0x0001e8000c101d30 */
[----:B------:R0:W-:Y:S02]  /*1b820*/  @!P5 ST.E.128 desc[UR48][R4.64], RZ ;  /* 0x000000ff0400d985 */ /* 0x0001e4000c101d30 */
.L_x_3938:
[----:B------:R-:W-:Y:S05]  /*1b830*/  BSYNC B1 ;  /* 0x0000000000017941 */ /* 0x000fea0003800000 */
.L_x_3937:
[----:B0-----:R-:W-:Y:S01]  /*1b840*/  VIADD R0, R8, 0x60 ;  /* 0x0000006008007836 */ /* 0x001fe20000000000 */
[----:B--2-4-:R-:W4:Y:S04]  /*1b850*/  SHFL.IDX PT, R3, R3, 0x3, 0x181f ;  /* 0x00781f0003037f89 */ /* 0x014f2800000e0000 */
[----:B------:R-:W-:Y:S01]  /*1b860*/  ISETP.GE.AND P0, PT, R0, R11, PT ;  /* 0x0000000b0000720c */ /* 0x000fe20003f06270 */
[----:B------:R0:W2:-:S12]  /*1b870*/  SHFL.IDX PT, R4, R6, 0x3, 0x181f ;  /* 0x00781f0006047f89 */ /* 0x00009800000e0000 */
[----:B0-----:R-:W-:Y:S05]  /*1b880*/  @P0 BRA `(.L_x_3927) ;  /* 0x0000000000340947 */ /* 0x001fea0003800000 */
[----:B------:R-:W-:Y:S02]  /*1b890*/  ULDC UR4, c[0x0][0xac8] ;  /* 0x0002b20000047ab9 */ /* 0x000fe40000000800 */
[----:B------:R-:W-:Y:S02]  /*1b8a0*/  ISETP.GE.AND P3, PT, R7, UR4, PT ;  /* 0x0000000407007c0c */ /* 0x000fe4000bf66270 */
[----:B------:R-:W-:Y:S02]  /*1b8b0*/  ISETP.GE.AND P4, PT, R13, UR4, PT ;  /* 0x000000040d007c0c */ /* 0x000fe4000bf86270 */
[----:B------:R-:W-:-:S09]  /*1b8c0*/  ISETP.GE.AND P5, PT, R9, UR4, PT ;  /* 0x0000000409007c0c */ /* 0x000fd2000bfa6270 */
[-C--:B--23--:R-:W-:Y:S02]  /*1b8d0*/  @!P3 LEA R6, P0, R7, R4.reuse, 0x1 ;  /* 0x000000040706b211 */ /* 0x08cfe400078008ff */
        /* <DEDUP_REMOVED lines=8> */
.L_x_3927:
[----:B------:R-:W-:Y:S05]  /*1b960*/  BSYNC B0 ;  /* 0x0000000000007941 */ /* 0x000fea0003800000 */
.L_x_3917:
[----:B------:R-:W-:Y:S02]  /*1b970*/  ULDC UR4, c[0x0][0xc3c] ;  /* 0x00030f0000047ab9 */ /* 0x000fe40000000800 */
[----:B-1----:R-:W-:-:S13]  /*1b980*/  ISETP.GE.AND P0, PT, R139, UR4, PT ;  /* 0x000000048b007c0c */ /* 0x002fda000bf06270 */
[----:B------:R-:W-:Y:S05]  /*1b990*/  @!P0 BRA `(.L_x_3939) ;  /* 0xfffffe5c00708947 */ /* 0x000fea000383ffff */
[----:B------:R-:W-:Y:S05]  /*1b9a0*/  BRA `(.L_x_3717) ;  /* 0x0000007000e07947 */ /* 0x000fea0003800000 */
.L_x_3715:
[----:B------:R-:W-:-:S08]  /*1b9b0*/  NOP ;  /* 0x0000000000007918 */ /* 0x000fd00000000000 */
[----:B------:R-:W0:-:S00]  /*1b9c0*/  USETMAXREG.DEALLOC.CTAPOOL 0x28 ;  /* 0x00000028000079c8 */ /* 0x000e0000080e0500 */
[----:B0-----:R-:W2:Y:S01]  /*1b9d0*/  LDL.LU R3, [R1] ;  /* 0x0000000001037983 */ /* 0x001ea20000300800 */
[----:B------:R-:W-:Y:S01]  /*1b9e0*/  LOP3.LUT R2, R2, 0x3, RZ, 0xc0, !PT ;  /* 0x0000000302027812 */ /* 0x000fe200078ec0ff */
[----:B------:R-:W-:-:S05]  /*1b9f0*/  IMAD.MOV.U32 R6, RZ, RZ, RZ ;  /* 0x000000ffff067224 */ /* 0x000fca00078e00ff */
[----:B------:R-:W0:Y:S02]  /*1ba00*/  SHFL.IDX PT, R2, R2, RZ, 0x1f ;  /* 0x00001fff02027589 */ /* 0x000e2400000e0000 */
[----:B0-----:R-:W-:Y:S02]  /*1ba10*/  ISETP.NE.AND P0, PT, R2, RZ, PT ;  /* 0x000000ff0200720c */ /* 0x001fe40003f05270 */
[----:B--2---:R-:W-:-:S11]  /*1ba20*/  LOP3.LUT R3, R3, 0xffffffdf, RZ, 0xc0, !PT ;  /* 0xffffffdf03037812 */ /* 0x004fd600078ec0ff */
[----:B------:R-:W-:-:S05]  /*1ba30*/  @P0 LOP3.LUT R3, R3, 0x20, RZ, 0xfc, !PT ;  /* 0x0000002003030812 */ /* 0x000fca00078efcff */
[----:B------:R0:W-:Y:S01]  /*1ba40*/  STL [R1], R3 ;  /* 0x0000000301007387 */ /* 0x0001e20000100800 */
[----:B------:R-:W-:Y:S05]  /*1ba50*/  @!P0 BRA `(.L_x_3940) ;  /* 0x00000000001c8947 */ /* 0x000fea0003800000 */
[----:B------:R-:W1:Y:S08]  /*1ba60*/  S2UR UR5, SR_CgaCtaId ;  /* 0x00000000000579c3 */ /* 0x000e700000008800 */
[----:B------:R-:W-:Y:S06]  /*1ba70*/  BAR.SYNC.DEFER_BLOCKING 0x5, 0x180 ;  /* 0x0146000000007b1d */ /* 0x000fec0000010000 */
[----:B------:R-:W-:-:S02]  /*1ba80*/  UMOV UR4, 0x400 ;  /* 0x0000040000047882 */ /* 0x000fc40000000000 */
[----:B-1----:R-:W-:-:S09]  /*1ba90*/  ULEA UR4, UR5, UR4, 0x18 ;  /* 0x0000000405047291 */ /* 0x002fd2000f8ec03f */
[----:B------:R-:W1:Y:S01]  /*1baa0*/  LDS.128 R16, [UR4+0x308d0] ;  /* 0x0308d004ff107984 */ /* 0x000e620008000c00 */
[----:B------:R-:W-:Y:S06]  /*1bab0*/  BAR.ARV 0x4, 0x180 ;  /* 0x0106000000007b1d */ /* 0x000fec0000002000 */
[----:B------:R-:W-:Y:S05]  /*1bac0*/  BRA `(.L_x_3941) ;  /* 0x0000000800947947 */ /* 0x000fea0003800000 */
.L_x_3940:
[----:B------:R-:W-:Y:S01]  /*1bad0*/  LOP3.LUT R7, R0, 0x1f, RZ, 0xc0, !PT ;  /* 0x0000001f00077812 */ /* 0x000fe200078ec0ff */
[----:B------:R-:W-:Y:S01]  /*1bae0*/  ULDC UR4, c[0x0][0xc3c] ;  /* 0x00030f0000047ab9 */ /* 0x000fe20000000800 */
[----:B------:R-:W-:Y:S01]  /*1baf0*/  MOV R9, RZ ;  /* 0x000000ff00097202 */ /* 0x000fe20000000f00 */
[----:B------:R-:W1:Y:S01]  /*1bb00*/  S2UR UR6, SR_CTAID.X ;  /* 0x00000000000679c3 */ /* 0x000e620000002500 */
[----:B------:R-:W-:Y:S01]  /*1bb10*/  ISETP.NE.AND P0, PT, R7, 0x1f, PT ;  /* 0x0000001f0700780c */ /* 0x000fe20003f05270 */
[----:B------:R-:W-:-:S03]  /*1bb20*/  ULDC UR5, c[0x0][0xc38] ;  /* 0x00030e0000057ab9 */ /* 0x000fc60000000800 */
[----:B------:R-:W-:-:S13]  /*1bb30*/  ISETP.GE.OR P1, PT, R7, UR4, !P0 ;  /* 0x0000000407007c0c */ /* 0x000fda000c726670 */
[----:B------:R-:W2:Y:S08]  /*1bb40*/  @!P1 LDC.64 R4, c[0x0][0xc80] ;  /* 0x00032000ff049b82 */ /* 0x000eb00000000a00 */
[----:B0-----:R-:W0:Y:S01]  /*1bb50*/  @!P1 LDC.64 R2, c[0x0][0xc78] ;  /* 0x00031e00ff029b82 */ /* 0x001e220000000a00 */
[----:B--2---:R-:W-:-:S05]  /*1bb60*/  @!P1 IMAD.WIDE.U32 R4, R7, 0x4, R4 ;  /* 0x0000000407049825 */ /* 0x004fca00078e0004 */
[----:B------:R-:W2:Y:S01]  /*1bb70*/  @!P1 LDG.E R6, desc[UR48][R4.64] ;  /* 0x0000003004069981 */ /* 0x000ea2000c1e1900 */
[----:B0-----:R-:W-:-:S05]  /*1bb80*/  @!P1 IMAD.WIDE.U32 R2, R7, 0x4, R2 ;  /* 0x0000000407029825 */ /* 0x001fca00078e0002 */
[----:B------:R-:W2:Y:S01]  /*1bb90*/  @!P1 LDG.E R9, desc[UR48][R2.64] ;  /* 0x0000003002099981 */ /* 0x000ea2000c1e1900 */
[C---:B------:R-:W-:Y:S02]  /*1bba0*/  ISETP.NE.AND P1, PT, R7.reuse, RZ, PT ;  /* 0x000000ff0700720c */ /* 0x040fe40003f25270 */
[C---:B------:R-:W-:Y:S02]  /*1bbb0*/  ISETP.GE.U32.AND P2, PT, R7.reuse, 0x2, PT ;  /* 0x000000020700780c */ /* 0x040fe40003f46070 */
[C---:B------:R-:W-:Y:S02]  /*1bbc0*/  ISETP.GE.U32.AND P3, PT, R7.reuse, 0x4, PT ;  /* 0x000000040700780c */ /* 0x040fe40003f66070 */
[C---:B------:R-:W-:Y:S02]  /*1bbd0*/  ISETP.GE.U32.AND P4, PT, R7.reuse, 0x8, PT ;  /* 0x000000080700780c */ /* 0x040fe40003f86070 */
[----:B------:R-:W-:Y:S01]  /*1bbe0*/  ISETP.GE.U32.AND P5, PT, R7, 0x10, PT ;  /* 0x000000100700780c */ /* 0x000fe20003fa6070 */
[----:B------:R-:W-:Y:S01]  /*1bbf0*/  UMOV UR4, URZ ;  /* 0x0000003f00047c82 */ /* 0x000fe20008000000 */
        /* <DEDUP_REMOVED lines=18> */
[----:B-1----:R-:W-:Y:S02]  /*1bd20*/  ISETP.GT.AND P6, PT, R8, UR6, PT ;  /* 0x0000000608007c0c */ /* 0x002fe4000bfc4270 */
[----:B------:R-:W-:-:S11]  /*1bd30*/  MOV R3, R8 ;  /* 0x0000000800037202 */ /* 0x000fd60000000f00 */
[----:B------:R-:W-:Y:S05]  /*1bd40*/  @P6 BRA `(.L_x_3942) ;  /* 0x0000000000a06947 */ /* 0x000fea0003800000 */
[----:B------:R-:W-:Y:S01]  /*1bd50*/  IMAD.MOV.U32 R8, RZ, RZ, R3 ;  /* 0x000000ffff087224 */ /* 0x000fe200078e0003 */
[----:B------:R-:W-:Y:S01]  /*1bd60*/  UMOV UR4, URZ ;  /* 0x0000003f00047c82 */ /* 0x000fe20008000000 */
[----:B------:R-:W-:-:S05]  /*1bd70*/  ULDC UR5, c[0x0][0xc38] ;  /* 0x00030e0000057ab9 */ /* 0x000fca0000000800 */
.L_x_3944:
[----:B------:R-:W0:Y:S01]  /*1bd80*/  LDC R2, c[0x0][0xc3c] ;  /* 0x00030f00ff027b82 */ /* 0x000e220000000800 */
[----:B------:R-:W-:Y:S01]  /*1bd90*/  UIADD3 UR4, UR4, 0x1f, URZ ;  /* 0x0000001f04047890 */ /* 0x000fe2000fffe03f */
[----:B------:R-:W-:Y:S02]  /*1bda0*/  ULDC UR7, c[0x0][0xc3c] ;  /* 0x00030f0000077ab9 */ /* 0x000fe40000000800 */
[----:B------:R-:W-:-:S03]  /*1bdb0*/  IMAD.U32 R19, RZ, RZ, UR7 ;  /* 0x00000007ff137e24 */ /* 0x000fc6000f8e00ff */
[----:B0-----:R-:W-:-:S13]  /*1bdc0*/  ISETP.LE.AND P6, PT, R2, UR4, PT ;  /* 0x0000000402007c0c */ /* 0x001fda000bfc3270 */
[----:B------:R-:W-:Y:S05]  /*1bdd0*/  @P6 BRA `(.L_x_3943) ;  /* 0x0000000400ac6947 */ /* 0x000fea0003800000 */
[----:B------:R-:W-:Y:S01]  /*1bde0*/  IADD3 R9, R7, UR4, RZ ;  /* 0x0000000407097c10 */ /* 0x000fe2000fffe0ff */
        /* <DEDUP_REMOVED lines=30> */
.L_x_3942:
[----:B------:R-:W-:Y:S02]  /*1bfd0*/  IADD3 R11, -R3, R8, RZ ;  /* 0x00000008030b7210 */ /* 0x000fe40007ffe1ff */
        /* <DEDUP_REMOVED lines=17> */
.L_x_3945:
[----:B-1----:R-:W-:Y:S01]  /*1c0f0*/  IMAD R16, R16, UR5, R11 ;  /* 0x0000000510107c24 */ /* 0x002fe2000f8e020b */
[----:B------:R-:W-:Y:S01]  /*1c100*/  MOV R2, RZ ;  /* 0x000000ff00027202 */ /* 0x000fe20000000f00 */
[----:B------:R-:W-:Y:S01]  /*1c110*/  IMAD.MOV.U32 R11, RZ, RZ, R12 ;  /* 0x000000ffff0b7224 */ /* 0x000fe200078e000c */
        /* <DEDUP_REMOVED lines=8> */
[----:B------:R-:W0:Y:S03]  /*1c1a0*/  I2F.RP R8, R5 ;  /* 0x0000000500087306 */ /* 0x000e260000209400 */
[----:B------:R-:W-:Y:S01]  /*1c1b0*/  IMAD.MOV.U32 R3, RZ, RZ, R10 ;  /* 0x000000ffff037224 */ /* 0x000fe200078e000a */
[----:B------:R-:W-:-:S03]  /*1c1c0*/  MOV R10, R12 ;  /* 0x0000000c000a7202 */ /* 0x000fc60000000f00 */
[----:B------:R-:W-:-:S04]  /*1c1d0*/  IMAD.HI.U32 R2, R2, R3, RZ ;  /* 0x0000000302027227 */ /* 0x000fc800078e00ff */
[----:B------:R-:W-:Y:S01]  /*1c1e0*/  IMAD R3, R2, R10, R3 ;  /* 0x0000000a02037224 */ /* 0x000fe200078e0203 */
[----:B0-----:R-:W0:Y:S04]  /*1c1f0*/  MUFU.RCP R8, R8 ;  /* 0x0000000800087308 */ /* 0x001e280000001000 */
[----:B------:R-:W-:-:S13]  /*1c200*/  ISETP.GT.U32.AND P1, PT, R4, R3, PT ;  /* 0x000000030400720c */ /* 0x000fda0003f24070 */
[----:B------:R-:W-:Y:S01]  /*1c210*/  @!P1 IMAD.IADD R3, R3, 0x1, -R4 ;  /* 0x0000000103039824 */ /* 0x000fe200078e0a04 */
[----:B------:R-:W-:Y:S01]  /*1c220*/  @!P1 IADD3 R2, R2, 0x1, RZ ;  /* 0x0000000102029810 */ /* 0x000fe20007ffe0ff */
[----:B0-----:R-:W-:Y:S01]  /*1c230*/  VIADD R10, R8, 0xffffffe ;  /* 0x0ffffffe080a7836 */ /* 0x001fe20000000000 */
[----:B------:R-:W-:Y:S02]  /*1c240*/  ISETP.NE.AND P1, PT, R6, RZ, PT ;  /* 0x000000ff0600720c */ /* 0x000fe40003f25270 */
[----:B------:R-:W-:Y:S02]  /*1c250*/  ISETP.GE.U32.AND P0, PT, R3, R4, PT ;  /* 0x000000040300720c */ /* 0x000fe40003f06070 */
[----:B------:R0:W1:Y:S01]  /*1c260*/  F2I.FTZ.U32.TRUNC.NTZ R3, R10 ;  /* 0x0000000a00037305 */ /* 0x000062000021f000 */
[----:B------:R-:W-:-:S04]  /*1c270*/  LOP3.LUT R4, R17, R6, RZ, 0x3c, !PT ;  /* 0x0000000611047212 */ /* 0x000fc800078e3cff */
[----:B------:R-:W-:Y:S02]  /*1c280*/  ISETP.GE.AND P2, PT, R4, RZ, PT ;  /* 0x000000ff0400720c */ /* 0x000fe40003f46270 */
[----:B0-----:R-:W-:-:S04]  /*1c290*/  IABS R10, R9 ;  /* 0x00000009000a7213 */ /* 0x001fc80000000000 */
[----:B------:R-:W-:Y:S02]  /*1c2a0*/  @P0 VIADD R2, R2, 0x1 ;  /* 0x0000000102020836 */ /* 0x000fe40000000000 */
[----:B------:R-:W-:Y:S02]  /*1c2b0*/  IMAD.MOV R10, RZ, RZ, -R10 ;  /* 0x000000ffff0a7224 */ /* 0x000fe400078e0a0a */
[----:B------:R-:W-:Y:S01]  /*1c2c0*/  IMAD.MOV.U32 R8, RZ, RZ, R2 ;  /* 0x000000ffff087224 */ /* 0x000fe200078e0002 */
[----:B-1----:R-:W-:-:S03]  /*1c2d0*/  IADD3 R2, RZ, -R3, RZ ;  /* 0x80000003ff027210 */ /* 0x002fc60007ffe0ff */
[----:B------:R-:W-:Y:S01]  /*1c2e0*/  @!P2 IMAD.MOV R8, RZ, RZ, -R8 ;  /* 0x000000ffff08a224 */ /* 0x000fe200078e0a08 */
[----:B------:R-:W-:Y:S01]  /*1c2f0*/  @!P1 LOP3.LUT R8, RZ, R6, RZ, 0x33, !PT ;  /* 0x00000006ff089212 */ /* 0x000fe200078e33ff */
[----:B------:R-:W-:Y:S01]  /*1c300*/  IMAD R11, R2, R5, RZ ;  /* 0x00000005020b7224 */ /* 0x000fe200078e02ff */
[----:B------:R-:W-:Y:S02]  /*1c310*/  MOV R2, RZ ;  /* 0x000000ff00027202 */ /* 0x000fe40000000f00 */
[-C--:B------:R-:W-:Y:S01]  /*1c320*/  IABS R4, R8.reuse ;  /* 0x0000000800047213 */ /* 0x080fe20000000000 */
[----:B------:R-:W-:Y:S02]  /*1c330*/  IMAD R6, R6, R8, RZ ;  /* 0x0000000806067224 */ /* 0x000fe400078e02ff */
[----:B------:R-:W-:-:S03]  /*1c340*/  IMAD.HI.U32 R2, R3, R11, R2 ;  /* 0x0000000b03027227 */ /* 0x000fc600078e0002 */
[----:B------:R-:W-:Y:S01]  /*1c350*/  IADD3 R17, R17, -R6, RZ ;  /* 0x8000000611117210 */ /* 0x000fe20007ffe0ff */
        /* <DEDUP_REMOVED lines=10> */
[----:B------:R-:W-:-:S13]  /*1c400*/  ISETP.GE.U32.AND P0, PT, R4, R5, PT ;  /* 0x000000050400720c */ /* 0x000fda0003f06070 */
[----:B------:R-:W-:-:S05]  /*1c410*/  @P0 VIADD R2, R2, 0x1 ;  /* 0x0000000102020836 */ /* 0x000fca0000000000 */
[----:B------:R-:W-:Y:S02]  /*1c420*/  @!P2 IADD3 R2, -R2, RZ, RZ ;  /* 0x000000ff0202a210 */ /* 0x000fe40007ffe1ff */
[----:B------:R-:W-:-:S05]  /*1c430*/  @!P1 LOP3.LUT R2, RZ, R9, RZ, 0x33, !PT ;  /* 0x00000009ff029212 */ /* 0x000fca00078e33ff */
[----:B------:R-:W-:-:S04]  /*1c440*/  IMAD.MOV R18, RZ, RZ, -R2 ;  /* 0x000000ffff127224 */ /* 0x000fc800078e0a02 */
[C---:B------:R-:W-:Y:S02]  /*1c450*/  IMAD R18, R9.reuse, R18, R8 ;  /* 0x0000001209127224 */ /* 0x040fe400078e0208 */
[----:B------:R-:W-:-:S04]  /*1c460*/  IMAD R9, R9, 0x1000000, R2 ;  /* 0x0100000009097824 */ /* 0x000fc800078e0202 */
[----:B------:R-:W-:Y:S01]  /*1c470*/  IMAD R18, R18, 0x10000, R9 ;  /* 0x0001000012127824 */ /* 0x000fe200078e0209 */
[----:B------:R-:W-:Y:S06]  /*1c480*/  BRA `(.L_x_3946) ;  /* 0x00000000000c7947 */ /* 0x000fec0003800000 */
.L_x_3943:
[----:B------:R-:W-:Y:S01]  /*1c490*/  MOV R17, RZ ;  /* 0x000000ff00117202 */ /* 0x000fe20000000f00 */
[----:B------:R-:W-:Y:S02]  /*1c4a0*/  IMAD.U32 R16, RZ, RZ, UR6 ;  /* 0x00000006ff107e24 */ /* 0x000fe4000f8e00ff */
[----:B------:R-:W-:-:S07]  /*1c4b0*/  IMAD.MOV.U32 R18, RZ, RZ, RZ ;  /* 0x000000ffff127224 */ /* 0x000fce00078e00ff */
.L_x_3946:
[----:B------:R-:W-:-:S13]  /*1c4c0*/  ISETP.NE.AND P0, PT, R7, RZ, PT ;  /* 0x000000ff0700720c */ /* 0x000fda0003f05270 */
[----:B------:R-:W0:Y:S01]  /*1c4d0*/  @!P0 S2R R3, SR_CgaCtaId ;  /* 0x0000000000038919 */ /* 0x000e220000008800 */
[----:B------:R-:W-:-:S04]  /*1c4e0*/  @!P0 MOV R2, 0x400 ;  /* 0x0000040000028802 */ /* 0x000fc80000000f00 */
[----:B0-----:R-:W-:-:S05]  /*1c4f0*/  @!P0 LEA R2, R3, R2, 0x18 ;  /* 0x0000000203028211 */ /* 0x001fca00078ec0ff */
[----:B------:R0:W-:Y:S01]  /*1c500*/  @!P0 STS.128 [R2+0x308d0], R16 ;  /* 0x0308d01002008388 */ /* 0x0001e20000000c00 */
[----:B------:R-:W-:Y:S06]  /*1c510*/  BAR.ARV 0x5, 0x180 ;  /* 0x0146000000007b1d */ /* 0x000fec0000002000 */
.L_x_3941:
[----:B------:R2:W-:Y:S01]  /*1c520*/  STL [R1+0x28], RZ ;  /* 0x000028ff01007387 */ /* 0x0005e20000100800 */
[----:B------:R-:W-:Y:S01]  /*1c530*/  ULDC UR4, c[0x0][0xc3c] ;  /* 0x00030f0000047ab9 */ /* 0x000fe20000000800 */
[----:B------:R-:W-:Y:S01]  /*1c540*/  MOV R28, 0x1 ;  /* 0x00000001001c7802 */ /* 0x000fe20000000f00 */
[----:B------:R-:W-:Y:S01]  /*1c550*/  IMAD.MOV.U32 R26, RZ, RZ, RZ ;  /* 0x000000ffff1a7224 */ /* 0x000fe200078e00ff */
[----:B-1----:R-:W-:-:S13]  /*1c560*/  ISETP.GE.AND P0, PT, R19, UR4, PT ;  /* 0x0000000413007c0c */ /* 0x002fda000bf06270 */
[----:B--2---:R-:W-:Y:S05]  /*1c570*/  @P0 BRA `(.L_x_3947) ;  /* 0x0000006400100947 */ /* 0x004fea0003800000 */
[----:B------:R-:W1:Y:S01]  /*1c580*/  S2UR UR5, SR_CgaCtaId ;  /* 0x00000000000579c3 */ /* 0x000e620000008800 */
[----:B------:R2:W-:Y:S01]  /*1c590*/  STL [R1+0x28], RZ ;  /* 0x000028ff01007387 */ /* 0x0005e20000100800 */
[C---:B------:R-:W-:Y:S01]  /*1c5a0*/  IMAD.SHL.U32 R32, R0.reuse, 0x8, RZ ;  /* 0x0000000800207824 */ /* 0x040fe200078e00ff */
[----:B0-----:R-:W-:Y:S01]  /*1c5b0*/  LOP3.LUT R2, R0, 0x7f, RZ, 0xc0, !PT ;  /* 0x0000007f00027812 */ /* 0x001fe200078ec0ff */
[----:B------:R-:W-:Y:S01]  /*1c5c0*/  UMOV UR4, 0x400 ;  /* 0x0000040000047882 */ /* 0x000fe20000000000 */
[----:B------:R-:W-:Y:S01]  /*1c5d0*/  BSSY B8, `(.L_x_3947) ;  /* 0x000063e000087945 */ /* 0x000fe20003800000 */
[----:B------:R-:W-:Y:S01]  /*1c5e0*/  IMAD.MOV.U32 R29, RZ, RZ, 0x1 ;  /* 0x00000001ff1d7424 */ /* 0x000fe200078e00ff */
[----:B------:R-:W-:Y:S02]  /*1c5f0*/  LOP3.LUT R3, R32, 0x1f8, RZ, 0xc0, !PT ;  /* 0x000001f820037812 */ /* 0x000fe400078ec0ff */
[----:B------:R-:W-:Y:S02]  /*1c600*/  CS2R R26, SRZ ;  /* 0x00000000001a7805 */ /* 0x000fe4000001ff00 */
[----:B------:R-:W-:Y:S01]  /*1c610*/  SHF.L.U32 R36, R2, 0x3, RZ ;  /* 0x0000000302247819 */ /* 0x000fe200000006ff */
[----:B------:R-:W-:Y:S01]  /*1c620*/  ULOP3.LUT UR39, UR61, 0x2, URZ, 0xfc, !UPT ;  /* 0x000000023d277892 */ /* 0x000fe2000f8efc3f */
[----:B------:R-:W-:Y:S01]  /*1c630*/  LOP3.LUT R3, R3, 0x38, R0, 0x78, !PT ;  /* 0x0000003803037812 */ /* 0x000fe200078e7800 */
[----:B------:R-:W-:Y:S01]  /*1c640*/  IMAD.SHL.U32 R0, R0, 0x10, RZ ;  /* 0x0000001000007824 */ /* 0x000fe200078e00ff */
[----:B------:R-:W-:Y:S01]  /*1c650*/  SHF.R.U32.HI R2, RZ, 0x3, R2 ;  /* 0x00000003ff027819 */ /* 0x000fe20000011602 */
[----:B------:R-:W-:Y:S01]  /*1c660*/  ULDC.64 UR36, c[0x0][0x198] ;  /* 0x0000660000247ab9 */ /* 0x000fe20000000a00 */
[----:B------:R-:W-:Y:S01]  /*1c670*/  LOP3.LUT R36, R3, 0x200, R36, 0xf8, !PT ;  /* 0x0000020003247812 */ /* 0x000fe200078ef824 */
[----:B------:R-:W-:Y:S01]  /*1c680*/  ULDC UR38, c[0x0][0xc] ;  /* 0x0000030000267ab9 */ /* 0x000fe20000000800 */
[----:B------:R-:W-:-:S02]  /*1c690*/  LOP3.LUT R32, R32, 0x38, RZ, 0xc0, !PT ;  /* 0x0000003820207812 */ /* 0x000fc400078ec0ff */
[----:B------:R-:W-:Y:S02]  /*1c6a0*/  MOV R28, 0x1 ;  /* 0x00000001001c7802 */ /* 0x000fe40000000f00 */
[----:B------:R-:W-:Y:S02]  /*1c6b0*/  LOP3.LUT R0, R2, 0x70, R0, 0xf8, !PT ;  /* 0x0000007002007812 */ /* 0x000fe400078ef800 */
[C---:B------:R-:W-:Y:S01]  /*1c6c0*/  LOP3.LUT R35, R32.reuse, 0x40, RZ, 0xfc, !PT ;  /* 0x0000004020237812 */ /* 0x040fe200078efcff */
[----:B-1----:R-:W-:Y:S01]  /*1c6d0*/  ULEA UR4, UR5, UR4, 0x18 ;  /* 0x0000000405047291 */ /* 0x002fe2000f8ec03f */
[----:B------:R-:W-:-:S05]  /*1c6e0*/  LOP3.LUT R33, R32, 0x80, RZ, 0xfc, !PT ;  /* 0x0000008020217812 */ /* 0x000fca00078efcff */
[----:B------:R-:W-:-:S04]  /*1c6f0*/  IMAD.U32 R22, RZ, RZ, UR4 ;  /* 0x00000004ff167e24 */ /* 0x000fc8000f8e00ff */
[----:B--2---:R-:W-:-:S07]  /*1c700*/  IMAD R37, R36, 0x2, R22 ;  /* 0x0000000224257824 */ /* 0x004fce00078e0216 */
.L_x_4052:
[----:B0-----:R-:W0:Y:S02]  /*1c710*/  LDC.64 R30, c[0x0][0xc88] ;  /* 0x00032200ff1e7b82 */ /* 0x001e240000000a00 */
[----:B0-----:R-:W-:-:S06]  /*1c720*/  IMAD.WIDE R30, R19, 0x4, R30 ;  /* 0x00000004131e7825 */ /* 0x001fcc00078e021e */
[----:B--2---:R-:W2:Y:S01]  /*1c730*/  LDG.E R30, desc[UR48][R30.64] ;  /* 0x000000301e1e7981 */ /* 0x004ea2000c1e1900 */
[----:B------:R-:W-:Y:S05]  /*1c740*/  YIELD ;  /* 0x0000000000007946 */ /* 0x000fea0003800000 */
[----:B------:R-:W-:Y:S01]  /*1c750*/  ULDC.64 UR4, c[0x0][0xa28] ;  /* 0x00028a0000047ab9 */ /* 0x000fe20000000a00 */
[----:B------:R-:W-:Y:S01]  /*1c760*/  ULDC.64 UR8, c[0x0][0xa18] ;  /* 0x0002860000087ab9 */ /* 0x000fe20000000a00 */
[----:B------:R-:W-:Y:S01]  /*1c770*/  ISETP.NE.U32.AND P0, PT, RZ, UR4, PT ;  /* 0x00000004ff007c0c */ /* 0x000fe2000bf05070 */
[----:B------:R-:W-:Y:S01]  /*1c780*/  ULDC.64 UR6, c[0x0][0xa10] ;  /* 0x0002840000067ab9 */ /* 0x000fe20000000a00 */
[----:B------:R-:W-:-:S02]  /*1c790*/  MOV R11, RZ ;  /* 0x000000ff000b7202 */ /* 0x000fc40000000f00 */
        /* <DEDUP_REMOVED lines=13> */
[----:B------:R-:W-:Y:S02]  /*1c870*/  ISETP.NE.AND.EX P1, PT, RZ, UR9, PT, P1 ;  /* 0x00000009ff007c0c */ /* 0x000fe4000bf25310 */
[----:B------:R-:W-:Y:S02]  /*1c880*/  ISETP.NE.U32.AND P0, PT, RZ, UR4, PT ;  /* 0x00000004ff007c0c */ /* 0x000fe4000bf05070 */
[C---:B------:R-:W-:Y:S02]  /*1c890*/  IADD3 R4, P4, R23.reuse, UR6, RZ ;  /* 0x0000000617047c10 */ /* 0x040fe4000ff9e0ff */
[----:B------:R-:W-:Y:S02]  /*1c8a0*/  ISETP.NE.AND.EX P0, PT, RZ, UR5, PT, P0 ;  /* 0x00000005ff007c0c */ /* 0x000fe4000bf05300 */
[----:B0-----:R-:W-:Y:S02]  /*1c8b0*/  MOV R0, RZ ;  /* 0x000000ff00007202 */ /* 0x001fe40000000f00 */
[----:B-1----:R-:W-:Y:S01]  /*1c8c0*/  IADD3 R2, P3, R23, UR4, RZ ;  /* 0x0000000417027c10 */ /* 0x002fe2000ff7e0ff */
[----:B------:R-:W-:Y:S01]  /*1c8d0*/  ULDC UR4, c[0x0][0x288] ;  /* 0x0000a20000047ab9 */ /* 0x000fe20000000800 */
[----:B------:R-:W-:-:S02]  /*1c8e0*/  IADD3.X R5, R24, UR7, RZ, P4, !PT ;  /* 0x0000000718057c10 */ /* 0x000fc4000a7fe4ff */
[C---:B------:R-:W-:Y:S02]  /*1c8f0*/  IADD3.X R3, R24.reuse, UR5, RZ, P3, !PT ;  /* 0x0000000518037c10 */ /* 0x040fe40009ffe4ff */
[----:B------:R-:W-:Y:S01]  /*1c900*/  @P1 IADD3 R6, P3, R23, UR8, RZ ;  /* 0x0000000817061c10 */ /* 0x000fe2000ff7e0ff */
[----:B------:R-:W-:Y:S01]  /*1c910*/  IMAD.U32 R8, RZ, RZ, UR4 ;  /* 0x00000004ff087e24 */ /* 0x000fe2000f8e00ff */
[----:B------:R-:W5:Y:S01]  /*1c920*/  @P2 LDG.E R0, desc[UR48][R4.64] ;  /* 0x0000003004002981 */ /* 0x000f62000c1e1900 */
[----:B------:R-:W-:Y:S01]  /*1c930*/  ULDC.64 UR4, c[0x0][0x418] ;  /* 0x0001060000047ab9 */ /* 0x000fe20000000a00 */
[----:B------:R-:W-:Y:S02]  /*1c940*/  @P1 IADD3.X R7, R24, UR9, RZ, P3, !PT ;  /* 0x0000000918071c10 */ /* 0x000fe40009ffe4ff */
[----:B------:R-:W5:Y:S04]  /*1c950*/  @P0 LDG.E R34, desc[UR48][R2.64] ;  /* 0x0000003002220981 */ /* 0x000f68000c1e1900 */
[----:B------:R0:W3:Y:S01]  /*1c960*/  @P1 LDG.E R8, desc[UR48][R6.64] ;  /* 0x0000003006081981 */ /* 0x0000e2000c1e1900 */
        /* <DEDUP_REMOVED lines=8> */
[----:B--2---:R-:W-:Y:S04]  /*1c9f0*/  STL [R1+0xc], R11 ;  /* 0x00000c0b01007387 */ /* 0x004fe80000100800 */
[----:B---3--:R0:W-:Y:S02]  /*1ca00*/  STL [R1+0x24], R8 ;  /* 0x0000240801007387 */ /* 0x0081e40000100800 */
[----:B0-----:R-:W-:Y:S01]  /*1ca10*/  MOV R8, UR4 ;  /* 0x0000000400087c02 */ /* 0x001fe20008000f00 */
[----:B------:R-:W-:Y:S06]  /*1ca20*/  @P1 BRA `(.L_x_3948) ;  /* 0x0000000000141947 */ /* 0x000fec0003800000 */
[----:B------:R-:W-:Y:S05]  /*1ca30*/  @!P0 BRA `(.L_x_3948) ;  /* 0x0000000000108947 */ /* 0x000fea0003800000 */
[----:B------:R-:W2:Y:S04]  /*1ca40*/  LDG.E R10, desc[UR48][R2.64] ;  /* 0x00000030020a7981 */ /* 0x000ea8000c1e1900 */
[----:B------:R-:W2:Y:S02]  /*1ca50*/  LDG.E R7, desc[UR48][R2.64+0x4] ;  /* 0x0000043002077981 */ /* 0x000ea4000c1e1900 */
[----:B--2---:R-:W-:-:S05]  /*1ca60*/  IMAD.IADD R2, R7, 0x1, -R10 ;  /* 0x0000000107027824 */ /* 0x004fca00078e0a0a */
[----:B------:R0:W-:Y:S02]  /*1ca70*/  STL [R1+0x24], R2 ;  /* 0x0000240201007387 */ /* 0x0001e40000100800 */
.L_x_3948:
[----:B------:R-:W-:Y:S01]  /*1ca80*/  ULDC.64 UR4, c[0x0][0xa20] ;  /* 0x0002880000047ab9 */ /* 0x000fe20000000a00 */
[C---:B0-----:R-:W-:Y:S01]  /*1ca90*/  LOP3.LUT R2, R18.reuse, 0xff000000, RZ, 0xc0, !PT ;  /* 0xff00000012027812 */ /* 0x041fe200078ec0ff */
        /* <DEDUP_REMOVED lines=12> */
.L_x_3949:
        /* <DEDUP_REMOVED lines=8> */
[----:B--2---:R-:W-:-:S07]  /*1cbe0*/  IADD3 R8, -R8, R9, RZ ;  /* 0x0000000908087210 */ /* 0x004fce0007ffe1ff */
.L_x_3950:
[----:B0-----:R-:W2:Y:S04]  /*1cbf0*/  @P2 LDG.E R3, desc[UR48][R4.64] ;  /* 0x0000003004032981 */ /* 0x001ea8000c1e1900 */
[----:B------:R0:W2:Y:S01]  /*1cc00*/  @P2 LDG.E R2, desc[UR48][R4.64+0x4] ;  /* 0x0000043004022981 */ /* 0x0000a2000c1e1900 */
[----:B-----5:R-:W-:Y:S01]  /*1cc10*/  IMAD.IADD R8, R8, 0x1, -R11 ;  /* 0x0000000108087824 */ /* 0x020fe200078e0a0b */
[----:B------:R-:W-:Y:S01]  /*1cc20*/  BSSY B0, `(.L_x_3951) ;  /* 0x000002a000007945 */ /* 0x000fe20003800000 */
[----:B0-----:R-:W-:Y:S02]  /*1cc30*/  LOP3.LUT R5, R7, 0xff, RZ, 0xc0, !PT ;  /* 0x000000ff07057812 */ /* 0x001fe400078ec0ff */
[----:B------:R-:W-:Y:S01]  /*1cc40*/  SHF.R.U32.HI R7, RZ, 0x10, R7 ;  /* 0x00000010ff077819 */ /* 0x000fe20000011607 */
        /* <DEDUP_REMOVED lines=39> */
.L_x_3952:
[----:B------:R-:W-:Y:S05]  /*1cec0*/  BSYNC B0 ;  /* 0x0000000000007941 */ /* 0x000fea0003800000 */
.L_x_3951:
        /* <DEDUP_REMOVED lines=25> */
.L_x_4108:
[----:B-1----:R-:W-:Y:S02]  /*1d060*/  ISETP.NE.AND P0, PT, R14, RZ, PT ;  /* 0x000000ff0e00720c */ /* 0x002fe40003f05270 */
[----:B------:R-:W-:-:S11]  /*1d070*/  PLOP3.LUT P6, PT, PT, PT, PT, 0x8, 0x0 ;  /* 0x000000000000781c */ /* 0x000fd60003fce170 */
[----:B------:R-:W-:Y:S05]  /*1d080*/  @P0 BRA `(.L_x_3956) ;  /* 0x00000000000c0947 */ /* 0x000fea0003800000 */
[----:B------:R-:W-:-:S03]  /*1d090*/  UMOV UR4, 0xffffffff ;  /* 0xffffffff00047882 */ /* 0x000fc60000000000 */
[----:B------:R-:W-:Y:S05]  /*1d0a0*/  BRA.DIV UR4, `(.L_x_3957) ;  /* 0x0000006a04d47947 */ /* 0x000fea000b800000 */
[----:B------:R-:W-:-:S13]  /*1d0b0*/  ELECT P6, URZ, PT ;  /* 0x00000000003f782f */ /* 0x000fda00038c0000 */
.L_x_3956:
        /* <DEDUP_REMOVED lines=9> */
.L_x_4111:
[----:B------:R-:W-:Y:S05]  /*1d150*/  BSYNC B1 ;  /* 0x0000000000017941 */ /* 0x000fea0003800000 */
.L_x_3958:
        /* <DEDUP_REMOVED lines=10> */
.L_x_4112:
[----:B------:R-:W-:Y:S05]  /*1d200*/  BSYNC B2 ;  /* 0x0000000000027941 */ /* 0x000fea0003800000 */
.L_x_3962:
        /* <DEDUP_REMOVED lines=9> */
.L_x_3965:
[----:B------:R-:W-:Y:S05]  /*1d2a0*/  BSYNC B2 ;  /* 0x0000000000027941 */ /* 0x000fea0003800000 */
.L_x_3964:
[----:B------:R-:W-:Y:S01]  /*1d2b0*/  MOV R25, RZ ;  /* 0x000000ff00197202 */ /* 0x000fe20000000f00 */
[----:B------:R-:W-:Y:S01]  /*1d2c0*/  IMAD R10, R27, 0x9000, R22 ;  /* 0x000090001b0a7824 */ /* 0x000fe200078e0216 */
[----:B------:R-:W-:Y:S01]  /*1d2d0*/  UIADD3 UR4, UP0, UR36, 0x570, URZ ;  /* 0x0000057024047890 */ /* 0x000fe2000ff1e03f */
[----:B------:R-:W-:Y:S01]  /*1d2e0*/  IMAD R9, R3, 0x60, R0 ;  /* 0x0000006003097824 */ /* 0x000fe200078e0200 */
[----:B------:R-:W-:Y:S01]  /*1d2f0*/  R2UR UR10, R25 ;  /* 0x00000000190a72ca */ /* 0x000fe200000e0000 */
[----:B0-----:R-:W-:Y:S01]  /*1d300*/  VIADD R8, R12, 0x30890 ;  /* 0x000308900c087836 */ /* 0x001fe20000000000 */
[----:B------:R-:W-:Y:S01]  /*1d310*/  PLOP3.LUT P0, PT, PT, PT, PT, 0x80, 0x0 ;  /* 0x000000000000781c */ /* 0x000fe20003f0f070 */
[----:B------:R-:W-:Y:S01]  /*1d320*/  VIADD R9, R9, 0xffffffa0 ;  /* 0xffffffa009097836 */ /* 0x000fe20000000000 */
[----:B------:R-:W-:Y:S01]  /*1d330*/  IADD3 R13, R10, 0x1e400, RZ ;  /* 0x0001e4000a0d7810 */ /* 0x000fe20007ffe0ff */
[----:B------:R-:W-:Y:S01]  /*1d340*/  UIADD3.X UR5, URZ, UR37, URZ, UP0, !UPT ;  /* 0x000000253f057290 */ /* 0x000fe200087fe43f */
[----:B------:R-:W-:Y:S01]  /*1d350*/  UMOV UR6, 0x0 ;  /* 0x0000000000067882 */ /* 0x000fe20000000000 */
[----:B------:R-:W-:-:S10]  /*1d360*/  UMOV UR7, 0x12f00000 ;  /* 0x12f0000000077882 */ /* 0x000fd40000000000 */
.L_x_3966:
        /* <DEDUP_REMOVED lines=16> */
.L_x_3967:
        /* <DEDUP_REMOVED lines=16> */
.L_x_3968:
        /* <DEDUP_REMOVED lines=13> */
.L_x_4113:
[----:B------:R-:W-:Y:S05]  /*1d640*/  BSYNC B2 ;  /* 0x0000000000027941 */ /* 0x000fea0003800000 */
.L_x_3969:
[----:B------:R-:W-:Y:S01]  /*1d650*/  BSSY B2, `(.L_x_3971) ;  /* 0x000000b000027945 */ /* 0x000fe20003800000 */
[----:B------:R-:W-:Y:S01]  /*1d660*/  IMAD.MOV.U32 R14, RZ, RZ, 0x0 ;  /* 0x00000000ff0e7424 */ /* 0x000fe200078e00ff */
[----:B------:R-:W-:Y:S02]  /*1d670*/  MOV R15, 0x12f00000 ;  /* 0x12f00000000f7802 */ /* 0x000fe40000000f00 */
[----:B------:R-:W-:Y:S05]  /*1d680*/  @P2 BRA `(.L_x_3972) ;  /* 0x00000000001c2947 */ /* 0x000fea0003800000 */
[----:B------:R-:W2:Y:S01]  /*1d690*/  S2R R8, SR_TID.X ;  /* 0x0000000000087919 */ /* 0x000ea20000002100 */
[----:B01----:R-:W-:-:S04]  /*1d6a0*/  IMAD.MOV.U32 R11, RZ, RZ, 0x9000 ;  /* 0x00009000ff0b7424 */ /* 0x003fc800078e00ff */
[----:B------:R3:W-:Y:S01]  /*1d6b0*/  SYNCS.ARRIVE.TRANS64 RZ, [R12+URZ+0x308b0], R11 ;  /* 0x0308b00b0cff79a7 */ /* 0x0007e2000800003f */
[----:B--2---:R-:W-:-:S04]  /*1d6c0*/  LOP3.LUT R8, R8, 0x1f, RZ, 0xc0, !PT ;  /* 0x0000001f08087812 */ /* 0x004fc800078ec0ff */
[----:B------:R-:W-:-:S13]  /*1d6d0*/  ISETP.NE.AND P0, PT, R8, RZ, PT ;  /* 0x000000ff0800720c */ /* 0x000fda0003f05270 */
[----:B---3--:R-:W-:Y:S05]  /*1d6e0*/  @!P0 BRA `(.L_x_3972) ;  /* 0x0000000000048947 */ /* 0x008fea0003800000 */
[----:B------:R-:W-:Y:S01]  /*1d6f0*/  BPT.TRAP 0x1 ;  /* 0x000000040000795c */ /* 0x000fe20000300000 */
.L_x_3972:
[----:B------:R-:W-:Y:S05]  /*1d700*/  BSYNC B2 ;  /* 0x0000000000027941 */ /* 0x000fea0003800000 */
.L_x_3971:
        /* <DEDUP_REMOVED lines=8> */
.L_x_3973:
        /* <DEDUP_REMOVED lines=15> */
.L_x_3974:
        /* <DEDUP_REMOVED lines=15> */
.L_x_3975:
        /* <DEDUP_REMOVED lines=10> */
.L_x_3961:
[----:B------:R-:W-:Y:S05]  /*1da10*/  BSYNC B1 ;  /* 0x0000000000017941 */ /* 0x000fea0003800000 */
.L_x_3960:
[----:B------:R-:W-:Y:S01]  /*1da20*/  VIADD R12, R3, 0xfffffffe ;  /* 0xfffffffe030c7836 */ /* 0x000fe20000000000 */
[----:B------:R-:W-:Y:S02]  /*1da30*/  IADD3 R27, R27, 0x1, RZ ;  /* 0x000000011b1b7810 */ /* 0x000fe40007ffe0ff */
[----:B------:R-:W-:Y:S02]  /*1da40*/  PLOP3.LUT P0, PT, PT, PT, PT, 0x8, 0x0 ;  /* 0x000000000000781c */ /* 0x000fe40003f0e170 */
[----:B------:R-:W-:Y:S02]  /*1da50*/  ISETP.GE.AND P3, PT, R12, R6, PT ;  /* 0x000000060c00720c */ /* 0x000fe40003f66270 */
[----:B------:R-:W-:-:S04]  /*1da60*/  ISETP.NE.AND P2, PT, R27, 0x2, PT ;  /* 0x000000021b00780c */ /* 0x000fc80003f45270 */
[----:B------:R-:W-:Y:S02]  /*1da70*/  SEL R3, RZ, 0x1, P2 ;  /* 0x00000001ff037807 */ /* 0x000fe40001000000 */
[----:B------:R-:W-:Y:S02]  /*1da80*/  SEL R27, R27, RZ, P2 ;  /* 0x000000ff1b1b7207 */ /* 0x000fe40001000000 */
[----:B------:R-:W-:-:S03]  /*1da90*/  LOP3.LUT R29, R29, R3, RZ, 0x3c, !PT ;  /* 0x000000031d1d7212 */ /* 0x000fc600078e3cff */
[----:B------:R-:W-:Y:S05]  /*1daa0*/  @!P3 BRA `(.L_x_3954) ;  /* 0x000000080050b947 */ /* 0x000fea0003800000 */
.L_x_3992:
        /* <DEDUP_REMOVED lines=11> */
.L_x_4114:
[----:B------:R-:W-:Y:S05]  /*1db60*/  BSYNC B2 ;  /* 0x0000000000027941 */ /* 0x000fea0003800000 */
.L_x_3978:
        /* <DEDUP_REMOVED lines=9> */
.L_x_3981:
[----:B------:R-:W-:Y:S05]  /*1dc00*/  BSYNC B2 ;  /* 0x0000000000027941 */ /* 0x000fea0003800000 */
.L_x_3980:
        /* <DEDUP_REMOVED lines=11> */
.L_x_3982:
        /* <DEDUP_REMOVED lines=16> */
.L_x_3983:
        /* <DEDUP_REMOVED lines=16> */
.L_x_3984:
        /* <DEDUP_REMOVED lines=13> */
.L_x_4115:
[----:B------:R-:W-:Y:S05]  /*1df90*/  BSYNC B2 ;  /* 0x0000000000027941 */ /* 0x000fea0003800000 */
.L_x_3985:
        /* <DEDUP_REMOVED lines=11> */
.L_x_3988:
[----:B------:R-:W-:Y:S05]  /*1e050*/  BSYNC B2 ;  /* 0x0000000000027941 */ /* 0x000fea0003800000 */
.L_x_3987:
        /* <DEDUP_REMOVED lines=8> */
.L_x_3989:
        /* <DEDUP_REMOVED lines=15> */
.L_x_3990:
        /* <DEDUP_REMOVED lines=15> */
.L_x_3991:
        /* <DEDUP_REMOVED lines=10> */
.L_x_3977:
[----:B------:R-:W-:Y:S05]  /*1e360*/  BSYNC B1 ;  /* 0x0000000000017941 */ /* 0x000fea0003800000 */
.L_x_3976:
[C---:B------:R-:W-:Y:S01]  /*1e370*/  ISETP.GT.AND P3, PT, R12.reuse, R6, PT ;  /* 0x000000060c00720c */ /* 0x040fe20003f64270 */
[----:B------:R-:W-:Y:S01]  /*1e380*/  VIADD R12, R12, 0xffffffff ;  /* 0xffffffff0c0c7836 */ /* 0x000fe20000000000 */
[----:B------:R-:W-:-:S04]  /*1e390*/  IADD3 R27, R27, 0x1, RZ ;  /* 0x000000011b1b7810 */ /* 0x000fc80007ffe0ff */
[----:B------:R-:W-:-:S04]  /*1e3a0*/  ISETP.NE.AND P2, PT, R27, 0x2, PT ;  /* 0x000000021b00780c */ /* 0x000fc80003f45270 */
[----:B------:R-:W-:Y:S02]  /*1e3b0*/  SEL R3, RZ, 0x1, P2 ;  /* 0x00000001ff037807 */ /* 0x000fe40001000000 */
[----:B------:R-:W-:Y:S02]  /*1e3c0*/  SEL R27, R27, RZ, P2 ;  /* 0x000000ff1b1b7207 */ /* 0x000fe40001000000 */
[----:B------:R-:W-:Y:S01]  /*1e3d0*/  LOP3.LUT R29, R29, R3, RZ, 0x3c, !PT ;  /* 0x000000031d1d7212 */ /* 0x000fe200078e3cff */
[----:B------:R-:W-:Y:S06]  /*1e3e0*/  @P3 BRA `(.L_x_3992) ;  /* 0xfffffff400b03947 */ /* 0x000fec000383ffff */
.L_x_3954:
[----:B------:R-:W-:Y:S05]  /*1e3f0*/  BSYNC B0 ;  /* 0x0000000000007941 */ /* 0x000fea0003800000 */
.L_x_3953:
[----:B------:R-:W-:Y:S05]  /*1e400*/  @!P0 WARPSYNC.ALL ;  /* 0x0000000000008948 */ /* 0x000fea0003800000 */
[----:B------:R-:W-:Y:S01]  /*1e410*/  @!P0 BAR.SYNC.DEFER_BLOCKING 0xc, 0x180 ;  /* 0x0306000000008b1d */ /* 0x000fe20000010000 */
[----:B------:R-:W-:-:S05]  /*1e420*/  IMAD.MOV.U32 R0, RZ, RZ, RZ ;  /* 0x000000ffff007224 */ /* 0x000fca00078e00ff */
[----:B------:R-:W-:Y:S04]  /*1e430*/  BSSY B0, `(.L_x_3993) ;  /* 0x000001e000007945 */ /* 0x000fe80003800000 */
[----:B------:R-:W-:Y:S05]  /*1e440*/  @!P1 BRA `(.L_x_3994) ;  /* 0x0000000000709947 */ /* 0x000fea0003800000 */
[----:B------:R-:W-:Y:S01]  /*1e450*/  ISETP.NE.AND P0, PT, R7, RZ, PT ;  /* 0x000000ff0700720c */ /* 0x000fe20003f05270 */
[----:B------:R-:W-:-:S12]  /*1e460*/  IMAD.MOV.U32 R2, RZ, RZ, RZ ;  /* 0x000000ffff027224 */ /* 0x000fd800078e00ff */
[----:B------:R-:W1:Y:S02]  /*1e470*/  @!P0 LDC R7, c[0x0][0x9f0] ;  /* 0x00027c00ff078b82 */ /* 0x000e640000000800 */
[-C--:B-1----:R-:W-:Y:S02]  /*1e480*/  IABS R0, R7.reuse ;  /* 0x0000000700007213 */ /* 0x082fe40000000000 */
[----:B0-----:R-:W-:Y:S02]  /*1e490*/  IABS R8, R7 ;  /* 0x0000000700087213 */ /* 0x001fe40000000000 */
[----:B------:R-:W0:Y:S02]  /*1e4a0*/  I2F.RP R9, R0 ;  /* 0x0000000000097306 */ /* 0x000e240000209400 */
[----:B------:R-:W-:-:S06]  /*1e4b0*/  IADD3 R8, RZ, -R8, RZ ;  /* 0x80000008ff087210 */ /* 0x000fcc0007ffe0ff */
[----:B0-----:R-:W0:Y:S02]  /*1e4c0*/  MUFU.RCP R9, R9 ;  /* 0x0000000900097308 */ /* 0x001e240000001000 */
[----:B0-----:R-:W-:-:S06]  /*1e4d0*/  IADD3 R10, R9, 0xffffffe, RZ ;  /* 0x0ffffffe090a7810 */ /* 0x001fcc0007ffe0ff */
[----:B------:R-:W0:Y:S02]  /*1e4e0*/  F2I.FTZ.U32.TRUNC.NTZ R3, R10 ;  /* 0x0000000a00037305 */ /* 0x000e24000021f000 */
[----:B0-----:R-:W-:-:S04]  /*1e4f0*/  IMAD.MOV R11, RZ, RZ, -R3 ;  /* 0x000000ffff0b7224 */ /* 0x001fc800078e0a03 */
[----:B------:R-:W-:-:S04]  /*1e500*/  IMAD R11, R11, R0, RZ ;  /* 0x000000000b0b7224 */ /* 0x000fc800078e02ff */
        /* <DEDUP_REMOVED lines=16> */
.L_x_3994:
[----:B------:R-:W-:Y:S05]  /*1e610*/  BSYNC B0 ;  /* 0x0000000000007941 */ /* 0x000fea0003800000 */
.L_x_3993:
        /* <DEDUP_REMOVED lines=24> */
.L_x_3996:
        /* <DEDUP_REMOVED lines=12> */
[----:B------:R-:W-:Y:S01]  /*1e860*/  MOV R11, UR5 ;  /* 0x00000005000b7c02 */ /* 0x000fe20008000f00 */
[----:B------:R-:W-:Y:S01]  /*1e870*/  IMAD.U32 R7, RZ, RZ, UR9 ;  /* 0x00000009ff077e24 */ /* 0x000fe2000f8e00ff */
[----:B------:R-:W-:Y:S01]  /*1e880*/  MOV R13, RZ ;  /* 0x000000ff000d7202 */ /* 0x000fe20000000f00 */
[----:B------:R-:W-:-:S02]  /*1e890*/  IMAD.U32 R10, RZ, RZ, UR4 ;  /* 0x00000004ff0a7e24 */ /* 0x000fc4000f8e00ff */
[----:B0-----:R-:W-:Y:S02]  /*1e8a0*/  IMAD.MOV.U32 R8, RZ, RZ, 0x70 ;  /* 0x00000070ff087424 */ /* 0x001fe400078e00ff */
[----:B------:R-:W-:-:S07]  /*1e8b0*/  IMAD.MOV.U32 R12, RZ, RZ, 0x1 ;  /* 0x00000001ff0c7424 */ /* 0x000fce00078e00ff */
[----:B------:R-:W-:-:S07]  /*1e8c0*/  LEPC R20, `(.L_x_3999) ;  /* 0x000000001014794e */ /* 0x000fce0000000000 */
[----:B-1----:R-:W-:Y:S05]  /*1e8d0*/  CALL.ABS.NOINC R2 ;  /* 0x0000000002007343 */ /* 0x002fea0003c00000 */
.L_x_3999:
[----:B------:R-:W-:Y:S05]  /*1e8e0*/  BSYNC B6 ;  /* 0x0000000000067941 */ /* 0x000fea0003800000 */
.L_x_3998:
        /* <DEDUP_REMOVED lines=14> */
[----:B------:R-:W-:Y:S01]  /*1e9d0*/  MOV R12, 0x1 ;  /* 0x00000001000c7802 */ /* 0x000fe20000000f00 */
[----:B------:R-:W-:-:S02]  /*1e9e0*/  IMAD.U32 R11, RZ, RZ, UR5 ;  /* 0x00000005ff0b7e24 */ /* 0x000fc4000f8e00ff */
[----:B0-----:R-:W-:Y:S02]  /*1e9f0*/  IMAD.MOV.U32 R8, RZ, RZ, 0x70 ;  /* 0x00000070ff087424 */ /* 0x001fe400078e00ff */
[----:B-1----:R-:W-:-:S07]  /*1ea00*/  IMAD.MOV.U32 R13, RZ, RZ, RZ ;  /* 0x000000ffff0d7224 */ /* 0x002fce00078e00ff */
[----:B------:R-:W-:-:S07]  /*1ea10*/  LEPC R20, `(.L_x_4002) ;  /* 0x000000001014794e */ /* 0x000fce0000000000 */
[----:B--2---:R-:W-:Y:S05]  /*1ea20*/  CALL.ABS.NOINC R2 ;  /* 0x0000000002007343 */ /* 0x004fea0003c00000 */
.L_x_4002:
        /* <DEDUP_REMOVED lines=15> */
.L_x_4001:
[----:B------:R-:W-:Y:S05]  /*1eb20*/  BSYNC B6 ;  /* 0x0000000000067941 */ /* 0x000fea0003800000 */
.L_x_4000:
[----:B------:R-:W2:Y:S01]  /*1eb30*/  LDL R25, [R1+0x20] ;  /* 0x0000200001197983 */ /* 0x000ea20000100800 */
[----:B------:R-:W-:Y:S01]  /*1eb40*/  ULDC.64 UR4, c[0x0][0x9f8] ;  /* 0x00027e0000047ab9 */ /* 0x000fe20000000a00 */
[----:B------:R-:W1:Y:S02]  /*1eb50*/  LDC R0, c[0x0][0x430] ;  /* 0x00010c00ff007b82 */ /* 0x000e640000000800 */
[----:B0-----:R-:W3:Y:S01]  /*1eb60*/  LDL R8, [R1+0x4] ;  /* 0x0000040001087983 */ /* 0x001ee20000100800 */
[----:B------:R-:W-:-:S03]  /*1eb70*/  ISETP.NE.U32.AND P0, PT, RZ, UR4, PT ;  /* 0x00000004ff007c0c */ /* 0x000fc6000bf05070 */
[----:B------:R-:W4:Y:S01]  /*1eb80*/  LDL R7, [R1+0xc] ;  /* 0x00000c0001077983 */ /* 0x000f220000100800 */
[----:B------:R-:W-:-:S03]  /*1eb90*/  ISETP.NE.AND.EX P0, PT, RZ, UR5, PT, P0 ;  /* 0x00000005ff007c0c */ /* 0x000fc6000bf05300 */
[----:B------:R-:W4:Y:S01]  /*1eba0*/  LDL.LU R20, [R1] ;  /* 0x0000000001147983 */ /* 0x000f220000300800 */
[----:B------:R-:W0:Y:S09]  /*1ebb0*/  S2R R21, SR_TID.X ;  /* 0x0000000000157919 */ /* 0x000e320000002100 */
        /* <DEDUP_REMOVED lines=12> */
[----:B------:R-:W-:Y:S01]  /*1ec80*/  ISETP.GE.AND P3, PT, R32, UR4, PT ;  /* 0x0000000420007c0c */ /* 0x000fe2000bf66270 */
[----:B------:R-:W-:Y:S01]  /*1ec90*/  UMOV UR5, 0xffffffff ;  /* 0xffffffff00057882 */ /* 0x000fe20000000000 */
[----:B--2---:R-:W-:-:S05]  /*1eca0*/  IADD3 R25, R25, -0x1, RZ ;  /* 0xffffffff19197810 */ /* 0x004fca0007ffe0ff */
[----:B------:R-:W-:-:S05]  /*1ecb0*/  IMAD R5, R25, 0x60, R21 ;  /* 0x0000006019057824 */ /* 0x000fca00078e0215 */
[----:B---3--:R-:W-:-:S04]  /*1ecc0*/  ISETP.GE.AND P0, PT, R5, R8, PT ;  /* 0x000000080500720c */ /* 0x008fc80003f06270 */
[----:B------:R-:W-:Y:S01]  /*1ecd0*/  ISETP.GT.U32.OR P0, PT, R21, 0x5f, P0 ;  /* 0x0000005f1500780c */ /* 0x000fe20000704470 */
[----:B----4-:R-:W-:-:S04]  /*1ece0*/  IMAD.IADD R5, R5, 0x1, R7 ;  /* 0x0000000105057824 */ /* 0x010fc800078e0207 */
[----:B0-----:R-:W-:-:S08]  /*1ecf0*/  @P1 IMAD.HI.U32 R7, R5, R4, RZ ;  /* 0x0000000405071227 */ /* 0x001fd000078e00ff */
[----:B------:R-:W0:Y:S01]  /*1ed00*/  @!P0 LDC.64 R2, c[0x0][0x428] ;  /* 0x00010a00ff028b82 */ /* 0x000e220000000a00 */
[----:B------:R-:W-:Y:S01]  /*1ed10*/  IMAD.MOV.U32 R4, RZ, RZ, R5 ;  /* 0x000000ffff047224 */ /* 0x000fe200078e0005 */
[----:B-1----:R-:W-:Y:S02]  /*1ed20*/  @P1 SHF.R.U32.HI R4, RZ, R6, R7 ;  /* 0x00000006ff041219 */ /* 0x002fe40000011607 */
[----:B------:R-:W-:Y:S02]  /*1ed30*/  SHF.R.S32.HI R8, RZ, 0x1f, R31 ;  /* 0x0000001fff087819 */ /* 0x000fe4000001141f */
[----:B------:R-:W-:-:S05]  /*1ed40*/  IADD3 R6, -R4, RZ, RZ ;  /* 0x000000ff04067210 */ /* 0x000fca0007ffe1ff */
        /* <DEDUP_REMOVED lines=13> */
[----:B------:R-:W-:Y:S02]  /*1ee20*/  ISETP.NE.AND P2, PT, R7, 0x3, PT ;  /* 0x000000030700780c */ /* 0x000fe40003f45270 */
[----:B------:R-:W-:-:S09]  /*1ee30*/  LOP3.LUT R20, R20, 0xfffffff7, RZ, 0xc0, !PT ;  /* 0xfffffff714147812 */ /* 0x000fd200078ec0ff */
[----:B------:R-:W-:-:S04]  /*1ee40*/  @P0 LOP3.LUT R20, R20, 0x8, RZ, 0xfc, !PT ;  /* 0x0000000814140812 */ /* 0x000fc800078efcff */
[----:B------:R-:W-:-:S04]  /*1ee50*/  LOP3.LUT R20, R20, 0xffffffef, RZ, 0xc0, !PT ;  /* 0xffffffef14147812 */ /* 0x000fc800078ec0ff */
[----:B------:R-:W-:-:S04]  /*1ee60*/  @P2 LOP3.LUT R20, R20, 0x10, RZ, 0xfc, !PT ;  /* 0x0000001014142812 */ /* 0x000fc800078efcff */
[----:B------:R-:W-:Y:S02]  /*1ee70*/  LOP3.LUT R20, R20, 0xfffffffb, RZ, 0xc0, !PT ;  /* 0xfffffffb14147812 */ /* 0x000fe400078ec0ff */
[----:B------:R-:W-:Y:S02]  /*1ee80*/  ISETP.GE.AND P1, PT, R35, UR4, PT ;  /* 0x0000000423007c0c */ /* 0x000fe4000bf26270 */
[----:B------:R-:W-:Y:S02]  /*1ee90*/  @P3 LOP3.LUT R20, R20, 0x4, RZ, 0xfc, !PT ;  /* 0x0000000414143812 */ /* 0x000fe400078efcff */
[----:B------:R-:W-:Y:S02]  /*1eea0*/  ISETP.GE.AND P0, PT, R33, UR4, PT ;  /* 0x0000000421007c0c */ /* 0x000fe4000bf06270 */
[----:B------:R-:W-:-:S04]  /*1eeb0*/  LOP3.LUT R20, R20, 0xfffffffe, RZ, 0xc0, !PT ;  /* 0xfffffffe14147812 */ /* 0x000fc800078ec0ff */
[----:B------:R-:W-:-:S04]  /*1eec0*/  LOP3.LUT R20, R20, 0xfffffffd, RZ, 0xc0, !PT ;  /* 0xfffffffd14147812 */ /* 0x000fc800078ec0ff */
[----:B------:R-:W-:Y:S01]  /*1eed0*/  @P1 LOP3.LUT R20, R20, 0x2, RZ, 0xfc, !PT ;  /* 0x0000000214141812 */ /* 0x000fe200078efcff */
[----:B------:R0:W-:Y:S03]  /*1eee0*/  STL [R1+0x10], R8 ;  /* 0x0000100801007387 */ /* 0x0001e60000100800 */
[----:B------:R-:W-:Y:S01]  /*1eef0*/  @P0 LOP3.LUT R20, R20, 0x1, RZ, 0xfc, !PT ;  /* 0x0000000114140812 */ /* 0x000fe200078efcff */
[----:B------:R0:W-:Y:S04]  /*1ef00*/  STL [R1+0x38], R7 ;  /* 0x0000380701007387 */ /* 0x0001e80000100800 */
[----:B------:R0:W-:Y:S01]  /*1ef10*/  STL [R1], R20 ;  /* 0x0000001401007387 */ /* 0x0001e20000100800 */
[----:B------:R-:W-:Y:S05]  /*1ef20*/  BRA.DIV UR5, `(.L_x_4003) ;  /* 0x0000004e05b87947 */ /* 0x000fea000b800000 */
.L_x_4118:
[----:B------:R-:W-:Y:S05]  /*1ef30*/  @!P2 BRA `(.L_x_4004) ;  /* 0x000000000004a947 */ /* 0x000fea0003800000 */
[----:B------:R-:W-:Y:S01]  /*1ef40*/  BPT.TRAP 0x1 ;  /* 0x000000040000795c */ /* 0x000fe20000300000 */
.L_x_4004:
[----:B------:R-:W-:Y:S01]  /*1ef50*/  SHF.R.S32.HI R5, RZ, 0x1f, R0 ;  /* 0x0000001fff057819 */ /* 0x000fe20000011400 */
[----:B------:R-:W-:Y:S01]  /*1ef60*/  ULDC.64 UR4, c[0x0][0x328] ;  /* 0x0000ca0000047ab9 */ /* 0x000fe20000000a00 */
[----:B------:R-:W-:Y:S01]  /*1ef70*/  ULDC.64 UR6, c[0x0][0x318] ;  /* 0x0000c60000067ab9 */ /* 0x000fe20000000a00 */
[----:B------:R-:W-:Y:S02]  /*1ef80*/  BSSY B0, `(.L_x_4005) ;  /* 0x0000014000007945 */ /* 0x000fe40003800000 */
[----:B0-----:R-:W-:-:S04]  /*1ef90*/  IMAD R3, R5, UR4, RZ ;  /* 0x0000000405037c24 */ /* 0x001fc8000f8e02ff */
        /* <DEDUP_REMOVED lines=18> */
.L_x_4119:
[----:B------:R-:W-:Y:S05]  /*1f0c0*/  BSYNC B0 ;  /* 0x0000000000007941 */ /* 0x000fea0003800000 */
.L_x_4005:
[----:B------:R-:W2:Y:S01]  /*1f0d0*/  LDL R3, [R1] ;  /* 0x0000000001037983 */ /* 0x000ea20000100800 */
[----:B------:R-:W-:Y:S01]  /*1f0e0*/  ULDC.64 UR4, c[0x0][0x300] ;  /* 0x0000c00000047ab9 */ /* 0x000fe20000000a00 */
[----:B------:R-:W-:Y:S02]  /*1f0f0*/  ULDC.64 UR6, c[0x0][0x2e8] ;  /* 0x0000ba0000067ab9 */ /* 0x000fe40000000a00 */
[----:B------:R-:W3:Y:S01]  /*1f100*/  LDL R9, [R1+0x4] ;  /* 0x0000040001097983 */ /* 0x000ee20000100800 */
[----:B------:R-:W-:Y:S01]  /*1f110*/  IMAD R5, R5, UR4, RZ ;  /* 0x0000000405057c24 */ /* 0x000fe2000f8e02ff */
[----:B------:R-:W1:Y:S03]  /*1f120*/  S2R R8, SR_TID.X ;  /* 0x0000000000087919 */ /* 0x000e660000002100 */
[----:B------:R-:W-:Y:S01]  /*1f130*/  IMAD R5, R0, UR5, R5 ;  /* 0x0000000500057c24 */ /* 0x000fe2000f8e0205 */
[----:B-1----:R-:W-:-:S04]  /*1f140*/  LOP3.LUT R8, R8, 0x7f, RZ, 0xc0, !PT ;  /* 0x0000007f08087812 */ /* 0x002fc800078ec0ff */
[----:B------:R-:W-:Y:S02]  /*1f150*/  SHF.R.U32.HI R8, RZ, 0x3, R8 ;  /* 0x00000003ff087819 */ /* 0x000fe40000011608 */
[C---:B--2---:R-:W-:Y:S02]  /*1f160*/  LOP3.LUT P4, RZ, R3.reuse, 0x4, RZ, 0xc0, !PT ;  /* 0x0000000403ff7812 */ /* 0x044fe4000788c0ff */
[C---:B------:R-:W-:Y:S02]  /*1f170*/  LOP3.LUT P3, RZ, R3.reuse, 0x2, RZ, 0xc0, !PT ;  /* 0x0000000203ff7812 */ /* 0x040fe4000786c0ff */
[----:B------:R-:W-:Y:S01]  /*1f180*/  LOP3.LUT P2, RZ, R3, 0x1, RZ, 0xc0, !PT ;  /* 0x0000000103ff7812 */ /* 0x000fe2000784c0ff */
[----:B0-----:R-:W-:Y:S01]  /*1f190*/  IMAD.WIDE.U32 R2, R0, UR4, RZ ;  /* 0x0000000400027c25 */ /* 0x001fe2000f8e00ff */
[----:B------:R-:W-:-:S03]  /*1f1a0*/  ULDC.64 UR4, c[0x0][0x310] ;  /* 0x0000c40000047ab9 */ /* 0x000fc60000000a00 */
[----:B------:R-:W-:Y:S02]  /*1f1b0*/  IMAD.IADD R3, R3, 0x1, R5 ;  /* 0x0000000103037824 */ /* 0x000fe400078e0205 */
[----:B------:R-:W-:Y:S02]  /*1f1c0*/  IMAD R6, R6, UR4, RZ ;  /* 0x0000000406067c24 */ /* 0x000fe4000f8e02ff */
[----:B------:R-:W-:-:S04]  /*1f1d0*/  IMAD.WIDE.U32 R2, R4, UR4, R2 ;  /* 0x0000000404027c25 */ /* 0x000fc8000f8e0002 */
[----:B------:R-:W-:Y:S01]  /*1f1e0*/  IMAD R6, R4, UR5, R6 ;  /* 0x0000000504067c24 */ /* 0x000fe2000f8e0206 */
[----:B------:R-:W-:Y:S01]  /*1f1f0*/  ULDC.64 UR4, c[0x0][0x308] ;  /* 0x0000c20000047ab9 */ /* 0x000fe20000000a00 */
[----:B------:R-:W-:Y:S02]  /*1f200*/  IMAD R5, R26, 0x4800, R36 ;  /* 0x000048001a057824 */ /* 0x000fe400078e0224 */
[----:B------:R-:W-:Y:S02]  /*1f210*/  IMAD.IADD R3, R3, 0x1, R6 ;  /* 0x0000000103037824 */ /* 0x000fe400078e0206 */
[----:B---3--:R-:W-:Y:S02]  /*1f220*/  IMAD R6, R25, -0x60, R9 ;  /* 0xffffffa019067824 */ /* 0x008fe400078e0209 */
[----:B------:R-:W-:Y:S01]  /*1f230*/  IMAD.WIDE.U32 R2, R18, UR4, R2 ;  /* 0x0000000412027c25 */ /* 0x000fe2000f8e0002 */
[----:B------:R-:W-:Y:S02]  /*1f240*/  UMOV UR4, 0xffffffff ;  /* 0xffffffff00047882 */ /* 0x000fe40000000000 */
[----:B------:R-:W-:Y:S01]  /*1f250*/  IADD3 R6, -R8, R6, RZ ;  /* 0x0000000608067210 */ /* 0x000fe20007ffe1ff */
[----:B------:R-:W-:Y:S01]  /*1f260*/  IMAD R0, R18, UR5, R3 ;  /* 0x0000000512007c24 */ /* 0x000fe2000f8e0203 */
[----:B------:R-:W-:-:S04]  /*1f270*/  LEA R4, P0, R2, UR6, 0x1 ;  /* 0x0000000602047c11 */ /* 0x000fc8000f8008ff */
[----:B------:R-:W-:Y:S02]  /*1f280*/  LEA.HI.X R0, R2, UR7, R0, 0x1, P0 ;  /* 0x0000000702007c11 */ /* 0x000fe400080f0c00 */
[----:B------:R-:W-:Y:S01]  /*1f290*/  ISETP.GE.AND P0, PT, R6, 0x1, PT ;  /* 0x000000010600780c */ /* 0x000fe20003f06270 */
[----:B------:R-:W-:-:S12]  /*1f2a0*/  BRA.DIV UR4, `(.L_x_4007) ;  /* 0x0000004e04207947 */ /* 0x000fd8000b800000 */
[----:B------:R-:W0:Y:S01]  /*1f2b0*/  SHFL.IDX PT, R3, R4, RZ, 0x181f ;  /* 0x00181fff04037589 */ /* 0x000e2200000e0000 */
[----:B------:R-:W-:-:S03]  /*1f2c0*/  @P0 IMAD R8, R5, 0x2, R22 ;  /* 0x0000000205080824 */ /* 0x000fc600078e0216 */
        /* <DEDUP_REMOVED lines=14> */
[----:B0-----:R-:W-:-:S04]  /*1f3b0*/  @P1 LEA R3, P0, R32, R3, 0x1 ;  /* 0x0000000320031211 */ /* 0x001fc800078008ff */
[----:B-1----:R-:W-:-:S04]  /*1f3c0*/  @P1 IADD3.X R2, RZ, R2, RZ, P0, !PT ;  /* 0x00000002ff021210 */ /* 0x002fc800007fe4ff */
        /* <DEDUP_REMOVED lines=8> */
[----:B------:R-:W-:Y:S01]  /*1f450*/  @P1 LEA R8, R5, R22, 0x1 ;  /* 0x0000001605081211 */ /* 0x000fe200078e08ff */
        /* <DEDUP_REMOVED lines=26> */
[----:B0-----:R-:W-:-:S04]  /*1f600*/  @P1 LEA R3, P0, R32, R3, 0x1 ;  /* 0x0000000320031211 */ /* 0x001fc800078008ff */
[----:B-1----:R-:W-:-:S04]  /*1f610*/  @P1 IADD3.X R2, RZ, R2, RZ, P0, !PT ;  /* 0x00000002ff021210 */ /* 0x002fc800007fe4ff */
[----:B------:R-:W-:-:S04]  /*1f620*/  @P1 LOP3.LUT R3, R3, R2, RZ, 0x3c, !PT ;  /* 0x0000000203031212 */ /* 0x000fc800078e3cff */
[----:B------:R-:W-:-:S04]  /*1f630*/  @P1 LOP3.LUT R2, R3, R2, RZ, 0x3c, !PT ;  /* 0x0000000203021212 */ /* 0x000fc800078e3cff */
[----:B------:R-:W-:-:S05]  /*1f640*/  @P1 LOP3.LUT R3, R3, R2, RZ, 0x3c, !PT ;  /* 0x0000000203031212 */ /* 0x000fca00078e3cff */
[----:B------:R-:W-:Y:S04]  /*1f650*/  @P1 LDGSTS.E.BYPASS.LTC128B.128 [R8+0x20400], desc[UR48][R2.64], !P4 ;  /* 0x2040000002081fae */ /* 0x000fe8000e101d70 */
[----:B------:R-:W-:Y:S04]  /*1f660*/  @P1 LDGSTS.E.BYPASS.LTC128B.128 [R8+0x23400], desc[UR48][R2.64+0x80], !P3 ;  /* 0x2340008002081fae */ /* 0x000fe8000d901d70 */
[----:B------:R0:W-:Y:S04]  /*1f670*/  @P1 LDGSTS.E.BYPASS.LTC128B.128 [R8+0x26400], desc[UR48][R2.64+0x100], !P2 ;  /* 0x2640010002081fae */ /* 0x0001e8000d101d70 */
[----:B0-2---:R0:W1:Y:S02]  /*1f680*/  SHFL.IDX PT, R2, R4, 0x5, 0x181f ;  /* 0x00b81f0004027f89 */ /* 0x00506400000e0000 */
.L_x_4133:
[----:B------:R-:W-:-:S13]  /*1f690*/  ISETP.GE.AND P0, PT, R6, 0x51, PT ;  /* 0x000000510600780c */ /* 0x000fda0003f06270 */
[----:B-1----:R-:W-:Y:S02]  /*1f6a0*/  @P0 LEA R2, P1, R32, R2, 0x1 ;  /* 0x0000000220020211 */ /* 0x002fe400078208ff */
[----:B------:R-:W-:-:S03]  /*1f6b0*/  @P0 LEA R5, R5, R22, 0x1 ;  /* 0x0000001605050211 */ /* 0x000fc600078e08ff */
[----:B------:R-:W-:-:S05]  /*1f6c0*/  @P0 IMAD.X R3, RZ, RZ, R0, P1 ;  /* 0x000000ffff030224 */ /* 0x000fca00008e0600 */
        /* <DEDUP_REMOVED lines=8> */
.L_x_4008:
[----:B------:R-:W-:Y:S02]  /*1f750*/  PLOP3.LUT P1, PT, P1, P0, PT, 0xa2, 0x0 ;  /* 0x000000000000781c */ /* 0x000fe40000f21472 */
[----:B------:R-:W-:-:S08]  /*1f760*/  @P0 R2UR P1, UR4, R7 ;  /* 0x00000000070402ca */ /* 0x000fd00000020000 */
[----:B------:R-:W-:-:S05]  /*1f770*/  @P0 PLOP3.LUT P0, PT, P1, PT, PT, 0x80, 0x0 ;  /* 0x000000000000081c */ /* 0x000fca0000f0f070 */
[----:B------:R-:W-:Y:S01]  /*1f780*/  @!P1 SYNCS.ARRIVE.TRANS64.RED.A0T1 RZ, [UR4+0x30830], RZ ;  /* 0x030830ffffff99a7 */ /* 0x000fe20008200404 */
[----:B------:R-:W-:Y:S07]  /*1f790*/  @!P1 ARRIVES.LDGSTSBAR.64.TRANSCNT [UR4+0x30830] ;  /* 0x03083000ff0099b0 */ /* 0x000fee0008000a84 */
[----:B------:R-:W-:Y:S05]  /*1f7a0*/  @P0 BRA.U.ANY `(.L_x_4008) ;  /* 0xfffffffd00e80947 */ /* 0x000fea000393ffff */
[----:B------:R-:W-:Y:S01]  /*1f7b0*/  NOP ;  /* 0x0000000000007918 */ /* 0x000fe20000000000 */
[----:B------:R-:W2:Y:S02]  /*1f7c0*/  LDL R0, [R1+0x38] ;  /* 0x0000380001007983 */ /* 0x000ea40000100800 */
[----:B--2---:R-:W-:-:S13]  /*1f7d0*/  ISETP.NE.AND P2, PT, R0, 0x3, PT ;  /* 0x000000030000780c */ /* 0x004fda0003f45270 */
[----:B------:R-:W-:Y:S05]  /*1f7e0*/  @!P2 BRA `(.L_x_4009) ;  /* 0x000000000004a947 */ /* 0x000fea0003800000 */
[----:B------:R-:W-:Y:S01]  /*1f7f0*/  BPT.TRAP 0x1 ;  /* 0x000000040000795c */ /* 0x000fe20000300000 */
.L_x_4009:
[----:B-1----:R1:W5:Y:S01]  /*1f800*/  LDL.LU R3, [R1+0x18] ;  /* 0x0000180001037983 */ /* 0x0023620000300800 */
[----:B------:R1:W-:Y:S02]  /*1f810*/  SYNCS.ARRIVE.TRANS64.A1T0 RZ, [R7+URZ+0x30830], RZ ;  /* 0x030830ff07ff79a7 */ /* 0x0003e4000810003f */
[----:B------:R-:W-:Y:S05]  /*1f820*/  WARPSYNC.ALL ;  /* 0x0000000000007948 */ /* 0x000fea0003800000 */
[----:B------:R-:W-:Y:S01]  /*1f830*/  ULDC.64 UR6, c[0x0][0xa00] ;  /* 0x0002800000067ab9 */ /* 0x000fe20000000a00 */
[----:B------:R-:W-:Y:S01]  /*1f840*/  ULDC.64 UR4, c[0x0][0x298] ;  /* 0x0000a60000047ab9 */ /* 0x000fe20000000a00 */
[----:B------:R-:W-:Y:S01]  /*1f850*/  BAR.SYNC.DEFER_BLOCKING 0x8, 0x180 ;  /* 0x0206000000007b1d */ /* 0x000fe20000010000 */
[----:B------:R-:W-:Y:S01]  /*1f860*/  ISETP.NE.U32.AND P0, PT, RZ, UR6, PT ;  /* 0x00000006ff007c0c */ /* 0x000fe2000bf05070 */
[----:B0-----:R-:W-:Y:S01]  /*1f870*/  IMAD.WIDE.U32 R4, R34, UR4, RZ ;  /* 0x0000000422047c25 */ /* 0x001fe2000f8e00ff */
[----:B------:R-:W-:-:S02]  /*1f880*/  SHF.R.S32.HI R0, RZ, 0x1f, R34 ;  /* 0x0000001fff007819 */ /* 0x000fc40000011422 */
[----:B------:R-:W-:Y:S01]  /*1f890*/  ISETP.NE.AND.EX P0, PT, RZ, UR7, PT, P0 ;  /* 0x00000007ff007c0c */ /* 0x000fe2000bf05300 */
[----:B------:R-:W-:Y:S01]  /*1f8a0*/  VIADD R2, R22, 0x12400 ;  /* 0x0001240016027836 */ /* 0x000fe20000000000 */
[----:B------:R-:W-:Y:S01]  /*1f8b0*/  BSSY B6, `(.L_x_4010) ;  /* 0x000001a000067945 */ /* 0x000fe20003800000 */
[----:B------:R-:W-:Y:S01]  /*1f8c0*/  IMAD R0, R0, UR4, RZ ;  /* 0x0000000400007c24 */ /* 0x000fe2000f8e02ff */
[----:B------:R-:W-:-:S03]  /*1f8d0*/  SEL R30, R30, RZ, !P0 ;  /* 0x000000ff1e1e7207 */ /* 0x000fc60004000000 */
[----:B------:R-:W-:-:S04]  /*1f8e0*/  IMAD R0, R34, UR5, R0 ;  /* 0x0000000522007c24 */ /* 0x000fc8000f8e0200 */
[----:B------:R-:W-:Y:S01]  /*1f8f0*/  IMAD.IADD R34, R5, 0x1, R0 ;  /* 0x0000000105227824 */ /* 0x000fe200078e0200 */
[----:B-----5:R-:W-:Y:S02]  /*1f900*/  SEL R3, R3, RZ, !P0 ;  /* 0x000000ff03037207 */ /* 0x020fe40004000000 */
[----:B------:R-:W-:-:S03]  /*1f910*/  LOP3.LUT P0, RZ, R2, 0x3ff, RZ, 0xc0, !PT ;  /* 0x000003ff02ff7812 */ /* 0x000fc6000780c0ff */
[----:B------:R0:W-:Y:S04]  /*1f920*/  STL [R1+0x2c], R3 ;  /* 0x00002c0301007387 */ /* 0x0001e80000100800 */
[----:B------:R0:W-:Y:S06]  /*1f930*/  STL.64 [R1+0x18], R4 ;  /* 0x0000180401007387 */ /* 0x0001ec0000100a00 */
[----:B------:R-:W-:Y:S05]  /*1f940*/  @!P0 BRA `(.L_x_4011) ;  /* 0x0000000000408947 */ /* 0x000fea0003800000 */
[----:B------:R-:W-:Y:S01]  /*1f950*/  MOV R2, 0x0 ;  /* 0x0000000000027802 */ /* 0x000fe20000000f00 */
[----:B------:R-:W-:Y:S01]  /*1f960*/  ULDC.64 UR4, c[0x4][0x138] ;  /* 0x01004e0000047ab9 */ /* 0x000fe20000000a00 */
[----:B------:R-:W-:Y:S01]  /*1f970*/  ULDC.64 UR6, c[0x4][0x140] ;  /* 0x0100500000067ab9 */ /* 0x000fe20000000a00 */
[----:B------:R-:W-:Y:S01]  /*1f980*/  ULDC.64 UR8, c[0x4][0x88] ;  /* 0x0100220000087ab9 */ /* 0x000fe20000000a00 */
[----:B0-----:R-:W-:Y:S01]  /*1f990*/  MOV R4, UR4 ;  /* 0x0000000400047c02 */ /* 0x001fe20008000f00 */
[----:B------:R-:W-:Y:S01]  /*1f9a0*/  IMAD.U32 R5, RZ, RZ, UR5 ;  /* 0x00000005ff057e24 */ /* 0x000fe2000f8e00ff */
[----:B------:R-:W0:Y:S01]  /*1f9b0*/  LDC.64 R2, c[0x4][R2] ;  /* 0x0100000002027b82 */ /* 0x000e220000000a00 */
[----:B------:R-:W-:Y:S01]  /*1f9c0*/  IMAD.U32 R6, RZ, RZ, UR6 ;  /* 0x00000006ff067e24 */ /* 0x000fe2000f8e00ff */
[----:B-1----:R-:W-:Y:S01]  /*1f9d0*/  MOV R7, UR7 ;  /* 0x0000000700077c02 */ /* 0x002fe20008000f00 */
[----:B------:R-:W-:Y:S01]  /*1f9e0*/  IMAD.U32 R10, RZ, RZ, UR8 ;  /* 0x00000008ff0a7e24 */ /* 0x000fe2000f8e00ff */
[----:B------:R-:W-:Y:S01]  /*1f9f0*/  MOV R8, 0x70 ;  /* 0x0000007000087802 */ /* 0x000fe20000000f00 */
[----:B------:R-:W-:-:S02]  /*1fa00*/  IMAD.U32 R11, RZ, RZ, UR9 ;  /* 0x00000009ff0b7e24 */ /* 0x000fc4000f8e00ff */
[----:B------:R-:W-:Y:S02]  /*1fa10*/  IMAD.MOV.U32 R12, RZ, RZ, 0x1 ;  /* 0x00000001ff0c7424 */ /* 0x000fe400078e00ff */
[----:B------:R-:W-:-:S07]  /*1fa20*/  IMAD.MOV.U32 R13, RZ, RZ, RZ ;  /* 0x000000ffff0d7224 */ /* 0x000fce00078e00ff */
[----:B------:R-:W-:-:S07]  /*1fa30*/  LEPC R20, `(.L_x_4011) ;  /* 0x000000001014794e */ /* 0x000fce0000000000 */
[----:B0-----:R-:W-:Y:S05]  /*1fa40*/  CALL.ABS.NOINC R2 ;  /* 0x0000000002007343 */ /* 0x001fea0003c00000 */
.L_x_4011:
[----:B------:R-:W-:Y:S05]  /*1fa50*/  BSYNC B6 ;  /* 0x0000000000067941 */ /* 0x000fea0003800000 */
.L_x_4010:
[----:B------:R-:W2:Y:S01]  /*1fa60*/  LDL.LU R20, [R1+0x2c] ;  /* 0x00002c0001147983 */ /* 0x000ea20000300800 */
[----:B------:R-:W-:Y:S01]  /*1fa70*/  ULDC.64 UR4, c[0x0][0x2d8] ;  /* 0x0000b60000047ab9 */ /* 0x000fe20000000a00 */
[----:B------:R-:W3:Y:S02]  /*1fa80*/  LDC R8, c[0x0][0x448] ;  /* 0x00011200ff087b82 */ /* 0x000ee40000000800 */
[----:B0-----:R-:W4:Y:S04]  /*1fa90*/  LDL.LU.64 R2, [R1+0x18] ;  /* 0x0000180001027983 */ /* 0x001f280000300a00 */
[----:B------:R0:W5:Y:S01]  /*1faa0*/  LDL R10, [R1+0x24] ;  /* 0x00002400010a7983 */ /* 0x0001620000100800 */
[----:B---3--:R-:W-:Y:S02]  /*1fab0*/  ISETP.NE.AND P0, PT, R8, 0x1, PT ;  /* 0x000000010800780c */ /* 0x008fe40003f05270 */
[----:B------:R-:W-:-:S02]  /*1fac0*/  SHF.L.U32 R4, R17, 0x7, RZ ;  /* 0x0000000711047819 */ /* 0x000fc400000006ff */
[----:B----4-:R-:W-:-:S03]  /*1fad0*/  MOV R3, R34 ;  /* 0x0000002200037202 */ /* 0x010fc60000000f00 */
[----:B------:R-:W-:-:S04]  /*1fae0*/  IMAD.WIDE.U32 R2, R18, UR4, R2 ;  /* 0x0000000412027c25 */ /* 0x000fc8000f8e0002 */
[----:B------:R-:W-:Y:S01]  /*1faf0*/  IMAD R3, R18, UR5, R3 ;  /* 0x0000000512037c24 */ /* 0x000fe2000f8e0203 */
[----:B------:R-:W-:Y:S02]  /*1fb00*/  ULDC.64 UR4, c[0x0][0x2e0] ;  /* 0x0000b80000047ab9 */ /* 0x000fe40000000a00 */
[----:B--2---:R-:W-:Y:S02]  /*1fb10*/  IMAD R5, R20, UR4, RZ ;  /* 0x0000000414057c24 */ /* 0x004fe4000f8e02ff */
[----:B------:R-:W2:Y:S01]  /*1fb20*/  S2R R20, SR_TID.X ;  /* 0x0000000000147919 */ /* 0x000ea20000002100 */
[----:B------:R-:W-:-:S04]  /*1fb30*/  IMAD.WIDE.U32 R2, R30, UR4, R2 ;  /* 0x000000041e027c25 */ /* 0x000fc8000f8e0002 */
[----:B------:R-:W-:Y:S01]  /*1fb40*/  IMAD R0, R30, UR5, R5 ;  /* 0x000000051e007c24 */ /* 0x000fe2000f8e0205 */
[----:B------:R-:W-:Y:S01]  /*1fb50*/  ULDC.64 UR4, c[0x0][0x2d0] ;  /* 0x0000b40000047ab9 */ /* 0x000fe20000000a00 */
[----:B------:R-:W1:Y:S01]  /*1fb60*/  @P0 LDC R5, c[0x0][0x44c] ;  /* 0x00011300ff050b82 */ /* 0x000e620000000800 */
[----:B--2---:R-:W-:-:S04]  /*1fb70*/  LOP3.LUT R20, R20, 0x7f, RZ, 0xc0, !PT ;  /* 0x0000007f14147812 */ /* 0x004fc800078ec0ff */
[----:B------:R-:W-:Y:S02]  /*1fb80*/  SHF.R.U32.HI R21, RZ, 0x3, R20 ;  /* 0x00000003ff157819 */ /* 0x000fe40000011614 */
[----:B------:R-:W2:Y:S01]  /*1fb90*/  S2R R20, SR_TID.X ;  /* 0x0000000000147919 */ /* 0x000ea20000002100 */
[----:B------:R-:W-:Y:S02]  /*1fba0*/  IMAD.IADD R3, R3, 0x1, R0 ;  /* 0x0000000103037824 */ /* 0x000fe400078e0200 */
[----:B------:R-:W3:Y:S01]  /*1fbb0*/  @P0 LDC R0, c[0x0][0x450] ;  /* 0x00011400ff000b82 */ /* 0x000ee20000000800 */
[----:B--2---:R-:W-:-:S05]  /*1fbc0*/  IMAD.SHL.U32 R20, R20, 0x10, RZ ;  /* 0x0000001014147824 */ /* 0x004fca00078e00ff */
[----:B------:R-:W-:-:S04]  /*1fbd0*/  LOP3.LUT R20, R21, 0x70, R20, 0xf8, !PT ;  /* 0x0000007015147812 */ /* 0x000fc800078ef814 */
[----:B------:R-:W-:-:S05]  /*1fbe0*/  LOP3.LUT R6, R20, R4, RZ, 0xfc, !PT ;  /* 0x0000000414067212 */ /* 0x000fca00078efcff */
[----:B-1----:R-:W-:-:S04]  /*1fbf0*/  @P0 IMAD.HI.U32 R7, R6, R5, RZ ;  /* 0x0000000506070227 */ /* 0x002fc800078e00ff */
[----:B------:R-:W-:Y:S01]  /*1fc00*/  IMAD.MOV.U32 R5, RZ, RZ, R6 ;  /* 0x000000ffff057224 */ /* 0x000fe200078e0006 */
[----:B---3--:R-:W-:-:S05]  /*1fc10*/  @P0 SHF.R.U32.HI R5, RZ, R0, R7 ;  /* 0x00000000ff050219 */ /* 0x008fca0000011607 */
[----:B------:R-:W-:-:S04]  /*1fc20*/  IMAD.MOV R0, RZ, RZ, -R5 ;  /* 0x000000ffff007224 */ /* 0x000fc800078e0a05 */
[----:B------:R-:W-:Y:S01]  /*1fc30*/  IMAD R0, R8, R0, R6 ;  /* 0x0000000008007224 */ /* 0x000fe200078e0206 */
[----:B------:R-:W-:Y:S01]  /*1fc40*/  SHF.R.S32.HI R6, RZ, 0x1f, R5 ;  /* 0x0000001fff067819 */ /* 0x000fe20000011405 */
[----:B------:R-:W1:Y:S01]  /*1fc50*/  S2R R20, SR_TID.X ;  /* 0x0000000000147919 */ /* 0x000e620000002100 */
[----:B------:R-:W-:-:S04]  /*1fc60*/  IMAD.WIDE.U32 R2, R5, UR4, R2 ;  /* 0x0000000405027c25 */ /* 0x000fc8000f8e0002 */
[----:B------:R-:W-:-:S04]  /*1fc70*/  IMAD R6, R6, UR4, RZ ;  /* 0x0000000406067c24 */ /* 0x000fc8000f8e02ff */
[----:B------:R-:W-:Y:S01]  /*1fc80*/  IMAD R5, R5, UR5, R6 ;  /* 0x0000000505057c24 */ /* 0x000fe2000f8e0206 */
[----:B------:R-:W-:-:S04]  /*1fc90*/  ULDC.64 UR4, c[0x0][0x2c8] ;  /* 0x0000b20000047ab9 */ /* 0x000fc80000000a00 */
[----:B------:R-:W-:Y:S02]  /*1fca0*/  IADD3 R3, R3, R5, RZ ;  /* 0x0000000503037210 */ /* 0x000fe40007ffe0ff */
[----:B------:R-:W-:-:S05]  /*1fcb0*/  SHF.R.S32.HI R5, RZ, 0x1f, R0 ;  /* 0x0000001fff057819 */ /* 0x000fca0000011400 */
[----:B------:R-:W-:Y:S02]  /*1fcc0*/  IMAD R5, R5, UR4, RZ ;  /* 0x0000000405057c24 */ /* 0x000fe4000f8e02ff */
[----:B------:R-:W-:-:S04]  /*1fcd0*/  IMAD.WIDE.U32 R2, R0, UR4, R2 ;  /* 0x0000000400027c25 */ /* 0x000fc8000f8e0002 */
[----:B------:R-:W-:Y:S01]  /*1fce0*/  IMAD R5, R0, UR5, R5 ;  /* 0x0000000500057c24 */ /* 0x000fe2000f8e0205 */
[----:B------:R-:W-:Y:S02]  /*1fcf0*/  ULDC.64 UR4, c[0x0][0x280] ;  /* 0x0000a00000047ab9 */ /* 0x000fe40000000a00 */
[----:B------:R-:W-:Y:S01]  /*1fd00*/  LEA R0, P0, R2, UR4, 0x1 ;  /* 0x0000000402007c11 */ /* 0x000fe2000f8008ff */
[----:B------:R-:W-:Y:S01]  /*1fd10*/  IMAD.IADD R5, R3, 0x1, R5 ;  /* 0x0000000103057824 */ /* 0x000fe200078e0205 */
[----:B------:R-:W-:Y:S01]  /*1fd20*/  ULDC UR4, c[0x0][0x2b8] ;  /* 0x0000ae0000047ab9 */ /* 0x000fe20000000800 */
[----:B-1----:R-:W-:-:S03]  /*1fd30*/  LOP3.LUT R20, R20, 0x7f, RZ, 0xc0, !PT ;  /* 0x0000007f14147812 */ /* 0x002fc600078ec0ff */
[----:B------:R-:W-:Y:S01]  /*1fd40*/  LEA.HI.X R5, R2, UR5, R5, 0x1, P0 ;  /* 0x0000000502057c11 */ /* 0x000fe200080f0c05 */
[----:B------:R-:W-:Y:S01]  /*1fd50*/  UMOV UR5, 0xffffffff ;  /* 0xffffffff00057882 */ /* 0x000fe20000000000 */
[----:B------:R-:W-:Y:S02]  /*1fd60*/  ISETP.GE.AND P3, PT, R32, UR4, PT ;  /* 0x0000000420007c0c */ /* 0x000fe4000bf66270 */
[----:B------:R-:W-:Y:S02]  /*1fd70*/  ISETP.GE.AND P2, PT, R35, UR4, PT ;  /* 0x0000000423007c0c */ /* 0x000fe4000bf46270 */
[----:B------:R-:W-:Y:S02]  /*1fd80*/  ISETP.GE.AND P0, PT, R33, UR4, PT ;  /* 0x0000000421007c0c */ /* 0x000fe4000bf06270 */
[----:B------:R-:W-:Y:S01]  /*1fd90*/  SHF.R.U32.HI R9, RZ, 0x3, R20 ;  /* 0x00000003ff097819 */ /* 0x000fe20000011614 */
[----:B0-----:R-:W-:Y:S10]  /*1fda0*/  BRA.DIV UR5, `(.L_x_4012) ;  /* 0x0000004a05947947 */ /* 0x001ff4000b800000 */
[----:B------:R-:W0:Y:S01]  /*1fdb0*/  SHFL.IDX PT, R14, R0, RZ, 0x181f ;  /* 0x00181fff000e7589 */ /* 0x000e2200000e0000 */
[----:B-----5:R-:W-:Y:S02]  /*1fdc0*/  IMAD R6, R10, R8, RZ ;  /* 0x000000080a067224 */ /* 0x020fe400078e02ff */
[----:B------:R-:W-:Y:S01]  /*1fdd0*/  IMAD.IADD R4, R9, 0x1, R4 ;  /* 0x0000000109047824 */ /* 0x000fe200078e0204 */
[----:B------:R-:W1:Y:S03]  /*1fde0*/  SHFL.IDX PT, R2, R5, RZ, 0x181f ;  /* 0x00181fff05027589 */ /* 0x000e6600000e0000 */
[C---:B------:R-:W-:Y:S01]  /*1fdf0*/  VIADD R7, R4.reuse, 0x10 ;  /* 0x0000001004077836 */ /* 0x040fe20000000000 */
[----:B------:R-:W-:-:S13]  /*1fe00*/  ISETP.GE.AND P1, PT, R4, R6, PT ;  /* 0x000000060400720c */ /* 0x000fda0003f26270 */
[----:B0-----:R-:W-:-:S04]  /*1fe10*/  @!P1 LEA R14, P4, R32, R14, 0x1 ;  /* 0x0000000e200e9211 */ /* 0x001fc800078808ff */
[----:B-1----:R-:W-:Y:S01]  /*1fe20*/  @!P1 IADD3.X R3, RZ, R2, RZ, P4, !PT ;  /* 0x00000002ff039210 */ /* 0x002fe200027fe4ff */
[----:B------:R-:W-:Y:S02]  /*1fe30*/  @!P1 IMAD.MOV.U32 R2, RZ, RZ, R14 ;  /* 0x000000ffff029224 */ /* 0x000fe400078e000e */
[----:B------:R-:W0:Y:S04]  /*1fe40*/  SHFL.IDX PT, R14, R0, 0x1, 0x181f ;  /* 0x00381f00000e7f89 */ /* 0x000e2800000e0000 */
[----:B------:R-:W-:Y:S04]  /*1fe50*/  @!P1 LDGSTS.E.BYPASS.LTC128B.128 [R37+0x12400], desc[UR48][R2.64], !P3 ;  /* 0x1240000002259fae */ /* 0x000fe8000d901d70 */
[----:B------:R-:W-:Y:S04]  /*1fe60*/  @!P1 LDGSTS.E.BYPASS.LTC128B.128 [R37+0x16400], desc[UR48][R2.64+0x80], !P2 ;  /* 0x1640008002259fae */ /* 0x000fe8000d101d70 */
[----:B------:R1:W-:Y:S01]  /*1fe70*/  @!P1 LDGSTS.E.BYPASS.LTC128B.128 [R37+0x1a400], desc[UR48][R2.64+0x100], !P0 ;  /* 0x1a40010002259fae */ /* 0x0003e2000c101d70 */
[----:B------:R-:W-:-:S03]  /*1fe80*/  ISETP.GE.AND P1, PT, R7, R6, PT ;  /* 0x000000060700720c */ /* 0x000fc60003f26270 */
[----:B-1----:R-:W1:Y:S10]  /*1fe90*/  SHFL.IDX PT, R2, R5, 0x1, 0x181f ;  /* 0x00381f0005027f89 */ /* 0x002e7400000e0000 */
[----:B0-----:R-:W-:-:S04]  /*1fea0*/  @!P1 LEA R14, P4, R32, R14, 0x1 ;  /* 0x0000000e200e9211 */ /* 0x001fc800078808ff */
[----:B-1----:R-:W-:Y:S01]  /*1feb0*/  @!P1 IADD3.X R7, RZ, R2, RZ, P4, !PT ;  /* 0x00000002ff079210 */ /* 0x002fe200027fe4ff */
[----:B------:R-:W-:Y:S02]  /*1fec0*/  @!P1 IMAD.MOV.U32 R2, RZ, RZ, R14 ;  /* 0x000000ffff029224 */ /* 0x000fe400078e000e */
[----:B------:R-:W0:Y:S02]  /*1fed0*/  SHFL.IDX PT, R14, R0, 0x2, 0x181f ;  /* 0x00581f00000e7f89 */ /* 0x000e2400000e0000 */
[----:B------:R-:W-:Y:S01]  /*1fee0*/  @!P1 IMAD.MOV.U32 R3, RZ, RZ, R7 ;  /* 0x000000ffff039224 */ /* 0x000fe200078e0007 */
[----:B------:R-:W-:-:S04]  /*1fef0*/  IADD3 R7, R4, 0x20, RZ ;  /* 0x0000002004077810 */ /* 0x000fc80007ffe0ff */
        /* <DEDUP_REMOVED lines=17> */
[----:B-1----:R-:W-:Y:S01]  /*20010*/  @!P1 IMAD.X R7, RZ, RZ, R2, P4 ;  /* 0x000000ffff079224 */ /* 0x002fe200020e0602 */
[----:B------:R-:W-:Y:S02]  /*20020*/  @!P1 MOV R2, R14 ;  /* 0x0000000e00029202 */ /* 0x000fe40000000f00 */
[----:B------:R-:W0:Y:S01]  /*20030*/  SHFL.IDX PT, R14, R0, 0x4, 0x181f ;  /* 0x00981f00000e7f89 */ /* 0x000e2200000e0000 */
[----:B------:R-:W-:Y:S02]  /*20040*/  @!P1 IMAD.MOV.U32 R3, RZ, RZ, R7 ;  /* 0x000000ffff039224 */ /* 0x000fe400078e0007 */
[----:B------:R-:W-:-:S03]  /*20050*/  VIADD R7, R4, 0x40 ;  /* 0x0000004004077836 */ /* 0x000fc60000000000 */
        /* <DEDUP_REMOVED lines=27> */
[----:B0-----:R-:W-:Y:S01]  /*20210*/  @!P1 LEA R14, P4, R32, R14, 0x1 ;  /* 0x0000000e200e9211 */ /* 0x001fe200078808ff */
[----:B------:R-:W0:Y:S04]  /*20220*/  SHFL.IDX PT, R5, R5, 0x7, 0x181f ;  /* 0x00f81f0005057f89 */ /* 0x000e2800000e0000 */
[----:B-1----:R-:W-:Y:S01]  /*20230*/  @!P1 IMAD.X R7, RZ, RZ, R2, P4 ;  /* 0x000000ffff079224 */ /* 0x002fe200020e0602 */
[----:B------:R-:W-:-:S02]  /*20240*/  @!P1 MOV R2, R14 ;  /* 0x0000000e00029202 */ /* 0x000fc40000000f00 */
[----:B------:R1:W2:Y:S01]  /*20250*/  SHFL.IDX PT, R14, R0, 0x7, 0x181f ;  /* 0x00f81f00000e7f89 */ /* 0x0002a200000e0000 */
[----:B------:R-:W-:-:S05]  /*20260*/  @!P1 IMAD.MOV.U32 R3, RZ, RZ, R7 ;  /* 0x000000ffff039224 */ /* 0x000fca00078e0007 */
[----:B------:R1:W-:Y:S04]  /*20270*/  @!P1 LDGSTS.E.BYPASS.LTC128B.128 [R37+0x15400], desc[UR48][R2.64], !P3 ;  /* 0x1540000002259fae */ /* 0x0003e8000d901d70 */
[----:B------:R1:W-:Y:S04]  /*20280*/  @!P1 LDGSTS.E.BYPASS.LTC128B.128 [R37+0x19400], desc[UR48][R2.64+0x80], !P2 ;  /* 0x1940008002259fae */ /* 0x0003e8000d101d70 */
[----:B0-----:R1:W-:Y:S02]  /*20290*/  @!P1 LDGSTS.E.BYPASS.LTC128B.128 [R37+0x1d400], desc[UR48][R2.64+0x100], !P0 ;  /* 0x1d40010002259fae */ /* 0x0013e4000c101d70 */
.L_x_4150:
[----:B-1----:R-:W-:Y:S01]  /*202a0*/  VIADD R3, R4, 0x70 ;  /* 0x0000007004037836 */ /* 0x002fe20000000000 */
[----:B------:R-:W-:Y:S04]  /*202b0*/  BSSY B0, `(.L_x_4013) ;  /* 0x000000b000007945 */ /* 0x000fe80003800000 */
[----:B------:R-:W-:-:S13]  /*202c0*/  ISETP.GE.AND P1, PT, R3, R6, PT ;  /* 0x000000060300720c */ /* 0x000fda0003f26270 */
[----:B------:R-:W-:Y:S05]  /*202d0*/  @P1 BRA `(.L_x_4014) ;  /* 0x0000000000201947 */ /* 0x000fea0003800000 */
[----:B--2---:R-:W-:-:S04]  /*202e0*/  LEA R2, P1, R32, R14, 0x1 ;  /* 0x0000000e20027211 */ /* 0x004fc800078208ff */
[----:B------:R-:W-:-:S05]  /*202f0*/  IADD3.X R3, RZ, R5, RZ, P1, !PT ;  /* 0x00000005ff037210 */ /* 0x000fca0000ffe4ff */
[----:B------:R-:W-:Y:S01]  /*20300*/  @!PT LDS RZ, [RZ] ;  /* 0x00000000fffff984 */ /* 0x000fe20000000800 */
[----:B------:R-:W-:Y:S01]  /*20310*/  @!PT LDS RZ, [RZ] ;  /* 0x00000000fffff984 */ /* 0x000fe20000000800 */
[----:B------:R-:W-:Y:S01]  /*20320*/  @!PT LDS RZ, [RZ] ;  /* 0x00000000fffff984 */ /* 0x000fe20000000800 */
[----:B------:R0:W-:Y:S04]  /*20330*/  LDGSTS.E.BYPASS.LTC128B.128 [R37+0x15c00], desc[UR48][R2.64], !P3 ;  /* 0x15c0000002257fae */ /* 0x0001e8000d901d70 */
[----:B------:R0:W-:Y:S04]  /*20340*/  LDGSTS.E.BYPASS.LTC128B.128 [R37+0x19c00], desc[UR48][R2.64+0x80], !P2 ;  /* 0x19c0008002257fae */ /* 0x0001e8000d101d70 */
[----:B------:R0:W-:Y:S02]  /*20350*/  LDGSTS.E.BYPASS.LTC128B.128 [R37+0x1dc00], desc[UR48][R2.64+0x100], !P0 ;  /* 0x1dc0010002257fae */ /* 0x0001e4000c101d70 */
.L_x_4014:
[----:B------:R-:W-:Y:S05]  /*20360*/  BSYNC B0 ;  /* 0x0000000000007941 */ /* 0x000fea0003800000 */
.L_x_4013:
[----:B------:R-:W-:Y:S01]  /*20370*/  NOP ;  /* 0x0000000000007918 */ /* 0x000fe20000000000 */
[----:B------:R-:W-:-:S13]  /*20380*/  PLOP3.LUT P0, PT, PT, PT, PT, 0x80, 0x0 ;  /* 0x000000000000781c */ /* 0x000fda0003f0f070 */
.L_x_4015:
[----:B------:R-:W-:Y:S02]  /*20390*/  PLOP3.LUT P1, PT, P1, P0, PT, 0xa2, 0x0 ;  /* 0x000000000000781c */ /* 0x000fe40000f21472 */
[----:B------:R-:W-:-:S08]  /*203a0*/  @P0 R2UR P1, UR4, R22 ;  /* 0x00000000160402ca */ /* 0x000fd00000020000 */
[----:B------:R-:W-:-:S05]  /*203b0*/  @P0 PLOP3.LUT P0, PT, P1, PT, PT, 0x80, 0x0 ;  /* 0x000000000000081c */ /* 0x000fca0000f0f070 */
[----:B------:R-:W-:Y:S01]  /*203c0*/  @!P1 SYNCS.ARRIVE.TRANS64.RED.A0T1 RZ, [UR4+0x30800], RZ ;  /* 0x030800ffffff99a7 */ /* 0x000fe20008200404 */
[----:B------:R-:W-:Y:S07]  /*203d0*/  @!P1 ARRIVES.LDGSTSBAR.64.TRANSCNT [UR4+0x30800] ;  /* 0x03080000ff0099b0 */ /* 0x000fee0008000a84 */
[----:B------:R-:W-:Y:S05]  /*203e0*/  @P0 BRA.U.ANY `(.L_x_4015) ;  /* 0xfffffffd00e80947 */ /* 0x000fea000393ffff */
[----:B0-----:R-:W3:Y:S02]  /*203f0*/  LDL.LU R2, [R1+0x28] ;  /* 0x0000280001027983 */ /* 0x001ee40000300800 */
[----:B---3--:R-:W-:-:S05]  /*20400*/  VIADD R2, R2, 0x1 ;  /* 0x0000000102027836 */ /* 0x008fca0000000000 */
[----:B------:R0:W-:Y:S01]  /*20410*/  STL [R1+0x28], R2 ;  /* 0x0000280201007387 */ /* 0x0001e20000100800 */
[----:B------:R-:W-:-:S04]  /*20420*/  LEA.HI R0, R2, R2, RZ, 0x1 ;  /* 0x0000000202007211 */ /* 0x000fc800078f08ff */
[----:B------:R-:W-:-:S05]  /*20430*/  LOP3.LUT R0, R0, 0xfffffffe, RZ, 0xc0, !PT ;  /* 0xfffffffe00007812 */ /* 0x000fca00078ec0ff */
[----:B------:R-:W-:-:S05]  /*20440*/  IMAD.IADD R0, R2, 0x1, -R0 ;  /* 0x0000000102007824 */ /* 0x000fca00078e0a00 */
[----:B------:R-:W-:Y:S01]  /*20450*/  SHF.L.U32 R3, R0, 0x1f, RZ ;  /* 0x0000001f00037819 */ /* 0x000fe200000006ff */
[----:B------:R-:W-:Y:S01]  /*20460*/  NOP ;  /* 0x0000000000007918 */ /* 0x000fe20000000000 */
[----:B0-----:R-:W3:Y:S01]  /*20470*/  LDL.LU R2, [R1+0x20] ;  /* 0x0000200001027983 */ /* 0x001ee20000300800 */
[----:B------:R0:W-:Y:S01]  /*20480*/  SYNCS.ARRIVE.TRANS64.A1T0 RZ, [R22+URZ+0x30800], RZ ;  /* 0x030800ff16ff79a7 */ /* 0x0001e2000810003f */
[----:B------:R-:W-:Y:S01]  /*20490*/  BSSY B0, `(.L_x_4016) ;  /* 0x0000004000007945 */ /* 0x000fe20003800000 */
[----:B------:R-:W1:Y:S01]  /*204a0*/  SYNCS.PHASECHK.TRANS64.TRYWAIT P0, [R22+URZ+0x30820], R3 ;  /* 0x03082003160075a7 */ /* 0x000e62000800017f */
[----:B---3--:R-:W-:Y:S02]  /*204b0*/  IADD3 R6, R2, -0x2, RZ ;  /* 0xfffffffe02067810 */ /* 0x008fe40007ffe0ff */
[----:B01----:R-:W-:Y:S05]  /*204c0*/  @!P0 BRA `(.L_x_4017) ;  /* 0x0000004c00688947 */ /* 0x003fea0003800000 */
.L_x_4151:
[----:B------:R-:W-:Y:S05]  /*204d0*/  BSYNC B0 ;  /* 0x0000000000007941 */ /* 0x000fea0003800000 */
.L_x_4016:
[----:B------:R-:W3:Y:S01]  /*204e0*/  LDL R0, [R1+0x8] ;  /* 0x0000080001007983 */ /* 0x000ee20000100800 */
        /* <DEDUP_REMOVED lines=10> */
.L_x_4032:
[----:B------:R-:W3:Y:S01]  /*20590*/  LDL R4, [R1+0xc] ;  /* 0x00000c0001047983 */ /* 0x000ee20000100800 */
[----:B------:R-:W1:Y:S03]  /*205a0*/  LDC R7, c[0x0][0x430] ;  /* 0x00010c00ff077b82 */ /* 0x000e660000000800 */
[----:B------:R-:W4:Y:S04]  /*205b0*/  LDL R8, [R1+0x10] ;  /* 0x0000100001087983 */ /* 0x000f280000100800 */
[----:B------:R-:W2:Y:S01]  /*205c0*/  LDL R11, [R1+0x38] ;  /* 0x00003800010b7983 */ /* 0x000ea20000100800 */
[----:B------:R-:W0:Y:S02]  /*205d0*/  S2R R0, SR_TID.X ;  /* 0x0000000000007919 */ /* 0x000e240000002100 */
[----:B0-----:R-:W-:-:S04]  /*205e0*/  LOP3.LUT R0, R0, 0x7f, RZ, 0xc0, !PT ;  /* 0x0000007f00007812 */ /* 0x001fc800078ec0ff */
[----:B------:R-:W-:Y:S02]  /*205f0*/  SHF.R.U32.HI R2, RZ, 0x3, R0 ;  /* 0x00000003ff027819 */ /* 0x000fe40000011600 */
[----:B------:R-:W0:Y:S01]  /*20600*/  S2R R0, SR_TID.X ;  /* 0x0000000000007919 */ /* 0x000e220000002100 */
[----:B-1----:R-:W-:-:S13]  /*20610*/  ISETP.NE.AND P0, PT, R7, 0x1, PT ;  /* 0x000000010700780c */ /* 0x002fda0003f05270 */
[----:B------:R-:W1:Y:S01]  /*20620*/  @P0 LDC R3, c[0x0][0x438] ;  /* 0x00010e00ff030b82 */ /* 0x000e620000000800 */
[----:B0-----:R-:W-:-:S05]  /*20630*/  IMAD.SHL.U32 R0, R0, 0x10, RZ ;  /* 0x0000001000007824 */ /* 0x001fca00078e00ff */
[----:B------:R-:W-:Y:S02]  /*20640*/  LOP3.LUT R0, R2, 0x70, R0, 0xf8, !PT ;  /* 0x0000007002007812 */ /* 0x000fe400078ef800 */
[----:B------:R-:W0:Y:S02]  /*20650*/  @P0 LDC R2, c[0x0][0x434] ;  /* 0x00010d00ff020b82 */ /* 0x000e240000000800 */
[----:B------:R-:W-:Y:S01]  /*20660*/  ISETP.GT.U32.AND P4, PT, R0, 0x5f, PT ;  /* 0x0000005f0000780c */ /* 0x000fe20003f84070 */
[----:B------:R-:W-:Y:S01]  /*20670*/  VIADD R26, R10, 0x1 ;  /* 0x000000010a1a7836 */ /* 0x000fe20000000000 */
[----:B------:R-:W-:Y:S05]  /*20680*/  YIELD ;  /* 0x0000000000007946 */ /* 0x000fea0003800000 */
[----:B------:R-:W-:Y:S01]  /*20690*/  MOV R25, R6 ;  /* 0x0000000600197202 */ /* 0x000fe20000000f00 */
[----:B---3--:R-:W-:-:S05]  /*206a0*/  IMAD R9, R6, 0x60, R4 ;  /* 0x0000006006097824 */ /* 0x008fca00078e0204 */
[----:B------:R-:W4:Y:S01]  /*206b0*/  @!P4 LDC.64 R4, c[0x0][0x428] ;  /* 0x00010a00ff04cb82 */ /* 0x000f220000000a00 */
[----:B------:R-:W-:-:S04]  /*206c0*/  IMAD.IADD R9, R0, 0x1, R9 ;  /* 0x0000000100097824 */ /* 0x000fc800078e0209 */
[----:B0-----:R-:W-:Y:S01]  /*206d0*/  @P0 IMAD.HI.U32 R2, R9, R2, RZ ;  /* 0x0000000209020227 */ /* 0x001fe200078e00ff */
[----:B------:R-:W-:-:S04]  /*206e0*/  MOV R0, R9 ;  /* 0x0000000900007202 */ /* 0x000fc80000000f00 */
[----:B-1----:R-:W-:-:S04]  /*206f0*/  @P0 SHF.R.U32.HI R0, RZ, R3, R2 ;  /* 0x00000003ff000219 */ /* 0x002fc80000011602 */
[--C-:B------:R-:W-:Y:S01]  /*20700*/  @!P4 SHF.R.S32.HI R3, RZ, 0x1f, R0.reuse ;  /* 0x0000001fff03c819 */ /* 0x100fe20000011400 */
[----:B------:R-:W-:Y:S02]  /*20710*/  @!P4 IMAD.MOV.U32 R2, RZ, RZ, R0 ;  /* 0x000000ffff02c224 */ /* 0x000fe400078e0000 */
[-C--:B----4-:R-:W-:Y:S02]  /*20720*/  @!P4 IMAD R8, R8, R4.reuse, RZ ;  /* 0x000000040808c224 */ /* 0x090fe400078e02ff */
[----:B------:R-:W-:-:S04]  /*20730*/  @!P4 IMAD.WIDE.U32 R2, R31, R4, R2 ;  /* 0x000000041f02c225 */ /* 0x000fc800078e0002 */
[----:B------:R-:W-:Y:S02]  /*20740*/  @!P4 IMAD R8, R31, R5, R8 ;  /* 0x000000051f08c224 */ /* 0x000fe400078e0208 */
[----:B------:R-:W0:Y:S01]  /*20750*/  @!P4 LDC.64 R4, c[0x0][0x418] ;  /* 0x00010600ff04cb82 */ /* 0x000e220000000a00 */
[----:B------:R-:W-:Y:S01]  /*20760*/  IADD3 R0, -R0, RZ, RZ ;  /* 0x000000ff00007210 */ /* 0x000fe20007ffe1ff */
[----:B------:R-:W-:-:S04]  /*20770*/  @!P4 IMAD.IADD R3, R8, 0x1, R3 ;  /* 0x000000010803c824 */ /* 0x000fc800078e0203 */
[----:B------:R-:W-:Y:S02]  /*20780*/  IMAD R9, R7, R0, R9 ;  /* 0x0000000007097224 */ /* 0x000fe400078e0209 */
[----:B------:R-:W-:Y:S01]  /*20790*/  IMAD.MOV.U32 R0, RZ, RZ, RZ ;  /* 0x000000ffff007224 */ /* 0x000fe200078e00ff */
[----:B0-----:R-:W-:-:S04]  /*207a0*/  @!P4 LEA R4, P0, R2, R4, 0x2 ;  /* 0x000000040204c211 */ /* 0x001fc800078010ff */
[----:B------:R-:W-:-:S05]  /*207b0*/  @!P4 LEA.HI.X R5, R2, R5, R3, 0x2, P0 ;  /* 0x000000050205c211 */ /* 0x000fca00000f1403 */
[----:B------:R0:W5:Y:S01]  /*207c0*/  @!P4 LDG.E R0, desc[UR48][R4.64] ;  /* 0x000000300400c981 */ /* 0x000162000c1e1900 */
[----:B--2---:R-:W-:Y:S02]  /*207d0*/  ISETP.NE.AND P4, PT, R11, 0x3, PT ;  /* 0x000000030b00780c */ /* 0x004fe40003f85270 */
[----:B------:R-:W-:-:S04]  /*207e0*/  ISETP.NE.AND P0, PT, R26, 0x2, PT ;  /* 0x000000021a00780c */ /* 0x000fc80003f05270 */
[----:B------:R-:W-:Y:S02]  /*207f0*/  SEL R28, RZ, 0x1, P0 ;  /* 0x00000001ff1c7807 */ /* 0x000fe40000000000 */
[----:B------:R-:W-:Y:S02]  /*20800*/  SEL R26, R26, RZ, P0 ;  /* 0x000000ff1a1a7207 */ /* 0x000fe40000000000 */
[----:B------:R-:W-:-:S03]  /*20810*/  LOP3.LUT R28, R17, R28, RZ, 0x3c, !PT ;  /* 0x0000001c111c7212 */ /* 0x000fc600078e3cff */
[----:B0-----:R-:W-:Y:S05]  /*20820*/  @!P4 BRA `(.L_x_4020) ;  /* 0x000000000004c947 */ /* 0x001fea0003800000 */
[----:B------:R-:W-:Y:S01]  /*20830*/  BPT.TRAP 0x1 ;  /* 0x000000040000795c */ /* 0x000fe20000300000 */
.L_x_4020:
[----:B------:R-:W-:Y:S01]  /*20840*/  IMAD R7, R26, 0x8, R22 ;  /* 0x000000081a077824 */ /* 0x000fe200078e0216 */
[----:B------:R-:W-:Y:S01]  /*20850*/  SHF.L.U32 R2, R28, 0x1f, RZ ;  /* 0x0000001f1c027819 */ /* 0x000fe200000006ff */
[----:B------:R-:W-:Y:S03]  /*20860*/  BSSY B1, `(.L_x_4021) ;  /* 0x0000003000017945 */ /* 0x000fe60003800000 */
[----:B------:R-:W0:Y:S02]  /*20870*/  SYNCS.PHASECHK.TRANS64.TRYWAIT P0, [R7+URZ+0x30840], R2 ;  /* 0x03084002070075a7 */ /* 0x000e24000800017f */
[----:B0-----:R-:W-:Y:S05]  /*20880*/  @!P0 BRA `(.L_x_4022) ;  /* 0x00000048008c8947 */ /* 0x001fea0003800000 */
.L_x_4152:
[----:B------:R-:W-:Y:S05]  /*20890*/  BSYNC B1 ;  /* 0x0000000000017941 */ /* 0x000fea0003800000 */
.L_x_4021:
[----:B------:R-:W2:Y:S01]  /*208a0*/  LDL R3, [R1] ;  /* 0x0000000001037983 */ /* 0x000ea20000100800 */
[----:B------:R-:W-:Y:S01]  /*208b0*/  SHF.R.S32.HI R20, RZ, 0x1f, R9 ;  /* 0x0000001fff147819 */ /* 0x000fe20000011409 */
[----:B------:R-:W-:Y:S01]  /*208c0*/  ULDC.64 UR4, c[0x0][0x300] ;  /* 0x0000c00000047ab9 */ /* 0x000fe20000000a00 */
[----:B-----5:R-:W-:Y:S01]  /*208d0*/  SHF.R.S32.HI R21, RZ, 0x1f, R0 ;  /* 0x0000001fff157819 */ /* 0x020fe20000011400 */
[----:B------:R-:W-:Y:S01]  /*208e0*/  ULDC.64 UR6, c[0x0][0x2e8] ;  /* 0x0000ba0000067ab9 */ /* 0x000fe20000000a00 */
[----:B------:R-:W-:Y:S02]  /*208f0*/  IMAD R5, R26, 0x4800, R36 ;  /* 0x000048001a057824 */ /* 0x000fe400078e0224 */
[----:B------:R-:W-:-:S04]  /*20900*/  IMAD R4, R20, UR4, RZ ;  /* 0x0000000414047c24 */ /* 0x000fc8000f8e02ff */
[----:B------:R-:W-:Y:S01]  /*20910*/  IMAD R4, R9, UR5, R4 ;  /* 0x0000000509047c24 */ /* 0x000fe2000f8e0204 */
[C---:B--2---:R-:W-:Y:S02]  /*20920*/  LOP3.LUT P5, RZ, R3.reuse, 0x2, RZ, 0xc0, !PT ;  /* 0x0000000203ff7812 */ /* 0x044fe400078ac0ff */
[----:B------:R-:W-:Y:S01]  /*20930*/  LOP3.LUT P4, RZ, R3, 0x1, RZ, 0xc0, !PT ;  /* 0x0000000103ff7812 */ /* 0x000fe2000788c0ff */
        /* <DEDUP_REMOVED lines=8> */
[----:B------:R-:W-:Y:S01]  /*209c0*/  IMAD.WIDE.U32 R2, R18, UR4, R2 ;  /* 0x0000000412027c25 */ /* 0x000fe2000f8e0002 */
[----:B------:R-:W-:-:S03]  /*209d0*/  UMOV UR4, 0xffffffff ;  /* 0xffffffff00047882 */ /* 0x000fc60000000000 */
[----:B------:R-:W-:Y:S01]  /*209e0*/  IMAD R6, R18, UR5, R3 ;  /* 0x0000000512067c24 */ /* 0x000fe2000f8e0203 */
[----:B------:R-:W-:-:S04]  /*209f0*/  LEA R8, P0, R2, UR6, 0x1 ;  /* 0x0000000602087c11 */ /* 0x000fc8000f8008ff */
[----:B------:R-:W-:Y:S01]  /*20a00*/  LEA.HI.X R6, R2, UR7, R6, 0x1, P0 ;  /* 0x0000000702067c11 */ /* 0x000fe200080f0c06 */
[----:B------:R-:W-:Y:S08]  /*20a10*/  BRA.DIV UR4, `(.L_x_4023) ;  /* 0x0000004a043c7947 */ /* 0x000ff0000b800000 */
[----:B------:R-:W2:Y:S01]  /*20a20*/  LDL R3, [R1] ;  /* 0x0000000001037983 */ /* 0x000ea20000100800 */
[----:B------:R-:W-:Y:S01]  /*20a30*/  IMAD.SHL.U32 R4, R32, 0x2, RZ ;  /* 0x0000000220047824 */ /* 0x000fe200078e00ff */
[----:B------:R-:W-:Y:S02]  /*20a40*/  LEA R5, R5, R22, 0x1 ;  /* 0x0000001605057211 */ /* 0x000fe400078e08ff */
[----:B------:R-:W0:Y:S04]  /*20a50*/  SHFL.IDX PT, R2, R8, RZ, 0x181f ;  /* 0x00181fff08027589 */ /* 0x000e2800000e0000 */
[----:B------:R-:W-:Y:S01]  /*20a60*/  SHFL.IDX PT, R34, R6, 0x2, 0x181f ;  /* 0x00581f0006227f89 */ /* 0x000fe200000e0000 */
[----:B0-----:R-:W-:Y:S02]  /*20a70*/  IADD3 R2, P0, R2, R4, RZ ;  /* 0x0000000402027210 */ /* 0x001fe40007f1e0ff */
[----:B--2---:R-:W-:-:S02]  /*20a80*/  LOP3.LUT P6, RZ, R3, 0x4, RZ, 0xc0, !PT ;  /* 0x0000000403ff7812 */ /* 0x004fc400078cc0ff */
[----:B------:R-:W0:Y:S02]  /*20a90*/  SHFL.IDX PT, R3, R6, RZ, 0x181f ;  /* 0x00181fff06037589 */ /* 0x000e2400000e0000 */
[----:B0-----:R-:W-:-:S09]  /*20aa0*/  IMAD.X R3, RZ, RZ, R3, P0 ;  /* 0x000000ffff037224 */ /* 0x001fd200000e0603 */
        /* <DEDUP_REMOVED lines=32> */
.L_x_4166:
[----:B------:R-:W3:Y:S01]  /*20cb0*/  LDL R3, [R1] ;  /* 0x0000000001037983 */ /* 0x000ee20000100800 */
[----:B--2---:R-:W-:Y:S02]  /*20cc0*/  IADD3 R2, P0, R2, R4, RZ ;  /* 0x0000000402027210 */ /* 0x004fe40007f1e0ff */
[----:B---3--:R-:W-:-:S03]  /*20cd0*/  LOP3.LUT P6, RZ, R3, 0x4, RZ, 0xc0, !PT ;  /* 0x0000000403ff7812 */ /* 0x008fc600078cc0ff */
[----:B------:R-:W-:Y:S01]  /*20ce0*/  IMAD.X R3, RZ, RZ, R34, P0 ;  /* 0x000000ffff037224 */ /* 0x000fe200000e0622 */
[----:B------:R-:W-:-:S09]  /*20cf0*/  PLOP3.LUT P0, PT, PT, PT, PT, 0x80, 0x0 ;  /* 0x000000000000781c */ /* 0x000fd20003f0f070 */
[----:B------:R-:W-:Y:S01]  /*20d00*/  @!PT LDS RZ, [RZ] ;  /* 0x00000000fffff984 */ /* 0x000fe20000000800 */
[----:B------:R-:W-:Y:S01]  /*20d10*/  @!PT LDS RZ, [RZ] ;  /* 0x00000000fffff984 */ /* 0x000fe20000000800 */
[----:B------:R-:W-:Y:S01]  /*20d20*/  @!PT LDS RZ, [RZ] ;  /* 0x00000000fffff984 */ /* 0x000fe20000000800 */
[----:B------:R1:W-:Y:S04]  /*20d30*/  LDGSTS.E.BYPASS.LTC128B.128 [R5+0x20c00], desc[UR48][R2.64], !P6 ;  /* 0x20c0000002057fae */ /* 0x0003e8000f101d70 */
[----:B------:R1:W-:Y:S04]  /*20d40*/  LDGSTS.E.BYPASS.LTC128B.128 [R5+0x23c00], desc[UR48][R2.64+0x80], !P5 ;  /* 0x23c0008002057fae */ /* 0x0003e8000e901d70 */
[----:B------:R1:W-:Y:S01]  /*20d50*/  LDGSTS.E.BYPASS.LTC128B.128 [R5+0x26c00], desc[UR48][R2.64+0x100], !P4 ;  /* 0x26c0010002057fae */ /* 0x0003e2000e101d70 */
[----:B------:R-:W-:Y:S01]  /*20d60*/  NOP ;  /* 0x0000000000007918 */ /* 0x000fe20000000000 */
.L_x_4024:
[----:B------:R-:W-:Y:S02]  /*20d70*/  PLOP3.LUT P4, PT, P4, P0, PT, 0xa2, 0x0 ;  /* 0x000000000000781c */ /* 0x000fe40002781472 */
[----:B------:R-:W-:-:S08]  /*20d80*/  @P0 R2UR P4, UR4, R7 ;  /* 0x00000000070402ca */ /* 0x000fd00000080000 */
[----:B------:R-:W-:-:S05]  /*20d90*/  @P0 PLOP3.LUT P0, PT, P4, PT, PT, 0x80, 0x0 ;  /* 0x000000000000081c */ /* 0x000fca000270f070 */
[----:B------:R-:W-:Y:S01]  /*20da0*/  @!P4 SYNCS.ARRIVE.TRANS64.RED.A0T1 RZ, [UR4+0x30830], RZ ;  /* 0x030830ffffffc9a7 */ /* 0x000fe20008200404 */
[----:B------:R-:W-:Y:S07]  /*20db0*/  @!P4 ARRIVES.LDGSTSBAR.64.TRANSCNT [UR4+0x30830] ;  /* 0x03083000ff00c9b0 */ /* 0x000fee0008000a84 */
[----:B------:R-:W-:Y:S05]  /*20dc0*/  @P0 BRA.U.ANY `(.L_x_4024) ;  /* 0xfffffffd00e80947 */ /* 0x000fea000393ffff */
[----:B------:R-:W-:Y:S01]  /*20dd0*/  NOP ;  /* 0x0000000000007918 */ /* 0x000fe20000000000 */
[----:B-1----:R-:W2:Y:S02]  /*20de0*/  LDL R2, [R1+0x38] ;  /* 0x0000380001027983 */ /* 0x002ea40000100800 */
[----:B--2---:R-:W-:-:S13]  /*20df0*/  ISETP.NE.AND P5, PT, R2, 0x3, PT ;  /* 0x000000030200780c */ /* 0x004fda0003fa5270 */
[----:B------:R-:W-:Y:S05]  /*20e00*/  @!P5 BRA `(.L_x_4025) ;  /* 0x000000000004d947 */ /* 0x000fea0003800000 */
[----:B------:R-:W-:Y:S01]  /*20e10*/  BPT.TRAP 0x1 ;  /* 0x000000040000795c */ /* 0x000fe20000300000 */
.L_x_4025:
[----:B------:R1:W-:Y:S01]  /*20e20*/  SYNCS.ARRIVE.TRANS64.A1T0 RZ, [R7+URZ+0x30830], RZ ;  /* 0x030830ff07ff79a7 */ /* 0x0003e2000810003f */
[----:B------:R-:W-:Y:S05]  /*20e30*/  @!P5 BRA `(.L_x_4026) ;  /* 0x000000000004d947 */ /* 0x000fea0003800000 */
[----:B------:R-:W-:Y:S01]  /*20e40*/  BPT.TRAP 0x1 ;  /* 0x000000040000795c */ /* 0x000fe20000300000 */
.L_x_4026:
[----:B------:R-:W-:Y:S01]  /*20e50*/  SHF.L.U32 R2, R17, 0x1f, RZ ;  /* 0x0000001f11027819 */ /* 0x000fe200000006ff */
[----:B------:R-:W-:Y:S01]  /*20e60*/  BSSY B1, `(.L_x_4027) ;  /* 0x0000004000017945 */ /* 0x000fe20003800000 */
[----:B0-----:R-:W-:-:S04]  /*20e70*/  LEA R6, R10, R22, 0x3 ;  /* 0x000000160a067211 */ /* 0x001fc800078e18ff */
[----:B------:R-:W0:Y:S02]  /*20e80*/  SYNCS.PHASECHK.TRANS64.TRYWAIT P0, [R6+URZ+0x30860], R2 ;  /* 0x03086002060075a7 */ /* 0x000e24000800017f */
[----:B0-----:R-:W-:Y:S05]  /*20e90*/  @!P0 BRA `(.L_x_4028) ;  /* 0x0000004c00188947 */ /* 0x001fea0003800000 */
.L_x_4167:
[----:B------:R-:W-:Y:S05]  /*20ea0*/  BSYNC B1 ;  /* 0x0000000000017941 */ /* 0x000fea0003800000 */
.L_x_4027:
[----:B------:R-:W1:Y:S01]  /*20eb0*/  LDL R5, [R1+0x4] ;  /* 0x0000040001057983 */ /* 0x000e620000100800 */
[----:B------:R-:W2:Y:S01]  /*20ec0*/  S2R R3, SR_TID.X ;  /* 0x0000000000037919 */ /* 0x000ea20000002100 */
[----:B------:R-:W-:Y:S01]  /*20ed0*/  UMOV UR4, 0xffffffff ;  /* 0xffffffff00047882 */ /* 0x000fe20000000000 */
[----:B--2---:R-:W-:-:S04]  /*20ee0*/  LOP3.LUT R3, R3, 0x7f, RZ, 0xc0, !PT ;  /* 0x0000007f03037812 */ /* 0x004fc800078ec0ff */
[----:B------:R-:W-:Y:S01]  /*20ef0*/  SHF.R.U32.HI R3, RZ, 0x3, R3 ;  /* 0x00000003ff037819 */ /* 0x000fe20000011603 */
[----:B-1----:R-:W-:Y:S02]  /*20f00*/  IMAD R7, R30, -0x60, R5 ;  /* 0xffffffa01e077824 */ /* 0x002fe400078e0205 */
[----:B------:R-:W-:Y:S02]  /*20f10*/  IMAD R5, R10, 0x4800, R36 ;  /* 0x000048000a057824 */ /* 0x000fe400078e0224 */
[----:B------:R-:W-:Y:S01]  /*20f20*/  IMAD.IADD R7, R7, 0x1, -R3 ;  /* 0x0000000107077824 */ /* 0x000fe200078e0a03 */
[----:B------:R-:W-:Y:S06]  /*20f30*/  BRA.DIV UR4, `(.L_x_4029) ;  /* 0x0000004e04047947 */ /* 0x000fec000b800000 */
[----:B0-----:R-:W0:Y:S01]  /*20f40*/  SHFL.IDX PT, R2, R23, RZ, 0x181f ;  /* 0x00181fff17027589 */ /* 0x001e2200000e0000 */
[----:B------:R-:W-:-:S03]  /*20f50*/  LEA R5, R5, R22, 0x1 ;  /* 0x0000001605057211 */ /* 0x000fc600078e08ff */
        /* <DEDUP_REMOVED lines=51> */
.L_x_4181:
        /* <DEDUP_REMOVED lines=17> */
[----:B------:R-:W-:Y:S01]  /*213a0*/  IMAD R21, R21, UR4, RZ ;  /* 0x0000000415157c24 */ /* 0x000fe2000f8e02ff */
[----:B------:R-:W-:-:S03]  /*213b0*/  IADD3 R3, R3, R7, RZ ;  /* 0x0000000703037210 */ /* 0x000fc60007ffe0ff */
[C---:B------:R-:W-:Y:S02]  /*213c0*/  IMAD R21, R0.reuse, UR5, R21 ;  /* 0x0000000500157c24 */ /* 0x040fe4000f8e0215 */
[----:B------:R-:W-:Y:S01]  /*213d0*/  IMAD.WIDE.U32 R2, R0, UR4, R2 ;  /* 0x0000000400027c25 */ /* 0x000fe2000f8e0002 */
        /* <DEDUP_REMOVED lines=8> */
.L_x_4030:
        /* <DEDUP_REMOVED lines=11> */
.L_x_4031:
[----:B------:R-:W2:Y:S01]  /*21510*/  LDL R0, [R1+0x8] ;  /* 0x0000080001007983 */ /* 0x000ea20000100800 */
[----:B------:R0:W-:Y:S01]  /*21520*/  SYNCS.ARRIVE.TRANS64.A1T0 RZ, [R6+URZ+0x30850], RZ ;  /* 0x030850ff06ff79a7 */ /* 0x0001e2000810003f */
[----:B------:R-:W-:Y:S01]  /*21530*/  MOV R10, R26 ;  /* 0x0000001a000a7202 */ /* 0x000fe20000000f00 */
[----:B------:R-:W-:Y:S02]  /*21540*/  IMAD.MOV.U32 R17, RZ, RZ, R28 ;  /* 0x000000ffff117224 */ /* 0x000fe400078e001c */
[----:B------:R-:W-:Y:S02]  /*21550*/  IMAD.MOV.U32 R30, RZ, RZ, R25 ;  /* 0x000000ffff1e7224 */ /* 0x000fe400078e0019 */
[C---:B0-----:R-:W-:Y:S01]  /*21560*/  VIADD R6, R25.reuse, 0xffffffff ;  /* 0xffffffff19067836 */ /* 0x041fe20000000000 */
[----:B--2---:R-:W-:-:S13]  /*21570*/  ISETP.GT.AND P0, PT, R25, R0, PT ;  /* 0x000000001900720c */ /* 0x004fda0003f04270 */
[----:B------:R-:W-:Y:S05]  /*21580*/  @P0 BRA `(.L_x_4032) ;  /* 0xfffffff000000947 */ /* 0x000fea000383ffff */
.L_x_4019:
[----:B------:R-:W-:Y:S05]  /*21590*/  BSYNC B0 ;  /* 0x0000000000007941 */ /* 0x000fea0003800000 */
.L_x_4018:
        /* <DEDUP_REMOVED lines=17> */
.L_x_4034:
[----:B------:R-:W-:Y:S05]  /*216b0*/  BSYNC B0 ;  /* 0x0000000000007941 */ /* 0x000fea0003800000 */
.L_x_4033:
[----:B------:R-:W3:Y:S02]  /*216c0*/  LDL R0, [R1+0x38] ;  /* 0x0000380001007983 */ /* 0x000ee40000100800 */
[----:B---3--:R-:W-:-:S13]  /*216d0*/  ISETP.NE.AND P0, PT, R0, 0x3, PT ;  /* 0x000000030000780c */ /* 0x008fda0003f05270 */
[----:B------:R-:W-:Y:S05]  /*216e0*/  @!P0 BRA `(.L_x_4035) ;  /* 0x0000000000048947 */ /* 0x000fea0003800000 */
[----:B------:R-:W-:Y:S01]  /*216f0*/  BPT.TRAP 0x1 ;  /* 0x000000040000795c */ /* 0x000fe20000300000 */
.L_x_4035:
[----:B------:R-:W3:Y:S01]  /*21700*/  LDL.LU R2, [R1+0x4] ;  /* 0x0000040001027983 */ /* 0x000ee20000300800 */
[----:B------:R-:W-:Y:S01]  /*21710*/  LEA R0, R26, R22, 0x3 ;  /* 0x000000161a007211 */ /* 0x000fe200078e18ff */
[----:B------:R-:W-:Y:S01]  /*21720*/  BSSY B0, `(.L_x_4036) ;  /* 0x0000005000007945 */ /* 0x000fe20003800000 */
[----:B0-----:R-:W-:-:S04]  /*21730*/  SHF.L.U32 R3, R28, 0x1f, RZ ;  /* 0x0000001f1c037819 */ /* 0x001fc800000006ff */
[----:B------:R-:W0:Y:S01]  /*21740*/  SYNCS.PHASECHK.TRANS64.TRYWAIT P0, [R0+URZ+0x30860], R3 ;  /* 0x03086003000075a7 */ /* 0x000e22000800017f */
[----:B---3--:R-:W-:Y:S01]  /*21750*/  IMAD R6, R25, -0x60, R2 ;  /* 0xffffffa019067824 */ /* 0x008fe200078e0202 */
[----:B0-----:R-:W-:Y:S06]  /*21760*/  @!P0 BRA `(.L_x_4037) ;  /* 0x0000004c00088947 */ /* 0x001fec0003800000 */
.L_x_4182:
[----:B------:R-:W-:Y:S05]  /*21770*/  BSYNC B0 ;  /* 0x0000000000007941 */ /* 0x000fea0003800000 */
.L_x_4036:
        /* <DEDUP_REMOVED lines=12> */
[----:B------:R-:W-:Y:S02]  /*21840*/  LEA R4, R7, R22, 0x1 ;  /* 0x0000001607047211 */ /* 0x000fe400078e08ff */
[----:B------:R-:W-:Y:S01]  /*21850*/  ISETP.LT.OR P4, PT, R6, 0x1, P2 ;  /* 0x000000010600780c */ /* 0x000fe20001781670 */
[----:B------:R-:W-:Y:S01]  /*21860*/  SHFL.IDX PT, R7, R24, 0x1, 0x181f ;  /* 0x00381f0018077f89 */ /* 0x000fe200000e0000 */
[----:B------:R-:W-:-:S04]  /*21870*/  ISETP.GE.AND P1, PT, R35, UR4, PT ;  /* 0x0000000423007c0c */ /* 0x000fc8000bf26270 */
[----:B------:R-:W-:Y:S02]  /*21880*/  ISETP.LT.OR P3, PT, R6, 0x1, P1 ;  /* 0x000000010600780c */ /* 0x000fe40000f61670 */
        /* <DEDUP_REMOVED lines=20> */
[----:B------:R-:W0:Y:S02]  /*219d0*/  SHFL.IDX PT, R14, R23, 0x3, 0x181f ;  /* 0x00781f00170e7f89 */ /* 0x000e2400000e0000 */
[----:B-1----:R-:W-:-:S02]  /*219e0*/  IADD3.X R3, RZ, R7, RZ, P3, !PT ;  /* 0x00000007ff037210 */ /* 0x002fc40001ffe4ff */
[----:B------:R-:W1:Y:S01]  /*219f0*/  SHFL.IDX PT, R7, R24, 0x3, 0x181f ;  /* 0x00781f0018077f89 */ /* 0x000e6200000e0000 */
[----:B------:R-:W-:-:S04]  /*21a00*/  ISETP.LT.OR P3, PT, R6, 0x21, P1 ;  /* 0x000000210600780c */ /* 0x000fc80000f61670 */
[----:B------:R-:W-:Y:S01]  /*21a10*/  LDGSTS.E.BYPASS.LTC128B.128 [R4+0x1400], desc[UR48][R2.64], !P4 ;  /* 0x0140000002047fae */ /* 0x000fe2000e101d70 */
[----:B------:R-:W-:-:S08]  /*21a20*/  ISETP.LT.OR P4, PT, R6, 0x21, P0 ;  /* 0x000000210600780c */ /* 0x000fd00000781670 */
[----:B------:R-:W-:Y:S05]  /*21a30*/  LDGSTS.E.BYPASS.LTC128B.128 [R4+0x4400], desc[UR48][R2.64+0x80], !P3 ;  /* 0x0440008002047fae */ /* 0x000fea000d901d70 */
        /* <DEDUP_REMOVED lines=14> */
[----:B------:R0:W3:Y:S03]  /*21b20*/  SHFL.IDX PT, R14, R23, 0x5, 0x181f ;  /* 0x00b81f00170e7f89 */ /* 0x0000e600000e0000 */
[----:B-1----:R-:W-:Y:S01]  /*21b30*/  IMAD.X R3, RZ, RZ, R7, P3 ;  /* 0x000000ffff037224 */ /* 0x002fe200018e0607 */
[----:B------:R-:W-:-:S05]  /*21b40*/  ISETP.LT.OR P3, PT, R6, 0x41, P1 ;  /* 0x000000410600780c */ /* 0x000fca0000f61670 */
[----:B------:R0:W-:Y:S01]  /*21b50*/  LDGSTS.E.BYPASS.LTC128B.128 [R4+0x2400], desc[UR48][R2.64], !P4 ;  /* 0x0240000002047fae */ /* 0x0001e2000e101d70 */
[----:B------:R-:W-:-:S07]  /*21b60*/  ISETP.LT.OR P4, PT, R6, 0x41, P0 ;  /* 0x000000410600780c */ /* 0x000fce0000781670 */
[----:B------:R0:W-:Y:S06]  /*21b70*/  LDGSTS.E.BYPASS.LTC128B.128 [R4+0x5400], desc[UR48][R2.64+0x80], !P3 ;  /* 0x0540008002047fae */ /* 0x0001ec000d901d70 */
[----:B--2---:R0:W-:Y:S02]  /*21b80*/  LDGSTS.E.BYPASS.LTC128B.128 [R4+0x8400], desc[UR48][R2.64+0x100], !P4 ;  /* 0x0840010002047fae */ /* 0x0041e4000e101d70 */
.L_x_4196:
        /* <DEDUP_REMOVED lines=13> */
.L_x_4039:
[----:B------:R-:W-:Y:S02]  /*21c60*/  PLOP3.LUT P1, PT, P1, P0, PT, 0xa2, 0x0 ;  /* 0x000000000000781c */ /* 0x000fe40000f21472 */
[----:B------:R-:W-:-:S08]  /*21c70*/  @P0 R2UR P1, UR4, R0 ;  /* 0x00000000000402ca */ /* 0x000fd00000020000 */
[----:B------:R-:W-:-:S05]  /*21c80*/  @P0 PLOP3.LUT P0, PT, P1, PT, PT, 0x80, 0x0 ;  /* 0x000000000000081c */ /* 0x000fca0000f0f070 */
[----:B------:R-:W-:Y:S01]  /*21c90*/  @!P1 SYNCS.ARRIVE.TRANS64.RED.A0T1 RZ, [UR4+0x30850], RZ ;  /* 0x030850ffffff99a7 */ /* 0x000fe20008200404 */
[----:B------:R-:W-:Y:S07]  /*21ca0*/  @!P1 ARRIVES.LDGSTSBAR.64.TRANSCNT [UR4+0x30850] ;  /* 0x03085000ff0099b0 */ /* 0x000fee0008000a84 */
[----:B------:R-:W-:Y:S05]  /*21cb0*/  @P0 BRA.U.ANY `(.L_x_4039) ;  /* 0xfffffffd00e80947 */ /* 0x000fea000393ffff */
[----:B------:R-:W-:Y:S01]  /*21cc0*/  NOP ;  /* 0x0000000000007918 */ /* 0x000fe20000000000 */
[----:B0-----:R-:W2:Y:S02]  /*21cd0*/  LDL.LU R2, [R1+0x38] ;  /* 0x0000380001027983 */ /* 0x001ea40000300800 */
[----:B--2---:R-:W-:-:S13]  /*21ce0*/  ISETP.NE.AND P2, PT, R2, 0x3, PT ;  /* 0x000000030200780c */ /* 0x004fda0003f45270 */
[----:B------:R-:W-:Y:S05]  /*21cf0*/  @!P2 BRA `(.L_x_4040) ;  /* 0x000000000004a947 */ /* 0x000fea0003800000 */
[----:B------:R-:W-:Y:S01]  /*21d00*/  BPT.TRAP 0x1 ;  /* 0x000000040000795c */ /* 0x000fe20000300000 */
.L_x_4040:
[----:B------:R1:W-:Y:S01]  /*21d10*/  SYNCS.ARRIVE.TRANS64.A1T0 RZ, [R0+URZ+0x30850], RZ ;  /* 0x030850ff00ff79a7 */ /* 0x0003e2000810003f */
[----:B------:R-:W-:-:S05]  /*21d20*/  VIADD R26, R26, 0x1 ;  /* 0x000000011a1a7836 */ /* 0x000fca0000000000 */
[----:B------:R-:W-:-:S04]  /*21d30*/  ISETP.NE.AND P0, PT, R26, 0x2, PT ;  /* 0x000000021a00780c */ /* 0x000fc80003f05270 */
[----:B------:R-:W-:Y:S02]  /*21d40*/  SEL R3, RZ, 0x1, P0 ;  /* 0x00000001ff037807 */ /* 0x000fe40000000000 */
[----:B------:R-:W-:Y:S02]  /*21d50*/  SEL R26, R26, RZ, P0 ;  /* 0x000000ff1a1a7207 */ /* 0x000fe40000000000 */
[----:B-1----:R-:W-:-:S07]  /*21d60*/  LOP3.LUT R28, R28, R3, RZ, 0x3c, !PT ;  /* 0x000000031c1c7212 */ /* 0x002fce00078e3cff */
.L_x_3997:
[----:B------:R-:W-:Y:S05]  /*21d70*/  BSYNC B7 ;  /* 0x0000000000077941 */ /* 0x000fea0003800000 */
.L_x_3995:
[----:B------:R-:W2:Y:S02]  /*21d80*/  LDL R0, [R1] ;  /* 0x0000000001007983 */ /* 0x000ea40000100800 */
[----:B--2---:R-:W-:-:S13]  /*21d90*/  LOP3.LUT P0, RZ, R0, 0x20, RZ, 0xc0, !PT ;  /* 0x0000002000ff7812 */ /* 0x004fda000780c0ff */
        /* <DEDUP_REMOVED lines=10> */
.L_x_4041:
        /* <DEDUP_REMOVED lines=43> */
.L_x_4206:
[----:B------:R-:W-:Y:S02]  /*220f0*/  ULDC UR4, c[0x0][0xc38] ;  /* 0x00030e0000047ab9 */ /* 0x000fe40000000800 */
[----:B------:R-:W-:-:S04]  /*22100*/  IMAD.U32 R5, RZ, RZ, UR4 ;  /* 0x00000004ff057e24 */ /* 0x000fc8000f8e00ff */
[----:B-1----:R-:W-:-:S05]  /*22110*/  IMAD R14, R14, R5, RZ ;  /* 0x000000050e0e7224 */ /* 0x002fca00078e02ff */
[----:B------:R-:W-:-:S04]  /*22120*/  IADD3 R9, R8, R14, RZ ;  /* 0x0000000e08097210 */ /* 0x000fc80007ffe0ff */
[----:B------:R-:W-:-:S13]  /*22130*/  ISETP.GT.AND P6, PT, R9, R0, PT ;  /* 0x000000000900720c */ /* 0x000fda0003fc4270 */
[----:B------:R-:W-:Y:S05]  /*22140*/  @P6 BRA `(.L_x_4044) ;  /* 0x0000000000a46947 */ /* 0x000fea0003800000 */
.L_x_4047:
[----:B0-----:R-:W0:Y:S01]  /*22150*/  LDC R2, c[0x0][0xc3c] ;  /* 0x00030f00ff027b82 */ /* 0x001e220000000800 */
[----:B------:R-:W-:-:S05]  /*22160*/  VIADD R19, R19, 0x1f ;  /* 0x0000001f13137836 */ /* 0x000fca0000000000 */
[----:B0-----:R-:W-:-:S13]  /*22170*/  ISETP.GE.AND P6, PT, R19, R2, PT ;  /* 0x000000021300720c */ /* 0x001fda0003fc6270 */
[----:B------:R-:W-:Y:S05]  /*22180*/  @P6 BRA `(.L_x_4045) ;  /* 0x0000000400b86947 */ /* 0x000fea0003800000 */
[----:B------:R-:W0:Y:S01]  /*22190*/  S2R R3, SR_TID.X ;  /* 0x0000000000037919 */ /* 0x000e220000002100 */
[----:B------:R-:W-:Y:S02]  /*221a0*/  MOV R7, RZ ;  /* 0x000000ff00077202 */ /* 0x000fe40000000f00 */
        /* <DEDUP_REMOVED lines=29> */
.L_x_4214:
[----:B------:R-:W-:Y:S02]  /*22380*/  ULDC UR4, c[0x0][0xc38] ;  /* 0x00030e0000047ab9 */ /* 0x000fe40000000800 */
[----:B------:R-:W-:-:S04]  /*22390*/  IMAD.U32 R5, RZ, RZ, UR4 ;  /* 0x00000004ff057e24 */ /* 0x000fc8000f8e00ff */
[----:B-1----:R-:W-:-:S04]  /*223a0*/  IMAD R14, R14, R5, RZ ;  /* 0x000000050e0e7224 */ /* 0x002fc800078e02ff */
[----:B------:R-:W-:-:S05]  /*223b0*/  IMAD.IADD R9, R14, 0x1, R9 ;  /* 0x000000010e097824 */ /* 0x000fca00078e0209 */
[----:B------:R-:W-:-:S13]  /*223c0*/  ISETP.GT.AND P6, PT, R9, R0, PT ;  /* 0x000000000900720c */ /* 0x000fda0003fc4270 */
[----:B------:R-:W-:Y:S05]  /*223d0*/  @!P6 BRA `(.L_x_4047) ;  /* 0xfffffffc005ce947 */ /* 0x000fea000383ffff */
.L_x_4044:
        /* <DEDUP_REMOVED lines=9> */
.L_x_4219:
[----:B------:R-:W-:-:S13]  /*22470*/  ISETP.NE.AND P0, PT, R3, RZ, PT ;  /* 0x000000ff0300720c */ /* 0x000fda0003f05270 */
[----:B------:R-:W-:Y:S05]  /*22480*/  @!P0 BRA `(.L_x_4049) ;  /* 0x0000000000108947 */ /* 0x000fea0003800000 */
[----:B------:R-:W-:Y:S01]  /*22490*/  UMOV UR4, 0xffffffff ;  /* 0xffffffff00047882 */ /* 0x000fe20000000000 */
[----:B------:R-:W-:Y:S02]  /*224a0*/  VIADD R12, R8, 0xffffffff ;  /* 0xffffffff080c7836 */ /* 0x000fe40000000000 */
[----:B------:R-:W-:Y:S05]  /*224b0*/  BRA.DIV UR4, `(.L_x_4050) ;  /* 0x00000052041c7947 */ /* 0x000fea000b800000 */
[----:B------:R4:W0:Y:S02]  /*224c0*/  SHFL.IDX PT, R6, R2, R12, 0x1f ;  /* 0x00001f0c02067589 */ /* 0x00082400000e0000 */
.L_x_4049:
        /* <DEDUP_REMOVED lines=58> */
.L_x_4045:
[----:B------:R-:W-:Y:S01]  /*22870*/  UMOV UR4, URZ ;  /* 0x0000003f00047c82 */ /* 0x000fe20008000000 */
[----:B------:R-:W-:Y:S01]  /*22880*/  UMOV UR5, URZ ;  /* 0x0000003f00057c82 */ /* 0x000fe20008000000 */
[----:B------:R-:W-:Y:S01]  /*22890*/  ULDC UR6, c[0x0][0xc3c] ;  /* 0x00030f0000067ab9 */ /* 0x000fe20000000800 */
[----:B------:R-:W-:Y:S01]  /*228a0*/  MOV R16, R0 ;  /* 0x0000000000107202 */ /* 0x000fe20000000f00 */
[----:B------:R-:W-:Y:S01]  /*228b0*/  IMAD.U32 R17, RZ, RZ, UR4 ;  /* 0x00000004ff117e24 */ /* 0x000fe2000f8e00ff */
[----:B------:R-:W-:Y:S01]  /*228c0*/  MOV R19, UR6 ;  /* 0x0000000600137c02 */ /* 0x000fe20008000f00 */
[----:B------:R-:W-:-:S07]  /*228d0*/  IMAD.U32 R18, RZ, RZ, UR5 ;  /* 0x00000005ff127e24 */ /* 0x000fce000f8e00ff */
.L_x_4051:
        /* <DEDUP_REMOVED lines=10> */
.L_x_4042:
[----:B------:R-:W-:Y:S02]  /*22980*/  ULDC UR4, c[0x0][0xc3c] ;  /* 0x00030f0000047ab9 */ /* 0x000fe40000000800 */
[----:B-1----:R-:W-:-:S13]  /*22990*/  ISETP.GE.AND P0, PT, R19, UR4, PT ;  /* 0x0000000413007c0c */ /* 0x002fda000bf06270 */
[----:B------:R-:W-:Y:S05]  /*229a0*/  @!P0 BRA `(.L_x_4052) ;  /* 0xffffff9c00588947 */ /* 0x000fea000383ffff */
[----:B------:R-:W-:Y:S05]  /*229b0*/  BSYNC B8 ;  /* 0x0000000000087941 */ /* 0x000fea0003800000 */
.L_x_3947:
        /* <DEDUP_REMOVED lines=12> */
.L_x_4222:
[----:B------:R-:W-:Y:S05]  /*22a80*/  BSYNC B0 ;  /* 0x0000000000007941 */ /* 0x000fea0003800000 */
.L_x_4053:
[----:B------:R-:W-:-:S03]  /*22a90*/  UMOV UR4, 0xffffffff ;  /* 0xffffffff00047882 */ /* 0x000fc60000000000 */
[----:B------:R-:W-:Y:S05]  /*22aa0*/  BRA.DIV UR4, `(.L_x_4055) ;  /* 0x0000004a04dc7947 */ /* 0x000fea000b800000 */
[----:B0-----:R-:W0:Y:S02]  /*22ab0*/  S2R R0, SR_TID.X ;  /* 0x0000000000007919 */ /* 0x001e240000002100 */
[----:B0-----:R-:W-:-:S04]  /*22ac0*/  SHF.R.U32.HI R0, RZ, 0x5, R0 ;  /* 0x00000005ff007819 */ /* 0x001fc80000011600 */
[----:B------:R-:W-:-:S05]  /*22ad0*/  LOP3.LUT R0, R0, 0x3, RZ, 0xc0, !PT ;  /* 0x0000000300007812 */ /* 0x000fca00078ec0ff */
[----:B------:R0:W1:Y:S02]  /*22ae0*/  SHFL.IDX PT, R14, R0, RZ, 0x1f ;  /* 0x00001fff000e7589 */ /* 0x00006400000e0000 */
.L_x_4225:
[----:B-1----:R-:W-:-:S13]  /*22af0*/  ISETP.NE.AND P0, PT, R14, RZ, PT ;  /* 0x000000ff0e00720c */ /* 0x002fda0003f05270 */
[----:B------:R-:W-:Y:S05]  /*22b00*/  @P0 BRA `(.L_x_3717) ;  /* 0x0000000000880947 */ /* 0x000fea0003800000 */
[----:B------:R-:W-:-:S03]  /*22b10*/  UMOV UR4, 0xffffffff ;  /* 0xffffffff00047882 */ /* 0x000fc60000000000 */
[----:B------:R-:W-:Y:S05]  /*22b20*/  BRA.DIV UR4, `(.L_x_4056) ;  /* 0x0000004a04f07947 */ /* 0x000fea000b800000 */
[----:B------:R-:W-:-:S13]  /*22b30*/  ELECT P6, URZ, PT ;  /* 0x00000000003f782f */ /* 0x000fda00038c0000 */
.L_x_4228:
[----:B------:R-:W-:Y:S05]  /*22b40*/  @!P6 BRA `(.L_x_3717) ;  /* 0x000000000078e947 */ /* 0x000fea0003800000 */
[----:B------:R-:W-:-:S06]  /*22b50*/  ULOP3.LUT UR4, UR61, 0x2, URZ, 0xfc, !UPT ;  /* 0x000000023d047892 */ /* 0x000fcc000f8efc3f */
[----:B0-----:R-:W-:-:S04]  /*22b60*/  MOV R0, UR4 ;  /* 0x0000000400007c02 */ /* 0x001fc80008000f00 */
[----:B------:R-:W-:-:S13]  /*22b70*/  ISETP.NE.AND P0, PT, R0, 0x3, PT ;  /* 0x000000030000780c */ /* 0x000fda0003f05270 */
[----:B------:R-:W-:Y:S05]  /*22b80*/  @!P0 BRA `(.L_x_4057) ;  /* 0x0000000000048947 */ /* 0x000fea0003800000 */
[----:B------:R-:W-:Y:S01]  /*22b90*/  BPT.TRAP 0x1 ;  /* 0x000000040000795c */ /* 0x000fe20000300000 */
.L_x_4057:
[----:B------:R-:W-:Y:S01]  /*22ba0*/  IMAD R5, R26, 0x8, R7 ;  /* 0x000000081a057824 */ /* 0x000fe200078e0207 */
[----:B------:R-:W-:Y:S01]  /*22bb0*/  SHF.L.U32 R0, R28, 0x1f, RZ ;  /* 0x0000001f1c007819 */ /* 0x000fe200000006ff */
[----:B------:R-:W-:-:S03]  /*22bc0*/  VIADD R26, R26, 0x1 ;  /* 0x000000011a1a7836 */ /* 0x000fc60000000000 */
[----:B------:R-:W0:Y:S02]  /*22bd0*/  SYNCS.PHASECHK.TRANS64.TRYWAIT P1, [R5+URZ+0x30840], R0 ;  /* 0x03084000050075a7 */ /* 0x000e24000802017f */
[----:B------:R-:W-:-:S04]  /*22be0*/  ISETP.NE.AND P2, PT, R26, 0x2, PT ;  /* 0x000000021a00780c */ /* 0x000fc80003f45270 */
[----:B------:R-:W-:Y:S01]  /*22bf0*/  SEL R3, RZ, 0x1, P2 ;  /* 0x00000001ff037807 */ /* 0x000fe20001000000 */
[----:B0-----:R-:W-:Y:S08]  /*22c00*/  @!P1 BRA `(.L_x_4058) ;  /* 0x0000004800d89947 */ /* 0x001ff00003800000 */
.L_x_4229:
[----:B------:R-:W-:Y:S02]  /*22c10*/  SEL R26, R26, RZ, P2 ;  /* 0x000000ff1a1a7207 */ /* 0x000fe40001000000 */
[----:B------:R-:W-:Y:S01]  /*22c20*/  LOP3.LUT R2, R28, R3, RZ, 0x3c, !PT ;  /* 0x000000031c027212 */ /* 0x000fe200078e3cff */
[----:B------:R-:W-:Y:S06]  /*22c30*/  @!P0 BRA `(.L_x_4059) ;  /* 0x0000000000048947 */ /* 0x000fec0003800000 */
[----:B------:R-:W-:Y:S01]  /*22c40*/  BPT.TRAP 0x1 ;  /* 0x000000040000795c */ /* 0x000fe20000300000 */
.L_x_4059:
[----:B------:R-:W-:Y:S02]  /*22c50*/  LEA R3, R26, R7, 0x3 ;  /* 0x000000071a037211 */ /* 0x000fe400078e18ff */
[----:B------:R-:W-:-:S04]  /*22c60*/  SHF.L.U32 R2, R2, 0x1f, RZ ;  /* 0x0000001f02027819 */ /* 0x000fc800000006ff */
[----:B------:R-:W1:Y:S02]  /*22c70*/  SYNCS.PHASECHK.TRANS64.TRYWAIT P1, [R3+URZ+0x30840], R2 ;  /* 0x03084002030075a7 */ /* 0x000e64000802017f */
[----:B-1----:R-:W-:Y:S05]  /*22c80*/  @!P1 BRA `(.L_x_4060) ;  /* 0x0000004800cc9947 */ /* 0x002fea0003800000 */
.L_x_4230:
[----:B------:R-:W-:Y:S05]  /*22c90*/  @!P0 BRA `(.L_x_4061) ;  /* 0x0000000000048947 */ /* 0x000fea0003800000 */
[----:B------:R-:W-:Y:S01]  /*22ca0*/  BPT.TRAP 0x1 ;  /* 0x000000040000795c */ /* 0x000fe20000300000 */
.L_x_4061:
[----:B------:R-:W3:Y:S02]  /*22cb0*/  SYNCS.PHASECHK.TRANS64.TRYWAIT P1, [R5+URZ+0x30860], R0 ;  /* 0x03086000050075a7 */ /* 0x000ee4000802017f */
[----:B---3--:R-:W-:Y:S05]  /*22cc0*/  @!P1 BRA `(.L_x_4062) ;  /* 0x0000004800d09947 */ /* 0x008fea0003800000 */
.L_x_4231:
[----:B------:R-:W-:Y:S05]  /*22cd0*/  @!P0 BRA `(.L_x_4063) ;  /* 0x0000000000048947 */ /* 0x000fea0003800000 */
[----:B------:R-:W-:Y:S01]  /*22ce0*/  BPT.TRAP 0x1 ;  /* 0x000000040000795c */ /* 0x000fe20000300000 */
.L_x_4063:
[----:B----4-:R4:W0:Y:S02]  /*22cf0*/  SYNCS.PHASECHK.TRANS64.TRYWAIT P0, [R3+URZ+0x30860], R2 ;  /* 0x03086002030075a7 */ /* 0x010824000800017f */
[----:B0-----:R-:W-:Y:S05]  /*22d00*/  @!P0 NANOSLEEP.SYNCS 0x989680 ;  /* 0x009896800000895d */ /* 0x001fea0003900000 */
[----:B------:R-:W0:Y:S02]  /*22d10*/  @!P0 SYNCS.PHASECHK.TRANS64 P0, [R3+URZ+0x30860], R2 ;  /* 0x03086002030085a7 */ /* 0x000e24000800007f */
[----:B0-----:R-:W-:Y:S05]  /*22d20*/  @!P0 BRA `(.L_x_4063) ;  /* 0xfffffffc00f08947 */ /* 0x001fea000383ffff */
.L_x_3717:
[----:B------:R-:W-:Y:S05]  /*22d30*/  BSYNC B9 ;  /* 0x0000000000097941 */ /* 0x000fea0003800000 */
.L_x_3714:
[----:B------:R-:W-:Y:S05]  /*22d40*/  EXIT ;  /* 0x000000000000794d */ /* 0x000fea0003800000 */
.L_x_3737:
[----:B0-----:R0:W1:Y:S02]  /*22d50*/  SYNCS.PHASECHK.TRANS64.TRYWAIT P5, [R84+URZ+0x30890], R85 ;  /* 0x03089055540075a7 */ /* 0x00106400080a017f */
[----:B-1----:R-:W-:Y:S05]  /*22d60*/  @!P5 NANOSLEEP.SYNCS 0x989680 ;  /* 0x009896800000d95d */ /* 0x002fea0003900000 */
[----:B------:R-:W1:Y:S02]  /*22d70*/  @!P5 SYNCS.PHASECHK.TRANS64 P5, [R84+URZ+0x30890], R85 ;  /* 0x030890555400d5a7 */ /* 0x000e6400080a007f */
[----:B-1----:R-:W-:Y:S05]  /*22d80*/  @!P5 BRA `(.L_x_3737) ;  /* 0xfffffffc00f0d947 */ /* 0x002fea000383ffff */
[----:B------:R-:W-:Y:S05]  /*22d90*/  BRA `(.L_x_4064) ;  /* 0xfffffe0c00dc7947 */ /* 0x000fea000383ffff */
.L_x_3738:
        /* <DEDUP_REMOVED lines=8> */
.L_x_4066:
[----:B------:R-:W-:Y:S05]  /*22e20*/  BSYNC B1 ;  /* 0x0000000000017941 */ /* 0x000fea0003800000 */
.L_x_4065:
        /* <DEDUP_REMOVED lines=8> */
.L_x_4067:
[----:B------:R-:W-:Y:S01]  /*22eb0*/  IMAD.MOV.U32 R11, RZ, RZ, R14 ;  /* 0x000000ffff0b7224 */ /* 0x000fe200078e000e */
[----:B------:R-:W-:Y:S06]  /*22ec0*/  BRA `(.L_x_4068) ;  /* 0xfffffe0c00a47947 */ /* 0x000fec000383ffff */
.L_x_3763:
        /* <DEDUP_REMOVED lines=8> */
.L_x_4070:
[----:B------:R-:W-:Y:S05]  /*22f50*/  BSYNC B1 ;  /* 0x0000000000017941 */ /* 0x000fea0003800000 */
.L_x_4069:
        /* <DEDUP_REMOVED lines=8> */
.L_x_4071:
[----:B------:R-:W-:Y:S01]  /*22fe0*/  IMAD.MOV.U32 R117, RZ, RZ, R14 ;  /* 0x000000ffff757224 */ /* 0x000fe200078e000e */
[----:B------:R-:W-:Y:S06]  /*22ff0*/  BRA `(.L_x_4072) ;  /* 0xfffffe2000b47947 */ /* 0x000fec000383ffff */
.L_x_3793:
[----:B0-----:R0:W1:Y:S02]  /*23000*/  SYNCS.PHASECHK.TRANS64.TRYWAIT P5, [R84+URZ+0x30890], R85 ;  /* 0x03089055540075a7 */ /* 0x00106400080a017f */
[----:B-1----:R-:W-:Y:S05]  /*23010*/  @!P5 NANOSLEEP.SYNCS 0x989680 ;  /* 0x009896800000d95d */ /* 0x002fea0003900000 */
[----:B------:R-:W1:Y:S02]  /*23020*/  @!P5 SYNCS.PHASECHK.TRANS64 P5, [R84+URZ+0x30890], R85 ;  /* 0x030890555400d5a7 */ /* 0x000e6400080a007f */
[----:B-1----:R-:W-:Y:S05]  /*23030*/  @!P5 BRA `(.L_x_3793) ;  /* 0xfffffffc00f0d947 */ /* 0x002fea000383ffff */
[----:B------:R-:W-:Y:S05]  /*23040*/  BRA `(.L_x_4073) ;  /* 0xfffffe4000a47947 */ /* 0x000fea000383ffff */
.L_x_3794:
        /* <DEDUP_REMOVED lines=8> */
.L_x_4075:
[----:B------:R-:W-:Y:S05]  /*230d0*/  BSYNC B1 ;  /* 0x0000000000017941 */ /* 0x000fea0003800000 */
.L_x_4074:
        /* <DEDUP_REMOVED lines=8> */
.L_x_4076:
[----:B------:R-:W-:Y:S01]  /*23160*/  MOV R11, R14 ;  /* 0x0000000e000b7202 */ /* 0x000fe20000000f00 */
[----:B------:R-:W-:Y:S06]  /*23170*/  BRA `(.L_x_4077) ;  /* 0xfffffe4000747947 */ /* 0x000fec000383ffff */
.L_x_3807:
[----:B------:R-:W-:Y:S01]  /*23180*/  BSSY B1, `(.L_x_4078) ;  /* 0x0000008000017945 */ /* 0x000fe20003800000 */
[----:B--234-:R-:W-:Y:S01]  /*23190*/  IMAD.MOV.U32 R13, RZ, RZ, R116 ;  /* 0x000000ffff0d7224 */ /* 0x01cfe200078e0074 */
[----:B------:R-:W-:Y:S01]  /*231a0*/  MOV R11, 0x1c1f ;  /* 0x00001c1f000b7802 */ /* 0x000fe20000000f00 */
[----:B------:R-:W-:Y:S02]  /*231b0*/  IMAD.MOV.U32 R12, RZ, RZ, 0x1 ;  /* 0x00000001ff0c7424 */ /* 0x000fe400078e00ff */
[----:B------:R-:W-:-:S07]  /*231c0*/  IMAD.MOV.U32 R15, RZ, RZ, -0x1 ;  /* 0xffffffffff0f7424 */ /* 0x000fce00078e00ff */
[----:B01----:R-:W-:Y:S05]  /*231d0*/  WARPSYNC.COLLECTIVE R15, `(.L_x_4079) ;  /* 0x000000000f087348 */ /* 0x003fea0003c00000 */
[----:B------:R2:W3:Y:S02]  /*231e0*/  SHFL.IDX P6, R14, R13, R12, R11 ;  /* 0x0000000c0d0e7389 */ /* 0x0004e400000c000b */
[----:B0123--:R-:W-:Y:S01]  /*231f0*/  ENDCOLLECTIVE ;  /* 0x000000000000791b */ /* 0x00ffe20003800000 */
.L_x_4079:
[----:B------:R-:W-:Y:S05]  /*23200*/  BSYNC B1 ;  /* 0x0000000000017941 */ /* 0x000fea0003800000 */
.L_x_4078:
[----:B------:R-:W-:Y:S01]  /*23210*/  MOV R13, R117 ;  /* 0x00000075000d7202 */ /* 0x000fe20000000f00 */
[----:B------:R-:W-:Y:S01]  /*23220*/  IMAD.MOV.U32 R12, RZ, RZ, 0x1 ;  /* 0x00000001ff0c7424 */ /* 0x000fe200078e00ff */
[----:B------:R-:W-:Y:S01]  /*23230*/  MOV R15, 0xffffffff ;  /* 0xffffffff000f7802 */ /* 0x000fe20000000f00 */
[----:B------:R-:W-:Y:S02]  /*23240*/  IMAD.MOV.U32 R11, RZ, RZ, 0x1c1f ;  /* 0x00001c1fff0b7424 */ /* 0x000fe400078e00ff */
[----:B------:R-:W-:-:S07]  /*23250*/  IMAD.MOV.U32 R116, RZ, RZ, R14 ;  /* 0x000000ffff747224 */ /* 0x000fce00078e000e */
[----:B------:R-:W-:Y:S05]  /*23260*/  WARPSYNC.COLLECTIVE R15, `(.L_x_4080) ;  /* 0x000000000f087348 */ /* 0x000fea0003c00000 */
[----:B------:R0:W1:Y:S02]  /*23270*/  SHFL.IDX P6, R14, R13, R12, R11 ;  /* 0x0000000c0d0e7389 */ /* 0x00006400000c000b */
[----:B01----:R-:W-:Y:S01]  /*23280*/  ENDCOLLECTIVE ;  /* 0x000000000000791b */ /* 0x003fe20003800000 */
.L_x_4080:
[----:B------:R-:W-:Y:S01]  /*23290*/  IMAD.MOV.U32 R117, RZ, RZ, R14 ;  /* 0x000000ffff757224 */ /* 0x000fe200078e000e */
[----:B------:R-:W-:Y:S06]  /*232a0*/  BRA `(.L_x_4081) ;  /* 0xfffffe5400f07947 */ /* 0x000fec000383ffff */
.L_x_3820:
[----:B0-----:R0:W1:Y:S02]  /*232b0*/  SYNCS.PHASECHK.TRANS64.TRYWAIT P3, [R84+URZ+0x30890], R85 ;  /* 0x03089055540075a7 */ /* 0x001064000806017f */
[----:B-1----:R-:W-:Y:S05]  /*232c0*/  @!P3 NANOSLEEP.SYNCS 0x989680 ;  /* 0x009896800000b95d */ /* 0x002fea0003900000 */
[----:B------:R-:W1:Y:S02]  /*232d0*/  @!P3 SYNCS.PHASECHK.TRANS64 P3, [R84+URZ+0x30890], R85 ;  /* 0x030890555400b5a7 */ /* 0x000e64000806007f */
[----:B-1----:R-:W-:Y:S05]  /*232e0*/  @!P3 BRA `(.L_x_3820) ;  /* 0xfffffffc00f0b947 */ /* 0x002fea000383ffff */
[----:B------:R-:W-:Y:S05]  /*232f0*/  BRA `(.L_x_4082) ;  /* 0xfffffe6c009c7947 */ /* 0x000fea000383ffff */
.L_x_3821:
        /* <DEDUP_REMOVED lines=8> */
.L_x_4084:
[----:B------:R-:W-:Y:S05]  /*23380*/  BSYNC B1 ;  /* 0x0000000000017941 */ /* 0x000fea0003800000 */
.L_x_4083:
[----:B------:R-:W-:Y:S01]  /*23390*/  IMAD.MOV.U32 R13, RZ, RZ, R34 ;  /* 0x000000ffff0d7224 */ /* 0x000fe200078e0022 */
[----:B------:R-:W-:Y:S01]  /*233a0*/  MOV R11, 0x1c1f ;  /* 0x00001c1f000b7802 */ /* 0x000fe20000000f00 */
[----:B------:R-:W-:Y:S01]  /*233b0*/  IMAD.MOV.U32 R12, RZ, RZ, RZ ;  /* 0x000000ffff0c7224 */ /* 0x000fe200078e00ff */
[----:B------:R-:W-:Y:S01]  /*233c0*/  MOV R38, R14 ;  /* 0x0000000e00267202 */ /* 0x000fe20000000f00 */
[----:B------:R-:W-:-:S07]  /*233d0*/  IMAD.MOV.U32 R15, RZ, RZ, -0x1 ;  /* 0xffffffffff0f7424 */ /* 0x000fce00078e00ff */
[----:B------:R-:W-:Y:S05]  /*233e0*/  WARPSYNC.COLLECTIVE R15, `(.L_x_4085) ;  /* 0x000000000f087348 */ /* 0x000fea0003c00000 */
[----:B------:R0:W1:Y:S02]  /*233f0*/  SHFL.IDX P6, R14, R13, R12, R11 ;  /* 0x0000000c0d0e7389 */ /* 0x00006400000c000b */
[----:B01----:R-:W-:Y:S01]  /*23400*/  ENDCOLLECTIVE ;  /* 0x000000000000791b */ /* 0x003fe20003800000 */
.L_x_4085:
[----:B------:R-:W-:Y:S01]  /*23410*/  IMAD.MOV.U32 R37, RZ, RZ, R14 ;  /* 0x000000ffff257224 */ /* 0x000fe200078e000e */
[----:B------:R-:W-:Y:S06]  /*23420*/  BRA `(.L_x_4086) ;  /* 0xfffffe6c00b87947 */ /* 0x000fec000383ffff */
.L_x_3824:
[----:B------:R-:W-:Y:S01]  /*23430*/  BSSY B1, `(.L_x_4087) ;  /* 0x0000008000017945 */ /* 0x000fe20003800000 */
[----:B----4-:R-:W-:Y:S01]  /*23440*/  MOV R13, R35 ;  /* 0x00000023000d7202 */ /* 0x010fe20000000f00 */
[----:B------:R-:W-:Y:S01]  /*23450*/  IMAD.MOV.U32 R12, RZ, RZ, 0x1 ;  /* 0x00000001ff0c7424 */ /* 0x000fe200078e00ff */
[----:B------:R-:W-:Y:S01]  /*23460*/  MOV R15, 0xffffffff ;  /* 0xffffffff000f7802 */ /* 0x000fe20000000f00 */
[----:B------:R-:W-:-:S07]  /*23470*/  IMAD.MOV.U32 R11, RZ, RZ, 0x1c1f ;  /* 0x00001c1fff0b7424 */ /* 0x000fce00078e00ff */
[----:B0123--:R-:W-:Y:S05]  /*23480*/  WARPSYNC.COLLECTIVE R15, `(.L_x_4088) ;  /* 0x000000000f087348 */ /* 0x00ffea0003c00000 */
[----:B------:R4:W0:Y:S02]  /*23490*/  SHFL.IDX P6, R14, R13, R12, R11 ;  /* 0x0000000c0d0e7389 */ /* 0x00082400000c000b */
[----:B01234-:R-:W-:Y:S01]  /*234a0*/  ENDCOLLECTIVE ;  /* 0x000000000000791b */ /* 0x01ffe20003800000 */
.L_x_4088:
[----:B------:R-:W-:Y:S05]  /*234b0*/  BSYNC B1 ;  /* 0x0000000000017941 */ /* 0x000fea0003800000 */
.L_x_4087:
        /* <DEDUP_REMOVED lines=8> */
.L_x_4089:
[----:B------:R-:W-:Y:S01]  /*23540*/  MOV R37, R14 ;  /* 0x0000000e00257202 */ /* 0x000fe20000000f00 */
[----:B------:R-:W-:Y:S06]  /*23550*/  BRA `(.L_x_4090) ;  /* 0xfffffe7000147947 */ /* 0x000fec000383ffff */
.L_x_3828:
[----:B---3--:R3:W0:Y:S02]  /*23560*/  SYNCS.PHASECHK.TRANS64.TRYWAIT P2, [R84+URZ+0x308b0], R85 ;  /* 0x0308b055540075a7 */ /* 0x008624000804017f */
[----:B0-----:R-:W-:Y:S05]  /*23570*/  @!P2 NANOSLEEP.SYNCS 0x989680 ;  /* 0x009896800000a95d */ /* 0x001fea0003900000 */
[----:B------:R-:W0:Y:S02]  /*23580*/  @!P2 SYNCS.PHASECHK.TRANS64 P2, [R84+URZ+0x308b0], R85 ;  /* 0x0308b0555400a5a7 */ /* 0x000e24000804007f */
[----:B0-----:R-:W-:Y:S05]  /*23590*/  @!P2 BRA `(.L_x_3828) ;  /* 0xfffffffc00f0a947 */ /* 0x001fea000383ffff */
[----:B------:R-:W-:Y:S05]  /*235a0*/  BRA `(.L_x_4091) ;  /* 0xfffffe7000f07947 */ /* 0x000fea000383ffff */
.L_x_3848:
        /* <DEDUP_REMOVED lines=8> */
.L_x_4093:
[----:B------:R-:W-:Y:S05]  /*23630*/  BSYNC B1 ;  /* 0x0000000000017941 */ /* 0x000fea0003800000 */
.L_x_4092:
        /* <DEDUP_REMOVED lines=8> */
.L_x_4094:
[----:B------:R-:W-:Y:S02]  /*236c0*/  IMAD.MOV.U32 R13, RZ, RZ, R41 ;  /* 0x000000ffff0d7224 */ /* 0x000fe400078e0029 */
[----:B------:R-:W-:-:S07]  /*236d0*/  IMAD.MOV.U32 R38, RZ, RZ, R14 ;  /* 0x000000ffff267224 */ /* 0x000fce00078e000e */
[----:B------:R-:W-:Y:S05]  /*236e0*/  WARPSYNC.COLLECTIVE R15, `(.L_x_4095) ;  /* 0x000000000f087348 */ /* 0x000fea0003c00000 */
[----:B------:R0:W1:Y:S02]  /*236f0*/  SHFL.IDX P6, R14, R13, R12, R11 ;  /* 0x0000000c0d0e7389 */ /* 0x00006400000c000b */
[----:B01----:R-:W-:Y:S01]  /*23700*/  ENDCOLLECTIVE ;  /* 0x000000000000791b */ /* 0x003fe20003800000 */
.L_x_4095:
[----:B------:R-:W-:Y:S01]  /*23710*/  IMAD.MOV.U32 R13, RZ, RZ, R40 ;  /* 0x000000ffff0d7224 */ /* 0x000fe200078e0028 */
[----:B------:R-:W-:-:S07]  /*23720*/  MOV R41, R14 ;  /* 0x0000000e00297202 */ /* 0x000fce0000000f00 */
[----:B------:R-:W-:Y:S05]  /*23730*/  WARPSYNC.COLLECTIVE R15, `(.L_x_4096) ;  /* 0x000000000f087348 */ /* 0x000fea0003c00000 */
[----:B------:R0:W1:Y:S02]  /*23740*/  SHFL.IDX P6, R14, R13, R12, R11 ;  /* 0x0000000c0d0e7389 */ /* 0x00006400000c000b */
[----:B01----:R-:W-:Y:S01]  /*23750*/  ENDCOLLECTIVE ;  /* 0x000000000000791b */ /* 0x003fe20003800000 */
.L_x_4096:
[----:B------:R-:W-:Y:S01]  /*23760*/  IMAD.MOV.U32 R40, RZ, RZ, R14 ;  /* 0x000000ffff287224 */ /* 0x000fe200078e000e */
[----:B------:R-:W-:Y:S06]  /*23770*/  BRA `(.L_x_4097) ;  /* 0xfffffe8400447947 */ /* 0x000fec000383ffff */
.L_x_3852:
[----:B0-----:R0:W1:Y:S02]  /*23780*/  SYNCS.PHASECHK.TRANS64.TRYWAIT P0, [R2+URZ+0x30800], R5 ;  /* 0x03080005020075a7 */ /* 0x001064000800017f */
[----:B-1----:R-:W-:Y:S05]  /*23790*/  @!P0 NANOSLEEP.SYNCS 0x989680 ;  /* 0x009896800000895d */ /* 0x002fea0003900000 */
[----:B------:R-:W1:Y:S02]  /*237a0*/  @!P0 SYNCS.PHASECHK.TRANS64 P0, [R2+URZ+0x30800], R5 ;  /* 0x03080005020085a7 */ /* 0x000e64000800007f */
[----:B-1----:R-:W-:Y:S05]  /*237b0*/  @!P0 BRA `(.L_x_3852) ;  /* 0xfffffffc00f08947 */ /* 0x002fea000383ffff */
[----:B------:R-:W-:Y:S05]  /*237c0*/  BRA `(.L_x_4098) ;  /* 0xfffffe9000007947 */ /* 0x000fea000383ffff */
.L_x_3876:
        /* <DEDUP_REMOVED lines=8> */
.L_x_4100:
[----:B------:R-:W-:Y:S05]  /*23850*/  BSYNC B1 ;  /* 0x0000000000017941 */ /* 0x000fea0003800000 */
.L_x_4099:
        /* <DEDUP_REMOVED lines=8> */
.L_x_4101:
[----:B------:R-:W-:Y:S01]  /*238e0*/  IMAD.MOV.U32 R13, RZ, RZ, R41 ;  /* 0x000000ffff0d7224 */ /* 0x000fe200078e0029 */
[----:B------:R-:W-:-:S07]  /*238f0*/  MOV R3, R14 ;  /* 0x0000000e00037202 */ /* 0x000fce0000000f00 */
[----:B------:R-:W-:Y:S05]  /*23900*/  WARPSYNC.COLLECTIVE R15, `(.L_x_4102) ;  /* 0x000000000f087348 */ /* 0x000fea0003c00000 */
[----:B------:R0:W1:Y:S02]  /*23910*/  SHFL.IDX P6, R14, R13, R12, R11 ;  /* 0x0000000c0d0e7389 */ /* 0x00006400000c000b */
[----:B01----:R-:W-:Y:S01]  /*23920*/  ENDCOLLECTIVE ;  /* 0x000000000000791b */ /* 0x003fe20003800000 */
.L_x_4102:
[----:B------:R-:W-:Y:S01]  /*23930*/  MOV R13, R40 ;  /* 0x00000028000d7202 */ /* 0x000fe20000000f00 */
[----:B------:R-:W-:-:S07]  /*23940*/  IMAD.MOV.U32 R37, RZ, RZ, R14 ;  /* 0x000000ffff257224 */ /* 0x000fce00078e000e */
[----:B------:R-:W-:Y:S05]  /*23950*/  WARPSYNC.COLLECTIVE R15, `(.L_x_4103) ;  /* 0x000000000f087348 */ /* 0x000fea0003c00000 */
[----:B------:R0:W1:Y:S02]  /*23960*/  SHFL.IDX P6, R14, R13, R12, R11 ;  /* 0x0000000c0d0e7389 */ /* 0x00006400000c000b */
[----:B01----:R-:W-:Y:S01]  /*23970*/  ENDCOLLECTIVE ;  /* 0x000000000000791b */ /* 0x003fe20003800000 */
.L_x_4103:
[----:B------:R-:W-:Y:S01]  /*23980*/  IMAD.MOV.U32 R40, RZ, RZ, R14 ;  /* 0x000000ffff287224 */ /* 0x000fe200078e000e */
[----:B------:R-:W-:Y:S06]  /*23990*/  BRA `(.L_x_4104) ;  /* 0xfffffeac00a07947 */ /* 0x000fec000383ffff */
.L_x_3880:
[----:B0-----:R0:W1:Y:S02]  /*239a0*/  SYNCS.PHASECHK.TRANS64.TRYWAIT P0, [R2+URZ+0x30800], R5 ;  /* 0x03080005020075a7 */ /* 0x001064000800017f */
[----:B-1----:R-:W-:Y:S05]  /*239b0*/  @!P0 NANOSLEEP.SYNCS 0x989680 ;  /* 0x009896800000895d */ /* 0x002fea0003900000 */
[----:B------:R-:W1:Y:S02]  /*239c0*/  @!P0 SYNCS.PHASECHK.TRANS64 P0, [R2+URZ+0x30800], R5 ;  /* 0x03080005020085a7 */ /* 0x000e64000800007f */
[----:B-1----:R-:W-:Y:S05]  /*239d0*/  @!P0 BRA `(.L_x_3880) ;  /* 0xfffffffc00f08947 */ /* 0x002fea000383ffff */
[----:B------:R-:W-:Y:S05]  /*239e0*/  BRA `(.L_x_4105) ;  /* 0xfffffeb400b47947 */ /* 0x000fea000383ffff */
.L_x_3894:
[----:B-1----:R1:W2:Y:S02]  /*239f0*/  SYNCS.PHASECHK.TRANS64.TRYWAIT P1, [R3+URZ+0x30830], R0 ;  /* 0x03083000030075a7 */ /* 0x0022a4000802017f */
[----:B--2---:R-:W-:Y:S05]  /*23a00*/  @!P1 NANOSLEEP.SYNCS 0x989680 ;  /* 0x009896800000995d */ /* 0x004fea0003900000 */
[----:B------:R-:W2:Y:S02]  /*23a10*/  @!P1 SYNCS.PHASECHK.TRANS64 P1, [R3+URZ+0x30830], R0 ;  /* 0x03083000030095a7 */ /* 0x000ea4000802007f */
[----:B--2---:R-:W-:Y:S05]  /*23a20*/  @!P1 BRA `(.L_x_3894) ;  /* 0xfffffffc00f09947 */ /* 0x004fea000383ffff */
[----:B------:R-:W-:Y:S05]  /*23a30*/  BRA `(.L_x_3893) ;  /* 0xfffffed800f07947 */ /* 0x000fea000383ffff */
.L_x_3902:
[----:B-1----:R1:W2:Y:S02]  /*23a40*/  SYNCS.PHASECHK.TRANS64.TRYWAIT P1, [R0+URZ+0x30830], R4 ;  /* 0x03083004000075a7 */ /* 0x0022a4000802017f */
[----:B--2---:R-:W-:Y:S05]  /*23a50*/  @!P1 NANOSLEEP.SYNCS 0x989680 ;  /* 0x009896800000995d */ /* 0x004fea0003900000 */
[----:B------:R-:W2:Y:S02]  /*23a60*/  @!P1 SYNCS.PHASECHK.TRANS64 P1, [R0+URZ+0x30830], R4 ;  /* 0x03083004000095a7 */ /* 0x000ea4000802007f */
[----:B--2---:R-:W-:Y:S05]  /*23a70*/  @!P1 BRA `(.L_x_3902) ;  /* 0xfffffffc00f09947 */ /* 0x004fea000383ffff */
[----:B------:R-:W-:Y:S05]  /*23a80*/  BRA `(.L_x_3901) ;  /* 0xffffff0800307947 */ /* 0x000fea000383ffff */
.L_x_3907:
[----:B-1----:R1:W2:Y:S02]  /*23a90*/  SYNCS.PHASECHK.TRANS64.TRYWAIT P1, [R12+URZ+0x30850], R3 ;  /* 0x030850030c0075a7 */ /* 0x0022a4000802017f */
[----:B--2---:R-:W-:Y:S05]  /*23aa0*/  @!P1 NANOSLEEP.SYNCS 0x989680 ;  /* 0x009896800000995d */ /* 0x004fea0003900000 */
[----:B------:R-:W2:Y:S02]  /*23ab0*/  @!P1 SYNCS.PHASECHK.TRANS64 P1, [R12+URZ+0x30850], R3 ;  /* 0x030850030c0095a7 */ /* 0x000ea4000802007f */
[----:B--2---:R-:W-:Y:S05]  /*23ac0*/  @!P1 BRA `(.L_x_3907) ;  /* 0xfffffffc00f09947 */ /* 0x004fea000383ffff */
[----:B------:R-:W-:Y:S05]  /*23ad0*/  BRA `(.L_x_3906) ;  /* 0xffffff1400e47947 */ /* 0x000fea000383ffff */
.L_x_3915:
[----:B-1----:R1:W2:Y:S02]  /*23ae0*/  SYNCS.PHASECHK.TRANS64.TRYWAIT P1, [R6+URZ+0x30850], R3 ;  /* 0x03085003060075a7 */ /* 0x0022a4000802017f */
[----:B--2---:R-:W-:Y:S05]  /*23af0*/  @!P1 NANOSLEEP.SYNCS 0x989680 ;  /* 0x009896800000995d */ /* 0x004fea0003900000 */
[----:B------:R-:W2:Y:S02]  /*23b00*/  @!P1 SYNCS.PHASECHK.TRANS64 P1, [R6+URZ+0x30850], R3 ;  /* 0x03085003060095a7 */ /* 0x000ea4000802007f */
[----:B--2---:R-:W-:Y:S05]  /*23b10*/  @!P1 BRA `(.L_x_3915) ;  /* 0xfffffffc00f09947 */ /* 0x004fea000383ffff */
[----:B------:R-:W-:Y:S05]  /*23b20*/  BRA `(.L_x_3914) ;  /* 0xffffff3400bc7947 */ /* 0x000fea000383ffff */
.L_x_3955:
        /* <DEDUP_REMOVED lines=11> */
.L_x_4107:
[----:B------:R-:W-:Y:S05]  /*23be0*/  BSYNC B1 ;  /* 0x0000000000017941 */ /* 0x000fea0003800000 */
.L_x_4106:
[----:B------:R-:W-:Y:S05]  /*23bf0*/  BRA `(.L_x_4108) ;  /* 0xffffff9400187947 */ /* 0x000fea000383ffff */
.L_x_3957:
[----:B------:R-:W-:Y:S01]  /*23c00*/  BSSY B1, `(.L_x_4109) ;  /* 0x0000006000017945 */ /* 0x000fe20003800000 */
[----:B------:R-:W-:-:S07]  /*23c10*/  MOV R15, 0xffffffff ;  /* 0xffffffff000f7802 */ /* 0x000fce0000000f00 */
[----:B0-----:R-:W-:Y:S05]  /*23c20*/  WARPSYNC.COLLECTIVE R15, `(.L_x_4110) ;  /* 0x000000000f0c7348 */ /* 0x001fea0003c00000 */
[----:B------:R-:W-:Y:S02]  /*23c30*/  ELECT P6, UR62, PT ;  /* 0x00000000003e782f */ /* 0x000fe400038c0000 */
[----:B------:R-:W-:Y:S01]  /*23c40*/  MOV R14, UR62 ;  /* 0x0000003e000e7c02 */ /* 0x000fe20008000f00 */
[----:B0-----:R-:W-:Y:S10]  /*23c50*/  ENDCOLLECTIVE ;  /* 0x000000000000791b */ /* 0x001ff40003800000 */
.L_x_4110:
[----:B------:R-:W-:Y:S05]  /*23c60*/  BSYNC B1 ;  /* 0x0000000000017941 */ /* 0x000fea0003800000 */
.L_x_4109:
[----:B------:R-:W-:Y:S05]  /*23c70*/  BRA `(.L_x_3956) ;  /* 0xffffff9400107947 */ /* 0x000fea000383ffff */
.L_x_3959:
[----:B0-----:R0:W1:Y:S02]  /*23c80*/  SYNCS.PHASECHK.TRANS64.TRYWAIT P0, [R22+URZ+0x30820], R8 ;  /* 0x03082008160075a7 */ /* 0x001064000800017f */
[----:B-1----:R-:W-:Y:S05]  /*23c90*/  @!P0 NANOSLEEP.SYNCS 0x989680 ;  /* 0x009896800000895d */ /* 0x002fea0003900000 */
[----:B------:R-:W1:Y:S02]  /*23ca0*/  @!P0 SYNCS.PHASECHK.TRANS64 P0, [R22+URZ+0x30820], R8 ;  /* 0x03082008160085a7 */ /* 0x000e64000800007f */
[----:B-1----:R-:W-:Y:S05]  /*23cb0*/  @!P0 BRA `(.L_x_3959) ;  /* 0xfffffffc00f08947 */ /* 0x002fea000383ffff */
[----:B------:R-:W-:Y:S05]  /*23cc0*/  BRA `(.L_x_4111) ;  /* 0xffffff9400207947 */ /* 0x000fea000383ffff */
.L_x_3963:
[----:B-1----:R1:W2:Y:S02]  /*23cd0*/  SYNCS.PHASECHK.TRANS64.TRYWAIT P0, [R12+URZ+0x308a0], R11 ;  /* 0x0308a00b0c0075a7 */ /* 0x0022a4000800017f */
[----:B--2---:R-:W-:Y:S05]  /*23ce0*/  @!P0 NANOSLEEP.SYNCS 0x989680 ;  /* 0x009896800000895d */ /* 0x004fea0003900000 */
[----:B------:R-:W2:Y:S02]  /*23cf0*/  @!P0 SYNCS.PHASECHK.TRANS64 P0, [R12+URZ+0x308a0], R11 ;  /* 0x0308a00b0c0085a7 */ /* 0x000ea4000800007f */
[----:B--2---:R-:W-:Y:S05]  /*23d00*/  @!P0 BRA `(.L_x_3963) ;  /* 0xfffffffc00f08947 */ /* 0x004fea000383ffff */
[----:B------:R-:W-:Y:S05]  /*23d10*/  BRA `(.L_x_4112) ;  /* 0xffffff9400387947 */ /* 0x000fea000383ffff */
.L_x_3970:
[----:B0-----:R0:W2:Y:S02]  /*23d20*/  SYNCS.PHASECHK.TRANS64.TRYWAIT P0, [R12+URZ+0x308c0], R11 ;  /* 0x0308c00b0c0075a7 */ /* 0x0010a4000800017f */
[----:B--2---:R-:W-:Y:S05]  /*23d30*/  @!P0 NANOSLEEP.SYNCS 0x989680 ;  /* 0x009896800000895d */ /* 0x004fea0003900000 */
[----:B------:R-:W2:Y:S02]  /*23d40*/  @!P0 SYNCS.PHASECHK.TRANS64 P0, [R12+URZ+0x308c0], R11 ;  /* 0x0308c00b0c0085a7 */ /* 0x000ea4000800007f */
[----:B--2---:R-:W-:Y:S05]  /*23d50*/  @!P0 BRA `(.L_x_3970) ;  /* 0xfffffffc00f08947 */ /* 0x004fea000383ffff */
[----:B------:R-:W-:Y:S05]  /*23d60*/  BRA `(.L_x_4113) ;  /* 0xffffff9800347947 */ /* 0x000fea000383ffff */
.L_x_3979:
[----:B-1----:R1:W2:Y:S02]  /*23d70*/  SYNCS.PHASECHK.TRANS64.TRYWAIT P2, [R11+URZ+0x308a0], R10 ;  /* 0x0308a00a0b0075a7 */ /* 0x0022a4000804017f */
[----:B--2---:R-:W-:Y:S05]  /*23d80*/  @!P2 NANOSLEEP.SYNCS 0x989680 ;  /* 0x009896800000a95d */ /* 0x004fea0003900000 */
[----:B------:R-:W2:Y:S02]  /*23d90*/  @!P2 SYNCS.PHASECHK.TRANS64 P2, [R11+URZ+0x308a0], R10 ;  /* 0x0308a00a0b00a5a7 */ /* 0x000ea4000804007f */
[----:B--2---:R-:W-:Y:S05]  /*23da0*/  @!P2 BRA `(.L_x_3979) ;  /* 0xfffffffc00f0a947 */ /* 0x004fea000383ffff */
[----:B------:R-:W-:Y:S05]  /*23db0*/  BRA `(.L_x_4114) ;  /* 0xffffff9c00687947 */ /* 0x000fea000383ffff */
.L_x_3986:
[----:B0-----:R0:W2:Y:S02]  /*23dc0*/  SYNCS.PHASECHK.TRANS64.TRYWAIT P2, [R11+URZ+0x308c0], R10 ;  /* 0x0308c00a0b0075a7 */ /* 0x0010a4000804017f */
[----:B--2---:R-:W-:Y:S05]  /*23dd0*/  @!P2 NANOSLEEP.SYNCS 0x989680 ;  /* 0x009896800000a95d */ /* 0x004fea0003900000 */
[----:B------:R-:W2:Y:S02]  /*23de0*/  @!P2 SYNCS.PHASECHK.TRANS64 P2, [R11+URZ+0x308c0], R10 ;  /* 0x0308c00a0b00a5a7 */ /* 0x000ea4000804007f */
[----:B--2---:R-:W-:Y:S05]  /*23df0*/  @!P2 BRA `(.L_x_3986) ;  /* 0xfffffffc00f0a947 */ /* 0x004fea000383ffff */
[----:B------:R-:W-:Y:S05]  /*23e00*/  BRA `(.L_x_4115) ;  /* 0xffffffa000607947 */ /* 0x000fea000383ffff */
.L_x_4003:
[----:B0-----:R-:W0:Y:S01]  /*23e10*/  S2R R8, SR_TID.X ;  /* 0x0000000000087919 */ /* 0x001e220000002100 */
        /* <DEDUP_REMOVED lines=10> */
.L_x_4117:
[----:B------:R-:W-:Y:S05]  /*23ec0*/  BSYNC B0 ;  /* 0x0000000000007941 */ /* 0x000fea0003800000 */
.L_x_4116:
[----:B------:R-:W-:Y:S05]  /*23ed0*/  BRA `(.L_x_4118) ;  /* 0xffffffb000147947 */ /* 0x000fea000383ffff */
.L_x_4006:
[----:B0-----:R0:W1:Y:S02]  /*23ee0*/  SYNCS.PHASECHK.TRANS64.TRYWAIT P0, [R7+URZ+0x30840], R2 ;  /* 0x03084002070075a7 */ /* 0x001064000800017f */
[----:B-1----:R-:W-:Y:S05]  /*23ef0*/  @!P0 NANOSLEEP.SYNCS 0x989680 ;  /* 0x009896800000895d */ /* 0x002fea0003900000 */
[----:B------:R-:W1:Y:S02]  /*23f00*/  @!P0 SYNCS.PHASECHK.TRANS64 P0, [R7+URZ+0x30840], R2 ;  /* 0x03084002070085a7 */ /* 0x000e64000800007f */
[----:B-1----:R-:W-:Y:S05]  /*23f10*/  @!P0 BRA `(.L_x_4006) ;  /* 0xfffffffc00f08947 */ /* 0x002fea000383ffff */
[----:B------:R-:W-:Y:S05]  /*23f20*/  BRA `(.L_x_4119) ;  /* 0xffffffb000647947 */ /* 0x000fea000383ffff */
.L_x_4007:
        /* <DEDUP_REMOVED lines=8> */
.L_x_4121:
[----:B------:R-:W-:Y:S05]  /*23fb0*/  BSYNC B0 ;  /* 0x0000000000007941 */ /* 0x000fea0003800000 */
.L_x_4120:
[----:B------:R-:W-:Y:S01]  /*23fc0*/  IMAD.MOV.U32 R13, RZ, RZ, R4 ;  /* 0x000000ffff0d7224 */ /* 0x000fe200078e0004 */
[----:B------:R-:W-:Y:S01]  /*23fd0*/  MOV R11, 0x181f ;  /* 0x0000181f000b7802 */ /* 0x000fe20000000f00 */
[----:B------:R-:W-:Y:S01]  /*23fe0*/  IMAD.MOV.U32 R12, RZ, RZ, RZ ;  /* 0x000000ffff0c7224 */ /* 0x000fe200078e00ff */
[----:B------:R-:W-:Y:S01]  /*23ff0*/  MOV R2, R14 ;  /* 0x0000000e00027202 */ /* 0x000fe20000000f00 */
[----:B------:R-:W-:Y:S02]  /*24000*/  IMAD.MOV.U32 R15, RZ, RZ, -0x1 ;  /* 0xffffffffff0f7424 */ /* 0x000fe400078e00ff */
[----:B------:R-:W-:-:S07]  /*24010*/  @P0 IMAD R8, R5, 0x2, R22 ;  /* 0x0000000205080824 */ /* 0x000fce00078e0216 */
[----:B------:R-:W-:Y:S05]  /*24020*/  WARPSYNC.COLLECTIVE R15, `(.L_x_4122) ;  /* 0x000000000f087348 */ /* 0x000fea0003c00000 */
[----:B------:R0:W1:Y:S02]  /*24030*/  SHFL.IDX P6, R14, R13, R12, R11 ;  /* 0x0000000c0d0e7389 */ /* 0x00006400000c000b */
[----:B01----:R-:W-:Y:S01]  /*24040*/  ENDCOLLECTIVE ;  /* 0x000000000000791b */ /* 0x003fe20003800000 */
.L_x_4122:
[----:B------:R-:W-:Y:S01]  /*24050*/  IMAD.MOV.U32 R13, RZ, RZ, R0 ;  /* 0x000000ffff0d7224 */ /* 0x000fe200078e0000 */
[----:B------:R-:W-:Y:S01]  /*24060*/  MOV R12, 0x1 ;  /* 0x00000001000c7802 */ /* 0x000fe20000000f00 */
[----:B------:R-:W-:-:S07]  /*24070*/  IMAD.MOV.U32 R3, RZ, RZ, R14 ;  /* 0x000000ffff037224 */ /* 0x000fce00078e000e */
[----:B------:R-:W-:Y:S05]  /*24080*/  WARPSYNC.COLLECTIVE R15, `(.L_x_4123) ;  /* 0x000000000f087348 */ /* 0x000fea0003c00000 */
[----:B------:R0:W1:Y:S02]  /*24090*/  SHFL.IDX P6, R14, R13, R12, R11 ;  /* 0x0000000c0d0e7389 */ /* 0x00006400000c000b */
[----:B01----:R-:W-:Y:S01]  /*240a0*/  ENDCOLLECTIVE ;  /* 0x000000000000791b */ /* 0x003fe20003800000 */
.L_x_4123:
[----:B------:R-:W-:-:S04]  /*240b0*/  @P0 LEA R3, P1, R32, R3, 0x1 ;  /* 0x0000000320030211 */ /* 0x000fc800078208ff */
[----:B------:R-:W-:Y:S02]  /*240c0*/  @P0 IADD3.X R2, RZ, R2, RZ, P1, !PT ;  /* 0x00000002ff020210 */ /* 0x000fe40000ffe4ff */
[----:B------:R-:W-:Y:S02]  /*240d0*/  ISETP.GE.AND P1, PT, R6, 0x11, PT ;  /* 0x000000110600780c */ /* 0x000fe40003f26270 */
        /* <DEDUP_REMOVED lines=14> */
.L_x_4124:
[----:B------:R-:W-:Y:S01]  /*241c0*/  @P1 IMAD R8, R5, 0x2, R22 ;  /* 0x0000000205081824 */ /* 0x000fe200078e0216 */
[----:B------:R-:W-:Y:S01]  /*241d0*/  MOV R13, R0 ;  /* 0x00000000000d7202 */ /* 0x000fe20000000f00 */
[----:B------:R-:W-:Y:S01]  /*241e0*/  IMAD.MOV.U32 R12, RZ, RZ, 0x2 ;  /* 0x00000002ff0c7424 */ /* 0x000fe200078e00ff */
[----:B------:R-:W-:-:S07]  /*241f0*/  MOV R3, R14 ;  /* 0x0000000e00037202 */ /* 0x000fce0000000f00 */
[----:B------:R-:W-:Y:S05]  /*24200*/  WARPSYNC.COLLECTIVE R15, `(.L_x_4125) ;  /* 0x000000000f087348 */ /* 0x000fea0003c00000 */
[----:B------:R0:W1:Y:S02]  /*24210*/  SHFL.IDX P6, R14, R13, R12, R11 ;  /* 0x0000000c0d0e7389 */ /* 0x00006400000c000b */
[----:B01----:R-:W-:Y:S01]  /*24220*/  ENDCOLLECTIVE ;  /* 0x000000000000791b */ /* 0x003fe20003800000 */
.L_x_4125:
        /* <DEDUP_REMOVED lines=17> */
.L_x_4126:
[----:B------:R-:W-:Y:S01]  /*24340*/  @P1 LEA R8, R5, R22, 0x1 ;  /* 0x0000001605081211 */ /* 0x000fe200078e08ff */
[----:B------:R-:W-:Y:S02]  /*24350*/  IMAD.MOV.U32 R13, RZ, RZ, R0 ;  /* 0x000000ffff0d7224 */ /* 0x000fe400078e0000 */
[----:B------:R-:W-:Y:S02]  /*24360*/  IMAD.MOV.U32 R12, RZ, RZ, 0x3 ;  /* 0x00000003ff0c7424 */ /* 0x000fe400078e00ff */
[----:B------:R-:W-:-:S07]  /*24370*/  IMAD.MOV.U32 R3, RZ, RZ, R14 ;  /* 0x000000ffff037224 */ /* 0x000fce00078e000e */
[----:B------:R-:W-:Y:S05]  /*24380*/  WARPSYNC.COLLECTIVE R15, `(.L_x_4127) ;  /* 0x000000000f087348 */ /* 0x000fea0003c00000 */
[----:B------:R0:W1:Y:S02]  /*24390*/  SHFL.IDX P6, R14, R13, R12, R11 ;  /* 0x0000000c0d0e7389 */ /* 0x00006400000c000b */
[----:B01----:R-:W-:Y:S01]  /*243a0*/  ENDCOLLECTIVE ;  /* 0x000000000000791b */ /* 0x003fe20003800000 */
.L_x_4127:
        /* <DEDUP_REMOVED lines=12> */
[----:B------:R-:W-:Y:S02]  /*24470*/  ISETP.GE.AND P1, PT, R6, 0x31, PT ;  /* 0x000000310600780c */ /* 0x000fe40003f26270 */
[----:B0-----:R-:W-:-:S11]  /*24480*/  MOV R2, R14 ;  /* 0x0000000e00027202 */ /* 0x001fd60000000f00 */
[----:B------:R-:W-:Y:S05]  /*24490*/  WARPSYNC.COLLECTIVE R15, `(.L_x_4128) ;  /* 0x000000000f087348 */ /* 0x000fea0003c00000 */
[----:B------:R0:W1:Y:S02]  /*244a0*/  SHFL.IDX P6, R14, R13, R12, R11 ;  /* 0x0000000c0d0e7389 */ /* 0x00006400000c000b */
[----:B01----:R-:W-:Y:S01]  /*244b0*/  ENDCOLLECTIVE ;  /* 0x000000000000791b */ /* 0x003fe20003800000 */
.L_x_4128:
[----:B------:R-:W-:Y:S02]  /*244c0*/  @P1 IMAD R8, R5, 0x2, R22 ;  /* 0x0000000205081824 */ /* 0x000fe400078e0216 */
[----:B------:R-:W-:Y:S01]  /*244d0*/  IMAD.MOV.U32 R13, RZ, RZ, R0 ;  /* 0x000000ffff0d7224 */ /* 0x000fe200078e0000 */
[----:B------:R-:W-:Y:S01]  /*244e0*/  MOV R12, 0x4 ;  /* 0x00000004000c7802 */ /* 0x000fe20000000f00 */
[----:B------:R-:W-:-:S07]  /*244f0*/  IMAD.MOV.U32 R3, RZ, RZ, R14 ;  /* 0x000000ffff037224 */ /* 0x000fce00078e000e */
[----:B------:R-:W-:Y:S05]  /*24500*/  WARPSYNC.COLLECTIVE R15, `(.L_x_4129) ;  /* 0x000000000f087348 */ /* 0x000fea0003c00000 */
[----:B------:R0:W1:Y:S02]  /*24510*/  SHFL.IDX P6, R14, R13, R12, R11 ;  /* 0x0000000c0d0e7389 */ /* 0x00006400000c000b */
[----:B01----:R-:W-:Y:S01]  /*24520*/  ENDCOLLECTIVE ;  /* 0x000000000000791b */ /* 0x003fe20003800000 */
.L_x_4129:
        /* <DEDUP_REMOVED lines=17> */
.L_x_4130:
[----:B------:R-:W-:Y:S01]  /*24640*/  @P1 IMAD R8, R5, 0x2, R22 ;  /* 0x0000000205081824 */ /* 0x000fe200078e0216 */
[----:B------:R-:W-:Y:S01]  /*24650*/  MOV R13, R0 ;  /* 0x00000000000d7202 */ /* 0x000fe20000000f00 */
[----:B------:R-:W-:Y:S01]  /*24660*/  IMAD.MOV.U32 R12, RZ, RZ, 0x5 ;  /* 0x00000005ff0c7424 */ /* 0x000fe200078e00ff */
[----:B------:R-:W-:-:S07]  /*24670*/  MOV R3, R14 ;  /* 0x0000000e00037202 */ /* 0x000fce0000000f00 */
[----:B------:R-:W-:Y:S05]  /*24680*/  WARPSYNC.COLLECTIVE R15, `(.L_x_4131) ;  /* 0x000000000f087348 */ /* 0x000fea0003c00000 */
[----:B------:R0:W1:Y:S02]  /*24690*/  SHFL.IDX P6, R14, R13, R12, R11 ;  /* 0x0000000c0d0e7389 */ /* 0x00006400000c000b */
[----:B01----:R-:W-:Y:S01]  /*246a0*/  ENDCOLLECTIVE ;  /* 0x000000000000791b */ /* 0x003fe20003800000 */
.L_x_4131:
[----:B------:R-:W-:-:S05]  /*246b0*/  @P1 LEA R3, P0, R32, R3, 0x1 ;  /* 0x0000000320031211 */ /* 0x000fca00078008ff */
[----:B------:R-:W-:-:S05]  /*246c0*/  @P1 IMAD.X R2, RZ, RZ, R2, P0 ;  /* 0x000000ffff021224 */ /* 0x000fca00000e0602 */
[----:B------:R-:W-:Y:S02]  /*246d0*/  @P1 LOP3.LUT R3, R3, R2, RZ, 0x3c, !PT ;  /* 0x0000000203031212 */ /* 0x000fe400078e3cff */
[----:B------:R-:W-:Y:S02]  /*246e0*/  MOV R13, R4 ;  /* 0x00000004000d7202 */ /* 0x000fe40000000f00 */
[----:B------:R-:W-:-:S04]  /*246f0*/  @P1 LOP3.LUT R2, R3, R2, RZ, 0x3c, !PT ;  /* 0x0000000203021212 */ /* 0x000fc800078e3cff */
[----:B------:R-:W-:Y:S01]  /*24700*/  @P1 LOP3.LUT R3, R3, R2, RZ, 0x3c, !PT ;  /* 0x0000000203031212 */ /* 0x000fe200078e3cff */
[----:B------:R-:W-:-:S04]  /*24710*/  IMAD.MOV.U32 R0, RZ, RZ, R14 ;  /* 0x000000ffff007224 */ /* 0x000fc800078e000e */
[----:B------:R-:W-:Y:S01]  /*24720*/  @!PT LDS RZ, [RZ] ;  /* 0x00000000fffff984 */ /* 0x000fe20000000800 */
[----:B------:R-:W-:Y:S01]  /*24730*/  @!PT LDS RZ, [RZ] ;  /* 0x00000000fffff984 */ /* 0x000fe20000000800 */
[----:B------:R-:W-:Y:S01]  /*24740*/  @!PT LDS RZ, [RZ] ;  /* 0x00000000fffff984 */ /* 0x000fe20000000800 */
[----:B------:R0:W-:Y:S03]  /*24750*/  @P1 LDGSTS.E.BYPASS.LTC128B.128 [R8+0x20400], desc[UR48][R2.64], !P4 ;  /* 0x2040000002081fae */ /* 0x0001e6000e101d70 */
[----:B0-----:R-:W-:Y:S05]  /*24760*/  WARPSYNC.COLLECTIVE R15, `(.L_x_4132) ;  /* 0x000000000f087348 */ /* 0x001fea0003c00000 */
[----:B------:R1:W2:Y:S02]  /*24770*/  SHFL.IDX P6, R14, R13, R12, R11 ;  /* 0x0000000c0d0e7389 */ /* 0x0002a400000c000b */
[----:B012---:R-:W-:Y:S01]  /*24780*/  ENDCOLLECTIVE ;  /* 0x000000000000791b */ /* 0x007fe20003800000 */
.L_x_4132:
[----:B------:R-:W-:Y:S01]  /*24790*/  @!PT LDS RZ, [RZ] ;  /* 0x00000000fffff984 */ /* 0x000fe20000000800 */
[----:B------:R-:W-:Y:S01]  /*247a0*/  @!PT LDS RZ, [RZ] ;  /* 0x00000000fffff984 */ /* 0x000fe20000000800 */
[----:B------:R-:W-:Y:S01]  /*247b0*/  @!PT LDS RZ, [RZ] ;  /* 0x00000000fffff984 */ /* 0x000fe20000000800 */
[----:B------:R-:W-:Y:S04]  /*247c0*/  @P1 LDGSTS.E.BYPASS.LTC128B.128 [R8+0x23400], desc[UR48][R2.64+0x80], !P3 ;  /* 0x2340008002081fae */ /* 0x000fe8000d901d70 */
[----:B------:R0:W-:Y:S02]  /*247d0*/  @P1 LDGSTS.E.BYPASS.LTC128B.128 [R8+0x26400], desc[UR48][R2.64+0x100], !P2 ;  /* 0x2640010002081fae */ /* 0x0001e4000d101d70 */
[----:B0-----:R-:W-:Y:S01]  /*247e0*/  IMAD.MOV.U32 R2, RZ, RZ, R14 ;  /* 0x000000ffff027224 */ /* 0x001fe200078e000e */
[----:B------:R-:W-:Y:S06]  /*247f0*/  BRA `(.L_x_4133) ;  /* 0xffffffac00a47947 */ /* 0x000fec000383ffff */
.L_x_4012:
[----:B------:R-:W-:Y:S01]  /*24800*/  IMAD.MOV.U32 R13, RZ, RZ, R5 ;  /* 0x000000ffff0d7224 */ /* 0x000fe200078e0005 */
[----:B------:R-:W-:Y:S01]  /*24810*/  MOV R12, RZ ;  /* 0x000000ff000c7202 */ /* 0x000fe20000000f00 */
[----:B------:R-:W-:Y:S02]  /*24820*/  IMAD.MOV.U32 R11, RZ, RZ, 0x181f ;  /* 0x0000181fff0b7424 */ /* 0x000fe400078e00ff */
[----:B------:R-:W-:Y:S02]  /*24830*/  IMAD.MOV.U32 R15, RZ, RZ, -0x1 ;  /* 0xffffffffff0f7424 */ /* 0x000fe400078e00ff */
[----:B-----5:R-:W-:Y:S02]  /*24840*/  IMAD R6, R10, R8, RZ ;  /* 0x000000080a067224 */ /* 0x020fe400078e02ff */
[----:B------:R-:W-:-:S07]  /*24850*/  IMAD.IADD R4, R9, 0x1, R4 ;  /* 0x0000000109047824 */ /* 0x000fce00078e0204 */
[----:B------:R-:W-:Y:S05]  /*24860*/  WARPSYNC.COLLECTIVE R15, `(.L_x_4134) ;  /* 0x000000000f087348 */ /* 0x000fea0003c00000 */
[----:B------:R0:W1:Y:S02]  /*24870*/  SHFL.IDX P6, R14, R13, R12, R11 ;  /* 0x0000000c0d0e7389 */ /* 0x00006400000c000b */
[----:B01----:R-:W-:Y:S01]  /*24880*/  ENDCOLLECTIVE ;  /* 0x000000000000791b */ /* 0x003fe20003800000 */
.L_x_4134:
[C---:B------:R-:W-:Y:S01]  /*24890*/  VIADD R7, R4.reuse, 0x10 ;  /* 0x0000001004077836 */ /* 0x040fe20000000000 */
[----:B------:R-:W-:Y:S01]  /*248a0*/  ISETP.GE.AND P1, PT, R4, R6, PT ;  /* 0x000000060400720c */ /* 0x000fe20003f26270 */
[----:B------:R-:W-:Y:S01]  /*248b0*/  IMAD.MOV.U32 R13, RZ, RZ, R0 ;  /* 0x000000ffff0d7224 */ /* 0x000fe200078e0000 */
[----:B------:R-:W-:-:S11]  /*248c0*/  MOV R2, R14 ;  /* 0x0000000e00027202 */ /* 0x000fd60000000f00 */
[----:B------:R-:W-:Y:S05]  /*248d0*/  WARPSYNC.COLLECTIVE R15, `(.L_x_4135) ;  /* 0x000000000f087348 */ /* 0x000fea0003c00000 */
[----:B------:R0:W1:Y:S02]  /*248e0*/  SHFL.IDX P6, R14, R13, R12, R11 ;  /* 0x0000000c0d0e7389 */ /* 0x00006400000c000b */
[----:B01----:R-:W-:Y:S01]  /*248f0*/  ENDCOLLECTIVE ;  /* 0x000000000000791b */ /* 0x003fe20003800000 */
.L_x_4135:
[----:B------:R-:W-:Y:S01]  /*24900*/  MOV R13, R5 ;  /* 0x00000005000d7202 */ /* 0x000fe20000000f00 */
[----:B------:R-:W-:Y:S01]  /*24910*/  IMAD.MOV.U32 R12, RZ, RZ, 0x1 ;  /* 0x00000001ff0c7424 */ /* 0x000fe200078e00ff */
[----:B------:R-:W-:-:S04]  /*24920*/  @!P1 LEA R14, P4, R32, R14, 0x1 ;  /* 0x0000000e200e9211 */ /* 0x000fc800078808ff */
[----:B------:R-:W-:Y:S01]  /*24930*/  @!P1 IADD3.X R3, RZ, R2, RZ, P4, !PT ;  /* 0x00000002ff039210 */ /* 0x000fe200027fe4ff */
[----:B------:R-:W-:-:S08]  /*24940*/  @!P1 IMAD.MOV.U32 R2, RZ, RZ, R14 ;  /* 0x000000ffff029224 */ /* 0x000fd000078e000e */
[----:B------:R-:W-:Y:S05]  /*24950*/  WARPSYNC.COLLECTIVE R15, `(.L_x_4136) ;  /* 0x000000000f087348 */ /* 0x000fea0003c00000 */
[----:B------:R0:W1:Y:S02]  /*24960*/  SHFL.IDX P6, R14, R13, R12, R11 ;  /* 0x0000000c0d0e7389 */ /* 0x00006400000c000b */
[----:B01----:R-:W-:Y:S01]  /*24970*/  ENDCOLLECTIVE ;  /* 0x000000000000791b */ /* 0x003fe20003800000 */
.L_x_4136:
        /* <DEDUP_REMOVED lines=12> */
.L_x_4137:
        /* <DEDUP_REMOVED lines=8> */
.L_x_4138:
        /* <DEDUP_REMOVED lines=14> */
.L_x_4139:
        /* <DEDUP_REMOVED lines=8> */
.L_x_4140:
        /* <DEDUP_REMOVED lines=9> */
[----:B------:R-:W-:Y:S02]  /*24cb0*/  ISETP.GE.AND P1, PT, R7, R6, PT ;  /* 0x000000060700720c */ /* 0x000fe40003f26270 */
[----:B0-----:R-:W-:-:S11]  /*24cc0*/  MOV R2, R14 ;  /* 0x0000000e00027202 */ /* 0x001fd60000000f00 */
[----:B------:R-:W-:Y:S05]  /*24cd0*/  WARPSYNC.COLLECTIVE R15, `(.L_x_4141) ;  /* 0x000000000f087348 */ /* 0x000fea0003c00000 */
[----:B------:R0:W1:Y:S02]  /*24ce0*/  SHFL.IDX P6, R14, R13, R12, R11 ;  /* 0x0000000c0d0e7389 */ /* 0x00006400000c000b */
[----:B01----:R-:W-:Y:S01]  /*24cf0*/  ENDCOLLECTIVE ;  /* 0x000000000000791b */ /* 0x003fe20003800000 */
.L_x_4141:
[----:B------:R-:W-:Y:S01]  /*24d00*/  MOV R13, R5 ;  /* 0x00000005000d7202 */ /* 0x000fe20000000f00 */
[----:B------:R-:W-:Y:S01]  /*24d10*/  IMAD.MOV.U32 R12, RZ, RZ, 0x4 ;  /* 0x00000004ff0c7424 */ /* 0x000fe200078e00ff */
[----:B------:R-:W-:-:S05]  /*24d20*/  @!P1 LEA R14, P4, R32, R14, 0x1 ;  /* 0x0000000e200e9211 */ /* 0x000fca00078808ff */
[----:B------:R-:W-:Y:S01]  /*24d30*/  @!P1 IMAD.X R7, RZ, RZ, R2, P4 ;  /* 0x000000ffff079224 */ /* 0x000fe200020e0602 */
[----:B------:R-:W-:-:S07]  /*24d40*/  @!P1 MOV R2, R14 ;  /* 0x0000000e00029202 */ /* 0x000fce0000000f00 */
[----:B------:R-:W-:Y:S05]  /*24d50*/  WARPSYNC.COLLECTIVE R15, `(.L_x_4142) ;  /* 0x000000000f087348 */ /* 0x000fea0003c00000 */
[----:B------:R0:W1:Y:S02]  /*24d60*/  SHFL.IDX P6, R14, R13, R12, R11 ;  /* 0x0000000c0d0e7389 */ /* 0x00006400000c000b */
[----:B01----:R-:W-:Y:S01]  /*24d70*/  ENDCOLLECTIVE ;  /* 0x000000000000791b */ /* 0x003fe20003800000 */
.L_x_4142:
[----:B------:R-:W-:Y:S02]  /*24d80*/  @!P1 IMAD.MOV.U32 R3, RZ, RZ, R7 ;  /* 0x000000ffff039224 */ /* 0x000fe400078e0007 */
[----:B------:R-:W-:-:S03]  /*24d90*/  VIADD R7, R4, 0x40 ;  /* 0x0000004004077836 */ /* 0x000fc60000000000 */
[----:B------:R-:W-:Y:S01]  /*24da0*/  @!PT LDS RZ, [RZ] ;  /* 0x00000000fffff984 */ /* 0x000fe20000000800 */
[----:B------:R-:W-:Y:S01]  /*24db0*/  @!PT LDS RZ, [RZ] ;  /* 0x00000000fffff984 */ /* 0x000fe20000000800 */
[----:B------:R-:W-:Y:S01]  /*24dc0*/  @!PT LDS RZ, [RZ] ;  /* 0x00000000fffff984 */ /* 0x000fe20000000800 */
[----:B------:R-:W-:Y:S04]  /*24dd0*/  @!P1 LDGSTS.E.BYPASS.LTC128B.128 [R37+0x13c00], desc[UR48][R2.64], !P3 ;  /* 0x13c0000002259fae */ /* 0x000fe8000d901d70 */
[----:B------:R-:W-:Y:S01]  /*24de0*/  @!P1 LDGSTS.E.BYPASS.LTC128B.128 [R37+0x17c00], desc[UR48][R2.64+0x80], !P2 ;  /* 0x17c0008002259fae */ /* 0x000fe2000d101d70 */
[----:B------:R-:W-:-:S03]  /*24df0*/  MOV R13, R0 ;  /* 0x00000000000d7202 */ /* 0x000fc60000000f00 */
[----:B------:R0:W-:Y:S01]  /*24e00*/  @!P1 LDGSTS.E.BYPASS.LTC128B.128 [R37+0x1bc00], desc[UR48][R2.64+0x100], !P0 ;  /* 0x1bc0010002259fae */ /* 0x0001e2000c101d70 */
[----:B------:R-:W-:Y:S01]  /*24e10*/  ISETP.GE.AND P1, PT, R7, R6, PT ;  /* 0x000000060700720c */ /* 0x000fe20003f26270 */
[----:B0-----:R-:W-:-:S12]  /*24e20*/  IMAD.MOV.U32 R2, RZ, RZ, R14 ;  /* 0x000000ffff027224 */ /* 0x001fd800078e000e */
[----:B------:R-:W-:Y:S05]  /*24e30*/  WARPSYNC.COLLECTIVE R15, `(.L_x_4143) ;  /* 0x000000000f087348 */ /* 0x000fea0003c00000 */
[----:B------:R0:W1:Y:S02]  /*24e40*/  SHFL.IDX P6, R14, R13, R12, R11 ;  /* 0x0000000c0d0e7389 */ /* 0x00006400000c000b */
[----:B01----:R-:W-:Y:S01]  /*24e50*/  ENDCOLLECTIVE ;  /* 0x000000000000791b */ /* 0x003fe20003800000 */
.L_x_4143:
        /* <DEDUP_REMOVED lines=8> */
.L_x_4144:
        /* <DEDUP_REMOVED lines=14> */
.L_x_4145:
        /* <DEDUP_REMOVED lines=8> */
.L_x_4146:
        /* <DEDUP_REMOVED lines=14> */
.L_x_4147:
[----:B------:R-:W-:Y:S01]  /*25120*/  IMAD.MOV.U32 R13, RZ, RZ, R5 ;  /* 0x000000ffff0d7224 */ /* 0x000fe200078e0005 */
[----:B------:R-:W-:Y:S02]  /*25130*/  MOV R12, 0x7 ;  /* 0x00000007000c7802 */ /* 0x000fe40000000f00 */
[----:B------:R-:W-:-:S05]  /*25140*/  @!P1 LEA R14, P4, R32, R14, 0x1 ;  /* 0x0000000e200e9211 */ /* 0x000fca00078808ff */
[----:B------:R-:W-:Y:S01]  /*25150*/  @!P1 IMAD.X R7, RZ, RZ, R2, P4 ;  /* 0x000000ffff079224 */ /* 0x000fe200020e0602 */
[----:B------:R-:W-:-:S07]  /*25160*/  @!P1 MOV R2, R14 ;  /* 0x0000000e00029202 */ /* 0x000fce0000000f00 */
[----:B------:R-:W-:Y:S05]  /*25170*/  WARPSYNC.COLLECTIVE R15, `(.L_x_4148) ;  /* 0x000000000f087348 */ /* 0x000fea0003c00000 */
[----:B------:R0:W1:Y:S02]  /*25180*/  SHFL.IDX P6, R14, R13, R12, R11 ;  /* 0x0000000c0d0e7389 */ /* 0x00006400000c000b */
[----:B01----:R-:W-:Y:S01]  /*25190*/  ENDCOLLECTIVE ;  /* 0x000000000000791b */ /* 0x003fe20003800000 */
.L_x_4148:
        /* <DEDUP_REMOVED lines=12> */
.L_x_4149:
[----:B------:R-:W-:Y:S05]  /*25260*/  BRA `(.L_x_4150) ;  /* 0xffffffb0000c7947 */ /* 0x000fea000383ffff */
.L_x_4017:
[----:B0-----:R0:W1:Y:S02]  /*25270*/  SYNCS.PHASECHK.TRANS64.TRYWAIT P0, [R22+URZ+0x30820], R3 ;  /* 0x03082003160075a7 */ /* 0x001064000800017f */
[----:B-1----:R-:W-:Y:S05]  /*25280*/  @!P0 NANOSLEEP.SYNCS 0x989680 ;  /* 0x009896800000895d */ /* 0x002fea0003900000 */
[----:B------:R-:W1:Y:S02]  /*25290*/  @!P0 SYNCS.PHASECHK.TRANS64 P0, [R22+URZ+0x30820], R3 ;  /* 0x03082003160085a7 */ /* 0x000e64000800007f */
[----:B-1----:R-:W-:Y:S05]  /*252a0*/  @!P0 BRA `(.L_x_4017) ;  /* 0xfffffffc00f08947 */ /* 0x002fea000383ffff */
[----:B------:R-:W-:Y:S05]  /*252b0*/  BRA `(.L_x_4151) ;  /* 0xffffffb000847947 */ /* 0x000fea000383ffff */
.L_x_4022:
[----:B0-----:R0:W1:Y:S02]  /*252c0*/  SYNCS.PHASECHK.TRANS64.TRYWAIT P0, [R7+URZ+0x30840], R2 ;  /* 0x03084002070075a7 */ /* 0x001064000800017f */
[----:B-1----:R-:W-:Y:S05]  /*252d0*/  @!P0 NANOSLEEP.SYNCS 0x989680 ;  /* 0x009896800000895d */ /* 0x002fea0003900000 */
[----:B------:R-:W1:Y:S02]  /*252e0*/  @!P0 SYNCS.PHASECHK.TRANS64 P0, [R7+URZ+0x30840], R2 ;  /* 0x03084002070085a7 */ /* 0x000e64000800007f */
[----:B-1----:R-:W-:Y:S05]  /*252f0*/  @!P0 BRA `(.L_x_4022) ;  /* 0xfffffffc00f08947 */ /* 0x002fea000383ffff */
[----:B------:R-:W-:Y:S05]  /*25300*/  BRA `(.L_x_4152) ;  /* 0xffffffb400607947 */ /* 0x000fea000383ffff */
.L_x_4023:
        /* <DEDUP_REMOVED lines=8> */
.L_x_4154:
[----:B------:R-:W-:Y:S05]  /*25390*/  BSYNC B1 ;  /* 0x0000000000017941 */ /* 0x000fea0003800000 */
.L_x_4153:
[----:B------:R0:W-:Y:S04]  /*253a0*/  STL [R1+0x128], R0 ;  /* 0x0001280001007387 */ /* 0x0001e80000100800 */
[----:B0-----:R0:W5:Y:S01]  /*253b0*/  LDL.LU R0, [R1] ;  /* 0x0000000001007983 */ /* 0x0011620000300800 */
[----:B------:R-:W-:Y:S01]  /*253c0*/  IMAD.MOV.U32 R13, RZ, RZ, R8 ;  /* 0x000000ffff0d7224 */ /* 0x000fe200078e0008 */
[----:B------:R-:W-:Y:S01]  /*253d0*/  MOV R12, RZ ;  /* 0x000000ff000c7202 */ /* 0x000fe20000000f00 */
[----:B------:R-:W-:Y:S01]  /*253e0*/  IMAD.MOV.U32 R11, RZ, RZ, 0x181f ;  /* 0x0000181fff0b7424 */ /* 0x000fe200078e00ff */
[----:B------:R-:W-:Y:S01]  /*253f0*/  LEA R5, R5, R22, 0x1 ;  /* 0x0000001605057211 */ /* 0x000fe200078e08ff */
[----:B------:R-:W-:Y:S02]  /*25400*/  IMAD.MOV.U32 R15, RZ, RZ, -0x1 ;  /* 0xffffffffff0f7424 */ /* 0x000fe400078e00ff */
[----:B------:R-:W-:-:S02]  /*25410*/  IMAD.MOV.U32 R3, RZ, RZ, R14 ;  /* 0x000000ffff037224 */ /* 0x000fc400078e000e */
[----:B0-----:R-:W-:-:S07]  /*25420*/  IMAD.SHL.U32 R4, R32, 0x2, RZ ;  /* 0x0000000220047824 */ /* 0x001fce00078e00ff */
[----:B-----5:R-:W-:Y:S05]  /*25430*/  WARPSYNC.COLLECTIVE R15, `(.L_x_4155) ;  /* 0x000000000f087348 */ /* 0x020fea0003c00000 */
[----:B------:R0:W1:Y:S02]  /*25440*/  SHFL.IDX P6, R14, R13, R12, R11 ;  /* 0x0000000c0d0e7389 */ /* 0x00006400000c000b */
[----:B01---5:R-:W-:Y:S01]  /*25450*/  ENDCOLLECTIVE ;  /* 0x000000000000791b */ /* 0x023fe20003800000 */
.L_x_4155:
[----:B------:R-:W-:Y:S02]  /*25460*/  IMAD.MOV.U32 R13, RZ, RZ, R6 ;  /* 0x000000ffff0d7224 */ /* 0x000fe400078e0006 */
[----:B------:R-:W-:Y:S01]  /*25470*/  IMAD.MOV.U32 R12, RZ, RZ, 0x1 ;  /* 0x00000001ff0c7424 */ /* 0x000fe200078e00ff */
[----:B------:R-:W-:-:S07]  /*25480*/  MOV R2, R14 ;  /* 0x0000000e00027202 */ /* 0x000fce0000000f00 */
[----:B------:R-:W-:Y:S05]  /*25490*/  WARPSYNC.COLLECTIVE R15, `(.L_x_4156) ;  /* 0x000000000f087348 */ /* 0x000fea0003c00000 */
[----:B------:R0:W1:Y:S02]  /*254a0*/  SHFL.IDX P6, R14, R13, R12, R11 ;  /* 0x0000000c0d0e7389 */ /* 0x00006400000c000b */
[----:B01----:R-:W-:Y:S01]  /*254b0*/  ENDCOLLECTIVE ;  /* 0x000000000000791b */ /* 0x003fe20003800000 */
.L_x_4156:
[----:B------:R-:W-:-:S05]  /*254c0*/  IADD3 R2, P0, R2, R4, RZ ;  /* 0x0000000402027210 */ /* 0x000fca0007f1e0ff */
[----:B------:R-:W-:Y:S02]  /*254d0*/  IMAD.X R3, RZ, RZ, R3, P0 ;  /* 0x000000ffff037224 */ /* 0x000fe400000e0603 */
[----:B------:R-:W-:Y:S01]  /*254e0*/  IMAD.MOV.U32 R13, RZ, RZ, R8 ;  /* 0x000000ffff0d7224 */ /* 0x000fe200078e0008 */
[----:B------:R-:W-:-:S04]  /*254f0*/  LOP3.LUT R0, R0, 0xffffffbf, RZ, 0xc0, !PT ;  /* 0xffffffbf00007812 */ /* 0x000fc800078ec0ff */
[----:B------:R-:W-:-:S04]  /*25500*/  @P1 LOP3.LUT R0, R0, 0x40, RZ, 0xfc, !PT ;  /* 0x0000004000001812 */ /* 0x000fc800078efcff */
[----:B------:R-:W-:Y:S01]  /*25510*/  LOP3.LUT P1, RZ, R0, 0x4, RZ, 0xc0, !PT ;  /* 0x0000000400ff7812 */ /* 0x000fe2000782c0ff */
[----:B------:R0:W-:-:S12]  /*25520*/  STL [R1], R0 ;  /* 0x0000000001007387 */ /* 0x0001d80000100800 */
[----:B------:R-:W-:Y:S01]  /*25530*/  @!PT LDS RZ, [RZ] ;  /* 0x00000000fffff984 */ /* 0x000fe20000000800 */
[----:B------:R-:W-:Y:S01]  /*25540*/  @!PT LDS RZ, [RZ] ;  /* 0x00000000fffff984 */ /* 0x000fe20000000800 */
[----:B------:R-:W-:Y:S01]  /*25550*/  @!PT LDS RZ, [RZ] ;  /* 0x00000000fffff984 */ /* 0x000fe20000000800 */
[----:B------:R-:W-:Y:S04]  /*25560*/  LDGSTS.E.BYPASS.LTC128B.128 [R5+0x1e400], desc[UR48][R2.64], !P1 ;  /* 0x1e40000002057fae */ /* 0x000fe8000c901d70 */
[----:B------:R-:W-:Y:S04]  /*25570*/  LDGSTS.E.BYPASS.LTC128B.128 [R5+0x21400], desc[UR48][R2.64+0x80], !P5 ;  /* 0x2140008002057fae */ /* 0x000fe8000e901d70 */
[----:B------:R1:W-:Y:S02]  /*25580*/  LDGSTS.E.BYPASS.LTC128B.128 [R5+0x24400], desc[UR48][R2.64+0x100], !P4 ;  /* 0x2440010002057fae */ /* 0x0003e4000e101d70 */
[----:B01----:R-:W-:-:S07]  /*25590*/  MOV R3, R14 ;  /* 0x0000000e00037202 */ /* 0x003fce0000000f00 */
[----:B------:R-:W-:Y:S05]  /*255a0*/  WARPSYNC.COLLECTIVE R15, `(.L_x_4157) ;  /* 0x000000000f087348 */ /* 0x000fea0003c00000 */
[----:B------:R0:W1:Y:S02]  /*255b0*/  SHFL.IDX P6, R14, R13, R12, R11 ;  /* 0x0000000c0d0e7389 */ /* 0x00006400000c000b */
[----:B01----:R-:W-:Y:S01]  /*255c0*/  ENDCOLLECTIVE ;  /* 0x000000000000791b */ /* 0x003fe20003800000 */
.L_x_4157:
[----:B------:R-:W-:Y:S02]  /*255d0*/  IMAD.MOV.U32 R13, RZ, RZ, R6 ;  /* 0x000000ffff0d7224 */ /* 0x000fe400078e0006 */
[----:B------:R-:W-:Y:S02]  /*255e0*/  IMAD.MOV.U32 R12, RZ, RZ, 0x2 ;  /* 0x00000002ff0c7424 */ /* 0x000fe400078e00ff */
[----:B------:R-:W-:-:S07]  /*255f0*/  IMAD.MOV.U32 R2, RZ, RZ, R14 ;  /* 0x000000ffff027224 */ /* 0x000fce00078e000e */
[----:B------:R-:W-:Y:S05]  /*25600*/  WARPSYNC.COLLECTIVE R15, `(.L_x_4158) ;  /* 0x000000000f087348 */ /* 0x000fea0003c00000 */
[----:B------:R0:W1:Y:S02]  /*25610*/  SHFL.IDX P6, R14, R13, R12, R11 ;  /* 0x0000000c0d0e7389 */ /* 0x00006400000c000b */
[----:B01----:R-:W-:Y:S01]  /*25620*/  ENDCOLLECTIVE ;  /* 0x000000000000791b */ /* 0x003fe20003800000 */
.L_x_4158:
        /* <DEDUP_REMOVED lines=13> */
.L_x_4159:
[----:B------:R-:W-:Y:S01]  /*25700*/  IMAD.MOV.U32 R13, RZ, RZ, R6 ;  /* 0x000000ffff0d7224 */ /* 0x000fe200078e0006 */
[----:B------:R-:W-:Y:S01]  /*25710*/  MOV R12, 0x3 ;  /* 0x00000003000c7802 */ /* 0x000fe20000000f00 */
[----:B------:R-:W-:-:S07]  /*25720*/  IMAD.MOV.U32 R2, RZ, RZ, R14 ;  /* 0x000000ffff027224 */ /* 0x000fce00078e000e */
[----:B------:R-:W-:Y:S05]  /*25730*/  WARPSYNC.COLLECTIVE R15, `(.L_x_4160) ;  /* 0x000000000f087348 */ /* 0x000fea0003c00000 */
[----:B------:R0:W1:Y:S02]  /*25740*/  SHFL.IDX P6, R14, R13, R12, R11 ;  /* 0x0000000c0d0e7389 */ /* 0x00006400000c000b */
[----:B01----:R-:W-:Y:S01]  /*25750*/  ENDCOLLECTIVE ;  /* 0x000000000000791b */ /* 0x003fe20003800000 */
.L_x_4160:
        /* <DEDUP_REMOVED lines=13> */
.L_x_4161:
[----:B------:R-:W-:Y:S01]  /*25830*/  IMAD.MOV.U32 R13, RZ, RZ, R6 ;  /* 0x000000ffff0d7224 */ /* 0x000fe200078e0006 */
[----:B------:R-:W-:Y:S01]  /*25840*/  MOV R12, 0x4 ;  /* 0x00000004000c7802 */ /* 0x000fe20000000f00 */
[----:B------:R-:W-:-:S07]  /*25850*/  IMAD.MOV.U32 R2, RZ, RZ, R14 ;  /* 0x000000ffff027224 */ /* 0x000fce00078e000e */
[----:B------:R-:W-:Y:S05]  /*25860*/  WARPSYNC.COLLECTIVE R15, `(.L_x_4162) ;  /* 0x000000000f087348 */ /* 0x000fea0003c00000 */
[----:B------:R0:W1:Y:S02]  /*25870*/  SHFL.IDX P6, R14, R13, R12, R11 ;  /* 0x0000000c0d0e7389 */ /* 0x00006400000c000b */
[----:B01----:R-:W-:Y:S01]  /*25880*/  ENDCOLLECTIVE ;  /* 0x000000000000791b */ /* 0x003fe20003800000 */
.L_x_4162:
        /* <DEDUP_REMOVED lines=13> */
.L_x_4163:
        /* <DEDUP_REMOVED lines=8> */
[----:B------:R0:W5:Y:S01]  /*259e0*/  LDL.LU R0, [R1+0x128] ;  /* 0x0001280001007983 */ /* 0x0001620000300800 */
[----:B------:R-:W-:Y:S01]  /*259f0*/  IMAD.MOV.U32 R13, RZ, RZ, R6 ;  /* 0x000000ffff0d7224 */ /* 0x000fe200078e0006 */
[----:B------:R-:W-:Y:S02]  /*25a00*/  MOV R12, 0x5 ;  /* 0x00000005000c7802 */ /* 0x000fe40000000f00 */
[----:B------:R0:W-:Y:S06]  /*25a10*/  LDGSTS.E.BYPASS.LTC128B.128 [R5+0x23400], desc[UR48][R2.64+0x80], !P5 ;  /* 0x2340008002057fae */ /* 0x0001ec000e901d70 */
[----:B0----5:R-:W-:Y:S05]  /*25a20*/  WARPSYNC.COLLECTIVE R15, `(.L_x_4164) ;  /* 0x000000000f087348 */ /* 0x021fea0003c00000 */
[----:B------:R1:W2:Y:S02]  /*25a30*/  SHFL.IDX P6, R14, R13, R12, R11 ;  /* 0x0000000c0d0e7389 */ /* 0x0002a400000c000b */
[----:B012--5:R-:W-:Y:S01]  /*25a40*/  ENDCOLLECTIVE ;  /* 0x000000000000791b */ /* 0x027fe20003800000 */
.L_x_4164:
[----:B------:R-:W-:Y:S01]  /*25a50*/  @!PT LDS RZ, [RZ] ;  /* 0x00000000fffff984 */ /* 0x000fe20000000800 */
[----:B------:R-:W-:Y:S01]  /*25a60*/  @!PT LDS RZ, [RZ] ;  /* 0x00000000fffff984 */ /* 0x000fe20000000800 */
[----:B------:R-:W-:Y:S01]  /*25a70*/  @!PT LDS RZ, [RZ] ;  /* 0x00000000fffff984 */ /* 0x000fe20000000800 */
[----:B------:R0:W-:Y:S01]  /*25a80*/  LDGSTS.E.BYPASS.LTC128B.128 [R5+0x26400], desc[UR48][R2.64+0x100], !P4 ;  /* 0x2640010002057fae */ /* 0x0001e2000e101d70 */
[----:B------:R-:W-:Y:S01]  /*25a90*/  MOV R13, R8 ;  /* 0x00000008000d7202 */ /* 0x000fe20000000f00 */
[----:B------:R-:W-:-:S07]  /*25aa0*/  IMAD.MOV.U32 R34, RZ, RZ, R14 ;  /* 0x000000ffff227224 */ /* 0x000fce00078e000e */
[----:B0-----:R-:W-:Y:S05]  /*25ab0*/  WARPSYNC.COLLECTIVE R15, `(.L_x_4165) ;  /* 0x000000000f087348 */ /* 0x001fea0003c00000 */
[----:B------:R1:W2:Y:S02]  /*25ac0*/  SHFL.IDX P6, R14, R13, R12, R11 ;  /* 0x0000000c0d0e7389 */ /* 0x0002a400000c000b */
[----:B012---:R-:W-:Y:S01]  /*25ad0*/  ENDCOLLECTIVE ;  /* 0x000000000000791b */ /* 0x007fe20003800000 */
.L_x_4165:
[----:B------:R-:W-:Y:S01]  /*25ae0*/  IMAD.MOV.U32 R2, RZ, RZ, R14 ;  /* 0x000000ffff027224 */ /* 0x000fe200078e000e */
[----:B------:R-:W-:Y:S06]  /*25af0*/  BRA `(.L_x_4166) ;  /* 0xffffffb0006c7947 */ /* 0x000fec000383ffff */
.L_x_4028:
[----:B0-----:R0:W2:Y:S02]  /*25b00*/  SYNCS.PHASECHK.TRANS64.TRYWAIT P0, [R6+URZ+0x30860], R2 ;  /* 0x03086002060075a7 */ /* 0x0010a4000800017f */
[----:B--2---:R-:W-:Y:S05]  /*25b10*/  @!P0 NANOSLEEP.SYNCS 0x989680 ;  /* 0x009896800000895d */ /* 0x004fea0003900000 */
[----:B------:R-:W2:Y:S02]  /*25b20*/  @!P0 SYNCS.PHASECHK.TRANS64 P0, [R6+URZ+0x30860], R2 ;  /* 0x03086002060085a7 */ /* 0x000ea4000800007f */
[----:B--2---:R-:W-:Y:S05]  /*25b30*/  @!P0 BRA `(.L_x_4028) ;  /* 0xfffffffc00f08947 */ /* 0x004fea000383ffff */
[----:B------:R-:W-:Y:S05]  /*25b40*/  BRA `(.L_x_4167) ;  /* 0xffffffb000d47947 */ /* 0x000fea000383ffff */
.L_x_4029:
[----:B------:R-:W-:Y:S01]  /*25b50*/  BSSY B1, `(.L_x_4168) ;  /* 0x0000008000017945 */ /* 0x000fe20003800000 */
[----:B------:R-:W-:Y:S01]  /*25b60*/  MOV R13, R24 ;  /* 0x00000018000d7202 */ /* 0x000fe20000000f00 */
[----:B------:R-:W-:Y:S01]  /*25b70*/  IMAD.MOV.U32 R12, RZ, RZ, RZ ;  /* 0x000000ffff0c7224 */ /* 0x000fe200078e00ff */
[----:B------:R-:W-:Y:S01]  /*25b80*/  MOV R11, 0x181f ;  /* 0x0000181f000b7802 */ /* 0x000fe20000000f00 */
[----:B------:R-:W-:-:S07]  /*25b90*/  IMAD.MOV.U32 R15, RZ, RZ, -0x1 ;  /* 0xffffffffff0f7424 */ /* 0x000fce00078e00ff */
[----:B0-----:R-:W-:Y:S05]  /*25ba0*/  WARPSYNC.COLLECTIVE R15, `(.L_x_4169) ;  /* 0x000000000f087348 */ /* 0x001fea0003c00000 */
[----:B------:R1:W2:Y:S02]  /*25bb0*/  SHFL.IDX P6, R14, R13, R12, R11 ;  /* 0x0000000c0d0e7389 */ /* 0x0002a400000c000b */
[----:B012---:R-:W-:Y:S01]  /*25bc0*/  ENDCOLLECTIVE ;  /* 0x000000000000791b */ /* 0x007fe20003800000 */
.L_x_4169:
[----:B------:R-:W-:Y:S05]  /*25bd0*/  BSYNC B1 ;  /* 0x0000000000017941 */ /* 0x000fea0003800000 */
.L_x_4168:
[----:B------:R-:W-:Y:S01]  /*25be0*/  IMAD.MOV.U32 R13, RZ, RZ, R23 ;  /* 0x000000ffff0d7224 */ /* 0x000fe200078e0017 */
[----:B------:R-:W-:Y:S01]  /*25bf0*/  MOV R12, RZ ;  /* 0x000000ff000c7202 */ /* 0x000fe20000000f00 */
[----:B------:R-:W-:Y:S01]  /*25c00*/  IMAD.MOV.U32 R11, RZ, RZ, 0x181f ;  /* 0x0000181fff0b7424 */ /* 0x000fe200078e00ff */
[----:B------:R-:W-:Y:S01]  /*25c10*/  MOV R15, 0xffffffff ;  /* 0xffffffff000f7802 */ /* 0x000fe20000000f00 */
[----:B------:R-:W-:Y:S01]  /*25c20*/  IMAD R5, R5, 0x2, R22 ;  /* 0x0000000205057824 */ /* 0x000fe200078e0216 */
[----:B------:R-:W-:-:S07]  /*25c30*/  MOV R3, R14 ;  /* 0x0000000e00037202 */ /* 0x000fce0000000f00 */
[----:B------:R-:W-:Y:S05]  /*25c40*/  WARPSYNC.COLLECTIVE R15, `(.L_x_4170) ;  /* 0x000000000f087348 */ /* 0x000fea0003c00000 */
[----:B------:R0:W1:Y:S02]  /*25c50*/  SHFL.IDX P6, R14, R13, R12, R11 ;  /* 0x0000000c0d0e7389 */ /* 0x00006400000c000b */
[----:B01----:R-:W-:Y:S01]  /*25c60*/  ENDCOLLECTIVE ;  /* 0x000000000000791b */ /* 0x003fe20003800000 */
.L_x_4170:
[----:B------:R-:W-:Y:S01]  /*25c70*/  MOV R13, R24 ;  /* 0x00000018000d7202 */ /* 0x000fe20000000f00 */
[----:B------:R-:W-:Y:S02]  /*25c80*/  IMAD.MOV.U32 R12, RZ, RZ, 0x1 ;  /* 0x00000001ff0c7424 */ /* 0x000fe400078e00ff */
[----:B------:R-:W-:-:S07]  /*25c90*/  IMAD.MOV.U32 R2, RZ, RZ, R14 ;  /* 0x000000ffff027224 */ /* 0x000fce00078e000e */
[----:B------:R-:W-:Y:S05]  /*25ca0*/  WARPSYNC.COLLECTIVE R15, `(.L_x_4171) ;  /* 0x000000000f087348 */ /* 0x000fea0003c00000 */
[----:B------:R0:W1:Y:S02]  /*25cb0*/  SHFL.IDX P6, R14, R13, R12, R11 ;  /* 0x0000000c0d0e7389 */ /* 0x00006400000c000b */
[----:B01----:R-:W-:Y:S01]  /*25cc0*/  ENDCOLLECTIVE ;  /* 0x000000000000791b */ /* 0x003fe20003800000 */
.L_x_4171:
[----:B------:R-:W-:-:S04]  /*25cd0*/  IADD3 R2, P0, R2, R4, RZ ;  /* 0x0000000402027210 */ /* 0x000fc80007f1e0ff */
        /* <DEDUP_REMOVED lines=15> */
.L_x_4172:
[----:B------:R-:W-:Y:S01]  /*25dd0*/  MOV R13, R24 ;  /* 0x00000018000d7202 */ /* 0x000fe20000000f00 */
[----:B------:R-:W-:Y:S01]  /*25de0*/  IMAD.MOV.U32 R12, RZ, RZ, 0x2 ;  /* 0x00000002ff0c7424 */ /* 0x000fe200078e00ff */
[----:B------:R-:W-:-:S07]  /*25df0*/  MOV R2, R14 ;  /* 0x0000000e00027202 */ /* 0x000fce0000000f00 */
[----:B------:R-:W-:Y:S05]  /*25e00*/  WARPSYNC.COLLECTIVE R15, `(.L_x_4173) ;  /* 0x000000000f087348 */ /* 0x000fea0003c00000 */
[----:B------:R0:W1:Y:S02]  /*25e10*/  SHFL.IDX P6, R14, R13, R12, R11 ;  /* 0x0000000c0d0e7389 */ /* 0x00006400000c000b */
[----:B01----:R-:W-:Y:S01]  /*25e20*/  ENDCOLLECTIVE ;  /* 0x000000000000791b */ /* 0x003fe20003800000 */
.L_x_4173:
        /* <DEDUP_REMOVED lines=16> */
.L_x_4174:
[----:B------:R-:W-:Y:S01]  /*25f30*/  MOV R13, R24 ;  /* 0x00000018000d7202 */ /* 0x000fe20000000f00 */
[----:B------:R-:W-:Y:S01]  /*25f40*/  IMAD.MOV.U32 R12, RZ, RZ, 0x3 ;  /* 0x00000003ff0c7424 */ /* 0x000fe200078e00ff */
[----:B------:R-:W-:-:S07]  /*25f50*/  MOV R2, R14 ;  /* 0x0000000e00027202 */ /* 0x000fce0000000f00 */
[----:B------:R-:W-:Y:S05]  /*25f60*/  WARPSYNC.COLLECTIVE R15, `(.L_x_4175) ;  /* 0x000000000f087348 */ /* 0x000fea0003c00000 */
[----:B------:R0:W1:Y:S02]  /*25f70*/  SHFL.IDX P6, R14, R13, R12, R11 ;  /* 0x0000000c0d0e7389 */ /* 0x00006400000c000b */
[----:B01----:R-:W-:Y:S01]  /*25f80*/  ENDCOLLECTIVE ;  /* 0x000000000000791b */ /* 0x003fe20003800000 */
.L_x_4175:
        /* <DEDUP_REMOVED lines=16> */
.L_x_4176:
[----:B------:R-:W-:Y:S01]  /*26090*/  MOV R13, R24 ;  /* 0x00000018000d7202 */ /* 0x000fe20000000f00 */
[----:B------:R-:W-:Y:S01]  /*260a0*/  IMAD.MOV.U32 R12, RZ, RZ, 0x4 ;  /* 0x00000004ff0c7424 */ /* 0x000fe200078e00ff */
[----:B------:R-:W-:-:S07]  /*260b0*/  MOV R2, R14 ;  /* 0x0000000e00027202 */ /* 0x000fce0000000f00 */
[----:B------:R-:W-:Y:S05]  /*260c0*/  WARPSYNC.COLLECTIVE R15, `(.L_x_4177) ;  /* 0x000000000f087348 */ /* 0x000fea0003c00000 */
[----:B------:R0:W1:Y:S02]  /*260d0*/  SHFL.IDX P6, R14, R13, R12, R11 ;  /* 0x0000000c0d0e7389 */ /* 0x00006400000c000b */
[----:B01----:R-:W-:Y:S01]  /*260e0*/  ENDCOLLECTIVE ;  /* 0x000000000000791b */ /* 0x003fe20003800000 */
.L_x_4177:
        /* <DEDUP_REMOVED lines=16> */
.L_x_4178:
[----:B------:R-:W-:Y:S01]  /*261f0*/  MOV R13, R24 ;  /* 0x00000018000d7202 */ /* 0x000fe20000000f00 */
[----:B------:R-:W-:Y:S01]  /*26200*/  IMAD.MOV.U32 R12, RZ, RZ, 0x5 ;  /* 0x00000005ff0c7424 */ /* 0x000fe200078e00ff */
[----:B------:R-:W-:-:S07]  /*26210*/  MOV R2, R14 ;  /* 0x0000000e00027202 */ /* 0x000fce0000000f00 */
[----:B------:R-:W-:Y:S05]  /*26220*/  WARPSYNC.COLLECTIVE R15, `(.L_x_4179) ;  /* 0x000000000f087348 */ /* 0x000fea0003c00000 */
[----:B------:R0:W1:Y:S02]  /*26230*/  SHFL.IDX P6, R14, R13, R12, R11 ;  /* 0x0000000c0d0e7389 */ /* 0x00006400000c000b */
[----:B01----:R-:W-:Y:S01]  /*26240*/  ENDCOLLECTIVE ;  /* 0x000000000000791b */ /* 0x003fe20003800000 */
.L_x_4179:
        /* <DEDUP_REMOVED lines=13> */
.L_x_4180:
[----:B------:R-:W-:Y:S01]  /*26320*/  @!PT LDS RZ, [RZ] ;  /* 0x00000000fffff984 */ /* 0x000fe20000000800 */
[----:B------:R-:W-:Y:S01]  /*26330*/  @!PT LDS RZ, [RZ] ;  /* 0x00000000fffff984 */ /* 0x000fe20000000800 */
[----:B------:R-:W-:Y:S01]  /*26340*/  @!PT LDS RZ, [RZ] ;  /* 0x00000000fffff984 */ /* 0x000fe20000000800 */
[----:B------:R0:W-:Y:S01]  /*26350*/  LDGSTS.E.BYPASS.LTC128B.128 [R5+0x5400], desc[UR48][R2.64+0x80], !P0 ;  /* 0x0540008002057fae */ /* 0x0001e2000c101d70 */
[----:B------:R-:W-:-:S13]  /*26360*/  ISETP.LT.OR P0, PT, R7, 0x41, P1 ;  /* 0x000000410700780c */ /* 0x000fda0000f01670 */
[----:B------:R0:W-:Y:S01]  /*26370*/  LDGSTS.E.BYPASS.LTC128B.128 [R5+0x8400], desc[UR48][R2.64+0x100], !P0 ;  /* 0x0840010002057fae */ /* 0x0001e2000c101d70 */
[----:B------:R-:W-:Y:S05]  /*26380*/  BRA `(.L_x_4181) ;  /* 0xffffffac00c07947 */ /* 0x000fea000383ffff */
.L_x_4037:
[----:B0-----:R0:W1:Y:S02]  /*26390*/  SYNCS.PHASECHK.TRANS64.TRYWAIT P0, [R0+URZ+0x30860], R3 ;  /* 0x03086003000075a7 */ /* 0x001064000800017f */
[----:B-1----:R-:W-:Y:S05]  /*263a0*/  @!P0 NANOSLEEP.SYNCS 0x989680 ;  /* 0x009896800000895d */ /* 0x002fea0003900000 */
[----:B------:R-:W1:Y:S02]  /*263b0*/  @!P0 SYNCS.PHASECHK.TRANS64 P0, [R0+URZ+0x30860], R3 ;  /* 0x03086003000085a7 */ /* 0x000e64000800007f */
[----:B-1----:R-:W-:Y:S05]  /*263c0*/  @!P0 BRA `(.L_x_4037) ;  /* 0xfffffffc00f08947 */ /* 0x002fea000383ffff */
[----:B------:R-:W-:Y:S05]  /*263d0*/  BRA `(.L_x_4182) ;  /* 0xffffffb000e47947 */ /* 0x000fea000383ffff */
.L_x_4038:
[----:B------:R-:W-:Y:S01]  /*263e0*/  BSSY B0, `(.L_x_4183) ;  /* 0x0000008000007945 */ /* 0x000fe20003800000 */
[----:B------:R-:W-:Y:S01]  /*263f0*/  MOV R13, R24 ;  /* 0x00000018000d7202 */ /* 0x000fe20000000f00 */
[----:B------:R-:W-:Y:S01]  /*26400*/  IMAD.MOV.U32 R12, RZ, RZ, RZ ;  /* 0x000000ffff0c7224 */ /* 0x000fe200078e00ff */
[----:B------:R-:W-:Y:S01]  /*26410*/  MOV R11, 0x181f ;  /* 0x0000181f000b7802 */ /* 0x000fe20000000f00 */
[----:B------:R-:W-:-:S07]  /*26420*/  IMAD.MOV.U32 R15, RZ, RZ, -0x1 ;  /* 0xffffffffff0f7424 */ /* 0x000fce00078e00ff */
[----:B0-2---:R-:W-:Y:S05]  /*26430*/  WARPSYNC.COLLECTIVE R15, `(.L_x_4184) ;  /* 0x000000000f087348 */ /* 0x005fea0003c00000 */
[----:B--2---:R1:W2:Y:S02]  /*26440*/  SHFL.IDX P6, R14, R13, R12, R11 ;  /* 0x0000000c0d0e7389 */ /* 0x0042a400000c000b */
[----:B012---:R-:W-:Y:S01]  /*26450*/  ENDCOLLECTIVE ;  /* 0x000000000000791b */ /* 0x007fe20003800000 */
.L_x_4184:
[----:B------:R-:W-:Y:S05]  /*26460*/  BSYNC B0 ;  /* 0x0000000000007941 */ /* 0x000fea0003800000 */
.L_x_4183:
[----:B------:R-:W-:Y:S01]  /*26470*/  IMAD.MOV.U32 R13, RZ, RZ, R23 ;  /* 0x000000ffff0d7224 */ /* 0x000fe200078e0017 */
[----:B------:R-:W-:Y:S01]  /*26480*/  MOV R12, RZ ;  /* 0x000000ff000c7202 */ /* 0x000fe20000000f00 */
[----:B------:R-:W-:Y:S01]  /*26490*/  IMAD.MOV.U32 R11, RZ, RZ, 0x181f ;  /* 0x0000181fff0b7424 */ /* 0x000fe200078e00ff */
[----:B------:R-:W-:Y:S01]  /*264a0*/  MOV R15, 0xffffffff ;  /* 0xffffffff000f7802 */ /* 0x000fe20000000f00 */
[----:B------:R-:W-:Y:S01]  /*264b0*/  IMAD.SHL.U32 R5, R32, 0x2, RZ ;  /* 0x0000000220057824 */ /* 0x000fe200078e00ff */
[----:B------:R-:W-:Y:S01]  /*264c0*/  MOV R3, R14 ;  /* 0x0000000e00037202 */ /* 0x000fe20000000f00 */
[----:B------:R-:W-:-:S07]  /*264d0*/  IMAD R4, R7, 0x2, R22 ;  /* 0x0000000207047824 */ /* 0x000fce00078e0216 */
[----:B------:R-:W-:Y:S05]  /*264e0*/  WARPSYNC.COLLECTIVE R15, `(.L_x_4185) ;  /* 0x000000000f087348 */ /* 0x000fea0003c00000 */
[----:B------:R0:W1:Y:S02]  /*264f0*/  SHFL.IDX P6, R14, R13, R12, R11 ;  /* 0x0000000c0d0e7389 */ /* 0x00006400000c000b */
[----:B01----:R-:W-:Y:S01]  /*26500*/  ENDCOLLECTIVE ;  /* 0x000000000000791b */ /* 0x003fe20003800000 */
.L_x_4185:
[----:B------:R-:W-:Y:S02]  /*26510*/  ULDC UR4, c[0x0][0x2f4] ;  /* 0x0000bd0000047ab9 */ /* 0x000fe40000000800 */
[----:B------:R-:W-:Y:S02]  /*26520*/  ISETP.GE.AND P2, PT, R32, UR4, PT ;  /* 0x0000000420007c0c */ /* 0x000fe4000bf46270 */
[----:B------:R-:W-:Y:S02]  /*26530*/  ISETP.GE.AND P1, PT, R35, UR4, PT ;  /* 0x0000000423007c0c */ /* 0x000fe4000bf26270 */
[C---:B------:R-:W-:Y:S02]  /*26540*/  ISETP.LT.OR P3, PT, R6.reuse, 0x1, P2 ;  /* 0x000000010600780c */ /* 0x040fe40001761670 */
[----:B------:R-:W-:Y:S02]  /*26550*/  ISETP.LT.OR P4, PT, R6, 0x1, P1 ;  /* 0x000000010600780c */ /* 0x000fe40000f81670 */
[----:B------:R-:W-:Y:S01]  /*26560*/  MOV R13, R24 ;  /* 0x00000018000d7202 */ /* 0x000fe20000000f00 */
[----:B------:R-:W-:Y:S01]  /*26570*/  IMAD.MOV.U32 R12, RZ, RZ, 0x1 ;  /* 0x00000001ff0c7424 */ /* 0x000fe200078e00ff */
[----:B------:R-:W-:-:S04]  /*26580*/  IADD3 R2, P0, R14, R5, RZ ;  /* 0x000000050e027210 */ /* 0x000fc80007f1e0ff */
[----:B------:R-:W-:Y:S02]  /*26590*/  IADD3.X R3, RZ, R3, RZ, P0, !PT ;  /* 0x00000003ff037210 */ /* 0x000fe400007fe4ff */
[----:B------:R-:W-:-:S13]  /*265a0*/  ISETP.GE.AND P0, PT, R33, UR4, PT ;  /* 0x0000000421007c0c */ /* 0x000fda000bf06270 */
[----:B------:R-:W-:Y:S05]  /*265b0*/  WARPSYNC.COLLECTIVE R15, `(.L_x_4186) ;  /* 0x000000000f087348 */ /* 0x000fea0003c00000 */
[----:B------:R0:W1:Y:S02]  /*265c0*/  SHFL.IDX P6, R14, R13, R12, R11 ;  /* 0x0000000c0d0e7389 */ /* 0x00006400000c000b */
[----:B01----:R-:W-:Y:S01]  /*265d0*/  ENDCOLLECTIVE ;  /* 0x000000000000791b */ /* 0x003fe20003800000 */
.L_x_4186:
        /* <DEDUP_REMOVED lines=13> */
.L_x_4187:
[----:B------:R-:W-:Y:S01]  /*266b0*/  IMAD.MOV.U32 R13, RZ, RZ, R24 ;  /* 0x000000ffff0d7224 */ /* 0x000fe200078e0018 */
[----:B------:R-:W-:Y:S02]  /*266c0*/  MOV R12, 0x2 ;  /* 0x00000002000c7802 */ /* 0x000fe40000000f00 */
[----:B------:R-:W-:-:S13]  /*266d0*/  IADD3 R2, P4, R14, R5, RZ ;  /* 0x000000050e027210 */ /* 0x000fda0007f9e0ff */
[----:B------:R-:W-:Y:S05]  /*266e0*/  WARPSYNC.COLLECTIVE R15, `(.L_x_4188) ;  /* 0x000000000f087348 */ /* 0x000fea0003c00000 */
[----:B------:R0:W1:Y:S02]  /*266f0*/  SHFL.IDX P6, R14, R13, R12, R11 ;  /* 0x0000000c0d0e7389 */ /* 0x00006400000c000b */
[----:B01----:R-:W-:Y:S01]  /*26700*/  ENDCOLLECTIVE ;  /* 0x000000000000791b */ /* 0x003fe20003800000 */
.L_x_4188:
[----:B------:R-:W-:Y:S02]  /*26710*/  IADD3.X R3, RZ, R7, RZ, P4, !PT ;  /* 0x00000007ff037210 */ /* 0x000fe400027fe4ff */
[----:B------:R-:W-:-:S03]  /*26720*/  ISETP.LT.OR P4, PT, R6, 0x11, P1 ;  /* 0x000000110600780c */ /* 0x000fc60000f81670 */
[----:B------:R-:W-:Y:S01]  /*26730*/  @!PT LDS RZ, [RZ] ;  /* 0x00000000fffff984 */ /* 0x000fe20000000800 */
[----:B------:R-:W-:Y:S01]  /*26740*/  @!PT LDS RZ, [RZ] ;  /* 0x00000000fffff984 */ /* 0x000fe20000000800 */
[----:B------:R-:W-:Y:S01]  /*26750*/  @!PT LDS RZ, [RZ] ;  /* 0x00000000fffff984 */ /* 0x000fe20000000800 */
[----:B------:R0:W-:Y:S01]  /*26760*/  LDGSTS.E.BYPASS.LTC128B.128 [R4+0xc00], desc[UR48][R2.64], !P3 ;  /* 0x00c0000002047fae */ /* 0x0001e2000d901d70 */
[----:B------:R-:W-:Y:S02]  /*26770*/  ISETP.LT.OR P3, PT, R6, 0x11, P0 ;  /* 0x000000110600780c */ /* 0x000fe40000761670 */
[----:B------:R-:W-:-:S07]  /*26780*/  MOV R13, R23 ;  /* 0x00000017000d7202 */ /* 0x000fce0000000f00 */
[----:B------:R0:W-:Y:S04]  /*26790*/  LDGSTS.E.BYPASS.LTC128B.128 [R4+0x3c00], desc[UR48][R2.64+0x80], !P4 ;  /* 0x03c0008002047fae */ /* 0x0001e8000e101d70 */
[----:B------:R0:W-:Y:S01]  /*267a0*/  LDGSTS.E.BYPASS.LTC128B.128 [R4+0x6c00], desc[UR48][R2.64+0x100], !P3 ;  /* 0x06c0010002047fae */ /* 0x0001e2000d901d70 */
[----:B------:R-:W-:Y:S01]  /*267b0*/  ISETP.LT.OR P3, PT, R6, 0x21, P2 ;  /* 0x000000210600780c */ /* 0x000fe20001761670 */
[----:B------:R-:W-:-:S12]  /*267c0*/  IMAD.MOV.U32 R7, RZ, RZ, R14 ;  /* 0x000000ffff077224 */ /* 0x000fd800078e000e */
[----:B0-----:R-:W-:Y:S05]  /*267d0*/  WARPSYNC.COLLECTIVE R15, `(.L_x_4189) ;  /* 0x000000000f087348 */ /* 0x001fea0003c00000 */
[----:B------:R1:W2:Y:S02]  /*267e0*/  SHFL.IDX P6, R14, R13, R12, R11 ;  /* 0x0000000c0d0e7389 */ /* 0x0002a400000c000b */
[----:B012---:R-:W-:Y:S01]  /*267f0*/  ENDCOLLECTIVE ;  /* 0x000000000000791b */ /* 0x007fe20003800000 */
.L_x_4189:
[----:B------:R-:W-:Y:S01]  /*26800*/  MOV R13, R24 ;  /* 0x00000018000d7202 */ /* 0x000fe20000000f00 */
[----:B------:R-:W-:Y:S01]  /*26810*/  IMAD.MOV.U32 R12, RZ, RZ, 0x3 ;  /* 0x00000003ff0c7424 */ /* 0x000fe200078e00ff */
[----:B------:R-:W-:-:S13]  /*26820*/  IADD3 R2, P4, R14, R5, RZ ;  /* 0x000000050e027210 */ /* 0x000fda0007f9e0ff */
[----:B------:R-:W-:Y:S05]  /*26830*/  WARPSYNC.COLLECTIVE R15, `(.L_x_4190) ;  /* 0x000000000f087348 */ /* 0x000fea0003c00000 */
[----:B------:R0:W1:Y:S02]  /*26840*/  SHFL.IDX P6, R14, R13, R12, R11 ;  /* 0x0000000c0d0e7389 */ /* 0x00006400000c000b */
[----:B01----:R-:W-:Y:S01]  /*26850*/  ENDCOLLECTIVE ;  /* 0x000000000000791b */ /* 0x003fe20003800000 */
.L_x_4190:
        /* <DEDUP_REMOVED lines=10> */
[----:B------:R-:W-:Y:S02]  /*26900*/  ISETP.LT.OR P3, PT, R6, 0x31, P2 ;  /* 0x000000310600780c */ /* 0x000fe40001761670 */
[----:B------:R-:W-:-:S11]  /*26910*/  MOV R7, R14 ;  /* 0x0000000e00077202 */ /* 0x000fd60000000f00 */
[----:B0-----:R-:W-:Y:S05]  /*26920*/  WARPSYNC.COLLECTIVE R15, `(.L_x_4191) ;  /* 0x000000000f087348 */ /* 0x001fea0003c00000 */
[----:B------:R1:W2:Y:S02]  /*26930*/  SHFL.IDX P6, R14, R13, R12, R11 ;  /* 0x0000000c0d0e7389 */ /* 0x0002a400000c000b */
[----:B012---:R-:W-:Y:S01]  /*26940*/  ENDCOLLECTIVE ;  /* 0x000000000000791b */ /* 0x007fe20003800000 */
.L_x_4191:
[----:B------:R-:W-:Y:S01]  /*26950*/  IMAD.MOV.U32 R13, RZ, RZ, R24 ;  /* 0x000000ffff0d7224 */ /* 0x000fe200078e0018 */
[----:B------:R-:W-:Y:S02]  /*26960*/  MOV R12, 0x4 ;  /* 0x00000004000c7802 */ /* 0x000fe40000000f00 */
[----:B------:R-:W-:-:S13]  /*26970*/  IADD3 R2, P4, R14, R5, RZ ;  /* 0x000000050e027210 */ /* 0x000fda0007f9e0ff */
[----:B------:R-:W-:Y:S05]  /*26980*/  WARPSYNC.COLLECTIVE R15, `(.L_x_4192) ;  /* 0x000000000f087348 */ /* 0x000fea0003c00000 */
[----:B------:R0:W1:Y:S02]  /*26990*/  SHFL.IDX P6, R14, R13, R12, R11 ;  /* 0x0000000c0d0e7389 */ /* 0x00006400000c000b */
[----:B01----:R-:W-:Y:S01]  /*269a0*/  ENDCOLLECTIVE ;  /* 0x000000000000791b */ /* 0x003fe20003800000 */
.L_x_4192:
        /* <DEDUP_REMOVED lines=15> */
.L_x_4193:
[----:B------:R-:W-:Y:S01]  /*26aa0*/  MOV R13, R24 ;  /* 0x00000018000d7202 */ /* 0x000fe20000000f00 */
[----:B------:R-:W-:Y:S01]  /*26ab0*/  IMAD.MOV.U32 R12, RZ, RZ, 0x5 ;  /* 0x00000005ff0c7424 */ /* 0x000fe200078e00ff */
[----:B------:R-:W-:-:S13]  /*26ac0*/  IADD3 R2, P4, R14, R5, RZ ;  /* 0x000000050e027210 */ /* 0x000fda0007f9e0ff */
[----:B------:R-:W-:Y:S05]  /*26ad0*/  WARPSYNC.COLLECTIVE R15, `(.L_x_4194) ;  /* 0x000000000f087348 */ /* 0x000fea0003c00000 */
[----:B------:R0:W1:Y:S02]  /*26ae0*/  SHFL.IDX P6, R14, R13, R12, R11 ;  /* 0x0000000c0d0e7389 */ /* 0x00006400000c000b */
[----:B01----:R-:W-:Y:S01]  /*26af0*/  ENDCOLLECTIVE ;  /* 0x000000000000791b */ /* 0x003fe20003800000 */
.L_x_4194:
        /* <DEDUP_REMOVED lines=10> */
[----:B------:R-:W-:-:S07]  /*26ba0*/  MOV R24, R14 ;  /* 0x0000000e00187202 */ /* 0x000fce0000000f00 */
[----:B0-----:R-:W-:Y:S05]  /*26bb0*/  WARPSYNC.COLLECTIVE R15, `(.L_x_4195) ;  /* 0x000000000f087348 */ /* 0x001fea0003c00000 */
[----:B------:R1:W2:Y:S02]  /*26bc0*/  SHFL.IDX P6, R14, R13, R12, R11 ;  /* 0x0000000c0d0e7389 */ /* 0x0002a400000c000b */
[----:B012---:R-:W-:Y:S01]  /*26bd0*/  ENDCOLLECTIVE ;  /* 0x000000000000791b */ /* 0x007fe20003800000 */
.L_x_4195:
[----:B------:R-:W-:Y:S05]  /*26be0*/  BRA `(.L_x_4196) ;  /* 0xffffffac00e87947 */ /* 0x000fea000383ffff */
.L_x_4043:
        /* <DEDUP_REMOVED lines=8> */
.L_x_4198:
[----:B------:R-:W-:Y:S05]  /*26c70*/  BSYNC B0 ;  /* 0x0000000000007941 */ /* 0x000fea0003800000 */
.L_x_4197:
[----:B------:R-:W-:Y:S01]  /*26c80*/  IMAD.MOV.U32 R13, RZ, RZ, R16 ;  /* 0x000000ffff0d7224 */ /* 0x000fe200078e0010 */
[----:B------:R-:W-:Y:S01]  /*26c90*/  MOV R12, 0x1 ;  /* 0x00000001000c7802 */ /* 0x000fe20000000f00 */
[----:B------:R-:W-:Y:S01]  /*26ca0*/  IMAD.MOV.U32 R11, RZ, RZ, 0x1f ;  /* 0x0000001fff0b7424 */ /* 0x000fe200078e00ff */
[----:B------:R-:W-:Y:S02]  /*26cb0*/  MOV R15, 0xffffffff ;  /* 0xffffffff000f7802 */ /* 0x000fe40000000f00 */
[----:B------:R-:W-:Y:S02]  /*26cc0*/  MOV R0, R14 ;  /* 0x0000000e00007202 */ /* 0x000fe40000000f00 */
[----:B------:R-:W-:-:S07]  /*26cd0*/  IADD3 R7, R19, R9, RZ ;  /* 0x0000000913077210 */ /* 0x000fce0007ffe0ff */
[----:B------:R-:W-:Y:S05]  /*26ce0*/  WARPSYNC.COLLECTIVE R15, `(.L_x_4199) ;  /* 0x000000000f087348 */ /* 0x000fea0003c00000 */
[----:B------:R0:W1:Y:S02]  /*26cf0*/  SHFL.IDX P6, R14, R13, R12, R11 ;  /* 0x0000000c0d0e7389 */ /* 0x00006400000c000b */
[----:B01----:R-:W-:Y:S01]  /*26d00*/  ENDCOLLECTIVE ;  /* 0x000000000000791b */ /* 0x003fe20003800000 */
.L_x_4199:
        /* <DEDUP_REMOVED lines=16> */
[----:B--2---:R-:W-:-:S02]  /*26e10*/  @!P1 MOV R7, R6 ;  /* 0x0000000600079202 */ /* 0x004fc40000000f00 */
[----:B------:R-:W-:Y:S02]  /*26e20*/  MOV R6, RZ ;  /* 0x000000ff00067202 */ /* 0x000fe40000000f00 */
[----:B---3--:R-:W-:Y:S02]  /*26e30*/  @!P1 MOV R4, R5 ;  /* 0x0000000500049202 */ /* 0x008fe40000000f00 */
[----:B------:R-:W-:-:S03]  /*26e40*/  ISETP.NE.AND P1, PT, R9, RZ, PT ;  /* 0x000000ff0900720c */ /* 0x000fc60003f25270 */
[----:B------:R-:W-:-:S10]  /*26e50*/  IMAD R13, R4, R7, RZ ;  /* 0x00000007040d7224 */ /* 0x000fd400078e02ff */
[----:B------:R-:W-:Y:S05]  /*26e60*/  WARPSYNC.COLLECTIVE R15, `(.L_x_4200) ;  /* 0x000000000f087348 */ /* 0x000fea0003c00000 */
[----:B------:R0:W1:Y:S02]  /*26e70*/  SHFL.UP P6, R14, R13, R12, R11 ;  /* 0x0400000c0d0e7389 */ /* 0x00006400000c000b */
[----:B01----:R-:W-:Y:S01]  /*26e80*/  ENDCOLLECTIVE ;  /* 0x000000000000791b */ /* 0x003fe20003800000 */
.L_x_4200:
[----:B------:R-:W-:Y:S02]  /*26e90*/  MOV R12, 0x2 ;  /* 0x00000002000c7802 */ /* 0x000fe40000000f00 */
[----:B------:R-:W-:-:S04]  /*26ea0*/  SEL R14, R14, RZ, P1 ;  /* 0x000000ff0e0e7207 */ /* 0x000fc80000800000 */
[----:B------:R-:W-:-:S05]  /*26eb0*/  IADD3 R5, R13, R14, RZ ;  /* 0x0000000e0d057210 */ /* 0x000fca0007ffe0ff */
[----:B------:R-:W-:-:S07]  /*26ec0*/  IMAD.MOV.U32 R13, RZ, RZ, R5 ;  /* 0x000000ffff0d7224 */ /* 0x000fce00078e0005 */
[----:B------:R-:W-:Y:S05]  /*26ed0*/  WARPSYNC.COLLECTIVE R15, `(.L_x_4201) ;  /* 0x000000000f087348 */ /* 0x000fea0003c00000 */
[----:B------:R0:W1:Y:S02]  /*26ee0*/  SHFL.UP P6, R14, R13, R12, R11 ;  /* 0x0400000c0d0e7389 */ /* 0x00006400000c000b */
[----:B01----:R-:W-:Y:S01]  /*26ef0*/  ENDCOLLECTIVE ;  /* 0x000000000000791b */ /* 0x003fe20003800000 */
.L_x_4201:
[----:B------:R-:W-:Y:S01]  /*26f00*/  IMAD.MOV.U32 R12, RZ, RZ, 0x4 ;  /* 0x00000004ff0c7424 */ /* 0x000fe200078e00ff */
[----:B------:R-:W-:-:S05]  /*26f10*/  SEL R2, R14, RZ, P2 ;  /* 0x000000ff0e027207 */ /* 0x000fca0001000000 */
[----:B------:R-:W-:-:S05]  /*26f20*/  IMAD.IADD R2, R5, 0x1, R2 ;  /* 0x0000000105027824 */ /* 0x000fca00078e0202 */
[----:B------:R-:W-:-:S07]  /*26f30*/  MOV R13, R2 ;  /* 0x00000002000d7202 */ /* 0x000fce0000000f00 */
[----:B------:R-:W-:Y:S05]  /*26f40*/  WARPSYNC.COLLECTIVE R15, `(.L_x_4202) ;  /* 0x000000000f087348 */ /* 0x000fea0003c00000 */
[----:B------:R0:W1:Y:S02]  /*26f50*/  SHFL.UP P6, R14, R13, R12, R11 ;  /* 0x0400000c0d0e7389 */ /* 0x00006400000c000b */
[----:B01----:R-:W-:Y:S01]  /*26f60*/  ENDCOLLECTIVE ;  /* 0x000000000000791b */ /* 0x003fe20003800000 */
.L_x_4202:
[----:B------:R-:W-:Y:S02]  /*26f70*/  MOV R12, 0x8 ;  /* 0x00000008000c7802 */ /* 0x000fe40000000f00 */
[----:B------:R-:W-:-:S04]  /*26f80*/  SEL R3, R14, RZ, P3 ;  /* 0x000000ff0e037207 */ /* 0x000fc80001800000 */
[----:B------:R-:W-:-:S05]  /*26f90*/  IADD3 R3, R2, R3, RZ ;  /* 0x0000000302037210 */ /* 0x000fca0007ffe0ff */
[----:B------:R-:W-:-:S07]  /*26fa0*/  IMAD.MOV.U32 R13, RZ, RZ, R3 ;  /* 0x000000ffff0d7224 */ /* 0x000fce00078e0003 */
[----:B------:R-:W-:Y:S05]  /*26fb0*/  WARPSYNC.COLLECTIVE R15, `(.L_x_4203) ;  /* 0x000000000f087348 */ /* 0x000fea0003c00000 */
[----:B------:R0:W1:Y:S02]  /*26fc0*/  SHFL.UP P6, R14, R13, R12, R11 ;  /* 0x0400000c0d0e7389 */ /* 0x00006400000c000b */
[----:B01----:R-:W-:Y:S01]  /*26fd0*/  ENDCOLLECTIVE ;  /* 0x000000000000791b */ /* 0x003fe20003800000 */
.L_x_4203:
[----:B------:R-:W-:Y:S01]  /*26fe0*/  IMAD.MOV.U32 R12, RZ, RZ, 0x10 ;  /* 0x00000010ff0c7424 */ /* 0x000fe200078e00ff */
[----:B------:R-:W-:-:S05]  /*26ff0*/  SEL R14, R14, RZ, P4 ;  /* 0x000000ff0e0e7207 */ /* 0x000fca0002000000 */
[----:B------:R-:W-:-:S05]  /*27000*/  IMAD.IADD R5, R3, 0x1, R14 ;  /* 0x0000000103057824 */ /* 0x000fca00078e020e */
[----:B------:R-:W-:-:S07]  /*27010*/  MOV R13, R5 ;  /* 0x00000005000d7202 */ /* 0x000fce0000000f00 */
[----:B------:R-:W-:Y:S05]  /*27020*/  WARPSYNC.COLLECTIVE R15, `(.L_x_4204) ;  /* 0x000000000f087348 */ /* 0x000fea0003c00000 */
[----:B------:R0:W1:Y:S02]  /*27030*/  SHFL.UP P6, R14, R13, R12, R11 ;  /* 0x0400000c0d0e7389 */ /* 0x00006400000c000b */
[----:B01----:R-:W-:Y:S01]  /*27040*/  ENDCOLLECTIVE ;  /* 0x000000000000791b */ /* 0x003fe20003800000 */
.L_x_4204:
[----:B------:R-:W-:Y:S01]  /*27050*/  MOV R12, 0x1f ;  /* 0x0000001f000c7802 */ /* 0x000fe20000000f00 */
[----:B------:R-:W-:Y:S01]  /*27060*/  IMAD.MOV.U32 R11, RZ, RZ, 0x1f ;  /* 0x0000001fff0b7424 */ /* 0x000fe200078e00ff */
[----:B------:R-:W-:-:S04]  /*27070*/  SEL R2, R14, RZ, P5 ;  /* 0x000000ff0e027207 */ /* 0x000fc80002800000 */
[----:B------:R-:W-:-:S05]  /*27080*/  IADD3 R2, R5, R2, RZ ;  /* 0x0000000205027210 */ /* 0x000fca0007ffe0ff */
[----:B------:R-:W-:-:S07]  /*27090*/  IMAD.MOV.U32 R13, RZ, RZ, R2 ;  /* 0x000000ffff0d7224 */ /* 0x000fce00078e0002 */
[----:B------:R-:W-:Y:S05]  /*270a0*/  WARPSYNC.COLLECTIVE R15, `(.L_x_4205) ;  /* 0x000000000f087348 */ /* 0x000fea0003c00000 */
[----:B------:R0:W1:Y:S02]  /*270b0*/  SHFL.IDX P6, R14, R13, R12, R11 ;  /* 0x0000000c0d0e7389 */ /* 0x00006400000c000b */
[----:B01----:R-:W-:Y:S01]  /*270c0*/  ENDCOLLECTIVE ;  /* 0x000000000000791b */ /* 0x003fe20003800000 */
.L_x_4205:
[----:B------:R-:W-:Y:S05]  /*270d0*/  BRA `(.L_x_4206) ;  /* 0xffffffb000047947 */ /* 0x000fea000383ffff */
.L_x_4046:
[----:B------:R-:W-:Y:S01]  /*270e0*/  BSSY B0, `(.L_x_4207) ;  /* 0x0000007000007945 */ /* 0x000fe20003800000 */
[----:B------:R-:W-:Y:S01]  /*270f0*/  IMAD.MOV.U32 R12, RZ, RZ, 0x1 ;  /* 0x00000001ff0c7424 */ /* 0x000fe200078e00ff */
[----:B------:R-:W-:Y:S01]  /*27100*/  MOV R11, RZ ;  /* 0x000000ff000b7202 */ /* 0x000fe20000000f00 */
[----:B------:R-:W-:-:S07]  /*27110*/  IMAD.MOV.U32 R15, RZ, RZ, -0x1 ;  /* 0xffffffffff0f7424 */ /* 0x000fce00078e00ff */
[----:B------:R-:W-:Y:S05]  /*27120*/  WARPSYNC.COLLECTIVE R15, `(.L_x_4208) ;  /* 0x000000000f087348 */ /* 0x000fea0003c00000 */
[----:B------:R0:W1:Y:S02]  /*27130*/  SHFL.UP P6, R14, R13, R12, R11 ;  /* 0x0400000c0d0e7389 */ /* 0x00006400000c000b */
[----:B01----:R-:W-:Y:S01]  /*27140*/  ENDCOLLECTIVE ;  /* 0x000000000000791b */ /* 0x003fe20003800000 */
.L_x_4208:
[----:B------:R-:W-:Y:S05]  /*27150*/  BSYNC B0 ;  /* 0x0000000000007941 */ /* 0x000fea0003800000 */
.L_x_4207:
[----:B------:R-:W-:Y:S01]  /*27160*/  SEL R14, R14, RZ, P1 ;  /* 0x000000ff0e0e7207 */ /* 0x000fe20000800000 */
[----:B------:R-:W-:Y:S01]  /*27170*/  IMAD.MOV.U32 R12, RZ, RZ, 0x2 ;  /* 0x00000002ff0c7424 */ /* 0x000fe200078e00ff */
[----:B------:R-:W-:Y:S01]  /*27180*/  MOV R11, RZ ;  /* 0x000000ff000b7202 */ /* 0x000fe20000000f00 */
[----:B------:R-:W-:Y:S01]  /*27190*/  IMAD.MOV.U32 R15, RZ, RZ, -0x1 ;  /* 0xffffffffff0f7424 */ /* 0x000fe200078e00ff */
[----:B------:R-:W-:-:S07]  /*271a0*/  IADD3 R13, R13, R14, RZ ;  /* 0x0000000e0d0d7210 */ /* 0x000fce0007ffe0ff */
[----:B------:R-:W-:Y:S05]  /*271b0*/  WARPSYNC.COLLECTIVE R15, `(.L_x_4209) ;  /* 0x000000000f087348 */ /* 0x000fea0003c00000 */
[----:B------:R0:W1:Y:S02]  /*271c0*/  SHFL.UP P6, R14, R13, R12, R11 ;  /* 0x0400000c0d0e7389 */ /* 0x00006400000c000b */
[----:B01----:R-:W-:Y:S01]  /*271d0*/  ENDCOLLECTIVE ;  /* 0x000000000000791b */ /* 0x003fe20003800000 */
.L_x_4209:
[----:B------:R-:W-:Y:S02]  /*271e0*/  MOV R12, 0x4 ;  /* 0x00000004000c7802 */ /* 0x000fe40000000f00 */
[----:B------:R-:W-:-:S04]  /*271f0*/  SEL R2, R14, RZ, P2 ;  /* 0x000000ff0e027207 */ /* 0x000fc80001000000 */
[----:B------:R-:W-:-:S05]  /*27200*/  IADD3 R2, R13, R2, RZ ;  /* 0x000000020d027210 */ /* 0x000fca0007ffe0ff */
[----:B------:R-:W-:-:S07]  /*27210*/  IMAD.MOV.U32 R13, RZ, RZ, R2 ;  /* 0x000000ffff0d7224 */ /* 0x000fce00078e0002 */
[----:B------:R-:W-:Y:S05]  /*27220*/  WARPSYNC.COLLECTIVE R15, `(.L_x_4210) ;  /* 0x000000000f087348 */ /* 0x000fea0003c00000 */
[----:B------:R0:W1:Y:S02]  /*27230*/  SHFL.UP P6, R14, R13, R12, R11 ;  /* 0x0400000c0d0e7389 */ /* 0x00006400000c000b */
[----:B01----:R-:W-:Y:S01]  /*27240*/  ENDCOLLECTIVE ;  /* 0x000000000000791b */ /* 0x003fe20003800000 */
.L_x_4210:
[----:B------:R-:W-:Y:S01]  /*27250*/  IMAD.MOV.U32 R12, RZ, RZ, 0x8 ;  /* 0x00000008ff0c7424 */ /* 0x000fe200078e00ff */
[----:B------:R-:W-:-:S05]  /*27260*/  SEL R3, R14, RZ, P3 ;  /* 0x000000ff0e037207 */ /* 0x000fca0001800000 */
[----:B------:R-:W-:-:S05]  /*27270*/  IMAD.IADD R3, R2, 0x1, R3 ;  /* 0x0000000102037824 */ /* 0x000fca00078e0203 */
[----:B------:R-:W-:-:S07]  /*27280*/  MOV R13, R3 ;  /* 0x00000003000d7202 */ /* 0x000fce0000000f00 */
[----:B------:R-:W-:Y:S05]  /*27290*/  WARPSYNC.COLLECTIVE R15, `(.L_x_4211) ;  /* 0x000000000f087348 */ /* 0x000fea0003c00000 */
[----:B------:R0:W1:Y:S02]  /*272a0*/  SHFL.UP P6, R14, R13, R12, R11 ;  /* 0x0400000c0d0e7389 */ /* 0x00006400000c000b */
[----:B01----:R-:W-:Y:S01]  /*272b0*/  ENDCOLLECTIVE ;  /* 0x000000000000791b */ /* 0x003fe20003800000 */
.L_x_4211:
[----:B------:R-:W-:Y:S02]  /*272c0*/  MOV R12, 0x10 ;  /* 0x00000010000c7802 */ /* 0x000fe40000000f00 */
[----:B------:R-:W-:-:S04]  /*272d0*/  SEL R14, R14, RZ, P4 ;  /* 0x000000ff0e0e7207 */ /* 0x000fc80002000000 */
[----:B------:R-:W-:-:S05]  /*272e0*/  IADD3 R5, R3, R14, RZ ;  /* 0x0000000e03057210 */ /* 0x000fca0007ffe0ff */
[----:B------:R-:W-:-:S07]  /*272f0*/  IMAD.MOV.U32 R13, RZ, RZ, R5 ;  /* 0x000000ffff0d7224 */ /* 0x000fce00078e0005 */
[----:B------:R-:W-:Y:S05]  /*27300*/  WARPSYNC.COLLECTIVE R15, `(.L_x_4212) ;  /* 0x000000000f087348 */ /* 0x000fea0003c00000 */
[----:B------:R0:W1:Y:S02]  /*27310*/  SHFL.UP P6, R14, R13, R12, R11 ;  /* 0x0400000c0d0e7389 */ /* 0x00006400000c000b */
[----:B01----:R-:W-:Y:S01]  /*27320*/  ENDCOLLECTIVE ;  /* 0x000000000000791b */ /* 0x003fe20003800000 */
.L_x_4212:
[----:B------:R-:W-:Y:S01]  /*27330*/  IMAD.MOV.U32 R12, RZ, RZ, 0x1f ;  /* 0x0000001fff0c7424 */ /* 0x000fe200078e00ff */
[----:B------:R-:W-:Y:S02]  /*27340*/  MOV R11, 0x1f ;  /* 0x0000001f000b7802 */ /* 0x000fe40000000f00 */
[----:B------:R-:W-:-:S05]  /*27350*/  SEL R2, R14, RZ, P5 ;  /* 0x000000ff0e027207 */ /* 0x000fca0002800000 */
[----:B------:R-:W-:-:S05]  /*27360*/  IMAD.IADD R2, R5, 0x1, R2 ;  /* 0x0000000105027824 */ /* 0x000fca00078e0202 */
[----:B------:R-:W-:-:S07]  /*27370*/  MOV R13, R2 ;  /* 0x00000002000d7202 */ /* 0x000fce0000000f00 */
[----:B------:R-:W-:Y:S05]  /*27380*/  WARPSYNC.COLLECTIVE R15, `(.L_x_4213) ;  /* 0x000000000f087348 */ /* 0x000fea0003c00000 */
[----:B------:R0:W1:Y:S02]  /*27390*/  SHFL.IDX P6, R14, R13, R12, R11 ;  /* 0x0000000c0d0e7389 */ /* 0x00006400000c000b */
[----:B01----:R-:W-:Y:S01]  /*273a0*/  ENDCOLLECTIVE ;  /* 0x000000000000791b */ /* 0x003fe20003800000 */
.L_x_4213:
[----:B------:R-:W-:Y:S05]  /*273b0*/  BRA `(.L_x_4214) ;  /* 0xffffffac00f07947 */ /* 0x000fea000383ffff */
.L_x_4048:
[----:B------:R-:W-:Y:S01]  /*273c0*/  BSSY B0, `(.L_x_4215) ;  /* 0x0000006000007945 */ /* 0x000fe20003800000 */
[----:B------:R-:W-:Y:S01]  /*273d0*/  PLOP3.LUT P6, PT, P6, PT, PT, 0x8, 0x0 ;  /* 0x000000000000781c */ /* 0x000fe200037ce170 */
[----:B------:R-:W-:-:S12]  /*273e0*/  IMAD.MOV.U32 R15, RZ, RZ, -0x1 ;  /* 0xffffffffff0f7424 */ /* 0x000fd800078e00ff */
[----:B0-----:R-:W-:Y:S05]  /*273f0*/  WARPSYNC.COLLECTIVE R15, `(.L_x_4216) ;  /* 0x000000000f087348 */ /* 0x001fea0003c00000 */
[----:B------:R-:W-:Y:S01]  /*27400*/  VOTE.ANY R14, PT, P6 ;  /* 0x00000000000e7806 */ /* 0x000fe200030e0100 */
[----:B0-----:R-:W-:Y:S06]  /*27410*/  ENDCOLLECTIVE ;  /* 0x000000000000791b */ /* 0x001fec0003800000 */
.L_x_4216:
[----:B------:R-:W-:Y:S05]  /*27420*/  BSYNC B0 ;  /* 0x0000000000007941 */ /* 0x000fea0003800000 */
.L_x_4215:
[----:B------:R-:W-:Y:S01]  /*27430*/  MOV R3, R14 ;  /* 0x0000000e00037202 */ /* 0x000fe20000000f00 */
[----:B------:R-:W-:Y:S01]  /*27440*/  IMAD.MOV.U32 R13, RZ, RZ, R7 ;  /* 0x000000ffff0d7224 */ /* 0x000fe200078e0007 */
[----:B------:R-:W-:Y:S01]  /*27450*/  MOV R15, 0xffffffff ;  /* 0xffffffff000f7802 */ /* 0x000fe20000000f00 */
[----:B------:R-:W-:Y:S01]  /*27460*/  IMAD.MOV.U32 R11, RZ, RZ, 0x1f ;  /* 0x0000001fff0b7424 */ /* 0x000fe200078e00ff */
[----:B------:R-:W0:Y:S02]  /*27470*/  POPC R8, R3 ;  /* 0x0000000300087309 */ /* 0x000e240000000000 */
[----:B0-----:R-:W-:-:S07]  /*27480*/  MOV R12, R8 ;  /* 0x00000008000c7202 */ /* 0x001fce0000000f00 */
[----:B------:R-:W-:Y:S05]  /*27490*/  WARPSYNC.COLLECTIVE R15, `(.L_x_4217) ;  /* 0x000000000f087348 */ /* 0x000fea0003c00000 */
[----:B------:R0:W1:Y:S02]  /*274a0*/  SHFL.IDX P6, R14, R13, R12, R11 ;  /* 0x0000000c0d0e7389 */ /* 0x00006400000c000b */
[----:B01----:R-:W-:Y:S01]  /*274b0*/  ENDCOLLECTIVE ;  /* 0x000000000000791b */ /* 0x003fe20003800000 */
.L_x_4217:
[----:B------:R-:W-:Y:S01]  /*274c0*/  MOV R13, R4 ;  /* 0x00000004000d7202 */ /* 0x000fe20000000f00 */
[----:B------:R-:W-:-:S07]  /*274d0*/  IMAD.MOV.U32 R7, RZ, RZ, R14 ;  /* 0x000000ffff077224 */ /* 0x000fce00078e000e */
[----:B------:R-:W-:Y:S05]  /*274e0*/  WARPSYNC.COLLECTIVE R15, `(.L_x_4218) ;  /* 0x000000000f087348 */ /* 0x000fea0003c00000 */
[----:B------:R0:W1:Y:S02]  /*274f0*/  SHFL.IDX P6, R14, R13, R12, R11 ;  /* 0x0000000c0d0e7389 */ /* 0x00006400000c000b */
[----:B01----:R-:W-:Y:S01]  /*27500*/  ENDCOLLECTIVE ;  /* 0x000000000000791b */ /* 0x003fe20003800000 */
.L_x_4218:
[----:B------:R-:W-:Y:S01]  /*27510*/  IMAD.MOV.U32 R4, RZ, RZ, R14 ;  /* 0x000000ffff047224 */ /* 0x000fe200078e000e */
[----:B------:R-:W-:Y:S06]  /*27520*/  BRA `(.L_x_4219) ;  /* 0xffffffac00d07947 */ /* 0x000fec000383ffff */
.L_x_4050:
[----:B------:R-:W-:Y:S01]  /*27530*/  BSSY B0, `(.L_x_4220) ;  /* 0x0000007000007945 */ /* 0x000fe20003800000 */
[----:B------:R-:W-:Y:S01]  /*27540*/  MOV R13, R2 ;  /* 0x00000002000d7202 */ /* 0x000fe20000000f00 */
[----:B------:R-:W-:Y:S01]  /*27550*/  IMAD.MOV.U32 R11, RZ, RZ, 0x1f ;  /* 0x0000001fff0b7424 */ /* 0x000fe200078e00ff */
[----:B------:R-:W-:-:S07]  /*27560*/  MOV R15, 0xffffffff ;  /* 0xffffffff000f7802 */ /* 0x000fce0000000f00 */
[----:B0123--:R-:W-:Y:S05]  /*27570*/  WARPSYNC.COLLECTIVE R15, `(.L_x_4221) ;  /* 0x000000000f087348 */ /* 0x00ffea0003c00000 */
[----:B------:R4:W0:Y:S02]  /*27580*/  SHFL.IDX P6, R14, R13, R12, R11 ;  /* 0x0000000c0d0e7389 */ /* 0x00082400000c000b */
[----:B01234-:R-:W-:Y:S01]  /*27590*/  ENDCOLLECTIVE ;  /* 0x000000000000791b */ /* 0x01ffe20003800000 */
.L_x_4221:
[----:B------:R-:W-:Y:S05]  /*275a0*/  BSYNC B0 ;  /* 0x0000000000007941 */ /* 0x000fea0003800000 */
.L_x_4220:
[----:B------:R-:W-:Y:S01]  /*275b0*/  IMAD.MOV.U32 R6, RZ, RZ, R14 ;  /* 0x000000ffff067224 */ /* 0x000fe200078e000e */
[----:B------:R-:W-:Y:S06]  /*275c0*/  BRA `(.L_x_4049) ;  /* 0xffffffac00c07947 */ /* 0x000fec000383ffff */
.L_x_4054:
[----:B0-----:R0:W1:Y:S02]  /*275d0*/  SYNCS.PHASECHK.TRANS64.TRYWAIT P0, [R7+URZ+0x30820], R0 ;  /* 0x03082000070075a7 */ /* 0x001064000800017f */
[----:B-1----:R-:W-:Y:S05]  /*275e0*/  @!P0 NANOSLEEP.SYNCS 0x989680 ;  /* 0x009896800000895d */ /* 0x002fea0003900000 */
[----:B------:R-:W1:Y:S02]  /*275f0*/  @!P0 SYNCS.PHASECHK.TRANS64 P0, [R7+URZ+0x30820], R0 ;  /* 0x03082000070085a7 */ /* 0x000e64000800007f */
[----:B-1----:R-:W-:Y:S05]  /*27600*/  @!P0 BRA `(.L_x_4054) ;  /* 0xfffffffc00f08947 */ /* 0x002fea000383ffff */
[----:B------:R-:W-:Y:S05]  /*27610*/  BRA `(.L_x_4222) ;  /* 0xffffffb400187947 */ /* 0x000fea000383ffff */
.L_x_4055:
        /* <DEDUP_REMOVED lines=8> */
[----:B0-2---:R-:W-:Y:S05]  /*276a0*/  WARPSYNC.COLLECTIVE R15, `(.L_x_4224) ;  /* 0x000000000f087348 */ /* 0x005fea0003c00000 */
[----:B------:R1:W3:Y:S02]  /*276b0*/  SHFL.IDX P6, R14, R13, R12, R11 ;  /* 0x0000000c0d0e7389 */ /* 0x0002e400000c000b */
[----:B0123--:R-:W-:Y:S01]  /*276c0*/  ENDCOLLECTIVE ;  /* 0x000000000000791b */ /* 0x00ffe20003800000 */
.L_x_4224:
[----:B------:R-:W-:Y:S05]  /*276d0*/  BSYNC B0 ;  /* 0x0000000000007941 */ /* 0x000fea0003800000 */
.L_x_4223:
[----:B------:R-:W-:Y:S05]  /*276e0*/  BRA `(.L_x_4225) ;  /* 0xffffffb400007947 */ /* 0x000fea000383ffff */
.L_x_4056:
[----:B------:R-:W-:Y:S01]  /*276f0*/  BSSY B0, `(.L_x_4226) ;  /* 0x0000006000007945 */ /* 0x000fe20003800000 */
[----:B------:R-:W-:-:S07]  /*27700*/  MOV R15, 0xffffffff ;  /* 0xffffffff000f7802 */ /* 0x000fce0000000f00 */
[----:B0-2---:R-:W-:Y:S05]  /*27710*/  WARPSYNC.COLLECTIVE R15, `(.L_x_4227) ;  /* 0x000000000f0c7348 */ /* 0x005fea0003c00000 */
[----:B------:R-:W-:Y:S02]  /*27720*/  ELECT P6, UR62, PT ;  /* 0x00000000003e782f */ /* 0x000fe400038c0000 */
[----:B------:R-:W-:Y:S01]  /*27730*/  MOV R14, UR62 ;  /* 0x0000003e000e7c02 */ /* 0x000fe20008000f00 */
[----:B0-2---:R-:W-:Y:S10]  /*27740*/  ENDCOLLECTIVE ;  /* 0x000000000000791b */ /* 0x005ff40003800000 */
.L_x_4227:
[----:B------:R-:W-:Y:S05]  /*27750*/  BSYNC B0 ;  /* 0x0000000000007941 */ /* 0x000fea0003800000 */
.L_x_4226:
[----:B------:R-:W-:Y:S05]  /*27760*/  BRA `(.L_x_4228) ;  /* 0xffffffb000f47947 */ /* 0x000fea000383ffff */
.L_x_4058:
[----:B0-----:R0:W1:Y:S02]  /*27770*/  SYNCS.PHASECHK.TRANS64.TRYWAIT P1, [R5+URZ+0x30840], R0 ;  /* 0x03084000050075a7 */ /* 0x001064000802017f */
[----:B-1----:R-:W-:Y:S05]  /*27780*/  @!P1 NANOSLEEP.SYNCS 0x989680 ;  /* 0x009896800000995d */ /* 0x002fea0003900000 */
[----:B------:R-:W1:Y:S02]  /*27790*/  @!P1 SYNCS.PHASECHK.TRANS64 P1, [R5+URZ+0x30840], R0 ;  /* 0x03084000050095a7 */ /* 0x000e64000802007f */
[----:B-1----:R-:W-:Y:S05]  /*277a0*/  @!P1 BRA `(.L_x_4058) ;  /* 0xfffffffc00f09947 */ /* 0x002fea000383ffff */
[----:B------:R-:W-:Y:S05]  /*277b0*/  BRA `(.L_x_4229) ;  /* 0xffffffb400147947 */ /* 0x000fea000383ffff */
.L_x_4060:
[----:B-1----:R1:W3:Y:S02]  /*277c0*/  SYNCS.PHASECHK.TRANS64.TRYWAIT P1, [R3+URZ+0x30840], R2 ;  /* 0x03084002030075a7 */ /* 0x0022e4000802017f */
[----:B---3--:R-:W-:Y:S05]  /*277d0*/  @!P1 NANOSLEEP.SYNCS 0x989680 ;  /* 0x009896800000995d */ /* 0x008fea0003900000 */
[----:B------:R-:W3:Y:S02]  /*277e0*/  @!P1 SYNCS.PHASECHK.TRANS64 P1, [R3+URZ+0x30840], R2 ;  /* 0x03084002030095a7 */ /* 0x000ee4000802007f */
[----:B---3--:R-:W-:Y:S05]  /*277f0*/  @!P1 BRA `(.L_x_4060) ;  /* 0xfffffffc00f09947 */ /* 0x008fea000383ffff */
[----:B------:R-:W-:Y:S05]  /*27800*/  BRA `(.L_x_4230) ;  /* 0xffffffb400207947 */ /* 0x000fea000383ffff */
.L_x_4062:
[----:B---3--:R3:W4:Y:S02]  /*27810*/  SYNCS.PHASECHK.TRANS64.TRYWAIT P1, [R5+URZ+0x30860], R0 ;  /* 0x03086000050075a7 */ /* 0x008724000802017f */
[----:B----4-:R-:W-:Y:S05]  /*27820*/  @!P1 NANOSLEEP.SYNCS 0x989680 ;  /* 0x009896800000995d */ /* 0x010fea0003900000 */
[----:B------:R-:W4:Y:S02]  /*27830*/  @!P1 SYNCS.PHASECHK.TRANS64 P1, [R5+URZ+0x30860], R0 ;  /* 0x03086000050095a7 */ /* 0x000f24000802007f */
[----:B----4-:R-:W-:Y:S05]  /*27840*/  @!P1 BRA `(.L_x_4062) ;  /* 0xfffffffc00f09947 */ /* 0x010fea000383ffff */
[----:B------:R-:W-:Y:S05]  /*27850*/  BRA `(.L_x_4231) ;  /* 0xffffffb4001c7947 */ /* 0x000fea000383ffff */
.L_x_4232:
        /* <DEDUP_REMOVED lines=10> */
.L_x_15981:


//--------------------- .text._ZN7cutlass13device_kernelIN5flash11enable_sm90INS1_16FlashAttnFwdSm90INS1_25CollectiveMainloopFwdSm90ILi2EN4cute5tupleIJNS5_1CILi1EEES8_S8_EEENS6_IJNS7_ILi128EEENS7_ILi96EEENS7_ILi192EEEEEELi192ENS_6half_tEfNS_4arch4Sm90ELb0ELb1ELb1ELb0ELb1ELb0ELb0ELb1ELb1ELb1ELb1ELb0EEENS1_21CollectiveEpilogueFwdINS6_IJSA_SC_SB_EEES9_SE_SG_Li256ELb0ELb1ELb1ELb0EEENS1_19SingleTileSchedulerILb0ELb1ELb1ELi128EEEEEEEEEvNT_6ParamsE --------------------------
	.section	.text._ZN7cutlass13device_kernelIN5flash11enable_sm90INS1_16FlashAttnFwdSm90INS1_25CollectiveMainloopFwdSm90ILi2EN4cute5tupleIJNS5_1CILi1EEES8_S8_EEENS6_IJNS7_ILi128EEENS7_ILi96EEENS7_ILi192EEEEEELi192ENS_6half_tEfNS_4arch4Sm90ELb0ELb1ELb1ELb0ELb1ELb0ELb0ELb1ELb1ELb1ELb1ELb0EEENS1_21CollectiveEpilogueFwdINS6_IJSA_SC_SB_EEES9_SE_SG_Li256ELb0ELb1ELb1ELb0EEENS1_19SingleTileSchedulerILb0ELb1ELb1ELi128EEEEEEEEEvNT_6ParamsE,"ax",@progbits
	.align	128
.text._ZN7cutlass13device_kernelIN5flash11enable_sm90INS1_16FlashAttnFwdSm90INS1_25CollectiveMainloopFwdSm90ILi2EN4cute5tupleIJNS5_1CILi1EEES8_S8_EEENS6_IJNS7_ILi128EEENS7_ILi96EEENS7_ILi192EEEEEELi192ENS_6half_tEfNS_4arch4Sm90ELb0ELb1ELb1ELb0ELb1ELb0ELb0ELb1ELb1ELb1ELb1ELb0EEENS1_21CollectiveEpilogueFwdINS6_IJSA_SC_SB_EEES9_SE_SG_Li256ELb0ELb1ELb1ELb0EEENS1_19SingleTileSchedulerILb0ELb1ELb1ELi128EEEEEEEEEvNT_6ParamsE:
        .type           _ZN7cutlass13device_kernelIN5flash11enable_sm90INS1_16FlashAttnFwdSm90INS1_25CollectiveMainloopFwdSm90ILi2EN4cute5tupleIJNS5_1CILi1EEES8_S8_EEENS6_IJNS7_ILi128EEENS7_ILi96EEENS7_ILi192EEEEEELi192ENS_6half_tEfNS_4arch4Sm90ELb0ELb1ELb1ELb0ELb1ELb0ELb0ELb1ELb1ELb1ELb1ELb0EEENS1_21CollectiveEpilogueFwdINS6_IJSA_SC_SB_EEES9_SE_SG_Li256ELb0ELb1ELb1ELb0EEENS1_19SingleTileSchedulerILb0ELb1ELb1ELi128EEEEEEEEEvNT_6ParamsE,@function
        .size           _ZN7cutlass13device_kernelIN5flash11enable_sm90INS1_16FlashAttnFwdSm90INS1_25CollectiveMainloopFwdSm90ILi2EN4cute5tupleIJNS5_1CILi1EEES8_S8_EEENS6_IJNS7_ILi128EEENS7_ILi96EEENS7_ILi192EEEEEELi192ENS_6half_tEfNS_4arch4Sm90ELb0ELb1ELb1ELb0ELb1ELb0ELb0ELb1ELb1ELb1ELb1ELb0EEENS1_21CollectiveEpilogueFwdINS6_IJSA_SC_SB_EEES9_SE_SG_Li256ELb0ELb1ELb1ELb0EEENS1_19SingleTileSchedulerILb0ELb1ELb1ELi128EEEEEEEEEvNT_6ParamsE,(.L_x_15982 - _ZN7cutlass13device_kernelIN5flash11enable_sm90INS1_16FlashAttnFwdSm90INS1_25CollectiveMainloopFwdSm90ILi2EN4cute5tupleIJNS5_1CILi1EEES8_S8_EEENS6_IJNS7_ILi128EEENS7_ILi96EEENS7_ILi192EEEEEELi192ENS_6half_tEfNS_4arch4Sm90ELb0ELb1ELb1ELb0ELb1ELb0ELb0ELb1ELb1ELb1ELb1ELb0EEENS1_21CollectiveEpilogueFwdINS6_IJSA_SC_SB_EEES9_SE_SG_Li256ELb0ELb1ELb1ELb0EEENS1_19SingleTileSchedulerILb0ELb1ELb1ELi128EEEEEEEEEvNT_6ParamsE)
        .other          _ZN7cutlass13device_kernelIN5flash11enable_sm90INS1_16FlashAttnFwdSm90INS1_25CollectiveMainloopFwdSm90ILi2EN4cute5tupleIJNS5_1CILi1EEES8_S8_EEENS6_IJNS7_ILi128EEENS7_ILi96EEENS7_ILi192EEEEEELi192ENS_6half_tEfNS_4arch4Sm90ELb0ELb1ELb1ELb0ELb1ELb0ELb0ELb1ELb1ELb1ELb1ELb0EEENS1_21CollectiveEpilogueFwdINS6_IJSA_SC_SB_EEES9_SE_SG_Li256ELb0ELb1ELb1ELb0EEENS1_19SingleTileSchedulerILb0ELb1ELb1ELi128EEEEEEEEEvNT_6ParamsE,@"STO_CUDA_ENTRY STV_DEFAULT"
_ZN7cutlass13device_kernelIN5flash11enable_sm90INS1_16FlashAttnFwdSm90INS1_25CollectiveMainloopFwdSm90ILi2EN4cute5tupleIJNS5_1CILi1EEES8_S8_EEENS6_IJNS7_ILi128EEENS7_ILi96EEENS7_ILi192EEEEEELi192ENS_6half_tEfNS_4arch4Sm90ELb0ELb1ELb1ELb0ELb1ELb0ELb0ELb1ELb1ELb1ELb1ELb0EEENS1_21CollectiveEpilogueFwdINS6_IJSA_SC_SB_EEES9_SE_SG_Li256ELb0ELb1ELb1ELb0EEENS1_19SingleTileSchedulerILb0ELb1ELb1ELi128EEEEEEEEEvNT_6ParamsE:
        /* <DEDUP_REMOVED lines=45> */
.L_x_4233:
        /* <DEDUP_REMOVED lines=22> */
.L_x_4234:
        /* <DEDUP_REMOVED lines=18> */
.L_x_4235:
        /* <DEDUP_REMOVED lines=22> */
.L_x_4236:
        /* <DEDUP_REMOVED lines=23> */
.L_x_4237:
        /* <DEDUP_REMOVED lines=11> */
.L_x_4240:
        /* <DEDUP_REMOVED lines=25> */
[----:B------:R-:W4:Y:S05]  /*0a60*/  LDC R120, c[0x0][0x288] ;  /* 0x0000a200ff787b82 */ /* 0x000f2a0000000800 */
[----:B------:R-:W-:Y:S01]  /*0a70*/  IMAD.U32 R19, RZ, RZ, UR4 ;  /* 0x00000004ff137e24 */ /* 0x000fe2000f8e00ff */
[----:B------:R-:W-:Y:S01]  /*0a80*/  @UP0 ULDC UR9, c[0x0][0x44c] ;  /* 0x0001130000090ab9 */ /* 0x000fe20000000800 */
[----:B------:R-:W-:Y:S01]  /*0a90*/  @UP0 ULDC UR11, c[0x0][0x450] ;  /* 0x00011400000b0ab9 */ /* 0x000fe20000000800 */
[----:B------:R-:W1:Y:S01]  /*0aa0*/  LDC R17, c[0x0][0x424] ;  /* 0x00010900ff117b82 */ /* 0x000e620000000800 */
[----:B------:R-:W-:-:S07]  /*0ab0*/  ULDC.64 UR4, c[0x0][0x9e0] ;  /* 0x0002780000047ab9 */ /* 0x000fce0000000a00 */
[----:B------:R-:W2:Y:S01]  /*0ac0*/  S2UR UR38, SR_CTAID.X ;  /* 0x00000000002679c3 */ /* 0x000ea20000002500 */
[----:B0-----:R-:W-:-:S04]  /*0ad0*/  ISETP.NE.U32.AND P0, PT, R2, RZ, PT ;  /* 0x000000ff0200720c */ /* 0x001fc80003f05070 */
[----:B------:R-:W-:-:S03]  /*0ae0*/  ISETP.NE.AND.EX P0, PT, R3, RZ, PT, P0 ;  /* 0x000000ff0300720c */ /* 0x000fc60003f05300 */
[----:B------:R-:W0:Y:S01]  /*0af0*/  LDC R4, c[0x0][0x2f0] ;  /* 0x0000bc00ff047b82 */ /* 0x000e220000000800 */
[----:B----4-:R-:W-:Y:S02]  /*0b00*/  IADD3 R0, -R120, 0x1, RZ ;  /* 0x0000000178007810 */ /* 0x010fe40007ffe1ff */
[----:B-1----:R-:W-:Y:S01]  /*0b10*/  SEL R17, R17, 0x1, P0 ;  /* 0x0000000111117807 */ /* 0x002fe20000000000 */
[----:B--2---:R-:W-:-:S04]  /*0b20*/  USHF.L.U32 UR38, UR38, 0x7, URZ ;  /* 0x0000000726267899 */ /* 0x004fc8000800063f */
[----:B------:R-:W-:Y:S02]  /*0b30*/  @UP0 UIADD3 UR8, UR38, 0x7f, URZ ;  /* 0x0000007f26080890 */ /* 0x000fe4000fffe03f */
[----:B------:R-:W-:Y:S01]  /*0b40*/  UIADD3 UR7, UR38, 0x7f, URZ ;  /* 0x0000007f26077890 */ /* 0x000fe2000fffe03f */
[CC--:B0-----:R-:W-:Y:S01]  /*0b50*/  IMAD R0, R17.reuse, R4.reuse, R0 ;  /* 0x0000000411007224 */ /* 0x0c1fe200078e0200 */
[----:B------:R-:W-:Y:S01]  /*0b60*/  UIMAD.WIDE.U32 UR8, UR8, UR9, URZ ;  /* 0x00000009080872a5 */ /* 0x000fe2000f8e003f */
[----:B------:R-:W-:-:S03]  /*0b70*/  IMAD R23, R17, R4, RZ ;  /* 0x0000000411177224 */ /* 0x000fc600078e02ff */
        /* <DEDUP_REMOVED lines=20> */
.L_x_4243:
[----:B------:R-:W-:-:S11]  /*0cc0*/  UISETP.NE.AND UP0, UPT, UR5, 0x1, UPT ;  /* 0x000000010500788c */ /* 0x000fd6000bf05270 */
[----:B------:R-:W-:Y:S02]  /*0cd0*/  @UP0 ULDC.64 UR10, c[0x0][0x9e8] ;  /* 0x00027a00000a0ab9 */ /* 0x000fe40000000a00 */
[----:B------:R-:W-:-:S04]  /*0ce0*/  UIMAD.WIDE.U32 UR8, UR4, UR10, URZ ;  /* 0x0000000a040872a5 */ /* 0x000fc8000f8e003f */
[----:B------:R-:W-:-:S12]  /*0cf0*/  @UP0 USHF.R.U32.HI UR4, URZ, UR11, UR9 ;  /* 0x0000000b3f040299 */ /* 0x000fd80008011609 */
.L_x_4244:
[----:B------:R-:W-:-:S06]  /*0d00*/  UIMAD UR4, UR4, UR5, UR5 ;  /* 0x00000005040472a4 */ /* 0x000fcc000f8e0205 */
[----:B------:R-:W-:-:S07]  /*0d10*/  VIMNMX R0, R0, UR4, PT ;  /* 0x0000000400007c48 */ /* 0x000fce000bfe0100 */
.L_x_4242:
[----:B------:R-:W-:Y:S01]  /*0d20*/  R2UR UR4, R19 ;  /* 0x00000000130472ca */ /* 0x000fe200000e0000 */
[CC--:B------:R-:W-:Y:S02]  /*0d30*/  IMAD R120, R17.reuse, R4.reuse, -R120 ;  /* 0x0000000411787224 */ /* 0x0c0fe400078e0a78 */
[----:B------:R-:W-:Y:S02]  /*0d40*/  VIADD R2, R0, 0x5f ;  /* 0x0000005f00027836 */ /* 0x000fe40000000000 */
[----:B------:R-:W-:Y:S01]  /*0d50*/  IMAD R0, R17, R4, 0x5f ;  /* 0x0000005f11007424 */ /* 0x000fe200078e0204 */
[----:B------:R-:W-:Y:S01]  /*0d60*/  R2UR UR7, R120 ;  /* 0x00000000780772ca */ /* 0x000fe200000e0000 */
[----:B------:R-:W-:-:S04]  /*0d70*/  IMAD.HI R2, R2, 0x2aaaaaab, RZ ;  /* 0x2aaaaaab02027827 */ /* 0x000fc800078e02ff */
[----:B------:R-:W-:Y:S01]  /*0d80*/  IMAD.HI R0, R0, 0x2aaaaaab, RZ ;  /* 0x2aaaaaab00007827 */ /* 0x000fe200078e02ff */
[----:B------:R-:W-:Y:S01]  /*0d90*/  SHF.R.U32.HI R5, RZ, 0x1f, R2 ;  /* 0x0000001fff057819 */ /* 0x000fe20000011602 */
[----:B------:R-:W-:-:S03]  /*0da0*/  UISETP.NE.AND UP0, UPT, UR4, URZ, UPT ;  /* 0x0000003f0400728c */ /* 0x000fc6000bf05270 */
[----:B------:R-:W-:Y:S01]  /*0db0*/  UMOV UR4, UR38 ;  /* 0x0000002600047c82 */ /* 0x000fe20008000000 */
[----:B------:R-:W-:Y:S02]  /*0dc0*/  SHF.R.U32.HI R3, RZ, 0x1f, R0 ;  /* 0x0000001fff037819 */ /* 0x000fe40000011600 */
[----:B------:R-:W-:Y:S02]  /*0dd0*/  LEA.HI.SX32 R2, R2, R5, 0x1c ;  /* 0x0000000502027211 */ /* 0x000fe400078fe2ff */
[----:B------:R-:W-:-:S03]  /*0de0*/  LEA.HI.SX32 R3, R0, R3, 0x1c ;  /* 0x0000000300037211 */ /* 0x000fc600078fe2ff */
[----:B------:R-:W-:Y:S01]  /*0df0*/  @UP0 ULDC UR8, c[0x0][0x44c] ;  /* 0x0001130000080ab9 */ /* 0x000fe20000000800 */
[----:B------:R-:W-:Y:S01]  /*0e00*/  @UP0 ULDC UR10, c[0x0][0x450] ;  /* 0x00011400000a0ab9 */ /* 0x000fe20000000800 */
[----:B------:R-:W-:Y:S01]  /*0e10*/  UIMAD.WIDE.U32 UR8, UR38, UR8, URZ ;  /* 0x00000008260872a5 */ /* 0x000fe2000f8e003f */
[----:B------:R-:W-:-:S03]  /*0e20*/  VIMNMX R16, R3, R2, PT ;  /* 0x0000000203107248 */ /* 0x000fc60003fe0100 */
        /* <DEDUP_REMOVED lines=17> */
.L_x_4246:
[----:B------:R-:W-:-:S11]  /*0f40*/  UISETP.NE.AND UP0, UPT, UR5, 0x1, UPT ;  /* 0x000000010500788c */ /* 0x000fd6000bf05270 */
[----:B------:R-:W-:Y:S02]  /*0f50*/  @UP0 ULDC.64 UR10, c[0x0][0x9e8] ;  /* 0x00027a00000a0ab9 */ /* 0x000fe40000000a00 */
[----:B------:R-:W-:-:S04]  /*0f60*/  UIMAD.WIDE.U32 UR8, UR4, UR10, URZ ;  /* 0x0000000a040872a5 */ /* 0x000fc8000f8e003f */
[----:B------:R-:W-:-:S12]  /*0f70*/  @UP0 USHF.R.U32.HI UR4, URZ, UR11, UR9 ;  /* 0x0000000b3f040299 */ /* 0x000fd80008011609 */
.L_x_4247:
[----:B------:R-:W-:-:S04]  /*0f80*/  UIMAD UR4, UR4, UR5, URZ ;  /* 0x00000005040472a4 */ /* 0x000fc8000f8e023f */
[----:B------:R-:W-:-:S04]  /*0f90*/  UISETP.LT.AND UP0, UPT, UR7, UR4, UPT ;  /* 0x000000040700728c */ /* 0x000fc8000bf01270 */
[----:B------:R-:W-:-:S12]  /*0fa0*/  USEL UR7, UR7, UR4, !UP0 ;  /* 0x0000000407077287 */ /* 0x000fd8000c000000 */
.L_x_4245:
[----:B------:R-:W-:Y:S02]  /*0fb0*/  UIMAD.WIDE UR4, UR7, 0x2aaaaaab, URZ ;  /* 0x2aaaaaab070478a5 */ /* 0x000fe4000f8e023f */
[----:B------:R-:W-:Y:S02]  /*0fc0*/  USHF.R.U32.HI UR11, URZ, 0x10, UR6 ;  /* 0x000000103f0b7899 */ /* 0x000fe40008011606 */
[----:B------:R-:W-:Y:S02]  /*0fd0*/  USHF.R.U32.HI UR4, URZ, 0x1f, UR5 ;  /* 0x0000001f3f047899 */ /* 0x000fe40008011605 */
[----:B------:R-:W-:Y:S02]  /*0fe0*/  ULOP3.LUT UR7, UR6, 0xffff, URZ, 0xc0, !UPT ;  /* 0x0000ffff06077892 */ /* 0x000fe4000f8ec03f */
[----:B------:R-:W-:-:S04]  /*0ff0*/  ULEA.HI.SX32 UR4, UR5, UR4, 0x1c ;  /* 0x0000000405047291 */ /* 0x000fc8000f8fe23f */
        /* <DEDUP_REMOVED lines=42> */
.L_x_4248:
[----:B------:R-:W-:Y:S02]  /*12a0*/  UIMAD UR5, UR7, UR4, UR10 ;  /* 0x00000004070572a4 */ /* 0x000fe4000f8e020a */
[----:B------:R-:W-:Y:S01]  /*12b0*/  IMAD.U32 R3, RZ, RZ, UR4 ;  /* 0x00000004ff037e24 */ /* 0x000fe2000f8e00ff */
[----:B------:R-:W-:Y:S01]  /*12c0*/  PLOP3.LUT P0, PT, PT, PT, PT, 0x80, 0x0 ;  /* 0x000000000000781c */ /* 0x000fe20003f0f070 */
[----:B------:R-:W-:Y:S01]  /*12d0*/  IMAD.MOV.U32 R0, RZ, RZ, RZ ;  /* 0x000000ffff007224 */ /* 0x000fe200078e00ff */
[----:B------:R-:W-:Y:S01]  /*12e0*/  CS2R R118, SRZ ;  /* 0x0000000000767805 */ /* 0x000fe2000001ff00 */
[----:B------:R-:W-:Y:S01]  /*12f0*/  IMAD.MOV.U32 R2, RZ, RZ, RZ ;  /* 0x000000ffff027224 */ /* 0x000fe200078e00ff */
[----:B------:R-:W-:Y:S01]  /*1300*/  VIADDMNMX R16, R3, UR5, R16, PT ;  /* 0x0000000503107c46 */ /* 0x000fe2000b800110 */
[----:B------:R-:W-:Y:S01]  /*1310*/  IMAD.U32 R22, RZ, RZ, UR5 ;  /* 0x00000005ff167e24 */ /* 0x000fe2000f8e00ff */
[----:B------:R-:W-:Y:S02]  /*1320*/  CS2R R116, SRZ ;  /* 0x0000000000747805 */ /* 0x000fe4000001ff00 */
[----:B------:R-:W-:-:S02]  /*1330*/  CS2R R114, SRZ ;  /* 0x0000000000727805 */ /* 0x000fc4000001ff00 */
[----:B------:R-:W-:Y:S02]  /*1340*/  ISETP.GT.AND P1, PT, R16, UR5, PT ;  /* 0x0000000510007c0c */ /* 0x000fe4000bf24270 */
        /* <DEDUP_REMOVED lines=72> */
[----:B------:R-:W-:Y:S01]  /*17d0*/  MOV R8, 0x70 ;  /* 0x0000007000087802 */ /* 0x000fe20000000f00 */
[----:B------:R-:W-:Y:S02]  /*17e0*/  IMAD.U32 R6, RZ, RZ, UR4 ;  /* 0x00000004ff067e24 */ /* 0x000fe4000f8e00ff */
[----:B------:R-:W-:-:S02]  /*17f0*/  IMAD.U32 R7, RZ, RZ, UR5 ;  /* 0x00000005ff077e24 */ /* 0x000fc4000f8e00ff */
[----:B------:R-:W-:Y:S02]  /*1800*/  IMAD.U32 R11, RZ, RZ, UR7 ;  /* 0x00000007ff0b7e24 */ /* 0x000fe4000f8e00ff */
[----:B------:R-:W-:Y:S02]  /*1810*/  IMAD.MOV.U32 R12, RZ, RZ, 0x1 ;  /* 0x00000001ff0c7424 */ /* 0x000fe400078e00ff */
[----:B0-----:R-:W-:-:S07]  /*1820*/  IMAD.MOV.U32 R13, RZ, RZ, RZ ;  /* 0x000000ffff0d7224 */ /* 0x001fce00078e00ff */
[----:B------:R-:W-:-:S07]  /*1830*/  LEPC R20, `(.L_x_4250) ;  /* 0x000000001014794e */ /* 0x000fce0000000000 */
[----:B-1----:R-:W-:Y:S05]  /*1840*/  CALL.ABS.NOINC R2 ;  /* 0x0000000002007343 */ /* 0x002fea0003c00000 */
.L_x_4250:
[----:B------:R-:W-:-:S04]  /*1850*/  SHF.L.U32 R0, RZ, 0x1f, RZ ;  /* 0x0000001fff007819 */ /* 0x000fc800000006ff */
[----:B------:R-:W0:Y:S02]  /*1860*/  SYNCS.PHASECHK.TRANS64.TRYWAIT P0, [UR39+0x30800], R0 ;  /* 0x03080000ff0075a7 */ /* 0x000e240008000167 */
[----:B0-----:R-:W-:Y:S05]  /*1870*/  @!P0 BRA `(.L_x_4251) ;  /* 0x0000013c00448947 */ /* 0x001fea0003800000 */
.L_x_4384:
[----:B------:R-:W2:Y:S02]  /*1880*/  LDL R2, [R1+0x4] ;  /* 0x0000040001027983 */ /* 0x000ea40000100800 */
[----:B--2---:R-:W-:-:S13]  /*1890*/  R2UR UR4, R2 ;  /* 0x00000000020472ca */ /* 0x004fda00000e0000 */
[----:B------:R-:W-:-:S06]  /*18a0*/  ULOP3.LUT UR4, UR4, 0x1, URZ, 0xfc, !UPT ;  /* 0x0000000104047892 */ /* 0x000fcc000f8efc3f */
[----:B------:R-:W-:-:S05]  /*18b0*/  IMAD.U32 R2, RZ, RZ, UR4 ;  /* 0x00000004ff027e24 */ /* 0x000fca000f8e00ff */
[----:B------:R-:W-:-:S13]  /*18c0*/  ISETP.NE.AND P0, PT, R2, 0x3, PT ;  /* 0x000000030200780c */ /* 0x000fda0003f05270 */
[----:B------:R-:W-:Y:S05]  /*18d0*/  @!P0 BRA `(.L_x_4252) ;  /* 0x0000000000048947 */ /* 0x000fea0003800000 */
[----:B------:R-:W-:Y:S01]  /*18e0*/  BPT.TRAP 0x1 ;  /* 0x000000040000795c */ /* 0x000fe20000300000 */
.L_x_4252:
[----:B------:R1:W2:Y:S01]  /*18f0*/  SYNCS.PHASECHK.TRANS64.TRYWAIT P1, [UR39+0x30830], R0 ;  /* 0x03083000ff0075a7 */ /* 0x0002a20008020167 */
[----:B------:R-:W-:Y:S05]  /*1900*/  @!P0 BRA `(.L_x_4253) ;  /* 0x0000000000048947 */ /* 0x000fea0003800000 */
[----:B------:R-:W-:Y:S01]  /*1910*/  BPT.TRAP 0x1 ;  /* 0x000000040000795c */ /* 0x000fe20000300000 */
.L_x_4253:
[----:B------:R-:W-:-:S05]  /*1920*/  IMAD.U32 R4, RZ, RZ, UR40 ;  /* 0x00000028ff047e24 */ /* 0x000fca000f8e00ff */
[----:B------:R-:W-:Y:S01]  /*1930*/  LOP3.LUT R4, R4, 0x10000, RZ, 0xfc, !PT ;  /* 0x0001000004047812 */ /* 0x000fe200078efcff */
[----:B--2---:R-:W-:Y:S06]  /*1940*/  @P1 BRA `(.L_x_4254) ;  /* 0x0000000000081947 */ /* 0x004fec0003800000 */
[----:B------:R-:W2:Y:S02]  /*1950*/  SYNCS.PHASECHK.TRANS64.TRYWAIT P1, [UR39+0x30830], R0 ;  /* 0x03083000ff0075a7 */ /* 0x000ea40008020167 */
[----:B--2---:R-:W-:Y:S05]  /*1960*/  @!P1 BRA `(.L_x_4255) ;  /* 0x0000013c00209947 */ /* 0x004fea0003800000 */
.L_x_4254:
[----:B------:R-:W-:Y:S05]  /*1970*/  WARPSYNC.ALL ;  /* 0x0000000000007948 */ /* 0x000fea0003800000 */
[----:B------:R-:W-:Y:S01]  /*1980*/  IMAD.MOV.U32 R5, RZ, RZ, 0x40000040 ;  /* 0x40000040ff057424 */ /* 0x000fe200078e00ff */
[----:B------:R-:W-:Y:S01]  /*1990*/  UIADD3 UR4, UR39, 0x1e400, URZ ;  /* 0x0001e40027047890 */ /* 0x000fe2000fffe03f */
[----:B------:R-:W-:Y:S01]  /*19a0*/  R2UR UR8, R4 ;  /* 0x00000000040872ca */ /* 0x000fe200000e0000 */
[----:B------:R-:W-:Y:S02]  /*19b0*/  WARPGROUP.ARRIVE ;  /* 0x00000000000079c5 */ /* 0x000fe40000000000 */
[----:B------:R-:W-:Y:S01]  /*19c0*/  R2UR UR9, R5 ;  /* 0x00000000050972ca */ /* 0x000fe200000e0000 */
[----:B------:R-:W-:Y:S01]  /*19d0*/  USHF.R.U32.HI UR4, URZ, 0x4, UR4 ;  /* 0x000000043f047899 */ /* 0x000fe20008011604 */
[----:B------:R-:W-:Y:S01]  /*19e0*/  UMOV UR11, 0x40000040 ;  /* 0x40000040000b7882 */ /* 0x000fe20000000000 */
[----:B------:R-:W-:-:S02]  /*19f0*/  UMOV UR7, 0x40000040 ;  /* 0x4000004000077882 */ /* 0x000fc40000000000 */
[----:B------:R-:W-:Y:S01]  /*1a00*/  ULOP3.LUT UR4, UR4, 0x3fff, URZ, 0xc0, !UPT ;  /* 0x00003fff04047892 */ /* 0x000fe2000f8ec03f */
[----:B------:R-:W-:Y:S01]  /*1a10*/  UMOV UR13, 0x40000040 ;  /* 0x40000040000d7882 */ /* 0x000fe20000000000 */
[----:B------:R-:W-:Y:S02]  /*1a20*/  UMOV UR15, 0x40000040 ;  /* 0x40000040000f7882 */ /* 0x000fe40000000000 */
[----:B------:R-:W-:Y:S01]  /*1a30*/  ULOP3.LUT UR30, UR4, 0x10000, URZ, 0xfc, !UPT ;  /* 0x00010000041e7892 */ /* 0x000fe2000f8efc3f */
[----:B------:R-:W-:Y:S01]  /*1a40*/  UMOV UR17, 0x40000040 ;  /* 0x4000004000117882 */ /* 0x000fe20000000000 */
[----:B------:R-:W-:Y:S02]  /*1a50*/  UMOV UR19, 0x40000040 ;  /* 0x4000004000137882 */ /* 0x000fe40000000000 */
[----:B------:R-:W-:Y:S02]  /*1a60*/  UIADD3 UR6, UR30, 0x2, URZ ;  /* 0x000000021e067890 */ /* 0x000fe4000fffe03f */
[----:B------:R-:W-:-:S02]  /*1a70*/  UIADD3 UR14, UR30, 0x4, URZ ;  /* 0x000000041e0e7890 */ /* 0x000fc4000fffe03f */
[----:B------:R-:W-:Y:S01]  /*1a80*/  IMAD.U32 R11, RZ, RZ, UR30 ;  /* 0x0000001eff0b7e24 */ /* 0x000fe2000f8e00ff */
[----:B------:R-:W-:Y:S01]  /*1a90*/  UMOV UR10, UR30 ;  /* 0x0000001e000a7c82 */ /* 0x000fe20008000000 */
[----:B------:R-:W-:Y:S01]  /*1aa0*/  UIADD3 UR18, UR30, 0x6, URZ ;  /* 0x000000061e127890 */ /* 0x000fe2000fffe03f */
[----:B------:R-:W-:Y:S01]  /*1ab0*/  HGMMA.64x96x16.F32 R24, gdesc[UR8], RZ, !UPT, gsb0 ;  /* 0x01600000081879f0 */ /* 0x000fe2000c0008ff */
[----:B------:R-:W-:Y:S01]  /*1ac0*/  R2UR UR10, R4 ;  /* 0x00000000040a72ca */ /* 0x000fe200000e0000 */
[----:B------:R-:W-:Y:S01]  /*1ad0*/  UMOV UR9, 0x40000040 ;  /* 0x4000004000097882 */ /* 0x000fe20000000000 */
[----:B------:R-:W-:Y:S01]  /*1ae0*/  UIADD3 UR22, UR30, 0x300, URZ ;  /* 0x000003001e167890 */ /* 0x000fe2000fffe03f */
[----:B------:R-:W-:Y:S01]  /*1af0*/  UMOV UR5, UR9 ;  /* 0x0000000900057c82 */ /* 0x000fe20008000000 */
[----:B------:R-:W-:Y:S01]  /*1b00*/  UMOV UR21, 0x40000040 ;  /* 0x4000004000157882 */ /* 0x000fe20000000000 */
[----:B------:R-:W-:Y:S01]  /*1b10*/  UMOV UR23, 0x40000040 ;  /* 0x4000004000177882 */ /* 0x000fe20000000000 */
[----:B------:R-:W-:Y:S01]  /*1b20*/  UIADD3 UR26, UR30, 0x302, URZ ;  /* 0x000003021e1a7890 */ /* 0x000fe2000fffe03f */
[----:B------:R-:W-:Y:S01]  /*1b30*/  UMOV UR25, 0x40000040 ;  /* 0x4000004000197882 */ /* 0x000fe20000000000 */
[----:B------:R-:W-:Y:S01]  /*1b40*/  UMOV UR27, 0x40000040 ;  /* 0x40000040001b7882 */ /* 0x000fe20000000000 */
[----:B------:R-:W-:Y:S01]  /*1b50*/  UMOV UR29, 0x40000040 ;  /* 0x40000040001d7882 */ /* 0x000fe20000000000 */
[----:B------:R-:W-:-:S03]  /*1b60*/  UMOV UR33, 0x40000040 ;  /* 0x4000004000217882 */ /* 0x000fc60000000000 */
[----:B------:R-:W-:Y:S02]  /*1b70*/  UIADD3 UR8, UR10, 0x2, URZ ;  /* 0x000000020a087890 */ /* 0x000fe4000fffe03f */
[----:B------:R-:W-:Y:S02]  /*1b80*/  UIADD3 UR12, UR10, 0x4, URZ ;  /* 0x000000040a0c7890 */ /* 0x000fe4000fffe03f */
[----:B------:R-:W-:Y:S02]  /*1b90*/  UIADD3 UR16, UR10, 0x6, URZ ;  /* 0x000000060a107890 */ /* 0x000fe4000fffe03f */
[----:B------:R-:W-:Y:S01]  /*1ba0*/  UIADD3 UR20, UR10, 0x400, URZ ;  /* 0x000004000a147890 */ /* 0x000fe2000fffe03f */
[----:B------:R-:W-:Y:S01]  /*1bb0*/  UMOV UR4, UR8 ;  /* 0x0000000800047c82 */ /* 0x000fe20008000000 */
[----:B------:R-:W-:Y:S02]  /*1bc0*/  UIADD3 UR24, UR10, 0x402, URZ ;  /* 0x000004020a187890 */ /* 0x000fe4000fffe03f */
[----:B------:R-:W-:-:S02]  /*1bd0*/  UIADD3 UR28, UR10, 0x404, URZ ;  /* 0x000004040a1c7890 */ /* 0x000fc4000fffe03f */
[----:B------:R-:W-:Y:S02]  /*1be0*/  UIADD3 UR32, UR10, 0x406, URZ ;  /* 0x000004060a207890 */ /* 0x000fe4000fffe03f */
        /* <DEDUP_REMOVED lines=68> */
.L_x_4256:
[----:B------:R-:W-:Y:S01]  /*2030*/  R2UR UR5, R19 ;  /* 0x00000000130572ca */ /* 0x000fe200000e0000 */
[----:B------:R-:W2:Y:S01]  /*2040*/  S2UR UR7, SR_CgaCtaId ;  /* 0x00000000000779c3 */ /* 0x000ea20000008800 */
[----:B------:R-:W-:Y:S01]  /*2050*/  LOP3.LUT R12, R73, 0xffffff80, RZ, 0xc0, !PT ;  /* 0xffffff80490c7812 */ /* 0x000fe200078ec0ff */
[----:B------:R-:W-:Y:S01]  /*2060*/  ULDC UR10, c[0x0][0x288] ;  /* 0x0000a200000a7ab9 */ /* 0x000fe20000000800 */
[----:B------:R-:W-:Y:S02]  /*2070*/  LEA.HI R72, R72, R121, RZ, 0x2 ;  /* 0x0000007948487211 */ /* 0x000fe400078f10ff */
[----:B------:R-:W-:Y:S01]  /*2080*/  R2UR UR4, R18 ;  /* 0x00000000120472ca */ /* 0x000fe200000e0000 */
[----:B------:R-:W-:Y:S01]  /*2090*/  IMAD.IADD R12, R121, 0x1, -R12 ;  /* 0x00000001790c7824 */ /* 0x000fe200078e0a0c */
[----:B------:R-:W-:-:S04]  /*20a0*/  LOP3.LUT R72, R72, 0xfffffffc, RZ, 0xc0, !PT ;  /* 0xfffffffc48487812 */ /* 0x000fc800078ec0ff */
[----:B------:R-:W-:Y:S01]  /*20b0*/  SHF.R.S32.HI R7, RZ, 0x1f, R12 ;  /* 0x0000001fff077819 */ /* 0x000fe2000001140c */
[----:B------:R-:W-:Y:S01]  /*20c0*/  UISETP.NE.AND UP1, UPT, UR5, URZ, UPT ;  /* 0x0000003f0500728c */ /* 0x000fe2000bf25270 */
[----:B------:R-:W-:Y:S02]  /*20d0*/  IMAD.IADD R72, R121, 0x1, -R72 ;  /* 0x0000000179487824 */ /* 0x000fe400078e0a48 */
[----:B------:R-:W-:Y:S01]  /*20e0*/  ULDC UR5, c[0x0][0x9d8] ;  /* 0x0002760000057ab9 */ /* 0x000fe20000000800 */
[CC--:B------:R-:W-:Y:S01]  /*20f0*/  LEA.HI R13, R7.reuse, R12.reuse, RZ, 0x2 ;  /* 0x0000000c070d7211 */ /* 0x0c0fe200078f10ff */
[----:B------:R-:W-:Y:S01]  /*2100*/  FMUL.FTZ R28, R28, UR5 ;  /* 0x000000051c1c7c20 */ /* 0x000fe20008410000 */
[----:B------:R-:W-:Y:S01]  /*2110*/  LEA.HI R14, R7, R12, RZ, 0x5 ;  /* 0x0000000c070e7211 */ /* 0x000fe200078f28ff */
[----:B------:R-:W-:Y:S01]  /*2120*/  FMUL.FTZ R9, R30, UR5 ;  /* 0x000000051e097c20 */ /* 0x000fe20008410000 */
[--C-:B------:R-:W-:Y:S01]  /*2130*/  SHF.R.S32.HI R7, RZ, 0x2, R13.reuse ;  /* 0x00000002ff077819 */ /* 0x100fe2000001140d */
[----:B------:R3:W4:Y:S01]  /*2140*/  MUFU.TANH R76, R28 ;  /* 0x0000001c004c7308 */ /* 0x0007220000002400 */
[----:B------:R-:W-:Y:S01]  /*2150*/  LEA.HI R30, R74, R74, RZ, 0x1 ;  /* 0x0000004a4a1e7211 */ /* 0x000fe200078f08ff */
[----:B------:R-:W-:Y:S01]  /*2160*/  FMUL.FTZ R20, R35, UR5 ;  /* 0x0000000523147c20 */ /* 0x000fe20008410000 */
[----:B------:R-:W-:Y:S01]  /*2170*/  SHF.R.S32.HI R21, RZ, 0x5, R14 ;  /* 0x00000005ff157819 */ /* 0x000fe2000001140e */
[----:B------:R-:W-:Y:S01]  /*2180*/  UISETP.NE.AND UP0, UPT, UR4, URZ, UPT ;  /* 0x0000003f0400728c */ /* 0x000fe2000bf05270 */
[----:B------:R-:W-:Y:S01]  /*2190*/  LOP3.LUT R35, R30, 0x3fffffe, RZ, 0xc0, !PT ;  /* 0x03fffffe1e237812 */ /* 0x000fe200078ec0ff */
[----:B------:R-:W-:Y:S01]  /*21a0*/  FMUL.FTZ R29, R29, UR5 ;  /* 0x000000051d1d7c20 */ /* 0x000fe20008410000 */
[----:B------:R-:W-:Y:S01]  /*21b0*/  LEA R30, R21, UR38, 0x4 ;  /* 0x00000026151e7c11 */ /* 0x000fe2000f8e20ff */
[----:B------:R-:W-:Y:S01]  /*21c0*/  @UP1 ULDC UR4, c[0x0][0x44c] ;  /* 0x0001130000041ab9 */ /* 0x000fe20000000800 */
[----:B---3--:R-:W-:Y:S01]  /*21d0*/  SHF.R.S32.HI R28, RZ, 0x1f, R13 ;  /* 0x0000001fff1c7819 */ /* 0x008fe2000001140d */
[----:B------:R-:W-:Y:S01]  /*21e0*/  IMAD.IADD R35, R74, 0x1, -R35 ;  /* 0x000000014a237824 */ /* 0x000fe200078e0a23 */
[----:B------:R-:W-:Y:S01]  /*21f0*/  LEA.HI R21, R72, R72, RZ, 0x1 ;  /* 0x0000004848157211 */ /* 0x000fe200078f08ff */
[----:B------:R-:W-:Y:S01]  /*2200*/  FMUL.FTZ R15, R34, UR5 ;  /* 0x00000005220f7c20 */ /* 0x000fe20008410000 */
[-C--:B------:R-:W-:Y:S01]  /*2210*/  LEA.HI R28, R28, R7.reuse, RZ, 0x3 ;  /* 0x000000071c1c7211 */ /* 0x080fe200078f18ff */
[----:B------:R-:W-:Y:S01]  /*2220*/  @UP1 ULDC UR6, c[0x0][0x450] ;  /* 0x0001140000061ab9 */ /* 0x000fe20000000800 */
[----:B------:R-:W-:Y:S01]  /*2230*/  PLOP3.LUT P1, PT, PT, PT, UP1, 0x80, 0x0 ;  /* 0x000000000000781c */ /* 0x000fe20003f2f018 */
[----:B------:R-:W-:Y:S01]  /*2240*/  FMUL.FTZ R54, R54, UR5 ;  /* 0x0000000536367c20 */ /* 0x000fe20008410000 */
[----:B------:R-:W-:Y:S01]  /*2250*/  LOP3.LUT R28, R28, 0xfffffff8, RZ, 0xc0, !PT ;  /* 0xfffffff81c1c7812 */ /* 0x000fe200078ec0ff */
[----:B------:R-:W-:Y:S01]  /*2260*/  FMUL.FTZ R37, R37, UR5 ;  /* 0x0000000525257c20 */ /* 0x000fe20008410000 */
[----:B------:R-:W-:Y:S01]  /*2270*/  PLOP3.LUT P2, PT, PT, PT, UP1, 0x80, 0x0 ;  /* 0x000000000000781c */ /* 0x000fe20003f4f018 */
[----:B------:R3:W2:Y:S01]  /*2280*/  MUFU.TANH R77, R29 ;  /* 0x0000001d004d7308 */ /* 0x0006a20000002400 */
[----:B------:R-:W-:Y:S01]  /*2290*/  IADD3 R28, R30, R7, -R28 ;  /* 0x000000071e1c7210 */ /* 0x000fe20007ffe81c */
[----:B------:R-:W-:Y:S01]  /*22a0*/  FMUL.FTZ R25, R25, UR5 ;  /* 0x0000000519197c20 */ /* 0x000fe20008410000 */
[----:B------:R-:W-:Y:S01]  /*22b0*/  LOP3.LUT R7, R21, 0x1ffffffe, RZ, 0xc0, !PT ;  /* 0x1ffffffe15077812 */ /* 0x000fe200078ec0ff */
[----:B------:R-:W-:Y:S01]  /*22c0*/  FMUL.FTZ R33, R33, UR5 ;  /* 0x0000000521217c20 */ /* 0x000fe20008410000 */
[----:B------:R-:W-:Y:S01]  /*22d0*/  LOP3.LUT R13, R13, 0x7ffffffc, RZ, 0xc0, !PT ;  /* 0x7ffffffc0d0d7812 */ /* 0x000fe200078ec0ff */
[----:B------:R-:W-:-:S02]  /*22e0*/  IMAD R28, R35, 0x40, R28 ;  /* 0x00000040231c7824 */ /* 0x000fc400078e021c */
[----:B------:R-:W-:Y:S01]  /*22f0*/  FMUL.FTZ R32, R32, UR5 ;  /* 0x0000000520207c20 */ /* 0x000fe20008410000 */
[----:B------:R-:W-:Y:S02]  /*2300*/  IMAD.IADD R7, R72, 0x1, -R7 ;  /* 0x0000000148077824 */ /* 0x000fe400078e0a07 */
[----:B---3--:R-:W-:Y:S01]  /*2310*/  FMUL.FTZ R29, R43, UR5 ;  /* 0x000000052b1d7c20 */ /* 0x008fe20008410000 */
[----:B------:R3:W2:Y:S01]  /*2320*/  MUFU.TANH R81, R37 ;  /* 0x0000002500517308 */ /* 0x0006a20000002400 */
[----:B------:R-:W-:Y:S01]  /*2330*/  FMUL.FTZ R8, R24, UR5 ;  /* 0x0000000518087c20 */ /* 0x000fe20008410000 */
[----:B01----:R-:W-:Y:S01]  /*2340*/  FMUL.FTZ R0, R26, UR5 ;  /* 0x000000051a007c20 */ /* 0x003fe20008410000 */
[----:B------:R-:W-:Y:S01]  /*2350*/  LEA R7, R7, R28, 0x3 ;  /* 0x0000001c07077211 */ /* 0x000fe200078e18ff */
[----:B------:R-:W-:Y:S01]  /*2360*/  FMUL.FTZ R6, R27, UR5 ;  /* 0x000000051b067c20 */ /* 0x000fe20008410000 */
[----:B------:R-:W-:Y:S01]  /*2370*/  FMUL.FTZ R10, R31, UR5 ;  /* 0x000000051f0a7c20 */ /* 0x000fe20008410000 */
[----:B------:R-:W-:-:S02]  /*2380*/  IMAD.IADD R12, R12, 0x1, -R13 ;  /* 0x000000010c0c7824 */ /* 0x000fc400078e0a0d */
[----:B------:R-:W-:Y:S01]  /*2390*/  FMUL.FTZ R26, R39, UR5 ;  /* 0x00000005271a7c20 */ /* 0x000fe20008410000 */
[----:B------:R-:W-:Y:S01]  /*23a0*/  @P1 IMAD.HI.U32 R28, R7, UR4, RZ ;  /* 0x00000004071c1c27 */ /* 0x000fe2000f8e00ff */
[----:B------:R-:W-:Y:S01]  /*23b0*/  UIADD3 UR4, UR39, 0x30840, URZ ;  /* 0x0003084027047890 */ /* 0x000fe2000fffe03f */
[----:B------:R0:W1:Y:S02]  /*23c0*/  MUFU.TANH R43, R54 ;  /* 0x00000036002b7308 */ /* 0x0000640000002400 */
[----:B------:R-:W-:Y:S01]  /*23d0*/  FMUL.FTZ R40, R40, UR5 ;  /* 0x0000000528287c20 */ /* 0x000fe20008410000 */
[----:B------:R-:W-:Y:S01]  /*23e0*/  IMAD.MOV.U32 R34, RZ, RZ, R7 ;  /* 0x000000ffff227224 */ /* 0x000fe200078e0007 */
[----:B------:R-:W-:Y:S01]  /*23f0*/  @P2 SHF.R.U32.HI R34, RZ, UR6, R28 ;  /* 0x00000006ff222c19 */ /* 0x000fe2000801161c */
[----:B---3--:R-:W-:Y:S01]  /*2400*/  IMAD.MOV.U32 R37, RZ, RZ, -0x60 ;  /* 0xffffffa0ff257424 */ /* 0x008fe200078e00ff */
[----:B--2---:R-:W-:Y:S01]  /*2410*/  UPRMT UR4, UR7, 0x654, UR4 ;  /* 0x0000065407047896 */ /* 0x004fe20008000004 */
[----:B------:R-:W-:Y:S01]  /*2420*/  FMUL.FTZ R41, R41, UR5 ;  /* 0x0000000529297c20 */ /* 0x000fe20008410000 */
[----:B------:R-:W-:Y:S01]  /*2430*/  FMUL.FTZ R27, R42, UR5 ;  /* 0x000000052a1b7c20 */ /* 0x000fe20008410000 */
[----:B------:R2:W3:Y:S01]  /*2440*/  MUFU.TANH R75, R25 ;  /* 0x00000019004b7308 */ /* 0x0004e20000002400 */
[----:B0-----:R-:W0:Y:S01]  /*2450*/  SHFL.IDX PT, R54, R34, RZ, 0x1c1f ;  /* 0x001c1fff22367589 */ /* 0x001e2200000e0000 */
[----:B------:R-:W-:-:S02]  /*2460*/  IMAD R37, R16, R37, 0x61 ;  /* 0x0000006110257424 */ /* 0x000fc400078e0225 */
[----:B------:R-:W-:Y:S01]  /*2470*/  FMUL.FTZ R44, R44, UR5 ;  /* 0x000000052c2c7c20 */ /* 0x000fe20008410000 */
[----:B------:R-:W-:Y:S01]  /*2480*/  FMUL.FTZ R45, R45, UR5 ;  /* 0x000000052d2d7c20 */ /* 0x000fe20008410000 */
[----:B------:R-:W-:Y:S01]  /*2490*/  FMUL.FTZ R31, R46, UR5 ;  /* 0x000000052e1f7c20 */ /* 0x000fe20008410000 */
[----:B------:R-:W-:Y:S01]  /*24a0*/  FMUL.FTZ R48, R48, UR5 ;  /* 0x0000000530307c20 */ /* 0x000fe20008410000 */
[----:B------:R-:W-:Y:S01]  /*24b0*/  FMUL.FTZ R49, R49, UR5 ;  /* 0x0000000531317c20 */ /* 0x000fe20008410000 */
[----:B------:R5:W0:Y:S01]  /*24c0*/  MUFU.TANH R79, R33 ;  /* 0x00000021004f7308 */ /* 0x000a220000002400 */
[----:B--2---:R-:W-:Y:S01]  /*24d0*/  FMUL.FTZ R25, R38, UR5 ;  /* 0x0000000526197c20 */ /* 0x004fe20008410000 */
[----:B------:R-:W-:Y:S01]  /*24e0*/  FMUL.FTZ R51, R51, UR5 ;  /* 0x0000000533337c20 */ /* 0x000fe20008410000 */
[----:B------:R-:W-:Y:S01]  /*24f0*/  FMUL.FTZ R52, R52, UR5 ;  /* 0x0000000534347c20 */ /* 0x000fe20008410000 */
[----:B------:R-:W-:Y:S01]  /*2500*/  FMUL.FTZ R53, R53, UR5 ;  /* 0x0000000535357c20 */ /* 0x000fe20008410000 */
[----:B------:R-:W-:Y:S01]  /*2510*/  FMUL.FTZ R55, R55, UR5 ;  /* 0x0000000537377c20 */ /* 0x000fe20008410000 */
[----:B------:R-:W-:Y:S01]  /*2520*/  FMUL.FTZ R56, R56, UR5 ;  /* 0x0000000538387c20 */ /* 0x000fe20008410000 */
[----:B------:R-:W-:Y:S01]  /*2530*/  FMUL.FTZ R57, R57, UR5 ;  /* 0x0000000539397c20 */ /* 0x000fe20008410000 */
[----:B------:R-:W-:Y:S01]  /*2540*/  FMUL.FTZ R24, R59, UR5 ;  /* 0x000000053b187c20 */ /* 0x000fe20008410000 */
[----:B-----5:R-:W-:Y:S01]  /*2550*/  FMUL.FTZ R33, R47, UR5 ;  /* 0x000000052f217c20 */ /* 0x020fe20008410000 */
        /* <DEDUP_REMOVED lines=12> */
[----:B------:R2:W0:Y:S01]  /*2620*/  MUFU.TANH R78, R32 ;  /* 0x00000020004e7308 */ /* 0x0004220000002400 */
[----:B------:R-:W-:Y:S01]  /*2630*/  FMUL.FTZ R58, R58, UR5 ;  /* 0x000000053a3a7c20 */ /* 0x000fe20008410000 */
[----:B------:R-:W-:Y:S01]  /*2640*/  FMUL.FTZ R36, R36, UR5 ;  /* 0x0000000524247c20 */ /* 0x000fe20008410000 */
[----:B------:R-:W-:Y:S01]  /*2650*/  PLOP3.LUT P1, PT, PT, PT, UP0, 0x40, 0x0 ;  /* 0x000000000000781c */ /* 0x000fe20003f2e808 */
[----:B------:R-:W-:Y:S01]  /*2660*/  SYNCS.ARRIVE.TRANS64.RED.A1T0 RZ, [UR4], RZ ;  /* 0x000000ffffff79a7 */ /* 0x000fe20008100404 */
[----:B------:R-:W-:Y:S01]  /*2670*/  IMAD R13, R16, -0x60, R23 ;  /* 0xffffffa0100d7824 */ /* 0x000fe200078e0217 */
[----:B------:R-:W-:Y:S01]  /*2680*/  ULDC UR4, c[0x0][0x9dc] ;  /* 0x0002770000047ab9 */ /* 0x000fe20000000800 */
[----:B------:R-:W-:Y:S01]  /*2690*/  ULDC UR6, c[0x0][0x9e0] ;  /* 0x0002780000067ab9 */ /* 0x000fe20000000800 */
[----:B------:R-:W0:Y:S01]  /*26a0*/  MUFU.TANH R8, R8 ;  /* 0x0000000800087308 */ /* 0x000e220000002400 */
[----:B--2---:R-:W-:Y:S01]  /*26b0*/  IMAD R32, R12, -0x2, R37 ;  /* 0xfffffffe0c207824 */ /* 0x004fe200078e0225 */
[----:B------:R-:W-:Y:S01]  /*26c0*/  ULOP3.LUT UR7, URZ, UR4, URZ, 0x33, !UPT ;  /* 0x000000043f077292 */ /* 0x000fe2000f8e333f */
[----:B------:R-:W-:-:S02]  /*26d0*/  VIADD R35, R13, 0x60 ;  /* 0x000000600d237836 */ /* 0x000fc40000000000 */
[----:B------:R-:W-:Y:S01]  /*26e0*/  FMUL.FTZ R50, R50, UR5 ;  /* 0x0000000532327c20 */ /* 0x000fe20008410000 */
[----:B------:R-:W-:Y:S02]  /*26f0*/  VIADD R46, R37, 0xffffffff ;  /* 0xffffffff252e7836 */ /* 0x000fe40000000000 */
[----:B------:R-:W-:Y:S01]  /*2700*/  IMAD R38, R12, -0x2, R35 ;  /* 0xfffffffe0c267824 */ /* 0x000fe200078e0223 */
[----:B------:R-:W2:Y:S01]  /*2710*/  MUFU.TANH R0, R0 ;  /* 0x0000000000007308 */ /* 0x000ea20000002400 */
[----:B------:R-:W-:-:S07]  /*2720*/  IMAD.U32 R13, RZ, RZ, UR7 ;  /* 0x00000007ff0d7e24 */ /* 0x000fce000f8e00ff */
        /* <DEDUP_REMOVED lines=37> */
[----:B------:R5:W0:Y:S08]  /*2980*/  MUFU.TANH R80, R36 ;  /* 0x0000002400507308 */ /* 0x000a300000002400 */
[----:B------:R4:W1:Y:S01]  /*2990*/  MUFU.TANH R39, R50 ;  /* 0x0000003200277308 */ /* 0x0008620000002400 */
[----:B-----5:R-:W-:-:S05]  /*29a0*/  IADD3 R36, R32, -UR10, R23 ;  /* 0x8000000a20247c10 */ /* 0x020fca000fffe017 */
[C---:B------:R-:W-:Y:S02]  /*29b0*/  VIADD R59, R36.reuse, UR6 ;  /* 0x00000006243b7c36 */ /* 0x040fe40008000000 */
[----:B------:R-:W-:Y:S02]  /*29c0*/  VIADD R42, R36, UR7 ;  /* 0x00000007242a7c36 */ /* 0x000fe40008000000 */
[----:B----4-:R-:W-:Y:S01]  /*29d0*/  VIADD R50, R32, 0xffffffff ;  /* 0xffffffff20327836 */ /* 0x010fe20000000000 */
[----:B0-----:R-:W-:Y:S01]  /*29e0*/  VIADDMNMX R35, R54, R59, R38, PT ;  /* 0x0000003b36237246 */ /* 0x001fe20003800126 */
[----:B------:R-:W-:Y:S01]  /*29f0*/  IMAD.IADD R36, R42, 0x1, R54 ;  /* 0x000000012a247824 */ /* 0x000fe200078e0236 */
[----:B--23--:R-:W-:Y:S06]  /*2a00*/  @P1 BRA `(.L_x_4257) ;  /* 0x00000000005c1947 */ /* 0x00cfec0003800000 */
[----:B------:R-:W-:Y:S01]  /*2a10*/  IADD3 R37, R23, -UR10, R54 ;  /* 0x8000000a17257c10 */ /* 0x000fe2000fffe036 */
        /* <DEDUP_REMOVED lines=12> */
.L_x_4259:
[----:B------:R-:W-:Y:S02]  /*2ae0*/  ULDC UR4, c[0x0][0x9e4] ;  /* 0x0002790000047ab9 */ /* 0x000fe40000000800 */
[----:B------:R-:W-:-:S04]  /*2af0*/  MOV R54, UR4 ;  /* 0x0000000400367c02 */ /* 0x000fc80008000f00 */
[----:B------:R-:W-:-:S13]  /*2b00*/  ISETP.NE.AND P1, PT, R54, 0x1, PT ;  /* 0x000000013600780c */ /* 0x000fda0003f25270 */
[----:B------:R-:W0:Y:S02]  /*2b10*/  @P1 LDC.64 R62, c[0x0][0x9e8] ;  /* 0x00027a00ff3e1b82 */ /* 0x000e240000000a00 */
[----:B0-----:R-:W-:-:S05]  /*2b20*/  @P1 IMAD.HI.U32 R32, R37, R62, RZ ;  /* 0x0000003e25201227 */ /* 0x001fca00078e00ff */
[----:B------:R-:W-:-:S07]  /*2b30*/  @P1 SHF.R.U32.HI R37, RZ, R63, R32 ;  /* 0x0000003fff251219 */ /* 0x000fce0000011620 */
.L_x_4260:
[----:B------:R-:W-:Y:S05]  /*2b40*/  BSYNC B0 ;  /* 0x0000000000007941 */ /* 0x000fea0003800000 */
.L_x_4258:
[----:B------:R-:W-:-:S05]  /*2b50*/  IMAD R37, R37, R54, R50 ;  /* 0x0000003625257224 */ /* 0x000fca00078e0232 */
[----:B------:R-:W-:Y:S02]  /*2b60*/  VIADDMNMX R35, R37, R54, R35, PT ;  /* 0x0000003625237246 */ /* 0x000fe40003800123 */
[----:B------:R-:W-:-:S07]  /*2b70*/  VIMNMX R36, R36, R37, !PT ;  /* 0x0000002524247248 */ /* 0x000fce0007fe0100 */
.L_x_4257:
[C---:B------:R-:W-:Y:S01]  /*2b80*/  ISETP.GE.AND P2, PT, R46.reuse, 0x9, PT ;  /* 0x000000092e00780c */ /* 0x040fe20003f46270 */
[----:B------:R-:W0:Y:S01]  /*2b90*/  SHFL.IDX PT, R37, R34, 0x1, 0x1c1f ;  /* 0x003c1f0022257f89 */ /* 0x000e2200000e0000 */
        /* <DEDUP_REMOVED lines=11> */
[C---:B------:R-:W-:Y:S02]  /*2c50*/  ISETP.LT.OR P3, PT, R35.reuse, 0x11, P3 ;  /* 0x000000112300780c */ /* 0x040fe40001f61670 */
        /* <DEDUP_REMOVED lines=11> */
[C---:B------:R-:W-:Y:S02]  /*2d10*/  ISETP.LT.OR P3, PT, R35.reuse, 0x19, P3 ;  /* 0x000000192300780c */ /* 0x040fe40001f61670 */
        /* <DEDUP_REMOVED lines=65> */
[----:B------:R-:W-:Y:S02]  /*3130*/  P2R R66, PR, RZ, 0x20 ;  /* 0x00000020ff427803 */ /* 0x000fe40000000000 */
[----:B------:R-:W-:Y:S02]  /*3140*/  FSEL R61, R61, -INF , !P3 ;  /* 0xff8000003d3d7808 */ /* 0x000fe40005800000 */
[----:B------:R-:W-:Y:S02]  /*3150*/  ISETP.GE.AND P3, PT, R46, 0x51, PT ;  /* 0x000000512e00780c */ /* 0x000fe40003f66270 */
[----:B------:R-:W-:Y:S02]  /*3160*/  P2R R54, PR, RZ, 0x40 ;  /* 0x00000040ff367803 */ /* 0x000fe40000000000 */
[----:B------:R-:W-:Y:S02]  /*3170*/  ISETP.GT.AND P4, PT, R36, 0x50, !P3 ;  /* 0x000000502400780c */ /* 0x000fe40005f84270 */
[----:B------:R-:W-:-:S02]  /*3180*/  R2UR UR4, R18 ;  /* 0x00000000120472ca */ /* 0x000fc400000e0000 */
        /* <DEDUP_REMOVED lines=19> */
[----:B0-----:R-:W-:-:S03]  /*32c0*/  IMAD.IADD R36, R42, 0x1, R37 ;  /* 0x000000012a247824 */ /* 0x001fc600078e0225 */
[----:B------:R-:W-:Y:S02]  /*32d0*/  ISETP.LT.OR P6, PT, R35, 0x5a, P6 ;  /* 0x0000005a2300780c */ /* 0x000fe400037c1670 */
[----:B------:R-:W-:Y:S02]  /*32e0*/  VIADDMNMX R35, R37, R59, R38, PT ;  /* 0x0000003b25237246 */ /* 0x000fe40003800126 */
[----:B------:R-:W-:Y:S02]  /*32f0*/  FSEL R69, R69, -INF , !P6 ;  /* 0xff80000045457808 */ /* 0x000fe40007000000 */
[----:B------:R-:W-:-:S13]  /*3300*/  PLOP3.LUT P6, PT, PT, PT, UP0, 0x40, 0x0 ;  /* 0x000000000000781c */ /* 0x000fda0003fce808 */
[----:B------:R-:W-:Y:S05]  /*3310*/  @P6 BRA `(.L_x_4261) ;  /* 0x00000000005c6947 */ /* 0x000fea0003800000 */
        /* <DEDUP_REMOVED lines=13> */
.L_x_4263:
[----:B------:R-:W-:Y:S02]  /*33f0*/  ULDC UR4, c[0x0][0x9e4] ;  /* 0x0002790000047ab9 */ /* 0x000fe40000000800 */
[----:B------:R-:W-:-:S05]  /*3400*/  IMAD.U32 R34, RZ, RZ, UR4 ;  /* 0x00000004ff227e24 */ /* 0x000fca000f8e00ff */
[----:B------:R-:W-:-:S13]  /*3410*/  ISETP.NE.AND P6, PT, R34, 0x1, PT ;  /* 0x000000012200780c */ /* 0x000fda0003fc5270 */
[----:B------:R-:W0:Y:S02]  /*3420*/  @P6 LDC.64 R58, c[0x0][0x9e8] ;  /* 0x00027a00ff3a6b82 */ /* 0x000e240000000a00 */
[----:B0-----:R-:W-:-:S05]  /*3430*/  @P6 IMAD.HI.U32 R8, R37, R58, RZ ;  /* 0x0000003a25086227 */ /* 0x001fca00078e00ff */
[----:B------:R-:W-:-:S07]  /*3440*/  @P6 SHF.R.U32.HI R37, RZ, R59, R8 ;  /* 0x0000003bff256219 */ /* 0x000fce0000011608 */
.L_x_4264:
[----:B------:R-:W-:Y:S05]  /*3450*/  BSYNC B0 ;  /* 0x0000000000007941 */ /* 0x000fea0003800000 */
.L_x_4262:
[----:B------:R-:W-:-:S05]  /*3460*/  IMAD R37, R37, R34, R50 ;  /* 0x0000002225257224 */ /* 0x000fca00078e0232 */
[----:B------:R-:W-:Y:S02]  /*3470*/  VIADDMNMX R35, R37, R34, R35, PT ;  /* 0x0000002225237246 */ /* 0x000fe40003800123 */
[----:B------:R-:W-:-:S07]  /*3480*/  VIMNMX R36, R36, R37, !PT ;  /* 0x0000002524247248 */ /* 0x000fce0007fe0100 */
.L_x_4261:
[C---:B------:R-:W-:Y:S02]  /*3490*/  ISETP.GT.AND P1, PT, R36.reuse, 0x1, !P1 ;  /* 0x000000012400780c */ /* 0x040fe40004f24270 */
[----:B------:R-:W-:Y:S02]  /*34a0*/  ISETP.GT.AND P2, PT, R36, 0x8, !P2 ;  /* 0x000000082400780c */ /* 0x000fe40005744270 */
[C---:B------:R-:W-:Y:S02]  /*34b0*/  ISETP.LT.OR P1, PT, R35.reuse, 0x2, P1 ;  /* 0x000000022300780c */ /* 0x040fe40000f21670 */
[----:B------:R-:W-:Y:S02]  /*34c0*/  ISETP.LT.OR P2, PT, R35, 0x9, P2 ;  /* 0x000000092300780c */ /* 0x000fe40001741670 */
[----:B------:R-:W-:Y:S02]  /*34d0*/  FSEL R6, R6, -INF , !P1 ;  /* 0xff80000006067808 */ /* 0x000fe40004800000 */
[----:B------:R-:W-:-:S02]  /*34e0*/  ISETP.NE.AND P1, PT, R54, RZ, PT ;  /* 0x000000ff3600720c */ /* 0x000fc40003f25270 */
[----:B------:R-:W-:Y:S02]  /*34f0*/  FSEL R34, R9, -INF , !P2 ;  /* 0xff80000009227808 */ /* 0x000fe40005000000 */
[----:B------:R-:W-:Y:S02]  /*3500*/  ISETP.GT.AND P1, PT, R36, 0x9, !P1 ;  /* 0x000000092400780c */ /* 0x000fe40004f24270 */
[----:B------:R-:W-:Y:S02]  /*3510*/  ISETP.NE.AND P2, PT, R66, RZ, PT ;  /* 0x000000ff4200720c */ /* 0x000fe40003f45270 */
[----:B------:R-:W-:Y:S02]  /*3520*/  ISETP.LT.OR P1, PT, R35, 0xa, P1 ;  /* 0x0000000a2300780c */ /* 0x000fe40000f21670 */
[----:B------:R-:W-:Y:S02]  /*3530*/  FMNMX.FTZ R8, R41, R75, !PT ;  /* 0x0000004b29087209 */ /* 0x000fe40007810000 */
[----:B------:R-:W-:-:S02]  /*3540*/  FSEL R38, R10, -INF , !P1 ;  /* 0xff8000000a267808 */ /* 0x000fc40004800000 */
[----:B------:R-:W-:Y:S02]  /*3550*/  ISETP.NE.AND P1, PT, R62, RZ, PT ;  /* 0x000000ff3e00720c */ /* 0x000fe40003f25270 */
[----:B------:R-:W-:Y:S02]  /*3560*/  ISETP.NE.AND P6, PT, R70, RZ, PT ;  /* 0x000000ff4600720c */ /* 0x000fe40003fc5270 */
[----:B------:R-:W-:Y:S02]  /*3570*/  ISETP.GT.AND P1, PT, R36, 0x10, !P1 ;  /* 0x000000102400780c */ /* 0x000fe40004f24270 */
[----:B------:R-:W-:Y:S02]  /*3580*/  FMNMX.FTZ R8, R63, R8, !PT ;  /* 0x000000083f087209 */ /* 0x000fe40007810000 */
[----:B------:R-:W-:Y:S02]  /*3590*/  ISETP.LT.OR P1, PT, R35, 0x11, P1 ;  /* 0x000000112300780c */ /* 0x000fe40000f21670 */
[----:B------:R-:W-:-:S02]  /*35a0*/  FMNMX.FTZ R8, R77, R8, !PT ;  /* 0x000000084d087209 */ /* 0x000fc40007810000 */
[----:B------:R-:W-:Y:S02]  /*35b0*/  FSEL R40, R15, -INF , !P1 ;  /* 0xff8000000f287808 */ /* 0x000fe40004800000 */
[----:B------:R-:W-:Y:S02]  /*35c0*/  ISETP.GT.AND P1, PT, R36, 0x11, !P2 ;  /* 0x000000112400780c */ /* 0x000fe40005724270 */
[----:B------:R-:W-:Y:S02]  /*35d0*/  FMNMX.FTZ R8, R67, R8, !PT ;  /* 0x0000000843087209 */ /* 0x000fe40007810000 */
[----:B------:R-:W-:Y:S02]  /*35e0*/  ISETP.LT.OR P1, PT, R35, 0x12, P1 ;  /* 0x000000122300780c */ /* 0x000fe40000f21670 */
[----:B------:R-:W-:Y:S02]  /*35f0*/  FMNMX.FTZ R8, R79, R8, !PT ;  /* 0x000000084f087209 */ /* 0x000fe40007810000 */
[----:B------:R-:W-:-:S02]  /*3600*/  FSEL R20, R20, -INF , !P1 ;  /* 0xff80000014147808 */ /* 0x000fc40004800000 */
[----:B------:R-:W-:Y:S02]  /*3610*/  ISETP.GT.AND P1, PT, R36, 0x18, !P6 ;  /* 0x000000182400780c */ /* 0x000fe40007724270 */
        /* <DEDUP_REMOVED lines=14> */
[----:B------:R-:W-:Y:S02]  /*3700*/  ISETP.NE.AND P6, PT, R44, RZ, PT ;  /* 0x000000ff2c00720c */ /* 0x000fe40003fc5270 */
        /* <DEDUP_REMOVED lines=15> */
[----:B------:R-:W-:Y:S02]  /*3800*/  ISETP.NE.AND P2, PT, R48, RZ, PT ;  /* 0x000000ff3000720c */ /* 0x000fe40003f45270 */
[----:B------:R-:W-:Y:S02]  /*3810*/  FSEL R48, R31, -INF , !P1 ;  /* 0xff8000001f307808 */ /* 0x000fe40004800000 */
[----:B------:R-:W-:Y:S02]  /*3820*/  FMNMX.FTZ R8, R93, R8, !PT ;  /* 0x000000085d087209 */ /* 0x000fe40007810000 */
[----:B------:R-:W-:Y:S02]  /*3830*/  ISETP.NE.AND P1, PT, R80, RZ, PT ;  /* 0x000000ff5000720c */ /* 0x000fe40003f25270 */
[----:B------:R-:W-:-:S02]  /*3840*/  FMNMX.FTZ R8, R61, R8, !PT ;  /* 0x000000083d087209 */ /* 0x000fc40007810000 */
        /* <DEDUP_REMOVED lines=10> */
[----:B------:R-:W-:Y:S01]  /*38f0*/  R2UR UR4, R18 ;  /* 0x00000000120472ca */ /* 0x000fe200000e0000 */
[----:B------:R-:W0:Y:S01]  /*3900*/  SHFL.BFLY PT, R9, R10, 0x2, 0x1f ;  /* 0x0c401f000a097f89 */ /* 0x000e2200000e0000 */
[----:B-1----:R-:W-:-:S02]  /*3910*/  FSEL R52, R39, -INF , !P1 ;  /* 0xff80000027347808 */ /* 0x002fc40004800000 */
[----:B------:R-:W-:Y:S02]  /*3920*/  ISETP.NE.AND P1, PT, R84, RZ, PT ;  /* 0x000000ff5400720c */ /* 0x000fe40003f25270 */
[C---:B------:R-:W-:Y:S02]  /*3930*/  ISETP.GT.AND P3, PT, R36.reuse, 0x50, !P3 ;  /* 0x000000502400780c */ /* 0x040fe40005f64270 */
[C---:B------:R-:W-:Y:S02]  /*3940*/  ISETP.GT.AND P1, PT, R36.reuse, 0x31, !P1 ;  /* 0x000000312400780c */ /* 0x040fe40004f24270 */
[C---:B------:R-:W-:Y:S02]  /*3950*/  ISETP.GT.AND P4, PT, R36.reuse, 0x51, !P4 ;  /* 0x000000512400780c */ /* 0x040fe40006784270 */
[----:B------:R-:W-:Y:S01]  /*3960*/  ISETP.LT.OR P1, PT, R35, 0x32, P1 ;  /* 0x000000322300780c */ /* 0x000fe20000f21670 */
[----:B------:R-:W-:Y:S01]  /*3970*/  UISETP.NE.AND UP0, UPT, UR4, URZ, UPT ;  /* 0x0000003f0400728c */ /* 0x000fe2000bf05270 */
[----:B------:R-:W-:-:S02]  /*3980*/  ISETP.GT.AND P5, PT, R36, 0x58, !P5 ;  /* 0x000000582400780c */ /* 0x000fc40006fa4270 */
[----:B------:R-:W-:Y:S01]  /*3990*/  FSEL R54, R51, -INF , !P1 ;  /* 0xff80000033367808 */ /* 0x000fe20004800000 */
[----:B------:R-:W-:Y:S01]  /*39a0*/  ULDC UR4, c[0x0][0x988] ;  /* 0x0002620000047ab9 */ /* 0x000fe20000000800 */
[----:B------:R-:W-:Y:S02]  /*39b0*/  ISETP.NE.AND P1, PT, R86, RZ, PT ;  /* 0x000000ff5600720c */ /* 0x000fe40003f25270 */
[C---:B------:R-:W-:Y:S02]  /*39c0*/  ISETP.LT.OR P3, PT, R35.reuse, 0x51, P3 ;  /* 0x000000512300780c */ /* 0x040fe40001f61670 */
[----:B------:R-:W-:Y:S02]  /*39d0*/  ISETP.GT.AND P1, PT, R36, 0x38, !P1 ;  /* 0x000000382400780c */ /* 0x000fe40004f24270 */
[C---:B------:R-:W-:Y:S02]  /*39e0*/  ISETP.LT.OR P4, PT, R35.reuse, 0x52, P4 ;  /* 0x000000522300780c */ /* 0x040fe40002781670 */
[----:B------:R-:W-:-:S02]  /*39f0*/  ISETP.LT.OR P1, PT, R35, 0x39, P1 ;  /* 0x000000392300780c */ /* 0x000fc40000f21670 */
[----:B0-----:R-:W-:Y:S01]  /*3a00*/  FMNMX.FTZ R25, R10, R9, !PT ;  /* 0x000000090a197209 */ /* 0x001fe20007810000 */
[----:B------:R-:W-:Y:S01]  /*3a10*/  IMAD.U32 R9, RZ, RZ, UR4 ;  /* 0x00000004ff097e24 */ /* 0x000fe2000f8e00ff */
[----:B------:R-:W-:Y:S02]  /*3a20*/  FSEL R56, R43, -INF , !P1 ;  /* 0xff8000002b387808 */ /* 0x000fe40004800000 */
[----:B------:R-:W-:Y:S01]  /*3a30*/  ISETP.NE.AND P1, PT, R88, RZ, PT ;  /* 0x000000ff5800720c */ /* 0x000fe20003f25270 */
[----:B------:R-:W0:Y:S01]  /*3a40*/  SHFL.BFLY PT, R8, R25, 0x1, 0x1f ;  /* 0x0c201f0019087f89 */ /* 0x000e2200000e0000 */
[----:B------:R-:W-:Y:S02]  /*3a50*/  FSEL R14, R14, -INF , !P3 ;  /* 0xff8000000e0e7808 */ /* 0x000fe40005800000 */
[----:B------:R-:W-:Y:S02]  /*3a60*/  ISETP.GT.AND P1, PT, R36, 0x39, !P1 ;  /* 0x000000392400780c */ /* 0x000fe40004f24270 */
[----:B------:R-:W-:-:S02]  /*3a70*/  ISETP.LT.OR P5, PT, R35, 0x59, P5 ;  /* 0x000000592300780c */ /* 0x000fc40002fa1670 */
[----:B------:R-:W-:Y:S02]  /*3a80*/  ISETP.LT.OR P1, PT, R35, 0x3a, P1 ;  /* 0x0000003a2300780c */ /* 0x000fe40000f21670 */
[----:B------:R-:W-:Y:S02]  /*3a90*/  FSEL R62, R21, -INF , !P4 ;  /* 0xff800000153e7808 */ /* 0x000fe40006000000 */
[----:B------:R-:W-:Y:S02]  /*3aa0*/  FSEL R58, R55, -INF , !P1 ;  /* 0xff800000373a7808 */ /* 0x000fe40004800000 */
[----:B------:R-:W-:Y:S02]  /*3ab0*/  ISETP.GT.AND P1, PT, R36, 0x40, !P2 ;  /* 0x000000402400780c */ /* 0x000fe40005724270 */
[----:B------:R-:W-:Y:S02]  /*3ac0*/  ISETP.NE.AND P2, PT, R94, RZ, PT ;  /* 0x000000ff5e00720c */ /* 0x000fe40003f45270 */
[----:B------:R-:W-:-:S02]  /*3ad0*/  ISETP.LT.OR P1, PT, R35, 0x41, P1 ;  /* 0x000000412300780c */ /* 0x000fc40000f21670 */
[C---:B------:R-:W-:Y:S02]  /*3ae0*/  ISETP.GT.AND P2, PT, R36.reuse, 0x49, !P2 ;  /* 0x000000492400780c */ /* 0x040fe40005744270 */
[----:B------:R-:W-:Y:S02]  /*3af0*/  FSEL R60, R47, -INF , !P1 ;  /* 0xff8000002f3c7808 */ /* 0x000fe40004800000 */
[----:B------:R-:W-:Y:S02]  /*3b00*/  ISETP.GT.AND P1, PT, R36, RZ, !P6 ;  /* 0x000000ff2400720c */ /* 0x000fe40007724270 */
[----:B0-----:R-:W-:Y:S02]  /*3b10*/  FMNMX.FTZ R8, R25, R8, !PT ;  /* 0x0000000819087209 */ /* 0x001fe40007810000 */
[----:B------:R-:W-:Y:S02]  /*3b20*/  ISETP.LT.OR P1, PT, R35, 0x1, P1 ;  /* 0x000000012300780c */ /* 0x000fe40000f21670 */
[----:B------:R-:W-:Y:S01]  /*3b30*/  ISETP.NE.AND P6, PT, R90, RZ, PT ;  /* 0x000000ff5a00720c */ /* 0x000fe20003fc5270 */
[----:B------:R-:W-:Y:S01]  /*3b40*/  FMUL.FTZ R15, R8, R9 ;  /* 0x00000009080f7220 */ /* 0x000fe20000410000 */
[----:B------:R-:W-:-:S02]  /*3b50*/  FSEL R0, R0, -INF , !P1 ;  /* 0xff80000000007808 */ /* 0x000fc40004800000 */
[----:B------:R-:W-:Y:S02]  /*3b60*/  FSETP.NEU.FTZ.AND P1, PT, R8, -INF , PT ;  /* 0xff8000000800780b */ /* 0x000fe40003f3d000 */
[----:B------:R-:W-:Y:S02]  /*3b70*/  ISETP.LT.OR P2, PT, R35, 0x4a, P2 ;  /* 0x0000004a2300780c */ /* 0x000fe40001741670 */
[----:B------:R-:W-:Y:S02]  /*3b80*/  FSEL R64, R15, RZ, P1 ;  /* 0x000000ff0f407208 */ /* 0x000fe40000800000 */
[----:B------:R-:W-:Y:S02]  /*3b90*/  FMNMX.FTZ R15, R0, R6, !PT ;  /* 0x00000006000f7209 */ /* 0x000fe40007810000 */
[----:B------:R-:W-:Y:S01]  /*3ba0*/  ISETP.GT.AND P1, PT, R36, 0x41, !P6 ;  /* 0x000000412400780c */ /* 0x000fe20007724270 */
[--C-:B------:R-:W-:Y:S01]  /*3bb0*/  FFMA.FTZ R10, R41, R9, -R64.reuse ;  /* 0x00000009290a7223 */ /* 0x100fe20000010840 */
[----:B------:R-:W-:Y:S01]  /*3bc0*/  FMNMX.FTZ R15, R34, R15, !PT ;  /* 0x0000000f220f7209 */ /* 0x000fe20007810000 */
[--C-:B------:R-:W-:Y:S01]  /*3bd0*/  FFMA.FTZ R25, R75, R9, -R64.reuse ;  /* 0x000000094b197223 */ /* 0x100fe20000010840 */
[----:B------:R-:W-:Y:S01]  /*3be0*/  ISETP.LT.OR P1, PT, R35, 0x42, P1 ;  /* 0x000000422300780c */ /* 0x000fe20000f21670 */
[----:B------:R0:W-:Y:S01]  /*3bf0*/  MUFU.EX2 R188, R10 ;  /* 0x0000000a00bc7308 */ /* 0x0001e20000000800 */
[----:B------:R-:W-:Y:S01]  /*3c00*/  FMNMX.FTZ R15, R38, R15, !PT ;  /* 0x0000000f260f7209 */ /* 0x000fe20007810000 */
[-CC-:B------:R-:W-:Y:S01]  /*3c10*/  FFMA.FTZ R27, R63, R9.reuse, -R64.reuse ;  /* 0x000000093f1b7223 */ /* 0x180fe20000010840 */
[----:B------:R-:W-:Y:S01]  /*3c20*/  FSEL R24, R24, -INF , !P1 ;  /* 0xff80000018187808 */ /* 0x000fe20004800000 */
[--C-:B------:R-:W-:Y:S01]  /*3c30*/  FFMA.FTZ R29, R77, R9, -R64.reuse ;  /* 0x000000094d1d7223 */ /* 0x100fe20000010840 */
[----:B------:R-:W-:Y:S01]  /*3c40*/  FMNMX.FTZ R15, R40, R15, !PT ;  /* 0x0000000f280f7209 */ /* 0x000fe20007810000 */
[--C-:B------:R-:W-:Y:S01]  /*3c50*/  FFMA.FTZ R31, R79, R9, -R64.reuse ;  /* 0x000000094f1f7223 */ /* 0x100fe20000010840 */
[----:B------:R-:W-:Y:S01]  /*3c60*/  ISETP.NE.AND P1, PT, R92, RZ, PT ;  /* 0x000000ff5c00720c */ /* 0x000fe20003f25270 */
[----:B------:R-:W1:Y:S01]  /*3c70*/  MUFU.EX2 R25, R25 ;  /* 0x0000001900197308 */ /* 0x000e620000000800 */
[----:B------:R-:W-:Y:S01]  /*3c80*/  FMNMX.FTZ R15, R20, R15, !PT ;  /* 0x0000000f140f7209 */ /* 0x000fe20007810000 */
[-CC-:B0-----:R-:W-:Y:S01]  /*3c90*/  FFMA.FTZ R10, R67, R9.reuse, -R64.reuse ;  /* 0x00000009430a7223 */ /* 0x181fe20000010840 */
[----:B------:R-:W-:Y:S01]  /*3ca0*/  ISETP.GT.AND P1, PT, R36, 0x48, !P1 ;  /* 0x000000482400780c */ /* 0x000fe20004f24270 */
[--C-:B------:R-:W-:Y:S01]  /*3cb0*/  FFMA.FTZ R33, R45, R9, -R64.reuse ;  /* 0x000000092d217223 */ /* 0x100fe20000010840 */
[----:B------:R-:W-:Y:S01]  /*3cc0*/  FMNMX.FTZ R15, R42, R15, !PT ;  /* 0x0000000f2a0f7209 */ /* 0x000fe20007810000 */
[--C-:B------:R-:W-:Y:S01]  /*3cd0*/  FFMA.FTZ R45, R61, R9, -R64.reuse ;  /* 0x000000093d2d7223 */ /* 0x100fe20000010840 */
[----:B------:R-:W-:Y:S01]  /*3ce0*/  ISETP.NE.AND P6, PT, R68, RZ, PT ;  /* 0x000000ff4400720c */ /* 0x000fe20003fc5270 */
[----:B------:R0:W-:Y:S01]  /*3cf0*/  MUFU.EX2 R184, R10 ;  /* 0x0000000a00b87308 */ /* 0x0001e20000000800 */
[----:B------:R-:W-:Y:S01]  /*3d00*/  FMNMX.FTZ R15, R26, R15, !PT ;  /* 0x0000000f1a0f7209 */ /* 0x000fe20007810000 */
[-CC-:B------:R-:W-:Y:S01]  /*3d10*/  FFMA.FTZ R21, R83, R9.reuse, -R64.reuse ;  /* 0x0000000953157223 */ /* 0x180fe20000010840 */
[----:B------:R-:W-:Y:S01]  /*3d20*/  ISETP.LT.OR P1, PT, R35, 0x49, P1 ;  /* 0x000000492300780c */ /* 0x000fe20000f21670 */
[--C-:B------:R-:W-:Y:S01]  /*3d30*/  FFMA.FTZ R47, R65, R9, -R64.reuse ;  /* 0x00000009412f7223 */ /* 0x100fe20000010840 */
[----:B------:R-:W-:Y:S01]  /*3d40*/  FMNMX.FTZ R15, R44, R15, !PT ;  /* 0x0000000f2c0f7209 */ /* 0x000fe20007810000 */
[--C-:B------:R-:W-:Y:S01]  /*3d50*/  FFMA.FTZ R37, R49, R9, -R64.reuse ;  /* 0x0000000931257223 */ /* 0x100fe20000010840 */
[----:B------:R-:W-:Y:S01]  /*3d60*/  ISETP.GT.AND P6, PT, R36, 0x59, !P6 ;  /* 0x000000592400780c */ /* 0x000fe200077c4270 */
[----:B------:R-:W2:Y:S01]  /*3d70*/  MUFU.EX2 R27, R27 ;  /* 0x0000001b001b7308 */ /* 0x000ea20000000800 */
[----:B------:R-:W-:Y:S01]  /*3d80*/  FMNMX.FTZ R15, R46, R15, !PT ;  /* 0x0000000f2e0f7209 */ /* 0x000fe20007810000 */
[-CC-:B0-----:R-:W-:Y:S01]  /*3d90*/  FFMA.FTZ R10, R81, R9.reuse, -R64.reuse ;  /* 0x00000009510a7223 */ /* 0x181fe20000010840 */
[----:B------:R-:W-:Y:S01]  /*3da0*/  FSEL R36, R3, -INF , !P1 ;  /* 0xff80000003247808 */ /* 0x000fe20004800000 */
[--C-:B------:R-:W-:Y:S01]  /*3db0*/  FFMA.FTZ R3, R73, R9, -R64.reuse ;  /* 0x0000000949037223 */ /* 0x100fe20000010840 */
[----:B------:R-:W-:Y:S01]  /*3dc0*/  FMNMX.FTZ R15, R48, R15, !PT ;  /* 0x0000000f300f7209 */ /* 0x000fe20007810000 */
[--C-:B------:R-:W-:Y:S01]  /*3dd0*/  FFMA.FTZ R39, R89, R9, -R64.reuse ;  /* 0x0000000959277223 */ /* 0x100fe20000010840 */
[----:B------:R-:W-:Y:S01]  /*3de0*/  FSEL R2, R2, -INF , !P2 ;  /* 0xff80000002027808 */ /* 0x000fe20005000000 */
[----:B------:R-:W-:Y:S01]  /*3df0*/  MUFU.EX2 R186, R10 ;  /* 0x0000000a00ba7308 */ /* 0x000fe20000000800 */
[----:B------:R-:W-:Y:S01]  /*3e00*/  FMNMX.FTZ R15, R50, R15, !PT ;  /* 0x0000000f320f7209 */ /* 0x000fe20007810000 */
[-CC-:B------:R-:W-:Y:S01]  /*3e10*/  FFMA.FTZ R41, R53, R9.reuse, -R64.reuse ;  /* 0x0000000935297223 */ /* 0x180fe20000010840 */
[----:B------:R-:W-:Y:S01]  /*3e20*/  ISETP.LT.OR P6, PT, R35, 0x5a, P6 ;  /* 0x0000005a2300780c */ /* 0x000fe200037c1670 */
[--C-:B------:R-:W-:Y:S01]  /*3e30*/  FFMA.FTZ R35, R87, R9, -R64.reuse ;  /* 0x0000000957237223 */ /* 0x100fe20000010840 */
[----:B------:R-:W-:Y:S01]  /*3e40*/  FMNMX.FTZ R15, R52, R15, !PT ;  /* 0x0000000f340f7209 */ /* 0x000fe20007810000 */
[--C-:B------:R-:W-:Y:S01]  /*3e50*/  FFMA.FTZ R43, R91, R9, -R64.reuse ;  /* 0x000000095b2b7223 */ /* 0x100fe20000010840 */
[----:B------:R-:W-:Y:S01]  /*3e60*/  FSEL R30, R30, -INF , !P5 ;  /* 0xff8000001e1e7808 */ /* 0x000fe20006800000 */
[----:B------:R0:W-:Y:S01]  /*3e70*/  MUFU.EX2 R180, R3 ;  /* 0x0000000300b47308 */ /* 0x0001e20000000800 */
[----:B------:R-:W-:Y:S01]  /*3e80*/  FMNMX.FTZ R15, R54, R15, !PT ;  /* 0x0000000f360f7209 */ /* 0x000fe20007810000 */
[----:B------:R-:W-:Y:S01]  /*3e90*/  FFMA.FTZ R32, R32, R9, -R64 ;  /* 0x0000000920207223 */ /* 0x000fe20000010840 */
[----:B------:R-:W-:-:S02]  /*3ea0*/  FSEL R28, R28, -INF , !P6 ;  /* 0xff8000001c1c7808 */ /* 0x000fc40007000000 */
[----:B------:R-:W-:Y:S02]  /*3eb0*/  FMNMX.FTZ R15, R56, R15, !PT ;  /* 0x0000000f380f7209 */ /* 0x000fe40007810000 */
[----:B------:R-:W-:Y:S01]  /*3ec0*/  R2UR UR5, R19 ;  /* 0x00000000130572ca */ /* 0x000fe200000e0000 */
[----:B------:R3:W4:Y:S01]  /*3ed0*/  MUFU.EX2 R190, R29 ;  /* 0x0000001d00be7308 */ /* 0x0007220000000800 */
[----:B------:R-:W-:Y:S01]  /*3ee0*/  FMNMX.FTZ R15, R58, R15, !PT ;  /* 0x0000000f3a0f7209 */ /* 0x000fe20007810000 */
[----:B0-----:R-:W-:Y:S01]  /*3ef0*/  FFMA.FTZ R3, R85, R9, -R64 ;  /* 0x0000000955037223 */ /* 0x001fe20000010840 */
[----:B------:R-:W-:Y:S02]  /*3f00*/  R2UR UR7, R120 ;  /* 0x00000000780772ca */ /* 0x000fe400000e0000 */
[----:B------:R-:W-:-:S03]  /*3f10*/  FMNMX.FTZ R15, R60, R15, !PT ;  /* 0x0000000f3c0f7209 */ /* 0x000fc60007810000 */
[----:B------:R0:W-:Y:S01]  /*3f20*/  MUFU.EX2 R182, R3 ;  /* 0x0000000300b67308 */ /* 0x0001e20000000800 */
[----:B------:R-:W-:Y:S01]  /*3f30*/  FMNMX.FTZ R15, R24, R15, !PT ;  /* 0x0000000f180f7209 */ /* 0x000fe20007810000 */
[----:B---3--:R-:W-:Y:S02]  /*3f40*/  FFMA.FTZ R29, R71, R9, -R64 ;  /* 0x00000009471d7223 */ /* 0x008fe40000010840 */
[----:B------:R-:W-:Y:S01]  /*3f50*/  UISETP.NE.AND UP1, UPT, UR5, URZ, UPT ;  /* 0x0000003f0500728c */ /* 0x000fe2000bf25270 */
[----:B------:R-:W-:-:S03]  /*3f60*/  FMNMX.FTZ R15, R36, R15, !PT ;  /* 0x0000000f240f7209 */ /* 0x000fc60007810000 */
[----:B------:R-:W3:Y:S01]  /*3f70*/  MUFU.EX2 R31, R31 ;  /* 0x0000001f001f7308 */ /* 0x000ee20000000800 */
[----:B------:R-:W-:-:S04]  /*3f80*/  FMNMX.FTZ R15, R2, R15, !PT ;  /* 0x0000000f020f7209 */ /* 0x000fc80007810000 */
[----:B------:R-:W-:Y:S02]  /*3f90*/  FMNMX.FTZ R15, R14, R15, !PT ;  /* 0x0000000f0e0f7209 */ /* 0x000fe40007810000 */
[----:B------:R-:W-:Y:S01]  /*3fa0*/  @UP1 ULDC UR4, c[0x0][0x44c] ;  /* 0x0001130000041ab9 */ /* 0x000fe20000000800 */
[----:B------:R-:W5:Y:S01]  /*3fb0*/  MUFU.EX2 R29, R29 ;  /* 0x0000001d001d7308 */ /* 0x000f620000000800 */
[----:B------:R-:W-:Y:S01]  /*3fc0*/  FMNMX.FTZ R15, R62, R15, !PT ;  /* 0x0000000f3e0f7209 */ /* 0x000fe20007810000 */
[----:B------:R-:W-:Y:S01]  /*3fd0*/  UIMAD.WIDE.U32 UR4, UR38, UR4, URZ ;  /* 0x00000004260472a5 */ /* 0x000fe2000f8e003f */
[----:B------:R-:W-:Y:S02]  /*3fe0*/  @UP1 ULDC UR11, c[0x0][0x450] ;  /* 0x00011400000b1ab9 */ /* 0x000fe40000000800 */
[----:B------:R-:W-:Y:S01]  /*3ff0*/  FMNMX.FTZ R15, R30, R15, !PT ;  /* 0x0000000f1e0f7209 */ /* 0x000fe20007810000 */
[----:B------:R-:W-:Y:S02]  /*4000*/  @UP1 USHF.R.U32.HI UR38, URZ, UR11, UR5 ;  /* 0x0000000b3f261299 */ /* 0x000fe40008011605 */
[----:B------:R-:W-:Y:S01]  /*4010*/  MUFU.EX2 R174, R45 ;  /* 0x0000002d00ae7308 */ /* 0x000fe20000000800 */
[----:B------:R-:W-:Y:S01]  /*4020*/  FMNMX.FTZ R15, R28, R15, !PT ;  /* 0x0000000f1c0f7209 */ /* 0x000fe20007810000 */
[----:B------:R-:W-:-:S04]  /*4030*/  UIADD3 UR38, UR7, UR38, URZ ;  /* 0x0000002607267290 */ /* 0x000fc8000fffe03f */
[----:B------:R-:W0:Y:S01]  /*4040*/  SHFL.BFLY PT, R10, R15, 0x2, 0x1f ;  /* 0x0c401f000f0a7f89 */ /* 0x000e2200000e0000 */
[----:B------:R-:W-:Y:S01]  /*4050*/  UIADD3 UR6, UR38, UR6, URZ ;  /* 0x0000000626067290 */ /* 0x000fe2000fffe03f */
[----:B------:R-:W-:Y:S08]  /*4060*/  MUFU.EX2 R21, R21 ;  /* 0x0000001500157308 */ /* 0x000ff00000000800 */
[----:B------:R-:W-:Y:S08]  /*4070*/  MUFU.EX2 R33, R33 ;  /* 0x0000002100217308 */ /* 0x000ff00000000800 */
[----:B------:R-:W-:Y:S01]  /*4080*/  MUFU.EX2 R35, R35 ;  /* 0x0000002300237308 */ /* 0x000fe20000000800 */
[----:B0-----:R-:W-:Y:S01]  /*4090*/  FMNMX.FTZ R3, R15, R10, !PT ;  /* 0x0000000a0f037209 */ /* 0x001fe20007810000 */
[----:B------:R-:W-:-:S06]  /*40a0*/  FFMA.FTZ R15, R57, R9, -R64 ;  /* 0x00000009390f7223 */ /* 0x000fcc0000010840 */
[----:B------:R-:W-:Y:S01]  /*40b0*/  MUFU.EX2 R168, R47 ;  /* 0x0000002f00a87308 */ /* 0x000fe20000000800 */
[----:B------:R-:W0:Y:S07]  /*40c0*/  SHFL.BFLY PT, R10, R3, 0x1, 0x1f ;  /* 0x0c201f00030a7f89 */ /* 0x000e2e00000e0000 */
[----:B------:R-:W-:Y:S08]  /*40d0*/  MUFU.EX2 R172, R15 ;  /* 0x0000000f00ac7308 */ /* 0x000ff00000000800 */
[----:B------:R1:W-:Y:S08]  /*40e0*/  MUFU.EX2 R176, R37 ;  /* 0x0000002500b07308 */ /* 0x0003f00000000800 */
[----:B------:R-:W-:Y:S01]  /*40f0*/  MUFU.EX2 R39, R39 ;  /* 0x0000002700277308 */ /* 0x000fe20000000800 */
[----:B-1----:R-:W-:Y:S01]  /*4100*/  FFMA.FTZ R37, R93, R9, -R64 ;  /* 0x000000095d257223 */ /* 0x002fe20000010840 */
[----:B0-----:R-:W-:-:S04]  /*4110*/  FMNMX.FTZ R10, R3, R10, !PT ;  /* 0x0000000a030a7209 */ /* 0x001fc80007810000 */
[C---:B------:R-:W-:Y:S01]  /*4120*/  FSETP.NEU.FTZ.AND P1, PT, R10.reuse, -INF , PT ;  /* 0xff8000000a00780b */ /* 0x040fe20003f3d000 */
[-C--:B------:R-:W-:Y:S01]  /*4130*/  FMUL.FTZ R3, R10, R9.reuse ;  /* 0x000000090a037220 */ /* 0x080fe20000410000 */
[----:B------:R-:W-:Y:S04]  /*4140*/  MUFU.EX2 R178, R41 ;  /* 0x0000002900b27308 */ /* 0x000fe80000000800 */
        /* <DEDUP_REMOVED lines=17> */
[-C--:B------:R-:W-:Y:S01]  /*4260*/  FFMA.FTZ R54, R54, R9.reuse, -R15 ;  /* 0x0000000936367223 */ /* 0x080fe2000001080f */
[----:B------:R-:W1:Y:S01]  /*4270*/  MUFU.EX2 R0, R0 ;  /* 0x0000000000007308 */ /* 0x000e620000000800 */
[----:B0-----:R-:W-:Y:S01]  /*4280*/  FADD.FTZ R6, R188, R25 ;  /* 0x00000019bc067221 */ /* 0x001fe20000010000 */
[-C--:B------:R-:W-:Y:S01]  /*4290*/  FFMA.FTZ R41, R95, R9.reuse, -R64 ;  /* 0x000000095f297223 */ /* 0x080fe20000010840 */
[-CC-:B------:R-:W-:Y:S01]  /*42a0*/  FFMA.FTZ R56, R56, R9.reuse, -R15.reuse ;  /* 0x0000000938387223 */ /* 0x180fe2000001080f */
[----:B------:R-:W-:Y:S01]  /*42b0*/  F2FP.F16.F32.PACK_AB R188, R25, R188 ;  /* 0x000000bc19bc723e */ /* 0x000fe200000000ff */
[----:B--2---:R-:W-:Y:S01]  /*42c0*/  FADD.FTZ R45, R27, R6 ;  /* 0x000000061b2d7221 */ /* 0x004fe20000010000 */
[-CC-:B------:R-:W-:Y:S01]  /*42d0*/  FFMA.FTZ R58, R58, R9.reuse, -R15.reuse ;  /* 0x000000093a3a7223 */ /* 0x180fe2000001080f */
[-C--:B------:R-:W-:Y:S01]  /*42e0*/  FFMA.FTZ R60, R60, R9.reuse, -R15 ;  /* 0x000000093c3c7223 */ /* 0x080fe2000001080f */
[----:B------:R-:W0:Y:S01]  /*42f0*/  MUFU.EX2 R34, R34 ;  /* 0x0000002200227308 */ /* 0x000e220000000800 */
[C---:B----4-:R-:W-:Y:S01]  /*4300*/  FADD.FTZ R45, R190.reuse, R45 ;  /* 0x0000002dbe2d7221 */ /* 0x050fe20000010000 */
[----:B------:R-:W-:Y:S01]  /*4310*/  FFMA.FTZ R64, R69, R9, -R64 ;  /* 0x0000000945407223 */ /* 0x000fe20000010840 */
[----:B------:R-:W-:Y:S01]  /*4320*/  F2FP.F16.F32.PACK_AB R190, R190, R27 ;  /* 0x0000001bbebe723e */ /* 0x000fe200000000ff */
[-C--:B------:R-:W-:Y:S01]  /*4330*/  FFMA.FTZ R24, R24, R9.reuse, -R15 ;  /* 0x0000000918187223 */ /* 0x080fe2000001080f */
[----:B------:R-:W-:Y:S01]  /*4340*/  FADD.FTZ R6, R184, R45 ;  /* 0x0000002db8067221 */ /* 0x000fe20000010000 */
[-CC-:B------:R-:W-:Y:S01]  /*4350*/  FFMA.FTZ R36, R36, R9.reuse, -R15.reuse ;  /* 0x0000000924247223 */ /* 0x180fe2000001080f */
[-CC-:B------:R-:W-:Y:S01]  /*4360*/  FFMA.FTZ R2, R2, R9.reuse, -R15.reuse ;  /* 0x0000000902027223 */ /* 0x180fe2000001080f */
[----:B------:R-:W2:Y:S01]  /*4370*/  MUFU.EX2 R191, R38 ;  /* 0x0000002600bf7308 */ /* 0x000ea20000000800 */
[----:B---3--:R-:W-:Y:S01]  /*4380*/  FADD.FTZ R6, R31, R6 ;  /* 0x000000061f067221 */ /* 0x008fe20000010000 */
[-CC-:B------:R-:W-:Y:S01]  /*4390*/  FFMA.FTZ R14, R14, R9.reuse, -R15.reuse ;  /* 0x000000090e0e7223 */ /* 0x180fe2000001080f */
[-CC-:B------:R-:W-:Y:S01]  /*43a0*/  FFMA.FTZ R62, R62, R9.reuse, -R15.reuse ;  /* 0x000000093e3e7223 */ /* 0x180fe2000001080f */
[-CC-:B------:R-:W-:Y:S01]  /*43b0*/  FFMA.FTZ R30, R30, R9.reuse, -R15.reuse ;  /* 0x000000091e1e7223 */ /* 0x180fe2000001080f */
[----:B-----5:R-:W-:Y:S01]  /*43c0*/  FADD.FTZ R45, R29, R6 ;  /* 0x000000061d2d7221 */ /* 0x020fe20000010000 */
[----:B------:R-:W-:Y:S01]  /*43d0*/  FFMA.FTZ R15, R28, R9, -R15 ;  /* 0x000000091c0f7223 */ /* 0x000fe2000001080f */
[----:B------:R-:W-:Y:S01]  /*43e0*/  F2FP.F16.F32.PACK_AB R184, R31, R184 ;  /* 0x000000b81fb8723e */ /* 0x000fe200000000ff */
[----:B------:R-:W3:Y:S01]  /*43f0*/  MUFU.EX2 R40, R40 ;  /* 0x0000002800287308 */ /* 0x000ee20000000800 */
[C---:B------:R-:W-:Y:S01]  /*4400*/  FADD.FTZ R45, R186.reuse, R45 ;  /* 0x0000002dba2d7221 */ /* 0x040fe20000010000 */
[----:B------:R-:W-:-:S03]  /*4410*/  F2FP.F16.F32.PACK_AB R186, R186, R29 ;  /* 0x0000001dbaba723e */ /* 0x000fc600000000ff */
[----:B------:R-:W-:Y:S01]  /*4420*/  FADD.FTZ R6, R180, R45 ;  /* 0x0000002db4067221 */ /* 0x000fe20000010000 */
[----:B-1----:R-:W-:Y:S01]  /*4430*/  FADD.FTZ R45, R0, R189 ;  /* 0x000000bd002d7221 */ /* 0x002fe20000010000 */
[C---:B------:R-:W-:Y:S01]  /*4440*/  F2FP.F16.F32.PACK_AB R180, R21.reuse, R180 ;  /* 0x000000b415b4723e */ /* 0x040fe200000000ff */
[----:B------:R1:W4:Y:S01]  /*4450*/  MUFU.EX2 R185, R20 ;  /* 0x0000001400b97308 */ /* 0x0003220000000800 */
[----:B------:R-:W-:Y:S01]  /*4460*/  FADD.FTZ R47, R21, R6 ;  /* 0x00000006152f7221 */ /* 0x000fe20000010000 */
[----:B0-----:R-:W-:Y:S01]  /*4470*/  FADD.FTZ R6, R34, R45 ;  /* 0x0000002d22067221 */ /* 0x001fe20000010000 */
[----:B------:R-:W-:-:S03]  /*4480*/  F2FP.F16.F32.PACK_AB R189, R189, R0 ;  /* 0x00000000bdbd723e */ /* 0x000fc600000000ff */
[C---:B--2---:R-:W-:Y:S01]  /*4490*/  FADD.FTZ R45, R191.reuse, R6 ;  /* 0x00000006bf2d7221 */ /* 0x044fe20000010000 */
[----:B------:R-:W-:Y:S01]  /*44a0*/  F2FP.F16.F32.PACK_AB R191, R191, R34 ;  /* 0x00000022bfbf723e */ /* 0x000fe200000000ff */
[----:B------:R-:W0:Y:S01]  /*44b0*/  MUFU.EX2 R42, R42 ;  /* 0x0000002a002a7308 */ /* 0x000e220000000800 */
[----:B-1----:R-:W-:Y:S01]  /*44c0*/  FADD.FTZ R20, R182, R47 ;  /* 0x0000002fb6147221 */ /* 0x002fe20000010000 */
[----:B---3--:R-:W-:Y:S01]  /*44d0*/  FADD.FTZ R6, R40, R45 ;  /* 0x0000002d28067221 */ /* 0x008fe20000010000 */
[C---:B------:R-:W-:Y:S02]  /*44e0*/  F2FP.F16.F32.PACK_AB R182, R33.reuse, R182 ;  /* 0x000000b621b6723e */ /* 0x040fe400000000ff */
[----:B------:R-:W-:-:S03]  /*44f0*/  FADD.FTZ R20, R33, R20 ;  /* 0x0000001421147221 */ /* 0x000fc60000010000 */
[----:B------:R-:W1:Y:S01]  /*4500*/  MUFU.EX2 R187, R26 ;  /* 0x0000001a00bb7308 */ /* 0x000e620000000800 */
[----:B----4-:R-:W-:Y:S01]  /*4510*/  FADD.FTZ R45, R185, R6 ;  /* 0x00000006b92d7221 */ /* 0x010fe20000010000 */
[----:B------:R-:W-:Y:S01]  /*4520*/  FADD.FTZ R47, R35, R20 ;  /* 0x00000014232f7221 */ /* 0x000fe20000010000 */
[----:B------:R-:W-:-:S03]  /*4530*/  F2FP.F16.F32.PACK_AB R185, R185, R40 ;  /* 0x00000028b9b9723e */ /* 0x000fc600000000ff */
[C---:B------:R-:W-:Y:S01]  /*4540*/  FADD.FTZ R20, R176.reuse, R47 ;  /* 0x0000002fb0147221 */ /* 0x040fe20000010000 */
[----:B------:R-:W-:Y:S01]  /*4550*/  F2FP.F16.F32.PACK_AB R176, R176, R35 ;  /* 0x00000023b0b0723e */ /* 0x000fe200000000ff */
[----:B------:R-:W2:Y:S01]  /*4560*/  MUFU.EX2 R44, R44 ;  /* 0x0000002c002c7308 */ /* 0x000ea20000000800 */
[----:B0-----:R-:W-:Y:S01]  /*4570*/  FADD.FTZ R6, R42, R45 ;  /* 0x0000002d2a067221 */ /* 0x001fe20000010000 */
[----:B------:R-:W-:-:S04]  /*4580*/  FADD.FTZ R47, R39, R20 ;  /* 0x00000014272f7221 */ /* 0x000fc80000010000 */
[C---:B------:R-:W-:Y:S01]  /*4590*/  FADD.FTZ R20, R178.reuse, R47 ;  /* 0x0000002fb2147221 */ /* 0x040fe20000010000 */
[----:B------:R-:W-:Y:S01]  /*45a0*/  F2FP.F16.F32.PACK_AB R178, R178, R39 ;  /* 0x00000027b2b2723e */ /* 0x000fe200000000ff */
[----:B------:R-:W0:Y:S01]  /*45b0*/  MUFU.EX2 R181, R46 ;  /* 0x0000002e00b57308 */ /* 0x000e220000000800 */
[C---:B-1----:R-:W-:Y:S01]  /*45c0*/  FADD.FTZ R45, R187.reuse, R6 ;  /* 0x00000006bb2d7221 */ /* 0x042fe20000010000 */
[----:B------:R-:W-:-:S06]  /*45d0*/  F2FP.F16.F32.PACK_AB R187, R187, R42 ;  /* 0x0000002abbbb723e */ /* 0x000fcc00000000ff */
[----:B------:R-:W1:Y:S01]  /*45e0*/  MUFU.EX2 R48, R48 ;  /* 0x0000003000307308 */ /* 0x000e620000000800 */
[----:B--2---:R-:W-:Y:S01]  /*45f0*/  FADD.FTZ R6, R44, R45 ;  /* 0x0000002d2c067221 */ /* 0x004fe20000010000 */
[----:B------:R-:W-:-:S04]  /*4600*/  FADD.FTZ R45, R43, R20 ;  /* 0x000000142b2d7221 */ /* 0x000fc80000010000 */
[C---:B------:R-:W-:Y:S01]  /*4610*/  FADD.FTZ R20, R172.reuse, R45 ;  /* 0x0000002dac147221 */ /* 0x040fe20000010000 */
[----:B------:R-:W-:Y:S01]  /*4620*/  F2FP.F16.F32.PACK_AB R172, R172, R43 ;  /* 0x0000002bacac723e */ /* 0x000fe200000000ff */
[----:B------:R-:W2:Y:S01]  /*4630*/  MUFU.EX2 R183, R50 ;  /* 0x0000003200b77308 */ /* 0x000ea20000000800 */
[C---:B0-----:R-:W-:Y:S01]  /*4640*/  FADD.FTZ R25, R181.reuse, R6 ;  /* 0x00000006b5197221 */ /* 0x041fe20000010000 */
[----:B------:R-:W-:-:S06]  /*4650*/  F2FP.F16.F32.PACK_AB R181, R181, R44 ;  /* 0x0000002cb5b5723e */ /* 0x000fcc00000000ff */
[----:B------:R-:W0:Y:S01]  /*4660*/  MUFU.EX2 R37, R37 ;  /* 0x0000002500257308 */ /* 0x000e220000000800 */
[----:B-1----:R-:W-:-:S07]  /*4670*/  FADD.FTZ R6, R48, R25 ;  /* 0x0000001930067221 */ /* 0x002fce0000010000 */
[----:B------:R-:W1:Y:S01]  /*4680*/  MUFU.EX2 R52, R52 ;  /* 0x0000003400347308 */ /* 0x000e620000000800 */
[C---:B--2---:R-:W-:Y:S01]  /*4690*/  FADD.FTZ R25, R183.reuse, R6 ;  /* 0x00000006b7197221 */ /* 0x044fe20000010000 */
[----:B------:R-:W-:-:S06]  /*46a0*/  F2FP.F16.F32.PACK_AB R183, R183, R48 ;  /* 0x00000030b7b7723e */ /* 0x000fcc00000000ff */
[----:B------:R-:W2:Y:S01]  /*46b0*/  MUFU.EX2 R177, R54 ;  /* 0x0000003600b17308 */ /* 0x000ea20000000800 */
[----:B0-----:R-:W-:-:S04]  /*46c0*/  FADD.FTZ R27, R37, R20 ;  /* 0x00000014251b7221 */ /* 0x001fc80000010000 */
[C---:B------:R-:W-:Y:S01]  /*46d0*/  FADD.FTZ R20, R174.reuse, R27 ;  /* 0x0000001bae147221 */ /* 0x040fe20000010000 */
[----:B------:R-:W-:Y:S02]  /*46e0*/  F2FP.F16.F32.PACK_AB R174, R174, R37 ;  /* 0x00000025aeae723e */ /* 0x000fe400000000ff */
[----:B------:R-:W0:Y:S01]  /*46f0*/  MUFU.EX2 R41, R41 ;  /* 0x0000002900297308 */ /* 0x000e220000000800 */
[----:B-1----:R-:W-:-:S07]  /*4700*/  FADD.FTZ R6, R52, R25 ;  /* 0x0000001934067221 */ /* 0x002fce0000010000 */
[----:B------:R-:W-:Y:S01]  /*4710*/  MUFU.EX2 R56, R56 ;  /* 0x0000003800387308 */ /* 0x000fe20000000800 */
[C---:B--2---:R-:W-:Y:S01]  /*4720*/  FADD.FTZ R21, R177.reuse, R6 ;  /* 0x00000006b1157221 */ /* 0x044fe20000010000 */
[----:B------:R-:W-:-:S06]  /*4730*/  F2FP.F16.F32.PACK_AB R177, R177, R52 ;  /* 0x00000034b1b1723e */ /* 0x000fcc00000000ff */
[----:B------:R-:W-:Y:S01]  /*4740*/  MUFU.EX2 R179, R58 ;  /* 0x0000003a00b37308 */ /* 0x000fe20000000800 */
[----:B0-----:R-:W-:Y:S01]  /*4750*/  FADD.FTZ R25, R41, R20 ;  /* 0x0000001429197221 */ /* 0x001fe20000010000 */
[----:B------:R-:W-:-:S03]  /*4760*/  VIADD R20, R16, 0xfffffffe ;  /* 0xfffffffe10147836 */ /* 0x000fc60000000000 */
[C---:B------:R-:W-:Y:S01]  /*4770*/  FADD.FTZ R25, R168.reuse, R25 ;  /* 0x00000019a8197221 */ /* 0x040fe20000010000 */
[----:B------:R-:W-:Y:S02]  /*4780*/  F2FP.F16.F32.PACK_AB R168, R168, R41 ;  /* 0x00000029a8a8723e */ /* 0x000fe400000000ff */
[----:B------:R-:W0:Y:S08]  /*4790*/  MUFU.EX2 R32, R32 ;  /* 0x0000002000207308 */ /* 0x000e300000000800 */
[----:B------:R-:W-:Y:S08]  /*47a0*/  MUFU.EX2 R60, R60 ;  /* 0x0000003c003c7308 */ /* 0x000ff00000000800 */
[----:B------:R-:W1:Y:S01]  /*47b0*/  MUFU.EX2 R3, R64 ;  /* 0x0000004000037308 */ /* 0x000e620000000800 */
[----:B0-----:R-:W-:-:S07]  /*47c0*/  FADD.FTZ R6, R32, R25 ;  /* 0x0000001920067221 */ /* 0x001fce0000010000 */
[----:B------:R-:W0:Y:S08]  /*47d0*/  MUFU.EX2 R173, R24 ;  /* 0x0000001800ad7308 */ /* 0x000e300000000800 */
[----:B------:R-:W2:Y:S01]  /*47e0*/  MUFU.EX2 R36, R36 ;  /* 0x0000002400247308 */ /* 0x000ea20000000800 */
[C---:B-1----:R-:W-:Y:S01]  /*47f0*/  FADD.FTZ R6, R3.reuse, R6 ;  /* 0x0000000603067221 */ /* 0x042fe20000010000 */
[----:B------:R-:W-:-:S06]  /*4800*/  F2FP.F16.F32.PACK_AB R170, R3, R32 ;  /* 0x0000002003aa723e */ /* 0x000fcc00000000ff */
[----:B------:R1:W3:Y:S08]  /*4810*/  MUFU.EX2 R175, R2 ;  /* 0x0000000200af7308 */ /* 0x0002f00000000800 */
[----:B------:R-:W4:Y:S01]  /*4820*/  MUFU.EX2 R14, R14 ;  /* 0x0000000e000e7308 */ /* 0x000f220000000800 */
[----:B-1----:R-:W-:-:S04]  /*4830*/  FADD.FTZ R2, R56, R21 ;  /* 0x0000001538027221 */ /* 0x002fc80000010000 */
[C---:B------:R-:W-:Y:S01]  /*4840*/  FADD.FTZ R21, R179.reuse, R2 ;  /* 0x00000002b3157221 */ /* 0x040fe20000010000 */
[----:B------:R-:W-:Y:S02]  /*4850*/  F2FP.F16.F32.PACK_AB R179, R179, R56 ;  /* 0x00000038b3b3723e */ /* 0x000fe400000000ff */
[----:B------:R-:W1:Y:S01]  /*4860*/  MUFU.EX2 R169, R62 ;  /* 0x0000003e00a97308 */ /* 0x000e620000000800 */
[----:B------:R-:W-:-:S04]  /*4870*/  FADD.FTZ R2, R60, R21 ;  /* 0x000000153c027221 */ /* 0x000fc80000010000 */
[C---:B0-----:R-:W-:Y:S01]  /*4880*/  FADD.FTZ R3, R173.reuse, R2 ;  /* 0x00000002ad037221 */ /* 0x041fe20000010000 */
[----:B------:R-:W-:Y:S02]  /*4890*/  F2FP.F16.F32.PACK_AB R173, R173, R60 ;  /* 0x0000003cadad723e */ /* 0x000fe400000000ff */
[----:B------:R-:W0:Y:S01]  /*48a0*/  MUFU.EX2 R30, R30 ;  /* 0x0000001e001e7308 */ /* 0x000e220000000800 */
[----:B--2---:R-:W-:-:S04]  /*48b0*/  FADD.FTZ R0, R36, R3 ;  /* 0x0000000324007221 */ /* 0x004fc80000010000 */
[C---:B---3--:R-:W-:Y:S01]  /*48c0*/  FADD.FTZ R3, R175.reuse, R0 ;  /* 0x00000000af037221 */ /* 0x048fe20000010000 */
[----:B------:R-:W-:Y:S02]  /*48d0*/  F2FP.F16.F32.PACK_AB R175, R175, R36 ;  /* 0x00000024afaf723e */ /* 0x000fe400000000ff */
[----:B------:R-:W2:Y:S01]  /*48e0*/  MUFU.EX2 R15, R15 ;  /* 0x0000000f000f7308 */ /* 0x000ea20000000800 */
[----:B----4-:R-:W-:-:S04]  /*48f0*/  FADD.FTZ R0, R14, R3 ;  /* 0x000000030e007221 */ /* 0x010fc80000010000 */
[C---:B-1----:R-:W-:Y:S01]  /*4900*/  FADD.FTZ R3, R169.reuse, R0 ;  /* 0x00000000a9037221 */ /* 0x042fe20000010000 */
[----:B------:R-:W-:-:S03]  /*4910*/  F2FP.F16.F32.PACK_AB R169, R169, R14 ;  /* 0x0000000ea9a9723e */ /* 0x000fc600000000ff */
[----:B0-----:R-:W-:-:S04]  /*4920*/  FADD.FTZ R0, R30, R3 ;  /* 0x000000031e007221 */ /* 0x001fc80000010000 */
[C---:B--2---:R-:W-:Y:S01]  /*4930*/  FADD.FTZ R3, R15.reuse, R0 ;  /* 0x000000000f037221 */ /* 0x044fe20000010000 */
        /* <DEDUP_REMOVED lines=13> */
.L_x_4266:
[----:B------:R-:W-:Y:S02]  /*4a10*/  ULDC UR11, c[0x0][0x9e4] ;  /* 0x00027900000b7ab9 */ /* 0x000fe40000000800 */
[----:B------:R-:W-:-:S11]  /*4a20*/  UISETP.NE.AND UP0, UPT, UR11, 0x1, UPT ;  /* 0x000000010b00788c */ /* 0x000fd6000bf05270 */
[----:B------:R-:W-:Y:S02]  /*4a30*/  @UP0 ULDC.64 UR14, c[0x0][0x9e8] ;  /* 0x00027a00000e0ab9 */ /* 0x000fe40000000a00 */
[----:B------:R-:W-:-:S04]  /*4a40*/  UIMAD.WIDE.U32 UR4, UR7, UR14, URZ ;  /* 0x0000000e070472a5 */ /* 0x000fc8000f8e003f */
[----:B------:R-:W-:-:S12]  /*4a50*/  @UP0 USHF.R.U32.HI UR7, URZ, UR15, UR5 ;  /* 0x0000000f3f070299 */ /* 0x000fd80008011605 */
.L_x_4267:
[----:B------:R-:W-:-:S04]  /*4a60*/  UIMAD UR7, UR7, UR11, UR11 ;  /* 0x0000000b070772a4 */ /* 0x000fc8000f8e020b */
[----:B------:R-:W-:-:S04]  /*4a70*/  UISETP.LT.AND UP0, UPT, UR6, UR7, UPT ;  /* 0x000000070600728c */ /* 0x000fc8000bf01270 */
[----:B------:R-:W-:-:S12]  /*4a80*/  USEL UR6, UR6, UR7, UP0 ;  /* 0x0000000706067287 */ /* 0x000fd80008000000 */
.L_x_4265:
[----:B------:R-:W-:Y:S01]  /*4a90*/  R2UR UR7, R22 ;  /* 0x00000000160772ca */ /* 0x000fe200000e0000 */
[----:B------:R-:W-:Y:S01]  /*4aa0*/  UIMAD.WIDE UR4, UR6, 0x2aaaaaab, URZ ;  /* 0x2aaaaaab060478a5 */ /* 0x000fe2000f8e023f */
[----:B------:R-:W-:Y:S01]  /*4ab0*/  IMAD.MOV.U32 R2, RZ, RZ, 0x3f800000 ;  /* 0x3f800000ff027424 */ /* 0x000fe200078e00ff */
[----:B------:R-:W-:Y:S01]  /*4ac0*/  CS2R R118, SRZ ;  /* 0x0000000000767805 */ /* 0x000fe2000001ff00 */
[----:B------:R-:W-:Y:S01]  /*4ad0*/  IMAD.MOV.U32 R0, RZ, RZ, 0x3f800000 ;  /* 0x3f800000ff007424 */ /* 0x000fe200078e00ff */
[----:B------:R-:W-:Y:S01]  /*4ae0*/  USHF.R.U32.HI UR4, URZ, 0x1f, UR5 ;  /* 0x0000001f3f047899 */ /* 0x000fe20008011605 */
[----:B------:R-:W-:Y:S02]  /*4af0*/  CS2R R116, SRZ ;  /* 0x0000000000747805 */ /* 0x000fe4000001ff00 */
[----:B------:R-:W-:Y:S02]  /*4b00*/  CS2R R114, SRZ ;  /* 0x0000000000727805 */ /* 0x000fe4000001ff00 */
[----:B------:R-:W-:Y:S01]  /*4b10*/  CS2R R112, SRZ ;  /* 0x0000000000707805 */ /* 0x000fe2000001ff00 */
[----:B------:R-:W-:Y:S01]  /*4b20*/  ULEA.HI.SX32 UR4, UR5, UR4, 0x1c ;  /* 0x0000000405047291 */ /* 0x000fe2000f8fe23f */
        /* <DEDUP_REMOVED lines=11> */
[----:B------:R-:W-:Y:S01]  /*4be0*/  UMOV UR7, URZ ;  /* 0x0000003f00077c82 */ /* 0x000fe20008000000 */
[----:B------:R-:W-:Y:S02]  /*4bf0*/  CS2R R94, SRZ ;  /* 0x00000000005e7805 */ /* 0x000fe4000001ff00 */
[----:B------:R-:W-:Y:S02]  /*4c00*/  ISETP.GE.AND P1, PT, R20, UR61, PT ;  /* 0x0000003d14007c0c */ /* 0x000fe4000bf26270 */
        /* <DEDUP_REMOVED lines=36> */
[----:B------:R-:W-:Y:S01]  /*4e50*/  IMAD.MOV.U32 R15, RZ, RZ, R10 ;  /* 0x000000ffff0f7224 */ /* 0x000fe200078e000a */
[----:B------:R-:W-:Y:S01]  /*4e60*/  UMOV UR5, URZ ;  /* 0x0000003f00057c82 */ /* 0x000fe20008000000 */
[----:B------:R-:W-:Y:S01]  /*4e70*/  IMAD.MOV.U32 R14, RZ, RZ, R8 ;  /* 0x000000ffff0e7224 */ /* 0x000fe200078e0008 */
[----:B------:R-:W-:Y:S01]  /*4e80*/  UMOV UR6, URZ ;  /* 0x0000003f00067c82 */ /* 0x000fe20008000000 */
[----:B------:R-:W-:Y:S01]  /*4e90*/  IMAD.MOV.U32 R2, RZ, RZ, 0x3f800000 ;  /* 0x3f800000ff027424 */ /* 0x000fe200078e00ff */
[----:B------:R-:W-:Y:S01]  /*4ea0*/  ULDC UR38, c[0x0][0x9d8] ;  /* 0x0002760000267ab9 */ /* 0x000fe20000000800 */
[----:B------:R-:W-:-:S07]  /*4eb0*/  IMAD.MOV.U32 R119, RZ, RZ, RZ ;  /* 0x000000ffff777224 */ /* 0x000fce00078e00ff */
.L_x_4287:
[----:B------:R-:W-:-:S04]  /*4ec0*/  UISETP.NE.AND UP0, UPT, UR6, 0x1, UPT ;  /* 0x000000010600788c */ /* 0x000fc8000bf05270 */
[----:B------:R-:W-:-:S04]  /*4ed0*/  USEL UR7, URZ, 0x1, UP0 ;  /* 0x000000013f077887 */ /* 0x000fc80008000000 */
[----:B------:R-:W-:Y:S01]  /*4ee0*/  ULOP3.LUT UR7, UR5, UR7, URZ, 0x3c, !UPT ;  /* 0x0000000705077292 */ /* 0x000fe2000f8e3c3f */
[----:B------:R-:W-:Y:S11]  /*4ef0*/  @!P0 BRA `(.L_x_4269) ;  /* 0x0000000000048947 */ /* 0x000ff60003800000 */
[----:B------:R-:W-:Y:S01]  /*4f00*/  BPT.TRAP 0x1 ;  /* 0x000000040000795c */ /* 0x000fe20000300000 */
.L_x_4269:
[----:B------:R-:W-:Y:S01]  /*4f10*/  UIADD3 UR4, UR6, 0x1, URZ ;  /* 0x0000000106047890 */ /* 0x000fe2000fffe03f */
[----:B------:R-:W-:-:S03]  /*4f20*/  MOV R8, UR7 ;  /* 0x0000000700087c02 */ /* 0x000fc60008000f00 */
[----:B------:R-:W-:Y:S01]  /*4f30*/  UISETP.NE.AND UP0, UPT, UR4, 0x2, UPT ;  /* 0x000000020400788c */ /* 0x000fe2000bf05270 */
[----:B------:R-:W-:-:S03]  /*4f40*/  SHF.L.U32 R8, R8, 0x1f, RZ ;  /* 0x0000001f08087819 */ /* 0x000fc600000006ff */
[----:B------:R-:W-:-:S04]  /*4f50*/  USEL UR4, UR4, URZ, UP0 ;  /* 0x0000003f04047287 */ /* 0x000fc80008000000 */
[----:B------:R-:W-:-:S09]  /*4f60*/  ULEA UR60, UR4, UR39, 0x3 ;  /* 0x00000027043c7291 */ /* 0x000fd2000f8e183f */
[----:B------:R0:W1:Y:S01]  /*4f70*/  SYNCS.PHASECHK.TRANS64.TRYWAIT P1, [UR60+0x30830], R8 ;  /* 0x03083008ff0075a7 */ /* 0x000062000802017c */
[----:B------:R-:W-:Y:S05]  /*4f80*/  @!P0 BRA `(.L_x_4270) ;  /* 0x0000000000048947 */ /* 0x000fea0003800000 */
[----:B------:R-:W-:Y:S01]  /*4f90*/  BPT.TRAP 0x1 ;  /* 0x000000040000795c */ /* 0x000fe20000300000 */
.L_x_4270:
[----:B-1----:R-:W-:Y:S05]  /*4fa0*/  @P1 BRA `(.L_x_4271) ;  /* 0x0000000000081947 */ /* 0x002fea0003800000 */
[----:B------:R-:W1:Y:S02]  /*4fb0*/  SYNCS.PHASECHK.TRANS64.TRYWAIT P1, [UR60+0x30830], R8 ;  /* 0x03083008ff0075a7 */ /* 0x000e64000802017c */
[----:B-1----:R-:W-:Y:S05]  /*4fc0*/  @!P1 BRA `(.L_x_4272) ;  /* 0x0000010400a09947 */ /* 0x002fea0003800000 */
.L_x_4271:
        /* <DEDUP_REMOVED lines=162> */
.L_x_4273:
[----:B------:R-:W-:Y:S01]  /*59f0*/  ULEA UR14, UR6, UR39, 0x3 ;  /* 0x00000027060e7291 */ /* 0x000fe2000f8e183f */
[----:B------:R-:W-:-:S05]  /*5a00*/  IMAD.U32 R0, RZ, RZ, UR5 ;  /* 0x00000005ff007e24 */ /* 0x000fca000f8e00ff */
[----:B------:R-:W-:-:S04]  /*5a10*/  SHF.L.U32 R0, R0, 0x1f, RZ ;  /* 0x0000001f00007819 */ /* 0x000fc800000006ff */
[----:B------:R2:W3:Y:S01]  /*5a20*/  SYNCS.PHASECHK.TRANS64.TRYWAIT P1, [UR14+0x30850], R0 ;  /* 0x03085000ff0075a7 */ /* 0x0004e2000802014e */
[----:B------:R-:W-:Y:S05]  /*5a30*/  @!P0 BRA `(.L_x_4274) ;  /* 0x0000000000048947 */ /* 0x000fea0003800000 */
[----:B------:R-:W-:Y:S01]  /*5a40*/  BPT.TRAP 0x1 ;  /* 0x000000040000795c */ /* 0x000fe20000300000 */
.L_x_4274:
[----:B---3--:R-:W-:Y:S05]  /*5a50*/  @P1 BRA `(.L_x_4275) ;  /* 0x0000000000081947 */ /* 0x008fea0003800000 */
[----:B------:R-:W3:Y:S02]  /*5a60*/  SYNCS.PHASECHK.TRANS64.TRYWAIT P1, [UR14+0x30850], R0 ;  /* 0x03085000ff0075a7 */ /* 0x000ee4000802014e */
[----:B---3--:R-:W-:Y:S05]  /*5a70*/  @!P1 BRA `(.L_x_4276) ;  /* 0x000000fc000c9947 */ /* 0x008fea0003800000 */
.L_x_4275:
[----:B------:R-:W-:Y:S01]  /*5a80*/  UIADD3 UR5, UR39, 0x400, URZ ;  /* 0x0000040027057890 */ /* 0x000fe2000fffe03f */
[----:B------:R-:W-:Y:S01]  /*5a90*/  WARPGROUP.ARRIVE ;  /* 0x00000000000079c5 */ /* 0x000fe20000000000 */
[----:B------:R-:W-:Y:S02]  /*5aa0*/  UMOV UR11, 0x40000040 ;  /* 0x40000040000b7882 */ /* 0x000fe40000000000 */
[----:B------:R-:W-:-:S04]  /*5ab0*/  USHF.R.U32.HI UR5, URZ, 0x4, UR5 ;  /* 0x000000043f057899 */ /* 0x000fc80008011605 */
[----:B------:R-:W-:-:S04]  /*5ac0*/  ULOP3.LUT UR5, UR5, 0x3fff, URZ, 0xc0, !UPT ;  /* 0x00003fff05057892 */ /* 0x000fc8000f8ec03f */
[----:B------:R-:W-:-:S04]  /*5ad0*/  ULOP3.LUT UR5, UR5, 0x3000000, URZ, 0xfc, !UPT ;  /* 0x0300000005057892 */ /* 0x000fc8000f8efc3f */
[----:B------:R-:W-:-:S07]  /*5ae0*/  UIMAD UR5, UR6, 0x900, UR5 ;  /* 0x00000900060578a4 */ /* 0x000fce000f8e0205 */
        /* <DEDUP_REMOVED lines=30> */
.L_x_4277:
[----:B------:R-:W-:Y:S01]  /*5cd0*/  R2UR UR6, R19 ;  /* 0x00000000130672ca */ /* 0x000fe200000e0000 */
[----:B------:R-:W-:Y:S01]  /*5ce0*/  FMUL.FTZ R168, R124, UR38 ;  /* 0x000000267ca87c20 */ /* 0x000fe20008410000 */
[----:B------:R-:W-:Y:S01]  /*5cf0*/  R2UR UR5, R18 ;  /* 0x00000000120572ca */ /* 0x000fe200000e0000 */
[----:B------:R-:W3:Y:S01]  /*5d00*/  S2UR UR10, SR_CgaCtaId ;  /* 0x00000000000a79c3 */ /* 0x000ee20000008800 */
[----:B------:R-:W-:Y:S01]  /*5d10*/  FMUL.FTZ R124, R138, UR38 ;  /* 0x000000268a7c7c20 */ /* 0x000fe20008410000 */
[----:B01----:R-:W-:Y:S01]  /*5d20*/  FMUL.FTZ R8, R120, UR38 ;  /* 0x0000002678087c20 */ /* 0x003fe20008410000 */
[----:B------:R-:W-:Y:S01]  /*5d30*/  FMUL.FTZ R120, R131, UR38 ;  /* 0x0000002683787c20 */ /* 0x000fe20008410000 */
[----:B------:R-:W-:Y:S01]  /*5d40*/  FMUL.FTZ R131, R151, UR38 ;  /* 0x0000002697837c20 */ /* 0x000fe20008410000 */
[----:B------:R-:W-:Y:S02]  /*5d50*/  IMAD.MOV.U32 R151, RZ, RZ, R7 ;  /* 0x000000ffff977224 */ /* 0x000fe400078e0007 */
[----:B------:R-:W-:Y:S01]  /*5d60*/  FMUL.FTZ R2, R123, UR38 ;  /* 0x000000267b027c20 */ /* 0x000fe20008410000 */
[----:B------:R-:W-:-:S02]  /*5d70*/  IMAD R176, R20, -0x60, RZ ;  /* 0xffffffa014b07824 */ /* 0x000fc400078e02ff */
[----:B------:R-:W-:Y:S01]  /*5d80*/  FMUL.FTZ R123, R135, UR38 ;  /* 0x00000026877b7c20 */ /* 0x000fe20008410000 */
[----:B------:R-:W-:Y:S01]  /*5d90*/  FMUL.FTZ R169, R125, UR38 ;  /* 0x000000267da97c20 */ /* 0x000fe20008410000 */
[----:B------:R-:W-:Y:S01]  /*5da0*/  UISETP.NE.AND UP1, UPT, UR6, URZ, UPT ;  /* 0x0000003f0600728c */ /* 0x000fe2000bf25270 */
[----:B------:R-:W-:Y:S01]  /*5db0*/  FMUL.FTZ R135, R154, UR38 ;  /* 0x000000269a877c20 */ /* 0x000fe20008410000 */
[----:B------:R-:W-:Y:S01]  /*5dc0*/  UISETP.NE.AND UP0, UPT, UR5, URZ, UPT ;  /* 0x0000003f0500728c */ /* 0x000fe2000bf05270 */
[----:B------:R-:W-:Y:S01]  /*5dd0*/  FMUL.FTZ R125, R139, UR38 ;  /* 0x000000268b7d7c20 */ /* 0x000fe20008410000 */
[----:B------:R-:W-:Y:S02]  /*5de0*/  VIADD R139, R176, 0x1 ;  /* 0x00000001b08b7836 */ /* 0x000fe40000000000 */
        /* <DEDUP_REMOVED lines=8> */
[----:B--2---:R-:W-:Y:S01]  /*5e70*/  FMUL.FTZ R0, R122, UR38 ;  /* 0x000000267a007c20 */ /* 0x004fe20008410000 */
        /* <DEDUP_REMOVED lines=17> */
[----:B------:R-:W-:-:S02]  /*5f90*/  IMAD R144, R12, -0x2, R139 ;  /* 0xfffffffe0c907824 */ /* 0x000fc400078e028b */
        /* <DEDUP_REMOVED lines=15> */
[----:B------:R-:W-:Y:S01]  /*6090*/  R2UR UR6, R13 ;  /* 0x000000000d0672ca */ /* 0x000fe200000e0000 */
[----:B------:R-:W-:Y:S01]  /*60a0*/  FMUL.FTZ R156, R156, UR38 ;  /* 0x000000269c9c7c20 */ /* 0x000fe20008410000 */
[----:B------:R-:W-:Y:S01]  /*60b0*/  FMUL.FTZ R157, R157, UR38 ;  /* 0x000000269d9d7c20 */ /* 0x000fe20008410000 */
[----:B------:R-:W-:Y:S01]  /*60c0*/  FMUL.FTZ R160, R160, UR38 ;  /* 0x00000026a0a07c20 */ /* 0x000fe20008410000 */
[----:B------:R-:W-:Y:S01]  /*60d0*/  FMUL.FTZ R164, R164, UR38 ;  /* 0x00000026a4a47c20 */ /* 0x000fe20008410000 */
[----:B------:R-:W-:Y:S01]  /*60e0*/  UIADD3 UR60, UR60, 0x30840, URZ ;  /* 0x000308403c3c7890 */ /* 0x000fe2000fffe03f */
[----:B------:R-:W-:Y:S01]  /*60f0*/  PLOP3.LUT P1, PT, PT, PT, UP0, 0x40, 0x0 ;  /* 0x000000000000781c */ /* 0x000fe20003f2e808 */
[----:B------:R-:W-:Y:S01]  /*6100*/  ULDC UR11, c[0x0][0x2f0] ;  /* 0x0000bc00000b7ab9 */ /* 0x000fe20000000800 */
[----:B------:R-:W1:Y:S01]  /*6110*/  MUFU.TANH R8, R8 ;  /* 0x0000000800087308 */ /* 0x000e620000002400 */
[----:B---3--:R-:W-:Y:S01]  /*6120*/  UPRMT UR60, UR10, 0x654, UR60 ;  /* 0x000006540a3c7896 */ /* 0x008fe2000800003c */
[----:B------:R-:W-:Y:S01]  /*6130*/  IMAD R145, R17, UR11, R144 ;  /* 0x0000000b11917c24 */ /* 0x000fe2000f8e0290 */
[----:B------:R-:W-:Y:S01]  /*6140*/  ULDC UR11, c[0x0][0x9e0] ;  /* 0x00027800000b7ab9 */ /* 0x000fe20000000800 */
[----:B------:R-:W-:Y:S01]  /*6150*/  ULDC UR10, c[0x0][0x288] ;  /* 0x0000a200000a7ab9 */ /* 0x000fe20000000800 */
[----:B------:R-:W-:-:S02]  /*6160*/  VIADD R178, R144, 0xffffffff ;  /* 0xffffffff90b27836 */ /* 0x000fc40000000000 */
[----:B------:R-:W-:Y:S01]  /*6170*/  VIADD R145, R145, -UR10 ;  /* 0x8000000a91917c36 */ /* 0x000fe20008000000 */
[----:B------:R-:W2:Y:S02]  /*6180*/  MUFU.TANH R9, R9 ;  /* 0x0000000900097308 */ /* 0x000ea40000002400 */
[----:B------:R-:W-:Y:S01]  /*6190*/  SYNCS.ARRIVE.TRANS64.RED.A1T0 RZ, [UR60], RZ ;  /* 0x000000ffffff79a7 */ /* 0x000fe2000810043c */
[C---:B------:R-:W-:Y:S02]  /*61a0*/  VIADD R167, R145.reuse, UR11 ;  /* 0x0000000b91a77c36 */ /* 0x040fe40008000000 */
[----:B------:R-:W-:Y:S02]  /*61b0*/  VIADD R177, R145, UR6 ;  /* 0x0000000691b17c36 */ /* 0x000fe40008000000 */
        /* <DEDUP_REMOVED lines=37> */
[----:B------:R0:W0:Y:S08]  /*6410*/  MUFU.TANH R150, R157 ;  /* 0x0000009d00967308 */ /* 0x0000300000002400 */
[----:B------:R-:W0:Y:S08]  /*6420*/  MUFU.TANH R140, R140 ;  /* 0x0000008c008c7308 */ /* 0x000e300000002400 */
[----:B------:R-:W0:Y:S08]  /*6430*/  MUFU.TANH R132, R132 ;  /* 0x0000008400847308 */ /* 0x000e300000002400 */
[----:B------:R0:W0:Y:S08]  /*6440*/  MUFU.TANH R159, R160 ;  /* 0x000000a0009f7308 */ /* 0x0000300000002400 */
[----:B------:R-:W0:Y:S08]  /*6450*/  MUFU.TANH R161, R161 ;  /* 0x000000a100a17308 */ /* 0x000e300000002400 */
[----:B------:R-:W0:Y:S08]  /*6460*/  MUFU.TANH R134, R134 ;  /* 0x0000008600867308 */ /* 0x000e300000002400 */
[----:B------:R-:W0:Y:S08]  /*6470*/  MUFU.TANH R136, R136 ;  /* 0x0000008800887308 */ /* 0x000e300000002400 */
[----:B------:R0:W0:Y:S08]  /*6480*/  MUFU.TANH R163, R164 ;  /* 0x000000a400a37308 */ /* 0x0000300000002400 */
[----:B------:R-:W0:Y:S08]  /*6490*/  MUFU.TANH R165, R165 ;  /* 0x000000a500a57308 */ /* 0x000e300000002400 */
[----:B------:R-:W0:Y:S08]  /*64a0*/  MUFU.TANH R138, R138 ;  /* 0x0000008a008a7308 */ /* 0x000e300000002400 */
[----:B------:R-:W0:Y:S01]  /*64b0*/  MUFU.TANH R139, R139 ;  /* 0x0000008b008b7308 */ /* 0x000e220000002400 */
[----:B-1234-:R-:W-:Y:S05]  /*64c0*/  @P1 BRA `(.L_x_4278) ;  /* 0x0000000000641947 */ /* 0x01efea0003800000 */
[----:B------:R-:W-:Y:S01]  /*64d0*/  ULDC UR5, c[0x0][0x2f0] ;  /* 0x0000bc0000057ab9 */ /* 0x000fe20000000800 */
[----:B------:R-:W-:Y:S01]  /*64e0*/  BSSY B0, `(.L_x_4279) ;  /* 0x0000014000007945 */ /* 0x000fe20003800000 */
[----:B------:R-:W-:-:S04]  /*64f0*/  IMAD R144, R17, UR5, R154 ;  /* 0x0000000511907c24 */ /* 0x000fc8000f8e029a */
[----:B0-----:R-:W-:-:S05]  /*6500*/  VIADD R157, R144, -UR10 ;  /* 0x8000000a909d7c36 */ /* 0x001fca0008000000 */
        /* <DEDUP_REMOVED lines=11> */
.L_x_4280:
[----:B------:R-:W-:Y:S02]  /*65c0*/  ULDC UR5, c[0x0][0x9e4] ;  /* 0x0002790000057ab9 */ /* 0x000fe40000000800 */
[----:B------:R-:W-:-:S04]  /*65d0*/  MOV R154, UR5 ;  /* 0x00000005009a7c02 */ /* 0x000fc80008000f00 */
[----:B------:R-:W-:-:S13]  /*65e0*/  ISETP.NE.AND P1, PT, R154, 0x1, PT ;  /* 0x000000019a00780c */ /* 0x000fda0003f25270 */
[----:B------:R-:W0:Y:S02]  /*65f0*/  @P1 LDC.64 R144, c[0x0][0x9e8] ;  /* 0x00027a00ff901b82 */ /* 0x000e240000000a00 */
[----:B0-----:R-:W-:-:S05]  /*6600*/  @P1 IMAD.HI.U32 R144, R157, R144, RZ ;  /* 0x000000909d901227 */ /* 0x001fca00078e00ff */
[----:B------:R-:W-:-:S07]  /*6610*/  @P1 SHF.R.U32.HI R157, RZ, R145, R144 ;  /* 0x00000091ff9d1219 */ /* 0x000fce0000011690 */
.L_x_4281:
[----:B------:R-:W-:Y:S05]  /*6620*/  BSYNC B0 ;  /* 0x0000000000007941 */ /* 0x000fea0003800000 */
.L_x_4279:
[----:B------:R-:W-:-:S05]  /*6630*/  IMAD R144, R157, R154, R178 ;  /* 0x0000009a9d907224 */ /* 0x000fca00078e02b2 */
[----:B------:R-:W-:Y:S02]  /*6640*/  VIADDMNMX R153, R144, R154, R153, PT ;  /* 0x0000009a90997246 */ /* 0x000fe40003800199 */
[----:B------:R-:W-:-:S07]  /*6650*/  VIMNMX R155, R155, R144, !PT ;  /* 0x000000909b9b7248 */ /* 0x000fce0007fe0100 */
.L_x_4278:
[C---:B------:R-:W-:Y:S02]  /*6660*/  ISETP.GE.AND P6, PT, R176.reuse, 0xa, PT ;  /* 0x0000000ab000780c */ /* 0x040fe40003fc6270 */
[C---:B------:R-:W-:Y:S02]  /*6670*/  ISETP.GE.AND P1, PT, R176.reuse, 0x2, PT ;  /* 0x00000002b000780c */ /* 0x040fe40003f26270 */
[C---:B------:R-:W-:Y:S02]  /*6680*/  ISETP.GE.AND P2, PT, R176.reuse, 0x9, PT ;  /* 0x00000009b000780c */ /* 0x040fe40003f46270 */
[----:B------:R-:W-:Y:S02]  /*6690*/  ISETP.GE.AND P5, PT, R176, 0x11, PT ;  /* 0x00000011b000780c */ /* 0x000fe40003fa6270 */
[----:B------:R-:W-:Y:S02]  /*66a0*/  LOP3.LUT R16, R16, 0xfffffffb, RZ, 0xc0, !PT ;  /* 0xfffffffb10107812 */ /* 0x000fe400078ec0ff */
[----:B------:R-:W-:-:S02]  /*66b0*/  ISETP.GT.AND P4, PT, R155, 0x1, !P1 ;  /* 0x000000019b00780c */ /* 0x000fc40004f84270 */
[----:B------:R-:W-:Y:S02]  /*66c0*/  ISETP.GT.AND P3, PT, R155, 0x8, !P2 ;  /* 0x000000089b00780c */ /* 0x000fe40005764270 */
[----:B------:R-:W-:Y:S02]  /*66d0*/  @P6 LOP3.LUT R16, R16, 0x4, RZ, 0xfc, !PT ;  /* 0x0000000410106812 */ /* 0x000fe400078efcff */
[C---:B------:R-:W-:Y:S02]  /*66e0*/  ISETP.LT.OR P4, PT, R153.reuse, 0x2, P4 ;  /* 0x000000029900780c */ /* 0x040fe40002781670 */
[----:B------:R-:W-:Y:S02]  /*66f0*/  ISETP.LT.OR P3, PT, R153, 0x9, P3 ;  /* 0x000000099900780c */ /* 0x000fe40001f61670 */
[----:B------:R-:W-:Y:S02]  /*6700*/  LOP3.LUT R16, R16, 0xfffffff7, RZ, 0xc0, !PT ;  /* 0xfffffff710107812 */ /* 0x000fe400078ec0ff */
[----:B------:R-:W-:-:S02]  /*6710*/  FSEL R206, R9, -INF , !P4 ;  /* 0xff80000009ce7808 */ /* 0x000fc40006000000 */
[----:B------:R-:W-:Y:S02]  /*6720*/  FSEL R204, R168, -INF , !P3 ;  /* 0xff800000a8cc7808 */ /* 0x000fe40005800000 */
[C---:B------:R-:W-:Y:S02]  /*6730*/  ISETP.GT.AND P4, PT, R155.reuse, 0x9, !P6 ;  /* 0x000000099b00780c */ /* 0x040fe40007784270 */
[----:B------:R-:W-:Y:S02]  /*6740*/  @P5 LOP3.LUT R16, R16, 0x8, RZ, 0xfc, !PT ;  /* 0x0000000810105812 */ /* 0x000fe400078efcff */
[----:B------:R-:W-:Y:S02]  /*6750*/  ISETP.GT.AND P3, PT, R155, 0x10, !P5 ;  /* 0x000000109b00780c */ /* 0x000fe40006f64270 */
[----:B------:R-:W-:Y:S02]  /*6760*/  ISETP.GE.AND P5, PT, R176, 0x12, PT ;  /* 0x00000012b000780c */ /* 0x000fe40003fa6270 */
[----:B------:R-:W-:-:S02]  /*6770*/  ISETP.LT.OR P4, PT, R153, 0xa, P4 ;  /* 0x0000000a9900780c */ /* 0x000fc40002781670 */
[----:B------:R-:W-:Y:S02]  /*6780*/  ISETP.LT.OR P3, PT, R153, 0x11, P3 ;  /* 0x000000119900780c */ /* 0x000fe40001f61670 */
[----:B0-----:R-:W-:Y:S02]  /*6790*/  FSEL R192, R169, -INF , !P4 ;  /* 0xff800000a9c07808 */ /* 0x001fe40006000000 */
[----:B------:R-:W-:Y:S02]  /*67a0*/  ISETP.GE.AND P4, PT, R176, 0x19, PT ;  /* 0x00000019b000780c */ /* 0x000fe40003f86270 */
[----:B------:R-:W-:Y:S02]  /*67b0*/  LOP3.LUT R16, R16, 0xffffffef, RZ, 0xc0, !PT ;  /* 0xffffffef10107812 */ /* 0x000fe400078ec0ff */
[----:B------:R-:W-:Y:S02]  /*67c0*/  FSEL R194, R170, -INF , !P3 ;  /* 0xff800000aac27808 */ /* 0x000fe40005800000 */
[----:B------:R-:W-:-:S02]  /*67d0*/  ISETP.GT.AND P3, PT, R155, 0x11, !P5 ;  /* 0x000000119b00780c */ /* 0x000fc40006f64270 */
[----:B------:R-:W-:Y:S02]  /*67e0*/  @P5 LOP3.LUT R16, R16, 0x10, RZ, 0xfc, !PT ;  /* 0x0000001010105812 */ /* 0x000fe400078efcff */
[----:B------:R-:W-:Y:S02]  /*67f0*/  ISETP.LT.OR P3, PT, R153, 0x12, P3 ;  /* 0x000000129900780c */ /* 0x000fe40001f61670 */
[----:B------:R-:W-:Y:S02]  /*6800*/  LOP3.LUT R16, R16, 0xfffbffff, RZ, 0xc0, !PT ;  /* 0xfffbffff10107812 */ /* 0x000fe400078ec0ff */
[----:B------:R-:W-:Y:S02]  /*6810*/  FSEL R196, R171, -INF , !P3 ;  /* 0xff800000abc47808 */ /* 0x000fe40005800000 */
[----:B------:R-:W-:Y:S02]  /*6820*/  @P4 LOP3.LUT R16, R16, 0x40000, RZ, 0xfc, !PT ;  /* 0x0004000010104812 */ /* 0x000fe400078efcff */
[----:B------:R-:W-:-:S02]  /*6830*/  ISETP.GT.AND P3, PT, R155, 0x18, !P4 ;  /* 0x000000189b00780c */ /* 0x000fc40006764270 */
[----:B------:R-:W-:Y:S02]  /*6840*/  ISETP.GE.AND P4, PT, R176, 0x1a, PT ;  /* 0x0000001ab000780c */ /* 0x000fe40003f86270 */
[----:B------:R-:W-:Y:S02]  /*6850*/  ISETP.LT.OR P3, PT, R153, 0x19, P3 ;  /* 0x000000199900780c */ /* 0x000fe40001f61670 */
[----:B------:R-:W-:Y:S02]  /*6860*/  LOP3.LUT R16, R16, 0xfffdffff, RZ, 0xc0, !PT ;  /* 0xfffdffff10107812 */ /* 0x000fe400078ec0ff */
[----:B------:R-:W-:Y:S02]  /*6870*/  FSEL R198, R172, -INF , !P3 ;  /* 0xff800000acc67808 */ /* 0x000fe40005800000 */
[----:B------:R-:W-:Y:S02]  /*6880*/  ISETP.GT.AND P3, PT, R155, 0x19, !P4 ;  /* 0x000000199b00780c */ /* 0x000fe40006764270 */
[----:B------:R-:W-:-:S02]  /*6890*/  R2UR UR5, R18 ;  /* 0x00000000120572ca */ /* 0x000fc400000e0000 */
[----:B------:R-:W-:Y:S02]  /*68a0*/  ISETP.LT.OR P3, PT, R153, 0x1a, P3 ;  /* 0x0000001a9900780c */ /* 0x000fe40001f61670 */
[----:B------:R-:W-:Y:S02]  /*68b0*/  @P4 LOP3.LUT R16, R16, 0x20000, RZ, 0xfc, !PT ;  /* 0x0002000010104812 */ /* 0x000fe400078efcff */
[----:B------:R-:W-:Y:S02]  /*68c0*/  ISETP.GE.AND P4, PT, R176, 0x21, PT ;  /* 0x00000021b000780c */ /* 0x000fe40003f86270 */
[----:B------:R-:W-:Y:S02]  /*68d0*/  LOP3.LUT R16, R16, 0xfffeffff, RZ, 0xc0, !PT ;  /* 0xfffeffff10107812 */ /* 0x000fe400078ec0ff */
[----:B------:R-:W-:Y:S02]  /*68e0*/  FSEL R200, R133, -INF , !P3 ;  /* 0xff80000085c87808 */ /* 0x000fe40005800000 */
[----:B------:R-:W-:Y:S01]  /*68f0*/  ISETP.GT.AND P3, PT, R155, 0x20, !P4 ;  /* 0x000000209b00780c */ /* 0x000fe20006764270 */
[----:B------:R-:W-:-:S03]  /*6900*/  UISETP.NE.AND UP0, UPT, UR5, URZ, UPT ;  /* 0x0000003f0500728c */ /* 0x000fc6000bf05270 */
[----:B------:R-:W-:-:S03]  /*6910*/  ISETP.LT.OR P3, PT, R153, 0x21, P3 ;  /* 0x000000219900780c */ /* 0x000fc60001f61670 */
[----:B------:R-:W-:Y:S02]  /*6920*/  @P4 LOP3.LUT R16, R16, 0x10000, RZ, 0xfc, !PT ;  /* 0x0001000010104812 */ /* 0x000fe400078efcff */
[----:B------:R-:W-:Y:S02]  /*6930*/  ISETP.GE.AND P4, PT, R176, 0x22, PT ;  /* 0x00000022b000780c */ /* 0x000fe40003f86270 */
[----:B------:R-:W-:Y:S02]  /*6940*/  LOP3.LUT R16, R16, 0xffff7fff, RZ, 0xc0, !PT ;  /* 0xffff7fff10107812 */ /* 0x000fe400078ec0ff */
[----:B------:R-:W-:Y:S02]  /*6950*/  FSEL R202, R173, -INF , !P3 ;  /* 0xff800000adca7808 */ /* 0x000fe40005800000 */
[----:B------:R-:W-:-:S04]  /*6960*/  ISETP.GT.AND P3, PT, R155, 0x21, !P4 ;  /* 0x000000219b00780c */ /* 0x000fc80006764270 */
        /* <DEDUP_REMOVED lines=51> */
[----:B------:R-:W-:Y:S02]  /*6ca0*/  FSEL R166, R149, -INF , !P3 ;  /* 0xff80000095a67808 */ /* 0x000fe40005800000 */
[----:B------:R-:W-:Y:S02]  /*6cb0*/  LOP3.LUT R16, R16, 0xffffffbf, RZ, 0xc0, !PT ;  /* 0xffffffbf10107812 */ /* 0x000fe400078ec0ff */
[----:B------:R-:W-:-:S04]  /*6cc0*/  ISETP.GT.AND P3, PT, R155, 0x48, !P4 ;  /* 0x000000489b00780c */ /* 0x000fc80006764270 */
[----:B------:R-:W-:-:S03]  /*6cd0*/  ISETP.LT.OR P3, PT, R153, 0x49, P3 ;  /* 0x000000499900780c */ /* 0x000fc60001f61670 */
[----:B------:R-:W-:Y:S02]  /*6ce0*/  @P4 LOP3.LUT R16, R16, 0x40, RZ, 0xfc, !PT ;  /* 0x0000004010104812 */ /* 0x000fe400078efcff */
[----:B------:R-:W-:Y:S02]  /*6cf0*/  ISETP.GE.AND P4, PT, R176, 0x4a, PT ;  /* 0x0000004ab000780c */ /* 0x000fe40003f86270 */
[----:B------:R-:W-:Y:S02]  /*6d00*/  FSEL R152, R152, -INF , !P3 ;  /* 0xff80000098987808 */ /* 0x000fe40005800000 */
[----:B------:R-:W-:Y:S02]  /*6d10*/  ISETP.GT.AND P3, PT, R155, 0x49, !P4 ;  /* 0x000000499b00780c */ /* 0x000fe40006764270 */
[----:B------:R-:W-:Y:S02]  /*6d20*/  LOP3.LUT R16, R16, 0xffffffdf, RZ, 0xc0, !PT ;  /* 0xffffffdf10107812 */ /* 0x000fe400078ec0ff */
[----:B------:R-:W-:-:S04]  /*6d30*/  ISETP.LT.OR P3, PT, R153, 0x4a, P3 ;  /* 0x0000004a9900780c */ /* 0x000fc80001f61670 */
[----:B------:R-:W-:Y:S02]  /*6d40*/  FSEL R150, R150, -INF , !P3 ;  /* 0xff80000096967808 */ /* 0x000fe40005800000 */
[----:B------:R-:W-:Y:S02]  /*6d50*/  ISETP.GE.AND P3, PT, R176, 0x51, PT ;  /* 0x00000051b000780c */ /* 0x000fe40003f66270 */
[----:B------:R-:W-:Y:S02]  /*6d60*/  @P4 LOP3.LUT R16, R16, 0x20, RZ, 0xfc, !PT ;  /* 0x0000002010104812 */ /* 0x000fe400078efcff */
[----:B------:R-:W-:Y:S02]  /*6d70*/  ISETP.GT.AND P4, PT, R155, 0x50, !P3 ;  /* 0x000000509b00780c */ /* 0x000fe40005f84270 */
[----:B------:R-:W-:Y:S02]  /*6d80*/  LOP3.LUT R16, R16, 0xfffffffd, RZ, 0xc0, !PT ;  /* 0xfffffffd10107812 */ /* 0x000fe400078ec0ff */
        /* <DEDUP_REMOVED lines=10> */
[----:B------:R-:W-:-:S13]  /*6e30*/  ISETP.GE.AND P6, PT, R176, 0x1, PT ;  /* 0x00000001b000780c */ /* 0x000fda0003fc6270 */
[----:B------:R-:W-:Y:S02]  /*6e40*/  @P6 LOP3.LUT R16, R16, 0x2, RZ, 0xfc, !PT ;  /* 0x0000000210106812 */ /* 0x000fe400078efcff */
[----:B------:R-:W-:Y:S02]  /*6e50*/  ISETP.GT.AND P6, PT, R155, RZ, !P6 ;  /* 0x000000ff9b00720c */ /* 0x000fe400077c4270 */
[----:B------:R-:W-:Y:S02]  /*6e60*/  LOP3.LUT R16, R16, 0xfffffffe, RZ, 0xc0, !PT ;  /* 0xfffffffe10107812 */ /* 0x000fe400078ec0ff */
[----:B------:R-:W-:-:S04]  /*6e70*/  ISETP.LT.OR P6, PT, R153, 0x1, P6 ;  /* 0x000000019900780c */ /* 0x000fc800037c1670 */
[----:B------:R-:W-:Y:S02]  /*6e80*/  FSEL R210, R8, -INF , !P6 ;  /* 0xff80000008d27808 */ /* 0x000fe40007000000 */
[----:B------:R-:W-:Y:S01]  /*6e90*/  ISETP.GE.AND P6, PT, R176, 0x5a, PT ;  /* 0x0000005ab000780c */ /* 0x000fe20003fc6270 */
[----:B------:R-:W0:-:S12]  /*6ea0*/  SHFL.IDX PT, R8, R151, 0x1, 0x1c1f ;  /* 0x003c1f0097087f89 */ /* 0x000e1800000e0000 */
[----:B------:R-:W-:Y:S02]  /*6eb0*/  @P6 LOP3.LUT R16, R16, 0x1, RZ, 0xfc, !PT ;  /* 0x0000000110106812 */ /* 0x000fe400078efcff */
[----:B------:R-:W-:-:S04]  /*6ec0*/  ISETP.GT.AND P6, PT, R155, 0x59, !P6 ;  /* 0x000000599b00780c */ /* 0x000fc800077c4270 */
[----:B------:R-:W-:-:S04]  /*6ed0*/  ISETP.LT.OR P6, PT, R153, 0x5a, P6 ;  /* 0x0000005a9900780c */ /* 0x000fc800037c1670 */
[----:B------:R-:W-:Y:S02]  /*6ee0*/  FSEL R144, R165, -INF , !P6 ;  /* 0xff800000a5907808 */ /* 0x000fe40007000000 */
[----:B------:R-:W-:Y:S01]  /*6ef0*/  PLOP3.LUT P6, PT, PT, PT, UP0, 0x40, 0x0 ;  /* 0x000000000000781c */ /* 0x000fe20003fce808 */
[--C-:B0-----:R-:W-:Y:S02]  /*6f00*/  IMAD.IADD R133, R167, 0x1, R8.reuse ;  /* 0x00000001a7857824 */ /* 0x101fe400078e0208 */
[----:B------:R-:W-:-:S10]  /*6f10*/  IMAD.IADD R141, R177, 0x1, R8 ;  /* 0x00000001b18d7824 */ /* 0x000fd400078e0208 */
[----:B------:R-:W-:Y:S05]  /*6f20*/  @P6 BRA `(.L_x_4282) ;  /* 0x0000000000646947 */ /* 0x000fea0003800000 */
[----:B------:R-:W-:Y:S01]  /*6f30*/  ULDC UR5, c[0x0][0x2f0] ;  /* 0x0000bc0000057ab9 */ /* 0x000fe20000000800 */
[----:B------:R-:W-:Y:S01]  /*6f40*/  BSSY B0, `(.L_x_4283) ;  /* 0x0000014000007945 */ /* 0x000fe20003800000 */
[----:B------:R-:W-:-:S04]  /*6f50*/  IMAD R8, R17, UR5, R8 ;  /* 0x0000000511087c24 */ /* 0x000fc8000f8e0208 */
        /* <DEDUP_REMOVED lines=12> */
.L_x_4284:
[----:B------:R-:W-:Y:S02]  /*7020*/  ULDC UR5, c[0x0][0x9e4] ;  /* 0x0002790000057ab9 */ /* 0x000fe40000000800 */
[----:B------:R-:W-:-:S05]  /*7030*/  IMAD.U32 R145, RZ, RZ, UR5 ;  /* 0x00000005ff917e24 */ /* 0x000fca000f8e00ff */
[----:B------:R-:W-:-:S13]  /*7040*/  ISETP.NE.AND P6, PT, R145, 0x1, PT ;  /* 0x000000019100780c */ /* 0x000fda0003fc5270 */
[----:B------:R-:W0:Y:S02]  /*7050*/  @P6 LDC.64 R8, c[0x0][0x9e8] ;  /* 0x00027a00ff086b82 */ /* 0x000e240000000a00 */
[----:B0-----:R-:W-:-:S05]  /*7060*/  @P6 IMAD.HI.U32 R8, R143, R8, RZ ;  /* 0x000000088f086227 */ /* 0x001fca00078e00ff */
[----:B------:R-:W-:-:S07]  /*7070*/  @P6 SHF.R.U32.HI R143, RZ, R9, R8 ;  /* 0x00000009ff8f6219 */ /* 0x000fce0000011608 */
.L_x_4285:
[----:B------:R-:W-:Y:S05]  /*7080*/  BSYNC B0 ;  /* 0x0000000000007941 */ /* 0x000fea0003800000 */
.L_x_4283:
[----:B------:R-:W-:-:S05]  /*7090*/  IMAD R8, R143, R145, R178 ;  /* 0x000000918f087224 */ /* 0x000fca00078e02b2 */
[----:B------:R-:W-:Y:S02]  /*70a0*/  VIADDMNMX R133, R8, R145, R133, PT ;  /* 0x0000009108857246 */ /* 0x000fe40003800185 */
[----:B------:R-:W-:-:S07]  /*70b0*/  VIMNMX R141, R141, R8, !PT ;  /* 0x000000088d8d7248 */ /* 0x000fce0007fe0100 */
.L_x_4282:
[C---:B------:R-:W-:Y:S02]  /*70c0*/  ISETP.GT.AND P1, PT, R141.reuse, 0x1, !P1 ;  /* 0x000000018d00780c */ /* 0x040fe40004f24270 */
[----:B------:R-:W-:Y:S02]  /*70d0*/  ISETP.GT.AND P2, PT, R141, 0x8, !P2 ;  /* 0x000000088d00780c */ /* 0x000fe40005744270 */
[C---:B------:R-:W-:Y:S02]  /*70e0*/  ISETP.LT.OR P1, PT, R133.reuse, 0x2, P1 ;  /* 0x000000028500780c */ /* 0x040fe40000f21670 */
[----:B------:R-:W-:Y:S02]  /*70f0*/  ISETP.LT.OR P2, PT, R133, 0x9, P2 ;  /* 0x000000098500780c */ /* 0x000fe40001741670 */
[----:B------:R-:W-:Y:S02]  /*7100*/  FSEL R2, R2, -INF , !P1 ;  /* 0xff80000002027808 */ /* 0x000fe40004800000 */
[----:B------:R-:W-:-:S02]  /*7110*/  LOP3.LUT P1, RZ, R16, 0x4, RZ, 0xc0, !PT ;  /* 0x0000000410ff7812 */ /* 0x000fc4000782c0ff */
[----:B------:R-:W-:Y:S02]  /*7120*/  FSEL R172, R21, -INF , !P2 ;  /* 0xff80000015ac7808 */ /* 0x000fe40005000000 */
[----:B------:R-:W-:Y:S02]  /*7130*/  ISETP.GT.AND P1, PT, R141, 0x9, !P1 ;  /* 0x000000098d00780c */ /* 0x000fe40004f24270 */
[C---:B------:R-:W-:Y:S02]  /*7140*/  LOP3.LUT P2, RZ, R16.reuse, 0x40000, RZ, 0xc0, !PT ;  /* 0x0004000010ff7812 */ /* 0x040fe4000784c0ff */
[----:B------:R-:W-:Y:S02]  /*7150*/  ISETP.LT.OR P1, PT, R133, 0xa, P1 ;  /* 0x0000000a8500780c */ /* 0x000fe40000f21670 */
[----:B------:R-:W-:Y:S02]  /*7160*/  LOP3.LUT P6, RZ, R16, 0x20000, RZ, 0xc0, !PT ;  /* 0x0002000010ff7812 */ /* 0x000fe400078cc0ff */
[----:B------:R-:W-:-:S02]  /*7170*/  FSEL R176, R10, -INF , !P1 ;  /* 0xff8000000ab07808 */ /* 0x000fc40004800000 */
[----:B------:R-:W-:Y:S02]  /*7180*/  LOP3.LUT P1, RZ, R16, 0x8, RZ, 0xc0, !PT ;  /* 0x0000000810ff7812 */ /* 0x000fe4000782c0ff */
[----:B------:R-:W-:Y:S02]  /*7190*/  FMNMX.FTZ R9, R210, R14, !PT ;  /* 0x0000000ed2097209 */ /* 0x000fe40007810000 */
[----:B------:R-:W-:Y:S02]  /*71a0*/  ISETP.GT.AND P1, PT, R141, 0x10, !P1 ;  /* 0x000000108d00780c */ /* 0x000fe40004f24270 */
[----:B------:R-:W-:Y:S02]  /*71b0*/  FMNMX.FTZ R9, R206, R9, !PT ;  /* 0x00000009ce097209 */ /* 0x000fe40007810000 */
[----:B------:R-:W-:Y:S02]  /*71c0*/  ISETP.LT.OR P1, PT, R133, 0x11, P1 ;  /* 0x000000118500780c */ /* 0x000fe40000f21670 */
[----:B------:R-:W-:-:S02]  /*71d0*/  FMNMX.FTZ R9, R204, R9, !PT ;  /* 0x00000009cc097209 */ /* 0x000fc40007810000 */
[----:B------:R-:W-:Y:S02]  /*71e0*/  FSEL R178, R121, -INF , !P1 ;  /* 0xff80000079b27808 */ /* 0x000fe40004800000 */
[----:B------:R-:W-:Y:S02]  /*71f0*/  LOP3.LUT P1, RZ, R16, 0x10, RZ, 0xc0, !PT ;  /* 0x0000001010ff7812 */ /* 0x000fe4000782c0ff */
[----:B------:R-:W-:Y:S02]  /*7200*/  FMNMX.FTZ R9, R192, R9, !PT ;  /* 0x00000009c0097209 */ /* 0x000fe40007810000 */
[----:B------:R-:W-:Y:S02]  /*7210*/  ISETP.GT.AND P1, PT, R141, 0x11, !P1 ;  /* 0x000000118d00780c */ /* 0x000fe40004f24270 */
[----:B------:R-:W-:Y:S02]  /*7220*/  FMNMX.FTZ R9, R194, R9, !PT ;  /* 0x00000009c2097209 */ /* 0x000fe40007810000 */
[----:B------:R-:W-:-:S02]  /*7230*/  ISETP.LT.OR P1, PT, R133, 0x12, P1 ;  /* 0x000000128500780c */ /* 0x000fc40000f21670 */
[----:B------:R-:W-:Y:S02]  /*7240*/  FMNMX.FTZ R9, R196, R9, !PT ;  /* 0x00000009c4097209 */ /* 0x000fe40007810000 */
[----:B------:R-:W-:Y:S02]  /*7250*/  FSEL R180, R120, -INF , !P1 ;  /* 0xff80000078b47808 */ /* 0x000fe40004800000 */
        /* <DEDUP_REMOVED lines=24> */
[----:B------:R-:W-:Y:S02]  /*73e0*/  LOP3.LUT P1, RZ, R16, 0x4000, RZ, 0xc0, !PT ;  /* 0x0000400010ff7812 */ /* 0x000fe4000782c0ff */
[----:B------:R-:W-:Y:S02]  /*73f0*/  FMNMX.FTZ R9, R162, R9, !PT ;  /* 0x00000009a2097209 */ /* 0x000fe40007810000 */
[----:B------:R-:W-:Y:S02]  /*7400*/  ISETP.GT.AND P1, PT, R141, 0x28, !P1 ;  /* 0x000000288d00780c */ /* 0x000fe40004f24270 */
[----:B------:R-:W-:-:S02]  /*7410*/  FMNMX.FTZ R9, R166, R9, !PT ;  /* 0x00000009a6097209 */ /* 0x000fc40007810000 */
[----:B------:R-:W-:Y:S02]  /*7420*/  ISETP.LT.OR P1, PT, R133, 0x29, P1 ;  /* 0x000000298500780c */ /* 0x000fe40000f21670 */
[----:B------:R-:W-:Y:S02]  /*7430*/  FMNMX.FTZ R9, R152, R9, !PT ;  /* 0x0000000998097209 */ /* 0x000fe40007810000 */
[----:B------:R-:W-:Y:S02]  /*7440*/  FSEL R190, R126, -INF , !P1 ;  /* 0xff8000007ebe7808 */ /* 0x000fe40004800000 */
[----:B------:R-:W-:Y:S02]  /*7450*/  LOP3.LUT P1, RZ, R16, 0x2000, RZ, 0xc0, !PT ;  /* 0x0000200010ff7812 */ /* 0x000fe4000782c0ff */
[----:B------:R-:W-:Y:S02]  /*7460*/  FMNMX.FTZ R9, R150, R9, !PT ;  /* 0x0000000996097209 */ /* 0x000fe40007810000 */
[----:B------:R-:W-:-:S02]  /*7470*/  ISETP.GT.AND P1, PT, R141, 0x29, !P1 ;  /* 0x000000298d00780c */ /* 0x000fc40004f24270 */
[----:B------:R-:W-:Y:S02]  /*7480*/  FMNMX.FTZ R9, R148, R9, !PT ;  /* 0x0000000994097209 */ /* 0x000fe40007810000 */
[----:B------:R-:W-:Y:S02]  /*7490*/  ISETP.LT.OR P1, PT, R133, 0x2a, P1 ;  /* 0x0000002a8500780c */ /* 0x000fe40000f21670 */
[----:B------:R-:W-:Y:S02]  /*74a0*/  FMNMX.FTZ R9, R146, R9, !PT ;  /* 0x0000000992097209 */ /* 0x000fe40007810000 */
[----:B------:R-:W-:Y:S02]  /*74b0*/  FSEL R120, R127, -INF , !P1 ;  /* 0xff8000007f787808 */ /* 0x000fe40004800000 */
[----:B------:R-:W-:Y:S02]  /*74c0*/  LOP3.LUT P1, RZ, R16, 0x1000, RZ, 0xc0, !PT ;  /* 0x0000100010ff7812 */ /* 0x000fe4000782c0ff */
[----:B------:R-:W-:-:S02]  /*74d0*/  FMNMX.FTZ R9, R142, R9, !PT ;  /* 0x000000098e097209 */ /* 0x000fc40007810000 */
[----:B------:R-:W-:Y:S02]  /*74e0*/  ISETP.GT.AND P1, PT, R141, 0x30, !P1 ;  /* 0x000000308d00780c */ /* 0x000fe40004f24270 */
[----:B------:R-:W-:Y:S02]  /*74f0*/  FMNMX.FTZ R10, R144, R9, !PT ;  /* 0x00000009900a7209 */ /* 0x000fe40007810000 */
[----:B------:R-:W-:Y:S02]  /*7500*/  ISETP.LT.OR P1, PT, R133, 0x31, P1 ;  /* 0x000000318500780c */ /* 0x000fe40000f21670 */
[----:B------:R-:W-:Y:S01]  /*7510*/  LOP3.LUT P2, RZ, R16, 0x80, RZ, 0xc0, !PT ;  /* 0x0000008010ff7812 */ /* 0x000fe2000784c0ff */
[----:B------:R-:W0:Y:S01]  /*7520*/  SHFL.BFLY PT, R9, R10, 0x2, 0x1f ;  /* 0x0c401f000a097f89 */ /* 0x000e2200000e0000 */
[----:B------:R-:W-:Y:S02]  /*7530*/  FSEL R128, R128, -INF , !P1 ;  /* 0xff80000080807808 */ /* 0x000fe40004800000 */
[----:B------:R-:W-:-:S02]  /*7540*/  LOP3.LUT P1, RZ, R16, 0x800, RZ, 0xc0, !PT ;  /* 0x0000080010ff7812 */ /* 0x000fc4000782c0ff */
[----:B------:R-:W-:Y:S02]  /*7550*/  LOP3.LUT P6, RZ, R16, 0x40, RZ, 0xc0, !PT ;  /* 0x0000004010ff7812 */ /* 0x000fe400078cc0ff */
[C---:B------:R-:W-:Y:S02]  /*7560*/  ISETP.GT.AND P1, PT, R141.reuse, 0x31, !P1 ;  /* 0x000000318d00780c */ /* 0x040fe40004f24270 */
[----:B------:R-:W-:Y:S02]  /*7570*/  ISETP.GT.AND P3, PT, R141, 0x50, !P3 ;  /* 0x000000508d00780c */ /* 0x000fe40005f64270 */
[----:B------:R-:W-:Y:S02]  /*7580*/  ISETP.LT.OR P1, PT, R133, 0x32, P1 ;  /* 0x000000328500780c */ /* 0x000fe40000f21670 */
[----:B------:R-:W-:Y:S02]  /*7590*/  ISETP.GT.AND P4, PT, R141, 0x51, !P4 ;  /* 0x000000518d00780c */ /* 0x000fe40006784270 */
[----:B------:R-:W-:-:S02]  /*75a0*/  FSEL R122, R129, -INF , !P1 ;  /* 0xff800000817a7808 */ /* 0x000fc40004800000 */
[----:B------:R-:W-:Y:S02]  /*75b0*/  LOP3.LUT P1, RZ, R16, 0x400, RZ, 0xc0, !PT ;  /* 0x0000040010ff7812 */ /* 0x000fe4000782c0ff */
[----:B------:R-:W-:Y:S02]  /*75c0*/  ISETP.LT.OR P3, PT, R133, 0x51, P3 ;  /* 0x000000518500780c */ /* 0x000fe40001f61670 */
[C---:B------:R-:W-:Y:S02]  /*75d0*/  ISETP.GT.AND P1, PT, R141.reuse, 0x38, !P1 ;  /* 0x000000388d00780c */ /* 0x040fe40004f24270 */
[----:B------:R-:W-:Y:S02]  /*75e0*/  ISETP.GT.AND P5, PT, R141, 0x58, !P5 ;  /* 0x000000588d00780c */ /* 0x000fe40006fa4270 */
[----:B------:R-:W-:Y:S02]  /*75f0*/  ISETP.LT.OR P1, PT, R133, 0x39, P1 ;  /* 0x000000398500780c */ /* 0x000fe40000f21670 */
[----:B0-----:R-:W-:-:S02]  /*7600*/  FMNMX.FTZ R121, R10, R9, !PT ;  /* 0x000000090a797209 */ /* 0x001fc40007810000 */
[----:B------:R-:W-:Y:S01]  /*7610*/  FSEL R130, R130, -INF , !P1 ;  /* 0xff80000082827808 */ /* 0x000fe20004800000 */
[----:B------:R-:W0:Y:S01]  /*7620*/  LDC R9, c[0x0][0x988] ;  /* 0x00026200ff097b82 */ /* 0x000e220000000800 */
[----:B------:R-:W-:Y:S01]  /*7630*/  LOP3.LUT P1, RZ, R16, 0x200, RZ, 0xc0, !PT ;  /* 0x0000020010ff7812 */ /* 0x000fe2000782c0ff */
[----:B------:R-:W1:Y:S01]  /*7640*/  SHFL.BFLY PT, R8, R121, 0x1, 0x1f ;  /* 0x0c201f0079087f89 */ /* 0x000e6200000e0000 */
[----:B------:R-:W-:Y:S02]  /*7650*/  ISETP.LT.OR P4, PT, R133, 0x52, P4 ;  /* 0x000000528500780c */ /* 0x000fe40002781670 */
[----:B------:R-:W-:Y:S02]  /*7660*/  ISETP.GT.AND P1, PT, R141, 0x39, !P1 ;  /* 0x000000398d00780c */ /* 0x000fe40004f24270 */
[----:B------:R-:W-:Y:S02]  /*7670*/  FSEL R134, R134, -INF , !P3 ;  /* 0xff80000086867808 */ /* 0x000fe40005800000 */
[----:B------:R-:W-:-:S02]  /*7680*/  ISETP.LT.OR P1, PT, R133, 0x3a, P1 ;  /* 0x0000003a8500780c */ /* 0x000fc40000f21670 */
[----:B------:R-:W-:Y:S02]  /*7690*/  ISETP.LT.OR P5, PT, R133, 0x59, P5 ;  /* 0x000000598500780c */ /* 0x000fe40002fa1670 */
[----:B------:R-:W-:Y:S02]  /*76a0*/  FSEL R124, R131, -INF , !P1 ;  /* 0xff800000837c7808 */ /* 0x000fe40004800000 */
[----:B------:R-:W-:Y:S02]  /*76b0*/  LOP3.LUT P1, RZ, R16, 0x100, RZ, 0xc0, !PT ;  /* 0x0000010010ff7812 */ /* 0x000fe4000782c0ff */
[----:B------:R-:W-:Y:S02]  /*76c0*/  FSEL R136, R136, -INF , !P4 ;  /* 0xff80000088887808 */ /* 0x000fe40006000000 */
[----:B------:R-:W-:-:S04]  /*76d0*/  ISETP.GT.AND P1, PT, R141, 0x40, !P1 ;  /* 0x000000408d00780c */ /* 0x000fc80004f24270 */
[----:B------:R-:W-:Y:S02]  /*76e0*/  ISETP.LT.OR P1, PT, R133, 0x41, P1 ;  /* 0x000000418500780c */ /* 0x000fe40000f21670 */
[----:B-1----:R-:W-:Y:S02]  /*76f0*/  FMNMX.FTZ R8, R121, R8, !PT ;  /* 0x0000000879087209 */ /* 0x002fe40007810000 */
[----:B------:R-:W-:Y:S02]  /*7700*/  FSEL R126, R135, -INF , !P1 ;  /* 0xff800000877e7808 */ /* 0x000fe40004800000 */
[----:B------:R-:W-:Y:S01]  /*7710*/  ISETP.GT.AND P1, PT, R141, 0x41, !P2 ;  /* 0x000000418d00780c */ /* 0x000fe20005724270 */
[----:B0-----:R-:W-:Y:S01]  /*7720*/  FMUL.FTZ R129, R8, R9 ;  /* 0x0000000908817220 */ /* 0x001fe20000410000 */
[----:B------:R-:W-:Y:S02]  /*7730*/  LOP3.LUT P2, RZ, R16, 0x20, RZ, 0xc0, !PT ;  /* 0x0000002010ff7812 */ /* 0x000fe4000784c0ff */
[----:B------:R-:W-:-:S02]  /*7740*/  ISETP.LT.OR P1, PT, R133, 0x42, P1 ;  /* 0x000000428500780c */ /* 0x000fc40000f21670 */
[----:B------:R-:W-:Y:S02]  /*7750*/  ISETP.GT.AND P2, PT, R141, 0x49, !P2 ;  /* 0x000000498d00780c */ /* 0x000fe40005744270 */
[----:B------:R-:W-:Y:S02]  /*7760*/  FSEL R170, R137, -INF , !P1 ;  /* 0xff80000089aa7808 */ /* 0x000fe40004800000 */
[----:B------:R-:W-:Y:S02]  /*7770*/  ISETP.GT.AND P1, PT, R141, 0x48, !P6 ;  /* 0x000000488d00780c */ /* 0x000fe40007724270 */
[----:B------:R-:W-:Y:S02]  /*7780*/  LOP3.LUT P6, RZ, R16, 0x2, RZ, 0xc0, !PT ;  /* 0x0000000210ff7812 */ /* 0x000fe400078cc0ff */
[C---:B------:R-:W-:Y:S02]  /*7790*/  ISETP.LT.OR P1, PT, R133.reuse, 0x49, P1 ;  /* 0x000000498500780c */ /* 0x040fe40000f21670 */
[----:B------:R-:W-:-:S02]  /*77a0*/  ISETP.LT.OR P2, PT, R133, 0x4a, P2 ;  /* 0x0000004a8500780c */ /* 0x000fc40001741670 */
[----:B------:R-:W-:Y:S02]  /*77b0*/  FSEL R140, R140, -INF , !P1 ;  /* 0xff8000008c8c7808 */ /* 0x000fe40004800000 */
[----:B------:R-:W-:Y:S02]  /*77c0*/  ISETP.GT.AND P1, PT, R141, RZ, !P6 ;  /* 0x000000ff8d00720c */ /* 0x000fe40007724270 */
[----:B------:R-:W-:Y:S02]  /*77d0*/  LOP3.LUT P6, RZ, R16, 0x1, RZ, 0xc0, !PT ;  /* 0x0000000110ff7812 */ /* 0x000fe400078cc0ff */
[----:B------:R-:W-:Y:S02]  /*77e0*/  ISETP.LT.OR P1, PT, R133, 0x1, P1 ;  /* 0x000000018500780c */ /* 0x000fe40000f21670 */
[----:B------:R-:W-:Y:S02]  /*77f0*/  ISETP.GT.AND P6, PT, R141, 0x59, !P6 ;  /* 0x000000598d00780c */ /* 0x000fe400077c4270 */
[----:B------:R-:W-:-:S02]  /*7800*/  FSEL R208, R0, -INF , !P1 ;  /* 0xff80000000d07808 */ /* 0x000fc40004800000 */
[----:B------:R-:W-:Y:S02]  /*7810*/  FSETP.NEU.FTZ.AND P1, PT, R8, -INF , PT ;  /* 0xff8000000800780b */ /* 0x000fe40003f3d000 */
[----:B------:R-:W-:Y:S02]  /*7820*/  FMNMX.FTZ R21, R208, R15, !PT ;  /* 0x0000000fd0157209 */ /* 0x000fe40007810000 */
[----:B------:R-:W-:Y:S02]  /*7830*/  FSEL R129, R129, RZ, P1 ;  /* 0x000000ff81817208 */ /* 0x000fe40000800000 */
[----:B------:R-:W-:Y:S02]  /*7840*/  FMNMX.FTZ R121, R2, R21, !PT ;  /* 0x0000001502797209 */ /* 0x000fe40007810000 */
[----:B------:R-:W-:Y:S01]  /*7850*/  ISETP.LT.OR P6, PT, R133, 0x5a, P6 ;  /* 0x0000005a8500780c */ /* 0x000fe200037c1670 */
[--C-:B------:R-:W-:Y:S01]  /*7860*/  FFMA.FTZ R198, R198, R9, -R129.reuse ;  /* 0x00000009c6c67223 */ /* 0x100fe20000010881 */
[----:B------:R-:W-:Y:S01]  /*7870*/  FMNMX.FTZ R121, R172, R121, !PT ;  /* 0x00000079ac797209 */ /* 0x000fe20007810000 */
[-CC-:B------:R-:W-:Y:S01]  /*7880*/  FFMA.FTZ R0, R194, R9.reuse, -R129.reuse ;  /* 0x00000009c2007223 */ /* 0x180fe20000010881 */
[-CC-:B------:R-:W-:Y:S01]  /*7890*/  FFMA.FTZ R10, R168, R9.reuse, -R129.reuse ;  /* 0x00000009a80a7223 */ /* 0x180fe20000010881 */
[----:B------:R-:W-:Y:S01]  /*78a0*/  FSEL R168, R139, -INF , !P6 ;  /* 0xff8000008ba87808 */ /* 0x000fe20007000000 */
[--C-:B------:R-:W-:Y:S01]  /*78b0*/  FFMA.FTZ R210, R210, R9, -R129.reuse ;  /* 0x00000009d2d27223 */ /* 0x100fe20000010881 */
[----:B------:R-:W-:Y:S01]  /*78c0*/  FMNMX.FTZ R121, R176, R121, !PT ;  /* 0x00000079b0797209 */ /* 0x000fe20007810000 */
[--C-:B------:R-:W-:Y:S01]  /*78d0*/  FFMA.FTZ R206, R206, R9, -R129.reuse ;  /* 0x00000009cece7223 */ /* 0x100fe20000010881 */
[----:B------:R-:W-:Y:S01]  /*78e0*/  FSEL R145, R8, RZ, P1 ;  /* 0x000000ff08917208 */ /* 0x000fe20000800000 */
[----:B------:R-:W-:Y:S01]  /*78f0*/  MUFU.EX2 R21, R210 ;  /* 0x000000d200157308 */ /* 0x000fe20000000800 */
[----:B------:R-:W-:Y:S01]  /*7900*/  FMNMX.FTZ R121, R178, R121, !PT ;  /* 0x00000079b2797209 */ /* 0x000fe20007810000 */
[-CC-:B------:R-:W-:Y:S01]  /*7910*/  FFMA.FTZ R194, R196, R9.reuse, -R129.reuse ;  /* 0x00000009c4c27223 */ /* 0x180fe20000010881 */
[-CC-:B------:R-:W-:Y:S01]  /*7920*/  FFMA.FTZ R135, R158, R9.reuse, -R129.reuse ;  /* 0x000000099e877223 */ /* 0x180fe20000010881 */
[--C-:B------:R-:W-:Y:S01]  /*7930*/  FFMA.FTZ R204, R204, R9, -R129.reuse ;  /* 0x00000009cccc7223 */ /* 0x100fe20000010881 */
[----:B------:R-:W-:Y:S01]  /*7940*/  FMNMX.FTZ R123, R180, R121, !PT ;  /* 0x00000079b47b7209 */ /* 0x000fe20007810000 */
[-CC-:B------:R-:W-:Y:S01]  /*7950*/  FFMA.FTZ R192, R192, R9.reuse, -R129.reuse ;  /* 0x00000009c0c07223 */ /* 0x180fe20000010881 */
[--C-:B------:R-:W-:Y:S01]  /*7960*/  FFMA.FTZ R196, R200, R9, -R129.reuse ;  /* 0x00000009c8c47223 */ /* 0x100fe20000010881 */
[----:B------:R-:W-:Y:S01]  /*7970*/  MUFU.EX2 R206, R206 ;  /* 0x000000ce00ce7308 */ /* 0x000fe20000000800 */
[----:B------:R-:W-:Y:S01]  /*7980*/  FMNMX.FTZ R123, R182, R123, !PT ;  /* 0x0000007bb67b7209 */ /* 0x000fe20007810000 */
[-CC-:B------:R-:W-:Y:S01]  /*7990*/  FFMA.FTZ R202, R202, R9.reuse, -R129.reuse ;  /* 0x00000009caca7223 */ /* 0x180fe20000010881 */
[-CC-:B------:R-:W-:Y:S01]  /*79a0*/  FFMA.FTZ R137, R162, R9.reuse, -R129.reuse ;  /* 0x00000009a2897223 */ /* 0x180fe20000010881 */
[--C-:B------:R-:W-:Y:S01]  /*79b0*/  FFMA.FTZ R158, R166, R9, -R129.reuse ;  /* 0x00000009a69e7223 */ /* 0x100fe20000010881 */
[----:B------:R-:W-:Y:S01]  /*79c0*/  FMNMX.FTZ R123, R184, R123, !PT ;  /* 0x0000007bb87b7209 */ /* 0x000fe20007810000 */
[-CC-:B------:R-:W-:Y:S01]  /*79d0*/  FFMA.FTZ R150, R150, R9.reuse, -R129.reuse ;  /* 0x0000000996967223 */ /* 0x180fe20000010881 */
[-CC-:B------:R-:W-:Y:S01]  /*79e0*/  FFMA.FTZ R141, R148, R9.reuse, -R129.reuse ;  /* 0x00000009948d7223 */ /* 0x180fe20000010881 */
[--C-:B------:R-:W-:Y:S01]  /*79f0*/  FFMA.FTZ R146, R146, R9, -R129.reuse ;  /* 0x0000000992927223 */ /* 0x100fe20000010881 */
[----:B------:R-:W-:Y:S01]  /*7a00*/  FMNMX.FTZ R123, R186, R123, !PT ;  /* 0x0000007bba7b7209 */ /* 0x000fe20007810000 */
[----:B------:R-:W-:Y:S01]  /*7a10*/  FFMA.FTZ R142, R142, R9, -R129 ;  /* 0x000000098e8e7223 */ /* 0x000fe20000010881 */
[----:B------:R-:W-:Y:S02]  /*7a20*/  MUFU.EX2 R121, R204 ;  /* 0x000000cc00797308 */ /* 0x000fe40000000800 */
[----:B------:R-:W-:-:S04]  /*7a30*/  FMNMX.FTZ R125, R188, R123, !PT ;  /* 0x0000007bbc7d7209 */ /* 0x000fc80007810000 */
[----:B------:R-:W-:Y:S02]  /*7a40*/  FMNMX.FTZ R125, R190, R125, !PT ;  /* 0x0000007dbe7d7209 */ /* 0x000fe40007810000 */
[----:B------:R-:W-:Y:S02]  /*7a50*/  MUFU.EX2 R123, R0 ;  /* 0x00000000007b7308 */ /* 0x000fe40000000800 */
[----:B------:R-:W-:-:S04]  /*7a60*/  FMNMX.FTZ R125, R120, R125, !PT ;  /* 0x0000007d787d7209 */ /* 0x000fc80007810000 */
[----:B------:R-:W-:Y:S02]  /*7a70*/  FMNMX.FTZ R125, R128, R125, !PT ;  /* 0x0000007d807d7209 */ /* 0x000fe40007810000 */
[----:B------:R-:W-:Y:S02]  /*7a80*/  MUFU.EX2 R192, R192 ;  /* 0x000000c000c07308 */ /* 0x000fe40000000800 */
[----:B------:R-:W-:-:S04]  /*7a90*/  FMNMX.FTZ R127, R122, R125, !PT ;  /* 0x0000007d7a7f7209 */ /* 0x000fc80007810000 */
[----:B------:R-:W-:Y:S02]  /*7aa0*/  FMNMX.FTZ R127, R130, R127, !PT ;  /* 0x0000007f827f7209 */ /* 0x000fe40007810000 */
[----:B------:R0:W-:Y:S02]  /*7ab0*/  MUFU.EX2 R125, R198 ;  /* 0x000000c6007d7308 */ /* 0x0001e40000000800 */
[----:B------:R-:W-:-:S04]  /*7ac0*/  FMNMX.FTZ R127, R124, R127, !PT ;  /* 0x0000007f7c7f7209 */ /* 0x000fc80007810000 */
[----:B------:R-:W-:Y:S02]  /*7ad0*/  FMNMX.FTZ R127, R126, R127, !PT ;  /* 0x0000007f7e7f7209 */ /* 0x000fe40007810000 */
[----:B------:R-:W-:Y:S01]  /*7ae0*/  MUFU.EX2 R194, R194 ;  /* 0x000000c200c27308 */ /* 0x000fe20000000800 */
[----:B0-----:R-:W-:Y:S01]  /*7af0*/  FSEL R198, R132, -INF , !P2 ;  /* 0xff80000084c67808 */ /* 0x001fe20005000000 */
[--C-:B------:R-:W-:Y:S01]  /*7b00*/  FFMA.FTZ R132, R174, R9, -R129.reuse ;  /* 0x00000009ae847223 */ /* 0x100fe20000010881 */
[----:B------:R-:W-:Y:S02]  /*7b10*/  FMNMX.FTZ R131, R170, R127, !PT ;  /* 0x0000007faa837209 */ /* 0x000fe40007810000 */
[----:B------:R-:W-:Y:S01]  /*7b20*/  FSEL R174, R138, -INF , !P5 ;  /* 0xff8000008aae7808 */ /* 0x000fe20006800000 */
[----:B------:R-:W-:Y:S01]  /*7b30*/  FFMA.FTZ R138, R164, R9, -R129 ;  /* 0x00000009a48a7223 */ /* 0x000fe20000010881 */
[----:B------:R-:W-:Y:S01]  /*7b40*/  FMNMX.FTZ R131, R140, R131, !PT ;  /* 0x000000838c837209 */ /* 0x000fe20007810000 */
[----:B------:R-:W-:Y:S03]  /*7b50*/  MUFU.EX2 R196, R196 ;  /* 0x000000c400c47308 */ /* 0x000fe60000000800 */
[----:B------:R-:W-:-:S04]  /*7b60*/  FMNMX.FTZ R131, R198, R131, !PT ;  /* 0x00000083c6837209 */ /* 0x000fc80007810000 */
[----:B------:R-:W-:Y:S01]  /*7b70*/  FMNMX.FTZ R131, R134, R131, !PT ;  /* 0x0000008386837209 */ /* 0x000fe20007810000 */
[----:B------:R-:W-:Y:S03]  /*7b80*/  MUFU.EX2 R127, R202 ;  /* 0x000000ca007f7308 */ /* 0x000fe60000000800 */
[----:B------:R-:W-:-:S04]  /*7b90*/  FMNMX.FTZ R133, R136, R131, !PT ;  /* 0x0000008388857209 */ /* 0x000fc80007810000 */
[----:B------:R-:W-:Y:S01]  /*7ba0*/  FMNMX.FTZ R133, R174, R133, !PT ;  /* 0x00000085ae857209 */ /* 0x000fe20007810000 */
[----:B------:R0:W-:Y:S03]  /*7bb0*/  MUFU.EX2 R131, R10 ;  /* 0x0000000a00837308 */ /* 0x0001e60000000800 */
[----:B------:R-:W-:Y:S01]  /*7bc0*/  FMNMX.FTZ R0, R168, R133, !PT ;  /* 0x00000085a8007209 */ /* 0x000fe20007810000 */
[-CC-:B------:R-:W-:Y:S01]  /*7bd0*/  FFMA.FTZ R133, R154, R9.reuse, -R129.reuse ;  /* 0x000000099a857223 */ /* 0x180fe20000010881 */
[-CC-:B------:R-:W-:Y:S01]  /*7be0*/  FFMA.FTZ R154, R156, R9.reuse, -R129.reuse ;  /* 0x000000099c9a7223 */ /* 0x180fe20000010881 */
[--C-:B------:R-:W-:Y:S02]  /*7bf0*/  FFMA.FTZ R156, R160, R9, -R129.reuse ;  /* 0x00000009a09c7223 */ /* 0x100fe40000010881 */
[----:B------:R-:W0:Y:S01]  /*7c00*/  SHFL.BFLY PT, R139, R0, 0x2, 0x1f ;  /* 0x0c401f00008b7f89 */ /* 0x000e2200000e0000 */
[----:B------:R-:W-:Y:S08]  /*7c10*/  MUFU.EX2 R132, R132 ;  /* 0x0000008400847308 */ /* 0x000ff00000000800 */
[----:B------:R-:W-:Y:S08]  /*7c20*/  MUFU.EX2 R138, R138 ;  /* 0x0000008a008a7308 */ /* 0x000ff00000000800 */
[----:B------:R-:W-:Y:S01]  /*7c30*/  MUFU.EX2 R133, R133 ;  /* 0x0000008500857308 */ /* 0x000fe20000000800 */
[----:B0-----:R-:W-:Y:S01]  /*7c40*/  FMNMX.FTZ R10, R0, R139, !PT ;  /* 0x0000008b000a7209 */ /* 0x001fe20007810000 */
[----:B------:R-:W-:Y:S01]  /*7c50*/  FADD.FTZ R0, -R145, R14 ;  /* 0x0000000e91007221 */ /* 0x000fe20000010100 */
[-CC-:B------:R-:W-:Y:S01]  /*7c60*/  FFMA.FTZ R139, R152, R9.reuse, -R129.reuse ;  /* 0x00000009988b7223 */ /* 0x180fe20000010881 */
[----:B------:R-:W-:-:S04]  /*7c70*/  FFMA.FTZ R129, R144, R9, -R129 ;  /* 0x0000000990817223 */ /* 0x000fc80000010881 */
[----:B------:R-:W-:Y:S01]  /*7c80*/  MUFU.EX2 R154, R154 ;  /* 0x0000009a009a7308 */ /* 0x000fe20000000800 */
[----:B------:R-:W0:Y:S01]  /*7c90*/  SHFL.BFLY PT, R143, R10, 0x1, 0x1f ;  /* 0x0c201f000a8f7f89 */ /* 0x000e2200000e0000 */
[----:B------:R-:W-:-:S06]  /*7ca0*/  FMUL.FTZ R0, R0, R9 ;  /* 0x0000000900007220 */ /* 0x000fcc0000410000 */
[----:B------:R-:W1:Y:S08]  /*7cb0*/  MUFU.EX2 R0, R0 ;  /* 0x0000000000007308 */ /* 0x000e700000000800 */
        /* <DEDUP_REMOVED lines=8> */
[----:B------:R-:W-:Y:S01]  /*7d40*/  FSEL R2, R10, RZ, P1 ;  /* 0x000000ff0a027208 */ /* 0x000fe20000800000 */
[-CC-:B------:R-:W-:Y:S01]  /*7d50*/  FFMA.FTZ R189, R208, R9.reuse, -R143.reuse ;  /* 0x00000009d0bd7223 */ /* 0x180fe2000001088f */
[-CC-:B------:R-:W-:Y:S01]  /*7d60*/  FFMA.FTZ R191, R172, R9.reuse, -R143.reuse ;  /* 0x00000009acbf7223 */ /* 0x180fe2000001088f */
[-CC-:B------:R-:W-:Y:S01]  /*7d70*/  FFMA.FTZ R144, R176, R9.reuse, -R143.reuse ;  /* 0x00000009b0907223 */ /* 0x180fe2000001088f */
[-C--:B------:R-:W-:Y:S01]  /*7d80*/  FFMA.FTZ R185, R178, R9.reuse, -R143 ;  /* 0x00000009b2b97223 */ /* 0x080fe2000001088f */
[----:B------:R-:W-:Y:S01]  /*7d90*/  FADD.FTZ R2, -R2, R15 ;  /* 0x0000000f02027221 */ /* 0x000fe20000010100 */
[----:B------:R-:W-:Y:S01]  /*7da0*/  MUFU.EX2 R14, R14 ;  /* 0x0000000e000e7308 */ /* 0x000fe20000000800 */
[-C--:B------:R-:W-:Y:S01]  /*7db0*/  FFMA.FTZ R148, R180, R9.reuse, -R143 ;  /* 0x00000009b4947223 */ /* 0x080fe2000001088f */
[----:B-1----:R-:W-:Y:S01]  /*7dc0*/  FFMA.FTZ R15, R0, R6, R21 ;  /* 0x00000006000f7223 */ /* 0x002fe20000010015 */
[-C--:B------:R-:W-:Y:S01]  /*7dd0*/  FMUL.FTZ R2, R2, R9.reuse ;  /* 0x0000000902027220 */ /* 0x080fe20000410000 */
[-CC-:B------:R-:W-:Y:S01]  /*7de0*/  FFMA.FTZ R187, R182, R9.reuse, -R143.reuse ;  /* 0x00000009b6bb7223 */ /* 0x180fe2000001088f */
[-C--:B------:R-:W-:Y:S01]  /*7df0*/  FFMA.FTZ R177, R128, R9.reuse, -R143 ;  /* 0x0000000980b17223 */ /* 0x080fe2000001088f */
[----:B------:R-:W-:Y:S01]  /*7e00*/  FADD.FTZ R6, R206, R15 ;  /* 0x0000000fce067221 */ /* 0x000fe20000010000 */
        /* <DEDUP_REMOVED lines=18> */
[----:B------:R-:W-:-:S07]  /*7f30*/  FFMA.FTZ R143, R168, R9, -R143 ;  /* 0x00000009a88f7223 */ /* 0x000fce000001088f */
[----:B------:R-:W2:Y:S01]  /*7f40*/  MUFU.EX2 R144, R144 ;  /* 0x0000009000907308 */ /* 0x000ea20000000800 */
[----:B0-----:R-:W-:-:S04]  /*7f50*/  FFMA.FTZ R3, R2, R3, R189 ;  /* 0x0000000302037223 */ /* 0x001fc800000100bd */
[----:B------:R-:W-:Y:S01]  /*7f60*/  FADD.FTZ R128, R14, R3 ;  /* 0x000000030e807221 */ /* 0x000fe20000010000 */
[----:B------:R-:W-:Y:S02]  /*7f70*/  FADD.FTZ R3, R121, R6 ;  /* 0x0000000679037221 */ /* 0x000fe40000010000 */
        /* <DEDUP_REMOVED lines=72> */
.L_x_4286:
        /* <DEDUP_REMOVED lines=34> */
[----:B------:R-:W-:Y:S06]  /*8620*/  @P1 BRA `(.L_x_4287) ;  /* 0xffffffc800241947 */ /* 0x000fec000383ffff */
.L_x_4268:
[----:B------:R-:W-:Y:S01]  /*8630*/  R2UR UR5, R18 ;  /* 0x00000000120572ca */ /* 0x000fe200000e0000 */
[----:B------:R-:W0:Y:S01]  /*8640*/  LDC R14, c[0x0][0x2f0] ;  /* 0x0000bc00ff0e7b82 */ /* 0x000e220000000800 */
[----:B------:R-:W-:Y:S01]  /*8650*/  R2UR UR6, R19 ;  /* 0x00000000130672ca */ /* 0x000fe200000e0000 */
[----:B------:R-:W-:-:S10]  /*8660*/  UIADD3 UR10, -UR10, 0x1, URZ ;  /* 0x000000010a0a7890 */ /* 0x000fd4000fffe13f */
[----:B------:R-:W-:Y:S01]  /*8670*/  UISETP.NE.AND UP0, UPT, UR5, URZ, UPT ;  /* 0x0000003f0500728c */ /* 0x000fe2000bf05270 */
[----:B------:R-:W1:Y:S01]  /*8680*/  S2UR UR5, SR_CTAID.X ;  /* 0x00000000000579c3 */ /* 0x000e620000002500 */
[----:B------:R-:W-:-:S04]  /*8690*/  UISETP.NE.AND UP1, UPT, UR6, URZ, UPT ;  /* 0x0000003f0600728c */ /* 0x000fc8000bf25270 */
[----:B------:R-:W-:Y:S01]  /*86a0*/  PLOP3.LUT P1, PT, PT, PT, UP0, 0x40, 0x0 ;  /* 0x000000000000781c */ /* 0x000fe20003f2e808 */
[----:B0-----:R-:W-:-:S06]  /*86b0*/  IMAD R14, R17, R14, UR10 ;  /* 0x0000000a110e7e24 */ /* 0x001fcc000f8e020e */
[----:B------:R-:W-:Y:S01]  /*86c0*/  @UP1 ULDC UR10, c[0x0][0x44c] ;  /* 0x00011300000a1ab9 */ /* 0x000fe20000000800 */
[----:B------:R-:W-:Y:S01]  /*86d0*/  @UP1 ULDC UR14, c[0x0][0x450] ;  /* 0x00011400000e1ab9 */ /* 0x000fe20000000800 */
[----:B------:R-:W-:Y:S01]  /*86e0*/  R2UR UR6, R14 ;  /* 0x000000000e0672ca */ /* 0x000fe200000e0000 */
[----:B-1----:R-:W-:-:S04]  /*86f0*/  ULEA UR5, UR5, 0x7f, 0x7 ;  /* 0x0000007f05057891 */ /* 0x002fc8000f8e383f */
[----:B------:R-:W-:-:S04]  /*8700*/  UIMAD.WIDE.U32 UR10, UR5, UR10, URZ ;  /* 0x0000000a050a72a5 */ /* 0x000fc8000f8e003f */
[----:B------:R-:W-:-:S04]  /*8710*/  @UP1 USHF.R.U32.HI UR5, URZ, UR14, UR11 ;  /* 0x0000000e3f051299 */ /* 0x000fc8000801160b */
[----:B------:R-:W-:-:S03]  /*8720*/  UIADD3 UR5, UR6, UR5, URZ ;  /* 0x0000000506057290 */ /* 0x000fc6000fffe03f */
[----:B------:R-:W-:Y:S02]  /*8730*/  ULDC UR6, c[0x0][0x9dc] ;  /* 0x0002770000067ab9 */ /* 0x000fe40000000800 */
        /* <DEDUP_REMOVED lines=13> */
.L_x_4289:
[----:B------:R-:W-:Y:S02]  /*8810*/  ULDC UR14, c[0x0][0x9e4] ;  /* 0x00027900000e7ab9 */ /* 0x000fe40000000800 */
[----:B------:R-:W-:-:S11]  /*8820*/  UISETP.NE.AND UP0, UPT, UR14, 0x1, UPT ;  /* 0x000000010e00788c */ /* 0x000fd6000bf05270 */
[----:B------:R-:W-:Y:S02]  /*8830*/  @UP0 ULDC.64 UR18, c[0x0][0x9e8] ;  /* 0x00027a0000120ab9 */ /* 0x000fe40000000a00 */
[----:B------:R-:W-:-:S04]  /*8840*/  UIMAD.WIDE.U32 UR10, UR5, UR18, URZ ;  /* 0x00000012050a72a5 */ /* 0x000fc8000f8e003f */
[----:B------:R-:W-:-:S12]  /*8850*/  @UP0 USHF.R.U32.HI UR5, URZ, UR19, UR11 ;  /* 0x000000133f050299 */ /* 0x000fd8000801160b */
.L_x_4290:
[----:B------:R-:W-:-:S04]  /*8860*/  UIMAD UR5, UR5, UR14, URZ ;  /* 0x0000000e050572a4 */ /* 0x000fc8000f8e023f */
[----:B------:R-:W-:-:S04]  /*8870*/  UISETP.LT.AND UP0, UPT, UR6, UR5, UPT ;  /* 0x000000050600728c */ /* 0x000fc8000bf01270 */
[----:B------:R-:W-:-:S12]  /*8880*/  USEL UR6, UR6, UR5, !UP0 ;  /* 0x0000000506067287 */ /* 0x000fd8000c000000 */
.L_x_4288:
[----:B------:R-:W-:Y:S01]  /*8890*/  UIADD3 UR10, UR6, 0x5f, URZ ;  /* 0x0000005f060a7890 */ /* 0x000fe2000fffe03f */
[----:B------:R-:W-:-:S03]  /*88a0*/  R2UR UR14, R22 ;  /* 0x00000000160e72ca */ /* 0x000fc600000e0000 */
[----:B------:R-:W-:-:S04]  /*88b0*/  UIMAD.WIDE UR10, UR10, 0x2aaaaaab, URZ ;  /* 0x2aaaaaab0a0a78a5 */ /* 0x000fc8000f8e023f */
[----:B------:R-:W-:-:S04]  /*88c0*/  USHF.R.U32.HI UR5, URZ, 0x1f, UR11 ;  /* 0x0000001f3f057899 */ /* 0x000fc8000801160b */
[----:B------:R-:W-:-:S04]  /*88d0*/  ULEA.HI.SX32 UR5, UR11, UR5, 0x1c ;  /* 0x000000050b057291 */ /* 0x000fc8000f8fe23f */
        /* <DEDUP_REMOVED lines=8> */
[----:B------:R-:W-:Y:S01]  /*8960*/  IMAD.MOV.U32 R14, RZ, RZ, R20 ;  /* 0x000000ffff0e7224 */ /* 0x000fe200078e0014 */
[----:B------:R-:W-:-:S06]  /*8970*/  ULDC UR6, c[0x0][0x9d8] ;  /* 0x0002760000067ab9 */ /* 0x000fcc0000000800 */
.L_x_4302:
[----:B------:R-:W-:-:S04]  /*8980*/  UIADD3 UR4, UR38, 0x1, URZ ;  /* 0x0000000126047890 */ /* 0x000fc8000fffe03f */
[----:B------:R-:W-:-:S04]  /*8990*/  UISETP.NE.AND UP0, UPT, UR4, 0x2, UPT ;  /* 0x000000020400788c */ /* 0x000fc8000bf05270 */
[----:B------:R-:W-:Y:S02]  /*89a0*/  USEL UR7, URZ, 0x1, UP0 ;  /* 0x000000013f077887 */ /* 0x000fe40008000000 */
[----:B------:R-:W-:Y:S02]  /*89b0*/  USEL UR4, UR4, URZ, UP0 ;  /* 0x0000003f04047287 */ /* 0x000fe40008000000 */
[----:B------:R-:W-:Y:S01]  /*89c0*/  ULOP3.LUT UR7, UR60, UR7, URZ, 0x3c, !UPT ;  /* 0x000000073c077292 */ /* 0x000fe2000f8e3c3f */
[----:B------:R-:W-:Y:S11]  /*89d0*/  @!P0 BRA `(.L_x_4292) ;  /* 0x0000000000048947 */ /* 0x000ff60003800000 */
[----:B------:R-:W-:Y:S01]  /*89e0*/  BPT.TRAP 0x1 ;  /* 0x000000040000795c */ /* 0x000fe20000300000 */
.L_x_4292:
[----:B------:R-:W-:Y:S01]  /*89f0*/  ULEA UR5, UR4, UR39, 0x3 ;  /* 0x0000002704057291 */ /* 0x000fe2000f8e183f */
[----:B------:R-:W-:-:S04]  /*8a00*/  MOV R8, UR7 ;  /* 0x0000000700087c02 */ /* 0x000fc80008000f00 */
[----:B------:R-:W-:-:S04]  /*8a10*/  SHF.L.U32 R8, R8, 0x1f, RZ ;  /* 0x0000001f08087819 */ /* 0x000fc800000006ff */
[----:B------:R0:W1:Y:S01]  /*8a20*/  SYNCS.PHASECHK.TRANS64.TRYWAIT P1, [UR5+0x30830], R8 ;  /* 0x03083008ff0075a7 */ /* 0x0000620008020145 */
[----:B------:R-:W-:Y:S05]  /*8a30*/  @!P0 BRA `(.L_x_4293) ;  /* 0x0000000000048947 */ /* 0x000fea0003800000 */
[----:B------:R-:W-:Y:S01]  /*8a40*/  BPT.TRAP 0x1 ;  /* 0x000000040000795c */ /* 0x000fe20000300000 */
.L_x_4293:
[----:B-1----:R-:W-:Y:S05]  /*8a50*/  @P1 BRA `(.L_x_4294) ;  /* 0x0000000000081947 */ /* 0x002fea0003800000 */
[----:B------:R-:W1:Y:S02]  /*8a60*/  SYNCS.PHASECHK.TRANS64.TRYWAIT P1, [UR5+0x30830], R8 ;  /* 0x03083008ff0075a7 */ /* 0x000e640008020145 */
[----:B-1----:R-:W-:Y:S05]  /*8a70*/  @!P1 BRA `(.L_x_4295) ;  /* 0x000000cc00249947 */ /* 0x002fea0003800000 */
.L_x_4294:
        /* <DEDUP_REMOVED lines=162> */
.L_x_4296:
[----:B------:R-:W-:Y:S01]  /*94a0*/  ULEA UR5, UR38, UR39, 0x3 ;  /* 0x0000002726057291 */ /* 0x000fe2000f8e183f */
[----:B------:R-:W-:-:S05]  /*94b0*/  IMAD.U32 R0, RZ, RZ, UR60 ;  /* 0x0000003cff007e24 */ /* 0x000fca000f8e00ff */
[----:B------:R-:W-:-:S04]  /*94c0*/  SHF.L.U32 R0, R0, 0x1f, RZ ;  /* 0x0000001f00007819 */ /* 0x000fc800000006ff */
[----:B------:R2:W3:Y:S01]  /*94d0*/  SYNCS.PHASECHK.TRANS64.TRYWAIT P1, [UR5+0x30850], R0 ;  /* 0x03085000ff0075a7 */ /* 0x0004e20008020145 */
[----:B------:R-:W-:Y:S05]  /*94e0*/  @!P0 BRA `(.L_x_4297) ;  /* 0x0000000000048947 */ /* 0x000fea0003800000 */
[----:B------:R-:W-:Y:S01]  /*94f0*/  BPT.TRAP 0x1 ;  /* 0x000000040000795c */ /* 0x000fe20000300000 */
.L_x_4297:
[----:B---3--:R-:W-:Y:S05]  /*9500*/  @P1 BRA `(.L_x_4298) ;  /* 0x0000000000081947 */ /* 0x008fea0003800000 */
[----:B------:R-:W3:Y:S02]  /*9510*/  SYNCS.PHASECHK.TRANS64.TRYWAIT P1, [UR5+0x30850], R0 ;  /* 0x03085000ff0075a7 */ /* 0x000ee40008020145 */
[----:B---3--:R-:W-:Y:S05]  /*9520*/  @!P1 BRA `(.L_x_4299) ;  /* 0x000000c000909947 */ /* 0x008fea0003800000 */
.L_x_4298:
        /* <DEDUP_REMOVED lines=37> */
.L_x_4300:
        /* <DEDUP_REMOVED lines=39> */
[----:B----4-:R-:W-:Y:S01]  /*99f0*/  FMNMX.FTZ R121, R20, R21, !PT ;  /* 0x0000001514797209 */ /* 0x010fe20007810000 */
        /* <DEDUP_REMOVED lines=20> */
[----:B------:R-:W3:Y:S01]  /*9b40*/  S2UR UR11, SR_CgaCtaId ;  /* 0x00000000000b79c3 */ /* 0x000ee20000008800 */
[----:B------:R-:W-:Y:S01]  /*9b50*/  ULEA UR10, UR4, UR39, 0x3 ;  /* 0x00000027040a7291 */ /* 0x000fe2000f8e183f */
[----:B------:R-:W5:Y:S01]  /*9b60*/  MUFU.TANH R176, R176 ;  /* 0x000000b000b07308 */ /* 0x000f620000002400 */
[----:B----4-:R-:W-:-:S02]  /*9b70*/  FMNMX.FTZ R9, R174, R9, !PT ;  /* 0x00000009ae097209 */ /* 0x010fc40007810000 */
[----:B------:R-:W-:-:S05]  /*9b80*/  UIADD3 UR10, UR10, 0x30840, URZ ;  /* 0x000308400a0a7890 */ /* 0x000fca000fffe03f */
[----:B------:R-:W4:Y:S01]  /*9b90*/  MUFU.TANH R124, R124 ;  /* 0x0000007c007c7308 */ /* 0x000f220000002400 */
[----:B-1----:R-:W-:-:S07]  /*9ba0*/  FMNMX.FTZ R121, R122, R121, !PT ;  /* 0x000000797a797209 */ /* 0x002fce0007810000 */
[----:B------:R-:W1:Y:S01]  /*9bb0*/  MUFU.TANH R178, R178 ;  /* 0x000000b200b27308 */ /* 0x000e620000002400 */
[----:B-----5:R-:W-:Y:S01]  /*9bc0*/  FMNMX.FTZ R9, R176, R9, !PT ;  /* 0x00000009b0097209 */ /* 0x020fe20007810000 */
[----:B---3--:R-:W-:-:S06]  /*9bd0*/  UPRMT UR10, UR11, 0x654, UR10 ;  /* 0x000006540b0a7896 */ /* 0x008fcc000800000a */
[----:B------:R-:W3:Y:S01]  /*9be0*/  MUFU.TANH R126, R126 ;  /* 0x0000007e007e7308 */ /* 0x000ee20000002400 */
[----:B----4-:R-:W-:Y:S02]  /*9bf0*/  FMNMX.FTZ R121, R124, R121, !PT ;  /* 0x000000797c797209 */ /* 0x010fe40007810000 */
[----:B------:R-:W-:Y:S05]  /*9c00*/  SYNCS.ARRIVE.TRANS64.RED.A1T0 RZ, [UR10], RZ ;  /* 0x000000ffffff79a7 */ /* 0x000fea000810040a */
[----:B------:R-:W4:Y:S01]  /*9c10*/  MUFU.TANH R180, R180 ;  /* 0x000000b400b47308 */ /* 0x000f220000002400 */
[----:B-1----:R-:W-:-:S07]  /*9c20*/  FMNMX.FTZ R9, R178, R9, !PT ;  /* 0x00000009b2097209 */ /* 0x002fce0007810000 */
[----:B------:R-:W1:Y:S01]  /*9c30*/  MUFU.TANH R128, R128 ;  /* 0x0000008000807308 */ /* 0x000e620000002400 */
[----:B---3--:R-:W-:-:S07]  /*9c40*/  FMNMX.FTZ R121, R126, R121, !PT ;  /* 0x000000797e797209 */ /* 0x008fce0007810000 */
[----:B------:R-:W3:Y:S01]  /*9c50*/  MUFU.TANH R182, R182 ;  /* 0x000000b600b67308 */ /* 0x000ee20000002400 */
[----:B----4-:R-:W-:-:S07]  /*9c60*/  FMNMX.FTZ R9, R180, R9, !PT ;  /* 0x00000009b4097209 */ /* 0x010fce0007810000 */
        /* <DEDUP_REMOVED lines=62> */
[----:B------:R-:W2:Y:S01]  /*a050*/  MUFU.TANH R214, R214 ;  /* 0x000000d600d67308 */ /* 0x000ea20000002400 */
[----:B---3--:R-:W-:-:S07]  /*a060*/  FMNMX.FTZ R9, R212, R9, !PT ;  /* 0x00000009d4097209 */ /* 0x008fce0007810000 */
[----:B------:R-:W1:Y:S01]  /*a070*/  MUFU.TANH R162, R162 ;  /* 0x000000a200a27308 */ /* 0x000e620000002400 */
[----:B----4-:R-:W-:-:S07]  /*a080*/  FMNMX.FTZ R121, R160, R121, !PT ;  /* 0x00000079a0797209 */ /* 0x010fce0007810000 */
[----:B------:R-:W3:Y:S01]  /*a090*/  MUFU.TANH R164, R164 ;  /* 0x000000a400a47308 */ /* 0x000ee20000002400 */
[----:B--2---:R-:W-:-:S05]  /*a0a0*/  FMNMX.FTZ R0, R214, R9, !PT ;  /* 0x00000009d6007209 */ /* 0x004fca0007810000 */
[----:B------:R-:W2:Y:S01]  /*a0b0*/  SHFL.BFLY PT, R9, R0, 0x2, 0x1f ;  /* 0x0c401f0000097f89 */ /* 0x000ea200000e0000 */
[----:B-1----:R-:W-:-:S04]  /*a0c0*/  FMNMX.FTZ R121, R162, R121, !PT ;  /* 0x00000079a2797209 */ /* 0x002fc80007810000 */
[----:B---3--:R-:W-:-:S05]  /*a0d0*/  FMNMX.FTZ R121, R164, R121, !PT ;  /* 0x00000079a4797209 */ /* 0x008fca0007810000 */
[----:B0-----:R-:W0:Y:S01]  /*a0e0*/  SHFL.BFLY PT, R8, R121, 0x2, 0x1f ;  /* 0x0c401f0079087f89 */ /* 0x001e2200000e0000 */
[----:B--2---:R-:W-:Y:S02]  /*a0f0*/  FMNMX.FTZ R2, R0, R9, !PT ;  /* 0x0000000900027209 */ /* 0x004fe40007810000 */
[----:B------:R-:W1:Y:S03]  /*a100*/  LDC R9, c[0x0][0x988] ;  /* 0x00026200ff097b82 */ /* 0x000e660000000800 */
[----:B------:R-:W2:Y:S01]  /*a110*/  SHFL.BFLY PT, R123, R2, 0x1, 0x1f ;  /* 0x0c201f00027b7f89 */ /* 0x000ea200000e0000 */
[----:B0-----:R-:W-:-:S05]  /*a120*/  FMNMX.FTZ R125, R121, R8, !PT ;  /* 0x00000008797d7209 */ /* 0x001fca0007810000 */
[----:B------:R-:W0:Y:S01]  /*a130*/  SHFL.BFLY PT, R10, R125, 0x1, 0x1f ;  /* 0x0c201f007d0a7f89 */ /* 0x000e2200000e0000 */
[----:B--2---:R-:W-:-:S05]  /*a140*/  FMNMX.FTZ R8, R2, R123, !PT ;  /* 0x0000007b02087209 */ /* 0x004fca0007810000 */
[C---:B------:R-:W-:Y:S01]  /*a150*/  FADD.FTZ R166, -R8.reuse, R15 ;  /* 0x0000000f08a67221 */ /* 0x040fe20000010100 */
[----:B-1----:R-:W-:-:S03]  /*a160*/  FMUL.FTZ R141, R8, R9 ;  /* 0x00000009088d7220 */ /* 0x002fc60000410000 */
[-C--:B------:R-:W-:Y:S01]  /*a170*/  FMUL.FTZ R123, R166, R9.reuse ;  /* 0x00000009a67b7220 */ /* 0x080fe20000410000 */
[-CC-:B------:R-:W-:Y:S01]  /*a180*/  FFMA.FTZ R15, R168, R9.reuse, -R141.reuse ;  /* 0x00000009a80f7223 */ /* 0x180fe2000001088d */
[-CC-:B------:R-:W-:Y:S01]  /*a190*/  FFMA.FTZ R121, R176, R9.reuse, -R141.reuse ;  /* 0x00000009b0797223 */ /* 0x180fe2000001088d */
[-CC-:B------:R-:W-:Y:S01]  /*a1a0*/  FFMA.FTZ R168, R174, R9.reuse, -R141.reuse ;  /* 0x00000009aea87223 */ /* 0x180fe2000001088d */
[----:B------:R1:W-:Y:S01]  /*a1b0*/  MUFU.EX2 R0, R123 ;  /* 0x0000007b00007308 */ /* 0x0003e20000000800 */
[-CC-:B------:R-:W-:Y:S01]  /*a1c0*/  FFMA.FTZ R176, R192, R9.reuse, -R141.reuse ;  /* 0x00000009c0b07223 */ /* 0x180fe2000001088d */
[-CC-:B------:R-:W-:Y:S01]  /*a1d0*/  FFMA.FTZ R129, R194, R9.reuse, -R141.reuse ;  /* 0x00000009c2817223 */ /* 0x180fe2000001088d */
[----:B0-----:R-:W-:Y:S01]  /*a1e0*/  FMNMX.FTZ R10, R125, R10, !PT ;  /* 0x0000000a7d0a7209 */ /* 0x001fe20007810000 */
[-CC-:B------:R-:W-:Y:S01]  /*a1f0*/  FFMA.FTZ R125, R186, R9.reuse, -R141.reuse ;  /* 0x00000009ba7d7223 */ /* 0x180fe2000001088d */
[-CC-:B------:R-:W-:Y:S01]  /*a200*/  FFMA.FTZ R131, R198, R9.reuse, -R141.reuse ;  /* 0x00000009c6837223 */ /* 0x180fe2000001088d */
[-CC-:B------:R-:W-:Y:S01]  /*a210*/  FFMA.FTZ R133, R200, R9.reuse, -R141.reuse ;  /* 0x00000009c8857223 */ /* 0x180fe2000001088d */
[-C--:B------:R-:W-:Y:S01]  /*a220*/  FFMA.FTZ R174, R202, R9.reuse, -R141 ;  /* 0x00000009caae7223 */ /* 0x080fe2000001088d */
[----:B------:R-:W-:Y:S01]  /*a230*/  FADD.FTZ R166, -R10, R21 ;  /* 0x000000150aa67221 */ /* 0x000fe20000010100 */
[-CC-:B------:R-:W-:Y:S01]  /*a240*/  FFMA.FTZ R21, R172, R9.reuse, -R141.reuse ;  /* 0x00000009ac157223 */ /* 0x180fe2000001088d */
[-CC-:B-1----:R-:W-:Y:S01]  /*a250*/  FFMA.FTZ R123, R180, R9.reuse, -R141.reuse ;  /* 0x00000009b47b7223 */ /* 0x182fe2000001088d */
[-CC-:B------:R-:W-:Y:S01]  /*a260*/  FFMA.FTZ R172, R182, R9.reuse, -R141.reuse ;  /* 0x00000009b6ac7223 */ /* 0x180fe2000001088d */
        /* <DEDUP_REMOVED lines=13> */
[-C--:B0-----:R-:W-:Y:S01]  /*a340*/  FFMA.FTZ R127, R190, R9.reuse, -R141 ;  /* 0x00000009be7f7223 */ /* 0x081fe2000001088d */
[-C--:B------:R-:W-:Y:S01]  /*a350*/  FMUL.FTZ R141, R10, R9.reuse ;  /* 0x000000090a8d7220 */ /* 0x080fe20000410000 */
[----:B------:R-:W0:Y:S03]  /*a360*/  MUFU.EX2 R15, R15 ;  /* 0x0000000f000f7308 */ /* 0x000e260000000800 */
        /* <DEDUP_REMOVED lines=13> */
[----:B------:R-:W2:Y:S01]  /*a440*/  MUFU.EX2 R189, R189 ;  /* 0x000000bd00bd7308 */ /* 0x000ea20000000800 */
[----:B0-----:R-:W-:Y:S01]  /*a450*/  FFMA.FTZ R143, R0, R6, R15 ;  /* 0x00000006008f7223 */ /* 0x001fe2000001000f */
[-CC-:B------:R-:W-:Y:S01]  /*a460*/  FFMA.FTZ R177, R142, R9.reuse, -R141.reuse ;  /* 0x000000098eb17223 */ /* 0x180fe2000001088d */
[-CC-:B------:R-:W-:Y:S01]  /*a470*/  FFMA.FTZ R130, R144, R9.reuse, -R141.reuse ;  /* 0x0000000990827223 */ /* 0x180fe2000001088d */
[-CC-:B------:R-:W-:Y:S01]  /*a480*/  FFMA.FTZ R179, R146, R9.reuse, -R141.reuse ;  /* 0x0000000992b37223 */ /* 0x180fe2000001088d */
[-CC-:B------:R-:W-:Y:S01]  /*a490*/  FFMA.FTZ R132, R148, R9.reuse, -R141.reuse ;  /* 0x0000000994847223 */ /* 0x180fe2000001088d */
[-CC-:B------:R-:W-:Y:S01]  /*a4a0*/  FFMA.FTZ R173, R150, R9.reuse, -R141.reuse ;  /* 0x0000000996ad7223 */ /* 0x180fe2000001088d */
[-C--:B------:R-:W-:Y:S01]  /*a4b0*/  FFMA.FTZ R154, R154, R9.reuse, -R141 ;  /* 0x000000099a9a7223 */ /* 0x080fe2000001088d */
[----:B------:R-:W0:Y:S01]  /*a4c0*/  MUFU.EX2 R20, R20 ;  /* 0x0000001400147308 */ /* 0x000e220000000800 */
[----:B-1----:R-:W-:Y:S01]  /*a4d0*/  FADD.FTZ R6, R166, R143 ;  /* 0x0000008fa6067221 */ /* 0x002fe20000010000 */
[-CC-:B------:R-:W-:Y:S01]  /*a4e0*/  FFMA.FTZ R156, R156, R9.reuse, -R141.reuse ;  /* 0x000000099c9c7223 */ /* 0x180fe2000001088d */
[-CC-:B------:R-:W-:Y:S01]  /*a4f0*/  FFMA.FTZ R158, R158, R9.reuse, -R141.reuse ;  /* 0x000000099e9e7223 */ /* 0x180fe2000001088d */
[-CC-:B------:R-:W-:Y:S01]  /*a500*/  FFMA.FTZ R160, R160, R9.reuse, -R141.reuse ;  /* 0x00000009a0a07223 */ /* 0x180fe2000001088d */
[----:B------:R-:W-:-:S03]  /*a510*/  FFMA.FTZ R162, R162, R9, -R141 ;  /* 0x00000009a2a27223 */ /* 0x000fc6000001088d */
[----:B------:R-:W1:Y:S01]  /*a520*/  MUFU.EX2 R21, R21 ;  /* 0x0000001500157308 */ /* 0x000e620000000800 */
[----:B--2---:R-:W-:-:S07]  /*a530*/  FFMA.FTZ R3, R2, R3, R189 ;  /* 0x0000000302037223 */ /* 0x004fce00000100bd */
        /* <DEDUP_REMOVED lines=14> */
[-CC-:B------:R-:W-:Y:S01]  /*a620*/  FFMA.FTZ R134, R152, R9.reuse, -R141.reuse ;  /* 0x0000000998867223 */ /* 0x180fe2000001088d */
[----:B------:R-:W-:-:S05]  /*a630*/  FFMA.FTZ R141, R164, R9, -R141 ;  /* 0x00000009a48d7223 */ /* 0x000fca000001088d */
        /* <DEDUP_REMOVED lines=76> */
.L_x_4301:
[----:B------:R-:W0:Y:S01]  /*ab00*/  S2UR UR10, SR_CgaCtaId ;  /* 0x00000000000a79c3 */ /* 0x000e220000008800 */
[----:B------:R-:W-:Y:S01]  /*ab10*/  UIADD3 UR5, UR5, 0x30860, URZ ;  /* 0x0003086005057890 */ /* 0x000fe2000fffe03f */
[----:B------:R-:W-:Y:S01]  /*ab20*/  ISETP.GT.AND P1, PT, R14, UR61, PT ;  /* 0x0000003d0e007c0c */ /* 0x000fe2000bf24270 */
[----:B------:R-:W-:Y:S01]  /*ab30*/  UMOV UR60, UR7 ;  /* 0x00000007003c7c82 */ /* 0x000fe20008000000 */
        /* <DEDUP_REMOVED lines=31> */
[----:B------:R-:W-:-:S07]  /*ad30*/  IMAD.MOV.U32 R20, RZ, RZ, R14 ;  /* 0x000000ffff147224 */ /* 0x000fce00078e000e */
.L_x_4291:
[----:B------:R-:W-:-:S13]  /*ad40*/  R2UR UR5, R22 ;  /* 0x00000000160572ca */ /* 0x000fda00000e0000 */
[----:B------:R-:W-:-:S13]  /*ad50*/  ISETP.GE.AND P1, PT, R20, UR5, PT ;  /* 0x0000000514007c0c */ /* 0x000fda000bf26270 */
[----:B------:R-:W-:Y:S05]  /*ad60*/  @!P1 BRA `(.L_x_4303) ;  /* 0x0000003400f09947 */ /* 0x000fea0003800000 */
[----:B------:R-:W-:Y:S01]  /*ad70*/  IMAD.MOV.U32 R15, RZ, RZ, R10 ;  /* 0x000000ffff0f7224 */ /* 0x000fe200078e000a */
[----:B------:R-:W-:Y:S01]  /*ad80*/  UMOV UR61, UR7 ;  /* 0x00000007003d7c82 */ /* 0x000fe20008000000 */
[----:B------:R-:W-:Y:S01]  /*ad90*/  IMAD.MOV.U32 R14, RZ, RZ, R8 ;  /* 0x000000ffff0e7224 */ /* 0x000fe200078e0008 */
[----:B------:R-:W-:Y:S01]  /*ada0*/  UMOV UR38, UR4 ;  /* 0x0000000400267c82 */ /* 0x000fe20008000000 */
[----:B------:R-:W-:-:S05]  /*adb0*/  ULDC UR6, c[0x0][0x9d8] ;  /* 0x0002760000067ab9 */ /* 0x000fca0000000800 */
.L_x_4322:
[----:B------:R-:W-:-:S04]  /*adc0*/  UIADD3 UR4, UR38, 0x1, URZ ;  /* 0x0000000126047890 */ /* 0x000fc8000fffe03f */
[----:B------:R-:W-:-:S04]  /*add0*/  UISETP.NE.AND UP0, UPT, UR4, 0x2, UPT ;  /* 0x000000020400788c */ /* 0x000fc8000bf05270 */
[----:B------:R-:W-:Y:S02]  /*ade0*/  USEL UR7, URZ, 0x1, UP0 ;  /* 0x000000013f077887 */ /* 0x000fe40008000000 */
[----:B------:R-:W-:Y:S02]  /*adf0*/  USEL UR4, UR4, URZ, UP0 ;  /* 0x0000003f04047287 */ /* 0x000fe40008000000 */
[----:B------:R-:W-:Y:S01]  /*ae00*/  ULOP3.LUT UR7, UR61, UR7, URZ, 0x3c, !UPT ;  /* 0x000000073d077292 */ /* 0x000fe2000f8e3c3f */
[----:B------:R-:W-:Y:S11]  /*ae10*/  @!P0 BRA `(.L_x_4304) ;  /* 0x0000000000048947 */ /* 0x000ff60003800000 */
[----:B------:R-:W-:Y:S01]  /*ae20*/  BPT.TRAP 0x1 ;  /* 0x000000040000795c */ /* 0x000fe20000300000 */
.L_x_4304:
[----:B------:R-:W-:Y:S01]  /*ae30*/  ULEA UR60, UR4, UR39, 0x3 ;  /* 0x00000027043c7291 */ /* 0x000fe2000f8e183f */
[----:B------:R-:W-:-:S05]  /*ae40*/  IMAD.U32 R8, RZ, RZ, UR7 ;  /* 0x00000007ff087e24 */ /* 0x000fca000f8e00ff */
[----:B------:R-:W-:-:S04]  /*ae50*/  SHF.L.U32 R8, R8, 0x1f, RZ ;  /* 0x0000001f08087819 */ /* 0x000fc800000006ff */
[----:B------:R0:W1:Y:S01]  /*ae60*/  SYNCS.PHASECHK.TRANS64.TRYWAIT P1, [UR60+0x30830], R8 ;  /* 0x03083008ff0075a7 */ /* 0x000062000802017c */
[----:B------:R-:W-:Y:S05]  /*ae70*/  @!P0 BRA `(.L_x_4305) ;  /* 0x0000000000048947 */ /* 0x000fea0003800000 */
[----:B------:R-:W-:Y:S01]  /*ae80*/  BPT.TRAP 0x1 ;  /* 0x000000040000795c */ /* 0x000fe20000300000 */
.L_x_4305:
[----:B-1----:R-:W-:Y:S05]  /*ae90*/  @P1 BRA `(.L_x_4306) ;  /* 0x0000000000081947 */ /* 0x002fea0003800000 */
[----:B------:R-:W1:Y:S02]  /*aea0*/  SYNCS.PHASECHK.TRANS64.TRYWAIT P1, [UR60+0x30830], R8 ;  /* 0x03083008ff0075a7 */ /* 0x000e64000802017c */
[----:B-1----:R-:W-:Y:S05]  /*aeb0*/  @!P1 BRA `(.L_x_4307) ;  /* 0x000000a800449947 */ /* 0x002fea0003800000 */
.L_x_4306:
        /* <DEDUP_REMOVED lines=162> */
.L_x_4308:
[----:B------:R-:W-:Y:S01]  /*b8e0*/  ULEA UR5, UR38, UR39, 0x3 ;  /* 0x0000002726057291 */ /* 0x000fe2000f8e183f */
[----:B------:R-:W-:-:S05]  /*b8f0*/  IMAD.U32 R0, RZ, RZ, UR61 ;  /* 0x0000003dff007e24 */ /* 0x000fca000f8e00ff */
[----:B------:R-:W-:-:S04]  /*b900*/  SHF.L.U32 R0, R0, 0x1f, RZ ;  /* 0x0000001f00007819 */ /* 0x000fc800000006ff */
[----:B------:R2:W3:Y:S01]  /*b910*/  SYNCS.PHASECHK.TRANS64.TRYWAIT P1, [UR5+0x30850], R0 ;  /* 0x03085000ff0075a7 */ /* 0x0004e20008020145 */
[----:B------:R-:W-:Y:S05]  /*b920*/  @!P0 BRA `(.L_x_4309) ;  /* 0x0000000000048947 */ /* 0x000fea0003800000 */
[----:B------:R-:W-:Y:S01]  /*b930*/  BPT.TRAP 0x1 ;  /* 0x000000040000795c */ /* 0x000fe20000300000 */
.L_x_4309:
[----:B---3--:R-:W-:Y:S05]  /*b940*/  @P1 BRA `(.L_x_4310) ;  /* 0x0000000000081947 */ /* 0x008fea0003800000 */
[----:B------:R-:W3:Y:S02]  /*b950*/  SYNCS.PHASECHK.TRANS64.TRYWAIT P1, [UR5+0x30850], R0 ;  /* 0x03085000ff0075a7 */ /* 0x000ee40008020145 */
[----:B---3--:R-:W-:Y:S05]  /*b960*/  @!P1 BRA `(.L_x_4311) ;  /* 0x0000009c00b09947 */ /* 0x008fea0003800000 */
.L_x_4310:
        /* <DEDUP_REMOVED lines=37> */
.L_x_4312:
        /* <DEDUP_REMOVED lines=10> */
[----:B------:R-:W-:Y:S01]  /*bc60*/  FMUL.FTZ R123, R135, UR6 ;  /* 0x00000006877b7c20 */ /* 0x000fe20008410000 */
[----:B------:R-:W-:Y:S01]  /*bc70*/  FMUL.FTZ R135, R154, UR6 ;  /* 0x000000069a877c20 */ /* 0x000fe20008410000 */
[----:B------:R-:W-:Y:S01]  /*bc80*/  IMAD R176, R20, -0x60, RZ ;  /* 0xffffffa014b07824 */ /* 0x000fe200078e02ff */
[----:B------:R-:W-:Y:S01]  /*bc90*/  UISETP.NE.AND UP1, UPT, UR11, URZ, UPT ;  /* 0x0000003f0b00728c */ /* 0x000fe2000bf25270 */
[----:B------:R-:W-:Y:S01]  /*bca0*/  FMUL.FTZ R170, R128, UR6 ;  /* 0x0000000680aa7c20 */ /* 0x000fe20008410000 */
[----:B------:R-:W-:Y:S01]  /*bcb0*/  UISETP.NE.AND UP0, UPT, UR10, URZ, UPT ;  /* 0x0000003f0a00728c */ /* 0x000fe2000bf05270 */
[----:B------:R-:W-:Y:S01]  /*bcc0*/  FMUL.FTZ R171, R129, UR6 ;  /* 0x0000000681ab7c20 */ /* 0x000fe20008410000 */
[----:B------:R-:W-:Y:S01]  /*bcd0*/  FMUL.FTZ R9, R121, UR6 ;  /* 0x0000000679097c20 */ /* 0x000fe20008410000 */
[----:B--2---:R-:W-:Y:S01]  /*bce0*/  FMUL.FTZ R0, R122, UR6 ;  /* 0x000000067a007c20 */ /* 0x004fe20008410000 */
        /* <DEDUP_REMOVED lines=38> */
[----:B------:R-:W-:-:S02]  /*bf50*/  VIADD R143, R176, 0x1 ;  /* 0x00000001b08f7836 */ /* 0x000fc40000000000 */
        /* <DEDUP_REMOVED lines=8> */
[----:B------:R-:W-:Y:S01]  /*bfe0*/  IMAD R142, R12, -0x2, R143 ;  /* 0xfffffffe0c8e7824 */ /* 0x000fe200078e028f */
[----:B------:R-:W1:Y:S01]  /*bff0*/  MUFU.TANH R8, R8 ;  /* 0x0000000800087308 */ /* 0x000e620000002400 */
[----:B---3--:R-:W-:Y:S01]  /*c000*/  UPRMT UR60, UR14, 0x654, UR60 ;  /* 0x000006540e3c7896 */ /* 0x008fe2000800003c */
[----:B------:R-:W-:-:S02]  /*c010*/  ULDC UR15, c[0x0][0x288] ;  /* 0x0000a200000f7ab9 */ /* 0x000fc40000000800 */
[----:B------:R-:W-:Y:S01]  /*c020*/  ULDC UR14, c[0x0][0x9e0] ;  /* 0x00027800000e7ab9 */ /* 0x000fe20000000800 */
[C---:B------:R-:W-:Y:S01]  /*c030*/  IADD3 R143, R142.reuse, -UR15, R23 ;  /* 0x8000000f8e8f7c10 */ /* 0x040fe2000fffe017 */
[----:B------:R-:W-:Y:S02]  /*c040*/  VIADD R178, R142, 0xffffffff ;  /* 0xffffffff8eb27836 */ /* 0x000fe40000000000 */
[----:B------:R-:W2:Y:S01]  /*c050*/  MUFU.TANH R9, R9 ;  /* 0x0000000900097308 */ /* 0x000ea20000002400 */
[C---:B------:R-:W-:Y:S01]  /*c060*/  IADD3 R167, R143.reuse, UR14, RZ ;  /* 0x0000000e8fa77c10 */ /* 0x040fe2000fffe0ff */
[----:B------:R-:W-:Y:S01]  /*c070*/  VIADD R177, R143, UR11 ;  /* 0x0000000b8fb17c36 */ /* 0x000fe20008000000 */
[----:B------:R-:W-:Y:S03]  /*c080*/  SYNCS.ARRIVE.TRANS64.RED.A1T0 RZ, [UR60], RZ ;  /* 0x000000ffffff79a7 */ /* 0x000fe6000810043c */
[----:B0-----:R-:W-:-:S02]  /*c090*/  IMAD.IADD R153, R167, 0x1, R154 ;  /* 0x00000001a7997824 */ /* 0x001fc400078e029a */
        /* <DEDUP_REMOVED lines=49> */
[----:B------:R-:W-:Y:S01]  /*c3b0*/  ULDC UR10, c[0x0][0x288] ;  /* 0x0000a200000a7ab9 */ /* 0x000fe20000000800 */
[----:B------:R-:W-:Y:S01]  /*c3c0*/  IMAD R142, R17, UR11, R154 ;  /* 0x0000000b118e7c24 */ /* 0x000fe2000f8e029a */
[----:B------:R-:W-:Y:S03]  /*c3d0*/  BSSY B0, `(.L_x_4314) ;  /* 0x0000013000007945 */ /* 0x000fe60003800000 */
        /* <DEDUP_REMOVED lines=12> */
.L_x_4315:
[----:B------:R-:W-:Y:S02]  /*c4a0*/  ULDC UR10, c[0x0][0x9e4] ;  /* 0x00027900000a7ab9 */ /* 0x000fe40000000800 */
[----:B------:R-:W-:-:S05]  /*c4b0*/  IMAD.U32 R154, RZ, RZ, UR10 ;  /* 0x0000000aff9a7e24 */ /* 0x000fca000f8e00ff */
[----:B------:R-:W-:-:S13]  /*c4c0*/  ISETP.NE.AND P1, PT, R154, 0x1, PT ;  /* 0x000000019a00780c */ /* 0x000fda0003f25270 */
[----:B------:R-:W0:Y:S02]  /*c4d0*/  @P1 LDC.64 R142, c[0x0][0x9e8] ;  /* 0x00027a00ff8e1b82 */ /* 0x000e240000000a00 */
[----:B0-----:R-:W-:-:S05]  /*c4e0*/  @P1 IMAD.HI.U32 R142, R157, R142, RZ ;  /* 0x0000008e9d8e1227 */ /* 0x001fca00078e00ff */
[----:B------:R-:W-:-:S07]  /*c4f0*/  @P1 SHF.R.U32.HI R157, RZ, R143, R142 ;  /* 0x0000008fff9d1219 */ /* 0x000fce000001168e */
.L_x_4316:
[----:B------:R-:W-:Y:S05]  /*c500*/  BSYNC B0 ;  /* 0x0000000000007941 */ /* 0x000fea0003800000 */
.L_x_4314:
[----:B------:R-:W-:-:S05]  /*c510*/  IMAD R142, R157, R154, R178 ;  /* 0x0000009a9d8e7224 */ /* 0x000fca00078e02b2 */
[----:B------:R-:W-:Y:S02]  /*c520*/  VIADDMNMX R153, R142, R154, R153, PT ;  /* 0x0000009a8e997246 */ /* 0x000fe40003800199 */
[----:B------:R-:W-:-:S07]  /*c530*/  VIMNMX R155, R155, R142, !PT ;  /* 0x0000008e9b9b7248 */ /* 0x000fce0007fe0100 */
.L_x_4313:
        /* <DEDUP_REMOVED lines=157> */
.L_x_4319:
[----:B------:R-:W-:Y:S02]  /*cf10*/  ULDC UR10, c[0x0][0x9e4] ;  /* 0x00027900000a7ab9 */ /* 0x000fe40000000800 */
[----:B------:R-:W-:-:S04]  /*cf20*/  MOV R145, UR10 ;  /* 0x0000000a00917c02 */ /* 0x000fc80008000f00 */
[----:B------:R-:W-:-:S13]  /*cf30*/  ISETP.NE.AND P6, PT, R145, 0x1, PT ;  /* 0x000000019100780c */ /* 0x000fda0003fc5270 */
[----:B------:R-:W0:Y:S02]  /*cf40*/  @P6 LDC.64 R8, c[0x0][0x9e8] ;  /* 0x00027a00ff086b82 */ /* 0x000e240000000a00 */
[----:B0-----:R-:W-:-:S05]  /*cf50*/  @P6 IMAD.HI.U32 R8, R143, R8, RZ ;  /* 0x000000088f086227 */ /* 0x001fca00078e00ff */
[----:B------:R-:W-:-:S07]  /*cf60*/  @P6 SHF.R.U32.HI R143, RZ, R9, R8 ;  /* 0x00000009ff8f6219 */ /* 0x000fce0000011608 */
.L_x_4320:
[----:B------:R-:W-:Y:S05]  /*cf70*/  BSYNC B0 ;  /* 0x0000000000007941 */ /* 0x000fea0003800000 */
.L_x_4318:
[----:B------:R-:W-:-:S05]  /*cf80*/  IMAD R8, R143, R145, R178 ;  /* 0x000000918f087224 */ /* 0x000fca00078e02b2 */
[----:B------:R-:W-:Y:S02]  /*cf90*/  VIADDMNMX R133, R8, R145, R133, PT ;  /* 0x0000009108857246 */ /* 0x000fe40003800185 */
[----:B------:R-:W-:-:S07]  /*cfa0*/  VIMNMX R141, R141, R8, !PT ;  /* 0x000000088d8d7248 */ /* 0x000fce0007fe0100 */
.L_x_4317:
        /* <DEDUP_REMOVED lines=149> */
[-CC-:B------:R-:W-:Y:S01]  /*d900*/  FFMA.FTZ R146, R146, R9.reuse, -R129.reuse ;  /* 0x0000000992927223 */ /* 0x180fe20000010881 */
[----:B------:R-:W-:Y:S01]  /*d910*/  FFMA.FTZ R142, R142, R9, -R129 ;  /* 0x000000098e8e7223 */ /* 0x000fe20000010881 */
[----:B------:R-:W-:Y:S01]  /*d920*/  MUFU.EX2 R121, R206 ;  /* 0x000000ce00797308 */ /* 0x000fe20000000800 */
[----:B------:R-:W-:-:S04]  /*d930*/  FMNMX.FTZ R125, R190, R123, !PT ;  /* 0x0000007bbe7d7209 */ /* 0x000fc80007810000 */
[----:B------:R-:W-:-:S03]  /*d940*/  FMNMX.FTZ R125, R192, R125, !PT ;  /* 0x0000007dc07d7209 */ /* 0x000fc60007810000 */
[----:B------:R-:W-:Y:S01]  /*d950*/  MUFU.EX2 R123, R0 ;  /* 0x00000000007b7308 */ /* 0x000fe20000000800 */
[----:B------:R-:W-:-:S04]  /*d960*/  FMNMX.FTZ R125, R120, R125, !PT ;  /* 0x0000007d787d7209 */ /* 0x000fc80007810000 */
[----:B------:R-:W-:-:S03]  /*d970*/  FMNMX.FTZ R125, R128, R125, !PT ;  /* 0x0000007d807d7209 */ /* 0x000fc60007810000 */
[----:B------:R-:W-:Y:S01]  /*d980*/  MUFU.EX2 R194, R194 ;  /* 0x000000c200c27308 */ /* 0x000fe20000000800 */
[----:B------:R-:W-:-:S04]  /*d990*/  FMNMX.FTZ R127, R122, R125, !PT ;  /* 0x0000007d7a7f7209 */ /* 0x000fc80007810000 */
[----:B------:R-:W-:-:S03]  /*d9a0*/  FMNMX.FTZ R127, R130, R127, !PT ;  /* 0x0000007f827f7209 */ /* 0x000fc60007810000 */
[----:B------:R0:W-:Y:S01]  /*d9b0*/  MUFU.EX2 R125, R200 ;  /* 0x000000c8007d7308 */ /* 0x0001e20000000800 */
[----:B------:R-:W-:-:S04]  /*d9c0*/  FMNMX.FTZ R127, R124, R127, !PT ;  /* 0x0000007f7c7f7209 */ /* 0x000fc80007810000 */
[----:B------:R-:W-:-:S03]  /*d9d0*/  FMNMX.FTZ R127, R126, R127, !PT ;  /* 0x0000007f7e7f7209 */ /* 0x000fc60007810000 */
[----:B------:R-:W-:Y:S01]  /*d9e0*/  MUFU.EX2 R196, R196 ;  /* 0x000000c400c47308 */ /* 0x000fe20000000800 */
[----:B------:R-:W-:Y:S02]  /*d9f0*/  FMNMX.FTZ R131, R170, R127, !PT ;  /* 0x0000007faa837209 */ /* 0x000fe40007810000 */
        /* <DEDUP_REMOVED lines=12> */
[----:B------:R0:W-:Y:S01]  /*dac0*/  MUFU.EX2 R131, R10 ;  /* 0x0000000a00837308 */ /* 0x0001e20000000800 */
[-CC-:B------:R-:W-:Y:S01]  /*dad0*/  FFMA.FTZ R133, R154, R9.reuse, -R129.reuse ;  /* 0x000000099a857223 */ /* 0x180fe20000010881 */
[--C-:B------:R-:W-:Y:S02]  /*dae0*/  FFMA.FTZ R154, R160, R9, -R129.reuse ;  /* 0x00000009a09a7223 */ /* 0x100fe40000010881 */
[----:B------:R-:W0:Y:S04]  /*daf0*/  SHFL.BFLY PT, R139, R0, 0x2, 0x1f ;  /* 0x0c401f00008b7f89 */ /* 0x000e2800000e0000 */
        /* <DEDUP_REMOVED lines=127> */
.L_x_4321:
[----:B------:R-:W0:Y:S01]  /*e2f0*/  S2UR UR11, SR_CgaCtaId ;  /* 0x00000000000b79c3 */ /* 0x000e220000008800 */
[----:B------:R-:W-:Y:S01]  /*e300*/  R2UR UR10, R22 ;  /* 0x00000000160a72ca */ /* 0x000fe200000e0000 */
[----:B------:R-:W-:Y:S01]  /*e310*/  UIADD3 UR5, UR5, 0x30860, URZ ;  /* 0x0003086005057890 */ /* 0x000fe2000fffe03f */
[----:B------:R-:W-:Y:S01]  /*e320*/  F2FP.F16.F32.PACK_AB R189, R14, R189 ;  /* 0x000000bd0ebd723e */ /* 0x000fe200000000ff */
[----:B------:R-:W-:Y:S01]  /*e330*/  UMOV UR61, UR7 ;  /* 0x00000007003d7c82 */ /* 0x000fe20008000000 */
[----:B------:R-:W-:Y:S01]  /*e340*/  UMOV UR38, UR4 ;  /* 0x0000000400267c82 */ /* 0x000fe20008000000 */
[----:B------:R-:W-:Y:S01]  /*e350*/  F2FP.F16.F32.PACK_AB R188, R208, R21 ;  /* 0x00000015d0bc723e */ /* 0x000fe200000000ff */
[----:B------:R-:W-:Y:S01]  /*e360*/  IMAD.MOV.U32 R15, RZ, RZ, R10 ;  /* 0x000000ffff0f7224 */ /* 0x000fe200078e000a */
[----:B------:R-:W-:Y:S01]  /*e370*/  F2FP.F16.F32.PACK_AB R190, R194, R121 ;  /* 0x00000079c2be723e */ /* 0x000fe200000000ff */
[----:B------:R-:W-:Y:S01]  /*e380*/  IMAD.MOV.U32 R14, RZ, RZ, R8 ;  /* 0x000000ffff0e7224 */ /* 0x000fe200078e0008 */
[----:B------:R-:W-:-:S02]  /*e390*/  F2FP.F16.F32.PACK_AB R191, R144, R191 ;  /* 0x000000bf90bf723e */ /* 0x000fc400000000ff */
[----:B------:R-:W-:Y:S02]  /*e3a0*/  F2FP.F16.F32.PACK_AB R184, R196, R123 ;  /* 0x0000007bc4b8723e */ /* 0x000fe400000000ff */
[C---:B------:R-:W-:Y:S01]  /*e3b0*/  ISETP.GT.AND P1, PT, R20.reuse, UR10, PT ;  /* 0x0000000a14007c0c */ /* 0x040fe2000bf24270 */
[----:B------:R-:W-:Y:S01]  /*e3c0*/  VIADD R20, R20, 0xffffffff ;  /* 0xffffffff14147836 */ /* 0x000fe20000000000 */
        /* <DEDUP_REMOVED lines=22> */
.L_x_4303:
        /* <DEDUP_REMOVED lines=99> */
.L_x_4323:
[----:B------:R-:W-:Y:S01]  /*eb60*/  ULEA UR5, UR4, UR39, 0x3 ;  /* 0x0000002704057291 */ /* 0x000fe2000f8e183f */
[----:B------:R-:W-:-:S05]  /*eb70*/  IMAD.U32 R0, RZ, RZ, UR7 ;  /* 0x00000007ff007e24 */ /* 0x000fca000f8e00ff */
[----:B------:R-:W-:-:S04]  /*eb80*/  SHF.L.U32 R0, R0, 0x1f, RZ ;  /* 0x0000001f00007819 */ /* 0x000fc800000006ff */
[----:B------:R0:W1:Y:S01]  /*eb90*/  SYNCS.PHASECHK.TRANS64.TRYWAIT P1, [UR5+0x30850], R0 ;  /* 0x03085000ff0075a7 */ /* 0x0000620008020145 */
[----:B------:R-:W-:Y:S05]  /*eba0*/  @!P0 BRA `(.L_x_4324) ;  /* 0x0000000000048947 */ /* 0x000fea0003800000 */
[----:B------:R-:W-:Y:S01]  /*ebb0*/  BPT.TRAP 0x1 ;  /* 0x000000040000795c */ /* 0x000fe20000300000 */
.L_x_4324:
[----:B-1----:R-:W-:Y:S05]  /*ebc0*/  @P1 BRA `(.L_x_4325) ;  /* 0x0000000000081947 */ /* 0x002fea0003800000 */
[----:B------:R-:W1:Y:S02]  /*ebd0*/  SYNCS.PHASECHK.TRANS64.TRYWAIT P1, [UR5+0x30850], R0 ;  /* 0x03085000ff0075a7 */ /* 0x000e640008020145 */
[----:B-1----:R-:W-:Y:S05]  /*ebe0*/  @!P1 BRA `(.L_x_4326) ;  /* 0x0000006c00289947 */ /* 0x002fea0003800000 */
.L_x_4325:
[----:B------:R-:W-:Y:S01]  /*ebf0*/  UIADD3 UR39, UR39, 0x400, URZ ;  /* 0x0000040027277890 */ /* 0x000fe2000fffe03f */
[----:B------:R-:W-:Y:S01]  /*ec00*/  WARPGROUP.ARRIVE ;  /* 0x00000000000079c5 */ /* 0x000fe20000000000 */
[----:B------:R-:W-:Y:S01]  /*ec10*/  UMOV UR7, 0x40000040 ;  /* 0x4000004000077882 */ /* 0x000fe20000000000 */
[----:B-1----:R-:W1:Y:S01]  /*ec20*/  SHFL.BFLY PT, R5, R6, 0x2, 0x1f ;  /* 0x0c401f0006057f89 */ /* 0x002e6200000e0000 */
[----:B------:R-:W-:-:S03]  /*ec30*/  USHF.R.U32.HI UR39, URZ, 0x4, UR39 ;  /* 0x000000043f277899 */ /* 0x000fc60008011627 */
[----:B0-----:R-:W0:Y:S01]  /*ec40*/  SHFL.BFLY PT, R0, R3, 0x2, 0x1f ;  /* 0x0c401f0003007f89 */ /* 0x001e2200000e0000 */
[----:B------:R-:W-:-:S04]  /*ec50*/  ULOP3.LUT UR39, UR39, 0x3fff, URZ, 0xc0, !UPT ;  /* 0x00003fff27277892 */ /* 0x000fc8000f8ec03f */
[----:B------:R-:W-:-:S04]  /*ec60*/  ULOP3.LUT UR39, UR39, 0x3000000, URZ, 0xfc, !UPT ;  /* 0x0300000027277892 */ /* 0x000fc8000f8efc3f */
[----:B------:R-:W-:-:S07]  /*ec70*/  UIMAD UR4, UR4, 0x900, UR39 ;  /* 0x00000900040478a4 */ /* 0x000fce000f8e0227 */
[----:B------:R-:W-:Y:S02]  /*ec80*/  UMOV UR6, UR4 ;  /* 0x0000000400067c82 */ /* 0x000fe40008000000 */
[----:B------:R-:W-:Y:S01]  /*ec90*/  HGMMA.64x192x16.F32 R24, R188, gdesc[UR4].tnspB, R24, gsb0 ;  /* 0x42e00004bc187df0 */ /* 0x000fe20008000818 */
[----:B------:R-:W-:Y:S01]  /*eca0*/  UIADD3 UR6, UR4, 0x80, URZ ;  /* 0x0000008004067890 */ /* 0x000fe2000fffe03f */
[----:B-1----:R-:W-:Y:S01]  /*ecb0*/  FADD.FTZ R5, R5, R6 ;  /* 0x0000000605057221 */ /* 0x002fe20000010000 */
[----:B------:R-:W-:Y:S01]  /*ecc0*/  UMOV UR7, 0x40000040 ;  /* 0x4000004000077882 */ /* 0x000fe20000000000 */
[----:B------:R-:W-:Y:S02]  /*ecd0*/  IMAD.MOV.U32 R6, RZ, RZ, RZ ;  /* 0x000000ffff067224 */ /* 0x000fe400078e00ff */
[----:B0-----:R-:W-:Y:S01]  /*ece0*/  FADD.FTZ R2, R0, R3 ;  /* 0x0000000300027221 */ /* 0x001fe20000010000 */
[----:B------:R-:W-:Y:S01]  /*ecf0*/  IMAD.MOV.U32 R3, RZ, RZ, RZ ;  /* 0x000000ffff037224 */ /* 0x000fe200078e00ff */
[----:B------:R-:W0:Y:S04]  /*ed00*/  SHFL.BFLY PT, R0, R5, 0x1, 0x1f ;  /* 0x0c201f0005007f89 */ /* 0x000e2800000e0000 */
[----:B------:R-:W1:Y:S01]  /*ed10*/  SHFL.BFLY PT, R7, R2, 0x1, 0x1f ;  /* 0x0c201f0002077f89 */ /* 0x000e6200000e0000 */
[----:B0-----:R-:W-:Y:S01]  /*ed20*/  FADD.FTZ R11, R5, R0 ;  /* 0x00000000050b7221 */ /* 0x001fe20000010000 */
[----:B------:R-:W-:-:S02]  /*ed30*/  IMAD.MOV.U32 R0, RZ, RZ, -0x800000 ;  /* 0xff800000ff007424 */ /* 0x000fc400078e00ff */
[----:B-1----:R-:W-:Y:S02]  /*ed40*/  FADD.FTZ R12, R2, R7 ;  /* 0x00000007020c7221 */ /* 0x002fe40000010000 */
[----:B------:R-:W-:Y:S01]  /*ed50*/  FSETP.NE.FTZ.AND P1, PT, R11, RZ, PT ;  /* 0x000000ff0b00720b */ /* 0x000fe20003f35000 */
[----:B------:R-:W-:Y:S02]  /*ed60*/  IMAD.MOV.U32 R2, RZ, RZ, -0x800000 ;  /* 0xff800000ff027424 */ /* 0x000fe400078e00ff */
[----:B------:R-:W-:-:S10]  /*ed70*/  FSETP.NE.FTZ.AND P2, PT, R12, RZ, PT ;  /* 0x000000ff0c00720b */ /* 0x000fd40003f55000 */
[----:B------:R-:W0:Y:S01]  /*ed80*/  @P1 MUFU.LG2 R4, R11 ;  /* 0x0000000b00041308 */ /* 0x000e220000000c00 */
[C---:B------:R-:W-:Y:S02]  /*ed90*/  @P1 FMUL.FTZ R5, R9.reuse, 0.69314718246459960938 ;  /* 0x3f31721809051820 */ /* 0x040fe40000410000 */
[----:B------:R-:W-:-:S05]  /*eda0*/  @P2 FMUL.FTZ R14, R9, 0.69314718246459960938 ;  /* 0x3f317218090e2820 */ /* 0x000fca0000410000 */
        /* <DEDUP_REMOVED lines=34> */
.L_x_4327:
        /* <DEDUP_REMOVED lines=101> */
.L_x_4249:
[----:B------:R-:W-:Y:S05]  /*f620*/  @P0 BRA `(.L_x_4328) ;  /* 0x0000001800d40947 */ /* 0x000fea0003800000 */
[----:B------:R-:W2:Y:S01]  /*f630*/  LDL R3, [R1] ;  /* 0x0000000001037983 */ /* 0x000ea20000100800 */
[----:B------:R-:W0:Y:S01]  /*f640*/  LDC R17, c[0x0][0xbe8] ;  /* 0x0002fa00ff117b82 */ /* 0x000e220000000800 */
[----:B------:R-:W-:Y:S01]  /*f650*/  ULDC.64 UR8, c[0x0][0xbd0] ;  /* 0x0002f40000087ab9 */ /* 0x000fe20000000a00 */
[----:B------:R-:W-:Y:S01]  /*f660*/  BSSY B0, `(.L_x_4329) ;  /* 0x000011d000007945 */ /* 0x000fe20003800000 */
[----:B------:R-:W1:Y:S05]  /*f670*/  S2R R18, SR_CTAID.X ;  /* 0x0000000000127919 */ /* 0x000e6a0000002500 */
[----:B------:R-:W3:Y:S08]  /*f680*/  S2UR UR12, SR_CTAID.Z ;  /* 0x00000000000c79c3 */ /* 0x000ef00000002700 */
[----:B------:R-:W4:Y:S08]  /*f690*/  S2UR UR11, SR_CTAID.Y ;  /* 0x00000000000b79c3 */ /* 0x000f300000002600 */
[----:B------:R-:W-:Y:S01]  /*f6a0*/  BAR.SYNC.DEFER_BLOCKING 0x1, 0x100 ;  /* 0x0044000000007b1d */ /* 0x000fe20000010000 */
[----:B0-----:R-:W-:-:S07]  /*f6b0*/  ISETP.NE.AND P0, PT, R17, 0x1, PT ;  /* 0x000000011100780c */ /* 0x001fce0003f05270 */
[----:B------:R-:W4:Y:S01]  /*f6c0*/  LDC R19, c[0x0][0xc50] ;  /* 0x00031400ff137b82 */ /* 0x000f220000000800 */
[----:B---3--:R-:W-:-:S07]  /*f6d0*/  USHF.R.S32.HI UR10, URZ, 0x1f, UR12 ;  /* 0x0000001f3f0a7899 */ /* 0x008fce000801140c */
[----:B------:R-:W0:Y:S08]  /*f6e0*/  LDC.64 R14, c[0x0][0xb40] ;  /* 0x0002d000ff0e7b82 */ /* 0x000e300000000a00 */
[----:B------:R-:W3:Y:S08]  /*f6f0*/  @P0 LDC R13, c[0x0][0xbf0] ;  /* 0x0002fc00ff0d0b82 */ /* 0x000ef00000000800 */
[----:B------:R-:W5:Y:S08]  /*f700*/  @P0 LDC R23, c[0x0][0xbec] ;  /* 0x0002fb00ff170b82 */ /* 0x000f700000000800 */
[----:B------:R-:W5:Y:S01]  /*f710*/  @P0 LDC R22, c[0x0][0xbf0] ;  /* 0x0002fc00ff160b82 */ /* 0x000f620000000800 */
[----:B--2---:R-:W-:-:S02]  /*f720*/  R2UR UR13, R3 ;  /* 0x00000000030d72ca */ /* 0x004fc400000e0000 */
[----:B------:R-:W2:Y:S11]  /*f730*/  S2R R3, SR_TID.X ;  /* 0x0000000000037919 */ /* 0x000eb60000002100 */
[----:B------:R-:W-:-:S02]  /*f740*/  USHF.R.S32.HI UR7, URZ, 0x1f, UR13 ;  /* 0x0000001f3f077899 */ /* 0x000fc4000801140d */
[----:B------:R-:W-:Y:S01]  /*f750*/  IMAD R16, RZ, RZ, -UR13 ;  /* 0x8000000dff107e24 */ /* 0x000fe2000f8e02ff */
[----:B------:R-:W-:Y:S02]  /*f760*/  UIMAD.WIDE.U32 UR4, UR13, UR8, URZ ;  /* 0x000000080d0472a5 */ /* 0x000fe4000f8e003f */
[----:B------:R-:W-:Y:S01]  /*f770*/  UIMAD UR6, UR7, UR8, URZ ;  /* 0x00000008070672a4 */ /* 0x000fe2000f8e023f */
[----:B----4-:R-:W-:-:S03]  /*f780*/  IMAD R19, R19, R16, UR11 ;  /* 0x0000000b13137e24 */ /* 0x010fc6000f8e0210 */
        /* <DEDUP_REMOVED lines=8> */
[----:B------:R-:W-:Y:S02]  /*f810*/  LOP3.LUT R7, R5, 0xffffff80, RZ, 0xc0, !PT ;  /* 0xffffff8005077812 */ /* 0x000fe400078ec0ff */
[----:B------:R-:W-:-:S03]  /*f820*/  SHF.R.S32.HI R6, RZ, 0x7, R5 ;  /* 0x00000007ff067819 */ /* 0x000fc60000011405 */
[----:B------:R-:W-:Y:S01]  /*f830*/  IMAD.IADD R20, R4, 0x1, -R7 ;  /* 0x0000000104147824 */ /* 0x000fe200078e0a07 */
[----:B------:R-:W-:Y:S02]  /*f840*/  LEA.HI R3, R5, R6, RZ, 0x1 ;  /* 0x0000000605037211 */ /* 0x000fe400078f08ff */
[----:B------:R-:W-:Y:S02]  /*f850*/  LOP3.LUT R5, R10, 0xfffffffc, RZ, 0xc0, !PT ;  /* 0xfffffffc0a057812 */ /* 0x000fe400078ec0ff */
[----:B------:R-:W-:Y:S01]  /*f860*/  SHF.R.S32.HI R7, RZ, 0x1f, R20 ;  /* 0x0000001fff077819 */ /* 0x000fe20000011414 */
[----:B------:R-:W2:Y:S01]  /*f870*/  LDC.64 R10, c[0x0][0xbd8] ;  /* 0x0002f600ff0a7b82 */ /* 0x000ea20000000a00 */
[----:B------:R-:W-:Y:S01]  /*f880*/  LOP3.LUT R3, R3, 0x3fffffe, RZ, 0xc0, !PT ;  /* 0x03fffffe03037812 */ /* 0x000fe200078ec0ff */
[----:B------:R-:W-:Y:S01]  /*f890*/  IMAD.IADD R5, R4, 0x1, -R5 ;  /* 0x0000000104057824 */ /* 0x000fe200078e0a05 */
[----:B------:R-:W-:Y:S02]  /*f8a0*/  LEA.HI R21, R7, R20, RZ, 0x2 ;  /* 0x0000001407157211 */ /* 0x000fe400078f10ff */
[----:B------:R-:W-:-:S02]  /*f8b0*/  IADD3 R3, R6, -R3, RZ ;  /* 0x8000000306037210 */ /* 0x000fc40007ffe0ff */
[--C-:B------:R-:W-:Y:S02]  /*f8c0*/  SHF.R.S32.HI R8, RZ, 0x2, R21.reuse ;  /* 0x00000002ff087819 */ /* 0x100fe40000011415 */
[----:B------:R-:W-:Y:S02]  /*f8d0*/  SHF.R.S32.HI R9, RZ, 0x1f, R21 ;  /* 0x0000001fff097819 */ /* 0x000fe40000011415 */
[----:B------:R-:W-:Y:S02]  /*f8e0*/  LEA.HI R6, R5, R5, RZ, 0x1 ;  /* 0x0000000505067211 */ /* 0x000fe400078f08ff */
[----:B------:R-:W-:Y:S02]  /*f8f0*/  LEA.HI R9, R9, R8, RZ, 0x3 ;  /* 0x0000000809097211 */ /* 0x000fe400078f18ff */
[----:B------:R-:W-:Y:S02]  /*f900*/  LEA.HI R7, R7, R20, RZ, 0x5 ;  /* 0x0000001407077211 */ /* 0x000fe400078f28ff */
[----:B------:R-:W-:-:S02]  /*f910*/  LOP3.LUT R9, R9, 0xfffffff8, RZ, 0xc0, !PT ;  /* 0xfffffff809097812 */ /* 0x000fc400078ec0ff */
[----:B------:R-:W-:Y:S02]  /*f920*/  LOP3.LUT R6, R6, 0x1ffffffe, RZ, 0xc0, !PT ;  /* 0x1ffffffe06067812 */ /* 0x000fe400078ec0ff */
[----:B------:R-:W-:Y:S01]  /*f930*/  SHF.R.S32.HI R7, RZ, 0x5, R7 ;  /* 0x00000005ff077819 */ /* 0x000fe20000011407 */
[----:B------:R-:W-:Y:S01]  /*f940*/  IMAD.IADD R4, R8, 0x1, -R9 ;  /* 0x0000000108047824 */ /* 0x000fe200078e0a09 */
[----:B------:R-:W-:Y:S01]  /*f950*/  LOP3.LUT R21, R21, 0x7ffffffc, RZ, 0xc0, !PT ;  /* 0x7ffffffc15157812 */ /* 0x000fe200078ec0ff */
[----:B------:R-:W4:Y:S01]  /*f960*/  @P0 LDC R9, c[0x0][0xbec] ;  /* 0x0002fb00ff090b82 */ /* 0x000f220000000800 */
[----:B------:R-:W-:Y:S02]  /*f970*/  IMAD.IADD R12, R5, 0x1, -R6 ;  /* 0x00000001050c7824 */ /* 0x000fe400078e0a06 */
[----:B------:R-:W-:Y:S02]  /*f980*/  IMAD R6, R7, 0x10, R4 ;  /* 0x0000001007067824 */ /* 0x000fe400078e0204 */
[----:B------:R-:W-:-:S02]  /*f990*/  IMAD.U32 R5, RZ, RZ, UR5 ;  /* 0x00000005ff057e24 */ /* 0x000fc4000f8e00ff */
[----:B------:R-:W-:Y:S02]  /*f9a0*/  IMAD R3, R3, 0x40, R6 ;  /* 0x0000004003037824 */ /* 0x000fe400078e0206 */
[----:B------:R-:W-:Y:S01]  /*f9b0*/  IMAD.U32 R4, RZ, RZ, UR4 ;  /* 0x00000004ff047e24 */ /* 0x000fe2000f8e00ff */
[----:B------:R-:W-:Y:S01]  /*f9c0*/  UIMAD.WIDE.U32 UR4, UR13, UR8, URZ ;  /* 0x000000080d0472a5 */ /* 0x000fe2000f8e003f */
[----:B------:R-:W-:Y:S01]  /*f9d0*/  IMAD.U32 R5, RZ, RZ, UR6 ;  /* 0x00000006ff057e24 */ /* 0x000fe2000f8e00ff */
[----:B------:R-:W-:Y:S01]  /*f9e0*/  UIMAD UR6, UR13, UR9, UR7 ;  /* 0x000000090d0672a4 */ /* 0x000fe2000f8e0207 */
[----:B--2---:R-:W-:Y:S02]  /*f9f0*/  IMAD R8, R10, UR10, RZ ;  /* 0x0000000a0a087c24 */ /* 0x004fe4000f8e02ff */
[----:B------:R-:W-:Y:S01]  /*fa00*/  IMAD R6, R12, 0x8, R3 ;  /* 0x000000080c067824 */ /* 0x000fe200078e0203 */
[----:B------:R-:W-:Y:S01]  /*fa10*/  UIADD3 UR6, UR5, UR6, URZ ;  /* 0x0000000605067290 */ /* 0x000fe2000fffe03f */
[----:B------:R-:W-:Y:S01]  /*fa20*/  IMAD R11, R11, UR12, R8 ;  /* 0x0000000c0b0b7c24 */ /* 0x000fe2000f8e0208 */
[----:B------:R-:W-:Y:S01]  /*fa30*/  ULDC.64 UR8, c[0x0][0xb28] ;  /* 0x0002ca0000087ab9 */ /* 0x000fe20000000a00 */
[----:B-1----:R-:W-:-:S02]  /*fa40*/  IMAD R8, R18, 0x80, R6 ;  /* 0x0000008012087824 */ /* 0x002fc400078e0206 */
[----:B------:R-:W-:-:S04]  /*fa50*/  IMAD.WIDE.U32 R4, R10, UR12, R4 ;  /* 0x0000000c0a047c25 */ /* 0x000fc8000f8e0004 */
[----:B----4-:R-:W-:-:S04]  /*fa60*/  @P0 IMAD.HI.U32 R10, R8, R9, RZ ;  /* 0x00000009080a0227 */ /* 0x010fc800078e00ff */
[----:B------:R-:W-:Y:S01]  /*fa70*/  IMAD.U32 R7, RZ, RZ, UR5 ;  /* 0x00000005ff077e24 */ /* 0x000fe2000f8e00ff */
[----:B------:R-:W-:Y:S01]  /*fa80*/  MOV R7, UR6 ;  /* 0x0000000600077c02 */ /* 0x000fe20008000f00 */
[C---:B0-----:R-:W-:Y:S01]  /*fa90*/  IMAD R12, R14.reuse, UR10, RZ ;  /* 0x0000000a0e0c7c24 */ /* 0x041fe2000f8e02ff */
[----:B------:R-:W-:Y:S01]  /*faa0*/  ULDC.64 UR6, c[0x0][0xb48] ;  /* 0x0002d20000067ab9 */ /* 0x000fe20000000a00 */
[----:B------:R-:W-:Y:S01]  /*fab0*/  IMAD.U32 R6, RZ, RZ, UR4 ;  /* 0x00000004ff067e24 */ /* 0x000fe2000f8e00ff */
[----:B------:R-:W-:Y:S01]  /*fac0*/  ULDC.64 UR4, c[0x0][0xbe0] ;  /* 0x0002f80000047ab9 */ /* 0x000fe20000000a00 */
[----:B------:R-:W-:Y:S01]  /*fad0*/  IMAD.MOV.U32 R9, RZ, RZ, R8 ;  /* 0x000000ffff097224 */ /* 0x000fe200078e0008 */
[----:B---3--:R-:W-:Y:S01]  /*fae0*/  @P0 SHF.R.U32.HI R9, RZ, R13, R10 ;  /* 0x0000000dff090219 */ /* 0x008fe2000001160a */
[----:B------:R-:W-:Y:S01]  /*faf0*/  IMAD R13, R15, UR12, R12 ;  /* 0x0000000c0f0d7c24 */ /* 0x000fe2000f8e020c */
[----:B------:R-:W-:Y:S01]  /*fb00*/  SHF.R.S32.HI R12, RZ, 0x1f, R19 ;  /* 0x0000001fff0c7819 */ /* 0x000fe20000011413 */
[----:B------:R-:W-:-:S04]  /*fb10*/  IMAD.WIDE.U32 R6, R14, UR12, R6 ;  /* 0x0000000c0e067c25 */ /* 0x000fc8000f8e0006 */
[----:B------:R-:W-:Y:S02]  /*fb20*/  IMAD.IADD R5, R5, 0x1, R11 ;  /* 0x0000000105057824 */ /* 0x000fe400078e020b */
[----:B-----5:R-:W-:-:S04]  /*fb30*/  @P0 IMAD.HI.U32 R23, R8, R23, RZ ;  /* 0x0000001708170227 */ /* 0x020fc800078e00ff */
[----:B------:R-:W-:Y:S02]  /*fb40*/  IMAD.IADD R7, R7, 0x1, R13 ;  /* 0x0000000107077824 */ /* 0x000fe400078e020d */
[----:B------:R-:W-:Y:S02]  /*fb50*/  IMAD R13, R12, UR6, RZ ;  /* 0x000000060c0d7c24 */ /* 0x000fe4000f8e02ff */
[----:B------:R-:W-:-:S04]  /*fb60*/  IMAD.WIDE.U32 R4, R19, UR4, R4 ;  /* 0x0000000413047c25 */ /* 0x000fc8000f8e0004 */
[----:B------:R-:W-:Y:S01]  /*fb70*/  IMAD.MOV.U32 R11, RZ, RZ, R8 ;  /* 0x000000ffff0b7224 */ /* 0x000fe200078e0008 */
[----:B------:R-:W-:Y:S01]  /*fb80*/  @P0 SHF.R.U32.HI R11, RZ, R22, R23 ;  /* 0x00000016ff0b0219 */ /* 0x000fe20000011617 */
[----:B------:R-:W-:Y:S01]  /*fb90*/  IMAD R10, R12, UR4, RZ ;  /* 0x000000040c0a7c24 */ /* 0x000fe2000f8e02ff */
[----:B------:R-:W-:Y:S01]  /*fba0*/  IADD3 R4, P0, R9, R4, RZ ;  /* 0x0000000409047210 */ /* 0x000fe20007f1e0ff */
[C---:B------:R-:W-:Y:S01]  /*fbb0*/  IMAD R15, R19.reuse, UR7, R13 ;  /* 0x00000007130f7c24 */ /* 0x040fe2000f8e020d */
[--C-:B------:R-:W-:Y:S01]  /*fbc0*/  SHF.R.S32.HI R13, RZ, 0x1f, R9.reuse ;  /* 0x0000001fff0d7819 */ /* 0x100fe20000011409 */
[----:B------:R-:W-:Y:S02]  /*fbd0*/  IMAD.MOV R9, RZ, RZ, -R9 ;  /* 0x000000ffff097224 */ /* 0x000fe400078e0a09 */
[----:B------:R-:W-:Y:S01]  /*fbe0*/  IMAD R12, R19, UR5, R10 ;  /* 0x00000005130c7c24 */ /* 0x000fe2000f8e020a */
[--C-:B------:R-:W-:Y:S01]  /*fbf0*/  SHF.R.S32.HI R10, RZ, 0x1f, R11.reuse ;  /* 0x0000001fff0a7819 */ /* 0x100fe2000001140b */
[----:B------:R-:W-:Y:S01]  /*fc00*/  IMAD.MOV R14, RZ, RZ, -R11 ;  /* 0x000000ffff0e7224 */ /* 0x000fe200078e0a0b */
[----:B------:R-:W-:Y:S01]  /*fc10*/  ULDC.64 UR4, c[0x0][0xb30] ;  /* 0x0002cc0000047ab9 */ /* 0x000fe20000000a00 */
[----:B------:R-:W-:Y:S01]  /*fc20*/  IMAD R9, R17, R9, R8 ;  /* 0x0000000911097224 */ /* 0x000fe200078e0208 */
[----:B------:R-:W-:Y:S01]  /*fc30*/  IADD3.X R5, R13, R5, R12, P0, !PT ;  /* 0x000000050d057210 */ /* 0x000fe200007fe40c */
[----:B------:R-:W-:Y:S01]  /*fc40*/  IMAD.WIDE.U32 R6, R19, UR6, R6 ;  /* 0x0000000613067c25 */ /* 0x000fe2000f8e0006 */
[----:B------:R-:W-:-:S03]  /*fc50*/  ULDC.64 UR6, c[0x0][0xbc8] ;  /* 0x0002f20000067ab9 */ /* 0x000fc60000000a00 */
[----:B------:R-:W-:Y:S02]  /*fc60*/  IMAD R10, R10, UR4, RZ ;  /* 0x000000040a0a7c24 */ /* 0x000fe4000f8e02ff */
[----:B------:R-:W-:Y:S01]  /*fc70*/  IMAD R13, R17, R14, R8 ;  /* 0x0000000e110d7224 */ /* 0x000fe200078e0208 */
[----:B------:R-:W-:Y:S01]  /*fc80*/  SHF.R.S32.HI R8, RZ, 0x1f, R9 ;  /* 0x0000001fff087819 */ /* 0x000fe20000011409 */
[----:B------:R-:W-:Y:S01]  /*fc90*/  IMAD.IADD R7, R7, 0x1, R15 ;  /* 0x0000000107077824 */ /* 0x000fe200078e020f */
[----:B------:R-:W-:Y:S01]  /*fca0*/  LEA R14, R18, R3, 0x7 ;  /* 0x00000003120e7211 */ /* 0x000fe200078e38ff */
[C---:B------:R-:W-:Y:S01]  /*fcb0*/  IMAD R15, R11.reuse, UR5, R10 ;  /* 0x000000050b0f7c24 */ /* 0x040fe2000f8e020a */
[----:B------:R-:W-:Y:S01]  /*fcc0*/  SHF.R.S32.HI R10, RZ, 0x1f, R13 ;  /* 0x0000001fff0a7819 */ /* 0x000fe2000001140d */
[----:B------:R-:W-:Y:S01]  /*fcd0*/  IMAD.WIDE.U32 R6, R11, UR4, R6 ;  /* 0x000000040b067c25 */ /* 0x000fe2000f8e0006 */
[----:B------:R-:W0:Y:S01]  /*fce0*/  S2UR UR5, SR_CgaCtaId ;  /* 0x00000000000579c3 */ /* 0x000e220000008800 */
[----:B------:R-:W-:-:S02]  /*fcf0*/  UMOV UR4, 0x400 ;  /* 0x0000040000047882 */ /* 0x000fc40000000000 */
[----:B------:R-:W-:Y:S02]  /*fd00*/  IMAD R8, R8, UR6, RZ ;  /* 0x0000000608087c24 */ /* 0x000fe4000f8e02ff */
        /* <DEDUP_REMOVED lines=11> */
[----:B------:R-:W-:Y:S01]  /*fdc0*/  SHFL.IDX PT, R10, R16, RZ, 0x1c1f ;  /* 0x001c1fff100a7589 */ /* 0x000fe200000e0000 */
[----:B------:R-:W-:Y:S01]  /*fdd0*/  IMAD.IADD R9, R9, 0x1, R15 ;  /* 0x0000000109097824 */ /* 0x000fe200078e020f */
[----:B------:R-:W-:Y:S01]  /*fde0*/  LEA R6, P1, R8, UR8, 0x2 ;  /* 0x0000000808067c11 */ /* 0x000fe2000f8210ff */
[----:B0-----:R-:W-:Y:S01]  /*fdf0*/  ULEA UR4, UR5, UR4, 0x18 ;  /* 0x0000000405047291 */ /* 0x001fe2000f8ec03f */
[----:B------:R-:W-:Y:S01]  /*fe00*/  LEA.HI.X R15, R4, UR7, R5, 0x2, P0 ;  /* 0x00000007040f7c11 */ /* 0x000fe200080f1405 */
[----:B------:R-:W-:Y:S01]  /*fe10*/  SHFL.IDX PT, R12, R16, 0x1, 0x1c1f ;  /* 0x003c1f00100c7f89 */ /* 0x000fe200000e0000 */
[----:B------:R-:W-:Y:S01]  /*fe20*/  LEA.HI.X R9, R8, UR9, R9, 0x2, P1 ;  /* 0x0000000908097c11 */ /* 0x000fe200088f1409 */
[----:B------:R-:W-:Y:S01]  /*fe30*/  IMAD R7, R17, UR6, RZ ;  /* 0x0000000611077c24 */ /* 0x000fe2000f8e02ff */
[----:B------:R-:W-:Y:S01]  /*fe40*/  LOP3.LUT P0, RZ, R20, 0x3, RZ, 0xc0, !PT ;  /* 0x0000000314ff7812 */ /* 0x000fe2000780c0ff */
[----:B------:R-:W0:Y:S01]  /*fe50*/  SHFL.IDX PT, R11, R15, RZ, 0x1c1f ;  /* 0x001c1fff0f0b7589 */ /* 0x000e2200000e0000 */
[C---:B------:R-:W-:Y:S01]  /*fe60*/  VIADD R8, R14.reuse, 0x8 ;  /* 0x000000080e087836 */ /* 0x040fe20000000000 */
[----:B------:R-:W-:Y:S01]  /*fe70*/  UIADD3 UR4, UR4, 0x30820, URZ ;  /* 0x0003082004047890 */ /* 0x000fe2000fffe03f */
[CC--:B------:R-:W-:Y:S01]  /*fe80*/  ISETP.GE.OR P1, PT, R14.reuse, R7.reuse, P0 ;  /* 0x000000070e00720c */ /* 0x0c0fe20000726670 */
[----:B------:R-:W1:Y:S01]  /*fe90*/  SHFL.IDX PT, R13, R15, 0x1, 0x1c1f ;  /* 0x003c1f000f0d7f89 */ /* 0x000e6200000e0000 */
[-C--:B------:R-:W-:Y:S01]  /*fea0*/  ISETP.GE.AND P2, PT, R14, R7.reuse, PT ;  /* 0x000000070e00720c */ /* 0x080fe20003f46270 */
[----:B------:R-:W-:Y:S01]  /*feb0*/  UPRMT UR4, URZ, 0x654, UR4 ;  /* 0x000006543f047896 */ /* 0x000fe20008000004 */
[----:B------:R-:W-:Y:S01]  /*fec0*/  ISETP.GE.OR P0, PT, R8, R7, P0 ;  /* 0x000000070800720c */ /* 0x000fe20000706670 */
[----:B------:R-:W-:Y:S01]  /*fed0*/  IMAD.IADD R3, R20, 0x1, -R21 ;  /* 0x0000000114037824 */ /* 0x000fe200078e0a15 */
[----:B------:R2:W3:Y:S03]  /*fee0*/  SHFL.IDX PT, R4, R6, RZ, 0x1c1f ;  /* 0x001c1fff06047589 */ /* 0x0004e600000e0000 */
[----:B------:R-:W-:Y:S01]  /*fef0*/  IMAD.SHL.U32 R3, R3, 0x2, RZ ;  /* 0x0000000203037824 */ /* 0x000fe200078e00ff */
[----:B------:R2:W4:Y:S02]  /*ff00*/  SHFL.IDX PT, R5, R9, RZ, 0x1c1f ;  /* 0x001c1fff09057589 */ /* 0x00052400000e0000 */
[----:B------:R-:W-:Y:S02]  /*ff10*/  SYNCS.ARRIVE.TRANS64.RED.A1T0 RZ, [UR4], RZ ;  /* 0x000000ffffff79a7 */ /* 0x000fe40008100404 */
[----:B0-----:R2:W-:Y:S04]  /*ff20*/  @!P1 ST.E desc[UR36][R10.64], R2 ;  /* 0x000000020a009985 */ /* 0x0015e8000c101924 */
[----:B-1----:R2:W-:Y:S01]  /*ff30*/  @!P0 ST.E desc[UR36][R12.64], R0 ;  /* 0x000000000c008985 */ /* 0x0025e2000c101924 */
[----:B------:R-:W-:Y:S05]  /*ff40*/  @P2 BRA `(.L_x_4330) ;  /* 0x0000000800382947 */ /* 0x000fea0003800000 */
        /* <DEDUP_REMOVED lines=15> */
[C-C-:B---34-:R-:W-:Y:S02]  /*10040*/  @!P0 IMAD.WIDE R10, R3.reuse, 0x4, R4.reuse ;  /* 0x00000004030a8825 */ /* 0x158fe400078e0204 */
[----:B------:R-:W-:Y:S02]  /*10050*/  @!P1 LEA.HI R0, R0, R0, RZ, 0x1 ;  /* 0x0000000000009211 */ /* 0x000fe400078f08ff */
[----:B------:R-:W-:Y:S01]  /*10060*/  @!P2 LEA.HI R2, R2, R2, RZ, 0x1 ;  /* 0x000000020202a211 */ /* 0x000fe200078f08ff */
[----:B------:R0:W-:Y:S01]  /*10070*/  @!P0 ST.E.64 desc[UR36][R10.64], R24 ;  /* 0x000000180a008985 */ /* 0x0001e2000c101b24 */
[----:B------:R-:W-:Y:S01]  /*10080*/  @!P1 LOP3.LUT R13, R0, 0xfffffffe, RZ, 0xc0, !PT ;  /* 0xfffffffe000d9812 */ /* 0x000fe200078ec0ff */
[C---:B------:R-:W-:Y:S01]  /*10090*/  VIADD R0, R3.reuse, 0x28 ;  /* 0x0000002803007836 */ /* 0x040fe20000000000 */
[----:B------:R-:W-:Y:S01]  /*100a0*/  @!P2 LOP3.LUT R15, R2, 0xfffffffe, RZ, 0xc0, !PT ;  /* 0xfffffffe020fa812 */ /* 0x000fe200078ec0ff */
[----:B------:R-:W-:Y:S01]  /*100b0*/  VIADD R2, R3, 0x30 ;  /* 0x0000003003027836 */ /* 0x000fe20000000000 */
[----:B------:R-:W-:Y:S01]  /*100c0*/  @!P5 LEA.HI R16, R16, R16, RZ, 0x1 ;  /* 0x000000101010d211 */ /* 0x000fe200078f08ff */
[----:B------:R-:W-:Y:S01]  /*100d0*/  @!P1 IMAD.WIDE R12, R13, 0x4, R4 ;  /* 0x000000040d0c9825 */ /* 0x000fe200078e0204 */
[----:B------:R-:W-:-:S02]  /*100e0*/  ISETP.GE.AND P0, PT, R0, UR4, PT ;  /* 0x0000000400007c0c */ /* 0x000fc4000bf06270 */
[----:B------:R-:W-:Y:S01]  /*100f0*/  ISETP.GE.AND P4, PT, R2, UR4, PT ;  /* 0x0000000402007c0c */ /* 0x000fe2000bf86270 */
        /* <DEDUP_REMOVED lines=9> */
[----:B------:R-:W-:Y:S01]  /*10190*/  @!P4 LEA.HI R2, R2, R2, RZ, 0x1 ;  /* 0x000000020202c211 */ /* 0x000fe200078f08ff */
[--C-:B------:R-:W-:Y:S01]  /*101a0*/  @!P5 IMAD.WIDE R10, R11, 0x4, R4.reuse ;  /* 0x000000040b0ad825 */ /* 0x100fe200078e0204 */
[----:B------:R-:W-:Y:S02]  /*101b0*/  @!P3 LEA.HI R18, R18, R18, RZ, 0x1 ;  /* 0x000000121212b211 */ /* 0x000fe400078f08ff */
[----:B-1----:R-:W-:Y:S02]  /*101c0*/  @!P6 LOP3.LUT R13, R17, 0xfffffffe, RZ, 0xc0, !PT ;  /* 0xfffffffe110de812 */ /* 0x002fe400078ec0ff */
[----:B------:R-:W-:Y:S01]  /*101d0*/  @!P1 LEA.HI R20, R20, R20, RZ, 0x1 ;  /* 0x0000001414149211 */ /* 0x000fe200078f08ff */
[----:B------:R0:W-:Y:S01]  /*101e0*/  @!P5 ST.E.64 desc[UR36][R10.64], R36 ;  /* 0x000000240a00d985 */ /* 0x0001e2000c101b24 */
[----:B--2---:R-:W-:Y:S01]  /*101f0*/  @!P2 LEA.HI R14, R19, R19, RZ, 0x1 ;  /* 0x00000013130ea211 */ /* 0x004fe200078f08ff */
[----:B------:R-:W-:Y:S01]  /*10200*/  @!P6 IMAD.WIDE R12, R13, 0x4, R4 ;  /* 0x000000040d0ce825 */ /* 0x000fe200078e0204 */
[----:B------:R-:W-:-:S02]  /*10210*/  @!P0 LOP3.LUT R15, R0, 0xfffffffe, RZ, 0xc0, !PT ;  /* 0xfffffffe000f8812 */ /* 0x000fc400078ec0ff */
[----:B------:R-:W-:Y:S01]  /*10220*/  @!P4 LOP3.LUT R17, R2, 0xfffffffe, RZ, 0xc0, !PT ;  /* 0xfffffffe0211c812 */ /* 0x000fe200078ec0ff */
[C---:B------:R-:W-:Y:S01]  /*10230*/  VIADD R0, R3.reuse, 0x60 ;  /* 0x0000006003007836 */ /* 0x040fe20000000000 */
[----:B------:R-:W-:Y:S01]  /*10240*/  @!P3 LOP3.LUT R19, R18, 0xfffffffe, RZ, 0xc0, !PT ;  /* 0xfffffffe1213b812 */ /* 0x000fe200078ec0ff */
[----:B------:R1:W-:Y:S01]  /*10250*/  @!P6 ST.E.64 desc[UR36][R12.64], R40 ;  /* 0x000000280c00e985 */ /* 0x0003e2000c101b24 */
[----:B------:R-:W-:Y:S01]  /*10260*/  @!P2 LOP3.LUT R21, R14, 0xfffffffe, RZ, 0xc0, !PT ;  /* 0xfffffffe0e15a812 */ /* 0x000fe200078ec0ff */
[C---:B------:R-:W-:Y:S01]  /*10270*/  VIADD R2, R3.reuse, 0x68 ;  /* 0x0000006803027836 */ /* 0x040fe20000000000 */
[----:B------:R-:W-:Y:S01]  /*10280*/  @!P1 LOP3.LUT R23, R20, 0xfffffffe, RZ, 0xc0, !PT ;  /* 0xfffffffe14179812 */ /* 0x000fe200078ec0ff */
[----:B------:R-:W-:Y:S01]  /*10290*/  VIADD R20, R3, 0x70 ;  /* 0x0000007003147836 */ /* 0x000fe20000000000 */
[----:B------:R-:W-:Y:S01]  /*102a0*/  ISETP.GE.AND P5, PT, R22, UR4, PT ;  /* 0x0000000416007c0c */ /* 0x000fe2000bfa6270 */
[----:B0-----:R-:W-:Y:S01]  /*102b0*/  @!P0 IMAD.WIDE R10, R15, 0x4, R4 ;  /* 0x000000040f0a8825 */ /* 0x001fe200078e0204 */
[----:B------:R-:W-:-:S03]  /*102c0*/  ISETP.GE.AND P6, PT, R24, UR4, PT ;  /* 0x0000000418007c0c */ /* 0x000fc6000bfc6270 */
[--C-:B------:R-:W-:Y:S01]  /*102d0*/  @!P3 IMAD.WIDE R14, R19, 0x4, R4.reuse ;  /* 0x00000004130eb825 */ /* 0x100fe200078e0204 */
[----:B------:R0:W-:Y:S01]  /*102e0*/  @!P0 ST.E.64 desc[UR36][R10.64], R44 ;  /* 0x0000002c0a008985 */ /* 0x0001e2000c101b24 */
[----:B------:R-:W-:Y:S02]  /*102f0*/  ISETP.GE.AND P0, PT, R0, UR4, PT ;  /* 0x0000000400007c0c */ /* 0x000fe4000bf06270 */
[----:B-1----:R-:W-:-:S04]  /*10300*/  @!P4 IMAD.WIDE R12, R17, 0x4, R4 ;  /* 0x00000004110cc825 */ /* 0x002fc800078e0204 */
        /* <DEDUP_REMOVED lines=14> */
[----:B0-----:R-:W-:Y:S02]  /*103f0*/  @!P5 LOP3.LUT R11, R22, 0xfffffffe, RZ, 0xc0, !PT ;  /* 0xfffffffe160bd812 */ /* 0x001fe400078ec0ff */
[----:B------:R-:W-:Y:S02]  /*10400*/  @!P0 LEA.HI R0, R0, R0, RZ, 0x1 ;  /* 0x0000000000008211 */ /* 0x000fe400078f08ff */
[----:B-1----:R-:W-:Y:S01]  /*10410*/  @!P6 LOP3.LUT R13, R24, 0xfffffffe, RZ, 0xc0, !PT ;  /* 0xfffffffe180de812 */ /* 0x002fe200078ec0ff */
[----:B------:R-:W-:Y:S01]  /*10420*/  @!P5 IMAD.WIDE R10, R11, 0x4, R4 ;  /* 0x000000040b0ad825 */ /* 0x000fe200078e0204 */
[----:B--2---:R-:W-:-:S02]  /*10430*/  @!P0 LOP3.LUT R15, R0, 0xfffffffe, RZ, 0xc0, !PT ;  /* 0xfffffffe000f8812 */ /* 0x004fc400078ec0ff */
[----:B------:R-:W-:Y:S01]  /*10440*/  @!P1 LEA.HI R2, R2, R2, RZ, 0x1 ;  /* 0x0000000202029211 */ /* 0x000fe200078f08ff */
[--C-:B------:R-:W-:Y:S01]  /*10450*/  @!P6 IMAD.WIDE R12, R13, 0x4, R4.reuse ;  /* 0x000000040d0ce825 */ /* 0x100fe200078e0204 */
[----:B------:R-:W-:Y:S01]  /*10460*/  @!P2 LEA.HI R20, R20, R20, RZ, 0x1 ;  /* 0x000000141414a211 */ /* 0x000fe200078f08ff */
[----:B------:R0:W-:Y:S01]  /*10470*/  @!P5 ST.E.64 desc[UR36][R10.64], R64 ;  /* 0x000000400a00d985 */ /* 0x0001e2000c101b24 */
[----:B---3--:R-:W-:Y:S01]  /*10480*/  @!P1 LOP3.LUT R17, R2, 0xfffffffe, RZ, 0xc0, !PT ;  /* 0xfffffffe02119812 */ /* 0x008fe200078ec0ff */
[--C-:B------:R-:W-:Y:S01]  /*10490*/  @!P0 IMAD.WIDE R14, R15, 0x4, R4.reuse ;  /* 0x000000040f0e8825 */ /* 0x100fe200078e0204 */
[----:B------:R-:W-:Y:S01]  /*104a0*/  @!P3 LEA.HI R21, R21, R21, RZ, 0x1 ;  /* 0x000000151515b211 */ /* 0x000fe200078f08ff */
[----:B------:R1:W-:Y:S01]  /*104b0*/  @!P6 ST.E.64 desc[UR36][R12.64], R68 ;  /* 0x000000440c00e985 */ /* 0x0003e2000c101b24 */
[----:B------:R-:W-:Y:S01]  /*104c0*/  @!P4 LEA.HI R23, R23, R23, RZ, 0x1 ;  /* 0x000000171717c211 */ /* 0x000fe200078f08ff */
[----:B------:R-:W-:Y:S01]  /*104d0*/  VIADD R0, R3, 0x88 ;  /* 0x0000008803007836 */ /* 0x000fe20000000000 */
[----:B----4-:R-:W-:Y:S01]  /*104e0*/  @!P2 LOP3.LUT R19, R20, 0xfffffffe, RZ, 0xc0, !PT ;  /* 0xfffffffe1413a812 */ /* 0x010fe200078ec0ff */
[----:B------:R2:W-:Y:S01]  /*104f0*/  @!P0 ST.E.64 desc[UR36][R14.64], R72 ;  /* 0x000000480e008985 */ /* 0x0005e2000c101b24 */
[----:B------:R-:W-:Y:S01]  /*10500*/  @!P3 LOP3.LUT R21, R21, 0xfffffffe, RZ, 0xc0, !PT ;  /* 0xfffffffe1515b812 */ /* 0x000fe200078ec0ff */
[----:B------:R-:W-:Y:S01]  /*10510*/  VIADD R2, R3, 0x90 ;  /* 0x0000009003027836 */ /* 0x000fe20000000000 */
[----:B------:R-:W-:Y:S01]  /*10520*/  @!P4 LOP3.LUT R23, R23, 0xfffffffe, RZ, 0xc0, !PT ;  /* 0xfffffffe1717c812 */ /* 0x000fe200078ec0ff */
[----:B------:R-:W-:Y:S01]  /*10530*/  VIADD R20, R3, 0x98 ;  /* 0x0000009803147836 */ /* 0x000fe20000000000 */
[----:B------:R-:W-:Y:S01]  /*10540*/  ISETP.GE.AND P0, PT, R0, UR4, PT ;  /* 0x0000000400007c0c */ /* 0x000fe2000bf06270 */
[----:B0-----:R-:W-:-:S04]  /*10550*/  @!P1 IMAD.WIDE R10, R17, 0x4, R4 ;  /* 0x00000004110a9825 */ /* 0x001fc800078e0204 */
[--C-:B-1----:R-:W-:Y:S01]  /*10560*/  @!P2 IMAD.WIDE R12, R19, 0x4, R4.reuse ;  /* 0x00000004130ca825 */ /* 0x102fe200078e0204 */
[----:B------:R0:W-:Y:S01]  /*10570*/  @!P1 ST.E.64 desc[UR36][R10.64], R76 ;  /* 0x0000004c0a009985 */ /* 0x0001e2000c101b24 */
[----:B------:R-:W-:Y:S02]  /*10580*/  ISETP.GE.AND P1, PT, R2, UR4, PT ;  /* 0x0000000402007c0c */ /* 0x000fe4000bf26270 */
[--C-:B------:R-:W-:Y:S01]  /*10590*/  @!P3 IMAD.WIDE R16, R21, 0x4, R4.reuse ;  /* 0x000000041510b825 */ /* 0x100fe200078e0204 */
[----:B--2---:R-:W-:Y:S01]  /*105a0*/  IADD3 R14, R3, 0xa8, RZ ;  /* 0x000000a8030e7810 */ /* 0x004fe20007ffe0ff */
[----:B------:R1:W-:Y:S01]  /*105b0*/  @!P2 ST.E.64 desc[UR36][R12.64], R80 ;  /* 0x000000500c00a985 */ /* 0x0003e2000c101b24 */
[----:B------:R-:W-:Y:S01]  /*105c0*/  ISETP.GE.AND P2, PT, R20, UR4, PT ;  /* 0x0000000414007c0c */ /* 0x000fe2000bf46270 */
[----:B------:R-:W-:Y:S01]  /*105d0*/  @!P4 IMAD.WIDE R18, R23, 0x4, R4 ;  /* 0x000000041712c825 */ /* 0x000fe200078e0204 */
[----:B------:R-:W-:Y:S01]  /*105e0*/  @!P0 LEA.HI R0, R0, R0, RZ, 0x1 ;  /* 0x0000000000008211 */ /* 0x000fe200078f08ff */
[----:B------:R2:W-:Y:S02]  /*105f0*/  @!P3 ST.E.64 desc[UR36][R16.64], R84 ;  /* 0x000000541000b985 */ /* 0x0005e4000c101b24 */
[----:B------:R-:W-:-:S02]  /*10600*/  VIADD R21, R3, 0xa0 ;  /* 0x000000a003157836 */ /* 0x000fc40000000000 */
[C---:B------:R-:W-:Y:S01]  /*10610*/  VIADD R15, R3.reuse, 0xb0 ;  /* 0x000000b0030f7836 */ /* 0x040fe20000000000 */
[----:B------:R3:W-:Y:S01]  /*10620*/  @!P4 ST.E.64 desc[UR36][R18.64], R88 ;  /* 0x000000581200c985 */ /* 0x0007e2000c101b24 */
[----:B0-----:R-:W-:Y:S01]  /*10630*/  VIADD R11, R3, 0xb8 ;  /* 0x000000b8030b7836 */ /* 0x001fe20000000000 */
[----:B------:R-:W-:Y:S02]  /*10640*/  ISETP.GE.AND P3, PT, R21, UR4, PT ;  /* 0x0000000415007c0c */ /* 0x000fe4000bf66270 */
[----:B------:R-:W-:Y:S02]  /*10650*/  ISETP.GE.AND P4, PT, R14, UR4, PT ;  /* 0x000000040e007c0c */ /* 0x000fe4000bf86270 */
[----:B------:R-:W-:Y:S02]  /*10660*/  ISETP.GE.AND P6, PT, R11, UR4, PT ;  /* 0x000000040b007c0c */ /* 0x000fe4000bfc6270 */
[----:B------:R-:W-:Y:S02]  /*10670*/  ISETP.GE.AND P5, PT, R15, UR4, PT ;  /* 0x000000040f007c0c */ /* 0x000fe4000bfa6270 */
[----:B------:R-:W-:-:S02]  /*10680*/  @!P1 LEA.HI R2, R2, R2, RZ, 0x1 ;  /* 0x0000000202029211 */ /* 0x000fc400078f08ff */
[----:B------:R-:W-:Y:S02]  /*10690*/  @!P2 LEA.HI R20, R20, R20, RZ, 0x1 ;  /* 0x000000141414a211 */ /* 0x000fe400078f08ff */
[----:B-1----:R-:W-:Y:S02]  /*106a0*/  @!P1 LOP3.LUT R13, R2, 0xfffffffe, RZ, 0xc0, !PT ;  /* 0xfffffffe020d9812 */ /* 0x002fe400078ec0ff */
[----:B------:R-:W-:Y:S02]  /*106b0*/  @!P3 LEA.HI R21, R21, R21, RZ, 0x1 ;  /* 0x000000151515b211 */ /* 0x000fe400078f08ff */
[----:B------:R-:W-:Y:S02]  /*106c0*/  @!P4 LEA.HI R14, R14, R14, RZ, 0x1 ;  /* 0x0000000e0e0ec211 */ /* 0x000fe400078f08ff */
[----:B------:R-:W-:Y:S02]  /*106d0*/  @!P6 LEA.HI R12, R11, R11, RZ, 0x1 ;  /* 0x0000000b0b0ce211 */ /* 0x000fe400078f08ff */
[----:B------:R-:W-:-:S02]  /*106e0*/  @!P5 LEA.HI R10, R15, R15, RZ, 0x1 ;  /* 0x0000000f0f0ad211 */ /* 0x000fc400078f08ff */
[----:B------:R-:W-:Y:S02]  /*106f0*/  @!P0 LOP3.LUT R11, R0, 0xfffffffe, RZ, 0xc0, !PT ;  /* 0xfffffffe000b8812 */ /* 0x000fe400078ec0ff */
[----:B------:R-:W-:Y:S02]  /*10700*/  @!P2 LOP3.LUT R15, R20, 0xfffffffe, RZ, 0xc0, !PT ;  /* 0xfffffffe140fa812 */ /* 0x000fe400078ec0ff */
[----:B--2---:R-:W-:Y:S02]  /*10710*/  @!P3 LOP3.LUT R17, R21, 0xfffffffe, RZ, 0xc0, !PT ;  /* 0xfffffffe1511b812 */ /* 0x004fe400078ec0ff */
[----:B---3--:R-:W-:Y:S01]  /*10720*/  @!P4 LOP3.LUT R19, R14, 0xfffffffe, RZ, 0xc0, !PT ;  /* 0xfffffffe0e13c812 */ /* 0x008fe200078ec0ff */
        /* <DEDUP_REMOVED lines=16> */
.L_x_4330:
[----:B------:R-:W-:Y:S05]  /*10830*/  BSYNC B0 ;  /* 0x0000000000007941 */ /* 0x000fea0003800000 */
.L_x_4329:
[----:B------:R-:W-:Y:S01]  /*10840*/  ISETP.GE.AND P0, PT, R8, R7, PT ;  /* 0x000000070800720c */ /* 0x000fe20003f06270 */
[----:B0---4-:R0:W1:Y:S04]  /*10850*/  SHFL.IDX PT, R5, R9, 0x1, 0x1c1f ;  /* 0x003c1f0009057f89 */ /* 0x01106800000e0000 */
[----:B---3--:R0:W3:Y:S08]  /*10860*/  SHFL.IDX PT, R4, R6, 0x1, 0x1c1f ;  /* 0x003c1f0006047f89 */ /* 0x0080f000000e0000 */
[----:B0-----:R-:W-:Y:S05]  /*10870*/  @P0 BRA `(.L_x_4241) ;  /* 0x0000004c003c0947 */ /* 0x001fea0003800000 */
        /* <DEDUP_REMOVED lines=15> */
[----:B------:R-:W-:Y:S01]  /*10970*/  ISETP.GE.AND P5, PT, R13, UR4, PT ;  /* 0x000000040d007c0c */ /* 0x000fe2000bfa6270 */
[----:B-1-3--:R-:W-:Y:S01]  /*10980*/  @!P2 IMAD.WIDE R6, R3, 0x4, R4 ;  /* 0x000000040306a825 */ /* 0x00afe200078e0204 */
[----:B------:R-:W-:-:S02]  /*10990*/  ISETP.GE.AND P6, PT, R14, UR4, PT ;  /* 0x000000040e007c0c */ /* 0x000fc4000bfc6270 */
[----:B------:R-:W-:Y:S01]  /*109a0*/  @!P3 LEA.HI R0, R0, R0, RZ, 0x1 ;  /* 0x000000000000b211 */ /* 0x000fe200078f08ff */
[C---:B------:R-:W-:Y:S01]  /*109b0*/  VIADD R20, R3.reuse, 0x78 ;  /* 0x0000007803147836 */ /* 0x040fe20000000000 */
[----:B------:R0:W-:Y:S01]  /*109c0*/  @!P2 ST.E.64 desc[UR36][R6.64], R26 ;  /* 0x0000001a0600a985 */ /* 0x0001e2000c101b24 */
[----:B------:R-:W-:Y:S02]  /*109d0*/  @!P0 LEA.HI R2, R2, R2, RZ, 0x1 ;  /* 0x0000000202028211 */ /* 0x000fe400078f08ff */
[----:B------:R-:W-:Y:S01]  /*109e0*/  @!P3 LOP3.LUT R9, R0, 0xfffffffe, RZ, 0xc0, !PT ;  /* 0xfffffffe0009b812 */ /* 0x000fe200078ec0ff */
[----:B------:R-:W-:Y:S01]  /*109f0*/  VIADD R0, R3, 0x20 ;  /* 0x0000002003007836 */ /* 0x000fe20000000000 */
[----:B------:R-:W-:Y:S02]  /*10a00*/  @!P1 LEA.HI R10, R10, R10, RZ, 0x1 ;  /* 0x0000000a0a0a9211 */ /* 0x000fe400078f08ff */
[----:B------:R-:W-:Y:S01]  /*10a10*/  @!P4 LEA.HI R12, R12, R12, RZ, 0x1 ;  /* 0x0000000c0c0cc211 */ /* 0x000fe200078f08ff */
[----:B------:R-:W-:Y:S01]  /*10a20*/  @!P3 IMAD.WIDE R8, R9, 0x4, R4 ;  /* 0x000000040908b825 */ /* 0x000fe200078e0204 */
[----:B------:R-:W-:-:S02]  /*10a30*/  ISETP.GE.AND P2, PT, R0, UR4, PT ;  /* 0x0000000400007c0c */ /* 0x000fc4000bf46270 */
[----:B------:R-:W-:Y:S02]  /*10a40*/  @!P6 LEA.HI R14, R14, R14, RZ, 0x1 ;  /* 0x0000000e0e0ee211 */ /* 0x000fe400078f08ff */
[----:B------:R1:W-:Y:S01]  /*10a50*/  @!P3 ST.E.64 desc[UR36][R8.64], R30 ;  /* 0x0000001e0800b985 */ /* 0x0003e2000c101b24 */
[----:B------:R-:W-:Y:S02]  /*10a60*/  ISETP.GE.AND P3, PT, R11, UR4, PT ;  /* 0x000000040b007c0c */ /* 0x000fe4000bf66270 */
[----:B0-----:R-:W-:Y:S02]  /*10a70*/  @!P0 LOP3.LUT R7, R2, 0xfffffffe, RZ, 0xc0, !PT ;  /* 0xfffffffe02078812 */ /* 0x001fe400078ec0ff */
[----:B------:R-:W-:Y:S02]  /*10a80*/  @!P4 LOP3.LUT R15, R12, 0xfffffffe, RZ, 0xc0, !PT ;  /* 0xfffffffe0c0fc812 */ /* 0x000fe400078ec0ff */
[----:B------:R-:W-:Y:S01]  /*10a90*/  @!P6 LOP3.LUT R19, R14, 0xfffffffe, RZ, 0xc0, !PT ;  /* 0xfffffffe0e13e812 */ /* 0x000fe200078ec0ff */
[----:B------:R-:W-:Y:S01]  /*10aa0*/  @!P0 IMAD.WIDE R6, R7, 0x4, R4 ;  /* 0x0000000407068825 */ /* 0x000fe200078e0204 */
[----:B------:R-:W-:-:S04]  /*10ab0*/  @!P2 LEA.HI R0, R0, R0, RZ, 0x1 ;  /* 0x000000000000a211 */ /* 0x000fc800078f08ff */
[----:B------:R0:W-:Y:S01]  /*10ac0*/  @!P0 ST.E.64 desc[UR36][R6.64], R34 ;  /* 0x0000002206008985 */ /* 0x0001e2000c101b24 */
[----:B-1----:R-:W-:Y:S02]  /*10ad0*/  @!P1 LOP3.LUT R9, R10, 0xfffffffe, RZ, 0xc0, !PT ;  /* 0xfffffffe0a099812 */ /* 0x002fe400078ec0ff */
[----:B------:R-:W-:Y:S02]  /*10ae0*/  @!P3 LEA.HI R2, R11, R11, RZ, 0x1 ;  /* 0x0000000b0b02b211 */ /* 0x000fe400078f08ff */
[----:B------:R-:W-:Y:S01]  /*10af0*/  @!P5 LEA.HI R10, R13, R13, RZ, 0x1 ;  /* 0x0000000d0d0ad211 */ /* 0x000fe200078f08ff */
[--C-:B------:R-:W-:Y:S01]  /*10b00*/  @!P1 IMAD.WIDE R8, R9, 0x4, R4.reuse ;  /* 0x0000000409089825 */ /* 0x100fe200078e0204 */
[----:B------:R-:W-:Y:S02]  /*10b10*/  @!P2 LOP3.LUT R11, R0, 0xfffffffe, RZ, 0xc0, !PT ;  /* 0xfffffffe000ba812 */ /* 0x000fe400078ec0ff */
[----:B------:R-:W-:Y:S01]  /*10b20*/  @!P3 LOP3.LUT R13, R2, 0xfffffffe, RZ, 0xc0, !PT ;  /* 0xfffffffe020db812 */ /* 0x000fe200078ec0ff */
[----:B------:R-:W-:Y:S01]  /*10b30*/  VIADD R0, R3, 0x58 ;  /* 0x0000005803007836 */ /* 0x000fe20000000000 */
[----:B------:R-:W-:Y:S01]  /*10b40*/  @!P5 LOP3.LUT R17, R10, 0xfffffffe, RZ, 0xc0, !PT ;  /* 0xfffffffe0a11d812 */ /* 0x000fe200078ec0ff */
[----:B------:R1:W-:Y:S01]  /*10b50*/  @!P1 ST.E.64 desc[UR36][R8.64], R38 ;  /* 0x0000002608009985 */ /* 0x0003e2000c101b24 */
[----:B------:R-:W-:Y:S01]  /*10b60*/  ISETP.GE.AND P1, PT, R16, UR4, PT ;  /* 0x0000000410007c0c */ /* 0x000fe2000bf26270 */
[----:B0-----:R-:W-:Y:S01]  /*10b70*/  @!P2 IMAD.WIDE R6, R11, 0x4, R4 ;  /* 0x000000040b06a825 */ /* 0x001fe200078e0204 */
[----:B------:R-:W-:-:S03]  /*10b80*/  ISETP.GE.AND P0, PT, R18, UR4, PT ;  /* 0x0000000412007c0c */ /* 0x000fc6000bf06270 */
[--C-:B------:R-:W-:Y:S01]  /*10b90*/  @!P4 IMAD.WIDE R10, R15, 0x4, R4.reuse ;  /* 0x000000040f0ac825 */ /* 0x100fe200078e0204 */
[----:B------:R0:W-:Y:S01]  /*10ba0*/  @!P2 ST.E.64 desc[UR36][R6.64], R42 ;  /* 0x0000002a0600a985 */ /* 0x0001e2000c101b24 */
[----:B------:R-:W-:Y:S02]  /*10bb0*/  ISETP.GE.AND P2, PT, R0, UR4, PT ;  /* 0x0000000400007c0c */ /* 0x000fe4000bf46270 */
[----:B------:R-:W-:-:S04]  /*10bc0*/  @!P6 IMAD.WIDE R14, R19, 0x4, R4 ;  /* 0x00000004130ee825 */ /* 0x000fc800078e0204 */
[--C-:B-1----:R-:W-:Y:S01]  /*10bd0*/  @!P3 IMAD.WIDE R8, R13, 0x4, R4.reuse ;  /* 0x000000040d08b825 */ /* 0x102fe200078e0204 */
[----:B------:R-:W-:Y:S02]  /*10be0*/  @!P1 LEA.HI R16, R16, R16, RZ, 0x1 ;  /* 0x0000001010109211 */ /* 0x000fe400078f08ff */
[----:B------:R-:W-:Y:S01]  /*10bf0*/  @!P0 LEA.HI R18, R18, R18, RZ, 0x1 ;  /* 0x0000001212128211 */ /* 0x000fe200078f08ff */
[--C-:B------:R-:W-:Y:S01]  /*10c00*/  @!P5 IMAD.WIDE R12, R17, 0x4, R4.reuse ;  /* 0x00000004110cd825 */ /* 0x100fe200078e0204 */
[----:B------:R1:W-:Y:S01]  /*10c10*/  @!P3 ST.E.64 desc[UR36][R8.64], R46 ;  /* 0x0000002e0800b985 */ /* 0x0003e2000c101b24 */
[----:B------:R-:W-:Y:S02]  /*10c20*/  ISETP.GE.AND P3, PT, R20, UR4, PT ;  /* 0x0000000414007c0c */ /* 0x000fe4000bf66270 */
[C---:B------:R-:W-:Y:S01]  /*10c30*/  VIADD R2, R3.reuse, 0x60 ;  /* 0x0000006003027836 */ /* 0x040fe20000000000 */
[----:B------:R2:W-:Y:S01]  /*10c40*/  @!P4 ST.E.64 desc[UR36][R10.64], R50 ;  /* 0x000000320a00c985 */ /* 0x0005e2000c101b24 */
[C---:B------:R-:W-:Y:S01]  /*10c50*/  VIADD R17, R3.reuse, 0x68 ;  /* 0x0000006803117836 */ /* 0x040fe20000000000 */
[----:B0-----:R-:W-:Y:S01]  /*10c60*/  @!P1 LOP3.LUT R7, R16, 0xfffffffe, RZ, 0xc0, !PT ;  /* 0xfffffffe10079812 */ /* 0x001fe200078ec0ff */
[C---:B------:R-:W-:Y:S01]  /*10c70*/  VIADD R19, R3.reuse, 0x70 ;  /* 0x0000007003137836 */ /* 0x040fe20000000000 */
[----:B------:R0:W-:Y:S01]  /*10c80*/  @!P5 ST.E.64 desc[UR36][R12.64], R54 ;  /* 0x000000360c00d985 */ /* 0x0001e2000c101b24 */
[----:B------:R-:W-:Y:S01]  /*10c90*/  @!P2 LEA.HI R0, R0, R0, RZ, 0x1 ;  /* 0x000000000000a211 */ /* 0x000fe200078f08ff */
[----:B------:R-:W-:Y:S01]  /*10ca0*/  VIADD R16, R3, 0x80 ;  /* 0x0000008003107836 */ /* 0x000fe20000000000 */
[----:B------:R-:W-:Y:S01]  /*10cb0*/  ISETP.GE.AND P5, PT, R17, UR4, PT ;  /* 0x0000000411007c0c */ /* 0x000fe2000bfa6270 */
[----:B------:R-:W-:Y:S01]  /*10cc0*/  @!P6 ST.E.64 desc[UR36][R14.64], R58 ;  /* 0x0000003a0e00e985 */ /* 0x000fe2000c101b24 */
[----:B------:R-:W-:Y:S01]  /*10cd0*/  ISETP.GE.AND P6, PT, R2, UR4, PT ;  /* 0x0000000402007c0c */ /* 0x000fe2000bfc6270 */
[----:B------:R-:W-:Y:S01]  /*10ce0*/  @!P1 IMAD.WIDE R6, R7, 0x4, R4 ;  /* 0x0000000407069825 */ /* 0x000fe200078e0204 */
[----:B------:R-:W-:-:S02]  /*10cf0*/  ISETP.GE.AND P4, PT, R19, UR4, PT ;  /* 0x0000000413007c0c */ /* 0x000fc4000bf86270 */
[----:B-1----:R-:W-:Y:S01]  /*10d00*/  @!P0 LOP3.LUT R9, R18, 0xfffffffe, RZ, 0xc0, !PT ;  /* 0xfffffffe12098812 */ /* 0x002fe200078ec0ff */
[----:B------:R-:W-:Y:S01]  /*10d10*/  VIADD R18, R3, 0x88 ;  /* 0x0000008803127836 */ /* 0x000fe20000000000 */
[----:B------:R-:W-:Y:S01]  /*10d20*/  @!P3 LEA.HI R20, R20, R20, RZ, 0x1 ;  /* 0x000000141414b211 */ /* 0x000fe200078f08ff */
[----:B------:R1:W-:Y:S01]  /*10d30*/  @!P1 ST.E.64 desc[UR36][R6.64], R62 ;  /* 0x0000003e06009985 */ /* 0x0003e2000c101b24 */
[----:B--2---:R-:W-:Y:S01]  /*10d40*/  @!P2 LOP3.LUT R11, R0, 0xfffffffe, RZ, 0xc0, !PT ;  /* 0xfffffffe000ba812 */ /* 0x004fe200078ec0ff */
[----:B------:R-:W-:Y:S01]  /*10d50*/  @!P0 IMAD.WIDE R8, R9, 0x4, R4 ;  /* 0x0000000409088825 */ /* 0x000fe200078e0204 */
[----:B------:R-:W-:Y:S02]  /*10d60*/  ISETP.GE.AND P1, PT, R18, UR4, PT ;  /* 0x0000000412007c0c */ /* 0x000fe4000bf26270 */
[----:B------:R-:W-:Y:S01]  /*10d70*/  @!P5 LEA.HI R17, R17, R17, RZ, 0x1 ;  /* 0x000000111111d211 */ /* 0x000fe200078f08ff */
[----:B------:R-:W-:Y:S01]  /*10d80*/  VIADD R0, R3, 0x90 ;  /* 0x0000009003007836 */ /* 0x000fe20000000000 */
[----:B------:R-:W-:Y:S01]  /*10d90*/  @!P6 LEA.HI R2, R2, R2, RZ, 0x1 ;  /* 0x000000020202e211 */ /* 0x000fe200078f08ff */
[----:B------:R2:W-:Y:S01]  /*10da0*/  @!P0 ST.E.64 desc[UR36][R8.64], R66 ;  /* 0x0000004208008985 */ /* 0x0005e2000c101b24 */
[----:B------:R-:W-:-:S02]  /*10db0*/  @!P4 LEA.HI R19, R19, R19, RZ, 0x1 ;  /* 0x000000131313c211 */ /* 0x000fc400078f08ff */
[----:B0-----:R-:W-:Y:S01]  /*10dc0*/  @!P6 LOP3.LUT R13, R2, 0xfffffffe, RZ, 0xc0, !PT ;  /* 0xfffffffe020de812 */ /* 0x001fe200078ec0ff */
[----:B------:R-:W-:Y:S01]  /*10dd0*/  VIADD R2, R3, 0x98 ;  /* 0x0000009803027836 */ /* 0x000fe20000000000 */
[----:B------:R-:W-:Y:S01]  /*10de0*/  @!P5 LOP3.LUT R17, R17, 0xfffffffe, RZ, 0xc0, !PT ;  /* 0xfffffffe1111d812 */ /* 0x000fe200078ec0ff */
[--C-:B-1----:R-:W-:Y:S01]  /*10df0*/  @!P2 IMAD.WIDE R6, R11, 0x4, R4.reuse ;  /* 0x000000040b06a825 */ /* 0x102fe200078e0204 */
[----:B------:R-:W-:Y:S02]  /*10e00*/  @!P4 LOP3.LUT R19, R19, 0xfffffffe, RZ, 0xc0, !PT ;  /* 0xfffffffe1313c812 */ /* 0x000fe400078ec0ff */
[----:B------:R-:W-:Y:S01]  /*10e10*/  @!P3 LOP3.LUT R15, R20, 0xfffffffe, RZ, 0xc0, !PT ;  /* 0xfffffffe140fb812 */ /* 0x000fe200078ec0ff */
[--C-:B------:R-:W-:Y:S01]  /*10e20*/  @!P5 IMAD.WIDE R10, R17, 0x4, R4.reuse ;  /* 0x00000004110ad825 */ /* 0x100fe200078e0204 */
[----:B------:R-:W-:Y:S01]  /*10e30*/  ISETP.GE.AND P0, PT, R16, UR4, PT ;  /* 0x0000000410007c0c */ /* 0x000fe2000bf06270 */
[----:B------:R0:W-:Y:S01]  /*10e40*/  @!P2 ST.E.64 desc[UR36][R6.64], R70 ;  /* 0x000000460600a985 */ /* 0x0001e2000c101b24 */
[----:B------:R-:W-:Y:S01]  /*10e50*/  IADD3 R20, R3, 0xb0, RZ ;  /* 0x000000b003147810 */ /* 0x000fe20007ffe0ff */
[----:B--2---:R-:W-:Y:S01]  /*10e60*/  @!P6 IMAD.WIDE R8, R13, 0x4, R4 ;  /* 0x000000040d08e825 */ /* 0x004fe200078e0204 */
[----:B------:R-:W-:-:S02]  /*10e70*/  ISETP.GE.AND P2, PT, R0, UR4, PT ;  /* 0x0000000400007c0c */ /* 0x000fc4000bf46270 */
[----:B------:R-:W-:Y:S01]  /*10e80*/  @!P1 LEA.HI R18, R18, R18, RZ, 0x1 ;  /* 0x0000001212129211 */ /* 0x000fe200078f08ff */
[--C-:B------:R-:W-:Y:S01]  /*10e90*/  @!P4 IMAD.WIDE R12, R19, 0x4, R4.reuse ;  /* 0x00000004130cc825 */ /* 0x100fe200078e0204 */
[----:B------:R1:W-:Y:S01]  /*10ea0*/  @!P6 ST.E.64 desc[UR36][R8.64], R74 ;  /* 0x0000004a0800e985 */ /* 0x0003e2000c101b24 */
[----:B------:R-:W-:Y:S02]  /*10eb0*/  ISETP.GE.AND P6, PT, R20, UR4, PT ;  /* 0x0000000414007c0c */ /* 0x000fe4000bfc6270 */
[----:B------:R-:W-:Y:S01]  /*10ec0*/  @!P3 IMAD.WIDE R14, R15, 0x4, R4 ;  /* 0x000000040f0eb825 */ /* 0x000fe200078e0204 */
[----:B------:R2:W-:Y:S01]  /*10ed0*/  @!P5 ST.E.64 desc[UR36][R10.64], R78 ;  /* 0x0000004e0a00d985 */ /* 0x0005e2000c101b24 */
[----:B------:R-:W-:Y:S02]  /*10ee0*/  @!P0 LEA.HI R16, R16, R16, RZ, 0x1 ;  /* 0x0000001010108211 */ /* 0x000fe400078f08ff */
[C---:B------:R-:W-:Y:S01]  /*10ef0*/  VIADD R17, R3.reuse, 0xa0 ;  /* 0x000000a003117836 */ /* 0x040fe20000000000 */
[----:B------:R3:W-:Y:S01]  /*10f00*/  @!P4 ST.E.64 desc[UR36][R12.64], R82 ;  /* 0x000000520c00c985 */ /* 0x0007e2000c101b24 */
[C---:B------:R-:W-:Y:S01]  /*10f10*/  VIADD R19, R3.reuse, 0xa8 ;  /* 0x000000a803137836 */ /* 0x040fe20000000000 */
[----:B0-----:R-:W-:Y:S01]  /*10f20*/  @!P0 LOP3.LUT R7, R16, 0xfffffffe, RZ, 0xc0, !PT ;  /* 0xfffffffe10078812 */ /* 0x001fe200078ec0ff */
[----:B------:R-:W-:Y:S01]  /*10f30*/  VIADD R3, R3, 0xb8 ;  /* 0x000000b803037836 */ /* 0x000fe20000000000 */
[----:B------:R-:W-:Y:S01]  /*10f40*/  @!P3 ST.E.64 desc[UR36][R14.64], R86 ;  /* 0x000000560e00b985 */ /* 0x000fe2000c101b24 */
[----:B------:R-:W-:-:S02]  /*10f50*/  ISETP.GE.AND P3, PT, R2, UR4, PT ;  /* 0x0000000402007c0c */ /* 0x000fc4000bf66270 */
[----:B------:R-:W-:Y:S01]  /*10f60*/  ISETP.GE.AND P4, PT, R17, UR4, PT ;  /* 0x0000000411007c0c */ /* 0x000fe2000bf86270 */
[--C-:B------:R-:W-:Y:S01]  /*10f70*/  @!P0 IMAD.WIDE R6, R7, 0x4, R4.reuse ;  /* 0x0000000407068825 */ /* 0x100fe200078e0204 */
[----:B------:R-:W-:Y:S02]  /*10f80*/  ISETP.GE.AND P5, PT, R19, UR4, PT ;  /* 0x0000000413007c0c */ /* 0x000fe4000bfa6270 */
[----:B-1----:R-:W-:Y:S02]  /*10f90*/  @!P1 LOP3.LUT R9, R18, 0xfffffffe, RZ, 0xc0, !PT ;  /* 0xfffffffe12099812 */ /* 0x002fe400078ec0ff */
[----:B------:R-:W-:Y:S01]  /*10fa0*/  @!P2 LEA.HI R0, R0, R0, RZ, 0x1 ;  /* 0x000000000000a211 */ /* 0x000fe200078f08ff */
[----:B------:R0:W-:Y:S01]  /*10fb0*/  @!P0 ST.E.64 desc[UR36][R6.64], R90 ;  /* 0x0000005a06008985 */ /* 0x0001e2000c101b24 */
[----:B------:R-:W-:Y:S01]  /*10fc0*/  @!P6 LEA.HI R20, R20, R20, RZ, 0x1 ;  /* 0x000000141414e211 */ /* 0x000fe200078f08ff */
[----:B------:R-:W-:Y:S01]  /*10fd0*/  @!P1 IMAD.WIDE R8, R9, 0x4, R4 ;  /* 0x0000000409089825 */ /* 0x000fe200078e0204 */
[----:B--2---:R-:W-:-:S02]  /*10fe0*/  @!P2 LOP3.LUT R11, R0, 0xfffffffe, RZ, 0xc0, !PT ;  /* 0xfffffffe000ba812 */ /* 0x004fc400078ec0ff */
[----:B------:R-:W-:Y:S02]  /*10ff0*/  @!P3 LEA.HI R2, R2, R2, RZ, 0x1 ;  /* 0x000000020202b211 */ /* 0x000fe400078f08ff */
[----:B------:R-:W-:Y:S01]  /*11000*/  @!P4 LEA.HI R17, R17, R17, RZ, 0x1 ;  /* 0x000000111111c211 */ /* 0x000fe200078f08ff */
[----:B------:R1:W-:Y:S01]  /*11010*/  @!P1 ST.E.64 desc[UR36][R8.64], R94 ;  /* 0x0000005e08009985 */ /* 0x0003e2000c101b24 */
[----:B------:R-:W-:Y:S02]  /*11020*/  @!P5 LEA.HI R19, R19, R19, RZ, 0x1 ;  /* 0x000000131313d211 */ /* 0x000fe400078f08ff */
[----:B---3--:R-:W-:Y:S02]  /*11030*/  @!P3 LOP3.LUT R13, R2, 0xfffffffe, RZ, 0xc0, !PT ;  /* 0xfffffffe020db812 */ /* 0x008fe400078ec0ff */
[----:B------:R-:W-:Y:S01]  /*11040*/  @!P4 LOP3.LUT R17, R17, 0xfffffffe, RZ, 0xc0, !PT ;  /* 0xfffffffe1111c812 */ /* 0x000fe200078ec0ff */
[----:B0-----:R-:W-:Y:S01]  /*11050*/  @!P2 IMAD.WIDE R6, R11, 0x4, R4 ;  /* 0x000000040b06a825 */ /* 0x001fe200078e0204 */
[----:B------:R-:W-:-:S02]  /*11060*/  @!P5 LOP3.LUT R19, R19, 0xfffffffe, RZ, 0xc0, !PT ;  /* 0xfffffffe1313d812 */ /* 0x000fc400078ec0ff */
[----:B------:R-:W-:Y:S01]  /*11070*/  @!P6 LOP3.LUT R15, R20, 0xfffffffe, RZ, 0xc0, !PT ;  /* 0xfffffffe140fe812 */ /* 0x000fe200078ec0ff */
[--C-:B------:R-:W-:Y:S01]  /*11080*/  @!P4 IMAD.WIDE R10, R17, 0x4, R4.reuse ;  /* 0x00000004110ac825 */ /* 0x100fe200078e0204 */
[----:B------:R0:W-:Y:S01]  /*11090*/  @!P2 ST.E.64 desc[UR36][R6.64], R98 ;  /* 0x000000620600a985 */ /* 0x0001e2000c101b24 */
[----:B------:R-:W-:Y:S02]  /*110a0*/  ISETP.GE.AND P0, PT, R3, UR4, PT ;  /* 0x0000000403007c0c */ /* 0x000fe4000bf06270 */
        /* <DEDUP_REMOVED lines=13> */
.L_x_4328:
        /* <DEDUP_REMOVED lines=31> */
[----:B------:R-:W-:Y:S01]  /*11370*/  IMAD.MOV R7, RZ, RZ, -R5 ;  /* 0x000000ffff077224 */ /* 0x000fe200078e0a05 */
[----:B------:R-:W-:Y:S01]  /*11380*/  UIMAD UR6, UR11, UR9, UR6 ;  /* 0x000000090b0672a4 */ /* 0x000fe2000f8e0206 */
[----:B------:R-:W-:Y:S01]  /*11390*/  IMAD.U32 R3, RZ, RZ, UR5 ;  /* 0x00000005ff037e24 */ /* 0x000fe2000f8e00ff */
[----:B------:R-:W-:Y:S01]  /*113a0*/  SHF.R.S32.HI R4, RZ, 0x1f, R9 ;  /* 0x0000001fff047819 */ /* 0x000fe20000011409 */
[----:B------:R-:W-:Y:S01]  /*113b0*/  IMAD.U32 R2, RZ, RZ, UR4 ;  /* 0x00000004ff027e24 */ /* 0x000fe2000f8e00ff */
        /* <DEDUP_REMOVED lines=19> */
[----:B------:R-:W-:-:S04]  /*114f0*/  ULDC.64 UR4, c[0x0][0xba8] ;  /* 0x0002ea0000047ab9 */ /* 0x000fc80000000a00 */
[----:B------:R-:W-:Y:S02]  /*11500*/  IADD3 R3, R3, R5, RZ ;  /* 0x0000000503037210 */ /* 0x000fe40007ffe0ff */
[----:B------:R-:W-:-:S04]  /*11510*/  LEA R4, P0, R2, UR4, 0x2 ;  /* 0x0000000402047c11 */ /* 0x000fc8000f8010ff */
[----:B------:R-:W-:Y:S01]  /*11520*/  LEA.HI.X R5, R2, UR5, R3, 0x2, P0 ;  /* 0x0000000502057c11 */ /* 0x000fe200080f1403 */
[----:B------:R-:W-:-:S05]  /*11530*/  IMAD.MOV.U32 R3, RZ, RZ, -0x800000 ;  /* 0xff800000ff037424 */ /* 0x000fca00078e00ff */
[----:B------:R0:W-:Y:S01]  /*11540*/  STG.E desc[UR36][R4.64], R3 ;  /* 0x0000000304007986 */ /* 0x0001e2000c101924 */
[----:B------:R-:W-:Y:S05]  /*11550*/  BRA `(.L_x_4241) ;  /* 0x0000004000047947 */ /* 0x000fea0003800000 */
.L_x_4239:
        /* <DEDUP_REMOVED lines=18> */
.L_x_4331:
[----:B------:R-:W-:Y:S01]  /*11680*/  ULDC UR7, c[0x0][0xc50] ;  /* 0x0003140000077ab9 */ /* 0x000fe20000000800 */
[----:B------:R-:W-:Y:S01]  /*11690*/  UMOV UR41, UR6 ;  /* 0x0000000600297c82 */ /* 0x000fe20008000000 */
[----:B------:R-:W-:-:S11]  /*116a0*/  UISETP.NE.AND UP0, UPT, UR7, 0x1, UPT ;  /* 0x000000010700788c */ /* 0x000fd6000bf05270 */
[----:B------:R-:W-:Y:S01]  /*116b0*/  @UP0 ULDC UR4, c[0x0][0xc54] ;  /* 0x0003150000040ab9 */ /* 0x000fe20000000800 */
[----:B------:R-:W-:Y:S01]  /*116c0*/  @UP0 ULDC UR8, c[0x0][0xc58] ;  /* 0x0003160000080ab9 */ /* 0x000fe20000000800 */
[----:B------:R-:W-:-:S04]  /*116d0*/  UIMAD.WIDE.U32 UR4, UR6, UR4, URZ ;  /* 0x00000004060472a5 */ /* 0x000fc8000f8e003f */
[----:B------:R-:W-:-:S12]  /*116e0*/  @UP0 USHF.R.U32.HI UR41, URZ, UR8, UR5 ;  /* 0x000000083f290299 */ /* 0x000fd80008011605 */
.L_x_4332:
[----:B------:R-:W-:Y:S01]  /*116f0*/  ISETP.GE.AND P0, PT, R26, RZ, PT ;  /* 0x000000ff1a00720c */ /* 0x000fe20003f06270 */
[----:B------:R-:W-:Y:S01]  /*11700*/  UIADD3 UR47, -UR41, URZ, URZ ;  /* 0x0000003f292f7290 */ /* 0x000fe2000fffe13f */
[----:B------:R-:W-:Y:S02]  /*11710*/  IMAD.MOV.U32 R28, RZ, RZ, 0x1 ;  /* 0x00000001ff1c7424 */ /* 0x000fe400078e00ff */
[----:B------:R-:W-:Y:S01]  /*11720*/  IMAD.MOV.U32 R0, RZ, RZ, RZ ;  /* 0x000000ffff007224 */ /* 0x000fe200078e00ff */
[----:B------:R-:W-:Y:S01]  /*11730*/  UIMAD UR47, UR7, UR47, UR6 ;  /* 0x0000002f072f72a4 */ /* 0x000fe2000f8e0206 */
[----:B------:R-:W-:-:S07]  /*11740*/  IMAD.MOV.U32 R6, RZ, RZ, 0x1 ;  /* 0x00000001ff067424 */ /* 0x000fce00078e00ff */
[----:B------:R-:W-:Y:S05]  /*11750*/  @!P0 BRA `(.L_x_4333) ;  /* 0x0000003800bc8947 */ /* 0x000fea0003800000 */
[----:B------:R-:W0:Y:S01]  /*11760*/  LDC.64 R2, c[0x0][0xa28] ;  /* 0x00028a00ff027b82 */ /* 0x000e220000000a00 */
[----:B------:R-:W-:Y:S01]  /*11770*/  IMAD.MOV.U32 R22, RZ, RZ, RZ ;  /* 0x000000ffff167224 */ /* 0x000fe200078e00ff */
        /* <DEDUP_REMOVED lines=9> */
[----:B------:R-:W-:-:S03]  /*11810*/  UISETP.NE.AND UP1, UPT, UR4, 0x1, UPT ;  /* 0x000000010400788c */ /* 0x000fc6000bf25270 */
[----:B------:R-:W-:Y:S01]  /*11820*/  ULDC.64 UR4, c[0x0][0x418] ;  /* 0x0001060000047ab9 */ /* 0x000fe20000000a00 */
[----:B------:R-:W-:Y:S02]  /*11830*/  UP2UR UR50, UPR, URZ, 0x2 ;  /* 0x000000023f327883 */ /* 0x000fe40008000000 */
[----:B------:R-:W-:-:S03]  /*11840*/  UISETP.NE.U32.AND UP0, UPT, UR4, URZ, UPT ;  /* 0x0000003f0400728c */ /* 0x000fc6000bf05070 */
[----:B------:R-:W-:Y:S01]  /*11850*/  ULDC UR4, c[0x0][0x424] ;  /* 0x0001090000047ab9 */ /* 0x000fe20000000800 */
[----:B------:R-:W-:Y:S01]  /*11860*/  UISETP.NE.AND.EX UP0, UPT, UR5, URZ, UPT, UP0 ;  /* 0x0000003f0500728c */ /* 0x000fe2000bf05300 */
[----:B------:R-:W-:Y:S02]  /*11870*/  @UP1 ULDC UR9, c[0x0][0x450] ;  /* 0x0001140000091ab9 */ /* 0x000fe40000000800 */
[----:B------:R-:W-:Y:S01]  /*11880*/  @UP1 ULDC UR5, c[0x0][0x44c] ;  /* 0x0001130000051ab9 */ /* 0x000fe20000000800 */
[----:B------:R-:W-:-:S04]  /*11890*/  USEL UR43, UR4, 0x1, UP0 ;  /* 0x00000001042b7887 */ /* 0x000fc80008000000 */
[----:B------:R-:W-:Y:S02]  /*118a0*/  UIMAD UR7, UR43, UR6, 0x5f ;  /* 0x0000005f2b0774a4 */ /* 0x000fe4000f8e0206 */
[----:B------:R-:W-:Y:S02]  /*118b0*/  UIMAD UR43, UR43, UR6, URZ ;  /* 0x000000062b2b72a4 */ /* 0x000fe4000f8e023f */
[----:B------:R-:W-:Y:S02]  /*118c0*/  UIMAD.WIDE UR6, UR7, 0x2aaaaaab, URZ ;  /* 0x2aaaaaab070678a5 */ /* 0x000fe4000f8e023f */
[----:B-1----:R-:W-:Y:S02]  /*118d0*/  USHF.L.U32 UR42, UR42, 0x7, URZ ;  /* 0x000000072a2a7899 */ /* 0x002fe4000800063f */
[----:B------:R-:W-:Y:S02]  /*118e0*/  USHF.R.U32.HI UR44, URZ, 0x1f, UR7 ;  /* 0x0000001f3f2c7899 */ /* 0x000fe40008011607 */
[----:B------:R-:W-:-:S02]  /*118f0*/  UIADD3 UR8, UR42, 0x7f, URZ ;  /* 0x0000007f2a087890 */ /* 0x000fc4000fffe03f */
[----:B------:R-:W-:Y:S02]  /*11900*/  ULEA.HI.SX32 UR44, UR7, UR44, 0x1c ;  /* 0x0000002c072c7291 */ /* 0x000fe4000f8fe23f */
[----:B------:R-:W-:-:S04]  /*11910*/  UIMAD.WIDE.U32 UR4, UR8, UR5, URZ ;  /* 0x00000005080472a5 */ /* 0x000fc8000f8e003f */
[----:B------:R-:W-:Y:S02]  /*11920*/  @UP1 USHF.R.U32.HI UR8, URZ, UR9, UR5 ;  /* 0x000000093f081299 */ /* 0x000fe40008011605 */
[----:B------:R-:W-:Y:S01]  /*11930*/  UIADD3 UR9, UR43, 0x1, -UR10 ;  /* 0x000000012b097890 */ /* 0x000fe2000fffe80a */
[----:B------:R-:W-:Y:S02]  /*11940*/  ULDC.64 UR4, c[0x0][0x9e0] ;  /* 0x0002780000047ab9 */ /* 0x000fe40000000a00 */
[----:B------:R-:W-:Y:S02]  /*11950*/  UISETP.GE.AND UP0, UPT, UR5, 0x1, UPT ;  /* 0x000000010500788c */ /* 0x000fe4000bf06270 */
[----:B------:R-:W-:-:S04]  /*11960*/  UIADD3 UR9, UR9, UR8, URZ ;  /* 0x0000000809097290 */ /* 0x000fc8000fffe03f */
[----:B------:R-:W-:Y:S01]  /*11970*/  PLOP3.LUT P1, PT, PT, PT, UP0, 0x80, 0x0 ;  /* 0x000000000000781c */ /* 0x000fe20003f2f008 */
[----:B------:R-:W-:-:S12]  /*11980*/  UIADD3 UR4, UR9, UR4, URZ ;  /* 0x0000000409047290 */ /* 0x000fd8000fffe03f */
[----:B0-----:R-:W-:Y:S05]  /*11990*/  @!P1 BRA `(.L_x_4334) ;  /* 0x0000000000449947 */ /* 0x001fea0003800000 */
        /* <DEDUP_REMOVED lines=10> */
.L_x_4335:
[----:B------:R-:W-:-:S11]  /*11a40*/  UISETP.NE.AND UP0, UPT, UR5, 0x1, UPT ;  /* 0x000000010500788c */ /* 0x000fd6000bf05270 */
[----:B------:R-:W-:Y:S02]  /*11a50*/  @UP0 ULDC.64 UR12, c[0x0][0x9e8] ;  /* 0x00027a00000c0ab9 */ /* 0x000fe40000000a00 */
[----:B------:R-:W-:-:S04]  /*11a60*/  UIMAD.WIDE.U32 UR6, UR8, UR12, URZ ;  /* 0x0000000c080672a5 */ /* 0x000fc8000f8e003f */
[----:B------:R-:W-:-:S12]  /*11a70*/  @UP0 USHF.R.U32.HI UR8, URZ, UR13, UR7 ;  /* 0x0000000d3f080299 */ /* 0x000fd80008011607 */
.L_x_4336:
[----:B------:R-:W-:-:S04]  /*11a80*/  UIMAD UR8, UR8, UR5, UR5 ;  /* 0x00000005080872a4 */ /* 0x000fc8000f8e0205 */
[----:B------:R-:W-:-:S04]  /*11a90*/  UISETP.LT.AND UP0, UPT, UR4, UR8, UPT ;  /* 0x000000080400728c */ /* 0x000fc8000bf01270 */
[----:B------:R-:W-:-:S12]  /*11aa0*/  USEL UR4, UR4, UR8, UP0 ;  /* 0x0000000804047287 */ /* 0x000fd80008000000 */
.L_x_4334:
[----:B------:R-:W-:Y:S02]  /*11ab0*/  UISETP.NE.AND UP0, UPT, UR50, URZ, UPT ;  /* 0x0000003f3200728c */ /* 0x000fe4000bf05270 */
[----:B------:R-:W-:-:S03]  /*11ac0*/  UIADD3 UR6, UR4, 0x5f, URZ ;  /* 0x0000005f04067890 */ /* 0x000fc6000fffe03f */
[----:B------:R-:W-:Y:S01]  /*11ad0*/  UMOV UR4, UR42 ;  /* 0x0000002a00047c82 */ /* 0x000fe20008000000 */
[----:B------:R-:W-:-:S04]  /*11ae0*/  UIMAD.WIDE UR6, UR6, 0x2aaaaaab, URZ ;  /* 0x2aaaaaab060678a5 */ /* 0x000fc8000f8e023f */
[----:B------:R-:W-:Y:S01]  /*11af0*/  USHF.R.U32.HI UR45, URZ, 0x1f, UR7 ;  /* 0x0000001f3f2d7899 */ /* 0x000fe20008011607 */
[----:B------:R-:W-:Y:S02]  /*11b00*/  @UP0 ULDC UR8, c[0x0][0x44c] ;  /* 0x0001130000080ab9 */ /* 0x000fe40000000800 */
[----:B------:R-:W-:Y:S01]  /*11b10*/  @UP0 ULDC UR6, c[0x0][0x450] ;  /* 0x0001140000060ab9 */ /* 0x000fe20000000800 */
[----:B------:R-:W-:Y:S02]  /*11b20*/  UIMAD.WIDE.U32 UR8, UR42, UR8, URZ ;  /* 0x000000082a0872a5 */ /* 0x000fe4000f8e003f */
[----:B------:R-:W-:Y:S02]  /*11b30*/  ULEA.HI.SX32 UR45, UR7, UR45, 0x1c ;  /* 0x0000002d072d7291 */ /* 0x000fe4000f8fe23f */
        /* <DEDUP_REMOVED lines=17> */
.L_x_4338:
[----:B------:R-:W-:-:S11]  /*11c50*/  UISETP.NE.AND UP0, UPT, UR5, 0x1, UPT ;  /* 0x000000010500788c */ /* 0x000fd6000bf05270 */
[----:B------:R-:W-:Y:S02]  /*11c60*/  @UP0 ULDC.64 UR10, c[0x0][0x9e8] ;  /* 0x00027a00000a0ab9 */ /* 0x000fe40000000a00 */
[----:B------:R-:W-:-:S04]  /*11c70*/  UIMAD.WIDE.U32 UR6, UR4, UR10, URZ ;  /* 0x0000000a040672a5 */ /* 0x000fc8000f8e003f */
[----:B------:R-:W-:-:S12]  /*11c80*/  @UP0 USHF.R.U32.HI UR4, URZ, UR11, UR7 ;  /* 0x0000000b3f040299 */ /* 0x000fd80008011607 */
.L_x_4339:
[----:B------:R-:W-:-:S04]  /*11c90*/  UIMAD UR4, UR4, UR5, URZ ;  /* 0x00000005040472a4 */ /* 0x000fc8000f8e023f */
[----:B------:R-:W-:-:S04]  /*11ca0*/  UISETP.LT.AND UP0, UPT, UR8, UR4, UPT ;  /* 0x000000040800728c */ /* 0x000fc8000bf01270 */
[----:B------:R-:W-:-:S12]  /*11cb0*/  USEL UR8, UR8, UR4, !UP0 ;  /* 0x0000000408087287 */ /* 0x000fd8000c000000 */
.L_x_4337:
[----:B------:R-:W-:Y:S02]  /*11cc0*/  UIMAD.WIDE UR4, UR8, 0x2aaaaaab, URZ ;  /* 0x2aaaaaab080478a5 */ /* 0x000fe4000f8e023f */
[----:B------:R-:W-:Y:S02]  /*11cd0*/  USHF.R.U32.HI UR9, URZ, 0x10, UR47 ;  /* 0x000000103f097899 */ /* 0x000fe4000801162f */
[----:B------:R-:W-:Y:S02]  /*11ce0*/  USHF.R.U32.HI UR4, URZ, 0x1f, UR5 ;  /* 0x0000001f3f047899 */ /* 0x000fe40008011605 */
[----:B------:R-:W-:Y:S02]  /*11cf0*/  ULOP3.LUT UR47, UR47, 0xffff, URZ, 0xc0, !UPT ;  /* 0x0000ffff2f2f7892 */ /* 0x000fe4000f8ec03f */
[----:B------:R-:W-:Y:S01]  /*11d00*/  ULEA.HI.SX32 UR4, UR5, UR4, 0x1c ;  /* 0x0000000405047291 */ /* 0x000fe2000f8fe23f */
        /* <DEDUP_REMOVED lines=39> */
.L_x_4340:
[----:B------:R-:W-:Y:S02]  /*11f80*/  UIMAD UR51, UR47, UR40, UR46 ;  /* 0x000000282f3372a4 */ /* 0x000fe4000f8e022e */
[----:B------:R-:W-:Y:S01]  /*11f90*/  IMAD.U32 R0, RZ, RZ, UR40 ;  /* 0x00000028ff007e24 */ /* 0x000fe2000f8e00ff */
[----:B------:R-:W-:Y:S01]  /*11fa0*/  MOV R6, 0x1 ;  /* 0x0000000100067802 */ /* 0x000fe20000000f00 */
[----:B------:R-:W-:Y:S02]  /*11fb0*/  IMAD.MOV.U32 R28, RZ, RZ, 0x1 ;  /* 0x00000001ff1c7424 */ /* 0x000fe400078e00ff */
[----:B------:R-:W-:-:S05]  /*11fc0*/  IMAD.U32 R19, RZ, RZ, UR51 ;  /* 0x00000033ff137e24 */ /* 0x000fca000f8e00ff */
[----:B------:R-:W-:Y:S01]  /*11fd0*/  VIADDMNMX R19, R19, R0, UR12, PT ;  /* 0x0000000c13137e46 */ /* 0x000fe2000b800100 */
[----:B------:R-:W-:-:S03]  /*11fe0*/  IMAD.MOV.U32 R0, RZ, RZ, RZ ;  /* 0x000000ffff007224 */ /* 0x000fc600078e00ff */
        /* <DEDUP_REMOVED lines=12> */
[----:B------:R-:W-:Y:S02]  /*120b0*/  IMAD.U32 R4, RZ, RZ, UR4 ;  /* 0x00000004ff047e24 */ /* 0x000fe4000f8e00ff */
[----:B------:R-:W-:Y:S01]  /*120c0*/  IMAD.U32 R5, RZ, RZ, UR5 ;  /* 0x00000005ff057e24 */ /* 0x000fe2000f8e00ff */
[----:B------:R-:W0:Y:S01]  /*120d0*/  LDC.64 R2, c[0x4][R2] ;  /* 0x0100000002027b82 */ /* 0x000e220000000a00 */
[----:B------:R-:W-:Y:S01]  /*120e0*/  ULDC.64 UR4, c[0x4][0x70] ;  /* 0x01001c0000047ab9 */ /* 0x000fe20000000a00 */
        /* <DEDUP_REMOVED lines=8> */
[----:B0----5:R-:W-:Y:S05]  /*12170*/  CALL.ABS.NOINC R2 ;  /* 0x0000000002007343 */ /* 0x021fea0003c00000 */
.L_x_4341:
        /* <DEDUP_REMOVED lines=12> */
[----:B------:R-:W-:Y:S02]  /*12240*/  IMAD.U32 R7, RZ, RZ, UR7 ;  /* 0x00000007ff077e24 */ /* 0x000fe4000f8e00ff */
[----:B------:R-:W-:-:S02]  /*12250*/  IMAD.U32 R10, RZ, RZ, UR4 ;  /* 0x00000004ff0a7e24 */ /* 0x000fc4000f8e00ff */
[----:B------:R-:W-:Y:S02]  /*12260*/  IMAD.U32 R11, RZ, RZ, UR5 ;  /* 0x00000005ff0b7e24 */ /* 0x000fe4000f8e00ff */
[----:B------:R-:W-:Y:S02]  /*12270*/  IMAD.MOV.U32 R8, RZ, RZ, 0x70 ;  /* 0x00000070ff087424 */ /* 0x000fe400078e00ff */
[----:B------:R-:W-:Y:S02]  /*12280*/  IMAD.MOV.U32 R12, RZ, RZ, 0x1 ;  /* 0x00000001ff0c7424 */ /* 0x000fe400078e00ff */
[----:B0-----:R-:W-:-:S07]  /*12290*/  IMAD.MOV.U32 R13, RZ, RZ, RZ ;  /* 0x000000ffff0d7224 */ /* 0x001fce00078e00ff */
[----:B------:R-:W-:-:S07]  /*122a0*/  LEPC R20, `(.L_x_4343) ;  /* 0x000000001014794e */ /* 0x000fce0000000000 */
[----:B-1---5:R-:W-:Y:S05]  /*122b0*/  CALL.ABS.NOINC R2 ;  /* 0x0000000002007343 */ /* 0x022fea0003c00000 */
.L_x_4343:
[----:B------:R0:W1:Y:S01]  /*122c0*/  LDC.64 R2, c[0x4][R16] ;  /* 0x0100000010027b82 */ /* 0x0000620000000a00 */
[----:B------:R-:W-:Y:S01]  /*122d0*/  ULDC.64 UR4, c[0x4][0x138] ;  /* 0x01004e0000047ab9 */ /* 0x000fe20000000a00 */
[----:B------:R-:W-:Y:S01]  /*122e0*/  ULDC.64 UR6, c[0x4][0x140] ;  /* 0x0100500000067ab9 */ /* 0x000fe20000000a00 */
[----:B------:R-:W-:Y:S02]  /*122f0*/  IMAD.U32 R4, RZ, RZ, UR4 ;  /* 0x00000004ff047e24 */ /* 0x000fe4000f8e00ff */
        /* <DEDUP_REMOVED lines=11> */
.L_x_4342:
[----:B------:R-:W0:Y:S01]  /*123b0*/  LDC.64 R2, c[0x0][0x9f8] ;  /* 0x00027e00ff027b82 */ /* 0x000e220000000a00 */
[----:B------:R-:W-:-:S07]  /*123c0*/  IMAD.MOV.U32 R36, RZ, RZ, R26 ;  /* 0x000000ffff247224 */ /* 0x000fce00078e001a */
        /* <DEDUP_REMOVED lines=14> */
[----:B------:R-:W-:-:S05]  /*124b0*/  LOP3.LUT R37, R24, R0, RZ, 0xfc, !PT ;  /* 0x0000000018257212 */ /* 0x000fca00078efcff */
[----:B------:R-:W-:-:S04]  /*124c0*/  IMAD R5, R31, 0x60, R37 ;  /* 0x000000601f057824 */ /* 0x000fc800078e0225 */
[C---:B-----5:R-:W-:Y:S01]  /*124d0*/  IMAD.IADD R10, R5.reuse, 0x1, R22 ;  /* 0x00000001050a7824 */ /* 0x060fe200078e0216 */
[----:B------:R-:W-:Y:S01]  /*124e0*/  ISETP.GE.AND P0, PT, R5, UR43, PT ;  /* 0x0000002b05007c0c */ /* 0x000fe2000bf06270 */
[----:B0-----:R-:W0:Y:S01]  /*124f0*/  @P1 LDC R3, c[0x0][0x434] ;  /* 0x00010d00ff031b82 */ /* 0x001e220000000800 */
[----:B------:R-:W-:Y:S01]  /*12500*/  @P1 LOP3.LUT R16, R16, 0x20, RZ, 0xfc, !PT ;  /* 0x0000002010101812 */ /* 0x000fe200078efcff */
[----:B------:R-:W-:Y:S01]  /*12510*/  IMAD.MOV.U32 R9, RZ, RZ, R10 ;  /* 0x000000ffff097224 */ /* 0x000fe200078e000a */
[----:B------:R-:W-:-:S05]  /*12520*/  ISETP.GT.U32.OR P0, PT, R37, 0x5f, P0 ;  /* 0x0000005f2500780c */ /* 0x000fca0000704470 */
[----:B------:R-:W1:Y:S08]  /*12530*/  @P1 LDC R11, c[0x0][0x438] ;  /* 0x00010e00ff0b1b82 */ /* 0x000e700000000800 */
[----:B------:R-:W3:Y:S08]  /*12540*/  @!P0 LDC.64 R6, c[0x0][0x428] ;  /* 0x00010a00ff068b82 */ /* 0x000ef00000000a00 */
[----:B------:R-:W4:Y:S01]  /*12550*/  @!P0 LDC.64 R4, c[0x0][0x418] ;  /* 0x00010600ff048b82 */ /* 0x000f220000000a00 */
[----:B0-----:R-:W-:-:S05]  /*12560*/  @P1 IMAD.HI.U32 R0, R10, R3, RZ ;  /* 0x000000030a001227 */ /* 0x001fca00078e00ff */
[----:B-1----:R-:W-:-:S04]  /*12570*/  @P1 SHF.R.U32.HI R9, RZ, R11, R0 ;  /* 0x0000000bff091219 */ /* 0x002fc80000011600 */
[--C-:B------:R-:W-:Y:S01]  /*12580*/  @!P0 SHF.R.S32.HI R3, RZ, 0x1f, R9.reuse ;  /* 0x0000001fff038819 */ /* 0x100fe20000011409 */
[----:B------:R-:W-:Y:S01]  /*12590*/  @!P0 IMAD.MOV.U32 R2, RZ, RZ, R9 ;  /* 0x000000ffff028224 */ /* 0x000fe200078e0009 */
[----:B------:R-:W-:Y:S01]  /*125a0*/  LOP3.LUT R16, R16, 0xfffffffb, RZ, 0xc0, !PT ;  /* 0xfffffffb10107812 */ /* 0x000fe200078ec0ff */
[----:B------:R-:W-:Y:S01]  /*125b0*/  UMOV UR5, 0xffffffff ;  /* 0xffffffff00057882 */ /* 0x000fe20000000000 */
[----:B--2---:R-:W-:Y:S01]  /*125c0*/  SHF.R.S32.HI R12, RZ, 0x1f, R36 ;  /* 0x0000001fff0c7819 */ /* 0x004fe20000011424 */
[----:B---3--:R-:W-:-:S04]  /*125d0*/  @!P0 IMAD.WIDE.U32 R2, R36, R6, R2 ;  /* 0x0000000624028225 */ /* 0x008fc800078e0002 */
[----:B------:R-:W-:Y:S01]  /*125e0*/  @!P0 IMAD R0, R12, R6, RZ ;  /* 0x000000060c008224 */ /* 0x000fe200078e02ff */
[----:B----4-:R-:W-:Y:S01]  /*125f0*/  @!P0 LEA R4, P1, R2, R4, 0x2 ;  /* 0x0000000402048211 */ /* 0x010fe200078210ff */
[----:B------:R0:W-:Y:S02]  /*12600*/  STL [R1], R12 ;  /* 0x0000000c01007387 */ /* 0x0001e40000100800 */
[----:B------:R-:W-:-:S04]  /*12610*/  @!P0 IMAD R7, R36, R7, R0 ;  /* 0x0000000724078224 */ /* 0x000fc800078e0200 */
[----:B------:R-:W-:-:S05]  /*12620*/  @!P0 IMAD.IADD R0, R3, 0x1, R7 ;  /* 0x0000000103008824 */ /* 0x000fca00078e0207 */
[----:B------:R-:W-:Y:S01]  /*12630*/  @!P0 LEA.HI.X R5, R2, R5, R0, 0x2, P1 ;  /* 0x0000000502058211 */ /* 0x000fe200008f1400 */
[----:B------:R-:W-:-:S06]  /*12640*/  IMAD.MOV.U32 R0, RZ, RZ, RZ ;  /* 0x000000ffff007224 */ /* 0x000fcc00078e00ff */
[----:B------:R1:W5:Y:S02]  /*12650*/  @!P0 LDG.E R0, desc[UR36][R4.64] ;  /* 0x0000002404008981 */ /* 0x000364000c1e1900 */
[----:B-1----:R-:W-:-:S04]  /*12660*/  SHF.L.U32 R4, R25, 0x3, RZ ;  /* 0x0000000319047819 */ /* 0x002fc800000006ff */
[----:B------:R-:W-:-:S04]  /*12670*/  LOP3.LUT R23, R4, 0x38, RZ, 0xc0, !PT ;  /* 0x0000003804177812 */ /* 0x000fc800078ec0ff */
[C---:B------:R-:W-:Y:S02]  /*12680*/  ISETP.GE.AND P2, PT, R23.reuse, UR4, PT ;  /* 0x0000000417007c0c */ /* 0x040fe4000bf46270 */
[C---:B------:R-:W-:Y:S02]  /*12690*/  LOP3.LUT R34, R23.reuse, 0x40, RZ, 0xfc, !PT ;  /* 0x0000004017227812 */ /* 0x040fe400078efcff */
[----:B------:R-:W-:Y:S02]  /*126a0*/  LOP3.LUT R33, R23, 0x80, RZ, 0xfc, !PT ;  /* 0x0000008017217812 */ /* 0x000fe400078efcff */
[----:B------:R-:W-:Y:S02]  /*126b0*/  ISETP.GE.AND P1, PT, R34, UR4, PT ;  /* 0x0000000422007c0c */ /* 0x000fe4000bf26270 */
[----:B------:R-:W-:-:S05]  /*126c0*/  ISETP.GE.AND P0, PT, R33, UR4, PT ;  /* 0x0000000421007c0c */ /* 0x000fca000bf06270 */
[----:B------:R-:W-:-:S04]  /*126d0*/  @P2 LOP3.LUT R16, R16, 0x4, RZ, 0xfc, !PT ;  /* 0x0000000410102812 */ /* 0x000fc800078efcff */
[----:B------:R-:W-:-:S04]  /*126e0*/  LOP3.LUT R16, R16, 0xfffffffe, RZ, 0xc0, !PT ;  /* 0xfffffffe10107812 */ /* 0x000fc800078ec0ff */
[----:B------:R-:W-:-:S04]  /*126f0*/  LOP3.LUT R16, R16, 0xfffffffd, RZ, 0xc0, !PT ;  /* 0xfffffffd10107812 */ /* 0x000fc800078ec0ff */
[----:B------:R-:W-:-:S04]  /*12700*/  @P1 LOP3.LUT R16, R16, 0x2, RZ, 0xfc, !PT ;  /* 0x0000000210101812 */ /* 0x000fc800078efcff */
[----:B------:R-:W-:Y:S01]  /*12710*/  @P0 LOP3.LUT R16, R16, 0x1, RZ, 0xfc, !PT ;  /* 0x0000000110100812 */ /* 0x000fe200078efcff */
[----:B0-----:R-:W-:Y:S06]  /*12720*/  BRA.DIV UR5, `(.L_x_4344) ;  /* 0x0000003205707947 */ /* 0x001fec000b800000 */
.L_x_4386:
        /* <DEDUP_REMOVED lines=11> */
[----:B------:R-:W-:-:S05]  /*127e0*/  IMAD.U32 R2, RZ, RZ, UR4 ;  /* 0x00000004ff027e24 */ /* 0x000fca000f8e00ff */
[----:B------:R-:W-:-:S13]  /*127f0*/  ISETP.NE.AND P0, PT, R2, 0x3, PT ;  /* 0x000000030200780c */ /* 0x000fda0003f05270 */
[----:B------:R-:W-:Y:S01]  /*12800*/  @P0 LOP3.LUT R16, R16, 0x10, RZ, 0xfc, !PT ;  /* 0x0000001010100812 */ /* 0x000fe200078efcff */
[----:B------:R-:W-:Y:S06]  /*12810*/  @!P0 BRA `(.L_x_4345) ;  /* 0x0000000000048947 */ /* 0x000fec0003800000 */
[----:B------:R-:W-:Y:S01]  /*12820*/  BPT.TRAP 0x1 ;  /* 0x000000040000795c */ /* 0x000fe20000300000 */
.L_x_4345:
        /* <DEDUP_REMOVED lines=20> */
[----:B------:R-:W-:-:S05]  /*12970*/  VIADD R3, R3, UR4 ;  /* 0x0000000403037c36 */ /* 0x000fca0008000000 */
[----:B------:R-:W-:Y:S01]  /*12980*/  LEA.HI.X R18, R2, UR7, R3, 0x1, P0 ;  /* 0x0000000702127c11 */ /* 0x000fe200080f0c03 */
[----:B------:R-:W-:-:S05]  /*12990*/  IMAD.MOV.U32 R2, RZ, RZ, 0x1 ;  /* 0x00000001ff027424 */ /* 0x000fca00078e00ff */
[----:B------:R-:W-:-:S04]  /*129a0*/  SHF.L.U32 R2, R2, 0x1f, RZ ;  /* 0x0000001f02027819 */ /* 0x000fc800000006ff */
[----:B------:R-:W0:Y:S02]  /*129b0*/  SYNCS.PHASECHK.TRANS64.TRYWAIT P0, [UR48+0x30840], R2 ;  /* 0x03084002ff0075a7 */ /* 0x000e240008000170 */
[----:B0-----:R-:W-:Y:S05]  /*129c0*/  @!P0 BRA `(.L_x_4346) ;  /* 0x0000002c00e88947 */ /* 0x001fea0003800000 */
.L_x_4387:
[----:B------:R-:W-:Y:S01]  /*129d0*/  ULDC.64 UR4, c[0x0][0x300] ;  /* 0x0000c00000047ab9 */ /* 0x000fe20000000a00 */
[----:B------:R-:W-:Y:S01]  /*129e0*/  R2UR UR6, R35 ;  /* 0x00000000230672ca */ /* 0x000fe200000e0000 */
[----:B0-----:R-:W-:Y:S01]  /*129f0*/  IMAD R3, R6, UR4, RZ ;  /* 0x0000000406037c24 */ /* 0x001fe2000f8e02ff */
[----:B------:R-:W-:Y:S01]  /*12a00*/  SHF.R.U32.HI R27, RZ, 0x3, R8 ;  /* 0x00000003ff1b7819 */ /* 0x000fe20000011608 */
[----:B------:R-:W-:Y:S01]  /*12a10*/  IMAD.MOV.U32 R6, RZ, RZ, -0x60 ;  /* 0xffffffa0ff067424 */ /* 0x000fe200078e00ff */
[----:B------:R-:W-:Y:S01]  /*12a20*/  LOP3.LUT P3, RZ, R16, 0x4, RZ, 0xc0, !PT ;  /* 0x0000000410ff7812 */ /* 0x000fe2000786c0ff */
[----:B------:R-:W-:Y:S01]  /*12a30*/  IMAD R7, R10, UR5, R3 ;  /* 0x000000050a077c24 */ /* 0x000fe2000f8e0203 */
[----:B------:R-:W-:Y:S01]  /*12a40*/  LOP3.LUT P2, RZ, R16, 0x2, RZ, 0xc0, !PT ;  /* 0x0000000210ff7812 */ /* 0x000fe2000784c0ff */
[----:B------:R-:W-:Y:S01]  /*12a50*/  IMAD.WIDE.U32 R2, R10, UR4, RZ ;  /* 0x000000040a027c25 */ /* 0x000fe2000f8e00ff */
[----:B------:R-:W-:Y:S01]  /*12a60*/  ULDC.64 UR4, c[0x0][0x310] ;  /* 0x0000c40000047ab9 */ /* 0x000fe20000000a00 */
[----:B------:R-:W-:-:S02]  /*12a70*/  LOP3.LUT P1, RZ, R16, 0x1, RZ, 0xc0, !PT ;  /* 0x0000000110ff7812 */ /* 0x000fc4000782c0ff */
[----:B------:R-:W-:Y:S02]  /*12a80*/  IMAD.IADD R3, R3, 0x1, R7 ;  /* 0x0000000103037824 */ /* 0x000fe400078e0207 */
[----:B------:R-:W-:Y:S02]  /*12a90*/  IMAD R5, R5, UR4, RZ ;  /* 0x0000000405057c24 */ /* 0x000fe4000f8e02ff */
[----:B------:R-:W-:-:S04]  /*12aa0*/  IMAD.WIDE.U32 R2, R0, UR4, R2 ;  /* 0x0000000400027c25 */ /* 0x000fc8000f8e0002 */
[----:B------:R-:W-:Y:S01]  /*12ab0*/  IMAD R5, R0, UR5, R5 ;  /* 0x0000000500057c24 */ /* 0x000fe2000f8e0205 */
[----:B------:R-:W-:Y:S01]  /*12ac0*/  ULDC.64 UR4, c[0x0][0x308] ;  /* 0x0000c20000047ab9 */ /* 0x000fe20000000a00 */
[----:B------:R-:W-:Y:S02]  /*12ad0*/  IMAD R6, R31, R6, UR43 ;  /* 0x0000002b1f067e24 */ /* 0x000fe4000f8e0206 */
[----:B------:R-:W-:Y:S02]  /*12ae0*/  IMAD.IADD R3, R3, 0x1, R5 ;  /* 0x0000000103037824 */ /* 0x000fe400078e0205 */
[----:B------:R-:W-:Y:S01]  /*12af0*/  IMAD.U32 R5, RZ, RZ, UR4 ;  /* 0x00000004ff057e24 */ /* 0x000fe2000f8e00ff */
[----:B------:R-:W-:Y:S01]  /*12b00*/  UIMAD UR4, UR6, UR4, URZ ;  /* 0x00000004060472a4 */ /* 0x000fe2000f8e023f */
[----:B------:R-:W-:Y:S02]  /*12b10*/  IMAD.IADD R6, R6, 0x1, -R27 ;  /* 0x0000000106067824 */ /* 0x000fe400078e0a1b */
[----:B------:R-:W-:Y:S01]  /*12b20*/  IMAD.WIDE.U32 R2, R5, UR41, R2 ;  /* 0x0000002905027c25 */ /* 0x000fe2000f8e0002 */
[----:B------:R-:W-:Y:S01]  /*12b30*/  UIMAD UR4, UR41, UR5, UR4 ;  /* 0x00000005290472a4 */ /* 0x000fe2000f8e0204 */
[----:B------:R-:W-:-:S02]  /*12b40*/  ULDC.64 UR6, c[0x0][0x2e8] ;  /* 0x0000ba0000067ab9 */ /* 0x000fc40000000a00 */
[----:B------:R-:W-:Y:S01]  /*12b50*/  IMAD.SHL.U32 R30, R8, 0x8, RZ ;  /* 0x00000008081e7824 */ /* 0x000fe200078e00ff */
[----:B------:R-:W-:Y:S02]  /*12b60*/  LEA R0, P0, R2, UR6, 0x1 ;  /* 0x0000000602007c11 */ /* 0x000fe4000f8008ff */
[----:B------:R-:W-:Y:S01]  /*12b70*/  IADD3 R7, R3, UR4, RZ ;  /* 0x0000000403077c10 */ /* 0x000fe2000fffe0ff */
[----:B------:R-:W-:Y:S01]  /*12b80*/  UMOV UR4, 0xffffffff ;  /* 0xffffffff00047882 */ /* 0x000fe20000000000 */
[----:B------:R-:W-:Y:S02]  /*12b90*/  LOP3.LUT R3, R4, 0x1c0, RZ, 0xc0, !PT ;  /* 0x000001c004037812 */ /* 0x000fe400078ec0ff */
[----:B------:R-:W-:Y:S02]  /*12ba0*/  LEA.HI.X R7, R2, UR7, R7, 0x1, P0 ;  /* 0x0000000702077c11 */ /* 0x000fe400080f0c07 */
[----:B------:R-:W-:Y:S02]  /*12bb0*/  LOP3.LUT R4, R3, 0x38, R4, 0xf8, !PT ;  /* 0x0000003803047812 */ /* 0x000fe400078ef804 */
[----:B------:R-:W-:-:S02]  /*12bc0*/  ISETP.GE.AND P0, PT, R6, 0x1, PT ;  /* 0x000000010600780c */ /* 0x000fc40003f06270 */
[----:B------:R-:W-:-:S04]  /*12bd0*/  LOP3.LUT R25, R4, 0x38, R25, 0x78, !PT ;  /* 0x0000003804197812 */ /* 0x000fc800078e7819 */
[----:B------:R-:W-:Y:S01]  /*12be0*/  LOP3.LUT R30, R25, 0x200, R30, 0xf8, !PT ;  /* 0x00000200191e7812 */ /* 0x000fe200078ef81e */
[----:B------:R-:W-:Y:S06]  /*12bf0*/  BRA.DIV UR4, `(.L_x_4347) ;  /* 0x0000002e04747947 */ /* 0x000fec000b800000 */
[----:B------:R-:W-:Y:S01]  /*12c00*/  SHFL.IDX PT, R3, R7, RZ, 0x181f ;  /* 0x00181fff07037589 */ /* 0x000fe200000e0000 */
[----:B------:R-:W-:-:S03]  /*12c10*/  @P0 LEA R9, R30, UR48, 0x1 ;  /* 0x000000301e090c11 */ /* 0x000fc6000f8e08ff */
[----:B------:R-:W0:Y:S04]  /*12c20*/  SHFL.IDX PT, R2, R0, RZ, 0x181f ;  /* 0x00181fff00027589 */ /* 0x000e2800000e0000 */
[----:B------:R-:W-:Y:S04]  /*12c30*/  SHFL.IDX PT, R5, R7, 0x1, 0x181f ;  /* 0x00381f0007057f89 */ /* 0x000fe800000e0000 */
[----:B------:R-:W-:Y:S04]  /*12c40*/  SHFL.IDX PT, R4, R0, 0x1, 0x181f ;  /* 0x00381f0000047f89 */ /* 0x000fe800000e0000 */
[----:B------:R-:W-:Y:S04]  /*12c50*/  SHFL.IDX PT, R8, R7, 0x2, 0x181f ;  /* 0x00581f0007087f89 */ /* 0x000fe800000e0000 */
[----:B------:R-:W1:Y:S04]  /*12c60*/  SHFL.IDX PT, R14, R0, 0x2, 0x181f ;  /* 0x00581f00000e7f89 */ /* 0x000e6800000e0000 */
[----:B------:R-:W2:Y:S01]  /*12c70*/  SHFL.IDX PT, R10, R0, 0x3, 0x181f ;  /* 0x00781f00000a7f89 */ /* 0x000ea200000e0000 */
[----:B0-----:R-:W-:-:S05]  /*12c80*/  @P0 IMAD.WIDE.U32 R2, R23, 0x2, R2 ;  /* 0x0000000217020825 */ /* 0x001fca00078e0002 */
[----:B------:R-:W-:Y:S04]  /*12c90*/  @P0 LDGSTS.E.BYPASS.LTC128B.128 [R9+0x1e400], desc[UR36][R2.64], !P3 ;  /* 0x1e40000002090fae */ /* 0x000fe8000d901d64 */
[----:B------:R-:W-:Y:S04]  /*12ca0*/  @P0 LDGSTS.E.BYPASS.LTC128B.128 [R9+0x21400], desc[UR36][R2.64+0x80], !P2 ;  /* 0x2140008002090fae */ /* 0x000fe8000d101d64 */
[----:B------:R0:W-:Y:S01]  /*12cb0*/  @P0 LDGSTS.E.BYPASS.LTC128B.128 [R9+0x24400], desc[UR36][R2.64+0x100], !P1 ;  /* 0x2440010002090fae */ /* 0x0001e2000c901d64 */
[----:B------:R-:W-:-:S03]  /*12cc0*/  ISETP.GE.AND P0, PT, R6, 0x11, PT ;  /* 0x000000110600780c */ /* 0x000fc60003f06270 */
[----:B0-----:R-:W0:Y:S01]  /*12cd0*/  SHFL.IDX PT, R9, R7, 0x3, 0x181f ;  /* 0x00781f0007097f89 */ /* 0x001e2200000e0000 */
[----:B-1----:R-:W-:-:S09]  /*12ce0*/  IMAD.MOV.U32 R2, RZ, RZ, R14 ;  /* 0x000000ffff027224 */ /* 0x002fd200078e000e */
[----:B------:R-:W-:Y:S01]  /*12cf0*/  @P0 LEA R21, R30, UR48, 0x1 ;  /* 0x000000301e150c11 */ /* 0x000fe2000f8e08ff */
[----:B------:R-:W-:Y:S01]  /*12d00*/  @P0 IMAD.WIDE.U32 R4, R23, 0x2, R4 ;  /* 0x0000000217040825 */ /* 0x000fe200078e0004 */
[----:B------:R-:W1:Y:S03]  /*12d10*/  SHFL.IDX PT, R14, R0, 0x4, 0x181f ;  /* 0x00981f00000e7f89 */ /* 0x000e6600000e0000 */
[----:B------:R-:W-:Y:S01]  /*12d20*/  IMAD.MOV.U32 R3, RZ, RZ, R8 ;  /* 0x000000ffff037224 */ /* 0x000fe200078e0008 */
[----:B------:R-:W-:Y:S04]  /*12d30*/  @P0 LDGSTS.E.BYPASS.LTC128B.128 [R21+0x1ec00], desc[UR36][R4.64], !P3 ;  /* 0x1ec0000004150fae */ /* 0x000fe8000d901d64 */
[----:B------:R-:W-:Y:S04]  /*12d40*/  @P0 LDGSTS.E.BYPASS.LTC128B.128 [R21+0x21c00], desc[UR36][R4.64+0x80], !P2 ;  /* 0x21c0008004150fae */ /* 0x000fe8000d101d64 */
[----:B------:R2:W-:Y:S01]  /*12d50*/  @P0 LDGSTS.E.BYPASS.LTC128B.128 [R21+0x24c00], desc[UR36][R4.64+0x100], !P1 ;  /* 0x24c0010004150fae */ /* 0x0005e2000c901d64 */
[----:B------:R-:W-:-:S03]  /*12d60*/  ISETP.GE.AND P0, PT, R6, 0x21, PT ;  /* 0x000000210600780c */ /* 0x000fc60003f06270 */
[----:B------:R-:W3:Y:S04]  /*12d70*/  SHFL.IDX PT, R8, R7, 0x4, 0x181f ;  /* 0x00981f0007087f89 */ /* 0x000ee800000e0000 */
[----:B------:R-:W4:Y:S01]  /*12d80*/  SHFL.IDX PT, R7, R7, 0x5, 0x181f ;  /* 0x00b81f0007077f89 */ /* 0x000f2200000e0000 */
[----:B--2---:R-:W-:-:S05]  /*12d90*/  IMAD.MOV.U32 R4, RZ, RZ, R10 ;  /* 0x000000ffff047224 */ /* 0x004fca00078e000a */
[----:B------:R-:W-:Y:S01]  /*12da0*/  @P0 IMAD.WIDE.U32 R2, R23, 0x2, R2 ;  /* 0x0000000217020825 */ /* 0x000fe200078e0002 */
[----:B------:R-:W-:-:S03]  /*12db0*/  @P0 LEA R25, R30, UR48, 0x1 ;  /* 0x000000301e190c11 */ /* 0x000fc6000f8e08ff */
[----:B0-----:R-:W-:Y:S02]  /*12dc0*/  IMAD.MOV.U32 R5, RZ, RZ, R9 ;  /* 0x000000ffff057224 */ /* 0x001fe400078e0009 */
[----:B------:R-:W-:Y:S04]  /*12dd0*/  @P0 LDGSTS.E.BYPASS.LTC128B.128 [R25+0x1f400], desc[UR36][R2.64], !P3 ;  /* 0x1f40000002190fae */ /* 0x000fe8000d901d64 */
[----:B------:R-:W-:Y:S04]  /*12de0*/  @P0 LDGSTS.E.BYPASS.LTC128B.128 [R25+0x22400], desc[UR36][R2.64+0x80], !P2 ;  /* 0x2240008002190fae */ /* 0x000fe8000d101d64 */
[----:B------:R1:W-:Y:S01]  /*12df0*/  @P0 LDGSTS.E.BYPASS.LTC128B.128 [R25+0x25400], desc[UR36][R2.64+0x100], !P1 ;  /* 0x2540010002190fae */ /* 0x0003e2000c901d64 */
[----:B------:R-:W-:Y:S01]  /*12e00*/  ISETP.GE.AND P0, PT, R6, 0x31, PT ;  /* 0x000000310600780c */ /* 0x000fe20003f06270 */
[----:B-1----:R-:W-:-:S12]  /*12e10*/  IMAD.MOV.U32 R2, RZ, RZ, R14 ;  /* 0x000000ffff027224 */ /* 0x002fd800078e000e */
[----:B------:R-:W-:Y:S01]  /*12e20*/  @P0 IMAD.WIDE.U32 R4, R23, 0x2, R4 ;  /* 0x0000000217040825 */ /* 0x000fe200078e0004 */
[----:B------:R-:W-:Y:S01]  /*12e30*/  @P0 LEA R9, R30, UR48, 0x1 ;  /* 0x000000301e090c11 */ /* 0x000fe2000f8e08ff */
[----:B------:R0:W1:Y:S02]  /*12e40*/  SHFL.IDX PT, R14, R0, 0x5, 0x181f ;  /* 0x00b81f00000e7f89 */ /* 0x00006400000e0000 */
[----:B---3--:R-:W-:Y:S02]  /*12e50*/  IMAD.MOV.U32 R3, RZ, RZ, R8 ;  /* 0x000000ffff037224 */ /* 0x008fe400078e0008 */
        /* <DEDUP_REMOVED lines=8> */
[----:B-1--4-:R0:W-:Y:S02]  /*12ee0*/  @P0 LDGSTS.E.BYPASS.LTC128B.128 [R21+0x26400], desc[UR36][R2.64+0x100], !P1 ;  /* 0x2640010002150fae */ /* 0x0121e4000c901d64 */
.L_x_4401:
[----:B------:R-:W-:Y:S01]  /*12ef0*/  ISETP.GE.AND P0, PT, R6, 0x51, PT ;  /* 0x000000510600780c */ /* 0x000fe20003f06270 */
[----:B0-----:R-:W-:Y:S02]  /*12f00*/  IMAD.MOV.U32 R2, RZ, RZ, R14 ;  /* 0x000000ffff027224 */ /* 0x001fe400078e000e */
[----:B------:R-:W-:-:S10]  /*12f10*/  IMAD.MOV.U32 R3, RZ, RZ, R7 ;  /* 0x000000ffff037224 */ /* 0x000fd400078e0007 */
        /* <DEDUP_REMOVED lines=15> */
.L_x_4348:
        /* <DEDUP_REMOVED lines=18> */
[----:B------:R-:W-:Y:S01]  /*13130*/  MOV R4, UR6 ;  /* 0x0000000600047c02 */ /* 0x000fe20008000f00 */
[----:B------:R-:W-:Y:S01]  /*13140*/  IMAD.U32 R5, RZ, RZ, UR7 ;  /* 0x00000007ff057e24 */ /* 0x000fe2000f8e00ff */
[----:B------:R-:W0:Y:S01]  /*13150*/  LDC.64 R2, c[0x4][R2] ;  /* 0x0100000002027b82 */ /* 0x000e220000000a00 */
[----:B------:R-:W-:Y:S02]  /*13160*/  IMAD.U32 R6, RZ, RZ, UR8 ;  /* 0x00000008ff067e24 */ /* 0x000fe4000f8e00ff */
[----:B------:R-:W-:Y:S02]  /*13170*/  IMAD.U32 R7, RZ, RZ, UR9 ;  /* 0x00000009ff077e24 */ /* 0x000fe4000f8e00ff */
[----:B------:R-:W-:-:S02]  /*13180*/  IMAD.U32 R10, RZ, RZ, UR4 ;  /* 0x00000004ff0a7e24 */ /* 0x000fc4000f8e00ff */
[----:B------:R-:W-:Y:S02]  /*13190*/  IMAD.U32 R11, RZ, RZ, UR5 ;  /* 0x00000005ff0b7e24 */ /* 0x000fe4000f8e00ff */
[----:B------:R-:W-:Y:S02]  /*131a0*/  IMAD.MOV.U32 R8, RZ, RZ, 0x70 ;  /* 0x00000070ff087424 */ /* 0x000fe400078e00ff */
[----:B------:R-:W-:Y:S02]  /*131b0*/  IMAD.MOV.U32 R12, RZ, RZ, 0x1 ;  /* 0x00000001ff0c7424 */ /* 0x000fe400078e00ff */
[----:B------:R-:W-:-:S07]  /*131c0*/  IMAD.MOV.U32 R13, RZ, RZ, RZ ;  /* 0x000000ffff0d7224 */ /* 0x000fce00078e00ff */
[----:B------:R-:W-:-:S07]  /*131d0*/  LEPC R20, `(.L_x_4349) ;  /* 0x000000001014794e */ /* 0x000fce0000000000 */
[----:B0-----:R-:W-:Y:S05]  /*131e0*/  CALL.ABS.NOINC R2 ;  /* 0x0000000002007343 */ /* 0x001fea0003c00000 */
.L_x_4349:
[----:B------:R-:W-:Y:S01]  /*131f0*/  UISETP.NE.AND UP0, UPT, UR50, URZ, UPT ;  /* 0x0000003f3200728c */ /* 0x000fe2000bf05270 */
[----:B------:R-:W-:Y:S01]  /*13200*/  VIADD R7, R37, UR42 ;  /* 0x0000002a25077c36 */ /* 0x000fe20008000000 */
[----:B------:R-:W0:Y:S01]  /*13210*/  LDC R0, c[0x0][0x448] ;  /* 0x00011200ff007b82 */ /* 0x000e220000000800 */
[----:B------:R-:W-:Y:S01]  /*13220*/  IMAD.U32 R4, RZ, RZ, UR38 ;  /* 0x00000026ff047e24 */ /* 0x000fe2000f8e00ff */
[----:B------:R-:W-:Y:S01]  /*13230*/  ULDC.64 UR4, c[0x0][0x2e0] ;  /* 0x0000b80000047ab9 */ /* 0x000fe20000000a00 */
[----:B------:R-:W-:Y:S01]  /*13240*/  IMAD.U32 R3, RZ, RZ, UR49 ;  /* 0x00000031ff037e24 */ /* 0x000fe2000f8e00ff */
[----:B------:R-:W-:Y:S01]  /*13250*/  PLOP3.LUT P0, PT, PT, PT, UP0, 0x80, 0x0 ;  /* 0x000000000000781c */ /* 0x000fe20003f0f008 */
[----:B------:R-:W-:Y:S01]  /*13260*/  IMAD.MOV.U32 R2, RZ, RZ, R4 ;  /* 0x000000ffff027224 */ /* 0x000fe200078e0004 */
[----:B------:R-:W-:Y:S01]  /*13270*/  MOV R5, UR39 ;  /* 0x0000002700057c02 */ /* 0x000fe20008000f00 */
[----:B------:R-:W-:Y:S02]  /*13280*/  IMAD R25, R25, UR4, RZ ;  /* 0x0000000419197c24 */ /* 0x000fe4000f8e02ff */
[----:B------:R-:W-:Y:S01]  /*13290*/  @UP0 ULDC UR6, c[0x0][0x44c] ;  /* 0x0001130000060ab9 */ /* 0x000fe20000000800 */
[----:B------:R-:W-:Y:S01]  /*132a0*/  IMAD.WIDE.U32 R2, R26, UR4, R2 ;  /* 0x000000041a027c25 */ /* 0x000fe2000f8e0002 */
[----:B------:R-:W-:-:S03]  /*132b0*/  @UP0 ULDC UR4, c[0x0][0x450] ;  /* 0x0001140000040ab9 */ /* 0x000fc60000000800 */
[----:B------:R-:W-:Y:S02]  /*132c0*/  IMAD.MOV.U32 R5, RZ, RZ, R7 ;  /* 0x000000ffff057224 */ /* 0x000fe400078e0007 */
[----:B------:R-:W-:Y:S02]  /*132d0*/  IMAD R25, R26, UR5, R25 ;  /* 0x000000051a197c24 */ /* 0x000fe4000f8e0219 */
[----:B------:R-:W-:Y:S01]  /*132e0*/  @P0 IMAD.HI.U32 R6, R7, UR6, RZ ;  /* 0x0000000607060c27 */ /* 0x000fe2000f8e00ff */
[----:B------:R-:W-:-:S03]  /*132f0*/  PLOP3.LUT P0, PT, PT, PT, UP0, 0x80, 0x0 ;  /* 0x000000000000781c */ /* 0x000fc60003f0f008 */
[----:B------:R-:W-:-:S10]  /*13300*/  IMAD.IADD R3, R3, 0x1, R25 ;  /* 0x0000000103037824 */ /* 0x000fd400078e0219 */
[----:B------:R-:W-:Y:S01]  /*13310*/  @P0 SHF.R.U32.HI R5, RZ, UR4, R6 ;  /* 0x00000004ff050c19 */ /* 0x000fe20008011606 */
[----:B------:R-:W-:-:S04]  /*13320*/  ULDC.64 UR4, c[0x0][0x2d0] ;  /* 0x0000b40000047ab9 */ /* 0x000fc80000000a00 */
[----:B------:R-:W-:Y:S02]  /*13330*/  IMAD.MOV R4, RZ, RZ, -R5 ;  /* 0x000000ffff047224 */ /* 0x000fe400078e0a05 */
[----:B------:R-:W-:-:S04]  /*13340*/  IMAD.WIDE.U32 R2, R5, UR4, R2 ;  /* 0x0000000405027c25 */ /* 0x000fc8000f8e0002 */
[----:B0-----:R-:W-:Y:S01]  /*13350*/  IMAD R7, R0, R4, R7 ;  /* 0x0000000400077224 */ /* 0x001fe200078e0207 */
        /* <DEDUP_REMOVED lines=24> */
[C---:B------:R-:W-:Y:S01]  /*134e0*/  VIADD R11, R7.reuse, 0x10 ;  /* 0x00000010070b7836 */ /* 0x040fe20000000000 */
        /* <DEDUP_REMOVED lines=27> */
[----:B------:R-:W-:-:S02]  /*136a0*/  ISETP.GE.AND P1, PT, R11, R0, PT ;  /* 0x000000000b00720c */ /* 0x000fc40003f26270 */
[C---:B------:R-:W-:Y:S01]  /*136b0*/  IADD3 R11, R7.reuse, 0x50, RZ ;  /* 0x00000050070b7810 */ /* 0x040fe20007ffe0ff */
        /* <DEDUP_REMOVED lines=32> */
.L_x_4418:
[----:B------:R-:W-:Y:S01]  /*138c0*/  VIADD R7, R7, 0x70 ;  /* 0x0000007007077836 */ /* 0x000fe20000000000 */
[----:B------:R-:W-:Y:S01]  /*138d0*/  BSSY B0, `(.L_x_4351) ;  /* 0x000000d000007945 */ /* 0x000fe20003800000 */
[----:B-1----:R-:W-:Y:S02]  /*138e0*/  IMAD.MOV.U32 R2, RZ, RZ, R14 ;  /* 0x000000ffff027224 */ /* 0x002fe400078e000e */
[----:B--2---:R-:W-:Y:S01]  /*138f0*/  IMAD.MOV.U32 R3, RZ, RZ, R4 ;  /* 0x000000ffff037224 */ /* 0x004fe200078e0004 */
[----:B------:R-:W-:-:S13]  /*13900*/  ISETP.GE.AND P1, PT, R7, R0, PT ;  /* 0x000000000700720c */ /* 0x000fda0003f26270 */
        /* <DEDUP_REMOVED lines=9> */
.L_x_4352:
[----:B------:R-:W-:Y:S05]  /*139a0*/  BSYNC B0 ;  /* 0x0000000000007941 */ /* 0x000fea0003800000 */
.L_x_4351:
[----:B------:R-:W-:Y:S01]  /*139b0*/  NOP ;  /* 0x0000000000007918 */ /* 0x000fe20000000000 */
[----:B------:R-:W-:Y:S01]  /*139c0*/  SYNCS.ARRIVE.TRANS64.RED.A0T1 RZ, [UR48+0x30800], RZ ;  /* 0x030800ffffff79a7 */ /* 0x000fe20008200430 */
[----:B------:R-:W-:Y:S01]  /*139d0*/  IMAD.MOV.U32 R0, RZ, RZ, 0x1 ;  /* 0x00000001ff007424 */ /* 0x000fe200078e00ff */
[----:B------:R-:W-:Y:S04]  /*139e0*/  ARRIVES.LDGSTSBAR.64.TRANSCNT [UR48+0x30800] ;  /* 0x03080000ff0079b0 */ /* 0x000fe80008000ab0 */
[----:B------:R-:W-:Y:S01]  /*139f0*/  SHF.L.U32 R0, R0, 0x1f, RZ ;  /* 0x0000001f00007819 */ /* 0x000fe200000006ff */
[----:B------:R-:W-:Y:S01]  /*13a00*/  NOP ;  /* 0x0000000000007918 */ /* 0x000fe20000000000 */
[----:B------:R-:W-:Y:S01]  /*13a10*/  SYNCS.ARRIVE.TRANS64.A1T0 RZ, [UR48+0x30800], RZ ;  /* 0x030800ffffff79a7 */ /* 0x000fe20008100030 */
[----:B------:R-:W-:Y:S01]  /*13a20*/  VIADD R19, R19, 0xfffffffe ;  /* 0xfffffffe13137836 */ /* 0x000fe20000000000 */
[----:B------:R-:W1:Y:S02]  /*13a30*/  SYNCS.PHASECHK.TRANS64.TRYWAIT P0, [UR48+0x30820], R0 ;  /* 0x03082000ff0075a7 */ /* 0x000e640008000170 */
[----:B-1----:R-:W-:Y:S05]  /*13a40*/  @!P0 BRA `(.L_x_4353) ;  /* 0x00000030004c8947 */ /* 0x002fea0003800000 */
.L_x_4419:
[----:B------:R-:W-:Y:S01]  /*13a50*/  ISETP.GE.AND P0, PT, R19, UR51, PT ;  /* 0x0000003313007c0c */ /* 0x000fe2000bf06270 */
[----:B------:R-:W-:Y:S02]  /*13a60*/  IMAD.MOV.U32 R28, RZ, RZ, 0x1 ;  /* 0x00000001ff1c7424 */ /* 0x000fe400078e00ff */
[----:B------:R-:W-:-:S10]  /*13a70*/  IMAD.MOV.U32 R26, RZ, RZ, RZ ;  /* 0x000000ffff1a7224 */ /* 0x000fd400078e00ff */
[----:B------:R-:W-:Y:S05]  /*13a80*/  @!P0 BRA `(.L_x_4354) ;  /* 0x00000010003c8947 */ /* 0x000fea0003800000 */
[----:B0-----:R-:W0:Y:S01]  /*13a90*/  S2R R2, SR_TID.X ;  /* 0x0000000000027919 */ /* 0x001e220000002100 */
[----:B------:R-:W-:Y:S01]  /*13aa0*/  UIADD3 UR4, UR47, 0x1, URZ ;  /* 0x000000012f047890 */ /* 0x000fe2000fffe03f */
[----:B------:R-:W-:Y:S01]  /*13ab0*/  LOP3.LUT R3, RZ, UR45, RZ, 0x33, !PT ;  /* 0x0000002dff037c12 */ /* 0x000fe2000f8e33ff */
[----:B------:R-:W-:Y:S01]  /*13ac0*/  BSSY B0, `(.L_x_4354) ;  /* 0x000010b000007945 */ /* 0x000fe20003800000 */
[----:B------:R-:W-:Y:S01]  /*13ad0*/  LOP3.LUT R5, RZ, UR44, RZ, 0x33, !PT ;  /* 0x0000002cff057c12 */ /* 0x000fe2000f8e33ff */
[----:B------:R-:W-:Y:S01]  /*13ae0*/  UIMAD UR4, UR4, UR40, URZ ;  /* 0x00000028040472a4 */ /* 0x000fe2000f8e023f */
[----:B------:R-:W-:Y:S01]  /*13af0*/  MOV R27, 0x1 ;  /* 0x00000001001b7802 */ /* 0x000fe20000000f00 */
[----:B------:R-:W-:-:S04]  /*13b00*/  IMAD.MOV.U32 R25, RZ, RZ, RZ ;  /* 0x000000ffff197224 */ /* 0x000fc800078e00ff */
        /* <DEDUP_REMOVED lines=8> */
[----:B0-----:R-:W-:-:S04]  /*13b90*/  LOP3.LUT R2, R2, 0x7f, RZ, 0xc0, !PT ;  /* 0x0000007f02027812 */ /* 0x001fc800078ec0ff */
[----:B------:R-:W-:-:S04]  /*13ba0*/  SHF.R.U32.HI R2, RZ, 0x3, R2 ;  /* 0x00000003ff027819 */ /* 0x000fc80000011602 */
[----:B------:R-:W-:Y:S02]  /*13bb0*/  IADD3 R22, R24, R22, R2 ;  /* 0x0000001618167210 */ /* 0x000fe40007ffe002 */
[----:B------:R-:W-:Y:S01]  /*13bc0*/  IADD3 R3, -R2, UR43, RZ ;  /* 0x0000002b02037c10 */ /* 0x000fe2000fffe1ff */
[----:B------:R-:W-:Y:S02]  /*13bd0*/  IMAD.SHL.U32 R2, R23, 0x2, RZ ;  /* 0x0000000217027824 */ /* 0x000fe400078e00ff */
[----:B------:R-:W-:Y:S02]  /*13be0*/  VIADD R5, R22, 0xfffffee0 ;  /* 0xfffffee016057836 */ /* 0x000fe40000000000 */
[C---:B------:R-:W-:Y:S02]  /*13bf0*/  IMAD R3, R0.reuse, 0x60, R3 ;  /* 0x0000006000037824 */ /* 0x040fe400078e0203 */
[----:B------:R-:W-:Y:S02]  /*13c00*/  IMAD R20, R0, -0x60, R5 ;  /* 0xffffffa000147824 */ /* 0x000fe400078e0205 */
[----:B------:R-:W-:-:S07]  /*13c10*/  VIADD R0, R3, 0xc0 ;  /* 0x000000c003007836 */ /* 0x000fce0000000000 */
.L_x_4367:
[----:B------:R-:W2:Y:S01]  /*13c20*/  LDL R8, [R1] ;  /* 0x0000000001087983 */ /* 0x000ea20000100800 */
[----:B------:R-:W0:Y:S01]  /*13c30*/  LDC R2, c[0x0][0x430] ;  /* 0x00010c00ff027b82 */ /* 0x000e220000000800 */
[----:B------:R-:W-:Y:S01]  /*13c40*/  ISETP.GT.U32.AND P5, PT, R37, 0x5f, PT ;  /* 0x0000005f2500780c */ /* 0x000fe20003fa4070 */
[----:B------:R-:W-:-:S12]  /*13c50*/  IMAD.MOV.U32 R9, RZ, RZ, R20 ;  /* 0x000000ffff097224 */ /* 0x000fd800078e0014 */
[----:B------:R-:W2:Y:S01]  /*13c60*/  @!P5 LDC.64 R4, c[0x0][0x428] ;  /* 0x00010a00ff04db82 */ /* 0x000ea20000000a00 */
[----:B0-----:R-:W-:-:S13]  /*13c70*/  ISETP.NE.AND P0, PT, R2, 0x1, PT ;  /* 0x000000010200780c */ /* 0x001fda0003f05270 */
[----:B------:R-:W0:Y:S08]  /*13c80*/  @P0 LDC R3, c[0x0][0x434] ;  /* 0x00010d00ff030b82 */ /* 0x000e300000000800 */
[----:B------:R-:W1:Y:S01]  /*13c90*/  @P0 LDC R7, c[0x0][0x438] ;  /* 0x00010e00ff070b82 */ /* 0x000e620000000800 */
[----:B0-----:R-:W-:-:S05]  /*13ca0*/  @P0 IMAD.HI.U32 R2, R20, R3, RZ ;  /* 0x0000000314020227 */ /* 0x001fca00078e00ff */
[----:B-1----:R-:W-:Y:S02]  /*13cb0*/  @P0 SHF.R.U32.HI R9, RZ, R7, R2 ;  /* 0x00000007ff090219 */ /* 0x002fe40000011602 */
[----:B------:R-:W0:Y:S02]  /*13cc0*/  @!P5 LDC.64 R6, c[0x0][0x418] ;  /* 0x00010600ff06db82 */ /* 0x000e240000000a00 */
[----:B------:R-:W-:Y:S01]  /*13cd0*/  @!P5 SHF.R.S32.HI R3, RZ, 0x1f, R9 ;  /* 0x0000001fff03d819 */ /* 0x000fe20000011409 */
[----:B--2---:R-:W-:-:S04]  /*13ce0*/  @!P5 IMAD R2, R8, R4, RZ ;  /* 0x000000040802d224 */ /* 0x004fc800078e02ff */
[----:B------:R-:W-:Y:S02]  /*13cf0*/  @!P5 IMAD R5, R36, R5, R2 ;  /* 0x000000052405d224 */ /* 0x000fe400078e0202 */
[----:B------:R-:W-:-:S04]  /*13d00*/  @!P5 IMAD.MOV.U32 R2, RZ, RZ, R9 ;  /* 0x000000ffff02d224 */ /* 0x000fc800078e0009 */
[----:B------:R-:W-:-:S04]  /*13d10*/  @!P5 IMAD.WIDE.U32 R2, R36, R4, R2 ;  /* 0x000000042402d225 */ /* 0x000fc800078e0002 */
[----:B------:R-:W-:Y:S01]  /*13d20*/  @!P5 IMAD.IADD R3, R5, 0x1, R3 ;  /* 0x000000010503d824 */ /* 0x000fe200078e0203 */
        /* <DEDUP_REMOVED lines=12> */
.L_x_4355:
[----:B------:R-:W-:Y:S01]  /*13df0*/  LEA R19, R26, UR48, 0x3 ;  /* 0x000000301a137c11 */ /* 0x000fe2000f8e18ff */
[----:B------:R-:W-:Y:S01]  /*13e00*/  BSSY B1, `(.L_x_4356) ;  /* 0x0000004000017945 */ /* 0x000fe20003800000 */
[----:B------:R-:W-:-:S04]  /*13e10*/  SHF.L.U32 R2, R28, 0x1f, RZ ;  /* 0x0000001f1c027819 */ /* 0x000fc800000006ff */
[----:B------:R-:W0:Y:S02]  /*13e20*/  SYNCS.PHASECHK.TRANS64.TRYWAIT P0, [R19+URZ+0x30840], R2 ;  /* 0x03084002130075a7 */ /* 0x000e24000800017f */
[----:B0-----:R-:W-:Y:S05]  /*13e30*/  @!P0 BRA `(.L_x_4357) ;  /* 0x0000002c00688947 */ /* 0x001fea0003800000 */
.L_x_4420:
[----:B------:R-:W-:Y:S05]  /*13e40*/  BSYNC B1 ;  /* 0x0000000000017941 */ /* 0x000fea0003800000 */
.L_x_4356:
        /* <DEDUP_REMOVED lines=38> */
[----:B------:R-:W0:Y:S02]  /*140b0*/  SHFL.IDX PT, R14, R21, 0x1, 0x181f ;  /* 0x00381f00150e7f89 */ /* 0x000e2400000e0000 */
[----:B-1----:R-:W-:-:S05]  /*140c0*/  IMAD.X R3, RZ, RZ, R3, P0 ;  /* 0x000000ffff037224 */ /* 0x002fca00000e0603 */
        /* <DEDUP_REMOVED lines=15> */
[----:B------:R-:W0:Y:S03]  /*141c0*/  SHFL.IDX PT, R2, R21, 0x4, 0x181f ;  /* 0x00981f0015027f89 */ /* 0x000e2600000e0000 */
[----:B-1----:R-:W-:Y:S01]  /*141d0*/  IMAD.X R7, RZ, RZ, R3, P0 ;  /* 0x000000ffff077224 */ /* 0x002fe200000e0603 */
[----:B------:R2:W-:Y:S04]  /*141e0*/  LDGSTS.E.BYPASS.LTC128B.128 [R22+0x1f400], desc[UR36][R10.64], !P6 ;  /* 0x1f4000000a167fae */ /* 0x0005e8000f101d64 */
[----:B------:R-:W1:Y:S04]  /*141f0*/  SHFL.IDX PT, R3, R24, 0x4, 0x181f ;  /* 0x00981f0018037f89 */ /* 0x000e6800000e0000 */
[----:B------:R2:W-:Y:S04]  /*14200*/  LDGSTS.E.BYPASS.LTC128B.128 [R22+0x22400], desc[UR36][R10.64+0x80], !P5 ;  /* 0x224000800a167fae */ /* 0x0005e8000e901d64 */
[----:B------:R2:W-:Y:S04]  /*14210*/  LDGSTS.E.BYPASS.LTC128B.128 [R22+0x25400], desc[UR36][R10.64+0x100], !P4 ;  /* 0x254001000a167fae */ /* 0x0005e8000e101d64 */
[----:B------:R2:W-:Y:S01]  /*14220*/  LDGSTS.E.BYPASS.LTC128B.128 [R22+0x1fc00], desc[UR36][R6.64], !P6 ;  /* 0x1fc0000006167fae */ /* 0x0005e2000f101d64 */
[----:B0-----:R-:W-:-:S03]  /*14230*/  IADD3 R2, P0, R2, R12, RZ ;  /* 0x0000000c02027210 */ /* 0x001fc60007f1e0ff */
[----:B------:R2:W-:Y:S04]  /*14240*/  LDGSTS.E.BYPASS.LTC128B.128 [R22+0x22c00], desc[UR36][R6.64+0x80], !P5 ;  /* 0x22c0008006167fae */ /* 0x0005e8000e901d64 */
[----:B------:R2:W-:Y:S01]  /*14250*/  LDGSTS.E.BYPASS.LTC128B.128 [R22+0x25c00], desc[UR36][R6.64+0x100], !P4 ;  /* 0x25c0010006167fae */ /* 0x0005e2000e101d64 */
[----:B-1----:R-:W-:-:S03]  /*14260*/  IMAD.X R3, RZ, RZ, R3, P0 ;  /* 0x000000ffff037224 */ /* 0x002fc600000e0603 */
[----:B------:R-:W0:Y:S04]  /*14270*/  SHFL.IDX PT, R24, R24, 0x5, 0x181f ;  /* 0x00b81f0018187f89 */ /* 0x000e2800000e0000 */
[----:B------:R2:W-:Y:S04]  /*14280*/  LDGSTS.E.BYPASS.LTC128B.128 [R22+0x20400], desc[UR36][R2.64], !P6 ;  /* 0x2040000002167fae */ /* 0x0005e8000f101d64 */
[----:B------:R2:W-:Y:S04]  /*14290*/  LDGSTS.E.BYPASS.LTC128B.128 [R22+0x23400], desc[UR36][R2.64+0x80], !P5 ;  /* 0x2340008002167fae */ /* 0x0005e8000e901d64 */
[----:B------:R2:W-:Y:S02]  /*142a0*/  LDGSTS.E.BYPASS.LTC128B.128 [R22+0x26400], desc[UR36][R2.64+0x100], !P4 ;  /* 0x2640010002167fae */ /* 0x0005e4000e101d64 */
.L_x_4434:
[----:B--2---:R-:W-:Y:S01]  /*142b0*/  IMAD.SHL.U32 R2, R23, 0x2, RZ ;  /* 0x0000000217027824 */ /* 0x004fe200078e00ff */
[----:B------:R-:W-:-:S04]  /*142c0*/  LOP3.LUT P6, RZ, R16, 0x4, RZ, 0xc0, !PT ;  /* 0x0000000410ff7812 */ /* 0x000fc800078cc0ff */
[----:B------:R-:W-:-:S05]  /*142d0*/  IADD3 R2, P0, R14, R2, RZ ;  /* 0x000000020e027210 */ /* 0x000fca0007f1e0ff */
[----:B0-----:R-:W-:Y:S01]  /*142e0*/  IMAD.X R3, RZ, RZ, R24, P0 ;  /* 0x000000ffff037224 */ /* 0x001fe200000e0618 */
[----:B------:R-:W-:-:S04]  /*142f0*/  PLOP3.LUT P0, PT, PT, PT, PT, 0x80, 0x0 ;  /* 0x000000000000781c */ /* 0x000fc80003f0f070 */
[----:B------:R-:W-:Y:S01]  /*14300*/  @!PT LDS RZ, [RZ] ;  /* 0x00000000fffff984 */ /* 0x000fe20000000800 */
[----:B------:R-:W-:Y:S01]  /*14310*/  @!PT LDS RZ, [RZ] ;  /* 0x00000000fffff984 */ /* 0x000fe20000000800 */
[----:B------:R-:W-:Y:S01]  /*14320*/  @!PT LDS RZ, [RZ] ;  /* 0x00000000fffff984 */ /* 0x000fe20000000800 */
[----:B------:R0:W-:Y:S04]  /*14330*/  LDGSTS.E.BYPASS.LTC128B.128 [R22+0x20c00], desc[UR36][R2.64], !P6 ;  /* 0x20c0000002167fae */ /* 0x0001e8000f101d64 */
[----:B------:R0:W-:Y:S04]  /*14340*/  LDGSTS.E.BYPASS.LTC128B.128 [R22+0x23c00], desc[UR36][R2.64+0x80], !P5 ;  /* 0x23c0008002167fae */ /* 0x0001e8000e901d64 */
[----:B------:R0:W-:Y:S01]  /*14350*/  LDGSTS.E.BYPASS.LTC128B.128 [R22+0x26c00], desc[UR36][R2.64+0x100], !P4 ;  /* 0x26c0010002167fae */ /* 0x0001e2000e101d64 */
[----:B------:R-:W-:Y:S01]  /*14360*/  NOP ;  /* 0x0000000000007918 */ /* 0x000fe20000000000 */
.L_x_4359:
        /* <DEDUP_REMOVED lines=10> */
.L_x_4360:
[----:B------:R1:W-:Y:S01]  /*14410*/  SYNCS.ARRIVE.TRANS64.A1T0 RZ, [R19+URZ+0x30830], RZ ;  /* 0x030830ff13ff79a7 */ /* 0x0003e2000810003f */
[----:B------:R-:W-:Y:S05]  /*14420*/  @!P5 BRA `(.L_x_4361) ;  /* 0x000000000004d947 */ /* 0x000fea0003800000 */
[----:B------:R-:W-:Y:S01]  /*14430*/  BPT.TRAP 0x1 ;  /* 0x000000040000795c */ /* 0x000fe20000300000 */
.L_x_4361:
[----:B0-----:R-:W-:Y:S01]  /*14440*/  SHF.L.U32 R3, R27, 0x1f, RZ ;  /* 0x0000001f1b037819 */ /* 0x001fe200000006ff */
[----:B------:R-:W-:Y:S01]  /*14450*/  BSSY B1, `(.L_x_4362) ;  /* 0x0000004000017945 */ /* 0x000fe20003800000 */
[----:B------:R-:W-:-:S04]  /*14460*/  LEA R6, R25, UR48, 0x3 ;  /* 0x0000003019067c11 */ /* 0x000fc8000f8e18ff */
[----:B------:R-:W0:Y:S02]  /*14470*/  SYNCS.PHASECHK.TRANS64.TRYWAIT P0, [R6+URZ+0x30860], R3 ;  /* 0x03086003060075a7 */ /* 0x000e24000800017f */
[----:B0-----:R-:W-:Y:S05]  /*14480*/  @!P0 BRA `(.L_x_4363) ;  /* 0x0000002c00b88947 */ /* 0x001fea0003800000 */
.L_x_4435:
[----:B------:R-:W-:Y:S05]  /*14490*/  BSYNC B1 ;  /* 0x0000000000017941 */ /* 0x000fea0003800000 */
.L_x_4362:
        /* <DEDUP_REMOVED lines=48> */
[----:B------:R0:W3:Y:S03]  /*147a0*/  SHFL.IDX PT, R14, R17, 0x5, 0x181f ;  /* 0x00b81f00110e7f89 */ /* 0x0000e600000e0000 */
[----:B--2---:R-:W-:Y:S01]  /*147b0*/  IMAD.X R3, RZ, RZ, R8, P0 ;  /* 0x000000ffff037224 */ /* 0x004fe200000e0608 */
[----:B------:R-:W-:Y:S01]  /*147c0*/  ISETP.LT.OR P0, PT, R0, 0x41, P3 ;  /* 0x000000410000780c */ /* 0x000fe20001f01670 */
[----:B------:R0:W2:-:S12]  /*147d0*/  SHFL.IDX PT, R8, R18, 0x5, 0x181f ;  /* 0x00b81f0012087f89 */ /* 0x00009800000e0000 */
[----:B------:R0:W-:Y:S01]  /*147e0*/  LDGSTS.E.BYPASS.LTC128B.128 [R7+0x2400], desc[UR36][R2.64], !P0 ;  /* 0x0240000002077fae */ /* 0x0001e2000c101d64 */
[----:B------:R-:W-:-:S13]  /*147f0*/  ISETP.LT.OR P0, PT, R0, 0x41, P2 ;  /* 0x000000410000780c */ /* 0x000fda0001701670 */
[----:B------:R0:W-:Y:S01]  /*14800*/  LDGSTS.E.BYPASS.LTC128B.128 [R7+0x5400], desc[UR36][R2.64+0x80], !P0 ;  /* 0x0540008002077fae */ /* 0x0001e2000c101d64 */
[----:B------:R-:W-:-:S13]  /*14810*/  ISETP.LT.OR P0, PT, R0, 0x41, P1 ;  /* 0x000000410000780c */ /* 0x000fda0000f01670 */
[----:B--23--:R0:W-:Y:S02]  /*14820*/  LDGSTS.E.BYPASS.LTC128B.128 [R7+0x8400], desc[UR36][R2.64+0x100], !P0 ;  /* 0x0840010002077fae */ /* 0x00c1e4000c101d64 */
.L_x_4449:
        /* <DEDUP_REMOVED lines=21> */
[----:B------:R-:W-:-:S04]  /*14980*/  IMAD R5, R4, UR5, R5 ;  /* 0x0000000504057c24 */ /* 0x000fc8000f8e0205 */
[----:B-1----:R-:W-:-:S07]  /*14990*/  IMAD.IADD R19, R3, 0x1, R5 ;  /* 0x0000000103137824 */ /* 0x002fce00078e0205 */
.L_x_4365:
        /* <DEDUP_REMOVED lines=10> */
.L_x_4366:
[----:B------:R-:W-:Y:S01]  /*14a40*/  R2UR UR4, R35 ;  /* 0x00000000230472ca */ /* 0x000fe200000e0000 */
[----:B------:R-:W-:Y:S01]  /*14a50*/  ULDC.64 UR6, c[0x0][0x330] ;  /* 0x0000cc0000067ab9 */ /* 0x000fe20000000a00 */
[----:B------:R-:W-:Y:S01]  /*14a60*/  IMAD.MOV.U32 R18, RZ, RZ, R2 ;  /* 0x000000ffff127224 */ /* 0x000fe200078e0002 */
[----:B------:R-:W-:Y:S01]  /*14a70*/  IADD3 R31, R31, -0x1, RZ ;  /* 0xffffffff1f1f7810 */ /* 0x000fe20007ffe0ff */
[----:B------:R-:W-:Y:S01]  /*14a80*/  IMAD.U32 R3, RZ, RZ, UR6 ;  /* 0x00000006ff037e24 */ /* 0x000fe2000f8e00ff */
[----:B------:R0:W-:Y:S01]  /*14a90*/  SYNCS.ARRIVE.TRANS64.A1T0 RZ, [R6+URZ+0x30850], RZ ;  /* 0x030850ff06ff79a7 */ /* 0x0001e2000810003f */
[----:B------:R-:W-:Y:S02]  /*14aa0*/  VIADD R0, R0, 0x60 ;  /* 0x0000006000007836 */ /* 0x000fe40000000000 */
[----:B------:R-:W-:-:S04]  /*14ab0*/  IMAD.WIDE.U32 R18, R3, UR41, R18 ;  /* 0x0000002903127c25 */ /* 0x000fc8000f8e0012 */
[----:B------:R-:W-:Y:S01]  /*14ac0*/  VIADD R20, R20, 0xffffffa0 ;  /* 0xffffffa014147836 */ /* 0x000fe20000000000 */
[----:B------:R-:W-:Y:S01]  /*14ad0*/  UIMAD UR4, UR4, UR6, URZ ;  /* 0x00000006040472a4 */ /* 0x000fe2000f8e023f */
[----:B------:R-:W-:Y:S02]  /*14ae0*/  IMAD.MOV.U32 R27, RZ, RZ, R28 ;  /* 0x000000ffff1b7224 */ /* 0x000fe400078e001c */
[----:B------:R-:W-:Y:S01]  /*14af0*/  IMAD.MOV.U32 R25, RZ, RZ, R26 ;  /* 0x000000ffff197224 */ /* 0x000fe200078e001a */
        /* <DEDUP_REMOVED lines=8> */
.L_x_4354:
[----:B------:R-:W-:-:S13]  /*14b80*/  LOP3.LUT P0, RZ, R16, 0x10, RZ, 0xc0, !PT ;  /* 0x0000001010ff7812 */ /* 0x000fda000780c0ff */
[----:B------:R-:W-:Y:S05]  /*14b90*/  @!P0 BRA `(.L_x_4368) ;  /* 0x0000000000048947 */ /* 0x000fea0003800000 */
[----:B------:R-:W-:Y:S01]  /*14ba0*/  BPT.TRAP 0x1 ;  /* 0x000000040000795c */ /* 0x000fe20000300000 */
.L_x_4368:
[----:B0-----:R-:W-:Y:S01]  /*14bb0*/  LEA R0, R26, UR48, 0x3 ;  /* 0x000000301a007c11 */ /* 0x001fe2000f8e18ff */
        /* <DEDUP_REMOVED lines=8> */
[----:B------:R-:W-:-:S05]  /*14c40*/  SHF.R.U32.HI R6, RZ, 0x3, R6 ;  /* 0x00000003ff067819 */ /* 0x000fca0000011606 */
[----:B------:R-:W-:Y:S01]  /*14c50*/  IMAD.IADD R5, R5, 0x1, -R6 ;  /* 0x0000000105057824 */ /* 0x000fe200078e0a06 */
[----:B-1----:R-:W-:Y:S06]  /*14c60*/  @!P0 BRA `(.L_x_4370) ;  /* 0x0000003000008947 */ /* 0x002fec0003800000 */
.L_x_4450:
[----:B------:R-:W-:Y:S05]  /*14c70*/  BSYNC B0 ;  /* 0x0000000000007941 */ /* 0x000fea0003800000 */
.L_x_4369:
        /* <DEDUP_REMOVED lines=8> */
[----:B------:R-:W-:Y:S01]  /*14d00*/  SHFL.IDX PT, R6, R18, 0x1, 0x181f ;  /* 0x00381f0012067f89 */ /* 0x000fe200000e0000 */
[----:B------:R-:W-:Y:S02]  /*14d10*/  ISETP.GE.AND P0, PT, R33, UR4, PT ;  /* 0x0000000421007c0c */ /* 0x000fe4000bf06270 */
[C---:B------:R-:W-:Y:S01]  /*14d20*/  ISETP.LT.OR P3, PT, R5.reuse, 0x1, P2 ;  /* 0x000000010500780c */ /* 0x040fe20001761670 */
[----:B------:R-:W1:Y:S01]  /*14d30*/  SHFL.IDX PT, R14, R17, 0x1, 0x181f ;  /* 0x00381f00110e7f89 */ /* 0x000e6200000e0000 */
[----:B------:R-:W-:-:S02]  /*14d40*/  ISETP.LT.OR P4, PT, R5, 0x1, P1 ;  /* 0x000000010500780c */ /* 0x000fc40000f81670 */
[----:B------:R-:W-:Y:S01]  /*14d50*/  ISETP.LT.OR P5, PT, R5, 0x1, P0 ;  /* 0x000000010500780c */ /* 0x000fe200007a1670 */
[----:B------:R-:W-:Y:S04]  /*14d60*/  SHFL.IDX PT, R7, R18, 0x2, 0x181f ;  /* 0x00581f0012077f89 */ /* 0x000fe800000e0000 */
[----:B------:R-:W2:Y:S01]  /*14d70*/  SHFL.IDX PT, R8, R17, 0x2, 0x181f ;  /* 0x00581f0011087f89 */ /* 0x000ea200000e0000 */
[----:B0-----:R-:W-:-:S05]  /*14d80*/  IMAD.WIDE.U32 R2, R23, 0x2, R2 ;  /* 0x0000000217027825 */ /* 0x001fca00078e0002 */
[----:B------:R-:W-:Y:S01]  /*14d90*/  LDGSTS.E.BYPASS.LTC128B.128 [R4+0x400], desc[UR36][R2.64], !P3 ;  /* 0x0040000002047fae */ /* 0x000fe2000d901d64 */
[----:B------:R-:W-:-:S03]  /*14da0*/  ISETP.LT.OR P3, PT, R5, 0x11, P2 ;  /* 0x000000110500780c */ /* 0x000fc60001761670 */
[----:B------:R-:W-:Y:S01]  /*14db0*/  LDGSTS.E.BYPASS.LTC128B.128 [R4+0x3400], desc[UR36][R2.64+0x80], !P4 ;  /* 0x0340008002047fae */ /* 0x000fe2000e101d64 */
[----:B------:R-:W-:-:S03]  /*14dc0*/  ISETP.LT.OR P4, PT, R5, 0x11, P1 ;  /* 0x000000110500780c */ /* 0x000fc60000f81670 */
[----:B------:R1:W-:Y:S01]  /*14dd0*/  LDGSTS.E.BYPASS.LTC128B.128 [R4+0x6400], desc[UR36][R2.64+0x100], !P5 ;  /* 0x0640010002047fae */ /* 0x0003e2000e901d64 */
[----:B------:R-:W-:Y:S01]  /*14de0*/  ISETP.LT.OR P5, PT, R5, 0x11, P0 ;  /* 0x000000110500780c */ /* 0x000fe200007a1670 */
[----:B-1----:R-:W-:Y:S02]  /*14df0*/  IMAD.MOV.U32 R2, RZ, RZ, R14 ;  /* 0x000000ffff027224 */ /* 0x002fe400078e000e */
[----:B------:R-:W-:Y:S01]  /*14e00*/  IMAD.MOV.U32 R3, RZ, RZ, R6 ;  /* 0x000000ffff037224 */ /* 0x000fe200078e0006 */
[----:B------:R-:W-:Y:S01]  /*14e10*/  SHFL.IDX PT, R14, R17, 0x3, 0x181f ;  /* 0x00781f00110e7f89 */ /* 0x000fe200000e0000 */
[----:B------:R-:W-:-:S03]  /*14e20*/  IMAD.WIDE.U32 R2, R23, 0x2, R2 ;  /* 0x0000000217027825 */ /* 0x000fc600078e0002 */
[----:B------:R-:W0:Y:S04]  /*14e30*/  SHFL.IDX PT, R6, R18, 0x3, 0x181f ;  /* 0x00781f0012067f89 */ /* 0x000e2800000e0000 */
[----:B------:R-:W-:Y:S01]  /*14e40*/  LDGSTS.E.BYPASS.LTC128B.128 [R4+0xc00], desc[UR36][R2.64], !P3 ;  /* 0x00c0000002047fae */ /* 0x000fe2000d901d64 */
[----:B------:R-:W-:-:S03]  /*14e50*/  ISETP.LT.OR P3, PT, R5, 0x21, P2 ;  /* 0x000000210500780c */ /* 0x000fc60001761670 */
[----:B------:R-:W-:Y:S01]  /*14e60*/  LDGSTS.E.BYPASS.LTC128B.128 [R4+0x3c00], desc[UR36][R2.64+0x80], !P4 ;  /* 0x03c0008002047fae */ /* 0x000fe2000e101d64 */
[----:B------:R-:W-:-:S03]  /*14e70*/  ISETP.LT.OR P4, PT, R5, 0x21, P1 ;  /* 0x000000210500780c */ /* 0x000fc60000f81670 */
[----:B------:R2:W-:Y:S01]  /*14e80*/  LDGSTS.E.BYPASS.LTC128B.128 [R4+0x6c00], desc[UR36][R2.64+0x100], !P5 ;  /* 0x06c0010002047fae */ /* 0x0005e2000e901d64 */
[----:B------:R-:W-:Y:S01]  /*14e90*/  ISETP.LT.OR P5, PT, R5, 0x21, P0 ;  /* 0x000000210500780c */ /* 0x000fe200007a1670 */
[----:B--2---:R-:W-:Y:S02]  /*14ea0*/  IMAD.MOV.U32 R2, RZ, RZ, R8 ;  /* 0x000000ffff027224 */ /* 0x004fe400078e0008 */
[----:B------:R-:W-:Y:S01]  /*14eb0*/  IMAD.MOV.U32 R3, RZ, RZ, R7 ;  /* 0x000000ffff037224 */ /* 0x000fe200078e0007 */
[----:B------:R-:W1:Y:S01]  /*14ec0*/  SHFL.IDX PT, R8, R17, 0x4, 0x181f ;  /* 0x00981f0011087f89 */ /* 0x000e6200000e0000 */
[----:B------:R-:W-:-:S03]  /*14ed0*/  IMAD.WIDE.U32 R2, R23, 0x2, R2 ;  /* 0x0000000217027825 */ /* 0x000fc600078e0002 */
[----:B------:R-:W2:Y:S04]  /*14ee0*/  SHFL.IDX PT, R7, R18, 0x4, 0x181f ;  /* 0x00981f0012077f89 */ /* 0x000ea800000e0000 */
[----:B------:R-:W-:Y:S01]  /*14ef0*/  LDGSTS.E.BYPASS.LTC128B.128 [R4+0x1400], desc[UR36][R2.64], !P3 ;  /* 0x0140000002047fae */ /* 0x000fe2000d901d64 */
[----:B------:R-:W-:-:S03]  /*14f00*/  ISETP.LT.OR P3, PT, R5, 0x31, P2 ;  /* 0x000000310500780c */ /* 0x000fc60001761670 */
[----:B------:R-:W-:Y:S01]  /*14f10*/  LDGSTS.E.BYPASS.LTC128B.128 [R4+0x4400], desc[UR36][R2.64+0x80], !P4 ;  /* 0x0440008002047fae */ /* 0x000fe2000e101d64 */
[----:B------:R-:W-:-:S03]  /*14f20*/  ISETP.LT.OR P4, PT, R5, 0x31, P1 ;  /* 0x000000310500780c */ /* 0x000fc60000f81670 */
[----:B------:R0:W-:Y:S01]  /*14f30*/  LDGSTS.E.BYPASS.LTC128B.128 [R4+0x7400], desc[UR36][R2.64+0x100], !P5 ;  /* 0x0740010002047fae */ /* 0x0001e2000e901d64 */
[----:B------:R-:W-:-:S03]  /*14f40*/  ISETP.LT.OR P5, PT, R5, 0x31, P0 ;  /* 0x000000310500780c */ /* 0x000fc600007a1670 */
[----:B------:R-:W3:Y:S01]  /*14f50*/  SHFL.IDX PT, R18, R18, 0x5, 0x181f ;  /* 0x00b81f0012127f89 */ /* 0x000ee200000e0000 */
[----:B0-----:R-:W-:Y:S01]  /*14f60*/  MOV R3, R6 ;  /* 0x0000000600037202 */ /* 0x001fe20000000f00 */
[----:B------:R-:W-:Y:S02]  /*14f70*/  IMAD.MOV.U32 R2, RZ, RZ, R14 ;  /* 0x000000ffff027224 */ /* 0x000fe400078e000e */
[----:B------:R0:W4:Y:S01]  /*14f80*/  SHFL.IDX PT, R14, R17, 0x5, 0x181f ;  /* 0x00b81f00110e7f89 */ /* 0x00012200000e0000 */
[----:B------:R-:W-:Y:S02]  /*14f90*/  IMAD.MOV.U32 R6, RZ, RZ, RZ ;  /* 0x000000ffff067224 */ /* 0x000fe400078e00ff */
[----:B------:R-:W-:-:S05]  /*14fa0*/  IMAD.WIDE.U32 R2, R23, 0x2, R2 ;  /* 0x0000000217027825 */ /* 0x000fca00078e0002 */
[----:B------:R-:W-:Y:S01]  /*14fb0*/  LDGSTS.E.BYPASS.LTC128B.128 [R4+0x1c00], desc[UR36][R2.64], !P3 ;  /* 0x01c0000002047fae */ /* 0x000fe2000d901d64 */
[----:B------:R-:W-:-:S03]  /*14fc0*/  ISETP.LT.OR P3, PT, R5, 0x41, P2 ;  /* 0x000000410500780c */ /* 0x000fc60001761670 */
[----:B------:R-:W-:Y:S01]  /*14fd0*/  LDGSTS.E.BYPASS.LTC128B.128 [R4+0x4c00], desc[UR36][R2.64+0x80], !P4 ;  /* 0x04c0008002047fae */ /* 0x000fe2000e101d64 */
[----:B------:R-:W-:-:S03]  /*14fe0*/  ISETP.LT.OR P4, PT, R5, 0x41, P1 ;  /* 0x000000410500780c */ /* 0x000fc60000f81670 */
[----:B------:R1:W-:Y:S01]  /*14ff0*/  LDGSTS.E.BYPASS.LTC128B.128 [R4+0x7c00], desc[UR36][R2.64+0x100], !P5 ;  /* 0x07c0010002047fae */ /* 0x0003e2000e901d64 */
[----:B------:R-:W-:Y:S01]  /*15000*/  ISETP.LT.OR P5, PT, R5, 0x41, P0 ;  /* 0x000000410500780c */ /* 0x000fe200007a1670 */
[----:B-1----:R-:W-:Y:S02]  /*15010*/  IMAD.MOV.U32 R2, RZ, RZ, R8 ;  /* 0x000000ffff027224 */ /* 0x002fe400078e0008 */
[----:B--2---:R-:W-:Y:S02]  /*15020*/  IMAD.MOV.U32 R3, RZ, RZ, R7 ;  /* 0x000000ffff037224 */ /* 0x004fe400078e0007 */
[----:B------:R-:W-:-:S05]  /*15030*/  IMAD.WIDE.U32 R2, R23, 0x2, R2 ;  /* 0x0000000217027825 */ /* 0x000fca00078e0002 */
[----:B------:R0:W-:Y:S04]  /*15040*/  LDGSTS.E.BYPASS.LTC128B.128 [R4+0x2400], desc[UR36][R2.64], !P3 ;  /* 0x0240000002047fae */ /* 0x0001e8000d901d64 */
[----:B------:R0:W-:Y:S04]  /*15050*/  LDGSTS.E.BYPASS.LTC128B.128 [R4+0x5400], desc[UR36][R2.64+0x80], !P4 ;  /* 0x0540008002047fae */ /* 0x0001e8000e101d64 */
[----:B---34-:R0:W-:Y:S02]  /*15060*/  LDGSTS.E.BYPASS.LTC128B.128 [R4+0x8400], desc[UR36][R2.64+0x100], !P5 ;  /* 0x0840010002047fae */ /* 0x0181e4000e901d64 */
.L_x_4464:
[C---:B------:R-:W-:Y:S01]  /*15070*/  ISETP.LT.OR P2, PT, R5.reuse, 0x51, P2 ;  /* 0x000000510500780c */ /* 0x040fe20001741670 */
[----:B0-----:R-:W-:Y:S01]  /*15080*/  IMAD.MOV.U32 R2, RZ, RZ, R14 ;  /* 0x000000ffff027224 */ /* 0x001fe200078e000e */
[C---:B------:R-:W-:Y:S01]  /*15090*/  ISETP.LT.OR P1, PT, R5.reuse, 0x51, P1 ;  /* 0x000000510500780c */ /* 0x040fe20000f21670 */
[----:B------:R-:W-:Y:S01]  /*150a0*/  IMAD.MOV.U32 R3, RZ, RZ, R18 ;  /* 0x000000ffff037224 */ /* 0x000fe200078e0012 */
[----:B------:R-:W-:Y:S01]  /*150b0*/  ISETP.LT.OR P0, PT, R5, 0x51, P0 ;  /* 0x000000510500780c */ /* 0x000fe20000701670 */
[----:B------:R-:W-:-:S08]  /*150c0*/  IMAD.WIDE.U32 R2, R23, 0x2, R2 ;  /* 0x0000000217027825 */ /* 0x000fd000078e0002 */
        /* <DEDUP_REMOVED lines=8> */
.L_x_4372:
        /* <DEDUP_REMOVED lines=10> */
.L_x_4373:
[----:B------:R1:W-:Y:S02]  /*151f0*/  SYNCS.ARRIVE.TRANS64.A1T0 RZ, [R0+URZ+0x30850], RZ ;  /* 0x030850ff00ff79a7 */ /* 0x0003e4000810003f */
[----:B-1----:R-:W-:-:S05]  /*15200*/  VIADD R0, R26, 0x1 ;  /* 0x000000011a007836 */ /* 0x002fca0000000000 */
[----:B------:R-:W-:-:S04]  /*15210*/  ISETP.NE.AND P0, PT, R0, 0x2, PT ;  /* 0x000000020000780c */ /* 0x000fc80003f05270 */
[----:B0-----:R-:W-:Y:S02]  /*15220*/  SEL R3, RZ, 0x1, P0 ;  /* 0x00000001ff037807 */ /* 0x001fe40000000000 */
[----:B------:R-:W-:Y:S02]  /*15230*/  SEL R0, R0, RZ, P0 ;  /* 0x000000ff00007207 */ /* 0x000fe40000000000 */
[----:B------:R-:W-:-:S07]  /*15240*/  LOP3.LUT R28, R28, R3, RZ, 0x3c, !PT ;  /* 0x000000031c1c7212 */ /* 0x000fce00078e3cff */
.L_x_4333:
[----:B------:R-:W0:Y:S01]  /*15250*/  S2R R3, SR_CgaCtaId ;  /* 0x0000000000037919 */ /* 0x000e220000008800 */
[----:B------:R-:W-:Y:S02]  /*15260*/  MOV R2, 0x400 ;  /* 0x0000040000027802 */ /* 0x000fe40000000f00 */
[----:B------:R-:W-:Y:S02]  /*15270*/  SHF.L.U32 R6, R6, 0x1f, RZ ;  /* 0x0000001f06067819 */ /* 0x000fe400000006ff */
[----:B0-----:R-:W-:-:S04]  /*15280*/  LEA R7, R3, R2, 0x18 ;  /* 0x0000000203077211 */ /* 0x001fc800078ec0ff */
[----:B------:R-:W0:Y:S02]  /*15290*/  SYNCS.PHASECHK.TRANS64.TRYWAIT P0, [R7+URZ+0x30820], R6 ;  /* 0x03082006070075a7 */ /* 0x000e24000800017f */
[----:B0-----:R-:W-:Y:S05]  /*152a0*/  @!P0 BRA `(.L_x_4374) ;  /* 0x0000003000a08947 */ /* 0x001fea0003800000 */
.L_x_4465:
[----:B------:R-:W-:-:S03]  /*152b0*/  UMOV UR4, 0xffffffff ;  /* 0xffffffff00047882 */ /* 0x000fc60000000000 */
[----:B------:R-:W-:Y:S05]  /*152c0*/  BRA.DIV UR4, `(.L_x_4375) ;  /* 0x0000003204ac7947 */ /* 0x000fea000b800000 */
[----:B------:R-:W1:Y:S02]  /*152d0*/  S2R R2, SR_TID.X ;  /* 0x0000000000027919 */ /* 0x000e640000002100 */
[----:B-1----:R-:W-:-:S04]  /*152e0*/  SHF.R.U32.HI R2, RZ, 0x5, R2 ;  /* 0x00000005ff027819 */ /* 0x002fc80000011602 */
[----:B------:R-:W-:-:S05]  /*152f0*/  LOP3.LUT R2, R2, 0x3, RZ, 0xc0, !PT ;  /* 0x0000000302027812 */ /* 0x000fca00078ec0ff */
[----:B------:R1:W2:Y:S02]  /*15300*/  SHFL.IDX PT, R14, R2, RZ, 0x1f ;  /* 0x00001fff020e7589 */ /* 0x0002a400000e0000 */
.L_x_4468:
[----:B--2---:R-:W-:-:S13]  /*15310*/  ISETP.NE.AND P0, PT, R14, RZ, PT ;  /* 0x000000ff0e00720c */ /* 0x004fda0003f05270 */
[----:B------:R-:W-:Y:S05]  /*15320*/  @P0 BRA `(.L_x_4241) ;  /* 0x0000000000900947 */ /* 0x000fea0003800000 */
[----:B------:R-:W-:-:S03]  /*15330*/  UMOV UR4, 0xffffffff ;  /* 0xffffffff00047882 */ /* 0x000fc60000000000 */
[----:B------:R-:W-:Y:S05]  /*15340*/  BRA.DIV UR4, `(.L_x_4376) ;  /* 0x0000003204c07947 */ /* 0x000fea000b800000 */
[----:B------:R-:W-:-:S13]  /*15350*/  ELECT P6, URZ, PT ;  /* 0x00000000003f782f */ /* 0x000fda00038c0000 */
.L_x_4471:
        /* <DEDUP_REMOVED lines=8> */
.L_x_4377:
[----:B------:R-:W-:Y:S01]  /*153e0*/  IMAD R5, R0, 0x8, R7 ;  /* 0x0000000800057824 */ /* 0x000fe200078e0207 */
[----:B------:R-:W-:Y:S01]  /*153f0*/  SHF.L.U32 R2, R28, 0x1f, RZ ;  /* 0x0000001f1c027819 */ /* 0x000fe200000006ff */
[----:B------:R-:W-:-:S03]  /*15400*/  VIADD R0, R0, 0x1 ;  /* 0x0000000100007836 */ /* 0x000fc60000000000 */
[----:B------:R-:W1:Y:S02]  /*15410*/  SYNCS.PHASECHK.TRANS64.TRYWAIT P1, [R5+URZ+0x30840], R2 ;  /* 0x03084002050075a7 */ /* 0x000e64000802017f */
[----:B------:R-:W-:-:S04]  /*15420*/  ISETP.NE.AND P2, PT, R0, 0x2, PT ;  /* 0x000000020000780c */ /* 0x000fc80003f45270 */
[----:B------:R-:W-:Y:S01]  /*15430*/  SEL R3, RZ, 0x1, P2 ;  /* 0x00000001ff037807 */ /* 0x000fe20001000000 */
[----:B-1----:R-:W-:Y:S08]  /*15440*/  @!P1 BRA `(.L_x_4378) ;  /* 0x0000003000a09947 */ /* 0x002ff00003800000 */
.L_x_4472:
[----:B------:R-:W-:Y:S02]  /*15450*/  SEL R0, R0, RZ, P2 ;  /* 0x000000ff00007207 */ /* 0x000fe40001000000 */
[----:B------:R-:W-:Y:S01]  /*15460*/  LOP3.LUT R3, R28, R3, RZ, 0x3c, !PT ;  /* 0x000000031c037212 */ /* 0x000fe200078e3cff */
[----:B------:R-:W-:Y:S06]  /*15470*/  @!P0 BRA `(.L_x_4379) ;  /* 0x0000000000048947 */ /* 0x000fec0003800000 */
[----:B------:R-:W-:Y:S01]  /*15480*/  BPT.TRAP 0x1 ;  /* 0x000000040000795c */ /* 0x000fe20000300000 */
.L_x_4379:
[----:B0-----:R-:W-:Y:S01]  /*15490*/  IMAD R7, R0, 0x8, R7 ;  /* 0x0000000800077824 */ /* 0x001fe200078e0207 */
[----:B------:R-:W-:-:S04]  /*154a0*/  SHF.L.U32 R0, R3, 0x1f, RZ ;  /* 0x0000001f03007819 */ /* 0x000fc800000006ff */
[----:B------:R-:W0:Y:S02]  /*154b0*/  SYNCS.PHASECHK.TRANS64.TRYWAIT P1, [R7+URZ+0x30840], R0 ;  /* 0x03084000070075a7 */ /* 0x000e24000802017f */
[----:B0-----:R-:W-:Y:S05]  /*154c0*/  @!P1 BRA `(.L_x_4380) ;  /* 0x0000003000949947 */ /* 0x001fea0003800000 */
.L_x_4473:
[----:B------:R-:W-:Y:S05]  /*154d0*/  @!P0 BRA `(.L_x_4381) ;  /* 0x0000000000048947 */ /* 0x000fea0003800000 */
[----:B------:R-:W-:Y:S01]  /*154e0*/  BPT.TRAP 0x1 ;  /* 0x000000040000795c */ /* 0x000fe20000300000 */
.L_x_4381:
[----:B------:R-:W2:Y:S02]  /*154f0*/  SYNCS.PHASECHK.TRANS64.TRYWAIT P1, [R5+URZ+0x30860], R2 ;  /* 0x03086002050075a7 */ /* 0x000ea4000802017f */
[----:B--2---:R-:W-:Y:S05]  /*15500*/  @!P1 BRA `(.L_x_4382) ;  /* 0x0000003000989947 */ /* 0x004fea0003800000 */
.L_x_4474:
[----:B------:R-:W-:Y:S05]  /*15510*/  @!P0 BRA `(.L_x_4383) ;  /* 0x0000000000048947 */ /* 0x000fea0003800000 */
[----:B------:R-:W-:Y:S01]  /*15520*/  BPT.TRAP 0x1 ;  /* 0x000000040000795c */ /* 0x000fe20000300000 */
.L_x_4383:
[----:B---3--:R3:W4:Y:S02]  /*15530*/  SYNCS.PHASECHK.TRANS64.TRYWAIT P0, [R7+URZ+0x30860], R0 ;  /* 0x03086000070075a7 */ /* 0x008724000800017f */
[----:B----4-:R-:W-:Y:S05]  /*15540*/  @!P0 NANOSLEEP.SYNCS 0x989680 ;  /* 0x009896800000895d */ /* 0x010fea0003900000 */
[----:B------:R-:W4:Y:S02]  /*15550*/  @!P0 SYNCS.PHASECHK.TRANS64 P0, [R7+URZ+0x30860], R0 ;  /* 0x03086000070085a7 */ /* 0x000f24000800007f */
[----:B----4-:R-:W-:Y:S05]  /*15560*/  @!P0 BRA `(.L_x_4383) ;  /* 0xfffffffc00f08947 */ /* 0x010fea000383ffff */
.L_x_4241:
[----:B------:R-:W-:Y:S05]  /*15570*/  BSYNC B6 ;  /* 0x0000000000067941 */ /* 0x000fea0003800000 */
.L_x_4238:
[----:B------:R-:W-:Y:S05]  /*15580*/  EXIT ;  /* 0x000000000000794d */ /* 0x000fea0003800000 */
.L_x_4251:
[----:B0-----:R-:W-:-:S04]  /*15590*/  MOV R3, UR39 ;  /* 0x0000002700037c02 */ /* 0x001fc80008000f00 */
[----:B------:R0:W1:Y:S03]  /*155a0*/  SYNCS.PHASECHK.TRANS64.TRYWAIT P0, [R3+URZ+0x30800], R0 ;  /* 0x03080000030075a7 */ /* 0x000066000800017f */
[----:B-1----:R-:W-:Y:S05]  /*155b0*/  @!P0 NANOSLEEP.SYNCS 0x989680 ;  /* 0x009896800000895d */ /* 0x002fea0003900000 */
[----:B------:R-:W1:Y:S02]  /*155c0*/  @!P0 SYNCS.PHASECHK.TRANS64 P0, [R3+URZ+0x30800], R0 ;  /* 0x03080000030085a7 */ /* 0x000e64000800007f */
[----:B-1----:R-:W-:Y:S05]  /*155d0*/  @!P0 BRA `(.L_x_4251) ;  /* 0xfffffffc00ec8947 */ /* 0x002fea000383ffff */
[----:B------:R-:W-:Y:S05]  /*155e0*/  BRA `(.L_x_4384) ;  /* 0xfffffec000a47947 */ /* 0x000fea000383ffff */
.L_x_4255:
[----:B0-----:R-:W-:-:S04]  /*155f0*/  IMAD.U32 R3, RZ, RZ, UR39 ;  /* 0x00000027ff037e24 */ /* 0x001fc8000f8e00ff */
[----:B------:R0:W2:Y:S03]  /*15600*/  SYNCS.PHASECHK.TRANS64.TRYWAIT P1, [R3+URZ+0x30830], R0 ;  /* 0x03083000030075a7 */ /* 0x0000a6000802017f */
[----:B--2---:R-:W-:Y:S05]  /*15610*/  @!P1 NANOSLEEP.SYNCS 0x989680 ;  /* 0x009896800000995d */ /* 0x004fea0003900000 */
[----:B------:R-:W2:Y:S02]  /*15620*/  @!P1 SYNCS.PHASECHK.TRANS64 P1, [R3+URZ+0x30830], R0 ;  /* 0x03083000030095a7 */ /* 0x000ea4000802007f */
[----:B--2---:R-:W-:Y:S05]  /*15630*/  @!P1 BRA `(.L_x_4255) ;  /* 0xfffffffc00ec9947 */ /* 0x004fea000383ffff */
[----:B------:R-:W-:Y:S05]  /*15640*/  BRA `(.L_x_4254) ;  /* 0xfffffec000c87947 */ /* 0x000fea000383ffff */
.L_x_4272:
[----:B-1----:R-:W-:-:S04]  /*15650*/  IMAD.U32 R9, RZ, RZ, UR60 ;  /* 0x0000003cff097e24 */ /* 0x002fc8000f8e00ff */
[----:B------:R1:W2:Y:S03]  /*15660*/  SYNCS.PHASECHK.TRANS64.TRYWAIT P1, [R9+URZ+0x30830], R8 ;  /* 0x03083008090075a7 */ /* 0x0002a6000802017f */
[----:B--2---:R-:W-:Y:S05]  /*15670*/  @!P1 NANOSLEEP.SYNCS 0x989680 ;  /* 0x009896800000995d */ /* 0x004fea0003900000 */
[----:B------:R-:W2:Y:S02]  /*15680*/  @!P1 SYNCS.PHASECHK.TRANS64 P1, [R9+URZ+0x30830], R8 ;  /* 0x03083008090095a7 */ /* 0x000ea4000802007f */
[----:B--2---:R-:W-:Y:S05]  /*15690*/  @!P1 BRA `(.L_x_4272) ;  /* 0xfffffffc00ec9947 */ /* 0x004fea000383ffff */
[----:B------:R-:W-:Y:S05]  /*156a0*/  BRA `(.L_x_4271) ;  /* 0xfffffef800487947 */ /* 0x000fea000383ffff */
.L_x_4276:
[----:B-1----:R-:W-:-:S04]  /*156b0*/  IMAD.U32 R9, RZ, RZ, UR14 ;  /* 0x0000000eff097e24 */ /* 0x002fc8000f8e00ff */
[----:B------:R1:W3:Y:S03]  /*156c0*/  SYNCS.PHASECHK.TRANS64.TRYWAIT P1, [R9+URZ+0x30850], R0 ;  /* 0x03085000090075a7 */ /* 0x0002e6000802017f */
[----:B---3--:R-:W-:Y:S05]  /*156d0*/  @!P1 NANOSLEEP.SYNCS 0x989680 ;  /* 0x009896800000995d */ /* 0x008fea0003900000 */
[----:B------:R-:W3:Y:S02]  /*156e0*/  @!P1 SYNCS.PHASECHK.TRANS64 P1, [R9+URZ+0x30850], R0 ;  /* 0x03085000090095a7 */ /* 0x000ee4000802007f */
[----:B---3--:R-:W-:Y:S05]  /*156f0*/  @!P1 BRA `(.L_x_4276) ;  /* 0xfffffffc00ec9947 */ /* 0x008fea000383ffff */
[----:B------:R-:W-:Y:S05]  /*15700*/  BRA `(.L_x_4275) ;  /* 0xffffff0000dc7947 */ /* 0x000fea000383ffff */
.L_x_4295:
[----:B-1----:R-:W-:-:S04]  /*15710*/  IMAD.U32 R9, RZ, RZ, UR5 ;  /* 0x00000005ff097e24 */ /* 0x002fc8000f8e00ff */
[----:B------:R1:W2:Y:S03]  /*15720*/  SYNCS.PHASECHK.TRANS64.TRYWAIT P1, [R9+URZ+0x30830], R8 ;  /* 0x03083008090075a7 */ /* 0x0002a6000802017f */
[----:B--2---:R-:W-:Y:S05]  /*15730*/  @!P1 NANOSLEEP.SYNCS 0x989680 ;  /* 0x009896800000995d */ /* 0x004fea0003900000 */
[----:B------:R-:W2:Y:S02]  /*15740*/  @!P1 SYNCS.PHASECHK.TRANS64 P1, [R9+URZ+0x30830], R8 ;  /* 0x03083008090095a7 */ /* 0x000ea4000802007f */
[----:B--2---:R-:W-:Y:S05]  /*15750*/  @!P1 BRA `(.L_x_4295) ;  /* 0xfffffffc00ec9947 */ /* 0x004fea000383ffff */
[----:B------:R-:W-:Y:S05]  /*15760*/  BRA `(.L_x_4294) ;  /* 0xffffff3000c47947 */ /* 0x000fea000383ffff */
.L_x_4299:
[----:B-1----:R-:W-:-:S04]  /*15770*/  IMAD.U32 R9, RZ, RZ, UR5 ;  /* 0x00000005ff097e24 */ /* 0x002fc8000f8e00ff */
[----:B------:R1:W3:Y:S03]  /*15780*/  SYNCS.PHASECHK.TRANS64.TRYWAIT P1, [R9+URZ+0x30850], R0 ;  /* 0x03085000090075a7 */ /* 0x0002e6000802017f */
[----:B---3--:R-:W-:Y:S05]  /*15790*/  @!P1 NANOSLEEP.SYNCS 0x989680 ;  /* 0x009896800000995d */ /* 0x008fea0003900000 */
[----:B------:R-:W3:Y:S02]  /*157a0*/  @!P1 SYNCS.PHASECHK.TRANS64 P1, [R9+URZ+0x30850], R0 ;  /* 0x03085000090095a7 */ /* 0x000ee4000802007f */
[----:B---3--:R-:W-:Y:S05]  /*157b0*/  @!P1 BRA `(.L_x_4299) ;  /* 0xfffffffc00ec9947 */ /* 0x008fea000383ffff */
[----:B------:R-:W-:Y:S05]  /*157c0*/  BRA `(.L_x_4298) ;  /* 0xffffff3c00587947 */ /* 0x000fea000383ffff */
.L_x_4307:
[----:B-1----:R-:W-:-:S04]  /*157d0*/  IMAD.U32 R9, RZ, RZ, UR60 ;  /* 0x0000003cff097e24 */ /* 0x002fc8000f8e00ff */
[----:B------:R1:W2:Y:S03]  /*157e0*/  SYNCS.PHASECHK.TRANS64.TRYWAIT P1, [R9+URZ+0x30830], R8 ;  /* 0x03083008090075a7 */ /* 0x0002a6000802017f */
[----:B--2---:R-:W-:Y:S05]  /*157f0*/  @!P1 NANOSLEEP.SYNCS 0x989680 ;  /* 0x009896800000995d */ /* 0x004fea0003900000 */
[----:B------:R-:W2:Y:S02]  /*15800*/  @!P1 SYNCS.PHASECHK.TRANS64 P1, [R9+URZ+0x30830], R8 ;  /* 0x03083008090095a7 */ /* 0x000ea4000802007f */
[----:B--2---:R-:W-:Y:S05]  /*15810*/  @!P1 BRA `(.L_x_4307) ;  /* 0xfffffffc00ec9947 */ /* 0x004fea000383ffff */
[----:B------:R-:W-:Y:S05]  /*15820*/  BRA `(.L_x_4306) ;  /* 0xffffff5400a47947 */ /* 0x000fea000383ffff */
.L_x_4311:
[----:B-1----:R-:W-:-:S04]  /*15830*/  IMAD.U32 R9, RZ, RZ, UR5 ;  /* 0x00000005ff097e24 */ /* 0x002fc8000f8e00ff */
[----:B------:R1:W3:Y:S03]  /*15840*/  SYNCS.PHASECHK.TRANS64.TRYWAIT P1, [R9+URZ+0x30850], R0 ;  /* 0x03085000090075a7 */ /* 0x0002e6000802017f */
[----:B---3--:R-:W-:Y:S05]  /*15850*/  @!P1 NANOSLEEP.SYNCS 0x989680 ;  /* 0x009896800000995d */ /* 0x008fea0003900000 */
[----:B------:R-:W3:Y:S02]  /*15860*/  @!P1 SYNCS.PHASECHK.TRANS64 P1, [R9+URZ+0x30850], R0 ;  /* 0x03085000090095a7 */ /* 0x000ee4000802007f */
[----:B---3--:R-:W-:Y:S05]  /*15870*/  @!P1 BRA `(.L_x_4311) ;  /* 0xfffffffc00ec9947 */ /* 0x008fea000383ffff */
[----:B------:R-:W-:Y:S05]  /*15880*/  BRA `(.L_x_4310) ;  /* 0xffffff6000387947 */ /* 0x000fea000383ffff */
.L_x_4326:
[----:B-1----:R-:W-:-:S04]  /*15890*/  IMAD.U32 R5, RZ, RZ, UR5 ;  /* 0x00000005ff057e24 */ /* 0x002fc8000f8e00ff */
[----:B------:R1:W2:Y:S03]  /*158a0*/  SYNCS.PHASECHK.TRANS64.TRYWAIT P1, [R5+URZ+0x30850], R0 ;  /* 0x03085000050075a7 */ /* 0x0002a6000802017f */
[----:B--2---:R-:W-:Y:S05]  /*158b0*/  @!P1 NANOSLEEP.SYNCS 0x989680 ;  /* 0x009896800000995d */ /* 0x004fea0003900000 */
[----:B------:R-:W2:Y:S02]  /*158c0*/  @!P1 SYNCS.PHASECHK.TRANS64 P1, [R5+URZ+0x30850], R0 ;  /* 0x03085000050095a7 */ /* 0x000ea4000802007f */
[----:B--2---:R-:W-:Y:S05]  /*158d0*/  @!P1 BRA `(.L_x_4326) ;  /* 0xfffffffc00ec9947 */ /* 0x004fea000383ffff */
[----:B------:R-:W-:Y:S05]  /*158e0*/  BRA `(.L_x_4325) ;  /* 0xffffff9000c07947 */ /* 0x000fea000383ffff */
.L_x_4344:
[----:B------:R-:W-:Y:S01]  /*158f0*/  IMAD.MOV.U32 R13, RZ, RZ, R18 ;  /* 0x000000ffff0d7224 */ /* 0x000fe200078e0012 */
[----:B------:R-:W-:Y:S01]  /*15900*/  MOV R11, 0x1f ;  /* 0x0000001f000b7802 */ /* 0x000fe20000000f00 */
[----:B------:R-:W-:Y:S02]  /*15910*/  IMAD.MOV.U32 R12, RZ, RZ, RZ ;  /* 0x000000ffff0c7224 */ /* 0x000fe400078e00ff */
[----:B------:R-:W-:-:S07]  /*15920*/  IMAD.MOV.U32 R15, RZ, RZ, -0x1 ;  /* 0xffffffffff0f7424 */ /* 0x000fce00078e00ff */
[----:B-----5:R-:W-:Y:S05]  /*15930*/  WARPSYNC.COLLECTIVE R15, `(.L_x_4385) ;  /* 0x000000000f087348 */ /* 0x020fea0003c00000 */
[----:B------:R0:W1:Y:S02]  /*15940*/  SHFL.IDX P6, R14, R13, R12, R11 ;  /* 0x0000000c0d0e7389 */ /* 0x00006400000c000b */
[----:B01---5:R-:W-:Y:S01]  /*15950*/  ENDCOLLECTIVE ;  /* 0x000000000000791b */ /* 0x023fe20003800000 */
.L_x_4385:
[----:B------:R-:W-:Y:S05]  /*15960*/  BRA `(.L_x_4386) ;  /* 0xffffffcc00707947 */ /* 0x000fea000383ffff */
.L_x_4346:
[----:B0-----:R-:W-:-:S04]  /*15970*/  IMAD.U32 R3, RZ, RZ, UR48 ;  /* 0x00000030ff037e24 */ /* 0x001fc8000f8e00ff */
[----:B------:R0:W1:Y:S03]  /*15980*/  SYNCS.PHASECHK.TRANS64.TRYWAIT P0, [R3+URZ+0x30840], R2 ;  /* 0x03084002030075a7 */ /* 0x000066000800017f */
[----:B-1----:R-:W-:Y:S05]  /*15990*/  @!P0 NANOSLEEP.SYNCS 0x989680 ;  /* 0x009896800000895d */ /* 0x002fea0003900000 */
[----:B------:R-:W1:Y:S02]  /*159a0*/  @!P0 SYNCS.PHASECHK.TRANS64 P0, [R3+URZ+0x30840], R2 ;  /* 0x03084002030085a7 */ /* 0x000e64000800007f */
[----:B-1----:R-:W-:Y:S05]  /*159b0*/  @!P0 BRA `(.L_x_4346) ;  /* 0xfffffffc00ec8947 */ /* 0x002fea000383ffff */
[----:B------:R-:W-:Y:S05]  /*159c0*/  BRA `(.L_x_4387) ;  /* 0xffffffd000007947 */ /* 0x000fea000383ffff */
.L_x_4347:
        /* <DEDUP_REMOVED lines=8> */
.L_x_4389:
[----:B------:R-:W-:Y:S05]  /*15a50*/  BSYNC B0 ;  /* 0x0000000000007941 */ /* 0x000fea0003800000 */
.L_x_4388:
[----:B------:R-:W-:Y:S01]  /*15a60*/  IMAD.MOV.U32 R13, RZ, RZ, R0 ;  /* 0x000000ffff0d7224 */ /* 0x000fe200078e0000 */
[----:B------:R-:W-:Y:S01]  /*15a70*/  MOV R15, 0xffffffff ;  /* 0xffffffff000f7802 */ /* 0x000fe20000000f00 */
[----:B------:R-:W-:Y:S01]  /*15a80*/  IMAD.MOV.U32 R12, RZ, RZ, RZ ;  /* 0x000000ffff0c7224 */ /* 0x000fe200078e00ff */
[----:B------:R-:W-:Y:S01]  /*15a90*/  @P0 LEA R9, R30, UR48, 0x1 ;  /* 0x000000301e090c11 */ /* 0x000fe2000f8e08ff */
[----:B------:R-:W-:Y:S02]  /*15aa0*/  IMAD.MOV.U32 R11, RZ, RZ, 0x181f ;  /* 0x0000181fff0b7424 */ /* 0x000fe400078e00ff */
[----:B------:R-:W-:-:S07]  /*15ab0*/  IMAD.MOV.U32 R3, RZ, RZ, R14 ;  /* 0x000000ffff037224 */ /* 0x000fce00078e000e */
[----:B------:R-:W-:Y:S05]  /*15ac0*/  WARPSYNC.COLLECTIVE R15, `(.L_x_4390) ;  /* 0x000000000f087348 */ /* 0x000fea0003c00000 */
[----:B------:R0:W1:Y:S02]  /*15ad0*/  SHFL.IDX P6, R14, R13, R12, R11 ;  /* 0x0000000c0d0e7389 */ /* 0x00006400000c000b */
[----:B01----:R-:W-:Y:S01]  /*15ae0*/  ENDCOLLECTIVE ;  /* 0x000000000000791b */ /* 0x003fe20003800000 */
.L_x_4390:
[----:B------:R-:W-:Y:S02]  /*15af0*/  IMAD.MOV.U32 R13, RZ, RZ, R7 ;  /* 0x000000ffff0d7224 */ /* 0x000fe400078e0007 */
[----:B------:R-:W-:Y:S02]  /*15b00*/  IMAD.MOV.U32 R12, RZ, RZ, 0x1 ;  /* 0x00000001ff0c7424 */ /* 0x000fe400078e00ff */
[----:B------:R-:W-:-:S07]  /*15b10*/  IMAD.MOV.U32 R2, RZ, RZ, R14 ;  /* 0x000000ffff027224 */ /* 0x000fce00078e000e */
[----:B------:R-:W-:Y:S05]  /*15b20*/  WARPSYNC.COLLECTIVE R15, `(.L_x_4391) ;  /* 0x000000000f087348 */ /* 0x000fea0003c00000 */
[----:B------:R0:W1:Y:S02]  /*15b30*/  SHFL.IDX P6, R14, R13, R12, R11 ;  /* 0x0000000c0d0e7389 */ /* 0x00006400000c000b */
[----:B01----:R-:W-:Y:S01]  /*15b40*/  ENDCOLLECTIVE ;  /* 0x000000000000791b */ /* 0x003fe20003800000 */
.L_x_4391:
        /* <DEDUP_REMOVED lines=8> */
[----:B------:R-:W-:Y:S01]  /*15bd0*/  ISETP.GE.AND P0, PT, R6, 0x11, PT ;  /* 0x000000110600780c */ /* 0x000fe20003f06270 */
[----:B------:R-:W-:-:S12]  /*15be0*/  IMAD.MOV.U32 R5, RZ, RZ, R14 ;  /* 0x000000ffff057224 */ /* 0x000fd800078e000e */
[----:B0-----:R-:W-:Y:S05]  /*15bf0*/  WARPSYNC.COLLECTIVE R15, `(.L_x_4392) ;  /* 0x000000000f087348 */ /* 0x001fea0003c00000 */
[----:B------:R1:W2:Y:S02]  /*15c00*/  SHFL.IDX P6, R14, R13, R12, R11 ;  /* 0x0000000c0d0e7389 */ /* 0x0002a400000c000b */
[----:B012---:R-:W-:Y:S01]  /*15c10*/  ENDCOLLECTIVE ;  /* 0x000000000000791b */ /* 0x007fe20003800000 */
.L_x_4392:
[----:B------:R-:W-:Y:S01]  /*15c20*/  @P0 LEA R21, R30, UR48, 0x1 ;  /* 0x000000301e150c11 */ /* 0x000fe2000f8e08ff */
[----:B------:R-:W-:Y:S02]  /*15c30*/  IMAD.MOV.U32 R13, RZ, RZ, R7 ;  /* 0x000000ffff0d7224 */ /* 0x000fe400078e0007 */
[----:B------:R-:W-:Y:S02]  /*15c40*/  IMAD.MOV.U32 R12, RZ, RZ, 0x2 ;  /* 0x00000002ff0c7424 */ /* 0x000fe400078e00ff */
[----:B------:R-:W-:-:S07]  /*15c50*/  IMAD.MOV.U32 R4, RZ, RZ, R14 ;  /* 0x000000ffff047224 */ /* 0x000fce00078e000e */
[----:B------:R-:W-:Y:S05]  /*15c60*/  WARPSYNC.COLLECTIVE R15, `(.L_x_4393) ;  /* 0x000000000f087348 */ /* 0x000fea0003c00000 */
[----:B------:R0:W1:Y:S02]  /*15c70*/  SHFL.IDX P6, R14, R13, R12, R11 ;  /* 0x0000000c0d0e7389 */ /* 0x00006400000c000b */
[----:B01----:R-:W-:Y:S01]  /*15c80*/  ENDCOLLECTIVE ;  /* 0x000000000000791b */ /* 0x003fe20003800000 */
.L_x_4393:
        /* <DEDUP_REMOVED lines=13> */
.L_x_4394:
[----:B------:R-:W-:Y:S01]  /*15d60*/  IMAD.MOV.U32 R3, RZ, RZ, R8 ;  /* 0x000000ffff037224 */ /* 0x000fe200078e0008 */
[----:B------:R-:W-:Y:S01]  /*15d70*/  @P0 LEA R25, R30, UR48, 0x1 ;  /* 0x000000301e190c11 */ /* 0x000fe2000f8e08ff */
[----:B------:R-:W-:Y:S02]  /*15d80*/  IMAD.MOV.U32 R13, RZ, RZ, R7 ;  /* 0x000000ffff0d7224 */ /* 0x000fe400078e0007 */
[----:B------:R-:W-:Y:S01]  /*15d90*/  IMAD.MOV.U32 R12, RZ, RZ, 0x3 ;  /* 0x00000003ff0c7424 */ /* 0x000fe200078e00ff */
[----:B------:R-:W-:-:S07]  /*15da0*/  MOV R2, R14 ;  /* 0x0000000e00027202 */ /* 0x000fce0000000f00 */
[----:B------:R-:W-:Y:S05]  /*15db0*/  WARPSYNC.COLLECTIVE R15, `(.L_x_4395) ;  /* 0x000000000f087348 */ /* 0x000fea0003c00000 */
[----:B------:R0:W1:Y:S02]  /*15dc0*/  SHFL.IDX P6, R14, R13, R12, R11 ;  /* 0x0000000c0d0e7389 */ /* 0x00006400000c000b */
[----:B01----:R-:W-:Y:S01]  /*15dd0*/  ENDCOLLECTIVE ;  /* 0x000000000000791b */ /* 0x003fe20003800000 */
.L_x_4395:
        /* <DEDUP_REMOVED lines=13> */
.L_x_4396:
[----:B------:R-:W-:Y:S01]  /*15eb0*/  IMAD.MOV.U32 R5, RZ, RZ, R9 ;  /* 0x000000ffff057224 */ /* 0x000fe200078e0009 */
[----:B------:R-:W-:Y:S01]  /*15ec0*/  @P0 LEA R9, R30, UR48, 0x1 ;  /* 0x000000301e090c11 */ /* 0x000fe2000f8e08ff */
[----:B------:R-:W-:Y:S02]  /*15ed0*/  IMAD.MOV.U32 R13, RZ, RZ, R7 ;  /* 0x000000ffff0d7224 */ /* 0x000fe400078e0007 */
[----:B------:R-:W-:Y:S02]  /*15ee0*/  IMAD.MOV.U32 R12, RZ, RZ, 0x4 ;  /* 0x00000004ff0c7424 */ /* 0x000fe400078e00ff */
[----:B------:R-:W-:-:S07]  /*15ef0*/  IMAD.MOV.U32 R10, RZ, RZ, R14 ;  /* 0x000000ffff0a7224 */ /* 0x000fce00078e000e */
[----:B------:R-:W-:Y:S05]  /*15f00*/  WARPSYNC.COLLECTIVE R15, `(.L_x_4397) ;  /* 0x000000000f087348 */ /* 0x000fea0003c00000 */
[----:B------:R0:W1:Y:S02]  /*15f10*/  SHFL.IDX P6, R14, R13, R12, R11 ;  /* 0x0000000c0d0e7389 */ /* 0x00006400000c000b */
[----:B01----:R-:W-:Y:S01]  /*15f20*/  ENDCOLLECTIVE ;  /* 0x000000000000791b */ /* 0x003fe20003800000 */
.L_x_4397:
[----:B------:R-:W-:-:S04]  /*15f30*/  IMAD.MOV.U32 R4, RZ, RZ, R10 ;  /* 0x000000ffff047224 */ /* 0x000fc800078e000a */
        /* <DEDUP_REMOVED lines=13> */
.L_x_4398:
        /* <DEDUP_REMOVED lines=8> */
.L_x_4399:
        /* <DEDUP_REMOVED lines=8> */
[----:B------:R-:W-:-:S07]  /*16110*/  IMAD.MOV.U32 R7, RZ, RZ, R14 ;  /* 0x000000ffff077224 */ /* 0x000fce00078e000e */
[----:B0-----:R-:W-:Y:S05]  /*16120*/  WARPSYNC.COLLECTIVE R15, `(.L_x_4400) ;  /* 0x000000000f087348 */ /* 0x001fea0003c00000 */
[----:B------:R1:W2:Y:S02]  /*16130*/  SHFL.IDX P6, R14, R13, R12, R11 ;  /* 0x0000000c0d0e7389 */ /* 0x0002a400000c000b */
[----:B012---:R-:W-:Y:S01]  /*16140*/  ENDCOLLECTIVE ;  /* 0x000000000000791b */ /* 0x007fe20003800000 */
.L_x_4400:
[----:B------:R-:W-:Y:S05]  /*16150*/  BRA `(.L_x_4401) ;  /* 0xffffffcc00647947 */ /* 0x000fea000383ffff */
.L_x_4350:
[----:B------:R-:W-:Y:S01]  /*16160*/  IMAD.MOV.U32 R13, RZ, RZ, R8 ;  /* 0x000000ffff0d7224 */ /* 0x000fe200078e0008 */
[----:B------:R-:W-:Y:S01]  /*16170*/  MOV R15, 0xffffffff ;  /* 0xffffffff000f7802 */ /* 0x000fe20000000f00 */
[----:B------:R-:W-:Y:S02]  /*16180*/  IMAD.MOV.U32 R12, RZ, RZ, RZ ;  /* 0x000000ffff0c7224 */ /* 0x000fe400078e00ff */
[----:B------:R-:W-:Y:S02]  /*16190*/  IMAD.MOV.U32 R11, RZ, RZ, 0x181f ;  /* 0x0000181fff0b7424 */ /* 0x000fe400078e00ff */
[----:B------:R-:W-:-:S07]  /*161a0*/  VIADD R7, R27, UR42 ;  /* 0x0000002a1b077c36 */ /* 0x000fce0008000000 */
[----:B------:R-:W-:Y:S05]  /*161b0*/  WARPSYNC.COLLECTIVE R15, `(.L_x_4402) ;  /* 0x000000000f087348 */ /* 0x000fea0003c00000 */
[----:B------:R0:W1:Y:S02]  /*161c0*/  SHFL.IDX P6, R14, R13, R12, R11 ;  /* 0x0000000c0d0e7389 */ /* 0x00006400000c000b */
[----:B01----:R-:W-:Y:S01]  /*161d0*/  ENDCOLLECTIVE ;  /* 0x000000000000791b */ /* 0x003fe20003800000 */
.L_x_4402:
[----:B------:R-:W-:Y:S02]  /*161e0*/  VIADD R5, R7, 0x10 ;  /* 0x0000001007057836 */ /* 0x000fe40000000000 */
[----:B------:R-:W-:Y:S02]  /*161f0*/  IMAD.MOV.U32 R13, RZ, RZ, R6 ;  /* 0x000000ffff0d7224 */ /* 0x000fe400078e0006 */
[----:B------:R-:W-:-:S07]  /*16200*/  IMAD.MOV.U32 R3, RZ, RZ, R14 ;  /* 0x000000ffff037224 */ /* 0x000fce00078e000e */
[----:B------:R-:W-:Y:S05]  /*16210*/  WARPSYNC.COLLECTIVE R15, `(.L_x_4403) ;  /* 0x000000000f087348 */ /* 0x000fea0003c00000 */
[----:B------:R0:W1:Y:S02]  /*16220*/  SHFL.IDX P6, R14, R13, R12, R11 ;  /* 0x0000000c0d0e7389 */ /* 0x00006400000c000b */
[----:B01----:R-:W-:Y:S01]  /*16230*/  ENDCOLLECTIVE ;  /* 0x000000000000791b */ /* 0x003fe20003800000 */
.L_x_4403:
[----:B------:R-:W-:Y:S02]  /*16240*/  ULDC UR4, c[0x0][0x288] ;  /* 0x0000a20000047ab9 */ /* 0x000fe40000000800 */
[----:B------:R-:W-:-:S05]  /*16250*/  IMAD R0, R0, UR4, RZ ;  /* 0x0000000400007c24 */ /* 0x000fca000f8e02ff */
[----:B------:R-:W-:Y:S01]  /*16260*/  ISETP.GE.AND P1, PT, R7, R0, PT ;  /* 0x000000000700720c */ /* 0x000fe20003f26270 */
[----:B------:R-:W-:Y:S02]  /*16270*/  IMAD.MOV.U32 R13, RZ, RZ, R8 ;  /* 0x000000ffff0d7224 */ /* 0x000fe400078e0008 */
[----:B------:R-:W-:-:S10]  /*16280*/  IMAD.MOV.U32 R12, RZ, RZ, 0x1 ;  /* 0x00000001ff0c7424 */ /* 0x000fd400078e00ff */
[----:B------:R-:W-:Y:S01]  /*16290*/  @!P1 LEA R9, R30, UR48, 0x1 ;  /* 0x000000301e099c11 */ /* 0x000fe2000f8e08ff */
[----:B------:R-:W-:-:S07]  /*162a0*/  IMAD.MOV.U32 R2, RZ, RZ, R14 ;  /* 0x000000ffff027224 */ /* 0x000fce00078e000e */
[----:B------:R-:W-:Y:S05]  /*162b0*/  WARPSYNC.COLLECTIVE R15, `(.L_x_4404) ;  /* 0x000000000f087348 */ /* 0x000fea0003c00000 */
[----:B------:R0:W1:Y:S02]  /*162c0*/  SHFL.IDX P6, R14, R13, R12, R11 ;  /* 0x0000000c0d0e7389 */ /* 0x00006400000c000b */
[----:B01----:R-:W-:Y:S01]  /*162d0*/  ENDCOLLECTIVE ;  /* 0x000000000000791b */ /* 0x003fe20003800000 */
.L_x_4404:
        /* <DEDUP_REMOVED lines=8> */
[----:B------:R-:W-:Y:S01]  /*16360*/  ISETP.GE.AND P1, PT, R5, R0, PT ;  /* 0x000000000500720c */ /* 0x000fe20003f26270 */
[----:B------:R-:W-:-:S12]  /*16370*/  IMAD.MOV.U32 R5, RZ, RZ, R14 ;  /* 0x000000ffff057224 */ /* 0x000fd800078e000e */
[----:B0-----:R-:W-:Y:S05]  /*16380*/  WARPSYNC.COLLECTIVE R15, `(.L_x_4405) ;  /* 0x000000000f087348 */ /* 0x001fea0003c00000 */
[----:B------:R1:W2:Y:S02]  /*16390*/  SHFL.IDX P6, R14, R13, R12, R11 ;  /* 0x0000000c0d0e7389 */ /* 0x0002a400000c000b */
[----:B012---:R-:W-:Y:S01]  /*163a0*/  ENDCOLLECTIVE ;  /* 0x000000000000791b */ /* 0x007fe20003800000 */
.L_x_4405:
[----:B------:R-:W-:Y:S02]  /*163b0*/  IADD3 R3, R7, 0x20, RZ ;  /* 0x0000002007037810 */ /* 0x000fe40007ffe0ff */
[----:B------:R-:W-:Y:S01]  /*163c0*/  @!P1 LEA R21, R30, UR48, 0x1 ;  /* 0x000000301e159c11 */ /* 0x000fe2000f8e08ff */
[----:B------:R-:W-:Y:S02]  /*163d0*/  IMAD.MOV.U32 R13, RZ, RZ, R8 ;  /* 0x000000ffff0d7224 */ /* 0x000fe400078e0008 */
[----:B------:R-:W-:Y:S02]  /*163e0*/  IMAD.MOV.U32 R12, RZ, RZ, 0x2 ;  /* 0x00000002ff0c7424 */ /* 0x000fe400078e00ff */
[----:B------:R-:W-:-:S07]  /*163f0*/  IMAD.MOV.U32 R4, RZ, RZ, R14 ;  /* 0x000000ffff047224 */ /* 0x000fce00078e000e */
[----:B------:R-:W-:Y:S05]  /*16400*/  WARPSYNC.COLLECTIVE R15, `(.L_x_4406) ;  /* 0x000000000f087348 */ /* 0x000fea0003c00000 */
[----:B------:R0:W1:Y:S02]  /*16410*/  SHFL.IDX P6, R14, R13, R12, R11 ;  /* 0x0000000c0d0e7389 */ /* 0x00006400000c000b */
[----:B01----:R-:W-:Y:S01]  /*16420*/  ENDCOLLECTIVE ;  /* 0x000000000000791b */ /* 0x003fe20003800000 */
.L_x_4406:
        /* <DEDUP_REMOVED lines=13> */
.L_x_4407:
[----:B------:R-:W-:Y:S01]  /*16500*/  VIADD R5, R7, 0x30 ;  /* 0x0000003007057836 */ /* 0x000fe20000000000 */
[----:B------:R-:W-:Y:S01]  /*16510*/  @!P1 LEA R9, R30, UR48, 0x1 ;  /* 0x000000301e099c11 */ /* 0x000fe2000f8e08ff */
[----:B------:R-:W-:Y:S02]  /*16520*/  IMAD.MOV.U32 R13, RZ, RZ, R8 ;  /* 0x000000ffff0d7224 */ /* 0x000fe400078e0008 */
[----:B------:R-:W-:Y:S02]  /*16530*/  IMAD.MOV.U32 R12, RZ, RZ, 0x3 ;  /* 0x00000003ff0c7424 */ /* 0x000fe400078e00ff */
[----:B------:R-:W-:-:S07]  /*16540*/  IMAD.MOV.U32 R2, RZ, RZ, R14 ;  /* 0x000000ffff027224 */ /* 0x000fce00078e000e */
[----:B------:R-:W-:Y:S05]  /*16550*/  WARPSYNC.COLLECTIVE R15, `(.L_x_4408) ;  /* 0x000000000f087348 */ /* 0x000fea0003c00000 */
[----:B------:R0:W1:Y:S02]  /*16560*/  SHFL.IDX P6, R14, R13, R12, R11 ;  /* 0x0000000c0d0e7389 */ /* 0x00006400000c000b */
[----:B01----:R-:W-:Y:S01]  /*16570*/  ENDCOLLECTIVE ;  /* 0x000000000000791b */ /* 0x003fe20003800000 */
.L_x_4408:
        /* <DEDUP_REMOVED lines=13> */
.L_x_4409:
[----:B------:R-:W-:Y:S01]  /*16650*/  VIADD R3, R7, 0x40 ;  /* 0x0000004007037836 */ /* 0x000fe20000000000 */
[----:B------:R-:W-:Y:S01]  /*16660*/  @!P1 LEA R21, R30, UR48, 0x1 ;  /* 0x000000301e159c11 */ /* 0x000fe2000f8e08ff */
[----:B------:R-:W-:Y:S02]  /*16670*/  IMAD.MOV.U32 R13, RZ, RZ, R8 ;  /* 0x000000ffff0d7224 */ /* 0x000fe400078e0008 */
[----:B------:R-:W-:Y:S01]  /*16680*/  IMAD.MOV.U32 R12, RZ, RZ, 0x4 ;  /* 0x00000004ff0c7424 */ /* 0x000fe200078e00ff */
[----:B------:R-:W-:-:S07]  /*16690*/  MOV R4, R14 ;  /* 0x0000000e00047202 */ /* 0x000fce0000000f00 */
[----:B------:R-:W-:Y:S05]  /*166a0*/  WARPSYNC.COLLECTIVE R15, `(.L_x_4410) ;  /* 0x000000000f087348 */ /* 0x000fea0003c00000 */
[----:B------:R0:W1:Y:S02]  /*166b0*/  SHFL.IDX P6, R14, R13, R12, R11 ;  /* 0x0000000c0d0e7389 */ /* 0x00006400000c000b */
[----:B01----:R-:W-:Y:S01]  /*166c0*/  ENDCOLLECTIVE ;  /* 0x000000000000791b */ /* 0x003fe20003800000 */
.L_x_4410:
        /* <DEDUP_REMOVED lines=13> */
.L_x_4411:
        /* <DEDUP_REMOVED lines=8> */
.L_x_4412:
        /* <DEDUP_REMOVED lines=13> */
.L_x_4413:
        /* <DEDUP_REMOVED lines=8> */
.L_x_4414:
        /* <DEDUP_REMOVED lines=13> */
.L_x_4415:
[----:B------:R-:W-:Y:S01]  /*16a40*/  @!P1 LEA R9, R30, UR48, 0x1 ;  /* 0x000000301e099c11 */ /* 0x000fe2000f8e08ff */
[----:B------:R-:W-:Y:S02]  /*16a50*/  IMAD.MOV.U32 R13, RZ, RZ, R8 ;  /* 0x000000ffff0d7224 */ /* 0x000fe400078e0008 */
[----:B------:R-:W-:Y:S02]  /*16a60*/  IMAD.MOV.U32 R12, RZ, RZ, 0x7 ;  /* 0x00000007ff0c7424 */ /* 0x000fe400078e00ff */
[----:B------:R-:W-:-:S07]  /*16a70*/  IMAD.MOV.U32 R2, RZ, RZ, R14 ;  /* 0x000000ffff027224 */ /* 0x000fce00078e000e */
[----:B------:R-:W-:Y:S05]  /*16a80*/  WARPSYNC.COLLECTIVE R15, `(.L_x_4416) ;  /* 0x000000000f087348 */ /* 0x000fea0003c00000 */
[----:B------:R0:W1:Y:S02]  /*16a90*/  SHFL.IDX P6, R14, R13, R12, R11 ;  /* 0x0000000c0d0e7389 */ /* 0x00006400000c000b */
[----:B01----:R-:W-:Y:S01]  /*16aa0*/  ENDCOLLECTIVE ;  /* 0x000000000000791b */ /* 0x003fe20003800000 */
.L_x_4416:
        /* <DEDUP_REMOVED lines=8> */
[----:B------:R-:W-:-:S07]  /*16b30*/  IMAD.MOV.U32 R4, RZ, RZ, R14 ;  /* 0x000000ffff047224 */ /* 0x000fce00078e000e */
[----:B0-----:R-:W-:Y:S05]  /*16b40*/  WARPSYNC.COLLECTIVE R15, `(.L_x_4417) ;  /* 0x000000000f087348 */ /* 0x001fea0003c00000 */
[----:B------:R1:W2:Y:S02]  /*16b50*/  SHFL.IDX P6, R14, R13, R12, R11 ;  /* 0x0000000c0d0e7389 */ /* 0x0002a400000c000b */
[----:B012---:R-:W-:Y:S01]  /*16b60*/  ENDCOLLECTIVE ;  /* 0x000000000000791b */ /* 0x007fe20003800000 */
.L_x_4417:
[----:B------:R-:W-:Y:S05]  /*16b70*/  BRA `(.L_x_4418) ;  /* 0xffffffcc00507947 */ /* 0x000fea000383ffff */
.L_x_4353:
[----:B0-----:R-:W-:-:S04]  /*16b80*/  IMAD.U32 R3, RZ, RZ, UR48 ;  /* 0x00000030ff037e24 */ /* 0x001fc8000f8e00ff */
[----:B------:R0:W1:Y:S03]  /*16b90*/  SYNCS.PHASECHK.TRANS64.TRYWAIT P0, [R3+URZ+0x30820], R0 ;  /* 0x03082000030075a7 */ /* 0x000066000800017f */
[----:B-1----:R-:W-:Y:S05]  /*16ba0*/  @!P0 NANOSLEEP.SYNCS 0x989680 ;  /* 0x009896800000895d */ /* 0x002fea0003900000 */
[----:B------:R-:W1:Y:S02]  /*16bb0*/  @!P0 SYNCS.PHASECHK.TRANS64 P0, [R3+URZ+0x30820], R0 ;  /* 0x03082000030085a7 */ /* 0x000e64000800007f */
[----:B-1----:R-:W-:Y:S05]  /*16bc0*/  @!P0 BRA `(.L_x_4353) ;  /* 0xfffffffc00ec8947 */ /* 0x002fea000383ffff */
[----:B------:R-:W-:Y:S05]  /*16bd0*/  BRA `(.L_x_4419) ;  /* 0xffffffcc009c7947 */ /* 0x000fea000383ffff */
.L_x_4357:
[----:B0-----:R0:W1:Y:S02]  /*16be0*/  SYNCS.PHASECHK.TRANS64.TRYWAIT P0, [R19+URZ+0x30840], R2 ;  /* 0x03084002130075a7 */ /* 0x001064000800017f */
[----:B-1----:R-:W-:Y:S05]  /*16bf0*/  @!P0 NANOSLEEP.SYNCS 0x989680 ;  /* 0x009896800000895d */ /* 0x002fea0003900000 */
[----:B------:R-:W1:Y:S02]  /*16c00*/  @!P0 SYNCS.PHASECHK.TRANS64 P0, [R19+URZ+0x30840], R2 ;  /* 0x03084002130085a7 */ /* 0x000e64000800007f */
[----:B-1----:R-:W-:Y:S05]  /*16c10*/  @!P0 BRA `(.L_x_4357) ;  /* 0xfffffffc00f08947 */ /* 0x002fea000383ffff */
[----:B------:R-:W-:Y:S05]  /*16c20*/  BRA `(.L_x_4420) ;  /* 0xffffffd000847947 */ /* 0x000fea000383ffff */
.L_x_4358:
        /* <DEDUP_REMOVED lines=8> */
.L_x_4422:
[----:B------:R-:W-:Y:S05]  /*16cb0*/  BSYNC B1 ;  /* 0x0000000000017941 */ /* 0x000fea0003800000 */
.L_x_4421:
[----:B------:R-:W-:Y:S01]  /*16cc0*/  IMAD.MOV.U32 R13, RZ, RZ, R21 ;  /* 0x000000ffff0d7224 */ /* 0x000fe200078e0015 */
[----:B------:R-:W-:Y:S01]  /*16cd0*/  MOV R15, 0xffffffff ;  /* 0xffffffff000f7802 */ /* 0x000fe20000000f00 */
[----:B------:R-:W-:Y:S01]  /*16ce0*/  IMAD.MOV.U32 R12, RZ, RZ, RZ ;  /* 0x000000ffff0c7224 */ /* 0x000fe200078e00ff */
[----:B------:R-:W-:Y:S01]  /*16cf0*/  P2R R6, PR, RZ, 0x2 ;  /* 0x00000002ff067803 */ /* 0x000fe20000000000 */
[----:B------:R-:W-:Y:S01]  /*16d00*/  IMAD.MOV.U32 R11, RZ, RZ, 0x181f ;  /* 0x0000181fff0b7424 */ /* 0x000fe200078e00ff */
[----:B------:R-:W-:Y:S01]  /*16d10*/  LOP3.LUT P1, RZ, R16, 0x4, RZ, 0xc0, !PT ;  /* 0x0000000410ff7812 */ /* 0x000fe2000782c0ff */
[----:B------:R-:W-:Y:S01]  /*16d20*/  IMAD.MOV.U32 R3, RZ, RZ, R14 ;  /* 0x000000ffff037224 */ /* 0x000fe200078e000e */
[----:B------:R-:W-:Y:S01]  /*16d30*/  LEA R22, R22, UR48, 0x1 ;  /* 0x0000003016167c11 */ /* 0x000fe2000f8e08ff */
[----:B------:R-:W-:-:S10]  /*16d40*/  IMAD.SHL.U32 R8, R23, 0x2, RZ ;  /* 0x0000000217087824 */ /* 0x000fd400078e00ff */
[----:B------:R-:W-:Y:S05]  /*16d50*/  WARPSYNC.COLLECTIVE R15, `(.L_x_4423) ;  /* 0x000000000f087348 */ /* 0x000fea0003c00000 */
[----:B------:R0:W1:Y:S02]  /*16d60*/  SHFL.IDX P6, R14, R13, R12, R11 ;  /* 0x0000000c0d0e7389 */ /* 0x00006400000c000b */
[----:B01----:R-:W-:Y:S01]  /*16d70*/  ENDCOLLECTIVE ;  /* 0x000000000000791b */ /* 0x003fe20003800000 */
.L_x_4423:
[----:B------:R-:W-:Y:S02]  /*16d80*/  IMAD.MOV.U32 R13, RZ, RZ, R24 ;  /* 0x000000ffff0d7224 */ /* 0x000fe400078e0018 */
[----:B------:R-:W-:Y:S01]  /*16d90*/  IMAD.MOV.U32 R12, RZ, RZ, 0x1 ;  /* 0x00000001ff0c7424 */ /* 0x000fe200078e00ff */
[----:B------:R-:W-:-:S13]  /*16da0*/  IADD3 R2, P0, R14, R8, RZ ;  /* 0x000000080e027210 */ /* 0x000fda0007f1e0ff */
[----:B------:R-:W-:Y:S05]  /*16db0*/  WARPSYNC.COLLECTIVE R15, `(.L_x_4424) ;  /* 0x000000000f087348 */ /* 0x000fea0003c00000 */
[----:B------:R0:W1:Y:S02]  /*16dc0*/  SHFL.IDX P6, R14, R13, R12, R11 ;  /* 0x0000000c0d0e7389 */ /* 0x00006400000c000b */
[----:B01----:R-:W-:Y:S01]  /*16dd0*/  ENDCOLLECTIVE ;  /* 0x000000000000791b */ /* 0x003fe20003800000 */
.L_x_4424:
        /* <DEDUP_REMOVED lines=8> */
[----:B------:R-:W-:-:S07]  /*16e60*/  IMAD.MOV.U32 R7, RZ, RZ, R14 ;  /* 0x000000ffff077224 */ /* 0x000fce00078e000e */
[----:B0-----:R-:W-:Y:S05]  /*16e70*/  WARPSYNC.COLLECTIVE R15, `(.L_x_4425) ;  /* 0x000000000f087348 */ /* 0x001fea0003c00000 */
[----:B------:R1:W2:Y:S02]  /*16e80*/  SHFL.IDX P6, R14, R13, R12, R11 ;  /* 0x0000000c0d0e7389 */ /* 0x0002a400000c000b */
[----:B012---:R-:W-:Y:S01]  /*16e90*/  ENDCOLLECTIVE ;  /* 0x000000000000791b */ /* 0x007fe20003800000 */
.L_x_4425:
[----:B------:R-:W-:Y:S02]  /*16ea0*/  IMAD.MOV.U32 R13, RZ, RZ, R24 ;  /* 0x000000ffff0d7224 */ /* 0x000fe400078e0018 */
[----:B------:R-:W-:Y:S01]  /*16eb0*/  IMAD.MOV.U32 R12, RZ, RZ, 0x2 ;  /* 0x00000002ff0c7424 */ /* 0x000fe200078e00ff */
[----:B------:R-:W-:-:S13]  /*16ec0*/  IADD3 R2, P0, R14, R8, RZ ;  /* 0x000000080e027210 */ /* 0x000fda0007f1e0ff */
[----:B------:R-:W-:Y:S05]  /*16ed0*/  WARPSYNC.COLLECTIVE R15, `(.L_x_4426) ;  /* 0x000000000f087348 */ /* 0x000fea0003c00000 */
[----:B------:R0:W1:Y:S02]  /*16ee0*/  SHFL.IDX P6, R14, R13, R12, R11 ;  /* 0x0000000c0d0e7389 */ /* 0x00006400000c000b */
[----:B01----:R-:W-:Y:S01]  /*16ef0*/  ENDCOLLECTIVE ;  /* 0x000000000000791b */ /* 0x003fe20003800000 */
.L_x_4426:
        /* <DEDUP_REMOVED lines=12> */
.L_x_4427:
[----:B------:R-:W-:Y:S02]  /*16fc0*/  IMAD.MOV.U32 R13, RZ, RZ, R24 ;  /* 0x000000ffff0d7224 */ /* 0x000fe400078e0018 */
[----:B------:R-:W-:Y:S01]  /*16fd0*/  IMAD.MOV.U32 R12, RZ, RZ, 0x3 ;  /* 0x00000003ff0c7424 */ /* 0x000fe200078e00ff */
[----:B------:R-:W-:-:S07]  /*16fe0*/  MOV R10, R14 ;  /* 0x0000000e000a7202 */ /* 0x000fce0000000f00 */
[----:B------:R-:W-:Y:S05]  /*16ff0*/  WARPSYNC.COLLECTIVE R15, `(.L_x_4428) ;  /* 0x000000000f087348 */ /* 0x000fea0003c00000 */
[----:B------:R0:W1:Y:S02]  /*17000*/  SHFL.IDX P6, R14, R13, R12, R11 ;  /* 0x0000000c0d0e7389 */ /* 0x00006400000c000b */
[----:B01----:R-:W-:Y:S01]  /*17010*/  ENDCOLLECTIVE ;  /* 0x000000000000791b */ /* 0x003fe20003800000 */
.L_x_4428:
        /* <DEDUP_REMOVED lines=13> */
.L_x_4429:
[----:B------:R-:W-:Y:S02]  /*170f0*/  IMAD.MOV.U32 R13, RZ, RZ, R24 ;  /* 0x000000ffff0d7224 */ /* 0x000fe400078e0018 */
[----:B------:R-:W-:Y:S02]  /*17100*/  IMAD.MOV.U32 R12, RZ, RZ, 0x4 ;  /* 0x00000004ff0c7424 */ /* 0x000fe400078e00ff */
[----:B------:R-:W-:-:S07]  /*17110*/  IMAD.MOV.U32 R2, RZ, RZ, R14 ;  /* 0x000000ffff027224 */ /* 0x000fce00078e000e */
[----:B------:R-:W-:Y:S05]  /*17120*/  WARPSYNC.COLLECTIVE R15, `(.L_x_4430) ;  /* 0x000000000f087348 */ /* 0x000fea0003c00000 */
[----:B------:R0:W1:Y:S02]  /*17130*/  SHFL.IDX P6, R14, R13, R12, R11 ;  /* 0x0000000c0d0e7389 */ /* 0x00006400000c000b */
[----:B01----:R-:W-:Y:S01]  /*17140*/  ENDCOLLECTIVE ;  /* 0x000000000000791b */ /* 0x003fe20003800000 */
.L_x_4430:
[----:B------:R-:W-:-:S05]  /*17150*/  IADD3 R2, P0, R2, R8, RZ ;  /* 0x0000000802027210 */ /* 0x000fca0007f1e0ff */
[----:B------:R-:W-:-:S05]  /*17160*/  IMAD.X R3, RZ, RZ, R3, P0 ;  /* 0x000000ffff037224 */ /* 0x000fca00000e0603 */
        /* <DEDUP_REMOVED lines=11> */
.L_x_4431:
[----:B------:R-:W-:Y:S02]  /*17220*/  IMAD.MOV.U32 R13, RZ, RZ, R24 ;  /* 0x000000ffff0d7224 */ /* 0x000fe400078e0018 */
[----:B------:R-:W-:Y:S02]  /*17230*/  IMAD.MOV.U32 R12, RZ, RZ, 0x5 ;  /* 0x00000005ff0c7424 */ /* 0x000fe400078e00ff */
[----:B------:R-:W-:-:S07]  /*17240*/  IMAD.MOV.U32 R2, RZ, RZ, R14 ;  /* 0x000000ffff027224 */ /* 0x000fce00078e000e */
[----:B------:R-:W-:Y:S05]  /*17250*/  WARPSYNC.COLLECTIVE R15, `(.L_x_4432) ;  /* 0x000000000f087348 */ /* 0x000fea0003c00000 */
[----:B------:R0:W1:Y:S02]  /*17260*/  SHFL.IDX P6, R14, R13, R12, R11 ;  /* 0x0000000c0d0e7389 */ /* 0x00006400000c000b */
[----:B01----:R-:W-:Y:S01]  /*17270*/  ENDCOLLECTIVE ;  /* 0x000000000000791b */ /* 0x003fe20003800000 */
.L_x_4432:
[----:B------:R-:W-:-:S05]  /*17280*/  IADD3 R2, P0, R2, R8, RZ ;  /* 0x0000000802027210 */ /* 0x000fca0007f1e0ff */
[----:B------:R-:W-:-:S05]  /*17290*/  IMAD.X R3, RZ, RZ, R3, P0 ;  /* 0x000000ffff037224 */ /* 0x000fca00000e0603 */
[----:B------:R-:W-:Y:S01]  /*172a0*/  @!PT LDS RZ, [RZ] ;  /* 0x00000000fffff984 */ /* 0x000fe20000000800 */
[----:B------:R-:W-:Y:S01]  /*172b0*/  @!PT LDS RZ, [RZ] ;  /* 0x00000000fffff984 */ /* 0x000fe20000000800 */
[----:B------:R-:W-:Y:S01]  /*172c0*/  @!PT LDS RZ, [RZ] ;  /* 0x00000000fffff984 */ /* 0x000fe20000000800 */
[----:B------:R0:W-:Y:S01]  /*172d0*/  LDGSTS.E.BYPASS.LTC128B.128 [R22+0x20400], desc[UR36][R2.64], !P1 ;  /* 0x2040000002167fae */ /* 0x0001e2000c901d64 */
[----:B------:R-:W-:Y:S01]  /*172e0*/  IMAD.MOV.U32 R13, RZ, RZ, R21 ;  /* 0x000000ffff0d7224 */ /* 0x000fe200078e0015 */
[----:B------:R-:W-:Y:S02]  /*172f0*/  ISETP.NE.AND P1, PT, R6, RZ, PT ;  /* 0x000000ff0600720c */ /* 0x000fe40003f25270 */
[----:B------:R0:W-:Y:S04]  /*17300*/  LDGSTS.E.BYPASS.LTC128B.128 [R22+0x23400], desc[UR36][R2.64+0x80], !P5 ;  /* 0x2340008002167fae */ /* 0x0001e8000e901d64 */
[----:B------:R0:W-:Y:S01]  /*17310*/  LDGSTS.E.BYPASS.LTC128B.128 [R22+0x26400], desc[UR36][R2.64+0x100], !P4 ;  /* 0x2640010002167fae */ /* 0x0001e2000e101d64 */
[----:B------:R-:W-:-:S07]  /*17320*/  IMAD.MOV.U32 R24, RZ, RZ, R14 ;  /* 0x000000ffff187224 */ /* 0x000fce00078e000e */
[----:B0-----:R-:W-:Y:S05]  /*17330*/  WARPSYNC.COLLECTIVE R15, `(.L_x_4433) ;  /* 0x000000000f087348 */ /* 0x001fea0003c00000 */
[----:B------:R1:W2:Y:S02]  /*17340*/  SHFL.IDX P6, R14, R13, R12, R11 ;  /* 0x0000000c0d0e7389 */ /* 0x0002a400000c000b */
[----:B012---:R-:W-:Y:S01]  /*17350*/  ENDCOLLECTIVE ;  /* 0x000000000000791b */ /* 0x007fe20003800000 */
.L_x_4433:
[----:B------:R-:W-:Y:S05]  /*17360*/  BRA `(.L_x_4434) ;  /* 0xffffffcc00d07947 */ /* 0x000fea000383ffff */
.L_x_4363:
[----:B0-----:R0:W2:Y:S02]  /*17370*/  SYNCS.PHASECHK.TRANS64.TRYWAIT P0, [R6+URZ+0x30860], R3 ;  /* 0x03086003060075a7 */ /* 0x0010a4000800017f */
[----:B--2---:R-:W-:Y:S05]  /*17380*/  @!P0 NANOSLEEP.SYNCS 0x989680 ;  /* 0x009896800000895d */ /* 0x004fea0003900000 */
[----:B------:R-:W2:Y:S02]  /*17390*/  @!P0 SYNCS.PHASECHK.TRANS64 P0, [R6+URZ+0x30860], R3 ;  /* 0x03086003060085a7 */ /* 0x000ea4000800007f */
[----:B--2---:R-:W-:Y:S05]  /*173a0*/  @!P0 BRA `(.L_x_4363) ;  /* 0xfffffffc00f08947 */ /* 0x004fea000383ffff */
[----:B------:R-:W-:Y:S05]  /*173b0*/  BRA `(.L_x_4435) ;  /* 0xffffffd000347947 */ /* 0x000fea000383ffff */
.L_x_4364:
[----:B------:R-:W-:Y:S01]  /*173c0*/  BSSY B1, `(.L_x_4436) ;  /* 0x0000008000017945 */ /* 0x000fe20003800000 */
[----:B------:R-:W-:Y:S02]  /*173d0*/  IMAD.MOV.U32 R13, RZ, RZ, R18 ;  /* 0x000000ffff0d7224 */ /* 0x000fe400078e0012 */
[----:B------:R-:W-:Y:S02]  /*173e0*/  IMAD.MOV.U32 R12, RZ, RZ, RZ ;  /* 0x000000ffff0c7224 */ /* 0x000fe400078e00ff */
[----:B------:R-:W-:Y:S02]  /*173f0*/  IMAD.MOV.U32 R11, RZ, RZ, 0x181f ;  /* 0x0000181fff0b7424 */ /* 0x000fe400078e00ff */
[----:B------:R-:W-:-:S07]  /*17400*/  IMAD.MOV.U32 R15, RZ, RZ, -0x1 ;  /* 0xffffffffff0f7424 */ /* 0x000fce00078e00ff */
[----:B01----:R-:W-:Y:S05]  /*17410*/  WARPSYNC.COLLECTIVE R15, `(.L_x_4437) ;  /* 0x000000000f087348 */ /* 0x003fea0003c00000 */
[----:B------:R2:W3:Y:S02]  /*17420*/  SHFL.IDX P6, R14, R13, R12, R11 ;  /* 0x0000000c0d0e7389 */ /* 0x0004e400000c000b */
[----:B0123--:R-:W-:Y:S01]  /*17430*/  ENDCOLLECTIVE ;  /* 0x000000000000791b */ /* 0x00ffe20003800000 */
.L_x_4437:
[----:B------:R-:W-:Y:S05]  /*17440*/  BSYNC B1 ;  /* 0x0000000000017941 */ /* 0x000fea0003800000 */
.L_x_4436:
[----:B------:R-:W-:Y:S01]  /*17450*/  IMAD.MOV.U32 R13, RZ, RZ, R17 ;  /* 0x000000ffff0d7224 */ /* 0x000fe200078e0011 */
[----:B------:R-:W-:Y:S01]  /*17460*/  MOV R3, R14 ;  /* 0x0000000e00037202 */ /* 0x000fe20000000f00 */
[----:B------:R-:W-:Y:S01]  /*17470*/  IMAD.MOV.U32 R12, RZ, RZ, RZ ;  /* 0x000000ffff0c7224 */ /* 0x000fe200078e00ff */
[----:B------:R-:W-:Y:S01]  /*17480*/  LEA R7, R7, UR48, 0x1 ;  /* 0x0000003007077c11 */ /* 0x000fe2000f8e08ff */
[----:B------:R-:W-:Y:S02]  /*17490*/  IMAD.MOV.U32 R11, RZ, RZ, 0x181f ;  /* 0x0000181fff0b7424 */ /* 0x000fe400078e00ff */
[----:B------:R-:W-:-:S07]  /*174a0*/  IMAD.MOV.U32 R15, RZ, RZ, -0x1 ;  /* 0xffffffffff0f7424 */ /* 0x000fce00078e00ff */
[----:B------:R-:W-:Y:S05]  /*174b0*/  WARPSYNC.COLLECTIVE R15, `(.L_x_4438) ;  /* 0x000000000f087348 */ /* 0x000fea0003c00000 */
[----:B------:R0:W1:Y:S02]  /*174c0*/  SHFL.IDX P6, R14, R13, R12, R11 ;  /* 0x0000000c0d0e7389 */ /* 0x00006400000c000b */
[----:B01----:R-:W-:Y:S01]  /*174d0*/  ENDCOLLECTIVE ;  /* 0x000000000000791b */ /* 0x003fe20003800000 */
.L_x_4438:
[----:B------:R-:W-:Y:S02]  /*174e0*/  IMAD.MOV.U32 R13, RZ, RZ, R18 ;  /* 0x000000ffff0d7224 */ /* 0x000fe400078e0012 */
[----:B------:R-:W-:Y:S01]  /*174f0*/  IMAD.MOV.U32 R12, RZ, RZ, 0x1 ;  /* 0x00000001ff0c7424 */ /* 0x000fe200078e00ff */
[----:B------:R-:W-:-:S13]  /*17500*/  IADD3 R2, P0, R14, R9, RZ ;  /* 0x000000090e027210 */ /* 0x000fda0007f1e0ff */
[----:B------:R-:W-:Y:S05]  /*17510*/  WARPSYNC.COLLECTIVE R15, `(.L_x_4439) ;  /* 0x000000000f087348 */ /* 0x000fea0003c00000 */
[----:B------:R0:W1:Y:S02]  /*17520*/  SHFL.IDX P6, R14, R13, R12, R11 ;  /* 0x0000000c0d0e7389 */ /* 0x00006400000c000b */
[----:B01----:R-:W-:Y:S01]  /*17530*/  ENDCOLLECTIVE ;  /* 0x000000000000791b */ /* 0x003fe20003800000 */
.L_x_4439:
        /* <DEDUP_REMOVED lines=12> */
.L_x_4440:
        /* <DEDUP_REMOVED lines=12> */
.L_x_4441:
        /* <DEDUP_REMOVED lines=12> */
.L_x_4442:
[----:B------:R-:W-:Y:S01]  /*17780*/  @!PT LDS RZ, [RZ] ;  /* 0x00000000fffff984 */ /* 0x000fe20000000800 */
[----:B------:R-:W-:Y:S01]  /*17790*/  @!PT LDS RZ, [RZ] ;  /* 0x00000000fffff984 */ /* 0x000fe20000000800 */
[----:B------:R-:W-:Y:S01]  /*177a0*/  @!PT LDS RZ, [RZ] ;  /* 0x00000000fffff984 */ /* 0x000fe20000000800 */
[----:B------:R-:W-:Y:S01]  /*177b0*/  LDGSTS.E.BYPASS.LTC128B.128 [R7+0x3c00], desc[UR36][R2.64+0x80], !P0 ;  /* 0x03c0008002077fae */ /* 0x000fe2000c101d64 */
[----:B------:R-:W-:Y:S01]  /*177c0*/  ISETP.LT.OR P0, PT, R0, 0x11, P1 ;  /* 0x000000110000780c */ /* 0x000fe20000f01670 */
[----:B------:R-:W-:Y:S02]  /*177d0*/  IMAD.MOV.U32 R13, RZ, RZ, R18 ;  /* 0x000000ffff0d7224 */ /* 0x000fe400078e0012 */
[----:B------:R-:W-:-:S10]  /*177e0*/  IMAD.MOV.U32 R12, RZ, RZ, 0x3 ;  /* 0x00000003ff0c7424 */ /* 0x000fd400078e00ff */
[----:B------:R0:W-:Y:S02]  /*177f0*/  LDGSTS.E.BYPASS.LTC128B.128 [R7+0x6c00], desc[UR36][R2.64+0x100], !P0 ;  /* 0x06c0010002077fae */ /* 0x0001e4000c101d64 */
[----:B0-----:R-:W-:-:S13]  /*17800*/  IADD3 R2, P0, R14, R9, RZ ;  /* 0x000000090e027210 */ /* 0x001fda0007f1e0ff */
[----:B------:R-:W-:Y:S05]  /*17810*/  WARPSYNC.COLLECTIVE R15, `(.L_x_4443) ;  /* 0x000000000f087348 */ /* 0x000fea0003c00000 */
[----:B------:R0:W1:Y:S02]  /*17820*/  SHFL.IDX P6, R14, R13, R12, R11 ;  /* 0x0000000c0d0e7389 */ /* 0x00006400000c000b */
[----:B01----:R-:W-:Y:S01]  /*17830*/  ENDCOLLECTIVE ;  /* 0x000000000000791b */ /* 0x003fe20003800000 */
.L_x_4443:
        /* <DEDUP_REMOVED lines=12> */
.L_x_4444:
        /* <DEDUP_REMOVED lines=12> */
.L_x_4445:
        /* <DEDUP_REMOVED lines=12> */
.L_x_4446:
        /* <DEDUP_REMOVED lines=12> */
.L_x_4447:
        /* <DEDUP_REMOVED lines=12> */
.L_x_4448:
[----:B------:R-:W-:Y:S01]  /*17c00*/  @!PT LDS RZ, [RZ] ;  /* 0x00000000fffff984 */ /* 0x000fe20000000800 */
[----:B------:R-:W-:Y:S01]  /*17c10*/  @!PT LDS RZ, [RZ] ;  /* 0x00000000fffff984 */ /* 0x000fe20000000800 */
[----:B------:R-:W-:Y:S01]  /*17c20*/  @!PT LDS RZ, [RZ] ;  /* 0x00000000fffff984 */ /* 0x000fe20000000800 */
[----:B------:R2:W-:Y:S01]  /*17c30*/  LDGSTS.E.BYPASS.LTC128B.128 [R7+0x5400], desc[UR36][R2.64+0x80], !P0 ;  /* 0x0540008002077fae */ /* 0x0005e2000c101d64 */
[----:B------:R-:W-:-:S13]  /*17c40*/  ISETP.LT.OR P0, PT, R0, 0x41, P1 ;  /* 0x000000410000780c */ /* 0x000fda0000f01670 */
[----:B------:R2:W-:Y:S01]  /*17c50*/  LDGSTS.E.BYPASS.LTC128B.128 [R7+0x8400], desc[UR36][R2.64+0x100], !P0 ;  /* 0x0840010002077fae */ /* 0x0005e2000c101d64 */
[----:B------:R-:W-:Y:S05]  /*17c60*/  BRA `(.L_x_4449) ;  /* 0xffffffc800f07947 */ /* 0x000fea000383ffff */
.L_x_4370:
[----:B0-----:R0:W1:Y:S02]  /*17c70*/  SYNCS.PHASECHK.TRANS64.TRYWAIT P0, [R0+URZ+0x30860], R3 ;  /* 0x03086003000075a7 */ /* 0x001064000800017f */
[----:B-1----:R-:W-:Y:S05]  /*17c80*/  @!P0 NANOSLEEP.SYNCS 0x989680 ;  /* 0x009896800000895d */ /* 0x002fea0003900000 */
[----:B------:R-:W1:Y:S02]  /*17c90*/  @!P0 SYNCS.PHASECHK.TRANS64 P0, [R0+URZ+0x30860], R3 ;  /* 0x03086003000085a7 */ /* 0x000e64000800007f */
[----:B-1----:R-:W-:Y:S05]  /*17ca0*/  @!P0 BRA `(.L_x_4370) ;  /* 0xfffffffc00f08947 */ /* 0x002fea000383ffff */
[----:B------:R-:W-:Y:S05]  /*17cb0*/  BRA `(.L_x_4450) ;  /* 0xffffffcc00ec7947 */ /* 0x000fea000383ffff */
.L_x_4371:
        /* <DEDUP_REMOVED lines=8> */
.L_x_4452:
[----:B------:R-:W-:Y:S05]  /*17d40*/  BSYNC B0 ;  /* 0x0000000000007941 */ /* 0x000fea0003800000 */
.L_x_4451:
[----:B------:R-:W-:Y:S01]  /*17d50*/  IMAD.MOV.U32 R13, RZ, RZ, R17 ;  /* 0x000000ffff0d7224 */ /* 0x000fe200078e0011 */
[----:B------:R-:W-:Y:S01]  /*17d60*/  LEA R4, R4, UR48, 0x1 ;  /* 0x0000003004047c11 */ /* 0x000fe2000f8e08ff */
[----:B------:R-:W-:Y:S02]  /*17d70*/  IMAD.MOV.U32 R12, RZ, RZ, RZ ;  /* 0x000000ffff0c7224 */ /* 0x000fe400078e00ff */
[----:B------:R-:W-:Y:S02]  /*17d80*/  IMAD.MOV.U32 R11, RZ, RZ, 0x181f ;  /* 0x0000181fff0b7424 */ /* 0x000fe400078e00ff */
[----:B------:R-:W-:Y:S02]  /*17d90*/  IMAD.MOV.U32 R15, RZ, RZ, -0x1 ;  /* 0xffffffffff0f7424 */ /* 0x000fe400078e00ff */
[----:B------:R-:W-:-:S07]  /*17da0*/  IMAD.MOV.U32 R3, RZ, RZ, R14 ;  /* 0x000000ffff037224 */ /* 0x000fce00078e000e */
[----:B------:R-:W-:Y:S05]  /*17db0*/  WARPSYNC.COLLECTIVE R15, `(.L_x_4453) ;  /* 0x000000000f087348 */ /* 0x000fea0003c00000 */
[----:B------:R0:W1:Y:S02]  /*17dc0*/  SHFL.IDX P6, R14, R13, R12, R11 ;  /* 0x0000000c0d0e7389 */ /* 0x00006400000c000b */
[----:B01----:R-:W-:Y:S01]  /*17dd0*/  ENDCOLLECTIVE ;  /* 0x000000000000791b */ /* 0x003fe20003800000 */
.L_x_4453:
[----:B------:R-:W-:Y:S02]  /*17de0*/  ULDC UR4, c[0x0][0x2f4] ;  /* 0x0000bd0000047ab9 */ /* 0x000fe40000000800 */
[----:B------:R-:W-:Y:S02]  /*17df0*/  ISETP.GE.AND P1, PT, R34, UR4, PT ;  /* 0x0000000422007c0c */ /* 0x000fe4000bf26270 */
[----:B------:R-:W-:Y:S02]  /*17e00*/  ISETP.GE.AND P0, PT, R33, UR4, PT ;  /* 0x0000000421007c0c */ /* 0x000fe4000bf06270 */
[----:B------:R-:W-:Y:S02]  /*17e10*/  ISETP.GE.AND P2, PT, R23, UR4, PT ;  /* 0x0000000417007c0c */ /* 0x000fe4000bf46270 */
[C---:B------:R-:W-:Y:S02]  /*17e20*/  ISETP.LT.OR P4, PT, R5.reuse, 0x1, P1 ;  /* 0x000000010500780c */ /* 0x040fe40000f81670 */
[----:B------:R-:W-:-:S02]  /*17e30*/  ISETP.LT.OR P3, PT, R5, 0x1, P2 ;  /* 0x000000010500780c */ /* 0x000fc40001761670 */
[----:B------:R-:W-:Y:S01]  /*17e40*/  ISETP.LT.OR P5, PT, R5, 0x1, P0 ;  /* 0x000000010500780c */ /* 0x000fe200007a1670 */
[----:B------:R-:W-:Y:S02]  /*17e50*/  IMAD.MOV.U32 R13, RZ, RZ, R18 ;  /* 0x000000ffff0d7224 */ /* 0x000fe400078e0012 */
[----:B------:R-:W-:Y:S02]  /*17e60*/  IMAD.MOV.U32 R12, RZ, RZ, 0x1 ;  /* 0x00000001ff0c7424 */ /* 0x000fe400078e00ff */
[----:B------:R-:W-:-:S08]  /*17e70*/  IMAD.MOV.U32 R2, RZ, RZ, R14 ;  /* 0x000000ffff027224 */ /* 0x000fd000078e000e */
[----:B------:R-:W-:Y:S05]  /*17e80*/  WARPSYNC.COLLECTIVE R15, `(.L_x_4454) ;  /* 0x000000000f087348 */ /* 0x000fea0003c00000 */
[----:B------:R0:W1:Y:S02]  /*17e90*/  SHFL.IDX P6, R14, R13, R12, R11 ;  /* 0x0000000c0d0e7389 */ /* 0x00006400000c000b */
[----:B01----:R-:W-:Y:S01]  /*17ea0*/  ENDCOLLECTIVE ;  /* 0x000000000000791b */ /* 0x003fe20003800000 */
.L_x_4454:
        /* <DEDUP_REMOVED lines=10> */
[----:B------:R-:W-:Y:S01]  /*17f50*/  ISETP.LT.OR P5, PT, R5, 0x11, P0 ;  /* 0x000000110500780c */ /* 0x000fe200007a1670 */
[----:B------:R-:W-:-:S12]  /*17f60*/  IMAD.MOV.U32 R6, RZ, RZ, R14 ;  /* 0x000000ffff067224 */ /* 0x000fd800078e000e */
[----:B0-----:R-:W-:Y:S05]  /*17f70*/  WARPSYNC.COLLECTIVE R15, `(.L_x_4455) ;  /* 0x000000000f087348 */ /* 0x001fea0003c00000 */
[----:B------:R1:W2:Y:S02]  /*17f80*/  SHFL.IDX P6, R14, R13, R12, R11 ;  /* 0x0000000c0d0e7389 */ /* 0x0002a400000c000b */
[----:B012---:R-:W-:Y:S01]  /*17f90*/  ENDCOLLECTIVE ;  /* 0x000000000000791b */ /* 0x007fe20003800000 */
.L_x_4455:
[----:B------:R-:W-:Y:S02]  /*17fa0*/  IMAD.MOV.U32 R3, RZ, RZ, R6 ;  /* 0x000000ffff037224 */ /* 0x000fe400078e0006 */
[----:B------:R-:W-:Y:S02]  /*17fb0*/  IMAD.MOV.U32 R13, RZ, RZ, R18 ;  /* 0x000000ffff0d7224 */ /* 0x000fe400078e0012 */
[----:B------:R-:W-:Y:S01]  /*17fc0*/  IMAD.MOV.U32 R12, RZ, RZ, 0x2 ;  /* 0x00000002ff0c7424 */ /* 0x000fe200078e00ff */
[----:B------:R-:W-:-:S07]  /*17fd0*/  MOV R2, R14 ;  /* 0x0000000e00027202 */ /* 0x000fce0000000f00 */
[----:B------:R-:W-:Y:S05]  /*17fe0*/  WARPSYNC.COLLECTIVE R15, `(.L_x_4456) ;  /* 0x000000000f087348 */ /* 0x000fea0003c00000 */
[----:B------:R0:W1:Y:S02]  /*17ff0*/  SHFL.IDX P6, R14, R13, R12, R11 ;  /* 0x0000000c0d0e7389 */ /* 0x00006400000c000b */
[----:B01----:R-:W-:Y:S01]  /*18000*/  ENDCOLLECTIVE ;  /* 0x000000000000791b */ /* 0x003fe20003800000 */
.L_x_4456:
        /* <DEDUP_REMOVED lines=15> */
.L_x_4457:
[----:B------:R-:W-:Y:S02]  /*18100*/  IMAD.MOV.U32 R3, RZ, RZ, R7 ;  /* 0x000000ffff037224 */ /* 0x000fe400078e0007 */
[----:B------:R-:W-:Y:S02]  /*18110*/  IMAD.MOV.U32 R13, RZ, RZ, R18 ;  /* 0x000000ffff0d7224 */ /* 0x000fe400078e0012 */
[----:B------:R-:W-:Y:S02]  /*18120*/  IMAD.MOV.U32 R12, RZ, RZ, 0x3 ;  /* 0x00000003ff0c7424 */ /* 0x000fe400078e00ff */
[----:B------:R-:W-:-:S07]  /*18130*/  IMAD.MOV.U32 R8, RZ, RZ, R14 ;  /* 0x000000ffff087224 */ /* 0x000fce00078e000e */
[----:B------:R-:W-:Y:S05]  /*18140*/  WARPSYNC.COLLECTIVE R15, `(.L_x_4458) ;  /* 0x000000000f087348 */ /* 0x000fea0003c00000 */
[----:B------:R0:W1:Y:S02]  /*18150*/  SHFL.IDX P6, R14, R13, R12, R11 ;  /* 0x0000000c0d0e7389 */ /* 0x00006400000c000b */
[----:B01----:R-:W-:Y:S01]  /*18160*/  ENDCOLLECTIVE ;  /* 0x000000000000791b */ /* 0x003fe20003800000 */
.L_x_4458:
[----:B------:R-:W-:-:S04]  /*18170*/  IMAD.MOV.U32 R2, RZ, RZ, R8 ;  /* 0x000000ffff027224 */ /* 0x000fc800078e0008 */
[----:B------:R-:W-:-:S05]  /*18180*/  IMAD.WIDE.U32 R2, R23, 0x2, R2 ;  /* 0x0000000217027825 */ /* 0x000fca00078e0002 */
[----:B------:R-:W-:Y:S01]  /*18190*/  @!PT LDS RZ, [RZ] ;  /* 0x00000000fffff984 */ /* 0x000fe20000000800 */
[----:B------:R-:W-:Y:S01]  /*181a0*/  @!PT LDS RZ, [RZ] ;  /* 0x00000000fffff984 */ /* 0x000fe20000000800 */
[----:B------:R-:W-:Y:S01]  /*181b0*/  @!PT LDS RZ, [RZ] ;  /* 0x00000000fffff984 */ /* 0x000fe20000000800 */
[----:B------:R0:W-:Y:S01]  /*181c0*/  LDGSTS.E.BYPASS.LTC128B.128 [R4+0x1400], desc[UR36][R2.64], !P3 ;  /* 0x0140000002047fae */ /* 0x0001e2000d901d64 */
[C---:B------:R-:W-:Y:S01]  /*181d0*/  ISETP.LT.OR P3, PT, R5.reuse, 0x31, P2 ;  /* 0x000000310500780c */ /* 0x040fe20001761670 */
[----:B------:R-:W-:Y:S02]  /*181e0*/  IMAD.MOV.U32 R13, RZ, RZ, R17 ;  /* 0x000000ffff0d7224 */ /* 0x000fe400078e0011 */
        /* <DEDUP_REMOVED lines=8> */
.L_x_4459:
[----:B------:R-:W-:Y:S02]  /*18270*/  IMAD.MOV.U32 R3, RZ, RZ, R6 ;  /* 0x000000ffff037224 */ /* 0x000fe400078e0006 */
[----:B------:R-:W-:Y:S02]  /*18280*/  IMAD.MOV.U32 R6, RZ, RZ, RZ ;  /* 0x000000ffff067224 */ /* 0x000fe400078e00ff */
[----:B------:R-:W-:Y:S02]  /*18290*/  IMAD.MOV.U32 R13, RZ, RZ, R18 ;  /* 0x000000ffff0d7224 */ /* 0x000fe400078e0012 */
[----:B------:R-:W-:Y:S02]  /*182a0*/  IMAD.MOV.U32 R12, RZ, RZ, 0x4 ;  /* 0x00000004ff0c7424 */ /* 0x000fe400078e00ff */
[----:B------:R-:W-:-:S07]  /*182b0*/  IMAD.MOV.U32 R2, RZ, RZ, R14 ;  /* 0x000000ffff027224 */ /* 0x000fce00078e000e */
[----:B------:R-:W-:Y:S05]  /*182c0*/  WARPSYNC.COLLECTIVE R15, `(.L_x_4460) ;  /* 0x000000000f087348 */ /* 0x000fea0003c00000 */
[----:B------:R0:W1:Y:S02]  /*182d0*/  SHFL.IDX P6, R14, R13, R12, R11 ;  /* 0x0000000c0d0e7389 */ /* 0x00006400000c000b */
[----:B01----:R-:W-:Y:S01]  /*182e0*/  ENDCOLLECTIVE ;  /* 0x000000000000791b */ /* 0x003fe20003800000 */
.L_x_4460:
        /* <DEDUP_REMOVED lines=15> */
.L_x_4461:
[----:B------:R-:W-:Y:S01]  /*183e0*/  IMAD.MOV.U32 R3, RZ, RZ, R7 ;  /* 0x000000ffff037224 */ /* 0x000fe200078e0007 */
[----:B------:R-:W-:Y:S01]  /*183f0*/  MOV R13, R18 ;  /* 0x00000012000d7202 */ /* 0x000fe20000000f00 */
[----:B------:R-:W-:Y:S02]  /*18400*/  IMAD.MOV.U32 R12, RZ, RZ, 0x5 ;  /* 0x00000005ff0c7424 */ /* 0x000fe400078e00ff */
[----:B------:R-:W-:-:S07]  /*18410*/  IMAD.MOV.U32 R8, RZ, RZ, R14 ;  /* 0x000000ffff087224 */ /* 0x000fce00078e000e */
[----:B------:R-:W-:Y:S05]  /*18420*/  WARPSYNC.COLLECTIVE R15, `(.L_x_4462) ;  /* 0x000000000f087348 */ /* 0x000fea0003c00000 */
[----:B------:R0:W1:Y:S02]  /*18430*/  SHFL.IDX P6, R14, R13, R12, R11 ;  /* 0x0000000c0d0e7389 */ /* 0x00006400000c000b */
[----:B01----:R-:W-:Y:S01]  /*18440*/  ENDCOLLECTIVE ;  /* 0x000000000000791b */ /* 0x003fe20003800000 */
.L_x_4462:
[----:B------:R-:W-:-:S04]  /*18450*/  IMAD.MOV.U32 R2, RZ, RZ, R8 ;  /* 0x000000ffff027224 */ /* 0x000fc800078e0008 */
[----:B------:R-:W-:-:S05]  /*18460*/  IMAD.WIDE.U32 R2, R23, 0x2, R2 ;  /* 0x0000000217027825 */ /* 0x000fca00078e0002 */
        /* <DEDUP_REMOVED lines=11> */
.L_x_4463:
[----:B------:R-:W-:Y:S05]  /*18520*/  BRA `(.L_x_4464) ;  /* 0xffffffc800d07947 */ /* 0x000fea000383ffff */
.L_x_4374:
[----:B0-----:R0:W1:Y:S02]  /*18530*/  SYNCS.PHASECHK.TRANS64.TRYWAIT P0, [R7+URZ+0x30820], R6 ;  /* 0x03082006070075a7 */ /* 0x001064000800017f */
[----:B-1----:R-:W-:Y:S05]  /*18540*/  @!P0 NANOSLEEP.SYNCS 0x989680 ;  /* 0x009896800000895d */ /* 0x002fea0003900000 */
[----:B------:R-:W1:Y:S02]  /*18550*/  @!P0 SYNCS.PHASECHK.TRANS64 P0, [R7+URZ+0x30820], R6 ;  /* 0x03082006070085a7 */ /* 0x000e64000800007f */
[----:B-1----:R-:W-:Y:S05]  /*18560*/  @!P0 BRA `(.L_x_4374) ;  /* 0xfffffffc00f08947 */ /* 0x002fea000383ffff */
[----:B------:R-:W-:Y:S05]  /*18570*/  BRA `(.L_x_4465) ;  /* 0xffffffcc004c7947 */ /* 0x000fea000383ffff */
.L_x_4375:
        /* <DEDUP_REMOVED lines=8> */
[----:B0----5:R-:W-:Y:S05]  /*18600*/  WARPSYNC.COLLECTIVE R15, `(.L_x_4467) ;  /* 0x000000000f087348 */ /* 0x021fea0003c00000 */
[----:B------:R1:W2:Y:S02]  /*18610*/  SHFL.IDX P6, R14, R13, R12, R11 ;  /* 0x0000000c0d0e7389 */ /* 0x0002a400000c000b */
[----:B012--5:R-:W-:Y:S01]  /*18620*/  ENDCOLLECTIVE ;  /* 0x000000000000791b */ /* 0x027fe20003800000 */
.L_x_4467:
[----:B------:R-:W-:Y:S05]  /*18630*/  BSYNC B0 ;  /* 0x0000000000007941 */ /* 0x000fea0003800000 */
.L_x_4466:
[----:B------:R-:W-:Y:S05]  /*18640*/  BRA `(.L_x_4468) ;  /* 0xffffffcc00307947 */ /* 0x000fea000383ffff */
.L_x_4376:
[----:B------:R-:W-:Y:S01]  /*18650*/  BSSY B0, `(.L_x_4469) ;  /* 0x0000006000007945 */ /* 0x000fe20003800000 */
[----:B------:R-:W-:-:S07]  /*18660*/  IMAD.MOV.U32 R15, RZ, RZ, -0x1 ;  /* 0xffffffffff0f7424 */ /* 0x000fce00078e00ff */
[----:B01---5:R-:W-:Y:S05]  /*18670*/  WARPSYNC.COLLECTIVE R15, `(.L_x_4470) ;  /* 0x000000000f0c7348 */ /* 0x023fea0003c00000 */
[----:B------:R-:W-:Y:S02]  /*18680*/  ELECT P6, UR62, PT ;  /* 0x00000000003e782f */ /* 0x000fe400038c0000 */
[----:B------:R-:W-:Y:S01]  /*18690*/  MOV R14, UR62 ;  /* 0x0000003e000e7c02 */ /* 0x000fe20008000f00 */
[----:B01---5:R-:W-:Y:S10]  /*186a0*/  ENDCOLLECTIVE ;  /* 0x000000000000791b */ /* 0x023ff40003800000 */
.L_x_4470:
[----:B------:R-:W-:Y:S05]  /*186b0*/  BSYNC B0 ;  /* 0x0000000000007941 */ /* 0x000fea0003800000 */
.L_x_4469:
[----:B------:R-:W-:Y:S05]  /*186c0*/  BRA `(.L_x_4471) ;  /* 0xffffffcc00247947 */ /* 0x000fea000383ffff */
.L_x_4378:
[----:B-1----:R1:W2:Y:S02]  /*186d0*/  SYNCS.PHASECHK.TRANS64.TRYWAIT P1, [R5+URZ+0x30840], R2 ;  /* 0x03084002050075a7 */ /* 0x0022a4000802017f */
[----:B--2---:R-:W-:Y:S05]  /*186e0*/  @!P1 NANOSLEEP.SYNCS 0x989680 ;  /* 0x009896800000995d */ /* 0x004fea0003900000 */
[----:B------:R-:W2:Y:S02]  /*186f0*/  @!P1 SYNCS.PHASECHK.TRANS64 P1, [R5+URZ+0x30840], R2 ;  /* 0x03084002050095a7 */ /* 0x000ea4000802007f */
[----:B--2---:R-:W-:Y:S05]  /*18700*/  @!P1 BRA `(.L_x_4378) ;  /* 0xfffffffc00f09947 */ /* 0x004fea000383ffff */
[----:B------:R-:W-:Y:S05]  /*18710*/  BRA `(.L_x_4472) ;  /* 0xffffffcc004c7947 */ /* 0x000fea000383ffff */
.L_x_4380:
[----:B0-----:R0:W2:Y:S02]  /*18720*/  SYNCS.PHASECHK.TRANS64.TRYWAIT P1, [R7+URZ+0x30840], R0 ;  /* 0x03084000070075a7 */ /* 0x0010a4000802017f */
[----:B--2---:R-:W-:Y:S05]  /*18730*/  @!P1 NANOSLEEP.SYNCS 0x989680 ;  /* 0x009896800000995d */ /* 0x004fea0003900000 */
[----:B------:R-:W2:Y:S02]  /*18740*/  @!P1 SYNCS.PHASECHK.TRANS64 P1, [R7+URZ+0x30840], R0 ;  /* 0x03084000070095a7 */ /* 0x000ea4000802007f */
[----:B--2---:R-:W-:Y:S05]  /*18750*/  @!P1 BRA `(.L_x_4380) ;  /* 0xfffffffc00f09947 */ /* 0x004fea000383ffff */
[----:B------:R-:W-:Y:S05]  /*18760*/  BRA `(.L_x_4473) ;  /* 0xffffffcc00587947 */ /* 0x000fea000383ffff */
.L_x_4382:
[----:B--2---:R2:W3:Y:S02]  /*18770*/  SYNCS.PHASECHK.TRANS64.TRYWAIT P1, [R5+URZ+0x30860], R2 ;  /* 0x03086002050075a7 */ /* 0x0044e4000802017f */
[----:B---3--:R-:W-:Y:S05]  /*18780*/  @!P1 NANOSLEEP.SYNCS 0x989680 ;  /* 0x009896800000995d */ /* 0x008fea0003900000 */
[----:B------:R-:W3:Y:S02]  /*18790*/  @!P1 SYNCS.PHASECHK.TRANS64 P1, [R5+URZ+0x30860], R2 ;  /* 0x03086002050095a7 */ /* 0x000ee4000802007f */
[----:B---3--:R-:W-:Y:S05]  /*187a0*/  @!P1 BRA `(.L_x_4382) ;  /* 0xfffffffc00f09947 */ /* 0x008fea000383ffff */
[----:B------:R-:W-:Y:S05]  /*187b0*/  BRA `(.L_x_4474) ;  /* 0xffffffcc00547947 */ /* 0x000fea000383ffff */
.L_x_4475:
        /* <DEDUP_REMOVED lines=12> */
.L_x_15982:


//--------------------- .text._ZN7cutlass13device_kernelIN5flash11enable_sm90INS1_16FlashAttnFwdSm90INS1_25CollectiveMainloopFwdSm90ILi2EN4cute5tupleIJNS5_1CILi1EEES8_S8_EEENS6_IJNS7_ILi128EEENS7_ILi96EEENS7_ILi192EEEEEELi192ENS_6half_tEfNS_4arch4Sm90ELb0ELb1ELb1ELb1ELb1ELb0ELb0ELb1ELb1ELb1ELb1ELb0EEENS1_21CollectiveEpilogueFwdINS6_IJSA_SC_SB_EEES9_SE_SG_Li256ELb1ELb1ELb1ELb0EEENS1_36VarlenDynamicPersistentTileSchedulerILi128ELi96ELi256ELi128ELb1ELb1ELb1ELb1ELb0ELb1EEEEEEEEEvNT_6ParamsE --------------------------
	.section	.text._ZN7cutlass13device_kernelIN5flash11enable_sm90INS1_16FlashAttnFwdSm90INS1_25CollectiveMainloopFwdSm90ILi2EN4cute5tupleIJNS5_1CILi1EEES8_S8_EEENS6_IJNS7_ILi128EEENS7_ILi96EEENS7_ILi192EEEEEELi192ENS_6half_tEfNS_4arch4Sm90ELb0ELb1ELb1ELb1ELb1ELb0ELb0ELb1ELb1ELb1ELb1ELb0EEENS1_21CollectiveEpilogueFwdINS6_IJSA_SC_SB_EEES9_SE_SG_Li256ELb1ELb1ELb1ELb0EEENS1_36VarlenDynamicPersistentTileSchedulerILi128ELi96ELi256ELi128ELb1ELb1ELb1ELb1ELb0ELb1EEEEEEEEEvNT_6ParamsE,"ax",@progbits
	.align	128
.text._ZN7cutlass13device_kernelIN5flash11enable_sm90INS1_16FlashAttnFwdSm90INS1_25CollectiveMainloopFwdSm90ILi2EN4cute5tupleIJNS5_1CILi1EEES8_S8_EEENS6_IJNS7_ILi128EEENS7_ILi96EEENS7_ILi192EEEEEELi192ENS_6half_tEfNS_4arch4Sm90ELb0ELb1ELb1ELb1ELb1ELb0ELb0ELb1ELb1ELb1ELb1ELb0EEENS1_21CollectiveEpilogueFwdINS6_IJSA_SC_SB_EEES9_SE_SG_Li256ELb1ELb1ELb1ELb0EEENS1_36VarlenDynamicPersistentTileSchedulerILi128ELi96ELi256ELi128ELb1ELb1ELb1ELb1ELb0ELb1EEEEEEEEEvNT_6ParamsE:
        .type           _ZN7cutlass13device_kernelIN5flash11enable_sm90INS1_16FlashAttnFwdSm90INS1_25CollectiveMainloopFwdSm90ILi2EN4cute5tupleIJNS5_1CILi1EEES8_S8_EEENS6_IJNS7_ILi128EEENS7_ILi96EEENS7_ILi192EEEEEELi192ENS_6half_tEfNS_4arch4Sm90ELb0ELb1ELb1ELb1ELb1ELb0ELb0ELb1ELb1ELb1ELb1ELb0EEENS1_21CollectiveEpilogueFwdINS6_IJSA_SC_SB_EEES9_SE_SG_Li256ELb1ELb1ELb1ELb0EEENS1_36VarlenDynamicPersistentTileSchedulerILi128ELi96ELi256ELi128ELb1ELb1ELb1ELb1ELb0ELb1EEEEEEEEEvNT_6ParamsE,@function
        .size           _ZN7cutlass13device_kernelIN5flash11enable_sm90INS1_16FlashAttnFwdSm90INS1_25CollectiveMainloopFwdSm90ILi2EN4cute5tupleIJNS5_1CILi1EEES8_S8_EEENS6_IJNS7_ILi128EEENS7_ILi96EEENS7_ILi192EEEEEELi192ENS_6half_tEfNS_4arch4Sm90ELb0ELb1ELb1ELb1ELb1ELb0ELb0ELb1ELb1ELb1ELb1ELb0EEENS1_21CollectiveEpilogueFwdINS6_IJSA_SC_SB_EEES9_SE_SG_Li256ELb1ELb1ELb1ELb0EEENS1_36VarlenDynamicPersistentTileSchedulerILi128ELi96ELi256ELi128ELb1ELb1ELb1ELb1ELb0ELb1EEEEEEEEEvNT_6ParamsE,(.L_x_15983 - _ZN7cutlass13device_kernelIN5flash11enable_sm90INS1_16FlashAttnFwdSm90INS1_25CollectiveMainloopFwdSm90ILi2EN4cute5tupleIJNS5_1CILi1EEES8_S8_EEENS6_IJNS7_ILi128EEENS7_ILi96EEENS7_ILi192EEEEEELi192ENS_6half_tEfNS_4arch4Sm90ELb0ELb1ELb1ELb1ELb1ELb0ELb0ELb1ELb1ELb1ELb1ELb0EEENS1_21CollectiveEpilogueFwdINS6_IJSA_SC_SB_EEES9_SE_SG_Li256ELb1ELb1ELb1ELb0EEENS1_36VarlenDynamicPersistentTileSchedulerILi128ELi96ELi256ELi128ELb1ELb1ELb1ELb1ELb0ELb1EEEEEEEEEvNT_6ParamsE)
        .other          _ZN7cutlass13device_kernelIN5flash11enable_sm90INS1_16FlashAttnFwdSm90INS1_25CollectiveMainloopFwdSm90ILi2EN4cute5tupleIJNS5_1CILi1EEES8_S8_EEENS6_IJNS7_ILi128EEENS7_ILi96EEENS7_ILi192EEEEEELi192ENS_6half_tEfNS_4arch4Sm90ELb0ELb1ELb1ELb1ELb1ELb0ELb0ELb1ELb1ELb1ELb1ELb0EEENS1_21CollectiveEpilogueFwdINS6_IJSA_SC_SB_EEES9_SE_SG_Li256ELb1ELb1ELb1ELb0EEENS1_36VarlenDynamicPersistentTileSchedulerILi128ELi96ELi256ELi128ELb1ELb1ELb1ELb1ELb0ELb1EEEEEEEEEvNT_6ParamsE,@"STO_CUDA_ENTRY STV_DEFAULT"
_ZN7cutlass13device_kernelIN5flash11enable_sm90INS1_16FlashAttnFwdSm90INS1_25CollectiveMainloopFwdSm90ILi2EN4cute5tupleIJNS5_1CILi1EEES8_S8_EEENS6_IJNS7_ILi128EEENS7_ILi96EEENS7_ILi192EEEEEELi192ENS_6half_tEfNS_4arch4Sm90ELb0ELb1ELb1ELb1ELb1ELb0ELb0ELb1ELb1ELb1ELb1ELb0EEENS1_21CollectiveEpilogueFwdINS6_IJSA_SC_SB_EEES9_SE_SG_Li256ELb1ELb1ELb1ELb0EEENS1_36VarlenDynamicPersistentTileSchedulerILi128ELi96ELi256ELi128ELb1ELb1ELb1ELb1ELb0ELb1EEEEEEEEEvNT_6ParamsE:
        /* <DEDUP_REMOVED lines=45> */
.L_x_4476:
        /* <DEDUP_REMOVED lines=22> */
.L_x_4477:
        /* <DEDUP_REMOVED lines=18> */
.L_x_4478:
        /* <DEDUP_REMOVED lines=22> */
.L_x_4479:
        /* <DEDUP_REMOVED lines=23> */
.L_x_4480:
        /* <DEDUP_REMOVED lines=10> */
.L_x_4482:
        /* <DEDUP_REMOVED lines=50> */
[----:B------:R-:W-:Y:S01]  /*0be0*/  SHF.R.S32.HI R219, RZ, 0x3, R0 ;  /* 0x00000003ffdb7819 */ /* 0x000fe20000011400 */
[----:B------:R-:W-:Y:S01]  /*0bf0*/  IMAD.IADD R194, R12, 0x1, -R194 ;  /* 0x000000010cc27824 */ /* 0x000fe200078e0ac2 */
[----:B------:R-:W-:-:S02]  /*0c00*/  SHF.R.S32.HI R7, RZ, 0x1f, R222 ;  /* 0x0000001fff077819 */ /* 0x000fc400000114de */
[----:B------:R-:W-:Y:S02]  /*0c10*/  LOP3.LUT R2, R2, 0x3fffffe, RZ, 0xc0, !PT ;  /* 0x03fffffe02027812 */ /* 0x000fe400078ec0ff */
[CC--:B------:R-:W-:Y:S02]  /*0c20*/  LEA.HI R8, R7.reuse, R222.reuse, RZ, 0x2 ;  /* 0x000000de07087211 */ /* 0x0c0fe400078f10ff */
[----:B------:R-:W-:Y:S01]  /*0c30*/  LEA.HI R7, R7, R222, RZ, 0x5 ;  /* 0x000000de07077211 */ /* 0x000fe200078f28ff */
[----:B------:R-:W-:Y:S01]  /*0c40*/  IMAD.IADD R2, R13, 0x1, -R2 ;  /* 0x000000010d027824 */ /* 0x000fe200078e0a02 */
[--C-:B------:R-:W-:Y:S02]  /*0c50*/  SHF.R.S32.HI R9, RZ, 0x2, R8.reuse ;  /* 0x00000002ff097819 */ /* 0x100fe40000011408 */
[----:B------:R-:W-:Y:S02]  /*0c60*/  SHF.R.S32.HI R10, RZ, 0x1f, R8 ;  /* 0x0000001fff0a7819 */ /* 0x000fe40000011408 */
[----:B0-----:R-:W-:-:S02]  /*0c70*/  LOP3.LUT R3, R8, 0x7ffffffc, RZ, 0xc0, !PT ;  /* 0x7ffffffc08037812 */ /* 0x001fc400078ec0ff */
[----:B------:R-:W-:Y:S02]  /*0c80*/  LEA.HI R10, R10, R9, RZ, 0x3 ;  /* 0x000000090a0a7211 */ /* 0x000fe400078f18ff */
[----:B------:R-:W-:Y:S01]  /*0c90*/  SHF.R.S32.HI R7, RZ, 0x5, R7 ;  /* 0x00000005ff077819 */ /* 0x000fe20000011407 */
[----:B------:R-:W-:Y:S01]  /*0ca0*/  IMAD.IADD R3, R222, 0x1, -R3 ;  /* 0x00000001de037824 */ /* 0x000fe200078e0a03 */
[----:B------:R-:W-:-:S03]  /*0cb0*/  LOP3.LUT R10, R10, 0xfffffff8, RZ, 0xc0, !PT ;  /* 0xfffffff80a0a7812 */ /* 0x000fc600078ec0ff */
[----:B------:R-:W-:Y:S02]  /*0cc0*/  IMAD.SHL.U32 R19, R3, 0x2, RZ ;  /* 0x0000000203137824 */ /* 0x000fe400078e00ff */
[----:B------:R-:W-:Y:S02]  /*0cd0*/  IMAD.IADD R10, R9, 0x1, -R10 ;  /* 0x00000001090a7824 */ /* 0x000fe400078e0a0a */
[----:B------:R-:W-:Y:S02]  /*0ce0*/  VIADD R218, R19, 0x8 ;  /* 0x0000000813da7836 */ /* 0x000fe40000000000 */
[----:B------:R-:W-:Y:S02]  /*0cf0*/  IMAD R7, R7, 0x10, R10 ;  /* 0x0000001007077824 */ /* 0x000fe400078e020a */
[----:B------:R-:W-:Y:S02]  /*0d00*/  VIADD R217, R19, 0x80 ;  /* 0x0000008013d97836 */ /* 0x000fe40000000000 */
[----:B------:R-:W-:-:S02]  /*0d10*/  IMAD R5, R2, 0x40, R7 ;  /* 0x0000004002057824 */ /* 0x000fc400078e0207 */
[----:B------:R-:W-:Y:S01]  /*0d20*/  IMAD.U32 R2, RZ, RZ, UR4 ;  /* 0x00000004ff027e24 */ /* 0x000fe2000f8e00ff */
[----:B------:R-:W-:Y:S01]  /*0d30*/  UMOV UR4, URZ ;  /* 0x0000003f00047c82 */ /* 0x000fe20008000000 */
        /* <DEDUP_REMOVED lines=15> */
[----:B0-----:R-:W-:Y:S01]  /*0e30*/  SHF.R.S32.HI R2, RZ, 0x1f, R218 ;  /* 0x0000001fff027819 */ /* 0x001fe200000114da */
        /* <DEDUP_REMOVED lines=14> */
[----:B------:R-:W-:Y:S02]  /*0f20*/  VIADD R196, R19, 0x78 ;  /* 0x0000007813c47836 */ /* 0x000fe40000000000 */
[----:B------:R-:W-:-:S07]  /*0f30*/  IMAD R192, R4, 0x8, R5 ;  /* 0x0000000804c07824 */ /* 0x000fce00078e0205 */
.L_x_4594:
[----:B------:R-:W-:Y:S01]  /*0f40*/  ULDC.64 UR8, c[0x0][0xa28] ;  /* 0x00028a0000087ab9 */ /* 0x000fe20000000a00 */
[----:B0-23--:R-:W0:Y:S01]  /*0f50*/  LDC.64 R8, c[0x0][0x418] ;  /* 0x00010600ff087b82 */ /* 0x00de220000000a00 */
[----:B------:R-:W-:Y:S01]  /*0f60*/  UISETP.NE.U32.AND UP0, UPT, UR8, URZ, UPT ;  /* 0x0000003f0800728c */ /* 0x000fe2000bf05070 */
[----:B----4-:R-:W-:-:S03]  /*0f70*/  IMAD.MOV.U32 R6, RZ, RZ, RZ ;  /* 0x000000ffff067224 */ /* 0x010fc600078e00ff */
[----:B------:R-:W-:-:S03]  /*0f80*/  UISETP.NE.AND.EX UP0, UPT, UR9, URZ, UPT, UP0 ;  /* 0x0000003f0900728c */ /* 0x000fc6000bf05300 */
[----:B------:R-:W-:Y:S01]  /*0f90*/  ULDC.64 UR8, c[0x0][0xa18] ;  /* 0x0002860000087ab9 */ /* 0x000fe20000000a00 */
[----:B-1----:R-:W1:Y:S01]  /*0fa0*/  LDC R0, c[0x0][0x424] ;  /* 0x00010900ff007b82 */ /* 0x002e620000000800 */
[----:B------:R-:W-:Y:S01]  /*0fb0*/  UISETP.NE.U32.AND UP1, UPT, UR8, URZ, UPT ;  /* 0x0000003f0800728c */ /* 0x000fe2000bf25070 */
[----:B------:R-:W-:-:S03]  /*0fc0*/  PLOP3.LUT P0, PT, PT, PT, UP0, 0x80, 0x0 ;  /* 0x000000000000781c */ /* 0x000fc60003f0f008 */
[----:B------:R-:W-:-:S03]  /*0fd0*/  UISETP.NE.AND.EX UP1, UPT, UR9, URZ, UPT, UP1 ;  /* 0x0000003f0900728c */ /* 0x000fc6000bf25310 */
[----:B------:R-:W-:Y:S01]  /*0fe0*/  @UP0 ULDC.64 UR8, c[0x0][0xa28] ;  /* 0x00028a0000080ab9 */ /* 0x000fe20000000a00 */
[----:B------:R-:W2:Y:S01]  /*0ff0*/  LDC R17, c[0x0][0x2f0] ;  /* 0x0000bc00ff117b82 */ /* 0x000ea20000000800 */
[----:B------:R-:W-:Y:S01]  /*1000*/  @UP0 UIMAD.WIDE UR8, UR7, 0x4, UR8 ;  /* 0x00000004070808a5 */ /* 0x000fe2000f8e0208 */
[----:B------:R-:W-:-:S05]  /*1010*/  PLOP3.LUT P2, PT, PT, PT, UP1, 0x80, 0x0 ;  /* 0x000000000000781c */ /* 0x000fca0003f4f018 */
[----:B------:R-:W-:Y:S01]  /*1020*/  @UP1 ULDC.64 UR10, c[0x0][0xa18] ;  /* 0x00028600000a1ab9 */ /* 0x000fe20000000a00 */
[----:B------:R-:W-:Y:S02]  /*1030*/  IMAD.U32 R2, RZ, RZ, UR8 ;  /* 0x00000008ff027e24 */ /* 0x000fe4000f8e00ff */
[----:B------:R-:W-:Y:S01]  /*1040*/  IMAD.U32 R3, RZ, RZ, UR9 ;  /* 0x00000009ff037e24 */ /* 0x000fe2000f8e00ff */
[----:B------:R-:W-:Y:S02]  /*1050*/  @UP1 UIMAD.WIDE UR8, UR7, 0x4, UR10 ;  /* 0x00000004070818a5 */ /* 0x000fe4000f8e020a */
[----:B------:R-:W-:Y:S02]  /*1060*/  ULOP3.LUT UR4, UR5, 0xffff, URZ, 0xc0, !UPT ;  /* 0x0000ffff05047892 */ /* 0x000fe4000f8ec03f */
[----:B------:R3:W5:Y:S02]  /*1070*/  @P0 LDG.E R6, desc[UR36][R2.64] ;  /* 0x0000002402060981 */ /* 0x000764000c1e1900 */
[----:B------:R-:W-:-:S02]  /*1080*/  IMAD.U32 R4, RZ, RZ, UR8 ;  /* 0x00000008ff047e24 */ /* 0x000fc4000f8e00ff */
[----:B------:R-:W-:Y:S01]  /*1090*/  IMAD.U32 R5, RZ, RZ, UR9 ;  /* 0x00000009ff057e24 */ /* 0x000fe2000f8e00ff */
[----:B------:R-:W-:-:S04]  /*10a0*/  ULDC.64 UR8, c[0x0][0xa20] ;  /* 0x0002880000087ab9 */ /* 0x000fc80000000a00 */
[----:B------:R3:W5:Y:S01]  /*10b0*/  @P2 LDG.E R18, desc[UR36][R4.64] ;  /* 0x0000002404122981 */ /* 0x000762000c1e1900 */
[----:B0-----:R-:W-:Y:S01]  /*10c0*/  ISETP.NE.U32.AND P0, PT, R8, RZ, PT ;  /* 0x000000ff0800720c */ /* 0x001fe20003f05070 */
[----:B------:R-:W-:Y:S01]  /*10d0*/  IMAD.U32 R209, RZ, RZ, UR4 ;  /* 0x00000004ffd17e24 */ /* 0x000fe2000f8e00ff */
[----:B------:R-:W-:Y:S02]  /*10e0*/  ISETP.NE.U32.AND P1, PT, RZ, UR8, PT ;  /* 0x00000008ff007c0c */ /* 0x000fe4000bf25070 */
[----:B------:R-:W-:Y:S02]  /*10f0*/  ISETP.NE.AND.EX P0, PT, R9, RZ, PT, P0 ;  /* 0x000000ff0900720c */ /* 0x000fe40003f05300 */
[----:B------:R-:W-:Y:S02]  /*1100*/  ISETP.NE.AND.EX P1, PT, RZ, UR9, PT, P1 ;  /* 0x00000009ff007c0c */ /* 0x000fe4000bf25310 */
[----:B-1----:R-:W-:Y:S01]  /*1110*/  SEL R0, R0, 0x1, P0 ;  /* 0x0000000100007807 */ /* 0x002fe20000000000 */
[----:B---3--:R-:W-:Y:S10]  /*1120*/  @P2 BRA `(.L_x_4483) ;  /* 0x0000000000302947 */ /* 0x008ff40003800000 */
[----:B------:R-:W-:Y:S01]  /*1130*/  ULDC.64 UR8, c[0x0][0xa00] ;  /* 0x0002800000087ab9 */ /* 0x000fe20000000a00 */
[----:B-----5:R-:W0:Y:S01]  /*1140*/  LDC R18, c[0x0][0x288] ;  /* 0x0000a200ff127b82 */ /* 0x020e220000000800 */
[----:B------:R-:W-:-:S04]  /*1150*/  ISETP.NE.U32.AND P0, PT, RZ, UR8, PT ;  /* 0x00000008ff007c0c */ /* 0x000fc8000bf05070 */
[----:B------:R-:W-:-:S13]  /*1160*/  ISETP.NE.AND.EX P0, PT, RZ, UR9, PT, P0 ;  /* 0x00000009ff007c0c */ /* 0x000fda000bf05300 */
[----:B------:R-:W-:Y:S05]  /*1170*/  @!P0 BRA `(.L_x_4483) ;  /* 0x00000000001c8947 */ /* 0x000fea0003800000 */
[----:B------:R-:W-:Y:S02]  /*1180*/  ULDC.64 UR8, c[0x0][0xa00] ;  /* 0x0002800000087ab9 */ /* 0x000fe40000000a00 */
[----:B------:R-:W-:-:S06]  /*1190*/  UIMAD.WIDE UR8, UR7, 0x4, UR8 ;  /* 0x00000004070878a5 */ /* 0x000fcc000f8e0208 */
[----:B------:R-:W-:Y:S02]  /*11a0*/  IMAD.U32 R2, RZ, RZ, UR8 ;  /* 0x00000008ff027e24 */ /* 0x000fe4000f8e00ff */
[----:B------:R-:W-:-:S05]  /*11b0*/  IMAD.U32 R3, RZ, RZ, UR9 ;  /* 0x00000009ff037e24 */ /* 0x000fca000f8e00ff */
[----:B0-----:R-:W3:Y:S04]  /*11c0*/  LDG.E R18, desc[UR36][R2.64] ;  /* 0x0000002402127981 */ /* 0x001ee8000c1e1900 */
[----:B------:R-:W3:Y:S02]  /*11d0*/  LDG.E R5, desc[UR36][R2.64+0x4] ;  /* 0x0000042402057981 */ /* 0x000ee4000c1e1900 */
[----:B---3--:R-:W-:-:S07]  /*11e0*/  IMAD.IADD R18, R5, 0x1, -R18 ;  /* 0x0000000105127824 */ /* 0x008fce00078e0a12 */
.L_x_4483:
[----:B--2---:R-:W-:Y:S02]  /*11f0*/  IMAD R17, R0, R17, RZ ;  /* 0x0000001100117224 */ /* 0x004fe400078e02ff */
[----:B------:R-:W-:Y:S01]  /*1200*/  IMAD.U32 R220, RZ, RZ, UR7 ;  /* 0x00000007ffdc7e24 */ /* 0x000fe2000f8e00ff */
[----:B------:R-:W-:Y:S06]  /*1210*/  @!P1 BRA `(.L_x_4484) ;  /* 0x0000000000189947 */ /* 0x000fec0003800000 */
[----:B------:R-:W-:Y:S02]  /*1220*/  ULDC.64 UR8, c[0x0][0xa20] ;  /* 0x0002880000087ab9 */ /* 0x000fe40000000a00 */
[----:B------:R-:W-:-:S06]  /*1230*/  UIMAD.WIDE UR8, UR7, 0x4, UR8 ;  /* 0x00000004070878a5 */ /* 0x000fcc000f8e0208 */
[----:B------:R-:W-:Y:S02]  /*1240*/  IMAD.U32 R2, RZ, RZ, UR8 ;  /* 0x00000008ff027e24 */ /* 0x000fe4000f8e00ff */
[----:B------:R-:W-:-:S05]  /*1250*/  IMAD.U32 R3, RZ, RZ, UR9 ;  /* 0x00000009ff037e24 */ /* 0x000fca000f8e00ff */
[----:B------:R1:W5:Y:S01]  /*1260*/  LDG.E R17, desc[UR36][R2.64] ;  /* 0x0000002402117981 */ /* 0x000362000c1e1900 */
[----:B------:R-:W-:Y:S05]  /*1270*/  BRA `(.L_x_4485) ;  /* 0x00000000002c7947 */ /* 0x000fea0003800000 */
.L_x_4484:
        /* <DEDUP_REMOVED lines=9> */
[----:B------:R-:W2:Y:S02]  /*1310*/  LDG.E R0, desc[UR36][R2.64+0x4] ;  /* 0x0000042402007981 */ /* 0x000ea4000c1e1900 */
[----:B--2---:R-:W-:-:S07]  /*1320*/  IMAD.IADD R17, R0, 0x1, -R17 ;  /* 0x0000000100117824 */ /* 0x004fce00078e0a11 */
.L_x_4485:
[----:B------:R-:W-:Y:S01]  /*1330*/  ULDC UR4, c[0x0][0x448] ;  /* 0x0001120000047ab9 */ /* 0x000fe20000000800 */
[----:B-----5:R-:W-:Y:S01]  /*1340*/  IMAD.IADD R17, R17, 0x1, -R6 ;  /* 0x0000000111117824 */ /* 0x020fe200078e0a06 */
[----:B------:R-:W-:Y:S02]  /*1350*/  UISETP.NE.AND UP0, UPT, UR4, 0x1, UPT ;  /* 0x000000010400788c */ /* 0x000fe4000bf05270 */
[----:B------:R-:W-:Y:S02]  /*1360*/  USHF.L.U32 UR6, UR6, 0x7, URZ ;  /* 0x0000000706067899 */ /* 0x000fe4000800063f */
[----:B0-----:R-:W-:Y:S01]  /*1370*/  IADD3 R0, R17, 0x1, -R18 ;  /* 0x0000000111007810 */ /* 0x001fe20007ffe812 */
[----:B------:R-:W-:Y:S02]  /*1380*/  UP2UR UR7, UPR, URZ, 0x1 ;  /* 0x000000013f077883 */ /* 0x000fe40008000000 */
[----:B------:R-:W-:Y:S01]  /*1390*/  UIADD3 UR4, UR6, 0x7f, URZ ;  /* 0x0000007f06047890 */ /* 0x000fe2000fffe03f */
[----:B------:R-:W-:Y:S01]  /*13a0*/  R2UR UR10, R0 ;  /* 0x00000000000a72ca */ /* 0x000fe200000e0000 */
[----:B------:R-:W-:-:S02]  /*13b0*/  IMAD.U32 R23, RZ, RZ, UR6 ;  /* 0x00000006ff177e24 */ /* 0x000fc4000f8e00ff */
[----:B------:R-:W-:Y:S01]  /*13c0*/  @UP0 ULDC UR8, c[0x0][0x44c] ;  /* 0x0001130000080ab9 */ /* 0x000fe20000000800 */
[----:B------:R-:W-:Y:S01]  /*13d0*/  IMAD.U32 R22, RZ, RZ, UR7 ;  /* 0x00000007ff167e24 */ /* 0x000fe2000f8e00ff */
[----:B------:R-:W-:Y:S01]  /*13e0*/  UIMAD.WIDE.U32 UR8, UR4, UR8, URZ ;  /* 0x00000008040872a5 */ /* 0x000fe2000f8e003f */
[----:B------:R-:W-:Y:S01]  /*13f0*/  @UP0 ULDC UR11, c[0x0][0x450] ;  /* 0x00011400000b0ab9 */ /* 0x000fe20000000800 */
[----:B------:R-:W-:Y:S02]  /*1400*/  ULDC.64 UR6, c[0x0][0x9e0] ;  /* 0x0002780000067ab9 */ /* 0x000fe40000000a00 */
[----:B------:R-:W-:Y:S02]  /*1410*/  @UP0 USHF.R.U32.HI UR4, URZ, UR11, UR9 ;  /* 0x0000000b3f040299 */ /* 0x000fe40008011609 */
[----:B------:R-:W-:Y:S02]  /*1420*/  UISETP.GE.AND UP0, UPT, UR7, 0x1, UPT ;  /* 0x000000010700788c */ /* 0x000fe4000bf06270 */
[----:B------:R-:W-:-:S02]  /*1430*/  UIADD3 UR8, UR10, UR4, URZ ;  /* 0x000000040a087290 */ /* 0x000fc4000fffe03f */
[----:B------:R-:W-:Y:S02]  /*1440*/  UP2UR UR61, UPR, URZ, 0x1 ;  /* 0x000000013f3d7883 */ /* 0x000fe40008000000 */
[----:B------:R-:W-:Y:S01]  /*1450*/  PLOP3.LUT P0, PT, PT, PT, UP0, 0x40, 0x0 ;  /* 0x000000000000781c */ /* 0x000fe20003f0e808 */
[----:B------:R-:W-:-:S06]  /*1460*/  UIADD3 UR6, UR8, UR6, URZ ;  /* 0x0000000608067290 */ /* 0x000fcc000fffe03f */
[----:B------:R-:W-:-:S06]  /*1470*/  IMAD.U32 R0, RZ, RZ, UR6 ;  /* 0x00000006ff007e24 */ /* 0x000fcc000f8e00ff */
        /* <DEDUP_REMOVED lines=11> */
.L_x_4487:
[----:B------:R-:W-:-:S11]  /*1530*/  UISETP.NE.AND UP0, UPT, UR7, 0x1, UPT ;  /* 0x000000010700788c */ /* 0x000fd6000bf05270 */
[----:B------:R-:W-:Y:S02]  /*1540*/  @UP0 ULDC.64 UR10, c[0x0][0x9e8] ;  /* 0x00027a00000a0ab9 */ /* 0x000fe40000000a00 */
[----:B------:R-:W-:-:S04]  /*1550*/  UIMAD.WIDE.U32 UR8, UR4, UR10, URZ ;  /* 0x0000000a040872a5 */ /* 0x000fc8000f8e003f */
[----:B------:R-:W-:-:S12]  /*1560*/  @UP0 USHF.R.U32.HI UR4, URZ, UR11, UR9 ;  /* 0x0000000b3f040299 */ /* 0x000fd80008011609 */
.L_x_4488:
[----:B------:R-:W-:-:S06]  /*1570*/  UIMAD UR4, UR4, UR7, UR7 ;  /* 0x00000007040472a4 */ /* 0x000fcc000f8e0207 */
[----:B------:R-:W-:-:S07]  /*1580*/  VIMNMX R0, R0, UR4, PT ;  /* 0x0000000400007c48 */ /* 0x000fce000bfe0100 */
.L_x_4486:
[----:B------:R-:W-:Y:S01]  /*1590*/  R2UR UR6, R22 ;  /* 0x00000000160672ca */ /* 0x000fe200000e0000 */
[----:B------:R-:W-:Y:S01]  /*15a0*/  IMAD.IADD R73, R17, 0x1, -R18 ;  /* 0x0000000111497824 */ /* 0x000fe200078e0a12 */
[----:B------:R-:W-:Y:S01]  /*15b0*/  R2UR UR4, R23 ;  /* 0x00000000170472ca */ /* 0x000fe200000e0000 */
[----:B-1----:R-:W-:Y:S02]  /*15c0*/  VIADD R2, R0, 0x5f ;  /* 0x0000005f00027836 */ /* 0x002fe40000000000 */
[----:B------:R-:W-:Y:S02]  /*15d0*/  VIADD R0, R17, 0x5f ;  /* 0x0000005f11007836 */ /* 0x000fe40000000000 */
[----:B------:R-:W-:-:S04]  /*15e0*/  IMAD.HI R2, R2, 0x2aaaaaab, RZ ;  /* 0x2aaaaaab02027827 */ /* 0x000fc800078e02ff */
[----:B------:R-:W-:Y:S01]  /*15f0*/  IMAD.HI R0, R0, 0x2aaaaaab, RZ ;  /* 0x2aaaaaab00007827 */ /* 0x000fe200078e02ff */
[----:B------:R-:W-:Y:S01]  /*1600*/  SHF.R.U32.HI R5, RZ, 0x1f, R2 ;  /* 0x0000001fff057819 */ /* 0x000fe20000011602 */
[----:B------:R-:W-:Y:S01]  /*1610*/  UISETP.NE.AND UP0, UPT, UR6, URZ, UPT ;  /* 0x0000003f0600728c */ /* 0x000fe2000bf05270 */
[----:B------:R-:W-:Y:S02]  /*1620*/  R2UR UR6, R73 ;  /* 0x00000000490672ca */ /* 0x000fe400000e0000 */
[----:B------:R-:W-:Y:S02]  /*1630*/  SHF.R.U32.HI R3, RZ, 0x1f, R0 ;  /* 0x0000001fff037819 */ /* 0x000fe40000011600 */
[----:B------:R-:W-:Y:S02]  /*1640*/  LEA.HI.SX32 R2, R2, R5, 0x1c ;  /* 0x0000000502027211 */ /* 0x000fe400078fe2ff */
[----:B------:R-:W-:-:S04]  /*1650*/  LEA.HI.SX32 R3, R0, R3, 0x1c ;  /* 0x0000000300037211 */ /* 0x000fc800078fe2ff */
        /* <DEDUP_REMOVED lines=21> */
.L_x_4490:
[----:B------:R-:W-:-:S11]  /*17b0*/  UISETP.NE.AND UP0, UPT, UR7, 0x1, UPT ;  /* 0x000000010700788c */ /* 0x000fd6000bf05270 */
[----:B------:R-:W-:Y:S02]  /*17c0*/  @UP0 ULDC.64 UR10, c[0x0][0x9e8] ;  /* 0x00027a00000a0ab9 */ /* 0x000fe40000000a00 */
[----:B------:R-:W-:-:S04]  /*17d0*/  UIMAD.WIDE.U32 UR8, UR4, UR10, URZ ;  /* 0x0000000a040872a5 */ /* 0x000fc8000f8e003f */
[----:B------:R-:W-:-:S12]  /*17e0*/  @UP0 USHF.R.U32.HI UR4, URZ, UR11, UR9 ;  /* 0x0000000b3f040299 */ /* 0x000fd80008011609 */
.L_x_4491:
[----:B------:R-:W-:-:S04]  /*17f0*/  UIMAD UR4, UR4, UR7, URZ ;  /* 0x00000007040472a4 */ /* 0x000fc8000f8e023f */
[----:B------:R-:W-:-:S04]  /*1800*/  UISETP.LT.AND UP0, UPT, UR6, UR4, UPT ;  /* 0x000000040600728c */ /* 0x000fc8000bf01270 */
[----:B------:R-:W-:-:S12]  /*1810*/  USEL UR6, UR6, UR4, !UP0 ;  /* 0x0000000406067287 */ /* 0x000fd8000c000000 */
.L_x_4489:
[----:B------:R-:W-:-:S04]  /*1820*/  UIMAD.WIDE UR6, UR6, 0x2aaaaaab, URZ ;  /* 0x2aaaaaab060678a5 */ /* 0x000fc8000f8e023f */
[----:B------:R-:W-:-:S04]  /*1830*/  USHF.R.U32.HI UR4, URZ, 0x1f, UR7 ;  /* 0x0000001f3f047899 */ /* 0x000fc80008011607 */
[----:B------:R-:W-:Y:S02]  /*1840*/  ULEA.HI.SX32 UR7, UR7, UR4, 0x1c ;  /* 0x0000000407077291 */ /* 0x000fe4000f8fe23f */
[----:B------:R-:W-:Y:S02]  /*1850*/  ULOP3.LUT UR4, UR5, 0xff000000, URZ, 0xc0, !UPT ;  /* 0xff00000005047892 */ /* 0x000fe4000f8ec03f */
[----:B------:R-:W-:Y:S02]  /*1860*/  UISETP.LT.AND UP0, UPT, URZ, UR7, UPT ;  /* 0x000000073f00728c */ /* 0x000fe4000bf01270 */
[----:B------:R-:W-:Y:S02]  /*1870*/  ULOP3.LUT UR5, UR5, 0xff0000, URZ, 0xc0, !UPT ;  /* 0x00ff000005057892 */ /* 0x000fe4000f8ec03f */
[----:B------:R-:W-:Y:S02]  /*1880*/  USEL UR9, URZ, UR7, !UP0 ;  /* 0x000000073f097287 */ /* 0x000fe4000c000000 */
[----:B------:R-:W-:-:S04]  /*1890*/  USHF.R.U32.HI UR4, URZ, 0x8, UR4 ;  /* 0x000000083f047899 */ /* 0x000fc80008011604 */
[----:B------:R-:W-:Y:S01]  /*18a0*/  ISETP.GT.AND P0, PT, R72, UR9, PT ;  /* 0x0000000948007c0c */ /* 0x000fe2000bf04270 */
[----:B------:R-:W-:-:S03]  /*18b0*/  ULEA.HI UR5, UR5, UR4, URZ, 0x10 ;  /* 0x0000000405057291 */ /* 0x000fc6000f8f803f */
[----:B------:R-:W-:Y:S01]  /*18c0*/  UMOV UR4, URZ ;  /* 0x0000003f00047c82 */ /* 0x000fe20008000000 */
[----:B------:R-:W-:Y:S02]  /*18d0*/  ULOP3.LUT UR6, UR5, 0xff, URZ, 0xc0, !UPT ;  /* 0x000000ff05067892 */ /* 0x000fe4000f8ec03f */
[----:B------:R-:W-:-:S04]  /*18e0*/  USHF.R.U32.HI UR5, URZ, 0x10, UR5 ;  /* 0x000000103f057899 */ /* 0x000fc80008011605 */
[----:B------:R-:W-:Y:S02]  /*18f0*/  IMAD.U32 R208, RZ, RZ, UR6 ;  /* 0x00000006ffd07e24 */ /* 0x000fe4000f8e00ff */
[----:B------:R-:W-:Y:S01]  /*1900*/  IMAD.U32 R195, RZ, RZ, UR5 ;  /* 0x00000005ffc37e24 */ /* 0x000fe2000f8e00ff */
[----:B------:R-:W-:Y:S06]  /*1910*/  @!P0 BRA `(.L_x_4492) ;  /* 0x00000000009c8947 */ /* 0x000fec0003800000 */
[----:B------:R-:W-:Y:S01]  /*1920*/  R2UR UR5, R195 ;  /* 0x00000000c30572ca */ /* 0x000fe200000e0000 */
[----:B------:R-:W-:-:S12]  /*1930*/  ULDC UR4, c[0x0][0x9f0] ;  /* 0x00027c0000047ab9 */ /* 0x000fd80000000800 */
[----:B------:R-:W-:-:S04]  /*1940*/  UISETP.NE.AND UP0, UPT, UR5, URZ, UPT ;  /* 0x0000003f0500728c */ /* 0x000fc8000bf05270 */
[----:B------:R-:W-:-:S03]  /*1950*/  USEL UR10, UR5, UR4, UP0 ;  /* 0x00000004050a7287 */ /* 0x000fc60008000000 */
[----:B------:R-:W-:-:S03]  /*1960*/  UMOV UR4, URZ ;  /* 0x0000003f00047c82 */ /* 0x000fc60008000000 */
[----:B------:R-:W-:-:S05]  /*1970*/  IMAD.U32 R5, RZ, RZ, UR10 ;  /* 0x0000000aff057e24 */ /* 0x000fca000f8e00ff */
[----:B------:R-:W-:-:S04]  /*1980*/  IABS R0, R5 ;  /* 0x0000000500007213 */ /* 0x000fc80000000000 */
[----:B------:R-:W-:Y:S02]  /*1990*/  R2UR UR11, R0 ;  /* 0x00000000000b72ca */ /* 0x000fe400000e0000 */
[----:B------:R-:W-:Y:S02]  /*19a0*/  IADD3 R0, R5, -0x1, R72 ;  /* 0xffffffff05007810 */ /* 0x000fe40007ffe048 */
[----:B------:R-:W-:Y:S02]  /*19b0*/  IABS R5, R5 ;  /* 0x0000000500057213 */ /* 0x000fe40000000000 */
[----:B------:R-:W-:-:S03]  /*19c0*/  R2UR UR6, R0 ;  /* 0x00000000000672ca */ /* 0x000fc600000e0000 */
[----:B------:R-:W-:-:S04]  /*19d0*/  IMAD.MOV R5, RZ, RZ, -R5 ;  /* 0x000000ffff057224 */ /* 0x000fc800078e0a05 */
        /* <DEDUP_REMOVED lines=27> */
.L_x_4492:
[----:B------:R-:W-:Y:S01]  /*1b90*/  R2UR UR5, R208 ;  /* 0x00000000d00572ca */ /* 0x000fe200000e0000 */
[----:B------:R-:W-:Y:S01]  /*1ba0*/  IMAD.U32 R3, RZ, RZ, UR4 ;  /* 0x00000004ff037e24 */ /* 0x000fe2000f8e00ff */
[----:B------:R-:W-:Y:S01]  /*1bb0*/  PLOP3.LUT P0, PT, PT, PT, PT, 0x80, 0x0 ;  /* 0x000000000000781c */ /* 0x000fe20003f0f070 */
[----:B------:R-:W-:Y:S01]  /*1bc0*/  IMAD.MOV.U32 R2, RZ, RZ, RZ ;  /* 0x000000ffff027224 */ /* 0x000fe200078e00ff */
        /* <DEDUP_REMOVED lines=9> */
[----:B------:R-:W-:Y:S01]  /*1c60*/  UIMAD UR5, UR5, UR4, UR9 ;  /* 0x00000004050572a4 */ /* 0x000fe2000f8e0209 */
        /* <DEDUP_REMOVED lines=80> */
.L_x_4494:
[----:B------:R-:W2:Y:S01]  /*2170*/  LDL R2, [R1+0x14] ;  /* 0x0000140001027983 */ /* 0x000ea20000100800 */
[----:B------:R-:W-:-:S13]  /*2180*/  R2UR UR6, R221 ;  /* 0x00000000dd0672ca */ /* 0x000fda00000e0000 */
[----:B------:R-:W-:-:S04]  /*2190*/  ULEA.HI UR4, UR6, UR6, URZ, 0x1 ;  /* 0x0000000606047291 */ /* 0x000fc8000f8f083f */
[----:B------:R-:W-:-:S04]  /*21a0*/  ULOP3.LUT UR4, UR4, 0xfffffffe, URZ, 0xc0, !UPT ;  /* 0xfffffffe04047892 */ /* 0x000fc8000f8ec03f */
[----:B------:R-:W-:-:S06]  /*21b0*/  UIADD3 UR4, UR6, -UR4, URZ ;  /* 0x8000000406047290 */ /* 0x000fcc000fffe03f */
[----:B------:R-:W-:-:S05]  /*21c0*/  IMAD.U32 R0, RZ, RZ, UR4 ;  /* 0x00000004ff007e24 */ /* 0x000fca000f8e00ff */
[----:B------:R-:W-:-:S04]  /*21d0*/  SHF.L.U32 R0, R0, 0x1f, RZ ;  /* 0x0000001f00007819 */ /* 0x000fc800000006ff */
[----:B------:R-:W0:Y:S01]  /*21e0*/  SYNCS.PHASECHK.TRANS64.TRYWAIT P1, [UR60+0x30800], R0 ;  /* 0x03080000ff0075a7 */ /* 0x000e22000802017c */
[----:B--2---:R-:W-:-:S13]  /*21f0*/  R2UR UR5, R2 ;  /* 0x00000000020572ca */ /* 0x004fda00000e0000 */
[----:B------:R-:W-:-:S05]  /*2200*/  IMAD.U32 R2, RZ, RZ, UR5 ;  /* 0x00000005ff027e24 */ /* 0x000fca000f8e00ff */
[----:B------:R-:W-:Y:S01]  /*2210*/  ISETP.NE.AND P0, PT, R2, 0x3, PT ;  /* 0x000000030200780c */ /* 0x000fe20003f05270 */
[----:B0-----:R-:W-:-:S12]  /*2220*/  @!P1 BRA `(.L_x_4495) ;  /* 0x0000017c00f49947 */ /* 0x001fd80003800000 */
.L_x_4691:
[----:B------:R-:W-:Y:S05]  /*2230*/  @!P0 BRA `(.L_x_4496) ;  /* 0x0000000000048947 */ /* 0x000fea0003800000 */
[----:B------:R-:W-:Y:S01]  /*2240*/  BPT.TRAP 0x1 ;  /* 0x000000040000795c */ /* 0x000fe20000300000 */
.L_x_4496:
[----:B0-----:R-:W-:Y:S02]  /*2250*/  IMAD.U32 R3, RZ, RZ, UR38 ;  /* 0x00000026ff037e24 */ /* 0x001fe4000f8e00ff */
[----:B------:R-:W-:-:S03]  /*2260*/  IMAD.U32 R0, RZ, RZ, UR39 ;  /* 0x00000027ff007e24 */ /* 0x000fc6000f8e00ff */
[----:B------:R-:W-:Y:S02]  /*2270*/  LEA R3, R3, UR60, 0x3 ;  /* 0x0000003c03037c11 */ /* 0x000fe4000f8e18ff */
[----:B------:R-:W-:-:S04]  /*2280*/  SHF.L.U32 R0, R0, 0x1f, RZ ;  /* 0x0000001f00007819 */ /* 0x000fc800000006ff */
[----:B------:R0:W1:Y:S01]  /*2290*/  SYNCS.PHASECHK.TRANS64.TRYWAIT P1, [R3+URZ+0x30830], R0 ;  /* 0x03083000030075a7 */ /* 0x000062000802017f */
[----:B------:R-:W-:Y:S05]  /*22a0*/  @!P0 BRA `(.L_x_4497) ;  /* 0x0000000000048947 */ /* 0x000fea0003800000 */
[----:B------:R-:W-:Y:S01]  /*22b0*/  BPT.TRAP 0x1 ;  /* 0x000000040000795c */ /* 0x000fe20000300000 */
.L_x_4497:
[----:B-1----:R-:W-:Y:S05]  /*22c0*/  @P1 BRA `(.L_x_4498) ;  /* 0x0000000000081947 */ /* 0x002fea0003800000 */
[----:B------:R-:W1:Y:S02]  /*22d0*/  SYNCS.PHASECHK.TRANS64.TRYWAIT P1, [R3+URZ+0x30830], R0 ;  /* 0x03083000030075a7 */ /* 0x000e64000802017f */
[----:B-1----:R-:W-:Y:S05]  /*22e0*/  @!P1 BRA `(.L_x_4499) ;  /* 0x0000017c00dc9947 */ /* 0x002fea0003800000 */
.L_x_4498:
        /* <DEDUP_REMOVED lines=17> */
[----:B------:R-:W-:Y:S02]  /*2400*/  UIMAD UR5, UR38, 0x900, UR5 ;  /* 0x00000900260578a4 */ /* 0x000fe4000f8e0205 */
[----:B------:R-:W-:Y:S01]  /*2410*/  UMOV UR8, UR4 ;  /* 0x0000000400087c82 */ /* 0x000fe20008000000 */
[----:B------:R-:W-:Y:S01]  /*2420*/  UIADD3 UR56, UR4, 0x2, URZ ;  /* 0x0000000204387890 */ /* 0x000fe2000fffe03f */
[----:B------:R-:W-:Y:S01]  /*2430*/  IMAD.U32 R4, RZ, RZ, UR8 ;  /* 0x00000008ff047e24 */ /* 0x000fe2000f8e00ff */
[----:B------:R-:W-:-:S02]  /*2440*/  UIADD3 UR58, UR5, 0x2, URZ ;  /* 0x00000002053a7890 */ /* 0x000fc4000fffe03f */
[----:B------:R-:W-:Y:S01]  /*2450*/  UMOV UR10, UR5 ;  /* 0x00000005000a7c82 */ /* 0x000fe20008000000 */
[----:B------:R-:W-:Y:S01]  /*2460*/  UIADD3 UR52, UR4, 0x4, URZ ;  /* 0x0000000404347890 */ /* 0x000fe2000fffe03f */
[----:B------:R-:W-:Y:S01]  /*2470*/  HGMMA.64x96x16.F32 R24, gdesc[UR8], RZ, !UPT, gsb0 ;  /* 0x01600000081879f0 */ /* 0x000fe2000c0008ff */
        /* <DEDUP_REMOVED lines=71> */
.L_x_4500:
[----:B------:R-:W-:Y:S01]  /*28f0*/  R2UR UR4, R22 ;  /* 0x00000000160472ca */ /* 0x000fe200000e0000 */
[----:B------:R-:W2:Y:S01]  /*2900*/  S2UR UR7, SR_CgaCtaId ;  /* 0x00000000000779c3 */ /* 0x000ea20000008800 */
[----:B------:R-:W-:Y:S01]  /*2910*/  R2UR UR6, R23 ;  /* 0x00000000170672ca */ /* 0x000fe200000e0000 */
[----:B------:R-:W-:Y:S01]  /*2920*/  ULDC UR5, c[0x0][0x9d8] ;  /* 0x0002760000057ab9 */ /* 0x000fe20000000800 */
[----:B------:R-:W-:Y:S01]  /*2930*/  UISETP.NE.AND UP0, UPT, UR61, URZ, UPT ;  /* 0x0000003f3d00728c */ /* 0x000fe2000bf05270 */
        /* <DEDUP_REMOVED lines=8> */
[----:B------:R-:W-:Y:S01]  /*29c0*/  UISETP.NE.AND UP1, UPT, UR4, URZ, UPT ;  /* 0x0000003f0400728c */ /* 0x000fe2000bf25270 */
[----:B------:R-:W-:Y:S01]  /*29d0*/  R2UR UR4, R3 ;  /* 0x00000000030472ca */ /* 0x000fe200000e0000 */
[----:B------:R-:W-:-:S02]  /*29e0*/  VIADD R2, R192, UR6 ;  /* 0x00000006c0027c36 */ /* 0x000fc40008000000 */
[----:B------:R-:W-:Y:S01]  /*29f0*/  FMUL.FTZ R40, R40, UR5 ;  /* 0x0000000528287c20 */ /* 0x000fe20008410000 */
[----:B------:R-:W-:Y:S01]  /*2a00*/  FMUL.FTZ R41, R41, UR5 ;  /* 0x0000000529297c20 */ /* 0x000fe20008410000 */
[----:B------:R-:W-:Y:S01]  /*2a10*/  FMUL.FTZ R8, R24, UR5 ;  /* 0x0000000518087c20 */ /* 0x000fe20008410000 */
[----:B------:R-:W-:Y:S01]  /*2a20*/  PLOP3.LUT P1, PT, PT, PT, UP1, 0x80, 0x0 ;  /* 0x000000000000781c */ /* 0x000fe20003f2f018 */
[----:B---3--:R-:W-:Y:S01]  /*2a30*/  IMAD.MOV.U32 R28, RZ, RZ, R2 ;  /* 0x000000ffff1c7224 */ /* 0x008fe200078e0002 */
[----:B------:R-:W-:Y:S01]  /*2a40*/  PLOP3.LUT P2, PT, PT, PT, UP1, 0x80, 0x0 ;  /* 0x000000000000781c */ /* 0x000fe20003f4f018 */
[----:B------:R3:W3:Y:S01]  /*2a50*/  MUFU.TANH R74, R25 ;  /* 0x00000019004a7308 */ /* 0x0006e20000002400 */
[----:B01----:R-:W-:Y:S01]  /*2a60*/  FMUL.FTZ R0, R26, UR5 ;  /* 0x000000051a007c20 */ /* 0x003fe20008410000 */
[----:B------:R-:W-:Y:S01]  /*2a70*/  @UP1 ULDC UR6, c[0x0][0x44c] ;  /* 0x0001130000061ab9 */ /* 0x000fe20000000800 */
[----:B------:R-:W-:Y:S01]  /*2a80*/  FMUL.FTZ R11, R27, UR5 ;  /* 0x000000051b0b7c20 */ /* 0x000fe20008410000 */
[----:B------:R-:W-:Y:S01]  /*2a90*/  FMUL.FTZ R13, R31, UR5 ;  /* 0x000000051f0d7c20 */ /* 0x000fe20008410000 */
[----:B------:R-:W-:Y:S01]  /*2aa0*/  UIADD3 UR4, UR4, 0x30840, URZ ;  /* 0x0003084004047890 */ /* 0x000fe2000fffe03f */
[----:B------:R-:W-:Y:S01]  /*2ab0*/  FMUL.FTZ R14, R34, UR5 ;  /* 0x00000005220e7c20 */ /* 0x000fe20008410000 */
[----:B------:R-:W-:Y:S01]  /*2ac0*/  FMUL.FTZ R15, R35, UR5 ;  /* 0x00000005230f7c20 */ /* 0x000fe20008410000 */
[----:B------:R0:W1:Y:S01]  /*2ad0*/  MUFU.TANH R77, R32 ;  /* 0x00000020004d7308 */ /* 0x0000620000002400 */
[----:B--2---:R-:W-:Y:S01]  /*2ae0*/  UPRMT UR4, UR7, 0x654, UR4 ;  /* 0x0000065407047896 */ /* 0x004fe20008000004 */
[----:B------:R-:W-:Y:S01]  /*2af0*/  @P1 IMAD.HI.U32 R3, R2, UR6, RZ ;  /* 0x0000000602031c27 */ /* 0x000fe2000f8e00ff */
[----:B------:R-:W-:-:S03]  /*2b00*/  @UP1 ULDC UR6, c[0x0][0x450] ;  /* 0x0001140000061ab9 */ /* 0x000fc60000000800 */
[----:B------:R-:W-:Y:S01]  /*2b10*/  FMUL.FTZ R20, R38, UR5 ;  /* 0x0000000526147c20 */ /* 0x000fe20008410000 */
[----:B------:R-:W-:Y:S01]  /*2b20*/  FMUL.FTZ R24, R42, UR5 ;  /* 0x000000052a187c20 */ /* 0x000fe20008410000 */
[----:B------:R-:W-:Y:S01]  /*2b30*/  FMUL.FTZ R21, R39, UR5 ;  /* 0x0000000527157c20 */ /* 0x000fe20008410000 */
[----:B------:R-:W-:Y:S01]  /*2b40*/  @P2 SHF.R.U32.HI R28, RZ, UR6, R3 ;  /* 0x00000006ff1c2c19 */ /* 0x000fe20008011603 */
[----:B------:R-:W-:Y:S01]  /*2b50*/  IMAD.MOV.U32 R3, RZ, RZ, -0x60 ;  /* 0xffffffa0ff037424 */ /* 0x000fe200078e00ff */
[----:B------:R2:W1:Y:S01]  /*2b60*/  MUFU.TANH R78, R33 ;  /* 0x00000021004e7308 */ /* 0x0004620000002400 */
[----:B---3--:R-:W-:Y:S01]  /*2b70*/  FMUL.FTZ R25, R43, UR5 ;  /* 0x000000052b197c20 */ /* 0x008fe20008410000 */
[----:B------:R-:W-:Y:S01]  /*2b80*/  FMUL.FTZ R44, R44, UR5 ;  /* 0x000000052c2c7c20 */ /* 0x000fe20008410000 */
[----:B------:R-:W3:Y:S01]  /*2b90*/  SHFL.IDX PT, R50, R28, RZ, 0x1c1f ;  /* 0x001c1fff1c327589 */ /* 0x000ee200000e0000 */
[----:B------:R-:W-:Y:S02]  /*2ba0*/  IMAD R6, R72, R3, 0x61 ;  /* 0x0000006148067424 */ /* 0x000fe400078e0203 */
[----:B------:R-:W-:Y:S01]  /*2bb0*/  FMUL.FTZ R45, R45, UR5 ;  /* 0x000000052d2d7c20 */ /* 0x000fe20008410000 */
[----:B------:R-:W-:Y:S01]  /*2bc0*/  FMUL.FTZ R26, R46, UR5 ;  /* 0x000000052e1a7c20 */ /* 0x000fe20008410000 */
[----:B------:R-:W-:Y:S01]  /*2bd0*/  FMUL.FTZ R27, R47, UR5 ;  /* 0x000000052f1b7c20 */ /* 0x000fe20008410000 */
[----:B------:R5:W1:Y:S01]  /*2be0*/  MUFU.TANH R79, R36 ;  /* 0x00000024004f7308 */ /* 0x000a620000002400 */
[----:B------:R-:W-:Y:S01]  /*2bf0*/  FMUL.FTZ R48, R48, UR5 ;  /* 0x0000000530307c20 */ /* 0x000fe20008410000 */
[----:B------:R-:W-:Y:S01]  /*2c00*/  FMUL.FTZ R31, R51, UR5 ;  /* 0x00000005331f7c20 */ /* 0x000fe20008410000 */
[----:B0-----:R-:W-:Y:S01]  /*2c10*/  FMUL.FTZ R32, R54, UR5 ;  /* 0x0000000536207c20 */ /* 0x001fe20008410000 */
[----:B------:R-:W-:Y:S01]  /*2c20*/  FMUL.FTZ R35, R55, UR5 ;  /* 0x0000000537237c20 */ /* 0x000fe20008410000 */
[----:B------:R-:W-:Y:S01]  /*2c30*/  FMUL.FTZ R56, R56, UR5 ;  /* 0x0000000538387c20 */ /* 0x000fe20008410000 */
[----:B------:R-:W-:Y:S01]  /*2c40*/  FMUL.FTZ R57, R57, UR5 ;  /* 0x0000000539397c20 */ /* 0x000fe20008410000 */
[----:B------:R-:W-:Y:S01]  /*2c50*/  FMUL.FTZ R58, R58, UR5 ;  /* 0x000000053a3a7c20 */ /* 0x000fe20008410000 */
[----:B------:R0:W1:Y:S01]  /*2c60*/  MUFU.TANH R81, R40 ;  /* 0x0000002800517308 */ /* 0x0000620000002400 */
[----:B--2---:R-:W-:Y:S01]  /*2c70*/  FMUL.FTZ R33, R59, UR5 ;  /* 0x000000053b217c20 */ /* 0x004fe20008410000 */
[----:B------:R-:W-:Y:S01]  /*2c80*/  FMUL.FTZ R60, R60, UR5 ;  /* 0x000000053c3c7c20 */ /* 0x000fe20008410000 */
[----:B------:R-:W-:Y:S01]  /*2c90*/  FMUL.FTZ R61, R61, UR5 ;  /* 0x000000053d3d7c20 */ /* 0x000fe20008410000 */
[----:B-----5:R-:W-:Y:S01]  /*2ca0*/  FMUL.FTZ R36, R62, UR5 ;  /* 0x000000053e247c20 */ /* 0x020fe20008410000 */
[----:B------:R-:W-:Y:S01]  /*2cb0*/  FMUL.FTZ R34, R63, UR5 ;  /* 0x000000053f227c20 */ /* 0x000fe20008410000 */
[----:B------:R-:W-:Y:S01]  /*2cc0*/  FMUL.FTZ R64, R64, UR5 ;  /* 0x0000000540407c20 */ /* 0x000fe20008410000 */
[----:B------:R-:W-:Y:S01]  /*2cd0*/  FMUL.FTZ R65, R65, UR5 ;  /* 0x0000000541417c20 */ /* 0x000fe20008410000 */
[----:B------:R2:W1:Y:S01]  /*2ce0*/  MUFU.TANH R82, R41 ;  /* 0x0000002900527308 */ /* 0x0004620000002400 */
[----:B------:R-:W-:Y:S01]  /*2cf0*/  FMUL.FTZ R38, R66, UR5 ;  /* 0x0000000542267c20 */ /* 0x000fe20008410000 */
[----:B0-----:R-:W-:Y:S01]  /*2d00*/  FMUL.FTZ R40, R67, UR5 ;  /* 0x0000000543287c20 */ /* 0x001fe20008410000 */
[----:B------:R-:W-:Y:S01]  /*2d10*/  FMUL.FTZ R68, R68, UR5 ;  /* 0x0000000544447c20 */ /* 0x000fe20008410000 */
[----:B------:R-:W-:Y:S01]  /*2d20*/  FMUL.FTZ R69, R69, UR5 ;  /* 0x0000000545457c20 */ /* 0x000fe20008410000 */
[----:B------:R-:W-:Y:S01]  /*2d30*/  FMUL.FTZ R42, R70, UR5 ;  /* 0x00000005462a7c20 */ /* 0x000fe20008410000 */
[----:B------:R-:W-:Y:S01]  /*2d40*/  FMUL.FTZ R37, R37, UR5 ;  /* 0x0000000525257c20 */ /* 0x000fe20008410000 */
[----:B------:R-:W-:Y:S01]  /*2d50*/  FMUL.FTZ R49, R49, UR5 ;  /* 0x0000000531317c20 */ /* 0x000fe20008410000 */
[----:B------:R-:W-:Y:S01]  /*2d60*/  FMUL.FTZ R52, R52, UR5 ;  /* 0x0000000534347c20 */ /* 0x000fe20008410000 */
[----:B--2---:R-:W-:Y:S01]  /*2d70*/  FMUL.FTZ R41, R71, UR5 ;  /* 0x0000000547297c20 */ /* 0x004fe20008410000 */
[----:B------:R-:W-:Y:S01]  /*2d80*/  FMUL.FTZ R53, R53, UR5 ;  /* 0x0000000535357c20 */ /* 0x000fe20008410000 */
[----:B------:R-:W-:Y:S01]  /*2d90*/  PLOP3.LUT P1, PT, PT, PT, UP0, 0x40, 0x0 ;  /* 0x000000000000781c */ /* 0x000fe20003f2e808 */
[----:B------:R-:W0:Y:S01]  /*2da0*/  MUFU.TANH R8, R8 ;  /* 0x0000000800087308 */ /* 0x000e220000002400 */
[----:B------:R-:W-:Y:S01]  /*2db0*/  IADD3 R3, R17, R6, -R19 ;  /* 0x0000000611037210 */ /* 0x000fe20007ffe813 */
[----:B------:R-:W-:Y:S01]  /*2dc0*/  ULDC UR11, c[0x0][0x9dc] ;  /* 0x00027700000b7ab9 */ /* 0x000fe20000000800 */
[----:B------:R-:W-:Y:S01]  /*2dd0*/  SYNCS.ARRIVE.TRANS64.RED.A1T0 RZ, [UR4], RZ ;  /* 0x000000ffffff79a7 */ /* 0x000fe20008100404 */
[----:B------:R-:W-:Y:S01]  /*2de0*/  ULOP3.LUT UR4, URZ, UR11, URZ, 0x33, !UPT ;  /* 0x0000000b3f047292 */ /* 0x000fe2000f8e333f */
[----:B------:R-:W-:Y:S01]  /*2df0*/  IMAD R2, R72, -0x60, R17 ;  /* 0xffffffa048027824 */ /* 0x000fe200078e0211 */
[----:B------:R-:W-:Y:S01]  /*2e00*/  ULDC UR14, c[0x0][0x9e0] ;  /* 0x00027800000e7ab9 */ /* 0x000fe20000000800 */
[----:B------:R-:W-:Y:S01]  /*2e10*/  IMAD.IADD R3, R3, 0x1, -R18 ;  /* 0x0000000103037824 */ /* 0x000fe200078e0a12 */
[----:B------:R-:W2:Y:S01]  /*2e20*/  MUFU.TANH R0, R0 ;  /* 0x0000000000007308 */ /* 0x000ea20000002400 */
[----:B------:R-:W-:Y:S01]  /*2e30*/  FMUL.FTZ R29, R29, UR5 ;  /* 0x000000051d1d7c20 */ /* 0x000fe20008410000 */
[----:B------:R-:W-:Y:S01]  /*2e40*/  IADD3 R55, -R19, 0x60, R2 ;  /* 0x0000006013377810 */ /* 0x000fe20007ffe102 */
[----:B------:R-:W-:-:S02]  /*2e50*/  VIADD R62, R3, UR14 ;  /* 0x0000000e033e7c36 */ /* 0x000fc40008000000 */
[----:B------:R-:W-:Y:S02]  /*2e60*/  VIADD R66, R6, 0xffffffff ;  /* 0xffffffff06427836 */ /* 0x000fe40000000000 */
[----:B------:R-:W-:Y:S01]  /*2e70*/  VIADD R59, R3, UR4 ;  /* 0x00000004033b7c36 */ /* 0x000fe20008000000 */
[----:B------:R-:W0:Y:S01]  /*2e80*/  MUFU.TANH R11, R11 ;  /* 0x0000000b000b7308 */ /* 0x000e220000002400 */
[----:B------:R-:W-:Y:S01]  /*2e90*/  IMAD.IADD R70, R66, 0x1, -R19 ;  /* 0x0000000142467824 */ /* 0x000fe200078e0a13 */
[----:B---3--:R-:W-:-:S06]  /*2ea0*/  VIADDMNMX R10, R50, R62, R55, PT ;  /* 0x0000003e320a7246 */ /* 0x008fcc0003800137 */
        /* <DEDUP_REMOVED lines=37> */
[----:B------:R5:W0:Y:S02]  /*3100*/  MUFU.TANH R76, R29 ;  /* 0x0000001d004c7308 */ /* 0x000a240000002400 */
[----:B-----5:R-:W-:Y:S01]  /*3110*/  IMAD.IADD R29, R59, 0x1, R50 ;  /* 0x000000013b1d7824 */ /* 0x020fe200078e0232 */
[----:B-1234-:R-:W-:Y:S06]  /*3120*/  @P1 BRA `(.L_x_4501) ;  /* 0x00000000005c1947 */ /* 0x01efec0003800000 */
        /* <DEDUP_REMOVED lines=13> */
.L_x_4503:
[----:B------:R-:W-:Y:S02]  /*3200*/  ULDC UR4, c[0x0][0x9e4] ;  /* 0x0002790000047ab9 */ /* 0x000fe40000000800 */
[----:B------:R-:W-:-:S05]  /*3210*/  IMAD.U32 R6, RZ, RZ, UR4 ;  /* 0x00000004ff067e24 */ /* 0x000fca000f8e00ff */
[----:B------:R-:W-:-:S13]  /*3220*/  ISETP.NE.AND P1, PT, R6, 0x1, PT ;  /* 0x000000010600780c */ /* 0x000fda0003f25270 */
[----:B------:R-:W1:Y:S02]  /*3230*/  @P1 LDC.64 R2, c[0x0][0x9e8] ;  /* 0x00027a00ff021b82 */ /* 0x000e640000000a00 */
[----:B-1----:R-:W-:-:S05]  /*3240*/  @P1 IMAD.HI.U32 R2, R9, R2, RZ ;  /* 0x0000000209021227 */ /* 0x002fca00078e00ff */
[----:B------:R-:W-:-:S07]  /*3250*/  @P1 SHF.R.U32.HI R9, RZ, R3, R2 ;  /* 0x00000003ff091219 */ /* 0x000fce0000011602 */
.L_x_4504:
[----:B------:R-:W-:Y:S05]  /*3260*/  BSYNC B0 ;  /* 0x0000000000007941 */ /* 0x000fea0003800000 */
.L_x_4502:
[----:B------:R-:W-:-:S05]  /*3270*/  IMAD R9, R9, R6, R70 ;  /* 0x0000000609097224 */ /* 0x000fca00078e0246 */
[----:B------:R-:W-:Y:S02]  /*3280*/  VIADDMNMX R10, R9, R6, R10, PT ;  /* 0x00000006090a7246 */ /* 0x000fe4000380010a */
[----:B------:R-:W-:-:S07]  /*3290*/  VIMNMX R29, R29, R9, !PT ;  /* 0x000000091d1d7248 */ /* 0x000fce0007fe0100 */
.L_x_4501:
[C---:B------:R-:W-:Y:S01]  /*32a0*/  ISETP.GE.AND P2, PT, R66.reuse, 0x9, PT ;  /* 0x000000094200780c */ /* 0x040fe20003f46270 */
[----:B------:R-:W1:Y:S01]  /*32b0*/  SHFL.IDX PT, R28, R28, 0x1, 0x1c1f ;  /* 0x003c1f001c1c7f89 */ /* 0x000e6200000e0000 */
[----:B------:R-:W-:Y:S01]  /*32c0*/  ISETP.GE.AND P1, PT, R66, 0x2, PT ;  /* 0x000000024200780c */ /* 0x000fe20003f26270 */
[----:B------:R-:W-:Y:S01]  /*32d0*/  UISETP.NE.AND UP0, UPT, UR61, URZ, UPT ;  /* 0x0000003f3d00728c */ /* 0x000fe2000bf05270 */
[C---:B------:R-:W-:Y:S02]  /*32e0*/  ISETP.GT.AND P3, PT, R29.reuse, 0x8, !P2 ;  /* 0x000000081d00780c */ /* 0x040fe40005764270 */
[----:B------:R-:W-:Y:S02]  /*32f0*/  ISETP.GT.AND P4, PT, R29, 0x1, !P1 ;  /* 0x000000011d00780c */ /* 0x000fe40004f84270 */
[----:B------:R-:W-:Y:S02]  /*3300*/  ISETP.LT.OR P3, PT, R10, 0x9, P3 ;  /* 0x000000090a00780c */ /* 0x000fe40001f61670 */
[----:B------:R-:W-:-:S02]  /*3310*/  ISETP.GE.AND P5, PT, R66, 0x11, PT ;  /* 0x000000114200780c */ /* 0x000fc40003fa6270 */
[----:B------:R-:W-:Y:S02]  /*3320*/  ISETP.LT.OR P4, PT, R10, 0x2, P4 ;  /* 0x000000020a00780c */ /* 0x000fe40002781670 */
[----:B------:R-:W-:Y:S02]  /*3330*/  FSEL R75, R75, -INF , !P3 ;  /* 0xff8000004b4b7808 */ /* 0x000fe40005800000 */
        /* <DEDUP_REMOVED lines=10> */
[----:B0-----:R-:W-:Y:S02]  /*33e0*/  FSEL R67, R76, -INF , !P4 ;  /* 0xff8000004c437808 */ /* 0x001fe40006000000 */
        /* <DEDUP_REMOVED lines=57> */
[----:B------:R-:W-:Y:S01]  /*3780*/  FSEL R45, R56, -INF , !P3 ;  /* 0xff800000382d7808 */ /* 0x000fe20005800000 */
[----:B-1----:R-:W-:Y:S01]  /*3790*/  IMAD.IADD R56, R59, 0x1, R28 ;  /* 0x000000013b387824 */ /* 0x002fe200078e021c */
        /* <DEDUP_REMOVED lines=18> */
[----:B------:R-:W-:-:S02]  /*38c0*/  VIADDMNMX R55, R28, R62, R55, PT ;  /* 0x0000003e1c377246 */ /* 0x000fc40003800137 */
        /* <DEDUP_REMOVED lines=17> */
[----:B------:R-:W-:-:S04]  /*39e0*/  ISETP.GT.AND P6, PT, R29, 0x59, !P6 ;  /* 0x000000591d00780c */ /* 0x000fc800077c4270 */
[----:B------:R-:W-:-:S04]  /*39f0*/  ISETP.LT.OR P6, PT, R10, 0x5a, P6 ;  /* 0x0000005a0a00780c */ /* 0x000fc800037c1670 */
[----:B------:R-:W-:Y:S02]  /*3a00*/  FSEL R10, R69, -INF , !P6 ;  /* 0xff800000450a7808 */ /* 0x000fe40007000000 */
[----:B------:R-:W-:-:S13]  /*3a10*/  PLOP3.LUT P6, PT, PT, PT, UP0, 0x40, 0x0 ;  /* 0x000000000000781c */ /* 0x000fda0003fce808 */
[----:B------:R-:W-:Y:S05]  /*3a20*/  @P6 BRA `(.L_x_4505) ;  /* 0x00000000005c6947 */ /* 0x000fea0003800000 */
        /* <DEDUP_REMOVED lines=13> */
.L_x_4507:
[----:B------:R-:W-:Y:S02]  /*3b00*/  ULDC UR4, c[0x0][0x9e4] ;  /* 0x0002790000047ab9 */ /* 0x000fe40000000800 */
[----:B------:R-:W-:-:S05]  /*3b10*/  IMAD.U32 R8, RZ, RZ, UR4 ;  /* 0x00000004ff087e24 */ /* 0x000fca000f8e00ff */
[----:B------:R-:W-:-:S13]  /*3b20*/  ISETP.NE.AND P6, PT, R8, 0x1, PT ;  /* 0x000000010800780c */ /* 0x000fda0003fc5270 */
[----:B------:R-:W0:Y:S02]  /*3b30*/  @P6 LDC.64 R28, c[0x0][0x9e8] ;  /* 0x00027a00ff1c6b82 */ /* 0x000e240000000a00 */
[----:B0-----:R-:W-:-:S05]  /*3b40*/  @P6 IMAD.HI.U32 R28, R57, R28, RZ ;  /* 0x0000001c391c6227 */ /* 0x001fca00078e00ff */
[----:B------:R-:W-:-:S07]  /*3b50*/  @P6 SHF.R.U32.HI R57, RZ, R29, R28 ;  /* 0x0000001dff396219 */ /* 0x000fce000001161c */
.L_x_4508:
[----:B------:R-:W-:Y:S05]  /*3b60*/  BSYNC B0 ;  /* 0x0000000000007941 */ /* 0x000fea0003800000 */
.L_x_4506:
[----:B------:R-:W-:-:S05]  /*3b70*/  IMAD R57, R57, R8, R70 ;  /* 0x0000000839397224 */ /* 0x000fca00078e0246 */
[----:B------:R-:W-:Y:S02]  /*3b80*/  VIADDMNMX R55, R57, R8, R55, PT ;  /* 0x0000000839377246 */ /* 0x000fe40003800137 */
[----:B------:R-:W-:-:S07]  /*3b90*/  VIMNMX R56, R56, R57, !PT ;  /* 0x0000003938387248 */ /* 0x000fce0007fe0100 */
.L_x_4505:
[C---:B------:R-:W-:Y:S01]  /*3ba0*/  ISETP.GT.AND P1, PT, R56.reuse, 0x1, !P1 ;  /* 0x000000013800780c */ /* 0x040fe20004f24270 */
[----:B------:R-:W-:Y:S01]  /*3bb0*/  ULDC UR10, c[0x0][0x988] ;  /* 0x00026200000a7ab9 */ /* 0x000fe20000000800 */
[----:B------:R-:W-:Y:S01]  /*3bc0*/  ISETP.GT.AND P2, PT, R56, 0x8, !P2 ;  /* 0x000000083800780c */ /* 0x000fe20005744270 */
[----:B------:R-:W-:Y:S01]  /*3bd0*/  UISETP.NE.AND UP0, UPT, UR61, URZ, UPT ;  /* 0x0000003f3d00728c */ /* 0x000fe2000bf05270 */
        /* <DEDUP_REMOVED lines=8> */
[----:B------:R-:W-:Y:S02]  /*3c60*/  ISETP.NE.AND P6, PT, R78, RZ, PT ;  /* 0x000000ff4e00720c */ /* 0x000fe40003fc5270 */
[----:B------:R-:W-:-:S02]  /*3c70*/  FSEL R13, R13, -INF , !P1 ;  /* 0xff8000000d0d7808 */ /* 0x000fc40004800000 */
[----:B------:R-:W-:Y:S02]  /*3c80*/  ISETP.NE.AND P1, PT, R74, RZ, PT ;  /* 0x000000ff4a00720c */ /* 0x000fe40003f25270 */
[C---:B------:R-:W-:Y:S02]  /*3c90*/  ISETP.GT.AND P3, PT, R56.reuse, 0x50, !P3 ;  /* 0x000000503800780c */ /* 0x040fe40005f64270 */
[C---:B------:R-:W-:Y:S02]  /*3ca0*/  ISETP.GT.AND P1, PT, R56.reuse, 0x10, !P1 ;  /* 0x000000103800780c */ /* 0x040fe40004f24270 */
[----:B------:R-:W-:Y:S02]  /*3cb0*/  ISETP.GT.AND P4, PT, R56, 0x51, !P4 ;  /* 0x000000513800780c */ /* 0x000fe40006784270 */
[C---:B------:R-:W-:Y:S02]  /*3cc0*/  ISETP.LT.OR P1, PT, R55.reuse, 0x11, P1 ;  /* 0x000000113700780c */ /* 0x040fe40000f21670 */
[----:B------:R-:W-:-:S02]  /*3cd0*/  ISETP.LT.OR P3, PT, R55, 0x51, P3 ;  /* 0x000000513700780c */ /* 0x000fc40001f61670 */
[----:B------:R-:W-:Y:S02]  /*3ce0*/  FSEL R14, R14, -INF , !P1 ;  /* 0xff8000000e0e7808 */ /* 0x000fe40004800000 */
[----:B------:R-:W-:Y:S02]  /*3cf0*/  ISETP.GT.AND P1, PT, R56, 0x11, !P2 ;  /* 0x000000113800780c */ /* 0x000fe40005724270 */
[----:B------:R-:W-:Y:S02]  /*3d00*/  ISETP.NE.AND P2, PT, R88, RZ, PT ;  /* 0x000000ff5800720c */ /* 0x000fe40003f45270 */
[----:B------:R-:W-:Y:S02]  /*3d10*/  ISETP.LT.OR P1, PT, R55, 0x12, P1 ;  /* 0x000000123700780c */ /* 0x000fe40000f21670 */
[----:B------:R-:W-:Y:S02]  /*3d20*/  ISETP.GT.AND P5, PT, R56, 0x58, !P5 ;  /* 0x000000583800780c */ /* 0x000fe40006fa4270 */
[----:B------:R-:W-:-:S02]  /*3d30*/  FSEL R15, R15, -INF , !P1 ;  /* 0xff8000000f0f7808 */ /* 0x000fc40004800000 */
[----:B------:R-:W-:Y:S02]  /*3d40*/  ISETP.GT.AND P1, PT, R56, 0x18, !P6 ;  /* 0x000000183800780c */ /* 0x000fe40007724270 */
[----:B------:R-:W-:Y:S02]  /*3d50*/  ISETP.NE.AND P6, PT, R60, RZ, PT ;  /* 0x000000ff3c00720c */ /* 0x000fe40003fc5270 */
[C---:B------:R-:W-:Y:S02]  /*3d60*/  ISETP.LT.OR P1, PT, R55.reuse, 0x19, P1 ;  /* 0x000000193700780c */ /* 0x040fe40000f21670 */
[----:B------:R-:W-:Y:S02]  /*3d70*/  ISETP.LT.OR P4, PT, R55, 0x52, P4 ;  /* 0x000000523700780c */ /* 0x000fe40002781670 */
[----:B------:R-:W-:Y:S02]  /*3d80*/  FSEL R20, R20, -INF , !P1 ;  /* 0xff80000014147808 */ /* 0x000fe40004800000 */
[----:B------:R-:W-:-:S02]  /*3d90*/  ISETP.NE.AND P1, PT, R79, RZ, PT ;  /* 0x000000ff4f00720c */ /* 0x000fc40003f25270 */
[----:B------:R-:W-:Y:S02]  /*3da0*/  FSEL R38, R38, -INF , !P3 ;  /* 0xff80000026267808 */ /* 0x000fe40005800000 */
[----:B------:R-:W-:Y:S02]  /*3db0*/  ISETP.GT.AND P1, PT, R56, 0x19, !P1 ;  /* 0x000000193800780c */ /* 0x000fe40004f24270 */
[C---:B------:R-:W-:Y:S02]  /*3dc0*/  ISETP.LT.OR P5, PT, R55.reuse, 0x59, P5 ;  /* 0x000000593700780c */ /* 0x040fe40002fa1670 */
[----:B------:R-:W-:Y:S02]  /*3dd0*/  ISETP.LT.OR P1, PT, R55, 0x1a, P1 ;  /* 0x0000001a3700780c */ /* 0x000fe40000f21670 */
[----:B------:R-:W-:Y:S02]  /*3de0*/  FSEL R40, R40, -INF , !P4 ;  /* 0xff80000028287808 */ /* 0x000fe40006000000 */
[----:B------:R-:W-:-:S02]  /*3df0*/  FSEL R21, R21, -INF , !P1 ;  /* 0xff80000015157808 */ /* 0x000fc40004800000 */
[----:B------:R-:W-:Y:S02]  /*3e00*/  ISETP.NE.AND P1, PT, R80, RZ, PT ;  /* 0x000000ff5000720c */ /* 0x000fe40003f25270 */
[----:B------:R-:W-:Y:S02]  /*3e10*/  FSEL R42, R42, -INF , !P5 ;  /* 0xff8000002a2a7808 */ /* 0x000fe40006800000 */
[----:B------:R-:W-:Y:S02]  /*3e20*/  ISETP.GT.AND P1, PT, R56, 0x20, !P1 ;  /* 0x000000203800780c */ /* 0x000fe40004f24270 */
[----:B------:R-:W-:Y:S02]  /*3e30*/  R2UR UR4, R22 ;  /* 0x00000000160472ca */ /* 0x000fe400000e0000 */
[----:B------:R-:W-:Y:S02]  /*3e40*/  ISETP.LT.OR P1, PT, R55, 0x21, P1 ;  /* 0x000000213700780c */ /* 0x000fe40000f21670 */
[----:B------:R-:W-:-:S02]  /*3e50*/  R2UR UR6, R23 ;  /* 0x00000000170672ca */ /* 0x000fc400000e0000 */
[----:B------:R-:W-:Y:S02]  /*3e60*/  FSEL R24, R24, -INF , !P1 ;  /* 0xff80000018187808 */ /* 0x000fe40004800000 */
[----:B------:R-:W-:Y:S02]  /*3e70*/  ISETP.NE.AND P1, PT, R81, RZ, PT ;  /* 0x000000ff5100720c */ /* 0x000fe40003f25270 */
[----:B------:R-:W-:Y:S02]  /*3e80*/  R2UR UR7, R73 ;  /* 0x00000000490772ca */ /* 0x000fe400000e0000 */
[----:B------:R-:W-:Y:S01]  /*3e90*/  ISETP.GT.AND P1, PT, R56, 0x21, !P1 ;  /* 0x000000213800780c */ /* 0x000fe20004f24270 */
[----:B------:R-:W-:-:S03]  /*3ea0*/  UISETP.NE.AND UP1, UPT, UR4, URZ, UPT ;  /* 0x0000003f0400728c */ /* 0x000fc6000bf25270 */
[----:B------:R-:W-:-:S04]  /*3eb0*/  ISETP.LT.OR P1, PT, R55, 0x22, P1 ;  /* 0x000000223700780c */ /* 0x000fc80000f21670 */
[----:B------:R-:W-:Y:S02]  /*3ec0*/  FSEL R25, R25, -INF , !P1 ;  /* 0xff80000019197808 */ /* 0x000fe40004800000 */
[----:B------:R-:W-:Y:S02]  /*3ed0*/  ISETP.NE.AND P1, PT, R82, RZ, PT ;  /* 0x000000ff5200720c */ /* 0x000fe40003f25270 */
[----:B------:R-:W-:Y:S01]  /*3ee0*/  @UP1 ULDC UR4, c[0x0][0x44c] ;  /* 0x0001130000041ab9 */ /* 0x000fe20000000800 */
[----:B------:R-:W-:Y:S01]  /*3ef0*/  @UP1 ULDC UR15, c[0x0][0x450] ;  /* 0x00011400000f1ab9 */ /* 0x000fe20000000800 */
[----:B------:R-:W-:Y:S01]  /*3f00*/  ISETP.GT.AND P1, PT, R56, 0x28, !P1 ;  /* 0x000000283800780c */ /* 0x000fe20004f24270 */
[----:B------:R-:W-:-:S03]  /*3f10*/  UIMAD.WIDE.U32 UR4, UR6, UR4, URZ ;  /* 0x00000004060472a5 */ /* 0x000fc6000f8e003f */
[----:B------:R-:W-:Y:S01]  /*3f20*/  ISETP.LT.OR P1, PT, R55, 0x29, P1 ;  /* 0x000000293700780c */ /* 0x000fe20000f21670 */
[----:B------:R-:W-:-:S03]  /*3f30*/  @UP1 USHF.R.U32.HI UR6, URZ, UR15, UR5 ;  /* 0x0000000f3f061299 */ /* 0x000fc60008011605 */
[----:B------:R-:W-:Y:S01]  /*3f40*/  FSEL R26, R26, -INF , !P1 ;  /* 0xff8000001a1a7808 */ /* 0x000fe20004800000 */
[----:B------:R-:W-:Y:S01]  /*3f50*/  UIADD3 UR4, UR7, UR6, URZ ;  /* 0x0000000607047290 */ /* 0x000fe2000fffe03f */
[----:B------:R-:W-:-:S03]  /*3f60*/  ISETP.NE.AND P1, PT, R83, RZ, PT ;  /* 0x000000ff5300720c */ /* 0x000fc60003f25270 */
[----:B------:R-:W-:Y:S01]  /*3f70*/  UIADD3 UR14, UR4, UR14, URZ ;  /* 0x0000000e040e7290 */ /* 0x000fe2000fffe03f */
[----:B------:R-:W-:-:S04]  /*3f80*/  ISETP.GT.AND P1, PT, R56, 0x29, !P1 ;  /* 0x000000293800780c */ /* 0x000fc80004f24270 */
[----:B------:R-:W-:-:S04]  /*3f90*/  ISETP.LT.OR P1, PT, R55, 0x2a, P1 ;  /* 0x0000002a3700780c */ /* 0x000fc80000f21670 */
[----:B------:R-:W-:Y:S02]  /*3fa0*/  FSEL R27, R27, -INF , !P1 ;  /* 0xff8000001b1b7808 */ /* 0x000fe40004800000 */
[----:B------:R-:W-:-:S04]  /*3fb0*/  ISETP.NE.AND P1, PT, R84, RZ, PT ;  /* 0x000000ff5400720c */ /* 0x000fc80003f25270 */
        /* <DEDUP_REMOVED lines=15> */
[C---:B------:R-:W-:Y:S02]  /*40b0*/  ISETP.GT.AND P1, PT, R56.reuse, 0x40, !P2 ;  /* 0x000000403800780c */ /* 0x040fe40005724270 */
[----:B------:R-:W-:Y:S02]  /*40c0*/  ISETP.NE.AND P2, PT, R91, RZ, PT ;  /* 0x000000ff5b00720c */ /* 0x000fe40003f45270 */
[----:B------:R-:W-:Y:S02]  /*40d0*/  ISETP.LT.OR P1, PT, R55, 0x41, P1 ;  /* 0x000000413700780c */ /* 0x000fe40000f21670 */
[----:B------:R-:W-:Y:S02]  /*40e0*/  ISETP.GT.AND P2, PT, R56, 0x49, !P2 ;  /* 0x000000493800780c */ /* 0x000fe40005744270 */
[----:B------:R-:W-:-:S02]  /*40f0*/  FSEL R31, R58, -INF , !P1 ;  /* 0xff8000003a1f7808 */ /* 0x000fc40004800000 */
[----:B------:R-:W-:Y:S02]  /*4100*/  ISETP.GT.AND P1, PT, R56, RZ, !P6 ;  /* 0x000000ff3800720c */ /* 0x000fe40007724270 */
[----:B------:R-:W-:Y:S02]  /*4110*/  ISETP.NE.AND P6, PT, R89, RZ, PT ;  /* 0x000000ff5900720c */ /* 0x000fe40003fc5270 */
[C---:B------:R-:W-:Y:S02]  /*4120*/  ISETP.LT.OR P1, PT, R55.reuse, 0x1, P1 ;  /* 0x000000013700780c */ /* 0x040fe40000f21670 */
[----:B------:R-:W-:Y:S02]  /*4130*/  ISETP.LT.OR P2, PT, R55, 0x4a, P2 ;  /* 0x0000004a3700780c */ /* 0x000fe40001741670 */
[----:B------:R-:W-:Y:S02]  /*4140*/  FSEL R58, R0, -INF , !P1 ;  /* 0xff800000003a7808 */ /* 0x000fe40004800000 */
[----:B------:R-:W-:-:S02]  /*4150*/  FMNMX.FTZ R0, R61, R63, !PT ;  /* 0x0000003f3d007209 */ /* 0x000fc40007810000 */
[----:B------:R-:W-:Y:S02]  /*4160*/  FSEL R34, R34, -INF , !P2 ;  /* 0xff80000022227808 */ /* 0x000fe40005000000 */
[----:B------:R-:W-:-:S04]  /*4170*/  FMNMX.FTZ R0, R75, R0, !PT ;  /* 0x000000004b007209 */ /* 0x000fc80007810000 */
        /* <DEDUP_REMOVED lines=20> */
[----:B------:R-:W-:-:S05]  /*42c0*/  FMNMX.FTZ R35, R10, R35, !PT ;  /* 0x000000230a237209 */ /* 0x000fca0007810000 */
[----:B------:R-:W0:Y:S02]  /*42d0*/  SHFL.BFLY PT, R0, R35, 0x2, 0x1f ;  /* 0x0c401f0023007f89 */ /* 0x000e2400000e0000 */
[----:B0-----:R-:W-:-:S05]  /*42e0*/  FMNMX.FTZ R57, R35, R0, !PT ;  /* 0x0000000023397209 */ /* 0x001fca0007810000 */
[----:B------:R-:W0:Y:S02]  /*42f0*/  SHFL.BFLY PT, R8, R57, 0x1, 0x1f ;  /* 0x0c201f0039087f89 */ /* 0x000e2400000e0000 */
[----:B0-----:R-:W-:-:S04]  /*4300*/  FMNMX.FTZ R8, R57, R8, !PT ;  /* 0x0000000839087209 */ /* 0x001fc80007810000 */
[C---:B------:R-:W-:Y:S01]  /*4310*/  FSETP.NEU.FTZ.AND P1, PT, R8.reuse, -INF , PT ;  /* 0xff8000000800780b */ /* 0x040fe20003f3d000 */
[----:B------:R-:W-:-:S05]  /*4320*/  FMUL.FTZ R0, R8, UR10 ;  /* 0x0000000a08007c20 */ /* 0x000fca0008410000 */
[----:B------:R-:W-:Y:S02]  /*4330*/  FSEL R62, R0, RZ, P1 ;  /* 0x000000ff003e7208 */ /* 0x000fe40000800000 */
[----:B------:R-:W-:Y:S02]  /*4340*/  ISETP.GT.AND P1, PT, R56, 0x41, !P6 ;  /* 0x000000413800780c */ /* 0x000fe40007724270 */
[----:B------:R-:W-:Y:S01]  /*4350*/  ISETP.NE.AND P6, PT, R64, RZ, PT ;  /* 0x000000ff4000720c */ /* 0x000fe20003fc5270 */
[--C-:B------:R-:W-:Y:S01]  /*4360*/  FFMA.FTZ R186, R54, UR10, -R62.reuse ;  /* 0x0000000a36ba7c23 */ /* 0x100fe2000801083e */
[----:B------:R-:W-:Y:S01]  /*4370*/  ISETP.LT.OR P1, PT, R55, 0x42, P1 ;  /* 0x000000423700780c */ /* 0x000fe20000f21670 */
[--C-:B------:R-:W-:Y:S01]  /*4380*/  FFMA.FTZ R188, R61, UR10, -R62.reuse ;  /* 0x0000000a3dbc7c23 */ /* 0x100fe2000801083e */
[----:B------:R-:W-:Y:S01]  /*4390*/  ISETP.GT.AND P6, PT, R56, 0x59, !P6 ;  /* 0x000000593800780c */ /* 0x000fe200077c4270 */
[--C-:B------:R-:W-:Y:S01]  /*43a0*/  FFMA.FTZ R59, R63, UR10, -R62.reuse ;  /* 0x0000000a3f3b7c23 */ /* 0x100fe2000801083e */
[----:B------:R-:W-:Y:S01]  /*43b0*/  FSEL R0, R33, -INF , !P1 ;  /* 0xff80000021007808 */ /* 0x000fe20004800000 */
[--C-:B------:R-:W-:Y:S01]  /*43c0*/  FFMA.FTZ R190, R75, UR10, -R62.reuse ;  /* 0x0000000a4bbe7c23 */ /* 0x100fe2000801083e */
[----:B------:R-:W-:Y:S01]  /*43d0*/  FMNMX.FTZ R33, R58, R11, !PT ;  /* 0x0000000b3a217209 */ /* 0x000fe20007810000 */
[----:B------:R-:W-:Y:S01]  /*43e0*/  MUFU.EX2 R188, R188 ;  /* 0x000000bc00bc7308 */ /* 0x000fe20000000800 */
[----:B------:R-:W-:Y:S01]  /*43f0*/  ISETP.NE.AND P1, PT, R90, RZ, PT ;  /* 0x000000ff5a00720c */ /* 0x000fe20003f25270 */
[--C-:B------:R-:W-:Y:S01]  /*4400*/  FFMA.FTZ R61, R67, UR10, -R62.reuse ;  /* 0x0000000a433d7c23 */ /* 0x100fe2000801083e */
[----:B------:R-:W-:Y:S01]  /*4410*/  FMNMX.FTZ R60, R12, R33, !PT ;  /* 0x000000210c3c7209 */ /* 0x000fe20007810000 */
[--C-:B------:R-:W-:Y:S01]  /*4420*/  FFMA.FTZ R184, R77, UR10, -R62.reuse ;  /* 0x0000000a4db87c23 */ /* 0x100fe2000801083e */
[----:B------:R-:W-:Y:S01]  /*4430*/  ISETP.GT.AND P1, PT, R56, 0x48, !P1 ;  /* 0x000000483800780c */ /* 0x000fe20004f24270 */
[--C-:B------:R-:W-:Y:S01]  /*4440*/  FFMA.FTZ R56, R9, UR10, -R62.reuse ;  /* 0x0000000a09387c23 */ /* 0x100fe2000801083e */
[----:B------:R-:W-:Y:S01]  /*4450*/  FMNMX.FTZ R33, R13, R60, !PT ;  /* 0x0000003c0d217209 */ /* 0x000fe20007810000 */
[----:B------:R-:W-:Y:S01]  /*4460*/  MUFU.EX2 R190, R190 ;  /* 0x000000be00be7308 */ /* 0x000fe20000000800 */
[----:B------:R-:W-:Y:S01]  /*4470*/  ISETP.LT.OR P1, PT, R55, 0x49, P1 ;  /* 0x000000493700780c */ /* 0x000fe20000f21670 */
[--C-:B------:R-:W-:Y:S01]  /*4480*/  FFMA.FTZ R37, R37, UR10, -R62.reuse ;  /* 0x0000000a25257c23 */ /* 0x100fe2000801083e */
[----:B------:R-:W-:Y:S01]  /*4490*/  FMNMX.FTZ R60, R14, R33, !PT ;  /* 0x000000210e3c7209 */ /* 0x000fe20007810000 */
[--C-:B------:R-:W-:Y:S01]  /*44a0*/  FFMA.FTZ R10, R10, UR10, -R62.reuse ;  /* 0x0000000a0a0a7c23 */ /* 0x100fe2000801083e */
[----:B------:R-:W-:Y:S01]  /*44b0*/  FSEL R36, R36, -INF , !P1 ;  /* 0xff80000024247808 */ /* 0x000fe20004800000 */
[--C-:B------:R-:W-:Y:S01]  /*44c0*/  FFMA.FTZ R39, R39, UR10, -R62.reuse ;  /* 0x0000000a27277c23 */ /* 0x100fe2000801083e */
[----:B------:R-:W-:Y:S01]  /*44d0*/  FMNMX.FTZ R35, R15, R60, !PT ;  /* 0x0000003c0f237209 */ /* 0x000fe20007810000 */
[----:B------:R-:W0:Y:S01]  /*44e0*/  MUFU.EX2 R33, R59 ;  /* 0x0000003b00217308 */ /* 0x000e220000000800 */
[----:B------:R-:W-:Y:S01]  /*44f0*/  ISETP.LT.OR P6, PT, R55, 0x5a, P6 ;  /* 0x0000005a3700780c */ /* 0x000fe200037c1670 */
[--C-:B------:R-:W-:Y:S01]  /*4500*/  FFMA.FTZ R55, R51, UR10, -R62.reuse ;  /* 0x0000000a33377c23 */ /* 0x100fe2000801083e */
[----:B------:R-:W-:Y:S01]  /*4510*/  FMNMX.FTZ R60, R20, R35, !PT ;  /* 0x00000023143c7209 */ /* 0x000fe20007810000 */
[--C-:B------:R-:W-:Y:S01]  /*4520*/  FFMA.FTZ R53, R53, UR10, -R62.reuse ;  /* 0x0000000a35357c23 */ /* 0x100fe2000801083e */
[----:B------:R-:W-:Y:S01]  /*4530*/  FSEL R41, R41, -INF , !P6 ;  /* 0xff80000029297808 */ /* 0x000fe20007000000 */
        /* <DEDUP_REMOVED lines=11> */
[----:B0-----:R-:W-:Y:S01]  /*45f0*/  FADD.FTZ R59, R188, R33 ;  /* 0x00000021bc3b7221 */ /* 0x001fe20000010000 */
[--C-:B------:R-:W-:Y:S01]  /*4600*/  FFMA.FTZ R43, R43, UR10, -R62.reuse ;  /* 0x0000000a2b2b7c23 */ /* 0x100fe2000801083e */
[----:B------:R-:W-:Y:S01]  /*4610*/  FMNMX.FTZ R60, R26, R57, !PT ;  /* 0x000000391a3c7209 */ /* 0x000fe20007810000 */
[--C-:B------:R-:W-:Y:S01]  /*4620*/  FFMA.FTZ R3, R3, UR10, -R62.reuse ;  /* 0x0000000a03037c23 */ /* 0x100fe2000801083e */
[----:B------:R-:W-:Y:S01]  /*4630*/  F2FP.F16.F32.PACK_AB R188, R33, R188 ;  /* 0x000000bc21bc723e */ /* 0x000fe200000000ff */
[--C-:B------:R-:W-:Y:S01]  /*4640*/  FFMA.FTZ R6, R6, UR10, -R62.reuse ;  /* 0x0000000a06067c23 */ /* 0x100fe2000801083e */
[----:B------:R-:W-:Y:S01]  /*4650*/  FMNMX.FTZ R57, R27, R60, !PT ;  /* 0x0000003c1b397209 */ /* 0x000fe20007810000 */
[----:B------:R-:W-:Y:S01]  /*4660*/  MUFU.EX2 R37, R37 ;  /* 0x0000002500257308 */ /* 0x000fe20000000800 */
[----:B------:R-:W-:-:S02]  /*4670*/  FFMA.FTZ R2, R2, UR10, -R62 ;  /* 0x0000000a02027c23 */ /* 0x000fc4000801083e */
[----:B------:R-:W-:-:S04]  /*4680*/  FMNMX.FTZ R60, R28, R57, !PT ;  /* 0x000000391c3c7209 */ /* 0x000fc80007810000 */
[----:B------:R-:W-:Y:S01]  /*4690*/  FMNMX.FTZ R57, R29, R60, !PT ;  /* 0x0000003c1d397209 */ /* 0x000fe20007810000 */
[----:B------:R-:W-:Y:S03]  /*46a0*/  MUFU.EX2 R186, R186 ;  /* 0x000000ba00ba7308 */ /* 0x000fe60000000800 */
[----:B------:R-:W-:-:S04]  /*46b0*/  FMNMX.FTZ R57, R30, R57, !PT ;  /* 0x000000391e397209 */ /* 0x000fc80007810000 */
[----:B------:R-:W-:Y:S01]  /*46c0*/  FMNMX.FTZ R54, R32, R57, !PT ;  /* 0x0000003920367209 */ /* 0x000fe20007810000 */
[----:B------:R-:W-:Y:S03]  /*46d0*/  MUFU.EX2 R39, R39 ;  /* 0x0000002700277308 */ /* 0x000fe60000000800 */
[----:B------:R-:W-:Y:S01]  /*46e0*/  FMNMX.FTZ R57, R31, R54, !PT ;  /* 0x000000361f397209 */ /* 0x000fe20007810000 */
[----:B------:R-:W-:-:S03]  /*46f0*/  FFMA.FTZ R54, R52, UR10, -R62 ;  /* 0x0000000a34367c23 */ /* 0x000fc6000801083e */
[----:B------:R-:W-:Y:S01]  /*4700*/  FMNMX.FTZ R57, R0, R57, !PT ;  /* 0x0000003900397209 */ /* 0x000fe20007810000 */
[----:B------:R-:W-:Y:S03]  /*4710*/  MUFU.EX2 R53, R53 ;  /* 0x0000003500357308 */ /* 0x000fe60000000800 */
[----:B------:R-:W-:-:S04]  /*4720*/  FMNMX.FTZ R57, R36, R57, !PT ;  /* 0x0000003924397209 */ /* 0x000fc80007810000 */
[----:B------:R-:W-:Y:S01]  /*4730*/  FMNMX.FTZ R57, R34, R57, !PT ;  /* 0x0000003922397209 */ /* 0x000fe20007810000 */
[----:B------:R-:W0:Y:S03]  /*4740*/  MUFU.EX2 R54, R54 ;  /* 0x0000003600367308 */ /* 0x000e260000000800 */
[----:B------:R-:W-:-:S04]  /*4750*/  FMNMX.FTZ R57, R38, R57, !PT ;  /* 0x0000003926397209 */ /* 0x000fc80007810000 */
[----:B------:R-:W-:Y:S01]  /*4760*/  FMNMX.FTZ R57, R40, R57, !PT ;  /* 0x0000003928397209 */ /* 0x000fe20007810000 */
[----:B------:R-:W-:Y:S03]  /*4770*/  MUFU.EX2 R55, R55 ;  /* 0x0000003700377308 */ /* 0x000fe60000000800 */
[----:B------:R-:W-:-:S04]  /*4780*/  FMNMX.FTZ R52, R42, R57, !PT ;  /* 0x000000392a347209 */ /* 0x000fc80007810000 */
[----:B------:R-:W-:Y:S01]  /*4790*/  FMNMX.FTZ R52, R41, R52, !PT ;  /* 0x0000003429347209 */ /* 0x000fe20007810000 */
[----:B------:R-:W1:Y:S01]  /*47a0*/  MUFU.EX2 R50, R50 ;  /* 0x0000003200327308 */ /* 0x000e620000000800 */
[----:B0-----:R-:W-:-:S03]  /*47b0*/  F2FP.F16.F32.PACK_AB R180, R54, R53 ;  /* 0x0000003536b4723e */ /* 0x001fc600000000ff */
[----:B------:R-:W0:Y:S04]  /*47c0*/  SHFL.BFLY PT, R51, R52, 0x2, 0x1f ;  /* 0x0c401f0034337f89 */ /* 0x000e2800000e0000 */
[----:B------:R-:W-:Y:S08]  /*47d0*/  MUFU.EX2 R49, R49 ;  /* 0x0000003100317308 */ /* 0x000ff00000000800 */
[----:B------:R-:W2:Y:S01]  /*47e0*/  MUFU.EX2 R48, R48 ;  /* 0x0000003000307308 */ /* 0x000ea20000000800 */
[----:B-1----:R-:W-:-:S07]  /*47f0*/  F2FP.F16.F32.PACK_AB R182, R50, R55 ;  /* 0x0000003732b6723e */ /* 0x002fce00000000ff */
[----:B------:R-:W-:Y:S01]  /*4800*/  MUFU.EX2 R47, R47 ;  /* 0x0000002f002f7308 */ /* 0x000fe20000000800 */
[----:B0-----:R-:W-:Y:S01]  /*4810*/  FMNMX.FTZ R51, R52, R51, !PT ;  /* 0x0000003334337209 */ /* 0x001fe20007810000 */
[----:B------:R-:W-:-:S06]  /*4820*/  FFMA.FTZ R52, R44, UR10, -R62 ;  /* 0x0000000a2c347c23 */ /* 0x000fcc000801083e */
[----:B------:R-:W0:Y:S01]  /*4830*/  MUFU.EX2 R46, R46 ;  /* 0x0000002e002e7308 */ /* 0x000e220000000800 */
[----:B------:R-:W1:Y:S01]  /*4840*/  SHFL.BFLY PT, R44, R51, 0x1, 0x1f ;  /* 0x0c201f00332c7f89 */ /* 0x000e6200000e0000 */
[----:B--2---:R-:W-:-:S06]  /*4850*/  F2FP.F16.F32.PACK_AB R176, R48, R49 ;  /* 0x0000003130b0723e */ /* 0x004fcc00000000ff */
[----:B------:R-:W-:Y:S08]  /*4860*/  MUFU.EX2 R45, R45 ;  /* 0x0000002d002d7308 */ /* 0x000ff00000000800 */
[----:B------:R-:W2:Y:S01]  /*4870*/  MUFU.EX2 R52, R52 ;  /* 0x0000003400347308 */ /* 0x000ea20000000800 */
[----:B0-----:R-:W-:-:S07]  /*4880*/  F2FP.F16.F32.PACK_AB R178, R46, R47 ;  /* 0x0000002f2eb2723e */ /* 0x001fce00000000ff */
[----:B------:R-:W-:Y:S01]  /*4890*/  MUFU.EX2 R43, R43 ;  /* 0x0000002b002b7308 */ /* 0x000fe20000000800 */
[----:B-1----:R-:W-:-:S04]  /*48a0*/  FMNMX.FTZ R9, R51, R44, !PT ;  /* 0x0000002c33097209 */ /* 0x002fc80007810000 */
[C---:B------:R-:W-:Y:S01]  /*48b0*/  FSETP.NEU.FTZ.AND P1, PT, R9.reuse, -INF , PT ;  /* 0xff8000000900780b */ /* 0x040fe20003f3d000 */
[----:B------:R-:W-:Y:S02]  /*48c0*/  FMUL.FTZ R44, R9, UR10 ;  /* 0x0000000a092c7c20 */ /* 0x000fe40008410000 */
[----:B------:R0:W-:Y:S01]  /*48d0*/  MUFU.EX2 R51, R10 ;  /* 0x0000000a00337308 */ /* 0x0001e20000000800 */
[----:B--2---:R-:W-:Y:S02]  /*48e0*/  F2FP.F16.F32.PACK_AB R172, R52, R45 ;  /* 0x0000002d34ac723e */ /* 0x004fe400000000ff */
[----:B------:R-:W-:Y:S02]  /*48f0*/  FSEL R57, R44, RZ, P1 ;  /* 0x000000ff2c397208 */ /* 0x000fe40000800000 */
[----:B------:R-:W-:-:S03]  /*4900*/  PLOP3.LUT P1, PT, PT, PT, UP0, 0x40, 0x0 ;  /* 0x000000000000781c */ /* 0x000fc60003f2e808 */
[--C-:B------:R-:W-:Y:S01]  /*4910*/  FFMA.FTZ R58, R58, UR10, -R57.reuse ;  /* 0x0000000a3a3a7c23 */ /* 0x100fe20008010839 */
[----:B------:R-:W-:Y:S01]  /*4920*/  FFMA.FTZ R11, R11, UR10, -R57 ;  /* 0x0000000a0b0b7c23 */ /* 0x000fe20008010839 */
[----:B0-----:R-:W-:Y:S01]  /*4930*/  FADD.FTZ R10, R190, R59 ;  /* 0x0000003bbe0a7221 */ /* 0x001fe20000010000 */
[--C-:B------:R-:W-:Y:S01]  /*4940*/  FFMA.FTZ R12, R12, UR10, -R57.reuse ;  /* 0x0000000a0c0c7c23 */ /* 0x100fe20008010839 */
[--C-:B------:R-:W-:Y:S01]  /*4950*/  FFMA.FTZ R13, R13, UR10, -R57.reuse ;  /* 0x0000000a0d0d7c23 */ /* 0x100fe20008010839 */
[--C-:B------:R-:W-:Y:S01]  /*4960*/  FFMA.FTZ R14, R14, UR10, -R57.reuse ;  /* 0x0000000a0e0e7c23 */ /* 0x100fe20008010839 */
        /* <DEDUP_REMOVED lines=8> */
[----:B------:R-:W0:Y:S01]  /*49f0*/  MUFU.EX2 R11, R11 ;  /* 0x0000000b000b7308 */ /* 0x000e220000000800 */
[----:B------:R-:W-:Y:S01]  /*4a00*/  FADD.FTZ R59, R37, R10 ;  /* 0x0000000a253b7221 */ /* 0x000fe20000010000 */
[--C-:B------:R-:W-:Y:S01]  /*4a10*/  FFMA.FTZ R26, R26, UR10, -R57.reuse ;  /* 0x0000000a1a1a7c23 */ /* 0x100fe20008010839 */
[--C-:B------:R-:W-:Y:S01]  /*4a20*/  FFMA.FTZ R27, R27, UR10, -R57.reuse ;  /* 0x0000000a1b1b7c23 */ /* 0x100fe20008010839 */
[----:B------:R-:W-:Y:S01]  /*4a30*/  FFMA.FTZ R28, R28, UR10, -R57 ;  /* 0x0000000a1c1c7c23 */ /* 0x000fe20008010839 */
[----:B------:R-:W-:Y:S01]  /*4a40*/  FADD.FTZ R10, R186, R59 ;  /* 0x0000003bba0a7221 */ /* 0x000fe20000010000 */
[--C-:B------:R-:W-:Y:S01]  /*4a50*/  FFMA.FTZ R29, R29, UR10, -R57.reuse ;  /* 0x0000000a1d1d7c23 */ /* 0x100fe20008010839 */
[--C-:B------:R-:W-:Y:S01]  /*4a60*/  FFMA.FTZ R30, R30, UR10, -R57.reuse ;  /* 0x0000000a1e1e7c23 */ /* 0x100fe20008010839 */
[----:B------:R-:W1:Y:S01]  /*4a70*/  MUFU.EX2 R12, R12 ;  /* 0x0000000c000c7308 */ /* 0x000e620000000800 */
[----:B------:R-:W-:Y:S01]  /*4a80*/  FADD.FTZ R10, R39, R10 ;  /* 0x0000000a270a7221 */ /* 0x000fe20000010000 */
[--C-:B------:R-:W-:Y:S01]  /*4a90*/  FFMA.FTZ R32, R32, UR10, -R57.reuse ;  /* 0x0000000a20207c23 */ /* 0x100fe20008010839 */
[--C-:B------:R-:W-:Y:S01]  /*4aa0*/  FFMA.FTZ R31, R31, UR10, -R57.reuse ;  /* 0x0000000a1f1f7c23 */ /* 0x100fe20008010839 */
[--C-:B------:R-:W-:Y:S01]  /*4ab0*/  FFMA.FTZ R0, R0, UR10, -R57.reuse ;  /* 0x0000000a00007c23 */ /* 0x100fe20008010839 */
[----:B------:R-:W-:Y:S01]  /*4ac0*/  FADD.FTZ R61, R53, R10 ;  /* 0x0000000a353d7221 */ /* 0x000fe20000010000 */
[--C-:B------:R-:W-:Y:S01]  /*4ad0*/  FFMA.FTZ R36, R36, UR10, -R57.reuse ;  /* 0x0000000a24247c23 */ /* 0x100fe20008010839 */
[----:B------:R-:W-:Y:S01]  /*4ae0*/  FFMA.FTZ R34, R34, UR10, -R57 ;  /* 0x0000000a22227c23 */ /* 0x000fe20008010839 */
[----:B------:R-:W2:Y:S01]  /*4af0*/  MUFU.EX2 R13, R13 ;  /* 0x0000000d000d7308 */ /* 0x000ea20000000800 */
[----:B0-----:R-:W-:Y:S01]  /*4b00*/  FADD.FTZ R59, R58, R11 ;  /* 0x0000000b3a3b7221 */ /* 0x001fe20000010000 */
[----:B------:R-:W-:Y:S01]  /*4b10*/  FADD.FTZ R44, R54, R61 ;  /* 0x0000003d362c7221 */ /* 0x000fe20000010000 */
[--C-:B------:R-:W-:Y:S01]  /*4b20*/  FFMA.FTZ R38, R38, UR10, -R57.reuse ;  /* 0x0000000a26267c23 */ /* 0x100fe20008010839 */
[--C-:B------:R-:W-:Y:S01]  /*4b30*/  FFMA.FTZ R40, R40, UR10, -R57.reuse ;  /* 0x0000000a28287c23 */ /* 0x100fe20008010839 */
[--C-:B------:R-:W-:Y:S01]  /*4b40*/  FFMA.FTZ R42, R42, UR10, -R57.reuse ;  /* 0x0000000a2a2a7c23 */ /* 0x100fe20008010839 */
[----:B------:R-:W-:Y:S01]  /*4b50*/  FADD.FTZ R61, R55, R44 ;  /* 0x0000002c373d7221 */ /* 0x000fe20000010000 */
[----:B------:R-:W-:Y:S01]  /*4b60*/  FFMA.FTZ R41, R41, UR10, -R57 ;  /* 0x0000000a29297c23 */ /* 0x000fe20008010839 */
[----:B------:R-:W0:Y:S01]  /*4b70*/  MUFU.EX2 R14, R14 ;  /* 0x0000000e000e7308 */ /* 0x000e220000000800 */
[----:B-1----:R-:W-:Y:S01]  /*4b80*/  FADD.FTZ R10, R12, R59 ;  /* 0x0000003b0c0a7221 */ /* 0x002fe20000010000 */
[----:B------:R-:W-:Y:S01]  /*4b90*/  FADD.FTZ R44, R50, R61 ;  /* 0x0000003d322c7221 */ /* 0x000fe20000010000 */
[----:B------:R-:W-:-:S02]  /*4ba0*/  F2FP.F16.F32.PACK_AB R190, R35, R190 ;  /* 0x000000be23be723e */ /* 0x000fc400000000ff */
[----:B------:R-:W-:Y:S01]  /*4bb0*/  F2FP.F16.F32.PACK_AB R184, R37, R184 ;  /* 0x000000b825b8723e */ /* 0x000fe200000000ff */
[----:B------:R-:W-:Y:S01]  /*4bc0*/  FADD.FTZ R61, R49, R44 ;  /* 0x0000002c313d7221 */ /* 0x000fe20000010000 */
[----:B------:R-:W-:Y:S01]  /*4bd0*/  F2FP.F16.F32.PACK_AB R186, R39, R186 ;  /* 0x000000ba27ba723e */ /* 0x000fe200000000ff */
[----:B------:R-:W1:Y:S01]  /*4be0*/  MUFU.EX2 R15, R15 ;  /* 0x0000000f000f7308 */ /* 0x000e620000000800 */
[----:B--2---:R-:W-:Y:S01]  /*4bf0*/  FADD.FTZ R59, R13, R10 ;  /* 0x0000000a0d3b7221 */ /* 0x004fe20000010000 */
[----:B------:R-:W-:Y:S01]  /*4c00*/  FADD.FTZ R44, R48, R61 ;  /* 0x0000003d302c7221 */ /* 0x000fe20000010000 */
[----:B------:R-:W-:Y:S02]  /*4c10*/  F2FP.F16.F32.PACK_AB R189, R11, R58 ;  /* 0x0000003a0bbd723e */ /* 0x000fe400000000ff */
[----:B------:R-:W-:Y:S01]  /*4c20*/  F2FP.F16.F32.PACK_AB R191, R13, R12 ;  /* 0x0000000c0dbf723e */ /* 0x000fe200000000ff */
[----:B------:R-:W-:Y:S02]  /*4c30*/  FADD.FTZ R61, R47, R44 ;  /* 0x0000002c2f3d7221 */ /* 0x000fe40000010000 */
[----:B------:R-:W2:Y:S01]  /*4c40*/  MUFU.EX2 R20, R20 ;  /* 0x0000001400147308 */ /* 0x000ea20000000800 */
[----:B0-----:R-:W-:-:S07]  /*4c50*/  FADD.FTZ R10, R14, R59 ;  /* 0x0000003b0e0a7221 */ /* 0x001fce0000010000 */
[----:B------:R-:W0:Y:S01]  /*4c60*/  MUFU.EX2 R21, R21 ;  /* 0x0000001500157308 */ /* 0x000e220000000800 */
[C---:B-1----:R-:W-:Y:S01]  /*4c70*/  FADD.FTZ R59, R15.reuse, R10 ;  /* 0x0000000a0f3b7221 */ /* 0x042fe20000010000 */
[----:B------:R-:W-:-:S06]  /*4c80*/  F2FP.F16.F32.PACK_AB R185, R15, R14 ;  /* 0x0000000e0fb9723e */ /* 0x000fcc00000000ff */
[----:B------:R-:W1:Y:S01]  /*4c90*/  MUFU.EX2 R24, R24 ;  /* 0x0000001800187308 */ /* 0x000e620000000800 */
[----:B--2---:R-:W-:-:S07]  /*4ca0*/  FADD.FTZ R10, R20, R59 ;  /* 0x0000003b140a7221 */ /* 0x004fce0000010000 */
        /* <DEDUP_REMOVED lines=18> */
[----:B------:R0:W3:Y:S01]  /*4dd0*/  MUFU.EX2 R179, R32 ;  /* 0x0000002000b37308 */ /* 0x0000e20000000800 */
[----:B-1----:R-:W-:-:S07]  /*4de0*/  FADD.FTZ R10, R30, R33 ;  /* 0x000000211e0a7221 */ /* 0x002fce0000010000 */
[----:B------:R-:W1:Y:S01]  /*4df0*/  MUFU.EX2 R3, R3 ;  /* 0x0000000300037308 */ /* 0x000e620000000800 */
[----:B0-----:R-:W-:Y:S01]  /*4e00*/  FADD.FTZ R32, R46, R61 ;  /* 0x0000003d2e207221 */ /* 0x001fe20000010000 */
[----:B--2---:R-:W-:-:S03]  /*4e10*/  F2FP.F16.F32.PACK_AB R174, R56, R43 ;  /* 0x0000002b38ae723e */ /* 0x004fc600000000ff */
[----:B------:R-:W-:-:S03]  /*4e20*/  FADD.FTZ R57, R45, R32 ;  /* 0x000000202d397221 */ /* 0x000fc60000010000 */
[----:B------:R-:W0:Y:S01]  /*4e30*/  MUFU.EX2 R6, R6 ;  /* 0x0000000600067308 */ /* 0x000e220000000800 */
[----:B------:R-:W-:Y:S01]  /*4e40*/  FADD.FTZ R32, R52, R57 ;  /* 0x0000003934207221 */ /* 0x000fe20000010000 */
[C---:B---3--:R-:W-:Y:S01]  /*4e50*/  FADD.FTZ R10, R179.reuse, R10 ;  /* 0x0000000ab30a7221 */ /* 0x048fe20000010000 */
[----:B------:R-:W-:Y:S02]  /*4e60*/  F2FP.F16.F32.PACK_AB R179, R179, R30 ;  /* 0x0000001eb3b3723e */ /* 0x000fe400000000ff */
[----:B------:R-:W-:-:S03]  /*4e70*/  FADD.FTZ R35, R43, R32 ;  /* 0x000000202b237221 */ /* 0x000fc60000010000 */
[----:B------:R-:W2:Y:S01]  /*4e80*/  MUFU.EX2 R31, R31 ;  /* 0x0000001f001f7308 */ /* 0x000ea20000000800 */
[----:B------:R-:W-:-:S04]  /*4e90*/  FADD.FTZ R32, R56, R35 ;  /* 0x0000002338207221 */ /* 0x000fc80000010000 */
[----:B-1----:R-:W-:-:S03]  /*4ea0*/  FADD.FTZ R35, R3, R32 ;  /* 0x0000002003237221 */ /* 0x002fc60000010000 */
[----:B------:R-:W1:Y:S01]  /*4eb0*/  MUFU.EX2 R0, R0 ;  /* 0x0000000000007308 */ /* 0x000e620000000800 */
[C---:B0-----:R-:W-:Y:S01]  /*4ec0*/  F2FP.F16.F32.PACK_AB R168, R6.reuse, R3 ;  /* 0x0000000306a8723e */ /* 0x041fe200000000ff */
[----:B------:R-:W-:-:S06]  /*4ed0*/  FADD.FTZ R35, R6, R35 ;  /* 0x0000002306237221 */ /* 0x000fcc0000010000 */
[----:B------:R-:W0:Y:S01]  /*4ee0*/  MUFU.EX2 R2, R2 ;  /* 0x0000000200027308 */ /* 0x000e220000000800 */
[----:B--2---:R-:W-:Y:S01]  /*4ef0*/  FADD.FTZ R3, R31, R10 ;  /* 0x0000000a1f037221 */ /* 0x004fe20000010000 */
[----:B------:R-:W-:-:S06]  /*4f00*/  VIADD R10, R72, 0xfffffffe ;  /* 0xfffffffe480a7836 */ /* 0x000fcc0000000000 */
[----:B------:R-:W2:Y:S01]  /*4f10*/  MUFU.EX2 R36, R36 ;  /* 0x0000002400247308 */ /* 0x000ea20000000800 */
[C---:B-1----:R-:W-:Y:S01]  /*4f20*/  FADD.FTZ R3, R0.reuse, R3 ;  /* 0x0000000300037221 */ /* 0x042fe20000010000 */
[----:B------:R-:W-:-:S06]  /*4f30*/  F2FP.F16.F32.PACK_AB R173, R0, R31 ;  /* 0x0000001f00ad723e */ /* 0x000fcc00000000ff */
[----:B------:R-:W1:Y:S01]  /*4f40*/  MUFU.EX2 R175, R34 ;  /* 0x0000002200af7308 */ /* 0x000e620000000800 */
[----:B0-----:R-:W-:Y:S01]  /*4f50*/  FADD.FTZ R32, R2, R35 ;  /* 0x0000002302207221 */ /* 0x001fe20000010000 */
[----:B------:R-:W-:-:S03]  /*4f60*/  F2FP.F16.F32.PACK_AB R170, R51, R2 ;  /* 0x0000000233aa723e */ /* 0x000fc600000000ff */
[----:B------:R-:W-:-:S03]  /*4f70*/  FADD.FTZ R6, R51, R32 ;  /* 0x0000002033067221 */ /* 0x000fc60000010000 */
        /* <DEDUP_REMOVED lines=9> */
[----:B------:R-:W-:-:S03]  /*5010*/  F2FP.F16.F32.PACK_AB R169, R169, R38 ;  /* 0x00000026a9a9723e */ /* 0x000fc600000000ff */
        /* <DEDUP_REMOVED lines=15> */
.L_x_4510:
[----:B------:R-:W-:Y:S02]  /*5110*/  ULDC UR15, c[0x0][0x9e4] ;  /* 0x00027900000f7ab9 */ /* 0x000fe40000000800 */
[----:B------:R-:W-:-:S11]  /*5120*/  UISETP.NE.AND UP0, UPT, UR15, 0x1, UPT ;  /* 0x000000010f00788c */ /* 0x000fd6000bf05270 */
[----:B------:R-:W-:Y:S02]  /*5130*/  @UP0 ULDC.64 UR4, c[0x0][0x9e8] ;  /* 0x00027a0000040ab9 */ /* 0x000fe40000000a00 */
[----:B------:R-:W-:-:S04]  /*5140*/  UIMAD.WIDE.U32 UR6, UR18, UR4, URZ ;  /* 0x00000004120672a5 */ /* 0x000fc8000f8e003f */
[----:B------:R-:W-:-:S12]  /*5150*/  @UP0 USHF.R.U32.HI UR18, URZ, UR5, UR7 ;  /* 0x000000053f120299 */ /* 0x000fd80008011607 */
.L_x_4511:
[----:B------:R-:W-:-:S04]  /*5160*/  UIMAD UR15, UR18, UR15, UR15 ;  /* 0x0000000f120f72a4 */ /* 0x000fc8000f8e020f */
[----:B------:R-:W-:-:S04]  /*5170*/  UISETP.LT.AND UP0, UPT, UR14, UR15, UPT ;  /* 0x0000000f0e00728c */ /* 0x000fc8000bf01270 */
[----:B------:R-:W-:-:S12]  /*5180*/  USEL UR14, UR14, UR15, UP0 ;  /* 0x0000000f0e0e7287 */ /* 0x000fd80008000000 */
.L_x_4509:
        /* <DEDUP_REMOVED lines=64> */
[----:B------:R-:W-:Y:S01]  /*5590*/  IMAD.MOV.U32 R119, RZ, RZ, RZ ;  /* 0x000000ffff777224 */ /* 0x000fe200078e00ff */
[----:B------:R-:W-:Y:S01]  /*55a0*/  ULDC UR54, c[0x0][0x9dc] ;  /* 0x0002770000367ab9 */ /* 0x000fe20000000800 */
[----:B------:R-:W-:Y:S01]  /*55b0*/  ULDC UR5, c[0x0][0x9d8] ;  /* 0x0002760000057ab9 */ /* 0x000fe20000000800 */
[----:B------:R-:W-:Y:S01]  /*55c0*/  ULDC UR51, c[0x0][0x988] ;  /* 0x0002620000337ab9 */ /* 0x000fe20000000800 */
[----:B------:R-:W-:-:S05]  /*55d0*/  ULDC UR55, c[0x0][0x9e0] ;  /* 0x0002780000377ab9 */ /* 0x000fca0000000800 */
.L_x_4531:
[----:B------:R-:W-:-:S04]  /*55e0*/  UISETP.NE.AND UP0, UPT, UR4, 0x1, UPT ;  /* 0x000000010400788c */ /* 0x000fc8000bf05270 */
[----:B------:R-:W-:-:S04]  /*55f0*/  USEL UR39, URZ, 0x1, UP0 ;  /* 0x000000013f277887 */ /* 0x000fc80008000000 */
[----:B------:R-:W-:Y:S01]  /*5600*/  ULOP3.LUT UR39, UR46, UR39, URZ, 0x3c, !UPT ;  /* 0x000000272e277292 */ /* 0x000fe2000f8e3c3f */
[----:B------:R-:W-:Y:S11]  /*5610*/  @!P0 BRA `(.L_x_4513) ;  /* 0x0000000000048947 */ /* 0x000ff60003800000 */
[----:B------:R-:W-:Y:S01]  /*5620*/  BPT.TRAP 0x1 ;  /* 0x000000040000795c */ /* 0x000fe20000300000 */
.L_x_4513:
        /* <DEDUP_REMOVED lines=9> */
.L_x_4514:
[----:B-1----:R-:W-:Y:S05]  /*56c0*/  @P1 BRA `(.L_x_4515) ;  /* 0x0000000000081947 */ /* 0x002fea0003800000 */
[----:B------:R-:W1:Y:S02]  /*56d0*/  SYNCS.PHASECHK.TRANS64.TRYWAIT P1, [UR6+0x30830], R8 ;  /* 0x03083008ff0075a7 */ /* 0x000e640008020146 */
[----:B-1----:R-:W-:Y:S05]  /*56e0*/  @!P1 BRA `(.L_x_4516) ;  /* 0x0000014800f09947 */ /* 0x002fea0003800000 */
.L_x_4515:
        /* <DEDUP_REMOVED lines=12> */
[-C--:B------:R-:W-:Y:S01]  /*57b0*/  FMUL.FTZ R24, R24, R0.reuse ;  /* 0x0000000018187220 */ /* 0x080fe20000410000 */
[----:B------:R-:W-:Y:S01]  /*57c0*/  UIMAD UR7, UR38, 0x900, UR7 ;  /* 0x00000900260778a4 */ /* 0x000fe2000f8e0207 */
[-C--:B------:R-:W-:Y:S01]  /*57d0*/  FMUL.FTZ R25, R25, R0.reuse ;  /* 0x0000000019197220 */ /* 0x080fe20000410000 */
[-C--:B------:R-:W-:Y:S01]  /*57e0*/  FMUL.FTZ R28, R28, R0.reuse ;  /* 0x000000001c1c7220 */ /* 0x080fe20000410000 */
[-C--:B------:R-:W-:Y:S01]  /*57f0*/  FMUL.FTZ R29, R29, R0.reuse ;  /* 0x000000001d1d7220 */ /* 0x080fe20000410000 */
        /* <DEDUP_REMOVED lines=9> */
[----:B------:R-:W-:Y:S01]  /*5890*/  UMOV UR40, UR56 ;  /* 0x0000003800287c82 */ /* 0x000fe20008000000 */
[----:B------:R-:W-:Y:S01]  /*58a0*/  UMOV UR41, UR57 ;  /* 0x0000003900297c82 */ /* 0x000fe20008000000 */
        /* <DEDUP_REMOVED lines=142> */
.L_x_4517:
[----:B------:R-:W-:Y:S01]  /*6190*/  ULEA UR7, UR4, UR60, 0x3 ;  /* 0x0000003c04077291 */ /* 0x000fe2000f8e183f */
[----:B------:R-:W-:-:S05]  /*61a0*/  IMAD.U32 R0, RZ, RZ, UR46 ;  /* 0x0000002eff007e24 */ /* 0x000fca000f8e00ff */
[----:B------:R-:W-:-:S04]  /*61b0*/  SHF.L.U32 R0, R0, 0x1f, RZ ;  /* 0x0000001f00007819 */ /* 0x000fc800000006ff */
[----:B------:R2:W3:Y:S01]  /*61c0*/  SYNCS.PHASECHK.TRANS64.TRYWAIT P1, [UR7+0x30850], R0 ;  /* 0x03085000ff0075a7 */ /* 0x0004e20008020147 */
[----:B------:R-:W-:Y:S05]  /*61d0*/  @!P0 BRA `(.L_x_4518) ;  /* 0x0000000000048947 */ /* 0x000fea0003800000 */
[----:B------:R-:W-:Y:S01]  /*61e0*/  BPT.TRAP 0x1 ;  /* 0x000000040000795c */ /* 0x000fe20000300000 */
.L_x_4518:
[----:B---3--:R-:W-:Y:S05]  /*61f0*/  @P1 BRA `(.L_x_4519) ;  /* 0x0000000000081947 */ /* 0x008fea0003800000 */
[----:B------:R-:W3:Y:S02]  /*6200*/  SYNCS.PHASECHK.TRANS64.TRYWAIT P1, [UR7+0x30850], R0 ;  /* 0x03085000ff0075a7 */ /* 0x000ee40008020147 */
[----:B---3--:R-:W-:Y:S05]  /*6210*/  @!P1 BRA `(.L_x_4520) ;  /* 0x00000140003c9947 */ /* 0x008fea0003800000 */
.L_x_4519:
        /* <DEDUP_REMOVED lines=37> */
.L_x_4521:
        /* <DEDUP_REMOVED lines=9> */
[----:B------:R-:W4:Y:S01]  /*6500*/  S2UR UR10, SR_CgaCtaId ;  /* 0x00000000000a79c3 */ /* 0x000f220000008800 */
[----:B------:R-:W-:Y:S01]  /*6510*/  FMUL.FTZ R20, R127, UR5 ;  /* 0x000000057f147c20 */ /* 0x000fe20008410000 */
[----:B--23--:R-:W-:Y:S01]  /*6520*/  FMUL.FTZ R0, R122, UR5 ;  /* 0x000000057a007c20 */ /* 0x00cfe20008410000 */
[----:B------:R-:W-:Y:S01]  /*6530*/  FMUL.FTZ R2, R123, UR5 ;  /* 0x000000057b027c20 */ /* 0x000fe20008410000 */
[----:B------:R-:W-:Y:S01]  /*6540*/  UISETP.NE.AND UP1, UPT, UR4, URZ, UPT ;  /* 0x0000003f0400728c */ /* 0x000fe2000bf25270 */
[----:B------:R-:W-:Y:S01]  /*6550*/  R2UR UR4, R23 ;  /* 0x00000000170472ca */ /* 0x000fe200000e0000 */
        /* <DEDUP_REMOVED lines=9> */
[----:B------:R-:W-:Y:S01]  /*65f0*/  FMUL.FTZ R132, R137, UR5 ;  /* 0x0000000589847c20 */ /* 0x000fe20008410000 */
[----:B------:R-:W-:Y:S01]  /*6600*/  FMUL.FTZ R121, R130, UR5 ;  /* 0x0000000582797c20 */ /* 0x000fe20008410000 */
[----:B------:R-:W-:Y:S01]  /*6610*/  FMUL.FTZ R128, R133, UR5 ;  /* 0x0000000585807c20 */ /* 0x000fe20008410000 */
[----:B------:R-:W-:Y:S01]  /*6620*/  VIADD R161, R192, UR4 ;  /* 0x00000004c0a17c36 */ /* 0x000fe20008000000 */
[----:B------:R-:W-:Y:S01]  /*6630*/  @UP1 ULDC UR4, c[0x0][0x44c] ;  /* 0x0001130000041ab9 */ /* 0x000fe20000000800 */
[----:B------:R-:W-:Y:S01]  /*6640*/  FMUL.FTZ R126, R135, UR5 ;  /* 0x00000005877e7c20 */ /* 0x000fe20008410000 */
[----:B------:R-:W-:Y:S01]  /*6650*/  FMUL.FTZ R131, R136, UR5 ;  /* 0x0000000588837c20 */ /* 0x000fe20008410000 */
[----:B------:R-:W-:Y:S01]  /*6660*/  FMUL.FTZ R129, R138, UR5 ;  /* 0x000000058a817c20 */ /* 0x000fe20008410000 */
[----:B01----:R-:W-:Y:S01]  /*6670*/  @P1 IMAD.HI.U32 R8, R161, UR4, RZ ;  /* 0x00000004a1081c27 */ /* 0x003fe2000f8e00ff */
[----:B------:R-:W-:-:S03]  /*6680*/  @UP1 ULDC UR4, c[0x0][0x450] ;  /* 0x0001140000041ab9 */ /* 0x000fc60000000800 */
[----:B------:R-:W-:Y:S01]  /*6690*/  FMUL.FTZ R137, R146, UR5 ;  /* 0x0000000592897c20 */ /* 0x000fe20008410000 */
[----:B------:R-:W-:Y:S01]  /*66a0*/  UISETP.NE.AND UP0, UPT, UR61, URZ, UPT ;  /* 0x0000003f3d00728c */ /* 0x000fe2000bf05270 */
        /* <DEDUP_REMOVED lines=24> */
[----:B------:R-:W-:-:S02]  /*6830*/  IMAD R164, R10, -0x60, RZ ;  /* 0xffffffa00aa47824 */ /* 0x000fc400078e02ff */
[----:B------:R-:W-:Y:S01]  /*6840*/  FMUL.FTZ R158, R167, UR5 ;  /* 0x00000005a79e7c20 */ /* 0x000fe20008410000 */
[----:B------:R-:W-:Y:S01]  /*6850*/  UIADD3 UR6, UR6, 0x30840, URZ ;  /* 0x0003084006067890 */ /* 0x000fe2000fffe03f */
[----:B------:R-:W-:Y:S01]  /*6860*/  PLOP3.LUT P1, PT, PT, PT, UP0, 0x40, 0x0 ;  /* 0x000000000000781c */ /* 0x000fe20003f2e808 */
[----:B------:R-:W1:Y:S01]  /*6870*/  MUFU.TANH R13, R13 ;  /* 0x0000000d000d7308 */ /* 0x000e620000002400 */
[----:B------:R-:W-:Y:S01]  /*6880*/  IADD3 R8, -R19, 0x1, R164 ;  /* 0x0000000113087810 */ /* 0x000fe20007ffe1a4 */
[----:B----4-:R-:W-:Y:S01]  /*6890*/  UPRMT UR6, UR10, 0x654, UR6 ;  /* 0x000006540a067896 */ /* 0x010fe20008000006 */
[----:B------:R-:W-:Y:S01]  /*68a0*/  IMAD.IADD R159, R164, 0x1, -R19 ;  /* 0x00000001a49f7824 */ /* 0x000fe200078e0a13 */
[----:B------:R-:W-:Y:S01]  /*68b0*/  UMOV UR11, UR54 ;  /* 0x00000036000b7c82 */ /* 0x000fe20008000000 */
[----:B------:R-:W-:Y:S01]  /*68c0*/  IADD3 R8, -R18, R8, R17 ;  /* 0x0000000812087210 */ /* 0x000fe20007ffe111 */
[----:B------:R-:W-:Y:S02]  /*68d0*/  ULOP3.LUT UR4, URZ, UR11, URZ, 0x33, !UPT ;  /* 0x0000000b3f047292 */ /* 0x000fe4000f8e333f */
[----:B------:R-:W2:Y:S02]  /*68e0*/  MUFU.TANH R14, R14 ;  /* 0x0000000e000e7308 */ /* 0x000ea40000002400 */
[C---:B------:R-:W-:Y:S01]  /*68f0*/  VIADD R167, R8.reuse, UR55 ;  /* 0x0000003708a77c36 */ /* 0x040fe20008000000 */
[----:B------:R-:W-:Y:S01]  /*6900*/  SYNCS.ARRIVE.TRANS64.RED.A1T0 RZ, [UR6], RZ ;  /* 0x000000ffffff79a7 */ /* 0x000fe20008100406 */
[----:B------:R-:W-:-:S02]  /*6910*/  VIADD R166, R8, UR4 ;  /* 0x0000000408a67c36 */ /* 0x000fc40008000000 */
        /* <DEDUP_REMOVED lines=49> */
[----:B------:R-:W-:Y:S01]  /*6c30*/  IADD3 R168, -R18, R17, R168 ;  /* 0x0000001112a87210 */ /* 0x000fe20007ffe1a8 */
[----:B------:R-:W-:Y:S03]  /*6c40*/  BSSY B0, `(.L_x_4523) ;  /* 0x0000010000007945 */ /* 0x000fe60003800000 */
        /* <DEDUP_REMOVED lines=10> */
.L_x_4524:
[----:B------:R-:W-:-:S05]  /*6cf0*/  IMAD.U32 R170, RZ, RZ, UR50 ;  /* 0x00000032ffaa7e24 */ /* 0x000fca000f8e00ff */
[----:B------:R-:W-:-:S13]  /*6d00*/  ISETP.NE.AND P1, PT, R170, 0x1, PT ;  /* 0x00000001aa00780c */ /* 0x000fda0003f25270 */
[----:B------:R-:W1:Y:S02]  /*6d10*/  @P1 LDC.64 R8, c[0x0][0x9e8] ;  /* 0x00027a00ff081b82 */ /* 0x000e640000000a00 */
[----:B-1----:R-:W-:-:S05]  /*6d20*/  @P1 IMAD.HI.U32 R8, R168, R8, RZ ;  /* 0x00000008a8081227 */ /* 0x002fca00078e00ff */
[----:B------:R-:W-:-:S07]  /*6d30*/  @P1 SHF.R.U32.HI R168, RZ, R9, R8 ;  /* 0x00000009ffa81219 */ /* 0x000fce0000011608 */
.L_x_4525:
[----:B------:R-:W-:Y:S05]  /*6d40*/  BSYNC B0 ;  /* 0x0000000000007941 */ /* 0x000fea0003800000 */
.L_x_4523:
[----:B------:R-:W-:-:S05]  /*6d50*/  IMAD R168, R168, R170, R159 ;  /* 0x000000aaa8a87224 */ /* 0x000fca00078e029f */
[----:B------:R-:W-:Y:S02]  /*6d60*/  VIADDMNMX R165, R168, R170, R165, PT ;  /* 0x000000aaa8a57246 */ /* 0x000fe400038001a5 */
[----:B------:R-:W-:-:S07]  /*6d70*/  VIMNMX R163, R163, R168, !PT ;  /* 0x000000a8a3a37248 */ /* 0x000fce0007fe0100 */
.L_x_4522:
[C---:B------:R-:W-:Y:S01]  /*6d80*/  ISETP.GE.AND P6, PT, R164.reuse, 0xa, PT ;  /* 0x0000000aa400780c */ /* 0x040fe20003fc6270 */
[----:B------:R-:W-:Y:S01]  /*6d90*/  UISETP.NE.AND UP0, UPT, UR61, URZ, UPT ;  /* 0x0000003f3d00728c */ /* 0x000fe2000bf05270 */
        /* <DEDUP_REMOVED lines=33> */
[----:B------:R-:W-:-:S04]  /*6fb0*/  ISETP.GT.AND P3, PT, R163, 0x19, !P4 ;  /* 0x00000019a300780c */ /* 0x000fc80006764270 */
[----:B------:R-:W-:Y:S02]  /*6fc0*/  ISETP.LT.OR P3, PT, R165, 0x1a, P3 ;  /* 0x0000001aa500780c */ /* 0x000fe40001f61670 */
        /* <DEDUP_REMOVED lines=103> */
[----:B------:R-:W-:Y:S01]  /*7640*/  IADD3 R13, -R18, R17, R13 ;  /* 0x00000011120d7210 */ /* 0x000fe20007ffe10d */
[----:B------:R-:W-:Y:S03]  /*7650*/  BSSY B0, `(.L_x_4527) ;  /* 0x0000010000007945 */ /* 0x000fe60003800000 */
        /* <DEDUP_REMOVED lines=10> */
.L_x_4528:
[----:B------:R-:W-:-:S05]  /*7700*/  IMAD.U32 R164, RZ, RZ, UR50 ;  /* 0x00000032ffa47e24 */ /* 0x000fca000f8e00ff */
[----:B------:R-:W-:-:S13]  /*7710*/  ISETP.NE.AND P6, PT, R164, 0x1, PT ;  /* 0x00000001a400780c */ /* 0x000fda0003fc5270 */
[----:B------:R-:W0:Y:S02]  /*7720*/  @P6 LDC.64 R8, c[0x0][0x9e8] ;  /* 0x00027a00ff086b82 */ /* 0x000e240000000a00 */
[----:B0-----:R-:W-:-:S05]  /*7730*/  @P6 IMAD.HI.U32 R8, R13, R8, RZ ;  /* 0x000000080d086227 */ /* 0x001fca00078e00ff */
[----:B------:R-:W-:-:S07]  /*7740*/  @P6 SHF.R.U32.HI R13, RZ, R9, R8 ;  /* 0x00000009ff0d6219 */ /* 0x000fce0000011608 */
.L_x_4529:
[----:B------:R-:W-:Y:S05]  /*7750*/  BSYNC B0 ;  /* 0x0000000000007941 */ /* 0x000fea0003800000 */
.L_x_4527:
[----:B------:R-:W-:-:S05]  /*7760*/  IMAD R13, R13, R164, R159 ;  /* 0x000000a40d0d7224 */ /* 0x000fca00078e029f */
[----:B------:R-:W-:Y:S02]  /*7770*/  VIADDMNMX R167, R13, R164, R167, PT ;  /* 0x000000a40da77246 */ /* 0x000fe400038001a7 */
[----:B------:R-:W-:-:S07]  /*7780*/  VIMNMX R166, R166, R13, !PT ;  /* 0x0000000da6a67248 */ /* 0x000fce0007fe0100 */
.L_x_4526:
[----:B------:R-:W-:Y:S01]  /*7790*/  ISETP.GT.AND P1, PT, R166, 0x1, !P1 ;  /* 0x00000001a600780c */ /* 0x000fe20004f24270 */
[----:B------:R-:W-:Y:S01]  /*77a0*/  UMOV UR10, UR51 ;  /* 0x00000033000a7c82 */ /* 0x000fe20008000000 */
[----:B------:R-:W-:Y:S02]  /*77b0*/  FMNMX.FTZ R9, R168, R11, !PT ;  /* 0x0000000ba8097209 */ /* 0x000fe40007810000 */
[----:B------:R-:W-:Y:S02]  /*77c0*/  ISETP.LT.OR P1, PT, R167, 0x2, P1 ;  /* 0x00000002a700780c */ /* 0x000fe40000f21670 */
[----:B------:R-:W-:Y:S02]  /*77d0*/  LOP3.LUT P6, RZ, R16, 0x20000, RZ, 0xc0, !PT ;  /* 0x0002000010ff7812 */ /* 0x000fe400078cc0ff */
[----:B------:R-:W-:Y:S02]  /*77e0*/  FSEL R2, R2, -INF , !P1 ;  /* 0xff80000002027808 */ /* 0x000fe40004800000 */
[----:B------:R-:W-:-:S02]  /*77f0*/  LOP3.LUT P1, RZ, R16, 0x4, RZ, 0xc0, !PT ;  /* 0x0000000410ff7812 */ /* 0x000fc4000782c0ff */
[C---:B------:R-:W-:Y:S02]  /*7800*/  ISETP.GT.AND P2, PT, R166.reuse, 0x8, !P2 ;  /* 0x00000008a600780c */ /* 0x040fe40005744270 */
[----:B------:R-:W-:Y:S02]  /*7810*/  ISETP.GT.AND P1, PT, R166, 0x9, !P1 ;  /* 0x00000009a600780c */ /* 0x000fe40004f24270 */
[----:B------:R-:W-:Y:S02]  /*7820*/  FMNMX.FTZ R8, R14, R9, !PT ;  /* 0x000000090e087209 */ /* 0x000fe40007810000 */
[C---:B------:R-:W-:Y:S02]  /*7830*/  ISETP.LT.OR P1, PT, R167.reuse, 0xa, P1 ;  /* 0x0000000aa700780c */ /* 0x040fe40000f21670 */
[----:B------:R-:W-:Y:S02]  /*7840*/  ISETP.LT.OR P2, PT, R167, 0x9, P2 ;  /* 0x00000009a700780c */ /* 0x000fe40001741670 */
[----:B------:R-:W-:-:S02]  /*7850*/  FSEL R20, R20, -INF , !P1 ;  /* 0xff80000014147808 */ /* 0x000fc40004800000 */
[----:B------:R-:W-:Y:S02]  /*7860*/  LOP3.LUT P1, RZ, R16, 0x8, RZ, 0xc0, !PT ;  /* 0x0000000810ff7812 */ /* 0x000fe4000782c0ff */
[----:B------:R-:W-:Y:S02]  /*7870*/  FMNMX.FTZ R9, R21, R8, !PT ;  /* 0x0000000815097209 */ /* 0x000fe40007810000 */
[----:B------:R-:W-:Y:S02]  /*7880*/  ISETP.GT.AND P1, PT, R166, 0x10, !P1 ;  /* 0x00000010a600780c */ /* 0x000fe40004f24270 */
[----:B------:R-:W-:Y:S02]  /*7890*/  FSEL R15, R15, -INF , !P2 ;  /* 0xff8000000f0f7808 */ /* 0x000fe40005000000 */
[----:B------:R-:W-:Y:S02]  /*78a0*/  ISETP.LT.OR P1, PT, R167, 0x11, P1 ;  /* 0x00000011a700780c */ /* 0x000fe40000f21670 */
[----:B------:R-:W-:-:S02]  /*78b0*/  LOP3.LUT P2, RZ, R16, 0x10000, RZ, 0xc0, !PT ;  /* 0x0001000010ff7812 */ /* 0x000fc4000784c0ff */
        /* <DEDUP_REMOVED lines=51> */
[C---:B------:R-:W-:Y:S01]  /*7bf0*/  LOP3.LUT P6, RZ, R16.reuse, 0x80, RZ, 0xc0, !PT ;  /* 0x0000008010ff7812 */ /* 0x040fe200078cc0ff */
[----:B------:R-:W0:Y:S01]  /*7c00*/  SHFL.BFLY PT, R8, R9, 0x2, 0x1f ;  /* 0x0c401f0009087f89 */ /* 0x000e2200000e0000 */
[----:B------:R-:W-:Y:S02]  /*7c10*/  FSEL R137, R137, -INF , !P1 ;  /* 0xff80000089897808 */ /* 0x000fe40004800000 */
[----:B------:R-:W-:-:S02]  /*7c20*/  LOP3.LUT P1, RZ, R16, 0x800, RZ, 0xc0, !PT ;  /* 0x0000080010ff7812 */ /* 0x000fc4000782c0ff */
[----:B------:R-:W-:Y:S02]  /*7c30*/  LOP3.LUT P2, RZ, R16, 0x40, RZ, 0xc0, !PT ;  /* 0x0000004010ff7812 */ /* 0x000fe4000784c0ff */
[C---:B------:R-:W-:Y:S02]  /*7c40*/  ISETP.GT.AND P1, PT, R166.reuse, 0x31, !P1 ;  /* 0x00000031a600780c */ /* 0x040fe40004f24270 */
[C---:B------:R-:W-:Y:S02]  /*7c50*/  ISETP.GT.AND P3, PT, R166.reuse, 0x50, !P3 ;  /* 0x00000050a600780c */ /* 0x040fe40005f64270 */
[----:B------:R-:W-:Y:S02]  /*7c60*/  ISETP.LT.OR P1, PT, R167, 0x32, P1 ;  /* 0x00000032a700780c */ /* 0x000fe40000f21670 */
[----:B------:R-:W-:Y:S02]  /*7c70*/  ISETP.GT.AND P4, PT, R166, 0x51, !P4 ;  /* 0x00000051a600780c */ /* 0x000fe40006784270 */
[----:B------:R-:W-:-:S02]  /*7c80*/  FSEL R138, R138, -INF , !P1 ;  /* 0xff8000008a8a7808 */ /* 0x000fc40004800000 */
[----:B------:R-:W-:Y:S02]  /*7c90*/  LOP3.LUT P1, RZ, R16, 0x400, RZ, 0xc0, !PT ;  /* 0x0000040010ff7812 */ /* 0x000fe4000782c0ff */
[C---:B------:R-:W-:Y:S02]  /*7ca0*/  ISETP.LT.OR P3, PT, R167.reuse, 0x51, P3 ;  /* 0x00000051a700780c */ /* 0x040fe40001f61670 */
[C---:B------:R-:W-:Y:S02]  /*7cb0*/  ISETP.GT.AND P1, PT, R166.reuse, 0x38, !P1 ;  /* 0x00000038a600780c */ /* 0x040fe40004f24270 */
[----:B------:R-:W-:Y:S02]  /*7cc0*/  ISETP.GT.AND P5, PT, R166, 0x58, !P5 ;  /* 0x00000058a600780c */ /* 0x000fe40006fa4270 */
[----:B------:R-:W-:Y:S02]  /*7cd0*/  ISETP.LT.OR P1, PT, R167, 0x39, P1 ;  /* 0x00000039a700780c */ /* 0x000fe40000f21670 */
[----:B0-----:R-:W-:-:S02]  /*7ce0*/  FMNMX.FTZ R161, R9, R8, !PT ;  /* 0x0000000809a17209 */ /* 0x001fc40007810000 */
[----:B------:R-:W-:Y:S02]  /*7cf0*/  FSEL R141, R141, -INF , !P1 ;  /* 0xff8000008d8d7808 */ /* 0x000fe40004800000 */
[----:B------:R-:W-:Y:S01]  /*7d00*/  LOP3.LUT P1, RZ, R16, 0x200, RZ, 0xc0, !PT ;  /* 0x0000020010ff7812 */ /* 0x000fe2000782c0ff */
[----:B------:R-:W0:Y:S01]  /*7d10*/  SHFL.BFLY PT, R8, R161, 0x1, 0x1f ;  /* 0x0c201f00a1087f89 */ /* 0x000e2200000e0000 */
[C---:B------:R-:W-:Y:S02]  /*7d20*/  ISETP.LT.OR P4, PT, R167.reuse, 0x52, P4 ;  /* 0x00000052a700780c */ /* 0x040fe40002781670 */
[----:B------:R-:W-:Y:S02]  /*7d30*/  ISETP.GT.AND P1, PT, R166, 0x39, !P1 ;  /* 0x00000039a600780c */ /* 0x000fe40004f24270 */
[----:B------:R-:W-:Y:S02]  /*7d40*/  FSEL R152, R152, -INF , !P3 ;  /* 0xff80000098987808 */ /* 0x000fe40005800000 */
[----:B------:R-:W-:-:S02]  /*7d50*/  ISETP.LT.OR P1, PT, R167, 0x3a, P1 ;  /* 0x0000003aa700780c */ /* 0x000fc40000f21670 */
[----:B------:R-:W-:Y:S02]  /*7d60*/  ISETP.LT.OR P5, PT, R167, 0x59, P5 ;  /* 0x00000059a700780c */ /* 0x000fe40002fa1670 */
[----:B------:R-:W-:Y:S02]  /*7d70*/  FSEL R142, R142, -INF , !P1 ;  /* 0xff8000008e8e7808 */ /* 0x000fe40004800000 */
[----:B------:R-:W-:Y:S02]  /*7d80*/  LOP3.LUT P1, RZ, R16, 0x100, RZ, 0xc0, !PT ;  /* 0x0000010010ff7812 */ /* 0x000fe4000782c0ff */
[----:B------:R-:W-:Y:S02]  /*7d90*/  FSEL R154, R154, -INF , !P4 ;  /* 0xff8000009a9a7808 */ /* 0x000fe40006000000 */
[----:B------:R-:W-:Y:S02]  /*7da0*/  ISETP.GT.AND P1, PT, R166, 0x40, !P1 ;  /* 0x00000040a600780c */ /* 0x000fe40004f24270 */
[----:B------:R-:W-:-:S02]  /*7db0*/  FSEL R156, R156, -INF , !P5 ;  /* 0xff8000009c9c7808 */ /* 0x000fc40006800000 */
[----:B------:R-:W-:Y:S02]  /*7dc0*/  ISETP.LT.OR P1, PT, R167, 0x41, P1 ;  /* 0x00000041a700780c */ /* 0x000fe40000f21670 */
[----:B0-----:R-:W-:Y:S02]  /*7dd0*/  FMNMX.FTZ R8, R161, R8, !PT ;  /* 0x00000008a1087209 */ /* 0x001fe40007810000 */
[----:B------:R-:W-:Y:S02]  /*7de0*/  FSEL R145, R145, -INF , !P1 ;  /* 0xff80000091917808 */ /* 0x000fe40004800000 */
[----:B------:R-:W-:Y:S02]  /*7df0*/  ISETP.GT.AND P1, PT, R166, 0x41, !P6 ;  /* 0x00000041a600780c */ /* 0x000fe40007724270 */
[----:B------:R-:W-:Y:S02]  /*7e00*/  LOP3.LUT P6, RZ, R16, 0x2, RZ, 0xc0, !PT ;  /* 0x0000000210ff7812 */ /* 0x000fe400078cc0ff */
[----:B------:R-:W-:-:S04]  /*7e10*/  ISETP.LT.OR P1, PT, R167, 0x42, P1 ;  /* 0x00000042a700780c */ /* 0x000fc80000f21670 */
[----:B------:R-:W-:Y:S02]  /*7e20*/  FSEL R146, R146, -INF , !P1 ;  /* 0xff80000092927808 */ /* 0x000fe40004800000 */
[----:B------:R-:W-:Y:S02]  /*7e30*/  ISETP.GT.AND P1, PT, R166, 0x48, !P2 ;  /* 0x00000048a600780c */ /* 0x000fe40005724270 */
[----:B------:R-:W-:Y:S02]  /*7e40*/  LOP3.LUT P2, RZ, R16, 0x20, RZ, 0xc0, !PT ;  /* 0x0000002010ff7812 */ /* 0x000fe4000784c0ff */
[----:B------:R-:W-:Y:S02]  /*7e50*/  ISETP.LT.OR P1, PT, R167, 0x49, P1 ;  /* 0x00000049a700780c */ /* 0x000fe40000f21670 */
[----:B------:R-:W-:Y:S02]  /*7e60*/  ISETP.GT.AND P2, PT, R166, 0x49, !P2 ;  /* 0x00000049a600780c */ /* 0x000fe40005744270 */
[----:B------:R-:W-:-:S02]  /*7e70*/  FSEL R150, R150, -INF , !P1 ;  /* 0xff80000096967808 */ /* 0x000fc40004800000 */
[----:B------:R-:W-:Y:S02]  /*7e80*/  ISETP.GT.AND P1, PT, R166, RZ, !P6 ;  /* 0x000000ffa600720c */ /* 0x000fe40007724270 */
[C---:B------:R-:W-:Y:S02]  /*7e90*/  ISETP.LT.OR P2, PT, R167.reuse, 0x4a, P2 ;  /* 0x0000004aa700780c */ /* 0x040fe40001741670 */
[----:B------:R-:W-:Y:S02]  /*7ea0*/  ISETP.LT.OR P1, PT, R167, 0x1, P1 ;  /* 0x00000001a700780c */ /* 0x000fe40000f21670 */
[----:B------:R-:W-:Y:S02]  /*7eb0*/  LOP3.LUT P6, RZ, R16, 0x1, RZ, 0xc0, !PT ;  /* 0x0000000110ff7812 */ /* 0x000fe400078cc0ff */
[----:B------:R-:W-:Y:S01]  /*7ec0*/  FSEL R159, R0, -INF , !P1 ;  /* 0xff800000009f7808 */ /* 0x000fe20004800000 */
[C---:B------:R-:W-:Y:S01]  /*7ed0*/  FMUL.FTZ R0, R8.reuse, UR10 ;  /* 0x0000000a08007c20 */ /* 0x040fe20008410000 */
[----:B------:R-:W-:-:S02]  /*7ee0*/  FSETP.NEU.FTZ.AND P1, PT, R8, -INF , PT ;  /* 0xff8000000800780b */ /* 0x000fc40003f3d000 */
[----:B------:R-:W-:Y:S02]  /*7ef0*/  FMNMX.FTZ R9, R159, R12, !PT ;  /* 0x0000000c9f097209 */ /* 0x000fe40007810000 */
[----:B------:R-:W-:Y:S02]  /*7f00*/  FSEL R0, R0, RZ, P1 ;  /* 0x000000ff00007208 */ /* 0x000fe40000800000 */
[----:B------:R-:W-:-:S03]  /*7f10*/  ISETP.GT.AND P6, PT, R166, 0x59, !P6 ;  /* 0x00000059a600780c */ /* 0x000fc600077c4270 */
[--C-:B------:R-:W-:Y:S01]  /*7f20*/  FFMA.FTZ R188, R14, UR10, -R0.reuse ;  /* 0x0000000a0ebc7c23 */ /* 0x100fe20008010800 */
[----:B------:R-:W-:Y:S01]  /*7f30*/  FMNMX.FTZ R14, R2, R9, !PT ;  /* 0x00000009020e7209 */ /* 0x000fe20007810000 */
[--C-:B------:R-:W-:Y:S01]  /*7f40*/  FFMA.FTZ R161, R120, UR10, -R0.reuse ;  /* 0x0000000a78a17c23 */ /* 0x100fe20008010800 */
[----:B------:R-:W-:Y:S01]  /*7f50*/  ISETP.LT.OR P6, PT, R167, 0x5a, P6 ;  /* 0x0000005aa700780c */ /* 0x000fe200037c1670 */
[--C-:B------:R-:W-:Y:S01]  /*7f60*/  FFMA.FTZ R184, R123, UR10, -R0.reuse ;  /* 0x0000000a7bb87c23 */ /* 0x100fe20008010800 */
[----:B------:R-:W-:Y:S01]  /*7f70*/  FMNMX.FTZ R9, R15, R14, !PT ;  /* 0x0000000e0f097209 */ /* 0x000fe20007810000 */
[--C-:B------:R-:W-:Y:S01]  /*7f80*/  FFMA.FTZ R123, R124, UR10, -R0.reuse ;  /* 0x0000000a7c7b7c23 */ /* 0x100fe20008010800 */
[----:B------:R-:W-:Y:S01]  /*7f90*/  FSEL R158, R158, -INF , !P6 ;  /* 0xff8000009e9e7808 */ /* 0x000fe20007000000 */
[--C-:B------:R-:W-:Y:S01]  /*7fa0*/  FFMA.FTZ R172, R147, UR10, -R0.reuse ;  /* 0x0000000a93ac7c23 */ /* 0x100fe20008010800 */
[----:B------:R-:W-:Y:S01]  /*7fb0*/  FMNMX.FTZ R14, R20, R9, !PT ;  /* 0x00000009140e7209 */ /* 0x000fe20007810000 */
[--C-:B------:R-:W-:Y:S01]  /*7fc0*/  FFMA.FTZ R13, R168, UR10, -R0.reuse ;  /* 0x0000000aa80d7c23 */ /* 0x100fe20008010800 */
[----:B------:R-:W-:Y:S01]  /*7fd0*/  FSEL R124, R8, RZ, P1 ;  /* 0x000000ff087c7208 */ /* 0x000fe20000800000 */
[--C-:B------:R-:W-:Y:S01]  /*7fe0*/  FFMA.FTZ R190, R21, UR10, -R0.reuse ;  /* 0x0000000a15be7c23 */ /* 0x100fe20008010800 */
[----:B------:R-:W-:Y:S01]  /*7ff0*/  FMNMX.FTZ R9, R121, R14, !PT ;  /* 0x0000000e79097209 */ /* 0x000fe20007810000 */
[--C-:B------:R-:W-:Y:S01]  /*8000*/  FFMA.FTZ R186, R127, UR10, -R0.reuse ;  /* 0x0000000a7fba7c23 */ /* 0x100fe20008010800 */
[--C-:B------:R-:W-:Y:S01]  /*8010*/  FFMA.FTZ R180, R131, UR10, -R0.reuse ;  /* 0x0000000a83b47c23 */ /* 0x100fe20008010800 */
[----:B------:R-:W-:Y:S01]  /*8020*/  FADD.FTZ R124, -R124, R11 ;  /* 0x0000000b7c7c7221 */ /* 0x000fe20000010100 */
        /* <DEDUP_REMOVED lines=18> */
[----:B------:R-:W-:Y:S01]  /*8150*/  FFMA.FTZ R162, R162, UR10, -R0 ;  /* 0x0000000aa2a27c23 */ /* 0x000fe20008010800 */
        /* <DEDUP_REMOVED lines=9> */
[----:B------:R-:W-:Y:S01]  /*81f0*/  MUFU.EX2 R161, R161 ;  /* 0x000000a100a17308 */ /* 0x000fe20000000800 */
[----:B------:R-:W-:Y:S02]  /*8200*/  FMNMX.FTZ R9, R145, R14, !PT ;  /* 0x0000000e91097209 */ /* 0x000fe40007810000 */
[----:B------:R-:W-:Y:S01]  /*8210*/  FSEL R14, R149, -INF , !P2 ;  /* 0xff800000950e7808 */ /* 0x000fe20005000000 */
[----:B------:R-:W-:Y:S01]  /*8220*/  FFMA.FTZ R149, R140, UR10, -R0 ;  /* 0x0000000a8c957c23 */ /* 0x000fe20008010800 */
[----:B------:R-:W-:Y:S01]  /*8230*/  FMNMX.FTZ R9, R146, R9, !PT ;  /* 0x0000000992097209 */ /* 0x000fe20007810000 */
[----:B------:R-:W-:Y:S02]  /*8240*/  FMUL.FTZ R0, R124, UR10 ;  /* 0x0000000a7c007c20 */ /* 0x000fe40008410000 */
[----:B------:R-:W-:Y:S01]  /*8250*/  MUFU.EX2 R184, R184 ;  /* 0x000000b800b87308 */ /* 0x000fe20000000800 */
[----:B------:R-:W-:-:S04]  /*8260*/  FMNMX.FTZ R9, R150, R9, !PT ;  /* 0x0000000996097209 */ /* 0x000fc80007810000 */
[----:B------:R-:W-:-:S03]  /*8270*/  FMNMX.FTZ R9, R14, R9, !PT ;  /* 0x000000090e097209 */ /* 0x000fc60007810000 */
[----:B------:R-:W0:Y:S01]  /*8280*/  MUFU.EX2 R0, R0 ;  /* 0x0000000000007308 */ /* 0x000e220000000800 */
[----:B------:R-:W-:-:S04]  /*8290*/  FMNMX.FTZ R9, R152, R9, !PT ;  /* 0x0000000998097209 */ /* 0x000fc80007810000 */
[----:B------:R-:W-:-:S03]  /*82a0*/  FMNMX.FTZ R9, R154, R9, !PT ;  /* 0x000000099a097209 */ /* 0x000fc60007810000 */
[----:B------:R-:W-:Y:S01]  /*82b0*/  MUFU.EX2 R123, R123 ;  /* 0x0000007b007b7308 */ /* 0x000fe20000000800 */
[----:B------:R-:W-:-:S04]  /*82c0*/  FMNMX.FTZ R9, R156, R9, !PT ;  /* 0x000000099c097209 */ /* 0x000fc80007810000 */
[----:B------:R-:W-:-:S03]  /*82d0*/  FMNMX.FTZ R9, R158, R9, !PT ;  /* 0x000000099e097209 */ /* 0x000fc60007810000 */
[----:B------:R-:W-:Y:S02]  /*82e0*/  MUFU.EX2 R186, R186 ;  /* 0x000000ba00ba7308 */ /* 0x000fe40000000800 */
[----:B------:R-:W1:Y:S06]  /*82f0*/  SHFL.BFLY PT, R120, R9, 0x2, 0x1f ;  /* 0x0c401f0009787f89 */ /* 0x000e6c00000e0000 */
[----:B------:R-:W-:Y:S08]  /*8300*/  MUFU.EX2 R21, R21 ;  /* 0x0000001500157308 */ /* 0x000ff00000000800 */
[----:B------:R-:W-:Y:S08]  /*8310*/  MUFU.EX2 R180, R180 ;  /* 0x000000b400b47308 */ /* 0x000ff00000000800 */
[----:B------:R-:W-:Y:S01]  /*8320*/  MUFU.EX2 R127, R127 ;  /* 0x0000007f007f7308 */ /* 0x000fe20000000800 */
[----:B-1----:R-:W-:-:S05]  /*8330*/  FMNMX.FTZ R120, R9, R120, !PT ;  /* 0x0000007809787209 */ /* 0x002fca0007810000 */
[----:B------:R-:W1:Y:S02]  /*8340*/  SHFL.BFLY PT, R9, R120, 0x1, 0x1f ;  /* 0x0c201f0078097f89 */ /* 0x000e6400000e0000 */
[----:B------:R-:W-:Y:S08]  /*8350*/  MUFU.EX2 R182, R182 ;  /* 0x000000b600b67308 */ /* 0x000ff00000000800 */
[----:B------:R-:W-:Y:S08]  /*8360*/  MUFU.EX2 R163, R163 ;  /* 0x000000a300a37308 */ /* 0x000ff00000000800 */
[----:B------:R-:W-:Y:S01]  /*8370*/  MUFU.EX2 R176, R176 ;  /* 0x000000b000b07308 */ /* 0x000fe20000000800 */
[----:B-1----:R-:W-:-:S07]  /*8380*/  FMNMX.FTZ R9, R120, R9, !PT ;  /* 0x0000000978097209 */ /* 0x002fce0007810000 */
[----:B------:R-:W-:Y:S01]  /*8390*/  MUFU.EX2 R149, R149 ;  /* 0x0000009500957308 */ /* 0x000fe20000000800 */
[C---:B------:R-:W-:Y:S01]  /*83a0*/  FSETP.NEU.FTZ.AND P1, PT, R9.reuse, -INF , PT ;  /* 0xff8000000900780b */ /* 0x040fe20003f3d000 */
[----:B------:R-:W-:-:S06]  /*83b0*/  FMUL.FTZ R147, R9, UR10 ;  /* 0x0000000a09937c20 */ /* 0x000fcc0008410000 */
[----:B------:R-:W-:Y:S01]  /*83c0*/  MUFU.EX2 R178, R178 ;  /* 0x000000b200b27308 */ /* 0x000fe20000000800 */
        /* <DEDUP_REMOVED lines=25> */
[--C-:B------:R-:W-:Y:S01]  /*8560*/  FFMA.FTZ R130, R142, UR10, -R147.reuse ;  /* 0x0000000a8e827c23 */ /* 0x100fe20008010893 */
[--C-:B------:R-:W-:Y:S01]  /*8570*/  FFMA.FTZ R173, R145, UR10, -R147.reuse ;  /* 0x0000000a91ad7c23 */ /* 0x100fe20008010893 */
[--C-:B------:R-:W-:Y:S01]  /*8580*/  FFMA.FTZ R126, R146, UR10, -R147.reuse ;  /* 0x0000000a927e7c23 */ /* 0x100fe20008010893 */
[--C-:B------:R-:W-:Y:S01]  /*8590*/  FFMA.FTZ R175, R150, UR10, -R147.reuse ;  /* 0x0000000a96af7c23 */ /* 0x100fe20008010893 */
[--C-:B------:R-:W-:Y:S01]  /*85a0*/  FFMA.FTZ R14, R14, UR10, -R147.reuse ;  /* 0x0000000a0e0e7c23 */ /* 0x100fe20008010893 */
[--C-:B------:R-:W-:Y:S01]  /*85b0*/  FFMA.FTZ R169, R152, UR10, -R147.reuse ;  /* 0x0000000a98a97c23 */ /* 0x100fe20008010893 */
[----:B------:R-:W-:Y:S01]  /*85c0*/  FFMA.FTZ R171, R156, UR10, -R147 ;  /* 0x0000000a9cab7c23 */ /* 0x000fe20008010893 */
        /* <DEDUP_REMOVED lines=23> */
[----:B------:R-:W-:-:S03]  /*8740*/  FFMA.FTZ R12, R154, UR10, -R147 ;  /* 0x0000000a9a0c7c23 */ /* 0x000fc60008010893 */
        /* <DEDUP_REMOVED lines=29> */
[----:B------:R-:W-:-:S06]  /*8920*/  FFMA.FTZ R136, R158, UR10, -R147 ;  /* 0x0000000a9e887c23 */ /* 0x000fcc0008010893 */
        /* <DEDUP_REMOVED lines=26> */
.L_x_4530:
        /* <DEDUP_REMOVED lines=35> */
.L_x_4512:
[----:B------:R-:W-:Y:S01]  /*8d00*/  R2UR UR5, R22 ;  /* 0x00000000160572ca */ /* 0x000fe200000e0000 */
[----:B------:R-:W-:Y:S01]  /*8d10*/  UISETP.NE.AND UP0, UPT, UR61, URZ, UPT ;  /* 0x0000003f3d00728c */ /* 0x000fe2000bf05270 */
[----:B------:R-:W-:Y:S02]  /*8d20*/  R2UR UR4, R23 ;  /* 0x00000000170472ca */ /* 0x000fe400000e0000 */
[----:B------:R-:W-:-:S03]  /*8d30*/  IADD3 R11, R17, 0x1, -R18 ;  /* 0x00000001110b7810 */ /* 0x000fc60007ffe812 */
[----:B------:R-:W-:Y:S02]  /*8d40*/  PLOP3.LUT P1, PT, PT, PT, UP0, 0x40, 0x0 ;  /* 0x000000000000781c */ /* 0x000fe40003f2e808 */
[----:B------:R-:W-:-:S04]  /*8d50*/  R2UR UR7, R11 ;  /* 0x000000000b0772ca */ /* 0x000fc800000e0000 */
[----:B------:R-:W-:Y:S02]  /*8d60*/  UISETP.NE.AND UP1, UPT, UR5, URZ, UPT ;  /* 0x0000003f0500728c */ /* 0x000fe4000bf25270 */
[----:B------:R-:W-:-:S09]  /*8d70*/  UIADD3 UR6, UR4, 0x7f, URZ ;  /* 0x0000007f04067890 */ /* 0x000fd2000fffe03f */
[----:B------:R-:W-:Y:S01]  /*8d80*/  @UP1 ULDC UR4, c[0x0][0x44c] ;  /* 0x0001130000041ab9 */ /* 0x000fe20000000800 */
[----:B------:R-:W-:Y:S01]  /*8d90*/  @UP1 ULDC UR14, c[0x0][0x450] ;  /* 0x00011400000e1ab9 */ /* 0x000fe20000000800 */
[----:B------:R-:W-:-:S04]  /*8da0*/  UIMAD.WIDE.U32 UR4, UR6, UR4, URZ ;  /* 0x00000004060472a5 */ /* 0x000fc8000f8e003f */
[----:B------:R-:W-:-:S04]  /*8db0*/  @UP1 USHF.R.U32.HI UR6, URZ, UR14, UR5 ;  /* 0x0000000e3f061299 */ /* 0x000fc80008011605 */
[----:B------:R-:W-:-:S04]  /*8dc0*/  UIADD3 UR6, UR7, UR6, URZ ;  /* 0x0000000607067290 */ /* 0x000fc8000fffe03f */
        /* <DEDUP_REMOVED lines=14> */
.L_x_4533:
[----:B------:R-:W-:Y:S02]  /*8eb0*/  ULDC UR15, c[0x0][0x9e4] ;  /* 0x00027900000f7ab9 */ /* 0x000fe40000000800 */
[----:B------:R-:W-:-:S11]  /*8ec0*/  UISETP.NE.AND UP0, UPT, UR15, 0x1, UPT ;  /* 0x000000010f00788c */ /* 0x000fd6000bf05270 */
[----:B------:R-:W-:Y:S02]  /*8ed0*/  @UP0 ULDC.64 UR4, c[0x0][0x9e8] ;  /* 0x00027a0000040ab9 */ /* 0x000fe40000000a00 */
[----:B------:R-:W-:-:S04]  /*8ee0*/  UIMAD.WIDE.U32 UR6, UR14, UR4, URZ ;  /* 0x000000040e0672a5 */ /* 0x000fc8000f8e003f */
[----:B------:R-:W-:-:S12]  /*8ef0*/  @UP0 USHF.R.U32.HI UR14, URZ, UR5, UR7 ;  /* 0x000000053f0e0299 */ /* 0x000fd80008011607 */
.L_x_4534:
[----:B------:R-:W-:-:S04]  /*8f00*/  UIMAD UR14, UR14, UR15, URZ ;  /* 0x0000000f0e0e72a4 */ /* 0x000fc8000f8e023f */
[----:B------:R-:W-:-:S04]  /*8f10*/  UISETP.LT.AND UP0, UPT, UR11, UR14, UPT ;  /* 0x0000000e0b00728c */ /* 0x000fc8000bf01270 */
[----:B------:R-:W-:-:S12]  /*8f20*/  USEL UR11, UR11, UR14, !UP0 ;  /* 0x0000000e0b0b7287 */ /* 0x000fd8000c000000 */
.L_x_4532:
        /* <DEDUP_REMOVED lines=15> */
.L_x_4546:
[----:B------:R-:W-:-:S04]  /*9020*/  UISETP.NE.AND UP0, UPT, UR4, 0x1, UPT ;  /* 0x000000010400788c */ /* 0x000fc8000bf05270 */
[----:B------:R-:W-:-:S04]  /*9030*/  USEL UR39, URZ, 0x1, UP0 ;  /* 0x000000013f277887 */ /* 0x000fc80008000000 */
[----:B------:R-:W-:Y:S01]  /*9040*/  ULOP3.LUT UR39, UR46, UR39, URZ, 0x3c, !UPT ;  /* 0x000000272e277292 */ /* 0x000fe2000f8e3c3f */
[----:B------:R-:W-:Y:S11]  /*9050*/  @!P0 BRA `(.L_x_4536) ;  /* 0x0000000000048947 */ /* 0x000ff60003800000 */
[----:B------:R-:W-:Y:S01]  /*9060*/  BPT.TRAP 0x1 ;  /* 0x000000040000795c */ /* 0x000fe20000300000 */
.L_x_4536:
        /* <DEDUP_REMOVED lines=9> */
.L_x_4537:
[----:B-1----:R-:W-:Y:S05]  /*9100*/  @P1 BRA `(.L_x_4538) ;  /* 0x0000000000081947 */ /* 0x002fea0003800000 */
[----:B------:R-:W1:Y:S02]  /*9110*/  SYNCS.PHASECHK.TRANS64.TRYWAIT P1, [UR6+0x30830], R8 ;  /* 0x03083008ff0075a7 */ /* 0x000e640008020146 */
[----:B-1----:R-:W-:Y:S05]  /*9120*/  @!P1 BRA `(.L_x_4539) ;  /* 0x0000011000909947 */ /* 0x002fea0003800000 */
.L_x_4538:
        /* <DEDUP_REMOVED lines=170> */
.L_x_4540:
[----:B------:R-:W-:Y:S01]  /*9bd0*/  ULEA UR7, UR4, UR60, 0x3 ;  /* 0x0000003c04077291 */ /* 0x000fe2000f8e183f */
[----:B------:R-:W-:-:S05]  /*9be0*/  IMAD.U32 R0, RZ, RZ, UR46 ;  /* 0x0000002eff007e24 */ /* 0x000fca000f8e00ff */
[----:B------:R-:W-:-:S04]  /*9bf0*/  SHF.L.U32 R0, R0, 0x1f, RZ ;  /* 0x0000001f00007819 */ /* 0x000fc800000006ff */
[----:B------:R2:W3:Y:S01]  /*9c00*/  SYNCS.PHASECHK.TRANS64.TRYWAIT P1, [UR7+0x30850], R0 ;  /* 0x03085000ff0075a7 */ /* 0x0004e20008020147 */
[----:B------:R-:W-:Y:S05]  /*9c10*/  @!P0 BRA `(.L_x_4541) ;  /* 0x0000000000048947 */ /* 0x000fea0003800000 */
[----:B------:R-:W-:Y:S01]  /*9c20*/  BPT.TRAP 0x1 ;  /* 0x000000040000795c */ /* 0x000fe20000300000 */
.L_x_4541:
[----:B---3--:R-:W-:Y:S05]  /*9c30*/  @P1 BRA `(.L_x_4542) ;  /* 0x0000000000081947 */ /* 0x008fea0003800000 */
[----:B------:R-:W3:Y:S02]  /*9c40*/  SYNCS.PHASECHK.TRANS64.TRYWAIT P1, [UR7+0x30850], R0 ;  /* 0x03085000ff0075a7 */ /* 0x000ee40008020147 */
[----:B---3--:R-:W-:Y:S05]  /*9c50*/  @!P1 BRA `(.L_x_4543) ;  /* 0x0000010400dc9947 */ /* 0x008fea0003800000 */
.L_x_4542:
        /* <DEDUP_REMOVED lines=37> */
.L_x_4544:
        /* <DEDUP_REMOVED lines=23> */
[----:B--23--:R-:W-:Y:S01]  /*a020*/  FMNMX.FTZ R0, R14, R11, !PT ;  /* 0x0000000b0e007209 */ /* 0x00cfe20007810000 */
        /* <DEDUP_REMOVED lines=15> */
[----:B----4-:R-:W-:Y:S01]  /*a120*/  FMNMX.FTZ R0, R13, R0, !PT ;  /* 0x000000000d007209 */ /* 0x010fe20007810000 */
[----:B------:R-:W-:Y:S01]  /*a130*/  FMUL.FTZ R152, R159, UR5 ;  /* 0x000000059f987c20 */ /* 0x000fe20008410000 */
[----:B------:R-:W-:Y:S01]  /*a140*/  FMUL.FTZ R143, R150, UR5 ;  /* 0x00000005968f7c20 */ /* 0x000fe20008410000 */
[----:B------:R-:W-:Y:S01]  /*a150*/  FMUL.FTZ R144, R151, UR5 ;  /* 0x0000000597907c20 */ /* 0x000fe20008410000 */
[----:B------:R-:W-:Y:S01]  /*a160*/  FMUL.FTZ R147, R154, UR5 ;  /* 0x000000059a937c20 */ /* 0x000fe20008410000 */
[----:B------:R-:W-:Y:S01]  /*a170*/  FMUL.FTZ R150, R153, UR5 ;  /* 0x0000000599967c20 */ /* 0x000fe20008410000 */
[----:B------:R-:W-:Y:S01]  /*a180*/  FMUL.FTZ R153, R156, UR5 ;  /* 0x000000059c997c20 */ /* 0x000fe20008410000 */
[----:B------:R-:W3:Y:S01]  /*a190*/  MUFU.TANH R121, R121 ;  /* 0x0000007900797308 */ /* 0x000ee20000002400 */
        /* <DEDUP_REMOVED lines=9> */
[----:B------:R-:W-:Y:S01]  /*a230*/  UMOV UR10, UR50 ;  /* 0x00000032000a7c82 */ /* 0x000fe20008000000 */
[----:B------:R-:W1:Y:S01]  /*a240*/  S2UR UR4, SR_CgaCtaId ;  /* 0x00000000000479c3 */ /* 0x000e620000008800 */
[----:B------:R-:W-:-:S04]  /*a250*/  UIADD3 UR6, UR6, 0x30840, URZ ;  /* 0x0003084006067890 */ /* 0x000fc8000fffe03f */
[----:B------:R-:W4:Y:S01]  /*a260*/  MUFU.TANH R122, R122 ;  /* 0x0000007a007a7308 */ /* 0x000f220000002400 */
[----:B---3--:R-:W-:-:S07]  /*a270*/  FMNMX.FTZ R155, R121, R2, !PT ;  /* 0x00000002799b7209 */ /* 0x008fce0007810000 */
[----:B------:R-:W3:Y:S01]  /*a280*/  MUFU.TANH R123, R123 ;  /* 0x0000007b007b7308 */ /* 0x000ee20000002400 */
[----:B--2---:R-:W-:-:S07]  /*a290*/  FMNMX.FTZ R0, R120, R9, !PT ;  /* 0x0000000978007209 */ /* 0x004fce0007810000 */
[----:B------:R-:W2:Y:S01]  /*a2a0*/  MUFU.TANH R125, R125 ;  /* 0x0000007d007d7308 */ /* 0x000ea20000002400 */
[----:B----4-:R-:W-:Y:S01]  /*a2b0*/  FMNMX.FTZ R2, R122, R155, !PT ;  /* 0x0000009b7a027209 */ /* 0x010fe20007810000 */
[----:B-1----:R-:W-:-:S06]  /*a2c0*/  UPRMT UR6, UR4, 0x654, UR6 ;  /* 0x0000065404067896 */ /* 0x002fcc0008000006 */
[----:B------:R-:W1:Y:S01]  /*a2d0*/  MUFU.TANH R124, R124 ;  /* 0x0000007c007c7308 */ /* 0x000e620000002400 */
[----:B---3--:R-:W-:Y:S02]  /*a2e0*/  FMNMX.FTZ R9, R123, R0, !PT ;  /* 0x000000007b097209 */ /* 0x008fe40007810000 */
[----:B------:R-:W-:Y:S05]  /*a2f0*/  SYNCS.ARRIVE.TRANS64.RED.A1T0 RZ, [UR6], RZ ;  /* 0x000000ffffff79a7 */ /* 0x000fea0008100406 */
[----:B------:R-:W3:Y:S01]  /*a300*/  MUFU.TANH R126, R126 ;  /* 0x0000007e007e7308 */ /* 0x000ee20000002400 */
[----:B--2---:R-:W-:-:S07]  /*a310*/  FMNMX.FTZ R155, R125, R2, !PT ;  /* 0x000000027d9b7209 */ /* 0x004fce0007810000 */
[----:B------:R-:W2:Y:S01]  /*a320*/  MUFU.TANH R127, R127 ;  /* 0x0000007f007f7308 */ /* 0x000ea20000002400 */
[----:B-1----:R-:W-:-:S07]  /*a330*/  FMNMX.FTZ R0, R124, R9, !PT ;  /* 0x000000097c007209 */ /* 0x002fce0007810000 */
[----:B------:R-:W1:Y:S01]  /*a340*/  MUFU.TANH R129, R129 ;  /* 0x0000008100817308 */ /* 0x000e620000002400 */
[----:B---3--:R-:W-:-:S07]  /*a350*/  FMNMX.FTZ R2, R126, R155, !PT ;  /* 0x0000009b7e027209 */ /* 0x008fce0007810000 */
[----:B------:R-:W3:Y:S01]  /*a360*/  MUFU.TANH R128, R128 ;  /* 0x0000008000807308 */ /* 0x000ee20000002400 */
[----:B--2---:R-:W-:-:S07]  /*a370*/  FMNMX.FTZ R9, R127, R0, !PT ;  /* 0x000000007f097209 */ /* 0x004fce0007810000 */
[----:B------:R-:W2:Y:S01]  /*a380*/  MUFU.TANH R130, R130 ;  /* 0x0000008200827308 */ /* 0x000ea20000002400 */
[----:B-1----:R-:W-:-:S07]  /*a390*/  FMNMX.FTZ R155, R129, R2, !PT ;  /* 0x00000002819b7209 */ /* 0x002fce0007810000 */
[----:B------:R-:W1:Y:S01]  /*a3a0*/  MUFU.TANH R131, R131 ;  /* 0x0000008300837308 */ /* 0x000e620000002400 */
[----:B---3--:R-:W-:-:S07]  /*a3b0*/  FMNMX.FTZ R0, R128, R9, !PT ;  /* 0x0000000980007209 */ /* 0x008fce0007810000 */
[----:B------:R-:W3:Y:S01]  /*a3c0*/  MUFU.TANH R133, R133 ;  /* 0x0000008500857308 */ /* 0x000ee20000002400 */
[----:B--2---:R-:W-:Y:S01]  /*a3d0*/  FMNMX.FTZ R2, R130, R155, !PT ;  /* 0x0000009b82027209 */ /* 0x004fe20007810000 */
[----:B------:R-:W-:Y:S01]  /*a3e0*/  FMUL.FTZ R155, R162, UR5 ;  /* 0x00000005a29b7c20 */ /* 0x000fe20008410000 */
[----:B------:R-:W-:-:S05]  /*a3f0*/  FMUL.FTZ R162, R167, UR5 ;  /* 0x00000005a7a27c20 */ /* 0x000fca0008410000 */
        /* <DEDUP_REMOVED lines=15> */
[----:B---3--:R-:W-:Y:S01]  /*a4f0*/  FMNMX.FTZ R2, R138, R159, !PT ;  /* 0x0000009f8a027209 */ /* 0x008fe20007810000 */
[----:B------:R-:W-:-:S06]  /*a500*/  FMUL.FTZ R159, R164, UR5 ;  /* 0x00000005a49f7c20 */ /* 0x000fcc0008410000 */
        /* <DEDUP_REMOVED lines=15> */
[----:B-1----:R-:W-:Y:S01]  /*a600*/  FMNMX.FTZ R2, R144, R161, !PT ;  /* 0x000000a190027209 */ /* 0x002fe20007810000 */
[----:B------:R-:W-:-:S06]  /*a610*/  FMUL.FTZ R161, R166, UR5 ;  /* 0x00000005a6a17c20 */ /* 0x000fcc0008410000 */
        /* <DEDUP_REMOVED lines=27> */
[----:B--2---:R-:W-:Y:S02]  /*a7d0*/  FMNMX.FTZ R163, R161, R0, !PT ;  /* 0x00000000a1a37209 */ /* 0x004fe40007810000 */
[----:B-1----:R-:W-:-:S05]  /*a7e0*/  FMNMX.FTZ R0, R160, R9, !PT ;  /* 0x00000009a0007209 */ /* 0x002fca0007810000 */
[----:B------:R-:W1:Y:S01]  /*a7f0*/  SHFL.BFLY PT, R9, R0, 0x2, 0x1f ;  /* 0x0c401f0000097f89 */ /* 0x000e6200000e0000 */
[----:B---3--:R-:W-:-:S05]  /*a800*/  FMNMX.FTZ R163, R162, R163, !PT ;  /* 0x000000a3a2a37209 */ /* 0x008fca0007810000 */
[----:B0-----:R-:W0:Y:S01]  /*a810*/  SHFL.BFLY PT, R8, R163, 0x2, 0x1f ;  /* 0x0c401f00a3087f89 */ /* 0x001e2200000e0000 */
[----:B-1----:R-:W-:-:S05]  /*a820*/  FMNMX.FTZ R2, R0, R9, !PT ;  /* 0x0000000900027209 */ /* 0x002fca0007810000 */
[----:B------:R-:W1:Y:S01]  /*a830*/  SHFL.BFLY PT, R9, R2, 0x1, 0x1f ;  /* 0x0c201f0002097f89 */ /* 0x000e6200000e0000 */
[----:B0-----:R-:W-:-:S05]  /*a840*/  FMNMX.FTZ R164, R163, R8, !PT ;  /* 0x00000008a3a47209 */ /* 0x001fca0007810000 */
[----:B------:R-:W0:Y:S01]  /*a850*/  SHFL.BFLY PT, R165, R164, 0x1, 0x1f ;  /* 0x0c201f00a4a57f89 */ /* 0x000e2200000e0000 */
[----:B-1----:R-:W-:-:S05]  /*a860*/  FMNMX.FTZ R8, R2, R9, !PT ;  /* 0x0000000902087209 */ /* 0x002fca0007810000 */
[----:B------:R-:W-:Y:S01]  /*a870*/  FADD.FTZ R11, -R8, R11 ;  /* 0x0000000b080b7221 */ /* 0x000fe20000010100 */
[----:B0-----:R-:W-:-:S03]  /*a880*/  FMNMX.FTZ R9, R164, R165, !PT ;  /* 0x000000a5a4097209 */ /* 0x001fc60007810000 */
[----:B------:R-:W-:Y:S02]  /*a890*/  FMUL.FTZ R165, R11, UR10 ;  /* 0x0000000a0ba57c20 */ /* 0x000fe40008410000 */
[----:B------:R-:W-:Y:S02]  /*a8a0*/  FADD.FTZ R11, -R9, R12 ;  /* 0x0000000c090b7221 */ /* 0x000fe40000010100 */
[----:B------:R0:W-:Y:S02]  /*a8b0*/  MUFU.EX2 R0, R165 ;  /* 0x000000a500007308 */ /* 0x0001e40000000800 */
[----:B------:R-:W-:Y:S01]  /*a8c0*/  FMUL.FTZ R12, R11, UR10 ;  /* 0x0000000a0b0c7c20 */ /* 0x000fe20008410000 */
[----:B------:R-:W-:-:S04]  /*a8d0*/  FMUL.FTZ R11, R8, UR10 ;  /* 0x0000000a080b7c20 */ /* 0x000fc80008410000 */
[--C-:B------:R-:W-:Y:S01]  /*a8e0*/  FFMA.FTZ R171, R120, UR10, -R11.reuse ;  /* 0x0000000a78ab7c23 */ /* 0x100fe2000801080b */
[----:B------:R-:W-:Y:S01]  /*a8f0*/  FMUL.FTZ R120, R9, UR10 ;  /* 0x0000000a09787c20 */ /* 0x000fe20008410000 */
        /* <DEDUP_REMOVED lines=20> */
[--C-:B0-----:R-:W-:Y:S01]  /*aa40*/  FFMA.FTZ R165, R132, UR10, -R11.reuse ;  /* 0x0000000a84a57c23 */ /* 0x101fe2000801080b */
        /* <DEDUP_REMOVED lines=13> */
[--C-:B------:R-:W-:Y:S01]  /*ab20*/  FFMA.FTZ R179, R143, UR10, -R120.reuse ;  /* 0x0000000a8fb37c23 */ /* 0x100fe20008010878 */
[--C-:B------:R-:W-:Y:S01]  /*ab30*/  FFMA.FTZ R124, R144, UR10, -R120.reuse ;  /* 0x0000000a907c7c23 */ /* 0x100fe20008010878 */
[----:B------:R-:W-:Y:S01]  /*ab40*/  FFMA.FTZ R172, R149, UR10, -R11 ;  /* 0x0000000a95ac7c23 */ /* 0x000fe2000801080b */
[--C-:B------:R-:W-:Y:S01]  /*ab50*/  FFMA.FTZ R173, R147, UR10, -R120.reuse ;  /* 0x0000000a93ad7c23 */ /* 0x100fe20008010878 */
[----:B------:R-:W1:Y:S01]  /*ab60*/  MUFU.EX2 R146, R146 ;  /* 0x0000009200927308 */ /* 0x000e620000000800 */
[----:B0-----:R-:W-:Y:S01]  /*ab70*/  FFMA.FTZ R3, R2, R3, R189 ;  /* 0x0000000302037223 */ /* 0x001fe200000100bd */
[--C-:B------:R-:W-:Y:S01]  /*ab80*/  FFMA.FTZ R123, R150, UR10, -R11.reuse ;  /* 0x0000000a967b7c23 */ /* 0x100fe2000801080b */
[--C-:B------:R-:W-:Y:S01]  /*ab90*/  FFMA.FTZ R122, R148, UR10, -R120.reuse ;  /* 0x0000000a947a7c23 */ /* 0x100fe20008010878 */
[--C-:B------:R-:W-:Y:S01]  /*aba0*/  FFMA.FTZ R174, R153, UR10, -R11.reuse ;  /* 0x0000000a99ae7c23 */ /* 0x100fe2000801080b */
[--C-:B------:R-:W-:Y:S01]  /*abb0*/  FFMA.FTZ R175, R151, UR10, -R120.reuse ;  /* 0x0000000a97af7c23 */ /* 0x100fe20008010878 */
[----:B------:R-:W-:Y:S01]  /*abc0*/  FFMA.FTZ R21, R154, UR10, -R11 ;  /* 0x0000000a9a157c23 */ /* 0x000fe2000801080b */
[----:B------:R-:W-:Y:S01]  /*abd0*/  FFMA.FTZ R20, R152, UR10, -R120 ;  /* 0x0000000a98147c23 */ /* 0x000fe20008010878 */
[----:B------:R-:W0:Y:S01]  /*abe0*/  MUFU.EX2 R190, R190 ;  /* 0x000000be00be7308 */ /* 0x000e220000000800 */
[----:B--2---:R-:W-:Y:S01]  /*abf0*/  FADD.FTZ R15, R188, R15 ;  /* 0x0000000fbc0f7221 */ /* 0x004fe20000010000 */
[--C-:B------:R-:W-:Y:S01]  /*ac00*/  FFMA.FTZ R168, R156, UR10, -R11.reuse ;  /* 0x0000000a9ca87c23 */ /* 0x100fe2000801080b */
[--C-:B------:R-:W-:Y:S01]  /*ac10*/  FFMA.FTZ R13, R157, UR10, -R11.reuse ;  /* 0x0000000a9d0d7c23 */ /* 0x100fe2000801080b */
[--C-:B------:R-:W-:Y:S01]  /*ac20*/  FFMA.FTZ R170, R159, UR10, -R11.reuse ;  /* 0x0000000a9faa7c23 */ /* 0x100fe2000801080b */
[----:B------:R-:W-:-:S03]  /*ac30*/  FFMA.FTZ R11, R160, UR10, -R11 ;  /* 0x0000000aa00b7c23 */ /* 0x000fc6000801080b */
        /* <DEDUP_REMOVED lines=44> */
[----:B-1----:R-:W-:Y:S01]  /*af00*/  FADD.FTZ R14, R176, R15 ;  /* 0x0000000fb00e7221 */ /* 0x002fe20000010000 */
[----:B------:R-:W-:-:S06]  /*af10*/  FFMA.FTZ R15, R158, UR10, -R120 ;  /* 0x0000000a9e0f7c23 */ /* 0x000fcc0008010878 */
        /* <DEDUP_REMOVED lines=16> */
[----:B--2---:R-:W-:Y:S01]  /*b020*/  FADD.FTZ R134, R172, R121 ;  /* 0x00000079ac867221 */ /* 0x004fe20000010000 */
[----:B------:R-:W-:-:S06]  /*b030*/  FFMA.FTZ R121, R162, UR10, -R120 ;  /* 0x0000000aa2797c23 */ /* 0x000fcc0008010878 */
        /* <DEDUP_REMOVED lines=30> */
.L_x_4545:
[----:B------:R-:W0:Y:S01]  /*b220*/  S2UR UR4, SR_CgaCtaId ;  /* 0x00000000000479c3 */ /* 0x000e220000008800 */
[----:B------:R-:W-:Y:S01]  /*b230*/  UIADD3 UR7, UR7, 0x30860, URZ ;  /* 0x0003086007077890 */ /* 0x000fe2000fffe03f */
[C---:B------:R-:W-:Y:S01]  /*b240*/  ISETP.GT.AND P1, PT, R10.reuse, UR47, PT ;  /* 0x0000002f0a007c0c */ /* 0x040fe2000bf24270 */
[----:B------:R-:W-:Y:S01]  /*b250*/  UMOV UR46, UR39 ;  /* 0x00000027002e7c82 */ /* 0x000fe20008000000 */
[----:B------:R-:W-:Y:S01]  /*b260*/  F2FP.F16.F32.PACK_AB R184, R169, R184 ;  /* 0x000000b8a9b8723e */ /* 0x000fe200000000ff */
[----:B------:R-:W-:Y:S01]  /*b270*/  VIADD R10, R10, 0xffffffff ;  /* 0xffffffff0a0a7836 */ /* 0x000fe20000000000 */
[----:B------:R-:W-:Y:S02]  /*b280*/  F2FP.F16.F32.PACK_AB R190, R171, R190 ;  /* 0x000000beabbe723e */ /* 0x000fe400000000ff */
        /* <DEDUP_REMOVED lines=28> */
.L_x_4535:
        /* <DEDUP_REMOVED lines=8> */
[----:B------:R-:W-:Y:S01]  /*b4d0*/  ULDC UR50, c[0x0][0x9dc] ;  /* 0x0002770000327ab9 */ /* 0x000fe20000000800 */
[----:B------:R-:W-:Y:S01]  /*b4e0*/  ULDC UR5, c[0x0][0x9d8] ;  /* 0x0002760000057ab9 */ /* 0x000fe20000000800 */
[----:B------:R-:W-:Y:S01]  /*b4f0*/  ULDC UR51, c[0x0][0x988] ;  /* 0x0002620000337ab9 */ /* 0x000fe20000000800 */
[----:B------:R-:W-:-:S05]  /*b500*/  ULDC UR54, c[0x0][0x9e0] ;  /* 0x0002780000367ab9 */ /* 0x000fca0000000800 */
.L_x_4566:
[----:B------:R-:W-:-:S04]  /*b510*/  UISETP.NE.AND UP0, UPT, UR4, 0x1, UPT ;  /* 0x000000010400788c */ /* 0x000fc8000bf05270 */
[----:B------:R-:W-:-:S04]  /*b520*/  USEL UR39, URZ, 0x1, UP0 ;  /* 0x000000013f277887 */ /* 0x000fc80008000000 */
[----:B------:R-:W-:Y:S01]  /*b530*/  ULOP3.LUT UR39, UR46, UR39, URZ, 0x3c, !UPT ;  /* 0x000000272e277292 */ /* 0x000fe2000f8e3c3f */
[----:B------:R-:W-:Y:S11]  /*b540*/  @!P0 BRA `(.L_x_4548) ;  /* 0x0000000000048947 */ /* 0x000ff60003800000 */
[----:B------:R-:W-:Y:S01]  /*b550*/  BPT.TRAP 0x1 ;  /* 0x000000040000795c */ /* 0x000fe20000300000 */
.L_x_4548:
        /* <DEDUP_REMOVED lines=9> */
.L_x_4549:
[----:B-1----:R-:W-:Y:S05]  /*b5f0*/  @P1 BRA `(.L_x_4550) ;  /* 0x0000000000081947 */ /* 0x002fea0003800000 */
[----:B------:R-:W1:Y:S02]  /*b600*/  SYNCS.PHASECHK.TRANS64.TRYWAIT P1, [UR6+0x30830], R8 ;  /* 0x03083008ff0075a7 */ /* 0x000e640008020146 */
[----:B-1----:R-:W-:Y:S05]  /*b610*/  @!P1 BRA `(.L_x_4551) ;  /* 0x000000ec00849947 */ /* 0x002fea0003800000 */
.L_x_4550:
        /* <DEDUP_REMOVED lines=170> */
.L_x_4552:
[----:B------:R-:W-:Y:S01]  /*c0c0*/  ULEA UR7, UR4, UR60, 0x3 ;  /* 0x0000003c04077291 */ /* 0x000fe2000f8e183f */
[----:B------:R-:W-:-:S05]  /*c0d0*/  IMAD.U32 R0, RZ, RZ, UR46 ;  /* 0x0000002eff007e24 */ /* 0x000fca000f8e00ff */
[----:B------:R-:W-:-:S04]  /*c0e0*/  SHF.L.U32 R0, R0, 0x1f, RZ ;  /* 0x0000001f00007819 */ /* 0x000fc800000006ff */
[----:B------:R2:W3:Y:S01]  /*c0f0*/  SYNCS.PHASECHK.TRANS64.TRYWAIT P1, [UR7+0x30850], R0 ;  /* 0x03085000ff0075a7 */ /* 0x0004e20008020147 */
[----:B------:R-:W-:Y:S05]  /*c100*/  @!P0 BRA `(.L_x_4553) ;  /* 0x0000000000048947 */ /* 0x000fea0003800000 */
[----:B------:R-:W-:Y:S01]  /*c110*/  BPT.TRAP 0x1 ;  /* 0x000000040000795c */ /* 0x000fe20000300000 */
.L_x_4553:
[----:B---3--:R-:W-:Y:S05]  /*c120*/  @P1 BRA `(.L_x_4554) ;  /* 0x0000000000081947 */ /* 0x008fea0003800000 */
[----:B------:R-:W3:Y:S02]  /*c130*/  SYNCS.PHASECHK.TRANS64.TRYWAIT P1, [UR7+0x30850], R0 ;  /* 0x03085000ff0075a7 */ /* 0x000ee40008020147 */
[----:B---3--:R-:W-:Y:S05]  /*c140*/  @!P1 BRA `(.L_x_4555) ;  /* 0x000000e000d09947 */ /* 0x008fea0003800000 */
.L_x_4554:
        /* <DEDUP_REMOVED lines=37> */
.L_x_4556:
        /* <DEDUP_REMOVED lines=68> */
[----:B------:R-:W-:Y:S01]  /*c7e0*/  ULOP3.LUT UR4, URZ, UR50, URZ, 0x33, !UPT ;  /* 0x000000323f047292 */ /* 0x000fe2000f8e333f */
[----:B------:R-:W-:-:S03]  /*c7f0*/  IADD3 R8, -R18, R8, R17 ;  /* 0x0000000812087210 */ /* 0x000fc60007ffe111 */
[----:B------:R-:W2:Y:S02]  /*c800*/  MUFU.TANH R14, R14 ;  /* 0x0000000e000e7308 */ /* 0x000ea40000002400 */
[C---:B------:R-:W-:Y:S01]  /*c810*/  VIADD R167, R8.reuse, UR54 ;  /* 0x0000003608a77c36 */ /* 0x040fe20008000000 */
[----:B------:R-:W-:Y:S01]  /*c820*/  SYNCS.ARRIVE.TRANS64.RED.A1T0 RZ, [UR6], RZ ;  /* 0x000000ffffff79a7 */ /* 0x000fe20008100406 */
        /* <DEDUP_REMOVED lines=62> */
.L_x_4559:
[----:B------:R-:W-:-:S05]  /*cc10*/  IMAD.U32 R170, RZ, RZ, UR47 ;  /* 0x0000002fffaa7e24 */ /* 0x000fca000f8e00ff */
[----:B------:R-:W-:-:S13]  /*cc20*/  ISETP.NE.AND P1, PT, R170, 0x1, PT ;  /* 0x00000001aa00780c */ /* 0x000fda0003f25270 */
[----:B------:R-:W1:Y:S02]  /*cc30*/  @P1 LDC.64 R8, c[0x0][0x9e8] ;  /* 0x00027a00ff081b82 */ /* 0x000e640000000a00 */
[----:B-1----:R-:W-:-:S05]  /*cc40*/  @P1 IMAD.HI.U32 R8, R168, R8, RZ ;  /* 0x00000008a8081227 */ /* 0x002fca00078e00ff */
[----:B------:R-:W-:-:S07]  /*cc50*/  @P1 SHF.R.U32.HI R168, RZ, R9, R8 ;  /* 0x00000009ffa81219 */ /* 0x000fce0000011608 */
.L_x_4560:
[----:B------:R-:W-:Y:S05]  /*cc60*/  BSYNC B0 ;  /* 0x0000000000007941 */ /* 0x000fea0003800000 */
.L_x_4558:
[----:B------:R-:W-:-:S05]  /*cc70*/  IMAD R168, R168, R170, R159 ;  /* 0x000000aaa8a87224 */ /* 0x000fca00078e029f */
[----:B------:R-:W-:Y:S02]  /*cc80*/  VIADDMNMX R165, R168, R170, R165, PT ;  /* 0x000000aaa8a57246 */ /* 0x000fe400038001a5 */
[----:B------:R-:W-:-:S07]  /*cc90*/  VIMNMX R163, R163, R168, !PT ;  /* 0x000000a8a3a37248 */ /* 0x000fce0007fe0100 */
.L_x_4557:
[C---:B------:R-:W-:Y:S01]  /*cca0*/  ISETP.GE.AND P6, PT, R164.reuse, 0xa, PT ;  /* 0x0000000aa400780c */ /* 0x040fe20003fc6270 */
[----:B------:R-:W1:Y:S01]  /*ccb0*/  SHFL.IDX PT, R161, R161, 0x1, 0x1c1f ;  /* 0x003c1f00a1a17f89 */ /* 0x000e6200000e0000 */
[C---:B------:R-:W-:Y:S01]  /*ccc0*/  ISETP.GE.AND P1, PT, R164.reuse, 0x2, PT ;  /* 0x00000002a400780c */ /* 0x040fe20003f26270 */
[----:B------:R-:W-:Y:S01]  /*ccd0*/  UISETP.NE.AND UP0, UPT, UR61, URZ, UPT ;  /* 0x0000003f3d00728c */ /* 0x000fe2000bf05270 */
        /* <DEDUP_REMOVED lines=10> */
[----:B------:R-:W-:Y:S01]  /*cd80*/  FSEL R21, R21, -INF , !P3 ;  /* 0xff80000015157808 */ /* 0x000fe20005800000 */
[--C-:B-1----:R-:W-:Y:S01]  /*cd90*/  IMAD.IADD R167, R167, 0x1, R161.reuse ;  /* 0x00000001a7a77824 */ /* 0x102fe200078e02a1 */
[C---:B------:R-:W-:Y:S01]  /*cda0*/  ISETP.GT.AND P4, PT, R163.reuse, 0x9, !P6 ;  /* 0x00000009a300780c */ /* 0x040fe20007784270 */
[----:B------:R-:W-:Y:S01]  /*cdb0*/  IMAD.IADD R166, R166, 0x1, R161 ;  /* 0x00000001a6a67824 */ /* 0x000fe200078e02a1 */
        /* <DEDUP_REMOVED lines=115> */
[----:B------:R-:W-:-:S13]  /*d4f0*/  ISETP.GE.AND P6, PT, R164, 0x5a, PT ;  /* 0x0000005aa400780c */ /* 0x000fda0003fc6270 */
[----:B------:R-:W-:Y:S02]  /*d500*/  @P6 LOP3.LUT R16, R16, 0x1, RZ, 0xfc, !PT ;  /* 0x0000000110106812 */ /* 0x000fe400078efcff */
        /* <DEDUP_REMOVED lines=17> */
.L_x_4563:
[----:B------:R-:W-:-:S05]  /*d620*/  IMAD.U32 R164, RZ, RZ, UR47 ;  /* 0x0000002fffa47e24 */ /* 0x000fca000f8e00ff */
[----:B------:R-:W-:-:S13]  /*d630*/  ISETP.NE.AND P6, PT, R164, 0x1, PT ;  /* 0x00000001a400780c */ /* 0x000fda0003fc5270 */
[----:B------:R-:W0:Y:S02]  /*d640*/  @P6 LDC.64 R8, c[0x0][0x9e8] ;  /* 0x00027a00ff086b82 */ /* 0x000e240000000a00 */
[----:B0-----:R-:W-:-:S05]  /*d650*/  @P6 IMAD.HI.U32 R8, R161, R8, RZ ;  /* 0x00000008a1086227 */ /* 0x001fca00078e00ff */
[----:B------:R-:W-:-:S07]  /*d660*/  @P6 SHF.R.U32.HI R161, RZ, R9, R8 ;  /* 0x00000009ffa16219 */ /* 0x000fce0000011608 */
.L_x_4564:
[----:B------:R-:W-:Y:S05]  /*d670*/  BSYNC B0 ;  /* 0x0000000000007941 */ /* 0x000fea0003800000 */
.L_x_4562:
[----:B------:R-:W-:-:S05]  /*d680*/  IMAD R159, R161, R164, R159 ;  /* 0x000000a4a19f7224 */ /* 0x000fca00078e029f */
[----:B------:R-:W-:Y:S02]  /*d690*/  VIADDMNMX R167, R159, R164, R167, PT ;  /* 0x000000a49fa77246 */ /* 0x000fe400038001a7 */
[----:B------:R-:W-:-:S07]  /*d6a0*/  VIMNMX R166, R166, R159, !PT ;  /* 0x0000009fa6a67248 */ /* 0x000fce0007fe0100 */
.L_x_4561:
        /* <DEDUP_REMOVED lines=165> */
[----:B------:R-:W-:Y:S02]  /*e100*/  MUFU.EX2 R159, R159 ;  /* 0x0000009f009f7308 */ /* 0x000fe40000000800 */
[----:B------:R-:W-:Y:S02]  /*e110*/  FMNMX.FTZ R9, R145, R14, !PT ;  /* 0x0000000e91097209 */ /* 0x000fe40007810000 */
[----:B------:R-:W-:Y:S01]  /*e120*/  FSEL R14, R149, -INF , !P2 ;  /* 0xff800000950e7808 */ /* 0x000fe20005000000 */
[----:B------:R-:W-:Y:S01]  /*e130*/  FFMA.FTZ R149, R140, UR10, -R0 ;  /* 0x0000000a8c957c23 */ /* 0x000fe20008010800 */
[----:B------:R-:W-:Y:S01]  /*e140*/  FMNMX.FTZ R9, R146, R9, !PT ;  /* 0x0000000992097209 */ /* 0x000fe20007810000 */
[----:B------:R-:W-:Y:S01]  /*e150*/  FADD.FTZ R0, -R147, R12 ;  /* 0x0000000c93007221 */ /* 0x000fe20000010100 */
[----:B------:R-:W-:Y:S02]  /*e160*/  MUFU.EX2 R184, R184 ;  /* 0x000000b800b87308 */ /* 0x000fe40000000800 */
[----:B------:R-:W-:Y:S01]  /*e170*/  FMNMX.FTZ R9, R150, R9, !PT ;  /* 0x0000000996097209 */ /* 0x000fe20007810000 */
[----:B------:R-:W-:-:S03]  /*e180*/  FMUL.FTZ R0, R0, UR10 ;  /* 0x0000000a00007c20 */ /* 0x000fc60008410000 */
[----:B------:R-:W-:Y:S02]  /*e190*/  FMNMX.FTZ R9, R14, R9, !PT ;  /* 0x000000090e097209 */ /* 0x000fe40007810000 */
[----:B------:R-:W-:Y:S02]  /*e1a0*/  MUFU.EX2 R123, R123 ;  /* 0x0000007b007b7308 */ /* 0x000fe40000000800 */
[----:B------:R-:W-:-:S04]  /*e1b0*/  FMNMX.FTZ R9, R152, R9, !PT ;  /* 0x0000000998097209 */ /* 0x000fc80007810000 */
[----:B------:R-:W-:Y:S02]  /*e1c0*/  FMNMX.FTZ R9, R154, R9, !PT ;  /* 0x000000099a097209 */ /* 0x000fe40007810000 */
[----:B------:R-:W0:Y:S02]  /*e1d0*/  MUFU.EX2 R0, R0 ;  /* 0x0000000000007308 */ /* 0x000e240000000800 */
[----:B------:R-:W-:-:S04]  /*e1e0*/  FMNMX.FTZ R9, R156, R9, !PT ;  /* 0x000000099c097209 */ /* 0x000fc80007810000 */
[----:B------:R-:W-:Y:S02]  /*e1f0*/  FMNMX.FTZ R9, R158, R9, !PT ;  /* 0x000000099e097209 */ /* 0x000fe40007810000 */
[----:B------:R-:W1:Y:S03]  /*e200*/  MUFU.EX2 R186, R186 ;  /* 0x000000ba00ba7308 */ /* 0x000e660000000800 */
[----:B------:R-:W2:Y:S05]  /*e210*/  SHFL.BFLY PT, R120, R9, 0x2, 0x1f ;  /* 0x0c401f0009787f89 */ /* 0x000eaa00000e0000 */
[----:B------:R-:W3:Y:S08]  /*e220*/  MUFU.EX2 R21, R21 ;  /* 0x0000001500157308 */ /* 0x000ef00000000800 */
[----:B------:R-:W-:Y:S08]  /*e230*/  MUFU.EX2 R180, R180 ;  /* 0x000000b400b47308 */ /* 0x000ff00000000800 */
[----:B------:R-:W-:Y:S01]  /*e240*/  MUFU.EX2 R127, R127 ;  /* 0x0000007f007f7308 */ /* 0x000fe20000000800 */
[----:B--2---:R-:W-:-:S05]  /*e250*/  FMNMX.FTZ R120, R9, R120, !PT ;  /* 0x0000007809787209 */ /* 0x004fca0007810000 */
[----:B------:R-:W2:Y:S02]  /*e260*/  SHFL.BFLY PT, R9, R120, 0x1, 0x1f ;  /* 0x0c201f0078097f89 */ /* 0x000ea400000e0000 */
[----:B------:R-:W-:Y:S08]  /*e270*/  MUFU.EX2 R182, R182 ;  /* 0x000000b600b67308 */ /* 0x000ff00000000800 */
[----:B------:R-:W-:Y:S08]  /*e280*/  MUFU.EX2 R161, R161 ;  /* 0x000000a100a17308 */ /* 0x000ff00000000800 */
[----:B------:R-:W-:Y:S01]  /*e290*/  MUFU.EX2 R176, R176 ;  /* 0x000000b000b07308 */ /* 0x000fe20000000800 */
[----:B--2---:R-:W-:-:S07]  /*e2a0*/  FMNMX.FTZ R9, R120, R9, !PT ;  /* 0x0000000978097209 */ /* 0x004fce0007810000 */
        /* <DEDUP_REMOVED lines=10> */
[----:B------:R-:W-:Y:S01]  /*e350*/  FFMA.FTZ R185, R121, UR10, -R151 ;  /* 0x0000000a79b97c23 */ /* 0x000fe20008010897 */
        /* <DEDUP_REMOVED lines=15> */
[----:B------:R-:W-:Y:S01]  /*e450*/  FADD.FTZ R11, R159, R122 ;  /* 0x0000007a9f0b7221 */ /* 0x000fe20000010000 */
[--C-:B------:R-:W-:Y:S01]  /*e460*/  FFMA.FTZ R132, R138, UR10, -R151.reuse ;  /* 0x0000000a8a847c23 */ /* 0x100fe20008010897 */
[----:B------:R-:W0:Y:S01]  /*e470*/  MUFU.EX2 R2, R2 ;  /* 0x0000000200027308 */ /* 0x000e220000000800 */
[----:B------:R-:W-:Y:S01]  /*e480*/  FFMA.FTZ R179, R141, UR10, -R151 ;  /* 0x0000000a8db37c23 */ /* 0x000fe20008010897 */
[----:B------:R-:W-:Y:S01]  /*e490*/  FADD.FTZ R122, R184, R11 ;  /* 0x0000000bb87a7221 */ /* 0x000fe20000010000 */
[--C-:B------:R-:W-:Y:S01]  /*e4a0*/  FFMA.FTZ R130, R142, UR10, -R151.reuse ;  /* 0x0000000a8e827c23 */ /* 0x100fe20008010897 */
[--C-:B------:R-:W-:Y:S01]  /*e4b0*/  FFMA.FTZ R173, R145, UR10, -R151.reuse ;  /* 0x0000000a91ad7c23 */ /* 0x100fe20008010897 */
[--C-:B------:R-:W-:Y:S01]  /*e4c0*/  FFMA.FTZ R126, R146, UR10, -R151.reuse ;  /* 0x0000000a927e7c23 */ /* 0x100fe20008010897 */
[----:B------:R-:W-:Y:S01]  /*e4d0*/  FADD.FTZ R11, R123, R122 ;  /* 0x0000007a7b0b7221 */ /* 0x000fe20000010000 */
[--C-:B------:R-:W-:Y:S01]  /*e4e0*/  FFMA.FTZ R175, R150, UR10, -R151.reuse ;  /* 0x0000000a96af7c23 */ /* 0x100fe20008010897 */
[----:B------:R-:W2:Y:S01]  /*e4f0*/  MUFU.EX2 R191, R191 ;  /* 0x000000bf00bf7308 */ /* 0x000ea20000000800 */
[----:B------:R-:W-:Y:S01]  /*e500*/  FFMA.FTZ R169, R152, UR10, -R151 ;  /* 0x0000000a98a97c23 */ /* 0x000fe20008010897 */
[----:B-1----:R-:W-:Y:S01]  /*e510*/  FADD.FTZ R122, R186, R11 ;  /* 0x0000000bba7a7221 */ /* 0x002fe20000010000 */
[----:B------:R-:W-:-:S03]  /*e520*/  FFMA.FTZ R171, R156, UR10, -R151 ;  /* 0x0000000a9cab7c23 */ /* 0x000fc60008010897 */
[----:B---3--:R-:W-:Y:S02]  /*e530*/  FADD.FTZ R11, R21, R122 ;  /* 0x0000007a150b7221 */ /* 0x008fe40000010000 */
[----:B------:R-:W1:Y:S01]  /*e540*/  MUFU.EX2 R124, R124 ;  /* 0x0000007c007c7308 */ /* 0x000e620000000800 */
[----:B0-----:R-:W-:Y:S01]  /*e550*/  FFMA.FTZ R3, R2, R3, R189 ;  /* 0x0000000302037223 */ /* 0x001fe200000100bd */
[----:B------:R-:W-:-:S03]  /*e560*/  FADD.FTZ R122, R180, R11 ;  /* 0x0000000bb47a7221 */ /* 0x000fc60000010000 */
[----:B------:R-:W-:Y:S01]  /*e570*/  FADD.FTZ R6, R128, R3 ;  /* 0x0000000380067221 */ /* 0x000fe20000010000 */
[----:B------:R-:W-:Y:S01]  /*e580*/  FADD.FTZ R11, R127, R122 ;  /* 0x0000007a7f0b7221 */ /* 0x000fe20000010000 */
[----:B------:R-:W-:Y:S01]  /*e590*/  FFMA.FTZ R122, R14, UR10, -R151 ;  /* 0x0000000a0e7a7c23 */ /* 0x000fe20008010897 */
[----:B------:R-:W0:Y:S01]  /*e5a0*/  MUFU.EX2 R185, R185 ;  /* 0x000000b900b97308 */ /* 0x000e220000000800 */
[----:B--2---:R-:W-:Y:S01]  /*e5b0*/  FADD.FTZ R3, R191, R6 ;  /* 0x00000006bf037221 */ /* 0x004fe20000010000 */
[----:B------:R-:W-:-:S04]  /*e5c0*/  FADD.FTZ R14, R182, R11 ;  /* 0x0000000bb60e7221 */ /* 0x000fc80000010000 */
[----:B------:R-:W-:Y:S02]  /*e5d0*/  FADD.FTZ R11, R161, R14 ;  /* 0x0000000ea10b7221 */ /* 0x000fe40000010000 */
[----:B------:R-:W2:Y:S01]  /*e5e0*/  MUFU.EX2 R120, R120 ;  /* 0x0000007800787308 */ /* 0x000ea20000000800 */
[----:B-1----:R-:W-:Y:S01]  /*e5f0*/  FADD.FTZ R6, R124, R3 ;  /* 0x000000037c067221 */ /* 0x002fe20000010000 */
[----:B------:R-:W-:-:S04]  /*e600*/  FADD.FTZ R14, R176, R11 ;  /* 0x0000000bb00e7221 */ /* 0x000fc80000010000 */
[----:B------:R-:W-:Y:S01]  /*e610*/  FADD.FTZ R11, R149, R14 ;  /* 0x0000000e950b7221 */ /* 0x000fe20000010000 */
[----:B------:R-:W-:Y:S01]  /*e620*/  FFMA.FTZ R14, R154, UR10, -R151 ;  /* 0x0000000a9a0e7c23 */ /* 0x000fe20008010897 */
[----:B------:R-:W1:Y:S01]  /*e630*/  MUFU.EX2 R187, R187 ;  /* 0x000000bb00bb7308 */ /* 0x000e620000000800 */
[----:B0-----:R-:W-:Y:S01]  /*e640*/  FADD.FTZ R3, R185, R6 ;  /* 0x00000006b9037221 */ /* 0x001fe20000010000 */
[----:B------:R-:W-:-:S06]  /*e650*/  FADD.FTZ R136, R178, R11 ;  /* 0x0000000bb2887221 */ /* 0x000fcc0000010000 */
        /* <DEDUP_REMOVED lines=57> */
.L_x_4565:
        /* <DEDUP_REMOVED lines=36> */
.L_x_4547:
        /* <DEDUP_REMOVED lines=99> */
.L_x_4567:
[----:B------:R-:W-:Y:S01]  /*f260*/  ULEA UR5, UR38, UR60, 0x3 ;  /* 0x0000003c26057291 */ /* 0x000fe2000f8e183f */
[----:B------:R-:W-:-:S05]  /*f270*/  IMAD.U32 R0, RZ, RZ, UR39 ;  /* 0x00000027ff007e24 */ /* 0x000fca000f8e00ff */
[----:B------:R-:W-:-:S04]  /*f280*/  SHF.L.U32 R0, R0, 0x1f, RZ ;  /* 0x0000001f00007819 */ /* 0x000fc800000006ff */
[----:B------:R0:W1:Y:S01]  /*f290*/  SYNCS.PHASECHK.TRANS64.TRYWAIT P1, [UR5+0x30850], R0 ;  /* 0x03085000ff0075a7 */ /* 0x0000620008020145 */
[----:B------:R-:W-:Y:S05]  /*f2a0*/  @!P0 BRA `(.L_x_4568) ;  /* 0x0000000000048947 */ /* 0x000fea0003800000 */
[----:B------:R-:W-:Y:S01]  /*f2b0*/  BPT.TRAP 0x1 ;  /* 0x000000040000795c */ /* 0x000fe20000300000 */
.L_x_4568:
[----:B-1----:R-:W-:Y:S05]  /*f2c0*/  @P1 BRA `(.L_x_4569) ;  /* 0x0000000000081947 */ /* 0x002fea0003800000 */
[----:B------:R-:W1:Y:S02]  /*f2d0*/  SYNCS.PHASECHK.TRANS64.TRYWAIT P1, [UR5+0x30850], R0 ;  /* 0x03085000ff0075a7 */ /* 0x000e640008020145 */
[----:B-1----:R-:W-:Y:S05]  /*f2e0*/  @!P1 BRA `(.L_x_4570) ;  /* 0x000000b000809947 */ /* 0x002fea0003800000 */
.L_x_4569:
[----:B------:R-:W-:Y:S01]  /*f2f0*/  UIADD3 UR60, UR60, 0x400, URZ ;  /* 0x000004003c3c7890 */ /* 0x000fe2000fffe03f */
[----:B------:R-:W-:Y:S01]  /*f300*/  WARPGROUP.ARRIVE ;  /* 0x00000000000079c5 */ /* 0x000fe20000000000 */
[----:B------:R-:W-:Y:S01]  /*f310*/  UMOV UR7, 0x40000040 ;  /* 0x4000004000077882 */ /* 0x000fe20000000000 */
[----:B-1----:R-:W1:Y:S01]  /*f320*/  SHFL.BFLY PT, R5, R6, 0x2, 0x1f ;  /* 0x0c401f0006057f89 */ /* 0x002e6200000e0000 */
[----:B------:R-:W-:Y:S01]  /*f330*/  USHF.R.U32.HI UR60, URZ, 0x4, UR60 ;  /* 0x000000043f3c7899 */ /* 0x000fe2000801163c */
[----:B------:R-:W-:Y:S02]  /*f340*/  IMAD.MOV.U32 R10, RZ, RZ, RZ ;  /* 0x000000ffff0a7224 */ /* 0x000fe400078e00ff */
[----:B0-----:R-:W0:Y:S01]  /*f350*/  SHFL.BFLY PT, R0, R3, 0x2, 0x1f ;  /* 0x0c401f0003007f89 */ /* 0x001e2200000e0000 */
[----:B------:R-:W-:Y:S01]  /*f360*/  ULOP3.LUT UR60, UR60, 0x3fff, URZ, 0xc0, !UPT ;  /* 0x00003fff3c3c7892 */ /* 0x000fe2000f8ec03f */
[----:B------:R-:W-:-:S03]  /*f370*/  IMAD.U32 R13, RZ, RZ, UR10 ;  /* 0x0000000aff0d7e24 */ /* 0x000fc6000f8e00ff */
[----:B------:R-:W-:-:S04]  /*f380*/  ULOP3.LUT UR4, UR60, 0x3000000, URZ, 0xfc, !UPT ;  /* 0x030000003c047892 */ /* 0x000fc8000f8efc3f */
[----:B------:R-:W-:-:S07]  /*f390*/  UIMAD UR4, UR38, 0x900, UR4 ;  /* 0x00000900260478a4 */ /* 0x000fce000f8e0204 */
[----:B------:R-:W-:Y:S02]  /*f3a0*/  UMOV UR6, UR4 ;  /* 0x0000000400067c82 */ /* 0x000fe40008000000 */
[----:B------:R-:W-:Y:S01]  /*f3b0*/  HGMMA.64x192x16.F32 R24, R188, gdesc[UR4].tnspB, R24, gsb0 ;  /* 0x42e00004bc187df0 */ /* 0x000fe20008000818 */
[----:B------:R-:W-:Y:S01]  /*f3c0*/  UIADD3 UR6, UR4, 0x80, URZ ;  /* 0x0000008004067890 */ /* 0x000fe2000fffe03f */
[----:B-1----:R-:W-:Y:S01]  /*f3d0*/  FADD.FTZ R5, R5, R6 ;  /* 0x0000000605057221 */ /* 0x002fe20000010000 */
[----:B------:R-:W-:Y:S01]  /*f3e0*/  UMOV UR7, 0x40000040 ;  /* 0x4000004000077882 */ /* 0x000fe20000000000 */
[----:B0-----:R-:W-:Y:S01]  /*f3f0*/  FADD.FTZ R2, R0, R3 ;  /* 0x0000000300027221 */ /* 0x001fe20000010000 */
[----:B------:R-:W-:Y:S02]  /*f400*/  IMAD.MOV.U32 R3, RZ, RZ, RZ ;  /* 0x000000ffff037224 */ /* 0x000fe400078e00ff */
[----:B------:R-:W0:Y:S04]  /*f410*/  SHFL.BFLY PT, R0, R5, 0x1, 0x1f ;  /* 0x0c201f0005007f89 */ /* 0x000e2800000e0000 */
[----:B------:R-:W1:Y:S01]  /*f420*/  SHFL.BFLY PT, R7, R2, 0x1, 0x1f ;  /* 0x0c201f0002077f89 */ /* 0x000e6200000e0000 */
        /* <DEDUP_REMOVED lines=44> */
.L_x_4571:
[----:B------:R-:W-:Y:S01]  /*f6f0*/  R2UR UR6, R221 ;  /* 0x00000000dd0672ca */ /* 0x000fe200000e0000 */
        /* <DEDUP_REMOVED lines=17> */
[----:B------:R-:W-:Y:S01]  /*f810*/  FMUL.FTZ R49, R49, R10 ;  /* 0x0000000a31317220 */ /* 0x000fe20000410000 */
[----:B------:R-:W-:-:S02]  /*f820*/  IMAD.U32 R221, RZ, RZ, UR6 ;  /* 0x00000006ffdd7e24 */ /* 0x000fc4000f8e00ff */
[-C--:B------:R-:W-:Y:S01]  /*f830*/  FMUL.FTZ R52, R52, R10.reuse ;  /* 0x0000000a34347220 */ /* 0x080fe20000410000 */
[-C--:B------:R-:W-:Y:S01]  /*f840*/  FMUL.FTZ R53, R53, R10.reuse ;  /* 0x0000000a35357220 */ /* 0x080fe20000410000 */
[-C--:B------:R-:W-:Y:S01]  /*f850*/  FMUL.FTZ R56, R56, R10.reuse ;  /* 0x0000000a38387220 */ /* 0x080fe20000410000 */
[-C--:B------:R-:W-:Y:S01]  /*f860*/  FMUL.FTZ R57, R57, R10.reuse ;  /* 0x0000000a39397220 */ /* 0x080fe20000410000 */
[----:B------:R-:W0:Y:S01]  /*f870*/  S2UR UR6, SR_CgaCtaId ;  /* 0x00000000000679c3 */ /* 0x000e220000008800 */
        /* <DEDUP_REMOVED lines=83> */
[----:B------:R-:W-:-:S12]  /*fdb0*/  ULOP3.LUT UR39, UR39, UR4, URZ, 0x3c, !UPT ;  /* 0x0000000427277292 */ /* 0x000fd8000f8e3c3f */
.L_x_4493:
        /* <DEDUP_REMOVED lines=16> */
[----:B------:R-:W-:Y:S01]  /*fec0*/  ULDC.64 UR12, c[0x0][0xc00] ;  /* 0x00030000000c7ab9 */ /* 0x000fe20000000a00 */
[----:B------:R-:W-:Y:S02]  /*fed0*/  R2UR UR18, R195 ;  /* 0x00000000c31272ca */ /* 0x000fe400000e0000 */
[----:B------:R-:W-:Y:S02]  /*fee0*/  R2UR UR16, R23 ;  /* 0x00000000171072ca */ /* 0x000fe400000e0000 */
[----:B------:R-:W-:-:S02]  /*fef0*/  R2UR UR17, R208 ;  /* 0x00000000d01172ca */ /* 0x000fc400000e0000 */
[----:B------:R-:W-:-:S04]  /*ff00*/  R2UR UR23, R209 ;  /* 0x00000000d11772ca */ /* 0x000fc800000e0000 */
[----:B------:R-:W-:Y:S01]  /*ff10*/  UIMAD.WIDE UR12, UR9, 0x4, UR12 ;  /* 0x00000004090c78a5 */ /* 0x000fe2000f8e020c */
[----:B------:R-:W-:Y:S01]  /*ff20*/  UMOV UR10, UR8 ;  /* 0x00000008000a7c82 */ /* 0x000fe20008000000 */
[----:B0-----:R-:W-:Y:S01]  /*ff30*/  UMOV UR11, UR4 ;  /* 0x00000004000b7c82 */ /* 0x001fe20008000000 */
[----:B------:R-:W-:Y:S01]  /*ff40*/  BAR.SYNC.DEFER_BLOCKING 0x1, 0x100 ;  /* 0x0044000000007b1d */ /* 0x000fe20000010000 */
[----:B--2---:R-:W-:-:S03]  /*ff50*/  IMAD.WIDE R8, R3, R8, UR10 ;  /* 0x0000000a03087e25 */ /* 0x004fc6000f8e0208 */
[C---:B------:R-:W-:Y:S02]  /*ff60*/  LOP3.LUT R3, R8.reuse, 0x380, RZ, 0xc0, !PT ;  /* 0x0000038008037812 */ /* 0x040fe400078ec0ff */
[C---:B------:R-:W-:Y:S02]  /*ff70*/  IADD3 R10, P2, R8.reuse, 0x20, RZ ;  /* 0x00000020080a7810 */ /* 0x040fe40007f5e0ff */
[C---:B------:R-:W-:Y:S02]  /*ff80*/  IADD3 R12, P1, R8.reuse, 0x40, RZ ;  /* 0x00000040080c7810 */ /* 0x040fe40007f3e0ff */
[C---:B------:R-:W-:Y:S01]  /*ff90*/  IADD3 R17, P6, R8.reuse, 0x60, RZ ;  /* 0x0000006008117810 */ /* 0x040fe20007fde0ff */
[--C-:B------:R-:W-:Y:S01]  /*ffa0*/  IMAD.X R131, RZ, RZ, R9.reuse, P2 ;  /* 0x000000ffff837224 */ /* 0x100fe200010e0609 */
[C---:B------:R-:W-:Y:S01]  /*ffb0*/  IADD3 R133, P5, R8.reuse, 0x4000, RZ ;  /* 0x0000400008857810 */ /* 0x040fe20007fbe0ff */
[--C-:B------:R-:W-:Y:S01]  /*ffc0*/  IMAD.X R107, RZ, RZ, R9.reuse, P1 ;  /* 0x000000ffff6b7224 */ /* 0x100fe200008e0609 */
[----:B------:R-:W-:Y:S01]  /*ffd0*/  SHF.R.U64 R3, R3, 0x3, RZ ;  /* 0x0000000303037819 */ /* 0x000fe200000012ff */
[--C-:B------:R-:W-:Y:S01]  /*ffe0*/  IMAD.X R105, RZ, RZ, R9.reuse, P6 ;  /* 0x000000ffff697224 */ /* 0x100fe200030e0609 */
[C---:B------:R-:W-:Y:S01]  /*fff0*/  IADD3 R22, P0, R8.reuse, 0x4020, RZ ;  /* 0x0000402008167810 */ /* 0x040fe20007f1e0ff */
[----:B------:R-:W-:Y:S01]  /*10000*/  IMAD.X R103, RZ, RZ, R9, P5 ;  /* 0x000000ffff677224 */ /* 0x000fe200028e0609 */
[----:B------:R-:W-:-:S02]  /*10010*/  IADD3 R135, P4, R8, 0x4040, RZ ;  /* 0x0000404008877810 */ /* 0x000fc40007f9e0ff */
[C---:B------:R-:W-:Y:S01]  /*10020*/  IADD3 R72, P3, R8.reuse, 0x4060, RZ ;  /* 0x0000406008487810 */ /* 0x040fe20007f7e0ff */
[--C-:B------:R-:W-:Y:S01]  /*10030*/  IMAD.X R101, RZ, RZ, R9.reuse, P0 ;  /* 0x000000ffff657224 */ /* 0x100fe200000e0609 */
[C---:B------:R-:W-:Y:S01]  /*10040*/  IADD3 R137, P2, R8.reuse, 0x8000, RZ ;  /* 0x0000800008897810 */ /* 0x040fe20007f5e0ff */
[--C-:B------:R-:W-:Y:S01]  /*10050*/  IMAD.X R99, RZ, RZ, R9.reuse, P4 ;  /* 0x000000ffff637224 */ /* 0x100fe200020e0609 */
[C---:B------:R-:W-:Y:S01]  /*10060*/  IADD3 R132, P1, R8.reuse, 0x8020, RZ ;  /* 0x0000802008847810 */ /* 0x040fe20007f3e0ff */
[--C-:B------:R-:W-:Y:S01]  /*10070*/  IMAD.X R97, RZ, RZ, R9.reuse, P3 ;  /* 0x000000ffff617224 */ /* 0x100fe200018e0609 */
[C---:B------:R-:W-:Y:S01]  /*10080*/  IADD3 R139, P6, R8.reuse, 0x8040, RZ ;  /* 0x00008040088b7810 */ /* 0x040fe20007fde0ff */
[--C-:B------:R-:W-:Y:S01]  /*10090*/  IMAD.X R75, RZ, RZ, R9.reuse, P2 ;  /* 0x000000ffff4b7224 */ /* 0x100fe200010e0609 */
[----:B------:R-:W-:Y:S01]  /*100a0*/  IADD3 R141, P5, R8, 0x8060, RZ ;  /* 0x00008060088d7810 */ /* 0x000fe20007fbe0ff */
[--C-:B------:R-:W-:Y:S01]  /*100b0*/  IMAD.X R73, RZ, RZ, R9.reuse, P1 ;  /* 0x000000ffff497224 */ /* 0x100fe200008e0609 */
[----:B------:R-:W-:Y:S01]  /*100c0*/  LOP3.LUT R8, R3, R8, RZ, 0x3c, !PT ;  /* 0x0000000803087212 */ /* 0x000fe200078e3cff */
[--C-:B------:R-:W-:Y:S01]  /*100d0*/  IMAD.X R13, RZ, RZ, R9.reuse, P6 ;  /* 0x000000ffff0d7224 */ /* 0x100fe200030e0609 */
[----:B------:R-:W-:Y:S01]  /*100e0*/  LOP3.LUT R3, R10, 0x380, RZ, 0xc0, !PT ;  /* 0x000003800a037812 */ /* 0x000fe200078ec0ff */
[----:B------:R-:W-:Y:S01]  /*100f0*/  IMAD.X R15, RZ, RZ, R9, P5 ;  /* 0x000000ffff0f7224 */ /* 0x000fe200028e0609 */
[----:B------:R-:W-:-:S02]  /*10100*/  LOP3.LUT R11, R12, 0x380, RZ, 0xc0, !PT ;  /* 0x000003800c0b7812 */ /* 0x000fc400078ec0ff */
[----:B------:R-:W-:Y:S02]  /*10110*/  SHF.R.U64 R3, R3, 0x3, RZ ;  /* 0x0000000303037819 */ /* 0x000fe400000012ff */
[----:B------:R-:W-:Y:S02]  /*10120*/  SHF.R.U64 R11, R11, 0x3, RZ ;  /* 0x000000030b0b7819 */ /* 0x000fe400000012ff */
[----:B------:R-:W-:Y:S02]  /*10130*/  LOP3.LUT R130, R3, R10, RZ, 0x3c, !PT ;  /* 0x0000000a03827212 */ /* 0x000fe400078e3cff */
[----:B------:R-:W-:Y:S02]  /*10140*/  LOP3.LUT R106, R11, R12, RZ, 0x3c, !PT ;  /* 0x0000000c0b6a7212 */ /* 0x000fe400078e3cff */
[----:B------:R-:W-:Y:S02]  /*10150*/  LOP3.LUT R3, R22, 0x380, RZ, 0xc0, !PT ;  /* 0x0000038016037812 */ /* 0x000fe400078ec0ff */
[----:B------:R-:W-:-:S02]  /*10160*/  LOP3.LUT R14, R17, 0x380, RZ, 0xc0, !PT ;  /* 0x00000380110e7812 */ /* 0x000fc400078ec0ff */
[----:B------:R-:W-:Y:S02]  /*10170*/  LOP3.LUT R12, R137, 0x380, RZ, 0xc0, !PT ;  /* 0x00000380890c7812 */ /* 0x000fe400078ec0ff */
[----:B------:R-:W-:Y:S02]  /*10180*/  SHF.R.U64 R3, R3, 0x3, RZ ;  /* 0x0000000303037819 */ /* 0x000fe400000012ff */
[----:B------:R-:W-:Y:S02]  /*10190*/  SHF.R.U64 R14, R14, 0x3, RZ ;  /* 0x000000030e0e7819 */ /* 0x000fe400000012ff */
[----:B------:R-:W-:Y:S02]  /*101a0*/  SHF.R.U64 R12, R12, 0x3, RZ ;  /* 0x000000030c0c7819 */ /* 0x000fe400000012ff */
[----:B------:R-:W-:Y:S02]  /*101b0*/  LOP3.LUT R10, R135, 0x380, RZ, 0xc0, !PT ;  /* 0x00000380870a7812 */ /* 0x000fe400078ec0ff */
[----:B------:R-:W-:-:S02]  /*101c0*/  LOP3.LUT R11, R72, 0x380, RZ, 0xc0, !PT ;  /* 0x00000380480b7812 */ /* 0x000fc400078ec0ff */
[----:B------:R-:W-:Y:S02]  /*101d0*/  LOP3.LUT R18, R133, 0x380, RZ, 0xc0, !PT ;  /* 0x0000038085127812 */ /* 0x000fe400078ec0ff */
[----:B------:R-:W-:Y:S02]  /*101e0*/  LOP3.LUT R100, R3, R22, RZ, 0x3c, !PT ;  /* 0x0000001603647212 */ /* 0x000fe400078e3cff */
[----:B------:R-:W-:Y:S02]  /*101f0*/  LOP3.LUT R104, R14, R17, RZ, 0x3c, !PT ;  /* 0x000000110e687212 */ /* 0x000fe400078e3cff */
[----:B------:R-:W-:Y:S02]  /*10200*/  LOP3.LUT R74, R12, R137, RZ, 0x3c, !PT ;  /* 0x000000890c4a7212 */ /* 0x000fe400078e3cff */
[----:B------:R-:W-:Y:S02]  /*10210*/  LOP3.LUT R3, R132, 0x380, RZ, 0xc0, !PT ;  /* 0x0000038084037812 */ /* 0x000fe400078ec0ff */
[----:B------:R-:W-:-:S02]  /*10220*/  SHF.R.U64 R10, R10, 0x3, RZ ;  /* 0x000000030a0a7819 */ /* 0x000fc400000012ff */
[----:B------:R-:W-:Y:S02]  /*10230*/  SHF.R.U64 R11, R11, 0x3, RZ ;  /* 0x000000030b0b7819 */ /* 0x000fe400000012ff */
[----:B------:R-:W-:Y:S02]  /*10240*/  LOP3.LUT R12, R139, 0x380, RZ, 0xc0, !PT ;  /* 0x000003808b0c7812 */ /* 0x000fe400078ec0ff */
[----:B------:R-:W-:Y:S02]  /*10250*/  LOP3.LUT R14, R141, 0x380, RZ, 0xc0, !PT ;  /* 0x000003808d0e7812 */ /* 0x000fe400078ec0ff */
[----:B------:R-:W-:Y:S02]  /*10260*/  SHF.R.U64 R18, R18, 0x3, RZ ;  /* 0x0000000312127819 */ /* 0x000fe400000012ff */
[----:B------:R-:W-:Y:S02]  /*10270*/  SHF.R.U64 R3, R3, 0x3, RZ ;  /* 0x0000000303037819 */ /* 0x000fe400000012ff */
[----:B------:R-:W-:-:S02]  /*10280*/  LOP3.LUT R98, R10, R135, RZ, 0x3c, !PT ;  /* 0x000000870a627212 */ /* 0x000fc400078e3cff */
[----:B------:R-:W-:Y:S02]  /*10290*/  LOP3.LUT R96, R11, R72, RZ, 0x3c, !PT ;  /* 0x000000480b607212 */ /* 0x000fe400078e3cff */
[----:B------:R-:W-:Y:S02]  /*102a0*/  SHF.R.U64 R12, R12, 0x3, RZ ;  /* 0x000000030c0c7819 */ /* 0x000fe400000012ff */
[----:B------:R-:W-:Y:S02]  /*102b0*/  SHF.R.U64 R14, R14, 0x3, RZ ;  /* 0x000000030e0e7819 */ /* 0x000fe400000012ff */
[----:B------:R-:W-:Y:S02]  /*102c0*/  LOP3.LUT R102, R18, R133, RZ, 0x3c, !PT ;  /* 0x0000008512667212 */ /* 0x000fe400078e3cff */
[----:B------:R-:W-:Y:S02]  /*102d0*/  MOV R17, R8 ;  /* 0x0000000800117202 */ /* 0x000fe40000000f00 */
[----:B------:R-:W-:-:S02]  /*102e0*/  F2FP.F16.F32.PACK_AB R8, R25, R24 ;  /* 0x000000181908723e */ /* 0x000fc400000000ff */
[----:B------:R-:W-:Y:S02]  /*102f0*/  F2FP.F16.F32.PACK_AB R9, R27, R26 ;  /* 0x0000001a1b09723e */ /* 0x000fe400000000ff */
[----:B------:R-:W-:Y:S02]  /*10300*/  F2FP.F16.F32.PACK_AB R10, R29, R28 ;  /* 0x0000001c1d0a723e */ /* 0x000fe400000000ff */
[----:B------:R-:W-:Y:S02]  /*10310*/  F2FP.F16.F32.PACK_AB R11, R31, R30 ;  /* 0x0000001e1f0b723e */ /* 0x000fe400000000ff */
[----:B------:R-:W-:Y:S02]  /*10320*/  LOP3.LUT R72, R3, R132, RZ, 0x3c, !PT ;  /* 0x0000008403487212 */ /* 0x000fe400078e3cff */
[----:B------:R-:W-:Y:S01]  /*10330*/  MOV R135, R130 ;  /* 0x0000008200877202 */ /* 0x000fe20000000f00 */
[----:B------:R0:W-:Y:S01]  /*10340*/  STSM.16.M88.4 [R17], R8 ;  /* 0x0000000811007844 */ /* 0x0001e20000000200 */
[----:B------:R-:W-:-:S02]  /*10350*/  LOP3.LUT R12, R12, R139, RZ, 0x3c, !PT ;  /* 0x0000008b0c0c7212 */ /* 0x000fc400078e3cff */
[----:B------:R-:W-:Y:S02]  /*10360*/  LOP3.LUT R14, R14, R141, RZ, 0x3c, !PT ;  /* 0x0000008d0e0e7212 */ /* 0x000fe400078e3cff */
[----:B------:R-:W-:Y:S02]  /*10370*/  MOV R131, R98 ;  /* 0x0000006200837202 */ /* 0x000fe40000000f00 */
[----:B------:R-:W-:Y:S02]  /*10380*/  MOV R3, R96 ;  /* 0x0000006000037202 */ /* 0x000fe40000000f00 */
[----:B------:R-:W-:Y:S02]  /*10390*/  MOV R133, R102 ;  /* 0x0000006600857202 */ /* 0x000fe40000000f00 */
[----:B------:R-:W-:Y:S02]  /*103a0*/  MOV R132, R100 ;  /* 0x0000006400847202 */ /* 0x000fe40000000f00 */
[----:B------:R-:W-:-:S02]  /*103b0*/  F2FP.F16.F32.PACK_AB R96, R33, R32 ;  /* 0x000000202160723e */ /* 0x000fc400000000ff */
        /* <DEDUP_REMOVED lines=10> */
[----:B------:R-:W-:Y:S01]  /*10460*/  MOV R18, R12 ;  /* 0x0000000c00127202 */ /* 0x000fe20000000f00 */
[----:B------:R2:W-:Y:S01]  /*10470*/  STSM.16.M88.4 [R106], R100 ;  /* 0x000000646a007844 */ /* 0x0005e20000000200 */
[----:B0-----:R-:W-:Y:S02]  /*10480*/  MOV R17, R14 ;  /* 0x0000000e00117202 */ /* 0x001fe40000000f00 */
[----:B------:R-:W-:-:S02]  /*10490*/  F2FP.F16.F32.PACK_AB R8, R49, R48 ;  /* 0x000000303108723e */ /* 0x000fc400000000ff */
[----:B------:R-:W-:Y:S02]  /*104a0*/  F2FP.F16.F32.PACK_AB R9, R51, R50 ;  /* 0x000000323309723e */ /* 0x000fe400000000ff */
[----:B------:R-:W-:Y:S02]  /*104b0*/  F2FP.F16.F32.PACK_AB R10, R53, R52 ;  /* 0x00000034350a723e */ /* 0x000fe400000000ff */
[----:B------:R-:W-:Y:S02]  /*104c0*/  F2FP.F16.F32.PACK_AB R11, R55, R54 ;  /* 0x00000036370b723e */ /* 0x000fe400000000ff */
[----:B------:R-:W-:Y:S02]  /*104d0*/  MOV R130, R74 ;  /* 0x0000004a00827202 */ /* 0x000fe40000000f00 */
[----:B------:R-:W-:Y:S01]  /*104e0*/  MOV R22, R72 ;  /* 0x0000004800167202 */ /* 0x000fe20000000f00 */
[----:B------:R0:W-:Y:S01]  /*104f0*/  STSM.16.M88.4 [R134], R8 ;  /* 0x0000000886007844 */ /* 0x0001e20000000200 */
[----:B------:R-:W-:-:S02]  /*10500*/  F2FP.F16.F32.PACK_AB R12, R57, R56 ;  /* 0x00000038390c723e */ /* 0x000fc400000000ff */
[----:B------:R-:W-:Y:S02]  /*10510*/  F2FP.F16.F32.PACK_AB R13, R59, R58 ;  /* 0x0000003a3b0d723e */ /* 0x000fe400000000ff */
[----:B------:R-:W-:Y:S02]  /*10520*/  F2FP.F16.F32.PACK_AB R14, R61, R60 ;  /* 0x0000003c3d0e723e */ /* 0x000fe400000000ff */
[----:B------:R-:W-:Y:S02]  /*10530*/  F2FP.F16.F32.PACK_AB R15, R63, R62 ;  /* 0x0000003e3f0f723e */ /* 0x000fe400000000ff */
[----:B------:R-:W-:Y:S02]  /*10540*/  F2FP.F16.F32.PACK_AB R72, R65, R64 ;  /* 0x000000404148723e */ /* 0x000fe400000000ff */
[----:B------:R-:W-:Y:S01]  /*10550*/  F2FP.F16.F32.PACK_AB R73, R67, R66 ;  /* 0x000000424349723e */ /* 0x000fe200000000ff */
[----:B------:R-:W-:Y:S01]  /*10560*/  STSM.16.M88.4 [R133], R12 ;  /* 0x0000000c85007844 */ /* 0x000fe20000000200 */
[----:B------:R-:W-:-:S02]  /*10570*/  F2FP.F16.F32.PACK_AB R74, R69, R68 ;  /* 0x00000044454a723e */ /* 0x000fc400000000ff */
[----:B------:R-:W-:Y:S02]  /*10580*/  F2FP.F16.F32.PACK_AB R75, R71, R70 ;  /* 0x00000046474b723e */ /* 0x000fe400000000ff */
[----:B-1----:R-:W-:Y:S02]  /*10590*/  F2FP.F16.F32.PACK_AB R96, R5, R4 ;  /* 0x000000040560723e */ /* 0x002fe400000000ff */
[----:B------:R-:W-:Y:S01]  /*105a0*/  F2FP.F16.F32.PACK_AB R97, R123, R122 ;  /* 0x0000007a7b61723e */ /* 0x000fe200000000ff */
[----:B------:R-:W-:Y:S01]  /*105b0*/  STSM.16.M88.4 [R132], R72 ;  /* 0x0000004884007844 */ /* 0x000fe20000000200 */
[----:B------:R-:W-:Y:S02]  /*105c0*/  F2FP.F16.F32.PACK_AB R98, R77, R76 ;  /* 0x0000004c4d62723e */ /* 0x000fe400000000ff */
[----:B------:R-:W-:Y:S02]  /*105d0*/  F2FP.F16.F32.PACK_AB R99, R79, R78 ;  /* 0x0000004e4f63723e */ /* 0x000fe400000000ff */
[----:B--2---:R-:W-:-:S02]  /*105e0*/  F2FP.F16.F32.PACK_AB R100, R81, R80 ;  /* 0x000000505164723e */ /* 0x004fc400000000ff */
[----:B------:R-:W-:Y:S01]  /*105f0*/  F2FP.F16.F32.PACK_AB R101, R83, R82 ;  /* 0x000000525365723e */ /* 0x000fe200000000ff */
[----:B------:R1:W-:Y:S01]  /*10600*/  STSM.16.M88.4 [R131], R96 ;  /* 0x0000006083007844 */ /* 0x0003e20000000200 */
[----:B------:R-:W-:Y:S02]  /*10610*/  F2FP.F16.F32.PACK_AB R102, R85, R84 ;  /* 0x000000545566723e */ /* 0x000fe400000000ff */
[----:B------:R-:W-:Y:S02]  /*10620*/  F2FP.F16.F32.PACK_AB R103, R87, R86 ;  /* 0x000000565767723e */ /* 0x000fe400000000ff */
[----:B------:R-:W-:Y:S02]  /*10630*/  F2FP.F16.F32.PACK_AB R104, R89, R88 ;  /* 0x000000585968723e */ /* 0x000fe400000000ff */
[----:B------:R-:W-:Y:S01]  /*10640*/  F2FP.F16.F32.PACK_AB R105, R91, R90 ;  /* 0x0000005a5b69723e */ /* 0x000fe200000000ff */
[----:B------:R-:W-:Y:S01]  /*10650*/  STSM.16.M88.4 [R3], R100 ;  /* 0x0000006403007844 */ /* 0x000fe20000000200 */
[----:B------:R-:W-:-:S02]  /*10660*/  F2FP.F16.F32.PACK_AB R106, R93, R92 ;  /* 0x0000005c5d6a723e */ /* 0x000fc400000000ff */
[----:B------:R-:W-:Y:S02]  /*10670*/  F2FP.F16.F32.PACK_AB R107, R95, R94 ;  /* 0x0000005e5f6b723e */ /* 0x000fe400000000ff */
[----:B0-----:R-:W-:Y:S02]  /*10680*/  F2FP.F16.F32.PACK_AB R8, R7, R6 ;  /* 0x000000060708723e */ /* 0x001fe400000000ff */
[----:B------:R-:W-:Y:S01]  /*10690*/  F2FP.F16.F32.PACK_AB R9, R125, R124 ;  /* 0x0000007c7d09723e */ /* 0x000fe200000000ff */
[----:B------:R-:W-:Y:S01]  /*106a0*/  STSM.16.M88.4 [R130], R104 ;  /* 0x0000006882007844 */ /* 0x000fe20000000200 */
[----:B------:R-:W-:Y:S01]  /*106b0*/  F2FP.F16.F32.PACK_AB R10, R21, R20 ;  /* 0x00000014150a723e */ /* 0x000fe200000000ff */
[----:B-1----:R-:W-:Y:S01]  /*106c0*/  IMAD.U32 R96, RZ, RZ, UR12 ;  /* 0x0000000cff607e24 */ /* 0x002fe2000f8e00ff */
[----:B------:R-:W-:Y:S01]  /*106d0*/  F2FP.F16.F32.PACK_AB R11, R127, R126 ;  /* 0x0000007e7f0b723e */ /* 0x000fe200000000ff */
[----:B------:R-:W-:Y:S01]  /*106e0*/  IMAD.U32 R97, RZ, RZ, UR13 ;  /* 0x0000000dff617e24 */ /* 0x000fe2000f8e00ff */
[----:B------:R-:W-:Y:S01]  /*106f0*/  F2FP.F16.F32.PACK_AB R12, R121, R120 ;  /* 0x00000078790c723e */ /* 0x000fe200000000ff */
[----:B------:R-:W0:Y:S01]  /*10700*/  LDC.64 R98, c[0x0][0xc08] ;  /* 0x00030200ff627b82 */ /* 0x000e220000000a00 */
[----:B------:R-:W-:Y:S01]  /*10710*/  F2FP.F16.F32.PACK_AB R13, R129, R128 ;  /* 0x00000080810d723e */ /* 0x000fe200000000ff */
[----:B------:R-:W-:Y:S01]  /*10720*/  STSM.16.M88.4 [R22], R8 ;  /* 0x0000000816007844 */ /* 0x000fe20000000200 */
[----:B------:R-:W-:-:S02]  /*10730*/  F2FP.F16.F32.PACK_AB R14, R109, R108 ;  /* 0x0000006c6d0e723e */ /* 0x000fc400000000ff */
[----:B------:R-:W-:Y:S02]  /*10740*/  F2FP.F16.F32.PACK_AB R15, R111, R110 ;  /* 0x0000006e6f0f723e */ /* 0x000fe400000000ff */
[----:B------:R-:W-:Y:S02]  /*10750*/  F2FP.F16.F32.PACK_AB R72, R113, R112 ;  /* 0x000000707148723e */ /* 0x000fe400000000ff */
[----:B------:R-:W-:Y:S01]  /*10760*/  F2FP.F16.F32.PACK_AB R73, R115, R114 ;  /* 0x000000727349723e */ /* 0x000fe200000000ff */
[----:B------:R-:W-:Y:S01]  /*10770*/  STSM.16.M88.4 [R18], R12 ;  /* 0x0000000c12007844 */ /* 0x000fe20000000200 */
[----:B------:R-:W-:Y:S02]  /*10780*/  F2FP.F16.F32.PACK_AB R74, R117, R116 ;  /* 0x00000074754a723e */ /* 0x000fe400000000ff */
[----:B------:R-:W-:Y:S02]  /*10790*/  F2FP.F16.F32.PACK_AB R75, R119, R118 ;  /* 0x00000076774b723e */ /* 0x000fe400000000ff */
[----:B------:R-:W-:-:S03]  /*107a0*/  ISETP.NE.U32.AND P0, PT, RZ, UR14, PT ;  /* 0x0000000eff007c0c */ /* 0x000fc6000bf05070 */
[----:B------:R1:W-:Y:S01]  /*107b0*/  STSM.16.M88.4 [R17], R72 ;  /* 0x0000004811007844 */ /* 0x0003e20000000200 */
[----:B------:R-:W-:Y:S01]  /*107c0*/  BAR.SYNC.DEFER_BLOCKING 0x1, 0x100 ;  /* 0x0044000000007b1d */ /* 0x000fe20000010000 */
[----:B------:R-:W-:Y:S02]  /*107d0*/  ISETP.NE.AND.EX P0, PT, RZ, UR15, PT, P0 ;  /* 0x0000000fff007c0c */ /* 0x000fe4000bf05300 */
[----:B0-----:R-:W-:-:S05]  /*107e0*/  ISETP.NE.U32.AND P1, PT, R98, RZ, PT ;  /* 0x000000ff6200720c */ /* 0x001fca0003f25070 */
[----:B-1----:R-:W0:Y:S06]  /*107f0*/  LDC R17, c[0x0][0xbe8] ;  /* 0x0002fa00ff117b82 */ /* 0x002e2c0000000800 */
[----:B------:R-:W2:Y:S01]  /*10800*/  @P0 LDG.E R3, desc[UR36][R96.64] ;  /* 0x0000002460030981 */ /* 0x000ea2000c1e1900 */
[----:B------:R-:W-:Y:S01]  /*10810*/  R2UR UR4, R99 ;  /* 0x00000000630472ca */ /* 0x000fe200000e0000 */
[----:B------:R-:W-:-:S12]  /*10820*/  VOTEU.ANY UP0, P1 ;  /* 0x00000000003f7886 */ /* 0x000fd80000800100 */
[----:B------:R-:W-:Y:S01]  /*10830*/  UISETP.NE.AND.EX UP0, UPT, UR4, URZ, UPT, UP0 ;  /* 0x0000003f0400728c */ /* 0x000fe2000bf05300 */
[----:B0-----:R-:W-:Y:S02]  /*10840*/  ISETP.NE.AND P1, PT, R17, 0x1, PT ;  /* 0x000000011100780c */ /* 0x001fe40003f25270 */
[----:B------:R-:W-:Y:S02]  /*10850*/  ULDC UR4, c[0x0][0xa88] ;  /* 0x0002a20000047ab9 */ /* 0x000fe40000000800 */
[----:B------:R-:W-:Y:S01]  /*10860*/  IMAD.U32 R12, RZ, RZ, UR4 ;  /* 0x00000004ff0c7e24 */ /* 0x000fe2000f8e00ff */
[----:B------:R-:W-:Y:S01]  /*10870*/  PLOP3.LUT P4, PT, PT, PT, UP0, 0x80, 0x0 ;  /* 0x000000000000781c */ /* 0x000fe20003f8f008 */
[----:B------:R-:W-:-:S04]  /*10880*/  ULDC UR4, c[0x0][0xad4] ;  /* 0x0002b50000047ab9 */ /* 0x000fc80000000800 */
[----:B------:R-:W-:Y:S02]  /*10890*/  @UP0 ULDC.64 UR12, c[0x0][0xc08] ;  /* 0x00030200000c0ab9 */ /* 0x000fe40000000a00 */
[----:B------:R-:W-:Y:S01]  /*108a0*/  @UP0 UIMAD.WIDE UR12, UR9, 0x4, UR12 ;  /* 0x00000004090c08a5 */ /* 0x000fe2000f8e020c */
[----:B------:R-:W0:Y:S01]  /*108b0*/  @P1 LDC R10, c[0x0][0xbec] ;  /* 0x0002fb00ff0a1b82 */ /* 0x000e220000000800 */
[----:B------:R-:W-:-:S04]  /*108c0*/  UISETP.NE.AND UP0, UPT, UR18, URZ, UPT ;  /* 0x0000003f1200728c */ /* 0x000fc8000bf05270 */
[----:B------:R-:W-:Y:S01]  /*108d0*/  USEL UR4, UR18, UR4, UP0 ;  /* 0x0000000412047287 */ /* 0x000fe20008000000 */
[----:B------:R-:W-:Y:S02]  /*108e0*/  IMAD.U32 R8, RZ, RZ, UR12 ;  /* 0x0000000cff087e24 */ /* 0x000fe4000f8e00ff */
[----:B------:R-:W1:Y:S01]  /*108f0*/  @P1 LDC R11, c[0x0][0xbf0] ;  /* 0x0002fc00ff0b1b82 */ /* 0x000e620000000800 */
[----:B------:R-:W-:Y:S01]  /*10900*/  UISETP.GT.AND UP1, UPT, UR4, 0x1, UPT ;  /* 0x000000010400788c */ /* 0x000fe2000bf24270 */
[----:B------:R-:W-:Y:S01]  /*10910*/  IMAD.U32 R9, RZ, RZ, UR13 ;  /* 0x0000000dff097e24 */ /* 0x000fe2000f8e00ff */
[----:B------:R-:W-:Y:S02]  /*10920*/  UMOV UR22, 0x9b8 ;  /* 0x000009b800167882 */ /* 0x000fe40000000000 */
[----:B------:R-:W-:Y:S02]  /*10930*/  USEL UR22, UR22, 0x978, UP1 ;  /* 0x0000097816167887 */ /* 0x000fe40008800000 */
[----:B------:R-:W-:Y:S01]  /*10940*/  UISETP.NE.U32.AND UP0, UPT, UR14, URZ, UPT ;  /* 0x0000003f0e00728c */ /* 0x000fe2000bf05070 */
[----:B------:R-:W-:Y:S01]  /*10950*/  VIADD R15, R192, UR16 ;  /* 0x00000010c00f7c36 */ /* 0x000fe20008000000 */
[----:B------:R-:W-:Y:S01]  /*10960*/  USHF.R.S32.HI UR12, URZ, 0x1f, UR9 ;  /* 0x0000001f3f0c7899 */ /* 0x000fe20008011409 */
[----:B------:R0:W5:Y:S01]  /*10970*/  @P4 LDG.E R12, desc[UR36][R8.64] ;  /* 0x00000024080c4981 */ /* 0x000162000c1e1900 */
[----:B------:R-:W-:Y:S01]  /*10980*/  UMOV UR4, URZ ;  /* 0x0000003f00047c82 */ /* 0x000fe20008000000 */
[----:B------:R-:W-:-:S02]  /*10990*/  UISETP.NE.AND.EX UP0, UPT, UR15, URZ, UPT, UP0 ;  /* 0x0000003f0f00728c */ /* 0x000fc4000bf05300 */
[----:B------:R-:W-:Y:S02]  /*109a0*/  USEL UR20, UR17, URZ, UP1 ;  /* 0x0000003f11147287 */ /* 0x000fe40008800000 */
[----:B------:R-:W-:Y:S02]  /*109b0*/  USEL UR9, UR9, URZ, !UP0 ;  /* 0x0000003f09097287 */ /* 0x000fe4000c000000 */
[----:B------:R-:W-:Y:S01]  /*109c0*/  USEL UR21, UR12, URZ, !UP0 ;  /* 0x0000003f0c157287 */ /* 0x000fe2000c000000 */
[----:B------:R-:W-:Y:S02]  /*109d0*/  ULDC.64 UR16, c[0x0][UR22+0x220] ;  /* 0x0000880016107abb */ /* 0x000fe40008000a00 */
[----:B------:R-:W-:Y:S01]  /*109e0*/  ULDC.64 UR12, c[0x0][UR22+0x218] ;  /* 0x00008600160c7abb */ /* 0x000fe20008000a00 */
[----:B------:R-:W-:Y:S01]  /*109f0*/  ULDC.64 UR18, c[0x0][UR22+0x228] ;  /* 0x00008a0016127abb */ /* 0x000fe20008000a00 */
[----:B------:R-:W-:Y:S01]  /*10a00*/  UIMAD.WIDE.U32 UR14, UR12, UR23, URZ ;  /* 0x000000170c0e72a5 */ /* 0x000fe2000f8e003f */
[----:B0-----:R-:W-:Y:S01]  /*10a10*/  @P1 IMAD.HI.U32 R8, R15, R10, RZ ;  /* 0x0000000a0f081227 */ /* 0x001fe200078e00ff */
[----:B------:R-:W-:-:S02]  /*10a20*/  UIMAD UR23, UR13, UR23, URZ ;  /* 0x000000170d1772a4 */ /* 0x000fc4000f8e023f */
[----:B------:R-:W-:Y:S02]  /*10a30*/  UIMAD UR17, UR17, UR9, URZ ;  /* 0x00000009111172a4 */ /* 0x000fe4000f8e023f */
[----:B------:R-:W-:Y:S02]  /*10a40*/  UIMAD.WIDE.U32 UR24, UR18, UR20, URZ ;  /* 0x00000014121872a5 */ /* 0x000fe4000f8e003f */
[----:B------:R-:W-:Y:S02]  /*10a50*/  UIMAD.WIDE.U32 UR12, UR16, UR9, URZ ;  /* 0x00000009100c72a5 */ /* 0x000fe4000f8e003f */
[----:B------:R-:W-:Y:S02]  /*10a60*/  UIMAD UR18, UR19, UR20, URZ ;  /* 0x00000014131272a4 */ /* 0x000fe4000f8e023f */
[----:B------:R-:W-:Y:S01]  /*10a70*/  UIMAD UR17, UR16, UR21, UR17 ;  /* 0x00000015101172a4 */ /* 0x000fe2000f8e0211 */
[----:B------:R-:W-:Y:S01]  /*10a80*/  IMAD.U32 R9, RZ, RZ, UR25 ;  /* 0x00000019ff097e24 */ /* 0x000fe2000f8e00ff */
[----:B------:R-:W-:-:S02]  /*10a90*/  UIADD3 UR18, UR25, UR18, URZ ;  /* 0x0000001219127290 */ /* 0x000fc4000fffe03f */
[----:B------:R-:W-:Y:S02]  /*10aa0*/  UIADD3 UR23, UR15, UR23, URZ ;  /* 0x000000170f177290 */ /* 0x000fe4000fffe03f */
[----:B------:R-:W-:Y:S02]  /*10ab0*/  UIADD3 UR17, UR13, UR17, URZ ;  /* 0x000000110d117290 */ /* 0x000fe4000fffe03f */
[----:B------:R-:W-:Y:S01]  /*10ac0*/  IMAD.U32 R14, RZ, RZ, UR18 ;  /* 0x00000012ff0e7e24 */ /* 0x000fe2000f8e00ff */
[----:B--2---:R-:W-:Y:S01]  /*10ad0*/  @P0 R2UR UR4, R3 ;  /* 0x00000000030402ca */ /* 0x004fe200000e0000 */
[----:B------:R-:W-:Y:S01]  /*10ae0*/  IMAD.MOV.U32 R3, RZ, RZ, R15 ;  /* 0x000000ffff037224 */ /* 0x000fe200078e000f */
[----:B-1----:R-:W-:Y:S01]  /*10af0*/  @P1 SHF.R.U32.HI R3, RZ, R11, R8 ;  /* 0x0000000bff031219 */ /* 0x002fe20000011608 */
[----:B------:R-:W-:-:S03]  /*10b00*/  IMAD.U32 R8, RZ, RZ, UR24 ;  /* 0x00000018ff087e24 */ /* 0x000fc6000f8e00ff */
[--C-:B------:R-:W-:Y:S01]  /*10b10*/  SHF.R.S32.HI R9, RZ, 0x1f, R3.reuse ;  /* 0x0000001fff097819 */ /* 0x100fe20000011403 */
[----:B------:R-:W-:-:S04]  /*10b20*/  IMAD.MOV R10, RZ, RZ, -R3 ;  /* 0x000000ffff0a7224 */ /* 0x000fc800078e0a03 */
[----:B------:R-:W-:Y:S02]  /*10b30*/  IMAD R11, R17, R10, R15 ;  /* 0x0000000a110b7224 */ /* 0x000fe400078e020f */
[----:B------:R-:W-:Y:S02]  /*10b40*/  UIADD3 UR14, UP0, UP2, UR12, UR14, UR4 ;  /* 0x0000000e0c0e7290 */ /* 0x000fe4000fa1e004 */
[----:B------:R-:W-:Y:S01]  /*10b50*/  USHF.R.S32.HI UR16, URZ, 0x1f, UR4 ;  /* 0x0000001f3f107899 */ /* 0x000fe20008011404 */
[----:B------:R-:W-:-:S03]  /*10b60*/  ULDC.64 UR12, c[0x0][UR22+0x210] ;  /* 0x00008400160c7abb */ /* 0x000fc60008000a00 */
        /* <DEDUP_REMOVED lines=13> */
[----:B------:R-:W-:Y:S08]  /*10c40*/  @P4 BRA `(.L_x_4574) ;  /* 0x0000000000104947 */ /* 0x000ff00003800000 */
[----:B------:R-:W-:Y:S05]  /*10c50*/  @!P0 BRA `(.L_x_4574) ;  /* 0x00000000000c8947 */ /* 0x000fea0003800000 */
[----:B------:R-:W2:Y:S04]  /*10c60*/  LDG.E R3, desc[UR36][R96.64] ;  /* 0x0000002460037981 */ /* 0x000ea8000c1e1900 */
[----:B-----5:R-:W2:Y:S02]  /*10c70*/  LDG.E R12, desc[UR36][R96.64+0x4] ;  /* 0x00000424600c7981 */ /* 0x020ea4000c1e1900 */
[----:B--2---:R-:W-:-:S07]  /*10c80*/  IMAD.IADD R12, R12, 0x1, -R3 ;  /* 0x000000010c0c7824 */ /* 0x004fce00078e0a03 */
.L_x_4574:
[----:B------:R-:W2:Y:S01]  /*10c90*/  LDL R3, [R1+0xc] ;  /* 0x00000c0001037983 */ /* 0x000ea20000100800 */
[----:B------:R-:W-:Y:S02]  /*10ca0*/  R2UR UR12, R23 ;  /* 0x00000000170c72ca */ /* 0x000fe400000e0000 */
[----:B------:R-:W-:Y:S01]  /*10cb0*/  LOP3.LUT P0, RZ, R222, 0x3, RZ, 0xc0, !PT ;  /* 0x00000003deff7812 */ /* 0x000fe2000780c0ff */
[----:B------:R-:W-:Y:S01]  /*10cc0*/  SHFL.IDX PT, R8, R13, RZ, 0x1c1f ;  /* 0x001c1fff0d087589 */ /* 0x000fe200000e0000 */
[----:B------:R-:W-:-:S03]  /*10cd0*/  PLOP3.LUT P3, PT, PT, PT, UP1, 0x80, 0x0 ;  /* 0x000000000000781c */ /* 0x000fc60003f6f018 */
[----:B------:R-:W0:Y:S04]  /*10ce0*/  SHFL.IDX PT, R9, R14, RZ, 0x1c1f ;  /* 0x001c1fff0e097589 */ /* 0x000e2800000e0000 */
[----:B------:R-:W-:Y:S04]  /*10cf0*/  SHFL.IDX PT, R10, R13, 0x1, 0x1c1f ;  /* 0x003c1f000d0a7f89 */ /* 0x000fe800000e0000 */
[----:B------:R-:W1:Y:S01]  /*10d00*/  SHFL.IDX PT, R11, R14, 0x1, 0x1c1f ;  /* 0x003c1f000e0b7f89 */ /* 0x000e6200000e0000 */
[----:B--2---:R-:W-:Y:S02]  /*10d10*/  VIADD R18, R3, UR12 ;  /* 0x0000000c03127c36 */ /* 0x004fe40008000000 */
[----:B-----5:R-:W-:-:S02]  /*10d20*/  IMAD R3, R12, R17, RZ ;  /* 0x000000110c037224 */ /* 0x020fc400078e02ff */
[----:B------:R-:W-:-:S03]  /*10d30*/  VIADD R12, R18, 0x8 ;  /* 0x00000008120c7836 */ /* 0x000fc60000000000 */
[-C--:B------:R-:W-:Y:S02]  /*10d40*/  ISETP.GE.OR P2, PT, R18, R3.reuse, P0 ;  /* 0x000000031200720c */ /* 0x080fe40000746670 */
[----:B------:R-:W-:-:S11]  /*10d50*/  ISETP.GE.OR P0, PT, R12, R3, P0 ;  /* 0x000000030c00720c */ /* 0x000fd60000706670 */
[----:B0-----:R0:W-:Y:S01]  /*10d60*/  @!P2 ST.E desc[UR36][R8.64], R0 ;  /* 0x000000000800a985 */ /* 0x0011e2000c101924 */
[----:B------:R-:W-:-:S03]  /*10d70*/  ISETP.GE.AND P2, PT, R18, R3, PT ;  /* 0x000000031200720c */ /* 0x000fc60003f46270 */
[----:B-1----:R0:W-:Y:S01]  /*10d80*/  @!P0 ST.E desc[UR36][R10.64], R2 ;  /* 0x000000020a008985 */ /* 0x0021e2000c101924 */
[----:B------:R-:W-:Y:S01]  /*10d90*/  ISETP.GE.AND P0, PT, R12, R3, PT ;  /* 0x000000030c00720c */ /* 0x000fe20003f06270 */
[----:B------:R-:W-:-:S12]  /*10da0*/  @P3 BRA `(.L_x_4575) ;  /* 0x0000000c004c3947 */ /* 0x000fd80003800000 */
[----:B------:R-:W-:Y:S01]  /*10db0*/  IMAD.SHL.U32 R63, R194, 0x8, RZ ;  /* 0x00000008c23f7824 */ /* 0x000fe200078e00ff */
[----:B------:R-:W1:Y:S01]  /*10dc0*/  @P1 LDC R57, c[0x0][0xbec] ;  /* 0x0002fb00ff391b82 */ /* 0x000e620000000800 */
[----:B------:R-:W-:Y:S01]  /*10dd0*/  IMAD.MOV.U32 R5, RZ, RZ, 0x2 ;  /* 0x00000002ff057424 */ /* 0x000fe200078e00ff */
[----:B------:R-:W-:Y:S01]  /*10de0*/  ULDC.64 UR14, c[0x0][0xaa0] ;  /* 0x0002a800000e7ab9 */ /* 0x000fe20000000a00 */
[----:B------:R-:W-:Y:S01]  /*10df0*/  IMAD R4, R219, 0x40, R63 ;  /* 0x00000040db047824 */ /* 0x000fe200078e023f */
[----:B------:R-:W-:Y:S02]  /*10e00*/  R2UR UR17, R23 ;  /* 0x00000000171172ca */ /* 0x000fe400000e0000 */
[----:B------:R-:W-:Y:S01]  /*10e10*/  R2UR UR18, R209 ;  /* 0x00000000d11272ca */ /* 0x000fe200000e0000 */
[----:B------:R-:W-:Y:S01]  /*10e20*/  IMAD.WIDE R4, R4, R5, UR10 ;  /* 0x0000000a04047e25 */ /* 0x000fe2000f8e0205 */
[----:B------:R-:W2:Y:S02]  /*10e30*/  @P1 LDC R61, c[0x0][0xbf0] ;  /* 0x0002fc00ff3d1b82 */ /* 0x000ea40000000800 */
[C---:B------:R-:W-:Y:S01]  /*10e40*/  IADD3 R29, P2, R4.reuse, 0x5000, RZ ;  /* 0x00005000041d7810 */ /* 0x040fe20007f5e0ff */
[----:B------:R-:W-:Y:S01]  /*10e50*/  UIMAD UR12, UR16, UR14, URZ ;  /* 0x0000000e100c72a4 */ /* 0x000fe2000f8e023f */
[----:B0-----:R-:W-:-:S02]  /*10e60*/  IADD3 R9, P4, R4, 0x1000, RZ ;  /* 0x0000100004097810 */ /* 0x001fc40007f9e0ff */
[----:B------:R-:W-:Y:S02]  /*10e70*/  LOP3.LUT R28, R29, 0x380, RZ, 0xc0, !PT ;  /* 0x000003801d1c7812 */ /* 0x000fe400078ec0ff */
[----:B------:R-:W-:Y:S02]  /*10e80*/  IADD3 R13, P3, R4, 0x2000, RZ ;  /* 0x00002000040d7810 */ /* 0x000fe40007f7e0ff */
[----:B------:R-:W-:Y:S02]  /*10e90*/  SHF.R.U64 R28, R28, 0x3, RZ ;  /* 0x000000031c1c7819 */ /* 0x000fe400000012ff */
[----:B------:R-:W-:Y:S02]  /*10ea0*/  IADD3 R21, P6, R4, 0x3000, RZ ;  /* 0x0000300004157810 */ /* 0x000fe40007fde0ff */
[----:B------:R-:W-:Y:S01]  /*10eb0*/  LOP3.LUT R28, R28, R29, RZ, 0x3c, !PT ;  /* 0x0000001d1c1c7212 */ /* 0x000fe200078e3cff */
[----:B------:R-:W-:Y:S01]  /*10ec0*/  IMAD.X R29, RZ, RZ, R5, P2 ;  /* 0x000000ffff1d7224 */ /* 0x000fe200010e0605 */
[----:B------:R-:W-:-:S02]  /*10ed0*/  IADD3 R7, P2, R4, 0xb000, RZ ;  /* 0x0000b00004077810 */ /* 0x000fc40007f5e0ff */
[----:B------:R-:W-:Y:S02]  /*10ee0*/  IADD3 R25, P5, R4, 0x4000, RZ ;  /* 0x0000400004197810 */ /* 0x000fe40007fbe0ff */
[----:B------:R-:W-:Y:S01]  /*10ef0*/  LOP3.LUT R0, R7, 0x380, RZ, 0xc0, !PT ;  /* 0x0000038007007812 */ /* 0x000fe200078ec0ff */
[----:B------:R-:W-:Y:S01]  /*10f00*/  UIMAD UR12, UR4, UR15, UR12 ;  /* 0x0000000f040c72a4 */ /* 0x000fe2000f8e020c */
[----:B------:R-:W-:Y:S01]  /*10f10*/  LOP3.LUT R8, R9, 0x380, RZ, 0xc0, !PT ;  /* 0x0000038009087812 */ /* 0x000fe200078ec0ff */
[----:B------:R-:W-:Y:S01]  /*10f20*/  UIMAD.WIDE.U32 UR10, UR4, UR14, URZ ;  /* 0x0000000e040a72a5 */ /* 0x000fe2000f8e003f */
[----:B------:R-:W-:Y:S01]  /*10f30*/  SHF.R.U64 R0, R0, 0x3, RZ ;  /* 0x0000000300007819 */ /* 0x000fe200000012ff */
[----:B------:R-:W-:Y:S01]  /*10f40*/  IMAD.X R53, RZ, RZ, R5, P2 ;  /* 0x000000ffff357224 */ /* 0x000fe200010e0605 */
[----:B------:R-:W-:Y:S01]  /*10f50*/  LOP3.LUT R12, R13, 0x380, RZ, 0xc0, !PT ;  /* 0x000003800d0c7812 */ /* 0x000fe200078ec0ff */
[----:B------:R-:W5:Y:S01]  /*10f60*/  LD.E.128 R28, desc[UR36][R28.64] ;  /* 0x000000241c1c7980 */ /* 0x000f62000c101d00 */
[----:B------:R-:W-:-:S02]  /*10f70*/  LOP3.LUT R20, R21, 0x380, RZ, 0xc0, !PT ;  /* 0x0000038015147812 */ /* 0x000fc400078ec0ff */
[----:B------:R-:W-:Y:S02]  /*10f80*/  LOP3.LUT R24, R25, 0x380, RZ, 0xc0, !PT ;  /* 0x0000038019187812 */ /* 0x000fe400078ec0ff */
[----:B------:R-:W-:Y:S01]  /*10f90*/  LOP3.LUT R52, R0, R7, RZ, 0x3c, !PT ;  /* 0x0000000700347212 */ /* 0x000fe200078e3cff */
[----:B------:R-:W-:Y:S01]  /*10fa0*/  IMAD R0, R194, 0x20, R219 ;  /* 0x00000020c2007824 */ /* 0x000fe200078e02db */
[----:B------:R-:W-:Y:S01]  /*10fb0*/  UIADD3 UR11, UR11, UR12, URZ ;  /* 0x0000000c0b0b7290 */ /* 0x000fe2000fffe03f */
[----:B------:R-:W-:Y:S02]  /*10fc0*/  SHF.R.U64 R8, R8, 0x3, RZ ;  /* 0x0000000308087819 */ /* 0x000fe400000012ff */
[----:B------:R-:W-:Y:S01]  /*10fd0*/  SHF.R.U64 R12, R12, 0x3, RZ ;  /* 0x000000030c0c7819 */ /* 0x000fe200000012ff */
[----:B------:R-:W-:Y:S01]  /*10fe0*/  ULDC.64 UR12, c[0x0][0xae8] ;  /* 0x0002ba00000c7ab9 */ /* 0x000fe20000000a00 */
[----:B------:R-:W-:Y:S02]  /*10ff0*/  SHF.R.U64 R20, R20, 0x3, RZ ;  /* 0x0000000314147819 */ /* 0x000fe400000012ff */
[----:B------:R-:W-:Y:S01]  /*11000*/  SHF.R.U64 R24, R24, 0x3, RZ ;  /* 0x0000000318187819 */ /* 0x000fe200000012ff */
[----:B------:R-:W-:Y:S01]  /*11010*/  VIADD R18, R0, UR17 ;  /* 0x0000001100127c36 */ /* 0x000fe20008000000 */
        /* <DEDUP_REMOVED lines=10> */
[----:B------:R-:W-:Y:S01]  /*110c0*/  USHF.R.S32.HI UR4, URZ, 0x1f, UR9 ;  /* 0x0000001f3f047899 */ /* 0x000fe20008011409 */
[----:B------:R-:W-:Y:S01]  /*110d0*/  IADD3 R37, P4, R4, 0x7000, RZ ;  /* 0x0000700004257810 */ /* 0x000fe20007f9e0ff */
[----:B-1----:R-:W-:Y:S01]  /*110e0*/  @P1 IMAD.HI.U32 R0, R18, R57, RZ ;  /* 0x0000003912001227 */ /* 0x002fe200078e00ff */
[C---:B------:R-:W-:Y:S01]  /*110f0*/  IADD3 R41, P3, R4.reuse, 0x8000, RZ ;  /* 0x0000800004297810 */ /* 0x040fe20007f7e0ff */
[----:B------:R-:W-:Y:S01]  /*11100*/  UIMAD UR11, UR18, UR13, UR11 ;  /* 0x0000000d120b72a4 */ /* 0x000fe2000f8e020b */
[C---:B------:R-:W-:Y:S01]  /*11110*/  IADD3 R45, P6, R4.reuse, 0x9000, RZ ;  /* 0x00009000042d7810 */ /* 0x040fe20007fde0ff */
[----:B------:R-:W-:Y:S01]  /*11120*/  IMAD.MOV.U32 R59, RZ, RZ, R18 ;  /* 0x000000ffff3b7224 */ /* 0x000fe200078e0012 */
[----:B------:R-:W-:Y:S01]  /*11130*/  IADD3 R49, P5, R4, 0xa000, RZ ;  /* 0x0000a00004317810 */ /* 0x000fe20007fbe0ff */
        /* <DEDUP_REMOVED lines=8> */
[----:B------:R-:W-:Y:S02]  /*111c0*/  LOP3.LUT R48, R49, 0x380, RZ, 0xc0, !PT ;  /* 0x0000038031307812 */ /* 0x000fe400078ec0ff */
[----:B------:R-:W-:Y:S01]  /*111d0*/  LOP3.LUT R11, R4, 0x380, RZ, 0xc0, !PT ;  /* 0x00000380040b7812 */ /* 0x000fe200078ec0ff */
[----:B------:R-:W5:Y:S01]  /*111e0*/  LD.E.128 R24, desc[UR36][R24.64] ;  /* 0x0000002418187980 */ /* 0x000f62000c101d00 */
[----:B--2---:R-:W-:Y:S01]  /*111f0*/  @P1 SHF.R.U32.HI R59, RZ, R61, R0 ;  /* 0x0000003dff3b1219 */ /* 0x004fe20000011600 */
[----:B------:R-:W-:Y:S01]  /*11200*/  UIMAD UR4, UR9, UR13, UR4 ;  /* 0x0000000d090472a4 */ /* 0x000fe2000f8e0204 */
[----:B------:R-:W-:Y:S01]  /*11210*/  SHF.R.U64 R32, R32, 0x3, RZ ;  /* 0x0000000320207819 */ /* 0x000fe200000012ff */
[----:B------:R-:W-:Y:S01]  /*11220*/  UIMAD.WIDE.U32 UR10, UR9, UR12, UR10 ;  /* 0x0000000c090a72a5 */ /* 0x000fe2000f8e000a */
[----:B------:R-:W-:Y:S01]  /*11230*/  SHF.R.U64 R36, R36, 0x3, RZ ;  /* 0x0000000324247819 */ /* 0x000fe200000012ff */
[----:B------:R-:W5:Y:S01]  /*11240*/  LD.E.128 R52, desc[UR36][R52.64] ;  /* 0x0000002434347980 */ /* 0x000f62000c101d00 */
[----:B------:R-:W-:-:S02]  /*11250*/  SHF.R.U64 R40, R40, 0x3, RZ ;  /* 0x0000000328287819 */ /* 0x000fc400000012ff */
[----:B------:R-:W-:Y:S02]  /*11260*/  SHF.R.U64 R44, R44, 0x3, RZ ;  /* 0x000000032c2c7819 */ /* 0x000fe400000012ff */
[----:B------:R-:W-:Y:S01]  /*11270*/  SHF.R.U64 R48, R48, 0x3, RZ ;  /* 0x0000000330307819 */ /* 0x000fe200000012ff */
[--C-:B------:R-:W-:Y:S01]  /*11280*/  IMAD.MOV R2, RZ, RZ, -R59.reuse ;  /* 0x000000ffff027224 */ /* 0x100fe200078e0a3b */
[----:B------:R-:W-:Y:S02]  /*11290*/  SHF.R.U64 R11, R11, 0x3, RZ ;  /* 0x000000030b0b7819 */ /* 0x000fe400000012ff */
[----:B------:R-:W-:Y:S01]  /*112a0*/  SHF.R.S32.HI R0, RZ, 0x1f, R59 ;  /* 0x0000001fff007819 */ /* 0x000fe2000001143b */
[----:B------:R-:W-:Y:S01]  /*112b0*/  UIADD3 UR4, UR11, UR4, URZ ;  /* 0x000000040b047290 */ /* 0x000fe2000fffe03f */
        /* <DEDUP_REMOVED lines=14> */
[----:B------:R-:W-:Y:S01]  /*113a0*/  IMAD R17, R17, R2, R18 ;  /* 0x0000000211117224 */ /* 0x000fe200078e0212 */
[----:B------:R-:W5:Y:S01]  /*113b0*/  LD.E.128 R4, desc[UR36][R4.64] ;  /* 0x0000002404047980 */ /* 0x000f62000c101d00 */
[----:B------:R-:W-:Y:S02]  /*113c0*/  IMAD.U32 R57, RZ, RZ, UR11 ;  /* 0x0000000bff397e24 */ /* 0x000fe4000f8e00ff */
[----:B------:R-:W-:Y:S01]  /*113d0*/  IMAD.U32 R56, RZ, RZ, UR10 ;  /* 0x0000000aff387e24 */ /* 0x000fe2000f8e00ff */
[----:B------:R-:W5:Y:S01]  /*113e0*/  LD.E.128 R32, desc[UR36][R32.64] ;  /* 0x0000002420207980 */ /* 0x000f62000c101d00 */
[----:B------:R-:W-:Y:S01]  /*113f0*/  IMAD.U32 R57, RZ, RZ, UR4 ;  /* 0x00000004ff397e24 */ /* 0x000fe2000f8e00ff */
[----:B------:R-:W-:Y:S01]  /*11400*/  ULDC.64 UR10, c[0x0][0xad8] ;  /* 0x0002b600000a7ab9 */ /* 0x000fe20000000a00 */
[----:B------:R-:W-:Y:S01]  /*11410*/  IMAD R61, R59, UR13, R0 ;  /* 0x0000000d3b3d7c24 */ /* 0x000fe2000f8e0200 */
[----:B------:R-:W5:Y:S01]  /*11420*/  LD.E.128 R36, desc[UR36][R36.64] ;  /* 0x0000002424247980 */ /* 0x000f62000c101d00 */
[----:B------:R-:W-:-:S03]  /*11430*/  SHF.R.S32.HI R0, RZ, 0x1f, R17 ;  /* 0x0000001fff007819 */ /* 0x000fc60000011411 */
[----:B------:R-:W5:Y:S01]  /*11440*/  LD.E.128 R40, desc[UR36][R40.64] ;  /* 0x0000002428287980 */ /* 0x000f62000c101d00 */
[----:B------:R-:W-:-:S03]  /*11450*/  IMAD.WIDE.U32 R56, R59, UR12, R56 ;  /* 0x0000000c3b387c25 */ /* 0x000fc6000f8e0038 */
        /* <DEDUP_REMOVED lines=8> */
[----:B------:R-:W-:-:S02]  /*114e0*/  IMAD R2, R0, UR10, RZ ;  /* 0x0000000a00027c24 */ /* 0x000fc4000f8e02ff */
[----:B------:R-:W-:Y:S02]  /*114f0*/  VIADD R18, R219, UR17 ;  /* 0x00000011db127c36 */ /* 0x000fe40008000000 */
[----:B------:R-:W-:Y:S02]  /*11500*/  IMAD.IADD R57, R57, 0x1, R61 ;  /* 0x0000000139397824 */ /* 0x000fe400078e023d */
[C---:B------:R-:W-:Y:S02]  /*11510*/  IMAD R59, R17.reuse, UR11, R2 ;  /* 0x0000000b113b7c24 */ /* 0x040fe4000f8e0202 */
[C---:B------:R-:W-:Y:S01]  /*11520*/  VIADD R2, R18.reuse, 0x40 ;  /* 0x0000004012027836 */ /* 0x040fe20000000000 */
[----:B------:R-:W-:Y:S01]  /*11530*/  UIADD3 UR8, UR8, 0x30820, URZ ;  /* 0x0003082008087890 */ /* 0x000fe2000fffe03f */
        /* <DEDUP_REMOVED lines=33> */
.L_x_4577:
[----:B------:R-:W-:Y:S05]  /*11750*/  BSYNC B1 ;  /* 0x0000000000017941 */ /* 0x000fea0003800000 */
.L_x_4576:
[----:B--2---:R2:W4:Y:S01]  /*11760*/  SHFL.IDX PT, R0, R17, 0x1, 0x181f ;  /* 0x00381f0011007f89 */ /* 0x00452200000e0000 */
[----:B------:R-:W-:Y:S03]  /*11770*/  BSSY B1, `(.L_x_4578) ;  /* 0x0000010000017945 */ /* 0x000fe60003800000 */
[----:B---3-5:R2:W3:Y:S01]  /*11780*/  SHFL.IDX PT, R24, R2, 0x1, 0x181f ;  /* 0x00381f0002187f89 */ /* 0x0284e200000e0000 */
        /* <DEDUP_REMOVED lines=14> */
.L_x_4579:
[----:B------:R-:W-:Y:S05]  /*11870*/  BSYNC B1 ;  /* 0x0000000000017941 */ /* 0x000fea0003800000 */
.L_x_4578:
        /* <DEDUP_REMOVED lines=17> */
.L_x_4581:
[----:B------:R-:W-:Y:S05]  /*11990*/  BSYNC B1 ;  /* 0x0000000000017941 */ /* 0x000fea0003800000 */
.L_x_4580:
        /* <DEDUP_REMOVED lines=20> */
.L_x_4575:
[----:B------:R-:W-:Y:S01]  /*11ae0*/  ULDC.64 UR14, c[0x0][0xb08] ;  /* 0x0002c200000e7ab9 */ /* 0x000fe20000000a00 */
[----:B------:R-:W-:Y:S01]  /*11af0*/  R2UR UR18, R209 ;  /* 0x00000000d11272ca */ /* 0x000fe200000e0000 */
[----:B------:R-:W-:Y:S01]  /*11b00*/  UIMAD UR12, UR16, UR14, URZ ;  /* 0x0000000e100c72a4 */ /* 0x000fe2000f8e023f */
[----:B0-----:R-:W0:Y:S01]  /*11b10*/  @P1 LDC R0, c[0x0][0xbec] ;  /* 0x0002fb00ff001b82 */ /* 0x001e220000000800 */
[----:B------:R-:W-:Y:S01]  /*11b20*/  UIMAD.WIDE.U32 UR10, UR4, UR14, URZ ;  /* 0x0000000e040a72a5 */ /* 0x000fe2000f8e003f */
[----:B------:R-:W-:Y:S01]  /*11b30*/  R2UR UR17, R208 ;  /* 0x00000000d01172ca */ /* 0x000fe200000e0000 */
[----:B------:R-:W-:Y:S01]  /*11b40*/  UIMAD UR12, UR4, UR15, UR12 ;  /* 0x0000000f040c72a4 */ /* 0x000fe2000f8e020c */
[----:B------:R-:W-:Y:S01]  /*11b50*/  IMAD.MOV.U32 R9, RZ, RZ, R15 ;  /* 0x000000ffff097224 */ /* 0x000fe200078e000f */
[----:B------:R-:W-:Y:S01]  /*11b60*/  USHF.R.S32.HI UR4, URZ, 0x1f, UR9 ;  /* 0x0000001f3f047899 */ /* 0x000fe20008011409 */
[----:B------:R-:W-:Y:S01]  /*11b70*/  BSSY B1, `(.L_x_4583) ;  /* 0x000009c000017945 */ /* 0x000fe20003800000 */
[----:B------:R-:W-:Y:S01]  /*11b80*/  UIADD3 UR11, UR11, UR12, URZ ;  /* 0x0000000c0b0b7290 */ /* 0x000fe2000fffe03f */
[----:B------:R-:W1:Y:S01]  /*11b90*/  @P1 LDC R3, c[0x0][0xbf0] ;  /* 0x0002fc00ff031b82 */ /* 0x000e620000000800 */
[----:B------:R-:W-:Y:S01]  /*11ba0*/  UIADD3 UR8, UR8, 0x30820, URZ ;  /* 0x0003082008087890 */ /* 0x000fe2000fffe03f */
[----:B------:R-:W-:Y:S01]  /*11bb0*/  SHF.R.S32.HI R73, RZ, 0x1f, R217 ;  /* 0x0000001fff497819 */ /* 0x000fe200000114d9 */
[----:B------:R-:W-:Y:S01]  /*11bc0*/  ULDC.64 UR12, c[0x0][0xb38] ;  /* 0x0002ce00000c7ab9 */ /* 0x000fe20000000a00 */
[----:B------:R-:W-:Y:S01]  /*11bd0*/  SHF.R.S32.HI R74, RZ, 0x1f, R218 ;  /* 0x0000001fff4a7819 */ /* 0x000fe200000114da */
[----:B------:R-:W-:-:S02]  /*11be0*/  UIMAD.WIDE.U32 UR10, UR18, UR12, UR10 ;  /* 0x0000000c120a72a5 */ /* 0x000fc4000f8e000a */
[----:B------:R-:W-:Y:S02]  /*11bf0*/  UPRMT UR8, URZ, 0x654, UR8 ;  /* 0x000006543f087896 */ /* 0x000fe40008000008 */
[----:B------:R-:W-:-:S03]  /*11c00*/  UIMAD UR11, UR18, UR13, UR11 ;  /* 0x0000000d120b72a4 */ /* 0x000fc6000f8e020b */
[----:B------:R-:W-:Y:S02]  /*11c10*/  ULDC.64 UR12, c[0x0][0xb40] ;  /* 0x0002d000000c7ab9 */ /* 0x000fe40000000a00 */
[----:B------:R-:W-:Y:S02]  /*11c20*/  UIMAD UR4, UR4, UR12, URZ ;  /* 0x0000000c040472a4 */ /* 0x000fe4000f8e023f */
        /* <DEDUP_REMOVED lines=10> */
[----:B------:R-:W-:Y:S02]  /*11cd0*/  UIMAD UR4, UR17, UR13, UR11 ;  /* 0x0000000d110472a4 */ /* 0x000fe4000f8e020b */
[----:B------:R-:W-:Y:S01]  /*11ce0*/  IMAD.U32 R3, RZ, RZ, UR11 ;  /* 0x0000000bff037e24 */ /* 0x000fe2000f8e00ff */
[----:B------:R-:W-:Y:S01]  /*11cf0*/  ULDC.64 UR12, c[0x0][0xb30] ;  /* 0x0002cc00000c7ab9 */ /* 0x000fe20000000a00 */
[----:B------:R-:W-:Y:S02]  /*11d00*/  IMAD R17, R17, R2, R15 ;  /* 0x0000000211117224 */ /* 0x000fe400078e020f */
[----:B------:R-:W-:-:S02]  /*11d10*/  IMAD R0, R0, UR12, RZ ;  /* 0x0000000c00007c24 */ /* 0x000fc4000f8e02ff */
        /* <DEDUP_REMOVED lines=25> */
[----:B------:R-:W-:Y:S02]  /*11eb0*/  SHF.R.S32.HI R13, RZ, 0x1f, R207 ;  /* 0x0000001fff0d7819 */ /* 0x000fe400000114cf */
[----:B------:R-:W-:Y:S02]  /*11ec0*/  SHF.R.S32.HI R72, RZ, 0x1f, R23 ;  /* 0x0000001fff487819 */ /* 0x000fe40000011417 */
[----:B-1----:R-:W-:Y:S01]  /*11ed0*/  @!P4 LEA R10, P5, R218, R2, 0x2 ;  /* 0x00000002da0ac211 */ /* 0x002fe200078a10ff */
[----:B--2---:R-:W-:-:S03]  /*11ee0*/  @!P1 IMAD.WIDE R8, R19, 0x4, R2 ;  /* 0x0000000413089825 */ /* 0x004fc600078e0202 */
[-C--:B------:R-:W-:Y:S02]  /*11ef0*/  @!P4 LEA.HI.X R11, R218, R3.reuse, R74, 0x2, P5 ;  /* 0x00000003da0bc211 */ /* 0x080fe400028f144a */
[----:B------:R-:W-:Y:S01]  /*11f00*/  ISETP.GE.AND P5, PT, R23, UR4, PT ;  /* 0x0000000417007c0c */ /* 0x000fe2000bfa6270 */
[----:B------:R1:W-:Y:S01]  /*11f10*/  @!P1 ST.E.64 desc[UR36][R8.64], R24 ;  /* 0x0000001808009985 */ /* 0x0003e2000c101b24 */
[-C--:B------:R-:W-:Y:S02]  /*11f20*/  @!P2 LEA R14, P1, R15, R2.reuse, 0x2 ;  /* 0x000000020f0ea211 */ /* 0x080fe400078210ff */
[----:B------:R-:W-:Y:S01]  /*11f30*/  @!P3 LEA R12, P6, R207, R2, 0x2 ;  /* 0x00000002cf0cb211 */ /* 0x000fe200078c10ff */
[----:B------:R2:W-:Y:S01]  /*11f40*/  @!P4 ST.E.64 desc[UR36][R10.64], R28 ;  /* 0x0000001c0a00c985 */ /* 0x0005e2000c101b24 */
[----:B------:R-:W-:Y:S02]  /*11f50*/  ISETP.GE.AND P4, PT, R206, UR4, PT ;  /* 0x00000004ce007c0c */ /* 0x000fe4000bf86270 */
[----:B------:R-:W-:-:S02]  /*11f60*/  @!P2 LEA.HI.X R15, R15, R3, R18, 0x2, P1 ;  /* 0x000000030f0fa211 */ /* 0x000fc400008f1412 */
[----:B------:R-:W-:Y:S02]  /*11f70*/  ISETP.GE.AND P1, PT, R205, UR4, PT ;  /* 0x00000004cd007c0c */ /* 0x000fe4000bf26270 */
[-C--:B------:R-:W-:Y:S02]  /*11f80*/  @!P3 LEA.HI.X R13, R207, R3.reuse, R13, 0x2, P6 ;  /* 0x00000003cf0db211 */ /* 0x080fe400030f140d */
[CC--:B------:R-:W-:Y:S02]  /*11f90*/  @!P5 LEA R22, P6, R23.reuse, R2.reuse, 0x2 ;  /* 0x000000021716d211 */ /* 0x0c0fe400078c10ff */
[----:B-1----:R-:W-:Y:S01]  /*11fa0*/  SHF.R.S32.HI R9, RZ, 0x1f, R206 ;  /* 0x0000001fff097819 */ /* 0x002fe200000114ce */
[----:B------:R1:W-:Y:S01]  /*11fb0*/  @!P3 ST.E.64 desc[UR36][R12.64], R32 ;  /* 0x000000200c00b985 */ /* 0x0003e2000c101b24 */
[----:B------:R-:W-:Y:S02]  /*11fc0*/  @!P5 LEA.HI.X R23, R23, R3, R72, 0x2, P6 ;  /* 0x000000031717d211 */ /* 0x000fe400030f1448 */
[----:B------:R-:W-:Y:S01]  /*11fd0*/  @!P4 LEA R8, P6, R206, R2, 0x2 ;  /* 0x00000002ce08c211 */ /* 0x000fe200078c10ff */
[----:B------:R3:W-:Y:S01]  /*11fe0*/  @!P2 ST.E.64 desc[UR36][R14.64], R36 ;  /* 0x000000240e00a985 */ /* 0x0007e2000c101b24 */
[----:B------:R-:W-:-:S02]  /*11ff0*/  ISETP.GE.AND P3, PT, R204, UR4, PT ;  /* 0x00000004cc007c0c */ /* 0x000fc4000bf66270 */
[----:B------:R-:W-:Y:S01]  /*12000*/  ISETP.GE.AND P2, PT, R203, UR4, PT ;  /* 0x00000004cb007c0c */ /* 0x000fe2000bf46270 */
[----:B------:R4:W-:Y:S01]  /*12010*/  @!P5 ST.E.64 desc[UR36][R22.64], R40 ;  /* 0x000000281600d985 */ /* 0x0009e2000c101b24 */
[-C--:B------:R-:W-:Y:S02]  /*12020*/  @!P4 LEA.HI.X R9, R206, R3.reuse, R9, 0x2, P6 ;  /* 0x00000003ce09c211 */ /* 0x080fe400030f1409 */
[----:B--2---:R-:W-:Y:S02]  /*12030*/  SHF.R.S32.HI R11, RZ, 0x1f, R205 ;  /* 0x0000001fff0b7819 */ /* 0x004fe400000114cd */
[C---:B------:R-:W-:Y:S01]  /*12040*/  @!P1 LEA R10, P5, R205.reuse, R2, 0x2 ;  /* 0x00000002cd0a9211 */ /* 0x040fe200078a10ff */
[----:B------:R2:W-:Y:S01]  /*12050*/  @!P4 ST.E.64 desc[UR36][R8.64], R44 ;  /* 0x0000002c0800c985 */ /* 0x0005e2000c101b24 */
[----:B------:R-:W-:Y:S02]  /*12060*/  ISETP.GE.AND P4, PT, R202, UR4, PT ;  /* 0x00000004ca007c0c */ /* 0x000fe4000bf86270 */
[----:B------:R-:W-:-:S02]  /*12070*/  @!P1 LEA.HI.X R11, R205, R3, R11, 0x2, P5 ;  /* 0x00000003cd0b9211 */ /* 0x000fc400028f140b */
[----:B------:R-:W-:Y:S02]  /*12080*/  ISETP.GE.AND P5, PT, R201, UR4, PT ;  /* 0x00000004c9007c0c */ /* 0x000fe4000bfa6270 */
[----:B------:R-:W-:Y:S01]  /*12090*/  SHF.R.S32.HI R25, RZ, 0x1f, R204 ;  /* 0x0000001fff197819 */ /* 0x000fe200000114cc */
[----:B------:R5:W-:Y:S01]  /*120a0*/  @!P1 ST.E.64 desc[UR36][R10.64], R48 ;  /* 0x000000300a009985 */ /* 0x000be2000c101b24 */
[CC--:B-1----:R-:W-:Y:S02]  /*120b0*/  @!P3 LEA R12, P6, R204.reuse, R2.reuse, 0x2 ;  /* 0x00000002cc0cb211 */ /* 0x0c2fe400078c10ff */
[----:B---3--:R-:W-:Y:S02]  /*120c0*/  SHF.R.S32.HI R15, RZ, 0x1f, R203 ;  /* 0x0000001fff0f7819 */ /* 0x008fe400000114cb */
[----:B------:R-:W-:Y:S02]  /*120d0*/  @!P2 LEA R14, P1, R203, R2, 0x2 ;  /* 0x00000002cb0ea211 */ /* 0x000fe400078210ff */
[----:B------:R-:W-:-:S02]  /*120e0*/  @!P3 LEA.HI.X R13, R204, R3, R25, 0x2, P6 ;  /* 0x00000003cc0db211 */ /* 0x000fc400030f1419 */
[----:B------:R-:W-:Y:S02]  /*120f0*/  @!P2 LEA.HI.X R15, R203, R3, R15, 0x2, P1 ;  /* 0x00000003cb0fa211 */ /* 0x000fe400008f140f */
[----:B----4-:R-:W-:Y:S01]  /*12100*/  SHF.R.S32.HI R23, RZ, 0x1f, R202 ;  /* 0x0000001fff177819 */ /* 0x010fe200000114ca */
[----:B------:R1:W-:Y:S01]  /*12110*/  @!P3 ST.E.64 desc[UR36][R12.64], R52 ;  /* 0x000000340c00b985 */ /* 0x0003e2000c101b24 */
[-C--:B--2---:R-:W-:Y:S02]  /*12120*/  @!P4 LEA R8, P6, R202, R2.reuse, 0x2 ;  /* 0x00000002ca08c211 */ /* 0x084fe400078c10ff */
[----:B------:R-:W-:Y:S01]  /*12130*/  SHF.R.S32.HI R18, RZ, 0x1f, R201 ;  /* 0x0000001fff127819 */ /* 0x000fe200000114c9 */
[----:B------:R2:W-:Y:S01]  /*12140*/  @!P2 ST.E.64 desc[UR36][R14.64], R56 ;  /* 0x000000380e00a985 */ /* 0x0005e2000c101b24 */
[----:B------:R-:W-:Y:S02]  /*12150*/  ISETP.GE.AND P1, PT, R200, UR4, PT ;  /* 0x00000004c8007c0c */ /* 0x000fe4000bf26270 */
[----:B------:R-:W-:-:S02]  /*12160*/  @!P5 LEA R22, P3, R201, R2, 0x2 ;  /* 0x00000002c916d211 */ /* 0x000fc400078610ff */
[----:B------:R-:W-:Y:S02]  /*12170*/  ISETP.GE.AND P2, PT, R199, UR4, PT ;  /* 0x00000004c7007c0c */ /* 0x000fe4000bf46270 */
[-C--:B------:R-:W-:Y:S02]  /*12180*/  @!P4 LEA.HI.X R9, R202, R3.reuse, R23, 0x2, P6 ;  /* 0x00000003ca09c211 */ /* 0x080fe400030f1417 */
[----:B------:R-:W-:Y:S02]  /*12190*/  @!P5 LEA.HI.X R23, R201, R3, R18, 0x2, P3 ;  /* 0x00000003c917d211 */ /* 0x000fe400018f1412 */
[----:B------:R-:W-:Y:S01]  /*121a0*/  ISETP.GE.AND P3, PT, R198, UR4, PT ;  /* 0x00000004c6007c0c */ /* 0x000fe2000bf66270 */
[----:B------:R3:W-:Y:S01]  /*121b0*/  @!P4 ST.E.64 desc[UR36][R8.64], R60 ;  /* 0x0000003c0800c985 */ /* 0x0007e2000c101b24 */
[----:B-----5:R-:W-:Y:S02]  /*121c0*/  SHF.R.S32.HI R11, RZ, 0x1f, R200 ;  /* 0x0000001fff0b7819 */ /* 0x020fe400000114c8 */
[----:B------:R-:W-:Y:S01]  /*121d0*/  @!P1 LEA R10, P6, R200, R2, 0x2 ;  /* 0x00000002c80a9211 */ /* 0x000fe200078c10ff */
[----:B------:R4:W-:Y:S01]  /*121e0*/  @!P5 ST.E.64 desc[UR36][R22.64], R64 ;  /* 0x000000401600d985 */ /* 0x0009e2000c101b24 */
[----:B-1----:R-:W-:-:S02]  /*121f0*/  SHF.R.S32.HI R13, RZ, 0x1f, R199 ;  /* 0x0000001fff0d7819 */ /* 0x002fc400000114c7 */
[-C--:B------:R-:W-:Y:S02]  /*12200*/  @!P2 LEA R12, P5, R199, R2.reuse, 0x2 ;  /* 0x00000002c70ca211 */ /* 0x080fe400078a10ff */
[----:B------:R-:W-:Y:S02]  /*12210*/  ISETP.GE.AND P4, PT, R197, UR4, PT ;  /* 0x00000004c5007c0c */ /* 0x000fe4000bf86270 */
[-C--:B------:R-:W-:Y:S02]  /*12220*/  @!P1 LEA.HI.X R11, R200, R3.reuse, R11, 0x2, P6 ;  /* 0x00000003c80b9211 */ /* 0x080fe400030f140b */
[----:B------:R-:W-:Y:S02]  /*12230*/  SHF.R.S32.HI R25, RZ, 0x1f, R198 ;  /* 0x0000001fff197819 */ /* 0x000fe400000114c6 */
[----:B--2---:R-:W-:Y:S01]  /*12240*/  @!P3 LEA R14, P6, R198, R2, 0x2 ;  /* 0x00000002c60eb211 */ /* 0x004fe200078c10ff */
[----:B------:R-:W-:Y:S01]  /*12250*/  @!P1 ST.E.64 desc[UR36][R10.64], R68 ;  /* 0x000000440a009985 */ /* 0x000fe2000c101b24 */
[----:B------:R-:W-:-:S02]  /*12260*/  @!P2 LEA.HI.X R13, R199, R3, R13, 0x2, P5 ;  /* 0x00000003c70da211 */ /* 0x000fc400028f140d */
[----:B------:R-:W-:Y:S02]  /*12270*/  ISETP.GE.AND P5, PT, R196, UR4, PT ;  /* 0x00000004c4007c0c */ /* 0x000fe4000bfa6270 */
[----:B------:R-:W-:Y:S01]  /*12280*/  @!P3 LEA.HI.X R15, R198, R3, R25, 0x2, P6 ;  /* 0x00000003c60fb211 */ /* 0x000fe200030f1419 */
[----:B------:R1:W-:Y:S01]  /*12290*/  @!P2 ST.E.64 desc[UR36][R12.64], R4 ;  /* 0x000000040c00a985 */ /* 0x0003e2000c101b24 */
[----:B---3--:R-:W-:Y:S02]  /*122a0*/  SHF.R.S32.HI R9, RZ, 0x1f, R197 ;  /* 0x0000001fff097819 */ /* 0x008fe400000114c5 */
[----:B------:R-:W-:Y:S01]  /*122b0*/  @!P4 LEA R8, P1, R197, R2, 0x2 ;  /* 0x00000002c508c211 */ /* 0x000fe200078210ff */
[----:B------:R-:W-:Y:S01]  /*122c0*/  @!P3 ST.E.64 desc[UR36][R14.64], R76 ;  /* 0x0000004c0e00b985 */ /* 0x000fe2000c101b24 */
[----:B------:R-:W-:Y:S02]  /*122d0*/  ISETP.GE.AND P3, PT, R217, UR4, PT ;  /* 0x00000004d9007c0c */ /* 0x000fe4000bf66270 */
[----:B----4-:R-:W-:-:S02]  /*122e0*/  SHF.R.S32.HI R23, RZ, 0x1f, R196 ;  /* 0x0000001fff177819 */ /* 0x010fc400000114c4 */
[----:B------:R-:W-:Y:S02]  /*122f0*/  ISETP.GE.AND P2, PT, R216, UR4, PT ;  /* 0x00000004d8007c0c */ /* 0x000fe4000bf46270 */
[CC--:B------:R-:W-:Y:S02]  /*12300*/  @!P5 LEA R22, P6, R196.reuse, R2.reuse, 0x2 ;  /* 0x00000002c416d211 */ /* 0x0c0fe400078c10ff */
[-C--:B------:R-:W-:Y:S02]  /*12310*/  @!P4 LEA.HI.X R9, R197, R3.reuse, R9, 0x2, P1 ;  /* 0x00000003c509c211 */ /* 0x080fe400008f1409 */
[----:B------:R-:W-:Y:S02]  /*12320*/  ISETP.GE.AND P1, PT, R215, UR4, PT ;  /* 0x00000004d7007c0c */ /* 0x000fe4000bf26270 */
[----:B------:R-:W-:Y:S01]  /*12330*/  @!P5 LEA.HI.X R23, R196, R3, R23, 0x2, P6 ;  /* 0x00000003c417d211 */ /* 0x000fe200030f1417 */
[----:B------:R2:W-:Y:S01]  /*12340*/  @!P4 ST.E.64 desc[UR36][R8.64], R80 ;  /* 0x000000500800c985 */ /* 0x0005e2000c101b24 */
[----:B-1----:R-:W-:-:S03]  /*12350*/  @!P3 LEA R4, P4, R217, R2, 0x2 ;  /* 0x00000002d904b211 */ /* 0x002fc600078810ff */
[----:B------:R-:W-:Y:S01]  /*12360*/  @!P5 ST.E.64 desc[UR36][R22.64], R84 ;  /* 0x000000541600d985 */ /* 0x000fe2000c101b24 */
[----:B------:R-:W-:Y:S02]  /*12370*/  ISETP.GE.AND P5, PT, R214, UR4, PT ;  /* 0x00000004d6007c0c */ /* 0x000fe4000bfa6270 */
[-C--:B------:R-:W-:Y:S02]  /*12380*/  @!P3 LEA.HI.X R5, R217, R3.reuse, R73, 0x2, P4 ;  /* 0x00000003d905b211 */ /* 0x080fe400020f1449 */
[CC--:B------:R-:W-:Y:S02]  /*12390*/  @!P2 LEA R10, P6, R216.reuse, R2.reuse, 0x2 ;  /* 0x00000002d80aa211 */ /* 0x0c0fe400078c10ff */
[----:B------:R-:W-:Y:S01]  /*123a0*/  @!P1 LEA R12, P4, R215, R2, 0x2 ;  /* 0x00000002d70c9211 */ /* 0x000fe200078810ff */
        /* <DEDUP_REMOVED lines=24> */
.L_x_4584:
[----:B------:R-:W-:Y:S05]  /*12530*/  BSYNC B1 ;  /* 0x0000000000017941 */ /* 0x000fea0003800000 */
.L_x_4583:
[----:B----4-:R3:W4:Y:S04]  /*12540*/  SHFL.IDX PT, R5, R17, 0x1, 0x1c1f ;  /* 0x003c1f0011057f89 */ /* 0x01072800000e0000 */
[----:B------:R3:W0:Y:S01]  /*12550*/  SHFL.IDX PT, R4, R0, 0x1, 0x1c1f ;  /* 0x003c1f0000047f89 */ /* 0x00062200000e0000 */
[----:B------:R-:W-:Y:S05]  /*12560*/  @P0 BRA `(.L_x_4582) ;  /* 0x00000014008c0947 */ /* 0x000fea0003800000 */
[----:B------:R-:W-:Y:S01]  /*12570*/  ULDC UR4, c[0x0][0xac8] ;  /* 0x0002b20000047ab9 */ /* 0x000fe20000000800 */
[C---:B------:R-:W-:Y:S01]  /*12580*/  VIADD R9, R19.reuse, 0x18 ;  /* 0x0000001813097836 */ /* 0x040fe20000000000 */
[C---:B------:R-:W-:Y:S01]  /*12590*/  ISETP.GE.AND P3, PT, R19.reuse, UR4, PT ;  /* 0x0000000413007c0c */ /* 0x040fe2000bf66270 */
[----:B------:R-:W-:Y:S01]  /*125a0*/  VIADD R13, R19, 0x20 ;  /* 0x00000020130d7836 */ /* 0x000fe20000000000 */
[----:B------:R-:W-:Y:S02]  /*125b0*/  ISETP.GE.AND P4, PT, R218, UR4, PT ;  /* 0x00000004da007c0c */ /* 0x000fe4000bf86270 */
[----:B------:R-:W-:Y:S02]  /*125c0*/  ISETP.GE.AND P0, PT, R9, UR4, PT ;  /* 0x0000000409007c0c */ /* 0x000fe4000bf06270 */
[----:B------:R-:W-:Y:S02]  /*125d0*/  ISETP.GE.AND P1, PT, R207, UR4, PT ;  /* 0x00000004cf007c0c */ /* 0x000fe4000bf26270 */
[----:B------:R-:W-:-:S02]  /*125e0*/  ISETP.GE.AND P2, PT, R13, UR4, PT ;  /* 0x000000040d007c0c */ /* 0x000fc4000bf46270 */
[----:B0--3--:R-:W-:Y:S02]  /*125f0*/  SHF.R.S32.HI R0, RZ, 0x1f, R9 ;  /* 0x0000001fff007819 */ /* 0x009fe40000011409 */
[----:B------:R-:W-:Y:S01]  /*12600*/  SHF.R.S32.HI R14, RZ, 0x1f, R13 ;  /* 0x0000001fff0e7819 */ /* 0x000fe2000001140d */
[----:B-12-4-:R-:W-:Y:S01]  /*12610*/  @!P3 IMAD.WIDE R2, R19, 0x4, R4 ;  /* 0x000000041302b825 */ /* 0x016fe200078e0204 */
[----:B------:R-:W-:Y:S02]  /*12620*/  SHF.R.S32.HI R15, RZ, 0x1f, R206 ;  /* 0x0000001fff0f7819 */ /* 0x000fe400000114ce */
[-C--:B------:R-:W-:Y:S02]  /*12630*/  @!P4 LEA R6, P6, R218, R4.reuse, 0x2 ;  /* 0x00000004da06c211 */ /* 0x080fe400078c10ff */
[----:B------:R-:W-:Y:S01]  /*12640*/  @!P0 LEA R10, P5, R9, R4, 0x2 ;  /* 0x00000004090a8211 */ /* 0x000fe200078a10ff */
[----:B------:R0:W-:Y:S01]  /*12650*/  @!P3 ST.E.64 desc[UR36][R2.64], R26 ;  /* 0x0000001a0200b985 */ /* 0x0001e2000c101b24 */
[----:B------:R-:W-:-:S02]  /*12660*/  ISETP.GE.AND P3, PT, R206, UR4, PT ;  /* 0x00000004ce007c0c */ /* 0x000fc4000bf66270 */
[-C--:B------:R-:W-:Y:S02]  /*12670*/  @!P4 LEA.HI.X R7, R218, R5.reuse, R74, 0x2, P6 ;  /* 0x00000005da07c211 */ /* 0x080fe400030f144a */
[-C--:B------:R-:W-:Y:S02]  /*12680*/  @!P0 LEA.HI.X R11, R9, R5.reuse, R0, 0x2, P5 ;  /* 0x00000005090b8211 */ /* 0x080fe400028f1400 */
[----:B------:R-:W-:Y:S01]  /*12690*/  SHF.R.S32.HI R0, RZ, 0x1f, R207 ;  /* 0x0000001fff007819 */ /* 0x000fe200000114cf */
[----:B------:R1:W-:Y:S01]  /*126a0*/  @!P4 ST.E.64 desc[UR36][R6.64], R30 ;  /* 0x0000001e0600c985 */ /* 0x0003e2000c101b24 */
[-C--:B------:R-:W-:Y:S02]  /*126b0*/  @!P1 LEA R8, P5, R207, R4.reuse, 0x2 ;  /* 0x00000004cf089211 */ /* 0x080fe400078a10ff */
[----:B------:R-:W-:Y:S02]  /*126c0*/  @!P2 LEA R12, P6, R13, R4, 0x2 ;  /* 0x000000040d0ca211 */ /* 0x000fe400078c10ff */
[----:B------:R-:W-:-:S02]  /*126d0*/  @!P1 LEA.HI.X R9, R207, R5, R0, 0x2, P5 ;  /* 0x00000005cf099211 */ /* 0x000fc400028f1400 */
[----:B------:R-:W-:Y:S02]  /*126e0*/  ISETP.GE.AND P4, PT, R205, UR4, PT ;  /* 0x00000004cd007c0c */ /* 0x000fe4000bf86270 */
[-C--:B------:R-:W-:Y:S01]  /*126f0*/  @!P2 LEA.HI.X R13, R13, R5.reuse, R14, 0x2, P6 ;  /* 0x000000050d0da211 */ /* 0x080fe200030f140e */
[----:B------:R2:W-:Y:S01]  /*12700*/  @!P1 ST.E.64 desc[UR36][R8.64], R34 ;  /* 0x0000002208009985 */ /* 0x0005e2000c101b24 */
[----:B------:R-:W-:Y:S02]  /*12710*/  ISETP.GE.AND P5, PT, R204, UR4, PT ;  /* 0x00000004cc007c0c */ /* 0x000fe4000bfa6270 */
[C---:B0-----:R-:W-:Y:S01]  /*12720*/  @!P3 LEA R2, P1, R206.reuse, R4, 0x2 ;  /* 0x00000004ce02b211 */ /* 0x041fe200078210ff */
[----:B------:R0:W-:Y:S01]  /*12730*/  @!P0 ST.E.64 desc[UR36][R10.64], R38 ;  /* 0x000000260a008985 */ /* 0x0001e2000c101b24 */
[----:B------:R-:W-:Y:S02]  /*12740*/  SHF.R.S32.HI R0, RZ, 0x1f, R205 ;  /* 0x0000001fff007819 */ /* 0x000fe400000114cd */
[----:B------:R-:W-:Y:S01]  /*12750*/  @!P3 LEA.HI.X R3, R206, R5, R15, 0x2, P1 ;  /* 0x00000005ce03b211 */ /* 0x000fe200008f140f */
[----:B------:R3:W-:Y:S01]  /*12760*/  @!P2 ST.E.64 desc[UR36][R12.64], R42 ;  /* 0x0000002a0c00a985 */ /* 0x0007e2000c101b24 */
[----:B------:R-:W-:-:S02]  /*12770*/  ISETP.GE.AND P2, PT, R203, UR4, PT ;  /* 0x00000004cb007c0c */ /* 0x000fc4000bf46270 */
[----:B------:R-:W-:Y:S01]  /*12780*/  ISETP.GE.AND P1, PT, R202, UR4, PT ;  /* 0x00000004ca007c0c */ /* 0x000fe2000bf26270 */
[----:B------:R4:W-:Y:S01]  /*12790*/  @!P3 ST.E.64 desc[UR36][R2.64], R46 ;  /* 0x0000002e0200b985 */ /* 0x0009e2000c101b24 */
[CC--:B-1----:R-:W-:Y:S02]  /*127a0*/  @!P4 LEA R6, P0, R205.reuse, R4.reuse, 0x2 ;  /* 0x00000004cd06c211 */ /* 0x0c2fe400078010ff */
[----:B------:R-:W-:Y:S02]  /*127b0*/  SHF.R.S32.HI R17, RZ, 0x1f, R204 ;  /* 0x0000001fff117819 */ /* 0x000fe400000114cc */
[----:B------:R-:W-:Y:S02]  /*127c0*/  @!P5 LEA R14, P6, R204, R4, 0x2 ;  /* 0x00000004cc0ed211 */ /* 0x000fe400078c10ff */
[----:B------:R-:W-:Y:S02]  /*127d0*/  @!P4 LEA.HI.X R7, R205, R5, R0, 0x2, P0 ;  /* 0x00000005cd07c211 */ /* 0x000fe400000f1400 */
[----:B------:R-:W-:-:S02]  /*127e0*/  ISETP.GE.AND P0, PT, R201, UR4, PT ;  /* 0x00000004c9007c0c */ /* 0x000fc4000bf06270 */
[----:B------:R-:W-:Y:S01]  /*127f0*/  @!P5 LEA.HI.X R15, R204, R5, R17, 0x2, P6 ;  /* 0x00000005cc0fd211 */ /* 0x000fe200030f1411 */
[----:B------:R1:W-:Y:S01]  /*12800*/  @!P4 ST.E.64 desc[UR36][R6.64], R50 ;  /* 0x000000320600c985 */ /* 0x0003e2000c101b24 */
[----:B------:R-:W-:Y:S02]  /*12810*/  SHF.R.S32.HI R0, RZ, 0x1f, R203 ;  /* 0x0000001fff007819 */ /* 0x000fe400000114cb */
[-C--:B--2---:R-:W-:Y:S01]  /*12820*/  @!P2 LEA R8, P4, R203, R4.reuse, 0x2 ;  /* 0x00000004cb08a211 */ /* 0x084fe200078810ff */
[----:B------:R2:W-:Y:S01]  /*12830*/  @!P5 ST.E.64 desc[UR36][R14.64], R54 ;  /* 0x000000360e00d985 */ /* 0x0005e2000c101b24 */
[----:B0-----:R-:W-:Y:S02]  /*12840*/  SHF.R.S32.HI R11, RZ, 0x1f, R202 ;  /* 0x0000001fff0b7819 */ /* 0x001fe400000114ca */
[----:B------:R-:W-:Y:S02]  /*12850*/  @!P1 LEA R10, P3, R202, R4, 0x2 ;  /* 0x00000004ca0a9211 */ /* 0x000fe400078610ff */
[----:B------:R-:W-:-:S02]  /*12860*/  ISETP.GE.AND P5, PT, R200, UR4, PT ;  /* 0x00000004c8007c0c */ /* 0x000fc4000bfa6270 */
[-C--:B------:R-:W-:Y:S02]  /*12870*/  @!P2 LEA.HI.X R9, R203, R5.reuse, R0, 0x2, P4 ;  /* 0x00000005cb09a211 */ /* 0x080fe400020f1400 */
[----:B------:R-:W-:Y:S02]  /*12880*/  ISETP.GE.AND P4, PT, R199, UR4, PT ;  /* 0x00000004c7007c0c */ /* 0x000fe4000bf86270 */
[----:B------:R-:W-:Y:S01]  /*12890*/  @!P1 LEA.HI.X R11, R202, R5, R11, 0x2, P3 ;  /* 0x00000005ca0b9211 */ /* 0x000fe200018f140b */
[----:B------:R0:W-:Y:S01]  /*128a0*/  @!P2 ST.E.64 desc[UR36][R8.64], R58 ;  /* 0x0000003a0800a985 */ /* 0x0001e2000c101b24 */
[----:B------:R-:W-:Y:S02]  /*128b0*/  ISETP.GE.AND P3, PT, R198, UR4, PT ;  /* 0x00000004c6007c0c */ /* 0x000fe4000bf66270 */
[----:B---3--:R-:W-:Y:S01]  /*128c0*/  SHF.R.S32.HI R13, RZ, 0x1f, R201 ;  /* 0x0000001fff0d7819 */ /* 0x008fe200000114c9 */
[----:B------:R3:W-:Y:S01]  /*128d0*/  @!P1 ST.E.64 desc[UR36][R10.64], R62 ;  /* 0x0000003e0a009985 */ /* 0x0007e2000c101b24 */
[----:B------:R-:W-:-:S02]  /*128e0*/  @!P0 LEA R12, P6, R201, R4, 0x2 ;  /* 0x00000004c90c8211 */ /* 0x000fc400078c10ff */
[----:B----4-:R-:W-:Y:S02]  /*128f0*/  SHF.R.S32.HI R3, RZ, 0x1f, R200 ;  /* 0x0000001fff037819 */ /* 0x010fe400000114c8 */
[----:B------:R-:W-:Y:S02]  /*12900*/  @!P0 LEA.HI.X R13, R201, R5, R13, 0x2, P6 ;  /* 0x00000005c90d8211 */ /* 0x000fe400030f140d */
[-C--:B------:R-:W-:Y:S02]  /*12910*/  @!P5 LEA R2, P1, R200, R4.reuse, 0x2 ;  /* 0x00000004c802d211 */ /* 0x080fe400078210ff */
[----:B------:R-:W-:Y:S01]  /*12920*/  SHF.R.S32.HI R0, RZ, 0x1f, R199 ;  /* 0x0000001fff007819 */ /* 0x000fe200000114c7 */
[----:B------:R4:W-:Y:S01]  /*12930*/  @!P0 ST.E.64 desc[UR36][R12.64], R66 ;  /* 0x000000420c008985 */ /* 0x0009e2000c101b24 */
[----:B------:R-:W-:Y:S02]  /*12940*/  ISETP.GE.AND P2, PT, R197, UR4, PT ;  /* 0x00000004c5007c0c */ /* 0x000fe4000bf46270 */
[----:B-1----:R-:W-:-:S02]  /*12950*/  @!P4 LEA R6, P0, R199, R4, 0x2 ;  /* 0x00000004c706c211 */ /* 0x002fc400078010ff */
[----:B--2---:R-:W-:Y:S02]  /*12960*/  SHF.R.S32.HI R15, RZ, 0x1f, R198 ;  /* 0x0000001fff0f7819 */ /* 0x004fe400000114c6 */
[----:B------:R-:W-:Y:S02]  /*12970*/  @!P3 LEA R14, P6, R198, R4, 0x2 ;  /* 0x00000004c60eb211 */ /* 0x000fe400078c10ff */
[-C--:B------:R-:W-:Y:S02]  /*12980*/  @!P5 LEA.HI.X R3, R200, R5.reuse, R3, 0x2, P1 ;  /* 0x00000005c803d211 */ /* 0x080fe400008f1403 */
[----:B------:R-:W-:Y:S02]  /*12990*/  ISETP.GE.AND P1, PT, R196, UR4, PT ;  /* 0x00000004c4007c0c */ /* 0x000fe4000bf26270 */
[----:B------:R-:W-:Y:S01]  /*129a0*/  @!P4 LEA.HI.X R7, R199, R5, R0, 0x2, P0 ;  /* 0x00000005c707c211 */ /* 0x000fe200000f1400 */
[----:B------:R1:W-:Y:S01]  /*129b0*/  @!P5 ST.E.64 desc[UR36][R2.64], R70 ;  /* 0x000000460200d985 */ /* 0x0003e2000c101b24 */
[----:B------:R-:W-:-:S02]  /*129c0*/  ISETP.GE.AND P0, PT, R217, UR4, PT ;  /* 0x00000004d9007c0c */ /* 0x000fc4000bf06270 */
[----:B------:R-:W-:Y:S01]  /*129d0*/  @!P3 LEA.HI.X R15, R198, R5, R15, 0x2, P6 ;  /* 0x00000005c60fb211 */ /* 0x000fe200030f140f */
[----:B------:R2:W-:Y:S01]  /*129e0*/  @!P4 ST.E.64 desc[UR36][R6.64], R122 ;  /* 0x0000007a0600c985 */ /* 0x0005e2000c101b24 */
[----:B------:R-:W-:Y:S02]  /*129f0*/  SHF.R.S32.HI R0, RZ, 0x1f, R197 ;  /* 0x0000001fff007819 */ /* 0x000fe400000114c5 */
[-C--:B0-----:R-:W-:Y:S01]  /*12a00*/  @!P2 LEA R8, P4, R197, R4.reuse, 0x2 ;  /* 0x00000004c508a211 */ /* 0x081fe200078810ff */
[----:B------:R-:W-:Y:S01]  /*12a10*/  @!P3 ST.E.64 desc[UR36][R14.64], R78 ;  /* 0x0000004e0e00b985 */ /* 0x000fe2000c101b24 */
[----:B------:R-:W-:Y:S02]  /*12a20*/  ISETP.GE.AND P3, PT, R216, UR4, PT ;  /* 0x00000004d8007c0c */ /* 0x000fe4000bf66270 */
[----:B---3--:R-:W-:Y:S02]  /*12a30*/  SHF.R.S32.HI R11, RZ, 0x1f, R196 ;  /* 0x0000001fff0b7819 */ /* 0x008fe400000114c4 */
[----:B------:R-:W-:-:S02]  /*12a40*/  @!P1 LEA R10, P5, R196, R4, 0x2 ;  /* 0x00000004c40a9211 */ /* 0x000fc400078a10ff */
[-C--:B------:R-:W-:Y:S02]  /*12a50*/  @!P2 LEA.HI.X R9, R197, R5.reuse, R0, 0x2, P4 ;  /* 0x00000005c509a211 */ /* 0x080fe400020f1400 */
[-C--:B----4-:R-:W-:Y:S02]  /*12a60*/  @!P0 LEA R12, P6, R217, R4.reuse, 0x2 ;  /* 0x00000004d90c8211 */ /* 0x090fe400078c10ff */
[----:B------:R-:W-:Y:S01]  /*12a70*/  ISETP.GE.AND P4, PT, R215, UR4, PT ;  /* 0x00000004d7007c0c */ /* 0x000fe2000bf86270 */
[----:B------:R0:W-:Y:S01]  /*12a80*/  @!P2 ST.E.64 desc[UR36][R8.64], R82 ;  /* 0x000000520800a985 */ /* 0x0001e2000c101b24 */
[-C--:B------:R-:W-:Y:S02]  /*12a90*/  @!P1 LEA.HI.X R11, R196, R5.reuse, R11, 0x2, P5 ;  /* 0x00000005c40b9211 */ /* 0x080fe400028f140b */
[----:B------:R-:W-:Y:S02]  /*12aa0*/  @!P0 LEA.HI.X R13, R217, R5, R73, 0x2, P6 ;  /* 0x00000005d90d8211 */ /* 0x000fe400030f1449 */
[----:B------:R-:W-:Y:S01]  /*12ab0*/  ISETP.GE.AND P2, PT, R214, UR4, PT ;  /* 0x00000004d6007c0c */ /* 0x000fe2000bf46270 */
[----:B------:R3:W-:Y:S01]  /*12ac0*/  @!P1 ST.E.64 desc[UR36][R10.64], R86 ;  /* 0x000000560a009985 */ /* 0x0007e2000c101b24 */
[----:B-1----:R-:W-:-:S02]  /*12ad0*/  @!P3 LEA R2, P5, R216, R4, 0x2 ;  /* 0x00000004d802b211 */ /* 0x002fc400078a10ff */
[----:B------:R-:W-:Y:S01]  /*12ae0*/  ISETP.GE.AND P1, PT, R213, UR4, PT ;  /* 0x00000004d5007c0c */ /* 0x000fe2000bf26270 */
[----:B------:R1:W-:Y:S01]  /*12af0*/  @!P0 ST.E.64 desc[UR36][R12.64], R90 ;  /* 0x0000005a0c008985 */ /* 0x0003e2000c101b24 */
[----:B------:R-:W-:Y:S02]  /*12b00*/  ISETP.GE.AND P0, PT, R212, UR4, PT ;  /* 0x00000004d4007c0c */ /* 0x000fe4000bf06270 */
[----:B------:R-:W-:Y:S02]  /*12b10*/  @!P3 LEA.HI.X R3, R216, R5, R229, 0x2, P5 ;  /* 0x00000005d803b211 */ /* 0x000fe400028f14e5 */
[----:B------:R-:W-:Y:S02]  /*12b20*/  ISETP.GE.AND P5, PT, R211, UR4, PT ;  /* 0x00000004d3007c0c */ /* 0x000fe4000bfa6270 */
[-C--:B--2---:R-:W-:Y:S01]  /*12b30*/  @!P4 LEA R6, P6, R215, R4.reuse, 0x2 ;  /* 0x00000004d706c211 */ /* 0x084fe200078c10ff */
[----:B------:R2:W-:Y:S01]  /*12b40*/  @!P3 ST.E.64 desc[UR36][R2.64], R94 ;  /* 0x0000005e0200b985 */ /* 0x0005e2000c101b24 */
[----:B0-----:R-:W-:-:S02]  /*12b50*/  @!P2 LEA R8, P3, R214, R4, 0x2 ;  /* 0x00000004d608a211 */ /* 0x001fc400078610ff */
[-C--:B------:R-:W-:Y:S02]  /*12b60*/  @!P4 LEA.HI.X R7, R215, R5.reuse, R228, 0x2, P6 ;  /* 0x00000005d707c211 */ /* 0x080fe400030f14e4 */
[-C--:B---3--:R-:W-:Y:S02]  /*12b70*/  @!P1 LEA R10, P6, R213, R4.reuse, 0x2 ;  /* 0x00000004d50a9211 */ /* 0x088fe400078c10ff */
[-C--:B------:R-:W-:Y:S01]  /*12b80*/  @!P2 LEA.HI.X R9, R214, R5.reuse, R227, 0x2, P3 ;  /* 0x00000005d609a211 */ /* 0x080fe200018f14e3 */
[----:B------:R2:W-:Y:S01]  /*12b90*/  @!P4 ST.E.64 desc[UR36][R6.64], R124 ;  /* 0x0000007c0600c985 */ /* 0x0005e2000c101b24 */
[-C--:B-1----:R-:W-:Y:S02]  /*12ba0*/  @!P0 LEA R12, P4, R212, R4.reuse, 0x2 ;  /* 0x00000004d40c8211 */ /* 0x082fe400078810ff */
[----:B------:R-:W-:Y:S01]  /*12bb0*/  @!P5 LEA R14, P3, R211, R4, 0x2 ;  /* 0x00000004d30ed211 */ /* 0x000fe200078610ff */
[----:B------:R2:W-:Y:S01]  /*12bc0*/  @!P2 ST.E.64 desc[UR36][R8.64], R126 ;  /* 0x0000007e0800a985 */ /* 0x0005e2000c101b24 */
[----:B------:R-:W-:-:S02]  /*12bd0*/  @!P1 LEA.HI.X R11, R213, R5, R226, 0x2, P6 ;  /* 0x00000005d50b9211 */ /* 0x000fc400030f14e2 */
[-C--:B------:R-:W-:Y:S02]  /*12be0*/  @!P0 LEA.HI.X R13, R212, R5.reuse, R225, 0x2, P4 ;  /* 0x00000005d40d8211 */ /* 0x080fe400020f14e1 */
[----:B------:R-:W-:Y:S01]  /*12bf0*/  @!P5 LEA.HI.X R15, R211, R5, R224, 0x2, P3 ;  /* 0x00000005d30fd211 */ /* 0x000fe200018f14e0 */
[----:B------:R2:W-:Y:S04]  /*12c00*/  @!P1 ST.E.64 desc[UR36][R10.64], R128 ;  /* 0x000000800a009985 */ /* 0x0005e8000c101b24 */
[----:B------:R2:W-:Y:S01]  /*12c10*/  @!P0 ST.E.64 desc[UR36][R12.64], R110 ;  /* 0x0000006e0c008985 */ /* 0x0005e2000c101b24 */
[----:B------:R-:W-:-:S03]  /*12c20*/  ISETP.GE.AND P0, PT, R210, UR4, PT ;  /* 0x00000004d2007c0c */ /* 0x000fc6000bf06270 */
[----:B------:R2:W-:Y:S10]  /*12c30*/  @!P5 ST.E.64 desc[UR36][R14.64], R114 ;  /* 0x000000720e00d985 */ /* 0x0005f4000c101b24 */
[----:B------:R-:W-:Y:S05]  /*12c40*/  @P0 BRA `(.L_x_4582) ;  /* 0x0000000c00d40947 */ /* 0x000fea0003800000 */
[----:B--2---:R-:W-:-:S04]  /*12c50*/  LEA R2, P0, R210, R4, 0x2 ;  /* 0x00000004d2027211 */ /* 0x004fc800078010ff */
[----:B------:R-:W-:-:S05]  /*12c60*/  LEA.HI.X R3, R210, R5, R223, 0x2, P0 ;  /* 0x00000005d2037211 */ /* 0x000fca00000f14df */
[----:B------:R0:W-:Y:S01]  /*12c70*/  ST.E.64 desc[UR36][R2.64], R118 ;  /* 0x0000007602007985 */ /* 0x0001e2000c101b24 */
[----:B------:R-:W-:Y:S05]  /*12c80*/  BRA `(.L_x_4582) ;  /* 0x0000000c00c47947 */ /* 0x000fea0003800000 */
.L_x_4573:
[----:B------:R-:W0:Y:S01]  /*12c90*/  LDC.64 R2, c[0x0][0xc00] ;  /* 0x00030000ff027b82 */ /* 0x000e220000000a00 */
[----:B------:R-:W-:Y:S01]  /*12ca0*/  R2UR UR11, R220 ;  /* 0x00000000dc0b72ca */ /* 0x000fe200000e0000 */
[----:B------:R-:W-:Y:S01]  /*12cb0*/  ULDC.64 UR8, c[0x0][0xc00] ;  /* 0x0003000000087ab9 */ /* 0x000fe20000000a00 */
[----:B------:R-:W-:Y:S01]  /*12cc0*/  IMAD.MOV.U32 R7, RZ, RZ, RZ ;  /* 0x000000ffff077224 */ /* 0x000fe200078e00ff */
[----:B------:R-:W-:-:S04]  /*12cd0*/  R2UR UR10, R195 ;  /* 0x00000000c30a72ca */ /* 0x000fc800000e0000 */
[----:B------:R-:W1:Y:S06]  /*12ce0*/  LDC.64 R4, c[0x0][0xc08] ;  /* 0x00030200ff047b82 */ /* 0x000e6c0000000a00 */
[----:B------:R-:W-:Y:S01]  /*12cf0*/  UIMAD.WIDE UR8, UR11, 0x4, UR8 ;  /* 0x000000040b0878a5 */ /* 0x000fe2000f8e0208 */
[----:B0-----:R-:W-:-:S05]  /*12d00*/  ISETP.NE.U32.AND P0, PT, R2, RZ, PT ;  /* 0x000000ff0200720c */ /* 0x001fca0003f05070 */
[----:B------:R-:W-:Y:S01]  /*12d10*/  IMAD.U32 R2, RZ, RZ, UR8 ;  /* 0x00000008ff027e24 */ /* 0x000fe2000f8e00ff */
[----:B------:R-:W-:Y:S01]  /*12d20*/  R2UR UR4, R3 ;  /* 0x00000000030472ca */ /* 0x000fe200000e0000 */
[----:B------:R-:W-:Y:S01]  /*12d30*/  IMAD.U32 R3, RZ, RZ, UR9 ;  /* 0x00000009ff037e24 */ /* 0x000fe2000f8e00ff */
[----:B-1----:R-:W-:-:S05]  /*12d40*/  ISETP.NE.U32.AND P1, PT, R4, RZ, PT ;  /* 0x000000ff0400720c */ /* 0x002fca0003f25070 */
[----:B------:R-:W-:-:S06]  /*12d50*/  VOTEU.ANY UP0, P0 ;  /* 0x00000000003f7886 */ /* 0x000fcc0000000100 */
[----:B------:R-:W-:Y:S01]  /*12d60*/  UISETP.NE.AND.EX UP0, UPT, UR4, URZ, UPT, UP0 ;  /* 0x0000003f0400728c */ /* 0x000fe2000bf05300 */
[----:B------:R-:W-:Y:S01]  /*12d70*/  R2UR UR4, R5 ;  /* 0x00000000050472ca */ /* 0x000fe200000e0000 */
[----:B------:R-:W-:-:S04]  /*12d80*/  VOTEU.ANY UP1, P1 ;  /* 0x00000000003f7886 */ /* 0x000fc80000820100 */
[----:B------:R-:W-:-:S08]  /*12d90*/  PLOP3.LUT P0, PT, PT, PT, UP0, 0x80, 0x0 ;  /* 0x000000000000781c */ /* 0x000fd00003f0f008 */
[----:B------:R-:W-:-:S06]  /*12da0*/  UISETP.NE.AND.EX UP1, UPT, UR4, URZ, UPT, UP1 ;  /* 0x0000003f0400728c */ /* 0x000fcc000bf25310 */
[----:B------:R-:W-:Y:S01]  /*12db0*/  PLOP3.LUT P1, PT, PT, PT, UP1, 0x80, 0x0 ;  /* 0x000000000000781c */ /* 0x000fe20003f2f018 */
[----:B------:R0:W5:Y:S01]  /*12dc0*/  @P0 LDG.E R7, desc[UR36][R2.64] ;  /* 0x0000002402070981 */ /* 0x000162000c1e1900 */
[----:B------:R-:W-:Y:S02]  /*12dd0*/  ULDC UR4, c[0x0][0xa88] ;  /* 0x0002a20000047ab9 */ /* 0x000fe40000000800 */
[----:B------:R-:W-:Y:S01]  /*12de0*/  IMAD.U32 R0, RZ, RZ, UR4 ;  /* 0x00000004ff007e24 */ /* 0x000fe2000f8e00ff */
[----:B------:R-:W-:Y:S02]  /*12df0*/  @UP1 ULDC.64 UR8, c[0x0][0xc08] ;  /* 0x0003020000081ab9 */ /* 0x000fe40000000a00 */
[----:B------:R-:W-:-:S06]  /*12e00*/  @UP1 UIMAD.WIDE UR8, UR11, 0x4, UR8 ;  /* 0x000000040b0818a5 */ /* 0x000fcc000f8e0208 */
[----:B------:R-:W-:Y:S02]  /*12e10*/  IMAD.U32 R4, RZ, RZ, UR8 ;  /* 0x00000008ff047e24 */ /* 0x000fe4000f8e00ff */
[----:B------:R-:W-:-:S05]  /*12e20*/  IMAD.U32 R5, RZ, RZ, UR9 ;  /* 0x00000009ff057e24 */ /* 0x000fca000f8e00ff */
[----:B------:R0:W5:Y:S01]  /*12e30*/  @P1 LDG.E R0, desc[UR36][R4.64] ;  /* 0x0000002404001981 */ /* 0x000162000c1e1900 */
[----:B------:R-:W-:-:S11]  /*12e40*/  UISETP.NE.AND UP1, UPT, UR10, URZ, UPT ;  /* 0x0000003f0a00728c */ /* 0x000fd6000bf25270 */
[----:B------:R-:W-:Y:S02]  /*12e50*/  @!UP1 ULDC UR10, c[0x0][0xad4] ;  /* 0x0002b500000a9ab9 */ /* 0x000fe40000000800 */
[----:B------:R-:W-:Y:S01]  /*12e60*/  IMAD.U32 R195, RZ, RZ, UR10 ;  /* 0x0000000affc37e24 */ /* 0x000fe2000f8e00ff */
[----:B0-----:R-:W-:Y:S06]  /*12e70*/  @P1 BRA `(.L_x_4585) ;  /* 0x0000000000101947 */ /* 0x001fec0003800000 */
[----:B------:R-:W-:Y:S05]  /*12e80*/  @!P0 BRA `(.L_x_4585) ;  /* 0x00000000000c8947 */ /* 0x000fea0003800000 */
[----:B------:R-:W2:Y:S04]  /*12e90*/  LDG.E R5, desc[UR36][R2.64] ;  /* 0x0000002402057981 */ /* 0x000ea8000c1e1900 */
[----:B-----5:R-:W2:Y:S02]  /*12ea0*/  LDG.E R0, desc[UR36][R2.64+0x4] ;  /* 0x0000042402007981 */ /* 0x020ea4000c1e1900 */
[----:B--2---:R-:W-:-:S07]  /*12eb0*/  IMAD.IADD R0, R0, 0x1, -R5 ;  /* 0x0000000100007824 */ /* 0x004fce00078e0a05 */
.L_x_4585:
[----:B------:R-:W0:Y:S01]  /*12ec0*/  S2R R2, SR_TID.X ;  /* 0x0000000000027919 */ /* 0x000e220000002100 */
[----:B------:R-:W-:Y:S01]  /*12ed0*/  R2UR UR4, R220 ;  /* 0x00000000dc0472ca */ /* 0x000fe200000e0000 */
[----:B------:R-:W-:Y:S01]  /*12ee0*/  BSSY B1, `(.L_x_4586) ;  /* 0x0000043000017945 */ /* 0x000fe20003800000 */
[----:B-----5:R-:W-:-:S11]  /*12ef0*/  R2UR UR20, R7 ;  /* 0x00000000071472ca */ /* 0x020fd600000e0000 */
[----:B------:R-:W-:Y:S02]  /*12f00*/  USHF.R.S32.HI UR8, URZ, 0x1f, UR4 ;  /* 0x0000001f3f087899 */ /* 0x000fe40008011404 */
[----:B------:R-:W-:Y:S02]  /*12f10*/  USEL UR4, UR4, URZ, !UP0 ;  /* 0x0000003f04047287 */ /* 0x000fe4000c000000 */
[----:B------:R-:W-:Y:S02]  /*12f20*/  USEL UR8, UR8, URZ, !UP0 ;  /* 0x0000003f08087287 */ /* 0x000fe4000c000000 */
[----:B------:R-:W-:Y:S01]  /*12f30*/  USHF.R.S32.HI UR20, URZ, 0x1f, UR20 ;  /* 0x0000001f3f147899 */ /* 0x000fe20008011414 */
[----:B0-----:R-:W-:-:S05]  /*12f40*/  VIADD R2, R2, 0xffffff80 ;  /* 0xffffff8002027836 */ /* 0x001fca0000000000 */
[----:B------:R-:W-:-:S13]  /*12f50*/  ISETP.GT.AND P0, PT, R2, 0x7f, PT ;  /* 0x0000007f0200780c */ /* 0x000fda0003f04270 */
[----:B------:R-:W-:Y:S05]  /*12f60*/  @P0 BRA `(.L_x_4587) ;  /* 0x0000000000e80947 */ /* 0x000fea0003800000 */
[----:B------:R-:W0:Y:S01]  /*12f70*/  S2R R6, SR_TID.X ;  /* 0x0000000000067919 */ /* 0x000e220000002100 */
[----:B------:R-:W1:Y:S01]  /*12f80*/  LDC R9, c[0x0][0xbe8] ;  /* 0x0002fa00ff097b82 */ /* 0x000e620000000800 */
[----:B------:R-:W-:-:S13]  /*12f90*/  R2UR UR9, R23 ;  /* 0x00000000170972ca */ /* 0x000fda00000e0000 */
[----:B------:R-:W-:Y:S02]  /*12fa0*/  IMAD.U32 R3, RZ, RZ, UR9 ;  /* 0x00000009ff037e24 */ /* 0x000fe4000f8e00ff */
[----:B-1----:R-:W-:-:S03]  /*12fb0*/  IMAD R2, R0, R9, RZ ;  /* 0x0000000900027224 */ /* 0x002fc600078e02ff */
[----:B0-----:R-:W-:-:S04]  /*12fc0*/  IADD3 R6, R3, -0x80, R6 ;  /* 0xffffff8003067810 */ /* 0x001fc80007ffe006 */
        /* <DEDUP_REMOVED lines=15> */
[----:B------:R-:W-:Y:S02]  /*130c0*/  UIMAD.WIDE.U32 UR16, UR10, UR19, URZ ;  /* 0x000000130a1072a5 */ /* 0x000fe4000f8e003f */
[----:B------:R-:W-:Y:S01]  /*130d0*/  UIMAD UR19, UR11, UR19, URZ ;  /* 0x000000130b1372a4 */ /* 0x000fe2000f8e023f */
[----:B0-----:R-:W-:Y:S01]  /*130e0*/  @P0 IMAD.HI.U32 R5, R6, R5, RZ ;  /* 0x0000000506050227 */ /* 0x001fe200078e00ff */
[----:B------:R-:W-:Y:S02]  /*130f0*/  UIMAD UR13, UR13, UR4, URZ ;  /* 0x000000040d0d72a4 */ /* 0x000fe4000f8e023f */
[----:B------:R-:W-:Y:S01]  /*13100*/  UIMAD.WIDE.U32 UR10, UR12, UR4, URZ ;  /* 0x000000040c0a72a5 */ /* 0x000fe2000f8e003f */
[----:B------:R-:W-:Y:S01]  /*13110*/  IMAD.U32 R2, RZ, RZ, UR16 ;  /* 0x00000010ff027e24 */ /* 0x000fe2000f8e00ff */
[----:B------:R-:W-:-:S02]  /*13120*/  UIADD3 UR19, UR17, UR19, URZ ;  /* 0x0000001311137290 */ /* 0x000fc4000fffe03f */
[----:B------:R-:W-:Y:S01]  /*13130*/  IMAD.U32 R3, RZ, RZ, UR17 ;  /* 0x00000011ff037e24 */ /* 0x000fe2000f8e00ff */
[----:B------:R-:W-:Y:S01]  /*13140*/  UIMAD UR13, UR12, UR8, UR13 ;  /* 0x000000080c0d72a4 */ /* 0x000fe2000f8e020d */
[----:B-1----:R-:W-:Y:S01]  /*13150*/  @P0 SHF.R.U32.HI R4, RZ, R8, R5 ;  /* 0x00000008ff040219 */ /* 0x002fe20000011605 */
[----:B------:R-:W-:Y:S01]  /*13160*/  ULDC.64 UR14, c[0x0][UR18+0x228] ;  /* 0x00008a00120e7abb */ /* 0x000fe20008000a00 */
[----:B------:R-:W-:Y:S01]  /*13170*/  IADD3 R3, P0, P1, R2, UR10, R7 ;  /* 0x0000000a02037c10 */ /* 0x000fe2000f91e007 */
[----:B------:R-:W-:Y:S01]  /*13180*/  UIADD3 UR13, UR11, UR13, URZ ;  /* 0x0000000d0b0d7290 */ /* 0x000fe2000fffe03f */
[----:B------:R-:W-:Y:S01]  /*13190*/  IMAD.U32 R2, RZ, RZ, UR20 ;  /* 0x00000014ff027e24 */ /* 0x000fe2000f8e00ff */
[----:B------:R-:W-:Y:S01]  /*131a0*/  UIMAD.WIDE.U32 UR16, UR14, UR9, URZ ;  /* 0x000000090e1072a5 */ /* 0x000fe2000f8e003f */
[----:B------:R-:W-:Y:S01]  /*131b0*/  IMAD.MOV R5, RZ, RZ, -R4 ;  /* 0x000000ffff057224 */ /* 0x000fe200078e0a04 */
[----:B------:R-:W-:Y:S01]  /*131c0*/  UIMAD UR9, UR15, UR9, URZ ;  /* 0x000000090f0972a4 */ /* 0x000fe2000f8e023f */
[----:B------:R-:W-:Y:S01]  /*131d0*/  IMAD.U32 R11, RZ, RZ, UR19 ;  /* 0x00000013ff0b7e24 */ /* 0x000fe2000f8e00ff */
[----:B------:R-:W-:Y:S01]  /*131e0*/  ULDC.64 UR10, c[0x0][UR18+0x210] ;  /* 0x00008400120a7abb */ /* 0x000fe20008000a00 */
[----:B------:R-:W-:Y:S01]  /*131f0*/  IMAD R5, R9, R5, R6 ;  /* 0x0000000509057224 */ /* 0x000fe200078e0206 */
[----:B------:R-:W-:-:S02]  /*13200*/  UIADD3 UR9, UR17, UR9, URZ ;  /* 0x0000000911097290 */ /* 0x000fc4000fffe03f */
[----:B------:R-:W-:Y:S01]  /*13210*/  IADD3.X R6, R11, UR13, R2, P0, P1 ;  /* 0x0000000d0b067c10 */ /* 0x000fe200087e2402 */
[----:B------:R-:W-:Y:S01]  /*13220*/  IMAD R9, R5, UR11, RZ ;  /* 0x0000000b05097c24 */ /* 0x000fe2000f8e02ff */
[----:B------:R-:W-:Y:S01]  /*13230*/  IADD3 R2, P0, P1, R4, UR16, R3 ;  /* 0x0000001004027c10 */ /* 0x000fe2000f91e003 */
[----:B------:R-:W-:Y:S01]  /*13240*/  ULDC.64 UR12, c[0x0][0xba8] ;  /* 0x0002ea00000c7ab9 */ /* 0x000fe20000000a00 */
[----:B------:R-:W-:Y:S01]  /*13250*/  SHF.R.S32.HI R3, RZ, 0x1f, R4 ;  /* 0x0000001fff037819 */ /* 0x000fe20000011404 */
[----:B------:R-:W-:Y:S01]  /*13260*/  @!UP0 ULDC UR12, c[0x0][0xb50] ;  /* 0x0002d400000c8ab9 */ /* 0x000fe20000000800 */
[----:B------:R-:W-:Y:S01]  /*13270*/  SHF.R.S32.HI R4, RZ, 0x1f, R5 ;  /* 0x0000001fff047819 */ /* 0x000fe20000011405 */
[----:B------:R-:W-:Y:S01]  /*13280*/  @!UP0 ULDC UR13, c[0x0][0xb54] ;  /* 0x0002d500000d8ab9 */ /* 0x000fe20000000800 */
[----:B------:R-:W-:-:S03]  /*13290*/  IADD3.X R3, R3, UR9, R6, P0, P1 ;  /* 0x0000000903037c10 */ /* 0x000fc600087e2406 */
[----:B------:R-:W-:Y:S02]  /*132a0*/  IMAD R9, R4, UR10, R9 ;  /* 0x0000000a04097c24 */ /* 0x000fe4000f8e0209 */
[----:B------:R-:W-:-:S04]  /*132b0*/  IMAD.WIDE.U32 R2, R5, UR10, R2 ;  /* 0x0000000a05027c25 */ /* 0x000fc8000f8e0002 */
[----:B------:R-:W-:Y:S01]  /*132c0*/  IMAD.IADD R3, R3, 0x1, R9 ;  /* 0x0000000103037824 */ /* 0x000fe200078e0209 */
[----:B------:R-:W-:-:S04]  /*132d0*/  LEA R4, P0, R2, UR12, 0x2 ;  /* 0x0000000c02047c11 */ /* 0x000fc8000f8010ff */
[----:B------:R-:W-:Y:S01]  /*132e0*/  LEA.HI.X R5, R2, UR13, R3, 0x2, P0 ;  /* 0x0000000d02057c11 */ /* 0x000fe200080f1403 */
[----:B------:R-:W-:-:S05]  /*132f0*/  IMAD.MOV.U32 R3, RZ, RZ, -0x800000 ;  /* 0xff800000ff037424 */ /* 0x000fca00078e00ff */
[----:B------:R0:W-:Y:S03]  /*13300*/  STG.E desc[UR36][R4.64], R3 ;  /* 0x0000000304007986 */ /* 0x0001e6000c101924 */
.L_x_4587:
[----:B------:R-:W-:Y:S05]  /*13310*/  BSYNC B1 ;  /* 0x0000000000017941 */ /* 0x000fea0003800000 */
.L_x_4586:
[----:B------:R-:W-:-:S13]  /*13320*/  R2UR UR9, R195 ;  /* 0x00000000c30972ca */ /* 0x000fda00000e0000 */
[----:B------:R-:W-:-:S06]  /*13330*/  UISETP.GT.AND UP0, UPT, UR9, 0x1, UPT ;  /* 0x000000010900788c */ /* 0x000fcc000bf04270 */
[----:B------:R-:W-:-:S13]  /*13340*/  PLOP3.LUT P0, PT, PT, PT, UP0, 0x80, 0x0 ;  /* 0x000000000000781c */ /* 0x000fda0003f0f008 */
[----:B------:R-:W-:Y:S05]  /*13350*/  @P0 BRA `(.L_x_4582) ;  /* 0x0000000800100947 */ /* 0x000fea0003800000 */
[----:B------:R-:W1:Y:S01]  /*13360*/  LDC R11, c[0x0][0xbe8] ;  /* 0x0002fa00ff0b7b82 */ /* 0x000e620000000800 */
[C---:B------:R-:W-:Y:S01]  /*13370*/  R2UR UR10, R7.reuse ;  /* 0x00000000070a72ca */ /* 0x040fe200000e0000 */
[----:B------:R-:W-:Y:S01]  /*13380*/  ULDC.64 UR12, c[0x0][0xaa0] ;  /* 0x0002a800000c7ab9 */ /* 0x000fe20000000a00 */
[----:B------:R-:W-:Y:S01]  /*13390*/  R2UR UR14, R7 ;  /* 0x00000000070e72ca */ /* 0x000fe200000e0000 */
[----:B------:R-:W-:Y:S01]  /*133a0*/  UIMAD UR9, UR20, UR12, URZ ;  /* 0x0000000c140972a4 */ /* 0x000fe2000f8e023f */
[----:B------:R-:W-:Y:S01]  /*133b0*/  R2UR UR16, R209 ;  /* 0x00000000d11072ca */ /* 0x000fe200000e0000 */
[----:B------:R-:W-:Y:S01]  /*133c0*/  IMAD R2, R194, 0x20, R219 ;  /* 0x00000020c2027824 */ /* 0x000fe200078e02db */
[----:B------:R-:W-:Y:S01]  /*133d0*/  R2UR UR15, R23 ;  /* 0x00000000170f72ca */ /* 0x000fe200000e0000 */
[----:B------:R-:W-:Y:S06]  /*133e0*/  BSSY B1, `(.L_x_4588) ;  /* 0x0000045000017945 */ /* 0x000fec0003800000 */
[----:B------:R-:W-:-:S02]  /*133f0*/  UIMAD.WIDE.U32 UR10, UR10, UR12, URZ ;  /* 0x0000000c0a0a72a5 */ /* 0x000fc4000f8e003f */
[----:B------:R-:W-:-:S03]  /*13400*/  UIMAD UR9, UR14, UR13, UR9 ;  /* 0x0000000d0e0972a4 */ /* 0x000fc6000f8e0209 */
[----:B------:R-:W-:Y:S01]  /*13410*/  ULDC.64 UR12, c[0x0][0xae8] ;  /* 0x0002ba00000c7ab9 */ /* 0x000fe20000000a00 */
[----:B------:R-:W-:Y:S01]  /*13420*/  UIADD3 UR11, UR11, UR9, URZ ;  /* 0x000000090b0b7290 */ /* 0x000fe2000fffe03f */
[----:B------:R-:W-:Y:S02]  /*13430*/  VIADD R6, R2, UR15 ;  /* 0x0000000f02067c36 */ /* 0x000fe40008000000 */
[----:B------:R-:W-:Y:S01]  /*13440*/  VIADD R8, R219, UR15 ;  /* 0x0000000fdb087c36 */ /* 0x000fe20008000000 */
[----:B-1----:R-:W-:Y:S01]  /*13450*/  ISETP.NE.AND P0, PT, R11, 0x1, PT ;  /* 0x000000010b00780c */ /* 0x002fe20003f05270 */
[----:B------:R-:W-:Y:S01]  /*13460*/  UIMAD.WIDE.U32 UR10, UR16, UR12, UR10 ;  /* 0x0000000c100a72a5 */ /* 0x000fe2000f8e000a */
[----:B0-----:R-:W-:-:S03]  /*13470*/  IMAD.MOV.U32 R5, RZ, RZ, R6 ;  /* 0x000000ffff057224 */ /* 0x001fc600078e0006 */
[----:B------:R-:W-:-:S03]  /*13480*/  UIMAD UR9, UR16, UR13, UR11 ;  /* 0x0000000d100972a4 */ /* 0x000fc6000f8e020b */
[----:B------:R-:W-:Y:S02]  /*13490*/  ULDC.64 UR12, c[0x0][0xaf0] ;  /* 0x0002bc00000c7ab9 */ /* 0x000fe40000000a00 */
[----:B------:R-:W-:-:S03]  /*134a0*/  UIMAD UR8, UR8, UR12, URZ ;  /* 0x0000000c080872a4 */ /* 0x000fc6000f8e023f */
[----:B------:R-:W0:Y:S01]  /*134b0*/  @P0 LDC R3, c[0x0][0xbec] ;  /* 0x0002fb00ff030b82 */ /* 0x000e220000000800 */
[----:B------:R-:W-:-:S03]  /*134c0*/  UIMAD UR11, UR4, UR13, UR8 ;  /* 0x0000000d040b72a4 */ /* 0x000fc6000f8e0208 */
[----:B------:R-:W-:Y:S02]  /*134d0*/  UMOV UR8, UR10 ;  /* 0x0000000a00087c82 */ /* 0x000fe40008000000 */
[----:B------:R-:W-:Y:S02]  /*134e0*/  UIMAD.WIDE.U32 UR8, UR4, UR12, UR8 ;  /* 0x0000000c040872a5 */ /* 0x000fe4000f8e0008 */
[----:B------:R-:W1:Y:S02]  /*134f0*/  @P0 LDC R7, c[0x0][0xbf0] ;  /* 0x0002fc00ff070b82 */ /* 0x000e640000000800 */
[----:B------:R-:W-:-:S03]  /*13500*/  UIADD3 UR4, UR9, UR11, URZ ;  /* 0x0000000b09047290 */ /* 0x000fc6000fffe03f */
[----:B------:R-:W-:Y:S01]  /*13510*/  ULDC.64 UR10, c[0x0][0xae0] ;  /* 0x0002b800000a7ab9 */ /* 0x000fe20000000a00 */
[----:B0-----:R-:W-:-:S04]  /*13520*/  @P0 IMAD.HI.U32 R2, R6, R3, RZ ;  /* 0x0000000306020227 */ /* 0x001fc800078e00ff */
[----:B------:R-:W-:Y:S02]  /*13530*/  IMAD.U32 R3, RZ, RZ, UR9 ;  /* 0x00000009ff037e24 */ /* 0x000fe4000f8e00ff */
[----:B------:R-:W-:Y:S01]  /*13540*/  IMAD.U32 R3, RZ, RZ, UR4 ;  /* 0x00000004ff037e24 */ /* 0x000fe2000f8e00ff */
        /* <DEDUP_REMOVED lines=12> */
[----:B------:R-:W-:Y:S02]  /*13610*/  IMAD R11, R0, R11, RZ ;  /* 0x0000000b000b7224 */ /* 0x000fe400078e02ff */
        /* <DEDUP_REMOVED lines=13> */
[----:B------:R0:W1:Y:S01]  /*136f0*/  SHFL.IDX PT, R2, R4, RZ, 0x181f ;  /* 0x00181fff04027589 */ /* 0x00006200000e0000 */
[----:B------:R-:W-:Y:S01]  /*13700*/  VIADD R9, R7, 0x80 ;  /* 0x0000008007097836 */ /* 0x000fe20000000000 */
[----:B------:R-:W-:-:S02]  /*13710*/  SHF.R.S32.HI R6, RZ, 0x1f, R7 ;  /* 0x0000001fff067819 */ /* 0x000fc40000011407 */
[----:B------:R0:W2:Y:S01]  /*13720*/  SHFL.IDX PT, R0, R5, RZ, 0x181f ;  /* 0x00181fff05007589 */ /* 0x0000a200000e0000 */
        /* <DEDUP_REMOVED lines=16> */
.L_x_4589:
[----:B------:R-:W-:Y:S05]  /*13830*/  BSYNC B1 ;  /* 0x0000000000017941 */ /* 0x000fea0003800000 */
.L_x_4588:
        /* <DEDUP_REMOVED lines=17> */
.L_x_4591:
[----:B------:R-:W-:Y:S05]  /*13950*/  BSYNC B1 ;  /* 0x0000000000017941 */ /* 0x000fea0003800000 */
.L_x_4590:
        /* <DEDUP_REMOVED lines=17> */
.L_x_4593:
[----:B------:R-:W-:Y:S05]  /*13a70*/  BSYNC B1 ;  /* 0x0000000000017941 */ /* 0x000fea0003800000 */
.L_x_4592:
        /* <DEDUP_REMOVED lines=18> */
.L_x_4582:
[----:B------:R-:W-:Y:S05]  /*13ba0*/  BSYNC B0 ;  /* 0x0000000000007941 */ /* 0x000fea0003800000 */
.L_x_4572:
[----:B------:R-:W-:Y:S02]  /*13bb0*/  ULDC UR4, c[0x0][0xc3c] ;  /* 0x00030f0000047ab9 */ /* 0x000fe40000000800 */
[----:B------:R-:W-:-:S06]  /*13bc0*/  UISETP.GE.AND UP0, UPT, UR7, UR4, UPT ;  /* 0x000000040700728c */ /* 0x000fcc000bf06270 */
[----:B------:R-:W-:-:S13]  /*13bd0*/  PLOP3.LUT P0, PT, PT, PT, UP0, 0x80, 0x0 ;  /* 0x000000000000781c */ /* 0x000fda0003f0f008 */
[----:B------:R-:W-:Y:S05]  /*13be0*/  @!P0 BRA `(.L_x_4594) ;  /* 0xfffffed000d48947 */ /* 0x000fea000383ffff */
[----:B------:R-:W-:Y:S05]  /*13bf0*/  EXIT ;  /* 0x000000000000794d */ /* 0x000fea0003800000 */
.L_x_4481:
        /* <DEDUP_REMOVED lines=16> */
.L_x_4595:
        /* <DEDUP_REMOVED lines=43> */
.L_x_4599:
        /* <DEDUP_REMOVED lines=35> */
.L_x_4597:
        /* <DEDUP_REMOVED lines=13> */
.L_x_4600:
        /* <DEDUP_REMOVED lines=62> */
.L_x_4601:
        /* <DEDUP_REMOVED lines=61> */
.L_x_4602:
[----:B------:R-:W-:-:S05]  /*14a60*/  LOP3.LUT R25, RZ, R2, RZ, 0x33, !PT ;  /* 0x00000002ff197212 */ /* 0x000fca00078e33ff */
[----:B------:R-:W-:Y:S01]  /*14a70*/  IMAD.IADD R25, R6, 0x1, R25 ;  /* 0x0000000106197824 */ /* 0x000fe200078e0219 */
[----:B------:R-:W-:Y:S06]  /*14a80*/  BRA `(.L_x_4603) ;  /* 0x0000000000147947 */ /* 0x000fec0003800000 */
.L_x_4598:
[----:B------:R-:W-:Y:S01]  /*14a90*/  ULDC UR4, c[0x0][0xc3c] ;  /* 0x00030f0000047ab9 */ /* 0x000fe20000000800 */
[----:B------:R-:W-:Y:S02]  /*14aa0*/  IMAD.MOV.U32 R25, RZ, RZ, RZ ;  /* 0x000000ffff197224 */ /* 0x000fe400078e00ff */
[----:B------:R-:W-:Y:S02]  /*14ab0*/  IMAD.U32 R24, RZ, RZ, UR6 ;  /* 0x00000006ff187e24 */ /* 0x000fe4000f8e00ff */
[----:B------:R-:W-:Y:S02]  /*14ac0*/  IMAD.MOV.U32 R26, RZ, RZ, RZ ;  /* 0x000000ffff1a7224 */ /* 0x000fe400078e00ff */
[----:B------:R-:W-:-:S07]  /*14ad0*/  IMAD.U32 R27, RZ, RZ, UR4 ;  /* 0x00000004ff1b7e24 */ /* 0x000fce000f8e00ff */
.L_x_4603:
[----:B------:R-:W-:-:S13]  /*14ae0*/  ISETP.NE.AND P0, PT, R7, RZ, PT ;  /* 0x000000ff0700720c */ /* 0x000fda0003f05270 */
[----:B------:R-:W0:Y:S01]  /*14af0*/  @!P0 S2R R3, SR_CgaCtaId ;  /* 0x0000000000038919 */ /* 0x000e220000008800 */
[----:B------:R-:W-:-:S04]  /*14b00*/  @!P0 MOV R2, 0x400 ;  /* 0x0000040000028802 */ /* 0x000fc80000000f00 */
[----:B0-----:R-:W-:-:S05]  /*14b10*/  @!P0 LEA R2, R3, R2, 0x18 ;  /* 0x0000000203028211 */ /* 0x001fca00078ec0ff */
[----:B------:R0:W-:Y:S01]  /*14b20*/  @!P0 STS.128 [R2+0x308d0], R24 ;  /* 0x0308d01802008388 */ /* 0x0001e20000000c00 */
[----:B------:R-:W-:Y:S06]  /*14b30*/  BAR.ARV 0x5, 0x180 ;  /* 0x0146000000007b1d */ /* 0x000fec0000002000 */
.L_x_4596:
        /* <DEDUP_REMOVED lines=30> */
.L_x_4677:
        /* <DEDUP_REMOVED lines=36> */
[----:B------:R-:W2:Y:S04]  /*14f60*/  LDG.E R0, desc[UR36][R2.64] ;  /* 0x0000002402007981 */ /* 0x000ea8000c1e1900 */
[----:B------:R-:W2:Y:S02]  /*14f70*/  LDG.E R29, desc[UR36][R2.64+0x4] ;  /* 0x00000424021d7981 */ /* 0x000ea4000c1e1900 */
[----:B--2---:R-:W-:-:S07]  /*14f80*/  IMAD.IADD R29, R29, 0x1, -R0 ;  /* 0x000000011d1d7824 */ /* 0x004fce00078e0a00 */
.L_x_4605:
        /* <DEDUP_REMOVED lines=8> */
.L_x_4606:
        /* <DEDUP_REMOVED lines=9> */
.L_x_4607:
[----:B------:R-:W1:Y:S01]  /*150a0*/  LDC R0, c[0x0][0x448] ;  /* 0x00011200ff007b82 */ /* 0x000e620000000800 */
[----:B------:R-:W-:Y:S01]  /*150b0*/  IMAD.SHL.U32 R25, R25, 0x80, RZ ;  /* 0x0000008019197824 */ /* 0x000fe200078e00ff */
[----:B------:R-:W-:Y:S01]  /*150c0*/  LOP3.LUT R16, R16, 0xffffffbf, RZ, 0xc0, !PT ;  /* 0xffffffbf10107812 */ /* 0x000fe200078ec0ff */
[----:B-----5:R-:W-:-:S05]  /*150d0*/  IMAD.IADD R37, R37, 0x1, -R19 ;  /* 0x0000000125257824 */ /* 0x020fca00078e0a13 */
[----:B0-----:R-:W0:Y:S01]  /*150e0*/  LDC.64 R2, c[0x0][0x9e0] ;  /* 0x00027800ff027b82 */ /* 0x001e220000000a00 */
[----:B-1----:R-:W-:Y:S01]  /*150f0*/  ISETP.NE.AND P2, PT, R0, 0x1, PT ;  /* 0x000000010000780c */ /* 0x002fe20003f45270 */
[----:B------:R-:W-:Y:S01]  /*15100*/  VIADD R0, R25, 0x7f ;  /* 0x0000007f19007836 */ /* 0x000fe20000000000 */
[----:B0-----:R-:W-:-:S11]  /*15110*/  ISETP.GE.AND P1, PT, R3, 0x1, PT ;  /* 0x000000010300780c */ /* 0x001fd60003f26270 */
[----:B------:R-:W0:Y:S01]  /*15120*/  @P2 LDC R5, c[0x0][0x44c] ;  /* 0x00011300ff052b82 */ /* 0x000e220000000800 */
[----:B------:R-:W-:-:S07]  /*15130*/  @P2 LOP3.LUT R16, R16, 0x40, RZ, 0xfc, !PT ;  /* 0x0000004010102812 */ /* 0x000fce00078efcff */
[----:B------:R-:W1:Y:S01]  /*15140*/  @P2 LDC R7, c[0x0][0x450] ;  /* 0x00011400ff072b82 */ /* 0x000e620000000800 */
[----:B0-----:R-:W-:Y:S01]  /*15150*/  @P2 IMAD.HI.U32 R4, R0, R5, RZ ;  /* 0x0000000500042227 */ /* 0x001fe200078e00ff */
[----:B------:R-:W-:-:S04]  /*15160*/  IADD3 R5, R37, 0x1, -R29 ;  /* 0x0000000125057810 */ /* 0x000fc80007ffe81d */
[----:B-1----:R-:W-:-:S05]  /*15170*/  @P2 SHF.R.U32.HI R0, RZ, R7, R4 ;  /* 0x00000007ff002219 */ /* 0x002fca0000011604 */
[----:B------:R-:W-:-:S04]  /*15180*/  IMAD.IADD R7, R5, 0x1, R0 ;  /* 0x0000000105077824 */ /* 0x000fc800078e0200 */
[----:B------:R-:W-:Y:S01]  /*15190*/  IMAD.IADD R2, R7, 0x1, R2 ;  /* 0x0000000107027824 */ /* 0x000fe200078e0202 */
        /* <DEDUP_REMOVED lines=12> */
.L_x_4610:
[----:B------:R-:W-:-:S13]  /*15260*/  ISETP.NE.AND P0, PT, R3, 0x1, PT ;  /* 0x000000010300780c */ /* 0x000fda0003f05270 */
[----:B------:R-:W0:Y:S02]  /*15270*/  @P0 LDC.64 R4, c[0x0][0x9e8] ;  /* 0x00027a00ff040b82 */ /* 0x000e240000000a00 */
[----:B0-----:R-:W-:-:S05]  /*15280*/  @P0 IMAD.HI.U32 R4, R0, R4, RZ ;  /* 0x0000000400040227 */ /* 0x001fca00078e00ff */
[----:B------:R-:W-:-:S07]  /*15290*/  @P0 SHF.R.U32.HI R0, RZ, R5, R4 ;  /* 0x00000005ff000219 */ /* 0x000fce0000011604 */
.L_x_4611:
[----:B------:R-:W-:Y:S05]  /*152a0*/  BSYNC B0 ;  /* 0x0000000000007941 */ /* 0x000fea0003800000 */
.L_x_4609:
[----:B------:R-:W-:-:S05]  /*152b0*/  IMAD R5, R0, R3, R3 ;  /* 0x0000000300057224 */ /* 0x000fca00078e0203 */
[----:B------:R-:W-:-:S07]  /*152c0*/  VIMNMX R2, R2, R5, PT ;  /* 0x0000000502027248 */ /* 0x000fce0003fe0100 */
.L_x_4608:
[----:B------:R-:W0:Y:S01]  /*152d0*/  @P2 LDC R0, c[0x0][0x44c] ;  /* 0x00011300ff002b82 */ /* 0x000e220000000800 */
[----:B------:R-:W-:Y:S01]  /*152e0*/  VIADD R2, R2, 0x5f ;  /* 0x0000005f02027836 */ /* 0x000fe20000000000 */
[----:B------:R-:W-:Y:S01]  /*152f0*/  ULDC UR4, c[0x0][0x9dc] ;  /* 0x0002770000047ab9 */ /* 0x000fe20000000800 */
[----:B------:R-:W-:Y:S02]  /*15300*/  IMAD.MOV.U32 R4, RZ, RZ, R25 ;  /* 0x000000ffff047224 */ /* 0x000fe400078e0019 */
[----:B------:R-:W-:-:S03]  /*15310*/  IMAD.HI R2, R2, 0x2aaaaaab, RZ ;  /* 0x2aaaaaab02027827 */ /* 0x000fc600078e02ff */
[----:B------:R-:W1:Y:S01]  /*15320*/  @P2 LDC R5, c[0x0][0x450] ;  /* 0x00011400ff052b82 */ /* 0x000e620000000800 */
[----:B0-----:R-:W-:-:S05]  /*15330*/  @P2 IMAD.HI.U32 R0, R25, R0, RZ ;  /* 0x0000000019002227 */ /* 0x001fca00078e00ff */
[----:B-1----:R-:W-:Y:S01]  /*15340*/  @P2 SHF.R.U32.HI R4, RZ, R5, R0 ;  /* 0x00000005ff042219 */ /* 0x002fe20000011600 */
[----:B------:R-:W-:Y:S01]  /*15350*/  VIADD R0, R37, 0x5f ;  /* 0x0000005f25007836 */ /* 0x000fe20000000000 */
[----:B------:R-:W-:Y:S02]  /*15360*/  SHF.R.U32.HI R5, RZ, 0x1f, R2 ;  /* 0x0000001fff057819 */ /* 0x000fe40000011602 */
[----:B------:R-:W-:Y:S01]  /*15370*/  IADD3 R4, R4, R37, -R29 ;  /* 0x0000002504047210 */ /* 0x000fe20007ffe81d */
[----:B------:R-:W-:Y:S01]  /*15380*/  IMAD.HI R0, R0, 0x2aaaaaab, RZ ;  /* 0x2aaaaaab00007827 */ /* 0x000fe200078e02ff */
[----:B------:R-:W-:-:S03]  /*15390*/  LEA.HI.SX32 R7, R2, R5, 0x1c ;  /* 0x0000000502077211 */ /* 0x000fc600078fe2ff */
[----:B------:R-:W-:Y:S01]  /*153a0*/  VIADD R2, R4, -UR4 ;  /* 0x8000000404027c36 */ /* 0x000fe20008000000 */
[----:B------:R-:W-:-:S04]  /*153b0*/  SHF.R.U32.HI R5, RZ, 0x1f, R0 ;  /* 0x0000001fff057819 */ /* 0x000fc80000011600 */
[----:B------:R-:W-:-:S04]  /*153c0*/  LEA.HI.SX32 R0, R0, R5, 0x1c ;  /* 0x0000000500007211 */ /* 0x000fc800078fe2ff */
        /* <DEDUP_REMOVED lines=13> */
.L_x_4614:
[----:B------:R-:W-:-:S13]  /*154a0*/  ISETP.NE.AND P0, PT, R3, 0x1, PT ;  /* 0x000000010300780c */ /* 0x000fda0003f05270 */
[----:B------:R-:W0:Y:S02]  /*154b0*/  @P0 LDC.64 R4, c[0x0][0x9e8] ;  /* 0x00027a00ff040b82 */ /* 0x000e240000000a00 */
[----:B0-----:R-:W-:-:S05]  /*154c0*/  @P0 IMAD.HI.U32 R4, R6, R4, RZ ;  /* 0x0000000406040227 */ /* 0x001fca00078e00ff */
[----:B------:R-:W-:-:S07]  /*154d0*/  @P0 SHF.R.U32.HI R6, RZ, R5, R4 ;  /* 0x00000005ff060219 */ /* 0x000fce0000011604 */
.L_x_4615:
[----:B------:R-:W-:Y:S05]  /*154e0*/  BSYNC B0 ;  /* 0x0000000000007941 */ /* 0x000fea0003800000 */
.L_x_4613:
[----:B------:R-:W-:-:S05]  /*154f0*/  IMAD R3, R6, R3, RZ ;  /* 0x0000000306037224 */ /* 0x000fca00078e02ff */
[----:B------:R-:W-:-:S07]  /*15500*/  VIMNMX R2, R2, R3, !PT ;  /* 0x0000000302027248 */ /* 0x000fce0007fe0100 */
.L_x_4612:
[----:B------:R-:W-:Y:S01]  /*15510*/  IMAD.HI R2, R2, 0x2aaaaaab, RZ ;  /* 0x2aaaaaab02027827 */ /* 0x000fe200078e02ff */
[----:B------:R-:W-:Y:S04]  /*15520*/  BSSY B0, `(.L_x_4616) ;  /* 0x0000029000007945 */ /* 0x000fe80003800000 */
[----:B------:R-:W-:-:S04]  /*15530*/  SHF.R.U32.HI R3, RZ, 0x1f, R2 ;  /* 0x0000001fff037819 */ /* 0x000fc80000011602 */
[----:B------:R-:W-:Y:S02]  /*15540*/  LEA.HI.SX32 R3, R2, R3, 0x1c ;  /* 0x0000000302037211 */ /* 0x000fe400078fe2ff */
[----:B------:R-:W-:Y:S02]  /*15550*/  LOP3.LUT R2, R26, 0xff000000, RZ, 0xc0, !PT ;  /* 0xff0000001a027812 */ /* 0x000fe400078ec0ff */
        /* <DEDUP_REMOVED lines=12> */
[-C--:B0-----:R-:W-:Y:S02]  /*15620*/  IABS R6, R7.reuse ;  /* 0x0000000700067213 */ /* 0x081fe40000000000 */
[----:B------:R-:W-:Y:S02]  /*15630*/  IABS R10, R7 ;  /* 0x00000007000a7213 */ /* 0x000fe40000000000 */
[----:B------:R-:W0:Y:S08]  /*15640*/  I2F.RP R8, R6 ;  /* 0x0000000600087306 */ /* 0x000e300000209400 */
[----:B0-----:R-:W0:Y:S02]  /*15650*/  MUFU.RCP R8, R8 ;  /* 0x0000000800087308 */ /* 0x001e240000001000 */
[----:B0-----:R-:W-:-:S06]  /*15660*/  VIADD R9, R8, 0xffffffe ;  /* 0x0ffffffe08097836 */ /* 0x001fcc0000000000 */
[----:B------:R0:W1:Y:S02]  /*15670*/  F2I.FTZ.U32.TRUNC.NTZ R3, R9 ;  /* 0x0000000900037305 */ /* 0x000064000021f000 */
[----:B0-----:R-:W-:Y:S02]  /*15680*/  IMAD.MOV R9, RZ, RZ, -R10 ;  /* 0x000000ffff097224 */ /* 0x001fe400078e0a0a */
        /* <DEDUP_REMOVED lines=18> */
.L_x_4617:
[----:B------:R-:W-:Y:S05]  /*157b0*/  BSYNC B0 ;  /* 0x0000000000007941 */ /* 0x000fea0003800000 */
.L_x_4616:
[-C--:B------:R-:W-:Y:S01]  /*157c0*/  IMAD R2, R4, R3.reuse, R5 ;  /* 0x0000000304027224 */ /* 0x080fe200078e0205 */
        /* <DEDUP_REMOVED lines=23> */
.L_x_4619:
        /* <DEDUP_REMOVED lines=20> */
.L_x_4622:
[----:B------:R-:W-:Y:S05]  /*15a80*/  BSYNC B6 ;  /* 0x0000000000067941 */ /* 0x000fea0003800000 */
.L_x_4621:
        /* <DEDUP_REMOVED lines=20> */
.L_x_4625:
        /* <DEDUP_REMOVED lines=15> */
.L_x_4624:
[----:B------:R-:W-:Y:S05]  /*15cc0*/  BSYNC B6 ;  /* 0x0000000000067941 */ /* 0x000fea0003800000 */
.L_x_4623:
[----:B------:R-:W-:Y:S01]  /*15cd0*/  ULDC.64 UR4, c[0x0][0x9f8] ;  /* 0x00027e0000047ab9 */ /* 0x000fe20000000a00 */
[----:B------:R-:W-:Y:S01]  /*15ce0*/  IMAD.MOV.U32 R30, RZ, RZ, R27 ;  /* 0x000000ffff1e7224 */ /* 0x000fe200078e001b */
[----:B------:R-:W-:Y:S01]  /*15cf0*/  ISETP.NE.U32.AND P0, PT, RZ, UR4, PT ;  /* 0x00000004ff007c0c */ /* 0x000fe2000bf05070 */
[----:B------:R-:W0:Y:S01]  /*15d00*/  S2R R18, SR_TID.X ;  /* 0x0000000000127919 */ /* 0x000e220000002100 */
[----:B------:R-:W1:Y:S01]  /*15d10*/  LDC R8, c[0x0][0x430] ;  /* 0x00010c00ff087b82 */ /* 0x000e620000000800 */
[----:B------:R-:W-:Y:S01]  /*15d20*/  VIADD R22, R22, 0xffffffff ;  /* 0xffffffff16167836 */ /* 0x000fe20000000000 */
[----:B------:R-:W-:Y:S01]  /*15d30*/  ISETP.NE.AND.EX P0, PT, RZ, UR5, PT, P0 ;  /* 0x00000005ff007c0c */ /* 0x000fe2000bf05300 */
[----:B------:R-:W-:-:S12]  /*15d40*/  ULDC UR4, c[0x0][0x2f4] ;  /* 0x0000bd0000047ab9 */ /* 0x000fd80000000800 */
[----:B------:R-:W2:Y:S02]  /*15d50*/  @P0 LDC.64 R2, c[0x0][0x9f8] ;  /* 0x00027e00ff020b82 */ /* 0x000ea40000000a00 */
[----:B--2---:R-:W-:-:S05]  /*15d60*/  @P0 IMAD.WIDE R2, R27, 0x4, R2 ;  /* 0x000000041b020825 */ /* 0x004fca00078e0202 */
[----:B------:R2:W3:Y:S01]  /*15d70*/  @P0 LDG.E R30, desc[UR36][R2.64] ;  /* 0x00000024021e0981 */ /* 0x0004e2000c1e1900 */
[----:B0-----:R-:W-:Y:S02]  /*15d80*/  LOP3.LUT R18, R18, 0x7f, RZ, 0xc0, !PT ;  /* 0x0000007f12127812 */ /* 0x001fe400078ec0ff */
[----:B-1----:R-:W-:Y:S02]  /*15d90*/  ISETP.NE.AND P1, PT, R8, 0x1, PT ;  /* 0x000000010800780c */ /* 0x002fe40003f25270 */
[----:B------:R-:W-:Y:S02]  /*15da0*/  SHF.R.U32.HI R20, RZ, 0x3, R18 ;  /* 0x00000003ff147819 */ /* 0x000fe40000011612 */
[----:B------:R-:W0:Y:S01]  /*15db0*/  S2R R18, SR_TID.X ;  /* 0x0000000000127919 */ /* 0x000e220000002100 */
[----:B------:R-:W-:-:S08]  /*15dc0*/  LOP3.LUT R16, R16, 0xffffffdf, RZ, 0xc0, !PT ;  /* 0xffffffdf10107812 */ /* 0x000fd000078ec0ff */
[----:B------:R-:W1:Y:S01]  /*15dd0*/  @P1 LDC R0, c[0x0][0x434] ;  /* 0x00010d00ff001b82 */ /* 0x000e620000000800 */
[----:B------:R-:W-:Y:S02]  /*15de0*/  ISETP.GE.AND P2, PT, R31, UR4, PT ;  /* 0x000000041f007c0c */ /* 0x000fe4000bf46270 */
[----:B------:R-:W-:-:S05]  /*15df0*/  @P1 LOP3.LUT R16, R16, 0x20, RZ, 0xfc, !PT ;  /* 0x0000002010101812 */ /* 0x000fca00078efcff */
[----:B------:R-:W4:Y:S01]  /*15e00*/  @P1 LDC R5, c[0x0][0x438] ;  /* 0x00010e00ff051b82 */ /* 0x000f220000000800 */
[----:B0-----:R-:W-:-:S05]  /*15e10*/  IMAD.SHL.U32 R18, R18, 0x10, RZ ;  /* 0x0000001012127824 */ /* 0x001fca00078e00ff */
[----:B------:R-:W-:-:S05]  /*15e20*/  LOP3.LUT R18, R20, 0x70, R18, 0xf8, !PT ;  /* 0x0000007014127812 */ /* 0x000fca00078ef812 */
[----:B------:R-:W-:-:S04]  /*15e30*/  IMAD R4, R22, 0x60, R18 ;  /* 0x0000006016047824 */ /* 0x000fc800078e0212 */
[C---:B------:R-:W-:Y:S01]  /*15e40*/  IMAD.IADD R7, R4.reuse, 0x1, R19 ;  /* 0x0000000104077824 */ /* 0x040fe200078e0213 */
[----:B------:R-:W-:-:S03]  /*15e50*/  ISETP.GE.AND P0, PT, R4, R37, PT ;  /* 0x000000250400720c */ /* 0x000fc60003f06270 */
[----:B-1----:R-:W-:Y:S01]  /*15e60*/  @P1 IMAD.HI.U32 R0, R7, R0, RZ ;  /* 0x0000000007001227 */ /* 0x002fe200078e00ff */
[----:B------:R-:W-:-:S03]  /*15e70*/  ISETP.GT.U32.OR P0, PT, R18, 0x5f, P0 ;  /* 0x0000005f1200780c */ /* 0x000fc60000704470 */
[----:B------:R-:W-:Y:S01]  /*15e80*/  IMAD.MOV.U32 R6, RZ, RZ, R7 ;  /* 0x000000ffff067224 */ /* 0x000fe200078e0007 */
[----:B----4-:R-:W-:-:S05]  /*15e90*/  @P1 SHF.R.U32.HI R6, RZ, R5, R0 ;  /* 0x00000005ff061219 */ /* 0x010fca0000011600 */
[----:B------:R-:W-:-:S04]  /*15ea0*/  IMAD.MOV R0, RZ, RZ, -R6 ;  /* 0x000000ffff007224 */ /* 0x000fc800078e0a06 */
[----:B--2---:R-:W0:Y:S01]  /*15eb0*/  @!P0 LDC.64 R2, c[0x0][0x428] ;  /* 0x00010a00ff028b82 */ /* 0x004e220000000a00 */
[----:B------:R-:W-:Y:S01]  /*15ec0*/  IMAD R0, R8, R0, R7 ;  /* 0x0000000008007224 */ /* 0x000fe200078e0207 */
[----:B------:R-:W-:-:S06]  /*15ed0*/  @!P0 SHF.R.S32.HI R7, RZ, 0x1f, R6 ;  /* 0x0000001fff078819 */ /* 0x000fcc0000011406 */
[----:B------:R-:W1:Y:S01]  /*15ee0*/  @!P0 LDC.64 R4, c[0x0][0x418] ;  /* 0x00010600ff048b82 */ /* 0x000e620000000a00 */
[----:B------:R-:W-:-:S04]  /*15ef0*/  LOP3.LUT R16, R16, 0xfffffffb, RZ, 0xc0, !PT ;  /* 0xfffffffb10107812 */ /* 0x000fc800078ec0ff */
[----:B------:R-:W-:-:S04]  /*15f00*/  @P2 LOP3.LUT R16, R16, 0x4, RZ, 0xfc, !PT ;  /* 0x0000000410102812 */ /* 0x000fc800078efcff */
[----:B------:R-:W-:Y:S01]  /*15f10*/  LOP3.LUT R16, R16, 0xfffffffd, RZ, 0xc0, !PT ;  /* 0xfffffffd10107812 */ /* 0x000fe200078ec0ff */
[----:B------:R-:W-:Y:S01]  /*15f20*/  UMOV UR5, 0xffffffff ;  /* 0xffffffff00057882 */ /* 0x000fe20000000000 */
[----:B------:R-:W-:Y:S02]  /*15f30*/  LOP3.LUT R26, R26, 0xffff, RZ, 0xc0, !PT ;  /* 0x0000ffff1a1a7812 */ /* 0x000fe400078ec0ff */
[----:B---3--:R-:W-:Y:S01]  /*15f40*/  SHF.R.S32.HI R8, RZ, 0x1f, R30 ;  /* 0x0000001fff087819 */ /* 0x008fe2000001141e */
[----:B0-----:R-:W-:-:S04]  /*15f50*/  @!P0 IMAD.WIDE.U32 R6, R30, R2, R6 ;  /* 0x000000021e068225 */ /* 0x001fc800078e0006 */
[----:B------:R-:W-:Y:S01]  /*15f60*/  @!P0 IMAD R2, R8, R2, RZ ;  /* 0x0000000208028224 */ /* 0x000fe200078e02ff */
[----:B------:R0:W-:Y:S03]  /*15f70*/  STL [R1+0x8], R8 ;  /* 0x0000080801007387 */ /* 0x0001e60000100800 */
[----:B------:R-:W-:Y:S01]  /*15f80*/  @!P0 IMAD R3, R30, R3, R2 ;  /* 0x000000031e038224 */ /* 0x000fe200078e0202 */
[----:B-1----:R-:W-:Y:S01]  /*15f90*/  @!P0 LEA R2, P1, R6, R4, 0x2 ;  /* 0x0000000406028211 */ /* 0x002fe200078210ff */
[----:B------:R-:W-:Y:S02]  /*15fa0*/  IMAD.MOV.U32 R4, RZ, RZ, RZ ;  /* 0x000000ffff047224 */ /* 0x000fe400078e00ff */
[----:B------:R-:W-:-:S05]  /*15fb0*/  @!P0 IMAD.IADD R3, R7, 0x1, R3 ;  /* 0x0000000107038824 */ /* 0x000fca00078e0203 */
[----:B------:R-:W-:Y:S02]  /*15fc0*/  @!P0 LEA.HI.X R3, R6, R5, R3, 0x2, P1 ;  /* 0x0000000506038211 */ /* 0x000fe400008f1403 */
[----:B------:R-:W-:-:S03]  /*15fd0*/  ISETP.GE.AND P1, PT, R33, UR4, PT ;  /* 0x0000000421007c0c */ /* 0x000fc6000bf26270 */
[----:B------:R1:W5:Y:S01]  /*15fe0*/  @!P0 LDG.E R4, desc[UR36][R2.64] ;  /* 0x0000002402048981 */ /* 0x000362000c1e1900 */
[----:B------:R-:W-:-:S09]  /*15ff0*/  ISETP.GE.AND P0, PT, R32, UR4, PT ;  /* 0x0000000420007c0c */ /* 0x000fd2000bf06270 */
[----:B------:R-:W-:Y:S01]  /*16000*/  @P1 LOP3.LUT R16, R16, 0x2, RZ, 0xfc, !PT ;  /* 0x0000000210101812 */ /* 0x000fe200078efcff */
[----:B-1----:R-:W-:-:S03]  /*16010*/  IMAD.U32 R2, RZ, RZ, UR38 ;  /* 0x00000026ff027e24 */ /* 0x002fc6000f8e00ff */
[----:B------:R-:W-:-:S04]  /*16020*/  LOP3.LUT R16, R16, 0xfffffffe, RZ, 0xc0, !PT ;  /* 0xfffffffe10107812 */ /* 0x000fc800078ec0ff */
[----:B------:R-:W-:Y:S01]  /*16030*/  @P0 LOP3.LUT R16, R16, 0x1, RZ, 0xfc, !PT ;  /* 0x0000000110100812 */ /* 0x000fe200078efcff */
[----:B0-----:R-:W-:Y:S06]  /*16040*/  BRA.DIV UR5, `(.L_x_4626) ;  /* 0x0000004605407947 */ /* 0x001fec000b800000 */
.L_x_4694:
        /* <DEDUP_REMOVED lines=8> */
.L_x_4627:
        /* <DEDUP_REMOVED lines=23> */
.L_x_4695:
[----:B------:R-:W-:Y:S05]  /*16240*/  BSYNC B0 ;  /* 0x0000000000007941 */ /* 0x000fea0003800000 */
.L_x_4628:
[----:B------:R-:W1:Y:S01]  /*16250*/  S2R R8, SR_TID.X ;  /* 0x0000000000087919 */ /* 0x000e620000002100 */
[----:B------:R-:W-:Y:S01]  /*16260*/  ULDC.64 UR4, c[0x0][0x300] ;  /* 0x0000c00000047ab9 */ /* 0x000fe20000000a00 */
[----:B------:R-:W-:Y:S01]  /*16270*/  ULDC.64 UR6, c[0x0][0x2e8] ;  /* 0x0000ba0000067ab9 */ /* 0x000fe20000000a00 */
[----:B------:R-:W-:Y:S01]  /*16280*/  IMAD R5, R5, UR4, RZ ;  /* 0x0000000405057c24 */ /* 0x000fe2000f8e02ff */
[----:B------:R-:W-:Y:S01]  /*16290*/  LOP3.LUT P4, RZ, R16, 0x4, RZ, 0xc0, !PT ;  /* 0x0000000410ff7812 */ /* 0x000fe2000788c0ff */
[----:B0-----:R-:W-:Y:S01]  /*162a0*/  IMAD.WIDE.U32 R2, R0, UR4, RZ ;  /* 0x0000000400027c25 */ /* 0x001fe2000f8e00ff */
        /* <DEDUP_REMOVED lines=84> */
.L_x_4709:
[----:B------:R-:W-:-:S13]  /*167f0*/  ISETP.GE.AND P0, PT, R6, 0x51, PT ;  /* 0x000000510600780c */ /* 0x000fda0003f06270 */
[----:B-1----:R-:W-:Y:S01]  /*16800*/  @P0 LEA R2, P1, R31, R2, 0x1 ;  /* 0x000000021f020211 */ /* 0x002fe200078208ff */
[----:B------:R-:W-:-:S04]  /*16810*/  @P0 IMAD R5, R5, 0x2, R17 ;  /* 0x0000000205050824 */ /* 0x000fc800078e0211 */
        /* <DEDUP_REMOVED lines=9> */
.L_x_4631:
        /* <DEDUP_REMOVED lines=10> */
.L_x_4632:
[----:B------:R2:W-:Y:S02]  /*16950*/  SYNCS.ARRIVE.TRANS64.A1T0 RZ, [R7+URZ+0x30830], RZ ;  /* 0x030830ff07ff79a7 */ /* 0x0005e4000810003f */
[----:B------:R-:W-:Y:S05]  /*16960*/  WARPSYNC.ALL ;  /* 0x0000000000007948 */ /* 0x000fea0003800000 */
[----:B------:R-:W-:Y:S01]  /*16970*/  ULDC.64 UR4, c[0x0][0x298] ;  /* 0x0000a60000047ab9 */ /* 0x000fe20000000a00 */
[----:B-1----:R-:W-:Y:S01]  /*16980*/  VIADD R2, R17, 0x12400 ;  /* 0x0001240011027836 */ /* 0x002fe20000000000 */
[----:B------:R-:W-:Y:S01]  /*16990*/  SHF.R.S32.HI R0, RZ, 0x1f, R35 ;  /* 0x0000001fff007819 */ /* 0x000fe20000011423 */
[----:B0-----:R-:W-:Y:S01]  /*169a0*/  IMAD.WIDE.U32 R4, R35, UR4, RZ ;  /* 0x0000000423047c25 */ /* 0x001fe2000f8e00ff */
        /* <DEDUP_REMOVED lines=12> */
[----:B0-----:R-:W-:Y:S02]  /*16a70*/  IMAD.U32 R4, RZ, RZ, UR6 ;  /* 0x00000006ff047e24 */ /* 0x001fe4000f8e00ff */
[----:B------:R-:W0:Y:S01]  /*16a80*/  LDC.64 R2, c[0x4][R2] ;  /* 0x0100000002027b82 */ /* 0x000e220000000a00 */
[----:B------:R-:W-:Y:S02]  /*16a90*/  IMAD.U32 R5, RZ, RZ, UR7 ;  /* 0x00000007ff057e24 */ /* 0x000fe4000f8e00ff */
[----:B------:R-:W-:Y:S02]  /*16aa0*/  IMAD.U32 R6, RZ, RZ, UR8 ;  /* 0x00000008ff067e24 */ /* 0x000fe4000f8e00ff */
[----:B--2---:R-:W-:-:S02]  /*16ab0*/  IMAD.U32 R7, RZ, RZ, UR9 ;  /* 0x00000009ff077e24 */ /* 0x004fc4000f8e00ff */
[----:B------:R-:W-:Y:S02]  /*16ac0*/  IMAD.U32 R10, RZ, RZ, UR4 ;  /* 0x00000004ff0a7e24 */ /* 0x000fe4000f8e00ff */
[----:B------:R-:W-:Y:S02]  /*16ad0*/  IMAD.U32 R11, RZ, RZ, UR5 ;  /* 0x00000005ff0b7e24 */ /* 0x000fe4000f8e00ff */
[----:B------:R-:W-:Y:S02]  /*16ae0*/  IMAD.MOV.U32 R8, RZ, RZ, 0x70 ;  /* 0x00000070ff087424 */ /* 0x000fe400078e00ff */
[----:B------:R-:W-:Y:S02]  /*16af0*/  IMAD.MOV.U32 R12, RZ, RZ, 0x1 ;  /* 0x00000001ff0c7424 */ /* 0x000fe400078e00ff */
[----:B------:R-:W-:-:S07]  /*16b00*/  IMAD.MOV.U32 R13, RZ, RZ, RZ ;  /* 0x000000ffff0d7224 */ /* 0x000fce00078e00ff */
[----:B------:R-:W-:-:S07]  /*16b10*/  LEPC R20, `(.L_x_4634) ;  /* 0x000000001014794e */ /* 0x000fce0000000000 */
[----:B0-----:R-:W-:Y:S05]  /*16b20*/  CALL.ABS.NOINC R2 ;  /* 0x0000000002007343 */ /* 0x001fea0003c00000 */
.L_x_4634:
[----:B------:R-:W-:Y:S05]  /*16b30*/  BSYNC B6 ;  /* 0x0000000000067941 */ /* 0x000fea0003800000 */
.L_x_4633:
[----:B------:R-:W3:Y:S01]  /*16b40*/  LDL.LU.64 R20, [R1+0x10] ;  /* 0x0000100001147983 */ /* 0x000ee20000300a00 */
[----:B------:R-:W1:Y:S01]  /*16b50*/  LDC R0, c[0x0][0x448] ;  /* 0x00011200ff007b82 */ /* 0x000e620000000800 */
[----:B------:R-:W-:Y:S01]  /*16b60*/  LOP3.LUT P6, RZ, R16, 0x80, RZ, 0xc0, !PT ;  /* 0x0000008010ff7812 */ /* 0x000fe200078cc0ff */
[----:B------:R-:W-:Y:S01]  /*16b70*/  ULDC.64 UR4, c[0x0][0x2d8] ;  /* 0x0000b60000047ab9 */ /* 0x000fe20000000a00 */
[----:B------:R-:W4:Y:S01]  /*16b80*/  S2R R2, SR_TID.X ;  /* 0x0000000000027919 */ /* 0x000f220000002100 */
[----:B0-----:R-:W-:-:S04]  /*16b90*/  SHF.R.S32.HI R5, RZ, 0x1f, R27 ;  /* 0x0000001fff057819 */ /* 0x001fc8000001141b */
[----:B------:R-:W-:Y:S02]  /*16ba0*/  SEL R6, R5, RZ, !P6 ;  /* 0x000000ff05067207 */ /* 0x000fe40007000000 */
[----:B------:R-:W-:Y:S02]  /*16bb0*/  SEL R5, R27, RZ, !P6 ;  /* 0x000000ff1b057207 */ /* 0x000fe40007000000 */
[----:B-1----:R-:W-:Y:S02]  /*16bc0*/  ISETP.NE.AND P5, PT, R0, 0x1, PT ;  /* 0x000000010000780c */ /* 0x002fe40003fa5270 */
[----:B------:R-:W0:Y:S01]  /*16bd0*/  S2R R0, SR_TID.X ;  /* 0x0000000000007919 */ /* 0x000e220000002100 */
[----:B----4-:R-:W-:-:S10]  /*16be0*/  LOP3.LUT R2, R2, 0x7f, RZ, 0xc0, !PT ;  /* 0x0000007f02027812 */ /* 0x010fd400078ec0ff */
[----:B------:R-:W1:Y:S01]  /*16bf0*/  @P5 LDC R3, c[0x0][0x44c] ;  /* 0x00011300ff035b82 */ /* 0x000e620000000800 */
[----:B------:R-:W-:Y:S01]  /*16c00*/  SHF.R.U32.HI R2, RZ, 0x3, R2 ;  /* 0x00000003ff027819 */ /* 0x000fe20000011602 */
[----:B0-----:R-:W-:-:S05]  /*16c10*/  IMAD.SHL.U32 R0, R0, 0x10, RZ ;  /* 0x0000001000007824 */ /* 0x001fca00078e00ff */
[----:B------:R-:W-:Y:S02]  /*16c20*/  LOP3.LUT R0, R2, 0x70, R0, 0xf8, !PT ;  /* 0x0000007002007812 */ /* 0x000fe400078ef800 */
[----:B------:R-:W0:Y:S03]  /*16c30*/  @P5 LDC R2, c[0x0][0x450] ;  /* 0x00011400ff025b82 */ /* 0x000e260000000800 */
[----:B------:R-:W-:-:S04]  /*16c40*/  IMAD.IADD R0, R0, 0x1, R25 ;  /* 0x0000000100007824 */ /* 0x000fc800078e0219 */
[----:B-1----:R-:W-:-:S04]  /*16c50*/  @P5 IMAD.HI.U32 R3, R0, R3, RZ ;  /* 0x0000000300035227 */ /* 0x002fc800078e00ff */
[----:B------:R-:W-:Y:S01]  /*16c60*/  IMAD.MOV.U32 R4, RZ, RZ, R0 ;  /* 0x000000ffff047224 */ /* 0x000fe200078e0000 */
[----:B0-----:R-:W-:Y:S01]  /*16c70*/  @P5 SHF.R.U32.HI R4, RZ, R2, R3 ;  /* 0x00000002ff045219 */ /* 0x001fe20000011603 */
[----:B------:R-:W-:Y:S02]  /*16c80*/  IMAD.MOV.U32 R3, RZ, RZ, R35 ;  /* 0x000000ffff037224 */ /* 0x000fe400078e0023 */
[----:B---3--:R-:W-:Y:S02]  /*16c90*/  IMAD.MOV.U32 R2, RZ, RZ, R20 ;  /* 0x000000ffff027224 */ /* 0x008fe400078e0014 */
[----:B------:R-:W0:Y:S02]  /*16ca0*/  S2R R20, SR_TID.X ;  /* 0x0000000000147919 */ /* 0x000e240000002100 */
[----:B------:R-:W-:-:S04]  /*16cb0*/  IMAD.WIDE.U32 R2, R26, UR4, R2 ;  /* 0x000000041a027c25 */ /* 0x000fc8000f8e0002 */
[----:B------:R-:W-:Y:S01]  /*16cc0*/  IMAD R3, R26, UR5, R3 ;  /* 0x000000051a037c24 */ /* 0x000fe2000f8e0203 */
[----:B------:R-:W-:Y:S02]  /*16cd0*/  ULDC.64 UR4, c[0x0][0x2e0] ;  /* 0x0000b80000047ab9 */ /* 0x000fe40000000a00 */
[----:B------:R-:W-:Y:S02]  /*16ce0*/  IMAD R6, R6, UR4, RZ ;  /* 0x0000000406067c24 */ /* 0x000fe4000f8e02ff */
[----:B------:R-:W-:-:S04]  /*16cf0*/  IMAD.WIDE.U32 R2, R5, UR4, R2 ;  /* 0x0000000405027c25 */ /* 0x000fc8000f8e0002 */
[----:B------:R-:W-:Y:S01]  /*16d00*/  IMAD R5, R5, UR5, R6 ;  /* 0x0000000505057c24 */ /* 0x000fe2000f8e0206 */
[----:B------:R-:W-:Y:S01]  /*16d10*/  ULDC.64 UR4, c[0x0][0x2d0] ;  /* 0x0000b40000047ab9 */ /* 0x000fe20000000a00 */
[----:B------:R-:W-:Y:S02]  /*16d20*/  IMAD.MOV R6, RZ, RZ, -R4 ;  /* 0x000000ffff067224 */ /* 0x000fe400078e0a04 */
[----:B------:R-:W-:Y:S02]  /*16d30*/  IMAD.IADD R3, R3, 0x1, R5 ;  /* 0x0000000103037824 */ /* 0x000fe400078e0205 */
[----:B------:R-:W1:Y:S01]  /*16d40*/  LDC R5, c[0x0][0x448] ;  /* 0x00011200ff057b82 */ /* 0x000e620000000800 */
[----:B------:R-:W-:Y:S01]  /*16d50*/  IMAD.WIDE.U32 R2, R4, UR4, R2 ;  /* 0x0000000404027c25 */ /* 0x000fe2000f8e0002 */
[----:B0-----:R-:W-:-:S04]  /*16d60*/  LOP3.LUT R20, R20, 0x7f, RZ, 0xc0, !PT ;  /* 0x0000007f14147812 */ /* 0x001fc800078ec0ff */
[----:B------:R-:W-:Y:S01]  /*16d70*/  SHF.R.U32.HI R8, RZ, 0x3, R20 ;  /* 0x00000003ff087819 */ /* 0x000fe20000011614 */
[----:B-1----:R-:W-:Y:S01]  /*16d80*/  IMAD R0, R5, R6, R0 ;  /* 0x0000000605007224 */ /* 0x002fe200078e0200 */
[----:B------:R-:W-:-:S05]  /*16d90*/  SHF.R.S32.HI R6, RZ, 0x1f, R4 ;  /* 0x0000001fff067819 */ /* 0x000fca0000011404 */
[----:B--2---:R-:W-:-:S04]  /*16da0*/  IMAD R7, R6, UR4, RZ ;  /* 0x0000000406077c24 */ /* 0x004fc8000f8e02ff */
        /* <DEDUP_REMOVED lines=85> */
[----:B------:R-:W-:-:S03]  /*17300*/  ISETP.GE.AND P1, PT, R6, R29, PT ;  /* 0x0000001d0600720c */ /* 0x000fc60003f26270 */
[----:B-1----:R-:W1:Y:S10]  /*17310*/  SHFL.IDX PT, R2, R4, 0x6, 0x181f ;  /* 0x00d81f0004027f89 */ /* 0x002e7400000e0000 */
[----:B0-----:R-:W-:Y:S01]  /*17320*/  @!P1 LEA R14, P4, R31, R14, 0x1 ;  /* 0x0000000e1f0e9211 */ /* 0x001fe200078808ff */
[----:B------:R-:W0:Y:S04]  /*17330*/  SHFL.IDX PT, R4, R4, 0x7, 0x181f ;  /* 0x00f81f0004047f89 */ /* 0x000e2800000e0000 */
[----:B-1----:R-:W-:-:S02]  /*17340*/  @!P1 IMAD.X R5, RZ, RZ, R2, P4 ;  /* 0x000000ffff059224 */ /* 0x002fc400020e0602 */
[----:B------:R-:W-:Y:S02]  /*17350*/  @!P1 IMAD.MOV.U32 R2, RZ, RZ, R14 ;  /* 0x000000ffff029224 */ /* 0x000fe400078e000e */
[----:B------:R-:W-:Y:S01]  /*17360*/  @!P1 IMAD.MOV.U32 R3, RZ, RZ, R5 ;  /* 0x000000ffff039224 */ /* 0x000fe200078e0005 */
[----:B------:R1:W2:Y:S04]  /*17370*/  SHFL.IDX PT, R14, R0, 0x7, 0x181f ;  /* 0x00f81f00000e7f89 */ /* 0x0002a800000e0000 */
[----:B------:R1:W-:Y:S04]  /*17380*/  @!P1 LDGSTS.E.BYPASS.LTC128B.128 [R36+0x15400], desc[UR36][R2.64], !P3 ;  /* 0x1540000002249fae */ /* 0x0003e8000d901d64 */
[----:B------:R1:W-:Y:S04]  /*17390*/  @!P1 LDGSTS.E.BYPASS.LTC128B.128 [R36+0x19400], desc[UR36][R2.64+0x80], !P2 ;  /* 0x1940008002249fae */ /* 0x0003e8000d101d64 */
[----:B0-----:R1:W-:Y:S02]  /*173a0*/  @!P1 LDGSTS.E.BYPASS.LTC128B.128 [R36+0x1d400], desc[UR36][R2.64+0x100], !P0 ;  /* 0x1d40010002249fae */ /* 0x0013e4000c101d64 */
.L_x_4726:
        /* <DEDUP_REMOVED lines=12> */
.L_x_4637:
[----:B------:R-:W-:Y:S05]  /*17470*/  BSYNC B0 ;  /* 0x0000000000007941 */ /* 0x000fea0003800000 */
.L_x_4636:
[----:B------:R-:W-:Y:S01]  /*17480*/  NOP ;  /* 0x0000000000007918 */ /* 0x000fe20000000000 */
[----:B------:R-:W-:-:S13]  /*17490*/  PLOP3.LUT P0, PT, PT, PT, PT, 0x80, 0x0 ;  /* 0x000000000000781c */ /* 0x000fda0003f0f070 */
.L_x_4638:
        /* <DEDUP_REMOVED lines=18> */
[----:B------:R-:W1:Y:S03]  /*175c0*/  SYNCS.PHASECHK.TRANS64.TRYWAIT P0, [R17+URZ+0x30820], R0 ;  /* 0x03082000110075a7 */ /* 0x000e66000800017f */
[----:B01----:R-:W-:Y:S05]  /*175d0*/  @!P0 BRA `(.L_x_4640) ;  /* 0x0000004000e88947 */ /* 0x003fea0003800000 */
.L_x_4727:
[----:B------:R-:W-:Y:S05]  /*175e0*/  BSYNC B0 ;  /* 0x0000000000007941 */ /* 0x000fea0003800000 */
.L_x_4639:
[----:B------:R-:W3:Y:S01]  /*175f0*/  LDL R2, [R1] ;  /* 0x0000000001027983 */ /* 0x000ee20000100800 */
[----:B------:R-:W-:Y:S01]  /*17600*/  BSSY B0, `(.L_x_4641) ;  /* 0x0000104000007945 */ /* 0x000fe20003800000 */
[----:B---3--:R-:W-:-:S13]  /*17610*/  ISETP.GE.AND P0, PT, R8, R2, PT ;  /* 0x000000020800720c */ /* 0x008fda0003f06270 */
[----:B------:R-:W-:Y:S05]  /*17620*/  @!P0 BRA `(.L_x_4642) ;  /* 0x0000001000048947 */ /* 0x000fea0003800000 */
[----:B------:R-:W-:Y:S01]  /*17630*/  ULDC UR4, c[0x0][0x2f4] ;  /* 0x0000bd0000047ab9 */ /* 0x000fe20000000800 */
[----:B------:R-:W-:Y:S01]  /*17640*/  IMAD.MOV.U32 R10, RZ, RZ, R23 ;  /* 0x000000ffff0a7224 */ /* 0x000fe200078e0017 */
[----:B------:R-:W-:Y:S01]  /*17650*/  ISETP.GE.AND P3, PT, R31, UR4, PT ;  /* 0x000000041f007c0c */ /* 0x000fe2000bf66270 */
[----:B------:R-:W-:Y:S01]  /*17660*/  IMAD.MOV.U32 R20, RZ, RZ, R28 ;  /* 0x000000ffff147224 */ /* 0x000fe200078e001c */
[----:B------:R-:W-:Y:S01]  /*17670*/  ISETP.GE.AND P2, PT, R33, UR4, PT ;  /* 0x0000000421007c0c */ /* 0x000fe2000bf46270 */
[----:B------:R-:W-:Y:S01]  /*17680*/  IMAD.MOV.U32 R29, RZ, RZ, R22 ;  /* 0x000000ffff1d7224 */ /* 0x000fe200078e0016 */
[----:B------:R-:W-:-:S13]  /*17690*/  ISETP.GE.AND P1, PT, R32, UR4, PT ;  /* 0x0000000420007c0c */ /* 0x000fda000bf26270 */
.L_x_4655:
[----:B------:R-:W3:Y:S04]  /*176a0*/  LDL R5, [R1+0x4] ;  /* 0x0000040001057983 */ /* 0x000ee80000100800 */
[----:B------:R-:W4:Y:S01]  /*176b0*/  LDL R12, [R1+0x8] ;  /* 0x00000800010c7983 */ /* 0x000f220000100800 */
[----:B0-----:R-:W0:Y:S01]  /*176c0*/  S2R R0, SR_TID.X ;  /* 0x0000000000007919 */ /* 0x001e220000002100 */
[----:B------:R-:W1:Y:S01]  /*176d0*/  S2R R4, SR_TID.X ;  /* 0x0000000000047919 */ /* 0x000e620000002100 */
[----:B0-----:R-:W-:-:S04]  /*176e0*/  LOP3.LUT R0, R0, 0x7f, RZ, 0xc0, !PT ;  /* 0x0000007f00007812 */ /* 0x001fc800078ec0ff */
[----:B------:R-:W-:Y:S02]  /*176f0*/  SHF.R.U32.HI R3, RZ, 0x3, R0 ;  /* 0x00000003ff037819 */ /* 0x000fe40000011600 */
[----:B------:R-:W0:Y:S01]  /*17700*/  LDC R0, c[0x0][0x430] ;  /* 0x00010c00ff007b82 */ /* 0x000e220000000800 */
[----:B-1----:R-:W-:-:S05]  /*17710*/  IMAD.SHL.U32 R4, R4, 0x10, RZ ;  /* 0x0000001004047824 */ /* 0x002fca00078e00ff */
        /* <DEDUP_REMOVED lines=8> */
[----:B------:R-:W3:Y:S01]  /*177a0*/  @!P5 LDC.64 R4, c[0x0][0x418] ;  /* 0x00010600ff04db82 */ /* 0x000ee20000000a00 */
        /* <DEDUP_REMOVED lines=9> */
[----:B---3--:R-:W-:Y:S01]  /*17840*/  @!P5 LEA R4, P0, R2, R4, 0x2 ;  /* 0x000000040204d211 */ /* 0x008fe200078010ff */
[----:B------:R-:W-:-:S03]  /*17850*/  IMAD.MOV.U32 R0, RZ, RZ, RZ ;  /* 0x000000ffff007224 */ /* 0x000fc600078e00ff */
        /* <DEDUP_REMOVED lines=15> */
.L_x_4643:
[----:B------:R-:W-:Y:S01]  /*17950*/  IMAD R6, R23, 0x8, R17 ;  /* 0x0000000817067824 */ /* 0x000fe200078e0211 */
[----:B------:R-:W-:Y:S01]  /*17960*/  SHF.L.U32 R3, R28, 0x1f, RZ ;  /* 0x0000001f1c037819 */ /* 0x000fe200000006ff */
[----:B------:R-:W-:Y:S03]  /*17970*/  BSSY B1, `(.L_x_4644) ;  /* 0x0000003000017945 */ /* 0x000fe60003800000 */
[----:B------:R-:W0:Y:S02]  /*17980*/  SYNCS.PHASECHK.TRANS64.TRYWAIT P0, [R6+URZ+0x30840], R3 ;  /* 0x03084003060075a7 */ /* 0x000e24000800017f */
[----:B0-----:R-:W-:Y:S05]  /*17990*/  @!P0 BRA `(.L_x_4645) ;  /* 0x00000040000c8947 */ /* 0x001fea0003800000 */
.L_x_4728:
[----:B------:R-:W-:Y:S05]  /*179a0*/  BSYNC B1 ;  /* 0x0000000000017941 */ /* 0x000fea0003800000 */
.L_x_4644:
        /* <DEDUP_REMOVED lines=62> */
[----:B-1-3--:R0:W3:Y:S02]  /*17d90*/  SHFL.IDX PT, R2, R7, 0x5, 0x181f ;  /* 0x00b81f0007027f89 */ /* 0x00a0e400000e0000 */
.L_x_4742:
[----:B------:R-:W-:Y:S02]  /*17da0*/  LOP3.LUT P6, RZ, R16, 0x4, RZ, 0xc0, !PT ;  /* 0x0000000410ff7812 */ /* 0x000fe400078cc0ff */
[----:B---3--:R-:W-:-:S05]  /*17db0*/  IADD3 R2, P0, R2, R4, RZ ;  /* 0x0000000402027210 */ /* 0x008fca0007f1e0ff */
        /* <DEDUP_REMOVED lines=9> */
.L_x_4647:
        /* <DEDUP_REMOVED lines=10> */
.L_x_4648:
[----:B------:R3:W-:Y:S01]  /*17ef0*/  SYNCS.ARRIVE.TRANS64.A1T0 RZ, [R6+URZ+0x30830], RZ ;  /* 0x030830ff06ff79a7 */ /* 0x0007e2000810003f */
[----:B------:R-:W-:Y:S05]  /*17f00*/  @!P5 BRA `(.L_x_4649) ;  /* 0x000000000004d947 */ /* 0x000fea0003800000 */
[----:B------:R-:W-:Y:S01]  /*17f10*/  BPT.TRAP 0x1 ;  /* 0x000000040000795c */ /* 0x000fe20000300000 */
.L_x_4649:
[----:B-1----:R-:W-:Y:S01]  /*17f20*/  SHF.L.U32 R2, R20, 0x1f, RZ ;  /* 0x0000001f14027819 */ /* 0x002fe200000006ff */
[----:B---3--:R-:W-:Y:S01]  /*17f30*/  IMAD R6, R10, 0x8, R17 ;  /* 0x000000080a067824 */ /* 0x008fe200078e0211 */
[----:B------:R-:W-:Y:S01]  /*17f40*/  BSSY B1, `(.L_x_4650) ;  /* 0x0000004000017945 */ /* 0x000fe20003800000 */
[----:B0-----:R-:W-:Y:S02]  /*17f50*/  IMAD R7, R29, -0x60, R37 ;  /* 0xffffffa01d077824 */ /* 0x001fe400078e0225 */
[----:B------:R-:W0:Y:S02]  /*17f60*/  SYNCS.PHASECHK.TRANS64.TRYWAIT P0, [R6+URZ+0x30860], R2 ;  /* 0x03086002060075a7 */ /* 0x000e24000800017f */
[----:B0-----:R-:W-:Y:S05]  /*17f70*/  @!P0 BRA `(.L_x_4651) ;  /* 0x0000004000888947 */ /* 0x001fea0003800000 */
.L_x_4743:
[----:B------:R-:W-:Y:S05]  /*17f80*/  BSYNC B1 ;  /* 0x0000000000017941 */ /* 0x000fea0003800000 */
.L_x_4650:
        /* <DEDUP_REMOVED lines=10> */
[----:B--2---:R-:W-:Y:S01]  /*18030*/  SHFL.IDX PT, R14, R18, 0x5, 0x181f ;  /* 0x00b81f00120e7f89 */ /* 0x004fe200000e0000 */
        /* <DEDUP_REMOVED lines=49> */
.L_x_4757:
        /* <DEDUP_REMOVED lines=29> */
.L_x_4653:
        /* <DEDUP_REMOVED lines=10> */
.L_x_4654:
[----:B------:R-:W2:Y:S01]  /*185c0*/  LDL R0, [R1] ;  /* 0x0000000001007983 */ /* 0x000ea20000100800 */
[----:B------:R1:W-:Y:S01]  /*185d0*/  SYNCS.ARRIVE.TRANS64.A1T0 RZ, [R6+URZ+0x30850], RZ ;  /* 0x030850ff06ff79a7 */ /* 0x0003e2000810003f */
[C---:B------:R-:W-:Y:S02]  /*185e0*/  VIADD R8, R22.reuse, 0xffffffff ;  /* 0xffffffff16087836 */ /* 0x040fe40000000000 */
[----:B------:R-:W-:Y:S02]  /*185f0*/  IMAD.MOV.U32 R10, RZ, RZ, R23 ;  /* 0x000000ffff0a7224 */ /* 0x000fe400078e0017 */
[----:B------:R-:W-:Y:S02]  /*18600*/  IMAD.MOV.U32 R20, RZ, RZ, R28 ;  /* 0x000000ffff147224 */ /* 0x000fe400078e001c */
[----:B------:R-:W-:Y:S01]  /*18610*/  IMAD.MOV.U32 R29, RZ, RZ, R22 ;  /* 0x000000ffff1d7224 */ /* 0x000fe200078e0016 */
[----:B--2---:R-:W-:-:S13]  /*18620*/  ISETP.GT.AND P0, PT, R22, R0, PT ;  /* 0x000000001600720c */ /* 0x004fda0003f04270 */
[----:B-1----:R-:W-:Y:S05]  /*18630*/  @P0 BRA `(.L_x_4655) ;  /* 0xfffffff000180947 */ /* 0x002fea000383ffff */
.L_x_4642:
[----:B------:R-:W-:Y:S05]  /*18640*/  BSYNC B0 ;  /* 0x0000000000007941 */ /* 0x000fea0003800000 */
.L_x_4641:
[----:B0-----:R-:W0:Y:S01]  /*18650*/  S2R R0, SR_TID.X ;  /* 0x0000000000007919 */ /* 0x001e220000002100 */
[----:B------:R-:W-:Y:S01]  /*18660*/  BSSY B0, `(.L_x_4656) ;  /* 0x0000010000007945 */ /* 0x000fe20003800000 */
        /* <DEDUP_REMOVED lines=9> */
[----:B-1----:R-:W3:Y:S01]  /*18700*/  @P0 ATOMG.E.ADD.STRONG.GPU PT, R3, desc[UR36][R2.64], R5 ;  /* 0x00000005020309a8 */ /* 0x002ee200081ee1e4 */
[----:B------:R-:W0:Y:S02]  /*18710*/  S2R R4, SR_LTMASK ;  /* 0x0000000000047919 */ /* 0x000e240000003900 */
[----:B0-----:R-:W-:-:S04]  /*18720*/  LOP3.LUT R4, R4, UR4, RZ, 0xc0, !PT ;  /* 0x0000000404047c12 */ /* 0x001fc8000f8ec0ff */
[----:B------:R-:W0:Y:S01]  /*18730*/  POPC R7, R4 ;  /* 0x0000000400077309 */ /* 0x000e220000000000 */
[----:B---3--:R-:W0:Y:S02]  /*18740*/  SHFL.IDX PT, R0, R3, R0, 0x1f ;  /* 0x00001f0003007589 */ /* 0x008e2400000e0000 */
[----:B0-----:R-:W-:-:S07]  /*18750*/  IADD3 R24, R0, UR39, R7 ;  /* 0x0000002700187c10 */ /* 0x001fce000fffe007 */
.L_x_4657:
[----:B------:R-:W-:Y:S05]  /*18760*/  BSYNC B0 ;  /* 0x0000000000007941 */ /* 0x000fea0003800000 */
.L_x_4656:
[----:B------:R-:W-:-:S13]  /*18770*/  LOP3.LUT P0, RZ, R16, 0x10, RZ, 0xc0, !PT ;  /* 0x0000001010ff7812 */ /* 0x000fda000780c0ff */
[----:B------:R-:W-:Y:S05]  /*18780*/  @!P0 BRA `(.L_x_4658) ;  /* 0x0000000000048947 */ /* 0x000fea0003800000 */
[----:B------:R-:W-:Y:S01]  /*18790*/  BPT.TRAP 0x1 ;  /* 0x000000040000795c */ /* 0x000fe20000300000 */
.L_x_4658:
[----:B------:R-:W-:Y:S01]  /*187a0*/  IMAD R0, R23, 0x8, R17 ;  /* 0x0000000817007824 */ /* 0x000fe200078e0211 */
[----:B------:R-:W-:Y:S01]  /*187b0*/  SHF.L.U32 R3, R28, 0x1f, RZ ;  /* 0x0000001f1c037819 */ /* 0x000fe200000006ff */
[----:B------:R-:W-:Y:S01]  /*187c0*/  BSSY B0, `(.L_x_4659) ;  /* 0x0000004000007945 */ /* 0x000fe20003800000 */
[----:B------:R-:W-:Y:S02]  /*187d0*/  IMAD R6, R22, -0x60, R37 ;  /* 0xffffffa016067824 */ /* 0x000fe400078e0225 */
[----:B------:R-:W0:Y:S02]  /*187e0*/  SYNCS.PHASECHK.TRANS64.TRYWAIT P0, [R0+URZ+0x30860], R3 ;  /* 0x03086003000075a7 */ /* 0x000e24000800017f */
[----:B0-----:R-:W-:Y:S05]  /*187f0*/  @!P0 BRA `(.L_x_4660) ;  /* 0x00000040008c8947 */ /* 0x001fea0003800000 */
.L_x_4758:
[----:B------:R-:W-:Y:S05]  /*18800*/  BSYNC B0 ;  /* 0x0000000000007941 */ /* 0x000fea0003800000 */
.L_x_4659:
        /* <DEDUP_REMOVED lines=65> */
.L_x_4772:
        /* <DEDUP_REMOVED lines=13> */
.L_x_4662:
        /* <DEDUP_REMOVED lines=10> */
.L_x_4663:
[----:B------:R1:W-:Y:S01]  /*18d90*/  SYNCS.ARRIVE.TRANS64.A1T0 RZ, [R0+URZ+0x30850], RZ ;  /* 0x030850ff00ff79a7 */ /* 0x0003e2000810003f */
[----:B------:R-:W-:-:S05]  /*18da0*/  VIADD R23, R23, 0x1 ;  /* 0x0000000117177836 */ /* 0x000fca0000000000 */
[----:B------:R-:W-:-:S04]  /*18db0*/  ISETP.NE.AND P0, PT, R23, 0x2, PT ;  /* 0x000000021700780c */ /* 0x000fc80003f05270 */
[----:B0-----:R-:W-:Y:S02]  /*18dc0*/  SEL R3, RZ, 0x1, P0 ;  /* 0x00000001ff037807 */ /* 0x001fe40000000000 */
[----:B------:R-:W-:Y:S02]  /*18dd0*/  SEL R23, R23, RZ, P0 ;  /* 0x000000ff17177207 */ /* 0x000fe40000000000 */
[----:B-1----:R-:W-:-:S07]  /*18de0*/  LOP3.LUT R28, R28, R3, RZ, 0x3c, !PT ;  /* 0x000000031c1c7212 */ /* 0x002fce00078e3cff */
.L_x_4620:
[----:B------:R-:W-:Y:S05]  /*18df0*/  BSYNC B7 ;  /* 0x0000000000077941 */ /* 0x000fea0003800000 */
.L_x_4618:
        /* <DEDUP_REMOVED lines=11> */
.L_x_4664:
        /* <DEDUP_REMOVED lines=43> */
.L_x_4782:
[----:B------:R-:W-:Y:S02]  /*19160*/  ULDC UR4, c[0x0][0xc38] ;  /* 0x00030e0000047ab9 */ /* 0x000fe40000000800 */
[----:B------:R-:W-:-:S04]  /*19170*/  IMAD.U32 R5, RZ, RZ, UR4 ;  /* 0x00000004ff057e24 */ /* 0x000fc8000f8e00ff */
[----:B-1----:R-:W-:-:S04]  /*19180*/  IMAD R14, R14, R5, RZ ;  /* 0x000000050e0e7224 */ /* 0x002fc800078e02ff */
[----:B------:R-:W-:-:S05]  /*19190*/  IMAD.IADD R7, R7, 0x1, R14 ;  /* 0x0000000107077824 */ /* 0x000fca00078e020e */
[----:B------:R-:W-:-:S13]  /*191a0*/  ISETP.GT.AND P6, PT, R7, R0, PT ;  /* 0x000000000700720c */ /* 0x000fda0003fc4270 */
[----:B------:R-:W-:Y:S05]  /*191b0*/  @P6 BRA `(.L_x_4667) ;  /* 0x0000000000a46947 */ /* 0x000fea0003800000 */
.L_x_4670:
        /* <DEDUP_REMOVED lines=35> */
.L_x_4790:
[----:B------:R-:W-:Y:S02]  /*193f0*/  ULDC UR4, c[0x0][0xc38] ;  /* 0x00030e0000047ab9 */ /* 0x000fe40000000800 */
[----:B------:R-:W-:-:S04]  /*19400*/  IMAD.U32 R5, RZ, RZ, UR4 ;  /* 0x00000004ff057e24 */ /* 0x000fc8000f8e00ff */
[----:B-1----:R-:W-:-:S04]  /*19410*/  IMAD R14, R14, R5, RZ ;  /* 0x000000050e0e7224 */ /* 0x002fc800078e02ff */
[----:B------:R-:W-:-:S05]  /*19420*/  IMAD.IADD R7, R14, 0x1, R7 ;  /* 0x000000010e077824 */ /* 0x000fca00078e0207 */
[----:B------:R-:W-:-:S13]  /*19430*/  ISETP.GT.AND P6, PT, R7, R0, PT ;  /* 0x000000000700720c */ /* 0x000fda0003fc4270 */
[----:B------:R-:W-:Y:S05]  /*19440*/  @!P6 BRA `(.L_x_4670) ;  /* 0xfffffffc005ce947 */ /* 0x000fea000383ffff */
.L_x_4667:
        /* <DEDUP_REMOVED lines=10> */
.L_x_4795:
[----:B------:R-:W-:-:S13]  /*194f0*/  ISETP.NE.AND P0, PT, R3, RZ, PT ;  /* 0x000000ff0300720c */ /* 0x000fda0003f05270 */
[----:B------:R-:W-:Y:S05]  /*19500*/  @!P0 BRA `(.L_x_4672) ;  /* 0x0000000000108947 */ /* 0x000fea0003800000 */
[----:B------:R-:W-:Y:S01]  /*19510*/  UMOV UR4, 0xffffffff ;  /* 0xffffffff00047882 */ /* 0x000fe20000000000 */
[----:B-1----:R-:W-:Y:S02]  /*19520*/  VIADD R12, R12, 0xffffffff ;  /* 0xffffffff0c0c7836 */ /* 0x002fe40000000000 */
[----:B------:R-:W-:Y:S05]  /*19530*/  BRA.DIV UR4, `(.L_x_4673) ;  /* 0x0000004604a47947 */ /* 0x000fea000b800000 */
[----:B------:R4:W1:Y:S02]  /*19540*/  SHFL.IDX PT, R6, R2, R12, 0x1f ;  /* 0x00001f0c02067589 */ /* 0x00086400000e0000 */
.L_x_4672:
        /* <DEDUP_REMOVED lines=20> */
[----:B------:R-:W-:Y:S02]  /*19690*/  IMAD R2, R6, R9, R2 ;  /* 0x0000000906027224 */ /* 0x000fe400078e0202 */
[----:B------:R-:W-:-:S03]  /*196a0*/  VIADD R3, R7, 0xffffffe ;  /* 0x0ffffffe07037836 */ /* 0x000fc60000000000 */
[----:B------:R-:W-:-:S03]  /*196b0*/  ISETP.GT.U32.AND P1, PT, R5, R2, PT ;  /* 0x000000020500720c */ /* 0x000fc60003f24070 */
[----:B------:R-:W0:Y:S10]  /*196c0*/  F2I.FTZ.U32.TRUNC.NTZ R3, R3 ;  /* 0x0000000300037305 */ /* 0x000e34000021f000 */
[----:B------:R-:W-:-:S02]  /*196d0*/  @!P1 IMAD.IADD R2, R2, 0x1, -R5 ;  /* 0x0000000102029824 */ /* 0x000fc400078e0a05 */
[----:B------:R-:W-:Y:S01]  /*196e0*/  @!P1 VIADD R6, R6, 0x1 ;  /* 0x0000000106069836 */ /* 0x000fe20000000000 */
[----:B------:R-:W-:Y:S02]  /*196f0*/  ISETP.NE.AND P1, PT, R25, RZ, PT ;  /* 0x000000ff1900720c */ /* 0x000fe40003f25270 */
[----:B------:R-:W-:Y:S01]  /*19700*/  ISETP.GE.U32.AND P0, PT, R2, R5, PT ;  /* 0x000000050200720c */ /* 0x000fe20003f06070 */
[----:B0-----:R-:W-:Y:S02]  /*19710*/  IMAD.MOV R5, RZ, RZ, -R3 ;  /* 0x000000ffff057224 */ /* 0x001fe400078e0a03 */
[----:B------:R-:W-:Y:S02]  /*19720*/  IMAD.MOV.U32 R2, RZ, RZ, RZ ;  /* 0x000000ffff027224 */ /* 0x000fe400078e00ff */
[----:B------:R-:W-:-:S04]  /*19730*/  IMAD R5, R5, R4, RZ ;  /* 0x0000000405057224 */ /* 0x000fc800078e02ff */
[----:B------:R-:W-:Y:S01]  /*19740*/  IMAD.HI.U32 R5, R3, R5, R2 ;  /* 0x0000000503057227 */ /* 0x000fe200078e0002 */
[----:B------:R-:W-:Y:S02]  /*19750*/  LOP3.LUT R2, R0, R25, RZ, 0x3c, !PT ;  /* 0x0000001900027212 */ /* 0x000fe400078e3cff */
[----:B------:R-:W-:Y:S01]  /*19760*/  IABS R3, R8 ;  /* 0x0000000800037213 */ /* 0x000fe20000000000 */
[----:B------:R-:W-:Y:S01]  /*19770*/  @P0 VIADD R6, R6, 0x1 ;  /* 0x0000000106060836 */ /* 0x000fe20000000000 */
[----:B------:R-:W-:-:S03]  /*19780*/  ISETP.GE.AND P2, PT, R2, RZ, PT ;  /* 0x000000ff0200720c */ /* 0x000fc60003f46270 */
[----:B------:R-:W-:-:S10]  /*19790*/  IMAD.MOV R3, RZ, RZ, -R3 ;  /* 0x000000ffff037224 */ /* 0x000fd400078e0a03 */
[----:B------:R-:W-:Y:S01]  /*197a0*/  @!P2 IMAD.MOV R6, RZ, RZ, -R6 ;  /* 0x000000ffff06a224 */ /* 0x000fe200078e0a06 */
[----:B------:R-:W-:-:S04]  /*197b0*/  @!P1 LOP3.LUT R6, RZ, R25, RZ, 0x33, !PT ;  /* 0x00000019ff069212 */ /* 0x000fc800078e33ff */
[----:B------:R-:W-:-:S05]  /*197c0*/  IABS R2, R6 ;  /* 0x0000000600027213 */ /* 0x000fca0000000000 */
[----:B------:R-:W-:-:S04]  /*197d0*/  IMAD.HI.U32 R5, R5, R2, RZ ;  /* 0x0000000205057227 */ /* 0x000fc800078e00ff */
[----:B------:R-:W-:Y:S01]  /*197e0*/  IMAD R3, R5, R3, R2 ;  /* 0x0000000305037224 */ /* 0x000fe200078e0202 */
[----:B------:R-:W-:-:S04]  /*197f0*/  LOP3.LUT R2, R6, R8, RZ, 0x3c, !PT ;  /* 0x0000000806027212 */ /* 0x000fc800078e3cff */
[----:B------:R-:W-:Y:S02]  /*19800*/  ISETP.GT.U32.AND P1, PT, R4, R3, PT ;  /* 0x000000030400720c */ /* 0x000fe40003f24070 */
[----:B------:R-:W-:Y:S01]  /*19810*/  ISETP.GE.AND P2, PT, R2, RZ, PT ;  /* 0x000000ff0200720c */ /* 0x000fe20003f46270 */
[----:B------:R-:W-:-:S04]  /*19820*/  IMAD.MOV R2, RZ, RZ, -R6 ;  /* 0x000000ffff027224 */ /* 0x000fc800078e0a06 */
[----:B------:R-:W-:-:S06]  /*19830*/  IMAD R2, R25, R2, R0 ;  /* 0x0000000219027224 */ /* 0x000fcc00078e0200 */
[----:B------:R-:W-:Y:S02]  /*19840*/  @!P1 IMAD.IADD R3, R3, 0x1, -R4 ;  /* 0x0000000103039824 */ /* 0x000fe400078e0a04 */
[----:B------:R-:W-:Y:S01]  /*19850*/  @!P1 VIADD R5, R5, 0x1 ;  /* 0x0000000105059836 */ /* 0x000fe20000000000 */
[----:B------:R-:W-:Y:S02]  /*19860*/  ISETP.NE.AND P1, PT, R8, RZ, PT ;  /* 0x000000ff0800720c */ /* 0x000fe40003f25270 */
[----:B------:R-:W-:-:S13]  /*19870*/  ISETP.GE.U32.AND P0, PT, R3, R4, PT ;  /* 0x000000040300720c */ /* 0x000fda0003f06070 */
[----:B------:R-:W-:-:S04]  /*19880*/  @P0 VIADD R5, R5, 0x1 ;  /* 0x0000000105050836 */ /* 0x000fc80000000000 */
[----:B------:R-:W-:Y:S01]  /*19890*/  @!P2 IMAD.MOV R5, RZ, RZ, -R5 ;  /* 0x000000ffff05a224 */ /* 0x000fe200078e0a05 */
[----:B------:R-:W-:-:S05]  /*198a0*/  @!P1 LOP3.LUT R5, RZ, R8, RZ, 0x33, !PT ;  /* 0x00000008ff059212 */ /* 0x000fca00078e33ff */
[--C-:B------:R-:W-:Y:S02]  /*198b0*/  IMAD.MOV R3, RZ, RZ, -R5.reuse ;  /* 0x000000ffff037224 */ /* 0x100fe400078e0a05 */
[C---:B------:R-:W-:Y:S02]  /*198c0*/  IMAD R5, R8.reuse, 0x1000000, R5 ;  /* 0x0100000008057824 */ /* 0x040fe400078e0205 */
[----:B------:R-:W-:-:S04]  /*198d0*/  IMAD R8, R8, R3, R6 ;  /* 0x0000000308087224 */ /* 0x000fc800078e0206 */
[----:B------:R-:W-:Y:S01]  /*198e0*/  IMAD R26, R8, 0x10000, R5 ;  /* 0x00010000081a7824 */ /* 0x000fe200078e0205 */
[----:B------:R-:W-:Y:S06]  /*198f0*/  BRA `(.L_x_4675) ;  /* 0x0000000000f07947 */ /* 0x000fec0003800000 */
.L_x_4674:
        /* <DEDUP_REMOVED lines=60> */
.L_x_4675:
[----:B------:R-:W-:-:S05]  /*19cc0*/  LOP3.LUT R2, RZ, R2, RZ, 0x33, !PT ;  /* 0x00000002ff027212 */ /* 0x000fca00078e33ff */
[----:B------:R-:W-:Y:S01]  /*19cd0*/  IMAD.IADD R25, R25, 0x1, R2 ;  /* 0x0000000119197824 */ /* 0x000fe200078e0202 */
[----:B------:R-:W-:Y:S06]  /*19ce0*/  BRA `(.L_x_4676) ;  /* 0x00000000001c7947 */ /* 0x000fec0003800000 */
.L_x_4668:
[----:B------:R-:W-:Y:S01]  /*19cf0*/  UMOV UR4, URZ ;  /* 0x0000003f00047c82 */ /* 0x000fe20008000000 */
[----:B------:R-:W-:Y:S01]  /*19d00*/  UMOV UR5, URZ ;  /* 0x0000003f00057c82 */ /* 0x000fe20008000000 */
[----:B------:R-:W-:Y:S01]  /*19d10*/  ULDC UR6, c[0x0][0xc3c] ;  /* 0x00030f0000067ab9 */ /* 0x000fe20000000800 */
[----:B------:R-:W-:Y:S02]  /*19d20*/  IMAD.MOV.U32 R24, RZ, RZ, R0 ;  /* 0x000000ffff187224 */ /* 0x000fe400078e0000 */
[----:B------:R-:W-:Y:S02]  /*19d30*/  IMAD.U32 R25, RZ, RZ, UR4 ;  /* 0x00000004ff197e24 */ /* 0x000fe4000f8e00ff */
[----:B------:R-:W-:Y:S02]  /*19d40*/  IMAD.U32 R26, RZ, RZ, UR5 ;  /* 0x00000005ff1a7e24 */ /* 0x000fe4000f8e00ff */
[----:B------:R-:W-:-:S07]  /*19d50*/  IMAD.U32 R27, RZ, RZ, UR6 ;  /* 0x00000006ff1b7e24 */ /* 0x000fce000f8e00ff */
.L_x_4676:
        /* <DEDUP_REMOVED lines=10> */
.L_x_4665:
[----:B------:R-:W-:Y:S02]  /*19e00*/  ULDC UR4, c[0x0][0xc3c] ;  /* 0x00030f0000047ab9 */ /* 0x000fe40000000800 */
[----:B-1----:R-:W-:-:S13]  /*19e10*/  ISETP.GE.AND P0, PT, R27, UR4, PT ;  /* 0x000000041b007c0c */ /* 0x002fda000bf06270 */
[----:B------:R-:W-:Y:S05]  /*19e20*/  @!P0 BRA `(.L_x_4677) ;  /* 0xffffffac00bc8947 */ /* 0x000fea000383ffff */
[----:B------:R-:W-:Y:S05]  /*19e30*/  BSYNC B8 ;  /* 0x0000000000087941 */ /* 0x000fea0003800000 */
.L_x_4604:
        /* <DEDUP_REMOVED lines=12> */
.L_x_4798:
[----:B------:R-:W-:Y:S05]  /*19f00*/  BSYNC B0 ;  /* 0x0000000000007941 */ /* 0x000fea0003800000 */
.L_x_4678:
[----:B------:R-:W-:-:S03]  /*19f10*/  UMOV UR4, 0xffffffff ;  /* 0xffffffff00047882 */ /* 0x000fc60000000000 */
[----:B------:R-:W-:Y:S05]  /*19f20*/  BRA.DIV UR4, `(.L_x_4680) ;  /* 0x0000003e04647947 */ /* 0x000fea000b800000 */
[----:B0-----:R-:W0:Y:S02]  /*19f30*/  S2R R0, SR_TID.X ;  /* 0x0000000000007919 */ /* 0x001e240000002100 */
[----:B0-----:R-:W-:-:S04]  /*19f40*/  SHF.R.U32.HI R0, RZ, 0x5, R0 ;  /* 0x00000005ff007819 */ /* 0x001fc80000011600 */
[----:B------:R-:W-:-:S05]  /*19f50*/  LOP3.LUT R0, R0, 0x3, RZ, 0xc0, !PT ;  /* 0x0000000300007812 */ /* 0x000fca00078ec0ff */
[----:B------:R0:W1:Y:S02]  /*19f60*/  SHFL.IDX PT, R14, R0, RZ, 0x1f ;  /* 0x00001fff000e7589 */ /* 0x00006400000e0000 */
.L_x_4801:
[----:B-1----:R-:W-:Y:S01]  /*19f70*/  ISETP.NE.AND P0, PT, R14, RZ, PT ;  /* 0x000000ff0e00720c */ /* 0x002fe20003f05270 */
[----:B------:R-:W-:-:S12]  /*19f80*/  BSSY B0, `(.L_x_4681) ;  /* 0x0000026000007945 */ /* 0x000fd80003800000 */
[----:B------:R-:W-:Y:S05]  /*19f90*/  @P0 BRA `(.L_x_4682) ;  /* 0x0000000000900947 */ /* 0x000fea0003800000 */
[----:B------:R-:W-:-:S03]  /*19fa0*/  UMOV UR4, 0xffffffff ;  /* 0xffffffff00047882 */ /* 0x000fc60000000000 */
[----:B------:R-:W-:Y:S05]  /*19fb0*/  BRA.DIV UR4, `(.L_x_4683) ;  /* 0x0000003e04747947 */ /* 0x000fea000b800000 */
[----:B------:R-:W-:-:S13]  /*19fc0*/  ELECT P6, URZ, PT ;  /* 0x00000000003f782f */ /* 0x000fda00038c0000 */
.L_x_4804:
        /* <DEDUP_REMOVED lines=8> */
.L_x_4684:
[C---:B------:R-:W-:Y:S01]  /*1a050*/  IMAD R5, R23.reuse, 0x8, R4 ;  /* 0x0000000817057824 */ /* 0x040fe200078e0204 */
[----:B------:R-:W-:Y:S01]  /*1a060*/  SHF.L.U32 R0, R28, 0x1f, RZ ;  /* 0x0000001f1c007819 */ /* 0x000fe200000006ff */
[----:B------:R-:W-:-:S03]  /*1a070*/  VIADD R23, R23, 0x1 ;  /* 0x0000000117177836 */ /* 0x000fc60000000000 */
[----:B------:R-:W0:Y:S02]  /*1a080*/  SYNCS.PHASECHK.TRANS64.TRYWAIT P1, [R5+URZ+0x30840], R0 ;  /* 0x03084000050075a7 */ /* 0x000e24000802017f */
[----:B------:R-:W-:-:S04]  /*1a090*/  ISETP.NE.AND P2, PT, R23, 0x2, PT ;  /* 0x000000021700780c */ /* 0x000fc80003f45270 */
[----:B------:R-:W-:Y:S01]  /*1a0a0*/  SEL R3, RZ, 0x1, P2 ;  /* 0x00000001ff037807 */ /* 0x000fe20001000000 */
[----:B0-----:R-:W-:Y:S08]  /*1a0b0*/  @!P1 BRA `(.L_x_4685) ;  /* 0x0000003c00549947 */ /* 0x001ff00003800000 */
.L_x_4805:
[----:B------:R-:W-:Y:S02]  /*1a0c0*/  SEL R23, R23, RZ, P2 ;  /* 0x000000ff17177207 */ /* 0x000fe40001000000 */
[----:B------:R-:W-:Y:S01]  /*1a0d0*/  LOP3.LUT R2, R28, R3, RZ, 0x3c, !PT ;  /* 0x000000031c027212 */ /* 0x000fe200078e3cff */
[----:B------:R-:W-:Y:S06]  /*1a0e0*/  @!P0 BRA `(.L_x_4686) ;  /* 0x0000000000048947 */ /* 0x000fec0003800000 */
[----:B------:R-:W-:Y:S01]  /*1a0f0*/  BPT.TRAP 0x1 ;  /* 0x000000040000795c */ /* 0x000fe20000300000 */
.L_x_4686:
[----:B------:R-:W-:Y:S01]  /*1a100*/  IMAD R23, R23, 0x8, R4 ;  /* 0x0000000817177824 */ /* 0x000fe200078e0204 */
[----:B------:R-:W-:-:S04]  /*1a110*/  SHF.L.U32 R2, R2, 0x1f, RZ ;  /* 0x0000001f02027819 */ /* 0x000fc800000006ff */
[----:B------:R-:W1:Y:S02]  /*1a120*/  SYNCS.PHASECHK.TRANS64.TRYWAIT P1, [R23+URZ+0x30840], R2 ;  /* 0x03084002170075a7 */ /* 0x000e64000802017f */
[----:B-1----:R-:W-:Y:S05]  /*1a130*/  @!P1 BRA `(.L_x_4687) ;  /* 0x0000003c00489947 */ /* 0x002fea0003800000 */
.L_x_4806:
[----:B------:R-:W-:Y:S05]  /*1a140*/  @!P0 BRA `(.L_x_4688) ;  /* 0x0000000000048947 */ /* 0x000fea0003800000 */
[----:B------:R-:W-:Y:S01]  /*1a150*/  BPT.TRAP 0x1 ;  /* 0x000000040000795c */ /* 0x000fe20000300000 */
.L_x_4688:
[----:B------:R-:W3:Y:S02]  /*1a160*/  SYNCS.PHASECHK.TRANS64.TRYWAIT P1, [R5+URZ+0x30860], R0 ;  /* 0x03086000050075a7 */ /* 0x000ee4000802017f */
[----:B---3--:R-:W-:Y:S05]  /*1a170*/  @!P1 BRA `(.L_x_4689) ;  /* 0x0000003c004c9947 */ /* 0x008fea0003800000 */
.L_x_4807:
[----:B------:R-:W-:Y:S05]  /*1a180*/  @!P0 BRA `(.L_x_4690) ;  /* 0x0000000000048947 */ /* 0x000fea0003800000 */
[----:B------:R-:W-:Y:S01]  /*1a190*/  BPT.TRAP 0x1 ;  /* 0x000000040000795c */ /* 0x000fe20000300000 */
.L_x_4690:
[----:B----4-:R4:W0:Y:S02]  /*1a1a0*/  SYNCS.PHASECHK.TRANS64.TRYWAIT P0, [R23+URZ+0x30860], R2 ;  /* 0x03086002170075a7 */ /* 0x010824000800017f */
[----:B0-----:R-:W-:Y:S05]  /*1a1b0*/  @!P0 NANOSLEEP.SYNCS 0x989680 ;  /* 0x009896800000895d */ /* 0x001fea0003900000 */
[----:B------:R-:W0:Y:S02]  /*1a1c0*/  @!P0 SYNCS.PHASECHK.TRANS64 P0, [R23+URZ+0x30860], R2 ;  /* 0x03086002170085a7 */ /* 0x000e24000800007f */
[----:B0-----:R-:W-:Y:S05]  /*1a1d0*/  @!P0 BRA `(.L_x_4690) ;  /* 0xfffffffc00f08947 */ /* 0x001fea000383ffff */
.L_x_4682:
[----:B------:R-:W-:Y:S05]  /*1a1e0*/  BSYNC B0 ;  /* 0x0000000000007941 */ /* 0x000fea0003800000 */
.L_x_4681:
[----:B------:R-:W-:Y:S05]  /*1a1f0*/  EXIT ;  /* 0x000000000000794d */ /* 0x000fea0003800000 */
.L_x_4495:
[----:B0-----:R-:W-:-:S04]  /*1a200*/  IMAD.U32 R3, RZ, RZ, UR60 ;  /* 0x0000003cff037e24 */ /* 0x001fc8000f8e00ff */
[----:B------:R0:W1:Y:S03]  /*1a210*/  SYNCS.PHASECHK.TRANS64.TRYWAIT P1, [R3+URZ+0x30800], R0 ;  /* 0x03080000030075a7 */ /* 0x000066000802017f */
[----:B-1----:R-:W-:Y:S05]  /*1a220*/  @!P1 NANOSLEEP.SYNCS 0x989680 ;  /* 0x009896800000995d */ /* 0x002fea0003900000 */
[----:B------:R-:W1:Y:S02]  /*1a230*/  @!P1 SYNCS.PHASECHK.TRANS64 P1, [R3+URZ+0x30800], R0 ;  /* 0x03080000030095a7 */ /* 0x000e64000802007f */
[----:B-1----:R-:W-:Y:S05]  /*1a240*/  @!P1 BRA `(.L_x_4495) ;  /* 0xfffffffc00ec9947 */ /* 0x002fea000383ffff */
[----:B------:R-:W-:Y:S05]  /*1a250*/  BRA `(.L_x_4691) ;  /* 0xfffffe7c00f47947 */ /* 0x000fea000383ffff */
.L_x_4499:
[----:B-1----:R1:W2:Y:S02]  /*1a260*/  SYNCS.PHASECHK.TRANS64.TRYWAIT P1, [R3+URZ+0x30830], R0 ;  /* 0x03083000030075a7 */ /* 0x0022a4000802017f */
[----:B--2---:R-:W-:Y:S05]  /*1a270*/  @!P1 NANOSLEEP.SYNCS 0x989680 ;  /* 0x009896800000995d */ /* 0x004fea0003900000 */
[----:B------:R-:W2:Y:S02]  /*1a280*/  @!P1 SYNCS.PHASECHK.TRANS64 P1, [R3+URZ+0x30830], R0 ;  /* 0x03083000030095a7 */ /* 0x000ea4000802007f */
[----:B--2---:R-:W-:Y:S05]  /*1a290*/  @!P1 BRA `(.L_x_4499) ;  /* 0xfffffffc00f09947 */ /* 0x004fea000383ffff */
[----:B------:R-:W-:Y:S05]  /*1a2a0*/  BRA `(.L_x_4498) ;  /* 0xfffffe8000107947 */ /* 0x000fea000383ffff */
.L_x_4516:
[----:B-1----:R-:W-:-:S04]  /*1a2b0*/  IMAD.U32 R9, RZ, RZ, UR6 ;  /* 0x00000006ff097e24 */ /* 0x002fc8000f8e00ff */
[----:B------:R1:W2:Y:S03]  /*1a2c0*/  SYNCS.PHASECHK.TRANS64.TRYWAIT P1, [R9+URZ+0x30830], R8 ;  /* 0x03083008090075a7 */ /* 0x0002a6000802017f */
[----:B--2---:R-:W-:Y:S05]  /*1a2d0*/  @!P1 NANOSLEEP.SYNCS 0x989680 ;  /* 0x009896800000995d */ /* 0x004fea0003900000 */
[----:B------:R-:W2:Y:S02]  /*1a2e0*/  @!P1 SYNCS.PHASECHK.TRANS64 P1, [R9+URZ+0x30830], R8 ;  /* 0x03083008090095a7 */ /* 0x000ea4000802007f */
[----:B--2---:R-:W-:Y:S05]  /*1a2f0*/  @!P1 BRA `(.L_x_4516) ;  /* 0xfffffffc00ec9947 */ /* 0x004fea000383ffff */
[----:B------:R-:W-:Y:S05]  /*1a300*/  BRA `(.L_x_4515) ;  /* 0xfffffeb000f87947 */ /* 0x000fea000383ffff */
.L_x_4520:
[----:B---3--:R-:W-:-:S04]  /*1a310*/  IMAD.U32 R2, RZ, RZ, UR7 ;  /* 0x00000007ff027e24 */ /* 0x008fc8000f8e00ff */
[----:B------:R3:W4:Y:S03]  /*1a320*/  SYNCS.PHASECHK.TRANS64.TRYWAIT P1, [R2+URZ+0x30850], R0 ;  /* 0x03085000020075a7 */ /* 0x000726000802017f */
[----:B----4-:R-:W-:Y:S05]  /*1a330*/  @!P1 NANOSLEEP.SYNCS 0x989680 ;  /* 0x009896800000995d */ /* 0x010fea0003900000 */
[----:B------:R-:W4:Y:S02]  /*1a340*/  @!P1 SYNCS.PHASECHK.TRANS64 P1, [R2+URZ+0x30850], R0 ;  /* 0x03085000020095a7 */ /* 0x000f24000802007f */
[----:B----4-:R-:W-:Y:S05]  /*1a350*/  @!P1 BRA `(.L_x_4520) ;  /* 0xfffffffc00ec9947 */ /* 0x010fea000383ffff */
[----:B------:R-:W-:Y:S05]  /*1a360*/  BRA `(.L_x_4519) ;  /* 0xfffffebc00ac7947 */ /* 0x000fea000383ffff */
.L_x_4539:
[----:B-1----:R-:W-:-:S04]  /*1a370*/  IMAD.U32 R9, RZ, RZ, UR6 ;  /* 0x00000006ff097e24 */ /* 0x002fc8000f8e00ff */
[----:B------:R1:W2:Y:S03]  /*1a380*/  SYNCS.PHASECHK.TRANS64.TRYWAIT P1, [R9+URZ+0x30830], R8 ;  /* 0x03083008090075a7 */ /* 0x0002a6000802017f */
[----:B--2---:R-:W-:Y:S05]  /*1a390*/  @!P1 NANOSLEEP.SYNCS 0x989680 ;  /* 0x009896800000995d */ /* 0x004fea0003900000 */
[----:B------:R-:W2:Y:S02]  /*1a3a0*/  @!P1 SYNCS.PHASECHK.TRANS64 P1, [R9+URZ+0x30830], R8 ;  /* 0x03083008090095a7 */ /* 0x000ea4000802007f */
[----:B--2---:R-:W-:Y:S05]  /*1a3b0*/  @!P1 BRA `(.L_x_4539) ;  /* 0xfffffffc00ec9947 */ /* 0x004fea000383ffff */
[----:B------:R-:W-:Y:S05]  /*1a3c0*/  BRA `(.L_x_4538) ;  /* 0xfffffeec00587947 */ /* 0x000fea000383ffff */
.L_x_4543:
[----:B---3--:R-:W-:-:S04]  /*1a3d0*/  IMAD.U32 R2, RZ, RZ, UR7 ;  /* 0x00000007ff027e24 */ /* 0x008fc8000f8e00ff */
[----:B------:R3:W4:Y:S03]  /*1a3e0*/  SYNCS.PHASECHK.TRANS64.TRYWAIT P1, [R2+URZ+0x30850], R0 ;  /* 0x03085000020075a7 */ /* 0x000726000802017f */
[----:B----4-:R-:W-:Y:S05]  /*1a3f0*/  @!P1 NANOSLEEP.SYNCS 0x989680 ;  /* 0x009896800000995d */ /* 0x010fea0003900000 */
[----:B------:R-:W4:Y:S02]  /*1a400*/  @!P1 SYNCS.PHASECHK.TRANS64 P1, [R2+URZ+0x30850], R0 ;  /* 0x03085000020095a7 */ /* 0x000f24000802007f */
[----:B----4-:R-:W-:Y:S05]  /*1a410*/  @!P1 BRA `(.L_x_4543) ;  /* 0xfffffffc00ec9947 */ /* 0x010fea000383ffff */
[----:B------:R-:W-:Y:S05]  /*1a420*/  BRA `(.L_x_4542) ;  /* 0xfffffef8000c7947 */ /* 0x000fea000383ffff */
.L_x_4551:
[----:B-1----:R-:W-:-:S04]  /*1a430*/  IMAD.U32 R9, RZ, RZ, UR6 ;  /* 0x00000006ff097e24 */ /* 0x002fc8000f8e00ff */
[----:B------:R1:W2:Y:S03]  /*1a440*/  SYNCS.PHASECHK.TRANS64.TRYWAIT P1, [R9+URZ+0x30830], R8 ;  /* 0x03083008090075a7 */ /* 0x0002a6000802017f */
[----:B--2---:R-:W-:Y:S05]  /*1a450*/  @!P1 NANOSLEEP.SYNCS 0x989680 ;  /* 0x009896800000995d */ /* 0x004fea0003900000 */
[----:B------:R-:W2:Y:S02]  /*1a460*/  @!P1 SYNCS.PHASECHK.TRANS64 P1, [R9+URZ+0x30830], R8 ;  /* 0x03083008090095a7 */ /* 0x000ea4000802007f */
[----:B--2---:R-:W-:Y:S05]  /*1a470*/  @!P1 BRA `(.L_x_4551) ;  /* 0xfffffffc00ec9947 */ /* 0x004fea000383ffff */
[----:B------:R-:W-:Y:S05]  /*1a480*/  BRA `(.L_x_4550) ;  /* 0xffffff1000647947 */ /* 0x000fea000383ffff */
.L_x_4555:
[----:B---3--:R-:W-:-:S04]  /*1a490*/  IMAD.U32 R2, RZ, RZ, UR7 ;  /* 0x00000007ff027e24 */ /* 0x008fc8000f8e00ff */
[----:B------:R3:W4:Y:S03]  /*1a4a0*/  SYNCS.PHASECHK.TRANS64.TRYWAIT P1, [R2+URZ+0x30850], R0 ;  /* 0x03085000020075a7 */ /* 0x000726000802017f */
[----:B----4-:R-:W-:Y:S05]  /*1a4b0*/  @!P1 NANOSLEEP.SYNCS 0x989680 ;  /* 0x009896800000995d */ /* 0x010fea0003900000 */
[----:B------:R-:W4:Y:S02]  /*1a4c0*/  @!P1 SYNCS.PHASECHK.TRANS64 P1, [R2+URZ+0x30850], R0 ;  /* 0x03085000020095a7 */ /* 0x000f24000802007f */
[----:B----4-:R-:W-:Y:S05]  /*1a4d0*/  @!P1 BRA `(.L_x_4555) ;  /* 0xfffffffc00ec9947 */ /* 0x010fea000383ffff */
[----:B------:R-:W-:Y:S05]  /*1a4e0*/  BRA `(.L_x_4554) ;  /* 0xffffff1c00187947 */ /* 0x000fea000383ffff */
.L_x_4570:
[----:B-1----:R-:W-:-:S04]  /*1a4f0*/  IMAD.U32 R5, RZ, RZ, UR5 ;  /* 0x00000005ff057e24 */ /* 0x002fc8000f8e00ff */
[----:B------:R1:W2:Y:S03]  /*1a500*/  SYNCS.PHASECHK.TRANS64.TRYWAIT P1, [R5+URZ+0x30850], R0 ;  /* 0x03085000050075a7 */ /* 0x0002a6000802017f */
[----:B--2---:R-:W-:Y:S05]  /*1a510*/  @!P1 NANOSLEEP.SYNCS 0x989680 ;  /* 0x009896800000995d */ /* 0x004fea0003900000 */
[----:B------:R-:W2:Y:S02]  /*1a520*/  @!P1 SYNCS.PHASECHK.TRANS64 P1, [R5+URZ+0x30850], R0 ;  /* 0x03085000050095a7 */ /* 0x000ea4000802007f */
[----:B--2---:R-:W-:Y:S05]  /*1a530*/  @!P1 BRA `(.L_x_4570) ;  /* 0xfffffffc00ec9947 */ /* 0x004fea000383ffff */
[----:B------:R-:W-:Y:S05]  /*1a540*/  BRA `(.L_x_4569) ;  /* 0xffffff4c00687947 */ /* 0x000fea000383ffff */
.L_x_4626:
        /* <DEDUP_REMOVED lines=11> */
.L_x_4693:
[----:B------:R-:W-:Y:S05]  /*1a600*/  BSYNC B0 ;  /* 0x0000000000007941 */ /* 0x000fea0003800000 */
.L_x_4692:
[----:B------:R-:W-:Y:S05]  /*1a610*/  BRA `(.L_x_4694) ;  /* 0xffffffb8008c7947 */ /* 0x000fea000383ffff */
.L_x_4629:
[----:B0-----:R0:W1:Y:S02]  /*1a620*/  SYNCS.PHASECHK.TRANS64.TRYWAIT P0, [R7+URZ+0x30840], R2 ;  /* 0x03084002070075a7 */ /* 0x001064000800017f */
[----:B-1----:R-:W-:Y:S05]  /*1a630*/  @!P0 NANOSLEEP.SYNCS 0x989680 ;  /* 0x009896800000895d */ /* 0x002fea0003900000 */
[----:B------:R-:W1:Y:S02]  /*1a640*/  @!P0 SYNCS.PHASECHK.TRANS64 P0, [R7+URZ+0x30840], R2 ;  /* 0x03084002070085a7 */ /* 0x000e64000800007f */
[----:B-1----:R-:W-:Y:S05]  /*1a650*/  @!P0 BRA `(.L_x_4629) ;  /* 0xfffffffc00f08947 */ /* 0x002fea000383ffff */
[----:B------:R-:W-:Y:S05]  /*1a660*/  BRA `(.L_x_4695) ;  /* 0xffffffb800f47947 */ /* 0x000fea000383ffff */
.L_x_4630:
        /* <DEDUP_REMOVED lines=8> */
.L_x_4697:
[----:B------:R-:W-:Y:S05]  /*1a6f0*/  BSYNC B0 ;  /* 0x0000000000007941 */ /* 0x000fea0003800000 */
.L_x_4696:
        /* <DEDUP_REMOVED lines=9> */
.L_x_4698:
[----:B------:R-:W-:Y:S02]  /*1a790*/  IMAD.MOV.U32 R13, RZ, RZ, R0 ;  /* 0x000000ffff0d7224 */ /* 0x000fe400078e0000 */
[----:B------:R-:W-:Y:S02]  /*1a7a0*/  IMAD.MOV.U32 R12, RZ, RZ, 0x1 ;  /* 0x00000001ff0c7424 */ /* 0x000fe400078e00ff */
[----:B------:R-:W-:-:S07]  /*1a7b0*/  IMAD.MOV.U32 R3, RZ, RZ, R14 ;  /* 0x000000ffff037224 */ /* 0x000fce00078e000e */
[----:B------:R-:W-:Y:S05]  /*1a7c0*/  WARPSYNC.COLLECTIVE R15, `(.L_x_4699) ;  /* 0x000000000f087348 */ /* 0x000fea0003c00000 */
[----:B------:R0:W1:Y:S02]  /*1a7d0*/  SHFL.IDX P6, R14, R13, R12, R11 ;  /* 0x0000000c0d0e7389 */ /* 0x00006400000c000b */
[----:B01----:R-:W-:Y:S01]  /*1a7e0*/  ENDCOLLECTIVE ;  /* 0x000000000000791b */ /* 0x003fe20003800000 */
.L_x_4699:
        /* <DEDUP_REMOVED lines=17> */
.L_x_4700:
[----:B------:R-:W-:Y:S02]  /*1a900*/  @P1 IMAD R8, R5, 0x2, R17 ;  /* 0x0000000205081824 */ /* 0x000fe400078e0211 */
[----:B------:R-:W-:Y:S02]  /*1a910*/  IMAD.MOV.U32 R13, RZ, RZ, R0 ;  /* 0x000000ffff0d7224 */ /* 0x000fe400078e0000 */
[----:B------:R-:W-:Y:S02]  /*1a920*/  IMAD.MOV.U32 R12, RZ, RZ, 0x2 ;  /* 0x00000002ff0c7424 */ /* 0x000fe400078e00ff */
[----:B------:R-:W-:-:S07]  /*1a930*/  IMAD.MOV.U32 R3, RZ, RZ, R14 ;  /* 0x000000ffff037224 */ /* 0x000fce00078e000e */
[----:B------:R-:W-:Y:S05]  /*1a940*/  WARPSYNC.COLLECTIVE R15, `(.L_x_4701) ;  /* 0x000000000f087348 */ /* 0x000fea0003c00000 */
[----:B------:R0:W1:Y:S02]  /*1a950*/  SHFL.IDX P6, R14, R13, R12, R11 ;  /* 0x0000000c0d0e7389 */ /* 0x00006400000c000b */
[----:B01----:R-:W-:Y:S01]  /*1a960*/  ENDCOLLECTIVE ;  /* 0x000000000000791b */ /* 0x003fe20003800000 */
.L_x_4701:
        /* <DEDUP_REMOVED lines=17> */
.L_x_4702:
[----:B------:R-:W-:Y:S02]  /*1aa80*/  @P1 IMAD R8, R5, 0x2, R17 ;  /* 0x0000000205081824 */ /* 0x000fe400078e0211 */
[----:B------:R-:W-:Y:S02]  /*1aa90*/  IMAD.MOV.U32 R13, RZ, RZ, R0 ;  /* 0x000000ffff0d7224 */ /* 0x000fe400078e0000 */
[----:B------:R-:W-:Y:S02]  /*1aaa0*/  IMAD.MOV.U32 R12, RZ, RZ, 0x3 ;  /* 0x00000003ff0c7424 */ /* 0x000fe400078e00ff */
[----:B------:R-:W-:-:S07]  /*1aab0*/  IMAD.MOV.U32 R3, RZ, RZ, R14 ;  /* 0x000000ffff037224 */ /* 0x000fce00078e000e */
[----:B------:R-:W-:Y:S05]  /*1aac0*/  WARPSYNC.COLLECTIVE R15, `(.L_x_4703) ;  /* 0x000000000f087348 */ /* 0x000fea0003c00000 */
[----:B------:R0:W1:Y:S02]  /*1aad0*/  SHFL.IDX P6, R14, R13, R12, R11 ;  /* 0x0000000c0d0e7389 */ /* 0x00006400000c000b */
[----:B01----:R-:W-:Y:S01]  /*1aae0*/  ENDCOLLECTIVE ;  /* 0x000000000000791b */ /* 0x003fe20003800000 */
.L_x_4703:
        /* <DEDUP_REMOVED lines=17> */
.L_x_4704:
[----:B------:R-:W-:Y:S02]  /*1ac00*/  @P1 IMAD R8, R5, 0x2, R17 ;  /* 0x0000000205081824 */ /* 0x000fe400078e0211 */
[----:B------:R-:W-:Y:S02]  /*1ac10*/  IMAD.MOV.U32 R13, RZ, RZ, R0 ;  /* 0x000000ffff0d7224 */ /* 0x000fe400078e0000 */
[----:B------:R-:W-:Y:S02]  /*1ac20*/  IMAD.MOV.U32 R12, RZ, RZ, 0x4 ;  /* 0x00000004ff0c7424 */ /* 0x000fe400078e00ff */
[----:B------:R-:W-:-:S07]  /*1ac30*/  IMAD.MOV.U32 R3, RZ, RZ, R14 ;  /* 0x000000ffff037224 */ /* 0x000fce00078e000e */
[----:B------:R-:W-:Y:S05]  /*1ac40*/  WARPSYNC.COLLECTIVE R15, `(.L_x_4705) ;  /* 0x000000000f087348 */ /* 0x000fea0003c00000 */
[----:B------:R0:W1:Y:S02]  /*1ac50*/  SHFL.IDX P6, R14, R13, R12, R11 ;  /* 0x0000000c0d0e7389 */ /* 0x00006400000c000b */
[----:B01----:R-:W-:Y:S01]  /*1ac60*/  ENDCOLLECTIVE ;  /* 0x000000000000791b */ /* 0x003fe20003800000 */
.L_x_4705:
        /* <DEDUP_REMOVED lines=17> */
.L_x_4706:
[----:B------:R-:W-:Y:S02]  /*1ad80*/  @P1 IMAD R8, R5, 0x2, R17 ;  /* 0x0000000205081824 */ /* 0x000fe400078e0211 */
[----:B------:R-:W-:Y:S02]  /*1ad90*/  IMAD.MOV.U32 R13, RZ, RZ, R0 ;  /* 0x000000ffff0d7224 */ /* 0x000fe400078e0000 */
[----:B------:R-:W-:Y:S02]  /*1ada0*/  IMAD.MOV.U32 R12, RZ, RZ, 0x5 ;  /* 0x00000005ff0c7424 */ /* 0x000fe400078e00ff */
[----:B------:R-:W-:-:S07]  /*1adb0*/  IMAD.MOV.U32 R3, RZ, RZ, R14 ;  /* 0x000000ffff037224 */ /* 0x000fce00078e000e */
[----:B------:R-:W-:Y:S05]  /*1adc0*/  WARPSYNC.COLLECTIVE R15, `(.L_x_4707) ;  /* 0x000000000f087348 */ /* 0x000fea0003c00000 */
[----:B------:R0:W1:Y:S02]  /*1add0*/  SHFL.IDX P6, R14, R13, R12, R11 ;  /* 0x0000000c0d0e7389 */ /* 0x00006400000c000b */
[----:B01----:R-:W-:Y:S01]  /*1ade0*/  ENDCOLLECTIVE ;  /* 0x000000000000791b */ /* 0x003fe20003800000 */
.L_x_4707:
        /* <DEDUP_REMOVED lines=10> */
.L_x_4708:
        /* <DEDUP_REMOVED lines=8> */
.L_x_4635:
        /* <DEDUP_REMOVED lines=9> */
.L_x_4710:
[C---:B------:R-:W-:Y:S01]  /*1afa0*/  VIADD R6, R25.reuse, 0x10 ;  /* 0x0000001019067836 */ /* 0x040fe20000000000 */
[----:B------:R-:W-:Y:S01]  /*1afb0*/  ISETP.GE.AND P1, PT, R25, R29, PT ;  /* 0x0000001d1900720c */ /* 0x000fe20003f26270 */
[----:B------:R-:W-:Y:S02]  /*1afc0*/  IMAD.MOV.U32 R13, RZ, RZ, R0 ;  /* 0x000000ffff0d7224 */ /* 0x000fe400078e0000 */
[----:B------:R-:W-:-:S10]  /*1afd0*/  IMAD.MOV.U32 R2, RZ, RZ, R14 ;  /* 0x000000ffff027224 */ /* 0x000fd400078e000e */
[----:B------:R-:W-:Y:S05]  /*1afe0*/  WARPSYNC.COLLECTIVE R15, `(.L_x_4711) ;  /* 0x000000000f087348 */ /* 0x000fea0003c00000 */
[----:B------:R0:W1:Y:S02]  /*1aff0*/  SHFL.IDX P6, R14, R13, R12, R11 ;  /* 0x0000000c0d0e7389 */ /* 0x00006400000c000b */
[----:B01----:R-:W-:Y:S01]  /*1b000*/  ENDCOLLECTIVE ;  /* 0x000000000000791b */ /* 0x003fe20003800000 */
.L_x_4711:
        /* <DEDUP_REMOVED lines=8> */
.L_x_4712:
[----:B------:R-:W-:Y:S01]  /*1b090*/  @!PT LDS RZ, [RZ] ;  /* 0x00000000fffff984 */ /* 0x000fe20000000800 */
[----:B------:R-:W-:Y:S01]  /*1b0a0*/  @!PT LDS RZ, [RZ] ;  /* 0x00000000fffff984 */ /* 0x000fe20000000800 */
[----:B------:R-:W-:Y:S01]  /*1b0b0*/  @!PT LDS RZ, [RZ] ;  /* 0x00000000fffff984 */ /* 0x000fe20000000800 */
[----:B------:R-:W-:Y:S04]  /*1b0c0*/  @!P1 LDGSTS.E.BYPASS.LTC128B.128 [R36+0x12400], desc[UR36][R2.64], !P3 ;  /* 0x1240000002249fae */ /* 0x000fe8000d901d64 */
[----:B------:R-:W-:Y:S04]  /*1b0d0*/  @!P1 LDGSTS.E.BYPASS.LTC128B.128 [R36+0x16400], desc[UR36][R2.64+0x80], !P2 ;  /* 0x1640008002249fae */ /* 0x000fe8000d101d64 */
[----:B------:R0:W-:Y:S01]  /*1b0e0*/  @!P1 LDGSTS.E.BYPASS.LTC128B.128 [R36+0x1a400], desc[UR36][R2.64+0x100], !P0 ;  /* 0x1a40010002249fae */ /* 0x0001e2000c101d64 */
[----:B------:R-:W-:Y:S01]  /*1b0f0*/  ISETP.GE.AND P1, PT, R6, R29, PT ;  /* 0x0000001d0600720c */ /* 0x000fe20003f26270 */
[----:B------:R-:W-:-:S02]  /*1b100*/  IMAD.MOV.U32 R13, RZ, RZ, R0 ;  /* 0x000000ffff0d7224 */ /* 0x000fc400078e0000 */
[----:B------:R-:W-:Y:S02]  /*1b110*/  VIADD R6, R25, 0x20 ;  /* 0x0000002019067836 */ /* 0x000fe40000000000 */
[----:B0-----:R-:W-:-:S08]  /*1b120*/  IMAD.MOV.U32 R2, RZ, RZ, R14 ;  /* 0x000000ffff027224 */ /* 0x001fd000078e000e */
[----:B------:R-:W-:Y:S05]  /*1b130*/  WARPSYNC.COLLECTIVE R15, `(.L_x_4713) ;  /* 0x000000000f087348 */ /* 0x000fea0003c00000 */
[----:B------:R0:W1:Y:S02]  /*1b140*/  SHFL.IDX P6, R14, R13, R12, R11 ;  /* 0x0000000c0d0e7389 */ /* 0x00006400000c000b */
[----:B01----:R-:W-:Y:S01]  /*1b150*/  ENDCOLLECTIVE ;  /* 0x000000000000791b */ /* 0x003fe20003800000 */
.L_x_4713:
        /* <DEDUP_REMOVED lines=8> */
.L_x_4714:
[----:B------:R-:W-:-:S05]  /*1b1e0*/  @!P1 IMAD.MOV.U32 R3, RZ, RZ, R5 ;  /* 0x000000ffff039224 */ /* 0x000fca00078e0005 */
        /* <DEDUP_REMOVED lines=13> */
.L_x_4715:
        /* <DEDUP_REMOVED lines=8> */
.L_x_4716:
        /* <DEDUP_REMOVED lines=14> */
.L_x_4717:
        /* <DEDUP_REMOVED lines=8> */
.L_x_4718:
        /* <DEDUP_REMOVED lines=14> */
.L_x_4719:
        /* <DEDUP_REMOVED lines=8> */
.L_x_4720:
        /* <DEDUP_REMOVED lines=14> */
.L_x_4721:
        /* <DEDUP_REMOVED lines=8> */
.L_x_4722:
        /* <DEDUP_REMOVED lines=13> */
.L_x_4723:
        /* <DEDUP_REMOVED lines=8> */
.L_x_4724:
        /* <DEDUP_REMOVED lines=12> */
.L_x_4725:
[----:B------:R-:W-:Y:S05]  /*1b970*/  BRA `(.L_x_4726) ;  /* 0xffffffb8008c7947 */ /* 0x000fea000383ffff */
.L_x_4640:
[----:B0-----:R0:W1:Y:S02]  /*1b980*/  SYNCS.PHASECHK.TRANS64.TRYWAIT P0, [R17+URZ+0x30820], R0 ;  /* 0x03082000110075a7 */ /* 0x001064000800017f */
[----:B-1----:R-:W-:Y:S05]  /*1b990*/  @!P0 NANOSLEEP.SYNCS 0x989680 ;  /* 0x009896800000895d */ /* 0x002fea0003900000 */
[----:B------:R-:W1:Y:S02]  /*1b9a0*/  @!P0 SYNCS.PHASECHK.TRANS64 P0, [R17+URZ+0x30820], R0 ;  /* 0x03082000110085a7 */ /* 0x000e64000800007f */
[----:B-1----:R-:W-:Y:S05]  /*1b9b0*/  @!P0 BRA `(.L_x_4640) ;  /* 0xfffffffc00f08947 */ /* 0x002fea000383ffff */
[----:B------:R-:W-:Y:S05]  /*1b9c0*/  BRA `(.L_x_4727) ;  /* 0xffffffbc00047947 */ /* 0x000fea000383ffff */
.L_x_4645:
[----:B0-----:R0:W1:Y:S02]  /*1b9d0*/  SYNCS.PHASECHK.TRANS64.TRYWAIT P0, [R6+URZ+0x30840], R3 ;  /* 0x03084003060075a7 */ /* 0x001064000800017f */
[----:B-1----:R-:W-:Y:S05]  /*1b9e0*/  @!P0 NANOSLEEP.SYNCS 0x989680 ;  /* 0x009896800000895d */ /* 0x002fea0003900000 */
[----:B------:R-:W1:Y:S02]  /*1b9f0*/  @!P0 SYNCS.PHASECHK.TRANS64 P0, [R6+URZ+0x30840], R3 ;  /* 0x03084003060085a7 */ /* 0x000e64000800007f */
[----:B-1----:R-:W-:Y:S05]  /*1ba00*/  @!P0 BRA `(.L_x_4645) ;  /* 0xfffffffc00f08947 */ /* 0x002fea000383ffff */
[----:B------:R-:W-:Y:S05]  /*1ba10*/  BRA `(.L_x_4728) ;  /* 0xffffffbc00e07947 */ /* 0x000fea000383ffff */
.L_x_4646:
[----:B------:R-:W-:Y:S01]  /*1ba20*/  BSSY B1, `(.L_x_4729) ;  /* 0x0000008000017945 */ /* 0x000fe20003800000 */
[----:B------:R-:W-:Y:S02]  /*1ba30*/  IMAD.MOV.U32 R13, RZ, RZ, R8 ;  /* 0x000000ffff0d7224 */ /* 0x000fe400078e0008 */
[----:B------:R-:W-:Y:S02]  /*1ba40*/  IMAD.MOV.U32 R12, RZ, RZ, RZ ;  /* 0x000000ffff0c7224 */ /* 0x000fe400078e00ff */
[----:B------:R-:W-:Y:S02]  /*1ba50*/  IMAD.MOV.U32 R11, RZ, RZ, 0x181f ;  /* 0x0000181fff0b7424 */ /* 0x000fe400078e00ff */
[----:B------:R-:W-:-:S07]  /*1ba60*/  IMAD.MOV.U32 R15, RZ, RZ, -0x1 ;  /* 0xffffffffff0f7424 */ /* 0x000fce00078e00ff */
[----:B--2---:R-:W-:Y:S05]  /*1ba70*/  WARPSYNC.COLLECTIVE R15, `(.L_x_4730) ;  /* 0x000000000f087348 */ /* 0x004fea0003c00000 */
[----:B--2---:R0:W1:Y:S02]  /*1ba80*/  SHFL.IDX P6, R14, R13, R12, R11 ;  /* 0x0000000c0d0e7389 */ /* 0x00406400000c000b */
[----:B01----:R-:W-:Y:S01]  /*1ba90*/  ENDCOLLECTIVE ;  /* 0x000000000000791b */ /* 0x003fe20003800000 */
.L_x_4730:
[----:B------:R-:W-:Y:S05]  /*1baa0*/  BSYNC B1 ;  /* 0x0000000000017941 */ /* 0x000fea0003800000 */
.L_x_4729:
        /* <DEDUP_REMOVED lines=12> */
.L_x_4731:
[----:B------:R-:W-:Y:S02]  /*1bb70*/  IMAD R5, R5, 0x2, R17 ;  /* 0x0000000205057824 */ /* 0x000fe400078e0211 */
[----:B------:R-:W-:Y:S02]  /*1bb80*/  IMAD.MOV.U32 R13, RZ, RZ, R8 ;  /* 0x000000ffff0d7224 */ /* 0x000fe400078e0008 */
[----:B------:R-:W-:Y:S02]  /*1bb90*/  IMAD.MOV.U32 R12, RZ, RZ, 0x1 ;  /* 0x00000001ff0c7424 */ /* 0x000fe400078e00ff */
[----:B------:R-:W-:-:S07]  /*1bba0*/  IMAD.MOV.U32 R2, RZ, RZ, R14 ;  /* 0x000000ffff027224 */ /* 0x000fce00078e000e */
[----:B------:R-:W-:Y:S05]  /*1bbb0*/  WARPSYNC.COLLECTIVE R15, `(.L_x_4732) ;  /* 0x000000000f087348 */ /* 0x000fea0003c00000 */
[----:B------:R0:W1:Y:S02]  /*1bbc0*/  SHFL.IDX P6, R14, R13, R12, R11 ;  /* 0x0000000c0d0e7389 */ /* 0x00006400000c000b */
[----:B01----:R-:W-:Y:S01]  /*1bbd0*/  ENDCOLLECTIVE ;  /* 0x000000000000791b */ /* 0x003fe20003800000 */
.L_x_4732:
        /* <DEDUP_REMOVED lines=13> */
.L_x_4733:
[----:B------:R-:W-:Y:S02]  /*1bcb0*/  IMAD.MOV.U32 R13, RZ, RZ, R8 ;  /* 0x000000ffff0d7224 */ /* 0x000fe400078e0008 */
[----:B------:R-:W-:Y:S02]  /*1bcc0*/  IMAD.MOV.U32 R12, RZ, RZ, 0x2 ;  /* 0x00000002ff0c7424 */ /* 0x000fe400078e00ff */
[----:B------:R-:W-:-:S07]  /*1bcd0*/  IMAD.MOV.U32 R2, RZ, RZ, R14 ;  /* 0x000000ffff027224 */ /* 0x000fce00078e000e */
[----:B------:R-:W-:Y:S05]  /*1bce0*/  WARPSYNC.COLLECTIVE R15, `(.L_x_4734) ;  /* 0x000000000f087348 */ /* 0x000fea0003c00000 */
[----:B------:R0:W1:Y:S02]  /*1bcf0*/  SHFL.IDX P6, R14, R13, R12, R11 ;  /* 0x0000000c0d0e7389 */ /* 0x00006400000c000b */
[----:B01----:R-:W-:Y:S01]  /*1bd00*/  ENDCOLLECTIVE ;  /* 0x000000000000791b */ /* 0x003fe20003800000 */
.L_x_4734:
        /* <DEDUP_REMOVED lines=13> */
.L_x_4735:
[----:B------:R-:W-:Y:S02]  /*1bde0*/  IMAD.MOV.U32 R13, RZ, RZ, R8 ;  /* 0x000000ffff0d7224 */ /* 0x000fe400078e0008 */
[----:B------:R-:W-:Y:S02]  /*1bdf0*/  IMAD.MOV.U32 R12, RZ, RZ, 0x3 ;  /* 0x00000003ff0c7424 */ /* 0x000fe400078e00ff */
[----:B------:R-:W-:-:S07]  /*1be00*/  IMAD.MOV.U32 R2, RZ, RZ, R14 ;  /* 0x000000ffff027224 */ /* 0x000fce00078e000e */
[----:B------:R-:W-:Y:S05]  /*1be10*/  WARPSYNC.COLLECTIVE R15, `(.L_x_4736) ;  /* 0x000000000f087348 */ /* 0x000fea0003c00000 */
[----:B------:R0:W1:Y:S02]  /*1be20*/  SHFL.IDX P6, R14, R13, R12, R11 ;  /* 0x0000000c0d0e7389 */ /* 0x00006400000c000b */
[----:B01----:R-:W-:Y:S01]  /*1be30*/  ENDCOLLECTIVE ;  /* 0x000000000000791b */ /* 0x003fe20003800000 */
.L_x_4736:
        /* <DEDUP_REMOVED lines=13> */
.L_x_4737:
[----:B------:R-:W-:Y:S02]  /*1bf10*/  IMAD.MOV.U32 R13, RZ, RZ, R8 ;  /* 0x000000ffff0d7224 */ /* 0x000fe400078e0008 */
[----:B------:R-:W-:Y:S02]  /*1bf20*/  IMAD.MOV.U32 R12, RZ, RZ, 0x4 ;  /* 0x00000004ff0c7424 */ /* 0x000fe400078e00ff */
[----:B------:R-:W-:-:S07]  /*1bf30*/  IMAD.MOV.U32 R2, RZ, RZ, R14 ;  /* 0x000000ffff027224 */ /* 0x000fce00078e000e */
[----:B------:R-:W-:Y:S05]  /*1bf40*/  WARPSYNC.COLLECTIVE R15, `(.L_x_4738) ;  /* 0x000000000f087348 */ /* 0x000fea0003c00000 */
[----:B------:R0:W1:Y:S02]  /*1bf50*/  SHFL.IDX P6, R14, R13, R12, R11 ;  /* 0x0000000c0d0e7389 */ /* 0x00006400000c000b */
[----:B01----:R-:W-:Y:S01]  /*1bf60*/  ENDCOLLECTIVE ;  /* 0x000000000000791b */ /* 0x003fe20003800000 */
.L_x_4738:
        /* <DEDUP_REMOVED lines=13> */
.L_x_4739:
[----:B------:R-:W-:Y:S02]  /*1c040*/  IMAD.MOV.U32 R13, RZ, RZ, R8 ;  /* 0x000000ffff0d7224 */ /* 0x000fe400078e0008 */
[----:B------:R-:W-:Y:S02]  /*1c050*/  IMAD.MOV.U32 R12, RZ, RZ, 0x5 ;  /* 0x00000005ff0c7424 */ /* 0x000fe400078e00ff */
[----:B------:R-:W-:-:S07]  /*1c060*/  IMAD.MOV.U32 R2, RZ, RZ, R14 ;  /* 0x000000ffff027224 */ /* 0x000fce00078e000e */
[----:B------:R-:W-:Y:S05]  /*1c070*/  WARPSYNC.COLLECTIVE R15, `(.L_x_4740) ;  /* 0x000000000f087348 */ /* 0x000fea0003c00000 */
[----:B------:R0:W1:Y:S02]  /*1c080*/  SHFL.IDX P6, R14, R13, R12, R11 ;  /* 0x0000000c0d0e7389 */ /* 0x00006400000c000b */
[----:B01----:R-:W-:Y:S01]  /*1c090*/  ENDCOLLECTIVE ;  /* 0x000000000000791b */ /* 0x003fe20003800000 */
.L_x_4740:
        /* <DEDUP_REMOVED lines=14> */
.L_x_4741:
[----:B------:R-:W-:Y:S01]  /*1c180*/  IMAD.MOV.U32 R2, RZ, RZ, R14 ;  /* 0x000000ffff027224 */ /* 0x000fe200078e000e */
[----:B------:R-:W-:Y:S06]  /*1c190*/  BRA `(.L_x_4742) ;  /* 0xffffffbc00007947 */ /* 0x000fec000383ffff */
.L_x_4651:
[----:B0-----:R0:W1:Y:S02]  /*1c1a0*/  SYNCS.PHASECHK.TRANS64.TRYWAIT P0, [R6+URZ+0x30860], R2 ;  /* 0x03086002060075a7 */ /* 0x001064000800017f */
[----:B-1----:R-:W-:Y:S05]  /*1c1b0*/  @!P0 NANOSLEEP.SYNCS 0x989680 ;  /* 0x009896800000895d */ /* 0x002fea0003900000 */
[----:B------:R-:W1:Y:S02]  /*1c1c0*/  @!P0 SYNCS.PHASECHK.TRANS64 P0, [R6+URZ+0x30860], R2 ;  /* 0x03086002060085a7 */ /* 0x000e64000800007f */
[----:B-1----:R-:W-:Y:S05]  /*1c1d0*/  @!P0 BRA `(.L_x_4651) ;  /* 0xfffffffc00f08947 */ /* 0x002fea000383ffff */
[----:B------:R-:W-:Y:S05]  /*1c1e0*/  BRA `(.L_x_4743) ;  /* 0xffffffbc00647947 */ /* 0x000fea000383ffff */
.L_x_4652:
        /* <DEDUP_REMOVED lines=8> */
.L_x_4745:
[----:B------:R-:W-:Y:S05]  /*1c270*/  BSYNC B1 ;  /* 0x0000000000017941 */ /* 0x000fea0003800000 */
.L_x_4744:
        /* <DEDUP_REMOVED lines=9> */
.L_x_4746:
[----:B------:R-:W-:Y:S02]  /*1c310*/  IMAD.MOV.U32 R13, RZ, RZ, R19 ;  /* 0x000000ffff0d7224 */ /* 0x000fe400078e0013 */
[----:B------:R-:W-:Y:S02]  /*1c320*/  IMAD.MOV.U32 R12, RZ, RZ, 0x1 ;  /* 0x00000001ff0c7424 */ /* 0x000fe400078e00ff */
[----:B------:R-:W-:-:S07]  /*1c330*/  IMAD.MOV.U32 R2, RZ, RZ, R14 ;  /* 0x000000ffff027224 */ /* 0x000fce00078e000e */
[----:B------:R-:W-:Y:S05]  /*1c340*/  WARPSYNC.COLLECTIVE R15, `(.L_x_4747) ;  /* 0x000000000f087348 */ /* 0x000fea0003c00000 */
[----:B------:R0:W1:Y:S02]  /*1c350*/  SHFL.IDX P6, R14, R13, R12, R11 ;  /* 0x0000000c0d0e7389 */ /* 0x00006400000c000b */
[----:B01----:R-:W-:Y:S01]  /*1c360*/  ENDCOLLECTIVE ;  /* 0x000000000000791b */ /* 0x003fe20003800000 */
.L_x_4747:
        /* <DEDUP_REMOVED lines=16> */
.L_x_4748:
[----:B------:R-:W-:Y:S02]  /*1c470*/  IMAD.MOV.U32 R13, RZ, RZ, R19 ;  /* 0x000000ffff0d7224 */ /* 0x000fe400078e0013 */
[----:B------:R-:W-:Y:S02]  /*1c480*/  IMAD.MOV.U32 R12, RZ, RZ, 0x2 ;  /* 0x00000002ff0c7424 */ /* 0x000fe400078e00ff */
[----:B------:R-:W-:-:S07]  /*1c490*/  IMAD.MOV.U32 R2, RZ, RZ, R14 ;  /* 0x000000ffff027224 */ /* 0x000fce00078e000e */
[----:B------:R-:W-:Y:S05]  /*1c4a0*/  WARPSYNC.COLLECTIVE R15, `(.L_x_4749) ;  /* 0x000000000f087348 */ /* 0x000fea0003c00000 */
[----:B------:R0:W1:Y:S02]  /*1c4b0*/  SHFL.IDX P6, R14, R13, R12, R11 ;  /* 0x0000000c0d0e7389 */ /* 0x00006400000c000b */
[----:B01----:R-:W-:Y:S01]  /*1c4c0*/  ENDCOLLECTIVE ;  /* 0x000000000000791b */ /* 0x003fe20003800000 */
.L_x_4749:
        /* <DEDUP_REMOVED lines=16> */
.L_x_4750:
[----:B------:R-:W-:Y:S02]  /*1c5d0*/  IMAD.MOV.U32 R13, RZ, RZ, R19 ;  /* 0x000000ffff0d7224 */ /* 0x000fe400078e0013 */
[----:B------:R-:W-:Y:S02]  /*1c5e0*/  IMAD.MOV.U32 R12, RZ, RZ, 0x3 ;  /* 0x00000003ff0c7424 */ /* 0x000fe400078e00ff */
[----:B------:R-:W-:-:S07]  /*1c5f0*/  IMAD.MOV.U32 R2, RZ, RZ, R14 ;  /* 0x000000ffff027224 */ /* 0x000fce00078e000e */
[----:B------:R-:W-:Y:S05]  /*1c600*/  WARPSYNC.COLLECTIVE R15, `(.L_x_4751) ;  /* 0x000000000f087348 */ /* 0x000fea0003c00000 */
[----:B------:R0:W1:Y:S02]  /*1c610*/  SHFL.IDX P6, R14, R13, R12, R11 ;  /* 0x0000000c0d0e7389 */ /* 0x00006400000c000b */
[----:B01----:R-:W-:Y:S01]  /*1c620*/  ENDCOLLECTIVE ;  /* 0x000000000000791b */ /* 0x003fe20003800000 */
.L_x_4751:
        /* <DEDUP_REMOVED lines=16> */
.L_x_4752:
[----:B------:R-:W-:Y:S02]  /*1c730*/  IMAD.MOV.U32 R13, RZ, RZ, R19 ;  /* 0x000000ffff0d7224 */ /* 0x000fe400078e0013 */
[----:B------:R-:W-:Y:S02]  /*1c740*/  IMAD.MOV.U32 R12, RZ, RZ, 0x4 ;  /* 0x00000004ff0c7424 */ /* 0x000fe400078e00ff */
[----:B------:R-:W-:-:S07]  /*1c750*/  IMAD.MOV.U32 R2, RZ, RZ, R14 ;  /* 0x000000ffff027224 */ /* 0x000fce00078e000e */
[----:B------:R-:W-:Y:S05]  /*1c760*/  WARPSYNC.COLLECTIVE R15, `(.L_x_4753) ;  /* 0x000000000f087348 */ /* 0x000fea0003c00000 */
[----:B------:R0:W1:Y:S02]  /*1c770*/  SHFL.IDX P6, R14, R13, R12, R11 ;  /* 0x0000000c0d0e7389 */ /* 0x00006400000c000b */
[----:B01----:R-:W-:Y:S01]  /*1c780*/  ENDCOLLECTIVE ;  /* 0x000000000000791b */ /* 0x003fe20003800000 */
.L_x_4753:
        /* <DEDUP_REMOVED lines=16> */
.L_x_4754:
[----:B------:R-:W-:Y:S02]  /*1c890*/  IMAD.MOV.U32 R13, RZ, RZ, R19 ;  /* 0x000000ffff0d7224 */ /* 0x000fe400078e0013 */
[----:B------:R-:W-:Y:S02]  /*1c8a0*/  IMAD.MOV.U32 R12, RZ, RZ, 0x5 ;  /* 0x00000005ff0c7424 */ /* 0x000fe400078e00ff */
[----:B------:R-:W-:-:S07]  /*1c8b0*/  IMAD.MOV.U32 R2, RZ, RZ, R14 ;  /* 0x000000ffff027224 */ /* 0x000fce00078e000e */
[----:B------:R-:W-:Y:S05]  /*1c8c0*/  WARPSYNC.COLLECTIVE R15, `(.L_x_4755) ;  /* 0x000000000f087348 */ /* 0x000fea0003c00000 */
[----:B------:R0:W1:Y:S02]  /*1c8d0*/  SHFL.IDX P6, R14, R13, R12, R11 ;  /* 0x0000000c0d0e7389 */ /* 0x00006400000c000b */
[----:B01----:R-:W-:Y:S01]  /*1c8e0*/  ENDCOLLECTIVE ;  /* 0x000000000000791b */ /* 0x003fe20003800000 */
.L_x_4755:
        /* <DEDUP_REMOVED lines=13> */
.L_x_4756:
[----:B------:R-:W-:Y:S01]  /*1c9c0*/  @!PT LDS RZ, [RZ] ;  /* 0x00000000fffff984 */ /* 0x000fe20000000800 */
[----:B------:R-:W-:Y:S01]  /*1c9d0*/  @!PT LDS RZ, [RZ] ;  /* 0x00000000fffff984 */ /* 0x000fe20000000800 */
[----:B------:R-:W-:Y:S01]  /*1c9e0*/  @!PT LDS RZ, [RZ] ;  /* 0x00000000fffff984 */ /* 0x000fe20000000800 */
[----:B------:R1:W-:Y:S01]  /*1c9f0*/  LDGSTS.E.BYPASS.LTC128B.128 [R5+0x5400], desc[UR36][R2.64+0x80], !P0 ;  /* 0x0540008002057fae */ /* 0x0003e2000c101d64 */
[----:B------:R-:W-:-:S13]  /*1ca00*/  ISETP.LT.OR P0, PT, R7, 0x41, P1 ;  /* 0x000000410700780c */ /* 0x000fda0000f01670 */
[----:B------:R1:W-:Y:S01]  /*1ca10*/  LDGSTS.E.BYPASS.LTC128B.128 [R5+0x8400], desc[UR36][R2.64+0x100], !P0 ;  /* 0x0840010002057fae */ /* 0x0003e2000c101d64 */
[----:B------:R-:W-:Y:S05]  /*1ca20*/  BRA `(.L_x_4757) ;  /* 0xffffffb800487947 */ /* 0x000fea000383ffff */
.L_x_4660:
[----:B0-----:R0:W1:Y:S02]  /*1ca30*/  SYNCS.PHASECHK.TRANS64.TRYWAIT P0, [R0+URZ+0x30860], R3 ;  /* 0x03086003000075a7 */ /* 0x001064000800017f */
[----:B-1----:R-:W-:Y:S05]  /*1ca40*/  @!P0 NANOSLEEP.SYNCS 0x989680 ;  /* 0x009896800000895d */ /* 0x002fea0003900000 */
[----:B------:R-:W1:Y:S02]  /*1ca50*/  @!P0 SYNCS.PHASECHK.TRANS64 P0, [R0+URZ+0x30860], R3 ;  /* 0x03086003000085a7 */ /* 0x000e64000800007f */
[----:B-1----:R-:W-:Y:S05]  /*1ca60*/  @!P0 BRA `(.L_x_4660) ;  /* 0xfffffffc00f08947 */ /* 0x002fea000383ffff */
[----:B------:R-:W-:Y:S05]  /*1ca70*/  BRA `(.L_x_4758) ;  /* 0xffffffbc00607947 */ /* 0x000fea000383ffff */
.L_x_4661:
        /* <DEDUP_REMOVED lines=8> */
.L_x_4760:
[----:B------:R-:W-:Y:S05]  /*1cb00*/  BSYNC B0 ;  /* 0x0000000000007941 */ /* 0x000fea0003800000 */
.L_x_4759:
        /* <DEDUP_REMOVED lines=9> */
.L_x_4761:
        /* <DEDUP_REMOVED lines=14> */
.L_x_4762:
        /* <DEDUP_REMOVED lines=8> */
[----:B------:R-:W-:Y:S01]  /*1cd00*/  ISETP.LT.OR P3, PT, R6, 0x11, P2 ;  /* 0x000000110600780c */ /* 0x000fe20001761670 */
[----:B------:R-:W-:-:S12]  /*1cd10*/  IMAD.MOV.U32 R7, RZ, RZ, R14 ;  /* 0x000000ffff077224 */ /* 0x000fd800078e000e */
[----:B0-----:R-:W-:Y:S05]  /*1cd20*/  WARPSYNC.COLLECTIVE R15, `(.L_x_4763) ;  /* 0x000000000f087348 */ /* 0x001fea0003c00000 */
[----:B------:R1:W2:Y:S02]  /*1cd30*/  SHFL.IDX P6, R14, R13, R12, R11 ;  /* 0x0000000c0d0e7389 */ /* 0x0002a400000c000b */
[----:B012---:R-:W-:Y:S01]  /*1cd40*/  ENDCOLLECTIVE ;  /* 0x000000000000791b */ /* 0x007fe20003800000 */
.L_x_4763:
[----:B------:R-:W-:Y:S02]  /*1cd50*/  IMAD.MOV.U32 R13, RZ, RZ, R19 ;  /* 0x000000ffff0d7224 */ /* 0x000fe400078e0013 */
[----:B------:R-:W-:Y:S01]  /*1cd60*/  IMAD.MOV.U32 R12, RZ, RZ, 0x2 ;  /* 0x00000002ff0c7424 */ /* 0x000fe200078e00ff */
[----:B------:R-:W-:-:S13]  /*1cd70*/  IADD3 R2, P4, R14, R5, RZ ;  /* 0x000000050e027210 */ /* 0x000fda0007f9e0ff */
[----:B------:R-:W-:Y:S05]  /*1cd80*/  WARPSYNC.COLLECTIVE R15, `(.L_x_4764) ;  /* 0x000000000f087348 */ /* 0x000fea0003c00000 */
[----:B------:R0:W1:Y:S02]  /*1cd90*/  SHFL.IDX P6, R14, R13, R12, R11 ;  /* 0x0000000c0d0e7389 */ /* 0x00006400000c000b */
[----:B01----:R-:W-:Y:S01]  /*1cda0*/  ENDCOLLECTIVE ;  /* 0x000000000000791b */ /* 0x003fe20003800000 */
.L_x_4764:
        /* <DEDUP_REMOVED lines=15> */
.L_x_4765:
[----:B------:R-:W-:Y:S02]  /*1cea0*/  IMAD.MOV.U32 R13, RZ, RZ, R19 ;  /* 0x000000ffff0d7224 */ /* 0x000fe400078e0013 */
[----:B------:R-:W-:Y:S01]  /*1ceb0*/  IMAD.MOV.U32 R12, RZ, RZ, 0x3 ;  /* 0x00000003ff0c7424 */ /* 0x000fe200078e00ff */
[----:B------:R-:W-:-:S13]  /*1cec0*/  IADD3 R2, P4, R14, R5, RZ ;  /* 0x000000050e027210 */ /* 0x000fda0007f9e0ff */
[----:B------:R-:W-:Y:S05]  /*1ced0*/  WARPSYNC.COLLECTIVE R15, `(.L_x_4766) ;  /* 0x000000000f087348 */ /* 0x000fea0003c00000 */
[----:B------:R0:W1:Y:S02]  /*1cee0*/  SHFL.IDX P6, R14, R13, R12, R11 ;  /* 0x0000000c0d0e7389 */ /* 0x00006400000c000b */
[----:B01----:R-:W-:Y:S01]  /*1cef0*/  ENDCOLLECTIVE ;  /* 0x000000000000791b */ /* 0x003fe20003800000 */
.L_x_4766:
        /* <DEDUP_REMOVED lines=15> */
.L_x_4767:
[----:B------:R-:W-:Y:S02]  /*1cff0*/  IMAD.MOV.U32 R13, RZ, RZ, R19 ;  /* 0x000000ffff0d7224 */ /* 0x000fe400078e0013 */
[----:B------:R-:W-:Y:S01]  /*1d000*/  IMAD.MOV.U32 R12, RZ, RZ, 0x4 ;  /* 0x00000004ff0c7424 */ /* 0x000fe200078e00ff */
[----:B------:R-:W-:-:S13]  /*1d010*/  IADD3 R2, P4, R14, R5, RZ ;  /* 0x000000050e027210 */ /* 0x000fda0007f9e0ff */
[----:B------:R-:W-:Y:S05]  /*1d020*/  WARPSYNC.COLLECTIVE R15, `(.L_x_4768) ;  /* 0x000000000f087348 */ /* 0x000fea0003c00000 */
[----:B------:R0:W1:Y:S02]  /*1d030*/  SHFL.IDX P6, R14, R13, R12, R11 ;  /* 0x0000000c0d0e7389 */ /* 0x00006400000c000b */
[----:B01----:R-:W-:Y:S01]  /*1d040*/  ENDCOLLECTIVE ;  /* 0x000000000000791b */ /* 0x003fe20003800000 */
.L_x_4768:
        /* <DEDUP_REMOVED lines=15> */
.L_x_4769:
[----:B------:R-:W-:Y:S02]  /*1d140*/  IMAD.MOV.U32 R13, RZ, RZ, R19 ;  /* 0x000000ffff0d7224 */ /* 0x000fe400078e0013 */
[----:B------:R-:W-:Y:S01]  /*1d150*/  IMAD.MOV.U32 R12, RZ, RZ, 0x5 ;  /* 0x00000005ff0c7424 */ /* 0x000fe200078e00ff */
[----:B------:R-:W-:-:S13]  /*1d160*/  IADD3 R2, P4, R14, R5, RZ ;  /* 0x000000050e027210 */ /* 0x000fda0007f9e0ff */
[----:B------:R-:W-:Y:S05]  /*1d170*/  WARPSYNC.COLLECTIVE R15, `(.L_x_4770) ;  /* 0x000000000f087348 */ /* 0x000fea0003c00000 */
[----:B------:R0:W1:Y:S02]  /*1d180*/  SHFL.IDX P6, R14, R13, R12, R11 ;  /* 0x0000000c0d0e7389 */ /* 0x00006400000c000b */
[----:B01----:R-:W-:Y:S01]  /*1d190*/  ENDCOLLECTIVE ;  /* 0x000000000000791b */ /* 0x003fe20003800000 */
.L_x_4770:
        /* <DEDUP_REMOVED lines=14> */
.L_x_4771:
[----:B------:R-:W-:Y:S05]  /*1d280*/  BRA `(.L_x_4772) ;  /* 0xffffffb800647947 */ /* 0x000fea000383ffff */
.L_x_4666:
        /* <DEDUP_REMOVED lines=8> */
.L_x_4774:
[----:B------:R-:W-:Y:S05]  /*1d310*/  BSYNC B0 ;  /* 0x0000000000007941 */ /* 0x000fea0003800000 */
.L_x_4773:
        /* <DEDUP_REMOVED lines=9> */
.L_x_4775:
[----:B------:R-:W-:Y:S02]  /*1d3b0*/  ULDC UR4, c[0x0][0xc3c] ;  /* 0x00030f0000047ab9 */ /* 0x000fe40000000800 */
[----:B------:R-:W-:-:S13]  /*1d3c0*/  ISETP.GE.OR P1, PT, R9, UR4, !P0 ;  /* 0x0000000409007c0c */ /* 0x000fda000c726670 */
[----:B------:R-:W0:Y:S08]  /*1d3d0*/  @!P1 LDC.64 R4, c[0x0][0xc80] ;  /* 0x00032000ff049b82 */ /* 0x000e300000000a00 */
[----:B------:R-:W1:Y:S01]  /*1d3e0*/  @!P1 LDC.64 R2, c[0x0][0xc78] ;  /* 0x00031e00ff029b82 */ /* 0x000e620000000a00 */
[----:B------:R-:W-:Y:S02]  /*1d3f0*/  IMAD.MOV.U32 R25, RZ, RZ, RZ ;  /* 0x000000ffff197224 */ /* 0x000fe400078e00ff */
[----:B------:R-:W-:-:S02]  /*1d400*/  IMAD.MOV.U32 R8, RZ, RZ, RZ ;  /* 0x000000ffff087224 */ /* 0x000fc400078e00ff */
[----:B------:R-:W-:Y:S02]  /*1d410*/  IMAD.MOV.U32 R11, RZ, RZ, RZ ;  /* 0x000000ffff0b7224 */ /* 0x000fe400078e00ff */
[----:B------:R-:W-:Y:S02]  /*1d420*/  IMAD.MOV.U32 R7, RZ, RZ, R14 ;  /* 0x000000ffff077224 */ /* 0x000fe400078e000e */
[----:B0-----:R-:W-:-:S06]  /*1d430*/  @!P1 IMAD.WIDE R4, R9, 0x4, R4 ;  /* 0x0000000409049825 */ /* 0x001fcc00078e0204 */
[----:B------:R-:W2:Y:S01]  /*1d440*/  @!P1 LDG.E R4, desc[UR36][R4.64] ;  /* 0x0000002404049981 */ /* 0x000ea2000c1e1900 */
[----:B-1----:R-:W-:-:S06]  /*1d450*/  @!P1 IMAD.WIDE R2, R9, 0x4, R2 ;  /* 0x0000000409029825 */ /* 0x002fcc00078e0202 */
        /* <DEDUP_REMOVED lines=12> */
.L_x_4776:
[----:B------:R-:W-:Y:S01]  /*1d520*/  IMAD.MOV.U32 R12, RZ, RZ, 0x2 ;  /* 0x00000002ff0c7424 */ /* 0x000fe200078e00ff */
[----:B------:R-:W-:-:S05]  /*1d530*/  SEL R6, R14, RZ, P1 ;  /* 0x000000ff0e067207 */ /* 0x000fca0000800000 */
[----:B------:R-:W-:-:S04]  /*1d540*/  IMAD.IADD R6, R13, 0x1, R6 ;  /* 0x000000010d067824 */ /* 0x000fc800078e0206 */
[----:B------:R-:W-:-:S07]  /*1d550*/  IMAD.MOV.U32 R13, RZ, RZ, R6 ;  /* 0x000000ffff0d7224 */ /* 0x000fce00078e0006 */
[----:B------:R-:W-:Y:S05]  /*1d560*/  WARPSYNC.COLLECTIVE R15, `(.L_x_4777) ;  /* 0x000000000f087348 */ /* 0x000fea0003c00000 */
[----:B------:R0:W1:Y:S02]  /*1d570*/  SHFL.UP P6, R14, R13, R12, R11 ;  /* 0x0400000c0d0e7389 */ /* 0x00006400000c000b */
[----:B01----:R-:W-:Y:S01]  /*1d580*/  ENDCOLLECTIVE ;  /* 0x000000000000791b */ /* 0x003fe20003800000 */
.L_x_4777:
[----:B------:R-:W-:Y:S01]  /*1d590*/  IMAD.MOV.U32 R12, RZ, RZ, 0x4 ;  /* 0x00000004ff0c7424 */ /* 0x000fe200078e00ff */
[----:B------:R-:W-:-:S05]  /*1d5a0*/  SEL R3, R14, RZ, P2 ;  /* 0x000000ff0e037207 */ /* 0x000fca0001000000 */
[----:B------:R-:W-:Y:S02]  /*1d5b0*/  IMAD.IADD R2, R6, 0x1, R3 ;  /* 0x0000000106027824 */ /* 0x000fe400078e0203 */
[----:B------:R-:W-:Y:S02]  /*1d5c0*/  IMAD.MOV.U32 R6, RZ, RZ, RZ ;  /* 0x000000ffff067224 */ /* 0x000fe400078e00ff */
[----:B------:R-:W-:-:S07]  /*1d5d0*/  IMAD.MOV.U32 R13, RZ, RZ, R2 ;  /* 0x000000ffff0d7224 */ /* 0x000fce00078e0002 */
[----:B------:R-:W-:Y:S05]  /*1d5e0*/  WARPSYNC.COLLECTIVE R15, `(.L_x_4778) ;  /* 0x000000000f087348 */ /* 0x000fea0003c00000 */
[----:B------:R0:W1:Y:S02]  /*1d5f0*/  SHFL.UP P6, R14, R13, R12, R11 ;  /* 0x0400000c0d0e7389 */ /* 0x00006400000c000b */
[----:B01----:R-:W-:Y:S01]  /*1d600*/  ENDCOLLECTIVE ;  /* 0x000000000000791b */ /* 0x003fe20003800000 */
.L_x_4778:
[----:B------:R-:W-:Y:S01]  /*1d610*/  IMAD.MOV.U32 R12, RZ, RZ, 0x8 ;  /* 0x00000008ff0c7424 */ /* 0x000fe200078e00ff */
[----:B------:R-:W-:-:S05]  /*1d620*/  SEL R3, R14, RZ, P3 ;  /* 0x000000ff0e037207 */ /* 0x000fca0001800000 */
[----:B------:R-:W-:-:S04]  /*1d630*/  IMAD.IADD R3, R2, 0x1, R3 ;  /* 0x0000000102037824 */ /* 0x000fc800078e0203 */
[----:B------:R-:W-:-:S07]  /*1d640*/  IMAD.MOV.U32 R13, RZ, RZ, R3 ;  /* 0x000000ffff0d7224 */ /* 0x000fce00078e0003 */
[----:B------:R-:W-:Y:S05]  /*1d650*/  WARPSYNC.COLLECTIVE R15, `(.L_x_4779) ;  /* 0x000000000f087348 */ /* 0x000fea0003c00000 */
[----:B------:R0:W1:Y:S02]  /*1d660*/  SHFL.UP P6, R14, R13, R12, R11 ;  /* 0x0400000c0d0e7389 */ /* 0x00006400000c000b */
[----:B01----:R-:W-:Y:S01]  /*1d670*/  ENDCOLLECTIVE ;  /* 0x000000000000791b */ /* 0x003fe20003800000 */
.L_x_4779:
[----:B------:R-:W-:Y:S01]  /*1d680*/  IMAD.MOV.U32 R12, RZ, RZ, 0x10 ;  /* 0x00000010ff0c7424 */ /* 0x000fe200078e00ff */
[----:B------:R-:W-:-:S05]  /*1d690*/  SEL R4, R14, RZ, P4 ;  /* 0x000000ff0e047207 */ /* 0x000fca0002000000 */
[----:B------:R-:W-:-:S04]  /*1d6a0*/  IMAD.IADD R4, R3, 0x1, R4 ;  /* 0x0000000103047824 */ /* 0x000fc800078e0204 */
[----:B------:R-:W-:-:S07]  /*1d6b0*/  IMAD.MOV.U32 R13, RZ, RZ, R4 ;  /* 0x000000ffff0d7224 */ /* 0x000fce00078e0004 */
[----:B------:R-:W-:Y:S05]  /*1d6c0*/  WARPSYNC.COLLECTIVE R15, `(.L_x_4780) ;  /* 0x000000000f087348 */ /* 0x000fea0003c00000 */
[----:B------:R0:W1:Y:S02]  /*1d6d0*/  SHFL.UP P6, R14, R13, R12, R11 ;  /* 0x0400000c0d0e7389 */ /* 0x00006400000c000b */
[----:B01----:R-:W-:Y:S01]  /*1d6e0*/  ENDCOLLECTIVE ;  /* 0x000000000000791b */ /* 0x003fe20003800000 */
.L_x_4780:
        /* <DEDUP_REMOVED lines=8> */
.L_x_4781:
[----:B------:R-:W-:Y:S05]  /*1d770*/  BRA `(.L_x_4782) ;  /* 0xffffffb800787947 */ /* 0x000fea000383ffff */
.L_x_4669:
[----:B------:R-:W-:Y:S01]  /*1d780*/  BSSY B0, `(.L_x_4783) ;  /* 0x0000007000007945 */ /* 0x000fe20003800000 */
[----:B------:R-:W-:Y:S02]  /*1d790*/  IMAD.MOV.U32 R12, RZ, RZ, 0x1 ;  /* 0x00000001ff0c7424 */ /* 0x000fe400078e00ff */
[----:B------:R-:W-:Y:S02]  /*1d7a0*/  IMAD.MOV.U32 R11, RZ, RZ, RZ ;  /* 0x000000ffff0b7224 */ /* 0x000fe400078e00ff */
[----:B------:R-:W-:-:S07]  /*1d7b0*/  IMAD.MOV.U32 R15, RZ, RZ, -0x1 ;  /* 0xffffffffff0f7424 */ /* 0x000fce00078e00ff */
[----:B------:R-:W-:Y:S05]  /*1d7c0*/  WARPSYNC.COLLECTIVE R15, `(.L_x_4784) ;  /* 0x000000000f087348 */ /* 0x000fea0003c00000 */
[----:B------:R0:W1:Y:S02]  /*1d7d0*/  SHFL.UP P6, R14, R13, R12, R11 ;  /* 0x0400000c0d0e7389 */ /* 0x00006400000c000b */
[----:B01----:R-:W-:Y:S01]  /*1d7e0*/  ENDCOLLECTIVE ;  /* 0x000000000000791b */ /* 0x003fe20003800000 */
.L_x_4784:
[----:B------:R-:W-:Y:S05]  /*1d7f0*/  BSYNC B0 ;  /* 0x0000000000007941 */ /* 0x000fea0003800000 */
.L_x_4783:
        /* <DEDUP_REMOVED lines=8> */
.L_x_4785:
[----:B------:R-:W-:Y:S01]  /*1d880*/  IMAD.MOV.U32 R12, RZ, RZ, 0x4 ;  /* 0x00000004ff0c7424 */ /* 0x000fe200078e00ff */
[----:B------:R-:W-:-:S05]  /*1d890*/  SEL R2, R14, RZ, P2 ;  /* 0x000000ff0e027207 */ /* 0x000fca0001000000 */
[----:B------:R-:W-:-:S04]  /*1d8a0*/  IMAD.IADD R2, R13, 0x1, R2 ;  /* 0x000000010d027824 */ /* 0x000fc800078e0202 */
[----:B------:R-:W-:-:S07]  /*1d8b0*/  IMAD.MOV.U32 R13, RZ, RZ, R2 ;  /* 0x000000ffff0d7224 */ /* 0x000fce00078e0002 */
[----:B------:R-:W-:Y:S05]  /*1d8c0*/  WARPSYNC.COLLECTIVE R15, `(.L_x_4786) ;  /* 0x000000000f087348 */ /* 0x000fea0003c00000 */
[----:B------:R0:W1:Y:S02]  /*1d8d0*/  SHFL.UP P6, R14, R13, R12, R11 ;  /* 0x0400000c0d0e7389 */ /* 0x00006400000c000b */
[----:B01----:R-:W-:Y:S01]  /*1d8e0*/  ENDCOLLECTIVE ;  /* 0x000000000000791b */ /* 0x003fe20003800000 */
.L_x_4786:
[----:B------:R-:W-:Y:S01]  /*1d8f0*/  IMAD.MOV.U32 R12, RZ, RZ, 0x8 ;  /* 0x00000008ff0c7424 */ /* 0x000fe200078e00ff */
[----:B------:R-:W-:-:S05]  /*1d900*/  SEL R3, R14, RZ, P3 ;  /* 0x000000ff0e037207 */ /* 0x000fca0001800000 */
[----:B------:R-:W-:-:S04]  /*1d910*/  IMAD.IADD R3, R2, 0x1, R3 ;  /* 0x0000000102037824 */ /* 0x000fc800078e0203 */
[----:B------:R-:W-:-:S07]  /*1d920*/  IMAD.MOV.U32 R13, RZ, RZ, R3 ;  /* 0x000000ffff0d7224 */ /* 0x000fce00078e0003 */
[----:B------:R-:W-:Y:S05]  /*1d930*/  WARPSYNC.COLLECTIVE R15, `(.L_x_4787) ;  /* 0x000000000f087348 */ /* 0x000fea0003c00000 */
[----:B------:R0:W1:Y:S02]  /*1d940*/  SHFL.UP P6, R14, R13, R12, R11 ;  /* 0x0400000c0d0e7389 */ /* 0x00006400000c000b */
[----:B01----:R-:W-:Y:S01]  /*1d950*/  ENDCOLLECTIVE ;  /* 0x000000000000791b */ /* 0x003fe20003800000 */
.L_x_4787:
[----:B------:R-:W-:Y:S01]  /*1d960*/  IMAD.MOV.U32 R12, RZ, RZ, 0x10 ;  /* 0x00000010ff0c7424 */ /* 0x000fe200078e00ff */
[----:B------:R-:W-:-:S05]  /*1d970*/  SEL R4, R14, RZ, P4 ;  /* 0x000000ff0e047207 */ /* 0x000fca0002000000 */
[----:B------:R-:W-:-:S04]  /*1d980*/  IMAD.IADD R4, R3, 0x1, R4 ;  /* 0x0000000103047824 */ /* 0x000fc800078e0204 */
[----:B------:R-:W-:-:S07]  /*1d990*/  IMAD.MOV.U32 R13, RZ, RZ, R4 ;  /* 0x000000ffff0d7224 */ /* 0x000fce00078e0004 */
[----:B------:R-:W-:Y:S05]  /*1d9a0*/  WARPSYNC.COLLECTIVE R15, `(.L_x_4788) ;  /* 0x000000000f087348 */ /* 0x000fea0003c00000 */
[----:B------:R0:W1:Y:S02]  /*1d9b0*/  SHFL.UP P6, R14, R13, R12, R11 ;  /* 0x0400000c0d0e7389 */ /* 0x00006400000c000b */
[----:B01----:R-:W-:Y:S01]  /*1d9c0*/  ENDCOLLECTIVE ;  /* 0x000000000000791b */ /* 0x003fe20003800000 */
.L_x_4788:
        /* <DEDUP_REMOVED lines=8> */
.L_x_4789:
[----:B------:R-:W-:Y:S05]  /*1da50*/  BRA `(.L_x_4790) ;  /* 0xffffffb800647947 */ /* 0x000fea000383ffff */
.L_x_4671:
[----:B------:R-:W-:Y:S01]  /*1da60*/  BSSY B0, `(.L_x_4791) ;  /* 0x0000006000007945 */ /* 0x000fe20003800000 */
[----:B------:R-:W-:Y:S01]  /*1da70*/  PLOP3.LUT P6, PT, P6, PT, PT, 0x8, 0x0 ;  /* 0x000000000000781c */ /* 0x000fe200037ce170 */
[----:B------:R-:W-:-:S12]  /*1da80*/  IMAD.MOV.U32 R15, RZ, RZ, -0x1 ;  /* 0xffffffffff0f7424 */ /* 0x000fd800078e00ff */
[----:B0-----:R-:W-:Y:S05]  /*1da90*/  WARPSYNC.COLLECTIVE R15, `(.L_x_4792) ;  /* 0x000000000f087348 */ /* 0x001fea0003c00000 */
[----:B------:R-:W-:Y:S01]  /*1daa0*/  VOTE.ANY R14, PT, P6 ;  /* 0x00000000000e7806 */ /* 0x000fe200030e0100 */
[----:B0-----:R-:W-:Y:S06]  /*1dab0*/  ENDCOLLECTIVE ;  /* 0x000000000000791b */ /* 0x001fec0003800000 */
.L_x_4792:
[----:B------:R-:W-:Y:S05]  /*1dac0*/  BSYNC B0 ;  /* 0x0000000000007941 */ /* 0x000fea0003800000 */
.L_x_4791:
        /* <DEDUP_REMOVED lines=8> */
.L_x_4793:
[----:B------:R-:W-:Y:S02]  /*1db50*/  IMAD.IADD R27, R12, 0x1, R27 ;  /* 0x000000010c1b7824 */ /* 0x000fe400078e021b */
[----:B------:R-:W-:Y:S02]  /*1db60*/  IMAD.MOV.U32 R13, RZ, RZ, R8 ;  /* 0x000000ffff0d7224 */ /* 0x000fe400078e0008 */
[----:B------:R-:W-:-:S07]  /*1db70*/  IMAD.MOV.U32 R25, RZ, RZ, R14 ;  /* 0x000000ffff197224 */ /* 0x000fce00078e000e */
[----:B------:R-:W-:Y:S05]  /*1db80*/  WARPSYNC.COLLECTIVE R15, `(.L_x_4794) ;  /* 0x000000000f087348 */ /* 0x000fea0003c00000 */
[----:B------:R0:W1:Y:S02]  /*1db90*/  SHFL.IDX P6, R14, R13, R12, R11 ;  /* 0x0000000c0d0e7389 */ /* 0x00006400000c000b */
[----:B01----:R-:W-:Y:S01]  /*1dba0*/  ENDCOLLECTIVE ;  /* 0x000000000000791b */ /* 0x003fe20003800000 */
.L_x_4794:
[----:B------:R-:W-:Y:S01]  /*1dbb0*/  IMAD.MOV.U32 R8, RZ, RZ, R14 ;  /* 0x000000ffff087224 */ /* 0x000fe200078e000e */
[----:B------:R-:W-:Y:S06]  /*1dbc0*/  BRA `(.L_x_4795) ;  /* 0xffffffb800487947 */ /* 0x000fec000383ffff */
.L_x_4673:
[----:B------:R-:W-:Y:S01]  /*1dbd0*/  BSSY B0, `(.L_x_4796) ;  /* 0x0000007000007945 */ /* 0x000fe20003800000 */
[----:B------:R-:W-:Y:S02]  /*1dbe0*/  IMAD.MOV.U32 R13, RZ, RZ, R2 ;  /* 0x000000ffff0d7224 */ /* 0x000fe400078e0002 */
[----:B------:R-:W-:Y:S02]  /*1dbf0*/  IMAD.MOV.U32 R11, RZ, RZ, 0x1f ;  /* 0x0000001fff0b7424 */ /* 0x000fe400078e00ff */
[----:B------:R-:W-:-:S07]  /*1dc00*/  IMAD.MOV.U32 R15, RZ, RZ, -0x1 ;  /* 0xffffffffff0f7424 */ /* 0x000fce00078e00ff */
[----:B0-23--:R-:W-:Y:S05]  /*1dc10*/  WARPSYNC.COLLECTIVE R15, `(.L_x_4797) ;  /* 0x000000000f087348 */ /* 0x00dfea0003c00000 */
[----:B------:R1:W4:Y:S02]  /*1dc20*/  SHFL.IDX P6, R14, R13, R12, R11 ;  /* 0x0000000c0d0e7389 */ /* 0x00032400000c000b */
[----:B01234-:R-:W-:Y:S01]  /*1dc30*/  ENDCOLLECTIVE ;  /* 0x000000000000791b */ /* 0x01ffe20003800000 */
.L_x_4797:
[----:B------:R-:W-:Y:S05]  /*1dc40*/  BSYNC B0 ;  /* 0x0000000000007941 */ /* 0x000fea0003800000 */
.L_x_4796:
[----:B------:R-:W-:Y:S01]  /*1dc50*/  IMAD.MOV.U32 R6, RZ, RZ, R14 ;  /* 0x000000ffff067224 */ /* 0x000fe200078e000e */
[----:B------:R-:W-:Y:S06]  /*1dc60*/  BRA `(.L_x_4672) ;  /* 0xffffffb800387947 */ /* 0x000fec000383ffff */
.L_x_4679:
[----:B0-----:R0:W1:Y:S02]  /*1dc70*/  SYNCS.PHASECHK.TRANS64.TRYWAIT P0, [R4+URZ+0x30820], R0 ;  /* 0x03082000040075a7 */ /* 0x001064000800017f */
[----:B-1----:R-:W-:Y:S05]  /*1dc80*/  @!P0 NANOSLEEP.SYNCS 0x989680 ;  /* 0x009896800000895d */ /* 0x002fea0003900000 */
[----:B------:R-:W1:Y:S02]  /*1dc90*/  @!P0 SYNCS.PHASECHK.TRANS64 P0, [R4+URZ+0x30820], R0 ;  /* 0x03082000040085a7 */ /* 0x000e64000800007f */
[----:B-1----:R-:W-:Y:S05]  /*1dca0*/  @!P0 BRA `(.L_x_4679) ;  /* 0xfffffffc00f08947 */ /* 0x002fea000383ffff */
[----:B------:R-:W-:Y:S05]  /*1dcb0*/  BRA `(.L_x_4798) ;  /* 0xffffffc000907947 */ /* 0x000fea000383ffff */
.L_x_4680:
        /* <DEDUP_REMOVED lines=11> */
.L_x_4800:
[----:B------:R-:W-:Y:S05]  /*1dd70*/  BSYNC B0 ;  /* 0x0000000000007941 */ /* 0x000fea0003800000 */
.L_x_4799:
[----:B------:R-:W-:Y:S05]  /*1dd80*/  BRA `(.L_x_4801) ;  /* 0xffffffc000787947 */ /* 0x000fea000383ffff */
.L_x_4683:
[----:B------:R-:W-:Y:S01]  /*1dd90*/  BSSY B1, `(.L_x_4802) ;  /* 0x0000006000017945 */ /* 0x000fe20003800000 */
[----:B------:R-:W-:-:S07]  /*1dda0*/  IMAD.MOV.U32 R15, RZ, RZ, -0x1 ;  /* 0xffffffffff0f7424 */ /* 0x000fce00078e00ff */
[----:B0-2---:R-:W-:Y:S05]  /*1ddb0*/  WARPSYNC.COLLECTIVE R15, `(.L_x_4803) ;  /* 0x000000000f0c7348 */ /* 0x005fea0003c00000 */
[----:B------:R-:W-:Y:S02]  /*1ddc0*/  ELECT P6, UR62, PT ;  /* 0x00000000003e782f */ /* 0x000fe400038c0000 */
[----:B------:R-:W-:Y:S01]  /*1ddd0*/  MOV R14, UR62 ;  /* 0x0000003e000e7c02 */ /* 0x000fe20008000f00 */
[----:B0-2---:R-:W-:Y:S10]  /*1dde0*/  ENDCOLLECTIVE ;  /* 0x000000000000791b */ /* 0x005ff40003800000 */
.L_x_4803:
[----:B------:R-:W-:Y:S05]  /*1ddf0*/  BSYNC B1 ;  /* 0x0000000000017941 */ /* 0x000fea0003800000 */
.L_x_4802:
[----:B------:R-:W-:Y:S05]  /*1de00*/  BRA `(.L_x_4804) ;  /* 0xffffffc000707947 */ /* 0x000fea000383ffff */
.L_x_4685:
[----:B0-----:R0:W1:Y:S02]  /*1de10*/  SYNCS.PHASECHK.TRANS64.TRYWAIT P1, [R5+URZ+0x30840], R0 ;  /* 0x03084000050075a7 */ /* 0x001064000802017f */
[----:B-1----:R-:W-:Y:S05]  /*1de20*/  @!P1 NANOSLEEP.SYNCS 0x989680 ;  /* 0x009896800000995d */ /* 0x002fea0003900000 */
[----:B------:R-:W1:Y:S02]  /*1de30*/  @!P1 SYNCS.PHASECHK.TRANS64 P1, [R5+URZ+0x30840], R0 ;  /* 0x03084000050095a7 */ /* 0x000e64000802007f */
[----:B-1----:R-:W-:Y:S05]  /*1de40*/  @!P1 BRA `(.L_x_4685) ;  /* 0xfffffffc00f09947 */ /* 0x002fea000383ffff */
[----:B------:R-:W-:Y:S05]  /*1de50*/  BRA `(.L_x_4805) ;  /* 0xffffffc000987947 */ /* 0x000fea000383ffff */
.L_x_4687:
[----:B-1----:R1:W3:Y:S02]  /*1de60*/  SYNCS.PHASECHK.TRANS64.TRYWAIT P1, [R23+URZ+0x30840], R2 ;  /* 0x03084002170075a7 */ /* 0x0022e4000802017f */
[----:B---3--:R-:W-:Y:S05]  /*1de70*/  @!P1 NANOSLEEP.SYNCS 0x989680 ;  /* 0x009896800000995d */ /* 0x008fea0003900000 */
[----:B------:R-:W3:Y:S02]  /*1de80*/  @!P1 SYNCS.PHASECHK.TRANS64 P1, [R23+URZ+0x30840], R2 ;  /* 0x03084002170095a7 */ /* 0x000ee4000802007f */
[----:B---3--:R-:W-:Y:S05]  /*1de90*/  @!P1 BRA `(.L_x_4687) ;  /* 0xfffffffc00f09947 */ /* 0x008fea000383ffff */
[----:B------:R-:W-:Y:S05]  /*1dea0*/  BRA `(.L_x_4806) ;  /* 0xffffffc000a47947 */ /* 0x000fea000383ffff */
.L_x_4689:
[----:B---3--:R3:W4:Y:S02]  /*1deb0*/  SYNCS.PHASECHK.TRANS64.TRYWAIT P1, [R5+URZ+0x30860], R0 ;  /* 0x03086000050075a7 */ /* 0x008724000802017f */
[----:B----4-:R-:W-:Y:S05]  /*1dec0*/  @!P1 NANOSLEEP.SYNCS 0x989680 ;  /* 0x009896800000995d */ /* 0x010fea0003900000 */
[----:B------:R-:W4:Y:S02]  /*1ded0*/  @!P1 SYNCS.PHASECHK.TRANS64 P1, [R5+URZ+0x30860], R0 ;  /* 0x03086000050095a7 */ /* 0x000f24000802007f */
[----:B----4-:R-:W-:Y:S05]  /*1dee0*/  @!P1 BRA `(.L_x_4689) ;  /* 0xfffffffc00f09947 */ /* 0x010fea000383ffff */
[----:B------:R-:W-:Y:S05]  /*1def0*/  BRA `(.L_x_4807) ;  /* 0xffffffc000a07947 */ /* 0x000fea000383ffff */
.L_x_4808:
        /* <DEDUP_REMOVED lines=16> */
.L_x_15983:


//--------------------- .text._ZN7cutlass13device_kernelIN5flash11enable_sm90INS1_16FlashAttnFwdSm90INS1_25CollectiveMainloopFwdSm90ILi2EN4cute5tupleIJNS5_1CILi1EEES8_S8_EEENS6_IJNS7_ILi128EEENS7_ILi96EEENS7_ILi192EEEEEELi192ENS_6half_tEfNS_4arch4Sm90ELb0ELb1ELb1ELb1ELb1ELb1ELb0ELb1ELb1ELb1ELb1ELb0EEENS1_21CollectiveEpilogueFwdINS6_IJSA_SC_SB_EEES9_SE_SG_Li256ELb1ELb1ELb1ELb0EEENS1_36VarlenDynamicPersistentTileSchedulerILi128ELi96ELi256ELi128ELb1ELb1ELb1ELb1ELb0ELb1EEEEEEEEEvNT_6ParamsE --------------------------
	.section	.text._ZN7cutlass13device_kernelIN5flash11enable_sm90INS1_16FlashAttnFwdSm90INS1_25CollectiveMainloopFwdSm90ILi2EN4cute5tupleIJNS5_1CILi1EEES8_S8_EEENS6_IJNS7_ILi128EEENS7_ILi96EEENS7_ILi192EEEEEELi192ENS_6half_tEfNS_4arch4Sm90ELb0ELb1ELb1ELb1ELb1ELb1ELb0ELb1ELb1ELb1ELb1ELb0EEENS1_21CollectiveEpilogueFwdINS6_IJSA_SC_SB_EEES9_SE_SG_Li256ELb1ELb1ELb1ELb0EEENS1_36VarlenDynamicPersistentTileSchedulerILi128ELi96ELi256ELi128ELb1ELb1ELb1ELb1ELb0ELb1EEEEEEEEEvNT_6ParamsE,"ax",@progbits
	.align	128
.text._ZN7cutlass13device_kernelIN5flash11enable_sm90INS1_16FlashAttnFwdSm90INS1_25CollectiveMainloopFwdSm90ILi2EN4cute5tupleIJNS5_1CILi1EEES8_S8_EEENS6_IJNS7_ILi128EEENS7_ILi96EEENS7_ILi192EEEEEELi192ENS_6half_tEfNS_4arch4Sm90ELb0ELb1ELb1ELb1ELb1ELb1ELb0ELb1ELb1ELb1ELb1ELb0EEENS1_21CollectiveEpilogueFwdINS6_IJSA_SC_SB_EEES9_SE_SG_Li256ELb1ELb1ELb1ELb0EEENS1_36VarlenDynamicPersistentTileSchedulerILi128ELi96ELi256ELi128ELb1ELb1ELb1ELb1ELb0ELb1EEEEEEEEEvNT_6ParamsE:
        .type           _ZN7cutlass13device_kernelIN5flash11enable_sm90INS1_16FlashAttnFwdSm90INS1_25CollectiveMainloopFwdSm90ILi2EN4cute5tupleIJNS5_1CILi1EEES8_S8_EEENS6_IJNS7_ILi128EEENS7_ILi96EEENS7_ILi192EEEEEELi192ENS_6half_tEfNS_4arch4Sm90ELb0ELb1ELb1ELb1ELb1ELb1ELb0ELb1ELb1ELb1ELb1ELb0EEENS1_21CollectiveEpilogueFwdINS6_IJSA_SC_SB_EEES9_SE_SG_Li256ELb1ELb1ELb1ELb0EEENS1_36VarlenDynamicPersistentTileSchedulerILi128ELi96ELi256ELi128ELb1ELb1ELb1ELb1ELb0ELb1EEEEEEEEEvNT_6ParamsE,@function
        .size           _ZN7cutlass13device_kernelIN5flash11enable_sm90INS1_16FlashAttnFwdSm90INS1_25CollectiveMainloopFwdSm90ILi2EN4cute5tupleIJNS5_1CILi1EEES8_S8_EEENS6_IJNS7_ILi128EEENS7_ILi96EEENS7_ILi192EEEEEELi192ENS_6half_tEfNS_4arch4Sm90ELb0ELb1ELb1ELb1ELb1ELb1ELb0ELb1ELb1ELb1ELb1ELb0EEENS1_21CollectiveEpilogueFwdINS6_IJSA_SC_SB_EEES9_SE_SG_Li256ELb1ELb1ELb1ELb0EEENS1_36VarlenDynamicPersistentTileSchedulerILi128ELi96ELi256ELi128ELb1ELb1ELb1ELb1ELb0ELb1EEEEEEEEEvNT_6ParamsE,(.L_x_15984 - _ZN7cutlass13device_kernelIN5flash11enable_sm90INS1_16FlashAttnFwdSm90INS1_25CollectiveMainloopFwdSm90ILi2EN4cute5tupleIJNS5_1CILi1EEES8_S8_EEENS6_IJNS7_ILi128EEENS7_ILi96EEENS7_ILi192EEEEEELi192ENS_6half_tEfNS_4arch4Sm90ELb0ELb1ELb1ELb1ELb1ELb1ELb0ELb1ELb1ELb1ELb1ELb0EEENS1_21CollectiveEpilogueFwdINS6_IJSA_SC_SB_EEES9_SE_SG_Li256ELb1ELb1ELb1ELb0EEENS1_36VarlenDynamicPersistentTileSchedulerILi128ELi96ELi256ELi128ELb1ELb1ELb1ELb1ELb0ELb1EEEEEEEEEvNT_6ParamsE)
        .other          _ZN7cutlass13device_kernelIN5flash11enable_sm90INS1_16FlashAttnFwdSm90INS1_25CollectiveMainloopFwdSm90ILi2EN4cute5tupleIJNS5_1CILi1EEES8_S8_EEENS6_IJNS7_ILi128EEENS7_ILi96EEENS7_ILi192EEEEEELi192ENS_6half_tEfNS_4arch4Sm90ELb0ELb1ELb1ELb1ELb1ELb1ELb0ELb1ELb1ELb1ELb1ELb0EEENS1_21CollectiveEpilogueFwdINS6_IJSA_SC_SB_EEES9_SE_SG_Li256ELb1ELb1ELb1ELb0EEENS1_36VarlenDynamicPersistentTileSchedulerILi128ELi96ELi256ELi128ELb1ELb1ELb1ELb1ELb0ELb1EEEEEEEEEvNT_6ParamsE,@"STO_CUDA_ENTRY STV_DEFAULT"
_ZN7cutlass13device_kernelIN5flash11enable_sm90INS1_16FlashAttnFwdSm90INS1_25CollectiveMainloopFwdSm90ILi2EN4cute5tupleIJNS5_1CILi1EEES8_S8_EEENS6_IJNS7_ILi128EEENS7_ILi96EEENS7_ILi192EEEEEELi192ENS_6half_tEfNS_4arch4Sm90ELb0ELb1ELb1ELb1ELb1ELb1ELb0ELb1ELb1ELb1ELb1ELb0EEENS1_21CollectiveEpilogueFwdINS6_IJSA_SC_SB_EEES9_SE_SG_Li256ELb1ELb1ELb1ELb0EEENS1_36VarlenDynamicPersistentTileSchedulerILi128ELi96ELi256ELi128ELb1ELb1ELb1ELb1ELb0ELb1EEEEEEEEEvNT_6ParamsE:
        /* <DEDUP_REMOVED lines=18> */
.L_x_4810:
[----:B------:R-:W-:Y:S05]  /*0120*/  BSYNC B0 ;  /* 0x0000000000007941 */ /* 0x000fea0003800000 */
.L_x_4809:
        /* <DEDUP_REMOVED lines=41> */
.L_x_4811:
        /* <DEDUP_REMOVED lines=22> */
.L_x_4812:
        /* <DEDUP_REMOVED lines=18> */
.L_x_4813:
        /* <DEDUP_REMOVED lines=22> */
.L_x_4814:
        /* <DEDUP_REMOVED lines=22> */
.L_x_4815:
        /* <DEDUP_REMOVED lines=10> */
.L_x_4818:
[----:B------:R-:W-:-:S08]  /*09a0*/  NOP ;  /* 0x0000000000007918 */ /* 0x000fd00000000000 */
[----:B------:R-:W1:Y:S02]  /*09b0*/  USETMAXREG.TRY_ALLOC.CTAPOOL UP0, 0xe8 ;  /* 0x000000e8000079c8 */ /* 0x000e640008000600 */
[----:B-1----:R-:W-:-:S13]  /*09c0*/  PLOP3.LUT P0, PT, PT, PT, UP0, 0x80, 0x0 ;  /* 0x000000000000781c */ /* 0x002fda0003f0f008 */
[----:B------:R-:W-:Y:S05]  /*09d0*/  @!P0 BRA `(.L_x_4818) ;  /* 0xfffffffc00f08947 */ /* 0x000fea000383ffff */
[----:B------:R-:W1:Y:S08]  /*09e0*/  S2UR UR4, SR_CgaCtaId ;  /* 0x00000000000479c3 */ /* 0x000e700000008800 */
[----:B------:R-:W-:Y:S06]  /*09f0*/  BAR.ARV 0x8, 0x180 ;  /* 0x0206000000007b1d */ /* 0x000fec0000002000 */
[----:B0-----:R-:W-:-:S02]  /*0a00*/  MOV R3, 0x400 ;  /* 0x0000040000037802 */ /* 0x001fc40000000f00 */
[----:B------:R-:W-:Y:S01]  /*0a10*/  BAR.SYNC.DEFER_BLOCKING 0x5, 0x180 ;  /* 0x0146000000007b1d */ /* 0x000fe20000010000 */
[----:B-1----:R-:W-:-:S05]  /*0a20*/  IMAD.U32 R204, RZ, RZ, UR4 ;  /* 0x00000004ffcc7e24 */ /* 0x002fca000f8e00ff */
[----:B------:R-:W-:Y:S01]  /*0a30*/  ULDC UR4, c[0x0][0xc3c] ;  /* 0x00030f0000047ab9 */ /* 0x000fe20000000800 */
[----:B------:R-:W-:-:S05]  /*0a40*/  LEA R2, R204, R3, 0x18 ;  /* 0x00000003cc027211 */ /* 0x000fca00078ec0ff */
[----:B------:R-:W0:Y:S01]  /*0a50*/  LDS.128 R28, [R2+0x308d0] ;  /* 0x0308d000021c7984 */ /* 0x000e220000000c00 */
[----:B------:R-:W-:Y:S06]  /*0a60*/  BAR.ARV 0x4, 0x180 ;  /* 0x0106000000007b1d */ /* 0x000fec0000002000 */
[----:B0-----:R-:W-:-:S13]  /*0a70*/  ISETP.GE.AND P0, PT, R31, UR4, PT ;  /* 0x000000041f007c0c */ /* 0x001fda000bf06270 */
[----:B------:R-:W-:Y:S05]  /*0a80*/  @P0 BRA `(.L_x_4819) ;  /* 0x000002d400a00947 */ /* 0x000fea0003800000 */
[----:B------:R-:W2:Y:S01]  /*0a90*/  LDL R4, [R1+0x68] ;  /* 0x0000680001047983 */ /* 0x000ea20000100800 */
[----:B------:R-:W-:Y:S01]  /*0aa0*/  VIADD R0, R0, 0xffffff80 ;  /* 0xffffff8000007836 */ /* 0x000fe20000000000 */
[----:B------:R-:W-:Y:S01]  /*0ab0*/  R2UR UR4, R2 ;  /* 0x00000000020472ca */ /* 0x000fe200000e0000 */
[----:B------:R-:W-:Y:S02]  /*0ac0*/  IMAD.MOV.U32 R17, RZ, RZ, RZ ;  /* 0x000000ffff117224 */ /* 0x000fe400078e00ff */
[----:B------:R-:W-:Y:S01]  /*0ad0*/  IMAD.MOV.U32 R220, RZ, RZ, RZ ;  /* 0x000000ffffdc7224 */ /* 0x000fe200078e00ff */
[----:B------:R-:W-:Y:S01]  /*0ae0*/  SHF.R.S32.HI R3, RZ, 0x1f, R0 ;  /* 0x0000001fff037819 */ /* 0x000fe20000011400 */
[----:B------:R-:W-:Y:S02]  /*0af0*/  IMAD.MOV.U32 R198, RZ, RZ, RZ ;  /* 0x000000ffffc67224 */ /* 0x000fe400078e00ff */
[----:B------:R-:W-:Y:S01]  /*0b00*/  IMAD.MOV.U32 R193, RZ, RZ, RZ ;  /* 0x000000ffffc17224 */ /* 0x000fe200078e00ff */
[----:B------:R-:W-:-:S04]  /*0b10*/  LEA.HI R6, R3, R0, RZ, 0x4 ;  /* 0x0000000003067211 */ /* 0x000fc800078f20ff */
[----:B------:R-:W-:Y:S01]  /*0b20*/  SHF.R.S32.HI R7, RZ, 0x4, R6 ;  /* 0x00000004ff077819 */ /* 0x000fe20000011406 */
[----:B------:R-:W-:Y:S01]  /*0b30*/  UIADD3 UR4, UR4, 0x12400, URZ ;  /* 0x0001240004047890 */ /* 0x000fe2000fffe03f */
[----:B--2---:R-:W-:Y:S02]  /*0b40*/  R2UR UR5, R4 ;  /* 0x00000000040572ca */ /* 0x004fe400000e0000 */
[----:B------:R-:W-:-:S04]  /*0b50*/  LEA.HI R4, R3, R0, RZ, 0x7 ;  /* 0x0000000003047211 */ /* 0x000fc800078f38ff */
[----:B------:R-:W-:-:S05]  /*0b60*/  LOP3.LUT R5, R4, 0xffffff80, RZ, 0xc0, !PT ;  /* 0xffffff8004057812 */ /* 0x000fca00078ec0ff */
[----:B------:R-:W-:Y:S01]  /*0b70*/  IMAD.IADD R15, R0, 0x1, -R5 ;  /* 0x00000001000f7824 */ /* 0x000fe200078e0a05 */
[----:B------:R-:W-:Y:S01]  /*0b80*/  LEA.HI R5, R6, R7, RZ, 0x1 ;  /* 0x0000000706057211 */ /* 0x000fe200078f08ff */
[----:B------:R-:W-:-:S03]  /*0b90*/  ULOP3.LUT UR5, UR5, 0x1, URZ, 0xfc, !UPT ;  /* 0x0000000105057892 */ /* 0x000fc6000f8efc3f */
[----:B------:R-:W-:Y:S01]  /*0ba0*/  SHF.R.S32.HI R10, RZ, 0x1f, R15 ;  /* 0x0000001fff0a7819 */ /* 0x000fe2000001140f */
[----:B------:R-:W-:Y:S03]  /*0bb0*/  STL [R1+0x5c], R15 ;  /* 0x00005c0f01007387 */ /* 0x000fe60000100800 */
[CC--:B------:R-:W-:Y:S02]  /*0bc0*/  LEA.HI R11, R10.reuse, R15.reuse, RZ, 0x2 ;  /* 0x0000000f0a0b7211 */ /* 0x0c0fe400078f10ff */
[----:B------:R-:W-:Y:S02]  /*0bd0*/  LEA.HI R10, R10, R15, RZ, 0x5 ;  /* 0x0000000f0a0a7211 */ /* 0x000fe400078f28ff */
[--C-:B------:R-:W-:Y:S02]  /*0be0*/  SHF.R.S32.HI R9, RZ, 0x2, R11.reuse ;  /* 0x00000002ff097819 */ /* 0x100fe4000001140b */
[----:B------:R-:W-:-:S02]  /*0bf0*/  SHF.R.S32.HI R8, RZ, 0x1f, R11 ;  /* 0x0000001fff087819 */ /* 0x000fc4000001140b */
[----:B------:R-:W-:Y:S02]  /*0c00*/  SHF.R.S32.HI R10, RZ, 0x5, R10 ;  /* 0x00000005ff0a7819 */ /* 0x000fe4000001140a */
[----:B------:R-:W-:Y:S02]  /*0c10*/  LEA.HI R12, R8, R9, RZ, 0x3 ;  /* 0x00000009080c7211 */ /* 0x000fe400078f18ff */
[----:B------:R-:W-:Y:S02]  /*0c20*/  LOP3.LUT R8, R5, 0x1ffffffe, RZ, 0xc0, !PT ;  /* 0x1ffffffe05087812 */ /* 0x000fe400078ec0ff */
[----:B------:R-:W-:Y:S02]  /*0c30*/  LOP3.LUT R12, R12, 0xfffffff8, RZ, 0xc0, !PT ;  /* 0xfffffff80c0c7812 */ /* 0x000fe400078ec0ff */
[----:B------:R-:W-:Y:S01]  /*0c40*/  SHF.R.S32.HI R5, RZ, 0x7, R4 ;  /* 0x00000007ff057819 */ /* 0x000fe20000011404 */
[----:B------:R-:W-:Y:S01]  /*0c50*/  IMAD.IADD R8, R7, 0x1, -R8 ;  /* 0x0000000107087824 */ /* 0x000fe200078e0a08 */
[----:B------:R-:W-:-:S02]  /*0c60*/  IADD3 R13, R9, -R12, RZ ;  /* 0x8000000c090d7210 */ /* 0x000fc40007ffe0ff */
[CC--:B------:R-:W-:Y:S02]  /*0c70*/  LEA.HI R7, R3.reuse, R0.reuse, RZ, 0x5 ;  /* 0x0000000003077211 */ /* 0x0c0fe400078f28ff */
[----:B------:R-:W-:Y:S01]  /*0c80*/  LEA.HI R9, R3, R0, RZ, 0x2 ;  /* 0x0000000003097211 */ /* 0x000fe200078f10ff */
[----:B------:R-:W-:Y:S01]  /*0c90*/  IMAD R13, R10, 0x10, R13 ;  /* 0x000000100a0d7824 */ /* 0x000fe200078e020d */
[----:B------:R-:W-:Y:S02]  /*0ca0*/  LOP3.LUT R3, R6, 0x3fffff0, RZ, 0xc0, !PT ;  /* 0x03fffff006037812 */ /* 0x000fe400078ec0ff */
[----:B------:R-:W-:Y:S02]  /*0cb0*/  LEA.HI R6, R4, R5, RZ, 0x1 ;  /* 0x0000000504067211 */ /* 0x000fe400078f08ff */
[----:B------:R-:W-:Y:S01]  /*0cc0*/  SHF.R.S32.HI R4, RZ, 0x5, R7 ;  /* 0x00000005ff047819 */ /* 0x000fe20000011407 */
[----:B------:R-:W-:Y:S01]  /*0cd0*/  IMAD.IADD R3, R0, 0x1, -R3 ;  /* 0x0000000100037824 */ /* 0x000fe200078e0a03 */
[----:B------:R-:W-:-:S02]  /*0ce0*/  LOP3.LUT R6, R6, 0x3fffffe, RZ, 0xc0, !PT ;  /* 0x03fffffe06067812 */ /* 0x000fc400078ec0ff */
[----:B------:R-:W-:Y:S01]  /*0cf0*/  LOP3.LUT R7, R9, 0xfffffffc, RZ, 0xc0, !PT ;  /* 0xfffffffc09077812 */ /* 0x000fe200078ec0ff */
[C---:B------:R-:W-:Y:S01]  /*0d00*/  IMAD R3, R4.reuse, 0x10, R3 ;  /* 0x0000001004037824 */ /* 0x040fe200078e0203 */
[----:B------:R-:W-:Y:S01]  /*0d10*/  SHF.R.S32.HI R219, RZ, 0x2, R9 ;  /* 0x00000002ffdb7819 */ /* 0x000fe20000011409 */
[----:B------:R-:W-:Y:S01]  /*0d20*/  IMAD.IADD R6, R5, 0x1, -R6 ;  /* 0x0000000105067824 */ /* 0x000fe200078e0a06 */
[----:B------:R-:W-:Y:S01]  /*0d30*/  SHF.L.U32 R4, R4, 0x9, RZ ;  /* 0x0000000904047819 */ /* 0x000fe200000006ff */
[----:B------:R-:W-:Y:S01]  /*0d40*/  IMAD.IADD R7, R0, 0x1, -R7 ;  /* 0x0000000100077824 */ /* 0x000fe200078e0a07 */
[----:B------:R-:W-:Y:S01]  /*0d50*/  LOP3.LUT R11, R11, 0x7ffffffc, RZ, 0xc0, !PT ;  /* 0x7ffffffc0b0b7812 */ /* 0x000fe200078ec0ff */
[----:B------:R-:W-:Y:S01]  /*0d60*/  IMAD.U32 R0, RZ, RZ, UR5 ;  /* 0x00000005ff007e24 */ /* 0x000fe2000f8e00ff */
[----:B------:R-:W-:Y:S01]  /*0d70*/  LEA R14, R6, R13, 0x6 ;  /* 0x0000000d060e7211 */ /* 0x000fe200078e30ff */
[----:B------:R-:W-:Y:S02]  /*0d80*/  IMAD.U32 R6, RZ, RZ, UR4 ;  /* 0x00000004ff067e24 */ /* 0x000fe4000f8e00ff */
[----:B------:R-:W-:Y:S01]  /*0d90*/  IMAD R8, R3, 0x8, R8 ;  /* 0x0000000803087824 */ /* 0x000fe200078e0208 */
[----:B------:R-:W-:Y:S01]  /*0da0*/  LEA.HI R3, R7, R7, RZ, 0x1 ;  /* 0x0000000707037211 */ /* 0x000fe200078f08ff */
[----:B------:R-:W-:Y:S01]  /*0db0*/  STL [R1+0x60], R14 ;  /* 0x0000600e01007387 */ /* 0x000fe20000100800 */
[----:B------:R-:W-:-:S02]  /*0dc0*/  VIADD R5, R219, 0x40 ;  /* 0x00000040db057836 */ /* 0x000fc40000000000 */
[----:B------:R-:W-:Y:S01]  /*0dd0*/  IMAD.SHL.U32 R196, R7, 0x4, RZ ;  /* 0x0000000407c47824 */ /* 0x000fe200078e00ff */
[----:B------:R-:W-:Y:S01]  /*0de0*/  STL [R1+0x50], RZ ;  /* 0x000050ff01007387 */ /* 0x000fe20000100800 */
[----:B------:R-:W-:Y:S02]  /*0df0*/  IMAD.SHL.U32 R226, R5, 0x40, RZ ;  /* 0x0000004005e27824 */ /* 0x000fe400078e00ff */
[C---:B------:R-:W-:Y:S01]  /*0e00*/  VIADD R221, R196.reuse, 0x40 ;  /* 0x00000040c4dd7836 */ /* 0x040fe20000000000 */
[----:B------:R0:W-:Y:S01]  /*0e10*/  STL [R1+0x3c], R0 ;  /* 0x00003c0001007387 */ /* 0x0001e20000100800 */
[----:B------:R-:W-:Y:S01]  /*0e20*/  IMAD.IADD R11, R15, 0x1, -R11 ;  /* 0x000000010f0b7824 */ /* 0x000fe200078e0a0b */
[C---:B------:R-:W-:Y:S01]  /*0e30*/  IADD3 R222, R196.reuse, 0x20, RZ ;  /* 0x00000020c4de7810 */ /* 0x040fe20007ffe0ff */
[----:B------:R-:W-:Y:S01]  /*0e40*/  IMAD.IADD R194, R196, 0x1, R221 ;  /* 0x00000001c4c27824 */ /* 0x000fe200078e02dd */
[----:B------:R1:W-:Y:S01]  /*0e50*/  STL [R1+0x58], R6 ;  /* 0x0000580601007387 */ /* 0x0003e20000100800 */
[----:B------:R-:W-:Y:S01]  /*0e60*/  LOP3.LUT R226, R226, 0x1c0, RZ, 0xc0, !PT ;  /* 0x000001c0e2e27812 */ /* 0x000fe200078ec0ff */
[----:B------:R-:W-:Y:S01]  /*0e70*/  IMAD.SHL.U32 R18, R7, 0x8, RZ ;  /* 0x0000000807127824 */ /* 0x000fe200078e00ff */
[----:B------:R-:W-:Y:S01]  /*0e80*/  SHF.L.U32 R227, R11, 0x1, RZ ;  /* 0x000000010be37819 */ /* 0x000fe200000006ff */
[----:B------:R2:W-:Y:S01]  /*0e90*/  STL [R1+0x30], R4 ;  /* 0x0000300401007387 */ /* 0x0005e20000100800 */
[----:B------:R-:W-:Y:S01]  /*0ea0*/  IMAD.IADD R195, R196, 0x1, R222 ;  /* 0x00000001c4c37824 */ /* 0x000fe200078e02de */
[----:B0-----:R-:W-:Y:S01]  /*0eb0*/  SHF.R.S32.HI R0, RZ, 0x1f, R9 ;  /* 0x0000001fff007819 */ /* 0x001fe20000011409 */
[----:B------:R-:W-:Y:S01]  /*0ec0*/  VIADD R23, R18, 0x60 ;  /* 0x0000006012177836 */ /* 0x000fe20000000000 */
[C---:B------:R-:W-:Y:S01]  /*0ed0*/  IADD3 R25, R227.reuse, 0x38, RZ ;  /* 0x00000038e3197810 */ /* 0x040fe20007ffe0ff */
[C---:B------:R-:W-:Y:S01]  /*0ee0*/  VIADD R34, R227.reuse, 0x8 ;  /* 0x00000008e3227836 */ /* 0x040fe20000000000 */
[----:B------:R-:W-:Y:S01]  /*0ef0*/  LEA.HI R0, R0, R219, RZ, 0x3 ;  /* 0x000000db00007211 */ /* 0x000fe200078f18ff */
[C---:B------:R-:W-:Y:S01]  /*0f00*/  VIADD R32, R227.reuse, 0x18 ;  /* 0x00000018e3207836 */ /* 0x040fe20000000000 */
[----:B-1----:R-:W-:Y:S01]  /*0f10*/  SHF.R.U32.HI R6, RZ, 0x3, R226 ;  /* 0x00000003ff067819 */ /* 0x002fe200000116e2 */
[----:B------:R-:W-:Y:S01]  /*0f20*/  VIADD R26, R227, 0x30 ;  /* 0x00000030e31a7836 */ /* 0x000fe20000000000 */
[----:B--2---:R-:W-:Y:S01]  /*0f30*/  LOP3.LUT R4, R3, 0x1ffffffe, RZ, 0xc0, !PT ;  /* 0x1ffffffe03047812 */ /* 0x004fe200078ec0ff */
[C---:B------:R-:W-:Y:S01]  /*0f40*/  VIADD R21, R227.reuse, 0x48 ;  /* 0x00000048e3157836 */ /* 0x040fe20000000000 */
[----:B------:R-:W-:Y:S01]  /*0f50*/  SHF.R.S32.HI R3, RZ, 0x1f, R5 ;  /* 0x0000001fff037819 */ /* 0x000fe20000011405 */
[C---:B------:R-:W-:Y:S01]  /*0f60*/  VIADD R15, R227.reuse, 0x60 ;  /* 0x00000060e30f7836 */ /* 0x040fe20000000000 */
[----:B------:R-:W-:Y:S01]  /*0f70*/  LOP3.LUT R0, R0, 0xfffffff8, RZ, 0xc0, !PT ;  /* 0xfffffff800007812 */ /* 0x000fe200078ec0ff */
[----:B------:R-:W-:Y:S01]  /*0f80*/  VIADD R11, R227, 0x78 ;  /* 0x00000078e30b7836 */ /* 0x000fe20000000000 */
[----:B------:R-:W-:Y:S01]  /*0f90*/  LEA.HI R3, R3, R5, RZ, 0x3 ;  /* 0x0000000503037211 */ /* 0x000fe200078f18ff */
[----:B------:R-:W-:Y:S01]  /*0fa0*/  IMAD.IADD R4, R7, 0x1, -R4 ;  /* 0x0000000107047824 */ /* 0x000fe200078e0a04 */
[----:B------:R-:W-:Y:S01]  /*0fb0*/  SHF.R.S32.HI R6, RZ, 0x1f, R195 ;  /* 0x0000001fff067819 */ /* 0x000fe200000114c3 */
[----:B------:R-:W-:Y:S01]  /*0fc0*/  IMAD.IADD R0, R219, 0x1, -R0 ;  /* 0x00000001db007824 */ /* 0x000fe200078e0a00 */
[----:B------:R-:W-:Y:S01]  /*0fd0*/  IADD3 R12, R227, 0x70, RZ ;  /* 0x00000070e30c7810 */ /* 0x000fe20007ffe0ff */
[----:B------:R-:W-:Y:S01]  /*0fe0*/  IMAD.SHL.U32 R5, R3, 0x40, RZ ;  /* 0x0000004003057824 */ /* 0x000fe200078e00ff */
[----:B------:R-:W-:Y:S01]  /*0ff0*/  LEA.HI R6, R6, R195, RZ, 0x3 ;  /* 0x000000c306067211 */ /* 0x000fe200078f18ff */
[----:B------:R-:W-:Y:S01]  /*1000*/  IMAD.SHL.U32 R3, R8, 0x8, RZ ;  /* 0x0000000808037824 */ /* 0x000fe200078e00ff */
[----:B------:R-:W-:Y:S01]  /*1010*/  SHF.R.S32.HI R19, RZ, 0x1f, R18 ;  /* 0x0000001fff137819 */ /* 0x000fe20000011412 */
[----:B------:R-:W-:Y:S01]  /*1020*/  IMAD.SHL.U32 R0, R0, 0x40, RZ ;  /* 0x0000004000007824 */ /* 0x000fe200078e00ff */
[----:B------:R-:W-:Y:S01]  /*1030*/  SHF.R.S32.HI R202, RZ, 0x3, R6 ;  /* 0x00000003ffca7819 */ /* 0x000fe20000011406 */
[C---:B------:R-:W-:Y:S01]  /*1040*/  VIADD R8, R227.reuse, 0x90 ;  /* 0x00000090e3087836 */ /* 0x040fe20000000000 */
[----:B------:R0:W-:Y:S01]  /*1050*/  STL [R1+0x64], R3 ;  /* 0x0000640301007387 */ /* 0x0001e20000100800 */
[C---:B------:R-:W-:Y:S01]  /*1060*/  VIADD R33, R227.reuse, 0x10 ;  /* 0x00000010e3217836 */ /* 0x040fe20000000000 */
[----:B------:R-:W-:Y:S01]  /*1070*/  LOP3.LUT R229, R0, 0x1c0, RZ, 0xc0, !PT ;  /* 0x000001c000e57812 */ /* 0x000fe200078ec0ff */
[----:B------:R-:W-:Y:S01]  /*1080*/  VIADD R28, R227, 0x20 ;  /* 0x00000020e31c7836 */ /* 0x000fe20000000000 */
[----:B------:R-:W-:Y:S01]  /*1090*/  LOP3.LUT R0, R5, 0xfffffe00, RZ, 0xc0, !PT ;  /* 0xfffffe0005007812 */ /* 0x000fe200078ec0ff */
[C---:B------:R-:W-:Y:S01]  /*10a0*/  VIADD R20, R227.reuse, 0x50 ;  /* 0x00000050e3147836 */ /* 0x040fe20000000000 */
[----:B------:R-:W-:Y:S01]  /*10b0*/  IADD3 R225, R196, 0x50, RZ ;  /* 0x00000050c4e17810 */ /* 0x000fe20007ffe0ff */
[C---:B------:R-:W-:Y:S01]  /*10c0*/  VIADD R13, R227.reuse, 0x68 ;  /* 0x00000068e30d7836 */ /* 0x040fe20000000000 */
[----:B------:R-:W-:Y:S01]  /*10d0*/  SHF.R.S32.HI R217, RZ, 0x1f, R23 ;  /* 0x0000001fffd97819 */ /* 0x000fe20000011417 */
[----:B------:R1:W-:Y:S01]  /*10e0*/  STL [R1+0x34], R0 ;  /* 0x0000340001007387 */ /* 0x0003e20000100800 */
[----:B0-----:R-:W-:Y:S01]  /*10f0*/  SHF.R.S32.HI R3, RZ, 0x1f, R194 ;  /* 0x0000001fff037819 */ /* 0x001fe200000114c2 */
[C---:B------:R-:W-:Y:S01]  /*1100*/  VIADD R6, R227.reuse, 0xb0 ;  /* 0x000000b0e3067836 */ /* 0x040fe20000000000 */
[----:B------:R-:W-:Y:S01]  /*1110*/  SHF.R.S32.HI R6, RZ, 0x1f, R33 ;  /* 0x0000001fff067819 */ /* 0x000fe20000011421 */
[----:B------:R-:W-:Y:S01]  /*1120*/  VIADD R10, R227, 0x80 ;  /* 0x00000080e30a7836 */ /* 0x000fe20000000000 */
[----:B------:R-:W-:Y:S01]  /*1130*/  LEA.HI R3, R3, R194, RZ, 0x3 ;  /* 0x000000c203037211 */ /* 0x000fe200078f18ff */
[C---:B------:R-:W-:Y:S01]  /*1140*/  VIADD R22, R18.reuse, 0x80 ;  /* 0x0000008012167836 */ /* 0x040fe20000000000 */
[----:B------:R-:W-:Y:S01]  /*1150*/  SHF.R.S32.HI R6, RZ, 0x1f, R28 ;  /* 0x0000001fff067819 */ /* 0x000fe2000001141c */
[----:B------:R-:W-:Y:S01]  /*1160*/  VIADD R192, R18, 0xa0 ;  /* 0x000000a012c07836 */ /* 0x000fe20000000000 */
[----:B------:R-:W-:Y:S01]  /*1170*/  SHF.R.S32.HI R203, RZ, 0x3, R3 ;  /* 0x00000003ffcb7819 */ /* 0x000fe20000011403 */
[C---:B------:R-:W-:Y:S01]  /*1180*/  VIADD R27, R227.reuse, 0x28 ;  /* 0x00000028e31b7836 */ /* 0x040fe20000000000 */
[----:B------:R-:W-:Y:S01]  /*1190*/  SHF.R.S32.HI R3, RZ, 0x1f, R34 ;  /* 0x0000001fff037819 */ /* 0x000fe20000011422 */
[C---:B------:R-:W-:Y:S01]  /*11a0*/  VIADD R24, R227.reuse, 0x40 ;  /* 0x00000040e3187836 */ /* 0x040fe20000000000 */
[----:B------:R-:W-:Y:S01]  /*11b0*/  SHF.R.S32.HI R3, RZ, 0x1f, R32 ;  /* 0x0000001fff037819 */ /* 0x000fe20000011420 */
[C---:B------:R-:W-:Y:S01]  /*11c0*/  VIADD R16, R227.reuse, 0x58 ;  /* 0x00000058e3107836 */ /* 0x040fe20000000000 */
[----:B-1----:R-:W-:Y:S01]  /*11d0*/  SHF.R.U32.HI R0, RZ, 0x3, R229 ;  /* 0x00000003ff007819 */ /* 0x002fe200000116e5 */
[C---:B------:R-:W-:Y:S01]  /*11e0*/  VIADD R9, R227.reuse, 0x88 ;  /* 0x00000088e3097836 */ /* 0x040fe20000000000 */
[----:B------:R-:W-:Y:S01]  /*11f0*/  SHF.R.S32.HI R3, RZ, 0x1f, R26 ;  /* 0x0000001fff037819 */ /* 0x000fe2000001141a */
[C---:B------:R-:W-:Y:S01]  /*1200*/  VIADD R7, R227.reuse, 0x98 ;  /* 0x00000098e3077836 */ /* 0x040fe20000000000 */
[C---:B------:R-:W-:Y:S01]  /*1210*/  IADD3 R0, R227.reuse, 0xa8, RZ ;  /* 0x000000a8e3007810 */ /* 0x040fe20007ffe0ff */
[----:B------:R-:W-:Y:S01]  /*1220*/  VIADD R5, R227, 0xa0 ;  /* 0x000000a0e3057836 */ /* 0x000fe20000000000 */
[----:B------:R-:W-:Y:S01]  /*1230*/  SHF.R.S32.HI R3, RZ, 0x1f, R21 ;  /* 0x0000001fff037819 */ /* 0x000fe20000011415 */
[C---:B------:R-:W-:Y:S01]  /*1240*/  VIADD R224, R196.reuse, 0x10 ;  /* 0x00000010c4e07836 */ /* 0x040fe20000000000 */
[----:B------:R-:W-:Y:S01]  /*1250*/  SHF.R.S32.HI R3, RZ, 0x1f, R15 ;  /* 0x0000001fff037819 */ /* 0x000fe2000001140f */
[----:B------:R-:W-:Y:S01]  /*1260*/  VIADD R223, R196, 0x30 ;  /* 0x00000030c4df7836 */ /* 0x000fe20000000000 */
[----:B------:R-:W-:-:S02]  /*1270*/  SHF.R.S32.HI R3, RZ, 0x1f, R11 ;  /* 0x0000001fff037819 */ /* 0x000fc4000001140b */
[----:B------:R-:W-:Y:S02]  /*1280*/  SHF.R.S32.HI R3, RZ, 0x1f, R8 ;  /* 0x0000001fff037819 */ /* 0x000fe40000011408 */
[----:B------:R-:W-:Y:S01]  /*1290*/  SHF.R.S32.HI R3, RZ, 0x1f, R0 ;  /* 0x0000001fff037819 */ /* 0x000fe20000011400 */
[----:B------:R-:W-:Y:S01]  /*12a0*/  IMAD R0, R4, 0x8, R14 ;  /* 0x0000000804007824 */ /* 0x000fe200078e020e */
[----:B------:R-:W-:Y:S02]  /*12b0*/  SHF.R.S32.HI R6, RZ, 0x1f, R25 ;  /* 0x0000001fff067819 */ /* 0x000fe40000011419 */
[----:B------:R-:W-:Y:S02]  /*12c0*/  SHF.R.S32.HI R6, RZ, 0x1f, R20 ;  /* 0x0000001fff067819 */ /* 0x000fe40000011414 */
[----:B------:R0:W-:Y:S01]  /*12d0*/  STL [R1+0x40], R0 ;  /* 0x0000400001007387 */ /* 0x0001e20000100800 */
[----:B------:R-:W-:Y:S02]  /*12e0*/  SHF.R.S32.HI R6, RZ, 0x1f, R13 ;  /* 0x0000001fff067819 */ /* 0x000fe4000001140d */
        /* <DEDUP_REMOVED lines=9> */
[----:B0-----:R-:W-:-:S07]  /*1380*/  SHF.R.S32.HI R5, RZ, 0x1f, R5 ;  /* 0x0000001fff057819 */ /* 0x001fce0000011405 */
.L_x_5127:
[----:B------:R-:W-:Y:S01]  /*1390*/  ULDC.64 UR4, c[0x0][0xa28] ;  /* 0x00028a0000047ab9 */ /* 0x000fe20000000a00 */
[----:B012---:R-:W0:Y:S01]  /*13a0*/  LDC.64 R6, c[0x0][0xa08] ;  /* 0x00028200ff067b82 */ /* 0x007e220000000a00 */
[----:B------:R-:W-:Y:S01]  /*13b0*/  ISETP.NE.U32.AND P0, PT, RZ, UR4, PT ;  /* 0x00000004ff007c0c */ /* 0x000fe2000bf05070 */
[----:B------:R-:W-:Y:S01]  /*13c0*/  IMAD.MOV.U32 R13, RZ, RZ, RZ ;  /* 0x000000ffff0d7224 */ /* 0x000fe200078e00ff */
[----:B------:R-:W-:Y:S01]  /*13d0*/  ULDC.64 UR6, c[0x0][0xa20] ;  /* 0x0002880000067ab9 */ /* 0x000fe20000000a00 */
[----:B------:R-:W-:Y:S01]  /*13e0*/  IMAD.MOV.U32 R123, RZ, RZ, RZ ;  /* 0x000000ffff7b7224 */ /* 0x000fe200078e00ff */
[----:B------:R-:W-:Y:S01]  /*13f0*/  ISETP.NE.AND.EX P0, PT, RZ, UR5, PT, P0 ;  /* 0x00000005ff007c0c */ /* 0x000fe2000bf05300 */
[----:B------:R-:W-:Y:S02]  /*1400*/  ULDC.64 UR4, c[0x0][0xa18] ;  /* 0x0002860000047ab9 */ /* 0x000fe40000000a00 */
[----:B------:R-:W-:-:S04]  /*1410*/  ISETP.NE.U32.AND P1, PT, RZ, UR4, PT ;  /* 0x00000004ff007c0c */ /* 0x000fc8000bf25070 */
[----:B------:R-:W-:Y:S01]  /*1420*/  ISETP.NE.AND.EX P1, PT, RZ, UR5, PT, P1 ;  /* 0x00000005ff007c0c */ /* 0x000fe2000bf25310 */
[----:B------:R-:W-:Y:S02]  /*1430*/  ULDC.64 UR4, c[0x0][0xa08] ;  /* 0x0002820000047ab9 */ /* 0x000fe40000000a00 */
[----:B------:R-:W-:-:S03]  /*1440*/  ISETP.NE.U32.AND P3, PT, RZ, UR4, PT ;  /* 0x00000004ff007c0c */ /* 0x000fc6000bf65070 */
[----:B----4-:R-:W1:Y:S01]  /*1450*/  @P0 LDC.64 R4, c[0x0][0xa28] ;  /* 0x00028a00ff040b82 */ /* 0x010e620000000a00 */
[----:B------:R-:W-:Y:S01]  /*1460*/  ISETP.NE.AND.EX P3, PT, RZ, UR5, PT, P3 ;  /* 0x00000005ff007c0c */ /* 0x000fe2000bf65330 */
[----:B0-----:R-:W-:-:S06]  /*1470*/  IMAD.WIDE R10, R31, 0x4, R6 ;  /* 0x000000041f0a7825 */ /* 0x001fcc00078e0206 */
[----:B---3--:R-:W0:Y:S01]  /*1480*/  @P1 LDC.64 R8, c[0x0][0xa18] ;  /* 0x00028600ff081b82 */ /* 0x008e220000000a00 */
[----:B------:R-:W-:Y:S02]  /*1490*/  ULDC UR4, c[0x0][0x288] ;  /* 0x0000a20000047ab9 */ /* 0x000fe40000000800 */
[----:B------:R-:W-:Y:S01]  /*14a0*/  IMAD.U32 R199, RZ, RZ, UR4 ;  /* 0x00000004ffc77e24 */ /* 0x000fe2000f8e00ff */
[----:B------:R2:W-:Y:S01]  /*14b0*/  STL [R1+0x4c], R31 ;  /* 0x00004c1f01007387 */ /* 0x0005e20000100800 */
[----:B------:R-:W-:-:S03]  /*14c0*/  ULDC.64 UR4, c[0x0][0x418] ;  /* 0x0001060000047ab9 */ /* 0x000fc60000000a00 */
[----:B------:R2:W5:Y:S01]  /*14d0*/  @P3 LDG.E R123, desc[UR60][R10.64] ;  /* 0x0000003c0a7b3981 */ /* 0x000562000c1e1900 */
[----:B-1----:R-:W-:-:S05]  /*14e0*/  @P0 IMAD.WIDE R4, R31, 0x4, R4 ;  /* 0x000000041f040825 */ /* 0x002fca00078e0204 */
[----:B------:R2:W5:Y:S01]  /*14f0*/  @P0 LDG.E R13, desc[UR60][R4.64] ;  /* 0x0000003c040d0981 */ /* 0x000562000c1e1900 */
[----:B0-----:R-:W-:-:S05]  /*1500*/  @P1 IMAD.WIDE R6, R31, 0x4, R8 ;  /* 0x000000041f061825 */ /* 0x001fca00078e0208 */
[----:B------:R2:W5:Y:S01]  /*1510*/  @P1 LDG.E R199, desc[UR60][R6.64] ;  /* 0x0000003c06c71981 */ /* 0x000562000c1e1900 */
[----:B------:R-:W-:Y:S01]  /*1520*/  UISETP.NE.U32.AND UP0, UPT, UR4, URZ, UPT ;  /* 0x0000003f0400728c */ /* 0x000fe2000bf05070 */
[----:B------:R-:W-:Y:S01]  /*1530*/  ISETP.NE.U32.AND P2, PT, RZ, UR6, PT ;  /* 0x00000006ff007c0c */ /* 0x000fe2000bf45070 */
[----:B------:R-:W-:Y:S01]  /*1540*/  ULDC UR6, c[0x0][0x2f0] ;  /* 0x0000bc0000067ab9 */ /* 0x000fe20000000800 */
[----:B------:R-:W-:Y:S01]  /*1550*/  ULDC UR4, c[0x0][0x424] ;  /* 0x0001090000047ab9 */ /* 0x000fe20000000800 */
[----:B------:R-:W-:Y:S01]  /*1560*/  UISETP.NE.AND.EX UP0, UPT, UR5, URZ, UPT, UP0 ;  /* 0x0000003f0500728c */ /* 0x000fe2000bf05300 */
[----:B------:R-:W-:-:S03]  /*1570*/  LOP3.LUT R3, R30, 0xff000000, RZ, 0xc0, !PT ;  /* 0xff0000001e037812 */ /* 0x000fc600078ec0ff */
[----:B------:R-:W-:Y:S01]  /*1580*/  USEL UR4, UR4, 0x1, UP0 ;  /* 0x0000000104047887 */ /* 0x000fe20008000000 */
[----:B------:R-:W-:Y:S01]  /*1590*/  ISETP.NE.AND.EX P2, PT, RZ, UR7, PT, P2 ;  /* 0x00000007ff007c0c */ /* 0x000fe2000bf45320 */
[----:B------:R-:W-:Y:S01]  /*15a0*/  ULDC UR7, c[0x0][0x348] ;  /* 0x0000d20000077ab9 */ /* 0x000fe20000000800 */
[C---:B------:R-:W-:Y:S01]  /*15b0*/  LOP3.LUT R0, R30.reuse, 0xff0000, RZ, 0xc0, !PT ;  /* 0x00ff00001e007812 */ /* 0x040fe200078ec0ff */
[----:B------:R-:W-:Y:S01]  /*15c0*/  UIMAD UR6, UR4, UR6, URZ ;  /* 0x00000006040672a4 */ /* 0x000fe2000f8e023f */
[----:B------:R-:W-:Y:S02]  /*15d0*/  SHF.R.U32.HI R3, RZ, 0x8, R3 ;  /* 0x00000008ff037819 */ /* 0x000fe40000011603 */
[----:B------:R-:W-:Y:S02]  /*15e0*/  LOP3.LUT R201, R30, 0xffff, RZ, 0xc0, !PT ;  /* 0x0000ffff1ec97812 */ /* 0x000fe400078ec0ff */
[----:B------:R-:W-:Y:S01]  /*15f0*/  LEA.HI R14, R0, R3, RZ, 0x10 ;  /* 0x00000003000e7211 */ /* 0x000fe200078f80ff */
[----:B--2---:R-:W-:Y:S06]  /*1600*/  @P1 BRA `(.L_x_4820) ;  /* 0x0000000000241947 */ /* 0x004fec0003800000 */
        /* <DEDUP_REMOVED lines=9> */
.L_x_4820:
[----:B------:R-:W-:Y:S01]  /*16a0*/  MOV R25, UR7 ;  /* 0x0000000700197c02 */ /* 0x000fe20008000f00 */
[----:B------:R-:W-:Y:S01]  /*16b0*/  IMAD.U32 R26, RZ, RZ, UR6 ;  /* 0x00000006ff1a7e24 */ /* 0x000fe2000f8e00ff */
[----:B------:R-:W-:Y:S06]  /*16c0*/  @!P2 BRA `(.L_x_4821) ;  /* 0x000000000010a947 */ /* 0x000fec0003800000 */
[----:B------:R-:W0:Y:S02]  /*16d0*/  LDC.64 R26, c[0x0][0xa20] ;  /* 0x00028800ff1a7b82 */ /* 0x000e240000000a00 */
[----:B0-----:R-:W-:-:S06]  /*16e0*/  IMAD.WIDE R26, R31, 0x4, R26 ;  /* 0x000000041f1a7825 */ /* 0x001fcc00078e021a */
[----:B------:R0:W5:Y:S01]  /*16f0*/  LDG.E R26, desc[UR60][R26.64] ;  /* 0x0000003c1a1a7981 */ /* 0x000162000c1e1900 */
[----:B------:R-:W-:Y:S05]  /*1700*/  BRA `(.L_x_4822) ;  /* 0x0000000000107947 */ /* 0x000fea0003800000 */
.L_x_4821:
[----:B------:R-:W-:Y:S05]  /*1710*/  @!P3 BRA `(.L_x_4822) ;  /* 0x00000000000cb947 */ /* 0x000fea0003800000 */
[----:B------:R-:W2:Y:S04]  /*1720*/  LDG.E R3, desc[UR60][R10.64] ;  /* 0x0000003c0a037981 */ /* 0x000ea8000c1e1900 */
[----:B------:R-:W2:Y:S02]  /*1730*/  LDG.E R26, desc[UR60][R10.64+0x4] ;  /* 0x0000043c0a1a7981 */ /* 0x000ea4000c1e1900 */
[----:B--2---:R-:W-:-:S07]  /*1740*/  IMAD.IADD R26, R26, 0x1, -R3 ;  /* 0x000000011a1a7824 */ /* 0x004fce00078e0a03 */
.L_x_4822:
        /* <DEDUP_REMOVED lines=8> */
[----:B------:R-:W3:Y:S01]  /*17d0*/  @P1 LDC.64 R8, c[0x0][0xa30] ;  /* 0x00028c00ff081b82 */ /* 0x000ee20000000a00 */
[----:B--2---:R-:W-:-:S05]  /*17e0*/  @P0 IMAD.WIDE R6, R31, 0x4, R6 ;  /* 0x000000041f060825 */ /* 0x004fca00078e0206 */
[----:B------:R-:W2:Y:S04]  /*17f0*/  @P0 LDG.E R0, desc[UR60][R6.64] ;  /* 0x0000003c06000981 */ /* 0x000ea8000c1e1900 */
[----:B------:R-:W2:Y:S01]  /*1800*/  @P0 LDG.E R3, desc[UR60][R6.64+0x4] ;  /* 0x0000043c06030981 */ /* 0x000ea2000c1e1900 */
[----:B-----5:R-:W-:Y:S02]  /*1810*/  IMAD.MOV.U32 R135, RZ, RZ, R26 ;  /* 0x000000ffff877224 */ /* 0x020fe400078e001a */
[----:B---3--:R-:W-:-:S05]  /*1820*/  @P1 IMAD.WIDE R8, R31, 0x4, R8 ;  /* 0x000000041f081825 */ /* 0x008fca00078e0208 */
[----:B------:R3:W5:Y:S01]  /*1830*/  @P1 LDG.E R135, desc[UR60][R8.64] ;  /* 0x0000003c08871981 */ /* 0x000762000c1e1900 */
[----:B-1----:R-:W-:Y:S01]  /*1840*/  ISETP.NE.AND P1, PT, R4, 0x1, PT ;  /* 0x000000010400780c */ /* 0x002fe20003f25270 */
[----:B------:R-:W-:Y:S01]  /*1850*/  IMAD.SHL.U32 R11, R29, 0x80, RZ ;  /* 0x000000801d0b7824 */ /* 0x000fe200078e00ff */
[----:B------:R-:W1:Y:S01]  /*1860*/  LDC.64 R4, c[0x0][0x9e0] ;  /* 0x00027800ff047b82 */ /* 0x000e620000000a00 */
[----:B------:R-:W-:-:S03]  /*1870*/  IMAD.IADD R20, R26, 0x1, -R13 ;  /* 0x000000011a147824 */ /* 0x000fc600078e0a0d */
[----:B------:R4:W-:Y:S07]  /*1880*/  STL [R1+0x38], R11 ;  /* 0x0000380b01007387 */ /* 0x0009ee0000100800 */
[----:B------:R-:W0:Y:S08]  /*1890*/  @P1 LDC R10, c[0x0][0x44c] ;  /* 0x00011300ff0a1b82 */ /* 0x000e300000000800 */
[----:B------:R-:W3:Y:S01]  /*18a0*/  @P1 LDC R12, c[0x0][0x450] ;  /* 0x00011400ff0c1b82 */ /* 0x000ee20000000800 */
[----:B-1----:R-:W-:Y:S01]  /*18b0*/  ISETP.GE.AND P2, PT, R5, 0x1, PT ;  /* 0x000000010500780c */ /* 0x002fe20003f46270 */
[----:B--2---:R-:W-:Y:S01]  /*18c0*/  @P0 IMAD.IADD R25, R3, 0x1, -R0 ;  /* 0x0000000103190824 */ /* 0x004fe200078e0a00 */
[----:B------:R-:W-:-:S03]  /*18d0*/  IADD3 R3, R11, 0x7f, RZ ;  /* 0x0000007f0b037810 */ /* 0x000fc60007ffe0ff */
[----:B------:R-:W-:Y:S02]  /*18e0*/  IMAD.IADD R200, R20, 0x1, R25 ;  /* 0x0000000114c87824 */ /* 0x000fe400078e0219 */
[----:B0-----:R-:W-:-:S04]  /*18f0*/  @P1 IMAD.HI.U32 R7, R3, R10, RZ ;  /* 0x0000000a03071227 */ /* 0x001fc800078e00ff */
[----:B------:R-:W-:Y:S02]  /*1900*/  VIADD R0, R200, 0x5f ;  /* 0x0000005fc8007836 */ /* 0x000fe40000000000 */
[----:B------:R-:W-:Y:S01]  /*1910*/  IMAD.MOV.U32 R6, RZ, RZ, R3 ;  /* 0x000000ffff067224 */ /* 0x000fe200078e0003 */
[----:B---3--:R-:W-:Y:S01]  /*1920*/  @P1 SHF.R.U32.HI R6, RZ, R12, R7 ;  /* 0x0000000cff061219 */ /* 0x008fe20000011607 */
[----:B------:R-:W-:Y:S01]  /*1930*/  IMAD.HI R0, R0, 0x2aaaaaab, RZ ;  /* 0x2aaaaaab00007827 */ /* 0x000fe200078e02ff */
[----:B------:R-:W-:-:S04]  /*1940*/  IADD3 R7, R200, 0x1, -R199 ;  /* 0x00000001c8077810 */ /* 0x000fc80007ffe8c7 */
[----:B------:R-:W-:Y:S01]  /*1950*/  SHF.R.U32.HI R3, RZ, 0x1f, R0 ;  /* 0x0000001fff037819 */ /* 0x000fe20000011600 */
[----:B------:R-:W-:-:S03]  /*1960*/  IMAD.IADD R9, R7, 0x1, R6 ;  /* 0x0000000107097824 */ /* 0x000fc600078e0206 */
[----:B------:R-:W-:Y:S01]  /*1970*/  LEA.HI.SX32 R136, R0, R3, 0x1c ;  /* 0x0000000300887211 */ /* 0x000fe200078fe2ff */
[----:B------:R-:W-:Y:S01]  /*1980*/  IMAD.IADD R4, R9, 0x1, R4 ;  /* 0x0000000109047824 */ /* 0x000fe200078e0204 */
[----:B----4-:R-:W-:Y:S06]  /*1990*/  @!P2 BRA `(.L_x_4823) ;  /* 0x000000000048a947 */ /* 0x010fec0003800000 */
        /* <DEDUP_REMOVED lines=11> */
.L_x_4825:
[----:B------:R-:W-:-:S13]  /*1a50*/  ISETP.NE.AND P0, PT, R5, 0x1, PT ;  /* 0x000000010500780c */ /* 0x000fda0003f05270 */
[----:B------:R-:W0:Y:S02]  /*1a60*/  @P0 LDC.64 R6, c[0x0][0x9e8] ;  /* 0x00027a00ff060b82 */ /* 0x000e240000000a00 */
[----:B0-----:R-:W-:-:S05]  /*1a70*/  @P0 IMAD.HI.U32 R6, R0, R6, RZ ;  /* 0x0000000600060227 */ /* 0x001fca00078e00ff */
[----:B------:R-:W-:-:S07]  /*1a80*/  @P0 SHF.R.U32.HI R0, RZ, R7, R6 ;  /* 0x00000007ff000219 */ /* 0x000fce0000011606 */
.L_x_4826:
[----:B------:R-:W-:Y:S05]  /*1a90*/  BSYNC B0 ;  /* 0x0000000000007941 */ /* 0x000fea0003800000 */
.L_x_4824:
[----:B------:R-:W-:-:S05]  /*1aa0*/  IMAD R3, R0, R5, R5 ;  /* 0x0000000500037224 */ /* 0x000fca00078e0205 */
[----:B------:R-:W-:-:S07]  /*1ab0*/  VIMNMX R4, R4, R3, PT ;  /* 0x0000000304047248 */ /* 0x000fce0003fe0100 */
.L_x_4823:
[----:B------:R-:W0:Y:S01]  /*1ac0*/  @P1 LDC R6, c[0x0][0x44c] ;  /* 0x00011300ff061b82 */ /* 0x000e220000000800 */
[----:B------:R-:W-:Y:S01]  /*1ad0*/  VIADD R4, R4, 0x5f ;  /* 0x0000005f04047836 */ /* 0x000fe20000000000 */
[----:B------:R-:W-:Y:S01]  /*1ae0*/  ULDC UR4, c[0x0][0x9dc] ;  /* 0x0002770000047ab9 */ /* 0x000fe20000000800 */
[----:B------:R-:W-:Y:S02]  /*1af0*/  IMAD.MOV.U32 R0, RZ, RZ, R11 ;  /* 0x000000ffff007224 */ /* 0x000fe400078e000b */
[----:B------:R-:W-:-:S03]  /*1b00*/  IMAD.HI R4, R4, 0x2aaaaaab, RZ ;  /* 0x2aaaaaab04047827 */ /* 0x000fc600078e02ff */
[----:B------:R-:W1:Y:S01]  /*1b10*/  @P1 LDC R7, c[0x0][0x450] ;  /* 0x00011400ff071b82 */ /* 0x000e620000000800 */
[----:B------:R-:W-:Y:S01]  /*1b20*/  IMAD.IADD R137, R200, 0x1, -R199 ;  /* 0x00000001c8897824 */ /* 0x000fe200078e0ac7 */
[----:B------:R-:W-:-:S04]  /*1b30*/  SHF.R.U32.HI R3, RZ, 0x1f, R4 ;  /* 0x0000001fff037819 */ /* 0x000fc80000011604 */
[----:B------:R-:W-:-:S04]  /*1b40*/  LEA.HI.SX32 R3, R4, R3, 0x1c ;  /* 0x0000000304037211 */ /* 0x000fc800078fe2ff */
[----:B------:R-:W-:Y:S01]  /*1b50*/  VIMNMX R8, R136, R3, PT ;  /* 0x0000000388087248 */ /* 0x000fe20003fe0100 */
[----:B0-----:R-:W-:-:S05]  /*1b60*/  @P1 IMAD.HI.U32 R6, R11, R6, RZ ;  /* 0x000000060b061227 */ /* 0x001fca00078e00ff */
[----:B-1----:R-:W-:-:S05]  /*1b70*/  @P1 SHF.R.U32.HI R0, RZ, R7, R6 ;  /* 0x00000007ff001219 */ /* 0x002fca0000011606 */
[----:B------:R-:W-:-:S04]  /*1b80*/  IMAD.IADD R0, R137, 0x1, R0 ;  /* 0x0000000189007824 */ /* 0x000fc800078e0200 */
        /* <DEDUP_REMOVED lines=12> */
.L_x_4829:
[----:B------:R-:W-:-:S13]  /*1c50*/  ISETP.NE.AND P0, PT, R5, 0x1, PT ;  /* 0x000000010500780c */ /* 0x000fda0003f05270 */
[----:B------:R-:W0:Y:S02]  /*1c60*/  @P0 LDC.64 R6, c[0x0][0x9e8] ;  /* 0x00027a00ff060b82 */ /* 0x000e240000000a00 */
[----:B0-----:R-:W-:-:S05]  /*1c70*/  @P0 IMAD.HI.U32 R4, R0, R6, RZ ;  /* 0x0000000600040227 */ /* 0x001fca00078e00ff */
[----:B------:R-:W-:-:S07]  /*1c80*/  @P0 SHF.R.U32.HI R0, RZ, R7, R4 ;  /* 0x00000007ff000219 */ /* 0x000fce0000011604 */
.L_x_4830:
[----:B------:R-:W-:Y:S05]  /*1c90*/  BSYNC B0 ;  /* 0x0000000000007941 */ /* 0x000fea0003800000 */
.L_x_4828:
[----:B------:R-:W-:-:S05]  /*1ca0*/  IMAD R0, R0, R5, RZ ;  /* 0x0000000500007224 */ /* 0x000fca00078e02ff */
[----:B------:R-:W-:-:S07]  /*1cb0*/  VIMNMX R3, R3, R0, !PT ;  /* 0x0000000003037248 */ /* 0x000fce0007fe0100 */
.L_x_4827:
[----:B------:R-:W-:Y:S01]  /*1cc0*/  IMAD.HI R3, R3, 0x2aaaaaab, RZ ;  /* 0x2aaaaaab03037827 */ /* 0x000fe200078e02ff */
[----:B------:R-:W-:Y:S01]  /*1cd0*/  LOP3.LUT R13, R14, 0xff, RZ, 0xc0, !PT ;  /* 0x000000ff0e0d7812 */ /* 0x000fe200078ec0ff */
[----:B------:R-:W-:Y:S01]  /*1ce0*/  BSSY B0, `(.L_x_4831) ;  /* 0x0000029000007945 */ /* 0x000fe20003800000 */
[----:B------:R-:W-:Y:S02]  /*1cf0*/  SHF.R.U32.HI R4, RZ, 0x10, R14 ;  /* 0x00000010ff047819 */ /* 0x000fe4000001160e */
[----:B------:R-:W-:Y:S01]  /*1d00*/  SHF.R.U32.HI R0, RZ, 0x1f, R3 ;  /* 0x0000001fff007819 */ /* 0x000fe20000011603 */
[----:B------:R0:W-:Y:S03]  /*1d10*/  STL [R1+0x54], R13 ;  /* 0x0000540d01007387 */ /* 0x0001e60000100800 */
[----:B------:R-:W-:Y:S01]  /*1d20*/  LEA.HI.SX32 R0, R3, R0, 0x1c ;  /* 0x0000000003007211 */ /* 0x000fe200078fe2ff */
[----:B------:R0:W-:Y:S03]  /*1d30*/  STL [R1+0x48], R4 ;  /* 0x0000480401007387 */ /* 0x0001e60000100800 */
[----:B------:R-:W-:Y:S01]  /*1d40*/  VIMNMX R9, RZ, R0, !PT ;  /* 0x00000000ff097248 */ /* 0x000fe20007fe0100 */
[----:B------:R-:W-:-:S03]  /*1d50*/  IMAD.MOV.U32 R0, RZ, RZ, RZ ;  /* 0x000000ffff007224 */ /* 0x000fc600078e00ff */
        /* <DEDUP_REMOVED lines=14> */
[----:B0-----:R-:W-:Y:S01]  /*1e40*/  IADD3 R4, R3, 0xffffffe, RZ ;  /* 0x0ffffffe03047810 */ /* 0x001fe20007ffe0ff */
[----:B------:R-:W-:-:S05]  /*1e50*/  IMAD.MOV R3, RZ, RZ, -R12 ;  /* 0x000000ffff037224 */ /* 0x000fca00078e0a0c */
[----:B------:R0:W1:Y:S02]  /*1e60*/  F2I.FTZ.U32.TRUNC.NTZ R5, R4 ;  /* 0x0000000400057305 */ /* 0x000064000021f000 */
[----:B0-----:R-:W-:Y:S02]  /*1e70*/  IMAD.MOV.U32 R4, RZ, RZ, RZ ;  /* 0x000000ffff047224 */ /* 0x001fe400078e00ff */
[----:B-1----:R-:W-:-:S04]  /*1e80*/  IMAD.MOV R7, RZ, RZ, -R5 ;  /* 0x000000ffff077224 */ /* 0x002fc800078e0a05 */
[----:B------:R-:W-:-:S04]  /*1e90*/  IMAD R7, R7, R6, RZ ;  /* 0x0000000607077224 */ /* 0x000fc800078e02ff */
[----:B------:R-:W-:-:S04]  /*1ea0*/  IMAD.HI.U32 R5, R5, R7, R4 ;  /* 0x0000000705057227 */ /* 0x000fc800078e0004 */
[----:B------:R-:W-:-:S04]  /*1eb0*/  IMAD.MOV.U32 R4, RZ, RZ, R10 ;  /* 0x000000ffff047224 */ /* 0x000fc800078e000a */
[----:B------:R-:W-:-:S04]  /*1ec0*/  IMAD.HI.U32 R5, R5, R4, RZ ;  /* 0x0000000405057227 */ /* 0x000fc800078e00ff */
        /* <DEDUP_REMOVED lines=10> */
.L_x_4832:
[----:B------:R-:W-:Y:S05]  /*1f70*/  BSYNC B0 ;  /* 0x0000000000007941 */ /* 0x000fea0003800000 */
.L_x_4831:
[----:B------:R-:W-:Y:S01]  /*1f80*/  IMAD R3, R13, R0, R9 ;  /* 0x000000000d037224 */ /* 0x000fe200078e0209 */
        /* <DEDUP_REMOVED lines=35> */
[----:B0----5:R-:W-:Y:S05]  /*21c0*/  CALL.ABS.NOINC R14 ;  /* 0x000000000e007343 */ /* 0x021fea0003c00000 */
.L_x_4835:
[----:B------:R-:W-:Y:S05]  /*21d0*/  BSYNC B6 ;  /* 0x0000000000067941 */ /* 0x000fea0003800000 */
.L_x_4834:
        /* <DEDUP_REMOVED lines=12> */
[----:B------:R-:W-:Y:S02]  /*22a0*/  IMAD.U32 R11, RZ, RZ, UR7 ;  /* 0x00000007ff0b7e24 */ /* 0x000fe4000f8e00ff */
[----:B------:R-:W-:-:S02]  /*22b0*/  IMAD.U32 R6, RZ, RZ, UR4 ;  /* 0x00000004ff067e24 */ /* 0x000fc4000f8e00ff */
[----:B------:R-:W-:Y:S02]  /*22c0*/  IMAD.U32 R7, RZ, RZ, UR5 ;  /* 0x00000005ff077e24 */ /* 0x000fe4000f8e00ff */
[----:B------:R-:W-:Y:S02]  /*22d0*/  IMAD.MOV.U32 R8, RZ, RZ, 0x70 ;  /* 0x00000070ff087424 */ /* 0x000fe400078e00ff */
[----:B------:R-:W-:Y:S02]  /*22e0*/  IMAD.MOV.U32 R12, RZ, RZ, 0x1 ;  /* 0x00000001ff0c7424 */ /* 0x000fe400078e00ff */
[----:B------:R-:W-:-:S07]  /*22f0*/  IMAD.MOV.U32 R13, RZ, RZ, RZ ;  /* 0x000000ffff0d7224 */ /* 0x000fce00078e00ff */
[----:B------:R-:W-:-:S07]  /*2300*/  LEPC R20, `(.L_x_4837) ;  /* 0x000000001014794e */ /* 0x000fce0000000000 */
[----:B0----5:R-:W-:Y:S05]  /*2310*/  CALL.ABS.NOINC R14 ;  /* 0x000000000e007343 */ /* 0x021fea0003c00000 */
.L_x_4837:
[----:B------:R-:W-:Y:S05]  /*2320*/  BSYNC B6 ;  /* 0x0000000000067941 */ /* 0x000fea0003800000 */
.L_x_4836:
[----:B------:R-:W-:Y:S01]  /*2330*/  ULDC.64 UR4, c[0x0][0x9f8] ;  /* 0x00027e0000047ab9 */ /* 0x000fe20000000a00 */
[----:B------:R-:W2:Y:S01]  /*2340*/  LDL R28, [R1+0x34] ;  /* 0x00003400011c7983 */ /* 0x000ea20000100800 */
[----:B------:R-:W-:-:S03]  /*2350*/  ISETP.NE.U32.AND P0, PT, RZ, UR4, PT ;  /* 0x00000004ff007c0c */ /* 0x000fc6000bf05070 */
[----:B------:R-:W3:Y:S01]  /*2360*/  LDL R20, [R1+0x30] ;  /* 0x0000300001147983 */ /* 0x000ee20000100800 */
[----:B------:R-:W-:Y:S01]  /*2370*/  ISETP.NE.AND.EX P0, PT, RZ, UR5, PT, P0 ;  /* 0x00000005ff007c0c */ /* 0x000fe2000bf05300 */
[----:B------:R-:W-:Y:S01]  /*2380*/  IMAD.MOV.U32 R0, RZ, RZ, R31 ;  /* 0x000000ffff007224 */ /* 0x000fe200078e001f */
[----:B------:R-:W-:Y:S01]  /*2390*/  ULDC UR4, c[0x0][0x2f4] ;  /* 0x0000bd0000047ab9 */ /* 0x000fe20000000800 */
[----:B------:R-:W0:Y:S01]  /*23a0*/  S2R R7, SR_TID.X ;  /* 0x0000000000077919 */ /* 0x000e220000002100 */
[----:B------:R-:W1:Y:S08]  /*23b0*/  LDC.64 R96, c[0x0][0x3f8] ;  /* 0x0000fe00ff607b82 */ /* 0x000e700000000a00 */
[----:B------:R-:W4:Y:S08]  /*23c0*/  LDC R119, c[0x0][0x3f4] ;  /* 0x0000fd00ff777b82 */ /* 0x000f300000000800 */
[----:B------:R-:W0:Y:S08]  /*23d0*/  @P0 LDC.64 R4, c[0x0][0x9f8] ;  /* 0x00027e00ff040b82 */ /* 0x000e300000000a00 */
[----:B------:R-:W4:Y:S01]  /*23e0*/  LDC.64 R90, c[0x0][0x408] ;  /* 0x00010200ff5a7b82 */ /* 0x000f220000000a00 */
[----:B0-----:R-:W-:-:S05]  /*23f0*/  @P0 IMAD.WIDE R4, R31, 0x4, R4 ;  /* 0x000000041f040825 */ /* 0x001fca00078e0204 */
[----:B------:R0:W3:Y:S01]  /*2400*/  @P0 LDG.E R0, desc[UR60][R4.64] ;  /* 0x0000003c04000981 */ /* 0x0000e2000c1e1900 */
[----:B------:R-:W-:Y:S01]  /*2410*/  ISETP.GE.AND P1, PT, R195, UR4, PT ;  /* 0x00000004c3007c0c */ /* 0x000fe2000bf26270 */
[C-C-:B-1----:R-:W-:Y:S01]  /*2420*/  IMAD.WIDE.U32 R98, R219.reuse, R96, R18.reuse ;  /* 0x00000060db627225 */ /* 0x142fe200078e0012 */
[----:B------:R-:W-:Y:S01]  /*2430*/  ISETP.GE.AND P0, PT, R18, UR4, PT ;  /* 0x0000000412007c0c */ /* 0x000fe2000bf06270 */
[----:B------:R-:W1:Y:S01]  /*2440*/  S2R R138, SR_TID.X ;  /* 0x00000000008a7919 */ /* 0x000e620000002100 */
[----:B------:R-:W-:Y:S01]  /*2450*/  SEL R6, RZ, 0xffffffff, P1 ;  /* 0xffffffffff067807 */ /* 0x000fe20000800000 */
[----:B----4-:R-:W-:Y:S01]  /*2460*/  IMAD.WIDE.U32 R92, R219, R90, R18 ;  /* 0x0000005adb5c7225 */ /* 0x010fe200078e0012 */
[----:B------:R-:W-:Y:S02]  /*2470*/  SEL R3, RZ, 0x1, P0 ;  /* 0x00000001ff037807 */ /* 0x000fe40000000000 */
[----:B------:R-:W-:Y:S01]  /*2480*/  ISETP.GE.AND P0, PT, R194, UR4, PT ;  /* 0x00000004c2007c0c */ /* 0x000fe2000bf06270 */
[----:B------:R-:W-:Y:S01]  /*2490*/  IMAD.SHL.U32 R6, R6, 0x2, RZ ;  /* 0x0000000206067824 */ /* 0x000fe200078e00ff */
[----:B------:R-:W-:Y:S01]  /*24a0*/  ISETP.GE.AND P1, PT, R23, UR4, PT ;  /* 0x0000000417007c0c */ /* 0x000fe2000bf26270 */
[----:B------:R-:W-:Y:S01]  /*24b0*/  IMAD.SHL.U32 R103, R96, 0x40, RZ ;  /* 0x0000004060677824 */ /* 0x000fe200078e00ff */
[----:B0-----:R-:W-:Y:S01]  /*24c0*/  SEL R4, RZ, 0x4, P0 ;  /* 0x00000004ff047807 */ /* 0x001fe20000000000 */
[----:B------:R-:W-:Y:S01]  /*24d0*/  IMAD R125, R91, 0x60, RZ ;  /* 0x000000605b7d7824 */ /* 0x000fe200078e02ff */
[----:B------:R-:W-:Y:S01]  /*24e0*/  LOP3.LUT R3, R6, 0x2, R3, 0xe2, !PT ;  /* 0x0000000206037812 */ /* 0x000fe200078ee203 */
[----:B------:R-:W-:Y:S01]  /*24f0*/  VIADD R6, R7, 0xffffff80 ;  /* 0xffffff8007067836 */ /* 0x000fe20000000000 */
[----:B------:R-:W-:Y:S01]  /*2500*/  SHF.R.S32.HI R7, RZ, 0x1f, R219 ;  /* 0x0000001fff077819 */ /* 0x000fe200000114db */
[----:B------:R-:W-:Y:S01]  /*2510*/  IMAD.SHL.U32 R105, R90, 0x40, RZ ;  /* 0x000000405a697824 */ /* 0x000fe200078e00ff */
[----:B------:R-:W-:-:S02]  /*2520*/  SEL R5, RZ, 0x8, P1 ;  /* 0x00000008ff057807 */ /* 0x000fc40000800000 */
[----:B------:R-:W-:Y:S02]  /*2530*/  SHF.R.S32.HI R9, RZ, 0x1f, R6 ;  /* 0x0000001fff097819 */ /* 0x000fe40000011406 */
[----:B------:R-:W-:Y:S01]  /*2540*/  LOP3.LUT R3, R5, R3, R4, 0xfe, !PT ;  /* 0x0000000305037212 */ /* 0x000fe200078efe04 */
[----:B------:R-:W-:Y:S01]  /*2550*/  IMAD R4, R7, R96, RZ ;  /* 0x0000006007047224 */ /* 0x000fe200078e02ff */
[----:B------:R-:W-:Y:S02]  /*2560*/  LEA.HI R9, R9, R6, RZ, 0x2 ;  /* 0x0000000609097211 */ /* 0x000fe400078f10ff */
[----:B------:R-:W-:Y:S01]  /*2570*/  ISETP.GE.AND P0, PT, R22, UR4, PT ;  /* 0x0000000416007c0c */ /* 0x000fe2000bf06270 */
[----:B------:R-:W-:Y:S01]  /*2580*/  IMAD R5, R219, R97, R4 ;  /* 0x00000061db057224 */ /* 0x000fe200078e0204 */
[----:B------:R-:W-:Y:S02]  /*2590*/  SHF.R.S32.HI R8, RZ, 0x1f, R9 ;  /* 0x0000001fff087819 */ /* 0x000fe40000011409 */
[----:B------:R-:W-:Y:S01]  /*25a0*/  SEL R4, RZ, 0x10, P0 ;  /* 0x00000010ff047807 */ /* 0x000fe20000000000 */
[----:B------:R-:W-:Y:S01]  /*25b0*/  IMAD.IADD R99, R5, 0x1, R99 ;  /* 0x0000000105637824 */ /* 0x000fe200078e0263 */
[----:B------:R-:W-:-:S02]  /*25c0*/  LEA.HI R8, R8, R219, RZ, 0x3 ;  /* 0x000000db08087211 */ /* 0x000fc400078f18ff */
[----:B------:R-:W-:Y:S01]  /*25d0*/  LOP3.LUT R16, R16, 0xfffffffb, RZ, 0xc0, !PT ;  /* 0xfffffffb10107812 */ /* 0x000fe200078ec0ff */
[----:B-----5:R-:W-:Y:S01]  /*25e0*/  IMAD.WIDE.U32 R98, R135, R96, R98 ;  /* 0x0000006087627225 */ /* 0x020fe200078e0062 */
[----:B------:R-:W-:Y:S02]  /*25f0*/  LOP3.LUT R8, R8, 0xfffffff8, RZ, 0xc0, !PT ;  /* 0xfffffff808087812 */ /* 0x000fe400078ec0ff */
[----:B------:R-:W-:Y:S02]  /*2600*/  SHF.R.S32.HI R197, RZ, 0x1f, R196 ;  /* 0x0000001fffc57819 */ /* 0x000fe400000114c4 */
[----:B------:R-:W-:Y:S01]  /*2610*/  LOP3.LUT R10, R3, R4, RZ, 0xfc, !PT ;  /* 0x00000004030a7212 */ /* 0x000fe200078efcff */
[----:B------:R-:W-:Y:S01]  /*2620*/  IMAD.IADD R121, R219, 0x1, -R8 ;  /* 0x00000001db797824 */ /* 0x000fe200078e0a08 */
[-C--:B------:R-:W-:Y:S01]  /*2630*/  ISETP.GE.AND P1, PT, R195, R119.reuse, PT ;  /* 0x00000077c300720c */ /* 0x080fe20003f26270 */
[----:B------:R-:W-:Y:S01]  /*2640*/  IMAD.WIDE.U32 R100, R219, R96, R196 ;  /* 0x00000060db647225 */ /* 0x000fe200078e00c4 */
[----:B------:R-:W-:-:S02]  /*2650*/  ISETP.GE.AND P2, PT, R194, R119, PT ;  /* 0x00000077c200720c */ /* 0x000fc40003f46270 */
[----:B------:R-:W-:Y:S01]  /*2660*/  LOP3.LUT P0, RZ, R121, 0x4, RZ, 0xc0, !PT ;  /* 0x0000000479ff7812 */ /* 0x000fe2000780c0ff */
[-C--:B------:R-:W-:Y:S01]  /*2670*/  IMAD R4, R7, R90.reuse, RZ ;  /* 0x0000005a07047224 */ /* 0x080fe200078e02ff */
[----:B------:R-:W-:Y:S01]  /*2680*/  LOP3.LUT R9, R9, 0xfffffffc, RZ, 0xc0, !PT ;  /* 0xfffffffc09097812 */ /* 0x000fe200078ec0ff */
[----:B------:R-:W-:Y:S01]  /*2690*/  IMAD.IADD R101, R101, 0x1, R5 ;  /* 0x0000000165657824 */ /* 0x000fe200078e0205 */
[----:B------:R-:W-:Y:S01]  /*26a0*/  SEL R7, R119, RZ, P2 ;  /* 0x000000ff77077207 */ /* 0x000fe20001000000 */
[----:B------:R-:W-:Y:S01]  /*26b0*/  IMAD R5, R219, R91, R4 ;  /* 0x0000005bdb057224 */ /* 0x000fe200078e0204 */
[----:B------:R-:W-:Y:S01]  /*26c0*/  SEL R4, R119, RZ, P1 ;  /* 0x000000ff77047207 */ /* 0x000fe20000800000 */
[----:B------:R-:W-:Y:S01]  /*26d0*/  IMAD.WIDE.U32 R94, R219, R90, R196 ;  /* 0x0000005adb5e7225 */ /* 0x000fe200078e00c4 */
[----:B------:R-:W-:Y:S02]  /*26e0*/  SHF.R.U32.HI R21, RZ, 0x3, R229 ;  /* 0x00000003ff157819 */ /* 0x000fe400000116e5 */
[----:B------:R-:W-:Y:S01]  /*26f0*/  IADD3 R93, R5, R93, RZ ;  /* 0x0000005d055d7210 */ /* 0x000fe20007ffe0ff */
[----:B------:R-:W-:Y:S01]  /*2700*/  IMAD.IADD R95, R95, 0x1, R5 ;  /* 0x000000015f5f7824 */ /* 0x000fe200078e0205 */
[----:B------:R-:W-:Y:S01]  /*2710*/  SHF.R.U32.HI R27, RZ, 0x3, R226 ;  /* 0x00000003ff1b7819 */ /* 0x000fe200000116e2 */
[----:B------:R-:W-:Y:S01]  /*2720*/  IMAD.IADD R5, R195, 0x1, R4 ;  /* 0x00000001c3057824 */ /* 0x000fe200078e0204 */
[----:B------:R-:W-:Y:S01]  /*2730*/  @P0 LOP3.LUT R16, R16, 0x4, RZ, 0xfc, !PT ;  /* 0x0000000410100812 */ /* 0x000fe200078efcff */
[----:B------:R-:W-:Y:S01]  /*2740*/  IMAD.IADD R14, R6, 0x1, -R9 ;  /* 0x00000001060e7824 */ /* 0x000fe200078e0a09 */
[----:B------:R-:W-:Y:S01]  /*2750*/  ISETP.GE.AND P0, PT, R18, R119, PT ;  /* 0x000000771200720c */ /* 0x000fe20003f06270 */
[----:B------:R-:W-:Y:S01]  /*2760*/  IMAD.IADD R11, R194, 0x1, R7 ;  /* 0x00000001c20b7824 */ /* 0x000fe200078e0207 */
[----:B------:R-:W-:Y:S01]  /*2770*/  SHF.R.S32.HI R8, RZ, 0x1f, R5 ;  /* 0x0000001fff087819 */ /* 0x000fe20000011405 */
[----:B------:R-:W-:Y:S01]  /*2780*/  IMAD.WIDE.U32 R100, R135, R96, R100 ;  /* 0x0000006087647225 */ /* 0x000fe200078e0064 */
[----:B------:R-:W-:-:S02]  /*2790*/  SEL R3, R119, RZ, P0 ;  /* 0x000000ff77037207 */ /* 0x000fc40000000000 */
[CC--:B------:R-:W-:Y:S01]  /*27a0*/  LEA.HI R9, R8.reuse, R5.reuse, RZ, 0x6 ;  /* 0x0000000508097211 */ /* 0x0c0fe200078f30ff */
[-C--:B------:R-:W-:Y:S01]  /*27b0*/  IMAD.WIDE.U32 R94, R135, R90.reuse, R94 ;  /* 0x0000005a875e7225 */ /* 0x080fe200078e005e */
[----:B------:R-:W-:Y:S02]  /*27c0*/  LEA.HI R7, R8, R5, RZ, 0x3 ;  /* 0x0000000508077211 */ /* 0x000fe400078f18ff */
[----:B------:R-:W-:Y:S01]  /*27d0*/  SHF.R.S32.HI R9, RZ, 0x6, R9 ;  /* 0x00000006ff097819 */ /* 0x000fe20000011409 */
[----:B------:R-:W-:Y:S01]  /*27e0*/  IMAD.IADD R3, R18, 0x1, R3 ;  /* 0x0000000112037824 */ /* 0x000fe200078e0203 */
[----:B------:R-:W-:Y:S01]  /*27f0*/  LOP3.LUT R5, R229, 0x38, R7, 0xf8, !PT ;  /* 0x00000038e5057812 */ /* 0x000fe200078ef807 */
[----:B------:R-:W-:Y:S01]  /*2800*/  IMAD.WIDE.U32 R92, R135, R90, R92 ;  /* 0x0000005a875c7225 */ /* 0x000fe200078e005c */
[----:B------:R-:W-:Y:S02]  /*2810*/  SHF.R.S32.HI R12, RZ, 0x1f, R11 ;  /* 0x0000001fff0c7819 */ /* 0x000fe4000001140b */
[----:B------:R-:W-:Y:S01]  /*2820*/  SHF.R.S32.HI R4, RZ, 0x1f, R3 ;  /* 0x0000001fff047819 */ /* 0x000fe20000011403 */
[----:B------:R-:W-:Y:S01]  /*2830*/  IMAD.SHL.U32 R119, R119, 0x2, RZ ;  /* 0x0000000277777824 */ /* 0x000fe200078e00ff */
[----:B------:R-:W-:Y:S01]  /*2840*/  LEA.HI R13, R12, R11, RZ, 0x3 ;  /* 0x0000000b0c0d7211 */ /* 0x000fe200078f18ff */
[----:B------:R-:W-:Y:S01]  /*2850*/  IMAD R109, R14, 0x40, R219 ;  /* 0x000000400e6d7824 */ /* 0x000fe200078e02db */
[----:B------:R-:W-:-:S02]  /*2860*/  LEA.HI R6, R4, R3, RZ, 0x3 ;  /* 0x0000000304067211 */ /* 0x000fc400078f18ff */
[----:B------:R-:W-:Y:S02]  /*2870*/  LEA.HI R3, R4, R3, RZ, 0x6 ;  /* 0x0000000304037211 */ /* 0x000fe400078f30ff */
[----:B------:R-:W-:Y:S02]  /*2880*/  LEA.HI R11, R12, R11, RZ, 0x6 ;  /* 0x0000000b0c0b7211 */ /* 0x000fe400078f30ff */
[----:B------:R-:W-:Y:S02]  /*2890*/  SHF.R.S32.HI R4, RZ, 0x6, R3 ;  /* 0x00000006ff047819 */ /* 0x000fe40000011403 */
[----:B------:R-:W-:Y:S02]  /*28a0*/  LOP3.LUT R3, R229, 0x38, R6, 0xf8, !PT ;  /* 0x00000038e5037812 */ /* 0x000fe400078ef806 */
[----:B------:R-:W-:Y:S02]  /*28b0*/  SHF.R.S32.HI R11, RZ, 0x6, R11 ;  /* 0x00000006ff0b7819 */ /* 0x000fe4000001140b */
[----:B------:R-:W-:-:S02]  /*28c0*/  LOP3.LUT R3, R3, R21, RZ, 0x3c, !PT ;  /* 0x0000001503037212 */ /* 0x000fc400078e3cff */
[----:B------:R-:W-:Y:S02]  /*28d0*/  LOP3.LUT R8, R226, 0x38, R6, 0xf8, !PT ;  /* 0x00000038e2087812 */ /* 0x000fe400078ef806 */
[----:B------:R-:W-:Y:S02]  /*28e0*/  SHF.R.S32.HI R15, RZ, 0x1f, R135 ;  /* 0x0000001fff0f7819 */ /* 0x000fe40000011487 */
[----:B------:R-:W-:Y:S02]  /*28f0*/  LOP3.LUT R16, R16, 0xfffffffe, RZ, 0xc0, !PT ;  /* 0xfffffffe10107812 */ /* 0x000fe400078ec0ff */
[----:B------:R-:W-:Y:S02]  /*2900*/  LOP3.LUT R8, R8, R27, RZ, 0x3c, !PT ;  /* 0x0000001b08087212 */ /* 0x000fe400078e3cff */
[----:B------:R-:W-:Y:S02]  /*2910*/  @P2 LOP3.LUT R16, R16, 0x1, RZ, 0xfc, !PT ;  /* 0x0000000110102812 */ /* 0x000fe400078efcff */
[----:B------:R-:W-:-:S02]  /*2920*/  ISETP.GE.AND P2, PT, R192, UR4, PT ;  /* 0x00000004c0007c0c */ /* 0x000fc4000bf46270 */
[----:B------:R-:W-:Y:S02]  /*2930*/  SHF.L.U64.HI R102, R96, 0x6, R97 ;  /* 0x0000000660667819 */ /* 0x000fe40000010261 */
[----:B------:R-:W-:Y:S02]  /*2940*/  SHF.L.U64.HI R104, R90, 0x6, R91 ;  /* 0x000000065a687819 */ /* 0x000fe4000001025b */
[----:B------:R-:W-:Y:S02]  /*2950*/  SHF.R.S32.HI R112, RZ, 0x3, R6 ;  /* 0x00000003ff707819 */ /* 0x000fe40000011406 */
[----:B------:R-:W-:Y:S02]  /*2960*/  SHF.R.S32.HI R111, RZ, 0x3, R7 ;  /* 0x00000003ff6f7819 */ /* 0x000fe40000011407 */
[----:B------:R-:W-:Y:S02]  /*2970*/  LOP3.LUT R6, R6, 0xfffffff8, RZ, 0xc0, !PT ;  /* 0xfffffff806067812 */ /* 0x000fe400078ec0ff */
[----:B------:R-:W-:-:S02]  /*2980*/  IADD3 R123, R123, R26, RZ ;  /* 0x0000001a7b7b7210 */ /* 0x000fc40007ffe0ff */
[----:B-1----:R-:W-:Y:S02]  /*2990*/  LEA.HI R138, R138, 0x8, RZ, 0x19 ;  /* 0x000000088a8a7811 */ /* 0x002fe400078fc8ff */
[--C-:B------:R-:W-:Y:S02]  /*29a0*/  SHF.R.S32.HI R110, RZ, 0x3, R13.reuse ;  /* 0x00000003ff6e7819 */ /* 0x100fe4000001140d */
[----:B------:R-:W-:Y:S01]  /*29b0*/  SHF.R.S32.HI R108, RZ, 0x1f, R6 ;  /* 0x0000001fff6c7819 */ /* 0x000fe20000011406 */
[C-C-:B--2---:R-:W-:Y:S02]  /*29c0*/  IMAD R131, R4.reuse, 0x1800, R28.reuse ;  /* 0x0000180004837824 */ /* 0x144fe400078e021c */
[----:B------:R-:W-:Y:S02]  /*29d0*/  IMAD R129, R9, 0x1800, R28 ;  /* 0x0000180009817824 */ /* 0x000fe400078e021c */
[--C-:B---3--:R-:W-:Y:S01]  /*29e0*/  IMAD R134, R4, 0x1800, R20.reuse ;  /* 0x0000180004867824 */ /* 0x108fe200078e0214 */
[-C--:B------:R-:W-:Y:S01]  /*29f0*/  LOP3.LUT R4, R5, R21.reuse, RZ, 0x3c, !PT ;  /* 0x0000001505047212 */ /* 0x080fe200078e3cff */
[----:B------:R-:W-:Y:S01]  /*2a00*/  IMAD R133, R9, 0x1800, R20 ;  /* 0x0000180009857824 */ /* 0x000fe200078e0214 */
[----:B------:R-:W-:Y:S01]  /*2a10*/  LOP3.LUT R5, R226, 0x38, R13, 0xf8, !PT ;  /* 0x00000038e2057812 */ /* 0x000fe200078ef80d */
[----:B------:R-:W-:Y:S01]  /*2a20*/  IMAD.IADD R134, R134, 0x1, R3 ;  /* 0x0000000186867824 */ /* 0x000fe200078e0203 */
[----:B------:R-:W-:Y:S01]  /*2a30*/  LOP3.LUT R3, R229, 0x38, R13, 0xf8, !PT ;  /* 0x00000038e5037812 */ /* 0x000fe200078ef80d */
[----:B------:R-:W-:Y:S01]  /*2a40*/  IMAD.IADD R133, R133, 0x1, R4 ;  /* 0x0000000185857824 */ /* 0x000fe200078e0204 */
[----:B------:R-:W-:Y:S01]  /*2a50*/  LOP3.LUT R4, R226, 0x38, R7, 0xf8, !PT ;  /* 0x00000038e2047812 */ /* 0x000fe200078ef807 */
[----:B------:R-:W-:Y:S01]  /*2a60*/  IMAD R130, R11, 0x1800, R20 ;  /* 0x000018000b827824 */ /* 0x000fe200078e0214 */
[----:B------:R-:W-:Y:S01]  /*2a70*/  LOP3.LUT R3, R3, R21, RZ, 0x3c, !PT ;  /* 0x0000001503037212 */ /* 0x000fe200078e3cff */
[----:B------:R-:W-:Y:S01]  /*2a80*/  IMAD.IADD R131, R131, 0x1, R8 ;  /* 0x0000000183837824 */ /* 0x000fe200078e0208 */
[-C--:B------:R-:W-:Y:S01]  /*2a90*/  LOP3.LUT R4, R4, R27.reuse, RZ, 0x3c, !PT ;  /* 0x0000001b04047212 */ /* 0x080fe200078e3cff */
[----:B------:R-:W-:Y:S01]  /*2aa0*/  IMAD R127, R11, 0x1800, R28 ;  /* 0x000018000b7f7824 */ /* 0x000fe200078e021c */
[----:B------:R-:W-:Y:S01]  /*2ab0*/  LOP3.LUT R8, R5, R27, RZ, 0x3c, !PT ;  /* 0x0000001b05087212 */ /* 0x000fe200078e3cff */
[----:B------:R-:W-:Y:S01]  /*2ac0*/  IMAD.IADD R130, R130, 0x1, R3 ;  /* 0x0000000182827824 */ /* 0x000fe200078e0203 */
[----:B------:R-:W-:Y:S01]  /*2ad0*/  IADD3 R129, R129, R4, RZ ;  /* 0x0000000481817210 */ /* 0x000fe20007ffe0ff */
[----:B------:R-:W-:Y:S01]  /*2ae0*/  IMAD R4, R15, R96, RZ ;  /* 0x000000600f047224 */ /* 0x000fe200078e02ff */
[----:B------:R-:W-:Y:S01]  /*2af0*/  LOP3.LUT R3, R229, 0x18, R18, 0xf8, !PT ;  /* 0x00000018e5037812 */ /* 0x000fe200078ef812 */
[----:B------:R-:W-:Y:S01]  /*2b00*/  IMAD R5, R97, 0x60, RZ ;  /* 0x0000006061057824 */ /* 0x000fe200078e02ff */
[----:B------:R-:W-:Y:S01]  /*2b10*/  SEL R9, RZ, 0x20, P2 ;  /* 0x00000020ff097807 */ /* 0x000fe20001000000 */
[----:B------:R-:W-:Y:S01]  /*2b20*/  IMAD R11, R135, R97, R4 ;  /* 0x00000061870b7224 */ /* 0x000fe200078e0204 */
[----:B------:R-:W-:Y:S01]  /*2b30*/  LOP3.LUT R3, R3, R21, RZ, 0x3c, !PT ;  /* 0x0000001503037212 */ /* 0x000fe200078e3cff */
[----:B------:R-:W-:Y:S01]  /*2b40*/  IMAD R4, R15, R90, RZ ;  /* 0x0000005a0f047224 */ /* 0x000fe200078e02ff */
[----:B------:R-:W-:Y:S01]  /*2b50*/  LOP3.LUT R27, R10, R9, RZ, 0xfc, !PT ;  /* 0x000000090a1b7212 */ /* 0x000fe200078efcff */
[----:B------:R-:W-:Y:S01]  /*2b60*/  IMAD.WIDE.U32 R96, R96, 0x60, RZ ;  /* 0x0000006060607825 */ /* 0x000fe200078e00ff */
[----:B------:R-:W-:-:S02]  /*2b70*/  LOP3.LUT R7, R7, 0xfffffff8, RZ, 0xc0, !PT ;  /* 0xfffffff807077812 */ /* 0x000fc400078ec0ff */
[----:B------:R-:W-:Y:S01]  /*2b80*/  LOP3.LUT R9, R10, 0x1, RZ, 0xc0, !PT ;  /* 0x000000010a097812 */ /* 0x000fe200078ec0ff */
[----:B------:R-:W-:Y:S01]  /*2b90*/  IMAD.IADD R127, R127, 0x1, R8 ;  /* 0x000000017f7f7824 */ /* 0x000fe200078e0208 */
[----:B------:R-:W-:Y:S01]  /*2ba0*/  LOP3.LUT R8, R13, 0xfffffff8, RZ, 0xc0, !PT ;  /* 0xfffffff80d087812 */ /* 0x000fe200078ec0ff */
[----:B------:R-:W-:Y:S01]  /*2bb0*/  IMAD R15, R135, R91, R4 ;  /* 0x0000005b870f7224 */ /* 0x000fe200078e0204 */
[----:B------:R-:W-:Y:S01]  /*2bc0*/  IADD3 R124, R97, R5, RZ ;  /* 0x00000005617c7210 */ /* 0x000fe20007ffe0ff */
[----:B------:R-:W-:Y:S01]  /*2bd0*/  IMAD.WIDE.U32 R90, R90, 0x60, RZ ;  /* 0x000000605a5a7825 */ /* 0x000fe200078e00ff */
[C---:B------:R-:W-:Y:S02]  /*2be0*/  LOP3.LUT R10, R27.reuse, 0x2, RZ, 0xc0, !PT ;  /* 0x000000021b0a7812 */ /* 0x040fe400078ec0ff */
[C---:B------:R-:W-:Y:S01]  /*2bf0*/  LOP3.LUT R21, R27.reuse, 0x8, RZ, 0xc0, !PT ;  /* 0x000000081b157812 */ /* 0x040fe200078ec0ff */
[----:B------:R-:W-:Y:S01]  /*2c00*/  IMAD.IADD R126, R20, 0x1, R3 ;  /* 0x00000001147e7824 */ /* 0x000fe200078e0203 */
[----:B------:R-:W-:Y:S01]  /*2c10*/  LOP3.LUT R20, R27, 0x4, RZ, 0xc0, !PT ;  /* 0x000000041b147812 */ /* 0x000fe200078ec0ff */
[----:B------:R-:W-:Y:S01]  /*2c20*/  IMAD.IADD R125, R91, 0x1, R125 ;  /* 0x000000015b7d7824 */ /* 0x000fe200078e027d */
[----:B------:R-:W-:Y:S01]  /*2c30*/  LOP3.LUT R26, R27, 0x10, RZ, 0xc0, !PT ;  /* 0x000000101b1a7812 */ /* 0x000fe200078ec0ff */
[----:B------:R-:W-:Y:S01]  /*2c40*/  IMAD.IADD R89, R101, 0x1, R11 ;  /* 0x0000000165597824 */ /* 0x000fe200078e020b */
[----:B------:R-:W-:Y:S01]  /*2c50*/  SHF.R.S32.HI R107, RZ, 0x1f, R7 ;  /* 0x0000001fff6b7819 */ /* 0x000fe20000011407 */
[----:B------:R-:W-:Y:S01]  /*2c60*/  IMAD.IADD R3, R11, 0x1, R99 ;  /* 0x000000010b037824 */ /* 0x000fe200078e0263 */
[----:B------:R-:W-:Y:S01]  /*2c70*/  SHF.R.S32.HI R106, RZ, 0x1f, R8 ;  /* 0x0000001fff6a7819 */ /* 0x000fe20000011408 */
[----:B------:R-:W-:Y:S01]  /*2c80*/  IMAD.IADD R4, R95, 0x1, R15 ;  /* 0x000000015f047824 */ /* 0x000fe200078e020f */
[----:B------:R-:W-:Y:S01]  /*2c90*/  LOP3.LUT R27, R27, 0x20, RZ, 0xc0, !PT ;  /* 0x000000201b1b7812 */ /* 0x000fe200078ec0ff */
[----:B------:R-:W-:Y:S01]  /*2ca0*/  IMAD.IADD R5, R15, 0x1, R93 ;  /* 0x000000010f057824 */ /* 0x000fe200078e025d */
[----:B------:R-:W-:-:S07]  /*2cb0*/  SHF.R.S32.HI R122, RZ, 0x1f, R0 ;  /* 0x0000001fff7a7819 */ /* 0x000fce0000011400 */
.L_x_4943:
[----:B0-----:R-:W0:Y:S01]  /*2cc0*/  LDC R32, c[0x0][0x430] ;  /* 0x00010c00ff207b82 */ /* 0x001e220000000800 */
[----:B------:R-:W-:-:S05]  /*2cd0*/  IADD3 R24, R24, -0x1, RZ ;  /* 0xffffffff18187810 */ /* 0x000fca0007ffe0ff */
[----:B------:R-:W-:Y:S02]  /*2ce0*/  IMAD R12, R24, 0x60, R109 ;  /* 0x00000060180c7824 */ /* 0x000fe400078e026d */
[----:B-1----:R-:W1:Y:S02]  /*2cf0*/  LDC R118, c[0x0][0x3f4] ;  /* 0x0000fd00ff767b82 */ /* 0x002e640000000800 */
[----:B------:R-:W-:Y:S01]  /*2d00*/  IMAD.IADD R33, R123, 0x1, R12 ;  /* 0x000000017b217824 */ /* 0x000fe200078e020c */
[----:B------:R-:W-:-:S03]  /*2d10*/  ISETP.GE.AND P2, PT, R12, R25, PT ;  /* 0x000000190c00720c */ /* 0x000fc60003f46270 */
[----:B------:R-:W-:Y:S01]  /*2d20*/  IMAD.MOV.U32 R11, RZ, RZ, R33 ;  /* 0x000000ffff0b7224 */ /* 0x000fe200078e0021 */
[----:B------:R-:W-:Y:S02]  /*2d30*/  ISETP.GT.OR P2, PT, R109, 0x5f, P2 ;  /* 0x0000005f6d00780c */ /* 0x000fe40001744670 */
[----:B0-----:R-:W-:-:S11]  /*2d40*/  ISETP.NE.AND P3, PT, R32, 0x1, PT ;  /* 0x000000012000780c */ /* 0x001fd60003f65270 */
[----:B------:R-:W0:Y:S08]  /*2d50*/  @!P2 LDC.64 R14, c[0x0][0x428] ;  /* 0x00010a00ff0eab82 */ /* 0x000e300000000a00 */
[----:B--2---:R-:W2:Y:S08]  /*2d60*/  @!P2 LDC.64 R12, c[0x0][0x418] ;  /* 0x00010600ff0cab82 */ /* 0x004eb00000000a00 */
[----:B------:R-:W3:Y:S08]  /*2d70*/  @P3 LDC R28, c[0x0][0x434] ;  /* 0x00010d00ff1c3b82 */ /* 0x000ef00000000800 */
[----:B----4-:R-:W4:Y:S01]  /*2d80*/  @P3 LDC R29, c[0x0][0x438] ;  /* 0x00010e00ff1d3b82 */ /* 0x010f220000000800 */
[----:B---3--:R-:W-:-:S05]  /*2d90*/  @P3 IMAD.HI.U32 R28, R33, R28, RZ ;  /* 0x0000001c211c3227 */ /* 0x008fca00078e00ff */
[----:B----4-:R-:W-:Y:S01]  /*2da0*/  @P3 SHF.R.U32.HI R11, RZ, R29, R28 ;  /* 0x0000001dff0b3219 */ /* 0x010fe2000001161c */
[----:B0-----:R-:W-:-:S03]  /*2db0*/  @!P2 IMAD R28, R122, R14, RZ ;  /* 0x0000000e7a1ca224 */ /* 0x001fc600078e02ff */
[--C-:B------:R-:W-:Y:S01]  /*2dc0*/  @!P2 SHF.R.S32.HI R29, RZ, 0x1f, R11.reuse ;  /* 0x0000001fff1da819 */ /* 0x100fe2000001140b */
[----:B------:R-:W-:Y:S02]  /*2dd0*/  @!P2 IMAD R31, R0, R15, R28 ;  /* 0x0000000f001fa224 */ /* 0x000fe400078e021c */
[----:B------:R-:W-:-:S04]  /*2de0*/  @!P2 IMAD.MOV.U32 R28, RZ, RZ, R11 ;  /* 0x000000ffff1ca224 */ /* 0x000fc800078e000b */
[----:B------:R-:W-:-:S04]  /*2df0*/  @!P2 IMAD.WIDE.U32 R14, R0, R14, R28 ;  /* 0x0000000e000ea225 */ /* 0x000fc800078e001c */
[----:B------:R-:W-:Y:S01]  /*2e00*/  @!P2 IMAD.IADD R15, R15, 0x1, R31 ;  /* 0x000000010f0fa824 */ /* 0x000fe200078e021f */
[----:B--2---:R-:W-:Y:S01]  /*2e10*/  @!P2 LEA R12, P3, R14, R12, 0x2 ;  /* 0x0000000c0e0ca211 */ /* 0x004fe200078610ff */
[----:B------:R-:W-:-:S03]  /*2e20*/  IMAD.MOV.U32 R28, RZ, RZ, RZ ;  /* 0x000000ffff1c7224 */ /* 0x000fc600078e00ff */
[----:B------:R-:W-:-:S05]  /*2e30*/  @!P2 LEA.HI.X R13, R14, R13, R15, 0x2, P3 ;  /* 0x0000000d0e0da211 */ /* 0x000fca00018f140f */
[----:B------:R0:W5:Y:S01]  /*2e40*/  @!P2 LDG.E R28, desc[UR60][R12.64] ;  /* 0x0000003c0c1ca981 */ /* 0x000162000c1e1900 */
[----:B------:R-:W-:Y:S01]  /*2e50*/  ISETP.GT.AND P2, PT, R24, R120, PT ;  /* 0x000000781800720c */ /* 0x000fe20003f44270 */
[----:B------:R-:W-:Y:S01]  /*2e60*/  IMAD R30, R17, 0x4800, R126 ;  /* 0x00004800111e7824 */ /* 0x000fe200078e027e */
[----:B------:R-:W-:Y:S01]  /*2e70*/  LOP3.LUT R16, R16, 0xfffffffd, RZ, 0xc0, !PT ;  /* 0xfffffffd10107812 */ /* 0x000fe200078ec0ff */
[----:B------:R-:W-:Y:S01]  /*2e80*/  IMAD.MOV R29, RZ, RZ, -R11 ;  /* 0x000000ffff1d7224 */ /* 0x000fe200078e0a0b */
[----:B------:R-:W-:Y:S01]  /*2e90*/  LOP3.LUT P4, RZ, R121, 0x4, RZ, 0xc0, !PT ;  /* 0x0000000479ff7812 */ /* 0x000fe2000788c0ff */
[----:B------:R-:W-:Y:S05]  /*2ea0*/  YIELD ;  /* 0x0000000000007946 */ /* 0x000fea0003800000 */
[----:B------:R-:W-:Y:S01]  /*2eb0*/  IADD3 R14, R30, 0x20, RZ ;  /* 0x000000201e0e7810 */ /* 0x000fe20007ffe0ff */
[----:B------:R-:W-:Y:S01]  /*2ec0*/  BSSY B0, `(.L_x_4838) ;  /* 0x00007ab000007945 */ /* 0x000fe20003800000 */
[----:B------:R-:W-:Y:S01]  /*2ed0*/  IMAD R29, R32, R29, R33 ;  /* 0x0000001d201d7224 */ /* 0x000fe200078e0221 */
[----:B------:R-:W-:-:S02]  /*2ee0*/  @P2 LOP3.LUT R16, R16, 0x2, RZ, 0xfc, !PT ;  /* 0x0000000210102812 */ /* 0x000fc400078efcff */
[----:B-1----:R-:W-:Y:S02]  /*2ef0*/  ISETP.GE.AND P2, PT, R118, 0x1, PT ;  /* 0x000000017600780c */ /* 0x002fe40003f46270 */
[C---:B------:R-:W-:Y:S02]  /*2f00*/  @P4 VIADD R14, R30.reuse, 0xffffffe0 ;  /* 0xffffffe01e0e4836 */ /* 0x040fe40000000000 */
[--C-:B------:R-:W-:Y:S02]  /*2f10*/  IMAD R30, R30, 0x2, R113.reuse ;  /* 0x000000021e1e7824 */ /* 0x100fe400078e0271 */
[----:B------:R-:W-:-:S07]  /*2f20*/  IMAD R31, R14, 0x2, R113 ;  /* 0x000000020e1f7824 */ /* 0x000fce00078e0271 */
[----:B0-----:R-:W-:Y:S05]  /*2f30*/  @!P2 BRA `(.L_x_4839) ;  /* 0x0000007000b8a947 */ /* 0x001fea0003800000 */
[----:B------:R-:W-:Y:S01]  /*2f40*/  SHF.R.S32.HI R84, RZ, 0x1f, R29 ;  /* 0x0000001fff547819 */ /* 0x000fe2000001141d */
[----:B------:R-:W-:Y:S01]  /*2f50*/  ULDC.64 UR4, c[0x0][0x300] ;  /* 0x0000c00000047ab9 */ /* 0x000fe20000000a00 */
[----:B-----5:R-:W-:Y:S01]  /*2f60*/  SHF.R.S32.HI R85, RZ, 0x1f, R28 ;  /* 0x0000001fff557819 */ /* 0x020fe2000001141c */
[C---:B------:R-:W-:Y:S01]  /*2f70*/  IMAD.WIDE.U32 R12, R29.reuse, UR4, RZ ;  /* 0x000000041d0c7c25 */ /* 0x040fe2000f8e00ff */
        /* <DEDUP_REMOVED lines=47> */
[----:B------:R-:W-:Y:S01]  /*3270*/  CS2R R78, SRZ ;  /* 0x00000000004e7805 */ /* 0x000fe2000001ff00 */
[----:B------:R-:W-:Y:S01]  /*3280*/  IMAD.X R36, R11, 0x1, R89, P2 ;  /* 0x000000010b247824 */ /* 0x000fe200010e0659 */
[----:B------:R-:W-:-:S04]  /*3290*/  LEA R34, P2, R35, UR4, 0x1 ;  /* 0x0000000423227c11 */ /* 0x000fc8000f8408ff */
[----:B------:R-:W-:Y:S01]  /*32a0*/  LEA.HI.X R35, R35, UR5, R36, 0x1, P2 ;  /* 0x0000000523237c11 */ /* 0x000fe200090f0c24 */
[----:B------:R-:W-:Y:S01]  /*32b0*/  ULDC.64 UR4, c[0x0][0x400] ;  /* 0x0001000000047ab9 */ /* 0x000fe20000000a00 */
[----:B------:R-:W-:-:S05]  /*32c0*/  IADD3 R37, P2, R94, R12, RZ ;  /* 0x0000000c5e257210 */ /* 0x000fca0007f5e0ff */
[----:B------:R-:W-:Y:S01]  /*32d0*/  IMAD.X R38, R80, 0x1, R4, P2 ;  /* 0x0000000150267824 */ /* 0x000fe200010e0604 */
        /* <DEDUP_REMOVED lines=30> */
.L_x_4842:
[----:B------:R-:W-:Y:S05]  /*34c0*/  BSYNC B1 ;  /* 0x0000000000017941 */ /* 0x000fea0003800000 */
.L_x_4841:
[----:B0-----:R-:W-:Y:S01]  /*34d0*/  VIADD R34, R219, 0x40 ;  /* 0x00000040db227836 */ /* 0x001fe20000000000 */
        /* <DEDUP_REMOVED lines=9> */
[----:B------:R-:W-:Y:S02]  /*3570*/  CS2R R42, SRZ ;  /* 0x00000000002a7805 */ /* 0x000fe4000001ff00 */
[----:B------:R-:W-:Y:S02]  /*3580*/  CS2R R46, SRZ ;  /* 0x00000000002e7805 */ /* 0x000fe4000001ff00 */
[----:B------:R-:W-:Y:S01]  /*3590*/  CS2R R50, SRZ ;  /* 0x0000000000327805 */ /* 0x000fe2000001ff00 */
[----:B-----5:R-:W-:Y:S01]  /*35a0*/  IMAD.MOV.U32 R81, RZ, RZ, R56 ;  /* 0x000000ffff517224 */ /* 0x020fe200078e0038 */
[----:B------:R-:W-:Y:S01]  /*35b0*/  CS2R R54, SRZ ;  /* 0x0000000000367805 */ /* 0x000fe2000001ff00 */
[----:B------:R-:W-:Y:S06]  /*35c0*/  @P4 BRA `(.L_x_4844) ;  /* 0x0000000000a04947 */ /* 0x000fec0003800000 */
        /* <DEDUP_REMOVED lines=40> */
.L_x_4844:
[----:B------:R-:W-:Y:S05]  /*3850*/  BSYNC B1 ;  /* 0x0000000000017941 */ /* 0x000fea0003800000 */
.L_x_4843:
[----:B------:R-:W2:Y:S01]  /*3860*/  LDL R11, [R1+0x3c] ;  /* 0x00003c00010b7983 */ /* 0x000ea20000100800 */
[----:B0-----:R-:W-:Y:S01]  /*3870*/  IMAD.MOV.U32 R12, RZ, RZ, R60 ;  /* 0x000000ffff0c7224 */ /* 0x001fe200078e003c */
[----:B------:R-:W-:Y:S01]  /*3880*/  MOV R13, R61 ;  /* 0x0000003d000d7202 */ /* 0x000fe20000000f00 */
[----:B------:R-:W-:-:S03]  /*3890*/  IMAD.MOV.U32 R14, RZ, RZ, R64 ;  /* 0x000000ffff0e7224 */ /* 0x000fc600078e0040 */
[----:B------:R-:W-:Y:S01]  /*38a0*/  PRMT R149, R12, 0x5410, R13 ;  /* 0x000054100c957816 */ /* 0x000fe2000000000d */
[----:B------:R-:W-:Y:S01]  /*38b0*/  IMAD.MOV.U32 R12, RZ, RZ, R69 ;  /* 0x000000ffff0c7224 */ /* 0x000fe200078e0045 */
[----:B------:R-:W-:Y:S01]  /*38c0*/  PRMT R152, R14, 0x7610, R152 ;  /* 0x000076100e987816 */ /* 0x000fe20000000098 */
[----:B------:R-:W-:Y:S02]  /*38d0*/  IMAD.MOV.U32 R13, RZ, RZ, R65 ;  /* 0x000000ffff0d7224 */ /* 0x000fe400078e0041 */
[----:B------:R-:W-:-:S03]  /*38e0*/  IMAD.MOV.U32 R14, RZ, RZ, R77 ;  /* 0x000000ffff0e7224 */ /* 0x000fc600078e004d */
[----:B------:R-:W-:Y:S02]  /*38f0*/  PRMT R151, R13, 0x7610, R151 ;  /* 0x000076100d977816 */ /* 0x000fe40000000097 */
[----:B------:R-:W-:-:S04]  /*3900*/  MOV R13, R76 ;  /* 0x0000004c000d7202 */ /* 0x000fc80000000f00 */
[----:B------:R-:W-:Y:S02]  /*3910*/  PRMT R144, R13, 0x5410, R14 ;  /* 0x000054100d907816 */ /* 0x000fe4000000000e */
[----:B--2---:R-:W-:Y:S01]  /*3920*/  R2UR UR4, R11 ;  /* 0x000000000b0472ca */ /* 0x004fe200000e0000 */
[----:B------:R-:W-:-:S05]  /*3930*/  IMAD.MOV.U32 R11, RZ, RZ, R57 ;  /* 0x000000ffff0b7224 */ /* 0x000fca00078e0039 */
[----:B------:R-:W-:Y:S01]  /*3940*/  PRMT R147, R81, 0x5410, R11 ;  /* 0x0000541051937816 */ /* 0x000fe2000000000b */
[----:B------:R-:W-:-:S05]  /*3950*/  IMAD.MOV.U32 R11, RZ, RZ, R68 ;  /* 0x000000ffff0b7224 */ /* 0x000fca00078e0044 */
[----:B------:R-:W-:Y:S01]  /*3960*/  PRMT R153, R12, 0x5410, R11 ;  /* 0x000054100c997816 */ /* 0x000fe2000000000b */
[----:B------:R-:W-:Y:S01]  /*3970*/  IMAD.MOV.U32 R11, RZ, RZ, R72 ;  /* 0x000000ffff0b7224 */ /* 0x000fe200078e0048 */
[----:B------:R-:W-:Y:S01]  /*3980*/  UISETP.NE.AND UP0, UPT, UR4, 0x3, UPT ;  /* 0x000000030400788c */ /* 0x000fe2000bf05270 */
[----:B------:R-:W-:-:S05]  /*3990*/  IMAD.MOV.U32 R12, RZ, RZ, R73 ;  /* 0x000000ffff0c7224 */ /* 0x000fca00078e0049 */
[----:B------:R-:W-:Y:S01]  /*39a0*/  PRMT R154, R11, 0x5410, R12 ;  /* 0x000054100b9a7816 */ /* 0x000fe2000000000c */
[----:B------:R-:W-:Y:S01]  /*39b0*/  IMAD.MOV.U32 R12, RZ, RZ, R58 ;  /* 0x000000ffff0c7224 */ /* 0x000fe200078e003a */
[----:B------:R-:W-:Y:S01]  /*39c0*/  PLOP3.LUT P2, PT, PT, PT, UP0, 0x80, 0x0 ;  /* 0x000000000000781c */ /* 0x000fe20003f4f008 */
        /* <DEDUP_REMOVED lines=15> */
[----:B------:R-:W-:Y:S02]  /*3ac0*/  IMAD.MOV.U32 R11, RZ, RZ, R78 ;  /* 0x000000ffff0b7224 */ /* 0x000fe400078e004e */
[----:B------:R-:W-:-:S05]  /*3ad0*/  IMAD.MOV.U32 R12, RZ, RZ, R79 ;  /* 0x000000ffff0c7224 */ /* 0x000fca00078e004f */
[----:B------:R-:W-:Y:S01]  /*3ae0*/  PRMT R157, R11, 0x5410, R12 ;  /* 0x000054100b9d7816 */ /* 0x000fe2000000000c */
[----:B-----5:R-:W-:Y:S01]  /*3af0*/  IMAD.MOV.U32 R11, RZ, RZ, R33 ;  /* 0x000000ffff0b7224 */ /* 0x020fe200078e0021 */
        /* <DEDUP_REMOVED lines=40> */
.L_x_4845:
[----:B------:R-:W-:Y:S01]  /*3d80*/  IMAD R87, R17, 0x8, R2 ;  /* 0x0000000811577824 */ /* 0x000fe200078e0202 */
[----:B------:R-:W-:Y:S01]  /*3d90*/  SHF.L.U32 R88, R220, 0x1f, RZ ;  /* 0x0000001fdc587819 */ /* 0x000fe200000006ff */
[----:B------:R-:W-:Y:S03]  /*3da0*/  BSSY B1, `(.L_x_4846) ;  /* 0x0000003000017945 */ /* 0x000fe60003800000 */
[----:B------:R-:W0:Y:S02]  /*3db0*/  SYNCS.PHASECHK.TRANS64.TRYWAIT P5, [R87+URZ+0x30890], R88 ;  /* 0x03089058570075a7 */ /* 0x000e2400080a017f */
[----:B0-----:R-:W-:Y:S05]  /*3dc0*/  @!P5 BRA `(.L_x_4847) ;  /* 0x000002a000d8d947 */ /* 0x001fea0003800000 */
.L_x_5272:
[----:B------:R-:W-:Y:S05]  /*3dd0*/  BSYNC B1 ;  /* 0x0000000000017941 */ /* 0x000fea0003800000 */
.L_x_4846:
[----:B------:R-:W-:-:S03]  /*3de0*/  UMOV UR4, 0xffffffff ;  /* 0xffffffff00047882 */ /* 0x000fc60000000000 */
[----:B------:R-:W-:Y:S05]  /*3df0*/  BRA.DIV UR4, `(.L_x_4848) ;  /* 0x000002a204e07947 */ /* 0x000fea000b800000 */
[----:B------:R1:W2:Y:S04]  /*3e00*/  SHFL.IDX PT, R80, R116, RZ, 0x1c1f ;  /* 0x001c1fff74507589 */ /* 0x0002a800000e0000 */
[----:B------:R1:W3:Y:S02]  /*3e10*/  SHFL.IDX PT, R11, R117, RZ, 0x1c1f ;  /* 0x001c1fff750b7589 */ /* 0x0002e400000e0000 */
.L_x_5276:
        /* <DEDUP_REMOVED lines=30> */
[----:B------:R-:W-:Y:S02]  /*4000*/  HADD2.F32 R132, -RZ, R157.H0_H0 ;  /* 0x2000009dff847230 */ /* 0x000fe40000004100 */
[----:B------:R-:W-:Y:S01]  /*4010*/  FFMA.FTZ R79, R79, R76, R78 ;  /* 0x0000004c4f4f7223 */ /* 0x000fe2000001004e */
[--C-:B------:R-:W-:Y:S02]  /*4020*/  HADD2.F32 R12, -RZ, R143.reuse.H1_H1 ;  /* 0x3000008fff0c7230 */ /* 0x100fe40000004100 */
[----:B------:R-:W-:Y:S02]  /*4030*/  HADD2.F32 R143, -RZ, R143.H0_H0 ;  /* 0x2000008fff8f7230 */ /* 0x000fe40000004100 */
[----:B------:R-:W-:Y:S02]  /*4040*/  HADD2.F32 R76, -RZ, R144.H0_H0 ;  /* 0x20000090ff4c7230 */ /* 0x000fe40000004100 */
[-C--:B------:R-:W-:Y:S01]  /*4050*/  FMUL.FTZ R78, R12, R132.reuse ;  /* 0x000000840c4e7220 */ /* 0x080fe20000410000 */
[----:B------:R-:W-:Y:S01]  /*4060*/  F2FP.F16.F32.PACK_AB R15, R79, R15 ;  /* 0x0000000f4f0f723e */ /* 0x000fe200000000ff */
[----:B------:R-:W-:-:S02]  /*4070*/  FMUL.FTZ R132, R143, R132 ;  /* 0x000000848f847220 */ /* 0x000fc40000410000 */
[-C--:B------:R-:W-:Y:S01]  /*4080*/  FFMA.FTZ R78, R143, R76.reuse, -R78 ;  /* 0x0000004c8f4e7223 */ /* 0x080fe2000001084e */
[----:B------:R-:W-:Y:S02]  /*4090*/  HADD2.F32 R143, -RZ, R144.H1_H1 ;  /* 0x30000090ff8f7230 */ /* 0x000fe40000004100 */
[----:B------:R-:W-:Y:S01]  /*40a0*/  FFMA.FTZ R12, R12, R76, R132 ;  /* 0x0000004c0c0c7223 */ /* 0x000fe20000010084 */
[----:B------:R-:W-:Y:S02]  /*40b0*/  HADD2.F32 R76, -RZ, R157.H1_H1 ;  /* 0x3000009dff4c7230 */ /* 0x000fe40000004100 */
        /* <DEDUP_REMOVED lines=8> */
.L_x_4854:
[----:B------:R-:W-:Y:S05]  /*4140*/  BSYNC B3 ;  /* 0x0000000000037941 */ /* 0x000fea0003800000 */
.L_x_4853:
[----:B---3--:R-:W-:-:S04]  /*4150*/  LEA R76, P3, R18, R11, 0x1 ;  /* 0x0000000b124c7211 */ /* 0x008fc800078608ff */
[----:B--2---:R-:W-:-:S05]  /*4160*/  LEA.HI.X R77, R18, R80, R19, 0x1, P3 ;  /* 0x00000050124d7211 */ /* 0x004fca00018f0c13 */
[----:B0-----:R4:W-:Y:S04]  /*4170*/  ST.E.128 desc[UR60][R76.64], R12 ;  /* 0x0000000c4c007985 */ /* 0x0019e8000c101d3c */
.L_x_4852:
[----:B------:R-:W-:Y:S05]  /*4180*/  BSYNC B2 ;  /* 0x0000000000027941 */ /* 0x000fea0003800000 */
.L_x_4851:
        /* <DEDUP_REMOVED lines=22> */
[----:B------:R-:W-:Y:S01]  /*42f0*/  MOV R75, R15 ;  /* 0x0000000f004b7202 */ /* 0x000fe20000000f00 */
        /* <DEDUP_REMOVED lines=27> */
.L_x_4858:
[----:B------:R-:W-:Y:S05]  /*44b0*/  BSYNC B3 ;  /* 0x0000000000037941 */ /* 0x000fea0003800000 */
.L_x_4857:
[----:B------:R-:W-:Y:S02]  /*44c0*/  IMAD.SHL.U32 R74, R202, 0x8, RZ ;  /* 0x00000008ca4a7824 */ /* 0x000fe400078e00ff */
[----:B---3--:R-:W-:Y:S02]  /*44d0*/  IMAD.MOV.U32 R72, RZ, RZ, R11 ;  /* 0x000000ffff487224 */ /* 0x008fe400078e000b */
[----:B--2---:R-:W-:Y:S02]  /*44e0*/  IMAD.MOV.U32 R73, RZ, RZ, R80 ;  /* 0x000000ffff497224 */ /* 0x004fe400078e0050 */
[----:B------:R-:W-:-:S05]  /*44f0*/  IMAD.WIDE R72, R74, 0x2, R72 ;  /* 0x000000024a487825 */ /* 0x000fca00078e0248 */
[----:B0-----:R0:W-:Y:S02]  /*4500*/  ST.E.128 desc[UR60][R72.64], R12 ;  /* 0x0000000c48007985 */ /* 0x0011e4000c101d3c */
.L_x_4856:
[----:B------:R-:W-:Y:S05]  /*4510*/  BSYNC B2 ;  /* 0x0000000000027941 */ /* 0x000fea0003800000 */
.L_x_4855:
[----:B------:R-:W-:Y:S01]  /*4520*/  ISETP.NE.AND P3, PT, R20, RZ, PT ;  /* 0x000000ff1400720c */ /* 0x000fe20003f65270 */
[----:B------:R-:W-:-:S12]  /*4530*/  BSSY B2, `(.L_x_4859) ;  /* 0x0000036000027945 */ /* 0x000fd80003800000 */
[----:B------:R-:W-:Y:S05]  /*4540*/  @!P3 BRA `(.L_x_4860) ;  /* 0x0000000000d0b947 */ /* 0x000fea0003800000 */
[----:B0---4-:R0:W4:Y:S01]  /*4550*/  LDS.128 R12, [R30+0x21000] ;  /* 0x021000001e0c7984 */ /* 0x0111220000000c00 */
[----:B------:R-:W-:Y:S01]  /*4560*/  ISETP.GE.AND P3, PT, R222, R118, PT ;  /* 0x00000076de00720c */ /* 0x000fe20003f66270 */
[----:B------:R-:W-:-:S12]  /*4570*/  BSSY B3, `(.L_x_4861) ;  /* 0x000002c000037945 */ /* 0x000fd80003800000 */
[----:B0-----:R-:W-:Y:S05]  /*4580*/  @P3 BRA `(.L_x_4862) ;  /* 0x0000000000a83947 */ /* 0x001fea0003800000 */
[--C-:B------:R-:W-:Y:S01]  /*4590*/  SHF.R.U64 R72, R68, 0x10, R69.reuse ;  /* 0x0000001044487819 */ /* 0x100fe20000001245 */
[----:B----4-:R-:W-:Y:S01]  /*45a0*/  HADD2.F32 R73, -RZ, R13.H0_H0 ;  /* 0x2000000dff497230 */ /* 0x010fe20000004100 */
[----:B------:R-:W-:Y:S01]  /*45b0*/  SHF.R.U32.HI R68, RZ, 0x10, R69 ;  /* 0x00000010ff447819 */ /* 0x000fe20000011645 */
[----:B------:R-:W-:Y:S01]  /*45c0*/  HADD2.F32 R74, -RZ, R155.H1_H1 ;  /* 0x3000009bff4a7230 */ /* 0x000fe20000004100 */
[--C-:B------:R-:W-:Y:S01]  /*45d0*/  SHF.R.U64 R69, R70, 0x10, R71.reuse ;  /* 0x0000001046457819 */ /* 0x100fe20000001247 */
[----:B------:R-:W-:Y:S01]  /*45e0*/  HADD2.F32 R72, -RZ, R72.H0_H0 ;  /* 0x20000048ff487230 */ /* 0x000fe20000004100 */
[----:B------:R-:W-:Y:S01]  /*45f0*/  SHF.R.U32.HI R70, RZ, 0x10, R71 ;  /* 0x00000010ff467819 */ /* 0x000fe20000011647 */
[----:B------:R-:W-:Y:S02]  /*4600*/  HADD2.F32 R71, -RZ, R13.H1_H1 ;  /* 0x3000000dff477230 */ /* 0x000fe40000004100 */
[----:B------:R-:W-:Y:S02]  /*4610*/  HADD2.F32 R69, -RZ, R69.H0_H0 ;  /* 0x20000045ff457230 */ /* 0x000fe40000004100 */
[----:B------:R-:W-:-:S03]  /*4620*/  HADD2.F32 R68, -RZ, R68.H0_H0 ;  /* 0x20000044ff447230 */ /* 0x000fc60000004100 */
[-C--:B------:R-:W-:Y:S01]  /*4630*/  FMUL.FTZ R13, R71, R69.reuse ;  /* 0x00000045470d7220 */ /* 0x080fe20000410000 */
[----:B------:R-:W-:-:S03]  /*4640*/  FMUL.FTZ R69, R73, R69 ;  /* 0x0000004549457220 */ /* 0x000fc60000410000 */
[-C--:B------:R-:W-:Y:S01]  /*4650*/  FFMA.FTZ R13, R73, R72.reuse, -R13 ;  /* 0x00000048490d7223 */ /* 0x080fe2000001080d */
[----:B------:R-:W-:Y:S01]  /*4660*/  FFMA.FTZ R69, R71, R72, R69 ;  /* 0x0000004847457223 */ /* 0x000fe20000010045 */
[----:B------:R-:W-:Y:S02]  /*4670*/  HADD2.F32 R71, -RZ, R70.H0_H0 ;  /* 0x20000046ff477230 */ /* 0x000fe40000004100 */
[--C-:B------:R-:W-:Y:S02]  /*4680*/  HADD2.F32 R70, -RZ, R15.reuse.H1_H1 ;  /* 0x3000000fff467230 */ /* 0x100fe40000004100 */
[----:B------:R-:W-:Y:S01]  /*4690*/  HADD2.F32 R72, -RZ, R15.H0_H0 ;  /* 0x2000000fff487230 */ /* 0x000fe20000004100 */
[----:B------:R-:W-:Y:S02]  /*46a0*/  F2FP.F16.F32.PACK_AB R13, R69, R13 ;  /* 0x0000000d450d723e */ /* 0x000fe400000000ff */
[-C--:B------:R-:W-:Y:S02]  /*46b0*/  FMUL.FTZ R15, R70, R71.reuse ;  /* 0x00000047460f7220 */ /* 0x080fe40000410000 */
[----:B------:R-:W-:-:S02]  /*46c0*/  FMUL.FTZ R71, R72, R71 ;  /* 0x0000004748477220 */ /* 0x000fc40000410000 */
[-C--:B------:R-:W-:Y:S01]  /*46d0*/  FFMA.FTZ R15, R72, R68.reuse, -R15 ;  /* 0x00000044480f7223 */ /* 0x080fe2000001080f */
[----:B------:R-:W-:Y:S02]  /*46e0*/  HADD2.F32 R72, -RZ, R155.H0_H0 ;  /* 0x2000009bff487230 */ /* 0x000fe40000004100 */
[----:B------:R-:W-:Y:S01]  /*46f0*/  FFMA.FTZ R68, R70, R68, R71 ;  /* 0x0000004446447223 */ /* 0x000fe20000010047 */
[----:B------:R-:W-:Y:S02]  /*4700*/  IMAD.MOV.U32 R70, RZ, RZ, R14 ;  /* 0x000000ffff467224 */ /* 0x000fe400078e000e */
[--C-:B------:R-:W-:Y:S02]  /*4710*/  HADD2.F32 R14, -RZ, R12.reuse.H0_H0 ;  /* 0x2000000cff0e7230 */ /* 0x100fe40000004100 */
[----:B------:R-:W-:Y:S01]  /*4720*/  HADD2.F32 R12, -RZ, R12.H1_H1 ;  /* 0x3000000cff0c7230 */ /* 0x000fe20000004100 */
[----:B------:R-:W-:Y:S01]  /*4730*/  F2FP.F16.F32.PACK_AB R15, R68, R15 ;  /* 0x0000000f440f723e */ /* 0x000fe200000000ff */
[----:B------:R-:W-:-:S03]  /*4740*/  HADD2.F32 R71, -RZ, R153.H1_H1 ;  /* 0x30000099ff477230 */ /* 0x000fc60000004100 */
        /* <DEDUP_REMOVED lines=12> */
[----:B------:R-:W-:-:S04]  /*4810*/  F2FP.F16.F32.PACK_AB R73, R74, R73 ;  /* 0x000000494a49723e */ /* 0x000fc800000000ff */
[----:B------:R-:W-:-:S07]  /*4820*/  MOV R14, R73 ;  /* 0x00000049000e7202 */ /* 0x000fce0000000f00 */
.L_x_4862:
[----:B------:R-:W-:Y:S05]  /*4830*/  BSYNC B3 ;  /* 0x0000000000037941 */ /* 0x000fea0003800000 */
.L_x_4861:
[----:B------:R-:W-:Y:S02]  /*4840*/  IMAD.SHL.U32 R70, R203, 0x8, RZ ;  /* 0x00000008cb467824 */ /* 0x000fe400078e00ff */
[----:B---3--:R-:W-:Y:S02]  /*4850*/  IMAD.MOV.U32 R68, RZ, RZ, R11 ;  /* 0x000000ffff447224 */ /* 0x008fe400078e000b */
[----:B--2---:R-:W-:Y:S02]  /*4860*/  IMAD.MOV.U32 R69, RZ, RZ, R80 ;  /* 0x000000ffff457224 */ /* 0x004fe400078e0050 */
[----:B------:R-:W-:-:S05]  /*4870*/  IMAD.WIDE R68, R70, 0x2, R68 ;  /* 0x0000000246447825 */ /* 0x000fca00078e0244 */
[----:B----4-:R0:W-:Y:S02]  /*4880*/  ST.E.128 desc[UR60][R68.64], R12 ;  /* 0x0000000c44007985 */ /* 0x0101e4000c101d3c */
.L_x_4860:
[----:B------:R-:W-:Y:S05]  /*4890*/  BSYNC B2 ;  /* 0x0000000000027941 */ /* 0x000fea0003800000 */
.L_x_4859:
[----:B------:R-:W-:Y:S01]  /*48a0*/  ISETP.NE.AND P3, PT, R21, RZ, PT ;  /* 0x000000ff1500720c */ /* 0x000fe20003f65270 */
[----:B------:R-:W-:-:S12]  /*48b0*/  BSSY B2, `(.L_x_4863) ;  /* 0x000003a000027945 */ /* 0x000fd80003800000 */
[----:B------:R-:W-:Y:S05]  /*48c0*/  @!P3 BRA `(.L_x_4864) ;  /* 0x0000000000e0b947 */ /* 0x000fea0003800000 */
[----:B0---4-:R0:W4:Y:S01]  /*48d0*/  LDS.128 R12, [R31+0x21000] ;  /* 0x021000001f0c7984 */ /* 0x0111220000000c00 */
[C---:B---3--:R-:W-:Y:S01]  /*48e0*/  LEA R68, P3, R23.reuse, R11, 0x1 ;  /* 0x0000000b17447211 */ /* 0x048fe200078608ff */
[----:B------:R-:W-:Y:S03]  /*48f0*/  BSSY B3, `(.L_x_4865) ;  /* 0x0000034000037945 */ /* 0x000fe60003800000 */
[----:B--2---:R-:W-:Y:S02]  /*4900*/  LEA.HI.X R69, R23, R80, R217, 0x1, P3 ;  /* 0x0000005017457211 */ /* 0x004fe400018f0cd9 */
[----:B------:R-:W-:-:S13]  /*4910*/  ISETP.GE.AND P3, PT, R223, R118, PT ;  /* 0x00000076df00720c */ /* 0x000fda0003f66270 */
[----:B0-----:R-:W-:Y:S05]  /*4920*/  @P3 BRA `(.L_x_4866) ;  /* 0x0000000000c03947 */ /* 0x001fea0003800000 */
[----:B------:R-:W-:Y:S01]  /*4930*/  SHF.R.U64 R71, R66, 0x10, R67 ;  /* 0x0000001042477819 */ /* 0x000fe20000001243 */
[----:B----4-:R-:W-:Y:S01]  /*4940*/  IMAD.MOV.U32 R66, RZ, RZ, R13 ;  /* 0x000000ffff427224 */ /* 0x010fe200078e000d */
[----:B------:R-:W-:Y:S01]  /*4950*/  SHF.R.U64 R64, R64, 0x10, R65 ;  /* 0x0000001040407819 */ /* 0x000fe20000001241 */
[----:B------:R-:W-:Y:S02]  /*4960*/  HADD2.F32 R72, -RZ, R151.H1_H1 ;  /* 0x30000097ff487230 */ /* 0x000fe40000004100 */
        /* <DEDUP_REMOVED lines=9> */
[----:B------:R-:W-:Y:S01]  /*4a00*/  SHF.R.U32.HI R64, RZ, 0x10, R65 ;  /* 0x00000010ff407819 */ /* 0x000fe20000011641 */
[----:B------:R-:W-:Y:S01]  /*4a10*/  IMAD.MOV.U32 R65, RZ, RZ, R12 ;  /* 0x000000ffff417224 */ /* 0x000fe200078e000c */
[----:B------:R-:W-:Y:S01]  /*4a20*/  MOV R12, R15 ;  /* 0x0000000f000c7202 */ /* 0x000fe20000000f00 */
[----:B------:R-:W-:Y:S01]  /*4a30*/  HADD2.F32 R15, -RZ, R66.H0_H0 ;  /* 0x20000042ff0f7230 */ /* 0x000fe20000004100 */
[----:B------:R-:W-:Y:S01]  /*4a40*/  F2FP.F16.F32.PACK_AB R70, R71, R70 ;  /* 0x000000464746723e */ /* 0x000fe200000000ff */
[----:B------:R-:W-:Y:S02]  /*4a50*/  HADD2.F32 R64, -RZ, R64.H0_H0 ;  /* 0x20000040ff407230 */ /* 0x000fe40000004100 */
[----:B------:R-:W-:-:S02]  /*4a60*/  HADD2.F32 R13, -RZ, R12.H1_H1 ;  /* 0x3000000cff0d7230 */ /* 0x000fc40000004100 */
[----:B------:R-:W-:-:S03]  /*4a70*/  HADD2.F32 R12, -RZ, R12.H0_H0 ;  /* 0x2000000cff0c7230 */ /* 0x000fc60000004100 */
[CC--:B------:R-:W-:Y:S02]  /*4a80*/  FMUL.FTZ R66, R13.reuse, R15.reuse ;  /* 0x0000000f0d427220 */ /* 0x0c0fe40000410000 */
[C---:B------:R-:W-:Y:S02]  /*4a90*/  FMUL.FTZ R15, R12.reuse, R15 ;  /* 0x0000000f0c0f7220 */ /* 0x040fe40000410000 */
[-C--:B------:R-:W-:Y:S01]  /*4aa0*/  FFMA.FTZ R12, R12, R64.reuse, -R66 ;  /* 0x000000400c0c7223 */ /* 0x080fe20000010842 */
[----:B------:R-:W-:Y:S02]  /*4ab0*/  HADD2.F32 R66, -RZ, R152.H1_H1 ;  /* 0x30000098ff427230 */ /* 0x000fe40000004100 */
[----:B------:R-:W-:Y:S01]  /*4ac0*/  FFMA.FTZ R13, R13, R64, R15 ;  /* 0x000000400d0d7223 */ /* 0x000fe2000001000f */
[----:B------:R-:W-:Y:S02]  /*4ad0*/  IMAD.MOV.U32 R64, RZ, RZ, R14 ;  /* 0x000000ffff407224 */ /* 0x000fe400078e000e */
[----:B------:R-:W-:-:S02]  /*4ae0*/  HADD2.F32 R14, -RZ, R65.H1_H1 ;  /* 0x30000041ff0e7230 */ /* 0x000fc40000004100 */
[----:B------:R-:W-:Y:S02]  /*4af0*/  HADD2.F32 R15, -RZ, R65.H0_H0 ;  /* 0x20000041ff0f7230 */ /* 0x000fe40000004100 */
[----:B------:R-:W-:Y:S02]  /*4b00*/  HADD2.F32 R65, -RZ, R152.H0_H0 ;  /* 0x20000098ff417230 */ /* 0x000fe40000004100 */
        /* <DEDUP_REMOVED lines=11> */
[----:B------:R-:W-:Y:S01]  /*4bc0*/  FFMA.FTZ R72, R64, R65, R72 ;  /* 0x0000004140487223 */ /* 0x000fe20000010048 */
[----:B------:R-:W-:Y:S01]  /*4bd0*/  F2FP.F16.F32.PACK_AB R64, R13, R12 ;  /* 0x0000000c0d40723e */ /* 0x000fe200000000ff */
[----:B------:R-:W-:Y:S02]  /*4be0*/  IMAD.MOV.U32 R12, RZ, RZ, R14 ;  /* 0x000000ffff0c7224 */ /* 0x000fe400078e000e */
[----:B------:R-:W-:Y:S01]  /*4bf0*/  IMAD.MOV.U32 R13, RZ, RZ, R70 ;  /* 0x000000ffff0d7224 */ /* 0x000fe200078e0046 */
[----:B------:R-:W-:Y:S01]  /*4c00*/  F2FP.F16.F32.PACK_AB R67, R72, R67 ;  /* 0x000000434843723e */ /* 0x000fe200000000ff */
[----:B------:R-:W-:-:S04]  /*4c10*/  IMAD.MOV.U32 R15, RZ, RZ, R64 ;  /* 0x000000ffff0f7224 */ /* 0x000fc800078e0040 */
[----:B------:R-:W-:-:S07]  /*4c20*/  IMAD.MOV.U32 R14, RZ, RZ, R67 ;  /* 0x000000ffff0e7224 */ /* 0x000fce00078e0043 */
.L_x_4866:
[----:B------:R-:W-:Y:S05]  /*4c30*/  BSYNC B3 ;  /* 0x0000000000037941 */ /* 0x000fea0003800000 */
.L_x_4865:
[----:B----4-:R0:W-:Y:S02]  /*4c40*/  ST.E.128 desc[UR60][R68.64], R12 ;  /* 0x0000000c44007985 */ /* 0x0101e4000c101d3c */
.L_x_4864:
[----:B------:R-:W-:Y:S05]  /*4c50*/  BSYNC B2 ;  /* 0x0000000000027941 */ /* 0x000fea0003800000 */
.L_x_4863:
        /* <DEDUP_REMOVED lines=12> */
[----:B------:R-:W-:Y:S02]  /*4d20*/  HADD2.F32 R67, -RZ, R67.H0_H0 ;  /* 0x20000043ff437230 */ /* 0x000fe40000004100 */
[--C-:B------:R-:W-:Y:S02]  /*4d30*/  HADD2.F32 R13, -RZ, R62.reuse.H1_H1 ;  /* 0x3000003eff0d7230 */ /* 0x100fe40000004100 */
[----:B------:R-:W-:Y:S02]  /*4d40*/  HADD2.F32 R62, -RZ, R62.H0_H0 ;  /* 0x2000003eff3e7230 */ /* 0x000fe40000004100 */
[----:B------:R-:W-:-:S02]  /*4d50*/  HADD2.F32 R60, -RZ, R60.H0_H0 ;  /* 0x2000003cff3c7230 */ /* 0x000fc40000004100 */
[-C--:B------:R-:W-:Y:S01]  /*4d60*/  FMUL.FTZ R66, R13, R67.reuse ;  /* 0x000000430d427220 */ /* 0x080fe20000410000 */
[----:B------:R-:W-:-:S03]  /*4d70*/  FMUL.FTZ R67, R62, R67 ;  /* 0x000000433e437220 */ /* 0x000fc60000410000 */
[-C--:B------:R-:W-:Y:S01]  /*4d80*/  FFMA.FTZ R66, R62, R60.reuse, -R66 ;  /* 0x0000003c3e427223 */ /* 0x080fe20000010842 */
[----:B------:R-:W-:Y:S01]  /*4d90*/  FFMA.FTZ R67, R13, R60, R67 ;  /* 0x0000003c0d437223 */ /* 0x000fe20000010043 */
[----:B------:R-:W-:Y:S01]  /*4da0*/  SHF.R.U32.HI R60, RZ, 0x10, R61 ;  /* 0x00000010ff3c7819 */ /* 0x000fe2000001163d */
[--C-:B------:R-:W-:Y:S01]  /*4db0*/  HADD2.F32 R13, -RZ, R15.reuse.H1_H1 ;  /* 0x3000000fff0d7230 */ /* 0x100fe20000004100 */
[----:B------:R-:W-:Y:S01]  /*4dc0*/  SHF.R.U32.HI R61, RZ, 0x10, R63 ;  /* 0x00000010ff3d7819 */ /* 0x000fe2000001163f */
[----:B------:R-:W-:Y:S01]  /*4dd0*/  HADD2.F32 R15, -RZ, R15.H0_H0 ;  /* 0x2000000fff0f7230 */ /* 0x000fe20000004100 */
[----:B------:R-:W-:Y:S01]  /*4de0*/  F2FP.F16.F32.PACK_AB R66, R67, R66 ;  /* 0x000000424342723e */ /* 0x000fe200000000ff */
[----:B------:R-:W-:Y:S02]  /*4df0*/  HADD2.F32 R60, -RZ, R60.H0_H0 ;  /* 0x2000003cff3c7230 */ /* 0x000fe40000004100 */
[----:B------:R-:W-:-:S05]  /*4e00*/  HADD2.F32 R61, -RZ, R61.H0_H0 ;  /* 0x2000003dff3d7230 */ /* 0x000fca0000004100 */
[-C--:B------:R-:W-:Y:S01]  /*4e10*/  FMUL.FTZ R62, R13, R61.reuse ;  /* 0x0000003d0d3e7220 */ /* 0x080fe20000410000 */
[----:B------:R-:W-:-:S03]  /*4e20*/  FMUL.FTZ R61, R15, R61 ;  /* 0x0000003d0f3d7220 */ /* 0x000fc60000410000 */
[-C--:B------:R-:W-:Y:S01]  /*4e30*/  FFMA.FTZ R62, R15, R60.reuse, -R62 ;  /* 0x0000003c0f3e7223 */ /* 0x080fe2000001083e */
[----:B------:R-:W-:Y:S01]  /*4e40*/  FFMA.FTZ R61, R13, R60, R61 ;  /* 0x0000003c0d3d7223 */ /* 0x000fe2000001003d */
[--C-:B------:R-:W-:Y:S02]  /*4e50*/  HADD2.F32 R13, -RZ, R12.reuse.H0_H0 ;  /* 0x2000000cff0d7230 */ /* 0x100fe40000004100 */
[----:B------:R-:W-:Y:S02]  /*4e60*/  HADD2.F32 R12, -RZ, R12.H1_H1 ;  /* 0x3000000cff0c7230 */ /* 0x000fe40000004100 */
[--C-:B------:R-:W-:Y:S01]  /*4e70*/  HADD2.F32 R15, -RZ, R150.reuse.H0_H0 ;  /* 0x20000096ff0f7230 */ /* 0x100fe20000004100 */
[----:B------:R-:W-:Y:S01]  /*4e80*/  F2FP.F16.F32.PACK_AB R61, R61, R62 ;  /* 0x0000003e3d3d723e */ /* 0x000fe200000000ff */
[----:B------:R-:W-:Y:S02]  /*4e90*/  HADD2.F32 R60, -RZ, R149.H0_H0 ;  /* 0x20000095ff3c7230 */ /* 0x000fe40000004100 */
[----:B------:R-:W-:-:S02]  /*4ea0*/  HADD2.F32 R150, -RZ, R150.H1_H1 ;  /* 0x30000096ff967230 */ /* 0x000fc40000004100 */
[CC--:B------:R-:W-:Y:S01]  /*4eb0*/  FMUL.FTZ R63, R12.reuse, R15.reuse ;  /* 0x0000000f0c3f7220 */ /* 0x0c0fe20000410000 */
[C---:B------:R-:W-:Y:S01]  /*4ec0*/  FMUL.FTZ R15, R13.reuse, R15 ;  /* 0x0000000f0d0f7220 */ /* 0x040fe20000410000 */
[----:B------:R-:W-:Y:S02]  /*4ed0*/  HADD2.F32 R149, -RZ, R149.H1_H1 ;  /* 0x30000095ff957230 */ /* 0x000fe40000004100 */
        /* <DEDUP_REMOVED lines=11> */
[----:B------:R-:W-:Y:S01]  /*4f90*/  F2FP.F16.F32.PACK_AB R150, R150, R13 ;  /* 0x0000000d9696723e */ /* 0x000fe200000000ff */
[----:B------:R-:W-:-:S04]  /*4fa0*/  IMAD.MOV.U32 R13, RZ, RZ, R66 ;  /* 0x000000ffff0d7224 */ /* 0x000fc800078e0042 */
[----:B------:R-:W-:-:S07]  /*4fb0*/  IMAD.MOV.U32 R14, RZ, RZ, R150 ;  /* 0x000000ffff0e7224 */ /* 0x000fce00078e0096 */
.L_x_4870:
[----:B------:R-:W-:Y:S05]  /*4fc0*/  BSYNC B3 ;  /* 0x0000000000037941 */ /* 0x000fea0003800000 */
.L_x_4869:
[----:B----4-:R0:W-:Y:S02]  /*4fd0*/  ST.E.128 desc[UR60][R64.64], R12 ;  /* 0x0000000c40007985 */ /* 0x0101e4000c101d3c */
.L_x_4868:
[----:B------:R-:W-:Y:S05]  /*4fe0*/  BSYNC B2 ;  /* 0x0000000000027941 */ /* 0x000fea0003800000 */
.L_x_4867:
        /* <DEDUP_REMOVED lines=49> */
[----:B------:R-:W-:Y:S01]  /*5300*/  MOV R13, R56 ;  /* 0x00000038000d7202 */ /* 0x000fe20000000f00 */
[----:B------:R-:W-:Y:S02]  /*5310*/  IMAD.MOV.U32 R12, RZ, RZ, R62 ;  /* 0x000000ffff0c7224 */ /* 0x000fe400078e003e */
[----:B------:R-:W-:-:S07]  /*5320*/  IMAD.MOV.U32 R14, RZ, RZ, R148 ;  /* 0x000000ffff0e7224 */ /* 0x000fce00078e0094 */
.L_x_4872:
[----:B------:R-:W-:Y:S05]  /*5330*/  BSYNC B2 ;  /* 0x0000000000027941 */ /* 0x000fea0003800000 */
.L_x_4871:
[----:B----4-:R0:W-:Y:S02]  /*5340*/  ST.E.128 desc[UR60][R60.64], R12 ;  /* 0x0000000c3c007985 */ /* 0x0101e4000c101d3c */
.L_x_4850:
[----:B------:R-:W-:Y:S05]  /*5350*/  BSYNC B1 ;  /* 0x0000000000017941 */ /* 0x000fea0003800000 */
.L_x_4849:
[----:B------:R-:W-:-:S03]  /*5360*/  UMOV UR4, 0xffffffff ;  /* 0xffffffff00047882 */ /* 0x000fc60000000000 */
[----:B------:R-:W-:Y:S05]  /*5370*/  BRA.DIV UR4, `(.L_x_4873) ;  /* 0x0000028e04cc7947 */ /* 0x000fea000b800000 */
[----:B-1----:R-:W1:Y:S04]  /*5380*/  SHFL.IDX PT, R116, R116, 0x1, 0x1c1f ;  /* 0x003c1f0074747f89 */ /* 0x002e6800000e0000 */
[----:B------:R-:W0:Y:S02]  /*5390*/  SHFL.IDX PT, R117, R117, 0x1, 0x1c1f ;  /* 0x003c1f0075757f89 */ /* 0x000e2400000e0000 */
.L_x_5280:
        /* <DEDUP_REMOVED lines=10> */
[--C-:B---3--:R-:W-:Y:S01]  /*5440*/  SHF.R.U64 R11, R52, 0x10, R53.reuse ;  /* 0x00000010340b7819 */ /* 0x108fe20000001235 */
        /* <DEDUP_REMOVED lines=38> */
[----:B------:R-:W-:Y:S01]  /*56b0*/  F2FP.F16.F32.PACK_AB R14, R146, R13 ;  /* 0x0000000d920e723e */ /* 0x000fe200000000ff */
[----:B------:R-:W-:-:S07]  /*56c0*/  IMAD.MOV.U32 R13, RZ, RZ, R52 ;  /* 0x000000ffff0d7224 */ /* 0x000fce00078e0034 */
.L_x_4878:
[----:B------:R-:W-:Y:S05]  /*56d0*/  BSYNC B2 ;  /* 0x0000000000027941 */ /* 0x000fea0003800000 */
.L_x_4877:
[----:B----4-:R0:W-:Y:S02]  /*56e0*/  ST.E.128 desc[UR60][R56.64], R12 ;  /* 0x0000000c38007985 */ /* 0x0101e4000c101d3c */
.L_x_4876:
[----:B------:R-:W-:Y:S05]  /*56f0*/  BSYNC B1 ;  /* 0x0000000000017941 */ /* 0x000fea0003800000 */
.L_x_4875:
        /* <DEDUP_REMOVED lines=11> */
[--C-:B------:R-:W-:Y:S01]  /*57b0*/  SHF.R.U64 R54, R48, 0x10, R49.reuse ;  /* 0x0000001030367819 */ /* 0x100fe20000001231 */
[--C-:B----4-:R-:W-:Y:S01]  /*57c0*/  HADD2.F32 R56, -RZ, R15.reuse.H0_H0 ;  /* 0x2000000fff387230 */ /* 0x110fe20000004100 */
        /* <DEDUP_REMOVED lines=36> */
[----:B------:R-:W-:-:S02]  /*5a10*/  IMAD.MOV.U32 R13, RZ, RZ, R11 ;  /* 0x000000ffff0d7224 */ /* 0x000fc400078e000b */
[----:B------:R-:W-:Y:S01]  /*5a20*/  FFMA.FTZ R12, R12, R141, R51 ;  /* 0x0000008d0c0c7223 */ /* 0x000fe20000010033 */
[----:B------:R-:W-:-:S04]  /*5a30*/  F2FP.F16.F32.PACK_AB R54, R54, R55 ;  /* 0x000000373636723e */ /* 0x000fc800000000ff */
[----:B------:R-:W-:Y:S01]  /*5a40*/  F2FP.F16.F32.PACK_AB R14, R12, R57 ;  /* 0x000000390c0e723e */ /* 0x000fe200000000ff */
[----:B------:R-:W-:-:S07]  /*5a50*/  IMAD.MOV.U32 R12, RZ, RZ, R54 ;  /* 0x000000ffff0c7224 */ /* 0x000fce00078e0036 */
.L_x_4882:
[----:B------:R-:W-:Y:S05]  /*5a60*/  BSYNC B2 ;  /* 0x0000000000027941 */ /* 0x000fea0003800000 */
.L_x_4881:
[----:B----4-:R0:W-:Y:S02]  /*5a70*/  ST.E.128 desc[UR60][R52.64], R12 ;  /* 0x0000000c34007985 */ /* 0x0101e4000c101d3c */
.L_x_4880:
[----:B------:R-:W-:Y:S05]  /*5a80*/  BSYNC B1 ;  /* 0x0000000000017941 */ /* 0x000fea0003800000 */
.L_x_4879:
        /* <DEDUP_REMOVED lines=11> */
[--C-:B------:R-:W-:Y:S02]  /*5b40*/  SHF.R.U64 R11, R46, 0x10, R47.reuse ;  /* 0x000000102e0b7819 */ /* 0x100fe4000000122f */
[----:B------:R-:W-:Y:S02]  /*5b50*/  SHF.R.U32.HI R52, RZ, 0x10, R47 ;  /* 0x00000010ff347819 */ /* 0x000fe4000001162f */
[--C-:B------:R-:W-:Y:S01]  /*5b60*/  SHF.R.U64 R51, R44, 0x10, R45.reuse ;  /* 0x000000102c337819 */ /* 0x100fe2000000122d */
[----:B----4-:R-:W-:Y:S01]  /*5b70*/  IMAD.MOV.U32 R44, RZ, RZ, R12 ;  /* 0x000000ffff2c7224 */ /* 0x010fe200078e000c */
[----:B------:R-:W-:Y:S01]  /*5b80*/  SHF.R.U32.HI R50, RZ, 0x10, R45 ;  /* 0x00000010ff327819 */ /* 0x000fe2000001162d */
[----:B------:R-:W-:Y:S02]  /*5b90*/  HADD2.F32 R47, -RZ, R11.H0_H0 ;  /* 0x2000000bff2f7230 */ /* 0x000fe40000004100 */
[----:B------:R-:W-:Y:S02]  /*5ba0*/  HADD2.F32 R52, -RZ, R52.H0_H0 ;  /* 0x20000034ff347230 */ /* 0x000fe40000004100 */
[----:B------:R-:W-:-:S02]  /*5bb0*/  HADD2.F32 R12, -RZ, R13.H1_H1 ;  /* 0x3000000dff0c7230 */ /* 0x000fc40000004100 */
[----:B------:R-:W-:Y:S02]  /*5bc0*/  HADD2.F32 R11, -RZ, R13.H0_H0 ;  /* 0x2000000dff0b7230 */ /* 0x000fe40000004100 */
[--C-:B------:R-:W-:Y:S02]  /*5bd0*/  HADD2.F32 R45, -RZ, R15.reuse.H1_H1 ;  /* 0x3000000fff2d7230 */ /* 0x100fe40000004100 */
[-C--:B------:R-:W-:Y:S01]  /*5be0*/  FMUL.FTZ R54, R12, R47.reuse ;  /* 0x0000002f0c367220 */ /* 0x080fe20000410000 */
[----:B------:R-:W-:Y:S02]  /*5bf0*/  HADD2.F32 R13, -RZ, R15.H0_H0 ;  /* 0x2000000fff0d7230 */ /* 0x000fe40000004100 */
[----:B------:R-:W-:Y:S01]  /*5c00*/  FMUL.FTZ R47, R11, R47 ;  /* 0x0000002f0b2f7220 */ /* 0x000fe20000410000 */
[----:B------:R-:W-:Y:S02]  /*5c10*/  HADD2.F32 R46, -RZ, R51.H0_H0 ;  /* 0x20000033ff2e7230 */ /* 0x000fe40000004100 */
[----:B------:R-:W-:Y:S01]  /*5c20*/  FMUL.FTZ R56, R45, R52 ;  /* 0x000000342d387220 */ /* 0x000fe20000410000 */
[----:B------:R-:W-:-:S02]  /*5c30*/  HADD2.F32 R50, -RZ, R50.H0_H0 ;  /* 0x20000032ff327230 */ /* 0x000fc40000004100 */
[----:B------:R-:W-:Y:S01]  /*5c40*/  FMUL.FTZ R52, R13, R52 ;  /* 0x000000340d347220 */ /* 0x000fe20000410000 */
[--C-:B------:R-:W-:Y:S02]  /*5c50*/  HADD2.F32 R15, -RZ, R44.reuse.H1_H1 ;  /* 0x3000002cff0f7230 */ /* 0x100fe40000004100 */
[-C--:B------:R-:W-:Y:S01]  /*5c60*/  FFMA.FTZ R11, R11, R46.reuse, -R54 ;  /* 0x0000002e0b0b7223 */ /* 0x080fe20000010836 */
[----:B------:R-:W-:Y:S01]  /*5c70*/  FFMA.FTZ R12, R12, R46, R47 ;  /* 0x0000002e0c0c7223 */ /* 0x000fe2000001002f */
[-C--:B------:R-:W-:Y:S01]  /*5c80*/  FFMA.FTZ R54, R45, R50.reuse, R52 ;  /* 0x000000322d367223 */ /* 0x080fe20000010034 */
[----:B------:R-:W-:Y:S02]  /*5c90*/  HADD2.F32 R47, -RZ, R139.H1_H1 ;  /* 0x3000008bff2f7230 */ /* 0x000fe40000004100 */
[----:B------:R-:W-:Y:S01]  /*5ca0*/  FFMA.FTZ R13, R13, R50, -R56 ;  /* 0x000000320d0d7223 */ /* 0x000fe20000010838 */
[----:B------:R-:W-:Y:S01]  /*5cb0*/  HADD2.F32 R44, -RZ, R44.H0_H0 ;  /* 0x2000002cff2c7230 */ /* 0x000fe20000004100 */
[----:B------:R-:W-:Y:S01]  /*5cc0*/  F2FP.F16.F32.PACK_AB R11, R12, R11 ;  /* 0x0000000b0c0b723e */ /* 0x000fe200000000ff */
[----:B------:R-:W-:-:S02]  /*5cd0*/  HADD2.F32 R45, -RZ, R14.H1_H1 ;  /* 0x3000000eff2d7230 */ /* 0x000fc40000004100 */
[-C--:B------:R-:W-:Y:S01]  /*5ce0*/  FMUL.FTZ R51, R15, R47.reuse ;  /* 0x0000002f0f337220 */ /* 0x080fe20000410000 */
[----:B------:R-:W-:Y:S02]  /*5cf0*/  HADD2.F32 R139, -RZ, R139.H0_H0 ;  /* 0x2000008bff8b7230 */ /* 0x000fe40000004100 */
[----:B------:R-:W-:Y:S01]  /*5d00*/  FMUL.FTZ R50, R44, R47 ;  /* 0x0000002f2c327220 */ /* 0x000fe20000410000 */
[----:B------:R-:W-:Y:S02]  /*5d10*/  HADD2.F32 R14, -RZ, R14.H0_H0 ;  /* 0x2000000eff0e7230 */ /* 0x000fe40000004100 */
        /* <DEDUP_REMOVED lines=12> */
.L_x_4886:
[----:B------:R-:W-:Y:S05]  /*5de0*/  BSYNC B2 ;  /* 0x0000000000027941 */ /* 0x000fea0003800000 */
.L_x_4885:
[----:B----4-:R0:W-:Y:S02]  /*5df0*/  ST.E.128 desc[UR60][R48.64], R12 ;  /* 0x0000000c30007985 */ /* 0x0101e4000c101d3c */
.L_x_4884:
[----:B------:R-:W-:Y:S05]  /*5e00*/  BSYNC B1 ;  /* 0x0000000000017941 */ /* 0x000fea0003800000 */
.L_x_4883:
        /* <DEDUP_REMOVED lines=49> */
.L_x_4890:
[----:B------:R-:W-:Y:S05]  /*6120*/  BSYNC B2 ;  /* 0x0000000000027941 */ /* 0x000fea0003800000 */
.L_x_4889:
[----:B----4-:R0:W-:Y:S02]  /*6130*/  ST.E.128 desc[UR60][R44.64], R12 ;  /* 0x0000000c2c007985 */ /* 0x0101e4000c101d3c */
.L_x_4888:
[----:B------:R-:W-:Y:S05]  /*6140*/  BSYNC B1 ;  /* 0x0000000000017941 */ /* 0x000fea0003800000 */
.L_x_4887:
        /* <DEDUP_REMOVED lines=49> */
.L_x_4894:
[----:B------:R-:W-:Y:S05]  /*6460*/  BSYNC B2 ;  /* 0x0000000000027941 */ /* 0x000fea0003800000 */
.L_x_4893:
[----:B----4-:R0:W-:Y:S02]  /*6470*/  ST.E.128 desc[UR60][R40.64], R12 ;  /* 0x0000000c28007985 */ /* 0x0101e4000c101d3c */
.L_x_4892:
[----:B------:R-:W-:Y:S05]  /*6480*/  BSYNC B1 ;  /* 0x0000000000017941 */ /* 0x000fea0003800000 */
.L_x_4891:
        /* <DEDUP_REMOVED lines=48> */
.L_x_4896:
[----:B------:R-:W-:Y:S05]  /*6790*/  BSYNC B1 ;  /* 0x0000000000017941 */ /* 0x000fea0003800000 */
.L_x_4895:
[----:B----4-:R0:W-:Y:S01]  /*67a0*/  ST.E.128 desc[UR60][R36.64], R12 ;  /* 0x0000000c24007985 */ /* 0x0101e2000c101d3c */
[----:B------:R-:W-:Y:S05]  /*67b0*/  BRA `(.L_x_4874) ;  /* 0x00000040006c7947 */ /* 0x000fea0003800000 */
.L_x_4840:
        /* <DEDUP_REMOVED lines=22> */
[----:B------:R-:W-:Y:S02]  /*6920*/  LEA R56, P2, R32, UR4, 0x1 ;  /* 0x0000000420387c11 */ /* 0x000fe4000f8408ff */
[----:B------:R-:W-:-:S02]  /*6930*/  CS2R R52, SRZ ;  /* 0x0000000000347805 */ /* 0x000fc4000001ff00 */
        /* <DEDUP_REMOVED lines=23> */
.L_x_4898:
[----:B------:R-:W-:Y:S05]  /*6ab0*/  BSYNC B1 ;  /* 0x0000000000017941 */ /* 0x000fea0003800000 */
.L_x_4897:
        /* <DEDUP_REMOVED lines=12> */
[----:B------:R-:W-:-:S02]  /*6b80*/  CS2R R78, SRZ ;  /* 0x00000000004e7805 */ /* 0x000fc4000001ff00 */
[----:B-----5:R-:W-:Y:S02]  /*6b90*/  MOV R81, R34 ;  /* 0x0000002200517202 */ /* 0x020fe40000000f00 */
[----:B------:R-:W-:Y:S01]  /*6ba0*/  CS2R R76, SRZ ;  /* 0x00000000004c7805 */ /* 0x000fe2000001ff00 */
[----:B------:R-:W-:Y:S06]  /*6bb0*/  @P4 BRA `(.L_x_4900) ;  /* 0x00000000007c4947 */ /* 0x000fec0003800000 */
        /* <DEDUP_REMOVED lines=31> */
.L_x_4900:
[----:B------:R-:W-:Y:S05]  /*6db0*/  BSYNC B1 ;  /* 0x0000000000017941 */ /* 0x000fea0003800000 */
.L_x_4899:
[----:B------:R-:W2:Y:S01]  /*6dc0*/  LDL R11, [R1+0x3c] ;  /* 0x00003c00010b7983 */ /* 0x000ea20000100800 */
[----:B0-----:R-:W-:Y:S02]  /*6dd0*/  IMAD.MOV.U32 R12, RZ, RZ, R32 ;  /* 0x000000ffff0c7224 */ /* 0x001fe400078e0020 */
[----:B------:R-:W-:Y:S02]  /*6de0*/  IMAD.MOV.U32 R13, RZ, RZ, R33 ;  /* 0x000000ffff0d7224 */ /* 0x000fe400078e0021 */
        /* <DEDUP_REMOVED lines=10> */
[----:B------:R-:W-:-:S04]  /*6e90*/  PRMT R147, R14, 0x7610, R147 ;  /* 0x000076100e937816 */ /* 0x000fc80000000093 */
[----:B------:R-:W-:Y:S02]  /*6ea0*/  PRMT R165, R12, 0x5410, R13 ;  /* 0x000054100ca57816 */ /* 0x000fe4000000000d */
[----:B------:R-:W-:Y:S02]  /*6eb0*/  MOV R12, R46 ;  /* 0x0000002e000c7202 */ /* 0x000fe40000000f00 */
[----:B--2---:R-:W-:Y:S01]  /*6ec0*/  R2UR UR4, R11 ;  /* 0x000000000b0472ca */ /* 0x004fe200000e0000 */
[----:B------:R-:W-:-:S05]  /*6ed0*/  IMAD.MOV.U32 R11, RZ, RZ, R35 ;  /* 0x000000ffff0b7224 */ /* 0x000fca00078e0023 */
[----:B------:R-:W-:Y:S01]  /*6ee0*/  PRMT R157, R81, 0x5410, R11 ;  /* 0x00005410519d7816 */ /* 0x000fe2000000000b */
[----:B------:R-:W-:-:S05]  /*6ef0*/  IMAD.MOV.U32 R11, RZ, RZ, R37 ;  /* 0x000000ffff0b7224 */ /* 0x000fca00078e0025 */
[----:B------:R-:W-:Y:S01]  /*6f00*/  PRMT R164, R11, 0x7610, R164 ;  /* 0x000076100ba47816 */ /* 0x000fe200000000a4 */
[----:B------:R-:W-:Y:S01]  /*6f10*/  IMAD.MOV.U32 R11, RZ, RZ, R42 ;  /* 0x000000ffff0b7224 */ /* 0x000fe200078e002a */
[----:B------:R-:W-:-:S04]  /*6f20*/  UISETP.NE.AND UP0, UPT, UR4, 0x3, UPT ;  /* 0x000000030400788c */ /* 0x000fc8000bf05270 */
[----:B------:R-:W-:Y:S01]  /*6f30*/  PRMT R164, R164, 0x5410, R11 ;  /* 0x00005410a4a47816 */ /* 0x000fe2000000000b */
[----:B------:R-:W-:Y:S01]  /*6f40*/  IMAD.MOV.U32 R11, RZ, RZ, R47 ;  /* 0x000000ffff0b7224 */ /* 0x000fe200078e002f */
[----:B------:R-:W-:-:S04]  /*6f50*/  PLOP3.LUT P2, PT, PT, PT, UP0, 0x80, 0x0 ;  /* 0x000000000000781c */ /* 0x000fc80003f4f008 */
[----:B------:R-:W-:Y:S01]  /*6f60*/  PRMT R159, R12, 0x5410, R11 ;  /* 0x000054100c9f7816 */ /* 0x000fe2000000000b */
[----:B------:R-:W-:Y:S02]  /*6f70*/  IMAD.MOV.U32 R12, RZ, RZ, R44 ;  /* 0x000000ffff0c7224 */ /* 0x000fe400078e002c */
[----:B------:R-:W-:-:S05]  /*6f80*/  IMAD.MOV.U32 R11, RZ, RZ, R45 ;  /* 0x000000ffff0b7224 */ /* 0x000fca00078e002d */
[----:B------:R-:W-:Y:S01]  /*6f90*/  PRMT R160, R12, 0x5410, R11 ;  /* 0x000054100ca07816 */ /* 0x000fe2000000000b */
[----:B------:R-:W-:Y:S02]  /*6fa0*/  IMAD.MOV.U32 R11, RZ, RZ, R51 ;  /* 0x000000ffff0b7224 */ /* 0x000fe400078e0033 */
[----:B------:R-:W-:-:S03]  /*6fb0*/  IMAD.MOV.U32 R12, RZ, RZ, R50 ;  /* 0x000000ffff0c7224 */ /* 0x000fc600078e0032 */
[----:B------:R-:W-:Y:S01]  /*6fc0*/  PRMT R163, R163, 0x5410, R11 ;  /* 0x00005410a3a37816 */ /* 0x000fe2000000000b */
[----:B------:R-:W-:Y:S01]  /*6fd0*/  IMAD.MOV.U32 R11, RZ, RZ, R49 ;  /* 0x000000ffff0b7224 */ /* 0x000fe200078e0031 */
[----:B------:R-:W-:Y:S02]  /*6fe0*/  PRMT R161, R161, 0x5410, R12 ;  /* 0x00005410a1a17816 */ /* 0x000fe4000000000c */
[----:B------:R-:W-:Y:S02]  /*6ff0*/  MOV R12, R48 ;  /* 0x00000030000c7202 */ /* 0x000fe40000000f00 */
[----:B------:R-:W-:Y:S01]  /*7000*/  PRMT R166, R11, 0x7610, R166 ;  /* 0x000076100ba67816 */ /* 0x000fe200000000a6 */
[----:B------:R-:W-:Y:S01]  /*7010*/  IMAD.MOV.U32 R11, RZ, RZ, R54 ;  /* 0x000000ffff0b7224 */ /* 0x000fe200078e0036 */
[----:B------:R-:W-:Y:S01]  /*7020*/  PRMT R162, R162, 0x5410, R12 ;  /* 0x00005410a2a27816 */ /* 0x000fe2000000000c */
[----:B------:R-:W-:-:S03]  /*7030*/  IMAD.MOV.U32 R12, RZ, RZ, R55 ;  /* 0x000000ffff0c7224 */ /* 0x000fc600078e0037 */
[----:B------:R-:W-:Y:S01]  /*7040*/  PRMT R166, R166, 0x5410, R11 ;  /* 0x00005410a6a67816 */ /* 0x000fe2000000000b */
[----:B------:R-:W-:Y:S01]  /*7050*/  IMAD.MOV.U32 R11, RZ, RZ, R52 ;  /* 0x000000ffff0b7224 */ /* 0x000fe200078e0034 */
[----:B------:R-:W-:Y:S01]  /*7060*/  PRMT R167, R12, 0x7610, R167 ;  /* 0x000076100ca77816 */ /* 0x000fe200000000a7 */
[----:B------:R-:W-:-:S03]  /*7070*/  IMAD.MOV.U32 R12, RZ, RZ, R53 ;  /* 0x000000ffff0c7224 */ /* 0x000fc600078e0035 */
[----:B------:R-:W-:Y:S01]  /*7080*/  PRMT R167, R167, 0x5410, R11 ;  /* 0x00005410a7a77816 */ /* 0x000fe2000000000b */
[----:B-----5:R-:W-:Y:S01]  /*7090*/  IMAD.MOV.U32 R11, RZ, RZ, R59 ;  /* 0x000000ffff0b7224 */ /* 0x020fe200078e003b */
[----:B------:R-:W-:Y:S02]  /*70a0*/  PRMT R146, R12, 0x7610, R146 ;  /* 0x000076100c927816 */ /* 0x000fe40000000092 */
        /* <DEDUP_REMOVED lines=40> */
.L_x_4901:
[----:B------:R-:W-:Y:S01]  /*7330*/  LEA R87, R17, R2, 0x3 ;  /* 0x0000000211577211 */ /* 0x000fe200078e18ff */
[----:B------:R-:W-:Y:S01]  /*7340*/  BSSY B1, `(.L_x_4902) ;  /* 0x0000004000017945 */ /* 0x000fe20003800000 */
[----:B------:R-:W-:-:S04]  /*7350*/  SHF.L.U32 R88, R220, 0x1f, RZ ;  /* 0x0000001fdc587819 */ /* 0x000fc800000006ff */
[----:B------:R-:W0:Y:S02]  /*7360*/  SYNCS.PHASECHK.TRANS64.TRYWAIT P5, [R87+URZ+0x30890], R88 ;  /* 0x03089058570075a7 */ /* 0x000e2400080a017f */
[----:B0-----:R-:W-:Y:S05]  /*7370*/  @!P5 BRA `(.L_x_4903) ;  /* 0x000002700018d947 */ /* 0x001fea0003800000 */
.L_x_5281:
[----:B------:R-:W-:Y:S05]  /*7380*/  BSYNC B1 ;  /* 0x0000000000017941 */ /* 0x000fea0003800000 */
.L_x_4902:
[----:B------:R-:W1:Y:S01]  /*7390*/  LDC R128, c[0x0][0x2f4] ;  /* 0x0000bd00ff807b82 */ /* 0x000e620000000800 */
[----:B------:R-:W-:Y:S01]  /*73a0*/  UMOV UR4, 0xffffffff ;  /* 0xffffffff00047882 */ /* 0x000fe20000000000 */
[----:B-1----:R-:W-:Y:S02]  /*73b0*/  IMAD.IADD R132, R128, 0x1, -R119 ;  /* 0x0000000180847824 */ /* 0x002fe400078e0a77 */
[----:B------:R-:W-:Y:S05]  /*73c0*/  BRA.DIV UR4, `(.L_x_4904) ;  /* 0x0000027204187947 */ /* 0x000fea000b800000 */
[----:B------:R1:W2:Y:S04]  /*73d0*/  SHFL.IDX PT, R115, R116, RZ, 0x1c1f ;  /* 0x001c1fff74737589 */ /* 0x0002a800000e0000 */
[----:B------:R1:W3:Y:S02]  /*73e0*/  SHFL.IDX PT, R11, R117, RZ, 0x1c1f ;  /* 0x001c1fff750b7589 */ /* 0x0002e400000e0000 */
.L_x_5285:
        /* <DEDUP_REMOVED lines=8> */
[----:B------:R-:W-:Y:S01]  /*7470*/  BSSY B3, `(.L_x_4909) ;  /* 0x000006e000037945 */ /* 0x000fe20003800000 */
[----:B------:R-:W-:Y:S02]  /*7480*/  SHF.R.U32.HI R14, RZ, 0x3, R229 ;  /* 0x00000003ff0e7819 */ /* 0x000fe400000116e5 */
        /* <DEDUP_REMOVED lines=27> */
[----:B------:R-:W-:Y:S01]  /*7640*/  HADD2.F32 R148, -RZ, R140.H0_H0 ;  /* 0x2000008cff947230 */ /* 0x000fe20000004100 */
[----:B------:R-:W-:Y:S01]  /*7650*/  SHF.R.U32.HI R43, RZ, 0x10, R43 ;  /* 0x00000010ff2b7819 */ /* 0x000fe2000001162b */
[----:B------:R-:W-:-:S02]  /*7660*/  HADD2.F32 R147, -RZ, R147.H0_H0 ;  /* 0x20000093ff937230 */ /* 0x000fc40000004100 */
[CC--:B------:R-:W-:Y:S01]  /*7670*/  FMUL.FTZ R81, R13.reuse, R146.reuse ;  /* 0x000000920d517220 */ /* 0x0c0fe20000410000 */
        /* <DEDUP_REMOVED lines=13> */
[CC--:B------:R-:W-:Y:S01]  /*7750*/  FMUL.FTZ R140, R145.reuse, R146.reuse ;  /* 0x00000092918c7220 */ /* 0x0c0fe20000410000 */
[C---:B------:R-:W-:Y:S01]  /*7760*/  FMUL.FTZ R146, R52.reuse, R146 ;  /* 0x0000009234927220 */ /* 0x040fe20000410000 */
[----:B------:R-:W-:Y:S02]  /*7770*/  HADD2.F32 R40, -RZ, R40.H0_H0 ;  /* 0x20000028ff287230 */ /* 0x000fe40000004100 */
[-C--:B------:R-:W-:Y:S01]  /*7780*/  FFMA.FTZ R52, R52, R41.reuse, -R140 ;  /* 0x0000002934347223 */ /* 0x080fe2000001088c */
[----:B------:R-:W-:Y:S01]  /*7790*/  FFMA.FTZ R41, R145, R41, R146 ;  /* 0x0000002991297223 */ /* 0x000fe20000010092 */
[----:B------:R-:W-:-:S02]  /*77a0*/  HADD2.F32 R145, -RZ, R83.H0_H0 ;  /* 0x20000053ff917230 */ /* 0x000fc40000004100 */
[----:B------:R-:W-:Y:S01]  /*77b0*/  HADD2.F32 R146, -RZ, R165.H0_H0 ;  /* 0x200000a5ff927230 */ /* 0x000fe20000004100 */
[----:B------:R-:W-:Y:S01]  /*77c0*/  F2FP.F16.F32.PACK_AB R52, R52, R81 ;  /* 0x000000513434723e */ /* 0x000fe200000000ff */
[----:B------:R-:W-:Y:S02]  /*77d0*/  HADD2.F32 R54, -RZ, R54.H0_H0 ;  /* 0x20000036ff367230 */ /* 0x000fe40000004100 */
[-C--:B------:R-:W-:Y:S01]  /*77e0*/  FMUL.FTZ R140, R145, R147.reuse ;  /* 0x00000093918c7220 */ /* 0x080fe20000410000 */
[C---:B------:R-:W-:Y:S01]  /*77f0*/  FMUL.FTZ R147, R148.reuse, R147 ;  /* 0x0000009394937220 */ /* 0x040fe20000410000 */
[----:B------:R-:W-:Y:S01]  /*7800*/  HADD2.F32 R42, -RZ, R42.H0_H0 ;  /* 0x2000002aff2a7230 */ /* 0x000fe20000004100 */
[----:B------:R-:W-:Y:S01]  /*7810*/  F2FP.F16.F32.PACK_AB R41, R41, R13 ;  /* 0x0000000d2929723e */ /* 0x000fe200000000ff */
[-C--:B------:R-:W-:Y:S01]  /*7820*/  FFMA.FTZ R140, R148, R146.reuse, -R140 ;  /* 0x00000092948c7223 */ /* 0x080fe2000001088c */
[----:B------:R-:W-:Y:S01]  /*7830*/  FFMA.FTZ R145, R145, R146, R147 ;  /* 0x0000009291917223 */ /* 0x000fe20000010093 */
[----:B------:R-:W-:Y:S01]  /*7840*/  SHF.R.U32.HI R146, RZ, 0x10, R55 ;  /* 0x00000010ff927819 */ /* 0x000fe20000011637 */
[----:B------:R-:W-:-:S02]  /*7850*/  HADD2.F32 R55, -RZ, R83.H1_H1 ;  /* 0x30000053ff377230 */ /* 0x000fc40000004100 */
[----:B------:R-:W-:Y:S02]  /*7860*/  HADD2.F32 R148, -RZ, R167.H1_H1 ;  /* 0x300000a7ff947230 */ /* 0x000fe40000004100 */
[----:B------:R-:W-:Y:S02]  /*7870*/  HADD2.F32 R83, -RZ, R146.H0_H0 ;  /* 0x20000092ff537230 */ /* 0x000fe40000004100 */
[----:B------:R-:W-:Y:S02]  /*7880*/  HADD2.F32 R146, -RZ, R43.H0_H0 ;  /* 0x2000002bff927230 */ /* 0x000fe40000004100 */
[----:B------:R-:W-:Y:S02]  /*7890*/  IMAD.MOV.U32 R13, RZ, RZ, R52 ;  /* 0x000000ffff0d7224 */ /* 0x000fe400078e0034 */
[----:B------:R-:W-:Y:S01]  /*78a0*/  FMUL.FTZ R43, R55, R83 ;  /* 0x00000053372b7220 */ /* 0x000fe20000410000 */
[----:B------:R-:W-:-:S03]  /*78b0*/  IMAD.MOV.U32 R81, RZ, RZ, R41 ;  /* 0x000000ffff517224 */ /* 0x000fc600078e0029 */
[C---:B------:R-:W-:Y:S01]  /*78c0*/  FFMA.FTZ R43, R15.reuse, R146, -R43 ;  /* 0x000000920f2b7223 */ /* 0x040fe2000001082b */
[----:B------:R-:W-:Y:S01]  /*78d0*/  FMUL.FTZ R15, R15, R83 ;  /* 0x000000530f0f7220 */ /* 0x000fe20000410000 */
[----:B------:R-:W-:-:S03]  /*78e0*/  HADD2.F32 R83, -RZ, R165.H1_H1 ;  /* 0x300000a5ff537230 */ /* 0x000fc60000004100 */
        /* <DEDUP_REMOVED lines=21> */
[CC--:B------:R-:W-:Y:S01]  /*7a40*/  FMUL.FTZ R83, R53.reuse, R146.reuse ;  /* 0x0000009235537220 */ /* 0x0c0fe20000410000 */
        /* <DEDUP_REMOVED lines=11> */
[----:B------:R-:W-:Y:S01]  /*7b00*/  F2FP.F16.F32.PACK_AB R53, R53, R83 ;  /* 0x000000533535723e */ /* 0x000fe200000000ff */
[----:B------:R-:W-:Y:S01]  /*7b10*/  IMAD.MOV.U32 R83, RZ, RZ, R145 ;  /* 0x000000ffff537224 */ /* 0x000fe200078e0091 */
[----:B------:R-:W-:Y:S02]  /*7b20*/  F2FP.F16.F32.PACK_AB R54, R54, R146 ;  /* 0x000000923636723e */ /* 0x000fe400000000ff */
[----:B------:R-:W-:-:S03]  /*7b30*/  MOV R14, R53 ;  /* 0x00000035000e7202 */ /* 0x000fc60000000f00 */
[----:B------:R-:W-:-:S07]  /*7b40*/  IMAD.MOV.U32 R82, RZ, RZ, R54 ;  /* 0x000000ffff527224 */ /* 0x000fce00078e0036 */
.L_x_4910:
[----:B------:R-:W-:Y:S05]  /*7b50*/  BSYNC B3 ;  /* 0x0000000000037941 */ /* 0x000fea0003800000 */
.L_x_4909:
[----:B------:R-:W-:-:S04]  /*7b60*/  LEA R40, P3, R6, R11, 0x1 ;  /* 0x0000000b06287211 */ /* 0x000fc800078608ff */
[----:B--2---:R-:W-:Y:S02]  /*7b70*/  LEA.HI.X R41, R6, R115, R108, 0x1, P3 ;  /* 0x0000007306297211 */ /* 0x004fe400018f0c6c */
[----:B------:R-:W-:-:S03]  /*7b80*/  ISETP.GE.AND P3, PT, R139, R128, PT ;  /* 0x000000808b00720c */ /* 0x000fc60003f66270 */
[----:B----4-:R2:W-:Y:S10]  /*7b90*/  ST.E.128 desc[UR60][R40.64], R12 ;  /* 0x0000000c28007985 */ /* 0x0105f4000c101d3c */
[----:B--2---:R-:W-:-:S05]  /*7ba0*/  @!P3 IMAD.WIDE R12, R139, 0x2, R114 ;  /* 0x000000028b0cb825 */ /* 0x004fca00078e0272 */
[----:B---3--:R3:W-:Y:S02]  /*7bb0*/  @!P3 ST.E.128 desc[UR60][R12.64], R80 ;  /* 0x000000500c00b985 */ /* 0x0087e4000c101d3c */
.L_x_4908:
[----:B------:R-:W-:Y:S05]  /*7bc0*/  BSYNC B2 ;  /* 0x0000000000027941 */ /* 0x000fea0003800000 */
.L_x_4907:
[----:B------:R-:W-:Y:S01]  /*7bd0*/  ISETP.NE.AND P3, PT, R10, RZ, PT ;  /* 0x000000ff0a00720c */ /* 0x000fe20003f65270 */
[----:B------:R-:W-:-:S12]  /*7be0*/  BSSY B2, `(.L_x_4911) ;  /* 0x0000079000027945 */ /* 0x000fd80003800000 */
[----:B------:R-:W-:Y:S05]  /*7bf0*/  @!P3 BRA `(.L_x_4912) ;  /* 0x0000000400dcb947 */ /* 0x000fea0003800000 */
[----:B------:R-:W4:Y:S01]  /*7c00*/  LDL R15, [R1+0x30] ;  /* 0x00003000010f7983 */ /* 0x000f220000100800 */
[----:B---3--:R-:W-:Y:S01]  /*7c10*/  SEL R12, R119, R132, !P1 ;  /* 0x00000084770c7207 */ /* 0x008fe20004800000 */
        /* <DEDUP_REMOVED lines=108> */
[----:B------:R-:W-:Y:S02]  /*82e0*/  IMAD.MOV.U32 R14, RZ, RZ, R50 ;  /* 0x000000ffff0e7224 */ /* 0x000fe400078e0032 */
[----:B------:R-:W-:-:S07]  /*82f0*/  IMAD.MOV.U32 R42, RZ, RZ, R39 ;  /* 0x000000ffff2a7224 */ /* 0x000fce00078e0027 */
.L_x_4914:
[----:B------:R-:W-:Y:S05]  /*8300*/  BSYNC B3 ;  /* 0x0000000000037941 */ /* 0x000fea0003800000 */
.L_x_4913:
[----:B------:R-:W-:-:S04]  /*8310*/  LEA R36, P3, R7, R11, 0x1 ;  /* 0x0000000b07247211 */ /* 0x000fc800078608ff */
[----:B--2---:R-:W-:Y:S02]  /*8320*/  LEA.HI.X R37, R7, R115, R107, 0x1, P3 ;  /* 0x0000007307257211 */ /* 0x004fe400018f0c6b */
[----:B------:R-:W-:-:S03]  /*8330*/  ISETP.GE.AND P3, PT, R52, R128, PT ;  /* 0x000000803400720c */ /* 0x000fc60003f66270 */
[----:B----4-:R2:W-:Y:S10]  /*8340*/  ST.E.128 desc[UR60][R36.64], R12 ;  /* 0x0000000c24007985 */ /* 0x0105f4000c101d3c */
[----:B--2---:R-:W-:-:S05]  /*8350*/  @!P3 IMAD.WIDE R12, R52, 0x2, R114 ;  /* 0x00000002340cb825 */ /* 0x004fca00078e0272 */
[----:B---3--:R4:W-:Y:S02]  /*8360*/  @!P3 ST.E.128 desc[UR60][R12.64], R40 ;  /* 0x000000280c00b985 */ /* 0x0089e4000c101d3c */
.L_x_4912:
[----:B------:R-:W-:Y:S05]  /*8370*/  BSYNC B2 ;  /* 0x0000000000027941 */ /* 0x000fea0003800000 */
.L_x_4911:
[----:B------:R-:W-:-:S13]  /*8380*/  ISETP.NE.AND P3, PT, R20, RZ, PT ;  /* 0x000000ff1400720c */ /* 0x000fda0003f65270 */
[----:B------:R-:W-:Y:S05]  /*8390*/  @!P3 BRA `(.L_x_4906) ;  /* 0x0000000400e0b947 */ /* 0x000fea0003800000 */
[----:B------:R-:W5:Y:S01]  /*83a0*/  LDL R15, [R1+0x30] ;  /* 0x00003000010f7983 */ /* 0x000f620000100800 */
[----:B------:R-:W-:Y:S01]  /*83b0*/  LOP3.LUT P5, RZ, R16, 0x1, RZ, 0xc0, !PT ;  /* 0x0000000110ff7812 */ /* 0x000fe200078ac0ff */
[----:B------:R-:W-:Y:S01]  /*83c0*/  BSSY B2, `(.L_x_4915) ;  /* 0x0000071000027945 */ /* 0x000fe20003800000 */
[C---:B----4-:R-:W-:Y:S02]  /*83d0*/  LEA R40, P3, R8.reuse, R11, 0x1 ;  /* 0x0000000b08287211 */ /* 0x050fe400078608ff */
[----:B------:R-:W-:Y:S02]  /*83e0*/  SEL R11, R119, R132, !P5 ;  /* 0x00000084770b7207 */ /* 0x000fe40006800000 */
[----:B------:R-:W-:Y:S02]  /*83f0*/  SHF.R.U32.HI R14, RZ, 0x3, R229 ;  /* 0x00000003ff0e7819 */ /* 0x000fe400000116e5 */
[----:B---3--:R-:W-:Y:S02]  /*8400*/  SHF.R.S32.HI R12, RZ, 0x1f, R11 ;  /* 0x0000001fff0c7819 */ /* 0x008fe4000001140b */
[----:B--2---:R-:W-:-:S02]  /*8410*/  LEA.HI.X R41, R8, R115, R106, 0x1, P3 ;  /* 0x0000007308297211 */ /* 0x004fc400018f0c6a */
[----:B------:R-:W-:Y:S02]  /*8420*/  LEA.HI R11, R12, R11, RZ, 0x4 ;  /* 0x0000000b0c0b7211 */ /* 0x000fe400078f20ff */
[----:B------:R-:W-:Y:S02]  /*8430*/  ISETP.GE.AND P3, PT, R194, R118, PT ;  /* 0x00000076c200720c */ /* 0x000fe40003f66270 */
[----:B------:R-:W-:-:S04]  /*8440*/  LEA.HI.SX32 R11, R11, R110, 0x1c ;  /* 0x0000006e0b0b7211 */ /* 0x000fc800078fe2ff */
[----:B------:R-:W-:-:S04]  /*8450*/  SHF.R.S32.HI R13, RZ, 0x1f, R11 ;  /* 0x0000001fff0d7819 */ /* 0x000fc8000001140b */
        /* <DEDUP_REMOVED lines=11> */
[----:B------:R-:W2:Y:S04]  /*8510*/  LDS.128 R36, [R36+0x1e400] ;  /* 0x01e4000024247984 */ /* 0x000ea80000000c00 */
[----:B------:R-:W3:Y:S01]  /*8520*/  LDS.128 R12, [R12+0x1e400] ;  /* 0x01e400000c0c7984 */ /* 0x000ee20000000c00 */
[----:B------:R-:W-:Y:S05]  /*8530*/  @P3 BRA `(.L_x_4916) ;  /* 0x0000000400643947 */ /* 0x000fea0003800000 */
[----:B------:R-:W-:Y:S01]  /*8540*/  HADD2.F32 R43, -RZ, R160.H1_H1 ;  /* 0x300000a0ff2b7230 */ /* 0x000fe20000004100 */
[--C-:B------:R-:W-:Y:S01]  /*8550*/  SHF.R.U64 R32, R32, 0x10, R33.reuse ;  /* 0x0000001020207819 */ /* 0x100fe20000001221 */
[----:B--2---:R-:W-:Y:S01]  /*8560*/  HADD2.F32 R42, -RZ, R37.H0_H0 ;  /* 0x20000025ff2a7230 */ /* 0x004fe20000004100 */
[----:B------:R-:W-:Y:S01]  /*8570*/  SHF.R.U32.HI R33, RZ, 0x10, R33 ;  /* 0x00000010ff217819 */ /* 0x000fe20000011621 */
[----:B---3--:R-:W-:Y:S01]  /*8580*/  HADD2.F32 R49, -RZ, R13.H0_H0 ;  /* 0x2000000dff317230 */ /* 0x008fe20000004100 */
[----:B------:R-:W-:Y:S01]  /*8590*/  SHF.R.U64 R44, R44, 0x10, R45 ;  /* 0x000000102c2c7819 */ /* 0x000fe2000000122d */
[----:B------:R-:W-:Y:S02]  /*85a0*/  HADD2.F32 R48, -RZ, R158.H1_H1 ;  /* 0x3000009eff307230 */ /* 0x000fe40000004100 */
[-C--:B------:R-:W-:Y:S01]  /*85b0*/  FMUL.FTZ R50, R42, R43.reuse ;  /* 0x0000002b2a327220 */ /* 0x080fe20000410000 */
[----:B------:R-:W-:Y:S02]  /*85c0*/  HADD2.F32 R37, -RZ, R37.H1_H1 ;  /* 0x30000025ff257230 */ /* 0x000fe40000004100 */
[----:B------:R-:W-:Y:S01]  /*85d0*/  FMUL.FTZ R43, R49, R43 ;  /* 0x0000002b312b7220 */ /* 0x000fe20000410000 */
[----:B------:R-:W-:-:S02]  /*85e0*/  HADD2.F32 R13, -RZ, R13.H1_H1 ;  /* 0x3000000dff0d7230 */ /* 0x000fc40000004100 */
[-C--:B------:R-:W-:Y:S01]  /*85f0*/  FFMA.FTZ R50, R49, R48.reuse, -R50 ;  /* 0x0000003031327223 */ /* 0x080fe20000010832 */
[----:B------:R-:W-:Y:S02]  /*8600*/  HADD2.F32 R33, -RZ, R33.H0_H0 ;  /* 0x20000021ff217230 */ /* 0x000fe40000004100 */
[----:B------:R-:W-:Y:S01]  /*8610*/  FFMA.FTZ R42, R42, R48, R43 ;  /* 0x000000302a2a7223 */ /* 0x000fe2000001002b */
[----:B------:R-:W-:Y:S01]  /*8620*/  SHF.R.U32.HI R43, RZ, 0x10, R45 ;  /* 0x00000010ff2b7819 */ /* 0x000fe2000001162d */
[--C-:B------:R-:W-:Y:S01]  /*8630*/  HADD2.F32 R45, -RZ, R15.reuse.H0_H0 ;  /* 0x2000000fff2d7230 */ /* 0x100fe20000004100 */
[--C-:B------:R-:W-:Y:S01]  /*8640*/  SHF.R.U64 R34, R34, 0x10, R35.reuse ;  /* 0x0000001022227819 */ /* 0x100fe20000001223 */
[----:B------:R-:W-:Y:S01]  /*8650*/  HADD2.F32 R15, -RZ, R15.H1_H1 ;  /* 0x3000000fff0f7230 */ /* 0x000fe20000004100 */
[----:B------:R-:W-:Y:S01]  /*8660*/  SHF.R.U32.HI R35, RZ, 0x10, R35 ;  /* 0x00000010ff237819 */ /* 0x000fe20000011623 */
[----:B------:R-:W-:Y:S01]  /*8670*/  HADD2.F32 R43, -RZ, R43.H0_H0 ;  /* 0x2000002bff2b7230 */ /* 0x000fe20000004100 */
[----:B------:R-:W-:Y:S01]  /*8680*/  SHF.R.U64 R46, R46, 0x10, R47 ;  /* 0x000000102e2e7819 */ /* 0x000fe2000000122f */
[----:B------:R-:W-:-:S02]  /*8690*/  HADD2.F32 R160, -RZ, R160.H0_H0 ;  /* 0x200000a0ffa07230 */ /* 0x000fc40000004100 */
[----:B------:R-:W-:Y:S02]  /*86a0*/  HADD2.F32 R35, -RZ, R35.H0_H0 ;  /* 0x20000023ff237230 */ /* 0x000fe40000004100 */
[-C--:B------:R-:W-:Y:S01]  /*86b0*/  FMUL.FTZ R48, R37, R43.reuse ;  /* 0x0000002b25307220 */ /* 0x080fe20000410000 */
[C---:B------:R-:W-:Y:S01]  /*86c0*/  FMUL.FTZ R43, R13.reuse, R43 ;  /* 0x0000002b0d2b7220 */ /* 0x040fe20000410000 */
[----:B------:R-:W-:Y:S02]  /*86d0*/  HADD2.F32 R158, -RZ, R158.H0_H0 ;  /* 0x2000009eff9e7230 */ /* 0x000fe40000004100 */
[-C--:B------:R-:W-:Y:S01]  /*86e0*/  FFMA.FTZ R48, R13, R33.reuse, -R48 ;  /* 0x000000210d307223 */ /* 0x080fe20000010830 */
[----:B------:R-:W-:Y:S02]  /*86f0*/  IMAD.MOV.U32 R13, RZ, RZ, R39 ;  /* 0x000000ffff0d7224 */ /* 0x000fe400078e0027 */
[----:B------:R-:W-:Y:S01]  /*8700*/  FFMA.FTZ R43, R37, R33, R43 ;  /* 0x00000021252b7223 */ /* 0x000fe2000001002b */
[----:B------:R-:W-:-:S02]  /*8710*/  HADD2.F32 R33, -RZ, R159.H1_H1 ;  /* 0x3000009fff217230 */ /* 0x000fc40000004100 */
[----:B------:R-:W-:Y:S01]  /*8720*/  HADD2.F32 R39, -RZ, R157.H1_H1 ;  /* 0x3000009dff277230 */ /* 0x000fe20000004100 */
[----:B------:R-:W-:Y:S01]  /*8730*/  F2FP.F16.F32.PACK_AB R48, R48, R50 ;  /* 0x000000323030723e */ /* 0x000fe200000000ff */
[--C-:B------:R-:W-:Y:S01]  /*8740*/  HADD2.F32 R37, -RZ, R13.reuse.H0_H0 ;  /* 0x2000000dff257230 */ /* 0x100fe20000004100 */
[----:B------:R-:W-:Y:S01]  /*8750*/  F2FP.F16.F32.PACK_AB R42, R43, R42 ;  /* 0x0000002a2b2a723e */ /* 0x000fe200000000ff */
[----:B------:R-:W-:Y:S02]  /*8760*/  HADD2.F32 R13, -RZ, R13.H1_H1 ;  /* 0x3000000dff0d7230 */ /* 0x000fe40000004100 */
[----:B------:R-:W-:Y:S02]  /*8770*/  HADD2.F32 R44, -RZ, R44.H0_H0 ;  /* 0x2000002cff2c7230 */ /* 0x000fe40000004100 */
[-C--:B------:R-:W-:Y:S01]  /*8780*/  FMUL.FTZ R49, R37, R33.reuse ;  /* 0x0000002125317220 */ /* 0x080fe20000410000 */
[----:B------:R-:W-:Y:S01]  /*8790*/  FMUL.FTZ R33, R45, R33 ;  /* 0x000000212d217220 */ /* 0x000fe20000410000 */
[----:B------:R-:W-:-:S02]  /*87a0*/  HADD2.F32 R32, -RZ, R32.H0_H0 ;  /* 0x20000020ff207230 */ /* 0x000fc40000004100 */
[-C--:B------:R-:W-:Y:S01]  /*87b0*/  FFMA.FTZ R49, R45, R39.reuse, -R49 ;  /* 0x000000272d317223 */ /* 0x080fe20000010831 */
[----:B------:R-:W-:Y:S01]  /*87c0*/  FFMA.FTZ R33, R37, R39, R33 ;  /* 0x0000002725217223 */ /* 0x000fe20000010021 */
[----:B------:R-:W-:Y:S01]  /*87d0*/  SHF.R.U32.HI R37, RZ, 0x10, R47 ;  /* 0x00000010ff257819 */ /* 0x000fe2000001162f */
[----:B------:R-:W-:Y:S02]  /*87e0*/  HADD2.F32 R159, -RZ, R159.H0_H0 ;  /* 0x2000009fff9f7230 */ /* 0x000fe40000004100 */
[----:B------:R-:W-:Y:S02]  /*87f0*/  HADD2.F32 R157, -RZ, R157.H0_H0 ;  /* 0x2000009dff9d7230 */ /* 0x000fe40000004100 */
[----:B------:R-:W-:Y:S02]  /*8800*/  HADD2.F32 R37, -RZ, R37.H0_H0 ;  /* 0x20000025ff257230 */ /* 0x000fe40000004100 */
[----:B------:R-:W-:Y:S02]  /*8810*/  HADD2.F32 R46, -RZ, R46.H0_H0 ;  /* 0x2000002eff2e7230 */ /* 0x000fe40000004100 */
[----:B------:R-:W-:-:S02]  /*8820*/  HADD2.F32 R34, -RZ, R34.H0_H0 ;  /* 0x20000022ff227230 */ /* 0x000fc40000004100 */
        /* <DEDUP_REMOVED lines=12> */
[----:B------:R-:W-:Y:S01]  /*88f0*/  FFMA.FTZ R35, R15, R158, -R35 ;  /* 0x0000009e0f237223 */ /* 0x000fe20000010823 */
[----:B------:R-:W-:-:S02]  /*8900*/  HADD2.F32 R15, -RZ, R14.H0_H0 ;  /* 0x2000000eff0f7230 */ /* 0x000fc40000004100 */
[----:B------:R-:W-:Y:S01]  /*8910*/  FFMA.FTZ R160, R13, R158, R160 ;  /* 0x0000009e0da07223 */ /* 0x000fe200000100a0 */
[-C--:B------:R-:W-:Y:S01]  /*8920*/  FMUL.FTZ R13, R36, R44.reuse ;  /* 0x0000002c240d7220 */ /* 0x080fe20000410000 */
[C---:B------:R-:W-:Y:S01]  /*8930*/  FMUL.FTZ R44, R12.reuse, R44 ;  /* 0x0000002c0c2c7220 */ /* 0x040fe20000410000 */
[----:B------:R-:W-:Y:S02]  /*8940*/  HADD2.F32 R14, -RZ, R14.H1_H1 ;  /* 0x3000000eff0e7230 */ /* 0x000fe40000004100 */
[-C--:B------:R-:W-:Y:S01]  /*8950*/  FFMA.FTZ R13, R12, R32.reuse, -R13 ;  /* 0x000000200c0d7223 */ /* 0x080fe2000001080d */
[--C-:B------:R-:W-:Y:S02]  /*8960*/  HADD2.F32 R12, -RZ, R38.reuse.H0_H0 ;  /* 0x20000026ff0c7230 */ /* 0x100fe40000004100 */
[----:B------:R-:W-:Y:S01]  /*8970*/  FFMA.FTZ R44, R36, R32, R44 ;  /* 0x00000020242c7223 */ /* 0x000fe2000001002c */
[----:B------:R-:W-:Y:S01]  /*8980*/  HADD2.F32 R38, -RZ, R38.H1_H1 ;  /* 0x30000026ff267230 */ /* 0x000fe20000004100 */
[----:B------:R-:W-:Y:S01]  /*8990*/  F2FP.F16.F32.PACK_AB R13, R13, R35 ;  /* 0x000000230d0d723e */ /* 0x000fe200000000ff */
[-C--:B------:R-:W-:Y:S01]  /*89a0*/  FMUL.FTZ R32, R12, R159.reuse ;  /* 0x0000009f0c207220 */ /* 0x080fe20000410000 */
[----:B------:R-:W-:Y:S01]  /*89b0*/  FMUL.FTZ R159, R15, R159 ;  /* 0x0000009f0f9f7220 */ /* 0x000fe20000410000 */
[----:B------:R-:W-:Y:S01]  /*89c0*/  F2FP.F16.F32.PACK_AB R44, R44, R160 ;  /* 0x000000a02c2c723e */ /* 0x000fe200000000ff */
[----:B------:R-:W-:-:S02]  /*89d0*/  IMAD.MOV.U32 R37, RZ, RZ, R42 ;  /* 0x000000ffff257224 */ /* 0x000fc400078e002a */
[-C--:B------:R-:W-:Y:S01]  /*89e0*/  FFMA.FTZ R32, R15, R157.reuse, -R32 ;  /* 0x0000009d0f207223 */ /* 0x080fe20000010820 */
[----:B------:R-:W-:Y:S01]  /*89f0*/  FFMA.FTZ R159, R12, R157, R159 ;  /* 0x0000009d0c9f7223 */ /* 0x000fe2000001009f */
[-C--:B------:R-:W-:Y:S01]  /*8a00*/  FMUL.FTZ R12, R38, R46.reuse ;  /* 0x0000002e260c7220 */ /* 0x080fe20000410000 */
[C---:B------:R-:W-:Y:S01]  /*8a10*/  FMUL.FTZ R46, R14.reuse, R46 ;  /* 0x0000002e0e2e7220 */ /* 0x040fe20000410000 */
[----:B------:R-:W-:Y:S01]  /*8a20*/  IMAD.MOV.U32 R15, RZ, RZ, R39 ;  /* 0x000000ffff0f7224 */ /* 0x000fe200078e0027 */
[----:B------:R-:W-:Y:S01]  /*8a30*/  MOV R36, R44 ;  /* 0x0000002c00247202 */ /* 0x000fe20000000f00 */
[-C--:B------:R-:W-:Y:S01]  /*8a40*/  FFMA.FTZ R12, R14, R34.reuse, -R12 ;  /* 0x000000220e0c7223 */ /* 0x080fe2000001080c */
[----:B------:R-:W-:Y:S01]  /*8a50*/  FFMA.FTZ R46, R38, R34, R46 ;  /* 0x00000022262e7223 */ /* 0x000fe2000001002e */
[----:B------:R-:W-:-:S03]  /*8a60*/  IMAD.MOV.U32 R39, RZ, RZ, R33 ;  /* 0x000000ffff277224 */ /* 0x000fc600078e0021 */
[----:B------:R-:W-:Y:S01]  /*8a70*/  F2FP.F16.F32.PACK_AB R32, R12, R32 ;  /* 0x000000200c20723e */ /* 0x000fe200000000ff */
[----:B------:R-:W-:Y:S01]  /*8a80*/  IMAD.MOV.U32 R12, RZ, RZ, R13 ;  /* 0x000000ffff0c7224 */ /* 0x000fe200078e000d */
[----:B------:R-:W-:Y:S01]  /*8a90*/  F2FP.F16.F32.PACK_AB R46, R46, R159 ;  /* 0x0000009f2e2e723e */ /* 0x000fe200000000ff */
[----:B------:R-:W-:Y:S02]  /*8aa0*/  IMAD.MOV.U32 R13, RZ, RZ, R48 ;  /* 0x000000ffff0d7224 */ /* 0x000fe400078e0030 */
[----:B------:R-:W-:Y:S02]  /*8ab0*/  IMAD.MOV.U32 R14, RZ, RZ, R32 ;  /* 0x000000ffff0e7224 */ /* 0x000fe400078e0020 */
[----:B------:R-:W-:-:S07]  /*8ac0*/  IMAD.MOV.U32 R38, RZ, RZ, R46 ;  /* 0x000000ffff267224 */ /* 0x000fce00078e002e */
.L_x_4916:
[----:B------:R-:W-:Y:S05]  /*8ad0*/  BSYNC B2 ;  /* 0x0000000000027941 */ /* 0x000fea0003800000 */
.L_x_4915:
[----:B------:R-:W-:Y:S01]  /*8ae0*/  ISETP.GE.AND P3, PT, R11, R128, PT ;  /* 0x000000800b00720c */ /* 0x000fe20003f66270 */
[----:B---3--:R3:W-:-:S12]  /*8af0*/  ST.E.128 desc[UR60][R40.64], R12 ;  /* 0x0000000c28007985 */ /* 0x0087d8000c101d3c */
[----:B------:R-:W-:-:S05]  /*8b00*/  @!P3 IMAD.WIDE R114, R11, 0x2, R114 ;  /* 0x000000020b72b825 */ /* 0x000fca00078e0272 */
[----:B--2---:R3:W-:Y:S02]  /*8b10*/  @!P3 ST.E.128 desc[UR60][R114.64], R36 ;  /* 0x000000247200b985 */ /* 0x0047e4000c101d3c */
.L_x_4906:
[----:B------:R-:W-:Y:S05]  /*8b20*/  BSYNC B1 ;  /* 0x0000000000017941 */ /* 0x000fea0003800000 */
.L_x_4905:
[----:B------:R-:W-:-:S03]  /*8b30*/  UMOV UR4, 0xffffffff ;  /* 0xffffffff00047882 */ /* 0x000fc60000000000 */
[----:B------:R-:W-:Y:S05]  /*8b40*/  BRA.DIV UR4, `(.L_x_4917) ;  /* 0x0000025a04847947 */ /* 0x000fea000b800000 */
[----:B-1----:R-:W1:Y:S04]  /*8b50*/  SHFL.IDX PT, R116, R116, 0x1, 0x1c1f ;  /* 0x003c1f0074747f89 */ /* 0x002e6800000e0000 */
[----:B------:R-:W0:Y:S02]  /*8b60*/  SHFL.IDX PT, R117, R117, 0x1, 0x1c1f ;  /* 0x003c1f0075757f89 */ /* 0x000e2400000e0000 */
.L_x_5289:
[----:B------:R-:W-:Y:S05]  /*8b70*/  @P4 BRA `(.L_x_4874) ;  /* 0x0000001c007c4947 */ /* 0x000fea0003800000 */
[----:B------:R-:W-:Y:S01]  /*8b80*/  ISETP.NE.AND P3, PT, R9, RZ, PT ;  /* 0x000000ff0900720c */ /* 0x000fe20003f65270 */
[----:B------:R-:W-:Y:S01]  /*8b90*/  BSSY B1, `(.L_x_4918) ;  /* 0x000007b000017945 */ /* 0x000fe20003800000 */
[----:B0--3--:R-:W-:Y:S01]  /*8ba0*/  MOV R36, R117 ;  /* 0x0000007500247202 */ /* 0x009fe20000000f00 */
[----:B-1----:R-:W-:-:S10]  /*8bb0*/  IMAD.MOV.U32 R37, RZ, RZ, R116 ;  /* 0x000000ffff257224 */ /* 0x002fd400078e0074 */
[----:B------:R-:W-:Y:S05]  /*8bc0*/  @!P3 BRA `(.L_x_4919) ;  /* 0x0000000400dcb947 */ /* 0x000fea0003800000 */
[----:B------:R-:W3:Y:S01]  /*8bd0*/  LDL R14, [R1+0x34] ;  /* 0x00003400010e7983 */ /* 0x000ee20000100800 */
[----:B------:R-:W-:Y:S01]  /*8be0*/  SEL R11, R119, R132, !P0 ;  /* 0x00000084770b7207 */ /* 0x000fe20004000000 */
[----:B------:R-:W-:Y:S01]  /*8bf0*/  BSSY B2, `(.L_x_4920) ;  /* 0x0000072000027945 */ /* 0x000fe20003800000 */
[----:B----4-:R-:W-:Y:S02]  /*8c00*/  SHF.R.U32.HI R13, RZ, 0x3, R226 ;  /* 0x00000003ff0d7819 */ /* 0x010fe400000116e2 */
[----:B------:R-:W-:Y:S02]  /*8c10*/  SHF.R.S32.HI R12, RZ, 0x1f, R11 ;  /* 0x0000001fff0c7819 */ /* 0x000fe4000001140b */
[----:B------:R-:W-:Y:S02]  /*8c20*/  LEA R38, P3, R6, R117, 0x1 ;  /* 0x0000007506267211 */ /* 0x000fe400078608ff */
[----:B------:R-:W-:Y:S02]  /*8c30*/  LEA.HI R11, R12, R11, RZ, 0x4 ;  /* 0x0000000b0c0b7211 */ /* 0x000fe400078f20ff */
[----:B------:R-:W-:-:S02]  /*8c40*/  ISETP.GE.AND P4, PT, R18, R118, PT ;  /* 0x000000761200720c */ /* 0x000fc40003f86270 */
[----:B------:R-:W-:Y:S02]  /*8c50*/  LEA.HI.SX32 R40, R11, R112, 0x1c ;  /* 0x000000700b287211 */ /* 0x000fe400078fe2ff */
[----:B------:R-:W-:Y:S02]  /*8c60*/  LEA.HI.X R39, R6, R116, R108, 0x1, P3 ;  /* 0x0000007406277211 */ /* 0x000fe400018f0c6c */
[----:B------:R-:W-:-:S04]  /*8c70*/  SHF.R.S32.HI R12, RZ, 0x1f, R40 ;  /* 0x0000001fff0c7819 */ /* 0x000fc80000011428 */
[----:B------:R-:W-:Y:S01]  /*8c80*/  LEA.HI R12, R12, R40, RZ, 0x3 ;  /* 0x000000280c0c7211 */ /* 0x000fe200078f18ff */
[----:B------:R-:W-:-:S03]  /*8c90*/  IMAD.SHL.U32 R40, R40, 0x8, RZ ;  /* 0x0000000828287824 */ /* 0x000fc600078e00ff */
[----:B------:R-:W-:Y:S02]  /*8ca0*/  SHF.R.S32.HI R12, RZ, 0x3, R12 ;  /* 0x00000003ff0c7819 */ /* 0x000fe4000001140c */
[----:B------:R-:W-:Y:S02]  /*8cb0*/  LOP3.LUT R11, R226, 0x38, R40, 0xf8, !PT ;  /* 0x00000038e20b7812 */ /* 0x000fe400078ef828 */
[----:B------:R-:W-:Y:S02]  /*8cc0*/  ISETP.GE.AND P3, PT, R40, R128, PT ;  /* 0x000000802800720c */ /* 0x000fe40003f66270 */
[----:B------:R-:W-:-:S11]  /*8cd0*/  LOP3.LUT R11, R11, R13, RZ, 0x3c, !PT ;  /* 0x0000000d0b0b7212 */ /* 0x000fd600078e3cff */
[----:B------:R-:W-:-:S04]  /*8ce0*/  @!P3 IMAD.WIDE R40, R40, 0x2, R36 ;  /* 0x000000022828b825 */ /* 0x000fc800078e0224 */
[----:B---3--:R-:W-:-:S04]  /*8cf0*/  IMAD R12, R12, 0x1800, R14 ;  /* 0x000018000c0c7824 */ /* 0x008fc800078e020e */
[----:B------:R-:W-:Y:S02]  /*8d00*/  IMAD.IADD R11, R12, 0x1, R11 ;  /* 0x000000010c0b7824 */ /* 0x000fe400078e020b */
[C---:B------:R-:W-:Y:S02]  /*8d10*/  IMAD R12, R17.reuse, 0x4800, R131 ;  /* 0x00004800110c7824 */ /* 0x040fe400078e0283 */
[----:B------:R-:W-:Y:S02]  /*8d20*/  IMAD R32, R17, 0x4800, R11 ;  /* 0x0000480011207824 */ /* 0x000fe400078e020b */
[--C-:B------:R-:W-:Y:S02]  /*8d30*/  IMAD R12, R12, 0x2, R2.reuse ;  /* 0x000000020c0c7824 */ /* 0x100fe400078e0202 */
[----:B------:R-:W-:-:S04]  /*8d40*/  IMAD R32, R32, 0x2, R2 ;  /* 0x0000000220207824 */ /* 0x000fc800078e0202 */
[----:B------:R-:W0:Y:S04]  /*8d50*/  LDS.128 R12, [R12+0x1e400] ;  /* 0x01e400000c0c7984 */ /* 0x000e280000000c00 */
[----:B------:R-:W1:Y:S01]  /*8d60*/  LDS.128 R32, [R32+0x1e400] ;  /* 0x01e4000020207984 */ /* 0x000e620000000c00 */
[----:B------:R-:W-:Y:S05]  /*8d70*/  @P4 BRA `(.L_x_4921) ;  /* 0x0000000400644947 */ /* 0x000fea0003800000 */
[----:B0-----:R-:W-:Y:S01]  /*8d80*/  MOV R11, R13 ;  /* 0x0000000d000b7202 */ /* 0x001fe20000000f00 */
        /* <DEDUP_REMOVED lines=15> */
[----:B------:R-:W-:Y:S01]  /*8e80*/  HADD2.F32 R13, -RZ, R33.H1_H1 ;  /* 0x30000021ff0d7230 */ /* 0x000fe20000004100 */
[----:B------:R-:W-:Y:S01]  /*8e90*/  SHF.R.U64 R66, R66, 0x10, R67 ;  /* 0x0000001042427819 */ /* 0x000fe20000001243 */
        /* <DEDUP_REMOVED lines=11> */
[----:B------:R-:W-:Y:S02]  /*8f50*/  IMAD.MOV.U32 R13, RZ, RZ, R15 ;  /* 0x000000ffff0d7224 */ /* 0x000fe400078e000f */
[----:B------:R-:W-:Y:S01]  /*8f60*/  HADD2.F32 R15, -RZ, R35.H0_H0 ;  /* 0x20000023ff0f7230 */ /* 0x000fe20000004100 */
[----:B------:R-:W-:Y:S01]  /*8f70*/  F2FP.F16.F32.PACK_AB R33, R33, R43 ;  /* 0x0000002b2121723e */ /* 0x000fe200000000ff */
[----:B------:R-:W-:Y:S01]  /*8f80*/  HADD2.F32 R46, -RZ, R153.H1_H1 ;  /* 0x30000099ff2e7230 */ /* 0x000fe20000004100 */
[----:B------:R-:W-:Y:S01]  /*8f90*/  F2FP.F16.F32.PACK_AB R11, R11, R42 ;  /* 0x0000002a0b0b723e */ /* 0x000fe200000000ff */
[----:B------:R-:W-:Y:S02]  /*8fa0*/  HADD2.F32 R44, -RZ, R13.H0_H0 ;  /* 0x2000000dff2c7230 */ /* 0x000fe40000004100 */
[----:B------:R-:W-:Y:S01]  /*8fb0*/  FMUL.FTZ R47, R15, R45 ;  /* 0x0000002d0f2f7220 */ /* 0x000fe20000410000 */
[----:B------:R-:W-:-:S02]  /*8fc0*/  HADD2.F32 R155, -RZ, R155.H0_H0 ;  /* 0x2000009bff9b7230 */ /* 0x000fc40000004100 */
[----:B------:R-:W-:Y:S02]  /*8fd0*/  HADD2.F32 R153, -RZ, R153.H0_H0 ;  /* 0x20000099ff997230 */ /* 0x000fe40000004100 */
[C---:B------:R-:W-:Y:S01]  /*8fe0*/  FMUL.FTZ R45, R44.reuse, R45 ;  /* 0x0000002d2c2d7220 */ /* 0x040fe20000410000 */
[-C--:B------:R-:W-:Y:S01]  /*8ff0*/  FFMA.FTZ R47, R44, R46.reuse, -R47 ;  /* 0x0000002e2c2f7223 */ /* 0x080fe2000001082f */
[----:B------:R-:W-:Y:S01]  /*9000*/  SHF.R.U32.HI R44, RZ, 0x10, R79 ;  /* 0x00000010ff2c7819 */ /* 0x000fe2000001164f */
[----:B------:R-:W-:Y:S02]  /*9010*/  HADD2.F32 R66, -RZ, R66.H0_H0 ;  /* 0x20000042ff427230 */ /* 0x000fe40000004100 */
[----:B------:R-:W-:Y:S01]  /*9020*/  FFMA.FTZ R45, R15, R46, R45 ;  /* 0x0000002e0f2d7223 */ /* 0x000fe2000001002d */
[----:B------:R-:W-:Y:S01]  /*9030*/  HADD2.F32 R15, -RZ, R35.H1_H1 ;  /* 0x30000023ff0f7230 */ /* 0x000fe20000004100 */
[----:B------:R-:W-:Y:S01]  /*9040*/  SHF.R.U32.HI R46, RZ, 0x10, R67 ;  /* 0x00000010ff2e7819 */ /* 0x000fe20000011643 */
[----:B------:R-:W-:-:S02]  /*9050*/  HADD2.F32 R35, -RZ, R44.H0_H0 ;  /* 0x2000002cff237230 */ /* 0x000fc40000004100 */
[----:B------:R-:W-:Y:S02]  /*9060*/  HADD2.F32 R44, -RZ, R13.H1_H1 ;  /* 0x3000000dff2c7230 */ /* 0x000fe40000004100 */
        /* <DEDUP_REMOVED lines=26> */
[----:B------:R-:W-:-:S02]  /*9210*/  F2FP.F16.F32.PACK_AB R76, R76, R156 ;  /* 0x0000009c4c4c723e */ /* 0x000fc400000000ff */
[-C--:B------:R-:W-:Y:S01]  /*9220*/  FFMA.FTZ R32, R15, R153.reuse, -R32 ;  /* 0x000000990f207223 */ /* 0x080fe20000010820 */
[-C--:B------:R-:W-:Y:S01]  /*9230*/  FMUL.FTZ R15, R34, R78.reuse ;  /* 0x0000004e220f7220 */ /* 0x080fe20000410000 */
[----:B------:R-:W-:Y:S01]  /*9240*/  FMUL.FTZ R78, R14, R78 ;  /* 0x0000004e0e4e7220 */ /* 0x000fe20000410000 */
[----:B------:R-:W-:Y:S01]  /*9250*/  FFMA.FTZ R155, R12, R153, R155 ;  /* 0x000000990c9b7223 */ /* 0x000fe2000001009b */
[----:B------:R-:W-:Y:S02]  /*9260*/  IMAD.MOV.U32 R12, RZ, RZ, R13 ;  /* 0x000000ffff0c7224 */ /* 0x000fe400078e000d */
[-C--:B------:R-:W-:Y:S01]  /*9270*/  FFMA.FTZ R15, R14, R66.reuse, -R15 ;  /* 0x000000420e0f7223 */ /* 0x080fe2000001080f */
[----:B------:R-:W-:Y:S01]  /*9280*/  FFMA.FTZ R78, R34, R66, R78 ;  /* 0x00000042224e7223 */ /* 0x000fe2000001004e */
[----:B------:R-:W-:Y:S02]  /*9290*/  IMAD.MOV.U32 R13, RZ, RZ, R33 ;  /* 0x000000ffff0d7224 */ /* 0x000fe400078e0021 */
[----:B------:R-:W-:Y:S01]  /*92a0*/  IMAD.MOV.U32 R33, RZ, RZ, R11 ;  /* 0x000000ffff217224 */ /* 0x000fe200078e000b */
[----:B------:R-:W-:Y:S01]  /*92b0*/  F2FP.F16.F32.PACK_AB R15, R15, R32 ;  /* 0x000000200f0f723e */ /* 0x000fe200000000ff */
[----:B------:R-:W-:Y:S01]  /*92c0*/  IMAD.MOV.U32 R32, RZ, RZ, R76 ;  /* 0x000000ffff207224 */ /* 0x000fe200078e004c */
[----:B------:R-:W-:-:S02]  /*92d0*/  F2FP.F16.F32.PACK_AB R78, R78, R155 ;  /* 0x0000009b4e4e723e */ /* 0x000fc400000000ff */
[----:B------:R-:W-:Y:S01]  /*92e0*/  MOV R14, R15 ;  /* 0x0000000f000e7202 */ /* 0x000fe20000000f00 */
[----:B------:R-:W-:Y:S02]  /*92f0*/  IMAD.MOV.U32 R15, RZ, RZ, R46 ;  /* 0x000000ffff0f7224 */ /* 0x000fe400078e002e */
[----:B------:R-:W-:-:S07]  /*9300*/  IMAD.MOV.U32 R34, RZ, RZ, R78 ;  /* 0x000000ffff227224 */ /* 0x000fce00078e004e */
.L_x_4921:
[----:B------:R-:W-:Y:S05]  /*9310*/  BSYNC B2 ;  /* 0x0000000000027941 */ /* 0x000fea0003800000 */
.L_x_4920:
[----:B0-----:R0:W-:Y:S04]  /*9320*/  ST.E.128 desc[UR60][R38.64], R12 ;  /* 0x0000000c26007985 */ /* 0x0011e8000c101d3c */
[----:B-1----:R0:W-:Y:S02]  /*9330*/  @!P3 ST.E.128 desc[UR60][R40.64], R32 ;  /* 0x000000202800b985 */ /* 0x0021e4000c101d3c */
.L_x_4919:
[----:B------:R-:W-:Y:S05]  /*9340*/  BSYNC B1 ;  /* 0x0000000000017941 */ /* 0x000fea0003800000 */
.L_x_4918:
[----:B------:R-:W-:Y:S01]  /*9350*/  ISETP.NE.AND P3, PT, R10, RZ, PT ;  /* 0x000000ff0a00720c */ /* 0x000fe20003f65270 */
[----:B------:R-:W-:-:S12]  /*9360*/  BSSY B1, `(.L_x_4922) ;  /* 0x0000074000017945 */ /* 0x000fd80003800000 */
[----:B------:R-:W-:Y:S05]  /*9370*/  @!P3 BRA `(.L_x_4923) ;  /* 0x0000000400c8b947 */ /* 0x000fea0003800000 */
[----:B0-----:R-:W3:Y:S01]  /*9380*/  LDL R14, [R1+0x34] ;  /* 0x00003400010e7983 */ /* 0x001ee20000100800 */
        /* <DEDUP_REMOVED lines=9> */
[----:B------:R-:W-:Y:S01]  /*9420*/  SHF.R.S32.HI R11, RZ, 0x1f, R12 ;  /* 0x0000001fff0b7819 */ /* 0x000fe2000001140c */
[----:B------:R-:W-:-:S03]  /*9430*/  IMAD.SHL.U32 R41, R12, 0x8, RZ ;  /* 0x000000080c297824 */ /* 0x000fc600078e00ff */
[----:B------:R-:W-:Y:S02]  /*9440*/  LEA.HI R11, R11, R12, RZ, 0x3 ;  /* 0x0000000c0b0b7211 */ /* 0x000fe400078f18ff */
[----:B------:R-:W-:Y:S02]  /*9450*/  ISETP.GE.AND P3, PT, R41, R128, PT ;  /* 0x000000802900720c */ /* 0x000fe40003f66270 */
[----:B------:R-:W-:Y:S02]  /*9460*/  SHF.R.S32.HI R12, RZ, 0x3, R11 ;  /* 0x00000003ff0c7819 */ /* 0x000fe4000001140b */
[----:B------:R-:W-:-:S04]  /*9470*/  LOP3.LUT R11, R226, 0x38, R41, 0xf8, !PT ;  /* 0x00000038e20b7812 */ /* 0x000fc800078ef829 */
[----:B------:R-:W-:-:S05]  /*9480*/  LOP3.LUT R11, R11, R13, RZ, 0x3c, !PT ;  /* 0x0000000d0b0b7212 */ /* 0x000fca00078e3cff */
[----:B------:R-:W-:-:S04]  /*9490*/  @!P3 IMAD.WIDE R40, R41, 0x2, R36 ;  /* 0x000000022928b825 */ /* 0x000fc800078e0224 */
[----:B---3--:R-:W-:-:S04]  /*94a0*/  IMAD R12, R12, 0x1800, R14 ;  /* 0x000018000c0c7824 */ /* 0x008fc800078e020e */
[----:B------:R-:W-:Y:S02]  /*94b0*/  IMAD.IADD R12, R12, 0x1, R11 ;  /* 0x000000010c0c7824 */ /* 0x000fe400078e020b */
[C---:B------:R-:W-:Y:S02]  /*94c0*/  IMAD R11, R17.reuse, 0x4800, R129 ;  /* 0x00004800110b7824 */ /* 0x040fe400078e0281 */
[----:B------:R-:W-:Y:S02]  /*94d0*/  IMAD R13, R17, 0x4800, R12 ;  /* 0x00004800110d7824 */ /* 0x000fe400078e020c */
[----:B------:R-:W-:-:S03]  /*94e0*/  IMAD R11, R11, 0x2, R2 ;  /* 0x000000020b0b7824 */ /* 0x000fc600078e0202 */
[----:B------:R-:W-:Y:S02]  /*94f0*/  LEA R32, R13, R2, 0x1 ;  /* 0x000000020d207211 */ /* 0x000fe400078e08ff */
[----:B------:R0:W1:Y:S04]  /*9500*/  LDS.128 R12, [R11+0x1e400] ;  /* 0x01e400000b0c7984 */ /* 0x0000680000000c00 */
[----:B------:R-:W3:Y:S01]  /*9510*/  LDS.128 R32, [R32+0x1e400] ;  /* 0x01e4000020207984 */ /* 0x000ee20000000c00 */
[----:B------:R-:W-:Y:S05]  /*9520*/  @P4 BRA `(.L_x_4925) ;  /* 0x0000000400504947 */ /* 0x000fea0003800000 */
[--C-:B------:R-:W-:Y:S01]  /*9530*/  SHF.R.U64 R42, R72, 0x10, R73.reuse ;  /* 0x00000010482a7819 */ /* 0x100fe20000001249 */
[----:B---3--:R-:W-:Y:S01]  /*9540*/  HADD2.F32 R48, -RZ, R33.H1_H1 ;  /* 0x30000021ff307230 */ /* 0x008fe20000004100 */
[----:B------:R-:W-:Y:S01]  /*9550*/  SHF.R.U32.HI R72, RZ, 0x10, R73 ;  /* 0x00000010ff487819 */ /* 0x000fe20000011649 */
[----:B-1----:R-:W-:Y:S01]  /*9560*/  HADD2.F32 R50, -RZ, R13.H1_H1 ;  /* 0x3000000dff327230 */ /* 0x002fe20000004100 */
[--C-:B0-----:R-:W-:Y:S01]  /*9570*/  SHF.R.U64 R11, R60, 0x10, R61.reuse ;  /* 0x000000103c0b7819 */ /* 0x101fe2000000123d */
[----:B------:R-:W-:Y:S01]  /*9580*/  HADD2.F32 R46, -RZ, R152.H1_H1 ;  /* 0x30000098ff2e7230 */ /* 0x000fe20000004100 */
[----:B------:R-:W-:Y:S01]  /*9590*/  SHF.R.U32.HI R60, RZ, 0x10, R61 ;  /* 0x00000010ff3c7819 */ /* 0x000fe2000001163d */
[----:B------:R-:W-:Y:S01]  /*95a0*/  HADD2.F32 R49, -RZ, R72.H0_H0 ;  /* 0x20000048ff317230 */ /* 0x000fe20000004100 */
[--C-:B------:R-:W-:Y:S01]  /*95b0*/  SHF.R.U64 R44, R74, 0x10, R75.reuse ;  /* 0x000000104a2c7819 */ /* 0x100fe2000000124b */
[----:B------:R-:W-:Y:S01]  /*95c0*/  HADD2.F32 R47, -RZ, R33.H0_H0 ;  /* 0x20000021ff2f7230 */ /* 0x000fe20000004100 */
[----:B------:R-:W-:Y:S01]  /*95d0*/  SHF.R.U32.HI R74, RZ, 0x10, R75 ;  /* 0x00000010ff4a7819 */ /* 0x000fe2000001164b */
[----:B------:R-:W-:-:S02]  /*95e0*/  HADD2.F32 R33, -RZ, R13.H0_H0 ;  /* 0x2000000dff217230 */ /* 0x000fc40000004100 */
[-C--:B------:R-:W-:Y:S01]  /*95f0*/  FMUL.FTZ R51, R48, R49.reuse ;  /* 0x0000003130337220 */ /* 0x080fe20000410000 */
[----:B------:R-:W-:Y:S02]  /*9600*/  HADD2.F32 R13, -RZ, R60.H0_H0 ;  /* 0x2000003cff0d7230 */ /* 0x000fe40000004100 */
[C---:B------:R-:W-:Y:S01]  /*9610*/  FMUL.FTZ R49, R50.reuse, R49 ;  /* 0x0000003132317220 */ /* 0x040fe20000410000 */
[----:B------:R-:W-:Y:S02]  /*9620*/  HADD2.F32 R45, -RZ, R150.H1_H1 ;  /* 0x30000096ff2d7230 */ /* 0x000fe40000004100 */
[-C--:B------:R-:W-:Y:S01]  /*9630*/  FMUL.FTZ R52, R47, R46.reuse ;  /* 0x0000002e2f347220 */ /* 0x080fe20000410000 */
[----:B------:R-:W-:Y:S01]  /*9640*/  FMUL.FTZ R46, R33, R46 ;  /* 0x0000002e212e7220 */ /* 0x000fe20000410000 */
[-C--:B------:R-:W-:Y:S01]  /*9650*/  FFMA.FTZ R51, R50, R13.reuse, -R51 ;  /* 0x0000000d32337223 */ /* 0x080fe20000010833 */
[----:B------:R-:W-:Y:S01]  /*9660*/  FFMA.FTZ R49, R48, R13, R49 ;  /* 0x0000000d30317223 */ /* 0x000fe20000010031 */
[--C-:B------:R-:W-:Y:S01]  /*9670*/  SHF.R.U64 R43, R62, 0x10, R63.reuse ;  /* 0x000000103e2b7819 */ /* 0x100fe2000000123f */
[----:B------:R-:W-:Y:S01]  /*9680*/  HADD2.F32 R13, -RZ, R151.H1_H1 ;  /* 0x30000097ff0d7230 */ /* 0x000fe20000004100 */
[----:B------:R-:W-:Y:S01]  /*9690*/  SHF.R.U32.HI R62, RZ, 0x10, R63 ;  /* 0x00000010ff3e7819 */ /* 0x000fe2000001163f */
[----:B------:R-:W-:-:S02]  /*96a0*/  HADD2.F32 R48, -RZ, R35.H0_H0 ;  /* 0x20000023ff307230 */ /* 0x000fc40000004100 */
[-C--:B------:R-:W-:Y:S01]  /*96b0*/  FFMA.FTZ R52, R33, R45.reuse, -R52 ;  /* 0x0000002d21347223 */ /* 0x080fe20000010834 */
[----:B------:R-:W-:Y:S01]  /*96c0*/  FFMA.FTZ R46, R47, R45, R46 ;  /* 0x0000002d2f2e7223 */ /* 0x000fe2000001002e */
[----:B------:R-:W-:Y:S02]  /*96d0*/  HADD2.F32 R35, -RZ, R35.H1_H1 ;  /* 0x30000023ff237230 */ /* 0x000fe40000004100 */
[--C-:B------:R-:W-:Y:S01]  /*96e0*/  HADD2.F32 R50, -RZ, R15.reuse.H0_H0 ;  /* 0x2000000fff327230 */ /* 0x100fe20000004100 */
[----:B------:R-:W-:Y:S01]  /*96f0*/  F2FP.F16.F32.PACK_AB R51, R51, R52 ;  /* 0x000000343333723e */ /* 0x000fe200000000ff */
[----:B------:R-:W-:Y:S01]  /*9700*/  HADD2.F32 R74, -RZ, R74.H0_H0 ;  /* 0x2000004aff4a7230 */ /* 0x000fe20000004100 */
[----:B------:R-:W-:Y:S01]  /*9710*/  F2FP.F16.F32.PACK_AB R46, R49, R46 ;  /* 0x0000002e312e723e */ /* 0x000fe200000000ff */
[----:B------:R-:W-:Y:S02]  /*9720*/  HADD2.F32 R45, -RZ, R15.H1_H1 ;  /* 0x3000000fff2d7230 */ /* 0x000fe40000004100 */
[----:B------:R-:W-:Y:S01]  /*9730*/  FMUL.FTZ R15, R48, R13 ;  /* 0x0000000d300f7220 */ /* 0x000fe20000410000 */
[----:B------:R-:W-:-:S02]  /*9740*/  HADD2.F32 R33, -RZ, R149.H1_H1 ;  /* 0x30000095ff217230 */ /* 0x000fc40000004100 */
[C---:B------:R-:W-:Y:S01]  /*9750*/  FMUL.FTZ R47, R50.reuse, R13 ;  /* 0x0000000d322f7220 */ /* 0x040fe20000410000 */
[----:B------:R-:W-:Y:S02]  /*9760*/  HADD2.F32 R62, -RZ, R62.H0_H0 ;  /* 0x2000003eff3e7230 */ /* 0x000fe40000004100 */
[-C--:B------:R-:W-:Y:S01]  /*9770*/  FMUL.FTZ R54, R35, R74.reuse ;  /* 0x0000004a23367220 */ /* 0x080fe20000410000 */
[----:B------:R-:W-:Y:S01]  /*9780*/  FMUL.FTZ R74, R45, R74 ;  /* 0x0000004a2d4a7220 */ /* 0x000fe20000410000 */
[-C--:B------:R-:W-:Y:S01]  /*9790*/  FFMA.FTZ R13, R50, R33.reuse, -R15 ;  /* 0x00000021320d7223 */ /* 0x080fe2000001080f */
[----:B------:R-:W-:Y:S01]  /*97a0*/  FFMA.FTZ R15, R48, R33, R47 ;  /* 0x00000021300f7223 */ /* 0x000fe2000001002f */
[----:B------:R-:W-:Y:S02]  /*97b0*/  HADD2.F32 R152, -RZ, R152.H0_H0 ;  /* 0x20000098ff987230 */ /* 0x000fe40000004100 */
[----:B------:R-:W-:Y:S01]  /*97c0*/  FFMA.FTZ R50, R35, R62, R74 ;  /* 0x0000003e23327223 */ /* 0x000fe2000001004a */
[----:B------:R-:W-:-:S02]  /*97d0*/  HADD2.F32 R33, -RZ, R32.H0_H0 ;  /* 0x20000020ff217230 */ /* 0x000fc40000004100 */
[----:B------:R-:W-:Y:S01]  /*97e0*/  FFMA.FTZ R48, R45, R62, -R54 ;  /* 0x0000003e2d307223 */ /* 0x000fe20000010836 */
[----:B------:R-:W-:Y:S02]  /*97f0*/  HADD2.F32 R47, -RZ, R42.H0_H0 ;  /* 0x2000002aff2f7230 */ /* 0x000fe40000004100 */
[----:B------:R-:W-:Y:S02]  /*9800*/  HADD2.F32 R35, -RZ, R12.H0_H0 ;  /* 0x2000000cff237230 */ /* 0x000fe40000004100 */
[----:B------:R-:W-:Y:S01]  /*9810*/  HADD2.F32 R32, -RZ, R32.H1_H1 ;  /* 0x30000020ff207230 */ /* 0x000fe20000004100 */
[----:B------:R-:W-:Y:S01]  /*9820*/  F2FP.F16.F32.PACK_AB R48, R48, R13 ;  /* 0x0000000d3030723e */ /* 0x000fe200000000ff */
[----:B------:R-:W-:Y:S02]  /*9830*/  HADD2.F32 R42, -RZ, R12.H1_H1 ;  /* 0x3000000cff2a7230 */ /* 0x000fe40000004100 */
[----:B------:R-:W-:Y:S01]  /*9840*/  FMUL.FTZ R12, R33, R152 ;  /* 0x00000098210c7220 */ /* 0x000fe20000410000 */
[----:B------:R-:W-:-:S02]  /*9850*/  HADD2.F32 R150, -RZ, R150.H0_H0 ;  /* 0x20000096ff967230 */ /* 0x000fc40000004100 */
[C---:B------:R-:W-:Y:S01]  /*9860*/  FMUL.FTZ R152, R35.reuse, R152 ;  /* 0x0000009823987220 */ /* 0x040fe20000410000 */
[----:B------:R-:W-:Y:S02]  /*9870*/  HADD2.F32 R45, -RZ, R11.H0_H0 ;  /* 0x2000000bff2d7230 */ /* 0x000fe40000004100 */
[-C--:B------:R-:W-:Y:S01]  /*9880*/  FMUL.FTZ R53, R32, R47.reuse ;  /* 0x0000002f20357220 */ /* 0x080fe20000410000 */
[C---:B------:R-:W-:Y:S01]  /*9890*/  FMUL.FTZ R47, R42.reuse, R47 ;  /* 0x0000002f2a2f7220 */ /* 0x040fe20000410000 */
[-C--:B------:R-:W-:Y:S01]  /*98a0*/  FFMA.FTZ R11, R35, R150.reuse, -R12 ;  /* 0x00000096230b7223 */ /* 0x080fe2000001080c */
[----:B------:R-:W-:Y:S01]  /*98b0*/  FFMA.FTZ R12, R33, R150, R152 ;  /* 0x00000096210c7223 */ /* 0x000fe20000010098 */
[-C--:B------:R-:W-:Y:S01]  /*98c0*/  FFMA.FTZ R42, R42, R45.reuse, -R53 ;  /* 0x0000002d2a2a7223 */ /* 0x080fe20000010835 */
[----:B------:R-:W-:Y:S01]  /*98d0*/  FFMA.FTZ R33, R32, R45, R47 ;  /* 0x0000002d20217223 */ /* 0x000fe2000001002f */
[----:B------:R-:W-:Y:S02]  /*98e0*/  HADD2.F32 R45, -RZ, R44.H0_H0 ;  /* 0x2000002cff2d7230 */ /* 0x000fe40000004100 */
[----:B------:R-:W-:-:S02]  /*98f0*/  HADD2.F32 R44, -RZ, R34.H0_H0 ;  /* 0x20000022ff2c7230 */ /* 0x000fc40000004100 */
[----:B------:R-:W-:Y:S02]  /*9900*/  HADD2.F32 R35, -RZ, R34.H1_H1 ;  /* 0x30000022ff237230 */ /* 0x000fe40000004100 */
[--C-:B------:R-:W-:Y:S02]  /*9910*/  HADD2.F32 R34, -RZ, R14.reuse.H1_H1 ;  /* 0x3000000eff227230 */ /* 0x100fe40000004100 */
[----:B------:R-:W-:Y:S02]  /*9920*/  HADD2.F32 R151, -RZ, R151.H0_H0 ;  /* 0x20000097ff977230 */ /* 0x000fe40000004100 */
[-C--:B------:R-:W-:Y:S01]  /*9930*/  FMUL.FTZ R53, R35, R45.reuse ;  /* 0x0000002d23357220 */ /* 0x080fe20000410000 */
[----:B------:R-:W-:Y:S02]  /*9940*/  HADD2.F32 R32, -RZ, R14.H0_H0 ;  /* 0x2000000eff207230 */ /* 0x000fe40000004100 */
[----:B------:R-:W-:Y:S01]  /*9950*/  FMUL.FTZ R54, R34, R45 ;  /* 0x0000002d22367220 */ /* 0x000fe20000410000 */
[----:B------:R-:W-:-:S02]  /*9960*/  HADD2.F32 R43, -RZ, R43.H0_H0 ;  /* 0x2000002bff2b7230 */ /* 0x000fc40000004100 */
[-C--:B------:R-:W-:Y:S01]  /*9970*/  FMUL.FTZ R47, R44, R151.reuse ;  /* 0x000000972c2f7220 */ /* 0x080fe20000410000 */
[----:B------:R-:W-:Y:S02]  /*9980*/  HADD2.F32 R149, -RZ, R149.H0_H0 ;  /* 0x20000095ff957230 */ /* 0x000fe40000004100 */
[----:B------:R-:W-:Y:S01]  /*9990*/  FMUL.FTZ R151, R32, R151 ;  /* 0x0000009720977220 */ /* 0x000fe20000410000 */
[----:B------:R-:W-:Y:S02]  /*99a0*/  IMAD.MOV.U32 R13, RZ, RZ, R51 ;  /* 0x000000ffff0d7224 */ /* 0x000fe400078e0033 */
[----:B------:R-:W-:Y:S01]  /*99b0*/  FFMA.FTZ R54, R35, R43, R54 ;  /* 0x0000002b23367223 */ /* 0x000fe20000010036 */
[----:B------:R-:W-:Y:S01]  /*99c0*/  F2FP.F16.F32.PACK_AB R35, R50, R15 ;  /* 0x0000000f3223723e */ /* 0x000fe200000000ff */
[-C--:B------:R-:W-:Y:S01]  /*99d0*/  FFMA.FTZ R14, R32, R149.reuse, -R47 ;  /* 0x00000095200e7223 */ /* 0x080fe2000001082f */
[----:B------:R-:W-:Y:S01]  /*99e0*/  FFMA.FTZ R151, R44, R149, R151 ;  /* 0x000000952c977223 */ /* 0x000fe20000010097 */
[----:B------:R-:W-:Y:S01]  /*99f0*/  FFMA.FTZ R53, R34, R43, -R53 ;  /* 0x0000002b22357223 */ /* 0x000fe20000010835 */
[----:B------:R-:W-:Y:S01]  /*9a00*/  F2FP.F16.F32.PACK_AB R50, R42, R11 ;  /* 0x0000000b2a32723e */ /* 0x000fe200000000ff */
[----:B------:R-:W-:Y:S01]  /*9a10*/  IMAD.MOV.U32 R15, RZ, RZ, R48 ;  /* 0x000000ffff0f7224 */ /* 0x000fe200078e0030 */
[----:B------:R-:W-:Y:S01]  /*9a20*/  F2FP.F16.F32.PACK_AB R32, R33, R12 ;  /* 0x0000000c2120723e */ /* 0x000fe200000000ff */
[----:B------:R-:W-:Y:S01]  /*9a30*/  IMAD.MOV.U32 R33, RZ, RZ, R46 ;  /* 0x000000ffff217224 */ /* 0x000fe200078e002e */
[----:B------:R-:W-:Y:S01]  /*9a40*/  F2FP.F16.F32.PACK_AB R14, R53, R14 ;  /* 0x0000000e350e723e */ /* 0x000fe200000000ff */
[----:B------:R-:W-:Y:S01]  /*9a50*/  IMAD.MOV.U32 R12, RZ, RZ, R50 ;  /* 0x000000ffff0c7224 */ /* 0x000fe200078e0032 */
[----:B------:R-:W-:-:S07]  /*9a60*/  F2FP.F16.F32.PACK_AB R34, R54, R151 ;  /* 0x000000973622723e */ /* 0x000fce00000000ff */
.L_x_4925:
[----:B------:R-:W-:Y:S05]  /*9a70*/  BSYNC B2 ;  /* 0x0000000000027941 */ /* 0x000fea0003800000 */
.L_x_4924:
[----:B-1----:R1:W-:Y:S04]  /*9a80*/  ST.E.128 desc[UR60][R38.64], R12 ;  /* 0x0000000c26007985 */ /* 0x0023e8000c101d3c */
[----:B---3--:R1:W-:Y:S02]  /*9a90*/  @!P3 ST.E.128 desc[UR60][R40.64], R32 ;  /* 0x000000202800b985 */ /* 0x0083e4000c101d3c */
.L_x_4923:
[----:B------:R-:W-:Y:S05]  /*9aa0*/  BSYNC B1 ;  /* 0x0000000000017941 */ /* 0x000fea0003800000 */
.L_x_4922:
[----:B------:R-:W-:-:S13]  /*9ab0*/  ISETP.NE.AND P3, PT, R20, RZ, PT ;  /* 0x000000ff1400720c */ /* 0x000fda0003f65270 */
[----:B------:R-:W-:Y:S05]  /*9ac0*/  @!P3 BRA `(.L_x_4874) ;  /* 0x0000000c00a8b947 */ /* 0x000fea0003800000 */
[----:B01----:R-:W3:Y:S01]  /*9ad0*/  LDL R15, [R1+0x34] ;  /* 0x00003400010f7983 */ /* 0x003ee20000100800 */
[----:B------:R-:W-:Y:S01]  /*9ae0*/  LOP3.LUT P4, RZ, R16, 0x1, RZ, 0xc0, !PT ;  /* 0x0000000110ff7812 */ /* 0x000fe2000788c0ff */
[----:B------:R-:W-:Y:S01]  /*9af0*/  BSSY B1, `(.L_x_4926) ;  /* 0x000006c000017945 */ /* 0x000fe20003800000 */
[----:B------:R-:W-:Y:S02]  /*9b00*/  SHF.R.U32.HI R14, RZ, 0x3, R226 ;  /* 0x00000003ff0e7819 */ /* 0x000fe400000116e2 */
[----:B------:R-:W-:Y:S02]  /*9b10*/  SEL R132, R119, R132, !P4 ;  /* 0x0000008477847207 */ /* 0x000fe40006000000 */
[C---:B------:R-:W-:Y:S02]  /*9b20*/  LEA R38, P3, R8.reuse, R117, 0x1 ;  /* 0x0000007508267211 */ /* 0x040fe400078608ff */
[----:B------:R-:W-:Y:S02]  /*9b30*/  SHF.R.S32.HI R11, RZ, 0x1f, R132 ;  /* 0x0000001fff0b7819 */ /* 0x000fe40000011484 */
[----:B------:R-:W-:-:S02]  /*9b40*/  LEA.HI.X R39, R8, R116, R106, 0x1, P3 ;  /* 0x0000007408277211 */ /* 0x000fc400018f0c6a */
[----:B------:R-:W-:Y:S02]  /*9b50*/  LEA.HI R11, R11, R132, RZ, 0x4 ;  /* 0x000000840b0b7211 */ /* 0x000fe400078f20ff */
[----:B------:R-:W-:Y:S02]  /*9b60*/  ISETP.GE.AND P3, PT, R194, R118, PT ;  /* 0x00000076c200720c */ /* 0x000fe40003f66270 */
[----:B------:R-:W-:-:S04]  /*9b70*/  LEA.HI.SX32 R11, R11, R110, 0x1c ;  /* 0x0000006e0b0b7211 */ /* 0x000fc800078fe2ff */
[----:B----4-:R-:W-:-:S04]  /*9b80*/  SHF.R.S32.HI R12, RZ, 0x1f, R11 ;  /* 0x0000001fff0c7819 */ /* 0x010fc8000001140b */
[----:B------:R-:W-:Y:S01]  /*9b90*/  LEA.HI R12, R12, R11, RZ, 0x3 ;  /* 0x0000000b0c0c7211 */ /* 0x000fe200078f18ff */
[----:B------:R-:W-:-:S03]  /*9ba0*/  IMAD.SHL.U32 R11, R11, 0x8, RZ ;  /* 0x000000080b0b7824 */ /* 0x000fc600078e00ff */
[----:B------:R-:W-:Y:S02]  /*9bb0*/  SHF.R.S32.HI R13, RZ, 0x3, R12 ;  /* 0x00000003ff0d7819 */ /* 0x000fe4000001140c */
[----:B------:R-:W-:-:S04]  /*9bc0*/  LOP3.LUT R12, R226, 0x38, R11, 0xf8, !PT ;  /* 0x00000038e20c7812 */ /* 0x000fc800078ef80b */
[----:B------:R-:W-:Y:S01]  /*9bd0*/  LOP3.LUT R12, R12, R14, RZ, 0x3c, !PT ;  /* 0x0000000e0c0c7212 */ /* 0x000fe200078e3cff */
[----:B---3--:R-:W-:-:S05]  /*9be0*/  IMAD R13, R13, 0x1800, R15 ;  /* 0x000018000d0d7824 */ /* 0x008fca00078e020f */
        /* <DEDUP_REMOVED lines=8> */
[----:B------:R-:W-:Y:S01]  /*9c70*/  SHF.R.U32.HI R49, RZ, 0x10, R69 ;  /* 0x00000010ff317819 */ /* 0x000fe20000011645 */
[----:B-1----:R-:W-:Y:S01]  /*9c80*/  IMAD.MOV.U32 R44, RZ, RZ, R33 ;  /* 0x000000ffff2c7224 */ /* 0x002fe200078e0021 */
[----:B------:R-:W-:Y:S01]  /*9c90*/  SHF.R.U32.HI R47, RZ, 0x10, R57 ;  /* 0x00000010ff2f7819 */ /* 0x000fe20000011639 */
[----:B------:R-:W-:Y:S01]  /*9ca0*/  IMAD.MOV.U32 R45, RZ, RZ, R35 ;  /* 0x000000ffff2d7224 */ /* 0x000fe200078e0023 */
[--C-:B------:R-:W-:Y:S01]  /*9cb0*/  SHF.R.U64 R43, R70, 0x10, R71.reuse ;  /* 0x00000010462b7819 */ /* 0x100fe20000001247 */
[----:B------:R-:W-:Y:S01]  /*9cc0*/  HADD2.F32 R49, -RZ, R49.H0_H0 ;  /* 0x20000031ff317230 */ /* 0x000fe20000004100 */
[----:B------:R-:W-:Y:S01]  /*9cd0*/  SHF.R.U32.HI R70, RZ, 0x10, R71 ;  /* 0x00000010ff467819 */ /* 0x000fe20000011647 */
[--C-:B------:R-:W-:Y:S01]  /*9ce0*/  HADD2.F32 R35, -RZ, R44.reuse.H0_H0 ;  /* 0x2000002cff237230 */ /* 0x100fe20000004100 */
[--C-:B------:R-:W-:Y:S01]  /*9cf0*/  SHF.R.U64 R41, R58, 0x10, R59.reuse ;  /* 0x000000103a297819 */ /* 0x100fe2000000123b */
[----:B------:R-:W-:Y:S01]  /*9d00*/  HADD2.F32 R46, -RZ, R44.H1_H1 ;  /* 0x3000002cff2e7230 */ /* 0x000fe20000004100 */
[----:B------:R-:W-:Y:S01]  /*9d10*/  SHF.R.U32.HI R58, RZ, 0x10, R59 ;  /* 0x00000010ff3a7819 */ /* 0x000fe2000001163b */
[----:B0-----:R-:W-:Y:S01]  /*9d20*/  IMAD.MOV.U32 R33, RZ, RZ, R15 ;  /* 0x000000ffff217224 */ /* 0x001fe200078e000f */
[----:B------:R-:W-:Y:S01]  /*9d30*/  SHF.R.U64 R42, R68, 0x10, R69 ;  /* 0x00000010442a7819 */ /* 0x000fe20000001245 */
[----:B------:R-:W-:-:S02]  /*9d40*/  HADD2.F32 R50, -RZ, R144.H1_H1 ;  /* 0x30000090ff327230 */ /* 0x000fc40000004100 */
[-C--:B------:R-:W-:Y:S01]  /*9d50*/  FMUL.FTZ R51, R46, R49.reuse ;  /* 0x000000312e337220 */ /* 0x080fe20000410000 */
[--C-:B------:R-:W-:Y:S01]  /*9d60*/  HADD2.F32 R44, -RZ, R13.reuse.H1_H1 ;  /* 0x3000000dff2c7230 */ /* 0x100fe20000004100 */
[----:B------:R-:W-:Y:S01]  /*9d70*/  SHF.R.U64 R40, R56, 0x10, R57 ;  /* 0x0000001038287819 */ /* 0x000fe20000001239 */
[----:B------:R-:W-:Y:S02]  /*9d80*/  HADD2.F32 R15, -RZ, R13.H0_H0 ;  /* 0x2000000dff0f7230 */ /* 0x000fe40000004100 */
[-C--:B------:R-:W-:Y:S01]  /*9d90*/  FMUL.FTZ R52, R35, R50.reuse ;  /* 0x0000003223347220 */ /* 0x080fe20000410000 */
[----:B------:R-:W-:Y:S02]  /*9da0*/  HADD2.F32 R48, -RZ, R142.H1_H1 ;  /* 0x3000008eff307230 */ /* 0x000fe40000004100 */
[----:B------:R-:W-:Y:S01]  /*9db0*/  FMUL.FTZ R49, R44, R49 ;  /* 0x000000312c317220 */ /* 0x000fe20000410000 */
[----:B------:R-:W-:Y:S02]  /*9dc0*/  HADD2.F32 R47, -RZ, R47.H0_H0 ;  /* 0x2000002fff2f7230 */ /* 0x000fe40000004100 */
[----:B------:R-:W-:Y:S01]  /*9dd0*/  FMUL.FTZ R50, R15, R50 ;  /* 0x000000320f327220 */ /* 0x000fe20000410000 */
[----:B------:R-:W-:-:S02]  /*9de0*/  HADD2.F32 R70, -RZ, R70.H0_H0 ;  /* 0x20000046ff467230 */ /* 0x000fc40000004100 */
[-C--:B------:R-:W-:Y:S01]  /*9df0*/  FFMA.FTZ R13, R15, R48.reuse, -R52 ;  /* 0x000000300f0d7223 */ /* 0x080fe20000010834 */
[----:B------:R-:W-:Y:S02]  /*9e00*/  HADD2.F32 R52, -RZ, R143.H1_H1 ;  /* 0x3000008fff347230 */ /* 0x000fe40000004100 */
[-C--:B------:R-:W-:Y:S01]  /*9e10*/  FFMA.FTZ R44, R44, R47.reuse, -R51 ;  /* 0x0000002f2c2c7223 */ /* 0x080fe20000010833 */
[----:B------:R-:W-:Y:S01]  /*9e20*/  FFMA.FTZ R46, R46, R47, R49 ;  /* 0x0000002f2e2e7223 */ /* 0x000fe20000010031 */
[----:B------:R-:W-:Y:S01]  /*9e30*/  FFMA.FTZ R15, R35, R48, R50 ;  /* 0x00000030230f7223 */ /* 0x000fe20000010032 */
[--C-:B------:R-:W-:Y:S02]  /*9e40*/  HADD2.F32 R47, -RZ, R45.reuse.H0_H0 ;  /* 0x2000002dff2f7230 */ /* 0x100fe40000004100 */
[----:B------:R-:W-:Y:S01]  /*9e50*/  HADD2.F32 R45, -RZ, R45.H1_H1 ;  /* 0x3000002dff2d7230 */ /* 0x000fe20000004100 */
[----:B------:R-:W-:Y:S01]  /*9e60*/  F2FP.F16.F32.PACK_AB R13, R44, R13 ;  /* 0x0000000d2c0d723e */ /* 0x000fe200000000ff */
[----:B------:R-:W-:-:S02]  /*9e70*/  HADD2.F32 R35, -RZ, R33.H0_H0 ;  /* 0x20000021ff237230 */ /* 0x000fc40000004100 */
[----:B------:R-:W-:Y:S01]  /*9e80*/  FMUL.FTZ R54, R47, R52 ;  /* 0x000000342f367220 */ /* 0x000fe20000410000 */
[----:B------:R-:W-:Y:S02]  /*9e90*/  HADD2.F32 R48, -RZ, R33.H1_H1 ;  /* 0x30000021ff307230 */ /* 0x000fe40000004100 */
[----:B------:R-:W-:Y:S01]  /*9ea0*/  FMUL.FTZ R49, R45, R70 ;  /* 0x000000462d317220 */ /* 0x000fe20000410000 */
[----:B------:R-:W-:Y:S02]  /*9eb0*/  HADD2.F32 R50, -RZ, R141.H1_H1 ;  /* 0x3000008dff327230 */ /* 0x000fe40000004100 */
[----:B------:R-:W-:Y:S01]  /*9ec0*/  FMUL.FTZ R52, R35, R52 ;  /* 0x0000003423347220 */ /* 0x000fe20000410000 */
[----:B------:R-:W-:Y:S02]  /*9ed0*/  HADD2.F32 R58, -RZ, R58.H0_H0 ;  /* 0x2000003aff3a7230 */ /* 0x000fe40000004100 */
[----:B------:R-:W-:Y:S01]  /*9ee0*/  FMUL.FTZ R70, R48, R70 ;  /* 0x0000004630467220 */ /* 0x000fe20000410000 */
[----:B------:R-:W-:-:S02]  /*9ef0*/  HADD2.F32 R144, -RZ, R144.H0_H0 ;  /* 0x20000090ff907230 */ /* 0x000fc40000004100 */
        /* <DEDUP_REMOVED lines=9> */
[----:B------:R-:W-:-:S02]  /*9f90*/  HADD2.F32 R32, -RZ, R32.H1_H1 ;  /* 0x30000020ff207230 */ /* 0x000fc40000004100 */
[-C--:B------:R-:W-:Y:S01]  /*9fa0*/  FMUL.FTZ R51, R45, R144.reuse ;  /* 0x000000902d337220 */ /* 0x080fe20000410000 */
[----:B------:R-:W-:Y:S02]  /*9fb0*/  HADD2.F32 R12, -RZ, R12.H1_H1 ;  /* 0x3000000cff0c7230 */ /* 0x000fe40000004100 */
[----:B------:R-:W-:Y:S01]  /*9fc0*/  FMUL.FTZ R144, R42, R144 ;  /* 0x000000902a907220 */ /* 0x000fe20000410000 */
[----:B------:R-:W-:Y:S02]  /*9fd0*/  HADD2.F32 R47, -RZ, R40.H0_H0 ;  /* 0x20000028ff2f7230 */ /* 0x000fe40000004100 */
[-C--:B------:R-:W-:Y:S01]  /*9fe0*/  FMUL.FTZ R53, R32, R49.reuse ;  /* 0x0000003120357220 */ /* 0x080fe20000410000 */
[----:B------:R-:W-:Y:S02]  /*9ff0*/  HADD2.F32 R142, -RZ, R142.H0_H0 ;  /* 0x2000008eff8e7230 */ /* 0x000fe40000004100 */
[----:B------:R-:W-:Y:S01]  /*a000*/  FMUL.FTZ R49, R12, R49 ;  /* 0x000000310c317220 */ /* 0x000fe20000410000 */
[----:B------:R-:W-:-:S02]  /*a010*/  HADD2.F32 R143, -RZ, R143.H0_H0 ;  /* 0x2000008fff8f7230 */ /* 0x000fc40000004100 */
[-C--:B------:R-:W-:Y:S01]  /*a020*/  FFMA.FTZ R40, R12, R47.reuse, -R53 ;  /* 0x0000002f0c287223 */ /* 0x080fe20000010835 */
[----:B------:R-:W-:Y:S02]  /*a030*/  HADD2.F32 R43, -RZ, R43.H0_H0 ;  /* 0x2000002bff2b7230 */ /* 0x000fe40000004100 */
[----:B------:R-:W-:Y:S01]  /*a040*/  FFMA.FTZ R49, R32, R47, R49 ;  /* 0x0000002f20317223 */ /* 0x000fe20000010031 */
[----:B------:R-:W-:Y:S02]  /*a050*/  HADD2.F32 R32, -RZ, R34.H0_H0 ;  /* 0x20000022ff207230 */ /* 0x000fe40000004100 */
[-C--:B------:R-:W-:Y:S01]  /*a060*/  FFMA.FTZ R144, R45, R142.reuse, R144 ;  /* 0x0000008e2d907223 */ /* 0x080fe20000010090 */
[----:B------:R-:W-:Y:S02]  /*a070*/  HADD2.F32 R12, -RZ, R14.H0_H0 ;  /* 0x2000000eff0c7230 */ /* 0x000fe40000004100 */
[----:B------:R-:W-:Y:S01]  /*a080*/  FFMA.FTZ R51, R42, R142, -R51 ;  /* 0x0000008e2a337223 */ /* 0x000fe20000010833 */
        /* <DEDUP_REMOVED lines=17> */
[----:B------:R-:W-:-:S07]  /*a1a0*/  MOV R15, R48 ;  /* 0x00000030000f7202 */ /* 0x000fce0000000f00 */
.L_x_4927:
[----:B------:R-:W-:Y:S05]  /*a1b0*/  BSYNC B1 ;  /* 0x0000000000017941 */ /* 0x000fea0003800000 */
.L_x_4926:
[----:B0-----:R0:W-:Y:S01]  /*a1c0*/  ST.E.128 desc[UR60][R38.64], R12 ;  /* 0x0000000c26007985 */ /* 0x0011e2000c101d3c */
[----:B------:R-:W-:-:S13]  /*a1d0*/  ISETP.GE.AND P3, PT, R11, R128, PT ;  /* 0x000000800b00720c */ /* 0x000fda0003f66270 */
[----:B------:R-:W-:Y:S05]  /*a1e0*/  @P3 BRA `(.L_x_4874) ;  /* 0x0000000400e03947 */ /* 0x000fea0003800000 */
[----:B------:R-:W-:-:S05]  /*a1f0*/  IMAD.WIDE R36, R11, 0x2, R36 ;  /* 0x000000020b247825 */ /* 0x000fca00078e0224 */
[----:B-1----:R1:W-:Y:S01]  /*a200*/  ST.E.128 desc[UR60][R36.64], R32 ;  /* 0x0000002024007985 */ /* 0x0023e2000c101d3c */
[----:B------:R-:W-:Y:S05]  /*a210*/  BRA `(.L_x_4874) ;  /* 0x0000000400d47947 */ /* 0x000fea0003800000 */
.L_x_4839:
[----:B------:R-:W2:Y:S02]  /*a220*/  LDL R11, [R1+0x3c] ;  /* 0x00003c00010b7983 */ /* 0x000ea40000100800 */
[----:B--2---:R-:W-:-:S13]  /*a230*/  R2UR UR4, R11 ;  /* 0x000000000b0472ca */ /* 0x004fda00000e0000 */
[----:B------:R-:W-:-:S06]  /*a240*/  UISETP.NE.AND UP0, UPT, UR4, 0x3, UPT ;  /* 0x000000030400788c */ /* 0x000fcc000bf05270 */
[----:B------:R-:W-:-:S13]  /*a250*/  PLOP3.LUT P2, PT, PT, PT, UP0, 0x80, 0x0 ;  /* 0x000000000000781c */ /* 0x000fda0003f4f008 */
[----:B------:R-:W-:Y:S05]  /*a260*/  @!P2 BRA `(.L_x_4928) ;  /* 0x000000000004a947 */ /* 0x000fea0003800000 */
[----:B------:R-:W-:Y:S01]  /*a270*/  BPT.TRAP 0x1 ;  /* 0x000000040000795c */ /* 0x000fe20000300000 */
.L_x_4928:
[----:B------:R-:W-:Y:S01]  /*a280*/  IMAD R87, R17, 0x8, R2 ;  /* 0x0000000811577824 */ /* 0x000fe200078e0202 */
[----:B------:R-:W-:Y:S01]  /*a290*/  SHF.L.U32 R88, R220, 0x1f, RZ ;  /* 0x0000001fdc587819 */ /* 0x000fe200000006ff */
[----:B------:R-:W-:Y:S01]  /*a2a0*/  BSSY B1, `(.L_x_4929) ;  /* 0x0000004000017945 */ /* 0x000fe20003800000 */
[----:B------:R-:W-:Y:S02]  /*a2b0*/  SHF.R.S32.HI R84, RZ, 0x1f, R29 ;  /* 0x0000001fff547819 */ /* 0x000fe4000001141d */
[----:B------:R-:W0:Y:S02]  /*a2c0*/  SYNCS.PHASECHK.TRANS64.TRYWAIT P3, [R87+URZ+0x30890], R88 ;  /* 0x03089058570075a7 */ /* 0x000e24000806017f */
[----:B0-----:R-:W-:Y:S05]  /*a2d0*/  @!P3 BRA `(.L_x_4930) ;  /* 0x0000024000ecb947 */ /* 0x001fea0003800000 */
.L_x_5290:
[----:B------:R-:W-:Y:S05]  /*a2e0*/  BSYNC B1 ;  /* 0x0000000000017941 */ /* 0x000fea0003800000 */
.L_x_4929:
        /* <DEDUP_REMOVED lines=25> */
.L_x_5294:
        /* <DEDUP_REMOVED lines=23> */
[----:B------:R-:W-:Y:S02]  /*a5f0*/  @!P5 IMAD.SHL.U32 R11, R203, 0x8, RZ ;  /* 0x00000008cb0bd824 */ /* 0x000fe400078e00ff */
[----:B--2---:R-:W-:Y:S02]  /*a600*/  @!P5 IMAD.MOV.U32 R36, RZ, RZ, R40 ;  /* 0x000000ffff24d224 */ /* 0x004fe400078e0028 */
[----:B------:R-:W-:Y:S02]  /*a610*/  @!P5 IMAD.MOV.U32 R37, RZ, RZ, R39 ;  /* 0x000000ffff25d224 */ /* 0x000fe400078e0027 */
        /* <DEDUP_REMOVED lines=11> */
.L_x_4933:
[----:B------:R-:W-:Y:S05]  /*a6d0*/  BSYNC B1 ;  /* 0x0000000000017941 */ /* 0x000fea0003800000 */
.L_x_4932:
[----:B------:R-:W-:-:S03]  /*a6e0*/  UMOV UR4, 0xffffffff ;  /* 0xffffffff00047882 */ /* 0x000fc60000000000 */
[----:B------:R-:W-:Y:S05]  /*a6f0*/  BRA.DIV UR4, `(.L_x_4934) ;  /* 0x0000024204447947 */ /* 0x000fea000b800000 */
[----:B--2---:R2:W0:Y:S04]  /*a700*/  SHFL.IDX PT, R39, R41, 0x1, 0x1c1f ;  /* 0x003c1f0029277f89 */ /* 0x00442800000e0000 */
[----:B-1----:R-:W1:Y:S02]  /*a710*/  SHFL.IDX PT, R38, R38, 0x1, 0x1c1f ;  /* 0x003c1f0026267f89 */ /* 0x002e6400000e0000 */
.L_x_5298:
[----:B------:R-:W-:-:S13]  /*a720*/  ISETP.GE.AND P3, PT, R42, 0x41, PT ;  /* 0x000000412a00780c */ /* 0x000fda0003f66270 */
[----:B------:R-:W-:Y:S05]  /*a730*/  @!P3 BRA `(.L_x_4874) ;  /* 0x00000000008cb947 */ /* 0x000fea0003800000 */
[----:B------:R-:W-:Y:S02]  /*a740*/  ULDC UR4, c[0x0][0x2f4] ;  /* 0x0000bd0000047ab9 */ /* 0x000fe40000000800 */
[----:B------:R-:W-:Y:S02]  /*a750*/  ISETP.GE.AND P5, PT, R18, UR4, PT ;  /* 0x0000000412007c0c */ /* 0x000fe4000bfa6270 */
[----:B------:R-:W-:-:S11]  /*a760*/  ISETP.GE.AND P4, PT, R23, UR4, PT ;  /* 0x0000000417007c0c */ /* 0x000fd6000bf86270 */
[----:B----4-:R-:W4:Y:S01]  /*a770*/  @!P5 LDS.128 R12, [R30+0x20000] ;  /* 0x020000001e0cd984 */ /* 0x010f220000000c00 */
[----:B-1----:R-:W-:-:S04]  /*a780*/  @!P5 LEA R36, P3, R18, R38, 0x1 ;  /* 0x000000261224d211 */ /* 0x002fc800078608ff */
        /* <DEDUP_REMOVED lines=8> */
[----:B------:R-:W1:Y:S01]  /*a810*/  @!P5 LDS.128 R12, [R31+0x20000] ;  /* 0x020000001f0cd984 */ /* 0x000e620000000c00 */
[----:B------:R-:W-:Y:S01]  /*a820*/  @!P5 IMAD.SHL.U32 R11, R202, 0x8, RZ ;  /* 0x00000008ca0bd824 */ /* 0x000fe200078e00ff */
[----:B0-----:R-:W-:Y:S01]  /*a830*/  @!P5 MOV R36, R38 ;  /* 0x000000260024d202 */ /* 0x001fe20000000f00 */
[----:B------:R-:W-:-:S04]  /*a840*/  @!P5 IMAD.MOV.U32 R37, RZ, RZ, R39 ;  /* 0x000000ffff25d224 */ /* 0x000fc800078e0027 */
[----:B------:R-:W-:-:S05]  /*a850*/  @!P5 IMAD.WIDE R36, R11, 0x2, R36 ;  /* 0x000000020b24d825 */ /* 0x000fca00078e0224 */
[----:B-1----:R0:W-:Y:S01]  /*a860*/  @!P5 ST.E.128 desc[UR60][R36.64], R12 ;  /* 0x0000000c2400d985 */ /* 0x0021e2000c101d3c */
[----:B------:R-:W-:-:S13]  /*a870*/  ISETP.GE.AND P5, PT, R194, UR4, PT ;  /* 0x00000004c2007c0c */ /* 0x000fda000bfa6270 */
[----:B------:R-:W1:Y:S01]  /*a880*/  @!P5 LDS.128 R12, [R30+0x23000] ;  /* 0x023000001e0cd984 */ /* 0x000e620000000c00 */
[----:B------:R-:W-:Y:S02]  /*a890*/  @!P5 IMAD.SHL.U32 R11, R203, 0x8, RZ ;  /* 0x00000008cb0bd824 */ /* 0x000fe400078e00ff */
[----:B0-----:R-:W-:Y:S02]  /*a8a0*/  @!P5 IMAD.MOV.U32 R36, RZ, RZ, R38 ;  /* 0x000000ffff24d224 */ /* 0x001fe400078e0026 */
[----:B------:R-:W-:Y:S02]  /*a8b0*/  @!P5 IMAD.MOV.U32 R37, RZ, RZ, R39 ;  /* 0x000000ffff25d224 */ /* 0x000fe400078e0027 */
[----:B------:R-:W-:-:S05]  /*a8c0*/  @!P5 IMAD.WIDE R36, R11, 0x2, R36 ;  /* 0x000000020b24d825 */ /* 0x000fca00078e0224 */
[----:B-1----:R0:W-:Y:S01]  /*a8d0*/  @!P5 ST.E.128 desc[UR60][R36.64], R12 ;  /* 0x0000000c2400d985 */ /* 0x0021e2000c101d3c */
[----:B------:R-:W-:-:S03]  /*a8e0*/  ISETP.GE.AND P5, PT, R192, UR4, PT ;  /* 0x00000004c0007c0c */ /* 0x000fc6000bfa6270 */
[----:B------:R-:W1:Y:S10]  /*a8f0*/  @!P4 LDS.128 R12, [R31+0x23000] ;  /* 0x023000001f0cc984 */ /* 0x000e740000000c00 */
[----:B0-----:R-:W-:-:S04]  /*a900*/  @!P5 LEA R36, P6, R192, R38, 0x1 ;  /* 0x00000026c024d211 */ /* 0x001fc800078c08ff */
[----:B------:R-:W-:Y:S01]  /*a910*/  @!P5 LEA.HI.X R37, R192, R39, R205, 0x1, P6 ;  /* 0x00000027c025d211 */ /* 0x000fe200030f0ccd */
[----:B-1----:R-:W-:Y:S04]  /*a920*/  @!P4 ST.E.128 desc[UR60][R34.64], R12 ;  /* 0x0000000c2200c985 */ /* 0x002fe8000c101d3c */
[----:B------:R-:W0:Y:S04]  /*a930*/  @!P3 LDS.128 R12, [R30+0x26000] ;  /* 0x026000001e0cb984 */ /* 0x000e280000000c00 */
[----:B0-----:R-:W-:Y:S04]  /*a940*/  @!P3 ST.E.128 desc[UR60][R32.64], R12 ;  /* 0x0000000c2000b985 */ /* 0x001fe8000c101d3c */
[----:B------:R-:W0:Y:S04]  /*a950*/  @!P5 LDS.128 R12, [R31+0x26000] ;  /* 0x026000001f0cd984 */ /* 0x000e280000000c00 */
[----:B0-----:R0:W-:Y:S02]  /*a960*/  @!P5 ST.E.128 desc[UR60][R36.64], R12 ;  /* 0x0000000c2400d985 */ /* 0x0011e4000c101d3c */
.L_x_4874:
[----:B------:R-:W-:Y:S05]  /*a970*/  BSYNC B0 ;  /* 0x0000000000007941 */ /* 0x000fea0003800000 */
.L_x_4838:
        /* <DEDUP_REMOVED lines=17> */
.L_x_4936:
[----:B------:R-:W-:Y:S05]  /*aa90*/  BSYNC B0 ;  /* 0x0000000000007941 */ /* 0x000fea0003800000 */
.L_x_4935:
[----:B------:R-:W3:Y:S01]  /*aaa0*/  SYNCS.PHASECHK.TRANS64.TRYWAIT P2, [R87+URZ+0x308b0], R88 ;  /* 0x0308b058570075a7 */ /* 0x000ee2000804017f */
[----:B------:R-:W-:Y:S04]  /*aab0*/  BSSY B0, `(.L_x_4937) ;  /* 0x0000002000007945 */ /* 0x000fe80003800000 */
[----:B---3--:R-:W-:Y:S05]  /*aac0*/  @!P2 BRA `(.L_x_4938) ;  /* 0x0000023c009ca947 */ /* 0x008fea0003800000 */
.L_x_5299:
[----:B------:R-:W-:Y:S05]  /*aad0*/  BSYNC B0 ;  /* 0x0000000000007941 */ /* 0x000fea0003800000 */
.L_x_4937:
[----:B------:R-:W-:Y:S01]  /*aae0*/  ULDC.64 UR4, c[0x0][0x328] ;  /* 0x0000ca0000047ab9 */ /* 0x000fe20000000a00 */
[----:B------:R-:W-:Y:S01]  /*aaf0*/  ULDC.64 UR6, c[0x0][0x318] ;  /* 0x0000c60000067ab9 */ /* 0x000fe20000000a00 */
[----:B------:R-:W-:Y:S01]  /*ab00*/  IMAD R84, R84, UR4, RZ ;  /* 0x0000000454547c24 */ /* 0x000fe2000f8e02ff */
[----:B------:R-:W-:Y:S01]  /*ab10*/  BSSY B0, `(.L_x_4939) ;  /* 0x0000034000007945 */ /* 0x000fe20003800000 */
[----:B-1--4-:R-:W-:-:S04]  /*ab20*/  IMAD.WIDE.U32 R12, R29, UR4, RZ ;  /* 0x000000041d0c7c25 */ /* 0x012fc8000f8e00ff */
[----:B------:R-:W-:Y:S01]  /*ab30*/  IMAD R29, R29, UR5, R84 ;  /* 0x000000051d1d7c24 */ /* 0x000fe2000f8e0254 */
[----:B------:R-:W-:Y:S01]  /*ab40*/  ULDC.64 UR4, c[0x0][0x338] ;  /* 0x0000ce0000047ab9 */ /* 0x000fe20000000a00 */
[----:B------:R-:W-:Y:S02]  /*ab50*/  IMAD.IADD R86, R86, 0x1, -R219 ;  /* 0x0000000156567824 */ /* 0x000fe400078e0adb */
[----:B------:R-:W-:Y:S01]  /*ab60*/  IMAD R85, R85, UR4, RZ ;  /* 0x0000000455557c24 */ /* 0x000fe2000f8e02ff */
[----:B------:R-:W-:-:S03]  /*ab70*/  IADD3 R13, R13, R29, RZ ;  /* 0x0000001d0d0d7210 */ /* 0x000fc60007ffe0ff */
[C---:B------:R-:W-:Y:S02]  /*ab80*/  IMAD R85, R28.reuse, UR5, R85 ;  /* 0x000000051c557c24 */ /* 0x040fe4000f8e0255 */
[----:B------:R-:W-:Y:S01]  /*ab90*/  IMAD.WIDE.U32 R12, R28, UR4, R12 ;  /* 0x000000041c0c7c25 */ /* 0x000fe2000f8e000c */
[----:B------:R-:W-:-:S03]  /*aba0*/  ULDC.64 UR4, c[0x0][0x330] ;  /* 0x0000cc0000047ab9 */ /* 0x000fc60000000a00 */
[----:B------:R-:W-:Y:S02]  /*abb0*/  IMAD.IADD R13, R13, 0x1, R85 ;  /* 0x000000010d0d7824 */ /* 0x000fe400078e0255 */
[----:B------:R-:W-:-:S04]  /*abc0*/  IMAD.WIDE.U32 R12, R201, UR4, R12 ;  /* 0x00000004c90c7c25 */ /* 0x000fc8000f8e000c */
[----:B0-----:R-:W-:Y:S01]  /*abd0*/  IMAD R11, R201, UR5, R13 ;  /* 0x00000005c90b7c24 */ /* 0x001fe2000f8e020d */
[----:B------:R-:W-:-:S04]  /*abe0*/  LEA R38, P2, R12, UR6, 0x1 ;  /* 0x000000060c267c11 */ /* 0x000fc8000f8408ff */
[----:B------:R-:W-:Y:S01]  /*abf0*/  LEA.HI.X R11, R12, UR7, R11, 0x1, P2 ;  /* 0x000000070c0b7c11 */ /* 0x000fe200090f0c0b */
[----:B------:R0:W1:Y:S01]  /*ac00*/  SHFL.IDX PT, R34, R38, RZ, 0x1c1f ;  /* 0x001c1fff26227589 */ /* 0x00006200000e0000 */
[----:B------:R-:W-:-:S03]  /*ac10*/  ISETP.GE.AND P2, PT, R86, 0x1, PT ;  /* 0x000000015600780c */ /* 0x000fc60003f46270 */
[----:B------:R0:W4:Y:S10]  /*ac20*/  SHFL.IDX PT, R35, R11, RZ, 0x1c1f ;  /* 0x001c1fff0b237589 */ /* 0x00013400000e0000 */
[----:B0-----:R-:W-:Y:S05]  /*ac30*/  @!P2 BRA `(.L_x_4940) ;  /* 0x000000000084a947 */ /* 0x001fea0003800000 */
[----:B------:R-:W-:Y:S02]  /*ac40*/  ULDC UR4, c[0x0][0x2f4] ;  /* 0x0000bd0000047ab9 */ /* 0x000fe40000000800 */
[----:B------:R-:W-:Y:S02]  /*ac50*/  ISETP.GE.AND P5, PT, R18, UR4, PT ;  /* 0x0000000412007c0c */ /* 0x000fe4000bfa6270 */
[----:B------:R-:W-:-:S11]  /*ac60*/  ISETP.GE.AND P4, PT, R23, UR4, PT ;  /* 0x0000000417007c0c */ /* 0x000fd6000bf86270 */
[----:B------:R-:W0:Y:S01]  /*ac70*/  @!P5 LDS.128 R12, [R30] ;  /* 0x000000001e0cd984 */ /* 0x000e220000000c00 */
[----:B-1----:R-:W-:-:S04]  /*ac80*/  @!P5 LEA R36, P2, R18, R34, 0x1 ;  /* 0x000000221224d211 */ /* 0x002fc800078408ff */
[----:B----4-:R-:W-:Y:S02]  /*ac90*/  @!P5 LEA.HI.X R37, R18, R35, R19, 0x1, P2 ;  /* 0x000000231225d211 */ /* 0x010fe400010f0c13 */
        /* <DEDUP_REMOVED lines=27> */
.L_x_4940:
[----:B------:R-:W-:Y:S05]  /*ae50*/  BSYNC B0 ;  /* 0x0000000000007941 */ /* 0x000fea0003800000 */
.L_x_4939:
[----:B------:R-:W-:Y:S01]  /*ae60*/  ISETP.GE.AND P2, PT, R86, 0x41, PT ;  /* 0x000000415600780c */ /* 0x000fe20003f46270 */
[----:B0---4-:R0:W4:Y:S01]  /*ae70*/  SHFL.IDX PT, R35, R11, 0x1, 0x1c1f ;  /* 0x003c1f000b237f89 */ /* 0x01112200000e0000 */
[----:B------:R-:W-:Y:S03]  /*ae80*/  BSSY B0, `(.L_x_4941) ;  /* 0x0000024000007945 */ /* 0x000fe60003800000 */
[----:B-1----:R0:W1:Y:S08]  /*ae90*/  SHFL.IDX PT, R34, R38, 0x1, 0x1c1f ;  /* 0x003c1f0026227f89 */ /* 0x00207000000e0000 */
[----:B0-----:R-:W-:Y:S05]  /*aea0*/  @!P2 BRA `(.L_x_4942) ;  /* 0x000000000084a947 */ /* 0x001fea0003800000 */
[----:B------:R-:W-:Y:S02]  /*aeb0*/  ULDC UR4, c[0x0][0x2f4] ;  /* 0x0000bd0000047ab9 */ /* 0x000fe40000000800 */
[----:B------:R-:W-:Y:S02]  /*aec0*/  ISETP.GE.AND P5, PT, R18, UR4, PT ;  /* 0x0000000412007c0c */ /* 0x000fe4000bfa6270 */
[----:B------:R-:W-:-:S11]  /*aed0*/  ISETP.GE.AND P4, PT, R23, UR4, PT ;  /* 0x0000000417007c0c */ /* 0x000fd6000bf86270 */
[----:B------:R-:W0:Y:S01]  /*aee0*/  @!P5 LDS.128 R12, [R30+0x2000] ;  /* 0x002000001e0cd984 */ /* 0x000e220000000c00 */
        /* <DEDUP_REMOVED lines=15> */
[----:B------:R-:W-:Y:S02]  /*afe0*/  @!P5 IMAD.SHL.U32 R11, R203, 0x8, RZ ;  /* 0x00000008cb0bd824 */ /* 0x000fe400078e00ff */
[----:B0-----:R-:W-:Y:S02]  /*aff0*/  @!P5 IMAD.MOV.U32 R36, RZ, RZ, R34 ;  /* 0x000000ffff24d224 */ /* 0x001fe400078e0022 */
[----:B------:R-:W-:Y:S02]  /*b000*/  @!P5 IMAD.MOV.U32 R37, RZ, RZ, R35 ;  /* 0x000000ffff25d224 */ /* 0x000fe400078e0023 */
        /* <DEDUP_REMOVED lines=11> */
.L_x_4942:
[----:B------:R-:W-:Y:S05]  /*b0c0*/  BSYNC B0 ;  /* 0x0000000000007941 */ /* 0x000fea0003800000 */
.L_x_4941:
[----:B------:R-:W-:Y:S01]  /*b0d0*/  @!PT LDS RZ, [RZ] ;  /* 0x00000000fffff984 */ /* 0x000fe20000000800 */
[----:B------:R-:W-:Y:S01]  /*b0e0*/  @!PT LDS RZ, [RZ] ;  /* 0x00000000fffff984 */ /* 0x000fe20000000800 */
[----:B------:R-:W-:Y:S01]  /*b0f0*/  @!PT LDS RZ, [RZ] ;  /* 0x00000000fffff984 */ /* 0x000fe20000000800 */
[----:B------:R-:W-:Y:S01]  /*b100*/  @!PT LDS RZ, [RZ] ;  /* 0x00000000fffff984 */ /* 0x000fe20000000800 */
[----:B------:R5:W-:Y:S06]  /*b110*/  MEMBAR.ALL.CTA ;  /* 0x0000000000007992 */ /* 0x000bec0000008000 */
[----:B-----5:R-:W5:Y:S01]  /*b120*/  FENCE.VIEW.ASYNC.S ;  /* 0x00000000000073c6 */ /* 0x020f620000000000 */
[----:B---3--:R-:W-:Y:S01]  /*b130*/  @!P3 VIADD R87, R87, 0x308c0 ;  /* 0x000308c05757b836 */ /* 0x008fe20000000000 */
[----:B-----5:R3:W-:Y:S01]  /*b140*/  BAR.SYNC.DEFER_BLOCKING R138, 0x80 ;  /* 0x0002008a0000751d */ /* 0x0207e20000010000 */
[----:B------:R-:W-:-:S03]  /*b150*/  LOP3.LUT P4, RZ, R16, 0x2, RZ, 0xc0, !PT ;  /* 0x0000000210ff7812 */ /* 0x000fc6000788c0ff */
[----:B------:R-:W-:Y:S02]  /*b160*/  @!P3 PRMT R87, RZ, 0x654, R87 ;  /* 0x00000654ff57b816 */ /* 0x000fe40000000057 */
[----:B------:R-:W-:Y:S02]  /*b170*/  IADD3 R17, R17, 0x1, RZ ;  /* 0x0000000111117810 */ /* 0x000fe40007ffe0ff */
[----:B------:R-:W-:Y:S01]  /*b180*/  PLOP3.LUT P2, PT, PT, PT, PT, 0x8, 0x0 ;  /* 0x000000000000781c */ /* 0x000fe20003f4e170 */
[----:B------:R3:W-:Y:S01]  /*b190*/  @!P3 SYNCS.ARRIVE.TRANS64.RED.A1T0 RZ, [R87+URZ], RZ ;  /* 0x000000ff57ffb9a7 */ /* 0x0007e2000810043f */
[----:B------:R-:W-:-:S04]  /*b1a0*/  ISETP.NE.AND P3, PT, R17, 0x2, PT ;  /* 0x000000021100780c */ /* 0x000fc80003f65270 */
[----:B------:R-:W-:Y:S02]  /*b1b0*/  SEL R11, RZ, 0x1, P3 ;  /* 0x00000001ff0b7807 */ /* 0x000fe40001800000 */
[----:B------:R-:W-:Y:S02]  /*b1c0*/  SEL R17, R17, RZ, P3 ;  /* 0x000000ff11117207 */ /* 0x000fe40001800000 */
[----:B------:R-:W-:Y:S01]  /*b1d0*/  LOP3.LUT R220, R220, R11, RZ, 0x3c, !PT ;  /* 0x0000000bdcdc7212 */ /* 0x000fe200078e3cff */
[----:B---3--:R-:W-:Y:S06]  /*b1e0*/  @P4 BRA `(.L_x_4943) ;  /* 0xffffff7800b44947 */ /* 0x008fec000383ffff */
.L_x_4833:
[----:B------:R-:W3:Y:S01]  /*b1f0*/  LDL R11, [R1+0x38] ;  /* 0x00003800010b7983 */ /* 0x000ee20000100800 */
[----:B------:R-:W0:Y:S01]  /*b200*/  LDC R0, c[0x0][0x448] ;  /* 0x00011200ff007b82 */ /* 0x000e220000000800 */
[----:B------:R-:W-:Y:S01]  /*b210*/  IADD3 R7, R200, 0x1, -R199 ;  /* 0x00000001c8077810 */ /* 0x000fe20007ffe8c7 */
[----:B------:R-:W-:Y:S06]  /*b220*/  BSSY B0, `(.L_x_4944) ;  /* 0x000000d000007945 */ /* 0x000fec0003800000 */
[----:B------:R-:W1:Y:S01]  /*b230*/  LDC.64 R4, c[0x0][0x9e0] ;  /* 0x00027800ff047b82 */ /* 0x000e620000000a00 */
[----:B0-----:R-:W-:-:S02]  /*b240*/  ISETP.NE.AND P1, PT, R0, 0x1, PT ;  /* 0x000000010000780c */ /* 0x001fc40003f25270 */
[----:B-1----:R-:W-:-:S11]  /*b250*/  ISETP.GE.AND P3, PT, R5, 0x1, PT ;  /* 0x000000010500780c */ /* 0x002fd60003f66270 */
[----:B------:R-:W0:Y:S08]  /*b260*/  @P1 LDC R3, c[0x0][0x44c] ;  /* 0x00011300ff031b82 */ /* 0x000e300000000800 */
[----:B------:R-:W1:Y:S01]  /*b270*/  @P1 LDC R6, c[0x0][0x450] ;  /* 0x00011400ff061b82 */ /* 0x000e620000000800 */
[----:B---3--:R-:W-:-:S04]  /*b280*/  VIADD R0, R11, 0x7f ;  /* 0x0000007f0b007836 */ /* 0x008fc80000000000 */
[----:B0-----:R-:W-:-:S05]  /*b290*/  @P1 IMAD.HI.U32 R3, R0, R3, RZ ;  /* 0x0000000300031227 */ /* 0x001fca00078e00ff */
[----:B-1----:R-:W-:-:S05]  /*b2a0*/  @P1 SHF.R.U32.HI R0, RZ, R6, R3 ;  /* 0x00000006ff001219 */ /* 0x002fca0000011603 */
[----:B------:R-:W-:Y:S01]  /*b2b0*/  IMAD.IADD R3, R7, 0x1, R0 ;  /* 0x0000000107037824 */ /* 0x000fe200078e0200 */
[----:B------:R-:W-:Y:S06]  /*b2c0*/  @P2 BRA `(.L_x_4945) ;  /* 0x0000000000082947 */ /* 0x000fec0003800000 */
[----:B------:R-:W0:Y:S02]  /*b2d0*/  FENCE.VIEW.ASYNC.G ;  /* 0x00000000000073c6 */ /* 0x000e240000000100 */
[----:B0-----:R-:W-:Y:S06]  /*b2e0*/  BAR.ARV 0xc, 0x180 ;  /* 0x0306000000007b1d */ /* 0x001fec0000002000 */
.L_x_4945:
[----:B------:R-:W-:Y:S05]  /*b2f0*/  BSYNC B0 ;  /* 0x0000000000007941 */ /* 0x000fea0003800000 */
.L_x_4944:
        /* <DEDUP_REMOVED lines=13> */
.L_x_4948:
[----:B------:R-:W-:-:S13]  /*b3d0*/  ISETP.NE.AND P0, PT, R5, 0x1, PT ;  /* 0x000000010500780c */ /* 0x000fda0003f05270 */
[----:B------:R-:W0:Y:S02]  /*b3e0*/  @P0 LDC.64 R6, c[0x0][0x9e8] ;  /* 0x00027a00ff060b82 */ /* 0x000e240000000a00 */
[----:B0-----:R-:W-:-:S05]  /*b3f0*/  @P0 IMAD.HI.U32 R6, R0, R6, RZ ;  /* 0x0000000600060227 */ /* 0x001fca00078e00ff */
[----:B------:R-:W-:-:S07]  /*b400*/  @P0 SHF.R.U32.HI R0, RZ, R7, R6 ;  /* 0x00000007ff000219 */ /* 0x000fce0000011606 */
.L_x_4949:
[----:B------:R-:W-:Y:S05]  /*b410*/  BSYNC B0 ;  /* 0x0000000000007941 */ /* 0x000fea0003800000 */
.L_x_4947:
[----:B------:R-:W-:-:S05]  /*b420*/  IMAD R3, R0, R5, R5 ;  /* 0x0000000500037224 */ /* 0x000fca00078e0205 */
[----:B------:R-:W-:-:S07]  /*b430*/  VIMNMX R4, R4, R3, PT ;  /* 0x0000000304047248 */ /* 0x000fce0003fe0100 */
.L_x_4946:
[----:B------:R-:W0:Y:S01]  /*b440*/  @P1 LDC R0, c[0x0][0x44c] ;  /* 0x00011300ff001b82 */ /* 0x000e220000000800 */
[----:B------:R-:W-:Y:S01]  /*b450*/  IADD3 R4, R4, 0x5f, RZ ;  /* 0x0000005f04047810 */ /* 0x000fe20007ffe0ff */
[----:B------:R-:W-:-:S04]  /*b460*/  ULDC UR4, c[0x0][0x9dc] ;  /* 0x0002770000047ab9 */ /* 0x000fc80000000800 */
[----:B------:R-:W-:Y:S02]  /*b470*/  IMAD.HI R4, R4, 0x2aaaaaab, RZ ;  /* 0x2aaaaaab04047827 */ /* 0x000fe400078e02ff */
[----:B------:R-:W1:Y:S03]  /*b480*/  @P1 LDC R7, c[0x0][0x450] ;  /* 0x00011400ff071b82 */ /* 0x000e660000000800 */
[----:B------:R-:W-:-:S04]  /*b490*/  SHF.R.U32.HI R3, RZ, 0x1f, R4 ;  /* 0x0000001fff037819 */ /* 0x000fc80000011604 */
[----:B------:R-:W-:-:S04]  /*b4a0*/  LEA.HI.SX32 R3, R4, R3, 0x1c ;  /* 0x0000000304037211 */ /* 0x000fc800078fe2ff */
[----:B------:R-:W-:Y:S01]  /*b4b0*/  VIMNMX R9, R136, R3, PT ;  /* 0x0000000388097248 */ /* 0x000fe20003fe0100 */
[----:B0-----:R-:W-:-:S04]  /*b4c0*/  @P1 IMAD.HI.U32 R6, R11, R0, RZ ;  /* 0x000000000b061227 */ /* 0x001fc800078e00ff */
[----:B------:R-:W-:Y:S01]  /*b4d0*/  IMAD.MOV.U32 R0, RZ, RZ, R11 ;  /* 0x000000ffff007224 */ /* 0x000fe200078e000b */
        /* <DEDUP_REMOVED lines=14> */
.L_x_4952:
[----:B------:R-:W-:-:S13]  /*b5c0*/  ISETP.NE.AND P0, PT, R5, 0x1, PT ;  /* 0x000000010500780c */ /* 0x000fda0003f05270 */
[----:B------:R-:W0:Y:S02]  /*b5d0*/  @P0 LDC.64 R6, c[0x0][0x9e8] ;  /* 0x00027a00ff060b82 */ /* 0x000e240000000a00 */
[----:B0-----:R-:W-:-:S05]  /*b5e0*/  @P0 IMAD.HI.U32 R4, R0, R6, RZ ;  /* 0x0000000600040227 */ /* 0x001fca00078e00ff */
[----:B------:R-:W-:-:S07]  /*b5f0*/  @P0 SHF.R.U32.HI R0, RZ, R7, R4 ;  /* 0x00000007ff000219 */ /* 0x000fce0000011604 */
.L_x_4953:
[----:B------:R-:W-:Y:S05]  /*b600*/  BSYNC B0 ;  /* 0x0000000000007941 */ /* 0x000fea0003800000 */
.L_x_4951:
[----:B------:R-:W-:-:S05]  /*b610*/  IMAD R0, R0, R5, RZ ;  /* 0x0000000500007224 */ /* 0x000fca00078e02ff */
[----:B------:R-:W-:-:S07]  /*b620*/  VIMNMX R3, R3, R0, !PT ;  /* 0x0000000003037248 */ /* 0x000fce0007fe0100 */
.L_x_4950:
[----:B------:R-:W-:Y:S01]  /*b630*/  IMAD.HI R3, R3, 0x2aaaaaab, RZ ;  /* 0x2aaaaaab03037827 */ /* 0x000fe200078e02ff */
[----:B------:R-:W-:Y:S03]  /*b640*/  BSSY B0, `(.L_x_4954) ;  /* 0x0000027000007945 */ /* 0x000fe60003800000 */
[----:B------:R-:W-:Y:S01]  /*b650*/  IMAD.MOV.U32 R126, RZ, RZ, RZ ;  /* 0x000000ffff7e7224 */ /* 0x000fe200078e00ff */
[----:B------:R-:W-:-:S04]  /*b660*/  SHF.R.U32.HI R0, RZ, 0x1f, R3 ;  /* 0x0000001fff007819 */ /* 0x000fc80000011603 */
[----:B------:R-:W-:-:S04]  /*b670*/  LEA.HI.SX32 R0, R3, R0, 0x1c ;  /* 0x0000000003007211 */ /* 0x000fc800078fe2ff */
        /* <DEDUP_REMOVED lines=32> */
[----:B------:R-:W-:Y:S01]  /*b880*/  @!P2 IMAD.MOV R5, RZ, RZ, -R5 ;  /* 0x000000ffff05a224 */ /* 0x000fe200078e0a05 */
[----:B------:R-:W-:-:S05]  /*b890*/  @!P1 LOP3.LUT R5, RZ, R8, RZ, 0x33, !PT ;  /* 0x00000008ff059212 */ /* 0x000fca00078e33ff */
[----:B------:R-:W-:-:S07]  /*b8a0*/  IMAD.MOV.U32 R126, RZ, RZ, R5 ;  /* 0x000000ffff7e7224 */ /* 0x000fce00078e0005 */
.L_x_4955:
[----:B------:R-:W-:Y:S05]  /*b8b0*/  BSYNC B0 ;  /* 0x0000000000007941 */ /* 0x000fea0003800000 */
.L_x_4954:
[----:B------:R-:W3:Y:S01]  /*b8c0*/  LDL R0, [R1+0x54] ;  /* 0x0000540001007983 */ /* 0x000ee20000100800 */
[----:B------:R-:W-:Y:S02]  /*b8d0*/  PLOP3.LUT P0, PT, PT, PT, PT, 0x80, 0x0 ;  /* 0x000000000000781c */ /* 0x000fe40003f0f070 */
[----:B------:R-:W-:Y:S02]  /*b8e0*/  CS2R R128, SRZ ;  /* 0x0000000000807805 */ /* 0x000fe4000001ff00 */
[----:B------:R-:W-:Y:S02]  /*b8f0*/  CS2R R118, SRZ ;  /* 0x0000000000767805 */ /* 0x000fe4000001ff00 */
[----:B------:R-:W-:Y:S02]  /*b900*/  CS2R R116, SRZ ;  /* 0x0000000000747805 */ /* 0x000fe4000001ff00 */
[----:B--2---:R-:W-:Y:S02]  /*b910*/  CS2R R114, SRZ ;  /* 0x0000000000727805 */ /* 0x004fe4000001ff00 */
        /* <DEDUP_REMOVED lines=39> */
[----:B----4-:R-:W-:Y:S02]  /*bb90*/  CS2R R34, SRZ ;  /* 0x0000000000227805 */ /* 0x010fe4000001ff00 */
[----:B------:R-:W-:Y:S02]  /*bba0*/  CS2R R32, SRZ ;  /* 0x0000000000207805 */ /* 0x000fe4000001ff00 */
[----:B------:R-:W-:Y:S02]  /*bbb0*/  CS2R R120, SRZ ;  /* 0x0000000000787805 */ /* 0x000fe4000001ff00 */
[----:B------:R-:W-:-:S02]  /*bbc0*/  CS2R R122, SRZ ;  /* 0x00000000007a7805 */ /* 0x000fc4000001ff00 */
[----:B------:R-:W-:Y:S02]  /*bbd0*/  CS2R R20, SRZ ;  /* 0x0000000000147805 */ /* 0x000fe4000001ff00 */
[----:B------:R-:W-:Y:S01]  /*bbe0*/  CS2R R124, SRZ ;  /* 0x00000000007c7805 */ /* 0x000fe2000001ff00 */
[----:B---3--:R-:W-:-:S05]  /*bbf0*/  IMAD R0, R0, R126, R11 ;  /* 0x0000007e00007224 */ /* 0x008fca00078e020b */
[----:B------:R0:W-:Y:S01]  /*bc00*/  STL [R1+0x44], R0 ;  /* 0x0000440001007387 */ /* 0x0001e20000100800 */
[----:B------:R-:W-:-:S04]  /*bc10*/  VIADDMNMX R126, R0, R126, R9, PT ;  /* 0x0000007e007e7246 */ /* 0x000fc80003800109 */
        /* <DEDUP_REMOVED lines=35> */
.L_x_4957:
        /* <DEDUP_REMOVED lines=13> */
.L_x_4961:
[----:B-1----:R1:W2:Y:S02]  /*bf20*/  SYNCS.PHASECHK.TRANS64.TRYWAIT P0, [R2+URZ+0x30800], R3 ;  /* 0x03080003020075a7 */ /* 0x0022a4000800017f */
[----:B--2---:R-:W-:Y:S05]  /*bf30*/  @!P0 NANOSLEEP.SYNCS 0x989680 ;  /* 0x009896800000895d */ /* 0x004fea0003900000 */
[----:B------:R-:W2:Y:S02]  /*bf40*/  @!P0 SYNCS.PHASECHK.TRANS64 P0, [R2+URZ+0x30800], R3 ;  /* 0x03080003020085a7 */ /* 0x000ea4000800007f */
[----:B--2---:R-:W-:Y:S05]  /*bf50*/  @!P0 BRA `(.L_x_4961) ;  /* 0xfffffffc00f08947 */ /* 0x004fea000383ffff */
.L_x_4960:
[----:B------:R-:W-:Y:S05]  /*bf60*/  BSYNC B0 ;  /* 0x0000000000007941 */ /* 0x000fea0003800000 */
.L_x_4959:
[----:B------:R-:W-:Y:S05]  /*bf70*/  BRA `(.L_x_4962) ;  /* 0x0000007000687947 */ /* 0x000fea0003800000 */
.L_x_4958:
[----:B------:R-:W2:Y:S01]  /*bf80*/  LDL R0, [R1+0x58] ;  /* 0x0000580001007983 */ /* 0x000ea20000100800 */
[----:B------:R-:W-:Y:S02]  /*bf90*/  ULDC.64 UR6, c[0x0][0x408] ;  /* 0x0001020000067ab9 */ /* 0x000fe40000000a00 */
[----:B-----5:R-:W-:Y:S01]  /*bfa0*/  IMAD.WIDE.U32 R26, R135, UR6, RZ ;  /* 0x00000006871a7c25 */ /* 0x020fe2000f8e00ff */
[----:B--2---:R-:W-:Y:S02]  /*bfb0*/  R2UR UR4, R0 ;  /* 0x00000000000472ca */ /* 0x004fe400000e0000 */
[----:B------:R-:W-:-:S11]  /*bfc0*/  SHF.R.S32.HI R0, RZ, 0x1f, R135 ;  /* 0x0000001fff007819 */ /* 0x000fd60000011487 */
[----:B------:R-:W-:-:S03]  /*bfd0*/  ULOP3.LUT UP0, URZ, UR4, 0x3ff, URZ, 0xc0, !UPT ;  /* 0x000003ff043f7892 */ /* 0x000fc6000f80c03f */
[----:B------:R-:W-:Y:S02]  /*bfe0*/  ULDC.64 UR4, c[0x0][0x3f8] ;  /* 0x0000fe0000047ab9 */ /* 0x000fe40000000a00 */
[C---:B------:R-:W-:Y:S01]  /*bff0*/  IMAD R4, R0.reuse, UR4, RZ ;  /* 0x0000000400047c24 */ /* 0x040fe2000f8e02ff */
[----:B------:R-:W-:Y:S01]  /*c000*/  PLOP3.LUT P0, PT, PT, PT, UP0, 0x80, 0x0 ;  /* 0x000000000000781c */ /* 0x000fe20003f0f008 */
[----:B------:R-:W-:Y:S02]  /*c010*/  IMAD R0, R0, UR6, RZ ;  /* 0x0000000600007c24 */ /* 0x000fe4000f8e02ff */
[----:B------:R-:W-:-:S04]  /*c020*/  IMAD.WIDE.U32 R24, R135, UR4, RZ ;  /* 0x0000000487187c25 */ /* 0x000fc8000f8e00ff */
[C---:B------:R-:W-:Y:S02]  /*c030*/  IMAD R29, R135.reuse, UR5, R4 ;  /* 0x00000005871d7c24 */ /* 0x040fe4000f8e0204 */
[----:B------:R-:W-:Y:S02]  /*c040*/  IMAD R31, R135, UR7, R0 ;  /* 0x00000007871f7c24 */ /* 0x000fe4000f8e0200 */
[----:B------:R-:W-:Y:S02]  /*c050*/  IMAD.IADD R29, R29, 0x1, R25 ;  /* 0x000000011d1d7824 */ /* 0x000fe400078e0219 */
[----:B------:R-:W-:Y:S01]  /*c060*/  IMAD.IADD R31, R31, 0x1, R27 ;  /* 0x000000011f1f7824 */ /* 0x000fe200078e021b */
        /* <DEDUP_REMOVED lines=17> */
.L_x_4963:
[----:B------:R-:W2:Y:S01]  /*c180*/  LDL R81, [R1+0x38] ;  /* 0x0000380001517983 */ /* 0x000ea20000100800 */
[----:B------:R-:W-:Y:S01]  /*c190*/  ULDC.U8 UR4, c[0x0][0x410] ;  /* 0x0001040000047ab9 */ /* 0x000fe20000000000 */
[----:B------:R-:W-:Y:S01]  /*c1a0*/  BSSY B0, `(.L_x_4964) ;  /* 0x00006ef000007945 */ /* 0x000fe20003800000 */
[----:B------:R-:W-:Y:S01]  /*c1b0*/  ISETP.NE.AND P0, PT, RZ, UR4, PT ;  /* 0x00000004ff007c0c */ /* 0x000fe2000bf05270 */
[----:B--2---:R-:W-:-:S12]  /*c1c0*/  IMAD.IADD R67, R219, 0x1, R81 ;  /* 0x00000001db437824 */ /* 0x004fd800078e0251 */
[----:B------:R-:W-:Y:S05]  /*c1d0*/  @!P0 BRA `(.L_x_4965) ;  /* 0x0000003400c48947 */ /* 0x000fea0003800000 */
[----:B------:R-:W0:Y:S01]  /*c1e0*/  LDC R64, c[0x0][0x448] ;  /* 0x00011200ff407b82 */ /* 0x000e220000000800 */
[----:B------:R-:W-:Y:S01]  /*c1f0*/  LEA.HI R32, R33, R28, RZ, 0x2 ;  /* 0x0000001c21207211 */ /* 0x000fe200078f10ff */
[----:B------:R-:W-:Y:S01]  /*c200*/  ULDC.64 UR4, c[0x0][0x3f8] ;  /* 0x0000fe0000047ab9 */ /* 0x000fe20000000a00 */
[----:B------:R-:W-:Y:S01]  /*c210*/  ULDC.64 UR6, c[0x0][0x408] ;  /* 0x0001020000067ab9 */ /* 0x000fe20000000a00 */
[----:B------:R-:W-:Y:S01]  /*c220*/  MOV R4, R24 ;  /* 0x0000001800047202 */ /* 0x000fe20000000f00 */
[----:B------:R-:W-:Y:S01]  /*c230*/  IMAD.MOV.U32 R6, RZ, RZ, R26 ;  /* 0x000000ffff067224 */ /* 0x000fe200078e001a */
[----:B------:R-:W-:Y:S01]  /*c240*/  LOP3.LUT R3, R32, 0xfffffffc, RZ, 0xc0, !PT ;  /* 0xfffffffc20037812 */ /* 0x000fe200078ec0ff */
[----:B------:R-:W-:-:S04]  /*c250*/  IMAD.MOV.U32 R7, RZ, RZ, R31 ;  /* 0x000000ffff077224 */ /* 0x000fc800078e001f */
[----:B------:R-:W-:-:S04]  /*c260*/  IMAD.IADD R28, R28, 0x1, -R3 ;  /* 0x000000011c1c7824 */ /* 0x000fc800078e0a03 */
[----:B------:R-:W-:Y:S01]  /*c270*/  IMAD R3, R28, 0x40, R67 ;  /* 0x000000401c037824 */ /* 0x000fe200078e0243 */
[----:B0-----:R-:W-:-:S13]  /*c280*/  ISETP.NE.AND P0, PT, R64, 0x1, PT ;  /* 0x000000014000780c */ /* 0x001fda0003f05270 */
[----:B------:R-:W0:Y:S08]  /*c290*/  @P0 LDC R0, c[0x0][0x44c] ;  /* 0x00011300ff000b82 */ /* 0x000e300000000800 */
[----:B------:R-:W1:Y:S01]  /*c2a0*/  @P0 LDC R5, c[0x0][0x450] ;  /* 0x00011400ff050b82 */ /* 0x000e620000000800 */
[----:B0-----:R-:W-:-:S05]  /*c2b0*/  @P0 IMAD.HI.U32 R0, R3, R0, RZ ;  /* 0x0000000003000227 */ /* 0x001fca00078e00ff */
[----:B-1----:R-:W-:Y:S01]  /*c2c0*/  @P0 SHF.R.U32.HI R3, RZ, R5, R0 ;  /* 0x00000005ff030219 */ /* 0x002fe20000011600 */
[----:B------:R-:W-:-:S03]  /*c2d0*/  IMAD.MOV.U32 R5, RZ, RZ, R29 ;  /* 0x000000ffff057224 */ /* 0x000fc600078e001d */
        /* <DEDUP_REMOVED lines=21> */
.L_x_5305:
        /* <DEDUP_REMOVED lines=16> */
[----:B------:R-:W-:Y:S01]  /*c530*/  ULDC UR4, c[0x0][0x3f4] ;  /* 0x0000fd0000047ab9 */ /* 0x000fe20000000800 */
[----:B------:R-:W-:Y:S02]  /*c540*/  CS2R R58, SRZ ;  /* 0x00000000003a7805 */ /* 0x000fe4000001ff00 */
[----:B------:R-:W-:Y:S02]  /*c550*/  ISETP.GE.AND P3, PT, R224, UR4, PT ;  /* 0x00000004e0007c0c */ /* 0x000fe4000bf66270 */
[----:B------:R-:W-:Y:S02]  /*c560*/  ISETP.GE.AND P4, PT, R196, UR4, PT ;  /* 0x00000004c4007c0c */ /* 0x000fe4000bf86270 */
[----:B------:R-:W-:Y:S02]  /*c570*/  ISETP.GE.AND P2, PT, R222, UR4, PT ;  /* 0x00000004de007c0c */ /* 0x000fe4000bf46270 */
[----:B------:R-:W-:Y:S02]  /*c580*/  ISETP.GE.AND P1, PT, R223, UR4, PT ;  /* 0x00000004df007c0c */ /* 0x000fe4000bf26270 */
[----:B------:R-:W-:-:S05]  /*c590*/  SHF.R.S32.HI R11, RZ, 0x1f, R224 ;  /* 0x0000001fff0b7819 */ /* 0x000fca00000114e0 */
[C---:B------:R-:W-:Y:S02]  /*c5a0*/  @!P3 IMAD.SHL.U32 R27, R224.reuse, 0x2, RZ ;  /* 0x00000002e01bb824 */ /* 0x040fe400078e00ff */
[----:B-1----:R-:W-:Y:S02]  /*c5b0*/  @!P4 MOV R7, R3 ;  /* 0x000000030007c202 */ /* 0x002fe40000000f00 */
[----:B------:R-:W-:Y:S01]  /*c5c0*/  @!P3 SHF.L.U64.HI R14, R224, 0x1, R11 ;  /* 0x00000001e00eb819 */ /* 0x000fe2000001020b */
[----:B------:R-:W-:Y:S01]  /*c5d0*/  @!P2 IMAD.SHL.U32 R21, R222, 0x2, RZ ;  /* 0x00000002de15a824 */ /* 0x000fe200078e00ff */
[-C--:B--2---:R-:W-:Y:S01]  /*c5e0*/  @!P3 IADD3 R28, P6, R6, R27.reuse, RZ ;  /* 0x0000001b061cb210 */ /* 0x084fe20007fde0ff */
[----:B------:R-:W-:Y:S01]  /*c5f0*/  @!P4 IMAD.WIDE R4, R196, 0x2, R6 ;  /* 0x00000002c404c825 */ /* 0x000fe200078e0206 */
[----:B------:R-:W-:Y:S02]  /*c600*/  SHF.R.S32.HI R7, RZ, 0x1f, R222 ;  /* 0x0000001fff077819 */ /* 0x000fe400000114de */
[----:B------:R-:W-:Y:S01]  /*c610*/  ISETP.GE.AND P0, PT, R221, UR4, PT ;  /* 0x00000004dd007c0c */ /* 0x000fe2000bf06270 */
[--C-:B------:R-:W-:Y:S01]  /*c620*/  @!P3 IMAD.X R29, R3, 0x1, R14.reuse, P6 ;  /* 0x00000001031db824 */ /* 0x100fe200030e060e */
[----:B----4-:R-:W-:Y:S01]  /*c630*/  @!P3 IADD3 R26, P5, R8, R27, RZ ;  /* 0x0000001b081ab210 */ /* 0x010fe20007fbe0ff */
[----:B------:R-:W-:Y:S01]  /*c640*/  @!P1 IMAD.SHL.U32 R13, R223, 0x2, RZ ;  /* 0x00000002df0d9824 */ /* 0x000fe200078e00ff */
[----:B------:R-:W-:Y:S01]  /*c650*/  @!P2 SHF.L.U64.HI R12, R222, 0x1, R7 ;  /* 0x00000001de0ca819 */ /* 0x000fe20000010207 */
[----:B------:R1:W5:Y:S01]  /*c660*/  @!P4 LD.E.64 R58, desc[UR60][R4.64] ;  /* 0x0000003c043ac980 */ /* 0x000362000c101b00 */
[----:B------:R-:W-:Y:S01]  /*c670*/  @!P2 IADD3 R24, P6, R6, R21, RZ ;  /* 0x000000150618a210 */ /* 0x000fe20007fde0ff */
[----:B---3--:R-:W-:Y:S01]  /*c680*/  @!P3 IMAD.X R27, R9, 0x1, R14, P5 ;  /* 0x00000001091bb824 */ /* 0x008fe200028e060e */
[----:B------:R-:W-:-:S02]  /*c690*/  SHF.R.S32.HI R10, RZ, 0x1f, R223 ;  /* 0x0000001fff0a7819 */ /* 0x000fc400000114df */
[----:B------:R-:W-:Y:S02]  /*c6a0*/  CS2R R60, SRZ ;  /* 0x00000000003c7805 */ /* 0x000fe4000001ff00 */
[----:B------:R-:W-:Y:S02]  /*c6b0*/  @!P2 IADD3.X R25, R3, R12, RZ, P6, !PT ;  /* 0x0000000c0319a210 */ /* 0x000fe400037fe4ff */
[----:B------:R-:W-:Y:S01]  /*c6c0*/  @!P1 SHF.L.U64.HI R10, R223, 0x1, R10 ;  /* 0x00000001df0a9819 */ /* 0x000fe2000001020a */
[----:B------:R-:W-:Y:S01]  /*c6d0*/  @!P0 IMAD.SHL.U32 R7, R221, 0x2, RZ ;  /* 0x00000002dd078824 */ /* 0x000fe200078e00ff */
[----:B------:R-:W-:Y:S01]  /*c6e0*/  @!P2 IADD3 R20, P5, R8, R21, RZ ;  /* 0x000000150814a210 */ /* 0x000fe20007fbe0ff */
[----:B-1----:R-:W-:Y:S01]  /*c6f0*/  @!P4 IMAD.MOV.U32 R4, RZ, RZ, R8 ;  /* 0x000000ffff04c224 */ /* 0x002fe200078e0008 */
[-C--:B------:R-:W-:Y:S02]  /*c700*/  @!P1 IADD3 R14, P6, R6, R13.reuse, RZ ;  /* 0x0000000d060e9210 */ /* 0x080fe40007fde0ff */
[----:B------:R-:W-:Y:S01]  /*c710*/  SHF.R.S32.HI R36, RZ, 0x1f, R221 ;  /* 0x0000001fff247819 */ /* 0x000fe200000114dd */
[----:B------:R-:W-:Y:S01]  /*c720*/  @!P2 IMAD.X R21, R9, 0x1, R12, P5 ;  /* 0x000000010915a824 */ /* 0x000fe200028e060c */
[----:B------:R-:W-:Y:S01]  /*c730*/  ISETP.GE.AND P5, PT, R225, UR4, PT ;  /* 0x00000004e1007c0c */ /* 0x000fe2000bfa6270 */
[----:B------:R-:W-:Y:S01]  /*c740*/  @!P1 IMAD.X R15, R3, 0x1, R10, P6 ;  /* 0x00000001030f9824 */ /* 0x000fe200030e060a */
[----:B------:R-:W-:-:S02]  /*c750*/  @!P1 IADD3 R12, P6, R8, R13, RZ ;  /* 0x0000000d080c9210 */ /* 0x000fc40007fde0ff */
[----:B------:R-:W-:Y:S02]  /*c760*/  @!P0 SHF.L.U64.HI R36, R221, 0x1, R36 ;  /* 0x00000001dd248819 */ /* 0x000fe40000010224 */
[----:B------:R-:W-:Y:S01]  /*c770*/  @!P4 MOV R5, R9 ;  /* 0x000000090005c202 */ /* 0x000fe20000000f00 */
[----:B------:R-:W-:Y:S01]  /*c780*/  @!P1 IMAD.X R13, R9, 0x1, R10, P6 ;  /* 0x00000001090d9824 */ /* 0x000fe200030e060a */
[----:B------:R-:W-:Y:S02]  /*c790*/  @!P0 IADD3 R10, P6, R6, R7, RZ ;  /* 0x00000007060a8210 */ /* 0x000fe40007fde0ff */
[----:B------:R-:W-:Y:S01]  /*c7a0*/  SHF.R.S32.HI R34, RZ, 0x1f, R225 ;  /* 0x0000001fff227819 */ /* 0x000fe200000114e1 */
[----:B------:R-:W-:-:S04]  /*c7b0*/  @!P4 IMAD.WIDE R30, R196, 0x2, R4 ;  /* 0x00000002c41ec825 */ /* 0x000fc800078e0204 */
[----:B------:R-:W-:Y:S01]  /*c7c0*/  @!P0 IMAD.X R11, R3, 0x1, R36, P6 ;  /* 0x00000001030b8824 */ /* 0x000fe200030e0624 */
[----:B------:R-:W-:Y:S01]  /*c7d0*/  @!P0 IADD3 R4, P6, R8, R7, RZ ;  /* 0x0000000708048210 */ /* 0x000fe20007fde0ff */
[C---:B------:R-:W-:Y:S01]  /*c7e0*/  @!P5 IMAD.SHL.U32 R7, R225.reuse, 0x2, RZ ;  /* 0x00000002e107d824 */ /* 0x040fe200078e00ff */
[----:B------:R1:W5:Y:S01]  /*c7f0*/  @!P4 LD.E.64 R60, desc[UR60][R30.64] ;  /* 0x0000003c1e3cc980 */ /* 0x000362000c101b00 */
[----:B------:R-:W-:Y:S02]  /*c800*/  @!P5 SHF.L.U64.HI R34, R225, 0x1, R34 ;  /* 0x00000001e122d819 */ /* 0x000fe40000010222 */
[----:B------:R-:W-:Y:S01]  /*c810*/  CS2R R54, SRZ ;  /* 0x0000000000367805 */ /* 0x000fe2000001ff00 */
[----:B------:R-:W-:Y:S01]  /*c820*/  @!P0 IMAD.X R5, R9, 0x1, R36, P6 ;  /* 0x0000000109058824 */ /* 0x000fe200030e0624 */
[----:B------:R-:W-:Y:S02]  /*c830*/  @!P5 IADD3 R6, P4, R6, R7, RZ ;  /* 0x000000070606d210 */ /* 0x000fe40007f9e0ff */
[----:B------:R-:W-:-:S02]  /*c840*/  CS2R R56, SRZ ;  /* 0x0000000000387805 */ /* 0x000fc4000001ff00 */
[----:B------:R-:W-:Y:S02]  /*c850*/  @!P5 IADD3 R8, P6, R8, R7, RZ ;  /* 0x000000070808d210 */ /* 0x000fe40007fde0ff */
[----:B------:R-:W-:Y:S02]  /*c860*/  CS2R R50, SRZ ;  /* 0x0000000000327805 */ /* 0x000fe4000001ff00 */
[----:B------:R-:W-:Y:S01]  /*c870*/  CS2R R52, SRZ ;  /* 0x0000000000347805 */ /* 0x000fe2000001ff00 */
[--C-:B------:R-:W-:Y:S01]  /*c880*/  @!P5 IMAD.X R7, R3, 0x1, R34.reuse, P4 ;  /* 0x000000010307d824 */ /* 0x100fe200020e0622 */
[----:B------:R-:W-:Y:S01]  /*c890*/  CS2R R46, SRZ ;  /* 0x00000000002e7805 */ /* 0x000fe2000001ff00 */
[----:B------:R-:W-:Y:S01]  /*c8a0*/  @!P5 IMAD.X R9, R9, 0x1, R34, P6 ;  /* 0x000000010909d824 */ /* 0x000fe200030e0622 */
[----:B------:R-:W-:Y:S02]  /*c8b0*/  CS2R R48, SRZ ;  /* 0x0000000000307805 */ /* 0x000fe4000001ff00 */
[----:B------:R-:W-:-:S02]  /*c8c0*/  CS2R R42, SRZ ;  /* 0x00000000002a7805 */ /* 0x000fc4000001ff00 */
[----:B------:R-:W-:Y:S02]  /*c8d0*/  CS2R R44, SRZ ;  /* 0x00000000002c7805 */ /* 0x000fe4000001ff00 */
[----:B------:R-:W-:Y:S02]  /*c8e0*/  CS2R R36, SRZ ;  /* 0x0000000000247805 */ /* 0x000fe4000001ff00 */
[----:B------:R-:W-:Y:S01]  /*c8f0*/  CS2R R34, SRZ ;  /* 0x0000000000227805 */ /* 0x000fe2000001ff00 */
[----:B------:R1:W5:Y:S04]  /*c900*/  @!P3 LD.E.64 R54, desc[UR60][R28.64] ;  /* 0x0000003c1c36b980 */ /* 0x000368000c101b00 */
        /* <DEDUP_REMOVED lines=8> */
[----:B------:R1:W5:Y:S02]  /*c990*/  @!P5 LD.E.64 R34, desc[UR60][R8.64] ;  /* 0x0000003c0822d980 */ /* 0x000364000c101b00 */
.L_x_4968:
[----:B------:R-:W-:Y:S05]  /*c9a0*/  BSYNC B1 ;  /* 0x0000000000017941 */ /* 0x000fea0003800000 */
.L_x_4967:
[----:B-1---5:R-:W-:Y:S01]  /*c9b0*/  IMAD.MOV.U32 R4, RZ, RZ, R37 ;  /* 0x000000ffff047224 */ /* 0x022fe200078e0025 */
[----:B------:R-:W-:Y:S01]  /*c9c0*/  MOV R3, R36 ;  /* 0x0000002400037202 */ /* 0x000fe20000000f00 */
[----:B------:R-:W-:Y:S01]  /*c9d0*/  IMAD.MOV.U32 R5, RZ, RZ, R42 ;  /* 0x000000ffff057224 */ /* 0x000fe200078e002a */
[----:B------:R-:W-:Y:S01]  /*c9e0*/  UMOV UR4, 0xffffffff ;  /* 0xffffffff00047882 */ /* 0x000fe20000000000 */
[----:B--2---:R-:W-:Y:S01]  /*c9f0*/  IMAD.MOV.U32 R6, RZ, RZ, R43 ;  /* 0x000000ffff067224 */ /* 0x004fe200078e002b */
[----:B------:R-:W-:Y:S01]  /*ca00*/  PRMT R66, R3, 0x5410, R4 ;  /* 0x0000541003427816 */ /* 0x000fe20000000004 */
[----:B------:R-:W-:Y:S01]  /*ca10*/  IMAD.MOV.U32 R3, RZ, RZ, R46 ;  /* 0x000000ffff037224 */ /* 0x000fe200078e002e */
[----:B---34-:R-:W-:Y:S01]  /*ca20*/  CS2R R8, SRZ ;  /* 0x0000000000087805 */ /* 0x018fe2000001ff00 */
[----:B------:R-:W-:Y:S01]  /*ca30*/  IMAD.MOV.U32 R4, RZ, RZ, R47 ;  /* 0x000000ffff047224 */ /* 0x000fe200078e002f */
[----:B------:R-:W-:Y:S01]  /*ca40*/  PRMT R70, R5, 0x5410, R6 ;  /* 0x0000541005467816 */ /* 0x000fe20000000006 */
[----:B------:R-:W-:Y:S01]  /*ca50*/  IMAD.MOV.U32 R6, RZ, RZ, R51 ;  /* 0x000000ffff067224 */ /* 0x000fe200078e0033 */
[----:B------:R-:W-:-:S02]  /*ca60*/  MOV R5, R50 ;  /* 0x0000003200057202 */ /* 0x000fc40000000f00 */
[----:B------:R-:W-:Y:S01]  /*ca70*/  PRMT R74, R3, 0x5410, R4 ;  /* 0x00005410034a7816 */ /* 0x000fe20000000004 */
[----:B------:R-:W-:Y:S01]  /*ca80*/  IMAD.MOV.U32 R4, RZ, RZ, R55 ;  /* 0x000000ffff047224 */ /* 0x000fe200078e0037 */
[----:B------:R-:W-:Y:S01]  /*ca90*/  PRMT R78, R5, 0x5410, R6 ;  /* 0x00005410054e7816 */ /* 0x000fe20000000006 */
[----:B------:R-:W-:Y:S02]  /*caa0*/  IMAD.MOV.U32 R5, RZ, RZ, R58 ;  /* 0x000000ffff057224 */ /* 0x000fe400078e003a */
        /* <DEDUP_REMOVED lines=9> */
[----:B------:R-:W-:-:S04]  /*cb40*/  MOV R3, R34 ;  /* 0x0000002200037202 */ /* 0x000fc80000000f00 */
        /* <DEDUP_REMOVED lines=10> */
[----:B------:R-:W-:Y:S01]  /*cbf0*/  IMAD.MOV.U32 R5, RZ, RZ, R60 ;  /* 0x000000ffff057224 */ /* 0x000fe200078e003c */
[----:B------:R-:W-:Y:S01]  /*cc00*/  PRMT R88, R3, 0x7610, R88 ;  /* 0x0000761003587816 */ /* 0x000fe20000000058 */
[----:B------:R-:W-:Y:S01]  /*cc10*/  IMAD.MOV.U32 R6, RZ, RZ, R61 ;  /* 0x000000ffff067224 */ /* 0x000fe200078e003d */
[----:B------:R-:W-:Y:S02]  /*cc20*/  PRMT R85, R85, 0x5410, R4 ;  /* 0x0000541055557816 */ /* 0x000fe40000000004 */
[----:B------:R-:W-:-:S02]  /*cc30*/  PRMT R80, R5, 0x7610, R80 ;  /* 0x0000761005507816 */ /* 0x000fc40000000050 */
[----:B------:R-:W-:Y:S01]  /*cc40*/  PRMT R89, R89, 0x5410, R6 ;  /* 0x0000541059597816 */ /* 0x000fe20000000006 */
[----:B------:R-:W-:Y:S06]  /*cc50*/  BRA.DIV UR4, `(.L_x_4969) ;  /* 0x0000021e04c07947 */ /* 0x000fec000b800000 */
[----:B0-----:R-:W0:Y:S04]  /*cc60*/  SHFL.IDX PT, R0, R0, 0x1, 0x1c1f ;  /* 0x003c1f0000007f89 */ /* 0x001e2800000e0000 */
[----:B------:R-:W1:Y:S04]  /*cc70*/  SHFL.IDX PT, R65, R65, 0x1, 0x1c1f ;  /* 0x003c1f0041417f89 */ /* 0x000e6800000e0000 */
[----:B------:R-:W2:Y:S04]  /*cc80*/  SHFL.IDX PT, R63, R63, 0x1, 0x1c1f ;  /* 0x003c1f003f3f7f89 */ /* 0x000ea800000e0000 */
[----:B------:R-:W3:Y:S02]  /*cc90*/  SHFL.IDX PT, R62, R62, 0x1, 0x1c1f ;  /* 0x003c1f003e3e7f89 */ /* 0x000ee400000e0000 */
.L_x_5311:
[----:B------:R-:W4:Y:S01]  /*cca0*/  LDL R4, [R1+0x30] ;  /* 0x0000300001047983 */ /* 0x000f220000100800 */
[----:B------:R-:W-:Y:S01]  /*ccb0*/  SHF.R.S32.HI R32, RZ, 0x1f, R32 ;  /* 0x0000001fff207819 */ /* 0x000fe20000011420 */
[----:B------:R-:W-:Y:S01]  /*ccc0*/  BSSY B1, `(.L_x_4970) ;  /* 0x0000060000017945 */ /* 0x000fe20003800000 */
[----:B------:R-:W-:Y:S02]  /*ccd0*/  IADD3 R67, R67, 0x40, RZ ;  /* 0x0000004043437810 */ /* 0x000fe40007ffe0ff */
[----:B------:R-:W-:Y:S02]  /*cce0*/  CS2R R12, SRZ ;  /* 0x00000000000c7805 */ /* 0x000fe4000001ff00 */
[----:B------:R-:W-:Y:S02]  /*ccf0*/  LEA.HI R32, R32, R219, RZ, 0x3 ;  /* 0x000000db20207211 */ /* 0x000fe400078f18ff */
[----:B------:R-:W-:Y:S02]  /*cd00*/  CS2R R20, SRZ ;  /* 0x0000000000147805 */ /* 0x000fe4000001ff00 */
[----:B------:R-:W-:-:S02]  /*cd10*/  ISETP.GE.AND P1, PT, R67, R64, PT ;  /* 0x000000404300720c */ /* 0x000fc40003f26270 */
[----:B------:R-:W-:Y:S02]  /*cd20*/  CS2R R26, SRZ ;  /* 0x00000000001a7805 */ /* 0x000fe4000001ff00 */
[----:B------:R-:W-:Y:S02]  /*cd30*/  LOP3.LUT R3, R229, 0x18, R18, 0xf8, !PT ;  /* 0x00000018e5037812 */ /* 0x000fe400078ef812 */
[----:B------:R-:W-:Y:S02]  /*cd40*/  CS2R R30, SRZ ;  /* 0x00000000001e7805 */ /* 0x000fe4000001ff00 */
[----:B------:R-:W-:Y:S02]  /*cd50*/  SHF.R.U32.HI R5, RZ, 0x3, R229 ;  /* 0x00000003ff057819 */ /* 0x000fe400000116e5 */
[----:B------:R-:W-:Y:S02]  /*cd60*/  CS2R R38, SRZ ;  /* 0x0000000000267805 */ /* 0x000fe4000001ff00 */
[----:B------:R-:W-:-:S02]  /*cd70*/  LOP3.LUT R32, R32, 0xfffffff8, RZ, 0xc0, !PT ;  /* 0xfffffff820207812 */ /* 0x000fc400078ec0ff */
[----:B------:R-:W-:Y:S02]  /*cd80*/  CS2R R10, SRZ ;  /* 0x00000000000a7805 */ /* 0x000fe4000001ff00 */
[----:B------:R-:W-:Y:S02]  /*cd90*/  LOP3.LUT R3, R3, R5, RZ, 0x3c, !PT ;  /* 0x0000000503037212 */ /* 0x000fe400078e3cff */
[----:B------:R-:W-:Y:S02]  /*cda0*/  CS2R R14, SRZ ;  /* 0x00000000000e7805 */ /* 0x000fe4000001ff00 */
[----:B------:R-:W-:Y:S01]  /*cdb0*/  CS2R R24, SRZ ;  /* 0x0000000000187805 */ /* 0x000fe2000001ff00 */
[----:B------:R-:W-:Y:S01]  /*cdc0*/  IMAD.IADD R32, R219, 0x1, -R32 ;  /* 0x00000001db207824 */ /* 0x000fe200078e0a20 */
[----:B------:R-:W-:Y:S02]  /*cdd0*/  CS2R R28, SRZ ;  /* 0x00000000001c7805 */ /* 0x000fe4000001ff00 */
[----:B------:R-:W-:-:S02]  /*cde0*/  CS2R R40, SRZ ;  /* 0x0000000000287805 */ /* 0x000fc4000001ff00 */
[----:B------:R-:W-:Y:S02]  /*cdf0*/  LOP3.LUT P0, RZ, R32, 0x4, RZ, 0xc0, !PT ;  /* 0x0000000420ff7812 */ /* 0x000fe4000780c0ff */
[----:B------:R-:W-:Y:S01]  /*ce00*/  CS2R R32, SRZ ;  /* 0x0000000000207805 */ /* 0x000fe2000001ff00 */
[----:B----4-:R-:W-:-:S04]  /*ce10*/  IMAD.IADD R3, R4, 0x1, R3 ;  /* 0x0000000104037824 */ /* 0x010fc800078e0203 */
[----:B------:R-:W-:Y:S01]  /*ce20*/  IMAD R3, R3, 0x2, R2 ;  /* 0x0000000203037824 */ /* 0x000fe200078e0202 */
[----:B------:R-:W-:Y:S06]  /*ce30*/  @P1 BRA `(.L_x_4971) ;  /* 0x0000000400201947 */ /* 0x000fec0003800000 */
[----:B------:R-:W-:Y:S01]  /*ce40*/  ULDC UR4, c[0x0][0x3f4] ;  /* 0x0000fd0000047ab9 */ /* 0x000fe20000000800 */
[----:B------:R-:W-:Y:S02]  /*ce50*/  SHF.R.S32.HI R7, RZ, 0x1f, R224 ;  /* 0x0000001fff077819 */ /* 0x000fe400000114e0 */
[----:B------:R-:W-:Y:S02]  /*ce60*/  CS2R R38, SRZ ;  /* 0x0000000000267805 */ /* 0x000fe4000001ff00 */
[----:B------:R-:W-:Y:S02]  /*ce70*/  ISETP.GE.AND P4, PT, R224, UR4, PT ;  /* 0x00000004e0007c0c */ /* 0x000fe4000bf86270 */
[----:B------:R-:W-:Y:S02]  /*ce80*/  CS2R R40, SRZ ;  /* 0x0000000000287805 */ /* 0x000fe4000001ff00 */
[----:B------:R-:W-:Y:S02]  /*ce90*/  ISETP.GE.AND P3, PT, R222, UR4, PT ;  /* 0x00000004de007c0c */ /* 0x000fe4000bf66270 */
[----:B------:R-:W-:-:S02]  /*cea0*/  ISETP.GE.AND P2, PT, R223, UR4, PT ;  /* 0x00000004df007c0c */ /* 0x000fc4000bf46270 */
[----:B------:R-:W-:Y:S02]  /*ceb0*/  ISETP.GE.AND P1, PT, R221, UR4, PT ;  /* 0x00000004dd007c0c */ /* 0x000fe4000bf26270 */
[----:B------:R-:W-:Y:S02]  /*cec0*/  SHF.R.S32.HI R5, RZ, 0x1f, R222 ;  /* 0x0000001fff057819 */ /* 0x000fe400000114de */
[----:B------:R-:W-:Y:S02]  /*ced0*/  SHF.R.S32.HI R6, RZ, 0x1f, R223 ;  /* 0x0000001fff067819 */ /* 0x000fe400000114df */
[----:B------:R-:W-:Y:S01]  /*cee0*/  SHF.R.S32.HI R8, RZ, 0x1f, R221 ;  /* 0x0000001fff087819 */ /* 0x000fe200000114dd */
[C---:B------:R-:W-:Y:S01]  /*cef0*/  @!P4 IMAD.SHL.U32 R24, R224.reuse, 0x2, RZ ;  /* 0x00000002e018c824 */ /* 0x040fe200078e00ff */
[----:B------:R-:W-:Y:S01]  /*cf00*/  @!P4 SHF.L.U64.HI R4, R224, 0x1, R7 ;  /* 0x00000001e004c819 */ /* 0x000fe20000010207 */
[C---:B------:R-:W-:Y:S01]  /*cf10*/  @!P3 IMAD.SHL.U32 R14, R222.reuse, 0x2, RZ ;  /* 0x00000002de0eb824 */ /* 0x040fe200078e00ff */
[----:B------:R-:W-:Y:S01]  /*cf20*/  @!P3 SHF.L.U64.HI R5, R222, 0x1, R5 ;  /* 0x00000001de05b819 */ /* 0x000fe20000010205 */
[----:B------:R-:W-:Y:S01]  /*cf30*/  @!P2 IMAD.SHL.U32 R10, R223, 0x2, RZ ;  /* 0x00000002df0aa824 */ /* 0x000fe200078e00ff */
[----:B-1----:R-:W-:-:S02]  /*cf40*/  @!P4 IADD3 R26, P5, R65, R24, RZ ;  /* 0x00000018411ac210 */ /* 0x002fc40007fbe0ff */
[----:B---3--:R-:W-:Y:S02]  /*cf50*/  @!P4 IADD3 R24, P6, R62, R24, RZ ;  /* 0x000000183e18c210 */ /* 0x008fe40007fde0ff */
[----:B0-----:R-:W-:Y:S02]  /*cf60*/  @!P4 IADD3.X R27, R0, R4, RZ, P5, !PT ;  /* 0x00000004001bc210 */ /* 0x001fe40002ffe4ff */
[-C--:B------:R-:W-:Y:S01]  /*cf70*/  @!P3 IADD3 R20, P5, R65, R14.reuse, RZ ;  /* 0x0000000e4114b210 */ /* 0x080fe20007fbe0ff */
[----:B--2---:R-:W-:Y:S01]  /*cf80*/  @!P4 IMAD.X R25, R63, 0x1, R4, P6 ;  /* 0x000000013f19c824 */ /* 0x004fe200030e0604 */
[----:B------:R-:W-:Y:S01]  /*cf90*/  @!P3 IADD3 R14, P6, R62, R14, RZ ;  /* 0x0000000e3e0eb210 */ /* 0x000fe20007fde0ff */
[----:B------:R-:W-:Y:S01]  /*cfa0*/  @!P1 IMAD.SHL.U32 R4, R221, 0x2, RZ ;  /* 0x00000002dd049824 */ /* 0x000fe200078e00ff */
[----:B------:R-:W-:Y:S01]  /*cfb0*/  @!P2 SHF.L.U64.HI R6, R223, 0x1, R6 ;  /* 0x00000001df06a819 */ /* 0x000fe20000010206 */
[--C-:B------:R-:W-:Y:S01]  /*cfc0*/  @!P3 IMAD.X R21, R0, 0x1, R5.reuse, P5 ;  /* 0x000000010015b824 */ /* 0x100fe200028e0605 */
[----:B------:R-:W-:Y:S01]  /*cfd0*/  @!P2 IADD3 R12, P5, R65, R10, RZ ;  /* 0x0000000a410ca210 */ /* 0x000fe20007fbe0ff */
[----:B------:R-:W-:Y:S01]  /*cfe0*/  @!P3 IMAD.X R15, R63, 0x1, R5, P6 ;  /* 0x000000013f0fb824 */ /* 0x000fe200030e0605 */
[----:B------:R-:W-:-:S02]  /*cff0*/  @!P1 SHF.L.U64.HI R7, R221, 0x1, R8 ;  /* 0x00000001dd079819 */ /* 0x000fc40000010208 */
[----:B------:R-:W-:Y:S02]  /*d000*/  @!P2 IADD3.X R13, R0, R6, RZ, P5, !PT ;  /* 0x00000006000da210 */ /* 0x000fe40002ffe4ff */
[----:B------:R-:W-:Y:S02]  /*d010*/  @!P2 IADD3 R10, P6, R62, R10, RZ ;  /* 0x0000000a3e0aa210 */ /* 0x000fe40007fde0ff */
[-C--:B------:R-:W-:Y:S02]  /*d020*/  @!P1 IADD3 R8, P5, R65, R4.reuse, RZ ;  /* 0x0000000441089210 */ /* 0x080fe40007fbe0ff */
[----:B------:R-:W-:Y:S01]  /*d030*/  SHF.R.S32.HI R32, RZ, 0x1f, R225 ;  /* 0x0000001fff207819 */ /* 0x000fe200000114e1 */
[----:B------:R-:W-:Y:S01]  /*d040*/  @!P2 IMAD.X R11, R63, 0x1, R6, P6 ;  /* 0x000000013f0ba824 */ /* 0x000fe200030e0606 */
[----:B------:R-:W-:Y:S01]  /*d050*/  ISETP.GE.AND P6, PT, R196, UR4, PT ;  /* 0x00000004c4007c0c */ /* 0x000fe2000bfc6270 */
[----:B------:R-:W-:Y:S01]  /*d060*/  @!P1 IMAD.X R9, R0, 0x1, R7, P5 ;  /* 0x0000000100099824 */ /* 0x000fe200028e0607 */
[----:B------:R-:W-:-:S05]  /*d070*/  @!P1 IADD3 R4, P5, R62, R4, RZ ;  /* 0x000000043e049210 */ /* 0x000fca0007fbe0ff */
[----:B------:R-:W-:Y:S01]  /*d080*/  @!P1 IMAD.X R5, R63, 0x1, R7, P5 ;  /* 0x000000013f059824 */ /* 0x000fe200028e0607 */
[----:B------:R-:W-:-:S05]  /*d090*/  ISETP.GE.AND P5, PT, R225, UR4, PT ;  /* 0x00000004e1007c0c */ /* 0x000fca000bfa6270 */
[----:B------:R-:W-:Y:S01]  /*d0a0*/  @!P6 MOV R6, R62 ;  /* 0x0000003e0006e202 */ /* 0x000fe20000000f00 */
[----:B------:R-:W-:Y:S02]  /*d0b0*/  @!P6 IMAD.MOV.U32 R28, RZ, RZ, R65 ;  /* 0x000000ffff1ce224 */ /* 0x000fe400078e0041 */
[----:B------:R-:W-:Y:S02]  /*d0c0*/  @!P6 IMAD.MOV.U32 R29, RZ, RZ, R0 ;  /* 0x000000ffff1de224 */ /* 0x000fe400078e0000 */
[----:B------:R-:W-:Y:S02]  /*d0d0*/  @!P6 IMAD.MOV.U32 R7, RZ, RZ, R63 ;  /* 0x000000ffff07e224 */ /* 0x000fe400078e003f */
[----:B------:R-:W-:-:S04]  /*d0e0*/  @!P6 IMAD.WIDE R28, R196, 0x2, R28 ;  /* 0x00000002c41ce825 */ /* 0x000fc800078e021c */
[----:B------:R-:W-:Y:S01]  /*d0f0*/  @!P6 IMAD.WIDE R6, R196, 0x2, R6 ;  /* 0x00000002c406e825 */ /* 0x000fe200078e0206 */
[----:B------:R-:W5:Y:S03]  /*d100*/  @!P6 LD.E.64 R38, desc[UR60][R28.64] ;  /* 0x0000003c1c26e980 */ /* 0x000f66000c101b00 */
[C---:B------:R-:W-:Y:S01]  /*d110*/  @!P5 IMAD.SHL.U32 R30, R225.reuse, 0x2, RZ ;  /* 0x00000002e11ed824 */ /* 0x040fe200078e00ff */
[----:B------:R0:W5:Y:S01]  /*d120*/  @!P6 LD.E.64 R40, desc[UR60][R6.64] ;  /* 0x0000003c0628e980 */ /* 0x000162000c101b00 */
[----:B------:R-:W-:-:S03]  /*d130*/  @!P5 SHF.L.U64.HI R32, R225, 0x1, R32 ;  /* 0x00000001e120d819 */ /* 0x000fc60000010220 */
[----:B0-----:R-:W-:-:S05]  /*d140*/  @!P5 IADD3 R6, P6, R65, R30, RZ ;  /* 0x0000001e4106d210 */ /* 0x001fca0007fde0ff */
[----:B------:R-:W-:Y:S01]  /*d150*/  @!P5 IMAD.X R7, R0, 0x1, R32, P6 ;  /* 0x000000010007d824 */ /* 0x000fe200030e0620 */
[----:B------:R-:W-:Y:S02]  /*d160*/  @!P5 IADD3 R62, P6, R62, R30, RZ ;  /* 0x0000001e3e3ed210 */ /* 0x000fe40007fde0ff */
[----:B------:R-:W-:-:S06]  /*d170*/  CS2R R30, SRZ ;  /* 0x00000000001e7805 */ /* 0x000fcc000001ff00 */
[----:B------:R0:W5:Y:S01]  /*d180*/  @!P4 LD.E.64 R30, desc[UR60][R26.64] ;  /* 0x0000003c1a1ec980 */ /* 0x000162000c101b00 */
[----:B------:R-:W-:Y:S01]  /*d190*/  @!P5 IMAD.X R63, R63, 0x1, R32, P6 ;  /* 0x000000013f3fd824 */ /* 0x000fe200030e0620 */
[----:B------:R-:W-:Y:S02]  /*d1a0*/  CS2R R32, SRZ ;  /* 0x0000000000207805 */ /* 0x000fe4000001ff00 */
[----:B------:R-:W-:-:S04]  /*d1b0*/  CS2R R28, SRZ ;  /* 0x00000000001c7805 */ /* 0x000fc8000001ff00 */
        /* <DEDUP_REMOVED lines=16> */
.L_x_4971:
[----:B------:R-:W-:Y:S05]  /*d2c0*/  BSYNC B1 ;  /* 0x0000000000017941 */ /* 0x000fea0003800000 */
.L_x_4970:
[----:B--2---:R-:W2:Y:S01]  /*d2d0*/  LDL R63, [R1+0x50] ;  /* 0x00005000013f7983 */ /* 0x004ea20000100800 */
[----:B-----5:R-:W-:Y:S01]  /*d2e0*/  IMAD.MOV.U32 R5, RZ, RZ, R8 ;  /* 0x000000ffff057224 */ /* 0x020fe200078e0008 */
[C---:B0-----:R-:W-:Y:S01]  /*d2f0*/  IADD3 R0, R3.reuse, 0x12440, RZ ;  /* 0x0001244003007810 */ /* 0x041fe20007ffe0ff */
[----:B----4-:R-:W-:Y:S01]  /*d300*/  VIADD R6, R3, 0x12400 ;  /* 0x0001240003067836 */ /* 0x010fe20000000000 */
[----:B------:R-:W-:Y:S01]  /*d310*/  VIADDMNMX R64, R64, -R81, 0x80, PT ;  /* 0x0000008040407446 */ /* 0x000fe20003800951 */
[----:B------:R-:W-:Y:S01]  /*d320*/  IMAD.MOV.U32 R7, RZ, RZ, R13 ;  /* 0x000000ffff077224 */ /* 0x000fe200078e000d */
[----:B---3--:R-:W-:Y:S01]  /*d330*/  PRMT R62, R62, 0x5410, R5 ;  /* 0x000054103e3e7816 */ /* 0x008fe20000000005 */
[----:B------:R-:W-:Y:S01]  /*d340*/  IMAD.MOV.U32 R5, RZ, RZ, R9 ;  /* 0x000000ffff057224 */ /* 0x000fe200078e0009 */
[----:B------:R-:W-:Y:S01]  /*d350*/  MOV R81, R33 ;  /* 0x0000002100517202 */ /* 0x000fe20000000f00 */
[----:B------:R-:W-:Y:S01]  /*d360*/  @P0 VIADD R0, R6, 0xffffffc0 ;  /* 0xffffffc006000836 */ /* 0x000fe20000000000 */
[----:B------:R-:W-:Y:S01]  /*d370*/  BSSY B1, `(.L_x_4972) ;  /* 0x0000029000017945 */ /* 0x000fe20003800000 */
[----:B------:R-:W-:Y:S01]  /*d380*/  IMAD.MOV.U32 R6, RZ, RZ, R12 ;  /* 0x000000ffff067224 */ /* 0x000fe200078e000c */
[----:B------:R-:W-:Y:S01]  /*d390*/  PRMT R62, R5, 0x7610, R62 ;  /* 0x00007610053e7816 */ /* 0x000fe2000000003e */
[----:B------:R-:W-:Y:S01]  /*d3a0*/  IMAD.MOV.U32 R67, RZ, RZ, R14 ;  /* 0x000000ffff437224 */ /* 0x000fe200078e000e */
[----:B------:R-:W-:-:S02]  /*d3b0*/  ISETP.GE.AND P1, PT, R219, R64, PT ;  /* 0x00000040db00720c */ /* 0x000fc40003f26270 */
[----:B-1----:R-:W-:Y:S01]  /*d3c0*/  PRMT R65, R6, 0x5410, R7 ;  /* 0x0000541006417816 */ /* 0x002fe20000000007 */
[----:B------:R-:W-:Y:S02]  /*d3d0*/  IMAD.MOV.U32 R6, RZ, RZ, R20 ;  /* 0x000000ffff067224 */ /* 0x000fe400078e0014 */
[----:B------:R-:W-:-:S05]  /*d3e0*/  IMAD.MOV.U32 R7, RZ, RZ, R21 ;  /* 0x000000ffff077224 */ /* 0x000fca00078e0015 */
[----:B------:R-:W-:Y:S01]  /*d3f0*/  PRMT R72, R6, 0x5410, R7 ;  /* 0x0000541006487816 */ /* 0x000fe20000000007 */
[----:B------:R-:W-:Y:S01]  /*d400*/  IMAD.MOV.U32 R6, RZ, RZ, R30 ;  /* 0x000000ffff067224 */ /* 0x000fe200078e001e */
[----:B------:R-:W-:-:S04]  /*d410*/  MOV R7, R31 ;  /* 0x0000001f00077202 */ /* 0x000fc80000000f00 */
[----:B------:R-:W-:Y:S01]  /*d420*/  PRMT R83, R6, 0x5410, R7 ;  /* 0x0000541006537816 */ /* 0x000fe20000000007 */
[----:B------:R-:W-:Y:S02]  /*d430*/  IMAD.MOV.U32 R6, RZ, RZ, R10 ;  /* 0x000000ffff067224 */ /* 0x000fe400078e000a */
[----:B------:R-:W-:Y:S01]  /*d440*/  IMAD.MOV.U32 R7, RZ, RZ, R11 ;  /* 0x000000ffff077224 */ /* 0x000fe200078e000b */
[----:B--2---:R-:W-:-:S04]  /*d450*/  LEA.HI R4, R63, R63, RZ, 0x1 ;  /* 0x0000003f3f047211 */ /* 0x004fc800078f08ff */
[----:B------:R-:W-:-:S04]  /*d460*/  LOP3.LUT R4, R4, 0xfffffffe, RZ, 0xc0, !PT ;  /* 0xfffffffe04047812 */ /* 0x000fc800078ec0ff */
[----:B------:R-:W-:Y:S01]  /*d470*/  IADD3 R4, R63, -R4, RZ ;  /* 0x800000043f047210 */ /* 0x000fe20007ffe0ff */
[----:B------:R-:W-:-:S03]  /*d480*/  IMAD.MOV.U32 R63, RZ, RZ, R26 ;  /* 0x000000ffff3f7224 */ /* 0x000fc600078e001a */
[----:B------:R-:W-:Y:S01]  /*d490*/  SHF.L.U32 R5, R4, 0x1f, RZ ;  /* 0x0000001f04057819 */ /* 0x000fe200000006ff */
[----:B------:R-:W-:Y:S01]  /*d4a0*/  IMAD.MOV.U32 R4, RZ, RZ, R27 ;  /* 0x000000ffff047224 */ /* 0x000fe200078e001b */
[----:B------:R-:W-:Y:S01]  /*d4b0*/  PRMT R76, R63, 0x7610, R76 ;  /* 0x000076103f4c7816 */ /* 0x000fe2000000004c */
[----:B------:R-:W-:Y:S01]  /*d4c0*/  IMAD.MOV.U32 R63, RZ, RZ, R38 ;  /* 0x000000ffff3f7224 */ /* 0x000fe200078e0026 */
[----:B------:R-:W0:Y:S02]  /*d4d0*/  SYNCS.PHASECHK.TRANS64.TRYWAIT P0, [R2+URZ+0x30800], R5 ;  /* 0x03080005020075a7 */ /* 0x000e24000800017f */
[----:B------:R-:W-:Y:S01]  /*d4e0*/  PRMT R76, R76, 0x5410, R4 ;  /* 0x000054104c4c7816 */ /* 0x000fe20000000004 */
[----:B------:R-:W-:Y:S01]  /*d4f0*/  IMAD.MOV.U32 R4, RZ, RZ, R39 ;  /* 0x000000ffff047224 */ /* 0x000fe200078e0027 */
[----:B------:R-:W-:Y:S02]  /*d500*/  PRMT R86, R63, 0x7610, R86 ;  /* 0x000076103f567816 */ /* 0x000fe40000000056 */
        /* <DEDUP_REMOVED lines=8> */
[----:B------:R-:W-:Y:S02]  /*d590*/  IMAD.MOV.U32 R6, RZ, RZ, R29 ;  /* 0x000000ffff067224 */ /* 0x000fe400078e001d */
[----:B------:R-:W-:-:S03]  /*d5a0*/  IMAD.MOV.U32 R7, RZ, RZ, R32 ;  /* 0x000000ffff077224 */ /* 0x000fc600078e0020 */
[----:B------:R-:W-:Y:S01]  /*d5b0*/  PRMT R77, R4, 0x5410, R6 ;  /* 0x00005410044d7816 */ /* 0x000fe20000000006 */
[----:B------:R-:W-:Y:S01]  /*d5c0*/  IMAD.MOV.U32 R4, RZ, RZ, R40 ;  /* 0x000000ffff047224 */ /* 0x000fe200078e0028 */
[----:B------:R-:W-:Y:S01]  /*d5d0*/  PRMT R84, R7, 0x5410, R81 ;  /* 0x0000541007547816 */ /* 0x000fe20000000051 */
[----:B------:R-:W-:Y:S01]  /*d5e0*/  IMAD.MOV.U32 R6, RZ, RZ, R41 ;  /* 0x000000ffff067224 */ /* 0x000fe200078e0029 */
[----:B0-----:R-:W-:Y:S06]  /*d5f0*/  @!P0 BRA `(.L_x_4973) ;  /* 0x0000021400cc8947 */ /* 0x001fec0003800000 */
.L_x_5312:
[----:B------:R-:W-:Y:S05]  /*d600*/  BSYNC B1 ;  /* 0x0000000000017941 */ /* 0x000fea0003800000 */
.L_x_4972:
        /* <DEDUP_REMOVED lines=13> */
[----:B------:R-:W-:Y:S01]  /*d6e0*/  SHF.R.U32.HI R93, RZ, 0x10, R61 ;  /* 0x00000010ff5d7819 */ /* 0x000fe2000001163d */
[----:B------:R-:W-:Y:S01]  /*d6f0*/  HADD2.F32 R90, -RZ, R90.H0_H0 ;  /* 0x2000005aff5a7230 */ /* 0x000fe20000004100 */
[--C-:B------:R-:W-:Y:S02]  /*d700*/  SHF.R.U64 R58, R58, 0x10, R59.reuse ;  /* 0x000000103a3a7819 */ /* 0x100fe4000000123b */
[----:B------:R-:W-:Y:S01]  /*d710*/  SHF.R.U32.HI R92, RZ, 0x10, R59 ;  /* 0x00000010ff5c7819 */ /* 0x000fe2000001163b */
[----:B------:R-:W-:Y:S01]  /*d720*/  HADD2.F32 R93, -RZ, R93.H0_H0 ;  /* 0x2000005dff5d7230 */ /* 0x000fe20000004100 */
[----:B------:R-:W-:Y:S01]  /*d730*/  SHF.R.U64 R59, R60, 0x10, R61 ;  /* 0x000000103c3b7819 */ /* 0x000fe2000000123d */
[----:B------:R-:W-:Y:S02]  /*d740*/  HADD2.F32 R60, -RZ, R80.H0_H0 ;  /* 0x20000050ff3c7230 */ /* 0x000fe40000004100 */
[----:B------:R-:W-:-:S02]  /*d750*/  HADD2.F32 R92, -RZ, R92.H0_H0 ;  /* 0x2000005cff5c7230 */ /* 0x000fc40000004100 */
[--C-:B0-----:R-:W-:Y:S02]  /*d760*/  HADD2.F32 R80, -RZ, R7.reuse.H0_H0 ;  /* 0x20000007ff507230 */ /* 0x101fe40000004100 */
[----:B------:R-:W-:Y:S02]  /*d770*/  HADD2.F32 R7, -RZ, R7.H1_H1 ;  /* 0x30000007ff077230 */ /* 0x000fe40000004100 */
[--C-:B------:R-:W-:Y:S02]  /*d780*/  HADD2.F32 R91, -RZ, R4.reuse.H1_H1 ;  /* 0x30000004ff5b7230 */ /* 0x100fe40000004100 */
[----:B------:R-:W-:Y:S02]  /*d790*/  HADD2.F32 R81, -RZ, R4.H0_H0 ;  /* 0x20000004ff517230 */ /* 0x000fe40000004100 */
[----:B------:R-:W-:Y:S01]  /*d7a0*/  FMUL.FTZ R95, R7, R93 ;  /* 0x0000005d075f7220 */ /* 0x000fe20000410000 */
[--C-:B------:R-:W-:Y:S02]  /*d7b0*/  HADD2.F32 R4, -RZ, R6.reuse.H0_H0 ;  /* 0x20000006ff047230 */ /* 0x100fe40000004100 */
[----:B------:R-:W-:Y:S01]  /*d7c0*/  FMUL.FTZ R94, R91, R60 ;  /* 0x0000003c5b5e7220 */ /* 0x000fe20000410000 */
[----:B------:R-:W-:-:S02]  /*d7d0*/  HADD2.F32 R61, -RZ, R6.H1_H1 ;  /* 0x30000006ff3d7230 */ /* 0x000fc40000004100 */
[-C--:B------:R-:W-:Y:S01]  /*d7e0*/  FMUL.FTZ R96, R7, R92.reuse ;  /* 0x0000005c07607220 */ /* 0x080fe20000410000 */
[--C-:B------:R-:W-:Y:S02]  /*d7f0*/  HADD2.F32 R6, -RZ, R5.reuse.H0_H0 ;  /* 0x20000005ff067230 */ /* 0x100fe40000004100 */
[C---:B------:R-:W-:Y:S01]  /*d800*/  FFMA.FTZ R7, R80.reuse, R92, -R95 ;  /* 0x0000005c50077223 */ /* 0x040fe2000001085f */
[----:B------:R-:W-:Y:S02]  /*d810*/  HADD2.F32 R82, -RZ, R5.H1_H1 ;  /* 0x30000005ff527230 */ /* 0x000fe40000004100 */
[-C--:B------:R-:W-:Y:S01]  /*d820*/  FMUL.FTZ R92, R91, R90.reuse ;  /* 0x0000005a5b5c7220 */ /* 0x080fe20000410000 */
[----:B------:R-:W-:Y:S01]  /*d830*/  FFMA.FTZ R5, R81, R90, -R94 ;  /* 0x0000005a51057223 */ /* 0x000fe2000001085e */
[--C-:B------:R-:W-:Y:S02]  /*d840*/  HADD2.F32 R90, -RZ, R89.reuse.H1_H1 ;  /* 0x30000059ff5a7230 */ /* 0x100fe40000004100 */
[----:B------:R-:W-:Y:S01]  /*d850*/  FFMA.FTZ R80, R80, R93, R96 ;  /* 0x0000005d50507223 */ /* 0x000fe20000010060 */
[----:B------:R-:W-:-:S02]  /*d860*/  HADD2.F32 R89, -RZ, R89.H0_H0 ;  /* 0x20000059ff597230 */ /* 0x000fc40000004100 */
[----:B------:R-:W-:Y:S01]  /*d870*/  FFMA.FTZ R92, R81, R60, R92 ;  /* 0x0000003c515c7223 */ /* 0x000fe2000001005c */
[----:B------:R-:W-:Y:S02]  /*d880*/  HADD2.F32 R91, -RZ, R59.H0_H0 ;  /* 0x2000003bff5b7230 */ /* 0x000fe40000004100 */
[CC--:B------:R-:W-:Y:S01]  /*d890*/  FMUL.FTZ R81, R61.reuse, R90.reuse ;  /* 0x0000005a3d517220 */ /* 0x0c0fe20000410000 */
[----:B------:R-:W-:Y:S02]  /*d8a0*/  HADD2.F32 R59, -RZ, R58.H0_H0 ;  /* 0x2000003aff3b7230 */ /* 0x000fe40000004100 */
[----:B------:R-:W-:Y:S01]  /*d8b0*/  FMUL.FTZ R93, R61, R89 ;  /* 0x000000593d5d7220 */ /* 0x000fe20000410000 */
[----:B------:R-:W-:Y:S01]  /*d8c0*/  F2FP.F16.F32.PACK_AB R7, R80, R7 ;  /* 0x000000075007723e */ /* 0x000fe200000000ff */
[----:B------:R-:W-:Y:S01]  /*d8d0*/  FMUL.FTZ R61, R82, R91 ;  /* 0x0000005b523d7220 */ /* 0x000fe20000410000 */
[----:B------:R-:W-:Y:S01]  /*d8e0*/  FFMA.FTZ R81, R4, R89, -R81 ;  /* 0x0000005904517223 */ /* 0x000fe20000010851 */
[-C--:B------:R-:W-:Y:S01]  /*d8f0*/  FMUL.FTZ R82, R82, R59.reuse ;  /* 0x0000003b52527220 */ /* 0x080fe20000410000 */
[----:B------:R-:W-:Y:S01]  /*d900*/  FFMA.FTZ R4, R4, R90, R93 ;  /* 0x0000005a04047223 */ /* 0x000fe2000001005d */
[----:B------:R-:W-:-:S02]  /*d910*/  FFMA.FTZ R61, R6, R59, -R61 ;  /* 0x0000003b063d7223 */ /* 0x000fc4000001083d */
[----:B------:R-:W-:Y:S02]  /*d920*/  FFMA.FTZ R82, R6, R91, R82 ;  /* 0x0000005b06527223 */ /* 0x000fe40000010052 */
[----:B------:R-:W-:Y:S02]  /*d930*/  F2FP.F16.F32.PACK_AB R6, R4, R81 ;  /* 0x000000510406723e */ /* 0x000fe400000000ff */
[----:B------:R-:W-:Y:S02]  /*d940*/  F2FP.F16.F32.PACK_AB R4, R92, R5 ;  /* 0x000000055c04723e */ /* 0x000fe400000000ff */
[----:B------:R-:W-:-:S05]  /*d950*/  F2FP.F16.F32.PACK_AB R5, R82, R61 ;  /* 0x0000003d5205723e */ /* 0x000fca00000000ff */
[----:B------:R1:W-:Y:S02]  /*d960*/  STS.128 [R3+0x12400], R4 ;  /* 0x0124000403007388 */ /* 0x0003e40000000c00 */
.L_x_4977:
[----:B------:R-:W-:Y:S05]  /*d970*/  BSYNC B2 ;  /* 0x0000000000027941 */ /* 0x000fea0003800000 */
.L_x_4976:
[----:B------:R-:W-:Y:S04]  /*d980*/  BSSY B2, `(.L_x_4978) ;  /* 0x000002c000027945 */ /* 0x000fe80003800000 */
[----:B------:R-:W-:Y:S05]  /*d990*/  @P1 BRA `(.L_x_4979) ;  /* 0x0000000000a81947 */ /* 0x000fea0003800000 */
[----:B01----:R-:W0:Y:S01]  /*d9a0*/  LDS.128 R4, [R0] ;  /* 0x0000000000047984 */ /* 0x003e220000000c00 */
[----:B------:R-:W-:Y:S01]  /*d9b0*/  SHF.R.U32.HI R61, RZ, 0x10, R57 ;  /* 0x00000010ff3d7819 */ /* 0x000fe20000011639 */
[--C-:B------:R-:W-:Y:S01]  /*d9c0*/  HADD2.F32 R59, -RZ, R88.reuse.H1_H1 ;  /* 0x30000058ff3b7230 */ /* 0x100fe20000004100 */
[----:B------:R-:W-:Y:S01]  /*d9d0*/  SHF.R.U32.HI R60, RZ, 0x10, R55 ;  /* 0x00000010ff3c7819 */ /* 0x000fe20000011637 */
[----:B------:R-:W-:Y:S01]  /*d9e0*/  HADD2.F32 R88, -RZ, R88.H0_H0 ;  /* 0x20000058ff587230 */ /* 0x000fe20000004100 */
[----:B------:R-:W-:Y:S01]  /*d9f0*/  SHF.R.U64 R89, R56, 0x10, R57 ;  /* 0x0000001038597819 */ /* 0x000fe20000001239 */
[----:B------:R-:W-:Y:S01]  /*da00*/  HADD2.F32 R61, -RZ, R61.H0_H0 ;  /* 0x2000003dff3d7230 */ /* 0x000fe20000004100 */
[----:B------:R-:W-:Y:S01]  /*da10*/  SHF.R.U64 R54, R54, 0x10, R55 ;  /* 0x0000001036367819 */ /* 0x000fe20000001237 */
[----:B------:R-:W-:-:S04]  /*da20*/  HADD2.F32 R60, -RZ, R60.H0_H0 ;  /* 0x2000003cff3c7230 */ /* 0x000fc80000004100 */
[----:B------:R-:W-:Y:S02]  /*da30*/  HADD2.F32 R54, -RZ, R54.H0_H0 ;  /* 0x20000036ff367230 */ /* 0x000fe40000004100 */
[--C-:B0-----:R-:W-:Y:S02]  /*da40*/  HADD2.F32 R58, -RZ, R7.reuse.H1_H1 ;  /* 0x30000007ff3a7230 */ /* 0x101fe40000004100 */
[----:B------:R-:W-:Y:S02]  /*da50*/  HADD2.F32 R57, -RZ, R7.H0_H0 ;  /* 0x20000007ff397230 */ /* 0x000fe40000004100 */
[--C-:B------:R-:W-:Y:S02]  /*da60*/  HADD2.F32 R7, -RZ, R4.reuse.H0_H0 ;  /* 0x20000004ff077230 */ /* 0x100fe40000004100 */
        /* <DEDUP_REMOVED lines=12> */
[----:B------:R-:W-:-:S02]  /*db30*/  HADD2.F32 R57, -RZ, R85.H1_H1 ;  /* 0x30000055ff397230 */ /* 0x000fc40000004100 */
[----:B------:R-:W-:Y:S01]  /*db40*/  FFMA.FTZ R59, R7, R88, R60 ;  /* 0x00000058073b7223 */ /* 0x000fe2000001003c */
[----:B------:R-:W-:Y:S02]  /*db50*/  HADD2.F32 R4, -RZ, R89.H0_H0 ;  /* 0x20000059ff047230 */ /* 0x000fe40000004100 */
[C---:B------:R-:W-:Y:S01]  /*db60*/  FMUL.FTZ R61, R5.reuse, R54 ;  /* 0x00000036053d7220 */ /* 0x040fe20000410000 */
[----:B------:R-:W-:Y:S02]  /*db70*/  HADD2.F32 R85, -RZ, R85.H0_H0 ;  /* 0x20000055ff557230 */ /* 0x000fe40000004100 */
[C---:B------:R-:W-:Y:S01]  /*db80*/  FMUL.FTZ R60, R56.reuse, R57 ;  /* 0x00000039383c7220 */ /* 0x040fe20000410000 */
[----:B------:R-:W-:Y:S02]  /*db90*/  FMUL.FTZ R7, R5, R4 ;  /* 0x0000000405077220 */ /* 0x000fe40000410000 */
        /* <DEDUP_REMOVED lines=9> */
[----:B------:R2:W-:Y:S02]  /*dc30*/  STS.128 [R0], R4 ;  /* 0x0000000400007388 */ /* 0x0005e40000000c00 */
.L_x_4979:
[----:B------:R-:W-:Y:S05]  /*dc40*/  BSYNC B2 ;  /* 0x0000000000027941 */ /* 0x000fea0003800000 */
.L_x_4978:
[----:B------:R-:W-:Y:S04]  /*dc50*/  BSSY B2, `(.L_x_4980) ;  /* 0x000002c000027945 */ /* 0x000fe80003800000 */
[----:B------:R-:W-:Y:S05]  /*dc60*/  @P2 BRA `(.L_x_4981) ;  /* 0x0000000000a82947 */ /* 0x000fea0003800000 */
[----:B012---:R-:W0:Y:S01]  /*dc70*/  LDS.128 R4, [R3+0x16400] ;  /* 0x0164000003047984 */ /* 0x007e220000000c00 */
[----:B------:R-:W-:Y:S01]  /*dc80*/  SHF.R.U32.HI R55, RZ, 0x10, R51 ;  /* 0x00000010ff377819 */ /* 0x000fe20000011633 */
[----:B------:R-:W-:Y:S01]  /*dc90*/  HADD2.F32 R54, -RZ, R78.H0_H0 ;  /* 0x2000004eff367230 */ /* 0x000fe20000004100 */
[--C-:B------:R-:W-:Y:S01]  /*dca0*/  SHF.R.U32.HI R57, RZ, 0x10, R53.reuse ;  /* 0x00000010ff397819 */ /* 0x100fe20000011635 */
[----:B------:R-:W-:Y:S01]  /*dcb0*/  HADD2.F32 R56, -RZ, R79.H0_H0 ;  /* 0x2000004fff387230 */ /* 0x000fe20000004100 */
[----:B------:R-:W-:Y:S01]  /*dcc0*/  SHF.R.U64 R61, R52, 0x10, R53 ;  /* 0x00000010343d7819 */ /* 0x000fe20000001235 */
[----:B------:R-:W-:Y:S01]  /*dcd0*/  HADD2.F32 R55, -RZ, R55.H0_H0 ;  /* 0x20000037ff377230 */ /* 0x000fe20000004100 */
[----:B------:R-:W-:Y:S01]  /*dce0*/  SHF.R.U64 R81, R50, 0x10, R51 ;  /* 0x0000001032517819 */ /* 0x000fe20000001233 */
[----:B------:R-:W-:Y:S02]  /*dcf0*/  HADD2.F32 R57, -RZ, R57.H0_H0 ;  /* 0x20000039ff397230 */ /* 0x000fe40000004100 */
[----:B------:R-:W-:-:S02]  /*dd00*/  HADD2.F32 R79, -RZ, R79.H1_H1 ;  /* 0x3000004fff4f7230 */ /* 0x000fc40000004100 */
        /* <DEDUP_REMOVED lines=8> */
[----:B------:R-:W-:Y:S01]  /*dd90*/  FFMA.FTZ R80, R52, R57, R60 ;  /* 0x0000003934507223 */ /* 0x000fe2000001003c */
[----:B------:R-:W-:Y:S02]  /*dda0*/  HADD2.F32 R51, -RZ, R6.H1_H1 ;  /* 0x30000006ff337230 */ /* 0x000fe40000004100 */
[----:B------:R-:W-:Y:S01]  /*ddb0*/  FMUL.FTZ R58, R4, R56 ;  /* 0x00000038043a7220 */ /* 0x000fe20000410000 */
[--C-:B------:R-:W-:Y:S02]  /*ddc0*/  HADD2.F32 R6, -RZ, R5.reuse.H0_H0 ;  /* 0x20000005ff067230 */ /* 0x100fe40000004100 */
[----:B------:R-:W-:Y:S01]  /*ddd0*/  FFMA.FTZ R59, R52, R55, -R59 ;  /* 0x00000037343b7223 */ /* 0x000fe2000001083b */
[-C--:B------:R-:W-:Y:S01]  /*dde0*/  FMUL.FTZ R60, R4, R54.reuse ;  /* 0x00000036043c7220 */ /* 0x080fe20000410000 */
[----:B------:R-:W-:Y:S02]  /*ddf0*/  HADD2.F32 R5, -RZ, R5.H1_H1 ;  /* 0x30000005ff057230 */ /* 0x000fe40000004100 */
[----:B------:R-:W-:Y:S01]  /*de00*/  FFMA.FTZ R58, R7, R54, -R58 ;  /* 0x00000036073a7223 */ /* 0x000fe2000001083a */
[----:B------:R-:W-:-:S02]  /*de10*/  HADD2.F32 R52, -RZ, R61.H0_H0 ;  /* 0x2000003dff347230 */ /* 0x000fc40000004100 */
[----:B------:R-:W-:Y:S01]  /*de20*/  FFMA.FTZ R53, R7, R56, R60 ;  /* 0x0000003807357223 */ /* 0x000fe2000001003c */
[----:B------:R-:W-:Y:S02]  /*de30*/  HADD2.F32 R4, -RZ, R81.H0_H0 ;  /* 0x20000051ff047230 */ /* 0x000fe40000004100 */
[CC--:B------:R-:W-:Y:S01]  /*de40*/  FMUL.FTZ R55, R51.reuse, R79.reuse ;  /* 0x0000004f33377220 */ /* 0x0c0fe20000410000 */
        /* <DEDUP_REMOVED lines=12> */
.L_x_4981:
[----:B------:R-:W-:Y:S05]  /*df10*/  BSYNC B2 ;  /* 0x0000000000027941 */ /* 0x000fea0003800000 */
.L_x_4980:
[----:B------:R-:W-:Y:S04]  /*df20*/  BSSY B2, `(.L_x_4982) ;  /* 0x000002c000027945 */ /* 0x000fe80003800000 */
[----:B------:R-:W-:Y:S05]  /*df30*/  @P3 BRA `(.L_x_4983) ;  /* 0x0000000000a83947 */ /* 0x000fea0003800000 */
[----:B0123--:R-:W0:Y:S01]  /*df40*/  LDS.128 R4, [R0+0x4000] ;  /* 0x0040000000047984 */ /* 0x00fe220000000c00 */
        /* <DEDUP_REMOVED lines=41> */
.L_x_4983:
[----:B------:R-:W-:Y:S05]  /*e1e0*/  BSYNC B2 ;  /* 0x0000000000027941 */ /* 0x000fea0003800000 */
.L_x_4982:
[----:B------:R-:W-:Y:S04]  /*e1f0*/  BSSY B2, `(.L_x_4984) ;  /* 0x000002c000027945 */ /* 0x000fe80003800000 */
[----:B------:R-:W-:Y:S05]  /*e200*/  @P4 BRA `(.L_x_4985) ;  /* 0x0000000000a84947 */ /* 0x000fea0003800000 */
[----:B01234-:R-:W0:Y:S01]  /*e210*/  LDS.128 R4, [R3+0x1a400] ;  /* 0x01a4000003047984 */ /* 0x01fe220000000c00 */
        /* <DEDUP_REMOVED lines=41> */
.L_x_4985:
[----:B------:R-:W-:Y:S05]  /*e4b0*/  BSYNC B2 ;  /* 0x0000000000027941 */ /* 0x000fea0003800000 */
.L_x_4984:
[----:B------:R-:W-:Y:S05]  /*e4c0*/  @P5 BRA `(.L_x_4975) ;  /* 0x0000000000a85947 */ /* 0x000fea0003800000 */
[----:B01234-:R-:W0:Y:S01]  /*e4d0*/  LDS.128 R4, [R0+0x8000] ;  /* 0x0080000000047984 */ /* 0x01fe220000000c00 */
[----:B------:R-:W-:Y:S01]  /*e4e0*/  SHF.R.U32.HI R43, RZ, 0x10, R37 ;  /* 0x00000010ff2b7819 */ /* 0x000fe20000011625 */
[----:B------:R-:W-:Y:S01]  /*e4f0*/  HADD2.F32 R42, -RZ, R66.H0_H0 ;  /* 0x20000042ff2a7230 */ /* 0x000fe20000004100 */
[----:B------:R-:W-:Y:S01]  /*e500*/  SHF.R.U32.HI R45, RZ, 0x10, R35 ;  /* 0x00000010ff2d7819 */ /* 0x000fe20000011623 */
        /* <DEDUP_REMOVED lines=38> */
.L_x_4975:
[----:B------:R-:W-:Y:S05]  /*e770*/  BSYNC B1 ;  /* 0x0000000000017941 */ /* 0x000fea0003800000 */
.L_x_4974:
        /* <DEDUP_REMOVED lines=13> */
[--C-:B------:R-:W-:Y:S01]  /*e850*/  SHF.R.U64 R47, R38, 0x10, R39.reuse ;  /* 0x00000010262f7819 */ /* 0x100fe20000001227 */
[--C-:B------:R-:W-:Y:S01]  /*e860*/  HADD2.F32 R38, -RZ, R86.reuse.H0_H0 ;  /* 0x20000056ff267230 */ /* 0x100fe20000004100 */
[----:B------:R-:W-:Y:S01]  /*e870*/  SHF.R.U32.HI R39, RZ, 0x10, R39 ;  /* 0x00000010ff277819 */ /* 0x000fe20000011627 */
[----:B------:R-:W-:Y:S01]  /*e880*/  HADD2.F32 R86, -RZ, R86.H1_H1 ;  /* 0x30000056ff567230 */ /* 0x000fe20000004100 */
[--C-:B------:R-:W-:Y:S01]  /*e890*/  SHF.R.U64 R45, R40, 0x10, R41.reuse ;  /* 0x00000010282d7819 */ /* 0x100fe20000001229 */
[----:B------:R-:W-:Y:S01]  /*e8a0*/  HADD2.F32 R40, -RZ, R87.H0_H0 ;  /* 0x20000057ff287230 */ /* 0x000fe20000004100 */
[----:B------:R-:W-:Y:S01]  /*e8b0*/  SHF.R.U32.HI R41, RZ, 0x10, R41 ;  /* 0x00000010ff297819 */ /* 0x000fe20000011629 */
[----:B------:R-:W-:Y:S02]  /*e8c0*/  HADD2.F32 R39, -RZ, R39.H0_H0 ;  /* 0x20000027ff277230 */ /* 0x000fe40000004100 */
[----:B------:R-:W-:-:S02]  /*e8d0*/  HADD2.F32 R87, -RZ, R87.H1_H1 ;  /* 0x30000057ff577230 */ /* 0x000fc40000004100 */
        /* <DEDUP_REMOVED lines=32> */
.L_x_4988:
[----:B------:R-:W-:Y:S05]  /*eae0*/  BSYNC B1 ;  /* 0x0000000000017941 */ /* 0x000fea0003800000 */
.L_x_4987:
[----:B------:R-:W-:Y:S04]  /*eaf0*/  BSSY B1, `(.L_x_4989) ;  /* 0x000002c000017945 */ /* 0x000fe80003800000 */
[----:B------:R-:W-:Y:S05]  /*eb00*/  @P1 BRA `(.L_x_4990) ;  /* 0x0000000000a81947 */ /* 0x000fea0003800000 */
[----:B0-----:R-:W0:Y:S01]  /*eb10*/  LDS.128 R4, [R0+0x2000] ;  /* 0x0020000000047984 */ /* 0x001e220000000c00 */
[----:B------:R-:W-:Y:S01]  /*eb20*/  SHF.R.U32.HI R35, RZ, 0x10, R31 ;  /* 0x00000010ff237819 */ /* 0x000fe2000001161f */
[----:B------:R-:W-:Y:S01]  /*eb30*/  HADD2.F32 R34, -RZ, R83.H0_H0 ;  /* 0x20000053ff227230 */ /* 0x000fe20000004100 */
[--C-:B------:R-:W-:Y:S01]  /*eb40*/  SHF.R.U32.HI R37, RZ, 0x10, R33.reuse ;  /* 0x00000010ff257819 */ /* 0x100fe20000011621 */
[--C-:B------:R-:W-:Y:S01]  /*eb50*/  HADD2.F32 R36, -RZ, R84.reuse.H0_H0 ;  /* 0x20000054ff247230 */ /* 0x100fe20000004100 */
        /* <DEDUP_REMOVED lines=37> */
.L_x_4990:
[----:B------:R-:W-:Y:S05]  /*edb0*/  BSYNC B1 ;  /* 0x0000000000017941 */ /* 0x000fea0003800000 */
.L_x_4989:
[----:B------:R-:W-:Y:S04]  /*edc0*/  BSSY B1, `(.L_x_4991) ;  /* 0x000002c000017945 */ /* 0x000fe80003800000 */
[----:B------:R-:W-:Y:S05]  /*edd0*/  @P2 BRA `(.L_x_4992) ;  /* 0x0000000000a82947 */ /* 0x000fea0003800000 */
[----:B01----:R-:W0:Y:S01]  /*ede0*/  LDS.128 R4, [R3+0x18400] ;  /* 0x0184000003047984 */ /* 0x003e220000000c00 */
        /* <DEDUP_REMOVED lines=41> */
.L_x_4992:
[----:B------:R-:W-:Y:S05]  /*f080*/  BSYNC B1 ;  /* 0x0000000000017941 */ /* 0x000fea0003800000 */
.L_x_4991:
        /* <DEDUP_REMOVED lines=44> */
.L_x_4994:
[----:B------:R-:W-:Y:S05]  /*f350*/  BSYNC B1 ;  /* 0x0000000000017941 */ /* 0x000fea0003800000 */
.L_x_4993:
        /* <DEDUP_REMOVED lines=44> */
.L_x_4996:
[----:B------:R-:W-:Y:S05]  /*f620*/  BSYNC B1 ;  /* 0x0000000000017941 */ /* 0x000fea0003800000 */
.L_x_4995:
[----:B------:R-:W-:Y:S05]  /*f630*/  @P5 BRA `(.L_x_4986) ;  /* 0x0000003800945947 */ /* 0x000fea0003800000 */
[----:B01234-:R-:W0:Y:S01]  /*f640*/  LDS.128 R4, [R0+0xa000] ;  /* 0x00a0000000047984 */ /* 0x01fe220000000c00 */
        /* <DEDUP_REMOVED lines=42> */
.L_x_4965:
[----:B------:R-:W0:Y:S01]  /*f8f0*/  LDC R64, c[0x0][0x448] ;  /* 0x00011200ff407b82 */ /* 0x000e220000000800 */
[----:B------:R-:W-:Y:S01]  /*f900*/  LEA.HI R33, R33, R28, RZ, 0x2 ;  /* 0x0000001c21217211 */ /* 0x000fe200078f10ff */
[----:B------:R-:W-:Y:S01]  /*f910*/  ULDC.64 UR4, c[0x0][0x3f8] ;  /* 0x0000fe0000047ab9 */ /* 0x000fe20000000a00 */
[----:B------:R-:W-:Y:S01]  /*f920*/  ULDC.64 UR6, c[0x0][0x408] ;  /* 0x0001020000067ab9 */ /* 0x000fe20000000a00 */
        /* <DEDUP_REMOVED lines=10> */
[----:B------:R-:W-:Y:S01]  /*f9d0*/  IMAD.MOV.U32 R5, RZ, RZ, R29 ;  /* 0x000000ffff057224 */ /* 0x000fe200078e001d */
[----:B------:R-:W-:Y:S02]  /*f9e0*/  MOV R4, R24 ;  /* 0x0000001800047202 */ /* 0x000fe40000000f00 */
[----:B------:R-:W-:Y:S01]  /*f9f0*/  SHF.R.S32.HI R8, RZ, 0x1f, R3 ;  /* 0x0000001fff087819 */ /* 0x000fe20000011403 */
[----:B------:R-:W-:-:S04]  /*fa00*/  IMAD.WIDE.U32 R6, R3, UR6, R6 ;  /* 0x0000000603067c25 */ /* 0x000fc8000f8e0006 */
[C---:B------:R-:W-:Y:S02]  /*fa10*/  IMAD R10, R8.reuse, UR4, RZ ;  /* 0x00000004080a7c24 */ /* 0x040fe4000f8e02ff */
[----:B------:R-:W-:Y:S02]  /*fa20*/  IMAD R8, R8, UR6, RZ ;  /* 0x0000000608087c24 */ /* 0x000fe4000f8e02ff */
[----:B------:R-:W-:-:S04]  /*fa30*/  IMAD.WIDE.U32 R4, R3, UR4, R4 ;  /* 0x0000000403047c25 */ /* 0x000fc8000f8e0004 */
[C---:B------:R-:W-:Y:S01]  /*fa40*/  IMAD R21, R3.reuse, UR5, R10 ;  /* 0x0000000503157c24 */ /* 0x040fe2000f8e020a */
[----:B------:R-:W-:Y:S01]  /*fa50*/  ULDC.64 UR4, c[0x0][0x3e8] ;  /* 0x0000fa0000047ab9 */ /* 0x000fe20000000a00 */
[----:B------:R-:W-:Y:S01]  /*fa60*/  IMAD R61, R3, UR7, R8 ;  /* 0x00000007033d7c24 */ /* 0x000fe2000f8e0208 */
[----:B------:R-:W-:Y:S01]  /*fa70*/  ULDC.64 UR6, c[0x0][0x400] ;  /* 0x0001000000067ab9 */ /* 0x000fe20000000a00 */
[----:B------:R-:W-:Y:S01]  /*fa80*/  IMAD.IADD R21, R5, 0x1, R21 ;  /* 0x0000000105157824 */ /* 0x000fe200078e0215 */
[----:B------:R-:W-:Y:S01]  /*fa90*/  LEA R20, P0, R4, UR4, 0x1 ;  /* 0x0000000404147c11 */ /* 0x000fe2000f8008ff */
[----:B------:R-:W-:Y:S01]  /*faa0*/  IMAD.IADD R61, R7, 0x1, R61 ;  /* 0x00000001073d7824 */ /* 0x000fe200078e023d */
[----:B------:R-:W-:Y:S01]  /*fab0*/  LEA R3, P1, R6, UR6, 0x1 ;  /* 0x0000000606037c11 */ /* 0x000fe2000f8208ff */
[----:B------:R-:W-:Y:S01]  /*fac0*/  UMOV UR4, 0xffffffff ;  /* 0xffffffff00047882 */ /* 0x000fe20000000000 */
[----:B------:R-:W-:Y:S02]  /*fad0*/  LEA.HI.X R21, R4, UR5, R21, 0x1, P0 ;  /* 0x0000000504157c11 */ /* 0x000fe400080f0c15 */
[----:B------:R-:W-:Y:S01]  /*fae0*/  LEA.HI.X R61, R6, UR7, R61, 0x1, P1 ;  /* 0x00000007063d7c11 */ /* 0x000fe200088f0c3d */
[----:B------:R-:W-:Y:S08]  /*faf0*/  BRA.DIV UR4, `(.L_x_4997) ;  /* 0x000001f204a07947 */ /* 0x000ff0000b800000 */
[----:B------:R0:W1:Y:S04]  /*fb00*/  SHFL.IDX PT, R5, R21, RZ, 0x1c1f ;  /* 0x001c1fff15057589 */ /* 0x00006800000e0000 */
[----:B------:R0:W2:Y:S04]  /*fb10*/  SHFL.IDX PT, R4, R20, RZ, 0x1c1f ;  /* 0x001c1fff14047589 */ /* 0x0000a800000e0000 */
[----:B------:R0:W3:Y:S04]  /*fb20*/  SHFL.IDX PT, R7, R61, RZ, 0x1c1f ;  /* 0x001c1fff3d077589 */ /* 0x0000e800000e0000 */
[----:B------:R0:W4:Y:S02]  /*fb30*/  SHFL.IDX PT, R8, R3, RZ, 0x1c1f ;  /* 0x001c1fff03087589 */ /* 0x00012400000e0000 */
.L_x_5318:
        /* <DEDUP_REMOVED lines=17> */
[----:B--2---:R-:W-:Y:S01]  /*fc50*/  IMAD.MOV.U32 R12, RZ, RZ, R4 ;  /* 0x000000ffff0c7224 */ /* 0x004fe200078e0004 */
[----:B------:R-:W-:Y:S01]  /*fc60*/  ISETP.GE.AND P2, PT, R18, UR4, PT ;  /* 0x0000000412007c0c */ /* 0x000fe2000bf46270 */
[----:B-1----:R-:W-:Y:S01]  /*fc70*/  IMAD.MOV.U32 R13, RZ, RZ, R5 ;  /* 0x000000ffff0d7224 */ /* 0x002fe200078e0005 */
[----:B------:R-:W-:Y:S02]  /*fc80*/  ISETP.GE.AND P3, PT, R195, UR4, PT ;  /* 0x00000004c3007c0c */ /* 0x000fe4000bf66270 */
[----:B------:R-:W-:Y:S02]  /*fc90*/  CS2R R28, SRZ ;  /* 0x00000000001c7805 */ /* 0x000fe4000001ff00 */
[----:B------:R-:W-:Y:S02]  /*fca0*/  ISETP.GE.AND P4, PT, R194, UR4, PT ;  /* 0x00000004c2007c0c */ /* 0x000fe4000bf86270 */
[----:B------:R-:W-:-:S02]  /*fcb0*/  CS2R R30, SRZ ;  /* 0x00000000001e7805 */ /* 0x000fc4000001ff00 */
[----:B------:R-:W-:Y:S02]  /*fcc0*/  CS2R R40, SRZ ;  /* 0x0000000000287805 */ /* 0x000fe4000001ff00 */
[----:B------:R-:W-:Y:S02]  /*fcd0*/  CS2R R42, SRZ ;  /* 0x00000000002a7805 */ /* 0x000fe4000001ff00 */
[----:B------:R-:W-:Y:S02]  /*fce0*/  CS2R R26, SRZ ;  /* 0x00000000001a7805 */ /* 0x000fe4000001ff00 */
[----:B------:R-:W-:Y:S01]  /*fcf0*/  @!P2 SHF.L.U32 R9, R18, 0x1, RZ ;  /* 0x000000011209a819 */ /* 0x000fe200000006ff */
[----:B------:R-:W-:Y:S01]  /*fd00*/  @!P3 IMAD.SHL.U32 R15, R202, 0x8, RZ ;  /* 0x00000008ca0fb824 */ /* 0x000fe200078e00ff */
[----:B------:R-:W-:Y:S01]  /*fd10*/  @!P2 SHF.L.U64.HI R32, R18, 0x1, R19 ;  /* 0x000000011220a819 */ /* 0x000fe20000010213 */
[----:B------:R-:W-:Y:S01]  /*fd20*/  @!P4 IMAD.SHL.U32 R25, R203, 0x8, RZ ;  /* 0x00000008cb19c824 */ /* 0x000fe200078e00ff */
[-C--:B------:R-:W-:Y:S01]  /*fd30*/  @!P2 IADD3 R4, P0, R4, R9.reuse, RZ ;  /* 0x000000090404a210 */ /* 0x080fe20007f1e0ff */
[----:B------:R-:W-:Y:S01]  /*fd40*/  @!P3 IMAD.WIDE R10, R15, 0x2, R12 ;  /* 0x000000020f0ab825 */ /* 0x000fe200078e020c */
[----:B----4-:R-:W-:-:S02]  /*fd50*/  @!P2 IADD3 R6, P1, R8, R9, RZ ;  /* 0x000000090806a210 */ /* 0x010fc40007f3e0ff */
[----:B------:R-:W-:Y:S02]  /*fd60*/  CS2R R36, SRZ ;  /* 0x0000000000247805 */ /* 0x000fe4000001ff00 */
[----:B------:R-:W-:Y:S01]  /*fd70*/  @!P2 IADD3.X R5, R5, R32, RZ, P0, !PT ;  /* 0x000000200505a210 */ /* 0x000fe200007fe4ff */
[----:B---3--:R-:W-:Y:S01]  /*fd80*/  IMAD.MOV.U32 R9, RZ, RZ, R7 ;  /* 0x000000ffff097224 */ /* 0x008fe200078e0007 */
[----:B------:R-:W-:Y:S01]  /*fd90*/  CS2R R38, SRZ ;  /* 0x0000000000267805 */ /* 0x000fe2000001ff00 */
[----:B------:R-:W-:Y:S01]  /*fda0*/  @!P4 IMAD.WIDE R12, R25, 0x2, R12 ;  /* 0x00000002190cc825 */ /* 0x000fe200078e020c */
[----:B------:R-:W-:Y:S02]  /*fdb0*/  CS2R R34, SRZ ;  /* 0x0000000000227805 */ /* 0x000fe4000001ff00 */
[----:B------:R-:W-:Y:S02]  /*fdc0*/  CS2R R44, SRZ ;  /* 0x00000000002c7805 */ /* 0x000fe4000001ff00 */
[----:B------:R-:W-:Y:S01]  /*fdd0*/  CS2R R46, SRZ ;  /* 0x00000000002e7805 */ /* 0x000fe2000001ff00 */
[--C-:B------:R-:W-:Y:S01]  /*fde0*/  @!P3 IMAD.WIDE R14, R15, 0x2, R8.reuse ;  /* 0x000000020f0eb825 */ /* 0x100fe200078e0208 */
[----:B------:R1:W5:Y:S03]  /*fdf0*/  @!P3 LD.E.128 R28, desc[UR60][R10.64] ;  /* 0x0000003c0a1cb980 */ /* 0x000366000c101d00 */
[----:B------:R-:W-:Y:S01]  /*fe00*/  @!P4 IMAD.WIDE R8, R25, 0x2, R8 ;  /* 0x000000021908c825 */ /* 0x000fe200078e0208 */
[----:B------:R-:W-:Y:S01]  /*fe10*/  CS2R R24, SRZ ;  /* 0x0000000000187805 */ /* 0x000fe2000001ff00 */
[----:B------:R1:W5:Y:S02]  /*fe20*/  @!P3 LD.E.128 R40, desc[UR60][R14.64] ;  /* 0x0000003c0e28b980 */ /* 0x000364000c101d00 */
[----:B------:R-:W-:Y:S01]  /*fe30*/  @!P2 IMAD.X R7, R7, 0x1, R32, P1 ;  /* 0x000000010707a824 */ /* 0x000fe200008e0620 */
[----:B------:R-:W-:Y:S01]  /*fe40*/  CS2R R32, SRZ ;  /* 0x0000000000207805 */ /* 0x000fe2000001ff00 */
[----:B------:R1:W5:Y:S04]  /*fe50*/  @!P4 LD.E.128 R36, desc[UR60][R8.64] ;  /* 0x0000003c0824c980 */ /* 0x000368000c101d00 */
[----:B------:R1:W5:Y:S04]  /*fe60*/  @!P4 LD.E.128 R24, desc[UR60][R12.64] ;  /* 0x0000003c0c18c980 */ /* 0x000368000c101d00 */
[----:B------:R1:W5:Y:S04]  /*fe70*/  @!P2 LD.E.128 R32, desc[UR60][R4.64] ;  /* 0x0000003c0420a980 */ /* 0x000368000c101d00 */
[----:B------:R1:W5:Y:S02]  /*fe80*/  @!P2 LD.E.128 R44, desc[UR60][R6.64] ;  /* 0x0000003c062ca980 */ /* 0x000364000c101d00 */
.L_x_4999:
[----:B------:R-:W-:Y:S05]  /*fe90*/  BSYNC B1 ;  /* 0x0000000000017941 */ /* 0x000fea0003800000 */
.L_x_4998:
[----:B-1---5:R-:W-:Y:S01]  /*fea0*/  IMAD.MOV.U32 R5, RZ, RZ, R45 ;  /* 0x000000ffff057224 */ /* 0x022fe200078e002d */
[----:B------:R-:W-:Y:S01]  /*feb0*/  UMOV UR4, 0xffffffff ;  /* 0xffffffff00047882 */ /* 0x000fe20000000000 */
[----:B--2---:R-:W-:Y:S02]  /*fec0*/  IMAD.MOV.U32 R4, RZ, RZ, R44 ;  /* 0x000000ffff047224 */ /* 0x004fe400078e002c */
[----:B------:R-:W-:Y:S01]  /*fed0*/  IMAD.MOV.U32 R6, RZ, RZ, R46 ;  /* 0x000000ffff067224 */ /* 0x000fe200078e002e */
[----:B------:R-:W-:Y:S01]  /*fee0*/  PRMT R88, R5, 0x7610, R88 ;  /* 0x0000761005587816 */ /* 0x000fe20000000058 */
[----:B---3--:R-:W-:Y:S01]  /*fef0*/  IMAD.MOV.U32 R7, RZ, RZ, R47 ;  /* 0x000000ffff077224 */ /* 0x008fe200078e002f */
        /* <DEDUP_REMOVED lines=37> */
[----:B0-----:R-:W0:Y:S04]  /*10150*/  SHFL.IDX PT, R21, R21, 0x1, 0x1c1f ;  /* 0x003c1f0015157f89 */ /* 0x001e2800000e0000 */
[----:B------:R-:W1:Y:S04]  /*10160*/  SHFL.IDX PT, R20, R20, 0x1, 0x1c1f ;  /* 0x003c1f0014147f89 */ /* 0x000e6800000e0000 */
[----:B------:R-:W2:Y:S04]  /*10170*/  SHFL.IDX PT, R61, R61, 0x1, 0x1c1f ;  /* 0x003c1f003d3d7f89 */ /* 0x000ea800000e0000 */
[----:B------:R3:W0:Y:S02]  /*10180*/  SHFL.IDX PT, R62, R3, 0x1, 0x1c1f ;  /* 0x003c1f00033e7f89 */ /* 0x00062400000e0000 */
.L_x_5324:
[----:B------:R-:W-:Y:S01]  /*10190*/  VIADD R67, R67, 0x40 ;  /* 0x0000004043437836 */ /* 0x000fe20000000000 */
[----:B------:R-:W-:Y:S01]  /*101a0*/  BSSY B1, `(.L_x_5001) ;  /* 0x0000034000017945 */ /* 0x000fe20003800000 */
[----:B------:R-:W-:Y:S02]  /*101b0*/  CS2R R6, SRZ ;  /* 0x0000000000067805 */ /* 0x000fe4000001ff00 */
[----:B----4-:R-:W-:Y:S02]  /*101c0*/  CS2R R8, SRZ ;  /* 0x0000000000087805 */ /* 0x010fe4000001ff00 */
        /* <DEDUP_REMOVED lines=11> */
[----:B------:R-:W-:Y:S01]  /*10280*/  ULDC UR4, c[0x0][0x3f4] ;  /* 0x0000fd0000047ab9 */ /* 0x000fe20000000800 */
[----:B-1----:R-:W-:Y:S01]  /*10290*/  IMAD.MOV.U32 R6, RZ, RZ, R20 ;  /* 0x000000ffff067224 */ /* 0x002fe200078e0014 */
[----:B------:R-:W-:Y:S01]  /*102a0*/  ISETP.GE.AND P3, PT, R195, UR4, PT ;  /* 0x00000004c3007c0c */ /* 0x000fe2000bf66270 */
[----:B0-----:R-:W-:Y:S01]  /*102b0*/  IMAD.MOV.U32 R7, RZ, RZ, R21 ;  /* 0x000000ffff077224 */ /* 0x001fe200078e0015 */
[----:B------:R-:W-:Y:S01]  /*102c0*/  ISETP.GE.AND P2, PT, R18, UR4, PT ;  /* 0x0000000412007c0c */ /* 0x000fe2000bf46270 */
[----:B------:R-:W-:Y:S01]  /*102d0*/  IMAD.MOV.U32 R8, RZ, RZ, R62 ;  /* 0x000000ffff087224 */ /* 0x000fe200078e003e */
[----:B------:R-:W-:Y:S01]  /*102e0*/  ISETP.GE.AND P4, PT, R194, UR4, PT ;  /* 0x00000004c2007c0c */ /* 0x000fe2000bf86270 */
[----:B--2---:R-:W-:Y:S01]  /*102f0*/  IMAD.MOV.U32 R9, RZ, RZ, R61 ;  /* 0x000000ffff097224 */ /* 0x004fe200078e003d */
[----:B------:R-:W-:Y:S02]  /*10300*/  CS2R R52, SRZ ;  /* 0x0000000000347805 */ /* 0x000fe4000001ff00 */
[----:B------:R-:W-:-:S02]  /*10310*/  CS2R R54, SRZ ;  /* 0x0000000000367805 */ /* 0x000fc4000001ff00 */
[----:B------:R-:W-:Y:S02]  /*10320*/  CS2R R10, SRZ ;  /* 0x00000000000a7805 */ /* 0x000fe4000001ff00 */
[----:B------:R-:W-:Y:S02]  /*10330*/  CS2R R56, SRZ ;  /* 0x0000000000387805 */ /* 0x000fe4000001ff00 */
[----:B------:R-:W-:Y:S02]  /*10340*/  CS2R R58, SRZ ;  /* 0x00000000003a7805 */ /* 0x000fe4000001ff00 */
[----:B------:R-:W-:Y:S01]  /*10350*/  @!P3 SHF.L.U32 R13, R202, 0x3, RZ ;  /* 0x00000003ca0db819 */ /* 0x000fe200000006ff */
[C---:B---3--:R-:W-:Y:S01]  /*10360*/  @!P2 IMAD.SHL.U32 R3, R18.reuse, 0x2, RZ ;  /* 0x000000021203a824 */ /* 0x048fe200078e00ff */
[----:B------:R-:W-:Y:S01]  /*10370*/  @!P2 SHF.L.U64.HI R14, R18, 0x1, R19 ;  /* 0x00000001120ea819 */ /* 0x000fe20000010213 */
[----:B------:R-:W-:Y:S02]  /*10380*/  @!P4 IMAD.SHL.U32 R63, R203, 0x8, RZ ;  /* 0x00000008cb3fc824 */ /* 0x000fe400078e00ff */
[----:B------:R-:W-:Y:S01]  /*10390*/  @!P3 IMAD.WIDE R4, R13, 0x2, R6 ;  /* 0x000000020d04b825 */ /* 0x000fe200078e0206 */
[----:B------:R-:W-:-:S02]  /*103a0*/  @!P2 IADD3 R60, P1, R62, R3, RZ ;  /* 0x000000033e3ca210 */ /* 0x000fc40007f3e0ff */
[----:B------:R-:W-:Y:S01]  /*103b0*/  @!P2 IADD3 R20, P0, R20, R3, RZ ;  /* 0x000000031414a210 */ /* 0x000fe20007f1e0ff */
[----:B------:R-:W-:Y:S01]  /*103c0*/  @!P4 IMAD.WIDE R6, R63, 0x2, R6 ;  /* 0x000000023f06c825 */ /* 0x000fe200078e0206 */
[----:B------:R0:W5:Y:S03]  /*103d0*/  @!P3 LD.E.128 R52, desc[UR60][R4.64] ;  /* 0x0000003c0434b980 */ /* 0x000166000c101d00 */
[--C-:B------:R-:W-:Y:S01]  /*103e0*/  @!P3 IMAD.WIDE R12, R13, 0x2, R8.reuse ;  /* 0x000000020d0cb825 */ /* 0x100fe200078e0208 */
[----:B------:R1:W5:Y:S03]  /*103f0*/  @!P4 LD.E.128 R56, desc[UR60][R6.64] ;  /* 0x0000003c0638c980 */ /* 0x000366000c101d00 */
[----:B------:R-:W-:Y:S01]  /*10400*/  @!P4 IMAD.WIDE R62, R63, 0x2, R8 ;  /* 0x000000023f3ec825 */ /* 0x000fe200078e0208 */
[----:B------:R-:W-:-:S02]  /*10410*/  CS2R R8, SRZ ;  /* 0x0000000000087805 */ /* 0x000fc4000001ff00 */
[----:B------:R-:W-:Y:S02]  /*10420*/  CS2R R48, SRZ ;  /* 0x0000000000307805 */ /* 0x000fe4000001ff00 */
[----:B------:R-:W-:Y:S01]  /*10430*/  CS2R R50, SRZ ;  /* 0x0000000000327805 */ /* 0x000fe2000001ff00 */
[--C-:B------:R-:W-:Y:S01]  /*10440*/  @!P2 IMAD.X R21, R21, 0x1, R14.reuse, P0 ;  /* 0x000000011515a824 */ /* 0x100fe200000e060e */
[----:B0-----:R-:W-:Y:S01]  /*10450*/  CS2R R4, SRZ ;  /* 0x0000000000047805 */ /* 0x001fe2000001ff00 */
[----:B------:R-:W-:Y:S01]  /*10460*/  @!P2 IMAD.X R61, R61, 0x1, R14, P1 ;  /* 0x000000013d3da824 */ /* 0x000fe200008e060e */
[----:B------:R0:W5:Y:S01]  /*10470*/  @!P3 LD.E.128 R8, desc[UR60][R12.64] ;  /* 0x0000003c0c08b980 */ /* 0x000162000c101d00 */
[----:B------:R-:W-:Y:S02]  /*10480*/  CS2R R14, SRZ ;  /* 0x00000000000e7805 */ /* 0x000fe4000001ff00 */
[----:B-1----:R-:W-:Y:S01]  /*10490*/  CS2R R6, SRZ ;  /* 0x0000000000067805 */ /* 0x002fe2000001ff00 */
[----:B------:R4:W5:Y:S05]  /*104a0*/  @!P2 LD.E.128 R48, desc[UR60][R20.64] ;  /* 0x0000003c1430a980 */ /* 0x00096a000c101d00 */
[----:B------:R4:W5:Y:S01]  /*104b0*/  @!P2 LD.E.128 R4, desc[UR60][R60.64] ;  /* 0x0000003c3c04a980 */ /* 0x000962000c101d00 */
[----:B0-----:R-:W-:-:S06]  /*104c0*/  CS2R R12, SRZ ;  /* 0x00000000000c7805 */ /* 0x001fcc000001ff00 */
[----:B------:R4:W5:Y:S02]  /*104d0*/  @!P4 LD.E.128 R12, desc[UR60][R62.64] ;  /* 0x0000003c3e0cc980 */ /* 0x000964000c101d00 */
.L_x_5002:
[----:B------:R-:W-:Y:S05]  /*104e0*/  BSYNC B1 ;  /* 0x0000000000017941 */ /* 0x000fea0003800000 */
.L_x_5001:
[----:B--2-4-:R-:W3:Y:S04]  /*104f0*/  LDL R61, [R1+0x50] ;  /* 0x00005000013d7983 */ /* 0x014ee80000100800 */
[----:B0-----:R-:W2:Y:S01]  /*10500*/  LDL R62, [R1+0x38] ;  /* 0x00003800013e7983 */ /* 0x001ea20000100800 */
[----:B-----5:R-:W-:Y:S01]  /*10510*/  IMAD.MOV.U32 R21, RZ, RZ, R5 ;  /* 0x000000ffff157224 */ /* 0x020fe200078e0005 */
[----:B-1----:R-:W-:Y:S01]  /*10520*/  MOV R20, R4 ;  /* 0x0000000400147202 */ /* 0x002fe20000000f00 */
[----:B------:R-:W-:Y:S01]  /*10530*/  IMAD.MOV.U32 R60, RZ, RZ, R7 ;  /* 0x000000ffff3c7224 */ /* 0x000fe200078e0007 */
[----:B------:R-:W-:Y:S02]  /*10540*/  BSSY B1, `(.L_x_5003) ;  /* 0x000002c000017945 */ /* 0x000fe40003800000 */
        /* <DEDUP_REMOVED lines=15> */
[----:B------:R-:W-:-:S04]  /*10640*/  MOV R20, R15 ;  /* 0x0000000f00147202 */ /* 0x000fc80000000f00 */
[----:B------:R-:W-:Y:S01]  /*10650*/  PRMT R93, R21, 0x5410, R60 ;  /* 0x00005410155d7816 */ /* 0x000fe2000000003c */
[----:B------:R-:W-:Y:S02]  /*10660*/  IMAD.MOV.U32 R21, RZ, RZ, R51 ;  /* 0x000000ffff157224 */ /* 0x000fe400078e0033 */
[----:B------:R-:W-:Y:S01]  /*10670*/  IMAD.MOV.U32 R60, RZ, RZ, R52 ;  /* 0x000000ffff3c7224 */ /* 0x000fe200078e0034 */
[----:B---3--:R-:W-:-:S04]  /*10680*/  LEA.HI R3, R61, R61, RZ, 0x1 ;  /* 0x0000003d3d037211 */ /* 0x008fc800078f08ff */
[----:B------:R-:W-:-:S05]  /*10690*/  LOP3.LUT R3, R3, 0xfffffffe, RZ, 0xc0, !PT ;  /* 0xfffffffe03037812 */ /* 0x000fca00078ec0ff */
[----:B------:R-:W-:Y:S02]  /*106a0*/  IMAD.IADD R3, R61, 0x1, -R3 ;  /* 0x000000013d037824 */ /* 0x000fe400078e0a03 */
[----:B------:R-:W-:-:S03]  /*106b0*/  IMAD.MOV.U32 R61, RZ, RZ, R14 ;  /* 0x000000ffff3d7224 */ /* 0x000fc600078e000e */
[----:B------:R-:W-:Y:S02]  /*106c0*/  SHF.L.U32 R3, R3, 0x1f, RZ ;  /* 0x0000001f03037819 */ /* 0x000fe400000006ff */
[----:B------:R-:W-:Y:S01]  /*106d0*/  PRMT R71, R61, 0x7610, R71 ;  /* 0x000076103d477816 */ /* 0x000fe20000000047 */
[----:B------:R-:W-:Y:S01]  /*106e0*/  IMAD.MOV.U32 R61, RZ, RZ, R50 ;  /* 0x000000ffff3d7224 */ /* 0x000fe200078e0032 */
[----:B------:R-:W0:Y:S02]  /*106f0*/  SYNCS.PHASECHK.TRANS64.TRYWAIT P0, [R2+URZ+0x30800], R3 ;  /* 0x03080003020075a7 */ /* 0x000e24000800017f */
[----:B------:R-:W-:Y:S02]  /*10700*/  PRMT R71, R71, 0x5410, R20 ;  /* 0x0000541047477816 */ /* 0x000fe40000000014 */
[----:B------:R-:W-:Y:S02]  /*10710*/  PRMT R94, R61, 0x7610, R94 ;  /* 0x000076103d5e7816 */ /* 0x000fe4000000005e */
[----:B------:R-:W-:-:S02]  /*10720*/  MOV R61, R53 ;  /* 0x00000035003d7202 */ /* 0x000fc40000000f00 */
[----:B------:R-:W-:Y:S01]  /*10730*/  PRMT R94, R94, 0x5410, R21 ;  /* 0x000054105e5e7816 */ /* 0x000fe20000000015 */
[----:B------:R-:W-:Y:S01]  /*10740*/  IMAD.MOV.U32 R21, RZ, RZ, R54 ;  /* 0x000000ffff157224 */ /* 0x000fe200078e0036 */
[----:B------:R-:W-:Y:S01]  /*10750*/  PRMT R79, R60, 0x5410, R61 ;  /* 0x000054103c4f7816 */ /* 0x000fe2000000003d */
[----:B------:R-:W-:Y:S01]  /*10760*/  IMAD.MOV.U32 R60, RZ, RZ, R55 ;  /* 0x000000ffff3c7224 */ /* 0x000fe200078e0037 */
[----:B--2---:R-:W-:Y:S01]  /*10770*/  VIADDMNMX R20, R64, -R62, 0x80, PT ;  /* 0x0000008040147446 */ /* 0x004fe2000380093e */
[----:B------:R-:W-:Y:S02]  /*10780*/  IMAD.MOV.U32 R61, RZ, RZ, R56 ;  /* 0x000000ffff3d7224 */ /* 0x000fe400078e0038 */
[----:B------:R-:W-:Y:S01]  /*10790*/  IMAD.MOV.U32 R62, RZ, RZ, R57 ;  /* 0x000000ffff3e7224 */ /* 0x000fe200078e0039 */
[----:B------:R-:W-:Y:S01]  /*107a0*/  PRMT R80, R21, 0x5410, R60 ;  /* 0x0000541015507816 */ /* 0x000fe2000000003c */
[----:B------:R-:W-:Y:S01]  /*107b0*/  IMAD.MOV.U32 R21, RZ, RZ, R58 ;  /* 0x000000ffff157224 */ /* 0x000fe200078e003a */
[----:B------:R-:W-:-:S02]  /*107c0*/  ISETP.GE.AND P1, PT, R219, R20, PT ;  /* 0x00000014db00720c */ /* 0x000fc40003f26270 */
[----:B------:R-:W-:Y:S02]  /*107d0*/  PRMT R72, R61, 0x5410, R62 ;  /* 0x000054103d487816 */ /* 0x000fe4000000003e */
[----:B------:R-:W-:Y:S01]  /*107e0*/  MOV R60, R59 ;  /* 0x0000003b003c7202 */ /* 0x000fe20000000f00 */
[----:B0-----:R-:W-:Y:S08]  /*107f0*/  @!P0 BRA `(.L_x_5004) ;  /* 0x000001e800488947 */ /* 0x001ff00003800000 */
.L_x_5325:
[----:B------:R-:W-:Y:S05]  /*10800*/  BSYNC B1 ;  /* 0x0000000000017941 */ /* 0x000fea0003800000 */
.L_x_5003:
[----:B------:R-:W-:Y:S01]  /*10810*/  BSSY B1, `(.L_x_5005) ;  /* 0x0000144000017945 */ /* 0x000fe20003800000 */
[----:B------:R-:W-:-:S03]  /*10820*/  PRMT R73, R21, 0x5410, R60 ;  /* 0x0000541015497816 */ /* 0x000fc6000000003c */
[----:B------:R-:W-:Y:S05]  /*10830*/  @P1 BRA `(.L_x_5006) ;  /* 0x0000001400041947 */ /* 0x000fea0003800000 */
[----:B------:R1:W5:Y:S01]  /*10840*/  LDL R106, [R1+0x30] ;  /* 0x00003000016a7983 */ /* 0x0003620000100800 */
[----:B0-----:R-:W0:Y:S01]  /*10850*/  LDC R3, c[0x0][0x3f4] ;  /* 0x0000fd00ff037b82 */ /* 0x001e220000000800 */
[----:B------:R-:W-:Y:S01]  /*10860*/  BSSY B2, `(.L_x_5007) ;  /* 0x0000068000027945 */ /* 0x000fe20003800000 */
[----:B------:R-:W-:Y:S02]  /*10870*/  SHF.R.U32.HI R107, RZ, 0x3, R229 ;  /* 0x00000003ff6b7819 */ /* 0x000fe400000116e5 */
[-C--:B0-----:R-:W-:Y:S02]  /*10880*/  ISETP.GE.AND P0, PT, R18, R3.reuse, PT ;  /* 0x000000031200720c */ /* 0x081fe40003f06270 */
[-C--:B------:R-:W-:Y:S02]  /*10890*/  ISETP.GE.AND P1, PT, R195, R3.reuse, PT ;  /* 0x00000003c300720c */ /* 0x080fe40003f26270 */
[----:B------:R-:W-:-:S09]  /*108a0*/  ISETP.GE.AND P2, PT, R194, R3, PT ;  /* 0x00000003c200720c */ /* 0x000fd20003f46270 */
[----:B-1----:R-:W-:Y:S05]  /*108b0*/  @P0 BRA `(.L_x_5008) ;  /* 0x0000000400880947 */ /* 0x002fea0003800000 */
[----:B------:R-:W-:Y:S01]  /*108c0*/  LEA.HI R60, R3, R0, RZ, 0x1d ;  /* 0x00000000033c7211 */ /* 0x000fe200078fe8ff */
[----:B------:R-:W-:Y:S01]  /*108d0*/  HADD2.F32 R88, -RZ, R88.H0_H0 ;  /* 0x20000058ff587230 */ /* 0x000fe20000004100 */
[----:B------:R-:W-:Y:S01]  /*108e0*/  LOP3.LUT R21, R229, 0x38, R18, 0xf8, !PT ;  /* 0x00000038e5157812 */ /* 0x000fe200078ef812 */
[----:B------:R-:W-:Y:S01]  /*108f0*/  HADD2.F32 R96, -RZ, R96.H0_H0 ;  /* 0x20000060ff607230 */ /* 0x000fe20000004100 */
[----:B------:R-:W-:Y:S01]  /*10900*/  SHF.R.S32.HI R61, RZ, 0x1f, R60 ;  /* 0x0000001fff3d7819 */ /* 0x000fe2000001143c */
[----:B------:R-:W-:Y:S01]  /*10910*/  IMAD.SHL.U32 R62, R60, 0x8, RZ ;  /* 0x000000083c3e7824 */ /* 0x000fe200078e00ff */
[-C--:B------:R-:W-:Y:S02]  /*10920*/  LOP3.LUT R21, R21, R107.reuse, RZ, 0x3c, !PT ;  /* 0x0000006b15157212 */ /* 0x080fe400078e3cff */
[----:B------:R-:W-:Y:S02]  /*10930*/  LEA.HI R61, R61, R60, RZ, 0x3 ;  /* 0x0000003c3d3d7211 */ /* 0x000fe400078f18ff */
[----:B------:R-:W-:Y:S01]  /*10940*/  LOP3.LUT R62, R229, 0x38, R62, 0xf8, !PT ;  /* 0x00000038e53e7812 */ /* 0x000fe200078ef83e */
[----:B-----5:R-:W-:Y:S01]  /*10950*/  IMAD.IADD R21, R106, 0x1, R21 ;  /* 0x000000016a157824 */ /* 0x020fe200078e0215 */
[--C-:B------:R-:W-:Y:S01]  /*10960*/  SHF.R.U64 R32, R32, 0x10, R33.reuse ;  /* 0x0000001020207819 */ /* 0x100fe20000001221 */
[----:B------:R-:W-:Y:S01]  /*10970*/  IMAD.SHL.U32 R61, R61, 0x400, RZ ;  /* 0x000004003d3d7824 */ /* 0x000fe200078e00ff */
[----:B------:R-:W-:Y:S01]  /*10980*/  LOP3.LUT R65, R62, R107, RZ, 0x3c, !PT ;  /* 0x0000006b3e417212 */ /* 0x000fe200078e3cff */
[----:B------:R-:W-:Y:S01]  /*10990*/  IMAD R21, R21, 0x2, R2 ;  /* 0x0000000215157824 */ /* 0x000fe200078e0202 */
[----:B------:R-:W-:-:S02]  /*109a0*/  SHF.R.U32.HI R74, RZ, 0x10, R33 ;  /* 0x00000010ff4a7819 */ /* 0x000fc40000011621 */
[----:B------:R-:W-:Y:S02]  /*109b0*/  LOP3.LUT R64, R61, 0x7fffe000, RZ, 0xc0, !PT ;  /* 0x7fffe0003d407812 */ /* 0x000fe400078ec0ff */
[----:B------:R-:W0:Y:S01]  /*109c0*/  LDS.128 R60, [R21+0x12400] ;  /* 0x01240000153c7984 */ /* 0x000e220000000c00 */
[--C-:B------:R-:W-:Y:S02]  /*109d0*/  SHF.R.U64 R33, R44, 0x10, R45.reuse ;  /* 0x000000102c217819 */ /* 0x100fe4000000122d */
[----:B------:R-:W-:Y:S02]  /*109e0*/  IADD3 R65, R65, R64, R106 ;  /* 0x0000004041417210 */ /* 0x000fe40007ffe06a */
[----:B------:R-:W-:Y:S02]  /*109f0*/  SHF.R.U32.HI R45, RZ, 0x10, R45 ;  /* 0x00000010ff2d7819 */ /* 0x000fe4000001162d */
[--C-:B------:R-:W-:Y:S01]  /*10a00*/  SHF.R.U64 R44, R46, 0x10, R47.reuse ;  /* 0x000000102e2c7819 */ /* 0x100fe2000000122f */
[----:B------:R-:W-:Y:S01]  /*10a10*/  IMAD R69, R65, 0x2, R2 ;  /* 0x0000000241457824 */ /* 0x000fe200078e0202 */
[----:B------:R-:W-:Y:S01]  /*10a20*/  SHF.R.U32.HI R46, RZ, 0x10, R47 ;  /* 0x00000010ff2e7819 */ /* 0x000fe2000001162f */
[----:B------:R-:W-:Y:S01]  /*10a30*/  HADD2.F32 R90, -RZ, R45.H0_H0 ;  /* 0x2000002dff5a7230 */ /* 0x000fe20000004100 */
[----:B------:R-:W-:-:S02]  /*10a40*/  SHF.R.U64 R34, R34, 0x10, R35 ;  /* 0x0000001022227819 */ /* 0x000fc40000001223 */
[----:B------:R-:W1:Y:S01]  /*10a50*/  LDS.128 R64, [R69+0x12400] ;  /* 0x0124000045407984 */ /* 0x000e620000000c00 */
[----:B------:R-:W-:Y:S01]  /*10a60*/  SHF.R.U32.HI R35, RZ, 0x10, R35 ;  /* 0x00000010ff237819 */ /* 0x000fe20000011623 */
[--C-:B0-----:R-:W-:Y:S02]  /*10a70*/  HADD2.F32 R47, -RZ, R61.reuse.H0_H0 ;  /* 0x2000003dff2f7230 */ /* 0x101fe40000004100 */
[----:B------:R-:W-:Y:S02]  /*10a80*/  HADD2.F32 R61, -RZ, R61.H1_H1 ;  /* 0x3000003dff3d7230 */ /* 0x000fe40000004100 */
[----:B------:R-:W-:Y:S02]  /*10a90*/  HADD2.F32 R75, -RZ, R60.H0_H0 ;  /* 0x2000003cff4b7230 */ /* 0x000fe40000004100 */
[----:B------:R-:W-:Y:S02]  /*10aa0*/  HADD2.F32 R78, -RZ, R62.H0_H0 ;  /* 0x2000003eff4e7230 */ /* 0x000fe40000004100 */
[----:B------:R-:W-:-:S02]  /*10ab0*/  HADD2.F32 R81, -RZ, R63.H0_H0 ;  /* 0x2000003fff517230 */ /* 0x000fc40000004100 */
[----:B------:R-:W-:Y:S02]  /*10ac0*/  HADD2.F32 R63, -RZ, R63.H1_H1 ;  /* 0x3000003fff3f7230 */ /* 0x000fe40000004100 */
[----:B------:R-:W-:Y:S02]  /*10ad0*/  HADD2.F32 R60, -RZ, R60.H1_H1 ;  /* 0x3000003cff3c7230 */ /* 0x000fe40000004100 */
[--C-:B-1----:R-:W-:Y:S02]  /*10ae0*/  HADD2.F32 R101, -RZ, R65.reuse.H0_H0 ;  /* 0x20000041ff657230 */ /* 0x102fe40000004100 */
[----:B------:R-:W-:Y:S02]  /*10af0*/  HADD2.F32 R89, -RZ, R65.H1_H1 ;  /* 0x30000041ff597230 */ /* 0x000fe40000004100 */
[----:B------:R-:W-:Y:S02]  /*10b00*/  HADD2.F32 R87, -RZ, R64.H0_H0 ;  /* 0x20000040ff577230 */ /* 0x000fe40000004100 */
[C---:B------:R-:W-:Y:S01]  /*10b10*/  FMUL.FTZ R102, R101.reuse, R88 ;  /* 0x0000005865667220 */ /* 0x040fe20000410000 */
[----:B------:R-:W-:Y:S01]  /*10b20*/  FMUL.FTZ R100, R101, R96 ;  /* 0x0000006065647220 */ /* 0x000fe20000410000 */
[----:B------:R-:W-:-:S02]  /*10b30*/  HADD2.F32 R65, -RZ, R66.H0_H0 ;  /* 0x20000042ff417230 */ /* 0x000fc40000004100 */
[C---:B------:R-:W-:Y:S01]  /*10b40*/  FFMA.FTZ R45, R47.reuse, R96, -R102 ;  /* 0x000000602f2d7223 */ /* 0x040fe20000010866 */
[----:B------:R-:W-:Y:S02]  /*10b50*/  HADD2.F32 R96, -RZ, R74.H0_H0 ;  /* 0x2000004aff607230 */ /* 0x000fe40000004100 */
[----:B------:R-:W-:Y:S01]  /*10b60*/  FFMA.FTZ R88, R47, R88, R100 ;  /* 0x000000582f587223 */ /* 0x000fe20000010064 */
[--C-:B------:R-:W-:Y:S02]  /*10b70*/  HADD2.F32 R74, -RZ, R104.reuse.H1_H1 ;  /* 0x30000068ff4a7230 */ /* 0x100fe40000004100 */
[C---:B------:R-:W-:Y:S01]  /*10b80*/  FMUL.FTZ R102, R89.reuse, R90 ;  /* 0x0000005a59667220 */ /* 0x040fe20000410000 */
[----:B------:R-:W-:Y:S02]  /*10b90*/  HADD2.F32 R100, -RZ, R104.H0_H0 ;  /* 0x20000068ff647230 */ /* 0x000fe40000004100 */
[----:B------:R-:W-:Y:S01]  /*10ba0*/  FMUL.FTZ R104, R89, R96 ;  /* 0x0000006059687220 */ /* 0x000fe20000410000 */
[----:B------:R-:W-:-:S02]  /*10bb0*/  HADD2.F32 R47, -RZ, R105.H1_H1 ;  /* 0x30000069ff2f7230 */ /* 0x000fc40000004100 */
[----:B------:R-:W-:Y:S01]  /*10bc0*/  FFMA.FTZ R96, R61, R96, -R102 ;  /* 0x000000603d607223 */ /* 0x000fe20000010866 */
[C---:B------:R-:W-:Y:S01]  /*10bd0*/  FMUL.FTZ R102, R87.reuse, R74 ;  /* 0x0000004a57667220 */ /* 0x040fe20000410000 */
[----:B------:R-:W-:Y:S01]  /*10be0*/  FMUL.FTZ R89, R87, R100 ;  /* 0x0000006457597220 */ /* 0x000fe20000410000 */
[----:B------:R-:W-:Y:S02]  /*10bf0*/  HADD2.F32 R86, -RZ, R67.H0_H0 ;  /* 0x20000043ff567230 */ /* 0x000fe40000004100 */
[----:B------:R-:W-:Y:S01]  /*10c00*/  FFMA.FTZ R61, R61, R90, R104 ;  /* 0x0000005a3d3d7223 */ /* 0x000fe20000010068 */
[C---:B------:R-:W-:Y:S01]  /*10c10*/  FFMA.FTZ R87, R75.reuse, R100, -R102 ;  /* 0x000000644b577223 */ /* 0x040fe20000010866 */
[----:B------:R-:W-:Y:S01]  /*10c20*/  FFMA.FTZ R74, R75, R74, R89 ;  /* 0x0000004a4b4a7223 */ /* 0x000fe20000010059 */
[----:B------:R-:W-:Y:S02]  /*10c30*/  HADD2.F32 R75, -RZ, R103.H1_H1 ;  /* 0x30000067ff4b7230 */ /* 0x000fe40000004100 */
[----:B------:R-:W-:Y:S01]  /*10c40*/  FMUL.FTZ R89, R65, R47 ;  /* 0x0000002f41597220 */ /* 0x000fe20000410000 */
[----:B------:R-:W-:-:S02]  /*10c50*/  HADD2.F32 R105, -RZ, R105.H0_H0 ;  /* 0x20000069ff697230 */ /* 0x000fc40000004100 */
[----:B------:R-:W-:Y:S02]  /*10c60*/  HADD2.F32 R103, -RZ, R103.H0_H0 ;  /* 0x20000067ff677230 */ /* 0x000fe40000004100 */
[----:B------:R-:W-:Y:S02]  /*10c70*/  HADD2.F32 R67, -RZ, R67.H1_H1 ;  /* 0x30000043ff437230 */ /* 0x000fe40000004100 */
[----:B------:R-:W-:Y:S01]  /*10c80*/  FMUL.FTZ R101, R65, R105 ;  /* 0x0000006941657220 */ /* 0x000fe20000410000 */
[----:B------:R-:W-:Y:S02]  /*10c90*/  HADD2.F32 R90, -RZ, R46.H0_H0 ;  /* 0x2000002eff5a7230 */ /* 0x000fe40000004100 */
[C---:B------:R-:W-:Y:S01]  /*10ca0*/  FMUL.FTZ R102, R86.reuse, R103 ;  /* 0x0000006756667220 */ /* 0x040fe20000410000 */
[----:B------:R-:W-:Y:S02]  /*10cb0*/  HADD2.F32 R100, -RZ, R35.H0_H0 ;  /* 0x20000023ff647230 */ /* 0x000fe40000004100 */
[----:B------:R-:W-:Y:S01]  /*10cc0*/  FMUL.FTZ R86, R86, R75 ;  /* 0x0000004b56567220 */ /* 0x000fe20000410000 */
[C---:B------:R-:W-:Y:S01]  /*10cd0*/  FFMA.FTZ R46, R78.reuse, R47, R101 ;  /* 0x0000002f4e2e7223 */ /* 0x040fe20000010065 */
[----:B------:R-:W-:Y:S01]  /*10ce0*/  FFMA.FTZ R65, R78, R105, -R89 ;  /* 0x000000694e417223 */ /* 0x000fe20000010859 */
        /* <DEDUP_REMOVED lines=15> */
[-C--:B------:R-:W-:Y:S01]  /*10de0*/  FMUL.FTZ R64, R64, R33.reuse ;  /* 0x0000002140407220 */ /* 0x080fe20000410000 */
[----:B------:R-:W-:Y:S01]  /*10df0*/  FFMA.FTZ R32, R60, R33, -R63 ;  /* 0x000000213c207223 */ /* 0x000fe2000001083f */
[----:B------:R-:W-:Y:S01]  /*10e00*/  FMUL.FTZ R66, R66, R67 ;  /* 0x0000004342427220 */ /* 0x000fe20000410000 */
        /* <DEDUP_REMOVED lines=9> */
[----:B------:R0:W-:Y:S01]  /*10ea0*/  STS.128 [R21+0x12400], R32 ;  /* 0x0124002015007388 */ /* 0x0001e20000000c00 */
[----:B------:R-:W-:Y:S02]  /*10eb0*/  F2FP.F16.F32.PACK_AB R44, R75, R74 ;  /* 0x0000004a4b2c723e */ /* 0x000fe400000000ff */
[----:B------:R-:W-:-:S05]  /*10ec0*/  F2FP.F16.F32.PACK_AB R46, R81, R46 ;  /* 0x0000002e512e723e */ /* 0x000fca00000000ff */
[----:B------:R0:W-:Y:S02]  /*10ed0*/  STS.128 [R69+0x12400], R44 ;  /* 0x0124002c45007388 */ /* 0x0001e40000000c00 */
.L_x_5008:
[----:B------:R-:W-:Y:S05]  /*10ee0*/  BSYNC B2 ;  /* 0x0000000000027941 */ /* 0x000fea0003800000 */
.L_x_5007:
[----:B------:R-:W-:Y:S04]  /*10ef0*/  BSSY B2, `(.L_x_5009) ;  /* 0x000006b000027945 */ /* 0x000fe80003800000 */
[----:B------:R-:W-:Y:S05]  /*10f00*/  @P1 BRA `(.L_x_5010) ;  /* 0x0000000400a41947 */ /* 0x000fea0003800000 */
[----:B0-----:R-:W2:Y:S01]  /*10f10*/  LDL R21, [R1+0x58] ;  /* 0x0000580001157983 */ /* 0x001ea20000100800 */
[----:B------:R-:W-:Y:S01]  /*10f20*/  SHF.R.S32.HI R32, RZ, 0x1f, R195 ;  /* 0x0000001fff207819 */ /* 0x000fe200000114c3 */
[--C-:B------:R-:W-:Y:S01]  /*10f30*/  HADD2.F32 R75, -RZ, R98.reuse.H1_H1 ;  /* 0x30000062ff4b7230 */ /* 0x100fe20000004100 */
[----:B------:R-:W-:Y:S01]  /*10f40*/  SHF.R.U32.HI R64, RZ, 0x10, R29 ;  /* 0x00000010ff407819 */ /* 0x000fe2000001161d */
[--C-:B------:R-:W-:Y:S01]  /*10f50*/  HADD2.F32 R81, -RZ, R95.reuse.H1_H1 ;  /* 0x3000005fff517230 */ /* 0x100fe20000004100 */
[CC--:B------:R-:W-:Y:S01]  /*10f60*/  LEA.HI R33, R32.reuse, R195.reuse, RZ, 0x6 ;  /* 0x000000c320217211 */ /* 0x0c0fe200078f30ff */
[----:B------:R-:W-:Y:S01]  /*10f70*/  HADD2.F32 R78, -RZ, R95.H0_H0 ;  /* 0x2000005fff4e7230 */ /* 0x000fe20000004100 */
[----:B------:R-:W-:Y:S01]  /*10f80*/  LEA.HI R32, R32, R195, RZ, 0x3 ;  /* 0x000000c320207211 */ /* 0x000fe200078f18ff */
[----:B------:R-:W-:Y:S01]  /*10f90*/  HADD2.F32 R98, -RZ, R98.H0_H0 ;  /* 0x20000062ff627230 */ /* 0x000fe20000004100 */
[----:B------:R-:W-:Y:S01]  /*10fa0*/  SHF.L.U32 R33, R33, 0x7, RZ ;  /* 0x0000000721217819 */ /* 0x000fe200000006ff */
[--C-:B------:R-:W-:Y:S01]  /*10fb0*/  HADD2.F32 R86, -RZ, R97.reuse.H0_H0 ;  /* 0x20000061ff567230 */ /* 0x100fe20000004100 */
[----:B------:R-:W-:Y:S01]  /*10fc0*/  LOP3.LUT R32, R229, 0x38, R32, 0xf8, !PT ;  /* 0x00000038e5207812 */ /* 0x000fe200078ef820 */
[----:B------:R-:W-:Y:S01]  /*10fd0*/  HADD2.F32 R88, -RZ, R97.H1_H1 ;  /* 0x30000061ff587230 */ /* 0x000fe20000004100 */
[----:B------:R-:W-:-:S02]  /*10fe0*/  LOP3.LUT R33, R33, 0xffffe000, RZ, 0xc0, !PT ;  /* 0xffffe00021217812 */ /* 0x000fc400078ec0ff */
[----:B------:R-:W-:Y:S02]  /*10ff0*/  LOP3.LUT R44, R32, R107, RZ, 0x3c, !PT ;  /* 0x0000006b202c7212 */ /* 0x000fe400078e3cff */
[----:B------:R-:W-:Y:S02]  /*11000*/  SHF.R.U32.HI R87, RZ, 0x10, R41 ;  /* 0x00000010ff577819 */ /* 0x000fe40000011629 */
[----:B------:R-:W-:Y:S02]  /*11010*/  SHF.R.U64 R28, R28, 0x10, R29 ;  /* 0x000000101c1c7819 */ /* 0x000fe4000000121d */
[----:B------:R-:W-:Y:S01]  /*11020*/  SHF.R.U64 R29, R40, 0x10, R41 ;  /* 0x00000010281d7819 */ /* 0x000fe20000001229 */
[----:B------:R-:W-:Y:S01]  /*11030*/  HADD2.F32 R87, -RZ, R87.H0_H0 ;  /* 0x20000057ff577230 */ /* 0x000fe20000004100 */
[--C-:B------:R-:W-:Y:S02]  /*11040*/  SHF.R.U64 R30, R30, 0x10, R31.reuse ;  /* 0x000000101e1e7819 */ /* 0x100fe4000000121f */
[----:B------:R-:W-:-:S02]  /*11050*/  SHF.R.U32.HI R40, RZ, 0x10, R31 ;  /* 0x00000010ff287819 */ /* 0x000fc4000001161f */
[--C-:B------:R-:W-:Y:S02]  /*11060*/  SHF.R.U64 R31, R42, 0x10, R43.reuse ;  /* 0x000000102a1f7819 */ /* 0x100fe4000000122b */
[----:B------:R-:W-:Y:S01]  /*11070*/  SHF.R.U32.HI R42, RZ, 0x10, R43 ;  /* 0x00000010ff2a7819 */ /* 0x000fe2000001162b */
[----:B------:R-:W-:-:S04]  /*11080*/  HADD2.F32 R40, -RZ, R40.H0_H0 ;  /* 0x20000028ff287230 */ /* 0x000fc80000004100 */
[----:B------:R-:W-:Y:S01]  /*11090*/  HADD2.F32 R42, -RZ, R42.H0_H0 ;  /* 0x2000002aff2a7230 */ /* 0x000fe20000004100 */
[----:B--2---:R-:W-:Y:S02]  /*110a0*/  R2UR UR4, R21 ;  /* 0x00000000150472ca */ /* 0x004fe400000e0000 */
[----:B------:R-:W-:-:S04]  /*110b0*/  LEA.HI R21, R3, R202, RZ, 0x1d ;  /* 0x000000ca03157211 */ /* 0x000fc800078fe8ff */
[----:B------:R-:W-:Y:S01]  /*110c0*/  SHF.R.S32.HI R34, RZ, 0x1f, R21 ;  /* 0x0000001fff227819 */ /* 0x000fe20000011415 */
[----:B------:R-:W-:-:S03]  /*110d0*/  IMAD.SHL.U32 R32, R21, 0x8, RZ ;  /* 0x0000000815207824 */ /* 0x000fc600078e00ff */
[----:B------:R-:W-:Y:S02]  /*110e0*/  LEA.HI R34, R34, R21, RZ, 0x3 ;  /* 0x0000001522227211 */ /* 0x000fe400078f18ff */
[----:B------:R-:W-:Y:S02]  /*110f0*/  LOP3.LUT R32, R229, 0x38, R32, 0xf8, !PT ;  /* 0x00000038e5207812 */ /* 0x000fe400078ef820 */
[----:B-----5:R-:W-:Y:S01]  /*11100*/  IADD3 R21, R44, R33, R106 ;  /* 0x000000212c157210 */ /* 0x020fe20007ffe06a */
        /* <DEDUP_REMOVED lines=9> */
[----:B------:R-:W-:Y:S02]  /*111a0*/  HADD2.F32 R43, -RZ, R32.H0_H0 ;  /* 0x20000020ff2b7230 */ /* 0x000fe40000004100 */
[----:B------:R-:W-:Y:S02]  /*111b0*/  HADD2.F32 R62, -RZ, R33.H1_H1 ;  /* 0x30000021ff3e7230 */ /* 0x000fe40000004100 */
[----:B------:R-:W-:Y:S02]  /*111c0*/  HADD2.F32 R33, -RZ, R34.H0_H0 ;  /* 0x20000022ff217230 */ /* 0x000fe40000004100 */
[--C-:B------:R-:W-:Y:S02]  /*111d0*/  HADD2.F32 R41, -RZ, R35.reuse.H0_H0 ;  /* 0x20000023ff297230 */ /* 0x100fe40000004100 */
[----:B------:R-:W-:-:S02]  /*111e0*/  HADD2.F32 R35, -RZ, R35.H1_H1 ;  /* 0x30000023ff237230 */ /* 0x000fc40000004100 */
[--C-:B-1----:R-:W-:Y:S02]  /*111f0*/  HADD2.F32 R69, -RZ, R45.reuse.H0_H0 ;  /* 0x2000002dff457230 */ /* 0x102fe40000004100 */
[----:B------:R-:W-:Y:S02]  /*11200*/  HADD2.F32 R74, -RZ, R45.H1_H1 ;  /* 0x3000002dff4a7230 */ /* 0x000fe40000004100 */
[--C-:B------:R-:W-:Y:S02]  /*11210*/  HADD2.F32 R61, -RZ, R47.reuse.H0_H0 ;  /* 0x2000002fff3d7230 */ /* 0x100fe40000004100 */
        /* <DEDUP_REMOVED lines=8> */
[C---:B------:R-:W-:Y:S01]  /*112a0*/  FMUL.FTZ R66, R67.reuse, R78 ;  /* 0x0000004e43427220 */ /* 0x040fe20000410000 */
[----:B------:R-:W-:Y:S01]  /*112b0*/  FMUL.FTZ R67, R67, R98 ;  /* 0x0000006243437220 */ /* 0x000fe20000410000 */
[C---:B------:R-:W-:Y:S01]  /*112c0*/  FMUL.FTZ R75, R74.reuse, R87 ;  /* 0x000000574a4b7220 */ /* 0x040fe20000410000 */
[----:B------:R-:W-:Y:S01]  /*112d0*/  FMUL.FTZ R81, R74, R69 ;  /* 0x000000454a517220 */ /* 0x000fe20000410000 */
[----:B------:R-:W-:-:S02]  /*112e0*/  HADD2.F32 R74, -RZ, R99.H0_H0 ;  /* 0x20000063ff4a7230 */ /* 0x000fc40000004100 */
[C---:B------:R-:W-:Y:S01]  /*112f0*/  FFMA.FTZ R66, R43.reuse, R98, -R66 ;  /* 0x000000622b427223 */ /* 0x040fe20000010842 */
[----:B------:R-:W-:Y:S01]  /*11300*/  FFMA.FTZ R43, R43, R78, R67 ;  /* 0x0000004e2b2b7223 */ /* 0x000fe20000010043 */
[C---:B------:R-:W-:Y:S01]  /*11310*/  FMUL.FTZ R90, R65.reuse, R86 ;  /* 0x00000056415a7220 */ /* 0x040fe20000410000 */
[----:B------:R-:W-:Y:S02]  /*11320*/  HADD2.F32 R78, -RZ, R99.H1_H1 ;  /* 0x30000063ff4e7230 */ /* 0x000fe40000004100 */
[-C--:B------:R-:W-:Y:S01]  /*11330*/  FMUL.FTZ R96, R65, R74.reuse ;  /* 0x0000004a41607220 */ /* 0x080fe20000410000 */
[----:B------:R-:W-:Y:S02]  /*11340*/  HADD2.F32 R44, -RZ, R44.H1_H1 ;  /* 0x3000002cff2c7230 */ /* 0x000fe40000004100 */
[----:B------:R-:W-:Y:S01]  /*11350*/  FFMA.FTZ R65, R33, R74, -R90 ;  /* 0x0000004a21417223 */ /* 0x000fe2000001085a */
[C---:B------:R-:W-:Y:S01]  /*11360*/  FMUL.FTZ R74, R61.reuse, R88 ;  /* 0x000000583d4a7220 */ /* 0x040fe20000410000 */
[----:B------:R-:W-:Y:S01]  /*11370*/  FMUL.FTZ R61, R61, R78 ;  /* 0x0000004e3d3d7220 */ /* 0x000fe20000410000 */
[----:B------:R-:W-:Y:S01]  /*11380*/  FFMA.FTZ R96, R33, R86, R96 ;  /* 0x0000005621607223 */ /* 0x000fe20000010060 */
[----:B------:R-:W-:-:S02]  /*11390*/  HADD2.F32 R46, -RZ, R46.H1_H1 ;  /* 0x3000002eff2e7230 */ /* 0x000fc40000004100 */
[C---:B------:R-:W-:Y:S01]  /*113a0*/  FFMA.FTZ R74, R41.reuse, R78, -R74 ;  /* 0x0000004e294a7223 */ /* 0x040fe2000001084a */
[----:B------:R-:W-:Y:S01]  /*113b0*/  FFMA.FTZ R88, R41, R88, R61 ;  /* 0x0000005829587223 */ /* 0x000fe2000001003d */
[C---:B------:R-:W-:Y:S01]  /*113c0*/  FMUL.FTZ R86, R63.reuse, R42 ;  /* 0x0000002a3f567220 */ /* 0x040fe20000410000 */
[-C--:B------:R-:W-:Y:S01]  /*113d0*/  FMUL.FTZ R78, R63, R40.reuse ;  /* 0x000000283f4e7220 */ /* 0x080fe20000410000 */
[----:B------:R-:W-:Y:S02]  /*113e0*/  HADD2.F32 R33, -RZ, R29.H0_H0 ;  /* 0x2000001dff217230 */ /* 0x000fe40000004100 */
[----:B------:R-:W-:Y:S01]  /*113f0*/  FFMA.FTZ R64, R62, R69, -R75 ;  /* 0x000000453e407223 */ /* 0x000fe2000001084b */
        /* <DEDUP_REMOVED lines=12> */
[----:B------:R-:W-:Y:S01]  /*114c0*/  FFMA.FTZ R62, R62, R87, R81 ;  /* 0x000000573e3e7223 */ /* 0x000fe20000010051 */
        /* <DEDUP_REMOVED lines=13> */
.L_x_5010:
[----:B------:R-:W-:Y:S05]  /*115a0*/  BSYNC B2 ;  /* 0x0000000000027941 */ /* 0x000fea0003800000 */
.L_x_5009:
[----:B------:R-:W-:Y:S05]  /*115b0*/  @P2 BRA `(.L_x_5006) ;  /* 0x0000000400a42947 */ /* 0x000fea0003800000 */
[----:B01----:R-:W2:Y:S01]  /*115c0*/  LDL R21, [R1+0x58] ;  /* 0x0000580001157983 */ /* 0x003ea20000100800 */
[----:B------:R-:W-:Y:S01]  /*115d0*/  LEA.HI R3, R3, R203, RZ, 0x1d ;  /* 0x000000cb03037211 */ /* 0x000fe200078fe8ff */
[----:B------:R-:W-:Y:S01]  /*115e0*/  HADD2.F32 R60, -RZ, R82.H1_H1 ;  /* 0x30000052ff3c7230 */ /* 0x000fe20000004100 */
[----:B------:R-:W-:Y:S01]  /*115f0*/  SHF.R.U64 R24, R24, 0x10, R25 ;  /* 0x0000001018187819 */ /* 0x000fe20000001219 */
[----:B------:R-:W-:Y:S01]  /*11600*/  HADD2.F32 R46, -RZ, R84.H1_H1 ;  /* 0x30000054ff2e7230 */ /* 0x000fe20000004100 */
[----:B------:R-:W-:Y:S01]  /*11610*/  SHF.R.S32.HI R30, RZ, 0x1f, R3 ;  /* 0x0000001fff1e7819 */ /* 0x000fe20000011403 */
[----:B------:R-:W-:Y:S01]  /*11620*/  HADD2.F32 R82, -RZ, R82.H0_H0 ;  /* 0x20000052ff527230 */ /* 0x000fe20000004100 */
[----:B------:R-:W-:Y:S01]  /*11630*/  SHF.R.U32.HI R47, RZ, 0x10, R25 ;  /* 0x00000010ff2f7819 */ /* 0x000fe20000011619 */
[----:B------:R-:W-:Y:S01]  /*11640*/  HADD2.F32 R84, -RZ, R84.H0_H0 ;  /* 0x20000054ff547230 */ /* 0x000fe20000004100 */
[----:B------:R-:W-:Y:S01]  /*11650*/  LEA.HI R30, R30, R3, RZ, 0x3 ;  /* 0x000000031e1e7211 */ /* 0x000fe200078f18ff */
[----:B------:R-:W-:Y:S01]  /*11660*/  HADD2.F32 R24, -RZ, R24.H0_H0 ;  /* 0x20000018ff187230 */ /* 0x000fe20000004100 */
[----:B------:R-:W-:-:S02]  /*11670*/  SHF.R.U64 R25, R26, 0x10, R27 ;  /* 0x000000101a197819 */ /* 0x000fc4000000121b */
[----:B------:R-:W-:Y:S02]  /*11680*/  SHF.L.U32 R30, R30, 0xa, RZ ;  /* 0x0000000a1e1e7819 */ /* 0x000fe400000006ff */
[--C-:B------:R-:W-:Y:S01]  /*11690*/  SHF.R.U64 R26, R38, 0x10, R39.reuse ;  /* 0x00000010261a7819 */ /* 0x100fe20000001227 */
[----:B------:R-:W-:Y:S01]  /*116a0*/  HADD2.F32 R25, -RZ, R25.H0_H0 ;  /* 0x20000019ff197230 */ /* 0x000fe20000004100 */
[----:B------:R-:W-:Y:S02]  /*116b0*/  SHF.R.U32.HI R65, RZ, 0x10, R39 ;  /* 0x00000010ff417819 */ /* 0x000fe40000011627 */
[----:B------:R-:W-:Y:S02]  /*116c0*/  SHF.R.U32.HI R62, RZ, 0x10, R37 ;  /* 0x00000010ff3e7819 */ /* 0x000fe40000011625 */
[----:B------:R-:W-:Y:S02]  /*116d0*/  SHF.R.U32.HI R40, RZ, 0x10, R27 ;  /* 0x00000010ff287819 */ /* 0x000fe4000001161b */
[----:B------:R-:W-:Y:S01]  /*116e0*/  SHF.R.U64 R36, R36, 0x10, R37 ;  /* 0x0000001024247819 */ /* 0x000fe20000001225 */
[----:B------:R-:W-:-:S02]  /*116f0*/  HADD2.F32 R62, -RZ, R62.H0_H0 ;  /* 0x2000003eff3e7230 */ /* 0x000fc40000004100 */
[----:B------:R-:W-:Y:S02]  /*11700*/  HADD2.F32 R40, -RZ, R40.H0_H0 ;  /* 0x20000028ff287230 */ /* 0x000fe40000004100 */
[----:B------:R-:W-:Y:S01]  /*11710*/  HADD2.F32 R36, -RZ, R36.H0_H0 ;  /* 0x20000024ff247230 */ /* 0x000fe20000004100 */
[----:B--2---:R-:W-:Y:S02]  /*11720*/  R2UR UR4, R21 ;  /* 0x00000000150472ca */ /* 0x004fe400000e0000 */
[----:B------:R-:W-:-:S04]  /*11730*/  SHF.R.S32.HI R21, RZ, 0x1f, R194 ;  /* 0x0000001fff157819 */ /* 0x000fc800000114c2 */
[CC--:B------:R-:W-:Y:S02]  /*11740*/  LEA.HI R28, R21.reuse, R194.reuse, RZ, 0x3 ;  /* 0x000000c2151c7211 */ /* 0x0c0fe400078f18ff */
[----:B------:R-:W-:Y:S02]  /*11750*/  LEA.HI R29, R21, R194, RZ, 0x6 ;  /* 0x000000c2151d7211 */ /* 0x000fe400078f30ff */
[----:B------:R-:W-:Y:S02]  /*11760*/  LOP3.LUT R28, R229, 0x38, R28, 0xf8, !PT ;  /* 0x00000038e51c7812 */ /* 0x000fe400078ef81c */
[----:B------:R-:W-:Y:S01]  /*11770*/  LOP3.LUT R21, R30, 0x7fffe000, RZ, 0xc0, !PT ;  /* 0x7fffe0001e157812 */ /* 0x000fe200078ec0ff */
[----:B------:R-:W-:Y:S01]  /*11780*/  IMAD.SHL.U32 R29, R29, 0x80, RZ ;  /* 0x000000801d1d7824 */ /* 0x000fe200078e00ff */
[----:B------:R-:W-:Y:S01]  /*11790*/  LOP3.LUT R32, R28, R107, RZ, 0x3c, !PT ;  /* 0x0000006b1c207212 */ /* 0x000fe200078e3cff */
[----:B------:R-:W-:-:S03]  /*117a0*/  IMAD.SHL.U32 R28, R3, 0x8, RZ ;  /* 0x00000008031c7824 */ /* 0x000fc600078e00ff */
[----:B------:R-:W-:Y:S02]  /*117b0*/  LOP3.LUT R29, R29, 0xffffe000, RZ, 0xc0, !PT ;  /* 0xffffe0001d1d7812 */ /* 0x000fe400078ec0ff */
[----:B------:R-:W-:Y:S02]  /*117c0*/  LOP3.LUT R28, R229, 0x38, R28, 0xf8, !PT ;  /* 0x00000038e51c7812 */ /* 0x000fe400078ef81c */
[--C-:B-----5:R-:W-:Y:S02]  /*117d0*/  IADD3 R3, R32, R29, R106.reuse ;  /* 0x0000001d20037210 */ /* 0x120fe40007ffe06a */
        /* <DEDUP_REMOVED lines=8> */
[----:B------:R-:W-:Y:S02]  /*11860*/  HADD2.F32 R38, -RZ, R28.H0_H0 ;  /* 0x2000001cff267230 */ /* 0x000fe40000004100 */
[----:B------:R-:W-:Y:S02]  /*11870*/  HADD2.F32 R42, -RZ, R30.H0_H0 ;  /* 0x2000001eff2a7230 */ /* 0x000fe40000004100 */
[--C-:B-1----:R-:W-:Y:S02]  /*11880*/  HADD2.F32 R29, -RZ, R33.reuse.H0_H0 ;  /* 0x20000021ff1d7230 */ /* 0x102fe40000004100 */
[----:B------:R-:W-:-:S02]  /*11890*/  HADD2.F32 R43, -RZ, R33.H1_H1 ;  /* 0x30000021ff2b7230 */ /* 0x000fc40000004100 */
[--C-:B------:R-:W-:Y:S02]  /*118a0*/  HADD2.F32 R33, -RZ, R32.reuse.H0_H0 ;  /* 0x20000020ff217230 */ /* 0x100fe40000004100 */
[C---:B------:R-:W-:Y:S01]  /*118b0*/  FMUL.FTZ R64, R29.reuse, R46 ;  /* 0x0000002e1d407220 */ /* 0x040fe20000410000 */
[----:B------:R-:W-:Y:S02]  /*118c0*/  HADD2.F32 R27, -RZ, R32.H1_H1 ;  /* 0x30000020ff1b7230 */ /* 0x000fe40000004100 */
[----:B------:R-:W-:Y:S01]  /*118d0*/  FMUL.FTZ R32, R29, R60 ;  /* 0x0000003c1d207220 */ /* 0x000fe20000410000 */
[----:B------:R-:W-:Y:S01]  /*118e0*/  FMUL.FTZ R66, R43, R62 ;  /* 0x0000003e2b427220 */ /* 0x000fe20000410000 */
[----:B------:R-:W-:Y:S02]  /*118f0*/  HADD2.F32 R44, -RZ, R34.H0_H0 ;  /* 0x20000022ff2c7230 */ /* 0x000fe40000004100 */
[----:B------:R-:W-:Y:S01]  /*11900*/  FFMA.FTZ R29, R39, R46, -R32 ;  /* 0x0000002e271d7223 */ /* 0x000fe20000010820 */
[----:B------:R-:W-:-:S02]  /*11910*/  HADD2.F32 R46, -RZ, R47.H0_H0 ;  /* 0x2000002fff2e7230 */ /* 0x000fc40000004100 */
[----:B------:R-:W-:Y:S01]  /*11920*/  FFMA.FTZ R32, R39, R60, R64 ;  /* 0x0000003c27207223 */ /* 0x000fe20000010040 */
[----:B------:R-:W-:Y:S01]  /*11930*/  FMUL.FTZ R47, R33, R84 ;  /* 0x00000054212f7220 */ /* 0x000fe20000410000 */
[----:B------:R-:W-:Y:S02]  /*11940*/  HADD2.F32 R39, -RZ, R83.H0_H0 ;  /* 0x20000053ff277230 */ /* 0x000fe40000004100 */
[----:B------:R-:W-:Y:S01]  /*11950*/  FMUL.FTZ R60, R43, R46 ;  /* 0x0000002e2b3c7220 */ /* 0x000fe20000410000 */
[----:B------:R-:W-:Y:S01]  /*11960*/  FMUL.FTZ R43, R33, R82 ;  /* 0x00000052212b7220 */ /* 0x000fe20000410000 */
[----:B------:R-:W-:Y:S01]  /*11970*/  FFMA.FTZ R66, R41, R46, -R66 ;  /* 0x0000002e29427223 */ /* 0x000fe20000010842 */
[----:B------:R-:W-:Y:S02]  /*11980*/  HADD2.F32 R33, -RZ, R85.H0_H0 ;  /* 0x20000055ff217230 */ /* 0x000fe40000004100 */
[----:B------:R-:W-:Y:S01]  /*11990*/  FFMA.FTZ R47, R38, R82, R47 ;  /* 0x00000052262f7223 */ /* 0x000fe2000001002f */
[----:B------:R-:W-:-:S02]  /*119a0*/  HADD2.F32 R45, -RZ, R35.H0_H0 ;  /* 0x20000023ff2d7230 */ /* 0x000fc40000004100 */
[----:B------:R-:W-:Y:S01]  /*119b0*/  FFMA.FTZ R43, R38, R84, -R43 ;  /* 0x00000054262b7223 */ /* 0x000fe2000001082b */
[----:B------:R-:W-:Y:S02]  /*119c0*/  HADD2.F32 R46, -RZ, R83.H1_H1 ;  /* 0x30000053ff2e7230 */ /* 0x000fe40000004100 */
[----:B------:R-:W-:Y:S01]  /*119d0*/  FFMA.FTZ R41, R41, R62, R60 ;  /* 0x0000003e29297223 */ /* 0x000fe2000001003c */
[----:B------:R-:W-:Y:S02]  /*119e0*/  HADD2.F32 R37, -RZ, R31.H0_H0 ;  /* 0x2000001fff257230 */ /* 0x000fe40000004100 */
[C---:B------:R-:W-:Y:S01]  /*119f0*/  FMUL.FTZ R61, R44.reuse, R39 ;  /* 0x000000272c3d7220 */ /* 0x040fe20000410000 */
[----:B------:R-:W-:Y:S02]  /*11a00*/  HADD2.F32 R38, -RZ, R85.H1_H1 ;  /* 0x30000055ff267230 */ /* 0x000fe40000004100 */
[----:B------:R-:W-:Y:S01]  /*11a10*/  FMUL.FTZ R63, R44, R33 ;  /* 0x000000212c3f7220 */ /* 0x000fe20000410000 */
[----:B------:R-:W-:-:S02]  /*11a20*/  HADD2.F32 R35, -RZ, R35.H1_H1 ;  /* 0x30000023ff237230 */ /* 0x000fc40000004100 */
[C---:B------:R-:W-:Y:S01]  /*11a30*/  FMUL.FTZ R60, R45.reuse, R46 ;  /* 0x0000002e2d3c7220 */ /* 0x040fe20000410000 */
[----:B------:R-:W-:Y:S02]  /*11a40*/  HADD2.F32 R44, -RZ, R65.H0_H0 ;  /* 0x20000041ff2c7230 */ /* 0x000fe40000004100 */
[C---:B------:R-:W-:Y:S01]  /*11a50*/  FFMA.FTZ R61, R42.reuse, R33, -R61 ;  /* 0x000000212a3d7223 */ /* 0x040fe2000001083d */
[----:B------:R-:W-:Y:S02]  /*11a60*/  HADD2.F32 R31, -RZ, R31.H1_H1 ;  /* 0x3000001fff1f7230 */ /* 0x000fe40000004100 */
[-C--:B------:R-:W-:Y:S01]  /*11a70*/  FMUL.FTZ R45, R45, R38.reuse ;  /* 0x000000262d2d7220 */ /* 0x080fe20000410000 */
[----:B------:R-:W-:Y:S01]  /*11a80*/  FFMA.FTZ R63, R42, R39, R63 ;  /* 0x000000272a3f7223 */ /* 0x000fe2000001003f */
[----:B------:R-:W-:Y:S01]  /*11a90*/  FFMA.FTZ R60, R37, R38, -R60 ;  /* 0x00000026253c7223 */ /* 0x000fe2000001083c */
[----:B------:R-:W-:Y:S02]  /*11aa0*/  HADD2.F32 R34, -RZ, R34.H1_H1 ;  /* 0x30000022ff227230 */ /* 0x000fe40000004100 */
[C---:B------:R-:W-:Y:S01]  /*11ab0*/  FMUL.FTZ R42, R35.reuse, R44 ;  /* 0x0000002c232a7220 */ /* 0x040fe20000410000 */
[----:B------:R-:W-:Y:S01]  /*11ac0*/  FMUL.FTZ R38, R35, R40 ;  /* 0x0000002823267220 */ /* 0x000fe20000410000 */
[----:B------:R-:W-:-:S02]  /*11ad0*/  HADD2.F32 R33, -RZ, R26.H0_H0 ;  /* 0x2000001aff217230 */ /* 0x000fc40000004100 */
[----:B------:R-:W-:Y:S01]  /*11ae0*/  FFMA.FTZ R45, R37, R46, R45 ;  /* 0x0000002e252d7223 */ /* 0x000fe2000001002d */
[----:B------:R-:W-:Y:S02]  /*11af0*/  HADD2.F32 R28, -RZ, R28.H1_H1 ;  /* 0x3000001cff1c7230 */ /* 0x000fe40000004100 */
[C---:B------:R-:W-:Y:S01]  /*11b00*/  FFMA.FTZ R37, R31.reuse, R40, -R42 ;  /* 0x000000281f257223 */ /* 0x040fe2000001082a */
[----:B------:R-:W-:Y:S02]  /*11b10*/  HADD2.F32 R30, -RZ, R30.H1_H1 ;  /* 0x3000001eff1e7230 */ /* 0x000fe40000004100 */
[----:B------:R-:W-:Y:S01]  /*11b20*/  FFMA.FTZ R38, R31, R44, R38 ;  /* 0x0000002c1f267223 */ /* 0x000fe20000010026 */
[C---:B------:R-:W-:Y:S01]  /*11b30*/  FMUL.FTZ R31, R27.reuse, R36 ;  /* 0x000000241b1f7220 */ /* 0x040fe20000410000 */
[C---:B------:R-:W-:Y:S01]  /*11b40*/  FMUL.FTZ R35, R34.reuse, R33 ;  /* 0x0000002122237220 */ /* 0x040fe20000410000 */
[-C--:B------:R-:W-:Y:S01]  /*11b50*/  FMUL.FTZ R27, R27, R24.reuse ;  /* 0x000000181b1b7220 */ /* 0x080fe20000410000 */
[-C--:B------:R-:W-:Y:S01]  /*11b60*/  FMUL.FTZ R34, R34, R25.reuse ;  /* 0x0000001922227220 */ /* 0x080fe20000410000 */
        /* <DEDUP_REMOVED lines=14> */
.L_x_5006:
[----:B------:R-:W-:Y:S05]  /*11c50*/  BSYNC B1 ;  /* 0x0000000000017941 */ /* 0x000fea0003800000 */
.L_x_5005:
[----:B0-2---:R-:W-:-:S05]  /*11c60*/  VIADD R3, R219, 0x40 ;  /* 0x00000040db037836 */ /* 0x005fca0000000000 */
[----:B------:R-:W-:-:S13]  /*11c70*/  ISETP.GE.AND P0, PT, R3, R20, PT ;  /* 0x000000140300720c */ /* 0x000fda0003f06270 */
[----:B------:R-:W-:Y:S05]  /*11c80*/  @P0 BRA `(.L_x_4986) ;  /* 0x0000001400000947 */ /* 0x000fea0003800000 */
[----:B------:R0:W5:Y:S01]  /*11c90*/  LDL R61, [R1+0x58] ;  /* 0x00005800013d7983 */ /* 0x0001620000100800 */
[----:B------:R-:W2:Y:S03]  /*11ca0*/  LDC R3, c[0x0][0x3f4] ;  /* 0x0000fd00ff037b82 */ /* 0x000ea60000000800 */
[----:B------:R0:W5:Y:S01]  /*11cb0*/  LDL R47, [R1+0x34] ;  /* 0x00003400012f7983 */ /* 0x0001620000100800 */
[----:B------:R-:W-:Y:S01]  /*11cc0*/  BSSY B1, `(.L_x_5011) ;  /* 0x0000068000017945 */ /* 0x000fe20003800000 */
[----:B-1----:R-:W-:Y:S02]  /*11cd0*/  SHF.R.U32.HI R60, RZ, 0x3, R226 ;  /* 0x00000003ff3c7819 */ /* 0x002fe400000116e2 */
[-C--:B--2---:R-:W-:Y:S02]  /*11ce0*/  ISETP.GE.AND P0, PT, R18, R3.reuse, PT ;  /* 0x000000031200720c */ /* 0x084fe40003f06270 */
[----:B------:R-:W-:-:S02]  /*11cf0*/  ISETP.GE.AND P1, PT, R195, R3, PT ;  /* 0x00000003c300720c */ /* 0x000fc40003f26270 */
[----:B------:R-:W-:-:S09]  /*11d00*/  ISETP.GE.AND P2, PT, R194, R3, PT ;  /* 0x00000003c200720c */ /* 0x000fd20003f46270 */
[----:B0-----:R-:W-:Y:S05]  /*11d10*/  @P0 BRA `(.L_x_5012) ;  /* 0x0000000400880947 */ /* 0x001fea0003800000 */
[----:B------:R-:W-:Y:S01]  /*11d20*/  LEA.HI R0, R3, R0, RZ, 0x1d ;  /* 0x0000000003007211 */ /* 0x000fe200078fe8ff */
[----:B------:R-:W-:Y:S01]  /*11d30*/  HADD2.F32 R35, -RZ, R93.H1_H1 ;  /* 0x3000005dff237230 */ /* 0x000fe20000004100 */
[----:B------:R-:W-:Y:S01]  /*11d40*/  LOP3.LUT R20, R226, 0x38, R18, 0xf8, !PT ;  /* 0x00000038e2147812 */ /* 0x000fe200078ef812 */
[--C-:B------:R-:W-:Y:S01]  /*11d50*/  HADD2.F32 R36, -RZ, R91.reuse.H1_H1 ;  /* 0x3000005bff247230 */ /* 0x100fe20000004100 */
[----:B------:R-:W-:Y:S01]  /*11d60*/  SHF.R.S32.HI R25, RZ, 0x1f, R0 ;  /* 0x0000001fff197819 */ /* 0x000fe20000011400 */
[----:B------:R-:W-:Y:S01]  /*11d70*/  IMAD.SHL.U32 R21, R0, 0x8, RZ ;  /* 0x0000000800157824 */ /* 0x000fe200078e00ff */
[----:B-----5:R-:W-:Y:S01]  /*11d80*/  R2UR UR4, R61 ;  /* 0x000000003d0472ca */ /* 0x020fe200000e0000 */
[----:B------:R-:W-:Y:S01]  /*11d90*/  HADD2.F32 R91, -RZ, R91.H0_H0 ;  /* 0x2000005bff5b7230 */ /* 0x000fe20000004100 */
[----:B------:R-:W-:Y:S01]  /*11da0*/  LEA.HI R25, R25, R0, RZ, 0x3 ;  /* 0x0000000019197211 */ /* 0x000fe200078f18ff */
[----:B------:R-:W-:Y:S01]  /*11db0*/  HADD2.F32 R93, -RZ, R93.H0_H0 ;  /* 0x2000005dff5d7230 */ /* 0x000fe20000004100 */
[----:B------:R-:W-:-:S02]  /*11dc0*/  LOP3.LUT R0, R47, R20, R60, 0xf6, !PT ;  /* 0x000000142f007212 */ /* 0x000fc400078ef63c */
[----:B------:R-:W-:Y:S01]  /*11dd0*/  LOP3.LUT R20, R226, 0x38, R21, 0xf8, !PT ;  /* 0x00000038e2147812 */ /* 0x000fe200078ef815 */
[----:B------:R-:W-:Y:S01]  /*11de0*/  IMAD.SHL.U32 R25, R25, 0x400, RZ ;  /* 0x0000040019197824 */ /* 0x000fe200078e00ff */
[----:B------:R-:W-:Y:S02]  /*11df0*/  SHF.R.U32.HI R38, RZ, 0x10, R5 ;  /* 0x00000010ff267819 */ /* 0x000fe40000011605 */
[----:B------:R-:W-:Y:S02]  /*11e00*/  LOP3.LUT R20, R20, R60, RZ, 0x3c, !PT ;  /* 0x0000003c14147212 */ /* 0x000fe400078e3cff */
[----:B------:R-:W-:Y:S01]  /*11e10*/  LOP3.LUT R21, R25, 0x7fffe000, RZ, 0xc0, !PT ;  /* 0x7fffe00019157812 */ /* 0x000fe200078ec0ff */
[----:B------:R-:W-:Y:S01]  /*11e20*/  HADD2.F32 R38, -RZ, R38.H0_H0 ;  /* 0x20000026ff267230 */ /* 0x000fe20000004100 */
[----:B------:R-:W-:Y:S02]  /*11e30*/  LEA R0, R0, UR4, 0x1 ;  /* 0x0000000400007c11 */ /* 0x000fe4000f8e08ff */
[----:B------:R-:W-:-:S02]  /*11e40*/  IADD3 R21, R20, R21, R47 ;  /* 0x0000001514157210 */ /* 0x000fc40007ffe02f */
[--C-:B------:R-:W-:Y:S01]  /*11e50*/  SHF.R.U64 R46, R48, 0x10, R49.reuse ;  /* 0x00000010302e7819 */ /* 0x100fe20000001231 */
[----:B------:R-:W0:Y:S01]  /*11e60*/  LDS.128 R24, [R0] ;  /* 0x0000000000187984 */ /* 0x000e220000000c00 */
[----:B------:R-:W-:Y:S01]  /*11e70*/  SHF.R.U32.HI R48, RZ, 0x10, R49 ;  /* 0x00000010ff307819 */ /* 0x000fe20000011631 */
[----:B------:R-:W-:Y:S01]  /*11e80*/  IMAD R20, R21, 0x2, R2 ;  /* 0x0000000215147824 */ /* 0x000fe200078e0202 */
[----:B------:R-:W-:Y:S02]  /*11e90*/  SHF.R.U64 R43, R4, 0x10, R5 ;  /* 0x00000010042b7819 */ /* 0x000fe40000001205 */
[----:B------:R-:W-:Y:S02]  /*11ea0*/  SHF.R.U64 R45, R50, 0x10, R51 ;  /* 0x00000010322d7819 */ /* 0x000fe40000001233 */
[----:B------:R-:W1:Y:S01]  /*11eb0*/  LDS.128 R28, [R20+0x12400] ;  /* 0x01240000141c7984 */ /* 0x000e620000000c00 */
[----:B------:R-:W-:Y:S02]  /*11ec0*/  SHF.R.U64 R41, R6, 0x10, R7 ;  /* 0x0000001006297819 */ /* 0x000fe40000001207 */
[----:B------:R-:W-:-:S02]  /*11ed0*/  SHF.R.U32.HI R50, RZ, 0x10, R51 ;  /* 0x00000010ff327819 */ /* 0x000fc40000011633 */
[----:B------:R-:W-:Y:S01]  /*11ee0*/  SHF.R.U32.HI R39, RZ, 0x10, R7 ;  /* 0x00000010ff277819 */ /* 0x000fe20000011607 */
[--C-:B0-----:R-:W-:Y:S02]  /*11ef0*/  HADD2.F32 R5, -RZ, R25.reuse.H0_H0 ;  /* 0x20000019ff057230 */ /* 0x101fe40000004100 */
[----:B------:R-:W-:Y:S02]  /*11f00*/  HADD2.F32 R25, -RZ, R25.H1_H1 ;  /* 0x30000019ff197230 */ /* 0x000fe40000004100 */
        /* <DEDUP_REMOVED lines=8> */
[----:B------:R-:W-:Y:S01]  /*11f90*/  FMUL.FTZ R44, R29, R38 ;  /* 0x000000261d2c7220 */ /* 0x000fe20000410000 */
[C---:B------:R-:W-:Y:S01]  /*11fa0*/  FFMA.FTZ R40, R5.reuse, R35, -R40 ;  /* 0x0000002305287223 */ /* 0x040fe20000010828 */
[----:B------:R-:W-:Y:S01]  /*11fb0*/  FFMA.FTZ R42, R5, R36, R42 ;  /* 0x00000024052a7223 */ /* 0x000fe2000001002a */
[----:B------:R-:W-:Y:S01]  /*11fc0*/  FMUL.FTZ R5, R21, R91 ;  /* 0x0000005b15057220 */ /* 0x000fe20000410000 */
[----:B------:R-:W-:Y:S01]  /*11fd0*/  FMUL.FTZ R36, R29, R32 ;  /* 0x000000201d247220 */ /* 0x000fe20000410000 */
[----:B------:R-:W-:-:S02]  /*11fe0*/  HADD2.F32 R33, -RZ, R30.H0_H0 ;  /* 0x2000001eff217230 */ /* 0x000fc40000004100 */
[----:B------:R-:W-:Y:S01]  /*11ff0*/  FFMA.FTZ R35, R25, R32, -R44 ;  /* 0x0000002019237223 */ /* 0x000fe2000001082c */
[----:B------:R-:W-:Y:S02]  /*12000*/  HADD2.F32 R29, -RZ, R92.H0_H0 ;  /* 0x2000005cff1d7230 */ /* 0x000fe40000004100 */
[-C--:B------:R-:W-:Y:S01]  /*12010*/  FMUL.FTZ R32, R21, R93.reuse ;  /* 0x0000005d15207220 */ /* 0x080fe20000410000 */
[----:B------:R-:W-:Y:S01]  /*12020*/  FFMA.FTZ R93, R4, R93, -R5 ;  /* 0x0000005d045d7223 */ /* 0x000fe20000010805 */
[--C-:B------:R-:W-:Y:S02]  /*12030*/  HADD2.F32 R5, -RZ, R94.reuse.H0_H0 ;  /* 0x2000005eff057230 */ /* 0x100fe40000004100 */
[----:B------:R-:W-:Y:S01]  /*12040*/  FFMA.FTZ R37, R25, R38, R36 ;  /* 0x0000002619257223 */ /* 0x000fe20000010024 */
[----:B------:R-:W-:Y:S02]  /*12050*/  HADD2.F32 R34, -RZ, R31.H0_H0 ;  /* 0x2000001fff227230 */ /* 0x000fe40000004100 */
[----:B------:R-:W-:Y:S01]  /*12060*/  FMUL.FTZ R21, R33, R29 ;  /* 0x0000001d21157220 */ /* 0x000fe20000410000 */
[----:B------:R-:W-:-:S02]  /*12070*/  HADD2.F32 R94, -RZ, R94.H1_H1 ;  /* 0x3000005eff5e7230 */ /* 0x000fc40000004100 */
[----:B------:R-:W-:Y:S01]  /*12080*/  FFMA.FTZ R91, R4, R91, R32 ;  /* 0x0000005b045b7223 */ /* 0x000fe20000010020 */
[----:B------:R-:W-:Y:S02]  /*12090*/  HADD2.F32 R92, -RZ, R92.H1_H1 ;  /* 0x3000005cff5c7230 */ /* 0x000fe40000004100 */
[-C--:B------:R-:W-:Y:S01]  /*120a0*/  FMUL.FTZ R25, R33, R5.reuse ;  /* 0x0000000521197220 */ /* 0x080fe20000410000 */
[----:B------:R-:W-:Y:S02]  /*120b0*/  HADD2.F32 R7, -RZ, R27.H0_H0 ;  /* 0x2000001bff077230 */ /* 0x000fe40000004100 */
[----:B------:R-:W-:Y:S01]  /*120c0*/  FFMA.FTZ R33, R6, R5, -R21 ;  /* 0x0000000506217223 */ /* 0x000fe20000010815 */
[----:B------:R-:W-:Y:S02]  /*120d0*/  HADD2.F32 R31, -RZ, R31.H1_H1 ;  /* 0x3000001fff1f7230 */ /* 0x000fe40000004100 */
[----:B------:R-:W-:Y:S01]  /*120e0*/  FMUL.FTZ R36, R34, R92 ;  /* 0x0000005c22247220 */ /* 0x000fe20000410000 */
[----:B------:R-:W-:-:S02]  /*120f0*/  HADD2.F32 R32, -RZ, R39.H0_H0 ;  /* 0x20000027ff207230 */ /* 0x000fc40000004100 */
[----:B------:R-:W-:Y:S01]  /*12100*/  FMUL.FTZ R5, R34, R94 ;  /* 0x0000005e22057220 */ /* 0x000fe20000410000 */
[----:B------:R-:W-:Y:S02]  /*12110*/  HADD2.F32 R4, -RZ, R50.H0_H0 ;  /* 0x20000032ff047230 */ /* 0x000fe40000004100 */
[----:B------:R-:W-:Y:S01]  /*12120*/  FFMA.FTZ R29, R6, R29, R25 ;  /* 0x0000001d061d7223 */ /* 0x000fe20000010019 */
[----:B------:R-:W-:Y:S02]  /*12130*/  HADD2.F32 R27, -RZ, R27.H1_H1 ;  /* 0x3000001bff1b7230 */ /* 0x000fe40000004100 */
[----:B------:R-:W-:Y:S01]  /*12140*/  FMUL.FTZ R6, R31, R32 ;  /* 0x000000201f067220 */ /* 0x000fe20000410000 */
[----:B------:R-:W-:Y:S02]  /*12150*/  HADD2.F32 R28, -RZ, R28.H1_H1 ;  /* 0x3000001cff1c7230 */ /* 0x000fe40000004100 */
[----:B------:R-:W-:Y:S01]  /*12160*/  FFMA.FTZ R36, R7, R94, -R36 ;  /* 0x0000005e07247223 */ /* 0x000fe20000010824 */
[----:B------:R-:W-:-:S02]  /*12170*/  HADD2.F32 R30, -RZ, R30.H1_H1 ;  /* 0x3000001eff1e7230 */ /* 0x000fc40000004100 */
[----:B------:R-:W-:Y:S01]  /*12180*/  FFMA.FTZ R92, R7, R92, R5 ;  /* 0x0000005c075c7223 */ /* 0x000fe20000010005 */
        /* <DEDUP_REMOVED lines=27> */
.L_x_5012:
[----:B------:R-:W-:Y:S05]  /*12340*/  BSYNC B1 ;  /* 0x0000000000017941 */ /* 0x000fea0003800000 */
.L_x_5011:
[----:B------:R-:W-:Y:S04]  /*12350*/  BSSY B1, `(.L_x_5013) ;  /* 0x000006a000017945 */ /* 0x000fe80003800000 */
[----:B------:R-:W-:Y:S05]  /*12360*/  @P1 BRA `(.L_x_5014) ;  /* 0x0000000400a01947 */ /* 0x000fea0003800000 */
[----:B0-----:R-:W-:Y:S01]  /*12370*/  SHF.R.S32.HI R0, RZ, 0x1f, R195 ;  /* 0x0000001fff007819 */ /* 0x001fe200000114c3 */
[----:B------:R-:W-:Y:S01]  /*12380*/  HADD2.F32 R31, -RZ, R79.H1_H1 ;  /* 0x3000004fff1f7230 */ /* 0x000fe20000004100 */
[----:B-----5:R-:W-:Y:S01]  /*12390*/  R2UR UR4, R61 ;  /* 0x000000003d0472ca */ /* 0x020fe200000e0000 */
[--C-:B------:R-:W-:Y:S01]  /*123a0*/  HADD2.F32 R33, -RZ, R76.reuse.H1_H1 ;  /* 0x3000004cff217230 */ /* 0x100fe20000004100 */
[CC--:B------:R-:W-:Y:S01]  /*123b0*/  LEA.HI R4, R0.reuse, R195.reuse, RZ, 0x6 ;  /* 0x000000c300047211 */ /* 0x0c0fe200078f30ff */
[----:B------:R-:W-:Y:S01]  /*123c0*/  HADD2.F32 R76, -RZ, R76.H0_H0 ;  /* 0x2000004cff4c7230 */ /* 0x000fe20000004100 */
[----:B------:R-:W-:Y:S02]  /*123d0*/  LEA.HI R5, R0, R195, RZ, 0x3 ;  /* 0x000000c300057211 */ /* 0x000fe400078f18ff */
[----:B------:R-:W-:Y:S02]  /*123e0*/  LEA.HI R0, R3, R202, RZ, 0x1d ;  /* 0x000000ca03007211 */ /* 0x000fe400078fe8ff */
[----:B------:R-:W-:-:S02]  /*123f0*/  LOP3.LUT R5, R226, 0x38, R5, 0xf8, !PT ;  /* 0x00000038e2057812 */ /* 0x000fc400078ef805 */
[----:B------:R-:W-:Y:S02]  /*12400*/  SHF.R.S32.HI R7, RZ, 0x1f, R0 ;  /* 0x0000001fff077819 */ /* 0x000fe40000011400 */
[----:B------:R-:W-:Y:S02]  /*12410*/  SHF.L.U32 R4, R4, 0x7, RZ ;  /* 0x0000000704047819 */ /* 0x000fe400000006ff */
[----:B------:R-:W-:Y:S01]  /*12420*/  LOP3.LUT R21, R5, R60, RZ, 0x3c, !PT ;  /* 0x0000003c05157212 */ /* 0x000fe200078e3cff */
[----:B------:R-:W-:Y:S01]  /*12430*/  IMAD.SHL.U32 R5, R0, 0x8, RZ ;  /* 0x0000000800057824 */ /* 0x000fe200078e00ff */
[----:B------:R-:W-:Y:S02]  /*12440*/  LEA.HI R7, R7, R0, RZ, 0x3 ;  /* 0x0000000007077211 */ /* 0x000fe400078f18ff */
[----:B------:R-:W-:Y:S02]  /*12450*/  LOP3.LUT R4, R4, 0xffffe000, RZ, 0xc0, !PT ;  /* 0xffffe00004047812 */ /* 0x000fe400078ec0ff */
[----:B------:R-:W-:Y:S01]  /*12460*/  SHF.R.U32.HI R32, RZ, 0x10, R9 ;  /* 0x00000010ff207819 */ /* 0x000fe20000011609 */
[----:B------:R-:W-:Y:S01]  /*12470*/  IMAD.SHL.U32 R7, R7, 0x400, RZ ;  /* 0x0000040007077824 */ /* 0x000fe200078e00ff */
[----:B------:R-:W-:-:S02]  /*12480*/  IADD3 R0, R21, R4, R47 ;  /* 0x0000000415007210 */ /* 0x000fc40007ffe02f */
[----:B------:R-:W-:Y:S01]  /*12490*/  LOP3.LUT R4, R226, 0x38, R5, 0xf8, !PT ;  /* 0x00000038e2047812 */ /* 0x000fe200078ef805 */
[----:B------:R-:W-:Y:S01]  /*124a0*/  HADD2.F32 R32, -RZ, R32.H0_H0 ;  /* 0x20000020ff207230 */ /* 0x000fe20000004100 */
[----:B------:R-:W-:Y:S02]  /*124b0*/  LOP3.LUT R21, R7, 0x7fffe000, RZ, 0xc0, !PT ;  /* 0x7fffe00007157812 */ /* 0x000fe400078ec0ff */
[----:B------:R-:W-:Y:S02]  /*124c0*/  LOP3.LUT R20, R4, R60, RZ, 0x3c, !PT ;  /* 0x0000003c04147212 */ /* 0x000fe400078e3cff */
[----:B------:R-:W-:Y:S02]  /*124d0*/  LEA R0, R0, UR4, 0x1 ;  /* 0x0000000400007c11 */ /* 0x000fe4000f8e08ff */
[----:B------:R-:W-:Y:S02]  /*124e0*/  IADD3 R21, R20, R21, R47 ;  /* 0x0000001514157210 */ /* 0x000fe40007ffe02f */
[--C-:B------:R-:W-:Y:S01]  /*124f0*/  SHF.R.U64 R43, R52, 0x10, R53.reuse ;  /* 0x00000010342b7819 */ /* 0x100fe20000001235 */
[----:B------:R-:W0:Y:S01]  /*12500*/  LDS.128 R4, [R0] ;  /* 0x0000000000047984 */ /* 0x000e220000000c00 */
[----:B------:R-:W-:Y:S01]  /*12510*/  SHF.R.U32.HI R52, RZ, 0x10, R53 ;  /* 0x00000010ff347819 */ /* 0x000fe20000011635 */
[----:B------:R-:W-:Y:S01]  /*12520*/  IMAD R20, R21, 0x2, R2 ;  /* 0x0000000215147824 */ /* 0x000fe200078e0202 */
[----:B------:R-:W-:-:S02]  /*12530*/  SHF.R.U64 R41, R8, 0x10, R9 ;  /* 0x0000001008297819 */ /* 0x000fc40000001209 */
[----:B------:R-:W-:Y:S02]  /*12540*/  SHF.R.U64 R39, R10, 0x10, R11 ;  /* 0x000000100a277819 */ /* 0x000fe4000000120b */
[----:B------:R-:W1:Y:S01]  /*12550*/  LDS.128 R24, [R20+0x12400] ;  /* 0x0124000014187984 */ /* 0x000e620000000c00 */
[--C-:B------:R-:W-:Y:S02]  /*12560*/  SHF.R.U64 R42, R54, 0x10, R55.reuse ;  /* 0x00000010362a7819 */ /* 0x100fe40000001237 */
[----:B------:R-:W-:Y:S02]  /*12570*/  SHF.R.U32.HI R54, RZ, 0x10, R55 ;  /* 0x00000010ff367819 */ /* 0x000fe40000011637 */
[----:B------:R-:W-:Y:S01]  /*12580*/  SHF.R.U32.HI R38, RZ, 0x10, R11 ;  /* 0x00000010ff267819 */ /* 0x000fe2000001160b */
[--C-:B0-----:R-:W-:Y:S02]  /*12590*/  HADD2.F32 R8, -RZ, R5.reuse.H0_H0 ;  /* 0x20000005ff087230 */ /* 0x101fe40000004100 */
[----:B------:R-:W-:-:S02]  /*125a0*/  HADD2.F32 R9, -RZ, R5.H1_H1 ;  /* 0x30000005ff097230 */ /* 0x000fc40000004100 */
[----:B------:R-:W-:Y:S02]  /*125b0*/  HADD2.F32 R5, -RZ, R4.H0_H0 ;  /* 0x20000004ff057230 */ /* 0x000fe40000004100 */
[----:B------:R-:W-:Y:S02]  /*125c0*/  HADD2.F32 R10, -RZ, R6.H0_H0 ;  /* 0x20000006ff0a7230 */ /* 0x000fe40000004100 */
[--C-:B-1----:R-:W-:Y:S02]  /*125d0*/  HADD2.F32 R28, -RZ, R25.reuse.H0_H0 ;  /* 0x20000019ff1c7230 */ /* 0x102fe40000004100 */
[----:B------:R-:W-:Y:S02]  /*125e0*/  HADD2.F32 R25, -RZ, R25.H1_H1 ;  /* 0x30000019ff197230 */ /* 0x000fe40000004100 */
[----:B------:R-:W-:Y:S02]  /*125f0*/  HADD2.F32 R21, -RZ, R24.H0_H0 ;  /* 0x20000018ff157230 */ /* 0x000fe40000004100 */
[C---:B------:R-:W-:Y:S01]  /*12600*/  FMUL.FTZ R35, R28.reuse, R33 ;  /* 0x000000211c237220 */ /* 0x040fe20000410000 */
[----:B------:R-:W-:Y:S01]  /*12610*/  FMUL.FTZ R37, R28, R31 ;  /* 0x0000001f1c257220 */ /* 0x000fe20000410000 */
[----:B------:R-:W-:-:S02]  /*12620*/  HADD2.F32 R28, -RZ, R52.H0_H0 ;  /* 0x20000034ff1c7230 */ /* 0x000fc40000004100 */
[C---:B------:R-:W-:Y:S01]  /*12630*/  FMUL.FTZ R34, R25.reuse, R32 ;  /* 0x0000002019227220 */ /* 0x040fe20000410000 */
[C---:B------:R-:W-:Y:S01]  /*12640*/  FFMA.FTZ R35, R8.reuse, R31, -R35 ;  /* 0x0000001f08237223 */ /* 0x040fe20000010823 */
[----:B------:R-:W-:Y:S01]  /*12650*/  FFMA.FTZ R37, R8, R33, R37 ;  /* 0x0000002108257223 */ /* 0x000fe20000010025 */
[----:B------:R-:W-:Y:S02]  /*12660*/  HADD2.F32 R8, -RZ, R79.H0_H0 ;  /* 0x2000004fff087230 */ /* 0x000fe40000004100 */
[-C--:B------:R-:W-:Y:S01]  /*12670*/  FMUL.FTZ R36, R25, R28.reuse ;  /* 0x0000001c19247220 */ /* 0x080fe20000410000 */
[----:B------:R-:W-:Y:S01]  /*12680*/  FFMA.FTZ R34, R9, R28, -R34 ;  /* 0x0000001c09227223 */ /* 0x000fe20000010822 */
[C---:B------:R-:W-:Y:S01]  /*12690*/  FMUL.FTZ R28, R21.reuse, R76 ;  /* 0x0000004c151c7220 */ /* 0x040fe20000410000 */
[----:B------:R-:W-:Y:S02]  /*126a0*/  HADD2.F32 R29, -RZ, R26.H0_H0 ;  /* 0x2000001aff1d7230 */ /* 0x000fe40000004100 */
[----:B------:R-:W-:Y:S01]  /*126b0*/  FMUL.FTZ R21, R21, R8 ;  /* 0x0000000815157220 */ /* 0x000fe20000410000 */
[----:B------:R-:W-:-:S02]  /*126c0*/  HADD2.F32 R25, -RZ, R77.H0_H0 ;  /* 0x2000004dff197230 */ /* 0x000fc40000004100 */
[C---:B------:R-:W-:Y:S01]  /*126d0*/  FFMA.FTZ R31, R5.reuse, R8, -R28 ;  /* 0x00000008051f7223 */ /* 0x040fe2000001081c */
[--C-:B------:R-:W-:Y:S02]  /*126e0*/  HADD2.F32 R8, -RZ, R80.reuse.H0_H0 ;  /* 0x20000050ff087230 */ /* 0x100fe40000004100 */
[----:B------:R-:W-:Y:S01]  /*126f0*/  FFMA.FTZ R76, R5, R76, R21 ;  /* 0x0000004c054c7223 */ /* 0x000fe20000010015 */
[----:B------:R-:W-:Y:S02]  /*12700*/  HADD2.F32 R30, -RZ, R27.H0_H0 ;  /* 0x2000001bff1e7230 */ /* 0x000fe40000004100 */
[----:B------:R-:W-:Y:S01]  /*12710*/  FMUL.FTZ R5, R29, R25 ;  /* 0x000000191d057220 */ /* 0x000fe20000410000 */
[----:B------:R-:W-:Y:S02]  /*12720*/  HADD2.F32 R77, -RZ, R77.H1_H1 ;  /* 0x3000004dff4d7230 */ /* 0x000fe40000004100 */
[----:B------:R-:W-:Y:S01]  /*12730*/  FFMA.FTZ R36, R9, R32, R36 ;  /* 0x0000002009247223 */ /* 0x000fe20000010024 */
[----:B------:R-:W-:-:S02]  /*12740*/  HADD2.F32 R80, -RZ, R80.H1_H1 ;  /* 0x30000050ff507230 */ /* 0x000fc40000004100 */
[-C--:B------:R-:W-:Y:S01]  /*12750*/  FMUL.FTZ R9, R29, R8.reuse ;  /* 0x000000081d097220 */ /* 0x080fe20000410000 */
[----:B------:R-:W-:Y:S02]  /*12760*/  HADD2.F32 R11, -RZ, R7.H0_H0 ;  /* 0x20000007ff0b7230 */ /* 0x000fe40000004100 */
[----:B------:R-:W-:Y:S01]  /*12770*/  FFMA.FTZ R29, R10, R8, -R5 ;  /* 0x000000080a1d7223 */ /* 0x000fe20000010805 */
[C---:B------:R-:W-:Y:S01]  /*12780*/  FMUL.FTZ R32, R30.reuse, R77 ;  /* 0x0000004d1e207220 */ /* 0x040fe20000410000 */
[----:B------:R-:W-:Y:S02]  /*12790*/  HADD2.F32 R27, -RZ, R27.H1_H1 ;  /* 0x3000001bff1b7230 */ /* 0x000fe40000004100 */
[-C--:B------:R-:W-:Y:S01]  /*127a0*/  FMUL.FTZ R30, R30, R80.reuse ;  /* 0x000000501e1e7220 */ /* 0x080fe20000410000 */
[----:B------:R-:W-:Y:S02]  /*127b0*/  HADD2.F32 R28, -RZ, R38.H0_H0 ;  /* 0x20000026ff1c7230 */ /* 0x000fe40000004100 */
[----:B------:R-:W-:Y:S01]  /*127c0*/  FFMA.FTZ R32, R11, R80, -R32 ;  /* 0x000000500b207223 */ /* 0x000fe20000010820 */
[----:B------:R-:W-:-:S02]  /*127d0*/  HADD2.F32 R8, -RZ, R54.H0_H0 ;  /* 0x20000036ff087230 */ /* 0x000fc40000004100 */
[----:B------:R-:W-:Y:S01]  /*127e0*/  FFMA.FTZ R30, R11, R77, R30 ;  /* 0x0000004d0b1e7223 */ /* 0x000fe2000001001e */
[----:B------:R-:W-:Y:S02]  /*127f0*/  HADD2.F32 R7, -RZ, R7.H1_H1 ;  /* 0x30000007ff077230 */ /* 0x000fe40000004100 */
[C---:B------:R-:W-:Y:S01]  /*12800*/  FMUL.FTZ R38, R27.reuse, R28 ;  /* 0x0000001c1b267220 */ /* 0x040fe20000410000 */
[----:B------:R-:W-:Y:S02]  /*12810*/  HADD2.F32 R24, -RZ, R24.H1_H1 ;  /* 0x30000018ff187230 */ /* 0x000fe40000004100 */
[----:B------:R-:W-:Y:S01]  /*12820*/  FMUL.FTZ R40, R27, R8 ;  /* 0x000000081b287220 */ /* 0x000fe20000410000 */
[----:B------:R-:W-:Y:S02]  /*12830*/  HADD2.F32 R11, -RZ, R41.H0_H0 ;  /* 0x20000029ff0b7230 */ /* 0x000fe40000004100 */
[----:B------:R-:W-:Y:S01]  /*12840*/  FFMA.FTZ R10, R10, R25, R9 ;  /* 0x000000190a0a7223 */ /* 0x000fe20000010009 */
[----:B------:R-:W-:-:S02]  /*12850*/  HADD2.F32 R5, -RZ, R43.H0_H0 ;  /* 0x2000002bff057230 */ /* 0x000fc40000004100 */
[C---:B------:R-:W-:Y:S01]  /*12860*/  FFMA.FTZ R33, R7.reuse, R8, -R38 ;  /* 0x0000000807217223 */ /* 0x040fe20000010826 */
[----:B------:R-:W-:Y:S02]  /*12870*/  HADD2.F32 R26, -RZ, R26.H1_H1 ;  /* 0x3000001aff1a7230 */ /* 0x000fe40000004100 */
[----:B------:R-:W-:Y:S02]  /*12880*/  HADD2.F32 R21, -RZ, R39.H0_H0 ;  /* 0x20000027ff157230 */ /* 0x000fe40000004100 */
[----:B------:R-:W-:Y:S01]  /*12890*/  FFMA.FTZ R39, R7, R28, R40 ;  /* 0x0000001c07277223 */ /* 0x000fe20000010028 */
[----:B------:R-:W-:Y:S02]  /*128a0*/  HADD2.F32 R9, -RZ, R42.H0_H0 ;  /* 0x2000002aff097230 */ /* 0x000fe40000004100 */
[C---:B------:R-:W-:Y:S01]  /*128b0*/  FMUL.FTZ R7, R24.reuse, R11 ;  /* 0x0000000b18077220 */ /* 0x040fe20000410000 */
[----:B------:R-:W-:Y:S02]  /*128c0*/  HADD2.F32 R4, -RZ, R4.H1_H1 ;  /* 0x30000004ff047230 */ /* 0x000fe40000004100 */
[----:B------:R-:W-:Y:S01]  /*128d0*/  FMUL.FTZ R24, R24, R5 ;  /* 0x0000000518187220 */ /* 0x000fe20000410000 */
[----:B------:R-:W-:-:S02]  /*128e0*/  HADD2.F32 R6, -RZ, R6.H1_H1 ;  /* 0x30000006ff067230 */ /* 0x000fc40000004100 */
[C---:B------:R-:W-:Y:S01]  /*128f0*/  FMUL.FTZ R27, R26.reuse, R21 ;  /* 0x000000151a1b7220 */ /* 0x040fe20000410000 */
[----:B------:R-:W-:Y:S01]  /*12900*/  FMUL.FTZ R26, R26, R9 ;  /* 0x000000091a1a7220 */ /* 0x000fe20000410000 */
[C---:B------:R-:W-:Y:S01]  /*12910*/  FFMA.FTZ R25, R4.reuse, R11, R24 ;  /* 0x0000000b04197223 */ /* 0x040fe20000010018 */
[----:B------:R-:W-:Y:S01]  /*12920*/  FFMA.FTZ R8, R4, R5, -R7 ;  /* 0x0000000504087223 */ /* 0x000fe20000010807 */
[C---:B------:R-:W-:Y:S01]  /*12930*/  FFMA.FTZ R24, R6.reuse, R9, -R27 ;  /* 0x0000000906187223 */ /* 0x040fe2000001081b */
        /* <DEDUP_REMOVED lines=11> */
.L_x_5014:
[----:B------:R-:W-:Y:S05]  /*129f0*/  BSYNC B1 ;  /* 0x0000000000017941 */ /* 0x000fea0003800000 */
.L_x_5013:
[----:B------:R-:W-:Y:S05]  /*12a00*/  @P2 BRA `(.L_x_4986) ;  /* 0x0000000400a02947 */ /* 0x000fea0003800000 */
[----:B01----:R-:W-:Y:S01]  /*12a10*/  SHF.R.S32.HI R5, RZ, 0x1f, R194 ;  /* 0x0000001fff057819 */ /* 0x003fe200000114c2 */
[----:B------:R-:W-:Y:S01]  /*12a20*/  HADD2.F32 R25, -RZ, R72.H1_H1 ;  /* 0x30000048ff197230 */ /* 0x000fe20000004100 */
[----:B------:R-:W-:Y:S01]  /*12a30*/  LEA.HI R3, R3, R203, RZ, 0x1d ;  /* 0x000000cb03037211 */ /* 0x000fe200078fe8ff */
[--C-:B------:R-:W-:Y:S01]  /*12a40*/  HADD2.F32 R26, -RZ, R70.reuse.H1_H1 ;  /* 0x30000046ff1a7230 */ /* 0x100fe20000004100 */
[CC--:B------:R-:W-:Y:S01]  /*12a50*/  LEA.HI R0, R5.reuse, R194.reuse, RZ, 0x6 ;  /* 0x000000c205007211 */ /* 0x0c0fe200078f30ff */
[----:B------:R-:W-:Y:S01]  /*12a60*/  HADD2.F32 R70, -RZ, R70.H0_H0 ;  /* 0x20000046ff467230 */ /* 0x000fe20000004100 */
[----:B------:R-:W-:Y:S01]  /*12a70*/  LEA.HI R5, R5, R194, RZ, 0x3 ;  /* 0x000000c205057211 */ /* 0x000fe200078f18ff */
[----:B------:R-:W-:Y:S01]  /*12a80*/  HADD2.F32 R72, -RZ, R72.H0_H0 ;  /* 0x20000048ff487230 */ /* 0x000fe20000004100 */
[----:B-----5:R-:W-:Y:S01]  /*12a90*/  R2UR UR4, R61 ;  /* 0x000000003d0472ca */ /* 0x020fe200000e0000 */
[----:B------:R-:W-:Y:S01]  /*12aa0*/  IMAD.SHL.U32 R4, R0, 0x80, RZ ;  /* 0x0000008000047824 */ /* 0x000fe200078e00ff */
[----:B------:R-:W-:-:S02]  /*12ab0*/  LOP3.LUT R5, R226, 0x38, R5, 0xf8, !PT ;  /* 0x00000038e2057812 */ /* 0x000fc400078ef805 */
[----:B------:R-:W-:Y:S02]  /*12ac0*/  SHF.R.S32.HI R0, RZ, 0x1f, R3 ;  /* 0x0000001fff007819 */ /* 0x000fe40000011403 */
[----:B------:R-:W-:Y:S01]  /*12ad0*/  LOP3.LUT R7, R5, R60, RZ, 0x3c, !PT ;  /* 0x0000003c05077212 */ /* 0x000fe200078e3cff */
[----:B------:R-:W-:Y:S01]  /*12ae0*/  IMAD.SHL.U32 R5, R3, 0x8, RZ ;  /* 0x0000000803057824 */ /* 0x000fe200078e00ff */
[----:B------:R-:W-:Y:S02]  /*12af0*/  LEA.HI R3, R0, R3, RZ, 0x3 ;  /* 0x0000000300037211 */ /* 0x000fe400078f18ff */
[----:B------:R-:W-:Y:S02]  /*12b00*/  LOP3.LUT R4, R4, 0xffffe000, RZ, 0xc0, !PT ;  /* 0xffffe00004047812 */ /* 0x000fe400078ec0ff */
[----:B------:R-:W-:Y:S02]  /*12b10*/  LOP3.LUT R0, R226, 0x38, R5, 0xf8, !PT ;  /* 0x00000038e2007812 */ /* 0x000fe400078ef805 */
[----:B------:R-:W-:-:S02]  /*12b20*/  SHF.L.U32 R3, R3, 0xa, RZ ;  /* 0x0000000a03037819 */ /* 0x000fc400000006ff */
[----:B------:R-:W-:Y:S02]  /*12b30*/  LOP3.LUT R0, R0, R60, RZ, 0x3c, !PT ;  /* 0x0000003c00007212 */ /* 0x000fe400078e3cff */
[----:B------:R-:W-:Y:S02]  /*12b40*/  LOP3.LUT R3, R3, 0x7fffe000, RZ, 0xc0, !PT ;  /* 0x7fffe00003037812 */ /* 0x000fe400078ec0ff */
[--C-:B------:R-:W-:Y:S02]  /*12b50*/  IADD3 R4, R7, R4, R47.reuse ;  /* 0x0000000407047210 */ /* 0x100fe40007ffe02f */
[----:B------:R-:W-:Y:S02]  /*12b60*/  IADD3 R3, R0, R3, R47 ;  /* 0x0000000300037210 */ /* 0x000fe40007ffe02f */
[----:B------:R-:W-:Y:S02]  /*12b70*/  LEA R37, R4, UR4, 0x1 ;  /* 0x0000000404257c11 */ /* 0x000fe4000f8e08ff */
[----:B------:R-:W-:Y:S01]  /*12b80*/  SHF.R.U32.HI R27, RZ, 0x10, R13 ;  /* 0x00000010ff1b7819 */ /* 0x000fe2000001160d */
[----:B------:R-:W-:Y:S01]  /*12b90*/  IMAD R3, R3, 0x2, R2 ;  /* 0x0000000203037824 */ /* 0x000fe200078e0202 */
[--C-:B------:R-:W-:Y:S01]  /*12ba0*/  SHF.R.U64 R33, R14, 0x10, R15.reuse ;  /* 0x000000100e217819 */ /* 0x100fe2000000120f */
[----:B------:R-:W0:Y:S01]  /*12bb0*/  LDS.128 R4, [R37] ;  /* 0x0000000025047984 */ /* 0x000e220000000c00 */
[----:B------:R-:W-:Y:S01]  /*12bc0*/  SHF.R.U32.HI R32, RZ, 0x10, R15 ;  /* 0x00000010ff207819 */ /* 0x000fe2000001160f */
[----:B------:R-:W-:Y:S01]  /*12bd0*/  HADD2.F32 R27, -RZ, R27.H0_H0 ;  /* 0x2000001bff1b7230 */ /* 0x000fe20000004100 */
[--C-:B------:R-:W-:Y:S01]  /*12be0*/  SHF.R.U64 R36, R56, 0x10, R57.reuse ;  /* 0x0000001038247819 */ /* 0x100fe20000001239 */
[----:B------:R-:W1:Y:S01]  /*12bf0*/  LDS.128 R8, [R3+0x12400] ;  /* 0x0124000003087984 */ /* 0x000e620000000c00 */
[----:B------:R-:W-:-:S02]  /*12c00*/  SHF.R.U32.HI R56, RZ, 0x10, R57 ;  /* 0x00000010ff387819 */ /* 0x000fc40000011639 */
[----:B------:R-:W-:Y:S02]  /*12c10*/  SHF.R.U64 R34, R12, 0x10, R13 ;  /* 0x000000100c227819 */ /* 0x000fe4000000120d */
[--C-:B------:R-:W-:Y:S02]  /*12c20*/  SHF.R.U64 R35, R58, 0x10, R59.reuse ;  /* 0x000000103a237819 */ /* 0x100fe4000000123b */
[----:B------:R-:W-:Y:S01]  /*12c30*/  SHF.R.U32.HI R58, RZ, 0x10, R59 ;  /* 0x00000010ff3a7819 */ /* 0x000fe2000001163b */
[--C-:B0-----:R-:W-:Y:S02]  /*12c40*/  HADD2.F32 R12, -RZ, R5.reuse.H0_H0 ;  /* 0x20000005ff0c7230 */ /* 0x101fe40000004100 */
[----:B------:R-:W-:Y:S02]  /*12c50*/  HADD2.F32 R5, -RZ, R5.H1_H1 ;  /* 0x30000005ff057230 */ /* 0x000fe40000004100 */
[--C-:B-1----:R-:W-:Y:S02]  /*12c60*/  HADD2.F32 R15, -RZ, R9.reuse.H0_H0 ;  /* 0x20000009ff0f7230 */ /* 0x102fe40000004100 */
[----:B------:R-:W-:-:S02]  /*12c70*/  HADD2.F32 R20, -RZ, R9.H1_H1 ;  /* 0x30000009ff147230 */ /* 0x000fc40000004100 */
[----:B------:R-:W-:Y:S02]  /*12c80*/  HADD2.F32 R9, -RZ, R8.H0_H0 ;  /* 0x20000008ff097230 */ /* 0x000fe40000004100 */
[CC--:B------:R-:W-:Y:S01]  /*12c90*/  FMUL.FTZ R29, R15.reuse, R26.reuse ;  /* 0x0000001a0f1d7220 */ /* 0x0c0fe20000410000 */
[----:B------:R-:W-:Y:S01]  /*12ca0*/  FMUL.FTZ R31, R15, R25 ;  /* 0x000000190f1f7220 */ /* 0x000fe20000410000 */
[----:B------:R-:W-:Y:S02]  /*12cb0*/  HADD2.F32 R15, -RZ, R56.H0_H0 ;  /* 0x20000038ff0f7230 */ /* 0x000fe40000004100 */
[----:B------:R-:W-:Y:S01]  /*12cc0*/  FMUL.FTZ R28, R20, R27 ;  /* 0x0000001b141c7220 */ /* 0x000fe20000410000 */
[C---:B------:R-:W-:Y:S01]  /*12cd0*/  FFMA.FTZ R29, R12.reuse, R25, -R29 ;  /* 0x000000190c1d7223 */ /* 0x040fe2000001081d */
[----:B------:R-:W-:Y:S01]  /*12ce0*/  FFMA.FTZ R31, R12, R26, R31 ;  /* 0x0000001a0c1f7223 */ /* 0x000fe2000001001f */
[----:B------:R-:W-:Y:S02]  /*12cf0*/  HADD2.F32 R0, -RZ, R4.H0_H0 ;  /* 0x20000004ff007230 */ /* 0x000fe40000004100 */
[-C--:B------:R-:W-:Y:S01]  /*12d00*/  FMUL.FTZ R12, R20, R15.reuse ;  /* 0x0000000f140c7220 */ /* 0x080fe20000410000 */
[----:B------:R-:W-:Y:S01]  /*12d10*/  FFMA.FTZ R28, R5, R15, -R28 ;  /* 0x0000000f051c7223 */ /* 0x000fe2000001081c */
[----:B------:R-:W-:Y:S01]  /*12d20*/  FMUL.FTZ R15, R9, R70 ;  /* 0x00000046090f7220 */ /* 0x000fe20000410000 */
[----:B------:R-:W-:-:S02]  /*12d30*/  HADD2.F32 R21, -RZ, R10.H0_H0 ;  /* 0x2000000aff157230 */ /* 0x000fc40000004100 */
[-C--:B------:R-:W-:Y:S01]  /*12d40*/  FMUL.FTZ R9, R9, R72.reuse ;  /* 0x0000004809097220 */ /* 0x080fe20000410000 */
[----:B------:R-:W-:Y:S02]  /*12d50*/  HADD2.F32 R20, -RZ, R71.H0_H0 ;  /* 0x20000047ff147230 */ /* 0x000fe40000004100 */
[----:B------:R-:W-:Y:S01]  /*12d60*/  FFMA.FTZ R26, R5, R27, R12 ;  /* 0x0000001b051a7223 */ /* 0x000fe2000001000c */
[----:B------:R-:W-:Y:S02]  /*12d70*/  HADD2.F32 R13, -RZ, R6.H0_H0 ;  /* 0x20000006ff0d7230 */ /* 0x000fe40000004100 */
[C---:B------:R-:W-:Y:S01]  /*12d80*/  FFMA.FTZ R15, R0.reuse, R72, -R15 ;  /* 0x00000048000f7223 */ /* 0x040fe2000001080f */
[----:B------:R-:W-:Y:S02]  /*12d90*/  HADD2.F32 R24, -RZ, R11.H0_H0 ;  /* 0x2000000bff187230 */ /* 0x000fe40000004100 */
[----:B------:R-:W-:Y:S01]  /*12da0*/  FFMA.FTZ R70, R0, R70, R9 ;  /* 0x0000004600467223 */ /* 0x000fe20000010009 */
[----:B------:R-:W-:-:S02]  /*12db0*/  HADD2.F32 R12, -RZ, R73.H0_H0 ;  /* 0x20000049ff0c7230 */ /* 0x000fc40000004100 */
[C---:B------:R-:W-:Y:S01]  /*12dc0*/  FMUL.FTZ R0, R21.reuse, R20 ;  /* 0x0000001415007220 */ /* 0x040fe20000410000 */
[----:B------:R-:W-:Y:S02]  /*12dd0*/  HADD2.F32 R71, -RZ, R71.H1_H1 ;  /* 0x30000047ff477230 */ /* 0x000fe40000004100 */
[----:B------:R-:W-:Y:S02]  /*12de0*/  HADD2.F32 R73, -RZ, R73.H1_H1 ;  /* 0x30000049ff497230 */ /* 0x000fe40000004100 */
[-C--:B------:R-:W-:Y:S01]  /*12df0*/  FMUL.FTZ R30, R21, R12.reuse ;  /* 0x0000000c151e7220 */ /* 0x080fe20000410000 */
[----:B------:R-:W-:Y:S02]  /*12e00*/  HADD2.F32 R14, -RZ, R7.H0_H0 ;  /* 0x20000007ff0e7230 */ /* 0x000fe40000004100 */
[----:B------:R-:W-:Y:S01]  /*12e10*/  FFMA.FTZ R25, R13, R12, -R0 ;  /* 0x0000000c0d197223 */ /* 0x000fe20000010800 */
[----:B------:R-:W-:Y:S01]  /*12e20*/  FMUL.FTZ R5, R24, R71 ;  /* 0x0000004718057220 */ /* 0x000fe20000410000 */
[----:B------:R-:W-:-:S02]  /*12e30*/  HADD2.F32 R11, -RZ, R11.H1_H1 ;  /* 0x3000000bff0b7230 */ /* 0x000fc40000004100 */
[-C--:B------:R-:W-:Y:S01]  /*12e40*/  FMUL.FTZ R24, R24, R73.reuse ;  /* 0x0000004918187220 */ /* 0x080fe20000410000 */
[----:B------:R-:W-:Y:S02]  /*12e50*/  HADD2.F32 R12, -RZ, R32.H0_H0 ;  /* 0x20000020ff0c7230 */ /* 0x000fe40000004100 */
[----:B------:R-:W-:Y:S01]  /*12e60*/  FFMA.FTZ R30, R13, R20, R30 ;  /* 0x000000140d1e7223 */ /* 0x000fe2000001001e */
[----:B------:R-:W-:Y:S02]  /*12e70*/  HADD2.F32 R0, -RZ, R58.H0_H0 ;  /* 0x2000003aff007230 */ /* 0x000fe40000004100 */
[C---:B------:R-:W-:Y:S01]  /*12e80*/  FFMA.FTZ R73, R14.reuse, R73, -R5 ;  /* 0x000000490e497223 */ /* 0x040fe20000010805 */
[----:B------:R-:W-:Y:S01]  /*12e90*/  FFMA.FTZ R24, R14, R71, R24 ;  /* 0x000000470e187223 */ /* 0x000fe20000010018 */
[----:B------:R-:W-:Y:S02]  /*12ea0*/  HADD2.F32 R7, -RZ, R7.H1_H1 ;  /* 0x30000007ff077230 */ /* 0x000fe40000004100 */
[C---:B------:R-:W-:Y:S01]  /*12eb0*/  FMUL.FTZ R20, R11.reuse, R12 ;  /* 0x0000000c0b147220 */ /* 0x040fe20000410000 */
[----:B------:R-:W-:Y:S01]  /*12ec0*/  FMUL.FTZ R14, R11, R0 ;  /* 0x000000000b0e7220 */ /* 0x000fe20000410000 */
[----:B------:R-:W-:-:S02]  /*12ed0*/  HADD2.F32 R8, -RZ, R8.H1_H1 ;  /* 0x30000008ff087230 */ /* 0x000fc40000004100 */
[----:B------:R-:W-:Y:S02]  /*12ee0*/  HADD2.F32 R10, -RZ, R10.H1_H1 ;  /* 0x3000000aff0a7230 */ /* 0x000fe40000004100 */
[C---:B------:R-:W-:Y:S01]  /*12ef0*/  FFMA.FTZ R20, R7.reuse, R0, -R20 ;  /* 0x0000000007147223 */ /* 0x040fe20000010814 */
[----:B------:R-:W-:Y:S02]  /*12f00*/  HADD2.F32 R11, -RZ, R34.H0_H0 ;  /* 0x20000022ff0b7230 */ /* 0x000fe40000004100 */
        /* <DEDUP_REMOVED lines=24> */
.L_x_4986:
[----:B------:R-:W-:Y:S05]  /*13090*/  BSYNC B0 ;  /* 0x0000000000007941 */ /* 0x000fea0003800000 */
.L_x_4964:
        /* <DEDUP_REMOVED lines=8> */
.L_x_4962:
[----:B0--3--:R-:W3:Y:S02]  /*13120*/  LDL R0, [R1+0x3c] ;  /* 0x00003c0001007983 */ /* 0x009ee40000100800 */
[----:B---3--:R-:W-:-:S13]  /*13130*/  R2UR UR4, R0 ;  /* 0x00000000000472ca */ /* 0x008fda00000e0000 */
[----:B------:R-:W-:-:S05]  /*13140*/  IMAD.U32 R0, RZ, RZ, UR4 ;  /* 0x00000004ff007e24 */ /* 0x000fca000f8e00ff */
[----:B------:R-:W-:-:S13]  /*13150*/  ISETP.NE.AND P0, PT, R0, 0x3, PT ;  /* 0x000000030000780c */ /* 0x000fda0003f05270 */
[----:B------:R-:W-:Y:S05]  /*13160*/  @!P0 BRA `(.L_x_5015) ;  /* 0x0000000000048947 */ /* 0x000fea0003800000 */
[----:B------:R-:W-:Y:S01]  /*13170*/  BPT.TRAP 0x1 ;  /* 0x000000040000795c */ /* 0x000fe20000300000 */
.L_x_5015:
[----:B------:R-:W-:Y:S01]  /*13180*/  IMAD R15, R193, 0x8, R2 ;  /* 0x00000008c10f7824 */ /* 0x000fe200078e0202 */
[----:B------:R-:W-:-:S04]  /*13190*/  SHF.L.U32 R0, R198, 0x1f, RZ ;  /* 0x0000001fc6007819 */ /* 0x000fc800000006ff */
[----:B------:R0:W3:Y:S01]  /*131a0*/  SYNCS.PHASECHK.TRANS64.TRYWAIT P1, [R15+URZ+0x30830], R0 ;  /* 0x030830000f0075a7 */ /* 0x0000e2000802017f */
[----:B------:R-:W-:Y:S05]  /*131b0*/  @!P0 BRA `(.L_x_5016) ;  /* 0x0000000000048947 */ /* 0x000fea0003800000 */
[----:B------:R-:W-:Y:S01]  /*131c0*/  BPT.TRAP 0x1 ;  /* 0x000000040000795c */ /* 0x000fe20000300000 */
.L_x_5016:
[----:B---3--:R-:W-:Y:S05]  /*131d0*/  @P1 BRA `(.L_x_5017) ;  /* 0x0000000000081947 */ /* 0x008fea0003800000 */
[----:B------:R-:W3:Y:S02]  /*131e0*/  SYNCS.PHASECHK.TRANS64.TRYWAIT P1, [R15+URZ+0x30830], R0 ;  /* 0x030830000f0075a7 */ /* 0x000ee4000802017f */
[----:B---3--:R-:W-:Y:S05]  /*131f0*/  @!P1 BRA `(.L_x_5018) ;  /* 0x000001bc00dc9947 */ /* 0x008fea0003800000 */
.L_x_5017:
[----:B------:R-:W-:Y:S05]  /*13200*/  WARPSYNC.ALL ;  /* 0x0000000000007948 */ /* 0x000fea0003800000 */
[----:B0--3--:R-:W-:Y:S01]  /*13210*/  VIADD R0, R2, 0x1e400 ;  /* 0x0001e40002007836 */ /* 0x009fe20000000000 */
[----:B------:R-:W-:Y:S01]  /*13220*/  R2UR UR4, R68 ;  /* 0x00000000440472ca */ /* 0x000fe200000e0000 */
[----:B--2-4-:R-:W-:Y:S01]  /*13230*/  IMAD.MOV.U32 R5, RZ, RZ, 0x40000040 ;  /* 0x40000040ff057424 */ /* 0x014fe200078e00ff */
[----:B-----5:R-:W-:Y:S01]  /*13240*/  WARPGROUP.ARRIVE ;  /* 0x00000000000079c5 */ /* 0x020fe20000000000 */
[----:B------:R-:W-:Y:S01]  /*13250*/  UMOV UR9, 0x40000040 ;  /* 0x4000004000097882 */ /* 0x000fe20000000000 */
[----:B------:R-:W-:Y:S01]  /*13260*/  SHF.R.U32.HI R0, RZ, 0x4, R0 ;  /* 0x00000004ff007819 */ /* 0x000fe20000011600 */
[----:B------:R-:W-:Y:S01]  /*13270*/  IMAD.MOV.U32 R7, RZ, RZ, 0x40000040 ;  /* 0x40000040ff077424 */ /* 0x000fe200078e00ff */
[----:B------:R-:W-:Y:S01]  /*13280*/  R2UR UR11, R5 ;  /* 0x00000000050b72ca */ /* 0x000fe200000e0000 */
[----:B------:R-:W-:Y:S01]  /*13290*/  IMAD.U32 R9, RZ, RZ, UR9 ;  /* 0x00000009ff097e24 */ /* 0x000fe2000f8e00ff */
[----:B------:R-:W-:Y:S01]  /*132a0*/  LOP3.LUT R0, R0, 0x3fff, RZ, 0xc0, !PT ;  /* 0x00003fff00007812 */ /* 0x000fe200078ec0ff */
[----:B------:R-:W-:Y:S01]  /*132b0*/  UMOV UR57, 0x40000040 ;  /* 0x4000004000397882 */ /* 0x000fe20000000000 */
[----:B------:R-:W-:Y:S01]  /*132c0*/  UMOV UR53, 0x40000040 ;  /* 0x4000004000357882 */ /* 0x000fe20000000000 */
[----:B------:R-:W-:Y:S01]  /*132d0*/  UMOV UR49, 0x40000040 ;  /* 0x4000004000317882 */ /* 0x000fe20000000000 */
[----:B------:R-:W-:Y:S01]  /*132e0*/  LOP3.LUT R218, R0, 0x10000, RZ, 0xfc, !PT ;  /* 0x0001000000da7812 */ /* 0x000fe200078efcff */
[----:B------:R-:W-:Y:S01]  /*132f0*/  ULOP3.LUT UR4, UR4, 0x10000, URZ, 0xfc, !UPT ;  /* 0x0001000004047892 */ /* 0x000fe2000f8efc3f */
[----:B------:R-:W-:Y:S01]  /*13300*/  IMAD.MOV.U32 R5, RZ, RZ, 0x40000040 ;  /* 0x40000040ff057424 */ /* 0x000fe200078e00ff */
[----:B------:R-:W-:Y:S01]  /*13310*/  UMOV UR45, 0x40000040 ;  /* 0x40000040002d7882 */ /* 0x000fe20000000000 */
[----:B------:R-:W-:Y:S01]  /*13320*/  UMOV UR41, 0x40000040 ;  /* 0x4000004000297882 */ /* 0x000fe20000000000 */
[----:B------:R-:W-:Y:S01]  /*13330*/  IMAD R4, R193, 0x900, R218 ;  /* 0x00000900c1047824 */ /* 0x000fe200078e02da */
[----:B------:R-:W-:Y:S01]  /*13340*/  UIADD3 UR5, UR4, 0x2, URZ ;  /* 0x0000000204057890 */ /* 0x000fe2000fffe03f */
[----:B------:R-:W-:Y:S01]  /*13350*/  R2UR UR39, R5 ;  /* 0x00000000052772ca */ /* 0x000fe200000e0000 */
[----:B------:R-:W-:Y:S01]  /*13360*/  UMOV UR8, UR4 ;  /* 0x0000000400087c82 */ /* 0x000fe20008000000 */
[C---:B------:R-:W-:Y:S01]  /*13370*/  VIADD R6, R4.reuse, 0x2 ;  /* 0x0000000204067836 */ /* 0x040fe20000000000 */
[----:B------:R-:W-:Y:S01]  /*13380*/  R2UR UR10, R4 ;  /* 0x00000000040a72ca */ /* 0x000fe200000e0000 */
[----:B------:R-:W-:Y:S01]  /*13390*/  UIADD3 UR56, UR4, 0x404, URZ ;  /* 0x0000040404387890 */ /* 0x000fe2000fffe03f */
[----:B------:R-:W-:Y:S01]  /*133a0*/  MOV R8, UR8 ;  /* 0x0000000800087c02 */ /* 0x000fe20008000f00 */
[----:B------:R-:W-:-:S02]  /*133b0*/  UIADD3 UR52, UR4, 0x406, URZ ;  /* 0x0000040604347890 */ /* 0x000fc4000fffe03f */
[----:B------:R-:W-:Y:S02]  /*133c0*/  UIADD3 UR48, UR4, 0x800, URZ ;  /* 0x0000080004307890 */ /* 0x000fe4000fffe03f */
[----:B------:R0:W-:Y:S01]  /*133d0*/  STL.64 [R1+0x28], R8 ;  /* 0x0000280801007387 */ /* 0x0001e20000100a00 */
[----:B------:R-:W-:Y:S02]  /*133e0*/  UIADD3 UR44, UR4, 0x802, URZ ;  /* 0x00000802042c7890 */ /* 0x000fe4000fffe03f */
[----:B------:R-:W-:Y:S02]  /*133f0*/  UIADD3 UR40, UR4, 0x804, URZ ;  /* 0x0000080404287890 */ /* 0x000fe4000fffe03f */
[----:B------:R-:W-:Y:S01]  /*13400*/  UIADD3 UR36, UR4, 0x806, URZ ;  /* 0x0000080604247890 */ /* 0x000fe2000fffe03f */
[----:B------:R-:W-:Y:S01]  /*13410*/  HGMMA.64x96x16.F32 R24, gdesc[UR8], RZ, !UPT, gsb0 ;  /* 0x01600000081879f0 */ /* 0x000fe2000c0008ff */
[----:B------:R-:W-:Y:S01]  /*13420*/  R2UR UR10, R6 ;  /* 0x00000000060a72ca */ /* 0x000fe200000e0000 */
[----:B------:R-:W-:Y:S01]  /*13430*/  UMOV UR8, UR5 ;  /* 0x0000000500087c82 */ /* 0x000fe20008000000 */
[----:B------:R-:W-:Y:S01]  /*13440*/  R2UR UR11, R7 ;  /* 0x00000000070b72ca */ /* 0x000fe200000e0000 */
[----:B------:R-:W-:Y:S01]  /*13450*/  UMOV UR9, 0x40000040 ;  /* 0x4000004000097882 */ /* 0x000fe20000000000 */
[----:B------:R-:W-:Y:S01]  /*13460*/  IMAD.MOV.U32 R7, RZ, RZ, 0x40000040 ;  /* 0x40000040ff077424 */ /* 0x000fe200078e00ff */
[----:B------:R-:W-:Y:S01]  /*13470*/  IADD3 R6, R4, 0x4, RZ ;  /* 0x0000000404067810 */ /* 0x000fe20007ffe0ff */
[----:B------:R-:W-:Y:S01]  /*13480*/  UIADD3 UR5, UR4, 0x4, URZ ;  /* 0x0000000404057890 */ /* 0x000fe2000fffe03f */
[----:B0-----:R-:W-:Y:S01]  /*13490*/  IMAD.U32 R8, RZ, RZ, UR8 ;  /* 0x00000008ff087e24 */ /* 0x001fe2000f8e00ff */
[----:B------:R-:W-:Y:S01]  /*134a0*/  UMOV UR37, 0x40000040 ;  /* 0x4000004000257882 */ /* 0x000fe20000000000 */
        /* <DEDUP_REMOVED lines=11> */
[----:B------:R-:W-:Y:S02]  /*13560*/  IMAD.MOV.U32 R7, RZ, RZ, 0x40000040 ;  /* 0x40000040ff077424 */ /* 0x000fe400078e00ff */
        /* <DEDUP_REMOVED lines=36> */
[----:B------:R-:W-:Y:S02]  /*137b0*/  VIADD R6, R4, 0x304 ;  /* 0x0000030404067836 */ /* 0x000fe40000000000 */
[----:B------:R-:W-:Y:S02]  /*137c0*/  IMAD.MOV.U32 R7, RZ, RZ, 0x40000040 ;  /* 0x40000040ff077424 */ /* 0x000fe400078e00ff */
[----:B0-----:R-:W-:Y:S01]  /*137d0*/  IMAD.U32 R8, RZ, RZ, UR8 ;  /* 0x00000008ff087e24 */ /* 0x001fe2000f8e00ff */
[----:B------:R-:W-:Y:S01]  /*137e0*/  R2UR UR58, R6 ;  /* 0x00000000063a72ca */ /* 0x000fe200000e0000 */
[----:B------:R-:W-:Y:S01]  /*137f0*/  IMAD.U32 R9, RZ, RZ, UR9 ;  /* 0x00000009ff097e24 */ /* 0x000fe2000f8e00ff */
[----:B------:R-:W-:Y:S01]  /*13800*/  R2UR UR59, R7 ;  /* 0x00000000073b72ca */ /* 0x000fe200000e0000 */
[----:B------:R-:W-:Y:S01]  /*13810*/  IMAD.MOV.U32 R7, RZ, RZ, 0x40000040 ;  /* 0x40000040ff077424 */ /* 0x000fe200078e00ff */
[----:B------:R-:W-:-:S02]  /*13820*/  IADD3 R6, R4, 0x306, RZ ;  /* 0x0000030604067810 */ /* 0x000fc40007ffe0ff */
[----:B------:R0:W-:Y:S02]  /*13830*/  STL.64 [R1], R8 ;  /* 0x0000000801007387 */ /* 0x0001e40000100a00 */
        /* <DEDUP_REMOVED lines=11> */
[C---:B------:R-:W-:Y:S01]  /*138f0*/  IADD3 R6, R4.reuse, 0x604, RZ ;  /* 0x0000060404067810 */ /* 0x040fe20007ffe0ff */
[----:B------:R-:W-:-:S03]  /*13900*/  VIADD R4, R4, 0x606 ;  /* 0x0000060604047836 */ /* 0x000fc60000000000 */
        /* <DEDUP_REMOVED lines=27> */
.L_x_5019:
[----:B------:R-:W2:Y:S01]  /*13ac0*/  LDL R10, [R1+0x40] ;  /* 0x00004000010a7983 */ /* 0x000ea20000100800 */
[----:B------:R-:W0:Y:S01]  /*13ad0*/  LDC R95, c[0x0][0x448] ;  /* 0x00011200ff5f7b82 */ /* 0x000e220000000800 */
[----:B------:R-:W-:Y:S02]  /*13ae0*/  ULDC UR4, c[0x0][0x9d8] ;  /* 0x0002760000047ab9 */ /* 0x000fe40000000800 */
[----:B------:R-:W2:Y:S01]  /*13af0*/  LDL R93, [R1+0x38] ;  /* 0x00003800015d7983 */ /* 0x000ea20000100800 */
[----:B-1----:R-:W-:Y:S01]  /*13b00*/  FMUL.FTZ R3, R27, UR4 ;  /* 0x000000041b037c20 */ /* 0x002fe20008410000 */
[----:B------:R-:W-:Y:S01]  /*13b10*/  FMUL.FTZ R27, R46, UR4 ;  /* 0x000000042e1b7c20 */ /* 0x000fe20008410000 */
[----:B------:R-:W-:Y:S01]  /*13b20*/  FMUL.FTZ R46, R53, UR4 ;  /* 0x00000004352e7c20 */ /* 0x000fe20008410000 */
[----:B------:R-:W-:Y:S01]  /*13b30*/  FMUL.FTZ R12, R24, UR4 ;  /* 0x00000004180c7c20 */ /* 0x000fe20008410000 */
[----:B------:R-:W-:Y:S02]  /*13b40*/  VIADD R15, R15, 0x30840 ;  /* 0x000308400f0f7836 */ /* 0x000fe40000000000 */
[----:B------:R-:W-:Y:S01]  /*13b50*/  FMUL.FTZ R24, R42, UR4 ;  /* 0x000000042a187c20 */ /* 0x000fe20008410000 */
[----:B------:R-:W-:Y:S01]  /*13b60*/  FMUL.FTZ R42, R45, UR4 ;  /* 0x000000042d2a7c20 */ /* 0x000fe20008410000 */
[----:B------:R-:W-:Y:S01]  /*13b70*/  FMUL.FTZ R45, R52, UR4 ;  /* 0x00000004342d7c20 */ /* 0x000fe20008410000 */
[----:B------:R-:W-:Y:S01]  /*13b80*/  FMUL.FTZ R13, R39, UR4 ;  /* 0x00000004270d7c20 */ /* 0x000fe20008410000 */
[----:B------:R-:W-:Y:S01]  /*13b90*/  PRMT R15, R204, 0x654, R15 ;  /* 0x00000654cc0f7816 */ /* 0x000fe2000000000f */
        /* <DEDUP_REMOVED lines=10> */
[----:B0-----:R-:W-:Y:S01]  /*13c40*/  ISETP.NE.AND P1, PT, R95, 0x1, PT ;  /* 0x000000015f00780c */ /* 0x001fe20003f25270 */
[----:B------:R-:W-:Y:S01]  /*13c50*/  FMUL.FTZ R26, R47, UR4 ;  /* 0x000000042f1a7c20 */ /* 0x000fe20008410000 */
[----:B------:R-:W-:Y:S01]  /*13c60*/  FMUL.FTZ R44, R49, UR4 ;  /* 0x00000004312c7c20 */ /* 0x000fe20008410000 */
[----:B------:R-:W-:Y:S01]  /*13c70*/  LOP3.LUT R16, R16, 0xffefffff, RZ, 0xc0, !PT ;  /* 0xffefffff10107812 */ /* 0x000fe200078ec0ff */
        /* <DEDUP_REMOVED lines=9> */
[----:B------:R-:W0:Y:S01]  /*13d10*/  @P1 LDC R4, c[0x0][0x44c] ;  /* 0x00011300ff041b82 */ /* 0x000e220000000800 */
[----:B------:R-:W-:Y:S01]  /*13d20*/  FMUL.FTZ R31, R54, UR4 ;  /* 0x00000004361f7c20 */ /* 0x000fe20008410000 */
[----:B------:R-:W-:Y:S01]  /*13d30*/  FMUL.FTZ R32, R55, UR4 ;  /* 0x0000000437207c20 */ /* 0x000fe20008410000 */
[----:B------:R-:W-:Y:S01]  /*13d40*/  FMUL.FTZ R47, R56, UR4 ;  /* 0x00000004382f7c20 */ /* 0x000fe20008410000 */
[----:B------:R-:W-:Y:S01]  /*13d50*/  FMUL.FTZ R49, R57, UR4 ;  /* 0x0000000439317c20 */ /* 0x000fe20008410000 */
[----:B------:R-:W-:Y:S01]  /*13d60*/  FMUL.FTZ R43, R48, UR4 ;  /* 0x00000004302b7c20 */ /* 0x000fe20008410000 */
[----:B------:R-:W-:Y:S01]  /*13d70*/  FMUL.FTZ R36, R58, UR4 ;  /* 0x000000043a247c20 */ /* 0x000fe20008410000 */
[----:B------:R-:W-:Y:S01]  /*13d80*/  FMUL.FTZ R37, R59, UR4 ;  /* 0x000000043b257c20 */ /* 0x000fe20008410000 */
[----:B------:R-:W1:Y:S01]  /*13d90*/  @P1 LDC R5, c[0x0][0x450] ;  /* 0x00011400ff051b82 */ /* 0x000e620000000800 */
[----:B------:R-:W-:Y:S01]  /*13da0*/  FMUL.FTZ R50, R60, UR4 ;  /* 0x000000043c327c20 */ /* 0x000fe20008410000 */
[----:B------:R-:W-:Y:S01]  /*13db0*/  FMUL.FTZ R56, R61, UR4 ;  /* 0x000000043d387c20 */ /* 0x000fe20008410000 */
[----:B------:R-:W-:Y:S01]  /*13dc0*/  FMUL.FTZ R40, R62, UR4 ;  /* 0x000000043e287c20 */ /* 0x000fe20008410000 */
        /* <DEDUP_REMOVED lines=9> */
[----:B------:R-:W-:Y:S01]  /*13e60*/  @P1 LOP3.LUT R16, R16, 0x100000, RZ, 0xfc, !PT ;  /* 0x0010000010101812 */ /* 0x000fe200078efcff */
[----:B------:R-:W-:Y:S01]  /*13e70*/  ULDC UR38, c[0x0][0x9dc] ;  /* 0x0002770000267ab9 */ /* 0x000fe20000000800 */
[----:B------:R-:W4:Y:S01]  /*13e80*/  MUFU.TANH R12, R12 ;  /* 0x0000000c000c7308 */ /* 0x000f220000002400 */
[----:B---3--:R-:W-:Y:S01]  /*13e90*/  FMUL.FTZ R15, R71, UR4 ;  /* 0x00000004470f7c20 */ /* 0x008fe20008410000 */
[----:B------:R-:W-:Y:S01]  /*13ea0*/  ULOP3.LUT UR38, URZ, UR38, URZ, 0x33, !UPT ;  /* 0x000000263f267292 */ /* 0x000fe2000f8e333f */
[----:B------:R-:W-:-:S05]  /*13eb0*/  LOP3.LUT R16, R16, 0xfff7ffff, RZ, 0xc0, !PT ;  /* 0xfff7ffff10107812 */ /* 0x000fca00078ec0ff */
        /* <DEDUP_REMOVED lines=28> */
[----:B------:R-:W1:Y:S08]  /*14080*/  MUFU.TANH R46, R46 ;  /* 0x0000002e002e7308 */ /* 0x000e700000002400 */
[----:B------:R-:W3:Y:S01]  /*14090*/  MUFU.TANH R31, R31 ;  /* 0x0000001f001f7308 */ /* 0x000ee20000002400 */
[----:B--2---:R-:W-:-:S02]  /*140a0*/  IMAD.IADD R53, R10, 0x1, R93 ;  /* 0x000000010a357824 */ /* 0x004fc400078e025d */
[----:B------:R-:W2:Y:S02]  /*140b0*/  LDC.64 R10, c[0x0][0x9e0] ;  /* 0x00027800ff0a7b82 */ /* 0x000ea40000000a00 */
[----:B0-----:R-:W-:-:S03]  /*140c0*/  @P1 IMAD.HI.U32 R4, R53, R4, RZ ;  /* 0x0000000435041227 */ /* 0x001fc600078e00ff */
[----:B------:R-:W0:Y:S02]  /*140d0*/  MUFU.TANH R32, R32 ;  /* 0x0000002000207308 */ /* 0x000e240000002400 */
[----:B-1----:R-:W-:Y:S01]  /*140e0*/  @P1 SHF.R.U32.HI R53, RZ, R5, R4 ;  /* 0x00000005ff351219 */ /* 0x002fe20000011604 */
[----:B------:R-:W-:Y:S01]  /*140f0*/  IMAD R4, R126, -0x60, R200 ;  /* 0xffffffa07e047824 */ /* 0x000fe200078e02c8 */
[----:B------:R-:W-:-:S04]  /*14100*/  MOV R5, 0xffffffa0 ;  /* 0xffffffa000057802 */ /* 0x000fc80000000f00 */
[----:B------:R-:W1:Y:S01]  /*14110*/  MUFU.TANH R47, R47 ;  /* 0x0000002f002f7308 */ /* 0x000e620000002400 */
[----:B------:R-:W5:Y:S01]  /*14120*/  SHFL.IDX PT, R52, R53, RZ, 0x1c1f ;  /* 0x001c1fff35347589 */ /* 0x000f6200000e0000 */
[----:B------:R-:W-:Y:S01]  /*14130*/  IADD3 R98, -R227, 0x60, R4 ;  /* 0x00000060e3627810 */ /* 0x000fe20007ffe104 */
[----:B------:R-:W-:-:S04]  /*14140*/  IMAD R5, R126, R5, 0x61 ;  /* 0x000000617e057424 */ /* 0x000fc800078e0205 */
[----:B------:R-:W-:Y:S01]  /*14150*/  VIADD R86, R5, 0xffffffff ;  /* 0xffffffff05567836 */ /* 0x000fe20000000000 */
[--C-:B------:R-:W-:Y:S01]  /*14160*/  IADD3 R48, R200, R5, -R227.reuse ;  /* 0x00000005c8307210 */ /* 0x100fe20007ffe8e3 */
[----:B------:R-:W0:Y:S02]  /*14170*/  MUFU.TANH R49, R49 ;  /* 0x0000003100317308 */ /* 0x000e240000002400 */
[----:B------:R-:W-:Y:S01]  /*14180*/  IMAD.IADD R82, R86, 0x1, -R227 ;  /* 0x0000000156527824 */ /* 0x000fe200078e0ae3 */
[----:B--2---:R-:W-:Y:S01]  /*14190*/  ISETP.GE.AND P1, PT, R11, 0x1, PT ;  /* 0x000000010b00780c */ /* 0x004fe20003f26270 */
[----:B------:R-:W-:-:S04]  /*141a0*/  IMAD.IADD R59, R48, 0x1, -R199 ;  /* 0x00000001303b7824 */ /* 0x000fc800078e0ac7 */
[----:B------:R-:W2:Y:S01]  /*141b0*/  MUFU.TANH R36, R36 ;  /* 0x0000002400247308 */ /* 0x000ea20000002400 */
[C---:B------:R-:W-:Y:S02]  /*141c0*/  VIADD R65, R59.reuse, UR38 ;  /* 0x000000263b417c36 */ /* 0x040fe40008000000 */
[----:B------:R-:W-:-:S05]  /*141d0*/  IMAD.IADD R63, R59, 0x1, R10 ;  /* 0x000000013b3f7824 */ /* 0x000fca00078e020a */
[----:B------:R-:W0:Y:S01]  /*141e0*/  MUFU.TANH R37, R37 ;  /* 0x0000002500257308 */ /* 0x000e220000002400 */
[----:B------:R-:W-:Y:S02]  /*141f0*/  @P1 LOP3.LUT R16, R16, 0x80000, RZ, 0xfc, !PT ;  /* 0x0008000010101812 */ /* 0x000fe400078efcff */
[----:B-----5:R-:W-:Y:S02]  /*14200*/  IADD3 R59, R65, R52, RZ ;  /* 0x00000034413b7210 */ /* 0x020fe40007ffe0ff */
[----:B------:R-:W-:-:S03]  /*14210*/  VIADDMNMX R84, R52, R63, R98, PT ;  /* 0x0000003f34547246 */ /* 0x000fc60003800162 */
        /* <DEDUP_REMOVED lines=12> */
[----:B-1234-:R-:W-:Y:S05]  /*142e0*/  @!P1 BRA `(.L_x_5020) ;  /* 0x00000000004c9947 */ /* 0x01efea0003800000 */
        /* <DEDUP_REMOVED lines=11> */
.L_x_5022:
[----:B------:R-:W-:-:S13]  /*143a0*/  ISETP.NE.AND P1, PT, R11, 0x1, PT ;  /* 0x000000010b00780c */ /* 0x000fda0003f25270 */
[----:B------:R-:W1:Y:S02]  /*143b0*/  @P1 LDC.64 R4, c[0x0][0x9e8] ;  /* 0x00027a00ff041b82 */ /* 0x000e640000000a00 */
[----:B-1----:R-:W-:-:S05]  /*143c0*/  @P1 IMAD.HI.U32 R4, R61, R4, RZ ;  /* 0x000000043d041227 */ /* 0x002fca00078e00ff */
[----:B------:R-:W-:-:S07]  /*143d0*/  @P1 SHF.R.U32.HI R61, RZ, R5, R4 ;  /* 0x00000005ff3d1219 */ /* 0x000fce0000011604 */
.L_x_5023:
[----:B------:R-:W-:Y:S05]  /*143e0*/  BSYNC B0 ;  /* 0x0000000000007941 */ /* 0x000fea0003800000 */
.L_x_5021:
[----:B------:R-:W-:-:S05]  /*143f0*/  IMAD R4, R61, R11, R82 ;  /* 0x0000000b3d047224 */ /* 0x000fca00078e0252 */
[----:B------:R-:W-:Y:S02]  /*14400*/  VIMNMX R59, R59, R4, !PT ;  /* 0x000000043b3b7248 */ /* 0x000fe40007fe0100 */
[----:B------:R-:W-:-:S07]  /*14410*/  VIADDMNMX R84, R4, R11, R84, PT ;  /* 0x0000000b04547246 */ /* 0x000fce0003800154 */
.L_x_5020:
        /* <DEDUP_REMOVED lines=33> */
[----:B------:R-:W-:Y:S01]  /*14630*/  FSEL R66, R35, -INF , !P2 ;  /* 0xff80000023427808 */ /* 0x000fe20005000000 */
[----:B-1----:R-:W-:Y:S01]  /*14640*/  IMAD.IADD R35, R65, 0x1, R4 ;  /* 0x0000000141237824 */ /* 0x002fe200078e0204 */
        /* <DEDUP_REMOVED lines=49> */
[----:B0-----:R-:W-:Y:S02]  /*14960*/  FSEL R58, R49, -INF , !P2 ;  /* 0xff800000313a7808 */ /* 0x001fe40005000000 */
        /* <DEDUP_REMOVED lines=16> */
[----:B------:R-:W-:Y:S02]  /*14a70*/  VIADDMNMX R98, R4, R63, R98, PT ;  /* 0x0000003f04627246 */ /* 0x000fe40003800162 */
        /* <DEDUP_REMOVED lines=29> */
.L_x_5026:
[----:B------:R-:W-:-:S13]  /*14c50*/  ISETP.NE.AND P5, PT, R11, 0x1, PT ;  /* 0x000000010b00780c */ /* 0x000fda0003fa5270 */
[----:B------:R-:W0:Y:S02]  /*14c60*/  @P5 LDC.64 R4, c[0x0][0x9e8] ;  /* 0x00027a00ff045b82 */ /* 0x000e240000000a00 */
[----:B0-----:R-:W-:-:S05]  /*14c70*/  @P5 IMAD.HI.U32 R4, R39, R4, RZ ;  /* 0x0000000427045227 */ /* 0x001fca00078e00ff */
[----:B------:R-:W-:-:S07]  /*14c80*/  @P5 SHF.R.U32.HI R39, RZ, R5, R4 ;  /* 0x00000005ff275219 */ /* 0x000fce0000011604 */
.L_x_5027:
[----:B------:R-:W-:Y:S05]  /*14c90*/  BSYNC B0 ;  /* 0x0000000000007941 */ /* 0x000fea0003800000 */
.L_x_5025:
[----:B------:R-:W-:-:S05]  /*14ca0*/  IMAD R82, R39, R11, R82 ;  /* 0x0000000b27527224 */ /* 0x000fca00078e0252 */
[----:B------:R-:W-:Y:S02]  /*14cb0*/  VIMNMX R35, R35, R82, !PT ;  /* 0x0000005223237248 */ /* 0x000fe40007fe0100 */
[----:B------:R-:W-:-:S07]  /*14cc0*/  VIADDMNMX R98, R82, R11, R98, PT ;  /* 0x0000000b52627246 */ /* 0x000fce0003800162 */
.L_x_5024:
[C---:B------:R-:W-:Y:S01]  /*14cd0*/  ISETP.GT.AND P1, PT, R35.reuse, 0x1, !P1 ;  /* 0x000000012300780c */ /* 0x040fe20004f24270 */
[----:B------:R-:W-:Y:S01]  /*14ce0*/  ULDC UR4, c[0x0][0x988] ;  /* 0x0002620000047ab9 */ /* 0x000fe20000000800 */
[----:B------:R-:W-:Y:S01]  /*14cf0*/  ISETP.GT.AND P6, PT, R35, 0x8, !P6 ;  /* 0x000000082300780c */ /* 0x000fe200077c4270 */
[----:B------:R-:W-:Y:S01]  /*14d00*/  IMAD.U32 R5, RZ, RZ, UR4 ;  /* 0x00000004ff057e24 */ /* 0x000fe2000f8e00ff */
[C---:B------:R-:W-:Y:S02]  /*14d10*/  ISETP.LT.OR P1, PT, R98.reuse, 0x2, P1 ;  /* 0x000000026200780c */ /* 0x040fe40000f21670 */
[----:B------:R-:W-:Y:S02]  /*14d20*/  ISETP.LT.OR P6, PT, R98, 0x9, P6 ;  /* 0x000000096200780c */ /* 0x000fe400037c1670 */
        /* <DEDUP_REMOVED lines=18> */
[----:B------:R-:W-:Y:S02]  /*14e50*/  FSEL R4, R7, -INF , !P6 ;  /* 0xff80000007047808 */ /* 0x000fe40007000000 */
[----:B------:R-:W-:-:S02]  /*14e60*/  ISETP.LT.OR P1, PT, R98, 0x12, P1 ;  /* 0x000000126200780c */ /* 0x000fc40000f21670 */
[----:B------:R-:W-:Y:S02]  /*14e70*/  ISETP.NE.AND P6, PT, R71, RZ, PT ;  /* 0x000000ff4700720c */ /* 0x000fe40003fc5270 */
[----:B------:R-:W-:Y:S02]  /*14e80*/  FMNMX.FTZ R3, R68, R3, !PT ;  /* 0x0000000344037209 */ /* 0x000fe40007810000 */
[----:B------:R-:W-:Y:S02]  /*14e90*/  FSEL R92, R8, -INF , !P1 ;  /* 0xff800000085c7808 */ /* 0x000fe40004800000 */
[----:B------:R-:W-:Y:S02]  /*14ea0*/  ISETP.GT.AND P1, PT, R35, 0x18, !P6 ;  /* 0x000000182300780c */ /* 0x000fe40007724270 */
[----:B------:R-:W-:Y:S02]  /*14eb0*/  FMNMX.FTZ R3, R64, R3, !PT ;  /* 0x0000000340037209 */ /* 0x000fe40007810000 */
[----:B------:R-:W-:-:S02]  /*14ec0*/  ISETP.LT.OR P1, PT, R98, 0x19, P1 ;  /* 0x000000196200780c */ /* 0x000fc40000f21670 */
[----:B------:R-:W-:Y:S02]  /*14ed0*/  FMNMX.FTZ R3, R38, R3, !PT ;  /* 0x0000000326037209 */ /* 0x000fe40007810000 */
[----:B------:R-:W-:Y:S02]  /*14ee0*/  ISETP.NE.AND P5, PT, R73, RZ, PT ;  /* 0x000000ff4900720c */ /* 0x000fe40003fa5270 */
[----:B------:R-:W-:Y:S02]  /*14ef0*/  FSEL R14, R14, -INF , !P1 ;  /* 0xff8000000e0e7808 */ /* 0x000fe40004800000 */
        /* <DEDUP_REMOVED lines=11> */
[----:B------:R-:W-:Y:S02]  /*14fb0*/  FMNMX.FTZ R3, R46, R3, !PT ;  /* 0x000000032e037209 */ /* 0x000fe40007810000 */
        /* <DEDUP_REMOVED lines=10> */
[C---:B------:R-:W-:Y:S02]  /*15060*/  ISETP.GT.AND P4, PT, R35.reuse, RZ, !P4 ;  /* 0x000000ff2300720c */ /* 0x040fe40006784270 */
[----:B------:R-:W-:Y:S02]  /*15070*/  ISETP.GT.AND P1, PT, R35, 0x28, !P1 ;  /* 0x000000282300780c */ /* 0x000fe40004f24270 */
[----:B------:R-:W-:Y:S02]  /*15080*/  FMNMX.FTZ R3, R54, R3, !PT ;  /* 0x0000000336037209 */ /* 0x000fe40007810000 */
[C---:B------:R-:W-:Y:S02]  /*15090*/  ISETP.LT.OR P4, PT, R98.reuse, 0x1, P4 ;  /* 0x000000016200780c */ /* 0x040fe40002781670 */
[----:B------:R-:W-:-:S02]  /*150a0*/  ISETP.LT.OR P1, PT, R98, 0x29, P1 ;  /* 0x000000296200780c */ /* 0x000fc40000f21670 */
[----:B------:R-:W-:Y:S02]  /*150b0*/  FMNMX.FTZ R3, R34, R3, !PT ;  /* 0x0000000322037209 */ /* 0x000fe40007810000 */
[----:B------:R-:W-:Y:S02]  /*150c0*/  FSEL R7, R0, -INF , !P4 ;  /* 0xff80000000077808 */ /* 0x000fe40006000000 */
[----:B------:R-:W-:Y:S02]  /*150d0*/  FSEL R8, R27, -INF , !P1 ;  /* 0xff8000001b087808 */ /* 0x000fe40004800000 */
[----:B------:R-:W-:Y:S02]  /*150e0*/  FMNMX.FTZ R0, R12, R3, !PT ;  /* 0x000000030c007209 */ /* 0x000fe40007810000 */
[----:B------:R-:W-:Y:S02]  /*150f0*/  ISETP.NE.AND P1, PT, R81, RZ, PT ;  /* 0x000000ff5100720c */ /* 0x000fe40003f25270 */
[----:B------:R-:W-:Y:S01]  /*15100*/  FMNMX.FTZ R9, R7, R96, !PT ;  /* 0x0000006007097209 */ /* 0x000fe20007810000 */
[----:B------:R-:W0:Y:S01]  /*15110*/  SHFL.BFLY PT, R3, R0, 0x2, 0x1f ;  /* 0x0c401f0000037f89 */ /* 0x000e2200000e0000 */
[----:B------:R-:W-:-:S02]  /*15120*/  ISETP.GT.AND P1, PT, R35, 0x29, !P1 ;  /* 0x000000292300780c */ /* 0x000fc40004f24270 */
[----:B------:R-:W-:Y:S02]  /*15130*/  FMNMX.FTZ R9, R4, R9, !PT ;  /* 0x0000000904097209 */ /* 0x000fe40007810000 */
[----:B------:R-:W-:Y:S02]  /*15140*/  ISETP.LT.OR P1, PT, R98, 0x2a, P1 ;  /* 0x0000002a6200780c */ /* 0x000fe40000f21670 */
[----:B------:R-:W-:Y:S02]  /*15150*/  FMNMX.FTZ R9, R94, R9, !PT ;  /* 0x000000095e097209 */ /* 0x000fe40007810000 */
[----:B------:R-:W-:Y:S02]  /*15160*/  FSEL R86, R26, -INF , !P1 ;  /* 0xff8000001a567808 */ /* 0x000fe40004800000 */
[----:B------:R-:W-:Y:S02]  /*15170*/  ISETP.NE.AND P1, PT, R83, RZ, PT ;  /* 0x000000ff5300720c */ /* 0x000fe40003f25270 */
[----:B------:R-:W-:-:S02]  /*15180*/  ISETP.NE.AND P6, PT, R47, RZ, PT ;  /* 0x000000ff2f00720c */ /* 0x000fc40003fc5270 */
[----:B------:R-:W-:Y:S02]  /*15190*/  ISETP.GT.AND P1, PT, R35, 0x30, !P1 ;  /* 0x000000302300780c */ /* 0x000fe40004f24270 */
[----:B------:R-:W-:Y:S02]  /*151a0*/  ISETP.NE.AND P5, PT, R49, RZ, PT ;  /* 0x000000ff3100720c */ /* 0x000fe40003fa5270 */
[----:B------:R-:W-:Y:S02]  /*151b0*/  ISETP.LT.OR P1, PT, R98, 0x31, P1 ;  /* 0x000000316200780c */ /* 0x000fe40000f21670 */
[----:B------:R-:W-:Y:S02]  /*151c0*/  ISETP.GT.AND P2, PT, R35, 0x51, !P2 ;  /* 0x000000512300780c */ /* 0x000fe40005744270 */
[----:B------:R-:W-:Y:S02]  /*151d0*/  FSEL R30, R30, -INF , !P1 ;  /* 0xff8000001e1e7808 */ /* 0x000fe40004800000 */
[----:B------:R-:W-:-:S02]  /*151e0*/  ISETP.NE.AND P1, PT, R85, RZ, PT ;  /* 0x000000ff5500720c */ /* 0x000fc40003f25270 */
[----:B0-----:R-:W-:Y:S02]  /*151f0*/  FMNMX.FTZ R13, R0, R3, !PT ;  /* 0x00000003000d7209 */ /* 0x001fe40007810000 */
[C---:B------:R-:W-:Y:S02]  /*15200*/  ISETP.GT.AND P1, PT, R35.reuse, 0x31, !P1 ;  /* 0x000000312300780c */ /* 0x040fe40004f24270 */
[----:B------:R-:W-:Y:S01]  /*15210*/  ISETP.GT.AND P3, PT, R35, 0x58, !P3 ;  /* 0x000000582300780c */ /* 0x000fe20005f64270 */
[----:B------:R-:W0:Y:S01]  /*15220*/  SHFL.BFLY PT, R100, R13, 0x1, 0x1f ;  /* 0x0c201f000d647f89 */ /* 0x000e2200000e0000 */
[C---:B------:R-:W-:Y:S02]  /*15230*/  ISETP.LT.OR P1, PT, R98.reuse, 0x32, P1 ;  /* 0x000000326200780c */ /* 0x040fe40000f21670 */
[----:B------:R-:W-:Y:S02]  /*15240*/  ISETP.LT.OR P2, PT, R98, 0x52, P2 ;  /* 0x000000526200780c */ /* 0x000fe40001741670 */
[----:B------:R-:W-:-:S02]  /*15250*/  FSEL R26, R29, -INF , !P1 ;  /* 0xff8000001d1a7808 */ /* 0x000fc40004800000 */
[----:B------:R-:W-:Y:S02]  /*15260*/  ISETP.NE.AND P1, PT, R87, RZ, PT ;  /* 0x000000ff5700720c */ /* 0x000fe40003f25270 */
[----:B------:R-:W-:Y:S02]  /*15270*/  ISETP.LT.OR P3, PT, R98, 0x59, P3 ;  /* 0x000000596200780c */ /* 0x000fe40001f61670 */
[----:B------:R-:W-:Y:S02]  /*15280*/  ISETP.GT.AND P1, PT, R35, 0x38, !P1 ;  /* 0x000000382300780c */ /* 0x000fe40004f24270 */
[----:B------:R-:W-:Y:S02]  /*15290*/  FSEL R20, R20, -INF , !P2 ;  /* 0xff80000014147808 */ /* 0x000fe40005000000 */
[----:B------:R-:W-:Y:S02]  /*152a0*/  ISETP.LT.OR P1, PT, R98, 0x39, P1 ;  /* 0x000000396200780c */ /* 0x000fe40000f21670 */
[----:B------:R-:W-:-:S02]  /*152b0*/  FSEL R28, R28, -INF , !P3 ;  /* 0xff8000001c1c7808 */ /* 0x000fc40005800000 */
[----:B------:R-:W-:Y:S02]  /*152c0*/  FSEL R82, R31, -INF , !P1 ;  /* 0xff8000001f527808 */ /* 0x000fe40004800000 */
[----:B------:R-:W-:Y:S02]  /*152d0*/  ISETP.NE.AND P1, PT, R45, RZ, PT ;  /* 0x000000ff2d00720c */ /* 0x000fe40003f25270 */
[----:B0-----:R-:W-:Y:S02]  /*152e0*/  FMNMX.FTZ R3, R13, R100, !PT ;  /* 0x000000640d037209 */ /* 0x001fe40007810000 */
[----:B------:R-:W-:Y:S02]  /*152f0*/  ISETP.GT.AND P1, PT, R35, 0x39, !P1 ;  /* 0x000000392300780c */ /* 0x000fe40004f24270 */
[----:B------:R-:W-:Y:S01]  /*15300*/  FMNMX.FTZ R13, R6, R9, !PT ;  /* 0x00000009060d7209 */ /* 0x000fe20007810000 */
[----:B------:R-:W-:Y:S01]  /*15310*/  FMUL.FTZ R21, R3, R5 ;  /* 0x0000000503157220 */ /* 0x000fe20000410000 */
        /* <DEDUP_REMOVED lines=15> */
[----:B------:R-:W-:Y:S02]  /*15410*/  FMNMX.FTZ R27, R86, R27, !PT ;  /* 0x0000001b561b7209 */ /* 0x000fe40007810000 */
[----:B------:R-:W-:Y:S02]  /*15420*/  ISETP.GT.AND P1, PT, R35, 0x48, !P5 ;  /* 0x000000482300780c */ /* 0x000fe40006f24270 */
[----:B------:R-:W-:Y:S02]  /*15430*/  FMNMX.FTZ R29, R30, R27, !PT ;  /* 0x0000001b1e1d7209 */ /* 0x000fe40007810000 */
[----:B------:R-:W-:-:S02]  /*15440*/  ISETP.LT.OR P1, PT, R98, 0x49, P1 ;  /* 0x000000496200780c */ /* 0x000fc40000f21670 */
[----:B------:R-:W-:Y:S02]  /*15450*/  FMNMX.FTZ R29, R26, R29, !PT ;  /* 0x0000001d1a1d7209 */ /* 0x000fe40007810000 */
[----:B------:R-:W-:Y:S02]  /*15460*/  FSEL R40, R40, -INF , !P1 ;  /* 0xff80000028287808 */ /* 0x000fe40004800000 */
[----:B------:R-:W-:Y:S02]  /*15470*/  FSETP.NEU.FTZ.AND P1, PT, R3, -INF , PT ;  /* 0xff8000000300780b */ /* 0x000fe40003f3d000 */
[----:B------:R-:W-:Y:S02]  /*15480*/  ISETP.NE.AND P5, PT, R91, RZ, PT ;  /* 0x000000ff5b00720c */ /* 0x000fe40003fa5270 */
[----:B------:R-:W-:Y:S02]  /*15490*/  FMNMX.FTZ R29, R82, R29, !PT ;  /* 0x0000001d521d7209 */ /* 0x000fe40007810000 */
[----:B------:R-:W-:-:S02]  /*154a0*/  FSEL R21, R21, RZ, P1 ;  /* 0x000000ff15157208 */ /* 0x000fc40000800000 */
[----:B------:R-:W-:Y:S02]  /*154b0*/  ISETP.GT.AND P1, PT, R35, 0x49, !P5 ;  /* 0x000000492300780c */ /* 0x000fe40006f24270 */
[----:B------:R-:W-:Y:S01]  /*154c0*/  FMNMX.FTZ R29, R32, R29, !PT ;  /* 0x0000001d201d7209 */ /* 0x000fe20007810000 */
[-CC-:B------:R-:W-:Y:S01]  /*154d0*/  FFMA.FTZ R0, R66, R5.reuse, -R21.reuse ;  /* 0x0000000542007223 */ /* 0x180fe20000010815 */
[----:B------:R-:W-:Y:S01]  /*154e0*/  ISETP.LT.OR P1, PT, R98, 0x4a, P1 ;  /* 0x0000004a6200780c */ /* 0x000fe20000f21670 */
[-CC-:B------:R-:W-:Y:S01]  /*154f0*/  FFMA.FTZ R182, R38, R5.reuse, -R21.reuse ;  /* 0x0000000526b67223 */ /* 0x180fe20000010815 */
[----:B------:R-:W-:Y:S01]  /*15500*/  ISETP.NE.AND P6, PT, R41, RZ, PT ;  /* 0x000000ff2900720c */ /* 0x000fe20003fc5270 */
[--C-:B------:R-:W-:Y:S01]  /*15510*/  FFMA.FTZ R188, R102, R5, -R21.reuse ;  /* 0x0000000566bc7223 */ /* 0x100fe20000010815 */
[----:B------:R-:W-:Y:S01]  /*15520*/  FMNMX.FTZ R31, R36, R29, !PT ;  /* 0x0000001d241f7209 */ /* 0x000fe20007810000 */
[-CC-:B------:R-:W-:Y:S01]  /*15530*/  FFMA.FTZ R72, R72, R5.reuse, -R21.reuse ;  /* 0x0000000548487223 */ /* 0x180fe20000010815 */
[----:B------:R-:W-:Y:S01]  /*15540*/  FSEL R100, R33, -INF , !P1 ;  /* 0xff80000021647808 */ /* 0x000fe20004800000 */
[----:B------:R0:W-:Y:S01]  /*15550*/  MUFU.EX2 R29, R0 ;  /* 0x00000000001d7308 */ /* 0x0001e20000000800 */
[----:B------:R-:W-:Y:S01]  /*15560*/  ISETP.GT.AND P1, PT, R35, 0x50, !P6 ;  /* 0x000000502300780c */ /* 0x000fe20007724270 */
[--C-:B------:R-:W-:Y:S01]  /*15570*/  FFMA.FTZ R190, R80, R5, -R21.reuse ;  /* 0x0000000550be7223 */ /* 0x100fe20000010815 */
[----:B------:R-:W-:Y:S01]  /*15580*/  FMNMX.FTZ R31, R84, R31, !PT ;  /* 0x0000001f541f7209 */ /* 0x000fe20007810000 */
[-CC-:B------:R-:W-:Y:S01]  /*15590*/  FFMA.FTZ R74, R74, R5.reuse, -R21.reuse ;  /* 0x000000054a4a7223 */ /* 0x180fe20000010815 */
[----:B------:R-:W-:Y:S01]  /*155a0*/  ISETP.LT.OR P1, PT, R98, 0x51, P1 ;  /* 0x000000516200780c */ /* 0x000fe20000f21670 */
[--C-:B------:R-:W-:Y:S01]  /*155b0*/  FFMA.FTZ R184, R78, R5, -R21.reuse ;  /* 0x000000054eb87223 */ /* 0x100fe20000010815 */
[----:B------:R-:W-:Y:S01]  /*155c0*/  FMNMX.FTZ R31, R40, R31, !PT ;  /* 0x0000001f281f7209 */ /* 0x000fe20007810000 */
[----:B------:R-:W-:Y:S01]  /*155d0*/  MUFU.EX2 R188, R188 ;  /* 0x000000bc00bc7308 */ /* 0x000fe20000000800 */
[----:B------:R-:W-:Y:S01]  /*155e0*/  ISETP.NE.AND P5, PT, R43, RZ, PT ;  /* 0x000000ff2b00720c */ /* 0x000fe20003fa5270 */
[-CC-:B------:R-:W-:Y:S01]  /*155f0*/  FFMA.FTZ R76, R76, R5.reuse, -R21.reuse ;  /* 0x000000054c4c7223 */ /* 0x180fe20000010815 */
[----:B------:R-:W-:Y:S01]  /*15600*/  FSEL R66, R25, -INF , !P1 ;  /* 0xff80000019427808 */ /* 0x000fe20004800000 */
[--C-:B------:R-:W-:Y:S01]  /*15610*/  FFMA.FTZ R25, R64, R5, -R21.reuse ;  /* 0x0000000540197223 */ /* 0x100fe20000010815 */
[----:B------:R-:W-:Y:S01]  /*15620*/  FMNMX.FTZ R31, R100, R31, !PT ;  /* 0x0000001f641f7209 */ /* 0x000fe20007810000 */
[--C-:B------:R-:W-:Y:S01]  /*15630*/  FFMA.FTZ R186, R70, R5, -R21.reuse ;  /* 0x0000000546ba7223 */ /* 0x100fe20000010815 */
[----:B------:R-:W-:Y:S01]  /*15640*/  ISETP.GT.AND P4, PT, R35, 0x59, !P5 ;  /* 0x000000592300780c */ /* 0x000fe20006f84270 */
[----:B------:R-:W1:Y:S01]  /*15650*/  MUFU.EX2 R9, R72 ;  /* 0x0000004800097308 */ /* 0x000e620000000800 */
[----:B------:R-:W-:Y:S01]  /*15660*/  FMNMX.FTZ R31, R66, R31, !PT ;  /* 0x0000001f421f7209 */ /* 0x000fe20007810000 */
[-CC-:B------:R-:W-:Y:S01]  /*15670*/  FFMA.FTZ R180, R68, R5.reuse, -R21.reuse ;  /* 0x0000000544b47223 */ /* 0x180fe20000010815 */
[----:B------:R-:W-:Y:S01]  /*15680*/  ISETP.LT.OR P4, PT, R98, 0x5a, P4 ;  /* 0x0000005a6200780c */ /* 0x000fe20002781670 */
[--C-:B------:R-:W-:Y:S01]  /*15690*/  FFMA.FTZ R176, R48, R5, -R21.reuse ;  /* 0x0000000530b07223 */ /* 0x100fe20000010815 */
[----:B------:R-:W-:Y:S01]  /*156a0*/  FMNMX.FTZ R31, R20, R31, !PT ;  /* 0x0000001f141f7209 */ /* 0x000fe20007810000 */
[--C-:B------:R-:W-:Y:S01]  /*156b0*/  FFMA.FTZ R178, R42, R5, -R21.reuse ;  /* 0x000000052ab27223 */ /* 0x100fe20000010815 */
[----:B------:R-:W-:Y:S01]  /*156c0*/  FSEL R64, R15, -INF , !P4 ;  /* 0xff8000000f407808 */ /* 0x000fe20006000000 */
[----:B------:R-:W2:Y:S01]  /*156d0*/  MUFU.EX2 R190, R190 ;  /* 0x000000be00be7308 */ /* 0x000ea20000000800 */
[----:B------:R-:W-:Y:S01]  /*156e0*/  FMNMX.FTZ R31, R28, R31, !PT ;  /* 0x0000001f1c1f7209 */ /* 0x000fe20007810000 */
[-CC-:B------:R-:W-:Y:S01]  /*156f0*/  FFMA.FTZ R15, R52, R5.reuse, -R21.reuse ;  /* 0x00000005340f7223 */ /* 0x180fe20000010815 */
[-CC-:B------:R-:W-:Y:S01]  /*15700*/  FFMA.FTZ R33, R60, R5.reuse, -R21.reuse ;  /* 0x000000053c217223 */ /* 0x180fe20000010815 */
[--C-:B------:R-:W-:Y:S01]  /*15710*/  FFMA.FTZ R172, R46, R5, -R21.reuse ;  /* 0x000000052eac7223 */ /* 0x100fe20000010815 */
[----:B0-----:R-:W-:Y:S01]  /*15720*/  FMNMX.FTZ R0, R64, R31, !PT ;  /* 0x0000001f40007209 */ /* 0x001fe20007810000 */
[-CC-:B------:R-:W-:Y:S01]  /*15730*/  FFMA.FTZ R31, R62, R5.reuse, -R21.reuse ;  /* 0x000000053e1f7223 */ /* 0x180fe20000010815 */
[-CC-:B------:R-:W-:Y:S01]  /*15740*/  FFMA.FTZ R174, R50, R5.reuse, -R21.reuse ;  /* 0x0000000532ae7223 */ /* 0x180fe20000010815 */
[-CC-:B------:R-:W-:Y:S01]  /*15750*/  FFMA.FTZ R37, R56, R5.reuse, -R21.reuse ;  /* 0x0000000538257223 */ /* 0x180fe20000010815 */
[-CC-:B------:R-:W-:Y:S01]  /*15760*/  FFMA.FTZ R168, R44, R5.reuse, -R21.reuse ;  /* 0x000000052ca87223 */ /* 0x180fe20000010815 */
[----:B------:R-:W0:Y:S01]  /*15770*/  SHFL.BFLY PT, R35, R0, 0x2, 0x1f ;  /* 0x0c401f0000237f89 */ /* 0x000e2200000e0000 */
[-CC-:B------:R-:W-:Y:S01]  /*15780*/  FFMA.FTZ R39, R54, R5.reuse, -R21.reuse ;  /* 0x0000000536277223 */ /* 0x180fe20000010815 */
[----:B------:R-:W-:Y:S01]  /*15790*/  FFMA.FTZ R170, R34, R5, -R21 ;  /* 0x0000000522aa7223 */ /* 0x000fe20000010815 */
[----:B------:R-:W3:Y:S01]  /*157a0*/  MUFU.EX2 R13, R74 ;  /* 0x0000004a000d7308 */ /* 0x000ee20000000800 */
[----:B------:R-:W-:-:S07]  /*157b0*/  ISETP.NE.AND P5, PT, R95, 0x1, PT ;  /* 0x000000015f00780c */ /* 0x000fce0003fa5270 */
[----:B------:R-:W4:Y:S06]  /*157c0*/  MUFU.EX2 R184, R184 ;  /* 0x000000b800b87308 */ /* 0x000f2c0000000800 */
[----:B------:R-:W5:Y:S02]  /*157d0*/  @P5 LDC R42, c[0x0][0x44c] ;  /* 0x00011300ff2a5b82 */ /* 0x000f640000000800 */
[----:B------:R-:W4:Y:S01]  /*157e0*/  MUFU.EX2 R27, R76 ;  /* 0x0000004c001b7308 */ /* 0x000f220000000800 */
[----:B0-----:R-:W-:Y:S01]  /*157f0*/  FMNMX.FTZ R38, R0, R35, !PT ;  /* 0x0000002300267209 */ /* 0x001fe20007810000 */
[-CC-:B------:R-:W-:Y:S01]  /*15800*/  FFMA.FTZ R35, R58, R5.reuse, -R21.reuse ;  /* 0x000000053a237223 */ /* 0x180fe20000010815 */
[----:B------:R-:W-:-:S05]  /*15810*/  FFMA.FTZ R21, R12, R5, -R21 ;  /* 0x000000050c157223 */ /* 0x000fca0000010815 */
[----:B------:R-:W0:Y:S01]  /*15820*/  MUFU.EX2 R186, R186 ;  /* 0x000000ba00ba7308 */ /* 0x000e220000000800 */
[----:B------:R-:W1:Y:S01]  /*15830*/  @P5 LDC R45, c[0x0][0x450] ;  /* 0x00011400ff2d5b82 */ /* 0x000e620000000800 */
[----:B------:R-:W2:Y:S06]  /*15840*/  SHFL.BFLY PT, R41, R38, 0x1, 0x1f ;  /* 0x0c201f0026297f89 */ /* 0x000eac00000e0000 */
[----:B------:R-:W-:Y:S01]  /*15850*/  MUFU.EX2 R180, R180 ;  /* 0x000000b400b47308 */ /* 0x000fe20000000800 */
[----:B-----5:R-:W-:-:S07]  /*15860*/  @P5 IMAD.HI.U32 R42, R93, R42, RZ ;  /* 0x0000002a5d2a5227 */ /* 0x020fce00078e00ff */
[----:B------:R-:W-:Y:S08]  /*15870*/  MUFU.EX2 R25, R25 ;  /* 0x0000001900197308 */ /* 0x000ff00000000800 */
[----:B------:R-:W-:Y:S01]  /*15880*/  MUFU.EX2 R182, R182 ;  /* 0x000000b600b67308 */ /* 0x000fe20000000800 */
[----:B--2---:R-:W-:Y:S01]  /*15890*/  FMNMX.FTZ R0, R38, R41, !PT ;  /* 0x0000002926007209 */ /* 0x004fe20007810000 */
[----:B------:R-:W-:Y:S01]  /*158a0*/  IMAD.MOV.U32 R38, RZ, RZ, R93 ;  /* 0x000000ffff267224 */ /* 0x000fe200078e005d */
[----:B-1----:R-:W-:-:S02]  /*158b0*/  @P5 SHF.R.U32.HI R38, RZ, R45, R42 ;  /* 0x0000002dff265219 */ /* 0x002fc4000001162a */
[C---:B------:R-:W-:Y:S01]  /*158c0*/  FSETP.NEU.FTZ.AND P1, PT, R0.reuse, -INF , PT ;  /* 0xff8000000000780b */ /* 0x040fe20003f3d000 */
[----:B------:R-:W-:Y:S02]  /*158d0*/  FMUL.FTZ R41, R0, R5 ;  /* 0x0000000500297220 */ /* 0x000fe40000410000 */
[----:B------:R-:W-:Y:S01]  /*158e0*/  MUFU.EX2 R15, R15 ;  /* 0x0000000f000f7308 */ /* 0x000fe20000000800 */
[----:B------:R-:W-:Y:S01]  /*158f0*/  ISETP.GE.AND P5, PT, R11, 0x1, PT ;  /* 0x000000010b00780c */ /* 0x000fe20003fa6270 */
[----:B------:R-:W-:Y:S01]  /*15900*/  IMAD.IADD R137, R137, 0x1, R38 ;  /* 0x0000000189897824 */ /* 0x000fe200078e0226 */
[----:B------:R-:W-:-:S04]  /*15910*/  FSEL R41, R41, RZ, P1 ;  /* 0x000000ff29297208 */ /* 0x000fc80000800000 */
[----:B------:R-:W-:Y:S01]  /*15920*/  IADD3 R10, R137, R10, RZ ;  /* 0x0000000a890a7210 */ /* 0x000fe20007ffe0ff */
[----:B------:R-:W-:Y:S01]  /*15930*/  MUFU.EX2 R176, R176 ;  /* 0x000000b000b07308 */ /* 0x000fe20000000800 */
[-CC-:B------:R-:W-:Y:S01]  /*15940*/  FFMA.FTZ R189, R7, R5.reuse, -R41.reuse ;  /* 0x0000000507bd7223 */ /* 0x180fe20000010829 */
[-CC-:B------:R-:W-:Y:S01]  /*15950*/  FFMA.FTZ R12, R96, R5.reuse, -R41.reuse ;  /* 0x00000005600c7223 */ /* 0x180fe20000010829 */
[-CC-:B------:R-:W-:Y:S01]  /*15960*/  FFMA.FTZ R191, R4, R5.reuse, -R41.reuse ;  /* 0x0000000504bf7223 */ /* 0x180fe20000010829 */
[-C--:B------:R-:W-:Y:S01]  /*15970*/  FFMA.FTZ R4, R94, R5.reuse, -R41 ;  /* 0x000000055e047223 */ /* 0x080fe20000010829 */
[----:B------:R-:W-:Y:S01]  /*15980*/  FADD.FTZ R7, R188, R9 ;  /* 0x00000009bc077221 */ /* 0x000fe20000010000 */
[-CC-:B------:R-:W-:Y:S01]  /*15990*/  FFMA.FTZ R185, R6, R5.reuse, -R41.reuse ;  /* 0x0000000506b97223 */ /* 0x180fe20000010829 */
[-C--:B------:R-:W-:Y:S01]  /*159a0*/  FFMA.FTZ R183, R8, R5.reuse, -R41 ;  /* 0x0000000508b77223 */ /* 0x080fe20000010829 */
[----:B------:R-:W-:Y:S01]  /*159b0*/  MUFU.EX2 R189, R189 ;  /* 0x000000bd00bd7308 */ /* 0x000fe20000000800 */
[----:B------:R-:W-:Y:S01]  /*159c0*/  FADD.FTZ R8, R190, R7 ;  /* 0x00000007be087221 */ /* 0x000fe20000010000 */
[-CC-:B------:R-:W-:Y:S01]  /*159d0*/  FFMA.FTZ R6, R92, R5.reuse, -R41.reuse ;  /* 0x000000055c067223 */ /* 0x180fe20000010829 */
[-CC-:B------:R-:W-:Y:S01]  /*159e0*/  FFMA.FTZ R187, R14, R5.reuse, -R41.reuse ;  /* 0x000000050ebb7223 */ /* 0x180fe20000010829 */
[-CC-:B------:R-:W-:Y:S01]  /*159f0*/  FFMA.FTZ R177, R30, R5.reuse, -R41.reuse ;  /* 0x000000051eb17223 */ /* 0x180fe20000010829 */
[----:B---3--:R-:W-:Y:S01]  /*15a00*/  FADD.FTZ R7, R13, R8 ;  /* 0x000000080d077221 */ /* 0x008fe20000010000 */
[-CC-:B------:R-:W-:Y:S01]  /*15a10*/  FFMA.FTZ R14, R90, R5.reuse, -R41.reuse ;  /* 0x000000055a0e7223 */ /* 0x180fe20000010829 */
[-C--:B------:R-:W-:Y:S01]  /*15a20*/  FFMA.FTZ R181, R24, R5.reuse, -R41 ;  /* 0x0000000518b57223 */ /* 0x080fe20000010829 */
[----:B------:R-:W1:Y:S01]  /*15a30*/  MUFU.EX2 R12, R12 ;  /* 0x0000000c000c7308 */ /* 0x000e620000000800 */
[----:B----4-:R-:W-:Y:S01]  /*15a40*/  FADD.FTZ R30, R184, R7 ;  /* 0x00000007b81e7221 */ /* 0x010fe20000010000 */
[-CC-:B------:R-:W-:Y:S01]  /*15a50*/  FFMA.FTZ R24, R88, R5.reuse, -R41.reuse ;  /* 0x0000000558187223 */ /* 0x180fe20000010829 */
[-CC-:B------:R-:W-:Y:S01]  /*15a60*/  FFMA.FTZ R34, R86, R5.reuse, -R41.reuse ;  /* 0x0000000556227223 */ /* 0x180fe20000010829 */
[-CC-:B------:R-:W-:Y:S01]  /*15a70*/  FFMA.FTZ R173, R36, R5.reuse, -R41.reuse ;  /* 0x0000000524ad7223 */ /* 0x180fe20000010829 */
[----:B------:R-:W-:Y:S01]  /*15a80*/  FADD.FTZ R43, R27, R30 ;  /* 0x0000001e1b2b7221 */ /* 0x000fe20000010000 */
[-CC-:B------:R-:W-:Y:S01]  /*15a90*/  FFMA.FTZ R30, R32, R5.reuse, -R41.reuse ;  /* 0x00000005201e7223 */ /* 0x180fe20000010829 */
[-C--:B------:R-:W-:Y:S01]  /*15aa0*/  FFMA.FTZ R26, R26, R5.reuse, -R41 ;  /* 0x000000051a1a7223 */ /* 0x080fe20000010829 */
[----:B------:R-:W2:Y:S01]  /*15ab0*/  MUFU.EX2 R191, R191 ;  /* 0x000000bf00bf7308 */ /* 0x000ea20000000800 */
[----:B0-----:R-:W-:Y:S01]  /*15ac0*/  FADD.FTZ R32, R186, R43 ;  /* 0x0000002bba207221 */ /* 0x001fe20000010000 */
[-CC-:B------:R-:W-:Y:S01]  /*15ad0*/  FFMA.FTZ R179, R82, R5.reuse, -R41.reuse ;  /* 0x0000000552b37223 */ /* 0x180fe20000010829 */
[-CC-:B------:R-:W-:Y:S01]  /*15ae0*/  FFMA.FTZ R40, R40, R5.reuse, -R41.reuse ;  /* 0x0000000528287223 */ /* 0x180fe20000010829 */
[----:B------:R-:W-:Y:S01]  /*15af0*/  F2FP.F16.F32.PACK_AB R188, R9, R188 ;  /* 0x000000bc09bc723e */ /* 0x000fe200000000ff */
[----:B------:R-:W-:Y:S01]  /*15b00*/  FADD.FTZ R43, R29, R32 ;  /* 0x000000201d2b7221 */ /* 0x000fe20000010000 */
[-CC-:B------:R-:W-:Y:S01]  /*15b10*/  FFMA.FTZ R100, R100, R5.reuse, -R41.reuse ;  /* 0x0000000564647223 */ /* 0x180fe20000010829 */
[-C--:B------:R-:W-:Y:S01]  /*15b20*/  FFMA.FTZ R66, R66, R5.reuse, -R41 ;  /* 0x0000000542427223 */ /* 0x080fe20000010829 */
[----:B------:R-:W0:Y:S01]  /*15b30*/  MUFU.EX2 R4, R4 ;  /* 0x0000000400047308 */ /* 0x000e220000000800 */
[----:B-1----:R-:W-:Y:S01]  /*15b40*/  FADD.FTZ R8, R189, R12 ;  /* 0x0000000cbd087221 */ /* 0x002fe20000010000 */
[----:B------:R-:W-:Y:S01]  /*15b50*/  FADD.FTZ R32, R180, R43 ;  /* 0x0000002bb4207221 */ /* 0x000fe20000010000 */
[-CC-:B------:R-:W-:Y:S01]  /*15b60*/  FFMA.FTZ R20, R20, R5.reuse, -R41.reuse ;  /* 0x0000000514147223 */ /* 0x180fe20000010829 */
[-CC-:B------:R-:W-:Y:S01]  /*15b70*/  FFMA.FTZ R28, R28, R5.reuse, -R41.reuse ;  /* 0x000000051c1c7223 */ /* 0x180fe20000010829 */
[----:B------:R-:W-:Y:S01]  /*15b80*/  F2FP.F16.F32.PACK_AB R190, R13, R190 ;  /* 0x000000be0dbe723e */ /* 0x000fe200000000ff */
[----:B------:R-:W-:Y:S01]  /*15b90*/  FADD.FTZ R43, R25, R32 ;  /* 0x00000020192b7221 */ /* 0x000fe20000010000 */
[-C--:B------:R-:W-:Y:S01]  /*15ba0*/  FFMA.FTZ R32, R84, R5.reuse, -R41 ;  /* 0x0000000554207223 */ /* 0x080fe20000010829 */
[----:B------:R-:W1:Y:S01]  /*15bb0*/  MUFU.EX2 R185, R185 ;  /* 0x000000b900b97308 */ /* 0x000e620000000800 */
[----:B--2---:R-:W-:Y:S01]  /*15bc0*/  FADD.FTZ R7, R191, R8 ;  /* 0x00000008bf077221 */ /* 0x004fe20000010000 */
[----:B------:R-:W-:Y:S01]  /*15bd0*/  FADD.FTZ R36, R182, R43 ;  /* 0x0000002bb6247221 */ /* 0x000fe20000010000 */
[----:B------:R-:W-:Y:S01]  /*15be0*/  FFMA.FTZ R41, R64, R5, -R41 ;  /* 0x0000000540297223 */ /* 0x000fe20000010829 */
[----:B------:R-:W-:-:S02]  /*15bf0*/  F2FP.F16.F32.PACK_AB R184, R27, R184 ;  /* 0x000000b81bb8723e */ /* 0x000fc400000000ff */
[----:B------:R-:W-:Y:S01]  /*15c00*/  FADD.FTZ R43, R15, R36 ;  /* 0x000000240f2b7221 */ /* 0x000fe20000010000 */
[----:B------:R-:W-:Y:S01]  /*15c10*/  F2FP.F16.F32.PACK_AB R186, R29, R186 ;  /* 0x000000ba1dba723e */ /* 0x000fe200000000ff */
[----:B------:R-:W2:Y:S01]  /*15c20*/  MUFU.EX2 R6, R6 ;  /* 0x0000000600067308 */ /* 0x000ea20000000800 */
[----:B0-----:R-:W-:Y:S01]  /*15c30*/  FADD.FTZ R8, R4, R7 ;  /* 0x0000000704087221 */ /* 0x001fe20000010000 */
[----:B------:R-:W-:Y:S01]  /*15c40*/  FADD.FTZ R36, R176, R43 ;  /* 0x0000002bb0247221 */ /* 0x000fe20000010000 */
[----:B------:R-:W-:Y:S02]  /*15c50*/  F2FP.F16.F32.PACK_AB R191, R4, R191 ;  /* 0x000000bf04bf723e */ /* 0x000fe400000000ff */
[----:B------:R-:W-:Y:S02]  /*15c60*/  F2FP.F16.F32.PACK_AB R180, R25, R180 ;  /* 0x000000b419b4723e */ /* 0x000fe400000000ff */
[----:B------:R-:W-:Y:S01]  /*15c70*/  F2FP.F16.F32.PACK_AB R182, R15, R182 ;  /* 0x000000b60fb6723e */ /* 0x000fe200000000ff */
[----:B------:R-:W0:Y:S01]  /*15c80*/  MUFU.EX2 R187, R187 ;  /* 0x000000bb00bb7308 */ /* 0x000e220000000800 */
[----:B-1----:R-:W-:Y:S01]  /*15c90*/  FADD.FTZ R7, R185, R8 ;  /* 0x00000008b9077221 */ /* 0x002fe20000010000 */
[----:B------:R-:W-:-:S06]  /*15ca0*/  F2FP.F16.F32.PACK_AB R189, R12, R189 ;  /* 0x000000bd0cbd723e */ /* 0x000fcc00000000ff */
        /* <DEDUP_REMOVED lines=14> */
[C---:B-1----:R-:W-:Y:S01]  /*15d90*/  FADD.FTZ R43, R31.reuse, R36 ;  /* 0x000000241f2b7221 */ /* 0x042fe20000010000 */
[----:B------:R-:W-:-:S06]  /*15da0*/  F2FP.F16.F32.PACK_AB R176, R31, R176 ;  /* 0x000000b01fb0723e */ /* 0x000fcc00000000ff */
[----:B------:R-:W1:Y:S01]  /*15db0*/  MUFU.EX2 R34, R34 ;  /* 0x0000002200227308 */ /* 0x000e620000000800 */
[----:B--2---:R-:W-:-:S07]  /*15dc0*/  FADD.FTZ R7, R183, R8 ;  /* 0x00000008b7077221 */ /* 0x004fce0000010000 */
[----:B------:R-:W2:Y:S01]  /*15dd0*/  MUFU.EX2 R33, R33 ;  /* 0x0000002100217308 */ /* 0x000ea20000000800 */
[----:B0-----:R-:W-:-:S07]  /*15de0*/  FADD.FTZ R36, R178, R43 ;  /* 0x0000002bb2247221 */ /* 0x001fce0000010000 */
[----:B------:R-:W0:Y:S01]  /*15df0*/  MUFU.EX2 R177, R177 ;  /* 0x000000b100b17308 */ /* 0x000e220000000800 */
[C---:B-1----:R-:W-:Y:S01]  /*15e00*/  FADD.FTZ R8, R34.reuse, R7 ;  /* 0x0000000722087221 */ /* 0x042fe20000010000 */
[----:B------:R-:W-:-:S06]  /*15e10*/  F2FP.F16.F32.PACK_AB R183, R34, R183 ;  /* 0x000000b722b7723e */ /* 0x000fcc00000000ff */
        /* <DEDUP_REMOVED lines=9> */
[----:B------:R-:W-:-:S06]  /*15eb0*/  F2FP.F16.F32.PACK_AB R177, R26, R177 ;  /* 0x000000b11ab1723e */ /* 0x000fcc00000000ff */
[----:B------:R-:W2:Y:S01]  /*15ec0*/  MUFU.EX2 R174, R174 ;  /* 0x000000ae00ae7308 */ /* 0x000ea20000000800 */
[C---:B0-----:R-:W-:Y:S01]  /*15ed0*/  FADD.FTZ R9, R35.reuse, R36 ;  /* 0x0000002423097221 */ /* 0x041fe20000010000 */
[----:B------:R-:W-:-:S06]  /*15ee0*/  F2FP.F16.F32.PACK_AB R172, R35, R172 ;  /* 0x000000ac23ac723e */ /* 0x000fcc00000000ff */
[----:B------:R-:W0:Y:S01]  /*15ef0*/  MUFU.EX2 R30, R30 ;  /* 0x0000001e001e7308 */ /* 0x000e220000000800 */
[----:B-1----:R-:W-:-:S07]  /*15f00*/  FADD.FTZ R7, R179, R8 ;  /* 0x00000008b3077221 */ /* 0x002fce0000010000 */
        /* <DEDUP_REMOVED lines=31> */
[----:B--2---:R-:W-:Y:S01]  /*16100*/  FADD.FTZ R20, R170, R9 ;  /* 0x00000009aa147221 */ /* 0x004fe20000010000 */
[C---:B0-----:R-:W-:Y:S01]  /*16110*/  FADD.FTZ R7, R41.reuse, R4 ;  /* 0x0000000429077221 */ /* 0x041fe20000010000 */
[----:B------:R-:W-:Y:S01]  /*16120*/  F2FP.F16.F32.PACK_AB R171, R41, R28 ;  /* 0x0000001c29ab723e */ /* 0x000fe200000000ff */
[----:B------:R-:W-:Y:S02]  /*16130*/  VIADD R4, R126, 0xfffffffe ;  /* 0xfffffffe7e047836 */ /* 0x000fe40000000000 */
[C---:B-1----:R-:W-:Y:S01]  /*16140*/  FADD.FTZ R8, R21.reuse, R20 ;  /* 0x0000001415087221 */ /* 0x042fe20000010000 */
        /* <DEDUP_REMOVED lines=13> */
.L_x_5030:
[----:B------:R-:W-:-:S13]  /*16220*/  ISETP.NE.AND P1, PT, R11, 0x1, PT ;  /* 0x000000010b00780c */ /* 0x000fda0003f25270 */
[----:B------:R-:W0:Y:S02]  /*16230*/  @P1 LDC.64 R12, c[0x0][0x9e8] ;  /* 0x00027a00ff0c1b82 */ /* 0x000e240000000a00 */
[----:B0-----:R-:W-:-:S05]  /*16240*/  @P1 IMAD.HI.U32 R12, R6, R12, RZ ;  /* 0x0000000c060c1227 */ /* 0x001fca00078e00ff */
[----:B------:R-:W-:-:S07]  /*16250*/  @P1 SHF.R.U32.HI R6, RZ, R13, R12 ;  /* 0x0000000dff061219 */ /* 0x000fce000001160c */
.L_x_5031:
[----:B------:R-:W-:Y:S05]  /*16260*/  BSYNC B0 ;  /* 0x0000000000007941 */ /* 0x000fea0003800000 */
.L_x_5029:
[----:B------:R-:W-:-:S05]  /*16270*/  IMAD R11, R6, R11, R11 ;  /* 0x0000000b060b7224 */ /* 0x000fca00078e020b */
[----:B------:R-:W-:-:S07]  /*16280*/  VIMNMX R10, R10, R11, PT ;  /* 0x0000000b0a0a7248 */ /* 0x000fce0003fe0100 */
.L_x_5028:
[----:B------:R-:W2:Y:S01]  /*16290*/  LDL R12, [R1+0x44] ;  /* 0x00004400010c7983 */ /* 0x000ea20000100800 */
[----:B------:R-:W-:Y:S01]  /*162a0*/  IMAD.HI R10, R10, 0x2aaaaaab, RZ ;  /* 0x2aaaaaab0a0a7827 */ /* 0x000fe200078e02ff */
[----:B------:R-:W-:Y:S01]  /*162b0*/  ULDC UR47, c[0x0][0x9e4] ;  /* 0x00027900002f7ab9 */ /* 0x000fe20000000800 */
[----:B------:R-:W-:Y:S01]  /*162c0*/  ULDC UR46, c[0x0][0x9e4] ;  /* 0x00027900002e7ab9 */ /* 0x000fe20000000800 */
[----:B------:R-:W-:Y:S01]  /*162d0*/  ULDC UR39, c[0x0][0x9d8] ;  /* 0x0002760000277ab9 */ /* 0x000fe20000000800 */
[----:B------:R-:W-:Y:S01]  /*162e0*/  ULDC UR43, c[0x0][0x9d8] ;  /* 0x00027600002b7ab9 */ /* 0x000fe20000000800 */
[----:B------:R-:W-:Y:S01]  /*162f0*/  SHF.R.U32.HI R9, RZ, 0x1f, R10 ;  /* 0x0000001fff097819 */ /* 0x000fe2000001160a */
[----:B------:R-:W-:Y:S01]  /*16300*/  ULDC UR42, c[0x0][0x9d8] ;  /* 0x00027600002a7ab9 */ /* 0x000fe20000000800 */
[----:B------:R-:W-:Y:S01]  /*16310*/  ULDC UR50, c[0x0][0x988] ;  /* 0x0002620000327ab9 */ /* 0x000fe20000000800 */
[----:B------:R-:W-:Y:S01]  /*16320*/  ULDC UR54, c[0x0][0x988] ;  /* 0x0002620000367ab9 */ /* 0x000fe20000000800 */
[----:B------:R-:W-:Y:S01]  /*16330*/  LEA.HI.SX32 R9, R10, R9, 0x1c ;  /* 0x000000090a097211 */ /* 0x000fe200078fe2ff */
[----:B------:R-:W-:Y:S01]  /*16340*/  ULDC UR51, c[0x0][0x988] ;  /* 0x0002620000337ab9 */ /* 0x000fe20000000800 */
[----:B------:R-:W-:Y:S01]  /*16350*/  ULDC UR58, c[0x0][0x9e0] ;  /* 0x00027800003a7ab9 */ /* 0x000fe20000000800 */
[----:B------:R-:W-:Y:S01]  /*16360*/  ULDC UR55, c[0x0][0x9e0] ;  /* 0x0002780000377ab9 */ /* 0x000fe20000000800 */
[----:B------:R-:W-:Y:S01]  /*16370*/  BSSY B1, `(.L_x_5032) ;  /* 0x000040b000017945 */ /* 0x000fe20003800000 */
[----:B------:R-:W-:Y:S01]  /*16380*/  IMAD.MOV.U32 R6, RZ, RZ, 0x3f800000 ;  /* 0x3f800000ff067424 */ /* 0x000fe200078e00ff */
[----:B------:R-:W-:Y:S01]  /*16390*/  CS2R R118, SRZ ;  /* 0x0000000000767805 */ /* 0x000fe2000001ff00 */
[----:B------:R-:W-:Y:S01]  /*163a0*/  IMAD.MOV.U32 R11, RZ, RZ, 0x3f800000 ;  /* 0x3f800000ff0b7424 */ /* 0x000fe200078e00ff */
        /* <DEDUP_REMOVED lines=47> */
[----:B--2---:R-:W-:-:S04]  /*166a0*/  VIMNMX R228, R12, R9, !PT ;  /* 0x000000090ce47248 */ /* 0x004fc80007fe0100 */
[----:B------:R-:W-:-:S13]  /*166b0*/  ISETP.GE.AND P1, PT, R4, R228, PT ;  /* 0x000000e40400720c */ /* 0x000fda0003f26270 */
[----:B------:R-:W-:Y:S05]  /*166c0*/  @!P1 BRA `(.L_x_5033) ;  /* 0x0000003c00549947 */ /* 0x000fea0003800000 */
[----:B------:R-:W-:Y:S01]  /*166d0*/  BSSY B0, `(.L_x_5034) ;  /* 0x00003d0000007945 */ /* 0x000fe20003800000 */
[----:B------:R-:W-:Y:S01]  /*166e0*/  IMAD.MOV.U32 R6, RZ, RZ, 0x3f800000 ;  /* 0x3f800000ff067424 */ /* 0x000fe200078e00ff */
[----:B------:R-:W-:-:S07]  /*166f0*/  MOV R119, RZ ;  /* 0x000000ff00777202 */ /* 0x000fce0000000f00 */
.L_x_5055:
[----:B------:R-:W-:-:S05]  /*16700*/  VIADD R9, R193, 0x1 ;  /* 0x00000001c1097836 */ /* 0x000fca0000000000 */
[----:B------:R-:W-:-:S04]  /*16710*/  ISETP.NE.AND P1, PT, R9, 0x2, PT ;  /* 0x000000020900780c */ /* 0x000fc80003f25270 */
[----:B------:R-:W-:Y:S02]  /*16720*/  SEL R12, RZ, 0x1, P1 ;  /* 0x00000001ff0c7807 */ /* 0x000fe40000800000 */
[----:B------:R-:W-:Y:S02]  /*16730*/  SEL R9, R9, RZ, P1 ;  /* 0x000000ff09097207 */ /* 0x000fe40000800000 */
[----:B------:R-:W-:Y:S01]  /*16740*/  LOP3.LUT R12, R198, R12, RZ, 0x3c, !PT ;  /* 0x0000000cc60c7212 */ /* 0x000fe200078e3cff */
[----:B------:R-:W-:Y:S06]  /*16750*/  @!P0 BRA `(.L_x_5035) ;  /* 0x0000000000048947 */ /* 0x000fec0003800000 */
[----:B------:R-:W-:Y:S01]  /*16760*/  BPT.TRAP 0x1 ;  /* 0x000000040000795c */ /* 0x000fe20000300000 */
.L_x_5035:
[----:B------:R-:W-:Y:S01]  /*16770*/  IMAD R5, R9, 0x8, R2 ;  /* 0x0000000809057824 */ /* 0x000fe200078e0202 */
[----:B------:R-:W-:-:S04]  /*16780*/  SHF.L.U32 R10, R12, 0x1f, RZ ;  /* 0x0000001f0c0a7819 */ /* 0x000fc800000006ff */
[----:B------:R0:W1:Y:S01]  /*16790*/  SYNCS.PHASECHK.TRANS64.TRYWAIT P1, [R5+URZ+0x30830], R10 ;  /* 0x0308300a050075a7 */ /* 0x000062000802017f */
[----:B------:R-:W-:Y:S05]  /*167a0*/  @!P0 BRA `(.L_x_5036) ;  /* 0x0000000000048947 */ /* 0x000fea0003800000 */
[----:B------:R-:W-:Y:S01]  /*167b0*/  BPT.TRAP 0x1 ;  /* 0x000000040000795c */ /* 0x000fe20000300000 */
.L_x_5036:
[----:B------:R-:W-:Y:S01]  /*167c0*/  IMAD R126, R9, 0x900, R218 ;  /* 0x00000900097e7824 */ /* 0x000fe200078e02da */
[----:B------:R-:W-:Y:S03]  /*167d0*/  BSSY B2, `(.L_x_5037) ;  /* 0x0000006000027945 */ /* 0x000fe60003800000 */
[C---:B------:R-:W-:Y:S02]  /*167e0*/  VIADD R122, R126.reuse, 0x2 ;  /* 0x000000027e7a7836 */ /* 0x040fe40000000000 */
[----:B------:R-:W-:Y:S01]  /*167f0*/  VIADD R124, R126, 0x4 ;  /* 0x000000047e7c7836 */ /* 0x000fe20000000000 */
[----:B-1----:R-:W-:Y:S06]  /*16800*/  @P1 BRA `(.L_x_5038) ;  /* 0x0000000000081947 */ /* 0x002fec0003800000 */
[----:B------:R-:W1:Y:S02]  /*16810*/  SYNCS.PHASECHK.TRANS64.TRYWAIT P1, [R5+URZ+0x30830], R10 ;  /* 0x0308300a050075a7 */ /* 0x000e64000802017f */
[----:B-1----:R-:W-:Y:S05]  /*16820*/  @!P1 BRA `(.L_x_5039) ;  /* 0x0000018800649947 */ /* 0x002fea0003800000 */
.L_x_5038:
[----:B------:R-:W-:Y:S05]  /*16830*/  BSYNC B2 ;  /* 0x0000000000027941 */ /* 0x000fea0003800000 */
.L_x_5037:
[----:B------:R-:W2:Y:S01]  /*16840*/  LDL.64 R128, [R1+0x28] ;  /* 0x0000280001807983 */ /* 0x000ea20000100a00 */
[----:B------:R-:W-:Y:S01]  /*16850*/  IMAD.MOV.U32 R120, RZ, RZ, R126 ;  /* 0x000000ffff787224 */ /* 0x000fe200078e007e */
[----:B------:R-:W-:Y:S01]  /*16860*/  MOV R209, UR46 ;  /* 0x0000002e00d17c02 */ /* 0x000fe20008000f00 */
[----:B------:R-:W-:Y:S01]  /*16870*/  IMAD.MOV.U32 R123, RZ, RZ, 0x40000040 ;  /* 0x40000040ff7b7424 */ /* 0x000fe200078e00ff */
[----:B------:R-:W-:Y:S01]  /*16880*/  R2UR UR46, R122 ;  /* 0x000000007a2e72ca */ /* 0x000fe200000e0000 */
[----:B------:R-:W-:Y:S01]  /*16890*/  IMAD.MOV.U32 R122, RZ, RZ, R124 ;  /* 0x000000ffff7a7224 */ /* 0x000fe200078e007c */
[----:B------:R-:W-:Y:S01]  /*168a0*/  MOV R213, UR50 ;  /* 0x0000003200d57c02 */ /* 0x000fe20008000f00 */
[----:B------:R-:W-:Y:S01]  /*168b0*/  VIADD R124, R126, 0x300 ;  /* 0x000003007e7c7836 */ /* 0x000fe20000000000 */
[----:B------:R-:W-:Y:S01]  /*168c0*/  R2UR UR50, R120 ;  /* 0x00000000783272ca */ /* 0x000fe200000e0000 */
[----:B------:R-:W-:Y:S01]  /*168d0*/  VIADD R120, R126, 0x6 ;  /* 0x000000067e787836 */ /* 0x000fe20000000000 */
[----:B------:R-:W-:Y:S01]  /*168e0*/  MOV R21, UR42 ;  /* 0x0000002a00157c02 */ /* 0x000fe20008000f00 */
[----:B------:R-:W-:Y:S01]  /*168f0*/  IMAD.MOV.U32 R125, RZ, RZ, 0x40000040 ;  /* 0x40000040ff7d7424 */ /* 0x000fe200078e00ff */
[----:B------:R-:W-:Y:S01]  /*16900*/  MOV R13, UR38 ;  /* 0x00000026000d7c02 */ /* 0x000fe20008000f00 */
[----:B------:R-:W-:Y:S01]  /*16910*/  IMAD.MOV.U32 R127, RZ, RZ, 0x40000040 ;  /* 0x40000040ff7f7424 */ /* 0x000fe200078e00ff */
[----:B------:R-:W-:Y:S01]  /*16920*/  R2UR UR42, R122 ;  /* 0x000000007a2a72ca */ /* 0x000fe200000e0000 */
[----:B------:R-:W-:Y:S01]  /*16930*/  VIADD R122, R126, 0x302 ;  /* 0x000003027e7a7836 */ /* 0x000fe20000000000 */
[----:B------:R-:W-:Y:S01]  /*16940*/  R2UR UR34, R124 ;  /* 0x000000007c2272ca */ /* 0x000fe200000e0000 */
[----:B------:R-:W-:Y:S01]  /*16950*/  VIADD R124, R126, 0x306 ;  /* 0x000003067e7c7836 */ /* 0x000fe20000000000 */
[----:B------:R-:W-:Y:S01]  /*16960*/  R2UR UR38, R120 ;  /* 0x00000000782672ca */ /* 0x000fe200000e0000 */
[-C--:B------:R-:W-:Y:S01]  /*16970*/  FMUL.FTZ R24, R24, R11.reuse ;  /* 0x0000000b18187220 */ /* 0x080fe20000410000 */
[----:B------:R-:W-:Y:S01]  /*16980*/  IADD3 R120, R126, 0x304, RZ ;  /* 0x000003047e787810 */ /* 0x000fe20007ffe0ff */
[-C--:B------:R-:W-:Y:S01]  /*16990*/  FMUL.FTZ R25, R25, R11.reuse ;  /* 0x0000000b19197220 */ /* 0x080fe20000410000 */
[----:B------:R-:W-:Y:S01]  /*169a0*/  MOV R121, 0x40000040 ;  /* 0x4000004000797802 */ /* 0x000fe20000000f00 */
[-C--:B------:R-:W-:Y:S01]  /*169b0*/  FMUL.FTZ R28, R28, R11.reuse ;  /* 0x0000000b1c1c7220 */ /* 0x080fe20000410000 */
[----:B------:R-:W-:Y:S01]  /*169c0*/  MOV R212, UR51 ;  /* 0x0000003300d47c02 */ /* 0x000fe20008000f00 */
[-C--:B------:R-:W-:Y:S01]  /*169d0*/  FMUL.FTZ R29, R29, R11.reuse ;  /* 0x0000000b1d1d7220 */ /* 0x080fe20000410000 */
[----:B------:R-:W-:Y:S01]  /*169e0*/  MOV R214, UR49 ;  /* 0x0000003100d67c02 */ /* 0x000fe20008000f00 */
[-C--:B------:R-:W-:Y:S01]  /*169f0*/  FMUL.FTZ R32, R32, R11.reuse ;  /* 0x0000000b20207220 */ /* 0x080fe20000410000 */
[----:B------:R-:W-:Y:S01]  /*16a00*/  MOV R215, UR48 ;  /* 0x0000003000d77c02 */ /* 0x000fe20008000f00 */
[-C--:B------:R-:W-:Y:S01]  /*16a10*/  FMUL.FTZ R33, R33, R11.reuse ;  /* 0x0000000b21217220 */ /* 0x080fe20000410000 */
[----:B------:R-:W-:Y:S01]  /*16a20*/  R2UR UR30, R122 ;  /* 0x000000007a1e72ca */ /* 0x000fe200000e0000 */
[----:B------:R-:W-:Y:S01]  /*16a30*/  VIADD R122, R126, 0x602 ;  /* 0x000006027e7a7836 */ /* 0x000fe20000000000 */
        /* <DEDUP_REMOVED lines=8> */
[----:B------:R-:W-:Y:S01]  /*16ac0*/  MOV R208, UR47 ;  /* 0x0000002f00d07c02 */ /* 0x000fe20008000f00 */
[-C--:B------:R-:W-:Y:S01]  /*16ad0*/  FMUL.FTZ R40, R40, R11.reuse ;  /* 0x0000000b28287220 */ /* 0x080fe20000410000 */
[----:B------:R-:W-:Y:S01]  /*16ae0*/  MOV R20, UR43 ;  /* 0x0000002b00147c02 */ /* 0x000fe20008000f00 */
[-C--:B------:R-:W-:Y:S01]  /*16af0*/  FMUL.FTZ R41, R41, R11.reuse ;  /* 0x0000000b29297220 */ /* 0x080fe20000410000 */
[----:B01----:R-:W-:Y:S01]  /*16b00*/  MOV R10, UR39 ;  /* 0x00000027000a7c02 */ /* 0x003fe20008000f00 */
        /* <DEDUP_REMOVED lines=109> */
[----:B------:R-:W-:-:S11]  /*171e0*/  WARPGROUP.ARRIVE ;  /* 0x00000000000079c5 */ /* 0x000fd60000000000 */
[----:B------:R-:W-:Y:S01]  /*171f0*/  HGMMA.64x96x16.F32 R120, gdesc[UR48], RZ, !UPT, gsb0 ;  /* 0x01600000307879f0 */ /* 0x000fe2000c0008ff */
[----:B------:R-:W-:Y:S02]  /*17200*/  R2UR UR51, R212 ;  /* 0x00000000d43372ca */ /* 0x000fe400000e0000 */
[----:B------:R-:W-:Y:S02]  /*17210*/  R2UR UR50, R213 ;  /* 0x00000000d53272ca */ /* 0x000fe400000e0000 */
[----:B------:R-:W2:Y:S01]  /*17220*/  LDL.64 R212, [R1+0x20] ;  /* 0x0000200001d47983 */ /* 0x000ea20000100a00 */
[----:B------:R-:W-:Y:S02]  /*17230*/  WARPGROUP.DEPBAR.LE gsb0, 0x0 ;  /* 0x00008000000079c5 */ /* 0x000fe40000010000 */
[----:B------:R-:W-:Y:S01]  /*17240*/  WARPGROUP.ARRIVE ;  /* 0x00000000000079c5 */ /* 0x000fe20000000000 */
[----:B--2---:R-:W-:Y:S02]  /*17250*/  R2UR UR44, R212 ;  /* 0x00000000d42c72ca */ /* 0x004fe400000e0000 */
[----:B------:R-:W-:-:S02]  /*17260*/  R2UR UR45, R213 ;  /* 0x00000000d52d72ca */ /* 0x000fc400000e0000 */
[----:B------:R-:W-:Y:S01]  /*17270*/  R2UR UR49, R214 ;  /* 0x00000000d63172ca */ /* 0x000fe200000e0000 */
[----:B------:R-:W2:Y:S10]  /*17280*/  LDL.64 R212, [R1] ;  /* 0x0000000001d47983 */ /* 0x000eb40000100a00 */
[----:B------:R-:W-:Y:S01]  /*17290*/  HGMMA.64x96x16.F32 R120, gdesc[UR44], R120, gsb0 ;  /* 0x016000002c7879f0 */ /* 0x000fe20008000878 */
[----:B------:R-:W-:-:S02]  /*172a0*/  R2UR UR45, R210 ;  /* 0x00000000d22d72ca */ /* 0x000fc400000e0000 */
[----:B------:R-:W-:Y:S02]  /*172b0*/  R2UR UR44, R211 ;  /* 0x00000000d32c72ca */ /* 0x000fe400000e0000 */
[----:B------:R-:W3:Y:S01]  /*172c0*/  LDL.64 R210, [R1+0x18] ;  /* 0x0000180001d27983 */ /* 0x000ee20000100a00 */
[----:B------:R-:W-:Y:S02]  /*172d0*/  R2UR UR47, R208 ;  /* 0x00000000d02f72ca */ /* 0x000fe400000e0000 */
[----:B------:R-:W-:Y:S02]  /*172e0*/  R2UR UR46, R209 ;  /* 0x00000000d12e72ca */ /* 0x000fe400000e0000 */
[----:B------:R-:W4:Y:S01]  /*172f0*/  LDL.64 R208, [R1+0x10] ;  /* 0x0000100001d07983 */ /* 0x000f220000100a00 */
[----:B------:R-:W-:-:S03]  /*17300*/  R2UR UR48, R215 ;  /* 0x00000000d73072ca */ /* 0x000fc600000e0000 */
[----:B------:R-:W5:Y:S01]  /*17310*/  LDL.64 R214, [R1+0x8] ;  /* 0x0000080001d67983 */ /* 0x000f620000100a00 */
[----:B------:R-:W-:Y:S02]  /*17320*/  WARPGROUP.DEPBAR.LE gsb0, 0x0 ;  /* 0x00008000000079c5 */ /* 0x000fe40000010000 */
[----:B------:R-:W-:Y:S01]  /*17330*/  WARPGROUP.ARRIVE ;  /* 0x00000000000079c5 */ /* 0x000fe20000000000 */
[----:B---3--:R-:W-:Y:S02]  /*17340*/  R2UR UR40, R210 ;  /* 0x00000000d22872ca */ /* 0x008fe400000e0000 */
[----:B------:R-:W-:-:S13]  /*17350*/  R2UR UR41, R211 ;  /* 0x00000000d32972ca */ /* 0x000fda00000e0000 */
[----:B------:R-:W-:Y:S01]  /*17360*/  HGMMA.64x96x16.F32 R120, gdesc[UR40], R120, gsb0 ;  /* 0x01600000287879f0 */ /* 0x000fe20008000878 */
[----:B----4-:R-:W-:Y:S02]  /*17370*/  R2UR UR36, R208 ;  /* 0x00000000d02472ca */ /* 0x010fe400000e0000 */
[----:B------:R-:W-:Y:S02]  /*17380*/  R2UR UR37, R209 ;  /* 0x00000000d12572ca */ /* 0x000fe400000e0000 */
[----:B-----5:R-:W-:Y:S02]  /*17390*/  R2UR UR32, R214 ;  /* 0x00000000d62072ca */ /* 0x020fe400000e0000 */
[----:B------:R-:W-:Y:S01]  /*173a0*/  R2UR UR33, R215 ;  /* 0x00000000d72172ca */ /* 0x000fe200000e0000 */
[----:B------:R-:W-:Y:S02]  /*173b0*/  WARPGROUP.DEPBAR.LE gsb0, 0x0 ;  /* 0x00008000000079c5 */ /* 0x000fe40000010000 */
[----:B------:R-:W-:-:S06]  /*173c0*/  WARPGROUP.ARRIVE ;  /* 0x00000000000079c5 */ /* 0x000fcc0000000000 */
[----:B------:R-:W-:Y:S01]  /*173d0*/  HGMMA.64x96x16.F32 R120, gdesc[UR36], R120, gsb0 ;  /* 0x01600000247879f0 */ /* 0x000fe20008000878 */
[----:B--2---:R-:W-:Y:S02]  /*173e0*/  R2UR UR28, R212 ;  /* 0x00000000d41c72ca */ /* 0x004fe400000e0000 */
[----:B------:R-:W-:Y:S01]  /*173f0*/  R2UR UR29, R213 ;  /* 0x00000000d51d72ca */ /* 0x000fe200000e0000 */
        /* <DEDUP_REMOVED lines=23> */
[----:B------:R-:W-:Y:S02]  /*17570*/  R2UR UR41, R206 ;  /* 0x00000000ce2972ca */ /* 0x000fe400000e0000 */
[----:B------:R-:W-:Y:S01]  /*17580*/  R2UR UR40, R207 ;  /* 0x00000000cf2872ca */ /* 0x000fe200000e0000 */
[----:B------:R-:W-:Y:S02]  /*17590*/  WARPGROUP.DEPBAR.LE gsb0, 0x0 ;  /* 0x00008000000079c5 */ /* 0x000fe40000010000 */
[----:B------:R-:W-:-:S06]  /*175a0*/  WARPGROUP.ARRIVE ;  /* 0x00000000000079c5 */ /* 0x000fcc0000000000 */
[----:B------:R-:W-:Y:S04]  /*175b0*/  HGMMA.64x96x16.F32 R120, gdesc[UR12], R120, gsb0 ;  /* 0x016000000c7879f0 */ /* 0x000fe80008000878 */
        /* <DEDUP_REMOVED lines=15> */
[----:B------:R-:W-:Y:S01]  /*176b0*/  R2UR UR38, R13 ;  /* 0x000000000d2672ca */ /* 0x000fe200000e0000 */
[----:B------:R-:W-:Y:S02]  /*176c0*/  WARPGROUP.DEPBAR.LE gsb0, 0x0 ;  /* 0x00008000000079c5 */ /* 0x000fe40000010000 */
[----:B------:R-:W-:-:S12]  /*176d0*/  @!P0 BRA `(.L_x_5040) ;  /* 0x0000000000048947 */ /* 0x000fd80003800000 */
[----:B------:R-:W-:Y:S01]  /*176e0*/  BPT.TRAP 0x1 ;  /* 0x000000040000795c */ /* 0x000fe20000300000 */
.L_x_5040:
[----:B------:R-:W-:Y:S01]  /*176f0*/  SHF.L.U32 R6, R198, 0x1f, RZ ;  /* 0x0000001fc6067819 */ /* 0x000fe200000006ff */
[----:B------:R-:W-:-:S04]  /*17700*/  IMAD R13, R193, 0x8, R2 ;  /* 0x00000008c10d7824 */ /* 0x000fc800078e0202 */
[----:B------:R0:W1:Y:S01]  /*17710*/  SYNCS.PHASECHK.TRANS64.TRYWAIT P1, [R13+URZ+0x30850], R6 ;  /* 0x030850060d0075a7 */ /* 0x000062000802017f */
[----:B------:R-:W-:Y:S05]  /*17720*/  @!P0 BRA `(.L_x_5041) ;  /* 0x0000000000048947 */ /* 0x000fea0003800000 */
[----:B------:R-:W-:Y:S01]  /*17730*/  BPT.TRAP 0x1 ;  /* 0x000000040000795c */ /* 0x000fe20000300000 */
.L_x_5041:
[----:B------:R-:W-:Y:S04]  /*17740*/  BSSY B2, `(.L_x_5042) ;  /* 0x0000004000027945 */ /* 0x000fe80003800000 */
[----:B-1----:R-:W-:Y:S05]  /*17750*/  @P1 BRA `(.L_x_5043) ;  /* 0x0000000000081947 */ /* 0x002fea0003800000 */
[----:B------:R-:W1:Y:S02]  /*17760*/  SYNCS.PHASECHK.TRANS64.TRYWAIT P1, [R13+URZ+0x30850], R6 ;  /* 0x030850060d0075a7 */ /* 0x000e64000802017f */
[----:B-1----:R-:W-:Y:S05]  /*17770*/  @!P1 BRA `(.L_x_5044) ;  /* 0x0000017800a49947 */ /* 0x002fea0003800000 */
.L_x_5043:
[----:B------:R-:W-:Y:S05]  /*17780*/  BSYNC B2 ;  /* 0x0000000000027941 */ /* 0x000fea0003800000 */
.L_x_5042:
        /* <DEDUP_REMOVED lines=28> */
[C---:B------:R-:W-:Y:S01]  /*17950*/  VIADD R14, R10.reuse, 0x200 ;  /* 0x000002000a0e7836 */ /* 0x040fe20000000000 */
[----:B------:R-:W-:Y:S01]  /*17960*/  R2UR UR7, R15 ;  /* 0x000000000f0772ca */ /* 0x000fe200000e0000 */
[----:B------:R-:W-:Y:S01]  /*17970*/  VIADD R10, R10, 0x280 ;  /* 0x000002800a0a7836 */ /* 0x000fe20000000000 */
[----:B------:R-:W-:Y:S01]  /*17980*/  MOV R15, 0x40000040 ;  /* 0x40000040000f7802 */ /* 0x000fe20000000f00 */
[----:B------:R-:W-:Y:S02]  /*17990*/  WARPGROUP.DEPBAR.LE gsb0, 0x0 ;  /* 0x00008000000079c5 */ /* 0x000fe40000010000 */
[----:B------:R-:W-:-:S12]  /*179a0*/  WARPGROUP.ARRIVE ;  /* 0x00000000000079c5 */ /* 0x000fd80000000000 */
        /* <DEDUP_REMOVED lines=14> */
.L_x_5045:
[----:B------:R-:W2:Y:S01]  /*17a90*/  LDL R14, [R1+0x38] ;  /* 0x00003800010e7983 */ /* 0x000ea20000100800 */
[----:B------:R-:W0:Y:S03]  /*17aa0*/  LDC R10, c[0x0][0x448] ;  /* 0x00011200ff0a7b82 */ /* 0x000e260000000800 */
[----:B------:R-:W2:Y:S01]  /*17ab0*/  LDL R6, [R1+0x40] ;  /* 0x0000400001067983 */ /* 0x000ea20000100800 */
[----:B0-----:R-:W-:-:S13]  /*17ac0*/  ISETP.NE.AND P1, PT, R10, 0x1, PT ;  /* 0x000000010a00780c */ /* 0x001fda0003f25270 */
[----:B------:R-:W0:Y:S08]  /*17ad0*/  @P1 LDC R11, c[0x0][0x44c] ;  /* 0x00011300ff0b1b82 */ /* 0x000e300000000800 */
        /* <DEDUP_REMOVED lines=23> */
[----:B------:R-:W-:Y:S01]  /*17c50*/  FMUL.FTZ R157, R163, UR43 ;  /* 0x0000002ba39d7c20 */ /* 0x000fe20008410000 */
[----:B------:R-:W-:Y:S01]  /*17c60*/  FMUL.FTZ R123, R129, UR43 ;  /* 0x0000002b817b7c20 */ /* 0x000fe20008410000 */
[----:B------:R-:W-:Y:S01]  /*17c70*/  FMUL.FTZ R163, R165, UR43 ;  /* 0x0000002ba5a37c20 */ /* 0x000fe20008410000 */
[----:B------:R-:W3:Y:S01]  /*17c80*/  MUFU.TANH R20, R20 ;  /* 0x0000001400147308 */ /* 0x000ee20000002400 */
[----:B------:R-:W-:-:S07]  /*17c90*/  VIADD R5, R5, 0x30840 ;  /* 0x0003084005057836 */ /* 0x000fce0000000000 */
[----:B------:R-:W4:Y:S01]  /*17ca0*/  MUFU.TANH R15, R15 ;  /* 0x0000000f000f7308 */ /* 0x000f220000002400 */
[----:B------:R-:W-:-:S04]  /*17cb0*/  PRMT R5, R204, 0x654, R5 ;  /* 0x00000654cc057816 */ /* 0x000fc80000000005 */
[----:B------:R5:W-:Y:S03]  /*17cc0*/  SYNCS.ARRIVE.TRANS64.RED.A1T0 RZ, [R5+URZ], RZ ;  /* 0x000000ff05ff79a7 */ /* 0x000be6000810043f */
        /* <DEDUP_REMOVED lines=22> */
[----:B-----5:R-:W-:-:S02]  /*17e30*/  IMAD.IADD R5, R164, 0x1, -R227 ;  /* 0x00000001a4057824 */ /* 0x020fc400078e0ae3 */
[----:B--2---:R-:W-:-:S04]  /*17e40*/  IMAD.IADD R6, R6, 0x1, R14 ;  /* 0x0000000106067824 */ /* 0x004fc800078e020e */
[----:B0-----:R-:W-:-:S04]  /*17e50*/  @P1 IMAD.HI.U32 R11, R6, R11, RZ ;  /* 0x0000000b060b1227 */ /* 0x001fc800078e00ff */
[----:B------:R-:W-:Y:S01]  /*17e60*/  FMUL.FTZ R14, R121, UR43 ;  /* 0x0000002b790e7c20 */ /* 0x000fe20008410000 */
[----:B-1----:R-:W-:Y:S01]  /*17e70*/  @P1 SHF.R.U32.HI R6, RZ, R10, R11 ;  /* 0x0000000aff061219 */ /* 0x002fe2000001160b */
        /* <DEDUP_REMOVED lines=24> */
[----:B------:R-:W-:-:S02]  /*18000*/  LOP3.LUT P1, RZ, R16, 0x80000, RZ, 0xc0, !PT ;  /* 0x0008000010ff7812 */ /* 0x000fc4000782c0ff */
[----:B------:R-:W-:Y:S01]  /*18010*/  IADD3 R167, -R227, 0x1, R164 ;  /* 0x00000001e3a77810 */ /* 0x000fe20007ffe1a4 */
[----:B------:R-:W1:Y:S03]  /*18020*/  MUFU.TANH R10, R10 ;  /* 0x0000000a000a7308 */ /* 0x000e660000002400 */
[----:B------:R-:W-:-:S05]  /*18030*/  IADD3 R167, -R199, R167, R200 ;  /* 0x000000a7c7a77210 */ /* 0x000fca0007ffe1c8 */
[----:B------:R-:W2:Y:S01]  /*18040*/  MUFU.TANH R14, R14 ;  /* 0x0000000e000e7308 */ /* 0x000ea20000002400 */
[----:B------:R-:W-:-:S07]  /*18050*/  VIADD R168, R167, UR58 ;  /* 0x0000003aa7a87c36 */ /* 0x000fce0008000000 */
[----:B------:R-:W0:Y:S01]  /*18060*/  MUFU.TANH R11, R11 ;  /* 0x0000000b000b7308 */ /* 0x000e220000002400 */
        /* <DEDUP_REMOVED lines=21> */
[----:B------:R-:W1:Y:S01]  /*181c0*/  MUFU.TANH R161, R161 ;  /* 0x000000a100a17308 */ /* 0x000e620000002400 */
[----:B0-----:R-:W-:-:S02]  /*181d0*/  IMAD.IADD R166, R168, 0x1, R169 ;  /* 0x00000001a8a67824 */ /* 0x001fc400078e02a9 */
[----:B------:R-:W-:Y:S01]  /*181e0*/  IMAD.IADD R165, R167, 0x1, R169 ;  /* 0x00000001a7a57824 */ /* 0x000fe200078e02a9 */
[----:B--234-:R-:W-:Y:S06]  /*181f0*/  @!P1 BRA `(.L_x_5046) ;  /* 0x0000000000549947 */ /* 0x01cfec0003800000 */
        /* <DEDUP_REMOVED lines=12> */
.L_x_5048:
[----:B------:R-:W-:-:S05]  /*182c0*/  IMAD.U32 R170, RZ, RZ, UR47 ;  /* 0x0000002fffaa7e24 */ /* 0x000fca000f8e00ff */
[----:B------:R-:W-:-:S13]  /*182d0*/  ISETP.NE.AND P1, PT, R170, 0x1, PT ;  /* 0x00000001aa00780c */ /* 0x000fda0003f25270 */
[----:B------:R-:W0:Y:S02]  /*182e0*/  @P1 LDC.64 R128, c[0x0][0x9e8] ;  /* 0x00027a00ff801b82 */ /* 0x000e240000000a00 */
[----:B0-----:R-:W-:-:S05]  /*182f0*/  @P1 IMAD.HI.U32 R128, R169, R128, RZ ;  /* 0x00000080a9801227 */ /* 0x001fca00078e00ff */
[----:B------:R-:W-:-:S07]  /*18300*/  @P1 SHF.R.U32.HI R169, RZ, R129, R128 ;  /* 0x00000081ffa91219 */ /* 0x000fce0000011680 */
.L_x_5049:
[----:B------:R-:W-:Y:S05]  /*18310*/  BSYNC B2 ;  /* 0x0000000000027941 */ /* 0x000fea0003800000 */
.L_x_5047:
[----:B------:R-:W-:-:S05]  /*18320*/  IMAD R169, R169, R170, R5 ;  /* 0x000000aaa9a97224 */ /* 0x000fca00078e0205 */
[----:B------:R-:W-:Y:S02]  /*18330*/  VIMNMX R165, R165, R169, !PT ;  /* 0x000000a9a5a57248 */ /* 0x000fe40007fe0100 */
[----:B------:R-:W-:-:S07]  /*18340*/  VIADDMNMX R166, R169, R170, R166, PT ;  /* 0x000000aaa9a67246 */ /* 0x000fce00038001a6 */
.L_x_5046:
[C---:B------:R-:W-:Y:S01]  /*18350*/  ISETP.GE.AND P1, PT, R164.reuse, 0x2, PT ;  /* 0x00000002a400780c */ /* 0x040fe20003f26270 */
[----:B------:R-:W0:Y:S01]  /*18360*/  SHFL.IDX PT, R6, R6, 0x1, 0x1c1f ;  /* 0x003c1f0006067f89 */ /* 0x000e2200000e0000 */
[----:B------:R-:W-:Y:S02]  /*18370*/  ISETP.GE.AND P2, PT, R164, 0x9, PT ;  /* 0x00000009a400780c */ /* 0x000fe40003f46270 */
[C---:B------:R-:W-:Y:S02]  /*18380*/  ISETP.GT.AND P3, PT, R165.reuse, 0x1, !P1 ;  /* 0x00000001a500780c */ /* 0x040fe40004f64270 */
[----:B------:R-:W-:Y:S02]  /*18390*/  ISETP.GT.AND P4, PT, R165, 0x8, !P2 ;  /* 0x00000008a500780c */ /* 0x000fe40005784270 */
[C---:B------:R-:W-:Y:S02]  /*183a0*/  ISETP.LT.OR P3, PT, R166.reuse, 0x2, P3 ;  /* 0x00000002a600780c */ /* 0x040fe40001f61670 */
[----:B------:R-:W-:-:S02]  /*183b0*/  ISETP.LT.OR P4, PT, R166, 0x9, P4 ;  /* 0x00000009a600780c */ /* 0x000fc40002781670 */
[----:B------:R-:W-:Y:S02]  /*183c0*/  FSEL R14, R14, -INF , !P3 ;  /* 0xff8000000e0e7808 */ /* 0x000fe40005800000 */
[----:B------:R-:W-:Y:S02]  /*183d0*/  ISETP.GE.AND P3, PT, R164, 0xa, PT ;  /* 0x0000000aa400780c */ /* 0x000fe40003f66270 */
[----:B------:R-:W-:Y:S02]  /*183e0*/  FSEL R128, R20, -INF , !P4 ;  /* 0xff80000014807808 */ /* 0x000fe40006000000 */
[----:B------:R-:W-:Y:S02]  /*183f0*/  ISETP.GT.AND P4, PT, R165, 0x9, !P3 ;  /* 0x00000009a500780c */ /* 0x000fe40005f84270 */
[----:B------:R-:W-:Y:S02]  /*18400*/  LOP3.LUT R16, R16, 0xfffdffff, RZ, 0xc0, !PT ;  /* 0xfffdffff10107812 */ /* 0x000fe400078ec0ff */
[----:B------:R-:W-:-:S02]  /*18410*/  ISETP.LT.OR P4, PT, R166, 0xa, P4 ;  /* 0x0000000aa600780c */ /* 0x000fc40002781670 */
[----:B0-----:R-:W-:Y:S01]  /*18420*/  IADD3 R168, R168, R6, RZ ;  /* 0x00000006a8a87210 */ /* 0x001fe20007ffe0ff */
[----:B------:R-:W-:Y:S01]  /*18430*/  IMAD.IADD R167, R167, 0x1, R6 ;  /* 0x00000001a7a77824 */ /* 0x000fe200078e0206 */
        /* <DEDUP_REMOVED lines=11> */
[----:B------:R-:W-:Y:S02]  /*184f0*/  ISETP.GT.AND P6, PT, R165, 0x18, !P6 ;  /* 0x00000018a500780c */ /* 0x000fe400077c4270 */
[----:B------:R-:W-:Y:S02]  /*18500*/  LOP3.LUT R16, R16, 0xfffeffff, RZ, 0xc0, !PT ;  /* 0xfffeffff10107812 */ /* 0x000fe400078ec0ff */
        /* <DEDUP_REMOVED lines=100> */
[----:B------:R-:W-:Y:S02]  /*18b50*/  ISETP.GT.AND P6, PT, R165, RZ, !P6 ;  /* 0x000000ffa500720c */ /* 0x000fe400077c4270 */
[----:B------:R-:W-:Y:S02]  /*18b60*/  LOP3.LUT R16, R16, 0xfffbffff, RZ, 0xc0, !PT ;  /* 0xfffbffff10107812 */ /* 0x000fe400078ec0ff */
[----:B------:R-:W-:-:S04]  /*18b70*/  ISETP.LT.OR P6, PT, R166, 0x1, P6 ;  /* 0x00000001a600780c */ /* 0x000fc800037c1670 */
[----:B-1----:R-:W-:Y:S02]  /*18b80*/  FSEL R169, R10, -INF , !P6 ;  /* 0xff8000000aa97808 */ /* 0x002fe40007000000 */
[----:B------:R-:W-:-:S13]  /*18b90*/  ISETP.GE.AND P6, PT, R164, 0x5a, PT ;  /* 0x0000005aa400780c */ /* 0x000fda0003fc6270 */
[----:B------:R-:W-:Y:S02]  /*18ba0*/  @P6 LOP3.LUT R16, R16, 0x40000, RZ, 0xfc, !PT ;  /* 0x0004000010106812 */ /* 0x000fe400078efcff */
[----:B------:R-:W-:-:S04]  /*18bb0*/  ISETP.GT.AND P6, PT, R165, 0x59, !P6 ;  /* 0x00000059a500780c */ /* 0x000fc800077c4270 */
[----:B------:R-:W-:-:S04]  /*18bc0*/  ISETP.LT.OR P6, PT, R166, 0x5a, P6 ;  /* 0x0000005aa600780c */ /* 0x000fc800037c1670 */
[----:B------:R-:W-:Y:S02]  /*18bd0*/  FSEL R163, R163, -INF , !P6 ;  /* 0xff800000a3a37808 */ /* 0x000fe40007000000 */
[----:B------:R-:W-:-:S13]  /*18be0*/  LOP3.LUT P6, RZ, R16, 0x80000, RZ, 0xc0, !PT ;  /* 0x0008000010ff7812 */ /* 0x000fda00078cc0ff */
[----:B------:R-:W-:Y:S05]  /*18bf0*/  @!P6 BRA `(.L_x_5050) ;  /* 0x000000000054e947 */ /* 0x000fea0003800000 */
        /* <DEDUP_REMOVED lines=12> */
.L_x_5052:
[----:B------:R-:W-:-:S05]  /*18cc0*/  IMAD.U32 R10, RZ, RZ, UR47 ;  /* 0x0000002fff0a7e24 */ /* 0x000fca000f8e00ff */
[----:B------:R-:W-:-:S13]  /*18cd0*/  ISETP.NE.AND P6, PT, R10, 0x1, PT ;  /* 0x000000010a00780c */ /* 0x000fda0003fc5270 */
[----:B------:R-:W0:Y:S02]  /*18ce0*/  @P6 LDC.64 R20, c[0x0][0x9e8] ;  /* 0x00027a00ff146b82 */ /* 0x000e240000000a00 */
[----:B0-----:R-:W-:-:S05]  /*18cf0*/  @P6 IMAD.HI.U32 R20, R6, R20, RZ ;  /* 0x0000001406146227 */ /* 0x001fca00078e00ff */
[----:B------:R-:W-:-:S07]  /*18d00*/  @P6 SHF.R.U32.HI R6, RZ, R21, R20 ;  /* 0x00000015ff066219 */ /* 0x000fce0000011614 */
.L_x_5053:
[----:B------:R-:W-:Y:S05]  /*18d10*/  BSYNC B2 ;  /* 0x0000000000027941 */ /* 0x000fea0003800000 */
.L_x_5051:
[----:B------:R-:W-:-:S05]  /*18d20*/  IMAD R5, R6, R10, R5 ;  /* 0x0000000a06057224 */ /* 0x000fca00078e0205 */
[----:B------:R-:W-:Y:S02]  /*18d30*/  VIMNMX R167, R167, R5, !PT ;  /* 0x00000005a7a77248 */ /* 0x000fe40007fe0100 */
[----:B------:R-:W-:-:S07]  /*18d40*/  VIADDMNMX R168, R5, R10, R168, PT ;  /* 0x0000000a05a87246 */ /* 0x000fce00038001a8 */
.L_x_5050:
[C---:B------:R-:W-:Y:S02]  /*18d50*/  LOP3.LUT P6, RZ, R16.reuse, 0x4000, RZ, 0xc0, !PT ;  /* 0x0000400010ff7812 */ /* 0x040fe400078cc0ff */
[----:B------:R-:W-:Y:S02]  /*18d60*/  ISETP.GT.AND P1, PT, R167, 0x1, !P1 ;  /* 0x00000001a700780c */ /* 0x000fe40004f24270 */
[----:B------:R-:W-:Y:S02]  /*18d70*/  LOP3.LUT R16, R16, 0xffdfffff, RZ, 0xc0, !PT ;  /* 0xffdfffff10107812 */ /* 0x000fe400078ec0ff */
[----:B------:R-:W-:Y:S02]  /*18d80*/  ISETP.LT.OR P1, PT, R168, 0x2, P1 ;  /* 0x00000002a800780c */ /* 0x000fe40000f21670 */
[----:B------:R-:W-:Y:S02]  /*18d90*/  @P0 LOP3.LUT R16, R16, 0x200000, RZ, 0xfc, !PT ;  /* 0x0020000010100812 */ /* 0x000fe400078efcff */
[----:B------:R-:W-:-:S02]  /*18da0*/  FSEL R15, R15, -INF , !P1 ;  /* 0xff8000000f0f7808 */ /* 0x000fc40004800000 */
[----:B------:R-:W-:Y:S02]  /*18db0*/  LOP3.LUT P1, RZ, R16, 0x20000, RZ, 0xc0, !PT ;  /* 0x0002000010ff7812 */ /* 0x000fe4000782c0ff */
[C---:B------:R-:W-:Y:S02]  /*18dc0*/  ISETP.GT.AND P2, PT, R167.reuse, 0x8, !P2 ;  /* 0x00000008a700780c */ /* 0x040fe40005744270 */
[----:B------:R-:W-:Y:S02]  /*18dd0*/  ISETP.GT.AND P1, PT, R167, 0x18, !P1 ;  /* 0x00000018a700780c */ /* 0x000fe40004f24270 */
[C---:B------:R-:W-:Y:S02]  /*18de0*/  ISETP.LT.OR P2, PT, R168.reuse, 0x9, P2 ;  /* 0x00000009a800780c */ /* 0x040fe40001741670 */
[----:B------:R-:W-:Y:S02]  /*18df0*/  ISETP.LT.OR P1, PT, R168, 0x19, P1 ;  /* 0x00000019a800780c */ /* 0x000fe40000f21670 */
[----:B------:R-:W-:-:S02]  /*18e00*/  FSEL R120, R120, -INF , !P2 ;  /* 0xff80000078787808 */ /* 0x000fc40005000000 */
[----:B------:R-:W-:Y:S02]  /*18e10*/  LOP3.LUT P2, RZ, R16, 0x10000, RZ, 0xc0, !PT ;  /* 0x0001000010ff7812 */ /* 0x000fe4000784c0ff */
[----:B------:R-:W-:Y:S02]  /*18e20*/  FSEL R130, R130, -INF , !P1 ;  /* 0xff80000082827808 */ /* 0x000fe40004800000 */
[----:B------:R-:W-:Y:S02]  /*18e30*/  ISETP.GT.AND P1, PT, R167, 0x19, !P2 ;  /* 0x00000019a700780c */ /* 0x000fe40005724270 */
[----:B------:R-:W-:Y:S02]  /*18e40*/  LOP3.LUT P0, RZ, R16, 0x8000, RZ, 0xc0, !PT ;  /* 0x0000800010ff7812 */ /* 0x000fe4000780c0ff */
        /* <DEDUP_REMOVED lines=13> */
[----:B------:R-:W-:-:S02]  /*18f20*/  LOP3.LUT P1, RZ, R16, 0x2000, RZ, 0xc0, !PT ;  /* 0x0000200010ff7812 */ /* 0x000fc4000782c0ff */
[----:B------:R-:W-:Y:S02]  /*18f30*/  FMNMX.FTZ R5, R123, R5, !PT ;  /* 0x000000057b057209 */ /* 0x000fe40007810000 */
        /* <DEDUP_REMOVED lines=31> */
[----:B------:R-:W-:Y:S02]  /*19130*/  ISETP.GT.AND P5, PT, R167, 0x11, !P5 ;  /* 0x00000011a700780c */ /* 0x000fe40006fa4270 */
[----:B------:R-:W-:Y:S02]  /*19140*/  FSEL R144, R144, -INF , !P1 ;  /* 0xff80000090907808 */ /* 0x000fe40004800000 */
[----:B------:R-:W-:Y:S02]  /*19150*/  LOP3.LUT P1, RZ, R16, 0x100, RZ, 0xc0, !PT ;  /* 0x0000010010ff7812 */ /* 0x000fe4000782c0ff */
[----:B------:R-:W-:-:S02]  /*19160*/  FMNMX.FTZ R5, R156, R5, !PT ;  /* 0x000000059c057209 */ /* 0x000fc40007810000 */
[----:B------:R-:W-:Y:S02]  /*19170*/  ISETP.GT.AND P1, PT, R167, 0x39, !P1 ;  /* 0x00000039a700780c */ /* 0x000fe40004f24270 */
[C---:B------:R-:W-:Y:S02]  /*19180*/  ISETP.LT.OR P5, PT, R168.reuse, 0x12, P5 ;  /* 0x00000012a800780c */ /* 0x040fe40002fa1670 */
[----:B------:R-:W-:Y:S02]  /*19190*/  ISETP.LT.OR P1, PT, R168, 0x3a, P1 ;  /* 0x0000003aa800780c */ /* 0x000fe40000f21670 */
[----:B------:R-:W-:Y:S02]  /*191a0*/  FMNMX.FTZ R5, R158, R5, !PT ;  /* 0x000000059e057209 */ /* 0x000fe40007810000 */
[----:B------:R-:W-:Y:S02]  /*191b0*/  FSEL R145, R145, -INF , !P1 ;  /* 0xff80000091917808 */ /* 0x000fe40004800000 */
[----:B------:R-:W-:-:S02]  /*191c0*/  FSEL R125, R125, -INF , !P5 ;  /* 0xff8000007d7d7808 */ /* 0x000fc40006800000 */
[C---:B------:R-:W-:Y:S02]  /*191d0*/  LOP3.LUT P1, RZ, R16.reuse, 0x80, RZ, 0xc0, !PT ;  /* 0x0000008010ff7812 */ /* 0x040fe4000782c0ff */
[----:B------:R-:W-:Y:S02]  /*191e0*/  LOP3.LUT P5, RZ, R16, 0x40, RZ, 0xc0, !PT ;  /* 0x0000004010ff7812 */ /* 0x000fe400078ac0ff */
[----:B------:R-:W-:Y:S02]  /*191f0*/  FMNMX.FTZ R5, R159, R5, !PT ;  /* 0x000000059f057209 */ /* 0x000fe40007810000 */
[C---:B------:R-:W-:Y:S02]  /*19200*/  ISETP.GT.AND P3, PT, R167.reuse, 0x9, !P3 ;  /* 0x00000009a700780c */ /* 0x040fe40005f64270 */
[C---:B------:R-:W-:Y:S02]  /*19210*/  ISETP.GT.AND P4, PT, R167.reuse, 0x10, !P4 ;  /* 0x00000010a700780c */ /* 0x040fe40006784270 */
[----:B------:R-:W-:-:S02]  /*19220*/  ISETP.GT.AND P1, PT, R167, 0x40, !P1 ;  /* 0x00000040a700780c */ /* 0x000fc40004f24270 */
[----:B------:R-:W-:Y:S02]  /*19230*/  ISETP.GT.AND P5, PT, R167, 0x41, !P5 ;  /* 0x00000041a700780c */ /* 0x000fe40006fa4270 */
[----:B------:R-:W-:Y:S02]  /*19240*/  FMNMX.FTZ R5, R162, R5, !PT ;  /* 0x00000005a2057209 */ /* 0x000fe40007810000 */
[C---:B------:R-:W-:Y:S02]  /*19250*/  ISETP.LT.OR P3, PT, R168.reuse, 0xa, P3 ;  /* 0x0000000aa800780c */ /* 0x040fe40001f61670 */
[C---:B------:R-:W-:Y:S02]  /*19260*/  ISETP.LT.OR P4, PT, R168.reuse, 0x11, P4 ;  /* 0x00000011a800780c */ /* 0x040fe40002781670 */
[----:B------:R-:W-:Y:S02]  /*19270*/  ISETP.LT.OR P1, PT, R168, 0x41, P1 ;  /* 0x00000041a800780c */ /* 0x000fe40000f21670 */
[----:B------:R-:W-:-:S02]  /*19280*/  FMNMX.FTZ R5, R163, R5, !PT ;  /* 0x00000005a3057209 */ /* 0x000fc40007810000 */
[----:B------:R-:W-:Y:S02]  /*19290*/  LOP3.LUT P0, RZ, R16, 0x1, RZ, 0xc0, !PT ;  /* 0x0000000110ff7812 */ /* 0x000fe4000780c0ff */
[----:B------:R-:W-:Y:S01]  /*192a0*/  FSEL R121, R121, -INF , !P3 ;  /* 0xff80000079797808 */ /* 0x000fe20005800000 */
[----:B------:R-:W0:Y:S01]  /*192b0*/  SHFL.BFLY PT, R6, R5, 0x2, 0x1f ;  /* 0x0c401f0005067f89 */ /* 0x000e2200000e0000 */
[----:B------:R-:W-:Y:S02]  /*192c0*/  FSEL R124, R124, -INF , !P4 ;  /* 0xff8000007c7c7808 */ /* 0x000fe40006000000 */
[----:B------:R-:W-:Y:S02]  /*192d0*/  FSEL R149, R149, -INF , !P1 ;  /* 0xff80000095957808 */ /* 0x000fe40004800000 */
[C---:B------:R-:W-:Y:S02]  /*192e0*/  LOP3.LUT P4, RZ, R16.reuse, 0x20, RZ, 0xc0, !PT ;  /* 0x0000002010ff7812 */ /* 0x040fe4000788c0ff */
[----:B------:R-:W-:-:S02]  /*192f0*/  LOP3.LUT P6, RZ, R16, 0x10, RZ, 0xc0, !PT ;  /* 0x0000001010ff7812 */ /* 0x000fc400078cc0ff */
[C---:B------:R-:W-:Y:S02]  /*19300*/  LOP3.LUT P3, RZ, R16.reuse, 0x8, RZ, 0xc0, !PT ;  /* 0x0000000810ff7812 */ /* 0x040fe4000786c0ff */
[C---:B------:R-:W-:Y:S02]  /*19310*/  LOP3.LUT P2, RZ, R16.reuse, 0x4, RZ, 0xc0, !PT ;  /* 0x0000000410ff7812 */ /* 0x040fe4000784c0ff */
[C---:B------:R-:W-:Y:S02]  /*19320*/  LOP3.LUT P1, RZ, R16.reuse, 0x2, RZ, 0xc0, !PT ;  /* 0x0000000210ff7812 */ /* 0x040fe4000782c0ff */
[----:B------:R-:W-:Y:S02]  /*19330*/  LOP3.LUT R16, R16, 0xff7fffff, RZ, 0xc0, !PT ;  /* 0xff7fffff10107812 */ /* 0x000fe400078ec0ff */
[----:B------:R-:W-:Y:S02]  /*19340*/  ISETP.GT.AND P0, PT, R167, RZ, !P0 ;  /* 0x000000ffa700720c */ /* 0x000fe40004704270 */
[----:B------:R-:W-:-:S02]  /*19350*/  @P5 LOP3.LUT R16, R16, 0x800000, RZ, 0xfc, !PT ;  /* 0x0080000010105812 */ /* 0x000fc400078efcff */
[----:B------:R-:W-:Y:S02]  /*19360*/  ISETP.LT.OR P0, PT, R168, 0x1, P0 ;  /* 0x00000001a800780c */ /* 0x000fe40000701670 */
[----:B------:R-:W-:Y:S02]  /*19370*/  LOP3.LUT P5, RZ, R16, 0x40000, RZ, 0xc0, !PT ;  /* 0x0004000010ff7812 */ /* 0x000fe400078ac0ff */
[----:B------:R-:W-:Y:S02]  /*19380*/  FSEL R20, R11, -INF , !P0 ;  /* 0xff8000000b147808 */ /* 0x000fe40004000000 */
[----:B------:R-:W-:Y:S02]  /*19390*/  ISETP.GT.AND P5, PT, R167, 0x59, !P5 ;  /* 0x00000059a700780c */ /* 0x000fe40006fa4270 */
[----:B------:R-:W-:Y:S02]  /*193a0*/  FMNMX.FTZ R11, R20, R0, !PT ;  /* 0x00000000140b7209 */ /* 0x000fe40007810000 */
[----:B------:R-:W-:-:S02]  /*193b0*/  LOP3.LUT R16, R16, 0xfffffffd, RZ, 0xc0, !PT ;  /* 0xfffffffd10107812 */ /* 0x000fc400078ec0ff */
[----:B------:R-:W-:Y:S02]  /*193c0*/  FMNMX.FTZ R11, R15, R11, !PT ;  /* 0x0000000b0f0b7209 */ /* 0x000fe40007810000 */
[----:B0-----:R-:W-:Y:S02]  /*193d0*/  FMNMX.FTZ R6, R5, R6, !PT ;  /* 0x0000000605067209 */ /* 0x001fe40007810000 */
[----:B------:R-:W-:Y:S02]  /*193e0*/  FMNMX.FTZ R11, R120, R11, !PT ;  /* 0x0000000b780b7209 */ /* 0x000fe40007810000 */
[----:B------:R-:W-:Y:S01]  /*193f0*/  ISETP.GT.AND P4, PT, R167, 0x48, !P4 ;  /* 0x00000048a700780c */ /* 0x000fe20006784270 */
[----:B------:R-:W0:Y:S01]  /*19400*/  SHFL.BFLY PT, R10, R6, 0x1, 0x1f ;  /* 0x0c201f00060a7f89 */ /* 0x000e2200000e0000 */
[----:B------:R-:W-:Y:S02]  /*19410*/  @P5 LOP3.LUT R16, R16, 0x2, RZ, 0xfc, !PT ;  /* 0x0000000210105812 */ /* 0x000fe400078efcff */
[----:B------:R-:W-:-:S02]  /*19420*/  FMNMX.FTZ R11, R121, R11, !PT ;  /* 0x0000000b790b7209 */ /* 0x000fc40007810000 */
[----:B------:R-:W-:Y:S02]  /*19430*/  LOP3.LUT P5, RZ, R16, 0x800000, RZ, 0xc0, !PT ;  /* 0x0080000010ff7812 */ /* 0x000fe400078ac0ff */
[----:B------:R-:W-:Y:S02]  /*19440*/  FMNMX.FTZ R11, R124, R11, !PT ;  /* 0x0000000b7c0b7209 */ /* 0x000fe40007810000 */
[----:B------:R-:W-:Y:S02]  /*19450*/  ISETP.LT.OR P5, PT, R168, 0x42, P5 ;  /* 0x00000042a800780c */ /* 0x000fe40002fa1670 */
[----:B------:R-:W-:Y:S02]  /*19460*/  FMNMX.FTZ R11, R125, R11, !PT ;  /* 0x0000000b7d0b7209 */ /* 0x000fe40007810000 */
[----:B------:R-:W-:Y:S02]  /*19470*/  LOP3.LUT R16, R16, 0xfffffff7, RZ, 0xc0, !PT ;  /* 0xfffffff710107812 */ /* 0x000fe400078ec0ff */
[----:B------:R-:W-:-:S02]  /*19480*/  FMNMX.FTZ R11, R130, R11, !PT ;  /* 0x0000000b820b7209 */ /* 0x000fc40007810000 */
[----:B------:R-:W-:Y:S02]  /*19490*/  ISETP.LT.OR P4, PT, R168, 0x49, P4 ;  /* 0x00000049a800780c */ /* 0x000fe40002781670 */
[----:B------:R-:W-:Y:S02]  /*194a0*/  FMNMX.FTZ R11, R131, R11, !PT ;  /* 0x0000000b830b7209 */ /* 0x000fe40007810000 */
[----:B------:R-:W-:Y:S02]  /*194b0*/  ISETP.GT.AND P6, PT, R167, 0x49, !P6 ;  /* 0x00000049a700780c */ /* 0x000fe400077c4270 */
[----:B------:R-:W-:Y:S02]  /*194c0*/  FMNMX.FTZ R11, R134, R11, !PT ;  /* 0x0000000b860b7209 */ /* 0x000fe40007810000 */
[----:B------:R-:W-:Y:S02]  /*194d0*/  @P5 LOP3.LUT R16, R16, 0x8, RZ, 0xfc, !PT ;  /* 0x0000000810105812 */ /* 0x000fe400078efcff */
[----:B------:R-:W-:-:S02]  /*194e0*/  FMNMX.FTZ R11, R135, R11, !PT ;  /* 0x0000000b870b7209 */ /* 0x000fc40007810000 */
[C---:B------:R-:W-:Y:S02]  /*194f0*/  LOP3.LUT P5, RZ, R16.reuse, 0x2, RZ, 0xc0, !PT ;  /* 0x0000000210ff7812 */ /* 0x040fe400078ac0ff */
[----:B------:R-:W-:Y:S02]  /*19500*/  LOP3.LUT R16, R16, 0xfffffffb, RZ, 0xc0, !PT ;  /* 0xfffffffb10107812 */ /* 0x000fe400078ec0ff */
[----:B0-----:R-:W-:Y:S02]  /*19510*/  FMNMX.FTZ R10, R6, R10, !PT ;  /* 0x0000000a060a7209 */ /* 0x001fe40007810000 */
[----:B------:R-:W-:Y:S02]  /*19520*/  FMNMX.FTZ R11, R138, R11, !PT ;  /* 0x0000000b8a0b7209 */ /* 0x000fe40007810000 */
[----:B------:R-:W-:Y:S02]  /*19530*/  @P4 LOP3.LUT R16, R16, 0x4, RZ, 0xfc, !PT ;  /* 0x0000000410104812 */ /* 0x000fe400078efcff */
[----:B------:R-:W-:-:S02]  /*19540*/  ISETP.LT.OR P4, PT, R168, 0x4a, P6 ;  /* 0x0000004aa800780c */ /* 0x000fc40003781670 */
[C---:B------:R-:W-:Y:S02]  /*19550*/  FSETP.NEU.FTZ.AND P6, PT, R10.reuse, -INF , PT ;  /* 0xff8000000a00780b */ /* 0x040fe40003fdd000 */
[----:B------:R-:W-:Y:S02]  /*19560*/  FMNMX.FTZ R11, R139, R11, !PT ;  /* 0x0000000b8b0b7209 */ /* 0x000fe40007810000 */
[----:B------:R-:W-:Y:S02]  /*19570*/  FSEL R5, R10, RZ, P6 ;  /* 0x000000ff0a057208 */ /* 0x000fe40003000000 */
[----:B------:R-:W-:Y:S02]  /*19580*/  FMNMX.FTZ R11, R142, R11, !PT ;  /* 0x0000000b8e0b7209 */ /* 0x000fe40007810000 */
[----:B------:R-:W-:Y:S01]  /*19590*/  LOP3.LUT R16, R16, 0xffbfffff, RZ, 0xc0, !PT ;  /* 0xffbfffff10107812 */ /* 0x000fe200078ec0ff */
[----:B------:R-:W-:Y:S01]  /*195a0*/  FADD.FTZ R3, -R5, R3 ;  /* 0x0000000305037221 */ /* 0x000fe20000010100 */
[----:B------:R-:W-:Y:S01]  /*195b0*/  FMNMX.FTZ R11, R143, R11, !PT ;  /* 0x0000000b8f0b7209 */ /* 0x000fe20007810000 */
[----:B------:R-:W-:Y:S01]  /*195c0*/  IMAD.U32 R5, RZ, RZ, UR54 ;  /* 0x00000036ff057e24 */ /* 0x000fe2000f8e00ff */
[----:B------:R-:W-:-:S02]  /*195d0*/  @P4 LOP3.LUT R16, R16, 0x400000, RZ, 0xfc, !PT ;  /* 0x0040000010104812 */ /* 0x000fc400078efcff */
[----:B------:R-:W-:Y:S01]  /*195e0*/  FMNMX.FTZ R11, R144, R11, !PT ;  /* 0x0000000b900b7209 */ /* 0x000fe20007810000 */
[-C--:B------:R-:W-:Y:S01]  /*195f0*/  FMUL.FTZ R6, R10, R5.reuse ;  /* 0x000000050a067220 */ /* 0x080fe20000410000 */
[----:B------:R-:W-:Y:S01]  /*19600*/  LOP3.LUT P4, RZ, R16, 0x8, RZ, 0xc0, !PT ;  /* 0x0000000810ff7812 */ /* 0x000fe2000788c0ff */
[----:B------:R-:W-:Y:S01]  /*19610*/  FMUL.FTZ R3, R3, R5 ;  /* 0x0000000503037220 */ /* 0x000fe20000410000 */
[----:B------:R-:W-:Y:S02]  /*19620*/  FMNMX.FTZ R11, R145, R11, !PT ;  /* 0x0000000b910b7209 */ /* 0x000fe40007810000 */
[----:B------:R-:W-:Y:S02]  /*19630*/  FSEL R6, R6, RZ, P6 ;  /* 0x000000ff06067208 */ /* 0x000fe40003000000 */
[----:B------:R-:W-:Y:S02]  /*19640*/  LOP3.LUT P6, RZ, R16, 0x4, RZ, 0xc0, !PT ;  /* 0x0000000410ff7812 */ /* 0x000fe400078cc0ff */
[----:B------:R-:W-:Y:S01]  /*19650*/  FSEL R148, R148, -INF , !P4 ;  /* 0xff80000094947808 */ /* 0x000fe20006000000 */
[--C-:B------:R-:W-:Y:S01]  /*19660*/  FFMA.FTZ R14, R14, R5, -R6.reuse ;  /* 0x000000050e0e7223 */ /* 0x100fe20000010806 */
[----:B------:R-:W-:Y:S01]  /*19670*/  FMNMX.FTZ R11, R149, R11, !PT ;  /* 0x0000000b950b7209 */ /* 0x000fe20007810000 */
[-CC-:B------:R-:W-:Y:S01]  /*19680*/  FFMA.FTZ R169, R169, R5.reuse, -R6.reuse ;  /* 0x00000005a9a97223 */ /* 0x180fe20000010806 */
[----:B------:R-:W-:Y:S01]  /*19690*/  ISETP.GT.AND P3, PT, R167, 0x50, !P3 ;  /* 0x00000050a700780c */ /* 0x000fe20005f64270 */
[----:B------:R0:W-:Y:S01]  /*196a0*/  MUFU.EX2 R188, R14 ;  /* 0x0000000e00bc7308 */ /* 0x0001e20000000800 */
[----:B------:R-:W-:Y:S01]  /*196b0*/  LOP3.LUT P4, RZ, R16, 0x400000, RZ, 0xc0, !PT ;  /* 0x0040000010ff7812 */ /* 0x000fe2000788c0ff */
        /* <DEDUP_REMOVED lines=36> */
[-CC-:B------:R-:W-:Y:S01]  /*19900*/  FFMA.FTZ R158, R158, R5.reuse, -R6.reuse ;  /* 0x000000059e9e7223 */ /* 0x180fe20000010806 */
[-CC-:B------:R-:W-:Y:S01]  /*19910*/  FFMA.FTZ R159, R159, R5.reuse, -R6.reuse ;  /* 0x000000059f9f7223 */ /* 0x180fe20000010806 */
[--C-:B------:R-:W-:Y:S01]  /*19920*/  FFMA.FTZ R162, R162, R5, -R6.reuse ;  /* 0x00000005a2a27223 */ /* 0x100fe20000010806 */
[----:B------:R-:W-:Y:S01]  /*19930*/  FMNMX.FTZ R11, R161, R11, !PT ;  /* 0x0000000ba10b7209 */ /* 0x000fe20007810000 */
[----:B------:R-:W-:Y:S01]  /*19940*/  FFMA.FTZ R6, R163, R5, -R6 ;  /* 0x00000005a3067223 */ /* 0x000fe20000010806 */
[----:B------:R-:W-:Y:S01]  /*19950*/  MUFU.EX2 R169, R169 ;  /* 0x000000a900a97308 */ /* 0x000fe20000000800 */
[----:B------:R-:W-:-:S02]  /*19960*/  LOP3.LUT P0, RZ, R16, 0x200000, RZ, 0xc0, !PT ;  /* 0x0020000010ff7812 */ /* 0x000fc4000780c0ff */
[----:B------:R-:W0:Y:S05]  /*19970*/  SHFL.BFLY PT, R21, R11, 0x2, 0x1f ;  /* 0x0c401f000b157f89 */ /* 0x000e2a00000e0000 */
        /* <DEDUP_REMOVED lines=11> */
[----:B------:R-:W-:-:S03]  /*19a30*/  FMUL.FTZ R164, R14, R5 ;  /* 0x000000050ea47220 */ /* 0x000fc60000410000 */
[----:B------:R-:W-:-:S03]  /*19a40*/  FSEL R11, R14, RZ, P1 ;  /* 0x000000ff0e0b7208 */ /* 0x000fc60000800000 */
[----:B------:R-:W-:Y:S01]  /*19a50*/  MUFU.EX2 R132, R132 ;  /* 0x0000008400847308 */ /* 0x000fe20000000800 */
[----:B------:R-:W-:Y:S01]  /*19a60*/  FSEL R164, R164, RZ, P1 ;  /* 0x000000ffa4a47208 */ /* 0x000fe20000800000 */
[----:B------:R-:W-:-:S04]  /*19a70*/  FADD.FTZ R0, -R11, R0 ;  /* 0x000000000b007221 */ /* 0x000fc80000010100 */
[-CC-:B------:R-:W-:Y:S01]  /*19a80*/  FFMA.FTZ R20, R20, R5.reuse, -R164.reuse ;  /* 0x0000000514147223 */ /* 0x180fe200000108a4 */
[-CC-:B------:R-:W-:Y:S01]  /*19a90*/  FFMA.FTZ R15, R15, R5.reuse, -R164.reuse ;  /* 0x000000050f0f7223 */ /* 0x180fe200000108a4 */
[-C--:B------:R-:W-:Y:S01]  /*19aa0*/  FMUL.FTZ R0, R0, R5.reuse ;  /* 0x0000000500007220 */ /* 0x080fe20000410000 */
        /* <DEDUP_REMOVED lines=27> */
[----:B------:R-:W-:-:S02]  /*19c60*/  FFMA.FTZ R161, R161, R5, -R164 ;  /* 0x00000005a1a17223 */ /* 0x000fc400000108a4 */
[----:B------:R-:W-:-:S03]  /*19c70*/  FADD.FTZ R0, R128, R0 ;  /* 0x0000000080007221 */ /* 0x000fc60000010000 */
[----:B------:R-:W1:Y:S01]  /*19c80*/  MUFU.EX2 R120, R120 ;  /* 0x0000007800787308 */ /* 0x000e620000000800 */
[----:B--2---:R-:W-:Y:S01]  /*19c90*/  FFMA.FTZ R7, R6, R7, R20 ;  /* 0x0000000706077223 */ /* 0x004fe20000010014 */
        /* <DEDUP_REMOVED lines=81> */
.L_x_5054:
[----:B------:R-:W-:Y:S01]  /*1a1b0*/  ISETP.GT.AND P1, PT, R4, R228, PT ;  /* 0x000000e40400720c */ /* 0x000fe20003f24270 */
[----:B------:R-:W-:Y:S01]  /*1a1c0*/  VIADD R13, R13, 0x30860 ;  /* 0x000308600d0d7836 */ /* 0x000fe20000000000 */
[----:B------:R-:W-:Y:S01]  /*1a1d0*/  F2FP.F16.F32.PACK_AB R188, R188, R169 ;  /* 0x000000a9bcbc723e */ /* 0x000fe200000000ff */
[----:B------:R-:W-:Y:S01]  /*1a1e0*/  IMAD.MOV.U32 R0, RZ, RZ, R14 ;  /* 0x000000ffff007224 */ /* 0x000fe200078e000e */
[----:B------:R-:W-:Y:S01]  /*1a1f0*/  F2FP.F16.F32.PACK_AB R189, R15, R20 ;  /* 0x000000140fbd723e */ /* 0x000fe200000000ff */
[----:B------:R-:W-:Y:S01]  /*1a200*/  IMAD.MOV.U32 R3, RZ, RZ, R10 ;  /* 0x000000ffff037224 */ /* 0x000fe200078e000a */
[----:B------:R-:W-:Y:S01]  /*1a210*/  PRMT R13, R204, 0x654, R13 ;  /* 0x00000654cc0d7816 */ /* 0x000fe2000000000d */
[----:B------:R-:W-:Y:S01]  /*1a220*/  IMAD.MOV.U32 R198, RZ, RZ, R12 ;  /* 0x000000ffffc67224 */ /* 0x000fe200078e000c */
[----:B------:R-:W-:Y:S01]  /*1a230*/  F2FP.F16.F32.PACK_AB R190, R129, R128 ;  /* 0x0000008081be723e */ /* 0x000fe200000000ff */
[----:B------:R-:W-:Y:S01]  /*1a240*/  IMAD.MOV.U32 R193, RZ, RZ, R9 ;  /* 0x000000ffffc17224 */ /* 0x000fe200078e0009 */
        /* <DEDUP_REMOVED lines=22> */
[----:B------:R-:W-:Y:S01]  /*1a3b0*/  IADD3 R4, R4, -0x1, RZ ;  /* 0xffffffff04047810 */ /* 0x000fe20007ffe0ff */
[----:B0-----:R-:W-:Y:S06]  /*1a3c0*/  @P1 BRA `(.L_x_5055) ;  /* 0xffffffc000cc1947 */ /* 0x001fec000383ffff */
[----:B------:R-:W-:Y:S05]  /*1a3d0*/  BSYNC B0 ;  /* 0x0000000000007941 */ /* 0x000fea0003800000 */
.L_x_5034:
[----:B------:R-:W-:Y:S01]  /*1a3e0*/  IMAD.MOV.U32 R0, RZ, RZ, R14 ;  /* 0x000000ffff007224 */ /* 0x000fe200078e000e */
[----:B------:R-:W-:Y:S01]  /*1a3f0*/  MOV R3, R10 ;  /* 0x0000000a00037202 */ /* 0x000fe20000000f00 */
[----:B------:R-:W-:Y:S02]  /*1a400*/  IMAD.MOV.U32 R193, RZ, RZ, R9 ;  /* 0x000000ffffc17224 */ /* 0x000fe400078e0009 */
[----:B------:R-:W-:-:S07]  /*1a410*/  IMAD.MOV.U32 R198, RZ, RZ, R12 ;  /* 0x000000ffffc67224 */ /* 0x000fce00078e000c */
.L_x_5033:
[----:B------:R-:W-:Y:S05]  /*1a420*/  BSYNC B1 ;  /* 0x0000000000017941 */ /* 0x000fea0003800000 */
.L_x_5032:
        /* <DEDUP_REMOVED lines=15> */
[----:B------:R-:W-:-:S04]  /*1a520*/  IMAD.IADD R10, R9, 0x1, R10 ;  /* 0x00000001090a7824 */ /* 0x000fc800078e020a */
[----:B------:R-:W-:Y:S02]  /*1a530*/  VIADD R9, R10, -UR4 ;  /* 0x800000040a097c36 */ /* 0x000fe40008000000 */
[----:B------:R-:W-:Y:S01]  /*1a540*/  @P1 LOP3.LUT R16, R16, 0x100000, RZ, 0xfc, !PT ;  /* 0x0010000010101812 */ /* 0x000fe200078efcff */
        /* <DEDUP_REMOVED lines=11> */
.L_x_5058:
[----:B------:R-:W-:-:S13]  /*1a600*/  ISETP.NE.AND P1, PT, R14, 0x1, PT ;  /* 0x000000010e00780c */ /* 0x000fda0003f25270 */
[----:B------:R-:W0:Y:S02]  /*1a610*/  @P1 LDC.64 R12, c[0x0][0x9e8] ;  /* 0x00027a00ff0c1b82 */ /* 0x000e240000000a00 */
[----:B0-----:R-:W-:-:S05]  /*1a620*/  @P1 IMAD.HI.U32 R12, R10, R12, RZ ;  /* 0x0000000c0a0c1227 */ /* 0x001fca00078e00ff */
[----:B------:R-:W-:-:S07]  /*1a630*/  @P1 SHF.R.U32.HI R10, RZ, R13, R12 ;  /* 0x0000000dff0a1219 */ /* 0x000fce000001160c */
.L_x_5059:
[----:B------:R-:W-:Y:S05]  /*1a640*/  BSYNC B0 ;  /* 0x0000000000007941 */ /* 0x000fea0003800000 */
.L_x_5057:
[----:B------:R-:W-:-:S05]  /*1a650*/  IMAD R10, R10, R14, RZ ;  /* 0x0000000e0a0a7224 */ /* 0x000fca00078e02ff */
[----:B------:R-:W-:-:S07]  /*1a660*/  VIMNMX R9, R9, R10, !PT ;  /* 0x0000000a09097248 */ /* 0x000fce0007fe0100 */
.L_x_5056:
[----:B------:R-:W2:Y:S01]  /*1a670*/  LDL R12, [R1+0x44] ;  /* 0x00004400010c7983 */ /* 0x000ea20000100800 */
[----:B------:R-:W-:Y:S01]  /*1a680*/  IADD3 R9, R9, 0x5f, RZ ;  /* 0x0000005f09097810 */ /* 0x000fe20007ffe0ff */
[----:B------:R-:W-:Y:S04]  /*1a690*/  BSSY B0, `(.L_x_5060) ;  /* 0x00002a1000007945 */ /* 0x000fe80003800000 */
[----:B------:R-:W-:-:S05]  /*1a6a0*/  IMAD.HI R9, R9, 0x2aaaaaab, RZ ;  /* 0x2aaaaaab09097827 */ /* 0x000fca00078e02ff */
[----:B------:R-:W-:-:S04]  /*1a6b0*/  SHF.R.U32.HI R10, RZ, 0x1f, R9 ;  /* 0x0000001fff0a7819 */ /* 0x000fc80000011609 */
[----:B------:R-:W-:-:S04]  /*1a6c0*/  LEA.HI.SX32 R10, R9, R10, 0x1c ;  /* 0x0000000a090a7211 */ /* 0x000fc800078fe2ff */
[----:B--2---:R-:W-:-:S04]  /*1a6d0*/  VIMNMX R228, R12, R10, !PT ;  /* 0x0000000a0ce47248 */ /* 0x004fc80007fe0100 */
[----:B------:R-:W-:-:S13]  /*1a6e0*/  ISETP.GE.AND P1, PT, R4, R228, PT ;  /* 0x000000e40400720c */ /* 0x000fda0003f26270 */
[----:B------:R-:W-:Y:S05]  /*1a6f0*/  @!P1 BRA `(.L_x_5061) ;  /* 0x0000002800689947 */ /* 0x000fea0003800000 */
[----:B------:R-:W-:Y:S01]  /*1a700*/  BSSY B1, `(.L_x_5062) ;  /* 0x0000298000017945 */ /* 0x000fe20003800000 */
[----:B------:R-:W-:Y:S02]  /*1a710*/  IMAD.MOV.U32 R12, RZ, RZ, R4 ;  /* 0x000000ffff0c7224 */ /* 0x000fe400078e0004 */
[----:B------:R-:W-:Y:S02]  /*1a720*/  IMAD.MOV.U32 R9, RZ, RZ, R0 ;  /* 0x000000ffff097224 */ /* 0x000fe400078e0000 */
[----:B------:R-:W-:Y:S02]  /*1a730*/  IMAD.MOV.U32 R10, RZ, RZ, R3 ;  /* 0x000000ffff0a7224 */ /* 0x000fe400078e0003 */
[----:B------:R-:W-:Y:S02]  /*1a740*/  IMAD.MOV.U32 R4, RZ, RZ, R198 ;  /* 0x000000ffff047224 */ /* 0x000fe400078e00c6 */
[----:B------:R-:W-:-:S07]  /*1a750*/  IMAD.MOV.U32 R13, RZ, RZ, R193 ;  /* 0x000000ffff0d7224 */ /* 0x000fce00078e00c1 */
.L_x_5075:
[----:B------:R-:W-:-:S04]  /*1a760*/  ISETP.NE.AND P1, PT, R13, 0x1, PT ;  /* 0x000000010d00780c */ /* 0x000fc80003f25270 */
[----:B------:R-:W-:-:S04]  /*1a770*/  SEL R198, RZ, 0x1, P1 ;  /* 0x00000001ffc67807 */ /* 0x000fc80000800000 */
[----:B------:R-:W-:Y:S01]  /*1a780*/  LOP3.LUT R198, R4, R198, RZ, 0x3c, !PT ;  /* 0x000000c604c67212 */ /* 0x000fe200078e3cff */
[----:B------:R-:W-:Y:S06]  /*1a790*/  @!P0 BRA `(.L_x_5063) ;  /* 0x0000000000048947 */ /* 0x000fec0003800000 */
[----:B------:R-:W-:Y:S01]  /*1a7a0*/  BPT.TRAP 0x1 ;  /* 0x000000040000795c */ /* 0x000fe20000300000 */
.L_x_5063:
        /* <DEDUP_REMOVED lines=8> */
.L_x_5064:
[----:B------:R-:W-:Y:S01]  /*1a830*/  IMAD R126, R193, 0x900, R218 ;  /* 0x00000900c17e7824 */ /* 0x000fe200078e02da */
[----:B------:R-:W-:Y:S03]  /*1a840*/  BSSY B2, `(.L_x_5065) ;  /* 0x0000006000027945 */ /* 0x000fe60003800000 */
[C---:B------:R-:W-:Y:S02]  /*1a850*/  VIADD R122, R126.reuse, 0x2 ;  /* 0x000000027e7a7836 */ /* 0x040fe40000000000 */
[----:B------:R-:W-:Y:S01]  /*1a860*/  VIADD R124, R126, 0x4 ;  /* 0x000000047e7c7836 */ /* 0x000fe20000000000 */
[----:B-1----:R-:W-:Y:S06]  /*1a870*/  @P1 BRA `(.L_x_5066) ;  /* 0x0000000000081947 */ /* 0x002fec0003800000 */
[----:B------:R-:W1:Y:S02]  /*1a880*/  SYNCS.PHASECHK.TRANS64.TRYWAIT P1, [R0+URZ+0x30830], R3 ;  /* 0x03083003000075a7 */ /* 0x000e64000802017f */
[----:B-1----:R-:W-:Y:S05]  /*1a890*/  @!P1 BRA `(.L_x_5067) ;  /* 0x0000014800709947 */ /* 0x002fea0003800000 */
.L_x_5066:
[----:B------:R-:W-:Y:S05]  /*1a8a0*/  BSYNC B2 ;  /* 0x0000000000027941 */ /* 0x000fea0003800000 */
.L_x_5065:
        /* <DEDUP_REMOVED lines=9> */
[----:B------:R-:W-:Y:S01]  /*1a940*/  IMAD.MOV.U32 R123, RZ, RZ, 0x40000040 ;  /* 0x40000040ff7b7424 */ /* 0x000fe200078e00ff */
[----:B------:R-:W-:Y:S01]  /*1a950*/  IADD3 R120, R126, 0x6, RZ ;  /* 0x000000067e787810 */ /* 0x000fe20007ffe0ff */
        /* <DEDUP_REMOVED lines=22> */
[C---:B------:R-:W-:Y:S01]  /*1aac0*/  VIADD R124, R126.reuse, 0x604 ;  /* 0x000006047e7c7836 */ /* 0x040fe20000000000 */
[----:B------:R-:W-:Y:S01]  /*1aad0*/  R2UR UR51, R121 ;  /* 0x00000000793372ca */ /* 0x000fe200000e0000 */
[----:B------:R-:W-:Y:S01]  /*1aae0*/  VIADD R126, R126, 0x606 ;  /* 0x000006067e7e7836 */ /* 0x000fe20000000000 */
[----:B------:R-:W-:Y:S01]  /*1aaf0*/  MOV R125, 0x40000040 ;  /* 0x40000040007d7802 */ /* 0x000fe20000000f00 */
[-C--:B------:R-:W-:Y:S01]  /*1ab00*/  FMUL.FTZ R36, R36, R11.reuse ;  /* 0x0000000b24247220 */ /* 0x080fe20000410000 */
[----:B------:R-:W-:Y:S01]  /*1ab10*/  MOV R127, 0x40000040 ;  /* 0x40000040007f7802 */ /* 0x000fe20000000f00 */
        /* <DEDUP_REMOVED lines=196> */
.L_x_5068:
[----:B------:R-:W-:Y:S01]  /*1b760*/  SHF.L.U32 R3, R4, 0x1f, RZ ;  /* 0x0000001f04037819 */ /* 0x000fe200000006ff */
[----:B------:R-:W-:-:S04]  /*1b770*/  IMAD R20, R13, 0x8, R2 ;  /* 0x000000080d147824 */ /* 0x000fc800078e0202 */
[----:B------:R0:W1:Y:S01]  /*1b780*/  SYNCS.PHASECHK.TRANS64.TRYWAIT P1, [R20+URZ+0x30850], R3 ;  /* 0x03085003140075a7 */ /* 0x000062000802017f */
[----:B------:R-:W-:Y:S05]  /*1b790*/  @!P0 BRA `(.L_x_5069) ;  /* 0x0000000000048947 */ /* 0x000fea0003800000 */
[----:B------:R-:W-:Y:S01]  /*1b7a0*/  BPT.TRAP 0x1 ;  /* 0x000000040000795c */ /* 0x000fe20000300000 */
.L_x_5069:
[----:B------:R-:W-:Y:S04]  /*1b7b0*/  BSSY B2, `(.L_x_5070) ;  /* 0x0000004000027945 */ /* 0x000fe80003800000 */
[----:B-1----:R-:W-:Y:S05]  /*1b7c0*/  @P1 BRA `(.L_x_5071) ;  /* 0x0000000000081947 */ /* 0x002fea0003800000 */
[----:B------:R-:W1:Y:S02]  /*1b7d0*/  SYNCS.PHASECHK.TRANS64.TRYWAIT P1, [R20+URZ+0x30850], R3 ;  /* 0x03085003140075a7 */ /* 0x000e64000802017f */
[----:B-1----:R-:W-:Y:S05]  /*1b7e0*/  @!P1 BRA `(.L_x_5072) ;  /* 0x0000013800b09947 */ /* 0x002fea0003800000 */
.L_x_5071:
[----:B------:R-:W-:Y:S05]  /*1b7f0*/  BSYNC B2 ;  /* 0x0000000000027941 */ /* 0x000fea0003800000 */
.L_x_5070:
        /* <DEDUP_REMOVED lines=48> */
.L_x_5073:
        /* <DEDUP_REMOVED lines=210> */
[----:B0-----:R-:W-:Y:S01]  /*1c820*/  FFMA.FTZ R8, R11, R8, R9 ;  /* 0x000000080b087223 */ /* 0x001fe20000010009 */
[-CC-:B------:R-:W-:Y:S01]  /*1c830*/  FFMA.FTZ R157, R157, R5.reuse, -R152.reuse ;  /* 0x000000059d9d7223 */ /* 0x180fe20000010898 */
[-CC-:B------:R-:W-:Y:S01]  /*1c840*/  FFMA.FTZ R158, R158, R5.reuse, -R152.reuse ;  /* 0x000000059e9e7223 */ /* 0x180fe20000010898 */
[-CC-:B------:R-:W-:Y:S01]  /*1c850*/  FFMA.FTZ R159, R159, R5.reuse, -R152.reuse ;  /* 0x000000059f9f7223 */ /* 0x180fe20000010898 */
[----:B------:R-:W-:-:S03]  /*1c860*/  FFMA.FTZ R171, R160, R5, -R152 ;  /* 0x00000005a0ab7223 */ /* 0x000fc60000010898 */
        /* <DEDUP_REMOVED lines=95> */
.L_x_5074:
[----:B------:R-:W-:Y:S01]  /*1ce60*/  ISETP.GT.AND P1, PT, R12, R228, PT ;  /* 0x000000e40c00720c */ /* 0x000fe20003f24270 */
[----:B------:R-:W-:Y:S01]  /*1ce70*/  VIADD R20, R20, 0x30860 ;  /* 0x0003086014147836 */ /* 0x000fe20000000000 */
[----:B------:R-:W-:Y:S01]  /*1ce80*/  F2FP.F16.F32.PACK_AB R188, R161, R9 ;  /* 0x00000009a1bc723e */ /* 0x000fe200000000ff */
[----:B------:R-:W-:Y:S01]  /*1ce90*/  VIADD R12, R12, 0xffffffff ;  /* 0xffffffff0c0c7836 */ /* 0x000fe20000000000 */
        /* <DEDUP_REMOVED lines=29> */
[----:B0-----:R-:W-:Y:S06]  /*1d070*/  @P1 BRA `(.L_x_5075) ;  /* 0xffffffd400b81947 */ /* 0x001fec000383ffff */
[----:B------:R-:W-:Y:S05]  /*1d080*/  BSYNC B1 ;  /* 0x0000000000017941 */ /* 0x000fea0003800000 */
.L_x_5062:
[----:B------:R-:W-:-:S07]  /*1d090*/  IMAD.MOV.U32 R4, RZ, RZ, R12 ;  /* 0x000000ffff047224 */ /* 0x000fce00078e000c */
.L_x_5061:
[----:B------:R-:W-:Y:S05]  /*1d0a0*/  BSYNC B0 ;  /* 0x0000000000007941 */ /* 0x000fea0003800000 */
.L_x_5060:
        /* <DEDUP_REMOVED lines=8> */
.L_x_5098:
[----:B------:R-:W-:-:S04]  /*1d130*/  ISETP.NE.AND P1, PT, R13, 0x1, PT ;  /* 0x000000010d00780c */ /* 0x000fc80003f25270 */
[----:B------:R-:W-:-:S04]  /*1d140*/  SEL R198, RZ, 0x1, P1 ;  /* 0x00000001ffc67807 */ /* 0x000fc80000800000 */
[----:B------:R-:W-:Y:S01]  /*1d150*/  LOP3.LUT R198, R10, R198, RZ, 0x3c, !PT ;  /* 0x000000c60ac67212 */ /* 0x000fe200078e3cff */
[----:B------:R-:W-:Y:S06]  /*1d160*/  @!P0 BRA `(.L_x_5078) ;  /* 0x0000000000048947 */ /* 0x000fec0003800000 */
[----:B------:R-:W-:Y:S01]  /*1d170*/  BPT.TRAP 0x1 ;  /* 0x000000040000795c */ /* 0x000fe20000300000 */
.L_x_5078:
        /* <DEDUP_REMOVED lines=8> */
.L_x_5079:
[----:B------:R-:W-:Y:S01]  /*1d200*/  IMAD R126, R193, 0x900, R218 ;  /* 0x00000900c17e7824 */ /* 0x000fe200078e02da */
[----:B------:R-:W-:Y:S03]  /*1d210*/  BSSY B1, `(.L_x_5080) ;  /* 0x0000006000017945 */ /* 0x000fe60003800000 */
[C---:B------:R-:W-:Y:S01]  /*1d220*/  VIADD R122, R126.reuse, 0x2 ;  /* 0x000000027e7a7836 */ /* 0x040fe20000000000 */
[----:B------:R-:W-:Y:S01]  /*1d230*/  IADD3 R124, R126, 0x4, RZ ;  /* 0x000000047e7c7810 */ /* 0x000fe20007ffe0ff */
[----:B-1----:R-:W-:Y:S06]  /*1d240*/  @P1 BRA `(.L_x_5081) ;  /* 0x0000000000081947 */ /* 0x002fec0003800000 */
[----:B------:R-:W1:Y:S02]  /*1d250*/  SYNCS.PHASECHK.TRANS64.TRYWAIT P1, [R0+URZ+0x30830], R3 ;  /* 0x03083003000075a7 */ /* 0x000e64000802017f */
[----:B-1----:R-:W-:Y:S05]  /*1d260*/  @!P1 BRA `(.L_x_5082) ;  /* 0x0000012000249947 */ /* 0x002fea0003800000 */
.L_x_5081:
[----:B------:R-:W-:Y:S05]  /*1d270*/  BSYNC B1 ;  /* 0x0000000000017941 */ /* 0x000fea0003800000 */
.L_x_5080:
[----:B------:R-:W2:Y:S01]  /*1d280*/  LDL.64 R128, [R1+0x28] ;  /* 0x0000280001807983 */ /* 0x000ea20000100a00 */
[----:B------:R-:W-:Y:S01]  /*1d290*/  IMAD.MOV.U32 R120, RZ, RZ, R126 ;  /* 0x000000ffff787224 */ /* 0x000fe200078e007e */
[----:B------:R-:W-:Y:S01]  /*1d2a0*/  MOV R213, UR50 ;  /* 0x0000003200d57c02 */ /* 0x000fe20008000f00 */
[----:B------:R-:W-:Y:S01]  /*1d2b0*/  IMAD.MOV.U32 R121, RZ, RZ, 0x40000040 ;  /* 0x40000040ff797424 */ /* 0x000fe200078e00ff */
[----:B------:R-:W-:Y:S01]  /*1d2c0*/  MOV R209, UR46 ;  /* 0x0000002e00d17c02 */ /* 0x000fe20008000f00 */
[----:B------:R-:W-:Y:S01]  /*1d2d0*/  IMAD.MOV.U32 R123, RZ, RZ, 0x40000040 ;  /* 0x40000040ff7b7424 */ /* 0x000fe200078e00ff */
[----:B------:R-:W-:Y:S01]  /*1d2e0*/  R2UR UR50, R120 ;  /* 0x00000000783272ca */ /* 0x000fe200000e0000 */
[----:B------:R-:W-:Y:S01]  /*1d2f0*/  VIADD R120, R126, 0x6 ;  /* 0x000000067e787836 */ /* 0x000fe20000000000 */
[----:B------:R-:W-:Y:S01]  /*1d300*/  R2UR UR46, R122 ;  /* 0x000000007a2e72ca */ /* 0x000fe200000e0000 */
[----:B------:R-:W-:Y:S01]  /*1d310*/  IMAD.MOV.U32 R122, RZ, RZ, R124 ;  /* 0x000000ffff7a7224 */ /* 0x000fe200078e007c */
[----:B------:R-:W-:Y:S01]  /*1d320*/  IADD3 R124, R126, 0x300, RZ ;  /* 0x000003007e7c7810 */ /* 0x000fe20007ffe0ff */
[----:B------:R-:W-:Y:S01]  /*1d330*/  IMAD.MOV.U32 R125, RZ, RZ, 0x40000040 ;  /* 0x40000040ff7d7424 */ /* 0x000fe200078e00ff */
[----:B------:R-:W-:Y:S01]  /*1d340*/  MOV R21, UR42 ;  /* 0x0000002a00157c02 */ /* 0x000fe20008000f00 */
[----:B------:R-:W-:Y:S01]  /*1d350*/  IMAD.MOV.U32 R127, RZ, RZ, 0x40000040 ;  /* 0x40000040ff7f7424 */ /* 0x000fe200078e00ff */
        /* <DEDUP_REMOVED lines=17> */
[----:B------:R-:W-:Y:S01]  /*1d470*/  VIADD R120, R126, 0x600 ;  /* 0x000006007e787836 */ /* 0x000fe20000000000 */
[----:B------:R-:W-:Y:S01]  /*1d480*/  R2UR UR22, R124 ;  /* 0x000000007c1672ca */ /* 0x000fe200000e0000 */
[C---:B------:R-:W-:Y:S01]  /*1d490*/  VIADD R124, R126.reuse, 0x604 ;  /* 0x000006047e7c7836 */ /* 0x040fe20000000000 */
[----:B------:R-:W-:Y:S01]  /*1d4a0*/  R2UR UR51, R121 ;  /* 0x00000000793372ca */ /* 0x000fe200000e0000 */
[-C--:B------:R-:W-:Y:S01]  /*1d4b0*/  FMUL.FTZ R33, R33, R11.reuse ;  /* 0x0000000b21217220 */ /* 0x080fe20000410000 */
[C---:B------:R-:W-:Y:S01]  /*1d4c0*/  IADD3 R122, R126.reuse, 0x602, RZ ;  /* 0x000006027e7a7810 */ /* 0x040fe20007ffe0ff */
[----:B------:R-:W-:Y:S01]  /*1d4d0*/  VIADD R126, R126, 0x606 ;  /* 0x000006067e7e7836 */ /* 0x000fe20000000000 */
        /* <DEDUP_REMOVED lines=197> */
.L_x_5083:
[----:B------:R-:W-:Y:S01]  /*1e130*/  SHF.L.U32 R3, R10, 0x1f, RZ ;  /* 0x0000001f0a037819 */ /* 0x000fe200000006ff */
[----:B------:R-:W-:-:S04]  /*1e140*/  IMAD R20, R13, 0x8, R2 ;  /* 0x000000080d147824 */ /* 0x000fc800078e0202 */
[----:B------:R0:W1:Y:S01]  /*1e150*/  SYNCS.PHASECHK.TRANS64.TRYWAIT P1, [R20+URZ+0x30850], R3 ;  /* 0x03085003140075a7 */ /* 0x000062000802017f */
[----:B------:R-:W-:Y:S05]  /*1e160*/  @!P0 BRA `(.L_x_5084) ;  /* 0x0000000000048947 */ /* 0x000fea0003800000 */
[----:B------:R-:W-:Y:S01]  /*1e170*/  BPT.TRAP 0x1 ;  /* 0x000000040000795c */ /* 0x000fe20000300000 */
.L_x_5084:
[----:B------:R-:W-:Y:S04]  /*1e180*/  BSSY B1, `(.L_x_5085) ;  /* 0x0000004000017945 */ /* 0x000fe80003800000 */
[----:B-1----:R-:W-:Y:S05]  /*1e190*/  @P1 BRA `(.L_x_5086) ;  /* 0x0000000000081947 */ /* 0x002fea0003800000 */
[----:B------:R-:W1:Y:S02]  /*1e1a0*/  SYNCS.PHASECHK.TRANS64.TRYWAIT P1, [R20+URZ+0x30850], R3 ;  /* 0x03085003140075a7 */ /* 0x000e64000802017f */
[----:B-1----:R-:W-:Y:S05]  /*1e1b0*/  @!P1 BRA `(.L_x_5087) ;  /* 0x0000011000649947 */ /* 0x002fea0003800000 */
.L_x_5086:
[----:B------:R-:W-:Y:S05]  /*1e1c0*/  BSYNC B1 ;  /* 0x0000000000017941 */ /* 0x000fea0003800000 */
.L_x_5085:
[----:B01----:R-:W-:Y:S01]  /*1e1d0*/  VIADD R3, R2, 0x400 ;  /* 0x0000040002037836 */ /* 0x003fe20000000000 */
[----:B------:R-:W-:Y:S01]  /*1e1e0*/  MOV R11, 0x40000040 ;  /* 0x40000040000b7802 */ /* 0x000fe20000000f00 */
[----:B------:R-:W-:Y:S01]  /*1e1f0*/  WARPGROUP.ARRIVE ;  /* 0x00000000000079c5 */ /* 0x000fe20000000000 */
[----:B------:R-:W-:Y:S02]  /*1e200*/  IMAD.MOV.U32 R15, RZ, RZ, 0x40000040 ;  /* 0x40000040ff0f7424 */ /* 0x000fe400078e00ff */
        /* <DEDUP_REMOVED lines=24> */
[C---:B------:R-:W-:Y:S01]  /*1e390*/  VIADD R14, R10.reuse, 0x200 ;  /* 0x000002000a0e7836 */ /* 0x040fe20000000000 */
[----:B------:R-:W-:Y:S01]  /*1e3a0*/  R2UR UR7, R15 ;  /* 0x000000000f0772ca */ /* 0x000fe200000e0000 */
[----:B------:R-:W-:Y:S02]  /*1e3b0*/  IMAD.MOV.U32 R15, RZ, RZ, 0x40000040 ;  /* 0x40000040ff0f7424 */ /* 0x000fe400078e00ff */
        /* <DEDUP_REMOVED lines=17> */
.L_x_5088:
[----:B------:R-:W2:Y:S01]  /*1e4d0*/  LDL R10, [R1+0x38] ;  /* 0x00003800010a7983 */ /* 0x000ea20000100800 */
[----:B------:R-:W0:Y:S03]  /*1e4e0*/  LDC R5, c[0x0][0x448] ;  /* 0x00011200ff057b82 */ /* 0x000e260000000800 */
[----:B------:R-:W2:Y:S05]  /*1e4f0*/  LDL R3, [R1+0x40] ;  /* 0x0000400001037983 */ /* 0x000eaa0000100800 */
[----:B------:R-:W1:Y:S01]  /*1e500*/  LDC R169, c[0x0][0x9e4] ;  /* 0x00027900ffa97b82 */ /* 0x000e620000000800 */
[----:B0-----:R-:W-:-:S13]  /*1e510*/  ISETP.NE.AND P1, PT, R5, 0x1, PT ;  /* 0x000000010500780c */ /* 0x001fda0003f25270 */
[----:B------:R-:W0:Y:S08]  /*1e520*/  @P1 LDC R6, c[0x0][0x44c] ;  /* 0x00011300ff061b82 */ /* 0x000e300000000800 */
[----:B------:R-:W3:Y:S01]  /*1e530*/  @P1 LDC R5, c[0x0][0x450] ;  /* 0x00011400ff051b82 */ /* 0x000ee20000000800 */
        /* <DEDUP_REMOVED lines=26> */
[----:B------:R-:W-:Y:S01]  /*1e6e0*/  IADD3 R0, R0, 0x30840, RZ ;  /* 0x0003084000007810 */ /* 0x000fe20007ffe0ff */
[----:B------:R-:W4:Y:S01]  /*1e6f0*/  MUFU.TANH R11, R11 ;  /* 0x0000000b000b7308 */ /* 0x000f220000002400 */
[----:B------:R-:W-:-:S02]  /*1e700*/  FMUL.FTZ R166, R166, UR39 ;  /* 0x00000027a6a67c20 */ /* 0x000fc40008410000 */
[----:B------:R-:W-:-:S04]  /*1e710*/  PRMT R0, R204, 0x654, R0 ;  /* 0x00000654cc007816 */ /* 0x000fc80000000000 */
[----:B------:R5:W-:Y:S01]  /*1e720*/  SYNCS.ARRIVE.TRANS64.RED.A1T0 RZ, [R0+URZ], RZ ;  /* 0x000000ff00ff79a7 */ /* 0x000be2000810043f */
        /* <DEDUP_REMOVED lines=27> */
[----:B---3--:R-:W-:Y:S01]  /*1e8e0*/  @P1 SHF.R.U32.HI R3, RZ, R5, R6 ;  /* 0x00000005ff031219 */ /* 0x008fe20000011606 */
        /* <DEDUP_REMOVED lines=23> */
[----:B-1----:R-:W-:Y:S02]  /*1ea60*/  ISETP.GE.AND P1, PT, R169, 0x1, PT ;  /* 0x00000001a900780c */ /* 0x002fe40003f26270 */
[----:B------:R-:W-:Y:S01]  /*1ea70*/  IADD3 R165, -R227, 0x1, R162 ;  /* 0x00000001e3a57810 */ /* 0x000fe20007ffe1a2 */
[----:B------:R-:W1:Y:S03]  /*1ea80*/  MUFU.TANH R5, R5 ;  /* 0x0000000500057308 */ /* 0x000e660000002400 */
[----:B------:R-:W-:-:S05]  /*1ea90*/  IADD3 R165, -R199, R165, R200 ;  /* 0x000000a5c7a57210 */ /* 0x000fca0007ffe1c8 */
[----:B------:R-:W2:Y:S08]  /*1eaa0*/  MUFU.TANH R10, R10 ;  /* 0x0000000a000a7308 */ /* 0x000eb00000002400 */
        /* <DEDUP_REMOVED lines=19> */
[----:B------:R-:W-:-:S07]  /*1ebe0*/  IMAD.IADD R159, R162, 0x1, -R227 ;  /* 0x00000001a29f7824 */ /* 0x000fce00078e0ae3 */
[----:B-----5:R5:W1:Y:S02]  /*1ebf0*/  MUFU.TANH R0, R166 ;  /* 0x000000a600007308 */ /* 0x020a640000002400 */
[C---:B-----5:R-:W-:Y:S02]  /*1ec00*/  VIADD R166, R165.reuse, UR55 ;  /* 0x00000037a5a67c36 */ /* 0x060fe40008000000 */
[----:B------:R-:W-:Y:S02]  /*1ec10*/  VIADD R165, R165, UR38 ;  /* 0x00000026a5a57c36 */ /* 0x000fe40008000000 */
[--C-:B0-----:R-:W-:Y:S02]  /*1ec20*/  IMAD.IADD R164, R166, 0x1, R126.reuse ;  /* 0x00000001a6a47824 */ /* 0x101fe400078e027e */
[----:B------:R-:W-:Y:S01]  /*1ec30*/  IMAD.IADD R163, R165, 0x1, R126 ;  /* 0x00000001a5a37824 */ /* 0x000fe200078e027e */
[----:B--234-:R-:W-:Y:S06]  /*1ec40*/  @!P1 BRA `(.L_x_5089) ;  /* 0x0000000000549947 */ /* 0x01cfec0003800000 */
[----:B------:R-:W-:Y:S01]  /*1ec50*/  IADD3 R167, -R199, R200, R126 ;  /* 0x000000c8c7a77210 */ /* 0x000fe20007ffe17e */
[----:B------:R-:W-:Y:S03]  /*1ec60*/  BSSY B1, `(.L_x_5090) ;  /* 0x0000010000017945 */ /* 0x000fe60003800000 */
[----:B------:R-:W-:-:S13]  /*1ec70*/  ISETP.GT.AND P1, PT, R167, -0x1, PT ;  /* 0xffffffffa700780c */ /* 0x000fda0003f24270 */
[----:B------:R-:W-:Y:S05]  /*1ec80*/  @P1 BRA `(.L_x_5091) ;  /* 0x0000000000201947 */ /* 0x000fea0003800000 */
[----:B------:R-:W-:Y:S02]  /*1ec90*/  MOV R168, UR46 ;  /* 0x0000002e00a87c02 */ /* 0x000fe40008000f00 */
[----:B------:R-:W-:Y:S02]  /*1eca0*/  LOP3.LUT R167, RZ, R167, RZ, 0x33, !PT ;  /* 0x000000a7ffa77212 */ /* 0x000fe400078e33ff */
[----:B------:R-:W-:-:S13]  /*1ecb0*/  ISETP.NE.AND P1, PT, R168, 0x1, PT ;  /* 0x00000001a800780c */ /* 0x000fda0003f25270 */
[----:B------:R-:W0:Y:S02]  /*1ecc0*/  @P1 LDC.64 R126, c[0x0][0x9e8] ;  /* 0x00027a00ff7e1b82 */ /* 0x000e240000000a00 */
[----:B0-----:R-:W-:-:S05]  /*1ecd0*/  @P1 IMAD.HI.U32 R126, R167, R126, RZ ;  /* 0x0000007ea77e1227 */ /* 0x001fca00078e00ff */
[----:B------:R-:W-:-:S04]  /*1ece0*/  @P1 SHF.R.U32.HI R167, RZ, R127, R126 ;  /* 0x0000007fffa71219 */ /* 0x000fc8000001167e */
[----:B------:R-:W-:Y:S01]  /*1ecf0*/  LOP3.LUT R167, RZ, R167, RZ, 0x33, !PT ;  /* 0x000000a7ffa77212 */ /* 0x000fe200078e33ff */
[----:B------:R-:W-:Y:S06]  /*1ed00*/  BRA `(.L_x_5092) ;  /* 0x0000000000147947 */ /* 0x000fec0003800000 */
.L_x_5091:
[----:B------:R-:W-:-:S05]  /*1ed10*/  IMAD.U32 R168, RZ, RZ, UR46 ;  /* 0x0000002effa87e24 */ /* 0x000fca000f8e00ff */
[----:B------:R-:W-:-:S13]  /*1ed20*/  ISETP.NE.AND P1, PT, R168, 0x1, PT ;  /* 0x00000001a800780c */ /* 0x000fda0003f25270 */
[----:B------:R-:W0:Y:S02]  /*1ed30*/  @P1 LDC.64 R126, c[0x0][0x9e8] ;  /* 0x00027a00ff7e1b82 */ /* 0x000e240000000a00 */
[----:B0-----:R-:W-:-:S05]  /*1ed40*/  @P1 IMAD.HI.U32 R126, R167, R126, RZ ;  /* 0x0000007ea77e1227 */ /* 0x001fca00078e00ff */
[----:B------:R-:W-:-:S07]  /*1ed50*/  @P1 SHF.R.U32.HI R167, RZ, R127, R126 ;  /* 0x0000007fffa71219 */ /* 0x000fce000001167e */
.L_x_5092:
[----:B------:R-:W-:Y:S05]  /*1ed60*/  BSYNC B1 ;  /* 0x0000000000017941 */ /* 0x000fea0003800000 */
.L_x_5090:
[----:B------:R-:W-:-:S05]  /*1ed70*/  IMAD R167, R167, R168, R159 ;  /* 0x000000a8a7a77224 */ /* 0x000fca00078e029f */
[----:B------:R-:W-:Y:S02]  /*1ed80*/  VIMNMX R163, R163, R167, !PT ;  /* 0x000000a7a3a37248 */ /* 0x000fe40007fe0100 */
[----:B------:R-:W-:-:S07]  /*1ed90*/  VIADDMNMX R164, R167, R168, R164, PT ;  /* 0x000000a8a7a47246 */ /* 0x000fce00038001a4 */
.L_x_5089:
        /* <DEDUP_REMOVED lines=12> */
[----:B------:R-:W-:Y:S01]  /*1ee60*/  ISETP.LT.OR P4, PT, R164, 0xa, P4 ;  /* 0x0000000aa400780c */ /* 0x000fe20002781670 */
[----:B0-----:R-:W-:-:S03]  /*1ee70*/  IMAD.IADD R166, R166, 0x1, R3 ;  /* 0x00000001a6a67824 */ /* 0x001fc600078e0203 */
[----:B------:R-:W-:Y:S01]  /*1ee80*/  FSEL R14, R14, -INF , !P4 ;  /* 0xff8000000e0e7808 */ /* 0x000fe20006000000 */
[----:B------:R-:W-:Y:S01]  /*1ee90*/  IMAD.IADD R165, R165, 0x1, R3 ;  /* 0x00000001a5a57824 */ /* 0x000fe200078e0203 */
        /* <DEDUP_REMOVED lines=135> */
.L_x_5095:
[----:B------:R-:W-:-:S05]  /*1f710*/  IMAD.U32 R5, RZ, RZ, UR46 ;  /* 0x0000002eff057e24 */ /* 0x000fca000f8e00ff */
[----:B------:R-:W-:-:S13]  /*1f720*/  ISETP.NE.AND P6, PT, R5, 0x1, PT ;  /* 0x000000010500780c */ /* 0x000fda0003fc5270 */
[----:B------:R-:W0:Y:S02]  /*1f730*/  @P6 LDC.64 R120, c[0x0][0x9e8] ;  /* 0x00027a00ff786b82 */ /* 0x000e240000000a00 */
[----:B0-----:R-:W-:-:S05]  /*1f740*/  @P6 IMAD.HI.U32 R120, R3, R120, RZ ;  /* 0x0000007803786227 */ /* 0x001fca00078e00ff */
[----:B------:R-:W-:-:S07]  /*1f750*/  @P6 SHF.R.U32.HI R3, RZ, R121, R120 ;  /* 0x00000079ff036219 */ /* 0x000fce0000011678 */
.L_x_5096:
[----:B------:R-:W-:Y:S05]  /*1f760*/  BSYNC B1 ;  /* 0x0000000000017941 */ /* 0x000fea0003800000 */
.L_x_5094:
[----:B------:R-:W-:-:S05]  /*1f770*/  IMAD R3, R3, R5, R159 ;  /* 0x0000000503037224 */ /* 0x000fca00078e029f */
[----:B------:R-:W-:Y:S02]  /*1f780*/  VIMNMX R165, R165, R3, !PT ;  /* 0x00000003a5a57248 */ /* 0x000fe40007fe0100 */
[----:B------:R-:W-:-:S07]  /*1f790*/  VIADDMNMX R166, R3, R5, R166, PT ;  /* 0x0000000503a67246 */ /* 0x000fce00038001a6 */
.L_x_5093:
        /* <DEDUP_REMOVED lines=60> */
[----:B------:R-:W-:Y:S02]  /*1fb60*/  ISETP.GT.AND P5, PT, R165, 0x11, !P5 ;  /* 0x00000011a500780c */ /* 0x000fe40006fa4270 */
[----:B------:R-:W-:Y:S02]  /*1fb70*/  ISETP.LT.OR P1, PT, R166, 0x39, P1 ;  /* 0x00000039a600780c */ /* 0x000fe40000f21670 */
[----:B------:R-:W-:Y:S02]  /*1fb80*/  FMNMX.FTZ R3, R153, R3, !PT ;  /* 0x0000000399037209 */ /* 0x000fe40007810000 */
[----:B------:R-:W-:Y:S02]  /*1fb90*/  FSEL R142, R142, -INF , !P1 ;  /* 0xff8000008e8e7808 */ /* 0x000fe40004800000 */
[----:B------:R-:W-:Y:S02]  /*1fba0*/  LOP3.LUT P1, RZ, R16, 0x100, RZ, 0xc0, !PT ;  /* 0x0000010010ff7812 */ /* 0x000fe4000782c0ff */
[----:B------:R-:W-:-:S02]  /*1fbb0*/  ISETP.LT.OR P5, PT, R166, 0x12, P5 ;  /* 0x00000012a600780c */ /* 0x000fc40002fa1670 */
[----:B------:R-:W-:Y:S02]  /*1fbc0*/  ISETP.GT.AND P1, PT, R165, 0x39, !P1 ;  /* 0x00000039a500780c */ /* 0x000fe40004f24270 */
[----:B------:R-:W-:Y:S02]  /*1fbd0*/  FMNMX.FTZ R3, R155, R3, !PT ;  /* 0x000000039b037209 */ /* 0x000fe40007810000 */
[----:B------:R-:W-:Y:S02]  /*1fbe0*/  ISETP.LT.OR P1, PT, R166, 0x3a, P1 ;  /* 0x0000003aa600780c */ /* 0x000fe40000f21670 */
[----:B------:R-:W-:Y:S02]  /*1fbf0*/  FSEL R123, R123, -INF , !P5 ;  /* 0xff8000007b7b7808 */ /* 0x000fe40006800000 */
[----:B------:R-:W-:Y:S02]  /*1fc00*/  FSEL R143, R143, -INF , !P1 ;  /* 0xff8000008f8f7808 */ /* 0x000fe40004800000 */
[----:B------:R-:W-:-:S02]  /*1fc10*/  LOP3.LUT P1, RZ, R16, 0x80, RZ, 0xc0, !PT ;  /* 0x0000008010ff7812 */ /* 0x000fc4000782c0ff */
[----:B------:R-:W-:Y:S02]  /*1fc20*/  LOP3.LUT P5, RZ, R16, 0x40, RZ, 0xc0, !PT ;  /* 0x0000004010ff7812 */ /* 0x000fe400078ac0ff */
[----:B------:R-:W-:Y:S02]  /*1fc30*/  FMNMX.FTZ R3, R156, R3, !PT ;  /* 0x000000039c037209 */ /* 0x000fe40007810000 */
[C---:B------:R-:W-:Y:S02]  /*1fc40*/  ISETP.GT.AND P3, PT, R165.reuse, 0x9, !P3 ;  /* 0x00000009a500780c */ /* 0x040fe40005f64270 */
[C---:B------:R-:W-:Y:S02]  /*1fc50*/  ISETP.GT.AND P4, PT, R165.reuse, 0x10, !P4 ;  /* 0x00000010a500780c */ /* 0x040fe40006784270 */
[C---:B------:R-:W-:Y:S02]  /*1fc60*/  ISETP.GT.AND P1, PT, R165.reuse, 0x40, !P1 ;  /* 0x00000040a500780c */ /* 0x040fe40004f24270 */
[----:B------:R-:W-:-:S02]  /*1fc70*/  ISETP.GT.AND P5, PT, R165, 0x41, !P5 ;  /* 0x00000041a500780c */ /* 0x000fc40006fa4270 */
[----:B------:R-:W-:Y:S02]  /*1fc80*/  FMNMX.FTZ R3, R157, R3, !PT ;  /* 0x000000039d037209 */ /* 0x000fe40007810000 */
[C---:B------:R-:W-:Y:S02]  /*1fc90*/  ISETP.LT.OR P3, PT, R166.reuse, 0xa, P3 ;  /* 0x0000000aa600780c */ /* 0x040fe40001f61670 */
[C---:B------:R-:W-:Y:S02]  /*1fca0*/  ISETP.LT.OR P4, PT, R166.reuse, 0x11, P4 ;  /* 0x00000011a600780c */ /* 0x040fe40002781670 */
[----:B------:R-:W-:Y:S02]  /*1fcb0*/  ISETP.LT.OR P1, PT, R166, 0x41, P1 ;  /* 0x00000041a600780c */ /* 0x000fe40000f21670 */
[----:B------:R-:W-:Y:S02]  /*1fcc0*/  FMNMX.FTZ R3, R160, R3, !PT ;  /* 0x00000003a0037209 */ /* 0x000fe40007810000 */
[----:B------:R-:W-:-:S02]  /*1fcd0*/  LOP3.LUT P0, RZ, R16, 0x1, RZ, 0xc0, !PT ;  /* 0x0000000110ff7812 */ /* 0x000fc4000780c0ff */
[----:B------:R-:W-:Y:S02]  /*1fce0*/  FSEL R21, R21, -INF , !P3 ;  /* 0xff80000015157808 */ /* 0x000fe40005800000 */
[----:B------:R-:W-:Y:S02]  /*1fcf0*/  FSEL R122, R122, -INF , !P4 ;  /* 0xff8000007a7a7808 */ /* 0x000fe40006000000 */
[----:B------:R-:W-:Y:S02]  /*1fd00*/  FSEL R147, R147, -INF , !P1 ;  /* 0xff80000093937808 */ /* 0x000fe40004800000 */
[C---:B------:R-:W-:Y:S02]  /*1fd10*/  LOP3.LUT P4, RZ, R16.reuse, 0x20, RZ, 0xc0, !PT ;  /* 0x0000002010ff7812 */ /* 0x040fe4000788c0ff */
[C---:B------:R-:W-:Y:S02]  /*1fd20*/  LOP3.LUT P6, RZ, R16.reuse, 0x10, RZ, 0xc0, !PT ;  /* 0x0000001010ff7812 */ /* 0x040fe400078cc0ff */
[----:B------:R-:W-:-:S02]  /*1fd30*/  LOP3.LUT P3, RZ, R16, 0x8, RZ, 0xc0, !PT ;  /* 0x0000000810ff7812 */ /* 0x000fc4000786c0ff */
[C---:B------:R-:W-:Y:S02]  /*1fd40*/  LOP3.LUT P2, RZ, R16.reuse, 0x4, RZ, 0xc0, !PT ;  /* 0x0000000410ff7812 */ /* 0x040fe4000784c0ff */
[C---:B------:R-:W-:Y:S02]  /*1fd50*/  LOP3.LUT P1, RZ, R16.reuse, 0x2, RZ, 0xc0, !PT ;  /* 0x0000000210ff7812 */ /* 0x040fe4000782c0ff */
[----:B------:R-:W-:Y:S02]  /*1fd60*/  FMNMX.FTZ R3, R161, R3, !PT ;  /* 0x00000003a1037209 */ /* 0x000fe40007810000 */
[----:B------:R-:W-:Y:S02]  /*1fd70*/  LOP3.LUT R16, R16, 0xff7fffff, RZ, 0xc0, !PT ;  /* 0xff7fffff10107812 */ /* 0x000fe400078ec0ff */
[----:B------:R-:W-:Y:S01]  /*1fd80*/  ISETP.GT.AND P0, PT, R165, RZ, !P0 ;  /* 0x000000ffa500720c */ /* 0x000fe20004704270 */
[----:B------:R-:W0:Y:S01]  /*1fd90*/  SHFL.BFLY PT, R5, R3, 0x2, 0x1f ;  /* 0x0c401f0003057f89 */ /* 0x000e2200000e0000 */
        /* <DEDUP_REMOVED lines=8> */
[----:B------:R-:W-:Y:S02]  /*1fe20*/  ISETP.GT.AND P4, PT, R165, 0x48, !P4 ;  /* 0x00000048a500780c */ /* 0x000fe40006784270 */
[----:B------:R-:W-:Y:S02]  /*1fe30*/  FMNMX.FTZ R121, R15, R121, !PT ;  /* 0x000000790f797209 */ /* 0x000fe40007810000 */
[----:B------:R-:W-:Y:S02]  /*1fe40*/  ISETP.LT.OR P4, PT, R166, 0x49, P4 ;  /* 0x00000049a600780c */ /* 0x000fe40002781670 */
[----:B------:R-:W-:Y:S02]  /*1fe50*/  @P5 LOP3.LUT R16, R16, 0x2, RZ, 0xfc, !PT ;  /* 0x0000000210105812 */ /* 0x000fe400078efcff */
[----:B------:R-:W-:-:S02]  /*1fe60*/  FMNMX.FTZ R121, R21, R121, !PT ;  /* 0x0000007915797209 */ /* 0x000fc40007810000 */
[----:B0-----:R-:W-:Y:S02]  /*1fe70*/  FMNMX.FTZ R3, R3, R5, !PT ;  /* 0x0000000503037209 */ /* 0x001fe40007810000 */
[----:B------:R-:W-:Y:S02]  /*1fe80*/  LOP3.LUT P5, RZ, R16, 0x800000, RZ, 0xc0, !PT ;  /* 0x0080000010ff7812 */ /* 0x000fe400078ac0ff */
[----:B------:R-:W-:Y:S01]  /*1fe90*/  FMNMX.FTZ R121, R122, R121, !PT ;  /* 0x000000797a797209 */ /* 0x000fe20007810000 */
[----:B------:R-:W0:Y:S01]  /*1fea0*/  SHFL.BFLY PT, R5, R3, 0x1, 0x1f ;  /* 0x0c201f0003057f89 */ /* 0x000e2200000e0000 */
[----:B------:R-:W-:Y:S02]  /*1feb0*/  ISETP.LT.OR P5, PT, R166, 0x42, P5 ;  /* 0x00000042a600780c */ /* 0x000fe40002fa1670 */
[----:B------:R-:W-:Y:S02]  /*1fec0*/  FMNMX.FTZ R121, R123, R121, !PT ;  /* 0x000000797b797209 */ /* 0x000fe40007810000 */
[----:B------:R-:W-:-:S02]  /*1fed0*/  LOP3.LUT R16, R16, 0xfffffff7, RZ, 0xc0, !PT ;  /* 0xfffffff710107812 */ /* 0x000fc400078ec0ff */
[----:B------:R-:W-:Y:S02]  /*1fee0*/  FMNMX.FTZ R121, R128, R121, !PT ;  /* 0x0000007980797209 */ /* 0x000fe40007810000 */
[----:B------:R-:W-:Y:S02]  /*1fef0*/  ISETP.GT.AND P6, PT, R165, 0x49, !P6 ;  /* 0x00000049a500780c */ /* 0x000fe400077c4270 */
[----:B------:R-:W-:Y:S02]  /*1ff00*/  FMNMX.FTZ R121, R129, R121, !PT ;  /* 0x0000007981797209 */ /* 0x000fe40007810000 */
[----:B------:R-:W-:Y:S02]  /*1ff10*/  ISETP.GT.AND P3, PT, R165, 0x50, !P3 ;  /* 0x00000050a500780c */ /* 0x000fe40005f64270 */
[----:B------:R-:W-:Y:S02]  /*1ff20*/  FMNMX.FTZ R121, R132, R121, !PT ;  /* 0x0000007984797209 */ /* 0x000fe40007810000 */
[----:B------:R-:W-:-:S02]  /*1ff30*/  @P5 LOP3.LUT R16, R16, 0x8, RZ, 0xfc, !PT ;  /* 0x0000000810105812 */ /* 0x000fc400078efcff */
[----:B------:R-:W-:Y:S02]  /*1ff40*/  FMNMX.FTZ R121, R133, R121, !PT ;  /* 0x0000007985797209 */ /* 0x000fe40007810000 */
[C---:B------:R-:W-:Y:S02]  /*1ff50*/  LOP3.LUT P5, RZ, R16.reuse, 0x2, RZ, 0xc0, !PT ;  /* 0x0000000210ff7812 */ /* 0x040fe400078ac0ff */
[----:B------:R-:W-:Y:S02]  /*1ff60*/  LOP3.LUT R16, R16, 0xfffffffb, RZ, 0xc0, !PT ;  /* 0xfffffffb10107812 */ /* 0x000fe400078ec0ff */
[----:B------:R-:W-:Y:S02]  /*1ff70*/  FMNMX.FTZ R121, R136, R121, !PT ;  /* 0x0000007988797209 */ /* 0x000fe40007810000 */
[----:B------:R-:W-:Y:S02]  /*1ff80*/  @P4 LOP3.LUT R16, R16, 0x4, RZ, 0xfc, !PT ;  /* 0x0000000410104812 */ /* 0x000fe400078efcff */
[----:B------:R-:W-:-:S02]  /*1ff90*/  ISETP.LT.OR P4, PT, R166, 0x4a, P6 ;  /* 0x0000004aa600780c */ /* 0x000fc40003781670 */
[----:B0-----:R-:W-:Y:S02]  /*1ffa0*/  FMNMX.FTZ R3, R3, R5, !PT ;  /* 0x0000000503037209 */ /* 0x001fe40007810000 */
[----:B------:R-:W-:Y:S02]  /*1ffb0*/  FMNMX.FTZ R121, R137, R121, !PT ;  /* 0x0000007989797209 */ /* 0x000fe40007810000 */
[C---:B------:R-:W-:Y:S02]  /*1ffc0*/  FSETP.NEU.FTZ.AND P6, PT, R3.reuse, -INF , PT ;  /* 0xff8000000300780b */ /* 0x040fe40003fdd000 */
[----:B------:R-:W-:Y:S02]  /*1ffd0*/  FMNMX.FTZ R121, R140, R121, !PT ;  /* 0x000000798c797209 */ /* 0x000fe40007810000 */
[----:B------:R-:W-:Y:S02]  /*1ffe0*/  LOP3.LUT R16, R16, 0xffbfffff, RZ, 0xc0, !PT ;  /* 0xffbfffff10107812 */ /* 0x000fe400078ec0ff */
[----:B------:R-:W-:-:S02]  /*1fff0*/  FSEL R11, R3, RZ, P6 ;  /* 0x000000ff030b7208 */ /* 0x000fc40003000000 */
[----:B------:R-:W-:Y:S02]  /*20000*/  FMNMX.FTZ R121, R141, R121, !PT ;  /* 0x000000798d797209 */ /* 0x000fe40007810000 */
[----:B------:R-:W-:Y:S01]  /*20010*/  MOV R5, UR50 ;  /* 0x0000003200057c02 */ /* 0x000fe20008000f00 */
[----:B------:R-:W-:Y:S01]  /*20020*/  FADD.FTZ R11, -R11, R12 ;  /* 0x0000000c0b0b7221 */ /* 0x000fe20000010100 */
[----:B------:R-:W-:Y:S02]  /*20030*/  @P4 LOP3.LUT R16, R16, 0x400000, RZ, 0xfc, !PT ;  /* 0x0040000010104812 */ /* 0x000fe400078efcff */
[----:B------:R-:W-:Y:S01]  /*20040*/  FMNMX.FTZ R121, R142, R121, !PT ;  /* 0x000000798e797209 */ /* 0x000fe20007810000 */
[-C--:B------:R-:W-:Y:S01]  /*20050*/  FMUL.FTZ R12, R3, R5.reuse ;  /* 0x00000005030c7220 */ /* 0x080fe20000410000 */
[----:B------:R-:W-:Y:S01]  /*20060*/  LOP3.LUT P4, RZ, R16, 0x8, RZ, 0xc0, !PT ;  /* 0x0000000810ff7812 */ /* 0x000fe2000788c0ff */
[----:B------:R-:W-:Y:S01]  /*20070*/  FMUL.FTZ R11, R11, R5 ;  /* 0x000000050b0b7220 */ /* 0x000fe20000410000 */
[----:B------:R-:W-:-:S02]  /*20080*/  FMNMX.FTZ R121, R143, R121, !PT ;  /* 0x000000798f797209 */ /* 0x000fc40007810000 */
[----:B------:R-:W-:Y:S02]  /*20090*/  FSEL R12, R12, RZ, P6 ;  /* 0x000000ff0c0c7208 */ /* 0x000fe40003000000 */
[----:B------:R-:W-:Y:S01]  /*200a0*/  LOP3.LUT P6, RZ, R16, 0x4, RZ, 0xc0, !PT ;  /* 0x0000000410ff7812 */ /* 0x000fe200078cc0ff */
[----:B------:R-:W-:Y:S01]  /*200b0*/  MUFU.EX2 R11, R11 ;  /* 0x0000000b000b7308 */ /* 0x000fe20000000800 */
[----:B------:R-:W-:Y:S01]  /*200c0*/  FSEL R145, R145, -INF , !P4 ;  /* 0xff80000091917808 */ /* 0x000fe20006000000 */
[--C-:B------:R-:W-:Y:S01]  /*200d0*/  FFMA.FTZ R167, R167, R5, -R12.reuse ;  /* 0x00000005a7a77223 */ /* 0x100fe2000001080c */
[----:B------:R-:W-:Y:S01]  /*200e0*/  FMNMX.FTZ R121, R147, R121, !PT ;  /* 0x0000007993797209 */ /* 0x000fe20007810000 */
[-CC-:B------:R-:W-:Y:S01]  /*200f0*/  FFMA.FTZ R10, R10, R5.reuse, -R12.reuse ;  /* 0x000000050a0a7223 */ /* 0x180fe2000001080c */
[----:B------:R-:W-:Y:S01]  /*20100*/  LOP3.LUT P4, RZ, R16, 0x400000, RZ, 0xc0, !PT ;  /* 0x0040000010ff7812 */ /* 0x000fe2000788c0ff */
[--C-:B------:R-:W-:Y:S01]  /*20110*/  FFMA.FTZ R13, R13, R5, -R12.reuse ;  /* 0x000000050d0d7223 */ /* 0x100fe2000001080c */
[----:B------:R-:W-:Y:S01]  /*20120*/  FSEL R148, R148, -INF , !P6 ;  /* 0xff80000094947808 */ /* 0x000fe20007000000 */
[----:B------:R-:W0:Y:S01]  /*20130*/  MUFU.EX2 R167, R167 ;  /* 0x000000a700a77308 */ /* 0x000e220000000800 */
[----:B------:R-:W-:Y:S01]  /*20140*/  FMNMX.FTZ R121, R145, R121, !PT ;  /* 0x0000007991797209 */ /* 0x000fe20007810000 */
[-CC-:B------:R-:W-:Y:S01]  /*20150*/  FFMA.FTZ R14, R14, R5.reuse, -R12.reuse ;  /* 0x000000050e0e7223 */ /* 0x180fe2000001080c */
[----:B------:R-:W-:Y:S01]  /*20160*/  ISETP.GT.AND P2, PT, R165, 0x51, !P2 ;  /* 0x00000051a500780c */ /* 0x000fe20005744270 */
[-CC-:B------:R-:W-:Y:S01]  /*20170*/  FFMA.FTZ R126, R126, R5.reuse, -R12.reuse ;  /* 0x000000057e7e7223 */ /* 0x180fe2000001080c */
[----:B------:R-:W-:Y:S01]  /*20180*/  ISETP.LT.OR P3, PT, R166, 0x51, P3 ;  /* 0x00000051a600780c */ /* 0x000fe20001f61670 */
[--C-:B------:R-:W-:Y:S01]  /*20190*/  FFMA.FTZ R127, R127, R5, -R12.reuse ;  /* 0x000000057f7f7223 */ /* 0x100fe2000001080c */
[----:B------:R-:W-:Y:S01]  /*201a0*/  FSEL R150, R150, -INF , !P4 ;  /* 0xff80000096967808 */ /* 0x000fe20006000000 */
[----:B------:R-:W1:Y:S01]  /*201b0*/  MUFU.EX2 R10, R10 ;  /* 0x0000000a000a7308 */ /* 0x000e620000000800 */
[----:B------:R-:W-:Y:S01]  /*201c0*/  FMNMX.FTZ R121, R148, R121, !PT ;  /* 0x0000007994797209 */ /* 0x000fe20007810000 */
[-CC-:B------:R-:W-:Y:S01]  /*201d0*/  FFMA.FTZ R124, R124, R5.reuse, -R12.reuse ;  /* 0x000000057c7c7223 */ /* 0x180fe2000001080c */
[----:B------:R-:W-:Y:S01]  /*201e0*/  ISETP.GT.AND P1, PT, R165, 0x58, !P1 ;  /* 0x00000058a500780c */ /* 0x000fe20004f24270 */
[-CC-:B------:R-:W-:Y:S01]  /*201f0*/  FFMA.FTZ R125, R125, R5.reuse, -R12.reuse ;  /* 0x000000057d7d7223 */ /* 0x180fe2000001080c */
[----:B------:R-:W-:Y:S01]  /*20200*/  ISETP.LT.OR P2, PT, R166, 0x52, P2 ;  /* 0x00000052a600780c */ /* 0x000fe20001741670 */
[--C-:B------:R-:W-:Y:S01]  /*20210*/  FFMA.FTZ R130, R130, R5, -R12.reuse ;  /* 0x0000000582827223 */ /* 0x100fe2000001080c */
[----:B------:R-:W-:Y:S01]  /*20220*/  FSEL R152, R152, -INF , !P3 ;  /* 0xff80000098987808 */ /* 0x000fe20005800000 */
[----:B------:R-:W-:Y:S01]  /*20230*/  MUFU.EX2 R13, R13 ;  /* 0x0000000d000d7308 */ /* 0x000fe20000000800 */
[----:B------:R-:W-:Y:S01]  /*20240*/  FMNMX.FTZ R121, R150, R121, !PT ;  /* 0x0000007996797209 */ /* 0x000fe20007810000 */
[----:B0-----:R-:W-:Y:S01]  /*20250*/  FFMA.FTZ R8, R11, R8, R167 ;  /* 0x000000080b087223 */ /* 0x001fe200000100a7 */
[----:B------:R-:W-:Y:S01]  /*20260*/  ISETP.LT.OR P1, PT, R166, 0x59, P1 ;  /* 0x00000059a600780c */ /* 0x000fe20000f21670 */
[-CC-:B------:R-:W-:Y:S01]  /*20270*/  FFMA.FTZ R131, R131, R5.reuse, -R12.reuse ;  /* 0x0000000583837223 */ /* 0x180fe2000001080c */
[----:B------:R-:W-:Y:S01]  /*20280*/  FSEL R154, R154, -INF , !P2 ;  /* 0xff8000009a9a7808 */ /* 0x000fe20005000000 */
[----:B------:R-:W-:Y:S01]  /*20290*/  FFMA.FTZ R134, R134, R5, -R12 ;  /* 0x0000000586867223 */ /* 0x000fe2000001080c */
[----:B------:R-:W-:Y:S01]  /*202a0*/  FMNMX.FTZ R159, R152, R121, !PT ;  /* 0x00000079989f7209 */ /* 0x000fe20007810000 */
[----:B------:R-:W-:Y:S01]  /*202b0*/  MUFU.EX2 R14, R14 ;  /* 0x0000000e000e7308 */ /* 0x000fe20000000800 */
[----:B------:R-:W-:Y:S01]  /*202c0*/  ISETP.LT.OR P5, PT, R166, 0x5a, P5 ;  /* 0x0000005aa600780c */ /* 0x000fe20002fa1670 */
[----:B-1----:R-:W-:Y:S01]  /*202d0*/  FADD.FTZ R8, R10, R8 ;  /* 0x000000080a087221 */ /* 0x002fe20000010000 */
        /* <DEDUP_REMOVED lines=8> */
[-CC-:B------:R-:W-:Y:S01]  /*20360*/  FFMA.FTZ R144, R144, R5.reuse, -R12.reuse ;  /* 0x0000000590907223 */ /* 0x180fe2000001080c */
[-CC-:B------:R-:W-:Y:S01]  /*20370*/  FFMA.FTZ R146, R146, R5.reuse, -R12.reuse ;  /* 0x0000000592927223 */ /* 0x180fe2000001080c */
[----:B------:R-:W-:Y:S01]  /*20380*/  FMNMX.FTZ R0, R158, R0, !PT ;  /* 0x000000009e007209 */ /* 0x000fe20007810000 */
[-CC-:B------:R-:W-:Y:S01]  /*20390*/  FFMA.FTZ R149, R149, R5.reuse, -R12.reuse ;  /* 0x0000000595957223 */ /* 0x180fe2000001080c */
[-CC-:B------:R-:W-:Y:S01]  /*203a0*/  FFMA.FTZ R151, R151, R5.reuse, -R12.reuse ;  /* 0x0000000597977223 */ /* 0x180fe2000001080c */
[----:B------:R-:W-:Y:S01]  /*203b0*/  MUFU.EX2 R127, R127 ;  /* 0x0000007f007f7308 */ /* 0x000fe20000000800 */
[-CC-:B------:R-:W-:Y:S01]  /*203c0*/  FFMA.FTZ R153, R153, R5.reuse, -R12.reuse ;  /* 0x0000000599997223 */ /* 0x180fe2000001080c */
[----:B------:R-:W0:Y:S01]  /*203d0*/  SHFL.BFLY PT, R159, R0, 0x2, 0x1f ;  /* 0x0c401f00009f7f89 */ /* 0x000e2200000e0000 */
[-CC-:B------:R-:W-:Y:S01]  /*203e0*/  FFMA.FTZ R155, R155, R5.reuse, -R12.reuse ;  /* 0x000000059b9b7223 */ /* 0x180fe2000001080c */
[-CC-:B------:R-:W-:Y:S01]  /*203f0*/  FFMA.FTZ R156, R156, R5.reuse, -R12.reuse ;  /* 0x000000059c9c7223 */ /* 0x180fe2000001080c */
[-CC-:B------:R-:W-:Y:S01]  /*20400*/  FFMA.FTZ R157, R157, R5.reuse, -R12.reuse ;  /* 0x000000059d9d7223 */ /* 0x180fe2000001080c */
[-CC-:B------:R-:W-:Y:S01]  /*20410*/  FFMA.FTZ R160, R160, R5.reuse, -R12.reuse ;  /* 0x00000005a0a07223 */ /* 0x180fe2000001080c */
[----:B------:R-:W-:Y:S01]  /*20420*/  FFMA.FTZ R12, R161, R5, -R12 ;  /* 0x00000005a10c7223 */ /* 0x000fe2000001080c */
[----:B------:R-:W-:Y:S01]  /*20430*/  MUFU.EX2 R124, R124 ;  /* 0x0000007c007c7308 */ /* 0x000fe20000000800 */
[----:B------:R-:W-:-:S07]  /*20440*/  LOP3.LUT P0, RZ, R16, 0x200000, RZ, 0xc0, !PT ;  /* 0x0020000010ff7812 */ /* 0x000fce000780c0ff */
        /* <DEDUP_REMOVED lines=42> */
[----:B------:R-:W-:Y:S01]  /*206f0*/  FFMA.FTZ R158, R158, R5, -R162 ;  /* 0x000000059e9e7223 */ /* 0x000fe200000108a2 */
        /* <DEDUP_REMOVED lines=80> */
.L_x_5097:
[----:B------:R-:W2:Y:S01]  /*20c00*/  LDL R9, [R1+0x44] ;  /* 0x0000440001097983 */ /* 0x000ea20000100800 */
[----:B------:R-:W-:Y:S01]  /*20c10*/  VIADD R20, R20, 0x30860 ;  /* 0x0003086014147836 */ /* 0x000fe20000000000 */
[----:B------:R-:W-:Y:S01]  /*20c20*/  F2FP.F16.F32.PACK_AB R188, R10, R167 ;  /* 0x000000a70abc723e */ /* 0x000fe200000000ff */
[----:B------:R-:W-:Y:S01]  /*20c30*/  IMAD.MOV.U32 R10, RZ, RZ, R198 ;  /* 0x000000ffff0a7224 */ /* 0x000fe200078e00c6 */
[----:B------:R-:W-:Y:S02]  /*20c40*/  F2FP.F16.F32.PACK_AB R190, R14, R13 ;  /* 0x0000000d0ebe723e */ /* 0x000fe400000000ff */
[----:B------:R-:W-:Y:S02]  /*20c50*/  PRMT R20, R204, 0x654, R20 ;  /* 0x00000654cc147816 */ /* 0x000fe40000000014 */
        /* <DEDUP_REMOVED lines=24> */
[----:B------:R-:W-:Y:S02]  /*20de0*/  MOV R13, R193 ;  /* 0x000000c1000d7202 */ /* 0x000fe40000000f00 */
[C---:B--2---:R-:W-:Y:S01]  /*20df0*/  ISETP.GT.AND P1, PT, R4.reuse, R9, PT ;  /* 0x000000090400720c */ /* 0x044fe20003f24270 */
[----:B------:R-:W-:Y:S02]  /*20e00*/  VIADD R4, R4, 0xffffffff ;  /* 0xffffffff04047836 */ /* 0x000fe40000000000 */
[----:B------:R-:W-:-:S10]  /*20e10*/  IMAD.MOV.U32 R9, RZ, RZ, R0 ;  /* 0x000000ffff097224 */ /* 0x000fd400078e0000 */
[----:B0-----:R-:W-:Y:S05]  /*20e20*/  @P1 BRA `(.L_x_5098) ;  /* 0xffffffc000c01947 */ /* 0x001fea000383ffff */
.L_x_5077:
[----:B------:R-:W-:Y:S05]  /*20e30*/  BSYNC B0 ;  /* 0x0000000000007941 */ /* 0x000fea0003800000 */
.L_x_5076:
        /* <DEDUP_REMOVED lines=99> */
.L_x_5099:
[----:B------:R-:W-:Y:S01]  /*21470*/  IMAD R6, R193, 0x8, R2 ;  /* 0x00000008c1067824 */ /* 0x000fe200078e0202 */
[----:B------:R-:W-:-:S04]  /*21480*/  SHF.L.U32 R4, R198, 0x1f, RZ ;  /* 0x0000001fc6047819 */ /* 0x000fc800000006ff */
[----:B------:R0:W1:Y:S01]  /*21490*/  SYNCS.PHASECHK.TRANS64.TRYWAIT P1, [R6+URZ+0x30850], R4 ;  /* 0x03085004060075a7 */ /* 0x000062000802017f */
[----:B------:R-:W-:Y:S05]  /*214a0*/  @!P0 BRA `(.L_x_5100) ;  /* 0x0000000000048947 */ /* 0x000fea0003800000 */
[----:B------:R-:W-:Y:S01]  /*214b0*/  BPT.TRAP 0x1 ;  /* 0x000000040000795c */ /* 0x000fe20000300000 */
.L_x_5100:
        /* <DEDUP_REMOVED lines=9> */
.L_x_5102:
[----:B------:R-:W-:Y:S05]  /*21550*/  BSYNC B0 ;  /* 0x0000000000007941 */ /* 0x000fea0003800000 */
.L_x_5101:
[----:B------:R-:W-:Y:S01]  /*21560*/  IMAD.MOV.U32 R10, RZ, RZ, R2 ;  /* 0x000000ffff0a7224 */ /* 0x000fe200078e0002 */
[----:B------:R-:W-:Y:S01]  /*21570*/  WARPGROUP.ARRIVE ;  /* 0x00000000000079c5 */ /* 0x000fe20000000000 */
[----:B------:R-:W-:Y:S01]  /*21580*/  IMAD.MOV.U32 R11, RZ, RZ, 0x40000040 ;  /* 0x40000040ff0b7424 */ /* 0x000fe200078e00ff */
[----:B------:R-:W2:Y:S01]  /*21590*/  SHFL.BFLY PT, R9, R8, 0x2, 0x1f ;  /* 0x0c401f0008097f89 */ /* 0x000ea200000e0000 */
[----:B01----:R-:W-:Y:S01]  /*215a0*/  IMAD.MOV.U32 R4, RZ, RZ, RZ ;  /* 0x000000ffff047224 */ /* 0x003fe200078e00ff */
[----:B------:R-:W-:Y:S01]  /*215b0*/  R2UR UR6, R10 ;  /* 0x000000000a0672ca */ /* 0x000fe200000e0000 */
[----:B------:R-:W-:Y:S01]  /*215c0*/  VIADD R10, R2, 0x80 ;  /* 0x00000080020a7836 */ /* 0x000fe20000000000 */
[----:B------:R-:W-:Y:S01]  /*215d0*/  R2UR UR7, R11 ;  /* 0x000000000b0772ca */ /* 0x000fe200000e0000 */
[----:B------:R-:W-:Y:S01]  /*215e0*/  IMAD.MOV.U32 R128, RZ, RZ, -0x800000 ;  /* 0xff800000ff807424 */ /* 0x000fe200078e00ff */
[----:B------:R-:W-:Y:S02]  /*215f0*/  MOV R11, 0x40000040 ;  /* 0x40000040000b7802 */ /* 0x000fe40000000f00 */
[----:B------:R-:W-:-:S09]  /*21600*/  MOV R129, 0xff800000 ;  /* 0xff80000000817802 */ /* 0x000fd20000000f00 */
[----:B------:R-:W-:Y:S01]  /*21610*/  HGMMA.64x192x16.F32 R24, R188, gdesc[UR4].tnspB, R24, gsb0 ;  /* 0x42e00004bc187df0 */ /* 0x000fe20008000818 */
[----:B------:R-:W-:Y:S01]  /*21620*/  R2UR UR6, R10 ;  /* 0x000000000a0672ca */ /* 0x000fe200000e0000 */
[----:B------:R-:W-:Y:S01]  /*21630*/  VIADD R10, R2, 0x100 ;  /* 0x00000100020a7836 */ /* 0x000fe20000000000 */
[----:B------:R-:W-:Y:S01]  /*21640*/  R2UR UR7, R11 ;  /* 0x000000000b0772ca */ /* 0x000fe200000e0000 */
[----:B------:R-:W-:Y:S02]  /*21650*/  IMAD.MOV.U32 R11, RZ, RZ, 0x40000040 ;  /* 0x40000040ff0b7424 */ /* 0x000fe400078e00ff */
[----:B--2---:R-:W-:Y:S01]  /*21660*/  FADD.FTZ R9, R9, R8 ;  /* 0x0000000809097221 */ /* 0x004fe20000010000 */
[----:B------:R-:W-:Y:S02]  /*21670*/  WARPGROUP.DEPBAR.LE gsb0, 0x0 ;  /* 0x00008000000079c5 */ /* 0x000fe40000010000 */
[----:B------:R-:W-:-:S11]  /*21680*/  WARPGROUP.ARRIVE ;  /* 0x00000000000079c5 */ /* 0x000fd60000000000 */
        /* <DEDUP_REMOVED lines=19> */
[----:B------:R-:W0:Y:S01]  /*217c0*/  SHFL.BFLY PT, R2, R7, 0x2, 0x1f ;  /* 0x0c401f0007027f89 */ /* 0x000e2200000e0000 */
[----:B------:R-:W-:Y:S02]  /*217d0*/  WARPGROUP.DEPBAR.LE gsb0, 0x0 ;  /* 0x00008000000079c5 */ /* 0x000fe40000010000 */
[----:B------:R-:W-:-:S12]  /*217e0*/  WARPGROUP.ARRIVE ;  /* 0x00000000000079c5 */ /* 0x000fd80000000000 */
[----:B------:R-:W-:Y:S01]  /*217f0*/  HGMMA.64x192x16.F32 R24, R172, gdesc[UR4].tnspB, R24, gsb0 ;  /* 0x42e00004ac187df0 */ /* 0x000fe20008000818 */
[----:B------:R-:W-:Y:S01]  /*21800*/  R2UR UR6, R10 ;  /* 0x000000000a0672ca */ /* 0x000fe200000e0000 */
[----:B0-----:R-:W-:Y:S01]  /*21810*/  FADD.FTZ R10, R2, R7 ;  /* 0x00000007020a7221 */ /* 0x001fe20000010000 */
[----:B------:R-:W-:Y:S01]  /*21820*/  R2UR UR7, R11 ;  /* 0x000000000b0772ca */ /* 0x000fe200000e0000 */
[----:B------:R-:W0:Y:S04]  /*21830*/  SHFL.BFLY PT, R2, R9, 0x1, 0x1f ;  /* 0x0c201f0009027f89 */ /* 0x000e2800000e0000 */
[----:B------:R-:W1:Y:S01]  /*21840*/  SHFL.BFLY PT, R11, R10, 0x1, 0x1f ;  /* 0x0c201f000a0b7f89 */ /* 0x000e6200000e0000 */
[----:B0-----:R-:W-:Y:S01]  /*21850*/  FADD.FTZ R13, R9, R2 ;  /* 0x00000002090d7221 */ /* 0x001fe20000010000 */
[----:B------:R-:W-:-:S02]  /*21860*/  IMAD.MOV.U32 R2, RZ, RZ, RZ ;  /* 0x000000ffff027224 */ /* 0x000fc400078e00ff */
[----:B-1----:R-:W-:Y:S02]  /*21870*/  FADD.FTZ R14, R10, R11 ;  /* 0x0000000b0a0e7221 */ /* 0x002fe40000010000 */
[----:B------:R-:W-:-:S03]  /*21880*/  FSETP.NE.FTZ.AND P1, PT, R13, RZ, PT ;  /* 0x000000ff0d00720b */ /* 0x000fc60003f35000 */
        /* <DEDUP_REMOVED lines=17> */
.L_x_5104:
[----:B------:R-:W2:Y:S01]  /*219a0*/  LDL.LU R0, [R1+0x50] ;  /* 0x0000500001007983 */ /* 0x000ea20000300800 */
[----:B------:R-:W-:Y:S02]  /*219b0*/  VIADD R3, R6, 0x30860 ;  /* 0x0003086006037836 */ /* 0x000fe40000000000 */
[-C--:B------:R-:W-:Y:S01]  /*219c0*/  FMUL.FTZ R124, R24, R4.reuse ;  /* 0x00000004187c7220 */ /* 0x080fe20000410000 */
        /* <DEDUP_REMOVED lines=14> */
[-C--:B------:R-:W-:Y:S01]  /*21ab0*/  FMUL.FTZ R45, R45, R4.reuse ;  /* 0x000000042d2d7220 */ /* 0x080fe20000410000 */
[----:B-1----:R-:W-:Y:S01]  /*21ac0*/  SEL R3, RZ, 0x1, P1 ;  /* 0x00000001ff037807 */ /* 0x002fe20000800000 */
        /* <DEDUP_REMOVED lines=89> */
.L_x_4956:
[----:B------:R-:W1:Y:S08]  /*22060*/  S2UR UR4, SR_CgaCtaId ;  /* 0x00000000000479c3 */ /* 0x000e700000008800 */
[----:B------:R-:W-:Y:S01]  /*22070*/  BAR.SYNC.DEFER_BLOCKING 0x5, 0x180 ;  /* 0x0146000000007b1d */ /* 0x000fe20000010000 */
[----:B------:R-:W-:-:S05]  /*22080*/  MOV R3, 0x400 ;  /* 0x0000040000037802 */ /* 0x000fca0000000f00 */
[----:B------:R-:W-:Y:S01]  /*22090*/  BSSY B0, `(.L_x_5105) ;  /* 0x00003d7000007945 */ /* 0x000fe20003800000 */
[----:B-1----:R-:W-:-:S05]  /*220a0*/  IMAD.U32 R204, RZ, RZ, UR4 ;  /* 0x00000004ffcc7e24 */ /* 0x002fca000f8e00ff */
[----:B------:R-:W-:-:S05]  /*220b0*/  LEA R2, R204, R3, 0x18 ;  /* 0x00000003cc027211 */ /* 0x000fca00078ec0ff */
[----:B------:R1:W2:Y:S01]  /*220c0*/  LDS.128 R28, [R2+0x308d0] ;  /* 0x0308d000021c7984 */ /* 0x0002a20000000c00 */
[----:B------:R-:W-:Y:S06]  /*220d0*/  BAR.ARV 0x4, 0x180 ;  /* 0x0106000000007b1d */ /* 0x000fec0000002000 */
[----:B------:R-:W-:Y:S05]  /*220e0*/  @P0 BRA `(.L_x_5106) ;  /* 0x0000002c00d80947 */ /* 0x000fea0003800000 */
[----:B0-----:R-:W3:Y:S01]  /*220f0*/  LDL R0, [R1+0x64] ;  /* 0x0000640001007983 */ /* 0x001ee20000100800 */
[----:B------:R-:W0:Y:S01]  /*22100*/  S2R R3, SR_SWINHI ;  /* 0x0000000000037919 */ /* 0x000e220000002f00 */
[----:B------:R-:W-:Y:S01]  /*22110*/  F2FP.F16.F32.PACK_AB R6, R123, R122 ;  /* 0x0000007a7b06723e */ /* 0x000fe200000000ff */
[----:B------:R-:W-:Y:S01]  /*22120*/  ULDC.64 UR4, c[0x0][0xc00] ;  /* 0x0003000000047ab9 */ /* 0x000fe20000000a00 */
[----:B------:R-:W-:Y:S01]  /*22130*/  F2FP.F16.F32.PACK_AB R7, R121, R120 ;  /* 0x000000787907723e */ /* 0x000fe200000000ff */
[----:B------:R-:W4:Y:S01]  /*22140*/  LDL.LU R145, [R1+0x48] ;  /* 0x0000480001917983 */ /* 0x000f220000300800 */
[----:B------:R-:W-:-:S03]  /*22150*/  ULDC.64 UR6, c[0x0][0xc08] ;  /* 0x0003020000067ab9 */ /* 0x000fc60000000a00 */
[----:B------:R-:W4:Y:S04]  /*22160*/  LDL.LU R144, [R1+0x4c] ;  /* 0x00004c0001907983 */ /* 0x000f280000300800 */
[----:B------:R-:W4:Y:S04]  /*22170*/  LDL R143, [R1+0x40] ;  /* 0x00004000018f7983 */ /* 0x000f280000100800 */
[----:B------:R-:W4:Y:S04]  /*22180*/  LDL R142, [R1+0x38] ;  /* 0x00003800018e7983 */ /* 0x000f280000100800 */
[----:B------:R-:W4:Y:S01]  /*22190*/  LDL R141, [R1+0x54] ;  /* 0x00005400018d7983 */ /* 0x000f220000100800 */
[----:B------:R-:W-:-:S02]  /*221a0*/  MOV R126, R2 ;  /* 0x00000002007e7202 */ /* 0x000fc40000000f00 */
[----:B0-----:R-:W-:Y:S01]  /*221b0*/  MOV R127, R3 ;  /* 0x00000003007f7202 */ /* 0x001fe20000000f00 */
[----:B------:R-:W-:Y:S02]  /*221c0*/  BAR.SYNC.DEFER_BLOCKING 0x1, 0x100 ;  /* 0x0044000000007b1d */ /* 0x000fe40000010000 */
[----:B---3--:R-:W-:-:S03]  /*221d0*/  IMAD.WIDE R24, R0, 0x2, R126 ;  /* 0x0000000200187825 */ /* 0x008fc600078e027e */
[----:B------:R-:W-:-:S04]  /*221e0*/  LOP3.LUT R5, R24, 0x380, RZ, 0xc0, !PT ;  /* 0x0000038018057812 */ /* 0x000fc800078ec0ff */
[----:B------:R-:W-:Y:S02]  /*221f0*/  SHF.R.U64 R5, R5, 0x3, RZ ;  /* 0x0000000305057819 */ /* 0x000fe400000012ff */
[----:B------:R-:W-:Y:S02]  /*22200*/  IADD3 R11, P2, R24, 0x20, RZ ;  /* 0x00000020180b7810 */ /* 0x000fe40007f5e0ff */
[----:B------:R-:W-:Y:S01]  /*22210*/  LOP3.LUT R4, R5, R24, RZ, 0x3c, !PT ;  /* 0x0000001805047212 */ /* 0x000fe200078e3cff */
[----:B------:R-:W-:Y:S01]  /*22220*/  IMAD.MOV.U32 R5, RZ, RZ, R25 ;  /* 0x000000ffff057224 */ /* 0x000fe200078e0019 */
[----:B------:R-:W-:-:S04]  /*22230*/  LOP3.LUT R10, R11, 0x380, RZ, 0xc0, !PT ;  /* 0x000003800b0a7812 */ /* 0x000fc800078ec0ff */
[----:B------:R-:W-:Y:S02]  /*22240*/  MOV R0, R4 ;  /* 0x0000000400007202 */ /* 0x000fe40000000f00 */
[----:B------:R-:W-:Y:S02]  /*22250*/  SHF.R.U64 R10, R10, 0x3, RZ ;  /* 0x000000030a0a7819 */ /* 0x000fe400000012ff */
[----:B------:R-:W-:Y:S02]  /*22260*/  F2FP.F16.F32.PACK_AB R4, R125, R124 ;  /* 0x0000007c7d04723e */ /* 0x000fe400000000ff */
[----:B------:R-:W-:Y:S02]  /*22270*/  F2FP.F16.F32.PACK_AB R5, R21, R20 ;  /* 0x000000141505723e */ /* 0x000fe400000000ff */
[C---:B------:R-:W-:Y:S02]  /*22280*/  IADD3 R13, P1, R24.reuse, 0x40, RZ ;  /* 0x00000040180d7810 */ /* 0x040fe40007f3e0ff */
[----:B------:R-:W-:-:S02]  /*22290*/  IADD3 R15, P6, R24, 0x60, RZ ;  /* 0x00000060180f7810 */ /* 0x000fc40007fde0ff */
[----:B------:R-:W-:Y:S01]  /*222a0*/  IADD3 R26, P5, R24, 0x4000, RZ ;  /* 0x00004000181a7810 */ /* 0x000fe20007fbe0ff */
[----:B------:R0:W-:Y:S01]  /*222b0*/  STSM.16.M88.4 [R0], R4 ;  /* 0x0000000400007844 */ /* 0x0001e20000000200 */
[----:B------:R-:W-:Y:S02]  /*222c0*/  LOP3.LUT R10, R10, R11, RZ, 0x3c, !PT ;  /* 0x0000000b0a0a7212 */ /* 0x000fe400078e3cff */
[----:B------:R-:W-:Y:S02]  /*222d0*/  IADD3.X R11, RZ, R25, RZ, P2, !PT ;  /* 0x00000019ff0b7210 */ /* 0x000fe400017fe4ff */
[----:B------:R-:W-:Y:S02]  /*222e0*/  LOP3.LUT R12, R13, 0x380, RZ, 0xc0, !PT ;  /* 0x000003800d0c7812 */ /* 0x000fe400078ec0ff */
[----:B------:R-:W-:Y:S02]  /*222f0*/  LOP3.LUT R14, R15, 0x380, RZ, 0xc0, !PT ;  /* 0x000003800f0e7812 */ /* 0x000fe400078ec0ff */
[----:B------:R-:W-:-:S02]  /*22300*/  LOP3.LUT R27, R26, 0x380, RZ, 0xc0, !PT ;  /* 0x000003801a1b7812 */ /* 0x000fc400078ec0ff */
[C---:B------:R-:W-:Y:S02]  /*22310*/  IADD3 R8, P3, R24.reuse, 0x4060, RZ ;  /* 0x0000406018087810 */ /* 0x040fe40007f7e0ff */
[----:B0-----:R-:W-:Y:S02]  /*22320*/  IADD3 R4, P2, R24, 0x8000, RZ ;  /* 0x0000800018047810 */ /* 0x001fe40007f5e0ff */
[----:B------:R-:W-:Y:S02]  /*22330*/  SHF.R.U64 R12, R12, 0x3, RZ ;  /* 0x000000030c0c7819 */ /* 0x000fe400000012ff */
[----:B------:R-:W-:Y:S02]  /*22340*/  SHF.R.U64 R14, R14, 0x3, RZ ;  /* 0x000000030e0e7819 */ /* 0x000fe400000012ff */
[----:B------:R-:W-:Y:S02]  /*22350*/  LOP3.LUT R5, R4, 0x380, RZ, 0xc0, !PT ;  /* 0x0000038004057812 */ /* 0x000fe400078ec0ff */
[----:B------:R-:W-:-:S02]  /*22360*/  SHF.R.U64 R27, R27, 0x3, RZ ;  /* 0x000000031b1b7819 */ /* 0x000fc400000012ff */
[----:B------:R-:W-:Y:S02]  /*22370*/  IADD3 R136, P0, R24, 0x4020, RZ ;  /* 0x0000402018887810 */ /* 0x000fe40007f1e0ff */
[----:B------:R-:W-:Y:S02]  /*22380*/  LOP3.LUT R9, R8, 0x380, RZ, 0xc0, !PT ;  /* 0x0000038008097812 */ /* 0x000fe400078ec0ff */
[----:B------:R-:W-:Y:S01]  /*22390*/  LOP3.LUT R12, R12, R13, RZ, 0x3c, !PT ;  /* 0x0000000d0c0c7212 */ /* 0x000fe200078e3cff */
[--C-:B------:R-:W-:Y:S01]  /*223a0*/  IMAD.X R13, RZ, RZ, R25.reuse, P1 ;  /* 0x000000ffff0d7224 */ /* 0x100fe200008e0619 */
[----:B------:R-:W-:Y:S01]  /*223b0*/  LOP3.LUT R14, R14, R15, RZ, 0x3c, !PT ;  /* 0x0000000f0e0e7212 */ /* 0x000fe200078e3cff */
[----:B------:R-:W-:Y:S01]  /*223c0*/  IMAD.X R15, RZ, RZ, R25, P6 ;  /* 0x000000ffff0f7224 */ /* 0x000fe200030e0619 */
[----:B------:R-:W-:Y:S02]  /*223d0*/  IADD3 R138, P4, R24, 0x4040, RZ ;  /* 0x00004040188a7810 */ /* 0x000fe40007f9e0ff */
[----:B------:R-:W-:-:S02]  /*223e0*/  SHF.R.U64 R5, R5, 0x3, RZ ;  /* 0x0000000305057819 */ /* 0x000fc400000012ff */
[----:B------:R-:W-:Y:S01]  /*223f0*/  LOP3.LUT R26, R27, R26, RZ, 0x3c, !PT ;  /* 0x0000001a1b1a7212 */ /* 0x000fe200078e3cff */
[----:B------:R-:W-:Y:S01]  /*22400*/  IMAD.X R27, RZ, RZ, R25, P5 ;  /* 0x000000ffff1b7224 */ /* 0x000fe200028e0619 */
[----:B------:R-:W-:Y:S02]  /*22410*/  LOP3.LUT R137, R136, 0x380, RZ, 0xc0, !PT ;  /* 0x0000038088897812 */ /* 0x000fe400078ec0ff */
[----:B------:R-:W-:Y:S02]  /*22420*/  SHF.R.U64 R9, R9, 0x3, RZ ;  /* 0x0000000309097819 */ /* 0x000fe400000012ff */
[C---:B------:R-:W-:Y:S02]  /*22430*/  IADD3 R132, P1, R24.reuse, 0x8020, RZ ;  /* 0x0000802018847810 */ /* 0x040fe40007f3e0ff */
[C---:B------:R-:W-:Y:S02]  /*22440*/  IADD3 R134, P6, R24.reuse, 0x8040, RZ ;  /* 0x0000804018867810 */ /* 0x040fe40007fde0ff */
[----:B------:R-:W-:-:S02]  /*22450*/  IADD3 R130, P5, R24, 0x8060, RZ ;  /* 0x0000806018827810 */ /* 0x000fc40007fbe0ff */
[----:B------:R-:W-:Y:S02]  /*22460*/  LOP3.LUT R139, R138, 0x380, RZ, 0xc0, !PT ;  /* 0x000003808a8b7812 */ /* 0x000fe400078ec0ff */
[----:B------:R-:W-:Y:S01]  /*22470*/  LOP3.LUT R4, R5, R4, RZ, 0x3c, !PT ;  /* 0x0000000405047212 */ /* 0x000fe200078e3cff */
[----:B------:R-:W-:Y:S01]  /*22480*/  IMAD.X R5, RZ, RZ, R25, P2 ;  /* 0x000000ffff057224 */ /* 0x000fe200010e0619 */
[----:B------:R-:W-:Y:S02]  /*22490*/  MOV R24, R12 ;  /* 0x0000000c00187202 */ /* 0x000fe40000000f00 */
[----:B------:R-:W-:Y:S02]  /*224a0*/  MOV R140, R14 ;  /* 0x0000000e008c7202 */ /* 0x000fe40000000f00 */
[----:B------:R-:W-:Y:S02]  /*224b0*/  SHF.R.U64 R137, R137, 0x3, RZ ;  /* 0x0000000389897819 */ /* 0x000fe400000012ff */
[----:B------:R-:W-:-:S02]  /*224c0*/  LOP3.LUT R8, R9, R8, RZ, 0x3c, !PT ;  /* 0x0000000809087212 */ /* 0x000fc400078e3cff */
[----:B------:R-:W-:Y:S02]  /*224d0*/  LOP3.LUT R133, R132, 0x380, RZ, 0xc0, !PT ;  /* 0x0000038084857812 */ /* 0x000fe400078ec0ff */
[----:B-----5:R-:W-:Y:S02]  /*224e0*/  LOP3.LUT R135, R134, 0x380, RZ, 0xc0, !PT ;  /* 0x0000038086877812 */ /* 0x020fe400078ec0ff */
[----:B------:R-:W-:Y:S02]  /*224f0*/  LOP3.LUT R131, R130, 0x380, RZ, 0xc0, !PT ;  /* 0x0000038082837812 */ /* 0x000fe400078ec0ff */
[----:B------:R-:W-:Y:S02]  /*22500*/  MOV R10, R10 ;  /* 0x0000000a000a7202 */ /* 0x000fe40000000f00 */
[----:B------:R-:W-:Y:S02]  /*22510*/  F2FP.F16.F32.PACK_AB R12, R33, R32 ;  /* 0x00000020210c723e */ /* 0x000fe400000000ff */
[----:B------:R-:W-:-:S02]  /*22520*/  F2FP.F16.F32.PACK_AB R13, R35, R34 ;  /* 0x00000022230d723e */ /* 0x000fc400000000ff */
[----:B------:R-:W-:Y:S02]  /*22530*/  F2FP.F16.F32.PACK_AB R14, R37, R36 ;  /* 0x00000024250e723e */ /* 0x000fe400000000ff */
[----:B------:R-:W-:Y:S02]  /*22540*/  F2FP.F16.F32.PACK_AB R15, R39, R38 ;  /* 0x00000026270f723e */ /* 0x000fe400000000ff */
[----:B------:R-:W-:Y:S02]  /*22550*/  SHF.R.U64 R139, R139, 0x3, RZ ;  /* 0x000000038b8b7819 */ /* 0x000fe400000012ff */
[----:B------:R-:W-:Y:S02]  /*22560*/  IADD3.X R9, RZ, R25, RZ, P3, !PT ;  /* 0x00000019ff097210 */ /* 0x000fe40001ffe4ff */
[----:B------:R-:W-:Y:S01]  /*22570*/  MOV R3, R4 ;  /* 0x0000000400037202 */ /* 0x000fe20000000f00 */
[----:B------:R0:W-:Y:S01]  /*22580*/  STSM.16.M88.4 [R10], R12 ;  /* 0x0000000c0a007844 */ /* 0x0001e20000000200 */
[----:B------:R-:W-:Y:S01]  /*22590*/  LOP3.LUT R136, R137, R136, RZ, 0x3c, !PT ;  /* 0x0000008889887212 */ /* 0x000fe200078e3cff */
[----:B------:R-:W-:Y:S01]  /*225a0*/  IMAD.X R137, RZ, RZ, R25, P0 ;  /* 0x000000ffff897224 */ /* 0x000fe200000e0619 */
[----:B------:R-:W-:-:S02]  /*225b0*/  SHF.R.U64 R133, R133, 0x3, RZ ;  /* 0x0000000385857819 */ /* 0x000fc400000012ff */
[----:B------:R-:W-:Y:S02]  /*225c0*/  SHF.R.U64 R135, R135, 0x3, RZ ;  /* 0x0000000387877819 */ /* 0x000fe400000012ff */
[----:B------:R-:W-:Y:S02]  /*225d0*/  SHF.R.U64 R131, R131, 0x3, RZ ;  /* 0x0000000383837819 */ /* 0x000fe400000012ff */
[----:B------:R-:W-:Y:S02]  /*225e0*/  F2FP.F16.F32.PACK_AB R4, R41, R40 ;  /* 0x000000282904723e */ /* 0x000fe400000000ff */
[----:B------:R-:W-:Y:S02]  /*225f0*/  F2FP.F16.F32.PACK_AB R5, R43, R42 ;  /* 0x0000002a2b05723e */ /* 0x000fe400000000ff */
[----:B------:R-:W-:Y:S02]  /*22600*/  F2FP.F16.F32.PACK_AB R6, R45, R44 ;  /* 0x0000002c2d06723e */ /* 0x000fe400000000ff */
[----:B------:R-:W-:-:S02]  /*22610*/  F2FP.F16.F32.PACK_AB R7, R47, R46 ;  /* 0x0000002e2f07723e */ /* 0x000fc400000000ff */
[----:B------:R-:W-:Y:S01]  /*22620*/  LOP3.LUT R138, R139, R138, RZ, 0x3c, !PT ;  /* 0x0000008a8b8a7212 */ /* 0x000fe200078e3cff */
[--C-:B------:R-:W-:Y:S01]  /*22630*/  IMAD.X R139, RZ, RZ, R25.reuse, P4 ;  /* 0x000000ffff8b7224 */ /* 0x100fe200020e0619 */
[----:B------:R-:W-:Y:S02]  /*22640*/  MOV R0, R8 ;  /* 0x0000000800007202 */ /* 0x000fe40000000f00 */
[----:B------:R-:W-:Y:S02]  /*22650*/  F2FP.F16.F32.PACK_AB R8, R49, R48 ;  /* 0x000000303108723e */ /* 0x000fe400000000ff */
[----:B------:R-:W-:Y:S02]  /*22660*/  F2FP.F16.F32.PACK_AB R9, R51, R50 ;  /* 0x000000323309723e */ /* 0x000fe400000000ff */
[----:B0-----:R-:W-:Y:S02]  /*22670*/  F2FP.F16.F32.PACK_AB R10, R53, R52 ;  /* 0x00000034350a723e */ /* 0x001fe400000000ff */
[----:B------:R-:W-:Y:S01]  /*22680*/  F2FP.F16.F32.PACK_AB R11, R55, R54 ;  /* 0x00000036370b723e */ /* 0x000fe200000000ff */
[----:B------:R0:W-:Y:S01]  /*22690*/  STSM.16.M88.4 [R24], R4 ;  /* 0x0000000418007844 */ /* 0x0001e20000000200 */
[----:B------:R-:W-:Y:S01]  /*226a0*/  LOP3.LUT R132, R133, R132, RZ, 0x3c, !PT ;  /* 0x0000008485847212 */ /* 0x000fe200078e3cff */
[--C-:B------:R-:W-:Y:S01]  /*226b0*/  IMAD.X R133, RZ, RZ, R25.reuse, P1 ;  /* 0x000000ffff857224 */ /* 0x100fe200008e0619 */
[----:B------:R-:W-:Y:S01]  /*226c0*/  LOP3.LUT R134, R135, R134, RZ, 0x3c, !PT ;  /* 0x0000008687867212 */ /* 0x000fe200078e3cff */
[--C-:B------:R-:W-:Y:S01]  /*226d0*/  IMAD.X R135, RZ, RZ, R25.reuse, P6 ;  /* 0x000000ffff877224 */ /* 0x100fe200030e0619 */
[----:B------:R-:W-:Y:S01]  /*226e0*/  LOP3.LUT R130, R131, R130, RZ, 0x3c, !PT ;  /* 0x0000008283827212 */ /* 0x000fe200078e3cff */
[----:B------:R-:W-:Y:S01]  /*226f0*/  IMAD.X R131, RZ, RZ, R25, P5 ;  /* 0x000000ffff837224 */ /* 0x000fe200028e0619 */
[----:B--2---:R-:W-:-:S02]  /*22700*/  MOV R28, R26 ;  /* 0x0000001a001c7202 */ /* 0x004fc40000000f00 */
[----:B------:R-:W-:Y:S02]  /*22710*/  F2FP.F16.F32.PACK_AB R12, R57, R56 ;  /* 0x00000038390c723e */ /* 0x000fe400000000ff */
[----:B------:R-:W-:Y:S02]  /*22720*/  F2FP.F16.F32.PACK_AB R13, R59, R58 ;  /* 0x0000003a3b0d723e */ /* 0x000fe400000000ff */
[----:B------:R-:W-:Y:S02]  /*22730*/  F2FP.F16.F32.PACK_AB R14, R61, R60 ;  /* 0x0000003c3d0e723e */ /* 0x000fe400000000ff */
[----:B------:R-:W-:Y:S01]  /*22740*/  F2FP.F16.F32.PACK_AB R15, R63, R62 ;  /* 0x0000003e3f0f723e */ /* 0x000fe200000000ff */
[----:B------:R2:W-:Y:S01]  /*22750*/  STSM.16.M88.4 [R140], R8 ;  /* 0x000000088c007844 */ /* 0x0005e20000000200 */
[----:B------:R-:W-:Y:S02]  /*22760*/  MOV R136, R136 ;  /* 0x0000008800887202 */ /* 0x000fe40000000f00 */
[----:B0-----:R-:W-:-:S02]  /*22770*/  F2FP.F16.F32.PACK_AB R24, R65, R64 ;  /* 0x000000404118723e */ /* 0x001fc400000000ff */
[----:B------:R-:W-:Y:S02]  /*22780*/  F2FP.F16.F32.PACK_AB R25, R67, R66 ;  /* 0x000000424319723e */ /* 0x000fe400000000ff */
[----:B------:R-:W-:Y:S02]  /*22790*/  F2FP.F16.F32.PACK_AB R26, R69, R68 ;  /* 0x00000044451a723e */ /* 0x000fe400000000ff */
[----:B------:R-:W-:Y:S02]  /*227a0*/  F2FP.F16.F32.PACK_AB R27, R71, R70 ;  /* 0x00000046471b723e */ /* 0x000fe400000000ff */
[----:B------:R-:W-:Y:S02]  /*227b0*/  MOV R138, R138 ;  /* 0x0000008a008a7202 */ /* 0x000fe40000000f00 */
[----:B------:R-:W-:Y:S02]  /*227c0*/  F2FP.F16.F32.PACK_AB R4, R73, R72 ;  /* 0x000000484904723e */ /* 0x000fe400000000ff */
[----:B------:R-:W-:-:S02]  /*227d0*/  F2FP.F16.F32.PACK_AB R5, R75, R74 ;  /* 0x0000004a4b05723e */ /* 0x000fc400000000ff */
[----:B------:R-:W-:Y:S02]  /*227e0*/  F2FP.F16.F32.PACK_AB R6, R77, R76 ;  /* 0x0000004c4d06723e */ /* 0x000fe400000000ff */
[----:B------:R-:W-:Y:S02]  /*227f0*/  F2FP.F16.F32.PACK_AB R7, R79, R78 ;  /* 0x0000004e4f07723e */ /* 0x000fe400000000ff */
[----:B--2---:R-:W-:Y:S02]  /*22800*/  F2FP.F16.F32.PACK_AB R8, R81, R80 ;  /* 0x000000505108723e */ /* 0x004fe400000000ff */
[----:B------:R-:W-:Y:S02]  /*22810*/  F2FP.F16.F32.PACK_AB R9, R83, R82 ;  /* 0x000000525309723e */ /* 0x000fe400000000ff */
[----:B------:R-:W-:Y:S02]  /*22820*/  F2FP.F16.F32.PACK_AB R10, R85, R84 ;  /* 0x00000054550a723e */ /* 0x000fe400000000ff */
[----:B------:R-:W-:Y:S01]  /*22830*/  F2FP.F16.F32.PACK_AB R11, R87, R86 ;  /* 0x00000056570b723e */ /* 0x000fe200000000ff */
[----:B------:R0:W-:Y:S01]  /*22840*/  STSM.16.M88.4 [R28], R12 ;  /* 0x0000000c1c007844 */ /* 0x0001e20000000200 */
[----:B------:R-:W-:-:S03]  /*22850*/  MOV R132, R132 ;  /* 0x0000008400847202 */ /* 0x000fc60000000f00 */
[----:B------:R2:W-:Y:S01]  /*22860*/  STSM.16.M88.4 [R136], R24 ;  /* 0x0000001888007844 */ /* 0x0005e20000000200 */
[----:B------:R-:W-:-:S03]  /*22870*/  MOV R134, R134 ;  /* 0x0000008600867202 */ /* 0x000fc60000000f00 */
[----:B------:R3:W-:Y:S01]  /*22880*/  STSM.16.M88.4 [R138], R4 ;  /* 0x000000048a007844 */ /* 0x0007e20000000200 */
[----:B------:R-:W-:Y:S02]  /*22890*/  MOV R130, R130 ;  /* 0x0000008200827202 */ /* 0x000fe40000000f00 */
[----:B0-----:R-:W-:Y:S02]  /*228a0*/  F2FP.F16.F32.PACK_AB R12, R89, R88 ;  /* 0x00000058590c723e */ /* 0x001fe400000000ff */
[----:B------:R-:W-:Y:S02]  /*228b0*/  F2FP.F16.F32.PACK_AB R13, R91, R90 ;  /* 0x0000005a5b0d723e */ /* 0x000fe400000000ff */
[----:B------:R-:W-:Y:S02]  /*228c0*/  F2FP.F16.F32.PACK_AB R14, R93, R92 ;  /* 0x0000005c5d0e723e */ /* 0x000fe400000000ff */
[----:B------:R-:W-:Y:S01]  /*228d0*/  F2FP.F16.F32.PACK_AB R15, R95, R94 ;  /* 0x0000005e5f0f723e */ /* 0x000fe200000000ff */
[----:B------:R0:W-:Y:S01]  /*228e0*/  STSM.16.M88.4 [R0], R8 ;  /* 0x0000000800007844 */ /* 0x0001e20000000200 */
[----:B--2---:R-:W-:Y:S01]  /*228f0*/  F2FP.F16.F32.PACK_AB R24, R97, R96 ;  /* 0x000000606118723e */ /* 0x004fe200000000ff */
[----:B------:R-:W2:Y:S01]  /*22900*/  LDC.64 R136, c[0x0][0xc00] ;  /* 0x00030000ff887b82 */ /* 0x000ea20000000a00 */
[----:B------:R-:W-:-:S02]  /*22910*/  F2FP.F16.F32.PACK_AB R25, R99, R98 ;  /* 0x000000626319723e */ /* 0x000fc400000000ff */
[----:B------:R-:W-:Y:S02]  /*22920*/  F2FP.F16.F32.PACK_AB R26, R101, R100 ;  /* 0x00000064651a723e */ /* 0x000fe400000000ff */
[----:B------:R-:W-:Y:S02]  /*22930*/  F2FP.F16.F32.PACK_AB R27, R103, R102 ;  /* 0x00000066671b723e */ /* 0x000fe400000000ff */
[----:B---3--:R-:W-:Y:S02]  /*22940*/  F2FP.F16.F32.PACK_AB R4, R105, R104 ;  /* 0x000000686904723e */ /* 0x008fe400000000ff */
[----:B------:R-:W-:Y:S02]  /*22950*/  F2FP.F16.F32.PACK_AB R5, R107, R106 ;  /* 0x0000006a6b05723e */ /* 0x000fe400000000ff */
[----:B------:R-:W-:Y:S02]  /*22960*/  F2FP.F16.F32.PACK_AB R6, R109, R108 ;  /* 0x0000006c6d06723e */ /* 0x000fe400000000ff */
[----:B------:R-:W-:-:S02]  /*22970*/  F2FP.F16.F32.PACK_AB R7, R111, R110 ;  /* 0x0000006e6f07723e */ /* 0x000fc400000000ff */
[----:B------:R-:W-:Y:S02]  /*22980*/  ISETP.NE.U32.AND P0, PT, RZ, UR4, PT ;  /* 0x00000004ff007c0c */ /* 0x000fe4000bf05070 */
[----:B------:R-:W-:Y:S02]  /*22990*/  ISETP.NE.U32.AND P1, PT, RZ, UR6, PT ;  /* 0x00000006ff007c0c */ /* 0x000fe4000bf25070 */
[----:B----4-:R-:W-:Y:S01]  /*229a0*/  ISETP.NE.AND P2, PT, R145, RZ, PT ;  /* 0x000000ff9100720c */ /* 0x010fe20003f45270 */
[----:B------:R-:W-:Y:S01]  /*229b0*/  IMAD.MOV.U32 R133, RZ, RZ, 0x9b8 ;  /* 0x000009b8ff857424 */ /* 0x000fe200078e00ff */
[----:B0-----:R-:W-:Y:S01]  /*229c0*/  F2FP.F16.F32.PACK_AB R8, R113, R112 ;  /* 0x000000707108723e */ /* 0x001fe200000000ff */
[----:B------:R-:W0:Y:S01]  /*229d0*/  LDC R131, c[0x0][0xbe8] ;  /* 0x0002fa00ff837b82 */ /* 0x000e220000000800 */
[----:B------:R-:W-:Y:S02]  /*229e0*/  F2FP.F16.F32.PACK_AB R9, R115, R114 ;  /* 0x000000727309723e */ /* 0x000fe400000000ff */
[----:B------:R-:W-:-:S02]  /*229f0*/  F2FP.F16.F32.PACK_AB R10, R117, R116 ;  /* 0x00000074750a723e */ /* 0x000fc400000000ff */
[----:B------:R-:W-:Y:S01]  /*22a00*/  F2FP.F16.F32.PACK_AB R11, R119, R118 ;  /* 0x00000076770b723e */ /* 0x000fe200000000ff */
[----:B------:R2:W-:Y:S04]  /*22a10*/  STSM.16.M88.4 [R3], R12 ;  /* 0x0000000c03007844 */ /* 0x0005e80000000200 */
[----:B------:R-:W-:Y:S04]  /*22a20*/  STSM.16.M88.4 [R132], R24 ;  /* 0x0000001884007844 */ /* 0x000fe80000000200 */
[----:B------:R-:W-:Y:S04]  /*22a30*/  STSM.16.M88.4 [R134], R4 ;  /* 0x0000000486007844 */ /* 0x000fe80000000200 */
[----:B------:R3:W-:Y:S01]  /*22a40*/  STSM.16.M88.4 [R130], R8 ;  /* 0x0000000882007844 */ /* 0x0007e20000000200 */
[----:B------:R-:W-:Y:S01]  /*22a50*/  ISETP.NE.AND.EX P0, PT, RZ, UR5, PT, P0 ;  /* 0x00000005ff007c0c */ /* 0x000fe2000bf05300 */
[----:B------:R-:W-:-:S02]  /*22a60*/  IMAD.MOV.U32 R0, RZ, RZ, RZ ;  /* 0x000000ffff007224 */ /* 0x000fc400078e00ff */
[----:B--2---:R-:W-:Y:S01]  /*22a70*/  IMAD.WIDE R12, R144, 0x4, R136 ;  /* 0x00000004900c7825 */ /* 0x004fe200078e0288 */
[----:B------:R-:W-:Y:S01]  /*22a80*/  BAR.SYNC.DEFER_BLOCKING 0x1, 0x100 ;  /* 0x0044000000007b1d */ /* 0x000fe20000010000 */
[----:B------:R-:W-:-:S05]  /*22a90*/  ISETP.NE.AND.EX P1, PT, RZ, UR7, PT, P1 ;  /* 0x00000007ff007c0c */ /* 0x000fca000bf25310 */
[----:B------:R-:W-:Y:S01]  /*22aa0*/  ULDC UR6, c[0x0][0xa88] ;  /* 0x0002a20000067ab9 */ /* 0x000fe20000000800 */
[----:B0-----:R-:W-:Y:S01]  /*22ab0*/  ISETP.NE.AND P4, PT, R131, 0x1, PT ;  /* 0x000000018300780c */ /* 0x001fe20003f85270 */
[----:B------:R-:W0:Y:S01]  /*22ac0*/  LDC.64 R14, c[0x0][0xba8] ;  /* 0x0002ea00ff0e7b82 */ /* 0x000e220000000a00 */
[----:B------:R-:W2:Y:S01]  /*22ad0*/  @P0 LDG.E R0, desc[UR60][R12.64] ;  /* 0x0000003c0c000981 */ /* 0x000ea2000c1e1900 */
[----:B---3--:R-:W-:Y:S01]  /*22ae0*/  MOV R130, UR6 ;  /* 0x0000000600827c02 */ /* 0x008fe20008000f00 */
[----:B------:R-:W-:-:S05]  /*22af0*/  ULDC UR6, c[0x0][0xad4] ;  /* 0x0002b50000067ab9 */ /* 0x000fca0000000800 */
[----:B------:R-:W3:Y:S01]  /*22b00*/  @P1 LDC.64 R4, c[0x0][0xc08] ;  /* 0x00030200ff041b82 */ /* 0x000ee20000000a00 */
[----:B------:R-:W-:-:S04]  /*22b10*/  SEL R3, R145, UR6, P2 ;  /* 0x0000000691037c07 */ /* 0x000fc80009000000 */
[----:B------:R-:W-:-:S03]  /*22b20*/  ISETP.GT.AND P3, PT, R3, 0x1, PT ;  /* 0x000000010300780c */ /* 0x000fc60003f64270 */
[----:B------:R-:W4:Y:S01]  /*22b30*/  @P4 LDC R26, c[0x0][0xbec] ;  /* 0x0002fb00ff1a4b82 */ /* 0x000f220000000800 */
[----:B------:R-:W-:-:S07]  /*22b40*/  SEL R133, R133, 0x978, P3 ;  /* 0x0000097885857807 */ /* 0x000fce0001800000 */
[----:B------:R-:W1:Y:S08]  /*22b50*/  LDC.64 R6, c[0x0][R133+0x220] ;  /* 0x0000880085067b82 */ /* 0x000e700000000a00 */
[----:B------:R-:W4:Y:S08]  /*22b60*/  LDC.64 R8, c[0x0][R133+0x218] ;  /* 0x0000860085087b82 */ /* 0x000f300000000a00 */
[----:B------:R-:W4:Y:S01]  /*22b70*/  LDC.64 R10, c[0x0][R133+0x228] ;  /* 0x00008a00850a7b82 */ /* 0x000f220000000a00 */
[----:B---3--:R-:W-:-:S05]  /*22b80*/  @P1 IMAD.WIDE R4, R144, 0x4, R4 ;  /* 0x0000000490041825 */ /* 0x008fca00078e0204 */
[----:B------:R3:W5:Y:S01]  /*22b90*/  @P1 LDG.E R130, desc[UR60][R4.64] ;  /* 0x0000003c04821981 */ /* 0x000762000c1e1900 */
[----:B------:R-:W-:Y:S01]  /*22ba0*/  ISETP.NE.U32.AND P2, PT, RZ, UR4, PT ;  /* 0x00000004ff007c0c */ /* 0x000fe2000bf45070 */
[----:B------:R-:W4:Y:S08]  /*22bb0*/  @P4 LDC R25, c[0x0][0xbf0] ;  /* 0x0002fc00ff194b82 */ /* 0x000f300000000800 */
[----:B---3--:R3:W2:Y:S01]  /*22bc0*/  LDC.64 R4, c[0x0][R133+0x210] ;  /* 0x0000840085047b82 */ /* 0x0086a20000000a00 */
[----:B------:R-:W-:-:S02]  /*22bd0*/  ISETP.NE.AND.EX P2, PT, RZ, UR5, PT, P2 ;  /* 0x00000005ff007c0c */ /* 0x000fc4000bf45320 */
[----:B------:R-:W-:Y:S02]  /*22be0*/  SHF.R.S32.HI R24, RZ, 0x1f, R144 ;  /* 0x0000001fff187819 */ /* 0x000fe40000011490 */
[----:B------:R-:W-:Y:S02]  /*22bf0*/  SEL R3, R144, RZ, !P2 ;  /* 0x000000ff90037207 */ /* 0x000fe40005000000 */
[----:B------:R-:W-:Y:S01]  /*22c00*/  SEL R27, R24, RZ, !P2 ;  /* 0x000000ff181b7207 */ /* 0x000fe20005000000 */
[----:B------:R-:W-:Y:S01]  /*22c10*/  IMAD.IADD R24, R143, 0x1, R142 ;  /* 0x000000018f187824 */ /* 0x000fe200078e028e */
[----:B------:R-:W-:Y:S01]  /*22c20*/  SEL R132, R141, RZ, P3 ;  /* 0x000000ff8d847207 */ /* 0x000fe20001800000 */
[----:B0-----:R-:W0:Y:S01]  /*22c30*/  @!P3 LDC R14, c[0x0][0xb50] ;  /* 0x0002d400ff0ebb82 */ /* 0x001e220000000800 */
[----:B-1----:R-:W-:Y:S02]  /*22c40*/  IMAD R7, R7, R3, RZ ;  /* 0x0000000307077224 */ /* 0x002fe400078e02ff */
[----:B----4-:R-:W-:-:S05]  /*22c50*/  @P4 IMAD.HI.U32 R26, R24, R26, RZ ;  /* 0x0000001a181a4227 */ /* 0x010fca00078e00ff */
[----:B------:R-:W1:Y:S01]  /*22c60*/  @!P3 LDC R15, c[0x0][0xb54] ;  /* 0x0002d500ff0fbb82 */ /* 0x000e620000000800 */
[C---:B------:R-:W-:Y:S02]  /*22c70*/  IMAD R27, R6.reuse, R27, R7 ;  /* 0x0000001b061b7224 */ /* 0x040fe400078e0207 */
[----:B------:R-:W-:-:S04]  /*22c80*/  IMAD.WIDE.U32 R6, R6, R3, RZ ;  /* 0x0000000306067225 */ /* 0x000fc800078e00ff */
[-C--:B------:R-:W-:Y:S02]  /*22c90*/  IMAD R28, R9, R201.reuse, RZ ;  /* 0x000000c9091c7224 */ /* 0x080fe400078e02ff */
[----:B------:R-:W-:-:S04]  /*22ca0*/  IMAD.WIDE.U32 R8, R8, R201, RZ ;  /* 0x000000c908087225 */ /* 0x000fc800078e00ff */
[----:B------:R-:W-:Y:S02]  /*22cb0*/  IMAD.IADD R27, R7, 0x1, R27 ;  /* 0x00000001071b7824 */ /* 0x000fe400078e021b */
[----:B------:R-:W-:Y:S01]  /*22cc0*/  IMAD.MOV.U32 R7, RZ, RZ, R24 ;  /* 0x000000ffff077224 */ /* 0x000fe200078e0018 */
[----:B------:R-:W-:Y:S01]  /*22cd0*/  @P4 SHF.R.U32.HI R7, RZ, R25, R26 ;  /* 0x00000019ff074219 */ /* 0x000fe2000001161a */
[----:B------:R-:W-:Y:S02]  /*22ce0*/  IMAD.IADD R9, R9, 0x1, R28 ;  /* 0x0000000109097824 */ /* 0x000fe400078e021c */
[-C--:B---3--:R-:W-:Y:S02]  /*22cf0*/  IMAD R133, R11, R132.reuse, RZ ;  /* 0x000000840b857224 */ /* 0x088fe400078e02ff */
[----:B------:R-:W-:-:S04]  /*22d00*/  IMAD.WIDE.U32 R10, R10, R132, RZ ;  /* 0x000000840a0a7225 */ /* 0x000fc800078e00ff */
[----:B------:R-:W-:Y:S01]  /*22d10*/  IMAD.IADD R133, R11, 0x1, R133 ;  /* 0x000000010b857824 */ /* 0x000fe200078e0285 */
[--C-:B--2---:R-:W-:Y:S02]  /*22d20*/  IADD3 R6, P2, P5, R6, R8, R0.reuse ;  /* 0x0000000806067210 */ /* 0x104fe40007d5e000 */
[----:B------:R-:W-:Y:S02]  /*22d30*/  SHF.R.S32.HI R28, RZ, 0x1f, R0 ;  /* 0x0000001fff1c7819 */ /* 0x000fe40000011400 */
[----:B------:R-:W-:Y:S02]  /*22d40*/  IADD3 R8, -R7, RZ, RZ ;  /* 0x000000ff07087210 */ /* 0x000fe40007ffe1ff */
[----:B------:R-:W-:Y:S02]  /*22d50*/  IADD3.X R9, R27, R9, R28, P2, P5 ;  /* 0x000000091b097210 */ /* 0x000fe400017ea41c */
[----:B------:R-:W-:Y:S02]  /*22d60*/  IADD3 R10, P2, P5, R7, R6, R10 ;  /* 0x00000006070a7210 */ /* 0x000fe40007d5e00a */
[----:B------:R-:W-:Y:S01]  /*22d70*/  SHF.R.S32.HI R6, RZ, 0x1f, R7 ;  /* 0x0000001fff067819 */ /* 0x000fe20000011407 */
[----:B------:R-:W-:-:S03]  /*22d80*/  IMAD R7, R131, R8, R24 ;  /* 0x0000000883077224 */ /* 0x000fc600078e0218 */
[----:B------:R-:W-:Y:S01]  /*22d90*/  IADD3.X R11, R6, R9, R133, P2, P5 ;  /* 0x00000009060b7210 */ /* 0x000fe200017ea485 */
[-C--:B------:R-:W-:Y:S01]  /*22da0*/  IMAD R5, R5, R7.reuse, RZ ;  /* 0x0000000705057224 */ /* 0x080fe200078e02ff */
[----:B------:R-:W-:Y:S01]  /*22db0*/  SHF.R.S32.HI R9, RZ, 0x1f, R7 ;  /* 0x0000001fff097819 */ /* 0x000fe20000011407 */
[----:B------:R-:W-:-:S04]  /*22dc0*/  IMAD.WIDE.U32 R10, R4, R7, R10 ;  /* 0x00000007040a7225 */ /* 0x000fc800078e000a */
[----:B------:R-:W-:Y:S01]  /*22dd0*/  IMAD R5, R4, R9, R5 ;  /* 0x0000000904057224 */ /* 0x000fe200078e0205 */
[----:B0-----:R-:W-:-:S03]  /*22de0*/  LEA R14, P2, R10, R14, 0x2 ;  /* 0x0000000e0a0e7211 */ /* 0x001fc600078410ff */
[----:B------:R-:W-:-:S05]  /*22df0*/  IMAD.IADD R4, R11, 0x1, R5 ;  /* 0x000000010b047824 */ /* 0x000fca00078e0205 */
[----:B-1----:R-:W-:Y:S01]  /*22e00*/  LEA.HI.X R15, R10, R15, R4, 0x2, P2 ;  /* 0x0000000f0a0f7211 */ /* 0x002fe200010f1404 */
[----:B------:R-:W-:Y:S06]  /*22e10*/  @P1 BRA `(.L_x_5107) ;  /* 0x0000000000101947 */ /* 0x000fec0003800000 */
[----:B------:R-:W-:Y:S05]  /*22e20*/  @!P0 BRA `(.L_x_5107) ;  /* 0x00000000000c8947 */ /* 0x000fea0003800000 */
[----:B------:R-:W2:Y:S04]  /*22e30*/  LDG.E R5, desc[UR60][R12.64] ;  /* 0x0000003c0c057981 */ /* 0x000ea8000c1e1900 */
[----:B-----5:R-:W2:Y:S02]  /*22e40*/  LDG.E R130, desc[UR60][R12.64+0x4] ;  /* 0x0000043c0c827981 */ /* 0x020ea4000c1e1900 */
[----:B--2---:R-:W-:-:S07]  /*22e50*/  IMAD.IADD R130, R130, 0x1, -R5 ;  /* 0x0000000182827824 */ /* 0x004fce00078e0a05 */
.L_x_5107:
[----:B------:R-:W2:Y:S04]  /*22e60*/  LDL R8, [R1+0x60] ;  /* 0x0000600001087983 */ /* 0x000ea80000100800 */
[----:B------:R-:W3:Y:S01]  /*22e70*/  LDL R9, [R1+0x5c] ;  /* 0x00005c0001097983 */ /* 0x000ee20000100800 */
[----:B-----5:R-:W-:-:S03]  /*22e80*/  IMAD R130, R130, R131, RZ ;  /* 0x0000008382827224 */ /* 0x020fc600078e02ff */
[----:B------:R-:W-:Y:S04]  /*22e90*/  SHFL.IDX PT, R4, R14, RZ, 0x1c1f ;  /* 0x001c1fff0e047589 */ /* 0x000fe800000e0000 */
[----:B------:R-:W0:Y:S04]  /*22ea0*/  SHFL.IDX PT, R5, R15, RZ, 0x1c1f ;  /* 0x001c1fff0f057589 */ /* 0x000e2800000e0000 */
[----:B------:R-:W-:Y:S04]  /*22eb0*/  SHFL.IDX PT, R6, R14, 0x1, 0x1c1f ;  /* 0x003c1f000e067f89 */ /* 0x000fe800000e0000 */
[----:B------:R-:W1:Y:S01]  /*22ec0*/  SHFL.IDX PT, R7, R15, 0x1, 0x1c1f ;  /* 0x003c1f000f077f89 */ /* 0x000e6200000e0000 */
[----:B--2---:R-:W-:Y:S01]  /*22ed0*/  IMAD.IADD R8, R8, 0x1, R142 ;  /* 0x0000000108087824 */ /* 0x004fe200078e028e */
        /* <DEDUP_REMOVED lines=9> */
[----:B------:R-:W-:Y:S02]  /*22f70*/  ULDC.64 UR4, c[0x0][0xaa0] ;  /* 0x0002a80000047ab9 */ /* 0x000fe40000000a00 */
[----:B------:R-:W-:-:S05]  /*22f80*/  IMAD R21, R28, UR4, RZ ;  /* 0x000000041c157c24 */ /* 0x000fca000f8e02ff */
[----:B------:R-:W2:Y:S01]  /*22f90*/  @P4 LDC R71, c[0x0][0xbf0] ;  /* 0x0002fc00ff474b82 */ /* 0x000ea20000000800 */
[----:B0-----:R-:W-:-:S04]  /*22fa0*/  IADD3 R4, R4, -0x80, RZ ;  /* 0xffffff8004047810 */ /* 0x001fc80007ffe0ff */
[----:B------:R-:W-:-:S04]  /*22fb0*/  SHF.R.S32.HI R5, RZ, 0x1f, R4 ;  /* 0x0000001fff057819 */ /* 0x000fc80000011404 */
[----:B------:R-:W-:-:S04]  /*22fc0*/  LEA.HI R5, R5, R4, RZ, 0x3 ;  /* 0x0000000405057211 */ /* 0x000fc800078f18ff */
[----:B------:R-:W-:Y:S02]  /*22fd0*/  LOP3.LUT R7, R5, 0xfffffff8, RZ, 0xc0, !PT ;  /* 0xfffffff805077812 */ /* 0x000fe400078ec0ff */
[----:B------:R-:W-:-:S03]  /*22fe0*/  SHF.R.S32.HI R65, RZ, 0x3, R5 ;  /* 0x00000003ff417819 */ /* 0x000fc60000011405 */
[----:B------:R-:W-:-:S04]  /*22ff0*/  IMAD.IADD R64, R4, 0x1, -R7 ;  /* 0x0000000104407824 */ /* 0x000fc800078e0a07 */
[----:B------:R-:W-:-:S04]  /*23000*/  IMAD.SHL.U32 R68, R64, 0x8, RZ ;  /* 0x0000000840447824 */ /* 0x000fc800078e00ff */
[----:B------:R-:W-:Y:S02]  /*23010*/  IMAD R5, R65, 0x40, R68 ;  /* 0x0000004041057824 */ /* 0x000fe400078e0244 */
[----:B------:R-:W-:Y:S02]  /*23020*/  IMAD R67, R0, UR5, R21 ;  /* 0x0000000500437c24 */ /* 0x000fe4000f8e0215 */
[----:B------:R-:W-:-:S04]  /*23030*/  IMAD.WIDE R126, R5, 0x2, R126 ;  /* 0x00000002057e7825 */ /* 0x000fc800078e027e */
[----:B------:R-:W-:Y:S01]  /*23040*/  IMAD.WIDE.U32 R20, R0, UR4, RZ ;  /* 0x0000000400147c25 */ /* 0x000fe2000f8e00ff */
[C---:B------:R-:W-:Y:S01]  /*23050*/  IADD3 R9, P3, R126.reuse, 0x1000, RZ ;  /* 0x000010007e097810 */ /* 0x040fe20007f7e0ff */
[----:B------:R-:W-:Y:S01]  /*23060*/  ULDC.64 UR4, c[0x0][0xae8] ;  /* 0x0002ba0000047ab9 */ /* 0x000fe20000000a00 */
[----:B------:R-:W-:Y:S01]  /*23070*/  IADD3 R13, P2, R126, 0x2000, RZ ;  /* 0x000020007e0d7810 */ /* 0x000fe20007f5e0ff */
[----:B------:R-:W-:Y:S01]  /*23080*/  IMAD R64, R64, 0x20, R65 ;  /* 0x0000002040407824 */ /* 0x000fe200078e0241 */
[C---:B------:R-:W-:Y:S02]  /*23090*/  IADD3 R25, P6, R126.reuse, 0x3000, RZ ;  /* 0x000030007e197810 */ /* 0x040fe40007fde0ff */
[C---:B------:R-:W-:Y:S01]  /*230a0*/  IADD3 R33, P5, R126.reuse, 0x4000, RZ ;  /* 0x000040007e217810 */ /* 0x040fe20007fbe0ff */
[----:B------:R-:W-:Y:S01]  /*230b0*/  IMAD.IADD R21, R21, 0x1, R67 ;  /* 0x0000000115157824 */ /* 0x000fe200078e0243 */
[----:B------:R-:W-:Y:S01]  /*230c0*/  IADD3 R37, P1, R126, 0x5000, RZ ;  /* 0x000050007e257810 */ /* 0x000fe20007f3e0ff */
[----:B------:R-:W-:Y:S01]  /*230d0*/  IMAD.IADD R64, R142, 0x1, R64 ;  /* 0x000000018e407824 */ /* 0x000fe200078e0240 */
[----:B------:R-:W-:-:S02]  /*230e0*/  LOP3.LUT R8, R9, 0x380, RZ, 0xc0, !PT ;  /* 0x0000038009087812 */ /* 0x000fc400078ec0ff */
[----:B------:R-:W-:Y:S02]  /*230f0*/  LOP3.LUT R12, R13, 0x380, RZ, 0xc0, !PT ;  /* 0x000003800d0c7812 */ /* 0x000fe400078ec0ff */
[----:B------:R-:W-:Y:S02]  /*23100*/  LOP3.LUT R24, R25, 0x380, RZ, 0xc0, !PT ;  /* 0x0000038019187812 */ /* 0x000fe400078ec0ff */
[----:B------:R-:W-:Y:S01]  /*23110*/  LOP3.LUT R32, R33, 0x380, RZ, 0xc0, !PT ;  /* 0x0000038021207812 */ /* 0x000fe200078ec0ff */
[----:B------:R-:W-:Y:S01]  /*23120*/  IMAD.WIDE.U32 R20, R201, UR4, R20 ;  /* 0x00000004c9147c25 */ /* 0x000fe2000f8e0014 */
[----:B------:R-:W-:Y:S02]  /*23130*/  LOP3.LUT R36, R37, 0x380, RZ, 0xc0, !PT ;  /* 0x0000038025247812 */ /* 0x000fe400078ec0ff */
[----:B------:R-:W-:Y:S01]  /*23140*/  SHF.R.U64 R8, R8, 0x3, RZ ;  /* 0x0000000308087819 */ /* 0x000fe200000012ff */
[----:B-1----:R-:W-:Y:S01]  /*23150*/  @P4 IMAD.HI.U32 R0, R64, R69, RZ ;  /* 0x0000004540004227 */ /* 0x002fe200078e00ff */
[----:B------:R-:W-:-:S02]  /*23160*/  SHF.R.U64 R12, R12, 0x3, RZ ;  /* 0x000000030c0c7819 */ /* 0x000fc400000012ff */
[----:B------:R-:W-:Y:S02]  /*23170*/  SHF.R.U64 R24, R24, 0x3, RZ ;  /* 0x0000000318187819 */ /* 0x000fe400000012ff */
[----:B------:R-:W-:Y:S02]  /*23180*/  SHF.R.U64 R32, R32, 0x3, RZ ;  /* 0x0000000320207819 */ /* 0x000fe400000012ff */
[----:B------:R-:W-:Y:S01]  /*23190*/  SHF.R.S32.HI R28, RZ, 0x1f, R3 ;  /* 0x0000001fff1c7819 */ /* 0x000fe20000011403 */
[----:B------:R-:W-:Y:S01]  /*231a0*/  IMAD R21, R201, UR5, R21 ;  /* 0x00000005c9157c24 */ /* 0x000fe2000f8e0215 */
[----:B------:R-:W-:Y:S01]  /*231b0*/  SHF.R.U64 R36, R36, 0x3, RZ ;  /* 0x0000000324247819 */ /* 0x000fe200000012ff */
[----:B------:R-:W-:Y:S01]  /*231c0*/  ULDC.64 UR4, c[0x0][0xaf0] ;  /* 0x0002bc0000047ab9 */ /* 0x000fe20000000a00 */
[----:B------:R-:W-:Y:S01]  /*231d0*/  LOP3.LUT R8, R8, R9, RZ, 0x3c, !PT ;  /* 0x0000000908087212 */ /* 0x000fe200078e3cff */
[--C-:B------:R-:W-:Y:S01]  /*231e0*/  IMAD.X R9, RZ, RZ, R127.reuse, P3 ;  /* 0x000000ffff097224 */ /* 0x100fe200018e067f */
[----:B------:R-:W-:Y:S01]  /*231f0*/  LOP3.LUT R12, R12, R13, RZ, 0x3c, !PT ;  /* 0x0000000d0c0c7212 */ /* 0x000fe200078e3cff */
[--C-:B------:R-:W-:Y:S01]  /*23200*/  IMAD.X R13, RZ, RZ, R127.reuse, P2 ;  /* 0x000000ffff0d7224 */ /* 0x100fe200010e067f */
[----:B------:R-:W-:Y:S01]  /*23210*/  LOP3.LUT R24, R24, R25, RZ, 0x3c, !PT ;  /* 0x0000001918187212 */ /* 0x000fe200078e3cff */
[----:B------:R-:W-:Y:S01]  /*23220*/  IMAD R28, R28, UR4, RZ ;  /* 0x000000041c1c7c24 */ /* 0x000fe2000f8e02ff */
[----:B------:R-:W-:Y:S01]  /*23230*/  LOP3.LUT R32, R32, R33, RZ, 0x3c, !PT ;  /* 0x0000002120207212 */ /* 0x000fe200078e3cff */
[----:B------:R-:W-:Y:S01]  /*23240*/  IMAD.X R33, RZ, RZ, R127, P5 ;  /* 0x000000ffff217224 */ /* 0x000fe200028e067f */
[----:B------:R-:W-:-:S02]  /*23250*/  MOV R67, R64 ;  /* 0x0000004000437202 */ /* 0x000fc40000000f00 */
[----:B------:R-:W-:Y:S01]  /*23260*/  LOP3.LUT R36, R36, R37, RZ, 0x3c, !PT ;  /* 0x0000002524247212 */ /* 0x000fe200078e3cff */
[----:B------:R-:W-:Y:S01]  /*23270*/  IMAD.X R37, RZ, RZ, R127, P1 ;  /* 0x000000ffff257224 */ /* 0x000fe200008e067f */
[----:B------:R-:W-:Y:S02]  /*23280*/  IADD3.X R25, RZ, R127, RZ, P6, !PT ;  /* 0x0000007fff197210 */ /* 0x000fe400037fe4ff */
[C---:B------:R-:W-:Y:S01]  /*23290*/  IADD3 R41, P0, R126.reuse, 0x6000, RZ ;  /* 0x000060007e297810 */ /* 0x040fe20007f1e0ff */
[C---:B------:R-:W-:Y:S01]  /*232a0*/  IMAD.WIDE.U32 R20, R3.reuse, UR4, R20 ;  /* 0x0000000403147c25 */ /* 0x040fe2000f8e0014 */
[----:B--2---:R-:W-:Y:S01]  /*232b0*/  @P4 SHF.R.U32.HI R67, RZ, R71, R0 ;  /* 0x00000047ff434219 */ /* 0x004fe20000011600 */
[----:B------:R-:W5:Y:S01]  /*232c0*/  LD.E.128 R8, desc[UR60][R8.64] ;  /* 0x0000003c08087980 */ /* 0x000f62000c101d00 */
[C---:B------:R-:W-:Y:S02]  /*232d0*/  IADD3 R45, P3, R126.reuse, 0x7000, RZ ;  /* 0x000070007e2d7810 */ /* 0x040fe40007f7e0ff */
[C---:B------:R-:W-:Y:S01]  /*232e0*/  IADD3 R49, P2, R126.reuse, 0x8000, RZ ;  /* 0x000080007e317810 */ /* 0x040fe20007f5e0ff */
[----:B------:R-:W-:Y:S01]  /*232f0*/  IMAD R69, R3, UR5, R28 ;  /* 0x0000000503457c24 */ /* 0x000fe2000f8e021c */
[C---:B------:R-:W-:Y:S01]  /*23300*/  IADD3 R53, P6, R126.reuse, 0x9000, RZ ;  /* 0x000090007e357810 */ /* 0x040fe20007fde0ff */
[----:B------:R-:W5:Y:S01]  /*23310*/  LD.E.128 R12, desc[UR60][R12.64] ;  /* 0x0000003c0c0c7980 */ /* 0x000f62000c101d00 */
[----:B------:R-:W-:-:S02]  /*23320*/  IADD3 R57, P5, R126, 0xa000, RZ ;  /* 0x0000a0007e397810 */ /* 0x000fc40007fbe0ff */
[----:B------:R-:W-:Y:S01]  /*23330*/  IADD3 R5, P1, R126, 0xb000, RZ ;  /* 0x0000b0007e057810 */ /* 0x000fe20007f3e0ff */
[--C-:B------:R-:W-:Y:S01]  /*23340*/  IMAD.MOV R28, RZ, RZ, -R67.reuse ;  /* 0x000000ffff1c7224 */ /* 0x100fe200078e0a43 */
[----:B------:R-:W-:Y:S01]  /*23350*/  SHF.R.S32.HI R0, RZ, 0x1f, R67 ;  /* 0x0000001fff007819 */ /* 0x000fe20000011443 */
[----:B------:R-:W-:Y:S01]  /*23360*/  ULDC.64 UR4, c[0x0][0xae0] ;  /* 0x0002b80000047ab9 */ /* 0x000fe20000000a00 */
[----:B------:R-:W-:Y:S01]  /*23370*/  LOP3.LUT R40, R41, 0x380, RZ, 0xc0, !PT ;  /* 0x0000038029287812 */ /* 0x000fe200078ec0ff */
[----:B------:R-:W5:Y:S01]  /*23380*/  LD.E.128 R24, desc[UR60][R24.64] ;  /* 0x0000003c18187980 */ /* 0x000f62000c101d00 */
[----:B------:R-:W-:Y:S02]  /*23390*/  LOP3.LUT R44, R45, 0x380, RZ, 0xc0, !PT ;  /* 0x000003802d2c7812 */ /* 0x000fe400078ec0ff */
[----:B------:R-:W-:Y:S01]  /*233a0*/  LOP3.LUT R48, R49, 0x380, RZ, 0xc0, !PT ;  /* 0x0000038031307812 */ /* 0x000fe200078ec0ff */
[----:B------:R-:W-:Y:S01]  /*233b0*/  IMAD.IADD R21, R21, 0x1, R69 ;  /* 0x0000000115157824 */ /* 0x000fe200078e0245 */
[----:B------:R-:W-:Y:S01]  /*233c0*/  LOP3.LUT R52, R53, 0x380, RZ, 0xc0, !PT ;  /* 0x0000038035347812 */ /* 0x000fe200078ec0ff */
[----:B------:R-:W-:Y:S01]  /*233d0*/  IMAD.X R61, RZ, RZ, R127, P1 ;  /* 0x000000ffff3d7224 */ /* 0x000fe200008e067f */
[----:B------:R-:W-:Y:S01]  /*233e0*/  LOP3.LUT R56, R57, 0x380, RZ, 0xc0, !PT ;  /* 0x0000038039387812 */ /* 0x000fe200078ec0ff */
[----:B------:R-:W5:Y:S01]  /*233f0*/  LD.E.128 R32, desc[UR60][R32.64] ;  /* 0x0000003c20207980 */ /* 0x000f62000c101d00 */
[----:B------:R-:W-:-:S02]  /*23400*/  LOP3.LUT R4, R5, 0x380, RZ, 0xc0, !PT ;  /* 0x0000038005047812 */ /* 0x000fc400078ec0ff */
[----:B------:R-:W-:Y:S01]  /*23410*/  LOP3.LUT R7, R126, 0x380, RZ, 0xc0, !PT ;  /* 0x000003807e077812 */ /* 0x000fe200078ec0ff */
[----:B------:R-:W-:Y:S01]  /*23420*/  IMAD R0, R0, UR4, RZ ;  /* 0x0000000400007c24 */ /* 0x000fe2000f8e02ff */
[----:B------:R-:W-:Y:S01]  /*23430*/  SHF.R.U64 R40, R40, 0x3, RZ ;  /* 0x0000000328287819 */ /* 0x000fe200000012ff */
[----:B------:R-:W-:Y:S01]  /*23440*/  IMAD R131, R131, R28, R64 ;  /* 0x0000001c83837224 */ /* 0x000fe200078e0240 */
[----:B------:R-:W-:Y:S01]  /*23450*/  SHF.R.U64 R44, R44, 0x3, RZ ;  /* 0x000000032c2c7819 */ /* 0x000fe200000012ff */
[----:B------:R-:W5:Y:S01]  /*23460*/  LD.E.128 R36, desc[UR60][R36.64] ;  /* 0x0000003c24247980 */ /* 0x000f62000c101d00 */
[----:B------:R-:W-:Y:S02]  /*23470*/  SHF.R.U64 R48, R48, 0x3, RZ ;  /* 0x0000000330307819 */ /* 0x000fe400000012ff */
[----:B------:R-:W-:Y:S02]  /*23480*/  SHF.R.U64 R52, R52, 0x3, RZ ;  /* 0x0000000334347819 */ /* 0x000fe400000012ff */
[----:B------:R-:W-:-:S02]  /*23490*/  SHF.R.U64 R56, R56, 0x3, RZ ;  /* 0x0000000338387819 */ /* 0x000fc400000012ff */
[----:B------:R-:W-:Y:S01]  /*234a0*/  SHF.R.U64 R4, R4, 0x3, RZ ;  /* 0x0000000304047819 */ /* 0x000fe200000012ff */
[----:B------:R-:W-:Y:S01]  /*234b0*/  IMAD.WIDE.U32 R20, R67, UR4, R20 ;  /* 0x0000000443147c25 */ /* 0x000fe2000f8e0014 */
[----:B------:R-:W-:Y:S02]  /*234c0*/  SHF.R.U64 R7, R7, 0x3, RZ ;  /* 0x0000000307077819 */ /* 0x000fe400000012ff */
[----:B------:R-:W-:Y:S01]  /*234d0*/  LOP3.LUT R40, R40, R41, RZ, 0x3c, !PT ;  /* 0x0000002928287212 */ /* 0x000fe200078e3cff */
[----:B------:R-:W-:Y:S01]  /*234e0*/  IMAD R67, R67, UR5, R0 ;  /* 0x0000000543437c24 */ /* 0x000fe2000f8e0200 */
        /* <DEDUP_REMOVED lines=8> */
[----:B------:R-:W-:Y:S01]  /*23570*/  IADD3.X R53, RZ, R127, RZ, P6, !PT ;  /* 0x0000007fff357210 */ /* 0x000fe200037fe4ff */
[----:B------:R-:W-:Y:S01]  /*23580*/  ULDC.64 UR4, c[0x0][0xad8] ;  /* 0x0002b60000047ab9 */ /* 0x000fe20000000a00 */
[----:B------:R-:W-:-:S02]  /*23590*/  LOP3.LUT R60, R4, R5, RZ, 0x3c, !PT ;  /* 0x00000005043c7212 */ /* 0x000fc400078e3cff */
[----:B------:R-:W-:Y:S02]  /*235a0*/  SHF.R.S32.HI R0, RZ, 0x1f, R131 ;  /* 0x0000001fff007819 */ /* 0x000fe40000011483 */
[----:B------:R-:W-:Y:S01]  /*235b0*/  LOP3.LUT R126, R7, R126, RZ, 0x3c, !PT ;  /* 0x0000007e077e7212 */ /* 0x000fe200078e3cff */
[----:B------:R-:W-:Y:S01]  /*235c0*/  IMAD.IADD R21, R21, 0x1, R67 ;  /* 0x0000000115157824 */ /* 0x000fe200078e0243 */
[----:B------:R-:W5:Y:S01]  /*235d0*/  LD.E.128 R40, desc[UR60][R40.64] ;  /* 0x0000003c28287980 */ /* 0x000f62000c101d00 */
[----:B------:R-:W-:-:S03]  /*235e0*/  IMAD R0, R0, UR4, RZ ;  /* 0x0000000400007c24 */ /* 0x000fc6000f8e02ff */
[----:B------:R0:W5:Y:S01]  /*235f0*/  LD.E.128 R4, desc[UR60][R126.64] ;  /* 0x0000003c7e047980 */ /* 0x000162000c101d00 */
[----:B------:R-:W-:-:S03]  /*23600*/  IMAD R67, R131, UR5, R0 ;  /* 0x0000000583437c24 */ /* 0x000fc6000f8e0200 */
[----:B------:R-:W5:Y:S01]  /*23610*/  LD.E.128 R44, desc[UR60][R44.64] ;  /* 0x0000003c2c2c7980 */ /* 0x000f62000c101d00 */
[----:B------:R-:W-:Y:S01]  /*23620*/  IMAD.WIDE.U32 R20, R131, UR4, R20 ;  /* 0x0000000483147c25 */ /* 0x000fe2000f8e0014 */
[----:B------:R-:W-:Y:S02]  /*23630*/  ULDC.64 UR4, c[0x0][0xa80] ;  /* 0x0002a00000047ab9 */ /* 0x000fe40000000a00 */
        /* <DEDUP_REMOVED lines=9> */
[----:B-1----:R-:W1:Y:S01]  /*236d0*/  FENCE.VIEW.ASYNC.S ;  /* 0x00000000000073c6 */ /* 0x002e620000000000 */
[----:B------:R-:W-:Y:S01]  /*236e0*/  IMAD.IADD R21, R21, 0x1, R67 ;  /* 0x0000000115157824 */ /* 0x000fe200078e0243 */
[----:B------:R-:W-:Y:S01]  /*236f0*/  LEA R28, P2, R20, UR4, 0x1 ;  /* 0x00000004141c7c11 */ /* 0x000fe2000f8408ff */
[----:B------:R-:W-:-:S03]  /*23700*/  IMAD.IADD R71, R65, 0x1, R142 ;  /* 0x0000000141477824 */ /* 0x000fc600078e028e */
[----:B------:R-:W-:Y:S02]  /*23710*/  LEA.HI.X R69, R20, UR5, R21, 0x1, P2 ;  /* 0x0000000514457c11 */ /* 0x000fe400090f0c15 */
[C---:B------:R-:W-:Y:S01]  /*23720*/  ISETP.GE.AND P2, PT, R71.reuse, R130, PT ;  /* 0x000000824700720c */ /* 0x040fe20003f46270 */
[----:B------:R-:W-:Y:S02]  /*23730*/  VIADD R0, R2, 0x30820 ;  /* 0x0003082002007836 */ /* 0x000fe40000000000 */
[----:B------:R-:W-:-:S03]  /*23740*/  VIADD R3, R71, 0x20 ;  /* 0x0000002047037836 */ /* 0x000fc60000000000 */
[----:B------:R-:W-:Y:S01]  /*23750*/  PRMT R0, RZ, 0x654, R0 ;  /* 0x00000654ff007816 */ /* 0x000fe20000000000 */
[C---:B------:R-:W-:Y:S01]  /*23760*/  VIADD R70, R68.reuse, 0x40 ;  /* 0x0000004044467836 */ /* 0x040fe20000000000 */
[----:B------:R-:W-:Y:S01]  /*23770*/  IADD3 R65, R71, 0x40, RZ ;  /* 0x0000004047417810 */ /* 0x000fe20007ffe0ff */
[----:B------:R-:W-:Y:S01]  /*23780*/  VIADD R72, R68, 0x80 ;  /* 0x0000008044487836 */ /* 0x000fe20000000000 */
[-C--:B------:R-:W-:Y:S01]  /*23790*/  ISETP.GE.AND P1, PT, R3, R130.reuse, PT ;  /* 0x000000820300720c */ /* 0x080fe20003f26270 */
[----:B-1----:R0:W1:Y:S01]  /*237a0*/  SHFL.IDX PT, R67, R28, RZ, 0x181f ;  /* 0x00181fff1c437589 */ /* 0x00206200000e0000 */
[----:B------:R-:W-:Y:S03]  /*237b0*/  BSSY B1, `(.L_x_5109) ;  /* 0x0000015000017945 */ /* 0x000fe60003800000 */
[----:B------:R0:W2:Y:S01]  /*237c0*/  SHFL.IDX PT, R3, R69, RZ, 0x181f ;  /* 0x00181fff45037589 */ /* 0x0000a200000e0000 */
[----:B------:R3:W-:Y:S01]  /*237d0*/  SYNCS.ARRIVE.TRANS64.RED.A1T0 RZ, [R0+URZ], RZ ;  /* 0x000000ff00ff79a7 */ /* 0x0007e2000810043f */
[----:B------:R-:W-:-:S02]  /*237e0*/  ISETP.GE.AND P0, PT, R65, R130, PT ;  /* 0x000000824100720c */ /* 0x000fc40003f06270 */
[----:B------:R-:W-:Y:S02]  /*237f0*/  SHF.R.S32.HI R74, RZ, 0x1f, R68 ;  /* 0x0000001fff4a7819 */ /* 0x000fe40000011444 */
[----:B------:R-:W-:Y:S02]  /*23800*/  SHF.R.S32.HI R73, RZ, 0x1f, R72 ;  /* 0x0000001fff497819 */ /* 0x000fe40000011448 */
[----:B---3--:R-:W-:Y:S01]  /*23810*/  SHF.R.S32.HI R0, RZ, 0x1f, R70 ;  /* 0x0000001fff007819 */ /* 0x008fe20000011446 */
[----:B0-----:R-:W-:Y:S06]  /*23820*/  @P2 BRA `(.L_x_5110) ;  /* 0x0000000000342947 */ /* 0x001fec0003800000 */
        /* <DEDUP_REMOVED lines=13> */
.L_x_5110:
[----:B------:R-:W-:Y:S05]  /*23900*/  BSYNC B1 ;  /* 0x0000000000017941 */ /* 0x000fea0003800000 */
.L_x_5109:
[----:B--2---:R2:W3:Y:S01]  /*23910*/  SHFL.IDX PT, R3, R69, 0x1, 0x181f ;  /* 0x00381f0045037f89 */ /* 0x0044e200000e0000 */
[----:B------:R-:W-:Y:S03]  /*23920*/  BSSY B1, `(.L_x_5111) ;  /* 0x0000010000017945 */ /* 0x000fe60003800000 */
[----:B0-----:R2:W0:Y:S01]  /*23930*/  SHFL.IDX PT, R21, R28, 0x1, 0x181f ;  /* 0x00381f001c157f89 */ /* 0x00142200000e0000 */
[----:B------:R-:W-:Y:S05]  /*23940*/  @P1 BRA `(.L_x_5112) ;  /* 0x0000000000341947 */ /* 0x000fea0003800000 */
[----:B------:R-:W-:Y:S02]  /*23950*/  ULDC UR4, c[0x0][0xac8] ;  /* 0x0002b20000047ab9 */ /* 0x000fe40000000800 */
[----:B------:R-:W-:Y:S02]  /*23960*/  ISETP.GE.AND P4, PT, R68, UR4, PT ;  /* 0x0000000444007c0c */ /* 0x000fe4000bf86270 */
[----:B------:R-:W-:Y:S02]  /*23970*/  ISETP.GE.AND P5, PT, R70, UR4, PT ;  /* 0x0000000446007c0c */ /* 0x000fe4000bfa6270 */
[----:B------:R-:W-:-:S09]  /*23980*/  ISETP.GE.AND P6, PT, R72, UR4, PT ;  /* 0x0000000448007c0c */ /* 0x000fd2000bfc6270 */
[-C--:B0----5:R-:W-:Y:S02]  /*23990*/  @!P4 LEA R4, P1, R68, R21.reuse, 0x1 ;  /* 0x000000154404c211 */ /* 0x0a1fe400078208ff */
[-C--:B------:R-:W-:Y:S02]  /*239a0*/  @!P5 LEA R6, P2, R70, R21.reuse, 0x1 ;  /* 0x000000154606d211 */ /* 0x080fe400078408ff */
[----:B------:R-:W-:Y:S02]  /*239b0*/  @!P6 LEA R20, P3, R72, R21, 0x1 ;  /* 0x000000154814e211 */ /* 0x000fe400078608ff */
[-C--:B---3--:R-:W-:Y:S02]  /*239c0*/  @!P4 LEA.HI.X R5, R68, R3.reuse, R74, 0x1, P1 ;  /* 0x000000034405c211 */ /* 0x088fe400008f0c4a */
[-C--:B------:R-:W-:Y:S02]  /*239d0*/  @!P5 LEA.HI.X R7, R70, R3.reuse, R0, 0x1, P2 ;  /* 0x000000034607d211 */ /* 0x080fe400010f0c00 */
[----:B------:R-:W-:Y:S01]  /*239e0*/  @!P6 LEA.HI.X R21, R72, R3, R73, 0x1, P3 ;  /* 0x000000034815e211 */ /* 0x000fe200018f0c49 */
[----:B------:R4:W-:Y:S04]  /*239f0*/  @!P4 ST.E.128 desc[UR60][R4.64], R8 ;  /* 0x000000080400c985 */ /* 0x0009e8000c101d3c */
[----:B------:R4:W-:Y:S04]  /*23a00*/  @!P5 ST.E.128 desc[UR60][R6.64], R36 ;  /* 0x000000240600d985 */ /* 0x0009e8000c101d3c */
[----:B------:R4:W-:Y:S02]  /*23a10*/  @!P6 ST.E.128 desc[UR60][R20.64], R52 ;  /* 0x000000341400e985 */ /* 0x0009e4000c101d3c */
.L_x_5112:
[----:B------:R-:W-:Y:S05]  /*23a20*/  BSYNC B1 ;  /* 0x0000000000017941 */ /* 0x000fea0003800000 */
.L_x_5111:
[----:B---3--:R3:W0:Y:S01]  /*23a30*/  SHFL.IDX PT, R3, R69, 0x2, 0x181f ;  /* 0x00581f0045037f89 */ /* 0x00862200000e0000 */
[----:B------:R-:W-:Y:S03]  /*23a40*/  BSSY B1, `(.L_x_5113) ;  /* 0x0000010000017945 */ /* 0x000fe60003800000 */
[----:B----45:R3:W4:Y:S01]  /*23a50*/  SHFL.IDX PT, R9, R28, 0x2, 0x181f ;  /* 0x00581f001c097f89 */ /* 0x03072200000e0000 */
[----:B------:R-:W-:Y:S05]  /*23a60*/  @P0 BRA `(.L_x_5114) ;  /* 0x0000000000340947 */ /* 0x000fea0003800000 */
[----:B------:R-:W-:Y:S02]  /*23a70*/  ULDC UR4, c[0x0][0xac8] ;  /* 0x0002b20000047ab9 */ /* 0x000fe40000000800 */
[----:B------:R-:W-:Y:S02]  /*23a80*/  ISETP.GE.AND P3, PT, R68, UR4, PT ;  /* 0x0000000444007c0c */ /* 0x000fe4000bf66270 */
[----:B------:R-:W-:Y:S02]  /*23a90*/  ISETP.GE.AND P4, PT, R70, UR4, PT ;  /* 0x0000000446007c0c */ /* 0x000fe4000bf86270 */
[----:B------:R-:W-:-:S09]  /*23aa0*/  ISETP.GE.AND P5, PT, R72, UR4, PT ;  /* 0x0000000448007c0c */ /* 0x000fd2000bfa6270 */
[-C--:B----4-:R-:W-:Y:S02]  /*23ab0*/  @!P3 LEA R4, P0, R68, R9.reuse, 0x1 ;  /* 0x000000094404b211 */ /* 0x090fe400078008ff */
        /* <DEDUP_REMOVED lines=8> */
.L_x_5114:
[----:B------:R-:W-:Y:S05]  /*23b40*/  BSYNC B1 ;  /* 0x0000000000017941 */ /* 0x000fea0003800000 */
.L_x_5113:
[----:B0-----:R-:W-:Y:S01]  /*23b50*/  VIADD R3, R71, 0x60 ;  /* 0x0000006047037836 */ /* 0x001fe20000000000 */
[----:B--23--:R-:W0:Y:S04]  /*23b60*/  SHFL.IDX PT, R69, R69, 0x3, 0x181f ;  /* 0x00781f0045457f89 */ /* 0x00ce2800000e0000 */
[----:B------:R-:W-:Y:S01]  /*23b70*/  ISETP.GE.AND P0, PT, R3, R130, PT ;  /* 0x000000820300720c */ /* 0x000fe20003f06270 */
[----:B----4-:R2:W3:-:S12]  /*23b80*/  SHFL.IDX PT, R9, R28, 0x3, 0x181f ;  /* 0x00781f001c097f89 */ /* 0x0104d800000e0000 */
[----:B--2---:R-:W-:Y:S05]  /*23b90*/  @P0 BRA `(.L_x_5115) ;  /* 0x0000002000980947 */ /* 0x004fea0003800000 */
[----:B------:R-:W-:Y:S02]  /*23ba0*/  ULDC UR4, c[0x0][0xac8] ;  /* 0x0002b20000047ab9 */ /* 0x000fe40000000800 */
[----:B------:R-:W-:Y:S02]  /*23bb0*/  ISETP.GE.AND P2, PT, R68, UR4, PT ;  /* 0x0000000444007c0c */ /* 0x000fe4000bf46270 */
[----:B------:R-:W-:-:S11]  /*23bc0*/  ISETP.GE.AND P3, PT, R70, UR4, PT ;  /* 0x0000000446007c0c */ /* 0x000fd6000bf66270 */
[-C--:B---3--:R-:W-:Y:S02]  /*23bd0*/  @!P2 LEA R4, P0, R68, R9.reuse, 0x1 ;  /* 0x000000094404a211 */ /* 0x088fe400078008ff */
[----:B------:R-:W-:Y:S02]  /*23be0*/  @!P3 LEA R6, P1, R70, R9, 0x1 ;  /* 0x000000094606b211 */ /* 0x000fe400078208ff */
[-C--:B0-----:R-:W-:Y:S02]  /*23bf0*/  @!P2 LEA.HI.X R5, R68, R69.reuse, R74, 0x1, P0 ;  /* 0x000000454405a211 */ /* 0x081fe400000f0c4a */
[----:B------:R-:W-:Y:S02]  /*23c00*/  @!P3 LEA.HI.X R7, R70, R69, R0, 0x1, P1 ;  /* 0x000000454607b211 */ /* 0x000fe400008f0c00 */
[----:B------:R-:W-:Y:S01]  /*23c10*/  ISETP.GE.AND P0, PT, R72, UR4, PT ;  /* 0x0000000448007c0c */ /* 0x000fe2000bf06270 */
[----:B------:R2:W-:Y:S04]  /*23c20*/  @!P2 ST.E.128 desc[UR60][R4.64], R24 ;  /* 0x000000180400a985 */ /* 0x0005e8000c101d3c */
[----:B------:R2:W-:Y:S08]  /*23c30*/  @!P3 ST.E.128 desc[UR60][R6.64], R44 ;  /* 0x0000002c0600b985 */ /* 0x0005f0000c101d3c */
[----:B------:R-:W-:Y:S05]  /*23c40*/  @P0 BRA `(.L_x_5115) ;  /* 0x00000020006c0947 */ /* 0x000fea0003800000 */
[----:B--2---:R-:W-:-:S04]  /*23c50*/  LEA R4, P0, R72, R9, 0x1 ;  /* 0x0000000948047211 */ /* 0x004fc800078008ff */
[----:B------:R-:W-:-:S05]  /*23c60*/  LEA.HI.X R5, R72, R69, R73, 0x1, P0 ;  /* 0x0000004548057211 */ /* 0x000fca00000f0c49 */
[----:B------:R4:W-:Y:S01]  /*23c70*/  ST.E.128 desc[UR60][R4.64], R60 ;  /* 0x0000003c04007985 */ /* 0x0009e2000c101d3c */
[----:B------:R-:W-:Y:S05]  /*23c80*/  BRA `(.L_x_5115) ;  /* 0x00000020005c7947 */ /* 0x000fea0003800000 */
.L_x_5108:
[----:B------:R-:W-:Y:S01]  /*23c90*/  ULDC.64 UR4, c[0x0][0xb08] ;  /* 0x0002c20000047ab9 */ /* 0x000fe20000000a00 */
[----:B------:R-:W1:Y:S01]  /*23ca0*/  @P4 LDC R9, c[0x0][0xbec] ;  /* 0x0002fb00ff094b82 */ /* 0x000e620000000800 */
[----:B0-----:R-:W-:Y:S01]  /*23cb0*/  IMAD R7, R28, UR4, RZ ;  /* 0x000000041c077c24 */ /* 0x001fe2000f8e02ff */
[----:B------:R-:W-:Y:S01]  /*23cc0*/  ULDC.64 UR6, c[0x0][0xb30] ;  /* 0x0002cc0000067ab9 */ /* 0x000fe20000000a00 */
[----:B------:R-:W-:Y:S01]  /*23cd0*/  IMAD.WIDE.U32 R4, R0, UR4, RZ ;  /* 0x0000000400047c25 */ /* 0x000fe2000f8e00ff */
[----:B------:R-:W-:Y:S01]  /*23ce0*/  ISETP.GE.AND P0, PT, R8, R130, PT ;  /* 0x000000820800720c */ /* 0x000fe20003f06270 */
[----:B------:R-:W-:Y:S01]  /*23cf0*/  BSSY B1, `(.L_x_5116) ;  /* 0x00000cc000017945 */ /* 0x000fe20003800000 */
[C---:B------:R-:W-:Y:S01]  /*23d00*/  IADD3 R128, R227.reuse, 0x98, RZ ;  /* 0x00000098e3807810 */ /* 0x040fe20007ffe0ff */
[----:B------:R-:W-:Y:S01]  /*23d10*/  IMAD R7, R0, UR5, R7 ;  /* 0x0000000500077c24 */ /* 0x000fe2000f8e0207 */
[----:B------:R-:W0:Y:S01]  /*23d20*/  @P4 LDC R6, c[0x0][0xbf0] ;  /* 0x0002fc00ff064b82 */ /* 0x000e220000000800 */
[----:B------:R-:W-:Y:S01]  /*23d30*/  ULDC.64 UR4, c[0x0][0xb38] ;  /* 0x0002ce0000047ab9 */ /* 0x000fe20000000a00 */
[----:B------:R-:W-:Y:S01]  /*23d40*/  SHF.R.S32.HI R0, RZ, 0x1f, R3 ;  /* 0x0000001fff007819 */ /* 0x000fe20000011403 */
[----:B------:R-:W-:Y:S01]  /*23d50*/  VIADD R28, R227, 0xa8 ;  /* 0x000000a8e31c7836 */ /* 0x000fe20000000000 */
[----:B------:R-:W-:Y:S01]  /*23d60*/  IADD3 R5, R5, R7, RZ ;  /* 0x0000000705057210 */ /* 0x000fe20007ffe0ff */
[C---:B------:R-:W-:Y:S01]  /*23d70*/  VIADD R127, R227.reuse, 0xa0 ;  /* 0x000000a0e37f7836 */ /* 0x040fe20000000000 */
[C---:B------:R-:W-:Y:S01]  /*23d80*/  IADD3 R136, R227.reuse, 0x80, RZ ;  /* 0x00000080e3887810 */ /* 0x040fe20007ffe0ff */
        /* <DEDUP_REMOVED lines=8> */
[C---:B------:R-:W-:Y:S01]  /*23e10*/  IADD3 R142, R227.reuse, 0x68, RZ ;  /* 0x00000068e38e7810 */ /* 0x040fe20007ffe0ff */
[----:B------:R-:W-:Y:S01]  /*23e20*/  IMAD R0, R0, UR4, RZ ;  /* 0x0000000400007c24 */ /* 0x000fe2000f8e02ff */
[C---:B------:R-:W-:Y:S01]  /*23e30*/  IADD3 R148, R227.reuse, 0x50, RZ ;  /* 0x00000050e3947810 */ /* 0x040fe20007ffe0ff */
[----:B-1----:R-:W-:Y:S01]  /*23e40*/  @P4 IMAD.HI.U32 R9, R24, R9, RZ ;  /* 0x0000000918094227 */ /* 0x002fe200078e00ff */
[----:B------:R-:W-:Y:S02]  /*23e50*/  SHF.R.S32.HI R133, RZ, 0x1f, R133 ;  /* 0x0000001fff857819 */ /* 0x000fe40000011485 */
[----:B------:R-:W-:Y:S01]  /*23e60*/  IADD3 R154, R227, 0x38, RZ ;  /* 0x00000038e39a7810 */ /* 0x000fe20007ffe0ff */
[----:B------:R-:W-:Y:S01]  /*23e70*/  IMAD R7, R3, UR5, R0 ;  /* 0x0000000503077c24 */ /* 0x000fe2000f8e0200 */
[----:B------:R-:W-:Y:S01]  /*23e80*/  IADD3 R160, R227, 0x20, RZ ;  /* 0x00000020e3a07810 */ /* 0x000fe20007ffe0ff */
[----:B------:R-:W-:Y:S01]  /*23e90*/  IMAD.WIDE.U32 R4, R3, UR4, R4 ;  /* 0x0000000403047c25 */ /* 0x000fe2000f8e0004 */
[----:B------:R-:W-:Y:S01]  /*23ea0*/  ULDC.64 UR4, c[0x0][0xb48] ;  /* 0x0002d20000047ab9 */ /* 0x000fe20000000a00 */
[----:B------:R-:W-:-:S02]  /*23eb0*/  IADD3 R166, R227, 0x8, RZ ;  /* 0x00000008e3a67810 */ /* 0x000fc40007ffe0ff */
[----:B------:R-:W-:Y:S01]  /*23ec0*/  IMAD.MOV.U32 R3, RZ, RZ, R24 ;  /* 0x000000ffff037224 */ /* 0x000fe200078e0018 */
[----:B0-----:R-:W-:Y:S01]  /*23ed0*/  @P4 SHF.R.U32.HI R3, RZ, R6, R9 ;  /* 0x00000006ff034219 */ /* 0x001fe20000011609 */
[----:B------:R-:W-:Y:S02]  /*23ee0*/  IMAD.IADD R5, R5, 0x1, R7 ;  /* 0x0000000105057824 */ /* 0x000fe400078e0207 */
[----:B------:R-:W-:Y:S01]  /*23ef0*/  VIADD R135, R227, 0x88 ;  /* 0x00000088e3877836 */ /* 0x000fe20000000000 */
[--C-:B------:R-:W-:Y:S01]  /*23f00*/  SHF.R.S32.HI R0, RZ, 0x1f, R3.reuse ;  /* 0x0000001fff007819 */ /* 0x100fe20000011403 */
[----:B------:R-:W-:Y:S02]  /*23f10*/  IMAD.MOV R6, RZ, RZ, -R3 ;  /* 0x000000ffff067224 */ /* 0x000fe400078e0a03 */
[----:B------:R-:W-:Y:S01]  /*23f20*/  IMAD.WIDE.U32 R4, R141, UR4, R4 ;  /* 0x000000048d047c25 */ /* 0x000fe2000f8e0004 */
[----:B------:R-:W-:-:S03]  /*23f30*/  SHF.R.S32.HI R135, RZ, 0x1f, R135 ;  /* 0x0000001fff877819 */ /* 0x000fc60000011487 */
[----:B------:R-:W-:Y:S02]  /*23f40*/  IMAD R131, R131, R6, R24 ;  /* 0x0000000683837224 */ /* 0x000fe400078e0218 */
[----:B------:R-:W-:Y:S02]  /*23f50*/  IMAD R0, R0, UR6, RZ ;  /* 0x0000000600007c24 */ /* 0x000fe4000f8e02ff */
[----:B------:R-:W-:Y:S01]  /*23f60*/  IMAD R5, R141, UR5, R5 ;  /* 0x000000058d057c24 */ /* 0x000fe2000f8e0205 */
[----:B------:R-:W-:Y:S01]  /*23f70*/  ULDC.64 UR4, c[0x0][0xb28] ;  /* 0x0002ca0000047ab9 */ /* 0x000fe20000000a00 */
        /* <DEDUP_REMOVED lines=8> */
[----:B------:R-:W-:Y:S01]  /*24000*/  VIADD R6, R2, 0x30820 ;  /* 0x0003082002067836 */ /* 0x000fe20000000000 */
[----:B------:R-:W-:Y:S01]  /*24010*/  IADD3 R3, R5, R3, RZ ;  /* 0x0000000305037210 */ /* 0x000fe20007ffe0ff */
[C---:B------:R-:W-:Y:S01]  /*24020*/  VIADD R137, R227.reuse, 0x80 ;  /* 0x00000080e3897836 */ /* 0x040fe20000000000 */
[C---:B------:R-:W-:Y:S01]  /*24030*/  LEA R0, P1, R4.reuse, UR4, 0x2 ;  /* 0x0000000404007c11 */ /* 0x040fe2000f8210ff */
[C---:B------:R-:W-:Y:S01]  /*24040*/  VIADD R139, R227.reuse, 0x78 ;  /* 0x00000078e38b7836 */ /* 0x040fe20000000000 */
[----:B------:R-:W-:Y:S01]  /*24050*/  PRMT R6, RZ, 0x654, R6 ;  /* 0x00000654ff067816 */ /* 0x000fe20000000006 */
[C---:B------:R-:W-:Y:S01]  /*24060*/  VIADD R141, R227.reuse, 0x70 ;  /* 0x00000070e38d7836 */ /* 0x040fe20000000000 */
[----:B------:R-:W-:Y:S01]  /*24070*/  LEA.HI.X R3, R4, UR5, R3, 0x2, P1 ;  /* 0x0000000504037c11 */ /* 0x000fe200088f1403 */
[C---:B------:R-:W-:Y:S01]  /*24080*/  VIADD R143, R227.reuse, 0x68 ;  /* 0x00000068e38f7836 */ /* 0x040fe20000000000 */
[----:B------:R0:W-:Y:S01]  /*24090*/  SYNCS.ARRIVE.TRANS64.RED.A1T0 RZ, [R6+URZ], RZ ;  /* 0x000000ff06ff79a7 */ /* 0x0001e2000810043f */
        /* <DEDUP_REMOVED lines=44> */
[----:B------:R-:W-:Y:S01]  /*24360*/  VIADD R164, R227, 0x10 ;  /* 0x00000010e3a47836 */ /* 0x000fe20000000000 */
[----:B012---:R-:W-:Y:S06]  /*24370*/  @P0 BRA `(.L_x_5117) ;  /* 0x00000004008c0947 */ /* 0x007fec0003800000 */
[----:B------:R-:W-:Y:S01]  /*24380*/  ULDC UR4, c[0x0][0xac8] ;  /* 0x0002b20000047ab9 */ /* 0x000fe20000000800 */
[C---:B------:R-:W-:Y:S01]  /*24390*/  VIADD R25, R227.reuse, 0xb8 ;  /* 0x000000b8e3197836 */ /* 0x040fe20000000000 */
[----:B------:R-:W-:Y:S02]  /*243a0*/  ISETP.GE.AND P0, PT, R227, UR4, PT ;  /* 0x00000004e3007c0c */ /* 0x000fe4000bf06270 */
[----:B------:R-:W-:Y:S02]  /*243b0*/  ISETP.GE.AND P5, PT, R166, UR4, PT ;  /* 0x00000004a6007c0c */ /* 0x000fe4000bfa6270 */
[----:B------:R-:W-:Y:S02]  /*243c0*/  ISETP.GE.AND P4, PT, R164, UR4, PT ;  /* 0x00000004a4007c0c */ /* 0x000fe4000bf86270 */
[----:B------:R-:W-:Y:S02]  /*243d0*/  ISETP.GE.AND P3, PT, R162, UR4, PT ;  /* 0x00000004a2007c0c */ /* 0x000fe4000bf66270 */
[----:B------:R-:W-:-:S02]  /*243e0*/  SHF.R.S32.HI R13, RZ, 0x1f, R26 ;  /* 0x0000001fff0d7819 */ /* 0x000fc4000001141a */
[----:B------:R-:W-:-:S03]  /*243f0*/  SHF.R.S32.HI R24, RZ, 0x1f, R25 ;  /* 0x0000001fff187819 */ /* 0x000fc60000011419 */
[----:B------:R-:W-:-:S04]  /*24400*/  @!P0 IMAD.WIDE R6, R227, 0x4, R4 ;  /* 0x00000004e3068825 */ /* 0x000fc800078e0204 */
[-C--:B------:R-:W-:Y:S01]  /*24410*/  @!P4 LEA R8, P2, R164, R4.reuse, 0x2 ;  /* 0x00000004a408c211 */ /* 0x080fe200078410ff */
[----:B------:R0:W-:Y:S01]  /*24420*/  @!P0 ST.E.64 desc[UR60][R6.64], R124 ;  /* 0x0000007c06008985 */ /* 0x0001e2000c101b3c */
[----:B------:R-:W-:Y:S02]  /*24430*/  ISETP.GE.AND P0, PT, R160, UR4, PT ;  /* 0x00000004a0007c0c */ /* 0x000fe4000bf06270 */
[----:B------:R-:W-:Y:S02]  /*24440*/  @!P3 LEA R10, P6, R162, R4, 0x2 ;  /* 0x00000004a20ab211 */ /* 0x000fe400078c10ff */
[-C--:B------:R-:W-:Y:S02]  /*24450*/  @!P4 LEA.HI.X R9, R164, R5.reuse, R165, 0x2, P2 ;  /* 0x00000005a409c211 */ /* 0x080fe400010f14a5 */
[----:B------:R-:W-:Y:S02]  /*24460*/  ISETP.GE.AND P2, PT, R156, UR4, PT ;  /* 0x000000049c007c0c */ /* 0x000fe4000bf46270 */
[----:B------:R-:W-:-:S02]  /*24470*/  @!P3 LEA.HI.X R11, R162, R5, R163, 0x2, P6 ;  /* 0x00000005a20bb211 */ /* 0x000fc400030f14a3 */
[----:B0-----:R-:W-:-:S04]  /*24480*/  @!P5 LEA R6, P1, R166, R4, 0x2 ;  /* 0x00000004a606d211 */ /* 0x001fc800078210ff */
[----:B------:R-:W-:Y:S02]  /*24490*/  @!P5 LEA.HI.X R7, R166, R5, R167, 0x2, P1 ;  /* 0x00000005a607d211 */ /* 0x000fe400008f14a7 */
[----:B------:R-:W-:-:S03]  /*244a0*/  ISETP.GE.AND P1, PT, R158, UR4, PT ;  /* 0x000000049e007c0c */ /* 0x000fc6000bf26270 */
        /* <DEDUP_REMOVED lines=8> */
[----:B--2---:R-:W-:Y:S02]  /*24530*/  @!P2 LEA R10, P6, R156, R4, 0x2 ;  /* 0x000000049c0aa211 */ /* 0x004fe400078c10ff */
[----:B------:R-:W-:Y:S01]  /*24540*/  @!P1 LEA.HI.X R9, R158, R5, R159, 0x2, P5 ;  /* 0x000000059e099211 */ /* 0x000fe200028f149f */
[----:B------:R0:W-:Y:S01]  /*24550*/  @!P0 ST.E.64 desc[UR60][R6.64], R40 ;  /* 0x0000002806008985 */ /* 0x0001e2000c101b3c */
[----:B------:R-:W-:-:S02]  /*24560*/  ISETP.GE.AND P5, PT, R150, UR4, PT ;  /* 0x0000000496007c0c */ /* 0x000fc4000bfa6270 */
[-C--:B------:R-:W-:Y:S01]  /*24570*/  @!P2 LEA.HI.X R11, R156, R5.reuse, R157, 0x2, P6 ;  /* 0x000000059c0ba211 */ /* 0x080fe200030f149d */
[----:B------:R1:W-:Y:S01]  /*24580*/  @!P1 ST.E.64 desc[UR60][R8.64], R44 ;  /* 0x0000002c08009985 */ /* 0x0003e2000c101b3c */
[----:B------:R-:W-:Y:S02]  /*24590*/  ISETP.GE.AND P0, PT, R148, UR4, PT ;  /* 0x0000000494007c0c */ /* 0x000fe4000bf06270 */
[----:B------:R-:W-:Y:S01]  /*245a0*/  ISETP.GE.AND P1, PT, R146, UR4, PT ;  /* 0x0000000492007c0c */ /* 0x000fe2000bf26270 */
[----:B------:R2:W-:Y:S01]  /*245b0*/  @!P2 ST.E.64 desc[UR60][R10.64], R48 ;  /* 0x000000300a00a985 */ /* 0x0005e2000c101b3c */
[-C--:B0-----:R-:W-:Y:S02]  /*245c0*/  @!P3 LEA R6, P6, R154, R4.reuse, 0x2 ;  /* 0x000000049a06b211 */ /* 0x081fe400078c10ff */
[----:B-1----:R-:W-:Y:S02]  /*245d0*/  @!P4 LEA R8, P2, R152, R4, 0x2 ;  /* 0x000000049808c211 */ /* 0x002fe400078410ff */
[----:B------:R-:W-:-:S02]  /*245e0*/  @!P3 LEA.HI.X R7, R154, R5, R155, 0x2, P6 ;  /* 0x000000059a07b211 */ /* 0x000fc400030f149b */
[----:B--2---:R-:W-:Y:S02]  /*245f0*/  @!P5 LEA R10, P6, R150, R4, 0x2 ;  /* 0x00000004960ad211 */ /* 0x004fe400078c10ff */
[-C--:B------:R-:W-:Y:S01]  /*24600*/  @!P4 LEA.HI.X R9, R152, R5.reuse, R153, 0x2, P2 ;  /* 0x000000059809c211 */ /* 0x080fe200010f1499 */
[----:B------:R0:W-:Y:S01]  /*24610*/  @!P3 ST.E.64 desc[UR60][R6.64], R52 ;  /* 0x000000340600b985 */ /* 0x0001e2000c101b3c */
[----:B------:R-:W-:Y:S02]  /*24620*/  ISETP.GE.AND P2, PT, R144, UR4, PT ;  /* 0x0000000490007c0c */ /* 0x000fe4000bf46270 */
[----:B------:R-:W-:Y:S01]  /*24630*/  @!P5 LEA.HI.X R11, R150, R5, R151, 0x2, P6 ;  /* 0x00000005960bd211 */ /* 0x000fe200030f1497 */
[----:B------:R1:W-:Y:S01]  /*24640*/  @!P4 ST.E.64 desc[UR60][R8.64], R56 ;  /* 0x000000380800c985 */ /* 0x0003e2000c101b3c */
[----:B------:R-:W-:-:S03]  /*24650*/  ISETP.GE.AND P3, PT, R142, UR4, PT ;  /* 0x000000048e007c0c */ /* 0x000fc6000bf66270 */
[----:B------:R2:W-:Y:S01]  /*24660*/  @!P5 ST.E.64 desc[UR60][R10.64], R60 ;  /* 0x0000003c0a00d985 */ /* 0x0005e2000c101b3c */
[-C--:B0-----:R-:W-:Y:S02]  /*24670*/  @!P0 LEA R6, P4, R148, R4.reuse, 0x2 ;  /* 0x0000000494068211 */ /* 0x081fe400078810ff */
[-C--:B-1----:R-:W-:Y:S02]  /*24680*/  @!P1 LEA R8, P5, R146, R4.reuse, 0x2 ;  /* 0x0000000492089211 */ /* 0x082fe400078a10ff */
[-C--:B------:R-:W-:Y:S02]  /*24690*/  @!P0 LEA.HI.X R7, R148, R5.reuse, R149, 0x2, P4 ;  /* 0x0000000594078211 */ /* 0x080fe400020f1495 */
[----:B--2---:R-:W-:Y:S02]  /*246a0*/  @!P2 LEA R10, P6, R144, R4, 0x2 ;  /* 0x00000004900aa211 */ /* 0x004fe400078c10ff */
[----:B------:R-:W-:Y:S01]  /*246b0*/  ISETP.GE.AND P4, PT, R140, UR4, PT ;  /* 0x000000048c007c0c */ /* 0x000fe2000bf86270 */
[----:B------:R0:W-:Y:S01]  /*246c0*/  @!P0 ST.E.64 desc[UR60][R6.64], R64 ;  /* 0x0000004006008985 */ /* 0x0001e2000c101b3c */
[----:B------:R-:W-:-:S02]  /*246d0*/  @!P1 LEA.HI.X R9, R146, R5, R147, 0x2, P5 ;  /* 0x0000000592099211 */ /* 0x000fc400028f1493 */
        /* <DEDUP_REMOVED lines=10> */
[----:B--2---:R-:W-:Y:S02]  /*24780*/  @!P5 LEA R10, P6, R138, R4, 0x2 ;  /* 0x000000048a0ad211 */ /* 0x004fe400078c10ff */
[-C--:B------:R-:W-:Y:S02]  /*24790*/  @!P4 LEA.HI.X R9, R140, R5.reuse, R141, 0x2, P1 ;  /* 0x000000058c09c211 */ /* 0x080fe400008f148d */
        /* <DEDUP_REMOVED lines=13> */
[C---:B--2---:R-:W-:Y:S01]  /*24870*/  @!P1 LEA R10, P3, R132.reuse, R4, 0x2 ;  /* 0x00000004840a9211 */ /* 0x044fe200078610ff */
[----:B------:R1:W-:Y:S01]  /*24880*/  @!P0 ST.E.64 desc[UR60][R8.64], R92 ;  /* 0x0000005c08008985 */ /* 0x0003e2000c101b3c */
[----:B------:R-:W-:Y:S02]  /*24890*/  ISETP.GE.AND P0, PT, R27, UR4, PT ;  /* 0x000000041b007c0c */ /* 0x000fe4000bf06270 */
[----:B------:R-:W-:-:S02]  /*248a0*/  @!P1 LEA.HI.X R11, R132, R5, R133, 0x2, P3 ;  /* 0x00000005840b9211 */ /* 0x000fc400018f1485 */
[----:B0-----:R-:W-:-:S03]  /*248b0*/  @!P5 LEA R6, P3, R128, R4, 0x2 ;  /* 0x000000048006d211 */ /* 0x001fc600078610ff */
[----:B------:R0:W-:Y:S01]  /*248c0*/  @!P1 ST.E.64 desc[UR60][R10.64], R96 ;  /* 0x000000600a009985 */ /* 0x0001e2000c101b3c */
[-C--:B------:R-:W-:Y:S02]  /*248d0*/  @!P4 LEA R14, P1, R126, R4.reuse, 0x2 ;  /* 0x000000047e0ec211 */ /* 0x080fe400078210ff */
[-C--:B------:R-:W-:Y:S02]  /*248e0*/  @!P5 LEA.HI.X R7, R128, R5.reuse, R129, 0x2, P3 ;  /* 0x000000058007d211 */ /* 0x080fe400018f1481 */
[-C--:B------:R-:W-:Y:S02]  /*248f0*/  @!P4 LEA.HI.X R15, R126, R5.reuse, R127, 0x2, P1 ;  /* 0x000000057e0fc211 */ /* 0x080fe400008f147f */
[CC--:B-1----:R-:W-:Y:S01]  /*24900*/  @!P2 LEA R8, P1, R25.reuse, R4.reuse, 0x2 ;  /* 0x000000041908a211 */ /* 0x0c2fe200078210ff */
[----:B------:R1:W-:Y:S03]  /*24910*/  @!P5 ST.E.64 desc[UR60][R6.64], R100 ;  /* 0x000000640600d985 */ /* 0x0003e6000c101b3c */
[----:B------:R-:W-:Y:S01]  /*24920*/  @!P2 LEA.HI.X R9, R25, R5, R24, 0x2, P1 ;  /* 0x000000051909a211 */ /* 0x000fe200008f1418 */
[----:B------:R1:W-:Y:S01]  /*24930*/  @!P4 ST.E.64 desc[UR60][R14.64], R104 ;  /* 0x000000680e00c985 */ /* 0x0003e2000c101b3c */
[----:B0-----:R-:W-:-:S04]  /*24940*/  @!P6 LEA R10, P3, R26, R4, 0x2 ;  /* 0x000000041a0ae211 */ /* 0x001fc800078610ff */
[----:B------:R-:W-:Y:S02]  /*24950*/  @!P6 LEA.HI.X R11, R26, R5, R13, 0x2, P3 ;  /* 0x000000051a0be211 */ /* 0x000fe400018f140d */
[----:B------:R-:W-:-:S04]  /*24960*/  @!P0 LEA R4, P3, R27, R4, 0x2 ;  /* 0x000000041b048211 */ /* 0x000fc800078610ff */
[----:B------:R-:W-:-:S05]  /*24970*/  @!P0 LEA.HI.X R5, R27, R5, R28, 0x2, P3 ;  /* 0x000000051b058211 */ /* 0x000fca00018f141c */
[----:B------:R1:W-:Y:S04]  /*24980*/  @!P0 ST.E.64 desc[UR60][R4.64], R108 ;  /* 0x0000006c04008985 */ /* 0x0003e8000c101b3c */
[----:B------:R1:W-:Y:S04]  /*24990*/  @!P6 ST.E.64 desc[UR60][R10.64], R112 ;  /* 0x000000700a00e985 */ /* 0x0003e8000c101b3c */
[----:B------:R1:W-:Y:S02]  /*249a0*/  @!P2 ST.E.64 desc[UR60][R8.64], R116 ;  /* 0x000000740800a985 */ /* 0x0003e4000c101b3c */
.L_x_5117:
[----:B------:R-:W-:Y:S05]  /*249b0*/  BSYNC B1 ;  /* 0x0000000000017941 */ /* 0x000fea0003800000 */
.L_x_5116:
[----:B------:R-:W-:Y:S01]  /*249c0*/  ISETP.GE.AND P0, PT, R12, R130, PT ;  /* 0x000000820c00720c */ /* 0x000fe20003f06270 */
[----:B-1----:R0:W1:Y:S04]  /*249d0*/  SHFL.IDX PT, R5, R3, 0x1, 0x1c1f ;  /* 0x003c1f0003057f89 */ /* 0x00206800000e0000 */
[----:B------:R0:W2:Y:S08]  /*249e0*/  SHFL.IDX PT, R4, R0, 0x1, 0x1c1f ;  /* 0x003c1f0000047f89 */ /* 0x0000b000000e0000 */
[----:B0-----:R-:W-:Y:S05]  /*249f0*/  @P0 BRA `(.L_x_5115) ;  /* 0x0000001400000947 */ /* 0x001fea0003800000 */
[----:B------:R-:W-:Y:S01]  /*24a00*/  ULDC UR4, c[0x0][0xac8] ;  /* 0x0002b20000047ab9 */ /* 0x000fe20000000800 */
[----:B------:R-:W-:Y:S02]  /*24a10*/  SHF.R.S32.HI R3, RZ, 0x1f, R26 ;  /* 0x0000001fff037819 */ /* 0x000fe4000001141a */
[----:B------:R-:W-:Y:S02]  /*24a20*/  ISETP.GE.AND P2, PT, R166, UR4, PT ;  /* 0x00000004a6007c0c */ /* 0x000fe4000bf46270 */
[----:B------:R-:W-:Y:S02]  /*24a30*/  ISETP.GE.AND P1, PT, R227, UR4, PT ;  /* 0x00000004e3007c0c */ /* 0x000fe4000bf26270 */
[----:B------:R-:W-:Y:S02]  /*24a40*/  ISETP.GE.AND P5, PT, R164, UR4, PT ;  /* 0x00000004a4007c0c */ /* 0x000fe4000bfa6270 */
[----:B------:R-:W-:Y:S02]  /*24a50*/  ISETP.GE.AND P4, PT, R162, UR4, PT ;  /* 0x00000004a2007c0c */ /* 0x000fe4000bf86270 */
[----:B------:R-:W-:-:S05]  /*24a60*/  ISETP.GE.AND P3, PT, R160, UR4, PT ;  /* 0x00000004a0007c0c */ /* 0x000fca000bf66270 */
[C---:B--2---:R-:W-:Y:S02]  /*24a70*/  @!P2 LEA R6, P0, R166.reuse, R4, 0x2 ;  /* 0x00000004a606a211 */ /* 0x044fe400078010ff */
[----:B-1----:R-:W-:Y:S02]  /*24a80*/  @!P1 IMAD.WIDE R8, R227, 0x4, R4 ;  /* 0x00000004e3089825 */ /* 0x002fe400078e0204 */
[----:B------:R-:W-:Y:S02]  /*24a90*/  @!P2 LEA.HI.X R7, R166, R5, R167, 0x2, P0 ;  /* 0x00000005a607a211 */ /* 0x000fe400000f14a7 */
[----:B------:R-:W-:Y:S01]  /*24aa0*/  ISETP.GE.AND P0, PT, R158, UR4, PT ;  /* 0x000000049e007c0c */ /* 0x000fe2000bf06270 */
[----:B------:R0:W-:Y:S01]  /*24ab0*/  @!P1 ST.E.64 desc[UR60][R8.64], R20 ;  /* 0x0000001408009985 */ /* 0x0001e2000c101b3c */
[----:B------:R-:W-:-:S03]  /*24ac0*/  ISETP.GE.AND P1, PT, R156, UR4, PT ;  /* 0x000000049c007c0c */ /* 0x000fc6000bf26270 */
[----:B------:R1:W-:Y:S01]  /*24ad0*/  @!P2 ST.E.64 desc[UR60][R6.64], R120 ;  /* 0x000000780600a985 */ /* 0x0003e2000c101b3c */
[-C--:B0-----:R-:W-:Y:S02]  /*24ae0*/  @!P4 LEA R8, P2, R162, R4.reuse, 0x2 ;  /* 0x00000004a208c211 */ /* 0x081fe400078410ff */
[-C--:B-1----:R-:W-:Y:S02]  /*24af0*/  @!P5 LEA R6, P6, R164, R4.reuse, 0x2 ;  /* 0x00000004a406d211 */ /* 0x082fe400078c10ff */
        /* <DEDUP_REMOVED lines=17> */
[-C--:B------:R-:W-:Y:S01]  /*24c10*/  @!P2 LEA.HI.X R11, R154, R5.reuse, R155, 0x2, P6 ;  /* 0x000000059a0ba211 */ /* 0x080fe200030f149b */
[----:B------:R1:W-:Y:S01]  /*24c20*/  @!P1 ST.E.64 desc[UR60][R8.64], R50 ;  /* 0x0000003208009985 */ /* 0x0003e2000c101b3c */
[-C--:B------:R-:W-:Y:S02]  /*24c30*/  @!P3 LEA R12, P6, R152, R4.reuse, 0x2 ;  /* 0x00000004980cb211 */ /* 0x080fe400078c10ff */
[----:B------:R-:W-:Y:S01]  /*24c40*/  @!P4 LEA R14, P0, R150, R4, 0x2 ;  /* 0x00000004960ec211 */ /* 0x000fe200078010ff */
[----:B------:R2:W-:Y:S01]  /*24c50*/  @!P2 ST.E.64 desc[UR60][R10.64], R54 ;  /* 0x000000360a00a985 */ /* 0x0005e2000c101b3c */
[----:B------:R-:W-:Y:S02]  /*24c60*/  ISETP.GE.AND P2, PT, R146, UR4, PT ;  /* 0x0000000492007c0c */ /* 0x000fe4000bf46270 */
[----:B------:R-:W-:Y:S02]  /*24c70*/  ISETP.GE.AND P1, PT, R144, UR4, PT ;  /* 0x0000000490007c0c */ /* 0x000fe4000bf26270 */
[----:B------:R-:W-:-:S02]  /*24c80*/  @!P4 LEA.HI.X R15, R150, R5, R151, 0x2, P0 ;  /* 0x00000005960fc211 */ /* 0x000fc400000f1497 */
[-C--:B------:R-:W-:Y:S02]  /*24c90*/  @!P3 LEA.HI.X R13, R152, R5.reuse, R153, 0x2, P6 ;  /* 0x00000005980db211 */ /* 0x080fe400030f1499 */
[----:B------:R-:W-:Y:S02]  /*24ca0*/  ISETP.GE.AND P0, PT, R142, UR4, PT ;  /* 0x000000048e007c0c */ /* 0x000fe4000bf06270 */
[CC--:B------:R-:W-:Y:S01]  /*24cb0*/  @!P5 LEA R20, P6, R148.reuse, R4.reuse, 0x2 ;  /* 0x000000049414d211 */ /* 0x0c0fe200078c10ff */
[----:B------:R3:W-:Y:S03]  /*24cc0*/  @!P3 ST.E.64 desc[UR60][R12.64], R58 ;  /* 0x0000003a0c00b985 */ /* 0x0007e6000c101b3c */
[----:B------:R-:W-:Y:S01]  /*24cd0*/  @!P5 LEA.HI.X R21, R148, R5, R149, 0x2, P6 ;  /* 0x000000059415d211 */ /* 0x000fe200030f1495 */
[----:B------:R4:W-:Y:S01]  /*24ce0*/  @!P4 ST.E.64 desc[UR60][R14.64], R62 ;  /* 0x0000003e0e00c985 */ /* 0x0009e2000c101b3c */
[----:B0-----:R-:W-:-:S02]  /*24cf0*/  @!P2 LEA R6, P6, R146, R4, 0x2 ;  /* 0x000000049206a211 */ /* 0x001fc400078c10ff */
[-C--:B-1----:R-:W-:Y:S01]  /*24d00*/  @!P1 LEA R8, P3, R144, R4.reuse, 0x2 ;  /* 0x0000000490089211 */ /* 0x082fe200078610ff */
[----:B------:R0:W-:Y:S01]  /*24d10*/  @!P5 ST.E.64 desc[UR60][R20.64], R66 ;  /* 0x000000421400d985 */ /* 0x0001e2000c101b3c */
[----:B------:R-:W-:Y:S02]  /*24d20*/  ISETP.GE.AND P5, PT, R140, UR4, PT ;  /* 0x000000048c007c0c */ /* 0x000fe4000bfa6270 */
        /* <DEDUP_REMOVED lines=8> */
[----:B---3--:R-:W-:-:S03]  /*24db0*/  @!P5 LEA R12, P1, R140, R4, 0x2 ;  /* 0x000000048c0cd211 */ /* 0x008fc600078210ff */
[----:B------:R3:W-:Y:S01]  /*24dc0*/  @!P0 ST.E.64 desc[UR60][R10.64], R78 ;  /* 0x0000004e0a008985 */ /* 0x0007e2000c101b3c */
[----:B------:R-:W-:Y:S02]  /*24dd0*/  ISETP.GE.AND P0, PT, R134, UR4, PT ;  /* 0x0000000486007c0c */ /* 0x000fe4000bf06270 */
[-C--:B------:R-:W-:Y:S02]  /*24de0*/  @!P5 LEA.HI.X R13, R140, R5.reuse, R141, 0x2, P1 ;  /* 0x000000058c0dd211 */ /* 0x080fe400008f148d */
[-C--:B----4-:R-:W-:Y:S02]  /*24df0*/  @!P4 LEA R14, P2, R138, R4.reuse, 0x2 ;  /* 0x000000048a0ec211 */ /* 0x090fe400078410ff */
[----:B------:R-:W-:Y:S01]  /*24e00*/  ISETP.GE.AND P1, PT, R132, UR4, PT ;  /* 0x0000000484007c0c */ /* 0x000fe2000bf26270 */
[----:B------:R-:W-:Y:S01]  /*24e10*/  @!P5 ST.E.64 desc[UR60][R12.64], R82 ;  /* 0x000000520c00d985 */ /* 0x000fe2000c101b3c */
[----:B0-----:R-:W-:Y:S02]  /*24e20*/  @!P3 LEA R20, P6, R136, R4, 0x2 ;  /* 0x000000048814b211 */ /* 0x001fe400078c10ff */
[----:B------:R-:W-:-:S02]  /*24e30*/  @!P4 LEA.HI.X R15, R138, R5, R139, 0x2, P2 ;  /* 0x000000058a0fc211 */ /* 0x000fc400010f148b */
[-C--:B------:R-:W-:Y:S02]  /*24e40*/  @!P3 LEA.HI.X R21, R136, R5.reuse, R137, 0x2, P6 ;  /* 0x000000058815b211 */ /* 0x080fe400030f1489 */
[----:B------:R-:W-:Y:S01]  /*24e50*/  ISETP.GE.AND P5, PT, R128, UR4, PT ;  /* 0x0000000480007c0c */ /* 0x000fe2000bfa6270 */
[----:B------:R0:W-:Y:S01]  /*24e60*/  @!P4 ST.E.64 desc[UR60][R14.64], R86 ;  /* 0x000000560e00c985 */ /* 0x0001e2000c101b3c */
[----:B-1----:R-:W-:Y:S02]  /*24e70*/  @!P0 LEA R6, P2, R134, R4, 0x2 ;  /* 0x0000000486068211 */ /* 0x002fe400078410ff */
[----:B------:R-:W-:Y:S01]  /*24e80*/  ISETP.GE.AND P4, PT, R126, UR4, PT ;  /* 0x000000047e007c0c */ /* 0x000fe2000bf86270 */
[----:B------:R1:W-:Y:S01]  /*24e90*/  @!P3 ST.E.64 desc[UR60][R20.64], R90 ;  /* 0x0000005a1400b985 */ /* 0x0003e2000c101b3c */
[----:B------:R-:W-:Y:S02]  /*24ea0*/  ISETP.GE.AND P3, PT, R27, UR4, PT ;  /* 0x000000041b007c0c */ /* 0x000fe4000bf66270 */
[----:B------:R-:W-:-:S02]  /*24eb0*/  @!P0 LEA.HI.X R7, R134, R5, R135, 0x2, P2 ;  /* 0x0000000586078211 */ /* 0x000fc400010f1487 */
[----:B------:R-:W-:Y:S02]  /*24ec0*/  ISETP.GE.AND P2, PT, R26, UR4, PT ;  /* 0x000000041a007c0c */ /* 0x000fe4000bf46270 */
[CC--:B--2---:R-:W-:Y:S01]  /*24ed0*/  @!P1 LEA R8, P6, R132.reuse, R4.reuse, 0x2 ;  /* 0x0000000484089211 */ /* 0x0c4fe200078c10ff */
[----:B------:R2:W-:Y:S03]  /*24ee0*/  @!P0 ST.E.64 desc[UR60][R6.64], R94 ;  /* 0x0000005e06008985 */ /* 0x0005e6000c101b3c */
[----:B------:R-:W-:Y:S02]  /*24ef0*/  @!P1 LEA.HI.X R9, R132, R5, R133, 0x2, P6 ;  /* 0x0000000584099211 */ /* 0x000fe400030f1485 */
[-C--:B---3--:R-:W-:Y:S02]  /*24f00*/  @!P5 LEA R10, P6, R128, R4.reuse, 0x2 ;  /* 0x00000004800ad211 */ /* 0x088fe400078c10ff */
[-C--:B0-----:R-:W-:Y:S01]  /*24f10*/  @!P3 LEA R14, P0, R27, R4.reuse, 0x2 ;  /* 0x000000041b0eb211 */ /* 0x081fe200078010ff */
[----:B------:R2:W-:Y:S01]  /*24f20*/  @!P1 ST.E.64 desc[UR60][R8.64], R98 ;  /* 0x0000006208009985 */ /* 0x0005e2000c101b3c */
[----:B------:R-:W-:-:S02]  /*24f30*/  @!P4 LEA R12, P1, R126, R4, 0x2 ;  /* 0x000000047e0cc211 */ /* 0x000fc400078210ff */
[-C--:B------:R-:W-:Y:S02]  /*24f40*/  @!P5 LEA.HI.X R11, R128, R5.reuse, R129, 0x2, P6 ;  /* 0x00000005800bd211 */ /* 0x080fe400030f1481 */
[----:B-1----:R-:W-:Y:S02]  /*24f50*/  @!P2 LEA R20, P6, R26, R4, 0x2 ;  /* 0x000000041a14a211 */ /* 0x002fe400078c10ff */
[-C--:B------:R-:W-:Y:S01]  /*24f60*/  @!P4 LEA.HI.X R13, R126, R5.reuse, R127, 0x2, P1 ;  /* 0x000000057e0dc211 */ /* 0x080fe200008f147f */
[----:B------:R2:W-:Y:S01]  /*24f70*/  @!P5 ST.E.64 desc[UR60][R10.64], R102 ;  /* 0x000000660a00d985 */ /* 0x0005e2000c101b3c */
[-C--:B------:R-:W-:Y:S02]  /*24f80*/  @!P3 LEA.HI.X R15, R27, R5.reuse, R28, 0x2, P0 ;  /* 0x000000051b0fb211 */ /* 0x080fe400000f141c */
[----:B------:R-:W-:Y:S01]  /*24f90*/  @!P2 LEA.HI.X R21, R26, R5, R3, 0x2, P6 ;  /* 0x000000051a15a211 */ /* 0x000fe200030f1403 */
[----:B------:R2:W-:Y:S01]  /*24fa0*/  @!P4 ST.E.64 desc[UR60][R12.64], R106 ;  /* 0x0000006a0c00c985 */ /* 0x0005e2000c101b3c */
[----:B------:R-:W-:-:S03]  /*24fb0*/  VIADD R3, R227, 0xb8 ;  /* 0x000000b8e3037836 */ /* 0x000fc60000000000 */
[----:B------:R2:W-:Y:S02]  /*24fc0*/  @!P3 ST.E.64 desc[UR60][R14.64], R110 ;  /* 0x0000006e0e00b985 */ /* 0x0005e4000c101b3c */
[----:B------:R-:W-:Y:S02]  /*24fd0*/  ISETP.GE.AND P0, PT, R3, UR4, PT ;  /* 0x0000000403007c0c */ /* 0x000fe4000bf06270 */
[----:B------:R2:W-:Y:S11]  /*24fe0*/  @!P2 ST.E.64 desc[UR60][R20.64], R114 ;  /* 0x000000721400a985 */ /* 0x0005f6000c101b3c */
[----:B------:R-:W-:Y:S05]  /*24ff0*/  @P0 BRA `(.L_x_5115) ;  /* 0x0000000c00800947 */ /* 0x000fea0003800000 */
[----:B------:R-:W-:Y:S02]  /*25000*/  LEA R4, P0, R3, R4, 0x2 ;  /* 0x0000000403047211 */ /* 0x000fe400078010ff */
[----:B------:R-:W-:-:S04]  /*25010*/  SHF.R.S32.HI R0, RZ, 0x1f, R3 ;  /* 0x0000001fff007819 */ /* 0x000fc80000011403 */
[----:B------:R-:W-:-:S05]  /*25020*/  LEA.HI.X R5, R3, R5, R0, 0x2, P0 ;  /* 0x0000000503057211 */ /* 0x000fca00000f1400 */
[----:B------:R0:W-:Y:S01]  /*25030*/  ST.E.64 desc[UR60][R4.64], R118 ;  /* 0x0000007604007985 */ /* 0x0001e2000c101b3c */
[----:B------:R-:W-:Y:S05]  /*25040*/  BRA `(.L_x_5115) ;  /* 0x0000000c006c7947 */ /* 0x000fea0003800000 */
.L_x_5106:
        /* <DEDUP_REMOVED lines=20> */
[----:B--2---:R-:W-:-:S02]  /*25190*/  SHF.R.S32.HI R28, RZ, 0x1f, R10 ;  /* 0x0000001fff1c7819 */ /* 0x004fc4000001140a */
        /* <DEDUP_REMOVED lines=9> */
.L_x_5118:
[----:B------:R-:W-:Y:S01]  /*25230*/  BSSY B1, `(.L_x_5119) ;  /* 0x0000037000017945 */ /* 0x000fe20003800000 */
[----:B------:R-:W-:Y:S02]  /*25240*/  SEL R33, R10, RZ, !P0 ;  /* 0x000000ff0a217207 */ /* 0x000fe40004000000 */
[----:B------:R-:W-:Y:S02]  /*25250*/  SEL R28, R28, RZ, !P0 ;  /* 0x000000ff1c1c7207 */ /* 0x000fe40004000000 */
[----:B-----5:R-:W-:Y:S01]  /*25260*/  SHF.R.S32.HI R26, RZ, 0x1f, R3 ;  /* 0x0000001fff1a7819 */ /* 0x020fe20000011403 */
        /* <DEDUP_REMOVED lines=30> */
[----:B------:R-:W-:Y:S02]  /*25450*/  IMAD.IADD R25, R13, 0x1, R25 ;  /* 0x000000010d197824 */ /* 0x000fe400078e0219 */
[----:B------:R-:W-:Y:S01]  /*25460*/  IMAD.MOV R10, RZ, RZ, -R21 ;  /* 0x000000ffff0a7224 */ /* 0x000fe200078e0a15 */
[----:B------:R-:W-:-:S03]  /*25470*/  IADD3 R27, R11, R27, RZ ;  /* 0x0000001b0b1b7210 */ /* 0x000fc60007ffe0ff */
[----:B------:R-:W-:Y:S01]  /*25480*/  IMAD R11, R37, R10, R35 ;  /* 0x0000000a250b7224 */ /* 0x000fe200078e0223 */
[----:B------:R-:W-:-:S03]  /*25490*/  IADD3.X R10, R27, R25, R26, P1, P3 ;  /* 0x000000191b0a7210 */ /* 0x000fc60000fe641a */
[----:B------:R-:W-:Y:S01]  /*254a0*/  IMAD R7, R7, R11, RZ ;  /* 0x0000000b07077224 */ /* 0x000fe200078e02ff */
[----:B--2---:R-:W-:-:S05]  /*254b0*/  SEL R15, R32, RZ, P0 ;  /* 0x000000ff200f7207 */ /* 0x004fca0000000000 */
[-C--:B------:R-:W-:Y:S02]  /*254c0*/  IMAD R13, R9, R15.reuse, RZ ;  /* 0x0000000f090d7224 */ /* 0x080fe400078e02ff */
[----:B------:R-:W-:-:S04]  /*254d0*/  IMAD.WIDE.U32 R8, R8, R15, RZ ;  /* 0x0000000f08087225 */ /* 0x000fc800078e00ff */
[----:B------:R-:W-:Y:S01]  /*254e0*/  IMAD.IADD R13, R9, 0x1, R13 ;  /* 0x00000001090d7824 */ /* 0x000fe200078e020d */
[----:B------:R-:W-:Y:S02]  /*254f0*/  IADD3 R8, P0, P1, R21, R12, R8 ;  /* 0x0000000c15087210 */ /* 0x000fe4000791e008 */
[----:B------:R-:W-:-:S04]  /*25500*/  SHF.R.S32.HI R21, RZ, 0x1f, R21 ;  /* 0x0000001fff157819 */ /* 0x000fc80000011415 */
[----:B------:R-:W-:Y:S02]  /*25510*/  IADD3.X R9, R21, R10, R13, P0, P1 ;  /* 0x0000000a15097210 */ /* 0x000fe400007e240d */
[----:B------:R-:W-:-:S05]  /*25520*/  SHF.R.S32.HI R13, RZ, 0x1f, R11 ;  /* 0x0000001fff0d7819 */ /* 0x000fca000001140b */
[C---:B------:R-:W-:Y:S02]  /*25530*/  IMAD R13, R6.reuse, R13, R7 ;  /* 0x0000000d060d7224 */ /* 0x040fe400078e0207 */
[----:B------:R-:W-:-:S04]  /*25540*/  IMAD.WIDE.U32 R6, R6, R11, R8 ;  /* 0x0000000b06067225 */ /* 0x000fc800078e0008 */
[----:B------:R-:W-:Y:S01]  /*25550*/  IMAD.IADD R7, R7, 0x1, R13 ;  /* 0x0000000107077824 */ /* 0x000fe200078e020d */
[----:B0-----:R-:W-:-:S04]  /*25560*/  LEA R4, P0, R6, R4, 0x2 ;  /* 0x0000000406047211 */ /* 0x001fc800078010ff */
[----:B-1----:R-:W-:Y:S01]  /*25570*/  LEA.HI.X R5, R6, R5, R7, 0x2, P0 ;  /* 0x0000000506057211 */ /* 0x002fe200000f1407 */
[----:B------:R-:W-:-:S05]  /*25580*/  IMAD.MOV.U32 R7, RZ, RZ, -0x800000 ;  /* 0xff800000ff077424 */ /* 0x000fca00078e00ff */
[----:B------:R0:W-:Y:S03]  /*25590*/  STG.E desc[UR60][R4.64], R7 ;  /* 0x0000000704007986 */ /* 0x0001e6000c10193c */
.L_x_5120:
[----:B------:R-:W-:Y:S05]  /*255a0*/  BSYNC B1 ;  /* 0x0000000000017941 */ /* 0x000fea0003800000 */
.L_x_5119:
[----:B------:R-:W-:Y:S05]  /*255b0*/  @P2 BRA `(.L_x_5115) ;  /* 0x0000000800102947 */ /* 0x000fea0003800000 */
[----:B------:R-:W2:Y:S01]  /*255c0*/  LDL.LU R12, [R1+0x38] ;  /* 0x00003800010c7983 */ /* 0x000ea20000300800 */
[----:B------:R-:W3:Y:S01]  /*255d0*/  LDC R11, c[0x0][0xbe8] ;  /* 0x0002fa00ff0b7b82 */ /* 0x000ee20000000800 */
[----:B------:R-:W-:Y:S01]  /*255e0*/  ULDC.64 UR4, c[0x0][0xaa0] ;  /* 0x0002a80000047ab9 */ /* 0x000fe20000000a00 */
[----:B------:R-:W-:Y:S01]  /*255f0*/  BSSY B1, `(.L_x_5121) ;  /* 0x000004a000017945 */ /* 0x000fe20003800000 */
[----:B01----:R-:W0:Y:S01]  /*25600*/  S2R R4, SR_TID.X ;  /* 0x0000000000047919 */ /* 0x003e220000002100 */
[----:B---3--:R-:W-:Y:S01]  /*25610*/  ISETP.NE.AND P0, PT, R11, 0x1, PT ;  /* 0x000000010b00780c */ /* 0x008fe20003f05270 */
[----:B0-----:R-:W-:-:S12]  /*25620*/  VIADD R6, R4, 0xffffff80 ;  /* 0xffffff8004067836 */ /* 0x001fd80000000000 */
[----:B------:R-:W0:Y:S01]  /*25630*/  @P0 LDC R9, c[0x0][0xbec] ;  /* 0x0002fb00ff090b82 */ /* 0x000e220000000800 */
[----:B------:R-:W-:Y:S01]  /*25640*/  IMAD R4, R26, UR4, RZ ;  /* 0x000000041a047c24 */ /* 0x000fe2000f8e02ff */
[----:B------:R-:W-:-:S03]  /*25650*/  SHF.R.S32.HI R5, RZ, 0x1f, R6 ;  /* 0x0000001fff057819 */ /* 0x000fc60000011406 */
[----:B------:R-:W-:Y:S01]  /*25660*/  IMAD R7, R3, UR5, R4 ;  /* 0x0000000503077c24 */ /* 0x000fe2000f8e0204 */
[----:B------:R-:W-:Y:S02]  /*25670*/  LEA.HI R8, R5, R6, RZ, 0x3 ;  /* 0x0000000605087211 */ /* 0x000fe400078f18ff */
[----:B------:R-:W1:Y:S01]  /*25680*/  @P0 LDC R13, c[0x0][0xbf0] ;  /* 0x0002fc00ff0d0b82 */ /* 0x000e620000000800 */
[----:B------:R-:W-:Y:S01]  /*25690*/  IMAD.WIDE.U32 R4, R3, UR4, RZ ;  /* 0x0000000403047c25 */ /* 0x000fe2000f8e00ff */
[----:B------:R-:W-:Y:S01]  /*256a0*/  ULDC.64 UR4, c[0x0][0xae8] ;  /* 0x0002ba0000047ab9 */ /* 0x000fe20000000a00 */
[----:B------:R-:W-:Y:S02]  /*256b0*/  LOP3.LUT R3, R8, 0xfffffff8, RZ, 0xc0, !PT ;  /* 0xfffffff808037812 */ /* 0x000fe400078ec0ff */
[----:B------:R-:W-:Y:S01]  /*256c0*/  SHF.R.S32.HI R15, RZ, 0x3, R8 ;  /* 0x00000003ff0f7819 */ /* 0x000fe20000011408 */
[----:B------:R-:W-:Y:S01]  /*256d0*/  IMAD.IADD R5, R5, 0x1, R7 ;  /* 0x0000000105057824 */ /* 0x000fe200078e0207 */
[----:B------:R-:W-:Y:S01]  /*256e0*/  IADD3 R10, R6, -R3, RZ ;  /* 0x80000003060a7210 */ /* 0x000fe20007ffe0ff */
[----:B------:R-:W-:-:S04]  /*256f0*/  IMAD.WIDE.U32 R4, R201, UR4, R4 ;  /* 0x00000004c9047c25 */ /* 0x000fc8000f8e0004 */
[----:B------:R-:W-:Y:S02]  /*25700*/  IMAD R3, R10, 0x20, R15 ;  /* 0x000000200a037824 */ /* 0x000fe400078e020f */
[----:B------:R-:W-:Y:S01]  /*25710*/  IMAD R5, R201, UR5, R5 ;  /* 0x00000005c9057c24 */ /* 0x000fe2000f8e0205 */
[----:B------:R-:W-:Y:S02]  /*25720*/  ULDC.64 UR4, c[0x0][0xaf0] ;  /* 0x0002bc0000047ab9 */ /* 0x000fe40000000a00 */
[----:B------:R-:W-:Y:S02]  /*25730*/  IMAD R7, R28, UR4, RZ ;  /* 0x000000041c077c24 */ /* 0x000fe4000f8e02ff */
[----:B------:R-:W-:-:S04]  /*25740*/  IMAD.WIDE.U32 R4, R33, UR4, R4 ;  /* 0x0000000421047c25 */ /* 0x000fc8000f8e0004 */
[----:B------:R-:W-:Y:S01]  /*25750*/  IMAD R7, R33, UR5, R7 ;  /* 0x0000000521077c24 */ /* 0x000fe2000f8e0207 */
[----:B------:R-:W-:-:S03]  /*25760*/  ULDC.64 UR4, c[0x0][0xae0] ;  /* 0x0002b80000047ab9 */ /* 0x000fc60000000a00 */
[----:B------:R-:W-:Y:S02]  /*25770*/  IMAD.IADD R5, R5, 0x1, R7 ;  /* 0x0000000105057824 */ /* 0x000fe400078e0207 */
[----:B--2---:R-:W-:-:S04]  /*25780*/  IMAD.IADD R8, R12, 0x1, R3 ;  /* 0x000000010c087824 */ /* 0x004fc800078e0203 */
[----:B0-----:R-:W-:-:S04]  /*25790*/  @P0 IMAD.HI.U32 R6, R8, R9, RZ ;  /* 0x0000000908060227 */ /* 0x001fc800078e00ff */
[----:B------:R-:W-:Y:S01]  /*257a0*/  IMAD.MOV.U32 R3, RZ, RZ, R8 ;  /* 0x000000ffff037224 */ /* 0x000fe200078e0008 */
[----:B-1----:R-:W-:-:S04]  /*257b0*/  @P0 SHF.R.U32.HI R3, RZ, R13, R6 ;  /* 0x0000000dff030219 */ /* 0x002fc80000011606 */
[--C-:B------:R-:W-:Y:S01]  /*257c0*/  SHF.R.S32.HI R6, RZ, 0x1f, R3.reuse ;  /* 0x0000001fff067819 */ /* 0x100fe20000011403 */
[----:B------:R-:W-:Y:S02]  /*257d0*/  IMAD.MOV R7, RZ, RZ, -R3 ;  /* 0x000000ffff077224 */ /* 0x000fe400078e0a03 */
[----:B------:R-:W-:-:S04]  /*257e0*/  IMAD.WIDE.U32 R4, R3, UR4, R4 ;  /* 0x0000000403047c25 */ /* 0x000fc8000f8e0004 */
[----:B------:R-:W-:Y:S02]  /*257f0*/  IMAD R6, R6, UR4, RZ ;  /* 0x0000000406067c24 */ /* 0x000fe4000f8e02ff */
[----:B------:R-:W-:Y:S02]  /*25800*/  IMAD R7, R11, R7, R8 ;  /* 0x000000070b077224 */ /* 0x000fe400078e0208 */
[----:B------:R-:W-:Y:S01]  /*25810*/  IMAD R9, R3, UR5, R6 ;  /* 0x0000000503097c24 */ /* 0x000fe2000f8e0206 */
[----:B------:R-:W-:Y:S01]  /*25820*/  ULDC.64 UR4, c[0x0][0xad8] ;  /* 0x0002b60000047ab9 */ /* 0x000fe20000000a00 */
[----:B------:R-:W-:Y:S01]  /*25830*/  IMAD.IADD R8, R15, 0x1, R12 ;  /* 0x000000010f087824 */ /* 0x000fe200078e020c */
[----:B------:R-:W-:Y:S01]  /*25840*/  SHF.R.S32.HI R3, RZ, 0x1f, R7 ;  /* 0x0000001fff037819 */ /* 0x000fe20000011407 */
[----:B------:R-:W-:Y:S01]  /*25850*/  IMAD R11, R0, R11, RZ ;  /* 0x0000000b000b7224 */ /* 0x000fe200078e02ff */
[----:B------:R-:W-:Y:S01]  /*25860*/  IADD3 R5, R5, R9, RZ ;  /* 0x0000000905057210 */ /* 0x000fe20007ffe0ff */
[----:B------:R-:W-:-:S02]  /*25870*/  VIADD R0, R8, 0x20 ;  /* 0x0000002008007836 */ /* 0x000fc40000000000 */
[----:B------:R-:W-:Y:S01]  /*25880*/  IMAD R6, R3, UR4, RZ ;  /* 0x0000000403067c24 */ /* 0x000fe2000f8e02ff */
[CC--:B------:R-:W-:Y:S01]  /*25890*/  ISETP.GE.AND P2, PT, R8.reuse, R11.reuse, PT ;  /* 0x0000000b0800720c */ /* 0x0c0fe20003f46270 */
[----:B------:R-:W-:Y:S01]  /*258a0*/  VIADD R3, R8, 0x40 ;  /* 0x0000004008037836 */ /* 0x000fe20000000000 */
[-C--:B------:R-:W-:Y:S01]  /*258b0*/  ISETP.GE.AND P0, PT, R0, R11.reuse, PT ;  /* 0x0000000b0000720c */ /* 0x080fe20003f06270 */
[C---:B------:R-:W-:Y:S02]  /*258c0*/  IMAD R9, R7.reuse, UR5, R6 ;  /* 0x0000000507097c24 */ /* 0x040fe4000f8e0206 */
[----:B------:R-:W-:Y:S01]  /*258d0*/  IMAD.WIDE.U32 R4, R7, UR4, R4 ;  /* 0x0000000407047c25 */ /* 0x000fe2000f8e0004 */
[----:B------:R-:W-:Y:S01]  /*258e0*/  ISETP.GE.AND P1, PT, R3, R11, PT ;  /* 0x0000000b0300720c */ /* 0x000fe20003f26270 */
[----:B------:R-:W-:Y:S02]  /*258f0*/  ULDC.64 UR4, c[0x0][0xa80] ;  /* 0x0002a00000047ab9 */ /* 0x000fe40000000a00 */
[----:B------:R-:W-:Y:S01]  /*25900*/  IMAD.IADD R3, R5, 0x1, R9 ;  /* 0x0000000105037824 */ /* 0x000fe200078e0209 */
[----:B------:R-:W-:Y:S01]  /*25910*/  LEA R6, P3, R4, UR4, 0x1 ;  /* 0x0000000404067c11 */ /* 0x000fe2000f8608ff */
[----:B------:R-:W-:-:S03]  /*25920*/  IMAD.SHL.U32 R7, R10, 0x8, RZ ;  /* 0x000000080a077824 */ /* 0x000fc600078e00ff */
[----:B------:R-:W-:Y:S01]  /*25930*/  LEA.HI.X R3, R4, UR5, R3, 0x1, P3 ;  /* 0x0000000504037c11 */ /* 0x000fe200098f0c03 */
[C---:B------:R-:W-:Y:S01]  /*25940*/  VIADD R13, R7.reuse, 0x40 ;  /* 0x00000040070d7836 */ /* 0x040fe20000000000 */
[----:B------:R-:W-:Y:S01]  /*25950*/  IADD3 R9, R7, 0x80, RZ ;  /* 0x0000008007097810 */ /* 0x000fe20007ffe0ff */
[----:B------:R0:W1:Y:S01]  /*25960*/  SHFL.IDX PT, R4, R6, RZ, 0x181f ;  /* 0x00181fff06047589 */ /* 0x00006200000e0000 */
[----:B------:R-:W-:Y:S02]  /*25970*/  SHF.R.S32.HI R12, RZ, 0x1f, R7 ;  /* 0x0000001fff0c7819 */ /* 0x000fe40000011407 */
        /* <DEDUP_REMOVED lines=17> */
.L_x_5122:
[----:B------:R-:W-:Y:S05]  /*25a90*/  BSYNC B1 ;  /* 0x0000000000017941 */ /* 0x000fea0003800000 */
.L_x_5121:
        /* <DEDUP_REMOVED lines=17> */
.L_x_5124:
[----:B------:R-:W-:Y:S05]  /*25bb0*/  BSYNC B1 ;  /* 0x0000000000017941 */ /* 0x000fea0003800000 */
.L_x_5123:
        /* <DEDUP_REMOVED lines=17> */
.L_x_5126:
[----:B------:R-:W-:Y:S05]  /*25cd0*/  BSYNC B1 ;  /* 0x0000000000017941 */ /* 0x000fea0003800000 */
.L_x_5125:
        /* <DEDUP_REMOVED lines=18> */
.L_x_5115:
[----:B------:R-:W-:Y:S05]  /*25e00*/  BSYNC B0 ;  /* 0x0000000000007941 */ /* 0x000fea0003800000 */
.L_x_5105:
[----:B------:R-:W-:Y:S02]  /*25e10*/  ULDC UR4, c[0x0][0xc3c] ;  /* 0x00030f0000047ab9 */ /* 0x000fe40000000800 */
[----:B------:R-:W-:-:S13]  /*25e20*/  ISETP.GE.AND P0, PT, R31, UR4, PT ;  /* 0x000000041f007c0c */ /* 0x000fda000bf06270 */
[----:B------:R-:W-:Y:S05]  /*25e30*/  @!P0 BRA `(.L_x_5127) ;  /* 0xfffffdb400548947 */ /* 0x000fea000383ffff */
[----:B------:R-:W-:Y:S05]  /*25e40*/  BRA `(.L_x_4819) ;  /* 0x0000008000b07947 */ /* 0x000fea0003800000 */
.L_x_4817:
        /* <DEDUP_REMOVED lines=16> */
.L_x_5128:
        /* <DEDUP_REMOVED lines=43> */
.L_x_5132:
        /* <DEDUP_REMOVED lines=37> */
.L_x_5130:
        /* <DEDUP_REMOVED lines=13> */
.L_x_5133:
        /* <DEDUP_REMOVED lines=25> */
[-C--:B------:R-:W-:Y:S01]  /*266b0*/  @!P1 IADD3 R3, R3, -R12.reuse, RZ ;  /* 0x8000000c03039210 */ /* 0x080fe20007ffe0ff */
        /* <DEDUP_REMOVED lines=22> */
[----:B------:R-:W-:Y:S01]  /*26820*/  @!P1 IMAD.IADD R10, R10, 0x1, -R5 ;  /* 0x000000010a0a9824 */ /* 0x000fe200078e0a05 */
[----:B------:R-:W-:Y:S02]  /*26830*/  @!P1 IADD3 R2, R2, 0x1, RZ ;  /* 0x0000000102029810 */ /* 0x000fe40007ffe0ff */
[----:B------:R-:W-:Y:S02]  /*26840*/  ISETP.NE.AND P1, PT, R8, RZ, PT ;  /* 0x000000ff0800720c */ /* 0x000fe40003f25270 */
[----:B------:R-:W-:Y:S01]  /*26850*/  ISETP.GE.U32.AND P0, PT, R10, R5, PT ;  /* 0x000000050a00720c */ /* 0x000fe20003f06070 */
[----:B------:R-:W-:-:S12]  /*26860*/  IMAD.MOV R5, RZ, RZ, -R13 ;  /* 0x000000ffff057224 */ /* 0x000fd800078e0a0d */
[----:B------:R-:W-:-:S04]  /*26870*/  @P0 VIADD R2, R2, 0x1 ;  /* 0x0000000102020836 */ /* 0x000fc80000000000 */
[----:B------:R-:W-:Y:S01]  /*26880*/  @!P2 IMAD.MOV R2, RZ, RZ, -R2 ;  /* 0x000000ffff02a224 */ /* 0x000fe200078e0a02 */
[----:B------:R-:W-:-:S05]  /*26890*/  @!P1 LOP3.LUT R2, RZ, R8, RZ, 0x33, !PT ;  /* 0x00000008ff029212 */ /* 0x000fca00078e33ff */
[----:B------:R-:W-:-:S04]  /*268a0*/  IMAD.MOV R3, RZ, RZ, -R2 ;  /* 0x000000ffff037224 */ /* 0x000fc800078e0a02 */
[C---:B------:R-:W-:Y:S02]  /*268b0*/  IMAD R26, R8.reuse, R3, R13 ;  /* 0x00000003081a7224 */ /* 0x040fe400078e020d */
[----:B------:R-:W-:Y:S02]  /*268c0*/  IMAD R3, R8, 0x1000000, R2 ;  /* 0x0100000008037824 */ /* 0x000fe400078e0202 */
[----:B------:R-:W-:-:S03]  /*268d0*/  IMAD R2, R7, R5, R4 ;  /* 0x0000000507027224 */ /* 0x000fc600078e0204 */
[----:B------:R-:W-:Y:S01]  /*268e0*/  LEA R26, R26, R3, 0x10 ;  /* 0x000000031a1a7211 */ /* 0x000fe200078e80ff */
[----:B------:R-:W-:Y:S06]  /*268f0*/  BRA `(.L_x_5135) ;  /* 0x0000000000f47947 */ /* 0x000fec0003800000 */
.L_x_5134:
        /* <DEDUP_REMOVED lines=61> */
.L_x_5135:
[----:B------:R-:W-:-:S05]  /*26cd0*/  LOP3.LUT R2, RZ, R2, RZ, 0x33, !PT ;  /* 0x00000002ff027212 */ /* 0x000fca00078e33ff */
[----:B------:R-:W-:Y:S01]  /*26ce0*/  IMAD.IADD R25, R7, 0x1, R2 ;  /* 0x0000000107197824 */ /* 0x000fe200078e0202 */
[----:B------:R-:W-:Y:S06]  /*26cf0*/  BRA `(.L_x_5136) ;  /* 0x00000000000c7947 */ /* 0x000fec0003800000 */
.L_x_5131:
[----:B------:R-:W-:Y:S01]  /*26d00*/  IMAD.MOV.U32 R25, RZ, RZ, RZ ;  /* 0x000000ffff197224 */ /* 0x000fe200078e00ff */
[----:B------:R-:W-:Y:S01]  /*26d10*/  MOV R26, RZ ;  /* 0x000000ff001a7202 */ /* 0x000fe20000000f00 */
[----:B------:R-:W-:-:S07]  /*26d20*/  IMAD.U32 R24, RZ, RZ, UR6 ;  /* 0x00000006ff187e24 */ /* 0x000fce000f8e00ff */
.L_x_5136:
[----:B------:R-:W-:-:S13]  /*26d30*/  ISETP.NE.AND P0, PT, R6, RZ, PT ;  /* 0x000000ff0600720c */ /* 0x000fda0003f05270 */
[----:B------:R-:W0:Y:S01]  /*26d40*/  @!P0 S2R R3, SR_CgaCtaId ;  /* 0x0000000000038919 */ /* 0x000e220000008800 */
[----:B------:R-:W-:-:S04]  /*26d50*/  @!P0 MOV R2, 0x400 ;  /* 0x0000040000028802 */ /* 0x000fc80000000f00 */
[----:B0-----:R-:W-:-:S05]  /*26d60*/  @!P0 LEA R2, R3, R2, 0x18 ;  /* 0x0000000203028211 */ /* 0x001fca00078ec0ff */
[----:B------:R1:W-:Y:S01]  /*26d70*/  @!P0 STS.128 [R2+0x308d0], R24 ;  /* 0x0308d01802008388 */ /* 0x0003e20000000c00 */
[----:B------:R-:W-:Y:S06]  /*26d80*/  BAR.ARV 0x5, 0x180 ;  /* 0x0146000000007b1d */ /* 0x000fec0000002000 */
.L_x_5129:
        /* <DEDUP_REMOVED lines=12> */
[----:B------:R-:W-:Y:S01]  /*26e50*/  MOV R30, 0x1 ;  /* 0x00000001001e7802 */ /* 0x000fe20000000f00 */
[----:B------:R-:W-:Y:S01]  /*26e60*/  IMAD.MOV.U32 R28, RZ, RZ, RZ ;  /* 0x000000ffff1c7224 */ /* 0x000fe200078e00ff */
[C---:B------:R-:W-:Y:S01]  /*26e70*/  LOP3.LUT R3, R33.reuse, 0x1f8, RZ, 0xc0, !PT ;  /* 0x000001f821037812 */ /* 0x040fe200078ec0ff */
[----:B------:R-:W-:Y:S01]  /*26e80*/  IMAD.SHL.U32 R37, R4, 0x8, RZ ;  /* 0x0000000804257824 */ /* 0x000fe200078e00ff */
[----:B------:R-:W-:Y:S01]  /*26e90*/  LOP3.LUT R33, R33, 0x38, RZ, 0xc0, !PT ;  /* 0x0000003821217812 */ /* 0x000fe200078ec0ff */
[----:B------:R-:W-:Y:S01]  /*26ea0*/  IMAD.MOV.U32 R23, RZ, RZ, RZ ;  /* 0x000000ffff177224 */ /* 0x000fe200078e00ff */
[----:B------:R-:W-:Y:S01]  /*26eb0*/  ULDC.64 UR36, c[0x0][0x198] ;  /* 0x0000660000247ab9 */ /* 0x000fe20000000a00 */
[----:B------:R-:W-:Y:S01]  /*26ec0*/  IMAD.MOV.U32 R29, RZ, RZ, 0x1 ;  /* 0x00000001ff1d7424 */ /* 0x000fe200078e00ff */
[C---:B------:R-:W-:Y:S01]  /*26ed0*/  LOP3.LUT R36, R33.reuse, 0x40, RZ, 0xfc, !PT ;  /* 0x0000004021247812 */ /* 0x040fe200078efcff */
        /* <DEDUP_REMOVED lines=8> */
[----:B------:R-:W-:-:S03]  /*26f60*/  ULOP3.LUT UR39, UR4, 0x2, URZ, 0xfc, !UPT ;  /* 0x0000000204277892 */ /* 0x000fc6000f8efc3f */
[----:B------:R-:W-:Y:S02]  /*26f70*/  UMOV UR4, 0x400 ;  /* 0x0000040000047882 */ /* 0x000fe40000000000 */
[----:B0-----:R-:W-:-:S06]  /*26f80*/  ULEA UR4, UR5, UR4, 0x18 ;  /* 0x0000000405047291 */ /* 0x001fcc000f8ec03f */
[----:B------:R-:W-:-:S04]  /*26f90*/  IMAD.U32 R17, RZ, RZ, UR4 ;  /* 0x00000004ff117e24 */ /* 0x000fc8000f8e00ff */
[----:B------:R-:W-:-:S05]  /*26fa0*/  IMAD R0, R37, 0x2, R17 ;  /* 0x0000000225007824 */ /* 0x000fca00078e0211 */
[----:B------:R1:W-:Y:S02]  /*26fb0*/  STL [R1], R0 ;  /* 0x0000000001007387 */ /* 0x0003e40000100800 */
.L_x_5260:
[----:B------:R-:W-:Y:S05]  /*26fc0*/  YIELD ;  /* 0x0000000000007946 */ /* 0x000fea0003800000 */
[----:B------:R-:W-:Y:S01]  /*26fd0*/  ULDC.64 UR4, c[0x0][0xa28] ;  /* 0x00028a0000047ab9 */ /* 0x000fe20000000a00 */
[----:B0-----:R-:W-:Y:S01]  /*26fe0*/  MOV R12, RZ ;  /* 0x000000ff000c7202 */ /* 0x001fe20000000f00 */
[----:B------:R-:W0:Y:S01]  /*26ff0*/  LDC.64 R4, c[0x0][0xa00] ;  /* 0x00028000ff047b82 */ /* 0x000e220000000a00 */
[----:B------:R-:W-:Y:S01]  /*27000*/  ISETP.NE.U32.AND P0, PT, RZ, UR4, PT ;  /* 0x00000004ff007c0c */ /* 0x000fe2000bf05070 */
[----:B------:R-:W-:-:S03]  /*27010*/  ULDC.64 UR6, c[0x0][0xa10] ;  /* 0x0002840000067ab9 */ /* 0x000fc60000000a00 */
[----:B------:R-:W-:Y:S01]  /*27020*/  ISETP.NE.AND.EX P0, PT, RZ, UR5, PT, P0 ;  /* 0x00000005ff007c0c */ /* 0x000fe2000bf05300 */
[----:B------:R-:W-:-:S12]  /*27030*/  ULDC.64 UR4, c[0x0][0xa18] ;  /* 0x0002860000047ab9 */ /* 0x000fd80000000a00 */
[----:B--2---:R-:W2:Y:S01]  /*27040*/  @P0 LDC.64 R2, c[0x0][0xa28] ;  /* 0x00028a00ff020b82 */ /* 0x004ea20000000a00 */
[----:B------:R-:W-:Y:S01]  /*27050*/  ISETP.NE.U32.AND P1, PT, RZ, UR6, PT ;  /* 0x00000006ff007c0c */ /* 0x000fe2000bf25070 */
[----:B--2---:R-:W-:-:S05]  /*27060*/  @P0 IMAD.WIDE R2, R27, 0x4, R2 ;  /* 0x000000041b020825 */ /* 0x004fca00078e0202 */
[----:B------:R2:W3:Y:S01]  /*27070*/  @P0 LDG.E R12, desc[UR60][R2.64] ;  /* 0x0000003c020c0981 */ /* 0x0004e2000c1e1900 */
[----:B------:R-:W-:Y:S01]  /*27080*/  ISETP.NE.U32.AND P0, PT, RZ, UR4, PT ;  /* 0x00000004ff007c0c */ /* 0x000fe2000bf05070 */
[----:B------:R-:W-:Y:S01]  /*27090*/  IMAD.MOV.U32 R35, RZ, RZ, RZ ;  /* 0x000000ffff237224 */ /* 0x000fe200078e00ff */
[----:B------:R-:W-:Y:S01]  /*270a0*/  ISETP.NE.AND.EX P1, PT, RZ, UR7, PT, P1 ;  /* 0x00000007ff007c0c */ /* 0x000fe2000bf25310 */
[----:B-1----:R-:W-:Y:S01]  /*270b0*/  IMAD.MOV.U32 R0, RZ, RZ, RZ ;  /* 0x000000ffff007224 */ /* 0x002fe200078e00ff */
[----:B------:R-:W-:Y:S01]  /*270c0*/  ISETP.NE.AND.EX P2, PT, RZ, UR5, PT, P0 ;  /* 0x00000005ff007c0c */ /* 0x000fe2000bf45300 */
[----:B------:R-:W-:Y:S01]  /*270d0*/  ULDC.64 UR4, c[0x0][0xa00] ;  /* 0x0002800000047ab9 */ /* 0x000fe20000000a00 */
[----:B0-----:R-:W-:Y:S01]  /*270e0*/  IMAD.WIDE R4, R27, 0x4, R4 ;  /* 0x000000041b047825 */ /* 0x001fe200078e0204 */
[----:B------:R-:W-:Y:S01]  /*270f0*/  ISETP.NE.U32.AND P0, PT, RZ, UR4, PT ;  /* 0x00000004ff007c0c */ /* 0x000fe2000bf05070 */
[----:B--2---:R-:W0:Y:S03]  /*27100*/  LDC.64 R2, c[0x0][0xa10] ;  /* 0x00028400ff027b82 */ /* 0x004e260000000a00 */
[----:B------:R-:W-:-:S06]  /*27110*/  ISETP.NE.AND.EX P0, PT, RZ, UR5, PT, P0 ;  /* 0x00000005ff007c0c */ /* 0x000fcc000bf05300 */
[----:B------:R-:W1:Y:S07]  /*27120*/  @P2 LDC.64 R6, c[0x0][0xa18] ;  /* 0x00028600ff062b82 */ /* 0x000e6e0000000a00 */
        /* <DEDUP_REMOVED lines=17> */
[----:B---3--:R0:W-:Y:S01]  /*27240*/  STL [R1+0xc], R12 ;  /* 0x00000c0c01007387 */ /* 0x0081e20000100800 */
[----:B----4-:R-:W-:Y:S05]  /*27250*/  @P2 BRA `(.L_x_5138) ;  /* 0x0000000000102947 */ /* 0x010fea0003800000 */
[----:B------:R-:W-:Y:S05]  /*27260*/  @!P0 BRA `(.L_x_5138) ;  /* 0x00000000000c8947 */ /* 0x000fea0003800000 */
[----:B------:R-:W2:Y:S04]  /*27270*/  LDG.E R6, desc[UR60][R4.64] ;  /* 0x0000003c04067981 */ /* 0x000ea8000c1e1900 */
[----:B-----5:R-:W2:Y:S02]  /*27280*/  LDG.E R31, desc[UR60][R4.64+0x4] ;  /* 0x0000043c041f7981 */ /* 0x020ea4000c1e1900 */
[----:B--2---:R-:W-:-:S07]  /*27290*/  IADD3 R31, -R6, R31, RZ ;  /* 0x0000001f061f7210 */ /* 0x004fce0007ffe1ff */
.L_x_5138:
        /* <DEDUP_REMOVED lines=13> */
.L_x_5139:
        /* <DEDUP_REMOVED lines=8> */
[----:B--2---:R-:W-:-:S07]  /*273f0*/  IMAD.IADD R8, R9, 0x1, -R8 ;  /* 0x0000000109087824 */ /* 0x004fce00078e0a08 */
.L_x_5140:
[----:B-1----:R-:W2:Y:S01]  /*27400*/  @P1 LDG.E R5, desc[UR60][R2.64] ;  /* 0x0000003c02051981 */ /* 0x002ea2000c1e1900 */
[----:B------:R-:W1:Y:S03]  /*27410*/  LDC R9, c[0x0][0x448] ;  /* 0x00011200ff097b82 */ /* 0x000e660000000800 */
[----:B------:R3:W2:Y:S01]  /*27420*/  @P1 LDG.E R4, desc[UR60][R2.64+0x4] ;  /* 0x0000043c02041981 */ /* 0x0006a2000c1e1900 */
[----:B------:R-:W-:Y:S02]  /*27430*/  IMAD.SHL.U32 R25, R25, 0x80, RZ ;  /* 0x0000008019197824 */ /* 0x000fe400078e00ff */
[----:B-----5:R-:W-:Y:S02]  /*27440*/  IMAD.IADD R8, R8, 0x1, -R12 ;  /* 0x0000000108087824 */ /* 0x020fe400078e0a0c */
[----:B---3--:R-:W3:Y:S01]  /*27450*/  LDC.64 R2, c[0x0][0x9e0] ;  /* 0x00027800ff027b82 */ /* 0x008ee20000000a00 */
[----:B-1----:R-:W-:Y:S01]  /*27460*/  ISETP.NE.AND P2, PT, R9, 0x1, PT ;  /* 0x000000010900780c */ /* 0x002fe20003f45270 */
[----:B------:R-:W-:-:S12]  /*27470*/  VIADD R9, R25, 0x7f ;  /* 0x0000007f19097836 */ /* 0x000fd80000000000 */
[----:B------:R-:W1:Y:S01]  /*27480*/  @P2 LDC R10, c[0x0][0x44c] ;  /* 0x00011300ff0a2b82 */ /* 0x000e620000000800 */
[----:B---3--:R-:W-:-:S07]  /*27490*/  ISETP.GE.AND P3, PT, R3, 0x1, PT ;  /* 0x000000010300780c */ /* 0x008fce0003f66270 */
[----:B------:R-:W3:Y:S01]  /*274a0*/  @P2 LDC R11, c[0x0][0x450] ;  /* 0x00011400ff0b2b82 */ /* 0x000ee20000000800 */
[----:B--2---:R-:W-:Y:S02]  /*274b0*/  @P1 IMAD.IADD R7, R4, 0x1, -R5 ;  /* 0x0000000104071824 */ /* 0x004fe400078e0a05 */
[----:B-1----:R-:W-:-:S05]  /*274c0*/  @P2 IMAD.HI.U32 R4, R9, R10, RZ ;  /* 0x0000000a09042227 */ /* 0x002fca00078e00ff */
[----:B---3--:R-:W-:Y:S02]  /*274d0*/  @P2 SHF.R.U32.HI R9, RZ, R11, R4 ;  /* 0x0000000bff092219 */ /* 0x008fe40000011604 */
[----:B------:R-:W-:-:S04]  /*274e0*/  IADD3 R11, R8, R7, RZ ;  /* 0x00000007080b7210 */ /* 0x000fc80007ffe0ff */
[C---:B------:R-:W-:Y:S01]  /*274f0*/  IADD3 R18, R11.reuse, 0x1, -R31 ;  /* 0x000000010b127810 */ /* 0x040fe20007ffe81f */
[----:B------:R1:W-:Y:S01]  /*27500*/  STL [R1+0x4], R11 ;  /* 0x0000040b01007387 */ /* 0x0003e20000100800 */
[----:B------:R-:W-:-:S03]  /*27510*/  VIADD R4, R11, 0x5f ;  /* 0x0000005f0b047836 */ /* 0x000fc60000000000 */
[----:B------:R-:W-:Y:S02]  /*27520*/  IMAD.IADD R9, R18, 0x1, R9 ;  /* 0x0000000112097824 */ /* 0x000fe400078e0209 */
[----:B------:R-:W-:-:S04]  /*27530*/  IMAD.HI R4, R4, 0x2aaaaaab, RZ ;  /* 0x2aaaaaab04047827 */ /* 0x000fc800078e02ff */
[----:B------:R-:W-:Y:S01]  /*27540*/  IMAD.IADD R2, R9, 0x1, R2 ;  /* 0x0000000109027824 */ /* 0x000fe200078e0202 */
[----:B------:R-:W-:-:S04]  /*27550*/  SHF.R.U32.HI R19, RZ, 0x1f, R4 ;  /* 0x0000001fff137819 */ /* 0x000fc80000011604 */
[----:B------:R-:W-:Y:S01]  /*27560*/  LEA.HI.SX32 R19, R4, R19, 0x1c ;  /* 0x0000001304137211 */ /* 0x000fe200078fe2ff */
[----:B-1----:R-:W-:Y:S06]  /*27570*/  @!P3 BRA `(.L_x_5141) ;  /* 0x000000000048b947 */ /* 0x002fec0003800000 */
[C---:B------:R-:W-:Y:S01]  /*27580*/  ISETP.GT.AND P0, PT, R9.reuse, RZ, PT ;  /* 0x000000ff0900720c */ /* 0x040fe20003f04270 */
[----:B------:R-:W-:Y:S01]  /*27590*/  BSSY B0, `(.L_x_5142) ;  /* 0x000000e000007945 */ /* 0x000fe20003800000 */
[----:B------:R-:W-:-:S11]  /*275a0*/  VIADD R10, R9, 0xffffffff ;  /* 0xffffffff090a7836 */ /* 0x000fd60000000000 */
        /* <DEDUP_REMOVED lines=8> */
.L_x_5143:
[----:B------:R-:W-:-:S13]  /*27630*/  ISETP.NE.AND P0, PT, R3, 0x1, PT ;  /* 0x000000010300780c */ /* 0x000fda0003f05270 */
[----:B------:R-:W1:Y:S02]  /*27640*/  @P0 LDC.64 R4, c[0x0][0x9e8] ;  /* 0x00027a00ff040b82 */ /* 0x000e640000000a00 */
[----:B-1----:R-:W-:-:S05]  /*27650*/  @P0 IMAD.HI.U32 R4, R10, R4, RZ ;  /* 0x000000040a040227 */ /* 0x002fca00078e00ff */
[----:B------:R-:W-:-:S07]  /*27660*/  @P0 SHF.R.U32.HI R10, RZ, R5, R4 ;  /* 0x00000005ff0a0219 */ /* 0x000fce0000011604 */
.L_x_5144:
[----:B------:R-:W-:Y:S05]  /*27670*/  BSYNC B0 ;  /* 0x0000000000007941 */ /* 0x000fea0003800000 */
.L_x_5142:
[----:B------:R-:W-:-:S05]  /*27680*/  IMAD R5, R10, R3, R3 ;  /* 0x000000030a057224 */ /* 0x000fca00078e0203 */
[----:B------:R-:W-:-:S07]  /*27690*/  VIMNMX R2, R2, R5, PT ;  /* 0x0000000502027248 */ /* 0x000fce0003fe0100 */
.L_x_5141:
[----:B------:R-:W1:Y:S01]  /*276a0*/  @P2 LDC R10, c[0x0][0x44c] ;  /* 0x00011300ff0a2b82 */ /* 0x000e620000000800 */
[----:B------:R-:W-:Y:S01]  /*276b0*/  VIADD R2, R2, 0x5f ;  /* 0x0000005f02027836 */ /* 0x000fe20000000000 */
[----:B------:R-:W-:Y:S01]  /*276c0*/  MOV R4, R25 ;  /* 0x0000001900047202 */ /* 0x000fe20000000f00 */
[----:B------:R-:W-:Y:S01]  /*276d0*/  IMAD.IADD R9, R11, 0x1, -R31 ;  /* 0x000000010b097824 */ /* 0x000fe200078e0a1f */
[----:B------:R-:W-:Y:S01]  /*276e0*/  ULDC UR4, c[0x0][0x9dc] ;  /* 0x0002770000047ab9 */ /* 0x000fe20000000800 */
[----:B------:R-:W-:-:S03]  /*276f0*/  IMAD.HI R2, R2, 0x2aaaaaab, RZ ;  /* 0x2aaaaaab02027827 */ /* 0x000fc600078e02ff */
[----:B------:R-:W2:Y:S01]  /*27700*/  @P2 LDC R5, c[0x0][0x450] ;  /* 0x00011400ff052b82 */ /* 0x000ea20000000800 */
[----:B-1----:R-:W-:-:S05]  /*27710*/  @P2 IMAD.HI.U32 R10, R25, R10, RZ ;  /* 0x0000000a190a2227 */ /* 0x002fca00078e00ff */
[----:B--2---:R-:W-:Y:S02]  /*27720*/  @P2 SHF.R.U32.HI R4, RZ, R5, R10 ;  /* 0x00000005ff042219 */ /* 0x004fe4000001160a */
[----:B------:R-:W-:-:S03]  /*27730*/  SHF.R.U32.HI R5, RZ, 0x1f, R2 ;  /* 0x0000001fff057819 */ /* 0x000fc60000011602 */
[----:B------:R-:W-:Y:S01]  /*27740*/  IMAD.IADD R10, R9, 0x1, R4 ;  /* 0x00000001090a7824 */ /* 0x000fe200078e0204 */
[----:B------:R-:W-:-:S04]  /*27750*/  LEA.HI.SX32 R2, R2, R5, 0x1c ;  /* 0x0000000502027211 */ /* 0x000fc800078fe2ff */
[----:B------:R-:W-:Y:S01]  /*27760*/  VIMNMX R11, R19, R2, PT ;  /* 0x00000002130b7248 */ /* 0x000fe20003fe0100 */
[----:B------:R-:W-:Y:S01]  /*27770*/  VIADD R2, R10, -UR4 ;  /* 0x800000040a027c36 */ /* 0x000fe20008000000 */
        /* <DEDUP_REMOVED lines=11> */
.L_x_5147:
[----:B------:R-:W-:-:S13]  /*27830*/  ISETP.NE.AND P0, PT, R3, 0x1, PT ;  /* 0x000000010300780c */ /* 0x000fda0003f05270 */
[----:B------:R-:W1:Y:S02]  /*27840*/  @P0 LDC.64 R4, c[0x0][0x9e8] ;  /* 0x00027a00ff040b82 */ /* 0x000e640000000a00 */
[----:B-1----:R-:W-:-:S05]  /*27850*/  @P0 IMAD.HI.U32 R4, R10, R4, RZ ;  /* 0x000000040a040227 */ /* 0x002fca00078e00ff */
[----:B------:R-:W-:-:S07]  /*27860*/  @P0 SHF.R.U32.HI R10, RZ, R5, R4 ;  /* 0x00000005ff0a0219 */ /* 0x000fce0000011604 */
.L_x_5148:
[----:B------:R-:W-:Y:S05]  /*27870*/  BSYNC B0 ;  /* 0x0000000000007941 */ /* 0x000fea0003800000 */
.L_x_5146:
[----:B------:R-:W-:-:S05]  /*27880*/  IMAD R3, R10, R3, RZ ;  /* 0x000000030a037224 */ /* 0x000fca00078e02ff */
[----:B------:R-:W-:-:S07]  /*27890*/  VIMNMX R2, R2, R3, !PT ;  /* 0x0000000302027248 */ /* 0x000fce0007fe0100 */
.L_x_5145:
[----:B------:R-:W-:Y:S01]  /*278a0*/  IMAD.HI R2, R2, 0x2aaaaaab, RZ ;  /* 0x2aaaaaab02027827 */ /* 0x000fe200078e02ff */
[----:B------:R-:W-:Y:S01]  /*278b0*/  BSSY B0, `(.L_x_5149) ;  /* 0x0000026000007945 */ /* 0x000fe20003800000 */
[----:B------:R-:W-:Y:S02]  /*278c0*/  LOP3.LUT R10, R6, 0xff, RZ, 0xc0, !PT ;  /* 0x000000ff060a7812 */ /* 0x000fe400078ec0ff */
[----:B------:R-:W-:Y:S01]  /*278d0*/  SHF.R.U32.HI R6, RZ, 0x10, R6 ;  /* 0x00000010ff067819 */ /* 0x000fe20000011606 */
[----:B------:R-:W-:Y:S01]  /*278e0*/  IMAD.MOV.U32 R14, RZ, RZ, RZ ;  /* 0x000000ffff0e7224 */ /* 0x000fe200078e00ff */
[----:B------:R-:W-:-:S04]  /*278f0*/  SHF.R.U32.HI R3, RZ, 0x1f, R2 ;  /* 0x0000001fff037819 */ /* 0x000fc80000011602 */
[----:B------:R-:W-:-:S04]  /*27900*/  LEA.HI.SX32 R3, R2, R3, 0x1c ;  /* 0x0000000302037211 */ /* 0x000fc800078fe2ff */
[----:B------:R-:W-:-:S04]  /*27910*/  VIMNMX R4, RZ, R3, !PT ;  /* 0x00000003ff047248 */ /* 0x000fc80007fe0100 */
[----:B------:R-:W-:-:S13]  /*27920*/  ISETP.GT.AND P0, PT, R11, R4, PT ;  /* 0x000000040b00720c */ /* 0x000fda0003f04270 */
[----:B------:R-:W-:Y:S05]  /*27930*/  @!P0 BRA `(.L_x_5150) ;  /* 0x0000000000748947 */ /* 0x000fea0003800000 */
[----:B------:R-:W-:Y:S01]  /*27940*/  ISETP.NE.AND P0, PT, R6, RZ, PT ;  /* 0x000000ff0600720c */ /* 0x000fe20003f05270 */
[----:B------:R-:W-:-:S03]  /*27950*/  ULDC UR4, c[0x0][0x9f0] ;  /* 0x00027c0000047ab9 */ /* 0x000fc60000000800 */
[----:B------:R-:W-:-:S04]  /*27960*/  SEL R5, R6, UR4, P0 ;  /* 0x0000000406057c07 */ /* 0x000fc80008000000 */
[----:B------:R-:W-:Y:S02]  /*27970*/  IABS R13, R5 ;  /* 0x00000005000d7213 */ /* 0x000fe40000000000 */
[----:B0-----:R-:W-:Y:S02]  /*27980*/  IADD3 R12, R5, -0x1, R11 ;  /* 0xffffffff050c7810 */ /* 0x001fe40007ffe00b */
[----:B------:R-:W0:Y:S03]  /*27990*/  I2F.RP R2, R13 ;  /* 0x0000000d00027306 */ /* 0x000e260000209400 */
[----:B------:R-:W-:-:S05]  /*279a0*/  IMAD.IADD R12, R12, 0x1, -R4 ;  /* 0x000000010c0c7824 */ /* 0x000fca00078e0a04 */
        /* <DEDUP_REMOVED lines=21> */
[----:B------:R-:W-:-:S07]  /*27b00*/  @!P2 LOP3.LUT R14, RZ, R5, RZ, 0x33, !PT ;  /* 0x00000005ff0ea212 */ /* 0x000fce00078e33ff */
.L_x_5150:
[----:B------:R-:W-:Y:S05]  /*27b10*/  BSYNC B0 ;  /* 0x0000000000007941 */ /* 0x000fea0003800000 */
.L_x_5149:
[-C--:B------:R-:W-:Y:S01]  /*27b20*/  IMAD R3, R10, R14.reuse, R4 ;  /* 0x0000000e0a037224 */ /* 0x080fe200078e0204 */
[----:B------:R-:W-:Y:S04]  /*27b30*/  BSSY B0, `(.L_x_5151) ;  /* 0x0000151000007945 */ /* 0x000fe80003800000 */
[C---:B------:R-:W-:Y:S01]  /*27b40*/  VIADDMNMX R11, R3.reuse, R14, R11, PT ;  /* 0x0000000e030b7246 */ /* 0x040fe2000380010b */
[----:B------:R-:W-:-:S04]  /*27b50*/  IMAD R3, R3, 0x60, -R8 ;  /* 0x0000006003037824 */ /* 0x000fc800078e0a08 */
[----:B------:R-:W-:Y:S01]  /*27b60*/  IMAD R2, R11, 0x60, -R8 ;  /* 0x000000600b027824 */ /* 0x000fe200078e0a08 */
[----:B------:R-:W-:-:S04]  /*27b70*/  VIMNMX R3, RZ, R3, !PT ;  /* 0x00000003ff037248 */ /* 0x000fc80007fe0100 */
[----:B------:R-:W-:-:S04]  /*27b80*/  VIMNMX R2, R2, R7, PT ;  /* 0x0000000702027248 */ /* 0x000fc80003fe0100 */
[----:B------:R-:W-:-:S13]  /*27b90*/  ISETP.GT.AND P0, PT, R2, R3, PT ;  /* 0x000000030200720c */ /* 0x000fda0003f04270 */
[----:B------:R-:W-:Y:S02]  /*27ba0*/  @P0 VIADD R5, R2, 0x5f ;  /* 0x0000005f02050836 */ /* 0x000fe40000000000 */
        /* <DEDUP_REMOVED lines=12> */
[----:B------:R-:W1:Y:S02]  /*27c70*/  S2R R3, SR_TID.X ;  /* 0x0000000000037919 */ /* 0x000e640000002100 */
[----:B-1----:R-:W-:-:S04]  /*27c80*/  SHF.R.U32.HI R3, RZ, 0x5, R3 ;  /* 0x00000005ff037819 */ /* 0x002fc80000011603 */
[----:B------:R-:W-:-:S05]  /*27c90*/  LOP3.LUT R3, R3, 0x3, RZ, 0xc0, !PT ;  /* 0x0000000303037812 */ /* 0x000fca00078ec0ff */
[----:B------:R1:W2:Y:S02]  /*27ca0*/  SHFL.IDX PT, R14, R3, RZ, 0x1f ;  /* 0x00001fff030e7589 */ /* 0x0002a400000e0000 */
.L_x_5328:
[----:B--2---:R-:W-:Y:S02]  /*27cb0*/  ISETP.NE.AND P0, PT, R14, RZ, PT ;  /* 0x000000ff0e00720c */ /* 0x004fe40003f05270 */
[----:B------:R-:W-:-:S11]  /*27cc0*/  PLOP3.LUT P6, PT, PT, PT, PT, 0x8, 0x0 ;  /* 0x000000000000781c */ /* 0x000fd60003fce170 */
[----:B------:R-:W-:Y:S05]  /*27cd0*/  @P0 BRA `(.L_x_5154) ;  /* 0x00000000000c0947 */ /* 0x000fea0003800000 */
[----:B------:R-:W-:-:S03]  /*27ce0*/  UMOV UR4, 0xffffffff ;  /* 0xffffffff00047882 */ /* 0x000fc60000000000 */
[----:B------:R-:W-:Y:S05]  /*27cf0*/  BRA.DIV UR4, `(.L_x_5155) ;  /* 0x0000007604f07947 */ /* 0x000fea000b800000 */
[----:B------:R-:W-:-:S13]  /*27d00*/  ELECT P6, URZ, PT ;  /* 0x00000000003f782f */ /* 0x000fda00038c0000 */
.L_x_5154:
[----:B-1----:R-:W2:Y:S01]  /*27d10*/  LDL R3, [R1+0x28] ;  /* 0x0000280001037983 */ /* 0x002ea20000100800 */
[----:B------:R-:W-:Y:S01]  /*27d20*/  BSSY B1, `(.L_x_5156) ;  /* 0x0000008000017945 */ /* 0x000fe20003800000 */
[----:B--2---:R-:W-:-:S05]  /*27d30*/  VIADD R3, R3, 0x1 ;  /* 0x0000000103037836 */ /* 0x004fca0000000000 */
[----:B------:R-:W-:-:S04]  /*27d40*/  LEA.HI R7, R3, R3, RZ, 0x1 ;  /* 0x0000000303077211 */ /* 0x000fc800078f08ff */
[----:B------:R-:W-:-:S04]  /*27d50*/  LOP3.LUT R8, R7, 0xfffffffe, RZ, 0xc0, !PT ;  /* 0xfffffffe07087812 */ /* 0x000fc800078ec0ff */
[----:B------:R-:W-:-:S04]  /*27d60*/  IADD3 R8, R3, -R8, RZ ;  /* 0x8000000803087210 */ /* 0x000fc80007ffe0ff */
[----:B------:R-:W-:-:S04]  /*27d70*/  SHF.L.U32 R8, R8, 0x1f, RZ ;  /* 0x0000001f08087819 */ /* 0x000fc800000006ff */
[----:B------:R-:W1:Y:S02]  /*27d80*/  SYNCS.PHASECHK.TRANS64.TRYWAIT P0, [R17+URZ+0x30820], R8 ;  /* 0x03082008110075a7 */ /* 0x000e64000800017f */
[----:B-1----:R-:W-:Y:S05]  /*27d90*/  @!P0 BRA `(.L_x_5157) ;  /* 0x0000007400e88947 */ /* 0x002fea0003800000 */
.L_x_5331:
[----:B------:R-:W-:Y:S05]  /*27da0*/  BSYNC B1 ;  /* 0x0000000000017941 */ /* 0x000fea0003800000 */
.L_x_5156:
[----:B------:R-:W-:Y:S04]  /*27db0*/  BSSY B1, `(.L_x_5158) ;  /* 0x000008b000017945 */ /* 0x000fe80003800000 */
[----:B------:R-:W-:Y:S05]  /*27dc0*/  @!P6 BRA `(.L_x_5159) ;  /* 0x000000080024e947 */ /* 0x000fea0003800000 */
[----:B0-----:R-:W-:Y:S01]  /*27dd0*/  IMAD R12, R28, 0x8, R17 ;  /* 0x000000081c0c7824 */ /* 0x001fe200078e0211 */
[----:B------:R-:W-:Y:S01]  /*27de0*/  SHF.L.U32 R11, R30, 0x1f, RZ ;  /* 0x0000001f1e0b7819 */ /* 0x000fe200000006ff */
[----:B------:R-:W0:Y:S01]  /*27df0*/  S2R R3, SR_TID.X ;  /* 0x0000000000037919 */ /* 0x000e220000002100 */
[----:B------:R-:W-:Y:S02]  /*27e00*/  BSSY B2, `(.L_x_5160) ;  /* 0x0000005000027945 */ /* 0x000fe40003800000 */
[----:B------:R-:W2:Y:S01]  /*27e10*/  SYNCS.PHASECHK.TRANS64.TRYWAIT P0, [R12+URZ+0x308a0], R11 ;  /* 0x0308a00b0c0075a7 */ /* 0x000ea2000800017f */
[----:B0-----:R-:W-:-:S04]  /*27e20*/  LOP3.LUT R3, R3, 0x7f, RZ, 0xc0, !PT ;  /* 0x0000007f03037812 */ /* 0x001fc800078ec0ff */
[----:B------:R-:W-:Y:S01]  /*27e30*/  ISETP.NE.AND P1, PT, R3, RZ, PT ;  /* 0x000000ff0300720c */ /* 0x000fe20003f25270 */
[----:B--2---:R-:W-:-:S12]  /*27e40*/  @!P0 BRA `(.L_x_5161) ;  /* 0x0000007400d08947 */ /* 0x004fd80003800000 */
.L_x_5332:
[----:B------:R-:W-:Y:S05]  /*27e50*/  BSYNC B2 ;  /* 0x0000000000027941 */ /* 0x000fea0003800000 */
.L_x_5160:
        /* <DEDUP_REMOVED lines=9> */
.L_x_5163:
[----:B------:R-:W-:Y:S05]  /*27ef0*/  BSYNC B2 ;  /* 0x0000000000027941 */ /* 0x000fea0003800000 */
.L_x_5162:
[----:B------:R-:W-:Y:S01]  /*27f00*/  IMAD.MOV.U32 R22, RZ, RZ, RZ ;  /* 0x000000ffff167224 */ /* 0x000fe200078e00ff */
[----:B------:R-:W-:Y:S01]  /*27f10*/  UIADD3 UR4, UP0, UR36, 0x570, URZ ;  /* 0x0000057024047890 */ /* 0x000fe2000ff1e03f */
[----:B-1----:R-:W-:Y:S01]  /*27f20*/  IMAD R8, R28, 0x9000, R17 ;  /* 0x000090001c087824 */ /* 0x002fe200078e0211 */
        /* <DEDUP_REMOVED lines=9> */
.L_x_5164:
        /* <DEDUP_REMOVED lines=16> */
.L_x_5165:
        /* <DEDUP_REMOVED lines=16> */
.L_x_5166:
        /* <DEDUP_REMOVED lines=13> */
.L_x_5333:
[----:B------:R-:W-:Y:S05]  /*28290*/  BSYNC B2 ;  /* 0x0000000000027941 */ /* 0x000fea0003800000 */
.L_x_5167:
        /* <DEDUP_REMOVED lines=11> */
.L_x_5170:
[----:B------:R-:W-:Y:S05]  /*28350*/  BSYNC B2 ;  /* 0x0000000000027941 */ /* 0x000fea0003800000 */
.L_x_5169:
        /* <DEDUP_REMOVED lines=8> */
.L_x_5171:
        /* <DEDUP_REMOVED lines=15> */
.L_x_5172:
        /* <DEDUP_REMOVED lines=15> */
.L_x_5173:
        /* <DEDUP_REMOVED lines=10> */
.L_x_5159:
[----:B------:R-:W-:Y:S05]  /*28660*/  BSYNC B1 ;  /* 0x0000000000017941 */ /* 0x000fea0003800000 */
.L_x_5158:
[----:B-1----:R-:W-:Y:S01]  /*28670*/  VIADD R8, R2, 0xfffffffe ;  /* 0xfffffffe02087836 */ /* 0x002fe20000000000 */
        /* <DEDUP_REMOVED lines=8> */
.L_x_5190:
        /* <DEDUP_REMOVED lines=11> */
.L_x_5334:
[----:B------:R-:W-:Y:S05]  /*287b0*/  BSYNC B2 ;  /* 0x0000000000027941 */ /* 0x000fea0003800000 */
.L_x_5176:
        /* <DEDUP_REMOVED lines=9> */
.L_x_5179:
[----:B------:R-:W-:Y:S05]  /*28850*/  BSYNC B2 ;  /* 0x0000000000027941 */ /* 0x000fea0003800000 */
.L_x_5178:
        /* <DEDUP_REMOVED lines=11> */
.L_x_5180:
        /* <DEDUP_REMOVED lines=16> */
.L_x_5181:
        /* <DEDUP_REMOVED lines=16> */
.L_x_5182:
        /* <DEDUP_REMOVED lines=13> */
.L_x_5335:
[----:B------:R-:W-:Y:S05]  /*28be0*/  BSYNC B2 ;  /* 0x0000000000027941 */ /* 0x000fea0003800000 */
.L_x_5183:
[----:B------:R-:W-:Y:S01]  /*28bf0*/  BSSY B2, `(.L_x_5185) ;  /* 0x000000b000027945 */ /* 0x000fe20003800000 */
[----:B------:R-:W-:Y:S01]  /*28c00*/  IMAD.MOV.U32 R2, RZ, RZ, 0x0 ;  /* 0x00000000ff027424 */ /* 0x000fe200078e00ff */
[----:B01----:R-:W-:Y:S02]  /*28c10*/  MOV R3, 0x12f00000 ;  /* 0x12f0000000037802 */ /* 0x003fe40000000f00 */
[----:B------:R-:W-:Y:S05]  /*28c20*/  @P2 BRA `(.L_x_5186) ;  /* 0x00000000001c2947 */ /* 0x000fea0003800000 */
[----:B------:R-:W0:Y:S01]  /*28c30*/  S2R R21, SR_TID.X ;  /* 0x0000000000157919 */ /* 0x000e220000002100 */
[----:B------:R-:W-:-:S04]  /*28c40*/  IMAD.MOV.U32 R13, RZ, RZ, 0x9000 ;  /* 0x00009000ff0d7424 */ /* 0x000fc800078e00ff */
[----:B------:R1:W-:Y:S01]  /*28c50*/  SYNCS.ARRIVE.TRANS64 RZ, [R7+URZ+0x308b0], R13 ;  /* 0x0308b00d07ff79a7 */ /* 0x0003e2000800003f */
[----:B0-----:R-:W-:-:S04]  /*28c60*/  LOP3.LUT R21, R21, 0x1f, RZ, 0xc0, !PT ;  /* 0x0000001f15157812 */ /* 0x001fc800078ec0ff */
[----:B------:R-:W-:-:S13]  /*28c70*/  ISETP.NE.AND P1, PT, R21, RZ, PT ;  /* 0x000000ff1500720c */ /* 0x000fda0003f25270 */
[----:B-1----:R-:W-:Y:S05]  /*28c80*/  @!P1 BRA `(.L_x_5186) ;  /* 0x0000000000049947 */ /* 0x002fea0003800000 */
[----:B------:R-:W-:Y:S01]  /*28c90*/  BPT.TRAP 0x1 ;  /* 0x000000040000795c */ /* 0x000fe20000300000 */
.L_x_5186:
[----:B------:R-:W-:Y:S05]  /*28ca0*/  BSYNC B2 ;  /* 0x0000000000027941 */ /* 0x000fea0003800000 */
.L_x_5185:
[----:B------:R-:W-:Y:S01]  /*28cb0*/  R2UR UR10, R14 ;  /* 0x000000000e0a72ca */ /* 0x000fe200000e0000 */
[----:B------:R-:W-:Y:S01]  /*28cc0*/  UIADD3 UR4, UP0, UR36, 0x670, URZ ;  /* 0x0000067024047890 */ /* 0x000fe2000ff1e03f */
[----:B------:R-:W-:Y:S01]  /*28cd0*/  R2UR UR6, R2 ;  /* 0x00000000020672ca */ /* 0x000fe200000e0000 */
[----:B------:R-:W-:Y:S01]  /*28ce0*/  VIADD R7, R7, 0x308b0 ;  /* 0x000308b007077836 */ /* 0x000fe20000000000 */
[----:B------:R-:W-:Y:S01]  /*28cf0*/  R2UR UR7, R3 ;  /* 0x00000000030772ca */ /* 0x000fe200000e0000 */
[----:B------:R-:W-:Y:S01]  /*28d00*/  VIADD R13, R11, 0x400 ;  /* 0x000004000b0d7836 */ /* 0x000fe20000000000 */
[----:B------:R-:W-:Y:S01]  /*28d10*/  PLOP3.LUT P1, PT, PT, PT, PT, 0x80, 0x0 ;  /* 0x000000000000781c */ /* 0x000fe20003f2f070 */
[----:B------:R-:W-:-:S12]  /*28d20*/  UIADD3.X UR5, URZ, UR37, URZ, UP0, !UPT ;  /* 0x000000253f057290 */ /* 0x000fd800087fe43f */
.L_x_5187:
        /* <DEDUP_REMOVED lines=15> */
.L_x_5188:
        /* <DEDUP_REMOVED lines=15> */
.L_x_5189:
        /* <DEDUP_REMOVED lines=10> */
.L_x_5175:
[----:B------:R-:W-:Y:S05]  /*28fb0*/  BSYNC B1 ;  /* 0x0000000000017941 */ /* 0x000fea0003800000 */
.L_x_5174:
        /* <DEDUP_REMOVED lines=8> */
.L_x_5152:
[----:B------:R-:W-:Y:S05]  /*29040*/  BSYNC B0 ;  /* 0x0000000000007941 */ /* 0x000fea0003800000 */
.L_x_5151:
[----:B------:R-:W1:Y:S01]  /*29050*/  LDC R0, c[0x0][0x448] ;  /* 0x00011200ff007b82 */ /* 0x000e620000000800 */
[----:B------:R-:W-:Y:S01]  /*29060*/  VIADD R5, R25, 0x7f ;  /* 0x0000007f19057836 */ /* 0x000fe20000000000 */
[----:B------:R-:W-:Y:S06]  /*29070*/  @!P0 WARPSYNC.ALL ;  /* 0x0000000000008948 */ /* 0x000fec0003800000 */
[----:B------:R-:W2:Y:S08]  /*29080*/  LDC.64 R2, c[0x0][0x9e0] ;  /* 0x00027800ff027b82 */ /* 0x000eb00000000a00 */
[----:B------:R-:W-:Y:S01]  /*29090*/  @!P0 BAR.SYNC.DEFER_BLOCKING 0xc, 0x180 ;  /* 0x0306000000008b1d */ /* 0x000fe20000010000 */
[----:B-1----:R-:W-:-:S02]  /*290a0*/  ISETP.NE.AND P1, PT, R0, 0x1, PT ;  /* 0x000000010000780c */ /* 0x002fc40003f25270 */
[----:B--2---:R-:W-:-:S11]  /*290b0*/  ISETP.GE.AND P2, PT, R3, 0x1, PT ;  /* 0x000000010300780c */ /* 0x004fd60003f46270 */
[----:B------:R-:W1:Y:S08]  /*290c0*/  @P1 LDC R4, c[0x0][0x44c] ;  /* 0x00011300ff041b82 */ /* 0x000e700000000800 */
[----:B------:R-:W2:Y:S01]  /*290d0*/  @P1 LDC R0, c[0x0][0x450] ;  /* 0x00011400ff001b82 */ /* 0x000ea20000000800 */
[----:B-1----:R-:W-:-:S05]  /*290e0*/  @P1 IMAD.HI.U32 R7, R5, R4, RZ ;  /* 0x0000000405071227 */ /* 0x002fca00078e00ff */
[----:B--2---:R-:W-:-:S05]  /*290f0*/  @P1 SHF.R.U32.HI R5, RZ, R0, R7 ;  /* 0x00000000ff051219 */ /* 0x004fca0000011607 */
[----:B------:R-:W-:-:S04]  /*29100*/  IMAD.IADD R7, R18, 0x1, R5 ;  /* 0x0000000112077824 */ /* 0x000fc800078e0205 */
[----:B------:R-:W-:Y:S01]  /*29110*/  IMAD.IADD R2, R7, 0x1, R2 ;  /* 0x0000000107027824 */ /* 0x000fe200078e0202 */
[----:B------:R-:W-:Y:S06]  /*29120*/  @!P2 BRA `(.L_x_5191) ;  /* 0x000000000048a947 */ /* 0x000fec0003800000 */
[C---:B------:R-:W-:Y:S01]  /*29130*/  ISETP.GT.AND P0, PT, R7.reuse, RZ, PT ;  /* 0x000000ff0700720c */ /* 0x040fe20003f04270 */
[----:B------:R-:W-:Y:S01]  /*29140*/  BSSY B0, `(.L_x_5192) ;  /* 0x000000e000007945 */ /* 0x000fe20003800000 */
[----:B------:R-:W-:-:S11]  /*29150*/  VIADD R0, R7, 0xffffffff ;  /* 0xffffffff07007836 */ /* 0x000fd60000000000 */
[----:B------:R-:W-:Y:S05]  /*29160*/  @P0 BRA `(.L_x_5193) ;  /* 0x00000000001c0947 */ /* 0x000fea0003800000 */
[----:B------:R-:W-:Y:S02]  /*29170*/  ISETP.NE.AND P0, PT, R3, 0x1, PT ;  /* 0x000000010300780c */ /* 0x000fe40003f05270 */
[----:B------:R-:W-:-:S11]  /*29180*/  IADD3 R7, -R7, RZ, RZ ;  /* 0x000000ff07077210 */ /* 0x000fd60007ffe1ff */
[----:B------:R-:W1:Y:S02]  /*29190*/  @P0 LDC.64 R4, c[0x0][0x9e8] ;  /* 0x00027a00ff040b82 */ /* 0x000e640000000a00 */
[----:B-1----:R-:W-:-:S05]  /*291a0*/  @P0 IMAD.HI.U32 R4, R7, R4, RZ ;  /* 0x0000000407040227 */ /* 0x002fca00078e00ff */
[----:B------:R-:W-:-:S04]  /*291b0*/  @P0 SHF.R.U32.HI R7, RZ, R5, R4 ;  /* 0x00000005ff070219 */ /* 0x000fc80000011604 */
[----:B------:R-:W-:Y:S01]  /*291c0*/  LOP3.LUT R0, RZ, R7, RZ, 0x33, !PT ;  /* 0x00000007ff007212 */ /* 0x000fe200078e33ff */
[----:B------:R-:W-:Y:S06]  /*291d0*/  BRA `(.L_x_5194) ;  /* 0x0000000000107947 */ /* 0x000fec0003800000 */
.L_x_5193:
[----:B------:R-:W-:-:S13]  /*291e0*/  ISETP.NE.AND P0, PT, R3, 0x1, PT ;  /* 0x000000010300780c */ /* 0x000fda0003f05270 */
[----:B------:R-:W1:Y:S02]  /*291f0*/  @P0 LDC.64 R4, c[0x0][0x9e8] ;  /* 0x00027a00ff040b82 */ /* 0x000e640000000a00 */
[----:B-1----:R-:W-:-:S05]  /*29200*/  @P0 IMAD.HI.U32 R4, R0, R4, RZ ;  /* 0x0000000400040227 */ /* 0x002fca00078e00ff */
[----:B------:R-:W-:-:S07]  /*29210*/  @P0 SHF.R.U32.HI R0, RZ, R5, R4 ;  /* 0x00000005ff000219 */ /* 0x000fce0000011604 */
.L_x_5194:
[----:B------:R-:W-:Y:S05]  /*29220*/  BSYNC B0 ;  /* 0x0000000000007941 */ /* 0x000fea0003800000 */
.L_x_5192:
[----:B------:R-:W-:-:S05]  /*29230*/  IMAD R5, R0, R3, R3 ;  /* 0x0000000300057224 */ /* 0x000fca00078e0203 */
[----:B------:R-:W-:-:S07]  /*29240*/  VIMNMX R2, R2, R5, PT ;  /* 0x0000000502027248 */ /* 0x000fce0003fe0100 */
.L_x_5191:
[----:B------:R-:W1:Y:S01]  /*29250*/  @P1 LDC R0, c[0x0][0x44c] ;  /* 0x00011300ff001b82 */ /* 0x000e620000000800 */
[----:B------:R-:W-:Y:S01]  /*29260*/  VIADD R2, R2, 0x5f ;  /* 0x0000005f02027836 */ /* 0x000fe20000000000 */
[----:B------:R-:W-:-:S03]  /*29270*/  ULDC UR4, c[0x0][0x9dc] ;  /* 0x0002770000047ab9 */ /* 0x000fc60000000800 */
[----:B------:R-:W-:-:S03]  /*29280*/  IMAD.HI R2, R2, 0x2aaaaaab, RZ ;  /* 0x2aaaaaab02027827 */ /* 0x000fc600078e02ff */
[----:B------:R-:W2:Y:S01]  /*29290*/  @P1 LDC R5, c[0x0][0x450] ;  /* 0x00011400ff051b82 */ /* 0x000ea20000000800 */
[----:B-1----:R-:W-:-:S04]  /*292a0*/  @P1 IMAD.HI.U32 R4, R25, R0, RZ ;  /* 0x0000000019041227 */ /* 0x002fc800078e00ff */
[----:B------:R-:W-:Y:S01]  /*292b0*/  IMAD.MOV.U32 R0, RZ, RZ, R25 ;  /* 0x000000ffff007224 */ /* 0x000fe200078e0019 */
[----:B--2---:R-:W-:Y:S02]  /*292c0*/  @P1 SHF.R.U32.HI R0, RZ, R5, R4 ;  /* 0x00000005ff001219 */ /* 0x004fe40000011604 */
[----:B------:R-:W-:-:S03]  /*292d0*/  SHF.R.U32.HI R5, RZ, 0x1f, R2 ;  /* 0x0000001fff057819 */ /* 0x000fc60000011602 */
[----:B------:R-:W-:Y:S01]  /*292e0*/  IMAD.IADD R9, R9, 0x1, R0 ;  /* 0x0000000109097824 */ /* 0x000fe200078e0200 */
[----:B------:R-:W-:-:S03]  /*292f0*/  LEA.HI.SX32 R2, R2, R5, 0x1c ;  /* 0x0000000502027211 */ /* 0x000fc600078fe2ff */
[----:B------:R-:W-:Y:S01]  /*29300*/  VIADD R0, R9, -UR4 ;  /* 0x8000000409007c36 */ /* 0x000fe20008000000 */
[----:B------:R-:W-:Y:S01]  /*29310*/  VIMNMX R19, R19, R2, PT ;  /* 0x0000000213137248 */ /* 0x000fe20003fe0100 */
        /* <DEDUP_REMOVED lines=11> */
.L_x_5197:
[----:B------:R-:W-:-:S13]  /*293d0*/  ISETP.NE.AND P0, PT, R3, 0x1, PT ;  /* 0x000000010300780c */ /* 0x000fda0003f05270 */
[----:B------:R-:W1:Y:S02]  /*293e0*/  @P0 LDC.64 R4, c[0x0][0x9e8] ;  /* 0x00027a00ff040b82 */ /* 0x000e640000000a00 */
[----:B-1----:R-:W-:-:S05]  /*293f0*/  @P0 IMAD.HI.U32 R4, R9, R4, RZ ;  /* 0x0000000409040227 */ /* 0x002fca00078e00ff */
[----:B------:R-:W-:-:S07]  /*29400*/  @P0 SHF.R.U32.HI R9, RZ, R5, R4 ;  /* 0x00000005ff090219 */ /* 0x000fce0000011604 */
.L_x_5198:
[----:B------:R-:W-:Y:S05]  /*29410*/  BSYNC B0 ;  /* 0x0000000000007941 */ /* 0x000fea0003800000 */
.L_x_5196:
[----:B------:R-:W-:-:S05]  /*29420*/  IMAD R3, R9, R3, RZ ;  /* 0x0000000309037224 */ /* 0x000fca00078e02ff */
[----:B------:R-:W-:-:S07]  /*29430*/  VIMNMX R0, R0, R3, !PT ;  /* 0x0000000300007248 */ /* 0x000fce0007fe0100 */
.L_x_5195:
[----:B------:R-:W-:Y:S01]  /*29440*/  ISETP.NE.AND P1, PT, R6, RZ, PT ;  /* 0x000000ff0600720c */ /* 0x000fe20003f25270 */
[----:B------:R-:W-:Y:S01]  /*29450*/  IMAD.HI R0, R0, 0x2aaaaaab, RZ ;  /* 0x2aaaaaab00007827 */ /* 0x000fe200078e02ff */
[----:B------:R-:W-:Y:S04]  /*29460*/  BSSY B0, `(.L_x_5199) ;  /* 0x0000023000007945 */ /* 0x000fe80003800000 */
[----:B------:R-:W-:-:S04]  /*29470*/  SHF.R.U32.HI R3, RZ, 0x1f, R0 ;  /* 0x0000001fff037819 */ /* 0x000fc80000011600 */
[----:B------:R-:W-:Y:S01]  /*29480*/  LEA.HI.SX32 R0, R0, R3, 0x1c ;  /* 0x0000000300007211 */ /* 0x000fe200078fe2ff */
[----:B------:R-:W-:Y:S02]  /*29490*/  IMAD.MOV.U32 R3, RZ, RZ, RZ ;  /* 0x000000ffff037224 */ /* 0x000fe400078e00ff */
[----:B------:R-:W1:Y:S01]  /*294a0*/  @!P1 LDC R6, c[0x0][0x9f0] ;  /* 0x00027c00ff069b82 */ /* 0x000e620000000800 */
[----:B------:R-:W-:-:S04]  /*294b0*/  VIMNMX R0, RZ, R0, !PT ;  /* 0x00000000ff007248 */ /* 0x000fc80007fe0100 */
[----:B------:R-:W-:-:S13]  /*294c0*/  ISETP.GT.AND P0, PT, R19, R0, PT ;  /* 0x000000001300720c */ /* 0x000fda0003f04270 */
[----:B------:R-:W-:Y:S05]  /*294d0*/  @!P0 BRA `(.L_x_5200) ;  /* 0x00000000006c8947 */ /* 0x000fea0003800000 */
[-C--:B-1----:R-:W-:Y:S01]  /*294e0*/  IABS R4, R6.reuse ;  /* 0x0000000600047213 */ /* 0x082fe20000000000 */
[----:B------:R-:W-:Y:S01]  /*294f0*/  IMAD.MOV.U32 R2, RZ, RZ, RZ ;  /* 0x000000ffff027224 */ /* 0x000fe200078e00ff */
[----:B------:R-:W-:Y:S02]  /*29500*/  IABS R8, R6 ;  /* 0x0000000600087213 */ /* 0x000fe40000000000 */
[----:B------:R-:W1:Y:S08]  /*29510*/  I2F.RP R5, R4 ;  /* 0x0000000400057306 */ /* 0x000e700000209400 */
[----:B-1----:R-:W1:Y:S02]  /*29520*/  MUFU.RCP R5, R5 ;  /* 0x0000000500057308 */ /* 0x002e640000001000 */
[----:B-1----:R-:W-:-:S06]  /*29530*/  IADD3 R7, R5, 0xffffffe, RZ ;  /* 0x0ffffffe05077810 */ /* 0x002fcc0007ffe0ff */
[----:B------:R1:W2:Y:S02]  /*29540*/  F2I.FTZ.U32.TRUNC.NTZ R3, R7 ;  /* 0x0000000700037305 */ /* 0x0002a4000021f000 */
[----:B-1----:R-:W-:Y:S02]  /*29550*/  IMAD.MOV R7, RZ, RZ, -R8 ;  /* 0x000000ffff077224 */ /* 0x002fe400078e0a08 */
[----:B--2---:R-:W-:-:S04]  /*29560*/  IMAD.MOV R9, RZ, RZ, -R3 ;  /* 0x000000ffff097224 */ /* 0x004fc800078e0a03 */
        /* <DEDUP_REMOVED lines=18> */
.L_x_5200:
[----:B------:R-:W-:Y:S05]  /*29690*/  BSYNC B0 ;  /* 0x0000000000007941 */ /* 0x000fea0003800000 */
.L_x_5199:
[-C--:B------:R-:W-:Y:S01]  /*296a0*/  IMAD R0, R10, R3.reuse, R0 ;  /* 0x000000030a007224 */ /* 0x080fe200078e0200 */
        /* <DEDUP_REMOVED lines=19> */
[----:B------:R-:W3:Y:S01]  /*297e0*/  POPC R7, R4 ;  /* 0x0000000400077309 */ /* 0x000ee20000000000 */
[----:B--2---:R-:W3:Y:S02]  /*297f0*/  SHFL.IDX PT, R0, R3, R0, 0x1f ;  /* 0x00001f0003007589 */ /* 0x004ee400000e0000 */
[----:B---3--:R-:W-:Y:S01]  /*29800*/  IADD3 R24, R0, UR38, R7 ;  /* 0x0000002600187c10 */ /* 0x008fe2000fffe007 */
[----:B------:R-:W-:Y:S06]  /*29810*/  BRA `(.L_x_5203) ;  /* 0x0000003400447947 */ /* 0x000fec0003800000 */
.L_x_5202:
        /* <DEDUP_REMOVED lines=10> */
[----:B------:R-:W2:Y:S01]  /*298c0*/  LDC.64 R2, c[0x4][R2] ;  /* 0x0100000002027b82 */ /* 0x000ea20000000a00 */
[----:B-1----:R-:W-:Y:S01]  /*298d0*/  IMAD.U32 R6, RZ, RZ, UR8 ;  /* 0x00000008ff067e24 */ /* 0x002fe2000f8e00ff */
[----:B0-----:R-:W-:Y:S01]  /*298e0*/  MOV R12, 0x1 ;  /* 0x00000001000c7802 */ /* 0x001fe20000000f00 */
[----:B------:R-:W-:Y:S02]  /*298f0*/  IMAD.U32 R7, RZ, RZ, UR9 ;  /* 0x00000009ff077e24 */ /* 0x000fe4000f8e00ff */
[----:B------:R-:W-:-:S02]  /*29900*/  IMAD.U32 R10, RZ, RZ, UR4 ;  /* 0x00000004ff0a7e24 */ /* 0x000fc4000f8e00ff */
[----:B------:R-:W-:Y:S02]  /*29910*/  IMAD.U32 R11, RZ, RZ, UR5 ;  /* 0x00000005ff0b7e24 */ /* 0x000fe4000f8e00ff */
[----:B------:R-:W-:Y:S02]  /*29920*/  IMAD.MOV.U32 R8, RZ, RZ, 0x70 ;  /* 0x00000070ff087424 */ /* 0x000fe400078e00ff */
[----:B------:R-:W-:-:S07]  /*29930*/  IMAD.MOV.U32 R13, RZ, RZ, RZ ;  /* 0x000000ffff0d7224 */ /* 0x000fce00078e00ff */
[----:B------:R-:W-:-:S07]  /*29940*/  LEPC R20, `(.L_x_5205) ;  /* 0x000000001014794e */ /* 0x000fce0000000000 */
[----:B--2---:R-:W-:Y:S05]  /*29950*/  CALL.ABS.NOINC R2 ;  /* 0x0000000002007343 */ /* 0x004fea0003c00000 */
.L_x_5205:
[----:B------:R-:W-:Y:S05]  /*29960*/  BSYNC B6 ;  /* 0x0000000000067941 */ /* 0x000fea0003800000 */
.L_x_5204:
        /* <DEDUP_REMOVED lines=11> */
[----:B------:R-:W-:Y:S02]  /*29a20*/  IMAD.U32 R5, RZ, RZ, UR7 ;  /* 0x00000007ff057e24 */ /* 0x000fe4000f8e00ff */
[----:B-1----:R-:W-:Y:S02]  /*29a30*/  IMAD.U32 R6, RZ, RZ, UR8 ;  /* 0x00000008ff067e24 */ /* 0x002fe4000f8e00ff */
[----:B------:R-:W-:-:S02]  /*29a40*/  IMAD.U32 R10, RZ, RZ, UR4 ;  /* 0x00000004ff0a7e24 */ /* 0x000fc4000f8e00ff */
[----:B------:R-:W-:Y:S02]  /*29a50*/  IMAD.U32 R11, RZ, RZ, UR5 ;  /* 0x00000005ff0b7e24 */ /* 0x000fe4000f8e00ff */
[----:B------:R-:W-:Y:S02]  /*29a60*/  IMAD.MOV.U32 R8, RZ, RZ, 0x70 ;  /* 0x00000070ff087424 */ /* 0x000fe400078e00ff */
[----:B0-----:R-:W-:Y:S02]  /*29a70*/  IMAD.MOV.U32 R12, RZ, RZ, 0x1 ;  /* 0x00000001ff0c7424 */ /* 0x001fe400078e00ff */
[----:B--2---:R-:W-:-:S07]  /*29a80*/  IMAD.MOV.U32 R13, RZ, RZ, RZ ;  /* 0x000000ffff0d7224 */ /* 0x004fce00078e00ff */
[----:B------:R-:W-:-:S07]  /*29a90*/  LEPC R20, `(.L_x_5208) ;  /* 0x000000001014794e */ /* 0x000fce0000000000 */
[----:B---3--:R-:W-:Y:S05]  /*29aa0*/  CALL.ABS.NOINC R2 ;  /* 0x0000000002007343 */ /* 0x008fea0003c00000 */
.L_x_5208:
[----:B------:R0:W1:Y:S01]  /*29ab0*/  LDC.64 R2, c[0x4][R18] ;  /* 0x0100000012027b82 */ /* 0x0000620000000a00 */
[----:B------:R-:W-:Y:S01]  /*29ac0*/  ULDC.64 UR4, c[0x4][0x138] ;  /* 0x01004e0000047ab9 */ /* 0x000fe20000000a00 */
[----:B------:R-:W-:Y:S01]  /*29ad0*/  ULDC.64 UR6, c[0x4][0x140] ;  /* 0x0100500000067ab9 */ /* 0x000fe20000000a00 */
[----:B------:R-:W-:Y:S01]  /*29ae0*/  ULDC.64 UR8, c[0x4][0x80] ;  /* 0x0100200000087ab9 */ /* 0x000fe20000000a00 */
[----:B------:R-:W-:Y:S01]  /*29af0*/  MOV R4, UR4 ;  /* 0x0000000400047c02 */ /* 0x000fe20008000f00 */
[----:B------:R-:W-:Y:S01]  /*29b00*/  IMAD.U32 R5, RZ, RZ, UR5 ;  /* 0x00000005ff057e24 */ /* 0x000fe2000f8e00ff */
[----:B------:R-:W-:Y:S01]  /*29b10*/  MOV R8, 0x70 ;  /* 0x0000007000087802 */ /* 0x000fe20000000f00 */
[----:B------:R-:W-:Y:S02]  /*29b20*/  IMAD.U32 R6, RZ, RZ, UR6 ;  /* 0x00000006ff067e24 */ /* 0x000fe4000f8e00ff */
[----:B------:R-:W-:Y:S02]  /*29b30*/  IMAD.U32 R7, RZ, RZ, UR7 ;  /* 0x00000007ff077e24 */ /* 0x000fe4000f8e00ff */
[----:B------:R-:W-:-:S02]  /*29b40*/  IMAD.U32 R10, RZ, RZ, UR8 ;  /* 0x00000008ff0a7e24 */ /* 0x000fc4000f8e00ff */
[----:B------:R-:W-:Y:S02]  /*29b50*/  IMAD.U32 R11, RZ, RZ, UR9 ;  /* 0x00000009ff0b7e24 */ /* 0x000fe4000f8e00ff */
[----:B------:R-:W-:Y:S02]  /*29b60*/  IMAD.MOV.U32 R12, RZ, RZ, 0x1 ;  /* 0x00000001ff0c7424 */ /* 0x000fe400078e00ff */
[----:B0-----:R-:W-:-:S07]  /*29b70*/  IMAD.MOV.U32 R13, RZ, RZ, RZ ;  /* 0x000000ffff0d7224 */ /* 0x001fce00078e00ff */
[----:B------:R-:W-:-:S07]  /*29b80*/  LEPC R20, `(.L_x_5207) ;  /* 0x000000001014794e */ /* 0x000fce0000000000 */
[----:B-1----:R-:W-:Y:S05]  /*29b90*/  CALL.ABS.NOINC R2 ;  /* 0x0000000002007343 */ /* 0x002fea0003c00000 */
.L_x_5207:
[----:B------:R-:W-:Y:S05]  /*29ba0*/  BSYNC B6 ;  /* 0x0000000000067941 */ /* 0x000fea0003800000 */
.L_x_5206:
[----:B------:R-:W-:Y:S01]  /*29bb0*/  ULDC.64 UR4, c[0x0][0x9f8] ;  /* 0x00027e0000047ab9 */ /* 0x000fe20000000a00 */
[----:B------:R-:W2:Y:S01]  /*29bc0*/  LDL R20, [R1+0x4] ;  /* 0x0000040001147983 */ /* 0x000ea20000100800 */
[----:B------:R-:W-:-:S03]  /*29bd0*/  ISETP.NE.U32.AND P0, PT, RZ, UR4, PT ;  /* 0x00000004ff007c0c */ /* 0x000fc6000bf05070 */
[----:B------:R-:W3:Y:S01]  /*29be0*/  LDL R19, [R1+0xc] ;  /* 0x00000c0001137983 */ /* 0x000ee20000100800 */
[----:B------:R-:W-:Y:S01]  /*29bf0*/  ISETP.NE.AND.EX P0, PT, RZ, UR5, PT, P0 ;  /* 0x00000005ff007c0c */ /* 0x000fe2000bf05300 */
[----:B------:R-:W-:Y:S01]  /*29c00*/  IMAD.MOV.U32 R32, RZ, RZ, R27 ;  /* 0x000000ffff207224 */ /* 0x000fe200078e001b */
[----:B------:R-:W4:Y:S01]  /*29c10*/  LDC R0, c[0x0][0x430] ;  /* 0x00010c00ff007b82 */ /* 0x000f220000000800 */
[----:B------:R-:W0:Y:S01]  /*29c20*/  S2R R18, SR_TID.X ;  /* 0x0000000000127919 */ /* 0x000e220000002100 */
[----:B------:R-:W-:Y:S01]  /*29c30*/  VIADD R22, R22, 0xffffffff ;  /* 0xffffffff16167836 */ /* 0x000fe20000000000 */
[----:B------:R-:W-:Y:S01]  /*29c40*/  LOP3.LUT R16, R16, 0xfffffff7, RZ, 0xc0, !PT ;  /* 0xfffffff710107812 */ /* 0x000fe200078ec0ff */
[----:B------:R-:W-:-:S07]  /*29c50*/  ULDC UR4, c[0x0][0x2f4] ;  /* 0x0000bd0000047ab9 */ /* 0x000fce0000000800 */
[----:B------:R-:W1:Y:S01]  /*29c60*/  @P0 LDC.64 R2, c[0x0][0x9f8] ;  /* 0x00027e00ff020b82 */ /* 0x000e620000000a00 */
[----:B0-----:R-:W-:Y:S01]  /*29c70*/  LOP3.LUT R18, R18, 0x7f, RZ, 0xc0, !PT ;  /* 0x0000007f12127812 */ /* 0x001fe200078ec0ff */
[----:B-1----:R-:W-:-:S05]  /*29c80*/  @P0 IMAD.WIDE R2, R27, 0x4, R2 ;  /* 0x000000041b020825 */ /* 0x002fca00078e0202 */
[----:B------:R0:W3:Y:S01]  /*29c90*/  @P0 LDG.E R32, desc[UR60][R2.64] ;  /* 0x0000003c02200981 */ /* 0x0000e2000c1e1900 */
[----:B------:R-:W-:Y:S02]  /*29ca0*/  SHF.R.U32.HI R21, RZ, 0x3, R18 ;  /* 0x00000003ff157819 */ /* 0x000fe40000011612 */
[----:B----4-:R-:W-:Y:S01]  /*29cb0*/  ISETP.NE.AND P1, PT, R0, 0x1, PT ;  /* 0x000000010000780c */ /* 0x010fe20003f25270 */
[----:B------:R-:W1:-:S12]  /*29cc0*/  S2R R18, SR_TID.X ;  /* 0x0000000000127919 */ /* 0x000e580000002100 */
[----:B------:R-:W4:Y:S08]  /*29cd0*/  @P1 LDC R6, c[0x0][0x434] ;  /* 0x00010d00ff061b82 */ /* 0x000f300000000800 */
[----:B------:R-:W0:Y:S01]  /*29ce0*/  @P1 LDC R7, c[0x0][0x438] ;  /* 0x00010e00ff071b82 */ /* 0x000e220000000800 */
[----:B-1----:R-:W-:-:S05]  /*29cf0*/  IMAD.SHL.U32 R18, R18, 0x10, RZ ;  /* 0x0000001012127824 */ /* 0x002fca00078e00ff */
[----:B------:R-:W-:-:S05]  /*29d00*/  LOP3.LUT R18, R21, 0x70, R18, 0xf8, !PT ;  /* 0x0000007015127812 */ /* 0x000fca00078ef812 */
[----:B------:R-:W-:Y:S01]  /*29d10*/  IMAD R5, R22, 0x60, R18 ;  /* 0x0000006016057824 */ /* 0x000fe200078e0212 */
[----:B------:R-:W-:Y:S01]  /*29d20*/  ISETP.GE.AND P3, PT, R33, UR4, PT ;  /* 0x0000000421007c0c */ /* 0x000fe2000bf66270 */
[----:B------:R-:W-:-:S03]  /*29d30*/  UMOV UR5, 0xffffffff ;  /* 0xffffffff00057882 */ /* 0x000fc60000000000 */
[----:B--2---:R-:W-:-:S04]  /*29d40*/  ISETP.GE.AND P0, PT, R5, R20, PT ;  /* 0x000000140500720c */ /* 0x004fc80003f06270 */
[----:B------:R-:W-:Y:S02]  /*29d50*/  ISETP.GT.U32.OR P0, PT, R18, 0x5f, P0 ;  /* 0x0000005f1200780c */ /* 0x000fe40000704470 */
[----:B---3--:R-:W-:-:S05]  /*29d60*/  IADD3 R5, R5, R19, RZ ;  /* 0x0000001305057210 */ /* 0x008fca0007ffe0ff */
[----:B----4-:R-:W-:-:S04]  /*29d70*/  @P1 IMAD.HI.U32 R6, R5, R6, RZ ;  /* 0x0000000605061227 */ /* 0x010fc800078e00ff */
[----:B------:R-:W-:Y:S01]  /*29d80*/  IMAD.MOV.U32 R4, RZ, RZ, R5 ;  /* 0x000000ffff047224 */ /* 0x000fe200078e0005 */
[----:B0-----:R-:W-:Y:S01]  /*29d90*/  @P1 SHF.R.U32.HI R4, RZ, R7, R6 ;  /* 0x00000007ff041219 */ /* 0x001fe20000011606 */
[----:B------:R-:W0:Y:S04]  /*29da0*/  @!P0 LDC.64 R2, c[0x0][0x428] ;  /* 0x00010a00ff028b82 */ /* 0x000e280000000a00 */
[----:B------:R-:W-:-:S04]  /*29db0*/  IMAD.MOV R6, RZ, RZ, -R4 ;  /* 0x000000ffff067224 */ /* 0x000fc800078e0a04 */
[----:B------:R-:W-:Y:S01]  /*29dc0*/  IMAD R0, R0, R6, R5 ;  /* 0x0000000600007224 */ /* 0x000fe200078e0205 */
[----:B------:R-:W-:Y:S02]  /*29dd0*/  @!P0 SHF.R.S32.HI R5, RZ, 0x1f, R4 ;  /* 0x0000001fff058819 */ /* 0x000fe40000011404 */
[----:B------:R-:W-:Y:S01]  /*29de0*/  SHF.R.S32.HI R8, RZ, 0x1f, R32 ;  /* 0x0000001fff087819 */ /* 0x000fe20000011420 */
[----:B0-----:R-:W-:-:S04]  /*29df0*/  @!P0 IMAD.WIDE.U32 R4, R32, R2, R4 ;  /* 0x0000000220048225 */ /* 0x001fc800078e0004 */
[----:B------:R-:W-:Y:S01]  /*29e00*/  @!P0 IMAD R6, R8, R2, RZ ;  /* 0x0000000208068224 */ /* 0x000fe200078e02ff */
[----:B------:R0:W-:Y:S03]  /*29e10*/  STL [R1+0x10], R8 ;  /* 0x0000100801007387 */ /* 0x0001e60000100800 */
[----:B------:R-:W-:Y:S02]  /*29e20*/  @!P0 IMAD R6, R32, R3, R6 ;  /* 0x0000000320068224 */ /* 0x000fe400078e0206 */
[----:B------:R-:W1:Y:S02]  /*29e30*/  @!P0 LDC.64 R2, c[0x0][0x418] ;  /* 0x00010600ff028b82 */ /* 0x000e640000000a00 */
[----:B------:R-:W-:Y:S02]  /*29e40*/  @!P0 IMAD.IADD R6, R5, 0x1, R6 ;  /* 0x0000000105068824 */ /* 0x000fe400078e0206 */
[----:B------:R-:W-:Y:S01]  /*29e50*/  IMAD.U32 R5, RZ, RZ, UR39 ;  /* 0x00000027ff057e24 */ /* 0x000fe2000f8e00ff */
[----:B-1----:R-:W-:-:S04]  /*29e60*/  @!P0 LEA R2, P1, R4, R2, 0x2 ;  /* 0x0000000204028211 */ /* 0x002fc800078210ff */
[----:B------:R-:W-:Y:S01]  /*29e70*/  @!P0 LEA.HI.X R3, R4, R3, R6, 0x2, P1 ;  /* 0x0000000304038211 */ /* 0x000fe200008f1406 */
[----:B------:R-:W-:-:S06]  /*29e80*/  IMAD.MOV.U32 R4, RZ, RZ, RZ ;  /* 0x000000ffff047224 */ /* 0x000fcc00078e00ff */
[----:B------:R0:W5:Y:S01]  /*29e90*/  @!P0 LDG.E R4, desc[UR60][R2.64] ;  /* 0x0000003c02048981 */ /* 0x000162000c1e1900 */
[----:B------:R-:W-:Y:S02]  /*29ea0*/  ISETP.GT.U32.AND P0, PT, R18, 0x5f, PT ;  /* 0x0000005f1200780c */ /* 0x000fe40003f04070 */
[----:B------:R-:W-:Y:S02]  /*29eb0*/  ISETP.NE.AND P2, PT, R5, 0x3, PT ;  /* 0x000000030500780c */ /* 0x000fe40003f45270 */
[----:B------:R-:W-:-:S09]  /*29ec0*/  ISETP.GE.AND P1, PT, R36, UR4, PT ;  /* 0x0000000424007c0c */ /* 0x000fd2000bf26270 */
[----:B------:R-:W-:Y:S02]  /*29ed0*/  @P0 LOP3.LUT R16, R16, 0x8, RZ, 0xfc, !PT ;  /* 0x0000000810100812 */ /* 0x000fe400078efcff */
[----:B------:R-:W-:Y:S02]  /*29ee0*/  ISETP.GE.AND P0, PT, R34, UR4, PT ;  /* 0x0000000422007c0c */ /* 0x000fe4000bf06270 */
[----:B------:R-:W-:-:S04]  /*29ef0*/  LOP3.LUT R16, R16, 0xffffffef, RZ, 0xc0, !PT ;  /* 0xffffffef10107812 */ /* 0x000fc800078ec0ff */
[----:B------:R-:W-:-:S04]  /*29f00*/  @P2 LOP3.LUT R16, R16, 0x10, RZ, 0xfc, !PT ;  /* 0x0000001010102812 */ /* 0x000fc800078efcff */
[----:B------:R-:W-:-:S04]  /*29f10*/  LOP3.LUT R16, R16, 0xfffffffb, RZ, 0xc0, !PT ;  /* 0xfffffffb10107812 */ /* 0x000fc800078ec0ff */
[----:B------:R-:W-:-:S04]  /*29f20*/  @P3 LOP3.LUT R16, R16, 0x4, RZ, 0xfc, !PT ;  /* 0x0000000410103812 */ /* 0x000fc800078efcff */
[----:B------:R-:W-:-:S04]  /*29f30*/  LOP3.LUT R16, R16, 0xfffffffe, RZ, 0xc0, !PT ;  /* 0xfffffffe10107812 */ /* 0x000fc800078ec0ff */
[----:B------:R-:W-:-:S04]  /*29f40*/  LOP3.LUT R16, R16, 0xfffffffd, RZ, 0xc0, !PT ;  /* 0xfffffffd10107812 */ /* 0x000fc800078ec0ff */
[----:B------:R-:W-:-:S04]  /*29f50*/  @P1 LOP3.LUT R16, R16, 0x2, RZ, 0xfc, !PT ;  /* 0x0000000210101812 */ /* 0x000fc800078efcff */
[----:B------:R-:W-:Y:S01]  /*29f60*/  @P0 LOP3.LUT R16, R16, 0x1, RZ, 0xfc, !PT ;  /* 0x0000000110100812 */ /* 0x000fe200078efcff */
[----:B0-----:R-:W-:Y:S06]  /*29f70*/  BRA.DIV UR5, `(.L_x_5209) ;  /* 0x0000005605d47947 */ /* 0x001fec000b800000 */
.L_x_5338:
[----:B------:R-:W-:Y:S05]  /*29f80*/  @!P2 BRA `(.L_x_5210) ;  /* 0x000000000004a947 */ /* 0x000fea0003800000 */
[----:B------:R-:W-:Y:S01]  /*29f90*/  BPT.TRAP 0x1 ;  /* 0x000000040000795c */ /* 0x000fe20000300000 */
.L_x_5210:
        /* <DEDUP_REMOVED lines=23> */
.L_x_5339:
[----:B------:R-:W-:Y:S05]  /*2a110*/  BSYNC B0 ;  /* 0x0000000000007941 */ /* 0x000fea0003800000 */
.L_x_5211:
        /* <DEDUP_REMOVED lines=11> */
[----:B------:R-:W-:-:S02]  /*2a1d0*/  IMAD R6, R6, UR4, RZ ;  /* 0x0000000406067c24 */ /* 0x000fc4000f8e02ff */
        /* <DEDUP_REMOVED lines=19> */
[----:B------:R-:W1:Y:S01]  /*2a310*/  SHFL.IDX PT, R2, R0, RZ, 0x181f ;  /* 0x00181fff00027589 */ /* 0x000e6200000e0000 */
[----:B0-----:R-:W-:-:S04]  /*2a320*/  @P0 LEA R3, P1, R33, R3, 0x1 ;  /* 0x0000000321030211 */ /* 0x001fc800078208ff */
[----:B-1----:R-:W-:Y:S02]  /*2a330*/  @P0 IADD3.X R2, RZ, R2, RZ, P1, !PT ;  /* 0x00000002ff020210 */ /* 0x002fe40000ffe4ff */
[----:B------:R-:W-:Y:S02]  /*2a340*/  ISETP.GE.AND P1, PT, R6, 0x11, PT ;  /* 0x000000110600780c */ /* 0x000fe40003f26270 */
        /* <DEDUP_REMOVED lines=56> */
.L_x_5353:
        /* <DEDUP_REMOVED lines=12> */
.L_x_5214:
        /* <DEDUP_REMOVED lines=10> */
.L_x_5215:
[----:B------:R2:W-:Y:S02]  /*2a830*/  SYNCS.ARRIVE.TRANS64.A1T0 RZ, [R7+URZ+0x30830], RZ ;  /* 0x030830ff07ff79a7 */ /* 0x0005e4000810003f */
[----:B------:R-:W-:Y:S05]  /*2a840*/  WARPSYNC.ALL ;  /* 0x0000000000007948 */ /* 0x000fea0003800000 */
[----:B------:R-:W-:Y:S01]  /*2a850*/  ULDC.64 UR4, c[0x0][0xa00] ;  /* 0x0002800000047ab9 */ /* 0x000fe20000000a00 */
[----:B------:R-:W-:Y:S01]  /*2a860*/  SHF.R.S32.HI R0, RZ, 0x1f, R27 ;  /* 0x0000001fff007819 */ /* 0x000fe2000001141b */
[----:B------:R-:W-:Y:S01]  /*2a870*/  BSSY B6, `(.L_x_5216) ;  /* 0x0000022000067945 */ /* 0x000fe20003800000 */
[----:B------:R-:W-:Y:S01]  /*2a880*/  BAR.SYNC.DEFER_BLOCKING 0x8, 0x180 ;  /* 0x0206000000007b1d */ /* 0x000fe20000010000 */
[----:B------:R-:W-:Y:S02]  /*2a890*/  ISETP.NE.U32.AND P0, PT, RZ, UR4, PT ;  /* 0x00000004ff007c0c */ /* 0x000fe4000bf05070 */
[----:B-1----:R-:W-:-:S02]  /*2a8a0*/  IADD3 R2, R17, 0x12400, RZ ;  /* 0x0001240011027810 */ /* 0x002fc40007ffe0ff */
[----:B------:R-:W-:Y:S01]  /*2a8b0*/  ISETP.NE.AND.EX P0, PT, RZ, UR5, PT, P0 ;  /* 0x00000005ff007c0c */ /* 0x000fe2000bf05300 */
[----:B------:R-:W-:Y:S02]  /*2a8c0*/  ULDC.64 UR4, c[0x0][0x298] ;  /* 0x0000a60000047ab9 */ /* 0x000fe40000000a00 */
[----:B0-----:R-:W-:Y:S01]  /*2a8d0*/  IMAD.WIDE.U32 R4, R35, UR4, RZ ;  /* 0x0000000423047c25 */ /* 0x001fe2000f8e00ff */
[----:B------:R-:W-:Y:S02]  /*2a8e0*/  SEL R3, R0, RZ, !P0 ;  /* 0x000000ff00037207 */ /* 0x000fe40004000000 */
[----:B------:R-:W-:Y:S02]  /*2a8f0*/  SEL R0, R27, RZ, !P0 ;  /* 0x000000ff1b007207 */ /* 0x000fe40004000000 */
[----:B------:R-:W-:Y:S01]  /*2a900*/  LOP3.LUT P0, RZ, R2, 0x3ff, RZ, 0xc0, !PT ;  /* 0x000003ff02ff7812 */ /* 0x000fe2000780c0ff */
[----:B------:R-:W-:Y:S04]  /*2a910*/  STL [R1+0x2c], R3 ;  /* 0x00002c0301007387 */ /* 0x000fe80000100800 */
        /* <DEDUP_REMOVED lines=23> */
.L_x_5217:
[----:B------:R-:W-:Y:S05]  /*2aa90*/  BSYNC B6 ;  /* 0x0000000000067941 */ /* 0x000fea0003800000 */
.L_x_5216:
[----:B------:R-:W3:Y:S01]  /*2aaa0*/  LDL.LU R20, [R1+0x2c] ;  /* 0x00002c0001147983 */ /* 0x000ee20000300800 */
[----:B------:R-:W-:Y:S01]  /*2aab0*/  ULDC.64 UR4, c[0x0][0x2d8] ;  /* 0x0000b60000047ab9 */ /* 0x000fe20000000a00 */
[----:B------:R-:W0:Y:S02]  /*2aac0*/  LDC R6, c[0x0][0x448] ;  /* 0x00011200ff067b82 */ /* 0x000e240000000800 */
[----:B------:R-:W4:Y:S04]  /*2aad0*/  LDL.LU R21, [R1+0x20] ;  /* 0x0000200001157983 */ /* 0x000f280000300800 */
[----:B------:R-:W3:Y:S04]  /*2aae0*/  LDL.LU.64 R2, [R1+0x18] ;  /* 0x0000180001027983 */ /* 0x000ee80000300a00 */
[----:B------:R1:W5:Y:S01]  /*2aaf0*/  LDL R8, [R1] ;  /* 0x0000000001087983 */ /* 0x0003620000100800 */
[----:B0-----:R-:W-:-:S13]  /*2ab00*/  ISETP.NE.AND P0, PT, R6, 0x1, PT ;  /* 0x000000010600780c */ /* 0x001fda0003f05270 */
[----:B--2---:R-:W0:Y:S01]  /*2ab10*/  @P0 LDC R7, c[0x0][0x44c] ;  /* 0x00011300ff070b82 */ /* 0x004e220000000800 */
[----:B---3--:R-:W-:Y:S02]  /*2ab20*/  IMAD.MOV.U32 R3, RZ, RZ, R35 ;  /* 0x000000ffff037224 */ /* 0x008fe400078e0023 */
[----:B------:R-:W-:-:S04]  /*2ab30*/  IMAD.WIDE.U32 R2, R26, UR4, R2 ;  /* 0x000000041a027c25 */ /* 0x000fc8000f8e0002 */
[----:B------:R-:W-:Y:S01]  /*2ab40*/  IMAD R3, R26, UR5, R3 ;  /* 0x000000051a037c24 */ /* 0x000fe2000f8e0203 */
[----:B------:R-:W-:Y:S02]  /*2ab50*/  ULDC.64 UR4, c[0x0][0x2e0] ;  /* 0x0000b80000047ab9 */ /* 0x000fe40000000a00 */
[----:B------:R-:W-:Y:S02]  /*2ab60*/  IMAD R0, R20, UR4, RZ ;  /* 0x0000000414007c24 */ /* 0x000fe4000f8e02ff */
[----:B------:R-:W2:Y:S01]  /*2ab70*/  S2R R20, SR_TID.X ;  /* 0x0000000000147919 */ /* 0x000ea20000002100 */
[----:B----4-:R-:W-:-:S04]  /*2ab80*/  IMAD.WIDE.U32 R2, R21, UR4, R2 ;  /* 0x0000000415027c25 */ /* 0x010fc8000f8e0002 */
[----:B------:R-:W-:Y:S01]  /*2ab90*/  IMAD R0, R21, UR5, R0 ;  /* 0x0000000515007c24 */ /* 0x000fe2000f8e0200 */
[----:B------:R-:W-:-:S04]  /*2aba0*/  ULDC.64 UR4, c[0x0][0x2d0] ;  /* 0x0000b40000047ab9 */ /* 0x000fc80000000a00 */
[----:B------:R-:W-:Y:S02]  /*2abb0*/  IADD3 R3, R3, R0, RZ ;  /* 0x0000000003037210 */ /* 0x000fe40007ffe0ff */
[----:B------:R-:W3:Y:S01]  /*2abc0*/  @P0 LDC R0, c[0x0][0x450] ;  /* 0x00011400ff000b82 */ /* 0x000ee20000000800 */
[----:B--2---:R-:W-:-:S04]  /*2abd0*/  LOP3.LUT R20, R20, 0x7f, RZ, 0xc0, !PT ;  /* 0x0000007f14147812 */ /* 0x004fc800078ec0ff */
[----:B------:R-:W-:Y:S02]  /*2abe0*/  SHF.R.U32.HI R21, RZ, 0x3, R20 ;  /* 0x00000003ff157819 */ /* 0x000fe40000011614 */
[----:B------:R-:W2:Y:S02]  /*2abf0*/  S2R R20, SR_TID.X ;  /* 0x0000000000147919 */ /* 0x000ea40000002100 */
[----:B--2---:R-:W-:-:S05]  /*2ac00*/  IMAD.SHL.U32 R20, R20, 0x10, RZ ;  /* 0x0000001014147824 */ /* 0x004fca00078e00ff */
[----:B------:R-:W-:-:S05]  /*2ac10*/  LOP3.LUT R20, R21, 0x70, R20, 0xf8, !PT ;  /* 0x0000007015147812 */ /* 0x000fca00078ef814 */
[----:B------:R-:W-:-:S04]  /*2ac20*/  IMAD.IADD R5, R20, 0x1, R25 ;  /* 0x0000000114057824 */ /* 0x000fc800078e0219 */
        /* <DEDUP_REMOVED lines=20> */
[----:B0-----:R-:W-:Y:S02]  /*2ad70*/  LOP3.LUT R20, R20, 0x7f, RZ, 0xc0, !PT ;  /* 0x0000007f14147812 */ /* 0x001fe400078ec0ff */
[----:B------:R-:W-:Y:S01]  /*2ad80*/  LEA.HI.X R4, R2, UR5, R3, 0x1, P0 ;  /* 0x0000000502047c11 */ /* 0x000fe200080f0c03 */
[----:B------:R-:W-:Y:S01]  /*2ad90*/  UMOV UR5, 0xffffffff ;  /* 0xffffffff00057882 */ /* 0x000fe20000000000 */
[----:B------:R-:W-:-:S02]  /*2ada0*/  ISETP.GE.AND P3, PT, R33, UR4, PT ;  /* 0x0000000421007c0c */ /* 0x000fc4000bf66270 */
[----:B------:R-:W-:Y:S02]  /*2adb0*/  ISETP.GE.AND P2, PT, R36, UR4, PT ;  /* 0x0000000424007c0c */ /* 0x000fe4000bf46270 */
[----:B------:R-:W-:Y:S02]  /*2adc0*/  ISETP.GE.AND P0, PT, R34, UR4, PT ;  /* 0x0000000422007c0c */ /* 0x000fe4000bf06270 */
[----:B------:R-:W-:Y:S01]  /*2add0*/  SHF.R.U32.HI R9, RZ, 0x3, R20 ;  /* 0x00000003ff097819 */ /* 0x000fe20000011614 */
[----:B-1----:R-:W-:Y:S10]  /*2ade0*/  BRA.DIV UR5, `(.L_x_5218) ;  /* 0x0000005205b47947 */ /* 0x002ff4000b800000 */
        /* <DEDUP_REMOVED lines=10> */
[----:B-----5:R-:W-:Y:S04]  /*2ae90*/  @!P1 LDGSTS.E.BYPASS.LTC128B.128 [R8+0x12400], desc[UR60][R2.64], !P3 ;  /* 0x1240000002089fae */ /* 0x020fe8000d901d7c */
        /* <DEDUP_REMOVED lines=12> */
[----:B------:R1:W-:Y:S01]  /*2af60*/  @!P1 LDGSTS.E.BYPASS.LTC128B.128 [R8+0x1ac00], desc[UR60][R2.64+0x100], !P0 ;  /* 0x1ac0010002089fae */ /* 0x0003e2000c101d7c */
[----:B------:R-:W-:Y:S02]  /*2af70*/  ISETP.GE.AND P1, PT, R6, R31, PT ;  /* 0x0000001f0600720c */ /* 0x000fe40003f26270 */
[----:B------:R-:W-:Y:S01]  /*2af80*/  IADD3 R6, R25, 0x30, RZ ;  /* 0x0000003019067810 */ /* 0x000fe20007ffe0ff */
        /* <DEDUP_REMOVED lines=53> */
.L_x_5370:
        /* <DEDUP_REMOVED lines=12> */
.L_x_5220:
[----:B------:R-:W-:Y:S05]  /*2b3a0*/  BSYNC B0 ;  /* 0x0000000000007941 */ /* 0x000fea0003800000 */
.L_x_5219:
[----:B------:R-:W-:Y:S01]  /*2b3b0*/  NOP ;  /* 0x0000000000007918 */ /* 0x000fe20000000000 */
[----:B------:R-:W-:-:S13]  /*2b3c0*/  PLOP3.LUT P0, PT, PT, PT, PT, 0x80, 0x0 ;  /* 0x000000000000781c */ /* 0x000fda0003f0f070 */
.L_x_5221:
[----:B------:R-:W-:Y:S02]  /*2b3d0*/  PLOP3.LUT P1, PT, P1, P0, PT, 0xa2, 0x0 ;  /* 0x000000000000781c */ /* 0x000fe40000f21472 */
[----:B------:R-:W-:-:S08]  /*2b3e0*/  @P0 R2UR P1, UR4, R17 ;  /* 0x00000000110402ca */ /* 0x000fd00000020000 */
[----:B------:R-:W-:-:S05]  /*2b3f0*/  @P0 PLOP3.LUT P0, PT, P1, PT, PT, 0x80, 0x0 ;  /* 0x000000000000081c */ /* 0x000fca0000f0f070 */
[----:B------:R-:W-:Y:S01]  /*2b400*/  @!P1 SYNCS.ARRIVE.TRANS64.RED.A0T1 RZ, [UR4+0x30800], RZ ;  /* 0x030800ffffff99a7 */ /* 0x000fe20008200404 */
[----:B------:R-:W-:Y:S07]  /*2b410*/  @!P1 ARRIVES.LDGSTSBAR.64.TRANSCNT [UR4+0x30800] ;  /* 0x03080000ff0099b0 */ /* 0x000fee0008000a84 */
[----:B------:R-:W-:Y:S05]  /*2b420*/  @P0 BRA.U.ANY `(.L_x_5221) ;  /* 0xfffffffd00e80947 */ /* 0x000fea000393ffff */
[----:B0-----:R-:W3:Y:S02]  /*2b430*/  LDL.LU R2, [R1+0x28] ;  /* 0x0000280001027983 */ /* 0x001ee40000300800 */
[----:B---3--:R-:W-:-:S04]  /*2b440*/  IADD3 R2, R2, 0x1, RZ ;  /* 0x0000000102027810 */ /* 0x008fc80007ffe0ff */
[----:B------:R-:W-:Y:S01]  /*2b450*/  LEA.HI R0, R2, R2, RZ, 0x1 ;  /* 0x0000000202007211 */ /* 0x000fe200078f08ff */
[----:B------:R0:W-:Y:S03]  /*2b460*/  STL [R1+0x28], R2 ;  /* 0x0000280201007387 */ /* 0x0001e60000100800 */
        /* <DEDUP_REMOVED lines=8> */
[----:B---3--:R-:W-:Y:S02]  /*2b4f0*/  VIADD R6, R2, 0xfffffffe ;  /* 0xfffffffe02067836 */ /* 0x008fe40000000000 */
[----:B01----:R-:W-:Y:S05]  /*2b500*/  @!P0 BRA `(.L_x_5223) ;  /* 0x0000005400888947 */ /* 0x003fea0003800000 */
.L_x_5371:
[----:B------:R-:W-:Y:S05]  /*2b510*/  BSYNC B0 ;  /* 0x0000000000007941 */ /* 0x000fea0003800000 */
.L_x_5222:
[----:B------:R-:W3:Y:S01]  /*2b520*/  LDL R2, [R1+0x8] ;  /* 0x0000080001027983 */ /* 0x000ee20000100800 */
        /* <DEDUP_REMOVED lines=10> */
.L_x_5238:
[----:B------:R-:W3:Y:S01]  /*2b5d0*/  LDL R4, [R1+0xc] ;  /* 0x00000c0001047983 */ /* 0x000ee20000100800 */
[----:B------:R-:W1:Y:S03]  /*2b5e0*/  LDC R7, c[0x0][0x430] ;  /* 0x00010c00ff077b82 */ /* 0x000e660000000800 */
[----:B------:R-:W4:Y:S01]  /*2b5f0*/  LDL R8, [R1+0x10] ;  /* 0x0000100001087983 */ /* 0x000f220000100800 */
[----:B0-----:R-:W0:Y:S02]  /*2b600*/  S2R R0, SR_TID.X ;  /* 0x0000000000007919 */ /* 0x001e240000002100 */
[----:B0-----:R-:W-:-:S04]  /*2b610*/  LOP3.LUT R0, R0, 0x7f, RZ, 0xc0, !PT ;  /* 0x0000007f00007812 */ /* 0x001fc800078ec0ff */
[----:B------:R-:W-:Y:S02]  /*2b620*/  SHF.R.U32.HI R2, RZ, 0x3, R0 ;  /* 0x00000003ff027819 */ /* 0x000fe40000011600 */
[----:B------:R-:W0:Y:S01]  /*2b630*/  S2R R0, SR_TID.X ;  /* 0x0000000000007919 */ /* 0x000e220000002100 */
[----:B-1----:R-:W-:-:S13]  /*2b640*/  ISETP.NE.AND P0, PT, R7, 0x1, PT ;  /* 0x000000010700780c */ /* 0x002fda0003f05270 */
[----:B------:R-:W1:Y:S01]  /*2b650*/  @P0 LDC R3, c[0x0][0x438] ;  /* 0x00010e00ff030b82 */ /* 0x000e620000000800 */
[----:B0-----:R-:W-:-:S04]  /*2b660*/  SHF.L.U32 R0, R0, 0x4, RZ ;  /* 0x0000000400007819 */ /* 0x001fc800000006ff */
[----:B------:R-:W-:-:S03]  /*2b670*/  LOP3.LUT R0, R2, 0x70, R0, 0xf8, !PT ;  /* 0x0000007002007812 */ /* 0x000fc600078ef800 */
[----:B------:R-:W0:Y:S01]  /*2b680*/  @P0 LDC R2, c[0x0][0x434] ;  /* 0x00010d00ff020b82 */ /* 0x000e220000000800 */
[----:B------:R-:W-:Y:S01]  /*2b690*/  ISETP.GT.U32.AND P5, PT, R0, 0x5f, PT ;  /* 0x0000005f0000780c */ /* 0x000fe20003fa4070 */
[----:B---3--:R-:W-:-:S12]  /*2b6a0*/  IMAD R9, R6, 0x60, R4 ;  /* 0x0000006006097824 */ /* 0x008fd800078e0204 */
[----:B------:R-:W4:Y:S01]  /*2b6b0*/  @!P5 LDC.64 R4, c[0x0][0x428] ;  /* 0x00010a00ff04db82 */ /* 0x000f220000000a00 */
[----:B------:R-:W-:-:S04]  /*2b6c0*/  IMAD.IADD R9, R0, 0x1, R9 ;  /* 0x0000000100097824 */ /* 0x000fc800078e0209 */
[----:B0-----:R-:W-:-:S04]  /*2b6d0*/  @P0 IMAD.HI.U32 R2, R9, R2, RZ ;  /* 0x0000000209020227 */ /* 0x001fc800078e00ff */
[----:B------:R-:W-:Y:S01]  /*2b6e0*/  IMAD.MOV.U32 R0, RZ, RZ, R9 ;  /* 0x000000ffff007224 */ /* 0x000fe200078e0009 */
[----:B-1----:R-:W-:-:S04]  /*2b6f0*/  @P0 SHF.R.U32.HI R0, RZ, R3, R2 ;  /* 0x00000003ff000219 */ /* 0x002fc80000011602 */
[--C-:B------:R-:W-:Y:S01]  /*2b700*/  @!P5 SHF.R.S32.HI R3, RZ, 0x1f, R0.reuse ;  /* 0x0000001fff03d819 */ /* 0x100fe20000011400 */
[----:B------:R-:W-:Y:S02]  /*2b710*/  @!P5 IMAD.MOV.U32 R2, RZ, RZ, R0 ;  /* 0x000000ffff02d224 */ /* 0x000fe400078e0000 */
[-C--:B----4-:R-:W-:Y:S02]  /*2b720*/  @!P5 IMAD R8, R8, R4.reuse, RZ ;  /* 0x000000040808d224 */ /* 0x090fe400078e02ff */
[----:B------:R-:W-:-:S04]  /*2b730*/  @!P5 IMAD.WIDE.U32 R2, R32, R4, R2 ;  /* 0x000000042002d225 */ /* 0x000fc800078e0002 */
[----:B------:R-:W-:Y:S02]  /*2b740*/  @!P5 IMAD R8, R32, R5, R8 ;  /* 0x000000052008d224 */ /* 0x000fe400078e0208 */
[----:B------:R-:W0:Y:S01]  /*2b750*/  @!P5 LDC.64 R4, c[0x0][0x418] ;  /* 0x00010600ff04db82 */ /* 0x000e220000000a00 */
[----:B------:R-:W-:Y:S02]  /*2b760*/  IMAD.MOV R0, RZ, RZ, -R0 ;  /* 0x000000ffff007224 */ /* 0x000fe400078e0a00 */
[----:B------:R-:W-:Y:S02]  /*2b770*/  @!P5 IMAD.IADD R3, R8, 0x1, R3 ;  /* 0x000000010803d824 */ /* 0x000fe400078e0203 */
[----:B------:R-:W-:Y:S02]  /*2b780*/  IMAD R9, R7, R0, R9 ;  /* 0x0000000007097224 */ /* 0x000fe400078e0209 */
[----:B------:R-:W-:Y:S01]  /*2b790*/  IMAD.MOV.U32 R0, RZ, RZ, RZ ;  /* 0x000000ffff007224 */ /* 0x000fe200078e00ff */
[----:B0-----:R-:W-:-:S04]  /*2b7a0*/  @!P5 LEA R4, P0, R2, R4, 0x2 ;  /* 0x000000040204d211 */ /* 0x001fc800078010ff */
[----:B------:R-:W-:-:S05]  /*2b7b0*/  @!P5 LEA.HI.X R5, R2, R5, R3, 0x2, P0 ;  /* 0x000000050205d211 */ /* 0x000fca00000f1403 */
[----:B------:R0:W5:Y:S01]  /*2b7c0*/  @!P5 LDG.E R0, desc[UR60][R4.64] ;  /* 0x0000003c0400d981 */ /* 0x000162000c1e1900 */
[----:B------:R-:W-:Y:S02]  /*2b7d0*/  LOP3.LUT P4, RZ, R16, 0x10, RZ, 0xc0, !PT ;  /* 0x0000001010ff7812 */ /* 0x000fe4000788c0ff */
[----:B------:R-:W-:-:S04]  /*2b7e0*/  IADD3 R23, R10, 0x1, RZ ;  /* 0x000000010a177810 */ /* 0x000fc80007ffe0ff */
        /* <DEDUP_REMOVED lines=8> */
.L_x_5226:
[----:B------:R-:W-:Y:S01]  /*2b870*/  IMAD R7, R23, 0x8, R17 ;  /* 0x0000000817077824 */ /* 0x000fe200078e0211 */
[----:B------:R-:W-:Y:S01]  /*2b880*/  SHF.L.U32 R2, R29, 0x1f, RZ ;  /* 0x0000001f1d027819 */ /* 0x000fe200000006ff */
[----:B------:R-:W-:Y:S03]  /*2b890*/  BSSY B1, `(.L_x_5227) ;  /* 0x0000003000017945 */ /* 0x000fe60003800000 */
[----:B------:R-:W0:Y:S02]  /*2b8a0*/  SYNCS.PHASECHK.TRANS64.TRYWAIT P0, [R7+URZ+0x30840], R2 ;  /* 0x03084002070075a7 */ /* 0x000e24000800017f */
[----:B0-----:R-:W-:Y:S05]  /*2b8b0*/  @!P0 BRA `(.L_x_5228) ;  /* 0x0000005000b08947 */ /* 0x001fea0003800000 */
.L_x_5372:
[----:B------:R-:W-:Y:S05]  /*2b8c0*/  BSYNC B1 ;  /* 0x0000000000017941 */ /* 0x000fea0003800000 */
.L_x_5227:
        /* <DEDUP_REMOVED lines=24> */
[----:B------:R-:W-:Y:S01]  /*2ba50*/  SHF.L.U32 R4, R33, 0x1, RZ ;  /* 0x0000000121047819 */ /* 0x000fe200000006ff */
[----:B------:R-:W-:Y:S01]  /*2ba60*/  IMAD R5, R5, 0x2, R17 ;  /* 0x0000000205057824 */ /* 0x000fe200078e0211 */
[----:B------:R-:W-:Y:S01]  /*2ba70*/  LOP3.LUT P6, RZ, R16, 0x4, RZ, 0xc0, !PT ;  /* 0x0000000410ff7812 */ /* 0x000fe200078cc0ff */
        /* <DEDUP_REMOVED lines=31> */
[----:B------:R0:W1:Y:S04]  /*2bc70*/  SHFL.IDX PT, R35, R6, 0x5, 0x181f ;  /* 0x00b81f0006237f89 */ /* 0x00006800000e0000 */
[----:B------:R-:W-:Y:S04]  /*2bc80*/  LDGSTS.E.BYPASS.LTC128B.128 [R5+0x20400], desc[UR60][R2.64], !P6 ;  /* 0x2040000002057fae */ /* 0x000fe8000f101d7c */
[----:B------:R-:W-:Y:S04]  /*2bc90*/  LDGSTS.E.BYPASS.LTC128B.128 [R5+0x23400], desc[UR60][R2.64+0x80], !P5 ;  /* 0x2340008002057fae */ /* 0x000fe8000e901d7c */
[----:B------:R3:W-:Y:S04]  /*2bca0*/  LDGSTS.E.BYPASS.LTC128B.128 [R5+0x26400], desc[UR60][R2.64+0x100], !P4 ;  /* 0x2640010002057fae */ /* 0x0007e8000e101d7c */
[----:B-1-3--:R0:W3:Y:S02]  /*2bcb0*/  SHFL.IDX PT, R2, R8, 0x5, 0x181f ;  /* 0x00b81f0008027f89 */ /* 0x00a0e400000e0000 */
.L_x_5386:
        /* <DEDUP_REMOVED lines=11> */
.L_x_5230:
        /* <DEDUP_REMOVED lines=10> */
.L_x_5231:
[----:B------:R3:W-:Y:S01]  /*2be10*/  SYNCS.ARRIVE.TRANS64.A1T0 RZ, [R7+URZ+0x30830], RZ ;  /* 0x030830ff07ff79a7 */ /* 0x0007e2000810003f */
[----:B------:R-:W-:Y:S05]  /*2be20*/  @!P5 BRA `(.L_x_5232) ;  /* 0x000000000004d947 */ /* 0x000fea0003800000 */
[----:B------:R-:W-:Y:S01]  /*2be30*/  BPT.TRAP 0x1 ;  /* 0x000000040000795c */ /* 0x000fe20000300000 */
.L_x_5232:
[----:B-1----:R-:W-:Y:S01]  /*2be40*/  SHF.L.U32 R2, R20, 0x1f, RZ ;  /* 0x0000001f14027819 */ /* 0x002fe200000006ff */
[----:B0-----:R-:W-:Y:S01]  /*2be50*/  IMAD R6, R10, 0x8, R17 ;  /* 0x000000080a067824 */ /* 0x001fe200078e0211 */
[----:B------:R-:W-:Y:S03]  /*2be60*/  BSSY B1, `(.L_x_5233) ;  /* 0x0000003000017945 */ /* 0x000fe60003800000 */
[----:B------:R-:W0:Y:S02]  /*2be70*/  SYNCS.PHASECHK.TRANS64.TRYWAIT P0, [R6+URZ+0x30860], R2 ;  /* 0x03086002060075a7 */ /* 0x000e24000800017f */
[----:B0-----:R-:W-:Y:S05]  /*2be80*/  @!P0 BRA `(.L_x_5234) ;  /* 0x0000005400308947 */ /* 0x001fea0003800000 */
.L_x_5387:
[----:B------:R-:W-:Y:S05]  /*2be90*/  BSYNC B1 ;  /* 0x0000000000017941 */ /* 0x000fea0003800000 */
.L_x_5233:
[----:B------:R-:W3:Y:S01]  /*2bea0*/  LDL R5, [R1+0x4] ;  /* 0x0000040001057983 */ /* 0x000ee20000100800 */
[----:B------:R-:W1:Y:S01]  /*2beb0*/  S2R R3, SR_TID.X ;  /* 0x0000000000037919 */ /* 0x000e620000002100 */
[----:B------:R-:W-:Y:S01]  /*2bec0*/  UMOV UR4, 0xffffffff ;  /* 0xffffffff00047882 */ /* 0x000fe20000000000 */
[----:B-1----:R-:W-:-:S04]  /*2bed0*/  LOP3.LUT R3, R3, 0x7f, RZ, 0xc0, !PT ;  /* 0x0000007f03037812 */ /* 0x002fc800078ec0ff */
[----:B------:R-:W-:Y:S01]  /*2bee0*/  SHF.R.U32.HI R3, RZ, 0x3, R3 ;  /* 0x00000003ff037819 */ /* 0x000fe20000011603 */
[----:B---3--:R-:W-:Y:S02]  /*2bef0*/  IMAD R7, R31, -0x60, R5 ;  /* 0xffffffa01f077824 */ /* 0x008fe400078e0205 */
[----:B------:R-:W-:Y:S02]  /*2bf00*/  IMAD R5, R10, 0x4800, R37 ;  /* 0x000048000a057824 */ /* 0x000fe400078e0225 */
        /* <DEDUP_REMOVED lines=55> */
.L_x_5401:
        /* <DEDUP_REMOVED lines=22> */
[----:B------:R-:W-:-:S03]  /*2c3e0*/  NOP ;  /* 0x0000000000007918 */ /* 0x000fc60000000000 */
[----:B------:R-:W-:-:S03]  /*2c3f0*/  IADD3 R3, R3, R25, RZ ;  /* 0x0000001903037210 */ /* 0x000fc60007ffe0ff */
[----:B------:R-:W-:-:S04]  /*2c400*/  IMAD.WIDE.U32 R2, R26, UR4, R2 ;  /* 0x000000041a027c25 */ /* 0x000fc8000f8e0002 */
[----:B------:R-:W-:Y:S01]  /*2c410*/  IMAD R3, R26, UR5, R3 ;  /* 0x000000051a037c24 */ /* 0x000fe2000f8e0203 */
[----:B------:R-:W-:-:S04]  /*2c420*/  LEA R18, P0, R2, UR6, 0x1 ;  /* 0x0000000602127c11 */ /* 0x000fc8000f8008ff */
[----:B------:R-:W-:Y:S02]  /*2c430*/  LEA.HI.X R19, R2, UR7, R3, 0x1, P0 ;  /* 0x0000000702137c11 */ /* 0x000fe400080f0c03 */
[----:B------:R-:W-:-:S13]  /*2c440*/  PLOP3.LUT P0, PT, PT, PT, PT, 0x80, 0x0 ;  /* 0x000000000000781c */ /* 0x000fda0003f0f070 */
.L_x_5236:
        /* <DEDUP_REMOVED lines=10> */
.L_x_5237:
[----:B------:R-:W2:Y:S01]  /*2c4f0*/  LDL R0, [R1+0x8] ;  /* 0x0000080001007983 */ /* 0x000ea20000100800 */
[----:B------:R0:W-:Y:S01]  /*2c500*/  SYNCS.ARRIVE.TRANS64.A1T0 RZ, [R6+URZ+0x30850], RZ ;  /* 0x030850ff06ff79a7 */ /* 0x0001e2000810003f */
[----:B------:R-:W-:Y:S02]  /*2c510*/  IMAD.MOV.U32 R10, RZ, RZ, R23 ;  /* 0x000000ffff0a7224 */ /* 0x000fe400078e0017 */
[----:B------:R-:W-:Y:S02]  /*2c520*/  IMAD.MOV.U32 R20, RZ, RZ, R29 ;  /* 0x000000ffff147224 */ /* 0x000fe400078e001d */
[----:B------:R-:W-:Y:S02]  /*2c530*/  IMAD.MOV.U32 R31, RZ, RZ, R22 ;  /* 0x000000ffff1f7224 */ /* 0x000fe400078e0016 */
[C---:B0-----:R-:W-:Y:S01]  /*2c540*/  VIADD R6, R22.reuse, 0xffffffff ;  /* 0xffffffff16067836 */ /* 0x041fe20000000000 */
[----:B--2---:R-:W-:-:S13]  /*2c550*/  ISETP.GT.AND P0, PT, R22, R0, PT ;  /* 0x000000001600720c */ /* 0x004fda0003f04270 */
[----:B------:R-:W-:Y:S05]  /*2c560*/  @P0 BRA `(.L_x_5238) ;  /* 0xfffffff000180947 */ /* 0x000fea000383ffff */
.L_x_5225:
[----:B------:R-:W-:Y:S05]  /*2c570*/  BSYNC B0 ;  /* 0x0000000000007941 */ /* 0x000fea0003800000 */
.L_x_5224:
        /* <DEDUP_REMOVED lines=17> */
.L_x_5240:
[----:B------:R-:W-:Y:S05]  /*2c690*/  BSYNC B0 ;  /* 0x0000000000007941 */ /* 0x000fea0003800000 */
.L_x_5239:
[----:B------:R-:W-:-:S13]  /*2c6a0*/  LOP3.LUT P0, RZ, R16, 0x10, RZ, 0xc0, !PT ;  /* 0x0000001010ff7812 */ /* 0x000fda000780c0ff */
[----:B------:R-:W-:Y:S05]  /*2c6b0*/  @!P0 BRA `(.L_x_5241) ;  /* 0x0000000000048947 */ /* 0x000fea0003800000 */
[----:B------:R-:W-:Y:S01]  /*2c6c0*/  BPT.TRAP 0x1 ;  /* 0x000000040000795c */ /* 0x000fe20000300000 */
.L_x_5241:
[----:B------:R-:W3:Y:S01]  /*2c6d0*/  LDL.LU R2, [R1+0x4] ;  /* 0x0000040001027983 */ /* 0x000ee20000300800 */
[----:B------:R-:W-:Y:S01]  /*2c6e0*/  IMAD R0, R23, 0x8, R17 ;  /* 0x0000000817007824 */ /* 0x000fe200078e0211 */
[----:B------:R-:W-:Y:S01]  /*2c6f0*/  SHF.L.U32 R3, R29, 0x1f, RZ ;  /* 0x0000001f1d037819 */ /* 0x000fe200000006ff */
[----:B------:R-:W-:Y:S03]  /*2c700*/  BSSY B0, `(.L_x_5242) ;  /* 0x0000004000007945 */ /* 0x000fe60003800000 */
[----:B------:R-:W0:Y:S01]  /*2c710*/  SYNCS.PHASECHK.TRANS64.TRYWAIT P0, [R0+URZ+0x30860], R3 ;  /* 0x03086003000075a7 */ /* 0x000e22000800017f */
[----:B---3--:R-:W-:Y:S01]  /*2c720*/  IMAD R6, R22, -0x60, R2 ;  /* 0xffffffa016067824 */ /* 0x008fe200078e0202 */
[----:B0-----:R-:W-:Y:S06]  /*2c730*/  @!P0 BRA `(.L_x_5243) ;  /* 0x0000005400288947 */ /* 0x001fec0003800000 */
.L_x_5402:
[----:B------:R-:W-:Y:S05]  /*2c740*/  BSYNC B0 ;  /* 0x0000000000007941 */ /* 0x000fea0003800000 */
.L_x_5242:
[----:B------:R-:W1:Y:S01]  /*2c750*/  S2R R2, SR_TID.X ;  /* 0x0000000000027919 */ /* 0x000e620000002100 */
[----:B------:R-:W-:Y:S01]  /*2c760*/  UMOV UR4, 0xffffffff ;  /* 0xffffffff00047882 */ /* 0x000fe20000000000 */
[----:B------:R-:W-:Y:S01]  /*2c770*/  IMAD R4, R23, 0x4800, R37 ;  /* 0x0000480017047824 */ /* 0x000fe200078e0225 */
[----:B-1----:R-:W-:-:S04]  /*2c780*/  LOP3.LUT R2, R2, 0x7f, RZ, 0xc0, !PT ;  /* 0x0000007f02027812 */ /* 0x002fc800078ec0ff */
[----:B------:R-:W-:-:S04]  /*2c790*/  SHF.R.U32.HI R2, RZ, 0x3, R2 ;  /* 0x00000003ff027819 */ /* 0x000fc80000011602 */
[----:B------:R-:W-:Y:S01]  /*2c7a0*/  IADD3 R6, -R2, R6, RZ ;  /* 0x0000000602067210 */ /* 0x000fe20007ffe1ff */
        /* <DEDUP_REMOVED lines=46> */
[----:B------:R-:W-:-:S03]  /*2ca90*/  ISETP.LT.OR P4, PT, R6, 0x31, P0 ;  /* 0x000000310600780c */ /* 0x000fc60000781670 */
[----:B------:R-:W2:Y:S05]  /*2caa0*/  SHFL.IDX PT, R19, R19, 0x5, 0x181f ;  /* 0x00b81f0013137f89 */ /* 0x000eaa00000e0000 */
[----:B------:R-:W-:Y:S05]  /*2cab0*/  LDGSTS.E.BYPASS.LTC128B.128 [R4+0x4c00], desc[UR60][R2.64+0x80], !P3 ;  /* 0x04c0008002047fae */ /* 0x000fea000d901d7c */
        /* <DEDUP_REMOVED lines=10> */
.L_x_5416:
        /* <DEDUP_REMOVED lines=13> */
.L_x_5245:
        /* <DEDUP_REMOVED lines=10> */
.L_x_5246:
[----:B------:R-:W-:Y:S01]  /*2ccd0*/  VIADD R23, R23, 0x1 ;  /* 0x0000000117177836 */ /* 0x000fe20000000000 */
[----:B------:R1:W-:Y:S04]  /*2cce0*/  SYNCS.ARRIVE.TRANS64.A1T0 RZ, [R0+URZ+0x30850], RZ ;  /* 0x030850ff00ff79a7 */ /* 0x0003e8000810003f */
[----:B------:R-:W-:-:S04]  /*2ccf0*/  ISETP.NE.AND P0, PT, R23, 0x2, PT ;  /* 0x000000021700780c */ /* 0x000fc80003f05270 */
[----:B-1----:R-:W-:Y:S02]  /*2cd00*/  SEL R0, RZ, 0x1, P0 ;  /* 0x00000001ff007807 */ /* 0x002fe40000000000 */
[----:B------:R-:W-:Y:S02]  /*2cd10*/  SEL R23, R23, RZ, P0 ;  /* 0x000000ff17177207 */ /* 0x000fe40000000000 */
[----:B------:R-:W-:-:S07]  /*2cd20*/  LOP3.LUT R29, R29, R0, RZ, 0x3c, !PT ;  /* 0x000000001d1d7212 */ /* 0x000fce00078e3cff */
.L_x_5203:
[----:B------:R-:W-:Y:S05]  /*2cd30*/  BSYNC B7 ;  /* 0x0000000000077941 */ /* 0x000fea0003800000 */
.L_x_5201:
[----:B------:R-:W-:-:S13]  /*2cd40*/  LOP3.LUT P0, RZ, R16, 0x20, RZ, 0xc0, !PT ;  /* 0x0000002010ff7812 */ /* 0x000fda000780c0ff */
[----:B------:R-:W-:Y:S05]  /*2cd50*/  @!P0 BRA `(.L_x_5247) ;  /* 0x0000000000248947 */ /* 0x000fea0003800000 */
[----:B------:R-:W-:Y:S05]  /*2cd60*/  WARPSYNC.ALL ;  /* 0x0000000000007948 */ /* 0x000fea0003800000 */
[----:B------:R-:W2:Y:S08]  /*2cd70*/  S2UR UR5, SR_CgaCtaId ;  /* 0x00000000000579c3 */ /* 0x000eb00000008800 */
[----:B------:R-:W-:Y:S06]  /*2cd80*/  BAR.SYNC.DEFER_BLOCKING 0x5, 0x180 ;  /* 0x0146000000007b1d */ /* 0x000fec0000010000 */
[----:B------:R-:W-:-:S02]  /*2cd90*/  UMOV UR4, 0x400 ;  /* 0x0000040000047882 */ /* 0x000fc40000000000 */
[----:B--2---:R-:W-:-:S06]  /*2cda0*/  ULEA UR4, UR5, UR4, 0x18 ;  /* 0x0000000405047291 */ /* 0x004fcc000f8ec03f */
[----:B------:R-:W-:-:S05]  /*2cdb0*/  IMAD.U32 R17, RZ, RZ, UR4 ;  /* 0x00000004ff117e24 */ /* 0x000fca000f8e00ff */
[----:B------:R2:W3:Y:S01]  /*2cdc0*/  LDS.128 R24, [R17+0x308d0] ;  /* 0x0308d00011187984 */ /* 0x0004e20000000c00 */
[----:B------:R-:W-:Y:S06]  /*2cdd0*/  BAR.ARV 0x4, 0x180 ;  /* 0x0106000000007b1d */ /* 0x000fec0000002000 */
[----:B------:R-:W-:Y:S05]  /*2cde0*/  BRA `(.L_x_5248) ;  /* 0x0000000c00d47947 */ /* 0x000fea0003800000 */
.L_x_5247:
        /* <DEDUP_REMOVED lines=8> */
[----:B0-----:R-:W0:Y:S08]  /*2ce70*/  @!P1 LDC.64 R2, c[0x0][0xc80] ;  /* 0x00032000ff029b82 */ /* 0x001e300000000a00 */
[----:B------:R-:W2:Y:S01]  /*2ce80*/  @!P1 LDC.64 R4, c[0x0][0xc78] ;  /* 0x00031e00ff049b82 */ /* 0x000ea20000000a00 */
[----:B0-----:R-:W-:-:S05]  /*2ce90*/  @!P1 IMAD.WIDE R2, R7, 0x4, R2 ;  /* 0x0000000407029825 */ /* 0x001fca00078e0202 */
[----:B-1----:R2:W3:Y:S02]  /*2cea0*/  @!P1 LDG.E R6, desc[UR60][R2.64] ;  /* 0x0000003c02069981 */ /* 0x0024e4000c1e1900 */
[----:B--2---:R-:W-:-:S05]  /*2ceb0*/  @!P1 IMAD.WIDE R2, R7, 0x4, R4 ;  /* 0x0000000407029825 */ /* 0x004fca00078e0204 */
[----:B------:R-:W2:Y:S01]  /*2cec0*/  @!P1 LDG.E R5, desc[UR60][R2.64] ;  /* 0x0000003c02059981 */ /* 0x000ea2000c1e1900 */
[----:B------:R-:W-:Y:S01]  /*2ced0*/  MOV R25, RZ ;  /* 0x000000ff00197202 */ /* 0x000fe20000000f00 */
[----:B------:R-:W-:Y:S01]  /*2cee0*/  IMAD.MOV.U32 R4, RZ, RZ, RZ ;  /* 0x000000ffff047224 */ /* 0x000fe200078e00ff */
[C---:B------:R-:W-:Y:S01]  /*2cef0*/  ISETP.GE.U32.AND P2, PT, R8.reuse, 0x2, PT ;  /* 0x000000020800780c */ /* 0x040fe20003f46070 */
[----:B------:R-:W-:Y:S01]  /*2cf00*/  SHFL.IDX PT, R0, R24, RZ, 0x1f ;  /* 0x00001fff18007589 */ /* 0x000fe200000e0000 */
[C---:B------:R-:W-:Y:S02]  /*2cf10*/  ISETP.GE.U32.AND P3, PT, R8.reuse, 0x4, PT ;  /* 0x000000040800780c */ /* 0x040fe40003f66070 */
[C---:B------:R-:W-:Y:S01]  /*2cf20*/  ISETP.GE.U32.AND P4, PT, R8.reuse, 0x8, PT ;  /* 0x000000080800780c */ /* 0x040fe20003f86070 */
[----:B------:R-:W-:Y:S01]  /*2cf30*/  SHFL.IDX PT, R7, R24, 0x1, 0x1f ;  /* 0x00201f0018077f89 */ /* 0x000fe200000e0000 */
        /* <DEDUP_REMOVED lines=21> */
[----:B------:R0:W1:Y:S02]  /*2d090*/  SHFL.IDX PT, R14, R2, 0x1f, 0x1f ;  /* 0x03e01f00020e7f89 */ /* 0x00006400000e0000 */
.L_x_5426:
[----:B------:R-:W-:Y:S02]  /*2d0a0*/  ULDC UR4, c[0x0][0xc38] ;  /* 0x00030e0000047ab9 */ /* 0x000fe40000000800 */
[----:B------:R-:W-:-:S04]  /*2d0b0*/  IMAD.U32 R5, RZ, RZ, UR4 ;  /* 0x00000004ff057e24 */ /* 0x000fc8000f8e00ff */
[----:B-1----:R-:W-:-:S04]  /*2d0c0*/  IMAD R14, R14, R5, RZ ;  /* 0x000000050e0e7224 */ /* 0x002fc800078e02ff */
[----:B------:R-:W-:-:S05]  /*2d0d0*/  IMAD.IADD R7, R7, 0x1, R14 ;  /* 0x0000000107077824 */ /* 0x000fca00078e020e */
[----:B------:R-:W-:-:S13]  /*2d0e0*/  ISETP.GT.AND P6, PT, R7, R0, PT ;  /* 0x000000000700720c */ /* 0x000fda0003fc4270 */
[----:B------:R-:W-:Y:S05]  /*2d0f0*/  @P6 BRA `(.L_x_5250) ;  /* 0x0000000000a46947 */ /* 0x000fea0003800000 */
.L_x_5253:
[----:B0-----:R-:W0:Y:S01]  /*2d100*/  LDC R2, c[0x0][0xc3c] ;  /* 0x00030f00ff027b82 */ /* 0x001e220000000800 */
[----:B------:R-:W-:-:S04]  /*2d110*/  IADD3 R27, R27, 0x1f, RZ ;  /* 0x0000001f1b1b7810 */ /* 0x000fc80007ffe0ff */
        /* <DEDUP_REMOVED lines=33> */
.L_x_5434:
[----:B------:R-:W-:Y:S02]  /*2d330*/  ULDC UR4, c[0x0][0xc38] ;  /* 0x00030e0000047ab9 */ /* 0x000fe40000000800 */
[----:B------:R-:W-:-:S04]  /*2d340*/  IMAD.U32 R5, RZ, RZ, UR4 ;  /* 0x00000004ff057e24 */ /* 0x000fc8000f8e00ff */
[----:B-1----:R-:W-:-:S04]  /*2d350*/  IMAD R14, R14, R5, RZ ;  /* 0x000000050e0e7224 */ /* 0x002fc800078e02ff */
[----:B------:R-:W-:-:S05]  /*2d360*/  IMAD.IADD R7, R14, 0x1, R7 ;  /* 0x000000010e077824 */ /* 0x000fca00078e0207 */
[----:B------:R-:W-:-:S13]  /*2d370*/  ISETP.GT.AND P6, PT, R7, R0, PT ;  /* 0x000000000700720c */ /* 0x000fda0003fc4270 */
[----:B------:R-:W-:Y:S05]  /*2d380*/  @!P6 BRA `(.L_x_5253) ;  /* 0xfffffffc005ce947 */ /* 0x000fea000383ffff */
.L_x_5250:
        /* <DEDUP_REMOVED lines=10> */
.L_x_5439:
[----:B------:R-:W-:-:S13]  /*2d430*/  ISETP.NE.AND P0, PT, R3, RZ, PT ;  /* 0x000000ff0300720c */ /* 0x000fda0003f05270 */
[----:B------:R-:W-:Y:S05]  /*2d440*/  @!P0 BRA `(.L_x_5255) ;  /* 0x0000000000108947 */ /* 0x000fea0003800000 */
[----:B------:R-:W-:Y:S01]  /*2d450*/  UMOV UR4, 0xffffffff ;  /* 0xffffffff00047882 */ /* 0x000fe20000000000 */
[----:B-1----:R-:W-:Y:S02]  /*2d460*/  VIADD R12, R12, 0xffffffff ;  /* 0xffffffff0c0c7836 */ /* 0x002fe40000000000 */
[----:B------:R-:W-:Y:S05]  /*2d470*/  BRA.DIV UR4, `(.L_x_5256) ;  /* 0x0000005a04407947 */ /* 0x000fea000b800000 */
[----:B------:R4:W1:Y:S02]  /*2d480*/  SHFL.IDX PT, R6, R2, R12, 0x1f ;  /* 0x00001f0c02067589 */ /* 0x00086400000e0000 */
.L_x_5255:
        /* <DEDUP_REMOVED lines=17> */
[----:B------:R-:W-:Y:S02]  /*2d5a0*/  IABS R2, R0 ;  /* 0x0000000000027213 */ /* 0x000fe40000000000 */
[----:B------:R-:W-:-:S03]  /*2d5b0*/  IADD3 R9, RZ, -R7, RZ ;  /* 0x80000007ff097210 */ /* 0x000fc60007ffe0ff */
        /* <DEDUP_REMOVED lines=30> */
[----:B------:R-:W-:-:S05]  /*2d7a0*/  @P0 VIADD R5, R5, 0x1 ;  /* 0x0000000105050836 */ /* 0x000fca0000000000 */
[----:B------:R-:W-:Y:S02]  /*2d7b0*/  @!P2 IADD3 R5, -R5, RZ, RZ ;  /* 0x000000ff0505a210 */ /* 0x000fe40007ffe1ff */
[----:B------:R-:W-:-:S05]  /*2d7c0*/  @!P1 LOP3.LUT R5, RZ, R4, RZ, 0x33, !PT ;  /* 0x00000004ff059212 */ /* 0x000fca00078e33ff */
[--C-:B------:R-:W-:Y:S02]  /*2d7d0*/  IMAD.MOV R2, RZ, RZ, -R5.reuse ;  /* 0x000000ffff027224 */ /* 0x100fe400078e0a05 */
[C---:B------:R-:W-:Y:S02]  /*2d7e0*/  IMAD R5, R4.reuse, 0x1000000, R5 ;  /* 0x0100000004057824 */ /* 0x040fe400078e0205 */
[--C-:B------:R-:W-:Y:S02]  /*2d7f0*/  IMAD R4, R4, R2, R7.reuse ;  /* 0x0000000204047224 */ /* 0x100fe400078e0207 */
[----:B------:R-:W-:Y:S02]  /*2d800*/  IMAD.MOV R2, RZ, RZ, -R7 ;  /* 0x000000ffff027224 */ /* 0x000fe400078e0a07 */
[----:B------:R-:W-:Y:S02]  /*2d810*/  IMAD R26, R4, 0x10000, R5 ;  /* 0x00010000041a7824 */ /* 0x000fe400078e0205 */
[----:B------:R-:W-:Y:S01]  /*2d820*/  IMAD R2, R25, R2, R0 ;  /* 0x0000000219027224 */ /* 0x000fe200078e0200 */
[----:B------:R-:W-:Y:S06]  /*2d830*/  BRA `(.L_x_5258) ;  /* 0x0000000000f07947 */ /* 0x000fec0003800000 */
.L_x_5257:
        /* <DEDUP_REMOVED lines=10> */
[----:B0-----:R-:W-:-:S05]  /*2d8e0*/  IADD3 R11, RZ, -R3, RZ ;  /* 0x80000003ff0b7210 */ /* 0x001fca0007ffe0ff */
        /* <DEDUP_REMOVED lines=49> */
.L_x_5258:
[----:B------:R-:W-:-:S04]  /*2dc00*/  LOP3.LUT R2, RZ, R2, RZ, 0x33, !PT ;  /* 0x00000002ff027212 */ /* 0x000fc800078e33ff */
[----:B------:R-:W-:Y:S01]  /*2dc10*/  IADD3 R25, R25, R2, RZ ;  /* 0x0000000219197210 */ /* 0x000fe20007ffe0ff */
[----:B------:R-:W-:Y:S06]  /*2dc20*/  BRA `(.L_x_5259) ;  /* 0x00000000001c7947 */ /* 0x000fec0003800000 */
.L_x_5251:
[----:B------:R-:W-:Y:S01]  /*2dc30*/  UMOV UR4, URZ ;  /* 0x0000003f00047c82 */ /* 0x000fe20008000000 */
[----:B------:R-:W-:Y:S01]  /*2dc40*/  UMOV UR5, URZ ;  /* 0x0000003f00057c82 */ /* 0x000fe20008000000 */
[----:B------:R-:W-:Y:S01]  /*2dc50*/  ULDC UR6, c[0x0][0xc3c] ;  /* 0x00030f0000067ab9 */ /* 0x000fe20000000800 */
[----:B------:R-:W-:Y:S02]  /*2dc60*/  IMAD.MOV.U32 R24, RZ, RZ, R0 ;  /* 0x000000ffff187224 */ /* 0x000fe400078e0000 */
[----:B------:R-:W-:Y:S02]  /*2dc70*/  IMAD.U32 R25, RZ, RZ, UR4 ;  /* 0x00000004ff197e24 */ /* 0x000fe4000f8e00ff */
[----:B------:R-:W-:Y:S02]  /*2dc80*/  IMAD.U32 R26, RZ, RZ, UR5 ;  /* 0x00000005ff1a7e24 */ /* 0x000fe4000f8e00ff */
[----:B------:R-:W-:-:S07]  /*2dc90*/  IMAD.U32 R27, RZ, RZ, UR6 ;  /* 0x00000006ff1b7e24 */ /* 0x000fce000f8e00ff */
.L_x_5259:
        /* <DEDUP_REMOVED lines=10> */
.L_x_5248:
[----:B------:R-:W-:Y:S02]  /*2dd40*/  ULDC UR4, c[0x0][0xc3c] ;  /* 0x00030f0000047ab9 */ /* 0x000fe40000000800 */
[----:B---3--:R-:W-:-:S13]  /*2dd50*/  ISETP.GE.AND P0, PT, R27, UR4, PT ;  /* 0x000000041b007c0c */ /* 0x008fda000bf06270 */
[----:B------:R-:W-:Y:S05]  /*2dd60*/  @!P0 BRA `(.L_x_5260) ;  /* 0xffffff9000948947 */ /* 0x000fea000383ffff */
[----:B------:R-:W-:Y:S05]  /*2dd70*/  BSYNC B8 ;  /* 0x0000000000087941 */ /* 0x000fea0003800000 */
.L_x_5137:
[----:B------:R-:W3:Y:S01]  /*2dd80*/  LDL.LU R0, [R1+0x28] ;  /* 0x0000280001007983 */ /* 0x000ee20000300800 */
[----:B------:R-:W-:Y:S01]  /*2dd90*/  BSSY B0, `(.L_x_5261) ;  /* 0x000000b000007945 */ /* 0x000fe20003800000 */
[----:B------:R-:W5:Y:S01]  /*2dda0*/  S2R R5, SR_CgaCtaId ;  /* 0x0000000000057919 */ /* 0x000f620000008800 */
[----:B---3--:R-:W-:-:S05]  /*2ddb0*/  VIADD R0, R0, 0x1 ;  /* 0x0000000100007836 */ /* 0x008fca0000000000 */
[----:B01----:R-:W-:-:S04]  /*2ddc0*/  LEA.HI R2, R0, R0, RZ, 0x1 ;  /* 0x0000000000027211 */ /* 0x003fc800078f08ff */
[----:B------:R-:W-:Y:S02]  /*2ddd0*/  LOP3.LUT R3, R2, 0xfffffffe, RZ, 0xc0, !PT ;  /* 0xfffffffe02037812 */ /* 0x000fe400078ec0ff */
[----:B------:R-:W-:Y:S02]  /*2dde0*/  MOV R2, 0x400 ;  /* 0x0000040000027802 */ /* 0x000fe40000000f00 */
[----:B------:R-:W-:Y:S02]  /*2ddf0*/  IADD3 R0, R0, -R3, RZ ;  /* 0x8000000300007210 */ /* 0x000fe40007ffe0ff */
[----:B-----5:R-:W-:Y:S02]  /*2de00*/  LEA R5, R5, R2, 0x18 ;  /* 0x0000000205057211 */ /* 0x020fe400078ec0ff */
[----:B------:R-:W-:-:S04]  /*2de10*/  SHF.L.U32 R0, R0, 0x1f, RZ ;  /* 0x0000001f00007819 */ /* 0x000fc800000006ff */
[----:B------:R-:W0:Y:S02]  /*2de20*/  SYNCS.PHASECHK.TRANS64.TRYWAIT P0, [R5+URZ+0x30820], R0 ;  /* 0x03082000050075a7 */ /* 0x000e24000800017f */
[----:B0-----:R-:W-:Y:S05]  /*2de30*/  @!P0 BRA `(.L_x_5262) ;  /* 0x0000004c00f88947 */ /* 0x001fea0003800000 */
.L_x_5442:
[----:B------:R-:W-:Y:S05]  /*2de40*/  BSYNC B0 ;  /* 0x0000000000007941 */ /* 0x000fea0003800000 */
.L_x_5261:
[----:B------:R-:W-:-:S03]  /*2de50*/  UMOV UR4, 0xffffffff ;  /* 0xffffffff00047882 */ /* 0x000fc60000000000 */
[----:B------:R-:W-:Y:S05]  /*2de60*/  BRA.DIV UR4, `(.L_x_5263) ;  /* 0x0000005204007947 */ /* 0x000fea000b800000 */
[----:B0-----:R-:W0:Y:S02]  /*2de70*/  S2R R0, SR_TID.X ;  /* 0x0000000000007919 */ /* 0x001e240000002100 */
[----:B0-----:R-:W-:-:S04]  /*2de80*/  SHF.R.U32.HI R0, RZ, 0x5, R0 ;  /* 0x00000005ff007819 */ /* 0x001fc80000011600 */
[----:B------:R-:W-:-:S05]  /*2de90*/  LOP3.LUT R0, R0, 0x3, RZ, 0xc0, !PT ;  /* 0x0000000300007812 */ /* 0x000fca00078ec0ff */
[----:B------:R0:W1:Y:S02]  /*2dea0*/  SHFL.IDX PT, R14, R0, RZ, 0x1f ;  /* 0x00001fff000e7589 */ /* 0x00006400000e0000 */
.L_x_5445:
[----:B-1----:R-:W-:-:S13]  /*2deb0*/  ISETP.NE.AND P0, PT, R14, RZ, PT ;  /* 0x000000ff0e00720c */ /* 0x002fda0003f05270 */
[----:B------:R-:W-:Y:S05]  /*2dec0*/  @P0 BRA `(.L_x_4819) ;  /* 0x0000000000900947 */ /* 0x000fea0003800000 */
[----:B------:R-:W-:-:S03]  /*2ded0*/  UMOV UR4, 0xffffffff ;  /* 0xffffffff00047882 */ /* 0x000fc60000000000 */
[----:B------:R-:W-:Y:S05]  /*2dee0*/  BRA.DIV UR4, `(.L_x_5264) ;  /* 0x0000005204147947 */ /* 0x000fea000b800000 */
[----:B------:R-:W-:-:S13]  /*2def0*/  ELECT P6, URZ, PT ;  /* 0x00000000003f782f */ /* 0x000fda00038c0000 */
.L_x_5448:
        /* <DEDUP_REMOVED lines=8> */
.L_x_5265:
[----:B------:R-:W-:Y:S01]  /*2df80*/  IMAD R3, R23, 0x8, R5 ;  /* 0x0000000817037824 */ /* 0x000fe200078e0205 */
[----:B------:R-:W-:Y:S01]  /*2df90*/  SHF.L.U32 R2, R29, 0x1f, RZ ;  /* 0x0000001f1d027819 */ /* 0x000fe200000006ff */
[----:B------:R-:W-:-:S03]  /*2dfa0*/  VIADD R23, R23, 0x1 ;  /* 0x0000000117177836 */ /* 0x000fc60000000000 */
[----:B------:R-:W0:Y:S02]  /*2dfb0*/  SYNCS.PHASECHK.TRANS64.TRYWAIT P1, [R3+URZ+0x30840], R2 ;  /* 0x03084002030075a7 */ /* 0x000e24000802017f */
[----:B------:R-:W-:-:S04]  /*2dfc0*/  ISETP.NE.AND P2, PT, R23, 0x2, PT ;  /* 0x000000021700780c */ /* 0x000fc80003f45270 */
[----:B------:R-:W-:Y:S01]  /*2dfd0*/  SEL R0, RZ, 0x1, P2 ;  /* 0x00000001ff007807 */ /* 0x000fe20001000000 */
[----:B0-----:R-:W-:Y:S08]  /*2dfe0*/  @!P1 BRA `(.L_x_5266) ;  /* 0x0000004c00f49947 */ /* 0x001ff00003800000 */
.L_x_5449:
[----:B------:R-:W-:Y:S02]  /*2dff0*/  SEL R23, R23, RZ, P2 ;  /* 0x000000ff17177207 */ /* 0x000fe40001000000 */
[----:B------:R-:W-:Y:S01]  /*2e000*/  LOP3.LUT R0, R29, R0, RZ, 0x3c, !PT ;  /* 0x000000001d007212 */ /* 0x000fe200078e3cff */
[----:B------:R-:W-:Y:S06]  /*2e010*/  @!P0 BRA `(.L_x_5267) ;  /* 0x0000000000048947 */ /* 0x000fec0003800000 */
[----:B------:R-:W-:Y:S01]  /*2e020*/  BPT.TRAP 0x1 ;  /* 0x000000040000795c */ /* 0x000fe20000300000 */
.L_x_5267:
[----:B------:R-:W-:Y:S01]  /*2e030*/  IMAD R23, R23, 0x8, R5 ;  /* 0x0000000817177824 */ /* 0x000fe200078e0205 */
[----:B------:R-:W-:-:S04]  /*2e040*/  SHF.L.U32 R0, R0, 0x1f, RZ ;  /* 0x0000001f00007819 */ /* 0x000fc800000006ff */
[----:B------:R-:W1:Y:S02]  /*2e050*/  SYNCS.PHASECHK.TRANS64.TRYWAIT P1, [R23+URZ+0x30840], R0 ;  /* 0x03084000170075a7 */ /* 0x000e64000802017f */
[----:B-1----:R-:W-:Y:S05]  /*2e060*/  @!P1 BRA `(.L_x_5268) ;  /* 0x0000004c00e89947 */ /* 0x002fea0003800000 */
.L_x_5450:
[----:B------:R-:W-:Y:S05]  /*2e070*/  @!P0 BRA `(.L_x_5269) ;  /* 0x0000000000048947 */ /* 0x000fea0003800000 */
[----:B------:R-:W-:Y:S01]  /*2e080*/  BPT.TRAP 0x1 ;  /* 0x000000040000795c */ /* 0x000fe20000300000 */
.L_x_5269:
[----:B------:R-:W3:Y:S02]  /*2e090*/  SYNCS.PHASECHK.TRANS64.TRYWAIT P1, [R3+URZ+0x30860], R2 ;  /* 0x03086002030075a7 */ /* 0x000ee4000802017f */
[----:B---3--:R-:W-:Y:S05]  /*2e0a0*/  @!P1 BRA `(.L_x_5270) ;  /* 0x0000004c00ec9947 */ /* 0x008fea0003800000 */
.L_x_5451:
[----:B------:R-:W-:Y:S05]  /*2e0b0*/  @!P0 BRA `(.L_x_5271) ;  /* 0x0000000000048947 */ /* 0x000fea0003800000 */
[----:B------:R-:W-:Y:S01]  /*2e0c0*/  BPT.TRAP 0x1 ;  /* 0x000000040000795c */ /* 0x000fe20000300000 */
.L_x_5271:
[----:B------:R0:W0:Y:S02]  /*2e0d0*/  SYNCS.PHASECHK.TRANS64.TRYWAIT P0, [R23+URZ+0x30860], R0 ;  /* 0x03086000170075a7 */ /* 0x000024000800017f */
[----:B0-----:R-:W-:Y:S05]  /*2e0e0*/  @!P0 NANOSLEEP.SYNCS 0x989680 ;  /* 0x009896800000895d */ /* 0x001fea0003900000 */
[----:B------:R-:W0:Y:S02]  /*2e0f0*/  @!P0 SYNCS.PHASECHK.TRANS64 P0, [R23+URZ+0x30860], R0 ;  /* 0x03086000170085a7 */ /* 0x000e24000800007f */
[----:B0-----:R-:W-:Y:S05]  /*2e100*/  @!P0 BRA `(.L_x_5271) ;  /* 0xfffffffc00f08947 */ /* 0x001fea000383ffff */
.L_x_4819:
[----:B------:R-:W-:Y:S05]  /*2e110*/  BSYNC B9 ;  /* 0x0000000000097941 */ /* 0x000fea0003800000 */
.L_x_4816:
[----:B------:R-:W-:Y:S05]  /*2e120*/  EXIT ;  /* 0x000000000000794d */ /* 0x000fea0003800000 */
.L_x_4847:
[----:B0-----:R0:W1:Y:S02]  /*2e130*/  SYNCS.PHASECHK.TRANS64.TRYWAIT P5, [R87+URZ+0x30890], R88 ;  /* 0x03089058570075a7 */ /* 0x00106400080a017f */
[----:B-1----:R-:W-:Y:S05]  /*2e140*/  @!P5 NANOSLEEP.SYNCS 0x989680 ;  /* 0x009896800000d95d */ /* 0x002fea0003900000 */
[----:B------:R-:W1:Y:S02]  /*2e150*/  @!P5 SYNCS.PHASECHK.TRANS64 P5, [R87+URZ+0x30890], R88 ;  /* 0x030890585700d5a7 */ /* 0x000e6400080a007f */
[----:B-1----:R-:W-:Y:S05]  /*2e160*/  @!P5 BRA `(.L_x_4847) ;  /* 0xfffffffc00f0d947 */ /* 0x002fea000383ffff */
[----:B------:R-:W-:Y:S05]  /*2e170*/  BRA `(.L_x_5272) ;  /* 0xfffffd5c00147947 */ /* 0x000fea000383ffff */
.L_x_4848:
        /* <DEDUP_REMOVED lines=8> */
.L_x_5274:
[----:B------:R-:W-:Y:S05]  /*2e200*/  BSYNC B1 ;  /* 0x0000000000017941 */ /* 0x000fea0003800000 */
.L_x_5273:
        /* <DEDUP_REMOVED lines=8> */
.L_x_5275:
[----:B------:R-:W-:Y:S01]  /*2e290*/  IMAD.MOV.U32 R11, RZ, RZ, R14 ;  /* 0x000000ffff0b7224 */ /* 0x000fe200078e000e */
[----:B------:R-:W-:Y:S06]  /*2e2a0*/  BRA `(.L_x_5276) ;  /* 0xfffffd5800dc7947 */ /* 0x000fec000383ffff */
.L_x_4873:
        /* <DEDUP_REMOVED lines=8> */
.L_x_5278:
[----:B------:R-:W-:Y:S05]  /*2e330*/  BSYNC B1 ;  /* 0x0000000000017941 */ /* 0x000fea0003800000 */
.L_x_5277:
[----:B------:R-:W-:Y:S02]  /*2e340*/  IMAD.MOV.U32 R13, RZ, RZ, R117 ;  /* 0x000000ffff0d7224 */ /* 0x000fe400078e0075 */
[----:B------:R-:W-:Y:S02]  /*2e350*/  IMAD.MOV.U32 R12, RZ, RZ, 0x1 ;  /* 0x00000001ff0c7424 */ /* 0x000fe400078e00ff */
[----:B------:R-:W-:Y:S02]  /*2e360*/  IMAD.MOV.U32 R11, RZ, RZ, 0x1c1f ;  /* 0x00001c1fff0b7424 */ /* 0x000fe400078e00ff */
[----:B------:R-:W-:Y:S02]  /*2e370*/  IMAD.MOV.U32 R15, RZ, RZ, -0x1 ;  /* 0xffffffffff0f7424 */ /* 0x000fe400078e00ff */
[----:B------:R-:W-:-:S07]  /*2e380*/  IMAD.MOV.U32 R116, RZ, RZ, R14 ;  /* 0x000000ffff747224 */ /* 0x000fce00078e000e */
[----:B------:R-:W-:Y:S05]  /*2e390*/  WARPSYNC.COLLECTIVE R15, `(.L_x_5279) ;  /* 0x000000000f087348 */ /* 0x000fea0003c00000 */
[----:B------:R0:W1:Y:S02]  /*2e3a0*/  SHFL.IDX P6, R14, R13, R12, R11 ;  /* 0x0000000c0d0e7389 */ /* 0x00006400000c000b */
[----:B01----:R-:W-:Y:S01]  /*2e3b0*/  ENDCOLLECTIVE ;  /* 0x000000000000791b */ /* 0x003fe20003800000 */
.L_x_5279:
[----:B------:R-:W-:Y:S01]  /*2e3c0*/  MOV R117, R14 ;  /* 0x0000000e00757202 */ /* 0x000fe20000000f00 */
[----:B------:R-:W-:Y:S06]  /*2e3d0*/  BRA `(.L_x_5280) ;  /* 0xfffffd6c00f07947 */ /* 0x000fec000383ffff */
.L_x_4903:
[----:B0-----:R0:W1:Y:S02]  /*2e3e0*/  SYNCS.PHASECHK.TRANS64.TRYWAIT P5, [R87+URZ+0x30890], R88 ;  /* 0x03089058570075a7 */ /* 0x00106400080a017f */
[----:B-1----:R-:W-:Y:S05]  /*2e3f0*/  @!P5 NANOSLEEP.SYNCS 0x989680 ;  /* 0x009896800000d95d */ /* 0x002fea0003900000 */
[----:B------:R-:W1:Y:S02]  /*2e400*/  @!P5 SYNCS.PHASECHK.TRANS64 P5, [R87+URZ+0x30890], R88 ;  /* 0x030890585700d5a7 */ /* 0x000e6400080a007f */
[----:B-1----:R-:W-:Y:S05]  /*2e410*/  @!P5 BRA `(.L_x_4903) ;  /* 0xfffffffc00f0d947 */ /* 0x002fea000383ffff */
[----:B------:R-:W-:Y:S05]  /*2e420*/  BRA `(.L_x_5281) ;  /* 0xfffffd8c00d47947 */ /* 0x000fea000383ffff */
.L_x_4904:
[----:B------:R-:W-:Y:S01]  /*2e430*/  BSSY B1, `(.L_x_5282) ;  /* 0x0000008000017945 */ /* 0x000fe20003800000 */
[----:B------:R-:W-:Y:S02]  /*2e440*/  IMAD.MOV.U32 R13, RZ, RZ, R116 ;  /* 0x000000ffff0d7224 */ /* 0x000fe400078e0074 */
[----:B------:R-:W-:Y:S02]  /*2e450*/  IMAD.MOV.U32 R12, RZ, RZ, RZ ;  /* 0x000000ffff0c7224 */ /* 0x000fe400078e00ff */
[----:B------:R-:W-:Y:S02]  /*2e460*/  IMAD.MOV.U32 R11, RZ, RZ, 0x1c1f ;  /* 0x00001c1fff0b7424 */ /* 0x000fe400078e00ff */
[----:B------:R-:W-:-:S07]  /*2e470*/  IMAD.MOV.U32 R15, RZ, RZ, -0x1 ;  /* 0xffffffffff0f7424 */ /* 0x000fce00078e00ff */
[----:B0-----:R-:W-:Y:S05]  /*2e480*/  WARPSYNC.COLLECTIVE R15, `(.L_x_5283) ;  /* 0x000000000f087348 */ /* 0x001fea0003c00000 */
[----:B------:R1:W2:Y:S02]  /*2e490*/  SHFL.IDX P6, R14, R13, R12, R11 ;  /* 0x0000000c0d0e7389 */ /* 0x0002a400000c000b */
[----:B012---:R-:W-:Y:S01]  /*2e4a0*/  ENDCOLLECTIVE ;  /* 0x000000000000791b */ /* 0x007fe20003800000 */
.L_x_5283:
[----:B------:R-:W-:Y:S05]  /*2e4b0*/  BSYNC B1 ;  /* 0x0000000000017941 */ /* 0x000fea0003800000 */
.L_x_5282:
        /* <DEDUP_REMOVED lines=8> */
.L_x_5284:
[----:B------:R-:W-:Y:S01]  /*2e540*/  IMAD.MOV.U32 R11, RZ, RZ, R14 ;  /* 0x000000ffff0b7224 */ /* 0x000fe200078e000e */
[----:B------:R-:W-:Y:S06]  /*2e550*/  BRA `(.L_x_5285) ;  /* 0xfffffd8c00a47947 */ /* 0x000fec000383ffff */
.L_x_4917:
        /* <DEDUP_REMOVED lines=8> */
.L_x_5287:
[----:B------:R-:W-:Y:S05]  /*2e5e0*/  BSYNC B1 ;  /* 0x0000000000017941 */ /* 0x000fea0003800000 */
.L_x_5286:
        /* <DEDUP_REMOVED lines=8> */
.L_x_5288:
[----:B------:R-:W-:Y:S01]  /*2e670*/  IMAD.MOV.U32 R117, RZ, RZ, R14 ;  /* 0x000000ffff757224 */ /* 0x000fe200078e000e */
[----:B------:R-:W-:Y:S06]  /*2e680*/  BRA `(.L_x_5289) ;  /* 0xfffffda400387947 */ /* 0x000fec000383ffff */
.L_x_4930:
[----:B0-----:R0:W1:Y:S02]  /*2e690*/  SYNCS.PHASECHK.TRANS64.TRYWAIT P3, [R87+URZ+0x30890], R88 ;  /* 0x03089058570075a7 */ /* 0x001064000806017f */
[----:B-1----:R-:W-:Y:S05]  /*2e6a0*/  @!P3 NANOSLEEP.SYNCS 0x989680 ;  /* 0x009896800000b95d */ /* 0x002fea0003900000 */
[----:B------:R-:W1:Y:S02]  /*2e6b0*/  @!P3 SYNCS.PHASECHK.TRANS64 P3, [R87+URZ+0x30890], R88 ;  /* 0x030890585700b5a7 */ /* 0x000e64000806007f */
[----:B-1----:R-:W-:Y:S05]  /*2e6c0*/  @!P3 BRA `(.L_x_4930) ;  /* 0xfffffffc00f0b947 */ /* 0x002fea000383ffff */
[----:B------:R-:W-:Y:S05]  /*2e6d0*/  BRA `(.L_x_5290) ;  /* 0xfffffdbc00007947 */ /* 0x000fea000383ffff */
.L_x_4931:
        /* <DEDUP_REMOVED lines=8> */
.L_x_5292:
[----:B------:R-:W-:Y:S05]  /*2e760*/  BSYNC B1 ;  /* 0x0000000000017941 */ /* 0x000fea0003800000 */
.L_x_5291:
[----:B------:R-:W-:Y:S02]  /*2e770*/  IMAD.MOV.U32 R13, RZ, RZ, R38 ;  /* 0x000000ffff0d7224 */ /* 0x000fe400078e0026 */
[----:B------:R-:W-:Y:S02]  /*2e780*/  IMAD.MOV.U32 R12, RZ, RZ, RZ ;  /* 0x000000ffff0c7224 */ /* 0x000fe400078e00ff */
[----:B------:R-:W-:Y:S02]  /*2e790*/  IMAD.MOV.U32 R11, RZ, RZ, 0x1c1f ;  /* 0x00001c1fff0b7424 */ /* 0x000fe400078e00ff */
[----:B------:R-:W-:Y:S02]  /*2e7a0*/  IMAD.MOV.U32 R15, RZ, RZ, -0x1 ;  /* 0xffffffffff0f7424 */ /* 0x000fe400078e00ff */
[----:B------:R-:W-:-:S07]  /*2e7b0*/  IMAD.MOV.U32 R39, RZ, RZ, R14 ;  /* 0x000000ffff277224 */ /* 0x000fce00078e000e */
[----:B------:R-:W-:Y:S05]  /*2e7c0*/  WARPSYNC.COLLECTIVE R15, `(.L_x_5293) ;  /* 0x000000000f087348 */ /* 0x000fea0003c00000 */
[----:B------:R0:W1:Y:S02]  /*2e7d0*/  SHFL.IDX P6, R14, R13, R12, R11 ;  /* 0x0000000c0d0e7389 */ /* 0x00006400000c000b */
[----:B01----:R-:W-:Y:S01]  /*2e7e0*/  ENDCOLLECTIVE ;  /* 0x000000000000791b */ /* 0x003fe20003800000 */
.L_x_5293:
[----:B------:R-:W-:Y:S01]  /*2e7f0*/  MOV R40, R14 ;  /* 0x0000000e00287202 */ /* 0x000fe20000000f00 */
[----:B------:R-:W-:Y:S06]  /*2e800*/  BRA `(.L_x_5294) ;  /* 0xfffffdbc001c7947 */ /* 0x000fec000383ffff */
.L_x_4934:
[----:B------:R-:W-:Y:S01]  /*2e810*/  BSSY B1, `(.L_x_5295) ;  /* 0x0000008000017945 */ /* 0x000fe20003800000 */
[----:B----4-:R-:W-:Y:S02]  /*2e820*/  IMAD.MOV.U32 R13, RZ, RZ, R41 ;  /* 0x000000ffff0d7224 */ /* 0x010fe400078e0029 */
[----:B------:R-:W-:Y:S02]  /*2e830*/  IMAD.MOV.U32 R12, RZ, RZ, 0x1 ;  /* 0x00000001ff0c7424 */ /* 0x000fe400078e00ff */
[----:B------:R-:W-:Y:S02]  /*2e840*/  IMAD.MOV.U32 R11, RZ, RZ, 0x1c1f ;  /* 0x00001c1fff0b7424 */ /* 0x000fe400078e00ff */
[----:B------:R-:W-:-:S07]  /*2e850*/  IMAD.MOV.U32 R15, RZ, RZ, -0x1 ;  /* 0xffffffffff0f7424 */ /* 0x000fce00078e00ff */
[----:B0123--:R-:W-:Y:S05]  /*2e860*/  WARPSYNC.COLLECTIVE R15, `(.L_x_5296) ;  /* 0x000000000f087348 */ /* 0x00ffea0003c00000 */
[----:B------:R4:W0:Y:S02]  /*2e870*/  SHFL.IDX P6, R14, R13, R12, R11 ;  /* 0x0000000c0d0e7389 */ /* 0x00082400000c000b */
[----:B01234-:R-:W-:Y:S01]  /*2e880*/  ENDCOLLECTIVE ;  /* 0x000000000000791b */ /* 0x01ffe20003800000 */
.L_x_5296:
[----:B------:R-:W-:Y:S05]  /*2e890*/  BSYNC B1 ;  /* 0x0000000000017941 */ /* 0x000fea0003800000 */
.L_x_5295:
        /* <DEDUP_REMOVED lines=8> */
.L_x_5297:
[----:B------:R-:W-:Y:S01]  /*2e920*/  IMAD.MOV.U32 R38, RZ, RZ, R14 ;  /* 0x000000ffff267224 */ /* 0x000fe200078e000e */
[----:B------:R-:W-:Y:S06]  /*2e930*/  BRA `(.L_x_5298) ;  /* 0xfffffdbc00787947 */ /* 0x000fec000383ffff */
.L_x_4938:
[----:B---3--:R3:W0:Y:S02]  /*2e940*/  SYNCS.PHASECHK.TRANS64.TRYWAIT P2, [R87+URZ+0x308b0], R88 ;  /* 0x0308b058570075a7 */ /* 0x008624000804017f */
[----:B0-----:R-:W-:Y:S05]  /*2e950*/  @!P2 NANOSLEEP.SYNCS 0x989680 ;  /* 0x009896800000a95d */ /* 0x001fea0003900000 */
[----:B------:R-:W0:Y:S02]  /*2e960*/  @!P2 SYNCS.PHASECHK.TRANS64 P2, [R87+URZ+0x308b0], R88 ;  /* 0x0308b0585700a5a7 */ /* 0x000e24000804007f */
[----:B0-----:R-:W-:Y:S05]  /*2e970*/  @!P2 BRA `(.L_x_4938) ;  /* 0xfffffffc00f0a947 */ /* 0x001fea000383ffff */
[----:B------:R-:W-:Y:S05]  /*2e980*/  BRA `(.L_x_5299) ;  /* 0xfffffdc000507947 */ /* 0x000fea000383ffff */
.L_x_4966:
        /* <DEDUP_REMOVED lines=8> */
.L_x_5301:
[----:B------:R-:W-:Y:S05]  /*2ea10*/  BSYNC B1 ;  /* 0x0000000000017941 */ /* 0x000fea0003800000 */
.L_x_5300:
        /* <DEDUP_REMOVED lines=8> */
.L_x_5302:
[----:B------:R-:W-:Y:S02]  /*2eaa0*/  IMAD.MOV.U32 R13, RZ, RZ, R63 ;  /* 0x000000ffff0d7224 */ /* 0x000fe400078e003f */
[----:B------:R-:W-:-:S07]  /*2eab0*/  IMAD.MOV.U32 R6, RZ, RZ, R14 ;  /* 0x000000ffff067224 */ /* 0x000fce00078e000e */
[----:B------:R-:W-:Y:S05]  /*2eac0*/  WARPSYNC.COLLECTIVE R15, `(.L_x_5303) ;  /* 0x000000000f087348 */ /* 0x000fea0003c00000 */
[----:B------:R0:W1:Y:S02]  /*2ead0*/  SHFL.IDX P6, R14, R13, R12, R11 ;  /* 0x0000000c0d0e7389 */ /* 0x00006400000c000b */
[----:B01----:R-:W-:Y:S01]  /*2eae0*/  ENDCOLLECTIVE ;  /* 0x000000000000791b */ /* 0x003fe20003800000 */
.L_x_5303:
[----:B------:R-:W-:Y:S02]  /*2eaf0*/  IMAD.MOV.U32 R13, RZ, RZ, R62 ;  /* 0x000000ffff0d7224 */ /* 0x000fe400078e003e */
[----:B------:R-:W-:-:S07]  /*2eb00*/  IMAD.MOV.U32 R9, RZ, RZ, R14 ;  /* 0x000000ffff097224 */ /* 0x000fce00078e000e */
[----:B------:R-:W-:Y:S05]  /*2eb10*/  WARPSYNC.COLLECTIVE R15, `(.L_x_5304) ;  /* 0x000000000f087348 */ /* 0x000fea0003c00000 */
[----:B------:R0:W1:Y:S02]  /*2eb20*/  SHFL.IDX P6, R14, R13, R12, R11 ;  /* 0x0000000c0d0e7389 */ /* 0x00006400000c000b */
[----:B01----:R-:W-:Y:S01]  /*2eb30*/  ENDCOLLECTIVE ;  /* 0x000000000000791b */ /* 0x003fe20003800000 */
.L_x_5304:
[----:B------:R-:W-:Y:S01]  /*2eb40*/  MOV R8, R14 ;  /* 0x0000000e00087202 */ /* 0x000fe20000000f00 */
[----:B------:R-:W-:Y:S06]  /*2eb50*/  BRA `(.L_x_5305) ;  /* 0xfffffdd800347947 */ /* 0x000fec000383ffff */
.L_x_4969:
[----:B------:R-:W-:Y:S01]  /*2eb60*/  BSSY B1, `(.L_x_5306) ;  /* 0x0000008000017945 */ /* 0x000fe20003800000 */
[----:B------:R-:W-:Y:S02]  /*2eb70*/  IMAD.MOV.U32 R13, RZ, RZ, R0 ;  /* 0x000000ffff0d7224 */ /* 0x000fe400078e0000 */
[----:B------:R-:W-:Y:S02]  /*2eb80*/  IMAD.MOV.U32 R12, RZ, RZ, 0x1 ;  /* 0x00000001ff0c7424 */ /* 0x000fe400078e00ff */
[----:B------:R-:W-:Y:S02]  /*2eb90*/  IMAD.MOV.U32 R11, RZ, RZ, 0x1c1f ;  /* 0x00001c1fff0b7424 */ /* 0x000fe400078e00ff */
[----:B------:R-:W-:-:S07]  /*2eba0*/  IMAD.MOV.U32 R15, RZ, RZ, -0x1 ;  /* 0xffffffffff0f7424 */ /* 0x000fce00078e00ff */
[----:B0-----:R-:W-:Y:S05]  /*2ebb0*/  WARPSYNC.COLLECTIVE R15, `(.L_x_5307) ;  /* 0x000000000f087348 */ /* 0x001fea0003c00000 */
[----:B------:R1:W2:Y:S02]  /*2ebc0*/  SHFL.IDX P6, R14, R13, R12, R11 ;  /* 0x0000000c0d0e7389 */ /* 0x0002a400000c000b */
[----:B012---:R-:W-:Y:S01]  /*2ebd0*/  ENDCOLLECTIVE ;  /* 0x000000000000791b */ /* 0x007fe20003800000 */
.L_x_5307:
[----:B------:R-:W-:Y:S05]  /*2ebe0*/  BSYNC B1 ;  /* 0x0000000000017941 */ /* 0x000fea0003800000 */
.L_x_5306:
        /* <DEDUP_REMOVED lines=8> */
.L_x_5308:
[----:B------:R-:W-:Y:S02]  /*2ec70*/  IMAD.MOV.U32 R13, RZ, RZ, R63 ;  /* 0x000000ffff0d7224 */ /* 0x000fe400078e003f */
[----:B------:R-:W-:-:S07]  /*2ec80*/  IMAD.MOV.U32 R65, RZ, RZ, R14 ;  /* 0x000000ffff417224 */ /* 0x000fce00078e000e */
[----:B------:R-:W-:Y:S05]  /*2ec90*/  WARPSYNC.COLLECTIVE R15, `(.L_x_5309) ;  /* 0x000000000f087348 */ /* 0x000fea0003c00000 */
[----:B------:R0:W1:Y:S02]  /*2eca0*/  SHFL.IDX P6, R14, R13, R12, R11 ;  /* 0x0000000c0d0e7389 */ /* 0x00006400000c000b */
[----:B01----:R-:W-:Y:S01]  /*2ecb0*/  ENDCOLLECTIVE ;  /* 0x000000000000791b */ /* 0x003fe20003800000 */
.L_x_5309:
[----:B------:R-:W-:Y:S01]  /*2ecc0*/  IMAD.MOV.U32 R13, RZ, RZ, R62 ;  /* 0x000000ffff0d7224 */ /* 0x000fe200078e003e */
[----:B------:R-:W-:-:S07]  /*2ecd0*/  MOV R63, R14 ;  /* 0x0000000e003f7202 */ /* 0x000fce0000000f00 */
[----:B------:R-:W-:Y:S05]  /*2ece0*/  WARPSYNC.COLLECTIVE R15, `(.L_x_5310) ;  /* 0x000000000f087348 */ /* 0x000fea0003c00000 */
[----:B------:R0:W1:Y:S02]  /*2ecf0*/  SHFL.IDX P6, R14, R13, R12, R11 ;  /* 0x0000000c0d0e7389 */ /* 0x00006400000c000b */
[----:B01----:R-:W-:Y:S01]  /*2ed00*/  ENDCOLLECTIVE ;  /* 0x000000000000791b */ /* 0x003fe20003800000 */
.L_x_5310:
[----:B------:R-:W-:Y:S01]  /*2ed10*/  IMAD.MOV.U32 R62, RZ, RZ, R14 ;  /* 0x000000ffff3e7224 */ /* 0x000fe200078e000e */
[----:B------:R-:W-:Y:S06]  /*2ed20*/  BRA `(.L_x_5311) ;  /* 0xfffffddc00dc7947 */ /* 0x000fec000383ffff */
.L_x_4973:
[----:B0-----:R0:W1:Y:S02]  /*2ed30*/  SYNCS.PHASECHK.TRANS64.TRYWAIT P0, [R2+URZ+0x30800], R5 ;  /* 0x03080005020075a7 */ /* 0x001064000800017f */
[----:B-1----:R-:W-:Y:S05]  /*2ed40*/  @!P0 NANOSLEEP.SYNCS 0x989680 ;  /* 0x009896800000895d */ /* 0x002fea0003900000 */
[----:B------:R-:W1:Y:S02]  /*2ed50*/  @!P0 SYNCS.PHASECHK.TRANS64 P0, [R2+URZ+0x30800], R5 ;  /* 0x03080005020085a7 */ /* 0x000e64000800007f */
[----:B-1----:R-:W-:Y:S05]  /*2ed60*/  @!P0 BRA `(.L_x_4973) ;  /* 0xfffffffc00f08947 */ /* 0x002fea000383ffff */
[----:B------:R-:W-:Y:S05]  /*2ed70*/  BRA `(.L_x_5312) ;  /* 0xfffffde800207947 */ /* 0x000fea000383ffff */
.L_x_4997:
[----:B------:R-:W-:Y:S01]  /*2ed80*/  BSSY B1, `(.L_x_5313) ;  /* 0x0000008000017945 */ /* 0x000fe20003800000 */
[----:B------:R-:W-:Y:S01]  /*2ed90*/  IMAD.MOV.U32 R13, RZ, RZ, R21 ;  /* 0x000000ffff0d7224 */ /* 0x000fe200078e0015 */
[----:B------:R-:W-:Y:S01]  /*2eda0*/  MOV R15, 0xffffffff ;  /* 0xffffffff000f7802 */ /* 0x000fe20000000f00 */
[----:B------:R-:W-:Y:S02]  /*2edb0*/  IMAD.MOV.U32 R12, RZ, RZ, RZ ;  /* 0x000000ffff0c7224 */ /* 0x000fe400078e00ff */
[----:B------:R-:W-:-:S07]  /*2edc0*/  IMAD.MOV.U32 R11, RZ, RZ, 0x1c1f ;  /* 0x00001c1fff0b7424 */ /* 0x000fce00078e00ff */
[----:B------:R-:W-:Y:S05]  /*2edd0*/  WARPSYNC.COLLECTIVE R15, `(.L_x_5314) ;  /* 0x000000000f087348 */ /* 0x000fea0003c00000 */
[----:B------:R0:W1:Y:S02]  /*2ede0*/  SHFL.IDX P6, R14, R13, R12, R11 ;  /* 0x0000000c0d0e7389 */ /* 0x00006400000c000b */
[----:B01----:R-:W-:Y:S01]  /*2edf0*/  ENDCOLLECTIVE ;  /* 0x000000000000791b */ /* 0x003fe20003800000 */
.L_x_5314:
[----:B------:R-:W-:Y:S05]  /*2ee00*/  BSYNC B1 ;  /* 0x0000000000017941 */ /* 0x000fea0003800000 */
.L_x_5313:
        /* <DEDUP_REMOVED lines=8> */
.L_x_5315:
[----:B------:R-:W-:Y:S01]  /*2ee90*/  IMAD.MOV.U32 R13, RZ, RZ, R61 ;  /* 0x000000ffff0d7224 */ /* 0x000fe200078e003d */
[----:B------:R-:W-:-:S07]  /*2eea0*/  MOV R4, R14 ;  /* 0x0000000e00047202 */ /* 0x000fce0000000f00 */
[----:B------:R-:W-:Y:S05]  /*2eeb0*/  WARPSYNC.COLLECTIVE R15, `(.L_x_5316) ;  /* 0x000000000f087348 */ /* 0x000fea0003c00000 */
[----:B------:R0:W1:Y:S02]  /*2eec0*/  SHFL.IDX P6, R14, R13, R12, R11 ;  /* 0x0000000c0d0e7389 */ /* 0x00006400000c000b */
[----:B01----:R-:W-:Y:S01]  /*2eed0*/  ENDCOLLECTIVE ;  /* 0x000000000000791b */ /* 0x003fe20003800000 */
.L_x_5316:
[----:B------:R-:W-:Y:S02]  /*2eee0*/  IMAD.MOV.U32 R13, RZ, RZ, R3 ;  /* 0x000000ffff0d7224 */ /* 0x000fe400078e0003 */
[----:B------:R-:W-:-:S07]  /*2eef0*/  IMAD.MOV.U32 R7, RZ, RZ, R14 ;  /* 0x000000ffff077224 */ /* 0x000fce00078e000e */
[----:B------:R-:W-:Y:S05]  /*2ef00*/  WARPSYNC.COLLECTIVE R15, `(.L_x_5317) ;  /* 0x000000000f087348 */ /* 0x000fea0003c00000 */
[----:B------:R0:W1:Y:S02]  /*2ef10*/  SHFL.IDX P6, R14, R13, R12, R11 ;  /* 0x0000000c0d0e7389 */ /* 0x00006400000c000b */
[----:B01----:R-:W-:Y:S01]  /*2ef20*/  ENDCOLLECTIVE ;  /* 0x000000000000791b */ /* 0x003fe20003800000 */
.L_x_5317:
[----:B------:R-:W-:Y:S01]  /*2ef30*/  IMAD.MOV.U32 R8, RZ, RZ, R14 ;  /* 0x000000ffff087224 */ /* 0x000fe200078e000e */
[----:B------:R-:W-:Y:S06]  /*2ef40*/  BRA `(.L_x_5318) ;  /* 0xfffffe0800fc7947 */ /* 0x000fec000383ffff */
.L_x_5000:
[----:B------:R-:W-:Y:S01]  /*2ef50*/  BSSY B1, `(.L_x_5319) ;  /* 0x0000008000017945 */ /* 0x000fe20003800000 */
[----:B------:R-:W-:Y:S01]  /*2ef60*/  IMAD.MOV.U32 R13, RZ, RZ, R21 ;  /* 0x000000ffff0d7224 */ /* 0x000fe200078e0015 */
[----:B------:R-:W-:Y:S01]  /*2ef70*/  MOV R12, 0x1 ;  /* 0x00000001000c7802 */ /* 0x000fe20000000f00 */
[----:B------:R-:W-:Y:S02]  /*2ef80*/  IMAD.MOV.U32 R11, RZ, RZ, 0x1c1f ;  /* 0x00001c1fff0b7424 */ /* 0x000fe400078e00ff */
[----:B------:R-:W-:-:S07]  /*2ef90*/  IMAD.MOV.U32 R15, RZ, RZ, -0x1 ;  /* 0xffffffffff0f7424 */ /* 0x000fce00078e00ff */
[----:B0---4-:R-:W-:Y:S05]  /*2efa0*/  WARPSYNC.COLLECTIVE R15, `(.L_x_5320) ;  /* 0x000000000f087348 */ /* 0x011fea0003c00000 */
[----:B------:R1:W2:Y:S02]  /*2efb0*/  SHFL.IDX P6, R14, R13, R12, R11 ;  /* 0x0000000c0d0e7389 */ /* 0x0002a400000c000b */
[----:B012-4-:R-:W-:Y:S01]  /*2efc0*/  ENDCOLLECTIVE ;  /* 0x000000000000791b */ /* 0x017fe20003800000 */
.L_x_5320:
[----:B------:R-:W-:Y:S05]  /*2efd0*/  BSYNC B1 ;  /* 0x0000000000017941 */ /* 0x000fea0003800000 */
.L_x_5319:
        /* <DEDUP_REMOVED lines=8> */
.L_x_5321:
[----:B------:R-:W-:Y:S02]  /*2f060*/  IMAD.MOV.U32 R13, RZ, RZ, R61 ;  /* 0x000000ffff0d7224 */ /* 0x000fe400078e003d */
[----:B------:R-:W-:-:S07]  /*2f070*/  IMAD.MOV.U32 R20, RZ, RZ, R14 ;  /* 0x000000ffff147224 */ /* 0x000fce00078e000e */
[----:B------:R-:W-:Y:S05]  /*2f080*/  WARPSYNC.COLLECTIVE R15, `(.L_x_5322) ;  /* 0x000000000f087348 */ /* 0x000fea0003c00000 */
[----:B------:R0:W1:Y:S02]  /*2f090*/  SHFL.IDX P6, R14, R13, R12, R11 ;  /* 0x0000000c0d0e7389 */ /* 0x00006400000c000b */
[----:B01----:R-:W-:Y:S01]  /*2f0a0*/  ENDCOLLECTIVE ;  /* 0x000000000000791b */ /* 0x003fe20003800000 */
.L_x_5322:
[----:B------:R-:W-:Y:S02]  /*2f0b0*/  IMAD.MOV.U32 R13, RZ, RZ, R3 ;  /* 0x000000ffff0d7224 */ /* 0x000fe400078e0003 */
[----:B------:R-:W-:-:S07]  /*2f0c0*/  IMAD.MOV.U32 R61, RZ, RZ, R14 ;  /* 0x000000ffff3d7224 */ /* 0x000fce00078e000e */
[----:B------:R-:W-:Y:S05]  /*2f0d0*/  WARPSYNC.COLLECTIVE R15, `(.L_x_5323) ;  /* 0x000000000f087348 */ /* 0x000fea0003c00000 */
[----:B------:R0:W1:Y:S02]  /*2f0e0*/  SHFL.IDX P6, R14, R13, R12, R11 ;  /* 0x0000000c0d0e7389 */ /* 0x00006400000c000b */
[----:B01----:R-:W-:Y:S01]  /*2f0f0*/  ENDCOLLECTIVE ;  /* 0x000000000000791b */ /* 0x003fe20003800000 */
.L_x_5323:
[----:B------:R-:W-:Y:S01]  /*2f100*/  MOV R62, R14 ;  /* 0x0000000e003e7202 */ /* 0x000fe20000000f00 */
[----:B------:R-:W-:Y:S06]  /*2f110*/  BRA `(.L_x_5324) ;  /* 0xfffffe10001c7947 */ /* 0x000fec000383ffff */
.L_x_5004:
[----:B0-----:R0:W1:Y:S02]  /*2f120*/  SYNCS.PHASECHK.TRANS64.TRYWAIT P0, [R2+URZ+0x30800], R3 ;  /* 0x03080003020075a7 */ /* 0x001064000800017f */
[----:B-1----:R-:W-:Y:S05]  /*2f130*/  @!P0 NANOSLEEP.SYNCS 0x989680 ;  /* 0x009896800000895d */ /* 0x002fea0003900000 */
[----:B------:R-:W1:Y:S02]  /*2f140*/  @!P0 SYNCS.PHASECHK.TRANS64 P0, [R2+URZ+0x30800], R3 ;  /* 0x03080003020085a7 */ /* 0x000e64000800007f */
[----:B-1----:R-:W-:Y:S05]  /*2f150*/  @!P0 BRA `(.L_x_5004) ;  /* 0xfffffffc00f08947 */ /* 0x002fea000383ffff */
[----:B------:R-:W-:Y:S05]  /*2f160*/  BRA `(.L_x_5325) ;  /* 0xfffffe1400a47947 */ /* 0x000fea000383ffff */
.L_x_5018:
[----:B---3--:R3:W0:Y:S02]  /*2f170*/  SYNCS.PHASECHK.TRANS64.TRYWAIT P1, [R15+URZ+0x30830], R0 ;  /* 0x030830000f0075a7 */ /* 0x008624000802017f */
[----:B0-----:R-:W-:Y:S05]  /*2f180*/  @!P1 NANOSLEEP.SYNCS 0x989680 ;  /* 0x009896800000995d */ /* 0x001fea0003900000 */
[----:B------:R-:W0:Y:S02]  /*2f190*/  @!P1 SYNCS.PHASECHK.TRANS64 P1, [R15+URZ+0x30830], R0 ;  /* 0x030830000f0095a7 */ /* 0x000e24000802007f */
[----:B0-----:R-:W-:Y:S05]  /*2f1a0*/  @!P1 BRA `(.L_x_5018) ;  /* 0xfffffffc00f09947 */ /* 0x001fea000383ffff */
[----:B------:R-:W-:Y:S05]  /*2f1b0*/  BRA `(.L_x_5017) ;  /* 0xfffffe4000107947 */ /* 0x000fea000383ffff */
.L_x_5039:
[----:B-1----:R1:W2:Y:S02]  /*2f1c0*/  SYNCS.PHASECHK.TRANS64.TRYWAIT P1, [R5+URZ+0x30830], R10 ;  /* 0x0308300a050075a7 */ /* 0x0022a4000802017f */
[----:B--2---:R-:W-:Y:S05]  /*2f1d0*/  @!P1 NANOSLEEP.SYNCS 0x989680 ;  /* 0x009896800000995d */ /* 0x004fea0003900000 */
[----:B------:R-:W2:Y:S02]  /*2f1e0*/  @!P1 SYNCS.PHASECHK.TRANS64 P1, [R5+URZ+0x30830], R10 ;  /* 0x0308300a050095a7 */ /* 0x000ea4000802007f */
[----:B--2---:R-:W-:Y:S05]  /*2f1f0*/  @!P1 BRA `(.L_x_5039) ;  /* 0xfffffffc00f09947 */ /* 0x004fea000383ffff */
[----:B------:R-:W-:Y:S05]  /*2f200*/  BRA `(.L_x_5038) ;  /* 0xfffffe7400887947 */ /* 0x000fea000383ffff */
.L_x_5044:
[----:B-1----:R1:W2:Y:S02]  /*2f210*/  SYNCS.PHASECHK.TRANS64.TRYWAIT P1, [R13+URZ+0x30850], R6 ;  /* 0x030850060d0075a7 */ /* 0x0022a4000802017f */
[----:B--2---:R-:W-:Y:S05]  /*2f220*/  @!P1 NANOSLEEP.SYNCS 0x989680 ;  /* 0x009896800000995d */ /* 0x004fea0003900000 */
[----:B------:R-:W2:Y:S02]  /*2f230*/  @!P1 SYNCS.PHASECHK.TRANS64 P1, [R13+URZ+0x30850], R6 ;  /* 0x030850060d0095a7 */ /* 0x000ea4000802007f */
[----:B--2---:R-:W-:Y:S05]  /*2f240*/  @!P1 BRA `(.L_x_5044) ;  /* 0xfffffffc00f09947 */ /* 0x004fea000383ffff */
[----:B------:R-:W-:Y:S05]  /*2f250*/  BRA `(.L_x_5043) ;  /* 0xfffffe8400487947 */ /* 0x000fea000383ffff */
.L_x_5067:
[----:B-1----:R1:W2:Y:S02]  /*2f260*/  SYNCS.PHASECHK.TRANS64.TRYWAIT P1, [R0+URZ+0x30830], R3 ;  /* 0x03083003000075a7 */ /* 0x0022a4000802017f */
[----:B--2---:R-:W-:Y:S05]  /*2f270*/  @!P1 NANOSLEEP.SYNCS 0x989680 ;  /* 0x009896800000995d */ /* 0x004fea0003900000 */
[----:B------:R-:W2:Y:S02]  /*2f280*/  @!P1 SYNCS.PHASECHK.TRANS64 P1, [R0+URZ+0x30830], R3 ;  /* 0x03083003000095a7 */ /* 0x000ea4000802007f */
[----:B--2---:R-:W-:Y:S05]  /*2f290*/  @!P1 BRA `(.L_x_5067) ;  /* 0xfffffffc00f09947 */ /* 0x004fea000383ffff */
[----:B------:R-:W-:Y:S05]  /*2f2a0*/  BRA `(.L_x_5066) ;  /* 0xfffffeb4007c7947 */ /* 0x000fea000383ffff */
.L_x_5072:
[----:B-1----:R1:W2:Y:S02]  /*2f2b0*/  SYNCS.PHASECHK.TRANS64.TRYWAIT P1, [R20+URZ+0x30850], R3 ;  /* 0x03085003140075a7 */ /* 0x0022a4000802017f */
[----:B--2---:R-:W-:Y:S05]  /*2f2c0*/  @!P1 NANOSLEEP.SYNCS 0x989680 ;  /* 0x009896800000995d */ /* 0x004fea0003900000 */
[----:B------:R-:W2:Y:S02]  /*2f2d0*/  @!P1 SYNCS.PHASECHK.TRANS64 P1, [R20+URZ+0x30850], R3 ;  /* 0x03085003140095a7 */ /* 0x000ea4000802007f */
[----:B--2---:R-:W-:Y:S05]  /*2f2e0*/  @!P1 BRA `(.L_x_5072) ;  /* 0xfffffffc00f09947 */ /* 0x004fea000383ffff */
[----:B------:R-:W-:Y:S05]  /*2f2f0*/  BRA `(.L_x_5071) ;  /* 0xfffffec4003c7947 */ /* 0x000fea000383ffff */
.L_x_5082:
[----:B-1----:R1:W2:Y:S02]  /*2f300*/  SYNCS.PHASECHK.TRANS64.TRYWAIT P1, [R0+URZ+0x30830], R3 ;  /* 0x03083003000075a7 */ /* 0x0022a4000802017f */
[----:B--2---:R-:W-:Y:S05]  /*2f310*/  @!P1 NANOSLEEP.SYNCS 0x989680 ;  /* 0x009896800000995d */ /* 0x004fea0003900000 */
[----:B------:R-:W2:Y:S02]  /*2f320*/  @!P1 SYNCS.PHASECHK.TRANS64 P1, [R0+URZ+0x30830], R3 ;  /* 0x03083003000095a7 */ /* 0x000ea4000802007f */
[----:B--2---:R-:W-:Y:S05]  /*2f330*/  @!P1 BRA `(.L_x_5082) ;  /* 0xfffffffc00f09947 */ /* 0x004fea000383ffff */
[----:B------:R-:W-:Y:S05]  /*2f340*/  BRA `(.L_x_5081) ;  /* 0xfffffedc00c87947 */ /* 0x000fea000383ffff */
.L_x_5087:
[----:B-1----:R1:W2:Y:S02]  /*2f350*/  SYNCS.PHASECHK.TRANS64.TRYWAIT P1, [R20+URZ+0x30850], R3 ;  /* 0x03085003140075a7 */ /* 0x0022a4000802017f */
[----:B--2---:R-:W-:Y:S05]  /*2f360*/  @!P1 NANOSLEEP.SYNCS 0x989680 ;  /* 0x009896800000995d */ /* 0x004fea0003900000 */
[----:B------:R-:W2:Y:S02]  /*2f370*/  @!P1 SYNCS.PHASECHK.TRANS64 P1, [R20+URZ+0x30850], R3 ;  /* 0x03085003140095a7 */ /* 0x000ea4000802007f */
[----:B--2---:R-:W-:Y:S05]  /*2f380*/  @!P1 BRA `(.L_x_5087) ;  /* 0xfffffffc00f09947 */ /* 0x004fea000383ffff */
[----:B------:R-:W-:Y:S05]  /*2f390*/  BRA `(.L_x_5086) ;  /* 0xfffffeec00887947 */ /* 0x000fea000383ffff */
.L_x_5103:
[----:B-1----:R1:W2:Y:S02]  /*2f3a0*/  SYNCS.PHASECHK.TRANS64.TRYWAIT P1, [R6+URZ+0x30850], R4 ;  /* 0x03085004060075a7 */ /* 0x0022a4000802017f */
[----:B--2---:R-:W-:Y:S05]  /*2f3b0*/  @!P1 NANOSLEEP.SYNCS 0x989680 ;  /* 0x009896800000995d */ /* 0x004fea0003900000 */
[----:B------:R-:W2:Y:S02]  /*2f3c0*/  @!P1 SYNCS.PHASECHK.TRANS64 P1, [R6+URZ+0x30850], R4 ;  /* 0x03085004060095a7 */ /* 0x000ea4000802007f */
[----:B--2---:R-:W-:Y:S05]  /*2f3d0*/  @!P1 BRA `(.L_x_5103) ;  /* 0xfffffffc00f09947 */ /* 0x004fea000383ffff */
[----:B------:R-:W-:Y:S05]  /*2f3e0*/  BRA `(.L_x_5102) ;  /* 0xffffff2000587947 */ /* 0x000fea000383ffff */
.L_x_5153:
[----:B0-----:R-:W0:Y:S01]  /*2f3f0*/  S2R R12, SR_TID.X ;  /* 0x00000000000c7919 */ /* 0x001e220000002100 */
[----:B------:R-:W-:Y:S01]  /*2f400*/  BSSY B1, `(.L_x_5326) ;  /* 0x000000a000017945 */ /* 0x000fe20003800000 */
[----:B------:R-:W-:Y:S02]  /*2f410*/  IMAD.MOV.U32 R11, RZ, RZ, 0x1f ;  /* 0x0000001fff0b7424 */ /* 0x000fe400078e00ff */
[----:B------:R-:W-:Y:S01]  /*2f420*/  IMAD.MOV.U32 R15, RZ, RZ, -0x1 ;  /* 0xffffffffff0f7424 */ /* 0x000fe200078e00ff */
[----:B0-----:R-:W-:-:S04]  /*2f430*/  SHF.R.U32.HI R12, RZ, 0x5, R12 ;  /* 0x00000005ff0c7819 */ /* 0x001fc8000001160c */
[----:B------:R-:W-:-:S05]  /*2f440*/  LOP3.LUT R12, R12, 0x3, RZ, 0xc0, !PT ;  /* 0x000000030c0c7812 */ /* 0x000fca00078ec0ff */
[----:B------:R-:W-:Y:S02]  /*2f450*/  IMAD.MOV.U32 R13, RZ, RZ, R12 ;  /* 0x000000ffff0d7224 */ /* 0x000fe400078e000c */
[----:B------:R-:W-:-:S07]  /*2f460*/  IMAD.MOV.U32 R12, RZ, RZ, RZ ;  /* 0x000000ffff0c7224 */ /* 0x000fce00078e00ff */
[----:B------:R-:W-:Y:S05]  /*2f470*/  WARPSYNC.COLLECTIVE R15, `(.L_x_5327) ;  /* 0x000000000f087348 */ /* 0x000fea0003c00000 */
[----:B------:R0:W1:Y:S02]  /*2f480*/  SHFL.IDX P6, R14, R13, R12, R11 ;  /* 0x0000000c0d0e7389 */ /* 0x00006400000c000b */
[----:B01----:R-:W-:Y:S01]  /*2f490*/  ENDCOLLECTIVE ;  /* 0x000000000000791b */ /* 0x003fe20003800000 */
.L_x_5327:
[----:B------:R-:W-:Y:S05]  /*2f4a0*/  BSYNC B1 ;  /* 0x0000000000017941 */ /* 0x000fea0003800000 */
.L_x_5326:
[----:B------:R-:W-:Y:S05]  /*2f4b0*/  BRA `(.L_x_5328) ;  /* 0xffffff8400fc7947 */ /* 0x000fea000383ffff */
.L_x_5155:
[----:B------:R-:W-:Y:S01]  /*2f4c0*/  BSSY B1, `(.L_x_5329) ;  /* 0x0000006000017945 */ /* 0x000fe20003800000 */
[----:B------:R-:W-:-:S07]  /*2f4d0*/  IMAD.MOV.U32 R15, RZ, RZ, -0x1 ;  /* 0xffffffffff0f7424 */ /* 0x000fce00078e00ff */
[----:B01----:R-:W-:Y:S05]  /*2f4e0*/  WARPSYNC.COLLECTIVE R15, `(.L_x_5330) ;  /* 0x000000000f0c7348 */ /* 0x003fea0003c00000 */
[----:B------:R-:W-:Y:S02]  /*2f4f0*/  ELECT P6, UR62, PT ;  /* 0x00000000003e782f */ /* 0x000fe400038c0000 */
[----:B------:R-:W-:Y:S01]  /*2f500*/  MOV R14, UR62 ;  /* 0x0000003e000e7c02 */ /* 0x000fe20008000f00 */
[----:B01----:R-:W-:Y:S10]  /*2f510*/  ENDCOLLECTIVE ;  /* 0x000000000000791b */ /* 0x003ff40003800000 */
.L_x_5330:
[----:B------:R-:W-:Y:S05]  /*2f520*/  BSYNC B1 ;  /* 0x0000000000017941 */ /* 0x000fea0003800000 */
.L_x_5329:
[----:B------:R-:W-:Y:S05]  /*2f530*/  BRA `(.L_x_5154) ;  /* 0xffffff8400f47947 */ /* 0x000fea000383ffff */
.L_x_5157:
[----:B-1----:R1:W2:Y:S02]  /*2f540*/  SYNCS.PHASECHK.TRANS64.TRYWAIT P0, [R17+URZ+0x30820], R8 ;  /* 0x03082008110075a7 */ /* 0x0022a4000800017f */
[----:B--2---:R-:W-:Y:S05]  /*2f550*/  @!P0 NANOSLEEP.SYNCS 0x989680 ;  /* 0x009896800000895d */ /* 0x004fea0003900000 */
[----:B------:R-:W2:Y:S02]  /*2f560*/  @!P0 SYNCS.PHASECHK.TRANS64 P0, [R17+URZ+0x30820], R8 ;  /* 0x03082008110085a7 */ /* 0x000ea4000800007f */
[----:B--2---:R-:W-:Y:S05]  /*2f570*/  @!P0 BRA `(.L_x_5157) ;  /* 0xfffffffc00f08947 */ /* 0x004fea000383ffff */
[----:B------:R-:W-:Y:S05]  /*2f580*/  BRA `(.L_x_5331) ;  /* 0xffffff8800047947 */ /* 0x000fea000383ffff */
.L_x_5161:
[----:B0-----:R0:W2:Y:S02]  /*2f590*/  SYNCS.PHASECHK.TRANS64.TRYWAIT P0, [R12+URZ+0x308a0], R11 ;  /* 0x0308a00b0c0075a7 */ /* 0x0010a4000800017f */
[----:B--2---:R-:W-:Y:S05]  /*2f5a0*/  @!P0 NANOSLEEP.SYNCS 0x989680 ;  /* 0x009896800000895d */ /* 0x004fea0003900000 */
[----:B------:R-:W2:Y:S02]  /*2f5b0*/  @!P0 SYNCS.PHASECHK.TRANS64 P0, [R12+URZ+0x308a0], R11 ;  /* 0x0308a00b0c0085a7 */ /* 0x000ea4000800007f */
[----:B--2---:R-:W-:Y:S05]  /*2f5c0*/  @!P0 BRA `(.L_x_5161) ;  /* 0xfffffffc00f08947 */ /* 0x004fea000383ffff */
[----:B------:R-:W-:Y:S05]  /*2f5d0*/  BRA `(.L_x_5332) ;  /* 0xffffff88001c7947 */ /* 0x000fea000383ffff */
.L_x_5168:
[----:B-1----:R1:W2:Y:S02]  /*2f5e0*/  SYNCS.PHASECHK.TRANS64.TRYWAIT P0, [R12+URZ+0x308c0], R11 ;  /* 0x0308c00b0c0075a7 */ /* 0x0022a4000800017f */
[----:B--2---:R-:W-:Y:S05]  /*2f5f0*/  @!P0 NANOSLEEP.SYNCS 0x989680 ;  /* 0x009896800000895d */ /* 0x004fea0003900000 */
[----:B------:R-:W2:Y:S02]  /*2f600*/  @!P0 SYNCS.PHASECHK.TRANS64 P0, [R12+URZ+0x308c0], R11 ;  /* 0x0308c00b0c0085a7 */ /* 0x000ea4000800007f */
[----:B--2---:R-:W-:Y:S05]  /*2f610*/  @!P0 BRA `(.L_x_5168) ;  /* 0xfffffffc00f08947 */ /* 0x004fea000383ffff */
[----:B------:R-:W-:Y:S05]  /*2f620*/  BRA `(.L_x_5333) ;  /* 0xffffff8c00187947 */ /* 0x000fea000383ffff */
.L_x_5177:
[----:B-1----:R1:W2:Y:S02]  /*2f630*/  SYNCS.PHASECHK.TRANS64.TRYWAIT P1, [R7+URZ+0x308a0], R3 ;  /* 0x0308a003070075a7 */ /* 0x0022a4000802017f */
[----:B--2---:R-:W-:Y:S05]  /*2f640*/  @!P1 NANOSLEEP.SYNCS 0x989680 ;  /* 0x009896800000995d */ /* 0x004fea0003900000 */
[----:B------:R-:W2:Y:S02]  /*2f650*/  @!P1 SYNCS.PHASECHK.TRANS64 P1, [R7+URZ+0x308a0], R3 ;  /* 0x0308a003070095a7 */ /* 0x000ea4000802007f */
[----:B--2---:R-:W-:Y:S05]  /*2f660*/  @!P1 BRA `(.L_x_5177) ;  /* 0xfffffffc00f09947 */ /* 0x004fea000383ffff */
[----:B------:R-:W-:Y:S05]  /*2f670*/  BRA `(.L_x_5334) ;  /* 0xffffff90004c7947 */ /* 0x000fea000383ffff */
.L_x_5184:
[----:B0-----:R0:W2:Y:S02]  /*2f680*/  SYNCS.PHASECHK.TRANS64.TRYWAIT P1, [R7+URZ+0x308c0], R3 ;  /* 0x0308c003070075a7 */ /* 0x0010a4000802017f */
[----:B--2---:R-:W-:Y:S05]  /*2f690*/  @!P1 NANOSLEEP.SYNCS 0x989680 ;  /* 0x009896800000995d */ /* 0x004fea0003900000 */
[----:B------:R-:W2:Y:S02]  /*2f6a0*/  @!P1 SYNCS.PHASECHK.TRANS64 P1, [R7+URZ+0x308c0], R3 ;  /* 0x0308c003070095a7 */ /* 0x000ea4000802007f */
[----:B--2---:R-:W-:Y:S05]  /*2f6b0*/  @!P1 BRA `(.L_x_5184) ;  /* 0xfffffffc00f09947 */ /* 0x004fea000383ffff */
[----:B------:R-:W-:Y:S05]  /*2f6c0*/  BRA `(.L_x_5335) ;  /* 0xffffff9400447947 */ /* 0x000fea000383ffff */
.L_x_5209:
[----:B------:R-:W0:Y:S01]  /*2f6d0*/  S2R R8, SR_TID.X ;  /* 0x0000000000087919 */ /* 0x000e220000002100 */
[----:B------:R-:W-:Y:S01]  /*2f6e0*/  BSSY B0, `(.L_x_5336) ;  /* 0x000000a000007945 */ /* 0x000fe20003800000 */
[----:B------:R-:W-:Y:S02]  /*2f6f0*/  IMAD.MOV.U32 R12, RZ, RZ, RZ ;  /* 0x000000ffff0c7224 */ /* 0x000fe400078e00ff */
[----:B------:R-:W-:Y:S02]  /*2f700*/  IMAD.MOV.U32 R11, RZ, RZ, 0x1f ;  /* 0x0000001fff0b7424 */ /* 0x000fe400078e00ff */
[----:B------:R-:W-:Y:S01]  /*2f710*/  IMAD.MOV.U32 R15, RZ, RZ, -0x1 ;  /* 0xffffffffff0f7424 */ /* 0x000fe200078e00ff */
[----:B0-----:R-:W-:-:S04]  /*2f720*/  SHF.R.U32.HI R8, RZ, 0x5, R8 ;  /* 0x00000005ff087819 */ /* 0x001fc80000011608 */
[----:B------:R-:W-:-:S04]  /*2f730*/  LOP3.LUT R8, R8, 0x3, RZ, 0xc0, !PT ;  /* 0x0000000308087812 */ /* 0x000fc800078ec0ff */
[----:B------:R-:W-:-:S07]  /*2f740*/  MOV R13, R8 ;  /* 0x00000008000d7202 */ /* 0x000fce0000000f00 */
[----:B-----5:R-:W-:Y:S05]  /*2f750*/  WARPSYNC.COLLECTIVE R15, `(.L_x_5337) ;  /* 0x000000000f087348 */ /* 0x020fea0003c00000 */
[----:B------:R0:W1:Y:S02]  /*2f760*/  SHFL.IDX P6, R14, R13, R12, R11 ;  /* 0x0000000c0d0e7389 */ /* 0x00006400000c000b */
[----:B01---5:R-:W-:Y:S01]  /*2f770*/  ENDCOLLECTIVE ;  /* 0x000000000000791b */ /* 0x023fe20003800000 */
.L_x_5337:
[----:B------:R-:W-:Y:S05]  /*2f780*/  BSYNC B0 ;  /* 0x0000000000007941 */ /* 0x000fea0003800000 */
.L_x_5336:
[----:B------:R-:W-:Y:S05]  /*2f790*/  BRA `(.L_x_5338) ;  /* 0xffffffa400f87947 */ /* 0x000fea000383ffff */
.L_x_5212:
[----:B0-----:R0:W1:Y:S02]  /*2f7a0*/  SYNCS.PHASECHK.TRANS64.TRYWAIT P0, [R7+URZ+0x30840], R2 ;  /* 0x03084002070075a7 */ /* 0x001064000800017f */
[----:B-1----:R-:W-:Y:S05]  /*2f7b0*/  @!P0 NANOSLEEP.SYNCS 0x989680 ;  /* 0x009896800000895d */ /* 0x002fea0003900000 */
[----:B------:R-:W1:Y:S02]  /*2f7c0*/  @!P0 SYNCS.PHASECHK.TRANS64 P0, [R7+URZ+0x30840], R2 ;  /* 0x03084002070085a7 */ /* 0x000e64000800007f */
[----:B-1----:R-:W-:Y:S05]  /*2f7d0*/  @!P0 BRA `(.L_x_5212) ;  /* 0xfffffffc00f08947 */ /* 0x002fea000383ffff */
[----:B------:R-:W-:Y:S05]  /*2f7e0*/  BRA `(.L_x_5339) ;  /* 0xffffffa800487947 */ /* 0x000fea000383ffff */
.L_x_5213:
        /* <DEDUP_REMOVED lines=8> */
.L_x_5341:
[----:B------:R-:W-:Y:S05]  /*2f870*/  BSYNC B0 ;  /* 0x0000000000007941 */ /* 0x000fea0003800000 */
.L_x_5340:
[----:B------:R-:W-:Y:S01]  /*2f880*/  IMAD.MOV.U32 R13, RZ, RZ, R4 ;  /* 0x000000ffff0d7224 */ /* 0x000fe200078e0004 */
[----:B------:R-:W-:Y:S01]  /*2f890*/  MOV R15, 0xffffffff ;  /* 0xffffffff000f7802 */ /* 0x000fe20000000f00 */
[----:B------:R-:W-:Y:S02]  /*2f8a0*/  IMAD.MOV.U32 R12, RZ, RZ, RZ ;  /* 0x000000ffff0c7224 */ /* 0x000fe400078e00ff */
[----:B------:R-:W-:Y:S02]  /*2f8b0*/  IMAD.MOV.U32 R11, RZ, RZ, 0x181f ;  /* 0x0000181fff0b7424 */ /* 0x000fe400078e00ff */
[----:B------:R-:W-:Y:S02]  /*2f8c0*/  IMAD.MOV.U32 R2, RZ, RZ, R14 ;  /* 0x000000ffff027224 */ /* 0x000fe400078e000e */
[----:B------:R-:W-:-:S07]  /*2f8d0*/  @P0 IMAD R8, R5, 0x2, R17 ;  /* 0x0000000205080824 */ /* 0x000fce00078e0211 */
[----:B------:R-:W-:Y:S05]  /*2f8e0*/  WARPSYNC.COLLECTIVE R15, `(.L_x_5342) ;  /* 0x000000000f087348 */ /* 0x000fea0003c00000 */
[----:B------:R0:W1:Y:S02]  /*2f8f0*/  SHFL.IDX P6, R14, R13, R12, R11 ;  /* 0x0000000c0d0e7389 */ /* 0x00006400000c000b */
[----:B01----:R-:W-:Y:S01]  /*2f900*/  ENDCOLLECTIVE ;  /* 0x000000000000791b */ /* 0x003fe20003800000 */
.L_x_5342:
[----:B------:R-:W-:Y:S02]  /*2f910*/  IMAD.MOV.U32 R13, RZ, RZ, R0 ;  /* 0x000000ffff0d7224 */ /* 0x000fe400078e0000 */
[----:B------:R-:W-:Y:S02]  /*2f920*/  IMAD.MOV.U32 R12, RZ, RZ, 0x1 ;  /* 0x00000001ff0c7424 */ /* 0x000fe400078e00ff */
[----:B------:R-:W-:-:S07]  /*2f930*/  IMAD.MOV.U32 R3, RZ, RZ, R14 ;  /* 0x000000ffff037224 */ /* 0x000fce00078e000e */
[----:B------:R-:W-:Y:S05]  /*2f940*/  WARPSYNC.COLLECTIVE R15, `(.L_x_5343) ;  /* 0x000000000f087348 */ /* 0x000fea0003c00000 */
[----:B------:R0:W1:Y:S02]  /*2f950*/  SHFL.IDX P6, R14, R13, R12, R11 ;  /* 0x0000000c0d0e7389 */ /* 0x00006400000c000b */
[----:B01----:R-:W-:Y:S01]  /*2f960*/  ENDCOLLECTIVE ;  /* 0x000000000000791b */ /* 0x003fe20003800000 */
.L_x_5343:
        /* <DEDUP_REMOVED lines=13> */
[----:B0-----:R-:W-:Y:S01]  /*2fa40*/  MOV R2, R14 ;  /* 0x0000000e00027202 */ /* 0x001fe20000000f00 */
[----:B------:R-:W-:-:S07]  /*2fa50*/  @P1 IMAD R8, R5, 0x2, R17 ;  /* 0x0000000205081824 */ /* 0x000fce00078e0211 */
[----:B------:R-:W-:Y:S05]  /*2fa60*/  WARPSYNC.COLLECTIVE R15, `(.L_x_5344) ;  /* 0x000000000f087348 */ /* 0x000fea0003c00000 */
[----:B------:R0:W1:Y:S02]  /*2fa70*/  SHFL.IDX P6, R14, R13, R12, R11 ;  /* 0x0000000c0d0e7389 */ /* 0x00006400000c000b */
[----:B01----:R-:W-:Y:S01]  /*2fa80*/  ENDCOLLECTIVE ;  /* 0x000000000000791b */ /* 0x003fe20003800000 */
.L_x_5344:
[----:B------:R-:W-:Y:S01]  /*2fa90*/  IMAD.MOV.U32 R13, RZ, RZ, R0 ;  /* 0x000000ffff0d7224 */ /* 0x000fe200078e0000 */
[----:B------:R-:W-:Y:S01]  /*2faa0*/  MOV R12, 0x2 ;  /* 0x00000002000c7802 */ /* 0x000fe20000000f00 */
[----:B------:R-:W-:-:S07]  /*2fab0*/  IMAD.MOV.U32 R3, RZ, RZ, R14 ;  /* 0x000000ffff037224 */ /* 0x000fce00078e000e */
[----:B------:R-:W-:Y:S05]  /*2fac0*/  WARPSYNC.COLLECTIVE R15, `(.L_x_5345) ;  /* 0x000000000f087348 */ /* 0x000fea0003c00000 */
[----:B------:R0:W1:Y:S02]  /*2fad0*/  SHFL.IDX P6, R14, R13, R12, R11 ;  /* 0x0000000c0d0e7389 */ /* 0x00006400000c000b */
[----:B01----:R-:W-:Y:S01]  /*2fae0*/  ENDCOLLECTIVE ;  /* 0x000000000000791b */ /* 0x003fe20003800000 */
.L_x_5345:
        /* <DEDUP_REMOVED lines=17> */
.L_x_5346:
[----:B------:R-:W-:Y:S01]  /*2fc00*/  @P1 IMAD R8, R5, 0x2, R17 ;  /* 0x0000000205081824 */ /* 0x000fe200078e0211 */
[----:B------:R-:W-:Y:S01]  /*2fc10*/  MOV R13, R0 ;  /* 0x00000000000d7202 */ /* 0x000fe20000000f00 */
[----:B------:R-:W-:Y:S02]  /*2fc20*/  IMAD.MOV.U32 R12, RZ, RZ, 0x3 ;  /* 0x00000003ff0c7424 */ /* 0x000fe400078e00ff */
[----:B------:R-:W-:-:S07]  /*2fc30*/  IMAD.MOV.U32 R3, RZ, RZ, R14 ;  /* 0x000000ffff037224 */ /* 0x000fce00078e000e */
[----:B------:R-:W-:Y:S05]  /*2fc40*/  WARPSYNC.COLLECTIVE R15, `(.L_x_5347) ;  /* 0x000000000f087348 */ /* 0x000fea0003c00000 */
[----:B------:R0:W1:Y:S02]  /*2fc50*/  SHFL.IDX P6, R14, R13, R12, R11 ;  /* 0x0000000c0d0e7389 */ /* 0x00006400000c000b */
[----:B01----:R-:W-:Y:S01]  /*2fc60*/  ENDCOLLECTIVE ;  /* 0x000000000000791b */ /* 0x003fe20003800000 */
.L_x_5347:
        /* <DEDUP_REMOVED lines=17> */
.L_x_5348:
[----:B------:R-:W-:Y:S01]  /*2fd80*/  @P1 LEA R8, R5, R17, 0x1 ;  /* 0x0000001105081211 */ /* 0x000fe200078e08ff */
[----:B------:R-:W-:Y:S02]  /*2fd90*/  IMAD.MOV.U32 R13, RZ, RZ, R0 ;  /* 0x000000ffff0d7224 */ /* 0x000fe400078e0000 */
[----:B------:R-:W-:Y:S02]  /*2fda0*/  IMAD.MOV.U32 R12, RZ, RZ, 0x4 ;  /* 0x00000004ff0c7424 */ /* 0x000fe400078e00ff */
[----:B------:R-:W-:-:S07]  /*2fdb0*/  IMAD.MOV.U32 R3, RZ, RZ, R14 ;  /* 0x000000ffff037224 */ /* 0x000fce00078e000e */
[----:B------:R-:W-:Y:S05]  /*2fdc0*/  WARPSYNC.COLLECTIVE R15, `(.L_x_5349) ;  /* 0x000000000f087348 */ /* 0x000fea0003c00000 */
[----:B------:R0:W1:Y:S02]  /*2fdd0*/  SHFL.IDX P6, R14, R13, R12, R11 ;  /* 0x0000000c0d0e7389 */ /* 0x00006400000c000b */
[----:B01----:R-:W-:Y:S01]  /*2fde0*/  ENDCOLLECTIVE ;  /* 0x000000000000791b */ /* 0x003fe20003800000 */
.L_x_5349:
        /* <DEDUP_REMOVED lines=17> */
.L_x_5350:
[----:B------:R-:W-:Y:S02]  /*2ff00*/  @P1 IMAD R8, R5, 0x2, R17 ;  /* 0x0000000205081824 */ /* 0x000fe400078e0211 */
[----:B------:R-:W-:Y:S02]  /*2ff10*/  IMAD.MOV.U32 R13, RZ, RZ, R0 ;  /* 0x000000ffff0d7224 */ /* 0x000fe400078e0000 */
[----:B------:R-:W-:Y:S02]  /*2ff20*/  IMAD.MOV.U32 R12, RZ, RZ, 0x5 ;  /* 0x00000005ff0c7424 */ /* 0x000fe400078e00ff */
[----:B------:R-:W-:-:S07]  /*2ff30*/  IMAD.MOV.U32 R3, RZ, RZ, R14 ;  /* 0x000000ffff037224 */ /* 0x000fce00078e000e */
[----:B------:R-:W-:Y:S05]  /*2ff40*/  WARPSYNC.COLLECTIVE R15, `(.L_x_5351) ;  /* 0x000000000f087348 */ /* 0x000fea0003c00000 */
[----:B------:R0:W1:Y:S02]  /*2ff50*/  SHFL.IDX P6, R14, R13, R12, R11 ;  /* 0x0000000c0d0e7389 */ /* 0x00006400000c000b */
[----:B01----:R-:W-:Y:S01]  /*2ff60*/  ENDCOLLECTIVE ;  /* 0x000000000000791b */ /* 0x003fe20003800000 */
.L_x_5351:
[----:B------:R-:W-:-:S04]  /*2ff70*/  @P1 LEA R3, P0, R33, R3, 0x1 ;  /* 0x0000000321031211 */ /* 0x000fc800078008ff */
[----:B------:R-:W-:-:S04]  /*2ff80*/  @P1 IADD3.X R2, RZ, R2, RZ, P0, !PT ;  /* 0x00000002ff021210 */ /* 0x000fc800007fe4ff */
[----:B------:R-:W-:Y:S01]  /*2ff90*/  @P1 LOP3.LUT R3, R3, R2, RZ, 0x3c, !PT ;  /* 0x0000000203031212 */ /* 0x000fe200078e3cff */
[----:B------:R-:W-:-:S03]  /*2ffa0*/  IMAD.MOV.U32 R13, RZ, RZ, R4 ;  /* 0x000000ffff0d7224 */ /* 0x000fc600078e0004 */
        /* <DEDUP_REMOVED lines=10> */
.L_x_5352:
[----:B------:R-:W-:Y:S01]  /*30050*/  @!PT LDS RZ, [RZ] ;  /* 0x00000000fffff984 */ /* 0x000fe20000000800 */
[----:B------:R-:W-:Y:S01]  /*30060*/  @!PT LDS RZ, [RZ] ;  /* 0x00000000fffff984 */ /* 0x000fe20000000800 */
[----:B------:R-:W-:Y:S01]  /*30070*/  @!PT LDS RZ, [RZ] ;  /* 0x00000000fffff984 */ /* 0x000fe20000000800 */
[----:B------:R-:W-:Y:S04]  /*30080*/  @P1 LDGSTS.E.BYPASS.LTC128B.128 [R8+0x23400], desc[UR60][R2.64+0x80], !P3 ;  /* 0x2340008002081fae */ /* 0x000fe8000d901d7c */
[----:B------:R0:W-:Y:S02]  /*30090*/  @P1 LDGSTS.E.BYPASS.LTC128B.128 [R8+0x26400], desc[UR60][R2.64+0x100], !P2 ;  /* 0x2640010002081fae */ /* 0x0001e4000d101d7c */
[----:B0-----:R-:W-:Y:S01]  /*300a0*/  MOV R2, R14 ;  /* 0x0000000e00027202 */ /* 0x001fe20000000f00 */
[----:B------:R-:W-:Y:S06]  /*300b0*/  BRA `(.L_x_5353) ;  /* 0xffffffa400847947 */ /* 0x000fec000383ffff */
.L_x_5218:
[----:B------:R-:W-:Y:S02]  /*300c0*/  IMAD.MOV.U32 R13, RZ, RZ, R4 ;  /* 0x000000ffff0d7224 */ /* 0x000fe400078e0004 */
[----:B------:R-:W-:Y:S02]  /*300d0*/  IMAD.MOV.U32 R12, RZ, RZ, RZ ;  /* 0x000000ffff0c7224 */ /* 0x000fe400078e00ff */
[----:B------:R-:W-:Y:S02]  /*300e0*/  IMAD.MOV.U32 R11, RZ, RZ, 0x181f ;  /* 0x0000181fff0b7424 */ /* 0x000fe400078e00ff */
[----:B------:R-:W-:Y:S02]  /*300f0*/  IMAD.MOV.U32 R15, RZ, RZ, -0x1 ;  /* 0xffffffffff0f7424 */ /* 0x000fe400078e00ff */
[----:B------:R-:W-:Y:S02]  /*30100*/  IMAD R31, R31, R6, RZ ;  /* 0x000000061f1f7224 */ /* 0x000fe400078e02ff */
[----:B------:R-:W-:-:S07]  /*30110*/  IMAD.IADD R25, R9, 0x1, R25 ;  /* 0x0000000109197824 */ /* 0x000fce00078e0219 */
[----:B-----5:R-:W-:Y:S05]  /*30120*/  WARPSYNC.COLLECTIVE R15, `(.L_x_5354) ;  /* 0x000000000f087348 */ /* 0x020fea0003c00000 */
[----:B------:R0:W1:Y:S02]  /*30130*/  SHFL.IDX P6, R14, R13, R12, R11 ;  /* 0x0000000c0d0e7389 */ /* 0x00006400000c000b */
[----:B01---5:R-:W-:Y:S01]  /*30140*/  ENDCOLLECTIVE ;  /* 0x000000000000791b */ /* 0x023fe20003800000 */
.L_x_5354:
[C---:B------:R-:W-:Y:S01]  /*30150*/  VIADD R6, R25.reuse, 0x10 ;  /* 0x0000001019067836 */ /* 0x040fe20000000000 */
[----:B------:R-:W-:Y:S02]  /*30160*/  ISETP.GE.AND P1, PT, R25, R31, PT ;  /* 0x0000001f1900720c */ /* 0x000fe40003f26270 */
[----:B------:R-:W-:Y:S01]  /*30170*/  MOV R13, R0 ;  /* 0x00000000000d7202 */ /* 0x000fe20000000f00 */
[----:B------:R-:W-:-:S10]  /*30180*/  IMAD.MOV.U32 R2, RZ, RZ, R14 ;  /* 0x000000ffff027224 */ /* 0x000fd400078e000e */
[----:B------:R-:W-:Y:S05]  /*30190*/  WARPSYNC.COLLECTIVE R15, `(.L_x_5355) ;  /* 0x000000000f087348 */ /* 0x000fea0003c00000 */
[----:B------:R0:W1:Y:S02]  /*301a0*/  SHFL.IDX P6, R14, R13, R12, R11 ;  /* 0x0000000c0d0e7389 */ /* 0x00006400000c000b */
[----:B01----:R-:W-:Y:S01]  /*301b0*/  ENDCOLLECTIVE ;  /* 0x000000000000791b */ /* 0x003fe20003800000 */
.L_x_5355:
        /* <DEDUP_REMOVED lines=8> */
.L_x_5356:
[----:B------:R-:W-:Y:S01]  /*30240*/  @!PT LDS RZ, [RZ] ;  /* 0x00000000fffff984 */ /* 0x000fe20000000800 */
[----:B------:R-:W-:Y:S01]  /*30250*/  @!PT LDS RZ, [RZ] ;  /* 0x00000000fffff984 */ /* 0x000fe20000000800 */
[----:B------:R-:W-:Y:S01]  /*30260*/  @!PT LDS RZ, [RZ] ;  /* 0x00000000fffff984 */ /* 0x000fe20000000800 */
[----:B------:R-:W-:Y:S04]  /*30270*/  @!P1 LDGSTS.E.BYPASS.LTC128B.128 [R8+0x12400], desc[UR60][R2.64], !P3 ;  /* 0x1240000002089fae */ /* 0x000fe8000d901d7c */
[----:B------:R-:W-:Y:S04]  /*30280*/  @!P1 LDGSTS.E.BYPASS.LTC128B.128 [R8+0x16400], desc[UR60][R2.64+0x80], !P2 ;  /* 0x1640008002089fae */ /* 0x000fe8000d101d7c */
[----:B------:R0:W-:Y:S01]  /*30290*/  @!P1 LDGSTS.E.BYPASS.LTC128B.128 [R8+0x1a400], desc[UR60][R2.64+0x100], !P0 ;  /* 0x1a40010002089fae */ /* 0x0001e2000c101d7c */
[----:B------:R-:W-:Y:S01]  /*302a0*/  ISETP.GE.AND P1, PT, R6, R31, PT ;  /* 0x0000001f0600720c */ /* 0x000fe20003f26270 */
[----:B------:R-:W-:Y:S01]  /*302b0*/  IMAD.MOV.U32 R13, RZ, RZ, R0 ;  /* 0x000000ffff0d7224 */ /* 0x000fe200078e0000 */
[----:B------:R-:W-:Y:S01]  /*302c0*/  IADD3 R6, R25, 0x20, RZ ;  /* 0x0000002019067810 */ /* 0x000fe20007ffe0ff */
[----:B0-----:R-:W-:-:S10]  /*302d0*/  IMAD.MOV.U32 R2, RZ, RZ, R14 ;  /* 0x000000ffff027224 */ /* 0x001fd400078e000e */
[----:B------:R-:W-:Y:S05]  /*302e0*/  WARPSYNC.COLLECTIVE R15, `(.L_x_5357) ;  /* 0x000000000f087348 */ /* 0x000fea0003c00000 */
[----:B------:R0:W1:Y:S02]  /*302f0*/  SHFL.IDX P6, R14, R13, R12, R11 ;  /* 0x0000000c0d0e7389 */ /* 0x00006400000c000b */
[----:B01----:R-:W-:Y:S01]  /*30300*/  ENDCOLLECTIVE ;  /* 0x000000000000791b */ /* 0x003fe20003800000 */
.L_x_5357:
        /* <DEDUP_REMOVED lines=8> */
.L_x_5358:
        /* <DEDUP_REMOVED lines=14> */
.L_x_5359:
        /* <DEDUP_REMOVED lines=8> */
.L_x_5360:
[----:B------:R-:W-:-:S05]  /*304f0*/  @!P1 IMAD.MOV.U32 R3, RZ, RZ, R5 ;  /* 0x000000ffff039224 */ /* 0x000fca00078e0005 */
        /* <DEDUP_REMOVED lines=8> */
[----:B------:R-:W-:Y:S02]  /*30580*/  VIADD R6, R25, 0x40 ;  /* 0x0000004019067836 */ /* 0x000fe40000000000 */
[----:B0-----:R-:W-:-:S10]  /*30590*/  IMAD.MOV.U32 R2, RZ, RZ, R14 ;  /* 0x000000ffff027224 */ /* 0x001fd400078e000e */
[----:B------:R-:W-:Y:S05]  /*305a0*/  WARPSYNC.COLLECTIVE R15, `(.L_x_5361) ;  /* 0x000000000f087348 */ /* 0x000fea0003c00000 */
[----:B------:R0:W1:Y:S02]  /*305b0*/  SHFL.IDX P6, R14, R13, R12, R11 ;  /* 0x0000000c0d0e7389 */ /* 0x00006400000c000b */
[----:B01----:R-:W-:Y:S01]  /*305c0*/  ENDCOLLECTIVE ;  /* 0x000000000000791b */ /* 0x003fe20003800000 */
.L_x_5361:
        /* <DEDUP_REMOVED lines=8> */
.L_x_5362:
        /* <DEDUP_REMOVED lines=9> */
[----:B------:R-:W-:Y:S01]  /*306e0*/  IADD3 R6, R25, 0x50, RZ ;  /* 0x0000005019067810 */ /* 0x000fe20007ffe0ff */
[----:B0-----:R-:W-:-:S10]  /*306f0*/  IMAD.MOV.U32 R2, RZ, RZ, R14 ;  /* 0x000000ffff027224 */ /* 0x001fd400078e000e */
[----:B------:R-:W-:Y:S05]  /*30700*/  WARPSYNC.COLLECTIVE R15, `(.L_x_5363) ;  /* 0x000000000f087348 */ /* 0x000fea0003c00000 */
[----:B------:R0:W1:Y:S02]  /*30710*/  SHFL.IDX P6, R14, R13, R12, R11 ;  /* 0x0000000c0d0e7389 */ /* 0x00006400000c000b */
[----:B01----:R-:W-:Y:S01]  /*30720*/  ENDCOLLECTIVE ;  /* 0x000000000000791b */ /* 0x003fe20003800000 */
.L_x_5363:
        /* <DEDUP_REMOVED lines=8> */
.L_x_5364:
        /* <DEDUP_REMOVED lines=14> */
.L_x_5365:
        /* <DEDUP_REMOVED lines=8> */
.L_x_5366:
        /* <DEDUP_REMOVED lines=13> */
.L_x_5367:
        /* <DEDUP_REMOVED lines=8> */
.L_x_5368:
        /* <DEDUP_REMOVED lines=12> */
.L_x_5369:
[----:B------:R-:W-:Y:S05]  /*30b20*/  BRA `(.L_x_5370) ;  /* 0xffffffa400ec7947 */ /* 0x000fea000383ffff */
.L_x_5223:
[----:B0-----:R0:W1:Y:S02]  /*30b30*/  SYNCS.PHASECHK.TRANS64.TRYWAIT P0, [R17+URZ+0x30820], R0 ;  /* 0x03082000110075a7 */ /* 0x001064000800017f */
[----:B-1----:R-:W-:Y:S05]  /*30b40*/  @!P0 NANOSLEEP.SYNCS 0x989680 ;  /* 0x009896800000895d */ /* 0x002fea0003900000 */
[----:B------:R-:W1:Y:S02]  /*30b50*/  @!P0 SYNCS.PHASECHK.TRANS64 P0, [R17+URZ+0x30820], R0 ;  /* 0x03082000110085a7 */ /* 0x000e64000800007f */
[----:B-1----:R-:W-:Y:S05]  /*30b60*/  @!P0 BRA `(.L_x_5223) ;  /* 0xfffffffc00f08947 */ /* 0x002fea000383ffff */
[----:B------:R-:W-:Y:S05]  /*30b70*/  BRA `(.L_x_5371) ;  /* 0xffffffa800647947 */ /* 0x000fea000383ffff */
.L_x_5228:
[----:B0-----:R0:W1:Y:S02]  /*30b80*/  SYNCS.PHASECHK.TRANS64.TRYWAIT P0, [R7+URZ+0x30840], R2 ;  /* 0x03084002070075a7 */ /* 0x001064000800017f */
[----:B-1----:R-:W-:Y:S05]  /*30b90*/  @!P0 NANOSLEEP.SYNCS 0x989680 ;  /* 0x009896800000895d */ /* 0x002fea0003900000 */
[----:B------:R-:W1:Y:S02]  /*30ba0*/  @!P0 SYNCS.PHASECHK.TRANS64 P0, [R7+URZ+0x30840], R2 ;  /* 0x03084002070085a7 */ /* 0x000e64000800007f */
[----:B-1----:R-:W-:Y:S05]  /*30bb0*/  @!P0 BRA `(.L_x_5228) ;  /* 0xfffffffc00f08947 */ /* 0x002fea000383ffff */
[----:B------:R-:W-:Y:S05]  /*30bc0*/  BRA `(.L_x_5372) ;  /* 0xffffffac003c7947 */ /* 0x000fea000383ffff */
.L_x_5229:
        /* <DEDUP_REMOVED lines=8> */
.L_x_5374:
[----:B------:R-:W-:Y:S05]  /*30c50*/  BSYNC B1 ;  /* 0x0000000000017941 */ /* 0x000fea0003800000 */
.L_x_5373:
[----:B------:R-:W-:Y:S01]  /*30c60*/  IMAD.MOV.U32 R13, RZ, RZ, R8 ;  /* 0x000000ffff0d7224 */ /* 0x000fe200078e0008 */
[----:B------:R-:W-:Y:S01]  /*30c70*/  MOV R3, R14 ;  /* 0x0000000e00037202 */ /* 0x000fe20000000f00 */
[----:B------:R-:W-:Y:S01]  /*30c80*/  IMAD.MOV.U32 R12, RZ, RZ, RZ ;  /* 0x000000ffff0c7224 */ /* 0x000fe200078e00ff */
[----:B------:R-:W-:Y:S01]  /*30c90*/  LOP3.LUT R16, R16, 0xffdfffff, RZ, 0xc0, !PT ;  /* 0xffdfffff10107812 */ /* 0x000fe200078ec0ff */
[----:B------:R-:W-:Y:S01]  /*30ca0*/  IMAD.MOV.U32 R11, RZ, RZ, 0x181f ;  /* 0x0000181fff0b7424 */ /* 0x000fe200078e00ff */
[----:B------:R-:W-:Y:S01]  /*30cb0*/  SHF.L.U32 R4, R33, 0x1, RZ ;  /* 0x0000000121047819 */ /* 0x000fe200000006ff */
[----:B------:R-:W-:Y:S01]  /*30cc0*/  IMAD.MOV.U32 R15, RZ, RZ, -0x1 ;  /* 0xffffffffff0f7424 */ /* 0x000fe200078e00ff */
[----:B------:R-:W-:Y:S01]  /*30cd0*/  @P1 LOP3.LUT R16, R16, 0x200000, RZ, 0xfc, !PT ;  /* 0x0020000010101812 */ /* 0x000fe200078efcff */
[----:B------:R-:W-:-:S07]  /*30ce0*/  IMAD R5, R5, 0x2, R17 ;  /* 0x0000000205057824 */ /* 0x000fce00078e0211 */
[----:B------:R-:W-:Y:S05]  /*30cf0*/  WARPSYNC.COLLECTIVE R15, `(.L_x_5375) ;  /* 0x000000000f087348 */ /* 0x000fea0003c00000 */
[----:B------:R0:W1:Y:S02]  /*30d00*/  SHFL.IDX P6, R14, R13, R12, R11 ;  /* 0x0000000c0d0e7389 */ /* 0x00006400000c000b */
[----:B01----:R-:W-:Y:S01]  /*30d10*/  ENDCOLLECTIVE ;  /* 0x000000000000791b */ /* 0x003fe20003800000 */
.L_x_5375:
[----:B------:R-:W-:Y:S01]  /*30d20*/  LOP3.LUT P1, RZ, R16, 0x4, RZ, 0xc0, !PT ;  /* 0x0000000410ff7812 */ /* 0x000fe2000782c0ff */
[----:B------:R-:W-:Y:S02]  /*30d30*/  IMAD.MOV.U32 R13, RZ, RZ, R6 ;  /* 0x000000ffff0d7224 */ /* 0x000fe400078e0006 */
[----:B------:R-:W-:Y:S02]  /*30d40*/  IMAD.MOV.U32 R12, RZ, RZ, 0x1 ;  /* 0x00000001ff0c7424 */ /* 0x000fe400078e00ff */
[----:B------:R-:W-:-:S08]  /*30d50*/  IMAD.MOV.U32 R2, RZ, RZ, R14 ;  /* 0x000000ffff027224 */ /* 0x000fd000078e000e */
[----:B------:R-:W-:Y:S05]  /*30d60*/  WARPSYNC.COLLECTIVE R15, `(.L_x_5376) ;  /* 0x000000000f087348 */ /* 0x000fea0003c00000 */
[----:B------:R0:W1:Y:S02]  /*30d70*/  SHFL.IDX P6, R14, R13, R12, R11 ;  /* 0x0000000c0d0e7389 */ /* 0x00006400000c000b */
[----:B01----:R-:W-:Y:S01]  /*30d80*/  ENDCOLLECTIVE ;  /* 0x000000000000791b */ /* 0x003fe20003800000 */
.L_x_5376:
        /* <DEDUP_REMOVED lines=13> */
.L_x_5377:
[----:B------:R-:W-:Y:S02]  /*30e60*/  IMAD.MOV.U32 R13, RZ, RZ, R6 ;  /* 0x000000ffff0d7224 */ /* 0x000fe400078e0006 */
[----:B------:R-:W-:Y:S02]  /*30e70*/  IMAD.MOV.U32 R12, RZ, RZ, 0x2 ;  /* 0x00000002ff0c7424 */ /* 0x000fe400078e00ff */
[----:B------:R-:W-:-:S07]  /*30e80*/  IMAD.MOV.U32 R2, RZ, RZ, R14 ;  /* 0x000000ffff027224 */ /* 0x000fce00078e000e */
[----:B------:R-:W-:Y:S05]  /*30e90*/  WARPSYNC.COLLECTIVE R15, `(.L_x_5378) ;  /* 0x000000000f087348 */ /* 0x000fea0003c00000 */
[----:B------:R0:W1:Y:S02]  /*30ea0*/  SHFL.IDX P6, R14, R13, R12, R11 ;  /* 0x0000000c0d0e7389 */ /* 0x00006400000c000b */
[----:B01----:R-:W-:Y:S01]  /*30eb0*/  ENDCOLLECTIVE ;  /* 0x000000000000791b */ /* 0x003fe20003800000 */
.L_x_5378:
        /* <DEDUP_REMOVED lines=13> */
.L_x_5379:
[----:B------:R-:W-:Y:S02]  /*30f90*/  IMAD.MOV.U32 R13, RZ, RZ, R6 ;  /* 0x000000ffff0d7224 */ /* 0x000fe400078e0006 */
[----:B------:R-:W-:Y:S02]  /*30fa0*/  IMAD.MOV.U32 R12, RZ, RZ, 0x3 ;  /* 0x00000003ff0c7424 */ /* 0x000fe400078e00ff */
[----:B------:R-:W-:-:S07]  /*30fb0*/  IMAD.MOV.U32 R2, RZ, RZ, R14 ;  /* 0x000000ffff027224 */ /* 0x000fce00078e000e */
[----:B------:R-:W-:Y:S05]  /*30fc0*/  WARPSYNC.COLLECTIVE R15, `(.L_x_5380) ;  /* 0x000000000f087348 */ /* 0x000fea0003c00000 */
[----:B------:R0:W1:Y:S02]  /*30fd0*/  SHFL.IDX P6, R14, R13, R12, R11 ;  /* 0x0000000c0d0e7389 */ /* 0x00006400000c000b */
[----:B01----:R-:W-:Y:S01]  /*30fe0*/  ENDCOLLECTIVE ;  /* 0x000000000000791b */ /* 0x003fe20003800000 */
.L_x_5380:
        /* <DEDUP_REMOVED lines=13> */
.L_x_5381:
[----:B------:R-:W-:Y:S02]  /*310c0*/  IMAD.MOV.U32 R13, RZ, RZ, R6 ;  /* 0x000000ffff0d7224 */ /* 0x000fe400078e0006 */
[----:B------:R-:W-:Y:S02]  /*310d0*/  IMAD.MOV.U32 R12, RZ, RZ, 0x4 ;  /* 0x00000004ff0c7424 */ /* 0x000fe400078e00ff */
[----:B------:R-:W-:-:S07]  /*310e0*/  IMAD.MOV.U32 R2, RZ, RZ, R14 ;  /* 0x000000ffff027224 */ /* 0x000fce00078e000e */
[----:B------:R-:W-:Y:S05]  /*310f0*/  WARPSYNC.COLLECTIVE R15, `(.L_x_5382) ;  /* 0x000000000f087348 */ /* 0x000fea0003c00000 */
[----:B------:R0:W1:Y:S02]  /*31100*/  SHFL.IDX P6, R14, R13, R12, R11 ;  /* 0x0000000c0d0e7389 */ /* 0x00006400000c000b */
[----:B01----:R-:W-:Y:S01]  /*31110*/  ENDCOLLECTIVE ;  /* 0x000000000000791b */ /* 0x003fe20003800000 */
.L_x_5382:
        /* <DEDUP_REMOVED lines=13> */
.L_x_5383:
[----:B------:R-:W-:Y:S02]  /*311f0*/  IMAD.MOV.U32 R13, RZ, RZ, R6 ;  /* 0x000000ffff0d7224 */ /* 0x000fe400078e0006 */
[----:B------:R-:W-:Y:S02]  /*31200*/  IMAD.MOV.U32 R12, RZ, RZ, 0x5 ;  /* 0x00000005ff0c7424 */ /* 0x000fe400078e00ff */
[----:B------:R-:W-:-:S07]  /*31210*/  IMAD.MOV.U32 R2, RZ, RZ, R14 ;  /* 0x000000ffff027224 */ /* 0x000fce00078e000e */
[----:B------:R-:W-:Y:S05]  /*31220*/  WARPSYNC.COLLECTIVE R15, `(.L_x_5384) ;  /* 0x000000000f087348 */ /* 0x000fea0003c00000 */
[----:B------:R0:W1:Y:S02]  /*31230*/  SHFL.IDX P6, R14, R13, R12, R11 ;  /* 0x0000000c0d0e7389 */ /* 0x00006400000c000b */
[----:B01----:R-:W-:Y:S01]  /*31240*/  ENDCOLLECTIVE ;  /* 0x000000000000791b */ /* 0x003fe20003800000 */
.L_x_5384:
[----:B------:R-:W-:-:S05]  /*31250*/  IADD3 R2, P0, R2, R4, RZ ;  /* 0x0000000402027210 */ /* 0x000fca0007f1e0ff */
[----:B------:R-:W-:-:S05]  /*31260*/  IMAD.X R3, RZ, RZ, R35, P0 ;  /* 0x000000ffff037224 */ /* 0x000fca00000e0623 */
[----:B------:R-:W-:Y:S01]  /*31270*/  @!PT LDS RZ, [RZ] ;  /* 0x00000000fffff984 */ /* 0x000fe20000000800 */
[----:B------:R-:W-:Y:S01]  /*31280*/  @!PT LDS RZ, [RZ] ;  /* 0x00000000fffff984 */ /* 0x000fe20000000800 */
[----:B------:R-:W-:Y:S01]  /*31290*/  @!PT LDS RZ, [RZ] ;  /* 0x00000000fffff984 */ /* 0x000fe20000000800 */
[----:B------:R0:W-:Y:S01]  /*312a0*/  LDGSTS.E.BYPASS.LTC128B.128 [R5+0x20400], desc[UR60][R2.64], !P1 ;  /* 0x2040000002057fae */ /* 0x0001e2000c901d7c */
[----:B------:R-:W-:Y:S02]  /*312b0*/  MOV R13, R8 ;  /* 0x00000008000d7202 */ /* 0x000fe40000000f00 */
[----:B------:R-:W-:Y:S01]  /*312c0*/  LOP3.LUT P1, RZ, R16, 0x200000, RZ, 0xc0, !PT ;  /* 0x0020000010ff7812 */ /* 0x000fe2000782c0ff */
[----:B------:R0:W-:Y:S04]  /*312d0*/  LDGSTS.E.BYPASS.LTC128B.128 [R5+0x23400], desc[UR60][R2.64+0x80], !P5 ;  /* 0x2340008002057fae */ /* 0x0001e8000e901d7c */
[----:B------:R0:W-:Y:S01]  /*312e0*/  LDGSTS.E.BYPASS.LTC128B.128 [R5+0x26400], desc[UR60][R2.64+0x100], !P4 ;  /* 0x2640010002057fae */ /* 0x0001e2000e101d7c */
[----:B------:R-:W-:-:S07]  /*312f0*/  IMAD.MOV.U32 R35, RZ, RZ, R14 ;  /* 0x000000ffff237224 */ /* 0x000fce00078e000e */
[----:B0-----:R-:W-:Y:S05]  /*31300*/  WARPSYNC.COLLECTIVE R15, `(.L_x_5385) ;  /* 0x000000000f087348 */ /* 0x001fea0003c00000 */
[----:B------:R1:W2:Y:S02]  /*31310*/  SHFL.IDX P6, R14, R13, R12, R11 ;  /* 0x0000000c0d0e7389 */ /* 0x0002a400000c000b */
[----:B012---:R-:W-:Y:S01]  /*31320*/  ENDCOLLECTIVE ;  /* 0x000000000000791b */ /* 0x007fe20003800000 */
.L_x_5385:
[----:B------:R-:W-:Y:S01]  /*31330*/  IMAD.MOV.U32 R2, RZ, RZ, R14 ;  /* 0x000000ffff027224 */ /* 0x000fe200078e000e */
[----:B------:R-:W-:Y:S06]  /*31340*/  BRA `(.L_x_5386) ;  /* 0xffffffa8005c7947 */ /* 0x000fec000383ffff */
.L_x_5234:
[----:B0-----:R0:W1:Y:S02]  /*31350*/  SYNCS.PHASECHK.TRANS64.TRYWAIT P0, [R6+URZ+0x30860], R2 ;  /* 0x03086002060075a7 */ /* 0x001064000800017f */
[----:B-1----:R-:W-:Y:S05]  /*31360*/  @!P0 NANOSLEEP.SYNCS 0x989680 ;  /* 0x009896800000895d */ /* 0x002fea0003900000 */
[----:B------:R-:W1:Y:S02]  /*31370*/  @!P0 SYNCS.PHASECHK.TRANS64 P0, [R6+URZ+0x30860], R2 ;  /* 0x03086002060085a7 */ /* 0x000e64000800007f */
[----:B-1----:R-:W-:Y:S05]  /*31380*/  @!P0 BRA `(.L_x_5234) ;  /* 0xfffffffc00f08947 */ /* 0x002fea000383ffff */
[----:B------:R-:W-:Y:S05]  /*31390*/  BRA `(.L_x_5387) ;  /* 0xffffffa800bc7947 */ /* 0x000fea000383ffff */
.L_x_5235:
        /* <DEDUP_REMOVED lines=8> */
.L_x_5389:
[----:B------:R-:W-:Y:S05]  /*31420*/  BSYNC B1 ;  /* 0x0000000000017941 */ /* 0x000fea0003800000 */
.L_x_5388:
[----:B------:R-:W-:Y:S01]  /*31430*/  IMAD.MOV.U32 R13, RZ, RZ, R18 ;  /* 0x000000ffff0d7224 */ /* 0x000fe200078e0012 */
[----:B------:R-:W-:Y:S01]  /*31440*/  MOV R3, R14 ;  /* 0x0000000e00037202 */ /* 0x000fe20000000f00 */
[----:B------:R-:W-:Y:S02]  /*31450*/  IMAD.MOV.U32 R12, RZ, RZ, RZ ;  /* 0x000000ffff0c7224 */ /* 0x000fe400078e00ff */
[----:B------:R-:W-:Y:S02]  /*31460*/  IMAD.MOV.U32 R11, RZ, RZ, 0x181f ;  /* 0x0000181fff0b7424 */ /* 0x000fe400078e00ff */
[----:B------:R-:W-:Y:S02]  /*31470*/  IMAD.MOV.U32 R15, RZ, RZ, -0x1 ;  /* 0xffffffffff0f7424 */ /* 0x000fe400078e00ff */
[----:B------:R-:W-:-:S07]  /*31480*/  IMAD R5, R5, 0x2, R17 ;  /* 0x0000000205057824 */ /* 0x000fce00078e0211 */
[----:B------:R-:W-:Y:S05]  /*31490*/  WARPSYNC.COLLECTIVE R15, `(.L_x_5390) ;  /* 0x000000000f087348 */ /* 0x000fea0003c00000 */
[----:B------:R0:W1:Y:S02]  /*314a0*/  SHFL.IDX P6, R14, R13, R12, R11 ;  /* 0x0000000c0d0e7389 */ /* 0x00006400000c000b */
[----:B01----:R-:W-:Y:S01]  /*314b0*/  ENDCOLLECTIVE ;  /* 0x000000000000791b */ /* 0x003fe20003800000 */
.L_x_5390:
[----:B------:R-:W-:Y:S02]  /*314c0*/  IMAD.MOV.U32 R13, RZ, RZ, R19 ;  /* 0x000000ffff0d7224 */ /* 0x000fe400078e0013 */
[----:B------:R-:W-:Y:S02]  /*314d0*/  IMAD.MOV.U32 R12, RZ, RZ, 0x1 ;  /* 0x00000001ff0c7424 */ /* 0x000fe400078e00ff */
[----:B------:R-:W-:-:S07]  /*314e0*/  IMAD.MOV.U32 R2, RZ, RZ, R14 ;  /* 0x000000ffff027224 */ /* 0x000fce00078e000e */
[----:B------:R-:W-:Y:S05]  /*314f0*/  WARPSYNC.COLLECTIVE R15, `(.L_x_5391) ;  /* 0x000000000f087348 */ /* 0x000fea0003c00000 */
[----:B------:R0:W1:Y:S02]  /*31500*/  SHFL.IDX P6, R14, R13, R12, R11 ;  /* 0x0000000c0d0e7389 */ /* 0x00006400000c000b */
[----:B01----:R-:W-:Y:S01]  /*31510*/  ENDCOLLECTIVE ;  /* 0x000000000000791b */ /* 0x003fe20003800000 */
.L_x_5391:
        /* <DEDUP_REMOVED lines=16> */
.L_x_5392:
[----:B------:R-:W-:Y:S02]  /*31620*/  IMAD.MOV.U32 R13, RZ, RZ, R19 ;  /* 0x000000ffff0d7224 */ /* 0x000fe400078e0013 */
[----:B------:R-:W-:Y:S01]  /*31630*/  IMAD.MOV.U32 R12, RZ, RZ, 0x2 ;  /* 0x00000002ff0c7424 */ /* 0x000fe200078e00ff */
[----:B------:R-:W-:-:S07]  /*31640*/  MOV R2, R14 ;  /* 0x0000000e00027202 */ /* 0x000fce0000000f00 */
[----:B------:R-:W-:Y:S05]  /*31650*/  WARPSYNC.COLLECTIVE R15, `(.L_x_5393) ;  /* 0x000000000f087348 */ /* 0x000fea0003c00000 */
[----:B------:R0:W1:Y:S02]  /*31660*/  SHFL.IDX P6, R14, R13, R12, R11 ;  /* 0x0000000c0d0e7389 */ /* 0x00006400000c000b */
[----:B01----:R-:W-:Y:S01]  /*31670*/  ENDCOLLECTIVE ;  /* 0x000000000000791b */ /* 0x003fe20003800000 */
.L_x_5393:
        /* <DEDUP_REMOVED lines=16> */
.L_x_5394:
[----:B------:R-:W-:Y:S02]  /*31780*/  IMAD.MOV.U32 R13, RZ, RZ, R19 ;  /* 0x000000ffff0d7224 */ /* 0x000fe400078e0013 */
[----:B------:R-:W-:Y:S01]  /*31790*/  IMAD.MOV.U32 R12, RZ, RZ, 0x3 ;  /* 0x00000003ff0c7424 */ /* 0x000fe200078e00ff */
[----:B------:R-:W-:-:S07]  /*317a0*/  MOV R2, R14 ;  /* 0x0000000e00027202 */ /* 0x000fce0000000f00 */
[----:B------:R-:W-:Y:S05]  /*317b0*/  WARPSYNC.COLLECTIVE R15, `(.L_x_5395) ;  /* 0x000000000f087348 */ /* 0x000fea0003c00000 */
[----:B------:R0:W1:Y:S02]  /*317c0*/  SHFL.IDX P6, R14, R13, R12, R11 ;  /* 0x0000000c0d0e7389 */ /* 0x00006400000c000b */
[----:B01----:R-:W-:Y:S01]  /*317d0*/  ENDCOLLECTIVE ;  /* 0x000000000000791b */ /* 0x003fe20003800000 */
.L_x_5395:
        /* <DEDUP_REMOVED lines=16> */
.L_x_5396:
[----:B------:R-:W-:Y:S02]  /*318e0*/  IMAD.MOV.U32 R13, RZ, RZ, R19 ;  /* 0x000000ffff0d7224 */ /* 0x000fe400078e0013 */
[----:B------:R-:W-:Y:S01]  /*318f0*/  IMAD.MOV.U32 R12, RZ, RZ, 0x4 ;  /* 0x00000004ff0c7424 */ /* 0x000fe200078e00ff */
[----:B------:R-:W-:-:S07]  /*31900*/  MOV R2, R14 ;  /* 0x0000000e00027202 */ /* 0x000fce0000000f00 */
[----:B------:R-:W-:Y:S05]  /*31910*/  WARPSYNC.COLLECTIVE R15, `(.L_x_5397) ;  /* 0x000000000f087348 */ /* 0x000fea0003c00000 */
[----:B------:R0:W1:Y:S02]  /*31920*/  SHFL.IDX P6, R14, R13, R12, R11 ;  /* 0x0000000c0d0e7389 */ /* 0x00006400000c000b */
[----:B01----:R-:W-:Y:S01]  /*31930*/  ENDCOLLECTIVE ;  /* 0x000000000000791b */ /* 0x003fe20003800000 */
.L_x_5397:
        /* <DEDUP_REMOVED lines=16> */
.L_x_5398:
[----:B------:R-:W-:Y:S02]  /*31a40*/  IMAD.MOV.U32 R13, RZ, RZ, R19 ;  /* 0x000000ffff0d7224 */ /* 0x000fe400078e0013 */
[----:B------:R-:W-:Y:S01]  /*31a50*/  IMAD.MOV.U32 R12, RZ, RZ, 0x5 ;  /* 0x00000005ff0c7424 */ /* 0x000fe200078e00ff */
[----:B------:R-:W-:-:S07]  /*31a60*/  MOV R2, R14 ;  /* 0x0000000e00027202 */ /* 0x000fce0000000f00 */
[----:B------:R-:W-:Y:S05]  /*31a70*/  WARPSYNC.COLLECTIVE R15, `(.L_x_5399) ;  /* 0x000000000f087348 */ /* 0x000fea0003c00000 */
[----:B------:R0:W1:Y:S02]  /*31a80*/  SHFL.IDX P6, R14, R13, R12, R11 ;  /* 0x0000000c0d0e7389 */ /* 0x00006400000c000b */
[----:B01----:R-:W-:Y:S01]  /*31a90*/  ENDCOLLECTIVE ;  /* 0x000000000000791b */ /* 0x003fe20003800000 */
.L_x_5399:
        /* <DEDUP_REMOVED lines=13> */
.L_x_5400:
[----:B------:R-:W-:Y:S01]  /*31b70*/  @!PT LDS RZ, [RZ] ;  /* 0x00000000fffff984 */ /* 0x000fe20000000800 */
[----:B------:R-:W-:Y:S01]  /*31b80*/  @!PT LDS RZ, [RZ] ;  /* 0x00000000fffff984 */ /* 0x000fe20000000800 */
[----:B------:R-:W-:Y:S01]  /*31b90*/  @!PT LDS RZ, [RZ] ;  /* 0x00000000fffff984 */ /* 0x000fe20000000800 */
[----:B------:R0:W-:Y:S01]  /*31ba0*/  LDGSTS.E.BYPASS.LTC128B.128 [R5+0x5400], desc[UR60][R2.64+0x80], !P0 ;  /* 0x0540008002057fae */ /* 0x0001e2000c101d7c */
[----:B------:R-:W-:-:S13]  /*31bb0*/  ISETP.LT.OR P0, PT, R7, 0x41, P1 ;  /* 0x000000410700780c */ /* 0x000fda0000f01670 */
[----:B------:R0:W-:Y:S01]  /*31bc0*/  LDGSTS.E.BYPASS.LTC128B.128 [R5+0x8400], desc[UR60][R2.64+0x100], !P0 ;  /* 0x0840010002057fae */ /* 0x0001e2000c101d7c */
[----:B------:R-:W-:Y:S05]  /*31bd0*/  BRA `(.L_x_5401) ;  /* 0xffffffa400a87947 */ /* 0x000fea000383ffff */
.L_x_5243:
[----:B0-----:R0:W1:Y:S02]  /*31be0*/  SYNCS.PHASECHK.TRANS64.TRYWAIT P0, [R0+URZ+0x30860], R3 ;  /* 0x03086003000075a7 */ /* 0x001064000800017f */
[----:B-1----:R-:W-:Y:S05]  /*31bf0*/  @!P0 NANOSLEEP.SYNCS 0x989680 ;  /* 0x009896800000895d */ /* 0x002fea0003900000 */
[----:B------:R-:W1:Y:S02]  /*31c00*/  @!P0 SYNCS.PHASECHK.TRANS64 P0, [R0+URZ+0x30860], R3 ;  /* 0x03086003000085a7 */ /* 0x000e64000800007f */
[----:B-1----:R-:W-:Y:S05]  /*31c10*/  @!P0 BRA `(.L_x_5243) ;  /* 0xfffffffc00f08947 */ /* 0x002fea000383ffff */
[----:B------:R-:W-:Y:S05]  /*31c20*/  BRA `(.L_x_5402) ;  /* 0xffffffa800c47947 */ /* 0x000fea000383ffff */
.L_x_5244:
[----:B------:R-:W-:Y:S01]  /*31c30*/  BSSY B0, `(.L_x_5403) ;  /* 0x0000008000007945 */ /* 0x000fe20003800000 */
[----:B------:R-:W-:Y:S01]  /*31c40*/  MOV R13, R19 ;  /* 0x00000013000d7202 */ /* 0x000fe20000000f00 */
[----:B------:R-:W-:Y:S02]  /*31c50*/  IMAD.MOV.U32 R12, RZ, RZ, RZ ;  /* 0x000000ffff0c7224 */ /* 0x000fe400078e00ff */
[----:B------:R-:W-:Y:S02]  /*31c60*/  IMAD.MOV.U32 R11, RZ, RZ, 0x181f ;  /* 0x0000181fff0b7424 */ /* 0x000fe400078e00ff */
[----:B------:R-:W-:-:S07]  /*31c70*/  IMAD.MOV.U32 R15, RZ, RZ, -0x1 ;  /* 0xffffffffff0f7424 */ /* 0x000fce00078e00ff */
[----:B0-2---:R-:W-:Y:S05]  /*31c80*/  WARPSYNC.COLLECTIVE R15, `(.L_x_5404) ;  /* 0x000000000f087348 */ /* 0x005fea0003c00000 */
[----:B--2---:R1:W2:Y:S02]  /*31c90*/  SHFL.IDX P6, R14, R13, R12, R11 ;  /* 0x0000000c0d0e7389 */ /* 0x0042a400000c000b */
[----:B012---:R-:W-:Y:S01]  /*31ca0*/  ENDCOLLECTIVE ;  /* 0x000000000000791b */ /* 0x007fe20003800000 */
.L_x_5404:
[----:B------:R-:W-:Y:S05]  /*31cb0*/  BSYNC B0 ;  /* 0x0000000000007941 */ /* 0x000fea0003800000 */
.L_x_5403:
[----:B------:R-:W-:Y:S01]  /*31cc0*/  IMAD.MOV.U32 R13, RZ, RZ, R18 ;  /* 0x000000ffff0d7224 */ /* 0x000fe200078e0012 */
[----:B------:R-:W-:Y:S01]  /*31cd0*/  MOV R12, RZ ;  /* 0x000000ff000c7202 */ /* 0x000fe20000000f00 */
[----:B------:R-:W-:Y:S02]  /*31ce0*/  IMAD.MOV.U32 R11, RZ, RZ, 0x181f ;  /* 0x0000181fff0b7424 */ /* 0x000fe400078e00ff */
[----:B------:R-:W-:Y:S02]  /*31cf0*/  IMAD.MOV.U32 R15, RZ, RZ, -0x1 ;  /* 0xffffffffff0f7424 */ /* 0x000fe400078e00ff */
[----:B------:R-:W-:Y:S02]  /*31d00*/  IMAD.MOV.U32 R3, RZ, RZ, R14 ;  /* 0x000000ffff037224 */ /* 0x000fe400078e000e */
[----:B------:R-:W-:-:S07]  /*31d10*/  IMAD.SHL.U32 R5, R33, 0x2, RZ ;  /* 0x0000000221057824 */ /* 0x000fce00078e00ff */
[----:B------:R-:W-:Y:S05]  /*31d20*/  WARPSYNC.COLLECTIVE R15, `(.L_x_5405) ;  /* 0x000000000f087348 */ /* 0x000fea0003c00000 */
[----:B------:R0:W1:Y:S02]  /*31d30*/  SHFL.IDX P6, R14, R13, R12, R11 ;  /* 0x0000000c0d0e7389 */ /* 0x00006400000c000b */
[----:B01----:R-:W-:Y:S01]  /*31d40*/  ENDCOLLECTIVE ;  /* 0x000000000000791b */ /* 0x003fe20003800000 */
.L_x_5405:
[----:B------:R-:W-:Y:S01]  /*31d50*/  ULDC UR4, c[0x0][0x2f4] ;  /* 0x0000bd0000047ab9 */ /* 0x000fe20000000800 */
[----:B------:R-:W-:Y:S01]  /*31d60*/  IMAD R4, R4, 0x2, R17 ;  /* 0x0000000204047824 */ /* 0x000fe200078e0211 */
[----:B------:R-:W-:Y:S02]  /*31d70*/  ISETP.GE.AND P2, PT, R33, UR4, PT ;  /* 0x0000000421007c0c */ /* 0x000fe4000bf46270 */
[----:B------:R-:W-:Y:S02]  /*31d80*/  ISETP.GE.AND P1, PT, R36, UR4, PT ;  /* 0x0000000424007c0c */ /* 0x000fe4000bf26270 */
[C---:B------:R-:W-:Y:S02]  /*31d90*/  ISETP.LT.OR P3, PT, R6.reuse, 0x1, P2 ;  /* 0x000000010600780c */ /* 0x040fe40001761670 */
[----:B------:R-:W-:Y:S02]  /*31da0*/  ISETP.LT.OR P4, PT, R6, 0x1, P1 ;  /* 0x000000010600780c */ /* 0x000fe40000f81670 */
[----:B------:R-:W-:Y:S01]  /*31db0*/  MOV R13, R19 ;  /* 0x00000013000d7202 */ /* 0x000fe20000000f00 */
[----:B------:R-:W-:Y:S01]  /*31dc0*/  IMAD.MOV.U32 R12, RZ, RZ, 0x1 ;  /* 0x00000001ff0c7424 */ /* 0x000fe200078e00ff */
[----:B------:R-:W-:-:S05]  /*31dd0*/  IADD3 R2, P0, R14, R5, RZ ;  /* 0x000000050e027210 */ /* 0x000fca0007f1e0ff */
[----:B------:R-:W-:Y:S01]  /*31de0*/  IMAD.X R3, RZ, RZ, R3, P0 ;  /* 0x000000ffff037224 */ /* 0x000fe200000e0603 */
[----:B------:R-:W-:-:S13]  /*31df0*/  ISETP.GE.AND P0, PT, R34, UR4, PT ;  /* 0x0000000422007c0c */ /* 0x000fda000bf06270 */
[----:B------:R-:W-:Y:S05]  /*31e00*/  WARPSYNC.COLLECTIVE R15, `(.L_x_5406) ;  /* 0x000000000f087348 */ /* 0x000fea0003c00000 */
[----:B------:R0:W1:Y:S02]  /*31e10*/  SHFL.IDX P6, R14, R13, R12, R11 ;  /* 0x0000000c0d0e7389 */ /* 0x00006400000c000b */
[----:B01----:R-:W-:Y:S01]  /*31e20*/  ENDCOLLECTIVE ;  /* 0x000000000000791b */ /* 0x003fe20003800000 */
.L_x_5406:
        /* <DEDUP_REMOVED lines=13> */
.L_x_5407:
[----:B------:R-:W-:Y:S01]  /*31f00*/  IMAD.MOV.U32 R13, RZ, RZ, R19 ;  /* 0x000000ffff0d7224 */ /* 0x000fe200078e0013 */
[----:B------:R-:W-:Y:S02]  /*31f10*/  MOV R12, 0x2 ;  /* 0x00000002000c7802 */ /* 0x000fe40000000f00 */
[----:B------:R-:W-:-:S13]  /*31f20*/  IADD3 R2, P4, R14, R5, RZ ;  /* 0x000000050e027210 */ /* 0x000fda0007f9e0ff */
[----:B------:R-:W-:Y:S05]  /*31f30*/  WARPSYNC.COLLECTIVE R15, `(.L_x_5408) ;  /* 0x000000000f087348 */ /* 0x000fea0003c00000 */
[----:B------:R0:W1:Y:S02]  /*31f40*/  SHFL.IDX P6, R14, R13, R12, R11 ;  /* 0x0000000c0d0e7389 */ /* 0x00006400000c000b */
[----:B01----:R-:W-:Y:S01]  /*31f50*/  ENDCOLLECTIVE ;  /* 0x000000000000791b */ /* 0x003fe20003800000 */
.L_x_5408:
        /* <DEDUP_REMOVED lines=15> */
.L_x_5409:
[----:B------:R-:W-:Y:S02]  /*32050*/  IMAD.MOV.U32 R13, RZ, RZ, R19 ;  /* 0x000000ffff0d7224 */ /* 0x000fe400078e0013 */
[----:B------:R-:W-:Y:S01]  /*32060*/  IMAD.MOV.U32 R12, RZ, RZ, 0x3 ;  /* 0x00000003ff0c7424 */ /* 0x000fe200078e00ff */
[----:B------:R-:W-:-:S13]  /*32070*/  IADD3 R2, P4, R14, R5, RZ ;  /* 0x000000050e027210 */ /* 0x000fda0007f9e0ff */
[----:B------:R-:W-:Y:S05]  /*32080*/  WARPSYNC.COLLECTIVE R15, `(.L_x_5410) ;  /* 0x000000000f087348 */ /* 0x000fea0003c00000 */
[----:B------:R0:W1:Y:S02]  /*32090*/  SHFL.IDX P6, R14, R13, R12, R11 ;  /* 0x0000000c0d0e7389 */ /* 0x00006400000c000b */
[----:B01----:R-:W-:Y:S01]  /*320a0*/  ENDCOLLECTIVE ;  /* 0x000000000000791b */ /* 0x003fe20003800000 */
.L_x_5410:
        /* <DEDUP_REMOVED lines=15> */
.L_x_5411:
[----:B------:R-:W-:Y:S02]  /*321a0*/  IMAD.MOV.U32 R13, RZ, RZ, R19 ;  /* 0x000000ffff0d7224 */ /* 0x000fe400078e0013 */
[----:B------:R-:W-:Y:S01]  /*321b0*/  IMAD.MOV.U32 R12, RZ, RZ, 0x4 ;  /* 0x00000004ff0c7424 */ /* 0x000fe200078e00ff */
[----:B------:R-:W-:-:S13]  /*321c0*/  IADD3 R2, P4, R14, R5, RZ ;  /* 0x000000050e027210 */ /* 0x000fda0007f9e0ff */
[----:B------:R-:W-:Y:S05]  /*321d0*/  WARPSYNC.COLLECTIVE R15, `(.L_x_5412) ;  /* 0x000000000f087348 */ /* 0x000fea0003c00000 */
[----:B------:R0:W1:Y:S02]  /*321e0*/  SHFL.IDX P6, R14, R13, R12, R11 ;  /* 0x0000000c0d0e7389 */ /* 0x00006400000c000b */
[----:B01----:R-:W-:Y:S01]  /*321f0*/  ENDCOLLECTIVE ;  /* 0x000000000000791b */ /* 0x003fe20003800000 */
.L_x_5412:
[----:B------:R-:W-:Y:S01]  /*32200*/  IMAD.X R3, RZ, RZ, R7, P4 ;  /* 0x000000ffff037224 */ /* 0x000fe200020e0607 */
[----:B------:R-:W-:-:S04]  /*32210*/  ISETP.LT.OR P4, PT, R6, 0x31, P1 ;  /* 0x000000310600780c */ /* 0x000fc80000f81670 */
[----:B------:R-:W-:Y:S01]  /*32220*/  @!PT LDS RZ, [RZ] ;  /* 0x00000000fffff984 */ /* 0x000fe20000000800 */
[----:B------:R-:W-:Y:S01]  /*32230*/  @!PT LDS RZ, [RZ] ;  /* 0x00000000fffff984 */ /* 0x000fe20000000800 */
[----:B------:R-:W-:Y:S01]  /*32240*/  @!PT LDS RZ, [RZ] ;  /* 0x00000000fffff984 */ /* 0x000fe20000000800 */
[----:B------:R0:W-:Y:S01]  /*32250*/  LDGSTS.E.BYPASS.LTC128B.128 [R4+0x1c00], desc[UR60][R2.64], !P3 ;  /* 0x01c0000002047fae */ /* 0x0001e2000d901d7c */
[----:B------:R-:W-:Y:S02]  /*32260*/  ISETP.LT.OR P3, PT, R6, 0x31, P0 ;  /* 0x000000310600780c */ /* 0x000fe40000761670 */
[----:B------:R-:W-:-:S06]  /*32270*/  MOV R13, R18 ;  /* 0x00000012000d7202 */ /* 0x000fcc0000000f00 */
[----:B------:R0:W-:Y:S05]  /*32280*/  LDGSTS.E.BYPASS.LTC128B.128 [R4+0x4c00], desc[UR60][R2.64+0x80], !P4 ;  /* 0x04c0008002047fae */ /* 0x0001ea000e101d7c */
[----:B------:R0:W-:Y:S01]  /*32290*/  LDGSTS.E.BYPASS.LTC128B.128 [R4+0x7c00], desc[UR60][R2.64+0x100], !P3 ;  /* 0x07c0010002047fae */ /* 0x0001e2000d901d7c */
[----:B------:R-:W-:Y:S01]  /*322a0*/  ISETP.LT.OR P3, PT, R6, 0x41, P2 ;  /* 0x000000410600780c */ /* 0x000fe20001761670 */
[----:B------:R-:W-:-:S12]  /*322b0*/  IMAD.MOV.U32 R7, RZ, RZ, R14 ;  /* 0x000000ffff077224 */ /* 0x000fd800078e000e */
[----:B0-----:R-:W-:Y:S05]  /*322c0*/  WARPSYNC.COLLECTIVE R15, `(.L_x_5413) ;  /* 0x000000000f087348 */ /* 0x001fea0003c00000 */
[----:B------:R1:W2:Y:S02]  /*322d0*/  SHFL.IDX P6, R14, R13, R12, R11 ;  /* 0x0000000c0d0e7389 */ /* 0x0002a400000c000b */
[----:B012---:R-:W-:Y:S01]  /*322e0*/  ENDCOLLECTIVE ;  /* 0x000000000000791b */ /* 0x007fe20003800000 */
.L_x_5413:
[----:B------:R-:W-:Y:S02]  /*322f0*/  IMAD.MOV.U32 R13, RZ, RZ, R19 ;  /* 0x000000ffff0d7224 */ /* 0x000fe400078e0013 */
[----:B------:R-:W-:Y:S01]  /*32300*/  IMAD.MOV.U32 R12, RZ, RZ, 0x5 ;  /* 0x00000005ff0c7424 */ /* 0x000fe200078e00ff */
[----:B------:R-:W-:-:S13]  /*32310*/  IADD3 R2, P4, R14, R5, RZ ;  /* 0x000000050e027210 */ /* 0x000fda0007f9e0ff */
[----:B------:R-:W-:Y:S05]  /*32320*/  WARPSYNC.COLLECTIVE R15, `(.L_x_5414) ;  /* 0x000000000f087348 */ /* 0x000fea0003c00000 */
[----:B------:R0:W1:Y:S02]  /*32330*/  SHFL.IDX P6, R14, R13, R12, R11 ;  /* 0x0000000c0d0e7389 */ /* 0x00006400000c000b */
[----:B01----:R-:W-:Y:S01]  /*32340*/  ENDCOLLECTIVE ;  /* 0x000000000000791b */ /* 0x003fe20003800000 */
.L_x_5414:
        /* <DEDUP_REMOVED lines=14> */
.L_x_5415:
[----:B------:R-:W-:Y:S05]  /*32430*/  BRA `(.L_x_5416) ;  /* 0xffffffa400c87947 */ /* 0x000fea000383ffff */
.L_x_5249:
[----:B------:R-:W-:Y:S01]  /*32440*/  BSSY B0, `(.L_x_5417) ;  /* 0x0000008000007945 */ /* 0x000fe20003800000 */
[----:B------:R-:W-:Y:S01]  /*32450*/  MOV R13, R24 ;  /* 0x00000018000d7202 */ /* 0x000fe20000000f00 */
[----:B0-----:R-:W-:Y:S02]  /*32460*/  IMAD.MOV.U32 R12, RZ, RZ, RZ ;  /* 0x000000ffff0c7224 */ /* 0x001fe400078e00ff */
[----:B------:R-:W-:Y:S02]  /*32470*/  IMAD.MOV.U32 R11, RZ, RZ, 0x1f ;  /* 0x0000001fff0b7424 */ /* 0x000fe400078e00ff */
[----:B------:R-:W-:-:S07]  /*32480*/  IMAD.MOV.U32 R15, RZ, RZ, -0x1 ;  /* 0xffffffffff0f7424 */ /* 0x000fce00078e00ff */
[----:B-1----:R-:W-:Y:S05]  /*32490*/  WARPSYNC.COLLECTIVE R15, `(.L_x_5418) ;  /* 0x000000000f087348 */ /* 0x002fea0003c00000 */
[----:B------:R0:W2:Y:S02]  /*324a0*/  SHFL.IDX P6, R14, R13, R12, R11 ;  /* 0x0000000c0d0e7389 */ /* 0x0000a400000c000b */
[----:B012---:R-:W-:Y:S01]  /*324b0*/  ENDCOLLECTIVE ;  /* 0x000000000000791b */ /* 0x007fe20003800000 */
.L_x_5418:
[----:B------:R-:W-:Y:S05]  /*324c0*/  BSYNC B0 ;  /* 0x0000000000007941 */ /* 0x000fea0003800000 */
.L_x_5417:
        /* <DEDUP_REMOVED lines=9> */
.L_x_5419:
        /* <DEDUP_REMOVED lines=24> */
.L_x_5420:
[----:B------:R-:W-:Y:S02]  /*326e0*/  MOV R12, 0x2 ;  /* 0x00000002000c7802 */ /* 0x000fe40000000f00 */
[----:B------:R-:W-:-:S05]  /*326f0*/  SEL R14, R14, RZ, P1 ;  /* 0x000000ff0e0e7207 */ /* 0x000fca0000800000 */
[----:B------:R-:W-:-:S04]  /*32700*/  IMAD.IADD R5, R13, 0x1, R14 ;  /* 0x000000010d057824 */ /* 0x000fc800078e020e */
[----:B------:R-:W-:-:S07]  /*32710*/  IMAD.MOV.U32 R13, RZ, RZ, R5 ;  /* 0x000000ffff0d7224 */ /* 0x000fce00078e0005 */
[----:B------:R-:W-:Y:S05]  /*32720*/  WARPSYNC.COLLECTIVE R15, `(.L_x_5421) ;  /* 0x000000000f087348 */ /* 0x000fea0003c00000 */
[----:B------:R0:W1:Y:S02]  /*32730*/  SHFL.UP P6, R14, R13, R12, R11 ;  /* 0x0400000c0d0e7389 */ /* 0x00006400000c000b */
[----:B01----:R-:W-:Y:S01]  /*32740*/  ENDCOLLECTIVE ;  /* 0x000000000000791b */ /* 0x003fe20003800000 */
.L_x_5421:
[----:B------:R-:W-:Y:S01]  /*32750*/  IMAD.MOV.U32 R12, RZ, RZ, 0x4 ;  /* 0x00000004ff0c7424 */ /* 0x000fe200078e00ff */
[----:B------:R-:W-:-:S05]  /*32760*/  SEL R2, R14, RZ, P2 ;  /* 0x000000ff0e027207 */ /* 0x000fca0001000000 */
[----:B------:R-:W-:-:S04]  /*32770*/  IMAD.IADD R2, R5, 0x1, R2 ;  /* 0x0000000105027824 */ /* 0x000fc800078e0202 */
[----:B------:R-:W-:-:S07]  /*32780*/  IMAD.MOV.U32 R13, RZ, RZ, R2 ;  /* 0x000000ffff0d7224 */ /* 0x000fce00078e0002 */
[----:B------:R-:W-:Y:S05]  /*32790*/  WARPSYNC.COLLECTIVE R15, `(.L_x_5422) ;  /* 0x000000000f087348 */ /* 0x000fea0003c00000 */
[----:B------:R0:W1:Y:S02]  /*327a0*/  SHFL.UP P6, R14, R13, R12, R11 ;  /* 0x0400000c0d0e7389 */ /* 0x00006400000c000b */
[----:B01----:R-:W-:Y:S01]  /*327b0*/  ENDCOLLECTIVE ;  /* 0x000000000000791b */ /* 0x003fe20003800000 */
.L_x_5422:
[----:B------:R-:W-:Y:S02]  /*327c0*/  MOV R12, 0x8 ;  /* 0x00000008000c7802 */ /* 0x000fe40000000f00 */
[----:B------:R-:W-:-:S05]  /*327d0*/  SEL R3, R14, RZ, P3 ;  /* 0x000000ff0e037207 */ /* 0x000fca0001800000 */
[----:B------:R-:W-:-:S04]  /*327e0*/  IMAD.IADD R3, R2, 0x1, R3 ;  /* 0x0000000102037824 */ /* 0x000fc800078e0203 */
[----:B------:R-:W-:-:S07]  /*327f0*/  IMAD.MOV.U32 R13, RZ, RZ, R3 ;  /* 0x000000ffff0d7224 */ /* 0x000fce00078e0003 */
[----:B------:R-:W-:Y:S05]  /*32800*/  WARPSYNC.COLLECTIVE R15, `(.L_x_5423) ;  /* 0x000000000f087348 */ /* 0x000fea0003c00000 */
[----:B------:R0:W1:Y:S02]  /*32810*/  SHFL.UP P6, R14, R13, R12, R11 ;  /* 0x0400000c0d0e7389 */ /* 0x00006400000c000b */
[----:B01----:R-:W-:Y:S01]  /*32820*/  ENDCOLLECTIVE ;  /* 0x000000000000791b */ /* 0x003fe20003800000 */
.L_x_5423:
[----:B------:R-:W-:Y:S01]  /*32830*/  IMAD.MOV.U32 R12, RZ, RZ, 0x10 ;  /* 0x00000010ff0c7424 */ /* 0x000fe200078e00ff */
[----:B------:R-:W-:-:S05]  /*32840*/  SEL R14, R14, RZ, P4 ;  /* 0x000000ff0e0e7207 */ /* 0x000fca0002000000 */
[----:B------:R-:W-:-:S04]  /*32850*/  IMAD.IADD R5, R3, 0x1, R14 ;  /* 0x0000000103057824 */ /* 0x000fc800078e020e */
[----:B------:R-:W-:-:S07]  /*32860*/  IMAD.MOV.U32 R13, RZ, RZ, R5 ;  /* 0x000000ffff0d7224 */ /* 0x000fce00078e0005 */
[----:B------:R-:W-:Y:S05]  /*32870*/  WARPSYNC.COLLECTIVE R15, `(.L_x_5424) ;  /* 0x000000000f087348 */ /* 0x000fea0003c00000 */
[----:B------:R0:W1:Y:S02]  /*32880*/  SHFL.UP P6, R14, R13, R12, R11 ;  /* 0x0400000c0d0e7389 */ /* 0x00006400000c000b */
[----:B01----:R-:W-:Y:S01]  /*32890*/  ENDCOLLECTIVE ;  /* 0x000000000000791b */ /* 0x003fe20003800000 */
.L_x_5424:
        /* <DEDUP_REMOVED lines=8> */
.L_x_5425:
[----:B------:R-:W-:Y:S05]  /*32920*/  BRA `(.L_x_5426) ;  /* 0xffffffa400dc7947 */ /* 0x000fea000383ffff */
.L_x_5252:
[----:B------:R-:W-:Y:S01]  /*32930*/  BSSY B0, `(.L_x_5427) ;  /* 0x0000007000007945 */ /* 0x000fe20003800000 */
[----:B------:R-:W-:Y:S02]  /*32940*/  IMAD.MOV.U32 R12, RZ, RZ, 0x1 ;  /* 0x00000001ff0c7424 */ /* 0x000fe400078e00ff */
[----:B------:R-:W-:Y:S02]  /*32950*/  IMAD.MOV.U32 R11, RZ, RZ, RZ ;  /* 0x000000ffff0b7224 */ /* 0x000fe400078e00ff */
[----:B------:R-:W-:-:S07]  /*32960*/  IMAD.MOV.U32 R15, RZ, RZ, -0x1 ;  /* 0xffffffffff0f7424 */ /* 0x000fce00078e00ff */
[----:B------:R-:W-:Y:S05]  /*32970*/  WARPSYNC.COLLECTIVE R15, `(.L_x_5428) ;  /* 0x000000000f087348 */ /* 0x000fea0003c00000 */
[----:B------:R0:W1:Y:S02]  /*32980*/  SHFL.UP P6, R14, R13, R12, R11 ;  /* 0x0400000c0d0e7389 */ /* 0x00006400000c000b */
[----:B01----:R-:W-:Y:S01]  /*32990*/  ENDCOLLECTIVE ;  /* 0x000000000000791b */ /* 0x003fe20003800000 */
.L_x_5428:
[----:B------:R-:W-:Y:S05]  /*329a0*/  BSYNC B0 ;  /* 0x0000000000007941 */ /* 0x000fea0003800000 */
.L_x_5427:
        /* <DEDUP_REMOVED lines=8> */
.L_x_5429:
[----:B------:R-:W-:Y:S02]  /*32a30*/  MOV R12, 0x4 ;  /* 0x00000004000c7802 */ /* 0x000fe40000000f00 */
[----:B------:R-:W-:-:S05]  /*32a40*/  SEL R2, R14, RZ, P2 ;  /* 0x000000ff0e027207 */ /* 0x000fca0001000000 */
[----:B------:R-:W-:-:S04]  /*32a50*/  IMAD.IADD R2, R13, 0x1, R2 ;  /* 0x000000010d027824 */ /* 0x000fc800078e0202 */
[----:B------:R-:W-:-:S07]  /*32a60*/  IMAD.MOV.U32 R13, RZ, RZ, R2 ;  /* 0x000000ffff0d7224 */ /* 0x000fce00078e0002 */
[----:B------:R-:W-:Y:S05]  /*32a70*/  WARPSYNC.COLLECTIVE R15, `(.L_x_5430) ;  /* 0x000000000f087348 */ /* 0x000fea0003c00000 */
[----:B------:R0:W1:Y:S02]  /*32a80*/  SHFL.UP P6, R14, R13, R12, R11 ;  /* 0x0400000c0d0e7389 */ /* 0x00006400000c000b */
[----:B01----:R-:W-:Y:S01]  /*32a90*/  ENDCOLLECTIVE ;  /* 0x000000000000791b */ /* 0x003fe20003800000 */
.L_x_5430:
[----:B------:R-:W-:Y:S01]  /*32aa0*/  IMAD.MOV.U32 R12, RZ, RZ, 0x8 ;  /* 0x00000008ff0c7424 */ /* 0x000fe200078e00ff */
[----:B------:R-:W-:-:S05]  /*32ab0*/  SEL R3, R14, RZ, P3 ;  /* 0x000000ff0e037207 */ /* 0x000fca0001800000 */
[----:B------:R-:W-:-:S04]  /*32ac0*/  IMAD.IADD R3, R2, 0x1, R3 ;  /* 0x0000000102037824 */ /* 0x000fc800078e0203 */
[----:B------:R-:W-:-:S07]  /*32ad0*/  IMAD.MOV.U32 R13, RZ, RZ, R3 ;  /* 0x000000ffff0d7224 */ /* 0x000fce00078e0003 */
[----:B------:R-:W-:Y:S05]  /*32ae0*/  WARPSYNC.COLLECTIVE R15, `(.L_x_5431) ;  /* 0x000000000f087348 */ /* 0x000fea0003c00000 */
[----:B------:R0:W1:Y:S02]  /*32af0*/  SHFL.UP P6, R14, R13, R12, R11 ;  /* 0x0400000c0d0e7389 */ /* 0x00006400000c000b */
[----:B01----:R-:W-:Y:S01]  /*32b00*/  ENDCOLLECTIVE ;  /* 0x000000000000791b */ /* 0x003fe20003800000 */
.L_x_5431:
[----:B------:R-:W-:Y:S02]  /*32b10*/  MOV R12, 0x10 ;  /* 0x00000010000c7802 */ /* 0x000fe40000000f00 */
[----:B------:R-:W-:-:S05]  /*32b20*/  SEL R14, R14, RZ, P4 ;  /* 0x000000ff0e0e7207 */ /* 0x000fca0002000000 */
[----:B------:R-:W-:-:S04]  /*32b30*/  IMAD.IADD R5, R3, 0x1, R14 ;  /* 0x0000000103057824 */ /* 0x000fc800078e020e */
[----:B------:R-:W-:-:S07]  /*32b40*/  IMAD.MOV.U32 R13, RZ, RZ, R5 ;  /* 0x000000ffff0d7224 */ /* 0x000fce00078e0005 */
[----:B------:R-:W-:Y:S05]  /*32b50*/  WARPSYNC.COLLECTIVE R15, `(.L_x_5432) ;  /* 0x000000000f087348 */ /* 0x000fea0003c00000 */
[----:B------:R0:W1:Y:S02]  /*32b60*/  SHFL.UP P6, R14, R13, R12, R11 ;  /* 0x0400000c0d0e7389 */ /* 0x00006400000c000b */
[----:B01----:R-:W-:Y:S01]  /*32b70*/  ENDCOLLECTIVE ;  /* 0x000000000000791b */ /* 0x003fe20003800000 */
.L_x_5432:
        /* <DEDUP_REMOVED lines=8> */
.L_x_5433:
[----:B------:R-:W-:Y:S05]  /*32c00*/  BRA `(.L_x_5434) ;  /* 0xffffffa400c87947 */ /* 0x000fea000383ffff */
.L_x_5254:
[----:B------:R-:W-:Y:S01]  /*32c10*/  BSSY B0, `(.L_x_5435) ;  /* 0x0000006000007945 */ /* 0x000fe20003800000 */
[----:B------:R-:W-:Y:S01]  /*32c20*/  PLOP3.LUT P6, PT, P6, PT, PT, 0x8, 0x0 ;  /* 0x000000000000781c */ /* 0x000fe200037ce170 */
[----:B------:R-:W-:-:S12]  /*32c30*/  IMAD.MOV.U32 R15, RZ, RZ, -0x1 ;  /* 0xffffffffff0f7424 */ /* 0x000fd800078e00ff */
[----:B0-----:R-:W-:Y:S05]  /*32c40*/  WARPSYNC.COLLECTIVE R15, `(.L_x_5436) ;  /* 0x000000000f087348 */ /* 0x001fea0003c00000 */
[----:B------:R-:W-:Y:S01]  /*32c50*/  VOTE.ANY R14, PT, P6 ;  /* 0x00000000000e7806 */ /* 0x000fe200030e0100 */
[----:B0-----:R-:W-:Y:S06]  /*32c60*/  ENDCOLLECTIVE ;  /* 0x000000000000791b */ /* 0x001fec0003800000 */
.L_x_5436:
[----:B------:R-:W-:Y:S05]  /*32c70*/  BSYNC B0 ;  /* 0x0000000000007941 */ /* 0x000fea0003800000 */
.L_x_5435:
[----:B------:R-:W-:Y:S01]  /*32c80*/  MOV R3, R14 ;  /* 0x0000000e00037202 */ /* 0x000fe20000000f00 */
[----:B------:R-:W-:Y:S02]  /*32c90*/  IMAD.MOV.U32 R13, RZ, RZ, R25 ;  /* 0x000000ffff0d7224 */ /* 0x000fe400078e0019 */
[----:B------:R-:W-:Y:S01]  /*32ca0*/  IMAD.MOV.U32 R11, RZ, RZ, 0x1f ;  /* 0x0000001fff0b7424 */ /* 0x000fe200078e00ff */
[----:B------:R0:W1:Y:S01]  /*32cb0*/  POPC R12, R3 ;  /* 0x00000003000c7309 */ /* 0x0000620000000000 */
[----:B------:R-:W-:-:S07]  /*32cc0*/  IMAD.MOV.U32 R15, RZ, RZ, -0x1 ;  /* 0xffffffffff0f7424 */ /* 0x000fce00078e00ff */
[----:B01----:R-:W-:Y:S05]  /*32cd0*/  WARPSYNC.COLLECTIVE R15, `(.L_x_5437) ;  /* 0x000000000f087348 */ /* 0x003fea0003c00000 */
[----:B-1----:R1:W2:Y:S02]  /*32ce0*/  SHFL.IDX P6, R14, R13, R12, R11 ;  /* 0x0000000c0d0e7389 */ /* 0x0022a400000c000b */
[----:B012---:R-:W-:Y:S01]  /*32cf0*/  ENDCOLLECTIVE ;  /* 0x000000000000791b */ /* 0x007fe20003800000 */
.L_x_5437:
[----:B------:R-:W-:Y:S02]  /*32d00*/  IMAD.IADD R27, R12, 0x1, R27 ;  /* 0x000000010c1b7824 */ /* 0x000fe400078e021b */
[----:B------:R-:W-:Y:S02]  /*32d10*/  IMAD.MOV.U32 R13, RZ, RZ, R4 ;  /* 0x000000ffff0d7224 */ /* 0x000fe400078e0004 */
[----:B------:R-:W-:-:S07]  /*32d20*/  IMAD.MOV.U32 R25, RZ, RZ, R14 ;  /* 0x000000ffff197224 */ /* 0x000fce00078e000e */
[----:B------:R-:W-:Y:S05]  /*32d30*/  WARPSYNC.COLLECTIVE R15, `(.L_x_5438) ;  /* 0x000000000f087348 */ /* 0x000fea0003c00000 */
[----:B------:R0:W1:Y:S02]  /*32d40*/  SHFL.IDX P6, R14, R13, R12, R11 ;  /* 0x0000000c0d0e7389 */ /* 0x00006400000c000b */
[----:B01----:R-:W-:Y:S01]  /*32d50*/  ENDCOLLECTIVE ;  /* 0x000000000000791b */ /* 0x003fe20003800000 */
.L_x_5438:
[----:B------:R-:W-:Y:S01]  /*32d60*/  MOV R4, R14 ;  /* 0x0000000e00047202 */ /* 0x000fe20000000f00 */
[----:B------:R-:W-:Y:S06]  /*32d70*/  BRA `(.L_x_5439) ;  /* 0xffffffa400ac7947 */ /* 0x000fec000383ffff */
.L_x_5256:
[----:B------:R-:W-:Y:S01]  /*32d80*/  BSSY B0, `(.L_x_5440) ;  /* 0x0000007000007945 */ /* 0x000fe20003800000 */
[----:B------:R-:W-:Y:S02]  /*32d90*/  IMAD.MOV.U32 R13, RZ, RZ, R2 ;  /* 0x000000ffff0d7224 */ /* 0x000fe400078e0002 */
[----:B------:R-:W-:Y:S02]  /*32da0*/  IMAD.MOV.U32 R11, RZ, RZ, 0x1f ;  /* 0x0000001fff0b7424 */ /* 0x000fe400078e00ff */
[----:B------:R-:W-:-:S07]  /*32db0*/  IMAD.MOV.U32 R15, RZ, RZ, -0x1 ;  /* 0xffffffffff0f7424 */ /* 0x000fce00078e00ff */
[----:B0-23--:R-:W-:Y:S05]  /*32dc0*/  WARPSYNC.COLLECTIVE R15, `(.L_x_5441) ;  /* 0x000000000f087348 */ /* 0x00dfea0003c00000 */
[----:B------:R1:W4:Y:S02]  /*32dd0*/  SHFL.IDX P6, R14, R13, R12, R11 ;  /* 0x0000000c0d0e7389 */ /* 0x00032400000c000b */
[----:B01234-:R-:W-:Y:S01]  /*32de0*/  ENDCOLLECTIVE ;  /* 0x000000000000791b */ /* 0x01ffe20003800000 */
.L_x_5441:
[----:B------:R-:W-:Y:S05]  /*32df0*/  BSYNC B0 ;  /* 0x0000000000007941 */ /* 0x000fea0003800000 */
.L_x_5440:
[----:B------:R-:W-:Y:S01]  /*32e00*/  IMAD.MOV.U32 R6, RZ, RZ, R14 ;  /* 0x000000ffff067224 */ /* 0x000fe200078e000e */
[----:B------:R-:W-:Y:S06]  /*32e10*/  BRA `(.L_x_5255) ;  /* 0xffffffa4009c7947 */ /* 0x000fec000383ffff */
.L_x_5262:
[----:B0-----:R0:W1:Y:S02]  /*32e20*/  SYNCS.PHASECHK.TRANS64.TRYWAIT P0, [R5+URZ+0x30820], R0 ;  /* 0x03082000050075a7 */ /* 0x001064000800017f */
[----:B-1----:R-:W-:Y:S05]  /*32e30*/  @!P0 NANOSLEEP.SYNCS 0x989680 ;  /* 0x009896800000895d */ /* 0x002fea0003900000 */
[----:B------:R-:W1:Y:S02]  /*32e40*/  @!P0 SYNCS.PHASECHK.TRANS64 P0, [R5+URZ+0x30820], R0 ;  /* 0x03082000050085a7 */ /* 0x000e64000800007f */
[----:B-1----:R-:W-:Y:S05]  /*32e50*/  @!P0 BRA `(.L_x_5262) ;  /* 0xfffffffc00f08947 */ /* 0x002fea000383ffff */
[----:B------:R-:W-:Y:S05]  /*32e60*/  BRA `(.L_x_5442) ;  /* 0xffffffac00f47947 */ /* 0x000fea000383ffff */
.L_x_5263:
[----:B------:R-:W1:Y:S01]  /*32e70*/  S2R R2, SR_TID.X ;  /* 0x0000000000027919 */ /* 0x000e620000002100 */
[----:B------:R-:W-:Y:S01]  /*32e80*/  BSSY B0, `(.L_x_5443) ;  /* 0x000000a000007945 */ /* 0x000fe20003800000 */
[----:B------:R-:W-:Y:S02]  /*32e90*/  IMAD.MOV.U32 R12, RZ, RZ, RZ ;  /* 0x000000ffff0c7224 */ /* 0x000fe400078e00ff */
[----:B------:R-:W-:Y:S02]  /*32ea0*/  IMAD.MOV.U32 R11, RZ, RZ, 0x1f ;  /* 0x0000001fff0b7424 */ /* 0x000fe400078e00ff */
[----:B------:R-:W-:Y:S01]  /*32eb0*/  IMAD.MOV.U32 R15, RZ, RZ, -0x1 ;  /* 0xffffffffff0f7424 */ /* 0x000fe200078e00ff */
[----:B-1----:R-:W-:-:S04]  /*32ec0*/  SHF.R.U32.HI R2, RZ, 0x5, R2 ;  /* 0x00000005ff027819 */ /* 0x002fc80000011602 */
[----:B------:R-:W-:-:S04]  /*32ed0*/  LOP3.LUT R2, R2, 0x3, RZ, 0xc0, !PT ;  /* 0x0000000302027812 */ /* 0x000fc800078ec0ff */
[----:B------:R-:W-:-:S07]  /*32ee0*/  MOV R13, R2 ;  /* 0x00000002000d7202 */ /* 0x000fce0000000f00 */
[----:B0-2-4-:R-:W-:Y:S05]  /*32ef0*/  WARPSYNC.COLLECTIVE R15, `(.L_x_5444) ;  /* 0x000000000f087348 */ /* 0x015fea0003c00000 */
[----:B------:R1:W3:Y:S02]  /*32f00*/  SHFL.IDX P6, R14, R13, R12, R11 ;  /* 0x0000000c0d0e7389 */ /* 0x0002e400000c000b */
[----:B01234-:R-:W-:Y:S01]  /*32f10*/  ENDCOLLECTIVE ;  /* 0x000000000000791b */ /* 0x01ffe20003800000 */
.L_x_5444:
[----:B------:R-:W-:Y:S05]  /*32f20*/  BSYNC B0 ;  /* 0x0000000000007941 */ /* 0x000fea0003800000 */
.L_x_5443:
[----:B------:R-:W-:Y:S05]  /*32f30*/  BRA `(.L_x_5445) ;  /* 0xffffffac00dc7947 */ /* 0x000fea000383ffff */
.L_x_5264:
[----:B------:R-:W-:Y:S01]  /*32f40*/  BSSY B0, `(.L_x_5446) ;  /* 0x0000006000007945 */ /* 0x000fe20003800000 */
[----:B------:R-:W-:-:S07]  /*32f50*/  IMAD.MOV.U32 R15, RZ, RZ, -0x1 ;  /* 0xffffffffff0f7424 */ /* 0x000fce00078e00ff */
[----:B0-2-4-:R-:W-:Y:S05]  /*32f60*/  WARPSYNC.COLLECTIVE R15, `(.L_x_5447) ;  /* 0x000000000f0c7348 */ /* 0x015fea0003c00000 */
[----:B------:R-:W-:Y:S02]  /*32f70*/  ELECT P6, UR62, PT ;  /* 0x00000000003e782f */ /* 0x000fe400038c0000 */
[----:B------:R-:W-:Y:S01]  /*32f80*/  MOV R14, UR62 ;  /* 0x0000003e000e7c02 */ /* 0x000fe20008000f00 */
[----:B0-2-4-:R-:W-:Y:S10]  /*32f90*/  ENDCOLLECTIVE ;  /* 0x000000000000791b */ /* 0x015ff40003800000 */
.L_x_5447:
[----:B------:R-:W-:Y:S05]  /*32fa0*/  BSYNC B0 ;  /* 0x0000000000007941 */ /* 0x000fea0003800000 */
.L_x_5446:
[----:B------:R-:W-:Y:S05]  /*32fb0*/  BRA `(.L_x_5448) ;  /* 0xffffffac00d07947 */ /* 0x000fea000383ffff */
.L_x_5266:
[----:B0-----:R0:W1:Y:S02]  /*32fc0*/  SYNCS.PHASECHK.TRANS64.TRYWAIT P1, [R3+URZ+0x30840], R2 ;  /* 0x03084002030075a7 */ /* 0x001064000802017f */
[----:B-1----:R-:W-:Y:S05]  /*32fd0*/  @!P1 NANOSLEEP.SYNCS 0x989680 ;  /* 0x009896800000995d */ /* 0x002fea0003900000 */
[----:B------:R-:W1:Y:S02]  /*32fe0*/  @!P1 SYNCS.PHASECHK.TRANS64 P1, [R3+URZ+0x30840], R2 ;  /* 0x03084002030095a7 */ /* 0x000e64000802007f */
[----:B-1----:R-:W-:Y:S05]  /*32ff0*/  @!P1 BRA `(.L_x_5266) ;  /* 0xfffffffc00f09947 */ /* 0x002fea000383ffff */
[----:B------:R-:W-:Y:S05]  /*33000*/  BRA `(.L_x_5449) ;  /* 0xffffffac00f87947 */ /* 0x000fea000383ffff */
.L_x_5268:
[----:B-1----:R1:W3:Y:S02]  /*33010*/  SYNCS.PHASECHK.TRANS64.TRYWAIT P1, [R23+URZ+0x30840], R0 ;  /* 0x03084000170075a7 */ /* 0x0022e4000802017f */
[----:B---3--:R-:W-:Y:S05]  /*33020*/  @!P1 NANOSLEEP.SYNCS 0x989680 ;  /* 0x009896800000995d */ /* 0x008fea0003900000 */
[----:B------:R-:W3:Y:S02]  /*33030*/  @!P1 SYNCS.PHASECHK.TRANS64 P1, [R23+URZ+0x30840], R0 ;  /* 0x03084000170095a7 */ /* 0x000ee4000802007f */
[----:B---3--:R-:W-:Y:S05]  /*33040*/  @!P1 BRA `(.L_x_5268) ;  /* 0xfffffffc00f09947 */ /* 0x008fea000383ffff */
[----:B------:R-:W-:Y:S05]  /*33050*/  BRA `(.L_x_5450) ;  /* 0xffffffb000047947 */ /* 0x000fea000383ffff */
.L_x_5270:
[----:B---3--:R3:W0:Y:S02]  /*33060*/  SYNCS.PHASECHK.TRANS64.TRYWAIT P1, [R3+URZ+0x30860], R2 ;  /* 0x03086002030075a7 */ /* 0x008624000802017f */
[----:B0-----:R-:W-:Y:S05]  /*33070*/  @!P1 NANOSLEEP.SYNCS 0x989680 ;  /* 0x009896800000995d */ /* 0x001fea0003900000 */
[----:B------:R-:W0:Y:S02]  /*33080*/  @!P1 SYNCS.PHASECHK.TRANS64 P1, [R3+URZ+0x30860], R2 ;  /* 0x03086002030095a7 */ /* 0x000e24000802007f */
[----:B0-----:R-:W-:Y:S05]  /*33090*/  @!P1 BRA `(.L_x_5270) ;  /* 0xfffffffc00f09947 */ /* 0x001fea000383ffff */
[----:B------:R-:W-:Y:S05]  /*330a0*/  BRA `(.L_x_5451) ;  /* 0xffffffb000007947 */ /* 0x000fea000383ffff */
.L_x_5452:
        /* <DEDUP_REMOVED lines=13> */
.L_x_15984:


//--------------------- .text._ZN7cutlass13device_kernelIN5flash11enable_sm90INS1_16FlashAttnFwdSm90INS1_25CollectiveMainloopFwdSm90ILi2EN4cute5tupleIJNS5_1CILi1EEES8_S8_EEENS6_IJNS7_ILi128EEENS7_ILi96EEENS7_ILi192EEEEEELi192ENS_6half_tEfNS_4arch4Sm90ELb1ELb0ELb1ELb0ELb1ELb0ELb0ELb1ELb1ELb1ELb1ELb0EEENS1_21CollectiveEpilogueFwdINS6_IJSA_SC_SB_EEES9_SE_SG_Li256ELb0ELb1ELb1ELb0EEENS1_19SingleTileSchedulerILb0ELb1ELb1ELi128EEEEEEEEEvNT_6ParamsE --------------------------
	.section	.text._ZN7cutlass13device_kernelIN5flash11enable_sm90INS1_16FlashAttnFwdSm90INS1_25CollectiveMainloopFwdSm90ILi2EN4cute5tupleIJNS5_1CILi1EEES8_S8_EEENS6_IJNS7_ILi128EEENS7_ILi96EEENS7_ILi192EEEEEELi192ENS_6half_tEfNS_4arch4Sm90ELb1ELb0ELb1ELb0ELb1ELb0ELb0ELb1ELb1ELb1ELb1ELb0EEENS1_21CollectiveEpilogueFwdINS6_IJSA_SC_SB_EEES9_SE_SG_Li256ELb0ELb1ELb1ELb0EEENS1_19SingleTileSchedulerILb0ELb1ELb1ELi128EEEEEEEEEvNT_6ParamsE,"ax",@progbits
	.align	128
.text._ZN7cutlass13device_kernelIN5flash11enable_sm90INS1_16FlashAttnFwdSm90INS1_25CollectiveMainloopFwdSm90ILi2EN4cute5tupleIJNS5_1CILi1EEES8_S8_EEENS6_IJNS7_ILi128EEENS7_ILi96EEENS7_ILi192EEEEEELi192ENS_6half_tEfNS_4arch4Sm90ELb1ELb0ELb1ELb0ELb1ELb0ELb0ELb1ELb1ELb1ELb1ELb0EEENS1_21CollectiveEpilogueFwdINS6_IJSA_SC_SB_EEES9_SE_SG_Li256ELb0ELb1ELb1ELb0EEENS1_19SingleTileSchedulerILb0ELb1ELb1ELi128EEEEEEEEEvNT_6ParamsE:
        .type           _ZN7cutlass13device_kernelIN5flash11enable_sm90INS1_16FlashAttnFwdSm90INS1_25CollectiveMainloopFwdSm90ILi2EN4cute5tupleIJNS5_1CILi1EEES8_S8_EEENS6_IJNS7_ILi128EEENS7_ILi96EEENS7_ILi192EEEEEELi192ENS_6half_tEfNS_4arch4Sm90ELb1ELb0ELb1ELb0ELb1ELb0ELb0ELb1ELb1ELb1ELb1ELb0EEENS1_21CollectiveEpilogueFwdINS6_IJSA_SC_SB_EEES9_SE_SG_Li256ELb0ELb1ELb1ELb0EEENS1_19SingleTileSchedulerILb0ELb1ELb1ELi128EEEEEEEEEvNT_6ParamsE,@function
        .size           _ZN7cutlass13device_kernelIN5flash11enable_sm90INS1_16FlashAttnFwdSm90INS1_25CollectiveMainloopFwdSm90ILi2EN4cute5tupleIJNS5_1CILi1EEES8_S8_EEENS6_IJNS7_ILi128EEENS7_ILi96EEENS7_ILi192EEEEEELi192ENS_6half_tEfNS_4arch4Sm90ELb1ELb0ELb1ELb0ELb1ELb0ELb0ELb1ELb1ELb1ELb1ELb0EEENS1_21CollectiveEpilogueFwdINS6_IJSA_SC_SB_EEES9_SE_SG_Li256ELb0ELb1ELb1ELb0EEENS1_19SingleTileSchedulerILb0ELb1ELb1ELi128EEEEEEEEEvNT_6ParamsE,(.L_x_15985 - _ZN7cutlass13device_kernelIN5flash11enable_sm90INS1_16FlashAttnFwdSm90INS1_25CollectiveMainloopFwdSm90ILi2EN4cute5tupleIJNS5_1CILi1EEES8_S8_EEENS6_IJNS7_ILi128EEENS7_ILi96EEENS7_ILi192EEEEEELi192ENS_6half_tEfNS_4arch4Sm90ELb1ELb0ELb1ELb0ELb1ELb0ELb0ELb1ELb1ELb1ELb1ELb0EEENS1_21CollectiveEpilogueFwdINS6_IJSA_SC_SB_EEES9_SE_SG_Li256ELb0ELb1ELb1ELb0EEENS1_19SingleTileSchedulerILb0ELb1ELb1ELi128EEEEEEEEEvNT_6ParamsE)
        .other          _ZN7cutlass13device_kernelIN5flash11enable_sm90INS1_16FlashAttnFwdSm90INS1_25CollectiveMainloopFwdSm90ILi2EN4cute5tupleIJNS5_1CILi1EEES8_S8_EEENS6_IJNS7_ILi128EEENS7_ILi96EEENS7_ILi192EEEEEELi192ENS_6half_tEfNS_4arch4Sm90ELb1ELb0ELb1ELb0ELb1ELb0ELb0ELb1ELb1ELb1ELb1ELb0EEENS1_21CollectiveEpilogueFwdINS6_IJSA_SC_SB_EEES9_SE_SG_Li256ELb0ELb1ELb1ELb0EEENS1_19SingleTileSchedulerILb0ELb1ELb1ELi128EEEEEEEEEvNT_6ParamsE,@"STO_CUDA_ENTRY STV_DEFAULT"
_ZN7cutlass13device_kernelIN5flash11enable_sm90INS1_16FlashAttnFwdSm90INS1_25CollectiveMainloopFwdSm90ILi2EN4cute5tupleIJNS5_1CILi1EEES8_S8_EEENS6_IJNS7_ILi128EEENS7_ILi96EEENS7_ILi192EEEEEELi192ENS_6half_tEfNS_4arch4Sm90ELb1ELb0ELb1ELb0ELb1ELb0ELb0ELb1ELb1ELb1ELb1ELb0EEENS1_21CollectiveEpilogueFwdINS6_IJSA_SC_SB_EEES9_SE_SG_Li256ELb0ELb1ELb1ELb0EEENS1_19SingleTileSchedulerILb0ELb1ELb1ELi128EEEEEEEEEvNT_6ParamsE:
        /* <DEDUP_REMOVED lines=45> */
.L_x_5453:
        /* <DEDUP_REMOVED lines=22> */
.L_x_5454:
        /* <DEDUP_REMOVED lines=18> */
.L_x_5455:
        /* <DEDUP_REMOVED lines=22> */
.L_x_5456:
        /* <DEDUP_REMOVED lines=23> */
.L_x_5457:
        /* <DEDUP_REMOVED lines=11> */
.L_x_5460:
        /* <DEDUP_REMOVED lines=31> */
[----:B------:R-:W-:Y:S01]  /*0ac0*/  IMAD.U32 R17, RZ, RZ, UR4 ;  /* 0x00000004ff117e24 */ /* 0x000fe2000f8e00ff */
        /* <DEDUP_REMOVED lines=27> */
[----:B------:R-:W-:Y:S01]  /*0c80*/  MOV R3, UR11 ;  /* 0x0000000b00037c02 */ /* 0x000fe20008000f00 */
[----:B------:R-:W-:Y:S01]  /*0c90*/  UIADD3 UR6, UR11, -0x1, UR10 ;  /* 0xffffffff0b067890 */ /* 0x000fe2000fffe00a */
[----:B------:R-:W-:Y:S02]  /*0ca0*/  UMOV UR4, URZ ;  /* 0x0000003f00047c82 */ /* 0x000fe40008000000 */
[-C--:B------:R-:W-:Y:S02]  /*0cb0*/  IABS R0, R3.reuse ;  /* 0x0000000300007213 */ /* 0x080fe40000000000 */
[----:B------:R-:W-:Y:S01]  /*0cc0*/  IABS R5, R3 ;  /* 0x0000000300057213 */ /* 0x000fe20000000000 */
[----:B------:R-:W-:Y:S01]  /*0cd0*/  IMAD.U32 R4, RZ, RZ, UR6 ;  /* 0x00000006ff047e24 */ /* 0x000fe2000f8e00ff */
[----:B------:R-:W-:Y:S01]  /*0ce0*/  R2UR UR12, R0 ;  /* 0x00000000000c72ca */ /* 0x000fe200000e0000 */
[----:B------:R-:W-:-:S03]  /*0cf0*/  ULOP3.LUT UR6, UR6, UR11, URZ, 0x3c, !UPT ;  /* 0x0000000b06067292 */ /* 0x000fc6000f8e3c3f */
[----:B------:R-:W-:-:S04]  /*0d00*/  IABS R4, R4 ;  /* 0x0000000400047213 */ /* 0x000fc80000000000 */
[----:B------:R-:W-:-:S04]  /*0d10*/  MOV R3, R4 ;  /* 0x0000000400037202 */ /* 0x000fc80000000f00 */
        /* <DEDUP_REMOVED lines=23> */
.L_x_5462:
        /* <DEDUP_REMOVED lines=88> */
[----:B------:R-:W-:Y:S01]  /*1410*/  MOV R10, UR6 ;  /* 0x00000006000a7c02 */ /* 0x000fe20008000f00 */
[----:B------:R-:W-:Y:S01]  /*1420*/  IMAD.U32 R6, RZ, RZ, UR4 ;  /* 0x00000004ff067e24 */ /* 0x000fe2000f8e00ff */
[----:B------:R-:W-:Y:S01]  /*1430*/  MOV R12, 0x1 ;  /* 0x00000001000c7802 */ /* 0x000fe20000000f00 */
[----:B------:R-:W-:-:S02]  /*1440*/  IMAD.U32 R7, RZ, RZ, UR5 ;  /* 0x00000005ff077e24 */ /* 0x000fc4000f8e00ff */
[----:B------:R-:W-:Y:S02]  /*1450*/  IMAD.U32 R11, RZ, RZ, UR7 ;  /* 0x00000007ff0b7e24 */ /* 0x000fe4000f8e00ff */
[----:B------:R-:W-:Y:S02]  /*1460*/  IMAD.MOV.U32 R8, RZ, RZ, 0x70 ;  /* 0x00000070ff087424 */ /* 0x000fe400078e00ff */
[----:B0-----:R-:W-:-:S07]  /*1470*/  IMAD.MOV.U32 R13, RZ, RZ, RZ ;  /* 0x000000ffff0d7224 */ /* 0x001fce00078e00ff */
[----:B------:R-:W-:-:S07]  /*1480*/  LEPC R20, `(.L_x_5464) ;  /* 0x000000001014794e */ /* 0x000fce0000000000 */
[----:B-1----:R-:W-:Y:S05]  /*1490*/  CALL.ABS.NOINC R2 ;  /* 0x0000000002007343 */ /* 0x002fea0003c00000 */
.L_x_5464:
[----:B------:R-:W-:-:S04]  /*14a0*/  SHF.L.U32 R0, RZ, 0x1f, RZ ;  /* 0x0000001fff007819 */ /* 0x000fc800000006ff */
[----:B------:R-:W0:Y:S02]  /*14b0*/  SYNCS.PHASECHK.TRANS64.TRYWAIT P0, [UR60+0x30800], R0 ;  /* 0x03080000ff0075a7 */ /* 0x000e24000800017c */
[----:B0-----:R-:W-:Y:S05]  /*14c0*/  @!P0 BRA `(.L_x_5465) ;  /* 0x000000e400c48947 */ /* 0x001fea0003800000 */
.L_x_5550:
[----:B------:R-:W2:Y:S02]  /*14d0*/  LDL R2, [R1+0x4] ;  /* 0x0000040001027983 */ /* 0x000ea40000100800 */
[----:B--2---:R-:W-:-:S13]  /*14e0*/  R2UR UR4, R2 ;  /* 0x00000000020472ca */ /* 0x004fda00000e0000 */
[----:B------:R-:W-:-:S06]  /*14f0*/  ULOP3.LUT UR4, UR4, 0x1, URZ, 0xfc, !UPT ;  /* 0x0000000104047892 */ /* 0x000fcc000f8efc3f */
[----:B------:R-:W-:-:S05]  /*1500*/  IMAD.U32 R2, RZ, RZ, UR4 ;  /* 0x00000004ff027e24 */ /* 0x000fca000f8e00ff */
[----:B------:R-:W-:-:S13]  /*1510*/  ISETP.NE.AND P0, PT, R2, 0x3, PT ;  /* 0x000000030200780c */ /* 0x000fda0003f05270 */
[----:B------:R-:W-:Y:S05]  /*1520*/  @!P0 BRA `(.L_x_5466) ;  /* 0x0000000000048947 */ /* 0x000fea0003800000 */
[----:B------:R-:W-:Y:S01]  /*1530*/  BPT.TRAP 0x1 ;  /* 0x000000040000795c */ /* 0x000fe20000300000 */
.L_x_5466:
[----:B------:R1:W2:Y:S01]  /*1540*/  SYNCS.PHASECHK.TRANS64.TRYWAIT P1, [UR60+0x30830], R0 ;  /* 0x03083000ff0075a7 */ /* 0x0002a2000802017c */
[----:B------:R-:W-:Y:S05]  /*1550*/  @!P0 BRA `(.L_x_5467) ;  /* 0x0000000000048947 */ /* 0x000fea0003800000 */
[----:B------:R-:W-:Y:S01]  /*1560*/  BPT.TRAP 0x1 ;  /* 0x000000040000795c */ /* 0x000fe20000300000 */
.L_x_5467:
[----:B------:R-:W-:-:S04]  /*1570*/  MOV R4, UR40 ;  /* 0x0000002800047c02 */ /* 0x000fc80008000f00 */
[----:B------:R-:W-:Y:S01]  /*1580*/  LOP3.LUT R4, R4, 0x10000, RZ, 0xfc, !PT ;  /* 0x0001000004047812 */ /* 0x000fe200078efcff */
[----:B--2---:R-:W-:Y:S06]  /*1590*/  @P1 BRA `(.L_x_5468) ;  /* 0x0000000000081947 */ /* 0x004fec0003800000 */
[----:B------:R-:W2:Y:S02]  /*15a0*/  SYNCS.PHASECHK.TRANS64.TRYWAIT P1, [UR60+0x30830], R0 ;  /* 0x03083000ff0075a7 */ /* 0x000ea4000802017c */
[----:B--2---:R-:W-:Y:S05]  /*15b0*/  @!P1 BRA `(.L_x_5469) ;  /* 0x000000e400a09947 */ /* 0x004fea0003800000 */
.L_x_5468:
        /* <DEDUP_REMOVED lines=19> */
[----:B------:R-:W-:Y:S01]  /*16f0*/  UMOV UR25, 0x40000040 ;  /* 0x4000004000197882 */ /* 0x000fe20000000000 */
[----:B------:R-:W-:Y:S01]  /*1700*/  HGMMA.64x96x16.F32 R24, gdesc[UR8], RZ, !UPT, gsb0 ;  /* 0x01600000081879f0 */ /* 0x000fe2000c0008ff */
[----:B------:R-:W-:Y:S01]  /*1710*/  R2UR UR10, R4 ;  /* 0x00000000040a72ca */ /* 0x000fe200000e0000 */
[----:B------:R-:W-:Y:S01]  /*1720*/  UMOV UR9, 0x40000040 ;  /* 0x4000004000097882 */ /* 0x000fe20000000000 */
[----:B------:R-:W-:Y:S01]  /*1730*/  UMOV UR29, 0x40000040 ;  /* 0x40000040001d7882 */ /* 0x000fe20000000000 */
[----:B------:R-:W-:Y:S01]  /*1740*/  UMOV UR5, UR9 ;  /* 0x0000000900057c82 */ /* 0x000fe20008000000 */
[----:B------:R-:W-:Y:S01]  /*1750*/  UMOV UR33, 0x40000040 ;  /* 0x4000004000217882 */ /* 0x000fe20000000000 */
[----:B------:R-:W-:Y:S01]  /*1760*/  UMOV UR41, 0x40000040 ;  /* 0x4000004000297882 */ /* 0x000fe20000000000 */
[----:B------:R-:W-:Y:S01]  /*1770*/  UMOV UR45, 0x40000040 ;  /* 0x40000040002d7882 */ /* 0x000fe20000000000 */
[----:B------:R-:W-:Y:S01]  /*1780*/  UMOV UR49, 0x40000040 ;  /* 0x4000004000317882 */ /* 0x000fe20000000000 */
[----:B------:R-:W-:-:S05]  /*1790*/  UMOV UR53, 0x40000040 ;  /* 0x4000004000357882 */ /* 0x000fca0000000000 */
        /* <DEDUP_REMOVED lines=8> */
[----:B------:R-:W-:Y:S02]  /*1820*/  UIADD3 UR40, UR10, 0x800, URZ ;  /* 0x000008000a287890 */ /* 0x000fe4000fffe03f */
[----:B------:R-:W-:Y:S02]  /*1830*/  UIADD3 UR44, UR10, 0x802, URZ ;  /* 0x000008020a2c7890 */ /* 0x000fe4000fffe03f */
[----:B------:R-:W-:Y:S02]  /*1840*/  UIADD3 UR48, UR10, 0x804, URZ ;  /* 0x000008040a307890 */ /* 0x000fe4000fffe03f */
[----:B------:R-:W-:Y:S01]  /*1850*/  UIADD3 UR52, UR10, 0x806, URZ ;  /* 0x000008060a347890 */ /* 0x000fe2000fffe03f */
        /* <DEDUP_REMOVED lines=72> */
.L_x_5470:
[----:B0-----:R-:W-:Y:S01]  /*1ce0*/  LOP3.LUT R3, R72, 0xffffff80, RZ, 0xc0, !PT ;  /* 0xffffff8048037812 */ /* 0x001fe200078ec0ff */
        /* <DEDUP_REMOVED lines=11> */
[-C--:B------:R-:W-:Y:S01]  /*1da0*/  LEA.HI R9, R8, R3.reuse, RZ, 0x2 ;  /* 0x0000000308097211 */ /* 0x080fe200078f10ff */
[----:B-1----:R-:W-:Y:S01]  /*1db0*/  FMUL.FTZ R0, R24, UR6 ;  /* 0x0000000618007c20 */ /* 0x002fe20008410000 */
[----:B------:R-:W-:Y:S01]  /*1dc0*/  LEA.HI R11, R8, R3, RZ, 0x5 ;  /* 0x00000003080b7211 */ /* 0x000fe200078f28ff */
[----:B------:R-:W-:Y:S01]  /*1dd0*/  IMAD.IADD R23, R22, 0x1, -R23 ;  /* 0x0000000116177824 */ /* 0x000fe200078e0a17 */
[--C-:B------:R-:W-:Y:S01]  /*1de0*/  SHF.R.S32.HI R8, RZ, 0x2, R9.reuse ;  /* 0x00000002ff087819 */ /* 0x100fe20000011409 */
[----:B------:R-:W-:Y:S01]  /*1df0*/  UISETP.NE.AND UP0, UPT, UR4, URZ, UPT ;  /* 0x0000003f0400728c */ /* 0x000fe2000bf05270 */
[----:B------:R-:W-:Y:S01]  /*1e00*/  SHF.R.S32.HI R21, RZ, 0x1f, R9 ;  /* 0x0000001fff157819 */ /* 0x000fe20000011409 */
[----:B------:R-:W0:Y:S01]  /*1e10*/  MUFU.TANH R26, R26 ;  /* 0x0000001a001a7308 */ /* 0x000e220000002400 */
[----:B------:R-:W-:Y:S01]  /*1e20*/  SHF.R.S32.HI R11, RZ, 0x5, R11 ;  /* 0x00000005ff0b7819 */ /* 0x000fe2000001140b */
[----:B------:R-:W-:Y:S01]  /*1e30*/  ULDC UR7, c[0x0][0x288] ;  /* 0x0000a20000077ab9 */ /* 0x000fe20000000800 */
[-C--:B------:R-:W-:Y:S01]  /*1e40*/  LEA.HI R21, R21, R8.reuse, RZ, 0x3 ;  /* 0x0000000815157211 */ /* 0x080fe200078f18ff */
[----:B------:R-:W-:Y:S01]  /*1e50*/  FMUL.FTZ R31, R31, UR6 ;  /* 0x000000061f1f7c20 */ /* 0x000fe20008410000 */
[----:B------:R-:W-:Y:S01]  /*1e60*/  LEA.HI R12, R73, R73, RZ, 0x1 ;  /* 0x00000049490c7211 */ /* 0x000fe200078f08ff */
[----:B------:R-:W-:Y:S01]  /*1e70*/  FMUL.FTZ R34, R34, UR6 ;  /* 0x0000000622227c20 */ /* 0x000fe20008410000 */
[----:B------:R-:W-:Y:S01]  /*1e80*/  LEA R22, R11, UR38, 0x4 ;  /* 0x000000260b167c11 */ /* 0x000fe2000f8e20ff */
[----:B------:R-:W1:Y:S01]  /*1e90*/  MUFU.TANH R24, R27 ;  /* 0x0000001b00187308 */ /* 0x000e620000002400 */
[----:B------:R-:W-:Y:S01]  /*1ea0*/  LOP3.LUT R21, R21, 0xfffffff8, RZ, 0xc0, !PT ;  /* 0xfffffff815157812 */ /* 0x000fe200078ec0ff */
[----:B------:R-:W-:Y:S01]  /*1eb0*/  @UP0 ULDC UR4, c[0x0][0x44c] ;  /* 0x0001130000040ab9 */ /* 0x000fe20000000800 */
[----:B------:R-:W-:Y:S01]  /*1ec0*/  LOP3.LUT R12, R12, 0x3fffffe, RZ, 0xc0, !PT ;  /* 0x03fffffe0c0c7812 */ /* 0x000fe200078ec0ff */
[----:B------:R-:W-:Y:S01]  /*1ed0*/  FMUL.FTZ R2, R25, UR6 ;  /* 0x0000000619027c20 */ /* 0x000fe20008410000 */
[----:B------:R-:W-:Y:S01]  /*1ee0*/  LEA.HI R11, R23, R23, RZ, 0x1 ;  /* 0x00000017170b7211 */ /* 0x000fe200078f08ff */
[----:B------:R-:W-:Y:S01]  /*1ef0*/  FMUL.FTZ R35, R35, UR6 ;  /* 0x0000000623237c20 */ /* 0x000fe20008410000 */
[----:B------:R-:W-:Y:S01]  /*1f00*/  IADD3 R21, R22, R8, -R21 ;  /* 0x0000000816157210 */ /* 0x000fe20007ffe815 */
[----:B------:R-:W-:Y:S01]  /*1f10*/  IMAD.IADD R12, R73, 0x1, -R12 ;  /* 0x00000001490c7824 */ /* 0x000fe200078e0a0c */
[----:B------:R-:W-:Y:S01]  /*1f20*/  LOP3.LUT R8, R11, 0x1ffffffe, RZ, 0xc0, !PT ;  /* 0x1ffffffe0b087812 */ /* 0x000fe200078ec0ff */
[----:B------:R-:W-:Y:S01]  /*1f30*/  IMAD.U32 R22, RZ, RZ, UR39 ;  /* 0x00000027ff167e24 */ /* 0x000fe2000f8e00ff */
[----:B------:R-:W-:Y:S01]  /*1f40*/  PLOP3.LUT P1, PT, PT, PT, UP0, 0x80, 0x0 ;  /* 0x000000000000781c */ /* 0x000fe20003f2f008 */
[----:B------:R-:W-:Y:S01]  /*1f50*/  IMAD R11, R12, 0x40, R21 ;  /* 0x000000400c0b7824 */ /* 0x000fe200078e0215 */
[----:B------:R-:W-:Y:S01]  /*1f60*/  IADD3 R8, R23, -R8, RZ ;  /* 0x8000000817087210 */ /* 0x000fe20007ffe0ff */
[----:B------:R-:W2:Y:S01]  /*1f70*/  MUFU.TANH R30, R30 ;  /* 0x0000001e001e7308 */ /* 0x000ea20000002400 */
[----:B------:R-:W-:Y:S01]  /*1f80*/  PLOP3.LUT P2, PT, PT, PT, UP0, 0x80, 0x0 ;  /* 0x000000000000781c */ /* 0x000fe20003f4f008 */
[----:B------:R-:W-:Y:S01]  /*1f90*/  FMUL.FTZ R38, R38, UR6 ;  /* 0x0000000626267c20 */ /* 0x000fe20008410000 */
[----:B------:R-:W-:Y:S01]  /*1fa0*/  FMUL.FTZ R39, R39, UR6 ;  /* 0x0000000627277c20 */ /* 0x000fe20008410000 */
[----:B------:R-:W-:-:S02]  /*1fb0*/  IMAD R11, R8, 0x8, R11 ;  /* 0x00000008080b7824 */ /* 0x000fc400078e020b */
[----:B------:R-:W-:Y:S01]  /*1fc0*/  FMUL.FTZ R43, R43, UR6 ;  /* 0x000000062b2b7c20 */ /* 0x000fe20008410000 */
[----:B------:R-:W-:Y:S01]  /*1fd0*/  FMUL.FTZ R42, R42, UR6 ;  /* 0x000000062a2a7c20 */ /* 0x000fe20008410000 */
[----:B------:R-:W-:Y:S01]  /*1fe0*/  FMUL.FTZ R47, R47, UR6 ;  /* 0x000000062f2f7c20 */ /* 0x000fe20008410000 */
[----:B------:R0:W3:Y:S01]  /*1ff0*/  MUFU.TANH R25, R31 ;  /* 0x0000001f00197308 */ /* 0x0000e20000002400 */
[----:B------:R-:W-:Y:S01]  /*2000*/  MOV R8, R11 ;  /* 0x0000000b00087202 */ /* 0x000fe20000000f00 */
[----:B------:R-:W-:Y:S01]  /*2010*/  @P1 IMAD.HI.U32 R12, R11, UR4, RZ ;  /* 0x000000040b0c1c27 */ /* 0x000fe2000f8e00ff */
[----:B------:R-:W-:-:S03]  /*2020*/  @UP0 ULDC UR4, c[0x0][0x450] ;  /* 0x0001140000040ab9 */ /* 0x000fc60000000800 */
[----:B------:R-:W-:Y:S01]  /*2030*/  FMUL.FTZ R51, R51, UR6 ;  /* 0x0000000633337c20 */ /* 0x000fe20008410000 */
[----:B------:R-:W-:Y:S01]  /*2040*/  FMUL.FTZ R46, R46, UR6 ;  /* 0x000000062e2e7c20 */ /* 0x000fe20008410000 */
[----:B------:R-:W-:Y:S01]  /*2050*/  FMUL.FTZ R55, R55, UR6 ;  /* 0x0000000637377c20 */ /* 0x000fe20008410000 */
[----:B------:R-:W-:Y:S01]  /*2060*/  @P2 SHF.R.U32.HI R8, RZ, UR4, R12 ;  /* 0x00000004ff082c19 */ /* 0x000fe2000801160c */
[----:B------:R-:W-:Y:S01]  /*2070*/  UIMAD UR4, UR61, -0x60, UR39 ;  /* 0xffffffa03d0478a4 */ /* 0x000fe2000f8e0227 */
[----:B------:R-:W-:Y:S01]  /*2080*/  LOP3.LUT R12, R9, 0x7ffffffc, RZ, 0xc0, !PT ;  /* 0x7ffffffc090c7812 */ /* 0x000fe200078ec0ff */
[----:B------:R-:W4:Y:S01]  /*2090*/  MUFU.TANH R34, R34 ;  /* 0x0000002200227308 */ /* 0x000f220000002400 */
[----:B------:R-:W-:Y:S01]  /*20a0*/  FMUL.FTZ R50, R50, UR6 ;  /* 0x0000000632327c20 */ /* 0x000fe20008410000 */
[----:B------:R-:W5:Y:S01]  /*20b0*/  SHFL.IDX PT, R21, R8, 0x1, 0x1c1f ;  /* 0x003c1f0008157f89 */ /* 0x000f6200000e0000 */
[----:B------:R-:W-:Y:S01]  /*20c0*/  UIADD3 UR4, UR4, 0x60, URZ ;  /* 0x0000006004047890 */ /* 0x000fe2000fffe03f */
[----:B------:R-:W-:-:S02]  /*20d0*/  IMAD.IADD R12, R3, 0x1, -R12 ;  /* 0x00000001030c7824 */ /* 0x000fc400078e0a0c */
[----:B------:R-:W-:Y:S01]  /*20e0*/  FMUL.FTZ R54, R54, UR6 ;  /* 0x0000000636367c20 */ /* 0x000fe20008410000 */
[----:B------:R-:W-:Y:S02]  /*20f0*/  IMAD.U32 R3, RZ, RZ, UR5 ;  /* 0x00000005ff037e24 */ /* 0x000fe4000f8e00ff */
[----:B------:R-:W-:Y:S01]  /*2100*/  FMUL.FTZ R58, R58, UR6 ;  /* 0x000000063a3a7c20 */ /* 0x000fe20008410000 */
[----:B------:R-:W4:Y:S01]  /*2110*/  MUFU.TANH R35, R35 ;  /* 0x0000002300237308 */ /* 0x000f220000002400 */
[----:B------:R-:W-:Y:S01]  /*2120*/  MOV R9, UR4 ;  /* 0x0000000400097c02 */ /* 0x000fe20008000f00 */
[----:B------:R-:W-:Y:S02]  /*2130*/  IMAD R3, R12, -0x2, R3 ;  /* 0xfffffffe0c037824 */ /* 0x000fe400078e0203 */
[----:B------:R-:W-:Y:S01]  /*2140*/  FMUL.FTZ R59, R59, UR6 ;  /* 0x000000063b3b7c20 */ /* 0x000fe20008410000 */
[----:B------:R-:W-:Y:S01]  /*2150*/  FMUL.FTZ R62, R62, UR6 ;  /* 0x000000063e3e7c20 */ /* 0x000fe20008410000 */
[----:B------:R-:W-:Y:S01]  /*2160*/  FMUL.FTZ R63, R63, UR6 ;  /* 0x000000063f3f7c20 */ /* 0x000fe20008410000 */
[----:B------:R-:W-:Y:S01]  /*2170*/  IMAD R9, R12, -0x2, R9 ;  /* 0xfffffffe0c097824 */ /* 0x000fe200078e0209 */
[----:B------:R-:W-:Y:S01]  /*2180*/  IADD3 R22, R3, -UR7, R22 ;  /* 0x8000000703167c10 */ /* 0x000fe2000fffe016 */
[----:B------:R-:W-:Y:S01]  /*2190*/  MUFU.TANH R38, R38 ;  /* 0x0000002600267308 */ /* 0x000fe20000002400 */
[----:B------:R-:W-:Y:S01]  /*21a0*/  FMUL.FTZ R66, R66, UR6 ;  /* 0x0000000642427c20 */ /* 0x000fe20008410000 */
[----:B------:R-:W-:Y:S01]  /*21b0*/  FMUL.FTZ R67, R67, UR6 ;  /* 0x0000000643437c20 */ /* 0x000fe20008410000 */
[----:B------:R-:W-:Y:S01]  /*21c0*/  FMUL.FTZ R70, R70, UR6 ;  /* 0x0000000646467c20 */ /* 0x000fe20008410000 */
[----:B------:R-:W-:Y:S01]  /*21d0*/  FMUL.FTZ R71, R71, UR6 ;  /* 0x0000000647477c20 */ /* 0x000fe20008410000 */
[----:B------:R-:W4:Y:S01]  /*21e0*/  SHFL.IDX PT, R8, R8, RZ, 0x1c1f ;  /* 0x001c1fff08087589 */ /* 0x000f2200000e0000 */
[----:B------:R-:W-:Y:S01]  /*21f0*/  FMUL.FTZ R6, R28, UR6 ;  /* 0x000000061c067c20 */ /* 0x000fe20008410000 */
[----:B------:R-:W-:Y:S01]  /*2200*/  FMUL.FTZ R10, R29, UR6 ;  /* 0x000000061d0a7c20 */ /* 0x000fe20008410000 */
[----:B------:R2:W4:Y:S01]  /*2210*/  MUFU.TANH R27, R39 ;  /* 0x00000027001b7308 */ /* 0x0005220000002400 */
[----:B------:R-:W-:Y:S01]  /*2220*/  FMUL.FTZ R14, R32, UR6 ;  /* 0x00000006200e7c20 */ /* 0x000fe20008410000 */
[--C-:B-----5:R-:W-:Y:S01]  /*2230*/  VIADDMNMX R21, R21, R22, R9.reuse, PT ;  /* 0x0000001615157246 */ /* 0x120fe20003800109 */
[----:B------:R-:W-:Y:S01]  /*2240*/  FMUL.FTZ R13, R33, UR6 ;  /* 0x00000006210d7c20 */ /* 0x000fe20008410000 */
[----:B------:R-:W-:Y:S01]  /*2250*/  FMUL.FTZ R20, R36, UR6 ;  /* 0x0000000624147c20 */ /* 0x000fe20008410000 */
[----:B------:R-:W-:Y:S01]  /*2260*/  FMUL.FTZ R15, R37, UR6 ;  /* 0x00000006250f7c20 */ /* 0x000fe20008410000 */
[C---:B------:R-:W-:Y:S01]  /*2270*/  ISETP.GT.AND P1, PT, R21.reuse, RZ, PT ;  /* 0x000000ff1500720c */ /* 0x040fe20003f24270 */
[----:B------:R-:W-:Y:S01]  /*2280*/  FMUL.FTZ R40, R40, UR6 ;  /* 0x0000000628287c20 */ /* 0x000fe20008410000 */
[C---:B------:R-:W-:Y:S01]  /*2290*/  ISETP.GT.AND P2, PT, R21.reuse, 0x1, PT ;  /* 0x000000011500780c */ /* 0x040fe20003f44270 */
[----:B------:R3:W5:Y:S01]  /*22a0*/  MUFU.TANH R77, R43 ;  /* 0x0000002b004d7308 */ /* 0x0007620000002400 */
[----:B------:R-:W-:Y:S01]  /*22b0*/  ISETP.GT.AND P3, PT, R21, 0x8, PT ;  /* 0x000000081500780c */ /* 0x000fe20003f64270 */
[----:B------:R-:W-:Y:S01]  /*22c0*/  FMUL.FTZ R41, R41, UR6 ;  /* 0x0000000629297c20 */ /* 0x000fe20008410000 */
[----:B0-----:R-:W-:Y:S01]  /*22d0*/  FSEL R31, R26, -INF , P1 ;  /* 0xff8000001a1f7808 */ /* 0x001fe20000800000 */
[----:B------:R-:W-:Y:S01]  /*22e0*/  ULDC UR4, c[0x0][0x988] ;  /* 0x0002620000047ab9 */ /* 0x000fe20000000800 */
[----:B-1----:R-:W-:Y:S01]  /*22f0*/  FSEL R24, R24, -INF , P2 ;  /* 0xff80000018187808 */ /* 0x002fe20001000000 */
[----:B------:R-:W-:Y:S01]  /*2300*/  FMUL.FTZ R44, R44, UR6 ;  /* 0x000000062c2c7c20 */ /* 0x000fe20008410000 */
[----:B------:R-:W-:Y:S01]  /*2310*/  ISETP.GT.AND P1, PT, R21, 0x9, PT ;  /* 0x000000091500780c */ /* 0x000fe20003f24270 */
[----:B------:R-:W0:Y:S01]  /*2320*/  MUFU.TANH R42, R42 ;  /* 0x0000002a002a7308 */ /* 0x000e220000002400 */
[----:B--2---:R-:W-:Y:S01]  /*2330*/  FSEL R39, R30, -INF , P3 ;  /* 0xff8000001e277808 */ /* 0x004fe20001800000 */
[----:B------:R-:W-:Y:S01]  /*2340*/  FMUL.FTZ R45, R45, UR6 ;  /* 0x000000062d2d7c20 */ /* 0x000fe20008410000 */
[----:B------:R-:W-:Y:S01]  /*2350*/  FMNMX.FTZ R26, R31, R24, !PT ;  /* 0x000000181f1a7209 */ /* 0x000fe20007810000 */
[----:B------:R-:W-:Y:S01]  /*2360*/  FMUL.FTZ R48, R48, UR6 ;  /* 0x0000000630307c20 */ /* 0x000fe20008410000 */
[----:B------:R-:W-:Y:S01]  /*2370*/  ISETP.GT.AND P2, PT, R21, 0x10, PT ;  /* 0x000000101500780c */ /* 0x000fe20003f44270 */
[----:B------:R-:W-:Y:S01]  /*2380*/  FMUL.FTZ R49, R49, UR6 ;  /* 0x0000000631317c20 */ /* 0x000fe20008410000 */
[----:B---3--:R-:W-:Y:S01]  /*2390*/  FSEL R43, R25, -INF , P1 ;  /* 0xff800000192b7808 */ /* 0x008fe20000800000 */
[----:B------:R1:W-:Y:S01]  /*23a0*/  MUFU.TANH R81, R47 ;  /* 0x0000002f00517308 */ /* 0x0003e20000002400 */
[----:B------:R-:W-:Y:S01]  /*23b0*/  FMNMX.FTZ R26, R39, R26, !PT ;  /* 0x0000001a271a7209 */ /* 0x000fe20007810000 */
[----:B------:R-:W-:Y:S01]  /*23c0*/  FMUL.FTZ R52, R52, UR6 ;  /* 0x0000000634347c20 */ /* 0x000fe20008410000 */
[----:B------:R-:W-:Y:S01]  /*23d0*/  ISETP.GT.AND P1, PT, R21, 0x11, PT ;  /* 0x000000111500780c */ /* 0x000fe20003f24270 */
[----:B------:R-:W-:Y:S01]  /*23e0*/  FMUL.FTZ R53, R53, UR6 ;  /* 0x0000000635357c20 */ /* 0x000fe20008410000 */
[----:B------:R-:W-:Y:S01]  /*23f0*/  FMNMX.FTZ R26, R43, R26, !PT ;  /* 0x0000001a2b1a7209 */ /* 0x000fe20007810000 */
[----:B------:R-:W-:Y:S01]  /*2400*/  FMUL.FTZ R56, R56, UR6 ;  /* 0x0000000638387c20 */ /* 0x000fe20008410000 */
[----:B----4-:R-:W-:Y:S01]  /*2410*/  VIADDMNMX R22, R8, R22, R9, PT ;  /* 0x0000001608167246 */ /* 0x010fe20003800109 */
[----:B------:R2:W-:Y:S01]  /*2420*/  MUFU.TANH R85, R51 ;  /* 0x0000003300557308 */ /* 0x0005e20000002400 */
[----:B-1----:R-:W-:Y:S01]  /*2430*/  FSEL R47, R34, -INF , P2 ;  /* 0xff800000222f7808 */ /* 0x002fe20001000000 */
[----:B------:R-:W-:Y:S01]  /*2440*/  IMAD.U32 R8, RZ, RZ, UR4 ;  /* 0x00000004ff087e24 */ /* 0x000fe2000f8e00ff */
[----:B------:R-:W-:Y:S01]  /*2450*/  ISETP.GT.AND P2, PT, R21, 0x18, PT ;  /* 0x000000181500780c */ /* 0x000fe20003f44270 */
[----:B------:R-:W-:Y:S01]  /*2460*/  FMUL.FTZ R57, R57, UR6 ;  /* 0x0000000639397c20 */ /* 0x000fe20008410000 */
[----:B------:R-:W-:Y:S01]  /*2470*/  FMNMX.FTZ R26, R47, R26, !PT ;  /* 0x0000001a2f1a7209 */ /* 0x000fe20007810000 */
[----:B------:R-:W-:Y:S01]  /*2480*/  FMUL.FTZ R60, R60, UR6 ;  /* 0x000000063c3c7c20 */ /* 0x000fe20008410000 */
[----:B------:R-:W-:Y:S01]  /*2490*/  ISETP.GT.AND P3, PT, R22, 0x8, PT ;  /* 0x000000081600780c */ /* 0x000fe20003f64270 */
[----:B------:R-:W1:Y:S01]  /*24a0*/  MUFU.TANH R46, R46 ;  /* 0x0000002e002e7308 */ /* 0x000e620000002400 */
[----:B--2---:R-:W-:Y:S01]  /*24b0*/  FSEL R51, R35, -INF , P1 ;  /* 0xff80000023337808 */ /* 0x004fe20000800000 */
[----:B------:R-:W-:Y:S01]  /*24c0*/  FMUL.FTZ R61, R61, UR6 ;  /* 0x000000063d3d7c20 */ /* 0x000fe20008410000 */
[----:B------:R-:W-:Y:S01]  /*24d0*/  ISETP.GT.AND P1, PT, R21, 0x19, PT ;  /* 0x000000191500780c */ /* 0x000fe20003f24270 */
[----:B------:R-:W-:Y:S01]  /*24e0*/  FMUL.FTZ R64, R64, UR6 ;  /* 0x0000000640407c20 */ /* 0x000fe20008410000 */
[----:B------:R-:W-:Y:S01]  /*24f0*/  FMNMX.FTZ R26, R51, R26, !PT ;  /* 0x0000001a331a7209 */ /* 0x000fe20007810000 */
[----:B------:R-:W-:Y:S01]  /*2500*/  FMUL.FTZ R65, R65, UR6 ;  /* 0x0000000641417c20 */ /* 0x000fe20008410000 */
[----:B------:R-:W-:Y:S01]  /*2510*/  FSEL R73, R27, -INF , P1 ;  /* 0xff8000001b497808 */ /* 0x000fe20000800000 */
[----:B------:R2:W-:Y:S01]  /*2520*/  MUFU.TANH R87, R55 ;  /* 0x0000003700577308 */ /* 0x0005e20000002400 */
[----:B------:R-:W-:Y:S01]  /*2530*/  ISETP.GT.AND P1, PT, R21, 0x21, PT ;  /* 0x000000211500780c */ /* 0x000fe20003f24270 */
[----:B------:R-:W-:Y:S01]  /*2540*/  FMUL.FTZ R68, R68, UR6 ;  /* 0x0000000644447c20 */ /* 0x000fe20008410000 */
[----:B------:R-:W-:Y:S01]  /*2550*/  FMUL.FTZ R69, R69, UR6 ;  /* 0x0000000645457c20 */ /* 0x000fe20008410000 */
[----:B------:R-:W-:Y:S01]  /*2560*/  @UP0 ULDC UR4, c[0x0][0x44c] ;  /* 0x0001130000040ab9 */ /* 0x000fe20000000800 */
[----:B-----5:R-:W-:Y:S01]  /*2570*/  FSEL R77, R77, -INF , P1 ;  /* 0xff8000004d4d7808 */ /* 0x020fe20000800000 */
[----:B------:R-:W-:Y:S01]  /*2580*/  UIMAD.WIDE.U32 UR4, UR38, UR4, URZ ;  /* 0x00000004260472a5 */ /* 0x000fe2000f8e003f */
[C---:B------:R-:W-:Y:S01]  /*2590*/  ISETP.GT.AND P1, PT, R21.reuse, 0x29, PT ;  /* 0x000000291500780c */ /* 0x040fe20003f24270 */
[----:B------:R-:W3:Y:S01]  /*25a0*/  MUFU.TANH R50, R50 ;  /* 0x0000003200327308 */ /* 0x000ee20000002400 */
[----:B--2---:R-:W-:Y:S01]  /*25b0*/  FSEL R55, R38, -INF , P2 ;  /* 0xff80000026377808 */ /* 0x004fe20001000000 */
[----:B------:R-:W-:Y:S01]  /*25c0*/  @UP0 ULDC UR10, c[0x0][0x450] ;  /* 0x00011400000a0ab9 */ /* 0x000fe20000000800 */
[----:B------:R-:W-:Y:S01]  /*25d0*/  ISETP.GT.AND P2, PT, R21, 0x20, PT ;  /* 0x000000201500780c */ /* 0x000fe20003f44270 */
[----:B------:R-:W-:Y:S01]  /*25e0*/  @UP0 USHF.R.U32.HI UR38, URZ, UR10, UR5 ;  /* 0x0000000a3f260299 */ /* 0x000fe20008011605 */
[----:B------:R-:W-:Y:S01]  /*25f0*/  FMNMX.FTZ R26, R55, R26, !PT ;  /* 0x0000001a371a7209 */ /* 0x000fe20007810000 */
[----:B------:R-:W2:Y:S01]  /*2600*/  S2UR UR14, SR_CgaCtaId ;  /* 0x00000000000e79c3 */ /* 0x000ea20000008800 */
[----:B0-----:R-:W-:Y:S01]  /*2610*/  FSEL R75, R42, -INF , P2 ;  /* 0xff8000002a4b7808 */ /* 0x001fe20001000000 */
[----:B------:R-:W-:Y:S01]  /*2620*/  MUFU.TANH R54, R54 ;  /* 0x0000003600367308 */ /* 0x000fe20000002400 */
[----:B------:R-:W-:Y:S01]  /*2630*/  FMNMX.FTZ R26, R73, R26, !PT ;  /* 0x0000001a491a7209 */ /* 0x000fe20007810000 */
[----:B------:R-:W-:Y:S01]  /*2640*/  UIADD3 UR4, UR38, -UR7, UR39 ;  /* 0x8000000726047290 */ /* 0x000fe2000fffe027 */
[----:B------:R-:W-:Y:S01]  /*2650*/  ISETP.GT.AND P2, PT, R21, 0x28, PT ;  /* 0x000000281500780c */ /* 0x000fe20003f44270 */
[----:B------:R-:W-:Y:S01]  /*2660*/  UIADD3 UR61, UR61, -0x2, URZ ;  /* 0xfffffffe3d3d7890 */ /* 0x000fe2000fffe03f */
[----:B------:R-:W-:Y:S01]  /*2670*/  FMNMX.FTZ R26, R75, R26, !PT ;  /* 0x0000001a4b1a7209 */ /* 0x000fe20007810000 */
[----:B------:R-:W-:Y:S01]  /*2680*/  UIMAD.WIDE UR4, UR4, 0x2aaaaaab, URZ ;  /* 0x2aaaaaab040478a5 */ /* 0x000fe2000f8e023f */
[----:B-1----:R-:W-:Y:S01]  /*2690*/  FSEL R79, R46, -INF , P2 ;  /* 0xff8000002e4f7808 */ /* 0x002fe20001000000 */
[----:B------:R-:W-:Y:S01]  /*26a0*/  MUFU.TANH R58, R58 ;  /* 0x0000003a003a7308 */ /* 0x000fe20000002400 */
[----:B------:R-:W-:Y:S01]  /*26b0*/  FMNMX.FTZ R26, R77, R26, !PT ;  /* 0x0000001a4d1a7209 */ /* 0x000fe20007810000 */
[----:B------:R-:W-:Y:S01]  /*26c0*/  USHF.R.U32.HI UR4, URZ, 0x1f, UR5 ;  /* 0x0000001f3f047899 */ /* 0x000fe20008011605 */
[----:B------:R-:W-:Y:S01]  /*26d0*/  ISETP.GT.AND P2, PT, R21, 0x30, PT ;  /* 0x000000301500780c */ /* 0x000fe20003f44270 */
[----:B------:R-:W-:Y:S01]  /*26e0*/  UIADD3 UR6, UR60, 0x30840, URZ ;  /* 0x000308403c067890 */ /* 0x000fe2000fffe03f */
[----:B------:R-:W-:Y:S01]  /*26f0*/  FSEL R81, R81, -INF , P1 ;  /* 0xff80000051517808 */ /* 0x000fe20000800000 */
[----:B------:R-:W-:Y:S01]  /*2700*/  ULEA.HI.SX32 UR4, UR5, UR4, 0x1c ;  /* 0x0000000405047291 */ /* 0x000fe2000f8fe23f */
[----:B------:R-:W-:Y:S01]  /*2710*/  FMNMX.FTZ R26, R79, R26, !PT ;  /* 0x0000001a4f1a7209 */ /* 0x000fe20007810000 */
[----:B------:R-:W0:Y:S01]  /*2720*/  MUFU.TANH R59, R59 ;  /* 0x0000003b003b7308 */ /* 0x000e220000002400 */
[----:B------:R-:W-:Y:S01]  /*2730*/  ISETP.GT.AND P1, PT, R21, 0x31, PT ;  /* 0x000000311500780c */ /* 0x000fe20003f24270 */
[----:B------:R-:W-:Y:S01]  /*2740*/  UMOV UR7, URZ ;  /* 0x0000003f00077c82 */ /* 0x000fe20008000000 */
[----:B---3--:R-:W-:-:S02]  /*2750*/  FSEL R83, R50, -INF , P2 ;  /* 0xff80000032537808 */ /* 0x008fc40001000000 */
[----:B------:R-:W-:Y:S02]  /*2760*/  CS2R R118, SRZ ;  /* 0x0000000000767805 */ /* 0x000fe4000001ff00 */
[----:B------:R-:W-:Y:S01]  /*2770*/  FMNMX.FTZ R26, R81, R26, !PT ;  /* 0x0000001a511a7209 */ /* 0x000fe20007810000 */
[----:B--2---:R-:W-:Y:S01]  /*2780*/  UPRMT UR6, UR14, 0x654, UR6 ;  /* 0x000006540e067896 */ /* 0x004fe20008000006 */
[----:B------:R-:W-:Y:S01]  /*2790*/  ISETP.GT.AND P2, PT, R21, 0x38, PT ;  /* 0x000000381500780c */ /* 0x000fe20003f44270 */
[----:B------:R-:W1:Y:S01]  /*27a0*/  MUFU.TANH R62, R62 ;  /* 0x0000003e003e7308 */ /* 0x000e620000002400 */
[----:B------:R-:W-:Y:S02]  /*27b0*/  FSEL R85, R85, -INF , P1 ;  /* 0xff80000055557808 */ /* 0x000fe40000800000 */
[----:B------:R-:W-:Y:S02]  /*27c0*/  CS2R R116, SRZ ;  /* 0x0000000000747805 */ /* 0x000fe4000001ff00 */
[----:B------:R-:W-:-:S02]  /*27d0*/  FMNMX.FTZ R26, R83, R26, !PT ;  /* 0x0000001a531a7209 */ /* 0x000fc40007810000 */
[----:B------:R-:W-:Y:S02]  /*27e0*/  CS2R R114, SRZ ;  /* 0x0000000000727805 */ /* 0x000fe4000001ff00 */
[----:B------:R-:W-:Y:S02]  /*27f0*/  ISETP.GT.AND P1, PT, R21, 0x39, PT ;  /* 0x000000391500780c */ /* 0x000fe40003f24270 */
[----:B------:R-:W-:Y:S02]  /*2800*/  CS2R R112, SRZ ;  /* 0x0000000000707805 */ /* 0x000fe4000001ff00 */
[----:B------:R-:W-:Y:S01]  /*2810*/  FMNMX.FTZ R26, R85, R26, !PT ;  /* 0x0000001a551a7209 */ /* 0x000fe20007810000 */
[----:B------:R2:W3:Y:S01]  /*2820*/  MUFU.TANH R93, R63 ;  /* 0x0000003f005d7308 */ /* 0x0004e20000002400 */
[----:B------:R-:W-:Y:S01]  /*2830*/  FSEL R87, R87, -INF , P1 ;  /* 0xff80000057577808 */ /* 0x000fe20000800000 */
[----:B------:R-:W-:Y:S01]  /*2840*/  SYNCS.ARRIVE.TRANS64.RED.A1T0 RZ, [UR6], RZ ;  /* 0x000000ffffff79a7 */ /* 0x000fe20008100406 */
[----:B------:R-:W-:-:S02]  /*2850*/  ISETP.GT.AND P1, PT, R21, 0x41, PT ;  /* 0x000000411500780c */ /* 0x000fc40003f24270 */
[----:B------:R-:W-:Y:S02]  /*2860*/  CS2R R110, SRZ ;  /* 0x00000000006e7805 */ /* 0x000fe4000001ff00 */
[----:B------:R-:W-:Y:S02]  /*2870*/  R2UR UR11, R18 ;  /* 0x00000000120b72ca */ /* 0x000fe400000e0000 */
[----:B------:R-:W-:Y:S02]  /*2880*/  CS2R R108, SRZ ;  /* 0x00000000006c7805 */ /* 0x000fe4000001ff00 */
[----:B0-----:R-:W-:Y:S01]  /*2890*/  FSEL R91, R59, -INF , P1 ;  /* 0xff8000003b5b7808 */ /* 0x001fe20000800000 */
[----:B------:R-:W0:Y:S01]  /*28a0*/  MUFU.TANH R66, R66 ;  /* 0x0000004200427308 */ /* 0x000e220000002400 */
[----:B--2---:R-:W-:Y:S02]  /*28b0*/  FSEL R63, R54, -INF , P2 ;  /* 0xff800000363f7808 */ /* 0x004fe40001000000 */
[----:B------:R-:W-:-:S02]  /*28c0*/  CS2R R106, SRZ ;  /* 0x00000000006a7805 */ /* 0x000fc4000001ff00 */
[----:B------:R-:W-:Y:S02]  /*28d0*/  ISETP.GT.AND P2, PT, R21, 0x40, PT ;  /* 0x000000401500780c */ /* 0x000fe40003f44270 */
[----:B------:R-:W-:Y:S02]  /*28e0*/  CS2R R104, SRZ ;  /* 0x0000000000687805 */ /* 0x000fe4000001ff00 */
[----:B------:R-:W-:Y:S02]  /*28f0*/  FMNMX.FTZ R26, R63, R26, !PT ;  /* 0x0000001a3f1a7209 */ /* 0x000fe40007810000 */
[----:B------:R-:W-:Y:S02]  /*2900*/  CS2R R102, SRZ ;  /* 0x0000000000667805 */ /* 0x000fe4000001ff00 */
[----:B------:R-:W-:Y:S01]  /*2910*/  FSEL R89, R58, -INF , P2 ;  /* 0xff8000003a597808 */ /* 0x000fe20001000000 */
[----:B------:R1:W2:Y:S01]  /*2920*/  MUFU.TANH R97, R67 ;  /* 0x0000004300617308 */ /* 0x0002a20000002400 */
[----:B------:R-:W-:Y:S01]  /*2930*/  FMNMX.FTZ R26, R87, R26, !PT ;  /* 0x0000001a571a7209 */ /* 0x000fe20007810000 */
[----:B------:R-:W-:Y:S01]  /*2940*/  UISETP.LT.AND UP0, UPT, UR11, UR4, UPT ;  /* 0x000000040b00728c */ /* 0x000fe2000bf01270 */
[----:B------:R-:W-:-:S02]  /*2950*/  ISETP.GT.AND P2, PT, R21, 0x48, PT ;  /* 0x000000481500780c */ /* 0x000fc40003f44270 */
[----:B------:R-:W-:Y:S02]  /*2960*/  CS2R R100, SRZ ;  /* 0x0000000000647805 */ /* 0x000fe4000001ff00 */
[----:B------:R-:W-:Y:S01]  /*2970*/  FMNMX.FTZ R26, R89, R26, !PT ;  /* 0x0000001a591a7209 */ /* 0x000fe20007810000 */
[----:B------:R-:W-:Y:S01]  /*2980*/  USEL UR5, UR11, UR4, !UP0 ;  /* 0x000000040b057287 */ /* 0x000fe2000c000000 */
[----:B------:R-:W-:Y:S01]  /*2990*/  ISETP.GT.AND P1, PT, R21, 0x49, PT ;  /* 0x000000491500780c */ /* 0x000fe20003f24270 */
[----:B------:R-:W4:Y:S01]  /*29a0*/  MUFU.TANH R70, R70 ;  /* 0x0000004600467308 */ /* 0x000f220000002400 */
[----:B-1----:R-:W-:Y:S01]  /*29b0*/  FSEL R67, R62, -INF , P2 ;  /* 0xff8000003e437808 */ /* 0x002fe20001000000 */
[----:B------:R-:W-:Y:S01]  /*29c0*/  UISETP.GE.AND UP0, UPT, UR61, UR5, UPT ;  /* 0x000000053d00728c */ /* 0x000fe2000bf06270 */
[----:B------:R-:W-:Y:S01]  /*29d0*/  FMNMX.FTZ R26, R91, R26, !PT ;  /* 0x0000001a5b1a7209 */ /* 0x000fe20007810000 */
[----:B------:R-:W-:Y:S01]  /*29e0*/  IMAD.U32 R192, RZ, RZ, UR5 ;  /* 0x00000005ffc07e24 */ /* 0x000fe2000f8e00ff */
[----:B------:R-:W-:Y:S01]  /*29f0*/  ISETP.GT.AND P2, PT, R21, 0x50, PT ;  /* 0x000000501500780c */ /* 0x000fe20003f44270 */
[----:B------:R-:W-:Y:S01]  /*2a00*/  UMOV UR4, URZ ;  /* 0x0000003f00047c82 */ /* 0x000fe20008000000 */
[----:B---3--:R-:W-:Y:S01]  /*2a10*/  FSEL R93, R93, -INF , P1 ;  /* 0xff8000005d5d7808 */ /* 0x008fe20000800000 */
[----:B------:R4:W1:Y:S01]  /*2a20*/  MUFU.TANH R3, R71 ;  /* 0x0000004700037308 */ /* 0x0008620000002400 */
[----:B------:R-:W-:-:S02]  /*2a30*/  FMNMX.FTZ R26, R67, R26, !PT ;  /* 0x0000001a431a7209 */ /* 0x000fc40007810000 */
[----:B------:R-:W-:Y:S02]  /*2a40*/  CS2R R98, SRZ ;  /* 0x0000000000627805 */ /* 0x000fe4000001ff00 */
[----:B------:R-:W-:Y:S02]  /*2a50*/  ISETP.GT.AND P1, PT, R21, 0x51, PT ;  /* 0x000000511500780c */ /* 0x000fe40003f24270 */
[----:B0-----:R-:W-:Y:S02]  /*2a60*/  FSEL R95, R66, -INF , P2 ;  /* 0xff800000425f7808 */ /* 0x001fe40001000000 */
[----:B------:R-:W-:Y:S01]  /*2a70*/  FMNMX.FTZ R26, R93, R26, !PT ;  /* 0x0000001a5d1a7209 */ /* 0x000fe20007810000 */
[----:B------:R-:W-:Y:S01]  /*2a80*/  MUFU.TANH R0, R0 ;  /* 0x0000000000007308 */ /* 0x000fe20000002400 */
[----:B------:R-:W-:Y:S02]  /*2a90*/  ISETP.GT.AND P2, PT, R21, 0x58, PT ;  /* 0x000000581500780c */ /* 0x000fe40003f44270 */
[----:B--2---:R-:W-:-:S02]  /*2aa0*/  FSEL R97, R97, -INF , P1 ;  /* 0xff80000061617808 */ /* 0x004fc40000800000 */
[----:B------:R-:W-:Y:S02]  /*2ab0*/  FMNMX.FTZ R26, R95, R26, !PT ;  /* 0x0000001a5f1a7209 */ /* 0x000fe40007810000 */
[----:B------:R-:W-:Y:S01]  /*2ac0*/  ISETP.GT.AND P1, PT, R21, 0x59, PT ;  /* 0x000000591500780c */ /* 0x000fe20003f24270 */
[----:B------:R-:W0:Y:S01]  /*2ad0*/  MUFU.TANH R2, R2 ;  /* 0x0000000200027308 */ /* 0x000e220000002400 */
[----:B----4-:R-:W-:Y:S02]  /*2ae0*/  FSEL R71, R70, -INF , P2 ;  /* 0xff80000046477808 */ /* 0x010fe40001000000 */
[----:B------:R-:W-:Y:S02]  /*2af0*/  FMNMX.FTZ R26, R97, R26, !PT ;  /* 0x0000001a611a7209 */ /* 0x000fe40007810000 */
[----:B-1----:R-:W-:Y:S02]  /*2b00*/  FSEL R3, R3, -INF , P1 ;  /* 0xff80000003037808 */ /* 0x002fe40000800000 */
[----:B------:R-:W-:Y:S01]  /*2b10*/  FMNMX.FTZ R26, R71, R26, !PT ;  /* 0x0000001a471a7209 */ /* 0x000fe20007810000 */
[----:B------:R-:W1:Y:S01]  /*2b20*/  MUFU.TANH R6, R6 ;  /* 0x0000000600067308 */ /* 0x000e620000002400 */
[----:B------:R-:W-:-:S02]  /*2b30*/  ISETP.GT.AND P1, PT, R22, RZ, PT ;  /* 0x000000ff1600720c */ /* 0x000fc40003f24270 */
[----:B------:R-:W-:Y:S02]  /*2b40*/  FMNMX.FTZ R26, R3, R26, !PT ;  /* 0x0000001a031a7209 */ /* 0x000fe40007810000 */
[----:B------:R-:W-:-:S03]  /*2b50*/  ISETP.GT.AND P2, PT, R22, 0x1, PT ;  /* 0x000000011600780c */ /* 0x000fc60003f44270 */
[----:B------:R-:W2:Y:S01]  /*2b60*/  SHFL.BFLY PT, R21, R26, 0x2, 0x1f ;  /* 0x0c401f001a157f89 */ /* 0x000ea200000e0000 */
[----:B------:R-:W-:Y:S01]  /*2b70*/  MUFU.TANH R10, R10 ;  /* 0x0000000a000a7308 */ /* 0x000fe20000002400 */
[----:B0-----:R-:W-:Y:S02]  /*2b80*/  FSEL R2, R2, -INF , P2 ;  /* 0xff80000002027808 */ /* 0x001fe40001000000 */
[----:B------:R-:W-:-:S05]  /*2b90*/  ISETP.GT.AND P2, PT, R22, 0x10, PT ;  /* 0x000000101600780c */ /* 0x000fca0003f44270 */
[----:B------:R-:W0:Y:S01]  /*2ba0*/  MUFU.TANH R14, R14 ;  /* 0x0000000e000e7308 */ /* 0x000e220000002400 */
[----:B-1----:R-:W-:Y:S02]  /*2bb0*/  FSEL R23, R6, -INF , P3 ;  /* 0xff80000006177808 */ /* 0x002fe40001800000 */
[----:B------:R-:W-:-:S05]  /*2bc0*/  ISETP.GT.AND P3, PT, R22, 0x18, PT ;  /* 0x000000181600780c */ /* 0x000fca0003f64270 */
[----:B------:R-:W-:Y:S01]  /*2bd0*/  MUFU.TANH R13, R13 ;  /* 0x0000000d000d7308 */ /* 0x000fe20000002400 */
[----:B--2---:R-:W-:-:S07]  /*2be0*/  FMNMX.FTZ R21, R26, R21, !PT ;  /* 0x000000151a157209 */ /* 0x004fce0007810000 */
[----:B------:R-:W1:Y:S01]  /*2bf0*/  MUFU.TANH R20, R20 ;  /* 0x0000001400147308 */ /* 0x000e620000002400 */
[----:B0-----:R-:W-:Y:S01]  /*2c00*/  FSEL R27, R14, -INF , P2 ;  /* 0xff8000000e1b7808 */ /* 0x001fe20001000000 */
[----:B------:R-:W0:Y:S06]  /*2c10*/  SHFL.BFLY PT, R26, R21, 0x1, 0x1f ;  /* 0x0c201f00151a7f89 */ /* 0x000e2c00000e0000 */
[----:B------:R-:W2:Y:S08]  /*2c20*/  MUFU.TANH R15, R15 ;  /* 0x0000000f000f7308 */ /* 0x000eb00000002400 */
[----:B------:R-:W3:Y:S01]  /*2c30*/  MUFU.TANH R40, R40 ;  /* 0x0000002800287308 */ /* 0x000ee20000002400 */
[----:B-1----:R-:W-:-:S07]  /*2c40*/  FSEL R29, R20, -INF , P3 ;  /* 0xff800000141d7808 */ /* 0x002fce0001800000 */
[----:B------:R-:W1:Y:S01]  /*2c50*/  MUFU.TANH R33, R41 ;  /* 0x0000002900217308 */ /* 0x000e620000002400 */
[----:B0-----:R-:W-:Y:S02]  /*2c60*/  FMNMX.FTZ R9, R21, R26, !PT ;  /* 0x0000001a15097209 */ /* 0x001fe40007810000 */
[----:B------:R-:W-:Y:S02]  /*2c70*/  FSEL R21, R0, -INF , P1 ;  /* 0xff80000000157808 */ /* 0x000fe40000800000 */
[----:B------:R-:W-:Y:S01]  /*2c80*/  ISETP.GT.AND P1, PT, R22, 0x9, PT ;  /* 0x000000091600780c */ /* 0x000fe20003f24270 */
[----:B------:R-:W-:Y:S01]  /*2c90*/  FMUL.FTZ R6, R9, R8 ;  /* 0x0000000809067220 */ /* 0x000fe20000410000 */
[----:B------:R-:W-:Y:S01]  /*2ca0*/  FMNMX.FTZ R0, R21, R2, !PT ;  /* 0x0000000215007209 */ /* 0x000fe20007810000 */
[----:B------:R-:W0:Y:S01]  /*2cb0*/  MUFU.TANH R35, R44 ;  /* 0x0000002c00237308 */ /* 0x000e220000002400 */
[----:B------:R-:W-:Y:S02]  /*2cc0*/  FSEL R25, R10, -INF , P1 ;  /* 0xff8000000a197808 */ /* 0x000fe40000800000 */
[----:B------:R-:W-:-:S02]  /*2cd0*/  FMNMX.FTZ R0, R23, R0, !PT ;  /* 0x0000000017007209 */ /* 0x000fc40007810000 */
[C---:B------:R-:W-:Y:S02]  /*2ce0*/  ISETP.GT.AND P1, PT, R22.reuse, 0x11, PT ;  /* 0x000000111600780c */ /* 0x040fe40003f24270 */
[----:B------:R-:W-:Y:S01]  /*2cf0*/  FMNMX.FTZ R0, R25, R0, !PT ;  /* 0x0000000019007209 */ /* 0x000fe20007810000 */
[----:B------:R-:W4:Y:S01]  /*2d00*/  MUFU.TANH R37, R45 ;  /* 0x0000002d00257308 */ /* 0x000f220000002400 */
[----:B------:R-:W-:Y:S02]  /*2d10*/  FSEL R13, R13, -INF , P1 ;  /* 0xff8000000d0d7808 */ /* 0x000fe40000800000 */
[----:B------:R-:W-:Y:S02]  /*2d20*/  FMNMX.FTZ R0, R27, R0, !PT ;  /* 0x000000001b007209 */ /* 0x000fe40007810000 */
[----:B------:R-:W-:Y:S02]  /*2d30*/  FSETP.NEU.FTZ.AND P2, PT, R9, -INF , PT ;  /* 0xff8000000900780b */ /* 0x000fe40003f5d000 */
[----:B------:R-:W-:Y:S01]  /*2d40*/  ISETP.GT.AND P1, PT, R22, 0x19, PT ;  /* 0x000000191600780c */ /* 0x000fe20003f24270 */
[----:B------:R-:W-:Y:S01]  /*2d50*/  MUFU.TANH R48, R48 ;  /* 0x0000003000307308 */ /* 0x000fe20000002400 */
[----:B------:R-:W-:-:S02]  /*2d60*/  FMNMX.FTZ R0, R13, R0, !PT ;  /* 0x000000000d007209 */ /* 0x000fc40007810000 */
[----:B------:R-:W-:Y:S02]  /*2d70*/  FSEL R6, R6, RZ, P2 ;  /* 0x000000ff06067208 */ /* 0x000fe40001000000 */
[C---:B------:R-:W-:Y:S02]  /*2d80*/  ISETP.GT.AND P2, PT, R22.reuse, 0x20, PT ;  /* 0x000000201600780c */ /* 0x040fe40003f44270 */
[----:B--2---:R-:W-:Y:S01]  /*2d90*/  FSEL R15, R15, -INF , P1 ;  /* 0xff8000000f0f7808 */ /* 0x004fe20000800000 */
[--C-:B------:R-:W-:Y:S01]  /*2da0*/  FFMA.FTZ R10, R31, R8, -R6.reuse ;  /* 0x000000081f0a7223 */ /* 0x100fe20000010806 */
[----:B------:R-:W-:Y:S01]  /*2db0*/  FMNMX.FTZ R0, R29, R0, !PT ;  /* 0x000000001d007209 */ /* 0x000fe20007810000 */
[----:B------:R-:W2:Y:S01]  /*2dc0*/  MUFU.TANH R41, R49 ;  /* 0x0000003100297308 */ /* 0x000ea20000002400 */
[----:B------:R-:W-:Y:S01]  /*2dd0*/  ISETP.GT.AND P1, PT, R22, 0x21, PT ;  /* 0x000000211600780c */ /* 0x000fe20003f24270 */
[-CC-:B------:R-:W-:Y:S01]  /*2de0*/  FFMA.FTZ R14, R43, R8.reuse, -R6.reuse ;  /* 0x000000082b0e7223 */ /* 0x180fe20000010806 */
[----:B---3--:R-:W-:Y:S01]  /*2df0*/  FSEL R31, R40, -INF , P2 ;  /* 0xff800000281f7808 */ /* 0x008fe20001000000 */
[--C-:B------:R-:W-:Y:S01]  /*2e00*/  FFMA.FTZ R20, R51, R8, -R6.reuse ;  /* 0x0000000833147223 */ /* 0x100fe20000010806 */
[----:B------:R-:W-:Y:S01]  /*2e10*/  FMNMX.FTZ R0, R15, R0, !PT ;  /* 0x000000000f007209 */ /* 0x000fe20007810000 */
[-CC-:B------:R-:W-:Y:S01]  /*2e20*/  FFMA.FTZ R24, R24, R8.reuse, -R6.reuse ;  /* 0x0000000818187223 */ /* 0x180fe20000010806 */
[C---:B------:R-:W-:Y:S01]  /*2e30*/  ISETP.GT.AND P2, PT, R22.reuse, 0x28, PT ;  /* 0x000000281600780c */ /* 0x040fe20003f44270 */
[----:B------:R-:W3:Y:S01]  /*2e40*/  MUFU.TANH R52, R52 ;  /* 0x0000003400347308 */ /* 0x000ee20000002400 */
[----:B-1----:R-:W-:Y:S01]  /*2e50*/  FSEL R33, R33, -INF , P1 ;  /* 0xff80000021217808 */ /* 0x002fe20000800000 */
[--C-:B------:R-:W-:Y:S01]  /*2e60*/  FFMA.FTZ R73, R73, R8, -R6.reuse ;  /* 0x0000000849497223 */ /* 0x100fe20000010806 */
[----:B------:R-:W-:Y:S01]  /*2e70*/  FMNMX.FTZ R0, R31, R0, !PT ;  /* 0x000000001f007209 */ /* 0x000fe20007810000 */
[-CC-:B------:R-:W-:Y:S01]  /*2e80*/  FFMA.FTZ R75, R75, R8.reuse, -R6.reuse ;  /* 0x000000084b4b7223 */ /* 0x180fe20000010806 */
[C---:B------:R-:W-:Y:S01]  /*2e90*/  ISETP.GT.AND P1, PT, R22.reuse, 0x29, PT ;  /* 0x000000291600780c */ /* 0x040fe20003f24270 */
[--C-:B------:R-:W-:Y:S01]  /*2ea0*/  FFMA.FTZ R77, R77, R8, -R6.reuse ;  /* 0x000000084d4d7223 */ /* 0x100fe20000010806 */
[----:B0-----:R-:W-:Y:S01]  /*2eb0*/  FSEL R35, R35, -INF , P2 ;  /* 0xff80000023237808 */ /* 0x001fe20001000000 */
[----:B------:R-:W0:Y:S01]  /*2ec0*/  MUFU.TANH R45, R53 ;  /* 0x00000035002d7308 */ /* 0x000e220000002400 */
[----:B------:R-:W-:Y:S01]  /*2ed0*/  FMNMX.FTZ R0, R33, R0, !PT ;  /* 0x0000000021007209 */ /* 0x000fe20007810000 */
[-CC-:B------:R-:W-:Y:S01]  /*2ee0*/  FFMA.FTZ R79, R79, R8.reuse, -R6.reuse ;  /* 0x000000084f4f7223 */ /* 0x180fe20000010806 */
[C---:B------:R-:W-:Y:S01]  /*2ef0*/  ISETP.GT.AND P2, PT, R22.reuse, 0x30, PT ;  /* 0x000000301600780c */ /* 0x040fe20003f44270 */
[-CC-:B------:R-:W-:Y:S01]  /*2f00*/  FFMA.FTZ R81, R81, R8.reuse, -R6.reuse ;  /* 0x0000000851517223 */ /* 0x180fe20000010806 */
[----:B----4-:R-:W-:Y:S01]  /*2f10*/  FSEL R37, R37, -INF , P1 ;  /* 0xff80000025257808 */ /* 0x010fe20000800000 */
[--C-:B------:R-:W-:Y:S01]  /*2f20*/  FFMA.FTZ R83, R83, R8, -R6.reuse ;  /* 0x0000000853537223 */ /* 0x100fe20000010806 */
[----:B------:R-:W-:Y:S01]  /*2f30*/  FMNMX.FTZ R0, R35, R0, !PT ;  /* 0x0000000023007209 */ /* 0x000fe20007810000 */
[----:B------:R1:W-:Y:S01]  /*2f40*/  MUFU.EX2 R189, R10 ;  /* 0x0000000a00bd7308 */ /* 0x0003e20000000800 */
[C---:B------:R-:W-:Y:S01]  /*2f50*/  ISETP.GT.AND P1, PT, R22.reuse, 0x31, PT ;  /* 0x000000311600780c */ /* 0x040fe20003f24270 */
[--C-:B------:R-:W-:Y:S01]  /*2f60*/  FFMA.FTZ R85, R85, R8, -R6.reuse ;  /* 0x0000000855557223 */ /* 0x100fe20000010806 */
[----:B------:R-:W-:Y:S01]  /*2f70*/  FMNMX.FTZ R0, R37, R0, !PT ;  /* 0x0000000025007209 */ /* 0x000fe20007810000 */
[-CC-:B------:R-:W-:Y:S01]  /*2f80*/  FFMA.FTZ R63, R63, R8.reuse, -R6.reuse ;  /* 0x000000083f3f7223 */ /* 0x180fe20000010806 */
[----:B--2---:R-:W-:Y:S01]  /*2f90*/  FSEL R41, R41, -INF , P1 ;  /* 0xff80000029297808 */ /* 0x004fe20000800000 */
[-CC-:B------:R-:W-:Y:S01]  /*2fa0*/  FFMA.FTZ R87, R87, R8.reuse, -R6.reuse ;  /* 0x0000000857577223 */ /* 0x180fe20000010806 */
[----:B------:R-:W-:Y:S01]  /*2fb0*/  ISETP.GT.AND P1, PT, R22, 0x39, PT ;  /* 0x000000391600780c */ /* 0x000fe20003f24270 */
[----:B------:R-:W-:Y:S01]  /*2fc0*/  MUFU.TANH R56, R56 ;  /* 0x0000003800387308 */ /* 0x000fe20000002400 */
[-CC-:B-1----:R-:W-:Y:S01]  /*2fd0*/  FFMA.FTZ R10, R39, R8.reuse, -R6.reuse ;  /* 0x00000008270a7223 */ /* 0x182fe20000010806 */
[----:B------:R-:W-:Y:S01]  /*2fe0*/  FSEL R39, R48, -INF , P2 ;  /* 0xff80000030277808 */ /* 0x000fe20001000000 */
[-CC-:B------:R-:W-:Y:S01]  /*2ff0*/  FFMA.FTZ R89, R89, R8.reuse, -R6.reuse ;  /* 0x0000000859597223 */ /* 0x180fe20000010806 */
[----:B------:R-:W-:Y:S01]  /*3000*/  ISETP.GT.AND P2, PT, R22, 0x38, PT ;  /* 0x000000381600780c */ /* 0x000fe20003f44270 */
[--C-:B------:R-:W-:Y:S01]  /*3010*/  FFMA.FTZ R91, R91, R8, -R6.reuse ;  /* 0x000000085b5b7223 */ /* 0x100fe20000010806 */
[----:B------:R-:W-:Y:S01]  /*3020*/  FMNMX.FTZ R0, R39, R0, !PT ;  /* 0x0000000027007209 */ /* 0x000fe20007810000 */
[-CC-:B------:R-:W-:Y:S01]  /*3030*/  FFMA.FTZ R67, R67, R8.reuse, -R6.reuse ;  /* 0x0000000843437223 */ /* 0x180fe20000010806 */
[----:B------:R-:W1:Y:S01]  /*3040*/  MUFU.TANH R57, R57 ;  /* 0x0000003900397308 */ /* 0x000e620000002400 */
[----:B---3--:R-:W-:Y:S01]  /*3050*/  FSEL R43, R52, -INF , P2 ;  /* 0xff800000342b7808 */ /* 0x008fe20001000000 */
        /* <DEDUP_REMOVED lines=9> */
[----:B------:R-:W-:Y:S01]  /*30f0*/  ISETP.GT.AND P1, PT, R22, 0x41, PT ;  /* 0x000000411600780c */ /* 0x000fe20003f24270 */
[----:B------:R-:W-:Y:S01]  /*3100*/  FFMA.FTZ R3, R3, R8, -R6 ;  /* 0x0000000803037223 */ /* 0x000fe20000010806 */
[----:B------:R-:W-:-:S03]  /*3110*/  FMNMX.FTZ R0, R45, R0, !PT ;  /* 0x000000002d007209 */ /* 0x000fc60007810000 */
[----:B------:R-:W2:Y:S01]  /*3120*/  MUFU.TANH R53, R61 ;  /* 0x0000003d00357308 */ /* 0x000ea20000002400 */
[----:B-1----:R-:W-:Y:S02]  /*3130*/  FSEL R49, R57, -INF , P1 ;  /* 0xff80000039317808 */ /* 0x002fe40000800000 */
[----:B------:R-:W-:-:S05]  /*3140*/  ISETP.GT.AND P1, PT, R22, 0x49, PT ;  /* 0x000000491600780c */ /* 0x000fca0003f24270 */
[----:B------:R1:W-:Y:S08]  /*3150*/  MUFU.EX2 R191, R10 ;  /* 0x0000000a00bf7308 */ /* 0x0003f00000000800 */
[----:B------:R-:W-:Y:S01]  /*3160*/  MUFU.TANH R64, R64 ;  /* 0x0000004000407308 */ /* 0x000fe20000002400 */
[----:B-1----:R-:W-:Y:S01]  /*3170*/  FFMA.FTZ R10, R47, R8, -R6 ;  /* 0x000000082f0a7223 */ /* 0x002fe20000010806 */
[----:B------:R-:W-:-:S02]  /*3180*/  FSEL R47, R56, -INF , P2 ;  /* 0xff800000382f7808 */ /* 0x000fc40001000000 */
[----:B------:R-:W-:Y:S02]  /*3190*/  ISETP.GT.AND P2, PT, R22, 0x48, PT ;  /* 0x000000481600780c */ /* 0x000fe40003f44270 */
[----:B------:R-:W-:Y:S02]  /*31a0*/  FMNMX.FTZ R0, R47, R0, !PT ;  /* 0x000000002f007209 */ /* 0x000fe40007810000 */
[----:B------:R-:W1:Y:S01]  /*31b0*/  MUFU.TANH R65, R65 ;  /* 0x0000004100417308 */ /* 0x000e620000002400 */
[----:B0-----:R-:W-:Y:S02]  /*31c0*/  FSEL R51, R60, -INF , P2 ;  /* 0xff8000003c337808 */ /* 0x001fe40001000000 */
[----:B------:R-:W-:Y:S02]  /*31d0*/  FMNMX.FTZ R0, R49, R0, !PT ;  /* 0x0000000031007209 */ /* 0x000fe40007810000 */
[----:B------:R-:W-:Y:S02]  /*31e0*/  ISETP.GT.AND P2, PT, R22, 0x50, PT ;  /* 0x000000501600780c */ /* 0x000fe40003f44270 */
[----:B--2---:R-:W-:Y:S01]  /*31f0*/  FSEL R53, R53, -INF , P1 ;  /* 0xff80000035357808 */ /* 0x004fe20000800000 */
[----:B------:R-:W0:Y:S01]  /*3200*/  MUFU.TANH R59, R68 ;  /* 0x00000044003b7308 */ /* 0x000e220000002400 */
[----:B------:R-:W-:-:S02]  /*3210*/  FMNMX.FTZ R0, R51, R0, !PT ;  /* 0x0000000033007209 */ /* 0x000fc40007810000 */
[----:B------:R-:W-:Y:S02]  /*3220*/  ISETP.GT.AND P1, PT, R22, 0x51, PT ;  /* 0x000000511600780c */ /* 0x000fe40003f24270 */
[----:B------:R-:W-:-:S03]  /*3230*/  FMNMX.FTZ R0, R53, R0, !PT ;  /* 0x0000000035007209 */ /* 0x000fc60007810000 */
[----:B------:R2:W3:Y:S01]  /*3240*/  MUFU.TANH R61, R69 ;  /* 0x00000045003d7308 */ /* 0x0004e20000002400 */
[----:B-1----:R-:W-:Y:S02]  /*3250*/  FSEL R57, R65, -INF , P1 ;  /* 0xff80000041397808 */ /* 0x002fe40000800000 */
[----:B------:R-:W-:-:S05]  /*3260*/  ISETP.GT.AND P1, PT, R22, 0x59, PT ;  /* 0x000000591600780c */ /* 0x000fca0003f24270 */
[----:B------:R1:W-:Y:S01]  /*3270*/  MUFU.EX2 R185, R10 ;  /* 0x0000000a00b97308 */ /* 0x0003e20000000800 */
[----:B--2---:R-:W-:-:S07]  /*3280*/  CS2R R68, SRZ ;  /* 0x0000000000447805 */ /* 0x004fce000001ff00 */
[----:B------:R-:W-:Y:S01]  /*3290*/  MUFU.EX2 R24, R24 ;  /* 0x0000001800187308 */ /* 0x000fe20000000800 */
[----:B-1----:R-:W-:Y:S01]  /*32a0*/  FFMA.FTZ R10, R55, R8, -R6 ;  /* 0x00000008370a7223 */ /* 0x002fe20000010806 */
[----:B------:R-:W-:Y:S02]  /*32b0*/  FSEL R55, R64, -INF , P2 ;  /* 0xff80000040377808 */ /* 0x000fe40001000000 */
[----:B------:R-:W-:Y:S02]  /*32c0*/  ISETP.GT.AND P2, PT, R22, 0x58, PT ;  /* 0x000000581600780c */ /* 0x000fe40003f44270 */
[----:B------:R-:W-:Y:S02]  /*32d0*/  FMNMX.FTZ R0, R55, R0, !PT ;  /* 0x0000000037007209 */ /* 0x000fe40007810000 */
[----:B0-----:R-:W-:Y:S01]  /*32e0*/  FSEL R59, R59, -INF , P2 ;  /* 0xff8000003b3b7808 */ /* 0x001fe20001000000 */
[----:B------:R-:W-:Y:S01]  /*32f0*/  MUFU.EX2 R187, R10 ;  /* 0x0000000a00bb7308 */ /* 0x000fe20000000800 */
[----:B------:R-:W-:-:S02]  /*3300*/  FMNMX.FTZ R0, R57, R0, !PT ;  /* 0x0000000039007209 */ /* 0x000fc40007810000 */
[----:B---3--:R-:W-:Y:S02]  /*3310*/  FSEL R61, R61, -INF , P1 ;  /* 0xff8000003d3d7808 */ /* 0x008fe40000800000 */
[----:B------:R-:W-:-:S03]  /*3320*/  FMNMX.FTZ R0, R59, R0, !PT ;  /* 0x000000003b007209 */ /* 0x000fc60007810000 */
[----:B------:R-:W-:Y:S01]  /*3330*/  MUFU.EX2 R14, R14 ;  /* 0x0000000e000e7308 */ /* 0x000fe20000000800 */
[----:B------:R-:W-:-:S05]  /*3340*/  FMNMX.FTZ R0, R61, R0, !PT ;  /* 0x000000003d007209 */ /* 0x000fca0007810000 */
[----:B------:R-:W0:Y:S02]  /*3350*/  SHFL.BFLY PT, R65, R0, 0x2, 0x1f ;  /* 0x0c401f0000417f89 */ /* 0x000e2400000e0000 */
[----:B------:R-:W-:Y:S08]  /*3360*/  MUFU.EX2 R20, R20 ;  /* 0x0000001400147308 */ /* 0x000ff00000000800 */
[----:B------:R1:W-:Y:S08]  /*3370*/  MUFU.EX2 R22, R73 ;  /* 0x0000004900167308 */ /* 0x0003f00000000800 */
[----:B------:R-:W-:Y:S01]  /*3380*/  MUFU.EX2 R75, R75 ;  /* 0x0000004b004b7308 */ /* 0x000fe20000000800 */
[----:B-1----:R-:W-:-:S02]  /*3390*/  CS2R R72, SRZ ;  /* 0x0000000000487805 */ /* 0x002fc4000001ff00 */
[----:B0-----:R-:W-:-:S05]  /*33a0*/  FMNMX.FTZ R65, R0, R65, !PT ;  /* 0x0000004100417209 */ /* 0x001fca0007810000 */
[----:B------:R0:W1:Y:S01]  /*33b0*/  MUFU.EX2 R26, R77 ;  /* 0x0000004d001a7308 */ /* 0x0000620000000800 */
[----:B------:R-:W2:Y:S07]  /*33c0*/  SHFL.BFLY PT, R10, R65, 0x1, 0x1f ;  /* 0x0c201f00410a7f89 */ /* 0x000eae00000e0000 */
[----:B------:R-:W-:Y:S01]  /*33d0*/  MUFU.EX2 R79, R79 ;  /* 0x0000004f004f7308 */ /* 0x000fe20000000800 */
[----:B0-----:R-:W-:-:S07]  /*33e0*/  CS2R R76, SRZ ;  /* 0x00000000004c7805 */ /* 0x001fce000001ff00 */
[----:B------:R0:W3:Y:S01]  /*33f0*/  MUFU.EX2 R28, R81 ;  /* 0x00000051001c7308 */ /* 0x0000e20000000800 */
[----:B-1----:R-:W-:-:S07]  /*3400*/  F2FP.F16.F32.PACK_AB R181, R26, R75 ;  /* 0x0000004b1ab5723e */ /* 0x002fce00000000ff */
[----:B------:R-:W-:Y:S01]  /*3410*/  MUFU.EX2 R83, R83 ;  /* 0x0000005300537308 */ /* 0x000fe20000000800 */
[----:B0-----:R-:W-:Y:S02]  /*3420*/  CS2R R80, SRZ ;  /* 0x0000000000507805 */ /* 0x001fe4000001ff00 */
[----:B--2---:R-:W-:Y:S02]  /*3430*/  FMNMX.FTZ R10, R65, R10, !PT ;  /* 0x0000000a410a7209 */ /* 0x004fe40007810000 */
[----:B------:R-:W-:Y:S02]  /*3440*/  CS2R R64, SRZ ;  /* 0x0000000000407805 */ /* 0x000fe4000001ff00 */
        /* <DEDUP_REMOVED lines=29> */
[-CC-:B------:R-:W-:Y:S01]  /*3620*/  FFMA.FTZ R55, R55, R8.reuse, -R0.reuse ;  /* 0x0000000837377223 */ /* 0x180fe20000010800 */
[----:B------:R-:W2:Y:S01]  /*3630*/  MUFU.EX2 R23, R23 ;  /* 0x0000001700177308 */ /* 0x000ea20000000800 */
[-CC-:B------:R-:W-:Y:S01]  /*3640*/  FFMA.FTZ R57, R57, R8.reuse, -R0.reuse ;  /* 0x0000000839397223 */ /* 0x180fe20000010800 */
[-CC-:B------:R-:W-:Y:S01]  /*3650*/  FFMA.FTZ R59, R59, R8.reuse, -R0.reuse ;  /* 0x000000083b3b7223 */ /* 0x180fe20000010800 */
[----:B------:R-:W-:Y:S01]  /*3660*/  FFMA.FTZ R0, R61, R8, -R0 ;  /* 0x000000083d007223 */ /* 0x000fe20000010800 */
[----:B0-----:R-:W-:-:S02]  /*3670*/  F2FP.F16.F32.PACK_AB R177, R30, R83 ;  /* 0x000000531eb1723e */ /* 0x001fc400000000ff */
[----:B------:R-:W-:Y:S02]  /*3680*/  CS2R R84, SRZ ;  /* 0x0000000000547805 */ /* 0x000fe4000001ff00 */
[----:B------:R-:W-:Y:S01]  /*3690*/  CS2R R60, SRZ ;  /* 0x00000000003c7805 */ /* 0x000fe2000001ff00 */
[----:B------:R-:W0:Y:S01]  /*36a0*/  MUFU.EX2 R190, R25 ;  /* 0x0000001900be7308 */ /* 0x000e220000000800 */
[----:B-1----:R-:W-:Y:S01]  /*36b0*/  FADD.FTZ R40, R21, R2 ;  /* 0x0000000215287221 */ /* 0x002fe20000010000 */
[----:B------:R-:W-:-:S06]  /*36c0*/  F2FP.F16.F32.PACK_AB R188, R2, R21 ;  /* 0x0000001502bc723e */ /* 0x000fcc00000000ff */
[----:B------:R-:W1:Y:S08]  /*36d0*/  MUFU.EX2 R27, R27 ;  /* 0x0000001b001b7308 */ /* 0x000e700000000800 */
[----:B------:R2:W3:Y:S08]  /*36e0*/  MUFU.EX2 R184, R13 ;  /* 0x0000000d00b87308 */ /* 0x0004f00000000800 */
[----:B------:R-:W4:Y:S01]  /*36f0*/  MUFU.EX2 R29, R29 ;  /* 0x0000001d001d7308 */ /* 0x000f220000000800 */
[----:B--2---:R-:W-:Y:S01]  /*3700*/  FADD.FTZ R13, R23, R40 ;  /* 0x00000028170d7221 */ /* 0x004fe20000010000 */
[----:B------:R-:W-:Y:S01]  /*3710*/  FADD.FTZ R40, R189, R24 ;  /* 0x00000018bd287221 */ /* 0x000fe20000010000 */
[----:B------:R-:W-:-:S02]  /*3720*/  F2FP.F16.F32.PACK_AB R189, R24, R189 ;  /* 0x000000bd18bd723e */ /* 0x000fc400000000ff */
[----:B------:R-:W-:Y:S01]  /*3730*/  CS2R R24, SRZ ;  /* 0x0000000000187805 */ /* 0x000fe2000001ff00 */
[----:B0-----:R-:W-:Y:S01]  /*3740*/  FADD.FTZ R42, R190, R13 ;  /* 0x0000000dbe2a7221 */ /* 0x001fe20000010000 */
[----:B------:R-:W-:Y:S01]  /*3750*/  FADD.FTZ R13, R191, R40 ;  /* 0x00000028bf0d7221 */ /* 0x000fe20000010000 */
[----:B------:R-:W-:Y:S01]  /*3760*/  F2FP.F16.F32.PACK_AB R191, R14, R191 ;  /* 0x000000bf0ebf723e */ /* 0x000fe200000000ff */
[----:B------:R1:W0:Y:S01]  /*3770*/  MUFU.EX2 R186, R15 ;  /* 0x0000000f00ba7308 */ /* 0x0002220000000800 */
[----:B------:R-:W-:Y:S01]  /*3780*/  F2FP.F16.F32.PACK_AB R190, R190, R23 ;  /* 0x00000017bebe723e */ /* 0x000fe200000000ff */
[----:B------:R-:W-:-:S04]  /*3790*/  FADD.FTZ R6, R14, R13 ;  /* 0x0000000d0e067221 */ /* 0x000fc80000010000 */
[----:B------:R-:W-:Y:S01]  /*37a0*/  FADD.FTZ R13, R185, R6 ;  /* 0x00000006b90d7221 */ /* 0x000fe20000010000 */
[C---:B------:R-:W-:Y:S01]  /*37b0*/  F2FP.F16.F32.PACK_AB R185, R20.reuse, R185 ;  /* 0x000000b914b9723e */ /* 0x040fe200000000ff */
[----:B------:R-:W2:Y:S01]  /*37c0*/  MUFU.EX2 R31, R31 ;  /* 0x0000001f001f7308 */ /* 0x000ea20000000800 */
[----:B-1----:R-:W-:Y:S01]  /*37d0*/  FADD.FTZ R15, R27, R42 ;  /* 0x0000002a1b0f7221 */ /* 0x002fe20000010000 */
[----:B------:R-:W-:-:S03]  /*37e0*/  FADD.FTZ R6, R20, R13 ;  /* 0x0000000d14067221 */ /* 0x000fc60000010000 */
[C---:B---3--:R-:W-:Y:S01]  /*37f0*/  FADD.FTZ R40, R184.reuse, R15 ;  /* 0x0000000fb8287221 */ /* 0x048fe20000010000 */
[----:B------:R-:W-:Y:S01]  /*3800*/  FADD.FTZ R13, R187, R6 ;  /* 0x00000006bb0d7221 */ /* 0x000fe20000010000 */
[----:B------:R-:W-:Y:S01]  /*3810*/  F2FP.F16.F32.PACK_AB R184, R184, R27 ;  /* 0x0000001bb8b8723e */ /* 0x000fe200000000ff */
[----:B------:R-:W1:Y:S01]  /*3820*/  MUFU.EX2 R180, R33 ;  /* 0x0000002100b47308 */ /* 0x000e620000000800 */
[----:B----4-:R-:W-:Y:S01]  /*3830*/  FADD.FTZ R15, R29, R40 ;  /* 0x000000281d0f7221 */ /* 0x010fe20000010000 */
[C---:B------:R-:W-:Y:S01]  /*3840*/  FADD.FTZ R6, R22.reuse, R13 ;  /* 0x0000000d16067221 */ /* 0x040fe20000010000 */
[----:B------:R-:W-:Y:S02]  /*3850*/  F2FP.F16.F32.PACK_AB R187, R22, R187 ;  /* 0x000000bb16bb723e */ /* 0x000fe400000000ff */
[C---:B0-----:R-:W-:Y:S01]  /*3860*/  FADD.FTZ R40, R186.reuse, R15 ;  /* 0x0000000fba287221 */ /* 0x041fe20000010000 */
[----:B------:R-:W-:Y:S01]  /*3870*/  FADD.FTZ R13, R75, R6 ;  /* 0x000000064b0d7221 */ /* 0x000fe20000010000 */
[----:B------:R-:W-:Y:S01]  /*3880*/  F2FP.F16.F32.PACK_AB R186, R186, R29 ;  /* 0x0000001dbaba723e */ /* 0x000fe200000000ff */
[----:B------:R-:W0:Y:S01]  /*3890*/  MUFU.EX2 R35, R35 ;  /* 0x0000002300237308 */ /* 0x000e220000000800 */
[----:B--2---:R-:W-:Y:S01]  /*38a0*/  FADD.FTZ R15, R31, R40 ;  /* 0x000000281f0f7221 */ /* 0x004fe20000010000 */
[----:B------:R-:W-:Y:S01]  /*38b0*/  FADD.FTZ R6, R26, R13 ;  /* 0x0000000d1a067221 */ /* 0x000fe20000010000 */
[----:B------:R-:W-:-:S02]  /*38c0*/  CS2R R74, SRZ ;  /* 0x00000000004a7805 */ /* 0x000fc4000001ff00 */
[----:B------:R-:W-:Y:S01]  /*38d0*/  CS2R R26, SRZ ;  /* 0x00000000001a7805 */ /* 0x000fe2000001ff00 */
[----:B------:R-:W-:Y:S01]  /*38e0*/  FADD.FTZ R13, R79, R6 ;  /* 0x000000064f0d7221 */ /* 0x000fe20000010000 */
[----:B------:R-:W-:Y:S01]  /*38f0*/  CS2R R78, SRZ ;  /* 0x00000000004e7805 */ /* 0x000fe2000001ff00 */
[----:B------:R-:W2:Y:S01]  /*3900*/  MUFU.EX2 R182, R37 ;  /* 0x0000002500b67308 */ /* 0x000ea20000000800 */
[----:B-1----:R-:W-:Y:S01]  /*3910*/  FADD.FTZ R40, R180, R15 ;  /* 0x0000000fb4287221 */ /* 0x002fe20000010000 */
[----:B------:R-:W-:Y:S01]  /*3920*/  FADD.FTZ R6, R28, R13 ;  /* 0x0000000d1c067221 */ /* 0x000fe20000010000 */
[----:B------:R-:W-:Y:S02]  /*3930*/  F2FP.F16.F32.PACK_AB R180, R180, R31 ;  /* 0x0000001fb4b4723e */ /* 0x000fe400000000ff */
[----:B------:R-:W-:Y:S01]  /*3940*/  CS2R R28, SRZ ;  /* 0x00000000001c7805 */ /* 0x000fe2000001ff00 */
[----:B------:R-:W-:Y:S01]  /*3950*/  FADD.FTZ R13, R83, R6 ;  /* 0x00000006530d7221 */ /* 0x000fe20000010000 */
[----:B------:R-:W-:Y:S01]  /*3960*/  CS2R R82, SRZ ;  /* 0x0000000000527805 */ /* 0x000fe2000001ff00 */
[----:B------:R-:W1:Y:S01]  /*3970*/  MUFU.EX2 R39, R39 ;  /* 0x0000002700277308 */ /* 0x000e620000000800 */
[----:B0-----:R-:W-:-:S07]  /*3980*/  FADD.FTZ R15, R35, R40 ;  /* 0x00000028230f7221 */ /* 0x001fce0000010000 */
[----:B------:R0:W3:Y:S01]  /*3990*/  MUFU.EX2 R176, R41 ;  /* 0x0000002900b07308 */ /* 0x0000e20000000800 */
[C---:B--2---:R-:W-:Y:S01]  /*39a0*/  FADD.FTZ R14, R182.reuse, R15 ;  /* 0x0000000fb60e7221 */ /* 0x044fe20000010000 */
[----:B------:R-:W-:-:S06]  /*39b0*/  F2FP.F16.F32.PACK_AB R182, R182, R35 ;  /* 0x00000023b6b6723e */ /* 0x000fcc00000000ff */
[----:B------:R-:W2:Y:S01]  /*39c0*/  MUFU.EX2 R43, R43 ;  /* 0x0000002b002b7308 */ /* 0x000ea20000000800 */
[----:B-1----:R-:W-:Y:S01]  /*39d0*/  FADD.FTZ R15, R39, R14 ;  /* 0x0000000e270f7221 */ /* 0x002fe20000010000 */
[----:B0-----:R-:W-:-:S06]  /*39e0*/  CS2R R40, SRZ ;  /* 0x0000000000287805 */ /* 0x001fcc000001ff00 */
[----:B------:R0:W1:Y:S01]  /*39f0*/  MUFU.EX2 R178, R45 ;  /* 0x0000002d00b27308 */ /* 0x0000620000000800 */
[C---:B---3--:R-:W-:Y:S01]  /*3a00*/  FADD.FTZ R2, R176.reuse, R15 ;  /* 0x0000000fb0027221 */ /* 0x048fe20000010000 */
[----:B------:R-:W-:-:S06]  /*3a10*/  F2FP.F16.F32.PACK_AB R176, R176, R39 ;  /* 0x00000027b0b0723e */ /* 0x000fcc00000000ff */
[----:B------:R-:W3:Y:S01]  /*3a20*/  MUFU.EX2 R47, R47 ;  /* 0x0000002f002f7308 */ /* 0x000ee20000000800 */
[----:B--2---:R-:W-:Y:S01]  /*3a30*/  FADD.FTZ R15, R43, R2 ;  /* 0x000000022b0f7221 */ /* 0x004fe20000010000 */
[----:B------:R-:W-:Y:S01]  /*3a40*/  FADD.FTZ R2, R30, R13 ;  /* 0x0000000d1e027221 */ /* 0x000fe20000010000 */
[----:B0-----:R-:W-:Y:S02]  /*3a50*/  CS2R R44, SRZ ;  /* 0x00000000002c7805 */ /* 0x001fe4000001ff00 */
[----:B------:R-:W-:Y:S01]  /*3a60*/  CS2R R30, SRZ ;  /* 0x00000000001e7805 */ /* 0x000fe2000001ff00 */
[----:B------:R-:W-:Y:S02]  /*3a70*/  FADD.FTZ R13, R63, R2 ;  /* 0x000000023f0d7221 */ /* 0x000fe40000010000 */
[----:B------:R0:W2:Y:S01]  /*3a80*/  MUFU.EX2 R32, R87 ;  /* 0x0000005700207308 */ /* 0x0000a20000000800 */
[C---:B-1----:R-:W-:Y:S01]  /*3a90*/  FADD.FTZ R6, R178.reuse, R15 ;  /* 0x0000000fb2067221 */ /* 0x042fe20000010000 */
[----:B------:R-:W-:-:S02]  /*3aa0*/  F2FP.F16.F32.PACK_AB R178, R178, R43 ;  /* 0x0000002bb2b2723e */ /* 0x000fc400000000ff */
[----:B------:R-:W-:-:S04]  /*3ab0*/  CS2R R42, SRZ ;  /* 0x00000000002a7805 */ /* 0x000fc8000001ff00 */
[----:B------:R1:W4:Y:S01]  /*3ac0*/  MUFU.EX2 R172, R49 ;  /* 0x0000003100ac7308 */ /* 0x0003220000000800 */
[----:B---3--:R-:W-:Y:S01]  /*3ad0*/  FADD.FTZ R15, R47, R6 ;  /* 0x000000062f0f7221 */ /* 0x008fe20000010000 */
[----:B0-----:R-:W-:-:S06]  /*3ae0*/  CS2R R86, SRZ ;  /* 0x0000000000567805 */ /* 0x001fcc000001ff00 */
[----:B------:R-:W0:Y:S01]  /*3af0*/  MUFU.EX2 R89, R89 ;  /* 0x0000005900597308 */ /* 0x000e220000000800 */
[C---:B--2---:R-:W-:Y:S01]  /*3b00*/  FADD.FTZ R2, R32.reuse, R13 ;  /* 0x0000000d20027221 */ /* 0x044fe20000010000 */
[----:B------:R-:W-:Y:S02]  /*3b10*/  F2FP.F16.F32.PACK_AB R179, R32, R63 ;  /* 0x0000003f20b3723e */ /* 0x000fe400000000ff */
[----:B------:R-:W-:Y:S02]  /*3b20*/  CS2R R62, SRZ ;  /* 0x00000000003e7805 */ /* 0x000fe4000001ff00 */
[----:B-1----:R-:W-:Y:S02]  /*3b30*/  CS2R R48, SRZ ;  /* 0x0000000000307805 */ /* 0x002fe4000001ff00 */
[----:B------:R-:W-:Y:S01]  /*3b40*/  CS2R R32, SRZ ;  /* 0x0000000000207805 */ /* 0x000fe2000001ff00 */
[----:B------:R-:W1:Y:S01]  /*3b50*/  MUFU.EX2 R51, R51 ;  /* 0x0000003300337308 */ /* 0x000e620000000800 */
[C---:B----4-:R-:W-:Y:S01]  /*3b60*/  FADD.FTZ R6, R172.reuse, R15 ;  /* 0x0000000fac067221 */ /* 0x050fe20000010000 */
[----:B------:R-:W-:-:S02]  /*3b70*/  F2FP.F16.F32.PACK_AB R172, R172, R47 ;  /* 0x0000002facac723e */ /* 0x000fc400000000ff */
[----:B------:R-:W-:-:S04]  /*3b80*/  CS2R R46, SRZ ;  /* 0x00000000002e7805 */ /* 0x000fc8000001ff00 */
[----:B------:R2:W3:Y:S01]  /*3b90*/  MUFU.EX2 R34, R91 ;  /* 0x0000005b00227308 */ /* 0x0004e20000000800 */
[----:B0-----:R-:W-:-:S07]  /*3ba0*/  FADD.FTZ R13, R89, R2 ;  /* 0x00000002590d7221 */ /* 0x001fce0000010000 */
[----:B------:R0:W4:Y:S01]  /*3bb0*/  MUFU.EX2 R174, R53 ;  /* 0x0000003500ae7308 */ /* 0x0001220000000800 */
[----:B-1----:R-:W-:Y:S01]  /*3bc0*/  FADD.FTZ R15, R51, R6 ;  /* 0x00000006330f7221 */ /* 0x002fe20000010000 */
[----:B--2---:R-:W-:-:S06]  /*3bd0*/  CS2R R90, SRZ ;  /* 0x00000000005a7805 */ /* 0x004fcc000001ff00 */
[----:B------:R-:W1:Y:S01]  /*3be0*/  MUFU.EX2 R67, R67 ;  /* 0x0000004300437308 */ /* 0x000e620000000800 */
[C---:B---3--:R-:W-:Y:S01]  /*3bf0*/  FADD.FTZ R2, R34.reuse, R13 ;  /* 0x0000000d22027221 */ /* 0x048fe20000010000 */
[----:B------:R-:W-:Y:S02]  /*3c00*/  F2FP.F16.F32.PACK_AB R173, R34, R89 ;  /* 0x0000005922ad723e */ /* 0x000fe400000000ff */
[----:B------:R-:W-:Y:S02]  /*3c10*/  CS2R R88, SRZ ;  /* 0x0000000000587805 */ /* 0x000fe4000001ff00 */
[----:B0-----:R-:W-:Y:S02]  /*3c20*/  CS2R R52, SRZ ;  /* 0x0000000000347805 */ /* 0x001fe4000001ff00 */
[----:B------:R-:W-:Y:S01]  /*3c30*/  CS2R R34, SRZ ;  /* 0x0000000000227805 */ /* 0x000fe2000001ff00 */
[----:B------:R-:W0:Y:S01]  /*3c40*/  MUFU.EX2 R55, R55 ;  /* 0x0000003700377308 */ /* 0x000e220000000800 */
[C---:B----4-:R-:W-:Y:S01]  /*3c50*/  FADD.FTZ R6, R174.reuse, R15 ;  /* 0x0000000fae067221 */ /* 0x050fe20000010000 */
[----:B------:R-:W-:-:S02]  /*3c60*/  F2FP.F16.F32.PACK_AB R174, R174, R51 ;  /* 0x00000033aeae723e */ /* 0x000fc400000000ff */
[----:B------:R-:W-:-:S04]  /*3c70*/  CS2R R50, SRZ ;  /* 0x0000000000327805 */ /* 0x000fc8000001ff00 */
[----:B------:R2:W3:Y:S01]  /*3c80*/  MUFU.EX2 R36, R93 ;  /* 0x0000005d00247308 */ /* 0x0004e20000000800 */
[----:B-1----:R-:W-:-:S07]  /*3c90*/  FADD.FTZ R13, R67, R2 ;  /* 0x00000002430d7221 */ /* 0x002fce0000010000 */
[----:B------:R1:W4:Y:S01]  /*3ca0*/  MUFU.EX2 R168, R57 ;  /* 0x0000003900a87308 */ /* 0x0003220000000800 */
[----:B0-----:R-:W-:Y:S01]  /*3cb0*/  FADD.FTZ R15, R55, R6 ;  /* 0x00000006370f7221 */ /* 0x001fe20000010000 */
[----:B--2---:R-:W-:-:S06]  /*3cc0*/  CS2R R92, SRZ ;  /* 0x00000000005c7805 */ /* 0x004fcc000001ff00 */
[----:B------:R-:W0:Y:S01]  /*3cd0*/  MUFU.EX2 R95, R95 ;  /* 0x0000005f005f7308 */ /* 0x000e220000000800 */
[C---:B---3--:R-:W-:Y:S01]  /*3ce0*/  FADD.FTZ R6, R36.reuse, R13 ;  /* 0x0000000d24067221 */ /* 0x048fe20000010000 */
        /* <DEDUP_REMOVED lines=10> */
[----:B------:R-:W0:Y:S01]  /*3d90*/  MUFU.EX2 R71, R71 ;  /* 0x0000004700477308 */ /* 0x000e220000000800 */
[----:B-1----:R-:W-:Y:S01]  /*3da0*/  FADD.FTZ R15, R59, R14 ;  /* 0x0000000e3b0f7221 */ /* 0x002fe20000010000 */
[----:B--2---:R-:W-:-:S06]  /*3db0*/  CS2R R96, SRZ ;  /* 0x0000000000607805 */ /* 0x004fcc000001ff00 */
[----:B------:R-:W1:Y:S01]  /*3dc0*/  MUFU.EX2 R0, R0 ;  /* 0x0000000000007308 */ /* 0x000e620000000800 */
[C---:B---3--:R-:W-:Y:S01]  /*3dd0*/  FADD.FTZ R14, R38.reuse, R13 ;  /* 0x0000000d260e7221 */ /* 0x048fe20000010000 */
[----:B------:R-:W-:Y:S02]  /*3de0*/  F2FP.F16.F32.PACK_AB R169, R38, R95 ;  /* 0x0000005f26a9723e */ /* 0x000fe400000000ff */
[----:B------:R-:W-:Y:S02]  /*3df0*/  CS2R R94, SRZ ;  /* 0x00000000005e7805 */ /* 0x000fe4000001ff00 */
[----:B------:R-:W-:Y:S02]  /*3e00*/  CS2R R38, SRZ ;  /* 0x0000000000267805 */ /* 0x000fe4000001ff00 */
[----:B------:R0:W2:Y:S02]  /*3e10*/  MUFU.EX2 R2, R3 ;  /* 0x0000000300027308 */ /* 0x0000a40000000800 */
[----:B0-----:R-:W-:Y:S01]  /*3e20*/  FADD.FTZ R3, R71, R14 ;  /* 0x0000000e47037221 */ /* 0x001fe20000010000 */
[C---:B-1----:R-:W-:Y:S01]  /*3e30*/  FADD.FTZ R6, R0.reuse, R15 ;  /* 0x0000000f00067221 */ /* 0x042fe20000010000 */
[----:B------:R-:W-:Y:S01]  /*3e40*/  F2FP.F16.F32.PACK_AB R170, R0, R59 ;  /* 0x0000003b00aa723e */ /* 0x000fe200000000ff */
[----:B------:R-:W-:Y:S01]  /*3e50*/  IMAD.MOV.U32 R0, RZ, RZ, 0x3f800000 ;  /* 0x3f800000ff007424 */ /* 0x000fe200078e00ff */
[----:B------:R-:W-:Y:S01]  /*3e60*/  CS2R R58, SRZ ;  /* 0x00000000003a7805 */ /* 0x000fe2000001ff00 */
[C---:B--2---:R-:W-:Y:S01]  /*3e70*/  FADD.FTZ R3, R2.reuse, R3 ;  /* 0x0000000302037221 */ /* 0x044fe20000010000 */
[----:B------:R-:W-:-:S02]  /*3e80*/  F2FP.F16.F32.PACK_AB R171, R2, R71 ;  /* 0x0000004702ab723e */ /* 0x000fc400000000ff */
[----:B------:R-:W-:Y:S02]  /*3e90*/  CS2R R70, SRZ ;  /* 0x0000000000467805 */ /* 0x000fe4000001ff00 */
[----:B------:R-:W-:Y:S01]  /*3ea0*/  MOV R2, 0x3f800000 ;  /* 0x3f80000000027802 */ /* 0x000fe20000000f00 */
[----:B------:R-:W-:Y:S06]  /*3eb0*/  @!P1 BRA `(.L_x_5471) ;  /* 0x0000002c00009947 */ /* 0x000fec0003800000 */
[----:B------:R-:W-:Y:S01]  /*3ec0*/  MOV R13, R9 ;  /* 0x00000009000d7202 */ /* 0x000fe20000000f00 */
[----:B------:R-:W-:Y:S01]  /*3ed0*/  IMAD.MOV.U32 R14, RZ, RZ, R10 ;  /* 0x000000ffff0e7224 */ /* 0x000fe200078e000a */
[----:B------:R-:W-:Y:S01]  /*3ee0*/  MOV R119, RZ ;  /* 0x000000ff00777202 */ /* 0x000fe20000000f00 */
[----:B------:R-:W-:Y:S01]  /*3ef0*/  IMAD.MOV.U32 R2, RZ, RZ, 0x3f800000 ;  /* 0x3f800000ff027424 */ /* 0x000fe200078e00ff */
[----:B------:R-:W-:Y:S01]  /*3f00*/  UMOV UR5, URZ ;  /* 0x0000003f00057c82 */ /* 0x000fe20008000000 */
[----:B------:R-:W-:Y:S01]  /*3f10*/  UMOV UR6, URZ ;  /* 0x0000003f00067c82 */ /* 0x000fe20008000000 */
[----:B------:R-:W-:-:S05]  /*3f20*/  ULDC UR38, c[0x0][0x9d8] ;  /* 0x0002760000267ab9 */ /* 0x000fca0000000800 */
.L_x_5482:
[----:B------:R-:W-:-:S04]  /*3f30*/  UISETP.NE.AND UP0, UPT, UR6, 0x1, UPT ;  /* 0x000000010600788c */ /* 0x000fc8000bf05270 */
[----:B------:R-:W-:-:S04]  /*3f40*/  USEL UR7, URZ, 0x1, UP0 ;  /* 0x000000013f077887 */ /* 0x000fc80008000000 */
[----:B------:R-:W-:Y:S01]  /*3f50*/  ULOP3.LUT UR7, UR5, UR7, URZ, 0x3c, !UPT ;  /* 0x0000000705077292 */ /* 0x000fe2000f8e3c3f */
[----:B------:R-:W-:Y:S11]  /*3f60*/  @!P0 BRA `(.L_x_5472) ;  /* 0x0000000000048947 */ /* 0x000ff60003800000 */
[----:B------:R-:W-:Y:S01]  /*3f70*/  BPT.TRAP 0x1 ;  /* 0x000000040000795c */ /* 0x000fe20000300000 */
.L_x_5472:
        /* <DEDUP_REMOVED lines=9> */
.L_x_5473:
[----:B-1----:R-:W-:Y:S05]  /*4010*/  @P1 BRA `(.L_x_5474) ;  /* 0x0000000000081947 */ /* 0x002fea0003800000 */
[----:B------:R-:W1:Y:S02]  /*4020*/  SYNCS.PHASECHK.TRANS64.TRYWAIT P1, [UR39+0x30830], R8 ;  /* 0x03083008ff0075a7 */ /* 0x000e640008020167 */
[----:B-1----:R-:W-:Y:S05]  /*4030*/  @!P1 BRA `(.L_x_5475) ;  /* 0x000000bc00189947 */ /* 0x002fea0003800000 */
.L_x_5474:
        /* <DEDUP_REMOVED lines=162> */
.L_x_5476:
[----:B------:R-:W-:Y:S01]  /*4a60*/  ULEA UR14, UR6, UR60, 0x3 ;  /* 0x0000003c060e7291 */ /* 0x000fe2000f8e183f */
[----:B------:R-:W-:-:S05]  /*4a70*/  IMAD.U32 R0, RZ, RZ, UR5 ;  /* 0x00000005ff007e24 */ /* 0x000fca000f8e00ff */
[----:B------:R-:W-:-:S04]  /*4a80*/  SHF.L.U32 R0, R0, 0x1f, RZ ;  /* 0x0000001f00007819 */ /* 0x000fc800000006ff */
[----:B------:R2:W3:Y:S01]  /*4a90*/  SYNCS.PHASECHK.TRANS64.TRYWAIT P1, [UR14+0x30850], R0 ;  /* 0x03085000ff0075a7 */ /* 0x0004e2000802014e */
[----:B------:R-:W-:Y:S05]  /*4aa0*/  @!P0 BRA `(.L_x_5477) ;  /* 0x0000000000048947 */ /* 0x000fea0003800000 */
[----:B------:R-:W-:Y:S01]  /*4ab0*/  BPT.TRAP 0x1 ;  /* 0x000000040000795c */ /* 0x000fe20000300000 */
.L_x_5477:
[----:B---3--:R-:W-:Y:S05]  /*4ac0*/  @P1 BRA `(.L_x_5478) ;  /* 0x0000000000081947 */ /* 0x008fea0003800000 */
[----:B------:R-:W3:Y:S02]  /*4ad0*/  SYNCS.PHASECHK.TRANS64.TRYWAIT P1, [UR14+0x30850], R0 ;  /* 0x03085000ff0075a7 */ /* 0x000ee4000802014e */
[----:B---3--:R-:W-:Y:S05]  /*4ae0*/  @!P1 BRA `(.L_x_5479) ;  /* 0x000000b000849947 */ /* 0x008fea0003800000 */
.L_x_5478:
        /* <DEDUP_REMOVED lines=37> */
.L_x_5480:
[----:B------:R-:W-:Y:S01]  /*4d40*/  R2UR UR5, R17 ;  /* 0x00000000110572ca */ /* 0x000fe200000e0000 */
[----:B------:R-:W-:Y:S01]  /*4d50*/  FMUL.FTZ R125, R125, UR38 ;  /* 0x000000267d7d7c20 */ /* 0x000fe20008410000 */
[----:B------:R-:W-:Y:S01]  /*4d60*/  MOV R10, R11 ;  /* 0x0000000b000a7202 */ /* 0x000fe20000000f00 */
[----:B------:R-:W-:Y:S01]  /*4d70*/  FMUL.FTZ R124, R124, UR38 ;  /* 0x000000267c7c7c20 */ /* 0x000fe20008410000 */
[----:B------:R-:W-:Y:S01]  /*4d80*/  R2UR UR10, R16 ;  /* 0x00000000100a72ca */ /* 0x000fe200000e0000 */
[----:B------:R-:W-:Y:S01]  /*4d90*/  MUFU.TANH R181, R125 ;  /* 0x0000007d00b57308 */ /* 0x000fe20000002400 */
[----:B-1----:R-:W-:Y:S01]  /*4da0*/  FMUL.FTZ R9, R127, UR38 ;  /* 0x000000267f097c20 */ /* 0x002fe20008410000 */
[----:B------:R-:W-:Y:S01]  /*4db0*/  FMUL.FTZ R120, R120, UR38 ;  /* 0x0000002678787c20 */ /* 0x000fe20008410000 */
[----:B------:R-:W-:Y:S01]  /*4dc0*/  ULDC UR6, c[0x0][0x2f0] ;  /* 0x0000bc0000067ab9 */ /* 0x000fe20000000800 */
[----:B------:R-:W-:Y:S01]  /*4dd0*/  FMUL.FTZ R21, R131, UR38 ;  /* 0x0000002683157c20 */ /* 0x000fe20008410000 */
[----:B------:R-:W-:Y:S01]  /*4de0*/  FMUL.FTZ R121, R121, UR38 ;  /* 0x0000002679797c20 */ /* 0x000fe20008410000 */
[----:B------:R-:W-:Y:S01]  /*4df0*/  IMAD.U32 R131, RZ, RZ, UR6 ;  /* 0x00000006ff837e24 */ /* 0x000fe2000f8e00ff */
[----:B------:R-:W-:Y:S01]  /*4e00*/  ULDC UR6, c[0x0][0x288] ;  /* 0x0000a20000067ab9 */ /* 0x000fe20000000800 */
[----:B------:R-:W-:Y:S01]  /*4e10*/  UISETP.NE.AND UP0, UPT, UR5, URZ, UPT ;  /* 0x0000003f0500728c */ /* 0x000fe2000bf05270 */
[----:B------:R-:W-:Y:S01]  /*4e20*/  MUFU.TANH R183, R124 ;  /* 0x0000007c00b77308 */ /* 0x000fe20000002400 */
[----:B------:R-:W-:Y:S01]  /*4e30*/  FMUL.FTZ R128, R128, UR38 ;  /* 0x0000002680807c20 */ /* 0x000fe20008410000 */
[----:B------:R-:W-:Y:S01]  /*4e40*/  FMUL.FTZ R129, R129, UR38 ;  /* 0x0000002681817c20 */ /* 0x000fe20008410000 */
[----:B------:R-:W-:Y:S01]  /*4e50*/  FMUL.FTZ R132, R132, UR38 ;  /* 0x0000002684847c20 */ /* 0x000fe20008410000 */
[----:B------:R-:W-:Y:S01]  /*4e60*/  FMUL.FTZ R15, R126, UR38 ;  /* 0x000000267e0f7c20 */ /* 0x000fe20008410000 */
[----:B------:R-:W-:Y:S01]  /*4e70*/  PLOP3.LUT P1, PT, PT, PT, UP0, 0x80, 0x0 ;  /* 0x000000000000781c */ /* 0x000fe20003f2f008 */
[----:B------:R-:W-:Y:S01]  /*4e80*/  FMUL.FTZ R133, R133, UR38 ;  /* 0x0000002685857c20 */ /* 0x000fe20008410000 */
[----:B------:R-:W-:Y:S01]  /*4e90*/  PLOP3.LUT P2, PT, PT, PT, UP0, 0x80, 0x0 ;  /* 0x000000000000781c */ /* 0x000fe20003f4f008 */
[----:B------:R-:W1:Y:S01]  /*4ea0*/  MUFU.TANH R187, R120 ;  /* 0x0000007800bb7308 */ /* 0x000e620000002400 */
[----:B------:R-:W-:Y:S01]  /*4eb0*/  FMUL.FTZ R136, R136, UR38 ;  /* 0x0000002688887c20 */ /* 0x000fe20008410000 */
[----:B------:R-:W-:Y:S01]  /*4ec0*/  @UP0 ULDC UR5, c[0x0][0x44c] ;  /* 0x0001130000050ab9 */ /* 0x000fe20000000800 */
[----:B------:R-:W-:Y:S01]  /*4ed0*/  FMUL.FTZ R137, R137, UR38 ;  /* 0x0000002689897c20 */ /* 0x000fe20008410000 */
[----:B------:R-:W-:Y:S01]  /*4ee0*/  FMUL.FTZ R140, R140, UR38 ;  /* 0x000000268c8c7c20 */ /* 0x000fe20008410000 */
[----:B------:R-:W-:Y:S01]  /*4ef0*/  FMUL.FTZ R141, R141, UR38 ;  /* 0x000000268d8d7c20 */ /* 0x000fe20008410000 */
[----:B------:R-:W-:Y:S01]  /*4f00*/  FMUL.FTZ R144, R144, UR38 ;  /* 0x0000002690907c20 */ /* 0x000fe20008410000 */
[----:B------:R-:W-:Y:S01]  /*4f10*/  FMUL.FTZ R145, R145, UR38 ;  /* 0x0000002691917c20 */ /* 0x000fe20008410000 */
[----:B------:R3:W4:Y:S01]  /*4f20*/  MUFU.TANH R185, R121 ;  /* 0x0000007900b97308 */ /* 0x0007220000002400 */
[----:B------:R-:W-:Y:S01]  /*4f30*/  FMUL.FTZ R148, R148, UR38 ;  /* 0x0000002694947c20 */ /* 0x000fe20008410000 */
[----:B0-----:R-:W-:Y:S01]  /*4f40*/  @P1 IMAD.HI.U32 R8, R11, UR5, RZ ;  /* 0x000000050b081c27 */ /* 0x001fe2000f8e00ff */
[----:B------:R-:W-:-:S03]  /*4f50*/  @UP0 ULDC UR5, c[0x0][0x450] ;  /* 0x0001140000050ab9 */ /* 0x000fc60000000800 */
[----:B------:R-:W-:Y:S01]  /*4f60*/  FMUL.FTZ R149, R149, UR38 ;  /* 0x0000002695957c20 */ /* 0x000fe20008410000 */
[----:B------:R-:W-:Y:S01]  /*4f70*/  FMUL.FTZ R23, R135, UR38 ;  /* 0x0000002687177c20 */ /* 0x000fe20008410000 */
[----:B------:R-:W-:Y:S01]  /*4f80*/  FMUL.FTZ R152, R152, UR38 ;  /* 0x0000002698987c20 */ /* 0x000fe20008410000 */
[----:B------:R-:W-:Y:S01]  /*4f90*/  @P2 SHF.R.U32.HI R10, RZ, UR5, R8 ;  /* 0x00000005ff0a2c19 */ /* 0x000fe20008011608 */
[----:B------:R-:W-:Y:S01]  /*4fa0*/  UMOV UR5, 0x1 ;  /* 0x0000000100057882 */ /* 0x000fe20000000000 */
[----:B------:R-:W0:Y:S01]  /*4fb0*/  MUFU.TANH R128, R128 ;  /* 0x0000008000807308 */ /* 0x000e220000002400 */
[----:B------:R-:W-:Y:S01]  /*4fc0*/  UIMAD UR5, UR61, -0x60, UR5 ;  /* 0xffffffa03d0578a4 */ /* 0x000fe2000f8e0205 */
[----:B---3--:R-:W-:Y:S01]  /*4fd0*/  FMUL.FTZ R121, R139, UR38 ;  /* 0x000000268b797c20 */ /* 0x008fe20008410000 */
[----:B------:R-:W3:Y:S01]  /*4fe0*/  SHFL.IDX PT, R125, R10, RZ, 0x1c1f ;  /* 0x001c1fff0a7d7589 */ /* 0x000ee200000e0000 */
[----:B------:R-:W-:Y:S01]  /*4ff0*/  FMUL.FTZ R153, R153, UR38 ;  /* 0x0000002699997c20 */ /* 0x000fe20008410000 */
[----:B------:R-:W-:Y:S01]  /*5000*/  FMUL.FTZ R156, R156, UR38 ;  /* 0x000000269c9c7c20 */ /* 0x000fe20008410000 */
[----:B------:R-:W-:Y:S01]  /*5010*/  FMUL.FTZ R2, R123, UR38 ;  /* 0x000000267b027c20 */ /* 0x000fe20008410000 */
[----:B------:R-:W-:Y:S01]  /*5020*/  IMAD.U32 R127, RZ, RZ, UR5 ;  /* 0x00000005ff7f7e24 */ /* 0x000fe2000f8e00ff */
[----:B------:R-:W5:Y:S01]  /*5030*/  MUFU.TANH R129, R129 ;  /* 0x0000008100817308 */ /* 0x000f620000002400 */
[----:B------:R-:W-:Y:S01]  /*5040*/  FMUL.FTZ R157, R157, UR38 ;  /* 0x000000269d9d7c20 */ /* 0x000fe20008410000 */
[----:B------:R-:W-:Y:S01]  /*5050*/  FMUL.FTZ R123, R143, UR38 ;  /* 0x000000268f7b7c20 */ /* 0x000fe20008410000 */
[----:B------:R-:W-:-:S02]  /*5060*/  IMAD R124, R12, -0x2, R127 ;  /* 0xfffffffe0c7c7824 */ /* 0x000fc400078e027f */
[----:B------:R-:W-:Y:S01]  /*5070*/  FMUL.FTZ R160, R160, UR38 ;  /* 0x00000026a0a07c20 */ /* 0x000fe20008410000 */
[----:B------:R-:W-:Y:S01]  /*5080*/  FMUL.FTZ R161, R161, UR38 ;  /* 0x00000026a1a17c20 */ /* 0x000fe20008410000 */
[----:B------:R-:W-:Y:S01]  /*5090*/  FMUL.FTZ R164, R164, UR38 ;  /* 0x00000026a4a47c20 */ /* 0x000fe20008410000 */
[----:B------:R-:W-:Y:S01]  /*50a0*/  IMAD R124, R131, UR10, R124 ;  /* 0x0000000a837c7c24 */ /* 0x000fe2000f8e027c */
[----:B------:R-:W5:Y:S01]  /*50b0*/  MUFU.TANH R132, R132 ;  /* 0x0000008400847308 */ /* 0x000f620000002400 */
[----:B------:R-:W-:Y:S01]  /*50c0*/  FMUL.FTZ R165, R165, UR38 ;  /* 0x00000026a5a57c20 */ /* 0x000fe20008410000 */
[----:B------:R-:W-:Y:S01]  /*50d0*/  FMUL.FTZ R20, R130, UR38 ;  /* 0x0000002682147c20 */ /* 0x000fe20008410000 */
[----:B------:R-:W-:Y:S01]  /*50e0*/  FMUL.FTZ R151, R151, UR38 ;  /* 0x0000002697977c20 */ /* 0x000fe20008410000 */
[----:B--2---:R-:W-:Y:S01]  /*50f0*/  FMUL.FTZ R0, R122, UR38 ;  /* 0x000000267a007c20 */ /* 0x004fe20008410000 */
[----:B------:R-:W-:Y:S01]  /*5100*/  FMUL.FTZ R22, R134, UR38 ;  /* 0x0000002686167c20 */ /* 0x000fe20008410000 */
[----:B------:R-:W-:Y:S01]  /*5110*/  FMUL.FTZ R155, R155, UR38 ;  /* 0x000000269b9b7c20 */ /* 0x000fe20008410000 */
[----:B------:R-:W-:Y:S01]  /*5120*/  FMUL.FTZ R120, R138, UR38 ;  /* 0x000000268a787c20 */ /* 0x000fe20008410000 */
[----:B------:R-:W2:Y:S01]  /*5130*/  MUFU.TANH R133, R133 ;  /* 0x0000008500857308 */ /* 0x000ea20000002400 */
[----:B------:R-:W-:Y:S01]  /*5140*/  FMUL.FTZ R159, R159, UR38 ;  /* 0x000000269f9f7c20 */ /* 0x000fe20008410000 */
[----:B------:R-:W-:Y:S01]  /*5150*/  FMUL.FTZ R122, R142, UR38 ;  /* 0x000000268e7a7c20 */ /* 0x000fe20008410000 */
[----:B---3--:R-:W-:Y:S01]  /*5160*/  IADD3 R8, R125, -UR6, R124 ;  /* 0x800000067d087c10 */ /* 0x008fe2000fffe07c */
[----:B------:R-:W-:Y:S01]  /*5170*/  FMUL.FTZ R167, R167, UR38 ;  /* 0x00000026a7a77c20 */ /* 0x000fe20008410000 */
[----:B------:R-:W-:Y:S01]  /*5180*/  FMUL.FTZ R150, R150, UR38 ;  /* 0x0000002696967c20 */ /* 0x000fe20008410000 */
[----:B------:R-:W-:Y:S01]  /*5190*/  FMUL.FTZ R154, R154, UR38 ;  /* 0x000000269a9a7c20 */ /* 0x000fe20008410000 */
[C---:B------:R-:W-:Y:S01]  /*51a0*/  ISETP.GT.AND P1, PT, R8.reuse, RZ, PT ;  /* 0x000000ff0800720c */ /* 0x040fe20003f24270 */
[----:B------:R-:W3:Y:S01]  /*51b0*/  MUFU.TANH R136, R136 ;  /* 0x0000008800887308 */ /* 0x000ee20000002400 */
[----:B------:R-:W-:Y:S01]  /*51c0*/  ISETP.GT.AND P2, PT, R8, 0x1, PT ;  /* 0x000000010800780c */ /* 0x000fe20003f44270 */
[----:B------:R-:W-:Y:S01]  /*51d0*/  FMUL.FTZ R189, R158, UR38 ;  /* 0x000000269ebd7c20 */ /* 0x000fe20008410000 */
[----:B-1----:R-:W-:Y:S01]  /*51e0*/  FSEL R187, R187, -INF , P1 ;  /* 0xff800000bbbb7808 */ /* 0x002fe20000800000 */
[----:B------:R-:W-:Y:S01]  /*51f0*/  FMUL.FTZ R162, R162, UR38 ;  /* 0x00000026a2a27c20 */ /* 0x000fe20008410000 */
[----:B------:R-:W-:Y:S01]  /*5200*/  ISETP.GT.AND P1, PT, R8, 0x8, PT ;  /* 0x000000080800780c */ /* 0x000fe20003f24270 */
[----:B------:R-:W-:Y:S01]  /*5210*/  FMUL.FTZ R195, R166, UR38 ;  /* 0x00000026a6c37c20 */ /* 0x000fe20008410000 */
[----:B----4-:R-:W-:Y:S01]  /*5220*/  FSEL R185, R185, -INF , P2 ;  /* 0xff800000b9b97808 */ /* 0x010fe20001000000 */
[----:B------:R-:W1:Y:S01]  /*5230*/  MUFU.TANH R137, R137 ;  /* 0x0000008900897308 */ /* 0x000e620000002400 */
[----:B------:R-:W-:Y:S01]  /*5240*/  FMNMX.FTZ R126, R187, R14, !PT ;  /* 0x0000000ebb7e7209 */ /* 0x000fe20007810000 */
[----:B------:R-:W4:Y:S01]  /*5250*/  S2UR UR5, SR_CgaCtaId ;  /* 0x00000000000579c3 */ /* 0x000f220000008800 */
[----:B------:R-:W-:Y:S01]  /*5260*/  ISETP.GT.AND P2, PT, R8, 0x9, PT ;  /* 0x000000090800780c */ /* 0x000fe20003f44270 */
[----:B------:R-:W-:Y:S01]  /*5270*/  UIADD3 UR39, UR39, 0x30840, URZ ;  /* 0x0003084027277890 */ /* 0x000fe2000fffe03f */
[----:B------:R-:W-:-:S02]  /*5280*/  FSEL R183, R183, -INF , P1 ;  /* 0xff800000b7b77808 */ /* 0x000fc40000800000 */
[----:B------:R-:W-:Y:S01]  /*5290*/  FMNMX.FTZ R126, R185, R126, !PT ;  /* 0x0000007eb97e7209 */ /* 0x000fe20007810000 */
[----:B------:R-:W1:Y:S01]  /*52a0*/  MUFU.TANH R139, R140 ;  /* 0x0000008c008b7308 */ /* 0x000e620000002400 */
[C---:B------:R-:W-:Y:S02]  /*52b0*/  ISETP.GT.AND P1, PT, R8.reuse, 0x10, PT ;  /* 0x000000100800780c */ /* 0x040fe40003f24270 */
[----:B------:R-:W-:Y:S02]  /*52c0*/  FSEL R181, R181, -INF , P2 ;  /* 0xff800000b5b57808 */ /* 0x000fe40001000000 */
[----:B------:R-:W-:Y:S02]  /*52d0*/  FMNMX.FTZ R126, R183, R126, !PT ;  /* 0x0000007eb77e7209 */ /* 0x000fe40007810000 */
[----:B------:R-:W-:Y:S01]  /*52e0*/  ISETP.GT.AND P2, PT, R8, 0x11, PT ;  /* 0x000000110800780c */ /* 0x000fe20003f44270 */
[----:B------:R-:W1:Y:S01]  /*52f0*/  MUFU.TANH R141, R141 ;  /* 0x0000008d008d7308 */ /* 0x000e620000002400 */
[----:B0-----:R-:W-:-:S02]  /*5300*/  FSEL R179, R128, -INF , P1 ;  /* 0xff80000080b37808 */ /* 0x001fc40000800000 */
[----:B------:R-:W-:Y:S02]  /*5310*/  FMNMX.FTZ R126, R181, R126, !PT ;  /* 0x0000007eb57e7209 */ /* 0x000fe40007810000 */
[C---:B------:R-:W-:Y:S02]  /*5320*/  ISETP.GT.AND P1, PT, R8.reuse, 0x18, PT ;  /* 0x000000180800780c */ /* 0x040fe40003f24270 */
[----:B-----5:R-:W-:Y:S01]  /*5330*/  FSEL R177, R129, -INF , P2 ;  /* 0xff80000081b17808 */ /* 0x020fe20001000000 */
[----:B------:R-:W0:Y:S01]  /*5340*/  MUFU.TANH R131, R144 ;  /* 0x0000009000837308 */ /* 0x000e220000002400 */
[----:B------:R-:W-:Y:S01]  /*5350*/  FMNMX.FTZ R126, R179, R126, !PT ;  /* 0x0000007eb37e7209 */ /* 0x000fe20007810000 */
[----:B----4-:R-:W-:Y:S01]  /*5360*/  UPRMT UR39, UR5, 0x654, UR39 ;  /* 0x0000065405277896 */ /* 0x010fe20008000027 */
[----:B------:R-:W-:Y:S02]  /*5370*/  ISETP.GT.AND P2, PT, R8, 0x19, PT ;  /* 0x000000190800780c */ /* 0x000fe40003f44270 */
[----:B------:R-:W-:-:S02]  /*5380*/  FSEL R175, R132, -INF , P1 ;  /* 0xff80000084af7808 */ /* 0x000fc40000800000 */
[----:B------:R-:W-:Y:S01]  /*5390*/  FMNMX.FTZ R126, R177, R126, !PT ;  /* 0x0000007eb17e7209 */ /* 0x000fe20007810000 */
[----:B------:R-:W4:Y:S01]  /*53a0*/  MUFU.TANH R145, R145 ;  /* 0x0000009100917308 */ /* 0x000f220000002400 */
[C---:B------:R-:W-:Y:S02]  /*53b0*/  ISETP.GT.AND P1, PT, R8.reuse, 0x20, PT ;  /* 0x000000200800780c */ /* 0x040fe40003f24270 */
[----:B--2---:R-:W-:Y:S01]  /*53c0*/  FSEL R173, R133, -INF , P2 ;  /* 0xff80000085ad7808 */ /* 0x004fe20001000000 */
[----:B------:R-:W-:Y:S01]  /*53d0*/  SYNCS.ARRIVE.TRANS64.RED.A1T0 RZ, [UR39], RZ ;  /* 0x000000ffffff79a7 */ /* 0x000fe20008100427 */
[----:B------:R-:W-:Y:S02]  /*53e0*/  FMNMX.FTZ R126, R175, R126, !PT ;  /* 0x0000007eaf7e7209 */ /* 0x000fe40007810000 */
[----:B------:R-:W-:Y:S01]  /*53f0*/  ISETP.GT.AND P2, PT, R8, 0x21, PT ;  /* 0x000000210800780c */ /* 0x000fe20003f44270 */
[----:B------:R-:W2:Y:S01]  /*5400*/  MUFU.TANH R135, R148 ;  /* 0x0000009400877308 */ /* 0x000ea20000002400 */
[----:B---3--:R-:W-:-:S02]  /*5410*/  FSEL R171, R136, -INF , P1 ;  /* 0xff80000088ab7808 */ /* 0x008fc40000800000 */
[----:B------:R-:W-:Y:S02]  /*5420*/  FMNMX.FTZ R126, R173, R126, !PT ;  /* 0x0000007ead7e7209 */ /* 0x000fe40007810000 */
[C---:B------:R-:W-:Y:S02]  /*5430*/  ISETP.GT.AND P1, PT, R8.reuse, 0x28, PT ;  /* 0x000000280800780c */ /* 0x040fe40003f24270 */
[----:B-1----:R-:W-:Y:S01]  /*5440*/  FSEL R169, R137, -INF , P2 ;  /* 0xff80000089a97808 */ /* 0x002fe20001000000 */
[----:B------:R-:W1:Y:S01]  /*5450*/  MUFU.TANH R149, R149 ;  /* 0x0000009500957308 */ /* 0x000e620000002400 */
[----:B------:R-:W-:Y:S02]  /*5460*/  FMNMX.FTZ R126, R171, R126, !PT ;  /* 0x0000007eab7e7209 */ /* 0x000fe40007810000 */
[----:B------:R-:W-:Y:S02]  /*5470*/  ISETP.GT.AND P2, PT, R8, 0x29, PT ;  /* 0x000000290800780c */ /* 0x000fe40003f44270 */
[----:B------:R-:W-:-:S02]  /*5480*/  FSEL R139, R139, -INF , P1 ;  /* 0xff8000008b8b7808 */ /* 0x000fc40000800000 */
[----:B------:R-:W-:Y:S01]  /*5490*/  FMNMX.FTZ R126, R169, R126, !PT ;  /* 0x0000007ea97e7209 */ /* 0x000fe20007810000 */
[----:B------:R-:W3:Y:S01]  /*54a0*/  MUFU.TANH R152, R152 ;  /* 0x0000009800987308 */ /* 0x000ee20000002400 */
[C---:B------:R-:W-:Y:S02]  /*54b0*/  ISETP.GT.AND P1, PT, R8.reuse, 0x30, PT ;  /* 0x000000300800780c */ /* 0x040fe40003f24270 */
[----:B------:R-:W-:Y:S02]  /*54c0*/  FSEL R129, R141, -INF , P2 ;  /* 0xff8000008d817808 */ /* 0x000fe40001000000 */
[----:B------:R-:W-:Y:S02]  /*54d0*/  FMNMX.FTZ R126, R139, R126, !PT ;  /* 0x0000007e8b7e7209 */ /* 0x000fe40007810000 */
[----:B------:R-:W-:Y:S01]  /*54e0*/  ISETP.GT.AND P2, PT, R8, 0x31, PT ;  /* 0x000000310800780c */ /* 0x000fe20003f44270 */
[----:B------:R-:W5:Y:S01]  /*54f0*/  MUFU.TANH R125, R153 ;  /* 0x00000099007d7308 */ /* 0x000f620000002400 */
[----:B0-----:R-:W-:-:S02]  /*5500*/  FSEL R131, R131, -INF , P1 ;  /* 0xff80000083837808 */ /* 0x001fc40000800000 */
[----:B------:R-:W-:Y:S02]  /*5510*/  FMNMX.FTZ R126, R129, R126, !PT ;  /* 0x0000007e817e7209 */ /* 0x000fe40007810000 */
[C---:B------:R-:W-:Y:S02]  /*5520*/  ISETP.GT.AND P1, PT, R8.reuse, 0x38, PT ;  /* 0x000000380800780c */ /* 0x040fe40003f24270 */
[----:B----4-:R-:W-:Y:S01]  /*5530*/  FSEL R133, R145, -INF , P2 ;  /* 0xff80000091857808 */ /* 0x010fe20001000000 */
[----:B------:R-:W0:Y:S01]  /*5540*/  MUFU.TANH R143, R156 ;  /* 0x0000009c008f7308 */ /* 0x000e220000002400 */
[----:B------:R-:W-:Y:S02]  /*5550*/  FMNMX.FTZ R126, R131, R126, !PT ;  /* 0x0000007e837e7209 */ /* 0x000fe40007810000 */
[----:B------:R-:W-:Y:S02]  /*5560*/  ISETP.GT.AND P2, PT, R8, 0x39, PT ;  /* 0x000000390800780c */ /* 0x000fe40003f44270 */
[----:B--2---:R-:W-:-:S02]  /*5570*/  FSEL R135, R135, -INF , P1 ;  /* 0xff80000087877808 */ /* 0x004fc40000800000 */
[----:B------:R-:W-:Y:S01]  /*5580*/  FMNMX.FTZ R126, R133, R126, !PT ;  /* 0x0000007e857e7209 */ /* 0x000fe20007810000 */
[----:B------:R-:W2:Y:S01]  /*5590*/  MUFU.TANH R157, R157 ;  /* 0x0000009d009d7308 */ /* 0x000ea20000002400 */
[C---:B------:R-:W-:Y:S02]  /*55a0*/  ISETP.GT.AND P1, PT, R8.reuse, 0x40, PT ;  /* 0x000000400800780c */ /* 0x040fe40003f24270 */
[----:B-1----:R-:W-:Y:S02]  /*55b0*/  FSEL R137, R149, -INF , P2 ;  /* 0xff80000095897808 */ /* 0x002fe40001000000 */
[----:B------:R-:W-:Y:S02]  /*55c0*/  FMNMX.FTZ R126, R135, R126, !PT ;  /* 0x0000007e877e7209 */ /* 0x000fe40007810000 */
[----:B------:R-:W-:Y:S01]  /*55d0*/  ISETP.GT.AND P2, PT, R8, 0x41, PT ;  /* 0x000000410800780c */ /* 0x000fe20003f44270 */
[----:B------:R-:W1:Y:S01]  /*55e0*/  MUFU.TANH R160, R160 ;  /* 0x000000a000a07308 */ /* 0x000e620000002400 */
[----:B---3--:R-:W-:-:S02]  /*55f0*/  FSEL R141, R152, -INF , P1 ;  /* 0xff800000988d7808 */ /* 0x008fc40000800000 */
[----:B------:R-:W-:Y:S02]  /*5600*/  FMNMX.FTZ R126, R137, R126, !PT ;  /* 0x0000007e897e7209 */ /* 0x000fe40007810000 */
[C---:B------:R-:W-:Y:S02]  /*5610*/  ISETP.GT.AND P1, PT, R8.reuse, 0x48, PT ;  /* 0x000000480800780c */ /* 0x040fe40003f24270 */
[----:B-----5:R-:W-:Y:S01]  /*5620*/  FSEL R125, R125, -INF , P2 ;  /* 0xff8000007d7d7808 */ /* 0x020fe20001000000 */
[----:B------:R-:W3:Y:S01]  /*5630*/  MUFU.TANH R153, R161 ;  /* 0x000000a100997308 */ /* 0x000ee20000002400 */
[----:B------:R-:W-:Y:S02]  /*5640*/  FMNMX.FTZ R126, R141, R126, !PT ;  /* 0x0000007e8d7e7209 */ /* 0x000fe40007810000 */
[----:B------:R-:W-:Y:S02]  /*5650*/  ISETP.GT.AND P2, PT, R8, 0x49, PT ;  /* 0x000000490800780c */ /* 0x000fe40003f44270 */
[----:B0-----:R-:W-:-:S02]  /*5660*/  FSEL R143, R143, -INF , P1 ;  /* 0xff8000008f8f7808 */ /* 0x001fc40000800000 */
[----:B------:R-:W-:Y:S01]  /*5670*/  FMNMX.FTZ R126, R125, R126, !PT ;  /* 0x0000007e7d7e7209 */ /* 0x000fe20007810000 */
[----:B------:R-:W0:Y:S01]  /*5680*/  MUFU.TANH R164, R164 ;  /* 0x000000a400a47308 */ /* 0x000e220000002400 */
[----:B------:R-:W-:Y:S02]  /*5690*/  ISETP.GT.AND P1, PT, R8, 0x50, PT ;  /* 0x000000500800780c */ /* 0x000fe40003f24270 */
[----:B--2---:R-:W-:Y:S02]  /*56a0*/  FSEL R145, R157, -INF , P2 ;  /* 0xff8000009d917808 */ /* 0x004fe40001000000 */
[----:B------:R-:W-:Y:S01]  /*56b0*/  FMNMX.FTZ R128, R143, R126, !PT ;  /* 0x0000007e8f807209 */ /* 0x000fe20007810000 */
[----:B------:R-:W-:Y:S01]  /*56c0*/  FMUL.FTZ R126, R146, UR38 ;  /* 0x00000026927e7c20 */ /* 0x000fe20008410000 */
[----:B------:R-:W-:Y:S01]  /*56d0*/  ISETP.GT.AND P2, PT, R8, 0x51, PT ;  /* 0x000000510800780c */ /* 0x000fe20003f44270 */
[----:B------:R-:W2:Y:S01]  /*56e0*/  MUFU.TANH R127, R165 ;  /* 0x000000a5007f7308 */ /* 0x000ea20000002400 */
[----:B-1----:R-:W-:-:S02]  /*56f0*/  FSEL R149, R160, -INF , P1 ;  /* 0xff800000a0957808 */ /* 0x002fc40000800000 */
[----:B------:R-:W-:Y:S02]  /*5700*/  FMNMX.FTZ R128, R145, R128, !PT ;  /* 0x0000008091807209 */ /* 0x000fe40007810000 */
[C---:B------:R-:W-:Y:S02]  /*5710*/  ISETP.GT.AND P1, PT, R8.reuse, 0x58, PT ;  /* 0x000000580800780c */ /* 0x040fe40003f24270 */
[----:B---3--:R-:W-:Y:S01]  /*5720*/  FSEL R153, R153, -INF , P2 ;  /* 0xff80000099997808 */ /* 0x008fe20001000000 */
[----:B------:R1:W-:Y:S01]  /*5730*/  MUFU.TANH R136, R151 ;  /* 0x0000009700887308 */ /* 0x0003e20000002400 */
[----:B------:R-:W-:Y:S02]  /*5740*/  FMNMX.FTZ R128, R149, R128, !PT ;  /* 0x0000008095807209 */ /* 0x000fe40007810000 */
[----:B------:R-:W-:Y:S01]  /*5750*/  ISETP.GT.AND P2, PT, R8, 0x59, PT ;  /* 0x000000590800780c */ /* 0x000fe20003f44270 */
[----:B------:R-:W-:Y:S01]  /*5760*/  FMUL.FTZ R8, R147, UR38 ;  /* 0x0000002693087c20 */ /* 0x000fe20008410000 */
[----:B0-----:R-:W-:-:S02]  /*5770*/  FSEL R147, R164, -INF , P1 ;  /* 0xff800000a4937808 */ /* 0x001fc40000800000 */
[----:B------:R-:W-:Y:S01]  /*5780*/  FMNMX.FTZ R128, R153, R128, !PT ;  /* 0x0000008099807209 */ /* 0x000fe20007810000 */
[----:B------:R-:W0:Y:S01]  /*5790*/  MUFU.TANH R0, R0 ;  /* 0x0000000000007308 */ /* 0x000e220000002400 */
[----:B--2---:R-:W-:Y:S02]  /*57a0*/  FSEL R127, R127, -INF , P2 ;  /* 0xff8000007f7f7808 */ /* 0x004fe40001000000 */
[----:B------:R-:W-:-:S04]  /*57b0*/  FMNMX.FTZ R128, R147, R128, !PT ;  /* 0x0000008093807209 */ /* 0x000fc80007810000 */
[----:B------:R-:W-:Y:S01]  /*57c0*/  FMNMX.FTZ R128, R127, R128, !PT ;  /* 0x000000807f807209 */ /* 0x000fe20007810000 */
[----:B------:R-:W2:Y:S04]  /*57d0*/  MUFU.TANH R2, R2 ;  /* 0x0000000200027308 */ /* 0x000ea80000002400 */
[----:B------:R-:W3:Y:S04]  /*57e0*/  SHFL.BFLY PT, R157, R128, 0x2, 0x1f ;  /* 0x0c401f00809d7f89 */ /* 0x000ee800000e0000 */
[----:B------:R-:W4:Y:S08]  /*57f0*/  MUFU.TANH R15, R15 ;  /* 0x0000000f000f7308 */ /* 0x000f300000002400 */
[----:B------:R-:W5:Y:S08]  /*5800*/  MUFU.TANH R9, R9 ;  /* 0x0000000900097308 */ /* 0x000f700000002400 */
[----:B------:R-:W-:Y:S01]  /*5810*/  MUFU.TANH R20, R20 ;  /* 0x0000001400147308 */ /* 0x000fe20000002400 */
[----:B---3--:R-:W-:Y:S01]  /*5820*/  FMNMX.FTZ R130, R128, R157, !PT ;  /* 0x0000009d80827209 */ /* 0x008fe20007810000 */
[----:B------:R-:W-:Y:S01]  /*5830*/  FMUL.FTZ R128, R163, UR38 ;  /* 0x00000026a3807c20 */ /* 0x000fe20008410000 */
[----:B------:R-:W3:Y:S05]  /*5840*/  SHFL.IDX PT, R157, R10, 0x1, 0x1c1f ;  /* 0x003c1f000a9d7f89 */ /* 0x000eea00000e0000 */
[----:B------:R0:W-:Y:S01]  /*5850*/  MUFU.TANH R134, R8 ;  /* 0x0000000800867308 */ /* 0x0001e20000002400 */
[----:B-1----:R-:W1:Y:S07]  /*5860*/  SHFL.BFLY PT, R151, R130, 0x1, 0x1f ;  /* 0x0c201f0082977f89 */ /* 0x002e6e00000e0000 */
[----:B------:R-:W5:Y:S01]  /*5870*/  MUFU.TANH R21, R21 ;  /* 0x0000001500157308 */ /* 0x000f620000002400 */
[----:B0-----:R-:W0:Y:S07]  /*5880*/  LDC R8, c[0x0][0x988] ;  /* 0x00026200ff087b82 */ /* 0x001e2e0000000800 */
[----:B------:R-:W5:Y:S01]  /*5890*/  MUFU.TANH R22, R22 ;  /* 0x0000001600167308 */ /* 0x000f620000002400 */
[----:B---3--:R-:W-:-:S07]  /*58a0*/  IADD3 R124, R157, -UR6, R124 ;  /* 0x800000069d7c7c10 */ /* 0x008fce000fffe07c */
[----:B------:R4:W-:Y:S01]  /*58b0*/  MUFU.TANH R138, R155 ;  /* 0x0000009b008a7308 */ /* 0x0009e20000002400 */
[C---:B------:R-:W-:Y:S02]  /*58c0*/  ISETP.GT.AND P1, PT, R124.reuse, RZ, PT ;  /* 0x000000ff7c00720c */ /* 0x040fe40003f24270 */
[----:B------:R-:W-:Y:S02]  /*58d0*/  ISETP.GT.AND P2, PT, R124, 0x1, PT ;  /* 0x000000017c00780c */ /* 0x000fe40003f44270 */
[----:B------:R-:W-:Y:S02]  /*58e0*/  FSEL R0, R0, -INF , P1 ;  /* 0xff80000000007808 */ /* 0x000fe40000800000 */
[----:B-1----:R-:W-:Y:S01]  /*58f0*/  FMNMX.FTZ R10, R130, R151, !PT ;  /* 0x00000097820a7209 */ /* 0x002fe20007810000 */
[----:B------:R-:W1:Y:S01]  /*5900*/  MUFU.TANH R23, R23 ;  /* 0x0000001700177308 */ /* 0x000e620000002400 */
[----:B--2---:R-:W-:Y:S02]  /*5910*/  FSEL R151, R2, -INF , P2 ;  /* 0xff80000002977808 */ /* 0x004fe40001000000 */
[----:B------:R-:W-:Y:S01]  /*5920*/  ISETP.GT.AND P3, PT, R124, 0x8, PT ;  /* 0x000000087c00780c */ /* 0x000fe20003f64270 */
[----:B0-----:R-:W-:Y:S01]  /*5930*/  FMUL.FTZ R132, R10, R8 ;  /* 0x000000080a847220 */ /* 0x001fe20000410000 */
[----:B------:R-:W-:-:S02]  /*5940*/  FMNMX.FTZ R2, R0, R13, !PT ;  /* 0x0000000d00027209 */ /* 0x000fc40007810000 */
[C---:B------:R-:W-:Y:S01]  /*5950*/  ISETP.GT.AND P4, PT, R124.reuse, 0x9, PT ;  /* 0x000000097c00780c */ /* 0x040fe20003f84270 */
[----:B------:R-:W-:Y:S01]  /*5960*/  MUFU.TANH R120, R120 ;  /* 0x0000007800787308 */ /* 0x000fe20000002400 */
[----:B----4-:R-:W-:Y:S02]  /*5970*/  FSEL R155, R15, -INF , P3 ;  /* 0xff8000000f9b7808 */ /* 0x010fe40001800000 */
[----:B------:R-:W-:Y:S02]  /*5980*/  FMNMX.FTZ R130, R151, R2, !PT ;  /* 0x0000000297827209 */ /* 0x000fe40007810000 */
[----:B------:R-:W-:Y:S02]  /*5990*/  ISETP.GT.AND P2, PT, R124, 0x10, PT ;  /* 0x000000107c00780c */ /* 0x000fe40003f44270 */
[----:B-----5:R-:W-:Y:S01]  /*59a0*/  FSEL R157, R9, -INF , P4 ;  /* 0xff800000099d7808 */ /* 0x020fe20002000000 */
[----:B------:R0:W-:Y:S01]  /*59b0*/  MUFU.TANH R191, R159 ;  /* 0x0000009f00bf7308 */ /* 0x0001e20000002400 */
[----:B------:R-:W-:-:S02]  /*59c0*/  FMNMX.FTZ R130, R155, R130, !PT ;  /* 0x000000829b827209 */ /* 0x000fc40007810000 */
[----:B------:R-:W-:Y:S02]  /*59d0*/  ISETP.GT.AND P3, PT, R124, 0x11, PT ;  /* 0x000000117c00780c */ /* 0x000fe40003f64270 */
[----:B------:R-:W-:Y:S02]  /*59e0*/  FMNMX.FTZ R130, R157, R130, !PT ;  /* 0x000000829d827209 */ /* 0x000fe40007810000 */
[----:B------:R-:W-:Y:S01]  /*59f0*/  FSEL R161, R21, -INF , P3 ;  /* 0xff80000015a17808 */ /* 0x000fe20001800000 */
[----:B------:R-:W2:Y:S01]  /*5a00*/  MUFU.TANH R121, R121 ;  /* 0x0000007900797308 */ /* 0x000ea20000002400 */
[----:B0-----:R-:W-:Y:S02]  /*5a10*/  FSEL R159, R20, -INF , P2 ;  /* 0xff800000149f7808 */ /* 0x001fe40001000000 */
[----:B------:R-:W-:Y:S02]  /*5a20*/  ISETP.GT.AND P2, PT, R124, 0x18, PT ;  /* 0x000000187c00780c */ /* 0x000fe40003f44270 */
[----:B------:R-:W-:-:S02]  /*5a30*/  FMNMX.FTZ R130, R159, R130, !PT ;  /* 0x000000829f827209 */ /* 0x000fc40007810000 */
[----:B------:R-:W-:Y:S01]  /*5a40*/  ISETP.GT.AND P3, PT, R124, 0x19, PT ;  /* 0x000000197c00780c */ /* 0x000fe20003f64270 */
[----:B------:R-:W-:Y:S01]  /*5a50*/  MUFU.TANH R122, R122 ;  /* 0x0000007a007a7308 */ /* 0x000fe20000002400 */
[----:B------:R-:W-:Y:S02]  /*5a60*/  FSEL R163, R22, -INF , P2 ;  /* 0xff80000016a37808 */ /* 0x000fe40001000000 */
[----:B------:R-:W-:Y:S02]  /*5a70*/  FMNMX.FTZ R130, R161, R130, !PT ;  /* 0x00000082a1827209 */ /* 0x000fe40007810000 */
[----:B------:R-:W-:Y:S02]  /*5a80*/  FSETP.NEU.FTZ.AND P1, PT, R10, -INF , PT ;  /* 0xff8000000a00780b */ /* 0x000fe40003f3d000 */
[----:B------:R-:W-:Y:S01]  /*5a90*/  ISETP.GT.AND P2, PT, R124, 0x20, PT ;  /* 0x000000207c00780c */ /* 0x000fe20003f44270 */
[----:B------:R-:W0:Y:S01]  /*5aa0*/  MUFU.TANH R123, R123 ;  /* 0x0000007b007b7308 */ /* 0x000e220000002400 */
[----:B-1----:R-:W-:-:S02]  /*5ab0*/  FSEL R165, R23, -INF , P3 ;  /* 0xff80000017a57808 */ /* 0x002fc40001800000 */
[----:B------:R-:W-:Y:S02]  /*5ac0*/  FMNMX.FTZ R130, R163, R130, !PT ;  /* 0x00000082a3827209 */ /* 0x000fe40007810000 */
[----:B------:R-:W-:Y:S02]  /*5ad0*/  FSEL R2, R132, RZ, P1 ;  /* 0x000000ff84027208 */ /* 0x000fe40000800000 */
[C---:B------:R-:W-:Y:S01]  /*5ae0*/  ISETP.GT.AND P3, PT, R124.reuse, 0x21, PT ;  /* 0x000000217c00780c */ /* 0x040fe20003f64270 */
[----:B------:R-:W1:Y:S01]  /*5af0*/  MUFU.TANH R126, R126 ;  /* 0x0000007e007e7308 */ /* 0x000e620000002400 */
[----:B------:R-:W-:Y:S01]  /*5b00*/  FMNMX.FTZ R130, R165, R130, !PT ;  /* 0x00000082a5827209 */ /* 0x000fe20007810000 */
[-CC-:B------:R-:W-:Y:S01]  /*5b10*/  FFMA.FTZ R190, R183, R8.reuse, -R2.reuse ;  /* 0x00000008b7be7223 */ /* 0x180fe20000010802 */
[----:B--2---:R-:W-:Y:S01]  /*5b20*/  FSEL R183, R121, -INF , P3 ;  /* 0xff80000079b77808 */ /* 0x004fe20001800000 */
[-CC-:B------:R-:W-:Y:S01]  /*5b30*/  FFMA.FTZ R188, R185, R8.reuse, -R2.reuse ;  /* 0x00000008b9bc7223 */ /* 0x180fe20000010802 */
[C---:B------:R-:W-:Y:S01]  /*5b40*/  ISETP.GT.AND P3, PT, R124.reuse, 0x29, PT ;  /* 0x000000297c00780c */ /* 0x040fe20003f64270 */
[-CC-:B------:R-:W-:Y:S01]  /*5b50*/  FFMA.FTZ R184, R179, R8.reuse, -R2.reuse ;  /* 0x00000008b3b87223 */ /* 0x180fe20000010802 */
[-CC-:B------:R-:W-:Y:S01]  /*5b60*/  FFMA.FTZ R21, R181, R8.reuse, -R2.reuse ;  /* 0x00000008b5157223 */ /* 0x180fe20000010802 */
[----:B------:R2:W-:Y:S01]  /*5b70*/  MUFU.TANH R197, R167 ;  /* 0x000000a700c57308 */ /* 0x0005e20000002400 */
[----:B0-----:R-:W-:Y:S01]  /*5b80*/  FSEL R123, R123, -INF , P3 ;  /* 0xff8000007b7b7808 */ /* 0x001fe20001800000 */
[-CC-:B------:R-:W-:Y:S01]  /*5b90*/  FFMA.FTZ R23, R177, R8.reuse, -R2.reuse ;  /* 0x00000008b1177223 */ /* 0x180fe20000010802 */
[----:B------:R-:W-:Y:S01]  /*5ba0*/  ISETP.GT.AND P3, PT, R124, 0x31, PT ;  /* 0x000000317c00780c */ /* 0x000fe20003f64270 */
[-CC-:B------:R-:W-:Y:S01]  /*5bb0*/  FFMA.FTZ R15, R187, R8.reuse, -R2.reuse ;  /* 0x00000008bb0f7223 */ /* 0x180fe20000010802 */
[-CC-:B------:R-:W-:Y:S01]  /*5bc0*/  FFMA.FTZ R186, R175, R8.reuse, -R2.reuse ;  /* 0x00000008afba7223 */ /* 0x180fe20000010802 */
[-CC-:B------:R-:W-:Y:S01]  /*5bd0*/  FFMA.FTZ R180, R171, R8.reuse, -R2.reuse ;  /* 0x00000008abb47223 */ /* 0x180fe20000010802 */
[----:B------:R-:W-:Y:S01]  /*5be0*/  FSEL R179, R134, -INF , P3 ;  /* 0xff80000086b37808 */ /* 0x000fe20001800000 */
[----:B------:R-:W0:Y:S01]  /*5bf0*/  MUFU.TANH R150, R150 ;  /* 0x0000009600967308 */ /* 0x000e220000002400 */
[----:B--2---:R-:W-:Y:S01]  /*5c00*/  FSEL R167, R120, -INF , P2 ;  /* 0xff80000078a77808 */ /* 0x004fe20001000000 */
[-CC-:B------:R-:W-:Y:S01]  /*5c10*/  FFMA.FTZ R182, R139, R8.reuse, -R2.reuse ;  /* 0x000000088bb67223 */ /* 0x180fe20000010802 */
[----:B------:R-:W-:Y:S01]  /*5c20*/  ISETP.GT.AND P2, PT, R124, 0x28, PT ;  /* 0x000000287c00780c */ /* 0x000fe20003f44270 */
[--C-:B------:R-:W-:Y:S01]  /*5c30*/  FFMA.FTZ R168, R149, R8, -R2.reuse ;  /* 0x0000000895a87223 */ /* 0x100fe20000010802 */
[----:B------:R-:W-:Y:S01]  /*5c40*/  FMNMX.FTZ R130, R167, R130, !PT ;  /* 0x00000082a7827209 */ /* 0x000fe20007810000 */
[--C-:B------:R-:W-:Y:S01]  /*5c50*/  FFMA.FTZ R176, R131, R8, -R2.reuse ;  /* 0x0000000883b07223 */ /* 0x100fe20000010802 */
[----:B------:R-:W-:Y:S01]  /*5c60*/  FSEL R185, R122, -INF , P2 ;  /* 0xff8000007ab97808 */ /* 0x000fe20001000000 */
[----:B------:R-:W2:Y:S01]  /*5c70*/  MUFU.TANH R154, R154 ;  /* 0x0000009a009a7308 */ /* 0x000ea20000002400 */
[----:B------:R-:W-:Y:S01]  /*5c80*/  FMNMX.FTZ R130, R183, R130, !PT ;  /* 0x00000082b7827209 */ /* 0x000fe20007810000 */
[-CC-:B------:R-:W-:Y:S01]  /*5c90*/  FFMA.FTZ R131, R133, R8.reuse, -R2.reuse ;  /* 0x0000000885837223 */ /* 0x180fe20000010802 */
[----:B------:R-:W-:Y:S01]  /*5ca0*/  ISETP.GT.AND P2, PT, R124, 0x30, PT ;  /* 0x000000307c00780c */ /* 0x000fe20003f44270 */
[--C-:B------:R-:W-:Y:S01]  /*5cb0*/  FFMA.FTZ R178, R135, R8, -R2.reuse ;  /* 0x0000000887b27223 */ /* 0x100fe20000010802 */
[----:B------:R-:W-:Y:S01]  /*5cc0*/  FMNMX.FTZ R130, R185, R130, !PT ;  /* 0x00000082b9827209 */ /* 0x000fe20007810000 */
[--C-:B------:R-:W-:Y:S01]  /*5cd0*/  FFMA.FTZ R133, R137, R8, -R2.reuse ;  /* 0x0000000889857223 */ /* 0x100fe20000010802 */
[----:B-1----:R-:W-:Y:S01]  /*5ce0*/  FSEL R121, R126, -INF , P2 ;  /* 0xff8000007e797808 */ /* 0x002fe20001000000 */
[----:B------:R-:W1:Y:S01]  /*5cf0*/  MUFU.TANH R189, R189 ;  /* 0x000000bd00bd7308 */ /* 0x000e620000002400 */
[----:B------:R-:W-:Y:S01]  /*5d00*/  FMNMX.FTZ R130, R123, R130, !PT ;  /* 0x000000827b827209 */ /* 0x000fe20007810000 */
[-CC-:B------:R-:W-:Y:S01]  /*5d10*/  FFMA.FTZ R173, R173, R8.reuse, -R2.reuse ;  /* 0x00000008adad7223 */ /* 0x180fe20000010802 */
[C---:B------:R-:W-:Y:S01]  /*5d20*/  ISETP.GT.AND P2, PT, R124.reuse, 0x38, PT ;  /* 0x000000387c00780c */ /* 0x040fe20003f44270 */
[--C-:B------:R-:W-:Y:S01]  /*5d30*/  FFMA.FTZ R169, R169, R8, -R2.reuse ;  /* 0x00000008a9a97223 */ /* 0x100fe20000010802 */
[----:B------:R-:W-:Y:S01]  /*5d40*/  FMNMX.FTZ R130, R121, R130, !PT ;  /* 0x0000008279827209 */ /* 0x000fe20007810000 */
[-CC-:B------:R-:W-:Y:S01]  /*5d50*/  FFMA.FTZ R129, R129, R8.reuse, -R2.reuse ;  /* 0x0000000881817223 */ /* 0x180fe20000010802 */
[----:B------:R-:W-:Y:S01]  /*5d60*/  ISETP.GT.AND P3, PT, R124, 0x39, PT ;  /* 0x000000397c00780c */ /* 0x000fe20003f64270 */
[----:B------:R-:W3:Y:S01]  /*5d70*/  MUFU.TANH R162, R162 ;  /* 0x000000a200a27308 */ /* 0x000ee20000002400 */
[----:B0-----:R-:W-:Y:S01]  /*5d80*/  FSEL R181, R150, -INF , P2 ;  /* 0xff80000096b57808 */ /* 0x001fe20001000000 */
[--C-:B------:R-:W-:Y:S01]  /*5d90*/  FFMA.FTZ R172, R141, R8, -R2.reuse ;  /* 0x000000088dac7223 */ /* 0x100fe20000010802 */
[----:B------:R-:W-:Y:S01]  /*5da0*/  FMNMX.FTZ R130, R179, R130, !PT ;  /* 0x00000082b3827209 */ /* 0x000fe20007810000 */
[-CC-:B------:R-:W-:Y:S01]  /*5db0*/  FFMA.FTZ R125, R125, R8.reuse, -R2.reuse ;  /* 0x000000087d7d7223 */ /* 0x180fe20000010802 */
[----:B------:R-:W-:Y:S01]  /*5dc0*/  ISETP.GT.AND P2, PT, R124, 0x40, PT ;  /* 0x000000407c00780c */ /* 0x000fe20003f44270 */
[--C-:B------:R-:W-:Y:S01]  /*5dd0*/  FFMA.FTZ R174, R143, R8, -R2.reuse ;  /* 0x000000088fae7223 */ /* 0x100fe20000010802 */
[----:B------:R-:W-:Y:S01]  /*5de0*/  FSEL R177, R136, -INF , P3 ;  /* 0xff80000088b17808 */ /* 0x000fe20001800000 */
[----:B------:R-:W0:Y:S01]  /*5df0*/  MUFU.TANH R128, R128 ;  /* 0x0000008000807308 */ /* 0x000e220000002400 */
[----:B------:R-:W-:Y:S01]  /*5e00*/  FMNMX.FTZ R130, R181, R130, !PT ;  /* 0x00000082b5827209 */ /* 0x000fe20007810000 */
[-CC-:B------:R-:W-:Y:S01]  /*5e10*/  FFMA.FTZ R135, R145, R8.reuse, -R2.reuse ;  /* 0x0000000891877223 */ /* 0x180fe20000010802 */
[----:B------:R-:W-:Y:S01]  /*5e20*/  ISETP.GT.AND P3, PT, R124, 0x41, PT ;  /* 0x000000417c00780c */ /* 0x000fe20003f64270 */
[-CC-:B------:R-:W-:Y:S01]  /*5e30*/  FFMA.FTZ R137, R153, R8.reuse, -R2.reuse ;  /* 0x0000000899897223 */ /* 0x180fe20000010802 */
[----:B--2---:R-:W-:Y:S01]  /*5e40*/  FSEL R187, R154, -INF , P2 ;  /* 0xff8000009abb7808 */ /* 0x004fe20001000000 */
[--C-:B------:R-:W-:Y:S01]  /*5e50*/  FFMA.FTZ R170, R147, R8, -R2.reuse ;  /* 0x0000000893aa7223 */ /* 0x100fe20000010802 */
[----:B------:R-:W-:Y:S01]  /*5e60*/  FMNMX.FTZ R130, R177, R130, !PT ;  /* 0x00000082b1827209 */ /* 0x000fe20007810000 */
[----:B------:R-:W2:Y:S01]  /*5e70*/  MUFU.TANH R195, R195 ;  /* 0x000000c300c37308 */ /* 0x000ea20000002400 */
[----:B------:R-:W-:Y:S01]  /*5e80*/  ISETP.GT.AND P2, PT, R124, 0x48, PT ;  /* 0x000000487c00780c */ /* 0x000fe20003f44270 */
[----:B------:R-:W-:Y:S01]  /*5e90*/  FFMA.FTZ R127, R127, R8, -R2 ;  /* 0x000000087f7f7223 */ /* 0x000fe20000010802 */
[----:B------:R-:W-:-:S02]  /*5ea0*/  FSEL R175, R138, -INF , P3 ;  /* 0xff8000008aaf7808 */ /* 0x000fc40001800000 */
[----:B------:R-:W-:Y:S02]  /*5eb0*/  FMNMX.FTZ R130, R187, R130, !PT ;  /* 0x00000082bb827209 */ /* 0x000fe40007810000 */
[C---:B------:R-:W-:Y:S01]  /*5ec0*/  ISETP.GT.AND P3, PT, R124.reuse, 0x49, PT ;  /* 0x000000497c00780c */ /* 0x040fe20003f64270 */
[----:B------:R-:W-:Y:S01]  /*5ed0*/  MUFU.EX2 R15, R15 ;  /* 0x0000000f000f7308 */ /* 0x000fe20000000800 */
[----:B-1----:R-:W-:Y:S02]  /*5ee0*/  FSEL R189, R189, -INF , P2 ;  /* 0xff800000bdbd7808 */ /* 0x002fe40001000000 */
[----:B------:R-:W-:Y:S02]  /*5ef0*/  FMNMX.FTZ R130, R175, R130, !PT ;  /* 0x00000082af827209 */ /* 0x000fe40007810000 */
[----:B------:R-:W-:Y:S02]  /*5f00*/  ISETP.GT.AND P2, PT, R124, 0x50, PT ;  /* 0x000000507c00780c */ /* 0x000fe40003f44270 */
[----:B------:R-:W-:Y:S01]  /*5f10*/  FSEL R191, R191, -INF , P3 ;  /* 0xff800000bfbf7808 */ /* 0x000fe20001800000 */
[----:B------:R-:W-:Y:S01]  /*5f20*/  MUFU.EX2 R188, R188 ;  /* 0x000000bc00bc7308 */ /* 0x000fe20000000800 */
[----:B------:R-:W-:-:S02]  /*5f30*/  FMNMX.FTZ R130, R189, R130, !PT ;  /* 0x00000082bd827209 */ /* 0x000fc40007810000 */
[----:B------:R-:W-:Y:S02]  /*5f40*/  ISETP.GT.AND P3, PT, R124, 0x51, PT ;  /* 0x000000517c00780c */ /* 0x000fe40003f64270 */
[----:B---3--:R-:W-:Y:S02]  /*5f50*/  FSEL R193, R162, -INF , P2 ;  /* 0xff800000a2c17808 */ /* 0x008fe40001000000 */
[----:B------:R-:W-:Y:S01]  /*5f60*/  FMNMX.FTZ R130, R191, R130, !PT ;  /* 0x00000082bf827209 */ /* 0x000fe20007810000 */
[----:B------:R-:W-:Y:S01]  /*5f70*/  MUFU.EX2 R190, R190 ;  /* 0x000000be00be7308 */ /* 0x000fe20000000800 */
[----:B------:R-:W-:Y:S02]  /*5f80*/  ISETP.GT.AND P2, PT, R124, 0x58, PT ;  /* 0x000000587c00780c */ /* 0x000fe40003f44270 */
[----:B0-----:R-:W-:Y:S02]  /*5f90*/  FSEL R171, R128, -INF , P3 ;  /* 0xff80000080ab7808 */ /* 0x001fe40001800000 */
[----:B------:R-:W-:-:S02]  /*5fa0*/  FMNMX.FTZ R130, R193, R130, !PT ;  /* 0x00000082c1827209 */ /* 0x000fc40007810000 */
[----:B------:R-:W-:Y:S01]  /*5fb0*/  ISETP.GT.AND P3, PT, R124, 0x59, PT ;  /* 0x000000597c00780c */ /* 0x000fe20003f64270 */
[----:B------:R-:W-:Y:S01]  /*5fc0*/  MUFU.EX2 R21, R21 ;  /* 0x0000001500157308 */ /* 0x000fe20000000800 */
[----:B--2---:R-:W-:Y:S02]  /*5fd0*/  FSEL R195, R195, -INF , P2 ;  /* 0xff800000c3c37808 */ /* 0x004fe40001000000 */
[----:B------:R-:W-:Y:S02]  /*5fe0*/  FMNMX.FTZ R130, R171, R130, !PT ;  /* 0x00000082ab827209 */ /* 0x000fe40007810000 */
[----:B------:R-:W-:Y:S02]  /*5ff0*/  FSEL R197, R197, -INF , P3 ;  /* 0xff800000c5c57808 */ /* 0x000fe40001800000 */
[----:B------:R-:W-:Y:S01]  /*6000*/  FMNMX.FTZ R130, R195, R130, !PT ;  /* 0x00000082c3827209 */ /* 0x000fe20007810000 */
[----:B------:R-:W-:Y:S01]  /*6010*/  MUFU.EX2 R184, R184 ;  /* 0x000000b800b87308 */ /* 0x000fe20000000800 */
[----:B------:R-:W-:-:S02]  /*6020*/  FSEL R149, R10, RZ, P1 ;  /* 0x000000ff0a957208 */ /* 0x000fc40000800000 */
[----:B------:R-:W-:-:S03]  /*6030*/  FMNMX.FTZ R130, R197, R130, !PT ;  /* 0x00000082c5827209 */ /* 0x000fc60007810000 */
[----:B------:R-:W-:Y:S02]  /*6040*/  FADD.FTZ R149, -R149, R14 ;  /* 0x0000000e95957221 */ /* 0x000fe40000010100 */
[----:B------:R-:W0:Y:S01]  /*6050*/  SHFL.BFLY PT, R9, R130, 0x2, 0x1f ;  /* 0x0c401f0082097f89 */ /* 0x000e2200000e0000 */
[----:B------:R-:W-:Y:S01]  /*6060*/  MUFU.EX2 R23, R23 ;  /* 0x0000001700177308 */ /* 0x000fe20000000800 */
[----:B------:R-:W-:-:S07]  /*6070*/  FMUL.FTZ R149, R149, R8 ;  /* 0x0000000895957220 */ /* 0x000fce0000410000 */
        /* <DEDUP_REMOVED lines=13> */
[----:B------:R-:W-:Y:S01]  /*6150*/  MUFU.EX2 R131, R131 ;  /* 0x0000008300837308 */ /* 0x000fe20000000800 */
[-CC-:B------:R-:W-:Y:S01]  /*6160*/  FFMA.FTZ R139, R0, R8.reuse, -R20.reuse ;  /* 0x00000008008b7223 */ /* 0x180fe20000010814 */
[----:B------:R-:W-:Y:S01]  /*6170*/  FSEL R0, R9, RZ, P2 ;  /* 0x000000ff09007208 */ /* 0x000fe20001000000 */
[-CC-:B------:R-:W-:Y:S01]  /*6180*/  FFMA.FTZ R22, R151, R8.reuse, -R20.reuse ;  /* 0x0000000897167223 */ /* 0x180fe20000010814 */
[-CC-:B------:R-:W-:Y:S01]  /*6190*/  FFMA.FTZ R120, R155, R8.reuse, -R20.reuse ;  /* 0x000000089b787223 */ /* 0x180fe20000010814 */
[-CC-:B------:R-:W-:Y:S01]  /*61a0*/  FFMA.FTZ R141, R157, R8.reuse, -R20.reuse ;  /* 0x000000089d8d7223 */ /* 0x180fe20000010814 */
[-CC-:B------:R-:W-:Y:S01]  /*61b0*/  FFMA.FTZ R122, R159, R8.reuse, -R20.reuse ;  /* 0x000000089f7a7223 */ /* 0x180fe20000010814 */
[----:B------:R-:W-:Y:S01]  /*61c0*/  FADD.FTZ R13, -R0, R13 ;  /* 0x0000000d000d7221 */ /* 0x000fe20000010100 */
[----:B------:R-:W-:Y:S01]  /*61d0*/  MUFU.EX2 R139, R139 ;  /* 0x0000008b008b7308 */ /* 0x000fe20000000800 */
[-CC-:B------:R-:W-:Y:S01]  /*61e0*/  FFMA.FTZ R143, R161, R8.reuse, -R20.reuse ;  /* 0x00000008a18f7223 */ /* 0x180fe20000010814 */
[-CC-:B------:R-:W-:Y:S01]  /*61f0*/  FFMA.FTZ R124, R163, R8.reuse, -R20.reuse ;  /* 0x00000008a37c7223 */ /* 0x180fe20000010814 */
[-C--:B------:R-:W-:Y:S01]  /*6200*/  FMUL.FTZ R2, R13, R8.reuse ;  /* 0x000000080d027220 */ /* 0x080fe20000410000 */
        /* <DEDUP_REMOVED lines=16> */
[----:B------:R-:W-:-:S04]  /*6310*/  FFMA.FTZ R195, R195, R8, -R20 ;  /* 0x00000008c3c37223 */ /* 0x000fc80000010814 */
[----:B------:R-:W2:Y:S01]  /*6320*/  MUFU.EX2 R22, R22 ;  /* 0x0000001600167308 */ /* 0x000ea20000000800 */
[----:B0-----:R-:W-:-:S04]  /*6330*/  FFMA.FTZ R121, R0, R6, R15 ;  /* 0x0000000600797223 */ /* 0x001fc8000001000f */
[----:B------:R-:W-:-:S03]  /*6340*/  FADD.FTZ R121, R188, R121 ;  /* 0x00000079bc797221 */ /* 0x000fc60000010000 */
[----:B------:R-:W0:Y:S01]  /*6350*/  MUFU.EX2 R120, R120 ;  /* 0x0000007800787308 */ /* 0x000e220000000800 */
[----:B-1----:R-:W-:Y:S01]  /*6360*/  FFMA.FTZ R3, R2, R3, R139 ;  /* 0x0000000302037223 */ /* 0x002fe2000001008b */
[----:B------:R-:W-:Y:S01]  /*6370*/  FADD.FTZ R6, R190, R121 ;  /* 0x00000079be067221 */ /* 0x000fe20000010000 */
[-CC-:B------:R-:W-:Y:S01]  /*6380*/  FFMA.FTZ R121, R187, R8.reuse, -R20.reuse ;  /* 0x00000008bb797223 */ /* 0x180fe20000010814 */
[----:B------:R-:W-:-:S04]  /*6390*/  FFMA.FTZ R20, R197, R8, -R20 ;  /* 0x00000008c5147223 */ /* 0x000fc80000010814 */
[----:B------:R-:W1:Y:S01]  /*63a0*/  MUFU.EX2 R141, R141 ;  /* 0x0000008d008d7308 */ /* 0x000e620000000800 */
[----:B--2---:R-:W-:-:S07]  /*63b0*/  FADD.FTZ R3, R22, R3 ;  /* 0x0000000316037221 */ /* 0x004fce0000010000 */
        /* <DEDUP_REMOVED lines=21> */
[----:B0-----:R-:W-:Y:S01]  /*6510*/  FADD.FTZ R132, R126, R123 ;  /* 0x0000007b7e847221 */ /* 0x001fe20000010000 */
[----:B------:R-:W-:-:S06]  /*6520*/  FADD.FTZ R123, R129, R6 ;  /* 0x00000006817b7221 */ /* 0x000fcc0000010000 */
[----:B------:R-:W0:Y:S01]  /*6530*/  MUFU.EX2 R14, R14 ;  /* 0x0000000e000e7308 */ /* 0x000e220000000800 */
[----:B-1----:R-:W-:-:S07]  /*6540*/  FADD.FTZ R132, R147, R132 ;  /* 0x0000008493847221 */ /* 0x002fce0000010000 */
[----:B------:R-:W1:Y:S01]  /*6550*/  MUFU.EX2 R13, R13 ;  /* 0x0000000d000d7308 */ /* 0x000e620000000800 */
[----:B--2---:R-:W-:Y:S01]  /*6560*/  FADD.FTZ R3, R183, R132 ;  /* 0x00000084b7037221 */ /* 0x004fe20000010000 */
[----:B------:R-:W-:-:S04]  /*6570*/  FADD.FTZ R132, R176, R123 ;  /* 0x0000007bb0847221 */ /* 0x000fc80000010000 */
        /* <DEDUP_REMOVED lines=47> */
.L_x_5481:
[----:B------:R-:W0:Y:S01]  /*6870*/  S2UR UR6, SR_CgaCtaId ;  /* 0x00000000000679c3 */ /* 0x000e220000008800 */
[----:B------:R-:W-:Y:S01]  /*6880*/  R2UR UR5, R192 ;  /* 0x00000000c00572ca */ /* 0x000fe200000e0000 */
[----:B------:R-:W-:Y:S01]  /*6890*/  UIADD3 UR14, UR14, 0x30860, URZ ;  /* 0x000308600e0e7890 */ /* 0x000fe2000fffe03f */
[----:B------:R-:W-:Y:S02]  /*68a0*/  F2FP.F16.F32.PACK_AB R186, R173, R186 ;  /* 0x000000baadba723e */ /* 0x000fe400000000ff */
[----:B------:R-:W-:Y:S02]  /*68b0*/  F2FP.F16.F32.PACK_AB R180, R169, R180 ;  /* 0x000000b4a9b4723e */ /* 0x000fe400000000ff */
        /* <DEDUP_REMOVED lines=8> */
[----:B------:R-:W-:Y:S01]  /*6940*/  F2FP.F16.F32.PACK_AB R189, R22, R139 ;  /* 0x0000008b16bd723e */ /* 0x000fe200000000ff */
[----:B------:R-:W-:Y:S01]  /*6950*/  UMOV UR5, UR7 ;  /* 0x0000000700057c82 */ /* 0x000fe20008000000 */
[----:B------:R-:W-:Y:S02]  /*6960*/  F2FP.F16.F32.PACK_AB R190, R21, R190 ;  /* 0x000000be15be723e */ /* 0x000fe400000000ff */
[----:B------:R-:W-:Y:S02]  /*6970*/  PLOP3.LUT P1, PT, PT, PT, UP0, 0x80, 0x0 ;  /* 0x000000000000781c */ /* 0x000fe40003f2f008 */
        /* <DEDUP_REMOVED lines=19> */
[----:B------:R-:W-:Y:S06]  /*6ab0*/  @P1 BRA `(.L_x_5482) ;  /* 0xffffffd4001c1947 */ /* 0x000fec000383ffff */
.L_x_5471:
[----:B------:R-:W-:-:S13]  /*6ac0*/  R2UR UR5, R18 ;  /* 0x00000000120572ca */ /* 0x000fda00000e0000 */
[----:B------:R-:W-:-:S06]  /*6ad0*/  UISETP.GE.AND UP0, UPT, UR61, UR5, UPT ;  /* 0x000000053d00728c */ /* 0x000fcc000bf06270 */
[----:B------:R-:W-:-:S13]  /*6ae0*/  PLOP3.LUT P1, PT, PT, PT, UP0, 0x80, 0x0 ;  /* 0x000000000000781c */ /* 0x000fda0003f2f008 */
[----:B------:R-:W-:Y:S05]  /*6af0*/  @!P1 BRA `(.L_x_5483) ;  /* 0x00000024000c9947 */ /* 0x000fea0003800000 */
[----:B------:R-:W-:Y:S01]  /*6b00*/  IMAD.MOV.U32 R12, RZ, RZ, R9 ;  /* 0x000000ffff0c7224 */ /* 0x000fe200078e0009 */
[----:B------:R-:W-:Y:S01]  /*6b10*/  MOV R11, R10 ;  /* 0x0000000a000b7202 */ /* 0x000fe20000000f00 */
[----:B------:R-:W-:Y:S01]  /*6b20*/  IMAD.U32 R13, RZ, RZ, UR7 ;  /* 0x00000007ff0d7e24 */ /* 0x000fe2000f8e00ff */
[----:B------:R-:W-:Y:S01]  /*6b30*/  UMOV UR38, UR4 ;  /* 0x0000000400267c82 */ /* 0x000fe20008000000 */
[----:B------:R-:W-:-:S05]  /*6b40*/  ULDC UR6, c[0x0][0x9d8] ;  /* 0x0002760000067ab9 */ /* 0x000fca0000000800 */
.L_x_5494:
[----:B------:R-:W-:Y:S01]  /*6b50*/  R2UR UR5, R13 ;  /* 0x000000000d0572ca */ /* 0x000fe200000e0000 */
[----:B------:R-:W-:-:S04]  /*6b60*/  UIADD3 UR4, UR38, 0x1, URZ ;  /* 0x0000000126047890 */ /* 0x000fc8000fffe03f */
[----:B------:R-:W-:-:S04]  /*6b70*/  UISETP.NE.AND UP0, UPT, UR4, 0x2, UPT ;  /* 0x000000020400788c */ /* 0x000fc8000bf05270 */
[----:B------:R-:W-:Y:S02]  /*6b80*/  USEL UR7, URZ, 0x1, UP0 ;  /* 0x000000013f077887 */ /* 0x000fe40008000000 */
[----:B------:R-:W-:Y:S02]  /*6b90*/  USEL UR4, UR4, URZ, UP0 ;  /* 0x0000003f04047287 */ /* 0x000fe40008000000 */
[----:B------:R-:W-:Y:S01]  /*6ba0*/  ULOP3.LUT UR7, UR5, UR7, URZ, 0x3c, !UPT ;  /* 0x0000000705077292 */ /* 0x000fe2000f8e3c3f */
[----:B------:R-:W-:Y:S11]  /*6bb0*/  @!P0 BRA `(.L_x_5484) ;  /* 0x0000000000048947 */ /* 0x000ff60003800000 */
[----:B------:R-:W-:Y:S01]  /*6bc0*/  BPT.TRAP 0x1 ;  /* 0x000000040000795c */ /* 0x000fe20000300000 */
.L_x_5484:
[----:B------:R-:W-:Y:S01]  /*6bd0*/  ULEA UR39, UR4, UR60, 0x3 ;  /* 0x0000003c04277291 */ /* 0x000fe2000f8e183f */
[----:B------:R-:W-:-:S05]  /*6be0*/  IMAD.U32 R8, RZ, RZ, UR7 ;  /* 0x00000007ff087e24 */ /* 0x000fca000f8e00ff */
[----:B------:R-:W-:-:S04]  /*6bf0*/  SHF.L.U32 R8, R8, 0x1f, RZ ;  /* 0x0000001f08087819 */ /* 0x000fc800000006ff */
[----:B------:R0:W1:Y:S01]  /*6c00*/  SYNCS.PHASECHK.TRANS64.TRYWAIT P1, [UR39+0x30830], R8 ;  /* 0x03083008ff0075a7 */ /* 0x0000620008020167 */
[----:B------:R-:W-:Y:S05]  /*6c10*/  @!P0 BRA `(.L_x_5485) ;  /* 0x0000000000048947 */ /* 0x000fea0003800000 */
[----:B------:R-:W-:Y:S01]  /*6c20*/  BPT.TRAP 0x1 ;  /* 0x000000040000795c */ /* 0x000fe20000300000 */
.L_x_5485:
[----:B-1----:R-:W-:Y:S05]  /*6c30*/  @P1 BRA `(.L_x_5486) ;  /* 0x0000000000081947 */ /* 0x002fea0003800000 */
[----:B------:R-:W1:Y:S02]  /*6c40*/  SYNCS.PHASECHK.TRANS64.TRYWAIT P1, [UR39+0x30830], R8 ;  /* 0x03083008ff0075a7 */ /* 0x000e640008020167 */
[----:B-1----:R-:W-:Y:S05]  /*6c50*/  @!P1 BRA `(.L_x_5487) ;  /* 0x0000009000409947 */ /* 0x002fea0003800000 */
.L_x_5486:
        /* <DEDUP_REMOVED lines=162> */
.L_x_5488:
[----:B------:R-:W-:Y:S01]  /*7680*/  R2UR UR10, R13 ;  /* 0x000000000d0a72ca */ /* 0x000fe200000e0000 */
[----:B------:R-:W-:-:S12]  /*7690*/  ULEA UR5, UR38, UR60, 0x3 ;  /* 0x0000003c26057291 */ /* 0x000fd8000f8e183f */
[----:B------:R-:W-:-:S04]  /*76a0*/  MOV R0, UR10 ;  /* 0x0000000a00007c02 */ /* 0x000fc80008000f00 */
[----:B------:R-:W-:-:S04]  /*76b0*/  SHF.L.U32 R0, R0, 0x1f, RZ ;  /* 0x0000001f00007819 */ /* 0x000fc800000006ff */
[----:B------:R2:W3:Y:S01]  /*76c0*/  SYNCS.PHASECHK.TRANS64.TRYWAIT P1, [UR5+0x30850], R0 ;  /* 0x03085000ff0075a7 */ /* 0x0004e20008020145 */
[----:B------:R-:W-:Y:S05]  /*76d0*/  @!P0 BRA `(.L_x_5489) ;  /* 0x0000000000048947 */ /* 0x000fea0003800000 */
[----:B------:R-:W-:Y:S01]  /*76e0*/  BPT.TRAP 0x1 ;  /* 0x000000040000795c */ /* 0x000fe20000300000 */
.L_x_5489:
[----:B---3--:R-:W-:Y:S05]  /*76f0*/  @P1 BRA `(.L_x_5490) ;  /* 0x0000000000081947 */ /* 0x008fea0003800000 */
[----:B------:R-:W3:Y:S02]  /*7700*/  SYNCS.PHASECHK.TRANS64.TRYWAIT P1, [UR5+0x30850], R0 ;  /* 0x03085000ff0075a7 */ /* 0x000ee40008020145 */
[----:B---3--:R-:W-:Y:S05]  /*7710*/  @!P1 BRA `(.L_x_5491) ;  /* 0x0000008400a89947 */ /* 0x008fea0003800000 */
.L_x_5490:
[----:B------:R-:W-:Y:S01]  /*7720*/  UIADD3 UR10, UR60, 0x400, URZ ;  /* 0x000004003c0a7890 */ /* 0x000fe2000fffe03f */
[----:B------:R-:W-:Y:S01]  /*7730*/  WARPGROUP.ARRIVE ;  /* 0x00000000000079c5 */ /* 0x000fe20000000000 */
[----:B------:R-:W-:Y:S01]  /*7740*/  UMOV UR11, 0x40000040 ;  /* 0x40000040000b7882 */ /* 0x000fe20000000000 */
[----:B------:R-:W-:Y:S01]  /*7750*/  UMOV UR15, 0x40000040 ;  /* 0x40000040000f7882 */ /* 0x000fe20000000000 */
        /* <DEDUP_REMOVED lines=33> */
.L_x_5492:
        /* <DEDUP_REMOVED lines=60> */
[----:B0-----:R-:W0:Y:S01]  /*7d30*/  LDC R8, c[0x0][0x988] ;  /* 0x00026200ff087b82 */ /* 0x001e220000000800 */
[----:B------:R-:W-:Y:S01]  /*7d40*/  UIADD3 UR39, UR39, 0x30840, URZ ;  /* 0x0003084027277890 */ /* 0x000fe2000fffe03f */
[----:B------:R-:W2:Y:S01]  /*7d50*/  MUFU.TANH R175, R175 ;  /* 0x000000af00af7308 */ /* 0x000ea20000002400 */
[----:B---3--:R-:W-:-:S05]  /*7d60*/  FMNMX.FTZ R0, R173, R0, !PT ;  /* 0x00000000ad007209 */ /* 0x008fca0007810000 */
[----:B------:R-:W3:Y:S02]  /*7d70*/  S2UR UR10, SR_CgaCtaId ;  /* 0x00000000000a79c3 */ /* 0x000ee40000008800 */
[----:B------:R-:W4:Y:S01]  /*7d80*/  MUFU.TANH R21, R21 ;  /* 0x0000001500157308 */ /* 0x000f220000002400 */
[----:B-1----:R-:W-:-:S07]  /*7d90*/  FMNMX.FTZ R2, R17, R2, !PT ;  /* 0x0000000211027209 */ /* 0x002fce0007810000 */
[----:B------:R-:W1:Y:S01]  /*7da0*/  MUFU.TANH R177, R177 ;  /* 0x000000b100b17308 */ /* 0x000e620000002400 */
[----:B--2---:R-:W-:-:S07]  /*7db0*/  FMNMX.FTZ R0, R175, R0, !PT ;  /* 0x00000000af007209 */ /* 0x004fce0007810000 */
[----:B------:R-:W2:Y:S01]  /*7dc0*/  MUFU.TANH R23, R23 ;  /* 0x0000001700177308 */ /* 0x000ea20000002400 */
[----:B----4-:R-:W-:Y:S01]  /*7dd0*/  FMNMX.FTZ R2, R21, R2, !PT ;  /* 0x0000000215027209 */ /* 0x010fe20007810000 */
[----:B---3--:R-:W-:-:S06]  /*7de0*/  UPRMT UR39, UR10, 0x654, UR39 ;  /* 0x000006540a277896 */ /* 0x008fcc0008000027 */
[----:B------:R-:W3:Y:S01]  /*7df0*/  MUFU.TANH R179, R179 ;  /* 0x000000b300b37308 */ /* 0x000ee20000002400 */
[----:B-1----:R-:W-:Y:S02]  /*7e00*/  FMNMX.FTZ R0, R177, R0, !PT ;  /* 0x00000000b1007209 */ /* 0x002fe40007810000 */
[----:B------:R-:W-:Y:S05]  /*7e10*/  SYNCS.ARRIVE.TRANS64.RED.A1T0 RZ, [UR39], RZ ;  /* 0x000000ffffff79a7 */ /* 0x000fea0008100427 */
[----:B------:R-:W1:Y:S01]  /*7e20*/  MUFU.TANH R121, R121 ;  /* 0x0000007900797308 */ /* 0x000e620000002400 */
[----:B--2---:R-:W-:-:S07]  /*7e30*/  FMNMX.FTZ R2, R23, R2, !PT ;  /* 0x0000000217027209 */ /* 0x004fce0007810000 */
[----:B------:R-:W2:Y:S01]  /*7e40*/  MUFU.TANH R181, R181 ;  /* 0x000000b500b57308 */ /* 0x000ea20000002400 */
[----:B---3--:R-:W-:-:S07]  /*7e50*/  FMNMX.FTZ R0, R179, R0, !PT ;  /* 0x00000000b3007209 */ /* 0x008fce0007810000 */
[----:B------:R-:W3:Y:S01]  /*7e60*/  MUFU.TANH R123, R123 ;  /* 0x0000007b007b7308 */ /* 0x000ee20000002400 */
[----:B-1----:R-:W-:-:S07]  /*7e70*/  FMNMX.FTZ R2, R121, R2, !PT ;  /* 0x0000000279027209 */ /* 0x002fce0007810000 */
        /* <DEDUP_REMOVED lines=65> */
[----:B-1----:R-:W-:-:S05]  /*8290*/  FMNMX.FTZ R0, R205, R0, !PT ;  /* 0x00000000cd007209 */ /* 0x002fca0007810000 */
[----:B------:R-:W1:Y:S01]  /*82a0*/  SHFL.BFLY PT, R9, R0, 0x2, 0x1f ;  /* 0x0c401f0000097f89 */ /* 0x000e6200000e0000 */
[----:B--2---:R-:W-:-:S04]  /*82b0*/  FMNMX.FTZ R2, R163, R2, !PT ;  /* 0x00000002a3027209 */ /* 0x004fc80007810000 */
[----:B---3--:R-:W-:-:S05]  /*82c0*/  FMNMX.FTZ R2, R165, R2, !PT ;  /* 0x00000002a5027209 */ /* 0x008fca0007810000 */
[----:B------:R-:W2:Y:S01]  /*82d0*/  SHFL.BFLY PT, R167, R2, 0x2, 0x1f ;  /* 0x0c401f0002a77f89 */ /* 0x000ea200000e0000 */
[----:B-1----:R-:W-:-:S05]  /*82e0*/  FMNMX.FTZ R16, R0, R9, !PT ;  /* 0x0000000900107209 */ /* 0x002fca0007810000 */
[----:B------:R-:W1:Y:S01]  /*82f0*/  SHFL.BFLY PT, R9, R16, 0x1, 0x1f ;  /* 0x0c201f0010097f89 */ /* 0x000e6200000e0000 */
[----:B--2---:R-:W-:-:S05]  /*8300*/  FMNMX.FTZ R167, R2, R167, !PT ;  /* 0x000000a702a77209 */ /* 0x004fca0007810000 */
[----:B------:R-:W2:Y:S01]  /*8310*/  SHFL.BFLY PT, R20, R167, 0x1, 0x1f ;  /* 0x0c201f00a7147f89 */ /* 0x000ea200000e0000 */
[----:B-1----:R-:W-:-:S05]  /*8320*/  FMNMX.FTZ R10, R16, R9, !PT ;  /* 0x00000009100a7209 */ /* 0x002fca0007810000 */
[----:B------:R-:W-:Y:S01]  /*8330*/  FADD.FTZ R11, -R10, R11 ;  /* 0x0000000b0a0b7221 */ /* 0x000fe20000010100 */
[----:B--2---:R-:W-:-:S03]  /*8340*/  FMNMX.FTZ R9, R167, R20, !PT ;  /* 0x00000014a7097209 */ /* 0x004fc60007810000 */
[-C--:B0-----:R-:W-:Y:S02]  /*8350*/  FMUL.FTZ R20, R11, R8.reuse ;  /* 0x000000080b147220 */ /* 0x081fe40000410000 */
[----:B------:R-:W-:Y:S01]  /*8360*/  FADD.FTZ R11, -R9, R12 ;  /* 0x0000000c090b7221 */ /* 0x000fe20000010100 */
[-C--:B------:R-:W-:Y:S01]  /*8370*/  FMUL.FTZ R12, R10, R8.reuse ;  /* 0x000000080a0c7220 */ /* 0x080fe20000410000 */
[----:B------:R0:W-:Y:S02]  /*8380*/  MUFU.EX2 R0, R20 ;  /* 0x0000001400007308 */ /* 0x0001e40000000800 */
        /* <DEDUP_REMOVED lines=26> */
[----:B------:R-:W-:Y:S03]  /*8530*/  MUFU.EX2 R2, R2 ;  /* 0x0000000200027308 */ /* 0x000fe60000000800 */
[-CC-:B------:R-:W-:Y:S01]  /*8540*/  FFMA.FTZ R189, R13, R8.reuse, -R12.reuse ;  /* 0x000000080dbd7223 */ /* 0x180fe2000001080c */
        /* <DEDUP_REMOVED lines=21> */
[----:B-1----:R-:W-:Y:S01]  /*86a0*/  FFMA.FTZ R17, R0, R6, R11 ;  /* 0x0000000600117223 */ /* 0x002fe2000001000b */
[-CC-:B------:R-:W-:Y:S01]  /*86b0*/  FFMA.FTZ R149, R149, R8.reuse, -R12.reuse ;  /* 0x0000000895957223 */ /* 0x180fe2000001080c */
[-CC-:B------:R-:W-:Y:S01]  /*86c0*/  FFMA.FTZ R159, R159, R8.reuse, -R12.reuse ;  /* 0x000000089f9f7223 */ /* 0x180fe2000001080c */
[-CC-:B------:R-:W-:Y:S01]  /*86d0*/  FFMA.FTZ R161, R161, R8.reuse, -R12.reuse ;  /* 0x00000008a1a17223 */ /* 0x180fe2000001080c */
[-CC-:B------:R-:W-:Y:S01]  /*86e0*/  FFMA.FTZ R163, R163, R8.reuse, -R12.reuse ;  /* 0x00000008a3a37223 */ /* 0x180fe2000001080c */
[----:B------:R-:W-:-:S02]  /*86f0*/  FFMA.FTZ R12, R165, R8, -R12 ;  /* 0x00000008a50c7223 */ /* 0x000fc4000001080c */
[----:B------:R-:W1:Y:S01]  /*8700*/  MUFU.EX2 R14, R14 ;  /* 0x0000000e000e7308 */ /* 0x000e620000000800 */
[----:B0-----:R-:W-:-:S07]  /*8710*/  FFMA.FTZ R3, R2, R3, R189 ;  /* 0x0000000302037223 */ /* 0x001fce00000100bd */
        /* <DEDUP_REMOVED lines=92> */
.L_x_5493:
[----:B------:R-:W0:Y:S01]  /*8ce0*/  S2UR UR11, SR_CgaCtaId ;  /* 0x00000000000b79c3 */ /* 0x000e220000008800 */
[----:B------:R-:W-:Y:S01]  /*8cf0*/  R2UR UR10, R18 ;  /* 0x00000000120a72ca */ /* 0x000fe200000e0000 */
[----:B------:R-:W-:Y:S01]  /*8d00*/  UIADD3 UR5, UR5, 0x30860, URZ ;  /* 0x0003086005057890 */ /* 0x000fe2000fffe03f */
[----:B------:R-:W-:Y:S01]  /*8d10*/  F2FP.F16.F32.PACK_AB R186, R171, R186 ;  /* 0x000000baabba723e */ /* 0x000fe200000000ff */
        /* <DEDUP_REMOVED lines=9> */
[----:B------:R-:W-:Y:S01]  /*8db0*/  F2FP.F16.F32.PACK_AB R178, R179, R178 ;  /* 0x000000b2b3b2723e */ /* 0x000fe200000000ff */
[----:B------:R-:W-:Y:S01]  /*8dc0*/  IMAD.U32 R13, RZ, RZ, UR7 ;  /* 0x00000007ff0d7e24 */ /* 0x000fe2000f8e00ff */
        /* <DEDUP_REMOVED lines=22> */
.L_x_5483:
        /* <DEDUP_REMOVED lines=99> */
.L_x_5495:
[----:B------:R-:W-:Y:S01]  /*9560*/  ULEA UR5, UR4, UR60, 0x3 ;  /* 0x0000003c04057291 */ /* 0x000fe2000f8e183f */
[----:B------:R-:W-:-:S05]  /*9570*/  IMAD.U32 R0, RZ, RZ, UR7 ;  /* 0x00000007ff007e24 */ /* 0x000fca000f8e00ff */
[----:B------:R-:W-:-:S04]  /*9580*/  SHF.L.U32 R0, R0, 0x1f, RZ ;  /* 0x0000001f00007819 */ /* 0x000fc800000006ff */
[----:B------:R0:W1:Y:S01]  /*9590*/  SYNCS.PHASECHK.TRANS64.TRYWAIT P1, [UR5+0x30850], R0 ;  /* 0x03085000ff0075a7 */ /* 0x0000620008020145 */
[----:B------:R-:W-:Y:S05]  /*95a0*/  @!P0 BRA `(.L_x_5496) ;  /* 0x0000000000048947 */ /* 0x000fea0003800000 */
[----:B------:R-:W-:Y:S01]  /*95b0*/  BPT.TRAP 0x1 ;  /* 0x000000040000795c */ /* 0x000fe20000300000 */
.L_x_5496:
[----:B-1----:R-:W-:Y:S05]  /*95c0*/  @P1 BRA `(.L_x_5497) ;  /* 0x0000000000081947 */ /* 0x002fea0003800000 */
[----:B------:R-:W1:Y:S02]  /*95d0*/  SYNCS.PHASECHK.TRANS64.TRYWAIT P1, [UR5+0x30850], R0 ;  /* 0x03085000ff0075a7 */ /* 0x000e640008020145 */
[----:B-1----:R-:W-:Y:S05]  /*95e0*/  @!P1 BRA `(.L_x_5498) ;  /* 0x00000068000c9947 */ /* 0x002fea0003800000 */
.L_x_5497:
        /* <DEDUP_REMOVED lines=14> */
[----:B------:R-:W-:Y:S01]  /*96d0*/  MOV R6, RZ ;  /* 0x000000ff00067202 */ /* 0x000fe20000000f00 */
        /* <DEDUP_REMOVED lines=47> */
.L_x_5499:
        /* <DEDUP_REMOVED lines=101> */
.L_x_5463:
        /* <DEDUP_REMOVED lines=10> */
[----:B------:R-:W4:Y:S01]  /*a0c0*/  S2UR UR11, SR_CTAID.Y ;  /* 0x00000000000b79c3 */ /* 0x000f220000002600 */
[----:B------:R-:W-:Y:S02]  /*a0d0*/  UIMAD.WIDE.U32 UR4, UR13, UR8, URZ ;  /* 0x000000080d0472a5 */ /* 0x000fe4000f8e003f */
[----:B------:R-:W-:-:S04]  /*a0e0*/  UIMAD UR6, UR7, UR8, URZ ;  /* 0x00000008070672a4 */ /* 0x000fc8000f8e023f */
[----:B------:R-:W-:Y:S01]  /*a0f0*/  UIMAD UR6, UR13, UR9, UR6 ;  /* 0x000000090d0672a4 */ /* 0x000fe2000f8e0206 */
[----:B------:R-:W-:Y:S01]  /*a100*/  BAR.SYNC.DEFER_BLOCKING 0x1, 0x100 ;  /* 0x0044000000007b1d */ /* 0x000fe20000010000 */
[----:B-1----:R-:W-:Y:S02]  /*a110*/  ISETP.NE.AND P0, PT, R17, 0x1, PT ;  /* 0x000000011100780c */ /* 0x002fe40003f05270 */
[----:B------:R-:W-:-:S05]  /*a120*/  UIADD3 UR6, UR5, UR6, URZ ;  /* 0x0000000605067290 */ /* 0x000fca000fffe03f */
[----:B------:R-:W4:Y:S01]  /*a130*/  LDC R21, c[0x0][0xc50] ;  /* 0x00031400ff157b82 */ /* 0x000f220000000800 */
[----:B0-----:R-:W-:Y:S01]  /*a140*/  IADD3 R4, R3, -0x80, RZ ;  /* 0xffffff8003047810 */ /* 0x001fe20007ffe0ff */
[----:B---3--:R-:W-:Y:S01]  /*a150*/  USHF.R.S32.HI UR10, URZ, 0x1f, UR12 ;  /* 0x0000001f3f0a7899 */ /* 0x008fe2000801140c */
[----:B------:R-:W-:Y:S02]  /*a160*/  ULDC.64 UR8, c[0x0][0xb38] ;  /* 0x0002ce0000087ab9 */ /* 0x000fe40000000a00 */
[----:B------:R-:W-:Y:S01]  /*a170*/  SHF.R.S32.HI R3, RZ, 0x1f, R4 ;  /* 0x0000001fff037819 */ /* 0x000fe20000011404 */
[----:B------:R-:W-:Y:S02]  /*a180*/  UIMAD UR7, UR7, UR8, URZ ;  /* 0x00000008070772a4 */ /* 0x000fe4000f8e023f */
[----:B------:R-:W0:Y:S01]  /*a190*/  LDC.64 R14, c[0x0][0xb40] ;  /* 0x0002d000ff0e7b82 */ /* 0x000e220000000a00 */
[CC--:B------:R-:W-:Y:S02]  /*a1a0*/  LEA.HI R5, R3.reuse, R4.reuse, RZ, 0x7 ;  /* 0x0000000403057211 */ /* 0x0c0fe400078f38ff */
[----:B------:R-:W-:-:S02]  /*a1b0*/  LEA.HI R10, R3, R4, RZ, 0x2 ;  /* 0x00000004030a7211 */ /* 0x000fc400078f10ff */
[C---:B------:R-:W-:Y:S02]  /*a1c0*/  LOP3.LUT R7, R5.reuse, 0xffffff80, RZ, 0xc0, !PT ;  /* 0xffffff8005077812 */ /* 0x040fe400078ec0ff */
[----:B------:R-:W-:Y:S01]  /*a1d0*/  SHF.R.S32.HI R6, RZ, 0x7, R5 ;  /* 0x00000007ff067819 */ /* 0x000fe20000011405 */
[----:B------:R-:W1:Y:S02]  /*a1e0*/  @P0 LDC R13, c[0x0][0xbf0] ;  /* 0x0002fc00ff0d0b82 */ /* 0x000e640000000800 */
[----:B------:R-:W-:Y:S01]  /*a1f0*/  IMAD.IADD R20, R4, 0x1, -R7 ;  /* 0x0000000104147824 */ /* 0x000fe200078e0a07 */
[----:B------:R-:W-:Y:S02]  /*a200*/  LEA.HI R3, R5, R6, RZ, 0x1 ;  /* 0x0000000605037211 */ /* 0x000fe400078f08ff */
[----:B------:R-:W-:Y:S02]  /*a210*/  LOP3.LUT R5, R10, 0xfffffffc, RZ, 0xc0, !PT ;  /* 0xfffffffc0a057812 */ /* 0x000fe400078ec0ff */
[----:B------:R-:W-:Y:S01]  /*a220*/  SHF.R.S32.HI R7, RZ, 0x1f, R20 ;  /* 0x0000001fff077819 */ /* 0x000fe20000011414 */
[----:B------:R-:W3:Y:S01]  /*a230*/  LDC.64 R10, c[0x0][0xbd8] ;  /* 0x0002f600ff0a7b82 */ /* 0x000ee20000000a00 */
[----:B------:R-:W-:Y:S01]  /*a240*/  LOP3.LUT R3, R3, 0x3fffffe, RZ, 0xc0, !PT ;  /* 0x03fffffe03037812 */ /* 0x000fe200078ec0ff */
[----:B------:R-:W-:Y:S01]  /*a250*/  IMAD.IADD R5, R4, 0x1, -R5 ;  /* 0x0000000104057824 */ /* 0x000fe200078e0a05 */
[----:B------:R-:W-:Y:S01]  /*a260*/  LEA.HI R22, R7, R20, RZ, 0x2 ;  /* 0x0000001407167211 */ /* 0x000fe200078f10ff */
[----:B----4-:R-:W-:Y:S01]  /*a270*/  IMAD R21, R21, R16, UR11 ;  /* 0x0000000b15157e24 */ /* 0x010fe2000f8e0210 */
[----:B------:R-:W-:-:S02]  /*a280*/  IADD3 R3, R6, -R3, RZ ;  /* 0x8000000306037210 */ /* 0x000fc40007ffe0ff */
[--C-:B------:R-:W-:Y:S01]  /*a290*/  SHF.R.S32.HI R8, RZ, 0x2, R22.reuse ;  /* 0x00000002ff087819 */ /* 0x100fe20000011416 */
[----:B------:R-:W4:Y:S01]  /*a2a0*/  @P0 LDC R23, c[0x0][0xbec] ;  /* 0x0002fb00ff170b82 */ /* 0x000f220000000800 */
[----:B------:R-:W-:Y:S02]  /*a2b0*/  SHF.R.S32.HI R9, RZ, 0x1f, R22 ;  /* 0x0000001fff097819 */ /* 0x000fe40000011416 */
[----:B------:R-:W-:Y:S02]  /*a2c0*/  LEA.HI R6, R5, R5, RZ, 0x1 ;  /* 0x0000000505067211 */ /* 0x000fe400078f08ff */
[----:B------:R-:W-:Y:S02]  /*a2d0*/  LEA.HI R9, R9, R8, RZ, 0x3 ;  /* 0x0000000809097211 */ /* 0x000fe400078f18ff */
[----:B------:R-:W-:Y:S01]  /*a2e0*/  LEA.HI R7, R7, R20, RZ, 0x5 ;  /* 0x0000001407077211 */ /* 0x000fe200078f28ff */
[----:B------:R-:W5:Y:S01]  /*a2f0*/  @P0 LDC R120, c[0x0][0xbf0] ;  /* 0x0002fc00ff780b82 */ /* 0x000f620000000800 */
[----:B------:R-:W-:-:S02]  /*a300*/  LOP3.LUT R9, R9, 0xfffffff8, RZ, 0xc0, !PT ;  /* 0xfffffff809097812 */ /* 0x000fc400078ec0ff */
[----:B------:R-:W-:Y:S02]  /*a310*/  LOP3.LUT R6, R6, 0x1ffffffe, RZ, 0xc0, !PT ;  /* 0x1ffffffe06067812 */ /* 0x000fe400078ec0ff */
[----:B------:R-:W-:Y:S01]  /*a320*/  SHF.R.S32.HI R7, RZ, 0x5, R7 ;  /* 0x00000005ff077819 */ /* 0x000fe20000011407 */
[----:B------:R-:W-:Y:S02]  /*a330*/  IMAD.IADD R4, R8, 0x1, -R9 ;  /* 0x0000000108047824 */ /* 0x000fe400078e0a09 */
[----:B------:R-:W1:Y:S01]  /*a340*/  @P0 LDC R9, c[0x0][0xbec] ;  /* 0x0002fb00ff090b82 */ /* 0x000e620000000800 */
[----:B------:R-:W-:Y:S02]  /*a350*/  IMAD.IADD R12, R5, 0x1, -R6 ;  /* 0x00000001050c7824 */ /* 0x000fe400078e0a06 */
[----:B------:R-:W-:Y:S01]  /*a360*/  LEA R6, R7, R4, 0x4 ;  /* 0x0000000407067211 */ /* 0x000fe200078e20ff */
[----:B------:R-:W-:Y:S01]  /*a370*/  IMAD.U32 R5, RZ, RZ, UR5 ;  /* 0x00000005ff057e24 */ /* 0x000fe2000f8e00ff */
[----:B------:R-:W-:Y:S01]  /*a380*/  MOV R5, UR6 ;  /* 0x0000000600057c02 */ /* 0x000fe20008000f00 */
[----:B---3--:R-:W-:Y:S01]  /*a390*/  IMAD R8, R10, UR10, RZ ;  /* 0x0000000a0a087c24 */ /* 0x008fe2000f8e02ff */
[----:B------:R-:W-:Y:S01]  /*a3a0*/  UIMAD UR6, UR13, UR9, UR7 ;  /* 0x000000090d0672a4 */ /* 0x000fe2000f8e0207 */
[----:B------:R-:W-:-:S02]  /*a3b0*/  IMAD R3, R3, 0x40, R6 ;  /* 0x0000004003037824 */ /* 0x000fc400078e0206 */
[----:B------:R-:W-:Y:S01]  /*a3c0*/  IMAD.U32 R4, RZ, RZ, UR4 ;  /* 0x00000004ff047e24 */ /* 0x000fe2000f8e00ff */
[----:B------:R-:W-:Y:S01]  /*a3d0*/  UIMAD.WIDE.U32 UR4, UR13, UR8, URZ ;  /* 0x000000080d0472a5 */ /* 0x000fe2000f8e003f */
[----:B------:R-:W-:Y:S02]  /*a3e0*/  IMAD R6, R12, 0x8, R3 ;  /* 0x000000080c067824 */ /* 0x000fe400078e0203 */
[----:B------:R-:W-:Y:S01]  /*a3f0*/  IMAD R11, R11, UR12, R8 ;  /* 0x0000000c0b0b7c24 */ /* 0x000fe2000f8e0208 */
[----:B------:R-:W-:Y:S01]  /*a400*/  UIADD3 UR6, UR5, UR6, URZ ;  /* 0x0000000605067290 */ /* 0x000fe2000fffe03f */
[----:B------:R-:W-:Y:S01]  /*a410*/  IMAD.WIDE.U32 R4, R10, UR12, R4 ;  /* 0x0000000c0a047c25 */ /* 0x000fe2000f8e0004 */
[----:B--2---:R-:W-:Y:S01]  /*a420*/  LEA R8, R18, R6, 0x7 ;  /* 0x0000000612087211 */ /* 0x004fe200078e38ff */
[----:B------:R-:W-:Y:S02]  /*a430*/  ULDC.64 UR8, c[0x0][0xb28] ;  /* 0x0002ca0000087ab9 */ /* 0x000fe40000000a00 */
[----:B------:R-:W-:Y:S01]  /*a440*/  IMAD.U32 R7, RZ, RZ, UR5 ;  /* 0x00000005ff077e24 */ /* 0x000fe2000f8e00ff */
[----:B------:R-:W-:Y:S01]  /*a450*/  MOV R7, UR6 ;  /* 0x0000000600077c02 */ /* 0x000fe20008000f00 */
[----:B0-----:R-:W-:Y:S01]  /*a460*/  IMAD R12, R14, UR10, RZ ;  /* 0x0000000a0e0c7c24 */ /* 0x001fe2000f8e02ff */
[----:B------:R-:W-:Y:S01]  /*a470*/  IADD3 R5, R5, R11, RZ ;  /* 0x0000000b05057210 */ /* 0x000fe20007ffe0ff */
[----:B-1----:R-:W-:Y:S01]  /*a480*/  @P0 IMAD.HI.U32 R10, R8, R9, RZ ;  /* 0x00000009080a0227 */ /* 0x002fe200078e00ff */
[----:B------:R-:W-:-:S03]  /*a490*/  ULDC.64 UR6, c[0x0][0xb48] ;  /* 0x0002d20000067ab9 */ /* 0x000fc60000000a00 */
[----:B------:R-:W-:Y:S01]  /*a4a0*/  IMAD.U32 R6, RZ, RZ, UR4 ;  /* 0x00000004ff067e24 */ /* 0x000fe2000f8e00ff */
[----:B------:R-:W-:Y:S01]  /*a4b0*/  ULDC.64 UR4, c[0x0][0xbe0] ;  /* 0x0002f80000047ab9 */ /* 0x000fe20000000a00 */
[----:B------:R-:W-:Y:S01]  /*a4c0*/  IMAD.MOV.U32 R9, RZ, RZ, R8 ;  /* 0x000000ffff097224 */ /* 0x000fe200078e0008 */
[----:B------:R-:W-:Y:S01]  /*a4d0*/  @P0 SHF.R.U32.HI R9, RZ, R13, R10 ;  /* 0x0000000dff090219 */ /* 0x000fe2000001160a */
[----:B------:R-:W-:Y:S01]  /*a4e0*/  IMAD R13, R15, UR12, R12 ;  /* 0x0000000c0f0d7c24 */ /* 0x000fe2000f8e020c */
[----:B------:R-:W-:Y:S01]  /*a4f0*/  SHF.R.S32.HI R12, RZ, 0x1f, R21 ;  /* 0x0000001fff0c7819 */ /* 0x000fe20000011415 */
[----:B------:R-:W-:-:S04]  /*a500*/  IMAD.WIDE.U32 R6, R14, UR12, R6 ;  /* 0x0000000c0e067c25 */ /* 0x000fc8000f8e0006 */
[----:B----4-:R-:W-:-:S04]  /*a510*/  @P0 IMAD.HI.U32 R23, R8, R23, RZ ;  /* 0x0000001708170227 */ /* 0x010fc800078e00ff */
[----:B------:R-:W-:Y:S02]  /*a520*/  IMAD.IADD R7, R7, 0x1, R13 ;  /* 0x0000000107077824 */ /* 0x000fe400078e020d */
[----:B------:R-:W-:Y:S02]  /*a530*/  IMAD R13, R12, UR6, RZ ;  /* 0x000000060c0d7c24 */ /* 0x000fe4000f8e02ff */
[----:B------:R-:W-:-:S04]  /*a540*/  IMAD.WIDE.U32 R4, R21, UR4, R4 ;  /* 0x0000000415047c25 */ /* 0x000fc8000f8e0004 */
[----:B------:R-:W-:Y:S01]  /*a550*/  IMAD.MOV.U32 R11, RZ, RZ, R8 ;  /* 0x000000ffff0b7224 */ /* 0x000fe200078e0008 */
[----:B-----5:R-:W-:Y:S01]  /*a560*/  @P0 SHF.R.U32.HI R11, RZ, R120, R23 ;  /* 0x00000078ff0b0219 */ /* 0x020fe20000011617 */
[----:B------:R-:W-:Y:S01]  /*a570*/  IMAD R15, R21, UR7, R13 ;  /* 0x00000007150f7c24 */ /* 0x000fe2000f8e020d */
[----:B------:R-:W-:Y:S01]  /*a580*/  SHF.R.S32.HI R13, RZ, 0x1f, R9 ;  /* 0x0000001fff0d7819 */ /* 0x000fe20000011409 */
[----:B------:R-:W-:Y:S01]  /*a590*/  IMAD R10, R12, UR4, RZ ;  /* 0x000000040c0a7c24 */ /* 0x000fe2000f8e02ff */
[----:B------:R-:W-:Y:S01]  /*a5a0*/  IADD3 R4, P0, R9, R4, RZ ;  /* 0x0000000409047210 */ /* 0x000fe20007f1e0ff */
[----:B------:R-:W-:Y:S01]  /*a5b0*/  IMAD.WIDE.U32 R6, R21, UR6, R6 ;  /* 0x0000000615067c25 */ /* 0x000fe2000f8e0006 */
[----:B------:R-:W-:Y:S01]  /*a5c0*/  IADD3 R9, -R9, RZ, RZ ;  /* 0x000000ff09097210 */ /* 0x000fe20007ffe1ff */
[----:B------:R-:W-:Y:S02]  /*a5d0*/  ULDC.64 UR6, c[0x0][0xbc8] ;  /* 0x0002f20000067ab9 */ /* 0x000fe40000000a00 */
[----:B------:R-:W-:Y:S01]  /*a5e0*/  IMAD R12, R21, UR5, R10 ;  /* 0x00000005150c7c24 */ /* 0x000fe2000f8e020a */
[--C-:B------:R-:W-:Y:S01]  /*a5f0*/  SHF.R.S32.HI R10, RZ, 0x1f, R11.reuse ;  /* 0x0000001fff0a7819 */ /* 0x100fe2000001140b */
[----:B------:R-:W-:Y:S01]  /*a600*/  IMAD.MOV R14, RZ, RZ, -R11 ;  /* 0x000000ffff0e7224 */ /* 0x000fe200078e0a0b */
[----:B------:R-:W-:Y:S01]  /*a610*/  ULDC.64 UR4, c[0x0][0xb30] ;  /* 0x0002cc0000047ab9 */ /* 0x000fe20000000a00 */
[----:B------:R-:W-:Y:S01]  /*a620*/  IMAD R9, R17, R9, R8 ;  /* 0x0000000911097224 */ /* 0x000fe200078e0208 */
[----:B------:R-:W-:Y:S01]  /*a630*/  IADD3.X R5, R13, R5, R12, P0, !PT ;  /* 0x000000050d057210 */ /* 0x000fe200007fe40c */
[----:B------:R-:W-:-:S02]  /*a640*/  IMAD.IADD R7, R7, 0x1, R15 ;  /* 0x0000000107077824 */ /* 0x000fc400078e020f */
[----:B------:R-:W-:Y:S02]  /*a650*/  IMAD R10, R10, UR4, RZ ;  /* 0x000000040a0a7c24 */ /* 0x000fe4000f8e02ff */
[----:B------:R-:W-:Y:S01]  /*a660*/  IMAD R13, R17, R14, R8 ;  /* 0x0000000e110d7224 */ /* 0x000fe200078e0208 */
[----:B------:R-:W-:Y:S01]  /*a670*/  SHF.R.S32.HI R8, RZ, 0x1f, R9 ;  /* 0x0000001fff087819 */ /* 0x000fe20000011409 */
[C---:B------:R-:W-:Y:S01]  /*a680*/  IMAD R15, R11.reuse, UR5, R10 ;  /* 0x000000050b0f7c24 */ /* 0x040fe2000f8e020a */
[----:B------:R-:W0:Y:S01]  /*a690*/  S2UR UR5, SR_CgaCtaId ;  /* 0x00000000000579c3 */ /* 0x000e220000008800 */
[----:B------:R-:W-:Y:S01]  /*a6a0*/  IMAD.WIDE.U32 R6, R11, UR4, R6 ;  /* 0x000000040b067c25 */ /* 0x000fe2000f8e0006 */
[----:B------:R-:W-:Y:S01]  /*a6b0*/  SHF.R.S32.HI R10, RZ, 0x1f, R13 ;  /* 0x0000001fff0a7819 */ /* 0x000fe2000001140d */
[----:B------:R-:W-:Y:S01]  /*a6c0*/  UMOV UR4, 0x400 ;  /* 0x0000040000047882 */ /* 0x000fe20000000000 */
[----:B------:R-:W-:Y:S01]  /*a6d0*/  LEA R14, R18, R3, 0x7 ;  /* 0x00000003120e7211 */ /* 0x000fe200078e38ff */
[----:B------:R-:W-:Y:S01]  /*a6e0*/  IMAD R8, R8, UR6, RZ ;  /* 0x0000000608087c24 */ /* 0x000fe2000f8e02ff */
[----:B------:R-:W-:Y:S01]  /*a6f0*/  IADD3 R7, R7, R15, RZ ;  /* 0x0000000f07077210 */ /* 0x000fe20007ffe0ff */
[----:B------:R-:W-:Y:S01]  /*a700*/  IMAD R10, R10, UR8, RZ ;  /* 0x000000080a0a7c24 */ /* 0x000fe2000f8e02ff */
[----:B------:R-:W-:Y:S01]  /*a710*/  LOP3.LUT R3, R22, 0x7ffffffc, RZ, 0xc0, !PT ;  /* 0x7ffffffc16037812 */ /* 0x000fe200078ec0ff */
[----:B------:R-:W-:-:S02]  /*a720*/  IMAD R11, R9, UR7, R8 ;  /* 0x00000007090b7c24 */ /* 0x000fc4000f8e0208 */
        /* <DEDUP_REMOVED lines=26> */
[----:B------:R2:W3:Y:S04]  /*a8d0*/  SHFL.IDX PT, R4, R6, RZ, 0x1c1f ;  /* 0x001c1fff06047589 */ /* 0x0004e800000e0000 */
[----:B------:R2:W4:Y:S01]  /*a8e0*/  SHFL.IDX PT, R5, R9, RZ, 0x1c1f ;  /* 0x001c1fff09057589 */ /* 0x00052200000e0000 */
[----:B------:R-:W-:Y:S01]  /*a8f0*/  SHF.L.U32 R3, R3, 0x1, RZ ;  /* 0x0000000103037819 */ /* 0x000fe200000006ff */
        /* <DEDUP_REMOVED lines=14> */
[----:B------:R-:W-:Y:S01]  /*a9e0*/  VIADD R22, R3, 0x50 ;  /* 0x0000005003167836 */ /* 0x000fe20000000000 */
[----:B------:R-:W-:-:S02]  /*a9f0*/  ISETP.GE.AND P6, PT, R17, UR4, PT ;  /* 0x0000000411007c0c */ /* 0x000fc4000bfc6270 */
[----:B------:R-:W-:Y:S02]  /*aa00*/  ISETP.GE.AND P5, PT, R16, UR4, PT ;  /* 0x0000000410007c0c */ /* 0x000fe4000bfa6270 */
[C---:B------:R-:W-:Y:S01]  /*aa10*/  IADD3 R21, R3.reuse, 0x48, RZ ;  /* 0x0000004803157810 */ /* 0x040fe20007ffe0ff */
[C---:B---34-:R-:W-:Y:S01]  /*aa20*/  @!P0 IMAD.WIDE R10, R3.reuse, 0x4, R4 ;  /* 0x00000004030a8825 */ /* 0x058fe200078e0204 */
[----:B------:R-:W-:Y:S02]  /*aa30*/  ISETP.GE.AND P3, PT, R18, UR4, PT ;  /* 0x0000000412007c0c */ /* 0x000fe4000bf66270 */
[----:B------:R-:W-:Y:S02]  /*aa40*/  @!P1 LEA.HI R0, R0, R0, RZ, 0x1 ;  /* 0x0000000000009211 */ /* 0x000fe400078f08ff */
[----:B------:R-:W-:Y:S01]  /*aa50*/  @!P2 LEA.HI R2, R2, R2, RZ, 0x1 ;  /* 0x000000020202a211 */ /* 0x000fe200078f08ff */
[----:B------:R0:W-:Y:S01]  /*aa60*/  @!P0 ST.E.64 desc[UR36][R10.64], R24 ;  /* 0x000000180a008985 */ /* 0x0001e2000c101b24 */
[----:B------:R-:W-:Y:S01]  /*aa70*/  @!P1 LOP3.LUT R13, R0, 0xfffffffe, RZ, 0xc0, !PT ;  /* 0xfffffffe000d9812 */ /* 0x000fe200078ec0ff */
[----:B------:R-:W-:Y:S01]  /*aa80*/  VIADD R0, R3, 0x28 ;  /* 0x0000002803007836 */ /* 0x000fe20000000000 */
[----:B------:R-:W-:-:S02]  /*aa90*/  @!P2 LOP3.LUT R15, R2, 0xfffffffe, RZ, 0xc0, !PT ;  /* 0xfffffffe020fa812 */ /* 0x000fc400078ec0ff */
[----:B------:R-:W-:Y:S01]  /*aaa0*/  IADD3 R2, R3, 0x30, RZ ;  /* 0x0000003003027810 */ /* 0x000fe20007ffe0ff */
[--C-:B------:R-:W-:Y:S01]  /*aab0*/  @!P1 IMAD.WIDE R12, R13, 0x4, R4.reuse ;  /* 0x000000040d0c9825 */ /* 0x100fe200078e0204 */
[----:B------:R-:W-:Y:S02]  /*aac0*/  ISETP.GE.AND P0, PT, R0, UR4, PT ;  /* 0x0000000400007c0c */ /* 0x000fe4000bf06270 */
        /* <DEDUP_REMOVED lines=8> */
[----:B------:R-:W-:-:S02]  /*ab50*/  @!P6 LEA.HI R17, R17, R17, RZ, 0x1 ;  /* 0x000000111111e211 */ /* 0x000fc400078f08ff */
[----:B------:R-:W-:Y:S02]  /*ab60*/  @!P5 LOP3.LUT R11, R16, 0xfffffffe, RZ, 0xc0, !PT ;  /* 0xfffffffe100bd812 */ /* 0x000fe400078ec0ff */
[----:B------:R-:W-:Y:S02]  /*ab70*/  @!P0 LEA.HI R0, R0, R0, RZ, 0x1 ;  /* 0x0000000000008211 */ /* 0x000fe400078f08ff */
[----:B------:R-:W-:Y:S01]  /*ab80*/  @!P4 LEA.HI R2, R2, R2, RZ, 0x1 ;  /* 0x000000020202c211 */ /* 0x000fe200078f08ff */
[--C-:B------:R-:W-:Y:S01]  /*ab90*/  @!P5 IMAD.WIDE R10, R11, 0x4, R4.reuse ;  /* 0x000000040b0ad825 */ /* 0x100fe200078e0204 */
[----:B-1----:R-:W-:Y:S02]  /*aba0*/  @!P6 LOP3.LUT R13, R17, 0xfffffffe, RZ, 0xc0, !PT ;  /* 0xfffffffe110de812 */ /* 0x002fe400078ec0ff */
[----:B------:R-:W-:Y:S02]  /*abb0*/  @!P3 LEA.HI R18, R18, R18, RZ, 0x1 ;  /* 0x000000121212b211 */ /* 0x000fe400078f08ff */
[----:B------:R-:W-:Y:S01]  /*abc0*/  @!P2 LEA.HI R20, R20, R20, RZ, 0x1 ;  /* 0x000000141414a211 */ /* 0x000fe200078f08ff */
[----:B------:R-:W-:Y:S01]  /*abd0*/  @!P6 IMAD.WIDE R12, R13, 0x4, R4 ;  /* 0x000000040d0ce825 */ /* 0x000fe200078e0204 */
[----:B--2---:R-:W-:Y:S01]  /*abe0*/  @!P1 LEA.HI R14, R21, R21, RZ, 0x1 ;  /* 0x00000015150e9211 */ /* 0x004fe200078f08ff */
[----:B------:R0:W-:Y:S01]  /*abf0*/  @!P5 ST.E.64 desc[UR36][R10.64], R36 ;  /* 0x000000240a00d985 */ /* 0x0001e2000c101b24 */
[----:B------:R-:W-:-:S02]  /*ac00*/  @!P0 LOP3.LUT R15, R0, 0xfffffffe, RZ, 0xc0, !PT ;  /* 0xfffffffe000f8812 */ /* 0x000fc400078ec0ff */
[----:B------:R-:W-:Y:S01]  /*ac10*/  @!P4 LOP3.LUT R17, R2, 0xfffffffe, RZ, 0xc0, !PT ;  /* 0xfffffffe0211c812 */ /* 0x000fe200078ec0ff */
[----:B------:R1:W-:Y:S01]  /*ac20*/  @!P6 ST.E.64 desc[UR36][R12.64], R40 ;  /* 0x000000280c00e985 */ /* 0x0003e2000c101b24 */
[----:B------:R-:W-:Y:S01]  /*ac30*/  @!P3 LOP3.LUT R21, R18, 0xfffffffe, RZ, 0xc0, !PT ;  /* 0xfffffffe1215b812 */ /* 0x000fe200078ec0ff */
[C---:B------:R-:W-:Y:S01]  /*ac40*/  VIADD R2, R3.reuse, 0x68 ;  /* 0x0000006803027836 */ /* 0x040fe20000000000 */
[----:B------:R-:W-:Y:S01]  /*ac50*/  @!P2 LOP3.LUT R23, R20, 0xfffffffe, RZ, 0xc0, !PT ;  /* 0xfffffffe1417a812 */ /* 0x000fe200078ec0ff */
[C---:B------:R-:W-:Y:S01]  /*ac60*/  VIADD R18, R3.reuse, 0x70 ;  /* 0x0000007003127836 */ /* 0x040fe20000000000 */
[----:B------:R-:W-:Y:S02]  /*ac70*/  @!P1 LOP3.LUT R25, R14, 0xfffffffe, RZ, 0xc0, !PT ;  /* 0xfffffffe0e199812 */ /* 0x000fe400078ec0ff */
[----:B------:R-:W-:Y:S02]  /*ac80*/  ISETP.GE.AND P5, PT, R22, UR4, PT ;  /* 0x0000000416007c0c */ /* 0x000fe4000bfa6270 */
[----:B------:R-:W-:Y:S01]  /*ac90*/  IADD3 R0, R3, 0x60, RZ ;  /* 0x0000006003007810 */ /* 0x000fe20007ffe0ff */
[----:B0-----:R-:W-:Y:S01]  /*aca0*/  @!P0 IMAD.WIDE R10, R15, 0x4, R4 ;  /* 0x000000040f0a8825 */ /* 0x001fe200078e0204 */
[----:B------:R-:W-:-:S03]  /*acb0*/  ISETP.GE.AND P6, PT, R24, UR4, PT ;  /* 0x0000000418007c0c */ /* 0x000fc6000bfc6270 */
[--C-:B-1----:R-:W-:Y:S01]  /*acc0*/  @!P4 IMAD.WIDE R12, R17, 0x4, R4.reuse ;  /* 0x00000004110cc825 */ /* 0x102fe200078e0204 */
[----:B------:R0:W-:Y:S01]  /*acd0*/  @!P0 ST.E.64 desc[UR36][R10.64], R44 ;  /* 0x0000002c0a008985 */ /* 0x0001e2000c101b24 */
[----:B------:R-:W-:Y:S02]  /*ace0*/  ISETP.GE.AND P0, PT, R0, UR4, PT ;  /* 0x0000000400007c0c */ /* 0x000fe4000bf06270 */
[--C-:B------:R-:W-:Y:S01]  /*acf0*/  @!P3 IMAD.WIDE R14, R21, 0x4, R4.reuse ;  /* 0x00000004150eb825 */ /* 0x100fe200078e0204 */
[----:B------:R1:W-:Y:S01]  /*ad00*/  @!P4 ST.E.64 desc[UR36][R12.64], R48 ;  /* 0x000000300c00c985 */ /* 0x0003e2000c101b24 */
[----:B------:R-:W-:Y:S02]  /*ad10*/  @!P5 LEA.HI R22, R22, R22, RZ, 0x1 ;  /* 0x000000161616d211 */ /* 0x000fe400078f08ff */
        /* <DEDUP_REMOVED lines=12> */
[----:B0-----:R-:W-:Y:S01]  /*ade0*/  @!P5 LOP3.LUT R11, R22, 0xfffffffe, RZ, 0xc0, !PT ;  /* 0xfffffffe160bd812 */ /* 0x001fe200078ec0ff */
[----:B------:R-:W-:Y:S01]  /*adf0*/  VIADD R22, R3, 0xa0 ;  /* 0x000000a003167836 */ /* 0x000fe20000000000 */
[----:B------:R-:W-:Y:S02]  /*ae00*/  @!P0 LEA.HI R0, R0, R0, RZ, 0x1 ;  /* 0x0000000000008211 */ /* 0x000fe400078f08ff */
[----:B-1----:R-:W-:Y:S01]  /*ae10*/  @!P6 LOP3.LUT R13, R24, 0xfffffffe, RZ, 0xc0, !PT ;  /* 0xfffffffe180de812 */ /* 0x002fe200078ec0ff */
[--C-:B------:R-:W-:Y:S01]  /*ae20*/  @!P5 IMAD.WIDE R10, R11, 0x4, R4.reuse ;  /* 0x000000040b0ad825 */ /* 0x100fe200078e0204 */
        /* <DEDUP_REMOVED lines=15> */
[----:B------:R-:W-:-:S02]  /*af20*/  @!P4 LOP3.LUT R25, R25, 0xfffffffe, RZ, 0xc0, !PT ;  /* 0xfffffffe1919c812 */ /* 0x000fc400078ec0ff */
[----:B------:R-:W-:Y:S01]  /*af30*/  IADD3 R2, R3, 0x90, RZ ;  /* 0x0000009003027810 */ /* 0x000fe20007ffe0ff */
[----:B0-----:R-:W-:Y:S01]  /*af40*/  @!P1 IMAD.WIDE R10, R17, 0x4, R4 ;  /* 0x00000004110a9825 */ /* 0x001fe200078e0204 */
[----:B------:R-:W-:-:S03]  /*af50*/  ISETP.GE.AND P0, PT, R0, UR4, PT ;  /* 0x0000000400007c0c */ /* 0x000fc6000bf06270 */
[--C-:B-1----:R-:W-:Y:S01]  /*af60*/  @!P2 IMAD.WIDE R12, R21, 0x4, R4.reuse ;  /* 0x00000004150ca825 */ /* 0x102fe200078e0204 */
[----:B------:R0:W-:Y:S01]  /*af70*/  @!P1 ST.E.64 desc[UR36][R10.64], R76 ;  /* 0x0000004c0a009985 */ /* 0x0001e2000c101b24 */
[----:B------:R-:W-:Y:S02]  /*af80*/  ISETP.GE.AND P1, PT, R2, UR4, PT ;  /* 0x0000000402007c0c */ /* 0x000fe4000bf26270 */
[--C-:B------:R-:W-:Y:S01]  /*af90*/  @!P3 IMAD.WIDE R16, R23, 0x4, R4.reuse ;  /* 0x000000041710b825 */ /* 0x100fe200078e0204 */
[----:B--2---:R-:W-:Y:S01]  /*afa0*/  IADD3 R14, R3, 0xa8, RZ ;  /* 0x000000a8030e7810 */ /* 0x004fe20007ffe0ff */
[----:B------:R1:W-:Y:S01]  /*afb0*/  @!P2 ST.E.64 desc[UR36][R12.64], R80 ;  /* 0x000000500c00a985 */ /* 0x0003e2000c101b24 */
[----:B------:R-:W-:Y:S01]  /*afc0*/  ISETP.GE.AND P2, PT, R18, UR4, PT ;  /* 0x0000000412007c0c */ /* 0x000fe2000bf46270 */
[----:B------:R-:W-:Y:S02]  /*afd0*/  @!P4 IMAD.WIDE R20, R25, 0x4, R4 ;  /* 0x000000041914c825 */ /* 0x000fe400078e0204 */
[----:B------:R2:W-:Y:S01]  /*afe0*/  @!P3 ST.E.64 desc[UR36][R16.64], R84 ;  /* 0x000000541000b985 */ /* 0x0005e2000c101b24 */
[----:B------:R-:W-:Y:S01]  /*aff0*/  ISETP.GE.AND P3, PT, R22, UR4, PT ;  /* 0x0000000416007c0c */ /* 0x000fe2000bf66270 */
[C---:B------:R-:W-:Y:S01]  /*b000*/  VIADD R15, R3.reuse, 0xb0 ;  /* 0x000000b0030f7836 */ /* 0x040fe20000000000 */
[----:B------:R-:W-:Y:S01]  /*b010*/  @!P0 LEA.HI R0, R0, R0, RZ, 0x1 ;  /* 0x0000000000008211 */ /* 0x000fe200078f08ff */
[----:B------:R3:W-:Y:S01]  /*b020*/  @!P4 ST.E.64 desc[UR36][R20.64], R88 ;  /* 0x000000581400c985 */ /* 0x0007e2000c101b24 */
[----:B0-----:R-:W-:Y:S01]  /*b030*/  VIADD R11, R3, 0xb8 ;  /* 0x000000b8030b7836 */ /* 0x001fe20000000000 */
        /* <DEDUP_REMOVED lines=30> */
.L_x_5502:
[----:B------:R-:W-:Y:S05]  /*b220*/  BSYNC B0 ;  /* 0x0000000000007941 */ /* 0x000fea0003800000 */
.L_x_5501:
[----:B------:R-:W-:Y:S01]  /*b230*/  ISETP.GE.AND P0, PT, R8, R7, PT ;  /* 0x000000070800720c */ /* 0x000fe20003f06270 */
[----:B0---4-:R4:W0:Y:S04]  /*b240*/  SHFL.IDX PT, R5, R9, 0x1, 0x1c1f ;  /* 0x003c1f0009057f89 */ /* 0x01182800000e0000 */
[----:B---3--:R4:W3:Y:S08]  /*b250*/  SHFL.IDX PT, R4, R6, 0x1, 0x1c1f ;  /* 0x003c1f0006047f89 */ /* 0x0088f000000e0000 */
[----:B----4-:R-:W-:Y:S05]  /*b260*/  @P0 BRA `(.L_x_5461) ;  /* 0x0000004800540947 */ /* 0x010fea0003800000 */
[C---:B--2---:R-:W-:Y:S01]  /*b270*/  IADD3 R0, R3.reuse, 0x8, RZ ;  /* 0x0000000803007810 */ /* 0x044fe20007ffe0ff */
        /* <DEDUP_REMOVED lines=15> */
[----:B0--3--:R-:W-:Y:S01]  /*b370*/  @!P2 IMAD.WIDE R6, R3, 0x4, R4 ;  /* 0x000000040306a825 */ /* 0x009fe200078e0204 */
[----:B------:R-:W-:-:S02]  /*b380*/  ISETP.GE.AND P6, PT, R14, UR4, PT ;  /* 0x000000040e007c0c */ /* 0x000fc4000bfc6270 */
[----:B------:R-:W-:Y:S02]  /*b390*/  @!P3 LEA.HI R0, R0, R0, RZ, 0x1 ;  /* 0x000000000000b211 */ /* 0x000fe400078f08ff */
[----:B------:R0:W-:Y:S01]  /*b3a0*/  @!P2 ST.E.64 desc[UR36][R6.64], R26 ;  /* 0x0000001a0600a985 */ /* 0x0001e2000c101b24 */
[----:B------:R-:W-:Y:S02]  /*b3b0*/  @!P0 LEA.HI R2, R2, R2, RZ, 0x1 ;  /* 0x0000000202028211 */ /* 0x000fe400078f08ff */
[----:B------:R-:W-:Y:S02]  /*b3c0*/  @!P3 LOP3.LUT R9, R0, 0xfffffffe, RZ, 0xc0, !PT ;  /* 0xfffffffe0009b812 */ /* 0x000fe400078ec0ff */
[----:B------:R-:W-:Y:S02]  /*b3d0*/  IADD3 R0, R3, 0x20, RZ ;  /* 0x0000002003007810 */ /* 0x000fe40007ffe0ff */
[----:B------:R-:W-:Y:S01]  /*b3e0*/  @!P1 LEA.HI R10, R10, R10, RZ, 0x1 ;  /* 0x0000000a0a0a9211 */ /* 0x000fe200078f08ff */
[----:B------:R-:W-:Y:S01]  /*b3f0*/  @!P3 IMAD.WIDE R8, R9, 0x4, R4 ;  /* 0x000000040908b825 */ /* 0x000fe200078e0204 */
[----:B------:R-:W-:-:S02]  /*b400*/  ISETP.GE.AND P2, PT, R0, UR4, PT ;  /* 0x0000000400007c0c */ /* 0x000fc4000bf46270 */
[----:B------:R-:W-:Y:S02]  /*b410*/  @!P4 LEA.HI R12, R12, R12, RZ, 0x1 ;  /* 0x0000000c0c0cc211 */ /* 0x000fe400078f08ff */
[----:B------:R1:W-:Y:S01]  /*b420*/  @!P3 ST.E.64 desc[UR36][R8.64], R30 ;  /* 0x0000001e0800b985 */ /* 0x0003e2000c101b24 */
[----:B------:R-:W-:Y:S02]  /*b430*/  ISETP.GE.AND P3, PT, R11, UR4, PT ;  /* 0x000000040b007c0c */ /* 0x000fe4000bf66270 */
[----:B0-----:R-:W-:Y:S02]  /*b440*/  @!P0 LOP3.LUT R7, R2, 0xfffffffe, RZ, 0xc0, !PT ;  /* 0xfffffffe02078812 */ /* 0x001fe400078ec0ff */
[----:B------:R-:W-:Y:S02]  /*b450*/  @!P6 LEA.HI R14, R14, R14, RZ, 0x1 ;  /* 0x0000000e0e0ee211 */ /* 0x000fe400078f08ff */
[----:B------:R-:W-:Y:S01]  /*b460*/  @!P4 LOP3.LUT R15, R12, 0xfffffffe, RZ, 0xc0, !PT ;  /* 0xfffffffe0c0fc812 */ /* 0x000fe200078ec0ff */
[----:B------:R-:W-:Y:S01]  /*b470*/  @!P0 IMAD.WIDE R6, R7, 0x4, R4 ;  /* 0x0000000407068825 */ /* 0x000fe200078e0204 */
[----:B------:R-:W-:-:S02]  /*b480*/  @!P2 LEA.HI R0, R0, R0, RZ, 0x1 ;  /* 0x000000000000a211 */ /* 0x000fc400078f08ff */
[----:B------:R-:W-:Y:S02]  /*b490*/  @!P6 LOP3.LUT R21, R14, 0xfffffffe, RZ, 0xc0, !PT ;  /* 0xfffffffe0e15e812 */ /* 0x000fe400078ec0ff */
[----:B------:R0:W-:Y:S01]  /*b4a0*/  @!P0 ST.E.64 desc[UR36][R6.64], R34 ;  /* 0x0000002206008985 */ /* 0x0001e2000c101b24 */
[----:B-1----:R-:W-:Y:S02]  /*b4b0*/  @!P1 LOP3.LUT R9, R10, 0xfffffffe, RZ, 0xc0, !PT ;  /* 0xfffffffe0a099812 */ /* 0x002fe400078ec0ff */
[----:B------:R-:W-:Y:S02]  /*b4c0*/  @!P3 LEA.HI R2, R11, R11, RZ, 0x1 ;  /* 0x0000000b0b02b211 */ /* 0x000fe400078f08ff */
[----:B------:R-:W-:Y:S01]  /*b4d0*/  @!P5 LEA.HI R10, R13, R13, RZ, 0x1 ;  /* 0x0000000d0d0ad211 */ /* 0x000fe200078f08ff */
[--C-:B------:R-:W-:Y:S01]  /*b4e0*/  @!P1 IMAD.WIDE R8, R9, 0x4, R4.reuse ;  /* 0x0000000409089825 */ /* 0x100fe200078e0204 */
[----:B------:R-:W-:Y:S02]  /*b4f0*/  @!P2 LOP3.LUT R11, R0, 0xfffffffe, RZ, 0xc0, !PT ;  /* 0xfffffffe000ba812 */ /* 0x000fe400078ec0ff */
[----:B------:R-:W-:Y:S01]  /*b500*/  @!P3 LOP3.LUT R13, R2, 0xfffffffe, RZ, 0xc0, !PT ;  /* 0xfffffffe020db812 */ /* 0x000fe200078ec0ff */
[C---:B------:R-:W-:Y:S01]  /*b510*/  VIADD R0, R3.reuse, 0x58 ;  /* 0x0000005803007836 */ /* 0x040fe20000000000 */
[----:B------:R-:W-:Y:S01]  /*b520*/  @!P5 LOP3.LUT R17, R10, 0xfffffffe, RZ, 0xc0, !PT ;  /* 0xfffffffe0a11d812 */ /* 0x000fe200078ec0ff */
[----:B------:R1:W-:Y:S01]  /*b530*/  @!P1 ST.E.64 desc[UR36][R8.64], R38 ;  /* 0x0000002608009985 */ /* 0x0003e2000c101b24 */
[----:B------:R-:W-:Y:S01]  /*b540*/  IADD3 R18, R3, 0x50, RZ ;  /* 0x0000005003127810 */ /* 0x000fe20007ffe0ff */
[----:B0-----:R-:W-:Y:S01]  /*b550*/  @!P2 IMAD.WIDE R6, R11, 0x4, R4 ;  /* 0x000000040b06a825 */ /* 0x001fe200078e0204 */
[----:B------:R-:W-:-:S02]  /*b560*/  ISETP.GE.AND P1, PT, R16, UR4, PT ;  /* 0x0000000410007c0c */ /* 0x000fc4000bf26270 */
[----:B------:R-:W-:Y:S01]  /*b570*/  ISETP.GE.AND P0, PT, R18, UR4, PT ;  /* 0x0000000412007c0c */ /* 0x000fe2000bf06270 */
[--C-:B------:R-:W-:Y:S01]  /*b580*/  @!P4 IMAD.WIDE R10, R15, 0x4, R4.reuse ;  /* 0x000000040f0ac825 */ /* 0x100fe200078e0204 */
[----:B------:R0:W-:Y:S01]  /*b590*/  @!P2 ST.E.64 desc[UR36][R6.64], R42 ;  /* 0x0000002a0600a985 */ /* 0x0001e2000c101b24 */
[----:B------:R-:W-:Y:S02]  /*b5a0*/  ISETP.GE.AND P2, PT, R0, UR4, PT ;  /* 0x0000000400007c0c */ /* 0x000fe4000bf46270 */
[----:B------:R-:W-:-:S04]  /*b5b0*/  @!P6 IMAD.WIDE R14, R21, 0x4, R4 ;  /* 0x00000004150ee825 */ /* 0x000fc800078e0204 */
[--C-:B-1----:R-:W-:Y:S02]  /*b5c0*/  @!P3 IMAD.WIDE R8, R13, 0x4, R4.reuse ;  /* 0x000000040d08b825 */ /* 0x102fe400078e0204 */
        /* <DEDUP_REMOVED lines=10> */
[----:B------:R-:W-:Y:S01]  /*b670*/  ISETP.GE.AND P3, PT, R21, UR4, PT ;  /* 0x0000000415007c0c */ /* 0x000fe2000bf66270 */
[----:B------:R4:W-:Y:S01]  /*b680*/  @!P6 ST.E.64 desc[UR36][R14.64], R58 ;  /* 0x0000003a0e00e985 */ /* 0x0009e2000c101b24 */
        /* <DEDUP_REMOVED lines=19> */
[C---:B------:R-:W-:Y:S01]  /*b7c0*/  VIADD R20, R3.reuse, 0xa8 ;  /* 0x000000a803147836 */ /* 0x040fe20000000000 */
[----:B------:R-:W-:Y:S02]  /*b7d0*/  IADD3 R16, R3, 0x80, RZ ;  /* 0x0000008003107810 */ /* 0x000fe40007ffe0ff */
[----:B------:R-:W-:Y:S01]  /*b7e0*/  @!P3 LOP3.LUT R21, R21, 0xfffffffe, RZ, 0xc0, !PT ;  /* 0xfffffffe1515b812 */ /* 0x000fe200078ec0ff */
[--C-:B0-----:R-:W-:Y:S01]  /*b7f0*/  @!P2 IMAD.WIDE R6, R11, 0x4, R4.reuse ;  /* 0x000000040b06a825 */ /* 0x101fe200078e0204 */
[----:B------:R-:W-:Y:S02]  /*b800*/  ISETP.GE.AND P0, PT, R16, UR4, PT ;  /* 0x0000000410007c0c */ /* 0x000fe4000bf06270 */
[----:B------:R-:W-:Y:S01]  /*b810*/  ISETP.GE.AND P1, PT, R18, UR4, PT ;  /* 0x0000000412007c0c */ /* 0x000fe2000bf26270 */
[----:B-1----:R-:W-:Y:S01]  /*b820*/  @!P6 IMAD.WIDE R8, R13, 0x4, R4 ;  /* 0x000000040d08e825 */ /* 0x002fe200078e0204 */
[----:B------:R0:W-:Y:S01]  /*b830*/  @!P2 ST.E.64 desc[UR36][R6.64], R70 ;  /* 0x000000460600a985 */ /* 0x0001e2000c101b24 */
[----:B------:R-:W-:-:S02]  /*b840*/  IADD3 R2, R3, 0x98, RZ ;  /* 0x0000009803027810 */ /* 0x000fc40007ffe0ff */
        /* <DEDUP_REMOVED lines=9> */
[C---:B------:R-:W-:Y:S01]  /*b8e0*/  VIADD R17, R3.reuse, 0xa0 ;  /* 0x000000a003117836 */ /* 0x040fe20000000000 */
[----:B------:R4:W-:Y:S01]  /*b8f0*/  @!P3 ST.E.64 desc[UR36][R14.64], R86 ;  /* 0x000000560e00b985 */ /* 0x0009e2000c101b24 */
        /* <DEDUP_REMOVED lines=39> */
.L_x_5500:
[----:B------:R-:W0:Y:S02]  /*bb70*/  S2R R0, SR_TID.X ;  /* 0x0000000000007919 */ /* 0x000e240000002100 */
[----:B0-----:R-:W-:-:S05]  /*bb80*/  VIADD R2, R0, 0xffffff80 ;  /* 0xffffff8000027836 */ /* 0x001fca0000000000 */
[----:B------:R-:W-:-:S13]  /*bb90*/  ISETP.GT.AND P0, PT, R2, 0x7f, PT ;  /* 0x0000007f0200780c */ /* 0x000fda0003f04270 */
[----:B------:R-:W-:Y:S05]  /*bba0*/  @P0 BRA `(.L_x_5461) ;  /* 0x0000004000040947 */ /* 0x000fea0003800000 */
[----:B------:R-:W0:Y:S01]  /*bbb0*/  S2R R3, SR_CTAID.X ;  /* 0x0000000000037919 */ /* 0x000e220000002500 */
[----:B------:R-:W1:Y:S01]  /*bbc0*/  LDC R6, c[0x0][0xbe8] ;  /* 0x0002fa00ff067b82 */ /* 0x000e620000000800 */
[----:B------:R-:W-:Y:S01]  /*bbd0*/  ULDC UR4, c[0x0][0xa88] ;  /* 0x0002a20000047ab9 */ /* 0x000fe20000000800 */
[----:B0-----:R-:W-:Y:S01]  /*bbe0*/  LEA R0, R3, R0, 0x7 ;  /* 0x0000000003007211 */ /* 0x001fe200078e38ff */
[----:B-1----:R-:W-:-:S04]  /*bbf0*/  IMAD R3, R6, UR4, RZ ;  /* 0x0000000406037c24 */ /* 0x002fc8000f8e02ff */
[----:B------:R-:W-:-:S05]  /*bc00*/  VIADD R0, R0, 0xffffff80 ;  /* 0xffffff8000007836 */ /* 0x000fca0000000000 */
[----:B------:R-:W-:-:S13]  /*bc10*/  ISETP.GE.AND P0, PT, R0, R3, PT ;  /* 0x000000030000720c */ /* 0x000fda0003f06270 */
[----:B------:R-:W-:Y:S05]  /*bc20*/  @P0 BRA `(.L_x_5461) ;  /* 0x0000003c00e40947 */ /* 0x000fea0003800000 */
[----:B------:R-:W-:Y:S01]  /*bc30*/  ISETP.NE.AND P0, PT, R6, 0x1, PT ;  /* 0x000000010600780c */ /* 0x000fe20003f05270 */
[----:B------:R-:W0:Y:S01]  /*bc40*/  S2UR UR7, SR_CTAID.Z ;  /* 0x00000000000779c3 */ /* 0x000e220000002700 */
[----:B------:R-:W-:Y:S01]  /*bc50*/  R2UR UR11, R19 ;  /* 0x00000000130b72ca */ /* 0x000fe200000e0000 */
[----:B------:R-:W-:Y:S01]  /*bc60*/  ULDC.64 UR8, c[0x0][0xbd0] ;  /* 0x0002f40000087ab9 */ /* 0x000fe20000000a00 */
[----:B------:R-:W-:-:S05]  /*bc70*/  IMAD.MOV.U32 R5, RZ, RZ, R0 ;  /* 0x000000ffff057224 */ /* 0x000fca00078e0000 */
        /* <DEDUP_REMOVED lines=9> */
[----:B------:R-:W-:Y:S02]  /*bd10*/  UIADD3 UR6, UR5, UR6, URZ ;  /* 0x0000000605067290 */ /* 0x000fe4000fffe03f */
[----:B------:R-:W-:Y:S01]  /*bd20*/  IMAD.U32 R3, RZ, RZ, UR5 ;  /* 0x00000005ff037e24 */ /* 0x000fe2000f8e00ff */
[----:B------:R-:W-:Y:S02]  /*bd30*/  ULDC.64 UR4, c[0x0][0xbe0] ;  /* 0x0002f80000047ab9 */ /* 0x000fe40000000a00 */
[----:B------:R-:W0:Y:S01]  /*bd40*/  S2UR UR10, SR_CTAID.Y ;  /* 0x00000000000a79c3 */ /* 0x000e220000002600 */
[----:B------:R-:W-:-:S02]  /*bd50*/  IMAD.U32 R3, RZ, RZ, UR6 ;  /* 0x00000006ff037e24 */ /* 0x000fc4000f8e00ff */
[C---:B-1----:R-:W-:Y:S02]  /*bd60*/  IMAD R12, R10.reuse, UR8, RZ ;  /* 0x000000080a0c7c24 */ /* 0x042fe4000f8e02ff */
[----:B------:R-:W-:-:S03]  /*bd70*/  IMAD.WIDE.U32 R2, R10, UR7, R2 ;  /* 0x000000070a027c25 */ /* 0x000fc6000f8e0002 */
[----:B------:R-:W0:Y:S01]  /*bd80*/  LDC R8, c[0x0][0xc50] ;  /* 0x00031400ff087b82 */ /* 0x000e220000000800 */
[----:B--2---:R-:W-:Y:S01]  /*bd90*/  @P0 IMAD.HI.U32 R4, R0, R7, RZ ;  /* 0x0000000700040227 */ /* 0x004fe200078e00ff */
[----:B------:R-:W-:-:S03]  /*bda0*/  IADD3 R7, RZ, -UR11, RZ ;  /* 0x8000000bff077c10 */ /* 0x000fc6000fffe0ff */
[----:B------:R-:W-:Y:S01]  /*bdb0*/  IMAD R11, R11, UR7, R12 ;  /* 0x000000070b0b7c24 */ /* 0x000fe2000f8e020c */
[----:B---3--:R-:W-:-:S03]  /*bdc0*/  @P0 SHF.R.U32.HI R5, RZ, R9, R4 ;  /* 0x00000009ff050219 */ /* 0x008fc60000011604 */
[----:B------:R-:W-:Y:S02]  /*bdd0*/  IMAD.IADD R3, R11, 0x1, R3 ;  /* 0x000000010b037824 */ /* 0x000fe400078e0203 */
        /* <DEDUP_REMOVED lines=22> */
.L_x_5459:
        /* <DEDUP_REMOVED lines=18> */
.L_x_5503:
[----:B------:R-:W-:Y:S01]  /*c060*/  ULDC UR44, c[0x0][0xc50] ;  /* 0x00031400002c7ab9 */ /* 0x000fe20000000800 */
[----:B------:R-:W-:Y:S01]  /*c070*/  UMOV UR41, UR6 ;  /* 0x0000000600297c82 */ /* 0x000fe20008000000 */
[----:B------:R-:W-:-:S11]  /*c080*/  UISETP.NE.AND UP0, UPT, UR44, 0x1, UPT ;  /* 0x000000012c00788c */ /* 0x000fd6000bf05270 */
[----:B------:R-:W-:Y:S01]  /*c090*/  @UP0 ULDC UR4, c[0x0][0xc54] ;  /* 0x0003150000040ab9 */ /* 0x000fe20000000800 */
[----:B------:R-:W-:Y:S01]  /*c0a0*/  @UP0 ULDC UR7, c[0x0][0xc58] ;  /* 0x0003160000070ab9 */ /* 0x000fe20000000800 */
[----:B------:R-:W-:-:S04]  /*c0b0*/  UIMAD.WIDE.U32 UR4, UR6, UR4, URZ ;  /* 0x00000004060472a5 */ /* 0x000fc8000f8e003f */
[----:B------:R-:W-:-:S12]  /*c0c0*/  @UP0 USHF.R.U32.HI UR41, URZ, UR7, UR5 ;  /* 0x000000073f290299 */ /* 0x000fd80008011605 */
.L_x_5504:
[----:B------:R-:W-:Y:S01]  /*c0d0*/  ISETP.GE.AND P0, PT, R26, RZ, PT ;  /* 0x000000ff1a00720c */ /* 0x000fe20003f06270 */
[----:B------:R-:W-:Y:S01]  /*c0e0*/  UIADD3 UR4, -UR41, URZ, URZ ;  /* 0x0000003f29047290 */ /* 0x000fe2000fffe13f */
[----:B------:R-:W-:Y:S01]  /*c0f0*/  IMAD.MOV.U32 R28, RZ, RZ, 0x1 ;  /* 0x00000001ff1c7424 */ /* 0x000fe200078e00ff */
[----:B------:R-:W-:Y:S01]  /*c100*/  MOV R0, RZ ;  /* 0x000000ff00007202 */ /* 0x000fe20000000f00 */
[----:B------:R-:W-:Y:S01]  /*c110*/  IMAD.MOV.U32 R6, RZ, RZ, 0x1 ;  /* 0x00000001ff067424 */ /* 0x000fe200078e00ff */
[----:B------:R-:W-:-:S08]  /*c120*/  UIMAD UR44, UR44, UR4, UR6 ;  /* 0x000000042c2c72a4 */ /* 0x000fd0000f8e0206 */
[----:B------:R-:W-:Y:S05]  /*c130*/  @!P0 BRA `(.L_x_5505) ;  /* 0x0000003400d88947 */ /* 0x000fea0003800000 */
[----:B------:R-:W0:Y:S01]  /*c140*/  LDC.64 R2, c[0x0][0xa28] ;  /* 0x00028a00ff027b82 */ /* 0x000e220000000a00 */
[----:B------:R-:W-:Y:S01]  /*c150*/  ULDC UR4, c[0x0][0x448] ;  /* 0x0001120000047ab9 */ /* 0x000fe20000000800 */
[----:B------:R-:W-:Y:S01]  /*c160*/  ULDC UR7, c[0x0][0x2f0] ;  /* 0x0000bc0000077ab9 */ /* 0x000fe20000000800 */
[----:B------:R-:W-:-:S05]  /*c170*/  IMAD.MOV.U32 R22, RZ, RZ, RZ ;  /* 0x000000ffff167224 */ /* 0x000fca00078e00ff */
[----:B------:R-:W1:Y:S01]  /*c180*/  S2UR UR48, SR_CTAID.X ;  /* 0x00000000003079c3 */ /* 0x000e620000002500 */
[----:B------:R-:W-:Y:S01]  /*c190*/  UISETP.NE.AND UP1, UPT, UR4, 0x1, UPT ;  /* 0x000000010400788c */ /* 0x000fe2000bf25270 */
[----:B------:R-:W-:Y:S02]  /*c1a0*/  ULDC UR8, c[0x0][0x288] ;  /* 0x0000a20000087ab9 */ /* 0x000fe40000000800 */
[----:B------:R-:W-:Y:S02]  /*c1b0*/  ULDC.64 UR4, c[0x0][0x418] ;  /* 0x0001060000047ab9 */ /* 0x000fe40000000a00 */
[----:B------:R-:W-:-:S03]  /*c1c0*/  UISETP.NE.U32.AND UP0, UPT, UR4, URZ, UPT ;  /* 0x0000003f0400728c */ /* 0x000fc6000bf05070 */
[----:B------:R-:W-:Y:S01]  /*c1d0*/  ULDC UR4, c[0x0][0x424] ;  /* 0x0001090000047ab9 */ /* 0x000fe20000000800 */
[----:B------:R-:W-:-:S03]  /*c1e0*/  UISETP.NE.AND.EX UP0, UPT, UR5, URZ, UPT, UP0 ;  /* 0x0000003f0500728c */ /* 0x000fc6000bf05300 */
[----:B------:R-:W-:Y:S01]  /*c1f0*/  @UP1 ULDC UR5, c[0x0][0x44c] ;  /* 0x0001130000051ab9 */ /* 0x000fe20000000800 */
[----:B0-----:R-:W-:Y:S01]  /*c200*/  ISETP.NE.U32.AND P0, PT, R2, RZ, PT ;  /* 0x000000ff0200720c */ /* 0x001fe20003f05070 */
[----:B------:R-:W-:-:S03]  /*c210*/  USEL UR42, UR4, 0x1, UP0 ;  /* 0x00000001042a7887 */ /* 0x000fc60008000000 */
[----:B------:R-:W-:Y:S01]  /*c220*/  ISETP.NE.AND.EX P0, PT, R3, RZ, PT, P0 ;  /* 0x000000ff0300720c */ /* 0x000fe20003f05300 */
[----:B-1----:R-:W-:Y:S02]  /*c230*/  ULEA UR6, UR48, 0x7f, 0x7 ;  /* 0x0000007f30067891 */ /* 0x002fe4000f8e383f */
[----:B------:R-:W-:Y:S02]  /*c240*/  UIMAD UR42, UR42, UR7, URZ ;  /* 0x000000072a2a72a4 */ /* 0x000fe4000f8e023f */
[----:B------:R-:W-:Y:S01]  /*c250*/  UIMAD.WIDE.U32 UR4, UR6, UR5, URZ ;  /* 0x00000005060472a5 */ /* 0x000fe2000f8e003f */
[----:B------:R-:W-:-:S03]  /*c260*/  @UP1 ULDC UR7, c[0x0][0x450] ;  /* 0x0001140000071ab9 */ /* 0x000fc60000000800 */
[----:B------:R-:W-:-:S04]  /*c270*/  @UP1 USHF.R.U32.HI UR6, URZ, UR7, UR5 ;  /* 0x000000073f061299 */ /* 0x000fc80008011605 */
[----:B------:R-:W0:Y:S01]  /*c280*/  @P0 LDC.64 R2, c[0x0][0xa28] ;  /* 0x00028a00ff020b82 */ /* 0x000e220000000a00 */
[----:B------:R-:W-:Y:S02]  /*c290*/  UIADD3 UR5, UR42, 0x60, -UR8 ;  /* 0x000000602a057890 */ /* 0x000fe4000fffe808 */
[----:B------:R-:W-:Y:S02]  /*c2a0*/  UIADD3 UR4, UR42, 0x5f, URZ ;  /* 0x0000005f2a047890 */ /* 0x000fe4000fffe03f */
[----:B------:R-:W-:Y:S02]  /*c2b0*/  UIADD3 UR6, UR5, UR6, URZ ;  /* 0x0000000605067290 */ /* 0x000fe4000fffe03f */
[----:B------:R-:W-:Y:S02]  /*c2c0*/  UIMAD.WIDE UR4, UR4, 0x2aaaaaab, URZ ;  /* 0x2aaaaaab040478a5 */ /* 0x000fe4000f8e023f */
[----:B------:R-:W-:Y:S02]  /*c2d0*/  UIMAD.WIDE UR6, UR6, 0x2aaaaaab, URZ ;  /* 0x2aaaaaab060678a5 */ /* 0x000fe4000f8e023f */
[----:B------:R-:W-:-:S02]  /*c2e0*/  USHF.R.U32.HI UR43, URZ, 0x1f, UR5 ;  /* 0x0000001f3f2b7899 */ /* 0x000fc40008011605 */
[----:B------:R-:W-:Y:S02]  /*c2f0*/  USHF.R.U32.HI UR45, URZ, 0x1f, UR7 ;  /* 0x0000001f3f2d7899 */ /* 0x000fe40008011607 */
[----:B------:R-:W-:Y:S02]  /*c300*/  ULEA.HI.SX32 UR43, UR5, UR43, 0x1c ;  /* 0x0000002b052b7291 */ /* 0x000fe4000f8fe23f */
[----:B------:R-:W-:-:S04]  /*c310*/  ULEA.HI.SX32 UR45, UR7, UR45, 0x1c ;  /* 0x0000002d072d7291 */ /* 0x000fc8000f8fe23f */
[----:B------:R-:W-:Y:S02]  /*c320*/  UISETP.LT.AND UP0, UPT, UR43, UR45, UPT ;  /* 0x0000002d2b00728c */ /* 0x000fe4000bf01270 */
[----:B------:R-:W-:Y:S01]  /*c330*/  UP2UR UR49, UPR, URZ, 0x2 ;  /* 0x000000023f317883 */ /* 0x000fe20008000000 */
[----:B0-----:R-:W-:Y:S01]  /*c340*/  @P0 IMAD.WIDE R2, R26, 0x4, R2 ;  /* 0x000000041a020825 */ /* 0x001fe200078e0202 */
[----:B------:R-:W-:-:S04]  /*c350*/  USEL UR11, UR43, UR45, UP0 ;  /* 0x0000002d2b0b7287 */ /* 0x000fc80008000000 */
[----:B------:R-:W-:Y:S01]  /*c360*/  UISETP.GE.AND UP1, UPT, UR11, 0x1, UPT ;  /* 0x000000010b00788c */ /* 0x000fe2000bf26270 */
[----:B------:R0:W5:Y:S01]  /*c370*/  @P0 LDG.E R22, desc[UR36][R2.64] ;  /* 0x0000002402160981 */ /* 0x000162000c1e1900 */
[----:B------:R-:W-:Y:S02]  /*c380*/  USHF.R.U32.HI UR9, URZ, 0x10, UR44 ;  /* 0x000000103f097899 */ /* 0x000fe4000801162c */
[----:B------:R-:W-:Y:S02]  /*c390*/  ULOP3.LUT UR44, UR44, 0xffff, URZ, 0xc0, !UPT ;  /* 0x0000ffff2c2c7892 */ /* 0x000fe4000f8ec03f */
[----:B------:R-:W-:Y:S01]  /*c3a0*/  PLOP3.LUT P0, PT, PT, PT, UP1, 0x80, 0x0 ;  /* 0x000000000000781c */ /* 0x000fe20003f0f018 */
[----:B------:R-:W-:Y:S01]  /*c3b0*/  UISETP.NE.AND UP0, UPT, UR9, URZ, UPT ;  /* 0x0000003f0900728c */ /* 0x000fe2000bf05270 */
[----:B------:R-:W-:-:S10]  /*c3c0*/  UMOV UR40, URZ ;  /* 0x0000003f00287c82 */ /* 0x000fd40008000000 */
[----:B------:R-:W-:Y:S01]  /*c3d0*/  @!UP0 ULDC UR9, c[0x0][0x9f0] ;  /* 0x00027c0000098ab9 */ /* 0x000fe20000000800 */
        /* <DEDUP_REMOVED lines=11> */
[----:B0-----:R-:W-:Y:S01]  /*c490*/  IADD3 R2, R0, 0xffffffe, RZ ;  /* 0x0ffffffe00027810 */ /* 0x001fe20007ffe0ff */
[----:B------:R-:W-:-:S05]  /*c4a0*/  IMAD.MOV R0, RZ, RZ, -R4 ;  /* 0x000000ffff007224 */ /* 0x000fca00078e0a04 */
        /* <DEDUP_REMOVED lines=18> */
.L_x_5506:
[----:B------:R-:W-:Y:S02]  /*c5d0*/  UIMAD UR50, UR44, UR40, URZ ;  /* 0x000000282c3272a4 */ /* 0x000fe4000f8e023f */
[----:B------:R-:W-:Y:S02]  /*c5e0*/  IMAD.U32 R0, RZ, RZ, UR40 ;  /* 0x00000028ff007e24 */ /* 0x000fe4000f8e00ff */
[----:B------:R-:W-:Y:S02]  /*c5f0*/  IMAD.MOV.U32 R6, RZ, RZ, 0x1 ;  /* 0x00000001ff067424 */ /* 0x000fe400078e00ff */
[----:B------:R-:W-:-:S04]  /*c600*/  MOV R19, UR50 ;  /* 0x0000003200137c02 */ /* 0x000fc80008000f00 */
        /* <DEDUP_REMOVED lines=27> */
.L_x_5507:
        /* <DEDUP_REMOVED lines=20> */
.L_x_5509:
        /* <DEDUP_REMOVED lines=15> */
.L_x_5508:
        /* <DEDUP_REMOVED lines=17> */
[----:B------:R-:W-:-:S05]  /*cb00*/  IMAD R5, R31, 0x60, R37 ;  /* 0x000000601f057824 */ /* 0x000fca00078e0225 */
[C---:B------:R-:W-:Y:S01]  /*cb10*/  ISETP.GE.AND P0, PT, R5.reuse, UR42, PT ;  /* 0x0000002a05007c0c */ /* 0x040fe2000bf06270 */
[----:B0-----:R-:W0:Y:S01]  /*cb20*/  @P1 LDC R3, c[0x0][0x434] ;  /* 0x00010d00ff031b82 */ /* 0x001e220000000800 */
[----:B-----5:R-:W-:Y:S02]  /*cb30*/  IADD3 R10, R5, R22, RZ ;  /* 0x00000016050a7210 */ /* 0x020fe40007ffe0ff */
[----:B------:R-:W-:Y:S02]  /*cb40*/  ISETP.GT.U32.OR P0, PT, R37, 0x5f, P0 ;  /* 0x0000005f2500780c */ /* 0x000fe40000704470 */
[----:B------:R-:W-:Y:S01]  /*cb50*/  @P1 LOP3.LUT R16, R16, 0x20, RZ, 0xfc, !PT ;  /* 0x0000002010101812 */ /* 0x000fe200078efcff */
[----:B------:R-:W-:Y:S02]  /*cb60*/  IMAD.MOV.U32 R9, RZ, RZ, R10 ;  /* 0x000000ffff097224 */ /* 0x000fe400078e000a */
        /* <DEDUP_REMOVED lines=14> */
[----:B------:R-:W-:-:S05]  /*cc50*/  @!P0 IMAD R7, R36, R7, R0 ;  /* 0x0000000724078224 */ /* 0x000fca00078e0200 */
[----:B------:R-:W-:-:S04]  /*cc60*/  @!P0 IADD3 R0, R3, R7, RZ ;  /* 0x0000000703008210 */ /* 0x000fc80007ffe0ff */
[----:B------:R-:W-:Y:S01]  /*cc70*/  @!P0 LEA.HI.X R5, R2, R5, R0, 0x2, P1 ;  /* 0x0000000502058211 */ /* 0x000fe200008f1400 */
[----:B------:R-:W-:-:S06]  /*cc80*/  IMAD.MOV.U32 R0, RZ, RZ, RZ ;  /* 0x000000ffff007224 */ /* 0x000fcc00078e00ff */
[----:B------:R1:W5:Y:S02]  /*cc90*/  @!P0 LDG.E R0, desc[UR36][R4.64] ;  /* 0x0000002404008981 */ /* 0x000364000c1e1900 */
[----:B-1----:R-:W-:-:S05]  /*cca0*/  IMAD.SHL.U32 R4, R25, 0x8, RZ ;  /* 0x0000000819047824 */ /* 0x002fca00078e00ff */
        /* <DEDUP_REMOVED lines=12> */
.L_x_5552:
[----:B------:R-:W2:Y:S01]  /*cd70*/  LDL R2, [R1+0x4] ;  /* 0x0000040001027983 */ /* 0x000ea20000100800 */
[----:B------:R-:W-:Y:S01]  /*cd80*/  ISETP.GT.U32.AND P1, PT, R37, 0x5f, PT ;  /* 0x0000005f2500780c */ /* 0x000fe20003f24070 */
[----:B------:R-:W-:Y:S01]  /*cd90*/  IMAD.U32 R35, RZ, RZ, UR41 ;  /* 0x00000029ff237e24 */ /* 0x000fe2000f8e00ff */
[----:B------:R-:W-:Y:S02]  /*cda0*/  LOP3.LUT R16, R16, 0xfffffff7, RZ, 0xc0, !PT ;  /* 0xfffffff710107812 */ /* 0x000fe400078ec0ff */
[----:B------:R-:W-:Y:S02]  /*cdb0*/  IADD3 R3, -R9, RZ, RZ ;  /* 0x000000ff09037210 */ /* 0x000fe40007ffe1ff */
[----:B------:R-:W-:-:S03]  /*cdc0*/  SHF.R.S32.HI R35, RZ, 0x1f, R35 ;  /* 0x0000001fff237819 */ /* 0x000fc60000011423 */
[----:B------:R-:W-:-:S04]  /*cdd0*/  IMAD R10, R17, R3, R10 ;  /* 0x00000003110a7224 */ /* 0x000fc800078e020a */
        /* <DEDUP_REMOVED lines=9> */
.L_x_5511:
[----:B------:R-:W-:Y:S01]  /*ce70*/  SHF.R.S32.HI R6, RZ, 0x1f, R10 ;  /* 0x0000001fff067819 */ /* 0x000fe2000001140a */
[----:B------:R-:W-:Y:S01]  /*ce80*/  ULDC.64 UR4, c[0x0][0x328] ;  /* 0x0000ca0000047ab9 */ /* 0x000fe20000000a00 */
[----:B------:R-:W-:-:S03]  /*ce90*/  R2UR UR6, R35 ;  /* 0x00000000230672ca */ /* 0x000fc600000e0000 */
[----:B------:R-:W-:-:S04]  /*cea0*/  IMAD R3, R6, UR4, RZ ;  /* 0x0000000406037c24 */ /* 0x000fc8000f8e02ff */
[C---:B------:R-:W-:Y:S02]  /*ceb0*/  IMAD R5, R10.reuse, UR5, R3 ;  /* 0x000000050a057c24 */ /* 0x040fe4000f8e0203 */
[----:B------:R-:W-:Y:S01]  /*cec0*/  IMAD.WIDE.U32 R2, R10, UR4, RZ ;  /* 0x000000040a027c25 */ /* 0x000fe2000f8e00ff */
[----:B------:R-:W-:-:S04]  /*ced0*/  ULDC.64 UR4, c[0x0][0x338] ;  /* 0x0000ce0000047ab9 */ /* 0x000fc80000000a00 */
[----:B------:R-:W-:Y:S02]  /*cee0*/  IADD3 R3, R3, R5, RZ ;  /* 0x0000000503037210 */ /* 0x000fe40007ffe0ff */
        /* <DEDUP_REMOVED lines=12> */
[----:B------:R-:W-:-:S04]  /*cfb0*/  IADD3 R3, R3, UR4, RZ ;  /* 0x0000000403037c10 */ /* 0x000fc8000fffe0ff */
[----:B------:R-:W-:Y:S01]  /*cfc0*/  LEA.HI.X R18, R2, UR7, R3, 0x1, P0 ;  /* 0x0000000702127c11 */ /* 0x000fe200080f0c03 */
[----:B------:R-:W-:-:S05]  /*cfd0*/  IMAD.MOV.U32 R2, RZ, RZ, 0x1 ;  /* 0x00000001ff027424 */ /* 0x000fca00078e00ff */
[----:B------:R-:W-:-:S04]  /*cfe0*/  SHF.L.U32 R2, R2, 0x1f, RZ ;  /* 0x0000001f02027819 */ /* 0x000fc800000006ff */
[----:B------:R-:W0:Y:S02]  /*cff0*/  SYNCS.PHASECHK.TRANS64.TRYWAIT P0, [UR46+0x30840], R2 ;  /* 0x03084002ff0075a7 */ /* 0x000e24000800016e */
[----:B0-----:R-:W-:Y:S05]  /*d000*/  @!P0 BRA `(.L_x_5512) ;  /* 0x0000002c00bc8947 */ /* 0x001fea0003800000 */
.L_x_5553:
[----:B------:R-:W-:Y:S01]  /*d010*/  ULDC.64 UR4, c[0x0][0x300] ;  /* 0x0000c00000047ab9 */ /* 0x000fe20000000a00 */
[----:B------:R-:W-:Y:S01]  /*d020*/  R2UR UR6, R35 ;  /* 0x00000000230672ca */ /* 0x000fe200000e0000 */
[----:B0-----:R-:W-:Y:S01]  /*d030*/  IMAD R3, R6, UR4, RZ ;  /* 0x0000000406037c24 */ /* 0x001fe2000f8e02ff */
[----:B------:R-:W-:Y:S01]  /*d040*/  MOV R6, 0xffffffa0 ;  /* 0xffffffa000067802 */ /* 0x000fe20000000f00 */
[----:B------:R-:W-:Y:S01]  /*d050*/  IMAD.SHL.U32 R30, R8, 0x8, RZ ;  /* 0x00000008081e7824 */ /* 0x000fe200078e00ff */
[----:B------:R-:W-:Y:S01]  /*d060*/  SHF.R.U32.HI R27, RZ, 0x3, R8 ;  /* 0x00000003ff1b7819 */ /* 0x000fe20000011608 */
[----:B------:R-:W-:Y:S01]  /*d070*/  IMAD R7, R10, UR5, R3 ;  /* 0x000000050a077c24 */ /* 0x000fe2000f8e0203 */
[----:B------:R-:W-:Y:S01]  /*d080*/  LOP3.LUT P3, RZ, R16, 0x4, RZ, 0xc0, !PT ;  /* 0x0000000410ff7812 */ /* 0x000fe2000786c0ff */
[----:B------:R-:W-:Y:S01]  /*d090*/  IMAD.WIDE.U32 R2, R10, UR4, RZ ;  /* 0x000000040a027c25 */ /* 0x000fe2000f8e00ff */
[----:B------:R-:W-:Y:S01]  /*d0a0*/  ULDC.64 UR4, c[0x0][0x310] ;  /* 0x0000c40000047ab9 */ /* 0x000fe20000000a00 */
[----:B------:R-:W-:-:S02]  /*d0b0*/  LOP3.LUT P2, RZ, R16, 0x2, RZ, 0xc0, !PT ;  /* 0x0000000210ff7812 */ /* 0x000fc4000784c0ff */
[----:B------:R-:W-:Y:S01]  /*d0c0*/  IMAD.IADD R3, R3, 0x1, R7 ;  /* 0x0000000103037824 */ /* 0x000fe200078e0207 */
[----:B------:R-:W-:Y:S01]  /*d0d0*/  LOP3.LUT P1, RZ, R16, 0x1, RZ, 0xc0, !PT ;  /* 0x0000000110ff7812 */ /* 0x000fe2000782c0ff */
[----:B------:R-:W-:Y:S02]  /*d0e0*/  IMAD R5, R5, UR4, RZ ;  /* 0x0000000405057c24 */ /* 0x000fe4000f8e02ff */
[----:B------:R-:W-:-:S04]  /*d0f0*/  IMAD.WIDE.U32 R2, R0, UR4, R2 ;  /* 0x0000000400027c25 */ /* 0x000fc8000f8e0002 */
[----:B------:R-:W-:Y:S01]  /*d100*/  IMAD R5, R0, UR5, R5 ;  /* 0x0000000500057c24 */ /* 0x000fe2000f8e0205 */
[----:B------:R-:W-:Y:S01]  /*d110*/  ULDC.64 UR4, c[0x0][0x308] ;  /* 0x0000c20000047ab9 */ /* 0x000fe20000000a00 */
[----:B------:R-:W-:-:S03]  /*d120*/  IMAD R6, R31, R6, UR42 ;  /* 0x0000002a1f067e24 */ /* 0x000fc6000f8e0206 */
[----:B------:R-:W-:Y:S01]  /*d130*/  IADD3 R3, R3, R5, RZ ;  /* 0x0000000503037210 */ /* 0x000fe20007ffe0ff */
[----:B------:R-:W-:Y:S01]  /*d140*/  IMAD.U32 R5, RZ, RZ, UR4 ;  /* 0x00000004ff057e24 */ /* 0x000fe2000f8e00ff */
[----:B------:R-:W-:Y:S01]  /*d150*/  UIMAD UR4, UR6, UR4, URZ ;  /* 0x00000004060472a4 */ /* 0x000fe2000f8e023f */
[----:B------:R-:W-:Y:S02]  /*d160*/  IMAD.IADD R6, R6, 0x1, -R27 ;  /* 0x0000000106067824 */ /* 0x000fe400078e0a1b */
[----:B------:R-:W-:Y:S01]  /*d170*/  IMAD.WIDE.U32 R2, R5, UR41, R2 ;  /* 0x0000002905027c25 */ /* 0x000fe2000f8e0002 */
[----:B------:R-:W-:Y:S01]  /*d180*/  UIMAD UR4, UR41, UR5, UR4 ;  /* 0x00000005290472a4 */ /* 0x000fe2000f8e0204 */
[----:B------:R-:W-:Y:S02]  /*d190*/  ULDC.64 UR6, c[0x0][0x2e8] ;  /* 0x0000ba0000067ab9 */ /* 0x000fe40000000a00 */
[----:B------:R-:W-:-:S03]  /*d1a0*/  LEA R0, P0, R2, UR6, 0x1 ;  /* 0x0000000602007c11 */ /* 0x000fc6000f8008ff */
[----:B------:R-:W-:Y:S01]  /*d1b0*/  VIADD R7, R3, UR4 ;  /* 0x0000000403077c36 */ /* 0x000fe20008000000 */
[----:B------:R-:W-:Y:S01]  /*d1c0*/  LOP3.LUT R3, R4, 0x1c0, RZ, 0xc0, !PT ;  /* 0x000001c004037812 */ /* 0x000fe200078ec0ff */
[----:B------:R-:W-:-:S03]  /*d1d0*/  UMOV UR4, 0xffffffff ;  /* 0xffffffff00047882 */ /* 0x000fc60000000000 */
[----:B------:R-:W-:Y:S02]  /*d1e0*/  LOP3.LUT R4, R3, 0x38, R4, 0xf8, !PT ;  /* 0x0000003803047812 */ /* 0x000fe400078ef804 */
[----:B------:R-:W-:Y:S02]  /*d1f0*/  LEA.HI.X R7, R2, UR7, R7, 0x1, P0 ;  /* 0x0000000702077c11 */ /* 0x000fe400080f0c07 */
        /* <DEDUP_REMOVED lines=11> */
[----:B------:R-:W-:Y:S01]  /*d2b0*/  SHFL.IDX PT, R10, R0, 0x3, 0x181f ;  /* 0x00781f00000a7f89 */ /* 0x000fe200000e0000 */
        /* <DEDUP_REMOVED lines=9> */
[----:B------:R-:W1:Y:S02]  /*d350*/  SHFL.IDX PT, R14, R0, 0x4, 0x181f ;  /* 0x00981f00000e7f89 */ /* 0x000e6400000e0000 */
[----:B--2---:R-:W-:Y:S02]  /*d360*/  IMAD.MOV.U32 R3, RZ, RZ, R8 ;  /* 0x000000ffff037224 */ /* 0x004fe400078e0008 */
[----:B------:R-:W-:Y:S04]  /*d370*/  @P0 LDGSTS.E.BYPASS.LTC128B.128 [R21+0x1ec00], desc[UR36][R4.64], !P3 ;  /* 0x1ec0000004150fae */ /* 0x000fe8000d901d64 */
[----:B------:R-:W-:Y:S04]  /*d380*/  @P0 LDGSTS.E.BYPASS.LTC128B.128 [R21+0x21c00], desc[UR36][R4.64+0x80], !P2 ;  /* 0x21c0008004150fae */ /* 0x000fe8000d101d64 */
[----:B------:R0:W-:Y:S01]  /*d390*/  @P0 LDGSTS.E.BYPASS.LTC128B.128 [R21+0x24c00], desc[UR36][R4.64+0x100], !P1 ;  /* 0x24c0010004150fae */ /* 0x0001e2000c901d64 */
[----:B------:R-:W-:-:S03]  /*d3a0*/  ISETP.GE.AND P0, PT, R6, 0x21, PT ;  /* 0x000000210600780c */ /* 0x000fc60003f06270 */
[----:B------:R-:W2:Y:S04]  /*d3b0*/  SHFL.IDX PT, R8, R7, 0x4, 0x181f ;  /* 0x00981f0007087f89 */ /* 0x000ea800000e0000 */
[----:B------:R-:W3:Y:S01]  /*d3c0*/  SHFL.IDX PT, R7, R7, 0x5, 0x181f ;  /* 0x00b81f0007077f89 */ /* 0x000ee200000e0000 */
[----:B0-----:R-:W-:Y:S01]  /*d3d0*/  MOV R5, R9 ;  /* 0x0000000900057202 */ /* 0x001fe20000000f00 */
[----:B------:R-:W-:-:S04]  /*d3e0*/  IMAD.MOV.U32 R4, RZ, RZ, R10 ;  /* 0x000000ffff047224 */ /* 0x000fc800078e000a */
[----:B------:R-:W-:Y:S01]  /*d3f0*/  @P0 LEA R25, R30, UR46, 0x1 ;  /* 0x0000002e1e190c11 */ /* 0x000fe2000f8e08ff */
[----:B------:R-:W-:-:S05]  /*d400*/  @P0 IMAD.WIDE.U32 R2, R23, 0x2, R2 ;  /* 0x0000000217020825 */ /* 0x000fca00078e0002 */
        /* <DEDUP_REMOVED lines=8> */
[----:B--2---:R-:W-:Y:S02]  /*d490*/  IMAD.MOV.U32 R3, RZ, RZ, R8 ;  /* 0x000000ffff037224 */ /* 0x004fe400078e0008 */
        /* <DEDUP_REMOVED lines=8> */
[----:B-1-3--:R0:W-:Y:S02]  /*d520*/  @P0 LDGSTS.E.BYPASS.LTC128B.128 [R21+0x26400], desc[UR36][R2.64+0x100], !P1 ;  /* 0x2640010002150fae */ /* 0x00a1e4000c901d64 */
.L_x_5567:
        /* <DEDUP_REMOVED lines=18> */
.L_x_5514:
        /* <DEDUP_REMOVED lines=30> */
.L_x_5515:
[----:B------:R-:W-:Y:S01]  /*d830*/  UISETP.NE.AND UP0, UPT, UR49, URZ, UPT ;  /* 0x0000003f3100728c */ /* 0x000fe2000bf05270 */
[----:B------:R-:W-:Y:S01]  /*d840*/  IMAD.U32 R0, RZ, RZ, UR48 ;  /* 0x00000030ff007e24 */ /* 0x000fe2000f8e00ff */
[----:B------:R-:W-:Y:S01]  /*d850*/  ULDC.64 UR4, c[0x0][0x2e0] ;  /* 0x0000b80000047ab9 */ /* 0x000fe20000000a00 */
[----:B------:R-:W-:Y:S01]  /*d860*/  IMAD.U32 R4, RZ, RZ, UR38 ;  /* 0x00000026ff047e24 */ /* 0x000fe2000f8e00ff */
[----:B------:R-:W-:Y:S01]  /*d870*/  MOV R5, UR39 ;  /* 0x0000002700057c02 */ /* 0x000fe20008000f00 */
[----:B------:R-:W-:Y:S01]  /*d880*/  IMAD.U32 R3, RZ, RZ, UR47 ;  /* 0x0000002fff037e24 */ /* 0x000fe2000f8e00ff */
[----:B------:R-:W-:Y:S01]  /*d890*/  PLOP3.LUT P0, PT, PT, PT, UP0, 0x80, 0x0 ;  /* 0x000000000000781c */ /* 0x000fe20003f0f008 */
[----:B------:R-:W-:Y:S01]  /*d8a0*/  IMAD.MOV.U32 R2, RZ, RZ, R4 ;  /* 0x000000ffff027224 */ /* 0x000fe200078e0004 */
[----:B------:R-:W-:Y:S01]  /*d8b0*/  LEA R7, R0, R37, 0x7 ;  /* 0x0000002500077211 */ /* 0x000fe200078e38ff */
[----:B------:R-:W-:Y:S01]  /*d8c0*/  IMAD R25, R25, UR4, RZ ;  /* 0x0000000419197c24 */ /* 0x000fe2000f8e02ff */
[----:B------:R-:W0:Y:S01]  /*d8d0*/  LDC R0, c[0x0][0x448] ;  /* 0x00011200ff007b82 */ /* 0x000e220000000800 */
[----:B------:R-:W-:Y:S01]  /*d8e0*/  @UP0 ULDC UR6, c[0x0][0x44c] ;  /* 0x0001130000060ab9 */ /* 0x000fe20000000800 */
[----:B------:R-:W-:Y:S01]  /*d8f0*/  IMAD.WIDE.U32 R2, R26, UR4, R2 ;  /* 0x000000041a027c25 */ /* 0x000fe2000f8e0002 */
[----:B------:R-:W-:-:S03]  /*d900*/  @UP0 ULDC UR4, c[0x0][0x450] ;  /* 0x0001140000040ab9 */ /* 0x000fc60000000800 */
[----:B------:R-:W-:Y:S02]  /*d910*/  IMAD.MOV.U32 R5, RZ, RZ, R7 ;  /* 0x000000ffff057224 */ /* 0x000fe400078e0007 */
[----:B------:R-:W-:Y:S02]  /*d920*/  IMAD R25, R26, UR5, R25 ;  /* 0x000000051a197c24 */ /* 0x000fe4000f8e0219 */
[----:B------:R-:W-:Y:S01]  /*d930*/  @P0 IMAD.HI.U32 R6, R7, UR6, RZ ;  /* 0x0000000607060c27 */ /* 0x000fe2000f8e00ff */
[----:B------:R-:W-:Y:S02]  /*d940*/  PLOP3.LUT P0, PT, PT, PT, UP0, 0x80, 0x0 ;  /* 0x000000000000781c */ /* 0x000fe40003f0f008 */
[----:B------:R-:W-:-:S11]  /*d950*/  IADD3 R3, R3, R25, RZ ;  /* 0x0000001903037210 */ /* 0x000fd60007ffe0ff */
        /* <DEDUP_REMOVED lines=16> */
[----:B------:R-:W-:Y:S01]  /*da60*/  ULDC UR4, c[0x0][0x2b8] ;  /* 0x0000ae0000047ab9 */ /* 0x000fe20000000800 */
[----:B------:R-:W-:Y:S02]  /*da70*/  IADD3 R3, R3, R5, RZ ;  /* 0x0000000503037210 */ /* 0x000fe40007ffe0ff */
[----:B------:R-:W-:Y:S02]  /*da80*/  ISETP.GE.AND P3, PT, R23, UR4, PT ;  /* 0x0000000417007c0c */ /* 0x000fe4000bf66270 */
[----:B------:R-:W-:Y:S01]  /*da90*/  LEA.HI.X R8, R2, UR5, R3, 0x1, P0 ;  /* 0x0000000502087c11 */ /* 0x000fe200080f0c03 */
[----:B------:R-:W-:Y:S01]  /*daa0*/  UMOV UR5, 0xffffffff ;  /* 0xffffffff00057882 */ /* 0x000fe20000000000 */
[----:B------:R-:W-:-:S02]  /*dab0*/  ISETP.GE.AND P2, PT, R34, UR4, PT ;  /* 0x0000000422007c0c */ /* 0x000fc4000bf46270 */
[----:B------:R-:W-:Y:S01]  /*dac0*/  ISETP.GE.AND P0, PT, R33, UR4, PT ;  /* 0x0000000421007c0c */ /* 0x000fe2000bf06270 */
[----:B------:R-:W-:-:S12]  /*dad0*/  BRA.DIV UR5, `(.L_x_5516) ;  /* 0x0000002e05047947 */ /* 0x000fd8000b800000 */
[----:B------:R-:W-:Y:S01]  /*dae0*/  SHFL.IDX PT, R3, R8, RZ, 0x181f ;  /* 0x00181fff08037589 */ /* 0x000fe200000e0000 */
[----:B------:R-:W-:Y:S01]  /*daf0*/  IMAD.U32 R7, RZ, RZ, UR48 ;  /* 0x00000030ff077e24 */ /* 0x000fe2000f8e00ff */
[----:B------:R-:W-:Y:S02]  /*db00*/  ULDC UR4, c[0x0][0x288] ;  /* 0x0000a20000047ab9 */ /* 0x000fe40000000800 */
[----:B------:R-:W0:Y:S01]  /*db10*/  SHFL.IDX PT, R2, R6, RZ, 0x181f ;  /* 0x00181fff06027589 */ /* 0x000e2200000e0000 */
[----:B------:R-:W-:Y:S02]  /*db20*/  IMAD R0, R0, UR4, RZ ;  /* 0x0000000400007c24 */ /* 0x000fe4000f8e02ff */
[----:B------:R-:W-:Y:S01]  /*db30*/  IMAD R7, R7, 0x80, R27 ;  /* 0x0000008007077824 */ /* 0x000fe200078e021b */
[----:B------:R-:W-:Y:S04]  /*db40*/  SHFL.IDX PT, R5, R8, 0x1, 0x181f ;  /* 0x00381f0008057f89 */ /* 0x000fe800000e0000 */
[C---:B------:R-:W-:Y:S01]  /*db50*/  ISETP.GE.AND P1, PT, R7.reuse, R0, PT ;  /* 0x000000000700720c */ /* 0x040fe20003f26270 */
[----:B------:R-:W1:Y:S01]  /*db60*/  SHFL.IDX PT, R4, R6, 0x1, 0x181f ;  /* 0x00381f0006047f89 */ /* 0x000e6200000e0000 */
[----:B------:R-:W-:-:S03]  /*db70*/  IADD3 R11, R7, 0x10, RZ ;  /* 0x00000010070b7810 */ /* 0x000fc60007ffe0ff */
[----:B------:R-:W-:Y:S08]  /*db80*/  SHFL.IDX PT, R14, R6, 0x7, 0x181f ;  /* 0x00f81f00060e7f89 */ /* 0x000ff000000e0000 */
        /* <DEDUP_REMOVED lines=57> */
.L_x_5584:
        /* <DEDUP_REMOVED lines=14> */
.L_x_5518:
[----:B------:R-:W-:Y:S05]  /*e000*/  BSYNC B0 ;  /* 0x0000000000007941 */ /* 0x000fea0003800000 */
.L_x_5517:
[----:B------:R-:W-:Y:S01]  /*e010*/  NOP ;  /* 0x0000000000007918 */ /* 0x000fe20000000000 */
[----:B------:R-:W-:Y:S01]  /*e020*/  SYNCS.ARRIVE.TRANS64.RED.A0T1 RZ, [UR46+0x30800], RZ ;  /* 0x030800ffffff79a7 */ /* 0x000fe2000820042e */
[----:B------:R-:W-:Y:S01]  /*e030*/  MOV R0, 0x1 ;  /* 0x0000000100007802 */ /* 0x000fe20000000f00 */
[----:B------:R-:W-:Y:S03]  /*e040*/  ARRIVES.LDGSTSBAR.64.TRANSCNT [UR46+0x30800] ;  /* 0x03080000ff0079b0 */ /* 0x000fe60008000aae */
[----:B------:R-:W-:Y:S01]  /*e050*/  SHF.L.U32 R0, R0, 0x1f, RZ ;  /* 0x0000001f00007819 */ /* 0x000fe200000006ff */
[----:B------:R-:W-:Y:S01]  /*e060*/  NOP ;  /* 0x0000000000007918 */ /* 0x000fe20000000000 */
[----:B------:R-:W-:Y:S01]  /*e070*/  SYNCS.ARRIVE.TRANS64.A1T0 RZ, [UR46+0x30800], RZ ;  /* 0x030800ffffff79a7 */ /* 0x000fe2000810002e */
[----:B------:R-:W-:Y:S01]  /*e080*/  VIADD R19, R19, 0xfffffffe ;  /* 0xfffffffe13137836 */ /* 0x000fe20000000000 */
[----:B------:R-:W1:Y:S02]  /*e090*/  SYNCS.PHASECHK.TRANS64.TRYWAIT P0, [UR46+0x30820], R0 ;  /* 0x03082000ff0075a7 */ /* 0x000e64000800016e */
[----:B-1----:R-:W-:Y:S05]  /*e0a0*/  @!P0 BRA `(.L_x_5519) ;  /* 0x00000030001c8947 */ /* 0x002fea0003800000 */
.L_x_5585:
[----:B------:R-:W-:Y:S01]  /*e0b0*/  ISETP.GE.AND P0, PT, R19, UR50, PT ;  /* 0x0000003213007c0c */ /* 0x000fe2000bf06270 */
[----:B------:R-:W-:Y:S01]  /*e0c0*/  IMAD.MOV.U32 R28, RZ, RZ, 0x1 ;  /* 0x00000001ff1c7424 */ /* 0x000fe200078e00ff */
[----:B------:R-:W-:-:S11]  /*e0d0*/  MOV R26, RZ ;  /* 0x000000ff001a7202 */ /* 0x000fd60000000f00 */
[----:B------:R-:W-:Y:S05]  /*e0e0*/  @!P0 BRA `(.L_x_5520) ;  /* 0x0000001000388947 */ /* 0x000fea0003800000 */
[----:B0-----:R-:W0:Y:S01]  /*e0f0*/  S2R R2, SR_TID.X ;  /* 0x0000000000027919 */ /* 0x001e220000002100 */
[----:B------:R-:W-:Y:S01]  /*e100*/  UIADD3 UR4, UR44, 0x1, URZ ;  /* 0x000000012c047890 */ /* 0x000fe2000fffe03f */
[----:B------:R-:W-:Y:S01]  /*e110*/  LOP3.LUT R0, RZ, UR43, RZ, 0x33, !PT ;  /* 0x0000002bff007c12 */ /* 0x000fe2000f8e33ff */
[----:B------:R-:W-:Y:S01]  /*e120*/  ULOP3.LUT UR5, URZ, UR45, URZ, 0x33, !UPT ;  /* 0x0000002d3f057292 */ /* 0x000fe2000f8e333f */
[----:B------:R-:W-:Y:S01]  /*e130*/  BSSY B0, `(.L_x_5520) ;  /* 0x0000109000007945 */ /* 0x000fe20003800000 */
[----:B------:R-:W-:Y:S01]  /*e140*/  UIMAD UR4, UR4, UR40, URZ ;  /* 0x00000028040472a4 */ /* 0x000fe2000f8e023f */
[----:B------:R-:W-:Y:S01]  /*e150*/  MOV R27, 0x1 ;  /* 0x00000001001b7802 */ /* 0x000fe20000000f00 */
[----:B------:R-:W-:-:S04]  /*e160*/  IMAD.MOV.U32 R25, RZ, RZ, RZ ;  /* 0x000000ffff197224 */ /* 0x000fc800078e00ff */
[----:B------:R-:W-:Y:S01]  /*e170*/  LOP3.LUT R3, RZ, UR4, RZ, 0x33, !PT ;  /* 0x00000004ff037c12 */ /* 0x000fe2000f8e33ff */
[----:B------:R-:W-:Y:S02]  /*e180*/  ULDC UR4, c[0x0][0x2f4] ;  /* 0x0000bd0000047ab9 */ /* 0x000fe40000000800 */
[----:B------:R-:W-:Y:S02]  /*e190*/  ISETP.GE.AND P3, PT, R23, UR4, PT ;  /* 0x0000000417007c0c */ /* 0x000fe4000bf66270 */
[----:B------:R-:W-:Y:S02]  /*e1a0*/  VIMNMX3 R0, R0, UR5, R3, !PT ;  /* 0x0000000500007c0f */ /* 0x000fe4000f800103 */
[----:B------:R-:W-:Y:S02]  /*e1b0*/  ISETP.GE.AND P2, PT, R34, UR4, PT ;  /* 0x0000000422007c0c */ /* 0x000fe4000bf46270 */
[----:B------:R-:W-:Y:S02]  /*e1c0*/  IADD3 R31, -R0, -0x2, RZ ;  /* 0xfffffffe001f7810 */ /* 0x000fe40007ffe1ff */
[----:B------:R-:W-:-:S02]  /*e1d0*/  ISETP.GE.AND P1, PT, R33, UR4, PT ;  /* 0x0000000421007c0c */ /* 0x000fc4000bf26270 */
        /* <DEDUP_REMOVED lines=9> */
.L_x_5533:
[----:B------:R-:W2:Y:S01]  /*e270*/  LDL R8, [R1] ;  /* 0x0000000001087983 */ /* 0x000ea20000100800 */
[----:B------:R-:W0:Y:S01]  /*e280*/  LDC R2, c[0x0][0x430] ;  /* 0x00010c00ff027b82 */ /* 0x000e220000000800 */
[----:B------:R-:W-:-:S13]  /*e290*/  ISETP.GT.U32.AND P5, PT, R37, 0x5f, PT ;  /* 0x0000005f2500780c */ /* 0x000fda0003fa4070 */
[----:B------:R-:W2:Y:S01]  /*e2a0*/  @!P5 LDC.64 R4, c[0x0][0x428] ;  /* 0x00010a00ff04db82 */ /* 0x000ea20000000a00 */
[----:B0-----:R-:W-:-:S13]  /*e2b0*/  ISETP.NE.AND P0, PT, R2, 0x1, PT ;  /* 0x000000010200780c */ /* 0x001fda0003f05270 */
[----:B------:R-:W0:Y:S08]  /*e2c0*/  @P0 LDC R3, c[0x0][0x434] ;  /* 0x00010d00ff030b82 */ /* 0x000e300000000800 */
[----:B------:R-:W1:Y:S01]  /*e2d0*/  @P0 LDC R7, c[0x0][0x438] ;  /* 0x00010e00ff070b82 */ /* 0x000e620000000800 */
[----:B------:R-:W-:Y:S01]  /*e2e0*/  MOV R9, R20 ;  /* 0x0000001400097202 */ /* 0x000fe20000000f00 */
        /* <DEDUP_REMOVED lines=13> */
[----:B------:R-:W-:Y:S02]  /*e3c0*/  LOP3.LUT P4, RZ, R16, 0x10, RZ, 0xc0, !PT ;  /* 0x0000001010ff7812 */ /* 0x000fe4000788c0ff */
[----:B------:R-:W-:-:S04]  /*e3d0*/  IADD3 R26, R25, 0x1, RZ ;  /* 0x00000001191a7810 */ /* 0x000fc80007ffe0ff */
[----:B------:R-:W-:-:S04]  /*e3e0*/  ISETP.NE.AND P0, PT, R26, 0x2, PT ;  /* 0x000000021a00780c */ /* 0x000fc80003f05270 */
[----:B------:R-:W-:Y:S02]  /*e3f0*/  SEL R28, RZ, 0x1, P0 ;  /* 0x00000001ff1c7807 */ /* 0x000fe40000000000 */
[----:B------:R-:W-:Y:S02]  /*e400*/  SEL R26, R26, RZ, P0 ;  /* 0x000000ff1a1a7207 */ /* 0x000fe40000000000 */
[----:B------:R-:W-:Y:S01]  /*e410*/  LOP3.LUT R28, R27, R28, RZ, 0x3c, !PT ;  /* 0x0000001c1b1c7212 */ /* 0x000fe200078e3cff */
[----:B0-----:R-:W-:Y:S06]  /*e420*/  @!P4 BRA `(.L_x_5521) ;  /* 0x000000000004c947 */ /* 0x001fec0003800000 */
[----:B------:R-:W-:Y:S01]  /*e430*/  BPT.TRAP 0x1 ;  /* 0x000000040000795c */ /* 0x000fe20000300000 */
.L_x_5521:
[----:B------:R-:W-:Y:S01]  /*e440*/  LEA R19, R26, UR46, 0x3 ;  /* 0x0000002e1a137c11 */ /* 0x000fe2000f8e18ff */
[----:B------:R-:W-:Y:S01]  /*e450*/  BSSY B1, `(.L_x_5522) ;  /* 0x0000004000017945 */ /* 0x000fe20003800000 */
[----:B------:R-:W-:-:S04]  /*e460*/  SHF.L.U32 R2, R28, 0x1f, RZ ;  /* 0x0000001f1c027819 */ /* 0x000fc800000006ff */
[----:B------:R-:W0:Y:S02]  /*e470*/  SYNCS.PHASECHK.TRANS64.TRYWAIT P0, [R19+URZ+0x30840], R2 ;  /* 0x03084002130075a7 */ /* 0x000e24000800017f */
[----:B0-----:R-:W-:Y:S05]  /*e480*/  @!P0 BRA `(.L_x_5523) ;  /* 0x0000002c003c8947 */ /* 0x001fea0003800000 */
.L_x_5586:
[----:B------:R-:W-:Y:S05]  /*e490*/  BSYNC B1 ;  /* 0x0000000000017941 */ /* 0x000fea0003800000 */
.L_x_5522:
        /* <DEDUP_REMOVED lines=31> */
[----:B------:R-:W-:Y:S02]  /*e690*/  SHF.L.U32 R12, R23, 0x1, RZ ;  /* 0x00000001170c7819 */ /* 0x000fe400000006ff */
[----:B------:R-:W-:Y:S01]  /*e6a0*/  LOP3.LUT P6, RZ, R16, 0x4, RZ, 0xc0, !PT ;  /* 0x0000000410ff7812 */ /* 0x000fe200078cc0ff */
        /* <DEDUP_REMOVED lines=20> */
[----:B0-----:R-:W-:-:S02]  /*e7f0*/  IADD3.X R11, RZ, R7, RZ, P0, !PT ;  /* 0x00000007ff0b7210 */ /* 0x001fc400007fe4ff */
[-C--:B------:R-:W-:Y:S02]  /*e800*/  IADD3 R6, P0, R2, R12.reuse, RZ ;  /* 0x0000000c02067210 */ /* 0x080fe40007f1e0ff */
        /* <DEDUP_REMOVED lines=15> */
.L_x_5600:
[----:B--2---:R-:W-:Y:S02]  /*e900*/  SHF.L.U32 R2, R23, 0x1, RZ ;  /* 0x0000000117027819 */ /* 0x004fe400000006ff */
[----:B------:R-:W-:Y:S02]  /*e910*/  LOP3.LUT P6, RZ, R16, 0x4, RZ, 0xc0, !PT ;  /* 0x0000000410ff7812 */ /* 0x000fe400078cc0ff */
[----:B------:R-:W-:-:S05]  /*e920*/  IADD3 R2, P0, R14, R2, RZ ;  /* 0x000000020e027210 */ /* 0x000fca0007f1e0ff */
[----:B0-----:R-:W-:Y:S01]  /*e930*/  IMAD.X R3, RZ, RZ, R24, P0 ;  /* 0x000000ffff037224 */ /* 0x001fe200000e0618 */
        /* <DEDUP_REMOVED lines=8> */
.L_x_5525:
        /* <DEDUP_REMOVED lines=10> */
.L_x_5526:
[----:B------:R1:W-:Y:S01]  /*ea60*/  SYNCS.ARRIVE.TRANS64.A1T0 RZ, [R19+URZ+0x30830], RZ ;  /* 0x030830ff13ff79a7 */ /* 0x0003e2000810003f */
[----:B------:R-:W-:Y:S05]  /*ea70*/  @!P5 BRA `(.L_x_5527) ;  /* 0x000000000004d947 */ /* 0x000fea0003800000 */
[----:B------:R-:W-:Y:S01]  /*ea80*/  BPT.TRAP 0x1 ;  /* 0x000000040000795c */ /* 0x000fe20000300000 */
.L_x_5527:
[----:B0-----:R-:W-:Y:S01]  /*ea90*/  SHF.L.U32 R3, R27, 0x1f, RZ ;  /* 0x0000001f1b037819 */ /* 0x001fe200000006ff */
[----:B------:R-:W-:Y:S01]  /*eaa0*/  BSSY B1, `(.L_x_5528) ;  /* 0x0000004000017945 */ /* 0x000fe20003800000 */
[----:B------:R-:W-:-:S04]  /*eab0*/  LEA R6, R25, UR46, 0x3 ;  /* 0x0000002e19067c11 */ /* 0x000fc8000f8e18ff */
[----:B------:R-:W0:Y:S02]  /*eac0*/  SYNCS.PHASECHK.TRANS64.TRYWAIT P0, [R6+URZ+0x30860], R3 ;  /* 0x03086003060075a7 */ /* 0x000e24000800017f */
[----:B0-----:R-:W-:Y:S05]  /*ead0*/  @!P0 BRA `(.L_x_5529) ;  /* 0x0000002c008c8947 */ /* 0x001fea0003800000 */
.L_x_5601:
[----:B------:R-:W-:Y:S05]  /*eae0*/  BSYNC B1 ;  /* 0x0000000000017941 */ /* 0x000fea0003800000 */
.L_x_5528:
        /* <DEDUP_REMOVED lines=16> */
[----:B------:R2:W-:Y:S02]  /*ebf0*/  LDGSTS.E.BYPASS.LTC128B.128 [R7+0x6400], desc[UR36][R2.64+0x100], !P0 ;  /* 0x0640010002077fae */ /* 0x0005e4000c101d64 */
[----:B--2---:R-:W-:Y:S02]  /*ec00*/  IADD3 R2, P0, R14, R9, RZ ;  /* 0x000000090e027210 */ /* 0x004fe40007f1e0ff */
[----:B------:R-:W0:Y:S03]  /*ec10*/  SHFL.IDX PT, R14, R17, 0x2, 0x181f ;  /* 0x00581f00110e7f89 */ /* 0x000e2600000e0000 */
[----:B------:R-:W-:Y:S01]  /*ec20*/  IMAD.X R3, RZ, RZ, R8, P0 ;  /* 0x000000ffff037224 */ /* 0x000fe200000e0608 */
        /* <DEDUP_REMOVED lines=18> */
[----:B------:R-:W0:Y:S02]  /*ed50*/  SHFL.IDX PT, R14, R17, 0x4, 0x181f ;  /* 0x00981f00110e7f89 */ /* 0x000e2400000e0000 */
[----:B--2---:R-:W-:Y:S02]  /*ed60*/  IADD3.X R3, RZ, R8, RZ, P0, !PT ;  /* 0x00000008ff037210 */ /* 0x004fe400007fe4ff */
        /* <DEDUP_REMOVED lines=8> */
[----:B------:R3:W4:Y:S03]  /*edf0*/  SHFL.IDX PT, R14, R17, 0x5, 0x181f ;  /* 0x00b81f00110e7f89 */ /* 0x00072600000e0000 */
[----:B--2---:R-:W-:Y:S01]  /*ee00*/  IMAD.X R3, RZ, RZ, R8, P0 ;  /* 0x000000ffff037224 */ /* 0x004fe200000e0608 */
[----:B------:R-:W-:Y:S01]  /*ee10*/  ISETP.LT.OR P0, PT, R0, 0x41, P3 ;  /* 0x000000410000780c */ /* 0x000fe20001f01670 */
[----:B------:R3:W2:-:S12]  /*ee20*/  SHFL.IDX PT, R8, R18, 0x5, 0x181f ;  /* 0x00b81f0012087f89 */ /* 0x00069800000e0000 */
[----:B------:R3:W-:Y:S01]  /*ee30*/  LDGSTS.E.BYPASS.LTC128B.128 [R7+0x2400], desc[UR36][R2.64], !P0 ;  /* 0x0240000002077fae */ /* 0x0007e2000c101d64 */
[----:B------:R-:W-:-:S13]  /*ee40*/  ISETP.LT.OR P0, PT, R0, 0x41, P2 ;  /* 0x000000410000780c */ /* 0x000fda0001701670 */
[----:B------:R3:W-:Y:S01]  /*ee50*/  LDGSTS.E.BYPASS.LTC128B.128 [R7+0x5400], desc[UR36][R2.64+0x80], !P0 ;  /* 0x0540008002077fae */ /* 0x0007e2000c101d64 */
[----:B------:R-:W-:-:S13]  /*ee60*/  ISETP.LT.OR P0, PT, R0, 0x41, P1 ;  /* 0x000000410000780c */ /* 0x000fda0000f01670 */
[----:B--2-4-:R3:W-:Y:S02]  /*ee70*/  LDGSTS.E.BYPASS.LTC128B.128 [R7+0x8400], desc[UR36][R2.64+0x100], !P0 ;  /* 0x0840010002077fae */ /* 0x0147e4000c101d64 */
.L_x_5615:
[----:B0--3--:R-:W-:Y:S01]  /*ee80*/  IADD3 R2, P0, R14, R9, RZ ;  /* 0x000000090e027210 */ /* 0x009fe20007f1e0ff */
        /* <DEDUP_REMOVED lines=17> */
[----:B------:R-:W-:Y:S01]  /*efa0*/  IMAD R5, R32, UR4, RZ ;  /* 0x0000000420057c24 */ /* 0x000fe2000f8e02ff */
[----:B------:R-:W-:-:S03]  /*efb0*/  IADD3 R3, R3, R9, RZ ;  /* 0x0000000903037210 */ /* 0x000fc60007ffe0ff */
[C---:B------:R-:W-:Y:S02]  /*efc0*/  IMAD R5, R4.reuse, UR5, R5 ;  /* 0x0000000504057c24 */ /* 0x040fe4000f8e0205 */
[----:B------:R-:W-:-:S04]  /*efd0*/  IMAD.WIDE.U32 R2, R4, UR4, R2 ;  /* 0x0000000404027c25 */ /* 0x000fc8000f8e0002 */
[----:B-1----:R-:W-:-:S07]  /*efe0*/  IMAD.IADD R19, R3, 0x1, R5 ;  /* 0x0000000103137824 */ /* 0x002fce00078e0205 */
.L_x_5531:
        /* <DEDUP_REMOVED lines=10> */
.L_x_5532:
[----:B------:R-:W-:Y:S01]  /*f090*/  R2UR UR4, R35 ;  /* 0x00000000230472ca */ /* 0x000fe200000e0000 */
[----:B------:R-:W-:Y:S01]  /*f0a0*/  ULDC.64 UR6, c[0x0][0x330] ;  /* 0x0000cc0000067ab9 */ /* 0x000fe20000000a00 */
[----:B------:R-:W-:Y:S01]  /*f0b0*/  MOV R18, R2 ;  /* 0x0000000200127202 */ /* 0x000fe20000000f00 */
[----:B------:R-:W-:Y:S01]  /*f0c0*/  IMAD.U32 R3, RZ, RZ, UR6 ;  /* 0x00000006ff037e24 */ /* 0x000fe2000f8e00ff */
[----:B------:R-:W-:Y:S01]  /*f0d0*/  IADD3 R31, R31, -0x1, RZ ;  /* 0xffffffff1f1f7810 */ /* 0x000fe20007ffe0ff */
        /* <DEDUP_REMOVED lines=15> */
.L_x_5520:
[----:B------:R-:W-:-:S13]  /*f1d0*/  LOP3.LUT P0, RZ, R16, 0x10, RZ, 0xc0, !PT ;  /* 0x0000001010ff7812 */ /* 0x000fda000780c0ff */
[----:B------:R-:W-:Y:S05]  /*f1e0*/  @!P0 BRA `(.L_x_5534) ;  /* 0x0000000000048947 */ /* 0x000fea0003800000 */
[----:B------:R-:W-:Y:S01]  /*f1f0*/  BPT.TRAP 0x1 ;  /* 0x000000040000795c */ /* 0x000fe20000300000 */
.L_x_5534:
        /* <DEDUP_REMOVED lines=12> */
.L_x_5616:
[----:B------:R-:W-:Y:S05]  /*f2c0*/  BSYNC B0 ;  /* 0x0000000000007941 */ /* 0x000fea0003800000 */
.L_x_5535:
        /* <DEDUP_REMOVED lines=36> */
[----:B------:R-:W-:Y:S03]  /*f510*/  SHFL.IDX PT, R7, R18, 0x4, 0x181f ;  /* 0x00981f0012077f89 */ /* 0x000fe600000e0000 */
[----:B------:R-:W-:Y:S01]  /*f520*/  IMAD.WIDE.U32 R2, R23, 0x2, R2 ;  /* 0x0000000217027825 */ /* 0x000fe200078e0002 */
        /* <DEDUP_REMOVED lines=8> */
[----:B0-----:R-:W-:Y:S02]  /*f5b0*/  IMAD.MOV.U32 R2, RZ, RZ, R14 ;  /* 0x000000ffff027224 */ /* 0x001fe400078e000e */
[----:B-1----:R-:W-:Y:S01]  /*f5c0*/  IMAD.MOV.U32 R3, RZ, RZ, R6 ;  /* 0x000000ffff037224 */ /* 0x002fe200078e0006 */
[----:B------:R0:W1:Y:S01]  /*f5d0*/  SHFL.IDX PT, R14, R17, 0x5, 0x181f ;  /* 0x00b81f00110e7f89 */ /* 0x00006200000e0000 */
[----:B------:R-:W-:Y:S02]  /*f5e0*/  IMAD.MOV.U32 R6, RZ, RZ, RZ ;  /* 0x000000ffff067224 */ /* 0x000fe400078e00ff */
        /* <DEDUP_REMOVED lines=8> */
[----:B------:R-:W-:-:S04]  /*f670*/  IMAD.MOV.U32 R3, RZ, RZ, R7 ;  /* 0x000000ffff037224 */ /* 0x000fc800078e0007 */
[----:B------:R-:W-:-:S05]  /*f680*/  IMAD.WIDE.U32 R2, R23, 0x2, R2 ;  /* 0x0000000217027825 */ /* 0x000fca00078e0002 */
[----:B------:R0:W-:Y:S04]  /*f690*/  LDGSTS.E.BYPASS.LTC128B.128 [R4+0x2400], desc[UR36][R2.64], !P3 ;  /* 0x0240000002047fae */ /* 0x0001e8000d901d64 */
[----:B------:R0:W-:Y:S04]  /*f6a0*/  LDGSTS.E.BYPASS.LTC128B.128 [R4+0x5400], desc[UR36][R2.64+0x80], !P4 ;  /* 0x0540008002047fae */ /* 0x0001e8000e101d64 */
[----:B-1-3--:R0:W-:Y:S02]  /*f6b0*/  LDGSTS.E.BYPASS.LTC128B.128 [R4+0x8400], desc[UR36][R2.64+0x100], !P5 ;  /* 0x0840010002047fae */ /* 0x00a1e4000e901d64 */
.L_x_5630:
[C---:B------:R-:W-:Y:S01]  /*f6c0*/  ISETP.LT.OR P2, PT, R5.reuse, 0x51, P2 ;  /* 0x000000510500780c */ /* 0x040fe20001741670 */
[----:B0-----:R-:W-:Y:S01]  /*f6d0*/  IMAD.MOV.U32 R3, RZ, RZ, R18 ;  /* 0x000000ffff037224 */ /* 0x001fe200078e0012 */
[C---:B------:R-:W-:Y:S02]  /*f6e0*/  ISETP.LT.OR P1, PT, R5.reuse, 0x51, P1 ;  /* 0x000000510500780c */ /* 0x040fe40000f21670 */
[----:B------:R-:W-:Y:S02]  /*f6f0*/  ISETP.LT.OR P0, PT, R5, 0x51, P0 ;  /* 0x000000510500780c */ /* 0x000fe40000701670 */
[----:B------:R-:W-:-:S05]  /*f700*/  MOV R2, R14 ;  /* 0x0000000e00027202 */ /* 0x000fca0000000f00 */
        /* <DEDUP_REMOVED lines=9> */
.L_x_5538:
        /* <DEDUP_REMOVED lines=10> */
.L_x_5539:
[----:B------:R1:W-:Y:S02]  /*f840*/  SYNCS.ARRIVE.TRANS64.A1T0 RZ, [R0+URZ+0x30850], RZ ;  /* 0x030850ff00ff79a7 */ /* 0x0003e4000810003f */
[----:B-1----:R-:W-:-:S05]  /*f850*/  VIADD R0, R26, 0x1 ;  /* 0x000000011a007836 */ /* 0x002fca0000000000 */
[----:B------:R-:W-:-:S04]  /*f860*/  ISETP.NE.AND P0, PT, R0, 0x2, PT ;  /* 0x000000020000780c */ /* 0x000fc80003f05270 */
[----:B0-----:R-:W-:Y:S02]  /*f870*/  SEL R3, RZ, 0x1, P0 ;  /* 0x00000001ff037807 */ /* 0x001fe40000000000 */
[----:B------:R-:W-:Y:S02]  /*f880*/  SEL R0, R0, RZ, P0 ;  /* 0x000000ff00007207 */ /* 0x000fe40000000000 */
[----:B------:R-:W-:-:S07]  /*f890*/  LOP3.LUT R28, R28, R3, RZ, 0x3c, !PT ;  /* 0x000000031c1c7212 */ /* 0x000fce00078e3cff */
.L_x_5505:
[----:B------:R-:W0:Y:S01]  /*f8a0*/  S2R R3, SR_CgaCtaId ;  /* 0x0000000000037919 */ /* 0x000e220000008800 */
[----:B------:R-:W-:Y:S02]  /*f8b0*/  MOV R2, 0x400 ;  /* 0x0000040000027802 */ /* 0x000fe40000000f00 */
[----:B------:R-:W-:Y:S02]  /*f8c0*/  SHF.L.U32 R6, R6, 0x1f, RZ ;  /* 0x0000001f06067819 */ /* 0x000fe400000006ff */
[----:B0-----:R-:W-:-:S04]  /*f8d0*/  LEA R7, R3, R2, 0x18 ;  /* 0x0000000203077211 */ /* 0x001fc800078ec0ff */
[----:B------:R-:W0:Y:S02]  /*f8e0*/  SYNCS.PHASECHK.TRANS64.TRYWAIT P0, [R7+URZ+0x30820], R6 ;  /* 0x03082006070075a7 */ /* 0x000e24000800017f */
[----:B0-----:R-:W-:Y:S05]  /*f8f0*/  @!P0 BRA `(.L_x_5540) ;  /* 0x0000003000748947 */ /* 0x001fea0003800000 */
.L_x_5631:
[----:B------:R-:W-:-:S03]  /*f900*/  UMOV UR4, 0xffffffff ;  /* 0xffffffff00047882 */ /* 0x000fc60000000000 */
[----:B------:R-:W-:Y:S05]  /*f910*/  BRA.DIV UR4, `(.L_x_5541) ;  /* 0x0000003204807947 */ /* 0x000fea000b800000 */
[----:B------:R-:W1:Y:S02]  /*f920*/  S2R R2, SR_TID.X ;  /* 0x0000000000027919 */ /* 0x000e640000002100 */
[----:B-1----:R-:W-:-:S04]  /*f930*/  SHF.R.U32.HI R2, RZ, 0x5, R2 ;  /* 0x00000005ff027819 */ /* 0x002fc80000011602 */
[----:B------:R-:W-:-:S05]  /*f940*/  LOP3.LUT R2, R2, 0x3, RZ, 0xc0, !PT ;  /* 0x0000000302027812 */ /* 0x000fca00078ec0ff */
[----:B------:R1:W2:Y:S02]  /*f950*/  SHFL.IDX PT, R14, R2, RZ, 0x1f ;  /* 0x00001fff020e7589 */ /* 0x0002a400000e0000 */
.L_x_5634:
[----:B--2---:R-:W-:-:S13]  /*f960*/  ISETP.NE.AND P0, PT, R14, RZ, PT ;  /* 0x000000ff0e00720c */ /* 0x004fda0003f05270 */
[----:B------:R-:W-:Y:S05]  /*f970*/  @P0 BRA `(.L_x_5461) ;  /* 0x0000000000900947 */ /* 0x000fea0003800000 */
[----:B------:R-:W-:-:S03]  /*f980*/  UMOV UR4, 0xffffffff ;  /* 0xffffffff00047882 */ /* 0x000fc60000000000 */
[----:B------:R-:W-:Y:S05]  /*f990*/  BRA.DIV UR4, `(.L_x_5542) ;  /* 0x0000003204947947 */ /* 0x000fea000b800000 */
[----:B------:R-:W-:-:S13]  /*f9a0*/  ELECT P6, URZ, PT ;  /* 0x00000000003f782f */ /* 0x000fda00038c0000 */
.L_x_5637:
        /* <DEDUP_REMOVED lines=8> */
.L_x_5543:
[----:B------:R-:W-:Y:S01]  /*fa30*/  IMAD R5, R0, 0x8, R7 ;  /* 0x0000000800057824 */ /* 0x000fe200078e0207 */
[----:B------:R-:W-:Y:S01]  /*fa40*/  SHF.L.U32 R2, R28, 0x1f, RZ ;  /* 0x0000001f1c027819 */ /* 0x000fe200000006ff */
[----:B------:R-:W-:-:S03]  /*fa50*/  VIADD R0, R0, 0x1 ;  /* 0x0000000100007836 */ /* 0x000fc60000000000 */
[----:B------:R-:W1:Y:S02]  /*fa60*/  SYNCS.PHASECHK.TRANS64.TRYWAIT P1, [R5+URZ+0x30840], R2 ;  /* 0x03084002050075a7 */ /* 0x000e64000802017f */
[----:B------:R-:W-:-:S04]  /*fa70*/  ISETP.NE.AND P2, PT, R0, 0x2, PT ;  /* 0x000000020000780c */ /* 0x000fc80003f45270 */
[----:B------:R-:W-:Y:S01]  /*fa80*/  SEL R3, RZ, 0x1, P2 ;  /* 0x00000001ff037807 */ /* 0x000fe20001000000 */
[----:B-1----:R-:W-:Y:S08]  /*fa90*/  @!P1 BRA `(.L_x_5544) ;  /* 0x0000003000749947 */ /* 0x002ff00003800000 */
.L_x_5638:
[----:B------:R-:W-:Y:S02]  /*faa0*/  SEL R0, R0, RZ, P2 ;  /* 0x000000ff00007207 */ /* 0x000fe40001000000 */
[----:B------:R-:W-:Y:S01]  /*fab0*/  LOP3.LUT R3, R28, R3, RZ, 0x3c, !PT ;  /* 0x000000031c037212 */ /* 0x000fe200078e3cff */
[----:B------:R-:W-:Y:S06]  /*fac0*/  @!P0 BRA `(.L_x_5545) ;  /* 0x0000000000048947 */ /* 0x000fec0003800000 */
[----:B------:R-:W-:Y:S01]  /*fad0*/  BPT.TRAP 0x1 ;  /* 0x000000040000795c */ /* 0x000fe20000300000 */
.L_x_5545:
[----:B0-----:R-:W-:Y:S02]  /*fae0*/  LEA R7, R0, R7, 0x3 ;  /* 0x0000000700077211 */ /* 0x001fe400078e18ff */
[----:B------:R-:W-:-:S04]  /*faf0*/  SHF.L.U32 R0, R3, 0x1f, RZ ;  /* 0x0000001f03007819 */ /* 0x000fc800000006ff */
[----:B------:R-:W0:Y:S02]  /*fb00*/  SYNCS.PHASECHK.TRANS64.TRYWAIT P1, [R7+URZ+0x30840], R0 ;  /* 0x03084000070075a7 */ /* 0x000e24000802017f */
[----:B0-----:R-:W-:Y:S05]  /*fb10*/  @!P1 BRA `(.L_x_5546) ;  /* 0x0000003000689947 */ /* 0x001fea0003800000 */
.L_x_5639:
[----:B------:R-:W-:Y:S05]  /*fb20*/  @!P0 BRA `(.L_x_5547) ;  /* 0x0000000000048947 */ /* 0x000fea0003800000 */
[----:B------:R-:W-:Y:S01]  /*fb30*/  BPT.TRAP 0x1 ;  /* 0x000000040000795c */ /* 0x000fe20000300000 */
.L_x_5547:
[----:B------:R-:W2:Y:S02]  /*fb40*/  SYNCS.PHASECHK.TRANS64.TRYWAIT P1, [R5+URZ+0x30860], R2 ;  /* 0x03086002050075a7 */ /* 0x000ea4000802017f */
[----:B--2---:R-:W-:Y:S05]  /*fb50*/  @!P1 BRA `(.L_x_5548) ;  /* 0x00000030006c9947 */ /* 0x004fea0003800000 */
.L_x_5640:
[----:B------:R-:W-:Y:S05]  /*fb60*/  @!P0 BRA `(.L_x_5549) ;  /* 0x0000000000048947 */ /* 0x000fea0003800000 */
[----:B------:R-:W-:Y:S01]  /*fb70*/  BPT.TRAP 0x1 ;  /* 0x000000040000795c */ /* 0x000fe20000300000 */
.L_x_5549:
[----:B---3--:R3:W4:Y:S02]  /*fb80*/  SYNCS.PHASECHK.TRANS64.TRYWAIT P0, [R7+URZ+0x30860], R0 ;  /* 0x03086000070075a7 */ /* 0x008724000800017f */
[----:B----4-:R-:W-:Y:S05]  /*fb90*/  @!P0 NANOSLEEP.SYNCS 0x989680 ;  /* 0x009896800000895d */ /* 0x010fea0003900000 */
[----:B------:R-:W4:Y:S02]  /*fba0*/  @!P0 SYNCS.PHASECHK.TRANS64 P0, [R7+URZ+0x30860], R0 ;  /* 0x03086000070085a7 */ /* 0x000f24000800007f */
[----:B----4-:R-:W-:Y:S05]  /*fbb0*/  @!P0 BRA `(.L_x_5549) ;  /* 0xfffffffc00f08947 */ /* 0x010fea000383ffff */
.L_x_5461:
[----:B------:R-:W-:Y:S05]  /*fbc0*/  BSYNC B6 ;  /* 0x0000000000067941 */ /* 0x000fea0003800000 */
.L_x_5458:
[----:B------:R-:W-:Y:S05]  /*fbd0*/  EXIT ;  /* 0x000000000000794d */ /* 0x000fea0003800000 */
.L_x_5465:
[----:B0-----:R-:W-:-:S04]  /*fbe0*/  IMAD.U32 R3, RZ, RZ, UR60 ;  /* 0x0000003cff037e24 */ /* 0x001fc8000f8e00ff */
[----:B------:R0:W1:Y:S03]  /*fbf0*/  SYNCS.PHASECHK.TRANS64.TRYWAIT P0, [R3+URZ+0x30800], R0 ;  /* 0x03080000030075a7 */ /* 0x000066000800017f */
[----:B-1----:R-:W-:Y:S05]  /*fc00*/  @!P0 NANOSLEEP.SYNCS 0x989680 ;  /* 0x009896800000895d */ /* 0x002fea0003900000 */
[----:B------:R-:W1:Y:S02]  /*fc10*/  @!P0 SYNCS.PHASECHK.TRANS64 P0, [R3+URZ+0x30800], R0 ;  /* 0x03080000030085a7 */ /* 0x000e64000800007f */
[----:B-1----:R-:W-:Y:S05]  /*fc20*/  @!P0 BRA `(.L_x_5465) ;  /* 0xfffffffc00ec8947 */ /* 0x002fea000383ffff */
[----:B------:R-:W-:Y:S05]  /*fc30*/  BRA `(.L_x_5550) ;  /* 0xffffff1800247947 */ /* 0x000fea000383ffff */
.L_x_5469:
[----:B0-----:R-:W-:-:S04]  /*fc40*/  IMAD.U32 R3, RZ, RZ, UR60 ;  /* 0x0000003cff037e24 */ /* 0x001fc8000f8e00ff */
[----:B------:R0:W2:Y:S03]  /*fc50*/  SYNCS.PHASECHK.TRANS64.TRYWAIT P1, [R3+URZ+0x30830], R0 ;  /* 0x03083000030075a7 */ /* 0x0000a6000802017f */
[----:B--2---:R-:W-:Y:S05]  /*fc60*/  @!P1 NANOSLEEP.SYNCS 0x989680 ;  /* 0x009896800000995d */ /* 0x004fea0003900000 */
[----:B------:R-:W2:Y:S02]  /*fc70*/  @!P1 SYNCS.PHASECHK.TRANS64 P1, [R3+URZ+0x30830], R0 ;  /* 0x03083000030095a7 */ /* 0x000ea4000802007f */
[----:B--2---:R-:W-:Y:S05]  /*fc80*/  @!P1 BRA `(.L_x_5469) ;  /* 0xfffffffc00ec9947 */ /* 0x004fea000383ffff */
[----:B------:R-:W-:Y:S05]  /*fc90*/  BRA `(.L_x_5468) ;  /* 0xffffff1800487947 */ /* 0x000fea000383ffff */
.L_x_5475:
[----:B-1----:R-:W-:-:S04]  /*fca0*/  MOV R9, UR39 ;  /* 0x0000002700097c02 */ /* 0x002fc80008000f00 */
[----:B------:R1:W2:Y:S03]  /*fcb0*/  SYNCS.PHASECHK.TRANS64.TRYWAIT P1, [R9+URZ+0x30830], R8 ;  /* 0x03083008090075a7 */ /* 0x0002a6000802017f */
[----:B--2---:R-:W-:Y:S05]  /*fcc0*/  @!P1 NANOSLEEP.SYNCS 0x989680 ;  /* 0x009896800000995d */ /* 0x004fea0003900000 */
[----:B------:R-:W2:Y:S02]  /*fcd0*/  @!P1 SYNCS.PHASECHK.TRANS64 P1, [R9+URZ+0x30830], R8 ;  /* 0x03083008090095a7 */ /* 0x000ea4000802007f */
[----:B--2---:R-:W-:Y:S05]  /*fce0*/  @!P1 BRA `(.L_x_5475) ;  /* 0xfffffffc00ec9947 */ /* 0x004fea000383ffff */
[----:B------:R-:W-:Y:S05]  /*fcf0*/  BRA `(.L_x_5474) ;  /* 0xffffff4000d07947 */ /* 0x000fea000383ffff */
.L_x_5479:
[----:B-1----:R-:W-:-:S04]  /*fd00*/  IMAD.U32 R9, RZ, RZ, UR14 ;  /* 0x0000000eff097e24 */ /* 0x002fc8000f8e00ff */
[----:B------:R1:W3:Y:S03]  /*fd10*/  SYNCS.PHASECHK.TRANS64.TRYWAIT P1, [R9+URZ+0x30850], R0 ;  /* 0x03085000090075a7 */ /* 0x0002e6000802017f */
[----:B---3--:R-:W-:Y:S05]  /*fd20*/  @!P1 NANOSLEEP.SYNCS 0x989680 ;  /* 0x009896800000995d */ /* 0x008fea0003900000 */
[----:B------:R-:W3:Y:S02]  /*fd30*/  @!P1 SYNCS.PHASECHK.TRANS64 P1, [R9+URZ+0x30850], R0 ;  /* 0x03085000090095a7 */ /* 0x000ee4000802007f */
[----:B---3--:R-:W-:Y:S05]  /*fd40*/  @!P1 BRA `(.L_x_5479) ;  /* 0xfffffffc00ec9947 */ /* 0x008fea000383ffff */
[----:B------:R-:W-:Y:S05]  /*fd50*/  BRA `(.L_x_5478) ;  /* 0xffffff4c00647947 */ /* 0x000fea000383ffff */
.L_x_5487:
[----:B-1----:R-:W-:-:S04]  /*fd60*/  IMAD.U32 R9, RZ, RZ, UR39 ;  /* 0x00000027ff097e24 */ /* 0x002fc8000f8e00ff */
[----:B------:R1:W2:Y:S03]  /*fd70*/  SYNCS.PHASECHK.TRANS64.TRYWAIT P1, [R9+URZ+0x30830], R8 ;  /* 0x03083008090075a7 */ /* 0x0002a6000802017f */
[----:B--2---:R-:W-:Y:S05]  /*fd80*/  @!P1 NANOSLEEP.SYNCS 0x989680 ;  /* 0x009896800000995d */ /* 0x004fea0003900000 */
[----:B------:R-:W2:Y:S02]  /*fd90*/  @!P1 SYNCS.PHASECHK.TRANS64 P1, [R9+URZ+0x30830], R8 ;  /* 0x03083008090095a7 */ /* 0x000ea4000802007f */
[----:B--2---:R-:W-:Y:S05]  /*fda0*/  @!P1 BRA `(.L_x_5487) ;  /* 0xfffffffc00ec9947 */ /* 0x004fea000383ffff */
[----:B------:R-:W-:Y:S05]  /*fdb0*/  BRA `(.L_x_5486) ;  /* 0xffffff6c00a87947 */ /* 0x000fea000383ffff */
.L_x_5491:
[----:B-1----:R-:W-:-:S04]  /*fdc0*/  MOV R9, UR5 ;  /* 0x0000000500097c02 */ /* 0x002fc80008000f00 */
[----:B------:R1:W3:Y:S03]  /*fdd0*/  SYNCS.PHASECHK.TRANS64.TRYWAIT P1, [R9+URZ+0x30850], R0 ;  /* 0x03085000090075a7 */ /* 0x0002e6000802017f */
[----:B---3--:R-:W-:Y:S05]  /*fde0*/  @!P1 NANOSLEEP.SYNCS 0x989680 ;  /* 0x009896800000995d */ /* 0x008fea0003900000 */
[----:B------:R-:W3:Y:S02]  /*fdf0*/  @!P1 SYNCS.PHASECHK.TRANS64 P1, [R9+URZ+0x30850], R0 ;  /* 0x03085000090095a7 */ /* 0x000ee4000802007f */
[----:B---3--:R-:W-:Y:S05]  /*fe00*/  @!P1 BRA `(.L_x_5491) ;  /* 0xfffffffc00ec9947 */ /* 0x008fea000383ffff */
[----:B------:R-:W-:Y:S05]  /*fe10*/  BRA `(.L_x_5490) ;  /* 0xffffff7800407947 */ /* 0x000fea000383ffff */
.L_x_5498:
[----:B-1----:R-:W-:-:S04]  /*fe20*/  IMAD.U32 R5, RZ, RZ, UR5 ;  /* 0x00000005ff057e24 */ /* 0x002fc8000f8e00ff */
[----:B------:R1:W2:Y:S03]  /*fe30*/  SYNCS.PHASECHK.TRANS64.TRYWAIT P1, [R5+URZ+0x30850], R0 ;  /* 0x03085000050075a7 */ /* 0x0002a6000802017f */
[----:B--2---:R-:W-:Y:S05]  /*fe40*/  @!P1 NANOSLEEP.SYNCS 0x989680 ;  /* 0x009896800000995d */ /* 0x004fea0003900000 */
[----:B------:R-:W2:Y:S02]  /*fe50*/  @!P1 SYNCS.PHASECHK.TRANS64 P1, [R5+URZ+0x30850], R0 ;  /* 0x03085000050095a7 */ /* 0x000ea4000802007f */
[----:B--2---:R-:W-:Y:S05]  /*fe60*/  @!P1 BRA `(.L_x_5498) ;  /* 0xfffffffc00ec9947 */ /* 0x004fea000383ffff */
[----:B------:R-:W-:Y:S05]  /*fe70*/  BRA `(.L_x_5497) ;  /* 0xffffff9400dc7947 */ /* 0x000fea000383ffff */
.L_x_5510:
[----:B------:R-:W-:Y:S01]  /*fe80*/  IMAD.MOV.U32 R13, RZ, RZ, R18 ;  /* 0x000000ffff0d7224 */ /* 0x000fe200078e0012 */
[----:B------:R-:W-:Y:S01]  /*fe90*/  MOV R12, RZ ;  /* 0x000000ff000c7202 */ /* 0x000fe20000000f00 */
[----:B------:R-:W-:Y:S02]  /*fea0*/  IMAD.MOV.U32 R11, RZ, RZ, 0x1f ;  /* 0x0000001fff0b7424 */ /* 0x000fe400078e00ff */
[----:B------:R-:W-:-:S07]  /*feb0*/  IMAD.MOV.U32 R15, RZ, RZ, -0x1 ;  /* 0xffffffffff0f7424 */ /* 0x000fce00078e00ff */
[----:B-----5:R-:W-:Y:S05]  /*fec0*/  WARPSYNC.COLLECTIVE R15, `(.L_x_5551) ;  /* 0x000000000f087348 */ /* 0x020fea0003c00000 */
[----:B------:R0:W1:Y:S02]  /*fed0*/  SHFL.IDX P6, R14, R13, R12, R11 ;  /* 0x0000000c0d0e7389 */ /* 0x00006400000c000b */
[----:B01---5:R-:W-:Y:S01]  /*fee0*/  ENDCOLLECTIVE ;  /* 0x000000000000791b */ /* 0x023fe20003800000 */
.L_x_5551:
[----:B------:R-:W-:Y:S05]  /*fef0*/  BRA `(.L_x_5552) ;  /* 0xffffffcc009c7947 */ /* 0x000fea000383ffff */
.L_x_5512:
[----:B0-----:R-:W-:-:S04]  /*ff00*/  MOV R3, UR46 ;  /* 0x0000002e00037c02 */ /* 0x001fc80008000f00 */
[----:B------:R0:W1:Y:S03]  /*ff10*/  SYNCS.PHASECHK.TRANS64.TRYWAIT P0, [R3+URZ+0x30840], R2 ;  /* 0x03084002030075a7 */ /* 0x000066000800017f */
[----:B-1----:R-:W-:Y:S05]  /*ff20*/  @!P0 NANOSLEEP.SYNCS 0x989680 ;  /* 0x009896800000895d */ /* 0x002fea0003900000 */
[----:B------:R-:W1:Y:S02]  /*ff30*/  @!P0 SYNCS.PHASECHK.TRANS64 P0, [R3+URZ+0x30840], R2 ;  /* 0x03084002030085a7 */ /* 0x000e64000800007f */
[----:B-1----:R-:W-:Y:S05]  /*ff40*/  @!P0 BRA `(.L_x_5512) ;  /* 0xfffffffc00ec8947 */ /* 0x002fea000383ffff */
[----:B------:R-:W-:Y:S05]  /*ff50*/  BRA `(.L_x_5553) ;  /* 0xffffffd0002c7947 */ /* 0x000fea000383ffff */
.L_x_5513:
        /* <DEDUP_REMOVED lines=8> */
.L_x_5555:
[----:B------:R-:W-:Y:S05]  /*ffe0*/  BSYNC B0 ;  /* 0x0000000000007941 */ /* 0x000fea0003800000 */
.L_x_5554:
[----:B------:R-:W-:Y:S01]  /*fff0*/  MOV R13, R0 ;  /* 0x00000000000d7202 */ /* 0x000fe20000000f00 */
[----:B------:R-:W-:Y:S01]  /*10000*/  IMAD.MOV.U32 R12, RZ, RZ, RZ ;  /* 0x000000ffff0c7224 */ /* 0x000fe200078e00ff */
[----:B------:R-:W-:Y:S01]  /*10010*/  MOV R11, 0x181f ;  /* 0x0000181f000b7802 */ /* 0x000fe20000000f00 */
[----:B------:R-:W-:Y:S01]  /*10020*/  IMAD.MOV.U32 R15, RZ, RZ, -0x1 ;  /* 0xffffffffff0f7424 */ /* 0x000fe200078e00ff */
[----:B------:R-:W-:Y:S01]  /*10030*/  @P0 LEA R9, R30, UR46, 0x1 ;  /* 0x0000002e1e090c11 */ /* 0x000fe2000f8e08ff */
[----:B------:R-:W-:-:S07]  /*10040*/  IMAD.MOV.U32 R3, RZ, RZ, R14 ;  /* 0x000000ffff037224 */ /* 0x000fce00078e000e */
[----:B------:R-:W-:Y:S05]  /*10050*/  WARPSYNC.COLLECTIVE R15, `(.L_x_5556) ;  /* 0x000000000f087348 */ /* 0x000fea0003c00000 */
[----:B------:R0:W1:Y:S02]  /*10060*/  SHFL.IDX P6, R14, R13, R12, R11 ;  /* 0x0000000c0d0e7389 */ /* 0x00006400000c000b */
[----:B01----:R-:W-:Y:S01]  /*10070*/  ENDCOLLECTIVE ;  /* 0x000000000000791b */ /* 0x003fe20003800000 */
.L_x_5556:
[----:B------:R-:W-:Y:S01]  /*10080*/  IMAD.MOV.U32 R13, RZ, RZ, R7 ;  /* 0x000000ffff0d7224 */ /* 0x000fe200078e0007 */
[----:B------:R-:W-:Y:S02]  /*10090*/  MOV R12, 0x1 ;  /* 0x00000001000c7802 */ /* 0x000fe40000000f00 */
[----:B------:R-:W-:-:S07]  /*100a0*/  MOV R2, R14 ;  /* 0x0000000e00027202 */ /* 0x000fce0000000f00 */
[----:B------:R-:W-:Y:S05]  /*100b0*/  WARPSYNC.COLLECTIVE R15, `(.L_x_5557) ;  /* 0x000000000f087348 */ /* 0x000fea0003c00000 */
[----:B------:R0:W1:Y:S02]  /*100c0*/  SHFL.IDX P6, R14, R13, R12, R11 ;  /* 0x0000000c0d0e7389 */ /* 0x00006400000c000b */
[----:B01----:R-:W-:Y:S01]  /*100d0*/  ENDCOLLECTIVE ;  /* 0x000000000000791b */ /* 0x003fe20003800000 */
.L_x_5557:
        /* <DEDUP_REMOVED lines=13> */
.L_x_5558:
[----:B------:R-:W-:Y:S02]  /*101b0*/  @P0 LEA R21, R30, UR46, 0x1 ;  /* 0x0000002e1e150c11 */ /* 0x000fe4000f8e08ff */
[----:B------:R-:W-:Y:S01]  /*101c0*/  MOV R13, R7 ;  /* 0x00000007000d7202 */ /* 0x000fe20000000f00 */
[----:B------:R-:W-:Y:S02]  /*101d0*/  IMAD.MOV.U32 R12, RZ, RZ, 0x2 ;  /* 0x00000002ff0c7424 */ /* 0x000fe400078e00ff */
[----:B------:R-:W-:-:S07]  /*101e0*/  IMAD.MOV.U32 R4, RZ, RZ, R14 ;  /* 0x000000ffff047224 */ /* 0x000fce00078e000e */
[----:B------:R-:W-:Y:S05]  /*101f0*/  WARPSYNC.COLLECTIVE R15, `(.L_x_5559) ;  /* 0x000000000f087348 */ /* 0x000fea0003c00000 */
[----:B------:R0:W1:Y:S02]  /*10200*/  SHFL.IDX P6, R14, R13, R12, R11 ;  /* 0x0000000c0d0e7389 */ /* 0x00006400000c000b */
[----:B01----:R-:W-:Y:S01]  /*10210*/  ENDCOLLECTIVE ;  /* 0x000000000000791b */ /* 0x003fe20003800000 */
.L_x_5559:
        /* <DEDUP_REMOVED lines=13> */
.L_x_5560:
        /* <DEDUP_REMOVED lines=8> */
.L_x_5561:
        /* <DEDUP_REMOVED lines=13> */
.L_x_5562:
[----:B------:R-:W-:Y:S02]  /*10440*/  MOV R5, R9 ;  /* 0x0000000900057202 */ /* 0x000fe40000000f00 */
[----:B------:R-:W-:Y:S01]  /*10450*/  @P0 LEA R9, R30, UR46, 0x1 ;  /* 0x0000002e1e090c11 */ /* 0x000fe2000f8e08ff */
[----:B------:R-:W-:Y:S01]  /*10460*/  IMAD.MOV.U32 R13, RZ, RZ, R7 ;  /* 0x000000ffff0d7224 */ /* 0x000fe200078e0007 */
[----:B------:R-:W-:Y:S02]  /*10470*/  MOV R12, 0x4 ;  /* 0x00000004000c7802 */ /* 0x000fe40000000f00 */
[----:B------:R-:W-:-:S07]  /*10480*/  MOV R10, R14 ;  /* 0x0000000e000a7202 */ /* 0x000fce0000000f00 */
[----:B------:R-:W-:Y:S05]  /*10490*/  WARPSYNC.COLLECTIVE R15, `(.L_x_5563) ;  /* 0x000000000f087348 */ /* 0x000fea0003c00000 */
[----:B------:R0:W1:Y:S02]  /*104a0*/  SHFL.IDX P6, R14, R13, R12, R11 ;  /* 0x0000000c0d0e7389 */ /* 0x00006400000c000b */
[----:B01----:R-:W-:Y:S01]  /*104b0*/  ENDCOLLECTIVE ;  /* 0x000000000000791b */ /* 0x003fe20003800000 */
.L_x_5563:
[----:B------:R-:W-:-:S04]  /*104c0*/  IMAD.MOV.U32 R4, RZ, RZ, R10 ;  /* 0x000000ffff047224 */ /* 0x000fc800078e000a */
[----:B------:R-:W-:-:S05]  /*104d0*/  @P0 IMAD.WIDE.U32 R4, R23, 0x2, R4 ;  /* 0x0000000217040825 */ /* 0x000fca00078e0004 */
[----:B------:R-:W-:Y:S01]  /*104e0*/  @!PT LDS RZ, [RZ] ;  /* 0x00000000fffff984 */ /* 0x000fe20000000800 */
[----:B------:R-:W-:Y:S01]  /*104f0*/  @!PT LDS RZ, [RZ] ;  /* 0x00000000fffff984 */ /* 0x000fe20000000800 */
[----:B------:R-:W-:Y:S01]  /*10500*/  @!PT LDS RZ, [RZ] ;  /* 0x00000000fffff984 */ /* 0x000fe20000000800 */
        /* <DEDUP_REMOVED lines=9> */
.L_x_5564:
        /* <DEDUP_REMOVED lines=8> */
.L_x_5565:
        /* <DEDUP_REMOVED lines=8> */
[----:B------:R-:W-:-:S07]  /*106a0*/  IMAD.MOV.U32 R7, RZ, RZ, R14 ;  /* 0x000000ffff077224 */ /* 0x000fce00078e000e */
[----:B0-----:R-:W-:Y:S05]  /*106b0*/  WARPSYNC.COLLECTIVE R15, `(.L_x_5566) ;  /* 0x000000000f087348 */ /* 0x001fea0003c00000 */
[----:B------:R1:W2:Y:S02]  /*106c0*/  SHFL.IDX P6, R14, R13, R12, R11 ;  /* 0x0000000c0d0e7389 */ /* 0x0002a400000c000b */
[----:B012---:R-:W-:Y:S01]  /*106d0*/  ENDCOLLECTIVE ;  /* 0x000000000000791b */ /* 0x007fe20003800000 */
.L_x_5566:
[----:B------:R-:W-:Y:S05]  /*106e0*/  BRA `(.L_x_5567) ;  /* 0xffffffcc00907947 */ /* 0x000fea000383ffff */
.L_x_5516:
[----:B------:R-:W-:Y:S01]  /*106f0*/  IMAD.MOV.U32 R13, RZ, RZ, R8 ;  /* 0x000000ffff0d7224 */ /* 0x000fe200078e0008 */
[----:B------:R-:W-:Y:S01]  /*10700*/  MOV R12, RZ ;  /* 0x000000ff000c7202 */ /* 0x000fe20000000f00 */
[----:B------:R-:W-:Y:S01]  /*10710*/  IMAD.MOV.U32 R11, RZ, RZ, 0x181f ;  /* 0x0000181fff0b7424 */ /* 0x000fe200078e00ff */
[----:B------:R-:W-:Y:S02]  /*10720*/  MOV R15, 0xffffffff ;  /* 0xffffffff000f7802 */ /* 0x000fe40000000f00 */
[----:B------:R-:W-:-:S07]  /*10730*/  MOV R7, UR48 ;  /* 0x0000003000077c02 */ /* 0x000fce0008000f00 */
[----:B------:R-:W-:Y:S05]  /*10740*/  WARPSYNC.COLLECTIVE R15, `(.L_x_5568) ;  /* 0x000000000f087348 */ /* 0x000fea0003c00000 */
[----:B------:R0:W1:Y:S02]  /*10750*/  SHFL.IDX P6, R14, R13, R12, R11 ;  /* 0x0000000c0d0e7389 */ /* 0x00006400000c000b */
[----:B01----:R-:W-:Y:S01]  /*10760*/  ENDCOLLECTIVE ;  /* 0x000000000000791b */ /* 0x003fe20003800000 */
.L_x_5568:
[----:B------:R-:W-:-:S05]  /*10770*/  IMAD R7, R7, 0x80, R27 ;  /* 0x0000008007077824 */ /* 0x000fca00078e021b */
[----:B------:R-:W-:Y:S02]  /*10780*/  IADD3 R5, R7, 0x10, RZ ;  /* 0x0000001007057810 */ /* 0x000fe40007ffe0ff */
[----:B------:R-:W-:Y:S01]  /*10790*/  MOV R13, R6 ;  /* 0x00000006000d7202 */ /* 0x000fe20000000f00 */
[----:B------:R-:W-:-:S07]  /*107a0*/  IMAD.MOV.U32 R3, RZ, RZ, R14 ;  /* 0x000000ffff037224 */ /* 0x000fce00078e000e */
[----:B------:R-:W-:Y:S05]  /*107b0*/  WARPSYNC.COLLECTIVE R15, `(.L_x_5569) ;  /* 0x000000000f087348 */ /* 0x000fea0003c00000 */
[----:B------:R0:W1:Y:S02]  /*107c0*/  SHFL.IDX P6, R14, R13, R12, R11 ;  /* 0x0000000c0d0e7389 */ /* 0x00006400000c000b */
[----:B01----:R-:W-:Y:S01]  /*107d0*/  ENDCOLLECTIVE ;  /* 0x000000000000791b */ /* 0x003fe20003800000 */
.L_x_5569:
        /* <DEDUP_REMOVED lines=10> */
.L_x_5570:
        /* <DEDUP_REMOVED lines=13> */
.L_x_5571:
        /* <DEDUP_REMOVED lines=8> */
.L_x_5572:
        /* <DEDUP_REMOVED lines=13> */
.L_x_5573:
        /* <DEDUP_REMOVED lines=8> */
.L_x_5574:
        /* <DEDUP_REMOVED lines=13> */
.L_x_5575:
        /* <DEDUP_REMOVED lines=8> */
.L_x_5576:
        /* <DEDUP_REMOVED lines=13> */
.L_x_5577:
        /* <DEDUP_REMOVED lines=8> */
.L_x_5578:
        /* <DEDUP_REMOVED lines=13> */
.L_x_5579:
        /* <DEDUP_REMOVED lines=8> */
.L_x_5580:
        /* <DEDUP_REMOVED lines=13> */
.L_x_5581:
[----:B------:R-:W-:Y:S02]  /*10fe0*/  @!P1 LEA R9, R30, UR46, 0x1 ;  /* 0x0000002e1e099c11 */ /* 0x000fe4000f8e08ff */
[----:B------:R-:W-:Y:S01]  /*10ff0*/  MOV R13, R8 ;  /* 0x00000008000d7202 */ /* 0x000fe20000000f00 */
[----:B------:R-:W-:Y:S02]  /*11000*/  IMAD.MOV.U32 R12, RZ, RZ, 0x7 ;  /* 0x00000007ff0c7424 */ /* 0x000fe400078e00ff */
[----:B------:R-:W-:-:S07]  /*11010*/  IMAD.MOV.U32 R2, RZ, RZ, R14 ;  /* 0x000000ffff027224 */ /* 0x000fce00078e000e */
[----:B------:R-:W-:Y:S05]  /*11020*/  WARPSYNC.COLLECTIVE R15, `(.L_x_5582) ;  /* 0x000000000f087348 */ /* 0x000fea0003c00000 */
[----:B------:R0:W1:Y:S02]  /*11030*/  SHFL.IDX P6, R14, R13, R12, R11 ;  /* 0x0000000c0d0e7389 */ /* 0x00006400000c000b */
[----:B01----:R-:W-:Y:S01]  /*11040*/  ENDCOLLECTIVE ;  /* 0x000000000000791b */ /* 0x003fe20003800000 */
.L_x_5582:
        /* <DEDUP_REMOVED lines=12> */
.L_x_5583:
[----:B------:R-:W-:Y:S05]  /*11110*/  BRA `(.L_x_5584) ;  /* 0xffffffcc00807947 */ /* 0x000fea000383ffff */
.L_x_5519:
[----:B0-----:R-:W-:-:S04]  /*11120*/  MOV R3, UR46 ;  /* 0x0000002e00037c02 */ /* 0x001fc80008000f00 */
[----:B------:R0:W1:Y:S03]  /*11130*/  SYNCS.PHASECHK.TRANS64.TRYWAIT P0, [R3+URZ+0x30820], R0 ;  /* 0x03082000030075a7 */ /* 0x000066000800017f */
[----:B-1----:R-:W-:Y:S05]  /*11140*/  @!P0 NANOSLEEP.SYNCS 0x989680 ;  /* 0x009896800000895d */ /* 0x002fea0003900000 */
[----:B------:R-:W1:Y:S02]  /*11150*/  @!P0 SYNCS.PHASECHK.TRANS64 P0, [R3+URZ+0x30820], R0 ;  /* 0x03082000030085a7 */ /* 0x000e64000800007f */
[----:B-1----:R-:W-:Y:S05]  /*11160*/  @!P0 BRA `(.L_x_5519) ;  /* 0xfffffffc00ec8947 */ /* 0x002fea000383ffff */
[----:B------:R-:W-:Y:S05]  /*11170*/  BRA `(.L_x_5585) ;  /* 0xffffffcc00cc7947 */ /* 0x000fea000383ffff */
.L_x_5523:
[----:B0-----:R0:W1:Y:S02]  /*11180*/  SYNCS.PHASECHK.TRANS64.TRYWAIT P0, [R19+URZ+0x30840], R2 ;  /* 0x03084002130075a7 */ /* 0x001064000800017f */
[----:B-1----:R-:W-:Y:S05]  /*11190*/  @!P0 NANOSLEEP.SYNCS 0x989680 ;  /* 0x009896800000895d */ /* 0x002fea0003900000 */
[----:B------:R-:W1:Y:S02]  /*111a0*/  @!P0 SYNCS.PHASECHK.TRANS64 P0, [R19+URZ+0x30840], R2 ;  /* 0x03084002130085a7 */ /* 0x000e64000800007f */
[----:B-1----:R-:W-:Y:S05]  /*111b0*/  @!P0 BRA `(.L_x_5523) ;  /* 0xfffffffc00f08947 */ /* 0x002fea000383ffff */
[----:B------:R-:W-:Y:S05]  /*111c0*/  BRA `(.L_x_5586) ;  /* 0xffffffd000b07947 */ /* 0x000fea000383ffff */
.L_x_5524:
        /* <DEDUP_REMOVED lines=8> */
.L_x_5588:
[----:B------:R-:W-:Y:S05]  /*11250*/  BSYNC B1 ;  /* 0x0000000000017941 */ /* 0x000fea0003800000 */
.L_x_5587:
        /* <DEDUP_REMOVED lines=11> */
.L_x_5589:
[----:B------:R-:W-:Y:S02]  /*11310*/  LEA R22, R22, UR46, 0x1 ;  /* 0x0000002e16167c11 */ /* 0x000fe4000f8e08ff */
[----:B------:R-:W-:Y:S01]  /*11320*/  MOV R13, R24 ;  /* 0x00000018000d7202 */ /* 0x000fe20000000f00 */
[----:B------:R-:W-:Y:S01]  /*11330*/  IMAD.MOV.U32 R12, RZ, RZ, 0x1 ;  /* 0x00000001ff0c7424 */ /* 0x000fe200078e00ff */
[----:B------:R-:W-:-:S13]  /*11340*/  IADD3 R2, P0, R14, R8, RZ ;  /* 0x000000080e027210 */ /* 0x000fda0007f1e0ff */
[----:B------:R-:W-:Y:S05]  /*11350*/  WARPSYNC.COLLECTIVE R15, `(.L_x_5590) ;  /* 0x000000000f087348 */ /* 0x000fea0003c00000 */
[----:B------:R0:W1:Y:S02]  /*11360*/  SHFL.IDX P6, R14, R13, R12, R11 ;  /* 0x0000000c0d0e7389 */ /* 0x00006400000c000b */
[----:B01----:R-:W-:Y:S01]  /*11370*/  ENDCOLLECTIVE ;  /* 0x000000000000791b */ /* 0x003fe20003800000 */
.L_x_5590:
        /* <DEDUP_REMOVED lines=12> */
.L_x_5591:
[----:B------:R-:W-:Y:S01]  /*11440*/  IMAD.MOV.U32 R13, RZ, RZ, R24 ;  /* 0x000000ffff0d7224 */ /* 0x000fe200078e0018 */
[----:B------:R-:W-:Y:S02]  /*11450*/  MOV R12, 0x2 ;  /* 0x00000002000c7802 */ /* 0x000fe40000000f00 */
[----:B------:R-:W-:-:S13]  /*11460*/  IADD3 R2, P0, R14, R8, RZ ;  /* 0x000000080e027210 */ /* 0x000fda0007f1e0ff */
[----:B------:R-:W-:Y:S05]  /*11470*/  WARPSYNC.COLLECTIVE R15, `(.L_x_5592) ;  /* 0x000000000f087348 */ /* 0x000fea0003c00000 */
[----:B------:R0:W1:Y:S02]  /*11480*/  SHFL.IDX P6, R14, R13, R12, R11 ;  /* 0x0000000c0d0e7389 */ /* 0x00006400000c000b */
[----:B01----:R-:W-:Y:S01]  /*11490*/  ENDCOLLECTIVE ;  /* 0x000000000000791b */ /* 0x003fe20003800000 */
.L_x_5592:
        /* <DEDUP_REMOVED lines=12> */
.L_x_5593:
[----:B------:R-:W-:Y:S01]  /*11560*/  IMAD.MOV.U32 R13, RZ, RZ, R24 ;  /* 0x000000ffff0d7224 */ /* 0x000fe200078e0018 */
[----:B------:R-:W-:Y:S01]  /*11570*/  MOV R12, 0x3 ;  /* 0x00000003000c7802 */ /* 0x000fe20000000f00 */
[----:B------:R-:W-:-:S07]  /*11580*/  IMAD.MOV.U32 R10, RZ, RZ, R14 ;  /* 0x000000ffff0a7224 */ /* 0x000fce00078e000e */
[----:B------:R-:W-:Y:S05]  /*11590*/  WARPSYNC.COLLECTIVE R15, `(.L_x_5594) ;  /* 0x000000000f087348 */ /* 0x000fea0003c00000 */
[----:B------:R0:W1:Y:S02]  /*115a0*/  SHFL.IDX P6, R14, R13, R12, R11 ;  /* 0x0000000c0d0e7389 */ /* 0x00006400000c000b */
[----:B01----:R-:W-:Y:S01]  /*115b0*/  ENDCOLLECTIVE ;  /* 0x000000000000791b */ /* 0x003fe20003800000 */
.L_x_5594:
        /* <DEDUP_REMOVED lines=13> */
.L_x_5595:
[----:B------:R-:W-:Y:S01]  /*11690*/  IMAD.MOV.U32 R13, RZ, RZ, R24 ;  /* 0x000000ffff0d7224 */ /* 0x000fe200078e0018 */
[----:B------:R-:W-:Y:S01]  /*116a0*/  MOV R12, 0x4 ;  /* 0x00000004000c7802 */ /* 0x000fe20000000f00 */
[----:B------:R-:W-:-:S07]  /*116b0*/  IMAD.MOV.U32 R2, RZ, RZ, R14 ;  /* 0x000000ffff027224 */ /* 0x000fce00078e000e */
[----:B------:R-:W-:Y:S05]  /*116c0*/  WARPSYNC.COLLECTIVE R15, `(.L_x_5596) ;  /* 0x000000000f087348 */ /* 0x000fea0003c00000 */
[----:B------:R0:W1:Y:S02]  /*116d0*/  SHFL.IDX P6, R14, R13, R12, R11 ;  /* 0x0000000c0d0e7389 */ /* 0x00006400000c000b */
[----:B01----:R-:W-:Y:S01]  /*116e0*/  ENDCOLLECTIVE ;  /* 0x000000000000791b */ /* 0x003fe20003800000 */
.L_x_5596:
        /* <DEDUP_REMOVED lines=13> */
.L_x_5597:
[----:B------:R-:W-:Y:S01]  /*117c0*/  IMAD.MOV.U32 R13, RZ, RZ, R24 ;  /* 0x000000ffff0d7224 */ /* 0x000fe200078e0018 */
[----:B------:R-:W-:Y:S01]  /*117d0*/  MOV R12, 0x5 ;  /* 0x00000005000c7802 */ /* 0x000fe20000000f00 */
[----:B------:R-:W-:-:S07]  /*117e0*/  IMAD.MOV.U32 R2, RZ, RZ, R14 ;  /* 0x000000ffff027224 */ /* 0x000fce00078e000e */
[----:B------:R-:W-:Y:S05]  /*117f0*/  WARPSYNC.COLLECTIVE R15, `(.L_x_5598) ;  /* 0x000000000f087348 */ /* 0x000fea0003c00000 */
[----:B------:R0:W1:Y:S02]  /*11800*/  SHFL.IDX P6, R14, R13, R12, R11 ;  /* 0x0000000c0d0e7389 */ /* 0x00006400000c000b */
[----:B01----:R-:W-:Y:S01]  /*11810*/  ENDCOLLECTIVE ;  /* 0x000000000000791b */ /* 0x003fe20003800000 */
.L_x_5598:
        /* <DEDUP_REMOVED lines=14> */
.L_x_5599:
[----:B------:R-:W-:Y:S05]  /*11900*/  BRA `(.L_x_5600) ;  /* 0xffffffcc00fc7947 */ /* 0x000fea000383ffff */
.L_x_5529:
[----:B0-----:R0:W2:Y:S02]  /*11910*/  SYNCS.PHASECHK.TRANS64.TRYWAIT P0, [R6+URZ+0x30860], R3 ;  /* 0x03086003060075a7 */ /* 0x0010a4000800017f */
[----:B--2---:R-:W-:Y:S05]  /*11920*/  @!P0 NANOSLEEP.SYNCS 0x989680 ;  /* 0x009896800000895d */ /* 0x004fea0003900000 */
[----:B------:R-:W2:Y:S02]  /*11930*/  @!P0 SYNCS.PHASECHK.TRANS64 P0, [R6+URZ+0x30860], R3 ;  /* 0x03086003060085a7 */ /* 0x000ea4000800007f */
[----:B--2---:R-:W-:Y:S05]  /*11940*/  @!P0 BRA `(.L_x_5529) ;  /* 0xfffffffc00f08947 */ /* 0x004fea000383ffff */
[----:B------:R-:W-:Y:S05]  /*11950*/  BRA `(.L_x_5601) ;  /* 0xffffffd000607947 */ /* 0x000fea000383ffff */
.L_x_5530:
        /* <DEDUP_REMOVED lines=8> */
.L_x_5603:
[----:B------:R-:W-:Y:S05]  /*119e0*/  BSYNC B1 ;  /* 0x0000000000017941 */ /* 0x000fea0003800000 */
.L_x_5602:
        /* <DEDUP_REMOVED lines=9> */
.L_x_5604:
[----:B------:R-:W-:Y:S01]  /*11a80*/  IMAD.MOV.U32 R13, RZ, RZ, R18 ;  /* 0x000000ffff0d7224 */ /* 0x000fe200078e0012 */
[----:B------:R-:W-:Y:S02]  /*11a90*/  MOV R12, 0x1 ;  /* 0x00000001000c7802 */ /* 0x000fe40000000f00 */
[----:B------:R-:W-:-:S13]  /*11aa0*/  IADD3 R2, P0, R14, R9, RZ ;  /* 0x000000090e027210 */ /* 0x000fda0007f1e0ff */
[----:B------:R-:W-:Y:S05]  /*11ab0*/  WARPSYNC.COLLECTIVE R15, `(.L_x_5605) ;  /* 0x000000000f087348 */ /* 0x000fea0003c00000 */
[----:B------:R0:W1:Y:S02]  /*11ac0*/  SHFL.IDX P6, R14, R13, R12, R11 ;  /* 0x0000000c0d0e7389 */ /* 0x00006400000c000b */
[----:B01----:R-:W-:Y:S01]  /*11ad0*/  ENDCOLLECTIVE ;  /* 0x000000000000791b */ /* 0x003fe20003800000 */
.L_x_5605:
        /* <DEDUP_REMOVED lines=12> */
.L_x_5606:
        /* <DEDUP_REMOVED lines=12> */
.L_x_5607:
        /* <DEDUP_REMOVED lines=12> */
.L_x_5608:
        /* <DEDUP_REMOVED lines=12> */
.L_x_5609:
        /* <DEDUP_REMOVED lines=12> */
.L_x_5610:
        /* <DEDUP_REMOVED lines=12> */
.L_x_5611:
        /* <DEDUP_REMOVED lines=12> */
.L_x_5612:
        /* <DEDUP_REMOVED lines=12> */
.L_x_5613:
        /* <DEDUP_REMOVED lines=12> */
.L_x_5614:
[----:B------:R-:W-:Y:S01]  /*121a0*/  @!PT LDS RZ, [RZ] ;  /* 0x00000000fffff984 */ /* 0x000fe20000000800 */
[----:B------:R-:W-:Y:S01]  /*121b0*/  @!PT LDS RZ, [RZ] ;  /* 0x00000000fffff984 */ /* 0x000fe20000000800 */
[----:B------:R-:W-:Y:S01]  /*121c0*/  @!PT LDS RZ, [RZ] ;  /* 0x00000000fffff984 */ /* 0x000fe20000000800 */
[----:B------:R0:W-:Y:S01]  /*121d0*/  LDGSTS.E.BYPASS.LTC128B.128 [R7+0x5400], desc[UR36][R2.64+0x80], !P0 ;  /* 0x0540008002077fae */ /* 0x0001e2000c101d64 */
[----:B------:R-:W-:-:S13]  /*121e0*/  ISETP.LT.OR P0, PT, R0, 0x41, P1 ;  /* 0x000000410000780c */ /* 0x000fda0000f01670 */
[----:B------:R0:W-:Y:S01]  /*121f0*/  LDGSTS.E.BYPASS.LTC128B.128 [R7+0x8400], desc[UR36][R2.64+0x100], !P0 ;  /* 0x0840010002077fae */ /* 0x0001e2000c101d64 */
[----:B------:R-:W-:Y:S05]  /*12200*/  BRA `(.L_x_5615) ;  /* 0xffffffcc001c7947 */ /* 0x000fea000383ffff */
.L_x_5536:
[----:B0-----:R0:W1:Y:S02]  /*12210*/  SYNCS.PHASECHK.TRANS64.TRYWAIT P0, [R0+URZ+0x30860], R3 ;  /* 0x03086003000075a7 */ /* 0x001064000800017f */
[----:B-1----:R-:W-:Y:S05]  /*12220*/  @!P0 NANOSLEEP.SYNCS 0x989680 ;  /* 0x009896800000895d */ /* 0x002fea0003900000 */
[----:B------:R-:W1:Y:S02]  /*12230*/  @!P0 SYNCS.PHASECHK.TRANS64 P0, [R0+URZ+0x30860], R3 ;  /* 0x03086003000085a7 */ /* 0x000e64000800007f */
[----:B-1----:R-:W-:Y:S05]  /*12240*/  @!P0 BRA `(.L_x_5536) ;  /* 0xfffffffc00f08947 */ /* 0x002fea000383ffff */
[----:B------:R-:W-:Y:S05]  /*12250*/  BRA `(.L_x_5616) ;  /* 0xffffffd000187947 */ /* 0x000fea000383ffff */
.L_x_5537:
        /* <DEDUP_REMOVED lines=8> */
.L_x_5618:
[----:B------:R-:W-:Y:S05]  /*122e0*/  BSYNC B0 ;  /* 0x0000000000007941 */ /* 0x000fea0003800000 */
.L_x_5617:
        /* <DEDUP_REMOVED lines=9> */
.L_x_5619:
        /* <DEDUP_REMOVED lines=13> */
.L_x_5620:
        /* <DEDUP_REMOVED lines=15> */
.L_x_5621:
[----:B------:R-:W-:Y:S01]  /*12540*/  MOV R3, R6 ;  /* 0x0000000600037202 */ /* 0x000fe20000000f00 */
[----:B------:R-:W-:Y:S01]  /*12550*/  IMAD.MOV.U32 R13, RZ, RZ, R18 ;  /* 0x000000ffff0d7224 */ /* 0x000fe200078e0012 */
[----:B------:R-:W-:Y:S01]  /*12560*/  MOV R12, 0x2 ;  /* 0x00000002000c7802 */ /* 0x000fe20000000f00 */
[----:B------:R-:W-:-:S07]  /*12570*/  IMAD.MOV.U32 R2, RZ, RZ, R14 ;  /* 0x000000ffff027224 */ /* 0x000fce00078e000e */
[----:B------:R-:W-:Y:S05]  /*12580*/  WARPSYNC.COLLECTIVE R15, `(.L_x_5622) ;  /* 0x000000000f087348 */ /* 0x000fea0003c00000 */
[----:B------:R0:W1:Y:S02]  /*12590*/  SHFL.IDX P6, R14, R13, R12, R11 ;  /* 0x0000000c0d0e7389 */ /* 0x00006400000c000b */
[----:B01----:R-:W-:Y:S01]  /*125a0*/  ENDCOLLECTIVE ;  /* 0x000000000000791b */ /* 0x003fe20003800000 */
.L_x_5622:
        /* <DEDUP_REMOVED lines=15> */
.L_x_5623:
[----:B------:R-:W-:Y:S01]  /*126a0*/  IMAD.MOV.U32 R3, RZ, RZ, R7 ;  /* 0x000000ffff037224 */ /* 0x000fe200078e0007 */
[----:B------:R-:W-:Y:S01]  /*126b0*/  MOV R13, R18 ;  /* 0x00000012000d7202 */ /* 0x000fe20000000f00 */
[----:B------:R-:W-:Y:S02]  /*126c0*/  IMAD.MOV.U32 R12, RZ, RZ, 0x3 ;  /* 0x00000003ff0c7424 */ /* 0x000fe400078e00ff */
[----:B------:R-:W-:-:S07]  /*126d0*/  IMAD.MOV.U32 R8, RZ, RZ, R14 ;  /* 0x000000ffff087224 */ /* 0x000fce00078e000e */
[----:B------:R-:W-:Y:S05]  /*126e0*/  WARPSYNC.COLLECTIVE R15, `(.L_x_5624) ;  /* 0x000000000f087348 */ /* 0x000fea0003c00000 */
[----:B------:R0:W1:Y:S02]  /*126f0*/  SHFL.IDX P6, R14, R13, R12, R11 ;  /* 0x0000000c0d0e7389 */ /* 0x00006400000c000b */
[----:B01----:R-:W-:Y:S01]  /*12700*/  ENDCOLLECTIVE ;  /* 0x000000000000791b */ /* 0x003fe20003800000 */
.L_x_5624:
        /* <DEDUP_REMOVED lines=16> */
.L_x_5625:
        /* <DEDUP_REMOVED lines=8> */
.L_x_5626:
        /* <DEDUP_REMOVED lines=15> */
.L_x_5627:
[----:B------:R-:W-:Y:S01]  /*12980*/  MOV R3, R7 ;  /* 0x0000000700037202 */ /* 0x000fe20000000f00 */
[----:B------:R-:W-:Y:S01]  /*12990*/  IMAD.MOV.U32 R13, RZ, RZ, R18 ;  /* 0x000000ffff0d7224 */ /* 0x000fe200078e0012 */
[----:B------:R-:W-:Y:S02]  /*129a0*/  MOV R12, 0x5 ;  /* 0x00000005000c7802 */ /* 0x000fe40000000f00 */
[----:B------:R-:W-:-:S07]  /*129b0*/  MOV R8, R14 ;  /* 0x0000000e00087202 */ /* 0x000fce0000000f00 */
[----:B------:R-:W-:Y:S05]  /*129c0*/  WARPSYNC.COLLECTIVE R15, `(.L_x_5628) ;  /* 0x000000000f087348 */ /* 0x000fea0003c00000 */
[----:B------:R0:W1:Y:S02]  /*129d0*/  SHFL.IDX P6, R14, R13, R12, R11 ;  /* 0x0000000c0d0e7389 */ /* 0x00006400000c000b */
[----:B01----:R-:W-:Y:S01]  /*129e0*/  ENDCOLLECTIVE ;  /* 0x000000000000791b */ /* 0x003fe20003800000 */
.L_x_5628:
        /* <DEDUP_REMOVED lines=13> */
.L_x_5629:
[----:B------:R-:W-:Y:S05]  /*12ac0*/  BRA `(.L_x_5630) ;  /* 0xffffffc800fc7947 */ /* 0x000fea000383ffff */
.L_x_5540:
[----:B0-----:R0:W1:Y:S02]  /*12ad0*/  SYNCS.PHASECHK.TRANS64.TRYWAIT P0, [R7+URZ+0x30820], R6 ;  /* 0x03082006070075a7 */ /* 0x001064000800017f */
[----:B-1----:R-:W-:Y:S05]  /*12ae0*/  @!P0 NANOSLEEP.SYNCS 0x989680 ;  /* 0x009896800000895d */ /* 0x002fea0003900000 */
[----:B------:R-:W1:Y:S02]  /*12af0*/  @!P0 SYNCS.PHASECHK.TRANS64 P0, [R7+URZ+0x30820], R6 ;  /* 0x03082006070085a7 */ /* 0x000e64000800007f */
[----:B-1----:R-:W-:Y:S05]  /*12b00*/  @!P0 BRA `(.L_x_5540) ;  /* 0xfffffffc00f08947 */ /* 0x002fea000383ffff */
[----:B------:R-:W-:Y:S05]  /*12b10*/  BRA `(.L_x_5631) ;  /* 0xffffffcc00787947 */ /* 0x000fea000383ffff */
.L_x_5541:
        /* <DEDUP_REMOVED lines=11> */
.L_x_5633:
[----:B------:R-:W-:Y:S05]  /*12bd0*/  BSYNC B0 ;  /* 0x0000000000007941 */ /* 0x000fea0003800000 */
.L_x_5632:
[----:B------:R-:W-:Y:S05]  /*12be0*/  BRA `(.L_x_5634) ;  /* 0xffffffcc005c7947 */ /* 0x000fea000383ffff */
.L_x_5542:
[----:B------:R-:W-:Y:S01]  /*12bf0*/  BSSY B0, `(.L_x_5635) ;  /* 0x0000006000007945 */ /* 0x000fe20003800000 */
[----:B------:R-:W-:-:S07]  /*12c00*/  MOV R15, 0xffffffff ;  /* 0xffffffff000f7802 */ /* 0x000fce0000000f00 */
[----:B01---5:R-:W-:Y:S05]  /*12c10*/  WARPSYNC.COLLECTIVE R15, `(.L_x_5636) ;  /* 0x000000000f0c7348 */ /* 0x023fea0003c00000 */
[----:B------:R-:W-:Y:S02]  /*12c20*/  ELECT P6, UR62, PT ;  /* 0x00000000003e782f */ /* 0x000fe400038c0000 */
[----:B------:R-:W-:Y:S01]  /*12c30*/  MOV R14, UR62 ;  /* 0x0000003e000e7c02 */ /* 0x000fe20008000f00 */
[----:B01---5:R-:W-:Y:S10]  /*12c40*/  ENDCOLLECTIVE ;  /* 0x000000000000791b */ /* 0x023ff40003800000 */
.L_x_5636:
[----:B------:R-:W-:Y:S05]  /*12c50*/  BSYNC B0 ;  /* 0x0000000000007941 */ /* 0x000fea0003800000 */
.L_x_5635:
[----:B------:R-:W-:Y:S05]  /*12c60*/  BRA `(.L_x_5637) ;  /* 0xffffffcc00507947 */ /* 0x000fea000383ffff */
.L_x_5544:
[----:B-1----:R1:W2:Y:S02]  /*12c70*/  SYNCS.PHASECHK.TRANS64.TRYWAIT P1, [R5+URZ+0x30840], R2 ;  /* 0x03084002050075a7 */ /* 0x0022a4000802017f */
[----:B--2---:R-:W-:Y:S05]  /*12c80*/  @!P1 NANOSLEEP.SYNCS 0x989680 ;  /* 0x009896800000995d */ /* 0x004fea0003900000 */
[----:B------:R-:W2:Y:S02]  /*12c90*/  @!P1 SYNCS.PHASECHK.TRANS64 P1, [R5+URZ+0x30840], R2 ;  /* 0x03084002050095a7 */ /* 0x000ea4000802007f */
[----:B--2---:R-:W-:Y:S05]  /*12ca0*/  @!P1 BRA `(.L_x_5544) ;  /* 0xfffffffc00f09947 */ /* 0x004fea000383ffff */
[----:B------:R-:W-:Y:S05]  /*12cb0*/  BRA `(.L_x_5638) ;  /* 0xffffffcc00787947 */ /* 0x000fea000383ffff */
.L_x_5546:
[----:B0-----:R0:W2:Y:S02]  /*12cc0*/  SYNCS.PHASECHK.TRANS64.TRYWAIT P1, [R7+URZ+0x30840], R0 ;  /* 0x03084000070075a7 */ /* 0x0010a4000802017f */
[----:B--2---:R-:W-:Y:S05]  /*12cd0*/  @!P1 NANOSLEEP.SYNCS 0x989680 ;  /* 0x009896800000995d */ /* 0x004fea0003900000 */
[----:B------:R-:W2:Y:S02]  /*12ce0*/  @!P1 SYNCS.PHASECHK.TRANS64 P1, [R7+URZ+0x30840], R0 ;  /* 0x03084000070095a7 */ /* 0x000ea4000802007f */
[----:B--2---:R-:W-:Y:S05]  /*12cf0*/  @!P1 BRA `(.L_x_5546) ;  /* 0xfffffffc00f09947 */ /* 0x004fea000383ffff */
[----:B------:R-:W-:Y:S05]  /*12d00*/  BRA `(.L_x_5639) ;  /* 0xffffffcc00847947 */ /* 0x000fea000383ffff */
.L_x_5548:
[----:B--2---:R2:W3:Y:S02]  /*12d10*/  SYNCS.PHASECHK.TRANS64.TRYWAIT P1, [R5+URZ+0x30860], R2 ;  /* 0x03086002050075a7 */ /* 0x0044e4000802017f */
[----:B---3--:R-:W-:Y:S05]  /*12d20*/  @!P1 NANOSLEEP.SYNCS 0x989680 ;  /* 0x009896800000995d */ /* 0x008fea0003900000 */
[----:B------:R-:W3:Y:S02]  /*12d30*/  @!P1 SYNCS.PHASECHK.TRANS64 P1, [R5+URZ+0x30860], R2 ;  /* 0x03086002050095a7 */ /* 0x000ee4000802007f */
[----:B---3--:R-:W-:Y:S05]  /*12d40*/  @!P1 BRA `(.L_x_5548) ;  /* 0xfffffffc00f09947 */ /* 0x008fea000383ffff */
[----:B------:R-:W-:Y:S05]  /*12d50*/  BRA `(.L_x_5640) ;  /* 0xffffffcc00807947 */ /* 0x000fea000383ffff */
.L_x_5641:
        /* <DEDUP_REMOVED lines=10> */
.L_x_15985:


//--------------------- .text._ZN7cutlass13device_kernelIN5flash11enable_sm90INS1_16FlashAttnFwdSm90INS1_25CollectiveMainloopFwdSm90ILi2EN4cute5tupleIJNS5_1CILi1EEES8_S8_EEENS6_IJNS7_ILi128EEENS7_ILi96EEENS7_ILi192EEEEEELi192ENS_6half_tEfNS_4arch4Sm90ELb1ELb0ELb1ELb1ELb1ELb0ELb0ELb1ELb1ELb1ELb1ELb0EEENS1_21CollectiveEpilogueFwdINS6_IJSA_SC_SB_EEES9_SE_SG_Li256ELb1ELb1ELb1ELb0EEENS1_36VarlenDynamicPersistentTileSchedulerILi128ELi96ELi256ELi128ELb1ELb1ELb1ELb1ELb1ELb1EEEEEEEEEvNT_6ParamsE --------------------------
	.section	.text._ZN7cutlass13device_kernelIN5flash11enable_sm90INS1_16FlashAttnFwdSm90INS1_25CollectiveMainloopFwdSm90ILi2EN4cute5tupleIJNS5_1CILi1EEES8_S8_EEENS6_IJNS7_ILi128EEENS7_ILi96EEENS7_ILi192EEEEEELi192ENS_6half_tEfNS_4arch4Sm90ELb1ELb0ELb1ELb1ELb1ELb0ELb0ELb1ELb1ELb1ELb1ELb0EEENS1_21CollectiveEpilogueFwdINS6_IJSA_SC_SB_EEES9_SE_SG_Li256ELb1ELb1ELb1ELb0EEENS1_36VarlenDynamicPersistentTileSchedulerILi128ELi96ELi256ELi128ELb1ELb1ELb1ELb1ELb1ELb1EEEEEEEEEvNT_6ParamsE,"ax",@progbits
	.align	128
.text._ZN7cutlass13device_kernelIN5flash11enable_sm90INS1_16FlashAttnFwdSm90INS1_25CollectiveMainloopFwdSm90ILi2EN4cute5tupleIJNS5_1CILi1EEES8_S8_EEENS6_IJNS7_ILi128EEENS7_ILi96EEENS7_ILi192EEEEEELi192ENS_6half_tEfNS_4arch4Sm90ELb1ELb0ELb1ELb1ELb1ELb0ELb0ELb1ELb1ELb1ELb1ELb0EEENS1_21CollectiveEpilogueFwdINS6_IJSA_SC_SB_EEES9_SE_SG_Li256ELb1ELb1ELb1ELb0EEENS1_36VarlenDynamicPersistentTileSchedulerILi128ELi96ELi256ELi128ELb1ELb1ELb1ELb1ELb1ELb1EEEEEEEEEvNT_6ParamsE:
        .type           _ZN7cutlass13device_kernelIN5flash11enable_sm90INS1_16FlashAttnFwdSm90INS1_25CollectiveMainloopFwdSm90ILi2EN4cute5tupleIJNS5_1CILi1EEES8_S8_EEENS6_IJNS7_ILi128EEENS7_ILi96EEENS7_ILi192EEEEEELi192ENS_6half_tEfNS_4arch4Sm90ELb1ELb0ELb1ELb1ELb1ELb0ELb0ELb1ELb1ELb1ELb1ELb0EEENS1_21CollectiveEpilogueFwdINS6_IJSA_SC_SB_EEES9_SE_SG_Li256ELb1ELb1ELb1ELb0EEENS1_36VarlenDynamicPersistentTileSchedulerILi128ELi96ELi256ELi128ELb1ELb1ELb1ELb1ELb1ELb1EEEEEEEEEvNT_6ParamsE,@function
        .size           _ZN7cutlass13device_kernelIN5flash11enable_sm90INS1_16FlashAttnFwdSm90INS1_25CollectiveMainloopFwdSm90ILi2EN4cute5tupleIJNS5_1CILi1EEES8_S8_EEENS6_IJNS7_ILi128EEENS7_ILi96EEENS7_ILi192EEEEEELi192ENS_6half_tEfNS_4arch4Sm90ELb1ELb0ELb1ELb1ELb1ELb0ELb0ELb1ELb1ELb1ELb1ELb0EEENS1_21CollectiveEpilogueFwdINS6_IJSA_SC_SB_EEES9_SE_SG_Li256ELb1ELb1ELb1ELb0EEENS1_36VarlenDynamicPersistentTileSchedulerILi128ELi96ELi256ELi128ELb1ELb1ELb1ELb1ELb1ELb1EEEEEEEEEvNT_6ParamsE,(.L_x_15986 - _ZN7cutlass13device_kernelIN5flash11enable_sm90INS1_16FlashAttnFwdSm90INS1_25CollectiveMainloopFwdSm90ILi2EN4cute5tupleIJNS5_1CILi1EEES8_S8_EEENS6_IJNS7_ILi128EEENS7_ILi96EEENS7_ILi192EEEEEELi192ENS_6half_tEfNS_4arch4Sm90ELb1ELb0ELb1ELb1ELb1ELb0ELb0ELb1ELb1ELb1ELb1ELb0EEENS1_21CollectiveEpilogueFwdINS6_IJSA_SC_SB_EEES9_SE_SG_Li256ELb1ELb1ELb1ELb0EEENS1_36VarlenDynamicPersistentTileSchedulerILi128ELi96ELi256ELi128ELb1ELb1ELb1ELb1ELb1ELb1EEEEEEEEEvNT_6ParamsE)
        .other          _ZN7cutlass13device_kernelIN5flash11enable_sm90INS1_16FlashAttnFwdSm90INS1_25CollectiveMainloopFwdSm90ILi2EN4cute5tupleIJNS5_1CILi1EEES8_S8_EEENS6_IJNS7_ILi128EEENS7_ILi96EEENS7_ILi192EEEEEELi192ENS_6half_tEfNS_4arch4Sm90ELb1ELb0ELb1ELb1ELb1ELb0ELb0ELb1ELb1ELb1ELb1ELb0EEENS1_21CollectiveEpilogueFwdINS6_IJSA_SC_SB_EEES9_SE_SG_Li256ELb1ELb1ELb1ELb0EEENS1_36VarlenDynamicPersistentTileSchedulerILi128ELi96ELi256ELi128ELb1ELb1ELb1ELb1ELb1ELb1EEEEEEEEEvNT_6ParamsE,@"STO_CUDA_ENTRY STV_DEFAULT"
_ZN7cutlass13device_kernelIN5flash11enable_sm90INS1_16FlashAttnFwdSm90INS1_25CollectiveMainloopFwdSm90ILi2EN4cute5tupleIJNS5_1CILi1EEES8_S8_EEENS6_IJNS7_ILi128EEENS7_ILi96EEENS7_ILi192EEEEEELi192ENS_6half_tEfNS_4arch4Sm90ELb1ELb0ELb1ELb1ELb1ELb0ELb0ELb1ELb1ELb1ELb1ELb0EEENS1_21CollectiveEpilogueFwdINS6_IJSA_SC_SB_EEES9_SE_SG_Li256ELb1ELb1ELb1ELb0EEENS1_36VarlenDynamicPersistentTileSchedulerILi128ELi96ELi256ELi128ELb1ELb1ELb1ELb1ELb1ELb1EEEEEEEEEvNT_6ParamsE:
        /* <DEDUP_REMOVED lines=45> */
.L_x_5642:
        /* <DEDUP_REMOVED lines=22> */
.L_x_5643:
        /* <DEDUP_REMOVED lines=18> */
.L_x_5644:
        /* <DEDUP_REMOVED lines=22> */
.L_x_5645:
        /* <DEDUP_REMOVED lines=23> */
.L_x_5646:
        /* <DEDUP_REMOVED lines=10> */
.L_x_5648:
        /* <DEDUP_REMOVED lines=35> */
[----:B------:R-:W-:-:S03]  /*0af0*/  IMAD.IADD R11, R12, 0x1, -R11 ;  /* 0x000000010c0b7824 */ /* 0x000fc600078e0a0b */
[----:B------:R-:W-:Y:S02]  /*0b00*/  LEA R3, R3, R4, 0x3 ;  /* 0x0000000403037211 */ /* 0x000fe400078e18ff */
[----:B------:R-:W-:-:S03]  /*0b10*/  LEA.HI R5, R11, R11, RZ, 0x1 ;  /* 0x0000000b0b057211 */ /* 0x000fc600078f08ff */
[----:B------:R0:W-:Y:S01]  /*0b20*/  STL [R1+0x18], R3 ;  /* 0x0000180301007387 */ /* 0x0001e20000100800 */
        /* <DEDUP_REMOVED lines=20> */
[----:B------:R-:W-:-:S02]  /*0c70*/  LOP3.LUT R6, R7, 0x7ffffffc, RZ, 0xc0, !PT ;  /* 0x7ffffffc07067812 */ /* 0x000fc400078ec0ff */
[----:B------:R-:W-:Y:S02]  /*0c80*/  LEA.HI R10, R10, R9, RZ, 0x3 ;  /* 0x000000090a0a7211 */ /* 0x000fe400078f18ff */
[----:B------:R-:W-:Y:S01]  /*0c90*/  SHF.R.S32.HI R8, RZ, 0x5, R8 ;  /* 0x00000005ff087819 */ /* 0x000fe20000011408 */
[----:B------:R-:W-:Y:S01]  /*0ca0*/  IMAD.IADD R6, R217, 0x1, -R6 ;  /* 0x00000001d9067824 */ /* 0x000fe200078e0a06 */
[----:B------:R-:W-:-:S03]  /*0cb0*/  LOP3.LUT R10, R10, 0xfffffff8, RZ, 0xc0, !PT ;  /* 0xfffffff80a0a7812 */ /* 0x000fc600078ec0ff */
[----:B------:R-:W-:Y:S02]  /*0cc0*/  IMAD.SHL.U32 R16, R6, 0x2, RZ ;  /* 0x0000000206107824 */ /* 0x000fe400078e00ff */
[----:B------:R-:W-:Y:S02]  /*0cd0*/  IMAD.IADD R9, R9, 0x1, -R10 ;  /* 0x0000000109097824 */ /* 0x000fe400078e0a0a */
[C---:B------:R-:W-:Y:S01]  /*0ce0*/  VIADD R213, R16.reuse, 0x8 ;  /* 0x0000000810d57836 */ /* 0x040fe20000000000 */
[----:B------:R-:W-:Y:S01]  /*0cf0*/  IADD3 R206, R16, 0x78, RZ ;  /* 0x0000007810ce7810 */ /* 0x000fe20007ffe0ff */
[----:B------:R-:W-:Y:S01]  /*0d00*/  IMAD R9, R8, 0x10, R9 ;  /* 0x0000001008097824 */ /* 0x000fe200078e0209 */
[C---:B------:R-:W-:Y:S01]  /*0d10*/  IADD3 R194, R16.reuse, 0x10, RZ ;  /* 0x0000001010c27810 */ /* 0x040fe20007ffe0ff */
[----:B------:R-:W-:Y:S01]  /*0d20*/  VIADD R212, R16, 0x48 ;  /* 0x0000004810d47836 */ /* 0x000fe20000000000 */
[----:B------:R-:W-:Y:S01]  /*0d30*/  SHF.R.S32.HI R0, RZ, 0x1f, R213 ;  /* 0x0000001fff007819 */ /* 0x000fe200000114d5 */
[----:B0-----:R-:W-:Y:S01]  /*0d40*/  IMAD R3, R2, 0x40, R9 ;  /* 0x0000004002037824 */ /* 0x001fe200078e0209 */
[----:B------:R-:W-:Y:S01]  /*0d50*/  SHF.R.S32.HI R226, RZ, 0x1f, R206 ;  /* 0x0000001fffe27819 */ /* 0x000fe200000114ce */
        /* <DEDUP_REMOVED lines=32> */
[C---:B------:R-:W-:Y:S01]  /*0f60*/  VIADD R192, R16.reuse, 0x30 ;  /* 0x0000003010c07836 */ /* 0x040fe20000000000 */
[----:B------:R-:W-:Y:S01]  /*0f70*/  SHF.R.S32.HI R218, RZ, 0x1f, R198 ;  /* 0x0000001fffda7819 */ /* 0x000fe200000114c6 */
[----:B------:R-:W-:-:S02]  /*0f80*/  VIADD R23, R16, 0x38 ;  /* 0x0000003810177836 */ /* 0x000fc40000000000 */
[----:B------:R-:W-:Y:S02]  /*0f90*/  VIADD R22, R16, 0x40 ;  /* 0x0000004010167836 */ /* 0x000fe40000000000 */
[----:B------:R-:W-:-:S07]  /*0fa0*/  IMAD R17, R4, 0x8, R3 ;  /* 0x0000000804117824 */ /* 0x000fce00078e0203 */
.L_x_5712:
[----:B------:R-:W-:Y:S01]  /*0fb0*/  ULDC.64 UR8, c[0x0][0xc88] ;  /* 0x0003220000087ab9 */ /* 0x000fe20000000a00 */
[----:B------:R-:W-:Y:S01]  /*0fc0*/  ULDC.64 UR10, c[0x0][0xa18] ;  /* 0x00028600000a7ab9 */ /* 0x000fe20000000a00 */
[----:B------:R-:W-:Y:S02]  /*0fd0*/  UIMAD.WIDE UR8, UR7, 0x4, UR8 ;  /* 0x00000004070878a5 */ /* 0x000fe4000f8e0208 */
[----:B------:R-:W-:Y:S01]  /*0fe0*/  UISETP.NE.U32.AND UP1, UPT, UR10, URZ, UPT ;  /* 0x0000003f0a00728c */ /* 0x000fe2000bf25070 */
[----:B------:R-:W-:-:S03]  /*0ff0*/  ULDC UR7, c[0x0][0x2f0] ;  /* 0x0000bc0000077ab9 */ /* 0x000fc60000000800 */
[----:B01234-:R-:W-:Y:S01]  /*1000*/  IMAD.U32 R2, RZ, RZ, UR8 ;  /* 0x00000008ff027e24 */ /* 0x01ffe2000f8e00ff */
[----:B------:R-:W-:Y:S01]  /*1010*/  MOV R3, UR9 ;  /* 0x0000000900037c02 */ /* 0x000fe20008000f00 */
        /* <DEDUP_REMOVED lines=19> */
[----:B------:R-:W-:Y:S02]  /*1150*/  ULDC UR4, c[0x0][0x424] ;  /* 0x0001090000047ab9 */ /* 0x000fe40000000800 */
[----:B------:R-:W-:Y:S01]  /*1160*/  IMAD.U32 R5, RZ, RZ, UR11 ;  /* 0x0000000bff057e24 */ /* 0x000fe2000f8e00ff */
[----:B------:R-:W2:Y:S01]  /*1170*/  @P0 LDG.E R2, desc[UR36][R2.64] ;  /* 0x0000002402020981 */ /* 0x000ea2000c1e1900 */
[----:B------:R-:W-:Y:S01]  /*1180*/  UISETP.NE.U32.AND UP0, UPT, UR8, URZ, UPT ;  /* 0x0000003f0800728c */ /* 0x000fe2000bf05070 */
[----:B------:R-:W-:Y:S02]  /*1190*/  ULDC.64 UR10, c[0x0][0xa20] ;  /* 0x00028800000a7ab9 */ /* 0x000fe40000000a00 */
[----:B------:R-:W3:Y:S01]  /*11a0*/  @P2 LDG.E R4, desc[UR36][R4.64] ;  /* 0x0000002404042981 */ /* 0x000ee2000c1e1900 */
[----:B------:R-:W-:Y:S01]  /*11b0*/  UISETP.NE.AND.EX UP0, UPT, UR9, URZ, UPT, UP0 ;  /* 0x0000003f0900728c */ /* 0x000fe2000bf05300 */
[----:B------:R-:W-:Y:S01]  /*11c0*/  ISETP.NE.U32.AND P1, PT, RZ, UR10, PT ;  /* 0x0000000aff007c0c */ /* 0x000fe2000bf25070 */
[----:B------:R-:W-:-:S02]  /*11d0*/  ULOP3.LUT UR8, UR5, 0xffff, URZ, 0xc0, !UPT ;  /* 0x0000ffff05087892 */ /* 0x000fc4000f8ec03f */
[----:B------:R-:W-:Y:S01]  /*11e0*/  USEL UR4, UR4, 0x1, UP0 ;  /* 0x0000000104047887 */ /* 0x000fe20008000000 */
[----:B------:R-:W-:Y:S01]  /*11f0*/  ISETP.NE.AND.EX P1, PT, RZ, UR11, PT, P1 ;  /* 0x0000000bff007c0c */ /* 0x000fe2000bf25310 */
[----:B------:R-:W-:Y:S02]  /*1200*/  UMOV UR43, URZ ;  /* 0x0000003f002b7c82 */ /* 0x000fe40008000000 */
[----:B------:R-:W-:Y:S01]  /*1210*/  IMAD.U32 R197, RZ, RZ, UR8 ;  /* 0x00000008ffc57e24 */ /* 0x000fe2000f8e00ff */
[----:B------:R-:W-:Y:S01]  /*1220*/  UIMAD UR4, UR4, UR7, URZ ;  /* 0x00000007040472a4 */ /* 0x000fe2000f8e023f */
[----:B--2---:R-:W-:Y:S02]  /*1230*/  @P0 R2UR UR43, R2 ;  /* 0x00000000022b02ca */ /* 0x004fe400000e0000 */
[----:B---3--:R-:W-:Y:S01]  /*1240*/  @P2 R2UR UR41, R4 ;  /* 0x00000000042922ca */ /* 0x008fe200000e0000 */
[----:B-----5:R-:W-:-:S14]  /*1250*/  @P2 BRA `(.L_x_5649) ;  /* 0x00000000003c2947 */ /* 0x020fdc0003800000 */
[----:B------:R-:W-:Y:S01]  /*1260*/  ULDC.64 UR8, c[0x0][0xa00] ;  /* 0x0002800000087ab9 */ /* 0x000fe20000000a00 */
[----:B------:R-:W-:Y:S01]  /*1270*/  ULDC UR41, c[0x0][0x288] ;  /* 0x0000a20000297ab9 */ /* 0x000fe20000000800 */
        /* <DEDUP_REMOVED lines=13> */
.L_x_5649:
[----:B------:R-:W-:Y:S05]  /*1350*/  @!P1 BRA `(.L_x_5650) ;  /* 0x0000000000249947 */ /* 0x000fea0003800000 */
[----:B------:R-:W-:Y:S02]  /*1360*/  R2UR UR7, R196 ;  /* 0x00000000c40772ca */ /* 0x000fe400000e0000 */
[----:B------:R-:W-:-:S11]  /*1370*/  R2UR UR8, R214 ;  /* 0x00000000d60872ca */ /* 0x000fd600000e0000 */
[----:B------:R-:W-:-:S04]  /*1380*/  ULEA UR4, UP0, UR7, UR10, 0x2 ;  /* 0x0000000a07047291 */ /* 0x000fc8000f80103f */
[----:B------:R-:W-:Y:S02]  /*1390*/  ULEA.HI.X UR7, UR7, UR11, UR8, 0x2, UP0 ;  /* 0x0000000b07077291 */ /* 0x000fe400080f1408 */
[----:B------:R-:W-:-:S04]  /*13a0*/  IMAD.U32 R2, RZ, RZ, UR4 ;  /* 0x00000004ff027e24 */ /* 0x000fc8000f8e00ff */
[----:B------:R-:W-:-:S05]  /*13b0*/  MOV R3, UR7 ;  /* 0x0000000700037c02 */ /* 0x000fca0008000f00 */
[----:B------:R-:W2:Y:S02]  /*13c0*/  LDG.E R2, desc[UR36][R2.64] ;  /* 0x0000002402027981 */ /* 0x000ea4000c1e1900 */
[----:B--2---:R-:W-:Y:S01]  /*13d0*/  R2UR UR4, R2 ;  /* 0x00000000020472ca */ /* 0x004fe200000e0000 */
[----:B------:R-:W-:-:S14]  /*13e0*/  BRA `(.L_x_5651) ;  /* 0x0000000000387947 */ /* 0x000fdc0003800000 */
.L_x_5650:
        /* <DEDUP_REMOVED lines=14> */
.L_x_5651:
[----:B------:R-:W-:Y:S01]  /*14d0*/  ULDC UR7, c[0x0][0x448] ;  /* 0x0001120000077ab9 */ /* 0x000fe20000000800 */
[----:B------:R-:W-:Y:S02]  /*14e0*/  USHF.L.U32 UR42, UR6, 0x7, URZ ;  /* 0x00000007062a7899 */ /* 0x000fe4000800063f */
[----:B------:R-:W-:Y:S02]  /*14f0*/  UISETP.NE.AND UP0, UPT, UR7, 0x1, UPT ;  /* 0x000000010700788c */ /* 0x000fe4000bf05270 */
[----:B------:R-:W-:Y:S02]  /*1500*/  UIADD3 UR8, UR42, 0x7f, URZ ;  /* 0x0000007f2a087890 */ /* 0x000fe4000fffe03f */
[----:B------:R-:W-:Y:S02]  /*1510*/  UIADD3 UR43, -UR43, UR4, URZ ;  /* 0x000000042b2b7290 */ /* 0x000fe4000fffe13f */
[----:B------:R-:W-:Y:S02]  /*1520*/  UP2UR UR61, UPR, URZ, 0x1 ;  /* 0x000000013f3d7883 */ /* 0x000fe40008000000 */
[----:B------:R-:W-:-:S03]  /*1530*/  UIADD3 UR4, UR43, 0x60, -UR41 ;  /* 0x000000602b047890 */ /* 0x000fc6000fffe829 */
[----:B------:R-:W-:Y:S01]  /*1540*/  @UP0 ULDC UR6, c[0x0][0x44c] ;  /* 0x0001130000060ab9 */ /* 0x000fe20000000800 */
[----:B------:R-:W-:Y:S01]  /*1550*/  @UP0 ULDC UR9, c[0x0][0x450] ;  /* 0x0001140000090ab9 */ /* 0x000fe20000000800 */
[----:B------:R-:W-:Y:S02]  /*1560*/  UIMAD.WIDE.U32 UR6, UR8, UR6, URZ ;  /* 0x00000006080672a5 */ /* 0x000fe4000f8e003f */
[----:B------:R-:W-:Y:S02]  /*1570*/  UIADD3 UR6, UR43, 0x5f, URZ ;  /* 0x0000005f2b067890 */ /* 0x000fe4000fffe03f */
[----:B------:R-:W-:Y:S02]  /*1580*/  @UP0 USHF.R.U32.HI UR8, URZ, UR9, UR7 ;  /* 0x000000093f080299 */ /* 0x000fe40008011607 */
[----:B------:R-:W-:Y:S02]  /*1590*/  UIMAD.WIDE UR6, UR6, 0x2aaaaaab, URZ ;  /* 0x2aaaaaab060678a5 */ /* 0x000fe4000f8e023f */
[----:B------:R-:W-:-:S02]  /*15a0*/  UIADD3 UR8, UR4, UR8, URZ ;  /* 0x0000000804087290 */ /* 0x000fc4000fffe03f */
[----:B------:R-:W-:Y:S02]  /*15b0*/  USHF.R.U32.HI UR4, URZ, 0x1f, UR7 ;  /* 0x0000001f3f047899 */ /* 0x000fe40008011607 */
[----:B------:R-:W-:Y:S02]  /*15c0*/  UIMAD.WIDE UR8, UR8, 0x2aaaaaab, URZ ;  /* 0x2aaaaaab080878a5 */ /* 0x000fe4000f8e023f */
[----:B------:R-:W-:Y:S02]  /*15d0*/  ULEA.HI.SX32 UR7, UR7, UR4, 0x1c ;  /* 0x0000000407077291 */ /* 0x000fe4000f8fe23f */
[----:B------:R-:W-:Y:S02]  /*15e0*/  USHF.R.U32.HI UR6, URZ, 0x1f, UR9 ;  /* 0x0000001f3f067899 */ /* 0x000fe40008011609 */
[----:B------:R-:W-:Y:S02]  /*15f0*/  ULOP3.LUT UR4, UR5, 0xff000000, URZ, 0xc0, !UPT ;  /* 0xff00000005047892 */ /* 0x000fe4000f8ec03f */
[----:B------:R-:W-:-:S02]  /*1600*/  ULEA.HI.SX32 UR6, UR9, UR6, 0x1c ;  /* 0x0000000609067291 */ /* 0x000fc4000f8fe23f */
[----:B------:R-:W-:Y:S02]  /*1610*/  ULOP3.LUT UR5, UR5, 0xff0000, URZ, 0xc0, !UPT ;  /* 0x00ff000005057892 */ /* 0x000fe4000f8ec03f */
[----:B------:R-:W-:Y:S02]  /*1620*/  UISETP.LT.AND UP0, UPT, UR7, UR6, UPT ;  /* 0x000000060700728c */ /* 0x000fe4000bf01270 */
[----:B------:R-:W-:Y:S02]  /*1630*/  USHF.R.U32.HI UR4, URZ, 0x8, UR4 ;  /* 0x000000083f047899 */ /* 0x000fe40008011604 */
[----:B------:R-:W-:Y:S02]  /*1640*/  USEL UR9, UR7, UR6, UP0 ;  /* 0x0000000607097287 */ /* 0x000fe40008000000 */
[----:B------:R-:W-:Y:S02]  /*1650*/  ULEA.HI UR5, UR5, UR4, URZ, 0x10 ;  /* 0x0000000405057291 */ /* 0x000fe4000f8f803f */
[----:B------:R-:W-:-:S02]  /*1660*/  UISETP.GE.AND UP0, UPT, UR9, 0x1, UPT ;  /* 0x000000010900788c */ /* 0x000fc4000bf06270 */
[----:B------:R-:W-:Y:S02]  /*1670*/  ULOP3.LUT UR6, UR5, 0xff, URZ, 0xc0, !UPT ;  /* 0x000000ff05067892 */ /* 0x000fe4000f8ec03f */
[----:B------:R-:W-:Y:S02]  /*1680*/  USHF.R.U32.HI UR5, URZ, 0x10, UR5 ;  /* 0x000000103f057899 */ /* 0x000fe40008011605 */
[----:B------:R-:W-:Y:S01]  /*1690*/  PLOP3.LUT P0, PT, PT, PT, UP0, 0x80, 0x0 ;  /* 0x000000000000781c */ /* 0x000fe20003f0f008 */
[----:B------:R-:W-:Y:S01]  /*16a0*/  UMOV UR4, URZ ;  /* 0x0000003f00047c82 */ /* 0x000fe20008000000 */
[----:B------:R-:W-:Y:S02]  /*16b0*/  IMAD.U32 R195, RZ, RZ, UR6 ;  /* 0x00000006ffc37e24 */ /* 0x000fe4000f8e00ff */
        /* <DEDUP_REMOVED lines=39> */
.L_x_5652:
[----:B------:R-:W-:Y:S01]  /*1930*/  R2UR UR5, R195 ;  /* 0x00000000c30572ca */ /* 0x000fe200000e0000 */
[----:B------:R-:W-:Y:S01]  /*1940*/  IMAD.U32 R0, RZ, RZ, UR9 ;  /* 0x00000009ff007e24 */ /* 0x000fe2000f8e00ff */
[----:B------:R-:W-:Y:S01]  /*1950*/  MOV R3, UR4 ;  /* 0x0000000400037c02 */ /* 0x000fe20008000f00 */
[----:B------:R-:W-:Y:S01]  /*1960*/  IMAD.MOV.U32 R2, RZ, RZ, RZ ;  /* 0x000000ffff027224 */ /* 0x000fe200078e00ff */
        /* <DEDUP_REMOVED lines=93> */
.L_x_5654:
        /* <DEDUP_REMOVED lines=12> */
.L_x_5801:
[----:B------:R-:W-:Y:S05]  /*2000*/  @!P0 BRA `(.L_x_5656) ;  /* 0x0000000000048947 */ /* 0x000fea0003800000 */
[----:B------:R-:W-:Y:S01]  /*2010*/  BPT.TRAP 0x1 ;  /* 0x000000040000795c */ /* 0x000fe20000300000 */
.L_x_5656:
[----:B0-----:R-:W-:Y:S02]  /*2020*/  IMAD.U32 R0, RZ, RZ, UR39 ;  /* 0x00000027ff007e24 */ /* 0x001fe4000f8e00ff */
[----:B------:R-:W-:-:S03]  /*2030*/  IMAD.U32 R3, RZ, RZ, UR38 ;  /* 0x00000026ff037e24 */ /* 0x000fc6000f8e00ff */
[----:B------:R-:W-:Y:S02]  /*2040*/  LEA R0, R0, UR40, 0x3 ;  /* 0x0000002800007c11 */ /* 0x000fe4000f8e18ff */
[----:B------:R-:W-:-:S04]  /*2050*/  SHF.L.U32 R3, R3, 0x1f, RZ ;  /* 0x0000001f03037819 */ /* 0x000fc800000006ff */
[----:B------:R0:W1:Y:S01]  /*2060*/  SYNCS.PHASECHK.TRANS64.TRYWAIT P1, [R0+URZ+0x30830], R3 ;  /* 0x03083003000075a7 */ /* 0x000062000802017f */
[----:B------:R-:W-:Y:S05]  /*2070*/  @!P0 BRA `(.L_x_5657) ;  /* 0x0000000000048947 */ /* 0x000fea0003800000 */
[----:B------:R-:W-:Y:S01]  /*2080*/  BPT.TRAP 0x1 ;  /* 0x000000040000795c */ /* 0x000fe20000300000 */
.L_x_5657:
[----:B-1----:R-:W-:Y:S05]  /*2090*/  @P1 BRA `(.L_x_5658) ;  /* 0x0000000000081947 */ /* 0x002fea0003800000 */
[----:B------:R-:W1:Y:S02]  /*20a0*/  SYNCS.PHASECHK.TRANS64.TRYWAIT P1, [R0+URZ+0x30830], R3 ;  /* 0x03083003000075a7 */ /* 0x000e64000802017f */
[----:B-1----:R-:W-:Y:S05]  /*20b0*/  @!P1 BRA `(.L_x_5659) ;  /* 0x00000128008c9947 */ /* 0x002fea0003800000 */
.L_x_5658:
        /* <DEDUP_REMOVED lines=13> */
[----:B------:R-:W-:Y:S02]  /*2190*/  ULOP3.LUT UR4, UR44, 0x10000, URZ, 0xfc, !UPT ;  /* 0x000100002c047892 */ /* 0x000fe4000f8efc3f */
[----:B------:R-:W-:Y:S02]  /*21a0*/  UIMAD UR5, UR39, 0x900, UR11 ;  /* 0x00000900270578a4 */ /* 0x000fe4000f8e020b */
[----:B------:R-:W-:Y:S02]  /*21b0*/  UIADD3 UR6, UR4, 0x2, URZ ;  /* 0x0000000204067890 */ /* 0x000fe4000fffe03f */
[----:B------:R-:W-:Y:S01]  /*21c0*/  UIADD3 UR7, UR5, 0x2, URZ ;  /* 0x0000000205077890 */ /* 0x000fe2000fffe03f */
[----:B------:R-:W-:Y:S02]  /*21d0*/  UMOV UR12, UR4 ;  /* 0x00000004000c7c82 */ /* 0x000fe40008000000 */
[----:B------:R-:W-:Y:S01]  /*21e0*/  UMOV UR14, UR5 ;  /* 0x00000005000e7c82 */ /* 0x000fe20008000000 */
[----:B------:R-:W-:Y:S01]  /*21f0*/  IMAD.U32 R8, RZ, RZ, UR12 ;  /* 0x0000000cff087e24 */ /* 0x000fe2000f8e00ff */
[----:B------:R-:W-:Y:S01]  /*2200*/  HGMMA.64x96x16.F32 R24, gdesc[UR12], RZ, !UPT, gsb0 ;  /* 0x016000000c1879f0 */ /* 0x000fe2000c0008ff */
        /* <DEDUP_REMOVED lines=38> */
[----:B------:R-:W-:Y:S01]  /*2470*/  HGMMA.64x96x16.F32 R24, gdesc[UR12], R24, gsb0 ;  /* 0x016000000c1879f0 */ /* 0x000fe20008000818 */
[----:B------:R-:W-:Y:S01]  /*2480*/  UMOV UR12, UR6 ;  /* 0x00000006000c7c82 */ /* 0x000fe20008000000 */
[----:B------:R-:W-:Y:S01]  /*2490*/  UMOV UR13, 0x40000040 ;  /* 0x40000040000d7882 */ /* 0x000fe20000000000 */
[----:B------:R-:W-:Y:S01]  /*24a0*/  UMOV UR14, UR7 ;  /* 0x00000007000e7c82 */ /* 0x000fe20008000000 */
[----:B------:R-:W-:Y:S01]  /*24b0*/  UMOV UR15, 0x40000040 ;  /* 0x40000040000f7882 */ /* 0x000fe20000000000 */
[----:B------:R-:W-:Y:S01]  /*24c0*/  MOV R4, UR12 ;  /* 0x0000000c00047c02 */ /* 0x000fe20008000f00 */
[----:B------:R-:W-:Y:S01]  /*24d0*/  IMAD.U32 R5, RZ, RZ, UR13 ;  /* 0x0000000dff057e24 */ /* 0x000fe2000f8e00ff */
        /* <DEDUP_REMOVED lines=37> */
.L_x_5660:
[----:B------:R-:W-:Y:S01]  /*2730*/  UISETP.NE.AND UP0, UPT, UR61, URZ, UPT ;  /* 0x0000003f3d00728c */ /* 0x000fe2000bf05270 */
[----:B------:R-:W-:Y:S01]  /*2740*/  R2UR UR7, R84 ;  /* 0x00000000540772ca */ /* 0x000fe200000e0000 */
[----:B------:R-:W-:Y:S01]  /*2750*/  ULDC UR6, c[0x0][0x9d8] ;  /* 0x0002760000067ab9 */ /* 0x000fe20000000800 */
[----:B------:R-:W-:Y:S02]  /*2760*/  IMAD.U32 R15, RZ, RZ, UR41 ;  /* 0x00000029ff0f7e24 */ /* 0x000fe4000f8e00ff */
[----:B------:R-:W-:Y:S01]  /*2770*/  FMUL.FTZ R2, R26, UR6 ;  /* 0x000000061a027c20 */ /* 0x000fe20008410000 */
[----:B------:R-:W-:Y:S01]  /*2780*/  FMUL.FTZ R39, R39, UR6 ;  /* 0x0000000627277c20 */ /* 0x000fe20008410000 */
[----:B------:R-:W-:Y:S01]  /*2790*/  PLOP3.LUT P1, PT, PT, PT, UP0, 0x80, 0x0 ;  /* 0x000000000000781c */ /* 0x000fe20003f2f008 */
[----:B------:R-:W-:Y:S01]  /*27a0*/  FMUL.FTZ R27, R27, UR6 ;  /* 0x000000061b1b7c20 */ /* 0x000fe20008410000 */
[----:B------:R-:W-:Y:S01]  /*27b0*/  PLOP3.LUT P2, PT, PT, PT, UP0, 0x80, 0x0 ;  /* 0x000000000000781c */ /* 0x000fe20003f4f008 */
[----:B------:R2:W3:Y:S01]  /*27c0*/  MUFU.TANH R80, R2 ;  /* 0x0000000200507308 */ /* 0x0004e20000002400 */
[----:B------:R-:W-:Y:S01]  /*27d0*/  FMUL.FTZ R30, R30, UR6 ;  /* 0x000000061e1e7c20 */ /* 0x000fe20008410000 */
[----:B------:R-:W-:Y:S01]  /*27e0*/  @UP0 ULDC UR4, c[0x0][0x44c] ;  /* 0x0001130000040ab9 */ /* 0x000fe20000000800 */
[----:B------:R-:W-:Y:S01]  /*27f0*/  FMUL.FTZ R31, R31, UR6 ;  /* 0x000000061f1f7c20 */ /* 0x000fe20008410000 */
[----:B------:R-:W-:Y:S01]  /*2800*/  FMUL.FTZ R34, R34, UR6 ;  /* 0x0000000622227c20 */ /* 0x000fe20008410000 */
[----:B------:R-:W-:Y:S01]  /*2810*/  UIMAD UR5, UR7, -0x60, UR43 ;  /* 0xffffffa0070578a4 */ /* 0x000fe2000f8e022b */
[----:B------:R-:W-:Y:S01]  /*2820*/  FMUL.FTZ R35, R35, UR6 ;  /* 0x0000000623237c20 */ /* 0x000fe20008410000 */
[----:B------:R-:W-:Y:S01]  /*2830*/  FMUL.FTZ R38, R38, UR6 ;  /* 0x0000000626267c20 */ /* 0x000fe20008410000 */
[----:B------:R4:W-:Y:S01]  /*2840*/  MUFU.TANH R12, R39 ;  /* 0x00000027000c7308 */ /* 0x0009e20000002400 */
[----:B--2---:R-:W-:-:S02]  /*2850*/  VIADD R2, R17, UR42 ;  /* 0x0000002a11027c36 */ /* 0x004fc40008000000 */
[----:B------:R-:W-:Y:S01]  /*2860*/  FMUL.FTZ R42, R42, UR6 ;  /* 0x000000062a2a7c20 */ /* 0x000fe20008410000 */
[----:B------:R-:W-:Y:S01]  /*2870*/  FMUL.FTZ R43, R43, UR6 ;  /* 0x000000062b2b7c20 */ /* 0x000fe20008410000 */
[----:B------:R-:W-:Y:S01]  /*2880*/  FMUL.FTZ R54, R54, UR6 ;  /* 0x0000000636367c20 */ /* 0x000fe20008410000 */
[----:B01----:R-:W-:Y:S01]  /*2890*/  @P1 IMAD.HI.U32 R3, R2, UR4, RZ ;  /* 0x0000000402031c27 */ /* 0x003fe2000f8e00ff */
[----:B------:R-:W-:-:S03]  /*28a0*/  @UP0 ULDC UR4, c[0x0][0x450] ;  /* 0x0001140000040ab9 */ /* 0x000fc60000000800 */
[----:B------:R-:W-:Y:S01]  /*28b0*/  FMUL.FTZ R26, R29, UR6 ;  /* 0x000000061d1a7c20 */ /* 0x000fe20008410000 */
[----:B------:R0:W1:Y:S01]  /*28c0*/  MUFU.TANH R76, R27 ;  /* 0x0000001b004c7308 */ /* 0x0000620000002400 */
[----:B------:R-:W-:Y:S01]  /*28d0*/  IMAD.MOV.U32 R11, RZ, RZ, R2 ;  /* 0x000000ffff0b7224 */ /* 0x000fe200078e0002 */
[----:B------:R-:W-:Y:S01]  /*28e0*/  @P2 SHF.R.U32.HI R11, RZ, UR4, R3 ;  /* 0x00000004ff0b2c19 */ /* 0x000fe20008011603 */
[----:B------:R-:W-:Y:S01]  /*28f0*/  UIMAD UR4, UR7, -0x60, URZ ;  /* 0xffffffa0070478a4 */ /* 0x000fe2000f8e023f */
[----:B----4-:R-:W-:Y:S02]  /*2900*/  IMAD.U32 R39, RZ, RZ, UR5 ;  /* 0x00000005ff277e24 */ /* 0x010fe4000f8e00ff */
[----:B------:R-:W-:Y:S01]  /*2910*/  FMUL.FTZ R29, R32, UR6 ;  /* 0x00000006201d7c20 */ /* 0x000fe20008410000 */
[----:B------:R-:W-:Y:S01]  /*2920*/  FMUL.FTZ R46, R46, UR6 ;  /* 0x000000062e2e7c20 */ /* 0x000fe20008410000 */
[----:B------:R-:W2:Y:S01]  /*2930*/  SHFL.IDX PT, R3, R11, 0x1, 0x1c1f ;  /* 0x003c1f000b037f89 */ /* 0x000ea200000e0000 */
[----:B------:R-:W4:Y:S01]  /*2940*/  MUFU.TANH R30, R30 ;  /* 0x0000001e001e7308 */ /* 0x000f220000002400 */
[----:B------:R-:W-:Y:S01]  /*2950*/  IMAD.U32 R13, RZ, RZ, UR4 ;  /* 0x00000004ff0d7e24 */ /* 0x000fe2000f8e00ff */
[----:B------:R-:W-:Y:S01]  /*2960*/  IADD3 R39, -R16, 0x60, R39 ;  /* 0x0000006010277810 */ /* 0x000fe20007ffe127 */
[----:B------:R-:W-:Y:S01]  /*2970*/  FMUL.FTZ R50, R50, UR6 ;  /* 0x0000000632327c20 */ /* 0x000fe20008410000 */
[----:B------:R-:W-:Y:S01]  /*2980*/  FMUL.FTZ R21, R24, UR6 ;  /* 0x0000000618157c20 */ /* 0x000fe20008410000 */
[----:B------:R-:W-:Y:S01]  /*2990*/  FMUL.FTZ R24, R25, UR6 ;  /* 0x0000000619187c20 */ /* 0x000fe20008410000 */
[----:B------:R-:W-:Y:S01]  /*29a0*/  IADD3 R2, -R16, 0x61, R13 ;  /* 0x0000006110027810 */ /* 0x000fe20007ffe10d */
[----:B------:R-:W-:Y:S01]  /*29b0*/  FMUL.FTZ R47, R47, UR6 ;  /* 0x000000062f2f7c20 */ /* 0x000fe20008410000 */
[----:B------:R5:W4:Y:S01]  /*29c0*/  MUFU.TANH R72, R31 ;  /* 0x0000001f00487308 */ /* 0x000b220000002400 */
[----:B------:R-:W-:Y:S01]  /*29d0*/  FMUL.FTZ R25, R28, UR6 ;  /* 0x000000061c197c20 */ /* 0x000fe20008410000 */
[----:B------:R-:W-:Y:S01]  /*29e0*/  IADD3 R78, -R15, UR43, R2 ;  /* 0x0000002b0f4e7c10 */ /* 0x000fe2000fffe102 */
[----:B------:R-:W-:Y:S01]  /*29f0*/  FMUL.FTZ R2, R58, UR6 ;  /* 0x000000063a027c20 */ /* 0x000fe20008410000 */
[----:B------:R-:W-:Y:S01]  /*2a00*/  FMUL.FTZ R51, R51, UR6 ;  /* 0x0000000633337c20 */ /* 0x000fe20008410000 */
[----:B0-----:R-:W-:Y:S01]  /*2a10*/  FMUL.FTZ R27, R33, UR6 ;  /* 0x00000006211b7c20 */ /* 0x001fe20008410000 */
[----:B------:R-:W-:Y:S01]  /*2a20*/  FMUL.FTZ R33, R36, UR6 ;  /* 0x0000000624217c20 */ /* 0x000fe20008410000 */
[----:B------:R-:W-:Y:S01]  /*2a30*/  FMUL.FTZ R55, R55, UR6 ;  /* 0x0000000637377c20 */ /* 0x000fe20008410000 */
[----:B------:R-:W0:Y:S01]  /*2a40*/  MUFU.TANH R34, R34 ;  /* 0x0000002200227308 */ /* 0x000e220000002400 */
[----:B-----5:R-:W-:Y:S01]  /*2a50*/  FMUL.FTZ R31, R37, UR6 ;  /* 0x00000006251f7c20 */ /* 0x020fe20008410000 */
[----:B------:R-:W-:Y:S01]  /*2a60*/  FMUL.FTZ R37, R40, UR6 ;  /* 0x0000000628257c20 */ /* 0x000fe20008410000 */
[----:B------:R-:W-:Y:S01]  /*2a70*/  FMUL.FTZ R59, R59, UR6 ;  /* 0x000000063b3b7c20 */ /* 0x000fe20008410000 */
[----:B------:R-:W-:Y:S01]  /*2a80*/  FMUL.FTZ R62, R62, UR6 ;  /* 0x000000063e3e7c20 */ /* 0x000fe20008410000 */
[----:B------:R-:W-:Y:S01]  /*2a90*/  FMUL.FTZ R63, R63, UR6 ;  /* 0x000000063f3f7c20 */ /* 0x000fe20008410000 */
[----:B------:R-:W-:Y:S01]  /*2aa0*/  FMUL.FTZ R66, R66, UR6 ;  /* 0x0000000642427c20 */ /* 0x000fe20008410000 */
[--C-:B--2---:R-:W-:Y:S01]  /*2ab0*/  VIADDMNMX R20, R3, R78, R39.reuse, PT ;  /* 0x0000004e03147246 */ /* 0x104fe20003800127 */
[----:B------:R2:W5:Y:S01]  /*2ac0*/  MUFU.TANH R10, R35 ;  /* 0x00000023000a7308 */ /* 0x0005620000002400 */
        /* <DEDUP_REMOVED lines=8> */
[----:B---3--:R-:W-:Y:S01]  /*2b50*/  FSEL R80, R80, -INF , P1 ;  /* 0xff80000050507808 */ /* 0x008fe20000800000 */
[----:B--2---:R-:W-:Y:S01]  /*2b60*/  FMUL.FTZ R35, R41, UR6 ;  /* 0x0000000629237c20 */ /* 0x004fe20008410000 */
[----:B-1----:R-:W-:Y:S01]  /*2b70*/  FSEL R76, R76, -INF , P2 ;  /* 0xff8000004c4c7808 */ /* 0x002fe20001000000 */
[----:B------:R-:W1:Y:S01]  /*2b80*/  SHFL.IDX PT, R11, R11, RZ, 0x1c1f ;  /* 0x001c1fff0b0b7589 */ /* 0x000e6200000e0000 */
[----:B------:R-:W-:Y:S01]  /*2b90*/  ISETP.GT.AND P1, PT, R20, 0x9, PT ;  /* 0x000000091400780c */ /* 0x000fe20003f24270 */
[----:B------:R-:W-:Y:S01]  /*2ba0*/  FMUL.FTZ R48, R48, UR6 ;  /* 0x0000000630307c20 */ /* 0x000fe20008410000 */
[----:B----4-:R-:W-:Y:S01]  /*2bb0*/  FSEL R74, R30, -INF , P3 ;  /* 0xff8000001e4a7808 */ /* 0x010fe20001800000 */
[----:B------:R-:W-:Y:S01]  /*2bc0*/  MUFU.TANH R42, R42 ;  /* 0x0000002a002a7308 */ /* 0x000fe20000002400 */
[----:B------:R-:W-:Y:S01]  /*2bd0*/  FMNMX.FTZ R3, R80, R76, !PT ;  /* 0x0000004c50037209 */ /* 0x000fe20007810000 */
[----:B------:R-:W-:Y:S01]  /*2be0*/  ULDC UR14, c[0x0][0x988] ;  /* 0x00026200000e7ab9 */ /* 0x000fe20000000800 */
[----:B------:R-:W-:Y:S01]  /*2bf0*/  ISETP.GT.AND P2, PT, R20, 0x10, PT ;  /* 0x000000101400780c */ /* 0x000fe20003f44270 */
[----:B------:R-:W-:Y:S01]  /*2c00*/  FMUL.FTZ R45, R45, UR6 ;  /* 0x000000062d2d7c20 */ /* 0x000fe20008410000 */
[----:B------:R-:W-:Y:S01]  /*2c10*/  FSEL R72, R72, -INF , P1 ;  /* 0xff80000048487808 */ /* 0x000fe20000800000 */
[----:B------:R-:W-:Y:S01]  /*2c20*/  FMUL.FTZ R49, R49, UR6 ;  /* 0x0000000631317c20 */ /* 0x000fe20008410000 */
[----:B------:R-:W-:Y:S01]  /*2c30*/  FMNMX.FTZ R3, R74, R3, !PT ;  /* 0x000000034a037209 */ /* 0x000fe20007810000 */
[----:B------:R-:W2:Y:S01]  /*2c40*/  MUFU.TANH R40, R43 ;  /* 0x0000002b00287308 */ /* 0x000ea20000002400 */
[----:B------:R-:W-:Y:S01]  /*2c50*/  ISETP.GT.AND P1, PT, R20, 0x11, PT ;  /* 0x000000111400780c */ /* 0x000fe20003f24270 */
[----:B------:R-:W-:Y:S01]  /*2c60*/  FMUL.FTZ R52, R52, UR6 ;  /* 0x0000000634347c20 */ /* 0x000fe20008410000 */
[----:B0-----:R-:W-:Y:S01]  /*2c70*/  FSEL R58, R34, -INF , P2 ;  /* 0xff800000223a7808 */ /* 0x001fe20001000000 */
[----:B------:R-:W-:Y:S01]  /*2c80*/  FMUL.FTZ R53, R53, UR6 ;  /* 0x0000000635357c20 */ /* 0x000fe20008410000 */
[----:B------:R-:W-:Y:S01]  /*2c90*/  FMNMX.FTZ R3, R72, R3, !PT ;  /* 0x0000000348037209 */ /* 0x000fe20007810000 */
[----:B------:R-:W-:Y:S01]  /*2ca0*/  FMUL.FTZ R56, R56, UR6 ;  /* 0x0000000638387c20 */ /* 0x000fe20008410000 */
[----:B------:R-:W-:Y:S01]  /*2cb0*/  ISETP.GT.AND P2, PT, R20, 0x18, PT ;  /* 0x000000181400780c */ /* 0x000fe20003f44270 */
[----:B------:R5:W-:Y:S01]  /*2cc0*/  MUFU.TANH R32, R54 ;  /* 0x0000003600207308 */ /* 0x000be20000002400 */
[----:B------:R-:W-:Y:S01]  /*2cd0*/  FMNMX.FTZ R3, R58, R3, !PT ;  /* 0x000000033a037209 */ /* 0x000fe20007810000 */
[----:B------:R-:W-:Y:S01]  /*2ce0*/  FMUL.FTZ R57, R57, UR6 ;  /* 0x0000000639397c20 */ /* 0x000fe20008410000 */
[----:B------:R-:W-:Y:S01]  /*2cf0*/  FMUL.FTZ R60, R60, UR6 ;  /* 0x000000063c3c7c20 */ /* 0x000fe20008410000 */
[----:B-1----:R-:W-:Y:S01]  /*2d00*/  VIADDMNMX R39, R11, R78, R39, PT ;  /* 0x0000004e0b277246 */ /* 0x002fe20003800127 */
[----:B------:R-:W-:Y:S01]  /*2d10*/  FMUL.FTZ R61, R61, UR6 ;  /* 0x000000063d3d7c20 */ /* 0x000fe20008410000 */
[----:B------:R-:W-:Y:S01]  /*2d20*/  FMUL.FTZ R64, R64, UR6 ;  /* 0x0000000640407c20 */ /* 0x000fe20008410000 */
[----:B------:R-:W-:Y:S01]  /*2d30*/  FMUL.FTZ R65, R65, UR6 ;  /* 0x0000000641417c20 */ /* 0x000fe20008410000 */
[----:B------:R0:W1:Y:S01]  /*2d40*/  MUFU.TANH R28, R46 ;  /* 0x0000002e001c7308 */ /* 0x0000620000002400 */
[----:B-----5:R-:W-:Y:S01]  /*2d50*/  FSEL R54, R10, -INF , P1 ;  /* 0xff8000000a367808 */ /* 0x020fe20000800000 */
[----:B------:R-:W-:Y:S01]  /*2d60*/  FMUL.FTZ R68, R68, UR6 ;  /* 0x0000000644447c20 */ /* 0x000fe20008410000 */
[----:B------:R-:W-:Y:S01]  /*2d70*/  ISETP.GT.AND P1, PT, R20, 0x19, PT ;  /* 0x000000191400780c */ /* 0x000fe20003f24270 */
[----:B------:R-:W-:Y:S01]  /*2d80*/  FMUL.FTZ R69, R69, UR6 ;  /* 0x0000000645457c20 */ /* 0x000fe20008410000 */
[----:B------:R-:W-:Y:S01]  /*2d90*/  FMNMX.FTZ R3, R54, R3, !PT ;  /* 0x0000000336037209 */ /* 0x000fe20007810000 */
[----:B------:R-:W-:Y:S01]  /*2da0*/  @UP0 ULDC UR6, c[0x0][0x44c] ;  /* 0x0001130000060ab9 */ /* 0x000fe20000000800 */
[----:B------:R-:W-:Y:S01]  /*2db0*/  ISETP.GT.AND P3, PT, R39, 0x8, PT ;  /* 0x000000082700780c */ /* 0x000fe20003f64270 */
[----:B------:R3:W-:Y:S01]  /*2dc0*/  MUFU.TANH R13, R50 ;  /* 0x00000032000d7308 */ /* 0x0007e20000002400 */
[----:B0-----:R-:W-:Y:S01]  /*2dd0*/  FSEL R46, R12, -INF , P1 ;  /* 0xff8000000c2e7808 */ /* 0x001fe20000800000 */
[----:B------:R-:W-:Y:S01]  /*2de0*/  UIADD3 UR4, UR7, -0x2, URZ ;  /* 0xfffffffe07047890 */ /* 0x000fe2000fffe03f */
[----:B------:R-:W-:Y:S01]  /*2df0*/  ISETP.GT.AND P1, PT, R20, 0x21, PT ;  /* 0x000000211400780c */ /* 0x000fe20003f24270 */
[----:B------:R-:W-:Y:S01]  /*2e00*/  UIMAD.WIDE.U32 UR6, UR42, UR6, URZ ;  /* 0x000000062a0672a5 */ /* 0x000fe2000f8e003f */
[----:B------:R-:W-:Y:S01]  /*2e10*/  R2UR UR8, R0 ;  /* 0x00000000000872ca */ /* 0x000fe200000e0000 */
[----:B------:R-:W-:Y:S01]  /*2e20*/  @UP0 ULDC UR9, c[0x0][0x450] ;  /* 0x0001140000090ab9 */ /* 0x000fe20000000800 */
[----:B--2---:R-:W-:Y:S01]  /*2e30*/  FSEL R40, R40, -INF , P1 ;  /* 0xff80000028287808 */ /* 0x004fe20000800000 */
[----:B------:R-:W0:Y:S01]  /*2e40*/  MUFU.TANH R47, R47 ;  /* 0x0000002f002f7308 */ /* 0x000e220000002400 */
[----:B---3--:R-:W-:Y:S01]  /*2e50*/  FSEL R50, R38, -INF , P2 ;  /* 0xff80000026327808 */ /* 0x008fe20001000000 */
[----:B------:R-:W-:Y:S01]  /*2e60*/  UMOV UR5, UR42 ;  /* 0x0000002a00057c82 */ /* 0x000fe20008000000 */
[----:B------:R-:W-:Y:S01]  /*2e70*/  ISETP.GT.AND P2, PT, R20, 0x20, PT ;  /* 0x000000201400780c */ /* 0x000fe20003f44270 */
[----:B------:R-:W2:Y:S01]  /*2e80*/  S2UR UR10, SR_CgaCtaId ;  /* 0x00000000000a79c3 */ /* 0x000ea20000008800 */
[----:B------:R-:W-:Y:S01]  /*2e90*/  FMNMX.FTZ R3, R50, R3, !PT ;  /* 0x0000000332037209 */ /* 0x000fe20007810000 */
[----:B------:R-:W-:Y:S01]  /*2ea0*/  @UP0 USHF.R.U32.HI UR5, URZ, UR9, UR7 ;  /* 0x000000093f050299 */ /* 0x000fe20008011607 */
[----:B------:R-:W-:Y:S01]  /*2eb0*/  FSEL R42, R42, -INF , P2 ;  /* 0xff8000002a2a7808 */ /* 0x000fe20001000000 */
[----:B------:R-:W3:Y:S01]  /*2ec0*/  MUFU.TANH R36, R51 ;  /* 0x0000003300247308 */ /* 0x000ee20000002400 */
[----:B------:R-:W-:Y:S01]  /*2ed0*/  FMNMX.FTZ R3, R46, R3, !PT ;  /* 0x000000032e037209 */ /* 0x000fe20007810000 */
[----:B------:R-:W-:Y:S01]  /*2ee0*/  UIADD3 UR6, UR5, UR43, -UR41 ;  /* 0x0000002b05067290 */ /* 0x000fe2000fffe829 */
[----:B------:R-:W-:Y:S01]  /*2ef0*/  ISETP.GT.AND P2, PT, R20, 0x28, PT ;  /* 0x000000281400780c */ /* 0x000fe20003f44270 */
[----:B------:R-:W-:Y:S01]  /*2f00*/  UIADD3 UR5, UR8, 0x30840, URZ ;  /* 0x0003084008057890 */ /* 0x000fe2000fffe03f */
[----:B------:R-:W-:Y:S01]  /*2f10*/  FMNMX.FTZ R3, R42, R3, !PT ;  /* 0x000000032a037209 */ /* 0x000fe20007810000 */
[----:B------:R-:W-:Y:S01]  /*2f20*/  UIMAD.WIDE UR6, UR6, 0x2aaaaaab, URZ ;  /* 0x2aaaaaab060678a5 */ /* 0x000fe2000f8e023f */
[----:B------:R-:W-:Y:S01]  /*2f30*/  ISETP.GT.AND P1, PT, R20, 0x29, PT ;  /* 0x000000291400780c */ /* 0x000fe20003f24270 */
[----:B------:R-:W4:Y:S01]  /*2f40*/  MUFU.TANH R30, R55 ;  /* 0x00000037001e7308 */ /* 0x000f220000002400 */
[----:B-1----:R-:W-:Y:S01]  /*2f50*/  FSEL R28, R28, -INF , P2 ;  /* 0xff8000001c1c7808 */ /* 0x002fe20001000000 */
[----:B------:R-:W-:Y:S01]  /*2f60*/  USHF.R.U32.HI UR6, URZ, 0x1f, UR7 ;  /* 0x0000001f3f067899 */ /* 0x000fe20008011607 */
[----:B------:R-:W-:-:S02]  /*2f70*/  FMNMX.FTZ R3, R40, R3, !PT ;  /* 0x0000000328037209 */ /* 0x000fc40007810000 */
[----:B------:R-:W-:Y:S02]  /*2f80*/  CS2R R118, SRZ ;  /* 0x0000000000767805 */ /* 0x000fe4000001ff00 */
[----:B------:R-:W-:Y:S01]  /*2f90*/  ISETP.GT.AND P2, PT, R20, 0x30, PT ;  /* 0x000000301400780c */ /* 0x000fe20003f44270 */
[----:B------:R-:W-:Y:S01]  /*2fa0*/  ULEA.HI.SX32 UR6, UR7, UR6, 0x1c ;  /* 0x0000000607067291 */ /* 0x000fe2000f8fe23f */
[----:B0-----:R-:W-:Y:S01]  /*2fb0*/  FSEL R38, R47, -INF , P1 ;  /* 0xff8000002f267808 */ /* 0x001fe20000800000 */
[----:B------:R-:W0:Y:S01]  /*2fc0*/  MUFU.TANH R2, R2 ;  /* 0x0000000200027308 */ /* 0x000e220000002400 */
[----:B------:R-:W-:Y:S01]  /*2fd0*/  FMNMX.FTZ R3, R28, R3, !PT ;  /* 0x000000031c037209 */ /* 0x000fe20007810000 */
[----:B------:R-:W-:Y:S01]  /*2fe0*/  UISETP.LT.AND UP0, UPT, UR60, UR6, UPT ;  /* 0x000000063c00728c */ /* 0x000fe2000bf01270 */
[----:B------:R-:W-:Y:S01]  /*2ff0*/  ISETP.GT.AND P1, PT, R20, 0x31, PT ;  /* 0x000000311400780c */ /* 0x000fe20003f24270 */
[----:B--2---:R-:W-:Y:S01]  /*3000*/  UPRMT UR5, UR10, 0x654, UR5 ;  /* 0x000006540a057896 */ /* 0x004fe20008000005 */
[----:B------:R-:W-:Y:S01]  /*3010*/  FSEL R34, R13, -INF , P2 ;  /* 0xff8000000d227808 */ /* 0x000fe20001000000 */
[----:B------:R-:W-:Y:S01]  /*3020*/  USEL UR10, UR60, UR6, !UP0 ;  /* 0x000000063c0a7287 */ /* 0x000fe2000c000000 */
[----:B------:R-:W-:Y:S01]  /*3030*/  FMNMX.FTZ R3, R38, R3, !PT ;  /* 0x0000000326037209 */ /* 0x000fe20007810000 */
[----:B------:R-:W1:Y:S01]  /*3040*/  MUFU.TANH R10, R59 ;  /* 0x0000003b000a7308 */ /* 0x000e620000002400 */
[----:B------:R-:W-:Y:S01]  /*3050*/  ISETP.GT.AND P2, PT, R20, 0x38, PT ;  /* 0x000000381400780c */ /* 0x000fe20003f44270 */
[----:B------:R-:W-:Y:S01]  /*3060*/  UISETP.GE.AND UP0, UPT, UR4, UR10, UPT ;  /* 0x0000000a0400728c */ /* 0x000fe2000bf06270 */
[----:B---3--:R-:W-:-:S02]  /*3070*/  FSEL R36, R36, -INF , P1 ;  /* 0xff80000024247808 */ /* 0x008fc40000800000 */
[----:B------:R-:W-:Y:S02]  /*3080*/  CS2R R116, SRZ ;  /* 0x0000000000747805 */ /* 0x000fe4000001ff00 */
[----:B------:R-:W-:Y:S01]  /*3090*/  FMNMX.FTZ R3, R34, R3, !PT ;  /* 0x0000000322037209 */ /* 0x000fe20007810000 */
[----:B------:R-:W-:Y:S01]  /*30a0*/  SYNCS.ARRIVE.TRANS64.RED.A1T0 RZ, [UR5], RZ ;  /* 0x000000ffffff79a7 */ /* 0x000fe20008100405 */
[----:B------:R-:W-:Y:S01]  /*30b0*/  ISETP.GT.AND P1, PT, R20, 0x39, PT ;  /* 0x000000391400780c */ /* 0x000fe20003f24270 */
[----:B------:R-:W2:Y:S01]  /*30c0*/  MUFU.TANH R12, R62 ;  /* 0x0000003e000c7308 */ /* 0x000ea20000002400 */
[----:B------:R-:W-:Y:S02]  /*30d0*/  FSEL R32, R32, -INF , P2 ;  /* 0xff80000020207808 */ /* 0x000fe40001000000 */
[----:B------:R-:W-:Y:S02]  /*30e0*/  CS2R R114, SRZ ;  /* 0x0000000000727805 */ /* 0x000fe4000001ff00 */
[----:B------:R-:W-:-:S02]  /*30f0*/  FMNMX.FTZ R3, R36, R3, !PT ;  /* 0x0000000324037209 */ /* 0x000fc40007810000 */
[----:B------:R-:W-:Y:S02]  /*3100*/  CS2R R112, SRZ ;  /* 0x0000000000707805 */ /* 0x000fe4000001ff00 */
[----:B------:R-:W-:Y:S02]  /*3110*/  ISETP.GT.AND P2, PT, R20, 0x40, PT ;  /* 0x000000401400780c */ /* 0x000fe40003f44270 */
[----:B------:R-:W-:Y:S02]  /*3120*/  CS2R R110, SRZ ;  /* 0x00000000006e7805 */ /* 0x000fe4000001ff00 */
[----:B----4-:R-:W-:Y:S01]  /*3130*/  FSEL R30, R30, -INF , P1 ;  /* 0xff8000001e1e7808 */ /* 0x010fe20000800000 */
[----:B------:R-:W3:Y:S01]  /*3140*/  MUFU.TANH R15, R63 ;  /* 0x0000003f000f7308 */ /* 0x000ee20000002400 */
[----:B------:R-:W-:Y:S02]  /*3150*/  FMNMX.FTZ R13, R32, R3, !PT ;  /* 0x00000003200d7209 */ /* 0x000fe40007810000 */
[----:B------:R-:W-:-:S02]  /*3160*/  CS2R R108, SRZ ;  /* 0x00000000006c7805 */ /* 0x000fc4000001ff00 */
[----:B0-----:R-:W-:Y:S02]  /*3170*/  FSEL R3, R2, -INF , P2 ;  /* 0xff80000002037808 */ /* 0x001fe40001000000 */
[----:B------:R-:W-:Y:S02]  /*3180*/  CS2R R106, SRZ ;  /* 0x00000000006a7805 */ /* 0x000fe4000001ff00 */
[----:B------:R-:W-:Y:S02]  /*3190*/  ISETP.GT.AND P1, PT, R20, 0x41, PT ;  /* 0x000000411400780c */ /* 0x000fe40003f24270 */
[----:B------:R-:W-:Y:S02]  /*31a0*/  CS2R R104, SRZ ;  /* 0x0000000000687805 */ /* 0x000fe4000001ff00 */
[----:B------:R-:W-:Y:S01]  /*31b0*/  FMNMX.FTZ R2, R30, R13, !PT ;  /* 0x0000000d1e027209 */ /* 0x000fe20007810000 */
[----:B------:R-:W0:Y:S01]  /*31c0*/  MUFU.TANH R66, R66 ;  /* 0x0000004200427308 */ /* 0x000e220000002400 */
        /* <DEDUP_REMOVED lines=8> */
[----:B--2---:R-:W-:-:S02]  /*3250*/  FSEL R12, R12, -INF , P2 ;  /* 0xff8000000c0c7808 */ /* 0x004fc40001000000 */
[----:B------:R-:W-:Y:S02]  /*3260*/  CS2R R96, SRZ ;  /* 0x0000000000607805 */ /* 0x000fe4000001ff00 */
[----:B------:R-:W-:Y:S02]  /*3270*/  FMNMX.FTZ R13, R10, R13, !PT ;  /* 0x0000000d0a0d7209 */ /* 0x000fe40007810000 */
[----:B------:R-:W-:Y:S02]  /*3280*/  CS2R R94, SRZ ;  /* 0x00000000005e7805 */ /* 0x000fe4000001ff00 */
[----:B------:R-:W-:Y:S02]  /*3290*/  ISETP.GT.AND P2, PT, R20, 0x50, PT ;  /* 0x000000501400780c */ /* 0x000fe40003f44270 */
[----:B------:R-:W-:Y:S02]  /*32a0*/  CS2R R92, SRZ ;  /* 0x00000000005c7805 */ /* 0x000fe4000001ff00 */
[----:B---3--:R-:W-:Y:S01]  /*32b0*/  FSEL R15, R15, -INF , P1 ;  /* 0xff8000000f0f7808 */ /* 0x008fe20000800000 */
[----:B------:R-:W2:Y:S01]  /*32c0*/  MUFU.TANH R70, R70 ;  /* 0x0000004600467308 */ /* 0x000ea20000002400 */
[----:B------:R-:W-:-:S02]  /*32d0*/  FMNMX.FTZ R2, R12, R13, !PT ;  /* 0x0000000d0c027209 */ /* 0x000fc40007810000 */
[----:B------:R-:W-:Y:S02]  /*32e0*/  CS2R R90, SRZ ;  /* 0x00000000005a7805 */ /* 0x000fe4000001ff00 */
[----:B------:R-:W-:Y:S02]  /*32f0*/  ISETP.GT.AND P1, PT, R20, 0x51, PT ;  /* 0x000000511400780c */ /* 0x000fe40003f24270 */
[----:B------:R-:W-:Y:S02]  /*3300*/  CS2R R88, SRZ ;  /* 0x0000000000587805 */ /* 0x000fe4000001ff00 */
[----:B0-----:R-:W-:Y:S02]  /*3310*/  FSEL R13, R66, -INF , P2 ;  /* 0xff800000420d7808 */ /* 0x001fe40001000000 */
        /* <DEDUP_REMOVED lines=10> */
[----:B------:R1:W-:Y:S01]  /*33c0*/  MUFU.TANH R47, R44 ;  /* 0x0000002c002f7308 */ /* 0x0003e20000002400 */
[----:B--2---:R-:W-:-:S02]  /*33d0*/  FSEL R20, R70, -INF , P2 ;  /* 0xff80000046147808 */ /* 0x004fc40001000000 */
[----:B------:R-:W-:Y:S02]  /*33e0*/  CS2R R66, SRZ ;  /* 0x0000000000427805 */ /* 0x000fe4000001ff00 */
[----:B------:R-:W-:Y:S02]  /*33f0*/  FMNMX.FTZ R41, R14, R41, !PT ;  /* 0x000000290e297209 */ /* 0x000fe40007810000 */
[----:B------:R-:W-:Y:S02]  /*3400*/  ISETP.GT.AND P2, PT, R39, 0x1, PT ;  /* 0x000000012700780c */ /* 0x000fe40003f44270 */
[----:B------:R-:W-:Y:S01]  /*3410*/  FMNMX.FTZ R41, R20, R41, !PT ;  /* 0x0000002914297209 */ /* 0x000fe20007810000 */
[----:B------:R-:W-:Y:S01]  /*3420*/  MUFU.TANH R21, R21 ;  /* 0x0000001500157308 */ /* 0x000fe20000002400 */
[----:B0-----:R-:W-:Y:S02]  /*3430*/  FSEL R2, R71, -INF , P1 ;  /* 0xff80000047027808 */ /* 0x001fe40000800000 */
[----:B------:R-:W-:-:S02]  /*3440*/  CS2R R70, SRZ ;  /* 0x0000000000467805 */ /* 0x000fc4000001ff00 */
[----:B------:R-:W-:Y:S02]  /*3450*/  ISETP.GT.AND P1, PT, R39, RZ, PT ;  /* 0x000000ff2700720c */ /* 0x000fe40003f24270 */
[----:B------:R-:W-:Y:S01]  /*3460*/  FMNMX.FTZ R41, R2, R41, !PT ;  /* 0x0000002902297209 */ /* 0x000fe20007810000 */
[----:B------:R-:W-:Y:S04]  /*3470*/  MUFU.TANH R24, R24 ;  /* 0x0000001800187308 */ /* 0x000fe80000002400 */
[----:B-1----:R-:W0:Y:S04]  /*3480*/  SHFL.BFLY PT, R44, R41, 0x2, 0x1f ;  /* 0x0c401f00292c7f89 */ /* 0x002e2800000e0000 */
[----:B------:R-:W1:Y:S08]  /*3490*/  MUFU.TANH R25, R25 ;  /* 0x0000001900197308 */ /* 0x000e700000002400 */
[----:B------:R-:W2:Y:S08]  /*34a0*/  MUFU.TANH R26, R26 ;  /* 0x0000001a001a7308 */ /* 0x000eb00000002400 */
[----:B------:R-:W3:Y:S01]  /*34b0*/  MUFU.TANH R29, R29 ;  /* 0x0000001d001d7308 */ /* 0x000ee20000002400 */
[----:B-1----:R-:W-:-:S02]  /*34c0*/  FSEL R25, R25, -INF , P3 ;  /* 0xff80000019197808 */ /* 0x002fc40001800000 */
[----:B0-----:R-:W-:Y:S02]  /*34d0*/  FMNMX.FTZ R44, R41, R44, !PT ;  /* 0x0000002c292c7209 */ /* 0x001fe40007810000 */
[----:B------:R-:W-:-:S03]  /*34e0*/  ISETP.GT.AND P3, PT, R39, 0x18, PT ;  /* 0x000000182700780c */ /* 0x000fc60003f64270 */
[----:B------:R-:W0:Y:S01]  /*34f0*/  SHFL.BFLY PT, R41, R44, 0x1, 0x1f ;  /* 0x0c201f002c297f89 */ /* 0x000e2200000e0000 */
[----:B------:R-:W1:Y:S08]  /*3500*/  MUFU.TANH R27, R27 ;  /* 0x0000001b001b7308 */ /* 0x000e700000002400 */
[----:B------:R4:W-:Y:S08]  /*3510*/  MUFU.TANH R55, R48 ;  /* 0x0000003000377308 */ /* 0x0009f00000002400 */
[----:B------:R-:W5:Y:S01]  /*3520*/  MUFU.TANH R33, R33 ;  /* 0x0000002100217308 */ /* 0x000f620000002400 */
[----:B----4-:R-:W-:-:S02]  /*3530*/  FSEL R48, R24, -INF , P2 ;  /* 0xff80000018307808 */ /* 0x010fc40001000000 */
[----:B------:R-:W-:Y:S02]  /*3540*/  ISETP.GT.AND P2, PT, R39, 0x10, PT ;  /* 0x000000102700780c */ /* 0x000fe40003f44270 */
[----:B0-----:R-:W-:-:S03]  /*3550*/  FMNMX.FTZ R11, R44, R41, !PT ;  /* 0x000000292c0b7209 */ /* 0x001fc60007810000 */
[----:B------:R-:W0:Y:S01]  /*3560*/  MUFU.TANH R31, R31 ;  /* 0x0000001f001f7308 */ /* 0x000e220000002400 */
[----:B------:R-:W-:Y:S02]  /*3570*/  FSEL R41, R21, -INF , P1 ;  /* 0xff80000015297808 */ /* 0x000fe40000800000 */
[----:B------:R-:W-:Y:S01]  /*3580*/  ISETP.GT.AND P1, PT, R39, 0x9, PT ;  /* 0x000000092700780c */ /* 0x000fe20003f24270 */
[----:B------:R-:W-:Y:S01]  /*3590*/  FMUL.FTZ R21, R11, UR14 ;  /* 0x0000000e0b157c20 */ /* 0x000fe20008410000 */
[----:B------:R-:W-:Y:S02]  /*35a0*/  FMNMX.FTZ R24, R41, R48, !PT ;  /* 0x0000003029187209 */ /* 0x000fe40007810000 */
[----:B--2---:R-:W-:Y:S01]  /*35b0*/  FSEL R43, R26, -INF , P1 ;  /* 0xff8000001a2b7808 */ /* 0x004fe20000800000 */
[----:B------:R-:W2:Y:S01]  /*35c0*/  MUFU.TANH R37, R37 ;  /* 0x0000002500257308 */ /* 0x000ea20000002400 */
[----:B------:R-:W-:Y:S02]  /*35d0*/  FMNMX.FTZ R24, R25, R24, !PT ;  /* 0x0000001819187209 */ /* 0x000fe40007810000 */
[----:B------:R-:W-:-:S02]  /*35e0*/  ISETP.GT.AND P1, PT, R39, 0x11, PT ;  /* 0x000000112700780c */ /* 0x000fc40003f24270 */
[----:B---3--:R-:W-:Y:S02]  /*35f0*/  FSEL R29, R29, -INF , P2 ;  /* 0xff8000001d1d7808 */ /* 0x008fe40001000000 */
[----:B------:R-:W-:Y:S01]  /*3600*/  FMNMX.FTZ R24, R43, R24, !PT ;  /* 0x000000182b187209 */ /* 0x000fe20007810000 */
[----:B------:R-:W3:Y:S01]  /*3610*/  MUFU.TANH R35, R35 ;  /* 0x0000002300237308 */ /* 0x000ee20000002400 */
[----:B-1----:R-:W-:Y:S02]  /*3620*/  FSEL R27, R27, -INF , P1 ;  /* 0xff8000001b1b7808 */ /* 0x002fe40000800000 */
[----:B------:R-:W-:Y:S02]  /*3630*/  FMNMX.FTZ R24, R29, R24, !PT ;  /* 0x000000181d187209 */ /* 0x000fe40007810000 */
[----:B------:R-:W-:Y:S02]  /*3640*/  FSETP.NEU.FTZ.AND P2, PT, R11, -INF , PT ;  /* 0xff8000000b00780b */ /* 0x000fe40003f5d000 */
[----:B------:R-:W-:Y:S01]  /*3650*/  ISETP.GT.AND P1, PT, R39, 0x19, PT ;  /* 0x000000192700780c */ /* 0x000fe20003f24270 */
[----:B------:R1:W4:Y:S01]  /*3660*/  MUFU.TANH R51, R45 ;  /* 0x0000002d00337308 */ /* 0x0003220000002400 */
[----:B-----5:R-:W-:-:S02]  /*3670*/  FSEL R33, R33, -INF , P3 ;  /* 0xff80000021217808 */ /* 0x020fc40001800000 */
[----:B------:R-:W-:Y:S02]  /*3680*/  FMNMX.FTZ R24, R27, R24, !PT ;  /* 0x000000181b187209 */ /* 0x000fe40007810000 */
[----:B------:R-:W-:Y:S02]  /*3690*/  FSEL R21, R21, RZ, P2 ;  /* 0x000000ff15157208 */ /* 0x000fe40001000000 */
[----:B------:R-:W-:Y:S01]  /*36a0*/  ISETP.GT.AND P2, PT, R39, 0x20, PT ;  /* 0x000000202700780c */ /* 0x000fe20003f44270 */
[----:B------:R5:W5:Y:S01]  /*36b0*/  MUFU.TANH R59, R49 ;  /* 0x00000031003b7308 */ /* 0x000b620000002400 */
[----:B0-----:R-:W-:Y:S01]  /*36c0*/  FSEL R31, R31, -INF , P1 ;  /* 0xff8000001f1f7808 */ /* 0x001fe20000800000 */
[--C-:B------:R-:W-:Y:S01]  /*36d0*/  FFMA.FTZ R185, R58, UR14, -R21.reuse ;  /* 0x0000000e3ab97c23 */ /* 0x100fe20008010815 */
[----:B------:R-:W-:Y:S01]  /*36e0*/  FMNMX.FTZ R24, R33, R24, !PT ;  /* 0x0000001821187209 */ /* 0x000fe20007810000 */
[--C-:B------:R-:W-:Y:S01]  /*36f0*/  FFMA.FTZ R187, R50, UR14, -R21.reuse ;  /* 0x0000000e32bb7c23 */ /* 0x100fe20008010815 */
[----:B------:R-:W-:Y:S01]  /*3700*/  ISETP.GT.AND P1, PT, R39, 0x21, PT ;  /* 0x000000212700780c */ /* 0x000fe20003f24270 */
[--C-:B------:R-:W-:Y:S01]  /*3710*/  FFMA.FTZ R175, R12, UR14, -R21.reuse ;  /* 0x0000000e0caf7c23 */ /* 0x100fe20008010815 */
[----:B--2---:R-:W-:Y:S01]  /*3720*/  FSEL R37, R37, -INF , P2 ;  /* 0xff80000025257808 */ /* 0x004fe20001000000 */
[----:B------:R-:W0:Y:S01]  /*3730*/  MUFU.TANH R52, R52 ;  /* 0x0000003400347308 */ /* 0x000e220000002400 */
[----:B------:R-:W-:Y:S01]  /*3740*/  FMNMX.FTZ R24, R31, R24, !PT ;  /* 0x000000181f187209 */ /* 0x000fe20007810000 */
[--C-:B------:R-:W-:Y:S01]  /*3750*/  FFMA.FTZ R173, R3, UR14, -R21.reuse ;  /* 0x0000000e03ad7c23 */ /* 0x100fe20008010815 */
[----:B------:R-:W-:Y:S01]  /*3760*/  ISETP.GT.AND P2, PT, R39, 0x28, PT ;  /* 0x000000282700780c */ /* 0x000fe20003f44270 */
[--C-:B------:R-:W-:Y:S01]  /*3770*/  FFMA.FTZ R177, R34, UR14, -R21.reuse ;  /* 0x0000000e22b17c23 */ /* 0x100fe20008010815 */
[----:B---3--:R-:W-:Y:S01]  /*3780*/  FSEL R35, R35, -INF , P1 ;  /* 0xff80000023237808 */ /* 0x008fe20000800000 */
[--C-:B------:R-:W-:Y:S01]  /*3790*/  FFMA.FTZ R189, R80, UR14, -R21.reuse ;  /* 0x0000000e50bd7c23 */ /* 0x100fe20008010815 */
[----:B------:R-:W-:Y:S01]  /*37a0*/  FMNMX.FTZ R26, R37, R24, !PT ;  /* 0x00000018251a7209 */ /* 0x000fe20007810000 */
[----:B------:R-:W2:Y:S01]  /*37b0*/  MUFU.TANH R53, R53 ;  /* 0x0000003500357308 */ /* 0x000ea20000002400 */
        /* <DEDUP_REMOVED lines=20> */
[----:B------:R-:W-:Y:S01]  /*3900*/  FSEL R51, R59, -INF , P1 ;  /* 0xff8000003b337808 */ /* 0x000fe20000800000 */
[--C-:B------:R-:W-:Y:S01]  /*3910*/  FFMA.FTZ R38, R38, UR14, -R21.reuse ;  /* 0x0000000e26267c23 */ /* 0x100fe20008010815 */
[----:B------:R-:W-:Y:S01]  /*3920*/  FMNMX.FTZ R44, R49, R26, !PT ;  /* 0x0000001a312c7209 */ /* 0x000fe20007810000 */
[----:B------:R4:W5:Y:S01]  /*3930*/  MUFU.TANH R62, R60 ;  /* 0x0000003c003e7308 */ /* 0x0009620000002400 */
[----:B------:R-:W-:Y:S01]  /*3940*/  ISETP.GT.AND P1, PT, R39, 0x39, PT ;  /* 0x000000392700780c */ /* 0x000fe20003f24270 */
[--C-:B------:R-:W-:Y:S01]  /*3950*/  FFMA.FTZ R179, R32, UR14, -R21.reuse ;  /* 0x0000000e20b37c23 */ /* 0x100fe20008010815 */
[----:B0-----:R-:W-:Y:S01]  /*3960*/  FSEL R52, R52, -INF , P2 ;  /* 0xff80000034347808 */ /* 0x001fe20001000000 */
[--C-:B------:R-:W-:Y:S01]  /*3970*/  FFMA.FTZ R30, R30, UR14, -R21.reuse ;  /* 0x0000000e1e1e7c23 */ /* 0x100fe20008010815 */
[----:B------:R-:W-:Y:S01]  /*3980*/  FMNMX.FTZ R55, R51, R44, !PT ;  /* 0x0000002c33377209 */ /* 0x000fe20007810000 */
[--C-:B------:R-:W-:Y:S01]  /*3990*/  FFMA.FTZ R10, R10, UR14, -R21.reuse ;  /* 0x0000000e0a0a7c23 */ /* 0x100fe20008010815 */
[----:B------:R-:W-:Y:S01]  /*39a0*/  ISETP.GT.AND P2, PT, R39, 0x40, PT ;  /* 0x000000402700780c */ /* 0x000fe20003f44270 */
[----:B------:R-:W0:Y:S01]  /*39b0*/  MUFU.TANH R61, R61 ;  /* 0x0000003d003d7308 */ /* 0x000e220000002400 */
[----:B--2---:R-:W-:Y:S01]  /*39c0*/  FSEL R53, R53, -INF , P1 ;  /* 0xff80000035357808 */ /* 0x004fe20000800000 */
[--C-:B----4-:R-:W-:Y:S01]  /*39d0*/  FFMA.FTZ R60, R54, UR14, -R21.reuse ;  /* 0x0000000e363c7c23 */ /* 0x110fe20008010815 */
[----:B------:R-:W-:Y:S01]  /*39e0*/  FMNMX.FTZ R44, R52, R55, !PT ;  /* 0x00000037342c7209 */ /* 0x000fe20007810000 */
[--C-:B------:R-:W-:Y:S01]  /*39f0*/  FFMA.FTZ R32, R15, UR14, -R21.reuse ;  /* 0x0000000e0f207c23 */ /* 0x100fe20008010815 */
[----:B------:R-:W-:Y:S01]  /*3a00*/  ISETP.GT.AND P1, PT, R39, 0x41, PT ;  /* 0x000000412700780c */ /* 0x000fe20003f24270 */
[--C-:B------:R-:W-:Y:S01]  /*3a10*/  FFMA.FTZ R14, R14, UR14, -R21.reuse ;  /* 0x0000000e0e0e7c23 */ /* 0x100fe20008010815 */
[----:B-1----:R-:W-:Y:S01]  /*3a20*/  FSEL R55, R56, -INF , P2 ;  /* 0xff80000038377808 */ /* 0x002fe20001000000 */
[----:B------:R-:W1:Y:S01]  /*3a30*/  MUFU.TANH R64, R64 ;  /* 0x0000004000407308 */ /* 0x000e620000002400 */
[----:B------:R-:W-:Y:S01]  /*3a40*/  FMNMX.FTZ R44, R53, R44, !PT ;  /* 0x0000002c352c7209 */ /* 0x000fe20007810000 */
[----:B------:R-:W-:Y:S01]  /*3a50*/  FFMA.FTZ R2, R2, UR14, -R21 ;  /* 0x0000000e02027c23 */ /* 0x000fe20008010815 */
[----:B---3--:R-:W-:-:S02]  /*3a60*/  FSEL R56, R57, -INF , P1 ;  /* 0xff80000039387808 */ /* 0x008fc40000800000 */
[----:B------:R-:W-:Y:S02]  /*3a70*/  CS2R R80, SRZ ;  /* 0x0000000000507805 */ /* 0x000fe4000001ff00 */
[----:B------:R-:W-:Y:S02]  /*3a80*/  ISETP.GT.AND P2, PT, R39, 0x48, PT ;  /* 0x000000482700780c */ /* 0x000fe40003f44270 */
[----:B------:R-:W-:Y:S02]  /*3a90*/  CS2R R74, SRZ ;  /* 0x00000000004a7805 */ /* 0x000fe4000001ff00 */
[----:B------:R-:W-:Y:S01]  /*3aa0*/  FMNMX.FTZ R57, R55, R44, !PT ;  /* 0x0000002c37397209 */ /* 0x000fe20007810000 */
[----:B------:R-:W2:Y:S01]  /*3ab0*/  MUFU.TANH R65, R65 ;  /* 0x0000004100417308 */ /* 0x000ea20000002400 */
[----:B------:R-:W-:Y:S02]  /*3ac0*/  ISETP.GT.AND P1, PT, R39, 0x49, PT ;  /* 0x000000492700780c */ /* 0x000fe40003f24270 */
[----:B-----5:R-:W-:-:S02]  /*3ad0*/  FSEL R54, R62, -INF , P2 ;  /* 0xff8000003e367808 */ /* 0x020fc40001000000 */
[----:B------:R-:W-:Y:S02]  /*3ae0*/  FMNMX.FTZ R59, R56, R57, !PT ;  /* 0x00000039383b7209 */ /* 0x000fe40007810000 */
[----:B------:R-:W-:Y:S01]  /*3af0*/  ISETP.GT.AND P2, PT, R39, 0x50, PT ;  /* 0x000000502700780c */ /* 0x000fe20003f44270 */
[----:B------:R-:W3:Y:S01]  /*3b00*/  MUFU.TANH R68, R68 ;  /* 0x0000004400447308 */ /* 0x000ee20000002400 */
[----:B0-----:R-:W-:Y:S01]  /*3b10*/  FSEL R57, R61, -INF , P1 ;  /* 0xff8000003d397808 */ /* 0x001fe20000800000 */
[----:B------:R-:W-:Y:S01]  /*3b20*/  FFMA.FTZ R61, R46, UR14, -R21 ;  /* 0x0000000e2e3d7c23 */ /* 0x000fe20008010815 */
[----:B------:R-:W-:Y:S02]  /*3b30*/  FMNMX.FTZ R58, R54, R59, !PT ;  /* 0x0000003b363a7209 */ /* 0x000fe40007810000 */
[----:B------:R-:W-:Y:S02]  /*3b40*/  ISETP.GT.AND P1, PT, R39, 0x51, PT ;  /* 0x000000512700780c */ /* 0x000fe40003f24270 */
[----:B-1----:R-:W-:Y:S01]  /*3b50*/  FSEL R50, R64, -INF , P2 ;  /* 0xff80000040327808 */ /* 0x002fe20001000000 */
[----:B------:R-:W0:Y:S01]  /*3b60*/  MUFU.TANH R69, R69 ;  /* 0x0000004500457308 */ /* 0x000e220000002400 */
[----:B------:R-:W-:-:S02]  /*3b70*/  FMNMX.FTZ R59, R57, R58, !PT ;  /* 0x0000003a393b7209 */ /* 0x000fc40007810000 */
[----:B------:R-:W-:Y:S02]  /*3b80*/  ISETP.GT.AND P2, PT, R39, 0x58, PT ;  /* 0x000000582700780c */ /* 0x000fe40003f44270 */
[----:B--2---:R-:W-:Y:S02]  /*3b90*/  FSEL R58, R65, -INF , P1 ;  /* 0xff800000413a7808 */ /* 0x004fe40000800000 */
[----:B------:R-:W-:Y:S02]  /*3ba0*/  CS2R R64, SRZ ;  /* 0x0000000000407805 */ /* 0x000fe4000001ff00 */
[----:B------:R-:W-:Y:S01]  /*3bb0*/  FMNMX.FTZ R59, R50, R59, !PT ;  /* 0x0000003b323b7209 */ /* 0x000fe20007810000 */
[----:B------:R1:W-:Y:S01]  /*3bc0*/  MUFU.EX2 R44, R60 ;  /* 0x0000003c002c7308 */ /* 0x0003e20000000800 */
[----:B------:R-:W-:Y:S02]  /*3bd0*/  ISETP.GT.AND P1, PT, R39, 0x59, PT ;  /* 0x000000592700780c */ /* 0x000fe40003f24270 */
[----:B---3--:R-:W-:-:S05]  /*3be0*/  FSEL R39, R68, -INF , P2 ;  /* 0xff80000044277808 */ /* 0x008fca0001000000 */
[----:B------:R-:W-:Y:S01]  /*3bf0*/  MUFU.EX2 R189, R189 ;  /* 0x000000bd00bd7308 */ /* 0x000fe20000000800 */
[----:B-1----:R-:W-:Y:S02]  /*3c00*/  FMNMX.FTZ R60, R58, R59, !PT ;  /* 0x0000003b3a3c7209 */ /* 0x002fe40007810000 */
[----:B0-----:R-:W-:Y:S02]  /*3c10*/  FSEL R46, R69, -INF , P1 ;  /* 0xff800000452e7808 */ /* 0x001fe40000800000 */
[----:B------:R-:W-:Y:S02]  /*3c20*/  CS2R R68, SRZ ;  /* 0x0000000000447805 */ /* 0x000fe4000001ff00 */
[----:B------:R-:W-:Y:S01]  /*3c30*/  FMNMX.FTZ R59, R39, R60, !PT ;  /* 0x0000003c273b7209 */ /* 0x000fe20007810000 */
[----:B------:R-:W-:Y:S01]  /*3c40*/  FFMA.FTZ R60, R40, UR14, -R21 ;  /* 0x0000000e283c7c23 */ /* 0x000fe20008010815 */
[----:B------:R0:W1:Y:S02]  /*3c50*/  MUFU.EX2 R24, R76 ;  /* 0x0000004c00187308 */ /* 0x0000640000000800 */
[----:B------:R-:W-:-:S05]  /*3c60*/  FMNMX.FTZ R59, R46, R59, !PT ;  /* 0x0000003b2e3b7209 */ /* 0x000fca0007810000 */
[----:B------:R-:W2:Y:S01]  /*3c70*/  SHFL.BFLY PT, R40, R59, 0x2, 0x1f ;  /* 0x0c401f003b287f89 */ /* 0x000ea200000e0000 */
[----:B------:R-:W3:Y:S01]  /*3c80*/  MUFU.EX2 R191, R191 ;  /* 0x000000bf00bf7308 */ /* 0x000ee20000000800 */
[----:B0-----:R-:W-:-:S07]  /*3c90*/  CS2R R76, SRZ ;  /* 0x00000000004c7805 */ /* 0x001fce000001ff00 */
[----:B------:R0:W4:Y:S01]  /*3ca0*/  MUFU.EX2 R26, R72 ;  /* 0x00000048001a7308 */ /* 0x0001220000000800 */
[----:B-1----:R-:W-:Y:S01]  /*3cb0*/  FADD.FTZ R36, R189, R24 ;  /* 0x00000018bd247221 */ /* 0x002fe20000010000 */
[----:B------:R-:W-:-:S06]  /*3cc0*/  F2FP.F16.F32.PACK_AB R189, R24, R189 ;  /* 0x000000bd18bd723e */ /* 0x000fcc00000000ff */
[----:B------:R-:W1:Y:S01]  /*3cd0*/  MUFU.EX2 R185, R185 ;  /* 0x000000b900b97308 */ /* 0x000e620000000800 */
[----:B---3--:R-:W-:Y:S01]  /*3ce0*/  FADD.FTZ R13, R191, R36 ;  /* 0x00000024bf0d7221 */ /* 0x008fe20000010000 */
[----:B0-----:R-:W-:Y:S02]  /*3cf0*/  CS2R R72, SRZ ;  /* 0x0000000000487805 */ /* 0x001fe4000001ff00 */
[----:B--2---:R-:W-:-:S04]  /*3d00*/  FMNMX.FTZ R40, R59, R40, !PT ;  /* 0x000000283b287209 */ /* 0x004fc80007810000 */
[----:B------:R-:W-:Y:S01]  /*3d10*/  MUFU.EX2 R187, R187 ;  /* 0x000000bb00bb7308 */ /* 0x000fe20000000800 */
[C---:B----4-:R-:W-:Y:S01]  /*3d20*/  FADD.FTZ R36, R26.reuse, R13 ;  /* 0x0000000d1a247221 */ /* 0x050fe20000010000 */
[----:B------:R-:W-:Y:S01]  /*3d30*/  F2FP.F16.F32.PACK_AB R191, R26, R191 ;  /* 0x000000bf1abf723e */ /* 0x000fe200000000ff */
[----:B------:R-:W0:Y:S05]  /*3d40*/  SHFL.BFLY PT, R59, R40, 0x1, 0x1f ;  /* 0x0c201f00283b7f89 */ /* 0x000e2a00000e0000 */
[----:B------:R-:W-:Y:S01]  /*3d50*/  MUFU.EX2 R62, R61 ;  /* 0x0000003d003e7308 */ /* 0x000fe20000000800 */
[----:B-1----:R-:W-:Y:S01]  /*3d60*/  FADD.FTZ R13, R185, R36 ;  /* 0x00000024b90d7221 */ /* 0x002fe20000010000 */
[----:B------:R-:W-:-:S06]  /*3d70*/  F2FP.F16.F32.PACK_AB R185, R44, R185 ;  /* 0x000000b92cb9723e */ /* 0x000fcc00000000ff */
[----:B------:R-:W-:Y:S08]  /*3d80*/  MUFU.EX2 R42, R42 ;  /* 0x0000002a002a7308 */ /* 0x000ff00000000800 */
[----:B------:R1:W-:Y:S01]  /*3d90*/  MUFU.EX2 R181, R60 ;  /* 0x0000003c00b57308 */ /* 0x0003e20000000800 */
[----:B0-----:R-:W-:-:S04]  /*3da0*/  FMNMX.FTZ R12, R40, R59, !PT ;  /* 0x0000003b280c7209 */ /* 0x001fc80007810000 */
[C---:B------:R-:W-:Y:S01]  /*3db0*/  FSETP.NEU.FTZ.AND P1, PT, R12.reuse, -INF , PT ;  /* 0xff8000000c00780b */ /* 0x040fe20003f3d000 */
[----:B------:R-:W-:Y:S02]  /*3dc0*/  FMUL.FTZ R3, R12, UR14 ;  /* 0x0000000e0c037c20 */ /* 0x000fe40008410000 */
[----:B------:R-:W-:Y:S01]  /*3dd0*/  MUFU.EX2 R63, R63 ;  /* 0x0000003f003f7308 */ /* 0x000fe20000000800 */
[----:B-1----:R-:W-:Y:S02]  /*3de0*/  CS2R R60, SRZ ;  /* 0x00000000003c7805 */ /* 0x002fe4000001ff00 */
[----:B------:R-:W-:Y:S02]  /*3df0*/  FSEL R34, R3, RZ, P1 ;  /* 0x000000ff03227208 */ /* 0x000fe40000800000 */
[----:B------:R-:W-:-:S03]  /*3e00*/  PLOP3.LUT P1, PT, PT, PT, UP0, 0x80, 0x0 ;  /* 0x000000000000781c */ /* 0x000fc60003f2f008 */
        /* <DEDUP_REMOVED lines=25> */
[--C-:B------:R-:W-:Y:S01]  /*3fa0*/  FFMA.FTZ R58, R58, UR14, -R34.reuse ;  /* 0x0000000e3a3a7c23 */ /* 0x100fe20008010822 */
[--C-:B------:R-:W-:Y:S01]  /*3fb0*/  FFMA.FTZ R39, R39, UR14, -R34.reuse ;  /* 0x0000000e27277c23 */ /* 0x100fe20008010822 */
[----:B------:R-:W-:Y:S01]  /*3fc0*/  FFMA.FTZ R34, R46, UR14, -R34 ;  /* 0x0000000e2e227c23 */ /* 0x000fe20008010822 */
[----:B0-----:R-:W-:-:S04]  /*3fd0*/  F2FP.F16.F32.PACK_AB R183, R38, R63 ;  /* 0x0000003f26b7723e */ /* 0x001fc800000000ff */
[----:B------:R-:W0:Y:S01]  /*3fe0*/  MUFU.EX2 R190, R43 ;  /* 0x0000002b00be7308 */ /* 0x000e220000000800 */
[----:B-1----:R-:W-:Y:S01]  /*3ff0*/  FADD.FTZ R20, R41, R48 ;  /* 0x0000003029147221 */ /* 0x002fe20000010000 */
[----:B------:R-:W-:Y:S02]  /*4000*/  F2FP.F16.F32.PACK_AB R188, R48, R41 ;  /* 0x0000002930bc723e */ /* 0x000fe400000000ff */
[----:B------:R-:W-:-:S04]  /*4010*/  CS2R R40, SRZ ;  /* 0x0000000000287805 */ /* 0x000fc8000001ff00 */
[----:B------:R-:W1:Y:S01]  /*4020*/  MUFU.EX2 R29, R29 ;  /* 0x0000001d001d7308 */ /* 0x000e620000000800 */
[----:B--2---:R-:W-:-:S07]  /*4030*/  FADD.FTZ R3, R25, R20 ;  /* 0x0000001419037221 */ /* 0x004fce0000010000 */
[----:B------:R2:W3:Y:S01]  /*4040*/  MUFU.EX2 R184, R27 ;  /* 0x0000001b00b87308 */ /* 0x0004e20000000800 */
[C---:B0-----:R-:W-:Y:S01]  /*4050*/  FADD.FTZ R20, R190.reuse, R3 ;  /* 0x00000003be147221 */ /* 0x041fe20000010000 */
[----:B------:R-:W-:Y:S02]  /*4060*/  F2FP.F16.F32.PACK_AB R190, R190, R25 ;  /* 0x00000019bebe723e */ /* 0x000fe400000000ff */
[----:B------:R-:W-:-:S04]  /*4070*/  CS2R R24, SRZ ;  /* 0x0000000000187805 */ /* 0x000fc8000001ff00 */
[----:B------:R-:W0:Y:S01]  /*4080*/  MUFU.EX2 R33, R33 ;  /* 0x0000002100217308 */ /* 0x000e220000000800 */
[----:B-1----:R-:W-:Y:S01]  /*4090*/  FADD.FTZ R3, R29, R20 ;  /* 0x000000141d037221 */ /* 0x002fe20000010000 */
[----:B------:R-:W-:Y:S01]  /*40a0*/  FADD.FTZ R20, R44, R13 ;  /* 0x0000000d2c147221 */ /* 0x000fe20000010000 */
[----:B--2---:R-:W-:-:S03]  /*40b0*/  CS2R R26, SRZ ;  /* 0x00000000001a7805 */ /* 0x004fc6000001ff00 */
[----:B------:R-:W-:Y:S01]  /*40c0*/  FADD.FTZ R13, R187, R20 ;  /* 0x00000014bb0d7221 */ /* 0x000fe20000010000 */
[----:B------:R-:W-:Y:S01]  /*40d0*/  F2FP.F16.F32.PACK_AB R187, R62, R187 ;  /* 0x000000bb3ebb723e */ /* 0x000fe200000000ff */
[----:B------:R-:W1:Y:S01]  /*40e0*/  MUFU.EX2 R186, R31 ;  /* 0x0000001f00ba7308 */ /* 0x000e620000000800 */
[----:B---3--:R-:W-:Y:S01]  /*40f0*/  FADD.FTZ R0, R184, R3 ;  /* 0x00000003b8007221 */ /* 0x008fe20000010000 */
[----:B------:R-:W-:Y:S01]  /*4100*/  FADD.FTZ R13, R62, R13 ;  /* 0x0000000d3e0d7221 */ /* 0x000fe20000010000 */
[----:B------:R-:W-:-:S05]  /*4110*/  F2FP.F16.F32.PACK_AB R184, R184, R29 ;  /* 0x0000001db8b8723e */ /* 0x000fca00000000ff */
[----:B------:R-:W2:Y:S01]  /*4120*/  MUFU.EX2 R37, R37 ;  /* 0x0000002500257308 */ /* 0x000ea20000000800 */
[----:B0-----:R-:W-:-:S07]  /*4130*/  FADD.FTZ R3, R33, R0 ;  /* 0x0000000021037221 */ /* 0x001fce0000010000 */
        /* <DEDUP_REMOVED lines=8> */
[----:B------:R2:W3:Y:S01]  /*41c0*/  MUFU.EX2 R182, R47 ;  /* 0x0000002f00b67308 */ /* 0x0004e20000000800 */
[C---:B0-----:R-:W-:Y:S01]  /*41d0*/  FADD.FTZ R20, R180.reuse, R3 ;  /* 0x00000003b4147221 */ /* 0x041fe20000010000 */
[----:B------:R-:W-:Y:S01]  /*41e0*/  FADD.FTZ R13, R63, R0 ;  /* 0x000000003f0d7221 */ /* 0x000fe20000010000 */
[----:B------:R-:W-:Y:S02]  /*41f0*/  F2FP.F16.F32.PACK_AB R180, R180, R37 ;  /* 0x00000025b4b4723e */ /* 0x000fe400000000ff */
[----:B------:R-:W-:Y:S02]  /*4200*/  CS2R R62, SRZ ;  /* 0x00000000003e7805 */ /* 0x000fe4000001ff00 */
[----:B------:R-:W-:Y:S02]  /*4210*/  CS2R R42, SRZ ;  /* 0x00000000002a7805 */ /* 0x000fe4000001ff00 */
[----:B------:R-:W-:Y:S01]  /*4220*/  CS2R R36, SRZ ;  /* 0x0000000000247805 */ /* 0x000fe2000001ff00 */
[----:B------:R-:W0:Y:S01]  /*4230*/  MUFU.EX2 R49, R49 ;  /* 0x0000003100317308 */ /* 0x000e220000000800 */
[----:B-1----:R-:W-:Y:S01]  /*4240*/  FADD.FTZ R3, R45, R20 ;  /* 0x000000142d037221 */ /* 0x002fe20000010000 */
[----:B------:R-:W-:Y:S01]  /*4250*/  FADD.FTZ R20, R38, R13 ;  /* 0x0000000d26147221 */ /* 0x000fe20000010000 */
[----:B--2---:R-:W-:-:S05]  /*4260*/  CS2R R46, SRZ ;  /* 0x00000000002e7805 */ /* 0x004fca000001ff00 */
[----:B------:R-:W1:Y:S01]  /*4270*/  MUFU.EX2 R177, R177 ;  /* 0x000000b100b17308 */ /* 0x000e620000000800 */
[C---:B---3--:R-:W-:Y:S01]  /*4280*/  FADD.FTZ R0, R182.reuse, R3 ;  /* 0x00000003b6007221 */ /* 0x048fe20000010000 */
[----:B------:R-:W-:Y:S02]  /*4290*/  F2FP.F16.F32.PACK_AB R182, R182, R45 ;  /* 0x0000002db6b6723e */ /* 0x000fe400000000ff */
[----:B------:R-:W-:-:S04]  /*42a0*/  CS2R R44, SRZ ;  /* 0x00000000002c7805 */ /* 0x000fc8000001ff00 */
[----:B------:R-:W2:Y:S01]  /*42b0*/  MUFU.EX2 R176, R51 ;  /* 0x0000003300b07308 */ /* 0x000ea20000000800 */
[----:B0-----:R-:W-:-:S07]  /*42c0*/  FADD.FTZ R3, R49, R0 ;  /* 0x0000000031037221 */ /* 0x001fce0000010000 */
[----:B------:R-:W0:Y:S01]  /*42d0*/  MUFU.EX2 R28, R28 ;  /* 0x0000001c001c7308 */ /* 0x000e220000000800 */
[----:B-1----:R-:W-:-:S07]  /*42e0*/  FADD.FTZ R13, R177, R20 ;  /* 0x00000014b10d7221 */ /* 0x002fce0000010000 */
[----:B------:R-:W1:Y:S01]  /*42f0*/  MUFU.EX2 R52, R52 ;  /* 0x0000003400347308 */ /* 0x000e620000000800 */
[C---:B--2---:R-:W-:Y:S01]  /*4300*/  FADD.FTZ R15, R176.reuse, R3 ;  /* 0x00000003b00f7221 */ /* 0x044fe20000010000 */
[----:B------:R-:W-:Y:S02]  /*4310*/  F2FP.F16.F32.PACK_AB R176, R176, R49 ;  /* 0x00000031b0b0723e */ /* 0x000fe400000000ff */
[----:B------:R-:W-:-:S04]  /*4320*/  CS2R R48, SRZ ;  /* 0x0000000000307805 */ /* 0x000fc8000001ff00 */
[----:B------:R-:W2:Y:S01]  /*4330*/  MUFU.EX2 R179, R179 ;  /* 0x000000b300b37308 */ /* 0x000ea20000000800 */
[C---:B0-----:R-:W-:Y:S01]  /*4340*/  FADD.FTZ R0, R28.reuse, R13 ;  /* 0x0000000d1c007221 */ /* 0x041fe20000010000 */
[----:B------:R-:W-:Y:S02]  /*4350*/  F2FP.F16.F32.PACK_AB R177, R28, R177 ;  /* 0x000000b11cb1723e */ /* 0x000fe400000000ff */
[----:B------:R-:W-:-:S04]  /*4360*/  CS2R R28, SRZ ;  /* 0x00000000001c7805 */ /* 0x000fc8000001ff00 */
[----:B------:R-:W0:Y:S01]  /*4370*/  MUFU.EX2 R53, R53 ;  /* 0x0000003500357308 */ /* 0x000e220000000800 */
[----:B-1----:R-:W-:-:S07]  /*4380*/  FADD.FTZ R20, R52, R15 ;  /* 0x0000000f34147221 */ /* 0x002fce0000010000 */
[----:B------:R-:W1:Y:S01]  /*4390*/  MUFU.EX2 R30, R30 ;  /* 0x0000001e001e7308 */ /* 0x000e620000000800 */
[----:B--2---:R-:W-:-:S07]  /*43a0*/  FADD.FTZ R13, R179, R0 ;  /* 0x00000000b30d7221 */ /* 0x004fce0000010000 */
[----:B------:R-:W2:Y:S01]  /*43b0*/  MUFU.EX2 R55, R55 ;  /* 0x0000003700377308 */ /* 0x000ea20000000800 */
[C---:B0-----:R-:W-:Y:S01]  /*43c0*/  FADD.FTZ R20, R53.reuse, R20 ;  /* 0x0000001435147221 */ /* 0x041fe20000010000 */
[----:B------:R-:W-:Y:S02]  /*43d0*/  F2FP.F16.F32.PACK_AB R178, R53, R52 ;  /* 0x0000003435b2723e */ /* 0x000fe400000000ff */
[----:B------:R-:W-:-:S04]  /*43e0*/  CS2R R52, SRZ ;  /* 0x0000000000347805 */ /* 0x000fc8000001ff00 */
        /* <DEDUP_REMOVED lines=25> */
[----:B------:R-:W-:Y:S02]  /*4580*/  CS2R R56, SRZ ;  /* 0x0000000000387805 */ /* 0x000fe4000001ff00 */
[----:B------:R-:W-:Y:S02]  /*4590*/  CS2R R54, SRZ ;  /* 0x0000000000367805 */ /* 0x000fe4000001ff00 */
[----:B------:R-:W0:Y:S01]  /*45a0*/  MUFU.EX2 R14, R14 ;  /* 0x0000000e000e7308 */ /* 0x000e220000000800 */
[----:B-1----:R-:W-:-:S07]  /*45b0*/  FADD.FTZ R13, R169, R0 ;  /* 0x00000000a90d7221 */ /* 0x002fce0000010000 */
[----:B------:R1:W3:Y:S01]  /*45c0*/  MUFU.EX2 R3, R58 ;  /* 0x0000003a00037308 */ /* 0x0002e20000000800 */
[----:B--2---:R-:W-:-:S07]  /*45d0*/  FADD.FTZ R20, R50, R15 ;  /* 0x0000000f32147221 */ /* 0x004fce0000010000 */
[----:B------:R-:W2:Y:S01]  /*45e0*/  MUFU.EX2 R171, R171 ;  /* 0x000000ab00ab7308 */ /* 0x000ea20000000800 */
[C---:B0-----:R-:W-:Y:S01]  /*45f0*/  FADD.FTZ R0, R14.reuse, R13 ;  /* 0x0000000d0e007221 */ /* 0x041fe20000010000 */
[----:B------:R-:W-:Y:S02]  /*4600*/  F2FP.F16.F32.PACK_AB R169, R14, R169 ;  /* 0x000000a90ea9723e */ /* 0x000fe400000000ff */
[----:B-1----:R-:W-:-:S04]  /*4610*/  CS2R R58, SRZ ;  /* 0x00000000003a7805 */ /* 0x002fc8000001ff00 */
[----:B------:R-:W0:Y:S01]  /*4620*/  MUFU.EX2 R39, R39 ;  /* 0x0000002700277308 */ /* 0x000e220000000800 */
[C---:B---3--:R-:W-:Y:S01]  /*4630*/  FADD.FTZ R20, R3.reuse, R20 ;  /* 0x0000001403147221 */ /* 0x048fe20000010000 */
[----:B------:R-:W-:Y:S02]  /*4640*/  F2FP.F16.F32.PACK_AB R168, R3, R50 ;  /* 0x0000003203a8723e */ /* 0x000fe400000000ff */
[----:B------:R-:W-:-:S04]  /*4650*/  CS2R R50, SRZ ;  /* 0x0000000000327805 */ /* 0x000fc8000001ff00 */
[----:B------:R-:W1:Y:S01]  /*4660*/  MUFU.EX2 R34, R34 ;  /* 0x0000002200227308 */ /* 0x000e620000000800 */
[----:B--2---:R-:W-:Y:S01]  /*4670*/  FADD.FTZ R3, R171, R0 ;  /* 0x00000000ab037221 */ /* 0x004fe20000010000 */
[----:B------:R-:W-:-:S06]  /*4680*/  IMAD.MOV.U32 R0, RZ, RZ, 0x3f800000 ;  /* 0x3f800000ff007424 */ /* 0x000fcc00078e00ff */
[----:B------:R-:W2:Y:S01]  /*4690*/  MUFU.EX2 R2, R2 ;  /* 0x0000000200027308 */ /* 0x000ea20000000800 */
[----:B0-----:R-:W-:-:S04]  /*46a0*/  FADD.FTZ R13, R39, R20 ;  /* 0x00000014270d7221 */ /* 0x001fc80000010000 */
[C---:B-1----:R-:W-:Y:S01]  /*46b0*/  FADD.FTZ R10, R34.reuse, R13 ;  /* 0x0000000d220a7221 */ /* 0x042fe20000010000 */
[----:B------:R-:W-:Y:S02]  /*46c0*/  F2FP.F16.F32.PACK_AB R170, R34, R39 ;  /* 0x0000002722aa723e */ /* 0x000fe400000000ff */
[----:B------:R-:W-:Y:S02]  /*46d0*/  CS2R R38, SRZ ;  /* 0x0000000000267805 */ /* 0x000fe4000001ff00 */
[----:B------:R-:W-:Y:S01]  /*46e0*/  CS2R R34, SRZ ;  /* 0x0000000000227805 */ /* 0x000fe2000001ff00 */
[C---:B--2---:R-:W-:Y:S01]  /*46f0*/  FADD.FTZ R3, R2.reuse, R3 ;  /* 0x0000000302037221 */ /* 0x044fe20000010000 */
[----:B------:R-:W-:Y:S01]  /*4700*/  F2FP.F16.F32.PACK_AB R171, R2, R171 ;  /* 0x000000ab02ab723e */ /* 0x000fe200000000ff */
[----:B------:R-:W-:Y:S01]  /*4710*/  IMAD.MOV.U32 R2, RZ, RZ, 0x3f800000 ;  /* 0x3f800000ff027424 */ /* 0x000fe200078e00ff */
[----:B------:R-:W-:Y:S06]  /*4720*/  @!P1 BRA `(.L_x_5661) ;  /* 0x0000002c00209947 */ /* 0x000fec0003800000 */
[----:B------:R-:W-:Y:S01]  /*4730*/  IMAD.MOV.U32 R13, RZ, RZ, R11 ;  /* 0x000000ffff0d7224 */ /* 0x000fe200078e000b */
[----:B------:R-:W-:Y:S01]  /*4740*/  MOV R2, 0x3f800000 ;  /* 0x3f80000000027802 */ /* 0x000fe20000000f00 */
[----:B------:R-:W-:Y:S01]  /*4750*/  IMAD.MOV.U32 R14, RZ, RZ, R12 ;  /* 0x000000ffff0e7224 */ /* 0x000fe200078e000c */
[----:B------:R-:W-:Y:S01]  /*4760*/  UMOV UR5, UR38 ;  /* 0x0000002600057c82 */ /* 0x000fe20008000000 */
[----:B------:R-:W-:Y:S01]  /*4770*/  IMAD.MOV.U32 R119, RZ, RZ, RZ ;  /* 0x000000ffff777224 */ /* 0x000fe200078e00ff */
[----:B------:R-:W-:Y:S01]  /*4780*/  UMOV UR6, UR39 ;  /* 0x0000002700067c82 */ /* 0x000fe20008000000 */
[----:B------:R-:W-:Y:S01]  /*4790*/  ULDC UR7, c[0x0][0x9d8] ;  /* 0x0002760000077ab9 */ /* 0x000fe20000000800 */
[----:B------:R-:W-:-:S05]  /*47a0*/  ULDC UR34, c[0x0][0x988] ;  /* 0x0002620000227ab9 */ /* 0x000fca0000000800 */
.L_x_5672:
[----:B------:R-:W-:-:S04]  /*47b0*/  UISETP.NE.AND UP0, UPT, UR6, 0x1, UPT ;  /* 0x000000010600788c */ /* 0x000fc8000bf05270 */
[----:B------:R-:W-:-:S04]  /*47c0*/  USEL UR38, URZ, 0x1, UP0 ;  /* 0x000000013f267887 */ /* 0x000fc80008000000 */
[----:B------:R-:W-:Y:S01]  /*47d0*/  ULOP3.LUT UR38, UR5, UR38, URZ, 0x3c, !UPT ;  /* 0x0000002605267292 */ /* 0x000fe2000f8e3c3f */
[----:B------:R-:W-:Y:S11]  /*47e0*/  @!P0 BRA `(.L_x_5662) ;  /* 0x0000000000048947 */ /* 0x000ff60003800000 */
[----:B------:R-:W-:Y:S01]  /*47f0*/  BPT.TRAP 0x1 ;  /* 0x000000040000795c */ /* 0x000fe20000300000 */
.L_x_5662:
        /* <DEDUP_REMOVED lines=9> */
.L_x_5663:
[----:B-1----:R-:W-:Y:S05]  /*4890*/  @P1 BRA `(.L_x_5664) ;  /* 0x0000000000081947 */ /* 0x002fea0003800000 */
[----:B------:R-:W1:Y:S02]  /*48a0*/  SYNCS.PHASECHK.TRANS64.TRYWAIT P1, [UR8+0x30830], R11 ;  /* 0x0308300bff0075a7 */ /* 0x000e640008020148 */
[----:B-1----:R-:W-:Y:S05]  /*48b0*/  @!P1 BRA `(.L_x_5665) ;  /* 0x0000010000a09947 */ /* 0x002fea0003800000 */
.L_x_5664:
        /* <DEDUP_REMOVED lines=118> */
[----:B------:R-:W-:Y:S01]  /*5020*/  R2UR UR28, R4 ;  /* 0x00000000041c72ca */ /* 0x000fe200000e0000 */
[----:B------:R-:W-:Y:S01]  /*5030*/  UIADD3 UR30, UR9, 0x4, URZ ;  /* 0x00000004091e7890 */ /* 0x000fe2000fffe03f */
[----:B------:R-:W-:Y:S01]  /*5040*/  R2UR UR29, R5 ;  /* 0x00000000051d72ca */ /* 0x000fe200000e0000 */
[----:B------:R-:W-:Y:S01]  /*5050*/  UMOV UR31, 0x40000040 ;  /* 0x40000040001f7882 */ /* 0x000fe20000000000 */
[----:B------:R-:W-:Y:S02]  /*5060*/  WARPGROUP.DEPBAR.LE gsb0, 0x0 ;  /* 0x00008000000079c5 */ /* 0x000fe40000010000 */
[----:B------:R-:W-:-:S09]  /*5070*/  WARPGROUP.ARRIVE ;  /* 0x00000000000079c5 */ /* 0x000fd20000000000 */
        /* <DEDUP_REMOVED lines=51> */
.L_x_5666:
[----:B------:R-:W-:Y:S01]  /*53b0*/  ULEA UR9, UR6, UR40, 0x3 ;  /* 0x0000002806097291 */ /* 0x000fe2000f8e183f */
[----:B------:R-:W-:-:S05]  /*53c0*/  IMAD.U32 R0, RZ, RZ, UR5 ;  /* 0x00000005ff007e24 */ /* 0x000fca000f8e00ff */
[----:B------:R-:W-:-:S04]  /*53d0*/  SHF.L.U32 R0, R0, 0x1f, RZ ;  /* 0x0000001f00007819 */ /* 0x000fc800000006ff */
[----:B------:R2:W3:Y:S01]  /*53e0*/  SYNCS.PHASECHK.TRANS64.TRYWAIT P1, [UR9+0x30850], R0 ;  /* 0x03085000ff0075a7 */ /* 0x0004e20008020149 */
[----:B------:R-:W-:Y:S05]  /*53f0*/  @!P0 BRA `(.L_x_5667) ;  /* 0x0000000000048947 */ /* 0x000fea0003800000 */
[----:B------:R-:W-:Y:S01]  /*5400*/  BPT.TRAP 0x1 ;  /* 0x000000040000795c */ /* 0x000fe20000300000 */
.L_x_5667:
[----:B---3--:R-:W-:Y:S05]  /*5410*/  @P1 BRA `(.L_x_5668) ;  /* 0x0000000000081947 */ /* 0x008fea0003800000 */
[----:B------:R-:W3:Y:S02]  /*5420*/  SYNCS.PHASECHK.TRANS64.TRYWAIT P1, [UR9+0x30850], R0 ;  /* 0x03085000ff0075a7 */ /* 0x000ee40008020149 */
[----:B---3--:R-:W-:Y:S05]  /*5430*/  @!P1 BRA `(.L_x_5669) ;  /* 0x000000f400d89947 */ /* 0x008fea0003800000 */
.L_x_5668:
        /* <DEDUP_REMOVED lines=37> */
.L_x_5670:
[----:B------:R-:W-:Y:S01]  /*5690*/  UISETP.NE.AND UP0, UPT, UR61, URZ, UPT ;  /* 0x0000003f3d00728c */ /* 0x000fe2000bf05270 */
[----:B-1----:R-:W-:Y:S02]  /*56a0*/  VIADD R12, R17, UR42 ;  /* 0x0000002a110c7c36 */ /* 0x002fe40008000000 */
[----:B------:R-:W-:Y:S01]  /*56b0*/  FMUL.FTZ R173, R124, UR7 ;  /* 0x000000077cad7c20 */ /* 0x000fe20008410000 */
[----:B------:R-:W-:Y:S01]  /*56c0*/  FMUL.FTZ R172, R125, UR7 ;  /* 0x000000077dac7c20 */ /* 0x000fe20008410000 */
[----:B------:R-:W-:Y:S01]  /*56d0*/  FMUL.FTZ R170, R120, UR7 ;  /* 0x0000000778aa7c20 */ /* 0x000fe20008410000 */
[----:B------:R-:W-:Y:S01]  /*56e0*/  FMUL.FTZ R15, R127, UR7 ;  /* 0x000000077f0f7c20 */ /* 0x000fe20008410000 */
[----:B------:R-:W-:Y:S01]  /*56f0*/  PLOP3.LUT P1, PT, PT, PT, UP0, 0x80, 0x0 ;  /* 0x000000000000781c */ /* 0x000fe20003f2f008 */
[----:B------:R-:W-:Y:S01]  /*5700*/  FMUL.FTZ R169, R121, UR7 ;  /* 0x0000000779a97c20 */ /* 0x000fe20008410000 */
[----:B------:R-:W-:Y:S01]  /*5710*/  PLOP3.LUT P2, PT, PT, PT, UP0, 0x80, 0x0 ;  /* 0x000000000000781c */ /* 0x000fe20003f4f008 */
[----:B------:R-:W-:Y:S01]  /*5720*/  IMAD.U32 R127, RZ, RZ, UR41 ;  /* 0x00000029ff7f7e24 */ /* 0x000fe2000f8e00ff */
[----:B------:R-:W1:Y:S01]  /*5730*/  MUFU.TANH R170, R170 ;  /* 0x000000aa00aa7308 */ /* 0x000e620000002400 */
[----:B------:R-:W-:Y:S01]  /*5740*/  @UP0 ULDC UR5, c[0x0][0x44c] ;  /* 0x0001130000050ab9 */ /* 0x000fe20000000800 */
[----:B------:R-:W-:Y:S01]  /*5750*/  FMUL.FTZ R175, R128, UR7 ;  /* 0x0000000780af7c20 */ /* 0x000fe20008410000 */
[----:B------:R-:W-:Y:S01]  /*5760*/  FMUL.FTZ R174, R129, UR7 ;  /* 0x0000000781ae7c20 */ /* 0x000fe20008410000 */
[----:B------:R-:W-:Y:S01]  /*5770*/  FMUL.FTZ R21, R131, UR7 ;  /* 0x0000000783157c20 */ /* 0x000fe20008410000 */
[----:B------:R-:W-:Y:S01]  /*5780*/  FMUL.FTZ R131, R132, UR7 ;  /* 0x0000000784837c20 */ /* 0x000fe20008410000 */
[----:B0-----:R-:W-:Y:S01]  /*5790*/  FMUL.FTZ R11, R126, UR7 ;  /* 0x000000077e0b7c20 */ /* 0x001fe20008410000 */
[----:B------:R-:W-:Y:S01]  /*57a0*/  FMUL.FTZ R132, R133, UR7 ;  /* 0x0000000785847c20 */ /* 0x000fe20008410000 */
[----:B------:R-:W0:Y:S01]  /*57b0*/  MUFU.TANH R169, R169 ;  /* 0x000000a900a97308 */ /* 0x000e220000002400 */
[----:B------:R-:W-:Y:S01]  /*57c0*/  @P1 IMAD.HI.U32 R124, R12, UR5, RZ ;  /* 0x000000050c7c1c27 */ /* 0x000fe2000f8e00ff */
[----:B------:R-:W-:-:S03]  /*57d0*/  @UP0 ULDC UR5, c[0x0][0x450] ;  /* 0x0001140000050ab9 */ /* 0x000fc60000000800 */
[----:B------:R-:W-:Y:S01]  /*57e0*/  FMUL.FTZ R20, R130, UR7 ;  /* 0x0000000782147c20 */ /* 0x000fe20008410000 */
[----:B------:R-:W-:Y:S01]  /*57f0*/  FMUL.FTZ R133, R136, UR7 ;  /* 0x0000000788857c20 */ /* 0x000fe20008410000 */
[----:B------:R-:W-:Y:S01]  /*5800*/  FMUL.FTZ R121, R135, UR7 ;  /* 0x0000000787797c20 */ /* 0x000fe20008410000 */
[----:B------:R-:W-:Y:S01]  /*5810*/  @P2 SHF.R.U32.HI R12, RZ, UR5, R124 ;  /* 0x00000005ff0c2c19 */ /* 0x000fe2000801167c */
[----:B------:R-:W-:Y:S01]  /*5820*/  UIMAD UR5, UR4, -0x60, URZ ;  /* 0xffffffa0040578a4 */ /* 0x000fe2000f8e023f */
[----:B------:R-:W4:Y:S01]  /*5830*/  MUFU.TANH R173, R173 ;  /* 0x000000ad00ad7308 */ /* 0x000f220000002400 */
[----:B------:R-:W-:Y:S01]  /*5840*/  FMUL.FTZ R135, R141, UR7 ;  /* 0x000000078d877c20 */ /* 0x000fe20008410000 */
[----:B------:R-:W-:Y:S01]  /*5850*/  FMUL.FTZ R120, R134, UR7 ;  /* 0x0000000786787c20 */ /* 0x000fe20008410000 */
[----:B------:R-:W5:Y:S01]  /*5860*/  SHFL.IDX PT, R171, R12, RZ, 0x1c1f ;  /* 0x001c1fff0cab7589 */ /* 0x000f6200000e0000 */
[----:B------:R-:W-:Y:S01]  /*5870*/  FMUL.FTZ R134, R137, UR7 ;  /* 0x0000000789867c20 */ /* 0x000fe20008410000 */
[----:B------:R-:W-:-:S02]  /*5880*/  IMAD.U32 R125, RZ, RZ, UR5 ;  /* 0x00000005ff7d7e24 */ /* 0x000fc4000f8e00ff */
[----:B------:R-:W-:Y:S01]  /*5890*/  FMUL.FTZ R137, R144, UR7 ;  /* 0x0000000790897c20 */ /* 0x000fe20008410000 */
[----:B--23--:R-:W-:Y:S01]  /*58a0*/  FMUL.FTZ R0, R122, UR7 ;  /* 0x000000077a007c20 */ /* 0x00cfe20008410000 */
[----:B------:R-:W2:Y:S01]  /*58b0*/  MUFU.TANH R172, R172 ;  /* 0x000000ac00ac7308 */ /* 0x000ea20000002400 */
[----:B------:R-:W-:Y:S01]  /*58c0*/  FMUL.FTZ R136, R140, UR7 ;  /* 0x000000078c887c20 */ /* 0x000fe20008410000 */
[----:B------:R-:W-:Y:S01]  /*58d0*/  IADD3 R168, -R16, 0x1, R125 ;  /* 0x0000000110a87810 */ /* 0x000fe20007ffe17d */
[----:B------:R-:W-:Y:S01]  /*58e0*/  FMUL.FTZ R122, R138, UR7 ;  /* 0x000000078a7a7c20 */ /* 0x000fe20008410000 */
[----:B------:R-:W-:Y:S01]  /*58f0*/  FMUL.FTZ R138, R145, UR7 ;  /* 0x00000007918a7c20 */ /* 0x000fe20008410000 */
[----:B------:R-:W-:Y:S01]  /*5900*/  FMUL.FTZ R2, R123, UR7 ;  /* 0x000000077b027c20 */ /* 0x000fe20008410000 */
[----:B------:R-:W-:Y:S01]  /*5910*/  IADD3 R168, -R127, UR43, R168 ;  /* 0x0000002b7fa87c10 */ /* 0x000fe2000fffe1a8 */
        /* <DEDUP_REMOVED lines=11> */
[----:B------:R-:W-:Y:S01]  /*59d0*/  UMOV UR14, UR34 ;  /* 0x00000022000e7c82 */ /* 0x000fe20008000000 */
[----:B-----5:R-:W-:-:S02]  /*59e0*/  IMAD.IADD R171, R168, 0x1, R171 ;  /* 0x00000001a8ab7824 */ /* 0x020fc400078e02ab */
[----:B------:R-:W-:Y:S01]  /*59f0*/  FMUL.FTZ R147, R147, UR7 ;  /* 0x0000000793937c20 */ /* 0x000fe20008410000 */
[----:B------:R-:W-:Y:S01]  /*5a00*/  FMUL.FTZ R150, R150, UR7 ;  /* 0x0000000796967c20 */ /* 0x000fe20008410000 */
[----:B------:R-:W-:Y:S01]  /*5a10*/  FMUL.FTZ R151, R151, UR7 ;  /* 0x0000000797977c20 */ /* 0x000fe20008410000 */
[----:B------:R-:W-:Y:S01]  /*5a20*/  FMUL.FTZ R154, R154, UR7 ;  /* 0x000000079a9a7c20 */ /* 0x000fe20008410000 */
[C---:B------:R-:W-:Y:S01]  /*5a30*/  ISETP.GT.AND P1, PT, R171.reuse, RZ, PT ;  /* 0x000000ffab00720c */ /* 0x040fe20003f24270 */
[----:B------:R-:W5:Y:S01]  /*5a40*/  MUFU.TANH R131, R131 ;  /* 0x0000008300837308 */ /* 0x000f620000002400 */
[----:B------:R-:W-:Y:S01]  /*5a50*/  ISETP.GT.AND P2, PT, R171, 0x1, PT ;  /* 0x00000001ab00780c */ /* 0x000fe20003f44270 */
[----:B------:R-:W-:Y:S01]  /*5a60*/  FMUL.FTZ R155, R155, UR7 ;  /* 0x000000079b9b7c20 */ /* 0x000fe20008410000 */
[----:B-1----:R-:W-:Y:S01]  /*5a70*/  FSEL R125, R170, -INF , P1 ;  /* 0xff800000aa7d7808 */ /* 0x002fe20000800000 */
[----:B------:R-:W1:Y:S01]  /*5a80*/  S2UR UR6, SR_CgaCtaId ;  /* 0x00000000000679c3 */ /* 0x000e620000008800 */
[----:B------:R-:W-:Y:S01]  /*5a90*/  ISETP.GT.AND P1, PT, R171, 0x8, PT ;  /* 0x00000008ab00780c */ /* 0x000fe20003f24270 */
[----:B------:R-:W-:Y:S01]  /*5aa0*/  UIADD3 UR8, UR8, 0x30840, URZ ;  /* 0x0003084008087890 */ /* 0x000fe2000fffe03f */
[----:B0-----:R-:W-:Y:S01]  /*5ab0*/  FSEL R126, R169, -INF , P2 ;  /* 0xff800000a97e7808 */ /* 0x001fe20001000000 */
[----:B------:R-:W0:Y:S01]  /*5ac0*/  MUFU.TANH R132, R132 ;  /* 0x0000008400847308 */ /* 0x000e220000002400 */
[----:B------:R-:W-:-:S02]  /*5ad0*/  FMNMX.FTZ R129, R125, R14, !PT ;  /* 0x0000000e7d817209 */ /* 0x000fc40007810000 */
[----:B------:R-:W-:Y:S02]  /*5ae0*/  ISETP.GT.AND P2, PT, R171, 0x9, PT ;  /* 0x00000009ab00780c */ /* 0x000fe40003f44270 */
[----:B----4-:R-:W-:Y:S02]  /*5af0*/  FSEL R127, R173, -INF , P1 ;  /* 0xff800000ad7f7808 */ /* 0x010fe40000800000 */
[----:B------:R-:W-:Y:S01]  /*5b00*/  FMNMX.FTZ R130, R126, R129, !PT ;  /* 0x000000817e827209 */ /* 0x000fe20007810000 */
[----:B------:R-:W4:Y:S01]  /*5b10*/  MUFU.TANH R133, R133 ;  /* 0x0000008500857308 */ /* 0x000f220000002400 */
[----:B------:R-:W-:Y:S02]  /*5b20*/  ISETP.GT.AND P1, PT, R171, 0x10, PT ;  /* 0x00000010ab00780c */ /* 0x000fe40003f24270 */
[----:B--2---:R-:W-:Y:S02]  /*5b30*/  FSEL R128, R172, -INF , P2 ;  /* 0xff800000ac807808 */ /* 0x004fe40001000000 */
[----:B------:R-:W-:-:S02]  /*5b40*/  FMNMX.FTZ R141, R127, R130, !PT ;  /* 0x000000827f8d7209 */ /* 0x000fc40007810000 */
[----:B------:R-:W-:Y:S01]  /*5b50*/  ISETP.GT.AND P2, PT, R171, 0x11, PT ;  /* 0x00000011ab00780c */ /* 0x000fe20003f44270 */
[----:B------:R-:W2:Y:S01]  /*5b60*/  MUFU.TANH R134, R134 ;  /* 0x0000008600867308 */ /* 0x000ea20000002400 */
[----:B---3--:R-:W-:Y:S02]  /*5b70*/  FSEL R129, R175, -INF , P1 ;  /* 0xff800000af817808 */ /* 0x008fe40000800000 */
[----:B------:R-:W-:Y:S01]  /*5b80*/  FMNMX.FTZ R144, R128, R141, !PT ;  /* 0x0000008d80907209 */ /* 0x000fe20007810000 */
[----:B------:R-:W-:Y:S01]  /*5b90*/  FMUL.FTZ R141, R153, UR7 ;  /* 0x00000007998d7c20 */ /* 0x000fe20008410000 */
[----:B------:R-:W-:Y:S01]  /*5ba0*/  ISETP.GT.AND P1, PT, R171, 0x18, PT ;  /* 0x00000018ab00780c */ /* 0x000fe20003f24270 */
[----:B-1----:R-:W-:Y:S01]  /*5bb0*/  UPRMT UR8, UR6, 0x654, UR8 ;  /* 0x0000065406087896 */ /* 0x002fe20008000008 */
[----:B------:R-:W-:Y:S01]  /*5bc0*/  FSEL R130, R174, -INF , P2 ;  /* 0xff800000ae827808 */ /* 0x000fe20001000000 */
[----:B------:R-:W1:Y:S01]  /*5bd0*/  MUFU.TANH R136, R136 ;  /* 0x0000008800887308 */ /* 0x000e620000002400 */
[----:B------:R-:W-:-:S02]  /*5be0*/  FMNMX.FTZ R145, R129, R144, !PT ;  /* 0x0000009081917209 */ /* 0x000fc40007810000 */
[----:B------:R-:W-:Y:S02]  /*5bf0*/  ISETP.GT.AND P2, PT, R171, 0x19, PT ;  /* 0x00000019ab00780c */ /* 0x000fe40003f44270 */
[----:B-----5:R-:W-:Y:S02]  /*5c00*/  FSEL R131, R131, -INF , P1 ;  /* 0xff80000083837808 */ /* 0x020fe40000800000 */
[----:B------:R-:W-:Y:S01]  /*5c10*/  FMNMX.FTZ R144, R130, R145, !PT ;  /* 0x0000009182907209 */ /* 0x000fe20007810000 */
[----:B------:R-:W3:Y:S01]  /*5c20*/  MUFU.TANH R135, R135 ;  /* 0x0000008700877308 */ /* 0x000ee20000002400 */
[----:B------:R-:W-:Y:S01]  /*5c30*/  ISETP.GT.AND P1, PT, R171, 0x20, PT ;  /* 0x00000020ab00780c */ /* 0x000fe20003f24270 */
[----:B------:R-:W-:Y:S01]  /*5c40*/  SYNCS.ARRIVE.TRANS64.RED.A1T0 RZ, [UR8], RZ ;  /* 0x000000ffffff79a7 */ /* 0x000fe20008100408 */
[----:B0-----:R-:W-:Y:S02]  /*5c50*/  FSEL R132, R132, -INF , P2 ;  /* 0xff80000084847808 */ /* 0x001fe40001000000 */
[----:B------:R-:W-:Y:S01]  /*5c60*/  FMNMX.FTZ R145, R131, R144, !PT ;  /* 0x0000009083917209 */ /* 0x000fe20007810000 */
[----:B------:R-:W-:Y:S01]  /*5c70*/  FMUL.FTZ R144, R156, UR7 ;  /* 0x000000079c907c20 */ /* 0x000fe20008410000 */
[----:B------:R-:W-:Y:S01]  /*5c80*/  ISETP.GT.AND P2, PT, R171, 0x21, PT ;  /* 0x00000021ab00780c */ /* 0x000fe20003f44270 */
[----:B------:R-:W0:Y:S01]  /*5c90*/  MUFU.TANH R137, R137 ;  /* 0x0000008900897308 */ /* 0x000e220000002400 */
[----:B----4-:R-:W-:-:S02]  /*5ca0*/  FSEL R133, R133, -INF , P1 ;  /* 0xff80000085857808 */ /* 0x010fc40000800000 */
[----:B------:R-:W-:Y:S01]  /*5cb0*/  FMNMX.FTZ R148, R132, R145, !PT ;  /* 0x0000009184947209 */ /* 0x000fe20007810000 */
[----:B------:R-:W-:Y:S01]  /*5cc0*/  FMUL.FTZ R145, R157, UR7 ;  /* 0x000000079d917c20 */ /* 0x000fe20008410000 */
[----:B------:R-:W-:Y:S02]  /*5cd0*/  ISETP.GT.AND P1, PT, R171, 0x28, PT ;  /* 0x00000028ab00780c */ /* 0x000fe40003f24270 */
[----:B--2---:R-:W-:Y:S01]  /*5ce0*/  FSEL R134, R134, -INF , P2 ;  /* 0xff80000086867808 */ /* 0x004fe20001000000 */
[----:B------:R-:W2:Y:S01]  /*5cf0*/  MUFU.TANH R138, R138 ;  /* 0x0000008a008a7308 */ /* 0x000ea20000002400 */
[----:B------:R-:W-:Y:S02]  /*5d00*/  FMNMX.FTZ R149, R133, R148, !PT ;  /* 0x0000009485957209 */ /* 0x000fe40007810000 */
[----:B------:R-:W-:Y:S02]  /*5d10*/  ISETP.GT.AND P2, PT, R171, 0x29, PT ;  /* 0x00000029ab00780c */ /* 0x000fe40003f44270 */
[----:B-1----:R-:W-:-:S02]  /*5d20*/  FSEL R136, R136, -INF , P1 ;  /* 0xff80000088887808 */ /* 0x002fc40000800000 */
[----:B------:R-:W-:Y:S01]  /*5d30*/  FMNMX.FTZ R149, R134, R149, !PT ;  /* 0x0000009586957209 */ /* 0x000fe20007810000 */
[----:B------:R-:W1:Y:S01]  /*5d40*/  MUFU.TANH R139, R139 ;  /* 0x0000008b008b7308 */ /* 0x000e620000002400 */
[----:B------:R-:W-:Y:S02]  /*5d50*/  ISETP.GT.AND P1, PT, R171, 0x30, PT ;  /* 0x00000030ab00780c */ /* 0x000fe40003f24270 */
[----:B---3--:R-:W-:Y:S02]  /*5d60*/  FSEL R135, R135, -INF , P2 ;  /* 0xff80000087877808 */ /* 0x008fe40001000000 */
[----:B------:R-:W-:Y:S01]  /*5d70*/  FMNMX.FTZ R148, R136, R149, !PT ;  /* 0x0000009588947209 */ /* 0x000fe20007810000 */
[----:B------:R-:W-:Y:S01]  /*5d80*/  FMUL.FTZ R149, R160, UR7 ;  /* 0x00000007a0957c20 */ /* 0x000fe20008410000 */
[----:B------:R-:W-:Y:S01]  /*5d90*/  ISETP.GT.AND P2, PT, R171, 0x31, PT ;  /* 0x00000031ab00780c */ /* 0x000fe20003f44270 */
[----:B------:R-:W3:Y:S01]  /*5da0*/  MUFU.TANH R140, R140 ;  /* 0x0000008c008c7308 */ /* 0x000ee20000002400 */
[----:B0-----:R-:W-:-:S02]  /*5db0*/  FSEL R137, R137, -INF , P1 ;  /* 0xff80000089897808 */ /* 0x001fc40000800000 */
[----:B------:R-:W-:Y:S02]  /*5dc0*/  FMNMX.FTZ R148, R135, R148, !PT ;  /* 0x0000009487947209 */ /* 0x000fe40007810000 */
[----:B------:R-:W-:Y:S02]  /*5dd0*/  ISETP.GT.AND P1, PT, R171, 0x38, PT ;  /* 0x00000038ab00780c */ /* 0x000fe40003f24270 */
[----:B--2---:R-:W-:Y:S01]  /*5de0*/  FSEL R138, R138, -INF , P2 ;  /* 0xff8000008a8a7808 */ /* 0x004fe20001000000 */
[----:B------:R-:W0:Y:S01]  /*5df0*/  MUFU.TANH R142, R142 ;  /* 0x0000008e008e7308 */ /* 0x000e220000002400 */
[----:B------:R-:W-:Y:S02]  /*5e00*/  FMNMX.FTZ R153, R137, R148, !PT ;  /* 0x0000009489997209 */ /* 0x000fe40007810000 */
[----:B------:R-:W-:Y:S02]  /*5e10*/  ISETP.GT.AND P2, PT, R171, 0x39, PT ;  /* 0x00000039ab00780c */ /* 0x000fe40003f44270 */
[----:B-1----:R-:W-:-:S02]  /*5e20*/  FSEL R139, R139, -INF , P1 ;  /* 0xff8000008b8b7808 */ /* 0x002fc40000800000 */
[----:B------:R-:W-:Y:S01]  /*5e30*/  FMNMX.FTZ R148, R138, R153, !PT ;  /* 0x000000998a947209 */ /* 0x000fe20007810000 */
[----:B------:R-:W1:Y:S01]  /*5e40*/  MUFU.TANH R141, R141 ;  /* 0x0000008d008d7308 */ /* 0x000e620000002400 */
[----:B------:R-:W-:Y:S02]  /*5e50*/  ISETP.GT.AND P1, PT, R171, 0x40, PT ;  /* 0x00000040ab00780c */ /* 0x000fe40003f24270 */
[----:B---3--:R-:W-:Y:S02]  /*5e60*/  FSEL R140, R140, -INF , P2 ;  /* 0xff8000008c8c7808 */ /* 0x008fe40001000000 */
[----:B------:R-:W-:Y:S02]  /*5e70*/  FMNMX.FTZ R153, R139, R148, !PT ;  /* 0x000000948b997209 */ /* 0x000fe40007810000 */
[----:B------:R-:W-:Y:S01]  /*5e80*/  ISETP.GT.AND P2, PT, R171, 0x41, PT ;  /* 0x00000041ab00780c */ /* 0x000fe20003f44270 */
[----:B------:R-:W2:Y:S01]  /*5e90*/  MUFU.TANH R144, R144 ;  /* 0x0000009000907308 */ /* 0x000ea20000002400 */
[----:B0-----:R-:W-:-:S02]  /*5ea0*/  FSEL R142, R142, -INF , P1 ;  /* 0xff8000008e8e7808 */ /* 0x001fc40000800000 */
[----:B------:R-:W-:Y:S02]  /*5eb0*/  FMNMX.FTZ R153, R140, R153, !PT ;  /* 0x000000998c997209 */ /* 0x000fe40007810000 */
[----:B------:R-:W-:Y:S02]  /*5ec0*/  ISETP.GT.AND P1, PT, R171, 0x48, PT ;  /* 0x00000048ab00780c */ /* 0x000fe40003f24270 */
[----:B------:R-:W-:Y:S01]  /*5ed0*/  FMNMX.FTZ R148, R142, R153, !PT ;  /* 0x000000998e947209 */ /* 0x000fe20007810000 */
[----:B------:R-:W0:Y:S01]  /*5ee0*/  MUFU.TANH R145, R145 ;  /* 0x0000009100917308 */ /* 0x000e220000002400 */
[----:B-1----:R-:W-:Y:S02]  /*5ef0*/  FSEL R141, R141, -INF , P2 ;  /* 0xff8000008d8d7808 */ /* 0x002fe40001000000 */
[----:B------:R-:W-:Y:S02]  /*5f00*/  ISETP.GT.AND P2, PT, R171, 0x49, PT ;  /* 0x00000049ab00780c */ /* 0x000fe40003f44270 */
[----:B------:R-:W-:Y:S01]  /*5f10*/  FMNMX.FTZ R153, R141, R148, !PT ;  /* 0x000000948d997209 */ /* 0x000fe20007810000 */
[----:B------:R-:W-:-:S02]  /*5f20*/  FMUL.FTZ R148, R143, UR7 ;  /* 0x000000078f947c20 */ /* 0x000fc40008410000 */
[----:B------:R-:W1:Y:S01]  /*5f30*/  MUFU.TANH R149, R149 ;  /* 0x0000009500957308 */ /* 0x000e620000002400 */
[----:B--2---:R-:W-:Y:S02]  /*5f40*/  FSEL R144, R144, -INF , P1 ;  /* 0xff80000090907808 */ /* 0x004fe40000800000 */
[----:B------:R-:W-:Y:S02]  /*5f50*/  ISETP.GT.AND P1, PT, R171, 0x50, PT ;  /* 0x00000050ab00780c */ /* 0x000fe40003f24270 */
[----:B------:R-:W-:Y:S01]  /*5f60*/  FMNMX.FTZ R156, R144, R153, !PT ;  /* 0x00000099909c7209 */ /* 0x000fe20007810000 */
[----:B------:R-:W-:Y:S02]  /*5f70*/  FMUL.FTZ R153, R146, UR7 ;  /* 0x0000000792997c20 */ /* 0x000fe40008410000 */
[----:B------:R-:W2:Y:S01]  /*5f80*/  MUFU.TANH R152, R152 ;  /* 0x0000009800987308 */ /* 0x000ea20000002400 */
[----:B0-----:R-:W-:Y:S02]  /*5f90*/  FSEL R145, R145, -INF , P2 ;  /* 0xff80000091917808 */ /* 0x001fe40001000000 */
[----:B------:R-:W-:-:S02]  /*5fa0*/  ISETP.GT.AND P2, PT, R171, 0x51, PT ;  /* 0x00000051ab00780c */ /* 0x000fc40003f44270 */
[----:B------:R-:W-:-:S03]  /*5fb0*/  FMNMX.FTZ R156, R145, R156, !PT ;  /* 0x0000009c919c7209 */ /* 0x000fc60007810000 */
[----:B------:R-:W0:Y:S01]  /*5fc0*/  MUFU.TANH R164, R164 ;  /* 0x000000a400a47308 */ /* 0x000e220000002400 */
[----:B-1----:R-:W-:Y:S02]  /*5fd0*/  FSEL R149, R149, -INF , P1 ;  /* 0xff80000095957808 */ /* 0x002fe40000800000 */
[----:B------:R-:W-:Y:S02]  /*5fe0*/  ISETP.GT.AND P1, PT, R171, 0x58, PT ;  /* 0x00000058ab00780c */ /* 0x000fe40003f24270 */
[----:B------:R-:W-:-:S03]  /*5ff0*/  FMNMX.FTZ R143, R149, R156, !PT ;  /* 0x0000009c958f7209 */ /* 0x000fc60007810000 */
        /* <DEDUP_REMOVED lines=8> */
[----:B-1----:R-:W-:Y:S02]  /*6080*/  FSEL R143, R165, -INF , P2 ;  /* 0xff800000a58f7808 */ /* 0x002fe40001000000 */
[----:B------:R-:W-:Y:S02]  /*6090*/  SHFL.IDX PT, R165, R12, 0x1, 0x1c1f ;  /* 0x003c1f000ca57f89 */ /* 0x000fe400000e0000 */
[----:B------:R-:W-:Y:S01]  /*60a0*/  FMNMX.FTZ R157, R143, R156, !PT ;  /* 0x0000009c8f9d7209 */ /* 0x000fe20007810000 */
[----:B------:R-:W-:Y:S01]  /*60b0*/  FMUL.FTZ R156, R158, UR7 ;  /* 0x000000079e9c7c20 */ /* 0x000fe20008410000 */
[----:B------:R-:W-:Y:S01]  /*60c0*/  FMUL.FTZ R158, R162, UR7 ;  /* 0x00000007a29e7c20 */ /* 0x000fe20008410000 */
[----:B------:R-:W1:Y:S01]  /*60d0*/  MUFU.TANH R11, R11 ;  /* 0x0000000b000b7308 */ /* 0x000e620000002400 */
[----:B------:R-:W-:Y:S01]  /*60e0*/  FMUL.FTZ R162, R167, UR7 ;  /* 0x00000007a7a27c20 */ /* 0x000fe20008410000 */
[----:B------:R-:W3:Y:S06]  /*60f0*/  SHFL.BFLY PT, R160, R157, 0x2, 0x1f ;  /* 0x0c401f009da07f89 */ /* 0x000eec00000e0000 */
[----:B------:R-:W4:Y:S08]  /*6100*/  MUFU.TANH R15, R15 ;  /* 0x0000000f000f7308 */ /* 0x000f300000002400 */
[----:B------:R-:W5:Y:S08]  /*6110*/  MUFU.TANH R20, R20 ;  /* 0x0000001400147308 */ /* 0x000f700000002400 */
[----:B------:R-:W5:Y:S01]  /*6120*/  MUFU.TANH R21, R21 ;  /* 0x0000001500157308 */ /* 0x000f620000002400 */
[----:B---3--:R-:W-:Y:S01]  /*6130*/  FMNMX.FTZ R164, R157, R160, !PT ;  /* 0x000000a09da47209 */ /* 0x008fe20007810000 */
[----:B------:R-:W-:-:S02]  /*6140*/  IMAD.IADD R160, R168, 0x1, R165 ;  /* 0x00000001a8a07824 */ /* 0x000fc400078e02a5 */
[----:B------:R-:W-:Y:S01]  /*6150*/  FMUL.FTZ R157, R159, UR7 ;  /* 0x000000079f9d7c20 */ /* 0x000fe20008410000 */
[----:B------:R-:W-:Y:S01]  /*6160*/  FMUL.FTZ R159, R163, UR7 ;  /* 0x00000007a39f7c20 */ /* 0x000fe20008410000 */
[----:B------:R-:W3:Y:S01]  /*6170*/  SHFL.BFLY PT, R169, R164, 0x1, 0x1f ;  /* 0x0c201f00a4a97f89 */ /* 0x000ee200000e0000 */
[C---:B------:R-:W-:Y:S01]  /*6180*/  ISETP.GT.AND P1, PT, R160.reuse, RZ, PT ;  /* 0x000000ffa000720c */ /* 0x040fe20003f24270 */
[----:B------:R-:W5:Y:S01]  /*6190*/  MUFU.TANH R120, R120 ;  /* 0x0000007800787308 */ /* 0x000f620000002400 */
[----:B------:R-:W-:Y:S02]  /*61a0*/  ISETP.GT.AND P2, PT, R160, 0x1, PT ;  /* 0x00000001a000780c */ /* 0x000fe40003f44270 */
[----:B--2---:R-:W-:Y:S02]  /*61b0*/  FSEL R0, R0, -INF , P1 ;  /* 0xff80000000007808 */ /* 0x004fe40000800000 */
[----:B------:R-:W-:Y:S02]  /*61c0*/  ISETP.GT.AND P3, PT, R160, 0x8, PT ;  /* 0x00000008a000780c */ /* 0x000fe40003f64270 */
[----:B0-----:R-:W-:Y:S01]  /*61d0*/  FSEL R2, R2, -INF , P2 ;  /* 0xff80000002027808 */ /* 0x001fe20001000000 */
        /* <DEDUP_REMOVED lines=8> */
[----:B------:R-:W-:-:S02]  /*6260*/  FMNMX.FTZ R166, R163, R166, !PT ;  /* 0x000000a6a3a67209 */ /* 0x000fc40007810000 */
[----:B---3--:R-:W-:Y:S01]  /*6270*/  FMNMX.FTZ R12, R164, R169, !PT ;  /* 0x000000a9a40c7209 */ /* 0x008fe20007810000 */
[----:B------:R-:W2:Y:S01]  /*6280*/  MUFU.TANH R123, R123 ;  /* 0x0000007b007b7308 */ /* 0x000ea20000002400 */
[----:B------:R-:W-:Y:S02]  /*6290*/  ISETP.GT.AND P3, PT, R160, 0x11, PT ;  /* 0x00000011a000780c */ /* 0x000fe40003f64270 */
[C---:B------:R-:W-:Y:S01]  /*62a0*/  FSETP.NEU.FTZ.AND P1, PT, R12.reuse, -INF , PT ;  /* 0xff8000000c00780b */ /* 0x040fe20003f3d000 */
[----:B------:R-:W-:Y:S01]  /*62b0*/  FMUL.FTZ R164, R12, UR14 ;  /* 0x0000000e0ca47c20 */ /* 0x000fe20008410000 */
[----:B-----5:R-:W-:Y:S02]  /*62c0*/  FSEL R20, R20, -INF , P2 ;  /* 0xff80000014147808 */ /* 0x020fe40001000000 */
[----:B------:R-:W-:Y:S01]  /*62d0*/  FMNMX.FTZ R11, R15, R166, !PT ;  /* 0x000000a60f0b7209 */ /* 0x000fe20007810000 */
[----:B------:R-:W3:Y:S01]  /*62e0*/  MUFU.TANH R124, R124 ;  /* 0x0000007c007c7308 */ /* 0x000ee20000002400 */
[----:B------:R-:W-:-:S02]  /*62f0*/  FSEL R164, R164, RZ, P1 ;  /* 0x000000ffa4a47208 */ /* 0x000fc40000800000 */
[----:B------:R-:W-:Y:S02]  /*6300*/  ISETP.GT.AND P2, PT, R160, 0x18, PT ;  /* 0x00000018a000780c */ /* 0x000fe40003f44270 */
[----:B------:R-:W-:Y:S01]  /*6310*/  FSEL R21, R21, -INF , P3 ;  /* 0xff80000015157808 */ /* 0x000fe20001800000 */
[--C-:B------:R-:W-:Y:S01]  /*6320*/  FFMA.FTZ R188, R125, UR14, -R164.reuse ;  /* 0x0000000e7dbc7c23 */ /* 0x100fe200080108a4 */
[----:B------:R-:W-:Y:S01]  /*6330*/  FMNMX.FTZ R166, R20, R11, !PT ;  /* 0x0000000b14a67209 */ /* 0x000fe20007810000 */
[----:B------:R-:W4:Y:S01]  /*6340*/  MUFU.TANH R148, R148 ;  /* 0x0000009400947308 */ /* 0x000f220000002400 */
[----:B------:R-:W-:Y:S01]  /*6350*/  ISETP.GT.AND P3, PT, R160, 0x19, PT ;  /* 0x00000019a000780c */ /* 0x000fe20003f64270 */
[--C-:B------:R-:W-:Y:S01]  /*6360*/  FFMA.FTZ R190, R127, UR14, -R164.reuse ;  /* 0x0000000e7fbe7c23 */ /* 0x100fe200080108a4 */
[----:B------:R-:W-:Y:S01]  /*6370*/  FSEL R125, R120, -INF , P2 ;  /* 0xff800000787d7808 */ /* 0x000fe20001000000 */
[--C-:B------:R-:W-:Y:S01]  /*6380*/  FFMA.FTZ R120, R126, UR14, -R164.reuse ;  /* 0x0000000e7e787c23 */ /* 0x100fe200080108a4 */
[----:B------:R-:W-:Y:S01]  /*6390*/  FMNMX.FTZ R166, R21, R166, !PT ;  /* 0x000000a615a67209 */ /* 0x000fe20007810000 */
[--C-:B------:R-:W-:Y:S01]  /*63a0*/  FFMA.FTZ R127, R130, UR14, -R164.reuse ;  /* 0x0000000e827f7c23 */ /* 0x100fe200080108a4 */
[----:B------:R-:W-:Y:S01]  /*63b0*/  ISETP.GT.AND P2, PT, R160, 0x20, PT ;  /* 0x00000020a000780c */ /* 0x000fe20003f44270 */
[----:B------:R-:W5:Y:S01]  /*63c0*/  MUFU.TANH R153, R153 ;  /* 0x0000009900997308 */ /* 0x000f620000002400 */
[----:B0-----:R-:W-:Y:S01]  /*63d0*/  FSEL R121, R121, -INF , P3 ;  /* 0xff80000079797808 */ /* 0x001fe20001800000 */
[--C-:B------:R-:W-:Y:S01]  /*63e0*/  FFMA.FTZ R184, R129, UR14, -R164.reuse ;  /* 0x0000000e81b87c23 */ /* 0x100fe200080108a4 */
[----:B------:R-:W-:Y:S01]  /*63f0*/  FMNMX.FTZ R166, R125, R166, !PT ;  /* 0x000000a67da67209 */ /* 0x000fe20007810000 */
[--C-:B------:R-:W-:Y:S01]  /*6400*/  FFMA.FTZ R182, R136, UR14, -R164.reuse ;  /* 0x0000000e88b67c23 */ /* 0x100fe200080108a4 */
[----:B------:R-:W-:Y:S01]  /*6410*/  ISETP.GT.AND P3, PT, R160, 0x21, PT ;  /* 0x00000021a000780c */ /* 0x000fe20003f64270 */
[--C-:B------:R-:W-:Y:S01]  /*6420*/  FFMA.FTZ R180, R133, UR14, -R164.reuse ;  /* 0x0000000e85b47c23 */ /* 0x100fe200080108a4 */
[----:B-1----:R-:W-:Y:S01]  /*6430*/  FSEL R122, R122, -INF , P2 ;  /* 0xff8000007a7a7808 */ /* 0x002fe20001000000 */
[----:B------:R-:W0:Y:S01]  /*6440*/  MUFU.TANH R147, R147 ;  /* 0x0000009300937308 */ /* 0x000e220000002400 */
[----:B------:R-:W-:Y:S01]  /*6450*/  FMNMX.FTZ R11, R121, R166, !PT ;  /* 0x000000a6790b7209 */ /* 0x000fe20007810000 */
[--C-:B------:R-:W-:Y:S01]  /*6460*/  FFMA.FTZ R133, R138, UR14, -R164.reuse ;  /* 0x0000000e8a857c23 */ /* 0x100fe200080108a4 */
[----:B------:R-:W-:Y:S01]  /*6470*/  ISETP.GT.AND P2, PT, R160, 0x28, PT ;  /* 0x00000028a000780c */ /* 0x000fe20003f44270 */
[--C-:B------:R-:W-:Y:S01]  /*6480*/  FFMA.FTZ R176, R137, UR14, -R164.reuse ;  /* 0x0000000e89b07c23 */ /* 0x100fe200080108a4 */
[----:B--2---:R-:W-:Y:S01]  /*6490*/  FSEL R126, R123, -INF , P3 ;  /* 0xff8000007b7e7808 */ /* 0x004fe20001800000 */
[--C-:B------:R-:W-:Y:S01]  /*64a0*/  FFMA.FTZ R123, R128, UR14, -R164.reuse ;  /* 0x0000000e807b7c23 */ /* 0x100fe200080108a4 */
[----:B------:R-:W-:Y:S01]  /*64b0*/  FMNMX.FTZ R11, R122, R11, !PT ;  /* 0x0000000b7a0b7209 */ /* 0x000fe20007810000 */
[----:B------:R-:W1:Y:S01]  /*64c0*/  MUFU.TANH R150, R150 ;  /* 0x0000009600967308 */ /* 0x000e620000002400 */
[----:B------:R-:W-:Y:S01]  /*64d0*/  ISETP.GT.AND P3, PT, R160, 0x29, PT ;  /* 0x00000029a000780c */ /* 0x000fe20003f64270 */
[--C-:B------:R-:W-:Y:S01]  /*64e0*/  FFMA.FTZ R186, R131, UR14, -R164.reuse ;  /* 0x0000000e83ba7c23 */ /* 0x100fe200080108a4 */
[----:B---3--:R-:W-:Y:S01]  /*64f0*/  FSEL R124, R124, -INF , P2 ;  /* 0xff8000007c7c7808 */ /* 0x008fe20001000000 */
[--C-:B------:R-:W-:Y:S01]  /*6500*/  FFMA.FTZ R132, R132, UR14, -R164.reuse ;  /* 0x0000000e84847c23 */ /* 0x100fe200080108a4 */
[----:B------:R-:W-:Y:S01]  /*6510*/  FMNMX.FTZ R11, R126, R11, !PT ;  /* 0x0000000b7e0b7209 */ /* 0x000fe20007810000 */
[--C-:B------:R-:W-:Y:S01]  /*6520*/  FFMA.FTZ R178, R139, UR14, -R164.reuse ;  /* 0x0000000e8bb27c23 */ /* 0x100fe200080108a4 */
[----:B------:R-:W-:Y:S01]  /*6530*/  ISETP.GT.AND P2, PT, R160, 0x30, PT ;  /* 0x00000030a000780c */ /* 0x000fe20003f44270 */
        /* <DEDUP_REMOVED lines=14> */
[----:B------:R-:W-:Y:S01]  /*6620*/  FFMA.FTZ R170, R146, UR14, -R164 ;  /* 0x0000000e92aa7c23 */ /* 0x000fe200080108a4 */
[----:B------:R-:W-:Y:S01]  /*6630*/  FMNMX.FTZ R128, R153, R128, !PT ;  /* 0x0000008099807209 */ /* 0x000fe20007810000 */
[----:B------:R-:W0:Y:S01]  /*6640*/  MUFU.TANH R155, R155 ;  /* 0x0000009b009b7308 */ /* 0x000e220000002400 */
[----:B------:R-:W-:-:S02]  /*6650*/  ISETP.GT.AND P3, PT, R160, 0x39, PT ;  /* 0x00000039a000780c */ /* 0x000fc40003f64270 */
[----:B-1----:R-:W-:Y:S02]  /*6660*/  FSEL R150, R150, -INF , P2 ;  /* 0xff80000096967808 */ /* 0x002fe40001000000 */
[----:B------:R-:W-:Y:S02]  /*6670*/  FMNMX.FTZ R11, R147, R128, !PT ;  /* 0x00000080930b7209 */ /* 0x000fe40007810000 */
[----:B------:R-:W-:Y:S01]  /*6680*/  ISETP.GT.AND P2, PT, R160, 0x40, PT ;  /* 0x00000040a000780c */ /* 0x000fe20003f44270 */
[----:B------:R-:W1:Y:S01]  /*6690*/  MUFU.TANH R156, R156 ;  /* 0x0000009c009c7308 */ /* 0x000e620000002400 */
[----:B--2---:R-:W-:Y:S02]  /*66a0*/  FSEL R151, R151, -INF , P3 ;  /* 0xff80000097977808 */ /* 0x004fe40001800000 */
[----:B------:R-:W-:Y:S02]  /*66b0*/  FMNMX.FTZ R128, R150, R11, !PT ;  /* 0x0000000b96807209 */ /* 0x000fe40007810000 */
[----:B------:R-:W-:-:S02]  /*66c0*/  ISETP.GT.AND P3, PT, R160, 0x41, PT ;  /* 0x00000041a000780c */ /* 0x000fc40003f64270 */
[----:B---3--:R-:W-:Y:S01]  /*66d0*/  FSEL R154, R154, -INF , P2 ;  /* 0xff8000009a9a7808 */ /* 0x008fe20001000000 */
[----:B------:R-:W2:Y:S01]  /*66e0*/  MUFU.TANH R157, R157 ;  /* 0x0000009d009d7308 */ /* 0x000ea20000002400 */
[----:B------:R-:W-:Y:S02]  /*66f0*/  FMNMX.FTZ R11, R151, R128, !PT ;  /* 0x00000080970b7209 */ /* 0x000fe40007810000 */
[----:B------:R-:W-:Y:S02]  /*6700*/  ISETP.GT.AND P2, PT, R160, 0x48, PT ;  /* 0x00000048a000780c */ /* 0x000fe40003f44270 */
[----:B0-----:R-:W-:Y:S02]  /*6710*/  FSEL R155, R155, -INF , P3 ;  /* 0xff8000009b9b7808 */ /* 0x001fe40001800000 */
[----:B------:R-:W-:Y:S01]  /*6720*/  FMNMX.FTZ R128, R154, R11, !PT ;  /* 0x0000000b9a807209 */ /* 0x000fe20007810000 */
[----:B------:R-:W0:Y:S01]  /*6730*/  MUFU.TANH R158, R158 ;  /* 0x0000009e009e7308 */ /* 0x000e220000002400 */
[----:B------:R-:W-:-:S02]  /*6740*/  ISETP.GT.AND P3, PT, R160, 0x49, PT ;  /* 0x00000049a000780c */ /* 0x000fc40003f64270 */
[----:B-1----:R-:W-:Y:S02]  /*6750*/  FSEL R156, R156, -INF , P2 ;  /* 0xff8000009c9c7808 */ /* 0x002fe40001000000 */
[----:B------:R-:W-:Y:S02]  /*6760*/  FMNMX.FTZ R11, R155, R128, !PT ;  /* 0x000000809b0b7209 */ /* 0x000fe40007810000 */
[----:B------:R-:W-:Y:S01]  /*6770*/  ISETP.GT.AND P2, PT, R160, 0x50, PT ;  /* 0x00000050a000780c */ /* 0x000fe20003f44270 */
[----:B------:R-:W1:Y:S01]  /*6780*/  MUFU.TANH R159, R159 ;  /* 0x0000009f009f7308 */ /* 0x000e620000002400 */
[----:B--2---:R-:W-:Y:S01]  /*6790*/  FSEL R165, R157, -INF , P3 ;  /* 0xff8000009da57808 */ /* 0x004fe20001800000 */
[--C-:B------:R-:W-:Y:S01]  /*67a0*/  FFMA.FTZ R157, R134, UR14, -R164.reuse ;  /* 0x0000000e869d7c23 */ /* 0x100fe200080108a4 */
[----:B------:R-:W-:Y:S01]  /*67b0*/  FMNMX.FTZ R130, R156, R11, !PT ;  /* 0x0000000b9c827209 */ /* 0x000fe20007810000 */
[--C-:B------:R-:W-:Y:S01]  /*67c0*/  FFMA.FTZ R134, R135, UR14, -R164.reuse ;  /* 0x0000000e87867c23 */ /* 0x100fe200080108a4 */
[----:B------:R-:W-:Y:S01]  /*67d0*/  ISETP.GT.AND P3, PT, R160, 0x51, PT ;  /* 0x00000051a000780c */ /* 0x000fe20003f64270 */
[----:B------:R-:W-:Y:S01]  /*67e0*/  FFMA.FTZ R135, R143, UR14, -R164 ;  /* 0x0000000e8f877c23 */ /* 0x000fe200080108a4 */
[----:B------:R-:W-:Y:S01]  /*67f0*/  FMNMX.FTZ R11, R165, R130, !PT ;  /* 0x00000082a50b7209 */ /* 0x000fe20007810000 */
[----:B------:R-:W2:Y:S01]  /*6800*/  MUFU.TANH R161, R161 ;  /* 0x000000a100a17308 */ /* 0x000ea20000002400 */
[----:B0-----:R-:W-:-:S02]  /*6810*/  FSEL R158, R158, -INF , P2 ;  /* 0xff8000009e9e7808 */ /* 0x001fc40001000000 */
[----:B------:R-:W-:Y:S02]  /*6820*/  ISETP.GT.AND P2, PT, R160, 0x58, PT ;  /* 0x00000058a000780c */ /* 0x000fe40003f44270 */
[----:B------:R-:W-:-:S03]  /*6830*/  FMNMX.FTZ R130, R158, R11, !PT ;  /* 0x0000000b9e827209 */ /* 0x000fc60007810000 */
[----:B------:R-:W0:Y:S01]  /*6840*/  MUFU.TANH R162, R162 ;  /* 0x000000a200a27308 */ /* 0x000e220000002400 */
[----:B-1----:R-:W-:Y:S02]  /*6850*/  FSEL R159, R159, -INF , P3 ;  /* 0xff8000009f9f7808 */ /* 0x002fe40001800000 */
[----:B------:R-:W-:Y:S02]  /*6860*/  ISETP.GT.AND P3, PT, R160, 0x59, PT ;  /* 0x00000059a000780c */ /* 0x000fe40003f64270 */
[----:B------:R-:W-:-:S03]  /*6870*/  FMNMX.FTZ R130, R159, R130, !PT ;  /* 0x000000829f827209 */ /* 0x000fc60007810000 */
[----:B------:R-:W-:Y:S01]  /*6880*/  MUFU.EX2 R188, R188 ;  /* 0x000000bc00bc7308 */ /* 0x000fe20000000800 */
[----:B--2---:R-:W-:-:S04]  /*6890*/  FSEL R161, R161, -INF , P2 ;  /* 0xff800000a1a17808 */ /* 0x004fc80001000000 */
[----:B------:R-:W-:-:S03]  /*68a0*/  FMNMX.FTZ R11, R161, R130, !PT ;  /* 0x00000082a10b7209 */ /* 0x000fc60007810000 */
[----:B------:R-:W-:Y:S01]  /*68b0*/  MUFU.EX2 R120, R120 ;  /* 0x0000007800787308 */ /* 0x000fe20000000800 */
[----:B0-----:R-:W-:-:S04]  /*68c0*/  FSEL R162, R162, -INF , P3 ;  /* 0xff800000a2a27808 */ /* 0x001fc80001800000 */
[----:B------:R-:W-:-:S03]  /*68d0*/  FMNMX.FTZ R11, R162, R11, !PT ;  /* 0x0000000ba20b7209 */ /* 0x000fc60007810000 */
[----:B------:R-:W-:Y:S02]  /*68e0*/  MUFU.EX2 R190, R190 ;  /* 0x000000be00be7308 */ /* 0x000fe40000000800 */
[----:B------:R-:W0:Y:S06]  /*68f0*/  SHFL.BFLY PT, R130, R11, 0x2, 0x1f ;  /* 0x0c401f000b827f89 */ /* 0x000e2c00000e0000 */
[----:B------:R-:W-:Y:S08]  /*6900*/  MUFU.EX2 R123, R123 ;  /* 0x0000007b007b7308 */ /* 0x000ff00000000800 */
[----:B------:R-:W-:Y:S08]  /*6910*/  MUFU.EX2 R184, R184 ;  /* 0x000000b800b87308 */ /* 0x000ff00000000800 */
[----:B------:R-:W-:Y:S01]  /*6920*/  MUFU.EX2 R127, R127 ;  /* 0x0000007f007f7308 */ /* 0x000fe20000000800 */
[----:B0-----:R-:W-:Y:S01]  /*6930*/  FMNMX.FTZ R129, R11, R130, !PT ;  /* 0x000000820b817209 */ /* 0x001fe20007810000 */
[----:B------:R-:W-:-:S04]  /*6940*/  FFMA.FTZ R130, R145, UR14, -R164 ;  /* 0x0000000e91827c23 */ /* 0x000fc800080108a4 */
[----:B------:R-:W0:Y:S02]  /*6950*/  SHFL.BFLY PT, R136, R129, 0x1, 0x1f ;  /* 0x0c201f0081887f89 */ /* 0x000e2400000e0000 */
[----:B------:R-:W-:Y:S08]  /*6960*/  MUFU.EX2 R186, R186 ;  /* 0x000000ba00ba7308 */ /* 0x000ff00000000800 */
[----:B------:R1:W-:Y:S08]  /*6970*/  MUFU.EX2 R128, R132 ;  /* 0x0000008400807308 */ /* 0x0003f00000000800 */
[----:B------:R-:W-:Y:S01]  /*6980*/  MUFU.EX2 R180, R180 ;  /* 0x000000b400b47308 */ /* 0x000fe20000000800 */
[----:B-1----:R-:W-:Y:S01]  /*6990*/  FFMA.FTZ R132, R140, UR14, -R164 ;  /* 0x0000000e8c847c23 */ /* 0x002fe200080108a4 */
[----:B0-----:R-:W-:-:S06]  /*69a0*/  FMNMX.FTZ R11, R129, R136, !PT ;  /* 0x00000088810b7209 */ /* 0x001fcc0007810000 */
[----:B------:R-:W-:Y:S01]  /*69b0*/  MUFU.EX2 R157, R157 ;  /* 0x0000009d009d7308 */ /* 0x000fe20000000800 */
[C---:B------:R-:W-:Y:S01]  /*69c0*/  FSETP.NEU.FTZ.AND P2, PT, R11.reuse, -INF , PT ;  /* 0xff8000000b00780b */ /* 0x040fe20003f5d000 */
[----:B------:R-:W-:-:S06]  /*69d0*/  FMUL.FTZ R136, R11, UR14 ;  /* 0x0000000e0b887c20 */ /* 0x000fcc0008410000 */
[----:B------:R-:W-:Y:S01]  /*69e0*/  MUFU.EX2 R182, R182 ;  /* 0x000000b600b67308 */ /* 0x000fe20000000800 */
[----:B------:R-:W-:-:S05]  /*69f0*/  FSEL R136, R136, RZ, P2 ;  /* 0x000000ff88887208 */ /* 0x000fca0001000000 */
[--C-:B------:R-:W-:Y:S01]  /*6a00*/  FFMA.FTZ R189, R0, UR14, -R136.reuse ;  /* 0x0000000e00bd7c23 */ /* 0x100fe20008010888 */
[--C-:B------:R-:W-:Y:S01]  /*6a10*/  FFMA.FTZ R185, R20, UR14, -R136.reuse ;  /* 0x0000000e14b97c23 */ /* 0x100fe20008010888 */
[--C-:B------:R-:W-:Y:S01]  /*6a20*/  FFMA.FTZ R20, R121, UR14, -R136.reuse ;  /* 0x0000000e79147c23 */ /* 0x100fe20008010888 */
[----:B------:R-:W-:Y:S01]  /*6a30*/  FSEL R0, R11, RZ, P2 ;  /* 0x000000ff0b007208 */ /* 0x000fe20001000000 */
[--C-:B------:R-:W-:Y:S01]  /*6a40*/  FFMA.FTZ R138, R2, UR14, -R136.reuse ;  /* 0x0000000e028a7c23 */ /* 0x100fe20008010888 */
[----:B------:R-:W-:Y:S01]  /*6a50*/  FSEL R121, R12, RZ, P1 ;  /* 0x000000ff0c797208 */ /* 0x000fe20000800000 */
[----:B------:R-:W-:Y:S01]  /*6a60*/  MUFU.EX2 R189, R189 ;  /* 0x000000bd00bd7308 */ /* 0x000fe20000000800 */
[--C-:B------:R-:W-:Y:S01]  /*6a70*/  FFMA.FTZ R191, R163, UR14, -R136.reuse ;  /* 0x0000000ea3bf7c23 */ /* 0x100fe20008010888 */
[----:B------:R-:W-:Y:S01]  /*6a80*/  FADD.FTZ R2, -R0, R13 ;  /* 0x0000000d00027221 */ /* 0x000fe20000010100 */
[----:B------:R-:W-:Y:S01]  /*6a90*/  FFMA.FTZ R137, R15, UR14, -R136 ;  /* 0x0000000e0f897c23 */ /* 0x000fe20008010888 */
[----:B------:R-:W-:Y:S01]  /*6aa0*/  FADD.FTZ R121, -R121, R14 ;  /* 0x0000000e79797221 */ /* 0x000fe20000010100 */
[--C-:B------:R-:W-:Y:S01]  /*6ab0*/  FFMA.FTZ R21, R21, UR14, -R136.reuse ;  /* 0x0000000e15157c23 */ /* 0x100fe20008010888 */
[----:B------:R-:W-:Y:S01]  /*6ac0*/  FMUL.FTZ R2, R2, UR14 ;  /* 0x0000000e02027c20 */ /* 0x000fe20008410000 */
[--C-:B------:R-:W-:Y:S01]  /*6ad0*/  FFMA.FTZ R187, R125, UR14, -R136.reuse ;  /* 0x0000000e7dbb7c23 */ /* 0x100fe20008010888 */
[----:B------:R-:W-:Y:S01]  /*6ae0*/  FMUL.FTZ R121, R121, UR14 ;  /* 0x0000000e79797c20 */ /* 0x000fe20008410000 */
        /* <DEDUP_REMOVED lines=13> */
[----:B------:R-:W-:-:S03]  /*6bc0*/  FFMA.FTZ R171, R161, UR14, -R136 ;  /* 0x0000000ea1ab7c23 */ /* 0x000fc60008010888 */
[----:B------:R-:W2:Y:S01]  /*6bd0*/  MUFU.EX2 R2, R2 ;  /* 0x0000000200027308 */ /* 0x000ea20000000800 */
[----:B0-----:R-:W-:-:S07]  /*6be0*/  FFMA.FTZ R121, R155, UR14, -R136 ;  /* 0x0000000e9b797c23 */ /* 0x001fce0008010888 */
[----:B------:R-:W0:Y:S01]  /*6bf0*/  MUFU.EX2 R191, R191 ;  /* 0x000000bf00bf7308 */ /* 0x000e220000000800 */
[----:B-1----:R-:W-:-:S04]  /*6c00*/  FFMA.FTZ R13, R0, R10, R188 ;  /* 0x0000000a000d7223 */ /* 0x002fc800000100bc */
[----:B------:R-:W-:-:S03]  /*6c10*/  FADD.FTZ R13, R120, R13 ;  /* 0x0000000d780d7221 */ /* 0x000fc60000010000 */
[----:B------:R-:W1:Y:S01]  /*6c20*/  MUFU.EX2 R137, R137 ;  /* 0x0000008900897308 */ /* 0x000e620000000800 */
[----:B--2---:R-:W-:Y:S01]  /*6c30*/  FFMA.FTZ R3, R2, R3, R189 ;  /* 0x0000000302037223 */ /* 0x004fe200000100bd */
        /* <DEDUP_REMOVED lines=14> */
[----:B------:R-:W-:Y:S01]  /*6d20*/  FADD.FTZ R3, R157, R14 ;  /* 0x0000000e9d037221 */ /* 0x000fe20000010000 */
[----:B------:R-:W-:Y:S01]  /*6d30*/  FFMA.FTZ R14, R165, UR14, -R136 ;  /* 0x0000000ea50e7c23 */ /* 0x000fe20008010888 */
[----:B------:R-:W2:Y:S01]  /*6d40*/  MUFU.EX2 R20, R20 ;  /* 0x0000001400147308 */ /* 0x000ea20000000800 */
[----:B0-----:R-:W-:Y:S01]  /*6d50*/  FADD.FTZ R10, R21, R10 ;  /* 0x0000000a150a7221 */ /* 0x001fe20000010000 */
[----:B------:R-:W-:-:S06]  /*6d60*/  FADD.FTZ R3, R182, R3 ;  /* 0x00000003b6037221 */ /* 0x000fcc0000010000 */
[----:B------:R-:W0:Y:S01]  /*6d70*/  MUFU.EX2 R181, R181 ;  /* 0x000000b500b57308 */ /* 0x000e220000000800 */
[----:B-1----:R-:W-:-:S07]  /*6d80*/  FADD.FTZ R13, R187, R10 ;  /* 0x0000000abb0d7221 */ /* 0x002fce0000010000 */
[----:B------:R-:W1:Y:S01]  /*6d90*/  MUFU.EX2 R15, R15 ;  /* 0x0000000f000f7308 */ /* 0x000e620000000800 */
[----:B--2---:R-:W-:Y:S01]  /*6da0*/  FADD.FTZ R10, R20, R13 ;  /* 0x0000000d140a7221 */ /* 0x004fe20000010000 */
[----:B------:R-:W-:-:S06]  /*6db0*/  FFMA.FTZ R13, R159, UR14, -R136 ;  /* 0x0000000e9f0d7c23 */ /* 0x000fcc0008010888 */
        /* <DEDUP_REMOVED lines=32> */
[----:B------:R-:W-:-:S06]  /*6fc0*/  FFMA.FTZ R126, R162, UR14, -R136 ;  /* 0x0000000ea27e7c23 */ /* 0x000fcc0008010888 */
        /* <DEDUP_REMOVED lines=26> */
.L_x_5671:
[----:B------:R-:W0:Y:S01]  /*7170*/  S2UR UR5, SR_CgaCtaId ;  /* 0x00000000000579c3 */ /* 0x000e220000008800 */
        /* <DEDUP_REMOVED lines=35> */
.L_x_5661:
[----:B------:R-:W-:-:S06]  /*73b0*/  UISETP.GE.AND UP0, UPT, UR4, UR60, UPT ;  /* 0x0000003c0400728c */ /* 0x000fcc000bf06270 */
[----:B------:R-:W-:-:S13]  /*73c0*/  PLOP3.LUT P1, PT, PT, PT, UP0, 0x80, 0x0 ;  /* 0x000000000000781c */ /* 0x000fda0003f2f008 */
[----:B------:R-:W-:Y:S05]  /*73d0*/  @!P1 BRA `(.L_x_5673) ;  /* 0x0000002400409947 */ /* 0x000fea0003800000 */
[----:B------:R-:W-:Y:S01]  /*73e0*/  MOV R13, R11 ;  /* 0x0000000b000d7202 */ /* 0x000fe20000000f00 */
[----:B------:R-:W-:Y:S01]  /*73f0*/  IMAD.MOV.U32 R14, RZ, RZ, R12 ;  /* 0x000000ffff0e7224 */ /* 0x000fe200078e000c */
[----:B------:R-:W-:Y:S01]  /*7400*/  UMOV UR5, UR38 ;  /* 0x0000002600057c82 */ /* 0x000fe20008000000 */
[----:B------:R-:W-:Y:S01]  /*7410*/  UMOV UR6, UR39 ;  /* 0x0000002700067c82 */ /* 0x000fe20008000000 */
[----:B------:R-:W-:Y:S01]  /*7420*/  ULDC UR7, c[0x0][0x9d8] ;  /* 0x0002760000077ab9 */ /* 0x000fe20000000800 */
[----:B------:R-:W-:-:S05]  /*7430*/  ULDC UR10, c[0x0][0x988] ;  /* 0x00026200000a7ab9 */ /* 0x000fca0000000800 */
.L_x_5684:
        /* <DEDUP_REMOVED lines=8> */
.L_x_5674:
[----:B------:R-:W-:Y:S01]  /*74c0*/  ULEA UR8, UR39, UR40, 0x3 ;  /* 0x0000002827087291 */ /* 0x000fe2000f8e183f */
[----:B------:R-:W-:-:S05]  /*74d0*/  IMAD.U32 R11, RZ, RZ, UR38 ;  /* 0x00000026ff0b7e24 */ /* 0x000fca000f8e00ff */
[----:B------:R-:W-:-:S04]  /*74e0*/  SHF.L.U32 R11, R11, 0x1f, RZ ;  /* 0x0000001f0b0b7819 */ /* 0x000fc800000006ff */
[----:B------:R0:W1:Y:S01]  /*74f0*/  SYNCS.PHASECHK.TRANS64.TRYWAIT P1, [UR8+0x30830], R11 ;  /* 0x0308300bff0075a7 */ /* 0x0000620008020148 */
[----:B------:R-:W-:Y:S05]  /*7500*/  @!P0 BRA `(.L_x_5675) ;  /* 0x0000000000048947 */ /* 0x000fea0003800000 */
[----:B------:R-:W-:Y:S01]  /*7510*/  BPT.TRAP 0x1 ;  /* 0x000000040000795c */ /* 0x000fe20000300000 */
.L_x_5675:
[----:B-1----:R-:W-:Y:S05]  /*7520*/  @P1 BRA `(.L_x_5676) ;  /* 0x0000000000081947 */ /* 0x002fea0003800000 */
[----:B------:R-:W1:Y:S02]  /*7530*/  SYNCS.PHASECHK.TRANS64.TRYWAIT P1, [UR8+0x30830], R11 ;  /* 0x0308300bff0075a7 */ /* 0x000e640008020148 */
[----:B-1----:R-:W-:Y:S05]  /*7540*/  @!P1 BRA `(.L_x_5677) ;  /* 0x000000d400ac9947 */ /* 0x002fea0003800000 */
.L_x_5676:
        /* <DEDUP_REMOVED lines=175> */
.L_x_5678:
[----:B------:R-:W-:Y:S01]  /*8040*/  ULEA UR8, UR6, UR40, 0x3 ;  /* 0x0000002806087291 */ /* 0x000fe2000f8e183f */
[----:B------:R-:W-:-:S05]  /*8050*/  IMAD.U32 R0, RZ, RZ, UR5 ;  /* 0x00000005ff007e24 */ /* 0x000fca000f8e00ff */
[----:B------:R-:W-:-:S04]  /*8060*/  SHF.L.U32 R0, R0, 0x1f, RZ ;  /* 0x0000001f00007819 */ /* 0x000fc800000006ff */
[----:B------:R2:W3:Y:S01]  /*8070*/  SYNCS.PHASECHK.TRANS64.TRYWAIT P1, [UR8+0x30850], R0 ;  /* 0x03085000ff0075a7 */ /* 0x0004e20008020148 */
[----:B------:R-:W-:Y:S05]  /*8080*/  @!P0 BRA `(.L_x_5679) ;  /* 0x0000000000048947 */ /* 0x000fea0003800000 */
[----:B------:R-:W-:Y:S01]  /*8090*/  BPT.TRAP 0x1 ;  /* 0x000000040000795c */ /* 0x000fe20000300000 */
.L_x_5679:
[----:B---3--:R-:W-:Y:S05]  /*80a0*/  @P1 BRA `(.L_x_5680) ;  /* 0x0000000000081947 */ /* 0x008fea0003800000 */
[----:B------:R-:W3:Y:S02]  /*80b0*/  SYNCS.PHASECHK.TRANS64.TRYWAIT P1, [UR8+0x30850], R0 ;  /* 0x03085000ff0075a7 */ /* 0x000ee40008020148 */
[----:B---3--:R-:W-:Y:S05]  /*80c0*/  @!P1 BRA `(.L_x_5681) ;  /* 0x000000c800e49947 */ /* 0x008fea0003800000 */
.L_x_5680:
        /* <DEDUP_REMOVED lines=37> */
.L_x_5682:
        /* <DEDUP_REMOVED lines=24> */
[----:B01----:R-:W-:Y:S01]  /*84a0*/  FMNMX.FTZ R11, R15, R14, !PT ;  /* 0x0000000e0f0b7209 */ /* 0x003fe20007810000 */
[----:B------:R-:W-:Y:S01]  /*84b0*/  FMUL.FTZ R129, R132, UR7 ;  /* 0x0000000784817c20 */ /* 0x000fe20008410000 */
[----:B------:R-:W-:Y:S01]  /*84c0*/  FMUL.FTZ R131, R134, UR7 ;  /* 0x0000000786837c20 */ /* 0x000fe20008410000 */
[----:B------:R-:W-:Y:S01]  /*84d0*/  FMUL.FTZ R132, R135, UR7 ;  /* 0x0000000787847c20 */ /* 0x000fe20008410000 */
[----:B------:R-:W-:Y:S01]  /*84e0*/  FMUL.FTZ R135, R138, UR7 ;  /* 0x000000078a877c20 */ /* 0x000fe20008410000 */
[----:B------:R-:W-:Y:S01]  /*84f0*/  FMUL.FTZ R138, R141, UR7 ;  /* 0x000000078d8a7c20 */ /* 0x000fe20008410000 */
[----:B------:R-:W0:Y:S01]  /*8500*/  MUFU.TANH R120, R120 ;  /* 0x0000007800787308 */ /* 0x000e220000002400 */
[----:B----4-:R-:W-:Y:S01]  /*8510*/  FMNMX.FTZ R157, R21, R13, !PT ;  /* 0x0000000d159d7209 */ /* 0x010fe20007810000 */
[----:B------:R-:W-:Y:S01]  /*8520*/  FMUL.FTZ R141, R144, UR7 ;  /* 0x00000007908d7c20 */ /* 0x000fe20008410000 */
[----:B------:R-:W-:Y:S01]  /*8530*/  FMUL.FTZ R144, R147, UR7 ;  /* 0x0000000793907c20 */ /* 0x000fe20008410000 */
[----:B------:R-:W-:Y:S01]  /*8540*/  FMUL.FTZ R134, R137, UR7 ;  /* 0x0000000789867c20 */ /* 0x000fe20008410000 */
[----:B------:R-:W-:Y:S01]  /*8550*/  FMUL.FTZ R147, R150, UR7 ;  /* 0x0000000796937c20 */ /* 0x000fe20008410000 */
[----:B------:R-:W-:Y:S01]  /*8560*/  FMUL.FTZ R150, R153, UR7 ;  /* 0x0000000799967c20 */ /* 0x000fe20008410000 */
[----:B------:R-:W-:Y:S01]  /*8570*/  FMUL.FTZ R153, R156, UR7 ;  /* 0x000000079c997c20 */ /* 0x000fe20008410000 */
[----:B------:R-:W1:Y:S01]  /*8580*/  MUFU.TANH R121, R121 ;  /* 0x0000007900797308 */ /* 0x000e620000002400 */
        /* <DEDUP_REMOVED lines=12> */
[----:B------:R-:W-:Y:S01]  /*8650*/  UMOV UR14, UR10 ;  /* 0x0000000a000e7c82 */ /* 0x000fe20008000000 */
[----:B------:R-:W0:Y:S01]  /*8660*/  S2UR UR6, SR_CgaCtaId ;  /* 0x00000000000679c3 */ /* 0x000e220000008800 */
[----:B------:R-:W-:Y:S01]  /*8670*/  ULEA UR5, UR9, UR40, 0x3 ;  /* 0x0000002809057291 */ /* 0x000fe2000f8e183f */
[----:B------:R-:W3:Y:S01]  /*8680*/  MUFU.TANH R122, R122 ;  /* 0x0000007a007a7308 */ /* 0x000ee20000002400 */
[----:B-1----:R-:W-:-:S02]  /*8690*/  FMNMX.FTZ R11, R121, R0, !PT ;  /* 0x00000000790b7209 */ /* 0x002fc40007810000 */
[----:B------:R-:W-:-:S05]  /*86a0*/  UIADD3 UR5, UR5, 0x30840, URZ ;  /* 0x0003084005057890 */ /* 0x000fca000fffe03f */
[----:B------:R-:W1:Y:S01]  /*86b0*/  MUFU.TANH R124, R124 ;  /* 0x0000007c007c7308 */ /* 0x000e620000002400 */
[----:B--2---:R-:W-:-:S07]  /*86c0*/  FMNMX.FTZ R157, R123, R2, !PT ;  /* 0x000000027b9d7209 */ /* 0x004fce0007810000 */
[----:B------:R-:W2:Y:S01]  /*86d0*/  MUFU.TANH R125, R125 ;  /* 0x0000007d007d7308 */ /* 0x000ea20000002400 */
[----:B---3--:R-:W-:Y:S01]  /*86e0*/  FMNMX.FTZ R0, R122, R11, !PT ;  /* 0x0000000b7a007209 */ /* 0x008fe20007810000 */
[----:B0-----:R-:W-:-:S06]  /*86f0*/  UPRMT UR5, UR6, 0x654, UR5 ;  /* 0x0000065406057896 */ /* 0x001fcc0008000005 */
[----:B------:R-:W0:Y:S01]  /*8700*/  MUFU.TANH R127, R127 ;  /* 0x0000007f007f7308 */ /* 0x000e220000002400 */
[----:B-1----:R-:W-:Y:S01]  /*8710*/  FMNMX.FTZ R2, R124, R157, !PT ;  /* 0x0000009d7c027209 */ /* 0x002fe20007810000 */
[----:B------:R-:W-:Y:S01]  /*8720*/  FMUL.FTZ R157, R160, UR7 ;  /* 0x00000007a09d7c20 */ /* 0x000fe20008410000 */
[----:B------:R-:W-:Y:S01]  /*8730*/  FMUL.FTZ R160, R163, UR7 ;  /* 0x00000007a3a07c20 */ /* 0x000fe20008410000 */
        /* <DEDUP_REMOVED lines=81> */
[----:B0-----:R-:W-:Y:S02]  /*8c50*/  FMNMX.FTZ R165, R163, R2, !PT ;  /* 0x00000002a3a57209 */ /* 0x001fe40007810000 */
[----:B-1----:R-:W-:-:S05]  /*8c60*/  FMNMX.FTZ R0, R162, R11, !PT ;  /* 0x0000000ba2007209 */ /* 0x002fca0007810000 */
[----:B------:R-:W0:Y:S01]  /*8c70*/  SHFL.BFLY PT, R11, R0, 0x2, 0x1f ;  /* 0x0c401f00000b7f89 */ /* 0x000e2200000e0000 */
[----:B--2---:R-:W-:-:S05]  /*8c80*/  FMNMX.FTZ R165, R164, R165, !PT ;  /* 0x000000a5a4a57209 */ /* 0x004fca0007810000 */
[----:B------:R-:W1:Y:S01]  /*8c90*/  SHFL.BFLY PT, R12, R165, 0x2, 0x1f ;  /* 0x0c401f00a50c7f89 */ /* 0x000e6200000e0000 */
[----:B0-----:R-:W-:-:S05]  /*8ca0*/  FMNMX.FTZ R2, R0, R11, !PT ;  /* 0x0000000b00027209 */ /* 0x001fca0007810000 */
[----:B------:R-:W0:Y:S01]  /*8cb0*/  SHFL.BFLY PT, R11, R2, 0x1, 0x1f ;  /* 0x0c201f00020b7f89 */ /* 0x000e2200000e0000 */
[----:B-1----:R-:W-:-:S05]  /*8cc0*/  FMNMX.FTZ R166, R165, R12, !PT ;  /* 0x0000000ca5a67209 */ /* 0x002fca0007810000 */
[----:B------:R-:W1:Y:S01]  /*8cd0*/  SHFL.BFLY PT, R167, R166, 0x1, 0x1f ;  /* 0x0c201f00a6a77f89 */ /* 0x000e6200000e0000 */
[----:B0-----:R-:W-:-:S05]  /*8ce0*/  FMNMX.FTZ R12, R2, R11, !PT ;  /* 0x0000000b020c7209 */ /* 0x001fca0007810000 */
[----:B------:R-:W-:Y:S01]  /*8cf0*/  FADD.FTZ R14, -R12, R14 ;  /* 0x0000000e0c0e7221 */ /* 0x000fe20000010100 */
[----:B-1----:R-:W-:-:S03]  /*8d00*/  FMNMX.FTZ R11, R166, R167, !PT ;  /* 0x000000a7a60b7209 */ /* 0x002fc60007810000 */
[----:B------:R-:W-:Y:S02]  /*8d10*/  FMUL.FTZ R14, R14, UR14 ;  /* 0x0000000e0e0e7c20 */ /* 0x000fe40008410000 */
[----:B------:R-:W-:Y:S02]  /*8d20*/  FADD.FTZ R13, -R11, R13 ;  /* 0x0000000d0b0d7221 */ /* 0x000fe40000010100 */
[----:B------:R-:W-:Y:S02]  /*8d30*/  MUFU.EX2 R0, R14 ;  /* 0x0000000e00007308 */ /* 0x000fe40000000800 */
[----:B------:R-:W-:Y:S01]  /*8d40*/  FMUL.FTZ R165, R13, UR14 ;  /* 0x0000000e0da57c20 */ /* 0x000fe20008410000 */
[----:B------:R-:W-:-:S04]  /*8d50*/  FMUL.FTZ R13, R12, UR14 ;  /* 0x0000000e0c0d7c20 */ /* 0x000fc80008410000 */
        /* <DEDUP_REMOVED lines=17> */
[--C-:B0-----:R-:W-:Y:S01]  /*8e70*/  FFMA.FTZ R165, R126, UR14, -R13.reuse ;  /* 0x0000000e7ea57c23 */ /* 0x101fe2000801080d */
        /* <DEDUP_REMOVED lines=27> */
[----:B------:R-:W-:Y:S01]  /*9030*/  FFMA.FTZ R175, R155, UR14, -R130 ;  /* 0x0000000e9baf7c23 */ /* 0x000fe20008010882 */
[--C-:B------:R-:W-:Y:S01]  /*9040*/  FFMA.FTZ R15, R154, UR14, -R13.reuse ;  /* 0x0000000e9a0f7c23 */ /* 0x100fe2000801080d */
[--C-:B------:R-:W-:Y:S01]  /*9050*/  FFMA.FTZ R168, R157, UR14, -R13.reuse ;  /* 0x0000000e9da87c23 */ /* 0x100fe2000801080d */
[----:B------:R-:W0:Y:S01]  /*9060*/  MUFU.EX2 R190, R190 ;  /* 0x000000be00be7308 */ /* 0x000e220000000800 */
[----:B--2---:R-:W-:Y:S01]  /*9070*/  FADD.FTZ R3, R167, R10 ;  /* 0x0000000aa7037221 */ /* 0x004fe20000010000 */
[--C-:B------:R-:W-:Y:S01]  /*9080*/  FFMA.FTZ R169, R159, UR14, -R130.reuse ;  /* 0x0000000e9fa97c23 */ /* 0x100fe20008010882 */
[--C-:B------:R-:W-:Y:S01]  /*9090*/  FFMA.FTZ R14, R158, UR14, -R13.reuse ;  /* 0x0000000e9e0e7c23 */ /* 0x100fe2000801080d */
[--C-:B------:R-:W-:Y:S01]  /*90a0*/  FFMA.FTZ R170, R161, UR14, -R13.reuse ;  /* 0x0000000ea1aa7c23 */ /* 0x100fe2000801080d */
[----:B------:R-:W-:Y:S01]  /*90b0*/  FFMA.FTZ R171, R163, UR14, -R130 ;  /* 0x0000000ea3ab7c23 */ /* 0x000fe20008010882 */
[----:B------:R-:W-:-:S02]  /*90c0*/  FFMA.FTZ R13, R162, UR14, -R13 ;  /* 0x0000000ea20d7c23 */ /* 0x000fc4000801080d */
        /* <DEDUP_REMOVED lines=49> */
[--C-:B------:R-:W-:Y:S01]  /*93e0*/  FFMA.FTZ R21, R160, UR14, -R130.reuse ;  /* 0x0000000ea0157c23 */ /* 0x100fe20008010882 */
[----:B------:R-:W-:-:S05]  /*93f0*/  FFMA.FTZ R130, R164, UR14, -R130 ;  /* 0x0000000ea4827c23 */ /* 0x000fca0008010882 */
        /* <DEDUP_REMOVED lines=42> */
.L_x_5683:
        /* <DEDUP_REMOVED lines=36> */
.L_x_5673:
        /* <DEDUP_REMOVED lines=99> */
.L_x_5685:
[----:B------:R-:W-:Y:S01]  /*9f10*/  ULEA UR5, UR39, UR40, 0x3 ;  /* 0x0000002827057291 */ /* 0x000fe2000f8e183f */
[----:B------:R-:W-:-:S05]  /*9f20*/  IMAD.U32 R0, RZ, RZ, UR38 ;  /* 0x00000026ff007e24 */ /* 0x000fca000f8e00ff */
[----:B------:R-:W-:-:S04]  /*9f30*/  SHF.L.U32 R0, R0, 0x1f, RZ ;  /* 0x0000001f00007819 */ /* 0x000fc800000006ff */
[----:B------:R0:W1:Y:S01]  /*9f40*/  SYNCS.PHASECHK.TRANS64.TRYWAIT P1, [UR5+0x30850], R0 ;  /* 0x03085000ff0075a7 */ /* 0x0000620008020145 */
[----:B------:R-:W-:Y:S05]  /*9f50*/  @!P0 BRA `(.L_x_5686) ;  /* 0x0000000000048947 */ /* 0x000fea0003800000 */
[----:B------:R-:W-:Y:S01]  /*9f60*/  BPT.TRAP 0x1 ;  /* 0x000000040000795c */ /* 0x000fe20000300000 */
.L_x_5686:
[----:B-1----:R-:W-:Y:S05]  /*9f70*/  @P1 BRA `(.L_x_5687) ;  /* 0x0000000000081947 */ /* 0x002fea0003800000 */
[----:B------:R-:W1:Y:S02]  /*9f80*/  SYNCS.PHASECHK.TRANS64.TRYWAIT P1, [UR5+0x30850], R0 ;  /* 0x03085000ff0075a7 */ /* 0x000e640008020145 */
[----:B-1----:R-:W-:Y:S05]  /*9f90*/  @!P1 BRA `(.L_x_5688) ;  /* 0x000000ac00489947 */ /* 0x002fea0003800000 */
.L_x_5687:
        /* <DEDUP_REMOVED lines=21> */
[----:B------:R-:W-:Y:S01]  /*a0f0*/  IMAD.U32 R5, RZ, RZ, UR14 ;  /* 0x0000000eff057e24 */ /* 0x000fe2000f8e00ff */
[----:B------:R-:W-:Y:S01]  /*a100*/  MOV R0, 0xff800000 ;  /* 0xff80000000007802 */ /* 0x000fe20000000f00 */
[----:B-1----:R-:W-:-:S02]  /*a110*/  FADD.FTZ R13, R2, R7 ;  /* 0x00000007020d7221 */ /* 0x002fc40000010000 */
[----:B------:R-:W-:Y:S01]  /*a120*/  FSETP.NE.FTZ.AND P1, PT, R9, RZ, PT ;  /* 0x000000ff0900720b */ /* 0x000fe20003f35000 */
[----:B------:R-:W-:Y:S02]  /*a130*/  IMAD.MOV.U32 R2, RZ, RZ, -0x800000 ;  /* 0xff800000ff027424 */ /* 0x000fe400078e00ff */
[----:B------:R-:W-:-:S10]  /*a140*/  FSETP.NE.FTZ.AND P2, PT, R13, RZ, PT ;  /* 0x000000ff0d00720b */ /* 0x000fd40003f55000 */
[----:B------:R-:W0:Y:S01]  /*a150*/  @P1 MUFU.LG2 R6, R9 ;  /* 0x0000000900061308 */ /* 0x000e220000000c00 */
[----:B------:R-:W-:Y:S02]  /*a160*/  @P1 FMUL.FTZ R5, R5, 0.69314718246459960938 ;  /* 0x3f31721805051820 */ /* 0x000fe40000410000 */
        /* <DEDUP_REMOVED lines=32> */
[----:B0-23--:R-:W-:Y:S05]  /*a370*/  @!P0 BRA `(.L_x_5689) ;  /* 0x0000000000048947 */ /* 0x00dfea0003800000 */
[----:B------:R-:W-:Y:S01]  /*a380*/  BPT.TRAP 0x1 ;  /* 0x000000040000795c */ /* 0x000fe20000300000 */
.L_x_5689:
        /* <DEDUP_REMOVED lines=109> */
.L_x_5653:
        /* <DEDUP_REMOVED lines=17> */
[----:B------:R-:W-:Y:S01]  /*ab70*/  ULDC.64 UR12, c[0x0][0xc00] ;  /* 0x00030000000c7ab9 */ /* 0x000fe20000000a00 */
[----:B------:R-:W-:Y:S02]  /*ab80*/  R2UR UR16, R214 ;  /* 0x00000000d61072ca */ /* 0x000fe400000e0000 */
[----:B------:R-:W-:Y:S02]  /*ab90*/  R2UR UR17, R195 ;  /* 0x00000000c31172ca */ /* 0x000fe400000e0000 */
[----:B------:R-:W-:-:S07]  /*aba0*/  R2UR UR23, R197 ;  /* 0x00000000c51772ca */ /* 0x000fce00000e0000 */
[----:B------:R-:W-:Y:S01]  /*abb0*/  UIMAD.WIDE UR12, UR9, 0x4, UR12 ;  /* 0x00000004090c78a5 */ /* 0x000fe2000f8e020c */
[----:B------:R-:W-:Y:S01]  /*abc0*/  UMOV UR10, UR8 ;  /* 0x00000008000a7c82 */ /* 0x000fe20008000000 */
[----:B0-----:R-:W-:Y:S01]  /*abd0*/  UMOV UR11, UR4 ;  /* 0x00000004000b7c82 */ /* 0x001fe20008000000 */
[----:B------:R-:W-:Y:S01]  /*abe0*/  BAR.SYNC.DEFER_BLOCKING 0x1, 0x100 ;  /* 0x0044000000007b1d */ /* 0x000fe20000010000 */
[----:B--2---:R-:W-:-:S03]  /*abf0*/  IMAD.WIDE R4, R3, R4, UR10 ;  /* 0x0000000a03047e25 */ /* 0x004fc6000f8e0204 */
[C---:B------:R-:W-:Y:S02]  /*ac00*/  IADD3 R8, P1, R4.reuse, 0x40, RZ ;  /* 0x0000004004087810 */ /* 0x040fe40007f3e0ff */
[C---:B------:R-:W-:Y:S02]  /*ac10*/  LOP3.LUT R3, R4.reuse, 0x380, RZ, 0xc0, !PT ;  /* 0x0000038004037812 */ /* 0x040fe400078ec0ff */
[C---:B------:R-:W-:Y:S01]  /*ac20*/  IADD3 R6, P2, R4.reuse, 0x20, RZ ;  /* 0x0000002004067810 */ /* 0x040fe20007f5e0ff */
[--C-:B------:R-:W-:Y:S01]  /*ac30*/  IMAD.X R15, RZ, RZ, R5.reuse, P1 ;  /* 0x000000ffff0f7224 */ /* 0x100fe200008e0605 */
[C---:B------:R-:W-:Y:S02]  /*ac40*/  IADD3 R19, P6, R4.reuse, 0x60, RZ ;  /* 0x0000006004137810 */ /* 0x040fe40007fde0ff */
[----:B------:R-:W-:Y:S01]  /*ac50*/  IADD3 R133, P5, R4, 0x4000, RZ ;  /* 0x0000400004857810 */ /* 0x000fe20007fbe0ff */
[--C-:B------:R-:W-:Y:S01]  /*ac60*/  IMAD.X R13, RZ, RZ, R5.reuse, P2 ;  /* 0x000000ffff0d7224 */ /* 0x100fe200010e0605 */
[----:B------:R-:W-:Y:S01]  /*ac70*/  LOP3.LUT R7, R8, 0x380, RZ, 0xc0, !PT ;  /* 0x0000038008077812 */ /* 0x000fe200078ec0ff */
[--C-:B------:R-:W-:Y:S01]  /*ac80*/  IMAD.X R85, RZ, RZ, R5.reuse, P6 ;  /* 0x000000ffff557224 */ /* 0x100fe200030e0605 */
[----:B------:R-:W-:Y:S01]  /*ac90*/  SHF.R.U64 R3, R3, 0x3, RZ ;  /* 0x0000000303037819 */ /* 0x000fe200000012ff */
[----:B------:R-:W-:Y:S01]  /*aca0*/  IMAD.X R87, RZ, RZ, R5, P5 ;  /* 0x000000ffff577224 */ /* 0x000fe200028e0605 */
[----:B------:R-:W-:-:S02]  /*acb0*/  IADD3 R88, P0, R4, 0x4020, RZ ;  /* 0x0000402004587810 */ /* 0x000fc40007f1e0ff */
[C---:B------:R-:W-:Y:S02]  /*acc0*/  IADD3 R135, P4, R4.reuse, 0x4040, RZ ;  /* 0x0000404004877810 */ /* 0x040fe40007f9e0ff */
[C---:B------:R-:W-:Y:S01]  /*acd0*/  IADD3 R92, P3, R4.reuse, 0x4060, RZ ;  /* 0x00004060045c7810 */ /* 0x040fe20007f7e0ff */
[--C-:B------:R-:W-:Y:S01]  /*ace0*/  IMAD.X R89, RZ, RZ, R5.reuse, P0 ;  /* 0x000000ffff597224 */ /* 0x100fe200000e0605 */
[C---:B------:R-:W-:Y:S01]  /*acf0*/  IADD3 R137, P2, R4.reuse, 0x8000, RZ ;  /* 0x0000800004897810 */ /* 0x040fe20007f5e0ff */
[--C-:B------:R-:W-:Y:S01]  /*ad00*/  IMAD.X R91, RZ, RZ, R5.reuse, P4 ;  /* 0x000000ffff5b7224 */ /* 0x100fe200020e0605 */
[C---:B------:R-:W-:Y:S01]  /*ad10*/  IADD3 R139, P1, R4.reuse, 0x8020, RZ ;  /* 0x00008020048b7810 */ /* 0x040fe20007f3e0ff */
[--C-:B------:R-:W-:Y:S01]  /*ad20*/  IMAD.X R93, RZ, RZ, R5.reuse, P3 ;  /* 0x000000ffff5d7224 */ /* 0x100fe200018e0605 */
[C---:B------:R-:W-:Y:S02]  /*ad30*/  IADD3 R141, P6, R4.reuse, 0x8040, RZ ;  /* 0x00008040048d7810 */ /* 0x040fe40007fde0ff */
[----:B------:R-:W-:Y:S01]  /*ad40*/  IADD3 R132, P5, R4, 0x8060, RZ ;  /* 0x0000806004847810 */ /* 0x000fe20007fbe0ff */
[--C-:B------:R-:W-:Y:S01]  /*ad50*/  IMAD.X R131, RZ, RZ, R5.reuse, P1 ;  /* 0x000000ffff837224 */ /* 0x100fe200008e0605 */
[----:B------:R-:W-:Y:S01]  /*ad60*/  SHF.R.U64 R7, R7, 0x3, RZ ;  /* 0x0000000307077819 */ /* 0x000fe200000012ff */
[--C-:B------:R-:W-:Y:S01]  /*ad70*/  IMAD.X R9, RZ, RZ, R5.reuse, P6 ;  /* 0x000000ffff097224 */ /* 0x100fe200030e0605 */
[----:B------:R-:W-:Y:S01]  /*ad80*/  LOP3.LUT R4, R3, R4, RZ, 0x3c, !PT ;  /* 0x0000000403047212 */ /* 0x000fe200078e3cff */
[----:B------:R-:W-:Y:S01]  /*ad90*/  IMAD.X R11, RZ, RZ, R5, P5 ;  /* 0x000000ffff0b7224 */ /* 0x000fe200028e0605 */
[----:B------:R-:W-:-:S02]  /*ada0*/  LOP3.LUT R3, R6, 0x380, RZ, 0xc0, !PT ;  /* 0x0000038006037812 */ /* 0x000fc400078ec0ff */
[----:B------:R-:W-:Y:S02]  /*adb0*/  LOP3.LUT R14, R7, R8, RZ, 0x3c, !PT ;  /* 0x00000008070e7212 */ /* 0x000fe400078e3cff */
[----:B------:R-:W-:Y:S02]  /*adc0*/  LOP3.LUT R8, R137, 0x380, RZ, 0xc0, !PT ;  /* 0x0000038089087812 */ /* 0x000fe400078ec0ff */
[----:B------:R-:W-:Y:S02]  /*add0*/  LOP3.LUT R10, R19, 0x380, RZ, 0xc0, !PT ;  /* 0x00000380130a7812 */ /* 0x000fe400078ec0ff */
[----:B------:R-:W-:Y:S02]  /*ade0*/  SHF.R.U64 R3, R3, 0x3, RZ ;  /* 0x0000000303037819 */ /* 0x000fe400000012ff */
[----:B------:R-:W-:Y:S02]  /*adf0*/  SHF.R.U64 R8, R8, 0x3, RZ ;  /* 0x0000000308087819 */ /* 0x000fe400000012ff */
[----:B------:R-:W-:-:S02]  /*ae00*/  LOP3.LUT R86, R133, 0x380, RZ, 0xc0, !PT ;  /* 0x0000038085567812 */ /* 0x000fc400078ec0ff */
[----:B------:R-:W-:Y:S02]  /*ae10*/  SHF.R.U64 R10, R10, 0x3, RZ ;  /* 0x000000030a0a7819 */ /* 0x000fe400000012ff */
[----:B------:R-:W-:Y:S02]  /*ae20*/  LOP3.LUT R12, R3, R6, RZ, 0x3c, !PT ;  /* 0x00000006030c7212 */ /* 0x000fe400078e3cff */
[----:B------:R-:W-:Y:S02]  /*ae30*/  LOP3.LUT R3, R88, 0x380, RZ, 0xc0, !PT ;  /* 0x0000038058037812 */ /* 0x000fe400078ec0ff */
[----:B------:R-:W-:Y:S02]  /*ae40*/  LOP3.LUT R6, R135, 0x380, RZ, 0xc0, !PT ;  /* 0x0000038087067812 */ /* 0x000fe400078ec0ff */
[----:B------:R-:W-:Y:S02]  /*ae50*/  LOP3.LUT R7, R92, 0x380, RZ, 0xc0, !PT ;  /* 0x000003805c077812 */ /* 0x000fe400078ec0ff */
[----:B------:R-:W-:-:S02]  /*ae60*/  LOP3.LUT R94, R8, R137, RZ, 0x3c, !PT ;  /* 0x00000089085e7212 */ /* 0x000fc400078e3cff */
[----:B------:R-:W-:Y:S02]  /*ae70*/  SHF.R.U64 R86, R86, 0x3, RZ ;  /* 0x0000000356567819 */ /* 0x000fe400000012ff */
[----:B------:R-:W-:Y:S02]  /*ae80*/  LOP3.LUT R84, R10, R19, RZ, 0x3c, !PT ;  /* 0x000000130a547212 */ /* 0x000fe400078e3cff */
[----:B------:R-:W-:Y:S02]  /*ae90*/  LOP3.LUT R8, R139, 0x380, RZ, 0xc0, !PT ;  /* 0x000003808b087812 */ /* 0x000fe400078ec0ff */
[----:B------:R-:W-:Y:S02]  /*aea0*/  SHF.R.U64 R3, R3, 0x3, RZ ;  /* 0x0000000303037819 */ /* 0x000fe400000012ff */
[----:B------:R-:W-:Y:S02]  /*aeb0*/  SHF.R.U64 R6, R6, 0x3, RZ ;  /* 0x0000000306067819 */ /* 0x000fe400000012ff */
[----:B------:R-:W-:-:S02]  /*aec0*/  LOP3.LUT R10, R141, 0x380, RZ, 0xc0, !PT ;  /* 0x000003808d0a7812 */ /* 0x000fc400078ec0ff */
[----:B------:R-:W-:Y:S02]  /*aed0*/  LOP3.LUT R19, R132, 0x380, RZ, 0xc0, !PT ;  /* 0x0000038084137812 */ /* 0x000fe400078ec0ff */
[----:B------:R-:W-:Y:S02]  /*aee0*/  SHF.R.U64 R7, R7, 0x3, RZ ;  /* 0x0000000307077819 */ /* 0x000fe400000012ff */
[----:B------:R-:W-:Y:S02]  /*aef0*/  LOP3.LUT R86, R86, R133, RZ, 0x3c, !PT ;  /* 0x0000008556567212 */ /* 0x000fe400078e3cff */
[----:B------:R-:W-:Y:S02]  /*af00*/  SHF.R.U64 R8, R8, 0x3, RZ ;  /* 0x0000000308087819 */ /* 0x000fe400000012ff */
[----:B------:R-:W-:Y:S02]  /*af10*/  LOP3.LUT R88, R3, R88, RZ, 0x3c, !PT ;  /* 0x0000005803587212 */ /* 0x000fe400078e3cff */
[----:B------:R-:W-:-:S02]  /*af20*/  LOP3.LUT R90, R6, R135, RZ, 0x3c, !PT ;  /* 0x00000087065a7212 */ /* 0x000fc400078e3cff */
[----:B------:R-:W-:Y:S02]  /*af30*/  SHF.R.U64 R10, R10, 0x3, RZ ;  /* 0x000000030a0a7819 */ /* 0x000fe400000012ff */
[----:B------:R-:W-:Y:S02]  /*af40*/  SHF.R.U64 R19, R19, 0x3, RZ ;  /* 0x0000000313137819 */ /* 0x000fe400000012ff */
[-C--:B------:R-:W-:Y:S02]  /*af50*/  IADD3.X R95, RZ, R5.reuse, RZ, P2, !PT ;  /* 0x00000005ff5f7210 */ /* 0x080fe400017fe4ff */
        /* <DEDUP_REMOVED lines=9> */
[----:B------:R-:W-:-:S02]  /*aff0*/  MOV R135, R86 ;  /* 0x0000005600877202 */ /* 0x000fc40000000f00 */
[----:B------:R-:W-:Y:S02]  /*b000*/  LOP3.LUT R8, R10, R141, RZ, 0x3c, !PT ;  /* 0x0000008d0a087212 */ /* 0x000fe400078e3cff */
[----:B------:R-:W-:Y:S02]  /*b010*/  MOV R13, R12 ;  /* 0x0000000c000d7202 */ /* 0x000fe40000000f00 */
[----:B------:R-:W-:Y:S02]  /*b020*/  MOV R134, R88 ;  /* 0x0000005800867202 */ /* 0x000fe40000000f00 */
[----:B------:R-:W-:Y:S02]  /*b030*/  MOV R133, R90 ;  /* 0x0000005a00857202 */ /* 0x000fe40000000f00 */
[----:B------:R-:W-:Y:S02]  /*b040*/  F2FP.F16.F32.PACK_AB R84, R33, R32 ;  /* 0x000000202154723e */ /* 0x000fe400000000ff */
[----:B------:R-:W-:-:S02]  /*b050*/  F2FP.F16.F32.PACK_AB R85, R35, R34 ;  /* 0x000000222355723e */ /* 0x000fc400000000ff */
[----:B------:R-:W-:Y:S02]  /*b060*/  F2FP.F16.F32.PACK_AB R86, R37, R36 ;  /* 0x000000242556723e */ /* 0x000fe400000000ff */
[----:B------:R-:W-:Y:S02]  /*b070*/  F2FP.F16.F32.PACK_AB R87, R39, R38 ;  /* 0x000000262757723e */ /* 0x000fe400000000ff */
[----:B------:R-:W-:Y:S02]  /*b080*/  LOP3.LUT R10, R19, R132, RZ, 0x3c, !PT ;  /* 0x00000084130a7212 */ /* 0x000fe400078e3cff */
[----:B------:R-:W-:Y:S01]  /*b090*/  MOV R14, R14 ;  /* 0x0000000e000e7202 */ /* 0x000fe20000000f00 */
[----:B------:R1:W-:Y:S01]  /*b0a0*/  STSM.16.M88.4 [R13], R84 ;  /* 0x000000540d007844 */ /* 0x0003e20000000200 */
[----:B------:R-:W-:Y:S02]  /*b0b0*/  F2FP.F16.F32.PACK_AB R88, R41, R40 ;  /* 0x000000282958723e */ /* 0x000fe400000000ff */
        /* <DEDUP_REMOVED lines=16> */
[----:B------:R-:W-:Y:S02]  /*b1c0*/  F2FP.F16.F32.PACK_AB R12, R65, R64 ;  /* 0x00000040410c723e */ /* 0x000fe400000000ff */
[----:B-1----:R-:W-:Y:S01]  /*b1d0*/  F2FP.F16.F32.PACK_AB R13, R67, R66 ;  /* 0x00000042430d723e */ /* 0x002fe200000000ff */
[----:B------:R-:W-:Y:S01]  /*b1e0*/  STSM.16.M88.4 [R135], R8 ;  /* 0x0000000887007844 */ /* 0x000fe20000000200 */
[----:B--2---:R-:W-:Y:S02]  /*b1f0*/  F2FP.F16.F32.PACK_AB R14, R69, R68 ;  /* 0x00000044450e723e */ /* 0x004fe400000000ff */
[----:B------:R-:W-:Y:S02]  /*b200*/  F2FP.F16.F32.PACK_AB R15, R71, R70 ;  /* 0x00000046470f723e */ /* 0x000fe400000000ff */
[----:B------:R-:W-:-:S02]  /*b210*/  F2FP.F16.F32.PACK_AB R84, R73, R72 ;  /* 0x000000484954723e */ /* 0x000fc400000000ff */
[----:B------:R-:W-:Y:S01]  /*b220*/  F2FP.F16.F32.PACK_AB R85, R75, R74 ;  /* 0x0000004a4b55723e */ /* 0x000fe200000000ff */
[----:B------:R-:W-:Y:S01]  /*b230*/  STSM.16.M88.4 [R134], R12 ;  /* 0x0000000c86007844 */ /* 0x000fe20000000200 */
        /* <DEDUP_REMOVED lines=13> */
[----:B------:R-:W-:Y:S01]  /*b310*/  F2FP.F16.F32.PACK_AB R95, R129, R128 ;  /* 0x00000080815f723e */ /* 0x000fe200000000ff */
[----:B0-----:R-:W-:Y:S01]  /*b320*/  IMAD.U32 R84, RZ, RZ, UR12 ;  /* 0x0000000cff547e24 */ /* 0x001fe2000f8e00ff */
[----:B------:R-:W-:Y:S01]  /*b330*/  F2FP.F16.F32.PACK_AB R4, R97, R96 ;  /* 0x000000606104723e */ /* 0x000fe200000000ff */
[----:B------:R-:W-:Y:S01]  /*b340*/  IMAD.U32 R85, RZ, RZ, UR13 ;  /* 0x0000000dff557e24 */ /* 0x000fe2000f8e00ff */
[----:B------:R-:W-:Y:S01]  /*b350*/  F2FP.F16.F32.PACK_AB R5, R99, R98 ;  /* 0x000000626305723e */ /* 0x000fe200000000ff */
[----:B------:R-:W-:Y:S01]  /*b360*/  STSM.16.M88.4 [R132], R92 ;  /* 0x0000005c84007844 */ /* 0x000fe20000000200 */
[----:B------:R-:W-:Y:S01]  /*b370*/  F2FP.F16.F32.PACK_AB R6, R101, R100 ;  /* 0x000000646506723e */ /* 0x000fe200000000ff */
[----:B------:R-:W-:Y:S01]  /*b380*/  ULDC.64 UR12, c[0x0][0xc08] ;  /* 0x00030200000c7ab9 */ /* 0x000fe20000000a00 */
[----:B------:R-:W-:Y:S02]  /*b390*/  F2FP.F16.F32.PACK_AB R7, R103, R102 ;  /* 0x000000666707723e */ /* 0x000fe400000000ff */
[----:B------:R-:W-:-:S02]  /*b3a0*/  F2FP.F16.F32.PACK_AB R8, R105, R104 ;  /* 0x000000686908723e */ /* 0x000fc400000000ff */
[----:B------:R-:W-:Y:S01]  /*b3b0*/  F2FP.F16.F32.PACK_AB R9, R107, R106 ;  /* 0x0000006a6b09723e */ /* 0x000fe200000000ff */
[----:B------:R-:W-:Y:S01]  /*b3c0*/  STSM.16.M88.4 [R131], R4 ;  /* 0x0000000483007844 */ /* 0x000fe20000000200 */
[----:B------:R-:W-:Y:S02]  /*b3d0*/  F2FP.F16.F32.PACK_AB R10, R109, R108 ;  /* 0x0000006c6d0a723e */ /* 0x000fe400000000ff */
[----:B------:R-:W-:Y:S02]  /*b3e0*/  F2FP.F16.F32.PACK_AB R11, R111, R110 ;  /* 0x0000006e6f0b723e */ /* 0x000fe400000000ff */
[----:B------:R-:W-:Y:S02]  /*b3f0*/  F2FP.F16.F32.PACK_AB R12, R113, R112 ;  /* 0x00000070710c723e */ /* 0x000fe400000000ff */
[----:B------:R-:W-:Y:S01]  /*b400*/  F2FP.F16.F32.PACK_AB R13, R115, R114 ;  /* 0x00000072730d723e */ /* 0x000fe200000000ff */
[----:B------:R-:W-:Y:S01]  /*b410*/  STSM.16.M88.4 [R130], R8 ;  /* 0x0000000882007844 */ /* 0x000fe20000000200 */
[----:B------:R-:W-:-:S02]  /*b420*/  F2FP.F16.F32.PACK_AB R14, R117, R116 ;  /* 0x00000074750e723e */ /* 0x000fc400000000ff */
[----:B------:R-:W-:Y:S02]  /*b430*/  F2FP.F16.F32.PACK_AB R15, R119, R118 ;  /* 0x00000076770f723e */ /* 0x000fe400000000ff */
[----:B------:R-:W-:-:S03]  /*b440*/  ISETP.NE.U32.AND P0, PT, RZ, UR14, PT ;  /* 0x0000000eff007c0c */ /* 0x000fc6000bf05070 */
[----:B------:R0:W-:Y:S01]  /*b450*/  STSM.16.M88.4 [R3], R12 ;  /* 0x0000000c03007844 */ /* 0x0001e20000000200 */
[----:B------:R-:W-:Y:S01]  /*b460*/  BAR.SYNC.DEFER_BLOCKING 0x1, 0x100 ;  /* 0x0044000000007b1d */ /* 0x000fe20000010000 */
[----:B------:R-:W-:-:S07]  /*b470*/  ISETP.NE.AND.EX P0, PT, RZ, UR15, PT, P0 ;  /* 0x0000000fff007c0c */ /* 0x000fce000bf05300 */
[----:B0-----:R-:W0:Y:S06]  /*b480*/  LDC R3, c[0x0][0xbe8] ;  /* 0x0002fa00ff037b82 */ /* 0x001e2c0000000800 */
[----:B------:R-:W2:Y:S01]  /*b490*/  @P0 LDG.E R19, desc[UR36][R84.64] ;  /* 0x0000002454130981 */ /* 0x000ea2000c1e1900 */
[----:B------:R-:W-:Y:S01]  /*b4a0*/  UISETP.NE.U32.AND UP0, UPT, UR12, URZ, UPT ;  /* 0x0000003f0c00728c */ /* 0x000fe2000bf05070 */
[----:B------:R-:W-:-:S03]  /*b4b0*/  ULDC UR4, c[0x0][0xa88] ;  /* 0x0002a20000047ab9 */ /* 0x000fc60000000800 */
[----:B------:R-:W-:Y:S01]  /*b4c0*/  UISETP.NE.AND.EX UP0, UPT, UR13, URZ, UPT, UP0 ;  /* 0x0000003f0d00728c */ /* 0x000fe2000bf05300 */
[----:B------:R-:W-:Y:S01]  /*b4d0*/  IMAD.U32 R8, RZ, RZ, UR4 ;  /* 0x00000004ff087e24 */ /* 0x000fe2000f8e00ff */
[----:B------:R-:W-:-:S04]  /*b4e0*/  ULDC UR4, c[0x0][0xad4] ;  /* 0x0002b50000047ab9 */ /* 0x000fc80000000800 */
[----:B------:R-:W-:Y:S02]  /*b4f0*/  PLOP3.LUT P4, PT, PT, PT, UP0, 0x80, 0x0 ;  /* 0x000000000000781c */ /* 0x000fe40003f8f008 */
[----:B0-----:R-:W-:-:S03]  /*b500*/  ISETP.NE.AND P1, PT, R3, 0x1, PT ;  /* 0x000000010300780c */ /* 0x001fc60003f25270 */
[----:B------:R-:W-:-:S04]  /*b510*/  @UP0 ULEA UR12, UP1, UR9, UR12, 0x2 ;  /* 0x0000000c090c0291 */ /* 0x000fc8000f82103f */
[----:B------:R-:W-:Y:S02]  /*b520*/  @UP0 ULEA.HI.X UR13, UR9, UR13, UR16, 0x2, UP1 ;  /* 0x0000000d090d0291 */ /* 0x000fe400088f1410 */
[----:B------:R-:W-:Y:S01]  /*b530*/  UISETP.NE.AND UP0, UPT, UR18, URZ, UPT ;  /* 0x0000003f1200728c */ /* 0x000fe2000bf05270 */
[----:B------:R-:W-:-:S03]  /*b540*/  IMAD.U32 R4, RZ, RZ, UR12 ;  /* 0x0000000cff047e24 */ /* 0x000fc6000f8e00ff */
[----:B------:R-:W0:Y:S01]  /*b550*/  @P1 LDC R6, c[0x0][0xbec] ;  /* 0x0002fb00ff061b82 */ /* 0x000e220000000800 */
[----:B------:R-:W-:Y:S01]  /*b560*/  USEL UR4, UR18, UR4, UP0 ;  /* 0x0000000412047287 */ /* 0x000fe20008000000 */
[----:B------:R-:W-:Y:S01]  /*b570*/  IMAD.U32 R5, RZ, RZ, UR13 ;  /* 0x0000000dff057e24 */ /* 0x000fe2000f8e00ff */
[----:B------:R-:W-:Y:S02]  /*b580*/  UMOV UR22, 0x9b8 ;  /* 0x000009b800167882 */ /* 0x000fe40000000000 */
[----:B------:R-:W-:-:S03]  /*b590*/  UISETP.GT.AND UP1, UPT, UR4, 0x1, UPT ;  /* 0x000000010400788c */ /* 0x000fc6000bf24270 */
[----:B------:R-:W1:Y:S01]  /*b5a0*/  @P1 LDC R9, c[0x0][0xbf0] ;  /* 0x0002fc00ff091b82 */ /* 0x000e620000000800 */
[----:B------:R-:W-:Y:S01]  /*b5b0*/  USEL UR22, UR22, 0x978, UP1 ;  /* 0x0000097816167887 */ /* 0x000fe20008800000 */
[----:B------:R-:W-:Y:S01]  /*b5c0*/  VIADD R11, R17, UR42 ;  /* 0x0000002a110b7c36 */ /* 0x000fe20008000000 */
[----:B------:R-:W-:Y:S01]  /*b5d0*/  UISETP.NE.U32.AND UP0, UPT, UR14, URZ, UPT ;  /* 0x0000003f0e00728c */ /* 0x000fe2000bf05070 */
[----:B------:R0:W5:Y:S01]  /*b5e0*/  @P4 LDG.E R8, desc[UR36][R4.64] ;  /* 0x0000002404084981 */ /* 0x000162000c1e1900 */
[----:B------:R-:W-:Y:S01]  /*b5f0*/  UMOV UR4, URZ ;  /* 0x0000003f00047c82 */ /* 0x000fe20008000000 */
[----:B------:R-:W-:Y:S01]  /*b600*/  USEL UR20, UR17, URZ, UP1 ;  /* 0x0000003f11147287 */ /* 0x000fe20008800000 */
[----:B------:R-:W-:Y:S01]  /*b610*/  IMAD.MOV.U32 R7, RZ, RZ, R11 ;  /* 0x000000ffff077224 */ /* 0x000fe200078e000b */
[----:B------:R-:W-:-:S04]  /*b620*/  UISETP.NE.AND.EX UP0, UPT, UR15, URZ, UPT, UP0 ;  /* 0x0000003f0f00728c */ /* 0x000fc8000bf05300 */
[----:B------:R-:W-:Y:S02]  /*b630*/  USEL UR9, UR9, URZ, !UP0 ;  /* 0x0000003f09097287 */ /* 0x000fe4000c000000 */
[----:B------:R-:W-:Y:S01]  /*b640*/  USEL UR21, UR16, URZ, !UP0 ;  /* 0x0000003f10157287 */ /* 0x000fe2000c000000 */
[----:B------:R-:W-:Y:S02]  /*b650*/  ULDC.64 UR12, c[0x0][UR22+0x218] ;  /* 0x00008600160c7abb */ /* 0x000fe40008000a00 */
[----:B------:R-:W-:Y:S01]  /*b660*/  ULDC.64 UR16, c[0x0][UR22+0x220] ;  /* 0x0000880016107abb */ /* 0x000fe20008000a00 */
[----:B------:R-:W-:Y:S01]  /*b670*/  ULDC.64 UR18, c[0x0][UR22+0x228] ;  /* 0x00008a0016127abb */ /* 0x000fe20008000a00 */
[----:B------:R-:W-:Y:S01]  /*b680*/  UIMAD.WIDE.U32 UR14, UR12, UR23, URZ ;  /* 0x000000170c0e72a5 */ /* 0x000fe2000f8e003f */
[----:B0-----:R-:W-:Y:S01]  /*b690*/  @P1 IMAD.HI.U32 R4, R11, R6, RZ ;  /* 0x000000060b041227 */ /* 0x001fe200078e00ff */
[----:B------:R-:W-:Y:S02]  /*b6a0*/  UIMAD UR23, UR13, UR23, URZ ;  /* 0x000000170d1772a4 */ /* 0x000fe4000f8e023f */
[----:B------:R-:W-:-:S02]  /*b6b0*/  UIMAD UR17, UR17, UR9, URZ ;  /* 0x00000009111172a4 */ /* 0x000fc4000f8e023f */
[----:B------:R-:W-:Y:S01]  /*b6c0*/  UIMAD.WIDE.U32 UR24, UR18, UR20, URZ ;  /* 0x00000014121872a5 */ /* 0x000fe2000f8e003f */
[----:B-1----:R-:W-:Y:S01]  /*b6d0*/  @P1 SHF.R.U32.HI R7, RZ, R9, R4 ;  /* 0x00000009ff071219 */ /* 0x002fe20000011604 */
[----:B------:R-:W-:Y:S02]  /*b6e0*/  UIMAD.WIDE.U32 UR12, UR16, UR9, URZ ;  /* 0x00000009100c72a5 */ /* 0x000fe4000f8e003f */
[----:B------:R-:W-:Y:S01]  /*b6f0*/  UIMAD UR18, UR19, UR20, URZ ;  /* 0x00000014131272a4 */ /* 0x000fe2000f8e023f */
[----:B------:R-:W-:Y:S01]  /*b700*/  IADD3 R6, -R7, RZ, RZ ;  /* 0x000000ff07067210 */ /* 0x000fe20007ffe1ff */
[----:B------:R-:W-:Y:S01]  /*b710*/  UIMAD UR17, UR16, UR21, UR17 ;  /* 0x00000015101172a4 */ /* 0x000fe2000f8e0211 */
[----:B------:R-:W-:Y:S01]  /*b720*/  IMAD.U32 R4, RZ, RZ, UR24 ;  /* 0x00000018ff047e24 */ /* 0x000fe2000f8e00ff */
[----:B------:R-:W-:Y:S02]  /*b730*/  UIADD3 UR18, UR25, UR18, URZ ;  /* 0x0000001219127290 */ /* 0x000fe4000fffe03f */
[----:B------:R-:W-:Y:S01]  /*b740*/  IMAD.U32 R5, RZ, RZ, UR25 ;  /* 0x00000019ff057e24 */ /* 0x000fe2000f8e00ff */
[----:B------:R-:W-:Y:S01]  /*b750*/  UIADD3 UR23, UR15, UR23, URZ ;  /* 0x000000170f177290 */ /* 0x000fe2000fffe03f */
[----:B------:R-:W-:Y:S01]  /*b760*/  IMAD R9, R3, R6, R11 ;  /* 0x0000000603097224 */ /* 0x000fe200078e020b */
[----:B------:R-:W-:Y:S01]  /*b770*/  UIADD3 UR17, UR13, UR17, URZ ;  /* 0x000000110d117290 */ /* 0x000fe2000fffe03f */
[----:B------:R-:W-:Y:S01]  /*b780*/  SHF.R.S32.HI R5, RZ, 0x1f, R7 ;  /* 0x0000001fff057819 */ /* 0x000fe20000011407 */
[----:B------:R-:W-:-:S02]  /*b790*/  IMAD.U32 R10, RZ, RZ, UR18 ;  /* 0x00000012ff0a7e24 */ /* 0x000fc4000f8e00ff */
[----:B------:R-:W-:Y:S02]  /*b7a0*/  SHF.R.S32.HI R6, RZ, 0x1f, R9 ;  /* 0x0000001fff067819 */ /* 0x000fe40000011409 */
[----:B--2---:R-:W-:-:S13]  /*b7b0*/  @P0 R2UR UR4, R19 ;  /* 0x00000000130402ca */ /* 0x004fda00000e0000 */
[----:B------:R-:W-:Y:S02]  /*b7c0*/  UIADD3 UR14, UP0, UP2, UR12, UR14, UR4 ;  /* 0x0000000e0c0e7290 */ /* 0x000fe4000fa1e004 */
[----:B------:R-:W-:Y:S01]  /*b7d0*/  USHF.R.S32.HI UR16, URZ, 0x1f, UR4 ;  /* 0x0000001f3f107899 */ /* 0x000fe20008011404 */
[----:B------:R-:W-:-:S03]  /*b7e0*/  ULDC.64 UR12, c[0x0][UR22+0x210] ;  /* 0x00008400160c7abb */ /* 0x000fc60008000a00 */
[----:B------:R-:W-:Y:S01]  /*b7f0*/  IADD3 R4, P2, P3, R7, UR14, R4 ;  /* 0x0000000e07047c10 */ /* 0x000fe2000fb5e004 */
[----:B------:R-:W-:Y:S01]  /*b800*/  UIADD3.X UR14, UR17, UR23, UR16, UP0, UP2 ;  /* 0x00000017110e7290 */ /* 0x000fe200087e4410 */
[----:B------:R-:W-:-:S04]  /*b810*/  IMAD R7, R9, UR13, RZ ;  /* 0x0000000d09077c24 */ /* 0x000fc8000f8e02ff */
[----:B------:R-:W-:Y:S01]  /*b820*/  IMAD R7, R6, UR12, R7 ;  /* 0x0000000c06077c24 */ /* 0x000fe2000f8e0207 */
[----:B------:R-:W-:Y:S01]  /*b830*/  IADD3.X R5, R5, UR14, R10, P2, P3 ;  /* 0x0000000e05057c10 */ /* 0x000fe200097e640a */
        /* <DEDUP_REMOVED lines=12> */
.L_x_5692:
[----:B------:R-:W2:Y:S01]  /*b900*/  LDL R12, [R1+0x10] ;  /* 0x00001000010c7983 */ /* 0x000ea20000100800 */
[----:B-----5:R-:W-:Y:S01]  /*b910*/  IMAD R19, R8, R3, RZ ;  /* 0x0000000308137224 */ /* 0x020fe200078e02ff */
[----:B------:R-:W-:Y:S02]  /*b920*/  LOP3.LUT P0, RZ, R217, 0x3, RZ, 0xc0, !PT ;  /* 0x00000003d9ff7812 */ /* 0x000fe4000780c0ff */
[----:B------:R-:W-:Y:S01]  /*b930*/  SHFL.IDX PT, R4, R9, RZ, 0x1c1f ;  /* 0x001c1fff09047589 */ /* 0x000fe200000e0000 */
[----:B------:R-:W-:-:S03]  /*b940*/  PLOP3.LUT P3, PT, PT, PT, UP1, 0x80, 0x0 ;  /* 0x000000000000781c */ /* 0x000fc60003f6f018 */
[----:B------:R-:W0:Y:S04]  /*b950*/  SHFL.IDX PT, R5, R10, RZ, 0x1c1f ;  /* 0x001c1fff0a057589 */ /* 0x000e2800000e0000 */
[----:B------:R-:W-:Y:S04]  /*b960*/  SHFL.IDX PT, R6, R9, 0x1, 0x1c1f ;  /* 0x003c1f0009067f89 */ /* 0x000fe800000e0000 */
[----:B------:R-:W1:Y:S01]  /*b970*/  SHFL.IDX PT, R7, R10, 0x1, 0x1c1f ;  /* 0x003c1f000a077f89 */ /* 0x000e6200000e0000 */
[----:B--2---:R-:W-:-:S04]  /*b980*/  VIADD R12, R12, UR42 ;  /* 0x0000002a0c0c7c36 */ /* 0x004fc80008000000 */
        /* <DEDUP_REMOVED lines=8> */
[----:B------:R-:W-:Y:S01]  /*ba10*/  IMAD.SHL.U32 R67, R18, 0x8, RZ ;  /* 0x0000000812437824 */ /* 0x000fe200078e00ff */
[----:B------:R-:W1:Y:S01]  /*ba20*/  @P1 LDC R21, c[0x0][0xbec] ;  /* 0x0002fb00ff151b82 */ /* 0x000e620000000800 */
[----:B0-----:R-:W-:Y:S01]  /*ba30*/  IMAD.MOV.U32 R5, RZ, RZ, 0x2 ;  /* 0x00000002ff057424 */ /* 0x001fe200078e00ff */
[----:B------:R-:W-:Y:S01]  /*ba40*/  ULDC.64 UR14, c[0x0][0xaa0] ;  /* 0x0002a800000e7ab9 */ /* 0x000fe20000000a00 */
[----:B------:R-:W-:Y:S01]  /*ba50*/  IMAD R4, R215, 0x40, R67 ;  /* 0x00000040d7047824 */ /* 0x000fe200078e0243 */
[----:B------:R-:W-:-:S03]  /*ba60*/  R2UR UR17, R197 ;  /* 0x00000000c51172ca */ /* 0x000fc600000e0000 */
[----:B------:R-:W-:Y:S01]  /*ba70*/  IMAD.WIDE R4, R4, R5, UR10 ;  /* 0x0000000a04047e25 */ /* 0x000fe2000f8e0205 */
[----:B------:R-:W0:Y:S02]  /*ba80*/  @P1 LDC R63, c[0x0][0xbf0] ;  /* 0x0002fc00ff3f1b82 */ /* 0x000e240000000800 */
[C---:B------:R-:W-:Y:S01]  /*ba90*/  IADD3 R33, P2, R4.reuse, 0x5000, RZ ;  /* 0x0000500004217810 */ /* 0x040fe20007f5e0ff */
[----:B------:R-:W-:Y:S01]  /*baa0*/  UIMAD UR12, UR16, UR14, URZ ;  /* 0x0000000e100c72a4 */ /* 0x000fe2000f8e023f */
[C---:B------:R-:W-:Y:S02]  /*bab0*/  IADD3 R9, P4, R4.reuse, 0x1000, RZ ;  /* 0x0000100004097810 */ /* 0x040fe40007f9e0ff */
[----:B------:R-:W-:Y:S02]  /*bac0*/  LOP3.LUT R32, R33, 0x380, RZ, 0xc0, !PT ;  /* 0x0000038021207812 */ /* 0x000fe400078ec0ff */
[----:B------:R-:W-:Y:S02]  /*bad0*/  IADD3 R13, P3, R4, 0x2000, RZ ;  /* 0x00002000040d7810 */ /* 0x000fe40007f7e0ff */
[----:B------:R-:W-:-:S02]  /*bae0*/  SHF.R.U64 R32, R32, 0x3, RZ ;  /* 0x0000000320207819 */ /* 0x000fc400000012ff */
[----:B------:R-:W-:Y:S02]  /*baf0*/  IADD3 R25, P6, R4, 0x3000, RZ ;  /* 0x0000300004197810 */ /* 0x000fe40007fde0ff */
[----:B------:R-:W-:Y:S01]  /*bb00*/  LOP3.LUT R32, R32, R33, RZ, 0x3c, !PT ;  /* 0x0000002120207212 */ /* 0x000fe200078e3cff */
[--C-:B------:R-:W-:Y:S01]  /*bb10*/  IMAD.X R33, RZ, RZ, R5.reuse, P2 ;  /* 0x000000ffff217224 */ /* 0x100fe200010e0605 */
[C---:B------:R-:W-:Y:S02]  /*bb20*/  IADD3 R7, P2, R4.reuse, 0xb000, RZ ;  /* 0x0000b00004077810 */ /* 0x040fe40007f5e0ff */
        /* <DEDUP_REMOVED lines=10> */
[----:B------:R-:W-:Y:S01]  /*bbd0*/  LOP3.LUT R28, R29, 0x380, RZ, 0xc0, !PT ;  /* 0x000003801d1c7812 */ /* 0x000fe200078ec0ff */
[----:B------:R-:W-:Y:S01]  /*bbe0*/  UIADD3 UR11, UR11, UR12, URZ ;  /* 0x0000000c0b0b7290 */ /* 0x000fe2000fffe03f */
[----:B------:R-:W-:Y:S02]  /*bbf0*/  LOP3.LUT R56, R0, R7, RZ, 0x3c, !PT ;  /* 0x0000000700387212 */ /* 0x000fe400078e3cff */
[----:B------:R-:W-:Y:S01]  /*bc00*/  LEA R0, R18, R215, 0x5 ;  /* 0x000000d712007211 */ /* 0x000fe200078e28ff */
[----:B------:R-:W-:Y:S01]  /*bc10*/  ULDC.64 UR12, c[0x0][0xae8] ;  /* 0x0002ba00000c7ab9 */ /* 0x000fe20000000a00 */
[----:B------:R-:W-:Y:S02]  /*bc20*/  SHF.R.U64 R8, R8, 0x3, RZ ;  /* 0x0000000308087819 */ /* 0x000fe400000012ff */
[----:B------:R-:W-:Y:S02]  /*bc30*/  SHF.R.U64 R12, R12, 0x3, RZ ;  /* 0x000000030c0c7819 */ /* 0x000fe400000012ff */
[----:B------:R-:W-:-:S02]  /*bc40*/  SHF.R.U64 R24, R24, 0x3, RZ ;  /* 0x0000000318187819 */ /* 0x000fc400000012ff */
[----:B------:R-:W-:Y:S01]  /*bc50*/  SHF.R.U64 R28, R28, 0x3, RZ ;  /* 0x000000031c1c7819 */ /* 0x000fe200000012ff */
[----:B------:R-:W-:Y:S01]  /*bc60*/  UIMAD.WIDE.U32 UR10, UR17, UR12, UR10 ;  /* 0x0000000c110a72a5 */ /* 0x000fe2000f8e000a */
[----:B------:R-:W-:Y:S01]  /*bc70*/  LOP3.LUT R8, R8, R9, RZ, 0x3c, !PT ;  /* 0x0000000908087212 */ /* 0x000fe200078e3cff */
[----:B------:R-:W-:Y:S01]  /*bc80*/  VIADD R60, R0, UR42 ;  /* 0x0000002a003c7c36 */ /* 0x000fe20008000000 */
[----:B------:R-:W-:Y:S01]  /*bc90*/  LOP3.LUT R12, R12, R13, RZ, 0x3c, !PT ;  /* 0x0000000d0c0c7212 */ /* 0x000fe200078e3cff */
[--C-:B------:R-:W-:Y:S01]  /*bca0*/  IMAD.X R13, RZ, RZ, R5.reuse, P3 ;  /* 0x000000ffff0d7224 */ /* 0x100fe200018e0605 */
[----:B------:R-:W-:Y:S01]  /*bcb0*/  LOP3.LUT R24, R24, R25, RZ, 0x3c, !PT ;  /* 0x0000001918187212 */ /* 0x000fe200078e3cff */
[--C-:B------:R-:W-:Y:S01]  /*bcc0*/  IMAD.X R25, RZ, RZ, R5.reuse, P6 ;  /* 0x000000ffff197224 */ /* 0x100fe200030e0605 */
[----:B------:R-:W-:Y:S01]  /*bcd0*/  LOP3.LUT R28, R28, R29, RZ, 0x3c, !PT ;  /* 0x0000001d1c1c7212 */ /* 0x000fe200078e3cff */
[----:B------:R-:W-:Y:S01]  /*bce0*/  IMAD.X R29, RZ, RZ, R5, P5 ;  /* 0x000000ffff1d7224 */ /* 0x000fe200028e0605 */
[----:B------:R-:W-:Y:S01]  /*bcf0*/  IADD3.X R9, RZ, R5, RZ, P4, !PT ;  /* 0x00000005ff097210 */ /* 0x000fe200027fe4ff */
[----:B------:R-:W-:Y:S01]  /*bd00*/  USHF.R.S32.HI UR4, URZ, 0x1f, UR9 ;  /* 0x0000001f3f047899 */ /* 0x000fe20008011409 */
[C---:B------:R-:W-:Y:S01]  /*bd10*/  IADD3 R37, P0, R4.reuse, 0x6000, RZ ;  /* 0x0000600004257810 */ /* 0x040fe20007f1e0ff */
[----:B------:R-:W-:Y:S01]  /*bd20*/  UIMAD UR11, UR17, UR13, UR11 ;  /* 0x0000000d110b72a4 */ /* 0x000fe2000f8e020b */
[----:B------:R-:W-:Y:S01]  /*bd30*/  IADD3 R41, P4, R4, 0x7000, RZ ;  /* 0x0000700004297810 */ /* 0x000fe20007f9e0ff */
[----:B-1----:R-:W-:Y:S01]  /*bd40*/  @P1 IMAD.HI.U32 R0, R60, R21, RZ ;  /* 0x000000153c001227 */ /* 0x002fe200078e00ff */
[C---:B------:R-:W-:Y:S01]  /*bd50*/  IADD3 R45, P3, R4.reuse, 0x8000, RZ ;  /* 0x00008000042d7810 */ /* 0x040fe20007f7e0ff */
[----:B------:R-:W-:Y:S01]  /*bd60*/  ULDC.64 UR12, c[0x0][0xaf0] ;  /* 0x0002bc00000c7ab9 */ /* 0x000fe20000000a00 */
[C---:B------:R-:W-:Y:S01]  /*bd70*/  IADD3 R49, P6, R4.reuse, 0x9000, RZ ;  /* 0x0000900004317810 */ /* 0x040fe20007fde0ff */
[----:B------:R-:W-:Y:S01]  /*bd80*/  IMAD.MOV.U32 R61, RZ, RZ, R60 ;  /* 0x000000ffff3d7224 */ /* 0x000fe200078e003c */
[----:B------:R-:W-:Y:S01]  /*bd90*/  IADD3 R53, P5, R4, 0xa000, RZ ;  /* 0x0000a00004357810 */ /* 0x000fe20007fbe0ff */
[----:B------:R-:W-:Y:S01]  /*bda0*/  UIMAD UR4, UR4, UR12, URZ ;  /* 0x0000000c040472a4 */ /* 0x000fe2000f8e023f */
[----:B------:R-:W-:Y:S01]  /*bdb0*/  LOP3.LUT R36, R37, 0x380, RZ, 0xc0, !PT ;  /* 0x0000038025247812 */ /* 0x000fe200078ec0ff */
[----:B------:R-:W5:Y:S01]  /*bdc0*/  LD.E.128 R12, desc[UR36][R12.64] ;  /* 0x000000240c0c7980 */ /* 0x000f62000c101d00 */
[----:B------:R-:W-:-:S02]  /*bdd0*/  LOP3.LUT R40, R41, 0x380, RZ, 0xc0, !PT ;  /* 0x0000038029287812 */ /* 0x000fc400078ec0ff */
[----:B------:R-:W-:Y:S01]  /*bde0*/  LOP3.LUT R44, R45, 0x380, RZ, 0xc0, !PT ;  /* 0x000003802d2c7812 */ /* 0x000fe200078ec0ff */
[----:B------:R-:W5:Y:S01]  /*bdf0*/  LD.E.128 R24, desc[UR36][R24.64] ;  /* 0x0000002418187980 */ /* 0x000f62000c101d00 */
[----:B------:R-:W-:Y:S02]  /*be00*/  LOP3.LUT R48, R49, 0x380, RZ, 0xc0, !PT ;  /* 0x0000038031307812 */ /* 0x000fe400078ec0ff */
[----:B------:R-:W-:Y:S02]  /*be10*/  LOP3.LUT R52, R53, 0x380, RZ, 0xc0, !PT ;  /* 0x0000038035347812 */ /* 0x000fe400078ec0ff */
[----:B------:R-:W-:Y:S01]  /*be20*/  LOP3.LUT R11, R4, 0x380, RZ, 0xc0, !PT ;  /* 0x00000380040b7812 */ /* 0x000fe200078ec0ff */
[----:B------:R-:W-:Y:S01]  /*be30*/  UIMAD UR4, UR9, UR13, UR4 ;  /* 0x0000000d090472a4 */ /* 0x000fe2000f8e0204 */
[----:B0-----:R-:W-:Y:S01]  /*be40*/  @P1 SHF.R.U32.HI R61, RZ, R63, R0 ;  /* 0x0000003fff3d1219 */ /* 0x001fe20000011600 */
[----:B------:R-:W-:Y:S01]  /*be50*/  UIMAD.WIDE.U32 UR10, UR9, UR12, UR10 ;  /* 0x0000000c090a72a5 */ /* 0x000fe2000f8e000a */
[----:B------:R-:W-:Y:S01]  /*be60*/  SHF.R.U64 R36, R36, 0x3, RZ ;  /* 0x0000000324247819 */ /* 0x000fe200000012ff */
[----:B------:R-:W5:Y:S01]  /*be70*/  LD.E.128 R28, desc[UR36][R28.64] ;  /* 0x000000241c1c7980 */ /* 0x000f62000c101d00 */
[----:B------:R-:W-:-:S02]  /*be80*/  SHF.R.U64 R40, R40, 0x3, RZ ;  /* 0x0000000328287819 */ /* 0x000fc400000012ff */
[----:B------:R-:W-:Y:S01]  /*be90*/  SHF.R.U64 R44, R44, 0x3, RZ ;  /* 0x000000032c2c7819 */ /* 0x000fe200000012ff */
[----:B------:R-:W5:Y:S01]  /*bea0*/  LD.E.128 R56, desc[UR36][R56.64] ;  /* 0x0000002438387980 */ /* 0x000f62000c101d00 */
[----:B------:R-:W-:Y:S02]  /*beb0*/  SHF.R.U64 R48, R48, 0x3, RZ ;  /* 0x0000000330307819 */ /* 0x000fe400000012ff */
[----:B------:R-:W-:Y:S02]  /*bec0*/  SHF.R.U64 R52, R52, 0x3, RZ ;  /* 0x0000000334347819 */ /* 0x000fe400000012ff */
[----:B------:R-:W-:Y:S01]  /*bed0*/  SHF.R.U64 R11, R11, 0x3, RZ ;  /* 0x000000030b0b7819 */ /* 0x000fe200000012ff */
[----:B------:R-:W-:Y:S01]  /*bee0*/  UIADD3 UR4, UR11, UR4, URZ ;  /* 0x000000040b047290 */ /* 0x000fe2000fffe03f */
        /* <DEDUP_REMOVED lines=13> */
[----:B------:R-:W-:Y:S01]  /*bfc0*/  ULDC.64 UR12, c[0x0][0xae0] ;  /* 0x0002b800000c7ab9 */ /* 0x000fe20000000a00 */
[----:B------:R-:W-:Y:S01]  /*bfd0*/  IMAD R63, R3, R2, R60 ;  /* 0x00000002033f7224 */ /* 0x000fe200078e023c */
[----:B------:R-:W5:Y:S01]  /*bfe0*/  LD.E.128 R8, desc[UR36][R8.64] ;  /* 0x0000002408087980 */ /* 0x000f62000c101d00 */
[----:B------:R-:W-:-:S02]  /*bff0*/  IMAD R0, R0, UR12, RZ ;  /* 0x0000000c00007c24 */ /* 0x000fc4000f8e02ff */
[----:B------:R-:W-:Y:S01]  /*c000*/  IMAD.U32 R21, RZ, RZ, UR11 ;  /* 0x0000000bff157e24 */ /* 0x000fe2000f8e00ff */
[----:B------:R-:W5:Y:S01]  /*c010*/  LD.E.128 R4, desc[UR36][R4.64] ;  /* 0x0000002404047980 */ /* 0x000f62000c101d00 */
[----:B------:R-:W-:Y:S01]  /*c020*/  IMAD.U32 R20, RZ, RZ, UR10 ;  /* 0x0000000aff147e24 */ /* 0x000fe2000f8e00ff */
[----:B------:R-:W-:Y:S01]  /*c030*/  ULDC.64 UR10, c[0x0][0xad8] ;  /* 0x0002b600000a7ab9 */ /* 0x000fe20000000a00 */
[----:B------:R-:W-:Y:S01]  /*c040*/  IMAD.U32 R21, RZ, RZ, UR4 ;  /* 0x00000004ff157e24 */ /* 0x000fe2000f8e00ff */
[----:B------:R-:W5:Y:S01]  /*c050*/  LD.E.128 R36, desc[UR36][R36.64] ;  /* 0x0000002424247980 */ /* 0x000f62000c101d00 */
[C---:B------:R-:W-:Y:S01]  /*c060*/  IMAD R65, R61.reuse, UR13, R0 ;  /* 0x0000000d3d417c24 */ /* 0x040fe2000f8e0200 */
[----:B------:R-:W-:Y:S02]  /*c070*/  SHF.R.S32.HI R0, RZ, 0x1f, R63 ;  /* 0x0000001fff007819 */ /* 0x000fe4000001143f */
[----:B------:R-:W5:Y:S01]  /*c080*/  LD.E.128 R40, desc[UR36][R40.64] ;  /* 0x0000002428287980 */ /* 0x000f62000c101d00 */
[----:B------:R-:W-:-:S03]  /*c090*/  IMAD.WIDE.U32 R2, R61, UR12, R20 ;  /* 0x0000000c3d027c25 */ /* 0x000fc6000f8e0014 */
        /* <DEDUP_REMOVED lines=11> */
[----:B------:R-:W-:Y:S01]  /*c150*/  VIADD R64, R215, UR42 ;  /* 0x0000002ad7407c36 */ /* 0x000fe20008000000 */
[----:B------:R-:W-:Y:S01]  /*c160*/  UIADD3 UR8, UR8, 0x30820, URZ ;  /* 0x0003082008087890 */ /* 0x000fe2000fffe03f */
[C---:B------:R-:W-:Y:S02]  /*c170*/  IMAD R21, R63.reuse, UR11, R20 ;  /* 0x0000000b3f157c24 */ /* 0x040fe4000f8e0214 */
[----:B------:R-:W-:Y:S01]  /*c180*/  IMAD.WIDE.U32 R2, R63, UR10, R2 ;  /* 0x0000000a3f027c25 */ /* 0x000fe2000f8e0002 */
[----:B------:R-:W-:Y:S01]  /*c190*/  ISETP.GE.AND P2, PT, R64, R19, PT ;  /* 0x000000134000720c */ /* 0x000fe20003f46270 */
[----:B------:R-:W-:Y:S01]  /*c1a0*/  ULDC.64 UR10, c[0x0][0xa80] ;  /* 0x0002a000000a7ab9 */ /* 0x000fe20000000a00 */
[----:B------:R-:W-:Y:S02]  /*c1b0*/  UPRMT UR8, URZ, 0x654, UR8 ;  /* 0x000006543f087896 */ /* 0x000fe40008000008 */
[----:B------:R-:W-:-:S02]  /*c1c0*/  IADD3 R3, R3, R21, RZ ;  /* 0x0000001503037210 */ /* 0x000fc40007ffe0ff */
[----:B------:R-:W-:Y:S01]  /*c1d0*/  LEA R62, P3, R2, UR10, 0x1 ;  /* 0x0000000a023e7c11 */ /* 0x000fe2000f8608ff */
[----:B------:R-:W-:-:S03]  /*c1e0*/  VIADD R0, R64, 0x20 ;  /* 0x0000002040007836 */ /* 0x000fc60000000000 */
[----:B------:R-:W-:Y:S01]  /*c1f0*/  LEA.HI.X R63, R2, UR11, R3, 0x1, P3 ;  /* 0x0000000b023f7c11 */ /* 0x000fe200098f0c03 */
[----:B------:R-:W-:Y:S01]  /*c200*/  VIADD R20, R64, 0x40 ;  /* 0x0000004040147836 */ /* 0x000fe20000000000 */
[-C--:B------:R-:W-:Y:S01]  /*c210*/  ISETP.GE.AND P0, PT, R0, R19.reuse, PT ;  /* 0x000000130000720c */ /* 0x080fe20003f06270 */
[C---:B------:R-:W-:Y:S01]  /*c220*/  VIADD R65, R67.reuse, 0x40 ;  /* 0x0000004043417836 */ /* 0x040fe20000000000 */
[----:B0-----:R-:W-:Y:S01]  /*c230*/  SYNCS.ARRIVE.TRANS64.RED.A1T0 RZ, [UR8], RZ ;  /* 0x000000ffffff79a7 */ /* 0x001fe20008100408 */
[----:B------:R-:W-:Y:S01]  /*c240*/  VIADD R69, R67, 0x80 ;  /* 0x0000008043457836 */ /* 0x000fe20000000000 */
[----:B------:R0:W1:Y:S01]  /*c250*/  SHFL.IDX PT, R60, R62, RZ, 0x181f ;  /* 0x00181fff3e3c7589 */ /* 0x00006200000e0000 */
[----:B------:R-:W-:Y:S03]  /*c260*/  BSSY B1, `(.L_x_5694) ;  /* 0x0000014000017945 */ /* 0x000fe60003800000 */
[----:B------:R0:W2:Y:S01]  /*c270*/  SHFL.IDX PT, R0, R63, RZ, 0x181f ;  /* 0x00181fff3f007589 */ /* 0x0000a200000e0000 */
[----:B------:R-:W-:-:S02]  /*c280*/  ISETP.GE.AND P1, PT, R20, R19, PT ;  /* 0x000000131400720c */ /* 0x000fc40003f26270 */
[----:B------:R-:W-:Y:S02]  /*c290*/  SHF.R.S32.HI R66, RZ, 0x1f, R67 ;  /* 0x0000001fff427819 */ /* 0x000fe40000011443 */
[----:B------:R-:W-:Y:S02]  /*c2a0*/  SHF.R.S32.HI R68, RZ, 0x1f, R65 ;  /* 0x0000001fff447819 */ /* 0x000fe40000011441 */
[----:B------:R-:W-:Y:S01]  /*c2b0*/  SHF.R.S32.HI R70, RZ, 0x1f, R69 ;  /* 0x0000001fff467819 */ /* 0x000fe20000011445 */
        /* <DEDUP_REMOVED lines=14> */
.L_x_5695:
[----:B------:R-:W-:Y:S05]  /*c3a0*/  BSYNC B1 ;  /* 0x0000000000017941 */ /* 0x000fea0003800000 */
.L_x_5694:
[----:B--2---:R2:W3:Y:S01]  /*c3b0*/  SHFL.IDX PT, R0, R63, 0x1, 0x181f ;  /* 0x00381f003f007f89 */ /* 0x0044e200000e0000 */
[----:B------:R-:W-:Y:S03]  /*c3c0*/  BSSY B1, `(.L_x_5696) ;  /* 0x0000010000017945 */ /* 0x000fe60003800000 */
[----:B0----5:R2:W0:Y:S01]  /*c3d0*/  SHFL.IDX PT, R6, R62, 0x1, 0x181f ;  /* 0x00381f003e067f89 */ /* 0x02142200000e0000 */
        /* <DEDUP_REMOVED lines=14> */
.L_x_5697:
[----:B------:R-:W-:Y:S05]  /*c4c0*/  BSYNC B1 ;  /* 0x0000000000017941 */ /* 0x000fea0003800000 */
.L_x_5696:
[----:B---3--:R3:W1:Y:S01]  /*c4d0*/  SHFL.IDX PT, R0, R63, 0x2, 0x181f ;  /* 0x00581f003f007f89 */ /* 0x00866200000e0000 */
[----:B------:R-:W-:Y:S03]  /*c4e0*/  BSSY B1, `(.L_x_5698) ;  /* 0x0000010000017945 */ /* 0x000fe60003800000 */
[----:B0---4-:R3:W0:Y:S01]  /*c4f0*/  SHFL.IDX PT, R6, R62, 0x2, 0x181f ;  /* 0x00581f003e067f89 */ /* 0x01162200000e0000 */
        /* <DEDUP_REMOVED lines=8> */
[-C--:B-1----:R-:W-:Y:S02]  /*c580*/  @!P3 LEA.HI.X R3, R67, R0.reuse, R66, 0x1, P0 ;  /* 0x000000004303b211 */ /* 0x082fe400000f0c42 */
[-C--:B------:R-:W-:Y:S02]  /*c590*/  @!P4 LEA.HI.X R5, R65, R0.reuse, R68, 0x1, P1 ;  /* 0x000000004105c211 */ /* 0x080fe400008f0c44 */
[----:B------:R-:W-:Y:S01]  /*c5a0*/  @!P5 LEA.HI.X R7, R69, R0, R70, 0x1, P2 ;  /* 0x000000004507d211 */ /* 0x000fe200010f0c46 */
[----:B------:R4:W-:Y:S04]  /*c5b0*/  @!P3 ST.E.128 desc[UR36][R2.64], R12 ;  /* 0x0000000c0200b985 */ /* 0x0009e8000c101d24 */
[----:B------:R4:W-:Y:S04]  /*c5c0*/  @!P4 ST.E.128 desc[UR36][R4.64], R36 ;  /* 0x000000240400c985 */ /* 0x0009e8000c101d24 */
[----:B------:R4:W-:Y:S02]  /*c5d0*/  @!P5 ST.E.128 desc[UR36][R6.64], R52 ;  /* 0x000000340600d985 */ /* 0x0009e4000c101d24 */
.L_x_5699:
[----:B------:R-:W-:Y:S05]  /*c5e0*/  BSYNC B1 ;  /* 0x0000000000017941 */ /* 0x000fea0003800000 */
.L_x_5698:
[----:B-1----:R-:W-:Y:S01]  /*c5f0*/  VIADD R0, R64, 0x60 ;  /* 0x0000006040007836 */ /* 0x002fe20000000000 */
[----:B--23--:R-:W1:Y:S04]  /*c600*/  SHFL.IDX PT, R63, R63, 0x3, 0x181f ;  /* 0x00781f003f3f7f89 */ /* 0x00ce6800000e0000 */
[----:B------:R-:W-:Y:S01]  /*c610*/  ISETP.GE.AND P0, PT, R0, R19, PT ;  /* 0x000000130000720c */ /* 0x000fe20003f06270 */
[----:B------:R-:W2:-:S12]  /*c620*/  SHFL.IDX PT, R62, R62, 0x3, 0x181f ;  /* 0x00781f003e3e7f89 */ /* 0x000e9800000e0000 */
[----:B------:R-:W-:Y:S05]  /*c630*/  @P0 BRA `(.L_x_5700) ;  /* 0x0000002000180947 */ /* 0x000fea0003800000 */
[----:B------:R-:W-:Y:S02]  /*c640*/  ULDC UR4, c[0x0][0xac8] ;  /* 0x0002b20000047ab9 */ /* 0x000fe40000000800 */
[----:B------:R-:W-:Y:S02]  /*c650*/  ISETP.GE.AND P2, PT, R67, UR4, PT ;  /* 0x0000000443007c0c */ /* 0x000fe4000bf46270 */
[----:B------:R-:W-:-:S11]  /*c660*/  ISETP.GE.AND P3, PT, R65, UR4, PT ;  /* 0x0000000441007c0c */ /* 0x000fd6000bf66270 */
[-C--:B--2-4-:R-:W-:Y:S02]  /*c670*/  @!P2 LEA R2, P0, R67, R62.reuse, 0x1 ;  /* 0x0000003e4302a211 */ /* 0x094fe400078008ff */
[----:B------:R-:W-:Y:S02]  /*c680*/  @!P3 LEA R4, P1, R65, R62, 0x1 ;  /* 0x0000003e4104b211 */ /* 0x000fe400078208ff */
[-C--:B-1----:R-:W-:Y:S02]  /*c690*/  @!P2 LEA.HI.X R3, R67, R63.reuse, R66, 0x1, P0 ;  /* 0x0000003f4303a211 */ /* 0x082fe400000f0c42 */
[----:B------:R-:W-:Y:S02]  /*c6a0*/  @!P3 LEA.HI.X R5, R65, R63, R68, 0x1, P1 ;  /* 0x0000003f4105b211 */ /* 0x000fe400008f0c44 */
[----:B------:R-:W-:Y:S01]  /*c6b0*/  ISETP.GE.AND P0, PT, R69, UR4, PT ;  /* 0x0000000445007c0c */ /* 0x000fe2000bf06270 */
[----:B------:R1:W-:Y:S04]  /*c6c0*/  @!P2 ST.E.128 desc[UR36][R2.64], R24 ;  /* 0x000000180200a985 */ /* 0x0003e8000c101d24 */
[----:B------:R1:W-:Y:S08]  /*c6d0*/  @!P3 ST.E.128 desc[UR36][R4.64], R40 ;  /* 0x000000280400b985 */ /* 0x0003f0000c101d24 */
[----:B------:R-:W-:Y:S05]  /*c6e0*/  @P0 BRA `(.L_x_5700) ;  /* 0x0000001c00ec0947 */ /* 0x000fea0003800000 */
[----:B-1----:R-:W-:-:S04]  /*c6f0*/  LEA R2, P0, R69, R62, 0x1 ;  /* 0x0000003e45027211 */ /* 0x002fc800078008ff */
[----:B------:R-:W-:-:S05]  /*c700*/  LEA.HI.X R3, R69, R63, R70, 0x1, P0 ;  /* 0x0000003f45037211 */ /* 0x000fca00000f0c46 */
[----:B------:R1:W-:Y:S01]  /*c710*/  ST.E.128 desc[UR36][R2.64], R56 ;  /* 0x0000003802007985 */ /* 0x0003e2000c101d24 */
[----:B------:R-:W-:Y:S05]  /*c720*/  BRA `(.L_x_5700) ;  /* 0x0000001c00dc7947 */ /* 0x000fea0003800000 */
.L_x_5693:
        /* <DEDUP_REMOVED lines=16> */
[----:B------:R-:W-:Y:S01]  /*c830*/  UIMAD.WIDE.U32 UR10, UR18, UR12, UR10 ;  /* 0x0000000c120a72a5 */ /* 0x000fe2000f8e000a */
[----:B------:R-:W-:Y:S01]  /*c840*/  SHF.R.S32.HI R86, RZ, 0x1f, R212 ;  /* 0x0000001fff567819 */ /* 0x000fe200000114d4 */
[----:B------:R-:W-:Y:S01]  /*c850*/  UPRMT UR8, URZ, 0x654, UR8 ;  /* 0x000006543f087896 */ /* 0x000fe20008000008 */
[----:B------:R-:W-:Y:S01]  /*c860*/  SHF.R.S32.HI R19, RZ, 0x1f, R213 ;  /* 0x0000001fff137819 */ /* 0x000fe200000114d5 */
        /* <DEDUP_REMOVED lines=37> */
[----:B------:R-:W-:Y:S02]  /*cac0*/  ISETP.GE.AND P4, PT, R16, UR4, PT ;  /* 0x0000000410007c0c */ /* 0x000fe4000bf86270 */
[----:B------:R-:W-:Y:S02]  /*cad0*/  ISETP.GE.AND P1, PT, R213, UR4, PT ;  /* 0x00000004d5007c0c */ /* 0x000fe4000bf26270 */
[----:B------:R-:W-:Y:S02]  /*cae0*/  ISETP.GE.AND P2, PT, R194, UR4, PT ;  /* 0x00000004c2007c0c */ /* 0x000fe4000bf46270 */
[----:B------:R-:W-:Y:S02]  /*caf0*/  IADD3 R11, R16, 0x18, RZ ;  /* 0x00000018100b7810 */ /* 0x000fe40007ffe0ff */
[----:B------:R-:W-:-:S02]  /*cb00*/  SHF.R.S32.HI R9, RZ, 0x1f, R194 ;  /* 0x0000001fff097819 */ /* 0x000fc400000114c2 */
[----:B------:R-:W-:Y:S02]  /*cb10*/  ISETP.GE.AND P3, PT, R11, UR4, PT ;  /* 0x000000040b007c0c */ /* 0x000fe4000bf66270 */
[----:B------:R-:W-:Y:S01]  /*cb20*/  SHF.R.S32.HI R12, RZ, 0x1f, R11 ;  /* 0x0000001fff0c7819 */ /* 0x000fe2000001140b */
[----:B-12---:R-:W-:Y:S01]  /*cb30*/  @!P4 IMAD.WIDE R4, R16, 0x4, R2 ;  /* 0x000000041004c825 */ /* 0x006fe200078e0202 */
[----:B------:R-:W-:Y:S02]  /*cb40*/  SHF.R.S32.HI R15, RZ, 0x1f, R193 ;  /* 0x0000001fff0f7819 */ /* 0x000fe400000114c1 */
[-C--:B------:R-:W-:Y:S02]  /*cb50*/  @!P1 LEA R6, P5, R213, R2.reuse, 0x2 ;  /* 0x00000002d5069211 */ /* 0x080fe400078a10ff */
[----:B------:R1:W-:Y:S01]  /*cb60*/  @!P4 ST.E.64 desc[UR36][R4.64], R24 ;  /* 0x000000180400c985 */ /* 0x0003e2000c101b24 */
[----:B------:R-:W-:Y:S02]  /*cb70*/  ISETP.GE.AND P4, PT, R13, UR4, PT ;  /* 0x000000040d007c0c */ /* 0x000fe4000bf86270 */
[----:B------:R-:W-:-:S02]  /*cb80*/  @!P2 LEA R8, P6, R194, R2, 0x2 ;  /* 0x00000002c208a211 */ /* 0x000fc400078c10ff */
[-C--:B------:R-:W-:Y:S02]  /*cb90*/  @!P1 LEA.HI.X R7, R213, R3.reuse, R19, 0x2, P5 ;  /* 0x00000003d5079211 */ /* 0x080fe400028f1413 */
[----:B------:R-:W-:Y:S02]  /*cba0*/  ISETP.GE.AND P5, PT, R193, UR4, PT ;  /* 0x00000004c1007c0c */ /* 0x000fe4000bfa6270 */
[----:B------:R-:W-:Y:S01]  /*cbb0*/  @!P2 LEA.HI.X R9, R194, R3, R9, 0x2, P6 ;  /* 0x00000003c209a211 */ /* 0x000fe200030f1409 */
[----:B------:R2:W-:Y:S01]  /*cbc0*/  @!P1 ST.E.64 desc[UR36][R6.64], R28 ;  /* 0x0000001c06009985 */ /* 0x0005e2000c101b24 */
[-C--:B------:R-:W-:Y:S02]  /*cbd0*/  @!P3 LEA R10, P6, R11, R2.reuse, 0x2 ;  /* 0x000000020b0ab211 */ /* 0x080fe400078c10ff */
[----:B-1----:R-:W-:Y:S01]  /*cbe0*/  SHF.R.S32.HI R5, RZ, 0x1f, R13 ;  /* 0x0000001fff057819 */ /* 0x002fe2000001140d */
[----:B------:R1:W-:Y:S01]  /*cbf0*/  @!P2 ST.E.64 desc[UR36][R8.64], R32 ;  /* 0x000000200800a985 */ /* 0x0003e2000c101b24 */
[----:B------:R-:W-:-:S02]  /*cc00*/  @!P4 LEA R4, P1, R13, R2, 0x2 ;  /* 0x000000020d04c211 */ /* 0x000fc400078210ff */
[----:B------:R-:W-:Y:S02]  /*cc10*/  ISETP.GE.AND P2, PT, R192, UR4, PT ;  /* 0x00000004c0007c0c */ /* 0x000fe4000bf46270 */
[-C--:B------:R-:W-:Y:S02]  /*cc20*/  @!P4 LEA.HI.X R5, R13, R3.reuse, R5, 0x2, P1 ;  /* 0x000000030d05c211 */ /* 0x080fe400008f1405 */
[----:B------:R-:W-:Y:S02]  /*cc30*/  ISETP.GE.AND P1, PT, R23, UR4, PT ;  /* 0x0000000417007c0c */ /* 0x000fe4000bf26270 */
[-C--:B------:R-:W-:Y:S02]  /*cc40*/  @!P3 LEA.HI.X R11, R11, R3.reuse, R12, 0x2, P6 ;  /* 0x000000030b0bb211 */ /* 0x080fe400030f140c */
[C---:B------:R-:W-:Y:S02]  /*cc50*/  @!P5 LEA R12, P6, R193.reuse, R2, 0x2 ;  /* 0x00000002c10cd211 */ /* 0x040fe400078c10ff */
[----:B--2---:R-:W-:Y:S01]  /*cc60*/  SHF.R.S32.HI R7, RZ, 0x1f, R192 ;  /* 0x0000001fff077819 */ /* 0x004fe200000114c0 */
[----:B------:R-:W-:Y:S01]  /*cc70*/  @!P3 ST.E.64 desc[UR36][R10.64], R36 ;  /* 0x000000240a00b985 */ /* 0x000fe2000c101b24 */
[----:B------:R-:W-:-:S02]  /*cc80*/  @!P5 LEA.HI.X R13, R193, R3, R15, 0x2, P6 ;  /* 0x00000003c10dd211 */ /* 0x000fc400030f140f */
[----:B------:R-:W-:Y:S01]  /*cc90*/  ISETP.GE.AND P6, PT, R22, UR4, PT ;  /* 0x0000000416007c0c */ /* 0x000fe2000bfc6270 */
[----:B------:R2:W-:Y:S01]  /*cca0*/  @!P4 ST.E.64 desc[UR36][R4.64], R40 ;  /* 0x000000280400c985 */ /* 0x0005e2000c101b24 */
[-C--:B------:R-:W-:Y:S02]  /*ccb0*/  @!P2 LEA R6, P4, R192, R2.reuse, 0x2 ;  /* 0x00000002c006a211 */ /* 0x080fe400078810ff */
[----:B------:R-:W-:Y:S01]  /*ccc0*/  ISETP.GE.AND P3, PT, R212, UR4, PT ;  /* 0x00000004d4007c0c */ /* 0x000fe2000bf66270 */
[----:B------:R-:W-:Y:S01]  /*ccd0*/  @!P5 ST.E.64 desc[UR36][R12.64], R44 ;  /* 0x0000002c0c00d985 */ /* 0x000fe2000c101b24 */
[----:B-1----:R-:W-:Y:S02]  /*cce0*/  SHF.R.S32.HI R9, RZ, 0x1f, R23 ;  /* 0x0000001fff097819 */ /* 0x002fe40000011417 */
[----:B------:R-:W-:Y:S02]  /*ccf0*/  @!P1 LEA R8, P5, R23, R2, 0x2 ;  /* 0x0000000217089211 */ /* 0x000fe400078a10ff */
[----:B------:R-:W-:-:S02]  /*cd00*/  @!P2 LEA.HI.X R7, R192, R3, R7, 0x2, P4 ;  /* 0x00000003c007a211 */ /* 0x000fc400020f1407 */
[----:B------:R-:W-:Y:S02]  /*cd10*/  @!P1 LEA.HI.X R9, R23, R3, R9, 0x2, P5 ;  /* 0x0000000317099211 */ /* 0x000fe400028f1409 */
[----:B------:R-:W-:Y:S01]  /*cd20*/  ISETP.GE.AND P4, PT, R211, UR4, PT ;  /* 0x00000004d3007c0c */ /* 0x000fe2000bf86270 */
[----:B------:R1:W-:Y:S01]  /*cd30*/  @!P2 ST.E.64 desc[UR36][R6.64], R48 ;  /* 0x000000300600a985 */ /* 0x0003e2000c101b24 */
[----:B--2---:R-:W-:Y:S02]  /*cd40*/  SHF.R.S32.HI R5, RZ, 0x1f, R22 ;  /* 0x0000001fff057819 */ /* 0x004fe40000011416 */
[-C--:B------:R-:W-:Y:S01]  /*cd50*/  @!P6 LEA R4, P2, R22, R2.reuse, 0x2 ;  /* 0x000000021604e211 */ /* 0x080fe200078410ff */
[----:B------:R2:W-:Y:S01]  /*cd60*/  @!P1 ST.E.64 desc[UR36][R8.64], R52 ;  /* 0x0000003408009985 */ /* 0x0005e2000c101b24 */
[----:B------:R-:W-:Y:S02]  /*cd70*/  ISETP.GE.AND P5, PT, R210, UR4, PT ;  /* 0x00000004d2007c0c */ /* 0x000fe4000bfa6270 */
[----:B------:R-:W-:-:S02]  /*cd80*/  @!P3 LEA R10, P1, R212, R2, 0x2 ;  /* 0x00000002d40ab211 */ /* 0x000fc400078210ff */
[-C--:B------:R-:W-:Y:S02]  /*cd90*/  @!P6 LEA.HI.X R5, R22, R3.reuse, R5, 0x2, P2 ;  /* 0x000000031605e211 */ /* 0x080fe400010f1405 */
[----:B------:R-:W-:Y:S02]  /*cda0*/  @!P3 LEA.HI.X R11, R212, R3, R86, 0x2, P1 ;  /* 0x00000003d40bb211 */ /* 0x000fe400008f1456 */
[----:B------:R-:W-:Y:S01]  /*cdb0*/  ISETP.GE.AND P1, PT, R209, UR4, PT ;  /* 0x00000004d1007c0c */ /* 0x000fe2000bf26270 */
[----:B------:R3:W-:Y:S01]  /*cdc0*/  @!P6 ST.E.64 desc[UR36][R4.64], R56 ;  /* 0x000000380400e985 */ /* 0x0007e2000c101b24 */
[-C--:B-1----:R-:W-:Y:S02]  /*cdd0*/  @!P4 LEA R6, P6, R211, R2.reuse, 0x2 ;  /* 0x00000002d306c211 */ /* 0x082fe400078c10ff */
[----:B------:R-:W-:Y:S01]  /*cde0*/  ISETP.GE.AND P2, PT, R208, UR4, PT ;  /* 0x00000004d0007c0c */ /* 0x000fe2000bf46270 */
[----:B------:R1:W-:Y:S01]  /*cdf0*/  @!P3 ST.E.64 desc[UR36][R10.64], R60 ;  /* 0x0000003c0a00b985 */ /* 0x0003e2000c101b24 */
[----:B------:R-:W-:-:S02]  /*ce00*/  @!P5 LEA R12, P3, R210, R2, 0x2 ;  /* 0x00000002d20cd211 */ /* 0x000fc400078610ff */
[-C--:B------:R-:W-:Y:S02]  /*ce10*/  @!P4 LEA.HI.X R7, R211, R3.reuse, R85, 0x2, P6 ;  /* 0x00000003d307c211 */ /* 0x080fe400030f1455 */
[----:B------:R-:W-:-:S03]  /*ce20*/  @!P5 LEA.HI.X R13, R210, R3, R84, 0x2, P3 ;  /* 0x00000003d20dd211 */ /* 0x000fc600018f1454 */
[----:B------:R4:W-:Y:S01]  /*ce30*/  @!P4 ST.E.64 desc[UR36][R6.64], R64 ;  /* 0x000000400600c985 */ /* 0x0009e2000c101b24 */
[----:B------:R-:W-:Y:S02]  /*ce40*/  ISETP.GE.AND P4, PT, R207, UR4, PT ;  /* 0x00000004cf007c0c */ /* 0x000fe4000bf86270 */
[CC--:B--2---:R-:W-:Y:S01]  /*ce50*/  @!P1 LEA R8, P3, R209.reuse, R2.reuse, 0x2 ;  /* 0x00000002d1089211 */ /* 0x0c4fe200078610ff */
[----:B------:R2:W-:Y:S01]  /*ce60*/  @!P5 ST.E.64 desc[UR36][R12.64], R68 ;  /* 0x000000440c00d985 */ /* 0x0005e2000c101b24 */
[----:B------:R-:W-:Y:S02]  /*ce70*/  ISETP.GE.AND P5, PT, R206, UR4, PT ;  /* 0x00000004ce007c0c */ /* 0x000fe4000bfa6270 */
[----:B------:R-:W-:Y:S02]  /*ce80*/  @!P1 LEA.HI.X R9, R209, R3, R229, 0x2, P3 ;  /* 0x00000003d1099211 */ /* 0x000fe400018f14e5 */
[----:B---3--:R-:W-:-:S03]  /*ce90*/  @!P2 LEA R4, P6, R208, R2, 0x2 ;  /* 0x00000002d004a211 */ /* 0x008fc600078c10ff */
[----:B------:R3:W-:Y:S01]  /*cea0*/  @!P1 ST.E.64 desc[UR36][R8.64], R72 ;  /* 0x0000004808009985 */ /* 0x0007e2000c101b24 */
[-C--:B------:R-:W-:Y:S02]  /*ceb0*/  @!P2 LEA.HI.X R5, R208, R3.reuse, R228, 0x2, P6 ;  /* 0x00000003d005a211 */ /* 0x080fe400030f14e4 */
[----:B------:R-:W-:Y:S02]  /*cec0*/  ISETP.GE.AND P1, PT, R205, UR4, PT ;  /* 0x00000004cd007c0c */ /* 0x000fe4000bf26270 */
[CC--:B-1----:R-:W-:Y:S01]  /*ced0*/  @!P4 LEA R10, P3, R207.reuse, R2.reuse, 0x2 ;  /* 0x00000002cf0ac211 */ /* 0x0c2fe200078610ff */
        /* <DEDUP_REMOVED lines=11> */
[CC--:B---3--:R-:W-:Y:S02]  /*cf90*/  @!P2 LEA R8, P6, R204.reuse, R2.reuse, 0x2 ;  /* 0x00000002cc08a211 */ /* 0x0c8fe400078c10ff */
[----:B-1----:R-:W-:Y:S01]  /*cfa0*/  @!P3 LEA R4, P4, R203, R2, 0x2 ;  /* 0x00000002cb04b211 */ /* 0x002fe200078810ff */
        /* <DEDUP_REMOVED lines=24> */
.L_x_5702:
[----:B------:R-:W-:Y:S05]  /*d130*/  BSYNC B1 ;  /* 0x0000000000017941 */ /* 0x000fea0003800000 */
.L_x_5701:
        /* <DEDUP_REMOVED lines=18> */
[----:B------:R-:W-:-:S02]  /*d260*/  @!P4 LEA.HI.X R7, R213, R5, R19, 0x2, P6 ;  /* 0x00000005d507c211 */ /* 0x000fc400030f1413 */
[----:B------:R-:W-:Y:S02]  /*d270*/  ISETP.GE.AND P3, PT, R193, UR4, PT ;  /* 0x00000004c1007c0c */ /* 0x000fe4000bf66270 */
[-C--:B------:R-:W-:Y:S01]  /*d280*/  @!P2 LEA R12, P6, R9, R4.reuse, 0x2 ;  /* 0x00000004090ca211 */ /* 0x080fe200078c10ff */
[----:B------:R1:W-:Y:S01]  /*d290*/  @!P4 ST.E.64 desc[UR36][R6.64], R30 ;  /* 0x0000001e0600c985 */ /* 0x0003e2000c101b24 */
[-C--:B------:R-:W-:Y:S02]  /*d2a0*/  @!P1 LEA.HI.X R11, R11, R5.reuse, R0, 0x2, P5 ;  /* 0x000000050b0b9211 */ /* 0x080fe400028f1400 */
[C---:B------:R-:W-:Y:S02]  /*d2b0*/  @!P0 LEA R8, P5, R194.reuse, R4, 0x2 ;  /* 0x00000004c2088211 */ /* 0x040fe400078a10ff */
[-C--:B------:R-:W-:Y:S02]  /*d2c0*/  @!P2 LEA.HI.X R13, R9, R5.reuse, R13, 0x2, P6 ;  /* 0x00000005090da211 */ /* 0x080fe400030f140d */
[----:B------:R-:W-:-:S02]  /*d2d0*/  @!P0 LEA.HI.X R9, R194, R5, R15, 0x2, P5 ;  /* 0x00000005c2098211 */ /* 0x000fc400028f140f */
[----:B------:R-:W-:Y:S02]  /*d2e0*/  ISETP.GE.AND P4, PT, R192, UR4, PT ;  /* 0x00000004c0007c0c */ /* 0x000fe4000bf86270 */
[----:B------:R-:W-:Y:S01]  /*d2f0*/  ISETP.GE.AND P5, PT, R23, UR4, PT ;  /* 0x0000000417007c0c */ /* 0x000fe2000bfa6270 */
[----:B------:R-:W-:Y:S01]  /*d300*/  @!P0 ST.E.64 desc[UR36][R8.64], R34 ;  /* 0x0000002208008985 */ /* 0x000fe2000c101b24 */
[----:B------:R-:W-:Y:S02]  /*d310*/  SHF.R.S32.HI R0, RZ, 0x1f, R193 ;  /* 0x0000001fff007819 */ /* 0x000fe400000114c1 */
[----:B------:R-:W-:Y:S01]  /*d320*/  SHF.R.S32.HI R15, RZ, 0x1f, R192 ;  /* 0x0000001fff0f7819 */ /* 0x000fe200000114c0 */
[----:B------:R2:W-:Y:S01]  /*d330*/  @!P1 ST.E.64 desc[UR36][R10.64], R38 ;  /* 0x000000260a009985 */ /* 0x0005e2000c101b24 */
[C---:B0-----:R-:W-:Y:S02]  /*d340*/  @!P3 LEA R2, P1, R193.reuse, R4, 0x2 ;  /* 0x00000004c102b211 */ /* 0x041fe400078210ff */
[----:B------:R-:W-:Y:S01]  /*d350*/  SHF.R.S32.HI R19, RZ, 0x1f, R23 ;  /* 0x0000001fff137819 */ /* 0x000fe20000011417 */
[----:B------:R0:W-:Y:S01]  /*d360*/  @!P2 ST.E.64 desc[UR36][R12.64], R42 ;  /* 0x0000002a0c00a985 */ /* 0x0001e2000c101b24 */
[----:B------:R-:W-:-:S02]  /*d370*/  @!P3 LEA.HI.X R3, R193, R5, R0, 0x2, P1 ;  /* 0x00000005c103b211 */ /* 0x000fc400008f1400 */
[----:B------:R-:W-:Y:S02]  /*d380*/  ISETP.GE.AND P1, PT, R212, UR4, PT ;  /* 0x00000004d4007c0c */ /* 0x000fe4000bf26270 */
[----:B------:R-:W-:Y:S01]  /*d390*/  ISETP.GE.AND P2, PT, R22, UR4, PT ;  /* 0x0000000416007c0c */ /* 0x000fe2000bf46270 */
[----:B------:R3:W-:Y:S01]  /*d3a0*/  @!P3 ST.E.64 desc[UR36][R2.64], R46 ;  /* 0x0000002e0200b985 */ /* 0x0007e2000c101b24 */
[CC--:B-1----:R-:W-:Y:S02]  /*d3b0*/  @!P4 LEA R6, P0, R192.reuse, R4.reuse, 0x2 ;  /* 0x00000004c006c211 */ /* 0x0c2fe400078010ff */
[----:B------:R-:W-:Y:S02]  /*d3c0*/  @!P5 LEA R14, P6, R23, R4, 0x2 ;  /* 0x00000004170ed211 */ /* 0x000fe400078c10ff */
[----:B------:R-:W-:Y:S02]  /*d3d0*/  @!P4 LEA.HI.X R7, R192, R5, R15, 0x2, P0 ;  /* 0x00000005c007c211 */ /* 0x000fe400000f140f */
[----:B------:R-:W-:-:S02]  /*d3e0*/  ISETP.GE.AND P0, PT, R211, UR4, PT ;  /* 0x00000004d3007c0c */ /* 0x000fc4000bf06270 */
[----:B------:R-:W-:Y:S01]  /*d3f0*/  @!P5 LEA.HI.X R15, R23, R5, R19, 0x2, P6 ;  /* 0x00000005170fd211 */ /* 0x000fe200030f1413 */
[----:B------:R1:W-:Y:S01]  /*d400*/  @!P4 ST.E.64 desc[UR36][R6.64], R50 ;  /* 0x000000320600c985 */ /* 0x0003e2000c101b24 */
[-C--:B--2---:R-:W-:Y:S02]  /*d410*/  @!P1 LEA R10, P3, R212, R4.reuse, 0x2 ;  /* 0x00000004d40a9211 */ /* 0x084fe400078610ff */
[----:B------:R-:W-:Y:S01]  /*d420*/  SHF.R.S32.HI R9, RZ, 0x1f, R22 ;  /* 0x0000001fff097819 */ /* 0x000fe20000011416 */
[----:B------:R2:W-:Y:S01]  /*d430*/  @!P5 ST.E.64 desc[UR36][R14.64], R54 ;  /* 0x000000360e00d985 */ /* 0x0005e2000c101b24 */
[----:B------:R-:W-:Y:S02]  /*d440*/  ISETP.GE.AND P5, PT, R210, UR4, PT ;  /* 0x00000004d2007c0c */ /* 0x000fe4000bfa6270 */
[----:B------:R-:W-:Y:S02]  /*d450*/  @!P2 LEA R8, P6, R22, R4, 0x2 ;  /* 0x000000041608a211 */ /* 0x000fe400078c10ff */
[----:B------:R-:W-:-:S02]  /*d460*/  ISETP.GE.AND P4, PT, R209, UR4, PT ;  /* 0x00000004d1007c0c */ /* 0x000fc4000bf86270 */
[-C--:B------:R-:W-:Y:S02]  /*d470*/  @!P1 LEA.HI.X R11, R212, R5.reuse, R86, 0x2, P3 ;  /* 0x00000005d40b9211 */ /* 0x080fe400018f1456 */
[----:B------:R-:W-:Y:S02]  /*d480*/  ISETP.GE.AND P3, PT, R208, UR4, PT ;  /* 0x00000004d0007c0c */ /* 0x000fe4000bf66270 */
[----:B------:R-:W-:Y:S02]  /*d490*/  @!P2 LEA.HI.X R9, R22, R5, R9, 0x2, P6 ;  /* 0x000000051609a211 */ /* 0x000fe400030f1409 */
[----:B0-----:R-:W-:-:S03]  /*d4a0*/  @!P0 LEA R12, P6, R211, R4, 0x2 ;  /* 0x00000004d30c8211 */ /* 0x001fc600078c10ff */
[----:B------:R0:W-:Y:S01]  /*d4b0*/  @!P2 ST.E.64 desc[UR36][R8.64], R58 ;  /* 0x0000003a0800a985 */ /* 0x0001e2000c101b24 */
[-C--:B------:R-:W-:Y:S02]  /*d4c0*/  @!P0 LEA.HI.X R13, R211, R5.reuse, R85, 0x2, P6 ;  /* 0x00000005d30d8211 */ /* 0x080fe400030f1455 */
[CC--:B---3--:R-:W-:Y:S01]  /*d4d0*/  @!P5 LEA R2, P6, R210.reuse, R4.reuse, 0x2 ;  /* 0x00000004d202d211 */ /* 0x0c8fe200078c10ff */
[----:B------:R3:W-:Y:S01]  /*d4e0*/  @!P1 ST.E.64 desc[UR36][R10.64], R62 ;  /* 0x0000003e0a009985 */ /* 0x0007e2000c101b24 */
[----:B------:R-:W-:Y:S02]  /*d4f0*/  ISETP.GE.AND P2, PT, R207, UR4, PT ;  /* 0x00000004cf007c0c */ /* 0x000fe4000bf46270 */
[----:B------:R-:W-:Y:S01]  /*d500*/  @!P5 LEA.HI.X R3, R210, R5, R84, 0x2, P6 ;  /* 0x00000005d203d211 */ /* 0x000fe200030f1454 */
[----:B------:R4:W-:Y:S01]  /*d510*/  @!P0 ST.E.64 desc[UR36][R12.64], R66 ;  /* 0x000000420c008985 */ /* 0x0009e2000c101b24 */
[-C--:B-1----:R-:W-:Y:S02]  /*d520*/  @!P4 LEA R6, P0, R209, R4.reuse, 0x2 ;  /* 0x00000004d106c211 */ /* 0x082fe400078010ff */
[----:B--2---:R-:W-:Y:S01]  /*d530*/  @!P3 LEA R14, P6, R208, R4, 0x2 ;  /* 0x00000004d00eb211 */ /* 0x004fe200078c10ff */
[----:B------:R1:W-:Y:S01]  /*d540*/  @!P5 ST.E.64 desc[UR36][R2.64], R70 ;  /* 0x000000460200d985 */ /* 0x0003e2000c101b24 */
[----:B------:R-:W-:-:S02]  /*d550*/  ISETP.GE.AND P1, PT, R206, UR4, PT ;  /* 0x00000004ce007c0c */ /* 0x000fc4000bf26270 */
[-C--:B------:R-:W-:Y:S02]  /*d560*/  @!P4 LEA.HI.X R7, R209, R5.reuse, R229, 0x2, P0 ;  /* 0x00000005d107c211 */ /* 0x080fe400000f14e5 */
[----:B------:R-:W-:Y:S02]  /*d570*/  ISETP.GE.AND P0, PT, R205, UR4, PT ;  /* 0x00000004cd007c0c */ /* 0x000fe4000bf06270 */
[----:B------:R-:W-:Y:S01]  /*d580*/  @!P3 LEA.HI.X R15, R208, R5, R228, 0x2, P6 ;  /* 0x00000005d00fb211 */ /* 0x000fe200030f14e4 */
[----:B------:R2:W-:Y:S01]  /*d590*/  @!P4 ST.E.64 desc[UR36][R6.64], R74 ;  /* 0x0000004a0600c985 */ /* 0x0005e2000c101b24 */
[----:B0-----:R-:W-:-:S03]  /*d5a0*/  @!P2 LEA R8, P4, R207, R4, 0x2 ;  /* 0x00000004cf08a211 */ /* 0x001fc600078810ff */
[----:B------:R-:W-:Y:S01]  /*d5b0*/  @!P3 ST.E.64 desc[UR36][R14.64], R78 ;  /* 0x0000004e0e00b985 */ /* 0x000fe2000c101b24 */
[----:B------:R-:W-:Y:S02]  /*d5c0*/  ISETP.GE.AND P3, PT, R204, UR4, PT ;  /* 0x00000004cc007c0c */ /* 0x000fe4000bf66270 */
[CC--:B---3--:R-:W-:Y:S02]  /*d5d0*/  @!P1 LEA R10, P5, R206.reuse, R4.reuse, 0x2 ;  /* 0x00000004ce0a9211 */ /* 0x0c8fe400078a10ff */
[-C--:B------:R-:W-:Y:S02]  /*d5e0*/  @!P2 LEA.HI.X R9, R207, R5.reuse, R227, 0x2, P4 ;  /* 0x00000005cf09a211 */ /* 0x080fe400020f14e3 */
[----:B----4-:R-:W-:Y:S02]  /*d5f0*/  @!P0 LEA R12, P6, R205, R4, 0x2 ;  /* 0x00000004cd0c8211 */ /* 0x010fe400078c10ff */
[----:B------:R-:W-:Y:S01]  /*d600*/  ISETP.GE.AND P4, PT, R203, UR4, PT ;  /* 0x00000004cb007c0c */ /* 0x000fe2000bf86270 */
[----:B------:R0:W-:Y:S01]  /*d610*/  @!P2 ST.E.64 desc[UR36][R8.64], R82 ;  /* 0x000000520800a985 */ /* 0x0001e2000c101b24 */
        /* <DEDUP_REMOVED lines=11> */
[----:B------:R2:W-:Y:S01]  /*d6d0*/  @!P3 ST.E.64 desc[UR36][R2.64], R128 ;  /* 0x000000800200b985 */ /* 0x0005e2000c101b24 */
[CC--:B0-----:R-:W-:Y:S02]  /*d6e0*/  @!P2 LEA R8, P3, R202.reuse, R4.reuse, 0x2 ;  /* 0x00000004ca08a211 */ /* 0x0c1fe400078610ff */
[-C--:B------:R-:W-:Y:S02]  /*d6f0*/  @!P4 LEA.HI.X R7, R203, R5.reuse, R223, 0x2, P6 ;  /* 0x00000005cb07c211 */ /* 0x080fe400030f14df */
[-C--:B---3--:R-:W-:Y:S02]  /*d700*/  @!P1 LEA R10, P6, R201, R4.reuse, 0x2 ;  /* 0x00000004c90a9211 */ /* 0x088fe400078c10ff */
[----:B------:R-:W-:Y:S01]  /*d710*/  @!P2 LEA.HI.X R9, R202, R5, R222, 0x2, P3 ;  /* 0x00000005ca09a211 */ /* 0x000fe200018f14de */
[----:B------:R2:W-:Y:S01]  /*d720*/  @!P4 ST.E.64 desc[UR36][R6.64], R98 ;  /* 0x000000620600c985 */ /* 0x0005e2000c101b24 */
[----:B-1----:R-:W-:-:S02]  /*d730*/  @!P0 LEA R12, P4, R200, R4, 0x2 ;  /* 0x00000004c80c8211 */ /* 0x002fc400078810ff */
[----:B------:R-:W-:Y:S01]  /*d740*/  @!P5 LEA R14, P3, R199, R4, 0x2 ;  /* 0x00000004c70ed211 */ /* 0x000fe200078610ff */
[----:B------:R2:W-:Y:S01]  /*d750*/  @!P2 ST.E.64 desc[UR36][R8.64], R102 ;  /* 0x000000660800a985 */ /* 0x0005e2000c101b24 */
[-C--:B------:R-:W-:Y:S02]  /*d760*/  @!P1 LEA.HI.X R11, R201, R5.reuse, R221, 0x2, P6 ;  /* 0x00000005c90b9211 */ /* 0x080fe400030f14dd */
        /* <DEDUP_REMOVED lines=11> */
.L_x_5691:
[----:B------:R-:W-:Y:S01]  /*d820*/  R2UR UR4, R196 ;  /* 0x00000000c40472ca */ /* 0x000fe200000e0000 */
[----:B------:R-:W-:Y:S01]  /*d830*/  ULDC.64 UR8, c[0x0][0xc00] ;  /* 0x0003000000087ab9 */ /* 0x000fe20000000a00 */
[----:B------:R-:W-:Y:S01]  /*d840*/  R2UR UR11, R214 ;  /* 0x00000000d60b72ca */ /* 0x000fe200000e0000 */
[----:B------:R-:W-:Y:S01]  /*d850*/  UISETP.NE.U32.AND UP0, UPT, UR8, URZ, UPT ;  /* 0x0000003f0800728c */ /* 0x000fe2000bf05070 */
[----:B------:R-:W-:-:S03]  /*d860*/  R2UR UR10, R19 ;  /* 0x00000000130a72ca */ /* 0x000fc600000e0000 */
        /* <DEDUP_REMOVED lines=32> */
.L_x_5703:
        /* <DEDUP_REMOVED lines=8> */
[----:B------:R-:W-:Y:S02]  /*daf0*/  IMAD.U32 R3, RZ, RZ, UR42 ;  /* 0x0000002aff037e24 */ /* 0x000fe4000f8e00ff */
[----:B-1---5:R-:W-:-:S03]  /*db00*/  IMAD R2, R0, R9, RZ ;  /* 0x0000000900027224 */ /* 0x022fc600078e02ff */
        /* <DEDUP_REMOVED lines=52> */
.L_x_5705:
[----:B------:R-:W-:Y:S05]  /*de50*/  BSYNC B1 ;  /* 0x0000000000017941 */ /* 0x000fea0003800000 */
.L_x_5704:
[----:B------:R-:W-:-:S13]  /*de60*/  R2UR UR8, R19 ;  /* 0x00000000130872ca */ /* 0x000fda00000e0000 */
[----:B------:R-:W-:-:S06]  /*de70*/  UISETP.GT.AND UP0, UPT, UR8, 0x1, UPT ;  /* 0x000000010800788c */ /* 0x000fcc000bf04270 */
[----:B------:R-:W-:-:S13]  /*de80*/  PLOP3.LUT P0, PT, PT, PT, UP0, 0x80, 0x0 ;  /* 0x000000000000781c */ /* 0x000fda0003f0f008 */
[----:B------:R-:W-:Y:S05]  /*de90*/  @P0 BRA `(.L_x_5700) ;  /* 0x0000000800000947 */ /* 0x000fea0003800000 */
[----:B------:R-:W1:Y:S01]  /*dea0*/  LDC R11, c[0x0][0xbe8] ;  /* 0x0002fa00ff0b7b82 */ /* 0x000e620000000800 */
[----:B------:R-:W-:Y:S01]  /*deb0*/  ULDC.64 UR14, c[0x0][0xaa0] ;  /* 0x0002a800000e7ab9 */ /* 0x000fe20000000a00 */
[----:B------:R-:W-:Y:S01]  /*dec0*/  R2UR UR16, R197 ;  /* 0x00000000c51072ca */ /* 0x000fe200000e0000 */
[----:B------:R-:W-:Y:S01]  /*ded0*/  UIMAD UR10, UR21, UR14, URZ ;  /* 0x0000000e150a72a4 */ /* 0x000fe2000f8e023f */
[----:B------:R-:W-:Y:S01]  /*dee0*/  IMAD R2, R18, 0x20, R215 ;  /* 0x0000002012027824 */ /* 0x000fe200078e02d7 */
[----:B------:R-:W-:Y:S01]  /*def0*/  UIMAD.WIDE.U32 UR8, UR4, UR14, URZ ;  /* 0x0000000e040872a5 */ /* 0x000fe2000f8e003f */
[----:B------:R-:W-:Y:S01]  /*df00*/  VIADD R8, R215, UR42 ;  /* 0x0000002ad7087c36 */ /* 0x000fe20008000000 */
[----:B------:R-:W-:Y:S01]  /*df10*/  UIMAD UR10, UR4, UR15, UR10 ;  /* 0x0000000f040a72a4 */ /* 0x000fe2000f8e020a */
[----:B------:R-:W-:Y:S01]  /*df20*/  VIADD R6, R2, UR42 ;  /* 0x0000002a02067c36 */ /* 0x000fe20008000000 */
[----:B------:R-:W-:Y:S02]  /*df30*/  BSSY B1, `(.L_x_5706) ;  /* 0x0000040000017945 */ /* 0x000fe40003800000 */
[----:B------:R-:W-:-:S02]  /*df40*/  UIADD3 UR9, UR9, UR10, URZ ;  /* 0x0000000a09097290 */ /* 0x000fc4000fffe03f */
[----:B0-----:R-:W-:Y:S01]  /*df50*/  MOV R5, R6 ;  /* 0x0000000600057202 */ /* 0x001fe20000000f00 */
        /* <DEDUP_REMOVED lines=10> */
[----:B------:R-:W0:Y:S08]  /*e000*/  @P0 LDC R3, c[0x0][0xbec] ;  /* 0x0002fb00ff030b82 */ /* 0x000e300000000800 */
[----:B------:R-:W1:Y:S01]  /*e010*/  @P0 LDC R7, c[0x0][0xbf0] ;  /* 0x0002fc00ff070b82 */ /* 0x000e620000000800 */
        /* <DEDUP_REMOVED lines=8> */
[----:B------:R-:W-:Y:S02]  /*e0a0*/  IMAD.U32 R2, RZ, RZ, UR12 ;  /* 0x0000000cff027e24 */ /* 0x000fe4000f8e00ff */
[C---:B------:R-:W-:Y:S01]  /*e0b0*/  IMAD R9, R5.reuse, UR9, R4 ;  /* 0x0000000905097c24 */ /* 0x040fe2000f8e0204 */
[----:B------:R-:W-:Y:S01]  /*e0c0*/  SHF.R.S32.HI R4, RZ, 0x1f, R7 ;  /* 0x0000001fff047819 */ /* 0x000fe20000011407 */
[----:B------:R-:W-:Y:S01]  /*e0d0*/  IMAD.WIDE.U32 R2, R5, UR8, R2 ;  /* 0x0000000805027c25 */ /* 0x000fe2000f8e0002 */
[----:B------:R-:W-:-:S03]  /*e0e0*/  ULDC.64 UR8, c[0x0][0xad8] ;  /* 0x0002b60000087ab9 */ /* 0x000fc60000000a00 */
        /* <DEDUP_REMOVED lines=36> */
.L_x_5707:
[----:B------:R-:W-:Y:S05]  /*e330*/  BSYNC B1 ;  /* 0x0000000000017941 */ /* 0x000fea0003800000 */
.L_x_5706:
        /* <DEDUP_REMOVED lines=17> */
.L_x_5709:
[----:B------:R-:W-:Y:S05]  /*e450*/  BSYNC B1 ;  /* 0x0000000000017941 */ /* 0x000fea0003800000 */
.L_x_5708:
        /* <DEDUP_REMOVED lines=17> */
.L_x_5711:
[----:B------:R-:W-:Y:S05]  /*e570*/  BSYNC B1 ;  /* 0x0000000000017941 */ /* 0x000fea0003800000 */
.L_x_5710:
[----:B0-----:R-:W-:Y:S01]  /*e580*/  VIADD R0, R8, 0x60 ;  /* 0x0000006008007836 */ /* 0x001fe20000000000 */
[----:B--2-4-:R-:W2:Y:S04]  /*e590*/  SHFL.IDX PT, R5, R5, 0x3, 0x181f ;  /* 0x00781f0005057f89 */ /* 0x014ea800000e0000 */
[----:B------:R-:W-:Y:S01]  /*e5a0*/  ISETP.GE.AND P0, PT, R0, R11, PT ;  /* 0x0000000b0000720c */ /* 0x000fe20003f06270 */
[----:B-1-3--:R1:W3:-:S12]  /*e5b0*/  SHFL.IDX PT, R2, R4, 0x3, 0x181f ;  /* 0x00781f0004027f89 */ /* 0x00a2d800000e0000 */
[----:B-1----:R-:W-:Y:S05]  /*e5c0*/  @P0 BRA `(.L_x_5700) ;  /* 0x0000000000340947 */ /* 0x002fea0003800000 */
[----:B------:R-:W-:Y:S02]  /*e5d0*/  ULDC UR4, c[0x0][0xac8] ;  /* 0x0002b20000047ab9 */ /* 0x000fe40000000800 */
[----:B------:R-:W-:Y:S02]  /*e5e0*/  ISETP.GE.AND P3, PT, R7, UR4, PT ;  /* 0x0000000407007c0c */ /* 0x000fe4000bf66270 */
[----:B------:R-:W-:Y:S02]  /*e5f0*/  ISETP.GE.AND P4, PT, R9, UR4, PT ;  /* 0x0000000409007c0c */ /* 0x000fe4000bf86270 */
[----:B------:R-:W-:-:S09]  /*e600*/  ISETP.GE.AND P5, PT, R13, UR4, PT ;  /* 0x000000040d007c0c */ /* 0x000fd2000bfa6270 */
[-C--:B---3--:R-:W-:Y:S02]  /*e610*/  @!P3 LEA R14, P0, R7, R2.reuse, 0x1 ;  /* 0x00000002070eb211 */ /* 0x088fe400078008ff */
[-C--:B------:R-:W-:Y:S02]  /*e620*/  @!P4 LEA R8, P1, R9, R2.reuse, 0x1 ;  /* 0x000000020908c211 */ /* 0x080fe400078208ff */
[----:B------:R-:W-:Y:S02]  /*e630*/  @!P5 LEA R2, P2, R13, R2, 0x1 ;  /* 0x000000020d02d211 */ /* 0x000fe400078408ff */
[-C--:B--2---:R-:W-:Y:S02]  /*e640*/  @!P3 LEA.HI.X R15, R7, R5.reuse, R12, 0x1, P0 ;  /* 0x00000005070fb211 */ /* 0x084fe400000f0c0c */
[-C--:B------:R-:W-:Y:S02]  /*e650*/  @!P4 LEA.HI.X R9, R9, R5.reuse, R6, 0x1, P1 ;  /* 0x000000050909c211 */ /* 0x080fe400008f0c06 */
[----:B------:R-:W-:Y:S01]  /*e660*/  @!P5 LEA.HI.X R3, R13, R5, R10, 0x1, P2 ;  /* 0x000000050d03d211 */ /* 0x000fe200010f0c0a */
[----:B------:R1:W-:Y:S04]  /*e670*/  @!P3 ST.E.128 desc[UR36][R14.64], RZ ;  /* 0x000000ff0e00b985 */ /* 0x0003e8000c101d24 */
[----:B------:R1:W-:Y:S04]  /*e680*/  @!P4 ST.E.128 desc[UR36][R8.64], RZ ;  /* 0x000000ff0800c985 */ /* 0x0003e8000c101d24 */
[----:B------:R1:W-:Y:S02]  /*e690*/  @!P5 ST.E.128 desc[UR36][R2.64], RZ ;  /* 0x000000ff0200d985 */ /* 0x0003e4000c101d24 */
.L_x_5700:
[----:B------:R-:W-:Y:S05]  /*e6a0*/  BSYNC B0 ;  /* 0x0000000000007941 */ /* 0x000fea0003800000 */
.L_x_5690:
[----:B------:R-:W-:Y:S02]  /*e6b0*/  ULDC UR4, c[0x0][0xc3c] ;  /* 0x00030f0000047ab9 */ /* 0x000fe40000000800 */
[----:B------:R-:W-:-:S06]  /*e6c0*/  UISETP.GE.AND UP0, UPT, UR7, UR4, UPT ;  /* 0x000000040700728c */ /* 0x000fcc000bf06270 */
[----:B------:R-:W-:-:S13]  /*e6d0*/  PLOP3.LUT P0, PT, PT, PT, UP0, 0x80, 0x0 ;  /* 0x000000000000781c */ /* 0x000fda0003f0f008 */
[----:B------:R-:W-:Y:S05]  /*e6e0*/  @!P0 BRA `(.L_x_5712) ;  /* 0xffffff2800308947 */ /* 0x000fea000383ffff */
[----:B------:R-:W-:Y:S05]  /*e6f0*/  EXIT ;  /* 0x000000000000794d */ /* 0x000fea0003800000 */
.L_x_5647:
        /* <DEDUP_REMOVED lines=16> */
.L_x_5713:
        /* <DEDUP_REMOVED lines=43> */
.L_x_5717:
        /* <DEDUP_REMOVED lines=35> */
.L_x_5715:
        /* <DEDUP_REMOVED lines=13> */
.L_x_5718:
        /* <DEDUP_REMOVED lines=30> */
[----:B------:R-:W-:-:S02]  /*ef90*/  @P0 VIADD R2, R2, 0x1 ;  /* 0x0000000102020836 */ /* 0x000fc40000000000 */
[----:B0-----:R-:W-:-:S03]  /*efa0*/  IMAD.MOV R13, RZ, RZ, -R3 ;  /* 0x000000ffff0d7224 */ /* 0x001fc600078e0a03 */
[----:B------:R-:W-:Y:S02]  /*efb0*/  MOV R10, R2 ;  /* 0x00000002000a7202 */ /* 0x000fe40000000f00 */
[----:B------:R-:W-:Y:S01]  /*efc0*/  IABS R2, R9 ;  /* 0x0000000900027213 */ /* 0x000fe20000000000 */
[----:B------:R-:W-:Y:S02]  /*efd0*/  IMAD R11, R13, R4, RZ ;  /* 0x000000040d0b7224 */ /* 0x000fe400078e02ff */
[----:B------:R-:W-:Y:S01]  /*efe0*/  @!P2 IMAD.MOV R10, RZ, RZ, -R10 ;  /* 0x000000ffff0aa224 */ /* 0x000fe200078e0a0a */
[----:B------:R-:W-:Y:S01]  /*eff0*/  @!P1 LOP3.LUT R10, RZ, R6, RZ, 0x33, !PT ;  /* 0x00000006ff0a9212 */ /* 0x000fe200078e33ff */
[----:B------:R-:W-:Y:S02]  /*f000*/  IMAD.MOV R12, RZ, RZ, -R2 ;  /* 0x000000ffff0c7224 */ /* 0x000fe400078e0a02 */
[----:B------:R-:W-:Y:S01]  /*f010*/  IMAD.MOV.U32 R2, RZ, RZ, RZ ;  /* 0x000000ffff027224 */ /* 0x000fe200078e00ff */
[----:B------:R-:W-:-:S03]  /*f020*/  IABS R8, R10 ;  /* 0x0000000a00087213 */ /* 0x000fc60000000000 */
        /* <DEDUP_REMOVED lines=15> */
[----:B------:R-:W-:-:S04]  /*f120*/  @!P1 LOP3.LUT R2, RZ, R9, RZ, 0x33, !PT ;  /* 0x00000009ff029212 */ /* 0x000fc800078e33ff */
[----:B------:R-:W-:-:S05]  /*f130*/  IADD3 R18, -R2, RZ, RZ ;  /* 0x000000ff02127210 */ /* 0x000fca0007ffe1ff */
[C---:B------:R-:W-:Y:S02]  /*f140*/  IMAD R18, R9.reuse, R18, R10 ;  /* 0x0000001209127224 */ /* 0x040fe400078e020a */
[----:B------:R-:W-:Y:S02]  /*f150*/  IMAD R9, R9, 0x1000000, R2 ;  /* 0x0100000009097824 */ /* 0x000fe400078e0202 */
[----:B------:R-:W-:Y:S02]  /*f160*/  IMAD R2, R6, R3, R5 ;  /* 0x0000000306027224 */ /* 0x000fe400078e0205 */
[----:B------:R-:W-:Y:S01]  /*f170*/  IMAD R18, R18, 0x10000, R9 ;  /* 0x0001000012127824 */ /* 0x000fe200078e0209 */
[----:B------:R-:W-:Y:S06]  /*f180*/  BRA `(.L_x_5720) ;  /* 0x0000000000f47947 */ /* 0x000fec0003800000 */
.L_x_5719:
        /* <DEDUP_REMOVED lines=58> */
[----:B------:R-:W-:Y:S02]  /*f530*/  @!P2 IADD3 R2, -R2, RZ, RZ ;  /* 0x000000ff0202a210 */ /* 0x000fe40007ffe1ff */
[----:B------:R-:W-:-:S05]  /*f540*/  @!P1 LOP3.LUT R2, RZ, R13, RZ, 0x33, !PT ;  /* 0x0000000dff029212 */ /* 0x000fca00078e33ff */
[----:B------:R-:W-:-:S07]  /*f550*/  IMAD R18, R2, R18, R3 ;  /* 0x0000001202127224 */ /* 0x000fce00078e0203 */
.L_x_5720:
[----:B------:R-:W-:-:S05]  /*f560*/  LOP3.LUT R17, RZ, R2, RZ, 0x33, !PT ;  /* 0x00000002ff117212 */ /* 0x000fca00078e33ff */
[----:B------:R-:W-:Y:S01]  /*f570*/  IMAD.IADD R17, R6, 0x1, R17 ;  /* 0x0000000106117824 */ /* 0x000fe200078e0211 */
[----:B------:R-:W-:Y:S06]  /*f580*/  BRA `(.L_x_5721) ;  /* 0x0000000000147947 */ /* 0x000fec0003800000 */
.L_x_5716:
[----:B------:R-:W-:Y:S01]  /*f590*/  ULDC UR4, c[0x0][0xc3c] ;  /* 0x00030f0000047ab9 */ /* 0x000fe20000000800 */
[----:B------:R-:W-:Y:S02]  /*f5a0*/  IMAD.MOV.U32 R17, RZ, RZ, RZ ;  /* 0x000000ffff117224 */ /* 0x000fe400078e00ff */
[----:B------:R-:W-:Y:S02]  /*f5b0*/  IMAD.U32 R16, RZ, RZ, UR6 ;  /* 0x00000006ff107e24 */ /* 0x000fe4000f8e00ff */
[----:B------:R-:W-:Y:S02]  /*f5c0*/  IMAD.MOV.U32 R18, RZ, RZ, RZ ;  /* 0x000000ffff127224 */ /* 0x000fe400078e00ff */
[----:B------:R-:W-:-:S07]  /*f5d0*/  IMAD.U32 R19, RZ, RZ, UR4 ;  /* 0x00000004ff137e24 */ /* 0x000fce000f8e00ff */
.L_x_5721:
[----:B------:R-:W-:-:S13]  /*f5e0*/  ISETP.NE.AND P0, PT, R7, RZ, PT ;  /* 0x000000ff0700720c */ /* 0x000fda0003f05270 */
[----:B------:R-:W0:Y:S01]  /*f5f0*/  @!P0 S2R R3, SR_CgaCtaId ;  /* 0x0000000000038919 */ /* 0x000e220000008800 */
[----:B------:R-:W-:-:S04]  /*f600*/  @!P0 MOV R2, 0x400 ;  /* 0x0000040000028802 */ /* 0x000fc80000000f00 */
[----:B0-----:R-:W-:-:S05]  /*f610*/  @!P0 LEA R2, R3, R2, 0x18 ;  /* 0x0000000203028211 */ /* 0x001fca00078ec0ff */
[----:B------:R1:W-:Y:S01]  /*f620*/  @!P0 STS.128 [R2+0x308d0], R16 ;  /* 0x0308d01002008388 */ /* 0x0003e20000000c00 */
[----:B------:R-:W-:Y:S06]  /*f630*/  BAR.ARV 0x5, 0x180 ;  /* 0x0146000000007b1d */ /* 0x000fec0000002000 */
.L_x_5714:
        /* <DEDUP_REMOVED lines=11> */
[----:B------:R-:W-:Y:S01]  /*f6f0*/  MOV R28, 0x1 ;  /* 0x00000001001c7802 */ /* 0x000fe20000000f00 */
[----:B------:R-:W-:Y:S01]  /*f700*/  IMAD.MOV.U32 R27, RZ, RZ, RZ ;  /* 0x000000ffff1b7224 */ /* 0x000fe200078e00ff */
[----:B------:R-:W-:Y:S01]  /*f710*/  LOP3.LUT R3, R31, 0x1f8, RZ, 0xc0, !PT ;  /* 0x000001f81f037812 */ /* 0x000fe200078ec0ff */
[----:B------:R-:W-:-:S03]  /*f720*/  ULDC UR39, c[0x0][0xc] ;  /* 0x0000030000277ab9 */ /* 0x000fc60000000800 */
        /* <DEDUP_REMOVED lines=15> */
.L_x_5787:
        /* <DEDUP_REMOVED lines=49> */
.L_x_5723:
        /* <DEDUP_REMOVED lines=9> */
.L_x_5724:
        /* <DEDUP_REMOVED lines=8> */
[----:B---3--:R-:W-:-:S07]  /*fc40*/  IADD3 R37, -R37, R0, RZ ;  /* 0x0000000025257210 */ /* 0x008fce0007ffe1ff */
.L_x_5725:
[----:B------:R-:W4:Y:S01]  /*fc50*/  LDL R4, [R1+0xc] ;  /* 0x00000c0001047983 */ /* 0x000f220000100800 */
[----:B012---:R-:W0:Y:S01]  /*fc60*/  LDC R0, c[0x0][0x448] ;  /* 0x00011200ff007b82 */ /* 0x007e220000000800 */
[----:B-----5:R-:W-:Y:S01]  /*fc70*/  IMAD.IADD R37, R37, 0x1, -R6 ;  /* 0x0000000125257824 */ /* 0x020fe200078e0a06 */
[----:B------:R-:W-:Y:S01]  /*fc80*/  LOP3.LUT R23, R23, 0xffffff7f, RZ, 0xc0, !PT ;  /* 0xffffff7f17177812 */ /* 0x000fe200078ec0ff */
[----:B------:R-:W-:Y:S01]  /*fc90*/  BSSY B0, `(.L_x_5726) ;  /* 0x0000038000007945 */ /* 0x000fe20003800000 */
[----:B0-----:R-:W-:Y:S01]  /*fca0*/  ISETP.NE.AND P0, PT, R0, 0x1, PT ;  /* 0x000000010000780c */ /* 0x001fe20003f05270 */
[----:B------:R-:W-:-:S04]  /*fcb0*/  IMAD.SHL.U32 R0, R17, 0x80, RZ ;  /* 0x0000008011007824 */ /* 0x000fc800078e00ff */
[----:B------:R-:W-:-:S08]  /*fcc0*/  VIADD R0, R0, 0x7f ;  /* 0x0000007f00007836 */ /* 0x000fd00000000000 */
[----:B---3--:R-:W0:Y:S01]  /*fcd0*/  @P0 LDC R3, c[0x0][0x44c] ;  /* 0x00011300ff030b82 */ /* 0x008e220000000800 */
[----:B------:R-:W-:-:S07]  /*fce0*/  @P0 LOP3.LUT R23, R23, 0x80, RZ, 0xfc, !PT ;  /* 0x0000008017170812 */ /* 0x000fce00078efcff */
[----:B------:R-:W1:Y:S01]  /*fcf0*/  @P0 LDC R5, c[0x0][0x450] ;  /* 0x00011400ff050b82 */ /* 0x000e620000000800 */
[----:B0-----:R-:W-:-:S05]  /*fd00*/  @P0 IMAD.HI.U32 R2, R0, R3, RZ ;  /* 0x0000000300020227 */ /* 0x001fca00078e00ff */
[----:B-1----:R-:W-:Y:S01]  /*fd10*/  @P0 SHF.R.U32.HI R0, RZ, R5, R2 ;  /* 0x00000005ff000219 */ /* 0x002fe20000011602 */
[----:B------:R-:W-:-:S04]  /*fd20*/  VIADD R2, R37, 0x5f ;  /* 0x0000005f25027836 */ /* 0x000fc80000000000 */
[----:B------:R-:W-:Y:S01]  /*fd30*/  IMAD.HI R2, R2, 0x2aaaaaab, RZ ;  /* 0x2aaaaaab02027827 */ /* 0x000fe200078e02ff */
[----:B----4-:R-:W-:-:S05]  /*fd40*/  IADD3 R3, R37, 0x60, -R4 ;  /* 0x0000006025037810 */ /* 0x010fca0007ffe804 */
[----:B------:R-:W-:Y:S01]  /*fd50*/  IMAD.IADD R0, R3, 0x1, R0 ;  /* 0x0000000103007824 */ /* 0x000fe200078e0200 */
[----:B------:R-:W-:-:S03]  /*fd60*/  SHF.R.U32.HI R3, RZ, 0x1f, R2 ;  /* 0x0000001fff037819 */ /* 0x000fc60000011602 */
[----:B------:R-:W-:Y:S01]  /*fd70*/  IMAD.HI R4, R0, 0x2aaaaaab, RZ ;  /* 0x2aaaaaab00047827 */ /* 0x000fe200078e02ff */
[----:B------:R-:W-:Y:S02]  /*fd80*/  LEA.HI.SX32 R0, R2, R3, 0x1c ;  /* 0x0000000302007211 */ /* 0x000fe400078fe2ff */
[----:B------:R-:W-:Y:S02]  /*fd90*/  LOP3.LUT R2, R18, 0xff000000, RZ, 0xc0, !PT ;  /* 0xff00000012027812 */ /* 0x000fe400078ec0ff */
[----:B------:R-:W-:Y:S02]  /*fda0*/  SHF.R.U32.HI R3, RZ, 0x1f, R4 ;  /* 0x0000001fff037819 */ /* 0x000fe40000011604 */
[----:B------:R-:W-:Y:S02]  /*fdb0*/  SHF.R.U32.HI R2, RZ, 0x8, R2 ;  /* 0x00000008ff027819 */ /* 0x000fe40000011602 */
[----:B------:R-:W-:-:S04]  /*fdc0*/  LEA.HI.SX32 R3, R4, R3, 0x1c ;  /* 0x0000000304037211 */ /* 0x000fc800078fe2ff */
[----:B------:R-:W-:Y:S02]  /*fdd0*/  VIMNMX R0, R0, R3, PT ;  /* 0x0000000300007248 */ /* 0x000fe40003fe0100 */
[----:B------:R-:W-:Y:S02]  /*fde0*/  LOP3.LUT R3, R18, 0xff0000, RZ, 0xc0, !PT ;  /* 0x00ff000012037812 */ /* 0x000fe400078ec0ff */
[----:B------:R-:W-:Y:S02]  /*fdf0*/  ISETP.GE.AND P0, PT, R0, 0x1, PT ;  /* 0x000000010000780c */ /* 0x000fe40003f06270 */
[----:B------:R-:W-:Y:S01]  /*fe00*/  LEA.HI R2, R3, R2, RZ, 0x10 ;  /* 0x0000000203027211 */ /* 0x000fe200078f80ff */
[----:B------:R-:W-:-:S03]  /*fe10*/  IMAD.MOV.U32 R3, RZ, RZ, RZ ;  /* 0x000000ffff037224 */ /* 0x000fc600078e00ff */
[----:B------:R-:W-:-:S07]  /*fe20*/  LOP3.LUT R4, R2, 0xff, RZ, 0xc0, !PT ;  /* 0x000000ff02047812 */ /* 0x000fce00078ec0ff */
        /* <DEDUP_REMOVED lines=25> */
[----:B------:R-:W-:-:S13]  /*ffc0*/  ISETP.GE.U32.AND P0, PT, R2, R7, PT ;  /* 0x000000070200720c */ /* 0x000fda0003f06070 */
[----:B------:R-:W-:-:S04]  /*ffd0*/  @P0 VIADD R8, R8, 0x1 ;  /* 0x0000000108080836 */ /* 0x000fc80000000000 */
[----:B------:R-:W-:-:S04]  /*ffe0*/  IMAD.MOV.U32 R3, RZ, RZ, R8 ;  /* 0x000000ffff037224 */ /* 0x000fc800078e0008 */
[----:B------:R-:W-:Y:S01]  /*fff0*/  @!P2 IMAD.MOV R3, RZ, RZ, -R3 ;  /* 0x000000ffff03a224 */ /* 0x000fe200078e0a03 */
[----:B------:R-:W-:-:S07]  /*10000*/  @!P1 LOP3.LUT R3, RZ, R5, RZ, 0x33, !PT ;  /* 0x00000005ff039212 */ /* 0x000fce00078e33ff */
.L_x_5727:
[----:B------:R-:W-:Y:S05]  /*10010*/  BSYNC B0 ;  /* 0x0000000000007941 */ /* 0x000fea0003800000 */
.L_x_5726:
        /* <DEDUP_REMOVED lines=24> */
.L_x_5729:
        /* <DEDUP_REMOVED lines=20> */
.L_x_5732:
[----:B------:R-:W-:Y:S05]  /*102e0*/  BSYNC B6 ;  /* 0x0000000000067941 */ /* 0x000fea0003800000 */
.L_x_5731:
        /* <DEDUP_REMOVED lines=20> */
.L_x_5735:
[----:B------:R0:W1:Y:S01]  /*10430*/  LDC.64 R2, c[0x4][R26] ;  /* 0x010000001a027b82 */ /* 0x0000620000000a00 */
[----:B------:R-:W-:Y:S01]  /*10440*/  ULDC.64 UR6, c[0x4][0x138] ;  /* 0x01004e0000067ab9 */ /* 0x000fe20000000a00 */
[----:B------:R-:W-:Y:S01]  /*10450*/  ULDC.64 UR8, c[0x4][0x140] ;  /* 0x0100500000087ab9 */ /* 0x000fe20000000a00 */
[----:B------:R-:W-:Y:S01]  /*10460*/  ULDC.64 UR4, c[0x4][0x80] ;  /* 0x0100200000047ab9 */ /* 0x000fe20000000a00 */
[----:B------:R-:W-:Y:S01]  /*10470*/  IMAD.U32 R4, RZ, RZ, UR6 ;  /* 0x00000006ff047e24 */ /* 0x000fe2000f8e00ff */
[----:B------:R-:W-:Y:S01]  /*10480*/  MOV R13, RZ ;  /* 0x000000ff000d7202 */ /* 0x000fe20000000f00 */
[----:B------:R-:W-:Y:S02]  /*10490*/  IMAD.U32 R5, RZ, RZ, UR7 ;  /* 0x00000007ff057e24 */ /* 0x000fe4000f8e00ff */
[----:B------:R-:W-:Y:S02]  /*104a0*/  IMAD.U32 R6, RZ, RZ, UR8 ;  /* 0x00000008ff067e24 */ /* 0x000fe4000f8e00ff */
[----:B------:R-:W-:-:S02]  /*104b0*/  IMAD.U32 R7, RZ, RZ, UR9 ;  /* 0x00000009ff077e24 */ /* 0x000fc4000f8e00ff */
[----:B------:R-:W-:Y:S02]  /*104c0*/  IMAD.U32 R10, RZ, RZ, UR4 ;  /* 0x00000004ff0a7e24 */ /* 0x000fe4000f8e00ff */
[----:B------:R-:W-:Y:S02]  /*104d0*/  IMAD.U32 R11, RZ, RZ, UR5 ;  /* 0x00000005ff0b7e24 */ /* 0x000fe4000f8e00ff */
[----:B------:R-:W-:Y:S02]  /*104e0*/  IMAD.MOV.U32 R8, RZ, RZ, 0x70 ;  /* 0x00000070ff087424 */ /* 0x000fe400078e00ff */
[----:B0-----:R-:W-:-:S07]  /*104f0*/  IMAD.MOV.U32 R12, RZ, RZ, 0x1 ;  /* 0x00000001ff0c7424 */ /* 0x001fce00078e00ff */
[----:B------:R-:W-:-:S07]  /*10500*/  LEPC R20, `(.L_x_5734) ;  /* 0x000000001014794e */ /* 0x000fce0000000000 */
[----:B-1----:R-:W-:Y:S05]  /*10510*/  CALL.ABS.NOINC R2 ;  /* 0x0000000002007343 */ /* 0x002fea0003c00000 */
.L_x_5734:
[----:B------:R-:W-:Y:S05]  /*10520*/  BSYNC B6 ;  /* 0x0000000000067941 */ /* 0x000fea0003800000 */
.L_x_5733:
        /* <DEDUP_REMOVED lines=26> */
[C---:B------:R-:W-:Y:S01]  /*106d0*/  ISETP.GE.AND P0, PT, R0.reuse, R37, PT ;  /* 0x000000250000720c */ /* 0x040fe20003f06270 */
[----:B---3--:R-:W-:-:S03]  /*106e0*/  IMAD.IADD R0, R0, 0x1, R21 ;  /* 0x0000000100007824 */ /* 0x008fc600078e0215 */
[----:B------:R-:W-:Y:S01]  /*106f0*/  ISETP.GT.U32.OR P0, PT, R20, 0x5f, P0 ;  /* 0x0000005f1400780c */ /* 0x000fe20000704470 */
[----:B0-----:R-:W-:-:S04]  /*10700*/  @P2 IMAD.HI.U32 R3, R0, R3, RZ ;  /* 0x0000000300032227 */ /* 0x001fc800078e00ff */
[----:B------:R-:W-:Y:S01]  /*10710*/  IMAD.MOV.U32 R4, RZ, RZ, R0 ;  /* 0x000000ffff047224 */ /* 0x000fe200078e0000 */
[----:B-1----:R-:W-:-:S07]  /*10720*/  @P2 SHF.R.U32.HI R4, RZ, R2, R3 ;  /* 0x00000002ff042219 */ /* 0x002fce0000011603 */
[----:B------:R-:W0:Y:S01]  /*10730*/  @!P0 LDC.64 R2, c[0x0][0x428] ;  /* 0x00010a00ff028b82 */ /* 0x000e220000000a00 */
[----:B------:R-:W-:-:S04]  /*10740*/  IMAD.MOV R5, RZ, RZ, -R4 ;  /* 0x000000ffff057224 */ /* 0x000fc800078e0a04 */
[----:B------:R-:W-:Y:S01]  /*10750*/  IMAD R0, R6, R5, R0 ;  /* 0x0000000506007224 */ /* 0x000fe200078e0200 */
[----:B----4-:R-:W-:Y:S02]  /*10760*/  SHF.R.S32.HI R6, RZ, 0x1f, R30 ;  /* 0x0000001fff067819 */ /* 0x010fe4000001141e */
[----:B------:R-:W-:-:S03]  /*10770*/  @!P0 SHF.R.S32.HI R5, RZ, 0x1f, R4 ;  /* 0x0000001fff058819 */ /* 0x000fc60000011404 */
[----:B------:R0:W-:Y:S02]  /*10780*/  STL [R1+0x8], R6 ;  /* 0x0000080601007387 */ /* 0x0001e40000100800 */
[-C--:B0-----:R-:W-:Y:S02]  /*10790*/  @!P0 IMAD R6, R6, R2.reuse, RZ ;  /* 0x0000000206068224 */ /* 0x081fe400078e02ff */
[----:B------:R-:W-:-:S04]  /*107a0*/  @!P0 IMAD.WIDE.U32 R4, R30, R2, R4 ;  /* 0x000000021e048225 */ /* 0x000fc800078e0004 */
[----:B------:R-:W-:Y:S02]  /*107b0*/  @!P0 IMAD R6, R30, R3, R6 ;  /* 0x000000031e068224 */ /* 0x000fe400078e0206 */
[----:B------:R-:W0:Y:S01]  /*107c0*/  @!P0 LDC.64 R2, c[0x0][0x418] ;  /* 0x00010600ff028b82 */ /* 0x000e220000000a00 */
[----:B------:R-:W-:Y:S01]  /*107d0*/  ISETP.GE.AND P2, PT, R31, UR4, PT ;  /* 0x000000041f007c0c */ /* 0x000fe2000bf46270 */
[----:B------:R-:W-:-:S12]  /*107e0*/  @!P0 IMAD.IADD R6, R5, 0x1, R6 ;  /* 0x0000000105068824 */ /* 0x000fd800078e0206 */
[----:B------:R-:W-:Y:S02]  /*107f0*/  @P2 LOP3.LUT R23, R23, 0x4, RZ, 0xfc, !PT ;  /* 0x0000000417172812 */ /* 0x000fe400078efcff */
[----:B0-----:R-:W-:-:S04]  /*10800*/  @!P0 LEA R2, P1, R4, R2, 0x2 ;  /* 0x0000000204028211 */ /* 0x001fc800078210ff */
[----:B------:R-:W-:Y:S01]  /*10810*/  @!P0 LEA.HI.X R3, R4, R3, R6, 0x2, P1 ;  /* 0x0000000304038211 */ /* 0x000fe200008f1406 */
[----:B------:R-:W-:Y:S01]  /*10820*/  IMAD.MOV.U32 R4, RZ, RZ, RZ ;  /* 0x000000ffff047224 */ /* 0x000fe200078e00ff */
[----:B------:R-:W-:Y:S02]  /*10830*/  ISETP.GE.AND P1, PT, R33, UR4, PT ;  /* 0x0000000421007c0c */ /* 0x000fe4000bf26270 */
[----:B------:R-:W-:-:S03]  /*10840*/  LOP3.LUT R23, R23, 0xfffffffd, RZ, 0xc0, !PT ;  /* 0xfffffffd17177812 */ /* 0x000fc600078ec0ff */
[----:B------:R0:W5:Y:S01]  /*10850*/  @!P0 LDG.E R4, desc[UR36][R2.64] ;  /* 0x0000002402048981 */ /* 0x000162000c1e1900 */
[----:B------:R-:W-:-:S07]  /*10860*/  ISETP.GE.AND P0, PT, R32, UR4, PT ;  /* 0x0000000420007c0c */ /* 0x000fce000bf06270 */
[----:B------:R-:W-:Y:S01]  /*10870*/  @P1 LOP3.LUT R23, R23, 0x2, RZ, 0xfc, !PT ;  /* 0x0000000217171812 */ /* 0x000fe200078efcff */
[----:B0-----:R-:W-:-:S03]  /*10880*/  IMAD.U32 R2, RZ, RZ, UR38 ;  /* 0x00000026ff027e24 */ /* 0x001fc6000f8e00ff */
[----:B------:R-:W-:-:S04]  /*10890*/  LOP3.LUT R23, R23, 0xfffffffe, RZ, 0xc0, !PT ;  /* 0xfffffffe17177812 */ /* 0x000fc800078ec0ff */
[----:B------:R-:W-:Y:S01]  /*108a0*/  @P0 LOP3.LUT R23, R23, 0x1, RZ, 0xfc, !PT ;  /* 0x0000000117170812 */ /* 0x000fe200078efcff */
[----:B------:R-:W-:Y:S06]  /*108b0*/  BRA.DIV UR5, `(.L_x_5736) ;  /* 0x0000004605187947 */ /* 0x000fec000b800000 */
.L_x_5804:
        /* <DEDUP_REMOVED lines=8> */
.L_x_5737:
        /* <DEDUP_REMOVED lines=23> */
.L_x_5805:
[----:B------:R-:W-:Y:S05]  /*10ab0*/  BSYNC B0 ;  /* 0x0000000000007941 */ /* 0x000fea0003800000 */
.L_x_5738:
        /* <DEDUP_REMOVED lines=90> */
.L_x_5819:
        /* <DEDUP_REMOVED lines=12> */
.L_x_5741:
        /* <DEDUP_REMOVED lines=10> */
.L_x_5742:
        /* <DEDUP_REMOVED lines=35> */
.L_x_5744:
[----:B------:R-:W-:Y:S05]  /*113f0*/  BSYNC B6 ;  /* 0x0000000000067941 */ /* 0x000fea0003800000 */
.L_x_5743:
[----:B------:R-:W3:Y:S01]  /*11400*/  LDL.LU.64 R2, [R1+0x18] ;  /* 0x0000180001027983 */ /* 0x000ee20000300a00 */
[----:B------:R-:W0:Y:S01]  /*11410*/  LDC R0, c[0x0][0x448] ;  /* 0x00011200ff007b82 */ /* 0x000e220000000800 */
[----:B------:R-:W-:Y:S02]  /*11420*/  ULDC.64 UR4, c[0x0][0x2d8] ;  /* 0x0000b60000047ab9 */ /* 0x000fe40000000a00 */
[----:B------:R-:W4:Y:S04]  /*11430*/  LDL.LU R20, [R1+0x10] ;  /* 0x0000100001147983 */ /* 0x000f280000300800 */
[----:B------:R1:W5:Y:S01]  /*11440*/  LDL R9, [R1+0xc] ;  /* 0x00000c0001097983 */ /* 0x0003620000100800 */
[----:B------:R-:W2:Y:S01]  /*11450*/  S2R R21, SR_TID.X ;  /* 0x0000000000157919 */ /* 0x000ea20000002100 */
[----:B0-----:R-:W-:-:S13]  /*11460*/  ISETP.NE.AND P6, PT, R0, 0x1, PT ;  /* 0x000000010000780c */ /* 0x001fda0003fc5270 */
[----:B------:R-:W0:Y:S01]  /*11470*/  @P6 LDC R4, c[0x0][0x44c] ;  /* 0x00011300ff046b82 */ /* 0x000e220000000800 */
[----:B--2---:R-:W-:-:S07]  /*11480*/  LOP3.LUT R21, R21, 0x7f, RZ, 0xc0, !PT ;  /* 0x0000007f15157812 */ /* 0x004fce00078ec0ff */
[----:B------:R-:W2:Y:S01]  /*11490*/  @P6 LDC R5, c[0x0][0x450] ;  /* 0x00011400ff056b82 */ /* 0x000ea20000000800 */
[----:B------:R-:W-:Y:S02]  /*114a0*/  SHF.R.U32.HI R0, RZ, 0x3, R21 ;  /* 0x00000003ff007819 */ /* 0x000fe40000011615 */
[----:B------:R-:W1:Y:S02]  /*114b0*/  S2R R21, SR_TID.X ;  /* 0x0000000000157919 */ /* 0x000e640000002100 */
[----:B-1----:R-:W-:-:S05]  /*114c0*/  IMAD.SHL.U32 R21, R21, 0x10, RZ ;  /* 0x0000001015157824 */ /* 0x002fca00078e00ff */
[----:B------:R-:W-:-:S05]  /*114d0*/  LOP3.LUT R21, R0, 0x70, R21, 0xf8, !PT ;  /* 0x0000007000157812 */ /* 0x000fca00078ef815 */
[----:B------:R-:W-:-:S04]  /*114e0*/  IMAD R0, R17, 0x80, R21 ;  /* 0x0000008011007824 */ /* 0x000fc800078e0215 */
[----:B0-----:R-:W-:-:S04]  /*114f0*/  @P6 IMAD.HI.U32 R6, R0, R4, RZ ;  /* 0x0000000400066227 */ /* 0x001fc800078e00ff */
[----:B------:R-:W-:Y:S01]  /*11500*/  IMAD.MOV.U32 R4, RZ, RZ, R0 ;  /* 0x000000ffff047224 */ /* 0x000fe200078e0000 */
[----:B--2---:R-:W-:-:S05]  /*11510*/  @P6 SHF.R.U32.HI R4, RZ, R5, R6 ;  /* 0x00000005ff046219 */ /* 0x004fca0000011606 */
[----:B------:R-:W-:Y:S02]  /*11520*/  IMAD.MOV R6, RZ, RZ, -R4 ;  /* 0x000000ffff067224 */ /* 0x000fe400078e0a04 */
[----:B---3--:R-:W-:Y:S02]  /*11530*/  IMAD.MOV.U32 R3, RZ, RZ, R35 ;  /* 0x000000ffff037224 */ /* 0x008fe400078e0023 */
[----:B------:R-:W-:-:S04]  /*11540*/  IMAD.WIDE.U32 R2, R26, UR4, R2 ;  /* 0x000000041a027c25 */ /* 0x000fc8000f8e0002 */
[----:B------:R-:W-:Y:S01]  /*11550*/  IMAD R3, R26, UR5, R3 ;  /* 0x000000051a037c24 */ /* 0x000fe2000f8e0203 */
[----:B------:R-:W-:Y:S02]  /*11560*/  ULDC.64 UR4, c[0x0][0x2e0] ;  /* 0x0000b80000047ab9 */ /* 0x000fe40000000a00 */
[----:B----4-:R-:W-:Y:S02]  /*11570*/  IMAD R5, R20, UR4, RZ ;  /* 0x0000000414057c24 */ /* 0x010fe4000f8e02ff */
[----:B------:R-:W-:-:S04]  /*11580*/  IMAD.WIDE.U32 R2, R29, UR4, R2 ;  /* 0x000000041d027c25 */ /* 0x000fc8000f8e0002 */
[----:B------:R-:W-:Y:S01]  /*11590*/  IMAD R5, R29, UR5, R5 ;  /* 0x000000051d057c24 */ /* 0x000fe2000f8e0205 */
[----:B------:R-:W0:Y:S01]  /*115a0*/  S2R R20, SR_TID.X ;  /* 0x0000000000147919 */ /* 0x000e220000002100 */
[----:B------:R-:W-:Y:S02]  /*115b0*/  ULDC.64 UR4, c[0x0][0x2d0] ;  /* 0x0000b40000047ab9 */ /* 0x000fe40000000a00 */
[----:B------:R-:W-:Y:S02]  /*115c0*/  IMAD.IADD R3, R3, 0x1, R5 ;  /* 0x0000000103037824 */ /* 0x000fe400078e0205 */
[----:B------:R-:W1:Y:S01]  /*115d0*/  LDC R5, c[0x0][0x448] ;  /* 0x00011200ff057b82 */ /* 0x000e620000000800 */
[----:B------:R-:W-:-:S04]  /*115e0*/  IMAD.WIDE.U32 R2, R4, UR4, R2 ;  /* 0x0000000404027c25 */ /* 0x000fc8000f8e0002 */
[----:B-1----:R-:W-:Y:S01]  /*115f0*/  IMAD R0, R5, R6, R0 ;  /* 0x0000000605007224 */ /* 0x002fe200078e0200 */
        /* <DEDUP_REMOVED lines=81> */
[----:B0-----:R-:W-:-:S04]  /*11b10*/  @!P1 LEA R14, P4, R31, R14, 0x1 ;  /* 0x0000000e1f0e9211 */ /* 0x001fc800078808ff */
[----:B-1----:R-:W-:Y:S01]  /*11b20*/  @!P1 IADD3.X R7, RZ, R2, RZ, P4, !PT ;  /* 0x00000002ff079210 */ /* 0x002fe200027fe4ff */
[----:B------:R-:W-:Y:S02]  /*11b30*/  @!P1 IMAD.MOV.U32 R2, RZ, RZ, R14 ;  /* 0x000000ffff029224 */ /* 0x000fe400078e000e */
[----:B------:R-:W0:Y:S02]  /*11b40*/  SHFL.IDX PT, R14, R0, 0x6, 0x181f ;  /* 0x00d81f00000e7f89 */ /* 0x000e2400000e0000 */
[----:B------:R-:W-:-:S05]  /*11b50*/  @!P1 IMAD.MOV.U32 R3, RZ, RZ, R7 ;  /* 0x000000ffff039224 */ /* 0x000fca00078e0007 */
        /* <DEDUP_REMOVED lines=14> */
.L_x_5836:
        /* <DEDUP_REMOVED lines=12> */
.L_x_5747:
[----:B------:R-:W-:Y:S05]  /*11d00*/  BSYNC B0 ;  /* 0x0000000000007941 */ /* 0x000fea0003800000 */
.L_x_5746:
[----:B------:R-:W-:Y:S01]  /*11d10*/  NOP ;  /* 0x0000000000007918 */ /* 0x000fe20000000000 */
[----:B------:R-:W-:-:S13]  /*11d20*/  PLOP3.LUT P0, PT, PT, PT, PT, 0x80, 0x0 ;  /* 0x000000000000781c */ /* 0x000fda0003f0f070 */
.L_x_5748:
        /* <DEDUP_REMOVED lines=8> */
[----:B---3--:R-:W-:Y:S01]  /*11db0*/  VIADD R3, R3, 0x1 ;  /* 0x0000000103037836 */ /* 0x008fe20000000000 */
[----:B----4-:R-:W-:-:S04]  /*11dc0*/  IADD3 R8, R2, -0x2, RZ ;  /* 0xfffffffe02087810 */ /* 0x010fc80007ffe0ff */
[----:B------:R0:W-:Y:S01]  /*11dd0*/  STL [R1+0x24], R3 ;  /* 0x0000240301007387 */ /* 0x0001e20000100800 */
[----:B------:R-:W-:-:S04]  /*11de0*/  LEA.HI R0, R3, R3, RZ, 0x1 ;  /* 0x0000000303007211 */ /* 0x000fc800078f08ff */
        /* <DEDUP_REMOVED lines=8> */
.L_x_5837:
[----:B------:R-:W-:Y:S05]  /*11e70*/  BSYNC B0 ;  /* 0x0000000000007941 */ /* 0x000fea0003800000 */
.L_x_5749:
        /* <DEDUP_REMOVED lines=11> */
.L_x_5765:
        /* <DEDUP_REMOVED lines=43> */
.L_x_5753:
[----:B------:R-:W-:Y:S01]  /*121e0*/  IMAD R6, R27, 0x8, R22 ;  /* 0x000000081b067824 */ /* 0x000fe200078e0216 */
[----:B------:R-:W-:Y:S01]  /*121f0*/  SHF.L.U32 R3, R28, 0x1f, RZ ;  /* 0x0000001f1c037819 */ /* 0x000fe200000006ff */
[----:B------:R-:W-:Y:S03]  /*12200*/  BSSY B1, `(.L_x_5754) ;  /* 0x0000003000017945 */ /* 0x000fe60003800000 */
[----:B------:R-:W0:Y:S02]  /*12210*/  SYNCS.PHASECHK.TRANS64.TRYWAIT P0, [R6+URZ+0x30840], R3 ;  /* 0x03084003060075a7 */ /* 0x000e24000800017f */
[----:B0-----:R-:W-:Y:S05]  /*12220*/  @!P0 BRA `(.L_x_5755) ;  /* 0x0000003c00dc8947 */ /* 0x001fea0003800000 */
.L_x_5838:
[----:B------:R-:W-:Y:S05]  /*12230*/  BSYNC B1 ;  /* 0x0000000000017941 */ /* 0x000fea0003800000 */
.L_x_5754:
        /* <DEDUP_REMOVED lines=62> */
[----:B-12---:R0:W2:Y:S02]  /*12620*/  SHFL.IDX PT, R2, R7, 0x5, 0x181f ;  /* 0x00b81f0007027f89 */ /* 0x0060a400000e0000 */
.L_x_5852:
        /* <DEDUP_REMOVED lines=11> */
.L_x_5757:
        /* <DEDUP_REMOVED lines=10> */
.L_x_5758:
[----:B------:R2:W-:Y:S01]  /*12780*/  SYNCS.ARRIVE.TRANS64.A1T0 RZ, [R6+URZ+0x30830], RZ ;  /* 0x030830ff06ff79a7 */ /* 0x0005e2000810003f */
[----:B------:R-:W-:Y:S05]  /*12790*/  @!P5 BRA `(.L_x_5759) ;  /* 0x000000000004d947 */ /* 0x000fea0003800000 */
[----:B------:R-:W-:Y:S01]  /*127a0*/  BPT.TRAP 0x1 ;  /* 0x000000040000795c */ /* 0x000fe20000300000 */
.L_x_5759:
[----:B-1----:R-:W-:Y:S01]  /*127b0*/  SHF.L.U32 R2, R17, 0x1f, RZ ;  /* 0x0000001f11027819 */ /* 0x002fe200000006ff */
[----:B--2---:R-:W-:Y:S01]  /*127c0*/  IMAD R6, R10, 0x8, R22 ;  /* 0x000000080a067824 */ /* 0x004fe200078e0216 */
[----:B------:R-:W-:Y:S01]  /*127d0*/  BSSY B1, `(.L_x_5760) ;  /* 0x0000004000017945 */ /* 0x000fe20003800000 */
[----:B0-----:R-:W-:Y:S02]  /*127e0*/  IMAD R7, R29, -0x60, R37 ;  /* 0xffffffa01d077824 */ /* 0x001fe400078e0225 */
[----:B------:R-:W0:Y:S02]  /*127f0*/  SYNCS.PHASECHK.TRANS64.TRYWAIT P0, [R6+URZ+0x30860], R2 ;  /* 0x03086002060075a7 */ /* 0x000e24000800017f */
[----:B0-----:R-:W-:Y:S05]  /*12800*/  @!P0 BRA `(.L_x_5761) ;  /* 0x0000004000588947 */ /* 0x001fea0003800000 */
.L_x_5853:
[----:B------:R-:W-:Y:S05]  /*12810*/  BSYNC B1 ;  /* 0x0000000000017941 */ /* 0x000fea0003800000 */
.L_x_5760:
        /* <DEDUP_REMOVED lines=60> */
.L_x_5867:
        /* <DEDUP_REMOVED lines=29> */
.L_x_5763:
        /* <DEDUP_REMOVED lines=10> */
.L_x_5764:
        /* <DEDUP_REMOVED lines=8> */
.L_x_5752:
[----:B------:R-:W-:Y:S05]  /*12ed0*/  BSYNC B0 ;  /* 0x0000000000007941 */ /* 0x000fea0003800000 */
.L_x_5751:
        /* <DEDUP_REMOVED lines=17> */
.L_x_5767:
[----:B------:R-:W-:Y:S05]  /*12ff0*/  BSYNC B0 ;  /* 0x0000000000007941 */ /* 0x000fea0003800000 */
.L_x_5766:
[----:B------:R-:W-:-:S13]  /*13000*/  LOP3.LUT P0, RZ, R23, 0x10, RZ, 0xc0, !PT ;  /* 0x0000001017ff7812 */ /* 0x000fda000780c0ff */
[----:B------:R-:W-:Y:S05]  /*13010*/  @!P0 BRA `(.L_x_5768) ;  /* 0x0000000000048947 */ /* 0x000fea0003800000 */
[----:B------:R-:W-:Y:S01]  /*13020*/  BPT.TRAP 0x1 ;  /* 0x000000040000795c */ /* 0x000fe20000300000 */
.L_x_5768:
[----:B------:R-:W-:Y:S01]  /*13030*/  IMAD R0, R27, 0x8, R22 ;  /* 0x000000081b007824 */ /* 0x000fe200078e0216 */
[----:B0-----:R-:W-:Y:S01]  /*13040*/  SHF.L.U32 R3, R28, 0x1f, RZ ;  /* 0x0000001f1c037819 */ /* 0x001fe200000006ff */
[----:B------:R-:W-:Y:S01]  /*13050*/  BSSY B0, `(.L_x_5769) ;  /* 0x0000004000007945 */ /* 0x000fe20003800000 */
[----:B------:R-:W-:Y:S02]  /*13060*/  IMAD R6, R25, -0x60, R37 ;  /* 0xffffffa019067824 */ /* 0x000fe400078e0225 */
[----:B------:R-:W0:Y:S02]  /*13070*/  SYNCS.PHASECHK.TRANS64.TRYWAIT P0, [R0+URZ+0x30860], R3 ;  /* 0x03086003000075a7 */ /* 0x000e24000800017f */
[----:B0-----:R-:W-:Y:S05]  /*13080*/  @!P0 BRA `(.L_x_5770) ;  /* 0x00000040005c8947 */ /* 0x001fea0003800000 */
.L_x_5868:
[----:B------:R-:W-:Y:S05]  /*13090*/  BSYNC B0 ;  /* 0x0000000000007941 */ /* 0x000fea0003800000 */
.L_x_5769:
        /* <DEDUP_REMOVED lines=27> */
[----:B------:R-:W0:Y:S02]  /*13250*/  SHFL.IDX PT, R14, R18, 0x2, 0x181f ;  /* 0x00581f00120e7f89 */ /* 0x000e2400000e0000 */
[----:B------:R-:W-:Y:S02]  /*13260*/  IADD3.X R3, RZ, R7, RZ, P3, !PT ;  /* 0x00000007ff037210 */ /* 0x000fe40001ffe4ff */
        /* <DEDUP_REMOVED lines=36> */
.L_x_5882:
        /* <DEDUP_REMOVED lines=13> */
.L_x_5772:
        /* <DEDUP_REMOVED lines=10> */
.L_x_5773:
[----:B------:R1:W-:Y:S01]  /*13620*/  SYNCS.ARRIVE.TRANS64.A1T0 RZ, [R0+URZ+0x30850], RZ ;  /* 0x030850ff00ff79a7 */ /* 0x0003e2000810003f */
[----:B------:R-:W-:-:S05]  /*13630*/  VIADD R27, R27, 0x1 ;  /* 0x000000011b1b7836 */ /* 0x000fca0000000000 */
[----:B------:R-:W-:-:S04]  /*13640*/  ISETP.NE.AND P0, PT, R27, 0x2, PT ;  /* 0x000000021b00780c */ /* 0x000fc80003f05270 */
[----:B0-----:R-:W-:Y:S02]  /*13650*/  SEL R3, RZ, 0x1, P0 ;  /* 0x00000001ff037807 */ /* 0x001fe40000000000 */
[----:B------:R-:W-:Y:S02]  /*13660*/  SEL R27, R27, RZ, P0 ;  /* 0x000000ff1b1b7207 */ /* 0x000fe40000000000 */
[----:B-1----:R-:W-:-:S07]  /*13670*/  LOP3.LUT R28, R28, R3, RZ, 0x3c, !PT ;  /* 0x000000031c1c7212 */ /* 0x002fce00078e3cff */
.L_x_5730:
[----:B------:R-:W-:Y:S05]  /*13680*/  BSYNC B7 ;  /* 0x0000000000077941 */ /* 0x000fea0003800000 */
.L_x_5728:
        /* <DEDUP_REMOVED lines=11> */
.L_x_5774:
        /* <DEDUP_REMOVED lines=22> */
[----:B--2---:R-:W-:Y:S01]  /*138a0*/  @!P1 MOV R8, R2 ;  /* 0x0000000200089202 */ /* 0x004fe20000000f00 */
        /* <DEDUP_REMOVED lines=20> */
.L_x_5892:
[----:B------:R-:W-:Y:S02]  /*139f0*/  ULDC UR4, c[0x0][0xc38] ;  /* 0x00030e0000047ab9 */ /* 0x000fe40000000800 */
[----:B------:R-:W-:-:S04]  /*13a00*/  IMAD.U32 R5, RZ, RZ, UR4 ;  /* 0x00000004ff057e24 */ /* 0x000fc8000f8e00ff */
[----:B-1----:R-:W-:-:S04]  /*13a10*/  IMAD R14, R14, R5, RZ ;  /* 0x000000050e0e7224 */ /* 0x002fc800078e02ff */
[----:B------:R-:W-:-:S05]  /*13a20*/  IMAD.IADD R7, R7, 0x1, R14 ;  /* 0x0000000107077824 */ /* 0x000fca00078e020e */
[----:B------:R-:W-:-:S13]  /*13a30*/  ISETP.GT.AND P6, PT, R7, R0, PT ;  /* 0x000000000700720c */ /* 0x000fda0003fc4270 */
[----:B------:R-:W-:Y:S05]  /*13a40*/  @P6 BRA `(.L_x_5777) ;  /* 0x0000000000a46947 */ /* 0x000fea0003800000 */
.L_x_5780:
        /* <DEDUP_REMOVED lines=35> */
.L_x_5900:
[----:B------:R-:W-:Y:S02]  /*13c80*/  ULDC UR4, c[0x0][0xc38] ;  /* 0x00030e0000047ab9 */ /* 0x000fe40000000800 */
[----:B------:R-:W-:-:S04]  /*13c90*/  IMAD.U32 R5, RZ, RZ, UR4 ;  /* 0x00000004ff057e24 */ /* 0x000fc8000f8e00ff */
[----:B-1----:R-:W-:-:S04]  /*13ca0*/  IMAD R14, R14, R5, RZ ;  /* 0x000000050e0e7224 */ /* 0x002fc800078e02ff */
[----:B------:R-:W-:-:S05]  /*13cb0*/  IMAD.IADD R7, R14, 0x1, R7 ;  /* 0x000000010e077824 */ /* 0x000fca00078e0207 */
[----:B------:R-:W-:-:S13]  /*13cc0*/  ISETP.GT.AND P6, PT, R7, R0, PT ;  /* 0x000000000700720c */ /* 0x000fda0003fc4270 */
[----:B------:R-:W-:Y:S05]  /*13cd0*/  @!P6 BRA `(.L_x_5780) ;  /* 0xfffffffc005ce947 */ /* 0x000fea000383ffff */
.L_x_5777:
[----:B------:R-:W-:Y:S01]  /*13ce0*/  IADD3 R7, -R14, R7, RZ ;  /* 0x000000070e077210 */ /* 0x000fe20007ffe1ff */
[----:B------:R-:W-:-:S04]  /*13cf0*/  UMOV UR4, 0xffffffff ;  /* 0xffffffff00047882 */ /* 0x000fc80000000000 */
        /* <DEDUP_REMOVED lines=8> */
.L_x_5905:
[----:B------:R-:W-:-:S13]  /*13d80*/  ISETP.NE.AND P0, PT, R3, RZ, PT ;  /* 0x000000ff0300720c */ /* 0x000fda0003f05270 */
[----:B------:R-:W-:Y:S05]  /*13d90*/  @!P0 BRA `(.L_x_5782) ;  /* 0x0000000000108947 */ /* 0x000fea0003800000 */
[----:B------:R-:W-:Y:S01]  /*13da0*/  UMOV UR4, 0xffffffff ;  /* 0xffffffff00047882 */ /* 0x000fe20000000000 */
[----:B-1----:R-:W-:Y:S02]  /*13db0*/  VIADD R12, R12, 0xffffffff ;  /* 0xffffffff0c0c7836 */ /* 0x002fe40000000000 */
[----:B------:R-:W-:Y:S05]  /*13dc0*/  BRA.DIV UR4, `(.L_x_5783) ;  /* 0x0000004604747947 */ /* 0x000fea000b800000 */
[----:B------:R4:W1:Y:S02]  /*13dd0*/  SHFL.IDX PT, R6, R2, R12, 0x1f ;  /* 0x00001f0c02067589 */ /* 0x00086400000e0000 */
.L_x_5782:
        /* <DEDUP_REMOVED lines=28> */
[----:B------:R-:W-:Y:S01]  /*13fa0*/  IMAD.MOV.U32 R2, RZ, RZ, RZ ;  /* 0x000000ffff027224 */ /* 0x000fe200078e00ff */
[----:B0-----:R-:W-:-:S05]  /*13fb0*/  IADD3 R5, RZ, -R3, RZ ;  /* 0x80000003ff057210 */ /* 0x001fca0007ffe0ff */
        /* <DEDUP_REMOVED lines=23> */
[----:B------:R-:W-:-:S04]  /*14130*/  @!P1 LOP3.LUT R5, RZ, R8, RZ, 0x33, !PT ;  /* 0x00000008ff059212 */ /* 0x000fc800078e33ff */
[----:B------:R-:W-:Y:S01]  /*14140*/  IADD3 R3, -R5, RZ, RZ ;  /* 0x000000ff05037210 */ /* 0x000fe20007ffe1ff */
[----:B------:R-:W-:-:S04]  /*14150*/  IMAD R5, R8, 0x1000000, R5 ;  /* 0x0100000008057824 */ /* 0x000fc800078e0205 */
[----:B------:R-:W-:-:S04]  /*14160*/  IMAD R8, R8, R3, R6 ;  /* 0x0000000308087224 */ /* 0x000fc800078e0206 */
[----:B------:R-:W-:Y:S01]  /*14170*/  IMAD R18, R8, 0x10000, R5 ;  /* 0x0001000008127824 */ /* 0x000fe200078e0205 */
[----:B------:R-:W-:Y:S06]  /*14180*/  BRA `(.L_x_5785) ;  /* 0x0000000000f07947 */ /* 0x000fec0003800000 */
.L_x_5784:
        /* <DEDUP_REMOVED lines=57> */
[----:B------:R-:W-:Y:S01]  /*14520*/  @!P1 LOP3.LUT R2, RZ, R5, RZ, 0x33, !PT ;  /* 0x00000005ff029212 */ /* 0x000fe200078e33ff */
[----:B------:R-:W-:-:S04]  /*14530*/  IMAD.MOV R5, RZ, RZ, -R5 ;  /* 0x000000ffff057224 */ /* 0x000fc800078e0a05 */
[----:B------:R-:W-:-:S07]  /*14540*/  IMAD R18, R2, R5, R3 ;  /* 0x0000000502127224 */ /* 0x000fce00078e0203 */
.L_x_5785:
[----:B------:R-:W-:-:S05]  /*14550*/  LOP3.LUT R2, RZ, R2, RZ, 0x33, !PT ;  /* 0x00000002ff027212 */ /* 0x000fca00078e33ff */
[----:B------:R-:W-:Y:S01]  /*14560*/  IMAD.IADD R17, R17, 0x1, R2 ;  /* 0x0000000111117824 */ /* 0x000fe200078e0202 */
[----:B------:R-:W-:Y:S06]  /*14570*/  BRA `(.L_x_5786) ;  /* 0x00000000001c7947 */ /* 0x000fec0003800000 */
.L_x_5778:
[----:B------:R-:W-:Y:S01]  /*14580*/  UMOV UR4, URZ ;  /* 0x0000003f00047c82 */ /* 0x000fe20008000000 */
[----:B------:R-:W-:Y:S01]  /*14590*/  UMOV UR5, URZ ;  /* 0x0000003f00057c82 */ /* 0x000fe20008000000 */
[----:B------:R-:W-:Y:S01]  /*145a0*/  ULDC UR6, c[0x0][0xc3c] ;  /* 0x00030f0000067ab9 */ /* 0x000fe20000000800 */
[----:B------:R-:W-:Y:S02]  /*145b0*/  IMAD.MOV.U32 R16, RZ, RZ, R0 ;  /* 0x000000ffff107224 */ /* 0x000fe400078e0000 */
[----:B------:R-:W-:Y:S02]  /*145c0*/  IMAD.U32 R17, RZ, RZ, UR4 ;  /* 0x00000004ff117e24 */ /* 0x000fe4000f8e00ff */
[----:B------:R-:W-:Y:S02]  /*145d0*/  IMAD.U32 R18, RZ, RZ, UR5 ;  /* 0x00000005ff127e24 */ /* 0x000fe4000f8e00ff */
[----:B------:R-:W-:-:S07]  /*145e0*/  IMAD.U32 R19, RZ, RZ, UR6 ;  /* 0x00000006ff137e24 */ /* 0x000fce000f8e00ff */
.L_x_5786:
        /* <DEDUP_REMOVED lines=10> */
.L_x_5775:
[----:B------:R-:W-:Y:S02]  /*14690*/  ULDC UR4, c[0x0][0xc3c] ;  /* 0x00030f0000047ab9 */ /* 0x000fe40000000800 */
[----:B--2---:R-:W-:-:S13]  /*146a0*/  ISETP.GE.AND P0, PT, R19, UR4, PT ;  /* 0x0000000413007c0c */ /* 0x004fda000bf06270 */
[----:B------:R-:W-:Y:S05]  /*146b0*/  @!P0 BRA `(.L_x_5787) ;  /* 0xffffffb000588947 */ /* 0x000fea000383ffff */
[----:B------:R-:W-:Y:S05]  /*146c0*/  BSYNC B8 ;  /* 0x0000000000087941 */ /* 0x000fea0003800000 */
.L_x_5722:
        /* <DEDUP_REMOVED lines=12> */
.L_x_5908:
[----:B------:R-:W-:Y:S05]  /*14790*/  BSYNC B0 ;  /* 0x0000000000007941 */ /* 0x000fea0003800000 */
.L_x_5788:
[----:B------:R-:W-:-:S03]  /*147a0*/  UMOV UR4, 0xffffffff ;  /* 0xffffffff00047882 */ /* 0x000fc60000000000 */
[----:B------:R-:W-:Y:S05]  /*147b0*/  BRA.DIV UR4, `(.L_x_5790) ;  /* 0x0000003e04347947 */ /* 0x000fea000b800000 */
[----:B-1----:R-:W1:Y:S02]  /*147c0*/  S2R R0, SR_TID.X ;  /* 0x0000000000007919 */ /* 0x002e640000002100 */
[----:B-1----:R-:W-:-:S04]  /*147d0*/  SHF.R.U32.HI R0, RZ, 0x5, R0 ;  /* 0x00000005ff007819 */ /* 0x002fc80000011600 */
[----:B------:R-:W-:-:S05]  /*147e0*/  LOP3.LUT R0, R0, 0x3, RZ, 0xc0, !PT ;  /* 0x0000000300007812 */ /* 0x000fca00078ec0ff */
[----:B------:R1:W2:Y:S02]  /*147f0*/  SHFL.IDX PT, R14, R0, RZ, 0x1f ;  /* 0x00001fff000e7589 */ /* 0x0002a400000e0000 */
.L_x_5911:
[----:B--2---:R-:W-:Y:S01]  /*14800*/  ISETP.NE.AND P0, PT, R14, RZ, PT ;  /* 0x000000ff0e00720c */ /* 0x004fe20003f05270 */
[----:B------:R-:W-:-:S12]  /*14810*/  BSSY B0, `(.L_x_5791) ;  /* 0x0000026000007945 */ /* 0x000fd80003800000 */
[----:B------:R-:W-:Y:S05]  /*14820*/  @P0 BRA `(.L_x_5792) ;  /* 0x0000000000900947 */ /* 0x000fea0003800000 */
[----:B------:R-:W-:-:S03]  /*14830*/  UMOV UR4, 0xffffffff ;  /* 0xffffffff00047882 */ /* 0x000fc60000000000 */
[----:B------:R-:W-:Y:S05]  /*14840*/  BRA.DIV UR4, `(.L_x_5793) ;  /* 0x0000003e04447947 */ /* 0x000fea000b800000 */
[----:B------:R-:W-:-:S13]  /*14850*/  ELECT P6, URZ, PT ;  /* 0x00000000003f782f */ /* 0x000fda00038c0000 */
.L_x_5914:
        /* <DEDUP_REMOVED lines=8> */
.L_x_5794:
[C---:B------:R-:W-:Y:S01]  /*148e0*/  IMAD R5, R27.reuse, 0x8, R4 ;  /* 0x000000081b057824 */ /* 0x040fe200078e0204 */
[----:B------:R-:W-:Y:S01]  /*148f0*/  SHF.L.U32 R0, R28, 0x1f, RZ ;  /* 0x0000001f1c007819 */ /* 0x000fe200000006ff */
[----:B------:R-:W-:-:S03]  /*14900*/  VIADD R27, R27, 0x1 ;  /* 0x000000011b1b7836 */ /* 0x000fc60000000000 */
[----:B------:R-:W1:Y:S02]  /*14910*/  SYNCS.PHASECHK.TRANS64.TRYWAIT P1, [R5+URZ+0x30840], R0 ;  /* 0x03084000050075a7 */ /* 0x000e64000802017f */
[----:B------:R-:W-:-:S04]  /*14920*/  ISETP.NE.AND P2, PT, R27, 0x2, PT ;  /* 0x000000021b00780c */ /* 0x000fc80003f45270 */
[----:B------:R-:W-:Y:S01]  /*14930*/  SEL R3, RZ, 0x1, P2 ;  /* 0x00000001ff037807 */ /* 0x000fe20001000000 */
[----:B-1----:R-:W-:Y:S08]  /*14940*/  @!P1 BRA `(.L_x_5795) ;  /* 0x0000003c00249947 */ /* 0x002ff00003800000 */
.L_x_5915:
[----:B------:R-:W-:Y:S02]  /*14950*/  SEL R27, R27, RZ, P2 ;  /* 0x000000ff1b1b7207 */ /* 0x000fe40001000000 */
[----:B------:R-:W-:Y:S01]  /*14960*/  LOP3.LUT R2, R28, R3, RZ, 0x3c, !PT ;  /* 0x000000031c027212 */ /* 0x000fe200078e3cff */
[----:B------:R-:W-:Y:S06]  /*14970*/  @!P0 BRA `(.L_x_5796) ;  /* 0x0000000000048947 */ /* 0x000fec0003800000 */
[----:B------:R-:W-:Y:S01]  /*14980*/  BPT.TRAP 0x1 ;  /* 0x000000040000795c */ /* 0x000fe20000300000 */
.L_x_5796:
[----:B------:R-:W-:Y:S01]  /*14990*/  IMAD R27, R27, 0x8, R4 ;  /* 0x000000081b1b7824 */ /* 0x000fe200078e0204 */
[----:B------:R-:W-:-:S04]  /*149a0*/  SHF.L.U32 R2, R2, 0x1f, RZ ;  /* 0x0000001f02027819 */ /* 0x000fc800000006ff */
[----:B------:R-:W2:Y:S02]  /*149b0*/  SYNCS.PHASECHK.TRANS64.TRYWAIT P1, [R27+URZ+0x30840], R2 ;  /* 0x030840021b0075a7 */ /* 0x000ea4000802017f */
[----:B--2---:R-:W-:Y:S05]  /*149c0*/  @!P1 BRA `(.L_x_5797) ;  /* 0x0000003c00189947 */ /* 0x004fea0003800000 */
.L_x_5916:
[----:B------:R-:W-:Y:S05]  /*149d0*/  @!P0 BRA `(.L_x_5798) ;  /* 0x0000000000048947 */ /* 0x000fea0003800000 */
[----:B------:R-:W-:Y:S01]  /*149e0*/  BPT.TRAP 0x1 ;  /* 0x000000040000795c */ /* 0x000fe20000300000 */
.L_x_5798:
[----:B------:R-:W3:Y:S02]  /*149f0*/  SYNCS.PHASECHK.TRANS64.TRYWAIT P1, [R5+URZ+0x30860], R0 ;  /* 0x03086000050075a7 */ /* 0x000ee4000802017f */
[----:B---3--:R-:W-:Y:S05]  /*14a00*/  @!P1 BRA `(.L_x_5799) ;  /* 0x0000003c001c9947 */ /* 0x008fea0003800000 */
.L_x_5917:
[----:B------:R-:W-:Y:S05]  /*14a10*/  @!P0 BRA `(.L_x_5800) ;  /* 0x0000000000048947 */ /* 0x000fea0003800000 */
[----:B------:R-:W-:Y:S01]  /*14a20*/  BPT.TRAP 0x1 ;  /* 0x000000040000795c */ /* 0x000fe20000300000 */
.L_x_5800:
[----:B----4-:R4:W0:Y:S02]  /*14a30*/  SYNCS.PHASECHK.TRANS64.TRYWAIT P0, [R27+URZ+0x30860], R2 ;  /* 0x030860021b0075a7 */ /* 0x010824000800017f */
[----:B0-----:R-:W-:Y:S05]  /*14a40*/  @!P0 NANOSLEEP.SYNCS 0x989680 ;  /* 0x009896800000895d */ /* 0x001fea0003900000 */
[----:B------:R-:W0:Y:S02]  /*14a50*/  @!P0 SYNCS.PHASECHK.TRANS64 P0, [R27+URZ+0x30860], R2 ;  /* 0x030860021b0085a7 */ /* 0x000e24000800007f */
[----:B0-----:R-:W-:Y:S05]  /*14a60*/  @!P0 BRA `(.L_x_5800) ;  /* 0xfffffffc00f08947 */ /* 0x001fea000383ffff */
.L_x_5792:
[----:B------:R-:W-:Y:S05]  /*14a70*/  BSYNC B0 ;  /* 0x0000000000007941 */ /* 0x000fea0003800000 */
.L_x_5791:
[----:B------:R-:W-:Y:S05]  /*14a80*/  EXIT ;  /* 0x000000000000794d */ /* 0x000fea0003800000 */
.L_x_5655:
[----:B0-----:R-:W-:-:S04]  /*14a90*/  IMAD.U32 R3, RZ, RZ, UR40 ;  /* 0x00000028ff037e24 */ /* 0x001fc8000f8e00ff */
[----:B------:R0:W1:Y:S03]  /*14aa0*/  SYNCS.PHASECHK.TRANS64.TRYWAIT P1, [R3+URZ+0x30800], R0 ;  /* 0x03080000030075a7 */ /* 0x000066000802017f */
[----:B-1----:R-:W-:Y:S05]  /*14ab0*/  @!P1 NANOSLEEP.SYNCS 0x989680 ;  /* 0x009896800000995d */ /* 0x002fea0003900000 */
[----:B------:R-:W1:Y:S02]  /*14ac0*/  @!P1 SYNCS.PHASECHK.TRANS64 P1, [R3+URZ+0x30800], R0 ;  /* 0x03080000030095a7 */ /* 0x000e64000802007f */
[----:B-1----:R-:W-:Y:S05]  /*14ad0*/  @!P1 BRA `(.L_x_5655) ;  /* 0xfffffffc00ec9947 */ /* 0x002fea000383ffff */
[----:B------:R-:W-:Y:S05]  /*14ae0*/  BRA `(.L_x_5801) ;  /* 0xfffffed400447947 */ /* 0x000fea000383ffff */
.L_x_5659:
[----:B-1----:R1:W2:Y:S02]  /*14af0*/  SYNCS.PHASECHK.TRANS64.TRYWAIT P1, [R0+URZ+0x30830], R3 ;  /* 0x03083003000075a7 */ /* 0x0022a4000802017f */
[----:B--2---:R-:W-:Y:S05]  /*14b00*/  @!P1 NANOSLEEP.SYNCS 0x989680 ;  /* 0x009896800000995d */ /* 0x004fea0003900000 */
[----:B------:R-:W2:Y:S02]  /*14b10*/  @!P1 SYNCS.PHASECHK.TRANS64 P1, [R0+URZ+0x30830], R3 ;  /* 0x03083003000095a7 */ /* 0x000ea4000802007f */
[----:B--2---:R-:W-:Y:S05]  /*14b20*/  @!P1 BRA `(.L_x_5659) ;  /* 0xfffffffc00f09947 */ /* 0x004fea000383ffff */
[----:B------:R-:W-:Y:S05]  /*14b30*/  BRA `(.L_x_5658) ;  /* 0xfffffed400607947 */ /* 0x000fea000383ffff */
.L_x_5665:
[----:B-1----:R-:W-:-:S04]  /*14b40*/  IMAD.U32 R12, RZ, RZ, UR8 ;  /* 0x00000008ff0c7e24 */ /* 0x002fc8000f8e00ff */
[----:B------:R1:W2:Y:S03]  /*14b50*/  SYNCS.PHASECHK.TRANS64.TRYWAIT P1, [R12+URZ+0x30830], R11 ;  /* 0x0308300b0c0075a7 */ /* 0x0002a6000802017f */
[----:B--2---:R-:W-:Y:S05]  /*14b60*/  @!P1 NANOSLEEP.SYNCS 0x989680 ;  /* 0x009896800000995d */ /* 0x004fea0003900000 */
[----:B------:R-:W2:Y:S02]  /*14b70*/  @!P1 SYNCS.PHASECHK.TRANS64 P1, [R12+URZ+0x30830], R11 ;  /* 0x0308300b0c0095a7 */ /* 0x000ea4000802007f */
[----:B--2---:R-:W-:Y:S05]  /*14b80*/  @!P1 BRA `(.L_x_5665) ;  /* 0xfffffffc00ec9947 */ /* 0x004fea000383ffff */
[----:B------:R-:W-:Y:S05]  /*14b90*/  BRA `(.L_x_5664) ;  /* 0xfffffefc00487947 */ /* 0x000fea000383ffff */
.L_x_5669:
[----:B---3--:R-:W-:-:S04]  /*14ba0*/  IMAD.U32 R2, RZ, RZ, UR9 ;  /* 0x00000009ff027e24 */ /* 0x008fc8000f8e00ff */
[----:B------:R3:W4:Y:S03]  /*14bb0*/  SYNCS.PHASECHK.TRANS64.TRYWAIT P1, [R2+URZ+0x30850], R0 ;  /* 0x03085000020075a7 */ /* 0x000726000802017f */
[----:B----4-:R-:W-:Y:S05]  /*14bc0*/  @!P1 NANOSLEEP.SYNCS 0x989680 ;  /* 0x009896800000995d */ /* 0x010fea0003900000 */
[----:B------:R-:W4:Y:S02]  /*14bd0*/  @!P1 SYNCS.PHASECHK.TRANS64 P1, [R2+URZ+0x30850], R0 ;  /* 0x03085000020095a7 */ /* 0x000f24000802007f */
[----:B----4-:R-:W-:Y:S05]  /*14be0*/  @!P1 BRA `(.L_x_5669) ;  /* 0xfffffffc00ec9947 */ /* 0x010fea000383ffff */
[----:B------:R-:W-:Y:S05]  /*14bf0*/  BRA `(.L_x_5668) ;  /* 0xffffff0800107947 */ /* 0x000fea000383ffff */
.L_x_5677:
[----:B-1----:R-:W-:-:S04]  /*14c00*/  IMAD.U32 R12, RZ, RZ, UR8 ;  /* 0x00000008ff0c7e24 */ /* 0x002fc8000f8e00ff */
[----:B------:R1:W2:Y:S03]  /*14c10*/  SYNCS.PHASECHK.TRANS64.TRYWAIT P1, [R12+URZ+0x30830], R11 ;  /* 0x0308300b0c0075a7 */ /* 0x0002a6000802017f */
[----:B--2---:R-:W-:Y:S05]  /*14c20*/  @!P1 NANOSLEEP.SYNCS 0x989680 ;  /* 0x009896800000995d */ /* 0x004fea0003900000 */
[----:B------:R-:W2:Y:S02]  /*14c30*/  @!P1 SYNCS.PHASECHK.TRANS64 P1, [R12+URZ+0x30830], R11 ;  /* 0x0308300b0c0095a7 */ /* 0x000ea4000802007f */
[----:B--2---:R-:W-:Y:S05]  /*14c40*/  @!P1 BRA `(.L_x_5677) ;  /* 0xfffffffc00ec9947 */ /* 0x004fea000383ffff */
[----:B------:R-:W-:Y:S05]  /*14c50*/  BRA `(.L_x_5676) ;  /* 0xffffff28003c7947 */ /* 0x000fea000383ffff */
.L_x_5681:
[----:B---3--:R-:W-:-:S04]  /*14c60*/  IMAD.U32 R2, RZ, RZ, UR8 ;  /* 0x00000008ff027e24 */ /* 0x008fc8000f8e00ff */
[----:B------:R3:W4:Y:S03]  /*14c70*/  SYNCS.PHASECHK.TRANS64.TRYWAIT P1, [R2+URZ+0x30850], R0 ;  /* 0x03085000020075a7 */ /* 0x000726000802017f */
[----:B----4-:R-:W-:Y:S05]  /*14c80*/  @!P1 NANOSLEEP.SYNCS 0x989680 ;  /* 0x009896800000995d */ /* 0x010fea0003900000 */
[----:B------:R-:W4:Y:S02]  /*14c90*/  @!P1 SYNCS.PHASECHK.TRANS64 P1, [R2+URZ+0x30850], R0 ;  /* 0x03085000020095a7 */ /* 0x000f24000802007f */
[----:B----4-:R-:W-:Y:S05]  /*14ca0*/  @!P1 BRA `(.L_x_5681) ;  /* 0xfffffffc00ec9947 */ /* 0x010fea000383ffff */
[----:B------:R-:W-:Y:S05]  /*14cb0*/  BRA `(.L_x_5680) ;  /* 0xffffff3400047947 */ /* 0x000fea000383ffff */
.L_x_5688:
[----:B-1----:R-:W-:-:S04]  /*14cc0*/  IMAD.U32 R5, RZ, RZ, UR5 ;  /* 0x00000005ff057e24 */ /* 0x002fc8000f8e00ff */
[----:B------:R1:W2:Y:S03]  /*14cd0*/  SYNCS.PHASECHK.TRANS64.TRYWAIT P1, [R5+URZ+0x30850], R0 ;  /* 0x03085000050075a7 */ /* 0x0002a6000802017f */
[----:B--2---:R-:W-:Y:S05]  /*14ce0*/  @!P1 NANOSLEEP.SYNCS 0x989680 ;  /* 0x009896800000995d */ /* 0x004fea0003900000 */
[----:B------:R-:W2:Y:S02]  /*14cf0*/  @!P1 SYNCS.PHASECHK.TRANS64 P1, [R5+URZ+0x30850], R0 ;  /* 0x03085000050095a7 */ /* 0x000ea4000802007f */
[----:B--2---:R-:W-:Y:S05]  /*14d00*/  @!P1 BRA `(.L_x_5688) ;  /* 0xfffffffc00ec9947 */ /* 0x004fea000383ffff */
[----:B------:R-:W-:Y:S05]  /*14d10*/  BRA `(.L_x_5687) ;  /* 0xffffff5000a07947 */ /* 0x000fea000383ffff */
.L_x_5736:
        /* <DEDUP_REMOVED lines=11> */
.L_x_5803:
[----:B------:R-:W-:Y:S05]  /*14dd0*/  BSYNC B0 ;  /* 0x0000000000007941 */ /* 0x000fea0003800000 */
.L_x_5802:
[----:B------:R-:W-:Y:S05]  /*14de0*/  BRA `(.L_x_5804) ;  /* 0xffffffb800b47947 */ /* 0x000fea000383ffff */
.L_x_5739:
[----:B0-----:R0:W1:Y:S02]  /*14df0*/  SYNCS.PHASECHK.TRANS64.TRYWAIT P0, [R7+URZ+0x30840], R2 ;  /* 0x03084002070075a7 */ /* 0x001064000800017f */
[----:B-1----:R-:W-:Y:S05]  /*14e00*/  @!P0 NANOSLEEP.SYNCS 0x989680 ;  /* 0x009896800000895d */ /* 0x002fea0003900000 */
[----:B------:R-:W1:Y:S02]  /*14e10*/  @!P0 SYNCS.PHASECHK.TRANS64 P0, [R7+URZ+0x30840], R2 ;  /* 0x03084002070085a7 */ /* 0x000e64000800007f */
[----:B-1----:R-:W-:Y:S05]  /*14e20*/  @!P0 BRA `(.L_x_5739) ;  /* 0xfffffffc00f08947 */ /* 0x002fea000383ffff */
[----:B------:R-:W-:Y:S05]  /*14e30*/  BRA `(.L_x_5805) ;  /* 0xffffffbc001c7947 */ /* 0x000fea000383ffff */
.L_x_5740:
        /* <DEDUP_REMOVED lines=8> */
.L_x_5807:
[----:B------:R-:W-:Y:S05]  /*14ec0*/  BSYNC B0 ;  /* 0x0000000000007941 */ /* 0x000fea0003800000 */
.L_x_5806:
[----:B------:R-:W-:Y:S01]  /*14ed0*/  IMAD.MOV.U32 R13, RZ, RZ, R4 ;  /* 0x000000ffff0d7224 */ /* 0x000fe200078e0004 */
[----:B------:R-:W-:Y:S01]  /*14ee0*/  MOV R12, RZ ;  /* 0x000000ff000c7202 */ /* 0x000fe20000000f00 */
[----:B------:R-:W-:Y:S02]  /*14ef0*/  IMAD.MOV.U32 R11, RZ, RZ, 0x181f ;  /* 0x0000181fff0b7424 */ /* 0x000fe400078e00ff */
[----:B------:R-:W-:Y:S02]  /*14f00*/  IMAD.MOV.U32 R15, RZ, RZ, -0x1 ;  /* 0xffffffffff0f7424 */ /* 0x000fe400078e00ff */
[----:B------:R-:W-:Y:S02]  /*14f10*/  IMAD.MOV.U32 R2, RZ, RZ, R14 ;  /* 0x000000ffff027224 */ /* 0x000fe400078e000e */
[----:B------:R-:W-:-:S07]  /*14f20*/  @P0 IMAD R8, R5, 0x2, R22 ;  /* 0x0000000205080824 */ /* 0x000fce00078e0216 */
[----:B------:R-:W-:Y:S05]  /*14f30*/  WARPSYNC.COLLECTIVE R15, `(.L_x_5808) ;  /* 0x000000000f087348 */ /* 0x000fea0003c00000 */
[----:B------:R0:W1:Y:S02]  /*14f40*/  SHFL.IDX P6, R14, R13, R12, R11 ;  /* 0x0000000c0d0e7389 */ /* 0x00006400000c000b */
[----:B01----:R-:W-:Y:S01]  /*14f50*/  ENDCOLLECTIVE ;  /* 0x000000000000791b */ /* 0x003fe20003800000 */
.L_x_5808:
[----:B------:R-:W-:Y:S02]  /*14f60*/  IMAD.MOV.U32 R13, RZ, RZ, R0 ;  /* 0x000000ffff0d7224 */ /* 0x000fe400078e0000 */
[----:B------:R-:W-:Y:S02]  /*14f70*/  IMAD.MOV.U32 R12, RZ, RZ, 0x1 ;  /* 0x00000001ff0c7424 */ /* 0x000fe400078e00ff */
[----:B------:R-:W-:-:S07]  /*14f80*/  IMAD.MOV.U32 R3, RZ, RZ, R14 ;  /* 0x000000ffff037224 */ /* 0x000fce00078e000e */
[----:B------:R-:W-:Y:S05]  /*14f90*/  WARPSYNC.COLLECTIVE R15, `(.L_x_5809) ;  /* 0x000000000f087348 */ /* 0x000fea0003c00000 */
[----:B------:R0:W1:Y:S02]  /*14fa0*/  SHFL.IDX P6, R14, R13, R12, R11 ;  /* 0x0000000c0d0e7389 */ /* 0x00006400000c000b */
[----:B01----:R-:W-:Y:S01]  /*14fb0*/  ENDCOLLECTIVE ;  /* 0x000000000000791b */ /* 0x003fe20003800000 */
.L_x_5809:
        /* <DEDUP_REMOVED lines=17> */
.L_x_5810:
[----:B------:R-:W-:Y:S02]  /*150d0*/  @P1 IMAD R8, R5, 0x2, R22 ;  /* 0x0000000205081824 */ /* 0x000fe400078e0216 */
[----:B------:R-:W-:Y:S02]  /*150e0*/  IMAD.MOV.U32 R13, RZ, RZ, R0 ;  /* 0x000000ffff0d7224 */ /* 0x000fe400078e0000 */
[----:B------:R-:W-:Y:S01]  /*150f0*/  IMAD.MOV.U32 R12, RZ, RZ, 0x2 ;  /* 0x00000002ff0c7424 */ /* 0x000fe200078e00ff */
[----:B------:R-:W-:-:S07]  /*15100*/  MOV R3, R14 ;  /* 0x0000000e00037202 */ /* 0x000fce0000000f00 */
[----:B------:R-:W-:Y:S05]  /*15110*/  WARPSYNC.COLLECTIVE R15, `(.L_x_5811) ;  /* 0x000000000f087348 */ /* 0x000fea0003c00000 */
[----:B------:R0:W1:Y:S02]  /*15120*/  SHFL.IDX P6, R14, R13, R12, R11 ;  /* 0x0000000c0d0e7389 */ /* 0x00006400000c000b */
[----:B01----:R-:W-:Y:S01]  /*15130*/  ENDCOLLECTIVE ;  /* 0x000000000000791b */ /* 0x003fe20003800000 */
.L_x_5811:
        /* <DEDUP_REMOVED lines=17> */
.L_x_5812:
[----:B------:R-:W-:Y:S01]  /*15250*/  @P1 IMAD R8, R5, 0x2, R22 ;  /* 0x0000000205081824 */ /* 0x000fe200078e0216 */
[----:B------:R-:W-:Y:S01]  /*15260*/  MOV R13, R0 ;  /* 0x00000000000d7202 */ /* 0x000fe20000000f00 */
[----:B------:R-:W-:Y:S02]  /*15270*/  IMAD.MOV.U32 R12, RZ, RZ, 0x3 ;  /* 0x00000003ff0c7424 */ /* 0x000fe400078e00ff */
[----:B------:R-:W-:-:S07]  /*15280*/  IMAD.MOV.U32 R3, RZ, RZ, R14 ;  /* 0x000000ffff037224 */ /* 0x000fce00078e000e */
[----:B------:R-:W-:Y:S05]  /*15290*/  WARPSYNC.COLLECTIVE R15, `(.L_x_5813) ;  /* 0x000000000f087348 */ /* 0x000fea0003c00000 */
[----:B------:R0:W1:Y:S02]  /*152a0*/  SHFL.IDX P6, R14, R13, R12, R11 ;  /* 0x0000000c0d0e7389 */ /* 0x00006400000c000b */
[----:B01----:R-:W-:Y:S01]  /*152b0*/  ENDCOLLECTIVE ;  /* 0x000000000000791b */ /* 0x003fe20003800000 */
.L_x_5813:
        /* <DEDUP_REMOVED lines=17> */
.L_x_5814:
[----:B------:R-:W-:Y:S02]  /*153d0*/  @P1 IMAD R8, R5, 0x2, R22 ;  /* 0x0000000205081824 */ /* 0x000fe400078e0216 */
[----:B------:R-:W-:Y:S02]  /*153e0*/  IMAD.MOV.U32 R13, RZ, RZ, R0 ;  /* 0x000000ffff0d7224 */ /* 0x000fe400078e0000 */
[----:B------:R-:W-:Y:S02]  /*153f0*/  IMAD.MOV.U32 R12, RZ, RZ, 0x4 ;  /* 0x00000004ff0c7424 */ /* 0x000fe400078e00ff */
[----:B------:R-:W-:-:S07]  /*15400*/  IMAD.MOV.U32 R3, RZ, RZ, R14 ;  /* 0x000000ffff037224 */ /* 0x000fce00078e000e */
[----:B------:R-:W-:Y:S05]  /*15410*/  WARPSYNC.COLLECTIVE R15, `(.L_x_5815) ;  /* 0x000000000f087348 */ /* 0x000fea0003c00000 */
[----:B------:R0:W1:Y:S02]  /*15420*/  SHFL.IDX P6, R14, R13, R12, R11 ;  /* 0x0000000c0d0e7389 */ /* 0x00006400000c000b */
[----:B01----:R-:W-:Y:S01]  /*15430*/  ENDCOLLECTIVE ;  /* 0x000000000000791b */ /* 0x003fe20003800000 */
.L_x_5815:
        /* <DEDUP_REMOVED lines=17> */
.L_x_5816:
[----:B------:R-:W-:Y:S02]  /*15550*/  @P1 IMAD R8, R5, 0x2, R22 ;  /* 0x0000000205081824 */ /* 0x000fe400078e0216 */
[----:B------:R-:W-:Y:S02]  /*15560*/  IMAD.MOV.U32 R13, RZ, RZ, R0 ;  /* 0x000000ffff0d7224 */ /* 0x000fe400078e0000 */
[----:B------:R-:W-:Y:S02]  /*15570*/  IMAD.MOV.U32 R12, RZ, RZ, 0x5 ;  /* 0x00000005ff0c7424 */ /* 0x000fe400078e00ff */
[----:B------:R-:W-:-:S07]  /*15580*/  IMAD.MOV.U32 R3, RZ, RZ, R14 ;  /* 0x000000ffff037224 */ /* 0x000fce00078e000e */
[----:B------:R-:W-:Y:S05]  /*15590*/  WARPSYNC.COLLECTIVE R15, `(.L_x_5817) ;  /* 0x000000000f087348 */ /* 0x000fea0003c00000 */
[----:B------:R0:W1:Y:S02]  /*155a0*/  SHFL.IDX P6, R14, R13, R12, R11 ;  /* 0x0000000c0d0e7389 */ /* 0x00006400000c000b */
[----:B01----:R-:W-:Y:S01]  /*155b0*/  ENDCOLLECTIVE ;  /* 0x000000000000791b */ /* 0x003fe20003800000 */
.L_x_5817:
        /* <DEDUP_REMOVED lines=10> */
.L_x_5818:
        /* <DEDUP_REMOVED lines=8> */
.L_x_5745:
[----:B------:R-:W-:Y:S01]  /*156e0*/  IMAD.MOV.U32 R13, RZ, RZ, R4 ;  /* 0x000000ffff0d7224 */ /* 0x000fe200078e0004 */
[----:B------:R-:W-:Y:S01]  /*156f0*/  MOV R12, RZ ;  /* 0x000000ff000c7202 */ /* 0x000fe20000000f00 */
[----:B------:R-:W-:Y:S02]  /*15700*/  IMAD.MOV.U32 R11, RZ, RZ, 0x181f ;  /* 0x0000181fff0b7424 */ /* 0x000fe400078e00ff */
[----:B------:R-:W-:Y:S02]  /*15710*/  IMAD.MOV.U32 R15, RZ, RZ, -0x1 ;  /* 0xffffffffff0f7424 */ /* 0x000fe400078e00ff */
[----:B-----5:R-:W-:Y:S02]  /*15720*/  IMAD R5, R9, R5, RZ ;  /* 0x0000000509057224 */ /* 0x020fe400078e02ff */
[----:B------:R-:W-:-:S07]  /*15730*/  IMAD R17, R17, 0x80, R8 ;  /* 0x0000008011117824 */ /* 0x000fce00078e0208 */
[----:B------:R-:W-:Y:S05]  /*15740*/  WARPSYNC.COLLECTIVE R15, `(.L_x_5820) ;  /* 0x000000000f087348 */ /* 0x000fea0003c00000 */
[----:B------:R0:W1:Y:S02]  /*15750*/  SHFL.IDX P6, R14, R13, R12, R11 ;  /* 0x0000000c0d0e7389 */ /* 0x00006400000c000b */
[----:B01----:R-:W-:Y:S01]  /*15760*/  ENDCOLLECTIVE ;  /* 0x000000000000791b */ /* 0x003fe20003800000 */
.L_x_5820:
[C---:B------:R-:W-:Y:S01]  /*15770*/  VIADD R6, R17.reuse, 0x10 ;  /* 0x0000001011067836 */ /* 0x040fe20000000000 */
[----:B------:R-:W-:Y:S01]  /*15780*/  ISETP.GE.AND P1, PT, R17, R5, PT ;  /* 0x000000051100720c */ /* 0x000fe20003f26270 */
[----:B------:R-:W-:Y:S02]  /*15790*/  IMAD.MOV.U32 R13, RZ, RZ, R0 ;  /* 0x000000ffff0d7224 */ /* 0x000fe400078e0000 */
[----:B------:R-:W-:-:S10]  /*157a0*/  IMAD.MOV.U32 R2, RZ, RZ, R14 ;  /* 0x000000ffff027224 */ /* 0x000fd400078e000e */
[----:B------:R-:W-:Y:S05]  /*157b0*/  WARPSYNC.COLLECTIVE R15, `(.L_x_5821) ;  /* 0x000000000f087348 */ /* 0x000fea0003c00000 */
[----:B------:R0:W1:Y:S02]  /*157c0*/  SHFL.IDX P6, R14, R13, R12, R11 ;  /* 0x0000000c0d0e7389 */ /* 0x00006400000c000b */
[----:B01----:R-:W-:Y:S01]  /*157d0*/  ENDCOLLECTIVE ;  /* 0x000000000000791b */ /* 0x003fe20003800000 */
.L_x_5821:
        /* <DEDUP_REMOVED lines=8> */
.L_x_5822:
        /* <DEDUP_REMOVED lines=13> */
.L_x_5823:
        /* <DEDUP_REMOVED lines=8> */
.L_x_5824:
        /* <DEDUP_REMOVED lines=14> */
.L_x_5825:
        /* <DEDUP_REMOVED lines=8> */
.L_x_5826:
        /* <DEDUP_REMOVED lines=14> */
.L_x_5827:
        /* <DEDUP_REMOVED lines=8> */
.L_x_5828:
        /* <DEDUP_REMOVED lines=14> */
.L_x_5829:
        /* <DEDUP_REMOVED lines=8> */
.L_x_5830:
        /* <DEDUP_REMOVED lines=14> */
.L_x_5831:
        /* <DEDUP_REMOVED lines=8> */
.L_x_5832:
        /* <DEDUP_REMOVED lines=13> */
.L_x_5833:
        /* <DEDUP_REMOVED lines=8> */
.L_x_5834:
        /* <DEDUP_REMOVED lines=12> */
.L_x_5835:
[----:B------:R-:W-:Y:S05]  /*16140*/  BRA `(.L_x_5836) ;  /* 0xffffffb800bc7947 */ /* 0x000fea000383ffff */
.L_x_5750:
[----:B0-----:R0:W1:Y:S02]  /*16150*/  SYNCS.PHASECHK.TRANS64.TRYWAIT P0, [R22+URZ+0x30820], R3 ;  /* 0x03082003160075a7 */ /* 0x001064000800017f */
[----:B-1----:R-:W-:Y:S05]  /*16160*/  @!P0 NANOSLEEP.SYNCS 0x989680 ;  /* 0x009896800000895d */ /* 0x002fea0003900000 */
[----:B------:R-:W1:Y:S02]  /*16170*/  @!P0 SYNCS.PHASECHK.TRANS64 P0, [R22+URZ+0x30820], R3 ;  /* 0x03082003160085a7 */ /* 0x000e64000800007f */
[----:B-1----:R-:W-:Y:S05]  /*16180*/  @!P0 BRA `(.L_x_5750) ;  /* 0xfffffffc00f08947 */ /* 0x002fea000383ffff */
[----:B------:R-:W-:Y:S05]  /*16190*/  BRA `(.L_x_5837) ;  /* 0xffffffbc00347947 */ /* 0x000fea000383ffff */
.L_x_5755:
[----:B0-----:R0:W1:Y:S02]  /*161a0*/  SYNCS.PHASECHK.TRANS64.TRYWAIT P0, [R6+URZ+0x30840], R3 ;  /* 0x03084003060075a7 */ /* 0x001064000800017f */
[----:B-1----:R-:W-:Y:S05]  /*161b0*/  @!P0 NANOSLEEP.SYNCS 0x989680 ;  /* 0x009896800000895d */ /* 0x002fea0003900000 */
[----:B------:R-:W1:Y:S02]  /*161c0*/  @!P0 SYNCS.PHASECHK.TRANS64 P0, [R6+URZ+0x30840], R3 ;  /* 0x03084003060085a7 */ /* 0x000e64000800007f */
[----:B-1----:R-:W-:Y:S05]  /*161d0*/  @!P0 BRA `(.L_x_5755) ;  /* 0xfffffffc00f08947 */ /* 0x002fea000383ffff */
[----:B------:R-:W-:Y:S05]  /*161e0*/  BRA `(.L_x_5838) ;  /* 0xffffffc000107947 */ /* 0x000fea000383ffff */
.L_x_5756:
        /* <DEDUP_REMOVED lines=8> */
.L_x_5840:
[----:B------:R-:W-:Y:S05]  /*16270*/  BSYNC B1 ;  /* 0x0000000000017941 */ /* 0x000fea0003800000 */
.L_x_5839:
[----:B------:R-:W-:Y:S01]  /*16280*/  IMAD.MOV.U32 R13, RZ, RZ, R7 ;  /* 0x000000ffff0d7224 */ /* 0x000fe200078e0007 */
[----:B------:R-:W-:Y:S01]  /*16290*/  LOP3.LUT R23, R23, 0xfffffdff, RZ, 0xc0, !PT ;  /* 0xfffffdff17177812 */ /* 0x000fe200078ec0ff */
[----:B------:R-:W-:Y:S01]  /*162a0*/  IMAD.MOV.U32 R12, RZ, RZ, RZ ;  /* 0x000000ffff0c7224 */ /* 0x000fe200078e00ff */
[----:B------:R-:W-:Y:S01]  /*162b0*/  SHF.L.U32 R4, R31, 0x1, RZ ;  /* 0x000000011f047819 */ /* 0x000fe200000006ff */
[----:B------:R-:W-:Y:S01]  /*162c0*/  IMAD.MOV.U32 R11, RZ, RZ, 0x181f ;  /* 0x0000181fff0b7424 */ /* 0x000fe200078e00ff */
[----:B------:R-:W-:Y:S01]  /*162d0*/  @P1 LOP3.LUT R23, R23, 0x200, RZ, 0xfc, !PT ;  /* 0x0000020017171812 */ /* 0x000fe200078efcff */
[----:B------:R-:W-:Y:S02]  /*162e0*/  IMAD.MOV.U32 R15, RZ, RZ, -0x1 ;  /* 0xffffffffff0f7424 */ /* 0x000fe400078e00ff */
[----:B------:R-:W-:Y:S01]  /*162f0*/  IMAD.MOV.U32 R3, RZ, RZ, R14 ;  /* 0x000000ffff037224 */ /* 0x000fe200078e000e */
[----:B------:R-:W-:Y:S01]  /*16300*/  LOP3.LUT P1, RZ, R23, 0x4, RZ, 0xc0, !PT ;  /* 0x0000000417ff7812 */ /* 0x000fe2000782c0ff */
[----:B------:R-:W-:-:S12]  /*16310*/  IMAD R5, R5, 0x2, R22 ;  /* 0x0000000205057824 */ /* 0x000fd800078e0216 */
[----:B------:R-:W-:Y:S05]  /*16320*/  WARPSYNC.COLLECTIVE R15, `(.L_x_5841) ;  /* 0x000000000f087348 */ /* 0x000fea0003c00000 */
[----:B------:R0:W1:Y:S02]  /*16330*/  SHFL.IDX P6, R14, R13, R12, R11 ;  /* 0x0000000c0d0e7389 */ /* 0x00006400000c000b */
[----:B01----:R-:W-:Y:S01]  /*16340*/  ENDCOLLECTIVE ;  /* 0x000000000000791b */ /* 0x003fe20003800000 */
.L_x_5841:
[----:B------:R-:W-:Y:S02]  /*16350*/  IMAD.MOV.U32 R13, RZ, RZ, R8 ;  /* 0x000000ffff0d7224 */ /* 0x000fe400078e0008 */
[----:B------:R-:W-:Y:S02]  /*16360*/  IMAD.MOV.U32 R12, RZ, RZ, 0x1 ;  /* 0x00000001ff0c7424 */ /* 0x000fe400078e00ff */
[----:B------:R-:W-:-:S07]  /*16370*/  IMAD.MOV.U32 R2, RZ, RZ, R14 ;  /* 0x000000ffff027224 */ /* 0x000fce00078e000e */
[----:B------:R-:W-:Y:S05]  /*16380*/  WARPSYNC.COLLECTIVE R15, `(.L_x_5842) ;  /* 0x000000000f087348 */ /* 0x000fea0003c00000 */
[----:B------:R0:W1:Y:S02]  /*16390*/  SHFL.IDX P6, R14, R13, R12, R11 ;  /* 0x0000000c0d0e7389 */ /* 0x00006400000c000b */
[----:B01----:R-:W-:Y:S01]  /*163a0*/  ENDCOLLECTIVE ;  /* 0x000000000000791b */ /* 0x003fe20003800000 */
.L_x_5842:
        /* <DEDUP_REMOVED lines=13> */
.L_x_5843:
[----:B------:R-:W-:Y:S01]  /*16480*/  IMAD.MOV.U32 R13, RZ, RZ, R8 ;  /* 0x000000ffff0d7224 */ /* 0x000fe200078e0008 */
[----:B------:R-:W-:Y:S01]  /*16490*/  MOV R12, 0x2 ;  /* 0x00000002000c7802 */ /* 0x000fe20000000f00 */
[----:B------:R-:W-:-:S07]  /*164a0*/  IMAD.MOV.U32 R2, RZ, RZ, R14 ;  /* 0x000000ffff027224 */ /* 0x000fce00078e000e */
[----:B------:R-:W-:Y:S05]  /*164b0*/  WARPSYNC.COLLECTIVE R15, `(.L_x_5844) ;  /* 0x000000000f087348 */ /* 0x000fea0003c00000 */
[----:B------:R0:W1:Y:S02]  /*164c0*/  SHFL.IDX P6, R14, R13, R12, R11 ;  /* 0x0000000c0d0e7389 */ /* 0x00006400000c000b */
[----:B01----:R-:W-:Y:S01]  /*164d0*/  ENDCOLLECTIVE ;  /* 0x000000000000791b */ /* 0x003fe20003800000 */
.L_x_5844:
        /* <DEDUP_REMOVED lines=13> */
.L_x_5845:
[----:B------:R-:W-:Y:S02]  /*165b0*/  IMAD.MOV.U32 R13, RZ, RZ, R8 ;  /* 0x000000ffff0d7224 */ /* 0x000fe400078e0008 */
[----:B------:R-:W-:Y:S02]  /*165c0*/  IMAD.MOV.U32 R12, RZ, RZ, 0x3 ;  /* 0x00000003ff0c7424 */ /* 0x000fe400078e00ff */
[----:B------:R-:W-:-:S07]  /*165d0*/  IMAD.MOV.U32 R2, RZ, RZ, R14 ;  /* 0x000000ffff027224 */ /* 0x000fce00078e000e */
[----:B------:R-:W-:Y:S05]  /*165e0*/  WARPSYNC.COLLECTIVE R15, `(.L_x_5846) ;  /* 0x000000000f087348 */ /* 0x000fea0003c00000 */
[----:B------:R0:W1:Y:S02]  /*165f0*/  SHFL.IDX P6, R14, R13, R12, R11 ;  /* 0x0000000c0d0e7389 */ /* 0x00006400000c000b */
[----:B01----:R-:W-:Y:S01]  /*16600*/  ENDCOLLECTIVE ;  /* 0x000000000000791b */ /* 0x003fe20003800000 */
.L_x_5846:
        /* <DEDUP_REMOVED lines=13> */
.L_x_5847:
[----:B------:R-:W-:Y:S02]  /*166e0*/  IMAD.MOV.U32 R13, RZ, RZ, R8 ;  /* 0x000000ffff0d7224 */ /* 0x000fe400078e0008 */
[----:B------:R-:W-:Y:S02]  /*166f0*/  IMAD.MOV.U32 R12, RZ, RZ, 0x4 ;  /* 0x00000004ff0c7424 */ /* 0x000fe400078e00ff */
[----:B------:R-:W-:-:S07]  /*16700*/  IMAD.MOV.U32 R2, RZ, RZ, R14 ;  /* 0x000000ffff027224 */ /* 0x000fce00078e000e */
[----:B------:R-:W-:Y:S05]  /*16710*/  WARPSYNC.COLLECTIVE R15, `(.L_x_5848) ;  /* 0x000000000f087348 */ /* 0x000fea0003c00000 */
[----:B------:R0:W1:Y:S02]  /*16720*/  SHFL.IDX P6, R14, R13, R12, R11 ;  /* 0x0000000c0d0e7389 */ /* 0x00006400000c000b */
[----:B01----:R-:W-:Y:S01]  /*16730*/  ENDCOLLECTIVE ;  /* 0x000000000000791b */ /* 0x003fe20003800000 */
.L_x_5848:
        /* <DEDUP_REMOVED lines=13> */
.L_x_5849:
[----:B------:R-:W-:Y:S02]  /*16810*/  IMAD.MOV.U32 R13, RZ, RZ, R8 ;  /* 0x000000ffff0d7224 */ /* 0x000fe400078e0008 */
[----:B------:R-:W-:Y:S02]  /*16820*/  IMAD.MOV.U32 R12, RZ, RZ, 0x5 ;  /* 0x00000005ff0c7424 */ /* 0x000fe400078e00ff */
[----:B------:R-:W-:-:S07]  /*16830*/  IMAD.MOV.U32 R2, RZ, RZ, R14 ;  /* 0x000000ffff027224 */ /* 0x000fce00078e000e */
[----:B------:R-:W-:Y:S05]  /*16840*/  WARPSYNC.COLLECTIVE R15, `(.L_x_5850) ;  /* 0x000000000f087348 */ /* 0x000fea0003c00000 */
[----:B------:R0:W1:Y:S02]  /*16850*/  SHFL.IDX P6, R14, R13, R12, R11 ;  /* 0x0000000c0d0e7389 */ /* 0x00006400000c000b */
[----:B01----:R-:W-:Y:S01]  /*16860*/  ENDCOLLECTIVE ;  /* 0x000000000000791b */ /* 0x003fe20003800000 */
.L_x_5850:
        /* <DEDUP_REMOVED lines=14> */
.L_x_5851:
[----:B------:R-:W-:Y:S01]  /*16950*/  IMAD.MOV.U32 R2, RZ, RZ, R14 ;  /* 0x000000ffff027224 */ /* 0x000fe200078e000e */
[----:B------:R-:W-:Y:S06]  /*16960*/  BRA `(.L_x_5852) ;  /* 0xffffffbc00307947 */ /* 0x000fec000383ffff */
.L_x_5761:
[----:B0-----:R0:W1:Y:S02]  /*16970*/  SYNCS.PHASECHK.TRANS64.TRYWAIT P0, [R6+URZ+0x30860], R2 ;  /* 0x03086002060075a7 */ /* 0x001064000800017f */
[----:B-1----:R-:W-:Y:S05]  /*16980*/  @!P0 NANOSLEEP.SYNCS 0x989680 ;  /* 0x009896800000895d */ /* 0x002fea0003900000 */
[----:B------:R-:W1:Y:S02]  /*16990*/  @!P0 SYNCS.PHASECHK.TRANS64 P0, [R6+URZ+0x30860], R2 ;  /* 0x03086002060085a7 */ /* 0x000e64000800007f */
[----:B-1----:R-:W-:Y:S05]  /*169a0*/  @!P0 BRA `(.L_x_5761) ;  /* 0xfffffffc00f08947 */ /* 0x002fea000383ffff */
[----:B------:R-:W-:Y:S05]  /*169b0*/  BRA `(.L_x_5853) ;  /* 0xffffffbc00947947 */ /* 0x000fea000383ffff */
.L_x_5762:
        /* <DEDUP_REMOVED lines=8> */
.L_x_5855:
[----:B------:R-:W-:Y:S05]  /*16a40*/  BSYNC B1 ;  /* 0x0000000000017941 */ /* 0x000fea0003800000 */
.L_x_5854:
[----:B------:R-:W-:Y:S01]  /*16a50*/  IMAD.MOV.U32 R13, RZ, RZ, R18 ;  /* 0x000000ffff0d7224 */ /* 0x000fe200078e0012 */
[----:B------:R-:W-:Y:S01]  /*16a60*/  MOV R15, 0xffffffff ;  /* 0xffffffff000f7802 */ /* 0x000fe20000000f00 */
[----:B------:R-:W-:Y:S02]  /*16a70*/  IMAD.MOV.U32 R12, RZ, RZ, RZ ;  /* 0x000000ffff0c7224 */ /* 0x000fe400078e00ff */
[----:B------:R-:W-:Y:S02]  /*16a80*/  IMAD.MOV.U32 R11, RZ, RZ, 0x181f ;  /* 0x0000181fff0b7424 */ /* 0x000fe400078e00ff */
[----:B------:R-:W-:Y:S02]  /*16a90*/  IMAD.MOV.U32 R3, RZ, RZ, R14 ;  /* 0x000000ffff037224 */ /* 0x000fe400078e000e */
[----:B------:R-:W-:-:S07]  /*16aa0*/  IMAD R5, R5, 0x2, R22 ;  /* 0x0000000205057824 */ /* 0x000fce00078e0216 */
[----:B------:R-:W-:Y:S05]  /*16ab0*/  WARPSYNC.COLLECTIVE R15, `(.L_x_5856) ;  /* 0x000000000f087348 */ /* 0x000fea0003c00000 */
[----:B------:R0:W1:Y:S02]  /*16ac0*/  SHFL.IDX P6, R14, R13, R12, R11 ;  /* 0x0000000c0d0e7389 */ /* 0x00006400000c000b */
[----:B01----:R-:W-:Y:S01]  /*16ad0*/  ENDCOLLECTIVE ;  /* 0x000000000000791b */ /* 0x003fe20003800000 */
.L_x_5856:
[----:B------:R-:W-:Y:S02]  /*16ae0*/  IMAD.MOV.U32 R13, RZ, RZ, R24 ;  /* 0x000000ffff0d7224 */ /* 0x000fe400078e0018 */
[----:B------:R-:W-:Y:S02]  /*16af0*/  IMAD.MOV.U32 R12, RZ, RZ, 0x1 ;  /* 0x00000001ff0c7424 */ /* 0x000fe400078e00ff */
[----:B------:R-:W-:-:S07]  /*16b00*/  IMAD.MOV.U32 R2, RZ, RZ, R14 ;  /* 0x000000ffff027224 */ /* 0x000fce00078e000e */
[----:B------:R-:W-:Y:S05]  /*16b10*/  WARPSYNC.COLLECTIVE R15, `(.L_x_5857) ;  /* 0x000000000f087348 */ /* 0x000fea0003c00000 */
[----:B------:R0:W1:Y:S02]  /*16b20*/  SHFL.IDX P6, R14, R13, R12, R11 ;  /* 0x0000000c0d0e7389 */ /* 0x00006400000c000b */
[----:B01----:R-:W-:Y:S01]  /*16b30*/  ENDCOLLECTIVE ;  /* 0x000000000000791b */ /* 0x003fe20003800000 */
.L_x_5857:
        /* <DEDUP_REMOVED lines=16> */
.L_x_5858:
[----:B------:R-:W-:Y:S01]  /*16c40*/  MOV R13, R24 ;  /* 0x00000018000d7202 */ /* 0x000fe20000000f00 */
[----:B------:R-:W-:Y:S02]  /*16c50*/  IMAD.MOV.U32 R12, RZ, RZ, 0x2 ;  /* 0x00000002ff0c7424 */ /* 0x000fe400078e00ff */
[----:B------:R-:W-:-:S07]  /*16c60*/  IMAD.MOV.U32 R2, RZ, RZ, R14 ;  /* 0x000000ffff027224 */ /* 0x000fce00078e000e */
[----:B------:R-:W-:Y:S05]  /*16c70*/  WARPSYNC.COLLECTIVE R15, `(.L_x_5859) ;  /* 0x000000000f087348 */ /* 0x000fea0003c00000 */
[----:B------:R0:W1:Y:S02]  /*16c80*/  SHFL.IDX P6, R14, R13, R12, R11 ;  /* 0x0000000c0d0e7389 */ /* 0x00006400000c000b */
[----:B01----:R-:W-:Y:S01]  /*16c90*/  ENDCOLLECTIVE ;  /* 0x000000000000791b */ /* 0x003fe20003800000 */
.L_x_5859:
        /* <DEDUP_REMOVED lines=16> */
.L_x_5860:
[----:B------:R-:W-:Y:S02]  /*16da0*/  IMAD.MOV.U32 R13, RZ, RZ, R24 ;  /* 0x000000ffff0d7224 */ /* 0x000fe400078e0018 */
[----:B------:R-:W-:Y:S02]  /*16db0*/  IMAD.MOV.U32 R12, RZ, RZ, 0x3 ;  /* 0x00000003ff0c7424 */ /* 0x000fe400078e00ff */
[----:B------:R-:W-:-:S07]  /*16dc0*/  IMAD.MOV.U32 R2, RZ, RZ, R14 ;  /* 0x000000ffff027224 */ /* 0x000fce00078e000e */
[----:B------:R-:W-:Y:S05]  /*16dd0*/  WARPSYNC.COLLECTIVE R15, `(.L_x_5861) ;  /* 0x000000000f087348 */ /* 0x000fea0003c00000 */
[----:B------:R0:W1:Y:S02]  /*16de0*/  SHFL.IDX P6, R14, R13, R12, R11 ;  /* 0x0000000c0d0e7389 */ /* 0x00006400000c000b */
[----:B01----:R-:W-:Y:S01]  /*16df0*/  ENDCOLLECTIVE ;  /* 0x000000000000791b */ /* 0x003fe20003800000 */
.L_x_5861:
        /* <DEDUP_REMOVED lines=16> */
.L_x_5862:
[----:B------:R-:W-:Y:S02]  /*16f00*/  IMAD.MOV.U32 R13, RZ, RZ, R24 ;  /* 0x000000ffff0d7224 */ /* 0x000fe400078e0018 */
[----:B------:R-:W-:Y:S01]  /*16f10*/  IMAD.MOV.U32 R12, RZ, RZ, 0x4 ;  /* 0x00000004ff0c7424 */ /* 0x000fe200078e00ff */
[----:B------:R-:W-:-:S07]  /*16f20*/  MOV R2, R14 ;  /* 0x0000000e00027202 */ /* 0x000fce0000000f00 */
[----:B------:R-:W-:Y:S05]  /*16f30*/  WARPSYNC.COLLECTIVE R15, `(.L_x_5863) ;  /* 0x000000000f087348 */ /* 0x000fea0003c00000 */
[----:B------:R0:W1:Y:S02]  /*16f40*/  SHFL.IDX P6, R14, R13, R12, R11 ;  /* 0x0000000c0d0e7389 */ /* 0x00006400000c000b */
[----:B01----:R-:W-:Y:S01]  /*16f50*/  ENDCOLLECTIVE ;  /* 0x000000000000791b */ /* 0x003fe20003800000 */
.L_x_5863:
        /* <DEDUP_REMOVED lines=16> */
.L_x_5864:
[----:B------:R-:W-:Y:S02]  /*17060*/  IMAD.MOV.U32 R13, RZ, RZ, R24 ;  /* 0x000000ffff0d7224 */ /* 0x000fe400078e0018 */
[----:B------:R-:W-:Y:S02]  /*17070*/  IMAD.MOV.U32 R12, RZ, RZ, 0x5 ;  /* 0x00000005ff0c7424 */ /* 0x000fe400078e00ff */
[----:B------:R-:W-:-:S07]  /*17080*/  IMAD.MOV.U32 R2, RZ, RZ, R14 ;  /* 0x000000ffff027224 */ /* 0x000fce00078e000e */
[----:B------:R-:W-:Y:S05]  /*17090*/  WARPSYNC.COLLECTIVE R15, `(.L_x_5865) ;  /* 0x000000000f087348 */ /* 0x000fea0003c00000 */
[----:B------:R0:W1:Y:S02]  /*170a0*/  SHFL.IDX P6, R14, R13, R12, R11 ;  /* 0x0000000c0d0e7389 */ /* 0x00006400000c000b */
[----:B01----:R-:W-:Y:S01]  /*170b0*/  ENDCOLLECTIVE ;  /* 0x000000000000791b */ /* 0x003fe20003800000 */
.L_x_5865:
        /* <DEDUP_REMOVED lines=13> */
.L_x_5866:
[----:B------:R-:W-:Y:S01]  /*17190*/  @!PT LDS RZ, [RZ] ;  /* 0x00000000fffff984 */ /* 0x000fe20000000800 */
[----:B------:R-:W-:Y:S01]  /*171a0*/  @!PT LDS RZ, [RZ] ;  /* 0x00000000fffff984 */ /* 0x000fe20000000800 */
[----:B------:R-:W-:Y:S01]  /*171b0*/  @!PT LDS RZ, [RZ] ;  /* 0x00000000fffff984 */ /* 0x000fe20000000800 */
[----:B------:R1:W-:Y:S01]  /*171c0*/  LDGSTS.E.BYPASS.LTC128B.128 [R5+0x5400], desc[UR36][R2.64+0x80], !P0 ;  /* 0x0540008002057fae */ /* 0x0003e2000c101d64 */
[----:B------:R-:W-:-:S13]  /*171d0*/  ISETP.LT.OR P0, PT, R7, 0x41, P1 ;  /* 0x000000410700780c */ /* 0x000fda0000f01670 */
[----:B------:R1:W-:Y:S01]  /*171e0*/  LDGSTS.E.BYPASS.LTC128B.128 [R5+0x8400], desc[UR36][R2.64+0x100], !P0 ;  /* 0x0840010002057fae */ /* 0x0003e2000c101d64 */
[----:B------:R-:W-:Y:S05]  /*171f0*/  BRA `(.L_x_5867) ;  /* 0xffffffb800787947 */ /* 0x000fea000383ffff */
.L_x_5770:
[----:B0-----:R0:W1:Y:S02]  /*17200*/  SYNCS.PHASECHK.TRANS64.TRYWAIT P0, [R0+URZ+0x30860], R3 ;  /* 0x03086003000075a7 */ /* 0x001064000800017f */
[----:B-1----:R-:W-:Y:S05]  /*17210*/  @!P0 NANOSLEEP.SYNCS 0x989680 ;  /* 0x009896800000895d */ /* 0x002fea0003900000 */
[----:B------:R-:W1:Y:S02]  /*17220*/  @!P0 SYNCS.PHASECHK.TRANS64 P0, [R0+URZ+0x30860], R3 ;  /* 0x03086003000085a7 */ /* 0x000e64000800007f */
[----:B-1----:R-:W-:Y:S05]  /*17230*/  @!P0 BRA `(.L_x_5770) ;  /* 0xfffffffc00f08947 */ /* 0x002fea000383ffff */
[----:B------:R-:W-:Y:S05]  /*17240*/  BRA `(.L_x_5868) ;  /* 0xffffffbc00907947 */ /* 0x000fea000383ffff */
.L_x_5771:
        /* <DEDUP_REMOVED lines=8> */
.L_x_5870:
[----:B------:R-:W-:Y:S05]  /*172d0*/  BSYNC B0 ;  /* 0x0000000000007941 */ /* 0x000fea0003800000 */
.L_x_5869:
[----:B------:R-:W-:Y:S01]  /*172e0*/  IMAD.MOV.U32 R13, RZ, RZ, R18 ;  /* 0x000000ffff0d7224 */ /* 0x000fe200078e0012 */
[----:B------:R-:W-:Y:S01]  /*172f0*/  MOV R15, 0xffffffff ;  /* 0xffffffff000f7802 */ /* 0x000fe20000000f00 */
[----:B------:R-:W-:Y:S02]  /*17300*/  IMAD.MOV.U32 R12, RZ, RZ, RZ ;  /* 0x000000ffff0c7224 */ /* 0x000fe400078e00ff */
[----:B------:R-:W-:Y:S02]  /*17310*/  IMAD.MOV.U32 R11, RZ, RZ, 0x181f ;  /* 0x0000181fff0b7424 */ /* 0x000fe400078e00ff */
[----:B------:R-:W-:Y:S02]  /*17320*/  IMAD.MOV.U32 R3, RZ, RZ, R14 ;  /* 0x000000ffff037224 */ /* 0x000fe400078e000e */
[----:B------:R-:W-:-:S07]  /*17330*/  IMAD.SHL.U32 R5, R31, 0x2, RZ ;  /* 0x000000021f057824 */ /* 0x000fce00078e00ff */
[----:B------:R-:W-:Y:S05]  /*17340*/  WARPSYNC.COLLECTIVE R15, `(.L_x_5871) ;  /* 0x000000000f087348 */ /* 0x000fea0003c00000 */
[----:B------:R0:W1:Y:S02]  /*17350*/  SHFL.IDX P6, R14, R13, R12, R11 ;  /* 0x0000000c0d0e7389 */ /* 0x00006400000c000b */
[----:B01----:R-:W-:Y:S01]  /*17360*/  ENDCOLLECTIVE ;  /* 0x000000000000791b */ /* 0x003fe20003800000 */
.L_x_5871:
        /* <DEDUP_REMOVED lines=14> */
.L_x_5872:
        /* <DEDUP_REMOVED lines=13> */
.L_x_5873:
[----:B------:R-:W-:Y:S01]  /*17520*/  IMAD.MOV.U32 R13, RZ, RZ, R24 ;  /* 0x000000ffff0d7224 */ /* 0x000fe200078e0018 */
[----:B------:R-:W-:Y:S02]  /*17530*/  MOV R12, 0x2 ;  /* 0x00000002000c7802 */ /* 0x000fe40000000f00 */
[----:B------:R-:W-:-:S13]  /*17540*/  IADD3 R2, P4, R14, R5, RZ ;  /* 0x000000050e027210 */ /* 0x000fda0007f9e0ff */
[----:B------:R-:W-:Y:S05]  /*17550*/  WARPSYNC.COLLECTIVE R15, `(.L_x_5874) ;  /* 0x000000000f087348 */ /* 0x000fea0003c00000 */
[----:B------:R0:W1:Y:S02]  /*17560*/  SHFL.IDX P6, R14, R13, R12, R11 ;  /* 0x0000000c0d0e7389 */ /* 0x00006400000c000b */
[----:B01----:R-:W-:Y:S01]  /*17570*/  ENDCOLLECTIVE ;  /* 0x000000000000791b */ /* 0x003fe20003800000 */
.L_x_5874:
        /* <DEDUP_REMOVED lines=15> */
.L_x_5875:
[----:B------:R-:W-:Y:S02]  /*17670*/  IMAD.MOV.U32 R13, RZ, RZ, R24 ;  /* 0x000000ffff0d7224 */ /* 0x000fe400078e0018 */
[----:B------:R-:W-:Y:S01]  /*17680*/  IMAD.MOV.U32 R12, RZ, RZ, 0x3 ;  /* 0x00000003ff0c7424 */ /* 0x000fe200078e00ff */
[----:B------:R-:W-:-:S13]  /*17690*/  IADD3 R2, P4, R14, R5, RZ ;  /* 0x000000050e027210 */ /* 0x000fda0007f9e0ff */
[----:B------:R-:W-:Y:S05]  /*176a0*/  WARPSYNC.COLLECTIVE R15, `(.L_x_5876) ;  /* 0x000000000f087348 */ /* 0x000fea0003c00000 */
[----:B------:R0:W1:Y:S02]  /*176b0*/  SHFL.IDX P6, R14, R13, R12, R11 ;  /* 0x0000000c0d0e7389 */ /* 0x00006400000c000b */
[----:B01----:R-:W-:Y:S01]  /*176c0*/  ENDCOLLECTIVE ;  /* 0x000000000000791b */ /* 0x003fe20003800000 */
.L_x_5876:
        /* <DEDUP_REMOVED lines=15> */
.L_x_5877:
[----:B------:R-:W-:Y:S01]  /*177c0*/  IMAD.MOV.U32 R13, RZ, RZ, R24 ;  /* 0x000000ffff0d7224 */ /* 0x000fe200078e0018 */
[----:B------:R-:W-:Y:S02]  /*177d0*/  MOV R12, 0x4 ;  /* 0x00000004000c7802 */ /* 0x000fe40000000f00 */
[----:B------:R-:W-:-:S13]  /*177e0*/  IADD3 R2, P4, R14, R5, RZ ;  /* 0x000000050e027210 */ /* 0x000fda0007f9e0ff */
[----:B------:R-:W-:Y:S05]  /*177f0*/  WARPSYNC.COLLECTIVE R15, `(.L_x_5878) ;  /* 0x000000000f087348 */ /* 0x000fea0003c00000 */
[----:B------:R0:W1:Y:S02]  /*17800*/  SHFL.IDX P6, R14, R13, R12, R11 ;  /* 0x0000000c0d0e7389 */ /* 0x00006400000c000b */
[----:B01----:R-:W-:Y:S01]  /*17810*/  ENDCOLLECTIVE ;  /* 0x000000000000791b */ /* 0x003fe20003800000 */
.L_x_5878:
        /* <DEDUP_REMOVED lines=15> */
.L_x_5879:
[----:B------:R-:W-:Y:S02]  /*17910*/  IMAD.MOV.U32 R13, RZ, RZ, R24 ;  /* 0x000000ffff0d7224 */ /* 0x000fe400078e0018 */
[----:B------:R-:W-:Y:S01]  /*17920*/  IMAD.MOV.U32 R12, RZ, RZ, 0x5 ;  /* 0x00000005ff0c7424 */ /* 0x000fe200078e00ff */
[----:B------:R-:W-:-:S13]  /*17930*/  IADD3 R2, P4, R14, R5, RZ ;  /* 0x000000050e027210 */ /* 0x000fda0007f9e0ff */
[----:B------:R-:W-:Y:S05]  /*17940*/  WARPSYNC.COLLECTIVE R15, `(.L_x_5880) ;  /* 0x000000000f087348 */ /* 0x000fea0003c00000 */
[----:B------:R0:W1:Y:S02]  /*17950*/  SHFL.IDX P6, R14, R13, R12, R11 ;  /* 0x0000000c0d0e7389 */ /* 0x00006400000c000b */
[----:B01----:R-:W-:Y:S01]  /*17960*/  ENDCOLLECTIVE ;  /* 0x000000000000791b */ /* 0x003fe20003800000 */
.L_x_5880:
        /* <DEDUP_REMOVED lines=14> */
.L_x_5881:
[----:B------:R-:W-:Y:S05]  /*17a50*/  BRA `(.L_x_5882) ;  /* 0xffffffb800947947 */ /* 0x000fea000383ffff */
.L_x_5776:
        /* <DEDUP_REMOVED lines=8> */
.L_x_5884:
[----:B------:R-:W-:Y:S05]  /*17ae0*/  BSYNC B0 ;  /* 0x0000000000007941 */ /* 0x000fea0003800000 */
.L_x_5883:
        /* <DEDUP_REMOVED lines=9> */
.L_x_5885:
        /* <DEDUP_REMOVED lines=15> */
[C---:B------:R-:W-:Y:S02]  /*17c70*/  ISETP.GE.U32.AND P5, PT, R10.reuse, 0x10, PT ;  /* 0x000000100a00780c */ /* 0x040fe40003fa6070 */
[----:B--2---:R-:W-:Y:S01]  /*17c80*/  @!P1 MOV R17, R4 ;  /* 0x0000000400119202 */ /* 0x004fe20000000f00 */
[----:B---3--:R-:W-:Y:S01]  /*17c90*/  @!P1 IMAD.MOV.U32 R8, RZ, RZ, R2 ;  /* 0x000000ffff089224 */ /* 0x008fe200078e0002 */
[----:B------:R-:W-:-:S03]  /*17ca0*/  ISETP.NE.AND P1, PT, R10, RZ, PT ;  /* 0x000000ff0a00720c */ /* 0x000fc60003f25270 */
[----:B------:R-:W-:-:S10]  /*17cb0*/  IMAD R13, R8, R17, RZ ;  /* 0x00000011080d7224 */ /* 0x000fd400078e02ff */
[----:B------:R-:W-:Y:S05]  /*17cc0*/  WARPSYNC.COLLECTIVE R15, `(.L_x_5886) ;  /* 0x000000000f087348 */ /* 0x000fea0003c00000 */
[----:B------:R0:W1:Y:S02]  /*17cd0*/  SHFL.UP P6, R14, R13, R12, R11 ;  /* 0x0400000c0d0e7389 */ /* 0x00006400000c000b */
[----:B01----:R-:W-:Y:S01]  /*17ce0*/  ENDCOLLECTIVE ;  /* 0x000000000000791b */ /* 0x003fe20003800000 */
.L_x_5886:
[----:B------:R-:W-:Y:S01]  /*17cf0*/  IMAD.MOV.U32 R12, RZ, RZ, 0x2 ;  /* 0x00000002ff0c7424 */ /* 0x000fe200078e00ff */
[----:B------:R-:W-:-:S05]  /*17d00*/  SEL R6, R14, RZ, P1 ;  /* 0x000000ff0e067207 */ /* 0x000fca0000800000 */
[----:B------:R-:W-:-:S04]  /*17d10*/  IMAD.IADD R6, R13, 0x1, R6 ;  /* 0x000000010d067824 */ /* 0x000fc800078e0206 */
[----:B------:R-:W-:-:S07]  /*17d20*/  IMAD.MOV.U32 R13, RZ, RZ, R6 ;  /* 0x000000ffff0d7224 */ /* 0x000fce00078e0006 */
[----:B------:R-:W-:Y:S05]  /*17d30*/  WARPSYNC.COLLECTIVE R15, `(.L_x_5887) ;  /* 0x000000000f087348 */ /* 0x000fea0003c00000 */
[----:B------:R0:W1:Y:S02]  /*17d40*/  SHFL.UP P6, R14, R13, R12, R11 ;  /* 0x0400000c0d0e7389 */ /* 0x00006400000c000b */
[----:B01----:R-:W-:Y:S01]  /*17d50*/  ENDCOLLECTIVE ;  /* 0x000000000000791b */ /* 0x003fe20003800000 */
.L_x_5887:
        /* <DEDUP_REMOVED lines=8> */
.L_x_5888:
[----:B------:R-:W-:Y:S01]  /*17de0*/  IMAD.MOV.U32 R12, RZ, RZ, 0x8 ;  /* 0x00000008ff0c7424 */ /* 0x000fe200078e00ff */
[----:B------:R-:W-:-:S04]  /*17df0*/  SEL R3, R14, RZ, P3 ;  /* 0x000000ff0e037207 */ /* 0x000fc80001800000 */
[----:B------:R-:W-:-:S05]  /*17e00*/  IADD3 R3, R2, R3, RZ ;  /* 0x0000000302037210 */ /* 0x000fca0007ffe0ff */
[----:B------:R-:W-:-:S07]  /*17e10*/  IMAD.MOV.U32 R13, RZ, RZ, R3 ;  /* 0x000000ffff0d7224 */ /* 0x000fce00078e0003 */
[----:B------:R-:W-:Y:S05]  /*17e20*/  WARPSYNC.COLLECTIVE R15, `(.L_x_5889) ;  /* 0x000000000f087348 */ /* 0x000fea0003c00000 */
[----:B------:R0:W1:Y:S02]  /*17e30*/  SHFL.UP P6, R14, R13, R12, R11 ;  /* 0x0400000c0d0e7389 */ /* 0x00006400000c000b */
[----:B01----:R-:W-:Y:S01]  /*17e40*/  ENDCOLLECTIVE ;  /* 0x000000000000791b */ /* 0x003fe20003800000 */
.L_x_5889:
[----:B------:R-:W-:Y:S01]  /*17e50*/  IMAD.MOV.U32 R12, RZ, RZ, 0x10 ;  /* 0x00000010ff0c7424 */ /* 0x000fe200078e00ff */
[----:B------:R-:W-:-:S05]  /*17e60*/  SEL R4, R14, RZ, P4 ;  /* 0x000000ff0e047207 */ /* 0x000fca0002000000 */
[----:B------:R-:W-:-:S04]  /*17e70*/  IMAD.IADD R4, R3, 0x1, R4 ;  /* 0x0000000103047824 */ /* 0x000fc800078e0204 */
[----:B------:R-:W-:-:S07]  /*17e80*/  IMAD.MOV.U32 R13, RZ, RZ, R4 ;  /* 0x000000ffff0d7224 */ /* 0x000fce00078e0004 */
[----:B------:R-:W-:Y:S05]  /*17e90*/  WARPSYNC.COLLECTIVE R15, `(.L_x_5890) ;  /* 0x000000000f087348 */ /* 0x000fea0003c00000 */
[----:B------:R0:W1:Y:S02]  /*17ea0*/  SHFL.UP P6, R14, R13, R12, R11 ;  /* 0x0400000c0d0e7389 */ /* 0x00006400000c000b */
[----:B01----:R-:W-:Y:S01]  /*17eb0*/  ENDCOLLECTIVE ;  /* 0x000000000000791b */ /* 0x003fe20003800000 */
.L_x_5890:
        /* <DEDUP_REMOVED lines=8> */
.L_x_5891:
[----:B------:R-:W-:Y:S05]  /*17f40*/  BRA `(.L_x_5892) ;  /* 0xffffffb800a87947 */ /* 0x000fea000383ffff */
.L_x_5779:
[----:B------:R-:W-:Y:S01]  /*17f50*/  BSSY B0, `(.L_x_5893) ;  /* 0x0000007000007945 */ /* 0x000fe20003800000 */
[----:B------:R-:W-:Y:S02]  /*17f60*/  IMAD.MOV.U32 R12, RZ, RZ, 0x1 ;  /* 0x00000001ff0c7424 */ /* 0x000fe400078e00ff */
[----:B------:R-:W-:Y:S02]  /*17f70*/  IMAD.MOV.U32 R11, RZ, RZ, RZ ;  /* 0x000000ffff0b7224 */ /* 0x000fe400078e00ff */
[----:B------:R-:W-:-:S07]  /*17f80*/  IMAD.MOV.U32 R15, RZ, RZ, -0x1 ;  /* 0xffffffffff0f7424 */ /* 0x000fce00078e00ff */
[----:B------:R-:W-:Y:S05]  /*17f90*/  WARPSYNC.COLLECTIVE R15, `(.L_x_5894) ;  /* 0x000000000f087348 */ /* 0x000fea0003c00000 */
[----:B------:R0:W1:Y:S02]  /*17fa0*/  SHFL.UP P6, R14, R13, R12, R11 ;  /* 0x0400000c0d0e7389 */ /* 0x00006400000c000b */
[----:B01----:R-:W-:Y:S01]  /*17fb0*/  ENDCOLLECTIVE ;  /* 0x000000000000791b */ /* 0x003fe20003800000 */
.L_x_5894:
[----:B------:R-:W-:Y:S05]  /*17fc0*/  BSYNC B0 ;  /* 0x0000000000007941 */ /* 0x000fea0003800000 */
.L_x_5893:
        /* <DEDUP_REMOVED lines=8> */
.L_x_5895:
[----:B------:R-:W-:Y:S02]  /*18050*/  MOV R12, 0x4 ;  /* 0x00000004000c7802 */ /* 0x000fe40000000f00 */
[----:B------:R-:W-:-:S05]  /*18060*/  SEL R2, R14, RZ, P2 ;  /* 0x000000ff0e027207 */ /* 0x000fca0001000000 */
[----:B------:R-:W-:-:S04]  /*18070*/  IMAD.IADD R2, R13, 0x1, R2 ;  /* 0x000000010d027824 */ /* 0x000fc800078e0202 */
[----:B------:R-:W-:-:S07]  /*18080*/  IMAD.MOV.U32 R13, RZ, RZ, R2 ;  /* 0x000000ffff0d7224 */ /* 0x000fce00078e0002 */
[----:B------:R-:W-:Y:S05]  /*18090*/  WARPSYNC.COLLECTIVE R15, `(.L_x_5896) ;  /* 0x000000000f087348 */ /* 0x000fea0003c00000 */
[----:B------:R0:W1:Y:S02]  /*180a0*/  SHFL.UP P6, R14, R13, R12, R11 ;  /* 0x0400000c0d0e7389 */ /* 0x00006400000c000b */
[----:B01----:R-:W-:Y:S01]  /*180b0*/  ENDCOLLECTIVE ;  /* 0x000000000000791b */ /* 0x003fe20003800000 */
.L_x_5896:
[----:B------:R-:W-:Y:S01]  /*180c0*/  IMAD.MOV.U32 R12, RZ, RZ, 0x8 ;  /* 0x00000008ff0c7424 */ /* 0x000fe200078e00ff */
[----:B------:R-:W-:-:S05]  /*180d0*/  SEL R3, R14, RZ, P3 ;  /* 0x000000ff0e037207 */ /* 0x000fca0001800000 */
[----:B------:R-:W-:-:S04]  /*180e0*/  IMAD.IADD R3, R2, 0x1, R3 ;  /* 0x0000000102037824 */ /* 0x000fc800078e0203 */
[----:B------:R-:W-:-:S07]  /*180f0*/  IMAD.MOV.U32 R13, RZ, RZ, R3 ;  /* 0x000000ffff0d7224 */ /* 0x000fce00078e0003 */
[----:B------:R-:W-:Y:S05]  /*18100*/  WARPSYNC.COLLECTIVE R15, `(.L_x_5897) ;  /* 0x000000000f087348 */ /* 0x000fea0003c00000 */
[----:B------:R0:W1:Y:S02]  /*18110*/  SHFL.UP P6, R14, R13, R12, R11 ;  /* 0x0400000c0d0e7389 */ /* 0x00006400000c000b */
[----:B01----:R-:W-:Y:S01]  /*18120*/  ENDCOLLECTIVE ;  /* 0x000000000000791b */ /* 0x003fe20003800000 */
.L_x_5897:
[----:B------:R-:W-:Y:S01]  /*18130*/  IMAD.MOV.U32 R12, RZ, RZ, 0x10 ;  /* 0x00000010ff0c7424 */ /* 0x000fe200078e00ff */
[----:B------:R-:W-:-:S05]  /*18140*/  SEL R4, R14, RZ, P4 ;  /* 0x000000ff0e047207 */ /* 0x000fca0002000000 */
[----:B------:R-:W-:-:S04]  /*18150*/  IMAD.IADD R4, R3, 0x1, R4 ;  /* 0x0000000103047824 */ /* 0x000fc800078e0204 */
[----:B------:R-:W-:-:S07]  /*18160*/  IMAD.MOV.U32 R13, RZ, RZ, R4 ;  /* 0x000000ffff0d7224 */ /* 0x000fce00078e0004 */
[----:B------:R-:W-:Y:S05]  /*18170*/  WARPSYNC.COLLECTIVE R15, `(.L_x_5898) ;  /* 0x000000000f087348 */ /* 0x000fea0003c00000 */
[----:B------:R0:W1:Y:S02]  /*18180*/  SHFL.UP P6, R14, R13, R12, R11 ;  /* 0x0400000c0d0e7389 */ /* 0x00006400000c000b */
[----:B01----:R-:W-:Y:S01]  /*18190*/  ENDCOLLECTIVE ;  /* 0x000000000000791b */ /* 0x003fe20003800000 */
.L_x_5898:
        /* <DEDUP_REMOVED lines=8> */
.L_x_5899:
[----:B------:R-:W-:Y:S05]  /*18220*/  BRA `(.L_x_5900) ;  /* 0xffffffb800947947 */ /* 0x000fea000383ffff */
.L_x_5781:
[----:B------:R-:W-:Y:S01]  /*18230*/  BSSY B0, `(.L_x_5901) ;  /* 0x0000006000007945 */ /* 0x000fe20003800000 */
[----:B------:R-:W-:Y:S01]  /*18240*/  PLOP3.LUT P6, PT, P6, PT, PT, 0x8, 0x0 ;  /* 0x000000000000781c */ /* 0x000fe200037ce170 */
[----:B------:R-:W-:-:S12]  /*18250*/  IMAD.MOV.U32 R15, RZ, RZ, -0x1 ;  /* 0xffffffffff0f7424 */ /* 0x000fd800078e00ff */
[----:B0-----:R-:W-:Y:S05]  /*18260*/  WARPSYNC.COLLECTIVE R15, `(.L_x_5902) ;  /* 0x000000000f087348 */ /* 0x001fea0003c00000 */
[----:B------:R-:W-:Y:S01]  /*18270*/  VOTE.ANY R14, PT, P6 ;  /* 0x00000000000e7806 */ /* 0x000fe200030e0100 */
[----:B0-----:R-:W-:Y:S06]  /*18280*/  ENDCOLLECTIVE ;  /* 0x000000000000791b */ /* 0x001fec0003800000 */
.L_x_5902:
[----:B------:R-:W-:Y:S05]  /*18290*/  BSYNC B0 ;  /* 0x0000000000007941 */ /* 0x000fea0003800000 */
.L_x_5901:
        /* <DEDUP_REMOVED lines=8> */
.L_x_5903:
[----:B------:R-:W-:Y:S02]  /*18320*/  IMAD.IADD R19, R12, 0x1, R19 ;  /* 0x000000010c137824 */ /* 0x000fe400078e0213 */
[----:B------:R-:W-:Y:S02]  /*18330*/  IMAD.MOV.U32 R13, RZ, RZ, R8 ;  /* 0x000000ffff0d7224 */ /* 0x000fe400078e0008 */
[----:B------:R-:W-:-:S07]  /*18340*/  IMAD.MOV.U32 R17, RZ, RZ, R14 ;  /* 0x000000ffff117224 */ /* 0x000fce00078e000e */
[----:B------:R-:W-:Y:S05]  /*18350*/  WARPSYNC.COLLECTIVE R15, `(.L_x_5904) ;  /* 0x000000000f087348 */ /* 0x000fea0003c00000 */
[----:B------:R0:W1:Y:S02]  /*18360*/  SHFL.IDX P6, R14, R13, R12, R11 ;  /* 0x0000000c0d0e7389 */ /* 0x00006400000c000b */
[----:B01----:R-:W-:Y:S01]  /*18370*/  ENDCOLLECTIVE ;  /* 0x000000000000791b */ /* 0x003fe20003800000 */
.L_x_5904:
[----:B------:R-:W-:Y:S01]  /*18380*/  IMAD.MOV.U32 R8, RZ, RZ, R14 ;  /* 0x000000ffff087224 */ /* 0x000fe200078e000e */
[----:B------:R-:W-:Y:S06]  /*18390*/  BRA `(.L_x_5905) ;  /* 0xffffffb800787947 */ /* 0x000fec000383ffff */
.L_x_5783:
[----:B------:R-:W-:Y:S01]  /*183a0*/  BSSY B0, `(.L_x_5906) ;  /* 0x0000007000007945 */ /* 0x000fe20003800000 */
[----:B------:R-:W-:Y:S01]  /*183b0*/  MOV R13, R2 ;  /* 0x00000002000d7202 */ /* 0x000fe20000000f00 */
[----:B------:R-:W-:Y:S02]  /*183c0*/  IMAD.MOV.U32 R11, RZ, RZ, 0x1f ;  /* 0x0000001fff0b7424 */ /* 0x000fe400078e00ff */
[----:B------:R-:W-:-:S07]  /*183d0*/  IMAD.MOV.U32 R15, RZ, RZ, -0x1 ;  /* 0xffffffffff0f7424 */ /* 0x000fce00078e00ff */
[----:B0-23--:R-:W-:Y:S05]  /*183e0*/  WARPSYNC.COLLECTIVE R15, `(.L_x_5907) ;  /* 0x000000000f087348 */ /* 0x00dfea0003c00000 */
[----:B------:R1:W4:Y:S02]  /*183f0*/  SHFL.IDX P6, R14, R13, R12, R11 ;  /* 0x0000000c0d0e7389 */ /* 0x00032400000c000b */
[----:B01234-:R-:W-:Y:S01]  /*18400*/  ENDCOLLECTIVE ;  /* 0x000000000000791b */ /* 0x01ffe20003800000 */
.L_x_5907:
[----:B------:R-:W-:Y:S05]  /*18410*/  BSYNC B0 ;  /* 0x0000000000007941 */ /* 0x000fea0003800000 */
.L_x_5906:
[----:B------:R-:W-:Y:S01]  /*18420*/  IMAD.MOV.U32 R6, RZ, RZ, R14 ;  /* 0x000000ffff067224 */ /* 0x000fe200078e000e */
[----:B------:R-:W-:Y:S06]  /*18430*/  BRA `(.L_x_5782) ;  /* 0xffffffb800687947 */ /* 0x000fec000383ffff */
.L_x_5789:
[----:B-1----:R1:W2:Y:S02]  /*18440*/  SYNCS.PHASECHK.TRANS64.TRYWAIT P0, [R4+URZ+0x30820], R0 ;  /* 0x03082000040075a7 */ /* 0x0022a4000800017f */
[----:B--2---:R-:W-:Y:S05]  /*18450*/  @!P0 NANOSLEEP.SYNCS 0x989680 ;  /* 0x009896800000895d */ /* 0x004fea0003900000 */
[----:B------:R-:W2:Y:S02]  /*18460*/  @!P0 SYNCS.PHASECHK.TRANS64 P0, [R4+URZ+0x30820], R0 ;  /* 0x03082000040085a7 */ /* 0x000ea4000800007f */
[----:B--2---:R-:W-:Y:S05]  /*18470*/  @!P0 BRA `(.L_x_5789) ;  /* 0xfffffffc00f08947 */ /* 0x004fea000383ffff */
[----:B------:R-:W-:Y:S05]  /*18480*/  BRA `(.L_x_5908) ;  /* 0xffffffc000c07947 */ /* 0x000fea000383ffff */
.L_x_5790:
        /* <DEDUP_REMOVED lines=11> */
.L_x_5910:
[----:B------:R-:W-:Y:S05]  /*18540*/  BSYNC B0 ;  /* 0x0000000000007941 */ /* 0x000fea0003800000 */
.L_x_5909:
[----:B------:R-:W-:Y:S05]  /*18550*/  BRA `(.L_x_5911) ;  /* 0xffffffc000a87947 */ /* 0x000fea000383ffff */
.L_x_5793:
[----:B------:R-:W-:Y:S01]  /*18560*/  BSSY B1, `(.L_x_5912) ;  /* 0x0000006000017945 */ /* 0x000fe20003800000 */
[----:B------:R-:W-:-:S07]  /*18570*/  IMAD.MOV.U32 R15, RZ, RZ, -0x1 ;  /* 0xffffffffff0f7424 */ /* 0x000fce00078e00ff */
[----:B01----:R-:W-:Y:S05]  /*18580*/  WARPSYNC.COLLECTIVE R15, `(.L_x_5913) ;  /* 0x000000000f0c7348 */ /* 0x003fea0003c00000 */
[----:B------:R-:W-:Y:S02]  /*18590*/  ELECT P6, UR62, PT ;  /* 0x00000000003e782f */ /* 0x000fe400038c0000 */
[----:B------:R-:W-:Y:S01]  /*185a0*/  MOV R14, UR62 ;  /* 0x0000003e000e7c02 */ /* 0x000fe20008000f00 */
[----:B01----:R-:W-:Y:S10]  /*185b0*/  ENDCOLLECTIVE ;  /* 0x000000000000791b */ /* 0x003ff40003800000 */
.L_x_5913:
[----:B------:R-:W-:Y:S05]  /*185c0*/  BSYNC B1 ;  /* 0x0000000000017941 */ /* 0x000fea0003800000 */
.L_x_5912:
[----:B------:R-:W-:Y:S05]  /*185d0*/  BRA `(.L_x_5914) ;  /* 0xffffffc000a07947 */ /* 0x000fea000383ffff */
.L_x_5795:
[----:B-1----:R1:W2:Y:S02]  /*185e0*/  SYNCS.PHASECHK.TRANS64.TRYWAIT P1, [R5+URZ+0x30840], R0 ;  /* 0x03084000050075a7 */ /* 0x0022a4000802017f */
[----:B--2---:R-:W-:Y:S05]  /*185f0*/  @!P1 NANOSLEEP.SYNCS 0x989680 ;  /* 0x009896800000995d */ /* 0x004fea0003900000 */
[----:B------:R-:W2:Y:S02]  /*18600*/  @!P1 SYNCS.PHASECHK.TRANS64 P1, [R5+URZ+0x30840], R0 ;  /* 0x03084000050095a7 */ /* 0x000ea4000802007f */
[----:B--2---:R-:W-:Y:S05]  /*18610*/  @!P1 BRA `(.L_x_5795) ;  /* 0xfffffffc00f09947 */ /* 0x004fea000383ffff */
[----:B------:R-:W-:Y:S05]  /*18620*/  BRA `(.L_x_5915) ;  /* 0xffffffc000c87947 */ /* 0x000fea000383ffff */
.L_x_5797:
[----:B--2---:R2:W3:Y:S02]  /*18630*/  SYNCS.PHASECHK.TRANS64.TRYWAIT P1, [R27+URZ+0x30840], R2 ;  /* 0x030840021b0075a7 */ /* 0x0044e4000802017f */
[----:B---3--:R-:W-:Y:S05]  /*18640*/  @!P1 NANOSLEEP.SYNCS 0x989680 ;  /* 0x009896800000995d */ /* 0x008fea0003900000 */
[----:B------:R-:W3:Y:S02]  /*18650*/  @!P1 SYNCS.PHASECHK.TRANS64 P1, [R27+URZ+0x30840], R2 ;  /* 0x030840021b0095a7 */ /* 0x000ee4000802007f */
[----:B---3--:R-:W-:Y:S05]  /*18660*/  @!P1 BRA `(.L_x_5797) ;  /* 0xfffffffc00f09947 */ /* 0x008fea000383ffff */
[----:B------:R-:W-:Y:S05]  /*18670*/  BRA `(.L_x_5916) ;  /* 0xffffffc000d47947 */ /* 0x000fea000383ffff */
.L_x_5799:
[----:B---3--:R3:W4:Y:S02]  /*18680*/  SYNCS.PHASECHK.TRANS64.TRYWAIT P1, [R5+URZ+0x30860], R0 ;  /* 0x03086000050075a7 */ /* 0x008724000802017f */
[----:B----4-:R-:W-:Y:S05]  /*18690*/  @!P1 NANOSLEEP.SYNCS 0x989680 ;  /* 0x009896800000995d */ /* 0x010fea0003900000 */
[----:B------:R-:W4:Y:S02]  /*186a0*/  @!P1 SYNCS.PHASECHK.TRANS64 P1, [R5+URZ+0x30860], R0 ;  /* 0x03086000050095a7 */ /* 0x000f24000802007f */
[----:B----4-:R-:W-:Y:S05]  /*186b0*/  @!P1 BRA `(.L_x_5799) ;  /* 0xfffffffc00f09947 */ /* 0x010fea000383ffff */
[----:B------:R-:W-:Y:S05]  /*186c0*/  BRA `(.L_x_5917) ;  /* 0xffffffc000d07947 */ /* 0x000fea000383ffff */
.L_x_5918:
        /* <DEDUP_REMOVED lines=11> */
.L_x_15986:


//--------------------- .text._ZN7cutlass13device_kernelIN5flash11enable_sm90INS1_16FlashAttnFwdSm90INS1_25CollectiveMainloopFwdSm90ILi2EN4cute5tupleIJNS5_1CILi1EEES8_S8_EEENS6_IJNS7_ILi128EEENS7_ILi96EEENS7_ILi192EEEEEELi192ENS_6half_tEfNS_4arch4Sm90ELb1ELb0ELb1ELb1ELb1ELb1ELb0ELb1ELb1ELb1ELb1ELb0EEENS1_21CollectiveEpilogueFwdINS6_IJSA_SC_SB_EEES9_SE_SG_Li256ELb1ELb1ELb1ELb0EEENS1_36VarlenDynamicPersistentTileSchedulerILi128ELi96ELi256ELi128ELb1ELb1ELb1ELb1ELb1ELb1EEEEEEEEEvNT_6ParamsE --------------------------
	.section	.text._ZN7cutlass13device_kernelIN5flash11enable_sm90INS1_16FlashAttnFwdSm90INS1_25CollectiveMainloopFwdSm90ILi2EN4cute5tupleIJNS5_1CILi1EEES8_S8_EEENS6_IJNS7_ILi128EEENS7_ILi96EEENS7_ILi192EEEEEELi192ENS_6half_tEfNS_4arch4Sm90ELb1ELb0ELb1ELb1ELb1ELb1ELb0ELb1ELb1ELb1ELb1ELb0EEENS1_21CollectiveEpilogueFwdINS6_IJSA_SC_SB_EEES9_SE_SG_Li256ELb1ELb1ELb1ELb0EEENS1_36VarlenDynamicPersistentTileSchedulerILi128ELi96ELi256ELi128ELb1ELb1ELb1ELb1ELb1ELb1EEEEEEEEEvNT_6ParamsE,"ax",@progbits
	.align	128
.text._ZN7cutlass13device_kernelIN5flash11enable_sm90INS1_16FlashAttnFwdSm90INS1_25CollectiveMainloopFwdSm90ILi2EN4cute5tupleIJNS5_1CILi1EEES8_S8_EEENS6_IJNS7_ILi128EEENS7_ILi96EEENS7_ILi192EEEEEELi192ENS_6half_tEfNS_4arch4Sm90ELb1ELb0ELb1ELb1ELb1ELb1ELb0ELb1ELb1ELb1ELb1ELb0EEENS1_21CollectiveEpilogueFwdINS6_IJSA_SC_SB_EEES9_SE_SG_Li256ELb1ELb1ELb1ELb0EEENS1_36VarlenDynamicPersistentTileSchedulerILi128ELi96ELi256ELi128ELb1ELb1ELb1ELb1ELb1ELb1EEEEEEEEEvNT_6ParamsE:
        .type           _ZN7cutlass13device_kernelIN5flash11enable_sm90INS1_16FlashAttnFwdSm90INS1_25CollectiveMainloopFwdSm90ILi2EN4cute5tupleIJNS5_1CILi1EEES8_S8_EEENS6_IJNS7_ILi128EEENS7_ILi96EEENS7_ILi192EEEEEELi192ENS_6half_tEfNS_4arch4Sm90ELb1ELb0ELb1ELb1ELb1ELb1ELb0ELb1ELb1ELb1ELb1ELb0EEENS1_21CollectiveEpilogueFwdINS6_IJSA_SC_SB_EEES9_SE_SG_Li256ELb1ELb1ELb1ELb0EEENS1_36VarlenDynamicPersistentTileSchedulerILi128ELi96ELi256ELi128ELb1ELb1ELb1ELb1ELb1ELb1EEEEEEEEEvNT_6ParamsE,@function
        .size           _ZN7cutlass13device_kernelIN5flash11enable_sm90INS1_16FlashAttnFwdSm90INS1_25CollectiveMainloopFwdSm90ILi2EN4cute5tupleIJNS5_1CILi1EEES8_S8_EEENS6_IJNS7_ILi128EEENS7_ILi96EEENS7_ILi192EEEEEELi192ENS_6half_tEfNS_4arch4Sm90ELb1ELb0ELb1ELb1ELb1ELb1ELb0ELb1ELb1ELb1ELb1ELb0EEENS1_21CollectiveEpilogueFwdINS6_IJSA_SC_SB_EEES9_SE_SG_Li256ELb1ELb1ELb1ELb0EEENS1_36VarlenDynamicPersistentTileSchedulerILi128ELi96ELi256ELi128ELb1ELb1ELb1ELb1ELb1ELb1EEEEEEEEEvNT_6ParamsE,(.L_x_15987 - _ZN7cutlass13device_kernelIN5flash11enable_sm90INS1_16FlashAttnFwdSm90INS1_25CollectiveMainloopFwdSm90ILi2EN4cute5tupleIJNS5_1CILi1EEES8_S8_EEENS6_IJNS7_ILi128EEENS7_ILi96EEENS7_ILi192EEEEEELi192ENS_6half_tEfNS_4arch4Sm90ELb1ELb0ELb1ELb1ELb1ELb1ELb0ELb1ELb1ELb1ELb1ELb0EEENS1_21CollectiveEpilogueFwdINS6_IJSA_SC_SB_EEES9_SE_SG_Li256ELb1ELb1ELb1ELb0EEENS1_36VarlenDynamicPersistentTileSchedulerILi128ELi96ELi256ELi128ELb1ELb1ELb1ELb1ELb1ELb1EEEEEEEEEvNT_6ParamsE)
        .other          _ZN7cutlass13device_kernelIN5flash11enable_sm90INS1_16FlashAttnFwdSm90INS1_25CollectiveMainloopFwdSm90ILi2EN4cute5tupleIJNS5_1CILi1EEES8_S8_EEENS6_IJNS7_ILi128EEENS7_ILi96EEENS7_ILi192EEEEEELi192ENS_6half_tEfNS_4arch4Sm90ELb1ELb0ELb1ELb1ELb1ELb1ELb0ELb1ELb1ELb1ELb1ELb0EEENS1_21CollectiveEpilogueFwdINS6_IJSA_SC_SB_EEES9_SE_SG_Li256ELb1ELb1ELb1ELb0EEENS1_36VarlenDynamicPersistentTileSchedulerILi128ELi96ELi256ELi128ELb1ELb1ELb1ELb1ELb1ELb1EEEEEEEEEvNT_6ParamsE,@"STO_CUDA_ENTRY STV_DEFAULT"
_ZN7cutlass13device_kernelIN5flash11enable_sm90INS1_16FlashAttnFwdSm90INS1_25CollectiveMainloopFwdSm90ILi2EN4cute5tupleIJNS5_1CILi1EEES8_S8_EEENS6_IJNS7_ILi128EEENS7_ILi96EEENS7_ILi192EEEEEELi192ENS_6half_tEfNS_4arch4Sm90ELb1ELb0ELb1ELb1ELb1ELb1ELb0ELb1ELb1ELb1ELb1ELb0EEENS1_21CollectiveEpilogueFwdINS6_IJSA_SC_SB_EEES9_SE_SG_Li256ELb1ELb1ELb1ELb0EEENS1_36VarlenDynamicPersistentTileSchedulerILi128ELi96ELi256ELi128ELb1ELb1ELb1ELb1ELb1ELb1EEEEEEEEEvNT_6ParamsE:
        /* <DEDUP_REMOVED lines=18> */
.L_x_5920:
[----:B------:R-:W-:Y:S05]  /*0120*/  BSYNC B0 ;  /* 0x0000000000007941 */ /* 0x000fea0003800000 */
.L_x_5919:
        /* <DEDUP_REMOVED lines=41> */
.L_x_5921:
        /* <DEDUP_REMOVED lines=22> */
.L_x_5922:
        /* <DEDUP_REMOVED lines=18> */
.L_x_5923:
        /* <DEDUP_REMOVED lines=22> */
.L_x_5924:
        /* <DEDUP_REMOVED lines=22> */
.L_x_5925:
        /* <DEDUP_REMOVED lines=10> */
.L_x_5928:
        /* <DEDUP_REMOVED lines=16> */
[----:B------:R-:W-:Y:S01]  /*0aa0*/  IADD3 R0, R0, -0x80, RZ ;  /* 0xffffff8000007810 */ /* 0x000fe20007ffe0ff */
[----:B------:R-:W-:Y:S01]  /*0ab0*/  IMAD.MOV.U32 R200, RZ, RZ, RZ ;  /* 0x000000ffffc87224 */ /* 0x000fe200078e00ff */
[----:B------:R-:W-:Y:S01]  /*0ac0*/  R2UR UR4, R2 ;  /* 0x00000000020472ca */ /* 0x000fe200000e0000 */
[----:B------:R-:W-:Y:S01]  /*0ad0*/  IMAD.MOV.U32 R196, RZ, RZ, RZ ;  /* 0x000000ffffc47224 */ /* 0x000fe200078e00ff */
[----:B------:R-:W-:Y:S02]  /*0ae0*/  SHF.R.S32.HI R3, RZ, 0x1f, R0 ;  /* 0x0000001fff037819 */ /* 0x000fe40000011400 */
[----:B------:R-:W-:Y:S02]  /*0af0*/  MOV R205, RZ ;  /* 0x000000ff00cd7202 */ /* 0x000fe40000000f00 */
[----:B------:R-:W-:-:S04]  /*0b00*/  LEA.HI R6, R3, R0, RZ, 0x4 ;  /* 0x0000000003067211 */ /* 0x000fc800078f20ff */
[----:B------:R-:W-:-:S03]  /*0b10*/  SHF.R.S32.HI R7, RZ, 0x4, R6 ;  /* 0x00000004ff077819 */ /* 0x000fc60000011406 */
        /* <DEDUP_REMOVED lines=19> */
[-C--:B------:R-:W-:Y:S01]  /*0c50*/  LEA.HI R7, R3, R0.reuse, RZ, 0x5 ;  /* 0x0000000003077211 */ /* 0x080fe200078f28ff */
[----:B------:R-:W-:Y:S01]  /*0c60*/  IMAD.IADD R13, R9, 0x1, -R12 ;  /* 0x00000001090d7824 */ /* 0x000fe200078e0a0c */
[----:B------:R-:W-:-:S02]  /*0c70*/  LEA.HI R9, R3, R0, RZ, 0x2 ;  /* 0x0000000003097211 */ /* 0x000fc400078f10ff */
[----:B------:R-:W-:Y:S01]  /*0c80*/  LEA.HI R4, R4, R5, RZ, 0x1 ;  /* 0x0000000504047211 */ /* 0x000fe200078f08ff */
[----:B------:R-:W-:Y:S01]  /*0c90*/  IMAD R13, R10, 0x10, R13 ;  /* 0x000000100a0d7824 */ /* 0x000fe200078e020d */
[----:B------:R-:W-:Y:S02]  /*0ca0*/  LOP3.LUT R3, R6, 0x3fffff0, RZ, 0xc0, !PT ;  /* 0x03fffff006037812 */ /* 0x000fe400078ec0ff */
[----:B------:R-:W-:Y:S02]  /*0cb0*/  LOP3.LUT R4, R4, 0x3fffffe, RZ, 0xc0, !PT ;  /* 0x03fffffe04047812 */ /* 0x000fe400078ec0ff */
[----:B------:R-:W-:Y:S02]  /*0cc0*/  SHF.R.S32.HI R222, RZ, 0x5, R7 ;  /* 0x00000005ffde7819 */ /* 0x000fe40000011407 */
[----:B------:R-:W-:Y:S01]  /*0cd0*/  IADD3 R3, R0, -R3, RZ ;  /* 0x8000000300037210 */ /* 0x000fe20007ffe0ff */
[----:B------:R-:W-:Y:S01]  /*0ce0*/  IMAD.IADD R4, R5, 0x1, -R4 ;  /* 0x0000000105047824 */ /* 0x000fe200078e0a04 */
[----:B------:R-:W-:Y:S01]  /*0cf0*/  LOP3.LUT R7, R9, 0xfffffffc, RZ, 0xc0, !PT ;  /* 0xfffffffc09077812 */ /* 0x000fe200078ec0ff */
[----:B------:R-:W-:Y:S01]  /*0d00*/  IMAD.MOV.U32 R5, RZ, RZ, R17 ;  /* 0x000000ffff057224 */ /* 0x000fe200078e0011 */
[----:B------:R-:W-:Y:S01]  /*0d10*/  SHF.R.S32.HI R204, RZ, 0x2, R9 ;  /* 0x00000002ffcc7819 */ /* 0x000fe20000011409 */
[----:B------:R-:W-:Y:S01]  /*0d20*/  IMAD R3, R222, 0x10, R3 ;  /* 0x00000010de037824 */ /* 0x000fe200078e0203 */
[----:B------:R-:W-:Y:S01]  /*0d30*/  IADD3 R0, R0, -R7, RZ ;  /* 0x8000000700007210 */ /* 0x000fe20007ffe0ff */
[----:B------:R-:W-:Y:S01]  /*0d40*/  IMAD R14, R4, 0x40, R13 ;  /* 0x00000040040e7824 */ /* 0x000fe200078e020d */
[----:B------:R-:W-:Y:S01]  /*0d50*/  LOP3.LUT R11, R11, 0x7ffffffc, RZ, 0xc0, !PT ;  /* 0x7ffffffc0b0b7812 */ /* 0x000fe200078ec0ff */
[----:B------:R-:W-:Y:S01]  /*0d60*/  IMAD R8, R3, 0x8, R8 ;  /* 0x0000000803087824 */ /* 0x000fe200078e0208 */
[----:B------:R-:W-:Y:S01]  /*0d70*/  SHF.R.S32.HI R9, RZ, 0x1f, R9 ;  /* 0x0000001fff097819 */ /* 0x000fe20000011409 */
[----:B------:R-:W-:Y:S01]  /*0d80*/  IMAD.U32 R3, RZ, RZ, UR5 ;  /* 0x00000005ff037e24 */ /* 0x000fe2000f8e00ff */
[----:B------:R-:W-:Y:S01]  /*0d90*/  STL [R1+0x64], R14 ;  /* 0x0000640e01007387 */ /* 0x000fe20000100800 */
[----:B------:R-:W-:Y:S01]  /*0da0*/  VIADD R12, R204, 0x40 ;  /* 0x00000040cc0c7836 */ /* 0x000fe20000000000 */
[----:B------:R-:W-:Y:S01]  /*0db0*/  IADD3 R11, R15, -R11, RZ ;  /* 0x8000000b0f0b7210 */ /* 0x000fe20007ffe0ff */
[----:B------:R-:W-:Y:S01]  /*0dc0*/  IMAD.SHL.U32 R194, R0, 0x4, RZ ;  /* 0x0000000400c27824 */ /* 0x000fe200078e00ff */
[----:B------:R-:W-:Y:S01]  /*0dd0*/  STL [R1+0x50], RZ ;  /* 0x000050ff01007387 */ /* 0x000fe20000100800 */
[----:B------:R-:W-:Y:S01]  /*0de0*/  IMAD.SHL.U32 R217, R12, 0x40, RZ ;  /* 0x000000400cd97824 */ /* 0x000fe200078e00ff */
[----:B------:R-:W-:Y:S01]  /*0df0*/  LEA.HI R9, R9, R204, RZ, 0x3 ;  /* 0x000000cc09097211 */ /* 0x000fe200078f18ff */
[----:B------:R-:W-:Y:S01]  /*0e00*/  VIADD R207, R194, 0x20 ;  /* 0x00000020c2cf7836 */ /* 0x000fe20000000000 */
[----:B------:R0:W-:Y:S01]  /*0e10*/  STL [R1+0x4], R3 ;  /* 0x0000040301007387 */ /* 0x0001e20000100800 */
[----:B------:R-:W-:Y:S01]  /*0e20*/  IMAD.SHL.U32 R16, R0, 0x8, RZ ;  /* 0x0000000800107824 */ /* 0x000fe200078e00ff */
[----:B------:R-:W-:Y:S01]  /*0e30*/  LOP3.LUT R217, R217, 0x1c0, RZ, 0xc0, !PT ;  /* 0x000001c0d9d97812 */ /* 0x000fe200078ec0ff */
[----:B------:R-:W-:Y:S01]  /*0e40*/  IMAD.U32 R4, RZ, RZ, UR4 ;  /* 0x00000004ff047e24 */ /* 0x000fe2000f8e00ff */
[----:B------:R-:W-:Y:S01]  /*0e50*/  IADD3 R193, R194, R207, RZ ;  /* 0x000000cfc2c17210 */ /* 0x000fe20007ffe0ff */
[----:B------:R-:W-:Y:S01]  /*0e60*/  IMAD.SHL.U32 R229, R11, 0x2, RZ ;  /* 0x000000020be57824 */ /* 0x000fe200078e00ff */
[----:B------:R-:W-:Y:S01]  /*0e70*/  LOP3.LUT R9, R9, 0xfffffff8, RZ, 0xc0, !PT ;  /* 0xfffffff809097812 */ /* 0x000fe200078ec0ff */
[----:B------:R-:W-:Y:S01]  /*0e80*/  IMAD.SHL.U32 R8, R8, 0x8, RZ ;  /* 0x0000000808087824 */ /* 0x000fe200078e00ff */
[----:B------:R1:W-:Y:S01]  /*0e90*/  STL [R1+0x58], R4 ;  /* 0x0000580401007387 */ /* 0x0003e20000100800 */
[C---:B------:R-:W-:Y:S01]  /*0ea0*/  VIADD R36, R229.reuse, 0x10 ;  /* 0x00000010e5247836 */ /* 0x040fe20000000000 */
[----:B0-----:R-:W-:Y:S01]  /*0eb0*/  LEA.HI R3, R0, R0, RZ, 0x1 ;  /* 0x0000000000037211 */ /* 0x001fe200078f08ff */
[C---:B------:R-:W-:Y:S01]  /*0ec0*/  VIADD R34, R229.reuse, 0x20 ;  /* 0x00000020e5227836 */ /* 0x040fe20000000000 */
[C---:B------:R-:W-:Y:S01]  /*0ed0*/  IADD3 R31, R229.reuse, 0x38, RZ ;  /* 0x00000038e51f7810 */ /* 0x040fe20007ffe0ff */
[----:B------:R-:W-:Y:S01]  /*0ee0*/  VIADD R28, R229, 0x50 ;  /* 0x00000050e51c7836 */ /* 0x000fe20000000000 */
[----:B------:R-:W-:Y:S01]  /*0ef0*/  LOP3.LUT R3, R3, 0x1ffffffe, RZ, 0xc0, !PT ;  /* 0x1ffffffe03037812 */ /* 0x000fe200078ec0ff */
[C---:B------:R-:W-:Y:S01]  /*0f00*/  VIADD R25, R229.reuse, 0x68 ;  /* 0x00000068e5197836 */ /* 0x040fe20000000000 */
[----:B------:R-:W-:Y:S01]  /*0f10*/  IADD3 R206, R194, 0x40, RZ ;  /* 0x00000040c2ce7810 */ /* 0x000fe20007ffe0ff */
[C---:B------:R-:W-:Y:S01]  /*0f20*/  VIADD R20, R229.reuse, 0x80 ;  /* 0x00000080e5147836 */ /* 0x040fe20000000000 */
[----:B------:R-:W-:Y:S01]  /*0f30*/  IADD3 R3, R0, -R3, RZ ;  /* 0x8000000300037210 */ /* 0x000fe20007ffe0ff */
[----:B------:R-:W-:Y:S01]  /*0f40*/  IMAD.IADD R10, R204, 0x1, -R9 ;  /* 0x00000001cc0a7824 */ /* 0x000fe200078e0a09 */
[----:B------:R-:W-:Y:S01]  /*0f50*/  SHF.R.U32.HI R0, RZ, 0x3, R217 ;  /* 0x00000003ff007819 */ /* 0x000fe200000116d9 */
[----:B------:R-:W-:Y:S01]  /*0f60*/  IMAD.IADD R192, R194, 0x1, R206 ;  /* 0x00000001c2c07824 */ /* 0x000fe200078e02ce */
[----:B------:R-:W-:Y:S01]  /*0f70*/  SHF.R.S32.HI R0, RZ, 0x1f, R193 ;  /* 0x0000001fff007819 */ /* 0x000fe200000114c1 */
[C---:B------:R-:W-:Y:S01]  /*0f80*/  VIADD R37, R229.reuse, 0x8 ;  /* 0x00000008e5257836 */ /* 0x040fe20000000000 */
[----:B-1----:R-:W-:Y:S01]  /*0f90*/  SHF.R.S32.HI R4, RZ, 0x1f, R12 ;  /* 0x0000001fff047819 */ /* 0x002fe2000001140c */
[----:B------:R0:W-:Y:S01]  /*0fa0*/  STL [R1+0x38], R10 ;  /* 0x0000380a01007387 */ /* 0x0001e20000100800 */
[----:B------:R-:W-:Y:S01]  /*0fb0*/  LEA.HI R0, R0, R193, RZ, 0x3 ;  /* 0x000000c100007211 */ /* 0x000fe200078f18ff */
[C---:B------:R-:W-:Y:S01]  /*0fc0*/  VIADD R33, R229.reuse, 0x28 ;  /* 0x00000028e5217836 */ /* 0x040fe20000000000 */
[----:B------:R-:W-:Y:S01]  /*0fd0*/  LEA.HI R4, R4, R12, RZ, 0x3 ;  /* 0x0000000c04047211 */ /* 0x000fe200078f18ff */
[----:B------:R1:W-:Y:S01]  /*0fe0*/  STL [R1+0x68], R8 ;  /* 0x0000680801007387 */ /* 0x0003e20000100800 */
[----:B------:R-:W-:Y:S01]  /*0ff0*/  SHF.R.S32.HI R198, RZ, 0x3, R0 ;  /* 0x00000003ffc67819 */ /* 0x000fe20000011400 */
[C---:B------:R-:W-:Y:S01]  /*1000*/  VIADD R0, R229.reuse, 0xb0 ;  /* 0x000000b0e5007836 */ /* 0x040fe20000000000 */
[----:B------:R-:W-:Y:S01]  /*1010*/  SHF.R.S32.HI R0, RZ, 0x1f, R36 ;  /* 0x0000001fff007819 */ /* 0x000fe20000011424 */
[----:B------:R-:W-:Y:S01]  /*1020*/  IMAD.SHL.U32 R4, R4, 0x40, RZ ;  /* 0x0000004004047824 */ /* 0x000fe200078e00ff */
[----:B------:R-:W-:Y:S01]  /*1030*/  SHF.R.S32.HI R0, RZ, 0x1f, R34 ;  /* 0x0000001fff007819 */ /* 0x000fe20000011422 */
[C---:B------:R-:W-:Y:S01]  /*1040*/  VIADD R32, R229.reuse, 0x30 ;  /* 0x00000030e5207836 */ /* 0x040fe20000000000 */
[C---:B------:R-:W-:Y:S01]  /*1050*/  IADD3 R12, R229.reuse, 0x98, RZ ;  /* 0x00000098e50c7810 */ /* 0x040fe20007ffe0ff */
[----:B------:R-:W-:Y:S01]  /*1060*/  IMAD.SHL.U32 R220, R10, 0x40, RZ ;  /* 0x000000400adc7824 */ /* 0x000fe200078e00ff */
        /* <DEDUP_REMOVED lines=9> */
[----:B------:R-:W-:Y:S01]  /*1100*/  IMAD.MOV.U32 R7, RZ, RZ, R19 ;  /* 0x000000ffff077224 */ /* 0x000fe200078e0013 */
[----:B------:R-:W-:Y:S01]  /*1110*/  LEA R0, R3, R14, 0x3 ;  /* 0x0000000e03007211 */ /* 0x000fe200078e18ff */
[C---:B------:R-:W-:Y:S01]  /*1120*/  VIADD R15, R229.reuse, 0x88 ;  /* 0x00000088e50f7836 */ /* 0x040fe20000000000 */
[----:B------:R-:W-:Y:S01]  /*1130*/  SHF.R.S32.HI R9, RZ, 0x1f, R192 ;  /* 0x0000001fff097819 */ /* 0x000fe200000114c0 */
[C---:B------:R-:W-:Y:S01]  /*1140*/  VIADD R13, R229.reuse, 0x90 ;  /* 0x00000090e50d7836 */ /* 0x040fe20000000000 */
[----:B------:R-:W-:Y:S01]  /*1150*/  IADD3 R35, R229, 0x18, RZ ;  /* 0x00000018e5237810 */ /* 0x000fe20007ffe0ff */
[----:B------:R2:W-:Y:S01]  /*1160*/  STL [R1+0x3c], R0 ;  /* 0x00003c0001007387 */ /* 0x0005e20000100800 */
[----:B------:R-:W-:Y:S01]  /*1170*/  LEA.HI R9, R9, R192, RZ, 0x3 ;  /* 0x000000c009097211 */ /* 0x000fe200078f18ff */
[----:B------:R-:W-:Y:S01]  /*1180*/  VIADD R22, R16, 0x60 ;  /* 0x0000006010167836 */ /* 0x000fe20000000000 */
[----:B------:R-:W-:Y:S01]  /*1190*/  LOP3.LUT R224, R4, 0xfffffe00, RZ, 0xc0, !PT ;  /* 0xfffffe0004e07812 */ /* 0x000fe200078ec0ff */
[C---:B------:R-:W-:Y:S01]  /*11a0*/  VIADD R19, R16.reuse, 0x80 ;  /* 0x0000008010137836 */ /* 0x040fe20000000000 */
[C---:B------:R-:W-:Y:S01]  /*11b0*/  IADD3 R27, R229.reuse, 0x58, RZ ;  /* 0x00000058e51b7810 */ /* 0x040fe20007ffe0ff */
[----:B------:R-:W-:Y:S01]  /*11c0*/  VIADD R23, R16, 0xa0 ;  /* 0x000000a010177836 */ /* 0x000fe20000000000 */
[----:B------:R-:W-:Y:S01]  /*11d0*/  SHF.R.S32.HI R4, RZ, 0x1f, R37 ;  /* 0x0000001fff047819 */ /* 0x000fe20000011425 */
[C---:B0-----:R-:W-:Y:S01]  /*11e0*/  VIADD R10, R229.reuse, 0xa0 ;  /* 0x000000a0e50a7836 */ /* 0x041fe20000000000 */
[----:B------:R-:W-:Y:S01]  /*11f0*/  SHF.R.S32.HI R199, RZ, 0x3, R9 ;  /* 0x00000003ffc77819 */ /* 0x000fe20000011409 */
[C---:B-1----:R-:W-:Y:S01]  /*1200*/  VIADD R8, R229.reuse, 0xa8 ;  /* 0x000000a8e5087836 */ /* 0x042fe20000000000 */
[----:B------:R-:W-:Y:S01]  /*1210*/  IADD3 R21, R229, 0x78, RZ ;  /* 0x00000078e5157810 */ /* 0x000fe20007ffe0ff */
[C---:B------:R-:W-:Y:S01]  /*1220*/  VIADD R208, R194.reuse, 0x30 ;  /* 0x00000030c2d07836 */ /* 0x040fe20000000000 */
[----:B------:R-:W-:Y:S01]  /*1230*/  SHF.R.S32.HI R4, RZ, 0x1f, R35 ;  /* 0x0000001fff047819 */ /* 0x000fe20000011423 */
[----:B------:R-:W-:Y:S01]  /*1240*/  VIADD R216, R194, 0x50 ;  /* 0x00000050c2d87836 */ /* 0x000fe20000000000 */
[----:B------:R-:W-:-:S02]  /*1250*/  SHF.R.S32.HI R9, RZ, 0x1f, R33 ;  /* 0x0000001fff097819 */ /* 0x000fc40000011421 */
[----:B------:R-:W-:Y:S02]  /*1260*/  SHF.R.S32.HI R4, RZ, 0x1f, R32 ;  /* 0x0000001fff047819 */ /* 0x000fe40000011420 */
[----:B------:R-:W-:Y:S02]  /*1270*/  LOP3.LUT R220, R220, 0x1c0, RZ, 0xc0, !PT ;  /* 0x000001c0dcdc7812 */ /* 0x000fe400078ec0ff */
[----:B------:R-:W-:Y:S02]  /*1280*/  SHF.R.S32.HI R9, RZ, 0x1f, R30 ;  /* 0x0000001fff097819 */ /* 0x000fe4000001141e */
[----:B------:R-:W-:Y:S02]  /*1290*/  SHF.R.S32.HI R4, RZ, 0x1f, R29 ;  /* 0x0000001fff047819 */ /* 0x000fe4000001141d */
[----:B------:R-:W-:Y:S02]  /*12a0*/  SHF.R.S32.HI R9, RZ, 0x1f, R27 ;  /* 0x0000001fff097819 */ /* 0x000fe4000001141b */
[----:B------:R-:W-:-:S02]  /*12b0*/  SHF.R.S32.HI R4, RZ, 0x1f, R26 ;  /* 0x0000001fff047819 */ /* 0x000fc4000001141a */
[----:B------:R-:W-:Y:S02]  /*12c0*/  SHF.R.S32.HI R9, RZ, 0x1f, R24 ;  /* 0x0000001fff097819 */ /* 0x000fe40000011418 */
[----:B------:R-:W-:Y:S02]  /*12d0*/  SHF.R.S32.HI R4, RZ, 0x1f, R21 ;  /* 0x0000001fff047819 */ /* 0x000fe40000011415 */
[----:B------:R-:W-:Y:S01]  /*12e0*/  MOV R6, R18 ;  /* 0x0000001200067202 */ /* 0x000fe20000000f00 */
[----:B------:R-:W-:Y:S01]  /*12f0*/  IMAD.MOV.U32 R18, RZ, RZ, RZ ;  /* 0x000000ffff127224 */ /* 0x000fe200078e00ff */
[----:B------:R-:W-:Y:S02]  /*1300*/  SHF.R.S32.HI R9, RZ, 0x1f, R15 ;  /* 0x0000001fff097819 */ /* 0x000fe4000001140f */
[----:B------:R-:W-:Y:S02]  /*1310*/  SHF.R.S32.HI R4, RZ, 0x1f, R13 ;  /* 0x0000001fff047819 */ /* 0x000fe4000001140d */
[----:B------:R-:W-:-:S02]  /*1320*/  SHF.L.U32 R222, R222, 0x9, RZ ;  /* 0x00000009dede7819 */ /* 0x000fc400000006ff */
[----:B------:R-:W-:Y:S02]  /*1330*/  SHF.R.S32.HI R17, RZ, 0x1f, R16 ;  /* 0x0000001fff117819 */ /* 0x000fe40000011410 */
[----:B------:R-:W-:Y:S02]  /*1340*/  IADD3 R215, R194, 0x10, RZ ;  /* 0x00000010c2d77810 */ /* 0x000fe40007ffe0ff */
[----:B------:R-:W-:Y:S02]  /*1350*/  SHF.R.S32.HI R203, RZ, 0x1f, R22 ;  /* 0x0000001fffcb7819 */ /* 0x000fe40000011416 */
[----:B------:R-:W-:Y:S02]  /*1360*/  SHF.R.S32.HI R202, RZ, 0x1f, R19 ;  /* 0x0000001fffca7819 */ /* 0x000fe40000011413 */
[----:B------:R-:W-:Y:S02]  /*1370*/  SHF.R.S32.HI R201, RZ, 0x1f, R23 ;  /* 0x0000001fffc97819 */ /* 0x000fe40000011417 */
[----:B------:R-:W-:-:S02]  /*1380*/  SHF.R.U32.HI R221, RZ, 0x3, R220 ;  /* 0x00000003ffdd7819 */ /* 0x000fc400000116dc */
[----:B------:R-:W-:Y:S02]  /*1390*/  SHF.R.S32.HI R9, RZ, 0x1f, R10 ;  /* 0x0000001fff097819 */ /* 0x000fe4000001140a */
[----:B--2---:R-:W-:-:S07]  /*13a0*/  SHF.R.S32.HI R4, RZ, 0x1f, R8 ;  /* 0x0000001fff047819 */ /* 0x004fce0000011408 */
.L_x_6172:
[----:B012-4-:R-:W0:Y:S01]  /*13b0*/  LDC.64 R8, c[0x0][0xc88] ;  /* 0x00032200ff087b82 */ /* 0x017e220000000a00 */
        /* <DEDUP_REMOVED lines=20> */
[C---:B------:R-:W-:Y:S01]  /*1500*/  IADD3 R8, P4, R29.reuse, UR6, RZ ;  /* 0x000000061d087c10 */ /* 0x040fe2000ff9e0ff */
[----:B------:R0:W-:Y:S04]  /*1510*/  STL [R1+0x5c], R0 ;  /* 0x00005c0001007387 */ /* 0x0001e80000100800 */
[----:B------:R1:W5:Y:S01]  /*1520*/  @P2 LDG.E R4, desc[UR60][R10.64] ;  /* 0x0000003c0a042981 */ /* 0x000362000c1e1900 */
[----:B------:R-:W-:-:S02]  /*1530*/  @P1 IADD3 R12, P2, R29, UR8, RZ ;  /* 0x000000081d0c1c10 */ /* 0x000fc4000ff5e0ff */
[----:B------:R-:W-:Y:S01]  /*1540*/  MOV R227, UR4 ;  /* 0x0000000400e37c02 */ /* 0x000fe20008000f00 */
[----:B------:R2:W-:Y:S01]  /*1550*/  STL [R1+0x48], R29 ;  /* 0x0000481d01007387 */ /* 0x0005e20000100800 */
[C---:B------:R-:W-:Y:S01]  /*1560*/  IADD3.X R9, R28.reuse, UR7, RZ, P4, !PT ;  /* 0x000000071c097c10 */ /* 0x040fe2000a7fe4ff */
[----:B------:R-:W-:Y:S01]  /*1570*/  ULDC.64 UR4, c[0x0][0x418] ;  /* 0x0001060000047ab9 */ /* 0x000fe20000000a00 */
[----:B------:R-:W-:Y:S01]  /*1580*/  @P1 IADD3.X R13, R28, UR9, RZ, P2, !PT ;  /* 0x000000091c0d1c10 */ /* 0x000fe200097fe4ff */
[----:B------:R2:W-:Y:S04]  /*1590*/  STL [R1+0x4c], R28 ;  /* 0x00004c1c01007387 */ /* 0x0005e80000100800 */
[----:B------:R2:W5:Y:S01]  /*15a0*/  @P0 LDG.E R122, desc[UR60][R8.64] ;  /* 0x0000003c087a0981 */ /* 0x000562000c1e1900 */
[----:B------:R-:W-:Y:S01]  /*15b0*/  UISETP.NE.U32.AND UP0, UPT, UR4, URZ, UPT ;  /* 0x0000003f0400728c */ /* 0x000fe2000bf05070 */
[----:B------:R-:W-:Y:S01]  /*15c0*/  LOP3.LUT R3, R6, 0xff000000, RZ, 0xc0, !PT ;  /* 0xff00000006037812 */ /* 0x000fe200078ec0ff */
[----:B------:R-:W-:Y:S01]  /*15d0*/  ULDC.64 UR8, c[0x0][0xa20] ;  /* 0x0002880000087ab9 */ /* 0x000fe20000000a00 */
[----:B------:R2:W5:Y:S01]  /*15e0*/  @P1 LDG.E R227, desc[UR60][R12.64] ;  /* 0x0000003c0ce31981 */ /* 0x000562000c1e1900 */
[----:B------:R-:W-:Y:S01]  /*15f0*/  UISETP.NE.AND.EX UP0, UPT, UR5, URZ, UPT, UP0 ;  /* 0x0000003f0500728c */ /* 0x000fe2000bf05300 */
[----:B------:R-:W-:Y:S01]  /*1600*/  ULDC UR4, c[0x0][0x424] ;  /* 0x0001090000047ab9 */ /* 0x000fe20000000800 */
[----:B------:R-:W-:-:S02]  /*1610*/  ISETP.NE.U32.AND P2, PT, RZ, UR8, PT ;  /* 0x00000008ff007c0c */ /* 0x000fc4000bf45070 */
[----:B------:R-:W-:Y:S01]  /*1620*/  USEL UR4, UR4, 0x1, UP0 ;  /* 0x0000000104047887 */ /* 0x000fe20008000000 */
[----:B------:R-:W-:Y:S01]  /*1630*/  ULDC UR5, c[0x0][0x2f0] ;  /* 0x0000bc0000057ab9 */ /* 0x000fe20000000800 */
[----:B0-----:R-:W-:Y:S02]  /*1640*/  LOP3.LUT R0, R6, 0xff0000, RZ, 0xc0, !PT ;  /* 0x00ff000006007812 */ /* 0x001fe400078ec0ff */
[----:B------:R-:W-:Y:S01]  /*1650*/  UIMAD UR4, UR4, UR5, URZ ;  /* 0x00000005040472a4 */ /* 0x000fe2000f8e023f */
[----:B------:R-:W-:Y:S02]  /*1660*/  SHF.R.U32.HI R3, RZ, 0x8, R3 ;  /* 0x00000008ff037819 */ /* 0x000fe40000011603 */
[----:B------:R-:W-:Y:S01]  /*1670*/  ISETP.NE.AND.EX P2, PT, RZ, UR9, PT, P2 ;  /* 0x00000009ff007c0c */ /* 0x000fe2000bf45320 */
[----:B------:R-:W-:Y:S01]  /*1680*/  ULDC UR5, c[0x0][0x348] ;  /* 0x0000d20000057ab9 */ /* 0x000fe20000000800 */
[----:B-1----:R-:W-:Y:S02]  /*1690*/  LEA.HI R11, R0, R3, RZ, 0x10 ;  /* 0x00000003000b7211 */ /* 0x002fe400078f80ff */
[----:B------:R-:W-:Y:S01]  /*16a0*/  LOP3.LUT R197, R6, 0xffff, RZ, 0xc0, !PT ;  /* 0x0000ffff06c57812 */ /* 0x000fe200078ec0ff */
[----:B--23--:R-:W-:Y:S08]  /*16b0*/  @P1 BRA `(.L_x_5930) ;  /* 0x0000000000241947 */ /* 0x00cff00003800000 */
        /* <DEDUP_REMOVED lines=9> */
.L_x_5930:
[----:B------:R-:W-:Y:S02]  /*1750*/  IMAD.U32 R25, RZ, RZ, UR5 ;  /* 0x00000005ff197e24 */ /* 0x000fe4000f8e00ff */
[----:B------:R-:W-:Y:S01]  /*1760*/  IMAD.U32 R27, RZ, RZ, UR4 ;  /* 0x00000004ff1b7e24 */ /* 0x000fe2000f8e00ff */
[----:B------:R-:W-:Y:S06]  /*1770*/  @!P2 BRA `(.L_x_5931) ;  /* 0x000000000010a947 */ /* 0x000fec0003800000 */
[----:B------:R-:W-:-:S04]  /*1780*/  IADD3 R6, P0, R29, UR8, RZ ;  /* 0x000000081d067c10 */ /* 0x000fc8000ff1e0ff */
[----:B------:R-:W-:-:S05]  /*1790*/  IADD3.X R7, R28, UR9, RZ, P0, !PT ;  /* 0x000000091c077c10 */ /* 0x000fca00087fe4ff */
[----:B------:R0:W5:Y:S01]  /*17a0*/  LDG.E R27, desc[UR60][R6.64] ;  /* 0x0000003c061b7981 */ /* 0x000162000c1e1900 */
[----:B------:R-:W-:Y:S05]  /*17b0*/  BRA `(.L_x_5932) ;  /* 0x0000000000107947 */ /* 0x000fea0003800000 */
.L_x_5931:
[----:B------:R-:W-:Y:S05]  /*17c0*/  @!P0 BRA `(.L_x_5932) ;  /* 0x00000000000c8947 */ /* 0x000fea0003800000 */
[----:B------:R-:W2:Y:S04]  /*17d0*/  LDG.E R0, desc[UR60][R8.64] ;  /* 0x0000003c08007981 */ /* 0x000ea8000c1e1900 */
[----:B------:R-:W2:Y:S02]  /*17e0*/  LDG.E R27, desc[UR60][R8.64+0x4] ;  /* 0x0000043c081b7981 */ /* 0x000ea4000c1e1900 */
[----:B--2---:R-:W-:-:S07]  /*17f0*/  IADD3 R27, -R0, R27, RZ ;  /* 0x0000001b001b7210 */ /* 0x004fce0007ffe1ff */
.L_x_5932:
[----:B------:R-:W-:Y:S01]  /*1800*/  ULDC.64 UR4, c[0x0][0xa10] ;  /* 0x0002840000047ab9 */ /* 0x000fe20000000a00 */
[----:B------:R-:W1:Y:S01]  /*1810*/  LDC R10, c[0x0][0x448] ;  /* 0x00011200ff0a7b82 */ /* 0x000e620000000800 */
        /* <DEDUP_REMOVED lines=8> */
[----:B-----5:R-:W-:-:S03]  /*18a0*/  IMAD.MOV.U32 R134, RZ, RZ, R27 ;  /* 0x000000ffff867224 */ /* 0x020fc600078e001b */
[----:B------:R-:W-:-:S13]  /*18b0*/  ISETP.NE.AND.EX P1, PT, RZ, UR5, PT, P1 ;  /* 0x00000005ff007c0c */ /* 0x000fda000bf25310 */
[----:B------:R-:W-:-:S04]  /*18c0*/  @P1 IADD3 R8, P2, R29, UR4, RZ ;  /* 0x000000041d081c10 */ /* 0x000fc8000ff5e0ff */
[----:B------:R-:W-:-:S05]  /*18d0*/  @P1 IADD3.X R9, R28, UR5, RZ, P2, !PT ;  /* 0x000000051c091c10 */ /* 0x000fca00097fe4ff */
[----:B------:R3:W5:Y:S01]  /*18e0*/  @P1 LDG.E R134, desc[UR60][R8.64] ;  /* 0x0000003c08861981 */ /* 0x000762000c1e1900 */
[----:B-1----:R-:W-:Y:S01]  /*18f0*/  ISETP.NE.AND P1, PT, R10, 0x1, PT ;  /* 0x000000010a00780c */ /* 0x002fe20003f25270 */
[----:B------:R-:W-:Y:S01]  /*1900*/  IMAD.SHL.U32 R226, R5, 0x80, RZ ;  /* 0x0000008005e27824 */ /* 0x000fe200078e00ff */
[----:B------:R-:W-:Y:S01]  /*1910*/  LOP3.LUT R13, R11, 0xff, RZ, 0xc0, !PT ;  /* 0x000000ff0b0d7812 */ /* 0x000fe200078ec0ff */
[----:B------:R-:W-:Y:S01]  /*1920*/  IMAD.IADD R12, R27, 0x1, -R4 ;  /* 0x000000011b0c7824 */ /* 0x000fe200078e0a04 */
[----:B------:R-:W-:Y:S01]  /*1930*/  SHF.R.U32.HI R14, RZ, 0x10, R11 ;  /* 0x00000010ff0e7819 */ /* 0x000fe2000001160b */
[----:B------:R-:W-:Y:S01]  /*1940*/  VIADD R5, R226, 0x7f ;  /* 0x0000007fe2057836 */ /* 0x000fe20000000000 */
[----:B------:R-:W-:Y:S01]  /*1950*/  BSSY B0, `(.L_x_5933) ;  /* 0x0000033000007945 */ /* 0x000fe20003800000 */
[----:B------:R1:W-:Y:S04]  /*1960*/  STL [R1+0x54], R13 ;  /* 0x0000540d01007387 */ /* 0x0003e80000100800 */
[----:B------:R1:W-:Y:S02]  /*1970*/  STL [R1+0x40], R14 ;  /* 0x0000400e01007387 */ /* 0x0003e40000100800 */
[----:B------:R-:W4:Y:S08]  /*1980*/  @P1 LDC R10, c[0x0][0x44c] ;  /* 0x00011300ff0a1b82 */ /* 0x000f300000000800 */
[----:B0-----:R-:W0:Y:S01]  /*1990*/  @P1 LDC R7, c[0x0][0x450] ;  /* 0x00011400ff071b82 */ /* 0x001e220000000800 */
[----:B--2---:R-:W-:Y:S01]  /*19a0*/  @P0 IADD3 R25, -R0, R3, RZ ;  /* 0x0000000300190210 */ /* 0x004fe20007ffe1ff */
[----:B----4-:R-:W-:-:S04]  /*19b0*/  @P1 IMAD.HI.U32 R0, R5, R10, RZ ;  /* 0x0000000a05001227 */ /* 0x010fc800078e00ff */
[----:B------:R-:W-:Y:S01]  /*19c0*/  IMAD.IADD R228, R12, 0x1, R25 ;  /* 0x000000010ce47824 */ /* 0x000fe200078e0219 */
[----:B0-----:R-:W-:-:S03]  /*19d0*/  @P1 SHF.R.U32.HI R5, RZ, R7, R0 ;  /* 0x00000007ff051219 */ /* 0x001fc60000011600 */
[C---:B------:R-:W-:Y:S01]  /*19e0*/  VIADD R0, R228.reuse, 0x5f ;  /* 0x0000005fe4007836 */ /* 0x040fe20000000000 */
[----:B------:R-:W-:-:S03]  /*19f0*/  IADD3 R135, R228, 0x60, -R227 ;  /* 0x00000060e4877810 */ /* 0x000fc60007ffe8e3 */
[----:B------:R-:W-:Y:S01]  /*1a00*/  IMAD.HI R0, R0, 0x2aaaaaab, RZ ;  /* 0x2aaaaaab00007827 */ /* 0x000fe200078e02ff */
[----:B------:R-:W-:-:S04]  /*1a10*/  IADD3 R5, R135, R5, RZ ;  /* 0x0000000587057210 */ /* 0x000fc80007ffe0ff */
[----:B------:R-:W-:Y:S01]  /*1a20*/  SHF.R.U32.HI R3, RZ, 0x1f, R0 ;  /* 0x0000001fff037819 */ /* 0x000fe20000011600 */
[----:B------:R-:W-:-:S03]  /*1a30*/  IMAD.HI R5, R5, 0x2aaaaaab, RZ ;  /* 0x2aaaaaab05057827 */ /* 0x000fc600078e02ff */
[----:B------:R-:W-:Y:S01]  /*1a40*/  LEA.HI.SX32 R136, R0, R3, 0x1c ;  /* 0x0000000300887211 */ /* 0x000fe200078fe2ff */
[----:B------:R-:W-:Y:S01]  /*1a50*/  IMAD.MOV.U32 R0, RZ, RZ, RZ ;  /* 0x000000ffff007224 */ /* 0x000fe200078e00ff */
[----:B------:R-:W-:-:S04]  /*1a60*/  SHF.R.U32.HI R4, RZ, 0x1f, R5 ;  /* 0x0000001fff047819 */ /* 0x000fc80000011605 */
[----:B------:R-:W-:-:S04]  /*1a70*/  LEA.HI.SX32 R5, R5, R4, 0x1c ;  /* 0x0000000405057211 */ /* 0x000fc800078fe2ff */
[----:B---3--:R-:W-:-:S04]  /*1a80*/  VIMNMX R9, R136, R5, PT ;  /* 0x0000000588097248 */ /* 0x008fc80003fe0100 */
[----:B------:R-:W-:-:S13]  /*1a90*/  ISETP.GE.AND P0, PT, R9, 0x1, PT ;  /* 0x000000010900780c */ /* 0x000fda0003f06270 */
[----:B-1----:R-:W-:Y:S05]  /*1aa0*/  @!P0 BRA `(.L_x_5934) ;  /* 0x0000000000748947 */ /* 0x002fea0003800000 */
[----:B------:R-:W-:Y:S01]  /*1ab0*/  ISETP.NE.AND P0, PT, R14, RZ, PT ;  /* 0x000000ff0e00720c */ /* 0x000fe20003f05270 */
[----:B------:R-:W-:-:S03]  /*1ac0*/  ULDC UR4, c[0x0][0x9f0] ;  /* 0x00027c0000047ab9 */ /* 0x000fc60000000800 */
[----:B------:R-:W-:-:S04]  /*1ad0*/  SEL R10, R14, UR4, P0 ;  /* 0x000000040e0a7c07 */ /* 0x000fc80008000000 */
[-C--:B------:R-:W-:Y:S02]  /*1ae0*/  IABS R6, R10.reuse ;  /* 0x0000000a00067213 */ /* 0x080fe40000000000 */
[----:B------:R-:W-:Y:S02]  /*1af0*/  IADD3 R0, R10, -0x1, R9 ;  /* 0xffffffff0a007810 */ /* 0x000fe40007ffe009 */
[----:B------:R-:W0:Y:S01]  /*1b00*/  I2F.RP R3, R6 ;  /* 0x0000000600037306 */ /* 0x000e220000209400 */
[----:B------:R-:W-:Y:S02]  /*1b10*/  IABS R11, R10 ;  /* 0x0000000a000b7213 */ /* 0x000fe40000000000 */
[----:B------:R-:W-:Y:S02]  /*1b20*/  IABS R8, R0 ;  /* 0x0000000000087213 */ /* 0x000fe40000000000 */
[----:B------:R-:W-:-:S04]  /*1b30*/  LOP3.LUT R0, R0, R10, RZ, 0x3c, !PT ;  /* 0x0000000a00007212 */ /* 0x000fc800078e3cff */
[----:B------:R-:W-:Y:S01]  /*1b40*/  ISETP.GE.AND P2, PT, R0, RZ, PT ;  /* 0x000000ff0000720c */ /* 0x000fe20003f46270 */
[----:B0-----:R-:W0:Y:S02]  /*1b50*/  MUFU.RCP R3, R3 ;  /* 0x0000000300037308 */ /* 0x001e240000001000 */
[----:B0-----:R-:W-:Y:S01]  /*1b60*/  VIADD R4, R3, 0xffffffe ;  /* 0x0ffffffe03047836 */ /* 0x001fe20000000000 */
[----:B------:R-:W-:-:S05]  /*1b70*/  IADD3 R3, RZ, -R11, RZ ;  /* 0x8000000bff037210 */ /* 0x000fca0007ffe0ff */
[----:B------:R0:W1:Y:S02]  /*1b80*/  F2I.FTZ.U32.TRUNC.NTZ R5, R4 ;  /* 0x0000000400057305 */ /* 0x000064000021f000 */
[----:B0-----:R-:W-:Y:S02]  /*1b90*/  IMAD.MOV.U32 R4, RZ, RZ, RZ ;  /* 0x000000ffff047224 */ /* 0x001fe400078e00ff */
[----:B-1----:R-:W-:-:S04]  /*1ba0*/  IMAD.MOV R7, RZ, RZ, -R5 ;  /* 0x000000ffff077224 */ /* 0x002fc800078e0a05 */
[----:B------:R-:W-:-:S04]  /*1bb0*/  IMAD R7, R7, R6, RZ ;  /* 0x0000000607077224 */ /* 0x000fc800078e02ff */
[----:B------:R-:W-:-:S06]  /*1bc0*/  IMAD.HI.U32 R5, R5, R7, R4 ;  /* 0x0000000705057227 */ /* 0x000fcc00078e0004 */
        /* <DEDUP_REMOVED lines=11> */
.L_x_5934:
[----:B------:R-:W-:Y:S05]  /*1c80*/  BSYNC B0 ;  /* 0x0000000000007941 */ /* 0x000fea0003800000 */
.L_x_5933:
        /* <DEDUP_REMOVED lines=37> */
.L_x_5937:
[----:B------:R-:W-:Y:S05]  /*1ee0*/  BSYNC B6 ;  /* 0x0000000000067941 */ /* 0x000fea0003800000 */
.L_x_5936:
        /* <DEDUP_REMOVED lines=19> */
[----:B0----5:R-:W-:Y:S05]  /*2020*/  CALL.ABS.NOINC R14 ;  /* 0x000000000e007343 */ /* 0x021fea0003c00000 */
.L_x_5939:
[----:B------:R-:W-:Y:S05]  /*2030*/  BSYNC B6 ;  /* 0x0000000000067941 */ /* 0x000fea0003800000 */
.L_x_5938:
[----:B------:R-:W-:Y:S01]  /*2040*/  ULDC.64 UR4, c[0x0][0x9f8] ;  /* 0x00027e0000047ab9 */ /* 0x000fe20000000a00 */
[----:B------:R-:W2:Y:S01]  /*2050*/  LDL R21, [R1+0x38] ;  /* 0x0000380001157983 */ /* 0x000ea20000100800 */
[----:B------:R-:W-:Y:S01]  /*2060*/  ISETP.NE.U32.AND P0, PT, RZ, UR4, PT ;  /* 0x00000004ff007c0c */ /* 0x000fe2000bf05070 */
[----:B------:R-:W-:Y:S01]  /*2070*/  IMAD.MOV.U32 R0, RZ, RZ, R26 ;  /* 0x000000ffff007224 */ /* 0x000fe200078e001a */
[----:B------:R-:W0:Y:S01]  /*2080*/  LDC R119, c[0x0][0x3f4] ;  /* 0x0000fd00ff777b82 */ /* 0x000e220000000800 */
[----:B------:R-:W3:Y:S01]  /*2090*/  LDL.LU R20, [R1] ;  /* 0x0000000001147983 */ /* 0x000ee20000300800 */
[----:B------:R-:W-:Y:S01]  /*20a0*/  ISETP.NE.AND.EX P0, PT, RZ, UR5, PT, P0 ;  /* 0x00000005ff007c0c */ /* 0x000fe2000bf05300 */
[----:B------:R-:W1:Y:S05]  /*20b0*/  S2R R8, SR_TID.X ;  /* 0x0000000000087919 */ /* 0x000e6a0000002100 */
[----:B------:R-:W4:Y:S07]  /*20c0*/  LDC.64 R94, c[0x0][0x3f8] ;  /* 0x0000fe00ff5e7b82 */ /* 0x000f2e0000000a00 */
[----:B------:R-:W-:Y:S01]  /*20d0*/  @P0 IADD3 R4, P1, R29, UR4, RZ ;  /* 0x000000041d040c10 */ /* 0x000fe2000ff3e0ff */
[----:B------:R-:W-:Y:S01]  /*20e0*/  ULDC UR4, c[0x0][0x2f4] ;  /* 0x0000bd0000047ab9 */ /* 0x000fe20000000800 */
[----:B------:R-:W0:Y:S02]  /*20f0*/  LDC.64 R88, c[0x0][0x408] ;  /* 0x00010200ff587b82 */ /* 0x000e240000000a00 */
[----:B------:R-:W-:-:S05]  /*2100*/  @P0 IADD3.X R5, R28, UR5, RZ, P1, !PT ;  /* 0x000000051c050c10 */ /* 0x000fca0008ffe4ff */
[----:B------:R1:W3:Y:S01]  /*2110*/  @P0 LDG.E R0, desc[UR60][R4.64] ;  /* 0x0000003c04000981 */ /* 0x0002e2000c1e1900 */
[----:B------:R-:W-:Y:S02]  /*2120*/  ISETP.GE.AND P1, PT, R193, UR4, PT ;  /* 0x00000004c1007c0c */ /* 0x000fe4000bf26270 */
[----:B------:R-:W-:Y:S02]  /*2130*/  ISETP.GE.AND P0, PT, R16, UR4, PT ;  /* 0x0000000410007c0c */ /* 0x000fe4000bf06270 */
[----:B------:R-:W-:Y:S02]  /*2140*/  SEL R6, RZ, 0xffffffff, P1 ;  /* 0xffffffffff067807 */ /* 0x000fe40000800000 */
[----:B------:R-:W-:-:S03]  /*2150*/  SEL R3, RZ, 0x1, P0 ;  /* 0x00000001ff037807 */ /* 0x000fc60000000000 */
[----:B------:R-:W-:Y:S01]  /*2160*/  IMAD.SHL.U32 R6, R6, 0x2, RZ ;  /* 0x0000000206067824 */ /* 0x000fe200078e00ff */
[----:B------:R-:W-:Y:S02]  /*2170*/  ISETP.GE.AND P0, PT, R192, UR4, PT ;  /* 0x00000004c0007c0c */ /* 0x000fe4000bf06270 */
[----:B------:R-:W-:Y:S02]  /*2180*/  ISETP.GE.AND P1, PT, R22, UR4, PT ;  /* 0x0000000416007c0c */ /* 0x000fe4000bf26270 */
[----:B------:R-:W-:Y:S01]  /*2190*/  LOP3.LUT R3, R6, 0x2, R3, 0xe2, !PT ;  /* 0x0000000206037812 */ /* 0x000fe200078ee203 */
[----:B-1----:R-:W-:Y:S01]  /*21a0*/  VIADD R6, R8, 0xffffff80 ;  /* 0xffffff8008067836 */ /* 0x002fe20000000000 */
[----:B------:R-:W-:Y:S02]  /*21b0*/  SEL R4, RZ, 0x4, P0 ;  /* 0x00000004ff047807 */ /* 0x000fe40000000000 */
[----:B------:R-:W-:Y:S02]  /*21c0*/  SEL R5, RZ, 0x8, P1 ;  /* 0x00000008ff057807 */ /* 0x000fe40000800000 */
[----:B------:R-:W-:-:S02]  /*21d0*/  ISETP.GE.AND P0, PT, R19, UR4, PT ;  /* 0x0000000413007c0c */ /* 0x000fc4000bf06270 */
[----:B------:R-:W-:Y:S02]  /*21e0*/  SHF.R.S32.HI R7, RZ, 0x1f, R204 ;  /* 0x0000001fff077819 */ /* 0x000fe400000114cc */
[----:B------:R-:W-:Y:S02]  /*21f0*/  SHF.R.S32.HI R9, RZ, 0x1f, R6 ;  /* 0x0000001fff097819 */ /* 0x000fe40000011406 */
[----:B------:R-:W-:Y:S02]  /*2200*/  LOP3.LUT R3, R5, R3, R4, 0xfe, !PT ;  /* 0x0000000305037212 */ /* 0x000fe400078efe04 */
[----:B------:R-:W-:Y:S01]  /*2210*/  SEL R8, RZ, 0x10, P0 ;  /* 0x00000010ff087807 */ /* 0x000fe20000000000 */
[----:B----4-:R-:W-:Y:S01]  /*2220*/  IMAD R4, R7, R94, RZ ;  /* 0x0000005e07047224 */ /* 0x010fe200078e02ff */
[----:B0-----:R-:W-:Y:S02]  /*2230*/  ISETP.GE.AND P0, PT, R16, R119, PT ;  /* 0x000000771000720c */ /* 0x001fe40003f06270 */
[----:B------:R-:W-:-:S02]  /*2240*/  LEA.HI R9, R9, R6, RZ, 0x2 ;  /* 0x0000000609097211 */ /* 0x000fc400078f10ff */
[----:B------:R-:W-:Y:S02]  /*2250*/  SHF.R.S32.HI R195, RZ, 0x1f, R194 ;  /* 0x0000001fffc37819 */ /* 0x000fe400000114c2 */
[----:B------:R-:W-:Y:S02]  /*2260*/  ISETP.GE.AND P1, PT, R193, R119, PT ;  /* 0x00000077c100720c */ /* 0x000fe40003f26270 */
[----:B------:R-:W-:Y:S01]  /*2270*/  LOP3.LUT R8, R3, R8, RZ, 0xfc, !PT ;  /* 0x0000000803087212 */ /* 0x000fe200078efcff */
[C---:B------:R-:W-:Y:S01]  /*2280*/  IMAD R5, R204.reuse, R95, R4 ;  /* 0x0000005fcc057224 */ /* 0x040fe200078e0204 */
[----:B------:R-:W-:Y:S01]  /*2290*/  SEL R3, R119, RZ, P0 ;  /* 0x000000ff77037207 */ /* 0x000fe20000000000 */
[----:B------:R-:W-:Y:S01]  /*22a0*/  IMAD R7, R7, R88, RZ ;  /* 0x0000005807077224 */ /* 0x000fe200078e02ff */
[----:B------:R-:W-:Y:S01]  /*22b0*/  LOP3.LUT R9, R9, 0xfffffffc, RZ, 0xc0, !PT ;  /* 0xfffffffc09097812 */ /* 0x000fe200078ec0ff */
[----:B------:R-:W-:Y:S01]  /*22c0*/  IMAD.WIDE.U32 R98, R204, R94, R194 ;  /* 0x0000005ecc627225 */ /* 0x000fe200078e00c2 */
[----:B------:R-:W-:-:S02]  /*22d0*/  SEL R4, R119, RZ, P1 ;  /* 0x000000ff77047207 */ /* 0x000fc40000800000 */
[----:B------:R-:W-:Y:S01]  /*22e0*/  ISETP.GE.AND P2, PT, R192, R119, PT ;  /* 0x00000077c000720c */ /* 0x000fe20003f46270 */
[----:B------:R-:W-:Y:S01]  /*22f0*/  IMAD.WIDE.U32 R96, R204, R94, R16 ;  /* 0x0000005ecc607225 */ /* 0x000fe200078e0010 */
[----:B------:R-:W-:-:S03]  /*2300*/  IADD3 R99, R99, R5, RZ ;  /* 0x0000000563637210 */ /* 0x000fc60007ffe0ff */
[----:B------:R-:W-:Y:S02]  /*2310*/  IMAD.IADD R3, R16, 0x1, R3 ;  /* 0x0000000110037824 */ /* 0x000fe400078e0203 */
[----:B------:R-:W-:Y:S02]  /*2320*/  IMAD.IADD R109, R6, 0x1, -R9 ;  /* 0x00000001066d7824 */ /* 0x000fe400078e0a09 */
[----:B------:R-:W-:-:S04]  /*2330*/  IMAD.WIDE.U32 R92, R204, R88, R194 ;  /* 0x00000058cc5c7225 */ /* 0x000fc800078e00c2 */
[C---:B------:R-:W-:Y:S02]  /*2340*/  IMAD R7, R204.reuse, R89, R7 ;  /* 0x00000059cc077224 */ /* 0x040fe400078e0207 */
[----:B------:R-:W-:-:S04]  /*2350*/  IMAD.WIDE.U32 R90, R204, R88, R16 ;  /* 0x00000058cc5a7225 */ /* 0x000fc800078e0010 */
[----:B------:R-:W-:Y:S02]  /*2360*/  IMAD.IADD R6, R193, 0x1, R4 ;  /* 0x00000001c1067824 */ /* 0x000fe400078e0204 */
[----:B------:R-:W-:Y:S01]  /*2370*/  IMAD.IADD R97, R5, 0x1, R97 ;  /* 0x0000000105617824 */ /* 0x000fe200078e0261 */
[----:B------:R-:W-:Y:S01]  /*2380*/  SEL R5, R119, RZ, P2 ;  /* 0x000000ff77057207 */ /* 0x000fe20001000000 */
[----:B------:R-:W-:Y:S01]  /*2390*/  IMAD.IADD R91, R7, 0x1, R91 ;  /* 0x00000001075b7824 */ /* 0x000fe200078e025b */
[----:B------:R-:W-:Y:S02]  /*23a0*/  SHF.R.S32.HI R4, RZ, 0x1f, R3 ;  /* 0x0000001fff047819 */ /* 0x000fe40000011403 */
[----:B------:R-:W-:Y:S02]  /*23b0*/  IADD3 R93, R93, R7, RZ ;  /* 0x000000075d5d7210 */ /* 0x000fe40007ffe0ff */
[----:B------:R-:W-:Y:S02]  /*23c0*/  SHF.R.S32.HI R7, RZ, 0x1f, R6 ;  /* 0x0000001fff077819 */ /* 0x000fe40000011406 */
[----:B------:R-:W-:-:S02]  /*23d0*/  IADD3 R11, R192, R5, RZ ;  /* 0x00000005c00b7210 */ /* 0x000fc40007ffe0ff */
[CC--:B------:R-:W-:Y:S02]  /*23e0*/  LEA.HI R5, R4.reuse, R3.reuse, RZ, 0x3 ;  /* 0x0000000304057211 */ /* 0x0c0fe400078f18ff */
[----:B------:R-:W-:Y:S02]  /*23f0*/  LEA.HI R3, R4, R3, RZ, 0x6 ;  /* 0x0000000304037211 */ /* 0x000fe400078f30ff */
[CC--:B------:R-:W-:Y:S02]  /*2400*/  LEA.HI R4, R7.reuse, R6.reuse, RZ, 0x6 ;  /* 0x0000000607047211 */ /* 0x0c0fe400078f30ff */
[----:B------:R-:W-:Y:S02]  /*2410*/  LEA.HI R6, R7, R6, RZ, 0x3 ;  /* 0x0000000607067211 */ /* 0x000fe400078f18ff */
[----:B------:R-:W-:Y:S01]  /*2420*/  SHF.R.S32.HI R3, RZ, 0x6, R3 ;  /* 0x00000006ff037819 */ /* 0x000fe20000011403 */
[----:B------:R-:W0:Y:S01]  /*2430*/  S2R R159, SR_TID.X ;  /* 0x00000000009f7919 */ /* 0x000e220000002100 */
[----:B------:R-:W-:-:S02]  /*2440*/  SHF.R.S32.HI R7, RZ, 0x6, R4 ;  /* 0x00000006ff077819 */ /* 0x000fc40000011404 */
[C---:B------:R-:W-:Y:S02]  /*2450*/  LOP3.LUT R10, R220.reuse, 0x38, R6, 0xf8, !PT ;  /* 0x00000038dc0a7812 */ /* 0x040fe400078ef806 */
[----:B------:R-:W-:Y:S01]  /*2460*/  LOP3.LUT R4, R220, 0x38, R5, 0xf8, !PT ;  /* 0x00000038dc047812 */ /* 0x000fe200078ef805 */
[C---:B------:R-:W-:Y:S01]  /*2470*/  IMAD R131, R3.reuse, 0x1800, R222 ;  /* 0x0000180003837824 */ /* 0x040fe200078e02de */
[----:B------:R-:W-:Y:S01]  /*2480*/  SHF.R.S32.HI R14, RZ, 0x1f, R11 ;  /* 0x0000001fff0e7819 */ /* 0x000fe2000001140b */
[----:B------:R-:W-:Y:S01]  /*2490*/  IMAD R129, R3, 0x1800, R224 ;  /* 0x0000180003817824 */ /* 0x000fe200078e02e0 */
[-C--:B------:R-:W-:Y:S01]  /*24a0*/  LOP3.LUT R3, R10, R221.reuse, RZ, 0x3c, !PT ;  /* 0x000000dd0a037212 */ /* 0x080fe200078e3cff */
[----:B------:R-:W-:Y:S01]  /*24b0*/  IMAD R130, R7, 0x1800, R222 ;  /* 0x0000180007827824 */ /* 0x000fe200078e02de */
[----:B------:R-:W-:Y:S02]  /*24c0*/  LOP3.LUT R4, R4, R221, RZ, 0x3c, !PT ;  /* 0x000000dd04047212 */ /* 0x000fe400078e3cff */
[----:B------:R-:W-:-:S02]  /*24d0*/  LEA.HI R13, R14, R11, RZ, 0x3 ;  /* 0x0000000b0e0d7211 */ /* 0x000fc400078f18ff */
[----:B------:R-:W-:Y:S01]  /*24e0*/  LEA.HI R11, R14, R11, RZ, 0x6 ;  /* 0x0000000b0e0b7211 */ /* 0x000fe200078f30ff */
[----:B------:R-:W-:Y:S01]  /*24f0*/  IMAD.IADD R130, R130, 0x1, R3 ;  /* 0x0000000182827824 */ /* 0x000fe200078e0203 */
[----:B------:R-:W-:Y:S01]  /*2500*/  LOP3.LUT R9, R217, 0x38, R5, 0xf8, !PT ;  /* 0x00000038d9097812 */ /* 0x000fe200078ef805 */
[----:B------:R-:W-:Y:S01]  /*2510*/  IMAD.IADD R131, R131, 0x1, R4 ;  /* 0x0000000183837824 */ /* 0x000fe200078e0204 */
[----:B------:R-:W-:Y:S02]  /*2520*/  SHF.R.U32.HI R26, RZ, 0x3, R217 ;  /* 0x00000003ff1a7819 */ /* 0x000fe400000116d9 */
[----:B------:R-:W-:Y:S02]  /*2530*/  LOP3.LUT R3, R217, 0x38, R6, 0xf8, !PT ;  /* 0x00000038d9037812 */ /* 0x000fe400078ef806 */
[----:B-----5:R-:W-:Y:S02]  /*2540*/  SHF.R.S32.HI R15, RZ, 0x1f, R134 ;  /* 0x0000001fff0f7819 */ /* 0x020fe40000011486 */
[----:B------:R-:W-:-:S02]  /*2550*/  SHF.R.S32.HI R11, RZ, 0x6, R11 ;  /* 0x00000006ff0b7819 */ /* 0x000fc4000001140b */
[--C-:B------:R-:W-:Y:S02]  /*2560*/  LOP3.LUT R4, R220, 0x38, R13.reuse, 0xf8, !PT ;  /* 0x00000038dc047812 */ /* 0x100fe400078ef80d */
[-C--:B------:R-:W-:Y:S02]  /*2570*/  LOP3.LUT R12, R9, R26.reuse, RZ, 0x3c, !PT ;  /* 0x0000001a090c7212 */ /* 0x080fe400078e3cff */
[----:B------:R-:W-:Y:S02]  /*2580*/  LOP3.LUT R9, R217, 0x38, R13, 0xf8, !PT ;  /* 0x00000038d9097812 */ /* 0x000fe400078ef80d */
[----:B------:R-:W-:Y:S01]  /*2590*/  LOP3.LUT R10, R3, R26, RZ, 0x3c, !PT ;  /* 0x0000001a030a7212 */ /* 0x000fe200078e3cff */
[----:B------:R-:W-:Y:S01]  /*25a0*/  IMAD R128, R11, 0x1800, R222 ;  /* 0x000018000b807824 */ /* 0x000fe200078e02de */
[----:B------:R-:W-:Y:S01]  /*25b0*/  LOP3.LUT R3, R4, R221, RZ, 0x3c, !PT ;  /* 0x000000dd04037212 */ /* 0x000fe200078e3cff */
[----:B------:R-:W-:Y:S01]  /*25c0*/  IMAD R4, R15, R94, RZ ;  /* 0x0000005e0f047224 */ /* 0x000fe200078e02ff */
[----:B------:R-:W-:Y:S01]  /*25d0*/  LOP3.LUT R9, R9, R26, RZ, 0x3c, !PT ;  /* 0x0000001a09097212 */ /* 0x000fe200078e3cff */
[----:B------:R-:W-:-:S02]  /*25e0*/  IMAD R15, R15, R88, RZ ;  /* 0x000000580f0f7224 */ /* 0x000fc400078e02ff */
[----:B------:R-:W-:Y:S01]  /*25f0*/  IMAD R126, R11, 0x1800, R224 ;  /* 0x000018000b7e7824 */ /* 0x000fe200078e02e0 */
[----:B------:R-:W-:Y:S01]  /*2600*/  SHF.L.U64.HI R104, R88, 0x6, R89 ;  /* 0x0000000658687819 */ /* 0x000fe20000010259 */
[----:B------:R-:W-:Y:S01]  /*2610*/  IMAD.IADD R128, R128, 0x1, R3 ;  /* 0x0000000180807824 */ /* 0x000fe200078e0203 */
[----:B------:R-:W-:Y:S01]  /*2620*/  SHF.L.U32 R105, R88, 0x6, RZ ;  /* 0x0000000658697819 */ /* 0x000fe200000006ff */
[----:B------:R-:W-:Y:S02]  /*2630*/  IMAD R3, R89, 0x60, RZ ;  /* 0x0000006059037824 */ /* 0x000fe400078e02ff */
[C---:B------:R-:W-:Y:S02]  /*2640*/  IMAD R15, R134.reuse, R89, R15 ;  /* 0x00000059860f7224 */ /* 0x040fe400078e020f */
[----:B------:R-:W-:-:S04]  /*2650*/  IMAD.WIDE.U32 R92, R134, R88, R92 ;  /* 0x00000058865c7225 */ /* 0x000fc800078e005c */
[----:B------:R-:W-:-:S04]  /*2660*/  IMAD.WIDE.U32 R90, R134, R88, R90 ;  /* 0x00000058865a7225 */ /* 0x000fc800078e005a */
[----:B------:R-:W-:Y:S02]  /*2670*/  IMAD R127, R7, 0x1800, R224 ;  /* 0x00001800077f7824 */ /* 0x000fe400078e02e0 */
[----:B------:R-:W-:-:S04]  /*2680*/  IMAD.WIDE.U32 R88, R88, 0x60, RZ ;  /* 0x0000006058587825 */ /* 0x000fc800078e00ff */
[----:B------:R-:W-:Y:S02]  /*2690*/  IMAD.IADD R126, R126, 0x1, R9 ;  /* 0x000000017e7e7824 */ /* 0x000fe400078e0209 */
[----:B------:R-:W-:Y:S01]  /*26a0*/  IMAD R7, R134, R95, R4 ;  /* 0x0000005f86077224 */ /* 0x000fe200078e0204 */
[----:B------:R-:W-:Y:S01]  /*26b0*/  LOP3.LUT R4, R220, 0x18, R16, 0xf8, !PT ;  /* 0x00000018dc047812 */ /* 0x000fe200078ef810 */
[----:B------:R-:W-:Y:S01]  /*26c0*/  IMAD.WIDE.U32 R98, R134, R94, R98 ;  /* 0x0000005e86627225 */ /* 0x000fe200078e0062 */
[----:B------:R-:W-:-:S03]  /*26d0*/  IADD3 R124, R89, R3, RZ ;  /* 0x00000003597c7210 */ /* 0x000fc60007ffe0ff */
[----:B------:R-:W-:Y:S01]  /*26e0*/  IMAD.WIDE.U32 R96, R134, R94, R96 ;  /* 0x0000005e86607225 */ /* 0x000fe200078e0060 */
[----:B------:R-:W-:Y:S02]  /*26f0*/  SHF.L.U64.HI R102, R94, 0x6, R95 ;  /* 0x000000065e667819 */ /* 0x000fe4000001025f */
[----:B------:R-:W-:Y:S01]  /*2700*/  LOP3.LUT R125, R4, R221, RZ, 0x3c, !PT ;  /* 0x000000dd047d7212 */ /* 0x000fe200078e3cff */
[----:B------:R-:W-:Y:S01]  /*2710*/  IMAD R123, R95, 0x60, RZ ;  /* 0x000000605f7b7824 */ /* 0x000fe200078e02ff */
[----:B------:R-:W-:Y:S01]  /*2720*/  SHF.R.S32.HI R112, RZ, 0x3, R5 ;  /* 0x00000003ff707819 */ /* 0x000fe20000011405 */
[----:B------:R-:W-:Y:S01]  /*2730*/  IMAD.SHL.U32 R103, R94, 0x40, RZ ;  /* 0x000000405e677824 */ /* 0x000fe200078e00ff */
[----:B------:R-:W-:Y:S01]  /*2740*/  SHF.R.S32.HI R111, RZ, 0x3, R6 ;  /* 0x00000003ff6f7819 */ /* 0x000fe20000011406 */
[----:B------:R-:W-:Y:S01]  /*2750*/  IMAD.IADD R101, R99, 0x1, R7 ;  /* 0x0000000163657824 */ /* 0x000fe200078e0207 */
[----:B------:R-:W-:Y:S01]  /*2760*/  LOP3.LUT R5, R5, 0xfffffff8, RZ, 0xc0, !PT ;  /* 0xfffffff805057812 */ /* 0x000fe200078ec0ff */
[----:B------:R-:W-:Y:S01]  /*2770*/  IMAD.IADD R3, R7, 0x1, R97 ;  /* 0x0000000107037824 */ /* 0x000fe200078e0261 */
[----:B------:R-:W-:Y:S01]  /*2780*/  LOP3.LUT R6, R6, 0xfffffff8, RZ, 0xc0, !PT ;  /* 0xfffffff806067812 */ /* 0x000fe200078ec0ff */
[----:B------:R-:W-:Y:S01]  /*2790*/  IMAD.WIDE.U32 R94, R94, 0x60, RZ ;  /* 0x000000605e5e7825 */ /* 0x000fe200078e00ff */
[----:B------:R-:W-:-:S02]  /*27a0*/  LOP3.LUT R7, R13, 0xfffffff8, RZ, 0xc0, !PT ;  /* 0xfffffff80d077812 */ /* 0x000fc400078ec0ff */
[----:B------:R-:W-:Y:S01]  /*27b0*/  IADD3 R127, R127, R10, RZ ;  /* 0x0000000a7f7f7210 */ /* 0x000fe20007ffe0ff */
[----:B------:R-:W-:Y:S01]  /*27c0*/  IMAD.IADD R122, R122, 0x1, R27 ;  /* 0x000000017a7a7824 */ /* 0x000fe200078e021b */
[----:B0-----:R-:W-:Y:S01]  /*27d0*/  LEA.HI R159, R159, 0x8, RZ, 0x19 ;  /* 0x000000089f9f7811 */ /* 0x001fe200078fc8ff */
[----:B------:R-:W-:Y:S01]  /*27e0*/  IMAD.IADD R129, R129, 0x1, R12 ;  /* 0x0000000181817824 */ /* 0x000fe200078e020c */
[----:B------:R-:W-:Y:S01]  /*27f0*/  IADD3 R100, R93, R15, RZ ;  /* 0x0000000f5d647210 */ /* 0x000fe20007ffe0ff */
[----:B------:R-:W-:Y:S01]  /*2800*/  IMAD.SHL.U32 R119, R119, 0x2, RZ ;  /* 0x0000000277777824 */ /* 0x000fe200078e00ff */
[----:B------:R-:W-:Y:S01]  /*2810*/  SHF.R.S32.HI R110, RZ, 0x3, R13 ;  /* 0x00000003ff6e7819 */ /* 0x000fe2000001140d */
[----:B------:R-:W-:Y:S01]  /*2820*/  IMAD.IADD R125, R222, 0x1, R125 ;  /* 0x00000001de7d7824 */ /* 0x000fe200078e027d */
[----:B------:R-:W-:Y:S01]  /*2830*/  SHF.R.S32.HI R108, RZ, 0x1f, R5 ;  /* 0x0000001fff6c7819 */ /* 0x000fe20000011405 */
[----:B------:R-:W-:Y:S01]  /*2840*/  IMAD.IADD R123, R95, 0x1, R123 ;  /* 0x000000015f7b7824 */ /* 0x000fe200078e027b */
[----:B------:R-:W-:Y:S01]  /*2850*/  SHF.R.S32.HI R107, RZ, 0x1f, R6 ;  /* 0x0000001fff6b7819 */ /* 0x000fe20000011406 */
[----:B------:R-:W-:Y:S01]  /*2860*/  IMAD R109, R109, 0x40, R204 ;  /* 0x000000406d6d7824 */ /* 0x000fe200078e02cc */
[----:B------:R-:W-:Y:S01]  /*2870*/  SHF.R.S32.HI R106, RZ, 0x1f, R7 ;  /* 0x0000001fff6a7819 */ /* 0x000fe20000011407 */
[----:B------:R-:W-:Y:S01]  /*2880*/  IMAD.IADD R4, R15, 0x1, R91 ;  /* 0x000000010f047824 */ /* 0x000fe200078e025b */
[----:B--2---:R-:W-:-:S02]  /*2890*/  LOP3.LUT P3, RZ, R21, 0x4, RZ, 0xc0, !PT ;  /* 0x0000000415ff7812 */ /* 0x004fc4000786c0ff */
[----:B---3--:R-:W-:-:S04]  /*28a0*/  LOP3.LUT R20, R20, 0xfffffffe, RZ, 0xc0, !PT ;  /* 0xfffffffe14147812 */ /* 0x008fc800078ec0ff */
[----:B------:R-:W-:Y:S02]  /*28b0*/  @P2 LOP3.LUT R20, R20, 0x1, RZ, 0xfc, !PT ;  /* 0x0000000114142812 */ /* 0x000fe400078efcff */
[----:B------:R-:W-:Y:S02]  /*28c0*/  ISETP.GE.AND P2, PT, R23, UR4, PT ;  /* 0x0000000417007c0c */ /* 0x000fe4000bf46270 */
[----:B------:R-:W-:Y:S02]  /*28d0*/  LOP3.LUT R20, R20, 0xfffffffb, RZ, 0xc0, !PT ;  /* 0xfffffffb14147812 */ /* 0x000fe400078ec0ff */
[----:B------:R-:W-:Y:S02]  /*28e0*/  SEL R9, RZ, 0x20, P2 ;  /* 0x00000020ff097807 */ /* 0x000fe40001000000 */
[----:B------:R-:W-:Y:S02]  /*28f0*/  @P3 LOP3.LUT R20, R20, 0x4, RZ, 0xfc, !PT ;  /* 0x0000000414143812 */ /* 0x000fe400078efcff */
[----:B------:R-:W-:-:S03]  /*2900*/  LOP3.LUT R26, R8, R9, RZ, 0xfc, !PT ;  /* 0x00000009081a7212 */ /* 0x000fc600078efcff */
[----:B------:R0:W-:Y:S01]  /*2910*/  STL [R1], R20 ;  /* 0x0000001401007387 */ /* 0x0001e20000100800 */
[C---:B------:R-:W-:Y:S02]  /*2920*/  LOP3.LUT R9, R26.reuse, 0x2, RZ, 0xc0, !PT ;  /* 0x000000021a097812 */ /* 0x040fe400078ec0ff */
[C---:B------:R-:W-:Y:S02]  /*2930*/  LOP3.LUT R10, R26.reuse, 0x4, RZ, 0xc0, !PT ;  /* 0x000000041a0a7812 */ /* 0x040fe400078ec0ff */
[----:B------:R-:W-:Y:S02]  /*2940*/  LOP3.LUT R21, R26, 0x10, RZ, 0xc0, !PT ;  /* 0x000000101a157812 */ /* 0x000fe400078ec0ff */
[----:B------:R-:W-:Y:S02]  /*2950*/  LOP3.LUT R8, R8, 0x1, RZ, 0xc0, !PT ;  /* 0x0000000108087812 */ /* 0x000fe400078ec0ff */
[----:B------:R-:W-:Y:S02]  /*2960*/  SHF.R.S32.HI R121, RZ, 0x1f, R0 ;  /* 0x0000001fff797819 */ /* 0x000fe40000011400 */
[----:B0-----:R-:W-:-:S02]  /*2970*/  LOP3.LUT R20, R26, 0x8, RZ, 0xc0, !PT ;  /* 0x000000081a147812 */ /* 0x001fc400078ec0ff */
[----:B------:R-:W-:-:S07]  /*2980*/  LOP3.LUT R26, R26, 0x20, RZ, 0xc0, !PT ;  /* 0x000000201a1a7812 */ /* 0x000fce00078ec0ff */
.L_x_6045:
[----:B0-2-4-:R-:W2:Y:S01]  /*2990*/  LDL R33, [R1+0x38] ;  /* 0x0000380001217983 */ /* 0x015ea20000100800 */
[----:B------:R-:W0:Y:S03]  /*29a0*/  LDC R76, c[0x0][0x430] ;  /* 0x00010c00ff4c7b82 */ /* 0x000e260000000800 */
[----:B------:R-:W3:Y:S01]  /*29b0*/  LDL.LU R31, [R1] ;  /* 0x00000000011f7983 */ /* 0x000ee20000300800 */
[----:B------:R-:W-:Y:S02]  /*29c0*/  VIADD R24, R24, 0xffffffff ;  /* 0xffffffff18187836 */ /* 0x000fe40000000000 */
[----:B------:R-:W-:Y:S02]  /*29d0*/  IMAD.MOV.U32 R27, RZ, RZ, RZ ;  /* 0x000000ffff1b7224 */ /* 0x000fe400078e00ff */
[----:B------:R-:W-:Y:S01]  /*29e0*/  IMAD R12, R24, 0x60, R109 ;  /* 0x00000060180c7824 */ /* 0x000fe200078e026d */
[----:B-1----:R-:W1:Y:S03]  /*29f0*/  LDC R118, c[0x0][0x3f4] ;  /* 0x0000fd00ff767b82 */ /* 0x002e660000000800 */
[----:B------:R-:W-:Y:S01]  /*2a00*/  IMAD.IADD R32, R122, 0x1, R12 ;  /* 0x000000017a207824 */ /* 0x000fe200078e020c */
[----:B------:R-:W-:-:S04]  /*2a10*/  ISETP.GE.AND P2, PT, R12, R25, PT ;  /* 0x000000190c00720c */ /* 0x000fc80003f46270 */
[----:B------:R-:W-:Y:S02]  /*2a20*/  ISETP.GT.OR P2, PT, R109, 0x5f, P2 ;  /* 0x0000005f6d00780c */ /* 0x000fe40001744670 */
[----:B------:R-:W-:Y:S02]  /*2a30*/  MOV R28, R32 ;  /* 0x00000020001c7202 */ /* 0x000fe40000000f00 */
[----:B0-----:R-:W-:-:S09]  /*2a40*/  ISETP.NE.AND P3, PT, R76, 0x1, PT ;  /* 0x000000014c00780c */ /* 0x001fd20003f65270 */
[----:B------:R-:W0:Y:S08]  /*2a50*/  @!P2 LDC.64 R14, c[0x0][0x428] ;  /* 0x00010a00ff0eab82 */ /* 0x000e300000000a00 */
[----:B------:R-:W4:Y:S08]  /*2a60*/  @P3 LDC R11, c[0x0][0x434] ;  /* 0x00010d00ff0b3b82 */ /* 0x000f300000000800 */
[----:B------:R-:W1:Y:S08]  /*2a70*/  @P3 LDC R30, c[0x0][0x438] ;  /* 0x00010e00ff1e3b82 */ /* 0x000e700000000800 */
[----:B------:R-:W0:Y:S01]  /*2a80*/  @!P2 LDC.64 R12, c[0x0][0x418] ;  /* 0x00010600ff0cab82 */ /* 0x000e220000000a00 */
[----:B----4-:R-:W-:-:S05]  /*2a90*/  @P3 IMAD.HI.U32 R11, R32, R11, RZ ;  /* 0x0000000b200b3227 */ /* 0x010fca00078e00ff */
[----:B-1----:R-:W-:Y:S01]  /*2aa0*/  @P3 SHF.R.U32.HI R28, RZ, R30, R11 ;  /* 0x0000001eff1c3219 */ /* 0x002fe2000001160b */
[----:B0-----:R-:W-:-:S03]  /*2ab0*/  @!P2 IMAD R11, R121, R14, RZ ;  /* 0x0000000e790ba224 */ /* 0x001fc600078e02ff */
[--C-:B------:R-:W-:Y:S01]  /*2ac0*/  @!P2 SHF.R.S32.HI R29, RZ, 0x1f, R28.reuse ;  /* 0x0000001fff1da819 */ /* 0x100fe2000001141c */
[C---:B------:R-:W-:Y:S02]  /*2ad0*/  @!P2 IMAD R11, R0.reuse, R15, R11 ;  /* 0x0000000f000ba224 */ /* 0x040fe400078e020b */
[----:B------:R-:W-:-:S04]  /*2ae0*/  @!P2 IMAD.WIDE.U32 R14, R0, R14, R28 ;  /* 0x0000000e000ea225 */ /* 0x000fc800078e001c */
[----:B------:R-:W-:Y:S01]  /*2af0*/  @!P2 IMAD.IADD R11, R15, 0x1, R11 ;  /* 0x000000010f0ba824 */ /* 0x000fe200078e020b */
[----:B------:R-:W-:-:S04]  /*2b00*/  @!P2 LEA R12, P3, R14, R12, 0x2 ;  /* 0x0000000c0e0ca211 */ /* 0x000fc800078610ff */
[----:B------:R-:W-:-:S05]  /*2b10*/  @!P2 LEA.HI.X R13, R14, R13, R11, 0x2, P3 ;  /* 0x0000000d0e0da211 */ /* 0x000fca00018f140b */
[----:B------:R0:W5:Y:S01]  /*2b20*/  @!P2 LDG.E R27, desc[UR60][R12.64] ;  /* 0x0000003c0c1ba981 */ /* 0x000162000c1e1900 */
[----:B------:R-:W-:Y:S01]  /*2b30*/  ISETP.GT.AND P2, PT, R24, R120, PT ;  /* 0x000000781800720c */ /* 0x000fe20003f44270 */
[----:B------:R-:W-:Y:S01]  /*2b40*/  IMAD R14, R18, 0x4800, R125 ;  /* 0x00004800120e7824 */ /* 0x000fe200078e027d */
[----:B------:R-:W-:Y:S05]  /*2b50*/  YIELD ;  /* 0x0000000000007946 */ /* 0x000fea0003800000 */
[C---:B------:R-:W-:Y:S01]  /*2b60*/  IADD3 R78, R14.reuse, 0x20, RZ ;  /* 0x000000200e4e7810 */ /* 0x040fe20007ffe0ff */
[----:B------:R-:W-:Y:S01]  /*2b70*/  IMAD.MOV R11, RZ, RZ, -R28 ;  /* 0x000000ffff0b7224 */ /* 0x000fe200078e0a1c */
[----:B------:R-:W-:Y:S01]  /*2b80*/  BSSY B0, `(.L_x_5940) ;  /* 0x00007a6000007945 */ /* 0x000fe20003800000 */
[----:B------:R-:W-:-:S02]  /*2b90*/  IMAD R77, R14, 0x2, R113 ;  /* 0x000000020e4d7824 */ /* 0x000fc400078e0271 */
[----:B------:R-:W-:Y:S01]  /*2ba0*/  IMAD R76, R76, R11, R32 ;  /* 0x0000000b4c4c7224 */ /* 0x000fe200078e0220 */
[----:B--2---:R-:W-:Y:S02]  /*2bb0*/  LOP3.LUT P4, RZ, R33, 0x4, RZ, 0xc0, !PT ;  /* 0x0000000421ff7812 */ /* 0x004fe4000788c0ff */
[----:B---3--:R-:W-:-:S04]  /*2bc0*/  LOP3.LUT R31, R31, 0xfffffffd, RZ, 0xc0, !PT ;  /* 0xfffffffd1f1f7812 */ /* 0x008fc800078ec0ff */
[----:B------:R-:W-:Y:S02]  /*2bd0*/  @P2 LOP3.LUT R31, R31, 0x2, RZ, 0xfc, !PT ;  /* 0x000000021f1f2812 */ /* 0x000fe400078efcff */
[----:B------:R-:W-:-:S03]  /*2be0*/  ISETP.GE.AND P2, PT, R118, 0x1, PT ;  /* 0x000000017600780c */ /* 0x000fc60003f46270 */
[----:B------:R0:W-:Y:S02]  /*2bf0*/  STL [R1], R31 ;  /* 0x0000001f01007387 */ /* 0x0001e40000100800 */
[----:B------:R-:W-:-:S04]  /*2c00*/  @P4 VIADD R78, R14, 0xffffffe0 ;  /* 0xffffffe00e4e4836 */ /* 0x000fc80000000000 */
[----:B------:R-:W-:-:S04]  /*2c10*/  IMAD R78, R78, 0x2, R113 ;  /* 0x000000024e4e7824 */ /* 0x000fc800078e0271 */
[----:B0-----:R-:W-:Y:S05]  /*2c20*/  @!P2 BRA `(.L_x_5941) ;  /* 0x000000700098a947 */ /* 0x001fea0003800000 */
        /* <DEDUP_REMOVED lines=11> */
[----:B------:R-:W-:Y:S01]  /*2ce0*/  IMAD R14, R84, UR4, RZ ;  /* 0x00000004540e7c24 */ /* 0x000fe2000f8e02ff */
[----:B------:R-:W-:Y:S02]  /*2cf0*/  IADD3 R13, R13, R11, RZ ;  /* 0x0000000b0d0d7210 */ /* 0x000fe40007ffe0ff */
        /* <DEDUP_REMOVED lines=15> */
[----:B------:R-:W-:-:S03]  /*2df0*/  LEA.HI.X R116, R116, UR5, R11, 0x1, P3 ;  /* 0x0000000574747c11 */ /* 0x000fc600098f0c0b */
[----:B------:R-:W-:Y:S02]  /*2e00*/  IMAD.IADD R11, R15, 0x1, R29 ;  /* 0x000000010f0b7824 */ /* 0x000fe400078e021d */
        /* <DEDUP_REMOVED lines=22> */
[----:B------:R-:W-:Y:S02]  /*2f70*/  IADD3.X R32, R11, R101, RZ, P2, !PT ;  /* 0x000000650b207210 */ /* 0x000fe400017fe4ff */
        /* <DEDUP_REMOVED lines=35> */
.L_x_5944:
[----:B------:R-:W-:Y:S05]  /*31b0*/  BSYNC B1 ;  /* 0x0000000000017941 */ /* 0x000fea0003800000 */
.L_x_5943:
        /* <DEDUP_REMOVED lines=56> */
.L_x_5946:
[----:B------:R-:W-:Y:S05]  /*3540*/  BSYNC B1 ;  /* 0x0000000000017941 */ /* 0x000fea0003800000 */
.L_x_5945:
[----:B------:R-:W2:Y:S01]  /*3550*/  LDL R11, [R1+0x4] ;  /* 0x00000400010b7983 */ /* 0x000ea20000100800 */
[----:B0-----:R-:W-:Y:S01]  /*3560*/  IMAD.MOV.U32 R12, RZ, RZ, R56 ;  /* 0x000000ffff0c7224 */ /* 0x001fe200078e0038 */
[----:B------:R-:W-:Y:S01]  /*3570*/  MOV R13, R53 ;  /* 0x00000035000d7202 */ /* 0x000fe20000000f00 */
[----:B------:R-:W-:-:S03]  /*3580*/  IMAD.MOV.U32 R14, RZ, RZ, R60 ;  /* 0x000000ffff0e7224 */ /* 0x000fc600078e003c */
[----:B------:R-:W-:Y:S02]  /*3590*/  PRMT R145, R81, 0x5410, R13 ;  /* 0x0000541051917816 */ /* 0x000fe4000000000d */
[----:B------:R-:W-:Y:S02]  /*35a0*/  MOV R13, R61 ;  /* 0x0000003d000d7202 */ /* 0x000fe40000000f00 */
[----:B------:R-:W-:Y:S01]  /*35b0*/  PRMT R150, R14, 0x7610, R150 ;  /* 0x000076100e967816 */ /* 0x000fe20000000096 */
[----:B------:R-:W-:Y:S01]  /*35c0*/  IMAD.MOV.U32 R14, RZ, RZ, R73 ;  /* 0x000000ffff0e7224 */ /* 0x000fe200078e0049 */
[----:B------:R-:W-:Y:S01]  /*35d0*/  PRMT R149, R13, 0x7610, R149 ;  /* 0x000076100d957816 */ /* 0x000fe20000000095 */
[----:B------:R-:W-:-:S05]  /*35e0*/  IMAD.MOV.U32 R13, RZ, RZ, R72 ;  /* 0x000000ffff0d7224 */ /* 0x000fca00078e0048 */
[----:B------:R-:W-:Y:S02]  /*35f0*/  PRMT R142, R13, 0x5410, R14 ;  /* 0x000054100d8e7816 */ /* 0x000fe4000000000e */
        /* <DEDUP_REMOVED lines=71> */
.L_x_5947:
[----:B------:R-:W-:Y:S01]  /*3a70*/  IMAD R86, R18, 0x8, R2 ;  /* 0x0000000812567824 */ /* 0x000fe200078e0202 */
[----:B------:R-:W-:Y:S01]  /*3a80*/  SHF.L.U32 R87, R205, 0x1f, RZ ;  /* 0x0000001fcd577819 */ /* 0x000fe200000006ff */
[----:B------:R-:W-:Y:S03]  /*3a90*/  BSSY B1, `(.L_x_5948) ;  /* 0x0000003000017945 */ /* 0x000fe60003800000 */
[----:B------:R-:W0:Y:S02]  /*3aa0*/  SYNCS.PHASECHK.TRANS64.TRYWAIT P5, [R86+URZ+0x30890], R87 ;  /* 0x03089057560075a7 */ /* 0x000e2400080a017f */
[----:B0-----:R-:W-:Y:S05]  /*3ab0*/  @!P5 BRA `(.L_x_5949) ;  /* 0x000002400004d947 */ /* 0x001fea0003800000 */
.L_x_6301:
[----:B------:R-:W-:Y:S05]  /*3ac0*/  BSYNC B1 ;  /* 0x0000000000017941 */ /* 0x000fea0003800000 */
.L_x_5948:
[----:B------:R-:W-:-:S03]  /*3ad0*/  UMOV UR4, 0xffffffff ;  /* 0xffffffff00047882 */ /* 0x000fc60000000000 */
[----:B------:R-:W-:Y:S05]  /*3ae0*/  BRA.DIV UR4, `(.L_x_5950) ;  /* 0x00000242040c7947 */ /* 0x000fea000b800000 */
[----:B------:R1:W2:Y:S04]  /*3af0*/  SHFL.IDX PT, R80, R116, RZ, 0x1c1f ;  /* 0x001c1fff74507589 */ /* 0x0002a800000e0000 */
[----:B------:R1:W3:Y:S02]  /*3b00*/  SHFL.IDX PT, R11, R117, RZ, 0x1c1f ;  /* 0x001c1fff750b7589 */ /* 0x0002e400000e0000 */
.L_x_6305:
        /* <DEDUP_REMOVED lines=10> */
[----:B0-----:R-:W-:Y:S01]  /*3bb0*/  HADD2.F32 R141, -RZ, R13.H0_H0 ;  /* 0x2000000dff8d7230 */ /* 0x001fe20000004100 */
[----:B------:R-:W-:Y:S02]  /*3bc0*/  SHF.R.U32.HI R72, RZ, 0x10, R73 ;  /* 0x00000010ff487819 */ /* 0x000fe40000011649 */
        /* <DEDUP_REMOVED lines=10> */
[----:B------:R-:W-:Y:S01]  /*3c70*/  MOV R75, R15 ;  /* 0x0000000f004b7202 */ /* 0x000fe20000000f00 */
[----:B------:R-:W-:Y:S02]  /*3c80*/  HADD2.F32 R133, -RZ, R72.H0_H0 ;  /* 0x20000048ff857230 */ /* 0x000fe40000004100 */
[----:B------:R-:W-:Y:S01]  /*3c90*/  IMAD.MOV.U32 R141, RZ, RZ, R12 ;  /* 0x000000ffff8d7224 */ /* 0x000fe200078e000c */
[----:B------:R-:W-:Y:S01]  /*3ca0*/  F2FP.F16.F32.PACK_AB R13, R73, R13 ;  /* 0x0000000d490d723e */ /* 0x000fe200000000ff */
[--C-:B------:R-:W-:Y:S02]  /*3cb0*/  HADD2.F32 R15, -RZ, R75.reuse.H1_H1 ;  /* 0x3000004bff0f7230 */ /* 0x100fe40000004100 */
[----:B------:R-:W-:Y:S02]  /*3cc0*/  HADD2.F32 R75, -RZ, R75.H0_H0 ;  /* 0x2000004bff4b7230 */ /* 0x000fe40000004100 */
[----:B------:R-:W-:-:S02]  /*3cd0*/  HADD2.F32 R12, -RZ, R141.H1_H1 ;  /* 0x3000008dff0c7230 */ /* 0x000fc40000004100 */
[-C--:B------:R-:W-:Y:S01]  /*3ce0*/  FMUL.FTZ R72, R15, R74.reuse ;  /* 0x0000004a0f487220 */ /* 0x080fe20000410000 */
[----:B------:R-:W-:Y:S02]  /*3cf0*/  HADD2.F32 R141, -RZ, R141.H0_H0 ;  /* 0x2000008dff8d7230 */ /* 0x000fe40000004100 */
[C---:B------:R-:W-:Y:S01]  /*3d00*/  FMUL.FTZ R74, R75.reuse, R74 ;  /* 0x0000004a4b4a7220 */ /* 0x040fe20000410000 */
[----:B------:R-:W-:-:S03]  /*3d10*/  FFMA.FTZ R72, R75, R133, -R72 ;  /* 0x000000854b487223 */ /* 0x000fc60000010848 */
        /* <DEDUP_REMOVED lines=18> */
.L_x_5956:
[----:B------:R-:W-:Y:S05]  /*3e40*/  BSYNC B3 ;  /* 0x0000000000037941 */ /* 0x000fea0003800000 */
.L_x_5955:
[----:B---3--:R-:W-:-:S04]  /*3e50*/  LEA R72, P3, R16, R11, 0x1 ;  /* 0x0000000b10487211 */ /* 0x008fc800078608ff */
[----:B--2---:R-:W-:-:S05]  /*3e60*/  LEA.HI.X R73, R16, R80, R17, 0x1, P3 ;  /* 0x0000005010497211 */ /* 0x004fca00018f0c11 */
[----:B0-----:R4:W-:Y:S04]  /*3e70*/  ST.E.128 desc[UR60][R72.64], R12 ;  /* 0x0000000c48007985 */ /* 0x0019e8000c101d3c */
.L_x_5954:
[----:B------:R-:W-:Y:S05]  /*3e80*/  BSYNC B2 ;  /* 0x0000000000027941 */ /* 0x000fea0003800000 */
.L_x_5953:
        /* <DEDUP_REMOVED lines=50> */
.L_x_5960:
[----:B------:R-:W-:Y:S05]  /*41b0*/  BSYNC B3 ;  /* 0x0000000000037941 */ /* 0x000fea0003800000 */
.L_x_5959:
[----:B------:R-:W-:Y:S02]  /*41c0*/  IMAD.SHL.U32 R70, R198, 0x8, RZ ;  /* 0x00000008c6467824 */ /* 0x000fe400078e00ff */
[----:B---3--:R-:W-:Y:S02]  /*41d0*/  IMAD.MOV.U32 R68, RZ, RZ, R11 ;  /* 0x000000ffff447224 */ /* 0x008fe400078e000b */
[----:B--2---:R-:W-:Y:S02]  /*41e0*/  IMAD.MOV.U32 R69, RZ, RZ, R80 ;  /* 0x000000ffff457224 */ /* 0x004fe400078e0050 */
[----:B------:R-:W-:-:S05]  /*41f0*/  IMAD.WIDE R68, R70, 0x2, R68 ;  /* 0x0000000246447825 */ /* 0x000fca00078e0244 */
[----:B0-----:R0:W-:Y:S02]  /*4200*/  ST.E.128 desc[UR60][R68.64], R12 ;  /* 0x0000000c44007985 */ /* 0x0011e4000c101d3c */
.L_x_5958:
[----:B------:R-:W-:Y:S05]  /*4210*/  BSYNC B2 ;  /* 0x0000000000027941 */ /* 0x000fea0003800000 */
.L_x_5957:
        /* <DEDUP_REMOVED lines=8> */
[----:B------:R-:W-:Y:S02]  /*42a0*/  SHF.R.U32.HI R64, RZ, 0x10, R65 ;  /* 0x00000010ff407819 */ /* 0x000fe40000011641 */
[--C-:B------:R-:W-:Y:S01]  /*42b0*/  SHF.R.U64 R69, R66, 0x10, R67.reuse ;  /* 0x0000001042457819 */ /* 0x100fe20000001243 */
[----:B------:R-:W-:Y:S01]  /*42c0*/  HADD2.F32 R68, -RZ, R68.H0_H0 ;  /* 0x20000044ff447230 */ /* 0x000fe20000004100 */
[----:B----4-:R-:W-:Y:S02]  /*42d0*/  MOV R65, R13 ;  /* 0x0000000d00417202 */ /* 0x010fe40000000f00 */
[----:B------:R-:W-:Y:S01]  /*42e0*/  SHF.R.U32.HI R66, RZ, 0x10, R67 ;  /* 0x00000010ff427819 */ /* 0x000fe20000011643 */
[----:B------:R-:W-:Y:S02]  /*42f0*/  HADD2.F32 R13, -RZ, R69.H0_H0 ;  /* 0x20000045ff0d7230 */ /* 0x000fe40000004100 */
[----:B------:R-:W-:-:S02]  /*4300*/  HADD2.F32 R67, -RZ, R65.H1_H1 ;  /* 0x30000041ff437230 */ /* 0x000fc40000004100 */
        /* <DEDUP_REMOVED lines=35> */
.L_x_5964:
[----:B------:R-:W-:Y:S05]  /*4540*/  BSYNC B3 ;  /* 0x0000000000037941 */ /* 0x000fea0003800000 */
.L_x_5963:
[----:B---3--:R-:W-:Y:S01]  /*4550*/  MOV R64, R11 ;  /* 0x0000000b00407202 */ /* 0x008fe20000000f00 */
[----:B------:R-:W-:Y:S02]  /*4560*/  IMAD.SHL.U32 R66, R199, 0x8, RZ ;  /* 0x00000008c7427824 */ /* 0x000fe400078e00ff */
[----:B--2---:R-:W-:Y:S02]  /*4570*/  IMAD.MOV.U32 R65, RZ, RZ, R80 ;  /* 0x000000ffff417224 */ /* 0x004fe400078e0050 */
[----:B------:R-:W-:-:S05]  /*4580*/  IMAD.WIDE R64, R66, 0x2, R64 ;  /* 0x0000000242407825 */ /* 0x000fca00078e0240 */
[----:B----4-:R0:W-:Y:S02]  /*4590*/  ST.E.128 desc[UR60][R64.64], R12 ;  /* 0x0000000c40007985 */ /* 0x0101e4000c101d3c */
.L_x_5962:
[----:B------:R-:W-:Y:S05]  /*45a0*/  BSYNC B2 ;  /* 0x0000000000027941 */ /* 0x000fea0003800000 */
.L_x_5961:
        /* <DEDUP_REMOVED lines=9> */
[--C-:B------:R-:W-:Y:S01]  /*4640*/  SHF.R.U64 R60, R60, 0x10, R61.reuse ;  /* 0x000000103c3c7819 */ /* 0x100fe2000000123d */
[----:B------:R-:W-:Y:S01]  /*4650*/  HADD2.F32 R66, -RZ, R149.H1_H1 ;  /* 0x30000095ff427230 */ /* 0x000fe20000004100 */
[----:B------:R-:W-:Y:S01]  /*4660*/  SHF.R.U32.HI R61, RZ, 0x10, R61 ;  /* 0x00000010ff3d7819 */ /* 0x000fe2000001163d */
[----:B------:R-:W-:Y:S02]  /*4670*/  HADD2.F32 R64, -RZ, R64.H0_H0 ;  /* 0x20000040ff407230 */ /* 0x000fe40000004100 */
[--C-:B------:R-:W-:Y:S02]  /*4680*/  HADD2.F32 R13, -RZ, R62.reuse.H1_H1 ;  /* 0x3000003eff0d7230 */ /* 0x100fe40000004100 */
[----:B------:R-:W-:Y:S02]  /*4690*/  HADD2.F32 R62, -RZ, R62.H0_H0 ;  /* 0x2000003eff3e7230 */ /* 0x000fe40000004100 */
[----:B------:R-:W-:-:S02]  /*46a0*/  HADD2.F32 R60, -RZ, R60.H0_H0 ;  /* 0x2000003cff3c7230 */ /* 0x000fc40000004100 */
[CC--:B------:R-:W-:Y:S01]  /*46b0*/  FMUL.FTZ R65, R13.reuse, R64.reuse ;  /* 0x000000400d417220 */ /* 0x0c0fe20000410000 */
[----:B------:R-:W-:Y:S02]  /*46c0*/  HADD2.F32 R61, -RZ, R61.H0_H0 ;  /* 0x2000003dff3d7230 */ /* 0x000fe40000004100 */
[C---:B------:R-:W-:Y:S01]  /*46d0*/  FMUL.FTZ R64, R62.reuse, R64 ;  /* 0x000000403e407220 */ /* 0x040fe20000410000 */
[-C--:B------:R-:W-:Y:S01]  /*46e0*/  FFMA.FTZ R65, R62, R60.reuse, -R65 ;  /* 0x0000003c3e417223 */ /* 0x080fe20000010841 */
[----:B------:R-:W-:Y:S02]  /*46f0*/  SHF.R.U32.HI R62, RZ, 0x10, R63 ;  /* 0x00000010ff3e7819 */ /* 0x000fe4000001163f */
[----:B------:R-:W-:Y:S01]  /*4700*/  FFMA.FTZ R64, R13, R60, R64 ;  /* 0x0000003c0d407223 */ /* 0x000fe20000010040 */
[----:B------:R-:W-:Y:S01]  /*4710*/  IMAD.MOV.U32 R60, RZ, RZ, R12 ;  /* 0x000000ffff3c7224 */ /* 0x000fe200078e000c */
[----:B------:R-:W-:Y:S01]  /*4720*/  MOV R12, R15 ;  /* 0x0000000f000c7202 */ /* 0x000fe20000000f00 */
[----:B------:R-:W-:-:S02]  /*4730*/  HADD2.F32 R15, -RZ, R62.H0_H0 ;  /* 0x2000003eff0f7230 */ /* 0x000fc40000004100 */
[----:B------:R-:W-:Y:S02]  /*4740*/  F2FP.F16.F32.PACK_AB R64, R64, R65 ;  /* 0x000000414040723e */ /* 0x000fe400000000ff */
[--C-:B------:R-:W-:Y:S02]  /*4750*/  HADD2.F32 R13, -RZ, R12.reuse.H1_H1 ;  /* 0x3000000cff0d7230 */ /* 0x100fe40000004100 */
        /* <DEDUP_REMOVED lines=18> */
[----:B------:R-:W-:Y:S01]  /*4880*/  F2FP.F16.F32.PACK_AB R14, R14, R15 ;  /* 0x0000000f0e0e723e */ /* 0x000fe200000000ff */
[----:B------:R-:W-:-:S02]  /*4890*/  FMUL.FTZ R66, R62, R66 ;  /* 0x000000423e427220 */ /* 0x000fc40000410000 */
[-C--:B------:R-:W-:Y:S02]  /*48a0*/  FFMA.FTZ R63, R62, R61.reuse, -R63 ;  /* 0x0000003d3e3f7223 */ /* 0x080fe4000001083f */
[----:B------:R-:W-:Y:S01]  /*48b0*/  FFMA.FTZ R66, R60, R61, R66 ;  /* 0x0000003d3c427223 */ /* 0x000fe20000010042 */
[----:B------:R-:W-:Y:S01]  /*48c0*/  F2FP.F16.F32.PACK_AB R60, R13, R12 ;  /* 0x0000000c0d3c723e */ /* 0x000fe200000000ff */
[----:B------:R-:W-:Y:S02]  /*48d0*/  IMAD.MOV.U32 R12, RZ, RZ, R14 ;  /* 0x000000ffff0c7224 */ /* 0x000fe400078e000e */
[----:B------:R-:W-:Y:S01]  /*48e0*/  IMAD.MOV.U32 R13, RZ, RZ, R64 ;  /* 0x000000ffff0d7224 */ /* 0x000fe200078e0040 */
[----:B------:R-:W-:Y:S01]  /*48f0*/  F2FP.F16.F32.PACK_AB R63, R66, R63 ;  /* 0x0000003f423f723e */ /* 0x000fe200000000ff */
[----:B------:R-:W-:-:S03]  /*4900*/  IMAD.MOV.U32 R15, RZ, RZ, R60 ;  /* 0x000000ffff0f7224 */ /* 0x000fc600078e003c */
[----:B------:R-:W-:-:S07]  /*4910*/  MOV R14, R63 ;  /* 0x0000003f000e7202 */ /* 0x000fce0000000f00 */
.L_x_5968:
[----:B------:R-:W-:Y:S05]  /*4920*/  BSYNC B3 ;  /* 0x0000000000037941 */ /* 0x000fea0003800000 */
.L_x_5967:
[----:B---3--:R-:W-:-:S04]  /*4930*/  LEA R60, P3, R22, R11, 0x1 ;  /* 0x0000000b163c7211 */ /* 0x008fc800078608ff */
[----:B--2---:R-:W-:-:S05]  /*4940*/  LEA.HI.X R61, R22, R80, R203, 0x1, P3 ;  /* 0x00000050163d7211 */ /* 0x004fca00018f0ccb */
[----:B----4-:R0:W-:Y:S04]  /*4950*/  ST.E.128 desc[UR60][R60.64], R12 ;  /* 0x0000000c3c007985 */ /* 0x0101e8000c101d3c */
.L_x_5966:
[----:B------:R-:W-:Y:S05]  /*4960*/  BSYNC B2 ;  /* 0x0000000000027941 */ /* 0x000fea0003800000 */
.L_x_5965:
        /* <DEDUP_REMOVED lines=11> */
[----:B------:R-:W-:-:S03]  /*4a20*/  SHF.R.U64 R56, R56, 0x10, R57 ;  /* 0x0000001038387819 */ /* 0x000fc60000001239 */
[----:B------:R-:W-:Y:S02]  /*4a30*/  HADD2.F32 R63, -RZ, R63.H0_H0 ;  /* 0x2000003fff3f7230 */ /* 0x000fe40000004100 */
[--C-:B------:R-:W-:Y:S02]  /*4a40*/  HADD2.F32 R13, -RZ, R58.reuse.H1_H1 ;  /* 0x3000003aff0d7230 */ /* 0x100fe40000004100 */
[----:B------:R-:W-:Y:S02]  /*4a50*/  HADD2.F32 R58, -RZ, R58.H0_H0 ;  /* 0x2000003aff3a7230 */ /* 0x000fe40000004100 */
[----:B------:R-:W-:Y:S02]  /*4a60*/  HADD2.F32 R56, -RZ, R56.H0_H0 ;  /* 0x20000038ff387230 */ /* 0x000fe40000004100 */
        /* <DEDUP_REMOVED lines=38> */
.L_x_5972:
[----:B------:R-:W-:Y:S05]  /*4cd0*/  BSYNC B3 ;  /* 0x0000000000037941 */ /* 0x000fea0003800000 */
.L_x_5971:
[----:B----4-:R0:W-:Y:S02]  /*4ce0*/  ST.E.128 desc[UR60][R60.64], R12 ;  /* 0x0000000c3c007985 */ /* 0x0101e4000c101d3c */
.L_x_5970:
[----:B------:R-:W-:Y:S05]  /*4cf0*/  BSYNC B2 ;  /* 0x0000000000027941 */ /* 0x000fea0003800000 */
.L_x_5969:
        /* <DEDUP_REMOVED lines=22> */
[----:B------:R-:W-:Y:S02]  /*4e60*/  MOV R11, R15 ;  /* 0x0000000f000b7202 */ /* 0x000fe40000000f00 */
[----:B------:R-:W-:-:S02]  /*4e70*/  HADD2.F32 R52, -RZ, R52.H0_H0 ;  /* 0x20000034ff347230 */ /* 0x000fc40000004100 */
        /* <DEDUP_REMOVED lines=8> */
[--C-:B------:R-:W-:Y:S02]  /*4f00*/  HADD2.F32 R13, -RZ, R12.reuse.H1_H1 ;  /* 0x3000000cff0d7230 */ /* 0x100fe40000004100 */
[----:B------:R-:W-:-:S02]  /*4f10*/  HADD2.F32 R12, -RZ, R12.H0_H0 ;  /* 0x2000000cff0c7230 */ /* 0x000fc40000004100 */
[--C-:B------:R-:W-:Y:S02]  /*4f20*/  HADD2.F32 R52, -RZ, R145.reuse.H0_H0 ;  /* 0x20000091ff347230 */ /* 0x100fe40000004100 */
[CC--:B------:R-:W-:Y:S01]  /*4f30*/  FMUL.FTZ R53, R13.reuse, R11.reuse ;  /* 0x0000000b0d357220 */ /* 0x0c0fe20000410000 */
[----:B------:R-:W-:Y:S02]  /*4f40*/  HADD2.F32 R146, -RZ, R146.H1_H1 ;  /* 0x30000092ff927230 */ /* 0x000fe40000004100 */
[C---:B------:R-:W-:Y:S01]  /*4f50*/  FMUL.FTZ R11, R12.reuse, R11 ;  /* 0x0000000b0c0b7220 */ /* 0x040fe20000410000 */
[----:B------:R-:W-:Y:S02]  /*4f60*/  HADD2.F32 R145, -RZ, R145.H1_H1 ;  /* 0x30000091ff917230 */ /* 0x000fe40000004100 */
[-C--:B------:R-:W-:Y:S01]  /*4f70*/  FFMA.FTZ R53, R12, R52.reuse, -R53 ;  /* 0x000000340c357223 */ /* 0x080fe20000010835 */
[--C-:B------:R-:W-:Y:S02]  /*4f80*/  HADD2.F32 R12, -RZ, R14.reuse.H1_H1 ;  /* 0x3000000eff0c7230 */ /* 0x100fe40000004100 */
[----:B------:R-:W-:Y:S01]  /*4f90*/  FFMA.FTZ R11, R13, R52, R11 ;  /* 0x000000340d0b7223 */ /* 0x000fe2000001000b */
[----:B------:R-:W-:Y:S01]  /*4fa0*/  HADD2.F32 R14, -RZ, R14.H0_H0 ;  /* 0x2000000eff0e7230 */ /* 0x000fe20000004100 */
[----:B------:R-:W-:Y:S01]  /*4fb0*/  F2FP.F16.F32.PACK_AB R15, R55, R15 ;  /* 0x0000000f370f723e */ /* 0x000fe200000000ff */
[----:B------:R-:W-:-:S02]  /*4fc0*/  FMUL.FTZ R13, R12, R146 ;  /* 0x000000920c0d7220 */ /* 0x000fc40000410000 */
[----:B------:R-:W-:Y:S01]  /*4fd0*/  F2FP.F16.F32.PACK_AB R11, R11, R53 ;  /* 0x000000350b0b723e */ /* 0x000fe200000000ff */
[C---:B------:R-:W-:Y:S01]  /*4fe0*/  FMUL.FTZ R146, R14.reuse, R146 ;  /* 0x000000920e927220 */ /* 0x040fe20000410000 */
[----:B------:R-:W-:-:S03]  /*4ff0*/  FFMA.FTZ R13, R14, R145, -R13 ;  /* 0x000000910e0d7223 */ /* 0x000fc6000001080d */
[----:B------:R-:W-:Y:S01]  /*5000*/  FFMA.FTZ R146, R12, R145, R146 ;  /* 0x000000910c927223 */ /* 0x000fe20000010092 */
[----:B------:R-:W-:-:S04]  /*5010*/  IMAD.MOV.U32 R12, RZ, RZ, R11 ;  /* 0x000000ffff0c7224 */ /* 0x000fc800078e000b */
[----:B------:R-:W-:Y:S01]  /*5020*/  F2FP.F16.F32.PACK_AB R146, R146, R13 ;  /* 0x0000000d9292723e */ /* 0x000fe200000000ff */
[----:B------:R-:W-:-:S04]  /*5030*/  IMAD.MOV.U32 R13, RZ, RZ, R54 ;  /* 0x000000ffff0d7224 */ /* 0x000fc800078e0036 */
[----:B------:R-:W-:-:S07]  /*5040*/  IMAD.MOV.U32 R14, RZ, RZ, R146 ;  /* 0x000000ffff0e7224 */ /* 0x000fce00078e0092 */
.L_x_5974:
[----:B------:R-:W-:Y:S05]  /*5050*/  BSYNC B2 ;  /* 0x0000000000027941 */ /* 0x000fea0003800000 */
.L_x_5973:
[----:B----4-:R0:W-:Y:S02]  /*5060*/  ST.E.128 desc[UR60][R56.64], R12 ;  /* 0x0000000c38007985 */ /* 0x0101e4000c101d3c */
.L_x_5952:
[----:B------:R-:W-:Y:S05]  /*5070*/  BSYNC B1 ;  /* 0x0000000000017941 */ /* 0x000fea0003800000 */
.L_x_5951:
[----:B------:R-:W-:-:S03]  /*5080*/  UMOV UR4, 0xffffffff ;  /* 0xffffffff00047882 */ /* 0x000fc60000000000 */
[----:B------:R-:W-:Y:S05]  /*5090*/  BRA.DIV UR4, `(.L_x_5975) ;  /* 0x0000022a04ec7947 */ /* 0x000fea000b800000 */
[----:B-1----:R-:W1:Y:S04]  /*50a0*/  SHFL.IDX PT, R116, R116, 0x1, 0x1c1f ;  /* 0x003c1f0074747f89 */ /* 0x002e6800000e0000 */
[----:B------:R-:W0:Y:S02]  /*50b0*/  SHFL.IDX PT, R117, R117, 0x1, 0x1c1f ;  /* 0x003c1f0075757f89 */ /* 0x000e2400000e0000 */
.L_x_6309:
        /* <DEDUP_REMOVED lines=51> */
.L_x_5980:
[----:B------:R-:W-:Y:S05]  /*53f0*/  BSYNC B2 ;  /* 0x0000000000027941 */ /* 0x000fea0003800000 */
.L_x_5979:
[----:B----4-:R0:W-:Y:S02]  /*5400*/  ST.E.128 desc[UR60][R52.64], R12 ;  /* 0x0000000c34007985 */ /* 0x0101e4000c101d3c */
.L_x_5978:
[----:B------:R-:W-:Y:S05]  /*5410*/  BSYNC B1 ;  /* 0x0000000000017941 */ /* 0x000fea0003800000 */
.L_x_5977:
[----:B------:R-:W-:Y:S01]  /*5420*/  ISETP.NE.AND P3, PT, R9, RZ, PT ;  /* 0x000000ff0900720c */ /* 0x000fe20003f65270 */
[----:B------:R-:W-:-:S12]  /*5430*/  BSSY B1, `(.L_x_5981) ;  /* 0x0000036000017945 */ /* 0x000fd80003800000 */
[----:B------:R-:W-:Y:S05]  /*5440*/  @!P3 BRA `(.L_x_5982) ;  /* 0x0000000000d0b947 */ /* 0x000fea0003800000 */
[----:B0---4-:R0:W4:Y:S01]  /*5450*/  LDS.128 R12, [R78+0x20000] ;  /* 0x020000004e0c7984 */ /* 0x0111220000000c00 */
[----:B------:R-:W-:Y:S01]  /*5460*/  ISETP.GE.AND P3, PT, R215, R118, PT ;  /* 0x00000076d700720c */ /* 0x000fe20003f66270 */
[----:B---3--:R-:W-:Y:S01]  /*5470*/  IMAD.SHL.U32 R11, R198, 0x8, RZ ;  /* 0x00000008c60b7824 */ /* 0x008fe200078e00ff */
[----:B------:R-:W-:Y:S01]  /*5480*/  BSSY B2, `(.L_x_5983) ;  /* 0x000002f000027945 */ /* 0x000fe20003800000 */
[----:B------:R-:W-:Y:S02]  /*5490*/  IMAD.MOV.U32 R48, RZ, RZ, R117 ;  /* 0x000000ffff307224 */ /* 0x000fe400078e0075 */
[----:B-1----:R-:W-:Y:S02]  /*54a0*/  IMAD.MOV.U32 R49, RZ, RZ, R116 ;  /* 0x000000ffff317224 */ /* 0x002fe400078e0074 */
[----:B------:R-:W-:-:S06]  /*54b0*/  IMAD.WIDE R48, R11, 0x2, R48 ;  /* 0x000000020b307825 */ /* 0x000fcc00078e0230 */
[----:B0-----:R-:W-:Y:S05]  /*54c0*/  @P3 BRA `(.L_x_5984) ;  /* 0x0000000000a83947 */ /* 0x001fea0003800000 */
[--C-:B------:R-:W-:Y:S01]  /*54d0*/  SHF.R.U64 R11, R44, 0x10, R45.reuse ;  /* 0x000000102c0b7819 */ /* 0x100fe2000000122d */
[--C-:B----4-:R-:W-:Y:S01]  /*54e0*/  HADD2.F32 R50, -RZ, R13.reuse.H1_H1 ;  /* 0x3000000dff327230 */ /* 0x110fe20000004100 */
[----:B------:R-:W-:Y:S01]  /*54f0*/  SHF.R.U32.HI R44, RZ, 0x10, R45 ;  /* 0x00000010ff2c7819 */ /* 0x000fe2000001162d */
[----:B------:R-:W-:Y:S01]  /*5500*/  HADD2.F32 R52, -RZ, R13.H0_H0 ;  /* 0x2000000dff347230 */ /* 0x000fe20000004100 */
[--C-:B------:R-:W-:Y:S01]  /*5510*/  SHF.R.U64 R45, R46, 0x10, R47.reuse ;  /* 0x000000102e2d7819 */ /* 0x100fe2000000122f */
[--C-:B------:R-:W-:Y:S01]  /*5520*/  HADD2.F32 R13, -RZ, R15.reuse.H1_H1 ;  /* 0x3000000fff0d7230 */ /* 0x100fe20000004100 */
[----:B------:R-:W-:Y:S01]  /*5530*/  SHF.R.U32.HI R46, RZ, 0x10, R47 ;  /* 0x00000010ff2e7819 */ /* 0x000fe2000001162f */
[----:B------:R-:W-:Y:S02]  /*5540*/  HADD2.F32 R15, -RZ, R15.H0_H0 ;  /* 0x2000000fff0f7230 */ /* 0x000fe40000004100 */
[----:B------:R-:W-:Y:S02]  /*5550*/  HADD2.F32 R45, -RZ, R45.H0_H0 ;  /* 0x2000002dff2d7230 */ /* 0x000fe40000004100 */
[----:B------:R-:W-:-:S02]  /*5560*/  HADD2.F32 R46, -RZ, R46.H0_H0 ;  /* 0x2000002eff2e7230 */ /* 0x000fc40000004100 */
[----:B------:R-:W-:Y:S02]  /*5570*/  HADD2.F32 R11, -RZ, R11.H0_H0 ;  /* 0x2000000bff0b7230 */ /* 0x000fe40000004100 */
[-C--:B------:R-:W-:Y:S01]  /*5580*/  FMUL.FTZ R47, R50, R45.reuse ;  /* 0x0000002d322f7220 */ /* 0x080fe20000410000 */
[----:B------:R-:W-:Y:S02]  /*5590*/  HADD2.F32 R44, -RZ, R44.H0_H0 ;  /* 0x2000002cff2c7230 */ /* 0x000fe40000004100 */
[-C--:B------:R-:W-:Y:S01]  /*55a0*/  FMUL.FTZ R54, R13, R46.reuse ;  /* 0x0000002e0d367220 */ /* 0x080fe20000410000 */
[C---:B------:R-:W-:Y:S01]  /*55b0*/  FMUL.FTZ R45, R52.reuse, R45 ;  /* 0x0000002d342d7220 */ /* 0x040fe20000410000 */
[C---:B------:R-:W-:Y:S01]  /*55c0*/  FMUL.FTZ R46, R15.reuse, R46 ;  /* 0x0000002e0f2e7220 */ /* 0x040fe20000410000 */
[-C--:B------:R-:W-:Y:S01]  /*55d0*/  FFMA.FTZ R47, R52, R11.reuse, -R47 ;  /* 0x0000000b342f7223 */ /* 0x080fe2000001082f */
[-C--:B------:R-:W-:Y:S01]  /*55e0*/  FFMA.FTZ R54, R15, R44.reuse, -R54 ;  /* 0x0000002c0f367223 */ /* 0x080fe20000010836 */
[----:B------:R-:W-:Y:S01]  /*55f0*/  FFMA.FTZ R50, R50, R11, R45 ;  /* 0x0000000b32327223 */ /* 0x000fe2000001002d */
[----:B------:R-:W-:Y:S01]  /*5600*/  FFMA.FTZ R13, R13, R44, R46 ;  /* 0x0000002c0d0d7223 */ /* 0x000fe2000001002e */
[----:B------:R-:W-:-:S02]  /*5610*/  HADD2.F32 R45, -RZ, R140.H0_H0 ;  /* 0x2000008cff2d7230 */ /* 0x000fc40000004100 */
[--C-:B------:R-:W-:Y:S01]  /*5620*/  HADD2.F32 R44, -RZ, R12.reuse.H1_H1 ;  /* 0x3000000cff2c7230 */ /* 0x100fe20000004100 */
        /* <DEDUP_REMOVED lines=18> */
[----:B------:R-:W-:Y:S02]  /*5750*/  F2FP.F16.F32.PACK_AB R14, R12, R45 ;  /* 0x0000002d0c0e723e */ /* 0x000fe400000000ff */
[----:B------:R-:W-:-:S07]  /*5760*/  MOV R12, R46 ;  /* 0x0000002e000c7202 */ /* 0x000fce0000000f00 */
.L_x_5984:
[----:B------:R-:W-:Y:S05]  /*5770*/  BSYNC B2 ;  /* 0x0000000000027941 */ /* 0x000fea0003800000 */
.L_x_5983:
[----:B----4-:R0:W-:Y:S02]  /*5780*/  ST.E.128 desc[UR60][R48.64], R12 ;  /* 0x0000000c30007985 */ /* 0x0101e4000c101d3c */
.L_x_5982:
[----:B------:R-:W-:Y:S05]  /*5790*/  BSYNC B1 ;  /* 0x0000000000017941 */ /* 0x000fea0003800000 */
.L_x_5981:
        /* <DEDUP_REMOVED lines=20> */
[----:B------:R-:W-:-:S02]  /*58e0*/  HADD2.F32 R43, -RZ, R43.H0_H0 ;  /* 0x2000002bff2b7230 */ /* 0x000fc40000004100 */
[--C-:B------:R-:W-:Y:S02]  /*58f0*/  HADD2.F32 R42, -RZ, R41.reuse.H1_H1 ;  /* 0x30000029ff2a7230 */ /* 0x100fe40000004100 */
[----:B------:R-:W-:Y:S02]  /*5900*/  HADD2.F32 R13, -RZ, R41.H0_H0 ;  /* 0x20000029ff0d7230 */ /* 0x000fe40000004100 */
[----:B------:R-:W-:Y:S02]  /*5910*/  HADD2.F32 R41, -RZ, R40.H0_H0 ;  /* 0x20000028ff297230 */ /* 0x000fe40000004100 */
[-C--:B------:R-:W-:Y:S01]  /*5920*/  FMUL.FTZ R40, R15, R48.reuse ;  /* 0x000000300f287220 */ /* 0x080fe20000410000 */
[CC--:B------:R-:W-:Y:S01]  /*5930*/  FMUL.FTZ R50, R42.reuse, R43.reuse ;  /* 0x0000002b2a327220 */ /* 0x0c0fe20000410000 */
[----:B------:R-:W-:Y:S01]  /*5940*/  FMUL.FTZ R48, R11, R48 ;  /* 0x000000300b307220 */ /* 0x000fe20000410000 */
[----:B------:R-:W-:Y:S01]  /*5950*/  FMUL.FTZ R43, R13, R43 ;  /* 0x0000002b0d2b7220 */ /* 0x000fe20000410000 */
[-C--:B------:R-:W-:Y:S01]  /*5960*/  FFMA.FTZ R11, R11, R46.reuse, -R40 ;  /* 0x0000002e0b0b7223 */ /* 0x080fe20000010828 */
[-C--:B------:R-:W-:Y:S01]  /*5970*/  FFMA.FTZ R13, R13, R41.reuse, -R50 ;  /* 0x000000290d0d7223 */ /* 0x080fe20000010832 */
[----:B------:R-:W-:Y:S01]  /*5980*/  FFMA.FTZ R40, R15, R46, R48 ;  /* 0x0000002e0f287223 */ /* 0x000fe20000010030 */
[----:B------:R-:W-:Y:S01]  /*5990*/  FFMA.FTZ R42, R42, R41, R43 ;  /* 0x000000292a2a7223 */ /* 0x000fe2000001002b */
[----:B------:R-:W-:-:S02]  /*59a0*/  HADD2.F32 R46, -RZ, R137.H1_H1 ;  /* 0x30000089ff2e7230 */ /* 0x000fc40000004100 */
[----:B------:R-:W-:Y:S01]  /*59b0*/  HADD2.F32 R15, -RZ, R12.H1_H1 ;  /* 0x3000000cff0f7230 */ /* 0x000fe20000004100 */
[----:B------:R-:W-:Y:S01]  /*59c0*/  F2FP.F16.F32.PACK_AB R11, R40, R11 ;  /* 0x0000000b280b723e */ /* 0x000fe200000000ff */
[----:B------:R-:W-:Y:S02]  /*59d0*/  HADD2.F32 R41, -RZ, R14.H1_H1 ;  /* 0x3000000eff297230 */ /* 0x000fe40000004100 */
[----:B------:R-:W-:Y:S02]  /*59e0*/  HADD2.F32 R137, -RZ, R137.H0_H0 ;  /* 0x20000089ff897230 */ /* 0x000fe40000004100 */
[----:B------:R-:W-:Y:S01]  /*59f0*/  FMUL.FTZ R47, R15, R46 ;  /* 0x0000002e0f2f7220 */ /* 0x000fe20000410000 */
[----:B------:R-:W-:Y:S02]  /*5a00*/  HADD2.F32 R12, -RZ, R12.H0_H0 ;  /* 0x2000000cff0c7230 */ /* 0x000fe40000004100 */
[----:B------:R-:W-:Y:S02]  /*5a10*/  HADD2.F32 R14, -RZ, R14.H0_H0 ;  /* 0x2000000eff0e7230 */ /* 0x000fe40000004100 */
[----:B------:R-:W-:Y:S01]  /*5a20*/  FMUL.FTZ R49, R41, R137 ;  /* 0x0000008929317220 */ /* 0x000fe20000410000 */
[----:B------:R-:W-:-:S02]  /*5a30*/  HADD2.F32 R43, -RZ, R138.H1_H1 ;  /* 0x3000008aff2b7230 */ /* 0x000fc40000004100 */
[----:B------:R-:W-:Y:S01]  /*5a40*/  FMUL.FTZ R46, R12, R46 ;  /* 0x0000002e0c2e7220 */ /* 0x000fe20000410000 */
        /* <DEDUP_REMOVED lines=10> */
.L_x_5988:
[----:B------:R-:W-:Y:S05]  /*5af0*/  BSYNC B2 ;  /* 0x0000000000027941 */ /* 0x000fea0003800000 */
.L_x_5987:
[----:B----4-:R0:W-:Y:S02]  /*5b00*/  ST.E.128 desc[UR60][R44.64], R12 ;  /* 0x0000000c2c007985 */ /* 0x0101e4000c101d3c */
.L_x_5986:
[----:B------:R-:W-:Y:S05]  /*5b10*/  BSYNC B1 ;  /* 0x0000000000017941 */ /* 0x000fea0003800000 */
.L_x_5985:
        /* <DEDUP_REMOVED lines=10> */
[----:B----4-:R-:W-:Y:S01]  /*5bc0*/  IMAD.MOV.U32 R36, RZ, RZ, R15 ;  /* 0x000000ffff247224 */ /* 0x010fe200078e000f */
        /* <DEDUP_REMOVED lines=12> */
[C---:B------:R-:W-:Y:S01]  /*5c90*/  FMUL.FTZ R46, R36.reuse, R39 ;  /* 0x00000027242e7220 */ /* 0x040fe20000410000 */
[-C--:B------:R-:W-:Y:S01]  /*5ca0*/  FMUL.FTZ R44, R15, R42.reuse ;  /* 0x0000002a0f2c7220 */ /* 0x080fe20000410000 */
[----:B------:R-:W-:Y:S02]  /*5cb0*/  FMUL.FTZ R42, R11, R42 ;  /* 0x0000002a0b2a7220 */ /* 0x000fe40000410000 */
[-C--:B------:R-:W-:Y:S01]  /*5cc0*/  FFMA.FTZ R46, R13, R37.reuse, R46 ;  /* 0x000000250d2e7223 */ /* 0x080fe2000001002e */
[----:B------:R-:W-:Y:S01]  /*5cd0*/  FFMA.FTZ R43, R36, R37, -R43 ;  /* 0x00000025242b7223 */ /* 0x000fe2000001082b */
[----:B------:R-:W-:-:S02]  /*5ce0*/  HADD2.F32 R13, -RZ, R12.H1_H1 ;  /* 0x3000000cff0d7230 */ /* 0x000fc40000004100 */
[-C--:B------:R-:W-:Y:S01]  /*5cf0*/  FFMA.FTZ R42, R15, R38.reuse, R42 ;  /* 0x000000260f2a7223 */ /* 0x080fe2000001002a */
[----:B------:R-:W-:Y:S02]  /*5d00*/  HADD2.F32 R37, -RZ, R132.H0_H0 ;  /* 0x20000084ff257230 */ /* 0x000fe40000004100 */
[----:B------:R-:W-:Y:S01]  /*5d10*/  FFMA.FTZ R11, R11, R38, -R44 ;  /* 0x000000260b0b7223 */ /* 0x000fe2000001082c */
        /* <DEDUP_REMOVED lines=18> */
.L_x_5992:
[----:B------:R-:W-:Y:S05]  /*5e40*/  BSYNC B2 ;  /* 0x0000000000027941 */ /* 0x000fea0003800000 */
.L_x_5991:
[----:B----4-:R0:W-:Y:S02]  /*5e50*/  ST.E.128 desc[UR60][R40.64], R12 ;  /* 0x0000000c28007985 */ /* 0x0101e4000c101d3c */
.L_x_5990:
[----:B------:R-:W-:Y:S05]  /*5e60*/  BSYNC B1 ;  /* 0x0000000000017941 */ /* 0x000fea0003800000 */
.L_x_5989:
        /* <DEDUP_REMOVED lines=49> */
.L_x_5996:
[----:B------:R-:W-:Y:S05]  /*6180*/  BSYNC B2 ;  /* 0x0000000000027941 */ /* 0x000fea0003800000 */
.L_x_5995:
[----:B----4-:R0:W-:Y:S02]  /*6190*/  ST.E.128 desc[UR60][R36.64], R12 ;  /* 0x0000000c24007985 */ /* 0x0101e4000c101d3c */
.L_x_5994:
[----:B------:R-:W-:Y:S05]  /*61a0*/  BSYNC B1 ;  /* 0x0000000000017941 */ /* 0x000fea0003800000 */
.L_x_5993:
        /* <DEDUP_REMOVED lines=48> */
.L_x_5998:
[----:B------:R-:W-:Y:S05]  /*64b0*/  BSYNC B1 ;  /* 0x0000000000017941 */ /* 0x000fea0003800000 */
.L_x_5997:
[----:B----4-:R0:W-:Y:S01]  /*64c0*/  ST.E.128 desc[UR60][R32.64], R12 ;  /* 0x0000000c20007985 */ /* 0x0101e2000c101d3c */
[----:B------:R-:W-:Y:S05]  /*64d0*/  BRA `(.L_x_5976) ;  /* 0x0000004000407947 */ /* 0x000fea0003800000 */
.L_x_5942:
        /* <DEDUP_REMOVED lines=21> */
[----:B------:R-:W-:Y:S02]  /*6630*/  CS2R R50, SRZ ;  /* 0x0000000000327805 */ /* 0x000fe4000001ff00 */
[----:B------:R-:W-:-:S02]  /*6640*/  LEA R52, P2, R28, UR4, 0x1 ;  /* 0x000000041c347c11 */ /* 0x000fc4000f8408ff */
[----:B------:R-:W-:Y:S02]  /*6650*/  CS2R R48, SRZ ;  /* 0x0000000000307805 */ /* 0x000fe4000001ff00 */
        /* <DEDUP_REMOVED lines=23> */
.L_x_6000:
[----:B------:R-:W-:Y:S05]  /*67d0*/  BSYNC B1 ;  /* 0x0000000000017941 */ /* 0x000fea0003800000 */
.L_x_5999:
        /* <DEDUP_REMOVED lines=47> */
.L_x_6002:
[----:B------:R-:W-:Y:S05]  /*6ad0*/  BSYNC B1 ;  /* 0x0000000000017941 */ /* 0x000fea0003800000 */
.L_x_6001:
        /* <DEDUP_REMOVED lines=9> */
[----:B------:R-:W-:-:S03]  /*6b70*/  IMAD.MOV.U32 R13, RZ, RZ, R36 ;  /* 0x000000ffff0d7224 */ /* 0x000fc600078e0024 */
[----:B------:R-:W-:Y:S02]  /*6b80*/  PRMT R145, R14, 0x7610, R145 ;  /* 0x000076100e917816 */ /* 0x000fe40000000091 */
[----:B--2---:R-:W-:Y:S01]  /*6b90*/  R2UR UR4, R11 ;  /* 0x000000000b0472ca */ /* 0x004fe200000e0000 */
[----:B------:R-:W-:-:S05]  /*6ba0*/  IMAD.MOV.U32 R11, RZ, RZ, R29 ;  /* 0x000000ffff0b7224 */ /* 0x000fca00078e001d */
[----:B------:R-:W-:Y:S01]  /*6bb0*/  PRMT R156, R12, 0x5410, R11 ;  /* 0x000054100c9c7816 */ /* 0x000fe2000000000b */
[----:B------:R-:W-:Y:S02]  /*6bc0*/  IMAD.MOV.U32 R12, RZ, RZ, R32 ;  /* 0x000000ffff0c7224 */ /* 0x000fe400078e0020 */
[----:B------:R-:W-:-:S03]  /*6bd0*/  IMAD.MOV.U32 R11, RZ, RZ, R33 ;  /* 0x000000ffff0b7224 */ /* 0x000fc600078e0021 */
[----:B------:R-:W-:Y:S01]  /*6be0*/  PRMT R161, R12, 0x7610, R161 ;  /* 0x000076100ca17816 */ /* 0x000fe200000000a1 */
[----:B------:R-:W-:Y:S01]  /*6bf0*/  UISETP.NE.AND UP0, UPT, UR4, 0x3, UPT ;  /* 0x000000030400788c */ /* 0x000fe2000bf05270 */
[----:B------:R-:W-:Y:S01]  /*6c00*/  PRMT R163, R11, 0x7610, R163 ;  /* 0x000076100ba37816 */ /* 0x000fe200000000a3 */
[----:B------:R-:W-:Y:S01]  /*6c10*/  IMAD.MOV.U32 R11, RZ, RZ, R38 ;  /* 0x000000ffff0b7224 */ /* 0x000fe200078e0026 */
[----:B------:R-:W-:-:S03]  /*6c20*/  MOV R12, R39 ;  /* 0x00000027000c7202 */ /* 0x000fc60000000f00 */
[----:B------:R-:W-:Y:S02]  /*6c30*/  PLOP3.LUT P2, PT, PT, PT, UP0, 0x80, 0x0 ;  /* 0x000000000000781c */ /* 0x000fe40003f4f008 */
[----:B------:R-:W-:Y:S01]  /*6c40*/  PRMT R164, R12, 0x5410, R13 ;  /* 0x000054100ca47816 */ /* 0x000fe2000000000d */
[----:B------:R-:W-:Y:S01]  /*6c50*/  IMAD.MOV.U32 R12, RZ, RZ, R42 ;  /* 0x000000ffff0c7224 */ /* 0x000fe200078e002a */
[----:B------:R-:W-:Y:S02]  /*6c60*/  PRMT R163, R163, 0x5410, R11 ;  /* 0x00005410a3a37816 */ /* 0x000fe4000000000b */
        /* <DEDUP_REMOVED lines=10> */
[----:B------:R-:W-:-:S03]  /*6d10*/  IMAD.MOV.U32 R11, RZ, RZ, R45 ;  /* 0x000000ffff0b7224 */ /* 0x000fc600078e002d */
[----:B------:R-:W-:Y:S02]  /*6d20*/  PRMT R161, R161, 0x5410, R12 ;  /* 0x00005410a1a17816 */ /* 0x000fe4000000000c */
        /* <DEDUP_REMOVED lines=50> */
.L_x_6003:
[----:B------:R-:W-:Y:S01]  /*7050*/  IMAD R86, R18, 0x8, R2 ;  /* 0x0000000812567824 */ /* 0x000fe200078e0202 */
[----:B------:R-:W-:Y:S01]  /*7060*/  SHF.L.U32 R87, R205, 0x1f, RZ ;  /* 0x0000001fcd577819 */ /* 0x000fe200000006ff */
[----:B------:R-:W-:Y:S03]  /*7070*/  BSSY B1, `(.L_x_6004) ;  /* 0x0000003000017945 */ /* 0x000fe60003800000 */
[----:B------:R-:W0:Y:S02]  /*7080*/  SYNCS.PHASECHK.TRANS64.TRYWAIT P5, [R86+URZ+0x30890], R87 ;  /* 0x03089057560075a7 */ /* 0x000e2400080a017f */
[----:B0-----:R-:W-:Y:S05]  /*7090*/  @!P5 BRA `(.L_x_6005) ;  /* 0x0000020c0038d947 */ /* 0x001fea0003800000 */
.L_x_6310:
[----:B------:R-:W-:Y:S05]  /*70a0*/  BSYNC B1 ;  /* 0x0000000000017941 */ /* 0x000fea0003800000 */
.L_x_6004:
[----:B------:R-:W1:Y:S01]  /*70b0*/  LDC R132, c[0x0][0x2f4] ;  /* 0x0000bd00ff847b82 */ /* 0x000e620000000800 */
[----:B------:R-:W-:Y:S01]  /*70c0*/  UMOV UR4, 0xffffffff ;  /* 0xffffffff00047882 */ /* 0x000fe20000000000 */
[----:B-1----:R-:W-:Y:S02]  /*70d0*/  IADD3 R133, -R119, R132, RZ ;  /* 0x0000008477857210 */ /* 0x002fe40007ffe1ff */
[----:B------:R-:W-:Y:S05]  /*70e0*/  BRA.DIV UR4, `(.L_x_6006) ;  /* 0x0000020e04387947 */ /* 0x000fea000b800000 */
[----:B------:R1:W2:Y:S04]  /*70f0*/  SHFL.IDX PT, R115, R116, RZ, 0x1c1f ;  /* 0x001c1fff74737589 */ /* 0x0002a800000e0000 */
[----:B------:R1:W3:Y:S02]  /*7100*/  SHFL.IDX PT, R11, R117, RZ, 0x1c1f ;  /* 0x001c1fff750b7589 */ /* 0x0002e400000e0000 */
.L_x_6314:
[----:B------:R-:W-:Y:S04]  /*7110*/  BSSY B1, `(.L_x_6007) ;  /* 0x000016c000017945 */ /* 0x000fe80003800000 */
[----:B------:R-:W-:Y:S05]  /*7120*/  @P3 BRA `(.L_x_6008) ;  /* 0x0000001400a83947 */ /* 0x000fea0003800000 */
[----:B------:R-:W-:Y:S01]  /*7130*/  ISETP.NE.AND P3, PT, R8, RZ, PT ;  /* 0x000000ff0800720c */ /* 0x000fe20003f65270 */
[----:B------:R-:W-:Y:S01]  /*7140*/  BSSY B2, `(.L_x_6009) ;  /* 0x0000078000027945 */ /* 0x000fe20003800000 */
[----:B---3--:R-:W-:-:S11]  /*7150*/  IMAD.MOV.U32 R114, RZ, RZ, R11 ;  /* 0x000000ffff727224 */ /* 0x008fd600078e000b */
        /* <DEDUP_REMOVED lines=56> */
[----:B------:R-:W-:Y:S02]  /*74e0*/  F2FP.F16.F32.PACK_AB R37, R37, R13 ;  /* 0x0000000d2525723e */ /* 0x000fe400000000ff */
[-C--:B------:R-:W-:Y:S01]  /*74f0*/  FFMA.FTZ R142, R146, R144.reuse, -R142 ;  /* 0x00000090928e7223 */ /* 0x080fe2000001088e */
[----:B------:R-:W-:Y:S01]  /*7500*/  FFMA.FTZ R143, R143, R144, R145 ;  /* 0x000000908f8f7223 */ /* 0x000fe20000010091 */
[----:B------:R-:W-:Y:S01]  /*7510*/  SHF.R.U32.HI R144, RZ, 0x10, R39 ;  /* 0x00000010ff907819 */ /* 0x000fe20000011627 */
[----:B------:R-:W-:Y:S01]  /*7520*/  HADD2.F32 R146, -RZ, R166.H1_H1 ;  /* 0x300000a6ff927230 */ /* 0x000fe20000004100 */
[--C-:B------:R-:W-:Y:S01]  /*7530*/  SHF.R.U64 R39, R50, 0x10, R51.reuse ;  /* 0x0000001032277819 */ /* 0x100fe20000001233 */
[----:B------:R-:W-:Y:S01]  /*7540*/  HADD2.F32 R50, -RZ, R83.H1_H1 ;  /* 0x30000053ff327230 */ /* 0x000fe20000004100 */
        /* <DEDUP_REMOVED lines=28> */
[--C-:B------:R-:W-:Y:S02]  /*7710*/  HADD2.F32 R49, -RZ, R82.reuse.H0_H0 ;  /* 0x20000052ff317230 */ /* 0x100fe40000004100 */
[----:B------:R-:W-:Y:S01]  /*7720*/  HADD2.F32 R50, -RZ, R163.H1_H1 ;  /* 0x300000a3ff327230 */ /* 0x000fe20000004100 */
        /* <DEDUP_REMOVED lines=15> */
[----:B------:R-:W-:-:S03]  /*7820*/  F2FP.F16.F32.PACK_AB R39, R39, R144 ;  /* 0x000000902727723e */ /* 0x000fc600000000ff */
[----:B------:R-:W-:Y:S02]  /*7830*/  IMAD.MOV.U32 R14, RZ, RZ, R49 ;  /* 0x000000ffff0e7224 */ /* 0x000fe400078e0031 */
[----:B------:R-:W-:-:S07]  /*7840*/  IMAD.MOV.U32 R82, RZ, RZ, R39 ;  /* 0x000000ffff527224 */ /* 0x000fce00078e0027 */
.L_x_6012:
[----:B------:R-:W-:Y:S05]  /*7850*/  BSYNC B3 ;  /* 0x0000000000037941 */ /* 0x000fea0003800000 */
.L_x_6011:
[----:B------:R-:W-:-:S04]  /*7860*/  LEA R36, P3, R5, R11, 0x1 ;  /* 0x0000000b05247211 */ /* 0x000fc800078608ff */
[----:B--2---:R-:W-:Y:S02]  /*7870*/  LEA.HI.X R37, R5, R115, R108, 0x1, P3 ;  /* 0x0000007305257211 */ /* 0x004fe400018f0c6c */
[----:B------:R-:W-:-:S03]  /*7880*/  ISETP.GE.AND P3, PT, R137, R132, PT ;  /* 0x000000848900720c */ /* 0x000fc60003f66270 */
[----:B----4-:R2:W-:Y:S10]  /*7890*/  ST.E.128 desc[UR60][R36.64], R12 ;  /* 0x0000000c24007985 */ /* 0x0105f4000c101d3c */
[----:B--2---:R-:W-:-:S05]  /*78a0*/  @!P3 IMAD.WIDE R12, R137, 0x2, R114 ;  /* 0x00000002890cb825 */ /* 0x004fca00078e0272 */
[----:B---3--:R3:W-:Y:S02]  /*78b0*/  @!P3 ST.E.128 desc[UR60][R12.64], R80 ;  /* 0x000000500c00b985 */ /* 0x0087e4000c101d3c */
.L_x_6010:
[----:B------:R-:W-:Y:S05]  /*78c0*/  BSYNC B2 ;  /* 0x0000000000027941 */ /* 0x000fea0003800000 */
.L_x_6009:
        /* <DEDUP_REMOVED lines=113> */
.L_x_6016:
[----:B------:R-:W-:Y:S05]  /*7fe0*/  BSYNC B3 ;  /* 0x0000000000037941 */ /* 0x000fea0003800000 */
.L_x_6015:
[----:B------:R-:W-:-:S04]  /*7ff0*/  LEA R32, P3, R6, R11, 0x1 ;  /* 0x0000000b06207211 */ /* 0x000fc800078608ff */
[----:B--2---:R-:W-:Y:S02]  /*8000*/  LEA.HI.X R33, R6, R115, R107, 0x1, P3 ;  /* 0x0000007306217211 */ /* 0x004fe400018f0c6b */
[----:B------:R-:W-:-:S03]  /*8010*/  ISETP.GE.AND P3, PT, R48, R132, PT ;  /* 0x000000843000720c */ /* 0x000fc60003f66270 */
[----:B----4-:R2:W-:Y:S10]  /*8020*/  ST.E.128 desc[UR60][R32.64], R12 ;  /* 0x0000000c20007985 */ /* 0x0105f4000c101d3c */
[----:B--2---:R-:W-:-:S05]  /*8030*/  @!P3 IMAD.WIDE R12, R48, 0x2, R114 ;  /* 0x00000002300cb825 */ /* 0x004fca00078e0272 */
[----:B---3--:R4:W-:Y:S02]  /*8040*/  @!P3 ST.E.128 desc[UR60][R12.64], R36 ;  /* 0x000000240c00b985 */ /* 0x0089e4000c101d3c */
.L_x_6014:
[----:B------:R-:W-:Y:S05]  /*8050*/  BSYNC B2 ;  /* 0x0000000000027941 */ /* 0x000fea0003800000 */
.L_x_6013:
[----:B------:R-:W-:-:S13]  /*8060*/  ISETP.NE.AND P3, PT, R10, RZ, PT ;  /* 0x000000ff0a00720c */ /* 0x000fda0003f65270 */
[----:B------:R-:W-:Y:S05]  /*8070*/  @!P3 BRA `(.L_x_6008) ;  /* 0x0000000400d4b947 */ /* 0x000fea0003800000 */
[----:B---34-:R-:W3:Y:S01]  /*8080*/  LDL R12, [R1] ;  /* 0x00000000010c7983 */ /* 0x018ee20000100800 */
[C---:B------:R-:W-:Y:S01]  /*8090*/  LEA R36, P3, R7.reuse, R11, 0x1 ;  /* 0x0000000b07247211 */ /* 0x040fe200078608ff */
[----:B------:R-:W-:Y:S03]  /*80a0*/  BSSY B2, `(.L_x_6017) ;  /* 0x000006e000027945 */ /* 0x000fe60003800000 */
[----:B--2---:R-:W-:Y:S02]  /*80b0*/  LEA.HI.X R37, R7, R115, R106, 0x1, P3 ;  /* 0x0000007307257211 */ /* 0x004fe400018f0c6a */
[----:B------:R-:W-:Y:S02]  /*80c0*/  ISETP.GE.AND P3, PT, R192, R118, PT ;  /* 0x00000076c000720c */ /* 0x000fe40003f66270 */
[----:B---3--:R-:W-:-:S04]  /*80d0*/  LOP3.LUT P5, RZ, R12, 0x1, RZ, 0xc0, !PT ;  /* 0x000000010cff7812 */ /* 0x008fc800078ac0ff */
[----:B------:R-:W-:-:S04]  /*80e0*/  SEL R11, R119, R133, !P5 ;  /* 0x00000085770b7207 */ /* 0x000fc80006800000 */
        /* <DEDUP_REMOVED lines=27> */
[C---:B------:R-:W-:Y:S01]  /*82a0*/  FMUL.FTZ R39, R45.reuse, R39 ;  /* 0x000000272d277220 */ /* 0x040fe20000410000 */
        /* <DEDUP_REMOVED lines=15> */
[----:B------:R-:W-:Y:S01]  /*83a0*/  MOV R33, R35 ;  /* 0x0000002300217202 */ /* 0x000fe20000000f00 */
[----:B------:R-:W-:Y:S02]  /*83b0*/  HADD2.F32 R35, -RZ, R157.H1_H1 ;  /* 0x3000009dff237230 */ /* 0x000fe40000004100 */
[----:B------:R-:W-:Y:S01]  /*83c0*/  HADD2.F32 R41, -RZ, R155.H1_H1 ;  /* 0x3000009bff297230 */ /* 0x000fe20000004100 */
[----:B------:R-:W-:Y:S01]  /*83d0*/  F2FP.F16.F32.PACK_AB R29, R29, R46 ;  /* 0x0000002e1d1d723e */ /* 0x000fe200000000ff */
[--C-:B------:R-:W-:Y:S01]  /*83e0*/  HADD2.F32 R39, -RZ, R33.reuse.H0_H0 ;  /* 0x20000021ff277230 */ /* 0x100fe20000004100 */
[----:B------:R-:W-:Y:S01]  /*83f0*/  F2FP.F16.F32.PACK_AB R38, R13, R38 ;  /* 0x000000260d26723e */ /* 0x000fe200000000ff */
[----:B------:R-:W-:-:S02]  /*8400*/  HADD2.F32 R33, -RZ, R33.H1_H1 ;  /* 0x30000021ff217230 */ /* 0x000fc40000004100 */
        /* <DEDUP_REMOVED lines=51> */
[----:B------:R-:W-:Y:S01]  /*8740*/  F2FP.F16.F32.PACK_AB R31, R31, R157 ;  /* 0x0000009d1f1f723e */ /* 0x000fe200000000ff */
[----:B------:R-:W-:Y:S01]  /*8750*/  IMAD.MOV.U32 R32, RZ, RZ, R40 ;  /* 0x000000ffff207224 */ /* 0x000fe200078e0028 */
[----:B------:R-:W-:-:S03]  /*8760*/  MOV R33, R38 ;  /* 0x0000002600217202 */ /* 0x000fc60000000f00 */
[----:B------:R-:W-:-:S07]  /*8770*/  IMAD.MOV.U32 R34, RZ, RZ, R31 ;  /* 0x000000ffff227224 */ /* 0x000fce00078e001f */
.L_x_6018:
[----:B------:R-:W-:Y:S05]  /*8780*/  BSYNC B2 ;  /* 0x0000000000027941 */ /* 0x000fea0003800000 */
.L_x_6017:
[----:B------:R-:W-:Y:S01]  /*8790*/  ISETP.GE.AND P3, PT, R11, R132, PT ;  /* 0x000000840b00720c */ /* 0x000fe20003f66270 */
[----:B---3--:R3:W-:-:S12]  /*87a0*/  ST.E.128 desc[UR60][R36.64], R12 ;  /* 0x0000000c24007985 */ /* 0x0087d8000c101d3c */
[----:B------:R-:W-:-:S05]  /*87b0*/  @!P3 IMAD.WIDE R114, R11, 0x2, R114 ;  /* 0x000000020b72b825 */ /* 0x000fca00078e0272 */
[----:B--2---:R3:W-:Y:S02]  /*87c0*/  @!P3 ST.E.128 desc[UR60][R114.64], R32 ;  /* 0x000000207200b985 */ /* 0x0047e4000c101d3c */
.L_x_6008:
[----:B------:R-:W-:Y:S05]  /*87d0*/  BSYNC B1 ;  /* 0x0000000000017941 */ /* 0x000fea0003800000 */
.L_x_6007:
[----:B------:R-:W-:-:S03]  /*87e0*/  UMOV UR4, 0xffffffff ;  /* 0xffffffff00047882 */ /* 0x000fc60000000000 */
[----:B------:R-:W-:Y:S05]  /*87f0*/  BRA.DIV UR4, `(.L_x_6019) ;  /* 0x000001f604c07947 */ /* 0x000fea000b800000 */
[----:B-1----:R-:W1:Y:S04]  /*8800*/  SHFL.IDX PT, R116, R116, 0x1, 0x1c1f ;  /* 0x003c1f0074747f89 */ /* 0x002e6800000e0000 */
[----:B------:R-:W0:Y:S02]  /*8810*/  SHFL.IDX PT, R117, R117, 0x1, 0x1c1f ;  /* 0x003c1f0075757f89 */ /* 0x000e2400000e0000 */
.L_x_6318:
[----:B------:R-:W-:Y:S05]  /*8820*/  @P4 BRA `(.L_x_5976) ;  /* 0x0000001c006c4947 */ /* 0x000fea0003800000 */
[----:B------:R-:W-:Y:S01]  /*8830*/  ISETP.NE.AND P3, PT, R8, RZ, PT ;  /* 0x000000ff0800720c */ /* 0x000fe20003f65270 */
[----:B------:R-:W-:Y:S01]  /*8840*/  BSSY B1, `(.L_x_6020) ;  /* 0x0000079000017945 */ /* 0x000fe20003800000 */
[----:B0--3--:R-:W-:Y:S01]  /*8850*/  IMAD.MOV.U32 R32, RZ, RZ, R117 ;  /* 0x000000ffff207224 */ /* 0x009fe200078e0075 */
[----:B-1----:R-:W-:-:S10]  /*8860*/  MOV R33, R116 ;  /* 0x0000007400217202 */ /* 0x002fd40000000f00 */
[----:B------:R-:W-:Y:S05]  /*8870*/  @!P3 BRA `(.L_x_6021) ;  /* 0x0000000400d4b947 */ /* 0x000fea0003800000 */
[----:B------:R-:W-:Y:S01]  /*8880*/  SEL R11, R119, R133, !P0 ;  /* 0x00000085770b7207 */ /* 0x000fe20004000000 */
[----:B------:R-:W-:Y:S01]  /*8890*/  BSSY B2, `(.L_x_6022) ;  /* 0x0000070000027945 */ /* 0x000fe20003800000 */
[----:B----4-:R-:W-:Y:S02]  /*88a0*/  SHF.R.U32.HI R13, RZ, 0x3, R217 ;  /* 0x00000003ff0d7819 */ /* 0x010fe400000116d9 */
[----:B------:R-:W-:Y:S02]  /*88b0*/  SHF.R.S32.HI R12, RZ, 0x1f, R11 ;  /* 0x0000001fff0c7819 */ /* 0x000fe4000001140b */
[----:B------:R-:W-:Y:S02]  /*88c0*/  ISETP.GE.AND P4, PT, R16, R118, PT ;  /* 0x000000761000720c */ /* 0x000fe40003f86270 */
[----:B------:R-:W-:Y:S02]  /*88d0*/  LEA.HI R12, R12, R11, RZ, 0x4 ;  /* 0x0000000b0c0c7211 */ /* 0x000fe400078f20ff */
[----:B------:R-:W-:-:S02]  /*88e0*/  LEA R34, P3, R5, R117, 0x1 ;  /* 0x0000007505227211 */ /* 0x000fc400078608ff */
[----:B------:R-:W-:Y:S02]  /*88f0*/  LEA.HI.SX32 R36, R12, R112, 0x1c ;  /* 0x000000700c247211 */ /* 0x000fe400078fe2ff */
[----:B------:R-:W-:Y:S02]  /*8900*/  LEA.HI.X R35, R5, R116, R108, 0x1, P3 ;  /* 0x0000007405237211 */ /* 0x000fe400018f0c6c */
[----:B------:R-:W-:-:S04]  /*8910*/  SHF.R.S32.HI R12, RZ, 0x1f, R36 ;  /* 0x0000001fff0c7819 */ /* 0x000fc80000011424 */
[----:B------:R-:W-:Y:S01]  /*8920*/  LEA.HI R12, R12, R36, RZ, 0x3 ;  /* 0x000000240c0c7211 */ /* 0x000fe200078f18ff */
[----:B------:R-:W-:-:S03]  /*8930*/  IMAD.SHL.U32 R36, R36, 0x8, RZ ;  /* 0x0000000824247824 */ /* 0x000fc600078e00ff */
[----:B------:R-:W-:Y:S02]  /*8940*/  SHF.R.S32.HI R12, RZ, 0x3, R12 ;  /* 0x00000003ff0c7819 */ /* 0x000fe4000001140c */
[----:B------:R-:W-:Y:S02]  /*8950*/  LOP3.LUT R11, R217, 0x38, R36, 0xf8, !PT ;  /* 0x00000038d90b7812 */ /* 0x000fe400078ef824 */
[----:B------:R-:W-:Y:S01]  /*8960*/  ISETP.GE.AND P3, PT, R36, R132, PT ;  /* 0x000000842400720c */ /* 0x000fe20003f66270 */
        /* <DEDUP_REMOVED lines=44> */
[--C-:B------:R-:W-:Y:S02]  /*8c30*/  HADD2.F32 R39, -RZ, R13.reuse.H0_H0 ;  /* 0x2000000dff277230 */ /* 0x100fe40000004100 */
[----:B------:R-:W-:Y:S01]  /*8c40*/  FMUL.FTZ R42, R15, R40 ;  /* 0x000000280f2a7220 */ /* 0x000fe20000410000 */
[----:B------:R-:W-:-:S02]  /*8c50*/  HADD2.F32 R13, -RZ, R13.H1_H1 ;  /* 0x3000000dff0d7230 */ /* 0x000fc40000004100 */
[----:B------:R-:W-:Y:S02]  /*8c60*/  HADD2.F32 R153, -RZ, R153.H0_H0 ;  /* 0x20000099ff997230 */ /* 0x000fe40000004100 */
[C---:B------:R-:W-:Y:S01]  /*8c70*/  FMUL.FTZ R40, R39.reuse, R40 ;  /* 0x0000002827287220 */ /* 0x040fe20000410000 */
[-C--:B------:R-:W-:Y:S01]  /*8c80*/  FFMA.FTZ R42, R39, R41.reuse, -R42 ;  /* 0x00000029272a7223 */ /* 0x080fe2000001082a */
[----:B------:R-:W-:Y:S01]  /*8c90*/  SHF.R.U32.HI R39, RZ, 0x10, R75 ;  /* 0x00000010ff277819 */ /* 0x000fe2000001164b */
[----:B------:R-:W-:Y:S02]  /*8ca0*/  HADD2.F32 R151, -RZ, R151.H0_H0 ;  /* 0x20000097ff977230 */ /* 0x000fe40000004100 */
[----:B------:R-:W-:Y:S01]  /*8cb0*/  FFMA.FTZ R40, R15, R41, R40 ;  /* 0x000000290f287223 */ /* 0x000fe20000010028 */
[----:B------:R-:W-:Y:S02]  /*8cc0*/  HADD2.F32 R15, -RZ, R31.H1_H1 ;  /* 0x3000001fff0f7230 */ /* 0x000fe40000004100 */
[----:B------:R-:W-:Y:S01]  /*8cd0*/  HADD2.F32 R31, -RZ, R39.H0_H0 ;  /* 0x20000027ff1f7230 */ /* 0x000fe20000004100 */
[----:B------:R-:W-:Y:S01]  /*8ce0*/  SHF.R.U32.HI R39, RZ, 0x10, R63 ;  /* 0x00000010ff277819 */ /* 0x000fe2000001163f */
[----:B------:R-:W-:-:S03]  /*8cf0*/  HADD2.F32 R62, -RZ, R62.H0_H0 ;  /* 0x2000003eff3e7230 */ /* 0x000fc60000004100 */
[-C--:B------:R-:W-:Y:S01]  /*8d00*/  FMUL.FTZ R41, R15, R31.reuse ;  /* 0x0000001f0f297220 */ /* 0x080fe20000410000 */
[----:B------:R-:W-:Y:S02]  /*8d10*/  HADD2.F32 R39, -RZ, R39.H0_H0 ;  /* 0x20000027ff277230 */ /* 0x000fe40000004100 */
        /* <DEDUP_REMOVED lines=35> */
[----:B------:R-:W-:Y:S01]  /*8f50*/  IMAD.MOV.U32 R28, RZ, RZ, R72 ;  /* 0x000000ffff1c7224 */ /* 0x000fe200078e0048 */
[----:B------:R-:W-:Y:S01]  /*8f60*/  MOV R13, R29 ;  /* 0x0000001d000d7202 */ /* 0x000fe20000000f00 */
[----:B------:R-:W-:Y:S01]  /*8f70*/  IMAD.MOV.U32 R29, RZ, RZ, R11 ;  /* 0x000000ffff1d7224 */ /* 0x000fe200078e000b */
[----:B------:R-:W-:-:S07]  /*8f80*/  MOV R30, R74 ;  /* 0x0000004a001e7202 */ /* 0x000fce0000000f00 */
.L_x_6023:
[----:B------:R-:W-:Y:S05]  /*8f90*/  BSYNC B2 ;  /* 0x0000000000027941 */ /* 0x000fea0003800000 */
.L_x_6022:
[----:B------:R-:W-:Y:S01]  /*8fa0*/  @!P3 IMAD.WIDE R36, R36, 0x2, R32 ;  /* 0x000000022424b825 */ /* 0x000fe200078e0220 */
[----:B0-----:R0:W-:Y:S04]  /*8fb0*/  ST.E.128 desc[UR60][R34.64], R12 ;  /* 0x0000000c22007985 */ /* 0x0011e8000c101d3c */
[----:B-1----:R0:W-:Y:S02]  /*8fc0*/  @!P3 ST.E.128 desc[UR60][R36.64], R28 ;  /* 0x0000001c2400b985 */ /* 0x0021e4000c101d3c */
.L_x_6021:
[----:B------:R-:W-:Y:S05]  /*8fd0*/  BSYNC B1 ;  /* 0x0000000000017941 */ /* 0x000fea0003800000 */
.L_x_6020:
[----:B------:R-:W-:Y:S01]  /*8fe0*/  ISETP.NE.AND P3, PT, R9, RZ, PT ;  /* 0x000000ff0900720c */ /* 0x000fe20003f65270 */
[----:B------:R-:W-:-:S12]  /*8ff0*/  BSSY B1, `(.L_x_6024) ;  /* 0x0000072000017945 */ /* 0x000fd80003800000 */
[----:B------:R-:W-:Y:S05]  /*9000*/  @!P3 BRA `(.L_x_6025) ;  /* 0x0000000400c0b947 */ /* 0x000fea0003800000 */
[----:B------:R-:W-:Y:S01]  /*9010*/  SEL R11, R119, R133, !P1 ;  /* 0x00000085770b7207 */ /* 0x000fe20004800000 */
[----:B------:R-:W-:Y:S01]  /*9020*/  BSSY B2, `(.L_x_6026) ;  /* 0x000006c000027945 */ /* 0x000fe20003800000 */
[----:B0-----:R-:W-:Y:S02]  /*9030*/  SHF.R.U32.HI R14, RZ, 0x3, R217 ;  /* 0x00000003ff0e7819 */ /* 0x001fe400000116d9 */
[----:B----4-:R-:W-:Y:S02]  /*9040*/  SHF.R.S32.HI R12, RZ, 0x1f, R11 ;  /* 0x0000001fff0c7819 */ /* 0x010fe4000001140b */
        /* <DEDUP_REMOVED lines=10> */
[----:B------:R-:W-:-:S03]  /*90f0*/  LOP3.LUT R11, R217, 0x38, R37, 0xf8, !PT ;  /* 0x00000038d90b7812 */ /* 0x000fc600078ef825 */
[----:B------:R-:W-:Y:S01]  /*9100*/  IMAD R12, R13, 0x1800, R224 ;  /* 0x000018000d0c7824 */ /* 0x000fe200078e02e0 */
[----:B------:R-:W-:-:S05]  /*9110*/  LOP3.LUT R11, R11, R14, RZ, 0x3c, !PT ;  /* 0x0000000e0b0b7212 */ /* 0x000fca00078e3cff */
[----:B------:R-:W-:Y:S02]  /*9120*/  IMAD.IADD R13, R12, 0x1, R11 ;  /* 0x000000010c0d7824 */ /* 0x000fe400078e020b */
[C---:B------:R-:W-:Y:S02]  /*9130*/  IMAD R11, R18.reuse, 0x4800, R127 ;  /* 0x00004800120b7824 */ /* 0x040fe400078e027f */
[----:B------:R-:W-:Y:S02]  /*9140*/  IMAD R13, R18, 0x4800, R13 ;  /* 0x00004800120d7824 */ /* 0x000fe400078e020d */
[----:B------:R-:W-:Y:S02]  /*9150*/  IMAD R11, R11, 0x2, R2 ;  /* 0x000000020b0b7824 */ /* 0x000fe400078e0202 */
[----:B------:R-:W-:Y:S01]  /*9160*/  @!P3 IMAD.WIDE R36, R37, 0x2, R32 ;  /* 0x000000022524b825 */ /* 0x000fe200078e0220 */
[----:B------:R-:W-:Y:S02]  /*9170*/  LEA R28, R13, R2, 0x1 ;  /* 0x000000020d1c7211 */ /* 0x000fe400078e08ff */
[----:B------:R0:W1:Y:S04]  /*9180*/  LDS.128 R12, [R11+0x1e400] ;  /* 0x01e400000b0c7984 */ /* 0x0000680000000c00 */
[----:B------:R-:W3:Y:S01]  /*9190*/  LDS.128 R28, [R28+0x1e400] ;  /* 0x01e400001c1c7984 */ /* 0x000ee20000000c00 */
[----:B------:R-:W-:Y:S05]  /*91a0*/  @P4 BRA `(.L_x_6027) ;  /* 0x00000004004c4947 */ /* 0x000fea0003800000 */
[--C-:B------:R-:W-:Y:S01]  /*91b0*/  SHF.R.U64 R38, R68, 0x10, R69.reuse ;  /* 0x0000001044267819 */ /* 0x100fe20000001245 */
[--C-:B---3--:R-:W-:Y:S01]  /*91c0*/  HADD2.F32 R43, -RZ, R29.reuse.H0_H0 ;  /* 0x2000001dff2b7230 */ /* 0x108fe20000004100 */
[----:B------:R-:W-:Y:S01]  /*91d0*/  SHF.R.U32.HI R68, RZ, 0x10, R69 ;  /* 0x00000010ff447819 */ /* 0x000fe20000011645 */
[----:B------:R-:W-:Y:S01]  /*91e0*/  HADD2.F32 R44, -RZ, R29.H1_H1 ;  /* 0x3000001dff2c7230 */ /* 0x000fe20000004100 */
[--C-:B0-----:R-:W-:Y:S01]  /*91f0*/  SHF.R.U64 R11, R56, 0x10, R57.reuse ;  /* 0x00000010380b7819 */ /* 0x101fe20000001239 */
[----:B------:R-:W-:Y:S01]  /*9200*/  HADD2.F32 R42, -RZ, R150.H1_H1 ;  /* 0x30000096ff2a7230 */ /* 0x000fe20000004100 */
[----:B------:R-:W-:Y:S01]  /*9210*/  SHF.R.U32.HI R56, RZ, 0x10, R57 ;  /* 0x00000010ff387819 */ /* 0x000fe20000011639 */
[--C-:B-1----:R-:W-:Y:S01]  /*9220*/  HADD2.F32 R29, -RZ, R13.reuse.H0_H0 ;  /* 0x2000000dff1d7230 */ /* 0x102fe20000004100 */
[----:B------:R-:W-:Y:S01]  /*9230*/  SHF.R.U64 R40, R70, 0x10, R71 ;  /* 0x0000001046287819 */ /* 0x000fe20000001247 */
[----:B------:R-:W-:Y:S02]  /*9240*/  HADD2.F32 R68, -RZ, R68.H0_H0 ;  /* 0x20000044ff447230 */ /* 0x000fe40000004100 */
[----:B------:R-:W-:Y:S01]  /*9250*/  FMUL.FTZ R45, R43, R42 ;  /* 0x0000002a2b2d7220 */ /* 0x000fe20000410000 */
[----:B------:R-:W-:-:S02]  /*9260*/  HADD2.F32 R13, -RZ, R13.H1_H1 ;  /* 0x3000000dff0d7230 */ /* 0x000fc40000004100 */
[----:B------:R-:W-:Y:S01]  /*9270*/  FMUL.FTZ R46, R29, R42 ;  /* 0x0000002a1d2e7220 */ /* 0x000fe20000410000 */
[----:B------:R-:W-:Y:S02]  /*9280*/  HADD2.F32 R56, -RZ, R56.H0_H0 ;  /* 0x20000038ff387230 */ /* 0x000fe40000004100 */
[-C--:B------:R-:W-:Y:S01]  /*9290*/  FMUL.FTZ R42, R44, R68.reuse ;  /* 0x000000442c2a7220 */ /* 0x080fe20000410000 */
[----:B------:R-:W-:Y:S02]  /*92a0*/  HADD2.F32 R41, -RZ, R148.H1_H1 ;  /* 0x30000094ff297230 */ /* 0x000fe40000004100 */
[C---:B------:R-:W-:Y:S01]  /*92b0*/  FMUL.FTZ R68, R13.reuse, R68 ;  /* 0x000000440d447220 */ /* 0x040fe20000410000 */
[----:B------:R-:W-:Y:S01]  /*92c0*/  SHF.R.U32.HI R70, RZ, 0x10, R71 ;  /* 0x00000010ff467819 */ /* 0x000fe20000011647 */
[-C--:B------:R-:W-:Y:S01]  /*92d0*/  FFMA.FTZ R42, R13, R56.reuse, -R42 ;  /* 0x000000380d2a7223 */ /* 0x080fe2000001082a */
[--C-:B------:R-:W-:Y:S01]  /*92e0*/  SHF.R.U64 R39, R58, 0x10, R59.reuse ;  /* 0x000000103a277819 */ /* 0x100fe2000000123b */
[----:B------:R-:W-:Y:S01]  /*92f0*/  FFMA.FTZ R13, R44, R56, R68 ;  /* 0x000000382c0d7223 */ /* 0x000fe20000010044 */
[----:B------:R-:W-:Y:S01]  /*9300*/  SHF.R.U32.HI R58, RZ, 0x10, R59 ;  /* 0x00000010ff3a7819 */ /* 0x000fe2000001163b */
[-C--:B------:R-:W-:Y:S01]  /*9310*/  FFMA.FTZ R45, R29, R41.reuse, -R45 ;  /* 0x000000291d2d7223 */ /* 0x080fe2000001082d */
[----:B------:R-:W-:Y:S01]  /*9320*/  FFMA.FTZ R46, R43, R41, R46 ;  /* 0x000000292b2e7223 */ /* 0x000fe2000001002e */
[----:B------:R-:W-:-:S02]  /*9330*/  HADD2.F32 R44, -RZ, R31.H0_H0 ;  /* 0x2000001fff2c7230 */ /* 0x000fc40000004100 */
[----:B------:R-:W-:Y:S01]  /*9340*/  HADD2.F32 R41, -RZ, R149.H1_H1 ;  /* 0x30000095ff297230 */ /* 0x000fe20000004100 */
[----:B------:R-:W-:Y:S01]  /*9350*/  F2FP.F16.F32.PACK_AB R42, R42, R45 ;  /* 0x0000002d2a2a723e */ /* 0x000fe200000000ff */
[----:B------:R-:W-:Y:S01]  /*9360*/  HADD2.F32 R31, -RZ, R31.H1_H1 ;  /* 0x3000001fff1f7230 */ /* 0x000fe20000004100 */
[----:B------:R-:W-:Y:S01]  /*9370*/  F2FP.F16.F32.PACK_AB R46, R13, R46 ;  /* 0x0000002e0d2e723e */ /* 0x000fe200000000ff */
[--C-:B------:R-:W-:Y:S02]  /*9380*/  HADD2.F32 R48, -RZ, R15.reuse.H0_H0 ;  /* 0x2000000fff307230 */ /* 0x100fe40000004100 */
[-C--:B------:R-:W-:Y:S01]  /*9390*/  FMUL.FTZ R43, R44, R41.reuse ;  /* 0x000000292c2b7220 */ /* 0x080fe20000410000 */
[----:B------:R-:W-:Y:S02]  /*93a0*/  HADD2.F32 R70, -RZ, R70.H0_H0 ;  /* 0x20000046ff467230 */ /* 0x000fe40000004100 */
[----:B------:R-:W-:Y:S02]  /*93b0*/  HADD2.F32 R15, -RZ, R15.H1_H1 ;  /* 0x3000000fff0f7230 */ /* 0x000fe40000004100 */
[----:B------:R-:W-:Y:S01]  /*93c0*/  FMUL.FTZ R41, R48, R41 ;  /* 0x0000002930297220 */ /* 0x000fe20000410000 */
[----:B------:R-:W-:-:S02]  /*93d0*/  HADD2.F32 R58, -RZ, R58.H0_H0 ;  /* 0x2000003aff3a7230 */ /* 0x000fc40000004100 */
[-C--:B------:R-:W-:Y:S01]  /*93e0*/  FMUL.FTZ R50, R31, R70.reuse ;  /* 0x000000461f327220 */ /* 0x080fe20000410000 */
[----:B------:R-:W-:Y:S02]  /*93f0*/  HADD2.F32 R29, -RZ, R147.H1_H1 ;  /* 0x30000093ff1d7230 */ /* 0x000fe40000004100 */
[C---:B------:R-:W-:Y:S01]  /*9400*/  FMUL.FTZ R70, R15.reuse, R70 ;  /* 0x000000460f467220 */ /* 0x040fe20000410000 */
[----:B------:R-:W-:Y:S02]  /*9410*/  HADD2.F32 R150, -RZ, R150.H0_H0 ;  /* 0x20000096ff967230 */ /* 0x000fe40000004100 */
[-C--:B------:R-:W-:Y:S01]  /*9420*/  FFMA.FTZ R50, R15, R58.reuse, -R50 ;  /* 0x0000003a0f327223 */ /* 0x080fe20000010832 */
[----:B------:R-:W-:Y:S02]  /*9430*/  HADD2.F32 R15, -RZ, R28.H0_H0 ;  /* 0x2000001cff0f7230 */ /* 0x000fe40000004100 */
[-C--:B------:R-:W-:Y:S01]  /*9440*/  FFMA.FTZ R43, R48, R29.reuse, -R43 ;  /* 0x0000001d302b7223 */ /* 0x080fe2000001082b */
[----:B------:R-:W-:Y:S01]  /*9450*/  FFMA.FTZ R41, R44, R29, R41 ;  /* 0x0000001d2c297223 */ /* 0x000fe20000010029 */
[----:B------:R-:W-:Y:S01]  /*9460*/  FFMA.FTZ R70, R31, R58, R70 ;  /* 0x0000003a1f467223 */ /* 0x000fe20000010046 */
[----:B------:R-:W-:-:S02]  /*9470*/  HADD2.F32 R31, -RZ, R38.H0_H0 ;  /* 0x20000026ff1f7230 */ /* 0x000fc40000004100 */
[-C--:B------:R-:W-:Y:S01]  /*9480*/  FMUL.FTZ R38, R15, R150.reuse ;  /* 0x000000960f267220 */ /* 0x080fe20000410000 */
[----:B------:R-:W-:Y:S01]  /*9490*/  HADD2.F32 R29, -RZ, R12.H0_H0 ;  /* 0x2000000cff1d7230 */ /* 0x000fe20000004100 */
[----:B------:R-:W-:Y:S01]  /*94a0*/  F2FP.F16.F32.PACK_AB R43, R50, R43 ;  /* 0x0000002b322b723e */ /* 0x000fe200000000ff */
[----:B------:R-:W-:Y:S02]  /*94b0*/  HADD2.F32 R28, -RZ, R28.H1_H1 ;  /* 0x3000001cff1c7230 */ /* 0x000fe40000004100 */
[----:B------:R-:W-:Y:S02]  /*94c0*/  HADD2.F32 R12, -RZ, R12.H1_H1 ;  /* 0x3000000cff0c7230 */ /* 0x000fe40000004100 */
[----:B------:R-:W-:Y:S01]  /*94d0*/  FMUL.FTZ R150, R29, R150 ;  /* 0x000000961d967220 */ /* 0x000fe20000410000 */
[----:B------:R-:W-:Y:S02]  /*94e0*/  HADD2.F32 R148, -RZ, R148.H0_H0 ;  /* 0x20000094ff947230 */ /* 0x000fe40000004100 */
[----:B------:R-:W-:Y:S01]  /*94f0*/  FMUL.FTZ R47, R28, R31 ;  /* 0x0000001f1c2f7220 */ /* 0x000fe20000410000 */
[----:B------:R-:W-:-:S02]  /*9500*/  HADD2.F32 R11, -RZ, R11.H0_H0 ;  /* 0x2000000bff0b7230 */ /* 0x000fc40000004100 */
[C---:B------:R-:W-:Y:S01]  /*9510*/  FMUL.FTZ R31, R12.reuse, R31 ;  /* 0x0000001f0c1f7220 */ /* 0x040fe20000410000 */
[----:B------:R-:W-:Y:S02]  /*9520*/  HADD2.F32 R149, -RZ, R149.H0_H0 ;  /* 0x20000095ff957230 */ /* 0x000fe40000004100 */
[-C--:B------:R-:W-:Y:S01]  /*9530*/  FFMA.FTZ R29, R29, R148.reuse, -R38 ;  /* 0x000000941d1d7223 */ /* 0x080fe20000010826 */
[----:B------:R-:W-:Y:S02]  /*9540*/  HADD2.F32 R38, -RZ, R30.H0_H0 ;  /* 0x2000001eff267230 */ /* 0x000fe40000004100 */
[-C--:B------:R-:W-:Y:S01]  /*9550*/  FFMA.FTZ R12, R12, R11.reuse, -R47 ;  /* 0x0000000b0c0c7223 */ /* 0x080fe2000001082f */
[----:B------:R-:W-:Y:S01]  /*9560*/  FFMA.FTZ R28, R28, R11, R31 ;  /* 0x0000000b1c1c7223 */ /* 0x000fe2000001001f */
[----:B------:R-:W-:Y:S02]  /*9570*/  HADD2.F32 R11, -RZ, R40.H0_H0 ;  /* 0x20000028ff0b7230 */ /* 0x000fe40000004100 */
[----:B------:R-:W-:Y:S01]  /*9580*/  FFMA.FTZ R15, R15, R148, R150 ;  /* 0x000000940f0f7223 */ /* 0x000fe20000010096 */
[----:B------:R-:W-:-:S02]  /*9590*/  HADD2.F32 R40, -RZ, R14.H0_H0 ;  /* 0x2000000eff287230 */ /* 0x000fc40000004100 */
[----:B------:R-:W-:Y:S01]  /*95a0*/  FMUL.FTZ R31, R38, R149 ;  /* 0x00000095261f7220 */ /* 0x000fe20000410000 */
[----:B------:R-:W-:Y:S01]  /*95b0*/  HADD2.F32 R30, -RZ, R30.H1_H1 ;  /* 0x3000001eff1e7230 */ /* 0x000fe20000004100 */
[----:B------:R-:W-:Y:S01]  /*95c0*/  F2FP.F16.F32.PACK_AB R12, R12, R29 ;  /* 0x0000001d0c0c723e */ /* 0x000fe200000000ff */
        /* <DEDUP_REMOVED lines=11> */
[----:B------:R-:W-:Y:S01]  /*9680*/  F2FP.F16.F32.PACK_AB R31, R70, R41 ;  /* 0x00000029461f723e */ /* 0x000fe200000000ff */
[----:B------:R-:W-:-:S02]  /*9690*/  IMAD.MOV.U32 R13, RZ, RZ, R42 ;  /* 0x000000ffff0d7224 */ /* 0x000fc400078e002a */
[----:B------:R-:W-:Y:S01]  /*96a0*/  F2FP.F16.F32.PACK_AB R14, R47, R40 ;  /* 0x000000282f0e723e */ /* 0x000fe200000000ff */
[----:B------:R-:W-:Y:S01]  /*96b0*/  IMAD.MOV.U32 R29, RZ, RZ, R46 ;  /* 0x000000ffff1d7224 */ /* 0x000fe200078e002e */
[----:B------:R-:W-:Y:S01]  /*96c0*/  F2FP.F16.F32.PACK_AB R30, R11, R38 ;  /* 0x000000260b1e723e */ /* 0x000fe200000000ff */
[----:B------:R-:W-:-:S07]  /*96d0*/  IMAD.MOV.U32 R15, RZ, RZ, R43 ;  /* 0x000000ffff0f7224 */ /* 0x000fce00078e002b */
.L_x_6027:
[----:B------:R-:W-:Y:S05]  /*96e0*/  BSYNC B2 ;  /* 0x0000000000027941 */ /* 0x000fea0003800000 */
.L_x_6026:
[----:B-1----:R1:W-:Y:S04]  /*96f0*/  ST.E.128 desc[UR60][R34.64], R12 ;  /* 0x0000000c22007985 */ /* 0x0023e8000c101d3c */
[----:B---3--:R1:W-:Y:S02]  /*9700*/  @!P3 ST.E.128 desc[UR60][R36.64], R28 ;  /* 0x0000001c2400b985 */ /* 0x0083e4000c101d3c */
.L_x_6025:
[----:B------:R-:W-:Y:S05]  /*9710*/  BSYNC B1 ;  /* 0x0000000000017941 */ /* 0x000fea0003800000 */
.L_x_6024:
[----:B------:R-:W-:-:S13]  /*9720*/  ISETP.NE.AND P3, PT, R10, RZ, PT ;  /* 0x000000ff0a00720c */ /* 0x000fda0003f65270 */
[----:B------:R-:W-:Y:S05]  /*9730*/  @!P3 BRA `(.L_x_5976) ;  /* 0x0000000c00a8b947 */ /* 0x000fea0003800000 */
[----:B0-----:R-:W3:Y:S01]  /*9740*/  LDL R11, [R1] ;  /* 0x00000000010b7983 */ /* 0x001ee20000100800 */
[----:B-1----:R-:W-:Y:S01]  /*9750*/  SHF.R.U32.HI R14, RZ, 0x3, R217 ;  /* 0x00000003ff0e7819 */ /* 0x002fe200000116d9 */
[----:B------:R-:W-:Y:S01]  /*9760*/  BSSY B1, `(.L_x_6028) ;  /* 0x000006c000017945 */ /* 0x000fe20003800000 */
[----:B------:R-:W-:-:S04]  /*9770*/  LEA R34, P3, R7, R117, 0x1 ;  /* 0x0000007507227211 */ /* 0x000fc800078608ff */
[----:B------:R-:W-:Y:S02]  /*9780*/  LEA.HI.X R35, R7, R116, R106, 0x1, P3 ;  /* 0x0000007407237211 */ /* 0x000fe400018f0c6a */
[----:B------:R-:W-:Y:S02]  /*9790*/  ISETP.GE.AND P3, PT, R192, R118, PT ;  /* 0x00000076c000720c */ /* 0x000fe40003f66270 */
[----:B---3--:R-:W-:-:S04]  /*97a0*/  LOP3.LUT P4, RZ, R11, 0x1, RZ, 0xc0, !PT ;  /* 0x000000010bff7812 */ /* 0x008fc8000788c0ff */
[----:B------:R-:W-:-:S04]  /*97b0*/  SEL R133, R119, R133, !P4 ;  /* 0x0000008577857207 */ /* 0x000fc80006000000 */
[----:B----4-:R-:W-:-:S04]  /*97c0*/  SHF.R.S32.HI R12, RZ, 0x1f, R133 ;  /* 0x0000001fff0c7819 */ /* 0x010fc80000011485 */
[----:B------:R-:W-:-:S04]  /*97d0*/  LEA.HI R133, R12, R133, RZ, 0x4 ;  /* 0x000000850c857211 */ /* 0x000fc800078f20ff */
[----:B------:R-:W-:-:S04]  /*97e0*/  LEA.HI.SX32 R133, R133, R110, 0x1c ;  /* 0x0000006e85857211 */ /* 0x000fc800078fe2ff */
[----:B------:R-:W-:Y:S02]  /*97f0*/  SHF.R.S32.HI R12, RZ, 0x1f, R133 ;  /* 0x0000001fff0c7819 */ /* 0x000fe40000011485 */
[----:B------:R-:W-:Y:S02]  /*9800*/  SHF.L.U32 R11, R133, 0x3, RZ ;  /* 0x00000003850b7819 */ /* 0x000fe400000006ff */
[----:B------:R-:W-:-:S04]  /*9810*/  LEA.HI R12, R12, R133, RZ, 0x3 ;  /* 0x000000850c0c7211 */ /* 0x000fc800078f18ff */
[----:B------:R-:W-:Y:S02]  /*9820*/  SHF.R.S32.HI R13, RZ, 0x3, R12 ;  /* 0x00000003ff0d7819 */ /* 0x000fe4000001140c */
[----:B------:R-:W-:-:S03]  /*9830*/  LOP3.LUT R12, R217, 0x38, R11, 0xf8, !PT ;  /* 0x00000038d90c7812 */ /* 0x000fc600078ef80b */
[----:B------:R-:W-:Y:S01]  /*9840*/  IMAD R13, R13, 0x1800, R224 ;  /* 0x000018000d0d7824 */ /* 0x000fe200078e02e0 */
[----:B------:R-:W-:-:S05]  /*9850*/  LOP3.LUT R12, R12, R14, RZ, 0x3c, !PT ;  /* 0x0000000e0c0c7212 */ /* 0x000fca00078e3cff */
        /* <DEDUP_REMOVED lines=10> */
[----:B------:R-:W-:Y:S01]  /*9900*/  MOV R40, R29 ;  /* 0x0000001d00287202 */ /* 0x000fe20000000f00 */
[----:B0-----:R-:W-:Y:S01]  /*9910*/  IMAD.MOV.U32 R29, RZ, RZ, R15 ;  /* 0x000000ffff1d7224 */ /* 0x001fe200078e000f */
[----:B------:R-:W-:Y:S01]  /*9920*/  SHF.R.U32.HI R43, RZ, 0x10, R53 ;  /* 0x00000010ff2b7819 */ /* 0x000fe20000011635 */
[----:B------:R-:W-:Y:S01]  /*9930*/  HADD2.F32 R45, -RZ, R45.H0_H0 ;  /* 0x2000002dff2d7230 */ /* 0x000fe20000004100 */
[--C-:B------:R-:W-:Y:S01]  /*9940*/  SHF.R.U64 R39, R66, 0x10, R67.reuse ;  /* 0x0000001042277819 */ /* 0x100fe20000001243 */
[--C-:B------:R-:W-:Y:S01]  /*9950*/  HADD2.F32 R31, -RZ, R40.reuse.H0_H0 ;  /* 0x20000028ff1f7230 */ /* 0x100fe20000004100 */
[----:B------:R-:W-:Y:S01]  /*9960*/  SHF.R.U32.HI R66, RZ, 0x10, R67 ;  /* 0x00000010ff427819 */ /* 0x000fe20000011643 */
[----:B------:R-:W-:Y:S01]  /*9970*/  HADD2.F32 R42, -RZ, R40.H1_H1 ;  /* 0x30000028ff2a7230 */ /* 0x000fe20000004100 */
[--C-:B------:R-:W-:Y:S01]  /*9980*/  SHF.R.U64 R37, R54, 0x10, R55.reuse ;  /* 0x0000001036257819 */ /* 0x100fe20000001237 */
[----:B------:R-:W-:Y:S01]  /*9990*/  HADD2.F32 R46, -RZ, R141.H1_H1 ;  /* 0x3000008dff2e7230 */ /* 0x000fe20000004100 */
[----:B------:R-:W-:Y:S01]  /*99a0*/  SHF.R.U32.HI R54, RZ, 0x10, R55 ;  /* 0x00000010ff367819 */ /* 0x000fe20000011637 */
[----:B------:R-:W-:-:S02]  /*99b0*/  HADD2.F32 R40, -RZ, R13.H1_H1 ;  /* 0x3000000dff287230 */ /* 0x000fc40000004100 */
[-C--:B------:R-:W-:Y:S01]  /*99c0*/  FMUL.FTZ R47, R42, R45.reuse ;  /* 0x0000002d2a2f7220 */ /* 0x080fe20000410000 */
[----:B------:R-:W-:Y:S02]  /*99d0*/  HADD2.F32 R15, -RZ, R13.H0_H0 ;  /* 0x2000000dff0f7230 */ /* 0x000fe40000004100 */
[-C--:B------:R-:W-:Y:S01]  /*99e0*/  FMUL.FTZ R48, R31, R46.reuse ;  /* 0x0000002e1f307220 */ /* 0x080fe20000410000 */
[----:B------:R-:W-:Y:S02]  /*99f0*/  HADD2.F32 R44, -RZ, R138.H0_H0 ;  /* 0x2000008aff2c7230 */ /* 0x000fe40000004100 */
        /* <DEDUP_REMOVED lines=9> */
[--C-:B------:R-:W-:Y:S01]  /*9a90*/  HADD2.F32 R43, -RZ, R41.reuse.H0_H0 ;  /* 0x20000029ff2b7230 */ /* 0x100fe20000004100 */
[----:B------:R-:W-:Y:S01]  /*9aa0*/  SHF.R.U64 R38, R64, 0x10, R65 ;  /* 0x0000001040267819 */ /* 0x000fe20000001241 */
[----:B------:R-:W-:Y:S01]  /*9ab0*/  HADD2.F32 R41, -RZ, R41.H1_H1 ;  /* 0x30000029ff297230 */ /* 0x000fe20000004100 */
[----:B------:R-:W-:Y:S01]  /*9ac0*/  SHF.R.U64 R36, R52, 0x10, R53 ;  /* 0x0000001034247819 */ /* 0x000fe20000001235 */
[----:B------:R-:W-:-:S02]  /*9ad0*/  HADD2.F32 R31, -RZ, R29.H0_H0 ;  /* 0x2000001dff1f7230 */ /* 0x000fc40000004100 */
[----:B------:R-:W-:Y:S01]  /*9ae0*/  FMUL.FTZ R50, R43, R48 ;  /* 0x000000302b327220 */ /* 0x000fe20000410000 */
[----:B------:R-:W-:Y:S02]  /*9af0*/  HADD2.F32 R44, -RZ, R29.H1_H1 ;  /* 0x3000001dff2c7230 */ /* 0x000fe40000004100 */
[----:B------:R-:W-:Y:S01]  /*9b00*/  FMUL.FTZ R45, R41, R66 ;  /* 0x00000042292d7220 */ /* 0x000fe20000410000 */
[----:B------:R-:W-:Y:S02]  /*9b10*/  HADD2.F32 R46, -RZ, R139.H0_H0 ;  /* 0x2000008bff2e7230 */ /* 0x000fe40000004100 */
        /* <DEDUP_REMOVED lines=8> */
[----:B------:R-:W-:Y:S01]  /*9ba0*/  HADD2.F32 R45, -RZ, R38.H0_H0 ;  /* 0x20000026ff2d7230 */ /* 0x000fe20000004100 */
[----:B------:R-:W-:Y:S01]  /*9bb0*/  F2FP.F16.F32.PACK_AB R13, R40, R13 ;  /* 0x0000000d280d723e */ /* 0x000fe200000000ff */
[----:B------:R-:W-:Y:S01]  /*9bc0*/  HADD2.F32 R41, -RZ, R28.H0_H0 ;  /* 0x2000001cff297230 */ /* 0x000fe20000004100 */
[----:B------:R-:W-:Y:S01]  /*9bd0*/  F2FP.F16.F32.PACK_AB R44, R44, R29 ;  /* 0x0000001d2c2c723e */ /* 0x000fe200000000ff */
[----:B------:R-:W-:Y:S01]  /*9be0*/  HADD2.F32 R38, -RZ, R12.H0_H0 ;  /* 0x2000000cff267230 */ /* 0x000fe20000004100 */
[----:B------:R-:W-:Y:S01]  /*9bf0*/  F2FP.F16.F32.PACK_AB R29, R42, R15 ;  /* 0x0000000f2a1d723e */ /* 0x000fe200000000ff */
[----:B------:R-:W-:-:S02]  /*9c00*/  HADD2.F32 R28, -RZ, R28.H1_H1 ;  /* 0x3000001cff1c7230 */ /* 0x000fc40000004100 */
[----:B------:R-:W-:Y:S01]  /*9c10*/  FMUL.FTZ R47, R41, R141 ;  /* 0x0000008d292f7220 */ /* 0x000fe20000410000 */
[----:B------:R-:W-:Y:S01]  /*9c20*/  HADD2.F32 R12, -RZ, R12.H1_H1 ;  /* 0x3000000cff0c7230 */ /* 0x000fe20000004100 */
[----:B------:R-:W-:Y:S01]  /*9c30*/  F2FP.F16.F32.PACK_AB R31, R46, R31 ;  /* 0x0000001f2e1f723e */ /* 0x000fe200000000ff */
[----:B------:R-:W-:Y:S02]  /*9c40*/  HADD2.F32 R138, -RZ, R138.H1_H1 ;  /* 0x3000008aff8a7230 */ /* 0x000fe40000004100 */
[-C--:B------:R-:W-:Y:S01]  /*9c50*/  FMUL.FTZ R49, R28, R45.reuse ;  /* 0x0000002d1c317220 */ /* 0x080fe20000410000 */
[----:B------:R-:W-:Y:S02]  /*9c60*/  HADD2.F32 R43, -RZ, R36.H0_H0 ;  /* 0x20000024ff2b7230 */ /* 0x000fe40000004100 */
[----:B------:R-:W-:Y:S01]  /*9c70*/  FMUL.FTZ R45, R12, R45 ;  /* 0x0000002d0c2d7220 */ /* 0x000fe20000410000 */
[C---:B------:R-:W-:Y:S01]  /*9c80*/  FMUL.FTZ R36, R38.reuse, R141 ;  /* 0x0000008d26247220 */ /* 0x040fe20000410000 */
[----:B------:R-:W-:Y:S01]  /*9c90*/  FFMA.FTZ R47, R38, R138, -R47 ;  /* 0x0000008a262f7223 */ /* 0x000fe2000001082f */
[----:B------:R-:W-:-:S02]  /*9ca0*/  HADD2.F32 R39, -RZ, R39.H0_H0 ;  /* 0x20000027ff277230 */ /* 0x000fc40000004100 */
[-C--:B------:R-:W-:Y:S01]  /*9cb0*/  FFMA.FTZ R45, R28, R43.reuse, R45 ;  /* 0x0000002b1c2d7223 */ /* 0x080fe2000001002d */
[----:B------:R-:W-:Y:S01]  /*9cc0*/  FFMA.FTZ R36, R41, R138, R36 ;  /* 0x0000008a29247223 */ /* 0x000fe20000010024 */
[----:B------:R-:W-:Y:S01]  /*9cd0*/  FFMA.FTZ R38, R12, R43, -R49 ;  /* 0x0000002b0c267223 */ /* 0x000fe20000010831 */
[----:B------:R-:W-:Y:S02]  /*9ce0*/  HADD2.F32 R28, -RZ, R30.H0_H0 ;  /* 0x2000001eff1c7230 */ /* 0x000fe40000004100 */
[----:B------:R-:W-:Y:S02]  /*9cf0*/  HADD2.F32 R41, -RZ, R140.H0_H0 ;  /* 0x2000008cff297230 */ /* 0x000fe40000004100 */
[----:B------:R-:W-:Y:S02]  /*9d00*/  HADD2.F32 R12, -RZ, R14.H0_H0 ;  /* 0x2000000eff0c7230 */ /* 0x000fe40000004100 */
[----:B------:R-:W-:Y:S02]  /*9d10*/  HADD2.F32 R30, -RZ, R30.H1_H1 ;  /* 0x3000001eff1e7230 */ /* 0x000fe40000004100 */
[----:B------:R-:W-:Y:S01]  /*9d20*/  FMUL.FTZ R43, R28, R41 ;  /* 0x000000291c2b7220 */ /* 0x000fe20000410000 */
[----:B------:R-:W-:-:S02]  /*9d30*/  HADD2.F32 R14, -RZ, R14.H1_H1 ;  /* 0x3000000eff0e7230 */ /* 0x000fc40000004100 */
[----:B------:R-:W-:Y:S01]  /*9d40*/  FMUL.FTZ R41, R12, R41 ;  /* 0x000000290c297220 */ /* 0x000fe20000410000 */
[----:B------:R-:W-:Y:S02]  /*9d50*/  HADD2.F32 R139, -RZ, R139.H1_H1 ;  /* 0x3000008bff8b7230 */ /* 0x000fe40000004100 */
        /* <DEDUP_REMOVED lines=12> */
.L_x_6029:
[----:B------:R-:W-:Y:S05]  /*9e20*/  BSYNC B1 ;  /* 0x0000000000017941 */ /* 0x000fea0003800000 */
.L_x_6028:
[----:B0-----:R0:W-:Y:S01]  /*9e30*/  ST.E.128 desc[UR60][R34.64], R12 ;  /* 0x0000000c22007985 */ /* 0x0011e2000c101d3c */
[----:B------:R-:W-:-:S13]  /*9e40*/  ISETP.GE.AND P3, PT, R11, R132, PT ;  /* 0x000000840b00720c */ /* 0x000fda0003f66270 */
[----:B------:R-:W-:Y:S05]  /*9e50*/  @P3 BRA `(.L_x_5976) ;  /* 0x0000000400e03947 */ /* 0x000fea0003800000 */
[----:B------:R-:W-:-:S05]  /*9e60*/  IMAD.WIDE R32, R11, 0x2, R32 ;  /* 0x000000020b207825 */ /* 0x000fca00078e0220 */
[----:B-1----:R1:W-:Y:S01]  /*9e70*/  ST.E.128 desc[UR60][R32.64], R28 ;  /* 0x0000001c20007985 */ /* 0x0023e2000c101d3c */
[----:B------:R-:W-:Y:S05]  /*9e80*/  BRA `(.L_x_5976) ;  /* 0x0000000400d47947 */ /* 0x000fea0003800000 */
.L_x_5941:
[----:B------:R-:W2:Y:S02]  /*9e90*/  LDL R11, [R1+0x4] ;  /* 0x00000400010b7983 */ /* 0x000ea40000100800 */
[----:B--2---:R-:W-:-:S13]  /*9ea0*/  R2UR UR4, R11 ;  /* 0x000000000b0472ca */ /* 0x004fda00000e0000 */
[----:B------:R-:W-:-:S06]  /*9eb0*/  UISETP.NE.AND UP0, UPT, UR4, 0x3, UPT ;  /* 0x000000030400788c */ /* 0x000fcc000bf05270 */
[----:B------:R-:W-:-:S13]  /*9ec0*/  PLOP3.LUT P2, PT, PT, PT, UP0, 0x80, 0x0 ;  /* 0x000000000000781c */ /* 0x000fda0003f4f008 */
[----:B------:R-:W-:Y:S05]  /*9ed0*/  @!P2 BRA `(.L_x_6030) ;  /* 0x000000000004a947 */ /* 0x000fea0003800000 */
[----:B------:R-:W-:Y:S01]  /*9ee0*/  BPT.TRAP 0x1 ;  /* 0x000000040000795c */ /* 0x000fe20000300000 */
.L_x_6030:
[----:B------:R-:W-:Y:S01]  /*9ef0*/  LEA R86, R18, R2, 0x3 ;  /* 0x0000000212567211 */ /* 0x000fe200078e18ff */
[----:B------:R-:W-:Y:S01]  /*9f00*/  BSSY B1, `(.L_x_6031) ;  /* 0x0000005000017945 */ /* 0x000fe20003800000 */
[----:B------:R-:W-:Y:S02]  /*9f10*/  SHF.L.U32 R87, R205, 0x1f, RZ ;  /* 0x0000001fcd577819 */ /* 0x000fe400000006ff */
[----:B------:R-:W-:Y:S02]  /*9f20*/  SHF.R.S32.HI R79, RZ, 0x1f, R76 ;  /* 0x0000001fff4f7819 */ /* 0x000fe4000001144c */
[----:B------:R-:W0:Y:S02]  /*9f30*/  SYNCS.PHASECHK.TRANS64.TRYWAIT P3, [R86+URZ+0x30890], R87 ;  /* 0x03089057560075a7 */ /* 0x000e24000806017f */
[----:B0-----:R-:W-:Y:S05]  /*9f40*/  @!P3 BRA `(.L_x_6032) ;  /* 0x000001e00038b947 */ /* 0x001fea0003800000 */
.L_x_6319:
[----:B------:R-:W-:Y:S05]  /*9f50*/  BSYNC B1 ;  /* 0x0000000000017941 */ /* 0x000fea0003800000 */
.L_x_6031:
        /* <DEDUP_REMOVED lines=25> */
.L_x_6323:
        /* <DEDUP_REMOVED lines=16> */
[----:B------:R-:W-:Y:S01]  /*a1f0*/  @!P5 SHF.L.U32 R11, R198, 0x3, RZ ;  /* 0x00000003c60bd819 */ /* 0x000fe200000006ff */
[----:B--2---:R-:W-:Y:S02]  /*a200*/  @!P5 IMAD.MOV.U32 R32, RZ, RZ, R37 ;  /* 0x000000ffff20d224 */ /* 0x004fe400078e0025 */
[----:B------:R-:W-:Y:S02]  /*a210*/  @!P5 IMAD.MOV.U32 R33, RZ, RZ, R36 ;  /* 0x000000ffff21d224 */ /* 0x000fe400078e0024 */
        /* <DEDUP_REMOVED lines=18> */
.L_x_6035:
[----:B------:R-:W-:Y:S05]  /*a340*/  BSYNC B1 ;  /* 0x0000000000017941 */ /* 0x000fea0003800000 */
.L_x_6034:
[----:B------:R-:W-:-:S03]  /*a350*/  UMOV UR4, 0xffffffff ;  /* 0xffffffff00047882 */ /* 0x000fc60000000000 */
[----:B------:R-:W-:Y:S05]  /*a360*/  BRA.DIV UR4, `(.L_x_6036) ;  /* 0x000001de04907947 */ /* 0x000fea000b800000 */
[----:B--2---:R2:W0:Y:S04]  /*a370*/  SHFL.IDX PT, R36, R35, 0x1, 0x1c1f ;  /* 0x003c1f0023247f89 */ /* 0x00442800000e0000 */
[----:B---3--:R2:W3:Y:S02]  /*a380*/  SHFL.IDX PT, R37, R34, 0x1, 0x1c1f ;  /* 0x003c1f0022257f89 */ /* 0x0084e400000e0000 */
.L_x_6327:
        /* <DEDUP_REMOVED lines=23> */
[----:B------:R-:W-:Y:S02]  /*a500*/  @!P5 IMAD.SHL.U32 R11, R199, 0x8, RZ ;  /* 0x00000008c70bd824 */ /* 0x000fe400078e00ff */
[----:B0-----:R-:W-:Y:S02]  /*a510*/  @!P5 IMAD.MOV.U32 R32, RZ, RZ, R37 ;  /* 0x000000ffff20d224 */ /* 0x001fe400078e0025 */
[----:B------:R-:W-:Y:S02]  /*a520*/  @!P5 IMAD.MOV.U32 R33, RZ, RZ, R36 ;  /* 0x000000ffff21d224 */ /* 0x000fe400078e0024 */
        /* <DEDUP_REMOVED lines=11> */
.L_x_5976:
[----:B------:R-:W-:Y:S05]  /*a5e0*/  BSYNC B0 ;  /* 0x0000000000007941 */ /* 0x000fea0003800000 */
.L_x_5940:
        /* <DEDUP_REMOVED lines=12> */
[----:B------:R-:W-:-:S04]  /*a6b0*/  @!P3 IADD3 R11, R86, 0x308a0, RZ ;  /* 0x000308a0560bb810 */ /* 0x000fc80007ffe0ff */
[----:B------:R-:W-:-:S04]  /*a6c0*/  @!P3 PRMT R11, RZ, 0x654, R11 ;  /* 0x00000654ff0bb816 */ /* 0x000fc8000000000b */
[----:B------:R0:W-:Y:S01]  /*a6d0*/  @!P3 SYNCS.ARRIVE.TRANS64.RED.A1T0 RZ, [R11+URZ], RZ ;  /* 0x000000ff0bffb9a7 */ /* 0x0001e2000810043f */
[----:B------:R-:W-:Y:S05]  /*a6e0*/  @!P2 BRA `(.L_x_6038) ;  /* 0x000000000004a947 */ /* 0x000fea0003800000 */
[----:B------:R-:W-:Y:S01]  /*a6f0*/  BPT.TRAP 0x1 ;  /* 0x000000040000795c */ /* 0x000fe20000300000 */
.L_x_6038:
[----:B------:R-:W-:Y:S05]  /*a700*/  BSYNC B0 ;  /* 0x0000000000007941 */ /* 0x000fea0003800000 */
.L_x_6037:
[----:B------:R-:W3:Y:S01]  /*a710*/  SYNCS.PHASECHK.TRANS64.TRYWAIT P2, [R86+URZ+0x308b0], R87 ;  /* 0x0308b057560075a7 */ /* 0x000ee2000804017f */
[----:B------:R-:W-:Y:S04]  /*a720*/  BSSY B0, `(.L_x_6039) ;  /* 0x0000002000007945 */ /* 0x000fe80003800000 */
[----:B---3--:R-:W-:Y:S05]  /*a730*/  @!P2 BRA `(.L_x_6040) ;  /* 0x000001d800e8a947 */ /* 0x008fea0003800000 */
.L_x_6328:
[----:B------:R-:W-:Y:S05]  /*a740*/  BSYNC B0 ;  /* 0x0000000000007941 */ /* 0x000fea0003800000 */
.L_x_6039:
        /* <DEDUP_REMOVED lines=8> */
[----:B------:R-:W-:Y:S02]  /*a7d0*/  IMAD R84, R84, UR4, RZ ;  /* 0x0000000454547c24 */ /* 0x000fe4000f8e02ff */
[----:B------:R-:W-:Y:S02]  /*a7e0*/  IMAD.IADD R13, R13, 0x1, R79 ;  /* 0x000000010d0d7824 */ /* 0x000fe400078e024f */
        /* <DEDUP_REMOVED lines=16> */
[----:B-12---:R-:W-:-:S04]  /*a8f0*/  @!P5 LEA R34, P2, R16, R32, 0x1 ;  /* 0x000000201022d211 */ /* 0x006fc800078408ff */
        /* <DEDUP_REMOVED lines=28> */
.L_x_6042:
[----:B------:R-:W-:Y:S05]  /*aac0*/  BSYNC B0 ;  /* 0x0000000000007941 */ /* 0x000fea0003800000 */
.L_x_6041:
        /* <DEDUP_REMOVED lines=38> */
.L_x_6044:
[----:B------:R-:W-:Y:S05]  /*ad30*/  BSYNC B0 ;  /* 0x0000000000007941 */ /* 0x000fea0003800000 */
.L_x_6043:
[----:B------:R-:W5:Y:S01]  /*ad40*/  LDL R11, [R1] ;  /* 0x00000000010b7983 */ /* 0x000f620000100800 */
[----:B---3--:R-:W-:Y:S01]  /*ad50*/  @!P3 IADD3 R86, R86, 0x308c0, RZ ;  /* 0x000308c05656b810 */ /* 0x008fe20007ffe0ff */
[----:B------:R-:W-:Y:S01]  /*ad60*/  VIADD R18, R18, 0x1 ;  /* 0x0000000112127836 */ /* 0x000fe20000000000 */
[----:B------:R-:W-:Y:S01]  /*ad70*/  PLOP3.LUT P2, PT, PT, PT, PT, 0x8, 0x0 ;  /* 0x000000000000781c */ /* 0x000fe20003f4e170 */
[----:B------:R-:W-:Y:S01]  /*ad80*/  @!PT LDS RZ, [RZ] ;  /* 0x00000000fffff984 */ /* 0x000fe20000000800 */
[----:B------:R-:W-:Y:S01]  /*ad90*/  @!PT LDS RZ, [RZ] ;  /* 0x00000000fffff984 */ /* 0x000fe20000000800 */
[----:B------:R-:W-:Y:S01]  /*ada0*/  @!PT LDS RZ, [RZ] ;  /* 0x00000000fffff984 */ /* 0x000fe20000000800 */
[----:B------:R-:W-:Y:S01]  /*adb0*/  @!PT LDS RZ, [RZ] ;  /* 0x00000000fffff984 */ /* 0x000fe20000000800 */
[----:B------:R3:W-:Y:S06]  /*adc0*/  MEMBAR.ALL.CTA ;  /* 0x0000000000007992 */ /* 0x0007ec0000008000 */
[----:B---3--:R-:W3:Y:S01]  /*add0*/  FENCE.VIEW.ASYNC.S ;  /* 0x00000000000073c6 */ /* 0x008ee20000000000 */
[----:B------:R-:W-:Y:S01]  /*ade0*/  @!P3 PRMT R86, RZ, 0x654, R86 ;  /* 0x00000654ff56b816 */ /* 0x000fe20000000056 */
[----:B---3--:R3:W-:Y:S06]  /*adf0*/  BAR.SYNC.DEFER_BLOCKING R159, 0x80 ;  /* 0x0002009f0000751d */ /* 0x0087ec0000010000 */
[----:B------:R3:W-:Y:S01]  /*ae00*/  @!P3 SYNCS.ARRIVE.TRANS64.RED.A1T0 RZ, [R86+URZ], RZ ;  /* 0x000000ff56ffb9a7 */ /* 0x0007e2000810043f */
[----:B------:R-:W-:-:S04]  /*ae10*/  ISETP.NE.AND P3, PT, R18, 0x2, PT ;  /* 0x000000021200780c */ /* 0x000fc80003f65270 */
[----:B------:R-:W-:Y:S02]  /*ae20*/  SEL R12, RZ, 0x1, P3 ;  /* 0x00000001ff0c7807 */ /* 0x000fe40001800000 */
[----:B------:R-:W-:Y:S02]  /*ae30*/  SEL R18, R18, RZ, P3 ;  /* 0x000000ff12127207 */ /* 0x000fe40001800000 */
[----:B------:R-:W-:Y:S02]  /*ae40*/  LOP3.LUT R205, R205, R12, RZ, 0x3c, !PT ;  /* 0x0000000ccdcd7212 */ /* 0x000fe400078e3cff */
[----:B-----5:R-:W-:-:S13]  /*ae50*/  LOP3.LUT P4, RZ, R11, 0x2, RZ, 0xc0, !PT ;  /* 0x000000020bff7812 */ /* 0x020fda000788c0ff */
[----:B---3--:R-:W-:Y:S05]  /*ae60*/  @P4 BRA `(.L_x_6045) ;  /* 0xffffff7800c84947 */ /* 0x008fea000383ffff */
.L_x_5935:
[----:B------:R-:W3:Y:S01]  /*ae70*/  LDC R0, c[0x0][0x448] ;  /* 0x00011200ff007b82 */ /* 0x000ee20000000800 */
[----:B------:R-:W-:Y:S01]  /*ae80*/  BSSY B0, `(.L_x_6046) ;  /* 0x0000011000007945 */ /* 0x000fe20003800000 */
[----:B--2---:R-:W-:Y:S02]  /*ae90*/  MOV R80, RZ ;  /* 0x000000ff00507202 */ /* 0x004fe40000000f00 */
[----:B---3--:R-:W-:Y:S01]  /*aea0*/  ISETP.NE.AND P0, PT, R0, 0x1, PT ;  /* 0x000000010000780c */ /* 0x008fe20003f05270 */
[----:B------:R-:W-:-:S12]  /*aeb0*/  VIADD R0, R226, 0x7f ;  /* 0x0000007fe2007836 */ /* 0x000fd80000000000 */
[----:B------:R-:W2:Y:S08]  /*aec0*/  @P0 LDC R3, c[0x0][0x44c] ;  /* 0x00011300ff030b82 */ /* 0x000eb00000000800 */
[----:B------:R-:W3:Y:S01]  /*aed0*/  @P0 LDC R4, c[0x0][0x450] ;  /* 0x00011400ff040b82 */ /* 0x000ee20000000800 */
[----:B--2---:R-:W-:-:S05]  /*aee0*/  @P0 IMAD.HI.U32 R3, R0, R3, RZ ;  /* 0x0000000300030227 */ /* 0x004fca00078e00ff */
        /* <DEDUP_REMOVED lines=8> */
[----:B------:R-:W2:Y:S02]  /*af70*/  FENCE.VIEW.ASYNC.G ;  /* 0x00000000000073c6 */ /* 0x000ea40000000100 */
[----:B--2---:R-:W-:Y:S06]  /*af80*/  BAR.ARV 0xc, 0x180 ;  /* 0x0306000000007b1d */ /* 0x004fec0000002000 */
.L_x_6047:
[----:B------:R-:W-:Y:S05]  /*af90*/  BSYNC B0 ;  /* 0x0000000000007941 */ /* 0x000fea0003800000 */
.L_x_6046:
        /* <DEDUP_REMOVED lines=8> */
[----:B------:R-:W2:Y:S01]  /*b020*/  I2F.RP R3, R6 ;  /* 0x0000000600037306 */ /* 0x000ea20000209400 */
[-C--:B------:R-:W-:Y:S02]  /*b030*/  IABS R10, R9.reuse ;  /* 0x00000009000a7213 */ /* 0x080fe40000000000 */
[----:B------:R-:W-:Y:S02]  /*b040*/  IABS R8, R0 ;  /* 0x0000000000087213 */ /* 0x000fe40000000000 */
[----:B------:R-:W-:-:S04]  /*b050*/  LOP3.LUT R0, R0, R9, RZ, 0x3c, !PT ;  /* 0x0000000900007212 */ /* 0x000fc800078e3cff */
[----:B------:R-:W-:Y:S01]  /*b060*/  ISETP.GE.AND P2, PT, R0, RZ, PT ;  /* 0x000000ff0000720c */ /* 0x000fe20003f46270 */
[----:B--2---:R-:W2:Y:S02]  /*b070*/  MUFU.RCP R3, R3 ;  /* 0x0000000300037308 */ /* 0x004ea40000001000 */
[----:B--2---:R-:W-:Y:S02]  /*b080*/  VIADD R4, R3, 0xffffffe ;  /* 0x0ffffffe03047836 */ /* 0x004fe40000000000 */
[----:B------:R-:W-:-:S04]  /*b090*/  IMAD.MOV R3, RZ, RZ, -R10 ;  /* 0x000000ffff037224 */ /* 0x000fc800078e0a0a */
[----:B------:R2:W3:Y:S02]  /*b0a0*/  F2I.FTZ.U32.TRUNC.NTZ R5, R4 ;  /* 0x0000000400057305 */ /* 0x0004e4000021f000 */
[----:B--2---:R-:W-:Y:S01]  /*b0b0*/  MOV R4, RZ ;  /* 0x000000ff00047202 */ /* 0x004fe20000000f00 */
[----:B---3--:R-:W-:-:S04]  /*b0c0*/  IMAD.MOV R7, RZ, RZ, -R5 ;  /* 0x000000ffff077224 */ /* 0x008fc800078e0a05 */
        /* <DEDUP_REMOVED lines=11> */
[----:B------:R-:W-:-:S05]  /*b180*/  @!P1 LOP3.LUT R5, RZ, R9, RZ, 0x33, !PT ;  /* 0x00000009ff059212 */ /* 0x000fca00078e33ff */
[----:B------:R-:W-:-:S07]  /*b190*/  IMAD.MOV.U32 R80, RZ, RZ, R5 ;  /* 0x000000ffff507224 */ /* 0x000fce00078e0005 */
.L_x_6049:
[----:B------:R-:W-:Y:S05]  /*b1a0*/  BSYNC B0 ;  /* 0x0000000000007941 */ /* 0x000fea0003800000 */
.L_x_6048:
        /* <DEDUP_REMOVED lines=23> */
[----:B0-----:R-:W-:Y:S02]  /*b320*/  CS2R R78, SRZ ;  /* 0x00000000004e7805 */ /* 0x001fe4000001ff00 */
        /* <DEDUP_REMOVED lines=22> */
[----:B-1--4-:R-:W-:Y:S02]  /*b490*/  CS2R R32, SRZ ;  /* 0x0000000000207805 */ /* 0x012fe4000001ff00 */
[----:B------:R-:W-:Y:S02]  /*b4a0*/  CS2R R30, SRZ ;  /* 0x00000000001e7805 */ /* 0x000fe4000001ff00 */
[----:B------:R-:W-:-:S02]  /*b4b0*/  CS2R R28, SRZ ;  /* 0x00000000001c7805 */ /* 0x000fc4000001ff00 */
[----:B------:R-:W-:Y:S02]  /*b4c0*/  CS2R R26, SRZ ;  /* 0x00000000001a7805 */ /* 0x000fe4000001ff00 */
[----:B------:R-:W-:Y:S01]  /*b4d0*/  CS2R R24, SRZ ;  /* 0x0000000000187805 */ /* 0x000fe2000001ff00 */
[----:B--2---:R-:W-:-:S05]  /*b4e0*/  IMAD R225, R0, R80, RZ ;  /* 0x0000005000e17224 */ /* 0x004fca00078e02ff */
[----:B------:R-:W-:-:S04]  /*b4f0*/  VIADDMNMX R80, R225, R80, R136, PT ;  /* 0x00000050e1507246 */ /* 0x000fc80003800188 */
[----:B------:R-:W-:-:S13]  /*b500*/  ISETP.GT.AND P1, PT, R80, R225, PT ;  /* 0x000000e15000720c */ /* 0x000fda0003f24270 */
[----:B------:R-:W-:Y:S05]  /*b510*/  @!P1 BRA `(.L_x_6050) ;  /* 0x0000010800849947 */ /* 0x000fea0003800000 */
        /* <DEDUP_REMOVED lines=33> */
.L_x_6051:
        /* <DEDUP_REMOVED lines=13> */
.L_x_6055:
[----:B-1----:R1:W2:Y:S02]  /*b800*/  SYNCS.PHASECHK.TRANS64.TRYWAIT P0, [R2+URZ+0x30800], R3 ;  /* 0x03080003020075a7 */ /* 0x0022a4000800017f */
[----:B--2---:R-:W-:Y:S05]  /*b810*/  @!P0 NANOSLEEP.SYNCS 0x989680 ;  /* 0x009896800000895d */ /* 0x004fea0003900000 */
[----:B------:R-:W2:Y:S02]  /*b820*/  @!P0 SYNCS.PHASECHK.TRANS64 P0, [R2+URZ+0x30800], R3 ;  /* 0x03080003020085a7 */ /* 0x000ea4000800007f */
[----:B--2---:R-:W-:Y:S05]  /*b830*/  @!P0 BRA `(.L_x_6055) ;  /* 0xfffffffc00f08947 */ /* 0x004fea000383ffff */
.L_x_6054:
[----:B------:R-:W-:Y:S05]  /*b840*/  BSYNC B0 ;  /* 0x0000000000007941 */ /* 0x000fea0003800000 */
.L_x_6053:
[----:B------:R-:W-:Y:S05]  /*b850*/  BRA `(.L_x_6056) ;  /* 0x00000070004c7947 */ /* 0x000fea0003800000 */
.L_x_6052:
        /* <DEDUP_REMOVED lines=32> */
.L_x_6057:
[----:B------:R-:W-:Y:S01]  /*ba60*/  ULDC.U8 UR4, c[0x0][0x410] ;  /* 0x0001040000047ab9 */ /* 0x000fe20000000000 */
[----:B------:R-:W-:Y:S01]  /*ba70*/  BSSY B0, `(.L_x_6058) ;  /* 0x00006e9000007945 */ /* 0x000fe20003800000 */
[----:B------:R-:W-:Y:S01]  /*ba80*/  ISETP.NE.AND P0, PT, RZ, UR4, PT ;  /* 0x00000004ff007c0c */ /* 0x000fe2000bf05270 */
[----:B------:R-:W-:-:S12]  /*ba90*/  IMAD.IADD R64, R204, 0x1, R226 ;  /* 0x00000001cc407824 */ /* 0x000fd800078e02e2 */
        /* <DEDUP_REMOVED lines=28> */
[----:B------:R-:W-:-:S02]  /*bc60*/  IADD3 R3, R5, R9, RZ ;  /* 0x0000000905037210 */ /* 0x000fc40007ffe0ff */
[----:B------:R-:W-:Y:S01]  /*bc70*/  IMAD.IADD R63, R7, 0x1, R63 ;  /* 0x00000001073f7824 */ /* 0x000fe200078e023f */
[----:B------:R-:W-:Y:S02]  /*bc80*/  LEA R62, P1, R6, UR6, 0x1 ;  /* 0x00000006063e7c11 */ /* 0x000fe4000f8208ff */
[----:B------:R-:W-:Y:S02]  /*bc90*/  LEA.HI.X R0, R4, UR5, R3, 0x1, P0 ;  /* 0x0000000504007c11 */ /* 0x000fe400080f0c03 */
[----:B------:R-:W-:Y:S01]  /*bca0*/  LEA.HI.X R63, R6, UR7, R63, 0x1, P1 ;  /* 0x00000007063f7c11 */ /* 0x000fe200088f0c3f */
[----:B------:R-:W-:Y:S08]  /*bcb0*/  BRA.DIV UR4, `(.L_x_6060) ;  /* 0x000001c6049c7947 */ /* 0x000ff0000b800000 */
[----:B------:R0:W1:Y:S04]  /*bcc0*/  SHFL.IDX PT, R3, R0, RZ, 0x1c1f ;  /* 0x001c1fff00037589 */ /* 0x00006800000e0000 */
[----:B------:R0:W2:Y:S04]  /*bcd0*/  SHFL.IDX PT, R8, R65, RZ, 0x1c1f ;  /* 0x001c1fff41087589 */ /* 0x0000a800000e0000 */
[----:B------:R0:W3:Y:S04]  /*bce0*/  SHFL.IDX PT, R9, R63, RZ, 0x1c1f ;  /* 0x001c1fff3f097589 */ /* 0x0000e800000e0000 */
[----:B------:R0:W4:Y:S02]  /*bcf0*/  SHFL.IDX PT, R30, R62, RZ, 0x1c1f ;  /* 0x001c1fff3e1e7589 */ /* 0x00012400000e0000 */
.L_x_6334:
        /* <DEDUP_REMOVED lines=23> */
[C---:B------:R-:W-:Y:S02]  /*be70*/  @!P3 SHF.L.U32 R27, R215.reuse, 0x1, RZ ;  /* 0x00000001d71bb819 */ /* 0x040fe400000006ff */
[----:B------:R-:W-:Y:S01]  /*be80*/  @!P3 SHF.L.U64.HI R12, R215, 0x1, R12 ;  /* 0x00000001d70cb819 */ /* 0x000fe2000001020c */
[----:B------:R-:W-:Y:S01]  /*be90*/  @!P2 IMAD.SHL.U32 R21, R207, 0x2, RZ ;  /* 0x00000002cf15a824 */ /* 0x000fe200078e00ff */
[-C--:B--2---:R-:W-:Y:S02]  /*bea0*/  @!P3 IADD3 R28, P6, R8, R27.reuse, RZ ;  /* 0x0000001b081cb210 */ /* 0x084fe40007fde0ff */
[----:B------:R-:W-:Y:S01]  /*beb0*/  SHF.R.S32.HI R10, RZ, 0x1f, R207 ;  /* 0x0000001fff0a7819 */ /* 0x000fe200000114cf */
[----:B------:R-:W-:Y:S01]  /*bec0*/  @!P1 IMAD.SHL.U32 R13, R208, 0x2, RZ ;  /* 0x00000002d00d9824 */ /* 0x000fe200078e00ff */
[----:B----4-:R-:W-:Y:S01]  /*bed0*/  @!P3 IADD3 R26, P5, R30, R27, RZ ;  /* 0x0000001b1e1ab210 */ /* 0x010fe20007fbe0ff */
[----:B-1----:R-:W-:Y:S01]  /*bee0*/  @!P3 IMAD.X R29, R3, 0x1, R12, P6 ;  /* 0x00000001031db824 */ /* 0x002fe200030e060c */
[----:B------:R-:W-:Y:S01]  /*bef0*/  @!P2 SHF.L.U64.HI R10, R207, 0x1, R10 ;  /* 0x00000001cf0aa819 */ /* 0x000fe2000001020a */
[----:B------:R-:W-:Y:S01]  /*bf00*/  @!P4 IMAD.MOV.U32 R4, RZ, RZ, R8 ;  /* 0x000000ffff04c224 */ /* 0x000fe200078e0008 */
[----:B------:R-:W-:Y:S01]  /*bf10*/  @!P2 IADD3 R24, P6, R8, R21, RZ ;  /* 0x000000150818a210 */ /* 0x000fe20007fde0ff */
[----:B------:R-:W-:Y:S01]  /*bf20*/  @!P4 IMAD.MOV.U32 R5, RZ, RZ, R3 ;  /* 0x000000ffff05c224 */ /* 0x000fe200078e0003 */
[----:B------:R-:W-:-:S02]  /*bf30*/  ISETP.GE.AND P0, PT, R206, UR4, PT ;  /* 0x00000004ce007c0c */ /* 0x000fc4000bf06270 */
[----:B------:R-:W-:Y:S01]  /*bf40*/  SHF.R.S32.HI R7, RZ, 0x1f, R208 ;  /* 0x0000001fff077819 */ /* 0x000fe200000114d0 */
[----:B------:R-:W-:Y:S01]  /*bf50*/  @!P2 IMAD.X R25, R3, 0x1, R10, P6 ;  /* 0x000000010319a824 */ /* 0x000fe200030e060a */
[C---:B---3--:R-:W-:Y:S01]  /*bf60*/  @!P3 IADD3.X R27, R9.reuse, R12, RZ, P5, !PT ;  /* 0x0000000c091bb210 */ /* 0x048fe20002ffe4ff */
[----:B------:R-:W-:Y:S01]  /*bf70*/  @!P4 IMAD.WIDE R4, R194, 0x2, R4 ;  /* 0x00000002c204c825 */ /* 0x000fe200078e0204 */
[----:B------:R-:W-:Y:S02]  /*bf80*/  @!P2 IADD3 R20, P5, R30, R21, RZ ;  /* 0x000000151e14a210 */ /* 0x000fe40007fbe0ff */
[----:B------:R-:W-:Y:S02]  /*bf90*/  @!P1 SHF.L.U64.HI R6, R208, 0x1, R7 ;  /* 0x00000001d0069819 */ /* 0x000fe40000010207 */
[-C--:B------:R-:W-:Y:S01]  /*bfa0*/  @!P1 IADD3 R14, P6, R8, R13.reuse, RZ ;  /* 0x0000000d080e9210 */ /* 0x080fe20007fde0ff */
[----:B------:R-:W-:Y:S01]  /*bfb0*/  @!P2 IMAD.X R21, R9, 0x1, R10, P5 ;  /* 0x000000010915a824 */ /* 0x000fe200028e060a */
[----:B------:R-:W-:Y:S01]  /*bfc0*/  ISETP.GE.AND P5, PT, R216, UR4, PT ;  /* 0x00000004d8007c0c */ /* 0x000fe2000bfa6270 */
[----:B------:R1:W5:Y:S01]  /*bfd0*/  @!P4 LD.E.64 R58, desc[UR60][R4.64] ;  /* 0x0000003c043ac980 */ /* 0x000362000c101b00 */
[----:B------:R-:W-:Y:S01]  /*bfe0*/  @!P0 SHF.L.U32 R31, R206, 0x1, RZ ;  /* 0x00000001ce1f8819 */ /* 0x000fe200000006ff */
[----:B------:R-:W-:Y:S01]  /*bff0*/  @!P1 IMAD.X R15, R3, 0x1, R6, P6 ;  /* 0x00000001030f9824 */ /* 0x000fe200030e0606 */
[----:B------:R-:W-:-:S02]  /*c000*/  @!P1 IADD3 R12, P6, R30, R13, RZ ;  /* 0x0000000d1e0c9210 */ /* 0x000fc40007fde0ff */
[----:B------:R-:W-:-:S03]  /*c010*/  CS2R R60, SRZ ;  /* 0x00000000003c7805 */ /* 0x000fc6000001ff00 */
[----:B------:R-:W-:Y:S01]  /*c020*/  @!P1 IMAD.X R13, R9, 0x1, R6, P6 ;  /* 0x00000001090d9824 */ /* 0x000fe200030e0606 */
[----:B------:R-:W-:Y:S01]  /*c030*/  @!P0 IADD3 R10, P6, R8, R31, RZ ;  /* 0x0000001f080a8210 */ /* 0x000fe20007fde0ff */
[----:B-1----:R-:W-:Y:S01]  /*c040*/  @!P4 IMAD.MOV.U32 R4, RZ, RZ, R30 ;  /* 0x000000ffff04c224 */ /* 0x002fe200078e001e */
[----:B------:R-:W-:-:S04]  /*c050*/  SHF.R.S32.HI R5, RZ, 0x1f, R206 ;  /* 0x0000001fff057819 */ /* 0x000fc800000114ce */
[----:B------:R-:W-:Y:S01]  /*c060*/  @!P0 SHF.L.U64.HI R34, R206, 0x1, R5 ;  /* 0x00000001ce228819 */ /* 0x000fe20000010205 */
[----:B------:R-:W-:-:S03]  /*c070*/  @!P4 IMAD.MOV.U32 R5, RZ, RZ, R9 ;  /* 0x000000ffff05c224 */ /* 0x000fc600078e0009 */
[----:B------:R-:W-:Y:S01]  /*c080*/  @!P0 IADD3.X R11, R3, R34, RZ, P6, !PT ;  /* 0x00000022030b8210 */ /* 0x000fe200037fe4ff */
[----:B------:R-:W-:Y:S01]  /*c090*/  @!P4 IMAD.WIDE R6, R194, 0x2, R4 ;  /* 0x00000002c206c825 */ /* 0x000fe200078e0204 */
[----:B------:R-:W-:Y:S02]  /*c0a0*/  @!P0 IADD3 R4, P6, R30, R31, RZ ;  /* 0x0000001f1e048210 */ /* 0x000fe40007fde0ff */
[----:B------:R-:W-:Y:S01]  /*c0b0*/  SHF.R.S32.HI R5, RZ, 0x1f, R216 ;  /* 0x0000001fff057819 */ /* 0x000fe200000114d8 */
[C---:B------:R-:W-:Y:S01]  /*c0c0*/  @!P5 IMAD.SHL.U32 R31, R216.reuse, 0x2, RZ ;  /* 0x00000002d81fd824 */ /* 0x040fe200078e00ff */
[----:B------:R1:W5:Y:S01]  /*c0d0*/  @!P4 LD.E.64 R60, desc[UR60][R6.64] ;  /* 0x0000003c063cc980 */ /* 0x000362000c101b00 */
[----:B------:R-:W-:Y:S02]  /*c0e0*/  CS2R R54, SRZ ;  /* 0x0000000000367805 */ /* 0x000fe4000001ff00 */
[----:B------:R-:W-:Y:S01]  /*c0f0*/  @!P5 SHF.L.U64.HI R32, R216, 0x1, R5 ;  /* 0x00000001d820d819 */ /* 0x000fe20000010205 */
[----:B------:R-:W-:Y:S01]  /*c100*/  @!P0 IMAD.X R5, R9, 0x1, R34, P6 ;  /* 0x0000000109058824 */ /* 0x000fe200030e0622 */
[----:B------:R-:W-:-:S02]  /*c110*/  CS2R R56, SRZ ;  /* 0x0000000000387805 */ /* 0x000fc4000001ff00 */
[----:B------:R-:W-:Y:S02]  /*c120*/  CS2R R50, SRZ ;  /* 0x0000000000327805 */ /* 0x000fe4000001ff00 */
[----:B------:R-:W-:Y:S02]  /*c130*/  CS2R R52, SRZ ;  /* 0x0000000000347805 */ /* 0x000fe4000001ff00 */
[-C--:B-1----:R-:W-:Y:S02]  /*c140*/  @!P5 IADD3 R6, P4, R8, R31.reuse, RZ ;  /* 0x0000001f0806d210 */ /* 0x082fe40007f9e0ff */
[----:B------:R-:W-:Y:S02]  /*c150*/  CS2R R46, SRZ ;  /* 0x00000000002e7805 */ /* 0x000fe4000001ff00 */
[----:B------:R-:W-:Y:S02]  /*c160*/  @!P5 IADD3 R8, P6, R30, R31, RZ ;  /* 0x0000001f1e08d210 */ /* 0x000fe40007fde0ff */
[----:B------:R-:W-:-:S02]  /*c170*/  CS2R R48, SRZ ;  /* 0x0000000000307805 */ /* 0x000fc4000001ff00 */
[----:B------:R-:W-:Y:S02]  /*c180*/  CS2R R42, SRZ ;  /* 0x00000000002a7805 */ /* 0x000fe4000001ff00 */
[----:B------:R-:W-:Y:S02]  /*c190*/  CS2R R44, SRZ ;  /* 0x00000000002c7805 */ /* 0x000fe4000001ff00 */
[----:B------:R-:W-:Y:S02]  /*c1a0*/  CS2R R36, SRZ ;  /* 0x0000000000247805 */ /* 0x000fe4000001ff00 */
[----:B------:R-:W-:Y:S01]  /*c1b0*/  CS2R R34, SRZ ;  /* 0x0000000000227805 */ /* 0x000fe2000001ff00 */
[----:B------:R-:W-:Y:S01]  /*c1c0*/  @!P5 IMAD.X R7, R3, 0x1, R32, P4 ;  /* 0x000000010307d824 */ /* 0x000fe200020e0620 */
[----:B------:R-:W-:Y:S01]  /*c1d0*/  @!P5 IADD3.X R9, R9, R32, RZ, P6, !PT ;  /* 0x000000200909d210 */ /* 0x000fe200037fe4ff */
        /* <DEDUP_REMOVED lines=10> */
.L_x_6062:
[----:B------:R-:W-:Y:S05]  /*c280*/  BSYNC B1 ;  /* 0x0000000000017941 */ /* 0x000fea0003800000 */
.L_x_6061:
[----:B-1---5:R-:W-:Y:S01]  /*c290*/  IMAD.MOV.U32 R3, RZ, RZ, R36 ;  /* 0x000000ffff037224 */ /* 0x022fe200078e0024 */
[----:B------:R-:W-:Y:S01]  /*c2a0*/  MOV R6, R43 ;  /* 0x0000002b00067202 */ /* 0x000fe20000000f00 */
[----:B------:R-:W-:Y:S01]  /*c2b0*/  IMAD.MOV.U32 R4, RZ, RZ, R37 ;  /* 0x000000ffff047224 */ /* 0x000fe200078e0025 */
[----:B------:R-:W-:Y:S01]  /*c2c0*/  UMOV UR4, 0xffffffff ;  /* 0xffffffff00047882 */ /* 0x000fe20000000000 */
[----:B------:R-:W-:Y:S01]  /*c2d0*/  IMAD.MOV.U32 R5, RZ, RZ, R42 ;  /* 0x000000ffff057224 */ /* 0x000fe200078e002a */
[----:B--23--:R-:W-:Y:S02]  /*c2e0*/  CS2R R8, SRZ ;  /* 0x0000000000087805 */ /* 0x00cfe4000001ff00 */
        /* <DEDUP_REMOVED lines=32> */
[----:B------:R-:W-:Y:S02]  /*c4f0*/  PRMT R87, R87, 0x5410, R3 ;  /* 0x0000541057577816 */ /* 0x000fe40000000003 */
        /* <DEDUP_REMOVED lines=8> */
.L_x_6340:
[----:B------:R-:W5:Y:S01]  /*c580*/  LDL R3, [R1+0x38] ;  /* 0x0000380001037983 */ /* 0x000f620000100800 */
[----:B------:R-:W-:Y:S01]  /*c590*/  VIADD R64, R64, 0x40 ;  /* 0x0000004040407836 */ /* 0x000fe20000000000 */
[----:B------:R-:W-:Y:S01]  /*c5a0*/  LOP3.LUT R4, R220, 0x18, R16, 0xf8, !PT ;  /* 0x00000018dc047812 */ /* 0x000fe200078ef810 */
[----:B------:R-:W-:Y:S01]  /*c5b0*/  BSSY B1, `(.L_x_6064) ;  /* 0x000005a000017945 */ /* 0x000fe20003800000 */
[----:B------:R-:W-:Y:S02]  /*c5c0*/  CS2R R12, SRZ ;  /* 0x00000000000c7805 */ /* 0x000fe4000001ff00 */
[----:B------:R-:W-:Y:S02]  /*c5d0*/  CS2R R20, SRZ ;  /* 0x0000000000147805 */ /* 0x000fe4000001ff00 */
[----:B------:R-:W-:Y:S02]  /*c5e0*/  ISETP.GE.AND P1, PT, R64, R67, PT ;  /* 0x000000434000720c */ /* 0x000fe40003f26270 */
[----:B------:R-:W-:-:S02]  /*c5f0*/  CS2R R26, SRZ ;  /* 0x00000000001a7805 */ /* 0x000fc4000001ff00 */
[----:B----4-:R-:W-:Y:S02]  /*c600*/  CS2R R30, SRZ ;  /* 0x00000000001e7805 */ /* 0x010fe4000001ff00 */
[----:B------:R-:W-:Y:S02]  /*c610*/  CS2R R38, SRZ ;  /* 0x0000000000267805 */ /* 0x000fe4000001ff00 */
[----:B------:R-:W-:Y:S02]  /*c620*/  CS2R R10, SRZ ;  /* 0x00000000000a7805 */ /* 0x000fe4000001ff00 */
[----:B------:R-:W-:Y:S02]  /*c630*/  CS2R R14, SRZ ;  /* 0x00000000000e7805 */ /* 0x000fe4000001ff00 */
[----:B------:R-:W-:Y:S02]  /*c640*/  CS2R R24, SRZ ;  /* 0x0000000000187805 */ /* 0x000fe4000001ff00 */
[----:B------:R-:W-:-:S02]  /*c650*/  CS2R R28, SRZ ;  /* 0x00000000001c7805 */ /* 0x000fc4000001ff00 */
[----:B------:R-:W-:Y:S02]  /*c660*/  CS2R R32, SRZ ;  /* 0x0000000000207805 */ /* 0x000fe4000001ff00 */
[----:B------:R-:W-:Y:S02]  /*c670*/  CS2R R40, SRZ ;  /* 0x0000000000287805 */ /* 0x000fe4000001ff00 */
[----:B-----5:R-:W-:Y:S02]  /*c680*/  LOP3.LUT P0, RZ, R3, 0x4, RZ, 0xc0, !PT ;  /* 0x0000000403ff7812 */ /* 0x020fe4000780c0ff */
[----:B------:R-:W-:-:S05]  /*c690*/  LOP3.LUT R3, R4, R221, RZ, 0x3c, !PT ;  /* 0x000000dd04037212 */ /* 0x000fca00078e3cff */
[----:B------:R-:W-:-:S04]  /*c6a0*/  IMAD.IADD R3, R222, 0x1, R3 ;  /* 0x00000001de037824 */ /* 0x000fc800078e0203 */
        /* <DEDUP_REMOVED lines=12> */
[----:B------:R-:W-:Y:S02]  /*c770*/  SHF.R.S32.HI R9, RZ, 0x1f, R206 ;  /* 0x0000001fff097819 */ /* 0x000fe400000114ce */
[----:B------:R-:W-:Y:S01]  /*c780*/  @!P4 SHF.L.U32 R24, R215, 0x1, RZ ;  /* 0x00000001d718c819 */ /* 0x000fe200000006ff */
[----:B------:R-:W-:Y:S01]  /*c790*/  @!P3 IMAD.SHL.U32 R14, R207, 0x2, RZ ;  /* 0x00000002cf0eb824 */ /* 0x000fe200078e00ff */
[----:B------:R-:W-:Y:S01]  /*c7a0*/  @!P4 SHF.L.U64.HI R4, R215, 0x1, R4 ;  /* 0x00000001d704c819 */ /* 0x000fe20000010204 */
[----:B------:R-:W-:Y:S01]  /*c7b0*/  @!P2 IMAD.SHL.U32 R10, R208, 0x2, RZ ;  /* 0x00000002d00aa824 */ /* 0x000fe200078e00ff */
[----:B-1----:R-:W-:-:S02]  /*c7c0*/  @!P4 IADD3 R26, P5, R65, R24, RZ ;  /* 0x00000018411ac210 */ /* 0x002fc40007fbe0ff */
[----:B---3--:R-:W-:Y:S02]  /*c7d0*/  @!P4 IADD3 R24, P6, R62, R24, RZ ;  /* 0x000000183e18c210 */ /* 0x008fe40007fde0ff */
[----:B------:R-:W-:Y:S01]  /*c7e0*/  @!P3 SHF.L.U64.HI R5, R207, 0x1, R6 ;  /* 0x00000001cf05b819 */ /* 0x000fe20000010206 */
[----:B0-----:R-:W-:Y:S01]  /*c7f0*/  @!P4 IMAD.X R27, R0, 0x1, R4, P5 ;  /* 0x00000001001bc824 */ /* 0x001fe200028e0604 */
[----:B------:R-:W-:Y:S02]  /*c800*/  @!P3 IADD3 R20, P5, R65, R14, RZ ;  /* 0x0000000e4114b210 */ /* 0x000fe40007fbe0ff */
[----:B--2---:R-:W-:Y:S01]  /*c810*/  @!P4 IADD3.X R25, R63, R4, RZ, P6, !PT ;  /* 0x000000043f19c210 */ /* 0x004fe200037fe4ff */
[----:B------:R-:W-:Y:S01]  /*c820*/  @!P1 IMAD.SHL.U32 R4, R206, 0x2, RZ ;  /* 0x00000002ce049824 */ /* 0x000fe200078e00ff */
[----:B------:R-:W-:Y:S01]  /*c830*/  @!P3 IADD3 R14, P6, R62, R14, RZ ;  /* 0x0000000e3e0eb210 */ /* 0x000fe20007fde0ff */
[----:B------:R-:W-:Y:S01]  /*c840*/  @!P3 IMAD.X R21, R0, 0x1, R5, P5 ;  /* 0x000000010015b824 */ /* 0x000fe200028e0605 */
[----:B------:R-:W-:-:S02]  /*c850*/  @!P2 SHF.L.U64.HI R6, R208, 0x1, R7 ;  /* 0x00000001d006a819 */ /* 0x000fc40000010207 */
[-C--:B------:R-:W-:Y:S01]  /*c860*/  @!P2 IADD3 R12, P5, R65, R10.reuse, RZ ;  /* 0x0000000a410ca210 */ /* 0x080fe20007fbe0ff */
[C---:B------:R-:W-:Y:S01]  /*c870*/  @!P3 IMAD.X R15, R63.reuse, 0x1, R5, P6 ;  /* 0x000000013f0fb824 */ /* 0x040fe200030e0605 */
[----:B------:R-:W-:Y:S02]  /*c880*/  @!P2 IADD3 R10, P6, R62, R10, RZ ;  /* 0x0000000a3e0aa210 */ /* 0x000fe40007fde0ff */
[----:B------:R-:W-:Y:S02]  /*c890*/  @!P2 IADD3.X R13, R0, R6, RZ, P5, !PT ;  /* 0x00000006000da210 */ /* 0x000fe40002ffe4ff */
[----:B------:R-:W-:Y:S01]  /*c8a0*/  @!P1 SHF.L.U64.HI R7, R206, 0x1, R9 ;  /* 0x00000001ce079819 */ /* 0x000fe20000010209 */
[----:B------:R-:W-:Y:S01]  /*c8b0*/  @!P2 IMAD.X R11, R63, 0x1, R6, P6 ;  /* 0x000000013f0ba824 */ /* 0x000fe200030e0606 */
[----:B------:R-:W-:Y:S02]  /*c8c0*/  @!P1 IADD3 R8, P5, R65, R4, RZ ;  /* 0x0000000441089210 */ /* 0x000fe40007fbe0ff */
[----:B------:R-:W-:-:S02]  /*c8d0*/  ISETP.GE.AND P6, PT, R194, UR4, PT ;  /* 0x00000004c2007c0c */ /* 0x000fc4000bfc6270 */
[----:B------:R-:W-:Y:S01]  /*c8e0*/  SHF.R.S32.HI R31, RZ, 0x1f, R216 ;  /* 0x0000001fff1f7819 */ /* 0x000fe200000114d8 */
[----:B------:R-:W-:Y:S01]  /*c8f0*/  @!P1 IMAD.X R9, R0, 0x1, R7, P5 ;  /* 0x0000000100099824 */ /* 0x000fe200028e0607 */
[----:B------:R-:W-:-:S05]  /*c900*/  @!P1 IADD3 R4, P5, R62, R4, RZ ;  /* 0x000000043e049210 */ /* 0x000fca0007fbe0ff */
[----:B------:R-:W-:Y:S01]  /*c910*/  @!P1 IMAD.X R5, R63, 0x1, R7, P5 ;  /* 0x000000013f059824 */ /* 0x000fe200028e0607 */
[----:B------:R-:W-:-:S03]  /*c920*/  ISETP.GE.AND P5, PT, R216, UR4, PT ;  /* 0x00000004d8007c0c */ /* 0x000fc6000bfa6270 */
[----:B------:R-:W-:Y:S01]  /*c930*/  @!P6 MOV R28, R65 ;  /* 0x00000041001ce202 */ /* 0x000fe20000000f00 */
[----:B------:R-:W-:Y:S02]  /*c940*/  @!P6 IMAD.MOV.U32 R29, RZ, RZ, R0 ;  /* 0x000000ffff1de224 */ /* 0x000fe400078e0000 */
[----:B------:R-:W-:Y:S02]  /*c950*/  @!P6 IMAD.MOV.U32 R6, RZ, RZ, R62 ;  /* 0x000000ffff06e224 */ /* 0x000fe400078e003e */
[----:B------:R-:W-:Y:S02]  /*c960*/  @!P6 IMAD.MOV.U32 R7, RZ, RZ, R63 ;  /* 0x000000ffff07e224 */ /* 0x000fe400078e003f */
[----:B------:R-:W-:-:S03]  /*c970*/  @!P6 IMAD.WIDE R28, R194, 0x2, R28 ;  /* 0x00000002c21ce825 */ /* 0x000fc600078e021c */
[----:B------:R-:W-:Y:S01]  /*c980*/  @!P5 SHF.L.U32 R30, R216, 0x1, RZ ;  /* 0x00000001d81ed819 */ /* 0x000fe200000006ff */
[----:B------:R-:W-:Y:S01]  /*c990*/  @!P6 IMAD.WIDE R6, R194, 0x2, R6 ;  /* 0x00000002c206e825 */ /* 0x000fe200078e0206 */
[----:B------:R-:W5:Y:S01]  /*c9a0*/  @!P6 LD.E.64 R38, desc[UR60][R28.64] ;  /* 0x0000003c1c26e980 */ /* 0x000f62000c101b00 */
[----:B------:R-:W-:-:S03]  /*c9b0*/  @!P5 SHF.L.U64.HI R32, R216, 0x1, R31 ;  /* 0x00000001d820d819 */ /* 0x000fc6000001021f */
[----:B------:R0:W5:Y:S02]  /*c9c0*/  @!P6 LD.E.64 R40, desc[UR60][R6.64] ;  /* 0x0000003c0628e980 */ /* 0x000164000c101b00 */
[----:B0-----:R-:W-:-:S05]  /*c9d0*/  @!P5 IADD3 R6, P6, R65, R30, RZ ;  /* 0x0000001e4106d210 */ /* 0x001fca0007fde0ff */
[----:B------:R-:W-:Y:S01]  /*c9e0*/  @!P5 IMAD.X R7, R0, 0x1, R32, P6 ;  /* 0x000000010007d824 */ /* 0x000fe200030e0620 */
[----:B------:R-:W-:Y:S02]  /*c9f0*/  @!P5 IADD3 R62, P6, R62, R30, RZ ;  /* 0x0000001e3e3ed210 */ /* 0x000fe40007fde0ff */
[----:B------:R-:W-:-:S03]  /*ca00*/  CS2R R30, SRZ ;  /* 0x00000000001e7805 */ /* 0x000fc6000001ff00 */
[----:B------:R-:W-:Y:S01]  /*ca10*/  @!P5 IMAD.X R63, R63, 0x1, R32, P6 ;  /* 0x000000013f3fd824 */ /* 0x000fe200030e0620 */
[----:B------:R-:W-:Y:S02]  /*ca20*/  CS2R R32, SRZ ;  /* 0x0000000000207805 */ /* 0x000fe4000001ff00 */
[----:B------:R0:W5:Y:S01]  /*ca30*/  @!P4 LD.E.64 R30, desc[UR60][R26.64] ;  /* 0x0000003c1a1ec980 */ /* 0x000162000c101b00 */
[----:B------:R-:W-:-:S03]  /*ca40*/  CS2R R28, SRZ ;  /* 0x00000000001c7805 */ /* 0x000fc6000001ff00 */
[----:B------:R1:W5:Y:S04]  /*ca50*/  @!P4 LD.E.64 R32, desc[UR60][R24.64] ;  /* 0x0000003c1820c980 */ /* 0x000368000c101b00 */
[----:B------:R2:W5:Y:S01]  /*ca60*/  @!P3 LD.E.64 R28, desc[UR60][R14.64] ;  /* 0x0000003c0e1cb980 */ /* 0x000562000c101b00 */
[----:B0-----:R-:W-:-:S06]  /*ca70*/  CS2R R26, SRZ ;  /* 0x00000000001a7805 */ /* 0x001fcc000001ff00 */
[----:B------:R0:W5:Y:S01]  /*ca80*/  @!P3 LD.E.64 R26, desc[UR60][R20.64] ;  /* 0x0000003c141ab980 */ /* 0x000162000c101b00 */
[----:B-1----:R-:W-:Y:S02]  /*ca90*/  CS2R R24, SRZ ;  /* 0x0000000000187805 */ /* 0x002fe4000001ff00 */
[----:B--2---:R-:W-:-:S04]  /*caa0*/  CS2R R14, SRZ ;  /* 0x00000000000e7805 */ /* 0x004fc8000001ff00 */
[----:B------:R1:W5:Y:S01]  /*cab0*/  @!P2 LD.E.64 R24, desc[UR60][R10.64] ;  /* 0x0000003c0a18a980 */ /* 0x000362000c101b00 */
[----:B0-----:R-:W-:-:S03]  /*cac0*/  CS2R R20, SRZ ;  /* 0x0000000000147805 */ /* 0x001fc6000001ff00 */
[----:B------:R-:W5:Y:S04]  /*cad0*/  @!P1 LD.E.64 R14, desc[UR60][R4.64] ;  /* 0x0000003c040e9980 */ /* 0x000f68000c101b00 */
[----:B------:R0:W5:Y:S01]  /*cae0*/  @!P2 LD.E.64 R20, desc[UR60][R12.64] ;  /* 0x0000003c0c14a980 */ /* 0x000162000c101b00 */
[----:B-1----:R-:W-:-:S06]  /*caf0*/  CS2R R10, SRZ ;  /* 0x00000000000a7805 */ /* 0x002fcc000001ff00 */
[----:B------:R-:W5:Y:S01]  /*cb00*/  @!P5 LD.E.64 R10, desc[UR60][R62.64] ;  /* 0x0000003c3e0ad980 */ /* 0x000f62000c101b00 */
[----:B0-----:R-:W-:-:S06]  /*cb10*/  CS2R R12, SRZ ;  /* 0x00000000000c7805 */ /* 0x001fcc000001ff00 */
[----:B------:R0:W5:Y:S02]  /*cb20*/  @!P1 LD.E.64 R12, desc[UR60][R8.64] ;  /* 0x0000003c080c9980 */ /* 0x000164000c101b00 */
[----:B0-----:R-:W-:-:S06]  /*cb30*/  CS2R R8, SRZ ;  /* 0x0000000000087805 */ /* 0x001fcc000001ff00 */
[----:B------:R4:W5:Y:S02]  /*cb40*/  @!P5 LD.E.64 R8, desc[UR60][R6.64] ;  /* 0x0000003c0608d980 */ /* 0x000964000c101b00 */
.L_x_6065:
[----:B------:R-:W-:Y:S05]  /*cb50*/  BSYNC B1 ;  /* 0x0000000000017941 */ /* 0x000fea0003800000 */
.L_x_6064:
        /* <DEDUP_REMOVED lines=10> */
[----:B------:R-:W-:Y:S01]  /*cc00*/  MOV R6, R12 ;  /* 0x0000000c00067202 */ /* 0x000fe20000000f00 */
[----:B------:R-:W-:Y:S01]  /*cc10*/  IMAD.MOV.U32 R73, RZ, RZ, R14 ;  /* 0x000000ffff497224 */ /* 0x000fe200078e000e */
[----:B------:R-:W-:Y:S01]  /*cc20*/  PRMT R62, R62, 0x5410, R5 ;  /* 0x000054103e3e7816 */ /* 0x000fe20000000005 */
[----:B------:R-:W-:Y:S01]  /*cc30*/  BSSY B1, `(.L_x_6066) ;  /* 0x0000028000017945 */ /* 0x000fe20003800000 */
[----:B-1----:R-:W-:Y:S01]  /*cc40*/  PRMT R65, R6, 0x7610, R65 ;  /* 0x0000761006417816 */ /* 0x002fe20000000041 */
[----:B------:R-:W-:Y:S01]  /*cc50*/  IMAD.MOV.U32 R6, RZ, RZ, R20 ;  /* 0x000000ffff067224 */ /* 0x000fe200078e0014 */
[----:B------:R-:W-:-:S02]  /*cc60*/  PRMT R64, R64, 0x5410, R7 ;  /* 0x0000541040407816 */ /* 0x000fc40000000007 */
[----:B------:R-:W-:Y:S02]  /*cc70*/  MOV R7, R21 ;  /* 0x0000001500077202 */ /* 0x000fe40000000f00 */
[----:B------:R-:W-:Y:S02]  /*cc80*/  PRMT R64, R73, 0x7610, R64 ;  /* 0x0000761049407816 */ /* 0x000fe40000000040 */
[----:B------:R-:W-:Y:S01]  /*cc90*/  PRMT R72, R6, 0x5410, R7 ;  /* 0x0000541006487816 */ /* 0x000fe20000000007 */
[----:B------:R-:W-:Y:S01]  /*cca0*/  IMAD.MOV.U32 R6, RZ, RZ, R30 ;  /* 0x000000ffff067224 */ /* 0x000fe200078e001e */
[----:B------:R-:W-:Y:S02]  /*ccb0*/  MOV R7, R31 ;  /* 0x0000001f00077202 */ /* 0x000fe40000000f00 */
[----:B------:R-:W-:Y:S02]  /*ccc0*/  ISETP.GE.AND P1, PT, R204, R67, PT ;  /* 0x00000043cc00720c */ /* 0x000fe40003f26270 */
[----:B------:R-:W-:Y:S01]  /*ccd0*/  PRMT R81, R6, 0x5410, R7 ;  /* 0x0000541006517816 */ /* 0x000fe20000000007 */
[----:B------:R-:W-:Y:S01]  /*cce0*/  IMAD.MOV.U32 R6, RZ, RZ, R10 ;  /* 0x000000ffff067224 */ /* 0x000fe200078e000a */
[----:B------:R-:W-:-:S02]  /*ccf0*/  MOV R7, R11 ;  /* 0x0000000b00077202 */ /* 0x000fc40000000f00 */
[----:B--2---:R-:W-:-:S04]  /*cd00*/  LEA.HI R4, R63, R63, RZ, 0x1 ;  /* 0x0000003f3f047211 */ /* 0x004fc800078f08ff */
[----:B------:R-:W-:-:S05]  /*cd10*/  LOP3.LUT R4, R4, 0xfffffffe, RZ, 0xc0, !PT ;  /* 0xfffffffe04047812 */ /* 0x000fca00078ec0ff */
[----:B------:R-:W-:Y:S02]  /*cd20*/  IMAD.IADD R4, R63, 0x1, -R4 ;  /* 0x000000013f047824 */ /* 0x000fe400078e0a04 */
        /* <DEDUP_REMOVED lines=24> */
.L_x_6341:
[----:B------:R-:W-:Y:S05]  /*ceb0*/  BSYNC B1 ;  /* 0x0000000000017941 */ /* 0x000fea0003800000 */
.L_x_6066:
[----:B------:R-:W-:Y:S01]  /*cec0*/  BSSY B1, `(.L_x_6068) ;  /* 0x0000116000017945 */ /* 0x000fe20003800000 */
[----:B------:R-:W-:-:S03]  /*ced0*/  PRMT R89, R4, 0x5410, R6 ;  /* 0x0000541004597816 */ /* 0x000fc60000000006 */
[----:B------:R-:W-:Y:S05]  /*cee0*/  @P1 BRA `(.L_x_6069) ;  /* 0x00000010004c1947 */ /* 0x000fea0003800000 */
[----:B0-----:R-:W0:Y:S01]  /*cef0*/  LDC R5, c[0x0][0x3f4] ;  /* 0x0000fd00ff057b82 */ /* 0x001e220000000800 */
        /* <DEDUP_REMOVED lines=17> */
[----:B------:R-:W-:Y:S02]  /*d010*/  HADD2.F32 R58, -RZ, R58.H0_H0 ;  /* 0x2000003aff3a7230 */ /* 0x000fe40000004100 */
[--C-:B0-----:R-:W-:Y:S02]  /*d020*/  HADD2.F32 R82, -RZ, R7.reuse.H1_H1 ;  /* 0x30000007ff527230 */ /* 0x101fe40000004100 */
[----:B------:R-:W-:Y:S02]  /*d030*/  HADD2.F32 R85, -RZ, R7.H0_H0 ;  /* 0x20000007ff557230 */ /* 0x000fe40000004100 */
[--C-:B------:R-:W-:Y:S02]  /*d040*/  HADD2.F32 R91, -RZ, R4.reuse.H1_H1 ;  /* 0x30000004ff5b7230 */ /* 0x100fe40000004100 */
[C---:B------:R-:W-:Y:S01]  /*d050*/  FMUL.FTZ R96, R82.reuse, R93 ;  /* 0x0000005d52607220 */ /* 0x040fe20000410000 */
[----:B------:R-:W-:Y:S01]  /*d060*/  FMUL.FTZ R98, R82, R92 ;  /* 0x0000005c52627220 */ /* 0x000fe20000410000 */
[----:B------:R-:W-:-:S02]  /*d070*/  HADD2.F32 R7, -RZ, R4.H0_H0 ;  /* 0x20000004ff077230 */ /* 0x000fc40000004100 */
[----:B------:R-:W-:Y:S01]  /*d080*/  FFMA.FTZ R82, R85, R92, -R96 ;  /* 0x0000005c55527223 */ /* 0x000fe20000010860 */
[--C-:B------:R-:W-:Y:S02]  /*d090*/  HADD2.F32 R4, -RZ, R6.reuse.H0_H0 ;  /* 0x20000006ff047230 */ /* 0x100fe40000004100 */
[----:B------:R-:W-:Y:S01]  /*d0a0*/  FMUL.FTZ R94, R91, R60 ;  /* 0x0000003c5b5e7220 */ /* 0x000fe20000410000 */
[----:B------:R-:W-:Y:S01]  /*d0b0*/  FFMA.FTZ R85, R85, R93, R98 ;  /* 0x0000005d55557223 */ /* 0x000fe20000010062 */
[-C--:B------:R-:W-:Y:S01]  /*d0c0*/  FMUL.FTZ R92, R91, R84.reuse ;  /* 0x000000545b5c7220 */ /* 0x080fe20000410000 */
[----:B------:R-:W-:Y:S02]  /*d0d0*/  HADD2.F32 R6, -RZ, R6.H1_H1 ;  /* 0x30000006ff067230 */ /* 0x000fe40000004100 */
[----:B------:R-:W-:Y:S01]  /*d0e0*/  FFMA.FTZ R84, R7, R84, -R94 ;  /* 0x0000005407547223 */ /* 0x000fe2000001085e */
[----:B------:R-:W-:Y:S02]  /*d0f0*/  HADD2.F32 R61, -RZ, R5.H0_H0 ;  /* 0x20000005ff3d7230 */ /* 0x000fe40000004100 */
[----:B------:R-:W-:-:S02]  /*d100*/  HADD2.F32 R93, -RZ, R90.H1_H1 ;  /* 0x3000005aff5d7230 */ /* 0x000fc40000004100 */
[----:B------:R-:W-:Y:S02]  /*d110*/  HADD2.F32 R91, -RZ, R90.H0_H0 ;  /* 0x2000005aff5b7230 */ /* 0x000fe40000004100 */
[----:B------:R-:W-:Y:S02]  /*d120*/  HADD2.F32 R5, -RZ, R5.H1_H1 ;  /* 0x30000005ff057230 */ /* 0x000fe40000004100 */
[C---:B------:R-:W-:Y:S01]  /*d130*/  FMUL.FTZ R95, R6.reuse, R93 ;  /* 0x0000005d065f7220 */ /* 0x040fe20000410000 */
[----:B------:R-:W-:Y:S02]  /*d140*/  HADD2.F32 R90, -RZ, R59.H0_H0 ;  /* 0x2000003bff5a7230 */ /* 0x000fe40000004100 */
[----:B------:R-:W-:Y:S01]  /*d150*/  FFMA.FTZ R59, R7, R60, R92 ;  /* 0x0000003c073b7223 */ /* 0x000fe2000001005c */
[-C--:B------:R-:W-:Y:S01]  /*d160*/  FMUL.FTZ R60, R6, R91.reuse ;  /* 0x0000005b063c7220 */ /* 0x080fe20000410000 */
[C---:B------:R-:W-:Y:S01]  /*d170*/  FMUL.FTZ R7, R5.reuse, R58 ;  /* 0x0000003a05077220 */ /* 0x040fe20000410000 */
[C---:B------:R-:W-:Y:S01]  /*d180*/  FFMA.FTZ R95, R4.reuse, R91, -R95 ;  /* 0x0000005b045f7223 */ /* 0x040fe2000001085f */
[-C--:B------:R-:W-:Y:S01]  /*d190*/  FMUL.FTZ R6, R5, R90.reuse ;  /* 0x0000005a05067220 */ /* 0x080fe20000410000 */
[----:B------:R-:W-:Y:S01]  /*d1a0*/  FFMA.FTZ R60, R4, R93, R60 ;  /* 0x0000005d043c7223 */ /* 0x000fe2000001003c */
[----:B------:R-:W-:Y:S01]  /*d1b0*/  FFMA.FTZ R90, R61, R90, R7 ;  /* 0x0000005a3d5a7223 */ /* 0x000fe20000010007 */
[----:B------:R-:W-:Y:S01]  /*d1c0*/  F2FP.F16.F32.PACK_AB R7, R85, R82 ;  /* 0x000000525507723e */ /* 0x000fe200000000ff */
[----:B------:R-:W-:Y:S01]  /*d1d0*/  FFMA.FTZ R5, R61, R58, -R6 ;  /* 0x0000003a3d057223 */ /* 0x000fe20000010806 */
[----:B------:R-:W-:-:S02]  /*d1e0*/  F2FP.F16.F32.PACK_AB R4, R59, R84 ;  /* 0x000000543b04723e */ /* 0x000fc400000000ff */
[----:B------:R-:W-:Y:S02]  /*d1f0*/  F2FP.F16.F32.PACK_AB R6, R60, R95 ;  /* 0x0000005f3c06723e */ /* 0x000fe400000000ff */
[----:B------:R-:W-:-:S05]  /*d200*/  F2FP.F16.F32.PACK_AB R5, R90, R5 ;  /* 0x000000055a05723e */ /* 0x000fca00000000ff */
[----:B------:R0:W-:Y:S02]  /*d210*/  STS.128 [R3+0x12400], R4 ;  /* 0x0124000403007388 */ /* 0x0001e40000000c00 */
.L_x_6071:
[----:B------:R-:W-:Y:S05]  /*d220*/  BSYNC B2 ;  /* 0x0000000000027941 */ /* 0x000fea0003800000 */
.L_x_6070:
[----:B------:R-:W-:Y:S04]  /*d230*/  BSSY B2, `(.L_x_6072) ;  /* 0x000002c000027945 */ /* 0x000fe80003800000 */
[----:B------:R-:W-:Y:S05]  /*d240*/  @P1 BRA `(.L_x_6073) ;  /* 0x0000000000a81947 */ /* 0x000fea0003800000 */
[----:B0-----:R-:W0:Y:S01]  /*d250*/  LDS.128 R4, [R0] ;  /* 0x0000000000047984 */ /* 0x001e220000000c00 */
        /* <DEDUP_REMOVED lines=17> */
[CC--:B------:R-:W-:Y:S01]  /*d370*/  FMUL.FTZ R59, R57.reuse, R87.reuse ;  /* 0x00000057393b7220 */ /* 0x0c0fe20000410000 */
[----:B------:R-:W-:Y:S01]  /*d380*/  FMUL.FTZ R61, R57, R60 ;  /* 0x0000003c393d7220 */ /* 0x000fe20000410000 */
[----:B------:R-:W-:Y:S02]  /*d390*/  HADD2.F32 R7, -RZ, R6.H0_H0 ;  /* 0x20000006ff077230 */ /* 0x000fe40000004100 */
[----:B------:R-:W-:Y:S01]  /*d3a0*/  FFMA.FTZ R82, R58, R82, R91 ;  /* 0x000000523a527223 */ /* 0x000fe2000001005b */
[----:B------:R-:W-:Y:S02]  /*d3b0*/  HADD2.F32 R4, -RZ, R5.H0_H0 ;  /* 0x20000005ff047230 */ /* 0x000fe40000004100 */
[C---:B------:R-:W-:Y:S01]  /*d3c0*/  FFMA.FTZ R59, R56.reuse, R60, -R59 ;  /* 0x0000003c383b7223 */ /* 0x040fe2000001083b */
[----:B------:R-:W-:Y:S02]  /*d3d0*/  HADD2.F32 R57, -RZ, R86.H1_H1 ;  /* 0x30000056ff397230 */ /* 0x000fe40000004100 */
[----:B------:R-:W-:Y:S01]  /*d3e0*/  FFMA.FTZ R56, R56, R87, R61 ;  /* 0x0000005738387223 */ /* 0x000fe2000001003d */
[----:B------:R-:W-:-:S02]  /*d3f0*/  HADD2.F32 R6, -RZ, R6.H1_H1 ;  /* 0x30000006ff067230 */ /* 0x000fc40000004100 */
[----:B------:R-:W-:Y:S02]  /*d400*/  HADD2.F32 R5, -RZ, R5.H1_H1 ;  /* 0x30000005ff057230 */ /* 0x000fe40000004100 */
[----:B------:R-:W-:Y:S02]  /*d410*/  HADD2.F32 R86, -RZ, R86.H0_H0 ;  /* 0x20000056ff567230 */ /* 0x000fe40000004100 */
[C---:B------:R-:W-:Y:S01]  /*d420*/  FMUL.FTZ R58, R6.reuse, R57 ;  /* 0x00000039063a7220 */ /* 0x040fe20000410000 */
[C---:B------:R-:W-:Y:S02]  /*d430*/  FMUL.FTZ R61, R5.reuse, R55 ;  /* 0x00000037053d7220 */ /* 0x040fe40000410000 */
[----:B------:R-:W-:Y:S01]  /*d440*/  FMUL.FTZ R60, R6, R86 ;  /* 0x00000056063c7220 */ /* 0x000fe20000410000 */
        /* <DEDUP_REMOVED lines=10> */
.L_x_6073:
[----:B------:R-:W-:Y:S05]  /*d4f0*/  BSYNC B2 ;  /* 0x0000000000027941 */ /* 0x000fea0003800000 */
.L_x_6072:
        /* <DEDUP_REMOVED lines=44> */
.L_x_6075:
[----:B------:R-:W-:Y:S05]  /*d7c0*/  BSYNC B2 ;  /* 0x0000000000027941 */ /* 0x000fea0003800000 */
.L_x_6074:
        /* <DEDUP_REMOVED lines=44> */
.L_x_6077:
[----:B------:R-:W-:Y:S05]  /*da90*/  BSYNC B2 ;  /* 0x0000000000027941 */ /* 0x000fea0003800000 */
.L_x_6076:
        /* <DEDUP_REMOVED lines=44> */
.L_x_6079:
[----:B------:R-:W-:Y:S05]  /*dd60*/  BSYNC B2 ;  /* 0x0000000000027941 */ /* 0x000fea0003800000 */
.L_x_6078:
[----:B------:R-:W-:Y:S05]  /*dd70*/  @P5 BRA `(.L_x_6069) ;  /* 0x0000000000a85947 */ /* 0x000fea0003800000 */
[----:B01234-:R-:W0:Y:S01]  /*dd80*/  LDS.128 R4, [R0+0x8000] ;  /* 0x0080000000047984 */ /* 0x01fe220000000c00 */
[----:B------:R-:W-:Y:S01]  /*dd90*/  SHF.R.U32.HI R43, RZ, 0x10, R37 ;  /* 0x00000010ff2b7819 */ /* 0x000fe20000011625 */
[----:B------:R-:W-:Y:S01]  /*dda0*/  HADD2.F32 R42, -RZ, R69.H1_H1 ;  /* 0x30000045ff2a7230 */ /* 0x000fe20000004100 */
[----:B------:R-:W-:Y:S01]  /*ddb0*/  SHF.R.U32.HI R45, RZ, 0x10, R35 ;  /* 0x00000010ff2d7819 */ /* 0x000fe20000011623 */
[--C-:B------:R-:W-:Y:S01]  /*ddc0*/  HADD2.F32 R44, -RZ, R66.reuse.H1_H1 ;  /* 0x30000042ff2c7230 */ /* 0x100fe20000004100 */
        /* <DEDUP_REMOVED lines=37> */
.L_x_6069:
[----:B------:R-:W-:Y:S05]  /*e020*/  BSYNC B1 ;  /* 0x0000000000017941 */ /* 0x000fea0003800000 */
.L_x_6068:
        /* <DEDUP_REMOVED lines=54> */
.L_x_6082:
[----:B------:R-:W-:Y:S05]  /*e390*/  BSYNC B1 ;  /* 0x0000000000017941 */ /* 0x000fea0003800000 */
.L_x_6081:
[----:B------:R-:W-:Y:S04]  /*e3a0*/  BSSY B1, `(.L_x_6083) ;  /* 0x000002c000017945 */ /* 0x000fe80003800000 */
[----:B------:R-:W-:Y:S05]  /*e3b0*/  @P1 BRA `(.L_x_6084) ;  /* 0x0000000000a81947 */ /* 0x000fea0003800000 */
[----:B0-----:R-:W0:Y:S01]  /*e3c0*/  LDS.128 R4, [R0+0x2000] ;  /* 0x0020000000047984 */ /* 0x001e220000000c00 */
        /* <DEDUP_REMOVED lines=41> */
.L_x_6084:
[----:B------:R-:W-:Y:S05]  /*e660*/  BSYNC B1 ;  /* 0x0000000000017941 */ /* 0x000fea0003800000 */
.L_x_6083:
        /* <DEDUP_REMOVED lines=44> */
.L_x_6086:
[----:B------:R-:W-:Y:S05]  /*e930*/  BSYNC B1 ;  /* 0x0000000000017941 */ /* 0x000fea0003800000 */
.L_x_6085:
        /* <DEDUP_REMOVED lines=44> */
.L_x_6088:
[----:B------:R-:W-:Y:S05]  /*ec00*/  BSYNC B1 ;  /* 0x0000000000017941 */ /* 0x000fea0003800000 */
.L_x_6087:
        /* <DEDUP_REMOVED lines=44> */
.L_x_6090:
[----:B------:R-:W-:Y:S05]  /*eed0*/  BSYNC B1 ;  /* 0x0000000000017941 */ /* 0x000fea0003800000 */
.L_x_6089:
        /* <DEDUP_REMOVED lines=44> */
.L_x_6059:
[----:B------:R-:W0:Y:S01]  /*f1a0*/  LDC R26, c[0x0][0x448] ;  /* 0x00011200ff1a7b82 */ /* 0x000e220000000800 */
[----:B------:R-:W-:Y:S01]  /*f1b0*/  LEA.HI R31, R31, R28, RZ, 0x2 ;  /* 0x0000001c1f1f7211 */ /* 0x000fe200078f10ff */
[----:B------:R-:W-:Y:S01]  /*f1c0*/  ULDC.64 UR4, c[0x0][0x3f8] ;  /* 0x0000fe0000047ab9 */ /* 0x000fe20000000a00 */
[----:B------:R-:W-:Y:S01]  /*f1d0*/  ULDC.64 UR6, c[0x0][0x408] ;  /* 0x0001020000067ab9 */ /* 0x000fe20000000a00 */
[----:B------:R-:W-:Y:S01]  /*f1e0*/  IMAD.MOV.U32 R6, RZ, RZ, R24 ;  /* 0x000000ffff067224 */ /* 0x000fe200078e0018 */
[----:B------:R-:W-:Y:S01]  /*f1f0*/  LOP3.LUT R31, R31, 0xfffffffc, RZ, 0xc0, !PT ;  /* 0xfffffffc1f1f7812 */ /* 0x000fe200078ec0ff */
[----:B------:R-:W-:-:S03]  /*f200*/  IMAD.MOV.U32 R7, RZ, RZ, R27 ;  /* 0x000000ffff077224 */ /* 0x000fc600078e001b */
[----:B------:R-:W-:-:S05]  /*f210*/  IADD3 R0, R28, -R31, RZ ;  /* 0x8000001f1c007210 */ /* 0x000fca0007ffe0ff */
        /* <DEDUP_REMOVED lines=29> */
.L_x_6347:
        /* <DEDUP_REMOVED lines=29> */
[----:B------:R-:W-:Y:S02]  /*f5c0*/  @!P2 SHF.L.U64.HI R32, R16, 0x1, R17 ;  /* 0x000000011020a819 */ /* 0x000fe40000010211 */
[-C--:B------:R-:W-:Y:S01]  /*f5d0*/  @!P2 IADD3 R4, P0, R4, R9.reuse, RZ ;  /* 0x000000090404a210 */ /* 0x080fe20007f1e0ff */
[----:B------:R-:W-:Y:S01]  /*f5e0*/  @!P3 IMAD.WIDE R10, R15, 0x2, R12 ;  /* 0x000000020f0ab825 */ /* 0x000fe200078e020c */
[----:B----4-:R-:W-:-:S02]  /*f5f0*/  @!P2 IADD3 R6, P1, R8, R9, RZ ;  /* 0x000000090806a210 */ /* 0x010fc40007f3e0ff */
[----:B------:R-:W-:Y:S01]  /*f600*/  @!P4 SHF.L.U32 R25, R199, 0x3, RZ ;  /* 0x00000003c719c819 */ /* 0x000fe200000006ff */
[----:B---3--:R-:W-:Y:S01]  /*f610*/  IMAD.MOV.U32 R9, RZ, RZ, R7 ;  /* 0x000000ffff097224 */ /* 0x008fe200078e0007 */
[----:B------:R-:W-:Y:S01]  /*f620*/  CS2R R36, SRZ ;  /* 0x0000000000247805 */ /* 0x000fe2000001ff00 */
[----:B------:R-:W-:Y:S01]  /*f630*/  @!P2 IMAD.X R5, R5, 0x1, R32, P0 ;  /* 0x000000010505a824 */ /* 0x000fe200000e0620 */
[----:B------:R-:W-:Y:S01]  /*f640*/  CS2R R38, SRZ ;  /* 0x0000000000267805 */ /* 0x000fe2000001ff00 */
[----:B------:R-:W-:Y:S01]  /*f650*/  @!P3 IMAD.WIDE R14, R15, 0x2, R8 ;  /* 0x000000020f0eb825 */ /* 0x000fe200078e0208 */
[----:B------:R-:W-:Y:S02]  /*f660*/  CS2R R34, SRZ ;  /* 0x0000000000227805 */ /* 0x000fe4000001ff00 */
[----:B------:R-:W-:Y:S02]  /*f670*/  CS2R R44, SRZ ;  /* 0x00000000002c7805 */ /* 0x000fe4000001ff00 */
[----:B------:R-:W-:Y:S01]  /*f680*/  CS2R R46, SRZ ;  /* 0x00000000002e7805 */ /* 0x000fe2000001ff00 */
[C---:B------:R-:W-:Y:S01]  /*f690*/  @!P4 IMAD.WIDE R12, R25.reuse, 0x2, R12 ;  /* 0x00000002190cc825 */ /* 0x040fe200078e020c */
        /* <DEDUP_REMOVED lines=10> */
.L_x_6093:
[----:B------:R-:W-:Y:S05]  /*f740*/  BSYNC B1 ;  /* 0x0000000000017941 */ /* 0x000fea0003800000 */
.L_x_6092:
[----:B-1---5:R-:W-:Y:S01]  /*f750*/  IMAD.MOV.U32 R5, RZ, RZ, R45 ;  /* 0x000000ffff057224 */ /* 0x022fe200078e002d */
[----:B--2---:R-:W-:Y:S01]  /*f760*/  MOV R4, R44 ;  /* 0x0000002c00047202 */ /* 0x004fe20000000f00 */
[----:B------:R-:W-:Y:S01]  /*f770*/  IMAD.MOV.U32 R6, RZ, RZ, R46 ;  /* 0x000000ffff067224 */ /* 0x000fe200078e002e */
[----:B------:R-:W-:Y:S01]  /*f780*/  UMOV UR4, 0xffffffff ;  /* 0xffffffff00047882 */ /* 0x000fe20000000000 */
[----:B---3--:R-:W-:Y:S01]  /*f790*/  IMAD.MOV.U32 R7, RZ, RZ, R47 ;  /* 0x000000ffff077224 */ /* 0x008fe200078e002f */
        /* <DEDUP_REMOVED lines=42> */
.L_x_6353:
[----:B------:R-:W-:Y:S01]  /*fa40*/  IADD3 R64, R64, 0x40, RZ ;  /* 0x0000004040407810 */ /* 0x000fe20007ffe0ff */
[----:B------:R-:W-:Y:S01]  /*fa50*/  BSSY B1, `(.L_x_6095) ;  /* 0x0000034000017945 */ /* 0x000fe20003800000 */
[----:B------:R-:W-:Y:S02]  /*fa60*/  CS2R R6, SRZ ;  /* 0x0000000000067805 */ /* 0x000fe4000001ff00 */
[----:B----4-:R-:W-:Y:S02]  /*fa70*/  CS2R R8, SRZ ;  /* 0x0000000000087805 */ /* 0x010fe4000001ff00 */
[----:B------:R-:W-:Y:S02]  /*fa80*/  ISETP.GE.AND P0, PT, R64, R65, PT ;  /* 0x000000414000720c */ /* 0x000fe40003f06270 */
        /* <DEDUP_REMOVED lines=31> */
[----:B------:R0:W5:Y:S01]  /*fc80*/  @!P3 LD.E.128 R52, desc[UR60][R4.64] ;  /* 0x0000003c0434b980 */ /* 0x000162000c101d00 */
[----:B------:R-:W-:Y:S02]  /*fc90*/  CS2R R48, SRZ ;  /* 0x0000000000307805 */ /* 0x000fe4000001ff00 */
[----:B------:R-:W-:Y:S01]  /*fca0*/  @!P2 IADD3.X R21, R21, R14, RZ, P0, !PT ;  /* 0x0000000e1515a210 */ /* 0x000fe200007fe4ff */
[--C-:B------:R-:W-:Y:S01]  /*fcb0*/  @!P3 IMAD.WIDE R12, R13, 0x2, R8.reuse ;  /* 0x000000020d0cb825 */ /* 0x100fe200078e0208 */
[----:B------:R1:W5:Y:S03]  /*fcc0*/  @!P4 LD.E.128 R56, desc[UR60][R6.64] ;  /* 0x0000003c0638c980 */ /* 0x000366000c101d00 */
[----:B------:R-:W-:Y:S01]  /*fcd0*/  @!P4 IMAD.WIDE R62, R63, 0x2, R8 ;  /* 0x000000023f3ec825 */ /* 0x000fe200078e0208 */
[----:B------:R-:W-:-:S02]  /*fce0*/  CS2R R8, SRZ ;  /* 0x0000000000087805 */ /* 0x000fc4000001ff00 */
[----:B------:R-:W-:Y:S02]  /*fcf0*/  CS2R R50, SRZ ;  /* 0x0000000000327805 */ /* 0x000fe4000001ff00 */
[----:B0-----:R-:W-:Y:S01]  /*fd00*/  CS2R R4, SRZ ;  /* 0x0000000000047805 */ /* 0x001fe2000001ff00 */
[----:B------:R-:W-:Y:S01]  /*fd10*/  @!P2 IMAD.X R61, R61, 0x1, R14, P1 ;  /* 0x000000013d3da824 */ /* 0x000fe200008e060e */
[----:B------:R-:W-:Y:S01]  /*fd20*/  CS2R R14, SRZ ;  /* 0x00000000000e7805 */ /* 0x000fe2000001ff00 */
[----:B------:R0:W5:Y:S01]  /*fd30*/  @!P3 LD.E.128 R8, desc[UR60][R12.64] ;  /* 0x0000003c0c08b980 */ /* 0x000162000c101d00 */
[----:B-1----:R-:W-:-:S03]  /*fd40*/  CS2R R6, SRZ ;  /* 0x0000000000067805 */ /* 0x002fc6000001ff00 */
[----:B------:R4:W5:Y:S04]  /*fd50*/  @!P2 LD.E.128 R48, desc[UR60][R20.64] ;  /* 0x0000003c1430a980 */ /* 0x000968000c101d00 */
[----:B------:R4:W5:Y:S01]  /*fd60*/  @!P2 LD.E.128 R4, desc[UR60][R60.64] ;  /* 0x0000003c3c04a980 */ /* 0x000962000c101d00 */
[----:B0-----:R-:W-:-:S06]  /*fd70*/  CS2R R12, SRZ ;  /* 0x00000000000c7805 */ /* 0x001fcc000001ff00 */
[----:B------:R4:W5:Y:S02]  /*fd80*/  @!P4 LD.E.128 R12, desc[UR60][R62.64] ;  /* 0x0000003c3e0cc980 */ /* 0x000964000c101d00 */
.L_x_6096:
[----:B------:R-:W-:Y:S05]  /*fd90*/  BSYNC B1 ;  /* 0x0000000000017941 */ /* 0x000fea0003800000 */
.L_x_6095:
[----:B--2-4-:R-:W3:Y:S01]  /*fda0*/  LDL R61, [R1+0x50] ;  /* 0x00005000013d7983 */ /* 0x014ee20000100800 */
[----:B-1---5:R-:W-:Y:S01]  /*fdb0*/  IMAD.MOV.U32 R20, RZ, RZ, R4 ;  /* 0x000000ffff147224 */ /* 0x022fe200078e0004 */
[----:B0-----:R-:W-:Y:S01]  /*fdc0*/  MOV R62, R57 ;  /* 0x00000039003e7202 */ /* 0x001fe20000000f00 */
[----:B------:R-:W-:Y:S01]  /*fdd0*/  IMAD.MOV.U32 R21, RZ, RZ, R5 ;  /* 0x000000ffff157224 */ /* 0x000fe200078e0005 */
[----:B------:R-:W-:Y:S01]  /*fde0*/  BSSY B1, `(.L_x_6097) ;  /* 0x000002c000017945 */ /* 0x000fe20003800000 */
[----:B------:R-:W-:-:S03]  /*fdf0*/  IMAD.MOV.U32 R60, RZ, RZ, R7 ;  /* 0x000000ffff3c7224 */ /* 0x000fc600078e0007 */
[----:B------:R-:W-:Y:S02]  /*fe00*/  PRMT R92, R20, 0x5410, R21 ;  /* 0x00005410145c7816 */ /* 0x000fe40000000015 */
[----:B------:R-:W-:-:S04]  /*fe10*/  MOV R20, R6 ;  /* 0x0000000600147202 */ /* 0x000fc80000000f00 */
        /* <DEDUP_REMOVED lines=23> */
[----:B------:R-:W-:Y:S01]  /*ff90*/  PRMT R71, R61, 0x7610, R71 ;  /* 0x000076103d477816 */ /* 0x000fe20000000047 */
[----:B------:R-:W-:-:S03]  /*ffa0*/  IMAD.MOV.U32 R61, RZ, RZ, R50 ;  /* 0x000000ffff3d7224 */ /* 0x000fc600078e0032 */
[----:B------:R-:W-:Y:S02]  /*ffb0*/  PRMT R71, R71, 0x5410, R3 ;  /* 0x0000541047477816 */ /* 0x000fe40000000003 */
[----:B------:R-:W-:Y:S02]  /*ffc0*/  PRMT R96, R61, 0x7610, R96 ;  /* 0x000076103d607816 */ /* 0x000fe40000000060 */
[----:B------:R-:W-:Y:S02]  /*ffd0*/  MOV R61, R53 ;  /* 0x00000035003d7202 */ /* 0x000fe40000000f00 */
[----:B------:R-:W-:Y:S01]  /*ffe0*/  PRMT R96, R96, 0x5410, R20 ;  /* 0x0000541060607816 */ /* 0x000fe20000000014 */
[----:B------:R-:W-:Y:S01]  /*fff0*/  IMAD.MOV.U32 R20, RZ, RZ, R54 ;  /* 0x000000ffff147224 */ /* 0x000fe200078e0036 */
[----:B------:R-:W-:Y:S01]  /*10000*/  PRMT R77, R60, 0x5410, R61 ;  /* 0x000054103c4d7816 */ /* 0x000fe2000000003d */
[----:B------:R-:W-:Y:S01]  /*10010*/  IMAD.MOV.U32 R60, RZ, RZ, R55 ;  /* 0x000000ffff3c7224 */ /* 0x000fe200078e0037 */
[----:B------:R-:W-:Y:S01]  /*10020*/  VIADDMNMX R3, R65, -R226, 0x80, PT ;  /* 0x0000008041037446 */ /* 0x000fe200038009e2 */
[----:B------:R-:W-:-:S03]  /*10030*/  IMAD.MOV.U32 R61, RZ, RZ, R56 ;  /* 0x000000ffff3d7224 */ /* 0x000fc600078e0038 */
[----:B------:R-:W-:Y:S01]  /*10040*/  PRMT R78, R20, 0x5410, R60 ;  /* 0x00005410144e7816 */ /* 0x000fe2000000003c */
[----:B------:R-:W-:Y:S01]  /*10050*/  IMAD.MOV.U32 R20, RZ, RZ, R58 ;  /* 0x000000ffff147224 */ /* 0x000fe200078e003a */
[----:B------:R-:W-:Y:S01]  /*10060*/  ISETP.GE.AND P1, PT, R204, R3, PT ;  /* 0x00000003cc00720c */ /* 0x000fe20003f26270 */
[----:B------:R-:W-:Y:S01]  /*10070*/  IMAD.MOV.U32 R60, RZ, RZ, R59 ;  /* 0x000000ffff3c7224 */ /* 0x000fe200078e003b */
[----:B------:R-:W-:Y:S01]  /*10080*/  PRMT R72, R61, 0x5410, R62 ;  /* 0x000054103d487816 */ /* 0x000fe2000000003e */
[----:B0-----:R-:W-:Y:S10]  /*10090*/  @!P0 BRA `(.L_x_6098) ;  /* 0x0000018800888947 */ /* 0x001ff40003800000 */
.L_x_6354:
[----:B------:R-:W-:Y:S05]  /*100a0*/  BSYNC B1 ;  /* 0x0000000000017941 */ /* 0x000fea0003800000 */
.L_x_6097:
[----:B------:R-:W-:Y:S01]  /*100b0*/  BSSY B1, `(.L_x_6099) ;  /* 0x0000142000017945 */ /* 0x000fe20003800000 */
[----:B------:R-:W-:-:S03]  /*100c0*/  PRMT R73, R20, 0x5410, R60 ;  /* 0x0000541014497816 */ /* 0x000fc6000000003c */
[----:B------:R-:W-:Y:S05]  /*100d0*/  @P1 BRA `(.L_x_6100) ;  /* 0x0000001000fc1947 */ /* 0x000fea0003800000 */
[----:B0-----:R-:W0:Y:S01]  /*100e0*/  LDC R21, c[0x0][0x3f4] ;  /* 0x0000fd00ff157b82 */ /* 0x001e220000000800 */
[----:B------:R-:W-:Y:S01]  /*100f0*/  BSSY B2, `(.L_x_6101) ;  /* 0x0000067000027945 */ /* 0x000fe20003800000 */
[-C--:B0-----:R-:W-:Y:S02]  /*10100*/  ISETP.GE.AND P0, PT, R16, R21.reuse, PT ;  /* 0x000000151000720c */ /* 0x081fe40003f06270 */
[-C--:B------:R-:W-:Y:S02]  /*10110*/  ISETP.GE.AND P1, PT, R193, R21.reuse, PT ;  /* 0x00000015c100720c */ /* 0x080fe40003f26270 */
[----:B------:R-:W-:-:S09]  /*10120*/  ISETP.GE.AND P2, PT, R192, R21, PT ;  /* 0x00000015c000720c */ /* 0x000fd20003f46270 */
[----:B------:R-:W-:Y:S05]  /*10130*/  @P0 BRA `(.L_x_6102) ;  /* 0x0000000400880947 */ /* 0x000fea0003800000 */
[----:B------:R-:W-:Y:S01]  /*10140*/  LEA.HI R60, R21, R0, RZ, 0x1d ;  /* 0x00000000153c7211 */ /* 0x000fe200078fe8ff */
[----:B------:R-:W-:Y:S01]  /*10150*/  HADD2.F32 R91, -RZ, R91.H0_H0 ;  /* 0x2000005bff5b7230 */ /* 0x000fe20000004100 */
[----:B------:R-:W-:Y:S01]  /*10160*/  LOP3.LUT R20, R220, 0x38, R16, 0xf8, !PT ;  /* 0x00000038dc147812 */ /* 0x000fe200078ef810 */
[----:B------:R-:W-:Y:S01]  /*10170*/  HADD2.F32 R93, -RZ, R93.H0_H0 ;  /* 0x2000005dff5d7230 */ /* 0x000fe20000004100 */
[----:B------:R-:W-:Y:S01]  /*10180*/  SHF.R.S32.HI R65, RZ, 0x1f, R60 ;  /* 0x0000001fff417819 */ /* 0x000fe2000001143c */
[----:B------:R-:W-:Y:S01]  /*10190*/  IMAD.SHL.U32 R63, R60, 0x8, RZ ;  /* 0x000000083c3f7824 */ /* 0x000fe200078e00ff */
[----:B------:R-:W-:Y:S02]  /*101a0*/  LOP3.LUT R61, R20, R221, RZ, 0x3c, !PT ;  /* 0x000000dd143d7212 */ /* 0x000fe400078e3cff */
[----:B------:R-:W-:Y:S02]  /*101b0*/  LEA.HI R65, R65, R60, RZ, 0x3 ;  /* 0x0000003c41417211 */ /* 0x000fe400078f18ff */
[----:B------:R-:W-:-:S02]  /*101c0*/  LOP3.LUT R60, R220, 0x38, R63, 0xf8, !PT ;  /* 0x00000038dc3c7812 */ /* 0x000fc400078ef83f */
[----:B------:R-:W-:Y:S01]  /*101d0*/  IADD3 R61, R222, R61, RZ ;  /* 0x0000003dde3d7210 */ /* 0x000fe20007ffe0ff */
[----:B------:R-:W-:Y:S01]  /*101e0*/  IMAD.SHL.U32 R65, R65, 0x400, RZ ;  /* 0x0000040041417824 */ /* 0x000fe200078e00ff */
[----:B------:R-:W-:Y:S02]  /*101f0*/  LOP3.LUT R64, R60, R221, RZ, 0x3c, !PT ;  /* 0x000000dd3c407212 */ /* 0x000fe400078e3cff */
[----:B------:R-:W-:Y:S01]  /*10200*/  SHF.R.U32.HI R84, RZ, 0x10, R45 ;  /* 0x00000010ff547819 */ /* 0x000fe2000001162d */
[----:B------:R-:W-:Y:S01]  /*10210*/  IMAD R20, R61, 0x2, R2 ;  /* 0x000000023d147824 */ /* 0x000fe200078e0202 */
[----:B------:R-:W-:Y:S02]  /*10220*/  LOP3.LUT R65, R65, 0x7fffe000, RZ, 0xc0, !PT ;  /* 0x7fffe00041417812 */ /* 0x000fe400078ec0ff */
[--C-:B------:R-:W-:Y:S01]  /*10230*/  SHF.R.U32.HI R74, RZ, 0x10, R33.reuse ;  /* 0x00000010ff4a7819 */ /* 0x100fe20000011621 */
[----:B------:R-:W-:Y:S01]  /*10240*/  HADD2.F32 R84, -RZ, R84.H0_H0 ;  /* 0x20000054ff547230 */ /* 0x000fe20000004100 */
[----:B------:R-:W-:Y:S01]  /*10250*/  IADD3 R65, R64, R65, R222 ;  /* 0x0000004140417210 */ /* 0x000fe20007ffe0de */
[----:B------:R-:W0:Y:S01]  /*10260*/  LDS.128 R60, [R20+0x12400] ;  /* 0x01240000143c7984 */ /* 0x000e220000000c00 */
[----:B------:R-:W-:-:S02]  /*10270*/  SHF.R.U64 R32, R32, 0x10, R33 ;  /* 0x0000001020207819 */ /* 0x000fc40000001221 */
[----:B------:R-:W-:Y:S01]  /*10280*/  SHF.R.U64 R33, R44, 0x10, R45 ;  /* 0x000000102c217819 */ /* 0x000fe2000000122d */
[----:B------:R-:W-:Y:S01]  /*10290*/  IMAD R69, R65, 0x2, R2 ;  /* 0x0000000241457824 */ /* 0x000fe200078e0202 */
[--C-:B------:R-:W-:Y:S02]  /*102a0*/  SHF.R.U64 R44, R46, 0x10, R47.reuse ;  /* 0x000000102e2c7819 */ /* 0x100fe4000000122f */
[----:B------:R-:W-:Y:S02]  /*102b0*/  SHF.R.U32.HI R46, RZ, 0x10, R47 ;  /* 0x00000010ff2e7819 */ /* 0x000fe4000001162f */
[----:B------:R-:W1:Y:S01]  /*102c0*/  LDS.128 R64, [R69+0x12400] ;  /* 0x0124000045407984 */ /* 0x000e620000000c00 */
[--C-:B------:R-:W-:Y:S02]  /*102d0*/  SHF.R.U64 R34, R34, 0x10, R35.reuse ;  /* 0x0000001022227819 */ /* 0x100fe40000001223 */
[----:B------:R-:W-:Y:S01]  /*102e0*/  SHF.R.U32.HI R35, RZ, 0x10, R35 ;  /* 0x00000010ff237819 */ /* 0x000fe20000011623 */
[----:B0-----:R-:W-:-:S02]  /*102f0*/  HADD2.F32 R86, -RZ, R61.H0_H0 ;  /* 0x2000003dff567230 */ /* 0x001fc40000004100 */
[----:B------:R-:W-:Y:S02]  /*10300*/  HADD2.F32 R61, -RZ, R61.H1_H1 ;  /* 0x3000003dff3d7230 */ /* 0x000fe40000004100 */
        /* <DEDUP_REMOVED lines=8> */
[----:B------:R-:W-:Y:S01]  /*10390*/  FMUL.FTZ R102, R88, R84 ;  /* 0x0000005458667220 */ /* 0x000fe20000410000 */
[----:B------:R-:W-:Y:S02]  /*103a0*/  HADD2.F32 R87, -RZ, R66.H0_H0 ;  /* 0x20000042ff577230 */ /* 0x000fe40000004100 */
[C---:B------:R-:W-:Y:S01]  /*103b0*/  FFMA.FTZ R90, R86.reuse, R93, -R105 ;  /* 0x0000005d565a7223 */ /* 0x040fe20000010869 */
[----:B------:R-:W-:Y:S02]  /*103c0*/  HADD2.F32 R93, -RZ, R74.H0_H0 ;  /* 0x2000004aff5d7230 */ /* 0x000fe40000004100 */
[----:B------:R-:W-:Y:S01]  /*103d0*/  FFMA.FTZ R86, R86, R91, R103 ;  /* 0x0000005b56567223 */ /* 0x000fe20000010067 */
[----:B------:R-:W-:-:S02]  /*103e0*/  HADD2.F32 R74, -RZ, R98.H1_H1 ;  /* 0x30000062ff4a7230 */ /* 0x000fc40000004100 */
[----:B------:R-:W-:Y:S02]  /*103f0*/  HADD2.F32 R98, -RZ, R98.H0_H0 ;  /* 0x20000062ff627230 */ /* 0x000fe40000004100 */
[-C--:B------:R-:W-:Y:S01]  /*10400*/  FMUL.FTZ R104, R88, R93.reuse ;  /* 0x0000005d58687220 */ /* 0x080fe20000410000 */
[----:B------:R-:W-:Y:S01]  /*10410*/  FFMA.FTZ R91, R61, R93, -R102 ;  /* 0x0000005d3d5b7223 */ /* 0x000fe20000010866 */
[--C-:B------:R-:W-:Y:S02]  /*10420*/  HADD2.F32 R88, -RZ, R107.reuse.H1_H1 ;  /* 0x3000006bff587230 */ /* 0x100fe40000004100 */
[----:B------:R-:W-:Y:S01]  /*10430*/  FMUL.FTZ R102, R65, R74 ;  /* 0x0000004a41667220 */ /* 0x000fe20000410000 */
[----:B------:R-:W-:Y:S01]  /*10440*/  FFMA.FTZ R61, R61, R84, R104 ;  /* 0x000000543d3d7223 */ /* 0x000fe20000010068 */
[-C--:B------:R-:W-:Y:S01]  /*10450*/  FMUL.FTZ R65, R65, R98.reuse ;  /* 0x0000006241417220 */ /* 0x080fe20000410000 */
[----:B------:R-:W-:Y:S02]  /*10460*/  HADD2.F32 R84, -RZ, R107.H0_H0 ;  /* 0x2000006bff547230 */ /* 0x000fe40000004100 */
[----:B------:R-:W-:Y:S01]  /*10470*/  FFMA.FTZ R98, R45, R98, -R102 ;  /* 0x000000622d627223 */ /* 0x000fe20000010866 */
[----:B------:R-:W-:-:S02]  /*10480*/  HADD2.F32 R89, -RZ, R67.H0_H0 ;  /* 0x20000043ff597230 */ /* 0x000fc40000004100 */
[----:B------:R-:W-:Y:S01]  /*10490*/  FMUL.FTZ R108, R87, R88 ;  /* 0x00000058576c7220 */ /* 0x000fe20000410000 */
[--C-:B------:R-:W-:Y:S02]  /*104a0*/  HADD2.F32 R104, -RZ, R106.reuse.H0_H0 ;  /* 0x2000006aff687230 */ /* 0x100fe40000004100 */
[----:B------:R-:W-:Y:S01]  /*104b0*/  FFMA.FTZ R74, R45, R74, R65 ;  /* 0x0000004a2d4a7223 */ /* 0x000fe20000010041 */
[----:B------:R-:W-:Y:S02]  /*104c0*/  HADD2.F32 R102, -RZ, R106.H1_H1 ;  /* 0x3000006aff667230 */ /* 0x000fe40000004100 */
[-C--:B------:R-:W-:Y:S01]  /*104d0*/  FMUL.FTZ R106, R87, R84.reuse ;  /* 0x00000054576a7220 */ /* 0x080fe20000410000 */
[----:B------:R-:W-:Y:S01]  /*104e0*/  FFMA.FTZ R65, R47, R84, -R108 ;  /* 0x000000542f417223 */ /* 0x000fe2000001086c */
[----:B------:R-:W-:Y:S02]  /*104f0*/  HADD2.F32 R67, -RZ, R67.H1_H1 ;  /* 0x30000043ff437230 */ /* 0x000fe40000004100 */
[----:B------:R-:W-:Y:S01]  /*10500*/  FMUL.FTZ R110, R89, R104 ;  /* 0x00000068596e7220 */ /* 0x000fe20000410000 */
[----:B------:R-:W-:-:S02]  /*10510*/  HADD2.F32 R84, -RZ, R46.H0_H0 ;  /* 0x2000002eff547230 */ /* 0x000fc40000004100 */
[----:B------:R-:W-:Y:S01]  /*10520*/  FMUL.FTZ R89, R89, R102 ;  /* 0x0000006659597220 */ /* 0x000fe20000410000 */
[----:B------:R-:W-:Y:S02]  /*10530*/  HADD2.F32 R108, -RZ, R35.H0_H0 ;  /* 0x20000023ff6c7230 */ /* 0x000fe40000004100 */
[----:B------:R-:W-:Y:S01]  /*10540*/  FFMA.FTZ R46, R47, R88, R106 ;  /* 0x000000582f2e7223 */ /* 0x000fe2000001006a */
[----:B------:R-:W-:Y:S01]  /*10550*/  FFMA.FTZ R35, R85, R102, -R110 ;  /* 0x0000006655237223 */ /* 0x000fe2000001086e */
[----:B------:R-:W-:Y:S02]  /*10560*/  HADD2.F32 R63, -RZ, R63.H1_H1 ;  /* 0x3000003fff3f7230 */ /* 0x000fe40000004100 */
[----:B------:R-:W-:Y:S01]  /*10570*/  FMUL.FTZ R88, R67, R84 ;  /* 0x0000005443587220 */ /* 0x000fe20000410000 */
[----:B------:R-:W-:Y:S01]  /*10580*/  FFMA.FTZ R47, R85, R104, R89 ;  /* 0x00000068552f7223 */ /* 0x000fe20000010059 */
[----:B------:R-:W-:Y:S01]  /*10590*/  FMUL.FTZ R102, R67, R108 ;  /* 0x0000006c43667220 */ /* 0x000fe20000410000 */
[----:B------:R-:W-:-:S02]  /*105a0*/  HADD2.F32 R64, -RZ, R64.H1_H1 ;  /* 0x30000040ff407230 */ /* 0x000fc40000004100 */
[C---:B------:R-:W-:Y:S01]  /*105b0*/  FFMA.FTZ R88, R63.reuse, R108, -R88 ;  /* 0x0000006c3f587223 */ /* 0x040fe20000010858 */
[----:B------:R-:W-:Y:S02]  /*105c0*/  HADD2.F32 R66, -RZ, R66.H1_H1 ;  /* 0x30000042ff427230 */ /* 0x000fe40000004100 */
[----:B------:R-:W-:Y:S01]  /*105d0*/  FFMA.FTZ R102, R63, R84, R102 ;  /* 0x000000543f667223 */ /* 0x000fe20000010066 */
[----:B------:R-:W-:Y:S02]  /*105e0*/  HADD2.F32 R67, -RZ, R33.H0_H0 ;  /* 0x20000021ff437230 */ /* 0x000fe40000004100 */
[----:B------:R-:W-:Y:S01]  /*105f0*/  HADD2.F32 R85, -RZ, R44.H0_H0 ;  /* 0x2000002cff557230 */ /* 0x000fe20000004100 */
[----:B------:R-:W-:Y:S01]  /*10600*/  F2FP.F16.F32.PACK_AB R35, R88, R35 ;  /* 0x000000235823723e */ /* 0x000fe200000000ff */
        /* <DEDUP_REMOVED lines=8> */
[----:B------:R-:W-:Y:S01]  /*10690*/  F2FP.F16.F32.PACK_AB R47, R102, R47 ;  /* 0x0000002f662f723e */ /* 0x000fe200000000ff */
        /* <DEDUP_REMOVED lines=9> */
[----:B------:R0:W-:Y:S01]  /*10730*/  STS.128 [R20+0x12400], R32 ;  /* 0x0124002014007388 */ /* 0x0001e20000000c00 */
[----:B------:R-:W-:-:S05]  /*10740*/  F2FP.F16.F32.PACK_AB R46, R85, R46 ;  /* 0x0000002e552e723e */ /* 0x000fca00000000ff */
[----:B------:R0:W-:Y:S02]  /*10750*/  STS.128 [R69+0x12400], R44 ;  /* 0x0124002c45007388 */ /* 0x0001e40000000c00 */
.L_x_6102:
[----:B------:R-:W-:Y:S05]  /*10760*/  BSYNC B2 ;  /* 0x0000000000027941 */ /* 0x000fea0003800000 */
.L_x_6101:
[----:B------:R-:W-:Y:S04]  /*10770*/  BSSY B2, `(.L_x_6103) ;  /* 0x000006b000027945 */ /* 0x000fe80003800000 */
[----:B------:R-:W-:Y:S05]  /*10780*/  @P1 BRA `(.L_x_6104) ;  /* 0x0000000400a41947 */ /* 0x000fea0003800000 */
[----:B0-----:R-:W2:Y:S01]  /*10790*/  LDL R20, [R1+0x58] ;  /* 0x0000580001147983 */ /* 0x001ea20000100800 */
[----:B------:R-:W-:Y:S01]  /*107a0*/  HADD2.F32 R85, -RZ, R97.H1_H1 ;  /* 0x30000061ff557230 */ /* 0x000fe20000004100 */
[----:B------:R-:W-:Y:S01]  /*107b0*/  SHF.R.U32.HI R61, RZ, 0x10, R29 ;  /* 0x00000010ff3d7819 */ /* 0x000fe2000001161d */
[--C-:B------:R-:W-:Y:S01]  /*107c0*/  HADD2.F32 R84, -RZ, R100.reuse.H1_H1 ;  /* 0x30000064ff547230 */ /* 0x100fe20000004100 */
[----:B------:R-:W-:Y:S01]  /*107d0*/  SHF.R.U32.HI R87, RZ, 0x10, R41 ;  /* 0x00000010ff577819 */ /* 0x000fe20000011629 */
[----:B------:R-:W-:Y:S01]  /*107e0*/  HADD2.F32 R100, -RZ, R100.H0_H0 ;  /* 0x20000064ff647230 */ /* 0x000fe20000004100 */
[----:B------:R-:W-:Y:S01]  /*107f0*/  SHF.R.U64 R28, R28, 0x10, R29 ;  /* 0x000000101c1c7819 */ /* 0x000fe2000000121d */
[----:B------:R-:W-:Y:S01]  /*10800*/  HADD2.F32 R61, -RZ, R61.H0_H0 ;  /* 0x2000003dff3d7230 */ /* 0x000fe20000004100 */
[----:B------:R-:W-:Y:S01]  /*10810*/  SHF.R.U64 R29, R40, 0x10, R41 ;  /* 0x00000010281d7819 */ /* 0x000fe20000001229 */
[----:B------:R-:W-:Y:S01]  /*10820*/  HADD2.F32 R87, -RZ, R87.H0_H0 ;  /* 0x20000057ff577230 */ /* 0x000fe20000004100 */
[--C-:B------:R-:W-:Y:S01]  /*10830*/  SHF.R.U64 R30, R30, 0x10, R31.reuse ;  /* 0x000000101e1e7819 */ /* 0x100fe2000000121f */
[--C-:B------:R-:W-:Y:S01]  /*10840*/  HADD2.F32 R86, -RZ, R99.reuse.H0_H0 ;  /* 0x20000063ff567230 */ /* 0x100fe20000004100 */
[----:B------:R-:W-:Y:S01]  /*10850*/  SHF.R.U32.HI R40, RZ, 0x10, R31 ;  /* 0x00000010ff287819 */ /* 0x000fe2000001161f */
[----:B------:R-:W-:Y:S01]  /*10860*/  HADD2.F32 R99, -RZ, R99.H1_H1 ;  /* 0x30000063ff637230 */ /* 0x000fe20000004100 */
[----:B------:R-:W-:-:S02]  /*10870*/  SHF.R.U64 R31, R42, 0x10, R43 ;  /* 0x000000102a1f7819 */ /* 0x000fc4000000122b */
[----:B------:R-:W-:Y:S01]  /*10880*/  SHF.R.U32.HI R42, RZ, 0x10, R43 ;  /* 0x00000010ff2a7819 */ /* 0x000fe2000001162b */
[----:B------:R-:W-:-:S04]  /*10890*/  HADD2.F32 R40, -RZ, R40.H0_H0 ;  /* 0x20000028ff287230 */ /* 0x000fc80000004100 */
[----:B------:R-:W-:Y:S01]  /*108a0*/  HADD2.F32 R42, -RZ, R42.H0_H0 ;  /* 0x2000002aff2a7230 */ /* 0x000fe20000004100 */
[----:B--2---:R-:W-:Y:S02]  /*108b0*/  R2UR UR4, R20 ;  /* 0x00000000140472ca */ /* 0x004fe400000e0000 */
[----:B------:R-:W-:-:S04]  /*108c0*/  SHF.R.S32.HI R20, RZ, 0x1f, R193 ;  /* 0x0000001fff147819 */ /* 0x000fc800000114c1 */
[CC--:B------:R-:W-:Y:S02]  /*108d0*/  LEA.HI R32, R20.reuse, R193.reuse, RZ, 0x6 ;  /* 0x000000c114207211 */ /* 0x0c0fe400078f30ff */
[----:B------:R-:W-:Y:S02]  /*108e0*/  LEA.HI R33, R20, R193, RZ, 0x3 ;  /* 0x000000c114217211 */ /* 0x000fe400078f18ff */
[----:B------:R-:W-:Y:S02]  /*108f0*/  LEA.HI R20, R21, R198, RZ, 0x1d ;  /* 0x000000c615147211 */ /* 0x000fe400078fe8ff */
[----:B------:R-:W-:Y:S02]  /*10900*/  SHF.L.U32 R34, R32, 0x7, RZ ;  /* 0x0000000720227819 */ /* 0x000fe400000006ff */
[----:B------:R-:W-:Y:S02]  /*10910*/  SHF.R.S32.HI R35, RZ, 0x1f, R20 ;  /* 0x0000001fff237819 */ /* 0x000fe40000011414 */
[----:B------:R-:W-:Y:S01]  /*10920*/  LOP3.LUT R32, R220, 0x38, R33, 0xf8, !PT ;  /* 0x00000038dc207812 */ /* 0x000fe200078ef821 */
[----:B------:R-:W-:Y:S01]  /*10930*/  IMAD.SHL.U32 R33, R20, 0x8, RZ ;  /* 0x0000000814217824 */ /* 0x000fe200078e00ff */
[----:B------:R-:W-:-:S02]  /*10940*/  LEA.HI R35, R35, R20, RZ, 0x3 ;  /* 0x0000001423237211 */ /* 0x000fc400078f18ff */
[----:B------:R-:W-:Y:S02]  /*10950*/  LOP3.LUT R45, R34, 0xffffe000, RZ, 0xc0, !PT ;  /* 0xffffe000222d7812 */ /* 0x000fe400078ec0ff */
[----:B------:R-:W-:Y:S01]  /*10960*/  LOP3.LUT R32, R32, R221, RZ, 0x3c, !PT ;  /* 0x000000dd20207212 */ /* 0x000fe200078e3cff */
[----:B------:R-:W-:-:S03]  /*10970*/  IMAD.SHL.U32 R35, R35, 0x400, RZ ;  /* 0x0000040023237824 */ /* 0x000fc600078e00ff */
[--C-:B------:R-:W-:Y:S02]  /*10980*/  IADD3 R20, R32, R45, R222.reuse ;  /* 0x0000002d20147210 */ /* 0x100fe40007ffe0de */
[----:B------:R-:W-:Y:S02]  /*10990*/  LOP3.LUT R32, R220, 0x38, R33, 0xf8, !PT ;  /* 0x00000038dc207812 */ /* 0x000fe400078ef821 */
[----:B------:R-:W-:Y:S02]  /*109a0*/  LOP3.LUT R45, R35, 0x7fffe000, RZ, 0xc0, !PT ;  /* 0x7fffe000232d7812 */ /* 0x000fe400078ec0ff */
        /* <DEDUP_REMOVED lines=13> */
[CC--:B------:R-:W-:Y:S01]  /*10a80*/  FMUL.FTZ R45, R69.reuse, R85.reuse ;  /* 0x00000055452d7220 */ /* 0x0c0fe20000410000 */
[----:B------:R-:W-:Y:S02]  /*10a90*/  HADD2.F32 R63, -RZ, R47.H1_H1 ;  /* 0x3000002fff3f7230 */ /* 0x000fe40000004100 */
[-C--:B------:R-:W-:Y:S01]  /*10aa0*/  FMUL.FTZ R47, R69, R84.reuse ;  /* 0x00000054452f7220 */ /* 0x080fe20000410000 */
[----:B------:R-:W-:Y:S02]  /*10ab0*/  HADD2.F32 R67, -RZ, R44.H0_H0 ;  /* 0x2000002cff437230 */ /* 0x000fe40000004100 */
[C---:B------:R-:W-:Y:S01]  /*10ac0*/  FFMA.FTZ R45, R66.reuse, R84, -R45 ;  /* 0x00000054422d7223 */ /* 0x040fe2000001082d */
[----:B------:R-:W-:Y:S02]  /*10ad0*/  HADD2.F32 R84, -RZ, R97.H0_H0 ;  /* 0x20000061ff547230 */ /* 0x000fe40000004100 */
[----:B------:R-:W-:Y:S01]  /*10ae0*/  FFMA.FTZ R47, R66, R85, R47 ;  /* 0x00000055422f7223 */ /* 0x000fe2000001002f */
[C---:B------:R-:W-:Y:S01]  /*10af0*/  FMUL.FTZ R69, R74.reuse, R87 ;  /* 0x000000574a457220 */ /* 0x040fe20000410000 */
[----:B------:R-:W-:Y:S01]  /*10b00*/  FMUL.FTZ R85, R74, R61 ;  /* 0x0000003d4a557220 */ /* 0x000fe20000410000 */
[----:B------:R-:W-:-:S02]  /*10b10*/  HADD2.F32 R65, -RZ, R46.H0_H0 ;  /* 0x2000002eff417230 */ /* 0x000fc40000004100 */
[C---:B------:R-:W-:Y:S01]  /*10b20*/  FMUL.FTZ R74, R67.reuse, R84 ;  /* 0x00000054434a7220 */ /* 0x040fe20000410000 */
[-C--:B------:R-:W-:Y:S01]  /*10b30*/  FMUL.FTZ R67, R67, R100.reuse ;  /* 0x0000006443437220 */ /* 0x080fe20000410000 */
[----:B------:R-:W-:Y:S01]  /*10b40*/  FFMA.FTZ R66, R62, R61, -R69 ;  /* 0x0000003d3e427223 */ /* 0x000fe20000010845 */
[----:B------:R-:W-:Y:S02]  /*10b50*/  HADD2.F32 R33, -RZ, R35.H0_H0 ;  /* 0x20000023ff217230 */ /* 0x000fe40000004100 */
[C---:B------:R-:W-:Y:S01]  /*10b60*/  FFMA.FTZ R61, R43.reuse, R100, -R74 ;  /* 0x000000642b3d7223 */ /* 0x040fe2000001084a */
[--C-:B------:R-:W-:Y:S02]  /*10b70*/  HADD2.F32 R74, -RZ, R101.reuse.H0_H0 ;  /* 0x20000065ff4a7230 */ /* 0x100fe40000004100 */
[----:B------:R-:W-:Y:S01]  /*10b80*/  FFMA.FTZ R43, R43, R84, R67 ;  /* 0x000000542b2b7223 */ /* 0x000fe20000010043 */
[----:B------:R-:W-:Y:S01]  /*10b90*/  FMUL.FTZ R84, R65, R86 ;  /* 0x0000005641547220 */ /* 0x000fe20000410000 */
[----:B------:R-:W-:-:S02]  /*10ba0*/  HADD2.F32 R101, -RZ, R101.H1_H1 ;  /* 0x30000065ff657230 */ /* 0x000fc40000004100 */
[----:B------:R-:W-:Y:S01]  /*10bb0*/  FFMA.FTZ R62, R62, R87, R85 ;  /* 0x000000573e3e7223 */ /* 0x000fe20000010055 */
[-C--:B------:R-:W-:Y:S01]  /*10bc0*/  FMUL.FTZ R88, R65, R74.reuse ;  /* 0x0000004a41587220 */ /* 0x080fe20000410000 */
[C---:B------:R-:W-:Y:S01]  /*10bd0*/  FFMA.FTZ R65, R41.reuse, R74, -R84 ;  /* 0x0000004a29417223 */ /* 0x040fe20000010854 */
[C---:B------:R-:W-:Y:S01]  /*10be0*/  FMUL.FTZ R74, R64.reuse, R99 ;  /* 0x00000063404a7220 */ /* 0x040fe20000410000 */
[-C--:B------:R-:W-:Y:S01]  /*10bf0*/  FMUL.FTZ R64, R64, R101.reuse ;  /* 0x0000006540407220 */ /* 0x080fe20000410000 */
[----:B------:R-:W-:Y:S01]  /*10c00*/  FFMA.FTZ R41, R41, R86, R88 ;  /* 0x0000005629297223 */ /* 0x000fe20000010058 */
[----:B------:R-:W-:Y:S02]  /*10c10*/  HADD2.F32 R35, -RZ, R35.H1_H1 ;  /* 0x30000023ff237230 */ /* 0x000fe40000004100 */
        /* <DEDUP_REMOVED lines=8> */
[----:B------:R-:W-:Y:S02]  /*10ca0*/  HADD2.F32 R33, -RZ, R29.H0_H0 ;  /* 0x2000001dff217230 */ /* 0x000fe40000004100 */
[----:B------:R-:W-:Y:S02]  /*10cb0*/  HADD2.F32 R63, -RZ, R31.H0_H0 ;  /* 0x2000001fff3f7230 */ /* 0x000fe40000004100 */
        /* <DEDUP_REMOVED lines=22> */
.L_x_6104:
[----:B------:R-:W-:Y:S05]  /*10e20*/  BSYNC B2 ;  /* 0x0000000000027941 */ /* 0x000fea0003800000 */
.L_x_6103:
[----:B------:R-:W-:Y:S05]  /*10e30*/  @P2 BRA `(.L_x_6100) ;  /* 0x0000000400a42947 */ /* 0x000fea0003800000 */
[----:B01----:R-:W2:Y:S01]  /*10e40*/  LDL R20, [R1+0x58] ;  /* 0x0000580001147983 */ /* 0x003ea20000100800 */
[----:B------:R-:W-:Y:S01]  /*10e50*/  SHF.R.S32.HI R29, RZ, 0x1f, R192 ;  /* 0x0000001fff1d7819 */ /* 0x000fe200000114c0 */
[----:B------:R-:W-:Y:S01]  /*10e60*/  HADD2.F32 R61, -RZ, R79.H1_H1 ;  /* 0x3000004fff3d7230 */ /* 0x000fe20000004100 */
[----:B------:R-:W-:Y:S01]  /*10e70*/  LEA.HI R21, R21, R199, RZ, 0x1d ;  /* 0x000000c715157211 */ /* 0x000fe200078fe8ff */
[--C-:B------:R-:W-:Y:S01]  /*10e80*/  HADD2.F32 R47, -RZ, R82.reuse.H1_H1 ;  /* 0x30000052ff2f7230 */ /* 0x100fe20000004100 */
[----:B------:R-:W-:Y:S01]  /*10e90*/  SHF.R.U32.HI R60, RZ, 0x10, R25 ;  /* 0x00000010ff3c7819 */ /* 0x000fe20000011619 */
[----:B------:R-:W-:Y:S01]  /*10ea0*/  HADD2.F32 R82, -RZ, R82.H0_H0 ;  /* 0x20000052ff527230 */ /* 0x000fe20000004100 */
[----:B------:R-:W-:Y:S02]  /*10eb0*/  SHF.R.U32.HI R63, RZ, 0x10, R37 ;  /* 0x00000010ff3f7819 */ /* 0x000fe40000011625 */
[----:B------:R-:W-:Y:S02]  /*10ec0*/  SHF.R.U64 R24, R24, 0x10, R25 ;  /* 0x0000001018187819 */ /* 0x000fe40000001219 */
[----:B------:R-:W-:Y:S01]  /*10ed0*/  SHF.R.U64 R25, R26, 0x10, R27 ;  /* 0x000000101a197819 */ /* 0x000fe2000000121b */
[----:B------:R-:W-:Y:S01]  /*10ee0*/  HADD2.F32 R63, -RZ, R63.H0_H0 ;  /* 0x2000003fff3f7230 */ /* 0x000fe20000004100 */
[----:B------:R-:W-:Y:S01]  /*10ef0*/  SHF.R.U64 R26, R38, 0x10, R39 ;  /* 0x00000010261a7819 */ /* 0x000fe20000001227 */
[----:B------:R-:W-:Y:S01]  /*10f00*/  HADD2.F32 R24, -RZ, R24.H0_H0 ;  /* 0x20000018ff187230 */ /* 0x000fe20000004100 */
[----:B------:R-:W-:Y:S01]  /*10f10*/  SHF.R.U32.HI R27, RZ, 0x10, R27 ;  /* 0x00000010ff1b7819 */ /* 0x000fe2000001161b */
[----:B------:R-:W-:Y:S01]  /*10f20*/  HADD2.F32 R25, -RZ, R25.H0_H0 ;  /* 0x20000019ff197230 */ /* 0x000fe20000004100 */
[----:B------:R-:W-:-:S02]  /*10f30*/  SHF.R.U32.HI R39, RZ, 0x10, R39 ;  /* 0x00000010ff277819 */ /* 0x000fc40000011627 */
[----:B------:R-:W-:-:S05]  /*10f40*/  SHF.R.U64 R36, R36, 0x10, R37 ;  /* 0x0000001024247819 */ /* 0x000fca0000001225 */
[----:B------:R-:W-:Y:S01]  /*10f50*/  HADD2.F32 R36, -RZ, R36.H0_H0 ;  /* 0x20000024ff247230 */ /* 0x000fe20000004100 */
[----:B--2---:R-:W-:Y:S02]  /*10f60*/  R2UR UR4, R20 ;  /* 0x00000000140472ca */ /* 0x004fe400000e0000 */
[CC--:B------:R-:W-:Y:S02]  /*10f70*/  LEA.HI R20, R29.reuse, R192.reuse, RZ, 0x6 ;  /* 0x000000c01d147211 */ /* 0x0c0fe400078f30ff */
        /* <DEDUP_REMOVED lines=26> */
[-C--:B------:R-:W-:Y:S01]  /*11120*/  FMUL.FTZ R67, R29, R47.reuse ;  /* 0x0000002f1d437220 */ /* 0x080fe20000410000 */
[----:B------:R-:W-:Y:S02]  /*11130*/  HADD2.F32 R33, -RZ, R32.H1_H1 ;  /* 0x30000020ff217230 */ /* 0x000fe40000004100 */
[C---:B------:R-:W-:Y:S01]  /*11140*/  FFMA.FTZ R29, R40.reuse, R47, -R65 ;  /* 0x0000002f281d7223 */ /* 0x040fe20000010841 */
[----:B------:R-:W-:Y:S02]  /*11150*/  HADD2.F32 R47, -RZ, R60.H0_H0 ;  /* 0x2000003cff2f7230 */ /* 0x000fe40000004100 */
[----:B------:R-:W-:Y:S01]  /*11160*/  FFMA.FTZ R32, R40, R61, R67 ;  /* 0x0000003d28207223 */ /* 0x000fe20000010043 */
[----:B------:R-:W-:-:S02]  /*11170*/  HADD2.F32 R60, -RZ, R79.H0_H0 ;  /* 0x2000004fff3c7230 */ /* 0x000fc40000004100 */
[C---:B------:R-:W-:Y:S01]  /*11180*/  FMUL.FTZ R65, R44.reuse, R63 ;  /* 0x0000003f2c417220 */ /* 0x040fe20000410000 */
[----:B------:R-:W-:Y:S02]  /*11190*/  HADD2.F32 R45, -RZ, R34.H0_H0 ;  /* 0x20000022ff2d7230 */ /* 0x000fe40000004100 */
[-C--:B------:R-:W-:Y:S01]  /*111a0*/  FMUL.FTZ R61, R44, R47.reuse ;  /* 0x0000002f2c3d7220 */ /* 0x080fe20000410000 */
[----:B------:R-:W-:Y:S02]  /*111b0*/  HADD2.F32 R44, -RZ, R81.H0_H0 ;  /* 0x20000051ff2c7230 */ /* 0x000fe40000004100 */
[C---:B------:R-:W-:Y:S01]  /*111c0*/  FMUL.FTZ R62, R43.reuse, R60 ;  /* 0x0000003c2b3e7220 */ /* 0x040fe20000410000 */
[-C--:B------:R-:W-:Y:S01]  /*111d0*/  FMUL.FTZ R43, R43, R82.reuse ;  /* 0x000000522b2b7220 */ /* 0x080fe20000410000 */
[C---:B------:R-:W-:Y:S01]  /*111e0*/  FFMA.FTZ R40, R42.reuse, R47, -R65 ;  /* 0x0000002f2a287223 */ /* 0x040fe20000010841 */
[----:B------:R-:W-:Y:S01]  /*111f0*/  FFMA.FTZ R61, R42, R63, R61 ;  /* 0x0000003f2a3d7223 */ /* 0x000fe2000001003d */
[----:B------:R-:W-:Y:S01]  /*11200*/  FFMA.FTZ R62, R41, R82, -R62 ;  /* 0x00000052293e7223 */ /* 0x000fe2000001083e */
[----:B------:R-:W-:-:S02]  /*11210*/  HADD2.F32 R42, -RZ, R83.H0_H0 ;  /* 0x20000053ff2a7230 */ /* 0x000fc40000004100 */
[----:B------:R-:W-:Y:S01]  /*11220*/  FFMA.FTZ R43, R41, R60, R43 ;  /* 0x0000003c292b7223 */ /* 0x000fe2000001002b */
[C---:B------:R-:W-:Y:S01]  /*11230*/  FMUL.FTZ R41, R45.reuse, R44 ;  /* 0x0000002c2d297220 */ /* 0x040fe20000410000 */
[----:B------:R-:W-:Y:S02]  /*11240*/  HADD2.F32 R46, -RZ, R35.H0_H0 ;  /* 0x20000023ff2e7230 */ /* 0x000fe40000004100 */
[----:B------:R-:W-:Y:S02]  /*11250*/  HADD2.F32 R81, -RZ, R81.H1_H1 ;  /* 0x30000051ff517230 */ /* 0x000fe40000004100 */
[-C--:B------:R-:W-:Y:S01]  /*11260*/  FMUL.FTZ R45, R45, R42.reuse ;  /* 0x0000002a2d2d7220 */ /* 0x080fe20000410000 */
[----:B------:R-:W-:Y:S01]  /*11270*/  FFMA.FTZ R41, R38, R42, -R41 ;  /* 0x0000002a26297223 */ /* 0x000fe20000010829 */
[----:B------:R-:W-:Y:S02]  /*11280*/  HADD2.F32 R35, -RZ, R35.H1_H1 ;  /* 0x30000023ff237230 */ /* 0x000fe40000004100 */
[----:B------:R-:W-:-:S02]  /*11290*/  HADD2.F32 R83, -RZ, R83.H1_H1 ;  /* 0x30000053ff537230 */ /* 0x000fc40000004100 */
[----:B------:R-:W-:Y:S01]  /*112a0*/  FMUL.FTZ R64, R46, R81 ;  /* 0x000000512e407220 */ /* 0x000fe20000410000 */
[----:B------:R-:W-:Y:S02]  /*112b0*/  HADD2.F32 R60, -RZ, R39.H0_H0 ;  /* 0x20000027ff3c7230 */ /* 0x000fe40000004100 */
[----:B------:R-:W-:Y:S01]  /*112c0*/  FFMA.FTZ R45, R38, R44, R45 ;  /* 0x0000002c262d7223 */ /* 0x000fe2000001002d */
[----:B------:R-:W-:Y:S02]  /*112d0*/  HADD2.F32 R42, -RZ, R27.H0_H0 ;  /* 0x2000001bff2a7230 */ /* 0x000fe40000004100 */
[----:B------:R-:W-:Y:S01]  /*112e0*/  FMUL.FTZ R46, R46, R83 ;  /* 0x000000532e2e7220 */ /* 0x000fe20000410000 */
[--C-:B------:R-:W-:Y:S02]  /*112f0*/  HADD2.F32 R37, -RZ, R31.reuse.H0_H0 ;  /* 0x2000001fff257230 */ /* 0x100fe40000004100 */
[----:B------:R-:W-:Y:S01]  /*11300*/  FMUL.FTZ R38, R35, R60 ;  /* 0x0000003c23267220 */ /* 0x000fe20000410000 */
[----:B------:R-:W-:-:S02]  /*11310*/  HADD2.F32 R31, -RZ, R31.H1_H1 ;  /* 0x3000001fff1f7230 */ /* 0x000fc40000004100 */
[-C--:B------:R-:W-:Y:S01]  /*11320*/  FMUL.FTZ R44, R35, R42.reuse ;  /* 0x0000002a232c7220 */ /* 0x080fe20000410000 */
[----:B------:R-:W-:Y:S02]  /*11330*/  HADD2.F32 R34, -RZ, R34.H1_H1 ;  /* 0x30000022ff227230 */ /* 0x000fe40000004100 */
[C---:B------:R-:W-:Y:S01]  /*11340*/  FFMA.FTZ R64, R37.reuse, R83, -R64 ;  /* 0x0000005325407223 */ /* 0x040fe20000010840 */
[----:B------:R-:W-:Y:S02]  /*11350*/  HADD2.F32 R27, -RZ, R26.H0_H0 ;  /* 0x2000001aff1b7230 */ /* 0x000fe40000004100 */
[----:B------:R-:W-:Y:S01]  /*11360*/  FFMA.FTZ R46, R37, R81, R46 ;  /* 0x00000051252e7223 */ /* 0x000fe2000001002e */
[----:B------:R-:W-:Y:S02]  /*11370*/  HADD2.F32 R28, -RZ, R28.H1_H1 ;  /* 0x3000001cff1c7230 */ /* 0x000fe40000004100 */
[----:B------:R-:W-:Y:S01]  /*11380*/  FFMA.FTZ R39, R31, R42, -R38 ;  /* 0x0000002a1f277223 */ /* 0x000fe20000010826 */
[----:B------:R-:W-:-:S02]  /*11390*/  HADD2.F32 R30, -RZ, R30.H1_H1 ;  /* 0x3000001eff1e7230 */ /* 0x000fc40000004100 */
        /* <DEDUP_REMOVED lines=19> */
.L_x_6100:
[----:B------:R-:W-:Y:S05]  /*114d0*/  BSYNC B1 ;  /* 0x0000000000017941 */ /* 0x000fea0003800000 */
.L_x_6099:
[----:B012---:R-:W-:-:S04]  /*114e0*/  IADD3 R20, R204, 0x40, RZ ;  /* 0x00000040cc147810 */ /* 0x007fc80007ffe0ff */
[----:B------:R-:W-:-:S13]  /*114f0*/  ISETP.GE.AND P0, PT, R20, R3, PT ;  /* 0x000000031400720c */ /* 0x000fda0003f06270 */
[----:B------:R-:W-:Y:S05]  /*11500*/  @P0 BRA `(.L_x_6080) ;  /* 0x0000001000fc0947 */ /* 0x000fea0003800000 */
[----:B------:R0:W5:Y:S01]  /*11510*/  LDL R61, [R1+0x58] ;  /* 0x00005800013d7983 */ /* 0x0001620000100800 */
[----:B------:R-:W1:Y:S01]  /*11520*/  LDC R3, c[0x0][0x3f4] ;  /* 0x0000fd00ff037b82 */ /* 0x000e620000000800 */
[----:B------:R-:W-:Y:S01]  /*11530*/  BSSY B1, `(.L_x_6105) ;  /* 0x0000068000017945 */ /* 0x000fe20003800000 */
[----:B------:R-:W-:Y:S02]  /*11540*/  SHF.R.U32.HI R60, RZ, 0x3, R217 ;  /* 0x00000003ff3c7819 */ /* 0x000fe400000116d9 */
[-C--:B-1----:R-:W-:Y:S02]  /*11550*/  ISETP.GE.AND P0, PT, R16, R3.reuse, PT ;  /* 0x000000031000720c */ /* 0x082fe40003f06270 */
[-C--:B------:R-:W-:Y:S02]  /*11560*/  ISETP.GE.AND P1, PT, R193, R3.reuse, PT ;  /* 0x00000003c100720c */ /* 0x080fe40003f26270 */
[----:B------:R-:W-:-:S09]  /*11570*/  ISETP.GE.AND P2, PT, R192, R3, PT ;  /* 0x00000003c000720c */ /* 0x000fd20003f46270 */
[----:B0-----:R-:W-:Y:S05]  /*11580*/  @P0 BRA `(.L_x_6106) ;  /* 0x0000000400880947 */ /* 0x001fea0003800000 */
[----:B------:R-:W-:Y:S01]  /*11590*/  LEA.HI R0, R3, R0, RZ, 0x1d ;  /* 0x0000000003007211 */ /* 0x000fe200078fe8ff */
[----:B------:R-:W-:Y:S01]  /*115a0*/  HADD2.F32 R37, -RZ, R95.H1_H1 ;  /* 0x3000005fff257230 */ /* 0x000fe20000004100 */
[----:B-----5:R-:W-:Y:S01]  /*115b0*/  R2UR UR4, R61 ;  /* 0x000000003d0472ca */ /* 0x020fe200000e0000 */
[--C-:B------:R-:W-:Y:S01]  /*115c0*/  HADD2.F32 R38, -RZ, R92.reuse.H1_H1 ;  /* 0x3000005cff267230 */ /* 0x100fe20000004100 */
[----:B------:R-:W-:Y:S01]  /*115d0*/  SHF.R.S32.HI R21, RZ, 0x1f, R0 ;  /* 0x0000001fff157819 */ /* 0x000fe20000011400 */
[----:B------:R-:W-:Y:S01]  /*115e0*/  IMAD.SHL.U32 R20, R0, 0x8, RZ ;  /* 0x0000000800147824 */ /* 0x000fe200078e00ff */
[----:B------:R-:W-:Y:S01]  /*115f0*/  LOP3.LUT R25, R217, 0x38, R16, 0xf8, !PT ;  /* 0x00000038d9197812 */ /* 0x000fe200078ef810 */
[----:B------:R-:W-:Y:S01]  /*11600*/  HADD2.F32 R92, -RZ, R92.H0_H0 ;  /* 0x2000005cff5c7230 */ /* 0x000fe20000004100 */
[----:B------:R-:W-:Y:S02]  /*11610*/  LEA.HI R21, R21, R0, RZ, 0x3 ;  /* 0x0000000015157211 */ /* 0x000fe400078f18ff */
[----:B------:R-:W-:-:S02]  /*11620*/  LOP3.LUT R20, R217, 0x38, R20, 0xf8, !PT ;  /* 0x00000038d9147812 */ /* 0x000fc400078ef814 */
[----:B------:R-:W-:Y:S01]  /*11630*/  LOP3.LUT R0, R224, R25, R60, 0xf6, !PT ;  /* 0x00000019e0007212 */ /* 0x000fe200078ef63c */
[----:B------:R-:W-:Y:S01]  /*11640*/  IMAD.SHL.U32 R24, R21, 0x400, RZ ;  /* 0x0000040015187824 */ /* 0x000fe200078e00ff */
[----:B------:R-:W-:Y:S02]  /*11650*/  LOP3.LUT R21, R20, R60, RZ, 0x3c, !PT ;  /* 0x0000003c14157212 */ /* 0x000fe400078e3cff */
[----:B------:R-:W-:Y:S02]  /*11660*/  LEA R0, R0, UR4, 0x1 ;  /* 0x0000000400007c11 */ /* 0x000fe4000f8e08ff */
[----:B------:R-:W-:Y:S02]  /*11670*/  LOP3.LUT R20, R24, 0x7fffe000, RZ, 0xc0, !PT ;  /* 0x7fffe00018147812 */ /* 0x000fe400078ec0ff */
[----:B------:R-:W-:Y:S01]  /*11680*/  SHF.R.U32.HI R39, RZ, 0x10, R5 ;  /* 0x00000010ff277819 */ /* 0x000fe20000011605 */
[----:B------:R-:W0:Y:S01]  /*11690*/  LDS.128 R24, [R0] ;  /* 0x0000000000187984 */ /* 0x000e220000000c00 */
[----:B------:R-:W-:-:S02]  /*116a0*/  IADD3 R21, R21, R20, R224 ;  /* 0x0000001415157210 */ /* 0x000fc40007ffe0e0 */
[----:B------:R-:W-:Y:S01]  /*116b0*/  SHF.R.U64 R46, R6, 0x10, R7 ;  /* 0x00000010062e7819 */ /* 0x000fe20000001207 */
[----:B------:R-:W-:Y:S01]  /*116c0*/  HADD2.F32 R39, -RZ, R39.H0_H0 ;  /* 0x20000027ff277230 */ /* 0x000fe20000004100 */
[----:B------:R-:W-:Y:S01]  /*116d0*/  SHF.R.U64 R47, R4, 0x10, R5 ;  /* 0x00000010042f7819 */ /* 0x000fe20000001205 */
[----:B------:R-:W-:Y:S01]  /*116e0*/  IMAD R20, R21, 0x2, R2 ;  /* 0x0000000215147824 */ /* 0x000fe200078e0202 */
[--C-:B------:R-:W-:Y:S02]  /*116f0*/  SHF.R.U64 R21, R48, 0x10, R49.reuse ;  /* 0x0000001030157819 */ /* 0x100fe40000001231 */
[----:B------:R-:W-:Y:S02]  /*11700*/  SHF.R.U32.HI R48, RZ, 0x10, R49 ;  /* 0x00000010ff307819 */ /* 0x000fe40000011631 */
[----:B------:R-:W1:Y:S01]  /*11710*/  LDS.128 R28, [R20+0x12400] ;  /* 0x01240000141c7984 */ /* 0x000e620000000c00 */
[----:B------:R-:W-:Y:S01]  /*11720*/  SHF.R.U32.HI R45, RZ, 0x10, R7 ;  /* 0x00000010ff2d7819 */ /* 0x000fe20000011607 */
[----:B------:R-:W-:Y:S01]  /*11730*/  HADD2.F32 R21, -RZ, R21.H0_H0 ;  /* 0x20000015ff157230 */ /* 0x000fe20000004100 */
[----:B------:R-:W-:-:S02]  /*11740*/  SHF.R.U64 R4, R50, 0x10, R51 ;  /* 0x0000001032047819 */ /* 0x000fc40000001233 */
[----:B------:R-:W-:Y:S01]  /*11750*/  SHF.R.U32.HI R50, RZ, 0x10, R51 ;  /* 0x00000010ff327819 */ /* 0x000fe20000011633 */
        /* <DEDUP_REMOVED lines=10> */
[----:B------:R-:W-:Y:S01]  /*11800*/  FMUL.FTZ R43, R33, R37 ;  /* 0x00000025212b7220 */ /* 0x000fe20000410000 */
[----:B------:R-:W-:Y:S02]  /*11810*/  HADD2.F32 R33, -RZ, R48.H0_H0 ;  /* 0x20000030ff217230 */ /* 0x000fe40000004100 */
[----:B------:R-:W-:Y:S01]  /*11820*/  FMUL.FTZ R40, R34, R39 ;  /* 0x0000002722287220 */ /* 0x000fe20000410000 */
[C---:B------:R-:W-:Y:S01]  /*11830*/  FFMA.FTZ R41, R6.reuse, R37, -R41 ;  /* 0x0000002506297223 */ /* 0x040fe20000010829 */
[----:B------:R-:W-:Y:S01]  /*11840*/  FFMA.FTZ R43, R6, R38, R43 ;  /* 0x00000026062b7223 */ /* 0x000fe2000001002b */
[----:B------:R-:W-:-:S02]  /*11850*/  HADD2.F32 R6, -RZ, R95.H0_H0 ;  /* 0x2000005fff067230 */ /* 0x000fc40000004100 */
[----:B------:R-:W-:Y:S01]  /*11860*/  FMUL.FTZ R38, R29, R92 ;  /* 0x0000005c1d267220 */ /* 0x000fe20000410000 */
[-C--:B------:R-:W-:Y:S01]  /*11870*/  FMUL.FTZ R42, R34, R33.reuse ;  /* 0x00000021222a7220 */ /* 0x080fe20000410000 */
[----:B------:R-:W-:Y:S01]  /*11880*/  FFMA.FTZ R40, R25, R33, -R40 ;  /* 0x0000002119287223 */ /* 0x000fe20000010828 */
[----:B------:R-:W-:Y:S02]  /*11890*/  HADD2.F32 R35, -RZ, R30.H0_H0 ;  /* 0x2000001eff237230 */ /* 0x000fe40000004100 */
[-C--:B------:R-:W-:Y:S01]  /*118a0*/  FMUL.FTZ R33, R29, R6.reuse ;  /* 0x000000061d217220 */ /* 0x080fe20000410000 */
[----:B------:R-:W-:Y:S02]  /*118b0*/  HADD2.F32 R34, -RZ, R94.H0_H0 ;  /* 0x2000005eff227230 */ /* 0x000fe40000004100 */
[----:B------:R-:W-:Y:S01]  /*118c0*/  FFMA.FTZ R29, R5, R6, -R38 ;  /* 0x00000006051d7223 */ /* 0x000fe20000010826 */
[----:B------:R-:W-:Y:S01]  /*118d0*/  FFMA.FTZ R42, R25, R39, R42 ;  /* 0x00000027192a7223 */ /* 0x000fe2000001002a */
[----:B------:R-:W-:-:S02]  /*118e0*/  HADD2.F32 R6, -RZ, R96.H0_H0 ;  /* 0x20000060ff067230 */ /* 0x000fc40000004100 */
[----:B------:R-:W-:Y:S01]  /*118f0*/  FFMA.FTZ R33, R5, R92, R33 ;  /* 0x0000005c05217223 */ /* 0x000fe20000010021 */
[--C-:B------:R-:W-:Y:S02]  /*11900*/  HADD2.F32 R36, -RZ, R31.reuse.H0_H0 ;  /* 0x2000001fff247230 */ /* 0x100fe40000004100 */
[C---:B------:R-:W-:Y:S01]  /*11910*/  FMUL.FTZ R38, R35.reuse, R34 ;  /* 0x0000002223267220 */ /* 0x040fe20000410000 */
[----:B------:R-:W-:Y:S02]  /*11920*/  HADD2.F32 R25, -RZ, R94.H1_H1 ;  /* 0x3000005eff197230 */ /* 0x000fe40000004100 */
[-C--:B------:R-:W-:Y:S01]  /*11930*/  FMUL.FTZ R44, R35, R6.reuse ;  /* 0x00000006232c7220 */ /* 0x080fe20000410000 */
[----:B------:R-:W-:Y:S02]  /*11940*/  HADD2.F32 R5, -RZ, R96.H1_H1 ;  /* 0x30000060ff057230 */ /* 0x000fe40000004100 */
[----:B------:R-:W-:Y:S01]  /*11950*/  FFMA.FTZ R35, R7, R6, -R38 ;  /* 0x0000000607237223 */ /* 0x000fe20000010826 */
[----:B------:R-:W-:-:S02]  /*11960*/  HADD2.F32 R31, -RZ, R31.H1_H1 ;  /* 0x3000001fff1f7230 */ /* 0x000fc40000004100 */
[C---:B------:R-:W-:Y:S01]  /*11970*/  FMUL.FTZ R37, R36.reuse, R25 ;  /* 0x0000001924257220 */ /* 0x040fe20000410000 */
[----:B------:R-:W-:Y:S02]  /*11980*/  HADD2.F32 R38, -RZ, R45.H0_H0 ;  /* 0x2000002dff267230 */ /* 0x000fe40000004100 */
[-C--:B------:R-:W-:Y:S01]  /*11990*/  FMUL.FTZ R36, R36, R5.reuse ;  /* 0x0000000524247220 */ /* 0x080fe20000410000 */
[----:B------:R-:W-:Y:S02]  /*119a0*/  HADD2.F32 R6, -RZ, R50.H0_H0 ;  /* 0x20000032ff067230 */ /* 0x000fe40000004100 */
[----:B------:R-:W-:Y:S01]  /*119b0*/  FFMA.FTZ R44, R7, R34, R44 ;  /* 0x00000022072c7223 */ /* 0x000fe2000001002c */
[C---:B------:R-:W-:Y:S01]  /*119c0*/  FFMA.FTZ R37, R32.reuse, R5, -R37 ;  /* 0x0000000520257223 */ /* 0x040fe20000010825 */
[----:B------:R-:W-:Y:S01]  /*119d0*/  FFMA.FTZ R36, R32, R25, R36 ;  /* 0x0000001920247223 */ /* 0x000fe20000010024 */
[----:B------:R-:W-:Y:S02]  /*119e0*/  HADD2.F32 R28, -RZ, R28.H1_H1 ;  /* 0x3000001cff1c7230 */ /* 0x000fe40000004100 */
[----:B------:R-:W-:Y:S01]  /*119f0*/  FMUL.FTZ R34, R31, R38 ;  /* 0x000000261f227220 */ /* 0x000fe20000410000 */
[----:B------:R-:W-:-:S02]  /*11a00*/  HADD2.F32 R30, -RZ, R30.H1_H1 ;  /* 0x3000001eff1e7230 */ /* 0x000fc40000004100 */
[-C--:B------:R-:W-:Y:S01]  /*11a10*/  FMUL.FTZ R32, R31, R6.reuse ;  /* 0x000000061f207220 */ /* 0x080fe20000410000 */
[----:B------:R-:W-:Y:S02]  /*11a20*/  HADD2.F32 R7, -RZ, R47.H0_H0 ;  /* 0x2000002fff077230 */ /* 0x000fe40000004100 */
[C---:B------:R-:W-:Y:S01]  /*11a30*/  FFMA.FTZ R34, R27.reuse, R6, -R34 ;  /* 0x000000061b227223 */ /* 0x040fe20000010822 */
[----:B------:R-:W-:Y:S02]  /*11a40*/  HADD2.F32 R25, -RZ, R46.H0_H0 ;  /* 0x2000002eff197230 */ /* 0x000fe40000004100 */
[----:B------:R-:W-:Y:S01]  /*11a50*/  FFMA.FTZ R39, R27, R38, R32 ;  /* 0x000000261b277223 */ /* 0x000fe20000010020 */
        /* <DEDUP_REMOVED lines=21> */
.L_x_6106:
[----:B------:R-:W-:Y:S05]  /*11bb0*/  BSYNC B1 ;  /* 0x0000000000017941 */ /* 0x000fea0003800000 */
.L_x_6105:
        /* <DEDUP_REMOVED lines=10> */
[----:B------:R-:W-:-:S02]  /*11c60*/  SHF.L.U32 R6, R5, 0x7, RZ ;  /* 0x0000000705067819 */ /* 0x000fc400000006ff */
[----:B------:R-:W-:Y:S02]  /*11c70*/  LOP3.LUT R4, R217, 0x38, R4, 0xf8, !PT ;  /* 0x00000038d9047812 */ /* 0x000fe400078ef804 */
[----:B------:R-:W-:Y:S02]  /*11c80*/  SHF.R.S32.HI R5, RZ, 0x1f, R0 ;  /* 0x0000001fff057819 */ /* 0x000fe40000011400 */
[----:B------:R-:W-:Y:S02]  /*11c90*/  LOP3.LUT R7, R6, 0xffffe000, RZ, 0xc0, !PT ;  /* 0xffffe00006077812 */ /* 0x000fe400078ec0ff */
[----:B------:R-:W-:Y:S01]  /*11ca0*/  LOP3.LUT R6, R4, R60, RZ, 0x3c, !PT ;  /* 0x0000003c04067212 */ /* 0x000fe200078e3cff */
[----:B------:R-:W-:Y:S01]  /*11cb0*/  IMAD.SHL.U32 R4, R0, 0x8, RZ ;  /* 0x0000000800047824 */ /* 0x000fe200078e00ff */
[----:B------:R-:W-:Y:S02]  /*11cc0*/  LEA.HI R5, R5, R0, RZ, 0x3 ;  /* 0x0000000005057211 */ /* 0x000fe400078f18ff */
[----:B------:R-:W-:-:S02]  /*11cd0*/  IADD3 R0, R6, R7, R224 ;  /* 0x0000000706007210 */ /* 0x000fc40007ffe0e0 */
[----:B------:R-:W-:Y:S01]  /*11ce0*/  LOP3.LUT R4, R217, 0x38, R4, 0xf8, !PT ;  /* 0x00000038d9047812 */ /* 0x000fe200078ef804 */
[----:B------:R-:W-:Y:S01]  /*11cf0*/  IMAD.SHL.U32 R5, R5, 0x400, RZ ;  /* 0x0000040005057824 */ /* 0x000fe200078e00ff */
[----:B------:R-:W-:Y:S02]  /*11d00*/  LEA R0, R0, UR4, 0x1 ;  /* 0x0000000400007c11 */ /* 0x000fe4000f8e08ff */
[----:B------:R-:W-:Y:S02]  /*11d10*/  LOP3.LUT R21, R4, R60, RZ, 0x3c, !PT ;  /* 0x0000003c04157212 */ /* 0x000fe400078e3cff */
[----:B------:R-:W-:Y:S02]  /*11d20*/  LOP3.LUT R20, R5, 0x7fffe000, RZ, 0xc0, !PT ;  /* 0x7fffe00005147812 */ /* 0x000fe400078ec0ff */
[----:B------:R-:W0:Y:S01]  /*11d30*/  LDS.128 R4, [R0] ;  /* 0x0000000000047984 */ /* 0x000e220000000c00 */
[----:B------:R-:W-:Y:S02]  /*11d40*/  SHF.R.U32.HI R34, RZ, 0x10, R9 ;  /* 0x00000010ff227819 */ /* 0x000fe40000011609 */
[----:B------:R-:W-:-:S02]  /*11d50*/  IADD3 R21, R21, R20, R224 ;  /* 0x0000001415157210 */ /* 0x000fc40007ffe0e0 */
[--C-:B------:R-:W-:Y:S01]  /*11d60*/  SHF.R.U64 R44, R52, 0x10, R53.reuse ;  /* 0x00000010342c7819 */ /* 0x100fe20000001235 */
[----:B------:R-:W-:Y:S01]  /*11d70*/  HADD2.F32 R34, -RZ, R34.H0_H0 ;  /* 0x20000022ff227230 */ /* 0x000fe20000004100 */
[----:B------:R-:W-:Y:S01]  /*11d80*/  SHF.R.U32.HI R52, RZ, 0x10, R53 ;  /* 0x00000010ff347819 */ /* 0x000fe20000011635 */
[----:B------:R-:W-:Y:S01]  /*11d90*/  IMAD R20, R21, 0x2, R2 ;  /* 0x0000000215147824 */ /* 0x000fe200078e0202 */
[----:B------:R-:W-:Y:S02]  /*11da0*/  SHF.R.U64 R42, R8, 0x10, R9 ;  /* 0x00000010082a7819 */ /* 0x000fe40000001209 */
[----:B------:R-:W-:Y:S02]  /*11db0*/  SHF.R.U64 R41, R10, 0x10, R11 ;  /* 0x000000100a297819 */ /* 0x000fe4000000120b */
[----:B------:R-:W1:Y:S01]  /*11dc0*/  LDS.128 R24, [R20+0x12400] ;  /* 0x0124000014187984 */ /* 0x000e620000000c00 */
[--C-:B------:R-:W-:Y:S02]  /*11dd0*/  SHF.R.U64 R43, R54, 0x10, R55.reuse ;  /* 0x00000010362b7819 */ /* 0x100fe40000001237 */
[----:B------:R-:W-:-:S02]  /*11de0*/  SHF.R.U32.HI R54, RZ, 0x10, R55 ;  /* 0x00000010ff367819 */ /* 0x000fc40000011637 */
[----:B------:R-:W-:Y:S01]  /*11df0*/  SHF.R.U32.HI R39, RZ, 0x10, R11 ;  /* 0x00000010ff277819 */ /* 0x000fe2000001160b */
[--C-:B0-----:R-:W-:Y:S02]  /*11e00*/  HADD2.F32 R8, -RZ, R5.reuse.H0_H0 ;  /* 0x20000005ff087230 */ /* 0x101fe40000004100 */
[----:B------:R-:W-:Y:S02]  /*11e10*/  HADD2.F32 R9, -RZ, R5.H1_H1 ;  /* 0x30000005ff097230 */ /* 0x000fe40000004100 */
[----:B------:R-:W-:Y:S02]  /*11e20*/  HADD2.F32 R5, -RZ, R4.H0_H0 ;  /* 0x20000004ff057230 */ /* 0x000fe40000004100 */
[----:B------:R-:W-:Y:S02]  /*11e30*/  HADD2.F32 R10, -RZ, R6.H0_H0 ;  /* 0x20000006ff0a7230 */ /* 0x000fe40000004100 */
[--C-:B------:R-:W-:Y:S02]  /*11e40*/  HADD2.F32 R11, -RZ, R7.reuse.H0_H0 ;  /* 0x20000007ff0b7230 */ /* 0x100fe40000004100 */
[----:B------:R-:W-:-:S02]  /*11e50*/  HADD2.F32 R7, -RZ, R7.H1_H1 ;  /* 0x30000007ff077230 */ /* 0x000fc40000004100 */
[----:B------:R-:W-:Y:S02]  /*11e60*/  HADD2.F32 R4, -RZ, R4.H1_H1 ;  /* 0x30000004ff047230 */ /* 0x000fe40000004100 */
        /* <DEDUP_REMOVED lines=25> */
[----:B------:R-:W-:Y:S01]  /*12000*/  FFMA.FTZ R29, R10, R8, -R5 ;  /* 0x000000080a1d7223 */ /* 0x000fe20000010805 */
[----:B------:R-:W-:Y:S02]  /*12010*/  HADD2.F32 R27, -RZ, R27.H1_H1 ;  /* 0x3000001bff1b7230 */ /* 0x000fe40000004100 */
[C---:B------:R-:W-:Y:S01]  /*12020*/  FMUL.FTZ R5, R30.reuse, R78 ;  /* 0x0000004e1e057220 */ /* 0x040fe20000410000 */
[----:B------:R-:W-:Y:S02]  /*12030*/  HADD2.F32 R28, -RZ, R39.H0_H0 ;  /* 0x20000027ff1c7230 */ /* 0x000fe40000004100 */
[-C--:B------:R-:W-:Y:S01]  /*12040*/  FMUL.FTZ R34, R30, R76.reuse ;  /* 0x0000004c1e227220 */ /* 0x080fe20000410000 */
[----:B------:R-:W-:Y:S02]  /*12050*/  HADD2.F32 R8, -RZ, R54.H0_H0 ;  /* 0x20000036ff087230 */ /* 0x000fe40000004100 */
[----:B------:R-:W-:Y:S01]  /*12060*/  FFMA.FTZ R76, R11, R76, R5 ;  /* 0x0000004c0b4c7223 */ /* 0x000fe20000010005 */
[----:B------:R-:W-:-:S02]  /*12070*/  HADD2.F32 R24, -RZ, R24.H1_H1 ;  /* 0x30000018ff187230 */ /* 0x000fc40000004100 */
[----:B------:R-:W-:Y:S01]  /*12080*/  FFMA.FTZ R34, R11, R78, -R34 ;  /* 0x0000004e0b227223 */ /* 0x000fe20000010822 */
[C---:B------:R-:W-:Y:S01]  /*12090*/  FMUL.FTZ R30, R27.reuse, R28 ;  /* 0x0000001c1b1e7220 */ /* 0x040fe20000410000 */
[-C--:B------:R-:W-:Y:S01]  /*120a0*/  FMUL.FTZ R40, R27, R8.reuse ;  /* 0x000000081b287220 */ /* 0x080fe20000410000 */
[----:B------:R-:W-:Y:S02]  /*120b0*/  HADD2.F32 R11, -RZ, R42.H0_H0 ;  /* 0x2000002aff0b7230 */ /* 0x000fe40000004100 */
[----:B------:R-:W-:Y:S01]  /*120c0*/  FFMA.FTZ R10, R10, R25, R9 ;  /* 0x000000190a0a7223 */ /* 0x000fe20000010009 */
[----:B------:R-:W-:Y:S02]  /*120d0*/  HADD2.F32 R5, -RZ, R44.H0_H0 ;  /* 0x2000002cff057230 */ /* 0x000fe40000004100 */
[C---:B------:R-:W-:Y:S01]  /*120e0*/  FFMA.FTZ R33, R7.reuse, R8, -R30 ;  /* 0x0000000807217223 */ /* 0x040fe2000001081e */
[----:B------:R-:W-:Y:S02]  /*120f0*/  HADD2.F32 R26, -RZ, R26.H1_H1 ;  /* 0x3000001aff1a7230 */ /* 0x000fe40000004100 */
[----:B------:R-:W-:Y:S01]  /*12100*/  FFMA.FTZ R39, R7, R28, R40 ;  /* 0x0000001c07277223 */ /* 0x000fe20000010028 */
[----:B------:R-:W-:-:S02]  /*12110*/  HADD2.F32 R21, -RZ, R41.H0_H0 ;  /* 0x20000029ff157230 */ /* 0x000fc40000004100 */
[C---:B------:R-:W-:Y:S01]  /*12120*/  FMUL.FTZ R7, R24.reuse, R11 ;  /* 0x0000000b18077220 */ /* 0x040fe20000410000 */
[----:B------:R-:W-:Y:S02]  /*12130*/  HADD2.F32 R9, -RZ, R43.H0_H0 ;  /* 0x2000002bff097230 */ /* 0x000fe40000004100 */
[----:B------:R-:W-:Y:S01]  /*12140*/  FMUL.FTZ R24, R24, R5 ;  /* 0x0000000518187220 */ /* 0x000fe20000410000 */
[----:B------:R-:W-:Y:S02]  /*12150*/  HADD2.F32 R6, -RZ, R6.H1_H1 ;  /* 0x30000006ff067230 */ /* 0x000fe40000004100 */
[----:B------:R-:W-:Y:S01]  /*12160*/  FMUL.FTZ R27, R26, R21 ;  /* 0x000000151a1b7220 */ /* 0x000fe20000410000 */
[----:B------:R-:W-:Y:S01]  /*12170*/  FFMA.FTZ R8, R4, R5, -R7 ;  /* 0x0000000504087223 */ /* 0x000fe20000010807 */
[----:B------:R-:W-:Y:S01]  /*12180*/  FMUL.FTZ R26, R26, R9 ;  /* 0x000000091a1a7220 */ /* 0x000fe20000410000 */
[----:B------:R-:W-:Y:S01]  /*12190*/  FFMA.FTZ R25, R4, R11, R24 ;  /* 0x0000000b04197223 */ /* 0x000fe20000010018 */
[C---:B------:R-:W-:Y:S01]  /*121a0*/  FFMA.FTZ R24, R6.reuse, R9, -R27 ;  /* 0x0000000906187223 */ /* 0x040fe2000001081b */
[----:B------:R-:W-:Y:S01]  /*121b0*/  F2FP.F16.F32.PACK_AB R7, R33, R34 ;  /* 0x000000222107723e */ /* 0x000fe200000000ff */
        /* <DEDUP_REMOVED lines=10> */
.L_x_6108:
[----:B------:R-:W-:Y:S05]  /*12260*/  BSYNC B1 ;  /* 0x0000000000017941 */ /* 0x000fea0003800000 */
.L_x_6107:
        /* <DEDUP_REMOVED lines=9> */
[----:B------:R-:W-:Y:S02]  /*12300*/  SHF.L.U32 R5, R4, 0x7, RZ ;  /* 0x0000000704057819 */ /* 0x000fe400000006ff */
[----:B------:R-:W-:-:S02]  /*12310*/  LOP3.LUT R0, R217, 0x38, R0, 0xf8, !PT ;  /* 0x00000038d9007812 */ /* 0x000fc400078ef800 */
[----:B------:R-:W-:Y:S02]  /*12320*/  SHF.R.S32.HI R4, RZ, 0x1f, R3 ;  /* 0x0000001fff047819 */ /* 0x000fe40000011403 */
[----:B------:R-:W-:Y:S01]  /*12330*/  LOP3.LUT R6, R0, R60, RZ, 0x3c, !PT ;  /* 0x0000003c00067212 */ /* 0x000fe200078e3cff */
[----:B------:R-:W-:Y:S01]  /*12340*/  IMAD.SHL.U32 R0, R3, 0x8, RZ ;  /* 0x0000000803007824 */ /* 0x000fe200078e00ff */
[----:B------:R-:W-:Y:S02]  /*12350*/  LEA.HI R4, R4, R3, RZ, 0x3 ;  /* 0x0000000304047211 */ /* 0x000fe400078f18ff */
[----:B-----5:R-:W-:Y:S02]  /*12360*/  R2UR UR4, R61 ;  /* 0x000000003d0472ca */ /* 0x020fe400000e0000 */
[----:B------:R-:W-:Y:S01]  /*12370*/  LOP3.LUT R0, R217, 0x38, R0, 0xf8, !PT ;  /* 0x00000038d9007812 */ /* 0x000fe200078ef800 */
[----:B------:R-:W-:Y:S01]  /*12380*/  IMAD.SHL.U32 R4, R4, 0x400, RZ ;  /* 0x0000040004047824 */ /* 0x000fe200078e00ff */
[----:B------:R-:W-:-:S02]  /*12390*/  LOP3.LUT R5, R5, 0xffffe000, RZ, 0xc0, !PT ;  /* 0xffffe00005057812 */ /* 0x000fc400078ec0ff */
        /* <DEDUP_REMOVED lines=86> */
.L_x_6080:
[----:B------:R-:W-:Y:S05]  /*12900*/  BSYNC B0 ;  /* 0x0000000000007941 */ /* 0x000fea0003800000 */
.L_x_6058:
        /* <DEDUP_REMOVED lines=8> */
.L_x_6056:
[----:B0--3--:R-:W3:Y:S02]  /*12990*/  LDL R0, [R1+0x4] ;  /* 0x0000040001007983 */ /* 0x009ee40000100800 */
[----:B---3--:R-:W-:-:S13]  /*129a0*/  R2UR UR4, R0 ;  /* 0x00000000000472ca */ /* 0x008fda00000e0000 */
[----:B------:R-:W-:-:S04]  /*129b0*/  MOV R0, UR4 ;  /* 0x0000000400007c02 */ /* 0x000fc80008000f00 */
[----:B------:R-:W-:-:S13]  /*129c0*/  ISETP.NE.AND P0, PT, R0, 0x3, PT ;  /* 0x000000030000780c */ /* 0x000fda0003f05270 */
[----:B------:R-:W-:Y:S05]  /*129d0*/  @!P0 BRA `(.L_x_6109) ;  /* 0x0000000000048947 */ /* 0x000fea0003800000 */
[----:B------:R-:W-:Y:S01]  /*129e0*/  BPT.TRAP 0x1 ;  /* 0x000000040000795c */ /* 0x000fe20000300000 */
.L_x_6109:
[----:B--2---:R-:W-:Y:S01]  /*129f0*/  IMAD R8, R196, 0x8, R2 ;  /* 0x00000008c4087824 */ /* 0x004fe200078e0202 */
[----:B-1--4-:R-:W-:-:S04]  /*12a00*/  SHF.L.U32 R3, R200, 0x1f, RZ ;  /* 0x0000001fc8037819 */ /* 0x012fc800000006ff */
[----:B------:R0:W1:Y:S01]  /*12a10*/  SYNCS.PHASECHK.TRANS64.TRYWAIT P1, [R8+URZ+0x30830], R3 ;  /* 0x03083003080075a7 */ /* 0x000062000802017f */
[----:B------:R-:W-:Y:S05]  /*12a20*/  @!P0 BRA `(.L_x_6110) ;  /* 0x0000000000048947 */ /* 0x000fea0003800000 */
[----:B------:R-:W-:Y:S01]  /*12a30*/  BPT.TRAP 0x1 ;  /* 0x000000040000795c */ /* 0x000fe20000300000 */
.L_x_6110:
[----:B-1----:R-:W-:Y:S05]  /*12a40*/  @P1 BRA `(.L_x_6111) ;  /* 0x0000000000081947 */ /* 0x002fea0003800000 */
[----:B------:R-:W1:Y:S02]  /*12a50*/  SYNCS.PHASECHK.TRANS64.TRYWAIT P1, [R8+URZ+0x30830], R3 ;  /* 0x03083003080075a7 */ /* 0x000e64000802017f */
[----:B-1----:R-:W-:Y:S05]  /*12a60*/  @!P1 BRA `(.L_x_6112) ;  /* 0x0000016000289947 */ /* 0x002fea0003800000 */
.L_x_6111:
[----:B------:R-:W-:Y:S05]  /*12a70*/  WARPSYNC.ALL ;  /* 0x0000000000007948 */ /* 0x000fea0003800000 */
[----:B------:R-:W-:Y:S01]  /*12a80*/  VIADD R0, R2, 0x1e400 ;  /* 0x0001e40002007836 */ /* 0x000fe20000000000 */
[----:B------:R-:W-:Y:S01]  /*12a90*/  R2UR UR4, R68 ;  /* 0x00000000440472ca */ /* 0x000fe200000e0000 */
[----:B------:R-:W-:Y:S01]  /*12aa0*/  IMAD.MOV.U32 R5, RZ, RZ, 0x40000040 ;  /* 0x40000040ff057424 */ /* 0x000fe200078e00ff */
        /* <DEDUP_REMOVED lines=34> */
[----:B------:R-:W-:Y:S01]  /*12cd0*/  VIADD R6, R4, 0x4 ;  /* 0x0000000404067836 */ /* 0x000fe20000000000 */
[----:B------:R-:W-:Y:S01]  /*12ce0*/  UIADD3 UR5, UR4, 0x4, URZ ;  /* 0x0000000404057890 */ /* 0x000fe2000fffe03f */
[----:B------:R-:W-:Y:S01]  /*12cf0*/  IMAD.MOV.U32 R7, RZ, RZ, 0x40000040 ;  /* 0x40000040ff077424 */ /* 0x000fe200078e00ff */
[----:B--2---:R-:W-:Y:S01]  /*12d00*/  MOV R10, UR8 ;  /* 0x00000008000a7c02 */ /* 0x004fe20008000f00 */
[----:B------:R-:W-:Y:S01]  /*12d10*/  IMAD.U32 R11, RZ, RZ, UR9 ;  /* 0x00000009ff0b7e24 */ /* 0x000fe2000f8e00ff */
[----:B------:R-:W-:-:S04]  /*12d20*/  UMOV UR37, 0x40000040 ;  /* 0x4000004000257882 */ /* 0x000fc80000000000 */
        /* <DEDUP_REMOVED lines=48> */
[----:B--2---:R-:W-:Y:S01]  /*13030*/  MOV R10, UR8 ;  /* 0x00000008000a7c02 */ /* 0x004fe20008000f00 */
        /* <DEDUP_REMOVED lines=9> */
[----:B------:R-:W-:Y:S01]  /*130d0*/  R2UR UR55, R7 ;  /* 0x00000000073772ca */ /* 0x000fe200000e0000 */
[----:B------:R-:W-:-:S03]  /*130e0*/  IMAD.MOV.U32 R7, RZ, RZ, 0x40000040 ;  /* 0x40000040ff077424 */ /* 0x000fc600078e00ff */
[----:B------:R-:W-:Y:S02]  /*130f0*/  R2UR UR50, R6 ;  /* 0x00000000063272ca */ /* 0x000fe400000e0000 */
[----:B------:R-:W-:Y:S01]  /*13100*/  R2UR UR51, R7 ;  /* 0x00000000073372ca */ /* 0x000fe200000e0000 */
[----:B------:R-:W-:Y:S01]  /*13110*/  IMAD.MOV.U32 R7, RZ, RZ, 0x40000040 ;  /* 0x40000040ff077424 */ /* 0x000fe200078e00ff */
[----:B------:R-:W-:-:S04]  /*13120*/  IADD3 R6, R4, 0x602, RZ ;  /* 0x0000060204067810 */ /* 0x000fc80007ffe0ff */
        /* <DEDUP_REMOVED lines=30> */
[----:B--2---:R-:W-:Y:S05]  /*13310*/  @!P0 BRA `(.L_x_6113) ;  /* 0x0000000000048947 */ /* 0x004fea0003800000 */
[----:B------:R-:W-:Y:S01]  /*13320*/  BPT.TRAP 0x1 ;  /* 0x000000040000795c */ /* 0x000fe20000300000 */
.L_x_6113:
[----:B------:R-:W2:Y:S01]  /*13330*/  LDL.LU R6, [R1] ;  /* 0x0000000001067983 */ /* 0x000ea20000300800 */
[----:B------:R-:W3:Y:S01]  /*13340*/  LDC R12, c[0x0][0x448] ;  /* 0x00011200ff0c7b82 */ /* 0x000ee20000000800 */
[----:B------:R-:W-:Y:S01]  /*13350*/  ULDC UR4, c[0x0][0x9d8] ;  /* 0x0002760000047ab9 */ /* 0x000fe20000000800 */
[----:B------:R-:W-:Y:S01]  /*13360*/  ULDC UR38, c[0x0][0x9d8] ;  /* 0x0002760000267ab9 */ /* 0x000fe20000000800 */
[----:B------:R-:W4:Y:S01]  /*13370*/  LDL R4, [R1+0x3c] ;  /* 0x00003c0001047983 */ /* 0x000f220000100800 */
[----:B------:R-:W-:Y:S01]  /*13380*/  FMUL.FTZ R27, R27, UR4 ;  /* 0x000000041b1b7c20 */ /* 0x000fe20008410000 */
[----:B------:R-:W-:Y:S01]  /*13390*/  FMUL.FTZ R7, R29, UR4 ;  /* 0x000000041d077c20 */ /* 0x000fe20008410000 */
[----:B------:R-:W-:Y:S01]  /*133a0*/  FMUL.FTZ R26, R26, UR4 ;  /* 0x000000041a1a7c20 */ /* 0x000fe20008410000 */
[----:B------:R-:W-:Y:S01]  /*133b0*/  FMUL.FTZ R30, R30, UR4 ;  /* 0x000000041e1e7c20 */ /* 0x000fe20008410000 */
[----:B------:R5:W-:Y:S01]  /*133c0*/  MUFU.TANH R82, R27 ;  /* 0x0000001b00527308 */ /* 0x000be20000002400 */
[----:B01----:R-:W-:Y:S01]  /*133d0*/  FMUL.FTZ R3, R25, UR4 ;  /* 0x0000000419037c20 */ /* 0x003fe20008410000 */
        /* <DEDUP_REMOVED lines=14> */
[----:B---3--:R-:W-:Y:S01]  /*134c0*/  ISETP.NE.AND P4, PT, R12, 0x1, PT ;  /* 0x000000010c00780c */ /* 0x008fe20003f85270 */
[----:B------:R-:W-:Y:S01]  /*134d0*/  IMAD R12, R80, -0x60, R228 ;  /* 0xffffffa0500c7824 */ /* 0x000fe200078e02e4 */
        /* <DEDUP_REMOVED lines=11> */
[----:B-----5:R-:W5:Y:S01]  /*13590*/  @P4 LDC R27, c[0x0][0x44c] ;  /* 0x00011300ff1b4b82 */ /* 0x020f620000000800 */
[----:B------:R-:W-:Y:S01]  /*135a0*/  FMUL.FTZ R67, R67, UR4 ;  /* 0x0000000443437c20 */ /* 0x000fe20008410000 */
[----:B------:R-:W-:Y:S01]  /*135b0*/  FMUL.FTZ R70, R70, UR4 ;  /* 0x0000000446467c20 */ /* 0x000fe20008410000 */
[----:B------:R-:W-:Y:S01]  /*135c0*/  FMUL.FTZ R71, R71, UR4 ;  /* 0x0000000447477c20 */ /* 0x000fe20008410000 */
[----:B------:R-:W-:Y:S01]  /*135d0*/  FMUL.FTZ R10, R33, UR4 ;  /* 0x00000004210a7c20 */ /* 0x000fe20008410000 */
[----:B------:R-:W3:Y:S01]  /*135e0*/  MUFU.TANH R34, R34 ;  /* 0x0000002200227308 */ /* 0x000ee20000002400 */
[----:B------:R-:W-:Y:S01]  /*135f0*/  FMUL.FTZ R33, R44, UR4 ;  /* 0x000000042c217c20 */ /* 0x000fe20008410000 */
[----:B------:R-:W-:Y:S01]  /*13600*/  FMUL.FTZ R48, R48, UR4 ;  /* 0x0000000430307c20 */ /* 0x000fe20008410000 */
[----:B------:R-:W0:Y:S01]  /*13610*/  @P4 LDC R29, c[0x0][0x450] ;  /* 0x00011400ff1d4b82 */ /* 0x000e220000000800 */
        /* <DEDUP_REMOVED lines=15> */
[----:B------:R-:W-:Y:S01]  /*13710*/  ULDC UR39, c[0x0][0x9d8] ;  /* 0x0002760000277ab9 */ /* 0x000fe20000000800 */
[----:B------:R-:W-:Y:S01]  /*13720*/  ULDC UR42, c[0x0][0x988] ;  /* 0x00026200002a7ab9 */ /* 0x000fe20000000800 */
[----:B------:R-:W-:Y:S01]  /*13730*/  ULDC UR43, c[0x0][0x988] ;  /* 0x00026200002b7ab9 */ /* 0x000fe20000000800 */
[----:B------:R-:W-:Y:S01]  /*13740*/  BSSY B0, `(.L_x_6114) ;  /* 0x00004c8000007945 */ /* 0x000fe20003800000 */
[----:B------:R-:W-:Y:S01]  /*13750*/  CS2R R118, SRZ ;  /* 0x0000000000767805 */ /* 0x000fe2000001ff00 */
[----:B------:R-:W3:Y:S01]  /*13760*/  MUFU.TANH R39, R39 ;  /* 0x0000002700277308 */ /* 0x000ee20000002400 */
[----:B------:R-:W-:-:S02]  /*13770*/  CS2R R116, SRZ ;  /* 0x0000000000747805 */ /* 0x000fc4000001ff00 */
[----:B------:R-:W-:Y:S02]  /*13780*/  CS2R R114, SRZ ;  /* 0x0000000000727805 */ /* 0x000fe4000001ff00 */
[----:B------:R-:W-:Y:S02]  /*13790*/  CS2R R112, SRZ ;  /* 0x0000000000707805 */ /* 0x000fe4000001ff00 */
[----:B------:R-:W-:Y:S02]  /*137a0*/  CS2R R110, SRZ ;  /* 0x00000000006e7805 */ /* 0x000fe4000001ff00 */
[----:B------:R-:W-:Y:S02]  /*137b0*/  CS2R R108, SRZ ;  /* 0x00000000006c7805 */ /* 0x000fe4000001ff00 */
[----:B------:R-:W-:Y:S02]  /*137c0*/  CS2R R106, SRZ ;  /* 0x00000000006a7805 */ /* 0x000fe4000001ff00 */
[----:B------:R-:W-:Y:S01]  /*137d0*/  CS2R R104, SRZ ;  /* 0x0000000000687805 */ /* 0x000fe2000001ff00 */
[----:B------:R-:W3:Y:S01]  /*137e0*/  MUFU.TANH R42, R42 ;  /* 0x0000002a002a7308 */ /* 0x000ee20000002400 */
[----:B------:R-:W-:-:S07]  /*137f0*/  CS2R R102, SRZ ;  /* 0x0000000000667805 */ /* 0x000fce000001ff00 */
[----:B------:R-:W3:Y:S08]  /*13800*/  MUFU.TANH R36, R43 ;  /* 0x0000002b00247308 */ /* 0x000ef00000002400 */
[----:B------:R-:W3:Y:S08]  /*13810*/  MUFU.TANH R46, R46 ;  /* 0x0000002e002e7308 */ /* 0x000ef00000002400 */
[----:B------:R-:W3:Y:S08]  /*13820*/  MUFU.TANH R47, R47 ;  /* 0x0000002f002f7308 */ /* 0x000ef00000002400 */
[----:B------:R3:W-:Y:S08]  /*13830*/  MUFU.TANH R32, R54 ;  /* 0x0000003600207308 */ /* 0x0007f00000002400 */
[----:B------:R-:W3:Y:S08]  /*13840*/  MUFU.TANH R50, R50 ;  /* 0x0000003200327308 */ /* 0x000ef00000002400 */
[----:B------:R-:W3:Y:S08]  /*13850*/  MUFU.TANH R51, R51 ;  /* 0x0000003300337308 */ /* 0x000ef00000002400 */
[----:B------:R-:W3:Y:S08]  /*13860*/  MUFU.TANH R40, R55 ;  /* 0x0000003700287308 */ /* 0x000ef00000002400 */
[----:B------:R-:W-:Y:S08]  /*13870*/  MUFU.TANH R28, R59 ;  /* 0x0000003b001c7308 */ /* 0x000ff00000002400 */
        /* <DEDUP_REMOVED lines=20> */
[----:B--2---:R-:W-:-:S04]  /*139c0*/  LOP3.LUT R6, R6, 0xfffffffd, RZ, 0xc0, !PT ;  /* 0xfffffffd06067812 */ /* 0x004fc800078ec0ff */
[----:B------:R-:W-:Y:S01]  /*139d0*/  @P4 LOP3.LUT R6, R6, 0x2, RZ, 0xfc, !PT ;  /* 0x0000000206064812 */ /* 0x000fe200078efcff */
[----:B----4-:R-:W-:Y:S02]  /*139e0*/  IMAD.IADD R4, R4, 0x1, R226 ;  /* 0x0000000104047824 */ /* 0x010fe400078e02e2 */
[----:B------:R-:W-:Y:S02]  /*139f0*/  MUFU.TANH R45, R45 ;  /* 0x0000002d002d7308 */ /* 0x000fe40000002400 */
[----:B------:R5:W-:Y:S06]  /*13a00*/  STL [R1], R6 ;  /* 0x0000000601007387 */ /* 0x000bec0000100800 */
[----:B------:R-:W-:Y:S01]  /*13a10*/  MUFU.TANH R98, R68 ;  /* 0x0000004400627308 */ /* 0x000fe20000002400 */
[----:B-----5:R-:W-:Y:S01]  /*13a20*/  @P4 IMAD.HI.U32 R6, R4, R27, RZ ;  /* 0x0000001b04064227 */ /* 0x020fe200078e00ff */
[----:B------:R-:W-:-:S03]  /*13a30*/  IADD3 R27, -R229, 0x60, R12 ;  /* 0x00000060e51b7810 */ /* 0x000fc60007ffe10c */
[----:B------:R-:W-:-:S03]  /*13a40*/  FMUL.FTZ R12, R58, UR4 ;  /* 0x000000043a0c7c20 */ /* 0x000fc60008410000 */
[----:B------:R-:W-:Y:S01]  /*13a50*/  MUFU.TANH R49, R49 ;  /* 0x0000003100317308 */ /* 0x000fe20000002400 */
[----:B0-----:R-:W-:Y:S01]  /*13a60*/  @P4 SHF.R.U32.HI R4, RZ, R29, R6 ;  /* 0x0000001dff044219 */ /* 0x001fe20000011606 */
[----:B------:R-:W-:-:S04]  /*13a70*/  IMAD R6, R80, -0x60, RZ ;  /* 0xffffffa050067824 */ /* 0x000fc800078e02ff */
[----:B------:R-:W0:Y:S01]  /*13a80*/  SHFL.IDX PT, R14, R4, 0x1, 0x1c1f ;  /* 0x003c1f00040e7f89 */ /* 0x000e2200000e0000 */
[----:B------:R-:W-:Y:S01]  /*13a90*/  IADD3 R6, -R229, 0x61, R6 ;  /* 0x00000061e5067810 */ /* 0x000fe20007ffe106 */
[----:B------:R-:W2:Y:S03]  /*13aa0*/  MUFU.TANH R12, R12 ;  /* 0x0000000c000c7308 */ /* 0x000ea60000002400 */
[----:B------:R-:W-:-:S05]  /*13ab0*/  IADD3 R84, -R227, R6, R228 ;  /* 0x00000006e3547210 */ /* 0x000fca0007ffe1e4 */
[----:B------:R-:W-:Y:S08]  /*13ac0*/  MUFU.TANH R53, R53 ;  /* 0x0000003500357308 */ /* 0x000ff00000002400 */
[----:B------:R-:W-:Y:S01]  /*13ad0*/  MUFU.TANH R57, R57 ;  /* 0x0000003900397308 */ /* 0x000fe20000002400 */
[----:B0-----:R-:W-:-:S07]  /*13ae0*/  VIADDMNMX R6, R14, R84, R27, PT ;  /* 0x000000540e067246 */ /* 0x001fce000380011b */
[----:B------:R-:W0:Y:S01]  /*13af0*/  MUFU.TANH R14, R70 ;  /* 0x00000046000e7308 */ /* 0x000e220000002400 */
[C---:B------:R-:W-:Y:S02]  /*13b00*/  ISETP.GT.AND P1, PT, R6.reuse, RZ, PT ;  /* 0x000000ff0600720c */ /* 0x040fe40003f24270 */
[C---:B------:R-:W-:Y:S02]  /*13b10*/  ISETP.GT.AND P2, PT, R6.reuse, 0x1, PT ;  /* 0x000000010600780c */ /* 0x040fe40003f44270 */
[----:B------:R-:W-:Y:S02]  /*13b20*/  ISETP.GT.AND P3, PT, R6, 0x8, PT ;  /* 0x000000080600780c */ /* 0x000fe40003f64270 */
[----:B------:R-:W-:Y:S01]  /*13b30*/  FSEL R25, R25, -INF , P1 ;  /* 0xff80000019197808 */ /* 0x000fe20000800000 */
[----:B------:R-:W4:Y:S01]  /*13b40*/  MUFU.TANH R61, R61 ;  /* 0x0000003d003d7308 */ /* 0x000f220000002400 */
[----:B------:R-:W-:Y:S02]  /*13b50*/  FSEL R82, R82, -INF , P2 ;  /* 0xff80000052527808 */ /* 0x000fe40001000000 */
[----:B------:R-:W-:-:S02]  /*13b60*/  ISETP.GT.AND P1, PT, R6, 0x9, PT ;  /* 0x000000090600780c */ /* 0x000fc40003f24270 */
[----:B-1----:R-:W-:Y:S02]  /*13b70*/  FSEL R78, R30, -INF , P3 ;  /* 0xff8000001e4e7808 */ /* 0x002fe40001800000 */
[----:B------:R-:W-:Y:S01]  /*13b80*/  FMNMX.FTZ R29, R25, R82, !PT ;  /* 0x00000052191d7209 */ /* 0x000fe20007810000 */
[----:B------:R-:W-:Y:S01]  /*13b90*/  MUFU.TANH R96, R96 ;  /* 0x0000006000607308 */ /* 0x000fe20000002400 */
[----:B------:R-:W-:Y:S02]  /*13ba0*/  ISETP.GT.AND P2, PT, R6, 0x10, PT ;  /* 0x000000100600780c */ /* 0x000fe40003f44270 */
[----:B---3--:R-:W-:Y:S01]  /*13bb0*/  FSEL R76, R31, -INF , P1 ;  /* 0xff8000001f4c7808 */ /* 0x008fe20000800000 */
[----:B------:R-:W-:Y:S01]  /*13bc0*/  FMUL.FTZ R31, R64, UR4 ;  /* 0x00000004401f7c20 */ /* 0x000fe20008410000 */
[----:B------:R-:W-:Y:S01]  /*13bd0*/  FMNMX.FTZ R29, R78, R29, !PT ;  /* 0x0000001d4e1d7209 */ /* 0x000fe20007810000 */
[----:B------:R-:W-:Y:S01]  /*13be0*/  ULDC UR4, c[0x0][0x988] ;  /* 0x0002620000047ab9 */ /* 0x000fe20000000800 */
[----:B------:R-:W-:Y:S01]  /*13bf0*/  ISETP.GT.AND P1, PT, R6, 0x11, PT ;  /* 0x000000110600780c */ /* 0x000fe20003f24270 */
[----:B------:R-:W-:Y:S01]  /*13c00*/  MUFU.TANH R69, R69 ;  /* 0x0000004500457308 */ /* 0x000fe20000002400 */
[----:B------:R-:W-:-:S02]  /*13c10*/  FSEL R74, R34, -INF , P2 ;  /* 0xff800000224a7808 */ /* 0x000fc40001000000 */
[----:B------:R-:W-:Y:S02]  /*13c20*/  FMNMX.FTZ R29, R76, R29, !PT ;  /* 0x0000001d4c1d7209 */ /* 0x000fe40007810000 */
[----:B------:R-:W-:Y:S02]  /*13c30*/  ISETP.GT.AND P2, PT, R6, 0x18, PT ;  /* 0x000000180600780c */ /* 0x000fe40003f44270 */
[----:B------:R-:W-:Y:S01]  /*13c40*/  FSEL R72, R35, -INF , P1 ;  /* 0xff80000023487808 */ /* 0x000fe20000800000 */
[----:B------:R-:W1:Y:S01]  /*13c50*/  MUFU.TANH R31, R31 ;  /* 0x0000001f001f7308 */ /* 0x000e620000002400 */
[----:B------:R-:W-:Y:S02]  /*13c60*/  FMNMX.FTZ R29, R74, R29, !PT ;  /* 0x0000001d4a1d7209 */ /* 0x000fe40007810000 */
[----:B------:R-:W-:Y:S02]  /*13c70*/  ISETP.GT.AND P1, PT, R6, 0x19, PT ;  /* 0x000000190600780c */ /* 0x000fe40003f24270 */
[----:B------:R-:W-:-:S02]  /*13c80*/  FSEL R58, R38, -INF , P2 ;  /* 0xff800000263a7808 */ /* 0x000fc40001000000 */
[----:B------:R-:W-:Y:S02]  /*13c90*/  FMNMX.FTZ R29, R72, R29, !PT ;  /* 0x0000001d481d7209 */ /* 0x000fe40007810000 */
[----:B------:R-:W-:Y:S02]  /*13ca0*/  ISETP.GT.AND P2, PT, R6, 0x20, PT ;  /* 0x000000200600780c */ /* 0x000fe40003f44270 */
[----:B------:R-:W-:Y:S02]  /*13cb0*/  FSEL R54, R39, -INF , P1 ;  /* 0xff80000027367808 */ /* 0x000fe40000800000 */
        /* <DEDUP_REMOVED lines=26> */
[----:B--2---:R-:W-:-:S02]  /*13e60*/  FSEL R50, R12, -INF , P2 ;  /* 0xff8000000c327808 */ /* 0x004fc40001000000 */
        /* <DEDUP_REMOVED lines=17> */
[----:B0-----:R-:W-:-:S02]  /*13f80*/  FSEL R14, R14, -INF , P2 ;  /* 0xff8000000e0e7808 */ /* 0x001fc40001000000 */
[----:B------:R-:W-:Y:S02]  /*13f90*/  FMNMX.FTZ R29, R20, R29, !PT ;  /* 0x0000001d141d7209 */ /* 0x000fe40007810000 */
[----:B------:R-:W-:Y:S02]  /*13fa0*/  FSEL R6, R71, -INF , P1 ;  /* 0xff80000047067808 */ /* 0x000fe40000800000 */
[----:B------:R-:W-:-:S04]  /*13fb0*/  FMNMX.FTZ R29, R14, R29, !PT ;  /* 0x0000001d0e1d7209 */ /* 0x000fc80007810000 */
[----:B------:R-:W-:-:S05]  /*13fc0*/  FMNMX.FTZ R29, R6, R29, !PT ;  /* 0x0000001d061d7209 */ /* 0x000fca0007810000 */
[----:B------:R-:W0:Y:S02]  /*13fd0*/  SHFL.BFLY PT, R44, R29, 0x2, 0x1f ;  /* 0x0c401f001d2c7f89 */ /* 0x000e2400000e0000 */
[----:B0-----:R-:W-:Y:S02]  /*13fe0*/  FMNMX.FTZ R44, R29, R44, !PT ;  /* 0x0000002c1d2c7209 */ /* 0x001fe40007810000 */
[----:B------:R-:W0:Y:S04]  /*13ff0*/  SHFL.IDX PT, R29, R4, RZ, 0x1c1f ;  /* 0x001c1fff041d7589 */ /* 0x000e2800000e0000 */
[----:B------:R-:W2:Y:S01]  /*14000*/  SHFL.BFLY PT, R35, R44, 0x1, 0x1f ;  /* 0x0c201f002c237f89 */ /* 0x000ea200000e0000 */
[----:B0-----:R-:W-:-:S04]  /*14010*/  VIADDMNMX R29, R29, R84, R27, PT ;  /* 0x000000541d1d7246 */ /* 0x001fc8000380011b */
[C---:B------:R-:W-:Y:S02]  /*14020*/  ISETP.GT.AND P1, PT, R29.reuse, RZ, PT ;  /* 0x000000ff1d00720c */ /* 0x040fe40003f24270 */
[C---:B------:R-:W-:Y:S02]  /*14030*/  ISETP.GT.AND P2, PT, R29.reuse, 0x1, PT ;  /* 0x000000011d00780c */ /* 0x040fe40003f44270 */
[----:B--2---:R-:W-:Y:S02]  /*14040*/  FMNMX.FTZ R4, R44, R35, !PT ;  /* 0x000000232c047209 */ /* 0x004fe40007810000 */
[----:B------:R-:W-:Y:S02]  /*14050*/  ISETP.GT.AND P3, PT, R29, 0x8, PT ;  /* 0x000000081d00780c */ /* 0x000fe40003f64270 */
[----:B------:R-:W-:Y:S02]  /*14060*/  FSEL R44, R0, -INF , P1 ;  /* 0xff800000002c7808 */ /* 0x000fe40000800000 */
[----:B------:R-:W-:Y:S01]  /*14070*/  FSEL R27, R3, -INF , P2 ;  /* 0xff800000031b7808 */ /* 0x000fe20001000000 */
[----:B------:R-:W-:Y:S01]  /*14080*/  IMAD.U32 R3, RZ, RZ, UR4 ;  /* 0x00000004ff037e24 */ /* 0x000fe2000f8e00ff */
[----:B------:R-:W-:-:S02]  /*14090*/  FSEL R48, R5, -INF , P3 ;  /* 0xff80000005307808 */ /* 0x000fc40001800000 */
[C---:B------:R-:W-:Y:S01]  /*140a0*/  ISETP.GT.AND P1, PT, R29.reuse, 0x9, PT ;  /* 0x000000091d00780c */ /* 0x040fe20003f24270 */
[----:B------:R-:W-:Y:S01]  /*140b0*/  FMUL.FTZ R0, R4, R3 ;  /* 0x0000000304007220 */ /* 0x000fe20000410000 */
        /* <DEDUP_REMOVED lines=10> */
[----:B------:R-:W-:-:S02]  /*14160*/  FSETP.NEU.FTZ.AND P2, PT, R4, -INF , PT ;  /* 0xff8000000400780b */ /* 0x000fc40003f5d000 */
[----:B------:R-:W-:Y:S02]  /*14170*/  ISETP.GT.AND P1, PT, R29, 0x19, PT ;  /* 0x000000191d00780c */ /* 0x000fe40003f24270 */
[----:B------:R-:W-:Y:S02]  /*14180*/  FSEL R62, R11, -INF , P3 ;  /* 0xff8000000b3e7808 */ /* 0x000fe40001800000 */
[----:B------:R-:W-:Y:S02]  /*14190*/  FMNMX.FTZ R7, R60, R7, !PT ;  /* 0x000000073c077209 */ /* 0x000fe40007810000 */
[----:B------:R-:W-:Y:S02]  /*141a0*/  FSEL R5, R0, RZ, P2 ;  /* 0x000000ff00057208 */ /* 0x000fe40001000000 */
[----:B------:R-:W-:Y:S02]  /*141b0*/  ISETP.GT.AND P2, PT, R29, 0x20, PT ;  /* 0x000000201d00780c */ /* 0x000fe40003f44270 */
[----:B------:R-:W-:Y:S01]  /*141c0*/  FSEL R66, R13, -INF , P1 ;  /* 0xff8000000d427808 */ /* 0x000fe20000800000 */
[--C-:B------:R-:W-:Y:S01]  /*141d0*/  FFMA.FTZ R10, R82, R3, -R5.reuse ;  /* 0x00000003520a7223 */ /* 0x100fe20000010805 */
[----:B------:R-:W-:Y:S01]  /*141e0*/  FMNMX.FTZ R7, R62, R7, !PT ;  /* 0x000000073e077209 */ /* 0x000fe20007810000 */
[-CC-:B------:R-:W-:Y:S01]  /*141f0*/  FFMA.FTZ R64, R76, R3.reuse, -R5.reuse ;  /* 0x000000034c407223 */ /* 0x180fe20000010805 */
[----:B------:R-:W-:Y:S01]  /*14200*/  ISETP.GT.AND P1, PT, R29, 0x21, PT ;  /* 0x000000211d00780c */ /* 0x000fe20003f24270 */
[-CC-:B------:R-:W-:Y:S01]  /*14210*/  FFMA.FTZ R191, R78, R3.reuse, -R5.reuse ;  /* 0x000000034ebf7223 */ /* 0x180fe20000010805 */
[----:B------:R-:W-:Y:S01]  /*14220*/  FSEL R68, R21, -INF , P2 ;  /* 0xff80000015447808 */ /* 0x000fe20001000000 */
[--C-:B------:R-:W-:Y:S01]  /*14230*/  FFMA.FTZ R185, R74, R3, -R5.reuse ;  /* 0x000000034ab97223 */ /* 0x100fe20000010805 */
[----:B------:R-:W-:Y:S01]  /*14240*/  FMNMX.FTZ R7, R66, R7, !PT ;  /* 0x0000000742077209 */ /* 0x000fe20007810000 */
[-CC-:B------:R-:W-:Y:S01]  /*14250*/  FFMA.FTZ R187, R58, R3.reuse, -R5.reuse ;  /* 0x000000033abb7223 */ /* 0x180fe20000010805 */
[----:B------:R-:W-:Y:S01]  /*14260*/  ISETP.GT.AND P2, PT, R29, 0x28, PT ;  /* 0x000000281d00780c */ /* 0x000fe20003f44270 */
[--C-:B------:R-:W-:Y:S01]  /*14270*/  FFMA.FTZ R189, R25, R3, -R5.reuse ;  /* 0x0000000319bd7223 */ /* 0x100fe20000010805 */
[----:B------:R-:W-:Y:S01]  /*14280*/  FSEL R70, R15, -INF , P1 ;  /* 0xff8000000f467808 */ /* 0x000fe20000800000 */
[----:B------:R-:W-:Y:S01]  /*14290*/  MUFU.EX2 R10, R10 ;  /* 0x0000000a000a7308 */ /* 0x000fe20000000800 */
[----:B------:R-:W-:Y:S01]  /*142a0*/  FMNMX.FTZ R7, R68, R7, !PT ;  /* 0x0000000744077209 */ /* 0x000fe20007810000 */
[-CC-:B------:R-:W-:Y:S01]  /*142b0*/  FFMA.FTZ R72, R72, R3.reuse, -R5.reuse ;  /* 0x0000000348487223 */ /* 0x180fe20000010805 */
[----:B------:R-:W-:Y:S01]  /*142c0*/  ISETP.GT.AND P1, PT, R29, 0x29, PT ;  /* 0x000000291d00780c */ /* 0x000fe20003f24270 */
[-CC-:B------:R-:W-:Y:S01]  /*142d0*/  FFMA.FTZ R169, R12, R3.reuse, -R5.reuse ;  /* 0x000000030ca97223 */ /* 0x180fe20000010805 */
[----:B------:R-:W-:Y:S01]  /*142e0*/  FSEL R82, R33, -INF , P2 ;  /* 0xff80000021527808 */ /* 0x000fe20001000000 */
[--C-:B------:R-:W-:Y:S01]  /*142f0*/  FFMA.FTZ R12, R20, R3, -R5.reuse ;  /* 0x00000003140c7223 */ /* 0x100fe20000010805 */
[----:B------:R-:W-:Y:S01]  /*14300*/  FMNMX.FTZ R7, R70, R7, !PT ;  /* 0x0000000746077209 */ /* 0x000fe20007810000 */
[----:B------:R-:W0:Y:S01]  /*14310*/  @P4 LDC R33, c[0x0][0x450] ;  /* 0x00011400ff214b82 */ /* 0x000e220000000800 */
[----:B------:R-:W-:Y:S01]  /*14320*/  ISETP.GT.AND P2, PT, R29, 0x30, PT ;  /* 0x000000301d00780c */ /* 0x000fe20003f44270 */
[----:B------:R-:W2:Y:S01]  /*14330*/  MUFU.EX2 R189, R189 ;  /* 0x000000bd00bd7308 */ /* 0x000ea20000000800 */
[----:B------:R-:W-:Y:S01]  /*14340*/  FSEL R84, R45, -INF , P1 ;  /* 0xff8000002d547808 */ /* 0x000fe20000800000 */
[--C-:B------:R-:W-:Y:S01]  /*14350*/  FFMA.FTZ R54, R54, R3, -R5.reuse ;  /* 0x0000000336367223 */ /* 0x100fe20000010805 */
[----:B------:R-:W-:Y:S01]  /*14360*/  FMNMX.FTZ R7, R82, R7, !PT ;  /* 0x0000000752077209 */ /* 0x000fe20007810000 */
[--C-:B------:R-:W-:Y:S01]  /*14370*/  FFMA.FTZ R171, R14, R3, -R5.reuse ;  /* 0x000000030eab7223 */ /* 0x100fe20000010805 */
[C---:B------:R-:W-:Y:S01]  /*14380*/  ISETP.GT.AND P1, PT, R29.reuse, 0x31, PT ;  /* 0x000000311d00780c */ /* 0x040fe20003f24270 */
[----:B------:R-:W-:Y:S01]  /*14390*/  IMAD.MOV.U32 R14, RZ, RZ, R226 ;  /* 0x000000ffff0e7224 */ /* 0x000fe200078e00e2 */
[----:B------:R-:W-:Y:S01]  /*143a0*/  FSEL R86, R86, -INF , P2 ;  /* 0xff80000056567808 */ /* 0x000fe20001000000 */
[----:B------:R-:W3:Y:S01]  /*143b0*/  MUFU.EX2 R191, R191 ;  /* 0x000000bf00bf7308 */ /* 0x000ee20000000800 */
[----:B------:R-:W-:Y:S01]  /*143c0*/  FMNMX.FTZ R7, R84, R7, !PT ;  /* 0x0000000754077209 */ /* 0x000fe20007810000 */
[-CC-:B------:R-:W-:Y:S01]  /*143d0*/  FFMA.FTZ R181, R38, R3.reuse, -R5.reuse ;  /* 0x0000000326b57223 */ /* 0x180fe20000010805 */
[----:B------:R-:W-:Y:S01]  /*143e0*/  ISETP.GT.AND P2, PT, R29, 0x38, PT ;  /* 0x000000381d00780c */ /* 0x000fe20003f44270 */
[-CC-:B------:R-:W-:Y:S01]  /*143f0*/  FFMA.FTZ R36, R36, R3.reuse, -R5.reuse ;  /* 0x0000000324247223 */ /* 0x180fe20000010805 */
[----:B------:R-:W-:Y:S01]  /*14400*/  FSEL R90, R49, -INF , P1 ;  /* 0xff800000315a7808 */ /* 0x000fe20000800000 */
[--C-:B------:R-:W-:Y:S01]  /*14410*/  FFMA.FTZ R183, R34, R3, -R5.reuse ;  /* 0x0000000322b77223 */ /* 0x100fe20000010805 */
[----:B------:R-:W-:Y:S01]  /*14420*/  FMNMX.FTZ R7, R86, R7, !PT ;  /* 0x0000000756077209 */ /* 0x000fe20007810000 */
[----:B------:R-:W5:Y:S01]  /*14430*/  MUFU.EX2 R64, R64 ;  /* 0x0000004000407308 */ /* 0x000f620000000800 */
[C---:B------:R-:W-:Y:S01]  /*14440*/  ISETP.GT.AND P1, PT, R29.reuse, 0x39, PT ;  /* 0x000000391d00780c */ /* 0x040fe20003f24270 */
[-CC-:B------:R-:W-:Y:S01]  /*14450*/  FFMA.FTZ R177, R30, R3.reuse, -R5.reuse ;  /* 0x000000031eb17223 */ /* 0x180fe20000010805 */
[----:B------:R-:W-:Y:S01]  /*14460*/  FSEL R88, R88, -INF , P2 ;  /* 0xff80000058587808 */ /* 0x000fe20001000000 */
[--C-:B------:R-:W-:Y:S01]  /*14470*/  FFMA.FTZ R179, R32, R3, -R5.reuse ;  /* 0x0000000320b37223 */ /* 0x100fe20000010805 */
[----:B------:R-:W-:Y:S01]  /*14480*/  FMNMX.FTZ R7, R90, R7, !PT ;  /* 0x000000075a077209 */ /* 0x000fe20007810000 */
[-CC-:B------:R-:W-:Y:S01]  /*14490*/  FFMA.FTZ R34, R46, R3.reuse, -R5.reuse ;  /* 0x000000032e227223 */ /* 0x180fe20000010805 */
[----:B------:R-:W-:Y:S01]  /*144a0*/  ISETP.GT.AND P2, PT, R29, 0x40, PT ;  /* 0x000000401d00780c */ /* 0x000fe20003f44270 */
[----:B------:R-:W5:Y:S01]  /*144b0*/  MUFU.EX2 R185, R185 ;  /* 0x000000b900b97308 */ /* 0x000f620000000800 */
[----:B------:R-:W-:Y:S01]  /*144c0*/  FSEL R76, R53, -INF , P1 ;  /* 0xff800000354c7808 */ /* 0x000fe20000800000 */
[--C-:B------:R-:W-:Y:S01]  /*144d0*/  FFMA.FTZ R30, R42, R3, -R5.reuse ;  /* 0x000000032a1e7223 */ /* 0x100fe20000010805 */
[----:B------:R-:W-:Y:S01]  /*144e0*/  FMNMX.FTZ R7, R88, R7, !PT ;  /* 0x0000000758077209 */ /* 0x000fe20007810000 */
[-CC-:B------:R-:W-:Y:S01]  /*144f0*/  FFMA.FTZ R32, R40, R3.reuse, -R5.reuse ;  /* 0x0000000328207223 */ /* 0x180fe20000010805 */
[----:B------:R-:W-:Y:S01]  /*14500*/  ISETP.GT.AND P1, PT, R29, 0x41, PT ;  /* 0x000000411d00780c */ /* 0x000fe20003f24270 */
[--C-:B------:R-:W-:Y:S01]  /*14510*/  FFMA.FTZ R173, R50, R3, -R5.reuse ;  /* 0x0000000332ad7223 */ /* 0x100fe20000010805 */
[----:B------:R-:W-:Y:S01]  /*14520*/  FSEL R78, R37, -INF , P2 ;  /* 0xff800000254e7808 */ /* 0x000fe20001000000 */
[----:B------:R-:W5:Y:S01]  /*14530*/  MUFU.EX2 R72, R72 ;  /* 0x0000004800487308 */ /* 0x000f620000000800 */
[----:B------:R-:W-:Y:S01]  /*14540*/  FMNMX.FTZ R7, R76, R7, !PT ;  /* 0x000000074c077209 */ /* 0x000fe20007810000 */
[-CC-:B------:R-:W-:Y:S01]  /*14550*/  FFMA.FTZ R28, R28, R3.reuse, -R5.reuse ;  /* 0x000000031c1c7223 */ /* 0x180fe20000010805 */
[----:B------:R-:W-:Y:S01]  /*14560*/  ISETP.GT.AND P2, PT, R29, 0x48, PT ;  /* 0x000000481d00780c */ /* 0x000fe20003f44270 */
[-CC-:B------:R-:W-:Y:S01]  /*14570*/  FFMA.FTZ R175, R26, R3.reuse, -R5.reuse ;  /* 0x000000031aaf7223 */ /* 0x180fe20000010805 */
[----:B------:R-:W-:Y:S01]  /*14580*/  FSEL R74, R57, -INF , P1 ;  /* 0xff800000394a7808 */ /* 0x000fe20000800000 */
[--C-:B------:R-:W-:Y:S01]  /*14590*/  FFMA.FTZ R24, R24, R3, -R5.reuse ;  /* 0x0000000318187223 */ /* 0x100fe20000010805 */
[----:B------:R-:W-:Y:S01]  /*145a0*/  FMNMX.FTZ R7, R78, R7, !PT ;  /* 0x000000074e077209 */ /* 0x000fe20007810000 */
[----:B------:R-:W-:Y:S01]  /*145b0*/  MUFU.EX2 R187, R187 ;  /* 0x000000bb00bb7308 */ /* 0x000fe20000000800 */
[----:B------:R-:W-:Y:S01]  /*145c0*/  ISETP.GT.AND P1, PT, R29, 0x49, PT ;  /* 0x000000491d00780c */ /* 0x000fe20003f24270 */
[----:B------:R-:W-:Y:S01]  /*145d0*/  FFMA.FTZ R5, R6, R3, -R5 ;  /* 0x0000000306057223 */ /* 0x000fe20000010805 */
[----:B------:R-:W-:-:S02]  /*145e0*/  FSEL R92, R92, -INF , P2 ;  /* 0xff8000005c5c7808 */ /* 0x000fc40001000000 */
[----:B------:R-:W-:Y:S02]  /*145f0*/  CS2R R50, SRZ ;  /* 0x0000000000327805 */ /* 0x000fe4000001ff00 */
[----:B------:R-:W-:Y:S02]  /*14600*/  FMNMX.FTZ R7, R74, R7, !PT ;  /* 0x000000074a077209 */ /* 0x000fe40007810000 */
[----:B------:R-:W-:Y:S02]  /*14610*/  CS2R R46, SRZ ;  /* 0x00000000002e7805 */ /* 0x000fe4000001ff00 */
[----:B------:R-:W-:Y:S01]  /*14620*/  ISETP.GT.AND P2, PT, R29, 0x50, PT ;  /* 0x000000501d00780c */ /* 0x000fe20003f44270 */
[----:B------:R-:W-:Y:S01]  /*14630*/  MUFU.EX2 R54, R54 ;  /* 0x0000003600367308 */ /* 0x000fe20000000800 */
[----:B----4-:R-:W-:Y:S02]  /*14640*/  FSEL R94, R61, -INF , P1 ;  /* 0xff8000003d5e7808 */ /* 0x010fe40000800000 */
[----:B------:R-:W-:-:S02]  /*14650*/  CS2R R42, SRZ ;  /* 0x00000000002a7805 */ /* 0x000fc4000001ff00 */
[----:B------:R-:W-:Y:S02]  /*14660*/  FMNMX.FTZ R7, R92, R7, !PT ;  /* 0x000000075c077209 */ /* 0x000fe40007810000 */
[----:B------:R-:W-:Y:S02]  /*14670*/  CS2R R40, SRZ ;  /* 0x0000000000287805 */ /* 0x000fe4000001ff00 */
[----:B------:R-:W-:Y:S02]  /*14680*/  ISETP.GT.AND P1, PT, R29, 0x51, PT ;  /* 0x000000511d00780c */ /* 0x000fe40003f24270 */
[----:B------:R-:W-:Y:S02]  /*14690*/  CS2R R38, SRZ ;  /* 0x0000000000267805 */ /* 0x000fe4000001ff00 */
[----:B-1----:R-:W-:Y:S01]  /*146a0*/  FSEL R58, R31, -INF , P2 ;  /* 0xff8000001f3a7808 */ /* 0x002fe20001000000 */
[----:B------:R-:W-:Y:S01]  /*146b0*/  MUFU.EX2 R181, R181 ;  /* 0x000000b500b57308 */ /* 0x000fe20000000800 */
[----:B------:R-:W-:Y:S01]  /*146c0*/  FMNMX.FTZ R7, R94, R7, !PT ;  /* 0x000000075e077209 */ /* 0x000fe20007810000 */
[----:B------:R-:W1:Y:S01]  /*146d0*/  @P4 LDC R31, c[0x0][0x44c] ;  /* 0x00011300ff1f4b82 */ /* 0x000e620000000800 */
[----:B------:R-:W-:-:S02]  /*146e0*/  ISETP.GT.AND P2, PT, R29, 0x58, PT ;  /* 0x000000581d00780c */ /* 0x000fc40003f44270 */
[----:B------:R-:W-:Y:S02]  /*146f0*/  FSEL R96, R96, -INF , P1 ;  /* 0xff80000060607808 */ /* 0x000fe40000800000 */
[----:B------:R-:W-:Y:S01]  /*14700*/  FMNMX.FTZ R7, R58, R7, !PT ;  /* 0x000000073a077209 */ /* 0x000fe20007810000 */
[----:B------:R-:W-:Y:S01]  /*14710*/  MUFU.EX2 R36, R36 ;  /* 0x0000002400247308 */ /* 0x000fe20000000800 */
[----:B------:R-:W-:Y:S02]  /*14720*/  ISETP.GT.AND P1, PT, R29, 0x59, PT ;  /* 0x000000591d00780c */ /* 0x000fe40003f24270 */
[----:B------:R-:W-:Y:S02]  /*14730*/  FSEL R98, R98, -INF , P2 ;  /* 0xff80000062627808 */ /* 0x000fe40001000000 */
[----:B------:R-:W-:Y:S02]  /*14740*/  FMNMX.FTZ R7, R96, R7, !PT ;  /* 0x0000000760077209 */ /* 0x000fe40007810000 */
[----:B------:R-:W-:Y:S01]  /*14750*/  FSEL R100, R69, -INF , P1 ;  /* 0xff80000045647808 */ /* 0x000fe20000800000 */
[----:B------:R-:W-:Y:S01]  /*14760*/  MUFU.EX2 R183, R183 ;  /* 0x000000b700b77308 */ /* 0x000fe20000000800 */
[----:B------:R-:W-:-:S02]  /*14770*/  FMNMX.FTZ R7, R98, R7, !PT ;  /* 0x0000000762077209 */ /* 0x000fc40007810000 */
[----:B------:R-:W-:Y:S01]  /*14780*/  IADD3 R29, R8, 0x30840, RZ ;  /* 0x00030840081d7810 */ /* 0x000fe20007ffe0ff */
[----:B--2---:R-:W-:Y:S01]  /*14790*/  FADD.FTZ R8, R189, R10 ;  /* 0x0000000abd087221 */ /* 0x004fe20000010000 */
[----:B------:R-:W-:Y:S02]  /*147a0*/  FMNMX.FTZ R7, R100, R7, !PT ;  /* 0x0000000764077209 */ /* 0x000fe40007810000 */
[----:B------:R-:W-:Y:S01]  /*147b0*/  PRMT R29, R218, 0x654, R29 ;  /* 0x00000654da1d7816 */ /* 0x000fe2000000001d */
[----:B------:R-:W-:Y:S01]  /*147c0*/  MUFU.EX2 R34, R34 ;  /* 0x0000002200227308 */ /* 0x000fe20000000800 */
[----:B------:R-:W-:Y:S01]  /*147d0*/  F2FP.F16.F32.PACK_AB R189, R10, R189 ;  /* 0x000000bd0abd723e */ /* 0x000fe200000000ff */
[----:B------:R-:W2:Y:S01]  /*147e0*/  SHFL.BFLY PT, R0, R7, 0x2, 0x1f ;  /* 0x0c401f0007007f89 */ /* 0x000ea200000e0000 */
[----:B-1----:R-:W-:Y:S01]  /*147f0*/  @P4 IMAD.HI.U32 R20, R226, R31, RZ ;  /* 0x0000001fe2144227 */ /* 0x002fe200078e00ff */
[----:B------:R1:W-:Y:S04]  /*14800*/  SYNCS.ARRIVE.TRANS64.RED.A1T0 RZ, [R29+URZ], RZ ;  /* 0x000000ff1dff79a7 */ /* 0x0003e8000810043f */
[----:B0-----:R-:W-:Y:S01]  /*14810*/  @P4 SHF.R.U32.HI R14, RZ, R33, R20 ;  /* 0x00000021ff0e4219 */ /* 0x001fe20000011614 */
[----:B---3--:R-:W-:Y:S01]  /*14820*/  FADD.FTZ R33, R191, R8 ;  /* 0x00000008bf217221 */ /* 0x008fe20000010000 */
[----:B------:R-:W-:Y:S01]  /*14830*/  MUFU.EX2 R177, R177 ;  /* 0x000000b100b17308 */ /* 0x000fe20000000800 */
[----:B-----5:R-:W-:-:S02]  /*14840*/  F2FP.F16.F32.PACK_AB R191, R64, R191 ;  /* 0x000000bf40bf723e */ /* 0x020fc400000000ff */
[----:B------:R-:W-:Y:S01]  /*14850*/  IADD3 R20, R14, R228, -R227 ;  /* 0x000000e40e147210 */ /* 0x000fe20007ffe8e3 */
[----:B------:R-:W-:Y:S01]  /*14860*/  FADD.FTZ R14, R64, R33 ;  /* 0x00000021400e7221 */ /* 0x000fe20000010000 */
[----:B------:R-:W-:-:S03]  /*14870*/  CS2R R64, SRZ ;  /* 0x0000000000407805 */ /* 0x000fc6000001ff00 */
[----:B------:R-:W-:Y:S01]  /*14880*/  FADD.FTZ R33, R185, R14 ;  /* 0x0000000eb9217221 */ /* 0x000fe20000010000 */
[----:B------:R-:W-:Y:S01]  /*14890*/  MUFU.EX2 R30, R30 ;  /* 0x0000001e001e7308 */ /* 0x000fe20000000800 */
[----:B------:R-:W-:Y:S01]  /*148a0*/  IMAD.HI R20, R20, 0x2aaaaaab, RZ ;  /* 0x2aaaaaab14147827 */ /* 0x000fe200078e02ff */
[----:B------:R-:W-:-:S04]  /*148b0*/  F2FP.F16.F32.PACK_AB R185, R72, R185 ;  /* 0x000000b948b9723e */ /* 0x000fc800000000ff */
[----:B------:R-:W-:Y:S02]  /*148c0*/  SHF.R.U32.HI R37, RZ, 0x1f, R20 ;  /* 0x0000001fff257819 */ /* 0x000fe40000011614 */
[----:B--2---:R-:W-:Y:S01]  /*148d0*/  FMNMX.FTZ R9, R7, R0, !PT ;  /* 0x0000000007097209 */ /* 0x004fe20007810000 */
[----:B------:R-:W-:Y:S04]  /*148e0*/  MUFU.EX2 R179, R179 ;  /* 0x000000b300b37308 */ /* 0x000fe80000000800 */
[----:B------:R-:W0:Y:S04]  /*148f0*/  SHFL.BFLY PT, R0, R9, 0x1, 0x1f ;  /* 0x0c201f0009007f89 */ /* 0x000e2800000e0000 */
        /* <DEDUP_REMOVED lines=26> */
[-CC-:B-1----:R-:W-:Y:S01]  /*14aa0*/  FFMA.FTZ R29, R76, R3.reuse, -R13.reuse ;  /* 0x000000034c1d7223 */ /* 0x182fe2000001080d */
        /* <DEDUP_REMOVED lines=8> */
[----:B------:R-:W-:Y:S01]  /*14b30*/  FFMA.FTZ R100, R100, R3, -R13 ;  /* 0x0000000364647223 */ /* 0x000fe2000001080d */
[----:B------:R-:W-:-:S02]  /*14b40*/  CS2R R90, SRZ ;  /* 0x00000000005a7805 */ /* 0x000fc4000001ff00 */
[----:B------:R-:W-:Y:S02]  /*14b50*/  CS2R R88, SRZ ;  /* 0x0000000000587805 */ /* 0x000fe4000001ff00 */
[----:B------:R-:W-:Y:S02]  /*14b60*/  CS2R R86, SRZ ;  /* 0x0000000000567805 */ /* 0x000fe4000001ff00 */
[----:B------:R-:W-:Y:S01]  /*14b70*/  CS2R R84, SRZ ;  /* 0x0000000000547805 */ /* 0x000fe2000001ff00 */
[----:B------:R-:W2:Y:S01]  /*14b80*/  MUFU.EX2 R9, R9 ;  /* 0x0000000900097308 */ /* 0x000ea20000000800 */
[----:B0-----:R-:W-:Y:S01]  /*14b90*/  FADD.FTZ R31, R188, R7 ;  /* 0x00000007bc1f7221 */ /* 0x001fe20000010000 */
[----:B------:R-:W-:Y:S02]  /*14ba0*/  F2FP.F16.F32.PACK_AB R188, R7, R188 ;  /* 0x000000bc07bc723e */ /* 0x000fe400000000ff */
[----:B------:R-:W-:Y:S02]  /*14bb0*/  CS2R R82, SRZ ;  /* 0x0000000000527805 */ /* 0x000fe4000001ff00 */
[----:B------:R-:W-:-:S02]  /*14bc0*/  CS2R R78, SRZ ;  /* 0x00000000004e7805 */ /* 0x000fc4000001ff00 */
[----:B------:R-:W-:Y:S02]  /*14bd0*/  CS2R R76, SRZ ;  /* 0x00000000004c7805 */ /* 0x000fe4000001ff00 */
[----:B------:R-:W-:Y:S02]  /*14be0*/  CS2R R70, SRZ ;  /* 0x0000000000467805 */ /* 0x000fe4000001ff00 */
[----:B------:R-:W-:Y:S01]  /*14bf0*/  CS2R R68, SRZ ;  /* 0x0000000000447805 */ /* 0x000fe2000001ff00 */
[----:B------:R-:W0:Y:S01]  /*14c00*/  MUFU.EX2 R184, R184 ;  /* 0x000000b800b87308 */ /* 0x000e220000000800 */
[----:B-1----:R-:W-:Y:S01]  /*14c10*/  FADD.FTZ R8, R190, R31 ;  /* 0x0000001fbe087221 */ /* 0x002fe20000010000 */
[----:B------:R-:W-:Y:S02]  /*14c20*/  CS2R R66, SRZ ;  /* 0x0000000000427805 */ /* 0x000fe4000001ff00 */
[----:B------:R-:W-:Y:S02]  /*14c30*/  CS2R R62, SRZ ;  /* 0x00000000003e7805 */ /* 0x000fe4000001ff00 */
[----:B------:R-:W-:-:S02]  /*14c40*/  CS2R R60, SRZ ;  /* 0x00000000003c7805 */ /* 0x000fc4000001ff00 */
[----:B------:R-:W-:Y:S02]  /*14c50*/  CS2R R56, SRZ ;  /* 0x0000000000387805 */ /* 0x000fe4000001ff00 */
[----:B------:R-:W-:Y:S02]  /*14c60*/  CS2R R52, SRZ ;  /* 0x0000000000347805 */ /* 0x000fe4000001ff00 */
[----:B------:R-:W-:Y:S01]  /*14c70*/  CS2R R48, SRZ ;  /* 0x0000000000307805 */ /* 0x000fe2000001ff00 */
[----:B------:R-:W1:Y:S01]  /*14c80*/  MUFU.EX2 R11, R11 ;  /* 0x0000000b000b7308 */ /* 0x000e620000000800 */
[C---:B--2---:R-:W-:Y:S01]  /*14c90*/  FADD.FTZ R31, R9.reuse, R8 ;  /* 0x00000008091f7221 */ /* 0x044fe20000010000 */
[----:B------:R-:W-:Y:S01]  /*14ca0*/  FADD.FTZ R8, R72, R33 ;  /* 0x0000002148087221 */ /* 0x000fe20000010000 */
[----:B------:R-:W-:Y:S02]  /*14cb0*/  F2FP.F16.F32.PACK_AB R190, R9, R190 ;  /* 0x000000be09be723e */ /* 0x000fe400000000ff */
[----:B------:R-:W-:-:S02]  /*14cc0*/  CS2R R72, SRZ ;  /* 0x0000000000487805 */ /* 0x000fc4000001ff00 */
[----:B------:R-:W-:Y:S01]  /*14cd0*/  CS2R R44, SRZ ;  /* 0x00000000002c7805 */ /* 0x000fe2000001ff00 */
[----:B------:R-:W-:Y:S01]  /*14ce0*/  FADD.FTZ R35, R187, R8 ;  /* 0x00000008bb237221 */ /* 0x000fe20000010000 */
[----:B------:R-:W-:Y:S01]  /*14cf0*/  F2FP.F16.F32.PACK_AB R187, R54, R187 ;  /* 0x000000bb36bb723e */ /* 0x000fe200000000ff */
[----:B------:R-:W2:Y:S01]  /*14d00*/  MUFU.EX2 R186, R186 ;  /* 0x000000ba00ba7308 */ /* 0x000ea20000000800 */
[----:B0-----:R-:W-:Y:S01]  /*14d10*/  FADD.FTZ R6, R184, R31 ;  /* 0x0000001fb8067221 */ /* 0x001fe20000010000 */
[----:B------:R-:W-:Y:S01]  /*14d20*/  FADD.FTZ R8, R54, R35 ;  /* 0x0000002336087221 */ /* 0x000fe20000010000 */
[----:B------:R-:W-:-:S03]  /*14d30*/  CS2R R54, SRZ ;  /* 0x0000000000367805 */ /* 0x000fc6000001ff00 */
[----:B------:R-:W-:Y:S01]  /*14d40*/  FADD.FTZ R35, R181, R8 ;  /* 0x00000008b5237221 */ /* 0x000fe20000010000 */
[C---:B------:R-:W-:Y:S01]  /*14d50*/  F2FP.F16.F32.PACK_AB R181, R36.reuse, R181 ;  /* 0x000000b524b5723e */ /* 0x040fe200000000ff */
[----:B------:R-:W0:Y:S01]  /*14d60*/  MUFU.EX2 R15, R15 ;  /* 0x0000000f000f7308 */ /* 0x000e220000000800 */
[C---:B-1----:R-:W-:Y:S01]  /*14d70*/  FADD.FTZ R33, R11.reuse, R6 ;  /* 0x000000060b217221 */ /* 0x042fe20000010000 */
[----:B------:R-:W-:Y:S01]  /*14d80*/  FADD.FTZ R8, R36, R35 ;  /* 0x0000002324087221 */ /* 0x000fe20000010000 */
[----:B------:R-:W-:-:S03]  /*14d90*/  F2FP.F16.F32.PACK_AB R184, R11, R184 ;  /* 0x000000b80bb8723e */ /* 0x000fc600000000ff */
[----:B------:R-:W-:Y:S01]  /*14da0*/  FADD.FTZ R35, R183, R8 ;  /* 0x00000008b7237221 */ /* 0x000fe20000010000 */
[----:B------:R-:W-:Y:S01]  /*14db0*/  LEA.HI.SX32 R8, R20, R37, 0x1c ;  /* 0x0000002514087211 */ /* 0x000fe200078fe2ff */
[----:B------:R-:W1:Y:S01]  /*14dc0*/  MUFU.EX2 R180, R180 ;  /* 0x000000b400b47308 */ /* 0x000e620000000800 */
[----:B--2---:R-:W-:Y:S01]  /*14dd0*/  FADD.FTZ R6, R186, R33 ;  /* 0x00000021ba067221 */ /* 0x004fe20000010000 */
[C---:B------:R-:W-:Y:S01]  /*14de0*/  FADD.FTZ R10, R34.reuse, R35 ;  /* 0x00000023220a7221 */ /* 0x040fe20000010000 */
[----:B------:R-:W-:Y:S02]  /*14df0*/  VIMNMX R223, R225, R8, !PT ;  /* 0x00000008e1df7248 */ /* 0x000fe40007fe0100 */
[----:B------:R-:W-:Y:S01]  /*14e00*/  F2FP.F16.F32.PACK_AB R183, R34, R183 ;  /* 0x000000b722b7723e */ /* 0x000fe200000000ff */
[----:B------:R-:W-:Y:S01]  /*14e10*/  FADD.FTZ R35, R177, R10 ;  /* 0x0000000ab1237221 */ /* 0x000fe20000010000 */
[C---:B------:R-:W-:Y:S01]  /*14e20*/  F2FP.F16.F32.PACK_AB R177, R30.reuse, R177 ;  /* 0x000000b11eb1723e */ /* 0x040fe200000000ff */
[----:B------:R-:W2:Y:S01]  /*14e30*/  MUFU.EX2 R21, R21 ;  /* 0x0000001500157308 */ /* 0x000ea20000000800 */
[C---:B0-----:R-:W-:Y:S01]  /*14e40*/  FADD.FTZ R33, R15.reuse, R6 ;  /* 0x000000060f217221 */ /* 0x041fe20000010000 */
[----:B------:R-:W-:Y:S01]  /*14e50*/  FADD.FTZ R10, R30, R35 ;  /* 0x000000231e0a7221 */ /* 0x000fe20000010000 */
[----:B------:R-:W-:-:S03]  /*14e60*/  F2FP.F16.F32.PACK_AB R186, R15, R186 ;  /* 0x000000ba0fba723e */ /* 0x000fc600000000ff */
[----:B------:R-:W-:Y:S01]  /*14e70*/  FADD.FTZ R37, R179, R10 ;  /* 0x0000000ab3257221 */ /* 0x000fe20000010000 */
[----:B------:R-:W-:Y:S01]  /*14e80*/  F2FP.F16.F32.PACK_AB R179, R32, R179 ;  /* 0x000000b320b3723e */ /* 0x000fe200000000ff */
[----:B------:R-:W0:Y:S01]  /*14e90*/  MUFU.EX2 R182, R182 ;  /* 0x000000b600b67308 */ /* 0x000e220000000800 */
[----:B-1----:R-:W-:Y:S01]  /*14ea0*/  FADD.FTZ R6, R180, R33 ;  /* 0x00000021b4067221 */ /* 0x002fe20000010000 */
[----:B------:R-:W-:Y:S01]  /*14eb0*/  FADD.FTZ R10, R32, R37 ;  /* 0x00000025200a7221 */ /* 0x000fe20000010000 */
[----:B------:R-:W-:-:S03]  /*14ec0*/  CS2R R36, SRZ ;  /* 0x0000000000247805 */ /* 0x000fc6000001ff00 */
[----:B------:R-:W-:Y:S01]  /*14ed0*/  FADD.FTZ R7, R173, R10 ;  /* 0x0000000aad077221 */ /* 0x000fe20000010000 */
[----:B------:R-:W-:Y:S01]  /*14ee0*/  F2FP.F16.F32.PACK_AB R173, R28, R173 ;  /* 0x000000ad1cad723e */ /* 0x000fe200000000ff */
        /* <DEDUP_REMOVED lines=12> */
[----:B------:R-:W-:Y:S02]  /*14fb0*/  F2FP.F16.F32.PACK_AB R176, R27, R176 ;  /* 0x000000b01bb0723e */ /* 0x000fe400000000ff */
[----:B------:R-:W-:-:S04]  /*14fc0*/  CS2R R26, SRZ ;  /* 0x00000000001a7805 */ /* 0x000fc8000001ff00 */
[----:B------:R-:W0:Y:S01]  /*14fd0*/  MUFU.EX2 R172, R172 ;  /* 0x000000ac00ac7308 */ /* 0x000e220000000800 */
[----:B-1----:R-:W-:-:S07]  /*14fe0*/  FADD.FTZ R6, R178, R35 ;  /* 0x00000023b2067221 */ /* 0x002fce0000010000 */
[----:B------:R1:W3:Y:S01]  /*14ff0*/  MUFU.EX2 R31, R74 ;  /* 0x0000004a001f7308 */ /* 0x0002e20000000800 */
[C---:B--2---:R-:W-:Y:S01]  /*15000*/  FADD.FTZ R35, R29.reuse, R6 ;  /* 0x000000061d237221 */ /* 0x044fe20000010000 */
[----:B------:R-:W-:-:S06]  /*15010*/  F2FP.F16.F32.PACK_AB R178, R29, R178 ;  /* 0x000000b21db2723e */ /* 0x000fcc00000000ff */
[----:B------:R-:W2:Y:S01]  /*15020*/  MUFU.EX2 R169, R169 ;  /* 0x000000a900a97308 */ /* 0x000ea20000000800 */
[----:B0-----:R-:W-:Y:S01]  /*15030*/  FADD.FTZ R6, R172, R35 ;  /* 0x00000023ac067221 */ /* 0x001fe20000010000 */
[----:B-1----:R-:W-:Y:S02]  /*15040*/  CS2R R74, SRZ ;  /* 0x00000000004a7805 */ /* 0x002fe4000001ff00 */
[----:B------:R-:W-:-:S04]  /*15050*/  CS2R R34, SRZ ;  /* 0x0000000000227805 */ /* 0x000fc8000001ff00 */
[----:B------:R-:W0:Y:S01]  /*15060*/  MUFU.EX2 R92, R92 ;  /* 0x0000005c005c7308 */ /* 0x000e220000000800 */
[C---:B---3--:R-:W-:Y:S01]  /*15070*/  FADD.FTZ R11, R31.reuse, R6 ;  /* 0x000000061f0b7221 */ /* 0x048fe20000010000 */
[----:B------:R-:W-:Y:S01]  /*15080*/  FADD.FTZ R6, R28, R7 ;  /* 0x000000071c067221 */ /* 0x000fe20000010000 */
[----:B------:R-:W-:Y:S02]  /*15090*/  F2FP.F16.F32.PACK_AB R172, R31, R172 ;  /* 0x000000ac1fac723e */ /* 0x000fe400000000ff */
[----:B------:R-:W-:Y:S02]  /*150a0*/  CS2R R30, SRZ ;  /* 0x00000000001e7805 */ /* 0x000fe4000001ff00 */
[----:B------:R-:W-:Y:S01]  /*150b0*/  CS2R R28, SRZ ;  /* 0x00000000001c7805 */ /* 0x000fe2000001ff00 */
[----:B------:R-:W-:Y:S01]  /*150c0*/  FADD.FTZ R7, R175, R6 ;  /* 0x00000006af077221 */ /* 0x000fe20000010000 */
[C---:B------:R-:W-:Y:S01]  /*150d0*/  F2FP.F16.F32.PACK_AB R175, R24.reuse, R175 ;  /* 0x000000af18af723e */ /* 0x040fe200000000ff */
[----:B------:R-:W1:Y:S02]  /*150e0*/  MUFU.EX2 R12, R12 ;  /* 0x0000000c000c7308 */ /* 0x000e640000000800 */
[----:B------:R-:W-:Y:S01]  /*150f0*/  FADD.FTZ R6, R24, R7 ;  /* 0x0000000718067221 */ /* 0x000fe20000010000 */
[----:B------:R-:W-:-:S03]  /*15100*/  CS2R R24, SRZ ;  /* 0x0000000000187805 */ /* 0x000fc6000001ff00 */
[----:B--2---:R-:W-:Y:S02]  /*15110*/  FADD.FTZ R7, R169, R6 ;  /* 0x00000006a9077221 */ /* 0x004fe40000010000 */
[----:B------:R2:W3:Y:S01]  /*15120*/  MUFU.EX2 R13, R94 ;  /* 0x0000005e000d7308 */ /* 0x0004e20000000800 */
[----:B0-----:R-:W-:-:S07]  /*15130*/  FADD.FTZ R10, R92, R11 ;  /* 0x0000000b5c0a7221 */ /* 0x001fce0000010000 */
[----:B------:R-:W0:Y:S01]  /*15140*/  MUFU.EX2 R58, R58 ;  /* 0x0000003a003a7308 */ /* 0x000e220000000800 */
[C---:B-1----:R-:W-:Y:S01]  /*15150*/  FADD.FTZ R6, R12.reuse, R7 ;  /* 0x000000070c067221 */ /* 0x042fe20000010000 */
[----:B------:R-:W-:Y:S01]  /*15160*/  F2FP.F16.F32.PACK_AB R169, R12, R169 ;  /* 0x000000a90ca9723e */ /* 0x000fe200000000ff */
[----:B------:R-:W-:Y:S01]  /*15170*/  VIADD R12, R80, 0xfffffffe ;  /* 0xfffffffe500c7836 */ /* 0x000fe20000000000 */
[----:B--2---:R-:W-:Y:S02]  /*15180*/  CS2R R94, SRZ ;  /* 0x00000000005e7805 */ /* 0x004fe4000001ff00 */
[----:B------:R-:W-:Y:S02]  /*15190*/  CS2R R80, SRZ ;  /* 0x0000000000507805 */ /* 0x000fe4000001ff00 */
[----:B------:R1:W2:Y:S01]  /*151a0*/  MUFU.EX2 R33, R96 ;  /* 0x0000006000217308 */ /* 0x0002a20000000800 */
[----:B---3--:R-:W-:Y:S01]  /*151b0*/  FADD.FTZ R11, R13, R10 ;  /* 0x0000000a0d0b7221 */ /* 0x008fe20000010000 */
[----:B------:R-:W-:-:S02]  /*151c0*/  ISETP.GE.AND P1, PT, R12, R223, PT ;  /* 0x000000df0c00720c */ /* 0x000fc40003f26270 */
[----:B------:R-:W-:Y:S02]  /*151d0*/  F2FP.F16.F32.PACK_AB R174, R13, R92 ;  /* 0x0000005c0dae723e */ /* 0x000fe400000000ff */
[----:B------:R-:W-:Y:S02]  /*151e0*/  CS2R R92, SRZ ;  /* 0x00000000005c7805 */ /* 0x000fe4000001ff00 */
[----:B------:R-:W-:Y:S01]  /*151f0*/  MUFU.EX2 R171, R171 ;  /* 0x000000ab00ab7308 */ /* 0x000fe20000000800 */
[----:B0-----:R-:W-:Y:S01]  /*15200*/  FADD.FTZ R14, R58, R11 ;  /* 0x0000000b3a0e7221 */ /* 0x001fe20000010000 */
[----:B-1----:R-:W-:-:S06]  /*15210*/  CS2R R96, SRZ ;  /* 0x0000000000607805 */ /* 0x002fcc000001ff00 */
[----:B------:R-:W0:Y:S01]  /*15220*/  MUFU.EX2 R98, R98 ;  /* 0x0000006200627308 */ /* 0x000e220000000800 */
[C---:B--2---:R-:W-:Y:S01]  /*15230*/  FADD.FTZ R11, R33.reuse, R14 ;  /* 0x0000000e210b7221 */ /* 0x044fe20000010000 */
[----:B------:R-:W-:Y:S02]  /*15240*/  F2FP.F16.F32.PACK_AB R168, R33, R58 ;  /* 0x0000003a21a8723e */ /* 0x000fe400000000ff */
[----:B------:R-:W-:Y:S02]  /*15250*/  CS2R R58, SRZ ;  /* 0x00000000003a7805 */ /* 0x000fe4000001ff00 */
[----:B------:R-:W-:Y:S02]  /*15260*/  CS2R R32, SRZ ;  /* 0x0000000000207805 */ /* 0x000fe4000001ff00 */
[----:B------:R1:W2:Y:S08]  /*15270*/  MUFU.EX2 R9, R100 ;  /* 0x0000006400097308 */ /* 0x0002b00000000800 */
[----:B------:R3:W4:Y:S01]  /*15280*/  MUFU.EX2 R10, R5 ;  /* 0x00000005000a7308 */ /* 0x0007220000000800 */
[----:B0-----:R-:W-:Y:S01]  /*15290*/  FADD.FTZ R14, R98, R11 ;  /* 0x0000000b620e7221 */ /* 0x001fe20000010000 */
[----:B-1----:R-:W-:Y:S01]  /*152a0*/  CS2R R100, SRZ ;  /* 0x0000000000647805 */ /* 0x002fe2000001ff00 */
[----:B---3--:R-:W-:-:S02]  /*152b0*/  FADD.FTZ R5, R171, R6 ;  /* 0x00000006ab057221 */ /* 0x008fc40000010000 */
[C---:B--2---:R-:W-:Y:S01]  /*152c0*/  FADD.FTZ R7, R9.reuse, R14 ;  /* 0x0000000e09077221 */ /* 0x044fe20000010000 */
[----:B------:R-:W-:Y:S02]  /*152d0*/  F2FP.F16.F32.PACK_AB R170, R9, R98 ;  /* 0x0000006209aa723e */ /* 0x000fe400000000ff */
[----:B------:R-:W-:Y:S02]  /*152e0*/  CS2R R98, SRZ ;  /* 0x0000000000627805 */ /* 0x000fe4000001ff00 */
[----:B------:R-:W-:Y:S01]  /*152f0*/  MOV R14, 0x3f800000 ;  /* 0x3f800000000e7802 */ /* 0x000fe20000000f00 */
[C---:B----4-:R-:W-:Y:S01]  /*15300*/  FADD.FTZ R6, R10.reuse, R5 ;  /* 0x000000050a067221 */ /* 0x050fe20000010000 */
[----:B------:R-:W-:Y:S01]  /*15310*/  F2FP.F16.F32.PACK_AB R171, R10, R171 ;  /* 0x000000ab0aab723e */ /* 0x000fe200000000ff */
[----:B------:R-:W-:Y:S01]  /*15320*/  IMAD.MOV.U32 R5, RZ, RZ, 0x3f800000 ;  /* 0x3f800000ff057424 */ /* 0x000fe200078e00ff */
[----:B------:R-:W-:Y:S06]  /*15330*/  @!P1 BRA `(.L_x_6115) ;  /* 0x0000003000209947 */ /* 0x000fec0003800000 */
[----:B------:R-:W-:Y:S01]  /*15340*/  BSSY B1, `(.L_x_6115) ;  /* 0x0000307000017945 */ /* 0x000fe20003800000 */
[----:B------:R-:W-:Y:S01]  /*15350*/  IMAD.MOV.U32 R10, RZ, RZ, R4 ;  /* 0x000000ffff0a7224 */ /* 0x000fe200078e0004 */
[----:B------:R-:W-:Y:S01]  /*15360*/  MOV R9, R196 ;  /* 0x000000c400097202 */ /* 0x000fe20000000f00 */
[----:B------:R-:W-:Y:S02]  /*15370*/  IMAD.MOV.U32 R11, RZ, RZ, R0 ;  /* 0x000000ffff0b7224 */ /* 0x000fe400078e0000 */
[----:B------:R-:W-:Y:S02]  /*15380*/  IMAD.MOV.U32 R8, RZ, RZ, R200 ;  /* 0x000000ffff087224 */ /* 0x000fe400078e00c8 */
[----:B------:R-:W-:Y:S02]  /*15390*/  IMAD.MOV.U32 R5, RZ, RZ, 0x3f800000 ;  /* 0x3f800000ff057424 */ /* 0x000fe400078e00ff */
[----:B------:R-:W-:-:S07]  /*153a0*/  IMAD.MOV.U32 R119, RZ, RZ, RZ ;  /* 0x000000ffff777224 */ /* 0x000fce00078e00ff */
.L_x_6128:
[----:B------:R-:W-:-:S04]  /*153b0*/  ISETP.NE.AND P1, PT, R9, 0x1, PT ;  /* 0x000000010900780c */ /* 0x000fc80003f25270 */
[----:B------:R-:W-:-:S04]  /*153c0*/  SEL R200, RZ, 0x1, P1 ;  /* 0x00000001ffc87807 */ /* 0x000fc80000800000 */
[----:B------:R-:W-:Y:S01]  /*153d0*/  LOP3.LUT R200, R8, R200, RZ, 0x3c, !PT ;  /* 0x000000c808c87212 */ /* 0x000fe200078e3cff */
[----:B------:R-:W-:Y:S06]  /*153e0*/  @!P0 BRA `(.L_x_6116) ;  /* 0x0000000000048947 */ /* 0x000fec0003800000 */
[----:B------:R-:W-:Y:S01]  /*153f0*/  BPT.TRAP 0x1 ;  /* 0x000000040000795c */ /* 0x000fe20000300000 */
.L_x_6116:
        /* <DEDUP_REMOVED lines=8> */
.L_x_6117:
[----:B------:R-:W-:Y:S01]  /*15480*/  IMAD R126, R196, 0x900, R219 ;  /* 0x00000900c47e7824 */ /* 0x000fe200078e02db */
[----:B------:R-:W-:Y:S03]  /*15490*/  BSSY B2, `(.L_x_6118) ;  /* 0x0000006000027945 */ /* 0x000fe60003800000 */
[C---:B------:R-:W-:Y:S02]  /*154a0*/  VIADD R122, R126.reuse, 0x2 ;  /* 0x000000027e7a7836 */ /* 0x040fe40000000000 */
[----:B------:R-:W-:Y:S01]  /*154b0*/  VIADD R124, R126, 0x4 ;  /* 0x000000047e7c7836 */ /* 0x000fe20000000000 */
[----:B-1----:R-:W-:Y:S06]  /*154c0*/  @P1 BRA `(.L_x_6119) ;  /* 0x0000000000081947 */ /* 0x002fec0003800000 */
[----:B------:R-:W1:Y:S02]  /*154d0*/  SYNCS.PHASECHK.TRANS64.TRYWAIT P1, [R0+URZ+0x30830], R3 ;  /* 0x03083003000075a7 */ /* 0x000e64000802017f */
[----:B-1----:R-:W-:Y:S05]  /*154e0*/  @!P1 BRA `(.L_x_6120) ;  /* 0x00000134009c9947 */ /* 0x002fea0003800000 */
.L_x_6119:
[----:B------:R-:W-:Y:S05]  /*154f0*/  BSYNC B2 ;  /* 0x0000000000027941 */ /* 0x000fea0003800000 */
.L_x_6118:
[----:B------:R-:W2:Y:S04]  /*15500*/  LDL.64 R128, [R1+0x30] ;  /* 0x0000300001807983 */ /* 0x000ea80000100a00 */
[----:B------:R3:W-:Y:S04]  /*15510*/  STL.64 [R1+0x78], R6 ;  /* 0x0000780601007387 */ /* 0x0007e80000100a00 */
[----:B---3--:R-:W3:Y:S01]  /*15520*/  LDL.64 R6, [R1+0x28] ;  /* 0x0000280001067983 */ /* 0x008ee20000100a00 */
[----:B------:R-:W-:Y:S01]  /*15530*/  IMAD.MOV.U32 R120, RZ, RZ, R126 ;  /* 0x000000ffff787224 */ /* 0x000fe200078e007e */
        /* <DEDUP_REMOVED lines=8> */
[----:B------:R-:W-:Y:S01]  /*155c0*/  R2UR UR42, R122 ;  /* 0x000000007a2a72ca */ /* 0x000fe200000e0000 */
[----:B------:R-:W-:Y:S01]  /*155d0*/  IMAD.MOV.U32 R125, RZ, RZ, 0x40000040 ;  /* 0x40000040ff7d7424 */ /* 0x000fe200078e00ff */
[----:B------:R-:W-:Y:S01]  /*155e0*/  R2UR UR38, R120 ;  /* 0x00000000782672ca */ /* 0x000fe200000e0000 */
[C---:B------:R-:W-:Y:S01]  /*155f0*/  VIADD R120, R126.reuse, 0x304 ;  /* 0x000003047e787836 */ /* 0x040fe20000000000 */
[----:B------:R-:W-:Y:S01]  /*15600*/  IADD3 R122, R126, 0x300, RZ ;  /* 0x000003007e7a7810 */ /* 0x000fe20007ffe0ff */
[-C--:B------:R-:W-:Y:S01]  /*15610*/  FMUL.FTZ R24, R24, R14.reuse ;  /* 0x0000000e18187220 */ /* 0x080fe20000410000 */
[----:B------:R-:W-:Y:S01]  /*15620*/  MOV R121, 0x40000040 ;  /* 0x4000004000797802 */ /* 0x000fe20000000f00 */
[-C--:B------:R-:W-:Y:S01]  /*15630*/  FMUL.FTZ R25, R25, R14.reuse ;  /* 0x0000000e19197220 */ /* 0x080fe20000410000 */
        /* <DEDUP_REMOVED lines=133> */
[----:B---3--:R-:W-:Y:S02]  /*15e90*/  R2UR UR44, R6 ;  /* 0x00000000062c72ca */ /* 0x008fe400000e0000 */
[----:B------:R-:W-:Y:S02]  /*15ea0*/  R2UR UR45, R7 ;  /* 0x00000000072d72ca */ /* 0x000fe400000e0000 */
[----:B------:R-:W-:Y:S01]  /*15eb0*/  R2UR UR49, R213 ;  /* 0x00000000d53172ca */ /* 0x000fe200000e0000 */
[----:B------:R0:W5:Y:S01]  /*15ec0*/  LDL.LU.64 R6, [R1+0x78] ;  /* 0x0000780001067983 */ /* 0x0001620000300a00 */
[----:B------:R-:W-:Y:S01]  /*15ed0*/  UMOV UR24, UR56 ;  /* 0x0000003800187c82 */ /* 0x000fe20008000000 */
[----:B------:R-:W-:Y:S01]  /*15ee0*/  UMOV UR25, UR57 ;  /* 0x0000003900197c82 */ /* 0x000fe20008000000 */
[----:B------:R-:W-:Y:S01]  /*15ef0*/  UMOV UR20, UR52 ;  /* 0x0000003400147c82 */ /* 0x000fe20008000000 */
[----:B------:R-:W-:Y:S01]  /*15f00*/  UMOV UR21, UR53 ;  /* 0x0000003500157c82 */ /* 0x000fe20008000000 */
[----:B------:R-:W-:Y:S01]  /*15f10*/  R2UR UR48, R214 ;  /* 0x00000000d63072ca */ /* 0x000fe200000e0000 */
[----:B------:R-:W-:-:S02]  /*15f20*/  WARPGROUP.DEPBAR.LE gsb0, 0x0 ;  /* 0x00008000000079c5 */ /* 0x000fc40000010000 */
[----:B------:R-:W-:-:S06]  /*15f30*/  WARPGROUP.ARRIVE ;  /* 0x00000000000079c5 */ /* 0x000fcc0000000000 */
        /* <DEDUP_REMOVED lines=14> */
[----:B------:R-:W4:Y:S01]  /*16020*/  LDL.64 R20, [R1+0x10] ;  /* 0x0000100001147983 */ /* 0x000f220000100a00 */
[----:B------:R-:W-:Y:S02]  /*16030*/  WARPGROUP.DEPBAR.LE gsb0, 0x0 ;  /* 0x00008000000079c5 */ /* 0x000fe40000010000 */
[----:B------:R-:W-:Y:S01]  /*16040*/  WARPGROUP.ARRIVE ;  /* 0x00000000000079c5 */ /* 0x000fe20000000000 */
[----:B---3--:R-:W-:Y:S02]  /*16050*/  R2UR UR36, R210 ;  /* 0x00000000d22472ca */ /* 0x008fe400000e0000 */
[----:B------:R-:W-:-:S13]  /*16060*/  R2UR UR37, R211 ;  /* 0x00000000d32572ca */ /* 0x000fda00000e0000 */
[----:B------:R-:W-:Y:S01]  /*16070*/  HGMMA.64x96x16.F32 R120, gdesc[UR36], R120, gsb0 ;  /* 0x01600000247879f0 */ /* 0x000fe20008000878 */
[----:B----4-:R-:W-:Y:S02]  /*16080*/  R2UR UR32, R20 ;  /* 0x00000000142072ca */ /* 0x010fe400000e0000 */
[----:B------:R-:W-:Y:S02]  /*16090*/  R2UR UR33, R21 ;  /* 0x00000000152172ca */ /* 0x000fe400000e0000 */
[----:B--2---:R-:W-:Y:S02]  /*160a0*/  R2UR UR28, R212 ;  /* 0x00000000d41c72ca */ /* 0x004fe400000e0000 */
        /* <DEDUP_REMOVED lines=24> */
[----:B------:R-:W-:-:S03]  /*16230*/  UMOV UR4, UR40 ;  /* 0x0000002800047c82 */ /* 0x000fc60008000000 */
        /* <DEDUP_REMOVED lines=13> */
[----:B------:R-:W-:Y:S02]  /*16310*/  WARPGROUP.DEPBAR.LE gsb0, 0x0 ;  /* 0x00008000000079c5 */ /* 0x000fe40000010000 */
[----:B0-----:R-:W-:Y:S11]  /*16320*/  @!P0 BRA `(.L_x_6121) ;  /* 0x0000000000048947 */ /* 0x001ff60003800000 */
[----:B------:R-:W-:Y:S01]  /*16330*/  BPT.TRAP 0x1 ;  /* 0x000000040000795c */ /* 0x000fe20000300000 */
.L_x_6121:
[----:B------:R-:W-:Y:S01]  /*16340*/  SHF.L.U32 R3, R8, 0x1f, RZ ;  /* 0x0000001f08037819 */ /* 0x000fe200000006ff */
[----:B------:R-:W-:-:S04]  /*16350*/  IMAD R13, R9, 0x8, R2 ;  /* 0x00000008090d7824 */ /* 0x000fc800078e0202 */
[----:B------:R0:W1:Y:S01]  /*16360*/  SYNCS.PHASECHK.TRANS64.TRYWAIT P1, [R13+URZ+0x30850], R3 ;  /* 0x030850030d0075a7 */ /* 0x000062000802017f */
[----:B------:R-:W-:Y:S05]  /*16370*/  @!P0 BRA `(.L_x_6122) ;  /* 0x0000000000048947 */ /* 0x000fea0003800000 */
[----:B------:R-:W-:Y:S01]  /*16380*/  BPT.TRAP 0x1 ;  /* 0x000000040000795c */ /* 0x000fe20000300000 */
.L_x_6122:
[----:B------:R-:W-:Y:S04]  /*16390*/  BSSY B2, `(.L_x_6123) ;  /* 0x0000004000027945 */ /* 0x000fe80003800000 */
[----:B-1----:R-:W-:Y:S05]  /*163a0*/  @P1 BRA `(.L_x_6124) ;  /* 0x0000000000081947 */ /* 0x002fea0003800000 */
[----:B------:R-:W1:Y:S02]  /*163b0*/  SYNCS.PHASECHK.TRANS64.TRYWAIT P1, [R13+URZ+0x30850], R3 ;  /* 0x030850030d0075a7 */ /* 0x000e64000802017f */
[----:B-1----:R-:W-:Y:S05]  /*163c0*/  @!P1 BRA `(.L_x_6125) ;  /* 0x0000012400f89947 */ /* 0x002fea0003800000 */
.L_x_6124:
[----:B------:R-:W-:Y:S05]  /*163d0*/  BSYNC B2 ;  /* 0x0000000000027941 */ /* 0x000fea0003800000 */
.L_x_6123:
[----:B01----:R-:W-:Y:S01]  /*163e0*/  VIADD R3, R2, 0x400 ;  /* 0x0000040002037836 */ /* 0x003fe20000000000 */
[----:B------:R-:W-:Y:S01]  /*163f0*/  WARPGROUP.ARRIVE ;  /* 0x00000000000079c5 */ /* 0x000fe20000000000 */
[----:B------:R-:W-:-:S03]  /*16400*/  IMAD.MOV.U32 R5, RZ, RZ, 0x40000040 ;  /* 0x40000040ff057424 */ /* 0x000fc600078e00ff */
[----:B------:R-:W-:Y:S02]  /*16410*/  SHF.R.U32.HI R3, RZ, 0x4, R3 ;  /* 0x00000004ff037819 */ /* 0x000fe40000011603 */
[----:B------:R-:W-:Y:S01]  /*16420*/  R2UR UR7, R5 ;  /* 0x00000000050772ca */ /* 0x000fe200000e0000 */
[----:B------:R-:W-:Y:S01]  /*16430*/  IMAD.MOV.U32 R5, RZ, RZ, 0x40000040 ;  /* 0x40000040ff057424 */ /* 0x000fe200078e00ff */
[----:B------:R-:W-:-:S04]  /*16440*/  LOP3.LUT R3, R3, 0x3fff, RZ, 0xc0, !PT ;  /* 0x00003fff03037812 */ /* 0x000fc800078ec0ff */
        /* <DEDUP_REMOVED lines=41> */
.L_x_6126:
[----:B------:R-:W2:Y:S01]  /*166e0*/  LDL R4, [R1+0x3c] ;  /* 0x00003c0001047983 */ /* 0x000ea20000100800 */
[----:B------:R-:W0:Y:S01]  /*166f0*/  LDC R3, c[0x0][0x448] ;  /* 0x00011200ff037b82 */ /* 0x000e220000000800 */
[----:B------:R-:W-:-:S05]  /*16700*/  VIADD R0, R0, 0x30840 ;  /* 0x0003084000007836 */ /* 0x000fca0000000000 */
[----:B------:R-:W-:-:S04]  /*16710*/  PRMT R0, R218, 0x654, R0 ;  /* 0x00000654da007816 */ /* 0x000fc80000000000 */
[----:B------:R1:W-:Y:S01]  /*16720*/  SYNCS.ARRIVE.TRANS64.RED.A1T0 RZ, [R0+URZ], RZ ;  /* 0x000000ff00ff79a7 */ /* 0x0003e2000810043f */
[----:B0-----:R-:W-:-:S13]  /*16730*/  ISETP.NE.AND P1, PT, R3, 0x1, PT ;  /* 0x000000010300780c */ /* 0x001fda0003f25270 */
[----:B------:R-:W0:Y:S08]  /*16740*/  @P1 LDC R3, c[0x0][0x44c] ;  /* 0x00011300ff031b82 */ /* 0x000e300000000800 */
[----:B-1----:R-:W1:Y:S01]  /*16750*/  @P1 LDC R0, c[0x0][0x450] ;  /* 0x00011400ff001b82 */ /* 0x002e620000000800 */
[----:B------:R-:W-:Y:S01]  /*16760*/  FMUL.FTZ R15, R129, UR39 ;  /* 0x00000027810f7c20 */ /* 0x000fe20008410000 */
[----:B------:R-:W-:Y:S01]  /*16770*/  FMUL.FTZ R129, R133, UR39 ;  /* 0x0000002785817c20 */ /* 0x000fe20008410000 */
[----:B------:R-:W-:Y:S01]  /*16780*/  FMUL.FTZ R184, R128, UR39 ;  /* 0x0000002780b87c20 */ /* 0x000fe20008410000 */
[----:B------:R-:W-:Y:S01]  /*16790*/  FMUL.FTZ R185, R131, UR39 ;  /* 0x0000002783b97c20 */ /* 0x000fe20008410000 */
[----:B------:R-:W-:-:S02]  /*167a0*/  IMAD R131, R12, -0x60, RZ ;  /* 0xffffffa00c837824 */ /* 0x000fc400078e02ff */
[----:B------:R-:W-:Y:S02]  /*167b0*/  FMUL.FTZ R128, R137, UR39 ;  /* 0x0000002789807c20 */ /* 0x000fe40008410000 */
[----:B------:R-:W3:Y:S01]  /*167c0*/  MUFU.TANH R184, R184 ;  /* 0x000000b800b87308 */ /* 0x000ee20000002400 */
[----:B------:R-:W-:Y:S01]  /*167d0*/  IADD3 R131, -R229, 0x1, R131 ;  /* 0x00000001e5837810 */ /* 0x000fe20007ffe183 */
[----:B------:R-:W-:-:S03]  /*167e0*/  FMUL.FTZ R178, R148, UR39 ;  /* 0x0000002794b27c20 */ /* 0x000fc60008410000 */
[----:B------:R-:W-:-:S03]  /*167f0*/  IADD3 R131, -R227, R131, R228 ;  /* 0x00000083e3837210 */ /* 0x000fc60007ffe1e4 */
[----:B------:R-:W4:Y:S01]  /*16800*/  MUFU.TANH R128, R128 ;  /* 0x0000008000807308 */ /* 0x000f220000002400 */
[----:B------:R-:W-:Y:S01]  /*16810*/  FMUL.FTZ R20, R157, UR39 ;  /* 0x000000279d147c20 */ /* 0x000fe20008410000 */
[----:B------:R-:W-:Y:S01]  /*16820*/  FMUL.FTZ R188, R120, UR39 ;  /* 0x0000002778bc7c20 */ /* 0x000fe20008410000 */
[----:B------:R-:W-:-:S05]  /*16830*/  FMUL.FTZ R8, R121, UR39 ;  /* 0x0000002779087c20 */ /* 0x000fca0008410000 */
[----:B------:R-:W4:Y:S01]  /*16840*/  MUFU.TANH R178, R178 ;  /* 0x000000b200b27308 */ /* 0x000f220000002400 */
[----:B------:R-:W-:-:S07]  /*16850*/  FMUL.FTZ R190, R124, UR39 ;  /* 0x000000277cbe7c20 */ /* 0x000fce0008410000 */
[----:B------:R-:W4:Y:S01]  /*16860*/  MUFU.TANH R20, R20 ;  /* 0x0000001400147308 */ /* 0x000f220000002400 */
[----:B------:R-:W-:-:S07]  /*16870*/  FMUL.FTZ R9, R125, UR39 ;  /* 0x000000277d097c20 */ /* 0x000fce0008410000 */
[----:B------:R-:W4:Y:S08]  /*16880*/  MUFU.TANH R188, R188 ;  /* 0x000000bc00bc7308 */ /* 0x000f300000002400 */
[----:B------:R-:W-:Y:S08]  /*16890*/  MUFU.TANH R8, R8 ;  /* 0x0000000800087308 */ /* 0x000ff00000002400 */
[----:B------:R-:W-:Y:S01]  /*168a0*/  MUFU.TANH R190, R190 ;  /* 0x000000be00be7308 */ /* 0x000fe20000002400 */
[----:B------:R-:W-:-:S07]  /*168b0*/  FMUL.FTZ R186, R132, UR39 ;  /* 0x0000002784ba7c20 */ /* 0x000fce0008410000 */
[----:B------:R-:W-:Y:S01]  /*168c0*/  MUFU.TANH R9, R9 ;  /* 0x0000000900097308 */ /* 0x000fe20000002400 */
[----:B------:R-:W-:Y:S01]  /*168d0*/  FMUL.FTZ R187, R135, UR39 ;  /* 0x0000002787bb7c20 */ /* 0x000fe20008410000 */
[----:B------:R-:W-:-:S06]  /*168e0*/  FMUL.FTZ R180, R136, UR39 ;  /* 0x0000002788b47c20 */ /* 0x000fcc0008410000 */
[----:B------:R-:W-:Y:S08]  /*168f0*/  MUFU.TANH R15, R15 ;  /* 0x0000000f000f7308 */ /* 0x000ff00000002400 */
[----:B------:R-:W-:Y:S01]  /*16900*/  MUFU.TANH R186, R186 ;  /* 0x000000ba00ba7308 */ /* 0x000fe20000002400 */
[----:B------:R-:W-:-:S07]  /*16910*/  FMUL.FTZ R182, R140, UR39 ;  /* 0x000000278cb67c20 */ /* 0x000fce0008410000 */
[----:B------:R-:W-:Y:S08]  /*16920*/  MUFU.TANH R129, R129 ;  /* 0x0000008100817308 */ /* 0x000ff00000002400 */
[----:B------:R-:W-:Y:S01]  /*16930*/  MUFU.TANH R180, R180 ;  /* 0x000000b400b47308 */ /* 0x000fe20000002400 */
[----:B------:R-:W-:Y:S01]  /*16940*/  FMUL.FTZ R176, R144, UR39 ;  /* 0x0000002790b07c20 */ /* 0x000fe20008410000 */
[----:B------:R-:W-:-:S06]  /*16950*/  FMUL.FTZ R124, R145, UR39 ;  /* 0x00000027917c7c20 */ /* 0x000fcc0008410000 */
[----:B------:R-:W-:Y:S08]  /*16960*/  MUFU.TANH R182, R182 ;  /* 0x000000b600b67308 */ /* 0x000ff00000002400 */
[----:B------:R-:W-:Y:S01]  /*16970*/  MUFU.TANH R176, R176 ;  /* 0x000000b000b07308 */ /* 0x000fe20000002400 */
[----:B------:R-:W-:-:S07]  /*16980*/  FMUL.FTZ R172, R152, UR39 ;  /* 0x0000002798ac7c20 */ /* 0x000fce0008410000 */
[----:B------:R-:W-:Y:S01]  /*16990*/  MUFU.TANH R124, R124 ;  /* 0x0000007c007c7308 */ /* 0x000fe20000002400 */
[----:B------:R-:W-:Y:S01]  /*169a0*/  FMUL.FTZ R120, R153, UR39 ;  /* 0x0000002799787c20 */ /* 0x000fe20008410000 */
[----:B------:R-:W-:-:S06]  /*169b0*/  FMUL.FTZ R174, R156, UR39 ;  /* 0x000000279cae7c20 */ /* 0x000fcc0008410000 */
[----:B------:R-:W-:Y:S01]  /*169c0*/  MUFU.TANH R172, R172 ;  /* 0x000000ac00ac7308 */ /* 0x000fe20000002400 */
[----:B------:R-:W-:-:S07]  /*169d0*/  FMUL.FTZ R168, R160, UR39 ;  /* 0x00000027a0a87c20 */ /* 0x000fce0008410000 */
[----:B------:R-:W-:Y:S01]  /*169e0*/  MUFU.TANH R120, R120 ;  /* 0x0000007800787308 */ /* 0x000fe20000002400 */
[----:B--2---:R-:W-:-:S04]  /*169f0*/  IMAD.IADD R5, R4, 0x1, R226 ;  /* 0x0000000104057824 */ /* 0x004fc800078e02e2 */
[----:B0-----:R-:W-:-:S05]  /*16a00*/  @P1 IMAD.HI.U32 R3, R5, R3, RZ ;  /* 0x0000000305031227 */ /* 0x001fca00078e00ff */
[----:B-1----:R-:W-:-:S05]  /*16a10*/  @P1 SHF.R.U32.HI R5, RZ, R0, R3 ;  /* 0x00000000ff051219 */ /* 0x002fca0000011603 */
[----:B------:R-:W0:Y:S04]  /*16a20*/  SHFL.IDX PT, R133, R5, RZ, 0x1c1f ;  /* 0x001c1fff05857589 */ /* 0x000e2800000e0000 */
[----:B------:R-:W1:Y:S01]  /*16a30*/  SHFL.IDX PT, R14, R5, 0x1, 0x1c1f ;  /* 0x003c1f00050e7f89 */ /* 0x000e6200000e0000 */
[----:B------:R-:W-:-:S06]  /*16a40*/  FMUL.FTZ R0, R122, UR39 ;  /* 0x000000277a007c20 */ /* 0x000fcc0008410000 */
[----:B------:R-:W2:Y:S01]  /*16a50*/  MUFU.TANH R0, R0 ;  /* 0x0000000000007308 */ /* 0x000ea20000002400 */
[----:B0-----:R-:W-:-:S04]  /*16a60*/  IADD3 R133, R131, R133, RZ ;  /* 0x0000008583857210 */ /* 0x001fc80007ffe0ff */
[----:B------:R-:W-:-:S04]  /*16a70*/  ISETP.GT.AND P2, PT, R133, 0x10, PT ;  /* 0x000000108500780c */ /* 0x000fc80003f44270 */
[----:B---3--:R-:W-:Y:S02]  /*16a80*/  FSEL R184, R184, -INF , P2 ;  /* 0xff800000b8b87808 */ /* 0x008fe40001000000 */
[----:B------:R-:W-:-:S04]  /*16a90*/  ISETP.GT.AND P2, PT, R133, 0x21, PT ;  /* 0x000000218500780c */ /* 0x000fc80003f44270 */
[----:B----4-:R-:W-:Y:S02]  /*16aa0*/  FSEL R128, R128, -INF , P2 ;  /* 0xff80000080807808 */ /* 0x010fe40001000000 */
[----:B------:R-:W-:Y:S01]  /*16ab0*/  ISETP.GT.AND P2, PT, R133, 0x38, PT ;  /* 0x000000388500780c */ /* 0x000fe20003f44270 */
[----:B-1----:R-:W-:-:S03]  /*16ac0*/  IMAD.IADD R14, R131, 0x1, R14 ;  /* 0x00000001830e7824 */ /* 0x002fc600078e020e */
[----:B------:R-:W-:Y:S02]  /*16ad0*/  FSEL R178, R178, -INF , P2 ;  /* 0xff800000b2b27808 */ /* 0x000fe40001000000 */
[C---:B------:R-:W-:Y:S02]  /*16ae0*/  ISETP.GT.AND P2, PT, R133.reuse, 0x49, PT ;  /* 0x000000498500780c */ /* 0x040fe40003f44270 */
[C---:B------:R-:W-:Y:S02]  /*16af0*/  ISETP.GT.AND P3, PT, R133.reuse, RZ, PT ;  /* 0x000000ff8500720c */ /* 0x040fe40003f64270 */
[----:B------:R-:W-:Y:S02]  /*16b00*/  FSEL R20, R20, -INF , P2 ;  /* 0xff80000014147808 */ /* 0x000fe40001000000 */
[----:B------:R-:W-:Y:S02]  /*16b10*/  ISETP.GT.AND P2, PT, R14, RZ, PT ;  /* 0x000000ff0e00720c */ /* 0x000fe40003f44270 */
[----:B------:R-:W-:-:S02]  /*16b20*/  ISETP.GT.AND P4, PT, R133, 0x1, PT ;  /* 0x000000018500780c */ /* 0x000fc40003f84270 */
[----:B------:R-:W-:Y:S02]  /*16b30*/  FSEL R188, R188, -INF , P3 ;  /* 0xff800000bcbc7808 */ /* 0x000fe40001800000 */
[----:B--2---:R-:W-:Y:S02]  /*16b40*/  FSEL R135, R0, -INF , P2 ;  /* 0xff80000000877808 */ /* 0x004fe40001000000 */
[C---:B------:R-:W-:Y:S02]  /*16b50*/  ISETP.GT.AND P5, PT, R133.reuse, 0x8, PT ;  /* 0x000000088500780c */ /* 0x040fe40003fa4270 */
[----:B------:R-:W-:Y:S02]  /*16b60*/  FSEL R136, R8, -INF , P4 ;  /* 0xff80000008887808 */ /* 0x000fe40002000000 */
[----:B------:R-:W-:Y:S02]  /*16b70*/  FMNMX.FTZ R0, R188, R11, !PT ;  /* 0x0000000bbc007209 */ /* 0x000fe40007810000 */
[----:B------:R-:W-:-:S02]  /*16b80*/  ISETP.GT.AND P1, PT, R133, 0x9, PT ;  /* 0x000000098500780c */ /* 0x000fc40003f24270 */
[----:B------:R-:W-:Y:S02]  /*16b90*/  FSEL R190, R190, -INF , P5 ;  /* 0xff800000bebe7808 */ /* 0x000fe40002800000 */
[----:B------:R-:W-:Y:S01]  /*16ba0*/  FMNMX.FTZ R0, R136, R0, !PT ;  /* 0x0000000088007209 */ /* 0x000fe20007810000 */
[----:B------:R-:W-:Y:S01]  /*16bb0*/  FMUL.FTZ R4, R130, UR39 ;  /* 0x0000002782047c20 */ /* 0x000fe20008410000 */
[----:B------:R-:W-:Y:S01]  /*16bc0*/  FMUL.FTZ R130, R134, UR39 ;  /* 0x0000002786827c20 */ /* 0x000fe20008410000 */
[----:B------:R-:W-:Y:S02]  /*16bd0*/  FSEL R134, R9, -INF , P1 ;  /* 0xff80000009867808 */ /* 0x000fe40000800000 */
[----:B------:R-:W-:Y:S02]  /*16be0*/  FMNMX.FTZ R0, R190, R0, !PT ;  /* 0x00000000be007209 */ /* 0x000fe40007810000 */
[C---:B------:R-:W-:Y:S02]  /*16bf0*/  ISETP.GT.AND P3, PT, R133.reuse, 0x11, PT ;  /* 0x000000118500780c */ /* 0x040fe40003f64270 */
[----:B------:R-:W-:Y:S01]  /*16c00*/  FMNMX.FTZ R0, R134, R0, !PT ;  /* 0x0000000086007209 */ /* 0x000fe20007810000 */
[----:B------:R-:W-:Y:S01]  /*16c10*/  FMUL.FTZ R3, R126, UR39 ;  /* 0x000000277e037c20 */ /* 0x000fe20008410000 */
[----:B------:R-:W-:Y:S01]  /*16c20*/  ISETP.GT.AND P4, PT, R133, 0x18, PT ;  /* 0x000000188500780c */ /* 0x000fe20003f84270 */
[----:B------:R-:W-:Y:S01]  /*16c30*/  FMUL.FTZ R126, R141, UR39 ;  /* 0x000000278d7e7c20 */ /* 0x000fe20008410000 */
[----:B------:R-:W-:-:S02]  /*16c40*/  FSEL R132, R15, -INF , P3 ;  /* 0xff8000000f847808 */ /* 0x000fc40001800000 */
[----:B------:R-:W-:Y:S02]  /*16c50*/  FMNMX.FTZ R0, R184, R0, !PT ;  /* 0x00000000b8007209 */ /* 0x000fe40007810000 */
[C---:B------:R-:W-:Y:S02]  /*16c60*/  ISETP.GT.AND P5, PT, R133.reuse, 0x19, PT ;  /* 0x000000198500780c */ /* 0x040fe40003fa4270 */
[----:B------:R-:W-:Y:S02]  /*16c70*/  FSEL R186, R186, -INF , P4 ;  /* 0xff800000baba7808 */ /* 0x000fe40002000000 */
[----:B------:R-:W-:Y:S01]  /*16c80*/  FMNMX.FTZ R0, R132, R0, !PT ;  /* 0x0000000084007209 */ /* 0x000fe20007810000 */
[----:B------:R-:W0:Y:S01]  /*16c90*/  MUFU.TANH R126, R126 ;  /* 0x0000007e007e7308 */ /* 0x000e220000002400 */
[----:B------:R-:W-:Y:S02]  /*16ca0*/  ISETP.GT.AND P1, PT, R133, 0x20, PT ;  /* 0x000000208500780c */ /* 0x000fe40003f24270 */
[----:B------:R-:W-:-:S02]  /*16cb0*/  FSEL R129, R129, -INF , P5 ;  /* 0xff80000081817808 */ /* 0x000fc40002800000 */
[----:B------:R-:W-:Y:S02]  /*16cc0*/  FMNMX.FTZ R0, R186, R0, !PT ;  /* 0x00000000ba007209 */ /* 0x000fe40007810000 */
[----:B------:R-:W-:Y:S02]  /*16cd0*/  FSEL R180, R180, -INF , P1 ;  /* 0xff800000b4b47808 */ /* 0x000fe40000800000 */
[----:B------:R-:W-:Y:S01]  /*16ce0*/  FMNMX.FTZ R0, R129, R0, !PT ;  /* 0x0000000081007209 */ /* 0x000fe20007810000 */
[----:B------:R-:W-:Y:S01]  /*16cf0*/  FMUL.FTZ R122, R149, UR39 ;  /* 0x00000027957a7c20 */ /* 0x000fe20008410000 */
[C---:B------:R-:W-:Y:S02]  /*16d00*/  ISETP.GT.AND P3, PT, R133.reuse, 0x28, PT ;  /* 0x000000288500780c */ /* 0x040fe40003f64270 */
[----:B------:R-:W-:Y:S02]  /*16d10*/  FMNMX.FTZ R0, R180, R0, !PT ;  /* 0x00000000b4007209 */ /* 0x000fe40007810000 */
[----:B------:R-:W-:-:S02]  /*16d20*/  ISETP.GT.AND P4, PT, R133, 0x29, PT ;  /* 0x000000298500780c */ /* 0x000fc40003f84270 */
[----:B------:R-:W-:Y:S02]  /*16d30*/  FSEL R182, R182, -INF , P3 ;  /* 0xff800000b6b67808 */ /* 0x000fe40001800000 */
[----:B------:R-:W-:Y:S01]  /*16d40*/  FMNMX.FTZ R0, R128, R0, !PT ;  /* 0x0000000080007209 */ /* 0x000fe20007810000 */
[----:B------:R-:W1:Y:S01]  /*16d50*/  MUFU.TANH R122, R122 ;  /* 0x0000007a007a7308 */ /* 0x000e620000002400 */
[C---:B------:R-:W-:Y:S02]  /*16d60*/  ISETP.GT.AND P5, PT, R133.reuse, 0x30, PT ;  /* 0x000000308500780c */ /* 0x040fe40003fa4270 */
[----:B0-----:R-:W-:Y:S02]  /*16d70*/  FSEL R126, R126, -INF , P4 ;  /* 0xff8000007e7e7808 */ /* 0x001fe40002000000 */
[----:B------:R-:W-:Y:S02]  /*16d80*/  FMNMX.FTZ R0, R182, R0, !PT ;  /* 0x00000000b6007209 */ /* 0x000fe40007810000 */
[----:B------:R-:W-:-:S02]  /*16d90*/  ISETP.GT.AND P1, PT, R133, 0x31, PT ;  /* 0x000000318500780c */ /* 0x000fc40003f24270 */
[----:B------:R-:W-:Y:S02]  /*16da0*/  FSEL R176, R176, -INF , P5 ;  /* 0xff800000b0b07808 */ /* 0x000fe40002800000 */
[----:B------:R-:W-:Y:S02]  /*16db0*/  FMNMX.FTZ R0, R126, R0, !PT ;  /* 0x000000007e007209 */ /* 0x000fe40007810000 */
[----:B------:R-:W-:Y:S02]  /*16dc0*/  FSEL R124, R124, -INF , P1 ;  /* 0xff8000007c7c7808 */ /* 0x000fe40000800000 */
[----:B------:R-:W-:Y:S01]  /*16dd0*/  FMNMX.FTZ R0, R176, R0, !PT ;  /* 0x00000000b0007209 */ /* 0x000fe20007810000 */
[----:B------:R-:W0:Y:S01]  /*16de0*/  MUFU.TANH R174, R174 ;  /* 0x000000ae00ae7308 */ /* 0x000e220000002400 */
[----:B------:R-:W-:Y:S02]  /*16df0*/  ISETP.GT.AND P3, PT, R133, 0x39, PT ;  /* 0x000000398500780c */ /* 0x000fe40003f64270 */
[----:B------:R-:W-:Y:S01]  /*16e00*/  FMNMX.FTZ R0, R124, R0, !PT ;  /* 0x000000007c007209 */ /* 0x000fe20007810000 */
[----:B------:R-:W-:Y:S01]  /*16e10*/  FMUL.FTZ R5, R161, UR39 ;  /* 0x00000027a1057c20 */ /* 0x000fe20008410000 */
[----:B------:R-:W-:-:S02]  /*16e20*/  ISETP.GT.AND P4, PT, R133, 0x40, PT ;  /* 0x000000408500780c */ /* 0x000fc40003f84270 */
[----:B-1----:R-:W-:Y:S02]  /*16e30*/  FSEL R122, R122, -INF , P3 ;  /* 0xff8000007a7a7808 */ /* 0x002fe40001800000 */
[----:B------:R-:W-:Y:S01]  /*16e40*/  FMNMX.FTZ R0, R178, R0, !PT ;  /* 0x00000000b2007209 */ /* 0x000fe20007810000 */
[----:B------:R-:W1:Y:S01]  /*16e50*/  MUFU.TANH R168, R168 ;  /* 0x000000a800a87308 */ /* 0x000e620000002400 */
[----:B------:R-:W-:Y:S01]  /*16e60*/  ISETP.GT.AND P5, PT, R133, 0x41, PT ;  /* 0x000000418500780c */ /* 0x000fe20003fa4270 */
[----:B------:R-:W-:Y:S01]  /*16e70*/  FMUL.FTZ R170, R164, UR39 ;  /* 0x00000027a4aa7c20 */ /* 0x000fe20008410000 */
[----:B------:R-:W-:Y:S02]  /*16e80*/  FSEL R172, R172, -INF , P4 ;  /* 0xff800000acac7808 */ /* 0x000fe40002000000 */
[----:B------:R-:W-:Y:S01]  /*16e90*/  FMNMX.FTZ R0, R122, R0, !PT ;  /* 0x000000007a007209 */ /* 0x000fe20007810000 */
[----:B------:R-:W-:Y:S01]  /*16ea0*/  FMUL.FTZ R131, R165, UR39 ;  /* 0x00000027a5837c20 */ /* 0x000fe20008410000 */
[----:B------:R-:W-:Y:S01]  /*16eb0*/  ISETP.GT.AND P1, PT, R133, 0x48, PT ;  /* 0x000000488500780c */ /* 0x000fe20003f24270 */
[----:B------:R-:W2:Y:S01]  /*16ec0*/  MUFU.TANH R5, R5 ;  /* 0x0000000500057308 */ /* 0x000ea20000002400 */
[----:B------:R-:W-:-:S02]  /*16ed0*/  FSEL R120, R120, -INF , P5 ;  /* 0xff80000078787808 */ /* 0x000fc40002800000 */
[----:B------:R-:W-:Y:S02]  /*16ee0*/  FMNMX.FTZ R0, R172, R0, !PT ;  /* 0x00000000ac007209 */ /* 0x000fe40007810000 */
[----:B0-----:R-:W-:Y:S02]  /*16ef0*/  FSEL R174, R174, -INF , P1 ;  /* 0xff800000aeae7808 */ /* 0x001fe40000800000 */
[----:B------:R-:W-:Y:S01]  /*16f00*/  FMNMX.FTZ R0, R120, R0, !PT ;  /* 0x0000000078007209 */ /* 0x000fe20007810000 */
[----:B------:R-:W0:Y:S01]  /*16f10*/  MUFU.TANH R170, R170 ;  /* 0x000000aa00aa7308 */ /* 0x000e220000002400 */
[----:B------:R-:W-:Y:S02]  /*16f20*/  ISETP.GT.AND P3, PT, R133, 0x50, PT ;  /* 0x000000508500780c */ /* 0x000fe40003f64270 */
[----:B------:R-:W-:-:S05]  /*16f30*/  FMNMX.FTZ R0, R174, R0, !PT ;  /* 0x00000000ae007209 */ /* 0x000fca0007810000 */
[----:B------:R-:W3:Y:S01]  /*16f40*/  MUFU.TANH R131, R131 ;  /* 0x0000008300837308 */ /* 0x000ee20000002400 */
[C---:B------:R-:W-:Y:S02]  /*16f50*/  ISETP.GT.AND P4, PT, R133.reuse, 0x51, PT ;  /* 0x000000518500780c */ /* 0x040fe40003f84270 */
[----:B-1----:R-:W-:Y:S02]  /*16f60*/  FSEL R168, R168, -INF , P3 ;  /* 0xff800000a8a87808 */ /* 0x002fe40001800000 */
[----:B------:R-:W-:Y:S02]  /*16f70*/  FMNMX.FTZ R0, R20, R0, !PT ;  /* 0x0000000014007209 */ /* 0x000fe40007810000 */
[----:B------:R-:W-:Y:S01]  /*16f80*/  ISETP.GT.AND P5, PT, R133, 0x58, PT ;  /* 0x000000588500780c */ /* 0x000fe20003fa4270 */
[----:B------:R-:W1:Y:S01]  /*16f90*/  MUFU.TANH R3, R3 ;  /* 0x0000000300037308 */ /* 0x000e620000002400 */
[----:B--2---:R-:W-:Y:S02]  /*16fa0*/  FSEL R8, R5, -INF , P4 ;  /* 0xff80000005087808 */ /* 0x004fe40002000000 */
[----:B------:R-:W-:-:S02]  /*16fb0*/  FMNMX.FTZ R0, R168, R0, !PT ;  /* 0x00000000a8007209 */ /* 0x000fc40007810000 */
[----:B------:R-:W-:Y:S02]  /*16fc0*/  ISETP.GT.AND P1, PT, R133, 0x59, PT ;  /* 0x000000598500780c */ /* 0x000fe40003f24270 */
[----:B0-----:R-:W-:Y:S02]  /*16fd0*/  FSEL R170, R170, -INF , P5 ;  /* 0xff800000aaaa7808 */ /* 0x001fe40002800000 */
[----:B------:R-:W-:Y:S02]  /*16fe0*/  FMNMX.FTZ R0, R8, R0, !PT ;  /* 0x0000000008007209 */ /* 0x000fe40007810000 */
[----:B---3--:R-:W-:Y:S02]  /*16ff0*/  FSEL R9, R131, -INF , P1 ;  /* 0xff80000083097808 */ /* 0x008fe40000800000 */
[----:B------:R-:W-:Y:S02]  /*17000*/  FMNMX.FTZ R0, R170, R0, !PT ;  /* 0x00000000aa007209 */ /* 0x000fe40007810000 */
[----:B------:R-:W-:-:S02]  /*17010*/  ISETP.GT.AND P4, PT, R14, 0x8, PT ;  /* 0x000000080e00780c */ /* 0x000fc40003f84270 */
[----:B------:R-:W-:Y:S02]  /*17020*/  FMNMX.FTZ R0, R9, R0, !PT ;  /* 0x0000000009007209 */ /* 0x000fe40007810000 */
[----:B-1----:R-:W-:-:S03]  /*17030*/  FSEL R133, R3, -INF , P4 ;  /* 0xff80000003857808 */ /* 0x002fc60002000000 */
[----:B------:R-:W0:Y:S01]  /*17040*/  SHFL.BFLY PT, R3, R0, 0x2, 0x1f ;  /* 0x0c401f0000037f89 */ /* 0x000e2200000e0000 */
[----:B------:R-:W1:Y:S01]  /*17050*/  MUFU.TANH R4, R4 ;  /* 0x0000000400047308 */ /* 0x000e620000002400 */
[----:B------:R-:W-:Y:S01]  /*17060*/  FMUL.FTZ R189, R123, UR39 ;  /* 0x000000277bbd7c20 */ /* 0x000fe20008410000 */
[----:B0-----:R-:W-:-:S05]  /*17070*/  FMNMX.FTZ R0, R0, R3, !PT ;  /* 0x0000000300007209 */ /* 0x001fca0007810000 */
[----:B------:R-:W0:Y:S01]  /*17080*/  SHFL.BFLY PT, R3, R0, 0x1, 0x1f ;  /* 0x0c201f0000037f89 */ /* 0x000e2200000e0000 */
[----:B------:R-:W2:Y:S01]  /*17090*/  MUFU.TANH R189, R189 ;  /* 0x000000bd00bd7308 */ /* 0x000ea20000002400 */
[----:B------:R-:W-:Y:S01]  /*170a0*/  ISETP.GT.AND P1, PT, R14, 0x10, PT ;  /* 0x000000100e00780c */ /* 0x000fe20003f24270 */
[----:B------:R-:W-:-:S03]  /*170b0*/  FMUL.FTZ R191, R127, UR39 ;  /* 0x000000277fbf7c20 */ /* 0x000fc60008410000 */
[----:B-1----:R-:W-:-:S03]  /*170c0*/  FSEL R131, R4, -INF , P1 ;  /* 0xff80000004837808 */ /* 0x002fc60000800000 */
[----:B------:R-:W1:Y:S01]  /*170d0*/  MUFU.TANH R191, R191 ;  /* 0x000000bf00bf7308 */ /* 0x000e620000002400 */
[----:B------:R-:W-:Y:S02]  /*170e0*/  ISETP.GT.AND P3, PT, R14, 0x1, PT ;  /* 0x000000010e00780c */ /* 0x000fe40003f64270 */
[----:B0-----:R-:W-:Y:S01]  /*170f0*/  FMNMX.FTZ R0, R0, R3, !PT ;  /* 0x0000000300007209 */ /* 0x001fe20007810000 */
[----:B------:R-:W-:-:S03]  /*17100*/  IMAD.U32 R3, RZ, RZ, UR43 ;  /* 0x0000002bff037e24 */ /* 0x000fc6000f8e00ff */
[C---:B------:R-:W-:Y:S01]  /*17110*/  FSETP.NEU.FTZ.AND P6, PT, R0.reuse, -INF , PT ;  /* 0xff8000000000780b */ /* 0x040fe20003fdd000 */
[----:B------:R-:W-:-:S03]  /*17120*/  FMUL.FTZ R4, R0, R3 ;  /* 0x0000000300047220 */ /* 0x000fc60000410000 */
[----:B------:R-:W-:Y:S02]  /*17130*/  FSEL R5, R0, RZ, P6 ;  /* 0x000000ff00057208 */ /* 0x000fe40003000000 */
[----:B------:R-:W-:Y:S01]  /*17140*/  FSEL R4, R4, RZ, P6 ;  /* 0x000000ff04047208 */ /* 0x000fe20003000000 */
[----:B------:R-:W0:Y:S02]  /*17150*/  MUFU.TANH R185, R185 ;  /* 0x000000b900b97308 */ /* 0x000e240000002400 */
[----:B------:R-:W-:Y:S01]  /*17160*/  FADD.FTZ R5, -R5, R11 ;  /* 0x0000000b05057221 */ /* 0x000fe20000010100 */
[----:B--2---:R-:W-:Y:S01]  /*17170*/  FSEL R189, R189, -INF , P3 ;  /* 0xff800000bdbd7808 */ /* 0x004fe20001800000 */
        /* <DEDUP_REMOVED lines=24> */
[----:B------:R-:W-:Y:S01]  /*17300*/  FMNMX.FTZ R4, R135, R10, !PT ;  /* 0x0000000a87047209 */ /* 0x000fe20007810000 */
[----:B------:R-:W2:Y:S01]  /*17310*/  MUFU.TANH R130, R130 ;  /* 0x0000008200827308 */ /* 0x000ea20000002400 */
[----:B------:R-:W-:Y:S01]  /*17320*/  ISETP.GT.AND P5, PT, R14, 0x9, PT ;  /* 0x000000090e00780c */ /* 0x000fe20003fa4270 */
[----:B------:R-:W-:Y:S01]  /*17330*/  FMUL.FTZ R127, R138, UR39 ;  /* 0x000000278a7f7c20 */ /* 0x000fe20008410000 */
[----:B------:R-:W-:Y:S01]  /*17340*/  FMNMX.FTZ R4, R189, R4, !PT ;  /* 0x00000004bd047209 */ /* 0x000fe20007810000 */
[----:B------:R-:W-:Y:S01]  /*17350*/  FMUL.FTZ R181, R139, UR39 ;  /* 0x000000278bb57c20 */ /* 0x000fe20008410000 */
[----:B-1----:R-:W-:-:S02]  /*17360*/  FSEL R191, R191, -INF , P5 ;  /* 0xff800000bfbf7808 */ /* 0x002fc40002800000 */
[----:B------:R-:W-:Y:S01]  /*17370*/  FMNMX.FTZ R4, R133, R4, !PT ;  /* 0x0000000485047209 */ /* 0x000fe20007810000 */
[----:B------:R-:W1:Y:S01]  /*17380*/  MUFU.TANH R187, R187 ;  /* 0x000000bb00bb7308 */ /* 0x000e620000002400 */
[----:B------:R-:W-:Y:S01]  /*17390*/  ISETP.GT.AND P2, PT, R14, 0x11, PT ;  /* 0x000000110e00780c */ /* 0x000fe20003f44270 */
[----:B------:R-:W-:Y:S01]  /*173a0*/  FMUL.FTZ R125, R142, UR39 ;  /* 0x000000278e7d7c20 */ /* 0x000fe20008410000 */
[----:B------:R-:W-:-:S05]  /*173b0*/  FMNMX.FTZ R4, R191, R4, !PT ;  /* 0x00000004bf047209 */ /* 0x000fca0007810000 */
[----:B------:R-:W3:Y:S01]  /*173c0*/  MUFU.TANH R127, R127 ;  /* 0x0000007f007f7308 */ /* 0x000ee20000002400 */
[----:B------:R-:W-:Y:S01]  /*173d0*/  ISETP.GT.AND P3, PT, R14, 0x18, PT ;  /* 0x000000180e00780c */ /* 0x000fe20003f64270 */
[----:B------:R-:W-:Y:S01]  /*173e0*/  FMUL.FTZ R183, R143, UR39 ;  /* 0x000000278fb77c20 */ /* 0x000fe20008410000 */
[----:B0-----:R-:W-:Y:S02]  /*173f0*/  FSEL R185, R185, -INF , P2 ;  /* 0xff800000b9b97808 */ /* 0x001fe40001000000 */
[----:B------:R-:W-:-:S03]  /*17400*/  FMNMX.FTZ R4, R131, R4, !PT ;  /* 0x0000000483047209 */ /* 0x000fc60007810000 */
[----:B------:R-:W0:Y:S01]  /*17410*/  MUFU.TANH R181, R181 ;  /* 0x000000b500b57308 */ /* 0x000e220000002400 */
[----:B------:R-:W-:Y:S01]  /*17420*/  ISETP.GT.AND P4, PT, R14, 0x19, PT ;  /* 0x000000190e00780c */ /* 0x000fe20003f84270 */
[----:B------:R-:W-:Y:S01]  /*17430*/  FMUL.FTZ R123, R146, UR39 ;  /* 0x00000027927b7c20 */ /* 0x000fe20008410000 */
[----:B--2---:R-:W-:Y:S02]  /*17440*/  FSEL R130, R130, -INF , P3 ;  /* 0xff80000082827808 */ /* 0x004fe40001800000 */
[----:B------:R-:W-:-:S03]  /*17450*/  FMNMX.FTZ R4, R185, R4, !PT ;  /* 0x00000004b9047209 */ /* 0x000fc60007810000 */
[----:B------:R-:W2:Y:S01]  /*17460*/  MUFU.TANH R125, R125 ;  /* 0x0000007d007d7308 */ /* 0x000ea20000002400 */
[----:B------:R-:W-:Y:S01]  /*17470*/  ISETP.GT.AND P5, PT, R14, 0x20, PT ;  /* 0x000000200e00780c */ /* 0x000fe20003fa4270 */
[----:B------:R-:W-:Y:S01]  /*17480*/  FMUL.FTZ R177, R147, UR39 ;  /* 0x0000002793b17c20 */ /* 0x000fe20008410000 */
[----:B-1----:R-:W-:Y:S02]  /*17490*/  FSEL R187, R187, -INF , P4 ;  /* 0xff800000bbbb7808 */ /* 0x002fe40002000000 */
[----:B------:R-:W-:-:S03]  /*174a0*/  FMNMX.FTZ R4, R130, R4, !PT ;  /* 0x0000000482047209 */ /* 0x000fc60007810000 */
[----:B------:R-:W1:Y:S01]  /*174b0*/  MUFU.TANH R183, R183 ;  /* 0x000000b700b77308 */ /* 0x000e620000002400 */
[----:B------:R-:W-:Y:S01]  /*174c0*/  ISETP.GT.AND P1, PT, R14, 0x21, PT ;  /* 0x000000210e00780c */ /* 0x000fe20003f24270 */
[----:B------:R-:W-:Y:S01]  /*174d0*/  FMUL.FTZ R121, R150, UR39 ;  /* 0x0000002796797c20 */ /* 0x000fe20008410000 */
[----:B---3--:R-:W-:Y:S02]  /*174e0*/  FSEL R127, R127, -INF , P5 ;  /* 0xff8000007f7f7808 */ /* 0x008fe40002800000 */
[----:B------:R-:W-:-:S03]  /*174f0*/  FMNMX.FTZ R4, R187, R4, !PT ;  /* 0x00000004bb047209 */ /* 0x000fc60007810000 */
        /* <DEDUP_REMOVED lines=16> */
[----:B------:R-:W-:Y:S02]  /*17600*/  ISETP.GT.AND P5, PT, R14, 0x31, PT ;  /* 0x000000310e00780c */ /* 0x000fe40003fa4270 */
[----:B---3--:R-:W-:Y:S02]  /*17610*/  FSEL R123, R123, -INF , P4 ;  /* 0xff8000007b7b7808 */ /* 0x008fe40002000000 */
[----:B------:R-:W-:-:S03]  /*17620*/  FMNMX.FTZ R4, R183, R4, !PT ;  /* 0x00000004b7047209 */ /* 0x000fc60007810000 */
[----:B------:R-:W3:Y:S01]  /*17630*/  MUFU.TANH R21, R21 ;  /* 0x0000001500157308 */ /* 0x000ee20000002400 */
[----:B------:R-:W-:Y:S01]  /*17640*/  FMUL.FTZ R158, R158, UR39 ;  /* 0x000000279e9e7c20 */ /* 0x000fe20008410000 */
[C---:B------:R-:W-:Y:S01]  /*17650*/  ISETP.GT.AND P1, PT, R14.reuse, 0x38, PT ;  /* 0x000000380e00780c */ /* 0x040fe20003f24270 */
[----:B------:R-:W-:Y:S01]  /*17660*/  FMUL.FTZ R175, R159, UR39 ;  /* 0x000000279faf7c20 */ /* 0x000fe20008410000 */
[----:B0-----:R-:W-:Y:S02]  /*17670*/  FSEL R177, R177, -INF , P5 ;  /* 0xff800000b1b17808 */ /* 0x001fe40002800000 */
[----:B------:R-:W-:Y:S02]  /*17680*/  FMNMX.FTZ R4, R123, R4, !PT ;  /* 0x000000047b047209 */ /* 0x000fe40007810000 */
[----:B------:R-:W0:Y:S01]  /*17690*/  MUFU.TANH R173, R173 ;  /* 0x000000ad00ad7308 */ /* 0x000e220000002400 */
[----:B------:R-:W-:Y:S01]  /*176a0*/  ISETP.GT.AND P2, PT, R14, 0x39, PT ;  /* 0x000000390e00780c */ /* 0x000fe20003f44270 */
[----:B------:R-:W-:Y:S01]  /*176b0*/  FMUL.FTZ R169, R162, UR39 ;  /* 0x00000027a2a97c20 */ /* 0x000fe20008410000 */
[----:B--2---:R-:W-:-:S02]  /*176c0*/  FSEL R121, R121, -INF , P1 ;  /* 0xff80000079797808 */ /* 0x004fc40000800000 */
        /* <DEDUP_REMOVED lines=12> */
[----:B0-----:R-:W-:Y:S01]  /*17790*/  FSEL R173, R173, -INF , P4 ;  /* 0xff800000adad7808 */ /* 0x001fe20002000000 */
[----:B------:R-:W-:Y:S01]  /*177a0*/  FMUL.FTZ R8, R167, UR39 ;  /* 0x00000027a7087c20 */ /* 0x000fe20008410000 */
[----:B------:R-:W-:Y:S02]  /*177b0*/  ISETP.GT.AND P6, PT, R14, 0x48, PT ;  /* 0x000000480e00780c */ /* 0x000fe40003fc4270 */
[----:B------:R-:W-:-:S03]  /*177c0*/  FMNMX.FTZ R4, R21, R4, !PT ;  /* 0x0000000415047209 */ /* 0x000fc60007810000 */
[----:B------:R-:W0:Y:S01]  /*177d0*/  MUFU.TANH R138, R138 ;  /* 0x0000008a008a7308 */ /* 0x000e220000002400 */
[----:B------:R-:W-:Y:S02]  /*177e0*/  ISETP.GT.AND P1, PT, R14, 0x49, PT ;  /* 0x000000490e00780c */ /* 0x000fe40003f24270 */
[----:B--2---:R-:W-:Y:S02]  /*177f0*/  FSEL R15, R15, -INF , P6 ;  /* 0xff8000000f0f7808 */ /* 0x004fe40003000000 */
[----:B------:R-:W-:-:S03]  /*17800*/  FMNMX.FTZ R4, R173, R4, !PT ;  /* 0x00000004ad047209 */ /* 0x000fc60007810000 */
[----:B------:R-:W2:Y:S01]  /*17810*/  MUFU.TANH R171, R171 ;  /* 0x000000ab00ab7308 */ /* 0x000ea20000002400 */
[----:B------:R-:W-:Y:S02]  /*17820*/  ISETP.GT.AND P2, PT, R14, 0x50, PT ;  /* 0x000000500e00780c */ /* 0x000fe40003f44270 */
[----:B-1----:R-:W-:Y:S02]  /*17830*/  FSEL R175, R175, -INF , P1 ;  /* 0xff800000afaf7808 */ /* 0x002fe40000800000 */
[----:B------:R-:W-:-:S03]  /*17840*/  FMNMX.FTZ R4, R15, R4, !PT ;  /* 0x000000040f047209 */ /* 0x000fc60007810000 */
[----:B------:R-:W1:Y:S01]  /*17850*/  MUFU.TANH R8, R8 ;  /* 0x0000000800087308 */ /* 0x000e620000002400 */
[C---:B------:R-:W-:Y:S02]  /*17860*/  ISETP.GT.AND P3, PT, R14.reuse, 0x51, PT ;  /* 0x000000510e00780c */ /* 0x040fe40003f64270 */
[----:B---3--:R-:W-:Y:S02]  /*17870*/  FSEL R169, R169, -INF , P2 ;  /* 0xff800000a9a97808 */ /* 0x008fe40001000000 */
[----:B------:R-:W-:Y:S02]  /*17880*/  FMNMX.FTZ R4, R175, R4, !PT ;  /* 0x00000004af047209 */ /* 0x000fe40007810000 */
[----:B------:R-:W-:Y:S02]  /*17890*/  ISETP.GT.AND P4, PT, R14, 0x58, PT ;  /* 0x000000580e00780c */ /* 0x000fe40003f84270 */
[----:B0-----:R-:W-:Y:S02]  /*178a0*/  FSEL R138, R138, -INF , P3 ;  /* 0xff8000008a8a7808 */ /* 0x001fe40001800000 */
[----:B------:R-:W-:-:S02]  /*178b0*/  FMNMX.FTZ R4, R169, R4, !PT ;  /* 0x00000004a9047209 */ /* 0x000fc40007810000 */
[----:B------:R-:W-:Y:S02]  /*178c0*/  ISETP.GT.AND P5, PT, R14, 0x59, PT ;  /* 0x000000590e00780c */ /* 0x000fe40003fa4270 */
[----:B--2---:R-:W-:Y:S02]  /*178d0*/  FSEL R171, R171, -INF , P4 ;  /* 0xff800000abab7808 */ /* 0x004fe40002000000 */
[----:B------:R-:W-:Y:S02]  /*178e0*/  FMNMX.FTZ R4, R138, R4, !PT ;  /* 0x000000048a047209 */ /* 0x000fe40007810000 */
[----:B-1----:R-:W-:Y:S02]  /*178f0*/  FSEL R8, R8, -INF , P5 ;  /* 0xff80000008087808 */ /* 0x002fe40002800000 */
[----:B------:R-:W-:-:S04]  /*17900*/  FMNMX.FTZ R4, R171, R4, !PT ;  /* 0x00000004ab047209 */ /* 0x000fc80007810000 */
[----:B------:R-:W-:-:S05]  /*17910*/  FMNMX.FTZ R4, R8, R4, !PT ;  /* 0x0000000408047209 */ /* 0x000fca0007810000 */
[----:B------:R-:W0:Y:S02]  /*17920*/  SHFL.BFLY PT, R14, R4, 0x2, 0x1f ;  /* 0x0c401f00040e7f89 */ /* 0x000e2400000e0000 */
[----:B0-----:R-:W-:-:S05]  /*17930*/  FMNMX.FTZ R4, R4, R14, !PT ;  /* 0x0000000e04047209 */ /* 0x001fca0007810000 */
[----:B------:R-:W0:Y:S01]  /*17940*/  SHFL.BFLY PT, R14, R4, 0x1, 0x1f ;  /* 0x0c201f00040e7f89 */ /* 0x000e2200000e0000 */
[----:B------:R-:W-:Y:S01]  /*17950*/  FMUL.FTZ R5, R5, R3 ;  /* 0x0000000305057220 */ /* 0x000fe20000410000 */
[----:B------:R-:W-:Y:S01]  /*17960*/  MUFU.EX2 R188, R188 ;  /* 0x000000bc00bc7308 */ /* 0x000fe20000000800 */
[----:B0-----:R-:W-:-:S04]  /*17970*/  FMNMX.FTZ R4, R4, R14, !PT ;  /* 0x0000000e04047209 */ /* 0x001fc80007810000 */
[C---:B------:R-:W-:Y:S01]  /*17980*/  FSETP.NEU.FTZ.AND P1, PT, R4.reuse, -INF , PT ;  /* 0xff8000000400780b */ /* 0x040fe20003f3d000 */
[----:B------:R-:W-:-:S03]  /*17990*/  FMUL.FTZ R14, R4, R3 ;  /* 0x00000003040e7220 */ /* 0x000fc60000410000 */
[----:B------:R-:W-:Y:S02]  /*179a0*/  FSEL R137, R4, RZ, P1 ;  /* 0x000000ff04897208 */ /* 0x000fe40000800000 */
[----:B------:R-:W-:-:S03]  /*179b0*/  FSEL R14, R14, RZ, P1 ;  /* 0x000000ff0e0e7208 */ /* 0x000fc60000800000 */
[----:B------:R-:W-:Y:S02]  /*179c0*/  FADD.FTZ R137, -R137, R10 ;  /* 0x0000000a89897221 */ /* 0x000fe40000010100 */
[-CC-:B------:R-:W-:Y:S02]  /*179d0*/  FFMA.FTZ R135, R135, R3.reuse, -R14.reuse ;  /* 0x0000000387877223 */ /* 0x180fe4000001080e */
        /* <DEDUP_REMOVED lines=25> */
[----:B------:R-:W0:Y:S08]  /*17b70*/  MUFU.EX2 R14, R5 ;  /* 0x00000005000e7308 */ /* 0x000e300000000800 */
[----:B------:R-:W1:Y:S08]  /*17b80*/  MUFU.EX2 R5, R137 ;  /* 0x0000008900057308 */ /* 0x000e700000000800 */
[----:B------:R-:W2:Y:S08]  /*17b90*/  MUFU.EX2 R136, R136 ;  /* 0x0000008800887308 */ /* 0x000eb00000000800 */
[----:B------:R-:W3:Y:S08]  /*17ba0*/  MUFU.EX2 R189, R189 ;  /* 0x000000bd00bd7308 */ /* 0x000ef00000000800 */
[----:B------:R-:W4:Y:S08]  /*17bb0*/  MUFU.EX2 R190, R190 ;  /* 0x000000be00be7308 */ /* 0x000f300000000800 */
[----:B------:R-:W4:Y:S01]  /*17bc0*/  MUFU.EX2 R133, R133 ;  /* 0x0000008500857308 */ /* 0x000f220000000800 */
[----:B0----5:R-:W-:Y:S01]  /*17bd0*/  FFMA.FTZ R7, R14, R7, R188 ;  /* 0x000000070e077223 */ /* 0x021fe200000100bc */
[----:B-1----:R-:W-:-:S06]  /*17be0*/  FFMA.FTZ R6, R5, R6, R135 ;  /* 0x0000000605067223 */ /* 0x002fcc0000010087 */
[----:B------:R-:W0:Y:S08]  /*17bf0*/  MUFU.EX2 R134, R134 ;  /* 0x0000008600867308 */ /* 0x000e300000000800 */
[----:B------:R-:W1:Y:S01]  /*17c00*/  MUFU.EX2 R191, R191 ;  /* 0x000000bf00bf7308 */ /* 0x000e620000000800 */
[----:B--2---:R-:W-:Y:S01]  /*17c10*/  FADD.FTZ R7, R136, R7 ;  /* 0x0000000788077221 */ /* 0x004fe20000010000 */
[----:B---3--:R-:W-:-:S06]  /*17c20*/  FADD.FTZ R137, R189, R6 ;  /* 0x00000006bd897221 */ /* 0x008fcc0000010000 */
[----:B------:R-:W2:Y:S08]  /*17c30*/  MUFU.EX2 R184, R184 ;  /* 0x000000b800b87308 */ /* 0x000eb00000000800 */
[----:B------:R-:W3:Y:S01]  /*17c40*/  MUFU.EX2 R131, R131 ;  /* 0x0000008300837308 */ /* 0x000ee20000000800 */
[----:B----4-:R-:W-:Y:S01]  /*17c50*/  FADD.FTZ R6, R190, R7 ;  /* 0x00000007be067221 */ /* 0x010fe20000010000 */
[----:B------:R-:W-:-:S06]  /*17c60*/  FADD.FTZ R7, R133, R137 ;  /* 0x0000008985077221 */ /* 0x000fcc0000010000 */
[----:B------:R-:W4:Y:S08]  /*17c70*/  MUFU.EX2 R132, R132 ;  /* 0x0000008400847308 */ /* 0x000f300000000800 */
[----:B------:R-:W4:Y:S01]  /*17c80*/  MUFU.EX2 R185, R185 ;  /* 0x000000b900b97308 */ /* 0x000f220000000800 */
[----:B0-----:R-:W-:Y:S01]  /*17c90*/  FADD.FTZ R6, R134, R6 ;  /* 0x0000000686067221 */ /* 0x001fe20000010000 */
[----:B-1----:R-:W-:-:S06]  /*17ca0*/  FADD.FTZ R7, R191, R7 ;  /* 0x00000007bf077221 */ /* 0x002fcc0000010000 */
        /* <DEDUP_REMOVED lines=71> */
[----:B-1----:R-:W-:-:S03]  /*18120*/  FADD.FTZ R7, R10, R7 ;  /* 0x000000070a077221 */ /* 0x002fc60000010000 */
[----:B--2---:R-:W-:Y:S01]  /*18130*/  FADD.FTZ R6, R170, R6 ;  /* 0x00000006aa067221 */ /* 0x004fe20000010000 */
[----:B---3--:R-:W-:-:S03]  /*18140*/  FADD.FTZ R137, R171, R7 ;  /* 0x00000007ab897221 */ /* 0x008fc60000010000 */
[----:B----4-:R-:W-:Y:S01]  /*18150*/  FADD.FTZ R7, R9, R6 ;  /* 0x0000000609077221 */ /* 0x010fe20000010000 */
[----:B------:R-:W-:Y:S01]  /*18160*/  FADD.FTZ R6, R8, R137 ;  /* 0x0000008908067221 */ /* 0x000fe20000010000 */
[----:B------:R-:W-:Y:S06]  /*18170*/  @!P0 BRA `(.L_x_6127) ;  /* 0x0000000000048947 */ /* 0x000fec0003800000 */
[----:B------:R-:W-:Y:S01]  /*18180*/  BPT.TRAP 0x1 ;  /* 0x000000040000795c */ /* 0x000fe20000300000 */
.L_x_6127:
[----:B------:R-:W-:Y:S01]  /*18190*/  ISETP.GT.AND P1, PT, R12, R223, PT ;  /* 0x000000df0c00720c */ /* 0x000fe20003f24270 */
        /* <DEDUP_REMOVED lines=30> */
[----:B------:R-:W-:Y:S02]  /*18380*/  IADD3 R12, R12, -0x1, RZ ;  /* 0xffffffff0c0c7810 */ /* 0x000fe40007ffe0ff */
[----:B------:R-:W-:Y:S01]  /*18390*/  MOV R9, R196 ;  /* 0x000000c400097202 */ /* 0x000fe20000000f00 */
[----:B0-----:R-:W-:Y:S06]  /*183a0*/  @P1 BRA `(.L_x_6128) ;  /* 0xffffffd000001947 */ /* 0x001fec000383ffff */
[----:B------:R-:W-:Y:S05]  /*183b0*/  BSYNC B1 ;  /* 0x0000000000017941 */ /* 0x000fea0003800000 */
.L_x_6115:
[----:B------:R-:W-:Y:S05]  /*183c0*/  BSYNC B0 ;  /* 0x0000000000007941 */ /* 0x000fea0003800000 */
.L_x_6114:
[----:B------:R-:W-:Y:S01]  /*183d0*/  ISETP.GE.AND P1, PT, R12, R225, PT ;  /* 0x000000e10c00720c */ /* 0x000fe20003f26270 */
[----:B------:R-:W-:-:S12]  /*183e0*/  BSSY B0, `(.L_x_6129) ;  /* 0x0000292000007945 */ /* 0x000fd80003800000 */
[----:B------:R-:W-:Y:S05]  /*183f0*/  @!P1 BRA `(.L_x_6130) ;  /* 0x0000002800409947 */ /* 0x000fea0003800000 */
[----:B------:R-:W-:Y:S01]  /*18400*/  IMAD.MOV.U32 R10, RZ, RZ, R4 ;  /* 0x000000ffff0a7224 */ /* 0x000fe200078e0004 */
[----:B------:R-:W-:Y:S01]  /*18410*/  MOV R9, R196 ;  /* 0x000000c400097202 */ /* 0x000fe20000000f00 */
[----:B------:R-:W-:Y:S02]  /*18420*/  IMAD.MOV.U32 R11, RZ, RZ, R0 ;  /* 0x000000ffff0b7224 */ /* 0x000fe400078e0000 */
[----:B------:R-:W-:-:S07]  /*18430*/  IMAD.MOV.U32 R8, RZ, RZ, R200 ;  /* 0x000000ffff087224 */ /* 0x000fce00078e00c8 */
.L_x_6143:
[----:B------:R-:W-:-:S05]  /*18440*/  VIADD R0, R9, 0x1 ;  /* 0x0000000109007836 */ /* 0x000fca0000000000 */
[----:B------:R-:W-:-:S04]  /*18450*/  ISETP.NE.AND P1, PT, R0, 0x2, PT ;  /* 0x000000020000780c */ /* 0x000fc80003f25270 */
[----:B------:R-:W-:Y:S02]  /*18460*/  SEL R0, R0, RZ, P1 ;  /* 0x000000ff00007207 */ /* 0x000fe40000800000 */
[----:B------:R-:W-:-:S03]  /*18470*/  SEL R200, RZ, 0x1, P1 ;  /* 0x00000001ffc87807 */ /* 0x000fc60000800000 */
[----:B------:R-:W-:Y:S01]  /*18480*/  IMAD.MOV.U32 R196, RZ, RZ, R0 ;  /* 0x000000ffffc47224 */ /* 0x000fe200078e0000 */
[----:B------:R-:W-:Y:S01]  /*18490*/  LOP3.LUT R200, R8, R200, RZ, 0x3c, !PT ;  /* 0x000000c808c87212 */ /* 0x000fe200078e3cff */
[----:B------:R-:W-:Y:S06]  /*184a0*/  @!P0 BRA `(.L_x_6131) ;  /* 0x0000000000048947 */ /* 0x000fec0003800000 */
[----:B------:R-:W-:Y:S01]  /*184b0*/  BPT.TRAP 0x1 ;  /* 0x000000040000795c */ /* 0x000fe20000300000 */
.L_x_6131:
[----:B------:R-:W-:Y:S01]  /*184c0*/  IMAD R3, R196, 0x8, R2 ;  /* 0x00000008c4037824 */ /* 0x000fe200078e0202 */
[----:B------:R-:W-:-:S04]  /*184d0*/  SHF.L.U32 R4, R200, 0x1f, RZ ;  /* 0x0000001fc8047819 */ /* 0x000fc800000006ff */
[----:B------:R0:W1:Y:S01]  /*184e0*/  SYNCS.PHASECHK.TRANS64.TRYWAIT P1, [R3+URZ+0x30830], R4 ;  /* 0x03083004030075a7 */ /* 0x000062000802017f */
[----:B------:R-:W-:Y:S05]  /*184f0*/  @!P0 BRA `(.L_x_6132) ;  /* 0x0000000000048947 */ /* 0x000fea0003800000 */
[----:B------:R-:W-:Y:S01]  /*18500*/  BPT.TRAP 0x1 ;  /* 0x000000040000795c */ /* 0x000fe20000300000 */
.L_x_6132:
[----:B------:R-:W-:Y:S01]  /*18510*/  IMAD R126, R196, 0x900, R219 ;  /* 0x00000900c47e7824 */ /* 0x000fe200078e02db */
[----:B------:R-:W-:Y:S03]  /*18520*/  BSSY B1, `(.L_x_6133) ;  /* 0x0000006000017945 */ /* 0x000fe60003800000 */
[C---:B------:R-:W-:Y:S01]  /*18530*/  VIADD R124, R126.reuse, 0x4 ;  /* 0x000000047e7c7836 */ /* 0x040fe20000000000 */
[----:B------:R-:W-:Y:S01]  /*18540*/  IADD3 R122, R126, 0x2, RZ ;  /* 0x000000027e7a7810 */ /* 0x000fe20007ffe0ff */
[----:B-1----:R-:W-:Y:S06]  /*18550*/  @P1 BRA `(.L_x_6134) ;  /* 0x0000000000081947 */ /* 0x002fec0003800000 */
[----:B------:R-:W1:Y:S02]  /*18560*/  SYNCS.PHASECHK.TRANS64.TRYWAIT P1, [R3+URZ+0x30830], R4 ;  /* 0x03083004030075a7 */ /* 0x000e64000802017f */
[----:B-1----:R-:W-:Y:S05]  /*18570*/  @!P1 BRA `(.L_x_6135) ;  /* 0x0000010400a09947 */ /* 0x002fea0003800000 */
.L_x_6134:
[----:B------:R-:W-:Y:S05]  /*18580*/  BSYNC B1 ;  /* 0x0000000000017941 */ /* 0x000fea0003800000 */
.L_x_6133:
[----:B------:R-:W2:Y:S04]  /*18590*/  LDL.64 R128, [R1+0x30] ;  /* 0x0000300001807983 */ /* 0x000ea80000100a00 */
[----:B------:R3:W-:Y:S04]  /*185a0*/  STL.64 [R1+0x78], R6 ;  /* 0x0000780601007387 */ /* 0x0007e80000100a00 */
[----:B---3--:R-:W3:Y:S01]  /*185b0*/  LDL.64 R6, [R1+0x28] ;  /* 0x0000280001067983 */ /* 0x008ee20000100a00 */
[----:B------:R-:W-:Y:S01]  /*185c0*/  IMAD.MOV.U32 R120, RZ, RZ, R126 ;  /* 0x000000ffff787224 */ /* 0x000fe200078e007e */
[----:B------:R-:W-:Y:S01]  /*185d0*/  R2UR UR46, R122 ;  /* 0x000000007a2e72ca */ /* 0x000fe200000e0000 */
[----:B------:R-:W-:Y:S01]  /*185e0*/  IMAD.MOV.U32 R122, RZ, RZ, R124 ;  /* 0x000000ffff7a7224 */ /* 0x000fe200078e007c */
[----:B------:R-:W-:Y:S01]  /*185f0*/  MOV R21, UR42 ;  /* 0x0000002a00157c02 */ /* 0x000fe20008000f00 */
[----:B------:R-:W-:Y:S01]  /*18600*/  IMAD.MOV.U32 R121, RZ, RZ, 0x40000040 ;  /* 0x40000040ff797424 */ /* 0x000fe200078e00ff */
[----:B------:R-:W-:Y:S01]  /*18610*/  R2UR UR50, R120 ;  /* 0x00000000783272ca */ /* 0x000fe200000e0000 */
[----:B------:R-:W-:Y:S01]  /*18620*/  VIADD R120, R126, 0x6 ;  /* 0x000000067e787836 */ /* 0x000fe20000000000 */
[----:B01----:R-:W-:Y:S01]  /*18630*/  MOV R4, UR38 ;  /* 0x0000002600047c02 */ /* 0x003fe20008000f00 */
[----:B------:R-:W-:Y:S01]  /*18640*/  IMAD.MOV.U32 R125, RZ, RZ, 0x40000040 ;  /* 0x40000040ff7d7424 */ /* 0x000fe200078e00ff */
[----:B------:R-:W-:Y:S01]  /*18650*/  R2UR UR42, R122 ;  /* 0x000000007a2a72ca */ /* 0x000fe200000e0000 */
[----:B------:R-:W-:Y:S01]  /*18660*/  VIADD R122, R126, 0x300 ;  /* 0x000003007e7a7836 */ /* 0x000fe20000000000 */
[----:B------:R-:W-:Y:S01]  /*18670*/  R2UR UR38, R120 ;  /* 0x00000000782672ca */ /* 0x000fe200000e0000 */
[C---:B------:R-:W-:Y:S01]  /*18680*/  VIADD R120, R126.reuse, 0x304 ;  /* 0x000003047e787836 */ /* 0x040fe20000000000 */
[----:B------:R-:W-:Y:S01]  /*18690*/  IADD3 R124, R126, 0x302, RZ ;  /* 0x000003027e7c7810 */ /* 0x000fe20007ffe0ff */
[-C--:B------:R-:W-:Y:S01]  /*186a0*/  FMUL.FTZ R24, R24, R14.reuse ;  /* 0x0000000e18187220 */ /* 0x080fe20000410000 */
        /* <DEDUP_REMOVED lines=210> */
.L_x_6136:
[----:B------:R-:W-:Y:S02]  /*193d0*/  SHF.L.U32 R3, R8, 0x1f, RZ ;  /* 0x0000001f08037819 */ /* 0x000fe400000006ff */
[----:B------:R-:W-:-:S04]  /*193e0*/  LEA R13, R9, R2, 0x3 ;  /* 0x00000002090d7211 */ /* 0x000fc800078e18ff */
[----:B------:R0:W1:Y:S01]  /*193f0*/  SYNCS.PHASECHK.TRANS64.TRYWAIT P1, [R13+URZ+0x30850], R3 ;  /* 0x030850030d0075a7 */ /* 0x000062000802017f */
[----:B------:R-:W-:Y:S05]  /*19400*/  @!P0 BRA `(.L_x_6137) ;  /* 0x0000000000048947 */ /* 0x000fea0003800000 */
[----:B------:R-:W-:Y:S01]  /*19410*/  BPT.TRAP 0x1 ;  /* 0x000000040000795c */ /* 0x000fe20000300000 */
.L_x_6137:
[----:B------:R-:W-:Y:S04]  /*19420*/  BSSY B1, `(.L_x_6138) ;  /* 0x0000004000017945 */ /* 0x000fe80003800000 */
[----:B-1----:R-:W-:Y:S05]  /*19430*/  @P1 BRA `(.L_x_6139) ;  /* 0x0000000000081947 */ /* 0x002fea0003800000 */
[----:B------:R-:W1:Y:S02]  /*19440*/  SYNCS.PHASECHK.TRANS64.TRYWAIT P1, [R13+URZ+0x30850], R3 ;  /* 0x030850030d0075a7 */ /* 0x000e64000802017f */
[----:B-1----:R-:W-:Y:S05]  /*19450*/  @!P1 BRA `(.L_x_6140) ;  /* 0x000000f400fc9947 */ /* 0x002fea0003800000 */
.L_x_6139:
[----:B------:R-:W-:Y:S05]  /*19460*/  BSYNC B1 ;  /* 0x0000000000017941 */ /* 0x000fea0003800000 */
.L_x_6138:
        /* <DEDUP_REMOVED lines=8> */
[----:B------:R-:W-:Y:S01]  /*194f0*/  IMAD R4, R9, 0x900, R3 ;  /* 0x0000090009047824 */ /* 0x000fe200078e0203 */
[----:B------:R-:W-:-:S03]  /*19500*/  MOV R9, 0x40000040 ;  /* 0x4000004000097802 */ /* 0x000fc60000000f00 */
        /* <DEDUP_REMOVED lines=38> */
.L_x_6141:
[----:B------:R-:W-:Y:S01]  /*19770*/  FMUL.FTZ R5, R120, UR38 ;  /* 0x0000002678057c20 */ /* 0x000fe20008410000 */
[----:B------:R-:W-:Y:S01]  /*19780*/  FMUL.FTZ R14, R121, UR38 ;  /* 0x00000026790e7c20 */ /* 0x000fe20008410000 */
[----:B------:R-:W-:Y:S01]  /*19790*/  FMUL.FTZ R15, R124, UR38 ;  /* 0x000000267c0f7c20 */ /* 0x000fe20008410000 */
[----:B------:R-:W-:Y:S02]  /*197a0*/  IMAD R0, R0, 0x8, R2 ;  /* 0x0000000800007824 */ /* 0x000fe400078e0202 */
[----:B------:R-:W-:Y:S01]  /*197b0*/  FMUL.FTZ R20, R125, UR38 ;  /* 0x000000267d147c20 */ /* 0x000fe20008410000 */
[----:B------:R-:W-:Y:S01]  /*197c0*/  FMUL.FTZ R21, R128, UR38 ;  /* 0x0000002680157c20 */ /* 0x000fe20008410000 */
[----:B------:R-:W0:Y:S01]  /*197d0*/  MUFU.TANH R5, R5 ;  /* 0x0000000500057308 */ /* 0x000e220000002400 */
[----:B------:R-:W-:Y:S02]  /*197e0*/  VIADD R0, R0, 0x30840 ;  /* 0x0003084000007836 */ /* 0x000fe40000000000 */
[----:B------:R-:W-:Y:S01]  /*197f0*/  FMUL.FTZ R120, R129, UR38 ;  /* 0x0000002681787c20 */ /* 0x000fe20008410000 */
[----:B------:R-:W-:Y:S01]  /*19800*/  FMUL.FTZ R121, R132, UR38 ;  /* 0x0000002684797c20 */ /* 0x000fe20008410000 */
[----:B------:R-:W-:Y:S01]  /*19810*/  FMUL.FTZ R8, R122, UR38 ;  /* 0x000000267a087c20 */ /* 0x000fe20008410000 */
[----:B------:R-:W-:Y:S01]  /*19820*/  FMUL.FTZ R122, R133, UR38 ;  /* 0x00000026857a7c20 */ /* 0x000fe20008410000 */
[----:B------:R-:W-:Y:S01]  /*19830*/  PRMT R0, R218, 0x654, R0 ;  /* 0x00000654da007816 */ /* 0x000fe20000000000 */
[----:B------:R-:W-:Y:S01]  /*19840*/  FMUL.FTZ R9, R123, UR38 ;  /* 0x000000267b097c20 */ /* 0x000fe20008410000 */
[----:B------:R-:W1:Y:S01]  /*19850*/  MUFU.TANH R14, R14 ;  /* 0x0000000e000e7308 */ /* 0x000e620000002400 */
[----:B------:R-:W-:Y:S01]  /*19860*/  FMUL.FTZ R123, R136, UR38 ;  /* 0x00000026887b7c20 */ /* 0x000fe20008410000 */
[----:B------:R0:W-:Y:S01]  /*19870*/  SYNCS.ARRIVE.TRANS64.RED.A1T0 RZ, [R0+URZ], RZ ;  /* 0x000000ff00ff79a7 */ /* 0x0001e2000810043f */
[----:B------:R-:W-:Y:S01]  /*19880*/  FMUL.FTZ R125, R137, UR38 ;  /* 0x00000026897d7c20 */ /* 0x000fe20008410000 */
[----:B------:R-:W-:Y:S01]  /*19890*/  FMUL.FTZ R124, R140, UR38 ;  /* 0x000000268c7c7c20 */ /* 0x000fe20008410000 */
[----:B------:R-:W-:Y:S01]  /*198a0*/  FMUL.FTZ R128, R141, UR38 ;  /* 0x000000268d807c20 */ /* 0x000fe20008410000 */
[----:B------:R-:W-:Y:S01]  /*198b0*/  FMUL.FTZ R129, R144, UR38 ;  /* 0x0000002690817c20 */ /* 0x000fe20008410000 */
[----:B------:R-:W-:Y:S01]  /*198c0*/  FMUL.FTZ R132, R145, UR38 ;  /* 0x0000002691847c20 */ /* 0x000fe20008410000 */
[----:B------:R-:W2:Y:S01]  /*198d0*/  MUFU.TANH R15, R15 ;  /* 0x0000000f000f7308 */ /* 0x000ea20000002400 */
[----:B------:R-:W-:Y:S01]  /*198e0*/  FMUL.FTZ R133, R148, UR38 ;  /* 0x0000002694857c20 */ /* 0x000fe20008410000 */
[----:B0-----:R-:W-:Y:S01]  /*198f0*/  FMNMX.FTZ R0, R5, R11, !PT ;  /* 0x0000000b05007209 */ /* 0x001fe20007810000 */
        /* <DEDUP_REMOVED lines=80> */
[----:B------:R-:W4:Y:S01]  /*19e00*/  MUFU.TANH R130, R130 ;  /* 0x0000008200827308 */ /* 0x000f220000002400 */
        /* <DEDUP_REMOVED lines=14> */
[----:B------:R-:W-:-:S03]  /*19ef0*/  FMNMX.FTZ R3, R130, R3, !PT ;  /* 0x0000000382037209 */ /* 0x000fc60007810000 */
        /* <DEDUP_REMOVED lines=87> */
[--C-:B------:R-:W-:Y:S01]  /*1a470*/  FFMA.FTZ R155, R155, R3, -R152.reuse ;  /* 0x000000039b9b7223 */ /* 0x100fe20000010898 */
[----:B------:R-:W1:Y:S01]  /*1a480*/  MUFU.EX2 R8, R8 ;  /* 0x0000000800087308 */ /* 0x000e620000000800 */
[----:B0----5:R-:W-:Y:S01]  /*1a490*/  FFMA.FTZ R7, R14, R7, R11 ;  /* 0x000000070e077223 */ /* 0x021fe2000001000b */
[-CC-:B------:R-:W-:Y:S01]  /*1a4a0*/  FFMA.FTZ R156, R156, R3.reuse, -R152.reuse ;  /* 0x000000039c9c7223 */ /* 0x180fe20000010898 */
[-CC-:B------:R-:W-:Y:S01]  /*1a4b0*/  FFMA.FTZ R157, R157, R3.reuse, -R152.reuse ;  /* 0x000000039d9d7223 */ /* 0x180fe20000010898 */
[-CC-:B------:R-:W-:Y:S01]  /*1a4c0*/  FFMA.FTZ R158, R158, R3.reuse, -R152.reuse ;  /* 0x000000039e9e7223 */ /* 0x180fe20000010898 */
[-CC-:B------:R-:W-:Y:S01]  /*1a4d0*/  FFMA.FTZ R159, R159, R3.reuse, -R152.reuse ;  /* 0x000000039f9f7223 */ /* 0x180fe20000010898 */
[----:B------:R-:W-:-:S02]  /*1a4e0*/  FFMA.FTZ R171, R160, R3, -R152 ;  /* 0x00000003a0ab7223 */ /* 0x000fc40000010898 */
        /* <DEDUP_REMOVED lines=95> */
.L_x_6142:
[C---:B------:R-:W-:Y:S01]  /*1aae0*/  ISETP.GT.AND P1, PT, R12.reuse, R225, PT ;  /* 0x000000e10c00720c */ /* 0x040fe20003f24270 */
[----:B------:R-:W-:Y:S01]  /*1aaf0*/  VIADD R12, R12, 0xffffffff ;  /* 0xffffffff0c0c7836 */ /* 0x000fe20000000000 */
[----:B------:R-:W-:Y:S02]  /*1ab00*/  IADD3 R13, R13, 0x30860, RZ ;  /* 0x000308600d0d7810 */ /* 0x000fe40007ffe0ff */
[----:B------:R-:W-:Y:S01]  /*1ab10*/  F2FP.F16.F32.PACK_AB R188, R161, R11 ;  /* 0x0000000ba1bc723e */ /* 0x000fe200000000ff */
[----:B------:R-:W-:Y:S01]  /*1ab20*/  IMAD.MOV.U32 R11, RZ, RZ, R0 ;  /* 0x000000ffff0b7224 */ /* 0x000fe200078e0000 */
[----:B------:R-:W-:Y:S02]  /*1ab30*/  PRMT R13, R218, 0x654, R13 ;  /* 0x00000654da0d7816 */ /* 0x000fe4000000000d */
[----:B------:R-:W-:Y:S01]  /*1ab40*/  F2FP.F16.F32.PACK_AB R189, R9, R8 ;  /* 0x0000000809bd723e */ /* 0x000fe200000000ff */
[----:B------:R-:W-:Y:S01]  /*1ab50*/  IMAD.MOV.U32 R9, RZ, RZ, R196 ;  /* 0x000000ffff097224 */ /* 0x000fe200078e00c4 */
        /* <DEDUP_REMOVED lines=26> */
.L_x_6130:
[----:B------:R-:W-:Y:S05]  /*1ad00*/  BSYNC B0 ;  /* 0x0000000000007941 */ /* 0x000fea0003800000 */
.L_x_6129:
        /* <DEDUP_REMOVED lines=99> */
.L_x_6144:
[----:B------:R-:W-:Y:S01]  /*1b340*/  IMAD R10, R196, 0x8, R2 ;  /* 0x00000008c40a7824 */ /* 0x000fe200078e0202 */
[----:B------:R-:W-:-:S04]  /*1b350*/  SHF.L.U32 R5, R200, 0x1f, RZ ;  /* 0x0000001fc8057819 */ /* 0x000fc800000006ff */
[----:B------:R0:W1:Y:S01]  /*1b360*/  SYNCS.PHASECHK.TRANS64.TRYWAIT P1, [R10+URZ+0x30850], R5 ;  /* 0x030850050a0075a7 */ /* 0x000062000802017f */
[----:B------:R-:W-:Y:S05]  /*1b370*/  @!P0 BRA `(.L_x_6145) ;  /* 0x0000000000048947 */ /* 0x000fea0003800000 */
[----:B------:R-:W-:Y:S01]  /*1b380*/  BPT.TRAP 0x1 ;  /* 0x000000040000795c */ /* 0x000fe20000300000 */
.L_x_6145:
        /* <DEDUP_REMOVED lines=9> */
.L_x_6147:
[----:B------:R-:W-:Y:S05]  /*1b420*/  BSYNC B0 ;  /* 0x0000000000007941 */ /* 0x000fea0003800000 */
.L_x_6146:
[----:B------:R-:W-:Y:S01]  /*1b430*/  IMAD.MOV.U32 R9, RZ, RZ, 0x40000040 ;  /* 0x40000040ff097424 */ /* 0x000fe200078e00ff */
[----:B------:R-:W-:Y:S01]  /*1b440*/  MOV R8, R2 ;  /* 0x0000000200087202 */ /* 0x000fe20000000f00 */
[----:B------:R-:W-:Y:S01]  /*1b450*/  WARPGROUP.ARRIVE ;  /* 0x00000000000079c5 */ /* 0x000fe20000000000 */
[----:B01----:R-:W-:Y:S01]  /*1b460*/  SHFL.BFLY PT, R5, R6, 0x2, 0x1f ;  /* 0x0c401f0006057f89 */ /* 0x003fe200000e0000 */
[----:B------:R-:W-:Y:S01]  /*1b470*/  IMAD.MOV.U32 R128, RZ, RZ, -0x800000 ;  /* 0xff800000ff807424 */ /* 0x000fe200078e00ff */
        /* <DEDUP_REMOVED lines=38> */
[----:B------:R-:W-:-:S03]  /*1b6e0*/  FADD.FTZ R9, R5, R6 ;  /* 0x0000000605097221 */ /* 0x000fc60000010000 */
[----:B------:R-:W0:Y:S04]  /*1b6f0*/  SHFL.BFLY PT, R5, R8, 0x1, 0x1f ;  /* 0x0c201f0008057f89 */ /* 0x000e2800000e0000 */
[----:B------:R-:W1:Y:S01]  /*1b700*/  SHFL.BFLY PT, R2, R9, 0x1, 0x1f ;  /* 0x0c201f0009027f89 */ /* 0x000e6200000e0000 */
[----:B0-----:R-:W-:Y:S01]  /*1b710*/  FADD.FTZ R13, R8, R5 ;  /* 0x00000005080d7221 */ /* 0x001fe20000010000 */
[----:B------:R-:W-:Y:S01]  /*1b720*/  MOV R5, RZ ;  /* 0x000000ff00057202 */ /* 0x000fe20000000f00 */
[----:B-1----:R-:W-:-:S03]  /*1b730*/  FADD.FTZ R14, R9, R2 ;  /* 0x00000002090e7221 */ /* 0x002fc60000010000 */
[----:B------:R-:W-:Y:S01]  /*1b740*/  FSETP.NE.FTZ.AND P1, PT, R13, RZ, PT ;  /* 0x000000ff0d00720b */ /* 0x000fe20003f35000 */
[----:B------:R-:W-:Y:S01]  /*1b750*/  IMAD.MOV.U32 R2, RZ, RZ, RZ ;  /* 0x000000ffff027224 */ /* 0x000fe200078e00ff */
        /* <DEDUP_REMOVED lines=17> */
.L_x_6149:
        /* <DEDUP_REMOVED lines=108> */
.L_x_6050:
        /* <DEDUP_REMOVED lines=17> */
[----:B------:R-:W4:Y:S04]  /*1c040*/  LDL.LU R143, [R1+0x40] ;  /* 0x00004000018f7983 */ /* 0x000f280000300800 */
[----:B------:R-:W4:Y:S04]  /*1c050*/  LDL.LU R142, [R1+0x44] ;  /* 0x00004400018e7983 */ /* 0x000f280000300800 */
[----:B------:R-:W4:Y:S04]  /*1c060*/  LDL.LU R141, [R1+0x5c] ;  /* 0x00005c00018d7983 */ /* 0x000f280000300800 */
[----:B------:R-:W4:Y:S01]  /*1c070*/  LDL R140, [R1+0x3c] ;  /* 0x00003c00018c7983 */ /* 0x000f220000100800 */
[----:B------:R-:W-:-:S02]  /*1c080*/  MOV R126, R2 ;  /* 0x00000002007e7202 */ /* 0x000fc40000000f00 */
[----:B0-----:R-:W-:Y:S01]  /*1c090*/  MOV R127, R3 ;  /* 0x00000003007f7202 */ /* 0x001fe20000000f00 */
[----:B------:R-:W-:Y:S02]  /*1c0a0*/  BAR.SYNC.DEFER_BLOCKING 0x1, 0x100 ;  /* 0x0044000000007b1d */ /* 0x000fe40000010000 */
[----:B---3--:R-:W-:-:S03]  /*1c0b0*/  IMAD.WIDE R84, R0, 0x2, R126 ;  /* 0x0000000200547825 */ /* 0x008fc600078e027e */
[C---:B------:R-:W-:Y:S02]  /*1c0c0*/  IADD3 R81, P0, R84.reuse, 0x20, RZ ;  /* 0x0000002054517810 */ /* 0x040fe40007f1e0ff */
[----:B------:R-:W-:Y:S02]  /*1c0d0*/  LOP3.LUT R9, R84, 0x380, RZ, 0xc0, !PT ;  /* 0x0000038054097812 */ /* 0x000fe400078ec0ff */
[----:B------:R-:W-:Y:S02]  /*1c0e0*/  LOP3.LUT R80, R81, 0x380, RZ, 0xc0, !PT ;  /* 0x0000038051507812 */ /* 0x000fe400078ec0ff */
[----:B------:R-:W-:Y:S02]  /*1c0f0*/  SHF.R.U64 R9, R9, 0x3, RZ ;  /* 0x0000000309097819 */ /* 0x000fe400000012ff */
[----:B------:R-:W-:Y:S02]  /*1c100*/  SHF.R.U64 R80, R80, 0x3, RZ ;  /* 0x0000000350507819 */ /* 0x000fe400000012ff */
[----:B------:R-:W-:-:S02]  /*1c110*/  IADD3 R15, P1, R84, 0x40, RZ ;  /* 0x00000040540f7810 */ /* 0x000fc40007f3e0ff */
[----:B------:R-:W-:Y:S02]  /*1c120*/  LOP3.LUT R8, R9, R84, RZ, 0x3c, !PT ;  /* 0x0000005409087212 */ /* 0x000fe400078e3cff */
[----:B------:R-:W-:Y:S01]  /*1c130*/  LOP3.LUT R80, R80, R81, RZ, 0x3c, !PT ;  /* 0x0000005150507212 */ /* 0x000fe200078e3cff */
[----:B------:R-:W-:Y:S01]  /*1c140*/  IMAD.X R81, RZ, RZ, R85, P0 ;  /* 0x000000ffff517224 */ /* 0x000fe200000e0655 */
[----:B------:R-:W-:Y:S02]  /*1c150*/  MOV R9, R85 ;  /* 0x0000005500097202 */ /* 0x000fe40000000f00 */
[----:B------:R-:W-:Y:S02]  /*1c160*/  LOP3.LUT R14, R15, 0x380, RZ, 0xc0, !PT ;  /* 0x000003800f0e7812 */ /* 0x000fe400078ec0ff */
[C---:B------:R-:W-:Y:S02]  /*1c170*/  IADD3 R136, P6, R84.reuse, 0x60, RZ ;  /* 0x0000006054887810 */ /* 0x040fe40007fde0ff */
[----:B------:R-:W-:-:S02]  /*1c180*/  IADD3 R12, P5, R84, 0x4000, RZ ;  /* 0x00004000540c7810 */ /* 0x000fc40007fbe0ff */
[----:B------:R-:W-:Y:S02]  /*1c190*/  MOV R3, R8 ;  /* 0x0000000800037202 */ /* 0x000fe40000000f00 */
[----:B------:R-:W-:Y:S02]  /*1c1a0*/  F2FP.F16.F32.PACK_AB R8, R25, R24 ;  /* 0x000000181908723e */ /* 0x000fe400000000ff */
[----:B------:R-:W-:Y:S02]  /*1c1b0*/  F2FP.F16.F32.PACK_AB R9, R27, R26 ;  /* 0x0000001a1b09723e */ /* 0x000fe400000000ff */
[----:B------:R-:W-:Y:S02]  /*1c1c0*/  IADD3 R82, P3, R84, 0x4060, RZ ;  /* 0x0000406054527810 */ /* 0x000fe40007f7e0ff */
[----:B------:R-:W-:Y:S02]  /*1c1d0*/  MOV R81, R80 ;  /* 0x0000005000517202 */ /* 0x000fe40000000f00 */
[----:B------:R-:W-:-:S02]  /*1c1e0*/  SHF.R.U64 R14, R14, 0x3, RZ ;  /* 0x000000030e0e7819 */ /* 0x000fc400000012ff */
[----:B------:R-:W-:Y:S02]  /*1c1f0*/  LOP3.LUT R137, R136, 0x380, RZ, 0xc0, !PT ;  /* 0x0000038088897812 */ /* 0x000fe400078ec0ff */
[----:B------:R-:W-:Y:S02]  /*1c200*/  IADD3 R80, P4, R84, 0x4040, RZ ;  /* 0x0000404054507810 */ /* 0x000fe40007f9e0ff */
[----:B------:R-:W-:Y:S01]  /*1c210*/  LOP3.LUT R13, R12, 0x380, RZ, 0xc0, !PT ;  /* 0x000003800c0d7812 */ /* 0x000fe200078ec0ff */
[----:B------:R0:W-:Y:S01]  /*1c220*/  STSM.16.M88.4 [R3], R8 ;  /* 0x0000000803007844 */ /* 0x0001e20000000200 */
[----:B------:R-:W-:Y:S02]  /*1c230*/  LOP3.LUT R83, R82, 0x380, RZ, 0xc0, !PT ;  /* 0x0000038052537812 */ /* 0x000fe400078ec0ff */
[----:B------:R-:W-:Y:S02]  /*1c240*/  IADD3 R138, P0, R84, 0x4020, RZ ;  /* 0x00004020548a7810 */ /* 0x000fe40007f1e0ff */
[----:B------:R-:W-:Y:S01]  /*1c250*/  LOP3.LUT R14, R14, R15, RZ, 0x3c, !PT ;  /* 0x0000000f0e0e7212 */ /* 0x000fe200078e3cff */
[----:B------:R-:W-:Y:S01]  /*1c260*/  IMAD.X R15, RZ, RZ, R85, P1 ;  /* 0x000000ffff0f7224 */ /* 0x000fe200008e0655 */
[----:B------:R-:W-:-:S02]  /*1c270*/  SHF.R.U64 R137, R137, 0x3, RZ ;  /* 0x0000000389897819 */ /* 0x000fc400000012ff */
[----:B------:R-:W-:Y:S02]  /*1c280*/  LOP3.LUT R0, R80, 0x380, RZ, 0xc0, !PT ;  /* 0x0000038050007812 */ /* 0x000fe400078ec0ff */
[----:B------:R-:W-:Y:S02]  /*1c290*/  SHF.R.U64 R13, R13, 0x3, RZ ;  /* 0x000000030d0d7819 */ /* 0x000fe400000012ff */
[----:B------:R-:W-:Y:S02]  /*1c2a0*/  SHF.R.U64 R83, R83, 0x3, RZ ;  /* 0x0000000353537819 */ /* 0x000fe400000012ff */
[----:B0-----:R-:W-:Y:S02]  /*1c2b0*/  F2FP.F16.F32.PACK_AB R8, R33, R32 ;  /* 0x000000202108723e */ /* 0x001fe400000000ff */
[----:B------:R-:W-:Y:S02]  /*1c2c0*/  F2FP.F16.F32.PACK_AB R9, R35, R34 ;  /* 0x000000222309723e */ /* 0x000fe400000000ff */
[----:B------:R-:W-:-:S02]  /*1c2d0*/  F2FP.F16.F32.PACK_AB R10, R37, R36 ;  /* 0x00000024250a723e */ /* 0x000fc400000000ff */
[----:B------:R-:W-:Y:S02]  /*1c2e0*/  F2FP.F16.F32.PACK_AB R11, R39, R38 ;  /* 0x00000026270b723e */ /* 0x000fe400000000ff */
[----:B------:R-:W-:Y:S02]  /*1c2f0*/  LOP3.LUT R139, R138, 0x380, RZ, 0xc0, !PT ;  /* 0x000003808a8b7812 */ /* 0x000fe400078ec0ff */
[----:B------:R-:W-:Y:S01]  /*1c300*/  LOP3.LUT R136, R137, R136, RZ, 0x3c, !PT ;  /* 0x0000008889887212 */ /* 0x000fe200078e3cff */
[----:B------:R0:W-:Y:S01]  /*1c310*/  STSM.16.M88.4 [R81], R8 ;  /* 0x0000000851007844 */ /* 0x0001e20000000200 */
[----:B------:R-:W-:Y:S01]  /*1c320*/  SHF.R.U64 R0, R0, 0x3, RZ ;  /* 0x0000000300007819 */ /* 0x000fe200000012ff */
[----:B------:R-:W-:Y:S01]  /*1c330*/  IMAD.X R137, RZ, RZ, R85, P6 ;  /* 0x000000ffff897224 */ /* 0x000fe200030e0655 */
[----:B------:R-:W-:Y:S02]  /*1c340*/  IADD3 R86, P2, R84, 0x8000, RZ ;  /* 0x0000800054567810 */ /* 0x000fe40007f5e0ff */
[----:B------:R-:W-:-:S02]  /*1c350*/  LOP3.LUT R12, R13, R12, RZ, 0x3c, !PT ;  /* 0x0000000c0d0c7212 */ /* 0x000fc400078e3cff */
[C---:B-----5:R-:W-:Y:S02]  /*1c360*/  IADD3 R134, P1, R84.reuse, 0x8020, RZ ;  /* 0x0000802054867810 */ /* 0x060fe40007f3e0ff */
[----:B------:R-:W-:Y:S01]  /*1c370*/  LOP3.LUT R82, R83, R82, RZ, 0x3c, !PT ;  /* 0x0000005253527212 */ /* 0x000fe200078e3cff */
[--C-:B------:R-:W-:Y:S01]  /*1c380*/  IMAD.X R83, RZ, RZ, R85.reuse, P3 ;  /* 0x000000ffff537224 */ /* 0x100fe200018e0655 */
[----:B------:R-:W-:Y:S02]  /*1c390*/  IADD3 R130, P6, R84, 0x8040, RZ ;  /* 0x0000804054827810 */ /* 0x000fe40007fde0ff */
[----:B------:R-:W-:Y:S02]  /*1c3a0*/  IADD3.X R13, RZ, R85, RZ, P5, !PT ;  /* 0x00000055ff0d7210 */ /* 0x000fe40002ffe4ff */
[----:B------:R-:W-:Y:S01]  /*1c3b0*/  MOV R14, R14 ;  /* 0x0000000e000e7202 */ /* 0x000fe20000000f00 */
[----:B0-----:R-:W-:Y:S01]  /*1c3c0*/  IMAD.X R81, RZ, RZ, R85, P4 ;  /* 0x000000ffff517224 */ /* 0x001fe200020e0655 */
[----:B------:R-:W-:-:S02]  /*1c3d0*/  F2FP.F16.F32.PACK_AB R8, R41, R40 ;  /* 0x000000282908723e */ /* 0x000fc400000000ff */
[----:B------:R-:W-:Y:S02]  /*1c3e0*/  F2FP.F16.F32.PACK_AB R9, R43, R42 ;  /* 0x0000002a2b09723e */ /* 0x000fe400000000ff */
[----:B------:R-:W-:Y:S02]  /*1c3f0*/  F2FP.F16.F32.PACK_AB R10, R45, R44 ;  /* 0x0000002c2d0a723e */ /* 0x000fe400000000ff */
[----:B------:R-:W-:Y:S02]  /*1c400*/  F2FP.F16.F32.PACK_AB R11, R47, R46 ;  /* 0x0000002e2f0b723e */ /* 0x000fe400000000ff */
[----:B------:R-:W-:Y:S02]  /*1c410*/  SHF.R.U64 R139, R139, 0x3, RZ ;  /* 0x000000038b8b7819 */ /* 0x000fe400000012ff */
[----:B------:R-:W-:Y:S02]  /*1c420*/  IADD3 R132, P5, R84, 0x8060, RZ ;  /* 0x0000806054847810 */ /* 0x000fe40007fbe0ff */
[----:B------:R-:W-:-:S02]  /*1c430*/  LOP3.LUT R80, R0, R80, RZ, 0x3c, !PT ;  /* 0x0000005000507212 */ /* 0x000fc400078e3cff */
[----:B------:R-:W-:Y:S02]  /*1c440*/  LOP3.LUT R87, R86, 0x380, RZ, 0xc0, !PT ;  /* 0x0000038056577812 */ /* 0x000fe400078ec0ff */
[----:B------:R-:W-:Y:S01]  /*1c450*/  LOP3.LUT R135, R134, 0x380, RZ, 0xc0, !PT ;  /* 0x0000038086877812 */ /* 0x000fe200078ec0ff */
[----:B------:R0:W-:Y:S01]  /*1c460*/  STSM.16.M88.4 [R14], R8 ;  /* 0x000000080e007844 */ /* 0x0001e20000000200 */
[----:B------:R-:W-:Y:S02]  /*1c470*/  LOP3.LUT R131, R130, 0x380, RZ, 0xc0, !PT ;  /* 0x0000038082837812 */ /* 0x000fe400078ec0ff */
[----:B------:R-:W-:Y:S01]  /*1c480*/  LOP3.LUT R138, R139, R138, RZ, 0x3c, !PT ;  /* 0x0000008a8b8a7212 */ /* 0x000fe200078e3cff */
[----:B------:R-:W-:Y:S01]  /*1c490*/  IMAD.X R139, RZ, RZ, R85, P0 ;  /* 0x000000ffff8b7224 */ /* 0x000fe200000e0655 */
[----:B------:R-:W-:Y:S02]  /*1c4a0*/  LOP3.LUT R133, R132, 0x380, RZ, 0xc0, !PT ;  /* 0x0000038084857812 */ /* 0x000fe400078ec0ff */
[----:B------:R-:W-:-:S02]  /*1c4b0*/  MOV R3, R12 ;  /* 0x0000000c00037202 */ /* 0x000fc40000000f00 */
[----:B------:R-:W-:Y:S02]  /*1c4c0*/  SHF.R.U64 R87, R87, 0x3, RZ ;  /* 0x0000000357577819 */ /* 0x000fe400000012ff */
[----:B------:R-:W-:Y:S02]  /*1c4d0*/  MOV R136, R136 ;  /* 0x0000008800887202 */ /* 0x000fe40000000f00 */
[----:B------:R-:W-:Y:S02]  /*1c4e0*/  F2FP.F16.F32.PACK_AB R12, R49, R48 ;  /* 0x00000030310c723e */ /* 0x000fe400000000ff */
[----:B------:R-:W-:Y:S02]  /*1c4f0*/  F2FP.F16.F32.PACK_AB R13, R51, R50 ;  /* 0x00000032330d723e */ /* 0x000fe400000000ff */
[----:B0-----:R-:W-:Y:S02]  /*1c500*/  F2FP.F16.F32.PACK_AB R14, R53, R52 ;  /* 0x00000034350e723e */ /* 0x001fe400000000ff */
[----:B------:R-:W-:-:S02]  /*1c510*/  F2FP.F16.F32.PACK_AB R15, R55, R54 ;  /* 0x00000036370f723e */ /* 0x000fc400000000ff */
[----:B--2---:R-:W-:Y:S02]  /*1c520*/  MOV R4, R80 ;  /* 0x0000005000047202 */ /* 0x004fe40000000f00 */
[----:B------:R-:W-:Y:S02]  /*1c530*/  MOV R0, R82 ;  /* 0x0000005200007202 */ /* 0x000fe40000000f00 */
[----:B------:R-:W-:Y:S02]  /*1c540*/  SHF.R.U64 R135, R135, 0x3, RZ ;  /* 0x0000000387877819 */ /* 0x000fe400000012ff */
[----:B------:R-:W-:Y:S02]  /*1c550*/  F2FP.F16.F32.PACK_AB R80, R57, R56 ;  /* 0x000000383950723e */ /* 0x000fe400000000ff */
[----:B------:R-:W-:Y:S02]  /*1c560*/  F2FP.F16.F32.PACK_AB R81, R59, R58 ;  /* 0x0000003a3b51723e */ /* 0x000fe400000000ff */
[----:B------:R-:W-:-:S02]  /*1c570*/  F2FP.F16.F32.PACK_AB R82, R61, R60 ;  /* 0x0000003c3d52723e */ /* 0x000fc400000000ff */
[----:B------:R-:W-:Y:S02]  /*1c580*/  F2FP.F16.F32.PACK_AB R83, R63, R62 ;  /* 0x0000003e3f53723e */ /* 0x000fe400000000ff */
[----:B------:R-:W-:Y:S02]  /*1c590*/  SHF.R.U64 R131, R131, 0x3, RZ ;  /* 0x0000000383837819 */ /* 0x000fe400000012ff */
[----:B------:R-:W-:Y:S01]  /*1c5a0*/  SHF.R.U64 R133, R133, 0x3, RZ ;  /* 0x0000000385857819 */ /* 0x000fe200000012ff */
[----:B------:R0:W-:Y:S01]  /*1c5b0*/  STSM.16.M88.4 [R136], R12 ;  /* 0x0000000c88007844 */ /* 0x0001e20000000200 */
[----:B------:R-:W-:Y:S02]  /*1c5c0*/  LOP3.LUT R86, R87, R86, RZ, 0x3c, !PT ;  /* 0x0000005657567212 */ /* 0x000fe400078e3cff */
[----:B------:R-:W-:Y:S01]  /*1c5d0*/  LOP3.LUT R134, R135, R134, RZ, 0x3c, !PT ;  /* 0x0000008687867212 */ /* 0x000fe200078e3cff */
[----:B------:R-:W-:Y:S01]  /*1c5e0*/  IMAD.X R135, RZ, RZ, R85, P1 ;  /* 0x000000ffff877224 */ /* 0x000fe200008e0655 */
[----:B------:R-:W-:Y:S01]  /*1c5f0*/  MOV R138, R138 ;  /* 0x0000008a008a7202 */ /* 0x000fe20000000f00 */
[----:B------:R2:W-:Y:S01]  /*1c600*/  STSM.16.M88.4 [R3], R80 ;  /* 0x0000005003007844 */ /* 0x0005e20000000200 */
[----:B------:R-:W-:-:S02]  /*1c610*/  IADD3.X R87, RZ, R85, RZ, P2, !PT ;  /* 0x00000055ff577210 */ /* 0x000fc400017fe4ff */
[----:B------:R-:W-:Y:S02]  /*1c620*/  F2FP.F16.F32.PACK_AB R8, R65, R64 ;  /* 0x000000404108723e */ /* 0x000fe400000000ff */
[----:B------:R-:W-:Y:S02]  /*1c630*/  F2FP.F16.F32.PACK_AB R9, R67, R66 ;  /* 0x000000424309723e */ /* 0x000fe400000000ff */
[----:B------:R-:W-:Y:S02]  /*1c640*/  F2FP.F16.F32.PACK_AB R10, R69, R68 ;  /* 0x00000044450a723e */ /* 0x000fe400000000ff */
[----:B------:R-:W-:Y:S02]  /*1c650*/  F2FP.F16.F32.PACK_AB R11, R71, R70 ;  /* 0x00000046470b723e */ /* 0x000fe400000000ff */
[----:B------:R-:W-:Y:S01]  /*1c660*/  LOP3.LUT R130, R131, R130, RZ, 0x3c, !PT ;  /* 0x0000008283827212 */ /* 0x000fe200078e3cff */
[----:B------:R-:W-:Y:S01]  /*1c670*/  IMAD.X R131, RZ, RZ, R85, P6 ;  /* 0x000000ffff837224 */ /* 0x000fe200030e0655 */
[----:B0-----:R-:W-:-:S02]  /*1c680*/  F2FP.F16.F32.PACK_AB R12, R73, R72 ;  /* 0x00000048490c723e */ /* 0x001fc400000000ff */
[----:B------:R-:W-:Y:S02]  /*1c690*/  F2FP.F16.F32.PACK_AB R13, R75, R74 ;  /* 0x0000004a4b0d723e */ /* 0x000fe400000000ff */
[----:B------:R-:W-:Y:S02]  /*1c6a0*/  F2FP.F16.F32.PACK_AB R14, R77, R76 ;  /* 0x0000004c4d0e723e */ /* 0x000fe400000000ff */
[----:B------:R-:W-:Y:S02]  /*1c6b0*/  F2FP.F16.F32.PACK_AB R15, R79, R78 ;  /* 0x0000004e4f0f723e */ /* 0x000fe400000000ff */
[----:B------:R-:W-:Y:S01]  /*1c6c0*/  LOP3.LUT R132, R133, R132, RZ, 0x3c, !PT ;  /* 0x0000008485847212 */ /* 0x000fe200078e3cff */
[----:B------:R-:W-:Y:S01]  /*1c6d0*/  IMAD.X R133, RZ, RZ, R85, P5 ;  /* 0x000000ffff857224 */ /* 0x000fe200028e0655 */
[----:B--2---:R-:W-:Y:S02]  /*1c6e0*/  F2FP.F16.F32.PACK_AB R80, R21, R20 ;  /* 0x000000141550723e */ /* 0x004fe400000000ff */
[----:B------:R-:W-:-:S02]  /*1c6f0*/  F2FP.F16.F32.PACK_AB R81, R123, R122 ;  /* 0x0000007a7b51723e */ /* 0x000fc400000000ff */
[----:B------:R-:W-:Y:S02]  /*1c700*/  F2FP.F16.F32.PACK_AB R82, R121, R120 ;  /* 0x000000787952723e */ /* 0x000fe400000000ff */
[----:B------:R-:W-:Y:S01]  /*1c710*/  F2FP.F16.F32.PACK_AB R83, R125, R124 ;  /* 0x0000007c7d53723e */ /* 0x000fe200000000ff */
[----:B------:R0:W-:Y:S01]  /*1c720*/  STSM.16.M88.4 [R138], R8 ;  /* 0x000000088a007844 */ /* 0x0001e20000000200 */
[----:B------:R-:W-:Y:S02]  /*1c730*/  MOV R136, R86 ;  /* 0x0000005600887202 */ /* 0x000fe40000000f00 */
[----:B------:R-:W-:Y:S01]  /*1c740*/  F2FP.F16.F32.PACK_AB R84, R89, R88 ;  /* 0x000000585954723e */ /* 0x000fe200000000ff */
[----:B------:R2:W-:Y:S01]  /*1c750*/  STSM.16.M88.4 [R4], R12 ;  /* 0x0000000c04007844 */ /* 0x0005e20000000200 */
[----:B------:R-:W-:Y:S02]  /*1c760*/  F2FP.F16.F32.PACK_AB R85, R91, R90 ;  /* 0x0000005a5b55723e */ /* 0x000fe400000000ff */
[----:B------:R-:W-:-:S02]  /*1c770*/  F2FP.F16.F32.PACK_AB R86, R93, R92 ;  /* 0x0000005c5d56723e */ /* 0x000fc400000000ff */
[----:B------:R-:W-:Y:S01]  /*1c780*/  F2FP.F16.F32.PACK_AB R87, R95, R94 ;  /* 0x0000005e5f57723e */ /* 0x000fe200000000ff */
[----:B------:R3:W-:Y:S01]  /*1c790*/  STSM.16.M88.4 [R0], R80 ;  /* 0x0000005000007844 */ /* 0x0007e20000000200 */
[----:B------:R-:W-:Y:S02]  /*1c7a0*/  MOV R134, R134 ;  /* 0x0000008600867202 */ /* 0x000fe40000000f00 */
[----:B------:R-:W-:Y:S02]  /*1c7b0*/  MOV R130, R130 ;  /* 0x0000008200827202 */ /* 0x000fe40000000f00 */
[----:B0-----:R-:W-:Y:S02]  /*1c7c0*/  F2FP.F16.F32.PACK_AB R8, R97, R96 ;  /* 0x000000606108723e */ /* 0x001fe400000000ff */
[----:B------:R-:W-:Y:S02]  /*1c7d0*/  F2FP.F16.F32.PACK_AB R9, R99, R98 ;  /* 0x000000626309723e */ /* 0x000fe400000000ff */
[----:B------:R-:W-:-:S02]  /*1c7e0*/  F2FP.F16.F32.PACK_AB R10, R101, R100 ;  /* 0x00000064650a723e */ /* 0x000fc400000000ff */
[----:B------:R-:W-:Y:S02]  /*1c7f0*/  F2FP.F16.F32.PACK_AB R11, R103, R102 ;  /* 0x00000066670b723e */ /* 0x000fe400000000ff */
[----:B--2---:R-:W-:Y:S02]  /*1c800*/  F2FP.F16.F32.PACK_AB R12, R105, R104 ;  /* 0x00000068690c723e */ /* 0x004fe400000000ff */
[----:B------:R-:W-:Y:S02]  /*1c810*/  F2FP.F16.F32.PACK_AB R13, R107, R106 ;  /* 0x0000006a6b0d723e */ /* 0x000fe400000000ff */
[----:B------:R-:W-:Y:S02]  /*1c820*/  F2FP.F16.F32.PACK_AB R14, R109, R108 ;  /* 0x0000006c6d0e723e */ /* 0x000fe400000000ff */
[----:B------:R-:W-:Y:S02]  /*1c830*/  F2FP.F16.F32.PACK_AB R15, R111, R110 ;  /* 0x0000006e6f0f723e */ /* 0x000fe400000000ff */
[----:B------:R-:W-:-:S02]  /*1c840*/  MOV R132, R132 ;  /* 0x0000008400847202 */ /* 0x000fc40000000f00 */
[----:B---3--:R-:W-:Y:S02]  /*1c850*/  F2FP.F16.F32.PACK_AB R80, R113, R112 ;  /* 0x000000707150723e */ /* 0x008fe400000000ff */
[----:B------:R-:W-:Y:S02]  /*1c860*/  F2FP.F16.F32.PACK_AB R81, R115, R114 ;  /* 0x000000727351723e */ /* 0x000fe400000000ff */
[----:B------:R-:W-:Y:S02]  /*1c870*/  F2FP.F16.F32.PACK_AB R82, R117, R116 ;  /* 0x000000747552723e */ /* 0x000fe400000000ff */
[----:B------:R-:W-:Y:S01]  /*1c880*/  F2FP.F16.F32.PACK_AB R83, R119, R118 ;  /* 0x000000767753723e */ /* 0x000fe200000000ff */
[----:B------:R4:W-:Y:S04]  /*1c890*/  STSM.16.M88.4 [R136], R84 ;  /* 0x0000005488007844 */ /* 0x0009e80000000200 */
[----:B------:R0:W-:Y:S04]  /*1c8a0*/  STSM.16.M88.4 [R134], R8 ;  /* 0x0000000886007844 */ /* 0x0001e80000000200 */
[----:B------:R-:W-:Y:S04]  /*1c8b0*/  STSM.16.M88.4 [R130], R12 ;  /* 0x0000000c82007844 */ /* 0x000fe80000000200 */
[----:B------:R2:W-:Y:S01]  /*1c8c0*/  STSM.16.M88.4 [R132], R80 ;  /* 0x0000005084007844 */ /* 0x0005e20000000200 */
[----:B------:R-:W-:-:S02]  /*1c8d0*/  ISETP.NE.U32.AND P0, PT, RZ, UR6, PT ;  /* 0x00000006ff007c0c */ /* 0x000fc4000bf05070 */
[----:B----4-:R-:W-:Y:S02]  /*1c8e0*/  IADD3 R84, P1, R145, UR6, RZ ;  /* 0x0000000691547c10 */ /* 0x010fe4000ff3e0ff */
[----:B------:R-:W-:Y:S01]  /*1c8f0*/  MOV R0, RZ ;  /* 0x000000ff00007202 */ /* 0x000fe20000000f00 */
[----:B------:R-:W-:Y:S01]  /*1c900*/  IMAD.MOV.U32 R133, RZ, RZ, 0x9b8 ;  /* 0x000009b8ff857424 */ /* 0x000fe200078e00ff */
[----:B------:R-:W-:Y:S01]  /*1c910*/  BAR.SYNC.DEFER_BLOCKING 0x1, 0x100 ;  /* 0x0044000000007b1d */ /* 0x000fe20000010000 */
[----:B------:R-:W-:Y:S02]  /*1c920*/  ISETP.NE.AND.EX P0, PT, RZ, UR7, PT, P0 ;  /* 0x00000007ff007c0c */ /* 0x000fe4000bf05300 */
[----:B------:R-:W-:-:S05]  /*1c930*/  IADD3.X R85, R144, UR7, RZ, P1, !PT ;  /* 0x0000000790557c10 */ /* 0x000fca0008ffe4ff */
[----:B------:R-:W3:Y:S01]  /*1c940*/  LDC R86, c[0x0][0xbe8] ;  /* 0x0002fa00ff567b82 */ /* 0x000ee20000000800 */
[----:B0-----:R-:W4:Y:S07]  /*1c950*/  LDL R134, [R1+0x54] ;  /* 0x0000540001867983 */ /* 0x001f2e0000100800 */
[----:B--2---:R-:W0:Y:S01]  /*1c960*/  LDC.64 R80, c[0x0][0xba8] ;  /* 0x0002ea00ff507b82 */ /* 0x004e220000000a00 */
[----:B------:R-:W2:Y:S01]  /*1c970*/  @P0 LDG.E R0, desc[UR60][R84.64] ;  /* 0x0000003c54000981 */ /* 0x000ea2000c1e1900 */
[----:B------:R-:W-:-:S04]  /*1c980*/  ISETP.NE.U32.AND P1, PT, RZ, UR4, PT ;  /* 0x00000004ff007c0c */ /* 0x000fc8000bf25070 */
[----:B------:R-:W-:-:S13]  /*1c990*/  ISETP.NE.AND.EX P1, PT, RZ, UR5, PT, P1 ;  /* 0x00000005ff007c0c */ /* 0x000fda000bf25310 */
[----:B------:R-:W-:Y:S01]  /*1c9a0*/  @P1 IADD3 R8, P2, R145, UR4, RZ ;  /* 0x0000000491081c10 */ /* 0x000fe2000ff5e0ff */
[----:B------:R-:W-:-:S03]  /*1c9b0*/  ULDC UR4, c[0x0][0xa88] ;  /* 0x0002a20000047ab9 */ /* 0x000fc60000000800 */
[----:B------:R-:W-:Y:S01]  /*1c9c0*/  @P1 IADD3.X R9, R144, UR5, RZ, P2, !PT ;  /* 0x0000000590091c10 */ /* 0x000fe200097fe4ff */
[----:B------:R-:W-:Y:S01]  /*1c9d0*/  IMAD.U32 R83, RZ, RZ, UR4 ;  /* 0x00000004ff537e24 */ /* 0x000fe2000f8e00ff */
[----:B------:R-:W-:Y:S01]  /*1c9e0*/  ISETP.NE.AND P2, PT, R143, RZ, PT ;  /* 0x000000ff8f00720c */ /* 0x000fe20003f45270 */
[----:B------:R-:W-:-:S03]  /*1c9f0*/  ULDC UR4, c[0x0][0xad4] ;  /* 0x0002b50000047ab9 */ /* 0x000fc60000000800 */
[----:B------:R-:W-:Y:S01]  /*1ca00*/  SEL R3, R143, UR4, P2 ;  /* 0x000000048f037c07 */ /* 0x000fe20009000000 */
[----:B------:R1:W5:Y:S03]  /*1ca10*/  @P1 LDG.E R83, desc[UR60][R8.64] ;  /* 0x0000003c08531981 */ /* 0x000366000c1e1900 */
[----:B------:R-:W-:-:S04]  /*1ca20*/  ISETP.GT.AND P3, PT, R3, 0x1, PT ;  /* 0x000000010300780c */ /* 0x000fc80003f64270 */
[----:B------:R-:W-:-:S04]  /*1ca30*/  SEL R133, R133, 0x978, P3 ;  /* 0x0000097885857807 */ /* 0x000fc80001800000 */
[----:B------:R-:W0:Y:S08]  /*1ca40*/  LDC.64 R10, c[0x0][R133+0x220] ;  /* 0x00008800850a7b82 */ /* 0x000e300000000a00 */
[----:B------:R-:W0:Y:S01]  /*1ca50*/  LDC.64 R12, c[0x0][R133+0x218] ;  /* 0x00008600850c7b82 */ /* 0x000e220000000a00 */
[----:B---3--:R-:W-:-:S07]  /*1ca60*/  ISETP.NE.AND P4, PT, R86, 0x1, PT ;  /* 0x000000015600780c */ /* 0x008fce0003f85270 */
[----:B------:R-:W3:Y:S01]  /*1ca70*/  LDC.64 R14, c[0x0][R133+0x228] ;  /* 0x00008a00850e7b82 */ /* 0x000ee20000000a00 */
[----:B------:R-:W-:-:S07]  /*1ca80*/  ISETP.NE.U32.AND P2, PT, RZ, UR6, PT ;  /* 0x00000006ff007c0c */ /* 0x000fce000bf45070 */
[----:B-1----:R-:W1:Y:S01]  /*1ca90*/  LDC.64 R8, c[0x0][R133+0x210] ;  /* 0x0000840085087b82 */ /* 0x002e620000000a00 */
[----:B------:R-:W-:-:S07]  /*1caa0*/  ISETP.NE.AND.EX P2, PT, RZ, UR7, PT, P2 ;  /* 0x00000007ff007c0c */ /* 0x000fce000bf45320 */
[----:B------:R-:W1:Y:S01]  /*1cab0*/  @P4 LDC R4, c[0x0][0xbec] ;  /* 0x0002fb00ff044b82 */ /* 0x000e620000000800 */
[----:B------:R-:W-:-:S07]  /*1cac0*/  SEL R3, R142, RZ, !P2 ;  /* 0x000000ff8e037207 */ /* 0x000fce0005000000 */
[----:B------:R-:W1:Y:S01]  /*1cad0*/  @P4 LDC R87, c[0x0][0xbf0] ;  /* 0x0002fc00ff574b82 */ /* 0x000e620000000800 */
[----:B------:R-:W-:Y:S01]  /*1cae0*/  SEL R131, R141, RZ, !P2 ;  /* 0x000000ff8d837207 */ /* 0x000fe20005000000 */
[----:B0-----:R-:W-:-:S06]  /*1caf0*/  IMAD R130, R11, R3, RZ ;  /* 0x000000030b827224 */ /* 0x001fcc00078e02ff */
[----:B------:R-:W0:Y:S01]  /*1cb00*/  @!P3 LDC R80, c[0x0][0xb50] ;  /* 0x0002d400ff50bb82 */ /* 0x000e220000000800 */
[C---:B------:R-:W-:Y:S02]  /*1cb10*/  IMAD R130, R10.reuse, R131, R130 ;  /* 0x000000830a827224 */ /* 0x040fe400078e0282 */
[----:B------:R-:W-:-:S05]  /*1cb20*/  IMAD.WIDE.U32 R10, R10, R3, RZ ;  /* 0x000000030a0a7225 */ /* 0x000fca00078e00ff */
[----:B------:R-:W0:Y:S01]  /*1cb30*/  @!P3 LDC R81, c[0x0][0xb54] ;  /* 0x0002d500ff51bb82 */ /* 0x000e220000000800 */
[-C--:B------:R-:W-:Y:S02]  /*1cb40*/  IMAD R131, R13, R197.reuse, RZ ;  /* 0x000000c50d837224 */ /* 0x080fe400078e02ff */
[----:B------:R-:W-:-:S04]  /*1cb50*/  IMAD.WIDE.U32 R12, R12, R197, RZ ;  /* 0x000000c50c0c7225 */ /* 0x000fc800078e00ff */
[----:B------:R-:W-:Y:S02]  /*1cb60*/  IMAD.IADD R82, R140, 0x1, R226 ;  /* 0x000000018c527824 */ /* 0x000fe400078e02e2 */
[----:B------:R-:W-:Y:S01]  /*1cb70*/  IMAD.IADD R130, R11, 0x1, R130 ;  /* 0x000000010b827824 */ /* 0x000fe200078e0282 */
[----:B------:R-:W-:Y:S02]  /*1cb80*/  IADD3 R131, R13, R131, RZ ;  /* 0x000000830d837210 */ /* 0x000fe40007ffe0ff */
[----:B----4-:R-:W-:-:S05]  /*1cb90*/  SEL R132, R134, RZ, P3 ;  /* 0x000000ff86847207 */ /* 0x010fca0001800000 */
[-C--:B---3--:R-:W-:Y:S02]  /*1cba0*/  IMAD R13, R15, R132.reuse, RZ ;  /* 0x000000840f0d7224 */ /* 0x088fe400078e02ff */
[----:B------:R-:W-:Y:S01]  /*1cbb0*/  IMAD.WIDE.U32 R14, R14, R132, RZ ;  /* 0x000000840e0e7225 */ /* 0x000fe200078e00ff */
[----:B--2---:R-:W-:-:S03]  /*1cbc0*/  IADD3 R11, P2, P5, R10, R12, R0 ;  /* 0x0000000c0a0b7210 */ /* 0x004fc60007d5e000 */
[----:B-1----:R-:W-:-:S04]  /*1cbd0*/  @P4 IMAD.HI.U32 R12, R82, R4, RZ ;  /* 0x00000004520c4227 */ /* 0x002fc800078e00ff */
[----:B------:R-:W-:Y:S01]  /*1cbe0*/  IMAD.MOV.U32 R10, RZ, RZ, R82 ;  /* 0x000000ffff0a7224 */ /* 0x000fe200078e0052 */
[----:B------:R-:W-:Y:S02]  /*1cbf0*/  @P4 SHF.R.U32.HI R10, RZ, R87, R12 ;  /* 0x00000057ff0a4219 */ /* 0x000fe4000001160c */
[----:B------:R-:W-:-:S03]  /*1cc00*/  SHF.R.S32.HI R4, RZ, 0x1f, R0 ;  /* 0x0000001fff047819 */ /* 0x000fc60000011400 */
[----:B------:R-:W-:Y:S01]  /*1cc10*/  IMAD.MOV R87, RZ, RZ, -R10 ;  /* 0x000000ffff577224 */ /* 0x000fe200078e0a0a */
[----:B------:R-:W-:Y:S02]  /*1cc20*/  IADD3.X R130, R130, R131, R4, P2, P5 ;  /* 0x0000008382827210 */ /* 0x000fe400017ea404 */
[----:B------:R-:W-:Y:S02]  /*1cc30*/  IADD3 R12, R15, R13, RZ ;  /* 0x0000000d0f0c7210 */ /* 0x000fe40007ffe0ff */
[----:B------:R-:W-:Y:S01]  /*1cc40*/  IADD3 R14, P2, P5, R10, R11, R14 ;  /* 0x0000000b0a0e7210 */ /* 0x000fe20007d5e00e */
[----:B------:R-:W-:Y:S01]  /*1cc50*/  IMAD R11, R86, R87, R82 ;  /* 0x00000057560b7224 */ /* 0x000fe200078e0252 */
[----:B------:R-:W-:-:S04]  /*1cc60*/  SHF.R.S32.HI R13, RZ, 0x1f, R10 ;  /* 0x0000001fff0d7819 */ /* 0x000fc8000001140a */
[----:B------:R-:W-:Y:S01]  /*1cc70*/  IADD3.X R15, R13, R130, R12, P2, P5 ;  /* 0x000000820d0f7210 */ /* 0x000fe200017ea40c */
[-C--:B------:R-:W-:Y:S01]  /*1cc80*/  IMAD R9, R9, R11.reuse, RZ ;  /* 0x0000000b09097224 */ /* 0x080fe200078e02ff */
[----:B------:R-:W-:Y:S01]  /*1cc90*/  SHF.R.S32.HI R13, RZ, 0x1f, R11 ;  /* 0x0000001fff0d7819 */ /* 0x000fe2000001140b */
[----:B------:R-:W-:-:S04]  /*1cca0*/  IMAD.WIDE.U32 R14, R8, R11, R14 ;  /* 0x0000000b080e7225 */ /* 0x000fc800078e000e */
[----:B------:R-:W-:Y:S01]  /*1ccb0*/  IMAD R9, R8, R13, R9 ;  /* 0x0000000d08097224 */ /* 0x000fe200078e0209 */
[----:B0-----:R-:W-:-:S03]  /*1ccc0*/  LEA R13, P2, R14, R80, 0x2 ;  /* 0x000000500e0d7211 */ /* 0x001fc600078410ff */
[----:B------:R-:W-:-:S05]  /*1ccd0*/  IMAD.IADD R8, R15, 0x1, R9 ;  /* 0x000000010f087824 */ /* 0x000fca00078e0209 */
[----:B------:R-:W-:Y:S01]  /*1cce0*/  LEA.HI.X R14, R14, R81, R8, 0x2, P2 ;  /* 0x000000510e0e7211 */ /* 0x000fe200010f1408 */
[----:B------:R-:W-:Y:S06]  /*1ccf0*/  @P1 BRA `(.L_x_6152) ;  /* 0x0000000000101947 */ /* 0x000fec0003800000 */
[----:B------:R-:W-:Y:S05]  /*1cd00*/  @!P0 BRA `(.L_x_6152) ;  /* 0x00000000000c8947 */ /* 0x000fea0003800000 */
[----:B------:R-:W2:Y:S04]  /*1cd10*/  LDG.E R8, desc[UR60][R84.64] ;  /* 0x0000003c54087981 */ /* 0x000ea8000c1e1900 */
[----:B-----5:R-:W2:Y:S02]  /*1cd20*/  LDG.E R83, desc[UR60][R84.64+0x4] ;  /* 0x0000043c54537981 */ /* 0x020ea4000c1e1900 */
[----:B--2---:R-:W-:-:S07]  /*1cd30*/  IMAD.IADD R83, R83, 0x1, -R8 ;  /* 0x0000000153537824 */ /* 0x004fce00078e0a08 */
.L_x_6152:
        /* <DEDUP_REMOVED lines=8> */
[----:B---3--:R-:W-:-:S04]  /*1cdc0*/  LOP3.LUT P0, RZ, R15, 0x3, RZ, 0xc0, !PT ;  /* 0x000000030fff7812 */ /* 0x008fc8000780c0ff */
[C---:B------:R-:W-:Y:S02]  /*1cdd0*/  IADD3 R81, R12.reuse, 0x8, RZ ;  /* 0x000000080c517810 */ /* 0x040fe40007ffe0ff */
[-C--:B------:R-:W-:Y:S02]  /*1cde0*/  ISETP.GE.OR P1, PT, R12, R80.reuse, P0 ;  /* 0x000000500c00720c */ /* 0x080fe40000726670 */
[----:B------:R-:W-:-:S11]  /*1cdf0*/  ISETP.GE.OR P0, PT, R81, R80, P0 ;  /* 0x000000505100720c */ /* 0x000fd60000706670 */
        /* <DEDUP_REMOVED lines=8> */
[----:B0-----:R-:W-:-:S05]  /*1ce80*/  VIADD R8, R8, 0xffffff80 ;  /* 0xffffff8008087836 */ /* 0x001fca0000000000 */
[----:B------:R-:W-:-:S04]  /*1ce90*/  SHF.R.S32.HI R9, RZ, 0x1f, R8 ;  /* 0x0000001fff097819 */ /* 0x000fc80000011408 */
[----:B------:R-:W-:-:S04]  /*1cea0*/  LEA.HI R9, R9, R8, RZ, 0x3 ;  /* 0x0000000809097211 */ /* 0x000fc800078f18ff */
[----:B------:R-:W-:Y:S02]  /*1ceb0*/  LOP3.LUT R11, R9, 0xfffffff8, RZ, 0xc0, !PT ;  /* 0xfffffff8090b7812 */ /* 0x000fe400078ec0ff */
[----:B------:R-:W-:-:S03]  /*1cec0*/  SHF.R.S32.HI R65, RZ, 0x3, R9 ;  /* 0x00000003ff417819 */ /* 0x000fc60000011409 */
[----:B------:R-:W-:-:S04]  /*1ced0*/  IMAD.IADD R64, R8, 0x1, -R11 ;  /* 0x0000000108407824 */ /* 0x000fc800078e0a0b */
[----:B------:R-:W-:Y:S02]  /*1cee0*/  IMAD.SHL.U32 R68, R64, 0x8, RZ ;  /* 0x0000000840447824 */ /* 0x000fe400078e00ff */
[----:B------:R-:W-:-:S03]  /*1cef0*/  IMAD R67, R0, UR5, R21 ;  /* 0x0000000500437c24 */ /* 0x000fc6000f8e0215 */
[----:B------:R-:W-:Y:S01]  /*1cf00*/  LEA R9, R65, R68, 0x6 ;  /* 0x0000004441097211 */ /* 0x000fe200078e30ff */
[----:B------:R-:W-:Y:S01]  /*1cf10*/  IMAD.WIDE.U32 R20, R0, UR4, RZ ;  /* 0x0000000400147c25 */ /* 0x000fe2000f8e00ff */
[----:B------:R-:W-:-:S03]  /*1cf20*/  ULDC.64 UR4, c[0x0][0xae8] ;  /* 0x0002ba0000047ab9 */ /* 0x000fc60000000a00 */
[----:B------:R-:W-:Y:S01]  /*1cf30*/  IMAD.WIDE R126, R9, 0x2, R126 ;  /* 0x00000002097e7825 */ /* 0x000fe200078e027e */
[----:B------:R-:W-:-:S03]  /*1cf40*/  IADD3 R21, R21, R67, RZ ;  /* 0x0000004315157210 */ /* 0x000fc60007ffe0ff */
[----:B------:R-:W-:Y:S01]  /*1cf50*/  IMAD R67, R64, 0x20, R65 ;  /* 0x0000002040437824 */ /* 0x000fe200078e0241 */
[C---:B------:R-:W-:Y:S02]  /*1cf60*/  IADD3 R13, P3, R126.reuse, 0x1000, RZ ;  /* 0x000010007e0d7810 */ /* 0x040fe40007f7e0ff */
[C---:B------:R-:W-:Y:S02]  /*1cf70*/  IADD3 R25, P2, R126.reuse, 0x2000, RZ ;  /* 0x000020007e197810 */ /* 0x040fe40007f5e0ff */
[C---:B------:R-:W-:Y:S02]  /*1cf80*/  IADD3 R29, P6, R126.reuse, 0x3000, RZ ;  /* 0x000030007e1d7810 */ /* 0x040fe40007fde0ff */
[C---:B------:R-:W-:Y:S02]  /*1cf90*/  IADD3 R33, P5, R126.reuse, 0x4000, RZ ;  /* 0x000040007e217810 */ /* 0x040fe40007fbe0ff */
[----:B------:R-:W-:Y:S01]  /*1cfa0*/  IADD3 R37, P1, R126, 0x5000, RZ ;  /* 0x000050007e257810 */ /* 0x000fe20007f3e0ff */
[----:B------:R-:W-:Y:S01]  /*1cfb0*/  IMAD.IADD R64, R226, 0x1, R67 ;  /* 0x00000001e2407824 */ /* 0x000fe200078e0243 */
[----:B------:R-:W-:Y:S01]  /*1cfc0*/  LOP3.LUT R12, R13, 0x380, RZ, 0xc0, !PT ;  /* 0x000003800d0c7812 */ /* 0x000fe200078ec0ff */
[----:B------:R-:W-:Y:S01]  /*1cfd0*/  IMAD.WIDE.U32 R20, R197, UR4, R20 ;  /* 0x00000004c5147c25 */ /* 0x000fe2000f8e0014 */
[----:B------:R-:W-:-:S02]  /*1cfe0*/  LOP3.LUT R24, R25, 0x380, RZ, 0xc0, !PT ;  /* 0x0000038019187812 */ /* 0x000fc400078ec0ff */
[----:B------:R-:W-:Y:S02]  /*1cff0*/  LOP3.LUT R28, R29, 0x380, RZ, 0xc0, !PT ;  /* 0x000003801d1c7812 */ /* 0x000fe400078ec0ff */
[----:B------:R-:W-:Y:S02]  /*1d000*/  LOP3.LUT R32, R33, 0x380, RZ, 0xc0, !PT ;  /* 0x0000038021207812 */ /* 0x000fe400078ec0ff */
[----:B------:R-:W-:Y:S01]  /*1d010*/  LOP3.LUT R36, R37, 0x380, RZ, 0xc0, !PT ;  /* 0x0000038025247812 */ /* 0x000fe200078ec0ff */
[----:B-1----:R-:W-:Y:S01]  /*1d020*/  @P4 IMAD.HI.U32 R0, R64, R69, RZ ;  /* 0x0000004540004227 */ /* 0x002fe200078e00ff */
[----:B------:R-:W-:Y:S02]  /*1d030*/  SHF.R.S32.HI R4, RZ, 0x1f, R3 ;  /* 0x0000001fff047819 */ /* 0x000fe40000011403 */
[----:B------:R-:W-:Y:S01]  /*1d040*/  SHF.R.U64 R12, R12, 0x3, RZ ;  /* 0x000000030c0c7819 */ /* 0x000fe200000012ff */
[----:B------:R-:W-:Y:S01]  /*1d050*/  IMAD R21, R197, UR5, R21 ;  /* 0x00000005c5157c24 */ /* 0x000fe2000f8e0215 */
[----:B------:R-:W-:Y:S01]  /*1d060*/  SHF.R.U64 R24, R24, 0x3, RZ ;  /* 0x0000000318187819 */ /* 0x000fe200000012ff */
[----:B------:R-:W-:Y:S01]  /*1d070*/  ULDC.64 UR4, c[0x0][0xaf0] ;  /* 0x0002bc0000047ab9 */ /* 0x000fe20000000a00 */
[----:B------:R-:W-:-:S02]  /*1d080*/  SHF.R.U64 R28, R28, 0x3, RZ ;  /* 0x000000031c1c7819 */ /* 0x000fc400000012ff */
[----:B------:R-:W-:Y:S02]  /*1d090*/  SHF.R.U64 R32, R32, 0x3, RZ ;  /* 0x0000000320207819 */ /* 0x000fe400000012ff */
[----:B------:R-:W-:Y:S01]  /*1d0a0*/  SHF.R.U64 R36, R36, 0x3, RZ ;  /* 0x0000000324247819 */ /* 0x000fe200000012ff */
[----:B------:R-:W-:Y:S01]  /*1d0b0*/  IMAD.MOV.U32 R67, RZ, RZ, R64 ;  /* 0x000000ffff437224 */ /* 0x000fe200078e0040 */
[----:B------:R-:W-:Y:S01]  /*1d0c0*/  LOP3.LUT R12, R12, R13, RZ, 0x3c, !PT ;  /* 0x0000000d0c0c7212 */ /* 0x000fe200078e3cff */
[----:B------:R-:W-:Y:S01]  /*1d0d0*/  IMAD R4, R4, UR4, RZ ;  /* 0x0000000404047c24 */ /* 0x000fe2000f8e02ff */
        /* <DEDUP_REMOVED lines=8> */
[----:B------:R-:W-:-:S02]  /*1d160*/  IADD3.X R33, RZ, R127, RZ, P5, !PT ;  /* 0x0000007fff217210 */ /* 0x000fc40002ffe4ff */
[----:B--2---:R-:W-:Y:S02]  /*1d170*/  @P4 SHF.R.U32.HI R67, RZ, R71, R0 ;  /* 0x00000047ff434219 */ /* 0x004fe40000011600 */
[C---:B------:R-:W-:Y:S01]  /*1d180*/  IADD3 R41, P0, R126.reuse, 0x6000, RZ ;  /* 0x000060007e297810 */ /* 0x040fe20007f1e0ff */
[C---:B------:R-:W-:Y:S01]  /*1d190*/  IMAD R69, R3.reuse, UR5, R4 ;  /* 0x0000000503457c24 */ /* 0x040fe2000f8e0204 */
[C---:B------:R-:W-:Y:S01]  /*1d1a0*/  IADD3 R45, P3, R126.reuse, 0x7000, RZ ;  /* 0x000070007e2d7810 */ /* 0x040fe20007f7e0ff */
[----:B------:R-:W-:Y:S01]  /*1d1b0*/  IMAD.WIDE.U32 R20, R3, UR4, R20 ;  /* 0x0000000403147c25 */ /* 0x000fe2000f8e0014 */
[C---:B------:R-:W-:Y:S01]  /*1d1c0*/  IADD3 R49, P2, R126.reuse, 0x8000, RZ ;  /* 0x000080007e317810 */ /* 0x040fe20007f5e0ff */
[----:B------:R-:W-:Y:S01]  /*1d1d0*/  ULDC.64 UR4, c[0x0][0xae0] ;  /* 0x0002b80000047ab9 */ /* 0x000fe20000000a00 */
[C---:B------:R-:W-:Y:S01]  /*1d1e0*/  IADD3 R53, P6, R126.reuse, 0x9000, RZ ;  /* 0x000090007e357810 */ /* 0x040fe20007fde0ff */
[----:B------:R-:W5:Y:S01]  /*1d1f0*/  LD.E.128 R12, desc[UR60][R12.64] ;  /* 0x0000003c0c0c7980 */ /* 0x000f62000c101d00 */
[----:B------:R-:W-:-:S02]  /*1d200*/  IADD3 R57, P5, R126, 0xa000, RZ ;  /* 0x0000a0007e397810 */ /* 0x000fc40007fbe0ff */
[----:B------:R-:W-:Y:S01]  /*1d210*/  IADD3 R9, P1, R126, 0xb000, RZ ;  /* 0x0000b0007e097810 */ /* 0x000fe20007f3e0ff */
[----:B------:R-:W5:Y:S01]  /*1d220*/  LD.E.128 R24, desc[UR60][R24.64] ;  /* 0x0000003c18187980 */ /* 0x000f62000c101d00 */
[----:B------:R-:W-:Y:S02]  /*1d230*/  SHF.R.S32.HI R0, RZ, 0x1f, R67 ;  /* 0x0000001fff007819 */ /* 0x000fe40000011443 */
[----:B------:R-:W-:Y:S01]  /*1d240*/  IADD3 R3, -R67, RZ, RZ ;  /* 0x000000ff43037210 */ /* 0x000fe20007ffe1ff */
        /* <DEDUP_REMOVED lines=9> */
[----:B------:R-:W-:Y:S02]  /*1d2e0*/  LOP3.LUT R8, R9, 0x380, RZ, 0xc0, !PT ;  /* 0x0000038009087812 */ /* 0x000fe400078ec0ff */
[----:B------:R-:W-:Y:S01]  /*1d2f0*/  LOP3.LUT R11, R126, 0x380, RZ, 0xc0, !PT ;  /* 0x000003807e0b7812 */ /* 0x000fe200078ec0ff */
[----:B------:R-:W-:Y:S01]  /*1d300*/  IMAD R0, R0, UR4, RZ ;  /* 0x0000000400007c24 */ /* 0x000fe2000f8e02ff */
[----:B------:R-:W-:Y:S01]  /*1d310*/  SHF.R.U64 R40, R40, 0x3, RZ ;  /* 0x0000000328287819 */ /* 0x000fe200000012ff */
[----:B------:R-:W-:Y:S01]  /*1d320*/  IMAD R3, R86, R3, R64 ;  /* 0x0000000356037224 */ /* 0x000fe200078e0240 */
[----:B------:R-:W-:Y:S01]  /*1d330*/  SHF.R.U64 R44, R44, 0x3, RZ ;  /* 0x000000032c2c7819 */ /* 0x000fe200000012ff */
[----:B------:R-:W5:Y:S01]  /*1d340*/  LD.E.128 R36, desc[UR60][R36.64] ;  /* 0x0000003c24247980 */ /* 0x000f62000c101d00 */
[----:B------:R-:W-:Y:S02]  /*1d350*/  SHF.R.U64 R48, R48, 0x3, RZ ;  /* 0x0000000330307819 */ /* 0x000fe400000012ff */
[----:B------:R-:W-:-:S02]  /*1d360*/  SHF.R.U64 R52, R52, 0x3, RZ ;  /* 0x0000000334347819 */ /* 0x000fc400000012ff */
[----:B------:R-:W-:Y:S02]  /*1d370*/  SHF.R.U64 R56, R56, 0x3, RZ ;  /* 0x0000000338387819 */ /* 0x000fe400000012ff */
        /* <DEDUP_REMOVED lines=41> */
[----:B------:R-:W-:Y:S01]  /*1d610*/  VIADD R0, R2, 0x30820 ;  /* 0x0003082002007836 */ /* 0x000fe20000000000 */
[C---:B------:R-:W-:Y:S01]  /*1d620*/  IADD3 R3, R71.reuse, 0x20, RZ ;  /* 0x0000002047037810 */ /* 0x040fe20007ffe0ff */
[----:B------:R-:W-:-:S03]  /*1d630*/  VIADD R65, R71, 0x40 ;  /* 0x0000004047417836 */ /* 0x000fc60000000000 */
[----:B------:R-:W-:Y:S01]  /*1d640*/  PRMT R0, RZ, 0x654, R0 ;  /* 0x00000654ff007816 */ /* 0x000fe20000000000 */
[C---:B------:R-:W-:Y:S01]  /*1d650*/  VIADD R72, R68.reuse, 0x80 ;  /* 0x0000008044487836 */ /* 0x040fe20000000000 */
[-C--:B------:R-:W-:Y:S01]  /*1d660*/  ISETP.GE.AND P1, PT, R3, R80.reuse, PT ;  /* 0x000000500300720c */ /* 0x080fe20003f26270 */
[----:B-1----:R0:W1:Y:S01]  /*1d670*/  SHFL.IDX PT, R67, R4, RZ, 0x181f ;  /* 0x00181fff04437589 */ /* 0x00206200000e0000 */
[----:B------:R-:W-:Y:S01]  /*1d680*/  IADD3 R70, R68, 0x40, RZ ;  /* 0x0000004044467810 */ /* 0x000fe20007ffe0ff */
[----:B------:R-:W-:Y:S02]  /*1d690*/  BSSY B1, `(.L_x_6154) ;  /* 0x0000015000017945 */ /* 0x000fe40003800000 */
[----:B------:R0:W2:Y:S01]  /*1d6a0*/  SHFL.IDX PT, R3, R69, RZ, 0x181f ;  /* 0x00181fff45037589 */ /* 0x0000a200000e0000 */
[----:B------:R3:W-:Y:S01]  /*1d6b0*/  SYNCS.ARRIVE.TRANS64.RED.A1T0 RZ, [R0+URZ], RZ ;  /* 0x000000ff00ff79a7 */ /* 0x0007e2000810043f */
[----:B------:R-:W-:Y:S02]  /*1d6c0*/  ISETP.GE.AND P0, PT, R65, R80, PT ;  /* 0x000000504100720c */ /* 0x000fe40003f06270 */
[----:B------:R-:W-:-:S02]  /*1d6d0*/  SHF.R.S32.HI R73, RZ, 0x1f, R68 ;  /* 0x0000001fff497819 */ /* 0x000fc40000011444 */
        /* <DEDUP_REMOVED lines=16> */
.L_x_6155:
[----:B------:R-:W-:Y:S05]  /*1d7e0*/  BSYNC B1 ;  /* 0x0000000000017941 */ /* 0x000fea0003800000 */
.L_x_6154:
        /* <DEDUP_REMOVED lines=17> */
.L_x_6157:
[----:B------:R-:W-:Y:S05]  /*1d900*/  BSYNC B1 ;  /* 0x0000000000017941 */ /* 0x000fea0003800000 */
.L_x_6156:
        /* <DEDUP_REMOVED lines=17> */
.L_x_6159:
[----:B------:R-:W-:Y:S05]  /*1da20*/  BSYNC B1 ;  /* 0x0000000000017941 */ /* 0x000fea0003800000 */
.L_x_6158:
[----:B0-----:R-:W-:Y:S01]  /*1da30*/  VIADD R3, R71, 0x60 ;  /* 0x0000006047037836 */ /* 0x001fe20000000000 */
[----:B--23--:R-:W3:Y:S04]  /*1da40*/  SHFL.IDX PT, R69, R69, 0x3, 0x181f ;  /* 0x00781f0045457f89 */ /* 0x00cee800000e0000 */
[----:B------:R-:W-:Y:S01]  /*1da50*/  ISETP.GE.AND P0, PT, R3, R80, PT ;  /* 0x000000500300720c */ /* 0x000fe20003f06270 */
[----:B----4-:R0:W2:-:S12]  /*1da60*/  SHFL.IDX PT, R13, R4, 0x3, 0x181f ;  /* 0x00781f00040d7f89 */ /* 0x01009800000e0000 */
[----:B0-----:R-:W-:Y:S05]  /*1da70*/  @P0 BRA `(.L_x_6160) ;  /* 0x0000002000980947 */ /* 0x001fea0003800000 */
[----:B------:R-:W-:Y:S02]  /*1da80*/  ULDC UR4, c[0x0][0xac8] ;  /* 0x0002b20000047ab9 */ /* 0x000fe40000000800 */
[----:B------:R-:W-:Y:S02]  /*1da90*/  ISETP.GE.AND P2, PT, R68, UR4, PT ;  /* 0x0000000444007c0c */ /* 0x000fe4000bf46270 */
[----:B------:R-:W-:-:S11]  /*1daa0*/  ISETP.GE.AND P3, PT, R70, UR4, PT ;  /* 0x0000000446007c0c */ /* 0x000fd6000bf66270 */
[-C--:B--2---:R-:W-:Y:S02]  /*1dab0*/  @!P2 LEA R8, P0, R68, R13.reuse, 0x1 ;  /* 0x0000000d4408a211 */ /* 0x084fe400078008ff */
[----:B------:R-:W-:Y:S02]  /*1dac0*/  @!P3 LEA R10, P1, R70, R13, 0x1 ;  /* 0x0000000d460ab211 */ /* 0x000fe400078208ff */
[-C--:B---3--:R-:W-:Y:S02]  /*1dad0*/  @!P2 LEA.HI.X R9, R68, R69.reuse, R73, 0x1, P0 ;  /* 0x000000454409a211 */ /* 0x088fe400000f0c49 */
        /* <DEDUP_REMOVED lines=9> */
.L_x_6153:
[----:B------:R-:W1:Y:S01]  /*1db70*/  @P4 LDC R13, c[0x0][0xbec] ;  /* 0x0002fb00ff0d4b82 */ /* 0x000e620000000800 */
[----:B------:R-:W-:Y:S01]  /*1db80*/  ULDC.64 UR4, c[0x0][0xb08] ;  /* 0x0002c20000047ab9 */ /* 0x000fe20000000a00 */
[----:B------:R-:W-:Y:S01]  /*1db90*/  ULDC.64 UR6, c[0x0][0xb30] ;  /* 0x0002cc0000067ab9 */ /* 0x000fe20000000a00 */
[----:B0-----:R-:W-:Y:S01]  /*1dba0*/  IMAD R11, R4, UR4, RZ ;  /* 0x00000004040b7c24 */ /* 0x001fe2000f8e02ff */
[----:B------:R-:W-:Y:S01]  /*1dbb0*/  ISETP.GE.AND P0, PT, R12, R80, PT ;  /* 0x000000500c00720c */ /* 0x000fe20003f06270 */
[C---:B------:R-:W-:Y:S01]  /*1dbc0*/  IMAD.WIDE.U32 R8, R0.reuse, UR4, RZ ;  /* 0x0000000400087c25 */ /* 0x040fe2000f8e00ff */
[C---:B------:R-:W-:Y:S01]  /*1dbd0*/  IADD3 R84, R229.reuse, 0xa8, RZ ;  /* 0x000000a8e5547810 */ /* 0x040fe20007ffe0ff */
[----:B------:R-:W-:Y:S01]  /*1dbe0*/  BSSY B1, `(.L_x_6161) ;  /* 0x00000cb000017945 */ /* 0x000fe20003800000 */
[----:B------:R-:W0:Y:S01]  /*1dbf0*/  @P4 LDC R4, c[0x0][0xbf0] ;  /* 0x0002fc00ff044b82 */ /* 0x000e220000000800 */
[----:B------:R-:W-:Y:S01]  /*1dc00*/  IMAD R11, R0, UR5, R11 ;  /* 0x00000005000b7c24 */ /* 0x000fe2000f8e020b */
[----:B------:R-:W-:Y:S01]  /*1dc10*/  ULDC.64 UR4, c[0x0][0xb38] ;  /* 0x0002ce0000047ab9 */ /* 0x000fe20000000a00 */
[----:B------:R-:W-:Y:S01]  /*1dc20*/  SHF.R.S32.HI R0, RZ, 0x1f, R3 ;  /* 0x0000001fff007819 */ /* 0x000fe20000011403 */
[C---:B------:R-:W-:Y:S01]  /*1dc30*/  VIADD R128, R229.reuse, 0x90 ;  /* 0x00000090e5807836 */ /* 0x040fe20000000000 */
[----:B------:R-:W-:Y:S01]  /*1dc40*/  IADD3 R126, R229, 0x98, RZ ;  /* 0x00000098e57e7810 */ /* 0x000fe20007ffe0ff */
[----:B------:R-:W-:Y:S01]  /*1dc50*/  IMAD.IADD R9, R9, 0x1, R11 ;  /* 0x0000000109097824 */ /* 0x000fe200078e020b */
[C---:B------:R-:W-:Y:S01]  /*1dc60*/  IADD3 R130, R229.reuse, 0x88, RZ ;  /* 0x00000088e5827810 */ /* 0x040fe20007ffe0ff */
[C---:B------:R-:W-:Y:S01]  /*1dc70*/  VIADD R132, R229.reuse, 0x80 ;  /* 0x00000080e5847836 */ /* 0x040fe20000000000 */
[----:B------:R-:W-:Y:S01]  /*1dc80*/  IADD3 R138, R229, 0x68, RZ ;  /* 0x00000068e58a7810 */ /* 0x000fe20007ffe0ff */
[----:B------:R-:W-:Y:S01]  /*1dc90*/  IMAD.WIDE.U32 R8, R197, UR4, R8 ;  /* 0x00000004c5087c25 */ /* 0x000fe2000f8e0008 */
[----:B------:R-:W-:-:S02]  /*1dca0*/  IADD3 R142, R229, 0x58, RZ ;  /* 0x00000058e58e7810 */ /* 0x000fc40007ffe0ff */
[----:B------:R-:W-:Y:S01]  /*1dcb0*/  IADD3 R146, R229, 0x48, RZ ;  /* 0x00000048e5927810 */ /* 0x000fe20007ffe0ff */
[----:B------:R-:W-:Y:S01]  /*1dcc0*/  IMAD R9, R197, UR5, R9 ;  /* 0x00000005c5097c24 */ /* 0x000fe2000f8e0209 */
[----:B------:R-:W-:Y:S01]  /*1dcd0*/  ULDC.64 UR4, c[0x0][0xb40] ;  /* 0x0002d00000047ab9 */ /* 0x000fe20000000a00 */
[----:B-1----:R-:W-:Y:S01]  /*1dce0*/  @P4 IMAD.HI.U32 R13, R82, R13, RZ ;  /* 0x0000000d520d4227 */ /* 0x002fe200078e00ff */
[C---:B------:R-:W-:Y:S02]  /*1dcf0*/  IADD3 R150, R229.reuse, 0x38, RZ ;  /* 0x00000038e5967810 */ /* 0x040fe40007ffe0ff */
[C---:B------:R-:W-:Y:S01]  /*1dd00*/  IADD3 R154, R229.reuse, 0x28, RZ ;  /* 0x00000028e59a7810 */ /* 0x040fe20007ffe0ff */
[----:B------:R-:W-:Y:S01]  /*1dd10*/  IMAD R0, R0, UR4, RZ ;  /* 0x0000000400007c24 */ /* 0x000fe2000f8e02ff */
[----:B------:R-:W-:Y:S01]  /*1dd20*/  IADD3 R158, R229, 0x18, RZ ;  /* 0x00000018e59e7810 */ /* 0x000fe20007ffe0ff */
[----:B------:R-:W-:Y:S01]  /*1dd30*/  IMAD.WIDE.U32 R8, R3, UR4, R8 ;  /* 0x0000000403087c25 */ /* 0x000fe2000f8e0008 */
[----:B------:R-:W-:-:S02]  /*1dd40*/  SHF.R.S32.HI R84, RZ, 0x1f, R84 ;  /* 0x0000001fff547819 */ /* 0x000fc40000011454 */
[----:B------:R-:W-:Y:S01]  /*1dd50*/  SHF.R.S32.HI R126, RZ, 0x1f, R126 ;  /* 0x0000001fff7e7819 */ /* 0x000fe2000001147e */
[----:B------:R-:W-:Y:S01]  /*1dd60*/  IMAD R11, R3, UR5, R0 ;  /* 0x00000005030b7c24 */ /* 0x000fe2000f8e0200 */
[----:B------:R-:W-:Y:S01]  /*1dd70*/  MOV R3, R82 ;  /* 0x0000005200037202 */ /* 0x000fe20000000f00 */
[----:B------:R-:W-:Y:S01]  /*1dd80*/  ULDC.64 UR4, c[0x0][0xb48] ;  /* 0x0002d20000047ab9 */ /* 0x000fe20000000a00 */
[----:B0-----:R-:W-:Y:S01]  /*1dd90*/  @P4 SHF.R.U32.HI R3, RZ, R4, R13 ;  /* 0x00000004ff034219 */ /* 0x001fe2000001160d */
[----:B------:R-:W-:Y:S01]  /*1dda0*/  IMAD.IADD R9, R9, 0x1, R11 ;  /* 0x0000000109097824 */ /* 0x000fe200078e020b */
[----:B------:R-:W-:Y:S01]  /*1ddb0*/  IADD3 R4, R2, 0x30820, RZ ;  /* 0x0003082002047810 */ /* 0x000fe20007ffe0ff */
[----:B------:R-:W-:Y:S01]  /*1ddc0*/  VIADD R136, R229, 0x70 ;  /* 0x00000070e5887836 */ /* 0x000fe20000000000 */
[--C-:B------:R-:W-:Y:S01]  /*1ddd0*/  SHF.R.S32.HI R0, RZ, 0x1f, R3.reuse ;  /* 0x0000001fff007819 */ /* 0x100fe20000011403 */
[----:B------:R-:W-:Y:S01]  /*1dde0*/  IMAD.MOV R11, RZ, RZ, -R3 ;  /* 0x000000ffff0b7224 */ /* 0x000fe200078e0a03 */
[----:B------:R-:W-:Y:S01]  /*1ddf0*/  PRMT R4, RZ, 0x654, R4 ;  /* 0x00000654ff047816 */ /* 0x000fe20000000004 */
[----:B------:R-:W-:Y:S01]  /*1de00*/  IMAD.WIDE.U32 R8, R134, UR4, R8 ;  /* 0x0000000486087c25 */ /* 0x000fe2000f8e0008 */
[----:B------:R-:W-:-:S02]  /*1de10*/  SHF.R.S32.HI R128, RZ, 0x1f, R128 ;  /* 0x0000001fff807819 */ /* 0x000fc40000011480 */
[----:B------:R0:W-:Y:S01]  /*1de20*/  SYNCS.ARRIVE.TRANS64.RED.A1T0 RZ, [R4+URZ], RZ ;  /* 0x000000ff04ff79a7 */ /* 0x0001e2000810043f */
[----:B------:R-:W-:Y:S01]  /*1de30*/  IMAD R11, R86, R11, R82 ;  /* 0x0000000b560b7224 */ /* 0x000fe200078e0252 */
[----:B------:R-:W-:Y:S01]  /*1de40*/  SHF.R.S32.HI R130, RZ, 0x1f, R130 ;  /* 0x0000001fff827819 */ /* 0x000fe20000011482 */
[----:B------:R-:W-:Y:S01]  /*1de50*/  IMAD R0, R0, UR6, RZ ;  /* 0x0000000600007c24 */ /* 0x000fe2000f8e02ff */
[----:B------:R-:W-:Y:S01]  /*1de60*/  SHF.R.S32.HI R132, RZ, 0x1f, R132 ;  /* 0x0000001fff847819 */ /* 0x000fe20000011484 */
[----:B------:R-:W-:Y:S01]  /*1de70*/  IMAD R9, R134, UR5, R9 ;  /* 0x0000000586097c24 */ /* 0x000fe2000f8e0209 */
[----:B------:R-:W-:Y:S01]  /*1de80*/  ULDC.64 UR4, c[0x0][0xb28] ;  /* 0x0002ca0000047ab9 */ /* 0x000fe20000000a00 */
[C---:B------:R-:W-:Y:S01]  /*1de90*/  IMAD R13, R3.reuse, UR7, R0 ;  /* 0x00000007030d7c24 */ /* 0x040fe2000f8e0200 */
[----:B------:R-:W-:Y:S01]  /*1dea0*/  SHF.R.S32.HI R0, RZ, 0x1f, R11 ;  /* 0x0000001fff007819 */ /* 0x000fe2000001140b */
[----:B------:R-:W-:Y:S01]  /*1deb0*/  IMAD.WIDE.U32 R8, R3, UR6, R8 ;  /* 0x0000000603087c25 */ /* 0x000fe2000f8e0008 */
[----:B------:R-:W-:-:S02]  /*1dec0*/  IADD3 R134, R229, 0x78, RZ ;  /* 0x00000078e5867810 */ /* 0x000fc40007ffe0ff */
        /* <DEDUP_REMOVED lines=55> */
[----:B------:R-:W-:Y:S01]  /*1e240*/  VIADD R159, R229, 0x10 ;  /* 0x00000010e59f7836 */ /* 0x000fe20000000000 */
[----:B012---:R-:W-:Y:S06]  /*1e250*/  @P0 BRA `(.L_x_6162) ;  /* 0x00000004008c0947 */ /* 0x007fec0003800000 */
[----:B------:R-:W-:Y:S02]  /*1e260*/  ULDC UR4, c[0x0][0xac8] ;  /* 0x0002b20000047ab9 */ /* 0x000fe40000000800 */
[----:B------:R-:W-:Y:S02]  /*1e270*/  ISETP.GE.AND P0, PT, R229, UR4, PT ;  /* 0x00000004e5007c0c */ /* 0x000fe4000bf06270 */
[----:B------:R-:W-:Y:S02]  /*1e280*/  ISETP.GE.AND P5, PT, R161, UR4, PT ;  /* 0x00000004a1007c0c */ /* 0x000fe4000bfa6270 */
[----:B------:R-:W-:Y:S02]  /*1e290*/  ISETP.GE.AND P4, PT, R159, UR4, PT ;  /* 0x000000049f007c0c */ /* 0x000fe4000bf86270 */
[----:B------:R-:W-:-:S07]  /*1e2a0*/  ISETP.GE.AND P3, PT, R157, UR4, PT ;  /* 0x000000049d007c0c */ /* 0x000fce000bf66270 */
        /* <DEDUP_REMOVED lines=8> */
[----:B0-----:R-:W-:Y:S01]  /*1e330*/  @!P5 LEA R10, P1, R161, R8, 0x2 ;  /* 0x00000008a10ad211 */ /* 0x001fe200078210ff */
[----:B------:R-:W-:-:S03]  /*1e340*/  VIADD R25, R229, 0xb8 ;  /* 0x000000b8e5197836 */ /* 0x000fc60000000000 */
[----:B------:R-:W-:Y:S02]  /*1e350*/  @!P5 LEA.HI.X R11, R161, R9, R162, 0x2, P1 ;  /* 0x00000009a10bd211 */ /* 0x000fe400008f14a2 */
[----:B------:R-:W-:Y:S02]  /*1e360*/  ISETP.GE.AND P1, PT, R153, UR4, PT ;  /* 0x0000000499007c0c */ /* 0x000fe4000bf26270 */
[----:B------:R-:W-:Y:S01]  /*1e370*/  SHF.R.S32.HI R4, RZ, 0x1f, R25 ;  /* 0x0000001fff047819 */ /* 0x000fe20000011419 */
[----:B------:R0:W-:Y:S04]  /*1e380*/  @!P5 ST.E.64 desc[UR60][R10.64], R28 ;  /* 0x0000001c0a00d985 */ /* 0x0001e8000c101b3c */
[----:B------:R1:W-:Y:S01]  /*1e390*/  @!P4 ST.E.64 desc[UR60][R12.64], R32 ;  /* 0x000000200c00c985 */ /* 0x0003e2000c101b3c */
[----:B------:R-:W-:-:S03]  /*1e3a0*/  ISETP.GE.AND P4, PT, R147, UR4, PT ;  /* 0x0000000493007c0c */ /* 0x000fc6000bf86270 */
[----:B------:R2:W-:Y:S01]  /*1e3b0*/  @!P3 ST.E.64 desc[UR60][R14.64], R36 ;  /* 0x000000240e00b985 */ /* 0x0005e2000c101b3c */
[----:B------:R-:W-:Y:S02]  /*1e3c0*/  ISETP.GE.AND P3, PT, R149, UR4, PT ;  /* 0x0000000495007c0c */ /* 0x000fe4000bf66270 */
[-C--:B0-----:R-:W-:Y:S02]  /*1e3d0*/  @!P0 LEA R10, P6, R155, R8.reuse, 0x2 ;  /* 0x000000089b0a8211 */ /* 0x081fe400078c10ff */
[----:B------:R-:W-:Y:S02]  /*1e3e0*/  SHF.R.S32.HI R29, RZ, 0x1f, R82 ;  /* 0x0000001fff1d7819 */ /* 0x000fe40000011452 */
[-C--:B-1----:R-:W-:Y:S02]  /*1e3f0*/  @!P1 LEA R12, P5, R153, R8.reuse, 0x2 ;  /* 0x00000008990c9211 */ /* 0x082fe400078a10ff */
[----:B------:R-:W-:Y:S02]  /*1e400*/  @!P0 LEA.HI.X R11, R155, R9, R156, 0x2, P6 ;  /* 0x000000099b0b8211 */ /* 0x000fe400030f149c */
[----:B--2---:R-:W-:-:S02]  /*1e410*/  @!P2 LEA R14, P6, R151, R8, 0x2 ;  /* 0x00000008970ea211 */ /* 0x004fc400078c10ff */
[-C--:B------:R-:W-:Y:S01]  /*1e420*/  @!P1 LEA.HI.X R13, R153, R9.reuse, R154, 0x2, P5 ;  /* 0x00000009990d9211 */ /* 0x080fe200028f149a */
[----:B------:R0:W-:Y:S01]  /*1e430*/  @!P0 ST.E.64 desc[UR60][R10.64], R40 ;  /* 0x000000280a008985 */ /* 0x0001e2000c101b3c */
[----:B------:R-:W-:Y:S02]  /*1e440*/  ISETP.GE.AND P5, PT, R145, UR4, PT ;  /* 0x0000000491007c0c */ /* 0x000fe4000bfa6270 */
[----:B------:R-:W-:Y:S01]  /*1e450*/  @!P2 LEA.HI.X R15, R151, R9, R152, 0x2, P6 ;  /* 0x00000009970fa211 */ /* 0x000fe200030f1498 */
[----:B------:R1:W-:Y:S01]  /*1e460*/  @!P1 ST.E.64 desc[UR60][R12.64], R44 ;  /* 0x0000002c0c009985 */ /* 0x0003e2000c101b3c */
[----:B------:R-:W-:Y:S02]  /*1e470*/  ISETP.GE.AND P0, PT, R143, UR4, PT ;  /* 0x000000048f007c0c */ /* 0x000fe4000bf06270 */
[----:B------:R-:W-:Y:S01]  /*1e480*/  ISETP.GE.AND P1, PT, R141, UR4, PT ;  /* 0x000000048d007c0c */ /* 0x000fe2000bf26270 */
[----:B------:R2:W-:Y:S01]  /*1e490*/  @!P2 ST.E.64 desc[UR60][R14.64], R48 ;  /* 0x000000300e00a985 */ /* 0x0005e2000c101b3c */
[----:B0-----:R-:W-:-:S02]  /*1e4a0*/  @!P3 LEA R10, P6, R149, R8, 0x2 ;  /* 0x00000008950ab211 */ /* 0x001fc400078c10ff */
[-C--:B-1----:R-:W-:Y:S02]  /*1e4b0*/  @!P4 LEA R12, P2, R147, R8.reuse, 0x2 ;  /* 0x00000008930cc211 */ /* 0x082fe400078410ff */
[-C--:B------:R-:W-:Y:S02]  /*1e4c0*/  @!P3 LEA.HI.X R11, R149, R9.reuse, R150, 0x2, P6 ;  /* 0x00000009950bb211 */ /* 0x080fe400030f1496 */
        /* <DEDUP_REMOVED lines=60> */
.L_x_6162:
[----:B------:R-:W-:Y:S05]  /*1e890*/  BSYNC B1 ;  /* 0x0000000000017941 */ /* 0x000fea0003800000 */
.L_x_6161:
        /* <DEDUP_REMOVED lines=11> */
[----:B--2---:R-:W-:Y:S02]  /*1e950*/  @!P2 LEA R10, P0, R161, R8, 0x2 ;  /* 0x00000008a10aa211 */ /* 0x004fe400078010ff */
        /* <DEDUP_REMOVED lines=77> */
[C---:B-1----:R-:W-:Y:S02]  /*1ee30*/  @!P2 LEA R26, P6, R82.reuse, R8, 0x2 ;  /* 0x00000008521aa211 */ /* 0x042fe400078c10ff */
[-C--:B------:R-:W-:Y:S01]  /*1ee40*/  @!P4 LEA.HI.X R21, R85, R9.reuse, R86, 0x2, P1 ;  /* 0x000000095515c211 */ /* 0x080fe200008f1456 */
[----:B------:R4:W-:Y:S01]  /*1ee50*/  @!P5 ST.E.64 desc[UR60][R14.64], R102 ;  /* 0x000000660e00d985 */ /* 0x0009e2000c101b3c */
[-C--:B------:R-:W-:Y:S02]  /*1ee60*/  @!P3 LEA.HI.X R25, R83, R9.reuse, R84, 0x2, P0 ;  /* 0x000000095319b211 */ /* 0x080fe400000f1454 */
[----:B------:R-:W-:Y:S01]  /*1ee70*/  @!P2 LEA.HI.X R27, R82, R9, R3, 0x2, P6 ;  /* 0x00000009521ba211 */ /* 0x000fe200030f1403 */
[----:B------:R4:W-:Y:S01]  /*1ee80*/  @!P4 ST.E.64 desc[UR60][R20.64], R106 ;  /* 0x0000006a1400c985 */ /* 0x0009e2000c101b3c */
[----:B------:R-:W-:-:S03]  /*1ee90*/  IADD3 R3, R229, 0xb8, RZ ;  /* 0x000000b8e5037810 */ /* 0x000fc60007ffe0ff */
[----:B------:R4:W-:Y:S01]  /*1eea0*/  @!P3 ST.E.64 desc[UR60][R24.64], R110 ;  /* 0x0000006e1800b985 */ /* 0x0009e2000c101b3c */
[----:B------:R-:W-:-:S03]  /*1eeb0*/  ISETP.GE.AND P0, PT, R3, UR4, PT ;  /* 0x0000000403007c0c */ /* 0x000fc6000bf06270 */
[----:B------:R4:W-:Y:S10]  /*1eec0*/  @!P2 ST.E.64 desc[UR60][R26.64], R114 ;  /* 0x000000721a00a985 */ /* 0x0009f4000c101b3c */
[----:B------:R-:W-:Y:S05]  /*1eed0*/  @P0 BRA `(.L_x_6160) ;  /* 0x0000000c00800947 */ /* 0x000fea0003800000 */
[----:B------:R-:W-:Y:S02]  /*1eee0*/  LEA R8, P0, R3, R8, 0x2 ;  /* 0x0000000803087211 */ /* 0x000fe400078010ff */
[----:B------:R-:W-:-:S04]  /*1eef0*/  SHF.R.S32.HI R0, RZ, 0x1f, R3 ;  /* 0x0000001fff007819 */ /* 0x000fc80000011403 */
[----:B------:R-:W-:-:S05]  /*1ef00*/  LEA.HI.X R9, R3, R9, R0, 0x2, P0 ;  /* 0x0000000903097211 */ /* 0x000fca00000f1400 */
[----:B------:R0:W-:Y:S01]  /*1ef10*/  ST.E.64 desc[UR60][R8.64], R118 ;  /* 0x0000007608007985 */ /* 0x0001e2000c101b3c */
[----:B------:R-:W-:Y:S05]  /*1ef20*/  BRA `(.L_x_6160) ;  /* 0x0000000c006c7947 */ /* 0x000fea0003800000 */
.L_x_6151:
[----:B--2---:R-:W2:Y:S01]  /*1ef30*/  LDL.LU R4, [R1+0x48] ;  /* 0x0000480001047983 */ /* 0x004ea20000300800 */
[----:B------:R-:W-:Y:S01]  /*1ef40*/  ULDC.64 UR6, c[0x0][0xc08] ;  /* 0x0003020000067ab9 */ /* 0x000fe20000000a00 */
[----:B------:R-:W-:Y:S02]  /*1ef50*/  ULDC.64 UR4, c[0x0][0xc00] ;  /* 0x0003000000047ab9 */ /* 0x000fe40000000a00 */
[----:B0-----:R-:W3:Y:S04]  /*1ef60*/  LDL.LU R0, [R1+0x4c] ;  /* 0x00004c0001007983 */ /* 0x001ee80000300800 */
[----:B------:R-:W4:Y:S01]  /*1ef70*/  LDL R12, [R1+0x40] ;  /* 0x00004000010c7983 */ /* 0x000f220000100800 */
[----:B------:R-:W-:Y:S01]  /*1ef80*/  ISETP.NE.U32.AND P1, PT, RZ, UR6, PT ;  /* 0x00000006ff007c0c */ /* 0x000fe2000bf25070 */
[----:B------:R-:W-:Y:S01]  /*1ef90*/  IMAD.MOV.U32 R3, RZ, RZ, RZ ;  /* 0x000000ffff037224 */ /* 0x000fe200078e00ff */
[----:B------:R-:W-:-:S02]  /*1efa0*/  ISETP.NE.U32.AND P0, PT, RZ, UR4, PT ;  /* 0x00000004ff007c0c */ /* 0x000fc4000bf05070 */
[----:B------:R-:W-:Y:S02]  /*1efb0*/  ISETP.NE.AND.EX P1, PT, RZ, UR7, PT, P1 ;  /* 0x00000007ff007c0c */ /* 0x000fe4000bf25310 */
[----:B------:R-:W-:Y:S01]  /*1efc0*/  ISETP.NE.AND.EX P0, PT, RZ, UR5, PT, P0 ;  /* 0x00000005ff007c0c */ /* 0x000fe2000bf05300 */
[----:B------:R-:W0:Y:S01]  /*1efd0*/  S2R R35, SR_TID.X ;  /* 0x0000000000237919 */ /* 0x000e220000002100 */
[----:B--2---:R-:W-:-:S04]  /*1efe0*/  IADD3 R8, P2, R4, UR4, RZ ;  /* 0x0000000404087c10 */ /* 0x004fc8000ff5e0ff */
[----:B---3--:R-:W-:-:S05]  /*1eff0*/  IADD3.X R9, R0, UR5, RZ, P2, !PT ;  /* 0x0000000500097c10 */ /* 0x008fca00097fe4ff */
        /* <DEDUP_REMOVED lines=14> */
[----:B--2---:R-:W2:Y:S04]  /*1f0e0*/  LDG.E R11, desc[UR60][R8.64] ;  /* 0x0000003c080b7981 */ /* 0x004ea8000c1e1900 */
[----:B-----5:R-:W2:Y:S02]  /*1f0f0*/  LDG.E R0, desc[UR60][R8.64+0x4] ;  /* 0x0000043c08007981 */ /* 0x020ea4000c1e1900 */
[----:B--2---:R-:W-:-:S07]  /*1f100*/  IMAD.IADD R0, R0, 0x1, -R11 ;  /* 0x0000000100007824 */ /* 0x004fce00078e0a0b */
.L_x_6163:
[----:B--2---:R-:W2:Y:S04]  /*1f110*/  LDL.LU R8, [R1+0x44] ;  /* 0x0000440001087983 */ /* 0x004ea80000300800 */
[----:B------:R-:W3:Y:S01]  /*1f120*/  LDL.LU R4, [R1+0x5c] ;  /* 0x00005c0001047983 */ /* 0x000ee20000300800 */
[----:B------:R-:W-:Y:S01]  /*1f130*/  BSSY B1, `(.L_x_6164) ;  /* 0x0000036000017945 */ /* 0x000fe20003800000 */
[----:B-----5:R-:W-:Y:S02]  /*1f140*/  SHF.R.S32.HI R28, RZ, 0x1f, R3 ;  /* 0x0000001fff1c7819 */ /* 0x020fe40000011403 */
[----:B--2---:R-:W-:Y:S02]  /*1f150*/  SEL R33, R8, RZ, !P0 ;  /* 0x000000ff08217207 */ /* 0x004fe40004000000 */
[----:B---3--:R-:W-:Y:S01]  /*1f160*/  SEL R30, R4, RZ, !P0 ;  /* 0x000000ff041e7207 */ /* 0x008fe20004000000 */
[----:B------:R-:W-:Y:S06]  /*1f170*/  @P3 BRA `(.L_x_6165) ;  /* 0x0000000000c43947 */ /* 0x000fec0003800000 */
[----:B------:R-:W0:Y:S01]  /*1f180*/  LDC R37, c[0x0][0xbe8] ;  /* 0x0002fa00ff257b82 */ /* 0x000e220000000800 */
[----:B------:R-:W-:Y:S01]  /*1f190*/  IADD3 R35, R226, -0x80, R35 ;  /* 0xffffff80e2237810 */ /* 0x000fe20007ffe023 */
[----:B0-----:R-:W-:-:S05]  /*1f1a0*/  IMAD R4, R0, R37, RZ ;  /* 0x0000002500047224 */ /* 0x001fca00078e02ff */
[----:B------:R-:W-:-:S13]  /*1f1b0*/  ISETP.GE.AND P0, PT, R35, R4, PT ;  /* 0x000000042300720c */ /* 0x000fda0003f06270 */
[----:B------:R-:W-:Y:S05]  /*1f1c0*/  @P0 BRA `(.L_x_6165) ;  /* 0x0000000000b00947 */ /* 0x000fea0003800000 */
[----:B------:R-:W2:Y:S01]  /*1f1d0*/  LDL.LU R32, [R1+0x54] ;  /* 0x0000540001207983 */ /* 0x000ea20000300800 */
[----:B------:R-:W-:Y:S01]  /*1f1e0*/  IMAD.MOV.U32 R26, RZ, RZ, 0x9b8 ;  /* 0x000009b8ff1a7424 */ /* 0x000fe200078e00ff */
[----:B------:R-:W-:Y:S01]  /*1f1f0*/  ISETP.GT.AND P0, PT, R12, 0x1, PT ;  /* 0x000000010c00780c */ /* 0x000fe20003f04270 */
[----:B------:R-:W0:Y:S01]  /*1f200*/  LDC.64 R8, c[0x0][0xba8] ;  /* 0x0002ea00ff087b82 */ /* 0x000e220000000a00 */
[----:B------:R-:W-:Y:S02]  /*1f210*/  ISETP.NE.AND P1, PT, R37, 0x1, PT ;  /* 0x000000012500780c */ /* 0x000fe40003f25270 */
[----:B------:R-:W-:Y:S02]  /*1f220*/  SEL R26, R26, 0x978, P0 ;  /* 0x000009781a1a7807 */ /* 0x000fe40000000000 */
[----:B------:R-:W-:-:S03]  /*1f230*/  MOV R27, R35 ;  /* 0x00000023001b7202 */ /* 0x000fc60000000f00 */
        /* <DEDUP_REMOVED lines=16> */
[----:B------:R-:W-:Y:S02]  /*1f340*/  IMAD.IADD R29, R25, 0x1, R29 ;  /* 0x00000001191d7824 */ /* 0x000fe400078e021d */
[----:B------:R-:W-:Y:S01]  /*1f350*/  IMAD.MOV R4, RZ, RZ, -R27 ;  /* 0x000000ffff047224 */ /* 0x000fe200078e0a1b */
[----:B------:R-:W-:-:S03]  /*1f360*/  IADD3 R31, R15, R31, RZ ;  /* 0x0000001f0f1f7210 */ /* 0x000fc60007ffe0ff */
[----:B------:R-:W-:Y:S01]  /*1f370*/  IMAD R15, R37, R4, R35 ;  /* 0x00000004250f7224 */ /* 0x000fe200078e0223 */
[----:B------:R-:W-:Y:S02]  /*1f380*/  IADD3.X R4, R31, R29, R28, P1, P3 ;  /* 0x0000001d1f047210 */ /* 0x000fe40000fe641c */
[----:B--2---:R-:W-:-:S05]  /*1f390*/  SEL R21, R32, RZ, P0 ;  /* 0x000000ff20157207 */ /* 0x004fca0000000000 */
[-C--:B------:R-:W-:Y:S02]  /*1f3a0*/  IMAD R25, R13, R21.reuse, RZ ;  /* 0x000000150d197224 */ /* 0x080fe400078e02ff */
[----:B------:R-:W-:Y:S01]  /*1f3b0*/  IMAD.WIDE.U32 R12, R12, R21, RZ ;  /* 0x000000150c0c7225 */ /* 0x000fe200078e00ff */
[----:B------:R-:W-:-:S03]  /*1f3c0*/  SHF.R.S32.HI R21, RZ, 0x1f, R15 ;  /* 0x0000001fff157819 */ /* 0x000fc6000001140f */
[----:B------:R-:W-:Y:S01]  /*1f3d0*/  IMAD.IADD R25, R13, 0x1, R25 ;  /* 0x000000010d197824 */ /* 0x000fe200078e0219 */
[----:B------:R-:W-:Y:S02]  /*1f3e0*/  IADD3 R12, P0, P1, R27, R24, R12 ;  /* 0x000000181b0c7210 */ /* 0x000fe4000791e00c */
[----:B------:R-:W-:-:S04]  /*1f3f0*/  SHF.R.S32.HI R27, RZ, 0x1f, R27 ;  /* 0x0000001fff1b7819 */ /* 0x000fc8000001141b */
[----:B------:R-:W-:Y:S01]  /*1f400*/  IADD3.X R13, R27, R4, R25, P0, P1 ;  /* 0x000000041b0d7210 */ /* 0x000fe200007e2419 */
[----:B------:R-:W-:-:S04]  /*1f410*/  IMAD R4, R11, R15, RZ ;  /* 0x0000000f0b047224 */ /* 0x000fc800078e02ff */
[C---:B------:R-:W-:Y:S02]  /*1f420*/  IMAD R21, R10.reuse, R21, R4 ;  /* 0x000000150a157224 */ /* 0x040fe400078e0204 */
[----:B------:R-:W-:-:S04]  /*1f430*/  IMAD.WIDE.U32 R10, R10, R15, R12 ;  /* 0x0000000f0a0a7225 */ /* 0x000fc800078e000c */
[----:B------:R-:W-:Y:S01]  /*1f440*/  IMAD.IADD R4, R11, 0x1, R21 ;  /* 0x000000010b047824 */ /* 0x000fe200078e0215 */
[C---:B0-----:R-:W-:Y:S02]  /*1f450*/  LEA R8, P0, R10.reuse, R8, 0x2 ;  /* 0x000000080a087211 */ /* 0x041fe400078010ff */
[----:B------:R-:W-:Y:S02]  /*1f460*/  MOV R11, 0xff800000 ;  /* 0xff800000000b7802 */ /* 0x000fe40000000f00 */
[----:B-1----:R-:W-:-:S05]  /*1f470*/  LEA.HI.X R9, R10, R9, R4, 0x2, P0 ;  /* 0x000000090a097211 */ /* 0x002fca00000f1404 */
[----:B------:R0:W-:Y:S04]  /*1f480*/  STG.E desc[UR60][R8.64], R11 ;  /* 0x0000000b08007986 */ /* 0x0001e8000c10193c */
.L_x_6165:
[----:B------:R-:W-:Y:S05]  /*1f490*/  BSYNC B1 ;  /* 0x0000000000017941 */ /* 0x000fea0003800000 */
.L_x_6164:
[----:B------:R-:W-:Y:S05]  /*1f4a0*/  @P2 BRA `(.L_x_6160) ;  /* 0x00000008000c2947 */ /* 0x000fea0003800000 */
[----:B------:R-:W2:Y:S01]  /*1f4b0*/  S2R R4, SR_TID.X ;  /* 0x0000000000047919 */ /* 0x000ea20000002100 */
[----:B------:R-:W3:Y:S01]  /*1f4c0*/  LDC R15, c[0x0][0xbe8] ;  /* 0x0002fa00ff0f7b82 */ /* 0x000ee20000000800 */
[----:B------:R-:W-:Y:S01]  /*1f4d0*/  ULDC.64 UR4, c[0x0][0xaa0] ;  /* 0x0002a80000047ab9 */ /* 0x000fe20000000a00 */
[----:B------:R-:W-:Y:S01]  /*1f4e0*/  BSSY B1, `(.L_x_6166) ;  /* 0x0000049000017945 */ /* 0x000fe20003800000 */
[----:B---3--:R-:W-:Y:S01]  /*1f4f0*/  ISETP.NE.AND P0, PT, R15, 0x1, PT ;  /* 0x000000010f00780c */ /* 0x008fe20003f05270 */
[----:B--2---:R-:W-:Y:S02]  /*1f500*/  VIADD R10, R4, 0xffffff80 ;  /* 0xffffff80040a7836 */ /* 0x004fe40000000000 */
[----:B------:R-:W-:-:S03]  /*1f510*/  IMAD R4, R28, UR4, RZ ;  /* 0x000000041c047c24 */ /* 0x000fc6000f8e02ff */
[----:B0-----:R-:W-:-:S07]  /*1f520*/  SHF.R.S32.HI R9, RZ, 0x1f, R10 ;  /* 0x0000001fff097819 */ /* 0x001fce000001140a */
[----:B------:R-:W0:Y:S01]  /*1f530*/  @P0 LDC R13, c[0x0][0xbec] ;  /* 0x0002fb00ff0d0b82 */ /* 0x000e220000000800 */
[----:B------:R-:W-:Y:S01]  /*1f540*/  IMAD R11, R3, UR5, R4 ;  /* 0x00000005030b7c24 */ /* 0x000fe2000f8e0204 */
[----:B------:R-:W-:Y:S01]  /*1f550*/  LEA.HI R4, R9, R10, RZ, 0x3 ;  /* 0x0000000a09047211 */ /* 0x000fe200078f18ff */
[----:B------:R-:W-:Y:S01]  /*1f560*/  IMAD.WIDE.U32 R8, R3, UR4, RZ ;  /* 0x0000000403087c25 */ /* 0x000fe2000f8e00ff */
[----:B------:R-:W-:Y:S02]  /*1f570*/  ULDC.64 UR4, c[0x0][0xae8] ;  /* 0x0002ba0000047ab9 */ /* 0x000fe40000000a00 */
[----:B------:R-:W-:Y:S02]  /*1f580*/  LOP3.LUT R3, R4, 0xfffffff8, RZ, 0xc0, !PT ;  /* 0xfffffff804037812 */ /* 0x000fe400078ec0ff */
[----:B------:R-:W2:Y:S01]  /*1f590*/  @P0 LDC R21, c[0x0][0xbf0] ;  /* 0x0002fc00ff150b82 */ /* 0x000ea20000000800 */
[----:B------:R-:W-:Y:S01]  /*1f5a0*/  SHF.R.S32.HI R25, RZ, 0x3, R4 ;  /* 0x00000003ff197819 */ /* 0x000fe20000011404 */
[----:B------:R-:W-:Y:S01]  /*1f5b0*/  IMAD.IADD R9, R9, 0x1, R11 ;  /* 0x0000000109097824 */ /* 0x000fe200078e020b */
[----:B------:R-:W-:Y:S01]  /*1f5c0*/  IADD3 R14, R10, -R3, RZ ;  /* 0x800000030a0e7210 */ /* 0x000fe20007ffe0ff */
[----:B------:R-:W-:-:S04]  /*1f5d0*/  IMAD.WIDE.U32 R8, R197, UR4, R8 ;  /* 0x00000004c5087c25 */ /* 0x000fc8000f8e0008 */
[----:B------:R-:W-:Y:S02]  /*1f5e0*/  IMAD R3, R14, 0x20, R25 ;  /* 0x000000200e037824 */ /* 0x000fe400078e0219 */
[----:B------:R-:W-:Y:S01]  /*1f5f0*/  IMAD R9, R197, UR5, R9 ;  /* 0x00000005c5097c24 */ /* 0x000fe2000f8e0209 */
[----:B------:R-:W-:Y:S01]  /*1f600*/  ULDC.64 UR4, c[0x0][0xaf0] ;  /* 0x0002bc0000047ab9 */ /* 0x000fe20000000a00 */
[----:B------:R-:W-:Y:S02]  /*1f610*/  IMAD.IADD R12, R226, 0x1, R3 ;  /* 0x00000001e20c7824 */ /* 0x000fe400078e0203 */
[----:B------:R-:W-:Y:S02]  /*1f620*/  IMAD R10, R30, UR4, RZ ;  /* 0x000000041e0a7c24 */ /* 0x000fe4000f8e02ff */
[----:B0-----:R-:W-:Y:S01]  /*1f630*/  @P0 IMAD.HI.U32 R4, R12, R13, RZ ;  /* 0x0000000d0c040227 */ /* 0x001fe200078e00ff */
[----:B------:R-:W-:-:S03]  /*1f640*/  MOV R3, R12 ;  /* 0x0000000c00037202 */ /* 0x000fc60000000f00 */
[C---:B------:R-:W-:Y:S02]  /*1f650*/  IMAD R11, R33.reuse, UR5, R10 ;  /* 0x00000005210b7c24 */ /* 0x040fe4000f8e020a */
[----:B------:R-:W-:Y:S01]  /*1f660*/  IMAD.WIDE.U32 R8, R33, UR4, R8 ;  /* 0x0000000421087c25 */ /* 0x000fe2000f8e0008 */
[----:B--2---:R-:W-:Y:S01]  /*1f670*/  @P0 SHF.R.U32.HI R3, RZ, R21, R4 ;  /* 0x00000015ff030219 */ /* 0x004fe20000011604 */
[----:B------:R-:W-:Y:S02]  /*1f680*/  ULDC.64 UR4, c[0x0][0xae0] ;  /* 0x0002b80000047ab9 */ /* 0x000fe40000000a00 */
[----:B------:R-:W-:Y:S01]  /*1f690*/  IMAD.IADD R9, R9, 0x1, R11 ;  /* 0x0000000109097824 */ /* 0x000fe200078e020b */
        /* <DEDUP_REMOVED lines=13> */
[C---:B------:R-:W-:Y:S01]  /*1f770*/  IADD3 R3, R226.reuse, 0x40, RZ ;  /* 0x00000040e2037810 */ /* 0x040fe20007ffe0ff */
[----:B------:R-:W-:Y:S01]  /*1f780*/  IMAD.WIDE.U32 R8, R11, UR4, R8 ;  /* 0x000000040b087c25 */ /* 0x000fe2000f8e0008 */
[-C--:B------:R-:W-:Y:S02]  /*1f790*/  ISETP.GE.AND P2, PT, R226, R15.reuse, PT ;  /* 0x0000000fe200720c */ /* 0x080fe40003f46270 */
[-C--:B------:R-:W-:Y:S01]  /*1f7a0*/  ISETP.GE.AND P1, PT, R3, R15.reuse, PT ;  /* 0x0000000f0300720c */ /* 0x080fe20003f26270 */
[----:B------:R-:W-:Y:S01]  /*1f7b0*/  IMAD R13, R11, UR5, R4 ;  /* 0x000000050b0d7c24 */ /* 0x000fe2000f8e0204 */
[----:B------:R-:W-:Y:S01]  /*1f7c0*/  ULDC.64 UR4, c[0x0][0xa80] ;  /* 0x0002a00000047ab9 */ /* 0x000fe20000000a00 */
[----:B------:R-:W-:Y:S01]  /*1f7d0*/  IMAD.SHL.U32 R11, R14, 0x8, RZ ;  /* 0x000000080e0b7824 */ /* 0x000fe200078e00ff */
[----:B------:R-:W-:Y:S01]  /*1f7e0*/  LEA R4, P3, R8, UR4, 0x1 ;  /* 0x0000000408047c11 */ /* 0x000fe2000f8608ff */
[----:B------:R-:W-:Y:S01]  /*1f7f0*/  IMAD.IADD R3, R9, 0x1, R13 ;  /* 0x0000000109037824 */ /* 0x000fe200078e020d */
[----:B------:R-:W-:Y:S01]  /*1f800*/  ISETP.GE.AND P0, PT, R0, R15, PT ;  /* 0x0000000f0000720c */ /* 0x000fe20003f06270 */
[C---:B------:R-:W-:Y:S01]  /*1f810*/  VIADD R21, R11.reuse, 0x80 ;  /* 0x000000800b157836 */ /* 0x040fe20000000000 */
[----:B------:R-:W-:-:S02]  /*1f820*/  IADD3 R13, R11, 0x40, RZ ;  /* 0x000000400b0d7810 */ /* 0x000fc40007ffe0ff */
[----:B------:R-:W-:Y:S02]  /*1f830*/  LEA.HI.X R3, R8, UR5, R3, 0x1, P3 ;  /* 0x0000000508037c11 */ /* 0x000fe400098f0c03 */
[----:B------:R0:W2:Y:S01]  /*1f840*/  SHFL.IDX PT, R8, R4, RZ, 0x181f ;  /* 0x00181fff04087589 */ /* 0x0000a200000e0000 */
[----:B------:R-:W-:Y:S02]  /*1f850*/  SHF.R.S32.HI R12, RZ, 0x1f, R11 ;  /* 0x0000001fff0c7819 */ /* 0x000fe4000001140b */
[----:B------:R-:W-:Y:S01]  /*1f860*/  SHF.R.S32.HI R10, RZ, 0x1f, R13 ;  /* 0x0000001fff0a7819 */ /* 0x000fe2000001140d */
[----:B------:R0:W3:Y:S01]  /*1f870*/  SHFL.IDX PT, R0, R3, RZ, 0x181f ;  /* 0x00181fff03007589 */ /* 0x0000e200000e0000 */
[----:B------:R-:W-:Y:S01]  /*1f880*/  SHF.R.S32.HI R14, RZ, 0x1f, R21 ;  /* 0x0000001fff0e7819 */ /* 0x000fe20000011415 */
[----:B------:R-:W-:Y:S06]  /*1f890*/  @P2 BRA `(.L_x_6167) ;  /* 0x0000000000342947 */ /* 0x000fec0003800000 */
[----:B------:R-:W-:Y:S02]  /*1f8a0*/  ULDC UR4, c[0x0][0xac8] ;  /* 0x0002b20000047ab9 */ /* 0x000fe40000000800 */
[----:B------:R-:W-:Y:S02]  /*1f8b0*/  ISETP.GE.AND P4, PT, R11, UR4, PT ;  /* 0x000000040b007c0c */ /* 0x000fe4000bf86270 */
[----:B------:R-:W-:Y:S02]  /*1f8c0*/  ISETP.GE.AND P3, PT, R13, UR4, PT ;  /* 0x000000040d007c0c */ /* 0x000fe4000bf66270 */
[----:B------:R-:W-:-:S09]  /*1f8d0*/  ISETP.GE.AND P2, PT, R21, UR4, PT ;  /* 0x0000000415007c0c */ /* 0x000fd2000bf46270 */
[-C--:B--2---:R-:W-:Y:S02]  /*1f8e0*/  @!P4 LEA R24, P6, R11, R8.reuse, 0x1 ;  /* 0x000000080b18c211 */ /* 0x084fe400078c08ff */
[----:B------:R-:W-:Y:S02]  /*1f8f0*/  @!P3 LEA R26, P5, R13, R8, 0x1 ;  /* 0x000000080d1ab211 */ /* 0x000fe400078a08ff */
[----:B---3--:R-:W-:Y:S02]  /*1f900*/  @!P4 LEA.HI.X R25, R11, R0, R12, 0x1, P6 ;  /* 0x000000000b19c211 */ /* 0x008fe400030f0c0c */
[----:B------:R-:W-:Y:S02]  /*1f910*/  @!P2 LEA R8, P6, R21, R8, 0x1 ;  /* 0x000000081508a211 */ /* 0x000fe400078c08ff */
[-C--:B------:R-:W-:Y:S01]  /*1f920*/  @!P3 LEA.HI.X R27, R13, R0.reuse, R10, 0x1, P5 ;  /* 0x000000000d1bb211 */ /* 0x080fe200028f0c0a */
[----:B------:R4:W-:Y:S01]  /*1f930*/  @!P4 ST.E.128 desc[UR60][R24.64], RZ ;  /* 0x000000ff1800c985 */ /* 0x0009e2000c101d3c */
[----:B------:R-:W-:-:S03]  /*1f940*/  @!P2 LEA.HI.X R9, R21, R0, R14, 0x1, P6 ;  /* 0x000000001509a211 */ /* 0x000fc600030f0c0e */
[----:B------:R4:W-:Y:S04]  /*1f950*/  @!P3 ST.E.128 desc[UR60][R26.64], RZ ;  /* 0x000000ff1a00b985 */ /* 0x0009e8000c101d3c */
[----:B------:R4:W-:Y:S02]  /*1f960*/  @!P2 ST.E.128 desc[UR60][R8.64], RZ ;  /* 0x000000ff0800a985 */ /* 0x0009e4000c101d3c */
.L_x_6167:
[----:B------:R-:W-:Y:S05]  /*1f970*/  BSYNC B1 ;  /* 0x0000000000017941 */ /* 0x000fea0003800000 */
.L_x_6166:
[----:B---3--:R3:W0:Y:S01]  /*1f980*/  SHFL.IDX PT, R0, R3, 0x1, 0x181f ;  /* 0x00381f0003007f89 */ /* 0x00862200000e0000 */
[----:B------:R-:W-:Y:S03]  /*1f990*/  BSSY B1, `(.L_x_6168) ;  /* 0x0000010000017945 */ /* 0x000fe60003800000 */
[----:B--2-4-:R3:W2:Y:S01]  /*1f9a0*/  SHFL.IDX PT, R8, R4, 0x1, 0x181f ;  /* 0x00381f0004087f89 */ /* 0x0146a200000e0000 */
[----:B------:R-:W-:Y:S05]  /*1f9b0*/  @P0 BRA `(.L_x_6169) ;  /* 0x0000000000340947 */ /* 0x000fea0003800000 */
        /* <DEDUP_REMOVED lines=13> */
.L_x_6169:
[----:B------:R-:W-:Y:S05]  /*1fa90*/  BSYNC B1 ;  /* 0x0000000000017941 */ /* 0x000fea0003800000 */
.L_x_6168:
[----:B0-----:R0:W0:Y:S01]  /*1faa0*/  SHFL.IDX PT, R0, R3, 0x2, 0x181f ;  /* 0x00581f0003007f89 */ /* 0x00102200000e0000 */
[----:B------:R-:W-:Y:S03]  /*1fab0*/  BSSY B1, `(.L_x_6170) ;  /* 0x0000010000017945 */ /* 0x000fe60003800000 */
[----:B--2-4-:R2:W4:Y:S01]  /*1fac0*/  SHFL.IDX PT, R8, R4, 0x2, 0x181f ;  /* 0x00581f0004087f89 */ /* 0x01452200000e0000 */
        /* <DEDUP_REMOVED lines=14> */
.L_x_6171:
[----:B------:R-:W-:Y:S05]  /*1fbb0*/  BSYNC B1 ;  /* 0x0000000000017941 */ /* 0x000fea0003800000 */
.L_x_6170:
[----:B0-----:R-:W-:Y:S01]  /*1fbc0*/  VIADD R0, R226, 0x60 ;  /* 0x00000060e2007836 */ /* 0x001fe20000000000 */
[----:B---3--:R-:W0:Y:S04]  /*1fbd0*/  SHFL.IDX PT, R3, R3, 0x3, 0x181f ;  /* 0x00781f0003037f89 */ /* 0x008e2800000e0000 */
[----:B------:R-:W-:Y:S01]  /*1fbe0*/  ISETP.GE.AND P0, PT, R0, R15, PT ;  /* 0x0000000f0000720c */ /* 0x000fe20003f06270 */
[----:B--2---:R-:W2:-:S12]  /*1fbf0*/  SHFL.IDX PT, R4, R4, 0x3, 0x181f ;  /* 0x00781f0004047f89 */ /* 0x004e9800000e0000 */
[----:B------:R-:W-:Y:S05]  /*1fc00*/  @P0 BRA `(.L_x_6160) ;  /* 0x0000000000340947 */ /* 0x000fea0003800000 */
[----:B------:R-:W-:Y:S02]  /*1fc10*/  ULDC UR4, c[0x0][0xac8] ;  /* 0x0002b20000047ab9 */ /* 0x000fe40000000800 */
[----:B------:R-:W-:Y:S02]  /*1fc20*/  ISETP.GE.AND P3, PT, R11, UR4, PT ;  /* 0x000000040b007c0c */ /* 0x000fe4000bf66270 */
[----:B------:R-:W-:Y:S02]  /*1fc30*/  ISETP.GE.AND P4, PT, R13, UR4, PT ;  /* 0x000000040d007c0c */ /* 0x000fe4000bf86270 */
[----:B------:R-:W-:-:S09]  /*1fc40*/  ISETP.GE.AND P5, PT, R21, UR4, PT ;  /* 0x0000000415007c0c */ /* 0x000fd2000bfa6270 */
[-C--:B--2---:R-:W-:Y:S02]  /*1fc50*/  @!P3 LEA R24, P0, R11, R4.reuse, 0x1 ;  /* 0x000000040b18b211 */ /* 0x084fe400078008ff */
[-C--:B------:R-:W-:Y:S02]  /*1fc60*/  @!P4 LEA R26, P1, R13, R4.reuse, 0x1 ;  /* 0x000000040d1ac211 */ /* 0x080fe400078208ff */
[----:B----4-:R-:W-:Y:S02]  /*1fc70*/  @!P5 LEA R8, P2, R21, R4, 0x1 ;  /* 0x000000041508d211 */ /* 0x010fe400078408ff */
[-C--:B0-----:R-:W-:Y:S02]  /*1fc80*/  @!P3 LEA.HI.X R25, R11, R3.reuse, R12, 0x1, P0 ;  /* 0x000000030b19b211 */ /* 0x081fe400000f0c0c */
[-C--:B------:R-:W-:Y:S02]  /*1fc90*/  @!P4 LEA.HI.X R27, R13, R3.reuse, R10, 0x1, P1 ;  /* 0x000000030d1bc211 */ /* 0x080fe400008f0c0a */
[----:B------:R-:W-:Y:S01]  /*1fca0*/  @!P5 LEA.HI.X R9, R21, R3, R14, 0x1, P2 ;  /* 0x000000031509d211 */ /* 0x000fe200010f0c0e */
[----:B------:R0:W-:Y:S04]  /*1fcb0*/  @!P3 ST.E.128 desc[UR60][R24.64], RZ ;  /* 0x000000ff1800b985 */ /* 0x0001e8000c101d3c */
[----:B------:R0:W-:Y:S04]  /*1fcc0*/  @!P4 ST.E.128 desc[UR60][R26.64], RZ ;  /* 0x000000ff1a00c985 */ /* 0x0001e8000c101d3c */
[----:B------:R0:W-:Y:S02]  /*1fcd0*/  @!P5 ST.E.128 desc[UR60][R8.64], RZ ;  /* 0x000000ff0800d985 */ /* 0x0001e4000c101d3c */
.L_x_6160:
[----:B------:R-:W-:Y:S05]  /*1fce0*/  BSYNC B0 ;  /* 0x0000000000007941 */ /* 0x000fea0003800000 */
.L_x_6150:
[----:B------:R-:W-:Y:S02]  /*1fcf0*/  ULDC UR4, c[0x0][0xc3c] ;  /* 0x00030f0000047ab9 */ /* 0x000fe40000000800 */
[----:B------:R-:W-:-:S13]  /*1fd00*/  ISETP.GE.AND P0, PT, R7, UR4, PT ;  /* 0x0000000407007c0c */ /* 0x000fda000bf06270 */
[----:B------:R-:W-:Y:S05]  /*1fd10*/  @!P0 BRA `(.L_x_6172) ;  /* 0xfffffe1400a48947 */ /* 0x000fea000383ffff */
[----:B------:R-:W-:Y:S05]  /*1fd20*/  BRA `(.L_x_5929) ;  /* 0x0000007c00607947 */ /* 0x000fea0003800000 */
.L_x_5927:
[----:B------:R-:W-:-:S08]  /*1fd30*/  NOP ;  /* 0x0000000000007918 */ /* 0x000fd00000000000 */
[----:B0-----:R-:W0:-:S00]  /*1fd40*/  USETMAXREG.DEALLOC.CTAPOOL 0x28 ;  /* 0x00000028000079c8 */ /* 0x001e0000080e0500 */
[----:B0-----:R-:W2:Y:S01]  /*1fd50*/  LDL.LU R3, [R1] ;  /* 0x0000000001037983 */ /* 0x001ea20000300800 */
[----:B------:R-:W-:Y:S02]  /*1fd60*/  LOP3.LUT R2, R2, 0x3, RZ, 0xc0, !PT ;  /* 0x0000000302027812 */ /* 0x000fe400078ec0ff */
[----:B------:R-:W-:-:S04]  /*1fd70*/  MOV R7, RZ ;  /* 0x000000ff00077202 */ /* 0x000fc80000000f00 */
        /* <DEDUP_REMOVED lines=13> */
.L_x_6173:
[----:B------:R-:W-:Y:S01]  /*1fe50*/  LOP3.LUT R6, R0, 0x1f, RZ, 0xc0, !PT ;  /* 0x0000001f00067812 */ /* 0x000fe200078ec0ff */
[----:B------:R-:W-:Y:S01]  /*1fe60*/  ULDC UR4, c[0x0][0xc3c] ;  /* 0x00030f0000047ab9 */ /* 0x000fe20000000800 */
[----:B------:R-:W-:Y:S01]  /*1fe70*/  IMAD.MOV.U32 R8, RZ, RZ, RZ ;  /* 0x000000ffff087224 */ /* 0x000fe200078e00ff */
        /* <DEDUP_REMOVED lines=33> */
[----:B0-----:R-:W-:-:S05]  /*20090*/  IMAD R9, R9, UR5, RZ ;  /* 0x0000000509097c24 */ /* 0x001fca000f8e02ff */
[----:B-1----:R-:W-:Y:S01]  /*200a0*/  ISETP.GT.AND P6, PT, R9, UR6, PT ;  /* 0x0000000609007c0c */ /* 0x002fe2000bfc4270 */
[----:B------:R-:W-:-:S12]  /*200b0*/  IMAD.MOV.U32 R4, RZ, RZ, R9 ;  /* 0x000000ffff047224 */ /* 0x000fd800078e0009 */
[----:B------:R-:W-:Y:S05]  /*200c0*/  @P6 BRA `(.L_x_6175) ;  /* 0x0000000000a06947 */ /* 0x000fea0003800000 */
[----:B------:R-:W-:Y:S01]  /*200d0*/  IMAD.MOV.U32 R9, RZ, RZ, R4 ;  /* 0x000000ffff097224 */ /* 0x000fe200078e0004 */
[----:B------:R-:W-:Y:S01]  /*200e0*/  UMOV UR4, URZ ;  /* 0x0000003f00047c82 */ /* 0x000fe20008000000 */
[----:B------:R-:W-:-:S05]  /*200f0*/  ULDC UR5, c[0x0][0xc38] ;  /* 0x00030e0000057ab9 */ /* 0x000fca0000000800 */
.L_x_6177:
[----:B------:R-:W0:Y:S01]  /*20100*/  LDC R2, c[0x0][0xc3c] ;  /* 0x00030f00ff027b82 */ /* 0x000e220000000800 */
[----:B------:R-:W-:Y:S01]  /*20110*/  UIADD3 UR4, UR4, 0x1f, URZ ;  /* 0x0000001f04047890 */ /* 0x000fe2000fffe03f */
[----:B------:R-:W-:Y:S02]  /*20120*/  ULDC UR7, c[0x0][0xc3c] ;  /* 0x00030f0000077ab9 */ /* 0x000fe40000000800 */
[----:B------:R-:W-:-:S03]  /*20130*/  MOV R19, UR7 ;  /* 0x0000000700137c02 */ /* 0x000fc60008000f00 */
[----:B0-----:R-:W-:-:S13]  /*20140*/  ISETP.LE.AND P6, PT, R2, UR4, PT ;  /* 0x0000000402007c0c */ /* 0x001fda000bfc3270 */
[----:B------:R-:W-:Y:S05]  /*20150*/  @P6 BRA `(.L_x_6176) ;  /* 0x0000000800a86947 */ /* 0x000fea0003800000 */
[----:B------:R-:W-:Y:S01]  /*20160*/  VIADD R11, R6, UR4 ;  /* 0x00000004060b7c36 */ /* 0x000fe20008000000 */
[----:B------:R-:W-:Y:S01]  /*20170*/  MOV R8, RZ ;  /* 0x000000ff00087202 */ /* 0x000fe20000000f00 */
[----:B------:R-:W-:-:S03]  /*20180*/  IMAD.MOV.U32 R7, RZ, RZ, RZ ;  /* 0x000000ffff077224 */ /* 0x000fc600078e00ff */
        /* <DEDUP_REMOVED lines=28> */
.L_x_6175:
        /* <DEDUP_REMOVED lines=13> */
.L_x_6178:
        /* <DEDUP_REMOVED lines=14> */
[----:B0-----:R-:W-:Y:S01]  /*20500*/  IMAD.MOV.U32 R2, RZ, RZ, RZ ;  /* 0x000000ffff027224 */ /* 0x001fe200078e00ff */
[----:B-1----:R-:W-:-:S05]  /*20510*/  IADD3 R11, RZ, -R3, RZ ;  /* 0x80000003ff0b7210 */ /* 0x002fca0007ffe0ff */
        /* <DEDUP_REMOVED lines=16> */
[----:B------:R-:W-:-:S05]  /*20620*/  @P0 IADD3 R2, R2, 0x1, RZ ;  /* 0x0000000102020810 */ /* 0x000fca0007ffe0ff */
[----:B------:R-:W-:Y:S02]  /*20630*/  IMAD.MOV.U32 R13, RZ, RZ, R2 ;  /* 0x000000ffff0d7224 */ /* 0x000fe400078e0002 */
[----:B0-----:R-:W-:-:S03]  /*20640*/  IMAD.MOV R2, RZ, RZ, -R3 ;  /* 0x000000ffff027224 */ /* 0x001fc600078e0a03 */
[----:B------:R-:W-:Y:S01]  /*20650*/  @!P2 IADD3 R13, -R13, RZ, RZ ;  /* 0x000000ff0d0da210 */ /* 0x000fe20007ffe1ff */
[----:B------:R-:W-:Y:S01]  /*20660*/  IMAD R9, R2, R5, RZ ;  /* 0x0000000502097224 */ /* 0x000fe200078e02ff */
[----:B------:R-:W-:Y:S01]  /*20670*/  @!P1 LOP3.LUT R13, RZ, R7, RZ, 0x33, !PT ;  /* 0x00000007ff0d9212 */ /* 0x000fe200078e33ff */
[----:B------:R-:W-:-:S03]  /*20680*/  IMAD.MOV.U32 R2, RZ, RZ, RZ ;  /* 0x000000ffff027224 */ /* 0x000fc600078e00ff */
[----:B------:R-:W-:Y:S01]  /*20690*/  IABS R10, R13 ;  /* 0x0000000d000a7213 */ /* 0x000fe20000000000 */
[----:B------:R-:W-:-:S03]  /*206a0*/  IMAD.HI.U32 R2, R3, R9, R2 ;  /* 0x0000000903027227 */ /* 0x000fc600078e0002 */
[----:B------:R-:W-:Y:S01]  /*206b0*/  MOV R3, R10 ;  /* 0x0000000a00037202 */ /* 0x000fe20000000f00 */
[----:B------:R-:W-:-:S04]  /*206c0*/  IMAD.MOV.U32 R10, RZ, RZ, R12 ;  /* 0x000000ffff0a7224 */ /* 0x000fc800078e000c */
        /* <DEDUP_REMOVED lines=12> */
[----:B------:R-:W-:-:S04]  /*20790*/  @!P1 LOP3.LUT R2, RZ, R8, RZ, 0x33, !PT ;  /* 0x00000008ff029212 */ /* 0x000fc800078e33ff */
[----:B------:R-:W-:-:S05]  /*207a0*/  IADD3 R3, -R2, RZ, RZ ;  /* 0x000000ff02037210 */ /* 0x000fca0007ffe1ff */
[C---:B------:R-:W-:Y:S02]  /*207b0*/  IMAD R18, R8.reuse, R3, R13 ;  /* 0x0000000308127224 */ /* 0x040fe400078e020d */
[----:B------:R-:W-:Y:S02]  /*207c0*/  IMAD R3, R8, 0x1000000, R2 ;  /* 0x0100000008037824 */ /* 0x000fe400078e0202 */
[----:B------:R-:W-:-:S03]  /*207d0*/  IMAD R2, R7, R5, R4 ;  /* 0x0000000507027224 */ /* 0x000fc600078e0204 */
[----:B------:R-:W-:Y:S01]  /*207e0*/  LEA R18, R18, R3, 0x10 ;  /* 0x0000000312127211 */ /* 0x000fe200078e80ff */
[----:B------:R-:W-:Y:S06]  /*207f0*/  BRA `(.L_x_6180) ;  /* 0x0000000000f47947 */ /* 0x000fec0003800000 */
.L_x_6179:
        /* <DEDUP_REMOVED lines=29> */
[----:B------:R-:W-:-:S03]  /*209d0*/  IMAD.MOV R2, RZ, RZ, -R2 ;  /* 0x000000ffff027224 */ /* 0x000fc600078e0a02 */
[----:B------:R-:W-:Y:S01]  /*209e0*/  IADD3 R8, -R9, RZ, RZ ;  /* 0x000000ff09087210 */ /* 0x000fe20007ffe1ff */
[----:B------:R-:W-:Y:S02]  /*209f0*/  IMAD R4, R5, R2, R4 ;  /* 0x0000000205047224 */ /* 0x000fe400078e0204 */
[----:B------:R-:W-:Y:S01]  /*20a00*/  IMAD.MOV.U32 R2, RZ, RZ, RZ ;  /* 0x000000ffff027224 */ /* 0x000fe200078e00ff */
[----:B------:R-:W-:Y:S02]  /*20a10*/  VIADDMNMX R8, R8, UR5, R13, PT ;  /* 0x0000000508087c46 */ /* 0x000fe4000b80010d */
[----:B------:R-:W-:Y:S02]  /*20a20*/  IADD3 R9, R9, 0x1000000, R4 ;  /* 0x0100000009097810 */ /* 0x000fe40007ffe004 */
[-C--:B------:R-:W-:Y:S01]  /*20a30*/  IABS R12, R8.reuse ;  /* 0x00000008000c7213 */ /* 0x080fe20000000000 */
[----:B------:R-:W-:Y:S01]  /*20a40*/  IMAD.MOV R18, RZ, RZ, -R8 ;  /* 0x000000ffff127224 */ /* 0x000fe200078e0a08 */
[----:B------:R-:W-:-:S02]  /*20a50*/  IABS R13, R8 ;  /* 0x00000008000d7213 */ /* 0x000fc40000000000 */
        /* <DEDUP_REMOVED lines=23> */
.L_x_6180:
[----:B------:R-:W-:-:S04]  /*20bd0*/  LOP3.LUT R2, RZ, R2, RZ, 0x33, !PT ;  /* 0x00000002ff027212 */ /* 0x000fc800078e33ff */
[----:B------:R-:W-:Y:S01]  /*20be0*/  IADD3 R17, R7, R2, RZ ;  /* 0x0000000207117210 */ /* 0x000fe20007ffe0ff */
[----:B------:R-:W-:Y:S06]  /*20bf0*/  BRA `(.L_x_6181) ;  /* 0x00000000000c7947 */ /* 0x000fec0003800000 */
.L_x_6176:
[----:B------:R-:W-:Y:S01]  /*20c00*/  IMAD.MOV.U32 R17, RZ, RZ, RZ ;  /* 0x000000ffff117224 */ /* 0x000fe200078e00ff */
[----:B------:R-:W-:Y:S01]  /*20c10*/  MOV R18, RZ ;  /* 0x000000ff00127202 */ /* 0x000fe20000000f00 */
[----:B------:R-:W-:-:S07]  /*20c20*/  IMAD.U32 R16, RZ, RZ, UR6 ;  /* 0x00000006ff107e24 */ /* 0x000fce000f8e00ff */
.L_x_6181:
[----:B------:R-:W-:-:S13]  /*20c30*/  ISETP.NE.AND P0, PT, R6, RZ, PT ;  /* 0x000000ff0600720c */ /* 0x000fda0003f05270 */
[----:B------:R-:W0:Y:S01]  /*20c40*/  @!P0 S2R R3, SR_CgaCtaId ;  /* 0x0000000000038919 */ /* 0x000e220000008800 */
[----:B------:R-:W-:-:S04]  /*20c50*/  @!P0 MOV R2, 0x400 ;  /* 0x0000040000028802 */ /* 0x000fc80000000f00 */
[----:B0-----:R-:W-:-:S05]  /*20c60*/  @!P0 LEA R2, R3, R2, 0x18 ;  /* 0x0000000203028211 */ /* 0x001fca00078ec0ff */
[----:B------:R2:W-:Y:S01]  /*20c70*/  @!P0 STS.128 [R2+0x308d0], R16 ;  /* 0x0308d01002008388 */ /* 0x0005e20000000c00 */
[----:B------:R-:W-:Y:S06]  /*20c80*/  BAR.ARV 0x5, 0x180 ;  /* 0x0146000000007b1d */ /* 0x000fec0000002000 */
.L_x_6174:
[----:B------:R3:W-:Y:S01]  /*20c90*/  STL [R1+0x28], RZ ;  /* 0x000028ff01007387 */ /* 0x0007e20000100800 */
[----:B------:R-:W-:Y:S01]  /*20ca0*/  ULDC UR4, c[0x0][0xc3c] ;  /* 0x00030f0000047ab9 */ /* 0x000fe20000000800 */
[----:B------:R-:W-:Y:S01]  /*20cb0*/  IMAD.MOV.U32 R28, RZ, RZ, 0x1 ;  /* 0x00000001ff1c7424 */ /* 0x000fe200078e00ff */
[----:B-1----:R-:W-:Y:S01]  /*20cc0*/  ISETP.GE.AND P0, PT, R19, UR4, PT ;  /* 0x0000000413007c0c */ /* 0x002fe2000bf06270 */
[----:B------:R-:W-:-:S12]  /*20cd0*/  IMAD.MOV.U32 R26, RZ, RZ, RZ ;  /* 0x000000ffff1a7224 */ /* 0x000fd800078e00ff */
[----:B---3--:R-:W-:Y:S05]  /*20ce0*/  @P0 BRA `(.L_x_6182) ;  /* 0x00000068008c0947 */ /* 0x008fea0003800000 */
[----:B--2---:R-:W2:Y:S01]  /*20cf0*/  LDL R2, [R1+0x6c] ;  /* 0x00006c0001027983 */ /* 0x004ea20000100800 */
[----:B------:R-:W1:Y:S01]  /*20d00*/  S2UR UR5, SR_CgaCtaId ;  /* 0x00000000000579c3 */ /* 0x000e620000008800 */
[----:B------:R-:W-:Y:S01]  /*20d10*/  SHF.L.U32 R32, R0, 0x3, RZ ;  /* 0x0000000300207819 */ /* 0x000fe200000006ff */
[----:B------:R-:W-:Y:S01]  /*20d20*/  BSSY B8, `(.L_x_6182) ;  /* 0x000069f000087945 */ /* 0x000fe20003800000 */
[----:B------:R3:W-:Y:S01]  /*20d30*/  STL [R1+0x28], RZ ;  /* 0x000028ff01007387 */ /* 0x0007e20000100800 */
[----:B------:R-:W-:Y:S02]  /*20d40*/  MOV R29, 0x1 ;  /* 0x00000001001d7802 */ /* 0x000fe40000000f00 */
[----:B------:R-:W-:Y:S02]  /*20d50*/  CS2R R26, SRZ ;  /* 0x00000000001a7805 */ /* 0x000fe4000001ff00 */
[C---:B0-----:R-:W-:Y:S01]  /*20d60*/  LOP3.LUT R3, R32.reuse, 0x1f8, RZ, 0xc0, !PT ;  /* 0x000001f820037812 */ /* 0x041fe200078ec0ff */
[----:B------:R-:W-:Y:S01]  /*20d70*/  IMAD.MOV.U32 R28, RZ, RZ, 0x1 ;  /* 0x00000001ff1c7424 */ /* 0x000fe200078e00ff */
[----:B------:R-:W-:Y:S01]  /*20d80*/  LOP3.LUT R32, R32, 0x38, RZ, 0xc0, !PT ;  /* 0x0000003820207812 */ /* 0x000fe200078ec0ff */
[----:B------:R-:W-:Y:S01]  /*20d90*/  ULDC.64 UR36, c[0x0][0x198] ;  /* 0x0000660000247ab9 */ /* 0x000fe20000000a00 */
[----:B------:R-:W-:Y:S01]  /*20da0*/  LOP3.LUT R3, R3, 0x38, R0, 0x78, !PT ;  /* 0x0000003803037812 */ /* 0x000fe200078e7800 */
[----:B------:R-:W-:Y:S01]  /*20db0*/  ULDC UR38, c[0x0][0xc] ;  /* 0x0000030000267ab9 */ /* 0x000fe20000000800 */
[----:B------:R-:W-:-:S02]  /*20dc0*/  LOP3.LUT R35, R32, 0x40, RZ, 0xfc, !PT ;  /* 0x0000004020237812 */ /* 0x000fc400078efcff */
[----:B------:R-:W-:Y:S02]  /*20dd0*/  LOP3.LUT R33, R32, 0x80, RZ, 0xfc, !PT ;  /* 0x0000008020217812 */ /* 0x000fe400078efcff */
[----:B--2---:R-:W-:Y:S02]  /*20de0*/  R2UR UR4, R2 ;  /* 0x00000000020472ca */ /* 0x004fe400000e0000 */
[C---:B------:R-:W-:Y:S01]  /*20df0*/  LOP3.LUT R2, R0.reuse, 0x7f, RZ, 0xc0, !PT ;  /* 0x0000007f00027812 */ /* 0x040fe200078ec0ff */
[----:B------:R-:W-:-:S04]  /*20e00*/  IMAD.SHL.U32 R0, R0, 0x10, RZ ;  /* 0x0000001000007824 */ /* 0x000fc800078e00ff */
[----:B------:R-:W-:Y:S01]  /*20e10*/  IMAD.SHL.U32 R36, R2, 0x8, RZ ;  /* 0x0000000802247824 */ /* 0x000fe200078e00ff */
[----:B------:R-:W-:-:S04]  /*20e20*/  SHF.R.U32.HI R2, RZ, 0x3, R2 ;  /* 0x00000003ff027819 */ /* 0x000fc80000011602 */
[----:B------:R-:W-:Y:S01]  /*20e30*/  LOP3.LUT R36, R3, 0x200, R36, 0xf8, !PT ;  /* 0x0000020003247812 */ /* 0x000fe200078ef824 */
[----:B------:R-:W-:Y:S01]  /*20e40*/  ULOP3.LUT UR39, UR4, 0x2, URZ, 0xfc, !UPT ;  /* 0x0000000204277892 */ /* 0x000fe2000f8efc3f */
[----:B------:R-:W-:Y:S02]  /*20e50*/  LOP3.LUT R0, R2, 0x70, R0, 0xf8, !PT ;  /* 0x0000007002007812 */ /* 0x000fe400078ef800 */
[----:B------:R-:W-:Y:S02]  /*20e60*/  UMOV UR4, 0x400 ;  /* 0x0000040000047882 */ /* 0x000fe40000000000 */
[----:B-1----:R-:W-:-:S06]  /*20e70*/  ULEA UR4, UR5, UR4, 0x18 ;  /* 0x0000000405047291 */ /* 0x002fcc000f8ec03f */
[----:B------:R-:W-:-:S05]  /*20e80*/  IMAD.U32 R22, RZ, RZ, UR4 ;  /* 0x00000004ff167e24 */ /* 0x000fca000f8e00ff */
[----:B---3--:R-:W-:-:S07]  /*20e90*/  LEA R37, R36, R22, 0x1 ;  /* 0x0000001624257211 */ /* 0x008fce00078e08ff */
.L_x_6289:
[----:B0-----:R-:W0:Y:S02]  /*20ea0*/  LDC.64 R30, c[0x0][0xc88] ;  /* 0x00032200ff1e7b82 */ /* 0x001e240000000a00 */
[----:B0-----:R-:W-:-:S06]  /*20eb0*/  IMAD.WIDE R30, R19, 0x4, R30 ;  /* 0x00000004131e7825 */ /* 0x001fcc00078e021e */
[----:B--2---:R-:W2:Y:S01]  /*20ec0*/  LDG.E R30, desc[UR60][R30.64] ;  /* 0x0000003c1e1e7981 */ /* 0x004ea2000c1e1900 */
[----:B------:R-:W-:Y:S05]  /*20ed0*/  YIELD ;  /* 0x0000000000007946 */ /* 0x000fea0003800000 */
[----:B------:R-:W-:Y:S01]  /*20ee0*/  ULDC.64 UR4, c[0x0][0xa28] ;  /* 0x00028a0000047ab9 */ /* 0x000fe20000000a00 */
[----:B------:R-:W-:Y:S01]  /*20ef0*/  ULDC.64 UR8, c[0x0][0xa18] ;  /* 0x0002860000087ab9 */ /* 0x000fe20000000a00 */
[----:B------:R-:W-:Y:S01]  /*20f00*/  ISETP.NE.U32.AND P0, PT, RZ, UR4, PT ;  /* 0x00000004ff007c0c */ /* 0x000fe2000bf05070 */
[----:B------:R-:W-:Y:S01]  /*20f10*/  IMAD.MOV.U32 R12, RZ, RZ, RZ ;  /* 0x000000ffff0c7224 */ /* 0x000fe200078e00ff */
[----:B------:R-:W-:-:S02]  /*20f20*/  ULDC.64 UR6, c[0x0][0xa10] ;  /* 0x0002840000067ab9 */ /* 0x000fc40000000a00 */
[----:B------:R-:W-:Y:S02]  /*20f30*/  ISETP.NE.AND.EX P0, PT, RZ, UR5, PT, P0 ;  /* 0x00000005ff007c0c */ /* 0x000fe4000bf05300 */
[----:B------:R-:W-:-:S04]  /*20f40*/  ISETP.NE.U32.AND P2, PT, RZ, UR8, PT ;  /* 0x00000008ff007c0c */ /* 0x000fc8000bf45070 */
[----:B------:R-:W-:Y:S02]  /*20f50*/  ISETP.NE.AND.EX P2, PT, RZ, UR9, PT, P2 ;  /* 0x00000009ff007c0c */ /* 0x000fe4000bf45320 */
[----:B------:R-:W-:Y:S02]  /*20f60*/  MOV R34, RZ ;  /* 0x000000ff00227202 */ /* 0x000fe40000000f00 */
[----:B--2---:R-:W-:-:S03]  /*20f70*/  SHF.R.S32.HI R0, RZ, 0x1f, R30 ;  /* 0x0000001fff007819 */ /* 0x004fc6000001141e */
        /* <DEDUP_REMOVED lines=16> */
[C---:B------:R-:W-:Y:S02]  /*21080*/  IADD3.X R3, R24.reuse, UR5, RZ, P3, !PT ;  /* 0x0000000518037c10 */ /* 0x040fe40009ffe4ff */
[----:B------:R-:W-:Y:S01]  /*21090*/  @P2 IADD3 R6, P3, R23, UR8, RZ ;  /* 0x0000000817062c10 */ /* 0x000fe2000ff7e0ff */
[----:B------:R-:W-:Y:S01]  /*210a0*/  IMAD.U32 R8, RZ, RZ, UR4 ;  /* 0x00000004ff087e24 */ /* 0x000fe2000f8e00ff */
[----:B------:R-:W-:Y:S01]  /*210b0*/  ULDC.64 UR4, c[0x0][0x418] ;  /* 0x0001060000047ab9 */ /* 0x000fe20000000a00 */
[----:B------:R-:W5:Y:S01]  /*210c0*/  @P0 LDG.E R34, desc[UR60][R2.64] ;  /* 0x0000003c02220981 */ /* 0x000f62000c1e1900 */
[----:B------:R-:W-:-:S03]  /*210d0*/  @P2 IADD3.X R7, R24, UR9, RZ, P3, !PT ;  /* 0x0000000918072c10 */ /* 0x000fc60009ffe4ff */
        /* <DEDUP_REMOVED lines=9> */
[----:B0-----:R-:W-:Y:S02]  /*21170*/  IMAD.U32 R6, RZ, RZ, UR5 ;  /* 0x00000005ff067e24 */ /* 0x001fe4000f8e00ff */
[----:B------:R-:W-:Y:S01]  /*21180*/  IMAD.U32 R9, RZ, RZ, UR4 ;  /* 0x00000004ff097e24 */ /* 0x000fe2000f8e00ff */
[----:B---3--:R0:W-:Y:S01]  /*21190*/  STL [R1+0x18], R8 ;  /* 0x0000180801007387 */ /* 0x0081e20000100800 */
[----:B------:R-:W-:-:S03]  /*211a0*/  MOV R11, R8 ;  /* 0x00000008000b7202 */ /* 0x000fc60000000f00 */
[----:B--2---:R0:W-:Y:S01]  /*211b0*/  STL [R1+0xc], R12 ;  /* 0x00000c0c01007387 */ /* 0x0041e20000100800 */
[----:B------:R-:W-:Y:S05]  /*211c0*/  @P2 BRA `(.L_x_6183) ;  /* 0x0000000000142947 */ /* 0x000fea0003800000 */
[----:B------:R-:W-:Y:S05]  /*211d0*/  @!P0 BRA `(.L_x_6183) ;  /* 0x0000000000108947 */ /* 0x000fea0003800000 */
[----:B0-----:R-:W2:Y:S04]  /*211e0*/  LDG.E R8, desc[UR60][R2.64] ;  /* 0x0000003c02087981 */ /* 0x001ea8000c1e1900 */
[----:B------:R-:W2:Y:S02]  /*211f0*/  LDG.E R7, desc[UR60][R2.64+0x4] ;  /* 0x0000043c02077981 */ /* 0x000ea4000c1e1900 */
[----:B--2---:R-:W-:-:S05]  /*21200*/  IADD3 R11, -R8, R7, RZ ;  /* 0x00000007080b7210 */ /* 0x004fca0007ffe1ff */
[----:B------:R1:W-:Y:S02]  /*21210*/  STL [R1+0x18], R11 ;  /* 0x0000180b01007387 */ /* 0x0003e40000100800 */
.L_x_6183:
[----:B------:R-:W-:Y:S01]  /*21220*/  ULDC.64 UR4, c[0x0][0xa20] ;  /* 0x0002880000047ab9 */ /* 0x000fe20000000a00 */
[C---:B------:R-:W-:Y:S01]  /*21230*/  LOP3.LUT R2, R18.reuse, 0xff000000, RZ, 0xc0, !PT ;  /* 0xff00000012027812 */ /* 0x040fe200078ec0ff */
[----:B------:R-:W-:Y:S01]  /*21240*/  IMAD.MOV.U32 R31, RZ, RZ, R30 ;  /* 0x000000ffff1f7224 */ /* 0x000fe200078e001e */
[----:B------:R-:W-:Y:S02]  /*21250*/  ISETP.NE.U32.AND P0, PT, RZ, UR4, PT ;  /* 0x00000004ff007c0c */ /* 0x000fe4000bf05070 */
[----:B------:R-:W-:Y:S02]  /*21260*/  SHF.R.U32.HI R3, RZ, 0x8, R2 ;  /* 0x00000008ff037819 */ /* 0x000fe40000011602 */
[----:B------:R-:W-:Y:S02]  /*21270*/  ISETP.NE.AND.EX P0, PT, RZ, UR5, PT, P0 ;  /* 0x00000005ff007c0c */ /* 0x000fe4000bf05300 */
[C---:B0-----:R-:W-:Y:S02]  /*21280*/  LOP3.LUT R8, R18.reuse, 0xff0000, RZ, 0xc0, !PT ;  /* 0x00ff000012087812 */ /* 0x041fe400078ec0ff */
[----:B------:R-:W-:-:S02]  /*21290*/  LOP3.LUT R18, R18, 0xffff, RZ, 0xc0, !PT ;  /* 0x0000ffff12127812 */ /* 0x000fc400078ec0ff */
[----:B------:R-:W-:-:S07]  /*212a0*/  LEA.HI R8, R8, R3, RZ, 0x10 ;  /* 0x0000000308087211 */ /* 0x000fce00078f80ff */
[----:B------:R-:W-:Y:S05]  /*212b0*/  @!P0 BRA `(.L_x_6184) ;  /* 0x0000000000108947 */ /* 0x000fea0003800000 */
[----:B------:R-:W-:-:S04]  /*212c0*/  IADD3 R2, P0, R23, UR4, RZ ;  /* 0x0000000417027c10 */ /* 0x000fc8000ff1e0ff */
[----:B------:R-:W-:-:S05]  /*212d0*/  IADD3.X R3, R24, UR5, RZ, P0, !PT ;  /* 0x0000000518037c10 */ /* 0x000fca00087fe4ff */
[----:B------:R0:W5:Y:S01]  /*212e0*/  LDG.E R9, desc[UR60][R2.64] ;  /* 0x0000003c02097981 */ /* 0x000162000c1e1900 */
[----:B------:R-:W-:Y:S05]  /*212f0*/  BRA `(.L_x_6185) ;  /* 0x0000000000247947 */ /* 0x000fea0003800000 */
.L_x_6184:
        /* <DEDUP_REMOVED lines=8> */
[----:B--2---:R-:W-:-:S07]  /*21380*/  IMAD.IADD R9, R10, 0x1, -R9 ;  /* 0x000000010a097824 */ /* 0x004fce00078e0a09 */
.L_x_6185:
[----:B0-----:R-:W2:Y:S01]  /*21390*/  @P1 LDG.E R2, desc[UR60][R4.64] ;  /* 0x0000003c04021981 */ /* 0x001ea2000c1e1900 */
[----:B------:R-:W0:Y:S03]  /*213a0*/  LDC R3, c[0x0][0x448] ;  /* 0x00011200ff037b82 */ /* 0x000e260000000800 */
[----:B------:R3:W2:Y:S01]  /*213b0*/  @P1 LDG.E R5, desc[UR60][R4.64+0x4] ;  /* 0x0000043c04051981 */ /* 0x0006a2000c1e1900 */
[----:B-----5:R-:W-:Y:S01]  /*213c0*/  IADD3 R9, -R12, R9, RZ ;  /* 0x000000090c097210 */ /* 0x020fe20007ffe1ff */
[----:B------:R-:W-:Y:S01]  /*213d0*/  BSSY B0, `(.L_x_6186) ;  /* 0x0000037000007945 */ /* 0x000fe20003800000 */
[----:B------:R-:W-:Y:S02]  /*213e0*/  LOP3.LUT R20, R8, 0xff, RZ, 0xc0, !PT ;  /* 0x000000ff08147812 */ /* 0x000fe400078ec0ff */
[----:B0-----:R-:W-:-:S13]  /*213f0*/  ISETP.NE.AND P0, PT, R3, 0x1, PT ;  /* 0x000000010300780c */ /* 0x001fda0003f05270 */
[----:B---3--:R-:W0:Y:S08]  /*21400*/  @P0 LDC R4, c[0x0][0x44c] ;  /* 0x00011300ff040b82 */ /* 0x008e300000000800 */
[----:B------:R-:W3:Y:S01]  /*21410*/  @P0 LDC R3, c[0x0][0x450] ;  /* 0x00011400ff030b82 */ /* 0x000ee20000000800 */
[----:B--2---:R-:W-:Y:S01]  /*21420*/  @P1 IADD3 R6, -R2, R5, RZ ;  /* 0x0000000502061210 */ /* 0x004fe20007ffe1ff */
[----:B------:R-:W-:-:S04]  /*21430*/  IMAD.SHL.U32 R2, R17, 0x80, RZ ;  /* 0x0000008011027824 */ /* 0x000fc800078e00ff */
[----:B------:R-:W-:-:S04]  /*21440*/  VIADD R2, R2, 0x7f ;  /* 0x0000007f02027836 */ /* 0x000fc80000000000 */
[----:B0-----:R-:W-:-:S05]  /*21450*/  @P0 IMAD.HI.U32 R4, R2, R4, RZ ;  /* 0x0000000402040227 */ /* 0x001fca00078e00ff */
[----:B---3--:R-:W-:Y:S01]  /*21460*/  @P0 SHF.R.U32.HI R2, RZ, R3, R4 ;  /* 0x00000003ff020219 */ /* 0x008fe20000011604 */
[----:B------:R-:W-:Y:S01]  /*21470*/  IMAD.IADD R3, R9, 0x1, R6 ;  /* 0x0000000109037824 */ /* 0x000fe200078e0206 */
[----:B------:R-:W-:-:S03]  /*21480*/  SHF.R.U32.HI R4, RZ, 0x10, R8 ;  /* 0x00000010ff047819 */ /* 0x000fc60000011608 */
[C---:B------:R-:W-:Y:S01]  /*21490*/  VIADD R5, R3.reuse, 0x5f ;  /* 0x0000005f03057836 */ /* 0x040fe20000000000 */
[----:B------:R-:W-:Y:S01]  /*214a0*/  IADD3 R7, R3, 0x60, -R11 ;  /* 0x0000006003077810 */ /* 0x000fe20007ffe80b */
[----:B------:R0:W-:Y:S02]  /*214b0*/  STL [R1+0x4], R3 ;  /* 0x0000040301007387 */ /* 0x0001e40000100800 */
[----:B------:R-:W-:Y:S01]  /*214c0*/  IMAD.HI R5, R5, 0x2aaaaaab, RZ ;  /* 0x2aaaaaab05057827 */ /* 0x000fe200078e02ff */
[----:B------:R-:W-:-:S05]  /*214d0*/  IADD3 R2, R7, R2, RZ ;  /* 0x0000000207027210 */ /* 0x000fca0007ffe0ff */
[----:B------:R-:W-:Y:S01]  /*214e0*/  IMAD.HI R2, R2, 0x2aaaaaab, RZ ;  /* 0x2aaaaaab02027827 */ /* 0x000fe200078e02ff */
[----:B0-----:R-:W-:-:S04]  /*214f0*/  SHF.R.U32.HI R3, RZ, 0x1f, R5 ;  /* 0x0000001fff037819 */ /* 0x001fc80000011605 */
[----:B------:R-:W-:Y:S02]  /*21500*/  LEA.HI.SX32 R5, R5, R3, 0x1c ;  /* 0x0000000305057211 */ /* 0x000fe400078fe2ff */
[----:B------:R-:W-:-:S04]  /*21510*/  SHF.R.U32.HI R3, RZ, 0x1f, R2 ;  /* 0x0000001fff037819 */ /* 0x000fc80000011602 */
[----:B------:R-:W-:Y:S01]  /*21520*/  LEA.HI.SX32 R3, R2, R3, 0x1c ;  /* 0x0000000302037211 */ /* 0x000fe200078fe2ff */
[----:B------:R-:W-:-:S03]  /*21530*/  IMAD.MOV.U32 R2, RZ, RZ, RZ ;  /* 0x000000ffff027224 */ /* 0x000fc600078e00ff */
[----:B------:R-:W-:-:S04]  /*21540*/  VIMNMX R10, R5, R3, PT ;  /* 0x00000003050a7248 */ /* 0x000fc80003fe0100 */
[----:B------:R-:W-:-:S13]  /*21550*/  ISETP.GE.AND P0, PT, R10, 0x1, PT ;  /* 0x000000010a00780c */ /* 0x000fda0003f06270 */
[----:B------:R-:W-:Y:S05]  /*21560*/  @!P0 BRA `(.L_x_6187) ;  /* 0x0000000000748947 */ /* 0x000fea0003800000 */
[----:B------:R-:W-:Y:S01]  /*21570*/  ISETP.NE.AND P0, PT, R4, RZ, PT ;  /* 0x000000ff0400720c */ /* 0x000fe20003f05270 */
[----:B------:R-:W-:-:S03]  /*21580*/  ULDC UR4, c[0x0][0x9f0] ;  /* 0x00027c0000047ab9 */ /* 0x000fc60000000800 */
[----:B------:R-:W-:-:S04]  /*21590*/  SEL R8, R4, UR4, P0 ;  /* 0x0000000404087c07 */ /* 0x000fc80008000000 */
[----:B-1----:R-:W-:Y:S02]  /*215a0*/  IABS R11, R8 ;  /* 0x00000008000b7213 */ /* 0x002fe40000000000 */
[----:B------:R-:W-:Y:S02]  /*215b0*/  IADD3 R12, R8, -0x1, R10 ;  /* 0xffffffff080c7810 */ /* 0x000fe40007ffe00a */
        /* <DEDUP_REMOVED lines=12> */
[----:B------:R-:W-:-:S05]  /*21680*/  IMAD.MOV R2, RZ, RZ, -R2 ;  /* 0x000000ffff027224 */ /* 0x000fca00078e0a02 */
[----:B------:R-:W-:Y:S01]  /*21690*/  MOV R12, R2 ;  /* 0x00000002000c7202 */ /* 0x000fe20000000f00 */
        /* <DEDUP_REMOVED lines=10> */
.L_x_6187:
[----:B------:R-:W-:Y:S05]  /*21740*/  BSYNC B0 ;  /* 0x0000000000007941 */ /* 0x000fea0003800000 */
.L_x_6186:
        /* <DEDUP_REMOVED lines=12> */
[----:B------:R-:W-:Y:S02]  /*21810*/  @P0 SHF.R.U32.HI R2, RZ, 0x1f, R8 ;  /* 0x0000001fff020819 */ /* 0x000fe40000011608 */
[----:B------:R-:W-:Y:S02]  /*21820*/  MOV R3, R6 ;  /* 0x0000000600037202 */ /* 0x000fe40000000f00 */
        /* <DEDUP_REMOVED lines=11> */
.L_x_6357:
[----:B--2---:R-:W-:Y:S02]  /*218e0*/  ISETP.NE.AND P0, PT, R14, RZ, PT ;  /* 0x000000ff0e00720c */ /* 0x004fe40003f05270 */
[----:B------:R-:W-:-:S11]  /*218f0*/  PLOP3.LUT P6, PT, PT, PT, PT, 0x8, 0x0 ;  /* 0x000000000000781c */ /* 0x000fd60003fce170 */
[----:B------:R-:W-:Y:S05]  /*21900*/  @P0 BRA `(.L_x_6191) ;  /* 0x00000000000c0947 */ /* 0x000fea0003800000 */
[----:B------:R-:W-:-:S03]  /*21910*/  UMOV UR4, 0xffffffff ;  /* 0xffffffff00047882 */ /* 0x000fc60000000000 */
[----:B------:R-:W-:Y:S05]  /*21920*/  BRA.DIV UR4, `(.L_x_6192) ;  /* 0x0000007604247947 */ /* 0x000fea000b800000 */
[----:B------:R-:W-:-:S13]  /*21930*/  ELECT P6, URZ, PT ;  /* 0x00000000003f782f */ /* 0x000fda00038c0000 */
.L_x_6191:
        /* <DEDUP_REMOVED lines=9> */
.L_x_6360:
[----:B------:R-:W-:Y:S05]  /*219d0*/  BSYNC B1 ;  /* 0x0000000000017941 */ /* 0x000fea0003800000 */
.L_x_6193:
[----:B------:R-:W-:Y:S04]  /*219e0*/  BSSY B1, `(.L_x_6195) ;  /* 0x000008c000017945 */ /* 0x000fe80003800000 */
[----:B------:R-:W-:Y:S05]  /*219f0*/  @!P6 BRA `(.L_x_6196) ;  /* 0x000000080028e947 */ /* 0x000fea0003800000 */
[----:B------:R-:W-:Y:S01]  /*21a00*/  LEA R12, R27, R22, 0x3 ;  /* 0x000000161b0c7211 */ /* 0x000fe200078e18ff */
[----:B------:R-:W2:Y:S01]  /*21a10*/  S2R R9, SR_TID.X ;  /* 0x0000000000097919 */ /* 0x000ea20000002100 */
[----:B-1----:R-:W-:Y:S01]  /*21a20*/  SHF.L.U32 R11, R29, 0x1f, RZ ;  /* 0x0000001f1d0b7819 */ /* 0x002fe200000006ff */
[----:B------:R-:W-:Y:S03]  /*21a30*/  BSSY B2, `(.L_x_6197) ;  /* 0x0000005000027945 */ /* 0x000fe60003800000 */
[----:B------:R-:W1:Y:S01]  /*21a40*/  SYNCS.PHASECHK.TRANS64.TRYWAIT P0, [R12+URZ+0x308a0], R11 ;  /* 0x0308a00b0c0075a7 */ /* 0x000e62000800017f */
[----:B--2---:R-:W-:-:S04]  /*21a50*/  LOP3.LUT R9, R9, 0x7f, RZ, 0xc0, !PT ;  /* 0x0000007f09097812 */ /* 0x004fc800078ec0ff */
[----:B------:R-:W-:Y:S01]  /*21a60*/  ISETP.NE.AND P1, PT, R9, RZ, PT ;  /* 0x000000ff0900720c */ /* 0x000fe20003f25270 */
[----:B-1----:R-:W-:-:S12]  /*21a70*/  @!P0 BRA `(.L_x_6198) ;  /* 0x0000007400048947 */ /* 0x002fd80003800000 */
.L_x_6361:
[----:B------:R-:W-:Y:S05]  /*21a80*/  BSYNC B2 ;  /* 0x0000000000027941 */ /* 0x000fea0003800000 */
.L_x_6197:
        /* <DEDUP_REMOVED lines=9> */
.L_x_6200:
[----:B------:R-:W-:Y:S05]  /*21b20*/  BSYNC B2 ;  /* 0x0000000000027941 */ /* 0x000fea0003800000 */
.L_x_6199:
[----:B0-----:R-:W-:Y:S01]  /*21b30*/  IMAD.MOV.U32 R8, RZ, RZ, RZ ;  /* 0x000000ffff087224 */ /* 0x001fe200078e00ff */
[----:B------:R-:W-:Y:S01]  /*21b40*/  UIADD3 UR4, UP0, UR36, 0x570, URZ ;  /* 0x0000057024047890 */ /* 0x000fe2000ff1e03f */
[----:B------:R-:W-:Y:S01]  /*21b50*/  IMAD R9, R3, 0x60, R0 ;  /* 0x0000006003097824 */ /* 0x000fe200078e0200 */
[----:B------:R-:W-:Y:S01]  /*21b60*/  PLOP3.LUT P0, PT, PT, PT, PT, 0x80, 0x0 ;  /* 0x000000000000781c */ /* 0x000fe20003f0f070 */
[----:B------:R-:W-:Y:S01]  /*21b70*/  IMAD R10, R27, 0x9000, R22 ;  /* 0x000090001b0a7824 */ /* 0x000fe200078e0216 */
[----:B------:R-:W-:Y:S01]  /*21b80*/  R2UR UR10, R8 ;  /* 0x00000000080a72ca */ /* 0x000fe200000e0000 */
[----:B------:R-:W-:Y:S01]  /*21b90*/  VIADD R8, R12, 0x30890 ;  /* 0x000308900c087836 */ /* 0x000fe20000000000 */
[----:B------:R-:W-:Y:S01]  /*21ba0*/  IADD3 R9, R9, -0x60, RZ ;  /* 0xffffffa009097810 */ /* 0x000fe20007ffe0ff */
[----:B------:R-:W-:Y:S01]  /*21bb0*/  VIADD R13, R10, 0x1e400 ;  /* 0x0001e4000a0d7836 */ /* 0x000fe20000000000 */
[----:B------:R-:W-:Y:S01]  /*21bc0*/  UIADD3.X UR5, URZ, UR37, URZ, UP0, !UPT ;  /* 0x000000253f057290 */ /* 0x000fe200087fe43f */
[----:B------:R-:W-:Y:S01]  /*21bd0*/  UMOV UR6, 0x0 ;  /* 0x0000000000067882 */ /* 0x000fe20000000000 */
[----:B------:R-:W-:-:S10]  /*21be0*/  UMOV UR7, 0x12f00000 ;  /* 0x12f0000000077882 */ /* 0x000fd40000000000 */
.L_x_6201:
        /* <DEDUP_REMOVED lines=16> */
.L_x_6202:
        /* <DEDUP_REMOVED lines=16> */
.L_x_6203:
        /* <DEDUP_REMOVED lines=13> */
.L_x_6362:
[----:B------:R-:W-:Y:S05]  /*21ec0*/  BSYNC B2 ;  /* 0x0000000000027941 */ /* 0x000fea0003800000 */
.L_x_6204:
        /* <DEDUP_REMOVED lines=11> */
.L_x_6207:
[----:B------:R-:W-:Y:S05]  /*21f80*/  BSYNC B2 ;  /* 0x0000000000027941 */ /* 0x000fea0003800000 */
.L_x_6206:
        /* <DEDUP_REMOVED lines=9> */
.L_x_6208:
        /* <DEDUP_REMOVED lines=15> */
.L_x_6209:
        /* <DEDUP_REMOVED lines=15> */
.L_x_6210:
        /* <DEDUP_REMOVED lines=10> */
.L_x_6196:
[----:B------:R-:W-:Y:S05]  /*222a0*/  BSYNC B1 ;  /* 0x0000000000017941 */ /* 0x000fea0003800000 */
.L_x_6195:
        /* <DEDUP_REMOVED lines=9> */
.L_x_6227:
[----:B------:R-:W-:Y:S05]  /*22340*/  YIELD ;  /* 0x0000000000007946 */ /* 0x000fea0003800000 */
[----:B------:R-:W-:Y:S04]  /*22350*/  BSSY B1, `(.L_x_6211) ;  /* 0x000008b000017945 */ /* 0x000fe80003800000 */
[----:B------:R-:W-:Y:S05]  /*22360*/  @!P6 BRA `(.L_x_6212) ;  /* 0x000000080024e947 */ /* 0x000fea0003800000 */
[----:B-1----:R-:W-:Y:S01]  /*22370*/  IMAD R11, R27, 0x8, R22 ;  /* 0x000000081b0b7824 */ /* 0x002fe200078e0216 */
[----:B------:R-:W-:Y:S01]  /*22380*/  SHF.L.U32 R10, R29, 0x1f, RZ ;  /* 0x0000001f1d0a7819 */ /* 0x000fe200000006ff */
[----:B------:R-:W1:Y:S01]  /*22390*/  S2R R3, SR_TID.X ;  /* 0x0000000000037919 */ /* 0x000e620000002100 */
[----:B------:R-:W-:Y:S02]  /*223a0*/  BSSY B2, `(.L_x_6213) ;  /* 0x0000005000027945 */ /* 0x000fe40003800000 */
[----:B------:R-:W2:Y:S01]  /*223b0*/  SYNCS.PHASECHK.TRANS64.TRYWAIT P1, [R11+URZ+0x308a0], R10 ;  /* 0x0308a00a0b0075a7 */ /* 0x000ea2000802017f */
[----:B-1----:R-:W-:-:S04]  /*223c0*/  LOP3.LUT R3, R3, 0x7f, RZ, 0xc0, !PT ;  /* 0x0000007f03037812 */ /* 0x002fc800078ec0ff */
[----:B------:R-:W-:Y:S01]  /*223d0*/  ISETP.NE.AND P2, PT, R3, RZ, PT ;  /* 0x000000ff0300720c */ /* 0x000fe20003f45270 */
[----:B--2---:R-:W-:-:S12]  /*223e0*/  @!P1 BRA `(.L_x_6214) ;  /* 0x0000006800d09947 */ /* 0x004fd80003800000 */
.L_x_6363:
[----:B------:R-:W-:Y:S05]  /*223f0*/  BSYNC B2 ;  /* 0x0000000000027941 */ /* 0x000fea0003800000 */
.L_x_6213:
        /* <DEDUP_REMOVED lines=9> */
.L_x_6216:
[----:B------:R-:W-:Y:S05]  /*22490*/  BSYNC B2 ;  /* 0x0000000000027941 */ /* 0x000fea0003800000 */
.L_x_6215:
        /* <DEDUP_REMOVED lines=11> */
.L_x_6217:
        /* <DEDUP_REMOVED lines=14> */
[----:B------:R-:W-:Y:S01]  /*22630*/  R2UR UR10, R13 ;  /* 0x000000000d0a72ca */ /* 0x000fe200000e0000 */
[----:B------:R-:W-:-:S14]  /*22640*/  VIADD R13, R9, 0x21400 ;  /* 0x00021400090d7836 */ /* 0x000fdc0000000000 */
.L_x_6218:
        /* <DEDUP_REMOVED lines=16> */
.L_x_6219:
        /* <DEDUP_REMOVED lines=13> */
.L_x_6364:
[----:B------:R-:W-:Y:S05]  /*22820*/  BSYNC B2 ;  /* 0x0000000000027941 */ /* 0x000fea0003800000 */
.L_x_6220:
        /* <DEDUP_REMOVED lines=11> */
.L_x_6223:
[----:B------:R-:W-:Y:S05]  /*228e0*/  BSYNC B2 ;  /* 0x0000000000027941 */ /* 0x000fea0003800000 */
.L_x_6222:
        /* <DEDUP_REMOVED lines=8> */
.L_x_6224:
        /* <DEDUP_REMOVED lines=16> */
.L_x_6225:
        /* <DEDUP_REMOVED lines=15> */
.L_x_6226:
        /* <DEDUP_REMOVED lines=10> */
.L_x_6212:
[----:B------:R-:W-:Y:S05]  /*22c00*/  BSYNC B1 ;  /* 0x0000000000017941 */ /* 0x000fea0003800000 */
.L_x_6211:
[C---:B------:R-:W-:Y:S01]  /*22c10*/  ISETP.GT.AND P2, PT, R12.reuse, R6, PT ;  /* 0x000000060c00720c */ /* 0x040fe20003f44270 */
[----:B------:R-:W-:Y:S02]  /*22c20*/  VIADD R27, R27, 0x1 ;  /* 0x000000011b1b7836 */ /* 0x000fe40000000000 */
[----:B------:R-:W-:-:S03]  /*22c30*/  VIADD R12, R12, 0xffffffff ;  /* 0xffffffff0c0c7836 */ /* 0x000fc60000000000 */
[----:B------:R-:W-:-:S04]  /*22c40*/  ISETP.NE.AND P1, PT, R27, 0x2, PT ;  /* 0x000000021b00780c */ /* 0x000fc80003f25270 */
[----:B------:R-:W-:Y:S02]  /*22c50*/  SEL R3, RZ, 0x1, P1 ;  /* 0x00000001ff037807 */ /* 0x000fe40000800000 */
[----:B------:R-:W-:Y:S02]  /*22c60*/  SEL R27, R27, RZ, P1 ;  /* 0x000000ff1b1b7207 */ /* 0x000fe40000800000 */
[----:B------:R-:W-:Y:S01]  /*22c70*/  LOP3.LUT R29, R29, R3, RZ, 0x3c, !PT ;  /* 0x000000031d1d7212 */ /* 0x000fe200078e3cff */
[----:B------:R-:W-:Y:S06]  /*22c80*/  @P2 BRA `(.L_x_6227) ;  /* 0xfffffff400ac2947 */ /* 0x000fec000383ffff */
.L_x_6189:
[----:B------:R-:W-:Y:S05]  /*22c90*/  BSYNC B0 ;  /* 0x0000000000007941 */ /* 0x000fea0003800000 */
.L_x_6188:
        /* <DEDUP_REMOVED lines=12> */
[----:B------:R-:W-:-:S03]  /*22d60*/  IMAD.MOV.U32 R0, RZ, RZ, RZ ;  /* 0x000000ffff007224 */ /* 0x000fc600078e00ff */
[----:B------:R-:W-:-:S05]  /*22d70*/  IADD3 R2, R7, R2, RZ ;  /* 0x0000000207027210 */ /* 0x000fca0007ffe0ff */
        /* <DEDUP_REMOVED lines=32> */
.L_x_6229:
[----:B------:R-:W-:Y:S05]  /*22f80*/  BSYNC B0 ;  /* 0x0000000000007941 */ /* 0x000fea0003800000 */
.L_x_6228:
        /* <DEDUP_REMOVED lines=24> */
.L_x_6231:
        /* <DEDUP_REMOVED lines=10> */
[----:B------:R-:W2:Y:S01]  /*231b0*/  LDC.64 R2, c[0x4][R2] ;  /* 0x0100000002027b82 */ /* 0x000ea20000000a00 */
[----:B------:R-:W-:Y:S01]  /*231c0*/  IMAD.U32 R6, RZ, RZ, UR8 ;  /* 0x00000008ff067e24 */ /* 0x000fe2000f8e00ff */
[----:B------:R-:W-:Y:S01]  /*231d0*/  MOV R7, UR9 ;  /* 0x0000000900077c02 */ /* 0x000fe20008000f00 */
[----:B------:R-:W-:Y:S01]  /*231e0*/  IMAD.U32 R10, RZ, RZ, UR4 ;  /* 0x00000004ff0a7e24 */ /* 0x000fe2000f8e00ff */
[----:B0-----:R-:W-:Y:S01]  /*231f0*/  MOV R8, 0x70 ;  /* 0x0000007000087802 */ /* 0x001fe20000000f00 */
[----:B-1----:R-:W-:-:S02]  /*23200*/  IMAD.U32 R11, RZ, RZ, UR5 ;  /* 0x00000005ff0b7e24 */ /* 0x002fc4000f8e00ff */
[----:B------:R-:W-:Y:S02]  /*23210*/  IMAD.MOV.U32 R12, RZ, RZ, 0x1 ;  /* 0x00000001ff0c7424 */ /* 0x000fe400078e00ff */
[----:B------:R-:W-:-:S07]  /*23220*/  IMAD.MOV.U32 R13, RZ, RZ, RZ ;  /* 0x000000ffff0d7224 */ /* 0x000fce00078e00ff */
[----:B------:R-:W-:-:S07]  /*23230*/  LEPC R20, `(.L_x_6234) ;  /* 0x000000001014794e */ /* 0x000fce0000000000 */
[----:B--2---:R-:W-:Y:S05]  /*23240*/  CALL.ABS.NOINC R2 ;  /* 0x0000000002007343 */ /* 0x004fea0003c00000 */
.L_x_6234:
[----:B------:R-:W-:Y:S05]  /*23250*/  BSYNC B6 ;  /* 0x0000000000067941 */ /* 0x000fea0003800000 */
.L_x_6233:
        /* <DEDUP_REMOVED lines=13> */
[----:B------:R-:W-:Y:S01]  /*23330*/  IMAD.U32 R7, RZ, RZ, UR9 ;  /* 0x00000009ff077e24 */ /* 0x000fe2000f8e00ff */
[----:B------:R-:W-:Y:S01]  /*23340*/  MOV R13, RZ ;  /* 0x000000ff000d7202 */ /* 0x000fe20000000f00 */
[----:B------:R-:W-:-:S02]  /*23350*/  IMAD.U32 R10, RZ, RZ, UR4 ;  /* 0x00000004ff0a7e24 */ /* 0x000fc4000f8e00ff */
[----:B0-----:R-:W-:Y:S02]  /*23360*/  IMAD.MOV.U32 R8, RZ, RZ, 0x70 ;  /* 0x00000070ff087424 */ /* 0x001fe400078e00ff */
[----:B--2---:R-:W-:-:S07]  /*23370*/  IMAD.MOV.U32 R12, RZ, RZ, 0x1 ;  /* 0x00000001ff0c7424 */ /* 0x004fce00078e00ff */
[----:B------:R-:W-:-:S07]  /*23380*/  LEPC R20, `(.L_x_6237) ;  /* 0x000000001014794e */ /* 0x000fce0000000000 */
[----:B---3--:R-:W-:Y:S05]  /*23390*/  CALL.ABS.NOINC R2 ;  /* 0x0000000002007343 */ /* 0x008fea0003c00000 */
.L_x_6237:
        /* <DEDUP_REMOVED lines=15> */
.L_x_6236:
[----:B------:R-:W-:Y:S05]  /*23490*/  BSYNC B6 ;  /* 0x0000000000067941 */ /* 0x000fea0003800000 */
.L_x_6235:
[----:B------:R-:W2:Y:S01]  /*234a0*/  LDL R25, [R1+0x1c] ;  /* 0x00001c0001197983 */ /* 0x000ea20000100800 */
[----:B------:R-:W-:Y:S01]  /*234b0*/  ULDC.64 UR4, c[0x0][0x9f8] ;  /* 0x00027e0000047ab9 */ /* 0x000fe20000000a00 */
[----:B------:R-:W3:Y:S02]  /*234c0*/  LDC R0, c[0x0][0x430] ;  /* 0x00010c00ff007b82 */ /* 0x000ee40000000800 */
[----:B0-----:R-:W4:Y:S01]  /*234d0*/  LDL R8, [R1+0x4] ;  /* 0x0000040001087983 */ /* 0x001f220000100800 */
        /* <DEDUP_REMOVED lines=13> */
[----:B------:R-:W3:Y:S01]  /*235b0*/  @P1 LDC R6, c[0x0][0x438] ;  /* 0x00010e00ff061b82 */ /* 0x000ee20000000800 */
[----:B0-----:R-:W-:-:S05]  /*235c0*/  IMAD.SHL.U32 R21, R21, 0x10, RZ ;  /* 0x0000001015157824 */ /* 0x001fca00078e00ff */
[----:B------:R-:W-:Y:S02]  /*235d0*/  LOP3.LUT R21, R4, 0x70, R21, 0xf8, !PT ;  /* 0x0000007004157812 */ /* 0x000fe400078ef815 */
[----:B------:R-:W0:Y:S01]  /*235e0*/  @P1 LDC R4, c[0x0][0x434] ;  /* 0x00010d00ff041b82 */ /* 0x000e220000000800 */
[----:B------:R-:W-:Y:S01]  /*235f0*/  ISETP.GE.AND P3, PT, R32, UR4, PT ;  /* 0x0000000420007c0c */ /* 0x000fe2000bf66270 */
[----:B------:R-:W-:Y:S01]  /*23600*/  UMOV UR5, 0xffffffff ;  /* 0xffffffff00057882 */ /* 0x000fe20000000000 */
[----:B--2---:R-:W-:-:S04]  /*23610*/  VIADD R25, R25, 0xffffffff ;  /* 0xffffffff19197836 */ /* 0x004fc80000000000 */
[----:B------:R-:W-:-:S05]  /*23620*/  IMAD R5, R25, 0x60, R21 ;  /* 0x0000006019057824 */ /* 0x000fca00078e0215 */
[----:B----4-:R-:W-:-:S04]  /*23630*/  ISETP.GE.AND P0, PT, R5, R8, PT ;  /* 0x000000080500720c */ /* 0x010fc80003f06270 */
[----:B------:R-:W-:Y:S02]  /*23640*/  ISETP.GT.U32.OR P0, PT, R21, 0x5f, P0 ;  /* 0x0000005f1500780c */ /* 0x000fe40000704470 */
[----:B------:R-:W-:-:S11]  /*23650*/  IADD3 R5, R5, R7, RZ ;  /* 0x0000000705057210 */ /* 0x000fd60007ffe0ff */
[----:B-1----:R-:W1:Y:S01]  /*23660*/  @!P0 LDC.64 R2, c[0x0][0x428] ;  /* 0x00010a00ff028b82 */ /* 0x002e620000000a00 */
[----:B0-----:R-:W-:-:S04]  /*23670*/  @P1 IMAD.HI.U32 R7, R5, R4, RZ ;  /* 0x0000000405071227 */ /* 0x001fc800078e00ff */
[----:B------:R-:W-:Y:S01]  /*23680*/  IMAD.MOV.U32 R4, RZ, RZ, R5 ;  /* 0x000000ffff047224 */ /* 0x000fe200078e0005 */
[----:B---3--:R-:W-:Y:S02]  /*23690*/  @P1 SHF.R.U32.HI R4, RZ, R6, R7 ;  /* 0x00000006ff041219 */ /* 0x008fe40000011607 */
[----:B------:R-:W-:-:S03]  /*236a0*/  SHF.R.S32.HI R8, RZ, 0x1f, R31 ;  /* 0x0000001fff087819 */ /* 0x000fc6000001141f */
[----:B------:R-:W-:-:S04]  /*236b0*/  IMAD.MOV R6, RZ, RZ, -R4 ;  /* 0x000000ffff067224 */ /* 0x000fc800078e0a04 */
[----:B------:R-:W-:Y:S01]  /*236c0*/  IMAD R0, R0, R6, R5 ;  /* 0x0000000600007224 */ /* 0x000fe200078e0205 */
[--C-:B------:R-:W-:Y:S01]  /*236d0*/  @!P0 SHF.R.S32.HI R5, RZ, 0x1f, R4.reuse ;  /* 0x0000001fff058819 */ /* 0x100fe20000011404 */
[-C--:B-1----:R-:W-:Y:S02]  /*236e0*/  @!P0 IMAD R6, R8, R2.reuse, RZ ;  /* 0x0000000208068224 */ /* 0x082fe400078e02ff */
        /* <DEDUP_REMOVED lines=21> */
[----:B------:R-:W-:-:S04]  /*23840*/  @P1 LOP3.LUT R20, R20, 0x2, RZ, 0xfc, !PT ;  /* 0x0000000214141812 */ /* 0x000fc800078efcff */
[----:B------:R-:W-:Y:S01]  /*23850*/  @P0 LOP3.LUT R20, R20, 0x1, RZ, 0xfc, !PT ;  /* 0x0000000114140812 */ /* 0x000fe200078efcff */
[----:B------:R0:W-:Y:S04]  /*23860*/  STL [R1+0x10], R8 ;  /* 0x0000100801007387 */ /* 0x0001e80000100800 */
[----:B------:R0:W-:Y:S01]  /*23870*/  STL [R1], R20 ;  /* 0x0000001401007387 */ /* 0x0001e20000100800 */
[----:B------:R-:W-:Y:S05]  /*23880*/  BRA.DIV UR5, `(.L_x_6238) ;  /* 0x0000005605d07947 */ /* 0x000fea000b800000 */
.L_x_6367:
[----:B------:R-:W-:Y:S05]  /*23890*/  @!P2 BRA `(.L_x_6239) ;  /* 0x000000000004a947 */ /* 0x000fea0003800000 */
[----:B------:R-:W-:Y:S01]  /*238a0*/  BPT.TRAP 0x1 ;  /* 0x000000040000795c */ /* 0x000fe20000300000 */
.L_x_6239:
[----:B------:R-:W-:Y:S01]  /*238b0*/  SHF.R.S32.HI R5, RZ, 0x1f, R0 ;  /* 0x0000001fff057819 */ /* 0x000fe20000011400 */
[----:B------:R-:W-:Y:S01]  /*238c0*/  ULDC.64 UR4, c[0x0][0x328] ;  /* 0x0000ca0000047ab9 */ /* 0x000fe20000000a00 */
[----:B------:R-:W-:Y:S01]  /*238d0*/  ULDC.64 UR6, c[0x0][0x318] ;  /* 0x0000c60000067ab9 */ /* 0x000fe20000000a00 */
[----:B------:R-:W-:Y:S02]  /*238e0*/  BSSY B0, `(.L_x_6240) ;  /* 0x0000014000007945 */ /* 0x000fe40003800000 */
[----:B0-----:R-:W-:-:S04]  /*238f0*/  IMAD R3, R5, UR4, RZ ;  /* 0x0000000405037c24 */ /* 0x001fc8000f8e02ff */
        /* <DEDUP_REMOVED lines=18> */
.L_x_6368:
[----:B------:R-:W-:Y:S05]  /*23a20*/  BSYNC B0 ;  /* 0x0000000000007941 */ /* 0x000fea0003800000 */
.L_x_6240:
        /* <DEDUP_REMOVED lines=14> */
[----:B------:R-:W-:Y:S01]  /*23b10*/  IMAD R6, R6, UR4, RZ ;  /* 0x0000000406067c24 */ /* 0x000fe2000f8e02ff */
[----:B------:R-:W-:Y:S01]  /*23b20*/  IADD3 R3, R3, R5, RZ ;  /* 0x0000000503037210 */ /* 0x000fe20007ffe0ff */
[----:B------:R-:W-:Y:S02]  /*23b30*/  IMAD R5, R26, 0x4800, R36 ;  /* 0x000048001a057824 */ /* 0x000fe400078e0224 */
[C---:B------:R-:W-:Y:S02]  /*23b40*/  IMAD R6, R4.reuse, UR5, R6 ;  /* 0x0000000504067c24 */ /* 0x040fe4000f8e0206 */
[----:B------:R-:W-:Y:S01]  /*23b50*/  IMAD.WIDE.U32 R2, R4, UR4, R2 ;  /* 0x0000000404027c25 */ /* 0x000fe2000f8e0002 */
[----:B------:R-:W-:-:S03]  /*23b60*/  ULDC.64 UR4, c[0x0][0x308] ;  /* 0x0000c20000047ab9 */ /* 0x000fc60000000a00 */
[----:B------:R-:W-:Y:S02]  /*23b70*/  IMAD.IADD R3, R3, 0x1, R6 ;  /* 0x0000000103037824 */ /* 0x000fe400078e0206 */
[----:B---3--:R-:W-:Y:S02]  /*23b80*/  IMAD R6, R25, -0x60, R9 ;  /* 0xffffffa019067824 */ /* 0x008fe400078e0209 */
[----:B------:R-:W-:Y:S01]  /*23b90*/  IMAD.WIDE.U32 R2, R18, UR4, R2 ;  /* 0x0000000412027c25 */ /* 0x000fe2000f8e0002 */
[----:B------:R-:W-:-:S03]  /*23ba0*/  UMOV UR4, 0xffffffff ;  /* 0xffffffff00047882 */ /* 0x000fc60000000000 */
[----:B------:R-:W-:Y:S01]  /*23bb0*/  IMAD R0, R18, UR5, R3 ;  /* 0x0000000512007c24 */ /* 0x000fe2000f8e0203 */
[----:B------:R-:W-:Y:S01]  /*23bc0*/  LEA R4, P0, R2, UR6, 0x1 ;  /* 0x0000000602047c11 */ /* 0x000fe2000f8008ff */
[----:B------:R-:W-:-:S03]  /*23bd0*/  IMAD.IADD R6, R6, 0x1, -R8 ;  /* 0x0000000106067824 */ /* 0x000fc600078e0a08 */
[----:B------:R-:W-:Y:S02]  /*23be0*/  LEA.HI.X R0, R2, UR7, R0, 0x1, P0 ;  /* 0x0000000702007c11 */ /* 0x000fe400080f0c00 */
        /* <DEDUP_REMOVED lines=16> */
[----:B------:R-:W-:-:S03]  /*23cf0*/  @P1 LEA R8, R5, R22, 0x1 ;  /* 0x0000001605081211 */ /* 0x000fc600078e08ff */
        /* <DEDUP_REMOVED lines=47> */
.L_x_6382:
        /* <DEDUP_REMOVED lines=12> */
.L_x_6243:
[----:B------:R-:W-:Y:S02]  /*240b0*/  PLOP3.LUT P1, PT, P1, P0, PT, 0xa2, 0x0 ;  /* 0x000000000000781c */ /* 0x000fe40000f21472 */
[----:B------:R-:W-:-:S08]  /*240c0*/  @P0 R2UR P1, UR4, R7 ;  /* 0x00000000070402ca */ /* 0x000fd00000020000 */
[----:B------:R-:W-:-:S05]  /*240d0*/  @P0 PLOP3.LUT P0, PT, P1, PT, PT, 0x80, 0x0 ;  /* 0x000000000000081c */ /* 0x000fca0000f0f070 */
[----:B------:R-:W-:Y:S01]  /*240e0*/  @!P1 SYNCS.ARRIVE.TRANS64.RED.A0T1 RZ, [UR4+0x30830], RZ ;  /* 0x030830ffffff99a7 */ /* 0x000fe20008200404 */
[----:B------:R-:W-:Y:S07]  /*240f0*/  @!P1 ARRIVES.LDGSTSBAR.64.TRANSCNT [UR4+0x30830] ;  /* 0x03083000ff0099b0 */ /* 0x000fee0008000a84 */
[----:B------:R-:W-:Y:S05]  /*24100*/  @P0 BRA.U.ANY `(.L_x_6243) ;  /* 0xfffffffd00e80947 */ /* 0x000fea000393ffff */
[----:B------:R-:W-:Y:S01]  /*24110*/  NOP ;  /* 0x0000000000007918 */ /* 0x000fe20000000000 */
[----:B------:R-:W2:Y:S02]  /*24120*/  LDL R0, [R1] ;  /* 0x0000000001007983 */ /* 0x000ea40000100800 */
[----:B--2---:R-:W-:-:S13]  /*24130*/  LOP3.LUT P2, RZ, R0, 0x10, RZ, 0xc0, !PT ;  /* 0x0000001000ff7812 */ /* 0x004fda000784c0ff */
[----:B------:R-:W-:Y:S05]  /*24140*/  @!P2 BRA `(.L_x_6244) ;  /* 0x000000000004a947 */ /* 0x000fea0003800000 */
[----:B------:R-:W-:Y:S01]  /*24150*/  BPT.TRAP 0x1 ;  /* 0x000000040000795c */ /* 0x000fe20000300000 */
.L_x_6244:
        /* <DEDUP_REMOVED lines=8> */
[----:B------:R-:W-:-:S02]  /*241e0*/  IADD3 R2, R22, 0x12400, RZ ;  /* 0x0001240016027810 */ /* 0x000fc40007ffe0ff */
[----:B------:R-:W-:Y:S01]  /*241f0*/  ISETP.NE.AND.EX P0, PT, RZ, UR7, PT, P0 ;  /* 0x00000007ff007c0c */ /* 0x000fe2000bf05300 */
[----:B------:R-:W-:Y:S01]  /*24200*/  BSSY B6, `(.L_x_6245) ;  /* 0x000001b000067945 */ /* 0x000fe20003800000 */
[----:B------:R-:W-:Y:S02]  /*24210*/  SHF.R.S32.HI R0, RZ, 0x1f, R34 ;  /* 0x0000001fff007819 */ /* 0x000fe40000011422 */
[----:B------:R-:W-:-:S03]  /*24220*/  SEL R30, R30, RZ, !P0 ;  /* 0x000000ff1e1e7207 */ /* 0x000fc60004000000 */
[----:B------:R-:W-:-:S04]  /*24230*/  IMAD R0, R0, UR4, RZ ;  /* 0x0000000400007c24 */ /* 0x000fc8000f8e02ff */
        /* <DEDUP_REMOVED lines=11> */
[----:B0-----:R-:W-:Y:S01]  /*242f0*/  IMAD.U32 R4, RZ, RZ, UR4 ;  /* 0x00000004ff047e24 */ /* 0x001fe2000f8e00ff */
[----:B------:R-:W-:Y:S01]  /*24300*/  MOV R5, UR5 ;  /* 0x0000000500057c02 */ /* 0x000fe20008000f00 */
[----:B------:R-:W0:Y:S01]  /*24310*/  LDC.64 R2, c[0x4][R2] ;  /* 0x0100000002027b82 */ /* 0x000e220000000a00 */
[----:B------:R-:W-:Y:S01]  /*24320*/  IMAD.U32 R6, RZ, RZ, UR6 ;  /* 0x00000006ff067e24 */ /* 0x000fe2000f8e00ff */
[----:B------:R-:W-:Y:S01]  /*24330*/  MOV R10, UR8 ;  /* 0x00000008000a7c02 */ /* 0x000fe20008000f00 */
[----:B-1----:R-:W-:Y:S01]  /*24340*/  IMAD.U32 R7, RZ, RZ, UR7 ;  /* 0x00000007ff077e24 */ /* 0x002fe2000f8e00ff */
[----:B------:R-:W-:Y:S01]  /*24350*/  MOV R12, 0x1 ;  /* 0x00000001000c7802 */ /* 0x000fe20000000f00 */
[----:B------:R-:W-:-:S02]  /*24360*/  IMAD.U32 R11, RZ, RZ, UR9 ;  /* 0x00000009ff0b7e24 */ /* 0x000fc4000f8e00ff */
[----:B------:R-:W-:Y:S02]  /*24370*/  IMAD.MOV.U32 R8, RZ, RZ, 0x70 ;  /* 0x00000070ff087424 */ /* 0x000fe400078e00ff */
[----:B------:R-:W-:-:S07]  /*24380*/  IMAD.MOV.U32 R13, RZ, RZ, RZ ;  /* 0x000000ffff0d7224 */ /* 0x000fce00078e00ff */
[----:B------:R-:W-:-:S07]  /*24390*/  LEPC R20, `(.L_x_6246) ;  /* 0x000000001014794e */ /* 0x000fce0000000000 */
[----:B0-----:R-:W-:Y:S05]  /*243a0*/  CALL.ABS.NOINC R2 ;  /* 0x0000000002007343 */ /* 0x001fea0003c00000 */
.L_x_6246:
[----:B------:R-:W-:Y:S05]  /*243b0*/  BSYNC B6 ;  /* 0x0000000000067941 */ /* 0x000fea0003800000 */
.L_x_6245:
[----:B------:R-:W2:Y:S01]  /*243c0*/  LDL.LU R20, [R1+0x2c] ;  /* 0x00002c0001147983 */ /* 0x000ea20000300800 */
[----:B------:R-:W-:Y:S01]  /*243d0*/  ULDC.64 UR4, c[0x0][0x2d8] ;  /* 0x0000b60000047ab9 */ /* 0x000fe20000000a00 */
[----:B------:R-:W3:Y:S02]  /*243e0*/  LDC R6, c[0x0][0x448] ;  /* 0x00011200ff067b82 */ /* 0x000ee40000000800 */
[----:B0-----:R-:W4:Y:S04]  /*243f0*/  LDL.LU.64 R2, [R1+0x20] ;  /* 0x0000200001027983 */ /* 0x001f280000300a00 */
[----:B------:R0:W5:Y:S01]  /*24400*/  LDL R9, [R1+0x18] ;  /* 0x0000180001097983 */ /* 0x0001620000100800 */
[----:B---3--:R-:W-:-:S13]  /*24410*/  ISETP.NE.AND P0, PT, R6, 0x1, PT ;  /* 0x000000010600780c */ /* 0x008fda0003f05270 */
[----:B-1----:R-:W1:Y:S01]  /*24420*/  @P0 LDC R7, c[0x0][0x44c] ;  /* 0x00011300ff070b82 */ /* 0x002e620000000800 */
[----:B----4-:R-:W-:Y:S02]  /*24430*/  IMAD.MOV.U32 R3, RZ, RZ, R34 ;  /* 0x000000ffff037224 */ /* 0x010fe400078e0022 */
        /* <DEDUP_REMOVED lines=8> */
[----:B--2---:R-:W-:-:S04]  /*244c0*/  LOP3.LUT R20, R20, 0x7f, RZ, 0xc0, !PT ;  /* 0x0000007f14147812 */ /* 0x004fc800078ec0ff */
[----:B------:R-:W-:Y:S02]  /*244d0*/  SHF.R.U32.HI R21, RZ, 0x3, R20 ;  /* 0x00000003ff157819 */ /* 0x000fe40000011614 */
[----:B------:R-:W2:Y:S01]  /*244e0*/  S2R R20, SR_TID.X ;  /* 0x0000000000147919 */ /* 0x000ea20000002100 */
[----:B------:R-:W-:Y:S02]  /*244f0*/  IADD3 R3, R3, R0, RZ ;  /* 0x0000000003037210 */ /* 0x000fe40007ffe0ff */
[----:B------:R-:W3:Y:S01]  /*24500*/  @P0 LDC R0, c[0x0][0x450] ;  /* 0x00011400ff000b82 */ /* 0x000ee20000000800 */
[----:B--2---:R-:W-:-:S05]  /*24510*/  IMAD.SHL.U32 R20, R20, 0x10, RZ ;  /* 0x0000001014147824 */ /* 0x004fca00078e00ff */
[----:B------:R-:W-:-:S05]  /*24520*/  LOP3.LUT R20, R21, 0x70, R20, 0xf8, !PT ;  /* 0x0000007015147812 */ /* 0x000fca00078ef814 */
[----:B------:R-:W-:-:S04]  /*24530*/  IMAD R5, R17, 0x80, R20 ;  /* 0x0000008011057824 */ /* 0x000fc800078e0214 */
[----:B-1----:R-:W-:Y:S01]  /*24540*/  @P0 IMAD.HI.U32 R7, R5, R7, RZ ;  /* 0x0000000705070227 */ /* 0x002fe200078e00ff */
[----:B------:R-:W-:-:S04]  /*24550*/  MOV R4, R5 ;  /* 0x0000000500047202 */ /* 0x000fc80000000f00 */
[----:B---3--:R-:W-:Y:S01]  /*24560*/  @P0 SHF.R.U32.HI R4, RZ, R0, R7 ;  /* 0x00000000ff040219 */ /* 0x008fe20000011607 */
[----:B------:R-:W1:Y:S04]  /*24570*/  S2R R20, SR_TID.X ;  /* 0x0000000000147919 */ /* 0x000e680000002100 */
        /* <DEDUP_REMOVED lines=16> */
[----:B-1----:R-:W-:Y:S02]  /*24680*/  LOP3.LUT R20, R20, 0x7f, RZ, 0xc0, !PT ;  /* 0x0000007f14147812 */ /* 0x002fe400078ec0ff */
[----:B------:R-:W-:Y:S01]  /*24690*/  LEA.HI.X R4, R2, UR5, R3, 0x1, P0 ;  /* 0x0000000502047c11 */ /* 0x000fe200080f0c03 */
[----:B------:R-:W-:Y:S01]  /*246a0*/  UMOV UR5, 0xffffffff ;  /* 0xffffffff00057882 */ /* 0x000fe20000000000 */
[----:B------:R-:W-:-:S02]  /*246b0*/  ISETP.GE.AND P3, PT, R32, UR4, PT ;  /* 0x0000000420007c0c */ /* 0x000fc4000bf66270 */
        /* <DEDUP_REMOVED lines=11> */
[----:B-1----:R-:W-:Y:S01]  /*24770*/  @!P1 IMAD.X R3, RZ, RZ, R2, P4 ;  /* 0x000000ffff039224 */ /* 0x002fe200020e0602 */
[----:B------:R-:W-:Y:S02]  /*24780*/  @!P1 MOV R2, R14 ;  /* 0x0000000e00029202 */ /* 0x000fe40000000f00 */
        /* <DEDUP_REMOVED lines=32> */
[----:B------:R-:W0:Y:S01]  /*24990*/  SHFL.IDX PT, R14, R0, 0x4, 0x181f ;  /* 0x00981f00000e7f89 */ /* 0x000e2200000e0000 */
[----:B------:R-:W-:-:S05]  /*249a0*/  @!P1 MOV R3, R7 ;  /* 0x0000000700039202 */ /* 0x000fca0000000f00 */
        /* <DEDUP_REMOVED lines=31> */
[----:B------:R1:W2:Y:S01]  /*24ba0*/  SHFL.IDX PT, R14, R0, 0x7, 0x181f ;  /* 0x00f81f00000e7f89 */ /* 0x0002a200000e0000 */
[----:B------:R-:W-:-:S05]  /*24bb0*/  @!P1 MOV R3, R7 ;  /* 0x0000000700039202 */ /* 0x000fca0000000f00 */
[----:B------:R1:W-:Y:S04]  /*24bc0*/  @!P1 LDGSTS.E.BYPASS.LTC128B.128 [R37+0x15400], desc[UR60][R2.64], !P3 ;  /* 0x1540000002259fae */ /* 0x0003e8000d901d7c */
[----:B------:R1:W-:Y:S04]  /*24bd0*/  @!P1 LDGSTS.E.BYPASS.LTC128B.128 [R37+0x19400], desc[UR60][R2.64+0x80], !P2 ;  /* 0x1940008002259fae */ /* 0x0003e8000d101d7c */
[----:B0-----:R1:W-:Y:S02]  /*24be0*/  @!P1 LDGSTS.E.BYPASS.LTC128B.128 [R37+0x1d400], desc[UR60][R2.64+0x100], !P0 ;  /* 0x1d40010002259fae */ /* 0x0013e4000c101d7c */
.L_x_6399:
        /* <DEDUP_REMOVED lines=12> */
.L_x_6249:
[----:B------:R-:W-:Y:S05]  /*24cb0*/  BSYNC B0 ;  /* 0x0000000000007941 */ /* 0x000fea0003800000 */
.L_x_6248:
[----:B------:R-:W-:Y:S01]  /*24cc0*/  NOP ;  /* 0x0000000000007918 */ /* 0x000fe20000000000 */
[----:B------:R-:W-:-:S13]  /*24cd0*/  PLOP3.LUT P0, PT, PT, PT, PT, 0x80, 0x0 ;  /* 0x000000000000781c */ /* 0x000fda0003f0f070 */
.L_x_6250:
        /* <DEDUP_REMOVED lines=20> */
.L_x_6400:
[----:B------:R-:W-:Y:S05]  /*24e20*/  BSYNC B0 ;  /* 0x0000000000007941 */ /* 0x000fea0003800000 */
.L_x_6251:
[----:B------:R-:W3:Y:S01]  /*24e30*/  LDL R0, [R1+0x8] ;  /* 0x0000080001007983 */ /* 0x000ee20000100800 */
[----:B------:R-:W-:Y:S01]  /*24e40*/  BSSY B0, `(.L_x_6253) ;  /* 0x000010a000007945 */ /* 0x000fe20003800000 */
[----:B---3--:R-:W-:-:S13]  /*24e50*/  ISETP.GE.AND P0, PT, R6, R0, PT ;  /* 0x000000000600720c */ /* 0x008fda0003f06270 */
[----:B------:R-:W-:Y:S05]  /*24e60*/  @!P0 BRA `(.L_x_6254) ;  /* 0x00000010001c8947 */ /* 0x000fea0003800000 */
[----:B------:R-:W-:Y:S01]  /*24e70*/  ULDC UR4, c[0x0][0x2f4] ;  /* 0x0000bd0000047ab9 */ /* 0x000fe20000000800 */
[----:B------:R-:W-:Y:S01]  /*24e80*/  MOV R10, R26 ;  /* 0x0000001a000a7202 */ /* 0x000fe20000000f00 */
[----:B------:R-:W-:Y:S01]  /*24e90*/  IMAD.MOV.U32 R17, RZ, RZ, R28 ;  /* 0x000000ffff117224 */ /* 0x000fe200078e001c */
[----:B------:R-:W-:Y:S01]  /*24ea0*/  ISETP.GE.AND P3, PT, R32, UR4, PT ;  /* 0x0000000420007c0c */ /* 0x000fe2000bf66270 */
[----:B------:R-:W-:Y:S01]  /*24eb0*/  IMAD.MOV.U32 R30, RZ, RZ, R25 ;  /* 0x000000ffff1e7224 */ /* 0x000fe200078e0019 */
[----:B------:R-:W-:Y:S02]  /*24ec0*/  ISETP.GE.AND P2, PT, R35, UR4, PT ;  /* 0x0000000423007c0c */ /* 0x000fe4000bf46270 */
[----:B------:R-:W-:-:S13]  /*24ed0*/  ISETP.GE.AND P1, PT, R33, UR4, PT ;  /* 0x0000000421007c0c */ /* 0x000fda000bf26270 */
.L_x_6267:
[----:B------:R-:W3:Y:S01]  /*24ee0*/  LDL R2, [R1] ;  /* 0x0000000001027983 */ /* 0x000ee20000100800 */
[----:B------:R-:W1:Y:S03]  /*24ef0*/  LDC R7, c[0x0][0x430] ;  /* 0x00010c00ff077b82 */ /* 0x000e660000000800 */
[----:B------:R-:W4:Y:S04]  /*24f00*/  LDL R4, [R1+0xc] ;  /* 0x00000c0001047983 */ /* 0x000f280000100800 */
[----:B------:R-:W2:Y:S01]  /*24f10*/  LDL R8, [R1+0x10] ;  /* 0x0000100001087983 */ /* 0x000ea20000100800 */
[----:B------:R-:W0:Y:S02]  /*24f20*/  S2R R0, SR_TID.X ;  /* 0x0000000000007919 */ /* 0x000e240000002100 */
[----:B0-----:R-:W-:-:S02]  /*24f30*/  LOP3.LUT R0, R0, 0x7f, RZ, 0xc0, !PT ;  /* 0x0000007f00007812 */ /* 0x001fc400078ec0ff */
[----:B-1----:R-:W-:-:S13]  /*24f40*/  ISETP.NE.AND P0, PT, R7, 0x1, PT ;  /* 0x000000010700780c */ /* 0x002fda0003f05270 */
[----:B------:R-:W0:Y:S01]  /*24f50*/  @P0 LDC R3, c[0x0][0x438] ;  /* 0x00010e00ff030b82 */ /* 0x000e220000000800 */
[----:B---3--:R-:W-:Y:S02]  /*24f60*/  LOP3.LUT P4, RZ, R2, 0x10, RZ, 0xc0, !PT ;  /* 0x0000001002ff7812 */ /* 0x008fe4000788c0ff */
[----:B------:R-:W-:Y:S02]  /*24f70*/  SHF.R.U32.HI R2, RZ, 0x3, R0 ;  /* 0x00000003ff027819 */ /* 0x000fe40000011600 */
[----:B------:R-:W1:Y:S01]  /*24f80*/  S2R R0, SR_TID.X ;  /* 0x0000000000007919 */ /* 0x000e620000002100 */
[----:B----4-:R-:W-:Y:S01]  /*24f90*/  IMAD R9, R6, 0x60, R4 ;  /* 0x0000006006097824 */ /* 0x010fe200078e0204 */
[----:B-1----:R-:W-:-:S04]  /*24fa0*/  SHF.L.U32 R0, R0, 0x4, RZ ;  /* 0x0000000400007819 */ /* 0x002fc800000006ff */
[----:B------:R-:W-:Y:S02]  /*24fb0*/  LOP3.LUT R0, R2, 0x70, R0, 0xf8, !PT ;  /* 0x0000007002007812 */ /* 0x000fe400078ef800 */
[----:B------:R-:W1:Y:S02]  /*24fc0*/  @P0 LDC R2, c[0x0][0x434] ;  /* 0x00010d00ff020b82 */ /* 0x000e640000000800 */
[C---:B------:R-:W-:Y:S01]  /*24fd0*/  ISETP.GT.U32.AND P5, PT, R0.reuse, 0x5f, PT ;  /* 0x0000005f0000780c */ /* 0x040fe20003fa4070 */
[----:B------:R-:W-:-:S12]  /*24fe0*/  IMAD.IADD R9, R0, 0x1, R9 ;  /* 0x0000000100097824 */ /* 0x000fd800078e0209 */
[----:B------:R-:W2:Y:S01]  /*24ff0*/  @!P5 LDC.64 R4, c[0x0][0x428] ;  /* 0x00010a00ff04db82 */ /* 0x000ea20000000a00 */
[----:B------:R-:W-:Y:S02]  /*25000*/  IMAD.MOV.U32 R0, RZ, RZ, R9 ;  /* 0x000000ffff007224 */ /* 0x000fe400078e0009 */
[----:B-1----:R-:W-:-:S05]  /*25010*/  @P0 IMAD.HI.U32 R2, R9, R2, RZ ;  /* 0x0000000209020227 */ /* 0x002fca00078e00ff */
[----:B0-----:R-:W-:-:S04]  /*25020*/  @P0 SHF.R.U32.HI R0, RZ, R3, R2 ;  /* 0x00000003ff000219 */ /* 0x001fc80000011602 */
[----:B------:R-:W-:Y:S02]  /*25030*/  @!P5 SHF.R.S32.HI R3, RZ, 0x1f, R0 ;  /* 0x0000001fff03d819 */ /* 0x000fe40000011400 */
[----:B------:R-:W-:Y:S01]  /*25040*/  @!P5 MOV R2, R0 ;  /* 0x000000000002d202 */ /* 0x000fe20000000f00 */
[----:B--2---:R-:W-:-:S04]  /*25050*/  @!P5 IMAD R8, R8, R4, RZ ;  /* 0x000000040808d224 */ /* 0x004fc800078e02ff */
        /* <DEDUP_REMOVED lines=19> */
.L_x_6255:
[----:B------:R-:W-:Y:S01]  /*25190*/  LEA R7, R26, R22, 0x3 ;  /* 0x000000161a077211 */ /* 0x000fe200078e18ff */
[----:B------:R-:W-:Y:S01]  /*251a0*/  BSSY B1, `(.L_x_6256) ;  /* 0x0000004000017945 */ /* 0x000fe20003800000 */
[----:B------:R-:W-:-:S04]  /*251b0*/  SHF.L.U32 R2, R28, 0x1f, RZ ;  /* 0x0000001f1c027819 */ /* 0x000fc800000006ff */
[----:B------:R-:W0:Y:S02]  /*251c0*/  SYNCS.PHASECHK.TRANS64.TRYWAIT P0, [R7+URZ+0x30840], R2 ;  /* 0x03084002070075a7 */ /* 0x000e24000800017f */
[----:B0-----:R-:W-:Y:S05]  /*251d0*/  @!P0 BRA `(.L_x_6257) ;  /* 0x0000005000a88947 */ /* 0x001fea0003800000 */
.L_x_6401:
[----:B------:R-:W-:Y:S05]  /*251e0*/  BSYNC B1 ;  /* 0x0000000000017941 */ /* 0x000fea0003800000 */
.L_x_6256:
        /* <DEDUP_REMOVED lines=24> */
[----:B------:R-:W2:Y:S01]  /*25370*/  LDL R3, [R1] ;  /* 0x0000000001037983 */ /* 0x000ea20000100800 */
[----:B------:R-:W-:Y:S01]  /*25380*/  SHF.L.U32 R4, R32, 0x1, RZ ;  /* 0x0000000120047819 */ /* 0x000fe200000006ff */
[----:B------:R-:W-:Y:S02]  /*25390*/  IMAD R5, R5, 0x2, R22 ;  /* 0x0000000205057824 */ /* 0x000fe400078e0216 */
        /* <DEDUP_REMOVED lines=11> */
[----:B0-----:R-:W-:-:S04]  /*25450*/  IADD3 R2, P0, R2, R4, RZ ;  /* 0x0000000402027210 */ /* 0x001fc80007f1e0ff */
[----:B-1----:R-:W-:-:S05]  /*25460*/  IADD3.X R3, RZ, R3, RZ, P0, !PT ;  /* 0x00000003ff037210 */ /* 0x002fca00007fe4ff */
        /* <DEDUP_REMOVED lines=25> */
.L_x_6415:
        /* <DEDUP_REMOVED lines=12> */
.L_x_6259:
[----:B------:R-:W-:Y:S02]  /*256c0*/  PLOP3.LUT P4, PT, P4, P0, PT, 0xa2, 0x0 ;  /* 0x000000000000781c */ /* 0x000fe40002781472 */
[----:B------:R-:W-:-:S08]  /*256d0*/  @P0 R2UR P4, UR4, R7 ;  /* 0x00000000070402ca */ /* 0x000fd00000080000 */
[----:B------:R-:W-:-:S05]  /*256e0*/  @P0 PLOP3.LUT P0, PT, P4, PT, PT, 0x80, 0x0 ;  /* 0x000000000000081c */ /* 0x000fca000270f070 */
[----:B------:R-:W-:Y:S01]  /*256f0*/  @!P4 SYNCS.ARRIVE.TRANS64.RED.A0T1 RZ, [UR4+0x30830], RZ ;  /* 0x030830ffffffc9a7 */ /* 0x000fe20008200404 */
[----:B------:R-:W-:Y:S07]  /*25700*/  @!P4 ARRIVES.LDGSTSBAR.64.TRANSCNT [UR4+0x30830] ;  /* 0x03083000ff00c9b0 */ /* 0x000fee0008000a84 */
[----:B------:R-:W-:Y:S05]  /*25710*/  @P0 BRA.U.ANY `(.L_x_6259) ;  /* 0xfffffffd00e80947 */ /* 0x000fea000393ffff */
[----:B------:R-:W-:Y:S01]  /*25720*/  NOP ;  /* 0x0000000000007918 */ /* 0x000fe20000000000 */
[----:B-1----:R-:W2:Y:S02]  /*25730*/  LDL R2, [R1] ;  /* 0x0000000001027983 */ /* 0x002ea40000100800 */
[----:B--2---:R-:W-:-:S13]  /*25740*/  LOP3.LUT P5, RZ, R2, 0x10, RZ, 0xc0, !PT ;  /* 0x0000001002ff7812 */ /* 0x004fda00078ac0ff */
[----:B------:R-:W-:Y:S05]  /*25750*/  @!P5 BRA `(.L_x_6260) ;  /* 0x000000000004d947 */ /* 0x000fea0003800000 */
[----:B------:R-:W-:Y:S01]  /*25760*/  BPT.TRAP 0x1 ;  /* 0x000000040000795c */ /* 0x000fe20000300000 */
.L_x_6260:
[----:B------:R1:W-:Y:S01]  /*25770*/  SYNCS.ARRIVE.TRANS64.A1T0 RZ, [R7+URZ+0x30830], RZ ;  /* 0x030830ff07ff79a7 */ /* 0x0003e2000810003f */
[----:B------:R-:W-:Y:S05]  /*25780*/  @!P5 BRA `(.L_x_6261) ;  /* 0x000000000004d947 */ /* 0x000fea0003800000 */
[----:B------:R-:W-:Y:S01]  /*25790*/  BPT.TRAP 0x1 ;  /* 0x000000040000795c */ /* 0x000fe20000300000 */
.L_x_6261:
[----:B------:R-:W-:Y:S01]  /*257a0*/  SHF.L.U32 R2, R17, 0x1f, RZ ;  /* 0x0000001f11027819 */ /* 0x000fe200000006ff */
[----:B0-----:R-:W-:Y:S01]  /*257b0*/  IMAD R6, R10, 0x8, R22 ;  /* 0x000000080a067824 */ /* 0x001fe200078e0216 */
[----:B------:R-:W-:Y:S03]  /*257c0*/  BSSY B1, `(.L_x_6262) ;  /* 0x0000003000017945 */ /* 0x000fe60003800000 */
[----:B------:R-:W0:Y:S02]  /*257d0*/  SYNCS.PHASECHK.TRANS64.TRYWAIT P0, [R6+URZ+0x30860], R2 ;  /* 0x03086002060075a7 */ /* 0x000e24000800017f */
[----:B0-----:R-:W-:Y:S05]  /*257e0*/  @!P0 BRA `(.L_x_6263) ;  /* 0x0000005400348947 */ /* 0x001fea0003800000 */
.L_x_6416:
[----:B------:R-:W-:Y:S05]  /*257f0*/  BSYNC B1 ;  /* 0x0000000000017941 */ /* 0x000fea0003800000 */
.L_x_6262:
[----:B------:R-:W1:Y:S01]  /*25800*/  LDL R5, [R1+0x4] ;  /* 0x0000040001057983 */ /* 0x000e620000100800 */
[----:B------:R-:W2:Y:S01]  /*25810*/  S2R R3, SR_TID.X ;  /* 0x0000000000037919 */ /* 0x000ea20000002100 */
[----:B------:R-:W-:Y:S01]  /*25820*/  UMOV UR4, 0xffffffff ;  /* 0xffffffff00047882 */ /* 0x000fe20000000000 */
[----:B--2---:R-:W-:-:S04]  /*25830*/  LOP3.LUT R3, R3, 0x7f, RZ, 0xc0, !PT ;  /* 0x0000007f03037812 */ /* 0x004fc800078ec0ff */
[----:B------:R-:W-:Y:S01]  /*25840*/  SHF.R.U32.HI R3, RZ, 0x3, R3 ;  /* 0x00000003ff037819 */ /* 0x000fe20000011603 */
[----:B-1----:R-:W-:Y:S02]  /*25850*/  IMAD R7, R30, -0x60, R5 ;  /* 0xffffffa01e077824 */ /* 0x002fe400078e0205 */
[----:B------:R-:W-:-:S03]  /*25860*/  IMAD R5, R10, 0x4800, R36 ;  /* 0x000048000a057824 */ /* 0x000fc600078e0224 */
[----:B------:R-:W-:Y:S01]  /*25870*/  IADD3 R7, -R3, R7, RZ ;  /* 0x0000000703077210 */ /* 0x000fe20007ffe1ff */
        /* <DEDUP_REMOVED lines=49> */
[----:B------:R1:W-:Y:S01]  /*25b90*/  LDGSTS.E.BYPASS.LTC128B.128 [R5+0x2400], desc[UR60][R2.64], !P0 ;  /* 0x0240000002057fae */ /* 0x0003e2000c101d7c */
[----:B------:R-:W-:-:S13]  /*25ba0*/  ISETP.LT.OR P0, PT, R7, 0x41, P2 ;  /* 0x000000410700780c */ /* 0x000fda0001701670 */
[----:B------:R1:W-:Y:S01]  /*25bb0*/  LDGSTS.E.BYPASS.LTC128B.128 [R5+0x5400], desc[UR60][R2.64+0x80], !P0 ;  /* 0x0540008002057fae */ /* 0x0003e2000c101d7c */
[----:B------:R-:W-:-:S13]  /*25bc0*/  ISETP.LT.OR P0, PT, R7, 0x41, P1 ;  /* 0x000000410700780c */ /* 0x000fda0000f01670 */
[----:B--2---:R1:W-:Y:S02]  /*25bd0*/  LDGSTS.E.BYPASS.LTC128B.128 [R5+0x8400], desc[UR60][R2.64+0x100], !P0 ;  /* 0x0840010002057fae */ /* 0x0043e4000c101d7c */
.L_x_6430:
        /* <DEDUP_REMOVED lines=29> */
.L_x_6265:
        /* <DEDUP_REMOVED lines=11> */
.L_x_6266:
[----:B------:R-:W2:Y:S01]  /*25e60*/  LDL R0, [R1+0x8] ;  /* 0x0000080001007983 */ /* 0x000ea20000100800 */
[----:B------:R0:W-:Y:S01]  /*25e70*/  SYNCS.ARRIVE.TRANS64.A1T0 RZ, [R6+URZ+0x30850], RZ ;  /* 0x030850ff06ff79a7 */ /* 0x0001e2000810003f */
[----:B------:R-:W-:Y:S01]  /*25e80*/  IMAD.MOV.U32 R10, RZ, RZ, R26 ;  /* 0x000000ffff0a7224 */ /* 0x000fe200078e001a */
[----:B------:R-:W-:Y:S01]  /*25e90*/  MOV R17, R28 ;  /* 0x0000001c00117202 */ /* 0x000fe20000000f00 */
[----:B------:R-:W-:Y:S02]  /*25ea0*/  IMAD.MOV.U32 R30, RZ, RZ, R25 ;  /* 0x000000ffff1e7224 */ /* 0x000fe400078e0019 */
[C---:B0-----:R-:W-:Y:S01]  /*25eb0*/  VIADD R6, R25.reuse, 0xffffffff ;  /* 0xffffffff19067836 */ /* 0x041fe20000000000 */
[----:B--2---:R-:W-:-:S13]  /*25ec0*/  ISETP.GT.AND P0, PT, R25, R0, PT ;  /* 0x000000001900720c */ /* 0x004fda0003f04270 */
[----:B------:R-:W-:Y:S05]  /*25ed0*/  @P0 BRA `(.L_x_6267) ;  /* 0xfffffff000000947 */ /* 0x000fea000383ffff */
.L_x_6254:
[----:B------:R-:W-:Y:S05]  /*25ee0*/  BSYNC B0 ;  /* 0x0000000000007941 */ /* 0x000fea0003800000 */
.L_x_6253:
        /* <DEDUP_REMOVED lines=17> */
.L_x_6269:
[----:B------:R-:W-:Y:S05]  /*26000*/  BSYNC B0 ;  /* 0x0000000000007941 */ /* 0x000fea0003800000 */
.L_x_6268:
[----:B------:R-:W3:Y:S02]  /*26010*/  LDL R0, [R1] ;  /* 0x0000000001007983 */ /* 0x000ee40000100800 */
[----:B---3--:R-:W-:-:S13]  /*26020*/  LOP3.LUT P0, RZ, R0, 0x10, RZ, 0xc0, !PT ;  /* 0x0000001000ff7812 */ /* 0x008fda000780c0ff */
[----:B------:R-:W-:Y:S05]  /*26030*/  @!P0 BRA `(.L_x_6270) ;  /* 0x0000000000048947 */ /* 0x000fea0003800000 */
[----:B------:R-:W-:Y:S01]  /*26040*/  BPT.TRAP 0x1 ;  /* 0x000000040000795c */ /* 0x000fe20000300000 */
.L_x_6270:
[----:B------:R-:W3:Y:S01]  /*26050*/  LDL.LU R2, [R1+0x4] ;  /* 0x0000040001027983 */ /* 0x000ee20000300800 */
[----:B------:R-:W-:Y:S01]  /*26060*/  IMAD R0, R26, 0x8, R22 ;  /* 0x000000081a007824 */ /* 0x000fe200078e0216 */
[----:B0-----:R-:W-:Y:S01]  /*26070*/  SHF.L.U32 R3, R28, 0x1f, RZ ;  /* 0x0000001f1c037819 */ /* 0x001fe200000006ff */
[----:B------:R-:W-:Y:S03]  /*26080*/  BSSY B0, `(.L_x_6271) ;  /* 0x0000004000007945 */ /* 0x000fe60003800000 */
[----:B------:R-:W0:Y:S01]  /*26090*/  SYNCS.PHASECHK.TRANS64.TRYWAIT P0, [R0+URZ+0x30860], R3 ;  /* 0x03086003000075a7 */ /* 0x000e22000800017f */
[----:B---3--:R-:W-:Y:S01]  /*260a0*/  IMAD R6, R25, -0x60, R2 ;  /* 0xffffffa019067824 */ /* 0x008fe200078e0202 */
[----:B0-----:R-:W-:Y:S06]  /*260b0*/  @!P0 BRA `(.L_x_6272) ;  /* 0x0000005400248947 */ /* 0x001fec0003800000 */
.L_x_6431:
[----:B------:R-:W-:Y:S05]  /*260c0*/  BSYNC B0 ;  /* 0x0000000000007941 */ /* 0x000fea0003800000 */
.L_x_6271:
        /* <DEDUP_REMOVED lines=18> */
[----:B------:R-:W1:Y:S02]  /*261f0*/  SHFL.IDX PT, R14, R23, 0x1, 0x181f ;  /* 0x00381f00170e7f89 */ /* 0x000e6400000e0000 */
[----:B0-----:R-:W-:Y:S02]  /*26200*/  IADD3.X R3, RZ, R3, RZ, P0, !PT ;  /* 0x00000003ff037210 */ /* 0x001fe400007fe4ff */
[----:B------:R-:W-:-:S03]  /*26210*/  ISETP.GE.AND P0, PT, R33, UR4, PT ;  /* 0x0000000421007c0c */ /* 0x000fc6000bf06270 */
        /* <DEDUP_REMOVED lines=44> */
.L_x_6445:
        /* <DEDUP_REMOVED lines=13> */
.L_x_6274:
[----:B------:R-:W-:Y:S02]  /*265b0*/  PLOP3.LUT P1, PT, P1, P0, PT, 0xa2, 0x0 ;  /* 0x000000000000781c */ /* 0x000fe40000f21472 */
[----:B------:R-:W-:-:S08]  /*265c0*/  @P0 R2UR P1, UR4, R0 ;  /* 0x00000000000402ca */ /* 0x000fd00000020000 */
[----:B------:R-:W-:-:S05]  /*265d0*/  @P0 PLOP3.LUT P0, PT, P1, PT, PT, 0x80, 0x0 ;  /* 0x000000000000081c */ /* 0x000fca0000f0f070 */
[----:B------:R-:W-:Y:S01]  /*265e0*/  @!P1 SYNCS.ARRIVE.TRANS64.RED.A0T1 RZ, [UR4+0x30850], RZ ;  /* 0x030850ffffff99a7 */ /* 0x000fe20008200404 */
[----:B------:R-:W-:Y:S07]  /*265f0*/  @!P1 ARRIVES.LDGSTSBAR.64.TRANSCNT [UR4+0x30850] ;  /* 0x03085000ff0099b0 */ /* 0x000fee0008000a84 */
[----:B------:R-:W-:Y:S05]  /*26600*/  @P0 BRA.U.ANY `(.L_x_6274) ;  /* 0xfffffffd00e80947 */ /* 0x000fea000393ffff */
[----:B------:R-:W-:Y:S01]  /*26610*/  NOP ;  /* 0x0000000000007918 */ /* 0x000fe20000000000 */
[----:B0-----:R-:W2:Y:S02]  /*26620*/  LDL R2, [R1] ;  /* 0x0000000001027983 */ /* 0x001ea40000100800 */
[----:B--2---:R-:W-:-:S13]  /*26630*/  LOP3.LUT P2, RZ, R2, 0x10, RZ, 0xc0, !PT ;  /* 0x0000001002ff7812 */ /* 0x004fda000784c0ff */
[----:B------:R-:W-:Y:S05]  /*26640*/  @!P2 BRA `(.L_x_6275) ;  /* 0x000000000004a947 */ /* 0x000fea0003800000 */
[----:B------:R-:W-:Y:S01]  /*26650*/  BPT.TRAP 0x1 ;  /* 0x000000040000795c */ /* 0x000fe20000300000 */
.L_x_6275:
[----:B------:R2:W-:Y:S01]  /*26660*/  SYNCS.ARRIVE.TRANS64.A1T0 RZ, [R0+URZ+0x30850], RZ ;  /* 0x030850ff00ff79a7 */ /* 0x0005e2000810003f */
[----:B------:R-:W-:-:S04]  /*26670*/  IADD3 R26, R26, 0x1, RZ ;  /* 0x000000011a1a7810 */ /* 0x000fc80007ffe0ff */
[----:B------:R-:W-:-:S04]  /*26680*/  ISETP.NE.AND P0, PT, R26, 0x2, PT ;  /* 0x000000021a00780c */ /* 0x000fc80003f05270 */
[----:B------:R-:W-:Y:S02]  /*26690*/  SEL R3, RZ, 0x1, P0 ;  /* 0x00000001ff037807 */ /* 0x000fe40000000000 */
[----:B------:R-:W-:Y:S02]  /*266a0*/  SEL R26, R26, RZ, P0 ;  /* 0x000000ff1a1a7207 */ /* 0x000fe40000000000 */
[----:B--2---:R-:W-:-:S07]  /*266b0*/  LOP3.LUT R28, R28, R3, RZ, 0x3c, !PT ;  /* 0x000000031c1c7212 */ /* 0x004fce00078e3cff */
.L_x_6232:
[----:B------:R-:W-:Y:S05]  /*266c0*/  BSYNC B7 ;  /* 0x0000000000077941 */ /* 0x000fea0003800000 */
.L_x_6230:
[----:B------:R-:W2:Y:S02]  /*266d0*/  LDL R0, [R1] ;  /* 0x0000000001007983 */ /* 0x000ea40000100800 */
[----:B--2---:R-:W-:-:S13]  /*266e0*/  LOP3.LUT P0, RZ, R0, 0x20, RZ, 0xc0, !PT ;  /* 0x0000002000ff7812 */ /* 0x004fda000780c0ff */
[----:B------:R-:W-:Y:S05]  /*266f0*/  @!P0 BRA `(.L_x_6276) ;  /* 0x0000000000248947 */ /* 0x000fea0003800000 */
[----:B------:R-:W-:Y:S05]  /*26700*/  WARPSYNC.ALL ;  /* 0x0000000000007948 */ /* 0x000fea0003800000 */
[----:B------:R-:W2:Y:S08]  /*26710*/  S2UR UR5, SR_CgaCtaId ;  /* 0x00000000000579c3 */ /* 0x000eb00000008800 */
[----:B------:R-:W-:Y:S06]  /*26720*/  BAR.SYNC.DEFER_BLOCKING 0x5, 0x180 ;  /* 0x0146000000007b1d */ /* 0x000fec0000010000 */
[----:B------:R-:W-:-:S02]  /*26730*/  UMOV UR4, 0x400 ;  /* 0x0000040000047882 */ /* 0x000fc40000000000 */
[----:B--2---:R-:W-:-:S06]  /*26740*/  ULEA UR4, UR5, UR4, 0x18 ;  /* 0x0000000405047291 */ /* 0x004fcc000f8ec03f */
[----:B0-----:R-:W-:-:S05]  /*26750*/  IMAD.U32 R22, RZ, RZ, UR4 ;  /* 0x00000004ff167e24 */ /* 0x001fca000f8e00ff */
[----:B------:R2:W3:Y:S01]  /*26760*/  LDS.128 R16, [R22+0x308d0] ;  /* 0x0308d00016107984 */ /* 0x0004e20000000c00 */
[----:B------:R-:W-:Y:S06]  /*26770*/  BAR.ARV 0x4, 0x180 ;  /* 0x0106000000007b1d */ /* 0x000fec0000002000 */
[----:B------:R-:W-:Y:S05]  /*26780*/  BRA `(.L_x_6277) ;  /* 0x0000000c00d47947 */ /* 0x000fea0003800000 */
.L_x_6276:
[----:B0-----:R-:W0:Y:S01]  /*26790*/  S2R R8, SR_TID.X ;  /* 0x0000000000087919 */ /* 0x001e220000002100 */
        /* <DEDUP_REMOVED lines=8> */
[----:B------:R-:W2:Y:S01]  /*26820*/  @!P1 LDC.64 R4, c[0x0][0xc78] ;  /* 0x00031e00ff049b82 */ /* 0x000ea20000000a00 */
[----:B0-----:R-:W-:-:S05]  /*26830*/  @!P1 IMAD.WIDE R2, R7, 0x4, R2 ;  /* 0x0000000407029825 */ /* 0x001fca00078e0202 */
        /* <DEDUP_REMOVED lines=9> */
[----:B------:R-:W-:Y:S01]  /*268d0*/  SHFL.IDX PT, R7, R16, 0x1, 0x1f ;  /* 0x00201f0010077f89 */ /* 0x000fe200000e0000 */
[----:B------:R-:W-:Y:S01]  /*268e0*/  ISETP.GE.U32.AND P5, PT, R8, 0x10, PT ;  /* 0x000000100800780c */ /* 0x000fe20003fa6070 */
[----:B---3--:R-:W-:Y:S01]  /*268f0*/  @!P1 IMAD.MOV.U32 R17, RZ, RZ, R6 ;  /* 0x000000ffff119224 */ /* 0x008fe200078e0006 */
[----:B------:R-:W-:-:S02]  /*26900*/  MOV R6, RZ ;  /* 0x000000ff00067202 */ /* 0x000fc40000000f00 */
[----:B--2---:R-:W-:Y:S02]  /*26910*/  @!P1 MOV R4, R5 ;  /* 0x0000000500049202 */ /* 0x004fe40000000f00 */
        /* <DEDUP_REMOVED lines=17> */
[----:B------:R0:W2:Y:S02]  /*26a30*/  SHFL.IDX PT, R14, R2, 0x1f, 0x1f ;  /* 0x03e01f00020e7f89 */ /* 0x0000a400000e0000 */
.L_x_6455:
[----:B------:R-:W-:Y:S02]  /*26a40*/  ULDC UR4, c[0x0][0xc38] ;  /* 0x00030e0000047ab9 */ /* 0x000fe40000000800 */
[----:B------:R-:W-:-:S04]  /*26a50*/  IMAD.U32 R5, RZ, RZ, UR4 ;  /* 0x00000004ff057e24 */ /* 0x000fc8000f8e00ff */
[----:B--2---:R-:W-:-:S04]  /*26a60*/  IMAD R14, R14, R5, RZ ;  /* 0x000000050e0e7224 */ /* 0x004fc800078e02ff */
[----:B------:R-:W-:-:S05]  /*26a70*/  IMAD.IADD R7, R7, 0x1, R14 ;  /* 0x0000000107077824 */ /* 0x000fca00078e020e */
[----:B------:R-:W-:-:S13]  /*26a80*/  ISETP.GT.AND P6, PT, R7, R0, PT ;  /* 0x000000000700720c */ /* 0x000fda0003fc4270 */
[----:B------:R-:W-:Y:S05]  /*26a90*/  @P6 BRA `(.L_x_6279) ;  /* 0x0000000000a46947 */ /* 0x000fea0003800000 */
.L_x_6282:
        /* <DEDUP_REMOVED lines=10> */
[----:B------:R-:W2:Y:S01]  /*26b40*/  @!P6 LDC.64 R4, c[0x0][0xc78] ;  /* 0x00031e00ff04eb82 */ /* 0x000ea20000000a00 */
[----:B0-----:R-:W-:-:S05]  /*26b50*/  @!P6 IMAD.WIDE R2, R9, 0x4, R2 ;  /* 0x000000040902e825 */ /* 0x001fca00078e0202 */
[----:B------:R2:W3:Y:S02]  /*26b60*/  @!P6 LDG.E R17, desc[UR60][R2.64] ;  /* 0x0000003c0211e981 */ /* 0x0004e4000c1e1900 */
[----:B--2---:R-:W-:Y:S01]  /*26b70*/  @!P6 IMAD.WIDE R2, R9, 0x4, R4 ;  /* 0x000000040902e825 */ /* 0x004fe200078e0204 */
[----:B------:R-:W-:-:S06]  /*26b80*/  MOV R4, RZ ;  /* 0x000000ff00047202 */ /* 0x000fcc0000000f00 */
[----:B------:R-:W3:Y:S01]  /*26b90*/  @!P6 LDG.E R4, desc[UR60][R2.64] ;  /* 0x0000003c0204e981 */ /* 0x000ee2000c1e1900 */
[----:B------:R-:W-:Y:S01]  /*26ba0*/  UMOV UR4, 0xffffffff ;  /* 0xffffffff00047882 */ /* 0x000fe20000000000 */
[----:B---3--:R-:W-:Y:S02]  /*26bb0*/  IMAD R13, R4, R17, RZ ;  /* 0x00000011040d7224 */ /* 0x008fe400078e02ff */
        /* <DEDUP_REMOVED lines=17> */
.L_x_6463:
[----:B------:R-:W-:Y:S02]  /*26cd0*/  ULDC UR4, c[0x0][0xc38] ;  /* 0x00030e0000047ab9 */ /* 0x000fe40000000800 */
[----:B------:R-:W-:-:S05]  /*26ce0*/  MOV R5, UR4 ;  /* 0x0000000400057c02 */ /* 0x000fca0008000f00 */
[----:B--2---:R-:W-:-:S04]  /*26cf0*/  IMAD R14, R14, R5, RZ ;  /* 0x000000050e0e7224 */ /* 0x004fc800078e02ff */
[----:B------:R-:W-:-:S05]  /*26d00*/  IMAD.IADD R7, R14, 0x1, R7 ;  /* 0x000000010e077824 */ /* 0x000fca00078e0207 */
[----:B------:R-:W-:-:S13]  /*26d10*/  ISETP.GT.AND P6, PT, R7, R0, PT ;  /* 0x000000000700720c */ /* 0x000fda0003fc4270 */
[----:B------:R-:W-:Y:S05]  /*26d20*/  @!P6 BRA `(.L_x_6282) ;  /* 0xfffffffc005ce947 */ /* 0x000fea000383ffff */
.L_x_6279:
        /* <DEDUP_REMOVED lines=10> */
.L_x_6468:
[----:B------:R-:W-:-:S13]  /*26dd0*/  ISETP.NE.AND P0, PT, R3, RZ, PT ;  /* 0x000000ff0300720c */ /* 0x000fda0003f05270 */
[----:B------:R-:W-:Y:S05]  /*26de0*/  @!P0 BRA `(.L_x_6284) ;  /* 0x0000000000108947 */ /* 0x000fea0003800000 */
[----:B------:R-:W-:Y:S01]  /*26df0*/  UMOV UR4, 0xffffffff ;  /* 0xffffffff00047882 */ /* 0x000fe20000000000 */
[----:B--2---:R-:W-:Y:S02]  /*26e00*/  VIADD R12, R12, 0xffffffff ;  /* 0xffffffff0c0c7836 */ /* 0x004fe40000000000 */
[----:B------:R-:W-:Y:S05]  /*26e10*/  BRA.DIV UR4, `(.L_x_6285) ;  /* 0x0000005a04347947 */ /* 0x000fea000b800000 */
[----:B------:R2:W0:Y:S02]  /*26e20*/  SHFL.IDX PT, R6, R2, R12, 0x1f ;  /* 0x00001f0c02067589 */ /* 0x00042400000e0000 */
.L_x_6284:
        /* <DEDUP_REMOVED lines=8> */
[----:B0-----:R-:W2:Y:S08]  /*26eb0*/  MUFU.RCP R7, R7 ;  /* 0x0000000700077308 */ /* 0x001eb00000001000 */
[----:B---3--:R-:W-:Y:S01]  /*26ec0*/  MUFU.RCP R8, R8 ;  /* 0x0000000800087308 */ /* 0x008fe20000001000 */
[----:B--2---:R-:W-:-:S02]  /*26ed0*/  IADD3 R2, R7, 0xffffffe, RZ ;  /* 0x0ffffffe07027810 */ /* 0x004fc40007ffe0ff */
[----:B------:R-:W-:-:S05]  /*26ee0*/  IABS R7, R17 ;  /* 0x0000001100077213 */ /* 0x000fca0000000000 */
[----:B------:R0:W2:Y:S02]  /*26ef0*/  F2I.FTZ.U32.TRUNC.NTZ R3, R2 ;  /* 0x0000000200037305 */ /* 0x0000a4000021f000 */
[----:B0-----:R-:W-:Y:S02]  /*26f00*/  IMAD.MOV.U32 R2, RZ, RZ, RZ ;  /* 0x000000ffff027224 */ /* 0x001fe400078e00ff */
[----:B--2---:R-:W-:-:S04]  /*26f10*/  IMAD.MOV R10, RZ, RZ, -R3 ;  /* 0x000000ffff0a7224 */ /* 0x004fc800078e0a03 */
        /* <DEDUP_REMOVED lines=18> */
[----:B------:R-:W-:Y:S02]  /*27040*/  @P0 IADD3 R7, R7, 0x1, RZ ;  /* 0x0000000107070810 */ /* 0x000fe40007ffe0ff */
[----:B------:R-:W-:Y:S02]  /*27050*/  ISETP.GE.AND P2, PT, R2, RZ, PT ;  /* 0x000000ff0200720c */ /* 0x000fe40003f46270 */
[----:B------:R-:W-:-:S05]  /*27060*/  IABS R3, R4 ;  /* 0x0000000400037213 */ /* 0x000fca0000000000 */
[----:B------:R-:W-:-:S06]  /*27070*/  IMAD.MOV R3, RZ, RZ, -R3 ;  /* 0x000000ffff037224 */ /* 0x000fcc00078e0a03 */
        /* <DEDUP_REMOVED lines=17> */
[----:B------:R-:W-:Y:S01]  /*27190*/  IMAD R4, R4, R2, R7 ;  /* 0x0000000204047224 */ /* 0x000fe200078e0207 */
[----:B------:R-:W-:-:S03]  /*271a0*/  IADD3 R2, -R7, RZ, RZ ;  /* 0x000000ff07027210 */ /* 0x000fc60007ffe1ff */
[----:B------:R-:W-:Y:S02]  /*271b0*/  IMAD R18, R4, 0x10000, R5 ;  /* 0x0001000004127824 */ /* 0x000fe400078e0205 */
[----:B------:R-:W-:Y:S01]  /*271c0*/  IMAD R2, R17, R2, R0 ;  /* 0x0000000211027224 */ /* 0x000fe200078e0200 */
[----:B------:R-:W-:Y:S06]  /*271d0*/  BRA `(.L_x_6287) ;  /* 0x0000000000f07947 */ /* 0x000fec0003800000 */
.L_x_6286:
        /* <DEDUP_REMOVED lines=28> */
[----:B------:R-:W-:Y:S01]  /*273a0*/  IMAD R4, R6, R2, RZ ;  /* 0x0000000206047224 */ /* 0x000fe200078e02ff */
[----:B------:R-:W-:-:S03]  /*273b0*/  IADD3 R2, -R2, RZ, RZ ;  /* 0x000000ff02027210 */ /* 0x000fc60007ffe1ff */
        /* <DEDUP_REMOVED lines=30> */
.L_x_6287:
[----:B------:R-:W-:-:S04]  /*275a0*/  LOP3.LUT R2, RZ, R2, RZ, 0x33, !PT ;  /* 0x00000002ff027212 */ /* 0x000fc800078e33ff */
[----:B------:R-:W-:Y:S01]  /*275b0*/  IADD3 R17, R17, R2, RZ ;  /* 0x0000000211117210 */ /* 0x000fe20007ffe0ff */
[----:B------:R-:W-:Y:S06]  /*275c0*/  BRA `(.L_x_6288) ;  /* 0x00000000001c7947 */ /* 0x000fec0003800000 */
.L_x_6280:
[----:B------:R-:W-:Y:S01]  /*275d0*/  UMOV UR4, URZ ;  /* 0x0000003f00047c82 */ /* 0x000fe20008000000 */
[----:B------:R-:W-:Y:S01]  /*275e0*/  UMOV UR5, URZ ;  /* 0x0000003f00057c82 */ /* 0x000fe20008000000 */
[----:B------:R-:W-:Y:S01]  /*275f0*/  ULDC UR6, c[0x0][0xc3c] ;  /* 0x00030f0000067ab9 */ /* 0x000fe20000000800 */
[----:B------:R-:W-:Y:S01]  /*27600*/  IMAD.MOV.U32 R16, RZ, RZ, R0 ;  /* 0x000000ffff107224 */ /* 0x000fe200078e0000 */
[----:B------:R-:W-:Y:S01]  /*27610*/  MOV R18, UR5 ;  /* 0x0000000500127c02 */ /* 0x000fe20008000f00 */
[----:B------:R-:W-:Y:S02]  /*27620*/  IMAD.U32 R17, RZ, RZ, UR4 ;  /* 0x00000004ff117e24 */ /* 0x000fe4000f8e00ff */
[----:B------:R-:W-:-:S07]  /*27630*/  IMAD.U32 R19, RZ, RZ, UR6 ;  /* 0x00000006ff137e24 */ /* 0x000fce000f8e00ff */
.L_x_6288:
        /* <DEDUP_REMOVED lines=10> */
.L_x_6277:
[----:B------:R-:W-:Y:S02]  /*276e0*/  ULDC UR4, c[0x0][0xc3c] ;  /* 0x00030f0000047ab9 */ /* 0x000fe40000000800 */
[----:B---3--:R-:W-:-:S13]  /*276f0*/  ISETP.GE.AND P0, PT, R19, UR4, PT ;  /* 0x0000000413007c0c */ /* 0x008fda000bf06270 */
[----:B------:R-:W-:Y:S05]  /*27700*/  @!P0 BRA `(.L_x_6289) ;  /* 0xffffff9400e48947 */ /* 0x000fea000383ffff */
[----:B------:R-:W-:Y:S05]  /*27710*/  BSYNC B8 ;  /* 0x0000000000087941 */ /* 0x000fea0003800000 */
.L_x_6182:
[----:B------:R-:W3:Y:S01]  /*27720*/  LDL.LU R0, [R1+0x28] ;  /* 0x0000280001007983 */ /* 0x000ee20000300800 */
[----:B------:R-:W-:Y:S01]  /*27730*/  BSSY B0, `(.L_x_6290) ;  /* 0x000000b000007945 */ /* 0x000fe20003800000 */
[----:B------:R-:W4:Y:S01]  /*27740*/  S2R R5, SR_CgaCtaId ;  /* 0x0000000000057919 */ /* 0x000f220000008800 */
[----:B---3--:R-:W-:-:S05]  /*27750*/  VIADD R0, R0, 0x1 ;  /* 0x0000000100007836 */ /* 0x008fca0000000000 */
[----:B--2---:R-:W-:-:S04]  /*27760*/  LEA.HI R2, R0, R0, RZ, 0x1 ;  /* 0x0000000000027211 */ /* 0x004fc800078f08ff */
[----:B0-----:R-:W-:Y:S02]  /*27770*/  LOP3.LUT R3, R2, 0xfffffffe, RZ, 0xc0, !PT ;  /* 0xfffffffe02037812 */ /* 0x001fe400078ec0ff */
[----:B------:R-:W-:Y:S02]  /*27780*/  MOV R2, 0x400 ;  /* 0x0000040000027802 */ /* 0x000fe40000000f00 */
[----:B------:R-:W-:Y:S02]  /*27790*/  IADD3 R0, R0, -R3, RZ ;  /* 0x8000000300007210 */ /* 0x000fe40007ffe0ff */
[----:B----4-:R-:W-:Y:S02]  /*277a0*/  LEA R7, R5, R2, 0x18 ;  /* 0x0000000205077211 */ /* 0x010fe400078ec0ff */
[----:B------:R-:W-:-:S04]  /*277b0*/  SHF.L.U32 R0, R0, 0x1f, RZ ;  /* 0x0000001f00007819 */ /* 0x000fc800000006ff */
[----:B------:R-:W0:Y:S02]  /*277c0*/  SYNCS.PHASECHK.TRANS64.TRYWAIT P0, [R7+URZ+0x30820], R0 ;  /* 0x03082000070075a7 */ /* 0x000e24000800017f */
[----:B0-----:R-:W-:Y:S05]  /*277d0*/  @!P0 BRA `(.L_x_6291) ;  /* 0x0000004c00ec8947 */ /* 0x001fea0003800000 */
.L_x_6471:
[----:B------:R-:W-:Y:S05]  /*277e0*/  BSYNC B0 ;  /* 0x0000000000007941 */ /* 0x000fea0003800000 */
.L_x_6290:
[----:B------:R-:W-:-:S03]  /*277f0*/  UMOV UR4, 0xffffffff ;  /* 0xffffffff00047882 */ /* 0x000fc60000000000 */
[----:B------:R-:W-:Y:S05]  /*27800*/  BRA.DIV UR4, `(.L_x_6292) ;  /* 0x0000004e04f47947 */ /* 0x000fea000b800000 */
[----:B0-----:R-:W0:Y:S02]  /*27810*/  S2R R0, SR_TID.X ;  /* 0x0000000000007919 */ /* 0x001e240000002100 */
[----:B0-----:R-:W-:-:S04]  /*27820*/  SHF.R.U32.HI R0, RZ, 0x5, R0 ;  /* 0x00000005ff007819 */ /* 0x001fc80000011600 */
[----:B------:R-:W-:-:S05]  /*27830*/  LOP3.LUT R0, R0, 0x3, RZ, 0xc0, !PT ;  /* 0x0000000300007812 */ /* 0x000fca00078ec0ff */
[----:B------:R0:W2:Y:S02]  /*27840*/  SHFL.IDX PT, R14, R0, RZ, 0x1f ;  /* 0x00001fff000e7589 */ /* 0x0000a400000e0000 */
.L_x_6474:
[----:B--2---:R-:W-:-:S13]  /*27850*/  ISETP.NE.AND P0, PT, R14, RZ, PT ;  /* 0x000000ff0e00720c */ /* 0x004fda0003f05270 */
[----:B------:R-:W-:Y:S05]  /*27860*/  @P0 BRA `(.L_x_5929) ;  /* 0x0000000000900947 */ /* 0x000fea0003800000 */
[----:B------:R-:W-:-:S03]  /*27870*/  UMOV UR4, 0xffffffff ;  /* 0xffffffff00047882 */ /* 0x000fc60000000000 */
[----:B------:R-:W-:Y:S05]  /*27880*/  BRA.DIV UR4, `(.L_x_6293) ;  /* 0x0000005204087947 */ /* 0x000fea000b800000 */
[----:B------:R-:W-:-:S13]  /*27890*/  ELECT P6, URZ, PT ;  /* 0x00000000003f782f */ /* 0x000fda00038c0000 */
.L_x_6477:
[----:B------:R-:W-:Y:S05]  /*278a0*/  @!P6 BRA `(.L_x_5929) ;  /* 0x000000000080e947 */ /* 0x000fea0003800000 */
[----:B0-----:R-:W2:Y:S02]  /*278b0*/  LDL R0, [R1+0x6c] ;  /* 0x00006c0001007983 */ /* 0x001ea40000100800 */
[----:B--2---:R-:W-:-:S13]  /*278c0*/  R2UR UR4, R0 ;  /* 0x00000000000472ca */ /* 0x004fda00000e0000 */
[----:B------:R-:W-:-:S06]  /*278d0*/  ULOP3.LUT UR4, UR4, 0x2, URZ, 0xfc, !UPT ;  /* 0x0000000204047892 */ /* 0x000fcc000f8efc3f */
[----:B------:R-:W-:-:S05]  /*278e0*/  IMAD.U32 R0, RZ, RZ, UR4 ;  /* 0x00000004ff007e24 */ /* 0x000fca000f8e00ff */
[----:B------:R-:W-:-:S13]  /*278f0*/  ISETP.NE.AND P0, PT, R0, 0x3, PT ;  /* 0x000000030000780c */ /* 0x000fda0003f05270 */
[----:B------:R-:W-:Y:S05]  /*27900*/  @!P0 BRA `(.L_x_6294) ;  /* 0x0000000000048947 */ /* 0x000fea0003800000 */
[----:B------:R-:W-:Y:S01]  /*27910*/  BPT.TRAP 0x1 ;  /* 0x000000040000795c */ /* 0x000fe20000300000 */
.L_x_6294:
[----:B------:R-:W-:Y:S01]  /*27920*/  IMAD R5, R26, 0x8, R7 ;  /* 0x000000081a057824 */ /* 0x000fe200078e0207 */
[----:B------:R-:W-:Y:S02]  /*27930*/  SHF.L.U32 R0, R28, 0x1f, RZ ;  /* 0x0000001f1c007819 */ /* 0x000fe400000006ff */
[----:B------:R-:W-:Y:S02]  /*27940*/  IADD3 R26, R26, 0x1, RZ ;  /* 0x000000011a1a7810 */ /* 0x000fe40007ffe0ff */
[----:B------:R-:W0:Y:S02]  /*27950*/  SYNCS.PHASECHK.TRANS64.TRYWAIT P1, [R5+URZ+0x30840], R0 ;  /* 0x03084000050075a7 */ /* 0x000e24000802017f */
[----:B------:R-:W-:-:S04]  /*27960*/  ISETP.NE.AND P2, PT, R26, 0x2, PT ;  /* 0x000000021a00780c */ /* 0x000fc80003f45270 */
[----:B------:R-:W-:Y:S01]  /*27970*/  SEL R3, RZ, 0x1, P2 ;  /* 0x00000001ff037807 */ /* 0x000fe20001000000 */
[----:B0-----:R-:W-:Y:S08]  /*27980*/  @!P1 BRA `(.L_x_6295) ;  /* 0x0000004c00e89947 */ /* 0x001ff00003800000 */
.L_x_6478:
[----:B------:R-:W-:Y:S02]  /*27990*/  SEL R26, R26, RZ, P2 ;  /* 0x000000ff1a1a7207 */ /* 0x000fe40001000000 */
[----:B------:R-:W-:Y:S01]  /*279a0*/  LOP3.LUT R2, R28, R3, RZ, 0x3c, !PT ;  /* 0x000000031c027212 */ /* 0x000fe200078e3cff */
[----:B------:R-:W-:Y:S06]  /*279b0*/  @!P0 BRA `(.L_x_6296) ;  /* 0x0000000000048947 */ /* 0x000fec0003800000 */
[----:B------:R-:W-:Y:S01]  /*279c0*/  BPT.TRAP 0x1 ;  /* 0x000000040000795c */ /* 0x000fe20000300000 */
.L_x_6296:
[----:B------:R-:W-:Y:S01]  /*279d0*/  IMAD R3, R26, 0x8, R7 ;  /* 0x000000081a037824 */ /* 0x000fe200078e0207 */
[----:B------:R-:W-:-:S04]  /*279e0*/  SHF.L.U32 R2, R2, 0x1f, RZ ;  /* 0x0000001f02027819 */ /* 0x000fc800000006ff */
[----:B------:R-:W2:Y:S02]  /*279f0*/  SYNCS.PHASECHK.TRANS64.TRYWAIT P1, [R3+URZ+0x30840], R2 ;  /* 0x03084002030075a7 */ /* 0x000ea4000802017f */
[----:B--2---:R-:W-:Y:S05]  /*27a00*/  @!P1 BRA `(.L_x_6297) ;  /* 0x0000004c00dc9947 */ /* 0x004fea0003800000 */
.L_x_6479:
[----:B------:R-:W-:Y:S05]  /*27a10*/  @!P0 BRA `(.L_x_6298) ;  /* 0x0000000000048947 */ /* 0x000fea0003800000 */
[----:B------:R-:W-:Y:S01]  /*27a20*/  BPT.TRAP 0x1 ;  /* 0x000000040000795c */ /* 0x000fe20000300000 */
.L_x_6298:
[----:B------:R-:W3:Y:S02]  /*27a30*/  SYNCS.PHASECHK.TRANS64.TRYWAIT P1, [R5+URZ+0x30860], R0 ;  /* 0x03086000050075a7 */ /* 0x000ee4000802017f */
[----:B---3--:R-:W-:Y:S05]  /*27a40*/  @!P1 BRA `(.L_x_6299) ;  /* 0x0000004c00e09947 */ /* 0x008fea0003800000 */
.L_x_6480:
[----:B------:R-:W-:Y:S05]  /*27a50*/  @!P0 BRA `(.L_x_6300) ;  /* 0x0000000000048947 */ /* 0x000fea0003800000 */
[----:B------:R-:W-:Y:S01]  /*27a60*/  BPT.TRAP 0x1 ;  /* 0x000000040000795c */ /* 0x000fe20000300000 */
.L_x_6300:
[----:B----4-:R4:W0:Y:S02]  /*27a70*/  SYNCS.PHASECHK.TRANS64.TRYWAIT P0, [R3+URZ+0x30860], R2 ;  /* 0x03086002030075a7 */ /* 0x010824000800017f */
[----:B0-----:R-:W-:Y:S05]  /*27a80*/  @!P0 NANOSLEEP.SYNCS 0x989680 ;  /* 0x009896800000895d */ /* 0x001fea0003900000 */
[----:B------:R-:W0:Y:S02]  /*27a90*/  @!P0 SYNCS.PHASECHK.TRANS64 P0, [R3+URZ+0x30860], R2 ;  /* 0x03086002030085a7 */ /* 0x000e24000800007f */
[----:B0-----:R-:W-:Y:S05]  /*27aa0*/  @!P0 BRA `(.L_x_6300) ;  /* 0xfffffffc00f08947 */ /* 0x001fea000383ffff */
.L_x_5929:
[----:B------:R-:W-:Y:S05]  /*27ab0*/  BSYNC B9 ;  /* 0x0000000000097941 */ /* 0x000fea0003800000 */
.L_x_5926:
[----:B------:R-:W-:Y:S05]  /*27ac0*/  EXIT ;  /* 0x000000000000794d */ /* 0x000fea0003800000 */
.L_x_5949:
[----:B0-----:R0:W1:Y:S02]  /*27ad0*/  SYNCS.PHASECHK.TRANS64.TRYWAIT P5, [R86+URZ+0x30890], R87 ;  /* 0x03089057560075a7 */ /* 0x00106400080a017f */
[----:B-1----:R-:W-:Y:S05]  /*27ae0*/  @!P5 NANOSLEEP.SYNCS 0x989680 ;  /* 0x009896800000d95d */ /* 0x002fea0003900000 */
[----:B------:R-:W1:Y:S02]  /*27af0*/  @!P5 SYNCS.PHASECHK.TRANS64 P5, [R86+URZ+0x30890], R87 ;  /* 0x030890575600d5a7 */ /* 0x000e6400080a007f */
[----:B-1----:R-:W-:Y:S05]  /*27b00*/  @!P5 BRA `(.L_x_5949) ;  /* 0xfffffffc00f0d947 */ /* 0x002fea000383ffff */
[----:B------:R-:W-:Y:S05]  /*27b10*/  BRA `(.L_x_6301) ;  /* 0xfffffdbc00e87947 */ /* 0x000fea000383ffff */
.L_x_5950:
        /* <DEDUP_REMOVED lines=8> */
.L_x_6303:
[----:B------:R-:W-:Y:S05]  /*27ba0*/  BSYNC B1 ;  /* 0x0000000000017941 */ /* 0x000fea0003800000 */
.L_x_6302:
        /* <DEDUP_REMOVED lines=8> */
.L_x_6304:
[----:B------:R-:W-:Y:S01]  /*27c30*/  IMAD.MOV.U32 R11, RZ, RZ, R14 ;  /* 0x000000ffff0b7224 */ /* 0x000fe200078e000e */
[----:B------:R-:W-:Y:S06]  /*27c40*/  BRA `(.L_x_6305) ;  /* 0xfffffdbc00b07947 */ /* 0x000fec000383ffff */
.L_x_5975:
        /* <DEDUP_REMOVED lines=8> */
.L_x_6307:
[----:B------:R-:W-:Y:S05]  /*27cd0*/  BSYNC B1 ;  /* 0x0000000000017941 */ /* 0x000fea0003800000 */
.L_x_6306:
        /* <DEDUP_REMOVED lines=8> */
.L_x_6308:
[----:B------:R-:W-:Y:S01]  /*27d60*/  MOV R117, R14 ;  /* 0x0000000e00757202 */ /* 0x000fe20000000f00 */
[----:B------:R-:W-:Y:S06]  /*27d70*/  BRA `(.L_x_6309) ;  /* 0xfffffdd000d07947 */ /* 0x000fec000383ffff */
.L_x_6005:
[----:B0-----:R0:W1:Y:S02]  /*27d80*/  SYNCS.PHASECHK.TRANS64.TRYWAIT P5, [R86+URZ+0x30890], R87 ;  /* 0x03089057560075a7 */ /* 0x00106400080a017f */
[----:B-1----:R-:W-:Y:S05]  /*27d90*/  @!P5 NANOSLEEP.SYNCS 0x989680 ;  /* 0x009896800000d95d */ /* 0x002fea0003900000 */
[----:B------:R-:W1:Y:S02]  /*27da0*/  @!P5 SYNCS.PHASECHK.TRANS64 P5, [R86+URZ+0x30890], R87 ;  /* 0x030890575600d5a7 */ /* 0x000e6400080a007f */
[----:B-1----:R-:W-:Y:S05]  /*27db0*/  @!P5 BRA `(.L_x_6005) ;  /* 0xfffffffc00f0d947 */ /* 0x002fea000383ffff */
[----:B------:R-:W-:Y:S05]  /*27dc0*/  BRA `(.L_x_6310) ;  /* 0xfffffdf000b47947 */ /* 0x000fea000383ffff */
.L_x_6006:
        /* <DEDUP_REMOVED lines=8> */
.L_x_6312:
[----:B------:R-:W-:Y:S05]  /*27e50*/  BSYNC B1 ;  /* 0x0000000000017941 */ /* 0x000fea0003800000 */
.L_x_6311:
        /* <DEDUP_REMOVED lines=8> */
.L_x_6313:
[----:B------:R-:W-:Y:S01]  /*27ee0*/  IMAD.MOV.U32 R11, RZ, RZ, R14 ;  /* 0x000000ffff0b7224 */ /* 0x000fe200078e000e */
[----:B------:R-:W-:Y:S06]  /*27ef0*/  BRA `(.L_x_6314) ;  /* 0xfffffdf000847947 */ /* 0x000fec000383ffff */
.L_x_6019:
        /* <DEDUP_REMOVED lines=8> */
.L_x_6316:
[----:B------:R-:W-:Y:S05]  /*27f80*/  BSYNC B1 ;  /* 0x0000000000017941 */ /* 0x000fea0003800000 */
.L_x_6315:
        /* <DEDUP_REMOVED lines=8> */
.L_x_6317:
[----:B------:R-:W-:Y:S01]  /*28010*/  IMAD.MOV.U32 R117, RZ, RZ, R14 ;  /* 0x000000ffff757224 */ /* 0x000fe200078e000e */
[----:B------:R-:W-:Y:S06]  /*28020*/  BRA `(.L_x_6318) ;  /* 0xfffffe0400fc7947 */ /* 0x000fec000383ffff */
.L_x_6032:
[----:B0-----:R0:W1:Y:S02]  /*28030*/  SYNCS.PHASECHK.TRANS64.TRYWAIT P3, [R86+URZ+0x30890], R87 ;  /* 0x03089057560075a7 */ /* 0x001064000806017f */
[----:B-1----:R-:W-:Y:S05]  /*28040*/  @!P3 NANOSLEEP.SYNCS 0x989680 ;  /* 0x009896800000b95d */ /* 0x002fea0003900000 */
[----:B------:R-:W1:Y:S02]  /*28050*/  @!P3 SYNCS.PHASECHK.TRANS64 P3, [R86+URZ+0x30890], R87 ;  /* 0x030890575600b5a7 */ /* 0x000e64000806007f */
[----:B-1----:R-:W-:Y:S05]  /*28060*/  @!P3 BRA `(.L_x_6032) ;  /* 0xfffffffc00f0b947 */ /* 0x002fea000383ffff */
[----:B------:R-:W-:Y:S05]  /*28070*/  BRA `(.L_x_6319) ;  /* 0xfffffe1c00b47947 */ /* 0x000fea000383ffff */
.L_x_6033:
        /* <DEDUP_REMOVED lines=8> */
.L_x_6321:
[----:B------:R-:W-:Y:S05]  /*28100*/  BSYNC B1 ;  /* 0x0000000000017941 */ /* 0x000fea0003800000 */
.L_x_6320:
        /* <DEDUP_REMOVED lines=8> */
.L_x_6322:
[----:B------:R-:W-:Y:S01]  /*28190*/  MOV R37, R14 ;  /* 0x0000000e00257202 */ /* 0x000fe20000000f00 */
[----:B------:R-:W-:Y:S06]  /*281a0*/  BRA `(.L_x_6323) ;  /* 0xfffffe1c00d07947 */ /* 0x000fec000383ffff */
.L_x_6036:
        /* <DEDUP_REMOVED lines=8> */
.L_x_6325:
[----:B------:R-:W-:Y:S05]  /*28230*/  BSYNC B1 ;  /* 0x0000000000017941 */ /* 0x000fea0003800000 */
.L_x_6324:
        /* <DEDUP_REMOVED lines=8> */
.L_x_6326:
[----:B------:R-:W-:Y:S01]  /*282c0*/  IMAD.MOV.U32 R37, RZ, RZ, R14 ;  /* 0x000000ffff257224 */ /* 0x000fe200078e000e */
[----:B------:R-:W-:Y:S06]  /*282d0*/  BRA `(.L_x_6327) ;  /* 0xfffffe20002c7947 */ /* 0x000fec000383ffff */
.L_x_6040:
[----:B---3--:R3:W0:Y:S02]  /*282e0*/  SYNCS.PHASECHK.TRANS64.TRYWAIT P2, [R86+URZ+0x308b0], R87 ;  /* 0x0308b057560075a7 */ /* 0x008624000804017f */
[----:B0-----:R-:W-:Y:S05]  /*282f0*/  @!P2 NANOSLEEP.SYNCS 0x989680 ;  /* 0x009896800000a95d */ /* 0x001fea0003900000 */
[----:B------:R-:W0:Y:S02]  /*28300*/  @!P2 SYNCS.PHASECHK.TRANS64 P2, [R86+URZ+0x308b0], R87 ;  /* 0x0308b0575600a5a7 */ /* 0x000e24000804007f */
[----:B0-----:R-:W-:Y:S05]  /*28310*/  @!P2 BRA `(.L_x_6040) ;  /* 0xfffffffc00f0a947 */ /* 0x001fea000383ffff */
[----:B------:R-:W-:Y:S05]  /*28320*/  BRA `(.L_x_6328) ;  /* 0xfffffe2400047947 */ /* 0x000fea000383ffff */
.L_x_6060:
        /* <DEDUP_REMOVED lines=8> */
.L_x_6330:
[----:B------:R-:W-:Y:S05]  /*283b0*/  BSYNC B1 ;  /* 0x0000000000017941 */ /* 0x000fea0003800000 */
.L_x_6329:
        /* <DEDUP_REMOVED lines=8> */
.L_x_6331:
[----:B------:R-:W-:Y:S01]  /*28440*/  MOV R13, R63 ;  /* 0x0000003f000d7202 */ /* 0x000fe20000000f00 */
[----:B------:R-:W-:-:S07]  /*28450*/  IMAD.MOV.U32 R8, RZ, RZ, R14 ;  /* 0x000000ffff087224 */ /* 0x000fce00078e000e */
[----:B------:R-:W-:Y:S05]  /*28460*/  WARPSYNC.COLLECTIVE R15, `(.L_x_6332) ;  /* 0x000000000f087348 */ /* 0x000fea0003c00000 */
[----:B------:R0:W1:Y:S02]  /*28470*/  SHFL.IDX P6, R14, R13, R12, R11 ;  /* 0x0000000c0d0e7389 */ /* 0x00006400000c000b */
[----:B01----:R-:W-:Y:S01]  /*28480*/  ENDCOLLECTIVE ;  /* 0x000000000000791b */ /* 0x003fe20003800000 */
.L_x_6332:
[----:B------:R-:W-:Y:S02]  /*28490*/  IMAD.MOV.U32 R13, RZ, RZ, R62 ;  /* 0x000000ffff0d7224 */ /* 0x000fe400078e003e */
[----:B------:R-:W-:-:S07]  /*284a0*/  IMAD.MOV.U32 R9, RZ, RZ, R14 ;  /* 0x000000ffff097224 */ /* 0x000fce00078e000e */
[----:B------:R-:W-:Y:S05]  /*284b0*/  WARPSYNC.COLLECTIVE R15, `(.L_x_6333) ;  /* 0x000000000f087348 */ /* 0x000fea0003c00000 */
[----:B------:R0:W1:Y:S02]  /*284c0*/  SHFL.IDX P6, R14, R13, R12, R11 ;  /* 0x0000000c0d0e7389 */ /* 0x00006400000c000b */
[----:B01----:R-:W-:Y:S01]  /*284d0*/  ENDCOLLECTIVE ;  /* 0x000000000000791b */ /* 0x003fe20003800000 */
.L_x_6333:
[----:B------:R-:W-:Y:S01]  /*284e0*/  MOV R30, R14 ;  /* 0x0000000e001e7202 */ /* 0x000fe20000000f00 */
[----:B------:R-:W-:Y:S06]  /*284f0*/  BRA `(.L_x_6334) ;  /* 0xfffffe3800007947 */ /* 0x000fec000383ffff */
.L_x_6063:
        /* <DEDUP_REMOVED lines=8> */
.L_x_6336:
[----:B------:R-:W-:Y:S05]  /*28580*/  BSYNC B1 ;  /* 0x0000000000017941 */ /* 0x000fea0003800000 */
.L_x_6335:
        /* <DEDUP_REMOVED lines=8> */
.L_x_6337:
[----:B------:R-:W-:Y:S02]  /*28610*/  IMAD.MOV.U32 R13, RZ, RZ, R63 ;  /* 0x000000ffff0d7224 */ /* 0x000fe400078e003f */
[----:B------:R-:W-:-:S07]  /*28620*/  IMAD.MOV.U32 R65, RZ, RZ, R14 ;  /* 0x000000ffff417224 */ /* 0x000fce00078e000e */
[----:B------:R-:W-:Y:S05]  /*28630*/  WARPSYNC.COLLECTIVE R15, `(.L_x_6338) ;  /* 0x000000000f087348 */ /* 0x000fea0003c00000 */
[----:B------:R0:W1:Y:S02]  /*28640*/  SHFL.IDX P6, R14, R13, R12, R11 ;  /* 0x0000000c0d0e7389 */ /* 0x00006400000c000b */
[----:B01----:R-:W-:Y:S01]  /*28650*/  ENDCOLLECTIVE ;  /* 0x000000000000791b */ /* 0x003fe20003800000 */
.L_x_6338:
[----:B------:R-:W-:Y:S01]  /*28660*/  IMAD.MOV.U32 R13, RZ, RZ, R62 ;  /* 0x000000ffff0d7224 */ /* 0x000fe200078e003e */
[----:B------:R-:W-:-:S07]  /*28670*/  MOV R63, R14 ;  /* 0x0000000e003f7202 */ /* 0x000fce0000000f00 */
[----:B------:R-:W-:Y:S05]  /*28680*/  WARPSYNC.COLLECTIVE R15, `(.L_x_6339) ;  /* 0x000000000f087348 */ /* 0x000fea0003c00000 */
[----:B------:R0:W1:Y:S02]  /*28690*/  SHFL.IDX P6, R14, R13, R12, R11 ;  /* 0x0000000c0d0e7389 */ /* 0x00006400000c000b */
[----:B01----:R-:W-:Y:S01]  /*286a0*/  ENDCOLLECTIVE ;  /* 0x000000000000791b */ /* 0x003fe20003800000 */
.L_x_6339:
[----:B------:R-:W-:Y:S01]  /*286b0*/  IMAD.MOV.U32 R62, RZ, RZ, R14 ;  /* 0x000000ffff3e7224 */ /* 0x000fe200078e000e */
[----:B------:R-:W-:Y:S06]  /*286c0*/  BRA `(.L_x_6340) ;  /* 0xfffffe3c00ac7947 */ /* 0x000fec000383ffff */
.L_x_6067:
[----:B0-----:R0:W1:Y:S02]  /*286d0*/  SYNCS.PHASECHK.TRANS64.TRYWAIT P0, [R2+URZ+0x30800], R5 ;  /* 0x03080005020075a7 */ /* 0x001064000800017f */
[----:B-1----:R-:W-:Y:S05]  /*286e0*/  @!P0 NANOSLEEP.SYNCS 0x989680 ;  /* 0x009896800000895d */ /* 0x002fea0003900000 */
[----:B------:R-:W1:Y:S02]  /*286f0*/  @!P0 SYNCS.PHASECHK.TRANS64 P0, [R2+URZ+0x30800], R5 ;  /* 0x03080005020085a7 */ /* 0x000e64000800007f */
[----:B-1----:R-:W-:Y:S05]  /*28700*/  @!P0 BRA `(.L_x_6067) ;  /* 0xfffffffc00f08947 */ /* 0x002fea000383ffff */
[----:B------:R-:W-:Y:S05]  /*28710*/  BRA `(.L_x_6341) ;  /* 0xfffffe4400e47947 */ /* 0x000fea000383ffff */
.L_x_6091:
        /* <DEDUP_REMOVED lines=8> */
.L_x_6343:
[----:B------:R-:W-:Y:S05]  /*287a0*/  BSYNC B1 ;  /* 0x0000000000017941 */ /* 0x000fea0003800000 */
.L_x_6342:
        /* <DEDUP_REMOVED lines=8> */
.L_x_6344:
[----:B------:R-:W-:Y:S01]  /*28830*/  IMAD.MOV.U32 R13, RZ, RZ, R61 ;  /* 0x000000ffff0d7224 */ /* 0x000fe200078e003d */
[----:B------:R-:W-:-:S07]  /*28840*/  MOV R4, R14 ;  /* 0x0000000e00047202 */ /* 0x000fce0000000f00 */
[----:B------:R-:W-:Y:S05]  /*28850*/  WARPSYNC.COLLECTIVE R15, `(.L_x_6345) ;  /* 0x000000000f087348 */ /* 0x000fea0003c00000 */
[----:B------:R0:W1:Y:S02]  /*28860*/  SHFL.IDX P6, R14, R13, R12, R11 ;  /* 0x0000000c0d0e7389 */ /* 0x00006400000c000b */
[----:B01----:R-:W-:Y:S01]  /*28870*/  ENDCOLLECTIVE ;  /* 0x000000000000791b */ /* 0x003fe20003800000 */
.L_x_6345:
[----:B------:R-:W-:Y:S01]  /*28880*/  MOV R13, R3 ;  /* 0x00000003000d7202 */ /* 0x000fe20000000f00 */
[----:B------:R-:W-:-:S07]  /*28890*/  IMAD.MOV.U32 R7, RZ, RZ, R14 ;  /* 0x000000ffff077224 */ /* 0x000fce00078e000e */
[----:B------:R-:W-:Y:S05]  /*288a0*/  WARPSYNC.COLLECTIVE R15, `(.L_x_6346) ;  /* 0x000000000f087348 */ /* 0x000fea0003c00000 */
[----:B------:R0:W1:Y:S02]  /*288b0*/  SHFL.IDX P6, R14, R13, R12, R11 ;  /* 0x0000000c0d0e7389 */ /* 0x00006400000c000b */
[----:B01----:R-:W-:Y:S01]  /*288c0*/  ENDCOLLECTIVE ;  /* 0x000000000000791b */ /* 0x003fe20003800000 */
.L_x_6346:
[----:B------:R-:W-:Y:S01]  /*288d0*/  IMAD.MOV.U32 R8, RZ, RZ, R14 ;  /* 0x000000ffff087224 */ /* 0x000fe200078e000e */
[----:B------:R-:W-:Y:S06]  /*288e0*/  BRA `(.L_x_6347) ;  /* 0xfffffe6800c07947 */ /* 0x000fec000383ffff */
.L_x_6094:
        /* <DEDUP_REMOVED lines=8> */
.L_x_6349:
[----:B------:R-:W-:Y:S05]  /*28970*/  BSYNC B1 ;  /* 0x0000000000017941 */ /* 0x000fea0003800000 */
.L_x_6348:
        /* <DEDUP_REMOVED lines=8> */
.L_x_6350:
[----:B------:R-:W-:Y:S01]  /*28a00*/  MOV R13, R61 ;  /* 0x0000003d000d7202 */ /* 0x000fe20000000f00 */
[----:B------:R-:W-:-:S07]  /*28a10*/  IMAD.MOV.U32 R20, RZ, RZ, R14 ;  /* 0x000000ffff147224 */ /* 0x000fce00078e000e */
[----:B------:R-:W-:Y:S05]  /*28a20*/  WARPSYNC.COLLECTIVE R15, `(.L_x_6351) ;  /* 0x000000000f087348 */ /* 0x000fea0003c00000 */
[----:B------:R0:W1:Y:S02]  /*28a30*/  SHFL.IDX P6, R14, R13, R12, R11 ;  /* 0x0000000c0d0e7389 */ /* 0x00006400000c000b */
[----:B01----:R-:W-:Y:S01]  /*28a40*/  ENDCOLLECTIVE ;  /* 0x000000000000791b */ /* 0x003fe20003800000 */
.L_x_6351:
[----:B------:R-:W-:Y:S02]  /*28a50*/  IMAD.MOV.U32 R13, RZ, RZ, R3 ;  /* 0x000000ffff0d7224 */ /* 0x000fe400078e0003 */
[----:B------:R-:W-:-:S07]  /*28a60*/  IMAD.MOV.U32 R61, RZ, RZ, R14 ;  /* 0x000000ffff3d7224 */ /* 0x000fce00078e000e */
[----:B------:R-:W-:Y:S05]  /*28a70*/  WARPSYNC.COLLECTIVE R15, `(.L_x_6352) ;  /* 0x000000000f087348 */ /* 0x000fea0003c00000 */
[----:B------:R0:W1:Y:S02]  /*28a80*/  SHFL.IDX P6, R14, R13, R12, R11 ;  /* 0x0000000c0d0e7389 */ /* 0x00006400000c000b */
[----:B01----:R-:W-:Y:S01]  /*28a90*/  ENDCOLLECTIVE ;  /* 0x000000000000791b */ /* 0x003fe20003800000 */
.L_x_6352:
[----:B------:R-:W-:Y:S01]  /*28aa0*/  MOV R62, R14 ;  /* 0x0000000e003e7202 */ /* 0x000fe20000000f00 */
[----:B------:R-:W-:Y:S06]  /*28ab0*/  BRA `(.L_x_6353) ;  /* 0xfffffe6c00e07947 */ /* 0x000fec000383ffff */
.L_x_6098:
[----:B0-----:R0:W1:Y:S02]  /*28ac0*/  SYNCS.PHASECHK.TRANS64.TRYWAIT P0, [R2+URZ+0x30800], R21 ;  /* 0x03080015020075a7 */ /* 0x001064000800017f */
[----:B-1----:R-:W-:Y:S05]  /*28ad0*/  @!P0 NANOSLEEP.SYNCS 0x989680 ;  /* 0x009896800000895d */ /* 0x002fea0003900000 */
[----:B------:R-:W1:Y:S02]  /*28ae0*/  @!P0 SYNCS.PHASECHK.TRANS64 P0, [R2+URZ+0x30800], R21 ;  /* 0x03080015020085a7 */ /* 0x000e64000800007f */
[----:B-1----:R-:W-:Y:S05]  /*28af0*/  @!P0 BRA `(.L_x_6098) ;  /* 0xfffffffc00f08947 */ /* 0x002fea000383ffff */
[----:B------:R-:W-:Y:S05]  /*28b00*/  BRA `(.L_x_6354) ;  /* 0xfffffe7400647947 */ /* 0x000fea000383ffff */
.L_x_6112:
[----:B-1----:R1:W2:Y:S02]  /*28b10*/  SYNCS.PHASECHK.TRANS64.TRYWAIT P1, [R8+URZ+0x30830], R3 ;  /* 0x03083003080075a7 */ /* 0x0022a4000802017f */
[----:B--2---:R-:W-:Y:S05]  /*28b20*/  @!P1 NANOSLEEP.SYNCS 0x989680 ;  /* 0x009896800000995d */ /* 0x004fea0003900000 */
[----:B------:R-:W2:Y:S02]  /*28b30*/  @!P1 SYNCS.PHASECHK.TRANS64 P1, [R8+URZ+0x30830], R3 ;  /* 0x03083003080095a7 */ /* 0x000ea4000802007f */
[----:B--2---:R-:W-:Y:S05]  /*28b40*/  @!P1 BRA `(.L_x_6112) ;  /* 0xfffffffc00f09947 */ /* 0x004fea000383ffff */
[----:B------:R-:W-:Y:S05]  /*28b50*/  BRA `(.L_x_6111) ;  /* 0xfffffe9c00c47947 */ /* 0x000fea000383ffff */
.L_x_6120:
[----:B-1----:R1:W2:Y:S02]  /*28b60*/  SYNCS.PHASECHK.TRANS64.TRYWAIT P1, [R0+URZ+0x30830], R3 ;  /* 0x03083003000075a7 */ /* 0x0022a4000802017f */
[----:B--2---:R-:W-:Y:S05]  /*28b70*/  @!P1 NANOSLEEP.SYNCS 0x989680 ;  /* 0x009896800000995d */ /* 0x004fea0003900000 */
[----:B------:R-:W2:Y:S02]  /*28b80*/  @!P1 SYNCS.PHASECHK.TRANS64 P1, [R0+URZ+0x30830], R3 ;  /* 0x03083003000095a7 */ /* 0x000ea4000802007f */
[----:B--2---:R-:W-:Y:S05]  /*28b90*/  @!P1 BRA `(.L_x_6120) ;  /* 0xfffffffc00f09947 */ /* 0x004fea000383ffff */
[----:B------:R-:W-:Y:S05]  /*28ba0*/  BRA `(.L_x_6119) ;  /* 0xfffffec800507947 */ /* 0x000fea000383ffff */
.L_x_6125:
[----:B-1----:R1:W2:Y:S02]  /*28bb0*/  SYNCS.PHASECHK.TRANS64.TRYWAIT P1, [R13+URZ+0x30850], R3 ;  /* 0x030850030d0075a7 */ /* 0x0022a4000802017f */
[----:B--2---:R-:W-:Y:S05]  /*28bc0*/  @!P1 NANOSLEEP.SYNCS 0x989680 ;  /* 0x009896800000995d */ /* 0x004fea0003900000 */
[----:B------:R-:W2:Y:S02]  /*28bd0*/  @!P1 SYNCS.PHASECHK.TRANS64 P1, [R13+URZ+0x30850], R3 ;  /* 0x030850030d0095a7 */ /* 0x000ea4000802007f */
[----:B--2---:R-:W-:Y:S05]  /*28be0*/  @!P1 BRA `(.L_x_6125) ;  /* 0xfffffffc00f09947 */ /* 0x004fea000383ffff */
[----:B------:R-:W-:Y:S05]  /*28bf0*/  BRA `(.L_x_6124) ;  /* 0xfffffed400f47947 */ /* 0x000fea000383ffff */
.L_x_6135:
[----:B-1----:R1:W2:Y:S02]  /*28c00*/  SYNCS.PHASECHK.TRANS64.TRYWAIT P1, [R3+URZ+0x30830], R4 ;  /* 0x03083004030075a7 */ /* 0x0022a4000802017f */
[----:B--2---:R-:W-:Y:S05]  /*28c10*/  @!P1 NANOSLEEP.SYNCS 0x989680 ;  /* 0x009896800000995d */ /* 0x004fea0003900000 */
[----:B------:R-:W2:Y:S02]  /*28c20*/  @!P1 SYNCS.PHASECHK.TRANS64 P1, [R3+URZ+0x30830], R4 ;  /* 0x03083004030095a7 */ /* 0x000ea4000802007f */
[----:B--2---:R-:W-:Y:S05]  /*28c30*/  @!P1 BRA `(.L_x_6135) ;  /* 0xfffffffc00f09947 */ /* 0x004fea000383ffff */
[----:B------:R-:W-:Y:S05]  /*28c40*/  BRA `(.L_x_6134) ;  /* 0xfffffef8004c7947 */ /* 0x000fea000383ffff */
.L_x_6140:
[----:B-1----:R1:W2:Y:S02]  /*28c50*/  SYNCS.PHASECHK.TRANS64.TRYWAIT P1, [R13+URZ+0x30850], R3 ;  /* 0x030850030d0075a7 */ /* 0x0022a4000802017f */
[----:B--2---:R-:W-:Y:S05]  /*28c60*/  @!P1 NANOSLEEP.SYNCS 0x989680 ;  /* 0x009896800000995d */ /* 0x004fea0003900000 */
[----:B------:R-:W2:Y:S02]  /*28c70*/  @!P1 SYNCS.PHASECHK.TRANS64 P1, [R13+URZ+0x30850], R3 ;  /* 0x030850030d0095a7 */ /* 0x000ea4000802007f */
[----:B--2---:R-:W-:Y:S05]  /*28c80*/  @!P1 BRA `(.L_x_6140) ;  /* 0xfffffffc00f09947 */ /* 0x004fea000383ffff */
[----:B------:R-:W-:Y:S05]  /*28c90*/  BRA `(.L_x_6139) ;  /* 0xffffff0400f07947 */ /* 0x000fea000383ffff */
.L_x_6148:
[----:B-1----:R1:W2:Y:S02]  /*28ca0*/  SYNCS.PHASECHK.TRANS64.TRYWAIT P1, [R10+URZ+0x30850], R5 ;  /* 0x030850050a0075a7 */ /* 0x0022a4000802017f */
[----:B--2---:R-:W-:Y:S05]  /*28cb0*/  @!P1 NANOSLEEP.SYNCS 0x989680 ;  /* 0x009896800000995d */ /* 0x004fea0003900000 */
[----:B------:R-:W2:Y:S02]  /*28cc0*/  @!P1 SYNCS.PHASECHK.TRANS64 P1, [R10+URZ+0x30850], R5 ;  /* 0x030850050a0095a7 */ /* 0x000ea4000802007f */
[----:B--2---:R-:W-:Y:S05]  /*28cd0*/  @!P1 BRA `(.L_x_6148) ;  /* 0xfffffffc00f09947 */ /* 0x004fea000383ffff */
[----:B------:R-:W-:Y:S05]  /*28ce0*/  BRA `(.L_x_6147) ;  /* 0xffffff2400cc7947 */ /* 0x000fea000383ffff */
.L_x_6190:
[----:B-1----:R-:W0:Y:S01]  /*28cf0*/  S2R R11, SR_TID.X ;  /* 0x00000000000b7919 */ /* 0x002e220000002100 */
[----:B------:R-:W-:Y:S01]  /*28d00*/  BSSY B1, `(.L_x_6355) ;  /* 0x000000a000017945 */ /* 0x000fe20003800000 */
[----:B------:R-:W-:Y:S02]  /*28d10*/  IMAD.MOV.U32 R12, RZ, RZ, RZ ;  /* 0x000000ffff0c7224 */ /* 0x000fe400078e00ff */
[----:B------:R-:W-:Y:S01]  /*28d20*/  IMAD.MOV.U32 R15, RZ, RZ, -0x1 ;  /* 0xffffffffff0f7424 */ /* 0x000fe200078e00ff */
[----:B0-----:R-:W-:-:S04]  /*28d30*/  SHF.R.U32.HI R11, RZ, 0x5, R11 ;  /* 0x00000005ff0b7819 */ /* 0x001fc8000001160b */
[----:B------:R-:W-:-:S05]  /*28d40*/  LOP3.LUT R11, R11, 0x3, RZ, 0xc0, !PT ;  /* 0x000000030b0b7812 */ /* 0x000fca00078ec0ff */
[----:B------:R-:W-:Y:S01]  /*28d50*/  IMAD.MOV.U32 R13, RZ, RZ, R11 ;  /* 0x000000ffff0d7224 */ /* 0x000fe200078e000b */
[----:B------:R-:W-:-:S07]  /*28d60*/  MOV R11, 0x1f ;  /* 0x0000001f000b7802 */ /* 0x000fce0000000f00 */
[----:B------:R-:W-:Y:S05]  /*28d70*/  WARPSYNC.COLLECTIVE R15, `(.L_x_6356) ;  /* 0x000000000f087348 */ /* 0x000fea0003c00000 */
[----:B------:R0:W1:Y:S02]  /*28d80*/  SHFL.IDX P6, R14, R13, R12, R11 ;  /* 0x0000000c0d0e7389 */ /* 0x00006400000c000b */
[----:B01----:R-:W-:Y:S01]  /*28d90*/  ENDCOLLECTIVE ;  /* 0x000000000000791b */ /* 0x003fe20003800000 */
.L_x_6356:
[----:B------:R-:W-:Y:S05]  /*28da0*/  BSYNC B1 ;  /* 0x0000000000017941 */ /* 0x000fea0003800000 */
.L_x_6355:
[----:B------:R-:W-:Y:S05]  /*28db0*/  BRA `(.L_x_6357) ;  /* 0xffffff8800c87947 */ /* 0x000fea000383ffff */
.L_x_6192:
[----:B------:R-:W-:Y:S01]  /*28dc0*/  BSSY B1, `(.L_x_6358) ;  /* 0x0000006000017945 */ /* 0x000fe20003800000 */
[----:B------:R-:W-:-:S07]  /*28dd0*/  IMAD.MOV.U32 R15, RZ, RZ, -0x1 ;  /* 0xffffffffff0f7424 */ /* 0x000fce00078e00ff */
[----:B01----:R-:W-:Y:S05]  /*28de0*/  WARPSYNC.COLLECTIVE R15, `(.L_x_6359) ;  /* 0x000000000f0c7348 */ /* 0x003fea0003c00000 */
[----:B------:R-:W-:Y:S02]  /*28df0*/  ELECT P6, UR62, PT ;  /* 0x00000000003e782f */ /* 0x000fe400038c0000 */
[----:B------:R-:W-:Y:S01]  /*28e00*/  MOV R14, UR62 ;  /* 0x0000003e000e7c02 */ /* 0x000fe20008000f00 */
[----:B01----:R-:W-:Y:S10]  /*28e10*/  ENDCOLLECTIVE ;  /* 0x000000000000791b */ /* 0x003ff40003800000 */
.L_x_6359:
[----:B------:R-:W-:Y:S05]  /*28e20*/  BSYNC B1 ;  /* 0x0000000000017941 */ /* 0x000fea0003800000 */
.L_x_6358:
[----:B------:R-:W-:Y:S05]  /*28e30*/  BRA `(.L_x_6191) ;  /* 0xffffff8800c07947 */ /* 0x000fea000383ffff */
.L_x_6194:
[----:B0-----:R0:W2:Y:S02]  /*28e40*/  SYNCS.PHASECHK.TRANS64.TRYWAIT P0, [R22+URZ+0x30820], R8 ;  /* 0x03082008160075a7 */ /* 0x0010a4000800017f */
[----:B--2---:R-:W-:Y:S05]  /*28e50*/  @!P0 NANOSLEEP.SYNCS 0x989680 ;  /* 0x009896800000895d */ /* 0x004fea0003900000 */
[----:B------:R-:W2:Y:S02]  /*28e60*/  @!P0 SYNCS.PHASECHK.TRANS64 P0, [R22+URZ+0x30820], R8 ;  /* 0x03082008160085a7 */ /* 0x000ea4000800007f */
[----:B--2---:R-:W-:Y:S05]  /*28e70*/  @!P0 BRA `(.L_x_6194) ;  /* 0xfffffffc00f08947 */ /* 0x004fea000383ffff */
[----:B------:R-:W-:Y:S05]  /*28e80*/  BRA `(.L_x_6360) ;  /* 0xffffff8800d07947 */ /* 0x000fea000383ffff */
.L_x_6198:
[----:B-1----:R1:W2:Y:S02]  /*28e90*/  SYNCS.PHASECHK.TRANS64.TRYWAIT P0, [R12+URZ+0x308a0], R11 ;  /* 0x0308a00b0c0075a7 */ /* 0x0022a4000800017f */
[----:B--2---:R-:W-:Y:S05]  /*28ea0*/  @!P0 NANOSLEEP.SYNCS 0x989680 ;  /* 0x009896800000895d */ /* 0x004fea0003900000 */
[----:B------:R-:W2:Y:S02]  /*28eb0*/  @!P0 SYNCS.PHASECHK.TRANS64 P0, [R12+URZ+0x308a0], R11 ;  /* 0x0308a00b0c0085a7 */ /* 0x000ea4000800007f */
[----:B--2---:R-:W-:Y:S05]  /*28ec0*/  @!P0 BRA `(.L_x_6198) ;  /* 0xfffffffc00f08947 */ /* 0x004fea000383ffff */
[----:B------:R-:W-:Y:S05]  /*28ed0*/  BRA `(.L_x_6361) ;  /* 0xffffff8800e87947 */ /* 0x000fea000383ffff */
.L_x_6205:
[----:B0-----:R0:W2:Y:S02]  /*28ee0*/  SYNCS.PHASECHK.TRANS64.TRYWAIT P0, [R12+URZ+0x308c0], R11 ;  /* 0x0308c00b0c0075a7 */ /* 0x0010a4000800017f */
[----:B--2---:R-:W-:Y:S05]  /*28ef0*/  @!P0 NANOSLEEP.SYNCS 0x989680 ;  /* 0x009896800000895d */ /* 0x004fea0003900000 */
[----:B------:R-:W2:Y:S02]  /*28f00*/  @!P0 SYNCS.PHASECHK.TRANS64 P0, [R12+URZ+0x308c0], R11 ;  /* 0x0308c00b0c0085a7 */ /* 0x000ea4000800007f */
[----:B--2---:R-:W-:Y:S05]  /*28f10*/  @!P0 BRA `(.L_x_6205) ;  /* 0xfffffffc00f08947 */ /* 0x004fea000383ffff */
[----:B------:R-:W-:Y:S05]  /*28f20*/  BRA `(.L_x_6362) ;  /* 0xffffff8c00e47947 */ /* 0x000fea000383ffff */
.L_x_6214:
[----:B-1----:R1:W2:Y:S02]  /*28f30*/  SYNCS.PHASECHK.TRANS64.TRYWAIT P1, [R11+URZ+0x308a0], R10 ;  /* 0x0308a00a0b0075a7 */ /* 0x0022a4000802017f */
[----:B--2---:R-:W-:Y:S05]  /*28f40*/  @!P1 NANOSLEEP.SYNCS 0x989680 ;  /* 0x009896800000995d */ /* 0x004fea0003900000 */
[----:B------:R-:W2:Y:S02]  /*28f50*/  @!P1 SYNCS.PHASECHK.TRANS64 P1, [R11+URZ+0x308a0], R10 ;  /* 0x0308a00a0b0095a7 */ /* 0x000ea4000802007f */
[----:B--2---:R-:W-:Y:S05]  /*28f60*/  @!P1 BRA `(.L_x_6214) ;  /* 0xfffffffc00f09947 */ /* 0x004fea000383ffff */
[----:B------:R-:W-:Y:S05]  /*28f70*/  BRA `(.L_x_6363) ;  /* 0xffffff94001c7947 */ /* 0x000fea000383ffff */
.L_x_6221:
[----:B0-----:R0:W2:Y:S02]  /*28f80*/  SYNCS.PHASECHK.TRANS64.TRYWAIT P1, [R11+URZ+0x308c0], R10 ;  /* 0x0308c00a0b0075a7 */ /* 0x0010a4000802017f */
[----:B--2---:R-:W-:Y:S05]  /*28f90*/  @!P1 NANOSLEEP.SYNCS 0x989680 ;  /* 0x009896800000995d */ /* 0x004fea0003900000 */
[----:B------:R-:W2:Y:S02]  /*28fa0*/  @!P1 SYNCS.PHASECHK.TRANS64 P1, [R11+URZ+0x308c0], R10 ;  /* 0x0308c00a0b0095a7 */ /* 0x000ea4000802007f */
[----:B--2---:R-:W-:Y:S05]  /*28fb0*/  @!P1 BRA `(.L_x_6221) ;  /* 0xfffffffc00f09947 */ /* 0x004fea000383ffff */
[----:B------:R-:W-:Y:S05]  /*28fc0*/  BRA `(.L_x_6364) ;  /* 0xffffff9800147947 */ /* 0x000fea000383ffff */
.L_x_6238:
[----:B0-----:R-:W0:Y:S01]  /*28fd0*/  S2R R8, SR_TID.X ;  /* 0x0000000000087919 */ /* 0x001e220000002100 */
[----:B------:R-:W-:Y:S01]  /*28fe0*/  BSSY B0, `(.L_x_6365) ;  /* 0x000000a000007945 */ /* 0x000fe20003800000 */
[----:B------:R-:W-:Y:S01]  /*28ff0*/  IMAD.MOV.U32 R12, RZ, RZ, RZ ;  /* 0x000000ffff0c7224 */ /* 0x000fe200078e00ff */
[----:B------:R-:W-:Y:S01]  /*29000*/  MOV R15, 0xffffffff ;  /* 0xffffffff000f7802 */ /* 0x000fe20000000f00 */
[----:B------:R-:W-:Y:S01]  /*29010*/  IMAD.MOV.U32 R11, RZ, RZ, 0x1f ;  /* 0x0000001fff0b7424 */ /* 0x000fe200078e00ff */
[----:B0-----:R-:W-:-:S04]  /*29020*/  SHF.R.U32.HI R8, RZ, 0x5, R8 ;  /* 0x00000005ff087819 */ /* 0x001fc80000011608 */
[----:B------:R-:W-:-:S04]  /*29030*/  LOP3.LUT R8, R8, 0x3, RZ, 0xc0, !PT ;  /* 0x0000000308087812 */ /* 0x000fc800078ec0ff */
[----:B------:R-:W-:-:S07]  /*29040*/  MOV R13, R8 ;  /* 0x00000008000d7202 */ /* 0x000fce0000000f00 */
[----:B-----5:R-:W-:Y:S05]  /*29050*/  WARPSYNC.COLLECTIVE R15, `(.L_x_6366) ;  /* 0x000000000f087348 */ /* 0x020fea0003c00000 */
[----:B------:R0:W1:Y:S02]  /*29060*/  SHFL.IDX P6, R14, R13, R12, R11 ;  /* 0x0000000c0d0e7389 */ /* 0x00006400000c000b */
[----:B01---5:R-:W-:Y:S01]  /*29070*/  ENDCOLLECTIVE ;  /* 0x000000000000791b */ /* 0x023fe20003800000 */
.L_x_6366:
[----:B------:R-:W-:Y:S05]  /*29080*/  BSYNC B0 ;  /* 0x0000000000007941 */ /* 0x000fea0003800000 */
.L_x_6365:
[----:B------:R-:W-:Y:S05]  /*29090*/  BRA `(.L_x_6367) ;  /* 0xffffffa400fc7947 */ /* 0x000fea000383ffff */
.L_x_6241:
[----:B0-----:R0:W1:Y:S02]  /*290a0*/  SYNCS.PHASECHK.TRANS64.TRYWAIT P0, [R7+URZ+0x30840], R2 ;  /* 0x03084002070075a7 */ /* 0x001064000800017f */
[----:B-1----:R-:W-:Y:S05]  /*290b0*/  @!P0 NANOSLEEP.SYNCS 0x989680 ;  /* 0x009896800000895d */ /* 0x002fea0003900000 */
[----:B------:R-:W1:Y:S02]  /*290c0*/  @!P0 SYNCS.PHASECHK.TRANS64 P0, [R7+URZ+0x30840], R2 ;  /* 0x03084002070085a7 */ /* 0x000e64000800007f */
[----:B-1----:R-:W-:Y:S05]  /*290d0*/  @!P0 BRA `(.L_x_6241) ;  /* 0xfffffffc00f08947 */ /* 0x002fea000383ffff */
[----:B------:R-:W-:Y:S05]  /*290e0*/  BRA `(.L_x_6368) ;  /* 0xffffffa8004c7947 */ /* 0x000fea000383ffff */
.L_x_6242:
        /* <DEDUP_REMOVED lines=8> */
.L_x_6370:
[----:B------:R-:W-:Y:S05]  /*29170*/  BSYNC B0 ;  /* 0x0000000000007941 */ /* 0x000fea0003800000 */
.L_x_6369:
[----:B------:R-:W-:Y:S01]  /*29180*/  MOV R13, R4 ;  /* 0x00000004000d7202 */ /* 0x000fe20000000f00 */
[----:B------:R-:W-:Y:S01]  /*29190*/  IMAD.MOV.U32 R12, RZ, RZ, RZ ;  /* 0x000000ffff0c7224 */ /* 0x000fe200078e00ff */
[----:B------:R-:W-:Y:S01]  /*291a0*/  MOV R15, 0xffffffff ;  /* 0xffffffff000f7802 */ /* 0x000fe20000000f00 */
[----:B------:R-:W-:Y:S01]  /*291b0*/  IMAD.MOV.U32 R11, RZ, RZ, 0x181f ;  /* 0x0000181fff0b7424 */ /* 0x000fe200078e00ff */
[----:B------:R-:W-:Y:S01]  /*291c0*/  @P0 LEA R8, R5, R22, 0x1 ;  /* 0x0000001605080211 */ /* 0x000fe200078e08ff */
[----:B------:R-:W-:-:S07]  /*291d0*/  IMAD.MOV.U32 R2, RZ, RZ, R14 ;  /* 0x000000ffff027224 */ /* 0x000fce00078e000e */
[----:B------:R-:W-:Y:S05]  /*291e0*/  WARPSYNC.COLLECTIVE R15, `(.L_x_6371) ;  /* 0x000000000f087348 */ /* 0x000fea0003c00000 */
[----:B------:R0:W1:Y:S02]  /*291f0*/  SHFL.IDX P6, R14, R13, R12, R11 ;  /* 0x0000000c0d0e7389 */ /* 0x00006400000c000b */
[----:B01----:R-:W-:Y:S01]  /*29200*/  ENDCOLLECTIVE ;  /* 0x000000000000791b */ /* 0x003fe20003800000 */
.L_x_6371:
[----:B------:R-:W-:Y:S02]  /*29210*/  IMAD.MOV.U32 R13, RZ, RZ, R0 ;  /* 0x000000ffff0d7224 */ /* 0x000fe400078e0000 */
[----:B------:R-:W-:Y:S02]  /*29220*/  IMAD.MOV.U32 R12, RZ, RZ, 0x1 ;  /* 0x00000001ff0c7424 */ /* 0x000fe400078e00ff */
[----:B------:R-:W-:-:S07]  /*29230*/  IMAD.MOV.U32 R3, RZ, RZ, R14 ;  /* 0x000000ffff037224 */ /* 0x000fce00078e000e */
[----:B------:R-:W-:Y:S05]  /*29240*/  WARPSYNC.COLLECTIVE R15, `(.L_x_6372) ;  /* 0x000000000f087348 */ /* 0x000fea0003c00000 */
[----:B------:R0:W1:Y:S02]  /*29250*/  SHFL.IDX P6, R14, R13, R12, R11 ;  /* 0x0000000c0d0e7389 */ /* 0x00006400000c000b */
[----:B01----:R-:W-:Y:S01]  /*29260*/  ENDCOLLECTIVE ;  /* 0x000000000000791b */ /* 0x003fe20003800000 */
.L_x_6372:
        /* <DEDUP_REMOVED lines=18> */
.L_x_6373:
[----:B------:R-:W-:Y:S01]  /*29390*/  IMAD.MOV.U32 R13, RZ, RZ, R0 ;  /* 0x000000ffff0d7224 */ /* 0x000fe200078e0000 */
[----:B------:R-:W-:Y:S01]  /*293a0*/  MOV R12, 0x2 ;  /* 0x00000002000c7802 */ /* 0x000fe20000000f00 */
[----:B------:R-:W-:-:S07]  /*293b0*/  IMAD.MOV.U32 R3, RZ, RZ, R14 ;  /* 0x000000ffff037224 */ /* 0x000fce00078e000e */
[----:B------:R-:W-:Y:S05]  /*293c0*/  WARPSYNC.COLLECTIVE R15, `(.L_x_6374) ;  /* 0x000000000f087348 */ /* 0x000fea0003c00000 */
[----:B------:R0:W1:Y:S02]  /*293d0*/  SHFL.IDX P6, R14, R13, R12, R11 ;  /* 0x0000000c0d0e7389 */ /* 0x00006400000c000b */
[----:B01----:R-:W-:Y:S01]  /*293e0*/  ENDCOLLECTIVE ;  /* 0x000000000000791b */ /* 0x003fe20003800000 */
.L_x_6374:
        /* <DEDUP_REMOVED lines=17> */
.L_x_6375:
[----:B------:R-:W-:Y:S01]  /*29500*/  @P1 IMAD R8, R5, 0x2, R22 ;  /* 0x0000000205081824 */ /* 0x000fe200078e0216 */
[----:B------:R-:W-:Y:S01]  /*29510*/  MOV R13, R0 ;  /* 0x00000000000d7202 */ /* 0x000fe20000000f00 */
[----:B------:R-:W-:Y:S01]  /*29520*/  IMAD.MOV.U32 R12, RZ, RZ, 0x3 ;  /* 0x00000003ff0c7424 */ /* 0x000fe200078e00ff */
[----:B------:R-:W-:-:S07]  /*29530*/  MOV R3, R14 ;  /* 0x0000000e00037202 */ /* 0x000fce0000000f00 */
[----:B------:R-:W-:Y:S05]  /*29540*/  WARPSYNC.COLLECTIVE R15, `(.L_x_6376) ;  /* 0x000000000f087348 */ /* 0x000fea0003c00000 */
[----:B------:R0:W1:Y:S02]  /*29550*/  SHFL.IDX P6, R14, R13, R12, R11 ;  /* 0x0000000c0d0e7389 */ /* 0x00006400000c000b */
[----:B01----:R-:W-:Y:S01]  /*29560*/  ENDCOLLECTIVE ;  /* 0x000000000000791b */ /* 0x003fe20003800000 */
.L_x_6376:
        /* <DEDUP_REMOVED lines=17> */
.L_x_6377:
[----:B------:R-:W-:Y:S01]  /*29680*/  @P1 LEA R8, R5, R22, 0x1 ;  /* 0x0000001605081211 */ /* 0x000fe200078e08ff */
[----:B------:R-:W-:Y:S02]  /*29690*/  IMAD.MOV.U32 R13, RZ, RZ, R0 ;  /* 0x000000ffff0d7224 */ /* 0x000fe400078e0000 */
[----:B------:R-:W-:Y:S02]  /*296a0*/  IMAD.MOV.U32 R12, RZ, RZ, 0x4 ;  /* 0x00000004ff0c7424 */ /* 0x000fe400078e00ff */
[----:B------:R-:W-:-:S07]  /*296b0*/  IMAD.MOV.U32 R3, RZ, RZ, R14 ;  /* 0x000000ffff037224 */ /* 0x000fce00078e000e */
[----:B------:R-:W-:Y:S05]  /*296c0*/  WARPSYNC.COLLECTIVE R15, `(.L_x_6378) ;  /* 0x000000000f087348 */ /* 0x000fea0003c00000 */
[----:B------:R0:W1:Y:S02]  /*296d0*/  SHFL.IDX P6, R14, R13, R12, R11 ;  /* 0x0000000c0d0e7389 */ /* 0x00006400000c000b */
[----:B01----:R-:W-:Y:S01]  /*296e0*/  ENDCOLLECTIVE ;  /* 0x000000000000791b */ /* 0x003fe20003800000 */
.L_x_6378:
        /* <DEDUP_REMOVED lines=17> */
.L_x_6379:
[----:B------:R-:W-:Y:S02]  /*29800*/  @P1 IMAD R8, R5, 0x2, R22 ;  /* 0x0000000205081824 */ /* 0x000fe400078e0216 */
[----:B------:R-:W-:Y:S01]  /*29810*/  IMAD.MOV.U32 R13, RZ, RZ, R0 ;  /* 0x000000ffff0d7224 */ /* 0x000fe200078e0000 */
[----:B------:R-:W-:Y:S01]  /*29820*/  MOV R12, 0x5 ;  /* 0x00000005000c7802 */ /* 0x000fe20000000f00 */
[----:B------:R-:W-:-:S07]  /*29830*/  IMAD.MOV.U32 R3, RZ, RZ, R14 ;  /* 0x000000ffff037224 */ /* 0x000fce00078e000e */
[----:B------:R-:W-:Y:S05]  /*29840*/  WARPSYNC.COLLECTIVE R15, `(.L_x_6380) ;  /* 0x000000000f087348 */ /* 0x000fea0003c00000 */
[----:B------:R0:W1:Y:S02]  /*29850*/  SHFL.IDX P6, R14, R13, R12, R11 ;  /* 0x0000000c0d0e7389 */ /* 0x00006400000c000b */
[----:B01----:R-:W-:Y:S01]  /*29860*/  ENDCOLLECTIVE ;  /* 0x000000000000791b */ /* 0x003fe20003800000 */
.L_x_6380:
        /* <DEDUP_REMOVED lines=14> */
.L_x_6381:
[----:B------:R-:W-:Y:S01]  /*29950*/  @!PT LDS RZ, [RZ] ;  /* 0x00000000fffff984 */ /* 0x000fe20000000800 */
[----:B------:R-:W-:Y:S01]  /*29960*/  @!PT LDS RZ, [RZ] ;  /* 0x00000000fffff984 */ /* 0x000fe20000000800 */
[----:B------:R-:W-:Y:S01]  /*29970*/  @!PT LDS RZ, [RZ] ;  /* 0x00000000fffff984 */ /* 0x000fe20000000800 */
[----:B------:R-:W-:Y:S04]  /*29980*/  @P1 LDGSTS.E.BYPASS.LTC128B.128 [R8+0x23400], desc[UR60][R2.64+0x80], !P3 ;  /* 0x2340008002081fae */ /* 0x000fe8000d901d7c */
[----:B------:R0:W-:Y:S02]  /*29990*/  @P1 LDGSTS.E.BYPASS.LTC128B.128 [R8+0x26400], desc[UR60][R2.64+0x100], !P2 ;  /* 0x2640010002081fae */ /* 0x0001e4000d101d7c */
[----:B0-----:R-:W-:Y:S01]  /*299a0*/  MOV R2, R14 ;  /* 0x0000000e00027202 */ /* 0x001fe20000000f00 */
[----:B------:R-:W-:Y:S06]  /*299b0*/  BRA `(.L_x_6382) ;  /* 0xffffffa4008c7947 */ /* 0x000fec000383ffff */
.L_x_6247:
[----:B------:R-:W-:Y:S01]  /*299c0*/  IMAD.MOV.U32 R13, RZ, RZ, R4 ;  /* 0x000000ffff0d7224 */ /* 0x000fe200078e0004 */
[----:B------:R-:W-:Y:S01]  /*299d0*/  MOV R11, 0x181f ;  /* 0x0000181f000b7802 */ /* 0x000fe20000000f00 */
[----:B------:R-:W-:Y:S02]  /*299e0*/  IMAD.MOV.U32 R12, RZ, RZ, RZ ;  /* 0x000000ffff0c7224 */ /* 0x000fe400078e00ff */
[----:B------:R-:W-:Y:S02]  /*299f0*/  IMAD.MOV.U32 R15, RZ, RZ, -0x1 ;  /* 0xffffffffff0f7424 */ /* 0x000fe400078e00ff */
[----:B-----5:R-:W-:Y:S02]  /*29a00*/  IMAD R5, R9, R6, RZ ;  /* 0x0000000609057224 */ /* 0x020fe400078e02ff */
[----:B------:R-:W-:-:S07]  /*29a10*/  IMAD R17, R17, 0x80, R8 ;  /* 0x0000008011117824 */ /* 0x000fce00078e0208 */
[----:B------:R-:W-:Y:S05]  /*29a20*/  WARPSYNC.COLLECTIVE R15, `(.L_x_6383) ;  /* 0x000000000f087348 */ /* 0x000fea0003c00000 */
[----:B------:R0:W1:Y:S02]  /*29a30*/  SHFL.IDX P6, R14, R13, R12, R11 ;  /* 0x0000000c0d0e7389 */ /* 0x00006400000c000b */
[----:B01----:R-:W-:Y:S01]  /*29a40*/  ENDCOLLECTIVE ;  /* 0x000000000000791b */ /* 0x003fe20003800000 */
.L_x_6383:
[C---:B------:R-:W-:Y:S01]  /*29a50*/  VIADD R6, R17.reuse, 0x10 ;  /* 0x0000001011067836 */ /* 0x040fe20000000000 */
[----:B------:R-:W-:Y:S02]  /*29a60*/  ISETP.GE.AND P1, PT, R17, R5, PT ;  /* 0x000000051100720c */ /* 0x000fe40003f26270 */
[----:B------:R-:W-:Y:S01]  /*29a70*/  MOV R13, R0 ;  /* 0x00000000000d7202 */ /* 0x000fe20000000f00 */
[----:B------:R-:W-:-:S10]  /*29a80*/  IMAD.MOV.U32 R2, RZ, RZ, R14 ;  /* 0x000000ffff027224 */ /* 0x000fd400078e000e */
[----:B------:R-:W-:Y:S05]  /*29a90*/  WARPSYNC.COLLECTIVE R15, `(.L_x_6384) ;  /* 0x000000000f087348 */ /* 0x000fea0003c00000 */
[----:B------:R0:W1:Y:S02]  /*29aa0*/  SHFL.IDX P6, R14, R13, R12, R11 ;  /* 0x0000000c0d0e7389 */ /* 0x00006400000c000b */
[----:B01----:R-:W-:Y:S01]  /*29ab0*/  ENDCOLLECTIVE ;  /* 0x000000000000791b */ /* 0x003fe20003800000 */
.L_x_6384:
        /* <DEDUP_REMOVED lines=8> */
.L_x_6385:
        /* <DEDUP_REMOVED lines=13> */
.L_x_6386:
        /* <DEDUP_REMOVED lines=8> */
.L_x_6387:
        /* <DEDUP_REMOVED lines=9> */
[----:B------:R-:W-:Y:S01]  /*29d20*/  VIADD R6, R17, 0x30 ;  /* 0x0000003011067836 */ /* 0x000fe20000000000 */
[----:B0-----:R-:W-:-:S11]  /*29d30*/  MOV R2, R14 ;  /* 0x0000000e00027202 */ /* 0x001fd60000000f00 */
[----:B------:R-:W-:Y:S05]  /*29d40*/  WARPSYNC.COLLECTIVE R15, `(.L_x_6388) ;  /* 0x000000000f087348 */ /* 0x000fea0003c00000 */
[----:B------:R0:W1:Y:S02]  /*29d50*/  SHFL.IDX P6, R14, R13, R12, R11 ;  /* 0x0000000c0d0e7389 */ /* 0x00006400000c000b */
[----:B01----:R-:W-:Y:S01]  /*29d60*/  ENDCOLLECTIVE ;  /* 0x000000000000791b */ /* 0x003fe20003800000 */
.L_x_6388:
        /* <DEDUP_REMOVED lines=8> */
.L_x_6389:
        /* <DEDUP_REMOVED lines=14> */
.L_x_6390:
        /* <DEDUP_REMOVED lines=8> */
.L_x_6391:
[----:B------:R-:W-:-:S05]  /*29f50*/  @!P1 MOV R3, R7 ;  /* 0x0000000700039202 */ /* 0x000fca0000000f00 */
        /* <DEDUP_REMOVED lines=13> */
.L_x_6392:
        /* <DEDUP_REMOVED lines=8> */
.L_x_6393:
        /* <DEDUP_REMOVED lines=14> */
.L_x_6394:
        /* <DEDUP_REMOVED lines=8> */
.L_x_6395:
        /* <DEDUP_REMOVED lines=13> */
.L_x_6396:
        /* <DEDUP_REMOVED lines=8> */
.L_x_6397:
[----:B------:R-:W-:-:S05]  /*2a360*/  @!P1 MOV R3, R7 ;  /* 0x0000000700039202 */ /* 0x000fca0000000f00 */
        /* <DEDUP_REMOVED lines=11> */
.L_x_6398:
[----:B------:R-:W-:Y:S05]  /*2a420*/  BRA `(.L_x_6399) ;  /* 0xffffffa400f07947 */ /* 0x000fea000383ffff */
.L_x_6252:
[----:B0-----:R0:W1:Y:S02]  /*2a430*/  SYNCS.PHASECHK.TRANS64.TRYWAIT P0, [R22+URZ+0x30820], R3 ;  /* 0x03082003160075a7 */ /* 0x001064000800017f */
[----:B-1----:R-:W-:Y:S05]  /*2a440*/  @!P0 NANOSLEEP.SYNCS 0x989680 ;  /* 0x009896800000895d */ /* 0x002fea0003900000 */
[----:B------:R-:W1:Y:S02]  /*2a450*/  @!P0 SYNCS.PHASECHK.TRANS64 P0, [R22+URZ+0x30820], R3 ;  /* 0x03082003160085a7 */ /* 0x000e64000800007f */
[----:B-1----:R-:W-:Y:S05]  /*2a460*/  @!P0 BRA `(.L_x_6252) ;  /* 0xfffffffc00f08947 */ /* 0x002fea000383ffff */
[----:B------:R-:W-:Y:S05]  /*2a470*/  BRA `(.L_x_6400) ;  /* 0xffffffa800687947 */ /* 0x000fea000383ffff */
.L_x_6257:
[----:B0-----:R0:W1:Y:S02]  /*2a480*/  SYNCS.PHASECHK.TRANS64.TRYWAIT P0, [R7+URZ+0x30840], R2 ;  /* 0x03084002070075a7 */ /* 0x001064000800017f */
[----:B-1----:R-:W-:Y:S05]  /*2a490*/  @!P0 NANOSLEEP.SYNCS 0x989680 ;  /* 0x009896800000895d */ /* 0x002fea0003900000 */
[----:B------:R-:W1:Y:S02]  /*2a4a0*/  @!P0 SYNCS.PHASECHK.TRANS64 P0, [R7+URZ+0x30840], R2 ;  /* 0x03084002070085a7 */ /* 0x000e64000800007f */
[----:B-1----:R-:W-:Y:S05]  /*2a4b0*/  @!P0 BRA `(.L_x_6257) ;  /* 0xfffffffc00f08947 */ /* 0x002fea000383ffff */
[----:B------:R-:W-:Y:S05]  /*2a4c0*/  BRA `(.L_x_6401) ;  /* 0xffffffac00447947 */ /* 0x000fea000383ffff */
.L_x_6258:
        /* <DEDUP_REMOVED lines=8> */
.L_x_6403:
[----:B------:R-:W-:Y:S05]  /*2a550*/  BSYNC B1 ;  /* 0x0000000000017941 */ /* 0x000fea0003800000 */
.L_x_6402:
[----:B------:R0:W-:Y:S04]  /*2a560*/  STL [R1+0x70], R0 ;  /* 0x0000700001007387 */ /* 0x0001e80000100800 */
[----:B0-----:R0:W5:Y:S01]  /*2a570*/  LDL.LU R0, [R1] ;  /* 0x0000000001007983 */ /* 0x0011620000300800 */
[----:B------:R-:W-:Y:S01]  /*2a580*/  IMAD.MOV.U32 R13, RZ, RZ, R8 ;  /* 0x000000ffff0d7224 */ /* 0x000fe200078e0008 */
[----:B------:R-:W-:Y:S01]  /*2a590*/  MOV R11, 0x181f ;  /* 0x0000181f000b7802 */ /* 0x000fe20000000f00 */
[----:B------:R-:W-:Y:S01]  /*2a5a0*/  IMAD.MOV.U32 R12, RZ, RZ, RZ ;  /* 0x000000ffff0c7224 */ /* 0x000fe200078e00ff */
[----:B------:R-:W-:Y:S01]  /*2a5b0*/  MOV R3, R14 ;  /* 0x0000000e00037202 */ /* 0x000fe20000000f00 */
[----:B------:R-:W-:Y:S01]  /*2a5c0*/  IMAD.MOV.U32 R15, RZ, RZ, -0x1 ;  /* 0xffffffffff0f7424 */ /* 0x000fe200078e00ff */
[----:B------:R-:W-:Y:S01]  /*2a5d0*/  SHF.L.U32 R4, R32, 0x1, RZ ;  /* 0x0000000120047819 */ /* 0x000fe200000006ff */
[----:B------:R-:W-:-:S07]  /*2a5e0*/  IMAD R5, R5, 0x2, R22 ;  /* 0x0000000205057824 */ /* 0x000fce00078e0216 */
[----:B0----5:R-:W-:Y:S05]  /*2a5f0*/  WARPSYNC.COLLECTIVE R15, `(.L_x_6404) ;  /* 0x000000000f087348 */ /* 0x021fea0003c00000 */
[----:B------:R1:W2:Y:S02]  /*2a600*/  SHFL.IDX P6, R14, R13, R12, R11 ;  /* 0x0000000c0d0e7389 */ /* 0x0002a400000c000b */
[----:B012--5:R-:W-:Y:S01]  /*2a610*/  ENDCOLLECTIVE ;  /* 0x000000000000791b */ /* 0x027fe20003800000 */
.L_x_6404:
[----:B------:R-:W-:Y:S01]  /*2a620*/  MOV R13, R6 ;  /* 0x00000006000d7202 */ /* 0x000fe20000000f00 */
[----:B------:R-:W-:Y:S02]  /*2a630*/  IMAD.MOV.U32 R12, RZ, RZ, 0x1 ;  /* 0x00000001ff0c7424 */ /* 0x000fe400078e00ff */
[----:B------:R-:W-:-:S07]  /*2a640*/  IMAD.MOV.U32 R2, RZ, RZ, R14 ;  /* 0x000000ffff027224 */ /* 0x000fce00078e000e */
[----:B------:R-:W-:Y:S05]  /*2a650*/  WARPSYNC.COLLECTIVE R15, `(.L_x_6405) ;  /* 0x000000000f087348 */ /* 0x000fea0003c00000 */
[----:B------:R0:W1:Y:S02]  /*2a660*/  SHFL.IDX P6, R14, R13, R12, R11 ;  /* 0x0000000c0d0e7389 */ /* 0x00006400000c000b */
[----:B01----:R-:W-:Y:S01]  /*2a670*/  ENDCOLLECTIVE ;  /* 0x000000000000791b */ /* 0x003fe20003800000 */
.L_x_6405:
[----:B------:R-:W-:-:S05]  /*2a680*/  IADD3 R2, P0, R2, R4, RZ ;  /* 0x0000000402027210 */ /* 0x000fca0007f1e0ff */
[----:B------:R-:W-:Y:S01]  /*2a690*/  IMAD.X R3, RZ, RZ, R3, P0 ;  /* 0x000000ffff037224 */ /* 0x000fe200000e0603 */
[----:B------:R-:W-:Y:S02]  /*2a6a0*/  MOV R13, R8 ;  /* 0x00000008000d7202 */ /* 0x000fe40000000f00 */
        /* <DEDUP_REMOVED lines=10> */
[----:B01----:R-:W-:-:S07]  /*2a750*/  IMAD.MOV.U32 R3, RZ, RZ, R14 ;  /* 0x000000ffff037224 */ /* 0x003fce00078e000e */
[----:B------:R-:W-:Y:S05]  /*2a760*/  WARPSYNC.COLLECTIVE R15, `(.L_x_6406) ;  /* 0x000000000f087348 */ /* 0x000fea0003c00000 */
[----:B------:R0:W1:Y:S02]  /*2a770*/  SHFL.IDX P6, R14, R13, R12, R11 ;  /* 0x0000000c0d0e7389 */ /* 0x00006400000c000b */
[----:B01----:R-:W-:Y:S01]  /*2a780*/  ENDCOLLECTIVE ;  /* 0x000000000000791b */ /* 0x003fe20003800000 */
.L_x_6406:
[----:B------:R-:W-:Y:S01]  /*2a790*/  MOV R13, R6 ;  /* 0x00000006000d7202 */ /* 0x000fe20000000f00 */
[----:B------:R-:W-:Y:S02]  /*2a7a0*/  IMAD.MOV.U32 R12, RZ, RZ, 0x2 ;  /* 0x00000002ff0c7424 */ /* 0x000fe400078e00ff */
[----:B------:R-:W-:-:S07]  /*2a7b0*/  IMAD.MOV.U32 R2, RZ, RZ, R14 ;  /* 0x000000ffff027224 */ /* 0x000fce00078e000e */
[----:B------:R-:W-:Y:S05]  /*2a7c0*/  WARPSYNC.COLLECTIVE R15, `(.L_x_6407) ;  /* 0x000000000f087348 */ /* 0x000fea0003c00000 */
[----:B------:R0:W1:Y:S02]  /*2a7d0*/  SHFL.IDX P6, R14, R13, R12, R11 ;  /* 0x0000000c0d0e7389 */ /* 0x00006400000c000b */
[----:B01----:R-:W-:Y:S01]  /*2a7e0*/  ENDCOLLECTIVE ;  /* 0x000000000000791b */ /* 0x003fe20003800000 */
.L_x_6407:
        /* <DEDUP_REMOVED lines=13> */
.L_x_6408:
[----:B------:R-:W-:Y:S01]  /*2a8c0*/  MOV R13, R6 ;  /* 0x00000006000d7202 */ /* 0x000fe20000000f00 */
[----:B------:R-:W-:Y:S02]  /*2a8d0*/  IMAD.MOV.U32 R12, RZ, RZ, 0x3 ;  /* 0x00000003ff0c7424 */ /* 0x000fe400078e00ff */
[----:B------:R-:W-:-:S07]  /*2a8e0*/  IMAD.MOV.U32 R2, RZ, RZ, R14 ;  /* 0x000000ffff027224 */ /* 0x000fce00078e000e */
[----:B------:R-:W-:Y:S05]  /*2a8f0*/  WARPSYNC.COLLECTIVE R15, `(.L_x_6409) ;  /* 0x000000000f087348 */ /* 0x000fea0003c00000 */
[----:B------:R0:W1:Y:S02]  /*2a900*/  SHFL.IDX P6, R14, R13, R12, R11 ;  /* 0x0000000c0d0e7389 */ /* 0x00006400000c000b */
[----:B01----:R-:W-:Y:S01]  /*2a910*/  ENDCOLLECTIVE ;  /* 0x000000000000791b */ /* 0x003fe20003800000 */
.L_x_6409:
        /* <DEDUP_REMOVED lines=13> */
.L_x_6410:
[----:B------:R-:W-:Y:S01]  /*2a9f0*/  MOV R13, R6 ;  /* 0x00000006000d7202 */ /* 0x000fe20000000f00 */
[----:B------:R-:W-:Y:S02]  /*2aa00*/  IMAD.MOV.U32 R12, RZ, RZ, 0x4 ;  /* 0x00000004ff0c7424 */ /* 0x000fe400078e00ff */
[----:B------:R-:W-:-:S07]  /*2aa10*/  IMAD.MOV.U32 R2, RZ, RZ, R14 ;  /* 0x000000ffff027224 */ /* 0x000fce00078e000e */
[----:B------:R-:W-:Y:S05]  /*2aa20*/  WARPSYNC.COLLECTIVE R15, `(.L_x_6411) ;  /* 0x000000000f087348 */ /* 0x000fea0003c00000 */
[----:B------:R0:W1:Y:S02]  /*2aa30*/  SHFL.IDX P6, R14, R13, R12, R11 ;  /* 0x0000000c0d0e7389 */ /* 0x00006400000c000b */
[----:B01----:R-:W-:Y:S01]  /*2aa40*/  ENDCOLLECTIVE ;  /* 0x000000000000791b */ /* 0x003fe20003800000 */
.L_x_6411:
        /* <DEDUP_REMOVED lines=13> */
.L_x_6412:
[----:B------:R-:W-:-:S05]  /*2ab20*/  IMAD.MOV.U32 R2, RZ, RZ, R14 ;  /* 0x000000ffff027224 */ /* 0x000fca00078e000e */
[----:B------:R-:W-:-:S05]  /*2ab30*/  IADD3 R2, P0, R2, R4, RZ ;  /* 0x0000000402027210 */ /* 0x000fca0007f1e0ff */
[----:B------:R-:W-:-:S05]  /*2ab40*/  IMAD.X R3, RZ, RZ, R34, P0 ;  /* 0x000000ffff037224 */ /* 0x000fca00000e0622 */
[----:B------:R-:W-:Y:S01]  /*2ab50*/  @!PT LDS RZ, [RZ] ;  /* 0x00000000fffff984 */ /* 0x000fe20000000800 */
[----:B------:R-:W-:Y:S01]  /*2ab60*/  @!PT LDS RZ, [RZ] ;  /* 0x00000000fffff984 */ /* 0x000fe20000000800 */
[----:B------:R-:W-:Y:S01]  /*2ab70*/  @!PT LDS RZ, [RZ] ;  /* 0x00000000fffff984 */ /* 0x000fe20000000800 */
[----:B------:R0:W-:Y:S01]  /*2ab80*/  LDGSTS.E.BYPASS.LTC128B.128 [R5+0x20400], desc[UR60][R2.64], !P1 ;  /* 0x2040000002057fae */ /* 0x0001e2000c901d7c */
[----:B------:R-:W-:-:S03]  /*2ab90*/  LOP3.LUT P1, RZ, R0, 0x40, RZ, 0xc0, !PT ;  /* 0x0000004000ff7812 */ /* 0x000fc6000782c0ff */
[----:B------:R0:W5:Y:S01]  /*2aba0*/  LDL.LU R0, [R1+0x70] ;  /* 0x0000700001007983 */ /* 0x0001620000300800 */
[----:B------:R-:W-:Y:S01]  /*2abb0*/  MOV R13, R6 ;  /* 0x00000006000d7202 */ /* 0x000fe20000000f00 */
[----:B------:R-:W-:Y:S02]  /*2abc0*/  IMAD.MOV.U32 R12, RZ, RZ, 0x5 ;  /* 0x00000005ff0c7424 */ /* 0x000fe400078e00ff */
[----:B------:R0:W-:Y:S06]  /*2abd0*/  LDGSTS.E.BYPASS.LTC128B.128 [R5+0x23400], desc[UR60][R2.64+0x80], !P5 ;  /* 0x2340008002057fae */ /* 0x0001ec000e901d7c */
[----:B0----5:R-:W-:Y:S05]  /*2abe0*/  WARPSYNC.COLLECTIVE R15, `(.L_x_6413) ;  /* 0x000000000f087348 */ /* 0x021fea0003c00000 */
[----:B------:R1:W2:Y:S02]  /*2abf0*/  SHFL.IDX P6, R14, R13, R12, R11 ;  /* 0x0000000c0d0e7389 */ /* 0x0002a400000c000b */
[----:B012--5:R-:W-:Y:S01]  /*2ac00*/  ENDCOLLECTIVE ;  /* 0x000000000000791b */ /* 0x027fe20003800000 */
.L_x_6413:
        /* <DEDUP_REMOVED lines=9> */
.L_x_6414:
[----:B------:R-:W-:Y:S01]  /*2aca0*/  IMAD.MOV.U32 R2, RZ, RZ, R14 ;  /* 0x000000ffff027224 */ /* 0x000fe200078e000e */
[----:B------:R-:W-:Y:S06]  /*2acb0*/  BRA `(.L_x_6415) ;  /* 0xffffffa800507947 */ /* 0x000fec000383ffff */
.L_x_6263:
[----:B0-----:R0:W2:Y:S02]  /*2acc0*/  SYNCS.PHASECHK.TRANS64.TRYWAIT P0, [R6+URZ+0x30860], R2 ;  /* 0x03086002060075a7 */ /* 0x0010a4000800017f */
[----:B--2---:R-:W-:Y:S05]  /*2acd0*/  @!P0 NANOSLEEP.SYNCS 0x989680 ;  /* 0x009896800000895d */ /* 0x004fea0003900000 */
[----:B------:R-:W2:Y:S02]  /*2ace0*/  @!P0 SYNCS.PHASECHK.TRANS64 P0, [R6+URZ+0x30860], R2 ;  /* 0x03086002060085a7 */ /* 0x000ea4000800007f */
[----:B--2---:R-:W-:Y:S05]  /*2acf0*/  @!P0 BRA `(.L_x_6263) ;  /* 0xfffffffc00f08947 */ /* 0x004fea000383ffff */
[----:B------:R-:W-:Y:S05]  /*2ad00*/  BRA `(.L_x_6416) ;  /* 0xffffffa800b87947 */ /* 0x000fea000383ffff */
.L_x_6264:
        /* <DEDUP_REMOVED lines=8> */
.L_x_6418:
[----:B------:R-:W-:Y:S05]  /*2ad90*/  BSYNC B1 ;  /* 0x0000000000017941 */ /* 0x000fea0003800000 */
.L_x_6417:
[----:B------:R-:W-:Y:S01]  /*2ada0*/  IMAD.MOV.U32 R13, RZ, RZ, R23 ;  /* 0x000000ffff0d7224 */ /* 0x000fe200078e0017 */
[----:B------:R-:W-:Y:S01]  /*2adb0*/  MOV R11, 0x181f ;  /* 0x0000181f000b7802 */ /* 0x000fe20000000f00 */
[----:B------:R-:W-:Y:S01]  /*2adc0*/  IMAD.MOV.U32 R12, RZ, RZ, RZ ;  /* 0x000000ffff0c7224 */ /* 0x000fe200078e00ff */
[----:B------:R-:W-:Y:S01]  /*2add0*/  MOV R3, R14 ;  /* 0x0000000e00037202 */ /* 0x000fe20000000f00 */
[----:B------:R-:W-:Y:S02]  /*2ade0*/  IMAD.MOV.U32 R15, RZ, RZ, -0x1 ;  /* 0xffffffffff0f7424 */ /* 0x000fe400078e00ff */
[----:B------:R-:W-:-:S07]  /*2adf0*/  IMAD R5, R5, 0x2, R22 ;  /* 0x0000000205057824 */ /* 0x000fce00078e0216 */
[----:B------:R-:W-:Y:S05]  /*2ae00*/  WARPSYNC.COLLECTIVE R15, `(.L_x_6419) ;  /* 0x000000000f087348 */ /* 0x000fea0003c00000 */
[----:B------:R0:W1:Y:S02]  /*2ae10*/  SHFL.IDX P6, R14, R13, R12, R11 ;  /* 0x0000000c0d0e7389 */ /* 0x00006400000c000b */
[----:B01----:R-:W-:Y:S01]  /*2ae20*/  ENDCOLLECTIVE ;  /* 0x000000000000791b */ /* 0x003fe20003800000 */
.L_x_6419:
[----:B------:R-:W-:Y:S01]  /*2ae30*/  IMAD.MOV.U32 R13, RZ, RZ, R24 ;  /* 0x000000ffff0d7224 */ /* 0x000fe200078e0018 */
[----:B------:R-:W-:Y:S01]  /*2ae40*/  MOV R12, 0x1 ;  /* 0x00000001000c7802 */ /* 0x000fe20000000f00 */
[----:B------:R-:W-:-:S07]  /*2ae50*/  IMAD.MOV.U32 R2, RZ, RZ, R14 ;  /* 0x000000ffff027224 */ /* 0x000fce00078e000e */
[----:B------:R-:W-:Y:S05]  /*2ae60*/  WARPSYNC.COLLECTIVE R15, `(.L_x_6420) ;  /* 0x000000000f087348 */ /* 0x000fea0003c00000 */
[----:B------:R0:W1:Y:S02]  /*2ae70*/  SHFL.IDX P6, R14, R13, R12, R11 ;  /* 0x0000000c0d0e7389 */ /* 0x00006400000c000b */
[----:B01----:R-:W-:Y:S01]  /*2ae80*/  ENDCOLLECTIVE ;  /* 0x000000000000791b */ /* 0x003fe20003800000 */
.L_x_6420:
        /* <DEDUP_REMOVED lines=16> */
.L_x_6421:
[----:B------:R-:W-:Y:S01]  /*2af90*/  IMAD.MOV.U32 R13, RZ, RZ, R24 ;  /* 0x000000ffff0d7224 */ /* 0x000fe200078e0018 */
[----:B------:R-:W-:Y:S02]  /*2afa0*/  MOV R12, 0x2 ;  /* 0x00000002000c7802 */ /* 0x000fe40000000f00 */
[----:B------:R-:W-:-:S07]  /*2afb0*/  MOV R2, R14 ;  /* 0x0000000e00027202 */ /* 0x000fce0000000f00 */
[----:B------:R-:W-:Y:S05]  /*2afc0*/  WARPSYNC.COLLECTIVE R15, `(.L_x_6422) ;  /* 0x000000000f087348 */ /* 0x000fea0003c00000 */
[----:B------:R0:W1:Y:S02]  /*2afd0*/  SHFL.IDX P6, R14, R13, R12, R11 ;  /* 0x0000000c0d0e7389 */ /* 0x00006400000c000b */
[----:B01----:R-:W-:Y:S01]  /*2afe0*/  ENDCOLLECTIVE ;  /* 0x000000000000791b */ /* 0x003fe20003800000 */
.L_x_6422:
        /* <DEDUP_REMOVED lines=16> */
.L_x_6423:
[----:B------:R-:W-:Y:S01]  /*2b0f0*/  IMAD.MOV.U32 R13, RZ, RZ, R24 ;  /* 0x000000ffff0d7224 */ /* 0x000fe200078e0018 */
[----:B------:R-:W-:Y:S02]  /*2b100*/  MOV R12, 0x3 ;  /* 0x00000003000c7802 */ /* 0x000fe40000000f00 */
[----:B------:R-:W-:-:S07]  /*2b110*/  MOV R2, R14 ;  /* 0x0000000e00027202 */ /* 0x000fce0000000f00 */
[----:B------:R-:W-:Y:S05]  /*2b120*/  WARPSYNC.COLLECTIVE R15, `(.L_x_6424) ;  /* 0x000000000f087348 */ /* 0x000fea0003c00000 */
[----:B------:R0:W1:Y:S02]  /*2b130*/  SHFL.IDX P6, R14, R13, R12, R11 ;  /* 0x0000000c0d0e7389 */ /* 0x00006400000c000b */
[----:B01----:R-:W-:Y:S01]  /*2b140*/  ENDCOLLECTIVE ;  /* 0x000000000000791b */ /* 0x003fe20003800000 */
.L_x_6424:
        /* <DEDUP_REMOVED lines=16> */
.L_x_6425:
[----:B------:R-:W-:Y:S01]  /*2b250*/  IMAD.MOV.U32 R13, RZ, RZ, R24 ;  /* 0x000000ffff0d7224 */ /* 0x000fe200078e0018 */
[----:B------:R-:W-:Y:S02]  /*2b260*/  MOV R12, 0x4 ;  /* 0x00000004000c7802 */ /* 0x000fe40000000f00 */
[----:B------:R-:W-:-:S07]  /*2b270*/  MOV R2, R14 ;  /* 0x0000000e00027202 */ /* 0x000fce0000000f00 */
[----:B------:R-:W-:Y:S05]  /*2b280*/  WARPSYNC.COLLECTIVE R15, `(.L_x_6426) ;  /* 0x000000000f087348 */ /* 0x000fea0003c00000 */
[----:B------:R0:W1:Y:S02]  /*2b290*/  SHFL.IDX P6, R14, R13, R12, R11 ;  /* 0x0000000c0d0e7389 */ /* 0x00006400000c000b */
[----:B01----:R-:W-:Y:S01]  /*2b2a0*/  ENDCOLLECTIVE ;  /* 0x000000000000791b */ /* 0x003fe20003800000 */
.L_x_6426:
        /* <DEDUP_REMOVED lines=16> */
.L_x_6427:
[----:B------:R-:W-:Y:S01]  /*2b3b0*/  IMAD.MOV.U32 R13, RZ, RZ, R24 ;  /* 0x000000ffff0d7224 */ /* 0x000fe200078e0018 */
[----:B------:R-:W-:Y:S02]  /*2b3c0*/  MOV R12, 0x5 ;  /* 0x00000005000c7802 */ /* 0x000fe40000000f00 */
[----:B------:R-:W-:-:S07]  /*2b3d0*/  MOV R2, R14 ;  /* 0x0000000e00027202 */ /* 0x000fce0000000f00 */
[----:B------:R-:W-:Y:S05]  /*2b3e0*/  WARPSYNC.COLLECTIVE R15, `(.L_x_6428) ;  /* 0x000000000f087348 */ /* 0x000fea0003c00000 */
[----:B------:R0:W1:Y:S02]  /*2b3f0*/  SHFL.IDX P6, R14, R13, R12, R11 ;  /* 0x0000000c0d0e7389 */ /* 0x00006400000c000b */
[----:B01----:R-:W-:Y:S01]  /*2b400*/  ENDCOLLECTIVE ;  /* 0x000000000000791b */ /* 0x003fe20003800000 */
.L_x_6428:
        /* <DEDUP_REMOVED lines=13> */
.L_x_6429:
[----:B------:R-:W-:Y:S01]  /*2b4e0*/  @!PT LDS RZ, [RZ] ;  /* 0x00000000fffff984 */ /* 0x000fe20000000800 */
[----:B------:R-:W-:Y:S01]  /*2b4f0*/  @!PT LDS RZ, [RZ] ;  /* 0x00000000fffff984 */ /* 0x000fe20000000800 */
[----:B------:R-:W-:Y:S01]  /*2b500*/  @!PT LDS RZ, [RZ] ;  /* 0x00000000fffff984 */ /* 0x000fe20000000800 */
[----:B------:R0:W-:Y:S01]  /*2b510*/  LDGSTS.E.BYPASS.LTC128B.128 [R5+0x5400], desc[UR60][R2.64+0x80], !P0 ;  /* 0x0540008002057fae */ /* 0x0001e2000c101d7c */
[----:B------:R-:W-:-:S13]  /*2b520*/  ISETP.LT.OR P0, PT, R7, 0x41, P1 ;  /* 0x000000410700780c */ /* 0x000fda0000f01670 */
[----:B------:R0:W-:Y:S01]  /*2b530*/  LDGSTS.E.BYPASS.LTC128B.128 [R5+0x8400], desc[UR60][R2.64+0x100], !P0 ;  /* 0x0840010002057fae */ /* 0x0001e2000c101d7c */
[----:B------:R-:W-:Y:S05]  /*2b540*/  BRA `(.L_x_6430) ;  /* 0xffffffa400a47947 */ /* 0x000fea000383ffff */
.L_x_6272:
[----:B0-----:R0:W1:Y:S02]  /*2b550*/  SYNCS.PHASECHK.TRANS64.TRYWAIT P0, [R0+URZ+0x30860], R3 ;  /* 0x03086003000075a7 */ /* 0x001064000800017f */
[----:B-1----:R-:W-:Y:S05]  /*2b560*/  @!P0 NANOSLEEP.SYNCS 0x989680 ;  /* 0x009896800000895d */ /* 0x002fea0003900000 */
[----:B------:R-:W1:Y:S02]  /*2b570*/  @!P0 SYNCS.PHASECHK.TRANS64 P0, [R0+URZ+0x30860], R3 ;  /* 0x03086003000085a7 */ /* 0x000e64000800007f */
[----:B-1----:R-:W-:Y:S05]  /*2b580*/  @!P0 BRA `(.L_x_6272) ;  /* 0xfffffffc00f08947 */ /* 0x002fea000383ffff */
[----:B------:R-:W-:Y:S05]  /*2b590*/  BRA `(.L_x_6431) ;  /* 0xffffffa800c87947 */ /* 0x000fea000383ffff */
.L_x_6273:
[----:B------:R-:W-:Y:S01]  /*2b5a0*/  BSSY B0, `(.L_x_6432) ;  /* 0x0000008000007945 */ /* 0x000fe20003800000 */
[----:B------:R-:W-:Y:S01]  /*2b5b0*/  MOV R13, R24 ;  /* 0x00000018000d7202 */ /* 0x000fe20000000f00 */
[----:B------:R-:W-:Y:S01]  /*2b5c0*/  IMAD.MOV.U32 R12, RZ, RZ, RZ ;  /* 0x000000ffff0c7224 */ /* 0x000fe200078e00ff */
[----:B------:R-:W-:Y:S01]  /*2b5d0*/  MOV R15, 0xffffffff ;  /* 0xffffffff000f7802 */ /* 0x000fe20000000f00 */
[----:B------:R-:W-:-:S07]  /*2b5e0*/  IMAD.MOV.U32 R11, RZ, RZ, 0x181f ;  /* 0x0000181fff0b7424 */ /* 0x000fce00078e00ff */
[----:B0-2---:R-:W-:Y:S05]  /*2b5f0*/  WARPSYNC.COLLECTIVE R15, `(.L_x_6433) ;  /* 0x000000000f087348 */ /* 0x005fea0003c00000 */
[----:B--2---:R1:W2:Y:S02]  /*2b600*/  SHFL.IDX P6, R14, R13, R12, R11 ;  /* 0x0000000c0d0e7389 */ /* 0x0042a400000c000b */
[----:B012---:R-:W-:Y:S01]  /*2b610*/  ENDCOLLECTIVE ;  /* 0x000000000000791b */ /* 0x007fe20003800000 */
.L_x_6433:
[----:B------:R-:W-:Y:S05]  /*2b620*/  BSYNC B0 ;  /* 0x0000000000007941 */ /* 0x000fea0003800000 */
.L_x_6432:
[----:B------:R-:W-:Y:S01]  /*2b630*/  IMAD.MOV.U32 R13, RZ, RZ, R23 ;  /* 0x000000ffff0d7224 */ /* 0x000fe200078e0017 */
[----:B------:R-:W-:Y:S01]  /*2b640*/  MOV R12, RZ ;  /* 0x000000ff000c7202 */ /* 0x000fe20000000f00 */
[----:B------:R-:W-:Y:S01]  /*2b650*/  IMAD.MOV.U32 R11, RZ, RZ, 0x181f ;  /* 0x0000181fff0b7424 */ /* 0x000fe200078e00ff */
[----:B------:R-:W-:Y:S01]  /*2b660*/  SHF.L.U32 R5, R32, 0x1, RZ ;  /* 0x0000000120057819 */ /* 0x000fe200000006ff */
[----:B------:R-:W-:Y:S02]  /*2b670*/  IMAD.MOV.U32 R15, RZ, RZ, -0x1 ;  /* 0xffffffffff0f7424 */ /* 0x000fe400078e00ff */
[----:B------:R-:W-:Y:S02]  /*2b680*/  IMAD.MOV.U32 R3, RZ, RZ, R14 ;  /* 0x000000ffff037224 */ /* 0x000fe400078e000e */
[----:B------:R-:W-:-:S07]  /*2b690*/  IMAD R4, R7, 0x2, R22 ;  /* 0x0000000207047824 */ /* 0x000fce00078e0216 */
[----:B------:R-:W-:Y:S05]  /*2b6a0*/  WARPSYNC.COLLECTIVE R15, `(.L_x_6434) ;  /* 0x000000000f087348 */ /* 0x000fea0003c00000 */
[----:B------:R0:W1:Y:S02]  /*2b6b0*/  SHFL.IDX P6, R14, R13, R12, R11 ;  /* 0x0000000c0d0e7389 */ /* 0x00006400000c000b */
[----:B01----:R-:W-:Y:S01]  /*2b6c0*/  ENDCOLLECTIVE ;  /* 0x000000000000791b */ /* 0x003fe20003800000 */
.L_x_6434:
[----:B------:R-:W-:Y:S02]  /*2b6d0*/  ULDC UR4, c[0x0][0x2f4] ;  /* 0x0000bd0000047ab9 */ /* 0x000fe40000000800 */
        /* <DEDUP_REMOVED lines=12> */
.L_x_6435:
[----:B------:R-:W-:Y:S01]  /*2b7a0*/  @!PT LDS RZ, [RZ] ;  /* 0x00000000fffff984 */ /* 0x000fe20000000800 */
[----:B------:R-:W-:Y:S01]  /*2b7b0*/  @!PT LDS RZ, [RZ] ;  /* 0x00000000fffff984 */ /* 0x000fe20000000800 */
[----:B------:R-:W-:Y:S01]  /*2b7c0*/  @!PT LDS RZ, [RZ] ;  /* 0x00000000fffff984 */ /* 0x000fe20000000800 */
[----:B------:R0:W-:Y:S01]  /*2b7d0*/  LDGSTS.E.BYPASS.LTC128B.128 [R4+0x400], desc[UR60][R2.64], !P3 ;  /* 0x0040000002047fae */ /* 0x0001e2000d901d7c */
[----:B------:R-:W-:-:S03]  /*2b7e0*/  ISETP.LT.OR P3, PT, R6, 0x1, P0 ;  /* 0x000000010600780c */ /* 0x000fc60000761670 */
[----:B------:R0:W-:Y:S01]  /*2b7f0*/  LDGSTS.E.BYPASS.LTC128B.128 [R4+0x3400], desc[UR60][R2.64+0x80], !P4 ;  /* 0x0340008002047fae */ /* 0x0001e2000e101d7c */
[----:B------:R-:W-:-:S09]  /*2b800*/  MOV R13, R23 ;  /* 0x00000017000d7202 */ /* 0x000fd20000000f00 */
[----:B------:R0:W-:Y:S01]  /*2b810*/  LDGSTS.E.BYPASS.LTC128B.128 [R4+0x6400], desc[UR60][R2.64+0x100], !P3 ;  /* 0x0640010002047fae */ /* 0x0001e2000d901d7c */
[----:B------:R-:W-:Y:S01]  /*2b820*/  ISETP.LT.OR P3, PT, R6, 0x11, P2 ;  /* 0x000000110600780c */ /* 0x000fe20001761670 */
[----:B------:R-:W-:-:S12]  /*2b830*/  IMAD.MOV.U32 R7, RZ, RZ, R14 ;  /* 0x000000ffff077224 */ /* 0x000fd800078e000e */
[----:B0-----:R-:W-:Y:S05]  /*2b840*/  WARPSYNC.COLLECTIVE R15, `(.L_x_6436) ;  /* 0x000000000f087348 */ /* 0x001fea0003c00000 */
[----:B------:R1:W2:Y:S02]  /*2b850*/  SHFL.IDX P6, R14, R13, R12, R11 ;  /* 0x0000000c0d0e7389 */ /* 0x0002a400000c000b */
[----:B012---:R-:W-:Y:S01]  /*2b860*/  ENDCOLLECTIVE ;  /* 0x000000000000791b */ /* 0x007fe20003800000 */
.L_x_6436:
[----:B------:R-:W-:Y:S01]  /*2b870*/  IMAD.MOV.U32 R13, RZ, RZ, R24 ;  /* 0x000000ffff0d7224 */ /* 0x000fe200078e0018 */
[----:B------:R-:W-:Y:S02]  /*2b880*/  MOV R12, 0x2 ;  /* 0x00000002000c7802 */ /* 0x000fe40000000f00 */
[----:B------:R-:W-:-:S13]  /*2b890*/  IADD3 R2, P4, R14, R5, RZ ;  /* 0x000000050e027210 */ /* 0x000fda0007f9e0ff */
[----:B------:R-:W-:Y:S05]  /*2b8a0*/  WARPSYNC.COLLECTIVE R15, `(.L_x_6437) ;  /* 0x000000000f087348 */ /* 0x000fea0003c00000 */
[----:B------:R0:W1:Y:S02]  /*2b8b0*/  SHFL.IDX P6, R14, R13, R12, R11 ;  /* 0x0000000c0d0e7389 */ /* 0x00006400000c000b */
[----:B01----:R-:W-:Y:S01]  /*2b8c0*/  ENDCOLLECTIVE ;  /* 0x000000000000791b */ /* 0x003fe20003800000 */
.L_x_6437:
        /* <DEDUP_REMOVED lines=15> */
.L_x_6438:
[----:B------:R-:W-:Y:S02]  /*2b9c0*/  IMAD.MOV.U32 R13, RZ, RZ, R24 ;  /* 0x000000ffff0d7224 */ /* 0x000fe400078e0018 */
[----:B------:R-:W-:Y:S01]  /*2b9d0*/  IMAD.MOV.U32 R12, RZ, RZ, 0x3 ;  /* 0x00000003ff0c7424 */ /* 0x000fe200078e00ff */
[----:B------:R-:W-:-:S13]  /*2b9e0*/  IADD3 R2, P4, R14, R5, RZ ;  /* 0x000000050e027210 */ /* 0x000fda0007f9e0ff */
[----:B------:R-:W-:Y:S05]  /*2b9f0*/  WARPSYNC.COLLECTIVE R15, `(.L_x_6439) ;  /* 0x000000000f087348 */ /* 0x000fea0003c00000 */
[----:B------:R0:W1:Y:S02]  /*2ba00*/  SHFL.IDX P6, R14, R13, R12, R11 ;  /* 0x0000000c0d0e7389 */ /* 0x00006400000c000b */
[----:B01----:R-:W-:Y:S01]  /*2ba10*/  ENDCOLLECTIVE ;  /* 0x000000000000791b */ /* 0x003fe20003800000 */
.L_x_6439:
[----:B------:R-:W-:Y:S02]  /*2ba20*/  IADD3.X R3, RZ, R7, RZ, P4, !PT ;  /* 0x00000007ff037210 */ /* 0x000fe400027fe4ff */
[----:B------:R-:W-:-:S03]  /*2ba30*/  ISETP.LT.OR P4, PT, R6, 0x21, P1 ;  /* 0x000000210600780c */ /* 0x000fc60000f81670 */
[----:B------:R-:W-:Y:S01]  /*2ba40*/  @!PT LDS RZ, [RZ] ;  /* 0x00000000fffff984 */ /* 0x000fe20000000800 */
[----:B------:R-:W-:Y:S01]  /*2ba50*/  @!PT LDS RZ, [RZ] ;  /* 0x00000000fffff984 */ /* 0x000fe20000000800 */
[----:B------:R-:W-:Y:S01]  /*2ba60*/  @!PT LDS RZ, [RZ] ;  /* 0x00000000fffff984 */ /* 0x000fe20000000800 */
[----:B------:R0:W-:Y:S01]  /*2ba70*/  LDGSTS.E.BYPASS.LTC128B.128 [R4+0x1400], desc[UR60][R2.64], !P3 ;  /* 0x0140000002047fae */ /* 0x0001e2000d901d7c */
[----:B------:R-:W-:Y:S01]  /*2ba80*/  ISETP.LT.OR P3, PT, R6, 0x21, P0 ;  /* 0x000000210600780c */ /* 0x000fe20000761670 */
[----:B------:R-:W-:-:S08]  /*2ba90*/  IMAD.MOV.U32 R13, RZ, RZ, R23 ;  /* 0x000000ffff0d7224 */ /* 0x000fd000078e0017 */
[----:B------:R0:W-:Y:S04]  /*2baa0*/  LDGSTS.E.BYPASS.LTC128B.128 [R4+0x4400], desc[UR60][R2.64+0x80], !P4 ;  /* 0x0440008002047fae */ /* 0x0001e8000e101d7c */
[----:B------:R0:W-:Y:S01]  /*2bab0*/  LDGSTS.E.BYPASS.LTC128B.128 [R4+0x7400], desc[UR60][R2.64+0x100], !P3 ;  /* 0x0740010002047fae */ /* 0x0001e2000d901d7c */
[----:B------:R-:W-:Y:S02]  /*2bac0*/  ISETP.LT.OR P3, PT, R6, 0x31, P2 ;  /* 0x000000310600780c */ /* 0x000fe40001761670 */
[----:B------:R-:W-:-:S11]  /*2bad0*/  MOV R7, R14 ;  /* 0x0000000e00077202 */ /* 0x000fd60000000f00 */
[----:B0-----:R-:W-:Y:S05]  /*2bae0*/  WARPSYNC.COLLECTIVE R15, `(.L_x_6440) ;  /* 0x000000000f087348 */ /* 0x001fea0003c00000 */
[----:B------:R1:W2:Y:S02]  /*2baf0*/  SHFL.IDX P6, R14, R13, R12, R11 ;  /* 0x0000000c0d0e7389 */ /* 0x0002a400000c000b */
[----:B012---:R-:W-:Y:S01]  /*2bb00*/  ENDCOLLECTIVE ;  /* 0x000000000000791b */ /* 0x007fe20003800000 */
.L_x_6440:
[----:B------:R-:W-:Y:S01]  /*2bb10*/  MOV R13, R24 ;  /* 0x00000018000d7202 */ /* 0x000fe20000000f00 */
[----:B------:R-:W-:Y:S01]  /*2bb20*/  IMAD.MOV.U32 R12, RZ, RZ, 0x4 ;  /* 0x00000004ff0c7424 */ /* 0x000fe200078e00ff */
[----:B------:R-:W-:-:S13]  /*2bb30*/  IADD3 R2, P4, R14, R5, RZ ;  /* 0x000000050e027210 */ /* 0x000fda0007f9e0ff */
[----:B------:R-:W-:Y:S05]  /*2bb40*/  WARPSYNC.COLLECTIVE R15, `(.L_x_6441) ;  /* 0x000000000f087348 */ /* 0x000fea0003c00000 */
[----:B------:R0:W1:Y:S02]  /*2bb50*/  SHFL.IDX P6, R14, R13, R12, R11 ;  /* 0x0000000c0d0e7389 */ /* 0x00006400000c000b */
[----:B01----:R-:W-:Y:S01]  /*2bb60*/  ENDCOLLECTIVE ;  /* 0x000000000000791b */ /* 0x003fe20003800000 */
.L_x_6441:
        /* <DEDUP_REMOVED lines=15> */
.L_x_6442:
[----:B------:R-:W-:Y:S01]  /*2bc60*/  IMAD.MOV.U32 R13, RZ, RZ, R24 ;  /* 0x000000ffff0d7224 */ /* 0x000fe200078e0018 */
[----:B------:R-:W-:Y:S02]  /*2bc70*/  MOV R12, 0x5 ;  /* 0x00000005000c7802 */ /* 0x000fe40000000f00 */
[----:B------:R-:W-:-:S13]  /*2bc80*/  IADD3 R2, P4, R14, R5, RZ ;  /* 0x000000050e027210 */ /* 0x000fda0007f9e0ff */
[----:B------:R-:W-:Y:S05]  /*2bc90*/  WARPSYNC.COLLECTIVE R15, `(.L_x_6443) ;  /* 0x000000000f087348 */ /* 0x000fea0003c00000 */
[----:B------:R0:W1:Y:S02]  /*2bca0*/  SHFL.IDX P6, R14, R13, R12, R11 ;  /* 0x0000000c0d0e7389 */ /* 0x00006400000c000b */
[----:B01----:R-:W-:Y:S01]  /*2bcb0*/  ENDCOLLECTIVE ;  /* 0x000000000000791b */ /* 0x003fe20003800000 */
.L_x_6443:
        /* <DEDUP_REMOVED lines=14> */
.L_x_6444:
[----:B------:R-:W-:Y:S05]  /*2bda0*/  BRA `(.L_x_6445) ;  /* 0xffffffa400cc7947 */ /* 0x000fea000383ffff */
.L_x_6278:
[----:B------:R-:W-:Y:S01]  /*2bdb0*/  BSSY B0, `(.L_x_6446) ;  /* 0x0000008000007945 */ /* 0x000fe20003800000 */
[----:B------:R-:W-:Y:S01]  /*2bdc0*/  MOV R13, R16 ;  /* 0x00000010000d7202 */ /* 0x000fe20000000f00 */
[----:B------:R-:W-:Y:S01]  /*2bdd0*/  IMAD.MOV.U32 R12, RZ, RZ, RZ ;  /* 0x000000ffff0c7224 */ /* 0x000fe200078e00ff */
[----:B------:R-:W-:Y:S01]  /*2bde0*/  MOV R15, 0xffffffff ;  /* 0xffffffff000f7802 */ /* 0x000fe20000000f00 */
[----:B-1----:R-:W-:-:S07]  /*2bdf0*/  IMAD.MOV.U32 R11, RZ, RZ, 0x1f ;  /* 0x0000001fff0b7424 */ /* 0x002fce00078e00ff */
[----:B------:R-:W-:Y:S05]  /*2be00*/  WARPSYNC.COLLECTIVE R15, `(.L_x_6447) ;  /* 0x000000000f087348 */ /* 0x000fea0003c00000 */
[----:B------:R0:W1:Y:S02]  /*2be10*/  SHFL.IDX P6, R14, R13, R12, R11 ;  /* 0x0000000c0d0e7389 */ /* 0x00006400000c000b */
[----:B01----:R-:W-:Y:S01]  /*2be20*/  ENDCOLLECTIVE ;  /* 0x000000000000791b */ /* 0x003fe20003800000 */
.L_x_6447:
[----:B------:R-:W-:Y:S05]  /*2be30*/  BSYNC B0 ;  /* 0x0000000000007941 */ /* 0x000fea0003800000 */
.L_x_6446:
        /* <DEDUP_REMOVED lines=9> */
.L_x_6448:
[----:B------:R-:W-:Y:S02]  /*2bed0*/  ULDC UR4, c[0x0][0xc3c] ;  /* 0x00030f0000047ab9 */ /* 0x000fe40000000800 */
[----:B------:R-:W-:-:S13]  /*2bee0*/  ISETP.GE.OR P1, PT, R9, UR4, !P0 ;  /* 0x0000000409007c0c */ /* 0x000fda000c726670 */
[----:B------:R-:W0:Y:S08]  /*2bef0*/  @!P1 LDC.64 R2, c[0x0][0xc80] ;  /* 0x00032000ff029b82 */ /* 0x000e300000000a00 */
[----:B------:R-:W1:Y:S01]  /*2bf00*/  @!P1 LDC.64 R4, c[0x0][0xc78] ;  /* 0x00031e00ff049b82 */ /* 0x000e620000000a00 */
[----:B------:R-:W-:Y:S01]  /*2bf10*/  IMAD.MOV.U32 R17, RZ, RZ, RZ ;  /* 0x000000ffff117224 */ /* 0x000fe200078e00ff */
[----:B------:R-:W-:-:S02]  /*2bf20*/  MOV R11, RZ ;  /* 0x000000ff000b7202 */ /* 0x000fc40000000f00 */
[----:B------:R-:W-:Y:S01]  /*2bf30*/  MOV R7, R14 ;  /* 0x0000000e00077202 */ /* 0x000fe20000000f00 */
        /* <DEDUP_REMOVED lines=17> */
.L_x_6449:
[----:B------:R-:W-:Y:S02]  /*2c050*/  MOV R12, 0x2 ;  /* 0x00000002000c7802 */ /* 0x000fe40000000f00 */
[----:B------:R-:W-:-:S05]  /*2c060*/  SEL R14, R14, RZ, P1 ;  /* 0x000000ff0e0e7207 */ /* 0x000fca0000800000 */
[----:B------:R-:W-:-:S04]  /*2c070*/  IMAD.IADD R5, R13, 0x1, R14 ;  /* 0x000000010d057824 */ /* 0x000fc800078e020e */
[----:B------:R-:W-:-:S07]  /*2c080*/  IMAD.MOV.U32 R13, RZ, RZ, R5 ;  /* 0x000000ffff0d7224 */ /* 0x000fce00078e0005 */
[----:B------:R-:W-:Y:S05]  /*2c090*/  WARPSYNC.COLLECTIVE R15, `(.L_x_6450) ;  /* 0x000000000f087348 */ /* 0x000fea0003c00000 */
[----:B------:R0:W1:Y:S02]  /*2c0a0*/  SHFL.UP P6, R14, R13, R12, R11 ;  /* 0x0400000c0d0e7389 */ /* 0x00006400000c000b */
[----:B01----:R-:W-:Y:S01]  /*2c0b0*/  ENDCOLLECTIVE ;  /* 0x000000000000791b */ /* 0x003fe20003800000 */
.L_x_6450:
[----:B------:R-:W-:Y:S02]  /*2c0c0*/  MOV R12, 0x4 ;  /* 0x00000004000c7802 */ /* 0x000fe40000000f00 */
[----:B------:R-:W-:-:S05]  /*2c0d0*/  SEL R2, R14, RZ, P2 ;  /* 0x000000ff0e027207 */ /* 0x000fca0001000000 */
[----:B------:R-:W-:-:S04]  /*2c0e0*/  IMAD.IADD R2, R5, 0x1, R2 ;  /* 0x0000000105027824 */ /* 0x000fc800078e0202 */
[----:B------:R-:W-:-:S07]  /*2c0f0*/  IMAD.MOV.U32 R13, RZ, RZ, R2 ;  /* 0x000000ffff0d7224 */ /* 0x000fce00078e0002 */
[----:B------:R-:W-:Y:S05]  /*2c100*/  WARPSYNC.COLLECTIVE R15, `(.L_x_6451) ;  /* 0x000000000f087348 */ /* 0x000fea0003c00000 */
[----:B------:R0:W1:Y:S02]  /*2c110*/  SHFL.UP P6, R14, R13, R12, R11 ;  /* 0x0400000c0d0e7389 */ /* 0x00006400000c000b */
[----:B01----:R-:W-:Y:S01]  /*2c120*/  ENDCOLLECTIVE ;  /* 0x000000000000791b */ /* 0x003fe20003800000 */
.L_x_6451:
[----:B------:R-:W-:Y:S02]  /*2c130*/  MOV R12, 0x8 ;  /* 0x00000008000c7802 */ /* 0x000fe40000000f00 */
[----:B------:R-:W-:-:S05]  /*2c140*/  SEL R3, R14, RZ, P3 ;  /* 0x000000ff0e037207 */ /* 0x000fca0001800000 */
[----:B------:R-:W-:-:S04]  /*2c150*/  IMAD.IADD R3, R2, 0x1, R3 ;  /* 0x0000000102037824 */ /* 0x000fc800078e0203 */
[----:B------:R-:W-:-:S07]  /*2c160*/  IMAD.MOV.U32 R13, RZ, RZ, R3 ;  /* 0x000000ffff0d7224 */ /* 0x000fce00078e0003 */
[----:B------:R-:W-:Y:S05]  /*2c170*/  WARPSYNC.COLLECTIVE R15, `(.L_x_6452) ;  /* 0x000000000f087348 */ /* 0x000fea0003c00000 */
[----:B------:R0:W1:Y:S02]  /*2c180*/  SHFL.UP P6, R14, R13, R12, R11 ;  /* 0x0400000c0d0e7389 */ /* 0x00006400000c000b */
[----:B01----:R-:W-:Y:S01]  /*2c190*/  ENDCOLLECTIVE ;  /* 0x000000000000791b */ /* 0x003fe20003800000 */
.L_x_6452:
[----:B------:R-:W-:Y:S02]  /*2c1a0*/  MOV R12, 0x10 ;  /* 0x00000010000c7802 */ /* 0x000fe40000000f00 */
[----:B------:R-:W-:-:S05]  /*2c1b0*/  SEL R14, R14, RZ, P4 ;  /* 0x000000ff0e0e7207 */ /* 0x000fca0002000000 */
[----:B------:R-:W-:-:S04]  /*2c1c0*/  IMAD.IADD R5, R3, 0x1, R14 ;  /* 0x0000000103057824 */ /* 0x000fc800078e020e */
[----:B------:R-:W-:-:S07]  /*2c1d0*/  IMAD.MOV.U32 R13, RZ, RZ, R5 ;  /* 0x000000ffff0d7224 */ /* 0x000fce00078e0005 */
[----:B------:R-:W-:Y:S05]  /*2c1e0*/  WARPSYNC.COLLECTIVE R15, `(.L_x_6453) ;  /* 0x000000000f087348 */ /* 0x000fea0003c00000 */
[----:B------:R0:W1:Y:S02]  /*2c1f0*/  SHFL.UP P6, R14, R13, R12, R11 ;  /* 0x0400000c0d0e7389 */ /* 0x00006400000c000b */
[----:B01----:R-:W-:Y:S01]  /*2c200*/  ENDCOLLECTIVE ;  /* 0x000000000000791b */ /* 0x003fe20003800000 */
.L_x_6453:
        /* <DEDUP_REMOVED lines=8> */
.L_x_6454:
[----:B------:R-:W-:Y:S05]  /*2c290*/  BRA `(.L_x_6455) ;  /* 0xffffffa400e87947 */ /* 0x000fea000383ffff */
.L_x_6281:
[----:B------:R-:W-:Y:S01]  /*2c2a0*/  BSSY B0, `(.L_x_6456) ;  /* 0x0000007000007945 */ /* 0x000fe20003800000 */
[----:B------:R-:W-:Y:S01]  /*2c2b0*/  MOV R12, 0x1 ;  /* 0x00000001000c7802 */ /* 0x000fe20000000f00 */
[----:B-1----:R-:W-:Y:S02]  /*2c2c0*/  IMAD.MOV.U32 R11, RZ, RZ, RZ ;  /* 0x000000ffff0b7224 */ /* 0x002fe400078e00ff */
[----:B------:R-:W-:-:S07]  /*2c2d0*/  IMAD.MOV.U32 R15, RZ, RZ, -0x1 ;  /* 0xffffffffff0f7424 */ /* 0x000fce00078e00ff */
[----:B------:R-:W-:Y:S05]  /*2c2e0*/  WARPSYNC.COLLECTIVE R15, `(.L_x_6457) ;  /* 0x000000000f087348 */ /* 0x000fea0003c00000 */
[----:B------:R0:W1:Y:S02]  /*2c2f0*/  SHFL.UP P6, R14, R13, R12, R11 ;  /* 0x0400000c0d0e7389 */ /* 0x00006400000c000b */
[----:B01----:R-:W-:Y:S01]  /*2c300*/  ENDCOLLECTIVE ;  /* 0x000000000000791b */ /* 0x003fe20003800000 */
.L_x_6457:
[----:B------:R-:W-:Y:S05]  /*2c310*/  BSYNC B0 ;  /* 0x0000000000007941 */ /* 0x000fea0003800000 */
.L_x_6456:
        /* <DEDUP_REMOVED lines=8> */
.L_x_6458:
[----:B------:R-:W-:Y:S02]  /*2c3a0*/  MOV R12, 0x4 ;  /* 0x00000004000c7802 */ /* 0x000fe40000000f00 */
[----:B------:R-:W-:-:S05]  /*2c3b0*/  SEL R2, R14, RZ, P2 ;  /* 0x000000ff0e027207 */ /* 0x000fca0001000000 */
[----:B------:R-:W-:-:S04]  /*2c3c0*/  IMAD.IADD R2, R13, 0x1, R2 ;  /* 0x000000010d027824 */ /* 0x000fc800078e0202 */
[----:B------:R-:W-:-:S07]  /*2c3d0*/  IMAD.MOV.U32 R13, RZ, RZ, R2 ;  /* 0x000000ffff0d7224 */ /* 0x000fce00078e0002 */
[----:B------:R-:W-:Y:S05]  /*2c3e0*/  WARPSYNC.COLLECTIVE R15, `(.L_x_6459) ;  /* 0x000000000f087348 */ /* 0x000fea0003c00000 */
[----:B------:R0:W1:Y:S02]  /*2c3f0*/  SHFL.UP P6, R14, R13, R12, R11 ;  /* 0x0400000c0d0e7389 */ /* 0x00006400000c000b */
[----:B01----:R-:W-:Y:S01]  /*2c400*/  ENDCOLLECTIVE ;  /* 0x000000000000791b */ /* 0x003fe20003800000 */
.L_x_6459:
[----:B------:R-:W-:Y:S02]  /*2c410*/  MOV R12, 0x8 ;  /* 0x00000008000c7802 */ /* 0x000fe40000000f00 */
[----:B------:R-:W-:-:S05]  /*2c420*/  SEL R3, R14, RZ, P3 ;  /* 0x000000ff0e037207 */ /* 0x000fca0001800000 */
[----:B------:R-:W-:-:S04]  /*2c430*/  IMAD.IADD R3, R2, 0x1, R3 ;  /* 0x0000000102037824 */ /* 0x000fc800078e0203 */
[----:B------:R-:W-:-:S07]  /*2c440*/  IMAD.MOV.U32 R13, RZ, RZ, R3 ;  /* 0x000000ffff0d7224 */ /* 0x000fce00078e0003 */
[----:B------:R-:W-:Y:S05]  /*2c450*/  WARPSYNC.COLLECTIVE R15, `(.L_x_6460) ;  /* 0x000000000f087348 */ /* 0x000fea0003c00000 */
[----:B------:R0:W1:Y:S02]  /*2c460*/  SHFL.UP P6, R14, R13, R12, R11 ;  /* 0x0400000c0d0e7389 */ /* 0x00006400000c000b */
[----:B01----:R-:W-:Y:S01]  /*2c470*/  ENDCOLLECTIVE ;  /* 0x000000000000791b */ /* 0x003fe20003800000 */
.L_x_6460:
[----:B------:R-:W-:Y:S02]  /*2c480*/  MOV R12, 0x10 ;  /* 0x00000010000c7802 */ /* 0x000fe40000000f00 */
[----:B------:R-:W-:-:S05]  /*2c490*/  SEL R14, R14, RZ, P4 ;  /* 0x000000ff0e0e7207 */ /* 0x000fca0002000000 */
[----:B------:R-:W-:-:S04]  /*2c4a0*/  IMAD.IADD R5, R3, 0x1, R14 ;  /* 0x0000000103057824 */ /* 0x000fc800078e020e */
[----:B------:R-:W-:-:S07]  /*2c4b0*/  IMAD.MOV.U32 R13, RZ, RZ, R5 ;  /* 0x000000ffff0d7224 */ /* 0x000fce00078e0005 */
[----:B------:R-:W-:Y:S05]  /*2c4c0*/  WARPSYNC.COLLECTIVE R15, `(.L_x_6461) ;  /* 0x000000000f087348 */ /* 0x000fea0003c00000 */
[----:B------:R0:W1:Y:S02]  /*2c4d0*/  SHFL.UP P6, R14, R13, R12, R11 ;  /* 0x0400000c0d0e7389 */ /* 0x00006400000c000b */
[----:B01----:R-:W-:Y:S01]  /*2c4e0*/  ENDCOLLECTIVE ;  /* 0x000000000000791b */ /* 0x003fe20003800000 */
.L_x_6461:
        /* <DEDUP_REMOVED lines=8> */
.L_x_6462:
[----:B------:R-:W-:Y:S05]  /*2c570*/  BRA `(.L_x_6463) ;  /* 0xffffffa400d47947 */ /* 0x000fea000383ffff */
.L_x_6283:
[----:B------:R-:W-:Y:S01]  /*2c580*/  BSSY B0, `(.L_x_6464) ;  /* 0x0000006000007945 */ /* 0x000fe20003800000 */
[----:B------:R-:W-:Y:S01]  /*2c590*/  PLOP3.LUT P6, PT, P6, PT, PT, 0x8, 0x0 ;  /* 0x000000000000781c */ /* 0x000fe200037ce170 */
[----:B------:R-:W-:-:S12]  /*2c5a0*/  IMAD.MOV.U32 R15, RZ, RZ, -0x1 ;  /* 0xffffffffff0f7424 */ /* 0x000fd800078e00ff */
[----:B01----:R-:W-:Y:S05]  /*2c5b0*/  WARPSYNC.COLLECTIVE R15, `(.L_x_6465) ;  /* 0x000000000f087348 */ /* 0x003fea0003c00000 */
[----:B------:R-:W-:Y:S01]  /*2c5c0*/  VOTE.ANY R14, PT, P6 ;  /* 0x00000000000e7806 */ /* 0x000fe200030e0100 */
[----:B01----:R-:W-:Y:S06]  /*2c5d0*/  ENDCOLLECTIVE ;  /* 0x000000000000791b */ /* 0x003fec0003800000 */
.L_x_6465:
[----:B------:R-:W-:Y:S05]  /*2c5e0*/  BSYNC B0 ;  /* 0x0000000000007941 */ /* 0x000fea0003800000 */
.L_x_6464:
[----:B------:R-:W-:Y:S01]  /*2c5f0*/  MOV R3, R14 ;  /* 0x0000000e00037202 */ /* 0x000fe20000000f00 */
[----:B------:R-:W-:Y:S01]  /*2c600*/  IMAD.MOV.U32 R13, RZ, RZ, R17 ;  /* 0x000000ffff0d7224 */ /* 0x000fe200078e0011 */
[----:B------:R-:W-:Y:S01]  /*2c610*/  MOV R15, 0xffffffff ;  /* 0xffffffff000f7802 */ /* 0x000fe20000000f00 */
[----:B------:R-:W-:Y:S01]  /*2c620*/  IMAD.MOV.U32 R11, RZ, RZ, 0x1f ;  /* 0x0000001fff0b7424 */ /* 0x000fe200078e00ff */
[----:B------:R0:W1:Y:S06]  /*2c630*/  POPC R12, R3 ;  /* 0x00000003000c7309 */ /* 0x00006c0000000000 */
[----:B01----:R-:W-:Y:S05]  /*2c640*/  WARPSYNC.COLLECTIVE R15, `(.L_x_6466) ;  /* 0x000000000f087348 */ /* 0x003fea0003c00000 */
[----:B-1----:R1:W2:Y:S02]  /*2c650*/  SHFL.IDX P6, R14, R13, R12, R11 ;  /* 0x0000000c0d0e7389 */ /* 0x0022a400000c000b */
[----:B012---:R-:W-:Y:S01]  /*2c660*/  ENDCOLLECTIVE ;  /* 0x000000000000791b */ /* 0x007fe20003800000 */
.L_x_6466:
[----:B------:R-:W-:Y:S02]  /*2c670*/  IMAD.IADD R19, R12, 0x1, R19 ;  /* 0x000000010c137824 */ /* 0x000fe400078e0213 */
[----:B------:R-:W-:Y:S02]  /*2c680*/  IMAD.MOV.U32 R13, RZ, RZ, R4 ;  /* 0x000000ffff0d7224 */ /* 0x000fe400078e0004 */
[----:B------:R-:W-:-:S07]  /*2c690*/  IMAD.MOV.U32 R17, RZ, RZ, R14 ;  /* 0x000000ffff117224 */ /* 0x000fce00078e000e */
[----:B------:R-:W-:Y:S05]  /*2c6a0*/  WARPSYNC.COLLECTIVE R15, `(.L_x_6467) ;  /* 0x000000000f087348 */ /* 0x000fea0003c00000 */
[----:B------:R0:W1:Y:S02]  /*2c6b0*/  SHFL.IDX P6, R14, R13, R12, R11 ;  /* 0x0000000c0d0e7389 */ /* 0x00006400000c000b */
[----:B01----:R-:W-:Y:S01]  /*2c6c0*/  ENDCOLLECTIVE ;  /* 0x000000000000791b */ /* 0x003fe20003800000 */
.L_x_6467:
[----:B------:R-:W-:Y:S01]  /*2c6d0*/  MOV R4, R14 ;  /* 0x0000000e00047202 */ /* 0x000fe20000000f00 */
[----:B------:R-:W-:Y:S06]  /*2c6e0*/  BRA `(.L_x_6468) ;  /* 0xffffffa400b87947 */ /* 0x000fec000383ffff */
.L_x_6285:
[----:B------:R-:W-:Y:S01]  /*2c6f0*/  BSSY B0, `(.L_x_6469) ;  /* 0x0000007000007945 */ /* 0x000fe20003800000 */
[----:B------:R-:W-:Y:S01]  /*2c700*/  IMAD.MOV.U32 R13, RZ, RZ, R2 ;  /* 0x000000ffff0d7224 */ /* 0x000fe200078e0002 */
[----:B-1----:R-:W-:Y:S01]  /*2c710*/  MOV R11, 0x1f ;  /* 0x0000001f000b7802 */ /* 0x002fe20000000f00 */
[----:B------:R-:W-:-:S07]  /*2c720*/  IMAD.MOV.U32 R15, RZ, RZ, -0x1 ;  /* 0xffffffffff0f7424 */ /* 0x000fce00078e00ff */
[----:B0--34-:R-:W-:Y:S05]  /*2c730*/  WARPSYNC.COLLECTIVE R15, `(.L_x_6470) ;  /* 0x000000000f087348 */ /* 0x019fea0003c00000 */
[----:B------:R1:W2:Y:S02]  /*2c740*/  SHFL.IDX P6, R14, R13, R12, R11 ;  /* 0x0000000c0d0e7389 */ /* 0x0002a400000c000b */
[----:B01234-:R-:W-:Y:S01]  /*2c750*/  ENDCOLLECTIVE ;  /* 0x000000000000791b */ /* 0x01ffe20003800000 */
.L_x_6470:
[----:B------:R-:W-:Y:S05]  /*2c760*/  BSYNC B0 ;  /* 0x0000000000007941 */ /* 0x000fea0003800000 */
.L_x_6469:
[----:B------:R-:W-:Y:S01]  /*2c770*/  IMAD.MOV.U32 R6, RZ, RZ, R14 ;  /* 0x000000ffff067224 */ /* 0x000fe200078e000e */
[----:B------:R-:W-:Y:S06]  /*2c780*/  BRA `(.L_x_6284) ;  /* 0xffffffa400a87947 */ /* 0x000fec000383ffff */
.L_x_6291:
[----:B0-----:R0:W2:Y:S02]  /*2c790*/  SYNCS.PHASECHK.TRANS64.TRYWAIT P0, [R7+URZ+0x30820], R0 ;  /* 0x03082000070075a7 */ /* 0x0010a4000800017f */
[----:B--2---:R-:W-:Y:S05]  /*2c7a0*/  @!P0 NANOSLEEP.SYNCS 0x989680 ;  /* 0x009896800000895d */ /* 0x004fea0003900000 */
[----:B------:R-:W2:Y:S02]  /*2c7b0*/  @!P0 SYNCS.PHASECHK.TRANS64 P0, [R7+URZ+0x30820], R0 ;  /* 0x03082000070085a7 */ /* 0x000ea4000800007f */
[----:B--2---:R-:W-:Y:S05]  /*2c7c0*/  @!P0 BRA `(.L_x_6291) ;  /* 0xfffffffc00f08947 */ /* 0x004fea000383ffff */
[----:B------:R-:W-:Y:S05]  /*2c7d0*/  BRA `(.L_x_6471) ;  /* 0xffffffb000007947 */ /* 0x000fea000383ffff */
.L_x_6292:
[----:B------:R-:W2:Y:S01]  /*2c7e0*/  S2R R2, SR_TID.X ;  /* 0x0000000000027919 */ /* 0x000ea20000002100 */
[----:B------:R-:W-:Y:S01]  /*2c7f0*/  BSSY B0, `(.L_x_6472) ;  /* 0x000000a000007945 */ /* 0x000fe20003800000 */
[----:B------:R-:W-:Y:S01]  /*2c800*/  IMAD.MOV.U32 R12, RZ, RZ, RZ ;  /* 0x000000ffff0c7224 */ /* 0x000fe200078e00ff */
[----:B------:R-:W-:Y:S01]  /*2c810*/  MOV R15, 0xffffffff ;  /* 0xffffffff000f7802 */ /* 0x000fe20000000f00 */
[----:B-1----:R-:W-:Y:S01]  /*2c820*/  IMAD.MOV.U32 R11, RZ, RZ, 0x1f ;  /* 0x0000001fff0b7424 */ /* 0x002fe200078e00ff */
[----:B--2---:R-:W-:-:S04]  /*2c830*/  SHF.R.U32.HI R2, RZ, 0x5, R2 ;  /* 0x00000005ff027819 */ /* 0x004fc80000011602 */
[----:B------:R-:W-:-:S04]  /*2c840*/  LOP3.LUT R2, R2, 0x3, RZ, 0xc0, !PT ;  /* 0x0000000302027812 */ /* 0x000fc800078ec0ff */
[----:B------:R-:W-:-:S07]  /*2c850*/  MOV R13, R2 ;  /* 0x00000002000d7202 */ /* 0x000fce0000000f00 */
[----:B0-----:R-:W-:Y:S05]  /*2c860*/  WARPSYNC.COLLECTIVE R15, `(.L_x_6473) ;  /* 0x000000000f087348 */ /* 0x001fea0003c00000 */
[----:B------:R1:W2:Y:S02]  /*2c870*/  SHFL.IDX P6, R14, R13, R12, R11 ;  /* 0x0000000c0d0e7389 */ /* 0x0002a400000c000b */
[----:B012---:R-:W-:Y:S01]  /*2c880*/  ENDCOLLECTIVE ;  /* 0x000000000000791b */ /* 0x007fe20003800000 */
.L_x_6473:
[----:B------:R-:W-:Y:S05]  /*2c890*/  BSYNC B0 ;  /* 0x0000000000007941 */ /* 0x000fea0003800000 */
.L_x_6472:
[----:B------:R-:W-:Y:S05]  /*2c8a0*/  BRA `(.L_x_6474) ;  /* 0xffffffac00e87947 */ /* 0x000fea000383ffff */
.L_x_6293:
[----:B------:R-:W-:Y:S01]  /*2c8b0*/  BSSY B0, `(.L_x_6475) ;  /* 0x0000006000007945 */ /* 0x000fe20003800000 */
[----:B------:R-:W-:-:S07]  /*2c8c0*/  IMAD.MOV.U32 R15, RZ, RZ, -0x1 ;  /* 0xffffffffff0f7424 */ /* 0x000fce00078e00ff */
[----:B01----:R-:W-:Y:S05]  /*2c8d0*/  WARPSYNC.COLLECTIVE R15, `(.L_x_6476) ;  /* 0x000000000f0c7348 */ /* 0x003fea0003c00000 */
[----:B------:R-:W-:Y:S02]  /*2c8e0*/  ELECT P6, UR62, PT ;  /* 0x00000000003e782f */ /* 0x000fe400038c0000 */
[----:B------:R-:W-:Y:S01]  /*2c8f0*/  MOV R14, UR62 ;  /* 0x0000003e000e7c02 */ /* 0x000fe20008000f00 */
[----:B01----:R-:W-:Y:S10]  /*2c900*/  ENDCOLLECTIVE ;  /* 0x000000000000791b */ /* 0x003ff40003800000 */
.L_x_6476:
[----:B------:R-:W-:Y:S05]  /*2c910*/  BSYNC B0 ;  /* 0x0000000000007941 */ /* 0x000fea0003800000 */
.L_x_6475:
[----:B------:R-:W-:Y:S05]  /*2c920*/  BRA `(.L_x_6477) ;  /* 0xffffffac00dc7947 */ /* 0x000fea000383ffff */
.L_x_6295:
[----:B0-----:R0:W2:Y:S02]  /*2c930*/  SYNCS.PHASECHK.TRANS64.TRYWAIT P1, [R5+URZ+0x30840], R0 ;  /* 0x03084000050075a7 */ /* 0x0010a4000802017f */
[----:B--2---:R-:W-:Y:S05]  /*2c940*/  @!P1 NANOSLEEP.SYNCS 0x989680 ;  /* 0x009896800000995d */ /* 0x004fea0003900000 */
[----:B------:R-:W2:Y:S02]  /*2c950*/  @!P1 SYNCS.PHASECHK.TRANS64 P1, [R5+URZ+0x30840], R0 ;  /* 0x03084000050095a7 */ /* 0x000ea4000802007f */
[----:B--2---:R-:W-:Y:S05]  /*2c960*/  @!P1 BRA `(.L_x_6295) ;  /* 0xfffffffc00f09947 */ /* 0x004fea000383ffff */
[----:B------:R-:W-:Y:S05]  /*2c970*/  BRA `(.L_x_6478) ;  /* 0xffffffb000047947 */ /* 0x000fea000383ffff */
.L_x_6297:
[----:B--2---:R2:W3:Y:S02]  /*2c980*/  SYNCS.PHASECHK.TRANS64.TRYWAIT P1, [R3+URZ+0x30840], R2 ;  /* 0x03084002030075a7 */ /* 0x0044e4000802017f */
[----:B---3--:R-:W-:Y:S05]  /*2c990*/  @!P1 NANOSLEEP.SYNCS 0x989680 ;  /* 0x009896800000995d */ /* 0x008fea0003900000 */
[----:B------:R-:W3:Y:S02]  /*2c9a0*/  @!P1 SYNCS.PHASECHK.TRANS64 P1, [R3+URZ+0x30840], R2 ;  /* 0x03084002030095a7 */ /* 0x000ee4000802007f */
[----:B---3--:R-:W-:Y:S05]  /*2c9b0*/  @!P1 BRA `(.L_x_6297) ;  /* 0xfffffffc00f09947 */ /* 0x008fea000383ffff */
[----:B------:R-:W-:Y:S05]  /*2c9c0*/  BRA `(.L_x_6479) ;  /* 0xffffffb000107947 */ /* 0x000fea000383ffff */
.L_x_6299:
[----:B---3--:R3:W4:Y:S02]  /*2c9d0*/  SYNCS.PHASECHK.TRANS64.TRYWAIT P1, [R5+URZ+0x30860], R0 ;  /* 0x03086000050075a7 */ /* 0x008724000802017f */
[----:B----4-:R-:W-:Y:S05]  /*2c9e0*/  @!P1 NANOSLEEP.SYNCS 0x989680 ;  /* 0x009896800000995d */ /* 0x010fea0003900000 */
[----:B------:R-:W4:Y:S02]  /*2c9f0*/  @!P1 SYNCS.PHASECHK.TRANS64 P1, [R5+URZ+0x30860], R0 ;  /* 0x03086000050095a7 */ /* 0x000f24000802007f */
[----:B----4-:R-:W-:Y:S05]  /*2ca00*/  @!P1 BRA `(.L_x_6299) ;  /* 0xfffffffc00f09947 */ /* 0x010fea000383ffff */
[----:B------:R-:W-:Y:S05]  /*2ca10*/  BRA `(.L_x_6480) ;  /* 0xffffffb0000c7947 */ /* 0x000fea000383ffff */
.L_x_6481:
        /* <DEDUP_REMOVED lines=14> */
.L_x_15987:


//--------------------- .text._ZN7cutlass13device_kernelIN5flash11enable_sm90INS1_16FlashAttnFwdSm90INS1_25CollectiveMainloopFwdSm90ILi2EN4cute5tupleIJNS5_1CILi1EEES8_S8_EEENS6_IJNS7_ILi128EEESA_SA_EEELi128ENS_6half_tEfNS_4arch4Sm90ELb0ELb0ELb1ELb0ELb1ELb0ELb0ELb1ELb1ELb1ELb1ELb0EEENS1_21CollectiveEpilogueFwdISB_S9_SC_SE_Li256ELb0ELb1ELb1ELb0EEENS1_19SingleTileSchedulerILb0ELb1ELb1ELi128EEEEEEEEEvNT_6ParamsE --------------------------
	.section	.text._ZN7cutlass13device_kernelIN5flash11enable_sm90INS1_16FlashAttnFwdSm90INS1_25CollectiveMainloopFwdSm90ILi2EN4cute5tupleIJNS5_1CILi1EEES8_S8_EEENS6_IJNS7_ILi128EEESA_SA_EEELi128ENS_6half_tEfNS_4arch4Sm90ELb0ELb0ELb1ELb0ELb1ELb0ELb0ELb1ELb1ELb1ELb1ELb0EEENS1_21CollectiveEpilogueFwdISB_S9_SC_SE_Li256ELb0ELb1ELb1ELb0EEENS1_19SingleTileSchedulerILb0ELb1ELb1ELi128EEEEEEEEEvNT_6ParamsE,"ax",@progbits
	.align	128
.text._ZN7cutlass13device_kernelIN5flash11enable_sm90INS1_16FlashAttnFwdSm90INS1_25CollectiveMainloopFwdSm90ILi2EN4cute5tupleIJNS5_1CILi1EEES8_S8_EEENS6_IJNS7_ILi128EEESA_SA_EEELi128ENS_6half_tEfNS_4arch4Sm90ELb0ELb0ELb1ELb0ELb1ELb0ELb0ELb1ELb1ELb1ELb1ELb0EEENS1_21CollectiveEpilogueFwdISB_S9_SC_SE_Li256ELb0ELb1ELb1ELb0EEENS1_19SingleTileSchedulerILb0ELb1ELb1ELi128EEEEEEEEEvNT_6ParamsE:
        .type           _ZN7cutlass13device_kernelIN5flash11enable_sm90INS1_16FlashAttnFwdSm90INS1_25CollectiveMainloopFwdSm90ILi2EN4cute5tupleIJNS5_1CILi1EEES8_S8_EEENS6_IJNS7_ILi128EEESA_SA_EEELi128ENS_6half_tEfNS_4arch4Sm90ELb0ELb0ELb1ELb0ELb1ELb0ELb0ELb1ELb1ELb1ELb1ELb0EEENS1_21CollectiveEpilogueFwdISB_S9_SC_SE_Li256ELb0ELb1ELb1ELb0EEENS1_19SingleTileSchedulerILb0ELb1ELb1ELi128EEEEEEEEEvNT_6ParamsE,@function
        .size           _ZN7cutlass13device_kernelIN5flash11enable_sm90INS1_16FlashAttnFwdSm90INS1_25CollectiveMainloopFwdSm90ILi2EN4cute5tupleIJNS5_1CILi1EEES8_S8_EEENS6_IJNS7_ILi128EEESA_SA_EEELi128ENS_6half_tEfNS_4arch4Sm90ELb0ELb0ELb1ELb0ELb1ELb0ELb0ELb1ELb1ELb1ELb1ELb0EEENS1_21CollectiveEpilogueFwdISB_S9_SC_SE_Li256ELb0ELb1ELb1ELb0EEENS1_19SingleTileSchedulerILb0ELb1ELb1ELi128EEEEEEEEEvNT_6ParamsE,(.L_x_15988 - _ZN7cutlass13device_kernelIN5flash11enable_sm90INS1_16FlashAttnFwdSm90INS1_25CollectiveMainloopFwdSm90ILi2EN4cute5tupleIJNS5_1CILi1EEES8_S8_EEENS6_IJNS7_ILi128EEESA_SA_EEELi128ENS_6half_tEfNS_4arch4Sm90ELb0ELb0ELb1ELb0ELb1ELb0ELb0ELb1ELb1ELb1ELb1ELb0EEENS1_21CollectiveEpilogueFwdISB_S9_SC_SE_Li256ELb0ELb1ELb1ELb0EEENS1_19SingleTileSchedulerILb0ELb1ELb1ELi128EEEEEEEEEvNT_6ParamsE)
        .other          _ZN7cutlass13device_kernelIN5flash11enable_sm90INS1_16FlashAttnFwdSm90INS1_25CollectiveMainloopFwdSm90ILi2EN4cute5tupleIJNS5_1CILi1EEES8_S8_EEENS6_IJNS7_ILi128EEESA_SA_EEELi128ENS_6half_tEfNS_4arch4Sm90ELb0ELb0ELb1ELb0ELb1ELb0ELb0ELb1ELb1ELb1ELb1ELb0EEENS1_21CollectiveEpilogueFwdISB_S9_SC_SE_Li256ELb0ELb1ELb1ELb0EEENS1_19SingleTileSchedulerILb0ELb1ELb1ELi128EEEEEEEEEvNT_6ParamsE,@"STO_CUDA_ENTRY STV_DEFAULT"
_ZN7cutlass13device_kernelIN5flash11enable_sm90INS1_16FlashAttnFwdSm90INS1_25CollectiveMainloopFwdSm90ILi2EN4cute5tupleIJNS5_1CILi1EEES8_S8_EEENS6_IJNS7_ILi128EEESA_SA_EEELi128ENS_6half_tEfNS_4arch4Sm90ELb0ELb0ELb1ELb0ELb1ELb0ELb0ELb1ELb1ELb1ELb1ELb0EEENS1_21CollectiveEpilogueFwdISB_S9_SC_SE_Li256ELb0ELb1ELb1ELb0EEENS1_19SingleTileSchedulerILb0ELb1ELb1ELi128EEEEEEEEEvNT_6ParamsE:
[----:B------:R-:W0:Y:S01]  /*0000*/  LDC R1, c[0x0][0x28] ;  /* 0x00000a00ff017b82 */ /* 0x000e220000000800 */
[----:B------:R-:W1:Y:S01]  /*0010*/  S2R R18, SR_TID.X ;  /* 0x0000000000127919 */ /* 0x000e620000002100 */
[----:B------:R-:W-:Y:S01]  /*0020*/  ELECT P0, URZ, PT ;  /* 0x00000000003f782f */ /* 0x000fe20003800000 */
[----:B------:R-:W-:Y:S01]  /*0030*/  UMOV UR4, 0x80 ;  /* 0x0000008000047882 */ /* 0x000fe20000000000 */
[----:B------:R-:W-:Y:S01]  /*0040*/  UMOV UR7, 0x100 ;  /* 0x0000010000077882 */ /* 0x000fe20000000000 */
[--C-:B-1----:R-:W-:Y:S02]  /*0050*/  SHF.R.U32.HI R17, RZ, 0x5, R18.reuse ;  /* 0x00000005ff117819 */ /* 0x102fe40000011612 */
[----:B------:R-:W-:-:S03]  /*0060*/  SHF.R.U32.HI R2, RZ, 0x7, R18 ;  /* 0x00000007ff027819 */ /* 0x000fc60000011612 */
[----:B------:R-:W1:Y:S04]  /*0070*/  SHFL.IDX PT, R0, R17, RZ, 0x1f ;  /* 0x00001fff11007589 */ /* 0x000e6800000e0000 */
[----:B------:R2:W3:Y:S01]  /*0080*/  SHFL.IDX PT, R3, R2, RZ, 0x1f ;  /* 0x00001fff02037589 */ /* 0x0004e200000e0000 */
[C---:B-1----:R-:W-:Y:S02]  /*0090*/  ISETP.NE.OR P0, PT, R0.reuse, RZ, !P0 ;  /* 0x000000ff0000720c */ /* 0x042fe40004705670 */
[----:B------:R-:W-:-:S11]  /*00a0*/  ISETP.NE.AND P1, PT, R0, RZ, PT ;  /* 0x000000ff0000720c */ /* 0x000fd60003f25270 */
        /* <DEDUP_REMOVED lines=12> */
[----:B------:R2:W1:Y:S06]  /*0170*/  @!UP0 SYNCS.EXCH.64 URZ, [UR8+0x28800], UR4 ;  /* 0x02880004083f85b2 */ /* 0x00046c0008000100 */
[----:B------:R2:W4:Y:S02]  /*0180*/  @!UP1 SYNCS.EXCH.64 URZ, [UR8+0x28820], UR6 ;  /* 0x02882006083f95b2 */ /* 0x0005240008000100 */
[----:B0-23--:R-:W-:Y:S05]  /*0190*/  @P1 BRA `(.L_x_6482) ;  /* 0x0000000000481947 */ /* 0x00dfea0003800000 */
        /* <DEDUP_REMOVED lines=13> */
[----:B0-----:R0:W2:Y:S08]  /*0270*/  SYNCS.EXCH.64 URZ, [UR8+0x28830], UR4 ;  /* 0x02883004083f75b2 */ /* 0x0010b00008000100 */
[----:B------:R0:W3:Y:S01]  /*0280*/  SYNCS.EXCH.64 URZ, [UR8+0x28840], UR6 ;  /* 0x02884006083f75b2 */ /* 0x0000e20008000100 */
[----:B------:R0:W0:Y:S01]  /*0290*/  SYNCS.EXCH.64 URZ, [UR8+0x28838], UR4 ;  /* 0x02883804083f75b2 */ /* 0x0000220008000100 */
[----:B------:R0:W0:Y:S01]  /*02a0*/  SYNCS.EXCH.64 URZ, [UR8+0x28848], UR6 ;  /* 0x02884806083f75b2 */ /* 0x0000220008000100 */
[----:B------:R-:W-:Y:S01]  /*02b0*/  NOP ;  /* 0x0000000000007918 */ /* 0x000fe20000000000 */
.L_x_6482:
        /* <DEDUP_REMOVED lines=22> */
.L_x_6483:
        /* <DEDUP_REMOVED lines=18> */
.L_x_6484:
        /* <DEDUP_REMOVED lines=22> */
.L_x_6485:
        /* <DEDUP_REMOVED lines=23> */
.L_x_6486:
[----:B------:R-:W-:Y:S01]  /*0810*/  UISETP.NE.AND UP0, UPT, UR9, URZ, UPT ;  /* 0x0000003f0900728c */ /* 0x000fe2000bf05270 */
[----:B------:R-:W-:Y:S01]  /*0820*/  NOP ;  /* 0x0000000000007918 */ /* 0x000fe20000000000 */
[----:B------:R-:W-:Y:S01]  /*0830*/  UMOV UR40, 0x1 ;  /* 0x0000000100287882 */ /* 0x000fe20000000000 */
[----:B------:R-:W-:Y:S01]  /*0840*/  ULDC.64 UR38, c[0x0][0x208] ;  /* 0x0000820000267ab9 */ /* 0x000fe20000000a00 */
[----:B------:R-:W-:Y:S01]  /*0850*/  USEL UR40, UR40, 0x2, !UP0 ;  /* 0x0000000228287887 */ /* 0x000fe2000c000000 */
[----:B------:R-:W-:Y:S01]  /*0860*/  BSSY B6, `(.L_x_6487) ;  /* 0x0000bcf000067945 */ /* 0x000fe20003800000 */
[----:B01234-:R-:W-:Y:S01]  /*0870*/  BAR.SYNC.DEFER_BLOCKING 0x0 ;  /* 0x0000000000007b1d */ /* 0x01ffe20000010000 */
[----:B------:R-:W-:-:S13]  /*0880*/  PLOP3.LUT P0, PT, PT, PT, UP0, 0x80, 0x0 ;  /* 0x000000000000781c */ /* 0x000fda0003f0f008 */
[----:B------:R-:W-:Y:S05]  /*0890*/  @!P0 BRA `(.L_x_6488) ;  /* 0x0000008000788947 */ /* 0x000fea0003800000 */
.L_x_6489:
[----:B------:R-:W-:-:S08]  /*08a0*/  NOP ;  /* 0x0000000000007918 */ /* 0x000fd00000000000 */
[----:B------:R-:W0:Y:S02]  /*08b0*/  USETMAXREG.TRY_ALLOC.CTAPOOL UP0, 0xe8 ;  /* 0x000000e8000079c8 */ /* 0x000e240008000600 */
[----:B0-----:R-:W-:-:S13]  /*08c0*/  PLOP3.LUT P0, PT, PT, PT, UP0, 0x80, 0x0 ;  /* 0x000000000000781c */ /* 0x001fda0003f0f008 */
[----:B------:R-:W-:Y:S05]  /*08d0*/  @!P0 BRA `(.L_x_6489) ;  /* 0xfffffffc00f08947 */ /* 0x000fea000383ffff */
[----:B------:R-:W0:Y:S01]  /*08e0*/  S2UR UR6, SR_CTAID.Y ;  /* 0x00000000000679c3 */ /* 0x000e220000002600 */
[----:B------:R-:W-:Y:S01]  /*08f0*/  LOP3.LUT R0, R18, 0xffffff80, RZ, 0xc0, !PT ;  /* 0xffffff8012007812 */ /* 0x000fe200078ec0ff */
[----:B------:R-:W-:Y:S02]  /*0900*/  ULDC UR7, c[0x0][0xc50] ;  /* 0x0003140000077ab9 */ /* 0x000fe40000000800 */
[----:B------:R-:W-:-:S04]  /*0910*/  UISETP.NE.AND UP0, UPT, UR7, 0x1, UPT ;  /* 0x000000010700788c */ /* 0x000fc8000bf05270 */
[----:B------:R-:W-:Y:S08]  /*0920*/  BAR.ARV 0x8, 0x180 ;  /* 0x0206000000007b1d */ /* 0x000ff00000002000 */
[----:B------:R-:W1:Y:S01]  /*0930*/  S2UR UR8, SR_CTAID.Z ;  /* 0x00000000000879c3 */ /* 0x000e620000002700 */
[----:B------:R-:W-:Y:S01]  /*0940*/  ISETP.NE.AND P0, PT, R0, 0x80, PT ;  /* 0x000000800000780c */ /* 0x000fe20003f05270 */
[----:B------:R-:W-:Y:S01]  /*0950*/  @UP0 ULDC UR4, c[0x0][0xc54] ;  /* 0x0003150000040ab9 */ /* 0x000fe20000000800 */
[----:B------:R-:W-:Y:S01]  /*0960*/  @UP0 ULDC UR9, c[0x0][0xc58] ;  /* 0x0003160000090ab9 */ /* 0x000fe20000000800 */
[----:B0-----:R-:W-:-:S10]  /*0970*/  UIMAD.WIDE.U32 UR4, UR6, UR4, URZ ;  /* 0x00000004060472a5 */ /* 0x001fd4000f8e003f */
[----:B------:R-:W-:Y:S06]  /*0980*/  @!P0 BAR.ARV 0x9, 0x100 ;  /* 0x0244000000008b1d */ /* 0x000fec0000002000 */
[----:B------:R-:W-:Y:S01]  /*0990*/  UMOV UR37, UR6 ;  /* 0x0000000600257c82 */ /* 0x000fe20008000000 */
[----:B------:R-:W-:Y:S01]  /*09a0*/  @UP0 USHF.R.U32.HI UR37, URZ, UR9, UR5 ;  /* 0x000000093f250299 */ /* 0x000fe20008011605 */
[----:B-1----:R-:W-:-:S03]  /*09b0*/  ISETP.LE.AND P0, PT, RZ, UR8, PT ;  /* 0x00000008ff007c0c */ /* 0x002fc6000bf03270 */
[----:B------:R-:W-:-:S04]  /*09c0*/  UIADD3 UR4, -UR37, URZ, URZ ;  /* 0x0000003f25047290 */ /* 0x000fc8000fffe13f */
[----:B------:R-:W-:-:S06]  /*09d0*/  UIMAD UR7, UR7, UR4, UR6 ;  /* 0x00000004070772a4 */ /* 0x000fcc000f8e0206 */
[----:B------:R-:W-:Y:S06]  /*09e0*/  @!P0 BRA `(.L_x_6490) ;  /* 0x000000b800d88947 */ /* 0x000fec0003800000 */
[----:B------:R-:W-:Y:S01]  /*09f0*/  ULDC.64 UR4, c[0x0][0x418] ;  /* 0x0001060000047ab9 */ /* 0x000fe20000000a00 */
[----:B------:R-:W-:Y:S01]  /*0a00*/  ULDC UR43, c[0x0][0x424] ;  /* 0x00010900002b7ab9 */ /* 0x000fe20000000800 */
[----:B------:R-:W-:Y:S01]  /*0a10*/  UISETP.NE.U32.AND UP0, UPT, UR4, URZ, UPT ;  /* 0x0000003f0400728c */ /* 0x000fe2000bf05070 */
[----:B------:R-:W-:Y:S01]  /*0a20*/  IMAD.MOV.U32 R3, RZ, RZ, RZ ;  /* 0x000000ffff037224 */ /* 0x000fe200078e00ff */
        /* <DEDUP_REMOVED lines=8> */
[----:B------:R-:W-:-:S04]  /*0ab0*/  USHF.R.S32.HI UR5, URZ, 0x1f, UR4 ;  /* 0x0000001f3f057899 */ /* 0x000fc80008011404 */
[----:B------:R-:W-:-:S04]  /*0ac0*/  ULEA.HI UR5, UR5, UR4, URZ, 0x7 ;  /* 0x0000000405057291 */ /* 0x000fc8000f8f383f */
[----:B------:R-:W-:-:S04]  /*0ad0*/  USHF.R.S32.HI UR5, URZ, 0x7, UR5 ;  /* 0x000000073f057899 */ /* 0x000fc80008011405 */
[----:B------:R-:W-:Y:S08]  /*0ae0*/  @!P0 BRA `(.L_x_6491) ;  /* 0x0000000000808947 */ /* 0x000ff00003800000 */
[----:B------:R-:W-:-:S04]  /*0af0*/  USHF.R.U32.HI UR4, URZ, 0x10, UR7 ;  /* 0x000000103f047899 */ /* 0x000fc80008011607 */
[----:B------:R-:W-:-:S11]  /*0b00*/  UISETP.NE.AND UP0, UPT, UR4, URZ, UPT ;  /* 0x0000003f0400728c */ /* 0x000fd6000bf05270 */
[----:B------:R-:W-:Y:S02]  /*0b10*/  @!UP0 ULDC UR4, c[0x0][0x9f0] ;  /* 0x00027c0000048ab9 */ /* 0x000fe40000000800 */
[----:B------:R-:W-:Y:S01]  /*0b20*/  IMAD.U32 R6, RZ, RZ, UR4 ;  /* 0x00000004ff067e24 */ /* 0x000fe2000f8e00ff */
[----:B------:R-:W-:-:S04]  /*0b30*/  UIADD3 UR6, UR5, -0x1, UR4 ;  /* 0xffffffff05067890 */ /* 0x000fc8000fffe004 */
[-C--:B------:R-:W-:Y:S02]  /*0b40*/  IABS R3, R6.reuse ;  /* 0x0000000600037213 */ /* 0x080fe40000000000 */
[----:B------:R-:W-:Y:S01]  /*0b50*/  IMAD.U32 R8, RZ, RZ, UR6 ;  /* 0x00000006ff087e24 */ /* 0x000fe2000f8e00ff */
[----:B------:R-:W-:Y:S01]  /*0b60*/  IABS R6, R6 ;  /* 0x0000000600067213 */ /* 0x000fe20000000000 */
[----:B------:R-:W0:Y:S01]  /*0b70*/  I2F.RP R0, R3 ;  /* 0x0000000300007306 */ /* 0x000e220000209400 */
[----:B------:R-:W-:Y:S02]  /*0b80*/  ULOP3.LUT UR6, UR6, UR4, URZ, 0x3c, !UPT ;  /* 0x0000000406067292 */ /* 0x000fe4000f8e3c3f */
[----:B------:R-:W-:-:S04]  /*0b90*/  IADD3 R6, RZ, -R6, RZ ;  /* 0x80000006ff067210 */ /* 0x000fc80007ffe0ff */
[----:B------:R-:W-:Y:S01]  /*0ba0*/  ISETP.LE.AND P2, PT, RZ, UR6, PT ;  /* 0x00000006ff007c0c */ /* 0x000fe2000bf43270 */
[----:B0-----:R-:W0:Y:S02]  /*0bb0*/  MUFU.RCP R0, R0 ;  /* 0x0000000000007308 */ /* 0x001e240000001000 */
[----:B0-----:R-:W-:Y:S02]  /*0bc0*/  IADD3 R4, R0, 0xffffffe, RZ ;  /* 0x0ffffffe00047810 */ /* 0x001fe40007ffe0ff */
[----:B------:R-:W-:-:S04]  /*0bd0*/  IABS R0, R8 ;  /* 0x0000000800007213 */ /* 0x000fc80000000000 */
[----:B------:R0:W1:Y:S02]  /*0be0*/  F2I.FTZ.U32.TRUNC.NTZ R5, R4 ;  /* 0x0000000400057305 */ /* 0x000064000021f000 */
[----:B0-----:R-:W-:Y:S02]  /*0bf0*/  IMAD.MOV.U32 R4, RZ, RZ, RZ ;  /* 0x000000ffff047224 */ /* 0x001fe400078e00ff */
[----:B-1----:R-:W-:-:S04]  /*0c00*/  IMAD.MOV R10, RZ, RZ, -R5 ;  /* 0x000000ffff0a7224 */ /* 0x002fc800078e0a05 */
        /* <DEDUP_REMOVED lines=8> */
[----:B------:R-:W-:Y:S02]  /*0c90*/  ISETP.NE.AND P1, PT, RZ, UR4, PT ;  /* 0x00000004ff007c0c */ /* 0x000fe4000bf25270 */
[----:B------:R-:W-:-:S13]  /*0ca0*/  ISETP.GE.U32.AND P0, PT, R0, R3, PT ;  /* 0x000000030000720c */ /* 0x000fda0003f06070 */
[----:B------:R-:W-:-:S05]  /*0cb0*/  @P0 VIADD R5, R5, 0x1 ;  /* 0x0000000105050836 */ /* 0x000fca0000000000 */
[----:B------:R-:W-:-:S05]  /*0cc0*/  MOV R3, R5 ;  /* 0x0000000500037202 */ /* 0x000fca0000000f00 */
[----:B------:R-:W-:Y:S01]  /*0cd0*/  @!P2 IMAD.MOV R3, RZ, RZ, -R3 ;  /* 0x000000ffff03a224 */ /* 0x000fe200078e0a03 */
[----:B------:R-:W-:-:S07]  /*0ce0*/  @!P1 LOP3.LUT R3, RZ, UR4, RZ, 0x33, !PT ;  /* 0x00000004ff039c12 */ /* 0x000fce000f8e33ff */
.L_x_6491:
[----:B------:R-:W-:Y:S01]  /*0cf0*/  IMAD R16, R3, UR8, RZ ;  /* 0x0000000803107c24 */ /* 0x000fe2000f8e02ff */
[----:B------:R-:W-:Y:S01]  /*0d00*/  PLOP3.LUT P0, PT, PT, PT, PT, 0x80, 0x0 ;  /* 0x000000000000781c */ /* 0x000fe20003f0f070 */
[----:B------:R-:W-:Y:S01]  /*0d10*/  VIADD R18, R18, 0xffffff80 ;  /* 0xffffff8012127836 */ /* 0x000fe20000000000 */
[----:B------:R-:W-:Y:S02]  /*0d20*/  MOV R0, RZ ;  /* 0x000000ff00007202 */ /* 0x000fe40000000f00 */
[----:B------:R-:W-:Y:S02]  /*0d30*/  CS2R R150, SRZ ;  /* 0x0000000000967805 */ /* 0x000fe4000001ff00 */
[----:B------:R-:W-:Y:S02]  /*0d40*/  VIADDMNMX R3, R16, R3, UR5, PT ;  /* 0x0000000510037e46 */ /* 0x000fe4000b800103 */
[----:B------:R-:W-:Y:S02]  /*0d50*/  CS2R R68, SRZ ;  /* 0x0000000000447805 */ /* 0x000fe4000001ff00 */
[----:B------:R-:W-:-:S02]  /*0d60*/  CS2R R66, SRZ ;  /* 0x0000000000427805 */ /* 0x000fc4000001ff00 */
        /* <DEDUP_REMOVED lines=14> */
[----:B------:R-:W-:Y:S02]  /*0e50*/  ISETP.LT.AND P1, PT, R16, UR42, PT ;  /* 0x0000002a10007c0c */ /* 0x000fe4000bf21270 */
        /* <DEDUP_REMOVED lines=52> */
.L_x_6493:
[----:B------:R-:W-:-:S04]  /*11a0*/  SHF.L.U32 R3, RZ, 0x1f, RZ ;  /* 0x0000001fff037819 */ /* 0x000fc800000006ff */
[----:B------:R-:W0:Y:S02]  /*11b0*/  SYNCS.PHASECHK.TRANS64.TRYWAIT P0, [UR36+0x28800], R3 ;  /* 0x02880003ff0075a7 */ /* 0x000e240008000164 */
[----:B0-----:R-:W-:Y:S05]  /*11c0*/  @!P0 BRA `(.L_x_6494) ;  /* 0x000000b000e88947 */ /* 0x001fea0003800000 */
.L_x_6567:
[----:B------:R-:W-:-:S06]  /*11d0*/  ULOP3.LUT UR4, UR40, 0x1, URZ, 0xfc, !UPT ;  /* 0x0000000128047892 */ /* 0x000fcc000f8efc3f */
[----:B0-----:R-:W-:-:S05]  /*11e0*/  IMAD.U32 R0, RZ, RZ, UR4 ;  /* 0x00000004ff007e24 */ /* 0x001fca000f8e00ff */
[----:B------:R-:W-:-:S13]  /*11f0*/  ISETP.NE.AND P0, PT, R0, 0x3, PT ;  /* 0x000000030000780c */ /* 0x000fda0003f05270 */
[----:B------:R-:W-:Y:S05]  /*1200*/  @!P0 BRA `(.L_x_6495) ;  /* 0x0000000000048947 */ /* 0x000fea0003800000 */
[----:B------:R-:W-:Y:S01]  /*1210*/  BPT.TRAP 0x1 ;  /* 0x000000040000795c */ /* 0x000fe20000300000 */
.L_x_6495:
[----:B------:R0:W1:Y:S01]  /*1220*/  SYNCS.PHASECHK.TRANS64.TRYWAIT P1, [UR36+0x28830], R3 ;  /* 0x02883003ff0075a7 */ /* 0x0000620008020164 */
[----:B------:R-:W-:Y:S05]  /*1230*/  @!P0 BRA `(.L_x_6496) ;  /* 0x0000000000048947 */ /* 0x000fea0003800000 */
[----:B------:R-:W-:Y:S01]  /*1240*/  BPT.TRAP 0x1 ;  /* 0x000000040000795c */ /* 0x000fe20000300000 */
.L_x_6496:
[----:B------:R-:W-:Y:S01]  /*1250*/  MOV R5, UR44 ;  /* 0x0000002c00057c02 */ /* 0x000fe20008000f00 */
[----:B------:R-:W-:Y:S01]  /*1260*/  IMAD.MOV.U32 R0, RZ, RZ, RZ ;  /* 0x000000ffff007224 */ /* 0x000fe200078e00ff */
[----:B-1----:R-:W-:Y:S06]  /*1270*/  @P1 BRA `(.L_x_6497) ;  /* 0x0000000000081947 */ /* 0x002fec0003800000 */
[----:B------:R-:W1:Y:S02]  /*1280*/  SYNCS.PHASECHK.TRANS64.TRYWAIT P1, [UR36+0x28830], R3 ;  /* 0x02883003ff0075a7 */ /* 0x000e640008020164 */
[----:B-1----:R-:W-:Y:S05]  /*1290*/  @!P1 BRA `(.L_x_6498) ;  /* 0x000000b000cc9947 */ /* 0x002fea0003800000 */
.L_x_6497:
[----:B------:R-:W-:Y:S05]  /*12a0*/  WARPSYNC.ALL ;  /* 0x0000000000007948 */ /* 0x000fea0003800000 */
[----:B-1----:R-:W-:Y:S01]  /*12b0*/  LOP3.LUT R4, R5, 0x10000, RZ, 0xfc, !PT ;  /* 0x0001000005047812 */ /* 0x002fe200078efcff */
[----:B------:R-:W-:Y:S01]  /*12c0*/  IMAD.MOV.U32 R151, RZ, RZ, RZ ;  /* 0x000000ffff977224 */ /* 0x000fe200078e00ff */
[----:B------:R-:W-:Y:S01]  /*12d0*/  MOV R5, 0x40000040 ;  /* 0x4000004000057802 */ /* 0x000fe20000000f00 */
[----:B------:R-:W-:Y:S01]  /*12e0*/  UIADD3 UR4, UR36, 0x18400, URZ ;  /* 0x0001840024047890 */ /* 0x000fe2000fffe03f */
        /* <DEDUP_REMOVED lines=8> */
[----:B------:R-:W1:Y:S01]  /*1370*/  S2UR UR7, SR_CgaCtaId ;  /* 0x00000000000779c3 */ /* 0x000e620000008800 */
[----:B------:R-:W-:Y:S01]  /*1380*/  UMOV UR15, 0x40000040 ;  /* 0x40000040000f7882 */ /* 0x000fe20000000000 */
[----:B------:R-:W-:Y:S01]  /*1390*/  UMOV UR17, 0x40000040 ;  /* 0x4000004000117882 */ /* 0x000fe20000000000 */
[----:B------:R-:W-:Y:S01]  /*13a0*/  ULOP3.LUT UR48, UR4, 0x10000, URZ, 0xfc, !UPT ;  /* 0x0001000004307892 */ /* 0x000fe2000f8efc3f */
[----:B------:R-:W-:Y:S01]  /*13b0*/  UMOV UR19, 0x40000040 ;  /* 0x4000004000137882 */ /* 0x000fe20000000000 */
[----:B------:R-:W-:-:S02]  /*13c0*/  UMOV UR21, 0x40000040 ;  /* 0x4000004000157882 */ /* 0x000fc40000000000 */
[----:B------:R-:W-:Y:S02]  /*13d0*/  UIADD3 UR14, UR48, 0x4, URZ ;  /* 0x00000004300e7890 */ /* 0x000fe4000fffe03f */
[----:B------:R-:W-:Y:S01]  /*13e0*/  UIADD3 UR12, UR32, 0x4, URZ ;  /* 0x00000004200c7890 */ /* 0x000fe2000fffe03f */
[----:B------:R-:W-:Y:S01]  /*13f0*/  UMOV UR10, UR48 ;  /* 0x00000030000a7c82 */ /* 0x000fe20008000000 */
[----:B------:R-:W-:Y:S01]  /*1400*/  UIADD3 UR16, UR32, 0x6, URZ ;  /* 0x0000000620107890 */ /* 0x000fe2000fffe03f */
[----:B------:R-:W-:Y:S01]  /*1410*/  HGMMA.64x128x16.F32 R24, gdesc[UR8], RZ, !UPT, gsb0 ;  /* 0x01e00000081879f0 */ /* 0x000fe2000c0008ff */
[----:B------:R-:W-:Y:S02]  /*1420*/  UIADD3 UR8, UR32, 0x2, URZ ;  /* 0x0000000220087890 */ /* 0x000fe4000fffe03f */
[----:B------:R-:W-:Y:S01]  /*1430*/  UIADD3 UR10, UR48, 0x2, URZ ;  /* 0x00000002300a7890 */ /* 0x000fe2000fffe03f */
[----:B------:R-:W-:Y:S01]  /*1440*/  UMOV UR9, 0x40000040 ;  /* 0x4000004000097882 */ /* 0x000fe20000000000 */
[----:B------:R-:W-:Y:S01]  /*1450*/  UMOV UR11, 0x40000040 ;  /* 0x40000040000b7882 */ /* 0x000fe20000000000 */
[----:B------:R-:W-:-:S02]  /*1460*/  UIADD3 UR18, UR48, 0x6, URZ ;  /* 0x0000000630127890 */ /* 0x000fc4000fffe03f */
[----:B------:R-:W-:Y:S02]  /*1470*/  UIADD3 UR20, UR32, 0x400, URZ ;  /* 0x0000040020147890 */ /* 0x000fe4000fffe03f */
[----:B------:R-:W-:Y:S01]  /*1480*/  UIADD3 UR22, UR48, 0x400, URZ ;  /* 0x0000040030167890 */ /* 0x000fe2000fffe03f */
        /* <DEDUP_REMOVED lines=15> */
[----:B------:R-:W-:Y:S03]  /*1580*/  HGMMA.64x128x16.F32 R24, gdesc[UR8], R24, gsb0 ;  /* 0x01e00000081879f0 */ /* 0x000fe60008000818 */
[----:B------:R-:W-:Y:S02]  /*1590*/  WARPGROUP.DEPBAR.LE gsb0, 0x0 ;  /* 0x00008000000079c5 */ /* 0x000fe40000010000 */
[----:B------:R-:W-:-:S07]  /*15a0*/  WARPGROUP.ARRIVE ;  /* 0x00000000000079c5 */ /* 0x000fce0000000000 */
        /* <DEDUP_REMOVED lines=17> */
[----:B-1----:R-:W-:Y:S05]  /*16c0*/  @!P0 BRA `(.L_x_6499) ;  /* 0x0000000000048947 */ /* 0x002fea0003800000 */
[----:B------:R-:W-:Y:S01]  /*16d0*/  BPT.TRAP 0x1 ;  /* 0x000000040000795c */ /* 0x000fe20000300000 */
.L_x_6499:
        /* <DEDUP_REMOVED lines=9> */
[----:B------:R-:W1:Y:S01]  /*1770*/  MUFU.TANH R26, R26 ;  /* 0x0000001a001a7308 */ /* 0x000e620000002400 */
[----:B------:R-:W-:Y:S01]  /*1780*/  SHF.R.S32.HI R10, RZ, 0x1f, R17 ;  /* 0x0000001fff0a7819 */ /* 0x000fe20000011411 */
[----:B------:R-:W-:Y:S01]  /*1790*/  FMUL.FTZ R35, R35, UR4 ;  /* 0x0000000423237c20 */ /* 0x000fe20008410000 */
[----:B------:R-:W-:Y:S01]  /*17a0*/  FMUL.FTZ R24, R24, UR4 ;  /* 0x0000000418187c20 */ /* 0x000fe20008410000 */
[----:B------:R-:W-:Y:S01]  /*17b0*/  FMUL.FTZ R38, R38, UR4 ;  /* 0x0000000426267c20 */ /* 0x000fe20008410000 */
[----:B------:R-:W-:Y:S01]  /*17c0*/  LEA.HI R10, R10, R17, RZ, 0x2 ;  /* 0x000000110a0a7211 */ /* 0x000fe200078f10ff */
[----:B------:R-:W-:Y:S01]  /*17d0*/  FMUL.FTZ R25, R25, UR4 ;  /* 0x0000000419197c20 */ /* 0x000fe20008410000 */
[----:B------:R-:W-:Y:S01]  /*17e0*/  FMUL.FTZ R39, R39, UR4 ;  /* 0x0000000427277c20 */ /* 0x000fe20008410000 */
[----:B------:R-:W2:Y:S01]  /*17f0*/  MUFU.TANH R27, R27 ;  /* 0x0000001b001b7308 */ /* 0x000ea20000002400 */
[----:B------:R-:W-:Y:S01]  /*1800*/  LOP3.LUT R10, R10, 0x7ffffffc, RZ, 0xc0, !PT ;  /* 0x7ffffffc0a0a7812 */ /* 0x000fe200078ec0ff */
[----:B------:R-:W-:Y:S01]  /*1810*/  FMUL.FTZ R28, R28, UR4 ;  /* 0x000000041c1c7c20 */ /* 0x000fe20008410000 */
[----:B------:R-:W-:Y:S01]  /*1820*/  FMUL.FTZ R42, R42, UR4 ;  /* 0x000000042a2a7c20 */ /* 0x000fe20008410000 */
[----:B------:R-:W-:Y:S01]  /*1830*/  FMUL.FTZ R29, R29, UR4 ;  /* 0x000000041d1d7c20 */ /* 0x000fe20008410000 */
[----:B------:R-:W-:Y:S01]  /*1840*/  FMUL.FTZ R32, R32, UR4 ;  /* 0x0000000420207c20 */ /* 0x000fe20008410000 */
[----:B------:R-:W-:-:S02]  /*1850*/  IMAD.IADD R10, R17, 0x1, -R10 ;  /* 0x00000001110a7824 */ /* 0x000fc400078e0a0a */
[----:B------:R-:W-:Y:S01]  /*1860*/  FMUL.FTZ R43, R43, UR4 ;  /* 0x000000042b2b7c20 */ /* 0x000fe20008410000 */
[----:B------:R-:W3:Y:S01]  /*1870*/  MUFU.TANH R30, R30 ;  /* 0x0000001e001e7308 */ /* 0x000ee20000002400 */
[----:B------:R-:W-:Y:S01]  /*1880*/  FMUL.FTZ R46, R46, UR4 ;  /* 0x000000042e2e7c20 */ /* 0x000fe20008410000 */
[----:B------:R-:W-:Y:S02]  /*1890*/  IMAD R10, R10, R9, 0x80 ;  /* 0x000000800a0a7424 */ /* 0x000fe400078e0209 */
[----:B------:R-:W-:Y:S01]  /*18a0*/  FMUL.FTZ R33, R33, UR4 ;  /* 0x0000000421217c20 */ /* 0x000fe20008410000 */
[----:B------:R-:W-:Y:S02]  /*18b0*/  IMAD.U32 R9, RZ, RZ, UR42 ;  /* 0x0000002aff097e24 */ /* 0x000fe4000f8e00ff */
[----:B------:R-:W-:Y:S01]  /*18c0*/  FMUL.FTZ R47, R47, UR4 ;  /* 0x000000042f2f7c20 */ /* 0x000fe20008410000 */
[----:B------:R-:W-:Y:S02]  /*18d0*/  VIADD R10, R10, UR43 ;  /* 0x0000002b0a0a7c36 */ /* 0x000fe40008000000 */
[----:B------:R-:W-:Y:S01]  /*18e0*/  FMUL.FTZ R36, R36, UR4 ;  /* 0x0000000424247c20 */ /* 0x000fe20008410000 */
[----:B------:R-:W4:Y:S01]  /*18f0*/  MUFU.TANH R31, R31 ;  /* 0x0000001f001f7308 */ /* 0x000f220000002400 */
[----:B------:R-:W-:Y:S01]  /*1900*/  FMUL.FTZ R50, R50, UR4 ;  /* 0x0000000432327c20 */ /* 0x000fe20008410000 */
[----:B------:R-:W-:-:S02]  /*1910*/  IMAD R10, R9, -0x80, R10 ;  /* 0xffffff80090a7824 */ /* 0x000fc400078e020a */
[----:B------:R-:W-:Y:S01]  /*1920*/  FMUL.FTZ R37, R37, UR4 ;  /* 0x0000000425257c20 */ /* 0x000fe20008410000 */
[----:B------:R-:W-:Y:S01]  /*1930*/  FMUL.FTZ R40, R40, UR4 ;  /* 0x0000000428287c20 */ /* 0x000fe20008410000 */
[----:B------:R-:W-:Y:S01]  /*1940*/  FMUL.FTZ R51, R51, UR4 ;  /* 0x0000000433337c20 */ /* 0x000fe20008410000 */
[----:B------:R-:W-:Y:S01]  /*1950*/  FMUL.FTZ R54, R54, UR4 ;  /* 0x0000000436367c20 */ /* 0x000fe20008410000 */
[C---:B------:R-:W-:Y:S01]  /*1960*/  ISETP.GT.AND P2, PT, R10.reuse, RZ, PT ;  /* 0x000000ff0a00720c */ /* 0x040fe20003f44270 */
[----:B------:R-:W5:Y:S01]  /*1970*/  MUFU.TANH R34, R34 ;  /* 0x0000002200227308 */ /* 0x000f620000002400 */
[C---:B------:R-:W-:Y:S01]  /*1980*/  ISETP.GT.AND P1, PT, R10.reuse, 0x1, PT ;  /* 0x000000010a00780c */ /* 0x040fe20003f24270 */
[----:B------:R-:W-:Y:S01]  /*1990*/  FMUL.FTZ R41, R41, UR4 ;  /* 0x0000000429297c20 */ /* 0x000fe20008410000 */
[----:B------:R-:W-:Y:S01]  /*19a0*/  ISETP.GT.AND P6, PT, R10, 0x8, PT ;  /* 0x000000080a00780c */ /* 0x000fe20003fc4270 */
[----:B------:R-:W-:Y:S01]  /*19b0*/  FMUL.FTZ R44, R44, UR4 ;  /* 0x000000042c2c7c20 */ /* 0x000fe20008410000 */
[----:B-1----:R-:W-:Y:S01]  /*19c0*/  FSEL R12, R26, -INF , P2 ;  /* 0xff8000001a0c7808 */ /* 0x002fe20001000000 */
[----:B------:R-:W-:Y:S01]  /*19d0*/  FMUL.FTZ R55, R55, UR4 ;  /* 0x0000000437377c20 */ /* 0x000fe20008410000 */
[----:B--2---:R-:W-:Y:S01]  /*19e0*/  FSEL R27, R27, -INF , P1 ;  /* 0xff8000001b1b7808 */ /* 0x004fe20000800000 */
        /* <DEDUP_REMOVED lines=13> */
[----:B------:R-:W-:Y:S01]  /*1ac0*/  ISETP.GT.AND P3, PT, R10, 0x11, PT ;  /* 0x000000110a00780c */ /* 0x000fe20003f64270 */
[----:B------:R-:W-:Y:S01]  /*1ad0*/  FMUL.FTZ R49, R49, UR4 ;  /* 0x0000000431317c20 */ /* 0x000fe20008410000 */
[----:B-----5:R-:W-:Y:S01]  /*1ae0*/  FSEL R92, R34, -INF , P4 ;  /* 0xff800000225c7808 */ /* 0x020fe20002000000 */
[----:B0-----:R-:W0:Y:S01]  /*1af0*/  MUFU.TANH R3, R25 ;  /* 0x0000001900037308 */ /* 0x001e220000002400 */
[----:B------:R-:W-:Y:S01]  /*1b00*/  FMNMX.FTZ R9, R90, R9, !PT ;  /* 0x000000095a097209 */ /* 0x000fe20007810000 */
[----:B------:R-:W-:Y:S01]  /*1b10*/  FMUL.FTZ R52, R52, UR4 ;  /* 0x0000000434347c20 */ /* 0x000fe20008410000 */
[----:B-1----:R-:W-:Y:S01]  /*1b20*/  FSEL R6, R6, -INF , P2 ;  /* 0xff80000006067808 */ /* 0x002fe20001000000 */
[----:B------:R-:W-:Y:S01]  /*1b30*/  FMUL.FTZ R63, R63, UR4 ;  /* 0x000000043f3f7c20 */ /* 0x000fe20008410000 */
[----:B------:R-:W-:Y:S01]  /*1b40*/  ISETP.GT.AND P2, PT, R10, 0x18, PT ;  /* 0x000000180a00780c */ /* 0x000fe20003f44270 */
[----:B------:R-:W-:Y:S01]  /*1b50*/  FMUL.FTZ R53, R53, UR4 ;  /* 0x0000000435357c20 */ /* 0x000fe20008410000 */
[----:B------:R-:W-:Y:S01]  /*1b60*/  FMNMX.FTZ R9, R92, R9, !PT ;  /* 0x000000095c097209 */ /* 0x000fe20007810000 */
[----:B------:R-:W1:Y:S01]  /*1b70*/  MUFU.TANH R38, R38 ;  /* 0x0000002600267308 */ /* 0x000e620000002400 */
[----:B--2---:R-:W-:Y:S01]  /*1b80*/  FSEL R94, R35, -INF , P3 ;  /* 0xff800000235e7808 */ /* 0x004fe20001800000 */
[----:B------:R-:W-:Y:S01]  /*1b90*/  FMUL.FTZ R66, R66, UR4 ;  /* 0x0000000442427c20 */ /* 0x000fe20008410000 */
[----:B------:R-:W-:Y:S01]  /*1ba0*/  FMUL.FTZ R56, R56, UR4 ;  /* 0x0000000438387c20 */ /* 0x000fe20008410000 */
[----:B------:R-:W-:Y:S01]  /*1bb0*/  FMUL.FTZ R67, R67, UR4 ;  /* 0x0000000443437c20 */ /* 0x000fe20008410000 */
[----:B------:R-:W-:Y:S01]  /*1bc0*/  FMNMX.FTZ R9, R94, R9, !PT ;  /* 0x000000095e097209 */ /* 0x000fe20007810000 */
[----:B------:R-:W-:Y:S01]  /*1bd0*/  FMUL.FTZ R57, R57, UR4 ;  /* 0x0000000439397c20 */ /* 0x000fe20008410000 */
[----:B------:R-:W-:Y:S01]  /*1be0*/  FMUL.FTZ R70, R70, UR4 ;  /* 0x0000000446467c20 */ /* 0x000fe20008410000 */
[----:B------:R-:W2:Y:S01]  /*1bf0*/  MUFU.TANH R8, R28 ;  /* 0x0000001c00087308 */ /* 0x000ea20000002400 */
        /* <DEDUP_REMOVED lines=10> */
[----:B------:R-:W-:Y:S01]  /*1ca0*/  FMUL.FTZ R65, R65, UR4 ;  /* 0x0000000441417c20 */ /* 0x000fe20008410000 */
[----:B------:R-:W-:Y:S01]  /*1cb0*/  FMUL.FTZ R78, R78, UR4 ;  /* 0x000000044e4e7c20 */ /* 0x000fe20008410000 */
[----:B------:R-:W-:Y:S01]  /*1cc0*/  FMNMX.FTZ R9, R96, R9, !PT ;  /* 0x0000000960097209 */ /* 0x000fe20007810000 */
[----:B------:R-:W-:Y:S01]  /*1cd0*/  FMUL.FTZ R68, R68, UR4 ;  /* 0x0000000444447c20 */ /* 0x000fe20008410000 */
[----:B------:R-:W-:Y:S01]  /*1ce0*/  FMUL.FTZ R79, R79, UR4 ;  /* 0x000000044f4f7c20 */ /* 0x000fe20008410000 */
[----:B------:R-:W1:Y:S01]  /*1cf0*/  MUFU.TANH R14, R29 ;  /* 0x0000001d000e7308 */ /* 0x000e620000002400 */
[----:B--2---:R-:W-:Y:S01]  /*1d00*/  FSEL R8, R8, -INF , P6 ;  /* 0xff80000008087808 */ /* 0x004fe20003000000 */
[----:B------:R-:W-:Y:S01]  /*1d10*/  FMUL.FTZ R69, R69, UR4 ;  /* 0x0000000445457c20 */ /* 0x000fe20008410000 */
[----:B------:R-:W-:Y:S01]  /*1d20*/  ISETP.GT.AND P6, PT, R10, 0x20, PT ;  /* 0x000000200a00780c */ /* 0x000fe20003fc4270 */
[----:B------:R-:W-:Y:S01]  /*1d30*/  FMUL.FTZ R82, R82, UR4 ;  /* 0x0000000452527c20 */ /* 0x000fe20008410000 */
[----:B------:R-:W-:Y:S01]  /*1d40*/  FMUL.FTZ R72, R72, UR4 ;  /* 0x0000000448487c20 */ /* 0x000fe20008410000 */
[----:B------:R-:W-:Y:S01]  /*1d50*/  FMUL.FTZ R83, R83, UR4 ;  /* 0x0000000453537c20 */ /* 0x000fe20008410000 */
[----:B------:R-:W-:Y:S01]  /*1d60*/  FMUL.FTZ R73, R73, UR4 ;  /* 0x0000000449497c20 */ /* 0x000fe20008410000 */
[----:B------:R-:W2:Y:S01]  /*1d70*/  MUFU.TANH R42, R42 ;  /* 0x0000002a002a7308 */ /* 0x000ea20000002400 */
[----:B0-----:R-:W-:Y:S01]  /*1d80*/  FSEL R98, R39, -INF , P1 ;  /* 0xff80000027627808 */ /* 0x001fe20000800000 */
[----:B------:R-:W-:Y:S01]  /*1d90*/  FMUL.FTZ R86, R86, UR4 ;  /* 0x0000000456567c20 */ /* 0x000fe20008410000 */
[----:B------:R-:W-:Y:S01]  /*1da0*/  FMUL.FTZ R87, R87, UR4 ;  /* 0x0000000457577c20 */ /* 0x000fe20008410000 */
[----:B------:R-:W-:Y:S01]  /*1db0*/  ULDC UR5, c[0x0][0x988] ;  /* 0x0002620000057ab9 */ /* 0x000fe20000000800 */
[----:B------:R-:W-:Y:S01]  /*1dc0*/  FMNMX.FTZ R9, R98, R9, !PT ;  /* 0x0000000962097209 */ /* 0x000fe20007810000 */
[----:B------:R-:W-:Y:S01]  /*1dd0*/  FMUL.FTZ R76, R76, UR4 ;  /* 0x000000044c4c7c20 */ /* 0x000fe20008410000 */
[----:B------:R-:W-:Y:S01]  /*1de0*/  P2R R7, PR, RZ, 0x1 ;  /* 0x00000001ff077803 */ /* 0x000fe20000000000 */
[----:B------:R-:W0:Y:S01]  /*1df0*/  MUFU.TANH R32, R32 ;  /* 0x0000002000207308 */ /* 0x000e220000002400 */
[----:B-1----:R-:W-:Y:S01]  /*1e00*/  FSEL R14, R14, -INF , P5 ;  /* 0xff8000000e0e7808 */ /* 0x002fe20002800000 */
[----:B------:R-:W-:Y:S01]  /*1e10*/  FMUL.FTZ R77, R77, UR4 ;  /* 0x000000044d4d7c20 */ /* 0x000fe20008410000 */
[----:B------:R-:W-:Y:S01]  /*1e20*/  ISETP.GT.AND P5, PT, R10, 0x21, PT ;  /* 0x000000210a00780c */ /* 0x000fe20003fa4270 */
[----:B------:R-:W-:Y:S01]  /*1e30*/  FMUL.FTZ R80, R80, UR4 ;  /* 0x0000000450507c20 */ /* 0x000fe20008410000 */
[----:B------:R-:W-:Y:S01]  /*1e40*/  FMUL.FTZ R81, R81, UR4 ;  /* 0x0000000451517c20 */ /* 0x000fe20008410000 */
[----:B------:R-:W-:Y:S01]  /*1e50*/  FMUL.FTZ R84, R84, UR4 ;  /* 0x0000000454547c20 */ /* 0x000fe20008410000 */
[----:B------:R-:W-:Y:S01]  /*1e60*/  FMUL.FTZ R85, R85, UR4 ;  /* 0x0000000455557c20 */ /* 0x000fe20008410000 */
[----:B------:R-:W1:Y:S01]  /*1e70*/  MUFU.TANH R43, R43 ;  /* 0x0000002b002b7308 */ /* 0x000e620000002400 */
[----:B--2---:R-:W-:Y:S01]  /*1e80*/  FSEL R100, R42, -INF , P6 ;  /* 0xff8000002a647808 */ /* 0x004fe20003000000 */
[----:B------:R-:W-:Y:S01]  /*1e90*/  UIADD3 UR42, UR42, -0x2, URZ ;  /* 0xfffffffe2a2a7890 */ /* 0x000fe2000fffe03f */
[--C-:B------:R-:W-:Y:S01]  /*1ea0*/  IMAD.MOV.U32 R150, RZ, RZ, R151.reuse ;  /* 0x000000ffff967224 */ /* 0x100fe200078e0097 */
[----:B------:R-:W-:Y:S01]  /*1eb0*/  UIADD3 UR4, UR36, 0x28840, URZ ;  /* 0x0002884024047890 */ /* 0x000fe2000fffe03f */
[----:B------:R-:W-:Y:S01]  /*1ec0*/  FMNMX.FTZ R9, R100, R9, !PT ;  /* 0x0000000964097209 */ /* 0x000fe20007810000 */
[--C-:B------:R-:W-:Y:S01]  /*1ed0*/  IMAD.MOV.U32 R149, RZ, RZ, R151.reuse ;  /* 0x000000ffff957224 */ /* 0x100fe200078e0097 */
[-C--:B------:R-:W-:Y:S01]  /*1ee0*/  MOV R148, R151.reuse ;  /* 0x0000009700947202 */ /* 0x080fe20000000f00 */
[----:B------:R-:W2:Y:S01]  /*1ef0*/  MUFU.TANH R20, R33 ;  /* 0x0000002100147308 */ /* 0x000ea20000002400 */
[----:B0-----:R-:W-:Y:S01]  /*1f00*/  FSEL R18, R32, -INF , P4 ;  /* 0xff80000020127808 */ /* 0x001fe20002000000 */
[----:B------:R-:W-:Y:S01]  /*1f10*/  UPRMT UR4, UR7, 0x654, UR4 ;  /* 0x0000065407047896 */ /* 0x000fe20008000004 */
[----:B------:R-:W-:Y:S01]  /*1f20*/  ISETP.GT.AND P4, PT, R10, 0x28, PT ;  /* 0x000000280a00780c */ /* 0x000fe20003f84270 */
[--C-:B------:R-:W-:Y:S01]  /*1f30*/  IMAD.MOV.U32 R147, RZ, RZ, R151.reuse ;  /* 0x000000ffff937224 */ /* 0x100fe200078e0097 */
[-C--:B------:R-:W-:Y:S01]  /*1f40*/  MOV R145, R151.reuse ;  /* 0x0000009700917202 */ /* 0x080fe20000000f00 */
[--C-:B------:R-:W-:Y:S01]  /*1f50*/  IMAD.MOV.U32 R143, RZ, RZ, R151.reuse ;  /* 0x000000ffff8f7224 */ /* 0x100fe200078e0097 */
[----:B------:R-:W-:Y:S01]  /*1f60*/  MOV R139, R151 ;  /* 0x00000097008b7202 */ /* 0x000fe20000000f00 */
[----:B------:R-:W0:Y:S01]  /*1f70*/  MUFU.TANH R46, R46 ;  /* 0x0000002e002e7308 */ /* 0x000e220000002400 */
[----:B-1----:R-:W-:Y:S01]  /*1f80*/  FSEL R102, R43, -INF , P5 ;  /* 0xff8000002b667808 */ /* 0x002fe20002800000 */
[--C-:B------:R-:W-:Y:S01]  /*1f90*/  IMAD.MOV.U32 R141, RZ, RZ, R151.reuse ;  /* 0x000000ffff8d7224 */ /* 0x100fe200078e0097 */
[----:B------:R-:W-:Y:S01]  /*1fa0*/  SYNCS.ARRIVE.TRANS64.RED.A1T0 RZ, [UR4], RZ ;  /* 0x000000ffffff79a7 */ /* 0x000fe20008100404 */
[----:B------:R-:W-:Y:S01]  /*1fb0*/  UMOV UR4, URZ ;  /* 0x0000003f00047c82 */ /* 0x000fe20008000000 */
        /* <DEDUP_REMOVED lines=42> */
[----:B------:R-:W-:-:S03]  /*2260*/  IMAD.MOV.U32 R89, RZ, RZ, R151 ;  /* 0x000000ffff597224 */ /* 0x000fc600078e0097 */
[----:B------:R-:W-:-:S03]  /*2270*/  FMNMX.FTZ R9, R108, R9, !PT ;  /* 0x000000096c097209 */ /* 0x000fc60007810000 */
[----:B------:R-:W1:Y:S01]  /*2280*/  MUFU.TANH R28, R41 ;  /* 0x00000029001c7308 */ /* 0x000e620000002400 */
[----:B--2---:R-:W-:Y:S02]  /*2290*/  FSEL R26, R40, -INF , P6 ;  /* 0xff800000281a7808 */ /* 0x004fe40003000000 */
[----:B------:R-:W-:-:S05]  /*22a0*/  ISETP.GT.AND P6, PT, R10, 0x38, PT ;  /* 0x000000380a00780c */ /* 0x000fca0003fc4270 */
[----:B------:R-:W2:Y:S01]  /*22b0*/  MUFU.TANH R54, R54 ;  /* 0x0000003600367308 */ /* 0x000ea20000002400 */
[----:B0-----:R-:W-:-:S04]  /*22c0*/  FSEL R110, R51, -INF , P1 ;  /* 0xff800000336e7808 */ /* 0x001fc80000800000 */
[----:B------:R-:W-:-:S03]  /*22d0*/  FMNMX.FTZ R9, R110, R9, !PT ;  /* 0x000000096e097209 */ /* 0x000fc60007810000 */
[----:B------:R-:W0:Y:S01]  /*22e0*/  MUFU.TANH R44, R44 ;  /* 0x0000002c002c7308 */ /* 0x000e220000002400 */
[----:B-1----:R-:W-:Y:S02]  /*22f0*/  FSEL R28, R28, -INF , P5 ;  /* 0xff8000001c1c7808 */ /* 0x002fe40002800000 */
        /* <DEDUP_REMOVED lines=101> */
[----:B--2---:R-:W-:-:S04]  /*2950*/  FSEL R146, R87, -INF , P1 ;  /* 0xff80000057927808 */ /* 0x004fc80000800000 */
[----:B------:R-:W-:Y:S02]  /*2960*/  FMNMX.FTZ R11, R146, R9, !PT ;  /* 0x00000009920b7209 */ /* 0x000fe40007810000 */
[----:B------:R-:W-:Y:S01]  /*2970*/  MOV R9, UR5 ;  /* 0x0000000500097c02 */ /* 0x000fe20008000f00 */
[----:B------:R-:W2:Y:S01]  /*2980*/  MUFU.TANH R80, R80 ;  /* 0x0000005000507308 */ /* 0x000ea20000002400 */
[----:B0-----:R-:W-:Y:S01]  /*2990*/  FSEL R78, R76, -INF , P6 ;  /* 0xff8000004c4e7808 */ /* 0x001fe20003000000 */
[----:B------:R-:W0:Y:S06]  /*29a0*/  SHFL.BFLY PT, R10, R11, 0x2, 0x1f ;  /* 0x0c401f000b0a7f89 */ /* 0x000e2c00000e0000 */
[----:B------:R-:W3:Y:S01]  /*29b0*/  MUFU.TANH R81, R81 ;  /* 0x0000005100517308 */ /* 0x000ee20000002400 */
[----:B-1----:R-:W-:-:S07]  /*29c0*/  FSEL R82, R77, -INF , P5 ;  /* 0xff8000004d527808 */ /* 0x002fce0002800000 */
[----:B------:R-:W1:Y:S01]  /*29d0*/  MUFU.TANH R84, R84 ;  /* 0x0000005400547308 */ /* 0x000e620000002400 */
[----:B--2---:R-:W-:-:S07]  /*29e0*/  FSEL R80, R80, -INF , P4 ;  /* 0xff80000050507808 */ /* 0x004fce0002000000 */
[----:B------:R-:W2:Y:S01]  /*29f0*/  MUFU.TANH R85, R85 ;  /* 0x0000005500557308 */ /* 0x000ea20000002400 */
[----:B---3--:R-:W-:Y:S02]  /*2a00*/  FSEL R86, R81, -INF , P3 ;  /* 0xff80000051567808 */ /* 0x008fe40001800000 */
[----:B0-----:R-:W-:-:S05]  /*2a10*/  FMNMX.FTZ R13, R11, R10, !PT ;  /* 0x0000000a0b0d7209 */ /* 0x001fca0007810000 */
[----:B------:R-:W0:Y:S01]  /*2a20*/  SHFL.BFLY PT, R10, R13, 0x1, 0x1f ;  /* 0x0c201f000d0a7f89 */ /* 0x000e2200000e0000 */
[----:B-1----:R-:W-:Y:S02]  /*2a30*/  FSEL R84, R84, -INF , P2 ;  /* 0xff80000054547808 */ /* 0x002fe40001000000 */
[----:B0-----:R-:W-:-:S04]  /*2a40*/  FMNMX.FTZ R10, R13, R10, !PT ;  /* 0x0000000a0d0a7209 */ /* 0x001fc80007810000 */
[C---:B------:R-:W-:Y:S01]  /*2a50*/  FSETP.NEU.FTZ.AND P0, PT, R10.reuse, -INF , PT ;  /* 0xff8000000a00780b */ /* 0x040fe20003f1d000 */
[----:B------:R-:W-:-:S05]  /*2a60*/  FMUL.FTZ R15, R10, R9 ;  /* 0x000000090a0f7220 */ /* 0x000fca0000410000 */
[----:B------:R-:W-:Y:S02]  /*2a70*/  FSEL R15, R15, RZ, P0 ;  /* 0x000000ff0f0f7208 */ /* 0x000fe40000000000 */
[----:B------:R-:W-:Y:S02]  /*2a80*/  ISETP.NE.AND P0, PT, R7, RZ, PT ;  /* 0x000000ff0700720c */ /* 0x000fe40003f05270 */
[----:B------:R-:W-:Y:S01]  /*2a90*/  FMNMX.FTZ R7, R6, R3, !PT ;  /* 0x0000000306077209 */ /* 0x000fe20007810000 */
[-CC-:B------:R-:W-:Y:S01]  /*2aa0*/  FFMA.FTZ R155, R88, R9.reuse, -R15.reuse ;  /* 0x00000009589b7223 */ /* 0x180fe2000001080f */
[----:B--2---:R-:W-:Y:S01]  /*2ab0*/  FSEL R88, R85, -INF , P1 ;  /* 0xff80000055587808 */ /* 0x004fe20000800000 */
        /* <DEDUP_REMOVED lines=26> */
[-CC-:B------:R-:W-:Y:S01]  /*2c60*/  FFMA.FTZ R118, R118, R9.reuse, -R15.reuse ;  /* 0x0000000976767223 */ /* 0x180fe2000001080f */
[--C-:B------:R-:W-:Y:S01]  /*2c70*/  FFMA.FTZ R120, R120, R9, -R15.reuse ;  /* 0x0000000978787223 */ /* 0x100fe2000001080f */
[----:B------:R-:W1:Y:S01]  /*2c80*/  MUFU.EX2 R64, R64 ;  /* 0x0000004000407308 */ /* 0x000e620000000800 */
[----:B------:R-:W-:Y:S01]  /*2c90*/  FMNMX.FTZ R7, R28, R7, !PT ;  /* 0x000000071c077209 */ /* 0x000fe20007810000 */
[-CC-:B------:R-:W-:Y:S01]  /*2ca0*/  FFMA.FTZ R122, R122, R9.reuse, -R15.reuse ;  /* 0x000000097a7a7223 */ /* 0x180fe2000001080f */
[-CC-:B------:R-:W-:Y:S01]  /*2cb0*/  FFMA.FTZ R124, R124, R9.reuse, -R15.reuse ;  /* 0x000000097c7c7223 */ /* 0x180fe2000001080f */
[--C-:B------:R-:W-:Y:S01]  /*2cc0*/  FFMA.FTZ R126, R126, R9, -R15.reuse ;  /* 0x000000097e7e7223 */ /* 0x100fe2000001080f */
[----:B------:R-:W-:Y:S01]  /*2cd0*/  FMNMX.FTZ R7, R30, R7, !PT ;  /* 0x000000071e077209 */ /* 0x000fe20007810000 */
[-CC-:B------:R-:W-:Y:S01]  /*2ce0*/  FFMA.FTZ R128, R128, R9.reuse, -R15.reuse ;  /* 0x0000000980807223 */ /* 0x180fe2000001080f */
[--C-:B------:R-:W-:Y:S01]  /*2cf0*/  FFMA.FTZ R130, R130, R9, -R15.reuse ;  /* 0x0000000982827223 */ /* 0x100fe2000001080f */
[----:B------:R-:W2:Y:S01]  /*2d00*/  MUFU.EX2 R157, R157 ;  /* 0x0000009d009d7308 */ /* 0x000ea20000000800 */
[----:B------:R-:W-:Y:S01]  /*2d10*/  FMNMX.FTZ R7, R32, R7, !PT ;  /* 0x0000000720077209 */ /* 0x000fe20007810000 */
[-CC-:B------:R-:W-:Y:S01]  /*2d20*/  FFMA.FTZ R132, R132, R9.reuse, -R15.reuse ;  /* 0x0000000984847223 */ /* 0x180fe2000001080f */
[-CC-:B------:R-:W-:Y:S01]  /*2d30*/  FFMA.FTZ R134, R134, R9.reuse, -R15.reuse ;  /* 0x0000000986867223 */ /* 0x180fe2000001080f */
[--C-:B------:R-:W-:Y:S01]  /*2d40*/  FFMA.FTZ R136, R136, R9, -R15.reuse ;  /* 0x0000000988887223 */ /* 0x100fe2000001080f */
[----:B------:R-:W-:Y:S01]  /*2d50*/  FMNMX.FTZ R7, R34, R7, !PT ;  /* 0x0000000722077209 */ /* 0x000fe20007810000 */
[-CC-:B------:R-:W-:Y:S01]  /*2d60*/  FFMA.FTZ R138, R138, R9.reuse, -R15.reuse ;  /* 0x000000098a8a7223 */ /* 0x180fe2000001080f */
[--C-:B------:R-:W-:Y:S01]  /*2d70*/  FFMA.FTZ R140, R140, R9, -R15.reuse ;  /* 0x000000098c8c7223 */ /* 0x100fe2000001080f */
[----:B------:R-:W3:Y:S01]  /*2d80*/  MUFU.EX2 R66, R66 ;  /* 0x0000004200427308 */ /* 0x000ee20000000800 */
[----:B------:R-:W-:Y:S01]  /*2d90*/  FMNMX.FTZ R7, R36, R7, !PT ;  /* 0x0000000724077209 */ /* 0x000fe20007810000 */
[-CC-:B------:R-:W-:Y:S01]  /*2da0*/  FFMA.FTZ R142, R142, R9.reuse, -R15.reuse ;  /* 0x000000098e8e7223 */ /* 0x180fe2000001080f */
[-CC-:B------:R-:W-:Y:S01]  /*2db0*/  FFMA.FTZ R144, R144, R9.reuse, -R15.reuse ;  /* 0x0000000990907223 */ /* 0x180fe2000001080f */
[----:B------:R-:W-:Y:S01]  /*2dc0*/  FFMA.FTZ R15, R146, R9, -R15 ;  /* 0x00000009920f7223 */ /* 0x000fe2000001080f */
[----:B------:R-:W-:Y:S01]  /*2dd0*/  FMNMX.FTZ R7, R38, R7, !PT ;  /* 0x0000000726077209 */ /* 0x000fe20007810000 */
[--C-:B------:R-:W-:Y:S01]  /*2de0*/  IMAD.MOV.U32 R146, RZ, RZ, R151.reuse ;  /* 0x000000ffff927224 */ /* 0x100fe200078e0097 */
[----:B------:R-:W-:Y:S01]  /*2df0*/  MOV R112, R151 ;  /* 0x0000009700707202 */ /* 0x000fe20000000f00 */
[----:B------:R-:W4:Y:S01]  /*2e00*/  MUFU.EX2 R159, R159 ;  /* 0x0000009f009f7308 */ /* 0x000f220000000800 */
[----:B------:R-:W-:Y:S01]  /*2e10*/  FMNMX.FTZ R7, R40, R7, !PT ;  /* 0x0000000728077209 */ /* 0x000fe20007810000 */
[--C-:B------:R-:W-:Y:S01]  /*2e20*/  IMAD.MOV.U32 R116, RZ, RZ, R151.reuse ;  /* 0x000000ffff747224 */ /* 0x100fe200078e0097 */
[----:B------:R-:W-:Y:S01]  /*2e30*/  MOV R106, R151 ;  /* 0x00000097006a7202 */ /* 0x000fe20000000f00 */
[--C-:B------:R-:W-:Y:S01]  /*2e40*/  IMAD.MOV.U32 R114, RZ, RZ, R151.reuse ;  /* 0x000000ffff727224 */ /* 0x100fe200078e0097 */
[----:B------:R-:W-:Y:S01]  /*2e50*/  FMNMX.FTZ R7, R42, R7, !PT ;  /* 0x000000072a077209 */ /* 0x000fe20007810000 */
[--C-:B------:R-:W-:Y:S01]  /*2e60*/  IMAD.MOV.U32 R110, RZ, RZ, R151.reuse ;  /* 0x000000ffff6e7224 */ /* 0x100fe200078e0097 */
[----:B------:R-:W-:Y:S01]  /*2e70*/  MOV R100, R151 ;  /* 0x0000009700647202 */ /* 0x000fe20000000f00 */
[----:B------:R-:W-:Y:S01]  /*2e80*/  MUFU.EX2 R68, R68 ;  /* 0x0000004400447308 */ /* 0x000fe20000000800 */
[----:B------:R-:W-:Y:S01]  /*2e90*/  FMNMX.FTZ R7, R44, R7, !PT ;  /* 0x000000072c077209 */ /* 0x000fe20007810000 */
[--C-:B------:R-:W-:Y:S01]  /*2ea0*/  IMAD.MOV.U32 R108, RZ, RZ, R151.reuse ;  /* 0x000000ffff6c7224 */ /* 0x100fe200078e0097 */
[----:B------:R-:W-:Y:S01]  /*2eb0*/  MOV R94, R151 ;  /* 0x00000097005e7202 */ /* 0x000fe20000000f00 */
[--C-:B------:R-:W-:Y:S01]  /*2ec0*/  IMAD.MOV.U32 R104, RZ, RZ, R151.reuse ;  /* 0x000000ffff687224 */ /* 0x100fe200078e0097 */
[----:B------:R-:W-:Y:S01]  /*2ed0*/  FMNMX.FTZ R7, R46, R7, !PT ;  /* 0x000000072e077209 */ /* 0x000fe20007810000 */
[----:B------:R-:W-:-:S02]  /*2ee0*/  IMAD.MOV.U32 R102, RZ, RZ, R151 ;  /* 0x000000ffff667224 */ /* 0x000fc400078e0097 */
[----:B------:R-:W-:Y:S01]  /*2ef0*/  MUFU.EX2 R161, R161 ;  /* 0x000000a100a17308 */ /* 0x000fe20000000800 */
[----:B------:R-:W-:Y:S01]  /*2f00*/  FMNMX.FTZ R7, R48, R7, !PT ;  /* 0x0000000730077209 */ /* 0x000fe20007810000 */
[--C-:B------:R-:W-:Y:S02]  /*2f10*/  IMAD.MOV.U32 R98, RZ, RZ, R151.reuse ;  /* 0x000000ffff627224 */ /* 0x100fe400078e0097 */
[--C-:B------:R-:W-:Y:S01]  /*2f20*/  IMAD.MOV.U32 R96, RZ, RZ, R151.reuse ;  /* 0x000000ffff607224 */ /* 0x100fe200078e0097 */
[----:B------:R-:W-:Y:S01]  /*2f30*/  FMNMX.FTZ R7, R50, R7, !PT ;  /* 0x0000000732077209 */ /* 0x000fe20007810000 */
[--C-:B------:R-:W-:Y:S02]  /*2f40*/  IMAD.MOV.U32 R92, RZ, RZ, R151.reuse ;  /* 0x000000ffff5c7224 */ /* 0x100fe400078e0097 */
[----:B------:R-:W-:Y:S01]  /*2f50*/  MUFU.EX2 R70, R70 ;  /* 0x0000004600467308 */ /* 0x000fe20000000800 */
[----:B------:R-:W-:Y:S01]  /*2f60*/  FMNMX.FTZ R7, R52, R7, !PT ;  /* 0x0000000734077209 */ /* 0x000fe20007810000 */
[----:B------:R-:W-:-:S03]  /*2f70*/  IMAD.MOV.U32 R90, RZ, RZ, R151 ;  /* 0x000000ffff5a7224 */ /* 0x000fc600078e0097 */
        /* <DEDUP_REMOVED lines=14> */
[----:B------:R-:W-:-:S05]  /*3060*/  FMNMX.FTZ R7, R88, R7, !PT ;  /* 0x0000000758077209 */ /* 0x000fca0007810000 */
[----:B------:R-:W5:Y:S02]  /*3070*/  SHFL.BFLY PT, R12, R7, 0x2, 0x1f ;  /* 0x0c401f00070c7f89 */ /* 0x000f6400000e0000 */
[----:B------:R-:W-:Y:S08]  /*3080*/  MUFU.EX2 R167, R167 ;  /* 0x000000a700a77308 */ /* 0x000ff00000000800 */
[----:B------:R-:W-:Y:S08]  /*3090*/  MUFU.EX2 R76, R76 ;  /* 0x0000004c004c7308 */ /* 0x000ff00000000800 */
[----:B------:R-:W-:Y:S01]  /*30a0*/  MUFU.EX2 R169, R169 ;  /* 0x000000a900a97308 */ /* 0x000fe20000000800 */
[----:B-----5:R-:W-:-:S07]  /*30b0*/  FMNMX.FTZ R11, R7, R12, !PT ;  /* 0x0000000c070b7209 */ /* 0x020fce0007810000 */
[----:B------:R-:W-:Y:S01]  /*30c0*/  MUFU.EX2 R118, R118 ;  /* 0x0000007600767308 */ /* 0x000fe20000000800 */
[----:B------:R-:W5:Y:S07]  /*30d0*/  SHFL.BFLY PT, R12, R11, 0x1, 0x1f ;  /* 0x0c201f000b0c7f89 */ /* 0x000f6e00000e0000 */
[----:B------:R-:W-:Y:S08]  /*30e0*/  MUFU.EX2 R120, R120 ;  /* 0x0000007800787308 */ /* 0x000ff00000000800 */
[----:B------:R0:W-:Y:S08]  /*30f0*/  MUFU.EX2 R171, R122 ;  /* 0x0000007a00ab7308 */ /* 0x0001f00000000800 */
[----:B------:R-:W-:Y:S01]  /*3100*/  MUFU.EX2 R124, R124 ;  /* 0x0000007c007c7308 */ /* 0x000fe20000000800 */
[----:B0-----:R-:W-:Y:S01]  /*3110*/  IMAD.MOV.U32 R122, RZ, RZ, R151 ;  /* 0x000000ffff7a7224 */ /* 0x001fe200078e0097 */
[----:B-----5:R-:W-:-:S04]  /*3120*/  FMNMX.FTZ R12, R11, R12, !PT ;  /* 0x0000000c0b0c7209 */ /* 0x020fc80007810000 */
[C---:B------:R-:W-:Y:S01]  /*3130*/  FSETP.NEU.FTZ.AND P1, PT, R12.reuse, -INF , PT ;  /* 0xff8000000c00780b */ /* 0x040fe20003f3d000 */
[-C--:B------:R-:W-:Y:S01]  /*3140*/  FMUL.FTZ R7, R12, R9.reuse ;  /* 0x000000090c077220 */ /* 0x080fe20000410000 */
[----:B------:R-:W-:Y:S04]  /*3150*/  MUFU.EX2 R173, R126 ;  /* 0x0000007e00ad7308 */ /* 0x000fe80000000800 */
[----:B------:R-:W-:Y:S02]  /*3160*/  FSEL R7, R7, RZ, P1 ;  /* 0x000000ff07077208 */ /* 0x000fe40000800000 */
[----:B------:R-:W-:Y:S02]  /*3170*/  ISETP.LE.AND P1, PT, R16, UR42, PT ;  /* 0x0000002a10007c0c */ /* 0x000fe4000bf23270 */
        /* <DEDUP_REMOVED lines=17> */
[----:B0-----:R-:W-:Y:S01]  /*3290*/  FADD.FTZ R8, R153, R62 ;  /* 0x0000003e99087221 */ /* 0x001fe20000010000 */
[-CC-:B------:R-:W-:Y:S01]  /*32a0*/  FFMA.FTZ R38, R38, R9.reuse, -R7.reuse ;  /* 0x0000000926267223 */ /* 0x180fe20000010807 */
[-CC-:B------:R-:W-:Y:S01]  /*32b0*/  FFMA.FTZ R40, R40, R9.reuse, -R7.reuse ;  /* 0x0000000928287223 */ /* 0x180fe20000010807 */
[-CC-:B------:R-:W-:Y:S01]  /*32c0*/  FFMA.FTZ R42, R42, R9.reuse, -R7.reuse ;  /* 0x000000092a2a7223 */ /* 0x180fe20000010807 */
[----:B------:R-:W-:Y:S01]  /*32d0*/  FADD.FTZ R25, R155, R8 ;  /* 0x000000089b197221 */ /* 0x000fe20000010000 */
[-CC-:B------:R-:W-:Y:S01]  /*32e0*/  FFMA.FTZ R44, R44, R9.reuse, -R7.reuse ;  /* 0x000000092c2c7223 */ /* 0x180fe20000010807 */
[-C--:B------:R-:W-:Y:S01]  /*32f0*/  FFMA.FTZ R46, R46, R9.reuse, -R7 ;  /* 0x000000092e2e7223 */ /* 0x080fe20000010807 */
[----:B------:R-:W0:Y:S01]  /*3300*/  MUFU.EX2 R3, R3 ;  /* 0x0000000300037308 */ /* 0x000e220000000800 */
[----:B-1----:R-:W-:Y:S01]  /*3310*/  FADD.FTZ R8, R64, R25 ;  /* 0x0000001940087221 */ /* 0x002fe20000010000 */
[-CC-:B------:R-:W-:Y:S01]  /*3320*/  FFMA.FTZ R48, R48, R9.reuse, -R7.reuse ;  /* 0x0000000930307223 */ /* 0x180fe20000010807 */
[-CC-:B------:R-:W-:Y:S01]  /*3330*/  FFMA.FTZ R50, R50, R9.reuse, -R7.reuse ;  /* 0x0000000932327223 */ /* 0x180fe20000010807 */
[-CC-:B------:R-:W-:Y:S01]  /*3340*/  FFMA.FTZ R52, R52, R9.reuse, -R7.reuse ;  /* 0x0000000934347223 */ /* 0x180fe20000010807 */
[----:B--2---:R-:W-:Y:S01]  /*3350*/  FADD.FTZ R27, R157, R8 ;  /* 0x000000089d1b7221 */ /* 0x004fe20000010000 */
[-CC-:B------:R-:W-:Y:S01]  /*3360*/  FFMA.FTZ R54, R54, R9.reuse, -R7.reuse ;  /* 0x0000000936367223 */ /* 0x180fe20000010807 */
[-C--:B------:R-:W-:Y:S01]  /*3370*/  FFMA.FTZ R56, R56, R9.reuse, -R7 ;  /* 0x0000000938387223 */ /* 0x080fe20000010807 */
[----:B------:R1:W2:Y:S01]  /*3380*/  MUFU.EX2 R11, R14 ;  /* 0x0000000e000b7308 */ /* 0x0002a20000000800 */
[----:B---3--:R-:W-:Y:S01]  /*3390*/  FADD.FTZ R8, R66, R27 ;  /* 0x0000001b42087221 */ /* 0x008fe20000010000 */
[-CC-:B------:R-:W-:Y:S01]  /*33a0*/  FFMA.FTZ R58, R58, R9.reuse, -R7.reuse ;  /* 0x000000093a3a7223 */ /* 0x180fe20000010807 */
[-CC-:B------:R-:W-:Y:S01]  /*33b0*/  FFMA.FTZ R60, R60, R9.reuse, -R7.reuse ;  /* 0x000000093c3c7223 */ /* 0x180fe20000010807 */
[-CC-:B------:R-:W-:Y:S01]  /*33c0*/  FFMA.FTZ R78, R78, R9.reuse, -R7.reuse ;  /* 0x000000094e4e7223 */ /* 0x180fe20000010807 */
[----:B----4-:R-:W-:Y:S01]  /*33d0*/  FADD.FTZ R29, R159, R8 ;  /* 0x000000089f1d7221 */ /* 0x010fe20000010000 */
[-CC-:B------:R-:W-:Y:S01]  /*33e0*/  FFMA.FTZ R82, R82, R9.reuse, -R7.reuse ;  /* 0x0000000952527223 */ /* 0x180fe20000010807 */
[-C--:B------:R-:W-:Y:S01]  /*33f0*/  FFMA.FTZ R80, R80, R9.reuse, -R7 ;  /* 0x0000000950507223 */ /* 0x080fe20000010807 */
[----:B------:R-:W3:Y:S01]  /*3400*/  MUFU.EX2 R18, R18 ;  /* 0x0000001200127308 */ /* 0x000ee20000000800 */
[----:B0-----:R-:W-:Y:S01]  /*3410*/  FADD.FTZ R27, R6, R3 ;  /* 0x00000003061b7221 */ /* 0x001fe20000010000 */
[----:B-1----:R-:W-:Y:S01]  /*3420*/  FADD.FTZ R14, R68, R29 ;  /* 0x0000001d440e7221 */ /* 0x002fe20000010000 */
[-CC-:B------:R-:W-:Y:S01]  /*3430*/  FFMA.FTZ R86, R86, R9.reuse, -R7.reuse ;  /* 0x0000000956567223 */ /* 0x180fe20000010807 */
[-C--:B------:R-:W-:Y:S01]  /*3440*/  FFMA.FTZ R84, R84, R9.reuse, -R7 ;  /* 0x0000000954547223 */ /* 0x080fe20000010807 */
[----:B------:R-:W-:Y:S01]  /*3450*/  FADD.FTZ R8, R154, R27 ;  /* 0x0000001b9a087221 */ /* 0x000fe20000010000 */
[----:B------:R-:W-:Y:S01]  /*3460*/  FADD.FTZ R31, R161, R14 ;  /* 0x0000000ea11f7221 */ /* 0x000fe20000010000 */
[----:B------:R-:W-:Y:S01]  /*3470*/  FFMA.FTZ R88, R88, R9, -R7 ;  /* 0x0000000958587223 */ /* 0x000fe20000010807 */
[----:B------:R-:W0:Y:S01]  /*3480*/  MUFU.EX2 R13, R20 ;  /* 0x00000014000d7308 */ /* 0x000e220000000800 */
[----:B--2---:R-:W-:Y:S01]  /*3490*/  FADD.FTZ R29, R11, R8 ;  /* 0x000000080b1d7221 */ /* 0x004fe20000010000 */
[----:B------:R-:W-:Y:S01]  /*34a0*/  FADD.FTZ R14, R70, R31 ;  /* 0x0000001f460e7221 */ /* 0x000fe20000010000 */
[----:B------:R-:W-:Y:S01]  /*34b0*/  F2FP.F16.F32.PACK_AB R152, R3, R6 ;  /* 0x000000060398723e */ /* 0x000fe200000000ff */
[----:B------:R-:W-:Y:S01]  /*34c0*/  IMAD.MOV.U32 R126, RZ, RZ, R151 ;  /* 0x000000ffff7e7224 */ /* 0x000fe200078e0097 */
[----:B------:R-:W-:Y:S01]  /*34d0*/  F2FP.F16.F32.PACK_AB R154, R11, R154 ;  /* 0x0000009a0b9a723e */ /* 0x000fe200000000ff */
[----:B------:R-:W-:Y:S01]  /*34e0*/  FADD.FTZ R31, R163, R14 ;  /* 0x0000000ea31f7221 */ /* 0x000fe20000010000 */
[----:B------:R-:W-:Y:S01]  /*34f0*/  F2FP.F16.F32.PACK_AB R153, R62, R153 ;  /* 0x000000993e99723e */ /* 0x000fe200000000ff */
[----:B------:R-:W1:Y:S01]  /*3500*/  MUFU.EX2 R22, R22 ;  /* 0x0000001600167308 */ /* 0x000e620000000800 */
[----:B---3--:R-:W-:Y:S01]  /*3510*/  FADD.FTZ R8, R18, R29 ;  /* 0x0000001d12087221 */ /* 0x008fe20000010000 */
[----:B------:R-:W-:Y:S01]  /*3520*/  FADD.FTZ R14, R72, R31 ;  /* 0x0000001f480e7221 */ /* 0x000fe20000010000 */
[----:B------:R-:W-:-:S02]  /*3530*/  F2FP.F16.F32.PACK_AB R155, R64, R155 ;  /* 0x0000009b409b723e */ /* 0x000fc400000000ff */
[----:B------:R-:W-:Y:S01]  /*3540*/  F2FP.F16.F32.PACK_AB R157, R66, R157 ;  /* 0x0000009d429d723e */ /* 0x000fe200000000ff */
[----:B------:R-:W-:Y:S01]  /*3550*/  FADD.FTZ R33, R165, R14 ;  /* 0x0000000ea5217221 */ /* 0x000fe20000010000 */
[----:B------:R-:W-:Y:S01]  /*3560*/  F2FP.F16.F32.PACK_AB R159, R68, R159 ;  /* 0x0000009f449f723e */ /* 0x000fe200000000ff */
[----:B------:R-:W2:Y:S01]  /*3570*/  MUFU.EX2 R15, R24 ;  /* 0x00000018000f7308 */ /* 0x000ea20000000800 */
[----:B0-----:R-:W-:Y:S01]  /*3580*/  FADD.FTZ R29, R13, R8 ;  /* 0x000000080d1d7221 */ /* 0x001fe20000010000 */
[----:B------:R-:W-:Y:S01]  /*3590*/  FADD.FTZ R14, R74, R33 ;  /* 0x000000214a0e7221 */ /* 0x000fe20000010000 */
[----:B------:R-:W-:Y:S02]  /*35a0*/  F2FP.F16.F32.PACK_AB R161, R70, R161 ;  /* 0x000000a146a1723e */ /* 0x000fe400000000ff */
[----:B------:R-:W-:Y:S01]  /*35b0*/  F2FP.F16.F32.PACK_AB R163, R72, R163 ;  /* 0x000000a348a3723e */ /* 0x000fe200000000ff */
[----:B------:R-:W-:Y:S01]  /*35c0*/  FADD.FTZ R33, R167, R14 ;  /* 0x0000000ea7217221 */ /* 0x000fe20000010000 */
[----:B------:R-:W-:Y:S01]  /*35d0*/  F2FP.F16.F32.PACK_AB R165, R74, R165 ;  /* 0x000000a54aa5723e */ /* 0x000fe200000000ff */
[----:B------:R-:W0:Y:S01]  /*35e0*/  MUFU.EX2 R26, R26 ;  /* 0x0000001a001a7308 */ /* 0x000e220000000800 */
[----:B-1----:R-:W-:Y:S01]  /*35f0*/  FADD.FTZ R8, R22, R29 ;  /* 0x0000001d16087221 */ /* 0x002fe20000010000 */
[C---:B------:R-:W-:Y:S01]  /*3600*/  FADD.FTZ R14, R76.reuse, R33 ;  /* 0x000000214c0e7221 */ /* 0x040fe20000010000 */
[----:B------:R-:W-:-:S02]  /*3610*/  F2FP.F16.F32.PACK_AB R167, R76, R167 ;  /* 0x000000a74ca7723e */ /* 0x000fc400000000ff */
[----:B------:R-:W-:Y:S01]  /*3620*/  F2FP.F16.F32.PACK_AB R156, R13, R18 ;  /* 0x000000120d9c723e */ /* 0x000fe200000000ff */
[----:B------:R-:W-:Y:S01]  /*3630*/  FADD.FTZ R35, R169, R14 ;  /* 0x0000000ea9237221 */ /* 0x000fe20000010000 */
[C---:B------:R-:W-:Y:S01]  /*3640*/  F2FP.F16.F32.PACK_AB R169, R118.reuse, R169 ;  /* 0x000000a976a9723e */ /* 0x040fe200000000ff */
[----:B------:R-:W1:Y:S01]  /*3650*/  MUFU.EX2 R17, R28 ;  /* 0x0000001c00117308 */ /* 0x000e620000000800 */
[C---:B--2---:R-:W-:Y:S01]  /*3660*/  FADD.FTZ R31, R15.reuse, R8 ;  /* 0x000000080f1f7221 */ /* 0x044fe20000010000 */
[----:B------:R-:W-:Y:S01]  /*3670*/  FADD.FTZ R35, R118, R35 ;  /* 0x0000002376237221 */ /* 0x000fe20000010000 */
[----:B------:R-:W-:Y:S02]  /*3680*/  F2FP.F16.F32.PACK_AB R158, R15, R22 ;  /* 0x000000160f9e723e */ /* 0x000fe400000000ff */
[----:B------:R-:W-:Y:S01]  /*3690*/  MOV R118, R151 ;  /* 0x0000009700767202 */ /* 0x000fe20000000f00 */
[----:B------:R-:W-:Y:S02]  /*36a0*/  FADD.FTZ R14, R120, R35 ;  /* 0x00000023780e7221 */ /* 0x000fe40000010000 */
[----:B------:R-:W2:Y:S01]  /*36b0*/  MUFU.EX2 R30, R30 ;  /* 0x0000001e001e7308 */ /* 0x000ea20000000800 */
[----:B0-----:R-:W-:Y:S01]  /*36c0*/  FADD.FTZ R8, R26, R31 ;  /* 0x0000001f1a087221 */ /* 0x001fe20000010000 */
[C---:B------:R-:W-:Y:S01]  /*36d0*/  FADD.FTZ R35, R171.reuse, R14 ;  /* 0x0000000eab237221 */ /* 0x040fe20000010000 */
[----:B------:R-:W-:Y:S01]  /*36e0*/  F2FP.F16.F32.PACK_AB R171, R171, R120 ;  /* 0x00000078abab723e */ /* 0x000fe200000000ff */
[----:B------:R-:W-:-:S02]  /*36f0*/  IMAD.MOV.U32 R120, RZ, RZ, R151 ;  /* 0x000000ffff787224 */ /* 0x000fc400078e0097 */
[----:B------:R-:W-:Y:S02]  /*3700*/  FADD.FTZ R14, R124, R35 ;  /* 0x000000237c0e7221 */ /* 0x000fe40000010000 */
[----:B------:R-:W0:Y:S01]  /*3710*/  MUFU.EX2 R19, R32 ;  /* 0x0000002000137308 */ /* 0x000e220000000800 */
[----:B-1----:R-:W-:Y:S01]  /*3720*/  FADD.FTZ R31, R17, R8 ;  /* 0x00000008111f7221 */ /* 0x002fe20000010000 */
[C---:B------:R-:W-:Y:S01]  /*3730*/  FADD.FTZ R35, R173.reuse, R14 ;  /* 0x0000000ead237221 */ /* 0x040fe20000010000 */
[----:B------:R-:W-:Y:S02]  /*3740*/  F2FP.F16.F32.PACK_AB R173, R173, R124 ;  /* 0x0000007cadad723e */ /* 0x000fe400000000ff */
[----:B------:R-:W-:Y:S01]  /*3750*/  F2FP.F16.F32.PACK_AB R160, R17, R26 ;  /* 0x0000001a11a0723e */ /* 0x000fe200000000ff */
[----:B------:R-:W-:Y:S01]  /*3760*/  FADD.FTZ R14, R128, R35 ;  /* 0x00000023800e7221 */ /* 0x000fe20000010000 */
[----:B------:R-:W-:Y:S01]  /*3770*/  MOV R124, R151 ;  /* 0x00000097007c7202 */ /* 0x000fe20000000f00 */
        /* <DEDUP_REMOVED lines=15> */
[----:B------:R1:W3:Y:S01]  /*3870*/  MUFU.EX2 R175, R130 ;  /* 0x0000008200af7308 */ /* 0x0002e20000000800 */
[----:B--2---:R-:W-:-:S07]  /*3880*/  FADD.FTZ R8, R42, R33 ;  /* 0x000000212a087221 */ /* 0x004fce0000010000 */
[----:B------:R-:W2:Y:S01]  /*3890*/  MUFU.EX2 R46, R46 ;  /* 0x0000002e002e7308 */ /* 0x000ea20000000800 */
[C---:B0-----:R-:W-:Y:S01]  /*38a0*/  FADD.FTZ R33, R25.reuse, R8 ;  /* 0x0000000819217221 */ /* 0x041fe20000010000 */
[----:B------:R-:W-:Y:S02]  /*38b0*/  F2FP.F16.F32.PACK_AB R168, R25, R42 ;  /* 0x0000002a19a8723e */ /* 0x000fe400000000ff */
[----:B-1----:R-:W-:-:S04]  /*38c0*/  MOV R130, R151 ;  /* 0x0000009700827202 */ /* 0x002fc80000000f00 */
[----:B------:R-:W0:Y:S01]  /*38d0*/  MUFU.EX2 R132, R132 ;  /* 0x0000008400847308 */ /* 0x000e220000000800 */
[C---:B---3--:R-:W-:Y:S01]  /*38e0*/  FADD.FTZ R35, R175.reuse, R14 ;  /* 0x0000000eaf237221 */ /* 0x048fe20000010000 */
[----:B------:R-:W-:Y:S01]  /*38f0*/  F2FP.F16.F32.PACK_AB R175, R175, R128 ;  /* 0x00000080afaf723e */ /* 0x000fe200000000ff */
[----:B------:R-:W-:-:S05]  /*3900*/  IMAD.MOV.U32 R128, RZ, RZ, R151 ;  /* 0x000000ffff807224 */ /* 0x000fca00078e0097 */
[----:B------:R-:W1:Y:S01]  /*3910*/  MUFU.EX2 R27, R48 ;  /* 0x00000030001b7308 */ /* 0x000e620000000800 */
[----:B--2---:R-:W-:-:S07]  /*3920*/  FADD.FTZ R8, R46, R33 ;  /* 0x000000212e087221 */ /* 0x004fce0000010000 */
[----:B------:R2:W3:Y:S01]  /*3930*/  MUFU.EX2 R177, R134 ;  /* 0x0000008600b17308 */ /* 0x0004e20000000800 */
[----:B0-----:R-:W-:-:S07]  /*3940*/  FADD.FTZ R14, R132, R35 ;  /* 0x00000023840e7221 */ /* 0x001fce0000010000 */
[----:B------:R-:W0:Y:S01]  /*3950*/  MUFU.EX2 R50, R50 ;  /* 0x0000003200327308 */ /* 0x000e220000000800 */
[C---:B-1----:R-:W-:Y:S01]  /*3960*/  FADD.FTZ R35, R27.reuse, R8 ;  /* 0x000000081b237221 */ /* 0x042fe20000010000 */
[----:B------:R-:W-:Y:S01]  /*3970*/  F2FP.F16.F32.PACK_AB R170, R27, R46 ;  /* 0x0000002e1baa723e */ /* 0x000fe200000000ff */
[----:B--2---:R-:W-:-:S05]  /*3980*/  IMAD.MOV.U32 R134, RZ, RZ, R151 ;  /* 0x000000ffff867224 */ /* 0x004fca00078e0097 */
[----:B------:R-:W1:Y:S01]  /*3990*/  MUFU.EX2 R136, R136 ;  /* 0x0000008800887308 */ /* 0x000e620000000800 */
[C---:B---3--:R-:W-:Y:S01]  /*39a0*/  FADD.FTZ R37, R177.reuse, R14 ;  /* 0x0000000eb1257221 */ /* 0x048fe20000010000 */
[----:B------:R-:W-:Y:S01]  /*39b0*/  F2FP.F16.F32.PACK_AB R177, R177, R132 ;  /* 0x00000084b1b1723e */ /* 0x000fe200000000ff */
[----:B------:R-:W-:-:S05]  /*39c0*/  IMAD.MOV.U32 R132, RZ, RZ, R151 ;  /* 0x000000ffff847224 */ /* 0x000fca00078e0097 */
[----:B------:R-:W2:Y:S01]  /*39d0*/  MUFU.EX2 R29, R52 ;  /* 0x00000034001d7308 */ /* 0x000ea20000000800 */
[----:B0-----:R-:W-:-:S07]  /*39e0*/  FADD.FTZ R8, R50, R35 ;  /* 0x0000002332087221 */ /* 0x001fce0000010000 */
[----:B------:R0:W3:Y:S01]  /*39f0*/  MUFU.EX2 R179, R138 ;  /* 0x0000008a00b37308 */ /* 0x0000e20000000800 */
[----:B-1----:R-:W-:-:S07]  /*3a00*/  FADD.FTZ R14, R136, R37 ;  /* 0x00000025880e7221 */ /* 0x002fce0000010000 */
[----:B------:R-:W1:Y:S01]  /*3a10*/  MUFU.EX2 R54, R54 ;  /* 0x0000003600367308 */ /* 0x000e620000000800 */
[C---:B--2---:R-:W-:Y:S01]  /*3a20*/  FADD.FTZ R35, R29.reuse, R8 ;  /* 0x000000081d237221 */ /* 0x044fe20000010000 */
[----:B------:R-:W-:Y:S01]  /*3a30*/  F2FP.F16.F32.PACK_AB R172, R29, R50 ;  /* 0x000000321dac723e */ /* 0x000fe200000000ff */
[----:B0-----:R-:W-:-:S05]  /*3a40*/  IMAD.MOV.U32 R138, RZ, RZ, R151 ;  /* 0x000000ffff8a7224 */ /* 0x001fca00078e0097 */
[----:B------:R-:W0:Y:S01]  /*3a50*/  MUFU.EX2 R140, R140 ;  /* 0x0000008c008c7308 */ /* 0x000e220000000800 */
[C---:B---3--:R-:W-:Y:S01]  /*3a60*/  FADD.FTZ R37, R179.reuse, R14 ;  /* 0x0000000eb3257221 */ /* 0x048fe20000010000 */
[----:B------:R-:W-:Y:S02]  /*3a70*/  F2FP.F16.F32.PACK_AB R179, R179, R136 ;  /* 0x00000088b3b3723e */ /* 0x000fe400000000ff */
[----:B------:R-:W-:-:S04]  /*3a80*/  MOV R136, R151 ;  /* 0x0000009700887202 */ /* 0x000fc80000000f00 */
[----:B------:R-:W2:Y:S01]  /*3a90*/  MUFU.EX2 R31, R56 ;  /* 0x00000038001f7308 */ /* 0x000ea20000000800 */
[----:B-1----:R-:W-:-:S07]  /*3aa0*/  FADD.FTZ R8, R54, R35 ;  /* 0x0000002336087221 */ /* 0x002fce0000010000 */
        /* <DEDUP_REMOVED lines=8> */
[C---:B0-----:R-:W-:Y:S01]  /*3b30*/  FADD.FTZ R37, R7.reuse, R8 ;  /* 0x0000000807257221 */ /* 0x041fe20000010000 */
[----:B------:R-:W-:-:S06]  /*3b40*/  F2FP.F16.F32.PACK_AB R176, R7, R58 ;  /* 0x0000003a07b0723e */ /* 0x000fcc00000000ff */
[----:B------:R-:W0:Y:S01]  /*3b50*/  MUFU.EX2 R80, R80 ;  /* 0x0000005000507308 */ /* 0x000e220000000800 */
[----:B--2---:R-:W-:-:S07]  /*3b60*/  FADD.FTZ R6, R78, R37 ;  /* 0x000000254e067221 */ /* 0x004fce0000010000 */
[----:B------:R2:W3:Y:S01]  /*3b70*/  MUFU.EX2 R181, R142 ;  /* 0x0000008e00b57308 */ /* 0x0004e20000000800 */
[C---:B-1----:R-:W-:Y:S01]  /*3b80*/  FADD.FTZ R11, R33.reuse, R6 ;  /* 0x00000006210b7221 */ /* 0x042fe20000010000 */
[----:B------:R-:W-:-:S06]  /*3b90*/  F2FP.F16.F32.PACK_AB R178, R33, R78 ;  /* 0x0000004e21b2723e */ /* 0x000fcc00000000ff */
[----:B------:R-:W1:Y:S01]  /*3ba0*/  MUFU.EX2 R35, R86 ;  /* 0x0000005600237308 */ /* 0x000e620000000800 */
[----:B0-----:R-:W-:Y:S01]  /*3bb0*/  FADD.FTZ R6, R80, R11 ;  /* 0x0000000b50067221 */ /* 0x001fe20000010000 */
[----:B--2---:R-:W-:-:S06]  /*3bc0*/  MOV R142, R151 ;  /* 0x00000097008e7202 */ /* 0x004fcc0000000f00 */
[----:B------:R-:W0:Y:S01]  /*3bd0*/  MUFU.EX2 R144, R144 ;  /* 0x0000009000907308 */ /* 0x000e220000000800 */
[C---:B---3--:R-:W-:Y:S01]  /*3be0*/  FADD.FTZ R39, R181.reuse, R14 ;  /* 0x0000000eb5277221 */ /* 0x048fe20000010000 */
[----:B------:R-:W-:Y:S01]  /*3bf0*/  F2FP.F16.F32.PACK_AB R181, R181, R140 ;  /* 0x0000008cb5b5723e */ /* 0x000fe200000000ff */
[----:B------:R-:W-:-:S05]  /*3c00*/  IMAD.MOV.U32 R140, RZ, RZ, R151 ;  /* 0x000000ffff8c7224 */ /* 0x000fca00078e0097 */
[----:B------:R-:W2:Y:S01]  /*3c10*/  MUFU.EX2 R84, R84 ;  /* 0x0000005400547308 */ /* 0x000ea20000000800 */
[C---:B-1----:R-:W-:Y:S01]  /*3c20*/  FADD.FTZ R11, R35.reuse, R6 ;  /* 0x00000006230b7221 */ /* 0x042fe20000010000 */
[----:B------:R-:W-:-:S06]  /*3c30*/  F2FP.F16.F32.PACK_AB R180, R35, R80 ;  /* 0x0000005023b4723e */ /* 0x000fcc00000000ff */
[----:B------:R1:W3:Y:S01]  /*3c40*/  MUFU.EX2 R3, R88 ;  /* 0x0000005800037308 */ /* 0x0002e20000000800 */
[----:B0-----:R-:W-:-:S04]  /*3c50*/  FADD.FTZ R14, R144, R39 ;  /* 0x00000027900e7221 */ /* 0x001fc80000010000 */
[C---:B------:R-:W-:Y:S01]  /*3c60*/  FADD.FTZ R8, R183.reuse, R14 ;  /* 0x0000000eb7087221 */ /* 0x040fe20000010000 */
[----:B------:R-:W-:Y:S01]  /*3c70*/  F2FP.F16.F32.PACK_AB R183, R183, R144 ;  /* 0x00000090b7b7723e */ /* 0x000fe200000000ff */
[----:B------:R-:W-:Y:S02]  /*3c80*/  IMAD.MOV.U32 R144, RZ, RZ, R151 ;  /* 0x000000ffff907224 */ /* 0x000fe400078e0097 */
[----:B--2---:R-:W-:Y:S01]  /*3c90*/  FADD.FTZ R6, R84, R11 ;  /* 0x0000000b54067221 */ /* 0x004fe20000010000 */
[----:B-1----:R-:W-:-:S03]  /*3ca0*/  MOV R88, R151 ;  /* 0x0000009700587202 */ /* 0x002fc60000000f00 */
[C---:B---3--:R-:W-:Y:S01]  /*3cb0*/  FADD.FTZ R6, R3.reuse, R6 ;  /* 0x0000000603067221 */ /* 0x048fe20000010000 */
[----:B------:R-:W-:Y:S01]  /*3cc0*/  F2FP.F16.F32.PACK_AB R182, R3, R84 ;  /* 0x0000005403b6723e */ /* 0x000fe200000000ff */
[----:B------:R-:W-:Y:S06]  /*3cd0*/  @!P1 BRA `(.L_x_6500) ;  /* 0x0000002800a89947 */ /* 0x000fec0003800000 */
[----:B------:R-:W-:Y:S01]  /*3ce0*/  IMAD.MOV.U32 R7, RZ, RZ, R10 ;  /* 0x000000ffff077224 */ /* 0x000fe200078e000a */
[----:B------:R-:W-:Y:S01]  /*3cf0*/  CS2R R150, SRZ ;  /* 0x0000000000967805 */ /* 0x000fe2000001ff00 */
        /* <DEDUP_REMOVED lines=32> */
[----:B------:R-:W-:Y:S01]  /*3f00*/  UMOV UR6, URZ ;  /* 0x0000003f00067c82 */ /* 0x000fe20008000000 */
[----:B------:R-:W-:Y:S01]  /*3f10*/  UMOV UR5, URZ ;  /* 0x0000003f00057c82 */ /* 0x000fe20008000000 */
[----:B------:R-:W-:-:S05]  /*3f20*/  ULDC UR43, c[0x0][0x9d8] ;  /* 0x00027600002b7ab9 */ /* 0x000fca0000000800 */
.L_x_6511:
[----:B------:R-:W-:Y:S01]  /*3f30*/  ISETP.NE.AND P2, PT, RZ, UR41, PT ;  /* 0x00000029ff007c0c */ /* 0x000fe2000bf45270 */
[----:B------:R-:W-:-:S04]  /*3f40*/  UISETP.NE.AND UP0, UPT, UR5, 0x1, UPT ;  /* 0x000000010500788c */ /* 0x000fc8000bf05270 */
[----:B------:R-:W-:-:S04]  /*3f50*/  USEL UR4, URZ, 0x1, UP0 ;  /* 0x000000013f047887 */ /* 0x000fc80008000000 */
[----:B------:R-:W-:-:S04]  /*3f60*/  ULOP3.LUT UR4, UR6, UR4, URZ, 0x3c, !UPT ;  /* 0x0000000406047292 */ /* 0x000fc8000f8e3c3f */
[----:B------:R-:W-:Y:S08]  /*3f70*/  @P2 BRA `(.L_x_6501) ;  /* 0x0000000000382947 */ /* 0x000ff00003800000 */
[----:B------:R-:W-:Y:S05]  /*3f80*/  @!P0 BRA `(.L_x_6502) ;  /* 0x0000000000048947 */ /* 0x000fea0003800000 */
[----:B------:R-:W-:Y:S01]  /*3f90*/  BPT.TRAP 0x1 ;  /* 0x000000040000795c */ /* 0x000fe20000300000 */
.L_x_6502:
        /* <DEDUP_REMOVED lines=9> */
.L_x_6503:
[----:B-1----:R-:W-:Y:S05]  /*4030*/  @P1 BRA `(.L_x_6501) ;  /* 0x0000000000081947 */ /* 0x002fea0003800000 */
[----:B------:R-:W1:Y:S02]  /*4040*/  SYNCS.PHASECHK.TRANS64.TRYWAIT P1, [UR10+0x28830], R0 ;  /* 0x02883000ff0075a7 */ /* 0x000e64000802014a */
[----:B-1----:R-:W-:Y:S05]  /*4050*/  @!P1 BRA `(.L_x_6504) ;  /* 0x0000008400749947 */ /* 0x002fea0003800000 */
.L_x_6501:
[----:B01----:R-:W-:Y:S01]  /*4060*/  VIADD R0, R2, 0x8 ;  /* 0x0000000802007836 */ /* 0x003fe20000000000 */
[----:B------:R-:W-:Y:S01]  /*4070*/  UIADD3 UR10, UR5, 0x1, URZ ;  /* 0x00000001050a7890 */ /* 0x000fe2000fffe03f */
[----:B------:R-:W-:Y:S01]  /*4080*/  R2UR UR44, R4 ;  /* 0x00000000042c72ca */ /* 0x000fe200000e0000 */
[----:B------:R-:W-:Y:S01]  /*4090*/  UMOV UR47, 0x40000040 ;  /* 0x40000040002f7882 */ /* 0x000fe20000000000 */
[----:B------:R-:W-:Y:S01]  /*40a0*/  R2UR UR45, R5 ;  /* 0x00000000052d72ca */ /* 0x000fe200000e0000 */
[----:B------:R0:W-:Y:S01]  /*40b0*/  BAR.SYNC.DEFER_BLOCKING R0, 0x100 ;  /* 0x000400000000751d */ /* 0x0001e20000010000 */
[----:B------:R-:W-:-:S04]  /*40c0*/  UISETP.NE.AND UP0, UPT, UR10, 0x2, UPT ;  /* 0x000000020a00788c */ /* 0x000fc8000bf05270 */
[----:B------:R-:W-:Y:S01]  /*40d0*/  USEL UR49, UR10, URZ, UP0 ;  /* 0x0000003f0a317287 */ /* 0x000fe20008000000 */
[----:B------:R-:W-:Y:S01]  /*40e0*/  UMOV UR11, 0x40000040 ;  /* 0x40000040000b7882 */ /* 0x000fe20000000000 */
[----:B------:R-:W-:Y:S02]  /*40f0*/  UMOV UR15, 0x40000040 ;  /* 0x40000040000f7882 */ /* 0x000fe40000000000 */
[----:B------:R-:W-:Y:S01]  /*4100*/  ULEA UR46, UR49, UR48, 0xb ;  /* 0x00000030312e7291 */ /* 0x000fe2000f8e583f */
[----:B------:R-:W-:Y:S01]  /*4110*/  UMOV UR19, 0x40000040 ;  /* 0x4000004000137882 */ /* 0x000fe20000000000 */
[----:B------:R-:W-:Y:S02]  /*4120*/  UMOV UR23, 0x40000040 ;  /* 0x4000004000177882 */ /* 0x000fe40000000000 */
[----:B------:R-:W-:Y:S01]  /*4130*/  UIADD3 UR10, UR46, 0x2, URZ ;  /* 0x000000022e0a7890 */ /* 0x000fe2000fffe03f */
[----:B0-----:R-:W-:Y:S01]  /*4140*/  IMAD.U32 R0, RZ, RZ, UR49 ;  /* 0x00000031ff007e24 */ /* 0x001fe2000f8e00ff */
[----:B------:R-:W-:-:S02]  /*4150*/  UIADD3 UR14, UR46, 0x4, URZ ;  /* 0x000000042e0e7890 */ /* 0x000fc4000fffe03f */
[----:B------:R-:W-:Y:S02]  /*4160*/  UIADD3 UR18, UR46, 0x6, URZ ;  /* 0x000000062e127890 */ /* 0x000fe4000fffe03f */
[----:B------:R-:W-:Y:S02]  /*4170*/  UIADD3 UR22, UR46, 0x400, URZ ;  /* 0x000004002e167890 */ /* 0x000fe4000fffe03f */
[----:B------:R-:W-:Y:S01]  /*4180*/  UIADD3 UR26, UR46, 0x402, URZ ;  /* 0x000004022e1a7890 */ /* 0x000fe2000fffe03f */
[----:B------:R-:W-:Y:S01]  /*4190*/  UMOV UR27, 0x40000040 ;  /* 0x40000040001b7882 */ /* 0x000fe20000000000 */
[----:B------:R-:W-:Y:S01]  /*41a0*/  WARPGROUP.ARRIVE ;  /* 0x00000000000079c5 */ /* 0x000fe20000000000 */
[----:B------:R-:W-:Y:S01]  /*41b0*/  UIADD3 UR30, UR46, 0x404, URZ ;  /* 0x000004042e1e7890 */ /* 0x000fe2000fffe03f */
[----:B------:R-:W-:Y:S01]  /*41c0*/  UMOV UR31, 0x40000040 ;  /* 0x40000040001f7882 */ /* 0x000fe20000000000 */
[----:B------:R-:W-:-:S03]  /*41d0*/  UIADD3 UR34, UR46, 0x406, URZ ;  /* 0x000004062e227890 */ /* 0x000fc6000fffe03f */
[----:B------:R-:W-:Y:S01]  /*41e0*/  HGMMA.64x128x16.F32 R24, gdesc[UR44], RZ, !UPT, gsb0 ;  /* 0x01e000002c1879f0 */ /* 0x000fe2000c0008ff */
[----:B------:R-:W-:Y:S02]  /*41f0*/  UMOV UR35, 0x40000040 ;  /* 0x4000004000237882 */ /* 0x000fe40000000000 */
        /* <DEDUP_REMOVED lines=22> */
[----:B------:R-:W-:Y:S05]  /*4360*/  @P2 BRA `(.L_x_6505) ;  /* 0x00000000002c2947 */ /* 0x000fea0003800000 */
[----:B------:R-:W-:Y:S05]  /*4370*/  @!P0 BRA `(.L_x_6506) ;  /* 0x0000000000048947 */ /* 0x000fea0003800000 */
[----:B------:R-:W-:Y:S01]  /*4380*/  BPT.TRAP 0x1 ;  /* 0x000000040000795c */ /* 0x000fe20000300000 */
.L_x_6506:
[----:B------:R-:W-:Y:S01]  /*4390*/  ULEA UR10, UR5, UR36, 0x3 ;  /* 0x00000024050a7291 */ /* 0x000fe2000f8e183f */
[----:B------:R-:W-:-:S04]  /*43a0*/  MOV R9, UR6 ;  /* 0x0000000600097c02 */ /* 0x000fc80008000f00 */
[----:B------:R-:W-:-:S04]  /*43b0*/  SHF.L.U32 R9, R9, 0x1f, RZ ;  /* 0x0000001f09097819 */ /* 0x000fc800000006ff */
[----:B------:R0:W1:Y:S01]  /*43c0*/  SYNCS.PHASECHK.TRANS64.TRYWAIT P1, [UR10+0x28850], R9 ;  /* 0x02885009ff0075a7 */ /* 0x000062000802014a */
[----:B------:R-:W-:Y:S05]  /*43d0*/  @!P0 BRA `(.L_x_6507) ;  /* 0x0000000000048947 */ /* 0x000fea0003800000 */
[----:B------:R-:W-:Y:S01]  /*43e0*/  BPT.TRAP 0x1 ;  /* 0x000000040000795c */ /* 0x000fe20000300000 */
.L_x_6507:
[----:B-1----:R-:W-:Y:S05]  /*43f0*/  @P1 BRA `(.L_x_6505) ;  /* 0x0000000000081947 */ /* 0x002fea0003800000 */
[----:B------:R-:W1:Y:S02]  /*4400*/  SYNCS.PHASECHK.TRANS64.TRYWAIT P1, [UR10+0x28850], R9 ;  /* 0x02885009ff0075a7 */ /* 0x000e64000802014a */
[----:B-1----:R-:W-:Y:S05]  /*4410*/  @!P1 BRA `(.L_x_6508) ;  /* 0x00000080009c9947 */ /* 0x002fea0003800000 */
.L_x_6505:
[----:B------:R-:W-:Y:S01]  /*4420*/  UIADD3 UR6, UR36, 0x400, URZ ;  /* 0x0000040024067890 */ /* 0x000fe2000fffe03f */
[----:B------:R-:W-:Y:S01]  /*4430*/  WARPGROUP.ARRIVE ;  /* 0x00000000000079c5 */ /* 0x000fe20000000000 */
[----:B------:R-:W-:Y:S01]  /*4440*/  UMOV UR11, 0x40000040 ;  /* 0x40000040000b7882 */ /* 0x000fe20000000000 */
[----:B01----:R-:W-:Y:S01]  /*4450*/  IADD3 R9, -R2, 0xb, RZ ;  /* 0x0000000b02097810 */ /* 0x003fe20007ffe1ff */
[----:B------:R-:W-:-:S04]  /*4460*/  USHF.R.U32.HI UR6, URZ, 0x4, UR6 ;  /* 0x000000043f067899 */ /* 0x000fc80008011606 */
[----:B------:R-:W-:-:S04]  /*4470*/  ULOP3.LUT UR6, UR6, 0x3fff, URZ, 0xc0, !UPT ;  /* 0x00003fff06067892 */ /* 0x000fc8000f8ec03f */
[----:B------:R-:W-:-:S04]  /*4480*/  ULOP3.LUT UR6, UR6, 0x4000000, URZ, 0xfc, !UPT ;  /* 0x0400000006067892 */ /* 0x000fc8000f8efc3f */
[----:B------:R-:W-:-:S07]  /*4490*/  ULEA UR6, UR5, UR6, 0xb ;  /* 0x0000000605067291 */ /* 0x000fce000f8e583f */
[----:B------:R-:W-:Y:S02]  /*44a0*/  UMOV UR10, UR6 ;  /* 0x00000006000a7c82 */ /* 0x000fe40008000000 */
[----:B------:R-:W-:Y:S01]  /*44b0*/  HGMMA.64x128x16.F32 R88, R152, gdesc[UR8].tnspB, R88, gsb0 ;  /* 0x41e0000898587df0 */ /* 0x000fe20008000858 */
[----:B------:R-:W-:Y:S01]  /*44c0*/  UIADD3 UR10, UR6, 0x80, URZ ;  /* 0x00000080060a7890 */ /* 0x000fe2000fffe03f */
[----:B------:R-:W-:Y:S01]  /*44d0*/  UMOV UR11, 0x40000040 ;  /* 0x40000040000b7882 */ /* 0x000fe20000000000 */
[----:B------:R-:W-:Y:S02]  /*44e0*/  WARPGROUP.DEPBAR.LE gsb0, 0x0 ;  /* 0x00008000000079c5 */ /* 0x000fe40000010000 */
[----:B------:R-:W-:-:S07]  /*44f0*/  WARPGROUP.ARRIVE ;  /* 0x00000000000079c5 */ /* 0x000fce0000000000 */
        /* <DEDUP_REMOVED lines=23> */
[----:B------:R-:W-:Y:S01]  /*4670*/  UIADD3 UR6, UR6, 0x380, URZ ;  /* 0x0000038006067890 */ /* 0x000fe2000fffe03f */
[----:B------:R-:W-:Y:S02]  /*4680*/  WARPGROUP.DEPBAR.LE gsb0, 0x0 ;  /* 0x00008000000079c5 */ /* 0x000fe40000010000 */
[----:B------:R-:W-:-:S06]  /*4690*/  WARPGROUP.ARRIVE ;  /* 0x00000000000079c5 */ /* 0x000fcc0000000000 */
[----:B------:R-:W-:Y:S01]  /*46a0*/  HGMMA.64x128x16.F32 R88, R176, gdesc[UR8].tnspB, R88, gsb0 ;  /* 0x41e00008b0587df0 */ /* 0x000fe20008000858 */
[----:B------:R-:W-:Y:S01]  /*46b0*/  UMOV UR10, UR6 ;  /* 0x00000006000a7c82 */ /* 0x000fe20008000000 */
[----:B------:R-:W-:Y:S01]  /*46c0*/  UMOV UR11, 0x40000040 ;  /* 0x40000040000b7882 */ /* 0x000fe20000000000 */
[----:B------:R-:W-:Y:S02]  /*46d0*/  WARPGROUP.DEPBAR.LE gsb0, 0x0 ;  /* 0x00008000000079c5 */ /* 0x000fe40000010000 */
[----:B------:R-:W-:-:S07]  /*46e0*/  WARPGROUP.ARRIVE ;  /* 0x00000000000079c5 */ /* 0x000fce0000000000 */
[----:B------:R-:W-:Y:S03]  /*46f0*/  HGMMA.64x128x16.F32 R88, R180, gdesc[UR8].tnspB, R88, gsb0 ;  /* 0x41e00008b4587df0 */ /* 0x000fe60008000858 */
[----:B------:R-:W-:Y:S02]  /*4700*/  WARPGROUP.DEPBAR.LE gsb0, 0x0 ;  /* 0x00008000000079c5 */ /* 0x000fe40000010000 */
[----:B------:R0:W-:Y:S06]  /*4710*/  BAR.ARV R9, 0x100 ;  /* 0x000400090000751d */ /* 0x0001ec0000002000 */
[----:B------:R-:W-:Y:S05]  /*4720*/  @!P0 BRA `(.L_x_6509) ;  /* 0x0000000000048947 */ /* 0x000fea0003800000 */
[----:B------:R-:W-:Y:S01]  /*4730*/  BPT.TRAP 0x1 ;  /* 0x000000040000795c */ /* 0x000fe20000300000 */
.L_x_6509:
        /* <DEDUP_REMOVED lines=82> */
[----:B------:R-:W-:-:S04]  /*4c60*/  R2UR UR6, R0 ;  /* 0x00000000000672ca */ /* 0x000fc800000e0000 */
[----:B------:R-:W1:Y:S01]  /*4c70*/  MUFU.TANH R24, R24 ;  /* 0x0000001800187308 */ /* 0x000e620000002400 */
[----:B--2---:R-:W-:-:S07]  /*4c80*/  FMNMX.FTZ R9, R160, R9, !PT ;  /* 0x00000009a0097209 */ /* 0x004fce0007810000 */
[----:B------:R-:W2:Y:S01]  /*4c90*/  MUFU.TANH R26, R26 ;  /* 0x0000001a001a7308 */ /* 0x000ea20000002400 */
[----:B0-----:R-:W-:Y:S01]  /*4ca0*/  FMNMX.FTZ R9, R162, R9, !PT ;  /* 0x00000009a2097209 */ /* 0x001fe20007810000 */
[----:B------:R-:W-:-:S04]  /*4cb0*/  ULEA UR6, UR6, UR36, 0x3 ;  /* 0x0000002406067291 */ /* 0x000fc8000f8e183f */
[----:B------:R-:W-:Y:S02]  /*4cc0*/  UIADD3 UR6, UR6, 0x28840, URZ ;  /* 0x0002884006067890 */ /* 0x000fe4000fffe03f */
[----:B------:R-:W0:Y:S01]  /*4cd0*/  MUFU.TANH R164, R164 ;  /* 0x000000a400a47308 */ /* 0x000e220000002400 */
[----:B-1----:R-:W-:Y:S01]  /*4ce0*/  FMNMX.FTZ R11, R24, R11, !PT ;  /* 0x0000000b180b7209 */ /* 0x002fe20007810000 */
[----:B------:R-:W-:-:S06]  /*4cf0*/  UPRMT UR6, UR7, 0x654, UR6 ;  /* 0x0000065407067896 */ /* 0x000fcc0008000006 */
[----:B------:R-:W1:Y:S01]  /*4d00*/  MUFU.TANH R166, R166 ;  /* 0x000000a600a67308 */ /* 0x000e620000002400 */
[----:B--2---:R-:W-:Y:S02]  /*4d10*/  FMNMX.FTZ R11, R26, R11, !PT ;  /* 0x0000000b1a0b7209 */ /* 0x004fe40007810000 */
[----:B------:R-:W-:Y:S05]  /*4d20*/  SYNCS.ARRIVE.TRANS64.RED.A1T0 RZ, [UR6], RZ ;  /* 0x000000ffffff79a7 */ /* 0x000fea0008100406 */
        /* <DEDUP_REMOVED lines=100> */
[----:B------:R-:W1:Y:S03]  /*5370*/  LDC R9, c[0x0][0x988] ;  /* 0x00026200ff097b82 */ /* 0x000e660000000800 */
[----:B------:R-:W3:Y:S01]  /*5380*/  SHFL.BFLY PT, R10, R13, 0x2, 0x1f ;  /* 0x0c401f000d0a7f89 */ /* 0x000ee200000e0000 */
[----:B--2---:R-:W-:-:S04]  /*5390*/  FMNMX.FTZ R11, R82, R11, !PT ;  /* 0x0000000b520b7209 */ /* 0x004fc80007810000 */
[----:B0-----:R-:W-:-:S05]  /*53a0*/  FMNMX.FTZ R11, R84, R11, !PT ;  /* 0x0000000b540b7209 */ /* 0x001fca0007810000 */
[----:B------:R-:W0:Y:S01]  /*53b0*/  SHFL.BFLY PT, R12, R11, 0x2, 0x1f ;  /* 0x0c401f000b0c7f89 */ /* 0x000e2200000e0000 */
[----:B---3--:R-:W-:Y:S02]  /*53c0*/  FMNMX.FTZ R15, R13, R10, !PT ;  /* 0x0000000a0d0f7209 */ /* 0x008fe40007810000 */
[----:B0-----:R-:W-:-:S03]  /*53d0*/  FMNMX.FTZ R17, R11, R12, !PT ;  /* 0x0000000c0b117209 */ /* 0x001fc60007810000 */
[----:B------:R-:W0:Y:S04]  /*53e0*/  SHFL.BFLY PT, R12, R15, 0x1, 0x1f ;  /* 0x0c201f000f0c7f89 */ /* 0x000e2800000e0000 */
[----:B------:R-:W2:Y:S01]  /*53f0*/  SHFL.BFLY PT, R10, R17, 0x1, 0x1f ;  /* 0x0c201f00110a7f89 */ /* 0x000ea200000e0000 */
[----:B0-----:R-:W-:Y:S02]  /*5400*/  FMNMX.FTZ R12, R15, R12, !PT ;  /* 0x0000000c0f0c7209 */ /* 0x001fe40007810000 */
[----:B--2---:R-:W-:-:S03]  /*5410*/  FMNMX.FTZ R10, R17, R10, !PT ;  /* 0x0000000a110a7209 */ /* 0x004fc60007810000 */
[C---:B------:R-:W-:Y:S01]  /*5420*/  FADD.FTZ R86, -R12.reuse, R3 ;  /* 0x000000030c567221 */ /* 0x040fe20000010100 */
[----:B-1----:R-:W-:-:S03]  /*5430*/  FMUL.FTZ R41, R12, R9 ;  /* 0x000000090c297220 */ /* 0x002fc60000410000 */
[-C--:B------:R-:W-:Y:S01]  /*5440*/  FMUL.FTZ R3, R86, R9.reuse ;  /* 0x0000000956037220 */ /* 0x080fe20000410000 */
[C---:B------:R-:W-:Y:S01]  /*5450*/  FADD.FTZ R86, -R10.reuse, R7 ;  /* 0x000000070a567221 */ /* 0x040fe20000010100 */
[-C--:B------:R-:W-:Y:S01]  /*5460*/  FMUL.FTZ R43, R10, R9.reuse ;  /* 0x000000090a2b7220 */ /* 0x080fe20000410000 */
[-CC-:B------:R-:W-:Y:S01]  /*5470*/  FFMA.FTZ R152, R152, R9.reuse, -R41.reuse ;  /* 0x0000000998987223 */ /* 0x180fe20000010829 */
[-C--:B------:R-:W-:Y:S01]  /*5480*/  FFMA.FTZ R11, R154, R9.reuse, -R41 ;  /* 0x000000099a0b7223 */ /* 0x080fe20000010829 */
[-C--:B------:R-:W-:Y:S01]  /*5490*/  FMUL.FTZ R7, R86, R9.reuse ;  /* 0x0000000956077220 */ /* 0x080fe20000410000 */
[-CC-:B------:R-:W-:Y:S01]  /*54a0*/  FFMA.FTZ R14, R14, R9.reuse, -R43.reuse ;  /* 0x000000090e0e7223 */ /* 0x180fe2000001082b */
[-C--:B------:R-:W-:Y:S01]  /*54b0*/  FFMA.FTZ R153, R18, R9.reuse, -R43 ;  /* 0x0000000912997223 */ /* 0x080fe2000001082b */
[----:B------:R-:W-:Y:S01]  /*54c0*/  MUFU.EX2 R3, R3 ;  /* 0x0000000300037308 */ /* 0x000fe20000000800 */
[-C--:B------:R-:W-:Y:S01]  /*54d0*/  FFMA.FTZ R154, R156, R9.reuse, -R41 ;  /* 0x000000099c9a7223 */ /* 0x080fe20000010829 */
[-C--:B------:R-:W-:Y:S01]  /*54e0*/  FFMA.FTZ R155, R20, R9.reuse, -R43 ;  /* 0x00000009149b7223 */ /* 0x080fe2000001082b */
[-C--:B------:R-:W-:Y:S01]  /*54f0*/  FFMA.FTZ R13, R158, R9.reuse, -R41 ;  /* 0x000000099e0d7223 */ /* 0x080fe20000010829 */
[-C--:B------:R-:W-:Y:S01]  /*5500*/  FFMA.FTZ R18, R22, R9.reuse, -R43 ;  /* 0x0000000916127223 */ /* 0x080fe2000001082b */
[-C--:B------:R-:W-:Y:S01]  /*5510*/  FFMA.FTZ R156, R160, R9.reuse, -R41 ;  /* 0x00000009a09c7223 */ /* 0x080fe20000010829 */
[-C--:B------:R-:W-:Y:S01]  /*5520*/  FFMA.FTZ R157, R24, R9.reuse, -R43 ;  /* 0x00000009189d7223 */ /* 0x080fe2000001082b */
[-C--:B------:R-:W-:Y:S01]  /*5530*/  FFMA.FTZ R15, R162, R9.reuse, -R41 ;  /* 0x00000009a20f7223 */ /* 0x080fe20000010829 */
[----:B------:R-:W0:Y:S01]  /*5540*/  MUFU.EX2 R152, R152 ;  /* 0x0000009800987308 */ /* 0x000e220000000800 */
[-C--:B------:R-:W-:Y:S01]  /*5550*/  FFMA.FTZ R20, R26, R9.reuse, -R43 ;  /* 0x000000091a147223 */ /* 0x080fe2000001082b */
[-C--:B------:R-:W-:Y:S01]  /*5560*/  FFMA.FTZ R158, R164, R9.reuse, -R41 ;  /* 0x00000009a49e7223 */ /* 0x080fe20000010829 */
[-C--:B------:R-:W-:Y:S01]  /*5570*/  FFMA.FTZ R159, R28, R9.reuse, -R43 ;  /* 0x000000091c9f7223 */ /* 0x080fe2000001082b */
[-C--:B------:R-:W-:Y:S01]  /*5580*/  FFMA.FTZ R17, R166, R9.reuse, -R41 ;  /* 0x00000009a6117223 */ /* 0x080fe20000010829 */
[-C--:B------:R-:W-:Y:S01]  /*5590*/  FFMA.FTZ R22, R30, R9.reuse, -R43 ;  /* 0x000000091e167223 */ /* 0x080fe2000001082b */
[-C--:B------:R-:W-:Y:S01]  /*55a0*/  FFMA.FTZ R160, R168, R9.reuse, -R41 ;  /* 0x00000009a8a07223 */ /* 0x080fe20000010829 */
        /* <DEDUP_REMOVED lines=9> */
[----:B------:R-:W1:Y:S01]  /*5640*/  MUFU.EX2 R14, R14 ;  /* 0x0000000e000e7308 */ /* 0x000e620000000800 */
[----:B0-----:R-:W-:Y:S01]  /*5650*/  FFMA.FTZ R6, R3, R6, R152 ;  /* 0x0000000603067223 */ /* 0x001fe20000010098 */
        /* <DEDUP_REMOVED lines=14> */
[----:B------:R-:W2:Y:S01]  /*5740*/  MUFU.EX2 R153, R153 ;  /* 0x0000009900997308 */ /* 0x000ea20000000800 */
[----:B-1----:R-:W-:Y:S01]  /*5750*/  FFMA.FTZ R8, R7, R8, R14 ;  /* 0x0000000807087223 */ /* 0x002fe2000001000e */
[-C--:B------:R-:W-:Y:S01]  /*5760*/  FFMA.FTZ R29, R190, R9.reuse, -R41 ;  /* 0x00000009be1d7223 */ /* 0x080fe20000010829 */
[-C--:B------:R-:W-:Y:S01]  /*5770*/  FFMA.FTZ R34, R54, R9.reuse, -R43 ;  /* 0x0000000936227223 */ /* 0x080fe2000001082b */
[-C--:B------:R-:W-:Y:S01]  /*5780*/  FFMA.FTZ R172, R192, R9.reuse, -R41 ;  /* 0x00000009c0ac7223 */ /* 0x080fe20000010829 */
[-C--:B------:R-:W-:Y:S01]  /*5790*/  FFMA.FTZ R173, R56, R9.reuse, -R43 ;  /* 0x0000000938ad7223 */ /* 0x080fe2000001082b */
[-C--:B------:R-:W-:Y:S01]  /*57a0*/  FFMA.FTZ R31, R194, R9.reuse, -R41 ;  /* 0x00000009c21f7223 */ /* 0x080fe20000010829 */
[-C--:B------:R-:W-:Y:S01]  /*57b0*/  FFMA.FTZ R36, R58, R9.reuse, -R43 ;  /* 0x000000093a247223 */ /* 0x080fe2000001082b */
[----:B------:R-:W1:Y:S01]  /*57c0*/  MUFU.EX2 R154, R154 ;  /* 0x0000009a009a7308 */ /* 0x000e620000000800 */
[----:B0-----:R-:W-:Y:S01]  /*57d0*/  FADD.FTZ R45, R11, R6 ;  /* 0x000000060b2d7221 */ /* 0x001fe20000010000 */
[-C--:B------:R-:W-:Y:S01]  /*57e0*/  FFMA.FTZ R174, R68, R9.reuse, -R41 ;  /* 0x0000000944ae7223 */ /* 0x080fe20000010829 */
[-C--:B------:R-:W-:Y:S01]  /*57f0*/  FFMA.FTZ R60, R60, R9.reuse, -R43 ;  /* 0x000000093c3c7223 */ /* 0x080fe2000001082b */
[-C--:B------:R-:W-:Y:S01]  /*5800*/  FFMA.FTZ R33, R196, R9.reuse, -R41 ;  /* 0x00000009c4217223 */ /* 0x080fe20000010829 */
[-C--:B------:R-:W-:Y:S01]  /*5810*/  FFMA.FTZ R62, R62, R9.reuse, -R43 ;  /* 0x000000093e3e7223 */ /* 0x080fe2000001082b */
[-C--:B------:R-:W-:Y:S01]  /*5820*/  FFMA.FTZ R176, R72, R9.reuse, -R41 ;  /* 0x0000000948b07223 */ /* 0x080fe20000010829 */
[-C--:B------:R-:W-:Y:S01]  /*5830*/  FFMA.FTZ R64, R64, R9.reuse, -R43 ;  /* 0x0000000940407223 */ /* 0x080fe2000001082b */
[----:B------:R-:W0:Y:S01]  /*5840*/  MUFU.EX2 R155, R155 ;  /* 0x0000009b009b7308 */ /* 0x000e220000000800 */
[----:B--2---:R-:W-:Y:S01]  /*5850*/  FADD.FTZ R8, R153, R8 ;  /* 0x0000000899087221 */ /* 0x004fe20000010000 */
[-C--:B------:R-:W-:Y:S01]  /*5860*/  FFMA.FTZ R35, R198, R9.reuse, -R41 ;  /* 0x00000009c6237223 */ /* 0x080fe20000010829 */
[-C--:B------:R-:W-:Y:S01]  /*5870*/  FFMA.FTZ R66, R66, R9.reuse, -R43 ;  /* 0x0000000942427223 */ /* 0x080fe2000001082b */
[-C--:B------:R-:W-:Y:S01]  /*5880*/  FFMA.FTZ R178, R76, R9.reuse, -R41 ;  /* 0x000000094cb27223 */ /* 0x080fe20000010829 */
[-C--:B------:R-:W-:Y:S01]  /*5890*/  FFMA.FTZ R70, R70, R9.reuse, -R43 ;  /* 0x0000000946467223 */ /* 0x080fe2000001082b */
[-C--:B------:R-:W-:Y:S01]  /*58a0*/  FFMA.FTZ R37, R200, R9.reuse, -R41 ;  /* 0x00000009c8257223 */ /* 0x080fe20000010829 */
[-C--:B------:R-:W-:Y:S01]  /*58b0*/  FFMA.FTZ R74, R74, R9.reuse, -R43 ;  /* 0x000000094a4a7223 */ /* 0x080fe2000001082b */
[----:B------:R-:W2:Y:S01]  /*58c0*/  MUFU.EX2 R13, R13 ;  /* 0x0000000d000d7308 */ /* 0x000ea20000000800 */
[----:B-1----:R-:W-:Y:S01]  /*58d0*/  FADD.FTZ R6, R154, R45 ;  /* 0x0000002d9a067221 */ /* 0x002fe20000010000 */
        /* <DEDUP_REMOVED lines=9> */
[----:B------:R-:W-:-:S05]  /*5970*/  FFMA.FTZ R43, R84, R9, -R43 ;  /* 0x00000009542b7223 */ /* 0x000fca000001082b */
        /* <DEDUP_REMOVED lines=116> */
.L_x_6510:
[----:B------:R-:W-:Y:S01]  /*60c0*/  ULEA UR5, UR5, UR36, 0x3 ;  /* 0x0000002405057291 */ /* 0x000fe2000f8e183f */
[----:B------:R-:W-:Y:S01]  /*60d0*/  ISETP.LT.AND P1, PT, R16, UR42, PT ;  /* 0x0000002a10007c0c */ /* 0x000fe2000bf21270 */
[----:B------:R-:W-:Y:S01]  /*60e0*/  UIADD3 UR10, UR42, -0x1, URZ ;  /* 0xffffffff2a0a7890 */ /* 0x000fe2000fffe03f */
[-C--:B------:R-:W-:Y:S01]  /*60f0*/  FMUL.FTZ R88, R88, R3.reuse ;  /* 0x0000000358587220 */ /* 0x080fe20000410000 */
[----:B------:R-:W-:Y:S01]  /*6100*/  UIADD3 UR5, UR5, 0x28860, URZ ;  /* 0x0002886005057890 */ /* 0x000fe2000fffe03f */
[-C--:B------:R-:W-:Y:S01]  /*6110*/  FMUL.FTZ R89, R89, R3.reuse ;  /* 0x0000000359597220 */ /* 0x080fe20000410000 */
[----:B------:R-:W-:Y:S01]  /*6120*/  UMOV UR6, UR4 ;  /* 0x0000000400067c82 */ /* 0x000fe20008000000 */
[-C--:B------:R-:W-:Y:S01]  /*6130*/  FMUL.FTZ R92, R92, R3.reuse ;  /* 0x000000035c5c7220 */ /* 0x080fe20000410000 */
[----:B------:R-:W-:Y:S01]  /*6140*/  UPRMT UR5, UR7, 0x654, UR5 ;  /* 0x0000065407057896 */ /* 0x000fe20008000005 */
[-C--:B------:R-:W-:Y:S01]  /*6150*/  FMUL.FTZ R93, R93, R3.reuse ;  /* 0x000000035d5d7220 */ /* 0x080fe20000410000 */
[----:B------:R-:W-:Y:S01]  /*6160*/  UMOV UR42, UR10 ;  /* 0x0000000a002a7c82 */ /* 0x000fe20008000000 */
[-C--:B------:R-:W-:Y:S01]  /*6170*/  FMUL.FTZ R96, R96, R3.reuse ;  /* 0x0000000360607220 */ /* 0x080fe20000410000 */
[-C--:B------:R-:W-:Y:S01]  /*6180*/  FMUL.FTZ R97, R97, R3.reuse ;  /* 0x0000000361617220 */ /* 0x080fe20000410000 */
[-C--:B------:R-:W-:Y:S01]  /*6190*/  FMUL.FTZ R100, R100, R3.reuse ;  /* 0x0000000364647220 */ /* 0x080fe20000410000 */
[-C--:B------:R-:W-:Y:S01]  /*61a0*/  FMUL.FTZ R101, R101, R3.reuse ;  /* 0x0000000365657220 */ /* 0x080fe20000410000 */
[-C--:B------:R-:W-:Y:S01]  /*61b0*/  FMUL.FTZ R104, R104, R3.reuse ;  /* 0x0000000368687220 */ /* 0x080fe20000410000 */
[-C--:B------:R-:W-:Y:S01]  /*61c0*/  FMUL.FTZ R105, R105, R3.reuse ;  /* 0x0000000369697220 */ /* 0x080fe20000410000 */
[----:B------:R-:W-:Y:S01]  /*61d0*/  SYNCS.ARRIVE.TRANS64.RED.A1T0 RZ, [UR5], RZ ;  /* 0x000000ffffff79a7 */ /* 0x000fe20008100405 */
        /* <DEDUP_REMOVED lines=88> */
[----:B------:R-:W-:Y:S01]  /*6760*/  F2FP.F16.F32.PACK_AB R183, R43, R82 ;  /* 0x000000522bb7723e */ /* 0x000fe200000000ff */
[----:B------:R-:W-:Y:S06]  /*6770*/  @P1 BRA `(.L_x_6511) ;  /* 0xffffffd400ec1947 */ /* 0x000fec000383ffff */
.L_x_6500:
[----:B------:R-:W-:Y:S06]  /*6780*/  BAR.ARV 0x8, 0x180 ;  /* 0x0206000000007b1d */ /* 0x000fec0000002000 */
[----:B------:R-:W-:Y:S05]  /*6790*/  @!P0 BRA `(.L_x_6512) ;  /* 0x0000000000048947 */ /* 0x000fea0003800000 */
[----:B------:R-:W-:Y:S01]  /*67a0*/  BPT.TRAP 0x1 ;  /* 0x000000040000795c */ /* 0x000fe20000300000 */
.L_x_6512:
[----:B------:R-:W-:Y:S02]  /*67b0*/  R2UR UR5, R0 ;  /* 0x00000000000572ca */ /* 0x000fe400000e0000 */
[----:B------:R-:W-:-:S04]  /*67c0*/  MOV R2, UR4 ;  /* 0x0000000400027c02 */ /* 0x000fc80008000f00 */
[----:B------:R-:W-:-:S07]  /*67d0*/  SHF.L.U32 R2, R2, 0x1f, RZ ;  /* 0x0000001f02027819 */ /* 0x000fce00000006ff */
[----:B------:R-:W-:-:S09]  /*67e0*/  ULEA UR5, UR5, UR36, 0x3 ;  /* 0x0000002405057291 */ /* 0x000fd2000f8e183f */
[----:B------:R0:W1:Y:S01]  /*67f0*/  SYNCS.PHASECHK.TRANS64.TRYWAIT P1, [UR5+0x28850], R2 ;  /* 0x02885002ff0075a7 */ /* 0x0000620008020145 */
[----:B------:R-:W-:Y:S05]  /*6800*/  @!P0 BRA `(.L_x_6513) ;  /* 0x0000000000048947 */ /* 0x000fea0003800000 */
[----:B------:R-:W-:Y:S01]  /*6810*/  BPT.TRAP 0x1 ;  /* 0x000000040000795c */ /* 0x000fe20000300000 */
.L_x_6513:
[----:B-1----:R-:W-:Y:S05]  /*6820*/  @P1 BRA `(.L_x_6514) ;  /* 0x0000000000081947 */ /* 0x002fea0003800000 */
[----:B------:R-:W1:Y:S02]  /*6830*/  SYNCS.PHASECHK.TRANS64.TRYWAIT P1, [UR5+0x28850], R2 ;  /* 0x02885002ff0075a7 */ /* 0x000e640008020145 */
[----:B-1----:R-:W-:Y:S05]  /*6840*/  @!P1 BRA `(.L_x_6515) ;  /* 0x0000005c00a89947 */ /* 0x002fea0003800000 */
.L_x_6514:
[----:B------:R-:W-:Y:S01]  /*6850*/  UIADD3 UR36, UR36, 0x400, URZ ;  /* 0x0000040024247890 */ /* 0x000fe2000fffe03f */
[----:B------:R-:W-:Y:S01]  /*6860*/  R2UR UR6, R0 ;  /* 0x00000000000672ca */ /* 0x000fe200000e0000 */
[----:B------:R-:W-:Y:S01]  /*6870*/  WARPGROUP.ARRIVE ;  /* 0x00000000000079c5 */ /* 0x000fe20000000000 */
[----:B------:R-:W-:Y:S01]  /*6880*/  UMOV UR11, 0x40000040 ;  /* 0x40000040000b7882 */ /* 0x000fe20000000000 */
[----:B------:R-:W-:Y:S01]  /*6890*/  USHF.R.U32.HI UR36, URZ, 0x4, UR36 ;  /* 0x000000043f247899 */ /* 0x000fe20008011624 */
[----:B-1----:R-:W1:Y:S01]  /*68a0*/  SHFL.BFLY PT, R3, R6, 0x2, 0x1f ;  /* 0x0c401f0006037f89 */ /* 0x002e6200000e0000 */
[----:B------:R-:W-:Y:S02]  /*68b0*/  IMAD.MOV.U32 R69, RZ, RZ, RZ ;  /* 0x000000ffff457224 */ /* 0x000fe400078e00ff */
[----:B------:R-:W-:Y:S01]  /*68c0*/  ULOP3.LUT UR36, UR36, 0x3fff, URZ, 0xc0, !UPT ;  /* 0x00003fff24247892 */ /* 0x000fe2000f8ec03f */
[----:B------:R-:W2:Y:S01]  /*68d0*/  SHFL.BFLY PT, R5, R8, 0x2, 0x1f ;  /* 0x0c401f0008057f89 */ /* 0x000ea200000e0000 */
[----:B------:R-:W-:-:S02]  /*68e0*/  IMAD.MOV.U32 R16, RZ, RZ, RZ ;  /* 0x000000ffff107224 */ /* 0x000fc400078e00ff */
[----:B------:R-:W-:-:S04]  /*68f0*/  ULOP3.LUT UR4, UR36, 0x4000000, URZ, 0xfc, !UPT ;  /* 0x0400000024047892 */ /* 0x000fc8000f8efc3f */
[----:B------:R-:W-:-:S04]  /*6900*/  ULEA UR4, UR6, UR4, 0xb ;  /* 0x0000000406047291 */ /* 0x000fc8000f8e583f */
[----:B------:R-:W-:-:S03]  /*6910*/  UIADD3 UR6, UR4, 0x80, URZ ;  /* 0x0000008004067890 */ /* 0x000fc6000fffe03f */
[----:B------:R-:W-:Y:S02]  /*6920*/  UMOV UR10, UR4 ;  /* 0x00000004000a7c82 */ /* 0x000fe40008000000 */
[----:B------:R-:W-:Y:S01]  /*6930*/  HGMMA.64x128x16.F32 R88, R152, gdesc[UR8].tnspB, R88, gsb0 ;  /* 0x41e0000898587df0 */ /* 0x000fe20008000858 */
[----:B------:R-:W-:Y:S01]  /*6940*/  UMOV UR11, 0x40000040 ;  /* 0x40000040000b7882 */ /* 0x000fe20000000000 */
[----:B------:R-:W-:Y:S01]  /*6950*/  UMOV UR10, UR6 ;  /* 0x00000006000a7c82 */ /* 0x000fe20008000000 */
[----:B------:R-:W-:Y:S01]  /*6960*/  UIADD3 UR6, UR4, 0x100, URZ ;  /* 0x0000010004067890 */ /* 0x000fe2000fffe03f */
[----:B-1----:R-:W-:Y:S01]  /*6970*/  FADD.FTZ R3, R3, R6 ;  /* 0x0000000603037221 */ /* 0x002fe20000010000 */
[----:B--2---:R-:W-:-:S04]  /*6980*/  FADD.FTZ R5, R5, R8 ;  /* 0x0000000805057221 */ /* 0x004fc80000010000 */
[----:B------:R-:W1:Y:S04]  /*6990*/  SHFL.BFLY PT, R0, R3, 0x1, 0x1f ;  /* 0x0c201f0003007f89 */ /* 0x000e6800000e0000 */
[----:B0-----:R-:W0:Y:S01]  /*69a0*/  SHFL.BFLY PT, R2, R5, 0x1, 0x1f ;  /* 0x0c201f0005027f89 */ /* 0x001e2200000e0000 */
[----:B-1----:R-:W-:Y:S01]  /*69b0*/  FADD.FTZ R11, R3, R0 ;  /* 0x00000000030b7221 */ /* 0x002fe20000010000 */
[----:B------:R-:W-:Y:S01]  /*69c0*/  MOV R3, 0xff800000 ;  /* 0xff80000000037802 */ /* 0x000fe20000000f00 */
[----:B------:R-:W-:Y:S02]  /*69d0*/  IMAD.MOV.U32 R0, RZ, RZ, -0x800000 ;  /* 0xff800000ff007424 */ /* 0x000fe400078e00ff */
[----:B0-----:R-:W-:Y:S01]  /*69e0*/  FADD.FTZ R13, R5, R2 ;  /* 0x00000002050d7221 */ /* 0x001fe20000010000 */
[----:B------:R-:W-:-:S04]  /*69f0*/  FSETP.NE.FTZ.AND P1, PT, R11, RZ, PT ;  /* 0x000000ff0b00720b */ /* 0x000fc80003f35000 */
        /* <DEDUP_REMOVED lines=13> */
[----:B------:R-:W-:Y:S01]  /*6ad0*/  HGMMA.64x128x16.F32 R88, R156, gdesc[UR8].tnspB, R88, gsb0 ;  /* 0x41e000089c587df0 */ /* 0x000fe20008000858 */
[----:B------:R-:W-:Y:S01]  /*6ae0*/  UMOV UR10, UR6 ;  /* 0x00000006000a7c82 */ /* 0x000fe20008000000 */
[----:B------:R-:W-:Y:S01]  /*6af0*/  UMOV UR11, 0x40000040 ;  /* 0x40000040000b7882 */ /* 0x000fe20000000000 */
[----:B------:R-:W-:Y:S01]  /*6b00*/  UIADD3 UR6, UR4, 0x180, URZ ;  /* 0x0000018004067890 */ /* 0x000fe2000fffe03f */
        /* <DEDUP_REMOVED lines=17> */
[----:B------:R-:W-:Y:S02]  /*6c20*/  UIADD3 UR6, UR4, 0x300, URZ ;  /* 0x0000030004067890 */ /* 0x000fe4000fffe03f */
        /* <DEDUP_REMOVED lines=8> */
[----:B------:R-:W-:Y:S01]  /*6cb0*/  HGMMA.64x128x16.F32 R88, R176, gdesc[UR8].tnspB, R88, gsb0 ;  /* 0x41e00008b0587df0 */ /* 0x000fe20008000858 */
[----:B------:R-:W-:Y:S01]  /*6cc0*/  UMOV UR10, UR4 ;  /* 0x00000004000a7c82 */ /* 0x000fe20008000000 */
[----:B------:R-:W-:Y:S01]  /*6cd0*/  UMOV UR11, 0x40000040 ;  /* 0x40000040000b7882 */ /* 0x000fe20000000000 */
[----:B------:R-:W-:Y:S02]  /*6ce0*/  WARPGROUP.DEPBAR.LE gsb0, 0x0 ;  /* 0x00008000000079c5 */ /* 0x000fe40000010000 */
[----:B------:R-:W-:-:S07]  /*6cf0*/  WARPGROUP.ARRIVE ;  /* 0x00000000000079c5 */ /* 0x000fce0000000000 */
[----:B------:R-:W-:Y:S03]  /*6d00*/  HGMMA.64x128x16.F32 R88, R180, gdesc[UR8].tnspB, R88, gsb0 ;  /* 0x41e00008b4587df0 */ /* 0x000fe60008000858 */
[----:B------:R-:W-:Y:S02]  /*6d10*/  WARPGROUP.DEPBAR.LE gsb0, 0x0 ;  /* 0x00008000000079c5 */ /* 0x000fe40000010000 */
[----:B0-23--:R-:W-:Y:S05]  /*6d20*/  @!P0 BRA `(.L_x_6516) ;  /* 0x0000000000048947 */ /* 0x00dfea0003800000 */
[----:B------:R-:W-:Y:S01]  /*6d30*/  BPT.TRAP 0x1 ;  /* 0x000000040000795c */ /* 0x000fe20000300000 */
.L_x_6516:
[----:B------:R-:W-:Y:S01]  /*6d40*/  UIADD3 UR4, UR5, 0x28860, URZ ;  /* 0x0002886005047890 */ /* 0x000fe2000fffe03f */
[-C--:B------:R-:W-:Y:S01]  /*6d50*/  FMUL.FTZ R50, R88, R69.reuse ;  /* 0x0000004558327220 */ /* 0x080fe20000410000 */
[-C--:B------:R-:W-:Y:S01]  /*6d60*/  FMUL.FTZ R51, R89, R69.reuse ;  /* 0x0000004559337220 */ /* 0x080fe20000410000 */
[-C--:B------:R-:W-:Y:S01]  /*6d70*/  FMUL.FTZ R54, R92, R69.reuse ;  /* 0x000000455c367220 */ /* 0x080fe20000410000 */
[----:B------:R-:W-:Y:S01]  /*6d80*/  UPRMT UR4, UR7, 0x654, UR4 ;  /* 0x0000065407047896 */ /* 0x000fe20008000004 */
        /* <DEDUP_REMOVED lines=63> */
.L_x_6492:
[----:B------:R-:W-:Y:S05]  /*7180*/  @P0 BRA `(.L_x_6517) ;  /* 0x00000014004c0947 */ /* 0x000fea0003800000 */
[----:B------:R-:W0:Y:S01]  /*7190*/  S2R R2, SR_TID.X ;  /* 0x0000000000027919 */ /* 0x000e220000002100 */
[----:B------:R-:W1:Y:S01]  /*71a0*/  LDC R78, c[0x0][0xbe8] ;  /* 0x0002fa00ff4e7b82 */ /* 0x000e620000000800 */
[----:B------:R-:W-:Y:S02]  /*71b0*/  USHF.R.S32.HI UR7, URZ, 0x1f, UR37 ;  /* 0x0000001f3f077899 */ /* 0x000fe40008011425 */
[----:B------:R-:W-:Y:S01]  /*71c0*/  IADD3 R76, RZ, -UR37, RZ ;  /* 0x80000025ff4c7c10 */ /* 0x000fe2000fffe0ff */
[----:B------:R-:W2:Y:S01]  /*71d0*/  S2R R72, SR_CTAID.X ;  /* 0x0000000000487919 */ /* 0x000ea20000002500 */
[----:B------:R-:W-:Y:S01]  /*71e0*/  ULDC.64 UR8, c[0x0][0xbd0] ;  /* 0x0002f40000087ab9 */ /* 0x000fe20000000a00 */
[----:B------:R-:W-:Y:S01]  /*71f0*/  BSSY B0, `(.L_x_6518) ;  /* 0x00000e8000007945 */ /* 0x000fe20003800000 */
[----:B------:R-:W-:Y:S01]  /*7200*/  UIMAD UR6, UR7, UR8, URZ ;  /* 0x00000008070672a4 */ /* 0x000fe2000f8e023f */
[----:B------:R-:W3:Y:S01]  /*7210*/  S2UR UR12, SR_CTAID.Z ;  /* 0x00000000000c79c3 */ /* 0x000ee20000002700 */
[----:B------:R-:W-:-:S02]  /*7220*/  UIMAD.WIDE.U32 UR4, UR37, UR8, URZ ;  /* 0x00000008250472a5 */ /* 0x000fc4000f8e003f */
[----:B------:R-:W-:-:S03]  /*7230*/  UIMAD UR6, UR37, UR9, UR6 ;  /* 0x00000009250672a4 */ /* 0x000fc6000f8e0206 */
[----:B------:R-:W-:Y:S01]  /*7240*/  ULDC.64 UR8, c[0x0][0xb38] ;  /* 0x0002ce0000087ab9 */ /* 0x000fe20000000a00 */
[----:B------:R-:W-:Y:S01]  /*7250*/  UIADD3 UR6, UR5, UR6, URZ ;  /* 0x0000000605067290 */ /* 0x000fe2000fffe03f */
[----:B------:R-:W4:Y:S01]  /*7260*/  LDC.64 R74, c[0x0][0xbd8] ;  /* 0x0002f600ff4a7b82 */ /* 0x000f220000000a00 */
[----:B------:R-:W-:-:S07]  /*7270*/  UIMAD UR7, UR7, UR8, URZ ;  /* 0x00000008070772a4 */ /* 0x000fce000f8e023f */
[----:B------:R-:W-:Y:S01]  /*7280*/  BAR.SYNC.DEFER_BLOCKING 0x1, 0x100 ;  /* 0x0044000000007b1d */ /* 0x000fe20000010000 */
[----:B-1----:R-:W-:-:S07]  /*7290*/  ISETP.NE.AND P0, PT, R78, 0x1, PT ;  /* 0x000000014e00780c */ /* 0x002fce0003f05270 */
[----:B------:R-:W1:Y:S01]  /*72a0*/  S2UR UR11, SR_CTAID.Y ;  /* 0x00000000000b79c3 */ /* 0x000e620000002600 */
[----:B0-----:R-:W-:Y:S01]  /*72b0*/  VIADD R19, R2, 0xffffff80 ;  /* 0xffffff8002137836 */ /* 0x001fe20000000000 */
[----:B---3--:R-:W-:-:S06]  /*72c0*/  USHF.R.S32.HI UR10, URZ, 0x1f, UR12 ;  /* 0x0000001f3f0a7899 */ /* 0x008fcc000801140c */
[----:B------:R-:W1:Y:S01]  /*72d0*/  LDC R79, c[0x0][0xc50] ;  /* 0x00031400ff4f7b82 */ /* 0x000e620000000800 */
[----:B------:R-:W-:-:S04]  /*72e0*/  SHF.R.S32.HI R18, RZ, 0x1f, R19 ;  /* 0x0000001fff127819 */ /* 0x000fc80000011413 */
[----:B------:R-:W-:-:S03]  /*72f0*/  LEA.HI R2, R18, R19, RZ, 0x7 ;  /* 0x0000001312027211 */ /* 0x000fc600078f38ff */
[----:B------:R-:W0:Y:S01]  /*7300*/  @P0 LDC R70, c[0x0][0xbec] ;  /* 0x0002fb00ff460b82 */ /* 0x000e220000000800 */
[----:B------:R-:W-:Y:S02]  /*7310*/  LEA.HI R18, R18, R19, RZ, 0x2 ;  /* 0x0000001312127211 */ /* 0x000fe400078f10ff */
[----:B------:R-:W-:Y:S02]  /*7320*/  LOP3.LUT R16, R2, 0xffffff80, RZ, 0xc0, !PT ;  /* 0xffffff8002107812 */ /* 0x000fe400078ec0ff */
[----:B------:R-:W-:Y:S02]  /*7330*/  LOP3.LUT R18, R18, 0xfffffffc, RZ, 0xc0, !PT ;  /* 0xfffffffc12127812 */ /* 0x000fe400078ec0ff */
[C---:B------:R-:W-:Y:S01]  /*7340*/  IADD3 R82, R19.reuse, -R16, RZ ;  /* 0x8000001013527210 */ /* 0x040fe20007ffe0ff */
[----:B------:R-:W3:Y:S01]  /*7350*/  LDC.64 R80, c[0x0][0xb40] ;  /* 0x0002d000ff507b82 */ /* 0x000ee20000000a00 */
[----:B------:R-:W-:Y:S01]  /*7360*/  SHF.R.S32.HI R71, RZ, 0x7, R2 ;  /* 0x00000007ff477819 */ /* 0x000fe20000011402 */
[----:B------:R-:W-:Y:S01]  /*7370*/  IMAD.IADD R18, R19, 0x1, -R18 ;  /* 0x0000000113127824 */ /* 0x000fe200078e0a12 */
[----:B------:R-:W-:-:S02]  /*7380*/  SHF.R.S32.HI R73, RZ, 0x1f, R82 ;  /* 0x0000001fff497819 */ /* 0x000fc40000011452 */
[----:B------:R-:W-:Y:S02]  /*7390*/  LEA.HI R2, R2, R71, RZ, 0x1 ;  /* 0x0000004702027211 */ /* 0x000fe400078f08ff */
[----:B------:R-:W-:Y:S01]  /*73a0*/  LEA.HI R84, R73, R82, RZ, 0x2 ;  /* 0x0000005249547211 */ /* 0x000fe200078f10ff */
[----:B------:R-:W5:Y:S01]  /*73b0*/  @P0 LDC R86, c[0x0][0xbec] ;  /* 0x0002fb00ff560b82 */ /* 0x000f620000000800 */
[----:B------:R-:W-:Y:S01]  /*73c0*/  LEA.HI R19, R18, R18, RZ, 0x1 ;  /* 0x0000001212137211 */ /* 0x000fe200078f08ff */
[----:B-1----:R-:W-:Y:S01]  /*73d0*/  IMAD R83, R79, R76, UR11 ;  /* 0x0000000b4f537e24 */ /* 0x002fe2000f8e024c */
[--C-:B------:R-:W-:Y:S02]  /*73e0*/  SHF.R.S32.HI R16, RZ, 0x2, R84.reuse ;  /* 0x00000002ff107819 */ /* 0x100fe40000011454 */
[----:B------:R-:W-:Y:S02]  /*73f0*/  SHF.R.S32.HI R17, RZ, 0x1f, R84 ;  /* 0x0000001fff117819 */ /* 0x000fe40000011454 */
[----:B------:R-:W-:Y:S01]  /*7400*/  LOP3.LUT R2, R2, 0x3fffffe, RZ, 0xc0, !PT ;  /* 0x03fffffe02027812 */ /* 0x000fe200078ec0ff */
[----:B------:R-:W1:Y:S01]  /*7410*/  @P0 LDC R77, c[0x0][0xbf0] ;  /* 0x0002fc00ff4d0b82 */ /* 0x000e620000000800 */
[----:B------:R-:W-:-:S02]  /*7420*/  LEA.HI R17, R17, R16, RZ, 0x3 ;  /* 0x0000001011117211 */ /* 0x000fc400078f18ff */
[----:B------:R-:W-:Y:S01]  /*7430*/  LOP3.LUT R19, R19, 0x1ffffffe, RZ, 0xc0, !PT ;  /* 0x1ffffffe13137812 */ /* 0x000fe200078ec0ff */
[----:B------:R-:W-:Y:S01]  /*7440*/  IMAD.IADD R2, R71, 0x1, -R2 ;  /* 0x0000000147027824 */ /* 0x000fe200078e0a02 */
[----:B------:R-:W-:Y:S02]  /*7450*/  LOP3.LUT R17, R17, 0xfffffff8, RZ, 0xc0, !PT ;  /* 0xfffffff811117812 */ /* 0x000fe400078ec0ff */
[----:B------:R-:W-:Y:S01]  /*7460*/  SHF.R.S32.HI R76, RZ, 0x1f, R83 ;  /* 0x0000001fff4c7819 */ /* 0x000fe20000011453 */
[----:B------:R-:W-:Y:S01]  /*7470*/  IMAD.IADD R71, R18, 0x1, -R19 ;  /* 0x0000000112477824 */ /* 0x000fe200078e0a13 */
[----:B------:R-:W-:Y:S01]  /*7480*/  IADD3 R17, R16, -R17, RZ ;  /* 0x8000001110117210 */ /* 0x000fe20007ffe0ff */
[----:B------:R-:W1:Y:S01]  /*7490*/  @P0 LDC R85, c[0x0][0xbf0] ;  /* 0x0002fc00ff550b82 */ /* 0x000e620000000800 */
[----:B------:R-:W-:Y:S01]  /*74a0*/  LEA.HI R16, R73, R82, RZ, 0x5 ;  /* 0x0000005249107211 */ /* 0x000fe200078f28ff */
[----:B----4-:R-:W-:-:S03]  /*74b0*/  IMAD R18, R74, UR10, RZ ;  /* 0x0000000a4a127c24 */ /* 0x010fc6000f8e02ff */
[----:B------:R-:W-:Y:S01]  /*74c0*/  SHF.R.S32.HI R16, RZ, 0x5, R16 ;  /* 0x00000005ff107819 */ /* 0x000fe20000011410 */
[----:B------:R-:W-:-:S04]  /*74d0*/  IMAD R75, R75, UR12, R18 ;  /* 0x0000000c4b4b7c24 */ /* 0x000fc8000f8e0212 */
[----:B------:R-:W-:Y:S01]  /*74e0*/  IMAD R19, R16, 0x10, R17 ;  /* 0x0000001010137824 */ /* 0x000fe200078e0211 */
[----:B------:R-:W-:Y:S01]  /*74f0*/  MOV R16, UR4 ;  /* 0x0000000400107c02 */ /* 0x000fe20008000f00 */
[----:B------:R-:W-:Y:S01]  /*7500*/  IMAD.U32 R17, RZ, RZ, UR5 ;  /* 0x00000005ff117e24 */ /* 0x000fe2000f8e00ff */
[----:B------:R-:W-:Y:S01]  /*7510*/  UIMAD.WIDE.U32 UR4, UR37, UR8, URZ ;  /* 0x00000008250472a5 */ /* 0x000fe2000f8e003f */
[----:B------:R-:W-:Y:S01]  /*7520*/  IMAD.U32 R17, RZ, RZ, UR6 ;  /* 0x00000006ff117e24 */ /* 0x000fe2000f8e00ff */
[----:B------:R-:W-:Y:S01]  /*7530*/  LEA R2, R2, R19, 0x6 ;  /* 0x0000001302027211 */ /* 0x000fe200078e30ff */
[----:B------:R-:W-:Y:S01]  /*7540*/  UIMAD UR6, UR37, UR9, UR7 ;  /* 0x00000009250672a4 */ /* 0x000fe2000f8e0207 */
[----:B------:R-:W-:Y:S02]  /*7550*/  IMAD.WIDE.U32 R16, R74, UR12, R16 ;  /* 0x0000000c4a107c25 */ /* 0x000fe4000f8e0010 */
[----:B------:R-:W-:Y:S01]  /*7560*/  MOV R18, UR4 ;  /* 0x0000000400127c02 */ /* 0x000fe20008000f00 */
[----:B------:R-:W-:Y:S01]  /*7570*/  UIADD3 UR6, UR5, UR6, URZ ;  /* 0x0000000605067290 */ /* 0x000fe2000fffe03f */
[----:B------:R-:W-:Y:S01]  /*7580*/  IMAD R71, R71, 0x8, R2 ;  /* 0x0000000847477824 */ /* 0x000fe200078e0202 */
[----:B------:R-:W-:Y:S01]  /*7590*/  ULDC.64 UR8, c[0x0][0xb28] ;  /* 0x0002ca0000087ab9 */ /* 0x000fe20000000a00 */
[----:B------:R-:W-:Y:S01]  /*75a0*/  IMAD.U32 R19, RZ, RZ, UR5 ;  /* 0x00000005ff137e24 */ /* 0x000fe2000f8e00ff */
[----:B------:R-:W-:Y:S01]  /*75b0*/  ULDC.64 UR4, c[0x0][0xbe0] ;  /* 0x0002f80000047ab9 */ /* 0x000fe20000000a00 */
[----:B--2---:R-:W-:-:S02]  /*75c0*/  IMAD R71, R72, 0x80, R71 ;  /* 0x0000008048477824 */ /* 0x004fc400078e0247 */
[----:B------:R-:W-:Y:S01]  /*75d0*/  IMAD.U32 R19, RZ, RZ, UR6 ;  /* 0x00000006ff137e24 */ /* 0x000fe2000f8e00ff */
[----:B------:R-:W-:Y:S01]  /*75e0*/  ULDC.64 UR6, c[0x0][0xb48] ;  /* 0x0002d20000067ab9 */ /* 0x000fe20000000a00 */
[----:B0-----:R-:W-:-:S04]  /*75f0*/  @P0 IMAD.HI.U32 R70, R71, R70, RZ ;  /* 0x0000004647460227 */ /* 0x001fc800078e00ff */
[----:B------:R-:W-:Y:S01]  /*7600*/  IMAD.IADD R17, R17, 0x1, R75 ;  /* 0x0000000111117824 */ /* 0x000fe200078e024b */
[----:B------:R-:W-:Y:S01]  /*7610*/  MOV R75, R71 ;  /* 0x00000047004b7202 */ /* 0x000fe20000000f00 */
[----:B---3--:R-:W-:Y:S02]  /*7620*/  IMAD R74, R80, UR10, RZ ;  /* 0x0000000a504a7c24 */ /* 0x008fe4000f8e02ff */
[----:B-----5:R-:W-:-:S04]  /*7630*/  @P0 IMAD.HI.U32 R86, R71, R86, RZ ;  /* 0x0000005647560227 */ /* 0x020fc800078e00ff */
[----:B------:R-:W-:Y:S01]  /*7640*/  IMAD.MOV.U32 R73, RZ, RZ, R71 ;  /* 0x000000ffff497224 */ /* 0x000fe200078e0047 */
[----:B-1----:R-:W-:Y:S01]  /*7650*/  @P0 SHF.R.U32.HI R73, RZ, R77, R70 ;  /* 0x0000004dff490219 */ /* 0x002fe20000011646 */
[----:B------:R-:W-:Y:S01]  /*7660*/  IMAD R77, R81, UR12, R74 ;  /* 0x0000000c514d7c24 */ /* 0x000fe2000f8e024a */
[----:B------:R-:W-:Y:S01]  /*7670*/  @P0 SHF.R.U32.HI R75, RZ, R85, R86 ;  /* 0x00000055ff4b0219 */ /* 0x000fe20000011656 */
[----:B------:R-:W-:-:S04]  /*7680*/  IMAD.WIDE.U32 R18, R80, UR12, R18 ;  /* 0x0000000c50127c25 */ /* 0x000fc8000f8e0012 */
[----:B------:R-:W-:Y:S02]  /*7690*/  IMAD R70, R76, UR4, RZ ;  /* 0x000000044c467c24 */ /* 0x000fe4000f8e02ff */
[----:B------:R-:W-:-:S04]  /*76a0*/  IMAD.WIDE.U32 R16, R83, UR4, R16 ;  /* 0x0000000453107c25 */ /* 0x000fc8000f8e0010 */
[----:B------:R-:W-:Y:S01]  /*76b0*/  IMAD.IADD R19, R19, 0x1, R77 ;  /* 0x0000000113137824 */ /* 0x000fe200078e024d */
[----:B------:R-:W-:Y:S01]  /*76c0*/  SHF.R.S32.HI R77, RZ, 0x1f, R73 ;  /* 0x0000001fff4d7819 */ /* 0x000fe20000011449 */
[----:B------:R-:W-:Y:S01]  /*76d0*/  IMAD R76, R76, UR6, RZ ;  /* 0x000000064c4c7c24 */ /* 0x000fe2000f8e02ff */
[----:B------:R-:W-:Y:S01]  /*76e0*/  IADD3 R16, P0, R73, R16, RZ ;  /* 0x0000001049107210 */ /* 0x000fe20007f1e0ff */
[C---:B------:R-:W-:Y:S01]  /*76f0*/  IMAD R74, R83.reuse, UR5, R70 ;  /* 0x00000005534a7c24 */ /* 0x040fe2000f8e0246 */
[----:B------:R-:W-:Y:S01]  /*7700*/  SHF.R.S32.HI R70, RZ, 0x1f, R75 ;  /* 0x0000001fff467819 */ /* 0x000fe2000001144b */
[----:B------:R-:W-:Y:S01]  /*7710*/  IMAD.MOV R73, RZ, RZ, -R73 ;  /* 0x000000ffff497224 */ /* 0x000fe200078e0a49 */
[----:B------:R-:W-:Y:S01]  /*7720*/  ULDC.64 UR4, c[0x0][0xb30] ;  /* 0x0002cc0000047ab9 */ /* 0x000fe20000000a00 */
[----:B------:R-:W-:Y:S01]  /*7730*/  IMAD R79, R83, UR7, R76 ;  /* 0x00000007534f7c24 */ /* 0x000fe2000f8e024c */
[----:B------:R-:W-:Y:S01]  /*7740*/  IADD3 R76, -R75, RZ, RZ ;  /* 0x000000ff4b4c7210 */ /* 0x000fe20007ffe1ff */
[----:B------:R-:W-:Y:S01]  /*7750*/  IMAD R70, R70, UR4, RZ ;  /* 0x0000000446467c24 */ /* 0x000fe2000f8e02ff */
[----:B------:R-:W-:Y:S01]  /*7760*/  IADD3.X R17, R77, R17, R74, P0, !PT ;  /* 0x000000114d117210 */ /* 0x000fe200007fe44a */
[----:B------:R-:W-:-:S02]  /*7770*/  IMAD R73, R78, R73, R71 ;  /* 0x000000494e497224 */ /* 0x000fc400078e0247 */
        /* <DEDUP_REMOVED lines=24> */
[----:B------:R-:W-:Y:S01]  /*7900*/  IMAD R2, R72, 0x80, R2 ;  /* 0x0000008048027824 */ /* 0x000fe200078e0202 */
[----:B------:R-:W-:Y:S01]  /*7910*/  LEA.HI.X R75, R16, UR7, R71, 0x2, P0 ;  /* 0x00000007104b7c11 */ /* 0x000fe200080f1447 */
[----:B0-----:R-:W-:Y:S01]  /*7920*/  ULEA UR4, UR5, UR4, 0x18 ;  /* 0x0000000405047291 */ /* 0x001fe2000f8ec03f */
[----:B------:R-:W-:Y:S01]  /*7930*/  LEA.HI.X R80, R18, UR9, R17, 0x2, P1 ;  /* 0x0000000912507c11 */ /* 0x000fe200088f1411 */
[----:B------:R-:W-:Y:S01]  /*7940*/  SHFL.IDX PT, R16, R74, RZ, 0x1c1f ;  /* 0x001c1fff4a107589 */ /* 0x000fe200000e0000 */
[----:B------:R-:W-:Y:S01]  /*7950*/  IMAD R73, R78, UR6, RZ ;  /* 0x000000064e497c24 */ /* 0x000fe2000f8e02ff */
[----:B------:R-:W-:Y:S01]  /*7960*/  LOP3.LUT P0, RZ, R82, 0x3, RZ, 0xc0, !PT ;  /* 0x0000000352ff7812 */ /* 0x000fe2000780c0ff */
[----:B------:R-:W-:Y:S01]  /*7970*/  UIADD3 UR4, UR4, 0x28820, URZ ;  /* 0x0002882004047890 */ /* 0x000fe2000fffe03f */
[----:B------:R-:W0:Y:S01]  /*7980*/  SHFL.IDX PT, R17, R75, RZ, 0x1c1f ;  /* 0x001c1fff4b117589 */ /* 0x000e2200000e0000 */
[----:B------:R-:W-:-:S02]  /*7990*/  IADD3 R72, R2, 0x8, RZ ;  /* 0x0000000802487810 */ /* 0x000fc40007ffe0ff */
[-C--:B------:R-:W-:Y:S01]  /*79a0*/  ISETP.GE.OR P1, PT, R2, R73.reuse, P0 ;  /* 0x000000490200720c */ /* 0x080fe20000726670 */
[----:B------:R-:W-:Y:S01]  /*79b0*/  SHFL.IDX PT, R18, R74, 0x1, 0x1c1f ;  /* 0x003c1f004a127f89 */ /* 0x000fe200000e0000 */
[-C--:B------:R-:W-:Y:S01]  /*79c0*/  ISETP.GE.OR P0, PT, R72, R73.reuse, P0 ;  /* 0x000000494800720c */ /* 0x080fe20000706670 */
[----:B------:R-:W-:Y:S01]  /*79d0*/  UPRMT UR4, URZ, 0x654, UR4 ;  /* 0x000006543f047896 */ /* 0x000fe20008000004 */
[----:B------:R-:W-:Y:S01]  /*79e0*/  ISETP.GE.AND P2, PT, R2, R73, PT ;  /* 0x000000490200720c */ /* 0x000fe20003f46270 */
[----:B------:R1:W2:Y:S04]  /*79f0*/  SHFL.IDX PT, R19, R75, 0x1, 0x1c1f ;  /* 0x003c1f004b137f89 */ /* 0x0002a800000e0000 */
[----:B------:R3:W4:Y:S03]  /*7a00*/  SHFL.IDX PT, R70, R79, RZ, 0x1c1f ;  /* 0x001c1fff4f467589 */ /* 0x00072600000e0000 */
[----:B------:R-:W-:Y:S01]  /*7a10*/  SYNCS.ARRIVE.TRANS64.RED.A1T0 RZ, [UR4], RZ ;  /* 0x000000ffffff79a7 */ /* 0x000fe20008100404 */
[----:B-1----:R-:W-:Y:S01]  /*7a20*/  LOP3.LUT R75, R84, 0x7ffffffc, RZ, 0xc0, !PT ;  /* 0x7ffffffc544b7812 */ /* 0x002fe200078ec0ff */
[----:B------:R3:W1:Y:S04]  /*7a30*/  SHFL.IDX PT, R71, R80, RZ, 0x1c1f ;  /* 0x001c1fff50477589 */ /* 0x00066800000e0000 */
[----:B------:R-:W-:Y:S01]  /*7a40*/  IMAD.IADD R75, R82, 0x1, -R75 ;  /* 0x00000001524b7824 */ /* 0x000fe200078e0a4b */
[----:B0-----:R3:W-:Y:S03]  /*7a50*/  @!P1 ST.E desc[UR38][R16.64], R3 ;  /* 0x0000000310009985 */ /* 0x0017e6000c101926 */
[----:B------:R-:W-:Y:S01]  /*7a60*/  IMAD.SHL.U32 R75, R75, 0x2, RZ ;  /* 0x000000024b4b7824 */ /* 0x000fe200078e00ff */
[----:B--2---:R3:W-:Y:S01]  /*7a70*/  @!P0 ST.E desc[UR38][R18.64], R0 ;  /* 0x0000000012008985 */ /* 0x0047e2000c101926 */
[----:B------:R-:W-:Y:S05]  /*7a80*/  @P2 BRA `(.L_x_6519) ;  /* 0x0000000400782947 */ /* 0x000fea0003800000 */
[C---:B---3--:R-:W-:Y:S01]  /*7a90*/  IADD3 R0, R75.reuse, 0x8, RZ ;  /* 0x000000084b007810 */ /* 0x048fe20007ffe0ff */
[----:B------:R-:W-:Y:S01]  /*7aa0*/  ULDC UR4, c[0x0][0xac8] ;  /* 0x0002b20000047ab9 */ /* 0x000fe20000000800 */
[C---:B------:R-:W-:Y:S01]  /*7ab0*/  VIADD R18, R75.reuse, 0x10 ;  /* 0x000000104b127836 */ /* 0x040fe20000000000 */
[C---:B------:R-:W-:Y:S01]  /*7ac0*/  ISETP.GE.AND P2, PT, R75.reuse, UR4, PT ;  /* 0x000000044b007c0c */ /* 0x040fe2000bf46270 */
        /* <DEDUP_REMOVED lines=8> */
[----:B------:R-:W-:Y:S02]  /*7b50*/  ISETP.GE.AND P4, PT, R76, UR4, PT ;  /* 0x000000044c007c0c */ /* 0x000fe4000bf86270 */
[----:B------:R-:W-:Y:S01]  /*7b60*/  ISETP.GE.AND P5, PT, R77, UR4, PT ;  /* 0x000000044d007c0c */ /* 0x000fe2000bfa6270 */
[----:B-1--4-:R-:W-:Y:S01]  /*7b70*/  @!P2 IMAD.WIDE R2, R75, 0x4, R70 ;  /* 0x000000044b02a825 */ /* 0x012fe200078e0246 */
[----:B------:R-:W-:Y:S02]  /*7b80*/  ISETP.GE.AND P6, PT, R78, UR4, PT ;  /* 0x000000044e007c0c */ /* 0x000fe4000bfc6270 */
[----:B------:R-:W-:Y:S02]  /*7b90*/  @!P3 LEA.HI R0, R0, R0, RZ, 0x1 ;  /* 0x000000000000b211 */ /* 0x000fe400078f08ff */
[----:B------:R0:W-:Y:S01]  /*7ba0*/  @!P2 ST.E.64 desc[UR38][R2.64], R50 ;  /* 0x000000320200a985 */ /* 0x0001e2000c101b26 */
[----:B------:R-:W-:Y:S02]  /*7bb0*/  @!P0 LEA.HI R18, R18, R18, RZ, 0x1 ;  /* 0x0000001212128211 */ /* 0x000fe400078f08ff */
[----:B------:R-:W-:-:S02]  /*7bc0*/  @!P3 LOP3.LUT R17, R0, 0xfffffffe, RZ, 0xc0, !PT ;  /* 0xfffffffe0011b812 */ /* 0x000fc400078ec0ff */
[----:B------:R-:W-:Y:S02]  /*7bd0*/  IADD3 R0, R75, 0x20, RZ ;  /* 0x000000204b007810 */ /* 0x000fe40007ffe0ff */
[----:B------:R-:W-:Y:S01]  /*7be0*/  @!P1 LEA.HI R19, R19, R19, RZ, 0x1 ;  /* 0x0000001313139211 */ /* 0x000fe200078f08ff */
[----:B------:R-:W-:Y:S01]  /*7bf0*/  @!P3 IMAD.WIDE R16, R17, 0x4, R70 ;  /* 0x000000041110b825 */ /* 0x000fe200078e0246 */
[----:B------:R-:W-:Y:S02]  /*7c00*/  ISETP.GE.AND P2, PT, R0, UR4, PT ;  /* 0x0000000400007c0c */ /* 0x000fe4000bf46270 */
[----:B------:R-:W-:Y:S02]  /*7c10*/  @!P4 LEA.HI R76, R76, R76, RZ, 0x1 ;  /* 0x0000004c4c4cc211 */ /* 0x000fe400078f08ff */
[----:B------:R1:W-:Y:S01]  /*7c20*/  @!P3 ST.E.64 desc[UR38][R16.64], R54 ;  /* 0x000000361000b985 */ /* 0x0003e2000c101b26 */
[----:B------:R-:W-:Y:S02]  /*7c30*/  ISETP.GE.AND P3, PT, R74, UR4, PT ;  /* 0x000000044a007c0c */ /* 0x000fe4000bf66270 */
[----:B0-----:R-:W-:-:S02]  /*7c40*/  @!P0 LOP3.LUT R3, R18, 0xfffffffe, RZ, 0xc0, !PT ;  /* 0xfffffffe12038812 */ /* 0x001fc400078ec0ff */
[----:B------:R-:W-:Y:S02]  /*7c50*/  @!P5 LEA.HI R77, R77, R77, RZ, 0x1 ;  /* 0x0000004d4d4dd211 */ /* 0x000fe400078f08ff */
[----:B------:R-:W-:Y:S01]  /*7c60*/  @!P6 LEA.HI R78, R78, R78, RZ, 0x1 ;  /* 0x0000004e4e4ee211 */ /* 0x000fe200078f08ff */
[----:B------:R-:W-:Y:S01]  /*7c70*/  @!P0 IMAD.WIDE R2, R3, 0x4, R70 ;  /* 0x0000000403028825 */ /* 0x000fe200078e0246 */
[----:B------:R-:W-:-:S04]  /*7c80*/  @!P2 LEA.HI R0, R0, R0, RZ, 0x1 ;  /* 0x000000000000a211 */ /* 0x000fc800078f08ff */
[----:B------:R0:W-:Y:S01]  /*7c90*/  @!P0 ST.E.64 desc[UR38][R2.64], R46 ;  /* 0x0000002e02008985 */ /* 0x0001e2000c101b26 */
[----:B------:R-:W-:Y:S02]  /*7ca0*/  @!P3 LEA.HI R74, R74, R74, RZ, 0x1 ;  /* 0x0000004a4a4ab211 */ /* 0x000fe400078f08ff */
[----:B-1----:R-:W-:Y:S02]  /*7cb0*/  @!P1 LOP3.LUT R17, R19, 0xfffffffe, RZ, 0xc0, !PT ;  /* 0xfffffffe13119812 */ /* 0x002fe400078ec0ff */
[----:B------:R-:W-:Y:S01]  /*7cc0*/  @!P2 LOP3.LUT R19, R0, 0xfffffffe, RZ, 0xc0, !PT ;  /* 0xfffffffe0013a812 */ /* 0x000fe200078ec0ff */
[----:B------:R-:W-:Y:S01]  /*7cd0*/  VIADD R0, R75, 0x48 ;  /* 0x000000484b007836 */ /* 0x000fe20000000000 */
[----:B------:R-:W-:Y:S01]  /*7ce0*/  @!P3 LOP3.LUT R51, R74, 0xfffffffe, RZ, 0xc0, !PT ;  /* 0xfffffffe4a33b812 */ /* 0x000fe200078ec0ff */
[--C-:B------:R-:W-:Y:S01]  /*7cf0*/  @!P1 IMAD.WIDE R16, R17, 0x4, R70.reuse ;  /* 0x0000000411109825 */ /* 0x100fe200078e0246 */
[----:B------:R-:W-:Y:S02]  /*7d00*/  @!P4 LOP3.LUT R55, R76, 0xfffffffe, RZ, 0xc0, !PT ;  /* 0xfffffffe4c37c812 */ /* 0x000fe400078ec0ff */
[----:B------:R-:W-:Y:S01]  /*7d10*/  IADD3 R54, R75, 0x50, RZ ;  /* 0x000000504b367810 */ /* 0x000fe20007ffe0ff */
[----:B------:R-:W-:Y:S01]  /*7d20*/  @!P2 IMAD.WIDE R18, R19, 0x4, R70 ;  /* 0x000000041312a825 */ /* 0x000fe200078e0246 */
[----:B------:R1:W-:Y:S01]  /*7d30*/  @!P1 ST.E.64 desc[UR38][R16.64], R58 ;  /* 0x0000003a10009985 */ /* 0x0003e2000c101b26 */
[----:B0-----:R-:W-:-:S02]  /*7d40*/  @!P5 LOP3.LUT R47, R77, 0xfffffffe, RZ, 0xc0, !PT ;  /* 0xfffffffe4d2fd812 */ /* 0x001fc400078ec0ff */
[--C-:B------:R-:W-:Y:S01]  /*7d50*/  @!P3 IMAD.WIDE R2, R51, 0x4, R70.reuse ;  /* 0x000000043302b825 */ /* 0x100fe200078e0246 */
[----:B------:R-:W-:Y:S01]  /*7d60*/  @!P6 LOP3.LUT R51, R78, 0xfffffffe, RZ, 0xc0, !PT ;  /* 0xfffffffe4e33e812 */ /* 0x000fe200078ec0ff */
[----:B------:R0:W-:Y:S01]  /*7d70*/  @!P2 ST.E.64 desc[UR38][R18.64], R34 ;  /* 0x000000221200a985 */ /* 0x0001e2000c101b26 */
[----:B------:R-:W-:Y:S01]  /*7d80*/  ISETP.GE.AND P0, PT, R0, UR4, PT ;  /* 0x0000000400007c0c */ /* 0x000fe2000bf06270 */
[--C-:B------:R-:W-:Y:S01]  /*7d90*/  @!P5 IMAD.WIDE R46, R47, 0x4, R70.reuse ;  /* 0x000000042f2ed825 */ /* 0x100fe200078e0246 */
[----:B------:R-:W-:Y:S01]  /*7da0*/  ISETP.GE.AND P1, PT, R54, UR4, PT ;  /* 0x0000000436007c0c */ /* 0x000fe2000bf26270 */
[----:B------:R2:W-:Y:S02]  /*7db0*/  @!P3 ST.E.64 desc[UR38][R2.64], R32 ;  /* 0x000000200200b985 */ /* 0x0005e4000c101b26 */
[----:B------:R-:W-:-:S04]  /*7dc0*/  @!P6 IMAD.WIDE R50, R51, 0x4, R70 ;  /* 0x000000043332e825 */ /* 0x000fc800078e0246 */
[----:B-1----:R-:W-:-:S04]  /*7dd0*/  @!P4 IMAD.WIDE R16, R55, 0x4, R70 ;  /* 0x000000043710c825 */ /* 0x002fc800078e0246 */
[C---:B------:R-:W-:Y:S01]  /*7de0*/  VIADD R55, R75.reuse, 0x58 ;  /* 0x000000584b377836 */ /* 0x040fe20000000000 */
[----:B------:R1:W-:Y:S01]  /*7df0*/  @!P4 ST.E.64 desc[UR38][R16.64], R28 ;  /* 0x0000001c1000c985 */ /* 0x0003e2000c101b26 */
[C---:B------:R-:W-:Y:S01]  /*7e00*/  VIADD R58, R75.reuse, 0x60 ;  /* 0x000000604b3a7836 */ /* 0x040fe20000000000 */
[C---:B0-----:R-:W-:Y:S01]  /*7e10*/  IADD3 R18, R75.reuse, 0x68, RZ ;  /* 0x000000684b127810 */ /* 0x041fe20007ffe0ff */
[C---:B--2---:R-:W-:Y:S01]  /*7e20*/  VIADD R3, R75.reuse, 0x78 ;  /* 0x000000784b037836 */ /* 0x044fe20000000000 */
[----:B------:R0:W-:Y:S01]  /*7e30*/  @!P5 ST.E.64 desc[UR38][R46.64], R42 ;  /* 0x0000002a2e00d985 */ /* 0x0001e2000c101b26 */
[----:B------:R-:W-:Y:S01]  /*7e40*/  VIADD R19, R75, 0x70 ;  /* 0x000000704b137836 */ /* 0x000fe20000000000 */
[----:B------:R-:W-:Y:S02]  /*7e50*/  ISETP.GE.AND P2, PT, R55, UR4, PT ;  /* 0x0000000437007c0c */ /* 0x000fe4000bf46270 */
        /* <DEDUP_REMOVED lines=15> */
[----:B------:R-:W-:Y:S02]  /*7f50*/  @!P3 LOP3.LUT R29, R58, 0xfffffffe, RZ, 0xc0, !PT ;  /* 0xfffffffe3a1db812 */ /* 0x000fe400078ec0ff */
[----:B------:R-:W-:Y:S01]  /*7f60*/  @!P4 LOP3.LUT R33, R18, 0xfffffffe, RZ, 0xc0, !PT ;  /* 0xfffffffe1221c812 */ /* 0x000fe200078ec0ff */
[--C-:B------:R-:W-:Y:S01]  /*7f70*/  @!P2 IMAD.WIDE R18, R19, 0x4, R70.reuse ;  /* 0x000000041312a825 */ /* 0x100fe200078e0246 */
[----:B------:R-:W-:Y:S02]  /*7f80*/  @!P5 LOP3.LUT R35, R2, 0xfffffffe, RZ, 0xc0, !PT ;  /* 0xfffffffe0223d812 */ /* 0x000fe400078ec0ff */
[----:B0-----:R-:W-:Y:S01]  /*7f90*/  @!P6 LOP3.LUT R43, R16, 0xfffffffe, RZ, 0xc0, !PT ;  /* 0xfffffffe102be812 */ /* 0x001fe200078ec0ff */
        /* <DEDUP_REMOVED lines=13> */
.L_x_6519:
[----:B------:R-:W-:Y:S05]  /*8070*/  BSYNC B0 ;  /* 0x0000000000007941 */ /* 0x000fea0003800000 */
.L_x_6518:
[----:B------:R-:W-:Y:S01]  /*8080*/  ISETP.GE.AND P0, PT, R72, R73, PT ;  /* 0x000000494800720c */ /* 0x000fe20003f06270 */
[----:B--23--:R2:W3:Y:S04]  /*8090*/  SHFL.IDX PT, R17, R80, 0x1, 0x1c1f ;  /* 0x003c1f0050117f89 */ /* 0x00c4e800000e0000 */
[----:B------:R2:W0:Y:S08]  /*80a0*/  SHFL.IDX PT, R16, R79, 0x1, 0x1c1f ;  /* 0x003c1f004f107f89 */ /* 0x00043000000e0000 */
[----:B--2---:R-:W-:Y:S05]  /*80b0*/  @P0 BRA `(.L_x_6490) ;  /* 0x0000004400240947 */ /* 0x004fea0003800000 */
[----:B------:R-:W-:Y:S01]  /*80c0*/  ULDC UR4, c[0x0][0xac8] ;  /* 0x0002b20000047ab9 */ /* 0x000fe20000000800 */
[C---:B------:R-:W-:Y:S01]  /*80d0*/  IADD3 R0, R75.reuse, 0x8, RZ ;  /* 0x000000084b007810 */ /* 0x040fe20007ffe0ff */
        /* <DEDUP_REMOVED lines=16> */
[----:B------:R-:W-:Y:S02]  /*81e0*/  ISETP.GE.AND P1, PT, R15, UR4, PT ;  /* 0x000000040f007c0c */ /* 0x000fe4000bf26270 */
[----:B------:R0:W-:Y:S01]  /*81f0*/  @!P0 ST.E.64 desc[UR38][R2.64], R52 ;  /* 0x0000003402008985 */ /* 0x0001e2000c101b26 */
[----:B------:R-:W-:Y:S02]  /*8200*/  ISETP.GE.AND P0, PT, R6, UR4, PT ;  /* 0x0000000406007c0c */ /* 0x000fe4000bf06270 */
[----:B------:R-:W-:Y:S02]  /*8210*/  @!P5 LEA.HI R0, R0, R0, RZ, 0x1 ;  /* 0x000000000000d211 */ /* 0x000fe400078f08ff */
[----:B------:R-:W-:Y:S02]  /*8220*/  @!P6 LEA.HI R4, R4, R4, RZ, 0x1 ;  /* 0x000000040404e211 */ /* 0x000fe400078f08ff */
[----:B------:R-:W-:Y:S02]  /*8230*/  @!P5 LOP3.LUT R5, R0, 0xfffffffe, RZ, 0xc0, !PT ;  /* 0xfffffffe0005d812 */ /* 0x000fe400078ec0ff */
[----:B------:R-:W-:-:S02]  /*8240*/  @!P6 LOP3.LUT R7, R4, 0xfffffffe, RZ, 0xc0, !PT ;  /* 0xfffffffe0407e812 */ /* 0x000fc400078ec0ff */
[----:B------:R-:W-:Y:S02]  /*8250*/  @!P4 LEA.HI R8, R8, R8, RZ, 0x1 ;  /* 0x000000080808c211 */ /* 0x000fe400078f08ff */
[----:B------:R-:W-:Y:S01]  /*8260*/  @!P3 LEA.HI R0, R9, R9, RZ, 0x1 ;  /* 0x000000090900b211 */ /* 0x000fe200078f08ff */
[--C-:B0-----:R-:W-:Y:S01]  /*8270*/  @!P5 IMAD.WIDE R2, R5, 0x4, R16.reuse ;  /* 0x000000040502d825 */ /* 0x101fe200078e0210 */
[----:B------:R-:W-:Y:S02]  /*8280*/  @!P0 LEA.HI R6, R6, R6, RZ, 0x1 ;  /* 0x0000000606068211 */ /* 0x000fe400078f08ff */
[----:B------:R-:W-:Y:S01]  /*8290*/  @!P2 LEA.HI R14, R14, R14, RZ, 0x1 ;  /* 0x0000000e0e0ea211 */ /* 0x000fe200078f08ff */
[----:B------:R-:W-:Y:S01]  /*82a0*/  @!P6 IMAD.WIDE R4, R7, 0x4, R16 ;  /* 0x000000040704e825 */ /* 0x000fe200078e0210 */
[----:B------:R-:W-:Y:S01]  /*82b0*/  @!P1 LEA.HI R18, R15, R15, RZ, 0x1 ;  /* 0x0000000f0f129211 */ /* 0x000fe200078f08ff */
[----:B------:R0:W-:Y:S01]  /*82c0*/  @!P5 ST.E.64 desc[UR38][R2.64], R48 ;  /* 0x000000300200d985 */ /* 0x0001e2000c101b26 */
[----:B------:R-:W-:-:S02]  /*82d0*/  @!P0 LOP3.LUT R7, R6, 0xfffffffe, RZ, 0xc0, !PT ;  /* 0xfffffffe06078812 */ /* 0x000fc400078ec0ff */
[----:B------:R-:W-:Y:S01]  /*82e0*/  @!P4 LOP3.LUT R9, R8, 0xfffffffe, RZ, 0xc0, !PT ;  /* 0xfffffffe0809c812 */ /* 0x000fe200078ec0ff */
[----:B------:R2:W-:Y:S01]  /*82f0*/  @!P6 ST.E.64 desc[UR38][R4.64], R56 ;  /* 0x000000380400e985 */ /* 0x0005e2000c101b26 */
[----:B------:R-:W-:Y:S02]  /*8300*/  @!P3 LOP3.LUT R15, R0, 0xfffffffe, RZ, 0xc0, !PT ;  /* 0xfffffffe000fb812 */ /* 0x000fe400078ec0ff */
[----:B------:R-:W-:Y:S02]  /*8310*/  @!P2 LOP3.LUT R19, R14, 0xfffffffe, RZ, 0xc0, !PT ;  /* 0xfffffffe0e13a812 */ /* 0x000fe400078ec0ff */
[----:B------:R-:W-:Y:S01]  /*8320*/  @!P1 LOP3.LUT R25, R18, 0xfffffffe, RZ, 0xc0, !PT ;  /* 0xfffffffe12199812 */ /* 0x000fe200078ec0ff */
[----:B------:R-:W-:Y:S01]  /*8330*/  VIADD R18, R75, 0x58 ;  /* 0x000000584b127836 */ /* 0x000fe20000000000 */
[----:B------:R-:W-:Y:S02]  /*8340*/  ISETP.GE.AND P5, PT, R24, UR4, PT ;  /* 0x0000000418007c0c */ /* 0x000fe4000bfa6270 */
[----:B------:R-:W-:Y:S01]  /*8350*/  ISETP.GE.AND P6, PT, R28, UR4, PT ;  /* 0x000000041c007c0c */ /* 0x000fe2000bfc6270 */
[----:B0-----:R-:W-:Y:S01]  /*8360*/  @!P0 IMAD.WIDE R2, R7, 0x4, R16 ;  /* 0x0000000407028825 */ /* 0x001fe200078e0210 */
[----:B------:R-:W-:-:S03]  /*8370*/  IADD3 R0, R75, 0x50, RZ ;  /* 0x000000504b007810 */ /* 0x000fc60007ffe0ff */
[--C-:B--2---:R-:W-:Y:S01]  /*8380*/  @!P4 IMAD.WIDE R4, R9, 0x4, R16.reuse ;  /* 0x000000040904c825 */ /* 0x104fe200078e0210 */
[----:B------:R0:W-:Y:S01]  /*8390*/  @!P0 ST.E.64 desc[UR38][R2.64], R12 ;  /* 0x0000000c02008985 */ /* 0x0001e2000c101b26 */
[----:B------:R-:W-:Y:S02]  /*83a0*/  ISETP.GE.AND P0, PT, R0, UR4, PT ;  /* 0x0000000400007c0c */ /* 0x000fe4000bf06270 */
[--C-:B------:R-:W-:Y:S01]  /*83b0*/  @!P3 IMAD.WIDE R6, R15, 0x4, R16.reuse ;  /* 0x000000040f06b825 */ /* 0x100fe200078e0210 */
[----:B------:R2:W-:Y:S01]  /*83c0*/  @!P4 ST.E.64 desc[UR38][R4.64], R22 ;  /* 0x000000160400c985 */ /* 0x0005e2000c101b26 */
[----:B------:R-:W-:Y:S02]  /*83d0*/  ISETP.GE.AND P4, PT, R29, UR4, PT ;  /* 0x000000041d007c0c */ /* 0x000fe4000bf86270 */
[----:B------:R-:W-:Y:S01]  /*83e0*/  @!P2 IMAD.WIDE R8, R19, 0x4, R16 ;  /* 0x000000041308a825 */ /* 0x000fe200078e0210 */
[----:B------:R3:W-:Y:S01]  /*83f0*/  @!P3 ST.E.64 desc[UR38][R6.64], R30 ;  /* 0x0000001e0600b985 */ /* 0x0007e2000c101b26 */
[----:B------:R-:W-:-:S02]  /*8400*/  @!P5 LEA.HI R24, R24, R24, RZ, 0x1 ;  /* 0x000000181818d211 */ /* 0x000fc400078f08ff */
[----:B------:R-:W-:Y:S01]  /*8410*/  @!P1 IMAD.WIDE R14, R25, 0x4, R16 ;  /* 0x00000004190e9825 */ /* 0x000fe200078e0210 */
[----:B------:R5:W-:Y:S01]  /*8420*/  @!P2 ST.E.64 desc[UR38][R8.64], R44 ;  /* 0x0000002c0800a985 */ /* 0x000be2000c101b26 */
[C---:B------:R-:W-:Y:S02]  /*8430*/  IADD3 R25, R75.reuse, 0x68, RZ ;  /* 0x000000684b197810 */ /* 0x040fe40007ffe0ff */
[C---:B------:R-:W-:Y:S01]  /*8440*/  VIADD R19, R75.reuse, 0x60 ;  /* 0x000000604b137836 */ /* 0x040fe20000000000 */
[----:B------:R-:W-:Y:S01]  /*8450*/  @!P1 ST.E.64 desc[UR38][R14.64], R60 ;  /* 0x0000003c0e009985 */ /* 0x000fe2000c101b26 */
[----:B------:R-:W-:Y:S01]  /*8460*/  ISETP.GE.AND P1, PT, R18, UR4, PT ;  /* 0x0000000412007c0c */ /* 0x000fe2000bf26270 */
[----:B------:R-:W-:Y:S01]  /*8470*/  VIADD R75, R75, 0x78 ;  /* 0x000000784b4b7836 */ /* 0x000fe20000000000 */
[----:B------:R-:W-:Y:S02]  /*8480*/  ISETP.GE.AND P3, PT, R25, UR4, PT ;  /* 0x0000000419007c0c */ /* 0x000fe4000bf66270 */
[----:B------:R-:W-:-:S02]  /*8490*/  ISETP.GE.AND P2, PT, R19, UR4, PT ;  /* 0x0000000413007c0c */ /* 0x000fc4000bf46270 */
[----:B------:R-:W-:Y:S02]  /*84a0*/  @!P6 LEA.HI R28, R28, R28, RZ, 0x1 ;  /* 0x0000001c1c1ce211 */ /* 0x000fe400078f08ff */
[----:B0-----:R-:W-:Y:S02]  /*84b0*/  @!P5 LOP3.LUT R3, R24, 0xfffffffe, RZ, 0xc0, !PT ;  /* 0xfffffffe1803d812 */ /* 0x001fe400078ec0ff */
[----:B--2---:R-:W-:Y:S02]  /*84c0*/  @!P6 LOP3.LUT R5, R28, 0xfffffffe, RZ, 0xc0, !PT ;  /* 0xfffffffe1c05e812 */ /* 0x004fe400078ec0ff */
        /* <DEDUP_REMOVED lines=8> */
[----:B---3--:R-:W-:Y:S01]  /*8550*/  @!P0 LOP3.LUT R7, R0, 0xfffffffe, RZ, 0xc0, !PT ;  /* 0xfffffffe00078812 */ /* 0x008fe200078ec0ff */
[----:B------:R2:W-:Y:S01]  /*8560*/  @!P6 ST.E.64 desc[UR38][R4.64], R64 ;  /* 0x000000400400e985 */ /* 0x0005e2000c101b26 */
[----:B-----5:R-:W-:Y:S02]  /*8570*/  @!P1 LOP3.LUT R9, R18, 0xfffffffe, RZ, 0xc0, !PT ;  /* 0xfffffffe12099812 */ /* 0x020fe400078ec0ff */
[----:B------:R-:W-:Y:S02]  /*8580*/  @!P2 LOP3.LUT R19, R19, 0xfffffffe, RZ, 0xc0, !PT ;  /* 0xfffffffe1313a812 */ /* 0x000fe400078ec0ff */
[----:B------:R-:W-:Y:S02]  /*8590*/  @!P3 LOP3.LUT R25, R25, 0xfffffffe, RZ, 0xc0, !PT ;  /* 0xfffffffe1919b812 */ /* 0x000fe400078ec0ff */
[----:B------:R-:W-:Y:S01]  /*85a0*/  @!P4 LOP3.LUT R13, R29, 0xfffffffe, RZ, 0xc0, !PT ;  /* 0xfffffffe1d0dc812 */ /* 0x000fe200078ec0ff */
[----:B0-----:R-:W-:-:S04]  /*85b0*/  @!P0 IMAD.WIDE R2, R7, 0x4, R16 ;  /* 0x0000000407028825 */ /* 0x001fc800078e0210 */
[--C-:B--2---:R-:W-:Y:S01]  /*85c0*/  @!P1 IMAD.WIDE R4, R9, 0x4, R16.reuse ;  /* 0x0000000409049825 */ /* 0x104fe200078e0210 */
        /* <DEDUP_REMOVED lines=11> */
[----:B--2---:R-:W-:-:S05]  /*8680*/  LOP3.LUT R3, R75, 0xfffffffe, RZ, 0xc0, !PT ;  /* 0xfffffffe4b037812 */ /* 0x004fca00078ec0ff */
[----:B------:R-:W-:-:S05]  /*8690*/  IMAD.WIDE R2, R3, 0x4, R16 ;  /* 0x0000000403027825 */ /* 0x000fca00078e0210 */
[----:B------:R0:W-:Y:S01]  /*86a0*/  ST.E.64 desc[UR38][R2.64], R150 ;  /* 0x0000009602007985 */ /* 0x0001e2000c101b26 */
[----:B------:R-:W-:Y:S05]  /*86b0*/  BRA `(.L_x_6490) ;  /* 0x0000003c00a47947 */ /* 0x000fea0003800000 */
.L_x_6517:
        /* <DEDUP_REMOVED lines=14> */
[----:B------:R-:W-:Y:S01]  /*87a0*/  USHF.R.S32.HI UR6, URZ, 0x1f, UR37 ;  /* 0x0000001f3f067899 */ /* 0x000fe20008011425 */
[----:B------:R-:W-:Y:S01]  /*87b0*/  MOV R5, R0 ;  /* 0x0000000000057202 */ /* 0x000fe20000000f00 */
[----:B------:R-:W-:Y:S02]  /*87c0*/  ULDC.64 UR8, c[0x0][0xbd0] ;  /* 0x0002f40000087ab9 */ /* 0x000fe40000000a00 */
[----:B------:R-:W-:Y:S02]  /*87d0*/  UIMAD UR6, UR6, UR8, URZ ;  /* 0x00000008060672a4 */ /* 0x000fe4000f8e023f */
[----:B------:R-:W-:Y:S01]  /*87e0*/  UIMAD.WIDE.U32 UR4, UR37, UR8, URZ ;  /* 0x00000008250472a5 */ /* 0x000fe2000f8e003f */
[----:B------:R-:W1:Y:S01]  /*87f0*/  LDC.64 R10, c[0x0][0xbd8] ;  /* 0x0002f600ff0a7b82 */ /* 0x000e620000000a00 */
[----:B------:R-:W-:-:S04]  /*8800*/  UIMAD UR6, UR37, UR9, UR6 ;  /* 0x00000009250672a4 */ /* 0x000fc8000f8e0206 */
[----:B------:R-:W-:Y:S02]  /*8810*/  UIADD3 UR6, UR5, UR6, URZ ;  /* 0x0000000605067290 */ /* 0x000fe4000fffe03f */
[----:B------:R-:W-:Y:S01]  /*8820*/  IMAD.U32 R3, RZ, RZ, UR5 ;  /* 0x00000005ff037e24 */ /* 0x000fe2000f8e00ff */
[----:B------:R-:W2:Y:S01]  /*8830*/  @P0 LDC R7, c[0x0][0xbec] ;  /* 0x0002fb00ff070b82 */ /* 0x000ea20000000800 */
[----:B------:R-:W-:Y:S01]  /*8840*/  IMAD.U32 R2, RZ, RZ, UR4 ;  /* 0x00000004ff027e24 */ /* 0x000fe2000f8e00ff */
[----:B------:R-:W-:Y:S01]  /*8850*/  ULDC.64 UR4, c[0x0][0xbe0] ;  /* 0x0002f80000047ab9 */ /* 0x000fe20000000a00 */
[----:B------:R-:W-:-:S05]  /*8860*/  MOV R3, UR6 ;  /* 0x0000000600037c02 */ /* 0x000fca0008000f00 */
[----:B------:R-:W3:Y:S01]  /*8870*/  @P0 LDC R9, c[0x0][0xbf0] ;  /* 0x0002fc00ff090b82 */ /* 0x000ee20000000800 */
[----:B0-----:R-:W-:-:S07]  /*8880*/  USHF.R.S32.HI UR8, URZ, 0x1f, UR7 ;  /* 0x0000001f3f087899 */ /* 0x001fce0008011407 */
[----:B------:R-:W0:Y:S01]  /*8890*/  S2UR UR10, SR_CTAID.Y ;  /* 0x00000000000a79c3 */ /* 0x000e220000002600 */
[C---:B-1----:R-:W-:Y:S02]  /*88a0*/  IMAD R12, R10.reuse, UR8, RZ ;  /* 0x000000080a0c7c24 */ /* 0x042fe4000f8e02ff */
[----:B------:R-:W-:-:S04]  /*88b0*/  IMAD.WIDE.U32 R2, R10, UR7, R2 ;  /* 0x000000070a027c25 */ /* 0x000fc8000f8e0002 */
[----:B------:R-:W-:Y:S01]  /*88c0*/  IMAD R11, R11, UR7, R12 ;  /* 0x000000070b0b7c24 */ /* 0x000fe2000f8e020c */
[----:B------:R-:W0:Y:S01]  /*88d0*/  LDC R8, c[0x0][0xc50] ;  /* 0x00031400ff087b82 */ /* 0x000e220000000800 */
[----:B--2---:R-:W-:-:S03]  /*88e0*/  @P0 IMAD.HI.U32 R4, R0, R7, RZ ;  /* 0x0000000700040227 */ /* 0x004fc600078e00ff */
[----:B------:R-:W-:Y:S01]  /*88f0*/  IADD3 R3, R11, R3, RZ ;  /* 0x000000030b037210 */ /* 0x000fe20007ffe0ff */
[----:B------:R-:W-:Y:S01]  /*8900*/  IMAD R7, RZ, RZ, -UR37 ;  /* 0x80000025ff077e24 */ /* 0x000fe2000f8e02ff */
[----:B---3--:R-:W-:-:S03]  /*8910*/  @P0 SHF.R.U32.HI R5, RZ, R9, R4 ;  /* 0x00000009ff050219 */ /* 0x008fc60000011604 */
        /* <DEDUP_REMOVED lines=22> */
.L_x_6488:
[----:B------:R-:W-:-:S08]  /*8a80*/  NOP ;  /* 0x0000000000007918 */ /* 0x000fd00000000000 */
[----:B------:R-:W0:-:S00]  /*8a90*/  USETMAXREG.DEALLOC.CTAPOOL 0x28 ;  /* 0x00000028000079c8 */ /* 0x000e0000080e0500 */
        /* <DEDUP_REMOVED lines=16> */
.L_x_6520:
[----:B------:R-:W-:Y:S01]  /*8ba0*/  ULDC UR7, c[0x0][0xc50] ;  /* 0x0003140000077ab9 */ /* 0x000fe20000000800 */
[----:B------:R-:W-:Y:S01]  /*8bb0*/  UMOV UR42, UR6 ;  /* 0x00000006002a7c82 */ /* 0x000fe20008000000 */
[----:B------:R-:W-:-:S11]  /*8bc0*/  UISETP.NE.AND UP0, UPT, UR7, 0x1, UPT ;  /* 0x000000010700788c */ /* 0x000fd6000bf05270 */
[----:B------:R-:W-:Y:S01]  /*8bd0*/  @UP0 ULDC UR4, c[0x0][0xc54] ;  /* 0x0003150000040ab9 */ /* 0x000fe20000000800 */
[----:B------:R-:W-:Y:S01]  /*8be0*/  @UP0 ULDC UR8, c[0x0][0xc58] ;  /* 0x0003160000080ab9 */ /* 0x000fe20000000800 */
[----:B------:R-:W-:-:S04]  /*8bf0*/  UIMAD.WIDE.U32 UR4, UR6, UR4, URZ ;  /* 0x00000004060472a5 */ /* 0x000fc8000f8e003f */
[----:B------:R-:W-:-:S12]  /*8c00*/  @UP0 USHF.R.U32.HI UR42, URZ, UR8, UR5 ;  /* 0x000000083f2a0299 */ /* 0x000fd80008011605 */
.L_x_6521:
        /* <DEDUP_REMOVED lines=10> */
[----:B------:R-:W-:Y:S01]  /*8cb0*/  ULDC UR43, c[0x0][0x2f0] ;  /* 0x0000bc00002b7ab9 */ /* 0x000fe20000000800 */
[----:B------:R-:W-:Y:S02]  /*8cc0*/  MOV R33, RZ ;  /* 0x000000ff00217202 */ /* 0x000fe40000000f00 */
[----:B0-----:R-:W-:-:S04]  /*8cd0*/  ISETP.NE.U32.AND P0, PT, R2, RZ, PT ;  /* 0x000000ff0200720c */ /* 0x001fc80003f05070 */
[----:B------:R-:W-:Y:S01]  /*8ce0*/  ISETP.NE.AND.EX P0, PT, R3, RZ, PT, P0 ;  /* 0x000000ff0300720c */ /* 0x000fe20003f05300 */
[----:B------:R-:W-:-:S12]  /*8cf0*/  UISETP.NE.U32.AND UP0, UPT, UR6, URZ, UPT ;  /* 0x0000003f0600728c */ /* 0x000fd8000bf05070 */
        /* <DEDUP_REMOVED lines=10> */
[----:B------:R-:W-:Y:S02]  /*8da0*/  USHF.R.S32.HI UR6, URZ, 0x1f, UR5 ;  /* 0x0000001f3f067899 */ /* 0x000fe40008011405 */
[----:B------:R-:W-:Y:S02]  /*8db0*/  ULOP3.LUT UR47, UR4, 0xffff, URZ, 0xc0, !UPT ;  /* 0x0000ffff042f7892 */ /* 0x000fe4000f8ec03f */
[----:B------:R-:W-:Y:S01]  /*8dc0*/  ULEA.HI UR6, UR6, UR5, URZ, 0x7 ;  /* 0x0000000506067291 */ /* 0x000fe2000f8f383f */
[----:B------:R-:W-:-:S03]  /*8dd0*/  UMOV UR41, URZ ;  /* 0x0000003f00297c82 */ /* 0x000fc60008000000 */
[----:B------:R-:W-:-:S04]  /*8de0*/  USHF.R.S32.HI UR44, URZ, 0x7, UR6 ;  /* 0x000000073f2c7899 */ /* 0x000fc80008011406 */
[----:B01----:R-:W-:Y:S08]  /*8df0*/  @!P0 BRA `(.L_x_6523) ;  /* 0x0000000000848947 */ /* 0x003ff00003800000 */
[----:B------:R-:W-:-:S03]  /*8e00*/  USHF.R.U32.HI UR6, URZ, 0x10, UR4 ;  /* 0x000000103f067899 */ /* 0x000fc60008011604 */
[----:B------:R-:W-:Y:S01]  /*8e10*/  UMOV UR4, URZ ;  /* 0x0000003f00047c82 */ /* 0x000fe20008000000 */
        /* <DEDUP_REMOVED lines=31> */
.L_x_6523:
[----:B------:R-:W-:Y:S02]  /*9010*/  UIMAD UR48, UR47, UR41, URZ ;  /* 0x000000292f3072a4 */ /* 0x000fe4000f8e023f */
[----:B------:R-:W-:Y:S01]  /*9020*/  MOV R3, UR41 ;  /* 0x0000002900037c02 */ /* 0x000fe20008000f00 */
[----:B------:R-:W-:Y:S01]  /*9030*/  IMAD.MOV.U32 R0, RZ, RZ, RZ ;  /* 0x000000ffff007224 */ /* 0x000fe200078e00ff */
[----:B------:R-:W-:Y:S02]  /*9040*/  MOV R10, 0x1 ;  /* 0x00000001000a7802 */ /* 0x000fe40000000f00 */
[----:B------:R-:W-:-:S05]  /*9050*/  IMAD.U32 R32, RZ, RZ, UR48 ;  /* 0x00000030ff207e24 */ /* 0x000fca000f8e00ff */
[----:B------:R-:W-:-:S04]  /*9060*/  VIADDMNMX R32, R32, R3, UR44, PT ;  /* 0x0000002c20207e46 */ /* 0x000fc8000b800103 */
        /* <DEDUP_REMOVED lines=25> */
.L_x_6524:
        /* <DEDUP_REMOVED lines=20> */
.L_x_6526:
        /* <DEDUP_REMOVED lines=15> */
.L_x_6525:
[----:B------:R-:W0:Y:S01]  /*9430*/  LDC.64 R2, c[0x0][0x9f8] ;  /* 0x00027e00ff027b82 */ /* 0x000e220000000a00 */
[----:B------:R-:W-:-:S07]  /*9440*/  IMAD.MOV.U32 R31, RZ, RZ, R35 ;  /* 0x000000ffff1f7224 */ /* 0x000fce00078e0023 */
[----:B------:R-:W1:Y:S01]  /*9450*/  LDC R30, c[0x0][0x430] ;  /* 0x00010c00ff1e7b82 */ /* 0x000e620000000800 */
[C---:B------:R-:W-:Y:S01]  /*9460*/  LOP3.LUT R7, R18.reuse, 0x7f, RZ, 0xc0, !PT ;  /* 0x0000007f12077812 */ /* 0x040fe200078ec0ff */
[----:B------:R-:W-:Y:S01]  /*9470*/  IMAD.SHL.U32 R28, R18, 0x10, RZ ;  /* 0x00000010121c7824 */ /* 0x000fe200078e00ff */
[----:B------:R-:W-:Y:S01]  /*9480*/  IADD3 R22, R32, -0x1, RZ ;  /* 0xffffffff20167810 */ /* 0x000fe20007ffe0ff */
[----:B------:R-:W-:Y:S01]  /*9490*/  ULDC UR4, c[0x0][0x2f4] ;  /* 0x0000bd0000047ab9 */ /* 0x000fe20000000800 */
[----:B0-----:R-:W-:-:S04]  /*94a0*/  ISETP.NE.U32.AND P0, PT, R2, RZ, PT ;  /* 0x000000ff0200720c */ /* 0x001fc80003f05070 */
[----:B------:R-:W-:-:S13]  /*94b0*/  ISETP.NE.AND.EX P0, PT, R3, RZ, PT, P0 ;  /* 0x000000ff0300720c */ /* 0x000fda0003f05300 */
[----:B------:R-:W0:Y:S02]  /*94c0*/  @P0 LDC.64 R2, c[0x0][0x9f8] ;  /* 0x00027e00ff020b82 */ /* 0x000e240000000a00 */
[----:B0-----:R-:W-:-:S05]  /*94d0*/  @P0 IMAD.WIDE R2, R35, 0x4, R2 ;  /* 0x0000000423020825 */ /* 0x001fca00078e0202 */
[----:B------:R0:W2:Y:S01]  /*94e0*/  @P0 LDG.E R31, desc[UR38][R2.64] ;  /* 0x00000026021f0981 */ /* 0x0000a2000c1e1900 */
[----:B------:R-:W-:Y:S02]  /*94f0*/  SHF.R.U32.HI R29, RZ, 0x3, R7 ;  /* 0x00000003ff1d7819 */ /* 0x000fe40000011607 */
[----:B------:R-:W-:Y:S02]  /*9500*/  LOP3.LUT R28, R28, 0x70, RZ, 0xc0, !PT ;  /* 0x000000701c1c7812 */ /* 0x000fe400078ec0ff */
[----:B-1----:R-:W-:Y:S01]  /*9510*/  ISETP.NE.AND P1, PT, R30, 0x1, PT ;  /* 0x000000011e00780c */ /* 0x002fe20003f25270 */
[----:B------:R-:W-:Y:S01]  /*9520*/  IMAD R5, R22, 0x80, R29 ;  /* 0x0000008016057824 */ /* 0x000fe200078e021d */
[----:B------:R-:W-:-:S03]  /*9530*/  LOP3.LUT R23, R23, 0xfffffff7, RZ, 0xc0, !PT ;  /* 0xfffffff717177812 */ /* 0x000fc600078ec0ff */
[----:B------:R-:W-:-:S05]  /*9540*/  IMAD.IADD R6, R28, 0x1, R5 ;  /* 0x000000011c067824 */ /* 0x000fca00078e0205 */
[C---:B------:R-:W-:Y:S02]  /*9550*/  ISETP.GE.AND P0, PT, R6.reuse, UR43, PT ;  /* 0x0000002b06007c0c */ /* 0x040fe4000bf06270 */
[----:B-----5:R-:W-:Y:S01]  /*9560*/  IADD3 R21, R6, R33, RZ ;  /* 0x0000002106157210 */ /* 0x020fe20007ffe0ff */
[----:B------:R-:W1:Y:S01]  /*9570*/  @P1 LDC R0, c[0x0][0x434] ;  /* 0x00010d00ff001b82 */ /* 0x000e620000000800 */
[----:B------:R-:W-:-:S03]  /*9580*/  @P1 LOP3.LUT R23, R23, 0x8, RZ, 0xfc, !PT ;  /* 0x0000000817171812 */ /* 0x000fc600078efcff */
[----:B------:R-:W-:-:S04]  /*9590*/  IMAD.MOV.U32 R37, RZ, RZ, R21 ;  /* 0x000000ffff257224 */ /* 0x000fc800078e0015 */
[----:B0-----:R-:W0:Y:S08]  /*95a0*/  @P1 LDC R3, c[0x0][0x438] ;  /* 0x00010e00ff031b82 */ /* 0x001e300000000800 */
[----:B------:R-:W3:Y:S08]  /*95b0*/  @!P0 LDC.64 R4, c[0x0][0x428] ;  /* 0x00010a00ff048b82 */ /* 0x000ef00000000a00 */
[----:B------:R-:W4:Y:S01]  /*95c0*/  @!P0 LDC.64 R8, c[0x0][0x418] ;  /* 0x00010600ff088b82 */ /* 0x000f220000000a00 */
[----:B-1----:R-:W-:-:S05]  /*95d0*/  @P1 IMAD.HI.U32 R0, R21, R0, RZ ;  /* 0x0000000015001227 */ /* 0x002fca00078e00ff */
[----:B0-----:R-:W-:-:S04]  /*95e0*/  @P1 SHF.R.U32.HI R37, RZ, R3, R0 ;  /* 0x00000003ff251219 */ /* 0x001fc80000011600 */
[--C-:B------:R-:W-:Y:S01]  /*95f0*/  @!P0 SHF.R.S32.HI R3, RZ, 0x1f, R37.reuse ;  /* 0x0000001fff038819 */ /* 0x100fe20000011425 */
[----:B------:R-:W-:Y:S02]  /*9600*/  @!P0 IMAD.MOV.U32 R2, RZ, RZ, R37 ;  /* 0x000000ffff028224 */ /* 0x000fe400078e0025 */
[----:B------:R-:W-:-:S05]  /*9610*/  IMAD.SHL.U32 R6, R18, 0x8, RZ ;  /* 0x0000000812067824 */ /* 0x000fca00078e00ff */
[----:B------:R-:W-:-:S04]  /*9620*/  LOP3.LUT R26, R6, 0x38, RZ, 0xc0, !PT ;  /* 0x00000038061a7812 */ /* 0x000fc800078ec0ff */
[----:B------:R-:W-:Y:S02]  /*9630*/  LOP3.LUT R25, R26, 0x40, RZ, 0xfc, !PT ;  /* 0x000000401a197812 */ /* 0x000fe400078efcff */
[----:B------:R-:W-:Y:S01]  /*9640*/  LOP3.LUT R23, R23, 0xfffffffe, RZ, 0xc0, !PT ;  /* 0xfffffffe17177812 */ /* 0x000fe200078ec0ff */
[----:B------:R-:W-:-:S03]  /*9650*/  UMOV UR5, 0xffffffff ;  /* 0xffffffff00057882 */ /* 0x000fc60000000000 */
[----:B------:R-:W-:Y:S02]  /*9660*/  LOP3.LUT R23, R23, 0xfffffffd, RZ, 0xc0, !PT ;  /* 0xfffffffd17177812 */ /* 0x000fe400078ec0ff */
[----:B--2---:R-:W-:-:S05]  /*9670*/  SHF.R.S32.HI R27, RZ, 0x1f, R31 ;  /* 0x0000001fff1b7819 */ /* 0x004fca000001141f */
[----:B---3--:R-:W-:-:S04]  /*9680*/  @!P0 IMAD R0, R27, R4, RZ ;  /* 0x000000041b008224 */ /* 0x008fc800078e02ff */
[C---:B------:R-:W-:Y:S02]  /*9690*/  @!P0 IMAD R11, R31.reuse, R5, R0 ;  /* 0x000000051f0b8224 */ /* 0x040fe400078e0200 */
[----:B------:R-:W-:-:S05]  /*96a0*/  @!P0 IMAD.WIDE.U32 R4, R31, R4, R2 ;  /* 0x000000041f048225 */ /* 0x000fca00078e0002 */
[----:B------:R-:W-:Y:S02]  /*96b0*/  @!P0 IADD3 R0, R5, R11, RZ ;  /* 0x0000000b05008210 */ /* 0x000fe40007ffe0ff */
[----:B----4-:R-:W-:-:S04]  /*96c0*/  @!P0 LEA R2, P1, R4, R8, 0x2 ;  /* 0x0000000804028211 */ /* 0x010fc800078210ff */
[----:B------:R-:W-:Y:S01]  /*96d0*/  @!P0 LEA.HI.X R3, R4, R9, R0, 0x2, P1 ;  /* 0x0000000904038211 */ /* 0x000fe200008f1400 */
[----:B------:R-:W-:Y:S01]  /*96e0*/  IMAD.MOV.U32 R9, RZ, RZ, RZ ;  /* 0x000000ffff097224 */ /* 0x000fe200078e00ff */
[----:B------:R-:W-:-:S05]  /*96f0*/  ISETP.GE.AND P1, PT, R26, UR4, PT ;  /* 0x000000041a007c0c */ /* 0x000fca000bf26270 */
[----:B------:R0:W5:Y:S01]  /*9700*/  @!P0 LDG.E R9, desc[UR38][R2.64] ;  /* 0x0000002602098981 */ /* 0x000162000c1e1900 */
[----:B------:R-:W-:-:S07]  /*9710*/  ISETP.GE.AND P0, PT, R25, UR4, PT ;  /* 0x0000000419007c0c */ /* 0x000fce000bf06270 */
[----:B------:R-:W-:-:S06]  /*9720*/  @P1 LOP3.LUT R23, R23, 0x2, RZ, 0xfc, !PT ;  /* 0x0000000217171812 */ /* 0x000fcc00078efcff */
[----:B------:R-:W-:Y:S01]  /*9730*/  @P0 LOP3.LUT R23, R23, 0x1, RZ, 0xfc, !PT ;  /* 0x0000000117170812 */ /* 0x000fe200078efcff */
[----:B0-----:R-:W-:Y:S06]  /*9740*/  BRA.DIV UR5, `(.L_x_6527) ;  /* 0x0000003205007947 */ /* 0x001fec000b800000 */
.L_x_6569:
[----:B------:R-:W-:Y:S01]  /*9750*/  ULOP3.LUT UR4, UR40, 0x2, URZ, 0xfc, !UPT ;  /* 0x0000000228047892 */ /* 0x000fe2000f8efc3f */
[----:B------:R-:W-:Y:S01]  /*9760*/  IMAD.U32 R24, RZ, RZ, UR42 ;  /* 0x0000002aff187e24 */ /* 0x000fe2000f8e00ff */
[----:B------:R-:W-:Y:S01]  /*9770*/  LOP3.LUT R23, R23, 0xfffffffb, RZ, 0xc0, !PT ;  /* 0xfffffffb17177812 */ /* 0x000fe200078ec0ff */
[----:B------:R-:W-:-:S03]  /*9780*/  IMAD.MOV R4, RZ, RZ, -R37 ;  /* 0x000000ffff047224 */ /* 0x000fc600078e0a25 */
[----:B------:R-:W-:Y:S01]  /*9790*/  MOV R19, UR4 ;  /* 0x0000000400137c02 */ /* 0x000fe20008000f00 */
[----:B------:R-:W-:Y:S01]  /*97a0*/  IMAD R4, R30, R4, R21 ;  /* 0x000000041e047224 */ /* 0x000fe200078e0215 */
[----:B------:R-:W-:Y:S02]  /*97b0*/  SHF.R.S32.HI R24, RZ, 0x1f, R24 ;  /* 0x0000001fff187819 */ /* 0x000fe40000011418 */
[----:B------:R-:W-:-:S13]  /*97c0*/  ISETP.NE.AND P0, PT, R19, 0x3, PT ;  /* 0x000000031300780c */ /* 0x000fda0003f05270 */
[----:B------:R-:W-:Y:S01]  /*97d0*/  @P0 LOP3.LUT R23, R23, 0x4, RZ, 0xfc, !PT ;  /* 0x0000000417170812 */ /* 0x000fe200078efcff */
[----:B------:R-:W-:Y:S06]  /*97e0*/  @!P0 BRA `(.L_x_6528) ;  /* 0x0000000000048947 */ /* 0x000fec0003800000 */
[----:B------:R-:W-:Y:S01]  /*97f0*/  BPT.TRAP 0x1 ;  /* 0x000000040000795c */ /* 0x000fe20000300000 */
.L_x_6528:
[----:B------:R-:W-:Y:S01]  /*9800*/  IMAD.MOV.U32 R8, RZ, RZ, 0x1 ;  /* 0x00000001ff087424 */ /* 0x000fe200078e00ff */
[----:B------:R-:W-:Y:S01]  /*9810*/  SHF.R.S32.HI R5, RZ, 0x1f, R4 ;  /* 0x0000001fff057819 */ /* 0x000fe20000011404 */
[----:B------:R-:W-:Y:S01]  /*9820*/  ULDC.64 UR4, c[0x0][0x328] ;  /* 0x0000ca0000047ab9 */ /* 0x000fe20000000a00 */
[----:B-----5:R-:W-:Y:S02]  /*9830*/  SHF.R.S32.HI R0, RZ, 0x1f, R9 ;  /* 0x0000001fff007819 */ /* 0x020fe40000011409 */
[----:B------:R-:W-:Y:S01]  /*9840*/  SHF.L.U32 R8, R8, 0x1f, RZ ;  /* 0x0000001f08087819 */ /* 0x000fe200000006ff */
[----:B------:R-:W-:Y:S01]  /*9850*/  IMAD R3, R5, UR4, RZ ;  /* 0x0000000405037c24 */ /* 0x000fe2000f8e02ff */
[----:B------:R-:W-:Y:S02]  /*9860*/  R2UR UR6, R24 ;  /* 0x00000000180672ca */ /* 0x000fe400000e0000 */
[----:B------:R-:W0:Y:S01]  /*9870*/  SYNCS.PHASECHK.TRANS64.TRYWAIT P0, [UR45+0x28840], R8 ;  /* 0x02884008ff0075a7 */ /* 0x000e22000800016d */
[----:B------:R-:W-:-:S02]  /*9880*/  IMAD R11, R4, UR5, R3 ;  /* 0x00000005040b7c24 */ /* 0x000fc4000f8e0203 */
[----:B------:R-:W-:Y:S01]  /*9890*/  IMAD.WIDE.U32 R2, R4, UR4, RZ ;  /* 0x0000000404027c25 */ /* 0x000fe2000f8e00ff */
[----:B------:R-:W-:-:S03]  /*98a0*/  ULDC.64 UR4, c[0x0][0x338] ;  /* 0x0000ce0000047ab9 */ /* 0x000fc60000000a00 */
[----:B------:R-:W-:Y:S01]  /*98b0*/  IMAD R10, R0, UR4, RZ ;  /* 0x00000004000a7c24 */ /* 0x000fe2000f8e02ff */
[----:B------:R-:W-:-:S03]  /*98c0*/  IADD3 R3, R3, R11, RZ ;  /* 0x0000000b03037210 */ /* 0x000fc60007ffe0ff */
        /* <DEDUP_REMOVED lines=10> */
[----:B------:R-:W-:-:S04]  /*9970*/  LEA R16, P1, R2, UR6, 0x1 ;  /* 0x0000000602107c11 */ /* 0x000fc8000f8208ff */
[----:B------:R-:W-:Y:S01]  /*9980*/  LEA.HI.X R2, R2, UR7, R3, 0x1, P1 ;  /* 0x0000000702027c11 */ /* 0x000fe200088f0c03 */
[----:B0-----:R-:W-:Y:S08]  /*9990*/  @!P0 BRA `(.L_x_6529) ;  /* 0x0000002c008c8947 */ /* 0x001ff00003800000 */
.L_x_6570:
[----:B------:R-:W-:Y:S01]  /*99a0*/  ULDC.64 UR4, c[0x0][0x300] ;  /* 0x0000c00000047ab9 */ /* 0x000fe20000000a00 */
[----:B------:R-:W-:Y:S01]  /*99b0*/  R2UR UR6, R24 ;  /* 0x00000000180672ca */ /* 0x000fe200000e0000 */
[----:B------:R-:W-:Y:S01]  /*99c0*/  IMAD R5, R5, UR4, RZ ;  /* 0x0000000405057c24 */ /* 0x000fe2000f8e02ff */
[----:B------:R-:W-:Y:S01]  /*99d0*/  LOP3.LUT P3, RZ, R23, 0x2, RZ, 0xc0, !PT ;  /* 0x0000000217ff7812 */ /* 0x000fe2000786c0ff */
[----:B------:R-:W-:Y:S01]  /*99e0*/  IMAD.SHL.U32 R36, R7, 0x8, RZ ;  /* 0x0000000807247824 */ /* 0x000fe200078e00ff */
[----:B------:R-:W-:Y:S01]  /*99f0*/  LOP3.LUT P2, RZ, R23, 0x1, RZ, 0xc0, !PT ;  /* 0x0000000117ff7812 */ /* 0x000fe2000784c0ff */
        /* <DEDUP_REMOVED lines=16> */
[----:B------:R-:W-:Y:S01]  /*9b00*/  MOV R5, 0xffffff80 ;  /* 0xffffff8000057802 */ /* 0x000fe20000000f00 */
[----:B------:R-:W-:-:S03]  /*9b10*/  UMOV UR4, 0xffffffff ;  /* 0xffffffff00047882 */ /* 0x000fc60000000000 */
[----:B------:R-:W-:Y:S01]  /*9b20*/  LEA.HI.X R3, R4, UR7, R3, 0x1, P0 ;  /* 0x0000000704037c11 */ /* 0x000fe200080f0c03 */
[----:B------:R-:W-:Y:S01]  /*9b30*/  IMAD R4, R22, R5, UR43 ;  /* 0x0000002b16047e24 */ /* 0x000fe2000f8e0205 */
[----:B------:R-:W-:-:S04]  /*9b40*/  LOP3.LUT R5, R6, 0x1c0, RZ, 0xc0, !PT ;  /* 0x000001c006057812 */ /* 0x000fc800078ec0ff */
[----:B------:R-:W-:Y:S01]  /*9b50*/  LOP3.LUT R5, R5, 0x38, R6, 0xf8, !PT ;  /* 0x0000003805057812 */ /* 0x000fe200078ef806 */
[----:B------:R-:W-:-:S03]  /*9b60*/  IMAD.IADD R6, R4, 0x1, -R29 ;  /* 0x0000000104067824 */ /* 0x000fc600078e0a1d */
[----:B------:R-:W-:Y:S02]  /*9b70*/  LOP3.LUT R5, R5, 0x38, R18, 0x78, !PT ;  /* 0x0000003805057812 */ /* 0x000fe400078e7812 */
[----:B------:R-:W-:Y:S02]  /*9b80*/  ISETP.GE.AND P0, PT, R6, 0x1, PT ;  /* 0x000000010600780c */ /* 0x000fe40003f06270 */
[----:B------:R-:W-:Y:S01]  /*9b90*/  LOP3.LUT R36, R5, 0x200, R36, 0xf8, !PT ;  /* 0x0000020005247812 */ /* 0x000fe200078ef824 */
[----:B------:R-:W-:Y:S10]  /*9ba0*/  BRA.DIV UR4, `(.L_x_6530) ;  /* 0x0000002e04207947 */ /* 0x000ff4000b800000 */
[----:B------:R-:W-:Y:S01]  /*9bb0*/  SHFL.IDX PT, R5, R3, RZ, 0x181f ;  /* 0x00181fff03057589 */ /* 0x000fe200000e0000 */
[----:B------:R-:W-:Y:S02]  /*9bc0*/  @P0 LEA R9, R36, UR45, 0x1 ;  /* 0x0000002d24090c11 */ /* 0x000fe4000f8e08ff */
[----:B------:R-:W-:Y:S01]  /*9bd0*/  ISETP.GE.AND P1, PT, R6, 0x21, PT ;  /* 0x000000210600780c */ /* 0x000fe20003f26270 */
[----:B------:R-:W0:Y:S04]  /*9be0*/  SHFL.IDX PT, R4, R0, RZ, 0x181f ;  /* 0x00181fff00047589 */ /* 0x000e2800000e0000 */
[----:B------:R-:W1:Y:S04]  /*9bf0*/  SHFL.IDX PT, R21, R0, 0x1, 0x181f ;  /* 0x00381f0000157f89 */ /* 0x000e6800000e0000 */
[----:B------:R-:W2:Y:S04]  /*9c00*/  SHFL.IDX PT, R10, R3, 0x1, 0x181f ;  /* 0x00381f00030a7f89 */ /* 0x000ea800000e0000 */
[----:B------:R-:W3:Y:S04]  /*9c10*/  SHFL.IDX PT, R8, R3, 0x2, 0x181f ;  /* 0x00581f0003087f89 */ /* 0x000ee800000e0000 */
[----:B------:R-:W4:Y:S04]  /*9c20*/  SHFL.IDX PT, R37, R0, 0x2, 0x181f ;  /* 0x00581f0000257f89 */ /* 0x000f2800000e0000 */
[----:B------:R-:W-:Y:S01]  /*9c30*/  SHFL.IDX PT, R7, R3, 0x3, 0x181f ;  /* 0x00781f0003077f89 */ /* 0x000fe200000e0000 */
[----:B0-----:R-:W-:-:S03]  /*9c40*/  @P0 IMAD.WIDE.U32 R4, R26, 0x2, R4 ;  /* 0x000000021a040825 */ /* 0x001fc600078e0004 */
[----:B------:R-:W0:Y:S04]  /*9c50*/  SHFL.IDX PT, R14, R0, 0x3, 0x181f ;  /* 0x00781f00000e7f89 */ /* 0x000e2800000e0000 */
[----:B------:R-:W-:Y:S04]  /*9c60*/  @P0 LDGSTS.E.BYPASS.LTC128B.128 [R9+0x18400], desc[UR38][R4.64], !P3 ;  /* 0x1840000004090fae */ /* 0x000fe8000d901d66 */
[----:B------:R1:W-:Y:S01]  /*9c70*/  @P0 LDGSTS.E.BYPASS.LTC128B.128 [R9+0x1c400], desc[UR38][R4.64+0x80], !P2 ;  /* 0x1c40008004090fae */ /* 0x0003e2000d101d66 */
[----:B------:R-:W-:Y:S02]  /*9c80*/  ISETP.GE.AND P0, PT, R6, 0x11, PT ;  /* 0x000000110600780c */ /* 0x000fe40003f06270 */
[----:B-1----:R-:W-:Y:S01]  /*9c90*/  MOV R4, R21 ;  /* 0x0000001500047202 */ /* 0x002fe20000000f00 */
[----:B--2---:R-:W-:-:S10]  /*9ca0*/  IMAD.MOV.U32 R5, RZ, RZ, R10 ;  /* 0x000000ffff057224 */ /* 0x004fd400078e000a */
[----:B------:R-:W-:Y:S01]  /*9cb0*/  @P0 LEA R18, R36, UR45, 0x1 ;  /* 0x0000002d24120c11 */ /* 0x000fe2000f8e08ff */
[----:B------:R-:W-:Y:S01]  /*9cc0*/  SHFL.IDX PT, R10, R3, 0x4, 0x181f ;  /* 0x00981f00030a7f89 */ /* 0x000fe200000e0000 */
[----:B------:R-:W-:Y:S01]  /*9cd0*/  @P0 IMAD.WIDE.U32 R20, R26, 0x2, R4 ;  /* 0x000000021a140825 */ /* 0x000fe200078e0004 */
[----:B---3--:R-:W-:-:S03]  /*9ce0*/  MOV R5, R8 ;  /* 0x0000000800057202 */ /* 0x008fc60000000f00 */
[----:B----4-:R-:W-:Y:S01]  /*9cf0*/  IMAD.MOV.U32 R4, RZ, RZ, R37 ;  /* 0x000000ffff047224 */ /* 0x010fe200078e0025 */
[----:B------:R-:W-:Y:S03]  /*9d00*/  @P0 LDGSTS.E.BYPASS.LTC128B.128 [R18+0x18c00], desc[UR38][R20.64], !P3 ;  /* 0x18c0000014120fae */ /* 0x000fe6000d901d66 */
[----:B------:R-:W-:Y:S01]  /*9d10*/  @P1 IMAD.WIDE.U32 R8, R26, 0x2, R4 ;  /* 0x000000021a081825 */ /* 0x000fe200078e0004 */
[----:B------:R1:W-:Y:S01]  /*9d20*/  @P0 LDGSTS.E.BYPASS.LTC128B.128 [R18+0x1cc00], desc[UR38][R20.64+0x80], !P2 ;  /* 0x1cc0008014120fae */ /* 0x0003e2000d101d66 */
[----:B------:R-:W-:Y:S02]  /*9d30*/  ISETP.GE.AND P0, PT, R6, 0x31, PT ;  /* 0x000000310600780c */ /* 0x000fe40003f06270 */
[----:B------:R-:W-:Y:S01]  /*9d40*/  @P1 LEA R5, R36, UR45, 0x1 ;  /* 0x0000002d24051c11 */ /* 0x000fe2000f8e08ff */
[----:B------:R-:W2:Y:S01]  /*9d50*/  SHFL.IDX PT, R37, R0, 0x4, 0x181f ;  /* 0x00981f0000257f89 */ /* 0x000ea200000e0000 */
[----:B0-----:R-:W-:-:S03]  /*9d60*/  IMAD.MOV.U32 R4, RZ, RZ, R14 ;  /* 0x000000ffff047224 */ /* 0x001fc600078e000e */
[----:B------:R-:W-:Y:S04]  /*9d70*/  @P1 LDGSTS.E.BYPASS.LTC128B.128 [R5+0x19400], desc[UR38][R8.64], !P3 ;  /* 0x1940000008051fae */ /* 0x000fe8000d901d66 */
[----:B------:R0:W-:Y:S01]  /*9d80*/  @P1 LDGSTS.E.BYPASS.LTC128B.128 [R5+0x1d400], desc[UR38][R8.64+0x80], !P2 ;  /* 0x1d40008008051fae */ /* 0x0001e2000d101d66 */
[----:B------:R-:W-:-:S03]  /*9d90*/  ISETP.GE.AND P1, PT, R6, 0x51, PT ;  /* 0x000000510600780c */ /* 0x000fc60003f26270 */
[----:B-1----:R-:W1:Y:S04]  /*9da0*/  SHFL.IDX PT, R18, R3, 0x5, 0x181f ;  /* 0x00b81f0003127f89 */ /* 0x002e6800000e0000 */
[----:B------:R-:W-:Y:S01]  /*9db0*/  SHFL.IDX PT, R14, R0, 0x6, 0x181f ;  /* 0x00d81f00000e7f89 */ /* 0x000fe200000e0000 */
[----:B0-----:R-:W-:Y:S01]  /*9dc0*/  IMAD.MOV.U32 R5, RZ, RZ, R7 ;  /* 0x000000ffff057224 */ /* 0x001fe200078e0007 */
[----:B------:R-:W-:Y:S02]  /*9dd0*/  @P0 LEA R7, R36, UR45, 0x1 ;  /* 0x0000002d24070c11 */ /* 0x000fe4000f8e08ff */
[----:B------:R-:W0:Y:S01]  /*9de0*/  SHFL.IDX PT, R9, R0, 0x5, 0x181f ;  /* 0x00b81f0000097f89 */ /* 0x000e2200000e0000 */
[----:B------:R-:W-:-:S05]  /*9df0*/  @P0 IMAD.WIDE.U32 R4, R26, 0x2, R4 ;  /* 0x000000021a040825 */ /* 0x000fca00078e0004 */
[----:B------:R-:W-:Y:S04]  /*9e00*/  @P0 LDGSTS.E.BYPASS.LTC128B.128 [R7+0x19c00], desc[UR38][R4.64], !P3 ;  /* 0x19c0000004070fae */ /* 0x000fe8000d901d66 */
[----:B------:R3:W-:Y:S01]  /*9e10*/  @P0 LDGSTS.E.BYPASS.LTC128B.128 [R7+0x1dc00], desc[UR38][R4.64+0x80], !P2 ;  /* 0x1dc0008004070fae */ /* 0x0007e2000d101d66 */
[----:B------:R-:W-:-:S03]  /*9e20*/  ISETP.GE.AND P0, PT, R6, 0x41, PT ;  /* 0x000000410600780c */ /* 0x000fc60003f06270 */
[----:B---3--:R-:W3:Y:S01]  /*9e30*/  SHFL.IDX PT, R7, R3, 0x6, 0x181f ;  /* 0x00d81f0003077f89 */ /* 0x008ee200000e0000 */
[----:B--2---:R-:W-:Y:S01]  /*9e40*/  MOV R4, R37 ;  /* 0x0000002500047202 */ /* 0x004fe20000000f00 */
[----:B------:R-:W-:-:S08]  /*9e50*/  IMAD.MOV.U32 R5, RZ, RZ, R10 ;  /* 0x000000ffff057224 */ /* 0x000fd000078e000a */
[C---:B------:R-:W-:Y:S01]  /*9e60*/  @P0 LEA R37, R36.reuse, UR45, 0x1 ;  /* 0x0000002d24250c11 */ /* 0x040fe2000f8e08ff */
[----:B------:R-:W2:Y:S01]  /*9e70*/  SHFL.IDX PT, R3, R3, 0x7, 0x181f ;  /* 0x00f81f0003037f89 */ /* 0x000ea200000e0000 */
[----:B------:R-:W-:Y:S01]  /*9e80*/  @P1 LEA R10, R36, UR45, 0x1 ;  /* 0x0000002d240a1c11 */ /* 0x000fe2000f8e08ff */
[----:B------:R-:W-:Y:S01]  /*9e90*/  @P0 IMAD.WIDE.U32 R20, R26, 0x2, R4 ;  /* 0x000000021a140825 */ /* 0x000fe200078e0004 */
[----:B-1----:R-:W-:-:S03]  /*9ea0*/  MOV R5, R18 ;  /* 0x0000001200057202 */ /* 0x002fc60000000f00 */
[----:B0-----:R-:W-:Y:S01]  /*9eb0*/  IMAD.MOV.U32 R4, RZ, RZ, R9 ;  /* 0x000000ffff047224 */ /* 0x001fe200078e0009 */
[----:B------:R0:W-:Y:S03]  /*9ec0*/  @P0 LDGSTS.E.BYPASS.LTC128B.128 [R37+0x1a400], desc[UR38][R20.64], !P3 ;  /* 0x1a40000014250fae */ /* 0x0001e6000d901d66 */
[----:B------:R-:W-:Y:S01]  /*9ed0*/  @P1 IMAD.WIDE.U32 R8, R26, 0x2, R4 ;  /* 0x000000021a081825 */ /* 0x000fe200078e0004 */
[----:B------:R0:W-:Y:S01]  /*9ee0*/  @P0 LDGSTS.E.BYPASS.LTC128B.128 [R37+0x1e400], desc[UR38][R20.64+0x80], !P2 ;  /* 0x1e40008014250fae */ /* 0x0001e2000d101d66 */
[----:B------:R-:W-:Y:S02]  /*9ef0*/  ISETP.GE.AND P0, PT, R6, 0x61, PT ;  /* 0x000000610600780c */ /* 0x000fe40003f06270 */
[----:B------:R-:W-:Y:S01]  /*9f00*/  IMAD.MOV.U32 R4, RZ, RZ, R14 ;  /* 0x000000ffff047224 */ /* 0x000fe200078e000e */
[----:B------:R0:W-:Y:S04]  /*9f10*/  @P1 LDGSTS.E.BYPASS.LTC128B.128 [R10+0x1ac00], desc[UR38][R8.64], !P3 ;  /* 0x1ac00000080a1fae */ /* 0x0001e8000d901d66 */
[----:B------:R0:W-:Y:S01]  /*9f20*/  @P1 LDGSTS.E.BYPASS.LTC128B.128 [R10+0x1ec00], desc[UR38][R8.64+0x80], !P2 ;  /* 0x1ec00080080a1fae */ /* 0x0001e2000d101d66 */
[----:B---3--:R-:W-:-:S03]  /*9f30*/  IMAD.MOV.U32 R5, RZ, RZ, R7 ;  /* 0x000000ffff057224 */ /* 0x008fc600078e0007 */
[----:B------:R0:W1:Y:S02]  /*9f40*/  SHFL.IDX PT, R14, R0, 0x7, 0x181f ;  /* 0x00f81f00000e7f89 */ /* 0x00006400000e0000 */
[----:B------:R-:W-:Y:S01]  /*9f50*/  @P0 IMAD.WIDE.U32 R4, R26, 0x2, R4 ;  /* 0x000000021a040825 */ /* 0x000fe200078e0004 */
[----:B------:R-:W-:-:S05]  /*9f60*/  @P0 LEA R7, R36, UR45, 0x1 ;  /* 0x0000002d24070c11 */ /* 0x000fca000f8e08ff */
[----:B------:R0:W-:Y:S04]  /*9f70*/  @P0 LDGSTS.E.BYPASS.LTC128B.128 [R7+0x1b400], desc[UR38][R4.64], !P3 ;  /* 0x1b40000004070fae */ /* 0x0001e8000d901d66 */
[----:B--2---:R0:W-:Y:S02]  /*9f80*/  @P0 LDGSTS.E.BYPASS.LTC128B.128 [R7+0x1f400], desc[UR38][R4.64+0x80], !P2 ;  /* 0x1f40008004070fae */ /* 0x0041e4000d101d66 */
.L_x_6588:
[----:B------:R-:W-:Y:S01]  /*9f90*/  ISETP.GE.AND P0, PT, R6, 0x71, PT ;  /* 0x000000710600780c */ /* 0x000fe20003f06270 */
[----:B0-----:R-:W-:Y:S01]  /*9fa0*/  IMAD.MOV.U32 R5, RZ, RZ, R3 ;  /* 0x000000ffff057224 */ /* 0x001fe200078e0003 */
[----:B-1----:R-:W-:-:S11]  /*9fb0*/  MOV R4, R14 ;  /* 0x0000000e00047202 */ /* 0x002fd60000000f00 */
[----:B------:R-:W-:Y:S01]  /*9fc0*/  @P0 IMAD.WIDE.U32 R4, R26, 0x2, R4 ;  /* 0x000000021a040825 */ /* 0x000fe200078e0004 */
[----:B------:R-:W-:-:S05]  /*9fd0*/  @P0 LEA R3, R36, UR45, 0x1 ;  /* 0x0000002d24030c11 */ /* 0x000fca000f8e08ff */
[----:B------:R-:W-:Y:S01]  /*9fe0*/  @!PT LDS RZ, [RZ] ;  /* 0x00000000fffff984 */ /* 0x000fe20000000800 */
[----:B------:R-:W-:Y:S01]  /*9ff0*/  @!PT LDS RZ, [RZ] ;  /* 0x00000000fffff984 */ /* 0x000fe20000000800 */
[----:B------:R-:W-:Y:S01]  /*a000*/  @!PT LDS RZ, [RZ] ;  /* 0x00000000fffff984 */ /* 0x000fe20000000800 */
[----:B------:R0:W-:Y:S04]  /*a010*/  @P0 LDGSTS.E.BYPASS.LTC128B.128 [R3+0x1bc00], desc[UR38][R4.64], !P3 ;  /* 0x1bc0000004030fae */ /* 0x0001e8000d901d66 */
[----:B------:R0:W-:Y:S01]  /*a020*/  @P0 LDGSTS.E.BYPASS.LTC128B.128 [R3+0x1fc00], desc[UR38][R4.64+0x80], !P2 ;  /* 0x1fc0008004030fae */ /* 0x0001e2000d101d66 */
[----:B------:R-:W-:Y:S01]  /*a030*/  NOP ;  /* 0x0000000000007918 */ /* 0x000fe20000000000 */
[----:B------:R-:W-:Y:S02]  /*a040*/  SYNCS.ARRIVE.TRANS64.RED.A0T1 RZ, [UR45+0x28830], RZ ;  /* 0x028830ffffff79a7 */ /* 0x000fe4000820042d */
[----:B------:R-:W-:Y:S01]  /*a050*/  ARRIVES.LDGSTSBAR.64.TRANSCNT [UR45+0x28830] ;  /* 0x02883000ff0079b0 */ /* 0x000fe20008000aad */
[----:B------:R-:W-:Y:S01]  /*a060*/  NOP ;  /* 0x0000000000007918 */ /* 0x000fe20000000000 */
[----:B------:R-:W-:-:S13]  /*a070*/  ISETP.NE.AND P1, PT, R19, 0x3, PT ;  /* 0x000000031300780c */ /* 0x000fda0003f25270 */
[----:B0-----:R-:W-:Y:S05]  /*a080*/  @!P1 BRA `(.L_x_6531) ;  /* 0x0000000000049947 */ /* 0x001fea0003800000 */
[----:B------:R-:W-:Y:S01]  /*a090*/  BPT.TRAP 0x1 ;  /* 0x000000040000795c */ /* 0x000fe20000300000 */
.L_x_6531:
        /* <DEDUP_REMOVED lines=30> */
.L_x_6532:
[----:B------:R-:W0:Y:S01]  /*a280*/  LDC R0, c[0x0][0x448] ;  /* 0x00011200ff007b82 */ /* 0x000e220000000800 */
[----:B------:R-:W-:Y:S01]  /*a290*/  IMAD.IADD R3, R28, 0x1, R29 ;  /* 0x000000011c037824 */ /* 0x000fe200078e021d */
[----:B------:R-:W-:Y:S01]  /*a2a0*/  ULDC.64 UR4, c[0x0][0x2e0] ;  /* 0x0000b80000047ab9 */ /* 0x000fe20000000a00 */
[----:B------:R-:W-:Y:S01]  /*a2b0*/  IMAD.U32 R4, RZ, RZ, UR36 ;  /* 0x00000024ff047e24 */ /* 0x000fe2000f8e00ff */
[----:B------:R-:W-:Y:S01]  /*a2c0*/  MOV R5, UR37 ;  /* 0x0000002500057c02 */ /* 0x000fe20008000f00 */
[----:B------:R-:W-:Y:S01]  /*a2d0*/  IMAD R18, R18, UR4, RZ ;  /* 0x0000000412127c24 */ /* 0x000fe2000f8e02ff */
[----:B------:R-:W-:Y:S01]  /*a2e0*/  LEA R3, R34, R3, 0x7 ;  /* 0x0000000322037211 */ /* 0x000fe200078e38ff */
[----:B------:R-:W-:Y:S01]  /*a2f0*/  IMAD.MOV.U32 R6, RZ, RZ, R4 ;  /* 0x000000ffff067224 */ /* 0x000fe200078e0004 */
[----:B------:R-:W-:Y:S01]  /*a300*/  ULDC.64 UR6, c[0x0][0x280] ;  /* 0x0000a00000067ab9 */ /* 0x000fe20000000a00 */
[----:B------:R-:W-:Y:S02]  /*a310*/  IMAD.U32 R7, RZ, RZ, UR46 ;  /* 0x0000002eff077e24 */ /* 0x000fe4000f8e00ff */
[----:B------:R-:W-:-:S02]  /*a320*/  IMAD.MOV.U32 R9, RZ, RZ, R3 ;  /* 0x000000ffff097224 */ /* 0x000fc400078e0003 */
[----:B------:R-:W-:-:S04]  /*a330*/  IMAD.WIDE.U32 R6, R35, UR4, R6 ;  /* 0x0000000423067c25 */ /* 0x000fc8000f8e0006 */
[----:B------:R-:W-:Y:S01]  /*a340*/  IMAD R5, R35, UR5, R18 ;  /* 0x0000000523057c24 */ /* 0x000fe2000f8e0212 */
[----:B------:R-:W-:-:S04]  /*a350*/  ULDC.64 UR4, c[0x0][0x2d0] ;  /* 0x0000b40000047ab9 */ /* 0x000fc80000000a00 */
[----:B------:R-:W-:Y:S02]  /*a360*/  IADD3 R7, R7, R5, RZ ;  /* 0x0000000507077210 */ /* 0x000fe40007ffe0ff */
[----:B0-----:R-:W-:-:S13]  /*a370*/  ISETP.NE.AND P0, PT, R0, 0x1, PT ;  /* 0x000000010000780c */ /* 0x001fda0003f05270 */
[----:B------:R-:W0:Y:S08]  /*a380*/  @P0 LDC R8, c[0x0][0x44c] ;  /* 0x00011300ff080b82 */ /* 0x000e300000000800 */
[----:B------:R-:W1:Y:S01]  /*a390*/  @P0 LDC R11, c[0x0][0x450] ;  /* 0x00011400ff0b0b82 */ /* 0x000e620000000800 */
[----:B0-----:R-:W-:-:S05]  /*a3a0*/  @P0 IMAD.HI.U32 R4, R3, R8, RZ ;  /* 0x0000000803040227 */ /* 0x001fca00078e00ff */
[----:B-1----:R-:W-:-:S05]  /*a3b0*/  @P0 SHF.R.U32.HI R9, RZ, R11, R4 ;  /* 0x0000000bff090219 */ /* 0x002fca0000011604 */
[----:B------:R-:W-:-:S04]  /*a3c0*/  IMAD.MOV R4, RZ, RZ, -R9 ;  /* 0x000000ffff047224 */ /* 0x000fc800078e0a09 */
[----:B------:R-:W-:Y:S01]  /*a3d0*/  IMAD R3, R0, R4, R3 ;  /* 0x0000000400037224 */ /* 0x000fe200078e0203 */
[----:B------:R-:W-:-:S05]  /*a3e0*/  SHF.R.S32.HI R4, RZ, 0x1f, R9 ;  /* 0x0000001fff047819 */ /* 0x000fca0000011409 */
[----:B------:R-:W-:Y:S02]  /*a3f0*/  IMAD R8, R4, UR4, RZ ;  /* 0x0000000404087c24 */ /* 0x000fe4000f8e02ff */
[----:B------:R-:W-:Y:S01]  /*a400*/  IMAD.WIDE.U32 R4, R9, UR4, R6 ;  /* 0x0000000409047c25 */ /* 0x000fe2000f8e0006 */
[----:B------:R-:W-:-:S03]  /*a410*/  SHF.R.S32.HI R6, RZ, 0x1f, R3 ;  /* 0x0000001fff067819 */ /* 0x000fc60000011403 */
[----:B------:R-:W-:Y:S01]  /*a420*/  IMAD R9, R9, UR5, R8 ;  /* 0x0000000509097c24 */ /* 0x000fe2000f8e0208 */
[----:B------:R-:W-:Y:S02]  /*a430*/  ULDC.64 UR4, c[0x0][0x2c8] ;  /* 0x0000b20000047ab9 */ /* 0x000fe40000000a00 */
[----:B------:R-:W-:Y:S02]  /*a440*/  IMAD R6, R6, UR4, RZ ;  /* 0x0000000406067c24 */ /* 0x000fe4000f8e02ff */
[----:B------:R-:W-:Y:S02]  /*a450*/  IMAD.IADD R5, R5, 0x1, R9 ;  /* 0x0000000105057824 */ /* 0x000fe400078e0209 */
[C---:B------:R-:W-:Y:S02]  /*a460*/  IMAD R7, R3.reuse, UR5, R6 ;  /* 0x0000000503077c24 */ /* 0x040fe4000f8e0206 */
[----:B------:R-:W-:Y:S01]  /*a470*/  IMAD.WIDE.U32 R4, R3, UR4, R4 ;  /* 0x0000000403047c25 */ /* 0x000fe2000f8e0004 */
[----:B------:R-:W-:-:S02]  /*a480*/  ULDC UR4, c[0x0][0x2b8] ;  /* 0x0000ae0000047ab9 */ /* 0x000fc40000000800 */
[----:B------:R-:W-:Y:S02]  /*a490*/  ISETP.GE.AND P0, PT, R26, UR4, PT ;  /* 0x000000041a007c0c */ /* 0x000fe4000bf06270 */
[C---:B------:R-:W-:Y:S02]  /*a4a0*/  LEA R6, P2, R4.reuse, UR6, 0x1 ;  /* 0x0000000604067c11 */ /* 0x040fe4000f8408ff */
[----:B------:R-:W-:Y:S02]  /*a4b0*/  IADD3 R7, R5, R7, RZ ;  /* 0x0000000705077210 */ /* 0x000fe40007ffe0ff */
[----:B------:R-:W-:Y:S01]  /*a4c0*/  ISETP.GE.AND P1, PT, R25, UR4, PT ;  /* 0x0000000419007c0c */ /* 0x000fe2000bf26270 */
[----:B------:R-:W-:Y:S01]  /*a4d0*/  UMOV UR4, 0xffffffff ;  /* 0xffffffff00047882 */ /* 0x000fe20000000000 */
[----:B------:R-:W-:Y:S02]  /*a4e0*/  LEA.HI.X R7, R4, UR7, R7, 0x1, P2 ;  /* 0x0000000704077c11 */ /* 0x000fe400090f0c07 */
[----:B------:R-:W-:Y:S09]  /*a4f0*/  BRA.DIV UR4, `(.L_x_6533) ;  /* 0x0000002e044c7947 */ /* 0x000ff2000b800000 */
[----:B------:R-:W-:Y:S01]  /*a500*/  SHFL.IDX PT, R5, R7, RZ, 0x181f ;  /* 0x00181fff07057589 */ /* 0x000fe200000e0000 */
[----:B------:R-:W-:Y:S01]  /*a510*/  ULDC UR4, c[0x0][0x288] ;  /* 0x0000a20000047ab9 */ /* 0x000fe20000000800 */
[----:B------:R-:W-:Y:S02]  /*a520*/  IMAD R3, R34, 0x80, R29 ;  /* 0x0000008022037824 */ /* 0x000fe400078e021d */
[----:B------:R-:W0:Y:S01]  /*a530*/  SHFL.IDX PT, R4, R6, RZ, 0x181f ;  /* 0x00181fff06047589 */ /* 0x000e2200000e0000 */
[----:B------:R-:W-:Y:S02]  /*a540*/  IMAD R0, R0, UR4, RZ ;  /* 0x0000000400007c24 */ /* 0x000fe4000f8e02ff */
[C---:B------:R-:W-:Y:S01]  /*a550*/  VIADD R9, R3.reuse, 0x10 ;  /* 0x0000001003097836 */ /* 0x040fe20000000000 */
[----:B------:R-:W-:Y:S01]  /*a560*/  SHFL.IDX PT, R8, R7, 0x1, 0x181f ;  /* 0x00381f0007087f89 */ /* 0x000fe200000e0000 */
[C---:B------:R-:W-:Y:S01]  /*a570*/  VIADD R11, R3.reuse, 0x20 ;  /* 0x00000020030b7836 */ /* 0x040fe20000000000 */
[----:B------:R-:W-:-:S02]  /*a580*/  ISETP.GE.AND P2, PT, R3, R0, PT ;  /* 0x000000000300720c */ /* 0x000fc40003f46270 */
[----:B------:R-:W1:Y:S04]  /*a590*/  SHFL.IDX PT, R14, R6, 0x1, 0x181f ;  /* 0x00381f00060e7f89 */ /* 0x000e6800000e0000 */
[----:B------:R-:W-:Y:S07]  /*a5a0*/  SHFL.IDX PT, R10, R7, 0x3, 0x181f ;  /* 0x00781f00070a7f89 */ /* 0x000fee00000e0000 */
[----:B------:R-:W-:Y:S01]  /*a5b0*/  @!P2 LEA R21, R36, UR45, 0x1 ;  /* 0x0000002d2415ac11 */ /* 0x000fe2000f8e08ff */
[----:B0-----:R-:W-:-:S05]  /*a5c0*/  @!P2 IMAD.WIDE.U32 R4, R26, 0x2, R4 ;  /* 0x000000021a04a825 */ /* 0x001fca00078e0004 */
[----:B------:R-:W-:Y:S04]  /*a5d0*/  @!P2 LDGSTS.E.BYPASS.LTC128B.128 [R21+0x10400], desc[UR38][R4.64], !P0 ;  /* 0x104000000415afae */ /* 0x000fe8000c101d66 */
[----:B------:R1:W-:Y:S01]  /*a5e0*/  @!P2 LDGSTS.E.BYPASS.LTC128B.128 [R21+0x14400], desc[UR38][R4.64+0x80], !P1 ;  /* 0x144000800415afae */ /* 0x0003e2000c901d66 */
[----:B------:R-:W-:Y:S02]  /*a5f0*/  ISETP.GE.AND P2, PT, R9, R0, PT ;  /* 0x000000000900720c */ /* 0x000fe40003f46270 */
[----:B-1----:R-:W-:Y:S01]  /*a600*/  MOV R4, R14 ;  /* 0x0000000e00047202 */ /* 0x002fe20000000f00 */
[----:B------:R-:W-:-:S10]  /*a610*/  IMAD.MOV.U32 R5, RZ, RZ, R8 ;  /* 0x000000ffff057224 */ /* 0x000fd400078e0008 */
[----:B------:R-:W-:Y:S01]  /*a620*/  @!P2 LEA R35, R36, UR45, 0x1 ;  /* 0x0000002d2423ac11 */ /* 0x000fe2000f8e08ff */
[----:B------:R-:W-:Y:S01]  /*a630*/  SHFL.IDX PT, R14, R6, 0x3, 0x181f ;  /* 0x00781f00060e7f89 */ /* 0x000fe200000e0000 */
[----:B------:R-:W-:-:S03]  /*a640*/  @!P2 IMAD.WIDE.U32 R8, R26, 0x2, R4 ;  /* 0x000000021a08a825 */ /* 0x000fc600078e0004 */
[----:B------:R-:W-:Y:S04]  /*a650*/  SHFL.IDX PT, R5, R7, 0x2, 0x181f ;  /* 0x00581f0007057f89 */ /* 0x000fe800000e0000 */
[----:B------:R-:W0:Y:S04]  /*a660*/  SHFL.IDX PT, R4, R6, 0x2, 0x181f ;  /* 0x00581f0006047f89 */ /* 0x000e2800000e0000 */
[----:B------:R-:W-:Y:S04]  /*a670*/  @!P2 LDGSTS.E.BYPASS.LTC128B.128 [R35+0x10c00], desc[UR38][R8.64], !P0 ;  /* 0x10c000000823afae */ /* 0x000fe8000c101d66 */
[----:B------:R1:W-:Y:S01]  /*a680*/  @!P2 LDGSTS.E.BYPASS.LTC128B.128 [R35+0x14c00], desc[UR38][R8.64+0x80], !P1 ;  /* 0x14c000800823afae */ /* 0x0003e2000c901d66 */
[----:B------:R-:W-:-:S02]  /*a690*/  ISETP.GE.AND P2, PT, R11, R0, PT ;  /* 0x000000000b00720c */ /* 0x000fc40003f46270 */
[C---:B------:R-:W-:Y:S02]  /*a6a0*/  IADD3 R11, R3.reuse, 0x40, RZ ;  /* 0x00000040030b7810 */ /* 0x040fe40007ffe0ff */
[----:B-1----:R-:W-:-:S09]  /*a6b0*/  IADD3 R9, R3, 0x30, RZ ;  /* 0x0000003003097810 */ /* 0x002fd20007ffe0ff */
[----:B------:R-:W-:Y:S01]  /*a6c0*/  @!P2 LEA R21, R36, UR45, 0x1 ;  /* 0x0000002d2415ac11 */ /* 0x000fe2000f8e08ff */
[----:B0-----:R-:W-:-:S05]  /*a6d0*/  @!P2 IMAD.WIDE.U32 R4, R26, 0x2, R4 ;  /* 0x000000021a04a825 */ /* 0x001fca00078e0004 */
[----:B------:R-:W-:Y:S04]  /*a6e0*/  @!P2 LDGSTS.E.BYPASS.LTC128B.128 [R21+0x11400], desc[UR38][R4.64], !P0 ;  /* 0x114000000415afae */ /* 0x000fe8000c101d66 */
[----:B------:R0:W-:Y:S01]  /*a6f0*/  @!P2 LDGSTS.E.BYPASS.LTC128B.128 [R21+0x15400], desc[UR38][R4.64+0x80], !P1 ;  /* 0x154000800415afae */ /* 0x0001e2000c901d66 */
[----:B------:R-:W-:Y:S01]  /*a700*/  ISETP.GE.AND P2, PT, R9, R0, PT ;  /* 0x000000000900720c */ /* 0x000fe20003f46270 */
[----:B0-----:R-:W-:Y:S02]  /*a710*/  IMAD.MOV.U32 R4, RZ, RZ, R14 ;  /* 0x000000ffff047224 */ /* 0x001fe400078e000e */
        /* <DEDUP_REMOVED lines=8> */
[----:B------:R-:W-:Y:S01]  /*a7a0*/  ISETP.GE.AND P2, PT, R11, R0, PT ;  /* 0x000000000b00720c */ /* 0x000fe20003f46270 */
[----:B------:R-:W-:-:S02]  /*a7b0*/  VIADD R11, R3, 0x60 ;  /* 0x00000060030b7836 */ /* 0x000fc40000000000 */
[----:B------:R-:W2:Y:S01]  /*a7c0*/  SHFL.IDX PT, R14, R6, 0x5, 0x181f ;  /* 0x00b81f00060e7f89 */ /* 0x000ea200000e0000 */
[----:B-1----:R-:W-:-:S09]  /*a7d0*/  VIADD R9, R3, 0x50 ;  /* 0x0000005003097836 */ /* 0x002fd20000000000 */
[----:B------:R-:W-:Y:S01]  /*a7e0*/  @!P2 LEA R21, R36, UR45, 0x1 ;  /* 0x0000002d2415ac11 */ /* 0x000fe2000f8e08ff */
[----:B0-----:R-:W-:-:S05]  /*a7f0*/  @!P2 IMAD.WIDE.U32 R4, R26, 0x2, R4 ;  /* 0x000000021a04a825 */ /* 0x001fca00078e0004 */
[----:B------:R-:W-:Y:S04]  /*a800*/  @!P2 LDGSTS.E.BYPASS.LTC128B.128 [R21+0x12400], desc[UR38][R4.64], !P0 ;  /* 0x124000000415afae */ /* 0x000fe8000c101d66 */
[----:B------:R2:W-:Y:S01]  /*a810*/  @!P2 LDGSTS.E.BYPASS.LTC128B.128 [R21+0x16400], desc[UR38][R4.64+0x80], !P1 ;  /* 0x164000800415afae */ /* 0x0005e2000c901d66 */
[----:B------:R-:W-:Y:S01]  /*a820*/  ISETP.GE.AND P2, PT, R9, R0, PT ;  /* 0x000000000900720c */ /* 0x000fe20003f46270 */
[----:B--2---:R-:W-:Y:S01]  /*a830*/  IMAD.MOV.U32 R4, RZ, RZ, R14 ;  /* 0x000000ffff047224 */ /* 0x004fe200078e000e */
[----:B------:R-:W-:Y:S01]  /*a840*/  MOV R5, R10 ;  /* 0x0000000a00057202 */ /* 0x000fe20000000f00 */
[----:B------:R-:W-:Y:S10]  /*a850*/  SHFL.IDX PT, R14, R6, 0x7, 0x181f ;  /* 0x00f81f00060e7f89 */ /* 0x000ff400000e0000 */
[----:B------:R-:W-:Y:S01]  /*a860*/  @!P2 LEA R35, R36, UR45, 0x1 ;  /* 0x0000002d2423ac11 */ /* 0x000fe2000f8e08ff */
[----:B------:R-:W-:Y:S01]  /*a870*/  @!P2 IMAD.WIDE.U32 R8, R26, 0x2, R4 ;  /* 0x000000021a08a825 */ /* 0x000fe200078e0004 */
[----:B------:R-:W-:Y:S04]  /*a880*/  SHFL.IDX PT, R10, R7, 0x7, 0x181f ;  /* 0x00f81f00070a7f89 */ /* 0x000fe800000e0000 */
[----:B------:R-:W-:Y:S04]  /*a890*/  SHFL.IDX PT, R5, R7, 0x6, 0x181f ;  /* 0x00d81f0007057f89 */ /* 0x000fe800000e0000 */
[----:B------:R-:W0:Y:S04]  /*a8a0*/  SHFL.IDX PT, R4, R6, 0x6, 0x181f ;  /* 0x00d81f0006047f89 */ /* 0x000e2800000e0000 */
[----:B------:R1:W-:Y:S04]  /*a8b0*/  @!P2 LDGSTS.E.BYPASS.LTC128B.128 [R35+0x12c00], desc[UR38][R8.64], !P0 ;  /* 0x12c000000823afae */ /* 0x0003e8000c101d66 */
[----:B------:R1:W-:Y:S01]  /*a8c0*/  @!P2 LDGSTS.E.BYPASS.LTC128B.128 [R35+0x16c00], desc[UR38][R8.64+0x80], !P1 ;  /* 0x16c000800823afae */ /* 0x0003e2000c901d66 */
[----:B------:R-:W-:-:S13]  /*a8d0*/  ISETP.GE.AND P2, PT, R11, R0, PT ;  /* 0x000000000b00720c */ /* 0x000fda0003f46270 */
[----:B------:R-:W-:Y:S01]  /*a8e0*/  @!P2 LEA R21, R36, UR45, 0x1 ;  /* 0x0000002d2415ac11 */ /* 0x000fe2000f8e08ff */
[----:B0-----:R-:W-:-:S05]  /*a8f0*/  @!P2 IMAD.WIDE.U32 R4, R26, 0x2, R4 ;  /* 0x000000021a04a825 */ /* 0x001fca00078e0004 */
[----:B------:R1:W-:Y:S04]  /*a900*/  @!P2 LDGSTS.E.BYPASS.LTC128B.128 [R21+0x13400], desc[UR38][R4.64], !P0 ;  /* 0x134000000415afae */ /* 0x0003e8000c101d66 */
[----:B------:R1:W-:Y:S02]  /*a910*/  @!P2 LDGSTS.E.BYPASS.LTC128B.128 [R21+0x17400], desc[UR38][R4.64+0x80], !P1 ;  /* 0x174000800415afae */ /* 0x0003e4000c901d66 */
.L_x_6605:
[----:B------:R-:W-:Y:S01]  /*a920*/  VIADD R3, R3, 0x70 ;  /* 0x0000007003037836 */ /* 0x000fe20000000000 */
[----:B------:R-:W-:Y:S01]  /*a930*/  BSSY B0, `(.L_x_6534) ;  /* 0x000000e000007945 */ /* 0x000fe20003800000 */
[----:B-1----:R-:W-:Y:S02]  /*a940*/  IMAD.MOV.U32 R4, RZ, RZ, R14 ;  /* 0x000000ffff047224 */ /* 0x002fe400078e000e */
[----:B------:R-:W-:Y:S01]  /*a950*/  IMAD.MOV.U32 R5, RZ, RZ, R10 ;  /* 0x000000ffff057224 */ /* 0x000fe200078e000a */
[----:B------:R-:W-:Y:S02]  /*a960*/  ISETP.GE.AND P2, PT, R3, R0, PT ;  /* 0x000000000300720c */ /* 0x000fe40003f46270 */
[----:B------:R-:W-:-:S04]  /*a970*/  MOV R0, 0x1 ;  /* 0x0000000100007802 */ /* 0x000fc80000000f00 */
[----:B------:R-:W-:-:S07]  /*a980*/  SHF.L.U32 R0, R0, 0x1f, RZ ;  /* 0x0000001f00007819 */ /* 0x000fce00000006ff */
[----:B------:R-:W-:Y:S05]  /*a990*/  @P2 BRA `(.L_x_6535) ;  /* 0x00000000001c2947 */ /* 0x000fea0003800000 */
[----:B------:R-:W-:Y:S01]  /*a9a0*/  IMAD.WIDE.U32 R4, R26, 0x2, R4 ;  /* 0x000000021a047825 */ /* 0x000fe200078e0004 */
[----:B------:R-:W-:-:S05]  /*a9b0*/  LEA R3, R36, UR45, 0x1 ;  /* 0x0000002d24037c11 */ /* 0x000fca000f8e08ff */
[----:B------:R-:W-:Y:S01]  /*a9c0*/  @!PT LDS RZ, [RZ] ;  /* 0x00000000fffff984 */ /* 0x000fe20000000800 */
[----:B------:R-:W-:Y:S01]  /*a9d0*/  @!PT LDS RZ, [RZ] ;  /* 0x00000000fffff984 */ /* 0x000fe20000000800 */
[----:B------:R-:W-:Y:S01]  /*a9e0*/  @!PT LDS RZ, [RZ] ;  /* 0x00000000fffff984 */ /* 0x000fe20000000800 */
[----:B------:R0:W-:Y:S04]  /*a9f0*/  LDGSTS.E.BYPASS.LTC128B.128 [R3+0x13c00], desc[UR38][R4.64], !P0 ;  /* 0x13c0000004037fae */ /* 0x0001e8000c101d66 */
[----:B------:R0:W-:Y:S02]  /*aa00*/  LDGSTS.E.BYPASS.LTC128B.128 [R3+0x17c00], desc[UR38][R4.64+0x80], !P1 ;  /* 0x17c0008004037fae */ /* 0x0001e4000c901d66 */
.L_x_6535:
[----:B------:R-:W-:Y:S05]  /*aa10*/  BSYNC B0 ;  /* 0x0000000000007941 */ /* 0x000fea0003800000 */
.L_x_6534:
[----:B------:R-:W-:Y:S01]  /*aa20*/  NOP ;  /* 0x0000000000007918 */ /* 0x000fe20000000000 */
[----:B------:R-:W-:Y:S01]  /*aa30*/  SYNCS.ARRIVE.TRANS64.RED.A0T1 RZ, [UR45+0x28800], RZ ;  /* 0x028800ffffff79a7 */ /* 0x000fe2000820042d */
[----:B------:R-:W-:Y:S01]  /*aa40*/  ARRIVES.LDGSTSBAR.64.TRANSCNT [UR45+0x28800] ;  /* 0x02880000ff0079b0 */ /* 0x000fe20008000aad */
[----:B------:R-:W-:Y:S01]  /*aa50*/  NOP ;  /* 0x0000000000007918 */ /* 0x000fe20000000000 */
[----:B------:R-:W-:Y:S01]  /*aa60*/  SYNCS.ARRIVE.TRANS64.A1T0 RZ, [UR45+0x28800], RZ ;  /* 0x028800ffffff79a7 */ /* 0x000fe2000810002d */
[----:B------:R-:W-:-:S04]  /*aa70*/  IADD3 R32, R32, -0x2, RZ ;  /* 0xfffffffe20207810 */ /* 0x000fc80007ffe0ff */
[----:B------:R-:W-:Y:S01]  /*aa80*/  ISETP.GE.AND P1, PT, R32, UR48, PT ;  /* 0x0000003020007c0c */ /* 0x000fe2000bf26270 */
[----:B------:R-:W1:Y:S02]  /*aa90*/  SYNCS.PHASECHK.TRANS64.TRYWAIT P0, [UR45+0x28820], R0 ;  /* 0x02882000ff0075a7 */ /* 0x000e64000800016d */
[----:B-1----:R-:W-:Y:S10]  /*aaa0*/  @!P0 BRA `(.L_x_6536) ;  /* 0x0000003000588947 */ /* 0x002ff40003800000 */
.L_x_6606:
[----:B------:R-:W-:Y:S02]  /*aab0*/  IMAD.MOV.U32 R8, RZ, RZ, 0x1 ;  /* 0x00000001ff087424 */ /* 0x000fe400078e00ff */
[----:B------:R-:W-:Y:S01]  /*aac0*/  IMAD.MOV.U32 R9, RZ, RZ, RZ ;  /* 0x000000ffff097224 */ /* 0x000fe200078e00ff */
[----:B------:R-:W-:Y:S06]  /*aad0*/  @!P1 BRA `(.L_x_6537) ;  /* 0x0000001000289947 */ /* 0x000fec0003800000 */
[----:B------:R-:W-:Y:S01]  /*aae0*/  UIADD3 UR4, UR47, 0x1, URZ ;  /* 0x000000012f047890 */ /* 0x000fe2000fffe03f */
[----:B0-----:R-:W-:Y:S01]  /*aaf0*/  LOP3.LUT R3, RZ, UR44, RZ, 0x33, !PT ;  /* 0x0000002cff037c12 */ /* 0x001fe2000f8e33ff */
[----:B------:R-:W-:Y:S01]  /*ab00*/  BSSY B0, `(.L_x_6537) ;  /* 0x0000107000007945 */ /* 0x000fe20003800000 */
[----:B------:R-:W-:Y:S01]  /*ab10*/  IADD3 R28, R28, R33, R29 ;  /* 0x000000211c1c7210 */ /* 0x000fe20007ffe01d */
[----:B------:R-:W-:Y:S01]  /*ab20*/  UIMAD UR4, UR4, UR41, URZ ;  /* 0x00000029040472a4 */ /* 0x000fe2000f8e023f */
[----:B------:R-:W-:Y:S01]  /*ab30*/  IMAD.MOV.U32 R10, RZ, RZ, 0x1 ;  /* 0x00000001ff0a7424 */ /* 0x000fe200078e00ff */
[----:B------:R-:W-:Y:S02]  /*ab40*/  MOV R21, RZ ;  /* 0x000000ff00157202 */ /* 0x000fe40000000f00 */
[----:B------:R-:W-:Y:S02]  /*ab50*/  IADD3 R5, R28, -0x180, RZ ;  /* 0xfffffe801c057810 */ /* 0x000fe40007ffe0ff */
[----:B------:R-:W-:Y:S01]  /*ab60*/  LOP3.LUT R0, RZ, UR4, RZ, 0x33, !PT ;  /* 0x00000004ff007c12 */ /* 0x000fe2000f8e33ff */
[----:B------:R-:W-:-:S02]  /*ab70*/  ULDC UR4, c[0x0][0x2f4] ;  /* 0x0000bd0000047ab9 */ /* 0x000fc40000000800 */
[----:B------:R-:W-:Y:S02]  /*ab80*/  ISETP.GE.AND P2, PT, R26, UR4, PT ;  /* 0x000000041a007c0c */ /* 0x000fe4000bf46270 */
[----:B------:R-:W-:Y:S02]  /*ab90*/  VIMNMX R0, R0, R3, !PT ;  /* 0x0000000300007248 */ /* 0x000fe40007fe0100 */
[----:B------:R-:W-:Y:S02]  /*aba0*/  IADD3 R3, -R29, UR43, RZ ;  /* 0x0000002b1d037c10 */ /* 0x000fe4000fffe1ff */
[----:B------:R-:W-:Y:S01]  /*abb0*/  ISETP.GE.AND P1, PT, R25, UR4, PT ;  /* 0x0000000419007c0c */ /* 0x000fe2000bf26270 */
[C---:B------:R-:W-:Y:S01]  /*abc0*/  IMAD R18, R0.reuse, -0x80, R5 ;  /* 0xffffff8000127824 */ /* 0x040fe200078e0205 */
[C---:B------:R-:W-:Y:S01]  /*abd0*/  IADD3 R22, -R0.reuse, -0x2, RZ ;  /* 0xfffffffe00167810 */ /* 0x040fe20007ffe1ff */
[----:B------:R-:W-:-:S04]  /*abe0*/  IMAD R3, R0, 0x80, R3 ;  /* 0x0000008000037824 */ /* 0x000fc800078e0203 */
[----:B------:R-:W-:-:S07]  /*abf0*/  VIADD R20, R3, 0x100 ;  /* 0x0000010003147836 */ /* 0x000fce0000000000 */
.L_x_6550:
[----:B------:R-:W-:Y:S01]  /*ac00*/  ISETP.NE.AND P0, PT, R30, 0x1, PT ;  /* 0x000000011e00780c */ /* 0x000fe20003f05270 */
[----:B------:R-:W-:-:S12]  /*ac10*/  ULDC.64 UR4, c[0x0][0x428] ;  /* 0x00010a0000047ab9 */ /* 0x000fd80000000a00 */
[----:B------:R-:W0:Y:S08]  /*ac20*/  @P0 LDC R3, c[0x0][0x434] ;  /* 0x00010d00ff030b82 */ /* 0x000e300000000800 */
[----:B------:R-:W1:Y:S01]  /*ac30*/  @P0 LDC R5, c[0x0][0x438] ;  /* 0x00010e00ff050b82 */ /* 0x000e620000000800 */
[----:B0-----:R-:W-:-:S04]  /*ac40*/  @P0 IMAD.HI.U32 R0, R18, R3, RZ ;  /* 0x0000000312000227 */ /* 0x001fc800078e00ff */
[----:B------:R-:W-:Y:S01]  /*ac50*/  IMAD.MOV.U32 R3, RZ, RZ, R18 ;  /* 0x000000ffff037224 */ /* 0x000fe200078e0012 */
[----:B-1----:R-:W-:Y:S01]  /*ac60*/  @P0 SHF.R.U32.HI R3, RZ, R5, R0 ;  /* 0x00000005ff030219 */ /* 0x002fe20000011600 */
[----:B------:R-:W-:-:S03]  /*ac70*/  IMAD R0, R27, UR4, RZ ;  /* 0x000000041b007c24 */ /* 0x000fc6000f8e02ff */
[----:B------:R-:W-:Y:S01]  /*ac80*/  SHF.R.S32.HI R5, RZ, 0x1f, R3 ;  /* 0x0000001fff057819 */ /* 0x000fe20000011403 */
[----:B------:R-:W-:Y:S01]  /*ac90*/  IMAD R9, R31, UR5, R0 ;  /* 0x000000051f097c24 */ /* 0x000fe2000f8e0200 */
[----:B------:R-:W-:-:S05]  /*aca0*/  MOV R4, R3 ;  /* 0x0000000300047202 */ /* 0x000fca0000000f00 */
[----:B------:R-:W-:Y:S01]  /*acb0*/  IMAD.WIDE.U32 R6, R31, UR4, R4 ;  /* 0x000000041f067c25 */ /* 0x000fe2000f8e0004 */
[----:B------:R-:W-:-:S03]  /*acc0*/  ULDC.64 UR4, c[0x0][0x418] ;  /* 0x0001060000047ab9 */ /* 0x000fc60000000a00 */
[----:B------:R-:W-:Y:S01]  /*acd0*/  IMAD.IADD R5, R9, 0x1, R7 ;  /* 0x0000000109057824 */ /* 0x000fe200078e0207 */
[----:B------:R-:W-:-:S04]  /*ace0*/  LEA R4, P0, R6, UR4, 0x2 ;  /* 0x0000000406047c11 */ /* 0x000fc8000f8010ff */
[----:B------:R-:W-:-:S05]  /*acf0*/  LEA.HI.X R5, R6, UR5, R5, 0x2, P0 ;  /* 0x0000000506057c11 */ /* 0x000fca00080f1405 */
[----:B--2---:R-:W2:Y:S01]  /*ad00*/  LDG.E R28, desc[UR38][R4.64] ;  /* 0x00000026041c7981 */ /* 0x004ea2000c1e1900 */
[----:B------:R-:W-:Y:S01]  /*ad10*/  ISETP.NE.AND P3, PT, R19, 0x3, PT ;  /* 0x000000031300780c */ /* 0x000fe20003f65270 */
[----:B------:R-:W-:-:S05]  /*ad20*/  VIADD R9, R21, 0x1 ;  /* 0x0000000115097836 */ /* 0x000fca0000000000 */
[----:B------:R-:W-:-:S04]  /*ad30*/  ISETP.NE.AND P0, PT, R9, 0x2, PT ;  /* 0x000000020900780c */ /* 0x000fc80003f05270 */
[----:B------:R-:W-:Y:S02]  /*ad40*/  SEL R7, RZ, 0x1, P0 ;  /* 0x00000001ff077807 */ /* 0x000fe40000000000 */
[----:B------:R-:W-:Y:S02]  /*ad50*/  SEL R9, R9, RZ, P0 ;  /* 0x000000ff09097207 */ /* 0x000fe40000000000 */
[----:B------:R-:W-:Y:S02]  /*ad60*/  LOP3.LUT R8, R10, R7, RZ, 0x3c, !PT ;  /* 0x000000070a087212 */ /* 0x000fe400078e3cff */
[----:B--2---:R-:W-:Y:S01]  /*ad70*/  SHF.R.S32.HI R32, RZ, 0x1f, R28 ;  /* 0x0000001fff207819 */ /* 0x004fe2000001141c */
[----:B------:R-:W-:Y:S06]  /*ad80*/  @!P3 BRA `(.L_x_6538) ;  /* 0x000000000004b947 */ /* 0x000fec0003800000 */
[----:B------:R-:W-:Y:S01]  /*ad90*/  BPT.TRAP 0x1 ;  /* 0x000000040000795c */ /* 0x000fe20000300000 */
.L_x_6538:
[----:B------:R-:W-:Y:S01]  /*ada0*/  LEA R33, R9, UR45, 0x3 ;  /* 0x0000002d09217c11 */ /* 0x000fe2000f8e18ff */
[----:B------:R-:W-:Y:S01]  /*adb0*/  BSSY B1, `(.L_x_6539) ;  /* 0x0000004000017945 */ /* 0x000fe20003800000 */
[----:B------:R-:W-:-:S04]  /*adc0*/  SHF.L.U32 R0, R8, 0x1f, RZ ;  /* 0x0000001f08007819 */ /* 0x000fc800000006ff */
[----:B------:R-:W0:Y:S02]  /*add0*/  SYNCS.PHASECHK.TRANS64.TRYWAIT P0, [R33+URZ+0x28840], R0 ;  /* 0x02884000210075a7 */ /* 0x000e24000800017f */
[----:B0-----:R-:W-:Y:S05]  /*ade0*/  @!P0 BRA `(.L_x_6540) ;  /* 0x0000002c00a08947 */ /* 0x001fea0003800000 */
.L_x_6607:
[----:B------:R-:W-:Y:S05]  /*adf0*/  BSYNC B1 ;  /* 0x0000000000017941 */ /* 0x000fea0003800000 */
.L_x_6539:
[----:B------:R-:W-:Y:S01]  /*ae00*/  ULDC UR4, c[0x0][0x430] ;  /* 0x00010c0000047ab9 */ /* 0x000fe20000000800 */
[----:B------:R-:W-:Y:S01]  /*ae10*/  R2UR UR6, R24 ;  /* 0x00000000180672ca */ /* 0x000fe200000e0000 */
[----:B------:R-:W-:Y:S01]  /*ae20*/  UIADD3 UR4, -UR4, URZ, URZ ;  /* 0x0000003f04047290 */ /* 0x000fe2000fffe13f */
[C---:B------:R-:W-:Y:S02]  /*ae30*/  LOP3.LUT P4, RZ, R23.reuse, 0x2, RZ, 0xc0, !PT ;  /* 0x0000000217ff7812 */ /* 0x040fe4000788c0ff */
[----:B------:R-:W-:-:S03]  /*ae40*/  LOP3.LUT P3, RZ, R23, 0x1, RZ, 0xc0, !PT ;  /* 0x0000000117ff7812 */ /* 0x000fc6000786c0ff */
[----:B------:R-:W-:Y:S01]  /*ae50*/  IMAD R34, R3, UR4, R18 ;  /* 0x0000000403227c24 */ /* 0x000fe2000f8e0212 */
[----:B------:R-:W-:-:S03]  /*ae60*/  ULDC.64 UR4, c[0x0][0x300] ;  /* 0x0000c00000047ab9 */ /* 0x000fc60000000a00 */
[----:B------:R-:W-:Y:S01]  /*ae70*/  IMAD.WIDE.U32 R4, R34, UR4, RZ ;  /* 0x0000000422047c25 */ /* 0x000fe2000f8e00ff */
[----:B------:R-:W-:-:S05]  /*ae80*/  SHF.R.S32.HI R35, RZ, 0x1f, R34 ;  /* 0x0000001fff237819 */ /* 0x000fca0000011422 */
        /* <DEDUP_REMOVED lines=18> */
[----:B------:R-:W-:Y:S01]  /*afb0*/  IMAD R4, R9, 0x4000, R36 ;  /* 0x0000400009047824 */ /* 0x000fe200078e0224 */
[----:B------:R-:W-:Y:S06]  /*afc0*/  BRA.DIV UR4, `(.L_x_6541) ;  /* 0x0000002e043c7947 */ /* 0x000fec000b800000 */
[----:B------:R-:W1:Y:S01]  /*afd0*/  SHFL.IDX PT, R14, R6, RZ, 0x181f ;  /* 0x00181fff060e7589 */ /* 0x000e6200000e0000 */
[----:B------:R-:W-:Y:S01]  /*afe0*/  IMAD.SHL.U32 R3, R26, 0x2, RZ ;  /* 0x000000021a037824 */ /* 0x000fe200078e00ff */
[----:B------:R-:W-:Y:S02]  /*aff0*/  LEA R4, R4, UR45, 0x1 ;  /* 0x0000002d04047c11 */ /* 0x000fe4000f8e08ff */
[----:B0-----:R-:W0:Y:S04]  /*b000*/  SHFL.IDX PT, R0, R5, RZ, 0x181f ;  /* 0x00181fff05007589 */ /* 0x001e2800000e0000 */
[----:B------:R-:W2:Y:S04]  /*b010*/  SHFL.IDX PT, R37, R6, 0x1, 0x181f ;  /* 0x00381f0006257f89 */ /* 0x000ea800000e0000 */
[----:B------:R-:W-:Y:S01]  /*b020*/  SHFL.IDX PT, R7, R5, 0x2, 0x181f ;  /* 0x00581f0005077f89 */ /* 0x000fe200000e0000 */
[----:B-1----:R-:W-:-:S04]  /*b030*/  IADD3 R14, P0, R14, R3, RZ ;  /* 0x000000030e0e7210 */ /* 0x002fc80007f1e0ff */
[----:B0-----:R-:W-:Y:S02]  /*b040*/  IADD3.X R15, RZ, R0, RZ, P0, !PT ;  /* 0x00000000ff0f7210 */ /* 0x001fe400007fe4ff */
[----:B------:R-:W0:Y:S01]  /*b050*/  SHFL.IDX PT, R0, R5, 0x1, 0x181f ;  /* 0x00381f0005007f89 */ /* 0x000e2200000e0000 */
[----:B--2---:R-:W-:-:S03]  /*b060*/  IADD3 R12, P0, R37, R3, RZ ;  /* 0x00000003250c7210 */ /* 0x004fc60007f1e0ff */
[----:B------:R-:W-:Y:S04]  /*b070*/  LDGSTS.E.BYPASS.LTC128B.128 [R4+0x18400], desc[UR38][R14.64], !P4 ;  /* 0x184000000e047fae */ /* 0x000fe8000e101d66 */
[----:B------:R1:W-:Y:S04]  /*b080*/  LDGSTS.E.BYPASS.LTC128B.128 [R4+0x1c400], desc[UR38][R14.64+0x80], !P3 ;  /* 0x1c4000800e047fae */ /* 0x0003e8000d901d66 */
[----:B------:R-:W-:Y:S04]  /*b090*/  SHFL.IDX PT, R37, R6, 0x3, 0x181f ;  /* 0x00781f0006257f89 */ /* 0x000fe800000e0000 */
[----:B-1----:R-:W1:Y:S01]  /*b0a0*/  SHFL.IDX PT, R14, R6, 0x2, 0x181f ;  /* 0x00581f00060e7f89 */ /* 0x002e6200000e0000 */
[----:B0-----:R-:W-:-:S03]  /*b0b0*/  IMAD.X R13, RZ, RZ, R0, P0 ;  /* 0x000000ffff0d7224 */ /* 0x001fc600000e0600 */
[----:B------:R-:W0:Y:S04]  /*b0c0*/  SHFL.IDX PT, R0, R5, 0x3, 0x181f ;  /* 0x00781f0005007f89 */ /* 0x000e2800000e0000 */
[----:B------:R-:W-:Y:S04]  /*b0d0*/  LDGSTS.E.BYPASS.LTC128B.128 [R4+0x18c00], desc[UR38][R12.64], !P4 ;  /* 0x18c000000c047fae */ /* 0x000fe8000e101d66 */
[----:B------:R1:W-:Y:S02]  /*b0e0*/  LDGSTS.E.BYPASS.LTC128B.128 [R4+0x1cc00], desc[UR38][R12.64+0x80], !P3 ;  /* 0x1cc000800c047fae */ /* 0x0003e4000d901d66 */
[----:B-1----:R-:W-:-:S05]  /*b0f0*/  IADD3 R12, P0, R14, R3, RZ ;  /* 0x000000030e0c7210 */ /* 0x002fca0007f1e0ff */
[----:B------:R-:W-:Y:S01]  /*b100*/  IMAD.X R13, RZ, RZ, R7, P0 ;  /* 0x000000ffff0d7224 */ /* 0x000fe200000e0607 */
[-C--:B------:R-:W-:Y:S01]  /*b110*/  IADD3 R14, P0, R37, R3.reuse, RZ ;  /* 0x00000003250e7210 */ /* 0x080fe20007f1e0ff */
[----:B------:R-:W-:Y:S03]  /*b120*/  SHFL.IDX PT, R7, R5, 0x5, 0x181f ;  /* 0x00b81f0005077f89 */ /* 0x000fe600000e0000 */
[----:B0-----:R-:W-:Y:S01]  /*b130*/  IADD3.X R15, RZ, R0, RZ, P0, !PT ;  /* 0x00000000ff0f7210 */ /* 0x001fe200007fe4ff */
[----:B------:R-:W0:Y:S04]  /*b140*/  SHFL.IDX PT, R37, R6, 0x4, 0x181f ;  /* 0x00981f0006257f89 */ /* 0x000e2800000e0000 */
[----:B------:R-:W1:Y:S04]  /*b150*/  SHFL.IDX PT, R0, R5, 0x4, 0x181f ;  /* 0x00981f0005007f89 */ /* 0x000e6800000e0000 */
[----:B------:R-:W-:Y:S04]  /*b160*/  LDGSTS.E.BYPASS.LTC128B.128 [R4+0x19400], desc[UR38][R12.64], !P4 ;  /* 0x194000000c047fae */ /* 0x000fe8000e101d66 */
[----:B------:R0:W-:Y:S04]  /*b170*/  LDGSTS.E.BYPASS.LTC128B.128 [R4+0x1d400], desc[UR38][R12.64+0x80], !P3 ;  /* 0x1d4000800c047fae */ /* 0x0001e8000d901d66 */
[----:B------:R-:W-:Y:S04]  /*b180*/  LDGSTS.E.BYPASS.LTC128B.128 [R4+0x19c00], desc[UR38][R14.64], !P4 ;  /* 0x19c000000e047fae */ /* 0x000fe8000e101d66 */
[----:B------:R2:W-:Y:S01]  /*b190*/  LDGSTS.E.BYPASS.LTC128B.128 [R4+0x1dc00], desc[UR38][R14.64+0x80], !P3 ;  /* 0x1dc000800e047fae */ /* 0x0005e2000d901d66 */
[----:B0-----:R-:W-:-:S03]  /*b1a0*/  IADD3 R12, P0, R37, R3, RZ ;  /* 0x00000003250c7210 */ /* 0x001fc60007f1e0ff */
[----:B------:R-:W-:Y:S02]  /*b1b0*/  SHFL.IDX PT, R37, R6, 0x6, 0x181f ;  /* 0x00d81f0006257f89 */ /* 0x000fe400000e0000 */
[----:B-1----:R-:W-:Y:S02]  /*b1c0*/  IMAD.X R13, RZ, RZ, R0, P0 ;  /* 0x000000ffff0d7224 */ /* 0x002fe400000e0600 */
[----:B------:R-:W-:Y:S04]  /*b1d0*/  SHFL.IDX PT, R0, R5, 0x6, 0x181f ;  /* 0x00d81f0005007f89 */ /* 0x000fe800000e0000 */
[----:B--2---:R-:W0:Y:S04]  /*b1e0*/  SHFL.IDX PT, R14, R6, 0x5, 0x181f ;  /* 0x00b81f00060e7f89 */ /* 0x004e2800000e0000 */
[----:B------:R-:W-:Y:S04]  /*b1f0*/  LDGSTS.E.BYPASS.LTC128B.128 [R4+0x1a400], desc[UR38][R12.64], !P4 ;  /* 0x1a4000000c047fae */ /* 0x000fe8000e101d66 */
[----:B------:R1:W-:Y:S04]  /*b200*/  LDGSTS.E.BYPASS.LTC128B.128 [R4+0x1e400], desc[UR38][R12.64+0x80], !P3 ;  /* 0x1e4000800c047fae */ /* 0x0003e8000d901d66 */
[----:B------:R-:W2:Y:S04]  /*b210*/  SHFL.IDX PT, R6, R6, 0x7, 0x181f ;  /* 0x00f81f0006067f89 */ /* 0x000ea800000e0000 */
[----:B------:R-:W3:Y:S01]  /*b220*/  SHFL.IDX PT, R5, R5, 0x7, 0x181f ;  /* 0x00f81f0005057f89 */ /* 0x000ee200000e0000 */
[----:B0-----:R-:W-:-:S05]  /*b230*/  IADD3 R14, P0, R14, R3, RZ ;  /* 0x000000030e0e7210 */ /* 0x001fca0007f1e0ff */
[----:B------:R-:W-:Y:S01]  /*b240*/  IMAD.X R15, RZ, RZ, R7, P0 ;  /* 0x000000ffff0f7224 */ /* 0x000fe200000e0607 */
[----:B-1----:R-:W-:-:S04]  /*b250*/  IADD3 R12, P0, R37, R3, RZ ;  /* 0x00000003250c7210 */ /* 0x002fc80007f1e0ff */
[----:B------:R-:W-:Y:S01]  /*b260*/  IADD3.X R13, RZ, R0, RZ, P0, !PT ;  /* 0x00000000ff0d7210 */ /* 0x000fe200007fe4ff */
[----:B------:R0:W-:Y:S04]  /*b270*/  LDGSTS.E.BYPASS.LTC128B.128 [R4+0x1ac00], desc[UR38][R14.64], !P4 ;  /* 0x1ac000000e047fae */ /* 0x0001e8000e101d66 */
[----:B------:R0:W-:Y:S04]  /*b280*/  LDGSTS.E.BYPASS.LTC128B.128 [R4+0x1ec00], desc[UR38][R14.64+0x80], !P3 ;  /* 0x1ec000800e047fae */ /* 0x0001e8000d901d66 */
[----:B------:R0:W-:Y:S04]  /*b290*/  LDGSTS.E.BYPASS.LTC128B.128 [R4+0x1b400], desc[UR38][R12.64], !P4 ;  /* 0x1b4000000c047fae */ /* 0x0001e8000e101d66 */
[----:B--23--:R0:W-:Y:S02]  /*b2a0*/  LDGSTS.E.BYPASS.LTC128B.128 [R4+0x1f400], desc[UR38][R12.64+0x80], !P3 ;  /* 0x1f4000800c047fae */ /* 0x00c1e4000d901d66 */
.L_x_6625:
[----:B------:R-:W-:-:S05]  /*b2b0*/  IADD3 R6, P0, R6, R3, RZ ;  /* 0x0000000306067210 */ /* 0x000fca0007f1e0ff */
[----:B------:R-:W-:Y:S01]  /*b2c0*/  IMAD.X R7, RZ, RZ, R5, P0 ;  /* 0x000000ffff077224 */ /* 0x000fe200000e0605 */
[----:B------:R-:W-:-:S04]  /*b2d0*/  PLOP3.LUT P0, PT, PT, PT, PT, 0x80, 0x0 ;  /* 0x000000000000781c */ /* 0x000fc80003f0f070 */
[----:B------:R-:W-:Y:S01]  /*b2e0*/  @!PT LDS RZ, [RZ] ;  /* 0x00000000fffff984 */ /* 0x000fe20000000800 */
[----:B------:R-:W-:Y:S01]  /*b2f0*/  @!PT LDS RZ, [RZ] ;  /* 0x00000000fffff984 */ /* 0x000fe20000000800 */
[----:B------:R-:W-:Y:S01]  /*b300*/  @!PT LDS RZ, [RZ] ;  /* 0x00000000fffff984 */ /* 0x000fe20000000800 */
[----:B------:R1:W-:Y:S04]  /*b310*/  LDGSTS.E.BYPASS.LTC128B.128 [R4+0x1bc00], desc[UR38][R6.64], !P4 ;  /* 0x1bc0000006047fae */ /* 0x0003e8000e101d66 */
[----:B------:R1:W-:Y:S01]  /*b320*/  LDGSTS.E.BYPASS.LTC128B.128 [R4+0x1fc00], desc[UR38][R6.64+0x80], !P3 ;  /* 0x1fc0008006047fae */ /* 0x0003e2000d901d66 */
[----:B------:R-:W-:-:S04]  /*b330*/  NOP ;  /* 0x0000000000007918 */ /* 0x000fc80000000000 */
.L_x_6542:
[----:B------:R-:W-:Y:S02]  /*b340*/  PLOP3.LUT P3, PT, P3, P0, PT, 0xa2, 0x0 ;  /* 0x000000000000781c */ /* 0x000fe40001f61472 */
[----:B------:R-:W-:-:S08]  /*b350*/  @P0 R2UR P3, UR4, R33 ;  /* 0x00000000210402ca */ /* 0x000fd00000060000 */
[----:B------:R-:W-:-:S05]  /*b360*/  @P0 PLOP3.LUT P0, PT, P3, PT, PT, 0x80, 0x0 ;  /* 0x000000000000081c */ /* 0x000fca0001f0f070 */
[----:B------:R-:W-:Y:S01]  /*b370*/  @!P3 SYNCS.ARRIVE.TRANS64.RED.A0T1 RZ, [UR4+0x28830], RZ ;  /* 0x028830ffffffb9a7 */ /* 0x000fe20008200404 */
[----:B------:R-:W-:Y:S07]  /*b380*/  @!P3 ARRIVES.LDGSTSBAR.64.TRANSCNT [UR4+0x28830] ;  /* 0x02883000ff00b9b0 */ /* 0x000fee0008000a84 */
[----:B------:R-:W-:Y:S05]  /*b390*/  @P0 BRA.U.ANY `(.L_x_6542) ;  /* 0xfffffffd00e80947 */ /* 0x000fea000393ffff */
[----:B------:R-:W-:Y:S01]  /*b3a0*/  NOP ;  /* 0x0000000000007918 */ /* 0x000fe20000000000 */
[----:B------:R-:W-:-:S13]  /*b3b0*/  ISETP.NE.AND P4, PT, R19, 0x3, PT ;  /* 0x000000031300780c */ /* 0x000fda0003f85270 */
[----:B------:R-:W-:Y:S05]  /*b3c0*/  @!P4 BRA `(.L_x_6543) ;  /* 0x000000000004c947 */ /* 0x000fea0003800000 */
[----:B------:R-:W-:Y:S01]  /*b3d0*/  BPT.TRAP 0x1 ;  /* 0x000000040000795c */ /* 0x000fe20000300000 */
.L_x_6543:
[----:B------:R2:W-:Y:S01]  /*b3e0*/  SYNCS.ARRIVE.TRANS64.A1T0 RZ, [R33+URZ+0x28830], RZ ;  /* 0x028830ff21ff79a7 */ /* 0x0005e2000810003f */
[----:B------:R-:W-:Y:S05]  /*b3f0*/  @!P4 BRA `(.L_x_6544) ;  /* 0x000000000004c947 */ /* 0x000fea0003800000 */
[----:B------:R-:W-:Y:S01]  /*b400*/  BPT.TRAP 0x1 ;  /* 0x000000040000795c */ /* 0x000fe20000300000 */
.L_x_6544:
[----:B------:R-:W-:Y:S01]  /*b410*/  SHF.L.U32 R5, R10, 0x1f, RZ ;  /* 0x0000001f0a057819 */ /* 0x000fe200000006ff */
[----:B------:R-:W-:Y:S01]  /*b420*/  BSSY B1, `(.L_x_6545) ;  /* 0x0000004000017945 */ /* 0x000fe20003800000 */
[----:B------:R-:W-:-:S04]  /*b430*/  LEA R0, R21, UR45, 0x3 ;  /* 0x0000002d15007c11 */ /* 0x000fc8000f8e18ff */
[----:B------:R-:W3:Y:S02]  /*b440*/  SYNCS.PHASECHK.TRANS64.TRYWAIT P0, [R0+URZ+0x28860], R5 ;  /* 0x02886005000075a7 */ /* 0x000ee4000800017f */
[----:B---3--:R-:W-:Y:S05]  /*b450*/  @!P0 BRA `(.L_x_6546) ;  /* 0x0000003000748947 */ /* 0x008fea0003800000 */
.L_x_6626:
[----:B------:R-:W-:Y:S05]  /*b460*/  BSYNC B1 ;  /* 0x0000000000017941 */ /* 0x000fea0003800000 */
.L_x_6545:
[----:B------:R-:W-:Y:S01]  /*b470*/  UMOV UR4, 0xffffffff ;  /* 0xffffffff00047882 */ /* 0x000fe20000000000 */
[----:B-1----:R-:W-:Y:S02]  /*b480*/  IMAD R7, R21, 0x4000, R36 ;  /* 0x0000400015077824 */ /* 0x002fe400078e0224 */
[----:B------:R-:W-:Y:S05]  /*b490*/  BRA.DIV UR4, `(.L_x_6547) ;  /* 0x0000003204787947 */ /* 0x000fea000b800000 */
[----:B0-----:R-:W0:Y:S01]  /*b4a0*/  SHFL.IDX PT, R14, R16, RZ, 0x181f ;  /* 0x00181fff100e7589 */ /* 0x001e2200000e0000 */
[----:B------:R-:W-:-:S03]  /*b4b0*/  LEA R7, R7, UR45, 0x1 ;  /* 0x0000002d07077c11 */ /* 0x000fc6000f8e08ff */
[----:B---3--:R-:W1:Y:S04]  /*b4c0*/  SHFL.IDX PT, R5, R2, RZ, 0x181f ;  /* 0x00181fff02057589 */ /* 0x008e6800000e0000 */
[----:B------:R-:W-:Y:S01]  /*b4d0*/  SHFL.IDX PT, R6, R2, 0x1, 0x181f ;  /* 0x00381f0002067f89 */ /* 0x000fe200000e0000 */
[----:B0-----:R-:W-:-:S03]  /*b4e0*/  IADD3 R4, P0, R14, R3, RZ ;  /* 0x000000030e047210 */ /* 0x001fc60007f1e0ff */
[----:B------:R-:W0:Y:S01]  /*b4f0*/  SHFL.IDX PT, R14, R16, 0x1, 0x181f ;  /* 0x00381f00100e7f89 */ /* 0x000e2200000e0000 */
[----:B-1----:R-:W-:Y:S02]  /*b500*/  IADD3.X R5, RZ, R5, RZ, P0, !PT ;  /* 0x00000005ff057210 */ /* 0x002fe400007fe4ff */
[----:B------:R-:W-:-:S13]  /*b510*/  ISETP.LT.OR P0, PT, R20, 0x1, P2 ;  /* 0x000000011400780c */ /* 0x000fda0001701670 */
[----:B------:R-:W-:Y:S01]  /*b520*/  LDGSTS.E.BYPASS.LTC128B.128 [R7+0x400], desc[UR38][R4.64], !P0 ;  /* 0x0040000004077fae */ /* 0x000fe2000c101d66 */
[----:B------:R-:W-:-:S13]  /*b530*/  ISETP.LT.OR P0, PT, R20, 0x1, P1 ;  /* 0x000000011400780c */ /* 0x000fda0000f01670 */
[----:B------:R1:W-:Y:S01]  /*b540*/  LDGSTS.E.BYPASS.LTC128B.128 [R7+0x4400], desc[UR38][R4.64+0x80], !P0 ;  /* 0x0440008004077fae */ /* 0x0003e2000c101d66 */
[----:B0-----:R-:W-:-:S03]  /*b550*/  IADD3 R12, P0, R14, R3, RZ ;  /* 0x000000030e0c7210 */ /* 0x001fc60007f1e0ff */
[----:B------:R-:W0:Y:S02]  /*b560*/  SHFL.IDX PT, R14, R16, 0x2, 0x181f ;  /* 0x00581f00100e7f89 */ /* 0x000e2400000e0000 */
[----:B------:R-:W-:Y:S01]  /*b570*/  IMAD.X R13, RZ, RZ, R6, P0 ;  /* 0x000000ffff0d7224 */ /* 0x000fe200000e0606 */
[----:B------:R-:W-:Y:S01]  /*b580*/  ISETP.LT.OR P0, PT, R20, 0x11, P2 ;  /* 0x000000111400780c */ /* 0x000fe20001701670 */
[----:B------:R-:W3:-:S12]  /*b590*/  SHFL.IDX PT, R6, R2, 0x2, 0x181f ;  /* 0x00581f0002067f89 */ /* 0x000ed800000e0000 */
[----:B------:R-:W-:Y:S01]  /*b5a0*/  LDGSTS.E.BYPASS.LTC128B.128 [R7+0xc00], desc[UR38][R12.64], !P0 ;  /* 0x00c000000c077fae */ /* 0x000fe2000c101d66 */
[----:B------:R-:W-:-:S13]  /*b5b0*/  ISETP.LT.OR P0, PT, R20, 0x11, P1 ;  /* 0x000000111400780c */ /* 0x000fda0000f01670 */
[----:B------:R4:W-:Y:S01]  /*b5c0*/  LDGSTS.E.BYPASS.LTC128B.128 [R7+0x4c00], desc[UR38][R12.64+0x80], !P0 ;  /* 0x04c000800c077fae */ /* 0x0009e2000c101d66 */
[----:B0-----:R-:W-:-:S03]  /*b5d0*/  IADD3 R10, P0, R14, R3, RZ ;  /* 0x000000030e0a7210 */ /* 0x001fc60007f1e0ff */
[----:B------:R-:W1:Y:S02]  /*b5e0*/  SHFL.IDX PT, R14, R16, 0x3, 0x181f ;  /* 0x00781f00100e7f89 */ /* 0x000e6400000e0000 */
[----:B---3--:R-:W-:Y:S01]  /*b5f0*/  IMAD.X R11, RZ, RZ, R6, P0 ;  /* 0x000000ffff0b7224 */ /* 0x008fe200000e0606 */
[----:B------:R-:W-:Y:S01]  /*b600*/  ISETP.LT.OR P0, PT, R20, 0x21, P2 ;  /* 0x000000211400780c */ /* 0x000fe20001701670 */
[----:B------:R-:W0:-:S12]  /*b610*/  SHFL.IDX PT, R6, R2, 0x3, 0x181f ;  /* 0x00781f0002067f89 */ /* 0x000e1800000e0000 */
[----:B------:R-:W-:Y:S01]  /*b620*/  LDGSTS.E.BYPASS.LTC128B.128 [R7+0x1400], desc[UR38][R10.64], !P0 ;  /* 0x014000000a077fae */ /* 0x000fe2000c101d66 */
[----:B------:R-:W-:-:S13]  /*b630*/  ISETP.LT.OR P0, PT, R20, 0x21, P1 ;  /* 0x000000211400780c */ /* 0x000fda0000f01670 */
[----:B------:R3:W-:Y:S01]  /*b640*/  LDGSTS.E.BYPASS.LTC128B.128 [R7+0x5400], desc[UR38][R10.64+0x80], !P0 ;  /* 0x054000800a077fae */ /* 0x0007e2000c101d66 */
[----:B-1----:R-:W-:-:S03]  /*b650*/  IADD3 R4, P0, R14, R3, RZ ;  /* 0x000000030e047210 */ /* 0x002fc60007f1e0ff */
[----:B------:R-:W4:Y:S01]  /*b660*/  SHFL.IDX PT, R14, R16, 0x4, 0x181f ;  /* 0x00981f00100e7f89 */ /* 0x000f2200000e0000 */
[----:B0-----:R-:W-:Y:S02]  /*b670*/  IADD3.X R5, RZ, R6, RZ, P0, !PT ;  /* 0x00000006ff057210 */ /* 0x001fe400007fe4ff */
[----:B------:R-:W-:Y:S01]  /*b680*/  ISETP.LT.OR P0, PT, R20, 0x31, P2 ;  /* 0x000000311400780c */ /* 0x000fe20001701670 */
[----:B------:R-:W0:-:S12]  /*b690*/  SHFL.IDX PT, R6, R2, 0x4, 0x181f ;  /* 0x00981f0002067f89 */ /* 0x000e1800000e0000 */
[----:B------:R-:W-:Y:S01]  /*b6a0*/  LDGSTS.E.BYPASS.LTC128B.128 [R7+0x1c00], desc[UR38][R4.64], !P0 ;  /* 0x01c0000004077fae */ /* 0x000fe2000c101d66 */
[----:B------:R-:W-:-:S13]  /*b6b0*/  ISETP.LT.OR P0, PT, R20, 0x31, P1 ;  /* 0x000000311400780c */ /* 0x000fda0000f01670 */
[----:B------:R1:W-:Y:S01]  /*b6c0*/  LDGSTS.E.BYPASS.LTC128B.128 [R7+0x5c00], desc[UR38][R4.64+0x80], !P0 ;  /* 0x05c0008004077fae */ /* 0x0003e2000c101d66 */
[----:B----4-:R-:W-:-:S03]  /*b6d0*/  IADD3 R12, P0, R14, R3, RZ ;  /* 0x000000030e0c7210 */ /* 0x010fc60007f1e0ff */
[----:B------:R-:W3:Y:S02]  /*b6e0*/  SHFL.IDX PT, R14, R16, 0x5, 0x181f ;  /* 0x00b81f00100e7f89 */ /* 0x000ee400000e0000 */
[----:B0-----:R-:W-:Y:S01]  /*b6f0*/  IMAD.X R13, RZ, RZ, R6, P0 ;  /* 0x000000ffff0d7224 */ /* 0x001fe200000e0606 */
[----:B------:R-:W-:Y:S01]  /*b700*/  ISETP.LT.OR P0, PT, R20, 0x41, P2 ;  /* 0x000000411400780c */ /* 0x000fe20001701670 */
[----:B------:R-:W0:-:S12]  /*b710*/  SHFL.IDX PT, R6, R2, 0x5, 0x181f ;  /* 0x00b81f0002067f89 */ /* 0x000e1800000e0000 */
[----:B------:R4:W-:Y:S01]  /*b720*/  LDGSTS.E.BYPASS.LTC128B.128 [R7+0x2400], desc[UR38][R12.64], !P0 ;  /* 0x024000000c077fae */ /* 0x0009e2000c101d66 */
[----:B------:R-:W-:-:S13]  /*b730*/  ISETP.LT.OR P0, PT, R20, 0x41, P1 ;  /* 0x000000411400780c */ /* 0x000fda0000f01670 */
[----:B------:R4:W-:Y:S01]  /*b740*/  LDGSTS.E.BYPASS.LTC128B.128 [R7+0x6400], desc[UR38][R12.64+0x80], !P0 ;  /* 0x064000800c077fae */ /* 0x0009e2000c101d66 */
[----:B---3--:R-:W-:-:S03]  /*b750*/  IADD3 R10, P0, R14, R3, RZ ;  /* 0x000000030e0a7210 */ /* 0x008fc60007f1e0ff */
[----:B------:R-:W1:Y:S02]  /*b760*/  SHFL.IDX PT, R14, R16, 0x6, 0x181f ;  /* 0x00d81f00100e7f89 */ /* 0x000e6400000e0000 */
[----:B0-----:R-:W-:Y:S01]  /*b770*/  IMAD.X R11, RZ, RZ, R6, P0 ;  /* 0x000000ffff0b7224 */ /* 0x001fe200000e0606 */
[----:B------:R-:W-:Y:S01]  /*b780*/  ISETP.LT.OR P0, PT, R20, 0x51, P2 ;  /* 0x000000511400780c */ /* 0x000fe20001701670 */
[----:B------:R-:W0:-:S12]  /*b790*/  SHFL.IDX PT, R6, R2, 0x6, 0x181f ;  /* 0x00d81f0002067f89 */ /* 0x000e1800000e0000 */
[----:B------:R4:W-:Y:S01]  /*b7a0*/  LDGSTS.E.BYPASS.LTC128B.128 [R7+0x2c00], desc[UR38][R10.64], !P0 ;  /* 0x02c000000a077fae */ /* 0x0009e2000c101d66 */
[----:B------:R-:W-:-:S13]  /*b7b0*/  ISETP.LT.OR P0, PT, R20, 0x51, P1 ;  /* 0x000000511400780c */ /* 0x000fda0000f01670 */
[----:B------:R4:W-:Y:S01]  /*b7c0*/  LDGSTS.E.BYPASS.LTC128B.128 [R7+0x6c00], desc[UR38][R10.64+0x80], !P0 ;  /* 0x06c000800a077fae */ /* 0x0009e2000c101d66 */
[----:B-1----:R-:W-:-:S03]  /*b7d0*/  IADD3 R4, P0, R14, R3, RZ ;  /* 0x000000030e047210 */ /* 0x002fc60007f1e0ff */
[----:B------:R4:W1:Y:S01]  /*b7e0*/  SHFL.IDX PT, R14, R16, 0x7, 0x181f ;  /* 0x00f81f00100e7f89 */ /* 0x00086200000e0000 */
[----:B0-----:R-:W-:Y:S02]  /*b7f0*/  IADD3.X R5, RZ, R6, RZ, P0, !PT ;  /* 0x00000006ff057210 */ /* 0x001fe400007fe4ff */
[----:B------:R-:W-:Y:S01]  /*b800*/  ISETP.LT.OR P0, PT, R20, 0x61, P2 ;  /* 0x000000611400780c */ /* 0x000fe20001701670 */
[----:B------:R4:W3:-:S12]  /*b810*/  SHFL.IDX PT, R6, R2, 0x7, 0x181f ;  /* 0x00f81f0002067f89 */ /* 0x0008d800000e0000 */
[----:B------:R4:W-:Y:S01]  /*b820*/  LDGSTS.E.BYPASS.LTC128B.128 [R7+0x3400], desc[UR38][R4.64], !P0 ;  /* 0x0340000004077fae */ /* 0x0009e2000c101d66 */
[----:B------:R-:W-:-:S13]  /*b830*/  ISETP.LT.OR P0, PT, R20, 0x61, P1 ;  /* 0x000000611400780c */ /* 0x000fda0000f01670 */
[----:B-1-3--:R4:W-:Y:S02]  /*b840*/  LDGSTS.E.BYPASS.LTC128B.128 [R7+0x7400], desc[UR38][R4.64+0x80], !P0 ;  /* 0x0740008004077fae */ /* 0x00a9e4000c101d66 */
.L_x_6644:
[----:B----4-:R-:W-:Y:S01]  /*b850*/  IADD3 R2, P0, R14, R3, RZ ;  /* 0x000000030e027210 */ /* 0x010fe20007f1e0ff */
[----:B------:R-:W-:Y:S02]  /*b860*/  ULDC.64 UR4, c[0x0][0x328] ;  /* 0x0000ca0000047ab9 */ /* 0x000fe40000000a00 */
[----:B------:R-:W-:Y:S02]  /*b870*/  IMAD R35, R35, UR4, RZ ;  /* 0x0000000423237c24 */ /* 0x000fe4000f8e02ff */
[----:B------:R-:W-:Y:S01]  /*b880*/  IMAD.X R3, RZ, RZ, R6, P0 ;  /* 0x000000ffff037224 */ /* 0x000fe200000e0606 */
[----:B------:R-:W-:Y:S01]  /*b890*/  ISETP.LT.OR P0, PT, R20, 0x71, P2 ;  /* 0x000000711400780c */ /* 0x000fe20001701670 */
[C---:B------:R-:W-:Y:S02]  /*b8a0*/  IMAD R35, R34.reuse, UR5, R35 ;  /* 0x0000000522237c24 */ /* 0x040fe4000f8e0223 */
[----:B0-----:R-:W-:Y:S01]  /*b8b0*/  IMAD.WIDE.U32 R4, R34, UR4, RZ ;  /* 0x0000000422047c25 */ /* 0x001fe2000f8e00ff */
[----:B------:R-:W-:-:S03]  /*b8c0*/  ULDC.64 UR4, c[0x0][0x338] ;  /* 0x0000ce0000047ab9 */ /* 0x000fc60000000a00 */
[----:B------:R-:W-:Y:S02]  /*b8d0*/  IMAD.IADD R5, R5, 0x1, R35 ;  /* 0x0000000105057824 */ /* 0x000fe400078e0223 */
[----:B------:R-:W-:Y:S02]  /*b8e0*/  IMAD R11, R32, UR4, RZ ;  /* 0x00000004200b7c24 */ /* 0x000fe4000f8e02ff */
[----:B------:R-:W-:Y:S02]  /*b8f0*/  IMAD.WIDE.U32 R4, R28, UR4, R4 ;  /* 0x000000041c047c25 */ /* 0x000fe4000f8e0004 */
[----:B------:R-:W-:Y:S01]  /*b900*/  @!PT LDS RZ, [RZ] ;  /* 0x00000000fffff984 */ /* 0x000fe20000000800 */
[----:B------:R-:W-:Y:S01]  /*b910*/  @!PT LDS RZ, [RZ] ;  /* 0x00000000fffff984 */ /* 0x000fe20000000800 */
[----:B------:R-:W-:Y:S01]  /*b920*/  @!PT LDS RZ, [RZ] ;  /* 0x00000000fffff984 */ /* 0x000fe20000000800 */
[----:B------:R0:W-:Y:S01]  /*b930*/  LDGSTS.E.BYPASS.LTC128B.128 [R7+0x3c00], desc[UR38][R2.64], !P0 ;  /* 0x03c0000002077fae */ /* 0x0001e2000c101d66 */
[----:B------:R-:W-:Y:S01]  /*b940*/  ISETP.LT.OR P0, PT, R20, 0x71, P1 ;  /* 0x000000711400780c */ /* 0x000fe20000f01670 */
[----:B------:R-:W-:-:S05]  /*b950*/  IMAD R11, R28, UR5, R11 ;  /* 0x000000051c0b7c24 */ /* 0x000fca000f8e020b */
[----:B------:R-:W-:-:S07]  /*b960*/  IADD3 R11, R5, R11, RZ ;  /* 0x0000000b050b7210 */ /* 0x000fce0007ffe0ff */
[----:B------:R0:W-:Y:S01]  /*b970*/  LDGSTS.E.BYPASS.LTC128B.128 [R7+0x7c00], desc[UR38][R2.64+0x80], !P0 ;  /* 0x07c0008002077fae */ /* 0x0001e2000c101d66 */
[----:B------:R-:W-:Y:S01]  /*b980*/  PLOP3.LUT P0, PT, PT, PT, PT, 0x80, 0x0 ;  /* 0x000000000000781c */ /* 0x000fe20003f0f070 */
[----:B------:R-:W-:-:S12]  /*b990*/  NOP ;  /* 0x0000000000007918 */ /* 0x000fd80000000000 */
.L_x_6548:
        /* <DEDUP_REMOVED lines=10> */
.L_x_6549:
[----:B------:R-:W-:Y:S01]  /*ba40*/  R2UR UR4, R24 ;  /* 0x00000000180472ca */ /* 0x000fe200000e0000 */
[----:B------:R-:W-:Y:S01]  /*ba50*/  ULDC.64 UR6, c[0x0][0x330] ;  /* 0x0000cc0000067ab9 */ /* 0x000fe20000000a00 */
[----:B------:R-:W-:Y:S01]  /*ba60*/  IMAD.MOV.U32 R5, RZ, RZ, R11 ;  /* 0x000000ffff057224 */ /* 0x000fe200078e000b */
[----:B------:R1:W-:Y:S01]  /*ba70*/  SYNCS.ARRIVE.TRANS64.A1T0 RZ, [R0+URZ+0x28850], RZ ;  /* 0x028850ff00ff79a7 */ /* 0x0003e2000810003f */
[----:B0-----:R-:W-:Y:S01]  /*ba80*/  IMAD.U32 R3, RZ, RZ, UR6 ;  /* 0x00000006ff037e24 */ /* 0x001fe2000f8e00ff */
[----:B------:R-:W-:Y:S01]  /*ba90*/  IADD3 R18, R18, -0x80, RZ ;  /* 0xffffff8012127810 */ /* 0x000fe20007ffe0ff */
        /* <DEDUP_REMOVED lines=8> */
[----:B------:R-:W-:Y:S02]  /*bb20*/  LEA R16, P0, R4, UR6, 0x1 ;  /* 0x0000000604107c11 */ /* 0x000fe4000f8008ff */
[----:B------:R-:W-:-:S04]  /*bb30*/  IADD3 R3, R5, UR4, RZ ;  /* 0x0000000405037c10 */ /* 0x000fc8000fffe0ff */
[----:B------:R-:W-:Y:S02]  /*bb40*/  LEA.HI.X R2, R4, UR7, R3, 0x1, P0 ;  /* 0x0000000704027c11 */ /* 0x000fe400080f0c03 */
[----:B------:R-:W-:-:S13]  /*bb50*/  ISETP.GT.AND P0, PT, R22, UR48, PT ;  /* 0x0000003016007c0c */ /* 0x000fda000bf04270 */
[----:B-1----:R-:W-:Y:S05]  /*bb60*/  @P0 BRA `(.L_x_6550) ;  /* 0xfffffff000240947 */ /* 0x002fea000383ffff */
[----:B------:R-:W-:Y:S05]  /*bb70*/  BSYNC B0 ;  /* 0x0000000000007941 */ /* 0x000fea0003800000 */
.L_x_6537:
[----:B------:R-:W-:-:S13]  /*bb80*/  ISETP.NE.AND P0, PT, R19, 0x3, PT ;  /* 0x000000031300780c */ /* 0x000fda0003f05270 */
[----:B------:R-:W-:Y:S05]  /*bb90*/  @!P0 BRA `(.L_x_6551) ;  /* 0x0000000000048947 */ /* 0x000fea0003800000 */
[----:B------:R-:W-:Y:S01]  /*bba0*/  BPT.TRAP 0x1 ;  /* 0x000000040000795c */ /* 0x000fe20000300000 */
.L_x_6551:
[C---:B0-----:R-:W-:Y:S01]  /*bbb0*/  LEA R0, R9.reuse, UR45, 0x3 ;  /* 0x0000002d09007c11 */ /* 0x041fe2000f8e18ff */
[----:B------:R-:W-:Y:S01]  /*bbc0*/  BSSY B0, `(.L_x_6552) ;  /* 0x0000008000007945 */ /* 0x000fe20003800000 */
[----:B------:R-:W-:Y:S02]  /*bbd0*/  SHF.L.U32 R5, R8, 0x1f, RZ ;  /* 0x0000001f08057819 */ /* 0x000fe400000006ff */
[----:B------:R-:W-:Y:S02]  /*bbe0*/  MOV R3, 0xffffff80 ;  /* 0xffffff8000037802 */ /* 0x000fe40000000f00 */
[----:B------:R-:W0:Y:S03]  /*bbf0*/  SYNCS.PHASECHK.TRANS64.TRYWAIT P0, [R0+URZ+0x28860], R5 ;  /* 0x02886005000075a7 */ /* 0x000e26000800017f */
[----:B------:R-:W-:Y:S02]  /*bc00*/  IMAD R22, R22, R3, UR43 ;  /* 0x0000002b16167e24 */ /* 0x000fe4000f8e0203 */
[----:B------:R-:W-:-:S02]  /*bc10*/  IMAD R3, R9, 0x4000, R36 ;  /* 0x0000400009037824 */ /* 0x000fc400078e0224 */
[----:B------:R-:W-:Y:S01]  /*bc20*/  IMAD.IADD R29, R22, 0x1, -R29 ;  /* 0x00000001161d7824 */ /* 0x000fe200078e0a1d */
[----:B0-----:R-:W-:Y:S06]  /*bc30*/  @!P0 BRA `(.L_x_6553) ;  /* 0x0000003400448947 */ /* 0x001fec0003800000 */
.L_x_6645:
[----:B------:R-:W-:Y:S05]  /*bc40*/  BSYNC B0 ;  /* 0x0000000000007941 */ /* 0x000fea0003800000 */
.L_x_6552:
[----:B------:R-:W-:-:S03]  /*bc50*/  UMOV UR4, 0xffffffff ;  /* 0xffffffff00047882 */ /* 0x000fc60000000000 */
[----:B------:R-:W-:Y:S05]  /*bc60*/  BRA.DIV UR4, `(.L_x_6554) ;  /* 0x00000036044c7947 */ /* 0x000fea000b800000 */
[----:B------:R-:W1:Y:S01]  /*bc70*/  SHFL.IDX PT, R4, R16, RZ, 0x181f ;  /* 0x00181fff10047589 */ /* 0x000e6200000e0000 */
[----:B------:R-:W-:Y:S01]  /*bc80*/  ULDC UR4, c[0x0][0x2f4] ;  /* 0x0000bd0000047ab9 */ /* 0x000fe20000000800 */
[----:B------:R-:W-:Y:S02]  /*bc90*/  LEA R3, R3, UR45, 0x1 ;  /* 0x0000002d03037c11 */ /* 0x000fe4000f8e08ff */
[----:B0-----:R-:W0:Y:S01]  /*bca0*/  SHFL.IDX PT, R5, R2, RZ, 0x181f ;  /* 0x00181fff02057589 */ /* 0x001e2200000e0000 */
[----:B------:R-:W-:Y:S02]  /*bcb0*/  ISETP.GE.AND P1, PT, R26, UR4, PT ;  /* 0x000000041a007c0c */ /* 0x000fe4000bf26270 */
[----:B------:R-:W-:Y:S01]  /*bcc0*/  ISETP.GE.AND P0, PT, R25, UR4, PT ;  /* 0x0000000419007c0c */ /* 0x000fe2000bf06270 */
[----:B------:R-:W3:Y:S01]  /*bcd0*/  SHFL.IDX PT, R20, R2, 0x1, 0x181f ;  /* 0x00381f0002147f89 */ /* 0x000ee200000e0000 */
[C---:B------:R-:W-:Y:S02]  /*bce0*/  ISETP.LT.OR P4, PT, R29.reuse, 0x1, P1 ;  /* 0x000000011d00780c */ /* 0x040fe40000f81670 */
[C---:B------:R-:W-:Y:S01]  /*bcf0*/  ISETP.LT.OR P5, PT, R29.reuse, 0x1, P0 ;  /* 0x000000011d00780c */ /* 0x040fe200007a1670 */
[----:B------:R-:W4:Y:S01]  /*bd00*/  SHFL.IDX PT, R14, R16, 0x1, 0x181f ;  /* 0x00381f00100e7f89 */ /* 0x000f2200000e0000 */
[----:B------:R-:W-:-:S02]  /*bd10*/  ISETP.LT.OR P2, PT, R29, 0x11, P1 ;  /* 0x000000111d00780c */ /* 0x000fc40000f41670 */
[----:B------:R-:W-:Y:S01]  /*bd20*/  ISETP.LT.OR P3, PT, R29, 0x11, P0 ;  /* 0x000000111d00780c */ /* 0x000fe20000761670 */
[----:B------:R-:W5:Y:S04]  /*bd30*/  SHFL.IDX PT, R22, R16, 0x2, 0x181f ;  /* 0x00581f0010167f89 */ /* 0x000f6800000e0000 */
[----:B------:R-:W2:Y:S01]  /*bd40*/  SHFL.IDX PT, R21, R2, 0x2, 0x181f ;  /* 0x00581f0002157f89 */ /* 0x000ea200000e0000 */
[----:B-1----:R-:W-:-:S03]  /*bd50*/  MOV R6, R4 ;  /* 0x0000000400067202 */ /* 0x002fc60000000f00 */
[----:B------:R-:W1:Y:S01]  /*bd60*/  SHFL.IDX PT, R10, R2, 0x3, 0x181f ;  /* 0x00781f00020a7f89 */ /* 0x000e6200000e0000 */
[----:B0-----:R-:W-:-:S03]  /*bd70*/  IMAD.MOV.U32 R7, RZ, RZ, R5 ;  /* 0x000000ffff077224 */ /* 0x001fc600078e0005 */
[----:B------:R-:W0:Y:S01]  /*bd80*/  SHFL.IDX PT, R23, R16, 0x3, 0x181f ;  /* 0x00781f0010177f89 */ /* 0x000e2200000e0000 */
[----:B------:R-:W-:-:S03]  /*bd90*/  IMAD.WIDE.U32 R6, R26, 0x2, R6 ;  /* 0x000000021a067825 */ /* 0x000fc600078e0006 */
[----:B------:R-:W0:Y:S01]  /*bda0*/  SHFL.IDX PT, R18, R2, 0x4, 0x181f ;  /* 0x00981f0002127f89 */ /* 0x000e2200000e0000 */
[----:B---3--:R-:W-:Y:S01]  /*bdb0*/  MOV R5, R20 ;  /* 0x0000001400057202 */ /* 0x008fe20000000f00 */
[----:B----4-:R-:W-:Y:S02]  /*bdc0*/  IMAD.MOV.U32 R4, RZ, RZ, R14 ;  /* 0x000000ffff047224 */ /* 0x010fe400078e000e */
[----:B------:R-:W3:Y:S01]  /*bdd0*/  SHFL.IDX PT, R25, R16, 0x4, 0x181f ;  /* 0x00981f0010197f89 */ /* 0x000ee200000e0000 */
[----:B-----5:R-:W-:-:S03]  /*bde0*/  IMAD.MOV.U32 R20, RZ, RZ, R22 ;  /* 0x000000ffff147224 */ /* 0x020fc600078e0016 */
[----:B------:R-:W-:Y:S01]  /*bdf0*/  LDGSTS.E.BYPASS.LTC128B.128 [R3+0x400], desc[UR38][R6.64], !P4 ;  /* 0x0040000006037fae */ /* 0x000fe2000e101d66 */
[C---:B------:R-:W-:Y:S01]  /*be00*/  ISETP.LT.OR P4, PT, R29.reuse, 0x21, P1 ;  /* 0x000000211d00780c */ /* 0x040fe20000f81670 */
[C---:B------:R-:W-:Y:S02]  /*be10*/  IMAD.WIDE.U32 R4, R26.reuse, 0x2, R4 ;  /* 0x000000021a047825 */ /* 0x040fe400078e0004 */
[----:B------:R4:W-:Y:S01]  /*be20*/  LDGSTS.E.BYPASS.LTC128B.128 [R3+0x4400], desc[UR38][R6.64+0x80], !P5 ;  /* 0x0440008006037fae */ /* 0x0009e2000e901d66 */
[----:B------:R-:W-:Y:S01]  /*be30*/  ISETP.LT.OR P5, PT, R29, 0x21, P0 ;  /* 0x000000211d00780c */ /* 0x000fe200007a1670 */
[----:B--2---:R-:W-:Y:S02]  /*be40*/  IMAD.WIDE.U32 R20, R26, 0x2, R20 ;  /* 0x000000021a147825 */ /* 0x004fe400078e0014 */
[----:B------:R-:W4:Y:S01]  /*be50*/  SHFL.IDX PT, R14, R16, 0x5, 0x181f ;  /* 0x00b81f00100e7f89 */ /* 0x000f2200000e0000 */
[----:B-1----:R-:W-:-:S03]  /*be60*/  MOV R13, R10 ;  /* 0x0000000a000d7202 */ /* 0x002fc60000000f00 */
[----:B------:R-:W1:Y:S01]  /*be70*/  SHFL.IDX PT, R24, R2, 0x5, 0x181f ;  /* 0x00b81f0002187f89 */ /* 0x000e6200000e0000 */
[----:B0-----:R-:W-:-:S03]  /*be80*/  IMAD.MOV.U32 R12, RZ, RZ, R23 ;  /* 0x000000ffff0c7224 */ /* 0x001fc600078e0017 */
[----:B------:R-:W0:Y:S01]  /*be90*/  SHFL.IDX PT, R22, R2, 0x6, 0x181f ;  /* 0x00d81f0002167f89 */ /* 0x000e2200000e0000 */
[----:B------:R-:W-:Y:S02]  /*bea0*/  IMAD.MOV.U32 R11, RZ, RZ, R18 ;  /* 0x000000ffff0b7224 */ /* 0x000fe400078e0012 */
[C---:B------:R-:W-:Y:S01]  /*beb0*/  IMAD.WIDE.U32 R12, R26.reuse, 0x2, R12 ;  /* 0x000000021a0c7825 */ /* 0x040fe200078e000c */
[----:B------:R-:W2:Y:S03]  /*bec0*/  SHFL.IDX PT, R27, R16, 0x6, 0x181f ;  /* 0x00d81f00101b7f89 */ /* 0x000ea600000e0000 */
[----:B---3--:R-:W-:Y:S01]  /*bed0*/  IMAD.MOV.U32 R10, RZ, RZ, R25 ;  /* 0x000000ffff0a7224 */ /* 0x008fe200078e0019 */
[----:B------:R-:W-:Y:S01]  /*bee0*/  LDGSTS.E.BYPASS.LTC128B.128 [R3+0xc00], desc[UR38][R4.64], !P2 ;  /* 0x00c0000004037fae */ /* 0x000fe2000d101d66 */
[C---:B------:R-:W-:Y:S02]  /*bef0*/  ISETP.LT.OR P2, PT, R29.reuse, 0x31, P1 ;  /* 0x000000311d00780c */ /* 0x040fe40000f41670 */
[----:B------:R-:W-:Y:S01]  /*bf00*/  IMAD.WIDE.U32 R10, R26, 0x2, R10 ;  /* 0x000000021a0a7825 */ /* 0x000fe200078e000a */
[----:B------:R0:W-:Y:S01]  /*bf10*/  LDGSTS.E.BYPASS.LTC128B.128 [R3+0x4c00], desc[UR38][R4.64+0x80], !P3 ;  /* 0x04c0008004037fae */ /* 0x0001e2000d901d66 */
[----:B------:R-:W-:-:S03]  /*bf20*/  ISETP.LT.OR P3, PT, R29, 0x31, P0 ;  /* 0x000000311d00780c */ /* 0x000fc60000761670 */
[----:B------:R-:W-:Y:S01]  /*bf30*/  LDGSTS.E.BYPASS.LTC128B.128 [R3+0x1400], desc[UR38][R20.64], !P4 ;  /* 0x0140000014037fae */ /* 0x000fe2000e101d66 */
[C---:B------:R-:W-:Y:S02]  /*bf40*/  ISETP.LT.OR P4, PT, R29.reuse, 0x41, P1 ;  /* 0x000000411d00780c */ /* 0x040fe40000f81670 */
[----:B----4-:R-:W-:Y:S01]  /*bf50*/  MOV R6, R14 ;  /* 0x0000000e00067202 */ /* 0x010fe20000000f00 */
[----:B------:R-:W-:Y:S01]  /*bf60*/  LDGSTS.E.BYPASS.LTC128B.128 [R3+0x5400], desc[UR38][R20.64+0x80], !P5 ;  /* 0x0540008014037fae */ /* 0x000fe2000e901d66 */
[C---:B------:R-:W-:Y:S01]  /*bf70*/  ISETP.LT.OR P5, PT, R29.reuse, 0x41, P0 ;  /* 0x000000411d00780c */ /* 0x040fe200007a1670 */
[----:B-1----:R-:W-:Y:S02]  /*bf80*/  IMAD.MOV.U32 R7, RZ, RZ, R24 ;  /* 0x000000ffff077224 */ /* 0x002fe400078e0018 */
[----:B------:R-:W-:Y:S01]  /*bf90*/  LDGSTS.E.BYPASS.LTC128B.128 [R3+0x1c00], desc[UR38][R12.64], !P2 ;  /* 0x01c000000c037fae */ /* 0x000fe2000d101d66 */
[C---:B------:R-:W-:Y:S01]  /*bfa0*/  ISETP.LT.OR P2, PT, R29.reuse, 0x51, P1 ;  /* 0x000000511d00780c */ /* 0x040fe20000f41670 */
[----:B------:R-:W-:Y:S01]  /*bfb0*/  IMAD.WIDE.U32 R6, R26, 0x2, R6 ;  /* 0x000000021a067825 */ /* 0x000fe200078e0006 */
[----:B0-----:R-:W-:Y:S01]  /*bfc0*/  MOV R5, R22 ;  /* 0x0000001600057202 */ /* 0x001fe20000000f00 */
[----:B------:R-:W-:Y:S01]  /*bfd0*/  LDGSTS.E.BYPASS.LTC128B.128 [R3+0x5c00], desc[UR38][R12.64+0x80], !P3 ;  /* 0x05c000800c037fae */ /* 0x000fe2000d901d66 */
[----:B------:R-:W-:Y:S01]  /*bfe0*/  ISETP.LT.OR P3, PT, R29, 0x51, P0 ;  /* 0x000000511d00780c */ /* 0x000fe20000761670 */
[----:B--2---:R-:W-:-:S02]  /*bff0*/  IMAD.MOV.U32 R4, RZ, RZ, R27 ;  /* 0x000000ffff047224 */ /* 0x004fc400078e001b */
[----:B------:R-:W-:Y:S01]  /*c000*/  LDGSTS.E.BYPASS.LTC128B.128 [R3+0x2400], desc[UR38][R10.64], !P4 ;  /* 0x024000000a037fae */ /* 0x000fe2000e101d66 */
[C---:B------:R-:W-:Y:S01]  /*c010*/  ISETP.LT.OR P4, PT, R29.reuse, 0x61, P1 ;  /* 0x000000611d00780c */ /* 0x040fe20000f81670 */
[----:B------:R-:W-:Y:S02]  /*c020*/  IMAD.WIDE.U32 R4, R26, 0x2, R4 ;  /* 0x000000021a047825 */ /* 0x000fe400078e0004 */
[----:B------:R0:W-:Y:S01]  /*c030*/  LDGSTS.E.BYPASS.LTC128B.128 [R3+0x6400], desc[UR38][R10.64+0x80], !P5 ;  /* 0x064000800a037fae */ /* 0x0001e2000e901d66 */
[----:B------:R-:W-:-:S03]  /*c040*/  ISETP.LT.OR P5, PT, R29, 0x61, P0 ;  /* 0x000000611d00780c */ /* 0x000fc600007a1670 */
[----:B------:R1:W-:Y:S04]  /*c050*/  LDGSTS.E.BYPASS.LTC128B.128 [R3+0x2c00], desc[UR38][R6.64], !P2 ;  /* 0x02c0000006037fae */ /* 0x0003e8000d101d66 */
[----:B------:R1:W-:Y:S04]  /*c060*/  LDGSTS.E.BYPASS.LTC128B.128 [R3+0x6c00], desc[UR38][R6.64+0x80], !P3 ;  /* 0x06c0008006037fae */ /* 0x0003e8000d901d66 */
[----:B------:R1:W-:Y:S01]  /*c070*/  LDGSTS.E.BYPASS.LTC128B.128 [R3+0x3400], desc[UR38][R4.64], !P4 ;  /* 0x0340000004037fae */ /* 0x0003e2000e101d66 */
[----:B0-----:R-:W-:-:S03]  /*c080*/  IMAD.MOV.U32 R10, RZ, RZ, RZ ;  /* 0x000000ffff0a7224 */ /* 0x001fc600078e00ff */
[----:B------:R-:W0:Y:S04]  /*c090*/  SHFL.IDX PT, R2, R2, 0x7, 0x181f ;  /* 0x00f81f0002027f89 */ /* 0x000e2800000e0000 */
[----:B------:R1:W2:Y:S04]  /*c0a0*/  SHFL.IDX PT, R14, R16, 0x7, 0x181f ;  /* 0x00f81f00100e7f89 */ /* 0x0002a800000e0000 */
[----:B------:R1:W-:Y:S02]  /*c0b0*/  LDGSTS.E.BYPASS.LTC128B.128 [R3+0x7400], desc[UR38][R4.64+0x80], !P5 ;  /* 0x0740008004037fae */ /* 0x0003e4000e901d66 */
.L_x_6663:
[C---:B------:R-:W-:Y:S01]  /*c0c0*/  ISETP.LT.OR P1, PT, R29.reuse, 0x71, P1 ;  /* 0x000000711d00780c */ /* 0x040fe20000f21670 */
[----:B-12---:R-:W-:Y:S01]  /*c0d0*/  IMAD.MOV.U32 R4, RZ, RZ, R14 ;  /* 0x000000ffff047224 */ /* 0x006fe200078e000e */
[----:B------:R-:W-:Y:S02]  /*c0e0*/  ISETP.LT.OR P0, PT, R29, 0x71, P0 ;  /* 0x000000711d00780c */ /* 0x000fe40000701670 */
[----:B0-----:R-:W-:-:S03]  /*c0f0*/  MOV R5, R2 ;  /* 0x0000000200057202 */ /* 0x001fc60000000f00 */
[----:B------:R-:W-:-:S06]  /*c100*/  IMAD.WIDE.U32 R4, R26, 0x2, R4 ;  /* 0x000000021a047825 */ /* 0x000fcc00078e0004 */
[----:B------:R-:W-:Y:S01]  /*c110*/  @!PT LDS RZ, [RZ] ;  /* 0x00000000fffff984 */ /* 0x000fe20000000800 */
[----:B------:R-:W-:Y:S01]  /*c120*/  @!PT LDS RZ, [RZ] ;  /* 0x00000000fffff984 */ /* 0x000fe20000000800 */
[----:B------:R-:W-:Y:S01]  /*c130*/  @!PT LDS RZ, [RZ] ;  /* 0x00000000fffff984 */ /* 0x000fe20000000800 */
[----:B------:R0:W-:Y:S04]  /*c140*/  LDGSTS.E.BYPASS.LTC128B.128 [R3+0x3c00], desc[UR38][R4.64], !P1 ;  /* 0x03c0000004037fae */ /* 0x0001e8000c901d66 */
[----:B------:R0:W-:Y:S01]  /*c150*/  LDGSTS.E.BYPASS.LTC128B.128 [R3+0x7c00], desc[UR38][R4.64+0x80], !P0 ;  /* 0x07c0008004037fae */ /* 0x0001e2000c101d66 */
[----:B------:R-:W-:Y:S01]  /*c160*/  PLOP3.LUT P0, PT, PT, PT, PT, 0x80, 0x0 ;  /* 0x000000000000781c */ /* 0x000fe20003f0f070 */
[----:B------:R-:W-:-:S12]  /*c170*/  NOP ;  /* 0x0000000000007918 */ /* 0x000fd80000000000 */
.L_x_6555:
        /* <DEDUP_REMOVED lines=10> */
.L_x_6556:
[----:B------:R1:W-:Y:S02]  /*c220*/  SYNCS.ARRIVE.TRANS64.A1T0 RZ, [R0+URZ+0x28850], RZ ;  /* 0x028850ff00ff79a7 */ /* 0x0003e4000810003f */
[----:B-1----:R-:W-:-:S05]  /*c230*/  VIADD R0, R9, 0x1 ;  /* 0x0000000109007836 */ /* 0x002fca0000000000 */
[----:B------:R-:W-:-:S04]  /*c240*/  ISETP.NE.AND P0, PT, R0, 0x2, PT ;  /* 0x000000020000780c */ /* 0x000fc80003f05270 */
[----:B0-----:R-:W-:Y:S02]  /*c250*/  SEL R3, RZ, 0x1, P0 ;  /* 0x00000001ff037807 */ /* 0x001fe40000000000 */
[----:B------:R-:W-:Y:S02]  /*c260*/  SEL R0, R0, RZ, P0 ;  /* 0x000000ff00007207 */ /* 0x000fe40000000000 */
[----:B------:R-:W-:-:S07]  /*c270*/  LOP3.LUT R8, R8, R3, RZ, 0x3c, !PT ;  /* 0x0000000308087212 */ /* 0x000fce00078e3cff */
.L_x_6522:
[----:B------:R-:W0:Y:S01]  /*c280*/  S2R R3, SR_CgaCtaId ;  /* 0x0000000000037919 */ /* 0x000e220000008800 */
[----:B------:R-:W-:Y:S02]  /*c290*/  MOV R2, 0x400 ;  /* 0x0000040000027802 */ /* 0x000fe40000000f00 */
[----:B------:R-:W-:Y:S02]  /*c2a0*/  SHF.L.U32 R10, R10, 0x1f, RZ ;  /* 0x0000001f0a0a7819 */ /* 0x000fe400000006ff */
[----:B0-----:R-:W-:-:S04]  /*c2b0*/  LEA R7, R3, R2, 0x18 ;  /* 0x0000000203077211 */ /* 0x001fc800078ec0ff */
[----:B------:R-:W0:Y:S02]  /*c2c0*/  SYNCS.PHASECHK.TRANS64.TRYWAIT P0, [R7+URZ+0x28820], R10 ;  /* 0x0288200a070075a7 */ /* 0x000e24000800017f */
[----:B0-----:R-:W-:Y:S05]  /*c2d0*/  @!P0 BRA `(.L_x_6557) ;  /* 0x0000003800488947 */ /* 0x001fea0003800000 */
.L_x_6664:
[----:B------:R-:W-:-:S03]  /*c2e0*/  UMOV UR4, 0xffffffff ;  /* 0xffffffff00047882 */ /* 0x000fc60000000000 */
[----:B------:R-:W-:Y:S05]  /*c2f0*/  BRA.DIV UR4, `(.L_x_6558) ;  /* 0x0000003a04547947 */ /* 0x000fea000b800000 */
[----:B------:R1:W2:Y:S02]  /*c300*/  SHFL.IDX PT, R14, R17, RZ, 0x1f ;  /* 0x00001fff110e7589 */ /* 0x0002a400000e0000 */
.L_x_6667:
[----:B--2---:R-:W-:-:S13]  /*c310*/  ISETP.NE.AND P0, PT, R14, RZ, PT ;  /* 0x000000ff0e00720c */ /* 0x004fda0003f05270 */
[----:B------:R-:W-:Y:S05]  /*c320*/  @P0 BRA `(.L_x_6490) ;  /* 0x0000000000880947 */ /* 0x000fea0003800000 */
[----:B------:R-:W-:-:S03]  /*c330*/  UMOV UR4, 0xffffffff ;  /* 0xffffffff00047882 */ /* 0x000fc60000000000 */
[----:B------:R-:W-:Y:S05]  /*c340*/  BRA.DIV UR4, `(.L_x_6559) ;  /* 0x0000003a04687947 */ /* 0x000fea000b800000 */
[----:B------:R-:W-:-:S13]  /*c350*/  ELECT P6, URZ, PT ;  /* 0x00000000003f782f */ /* 0x000fda00038c0000 */
.L_x_6670:
[----:B------:R-:W-:Y:S05]  /*c360*/  @!P6 BRA `(.L_x_6490) ;  /* 0x000000000078e947 */ /* 0x000fea0003800000 */
[----:B------:R-:W-:-:S06]  /*c370*/  ULOP3.LUT UR4, UR40, 0x2, URZ, 0xfc, !UPT ;  /* 0x0000000228047892 */ /* 0x000fcc000f8efc3f */
[----:B------:R-:W-:-:S05]  /*c380*/  IMAD.U32 R2, RZ, RZ, UR4 ;  /* 0x00000004ff027e24 */ /* 0x000fca000f8e00ff */
[----:B------:R-:W-:-:S13]  /*c390*/  ISETP.NE.AND P0, PT, R2, 0x3, PT ;  /* 0x000000030200780c */ /* 0x000fda0003f05270 */
[----:B------:R-:W-:Y:S05]  /*c3a0*/  @!P0 BRA `(.L_x_6560) ;  /* 0x0000000000048947 */ /* 0x000fea0003800000 */
[----:B------:R-:W-:Y:S01]  /*c3b0*/  BPT.TRAP 0x1 ;  /* 0x000000040000795c */ /* 0x000fe20000300000 */
.L_x_6560:
[C---:B------:R-:W-:Y:S01]  /*c3c0*/  LEA R5, R0.reuse, R7, 0x3 ;  /* 0x0000000700057211 */ /* 0x040fe200078e18ff */
[----:B------:R-:W-:Y:S01]  /*c3d0*/  VIADD R0, R0, 0x1 ;  /* 0x0000000100007836 */ /* 0x000fe20000000000 */
[----:B------:R-:W-:-:S04]  /*c3e0*/  SHF.L.U32 R2, R8, 0x1f, RZ ;  /* 0x0000001f08027819 */ /* 0x000fc800000006ff */
[----:B------:R-:W2:Y:S01]  /*c3f0*/  SYNCS.PHASECHK.TRANS64.TRYWAIT P1, [R5+URZ+0x28840], R2 ;  /* 0x02884002050075a7 */ /* 0x000ea2000802017f */
[----:B------:R-:W-:-:S04]  /*c400*/  ISETP.NE.AND P2, PT, R0, 0x2, PT ;  /* 0x000000020000780c */ /* 0x000fc80003f45270 */
[----:B------:R-:W-:Y:S01]  /*c410*/  SEL R3, RZ, 0x1, P2 ;  /* 0x00000001ff037807 */ /* 0x000fe20001000000 */
[----:B--2---:R-:W-:Y:S08]  /*c420*/  @!P1 BRA `(.L_x_6561) ;  /* 0x0000003800509947 */ /* 0x004ff00003800000 */
.L_x_6671:
[----:B------:R-:W-:Y:S02]  /*c430*/  SEL R0, R0, RZ, P2 ;  /* 0x000000ff00007207 */ /* 0x000fe40001000000 */
[----:B------:R-:W-:Y:S01]  /*c440*/  LOP3.LUT R3, R8, R3, RZ, 0x3c, !PT ;  /* 0x0000000308037212 */ /* 0x000fe200078e3cff */
[----:B------:R-:W-:Y:S06]  /*c450*/  @!P0 BRA `(.L_x_6562) ;  /* 0x0000000000048947 */ /* 0x000fec0003800000 */
[----:B------:R-:W-:Y:S01]  /*c460*/  BPT.TRAP 0x1 ;  /* 0x000000040000795c */ /* 0x000fe20000300000 */
.L_x_6562:
[----:B0-----:R-:W-:Y:S01]  /*c470*/  IMAD R7, R0, 0x8, R7 ;  /* 0x0000000800077824 */ /* 0x001fe200078e0207 */
[----:B------:R-:W-:-:S04]  /*c480*/  SHF.L.U32 R0, R3, 0x1f, RZ ;  /* 0x0000001f03007819 */ /* 0x000fc800000006ff */
[----:B------:R-:W0:Y:S02]  /*c490*/  SYNCS.PHASECHK.TRANS64.TRYWAIT P1, [R7+URZ+0x28840], R0 ;  /* 0x02884000070075a7 */ /* 0x000e24000802017f */
[----:B0-----:R-:W-:Y:S05]  /*c4a0*/  @!P1 BRA `(.L_x_6563) ;  /* 0x0000003800449947 */ /* 0x001fea0003800000 */
.L_x_6672:
[----:B------:R-:W-:Y:S05]  /*c4b0*/  @!P0 BRA `(.L_x_6564) ;  /* 0x0000000000048947 */ /* 0x000fea0003800000 */
[----:B------:R-:W-:Y:S01]  /*c4c0*/  BPT.TRAP 0x1 ;  /* 0x000000040000795c */ /* 0x000fe20000300000 */
.L_x_6564:
[----:B------:R-:W3:Y:S02]  /*c4d0*/  SYNCS.PHASECHK.TRANS64.TRYWAIT P1, [R5+URZ+0x28860], R2 ;  /* 0x02886002050075a7 */ /* 0x000ee4000802017f */
[----:B---3--:R-:W-:Y:S05]  /*c4e0*/  @!P1 BRA `(.L_x_6565) ;  /* 0x0000003800489947 */ /* 0x008fea0003800000 */
.L_x_6673:
[----:B------:R-:W-:Y:S05]  /*c4f0*/  @!P0 BRA `(.L_x_6566) ;  /* 0x0000000000048947 */ /* 0x000fea0003800000 */
[----:B------:R-:W-:Y:S01]  /*c500*/  BPT.TRAP 0x1 ;  /* 0x000000040000795c */ /* 0x000fe20000300000 */
.L_x_6566:
[----:B----4-:R4:W0:Y:S02]  /*c510*/  SYNCS.PHASECHK.TRANS64.TRYWAIT P0, [R7+URZ+0x28860], R0 ;  /* 0x02886000070075a7 */ /* 0x010824000800017f */
[----:B0-----:R-:W-:Y:S05]  /*c520*/  @!P0 NANOSLEEP.SYNCS 0x989680 ;  /* 0x009896800000895d */ /* 0x001fea0003900000 */
[----:B------:R-:W0:Y:S02]  /*c530*/  @!P0 SYNCS.PHASECHK.TRANS64 P0, [R7+URZ+0x28860], R0 ;  /* 0x02886000070085a7 */ /* 0x000e24000800007f */
[----:B0-----:R-:W-:Y:S05]  /*c540*/  @!P0 BRA `(.L_x_6566) ;  /* 0xfffffffc00f08947 */ /* 0x001fea000383ffff */
.L_x_6490:
[----:B------:R-:W-:Y:S05]  /*c550*/  BSYNC B6 ;  /* 0x0000000000067941 */ /* 0x000fea0003800000 */
.L_x_6487:
[----:B------:R-:W-:Y:S05]  /*c560*/  EXIT ;  /* 0x000000000000794d */ /* 0x000fea0003800000 */
.L_x_6494:
[----:B0-----:R-:W-:-:S04]  /*c570*/  MOV R0, UR36 ;  /* 0x0000002400007c02 */ /* 0x001fc80008000f00 */
[----:B------:R0:W1:Y:S03]  /*c580*/  SYNCS.PHASECHK.TRANS64.TRYWAIT P0, [R0+URZ+0x28800], R3 ;  /* 0x02880003000075a7 */ /* 0x000066000800017f */
[----:B-1----:R-:W-:Y:S05]  /*c590*/  @!P0 NANOSLEEP.SYNCS 0x989680 ;  /* 0x009896800000895d */ /* 0x002fea0003900000 */
[----:B------:R-:W1:Y:S02]  /*c5a0*/  @!P0 SYNCS.PHASECHK.TRANS64 P0, [R0+URZ+0x28800], R3 ;  /* 0x02880003000085a7 */ /* 0x000e64000800007f */
[----:B-1----:R-:W-:Y:S05]  /*c5b0*/  @!P0 BRA `(.L_x_6494) ;  /* 0xfffffffc00ec8947 */ /* 0x002fea000383ffff */
[----:B------:R-:W-:Y:S05]  /*c5c0*/  BRA `(.L_x_6567) ;  /* 0xffffff4c00007947 */ /* 0x000fea000383ffff */
.L_x_6498:
[----:B-1----:R-:W-:-:S04]  /*c5d0*/  IMAD.U32 R4, RZ, RZ, UR36 ;  /* 0x00000024ff047e24 */ /* 0x002fc8000f8e00ff */
[----:B------:R1:W2:Y:S03]  /*c5e0*/  SYNCS.PHASECHK.TRANS64.TRYWAIT P1, [R4+URZ+0x28830], R3 ;  /* 0x02883003040075a7 */ /* 0x0002a6000802017f */
[----:B--2---:R-:W-:Y:S05]  /*c5f0*/  @!P1 NANOSLEEP.SYNCS 0x989680 ;  /* 0x009896800000995d */ /* 0x004fea0003900000 */
[----:B------:R-:W2:Y:S02]  /*c600*/  @!P1 SYNCS.PHASECHK.TRANS64 P1, [R4+URZ+0x28830], R3 ;  /* 0x02883003040095a7 */ /* 0x000ea4000802007f */
[----:B--2---:R-:W-:Y:S05]  /*c610*/  @!P1 BRA `(.L_x_6498) ;  /* 0xfffffffc00ec9947 */ /* 0x004fea000383ffff */
[----:B------:R-:W-:Y:S05]  /*c620*/  BRA `(.L_x_6497) ;  /* 0xffffff4c001c7947 */ /* 0x000fea000383ffff */
.L_x_6504:
[----:B-1----:R-:W-:-:S04]  /*c630*/  IMAD.U32 R9, RZ, RZ, UR10 ;  /* 0x0000000aff097e24 */ /* 0x002fc8000f8e00ff */
[----:B------:R1:W2:Y:S03]  /*c640*/  SYNCS.PHASECHK.TRANS64.TRYWAIT P1, [R9+URZ+0x28830], R0 ;  /* 0x02883000090075a7 */ /* 0x0002a6000802017f */
[----:B--2---:R-:W-:Y:S05]  /*c650*/  @!P1 NANOSLEEP.SYNCS 0x989680 ;  /* 0x009896800000995d */ /* 0x004fea0003900000 */
[----:B------:R-:W2:Y:S02]  /*c660*/  @!P1 SYNCS.PHASECHK.TRANS64 P1, [R9+URZ+0x28830], R0 ;  /* 0x02883000090095a7 */ /* 0x000ea4000802007f */
[----:B--2---:R-:W-:Y:S05]  /*c670*/  @!P1 BRA `(.L_x_6504) ;  /* 0xfffffffc00ec9947 */ /* 0x004fea000383ffff */
[----:B------:R-:W-:Y:S05]  /*c680*/  BRA `(.L_x_6501) ;  /* 0xffffff7800747947 */ /* 0x000fea000383ffff */
.L_x_6508:
[----:B-1----:R-:W-:-:S04]  /*c690*/  MOV R10, UR10 ;  /* 0x0000000a000a7c02 */ /* 0x002fc80008000f00 */
[----:B------:R1:W2:Y:S03]  /*c6a0*/  SYNCS.PHASECHK.TRANS64.TRYWAIT P1, [R10+URZ+0x28850], R9 ;  /* 0x028850090a0075a7 */ /* 0x0002a6000802017f */
[----:B--2---:R-:W-:Y:S05]  /*c6b0*/  @!P1 NANOSLEEP.SYNCS 0x989680 ;  /* 0x009896800000995d */ /* 0x004fea0003900000 */
[----:B------:R-:W2:Y:S02]  /*c6c0*/  @!P1 SYNCS.PHASECHK.TRANS64 P1, [R10+URZ+0x28850], R9 ;  /* 0x028850090a0095a7 */ /* 0x000ea4000802007f */
[----:B--2---:R-:W-:Y:S05]  /*c6d0*/  @!P1 BRA `(.L_x_6508) ;  /* 0xfffffffc00ec9947 */ /* 0x004fea000383ffff */
[----:B------:R-:W-:Y:S05]  /*c6e0*/  BRA `(.L_x_6505) ;  /* 0xffffff7c004c7947 */ /* 0x000fea000383ffff */
.L_x_6515:
[----:B-1----:R-:W-:-:S04]  /*c6f0*/  IMAD.U32 R3, RZ, RZ, UR5 ;  /* 0x00000005ff037e24 */ /* 0x002fc8000f8e00ff */
[----:B------:R1:W2:Y:S03]  /*c700*/  SYNCS.PHASECHK.TRANS64.TRYWAIT P1, [R3+URZ+0x28850], R2 ;  /* 0x02885002030075a7 */ /* 0x0002a6000802017f */
[----:B--2---:R-:W-:Y:S05]  /*c710*/  @!P1 NANOSLEEP.SYNCS 0x989680 ;  /* 0x009896800000995d */ /* 0x004fea0003900000 */
[----:B------:R-:W2:Y:S02]  /*c720*/  @!P1 SYNCS.PHASECHK.TRANS64 P1, [R3+URZ+0x28850], R2 ;  /* 0x02885002030095a7 */ /* 0x000ea4000802007f */
[----:B--2---:R-:W-:Y:S05]  /*c730*/  @!P1 BRA `(.L_x_6515) ;  /* 0xfffffffc00ec9947 */ /* 0x004fea000383ffff */
[----:B------:R-:W-:Y:S05]  /*c740*/  BRA `(.L_x_6514) ;  /* 0xffffffa000407947 */ /* 0x000fea000383ffff */
.L_x_6527:
[----:B------:R-:W-:Y:S01]  /*c750*/  IMAD.MOV.U32 R13, RZ, RZ, R17 ;  /* 0x000000ffff0d7224 */ /* 0x000fe200078e0011 */
[----:B------:R-:W-:Y:S01]  /*c760*/  MOV R12, RZ ;  /* 0x000000ff000c7202 */ /* 0x000fe20000000f00 */
[----:B------:R-:W-:Y:S02]  /*c770*/  IMAD.MOV.U32 R11, RZ, RZ, 0x1f ;  /* 0x0000001fff0b7424 */ /* 0x000fe400078e00ff */
[----:B------:R-:W-:-:S07]  /*c780*/  IMAD.MOV.U32 R15, RZ, RZ, -0x1 ;  /* 0xffffffffff0f7424 */ /* 0x000fce00078e00ff */
[----:B-----5:R-:W-:Y:S05]  /*c790*/  WARPSYNC.COLLECTIVE R15, `(.L_x_6568) ;  /* 0x000000000f087348 */ /* 0x020fea0003c00000 */
[----:B------:R0:W1:Y:S02]  /*c7a0*/  SHFL.IDX P6, R14, R13, R12, R11 ;  /* 0x0000000c0d0e7389 */ /* 0x00006400000c000b */
[----:B01---5:R-:W-:Y:S01]  /*c7b0*/  ENDCOLLECTIVE ;  /* 0x000000000000791b */ /* 0x023fe20003800000 */
.L_x_6568:
[----:B------:R-:W-:Y:S05]  /*c7c0*/  BRA `(.L_x_6569) ;  /* 0xffffffcc00e07947 */ /* 0x000fea000383ffff */
.L_x_6529:
[----:B0-----:R-:W-:-:S04]  /*c7d0*/  MOV R3, UR45 ;  /* 0x0000002d00037c02 */ /* 0x001fc80008000f00 */
[----:B------:R0:W1:Y:S03]  /*c7e0*/  SYNCS.PHASECHK.TRANS64.TRYWAIT P0, [R3+URZ+0x28840], R8 ;  /* 0x02884008030075a7 */ /* 0x000066000800017f */
[----:B-1----:R-:W-:Y:S05]  /*c7f0*/  @!P0 NANOSLEEP.SYNCS 0x989680 ;  /* 0x009896800000895d */ /* 0x002fea0003900000 */
[----:B------:R-:W1:Y:S02]  /*c800*/  @!P0 SYNCS.PHASECHK.TRANS64 P0, [R3+URZ+0x28840], R8 ;  /* 0x02884008030085a7 */ /* 0x000e64000800007f */
[----:B-1----:R-:W-:Y:S05]  /*c810*/  @!P0 BRA `(.L_x_6529) ;  /* 0xfffffffc00ec8947 */ /* 0x002fea000383ffff */
[----:B------:R-:W-:Y:S05]  /*c820*/  BRA `(.L_x_6570) ;  /* 0xffffffd0005c7947 */ /* 0x000fea000383ffff */
.L_x_6530:
        /* <DEDUP_REMOVED lines=8> */
.L_x_6572:
[----:B------:R-:W-:Y:S05]  /*c8b0*/  BSYNC B0 ;  /* 0x0000000000007941 */ /* 0x000fea0003800000 */
.L_x_6571:
[----:B------:R-:W-:Y:S01]  /*c8c0*/  MOV R13, R0 ;  /* 0x00000000000d7202 */ /* 0x000fe20000000f00 */
[----:B------:R-:W-:Y:S01]  /*c8d0*/  IMAD.MOV.U32 R12, RZ, RZ, RZ ;  /* 0x000000ffff0c7224 */ /* 0x000fe200078e00ff */
[----:B------:R-:W-:Y:S01]  /*c8e0*/  MOV R15, 0xffffffff ;  /* 0xffffffff000f7802 */ /* 0x000fe20000000f00 */
[----:B------:R-:W-:Y:S01]  /*c8f0*/  IMAD.MOV.U32 R11, RZ, RZ, 0x181f ;  /* 0x0000181fff0b7424 */ /* 0x000fe200078e00ff */
[----:B------:R-:W-:Y:S01]  /*c900*/  @P0 LEA R9, R36, UR45, 0x1 ;  /* 0x0000002d24090c11 */ /* 0x000fe2000f8e08ff */
[----:B------:R-:W-:-:S07]  /*c910*/  IMAD.MOV.U32 R5, RZ, RZ, R14 ;  /* 0x000000ffff057224 */ /* 0x000fce00078e000e */
[----:B------:R-:W-:Y:S05]  /*c920*/  WARPSYNC.COLLECTIVE R15, `(.L_x_6573) ;  /* 0x000000000f087348 */ /* 0x000fea0003c00000 */
[----:B------:R0:W1:Y:S02]  /*c930*/  SHFL.IDX P6, R14, R13, R12, R11 ;  /* 0x0000000c0d0e7389 */ /* 0x00006400000c000b */
[----:B01----:R-:W-:Y:S01]  /*c940*/  ENDCOLLECTIVE ;  /* 0x000000000000791b */ /* 0x003fe20003800000 */
.L_x_6573:
[----:B------:R-:W-:Y:S01]  /*c950*/  IMAD.MOV.U32 R13, RZ, RZ, R3 ;  /* 0x000000ffff0d7224 */ /* 0x000fe200078e0003 */
[----:B------:R-:W-:Y:S01]  /*c960*/  MOV R12, 0x1 ;  /* 0x00000001000c7802 */ /* 0x000fe20000000f00 */
[----:B------:R-:W-:-:S07]  /*c970*/  IMAD.MOV.U32 R4, RZ, RZ, R14 ;  /* 0x000000ffff047224 */ /* 0x000fce00078e000e */
[----:B------:R-:W-:Y:S05]  /*c980*/  WARPSYNC.COLLECTIVE R15, `(.L_x_6574) ;  /* 0x000000000f087348 */ /* 0x000fea0003c00000 */
[----:B------:R0:W1:Y:S02]  /*c990*/  SHFL.IDX P6, R14, R13, R12, R11 ;  /* 0x0000000c0d0e7389 */ /* 0x00006400000c000b */
[----:B01----:R-:W-:Y:S01]  /*c9a0*/  ENDCOLLECTIVE ;  /* 0x000000000000791b */ /* 0x003fe20003800000 */
.L_x_6574:
[----:B------:R-:W-:-:S05]  /*c9b0*/  @P0 IMAD.WIDE.U32 R4, R26, 0x2, R4 ;  /* 0x000000021a040825 */ /* 0x000fca00078e0004 */
[----:B------:R-:W-:Y:S01]  /*c9c0*/  @!PT LDS RZ, [RZ] ;  /* 0x00000000fffff984 */ /* 0x000fe20000000800 */
[----:B------:R-:W-:Y:S01]  /*c9d0*/  @!PT LDS RZ, [RZ] ;  /* 0x00000000fffff984 */ /* 0x000fe20000000800 */
[----:B------:R-:W-:Y:S01]  /*c9e0*/  @!PT LDS RZ, [RZ] ;  /* 0x00000000fffff984 */ /* 0x000fe20000000800 */
[----:B------:R0:W-:Y:S04]  /*c9f0*/  @P0 LDGSTS.E.BYPASS.LTC128B.128 [R9+0x18400], desc[UR38][R4.64], !P3 ;  /* 0x1840000004090fae */ /* 0x0001e8000d901d66 */
[----:B------:R0:W-:Y:S01]  /*ca00*/  @P0 LDGSTS.E.BYPASS.LTC128B.128 [R9+0x1c400], desc[UR38][R4.64+0x80], !P2 ;  /* 0x1c40008004090fae */ /* 0x0001e2000d101d66 */
[----:B------:R-:W-:Y:S01]  /*ca10*/  ISETP.GE.AND P0, PT, R6, 0x11, PT ;  /* 0x000000110600780c */ /* 0x000fe20003f06270 */
[----:B------:R-:W-:Y:S02]  /*ca20*/  IMAD.MOV.U32 R13, RZ, RZ, R0 ;  /* 0x000000ffff0d7224 */ /* 0x000fe400078e0000 */
[----:B------:R-:W-:-:S10]  /*ca30*/  IMAD.MOV.U32 R10, RZ, RZ, R14 ;  /* 0x000000ffff0a7224 */ /* 0x000fd400078e000e */
[----:B0-----:R-:W-:-:S07]  /*ca40*/  @P0 LEA R18, R36, UR45, 0x1 ;  /* 0x0000002d24120c11 */ /* 0x001fce000f8e08ff */
[----:B------:R-:W-:Y:S05]  /*ca50*/  WARPSYNC.COLLECTIVE R15, `(.L_x_6575) ;  /* 0x000000000f087348 */ /* 0x000fea0003c00000 */
[----:B------:R0:W1:Y:S02]  /*ca60*/  SHFL.IDX P6, R14, R13, R12, R11 ;  /* 0x0000000c0d0e7389 */ /* 0x00006400000c000b */
[----:B01----:R-:W-:Y:S01]  /*ca70*/  ENDCOLLECTIVE ;  /* 0x000000000000791b */ /* 0x003fe20003800000 */
.L_x_6575:
[----:B------:R-:W-:Y:S01]  /*ca80*/  IMAD.MOV.U32 R5, RZ, RZ, R10 ;  /* 0x000000ffff057224 */ /* 0x000fe200078e000a */
[----:B------:R-:W-:Y:S01]  /*ca90*/  MOV R13, R3 ;  /* 0x00000003000d7202 */ /* 0x000fe20000000f00 */
[----:B------:R-:W-:Y:S01]  /*caa0*/  IMAD.MOV.U32 R12, RZ, RZ, 0x2 ;  /* 0x00000002ff0c7424 */ /* 0x000fe200078e00ff */
[----:B------:R-:W-:-:S07]  /*cab0*/  MOV R21, R14 ;  /* 0x0000000e00157202 */ /* 0x000fce0000000f00 */
[----:B------:R-:W-:Y:S05]  /*cac0*/  WARPSYNC.COLLECTIVE R15, `(.L_x_6576) ;  /* 0x000000000f087348 */ /* 0x000fea0003c00000 */
[----:B------:R0:W1:Y:S02]  /*cad0*/  SHFL.IDX P6, R14, R13, R12, R11 ;  /* 0x0000000c0d0e7389 */ /* 0x00006400000c000b */
[----:B01----:R-:W-:Y:S01]  /*cae0*/  ENDCOLLECTIVE ;  /* 0x000000000000791b */ /* 0x003fe20003800000 */
.L_x_6576:
[----:B------:R-:W-:-:S04]  /*caf0*/  IMAD.MOV.U32 R4, RZ, RZ, R21 ;  /* 0x000000ffff047224 */ /* 0x000fc800078e0015 */
[----:B------:R-:W-:-:S05]  /*cb00*/  @P0 IMAD.WIDE.U32 R20, R26, 0x2, R4 ;  /* 0x000000021a140825 */ /* 0x000fca00078e0004 */
[----:B------:R-:W-:Y:S01]  /*cb10*/  @!PT LDS RZ, [RZ] ;  /* 0x00000000fffff984 */ /* 0x000fe20000000800 */
[----:B------:R-:W-:Y:S01]  /*cb20*/  @!PT LDS RZ, [RZ] ;  /* 0x00000000fffff984 */ /* 0x000fe20000000800 */
[----:B------:R-:W-:Y:S01]  /*cb30*/  @!PT LDS RZ, [RZ] ;  /* 0x00000000fffff984 */ /* 0x000fe20000000800 */
        /* <DEDUP_REMOVED lines=8> */
.L_x_6577:
[----:B------:R-:W-:Y:S01]  /*cbc0*/  MOV R5, R8 ;  /* 0x0000000800057202 */ /* 0x000fe20000000f00 */
[----:B------:R-:W-:Y:S02]  /*cbd0*/  IMAD.MOV.U32 R13, RZ, RZ, R3 ;  /* 0x000000ffff0d7224 */ /* 0x000fe400078e0003 */
[----:B------:R-:W-:Y:S02]  /*cbe0*/  IMAD.MOV.U32 R12, RZ, RZ, 0x3 ;  /* 0x00000003ff0c7424 */ /* 0x000fe400078e00ff */
[----:B------:R-:W-:-:S07]  /*cbf0*/  IMAD.MOV.U32 R37, RZ, RZ, R14 ;  /* 0x000000ffff257224 */ /* 0x000fce00078e000e */
[----:B------:R-:W-:Y:S05]  /*cc00*/  WARPSYNC.COLLECTIVE R15, `(.L_x_6578) ;  /* 0x000000000f087348 */ /* 0x000fea0003c00000 */
[----:B------:R0:W1:Y:S02]  /*cc10*/  SHFL.IDX P6, R14, R13, R12, R11 ;  /* 0x0000000c0d0e7389 */ /* 0x00006400000c000b */
[----:B01----:R-:W-:Y:S01]  /*cc20*/  ENDCOLLECTIVE ;  /* 0x000000000000791b */ /* 0x003fe20003800000 */
.L_x_6578:
[----:B------:R-:W-:-:S04]  /*cc30*/  IMAD.MOV.U32 R4, RZ, RZ, R37 ;  /* 0x000000ffff047224 */ /* 0x000fc800078e0025 */
[----:B------:R-:W-:Y:S01]  /*cc40*/  @P0 IMAD.WIDE.U32 R8, R26, 0x2, R4 ;  /* 0x000000021a080825 */ /* 0x000fe200078e0004 */
[----:B------:R-:W-:-:S05]  /*cc50*/  @P0 LEA R5, R36, UR45, 0x1 ;  /* 0x0000002d24050c11 */ /* 0x000fca000f8e08ff */
[----:B------:R-:W-:Y:S01]  /*cc60*/  @!PT LDS RZ, [RZ] ;  /* 0x00000000fffff984 */ /* 0x000fe20000000800 */
[----:B------:R-:W-:Y:S01]  /*cc70*/  @!PT LDS RZ, [RZ] ;  /* 0x00000000fffff984 */ /* 0x000fe20000000800 */
[----:B------:R-:W-:Y:S01]  /*cc80*/  @!PT LDS RZ, [RZ] ;  /* 0x00000000fffff984 */ /* 0x000fe20000000800 */
        /* <DEDUP_REMOVED lines=8> */
.L_x_6579:
[----:B------:R-:W-:Y:S02]  /*cd10*/  MOV R5, R7 ;  /* 0x0000000700057202 */ /* 0x000fe40000000f00 */
[----:B------:R-:W-:Y:S01]  /*cd20*/  @P0 LEA R7, R36, UR45, 0x1 ;  /* 0x0000002d24070c11 */ /* 0x000fe2000f8e08ff */
[----:B------:R-:W-:Y:S02]  /*cd30*/  IMAD.MOV.U32 R13, RZ, RZ, R3 ;  /* 0x000000ffff0d7224 */ /* 0x000fe400078e0003 */
[----:B------:R-:W-:Y:S02]  /*cd40*/  IMAD.MOV.U32 R12, RZ, RZ, 0x4 ;  /* 0x00000004ff0c7424 */ /* 0x000fe400078e00ff */
[----:B------:R-:W-:-:S07]  /*cd50*/  IMAD.MOV.U32 R4, RZ, RZ, R14 ;  /* 0x000000ffff047224 */ /* 0x000fce00078e000e */
[----:B------:R-:W-:Y:S05]  /*cd60*/  WARPSYNC.COLLECTIVE R15, `(.L_x_6580) ;  /* 0x000000000f087348 */ /* 0x000fea0003c00000 */
[----:B------:R0:W1:Y:S02]  /*cd70*/  SHFL.IDX P6, R14, R13, R12, R11 ;  /* 0x0000000c0d0e7389 */ /* 0x00006400000c000b */
[----:B01----:R-:W-:Y:S01]  /*cd80*/  ENDCOLLECTIVE ;  /* 0x000000000000791b */ /* 0x003fe20003800000 */
.L_x_6580:
[----:B------:R-:W-:-:S05]  /*cd90*/  @P0 IMAD.WIDE.U32 R4, R26, 0x2, R4 ;  /* 0x000000021a040825 */ /* 0x000fca00078e0004 */
[----:B------:R-:W-:Y:S01]  /*cda0*/  @!PT LDS RZ, [RZ] ;  /* 0x00000000fffff984 */ /* 0x000fe20000000800 */
[----:B------:R-:W-:Y:S01]  /*cdb0*/  @!PT LDS RZ, [RZ] ;  /* 0x00000000fffff984 */ /* 0x000fe20000000800 */
[----:B------:R-:W-:Y:S01]  /*cdc0*/  @!PT LDS RZ, [RZ] ;  /* 0x00000000fffff984 */ /* 0x000fe20000000800 */
[----:B------:R0:W-:Y:S04]  /*cdd0*/  @P0 LDGSTS.E.BYPASS.LTC128B.128 [R7+0x19c00], desc[UR38][R4.64], !P3 ;  /* 0x19c0000004070fae */ /* 0x0001e8000d901d66 */
[----:B------:R0:W-:Y:S01]  /*cde0*/  @P0 LDGSTS.E.BYPASS.LTC128B.128 [R7+0x1dc00], desc[UR38][R4.64+0x80], !P2 ;  /* 0x1dc0008004070fae */ /* 0x0001e2000d101d66 */
[----:B------:R-:W-:Y:S01]  /*cdf0*/  ISETP.GE.AND P0, PT, R6, 0x41, PT ;  /* 0x000000410600780c */ /* 0x000fe20003f06270 */
[----:B------:R-:W-:Y:S01]  /*ce00*/  IMAD.MOV.U32 R13, RZ, RZ, R0 ;  /* 0x000000ffff0d7224 */ /* 0x000fe200078e0000 */
[----:B------:R-:W-:-:S11]  /*ce10*/  MOV R10, R14 ;  /* 0x0000000e000a7202 */ /* 0x000fd60000000f00 */
[----:B0-----:R-:W-:Y:S05]  /*ce20*/  WARPSYNC.COLLECTIVE R15, `(.L_x_6581) ;  /* 0x000000000f087348 */ /* 0x001fea0003c00000 */
[----:B------:R1:W2:Y:S02]  /*ce30*/  SHFL.IDX P6, R14, R13, R12, R11 ;  /* 0x0000000c0d0e7389 */ /* 0x0002a400000c000b */
[----:B012---:R-:W-:Y:S01]  /*ce40*/  ENDCOLLECTIVE ;  /* 0x000000000000791b */ /* 0x007fe20003800000 */
.L_x_6581:
[----:B------:R-:W-:Y:S02]  /*ce50*/  IMAD.MOV.U32 R5, RZ, RZ, R10 ;  /* 0x000000ffff057224 */ /* 0x000fe400078e000a */
[----:B------:R-:W-:Y:S01]  /*ce60*/  IMAD.MOV.U32 R13, RZ, RZ, R3 ;  /* 0x000000ffff0d7224 */ /* 0x000fe200078e0003 */
[----:B------:R-:W-:Y:S01]  /*ce70*/  MOV R12, 0x5 ;  /* 0x00000005000c7802 */ /* 0x000fe20000000f00 */
[----:B------:R-:W-:-:S07]  /*ce80*/  IMAD.MOV.U32 R37, RZ, RZ, R14 ;  /* 0x000000ffff257224 */ /* 0x000fce00078e000e */
[----:B------:R-:W-:Y:S05]  /*ce90*/  WARPSYNC.COLLECTIVE R15, `(.L_x_6582) ;  /* 0x000000000f087348 */ /* 0x000fea0003c00000 */
[----:B------:R0:W1:Y:S02]  /*cea0*/  SHFL.IDX P6, R14, R13, R12, R11 ;  /* 0x0000000c0d0e7389 */ /* 0x00006400000c000b */
[----:B01----:R-:W-:Y:S01]  /*ceb0*/  ENDCOLLECTIVE ;  /* 0x000000000000791b */ /* 0x003fe20003800000 */
.L_x_6582:
[----:B------:R-:W-:Y:S02]  /*cec0*/  MOV R4, R37 ;  /* 0x0000002500047202 */ /* 0x000fe40000000f00 */
[----:B------:R-:W-:-:S03]  /*ced0*/  @P0 LEA R37, R36, UR45, 0x1 ;  /* 0x0000002d24250c11 */ /* 0x000fc6000f8e08ff */
[----:B------:R-:W-:-:S05]  /*cee0*/  @P0 IMAD.WIDE.U32 R20, R26, 0x2, R4 ;  /* 0x000000021a140825 */ /* 0x000fca00078e0004 */
[----:B------:R-:W-:Y:S01]  /*cef0*/  @!PT LDS RZ, [RZ] ;  /* 0x00000000fffff984 */ /* 0x000fe20000000800 */
[----:B------:R-:W-:Y:S01]  /*cf00*/  @!PT LDS RZ, [RZ] ;  /* 0x00000000fffff984 */ /* 0x000fe20000000800 */
[----:B------:R-:W-:Y:S01]  /*cf10*/  @!PT LDS RZ, [RZ] ;  /* 0x00000000fffff984 */ /* 0x000fe20000000800 */
        /* <DEDUP_REMOVED lines=8> */
.L_x_6583:
        /* <DEDUP_REMOVED lines=8> */
.L_x_6584:
        /* <DEDUP_REMOVED lines=13> */
.L_x_6585:
        /* <DEDUP_REMOVED lines=8> */
.L_x_6586:
[----:B------:R-:W-:-:S05]  /*d170*/  @P0 IMAD.WIDE.U32 R4, R26, 0x2, R4 ;  /* 0x000000021a040825 */ /* 0x000fca00078e0004 */
[----:B------:R-:W-:Y:S01]  /*d180*/  @!PT LDS RZ, [RZ] ;  /* 0x00000000fffff984 */ /* 0x000fe20000000800 */
[----:B------:R-:W-:Y:S01]  /*d190*/  @!PT LDS RZ, [RZ] ;  /* 0x00000000fffff984 */ /* 0x000fe20000000800 */
[----:B------:R-:W-:Y:S01]  /*d1a0*/  @!PT LDS RZ, [RZ] ;  /* 0x00000000fffff984 */ /* 0x000fe20000000800 */
[----:B------:R0:W-:Y:S04]  /*d1b0*/  @P0 LDGSTS.E.BYPASS.LTC128B.128 [R7+0x1b400], desc[UR38][R4.64], !P3 ;  /* 0x1b40000004070fae */ /* 0x0001e8000d901d66 */
[----:B------:R0:W-:Y:S01]  /*d1c0*/  @P0 LDGSTS.E.BYPASS.LTC128B.128 [R7+0x1f400], desc[UR38][R4.64+0x80], !P2 ;  /* 0x1f40008004070fae */ /* 0x0001e2000d101d66 */
[----:B------:R-:W-:Y:S01]  /*d1d0*/  MOV R13, R0 ;  /* 0x00000000000d7202 */ /* 0x000fe20000000f00 */
[----:B------:R-:W-:-:S07]  /*d1e0*/  IMAD.MOV.U32 R3, RZ, RZ, R14 ;  /* 0x000000ffff037224 */ /* 0x000fce00078e000e */
[----:B0-----:R-:W-:Y:S05]  /*d1f0*/  WARPSYNC.COLLECTIVE R15, `(.L_x_6587) ;  /* 0x000000000f087348 */ /* 0x001fea0003c00000 */
[----:B------:R1:W2:Y:S02]  /*d200*/  SHFL.IDX P6, R14, R13, R12, R11 ;  /* 0x0000000c0d0e7389 */ /* 0x0002a400000c000b */
[----:B012---:R-:W-:Y:S01]  /*d210*/  ENDCOLLECTIVE ;  /* 0x000000000000791b */ /* 0x007fe20003800000 */
.L_x_6587:
[----:B------:R-:W-:Y:S05]  /*d220*/  BRA `(.L_x_6588) ;  /* 0xffffffcc00587947 */ /* 0x000fea000383ffff */
.L_x_6533:
[----:B------:R-:W-:Y:S01]  /*d230*/  IMAD.MOV.U32 R13, RZ, RZ, R7 ;  /* 0x000000ffff0d7224 */ /* 0x000fe200078e0007 */
[----:B------:R-:W-:Y:S01]  /*d240*/  MOV R11, 0x181f ;  /* 0x0000181f000b7802 */ /* 0x000fe20000000f00 */
[----:B------:R-:W-:Y:S02]  /*d250*/  IMAD.MOV.U32 R12, RZ, RZ, RZ ;  /* 0x000000ffff0c7224 */ /* 0x000fe400078e00ff */
[----:B------:R-:W-:Y:S02]  /*d260*/  IMAD.MOV.U32 R15, RZ, RZ, -0x1 ;  /* 0xffffffffff0f7424 */ /* 0x000fe400078e00ff */
[----:B------:R-:W-:-:S07]  /*d270*/  IMAD R3, R34, 0x80, R29 ;  /* 0x0000008022037824 */ /* 0x000fce00078e021d */
[----:B------:R-:W-:Y:S05]  /*d280*/  WARPSYNC.COLLECTIVE R15, `(.L_x_6589) ;  /* 0x000000000f087348 */ /* 0x000fea0003c00000 */
[----:B------:R0:W1:Y:S02]  /*d290*/  SHFL.IDX P6, R14, R13, R12, R11 ;  /* 0x0000000c0d0e7389 */ /* 0x00006400000c000b */
[----:B01----:R-:W-:Y:S01]  /*d2a0*/  ENDCOLLECTIVE ;  /* 0x000000000000791b */ /* 0x003fe20003800000 */
.L_x_6589:
[----:B------:R-:W-:Y:S02]  /*d2b0*/  IADD3 R9, R3, 0x10, RZ ;  /* 0x0000001003097810 */ /* 0x000fe40007ffe0ff */
[----:B------:R-:W-:Y:S01]  /*d2c0*/  MOV R13, R6 ;  /* 0x00000006000d7202 */ /* 0x000fe20000000f00 */
[----:B------:R-:W-:-:S07]  /*d2d0*/  IMAD.MOV.U32 R5, RZ, RZ, R14 ;  /* 0x000000ffff057224 */ /* 0x000fce00078e000e */
[----:B------:R-:W-:Y:S05]  /*d2e0*/  WARPSYNC.COLLECTIVE R15, `(.L_x_6590) ;  /* 0x000000000f087348 */ /* 0x000fea0003c00000 */
[----:B------:R0:W1:Y:S02]  /*d2f0*/  SHFL.IDX P6, R14, R13, R12, R11 ;  /* 0x0000000c0d0e7389 */ /* 0x00006400000c000b */
[----:B01----:R-:W-:Y:S01]  /*d300*/  ENDCOLLECTIVE ;  /* 0x000000000000791b */ /* 0x003fe20003800000 */
.L_x_6590:
        /* <DEDUP_REMOVED lines=10> */
.L_x_6591:
[----:B------:R-:W-:-:S05]  /*d3b0*/  @!P2 IMAD.WIDE.U32 R4, R26, 0x2, R4 ;  /* 0x000000021a04a825 */ /* 0x000fca00078e0004 */
[----:B------:R-:W-:Y:S01]  /*d3c0*/  @!PT LDS RZ, [RZ] ;  /* 0x00000000fffff984 */ /* 0x000fe20000000800 */
[----:B------:R-:W-:Y:S01]  /*d3d0*/  @!PT LDS RZ, [RZ] ;  /* 0x00000000fffff984 */ /* 0x000fe20000000800 */
[----:B------:R-:W-:Y:S01]  /*d3e0*/  @!PT LDS RZ, [RZ] ;  /* 0x00000000fffff984 */ /* 0x000fe20000000800 */
[----:B------:R0:W-:Y:S04]  /*d3f0*/  @!P2 LDGSTS.E.BYPASS.LTC128B.128 [R21+0x10400], desc[UR38][R4.64], !P0 ;  /* 0x104000000415afae */ /* 0x0001e8000c101d66 */
[----:B------:R0:W-:Y:S01]  /*d400*/  @!P2 LDGSTS.E.BYPASS.LTC128B.128 [R21+0x14400], desc[UR38][R4.64+0x80], !P1 ;  /* 0x144000800415afae */ /* 0x0001e2000c901d66 */
[----:B------:R-:W-:Y:S01]  /*d410*/  ISETP.GE.AND P2, PT, R9, R0, PT ;  /* 0x000000000900720c */ /* 0x000fe20003f46270 */
[----:B------:R-:W-:Y:S01]  /*d420*/  IMAD.MOV.U32 R13, RZ, RZ, R6 ;  /* 0x000000ffff0d7224 */ /* 0x000fe200078e0006 */
[----:B------:R-:W-:-:S11]  /*d430*/  MOV R8, R14 ;  /* 0x0000000e00087202 */ /* 0x000fd60000000f00 */
[----:B0-----:R-:W-:Y:S05]  /*d440*/  WARPSYNC.COLLECTIVE R15, `(.L_x_6592) ;  /* 0x000000000f087348 */ /* 0x001fea0003c00000 */
[----:B------:R1:W2:Y:S02]  /*d450*/  SHFL.IDX P6, R14, R13, R12, R11 ;  /* 0x0000000c0d0e7389 */ /* 0x0002a400000c000b */
[----:B012---:R-:W-:Y:S01]  /*d460*/  ENDCOLLECTIVE ;  /* 0x000000000000791b */ /* 0x007fe20003800000 */
.L_x_6592:
[----:B------:R-:W-:Y:S02]  /*d470*/  @!P2 LEA R35, R36, UR45, 0x1 ;  /* 0x0000002d2423ac11 */ /* 0x000fe4000f8e08ff */
[----:B------:R-:W-:Y:S01]  /*d480*/  MOV R5, R8 ;  /* 0x0000000800057202 */ /* 0x000fe20000000f00 */
[----:B------:R-:W-:Y:S01]  /*d490*/  IMAD.MOV.U32 R13, RZ, RZ, R7 ;  /* 0x000000ffff0d7224 */ /* 0x000fe200078e0007 */
[----:B------:R-:W-:Y:S01]  /*d4a0*/  MOV R12, 0x2 ;  /* 0x00000002000c7802 */ /* 0x000fe20000000f00 */
[----:B------:R-:W-:-:S07]  /*d4b0*/  IMAD.MOV.U32 R4, RZ, RZ, R14 ;  /* 0x000000ffff047224 */ /* 0x000fce00078e000e */
[----:B------:R-:W-:Y:S05]  /*d4c0*/  WARPSYNC.COLLECTIVE R15, `(.L_x_6593) ;  /* 0x000000000f087348 */ /* 0x000fea0003c00000 */
[----:B------:R0:W1:Y:S02]  /*d4d0*/  SHFL.IDX P6, R14, R13, R12, R11 ;  /* 0x0000000c0d0e7389 */ /* 0x00006400000c000b */
[----:B01----:R-:W-:Y:S01]  /*d4e0*/  ENDCOLLECTIVE ;  /* 0x000000000000791b */ /* 0x003fe20003800000 */
.L_x_6593:
[----:B------:R-:W-:-:S04]  /*d4f0*/  @!P2 IMAD.WIDE.U32 R8, R26, 0x2, R4 ;  /* 0x000000021a08a825 */ /* 0x000fc800078e0004 */
[----:B------:R-:W-:Y:S01]  /*d500*/  VIADD R5, R3, 0x20 ;  /* 0x0000002003057836 */ /* 0x000fe20000000000 */
[----:B------:R-:W-:Y:S01]  /*d510*/  @!PT LDS RZ, [RZ] ;  /* 0x00000000fffff984 */ /* 0x000fe20000000800 */
[----:B------:R-:W-:Y:S01]  /*d520*/  @!PT LDS RZ, [RZ] ;  /* 0x00000000fffff984 */ /* 0x000fe20000000800 */
[----:B------:R-:W-:Y:S01]  /*d530*/  @!PT LDS RZ, [RZ] ;  /* 0x00000000fffff984 */ /* 0x000fe20000000800 */
[----:B------:R-:W-:Y:S04]  /*d540*/  @!P2 LDGSTS.E.BYPASS.LTC128B.128 [R35+0x10c00], desc[UR38][R8.64], !P0 ;  /* 0x10c000000823afae */ /* 0x000fe8000c101d66 */
[----:B------:R0:W-:Y:S01]  /*d550*/  @!P2 LDGSTS.E.BYPASS.LTC128B.128 [R35+0x14c00], desc[UR38][R8.64+0x80], !P1 ;  /* 0x14c000800823afae */ /* 0x0001e2000c901d66 */
[----:B------:R-:W-:Y:S01]  /*d560*/  ISETP.GE.AND P2, PT, R5, R0, PT ;  /* 0x000000000500720c */ /* 0x000fe20003f46270 */
[----:B------:R-:W-:Y:S02]  /*d570*/  IMAD.MOV.U32 R13, RZ, RZ, R6 ;  /* 0x000000ffff0d7224 */ /* 0x000fe400078e0006 */
[----:B0-----:R-:W-:Y:S02]  /*d580*/  VIADD R9, R3, 0x30 ;  /* 0x0000003003097836 */ /* 0x001fe40000000000 */
[----:B------:R-:W-:-:S08]  /*d590*/  IMAD.MOV.U32 R5, RZ, RZ, R14 ;  /* 0x000000ffff057224 */ /* 0x000fd000078e000e */
[----:B------:R-:W-:-:S07]  /*d5a0*/  @!P2 LEA R21, R36, UR45, 0x1 ;  /* 0x0000002d2415ac11 */ /* 0x000fce000f8e08ff */
[----:B------:R-:W-:Y:S05]  /*d5b0*/  WARPSYNC.COLLECTIVE R15, `(.L_x_6594) ;  /* 0x000000000f087348 */ /* 0x000fea0003c00000 */
[----:B------:R0:W1:Y:S02]  /*d5c0*/  SHFL.IDX P6, R14, R13, R12, R11 ;  /* 0x0000000c0d0e7389 */ /* 0x00006400000c000b */
[----:B01----:R-:W-:Y:S01]  /*d5d0*/  ENDCOLLECTIVE ;  /* 0x000000000000791b */ /* 0x003fe20003800000 */
.L_x_6594:
[----:B------:R-:W-:Y:S01]  /*d5e0*/  IMAD.MOV.U32 R13, RZ, RZ, R7 ;  /* 0x000000ffff0d7224 */ /* 0x000fe200078e0007 */
[----:B------:R-:W-:Y:S02]  /*d5f0*/  MOV R12, 0x3 ;  /* 0x00000003000c7802 */ /* 0x000fe40000000f00 */
[----:B------:R-:W-:-:S07]  /*d600*/  MOV R4, R14 ;  /* 0x0000000e00047202 */ /* 0x000fce0000000f00 */
[----:B------:R-:W-:Y:S05]  /*d610*/  WARPSYNC.COLLECTIVE R15, `(.L_x_6595) ;  /* 0x000000000f087348 */ /* 0x000fea0003c00000 */
[----:B------:R0:W1:Y:S02]  /*d620*/  SHFL.IDX P6, R14, R13, R12, R11 ;  /* 0x0000000c0d0e7389 */ /* 0x00006400000c000b */
[----:B01----:R-:W-:Y:S01]  /*d630*/  ENDCOLLECTIVE ;  /* 0x000000000000791b */ /* 0x003fe20003800000 */
.L_x_6595:
[----:B------:R-:W-:-:S05]  /*d640*/  @!P2 IMAD.WIDE.U32 R4, R26, 0x2, R4 ;  /* 0x000000021a04a825 */ /* 0x000fca00078e0004 */
[----:B------:R-:W-:Y:S01]  /*d650*/  @!PT LDS RZ, [RZ] ;  /* 0x00000000fffff984 */ /* 0x000fe20000000800 */
[----:B------:R-:W-:Y:S01]  /*d660*/  @!PT LDS RZ, [RZ] ;  /* 0x00000000fffff984 */ /* 0x000fe20000000800 */
[----:B------:R-:W-:Y:S01]  /*d670*/  @!PT LDS RZ, [RZ] ;  /* 0x00000000fffff984 */ /* 0x000fe20000000800 */
[----:B------:R0:W-:Y:S04]  /*d680*/  @!P2 LDGSTS.E.BYPASS.LTC128B.128 [R21+0x11400], desc[UR38][R4.64], !P0 ;  /* 0x114000000415afae */ /* 0x0001e8000c101d66 */
[----:B------:R0:W-:Y:S01]  /*d690*/  @!P2 LDGSTS.E.BYPASS.LTC128B.128 [R21+0x15400], desc[UR38][R4.64+0x80], !P1 ;  /* 0x154000800415afae */ /* 0x0001e2000c901d66 */
[----:B------:R-:W-:Y:S01]  /*d6a0*/  ISETP.GE.AND P2, PT, R9, R0, PT ;  /* 0x000000000900720c */ /* 0x000fe20003f46270 */
[----:B------:R-:W-:Y:S02]  /*d6b0*/  IMAD.MOV.U32 R13, RZ, RZ, R6 ;  /* 0x000000ffff0d7224 */ /* 0x000fe400078e0006 */
[----:B------:R-:W-:-:S10]  /*d6c0*/  IMAD.MOV.U32 R10, RZ, RZ, R14 ;  /* 0x000000ffff0a7224 */ /* 0x000fd400078e000e */
[----:B0-----:R-:W-:Y:S05]  /*d6d0*/  WARPSYNC.COLLECTIVE R15, `(.L_x_6596) ;  /* 0x000000000f087348 */ /* 0x001fea0003c00000 */
[----:B------:R1:W2:Y:S02]  /*d6e0*/  SHFL.IDX P6, R14, R13, R12, R11 ;  /* 0x0000000c0d0e7389 */ /* 0x0002a400000c000b */
[----:B012---:R-:W-:Y:S01]  /*d6f0*/  ENDCOLLECTIVE ;  /* 0x000000000000791b */ /* 0x007fe20003800000 */
.L_x_6596:
[----:B------:R-:W-:Y:S01]  /*d700*/  @!P2 LEA R35, R36, UR45, 0x1 ;  /* 0x0000002d2423ac11 */ /* 0x000fe2000f8e08ff */
[----:B------:R-:W-:Y:S01]  /*d710*/  IMAD.MOV.U32 R5, RZ, RZ, R10 ;  /* 0x000000ffff057224 */ /* 0x000fe200078e000a */
[----:B------:R-:W-:Y:S01]  /*d720*/  MOV R13, R7 ;  /* 0x00000007000d7202 */ /* 0x000fe20000000f00 */
[----:B------:R-:W-:Y:S01]  /*d730*/  IMAD.MOV.U32 R12, RZ, RZ, 0x4 ;  /* 0x00000004ff0c7424 */ /* 0x000fe200078e00ff */
[----:B------:R-:W-:-:S07]  /*d740*/  MOV R4, R14 ;  /* 0x0000000e00047202 */ /* 0x000fce0000000f00 */
[----:B------:R-:W-:Y:S05]  /*d750*/  WARPSYNC.COLLECTIVE R15, `(.L_x_6597) ;  /* 0x000000000f087348 */ /* 0x000fea0003c00000 */
[----:B------:R0:W1:Y:S02]  /*d760*/  SHFL.IDX P6, R14, R13, R12, R11 ;  /* 0x0000000c0d0e7389 */ /* 0x00006400000c000b */
[----:B01----:R-:W-:Y:S01]  /*d770*/  ENDCOLLECTIVE ;  /* 0x000000000000791b */ /* 0x003fe20003800000 */
.L_x_6597:
[----:B------:R-:W-:-:S04]  /*d780*/  @!P2 IMAD.WIDE.U32 R8, R26, 0x2, R4 ;  /* 0x000000021a08a825 */ /* 0x000fc800078e0004 */
[----:B------:R-:W-:Y:S01]  /*d790*/  VIADD R5, R3, 0x40 ;  /* 0x0000004003057836 */ /* 0x000fe20000000000 */
[----:B------:R-:W-:Y:S01]  /*d7a0*/  @!PT LDS RZ, [RZ] ;  /* 0x00000000fffff984 */ /* 0x000fe20000000800 */
[----:B------:R-:W-:Y:S01]  /*d7b0*/  @!PT LDS RZ, [RZ] ;  /* 0x00000000fffff984 */ /* 0x000fe20000000800 */
[----:B------:R-:W-:Y:S01]  /*d7c0*/  @!PT LDS RZ, [RZ] ;  /* 0x00000000fffff984 */ /* 0x000fe20000000800 */
[----:B------:R0:W-:Y:S04]  /*d7d0*/  @!P2 LDGSTS.E.BYPASS.LTC128B.128 [R35+0x11c00], desc[UR38][R8.64], !P0 ;  /* 0x11c000000823afae */ /* 0x0001e8000c101d66 */
[----:B------:R0:W-:Y:S01]  /*d7e0*/  @!P2 LDGSTS.E.BYPASS.LTC128B.128 [R35+0x15c00], desc[UR38][R8.64+0x80], !P1 ;  /* 0x15c000800823afae */ /* 0x0001e2000c901d66 */
[----:B------:R-:W-:Y:S02]  /*d7f0*/  ISETP.GE.AND P2, PT, R5, R0, PT ;  /* 0x000000000500720c */ /* 0x000fe40003f46270 */
[----:B------:R-:W-:Y:S01]  /*d800*/  MOV R13, R6 ;  /* 0x00000006000d7202 */ /* 0x000fe20000000f00 */
[----:B------:R-:W-:-:S10]  /*d810*/  IMAD.MOV.U32 R5, RZ, RZ, R14 ;  /* 0x000000ffff057224 */ /* 0x000fd400078e000e */
[----:B0-----:R-:W-:Y:S05]  /*d820*/  WARPSYNC.COLLECTIVE R15, `(.L_x_6598) ;  /* 0x000000000f087348 */ /* 0x001fea0003c00000 */
[----:B------:R1:W2:Y:S02]  /*d830*/  SHFL.IDX P6, R14, R13, R12, R11 ;  /* 0x0000000c0d0e7389 */ /* 0x0002a400000c000b */
[----:B012---:R-:W-:Y:S01]  /*d840*/  ENDCOLLECTIVE ;  /* 0x000000000000791b */ /* 0x007fe20003800000 */
.L_x_6598:
[----:B------:R-:W-:Y:S01]  /*d850*/  @!P2 LEA R21, R36, UR45, 0x1 ;  /* 0x0000002d2415ac11 */ /* 0x000fe2000f8e08ff */
[----:B------:R-:W-:Y:S01]  /*d860*/  VIADD R9, R3, 0x50 ;  /* 0x0000005003097836 */ /* 0x000fe20000000000 */
[----:B------:R-:W-:Y:S01]  /*d870*/  MOV R13, R7 ;  /* 0x00000007000d7202 */ /* 0x000fe20000000f00 */
[----:B------:R-:W-:Y:S02]  /*d880*/  IMAD.MOV.U32 R12, RZ, RZ, 0x5 ;  /* 0x00000005ff0c7424 */ /* 0x000fe400078e00ff */
[----:B------:R-:W-:-:S07]  /*d890*/  IMAD.MOV.U32 R4, RZ, RZ, R14 ;  /* 0x000000ffff047224 */ /* 0x000fce00078e000e */
[----:B------:R-:W-:Y:S05]  /*d8a0*/  WARPSYNC.COLLECTIVE R15, `(.L_x_6599) ;  /* 0x000000000f087348 */ /* 0x000fea0003c00000 */
[----:B------:R0:W1:Y:S02]  /*d8b0*/  SHFL.IDX P6, R14, R13, R12, R11 ;  /* 0x0000000c0d0e7389 */ /* 0x00006400000c000b */
[----:B01----:R-:W-:Y:S01]  /*d8c0*/  ENDCOLLECTIVE ;  /* 0x000000000000791b */ /* 0x003fe20003800000 */
.L_x_6599:
[----:B------:R-:W-:-:S05]  /*d8d0*/  @!P2 IMAD.WIDE.U32 R4, R26, 0x2, R4 ;  /* 0x000000021a04a825 */ /* 0x000fca00078e0004 */
        /* <DEDUP_REMOVED lines=8> */
[----:B0-----:R-:W-:-:S07]  /*d960*/  @!P2 LEA R35, R36, UR45, 0x1 ;  /* 0x0000002d2423ac11 */ /* 0x001fce000f8e08ff */
[----:B------:R-:W-:Y:S05]  /*d970*/  WARPSYNC.COLLECTIVE R15, `(.L_x_6600) ;  /* 0x000000000f087348 */ /* 0x000fea0003c00000 */
[----:B------:R0:W1:Y:S02]  /*d980*/  SHFL.IDX P6, R14, R13, R12, R11 ;  /* 0x0000000c0d0e7389 */ /* 0x00006400000c000b */
[----:B01----:R-:W-:Y:S01]  /*d990*/  ENDCOLLECTIVE ;  /* 0x000000000000791b */ /* 0x003fe20003800000 */
.L_x_6600:
[----:B------:R-:W-:Y:S02]  /*d9a0*/  IMAD.MOV.U32 R5, RZ, RZ, R10 ;  /* 0x000000ffff057224 */ /* 0x000fe400078e000a */
[----:B------:R-:W-:Y:S02]  /*d9b0*/  IMAD.MOV.U32 R13, RZ, RZ, R7 ;  /* 0x000000ffff0d7224 */ /* 0x000fe400078e0007 */
[----:B------:R-:W-:Y:S02]  /*d9c0*/  IMAD.MOV.U32 R12, RZ, RZ, 0x6 ;  /* 0x00000006ff0c7424 */ /* 0x000fe400078e00ff */
[----:B------:R-:W-:-:S07]  /*d9d0*/  IMAD.MOV.U32 R4, RZ, RZ, R14 ;  /* 0x000000ffff047224 */ /* 0x000fce00078e000e */
[----:B------:R-:W-:Y:S05]  /*d9e0*/  WARPSYNC.COLLECTIVE R15, `(.L_x_6601) ;  /* 0x000000000f087348 */ /* 0x000fea0003c00000 */
[----:B------:R0:W1:Y:S02]  /*d9f0*/  SHFL.IDX P6, R14, R13, R12, R11 ;  /* 0x0000000c0d0e7389 */ /* 0x00006400000c000b */
[----:B01----:R-:W-:Y:S01]  /*da00*/  ENDCOLLECTIVE ;  /* 0x000000000000791b */ /* 0x003fe20003800000 */
.L_x_6601:
[----:B------:R-:W-:Y:S01]  /*da10*/  @!P2 IMAD.WIDE.U32 R8, R26, 0x2, R4 ;  /* 0x000000021a08a825 */ /* 0x000fe200078e0004 */
[----:B------:R-:W-:-:S04]  /*da20*/  IADD3 R5, R3, 0x60, RZ ;  /* 0x0000006003057810 */ /* 0x000fc80007ffe0ff */
        /* <DEDUP_REMOVED lines=11> */
.L_x_6602:
[----:B------:R-:W-:Y:S02]  /*dae0*/  @!P2 LEA R21, R36, UR45, 0x1 ;  /* 0x0000002d2415ac11 */ /* 0x000fe4000f8e08ff */
[----:B------:R-:W-:Y:S01]  /*daf0*/  MOV R13, R7 ;  /* 0x00000007000d7202 */ /* 0x000fe20000000f00 */
[----:B------:R-:W-:Y:S02]  /*db00*/  IMAD.MOV.U32 R12, RZ, RZ, 0x7 ;  /* 0x00000007ff0c7424 */ /* 0x000fe400078e00ff */
[----:B------:R-:W-:-:S07]  /*db10*/  IMAD.MOV.U32 R4, RZ, RZ, R14 ;  /* 0x000000ffff047224 */ /* 0x000fce00078e000e */
[----:B------:R-:W-:Y:S05]  /*db20*/  WARPSYNC.COLLECTIVE R15, `(.L_x_6603) ;  /* 0x000000000f087348 */ /* 0x000fea0003c00000 */
[----:B------:R0:W1:Y:S02]  /*db30*/  SHFL.IDX P6, R14, R13, R12, R11 ;  /* 0x0000000c0d0e7389 */ /* 0x00006400000c000b */
[----:B01----:R-:W-:Y:S01]  /*db40*/  ENDCOLLECTIVE ;  /* 0x000000000000791b */ /* 0x003fe20003800000 */
.L_x_6603:
[----:B------:R-:W-:-:S05]  /*db50*/  @!P2 IMAD.WIDE.U32 R4, R26, 0x2, R4 ;  /* 0x000000021a04a825 */ /* 0x000fca00078e0004 */
[----:B------:R-:W-:Y:S01]  /*db60*/  @!PT LDS RZ, [RZ] ;  /* 0x00000000fffff984 */ /* 0x000fe20000000800 */
[----:B------:R-:W-:Y:S01]  /*db70*/  @!PT LDS RZ, [RZ] ;  /* 0x00000000fffff984 */ /* 0x000fe20000000800 */
[----:B------:R-:W-:Y:S01]  /*db80*/  @!PT LDS RZ, [RZ] ;  /* 0x00000000fffff984 */ /* 0x000fe20000000800 */
[----:B------:R0:W-:Y:S04]  /*db90*/  @!P2 LDGSTS.E.BYPASS.LTC128B.128 [R21+0x13400], desc[UR38][R4.64], !P0 ;  /* 0x134000000415afae */ /* 0x0001e8000c101d66 */
[----:B------:R0:W-:Y:S01]  /*dba0*/  @!P2 LDGSTS.E.BYPASS.LTC128B.128 [R21+0x17400], desc[UR38][R4.64+0x80], !P1 ;  /* 0x174000800415afae */ /* 0x0001e2000c901d66 */
[----:B------:R-:W-:Y:S01]  /*dbb0*/  MOV R13, R6 ;  /* 0x00000006000d7202 */ /* 0x000fe20000000f00 */
[----:B------:R-:W-:-:S07]  /*dbc0*/  IMAD.MOV.U32 R10, RZ, RZ, R14 ;  /* 0x000000ffff0a7224 */ /* 0x000fce00078e000e */
[----:B0-----:R-:W-:Y:S05]  /*dbd0*/  WARPSYNC.COLLECTIVE R15, `(.L_x_6604) ;  /* 0x000000000f087348 */ /* 0x001fea0003c00000 */
[----:B------:R1:W2:Y:S02]  /*dbe0*/  SHFL.IDX P6, R14, R13, R12, R11 ;  /* 0x0000000c0d0e7389 */ /* 0x0002a400000c000b */
[----:B012---:R-:W-:Y:S01]  /*dbf0*/  ENDCOLLECTIVE ;  /* 0x000000000000791b */ /* 0x007fe20003800000 */
.L_x_6604:
[----:B------:R-:W-:Y:S05]  /*dc00*/  BRA `(.L_x_6605) ;  /* 0xffffffcc00447947 */ /* 0x000fea000383ffff */
.L_x_6536:
[----:B0-----:R-:W-:-:S04]  /*dc10*/  IMAD.U32 R3, RZ, RZ, UR45 ;  /* 0x0000002dff037e24 */ /* 0x001fc8000f8e00ff */
[----:B------:R0:W1:Y:S03]  /*dc20*/  SYNCS.PHASECHK.TRANS64.TRYWAIT P0, [R3+URZ+0x28820], R0 ;  /* 0x02882000030075a7 */ /* 0x000066000800017f */
[----:B-1----:R-:W-:Y:S05]  /*dc30*/  @!P0 NANOSLEEP.SYNCS 0x989680 ;  /* 0x009896800000895d */ /* 0x002fea0003900000 */
[----:B------:R-:W1:Y:S02]  /*dc40*/  @!P0 SYNCS.PHASECHK.TRANS64 P0, [R3+URZ+0x28820], R0 ;  /* 0x02882000030085a7 */ /* 0x000e64000800007f */
[----:B-1----:R-:W-:Y:S05]  /*dc50*/  @!P0 BRA `(.L_x_6536) ;  /* 0xfffffffc00ec8947 */ /* 0x002fea000383ffff */
[----:B------:R-:W-:Y:S05]  /*dc60*/  BRA `(.L_x_6606) ;  /* 0xffffffcc00907947 */ /* 0x000fea000383ffff */
.L_x_6540:
[----:B0-----:R0:W1:Y:S02]  /*dc70*/  SYNCS.PHASECHK.TRANS64.TRYWAIT P0, [R33+URZ+0x28840], R0 ;  /* 0x02884000210075a7 */ /* 0x001064000800017f */
[----:B-1----:R-:W-:Y:S05]  /*dc80*/  @!P0 NANOSLEEP.SYNCS 0x989680 ;  /* 0x009896800000895d */ /* 0x002fea0003900000 */
[----:B------:R-:W1:Y:S02]  /*dc90*/  @!P0 SYNCS.PHASECHK.TRANS64 P0, [R33+URZ+0x28840], R0 ;  /* 0x02884000210085a7 */ /* 0x000e64000800007f */
[----:B-1----:R-:W-:Y:S05]  /*dca0*/  @!P0 BRA `(.L_x_6540) ;  /* 0xfffffffc00f08947 */ /* 0x002fea000383ffff */
[----:B------:R-:W-:Y:S05]  /*dcb0*/  BRA `(.L_x_6607) ;  /* 0xffffffd0004c7947 */ /* 0x000fea000383ffff */
.L_x_6541:
        /* <DEDUP_REMOVED lines=8> */
.L_x_6609:
[----:B------:R-:W-:Y:S05]  /*dd40*/  BSYNC B1 ;  /* 0x0000000000017941 */ /* 0x000fea0003800000 */
.L_x_6608:
[----:B------:R-:W-:Y:S01]  /*dd50*/  IMAD.MOV.U32 R13, RZ, RZ, R6 ;  /* 0x000000ffff0d7224 */ /* 0x000fe200078e0006 */
[----:B------:R-:W-:Y:S01]  /*dd60*/  MOV R11, 0x181f ;  /* 0x0000181f000b7802 */ /* 0x000fe20000000f00 */
[----:B------:R-:W-:Y:S01]  /*dd70*/  IMAD.MOV.U32 R12, RZ, RZ, RZ ;  /* 0x000000ffff0c7224 */ /* 0x000fe200078e00ff */
[----:B------:R-:W-:Y:S01]  /*dd80*/  MOV R0, R14 ;  /* 0x0000000e00007202 */ /* 0x000fe20000000f00 */
[----:B------:R-:W-:Y:S01]  /*dd90*/  IMAD.MOV.U32 R15, RZ, RZ, -0x1 ;  /* 0xffffffffff0f7424 */ /* 0x000fe200078e00ff */
[----:B------:R-:W-:Y:S01]  /*dda0*/  LEA R4, R4, UR45, 0x1 ;  /* 0x0000002d04047c11 */ /* 0x000fe2000f8e08ff */
[----:B------:R-:W-:-:S07]  /*ddb0*/  IMAD.SHL.U32 R3, R26, 0x2, RZ ;  /* 0x000000021a037824 */ /* 0x000fce00078e00ff */
[----:B------:R-:W-:Y:S05]  /*ddc0*/  WARPSYNC.COLLECTIVE R15, `(.L_x_6610) ;  /* 0x000000000f087348 */ /* 0x000fea0003c00000 */
[----:B------:R0:W1:Y:S02]  /*ddd0*/  SHFL.IDX P6, R14, R13, R12, R11 ;  /* 0x0000000c0d0e7389 */ /* 0x00006400000c000b */
[----:B01----:R-:W-:Y:S01]  /*dde0*/  ENDCOLLECTIVE ;  /* 0x000000000000791b */ /* 0x003fe20003800000 */
.L_x_6610:
[----:B------:R-:W-:Y:S01]  /*ddf0*/  IMAD.MOV.U32 R13, RZ, RZ, R5 ;  /* 0x000000ffff0d7224 */ /* 0x000fe200078e0005 */
[----:B------:R-:W-:Y:S02]  /*de00*/  MOV R12, 0x1 ;  /* 0x00000001000c7802 */ /* 0x000fe40000000f00 */
[----:B------:R-:W-:-:S04]  /*de10*/  IADD3 R14, P0, R14, R3, RZ ;  /* 0x000000030e0e7210 */ /* 0x000fc80007f1e0ff */
[----:B------:R-:W-:-:S05]  /*de20*/  IADD3.X R15, RZ, R0, RZ, P0, !PT ;  /* 0x00000000ff0f7210 */ /* 0x000fca00007fe4ff */
[----:B------:R-:W-:Y:S01]  /*de30*/  @!PT LDS RZ, [RZ] ;  /* 0x00000000fffff984 */ /* 0x000fe20000000800 */
[----:B------:R-:W-:Y:S01]  /*de40*/  @!PT LDS RZ, [RZ] ;  /* 0x00000000fffff984 */ /* 0x000fe20000000800 */
[----:B------:R-:W-:Y:S01]  /*de50*/  @!PT LDS RZ, [RZ] ;  /* 0x00000000fffff984 */ /* 0x000fe20000000800 */
[----:B------:R-:W-:Y:S04]  /*de60*/  LDGSTS.E.BYPASS.LTC128B.128 [R4+0x18400], desc[UR38][R14.64], !P4 ;  /* 0x184000000e047fae */ /* 0x000fe8000e101d66 */
[----:B------:R0:W-:Y:S02]  /*de70*/  LDGSTS.E.BYPASS.LTC128B.128 [R4+0x1c400], desc[UR38][R14.64+0x80], !P3 ;  /* 0x1c4000800e047fae */ /* 0x0001e4000d901d66 */
[----:B0-----:R-:W-:-:S07]  /*de80*/  IMAD.MOV.U32 R15, RZ, RZ, -0x1 ;  /* 0xffffffffff0f7424 */ /* 0x001fce00078e00ff */
[----:B------:R-:W-:Y:S05]  /*de90*/  WARPSYNC.COLLECTIVE R15, `(.L_x_6611) ;  /* 0x000000000f087348 */ /* 0x000fea0003c00000 */
[----:B------:R0:W1:Y:S02]  /*dea0*/  SHFL.IDX P6, R14, R13, R12, R11 ;  /* 0x0000000c0d0e7389 */ /* 0x00006400000c000b */
[----:B01----:R-:W-:Y:S01]  /*deb0*/  ENDCOLLECTIVE ;  /* 0x000000000000791b */ /* 0x003fe20003800000 */
.L_x_6611:
[----:B------:R-:W-:Y:S01]  /*dec0*/  IMAD.MOV.U32 R13, RZ, RZ, R6 ;  /* 0x000000ffff0d7224 */ /* 0x000fe200078e0006 */
[----:B------:R-:W-:-:S07]  /*ded0*/  MOV R0, R14 ;  /* 0x0000000e00007202 */ /* 0x000fce0000000f00 */
[----:B------:R-:W-:Y:S05]  /*dee0*/  WARPSYNC.COLLECTIVE R15, `(.L_x_6612) ;  /* 0x000000000f087348 */ /* 0x000fea0003c00000 */
[----:B------:R0:W1:Y:S02]  /*def0*/  SHFL.IDX P6, R14, R13, R12, R11 ;  /* 0x0000000c0d0e7389 */ /* 0x00006400000c000b */
[----:B01----:R-:W-:Y:S01]  /*df00*/  ENDCOLLECTIVE ;  /* 0x000000000000791b */ /* 0x003fe20003800000 */
.L_x_6612:
[----:B------:R-:W-:Y:S01]  /*df10*/  MOV R13, R5 ;  /* 0x00000005000d7202 */ /* 0x000fe20000000f00 */
[----:B------:R-:W-:Y:S01]  /*df20*/  IMAD.MOV.U32 R12, RZ, RZ, 0x2 ;  /* 0x00000002ff0c7424 */ /* 0x000fe200078e00ff */
[----:B------:R-:W-:-:S04]  /*df30*/  MOV R37, R14 ;  /* 0x0000000e00257202 */ /* 0x000fc80000000f00 */
[----:B------:R-:W-:-:S05]  /*df40*/  IADD3 R14, P0, R37, R3, RZ ;  /* 0x00000003250e7210 */ /* 0x000fca0007f1e0ff */
[----:B------:R-:W-:-:S05]  /*df50*/  IMAD.X R15, RZ, RZ, R0, P0 ;  /* 0x000000ffff0f7224 */ /* 0x000fca00000e0600 */
[----:B------:R-:W-:Y:S01]  /*df60*/  @!PT LDS RZ, [RZ] ;  /* 0x00000000fffff984 */ /* 0x000fe20000000800 */
[----:B------:R-:W-:Y:S01]  /*df70*/  @!PT LDS RZ, [RZ] ;  /* 0x00000000fffff984 */ /* 0x000fe20000000800 */
[----:B------:R-:W-:Y:S01]  /*df80*/  @!PT LDS RZ, [RZ] ;  /* 0x00000000fffff984 */ /* 0x000fe20000000800 */
[----:B------:R-:W-:Y:S04]  /*df90*/  LDGSTS.E.BYPASS.LTC128B.128 [R4+0x18c00], desc[UR38][R14.64], !P4 ;  /* 0x18c000000e047fae */ /* 0x000fe8000e101d66 */
[----:B------:R0:W-:Y:S02]  /*dfa0*/  LDGSTS.E.BYPASS.LTC128B.128 [R4+0x1cc00], desc[UR38][R14.64+0x80], !P3 ;  /* 0x1cc000800e047fae */ /* 0x0001e4000d901d66 */
[----:B0-----:R-:W-:-:S07]  /*dfb0*/  MOV R15, 0xffffffff ;  /* 0xffffffff000f7802 */ /* 0x001fce0000000f00 */
[----:B------:R-:W-:Y:S05]  /*dfc0*/  WARPSYNC.COLLECTIVE R15, `(.L_x_6613) ;  /* 0x000000000f087348 */ /* 0x000fea0003c00000 */
[----:B------:R0:W1:Y:S02]  /*dfd0*/  SHFL.IDX P6, R14, R13, R12, R11 ;  /* 0x0000000c0d0e7389 */ /* 0x00006400000c000b */
[----:B01----:R-:W-:Y:S01]  /*dfe0*/  ENDCOLLECTIVE ;  /* 0x000000000000791b */ /* 0x003fe20003800000 */
.L_x_6613:
[----:B------:R-:W-:Y:S01]  /*dff0*/  MOV R13, R6 ;  /* 0x00000006000d7202 */ /* 0x000fe20000000f00 */
[----:B------:R-:W-:-:S07]  /*e000*/  IMAD.MOV.U32 R7, RZ, RZ, R14 ;  /* 0x000000ffff077224 */ /* 0x000fce00078e000e */
[----:B------:R-:W-:Y:S05]  /*e010*/  WARPSYNC.COLLECTIVE R15, `(.L_x_6614) ;  /* 0x000000000f087348 */ /* 0x000fea0003c00000 */
[----:B------:R0:W1:Y:S02]  /*e020*/  SHFL.IDX P6, R14, R13, R12, R11 ;  /* 0x0000000c0d0e7389 */ /* 0x00006400000c000b */
[----:B01----:R-:W-:Y:S01]  /*e030*/  ENDCOLLECTIVE ;  /* 0x000000000000791b */ /* 0x003fe20003800000 */
.L_x_6614:
[----:B------:R-:W-:Y:S01]  /*e040*/  MOV R13, R5 ;  /* 0x00000005000d7202 */ /* 0x000fe20000000f00 */
[----:B------:R-:W-:Y:S01]  /*e050*/  IMAD.MOV.U32 R12, RZ, RZ, 0x3 ;  /* 0x00000003ff0c7424 */ /* 0x000fe200078e00ff */
        /* <DEDUP_REMOVED lines=11> */
.L_x_6615:
[----:B------:R-:W-:Y:S01]  /*e110*/  MOV R13, R6 ;  /* 0x00000006000d7202 */ /* 0x000fe20000000f00 */
[----:B------:R-:W-:-:S07]  /*e120*/  IMAD.MOV.U32 R0, RZ, RZ, R14 ;  /* 0x000000ffff007224 */ /* 0x000fce00078e000e */
[----:B------:R-:W-:Y:S05]  /*e130*/  WARPSYNC.COLLECTIVE R15, `(.L_x_6616) ;  /* 0x000000000f087348 */ /* 0x000fea0003c00000 */
[----:B------:R0:W1:Y:S02]  /*e140*/  SHFL.IDX P6, R14, R13, R12, R11 ;  /* 0x0000000c0d0e7389 */ /* 0x00006400000c000b */
[----:B01----:R-:W-:Y:S01]  /*e150*/  ENDCOLLECTIVE ;  /* 0x000000000000791b */ /* 0x003fe20003800000 */
.L_x_6616:
[----:B------:R-:W-:Y:S01]  /*e160*/  IMAD.MOV.U32 R13, RZ, RZ, R5 ;  /* 0x000000ffff0d7224 */ /* 0x000fe200078e0005 */
[----:B------:R-:W-:Y:S01]  /*e170*/  MOV R12, 0x4 ;  /* 0x00000004000c7802 */ /* 0x000fe20000000f00 */
[----:B------:R-:W-:-:S05]  /*e180*/  IMAD.MOV.U32 R37, RZ, RZ, R14 ;  /* 0x000000ffff257224 */ /* 0x000fca00078e000e */
        /* <DEDUP_REMOVED lines=11> */
.L_x_6617:
[----:B------:R-:W-:Y:S01]  /*e240*/  IMAD.MOV.U32 R13, RZ, RZ, R6 ;  /* 0x000000ffff0d7224 */ /* 0x000fe200078e0006 */
[----:B------:R-:W-:-:S07]  /*e250*/  MOV R0, R14 ;  /* 0x0000000e00007202 */ /* 0x000fce0000000f00 */
[----:B------:R-:W-:Y:S05]  /*e260*/  WARPSYNC.COLLECTIVE R15, `(.L_x_6618) ;  /* 0x000000000f087348 */ /* 0x000fea0003c00000 */
[----:B------:R0:W1:Y:S02]  /*e270*/  SHFL.IDX P6, R14, R13, R12, R11 ;  /* 0x0000000c0d0e7389 */ /* 0x00006400000c000b */
[----:B01----:R-:W-:Y:S01]  /*e280*/  ENDCOLLECTIVE ;  /* 0x000000000000791b */ /* 0x003fe20003800000 */
.L_x_6618:
        /* <DEDUP_REMOVED lines=14> */
.L_x_6619:
[----:B------:R-:W-:Y:S01]  /*e370*/  MOV R13, R6 ;  /* 0x00000006000d7202 */ /* 0x000fe20000000f00 */
[----:B------:R-:W-:-:S07]  /*e380*/  IMAD.MOV.U32 R7, RZ, RZ, R14 ;  /* 0x000000ffff077224 */ /* 0x000fce00078e000e */
[----:B------:R-:W-:Y:S05]  /*e390*/  WARPSYNC.COLLECTIVE R15, `(.L_x_6620) ;  /* 0x000000000f087348 */ /* 0x000fea0003c00000 */
[----:B------:R0:W1:Y:S02]  /*e3a0*/  SHFL.IDX P6, R14, R13, R12, R11 ;  /* 0x0000000c0d0e7389 */ /* 0x00006400000c000b */
[----:B01----:R-:W-:Y:S01]  /*e3b0*/  ENDCOLLECTIVE ;  /* 0x000000000000791b */ /* 0x003fe20003800000 */
.L_x_6620:
        /* <DEDUP_REMOVED lines=13> */
.L_x_6621:
[----:B------:R-:W-:Y:S01]  /*e490*/  MOV R13, R6 ;  /* 0x00000006000d7202 */ /* 0x000fe20000000f00 */
[----:B------:R-:W-:-:S07]  /*e4a0*/  IMAD.MOV.U32 R0, RZ, RZ, R14 ;  /* 0x000000ffff007224 */ /* 0x000fce00078e000e */
[----:B------:R-:W-:Y:S05]  /*e4b0*/  WARPSYNC.COLLECTIVE R15, `(.L_x_6622) ;  /* 0x000000000f087348 */ /* 0x000fea0003c00000 */
[----:B------:R0:W1:Y:S02]  /*e4c0*/  SHFL.IDX P6, R14, R13, R12, R11 ;  /* 0x0000000c0d0e7389 */ /* 0x00006400000c000b */
[----:B01----:R-:W-:Y:S01]  /*e4d0*/  ENDCOLLECTIVE ;  /* 0x000000000000791b */ /* 0x003fe20003800000 */
.L_x_6622:
        /* <DEDUP_REMOVED lines=14> */
.L_x_6623:
[----:B------:R-:W-:Y:S01]  /*e5c0*/  IMAD.MOV.U32 R13, RZ, RZ, R6 ;  /* 0x000000ffff0d7224 */ /* 0x000fe200078e0006 */
[----:B------:R-:W-:-:S07]  /*e5d0*/  MOV R5, R14 ;  /* 0x0000000e00057202 */ /* 0x000fce0000000f00 */
[----:B------:R-:W-:Y:S05]  /*e5e0*/  WARPSYNC.COLLECTIVE R15, `(.L_x_6624) ;  /* 0x000000000f087348 */ /* 0x000fea0003c00000 */
[----:B------:R0:W1:Y:S02]  /*e5f0*/  SHFL.IDX P6, R14, R13, R12, R11 ;  /* 0x0000000c0d0e7389 */ /* 0x00006400000c000b */
[----:B01----:R-:W-:Y:S01]  /*e600*/  ENDCOLLECTIVE ;  /* 0x000000000000791b */ /* 0x003fe20003800000 */
.L_x_6624:
[----:B------:R-:W-:Y:S01]  /*e610*/  MOV R6, R14 ;  /* 0x0000000e00067202 */ /* 0x000fe20000000f00 */
[----:B------:R-:W-:Y:S06]  /*e620*/  BRA `(.L_x_6625) ;  /* 0xffffffcc00207947 */ /* 0x000fec000383ffff */
.L_x_6546:
[----:B---3--:R3:W4:Y:S02]  /*e630*/  SYNCS.PHASECHK.TRANS64.TRYWAIT P0, [R0+URZ+0x28860], R5 ;  /* 0x02886005000075a7 */ /* 0x008724000800017f */
[----:B----4-:R-:W-:Y:S05]  /*e640*/  @!P0 NANOSLEEP.SYNCS 0x989680 ;  /* 0x009896800000895d */ /* 0x010fea0003900000 */
[----:B------:R-:W4:Y:S02]  /*e650*/  @!P0 SYNCS.PHASECHK.TRANS64 P0, [R0+URZ+0x28860], R5 ;  /* 0x02886005000085a7 */ /* 0x000f24000800007f */
[----:B----4-:R-:W-:Y:S05]  /*e660*/  @!P0 BRA `(.L_x_6546) ;  /* 0xfffffffc00f08947 */ /* 0x010fea000383ffff */
[----:B------:R-:W-:Y:S05]  /*e670*/  BRA `(.L_x_6626) ;  /* 0xffffffcc00787947 */ /* 0x000fea000383ffff */
.L_x_6547:
[----:B------:R-:W-:Y:S01]  /*e680*/  BSSY B1, `(.L_x_6627) ;  /* 0x0000008000017945 */ /* 0x000fe20003800000 */
[----:B0-----:R-:W-:Y:S01]  /*e690*/  IMAD.MOV.U32 R13, RZ, RZ, R2 ;  /* 0x000000ffff0d7224 */ /* 0x001fe200078e0002 */
[----:B------:R-:W-:Y:S01]  /*e6a0*/  MOV R12, RZ ;  /* 0x000000ff000c7202 */ /* 0x000fe20000000f00 */
[----:B------:R-:W-:Y:S01]  /*e6b0*/  IMAD.MOV.U32 R11, RZ, RZ, 0x181f ;  /* 0x0000181fff0b7424 */ /* 0x000fe200078e00ff */
[----:B------:R-:W-:-:S07]  /*e6c0*/  MOV R15, 0xffffffff ;  /* 0xffffffff000f7802 */ /* 0x000fce0000000f00 */
[----:B--23--:R-:W-:Y:S05]  /*e6d0*/  WARPSYNC.COLLECTIVE R15, `(.L_x_6628) ;  /* 0x000000000f087348 */ /* 0x00cfea0003c00000 */
[----:B------:R0:W1:Y:S02]  /*e6e0*/  SHFL.IDX P6, R14, R13, R12, R11 ;  /* 0x0000000c0d0e7389 */ /* 0x00006400000c000b */
[----:B0123--:R-:W-:Y:S01]  /*e6f0*/  ENDCOLLECTIVE ;  /* 0x000000000000791b */ /* 0x00ffe20003800000 */
.L_x_6628:
[----:B------:R-:W-:Y:S05]  /*e700*/  BSYNC B1 ;  /* 0x0000000000017941 */ /* 0x000fea0003800000 */
.L_x_6627:
        /* <DEDUP_REMOVED lines=9> */
.L_x_6629:
[----:B------:R-:W-:Y:S01]  /*e7a0*/  IMAD.MOV.U32 R13, RZ, RZ, R2 ;  /* 0x000000ffff0d7224 */ /* 0x000fe200078e0002 */
[----:B------:R-:W-:Y:S02]  /*e7b0*/  MOV R12, 0x1 ;  /* 0x00000001000c7802 */ /* 0x000fe40000000f00 */
[----:B------:R-:W-:-:S13]  /*e7c0*/  IADD3 R4, P0, R14, R3, RZ ;  /* 0x000000030e047210 */ /* 0x000fda0007f1e0ff */
[----:B------:R-:W-:Y:S05]  /*e7d0*/  WARPSYNC.COLLECTIVE R15, `(.L_x_6630) ;  /* 0x000000000f087348 */ /* 0x000fea0003c00000 */
[----:B------:R0:W1:Y:S02]  /*e7e0*/  SHFL.IDX P6, R14, R13, R12, R11 ;  /* 0x0000000c0d0e7389 */ /* 0x00006400000c000b */
[----:B01----:R-:W-:Y:S01]  /*e7f0*/  ENDCOLLECTIVE ;  /* 0x000000000000791b */ /* 0x003fe20003800000 */
.L_x_6630:
        /* <DEDUP_REMOVED lines=12> */
.L_x_6631:
[----:B------:R-:W-:Y:S01]  /*e8c0*/  @!PT LDS RZ, [RZ] ;  /* 0x00000000fffff984 */ /* 0x000fe20000000800 */
[----:B------:R-:W-:Y:S01]  /*e8d0*/  @!PT LDS RZ, [RZ] ;  /* 0x00000000fffff984 */ /* 0x000fe20000000800 */
[----:B------:R-:W-:Y:S01]  /*e8e0*/  @!PT LDS RZ, [RZ] ;  /* 0x00000000fffff984 */ /* 0x000fe20000000800 */
[----:B------:R0:W-:Y:S01]  /*e8f0*/  LDGSTS.E.BYPASS.LTC128B.128 [R7+0x4400], desc[UR38][R4.64+0x80], !P0 ;  /* 0x0440008004077fae */ /* 0x0001e2000c101d66 */
[----:B------:R-:W-:Y:S01]  /*e900*/  MOV R13, R2 ;  /* 0x00000002000d7202 */ /* 0x000fe20000000f00 */
[----:B------:R-:W-:Y:S01]  /*e910*/  IMAD.MOV.U32 R12, RZ, RZ, 0x2 ;  /* 0x00000002ff0c7424 */ /* 0x000fe200078e00ff */
[----:B0-----:R-:W-:-:S13]  /*e920*/  IADD3 R4, P0, R14, R3, RZ ;  /* 0x000000030e047210 */ /* 0x001fda0007f1e0ff */
[----:B------:R-:W-:Y:S05]  /*e930*/  WARPSYNC.COLLECTIVE R15, `(.L_x_6632) ;  /* 0x000000000f087348 */ /* 0x000fea0003c00000 */
[----:B------:R0:W1:Y:S02]  /*e940*/  SHFL.IDX P6, R14, R13, R12, R11 ;  /* 0x0000000c0d0e7389 */ /* 0x00006400000c000b */
[----:B01----:R-:W-:Y:S01]  /*e950*/  ENDCOLLECTIVE ;  /* 0x000000000000791b */ /* 0x003fe20003800000 */
.L_x_6632:
        /* <DEDUP_REMOVED lines=12> */
.L_x_6633:
[----:B------:R-:W-:Y:S01]  /*ea20*/  @!PT LDS RZ, [RZ] ;  /* 0x00000000fffff984 */ /* 0x000fe20000000800 */
[----:B------:R-:W-:Y:S01]  /*ea30*/  @!PT LDS RZ, [RZ] ;  /* 0x00000000fffff984 */ /* 0x000fe20000000800 */
[----:B------:R-:W-:Y:S01]  /*ea40*/  @!PT LDS RZ, [RZ] ;  /* 0x00000000fffff984 */ /* 0x000fe20000000800 */
[----:B------:R0:W-:Y:S01]  /*ea50*/  LDGSTS.E.BYPASS.LTC128B.128 [R7+0x4c00], desc[UR38][R4.64+0x80], !P0 ;  /* 0x04c0008004077fae */ /* 0x0001e2000c101d66 */
[----:B------:R-:W-:Y:S01]  /*ea60*/  IMAD.MOV.U32 R13, RZ, RZ, R2 ;  /* 0x000000ffff0d7224 */ /* 0x000fe200078e0002 */
[----:B------:R-:W-:Y:S02]  /*ea70*/  MOV R12, 0x3 ;  /* 0x00000003000c7802 */ /* 0x000fe40000000f00 */
[----:B0-----:R-:W-:-:S13]  /*ea80*/  IADD3 R4, P0, R14, R3, RZ ;  /* 0x000000030e047210 */ /* 0x001fda0007f1e0ff */
[----:B------:R-:W-:Y:S05]  /*ea90*/  WARPSYNC.COLLECTIVE R15, `(.L_x_6634) ;  /* 0x000000000f087348 */ /* 0x000fea0003c00000 */
[----:B------:R0:W1:Y:S02]  /*eaa0*/  SHFL.IDX P6, R14, R13, R12, R11 ;  /* 0x0000000c0d0e7389 */ /* 0x00006400000c000b */
[----:B01----:R-:W-:Y:S01]  /*eab0*/  ENDCOLLECTIVE ;  /* 0x000000000000791b */ /* 0x003fe20003800000 */
.L_x_6634:
        /* <DEDUP_REMOVED lines=12> */
.L_x_6635:
        /* <DEDUP_REMOVED lines=10> */
.L_x_6636:
        /* <DEDUP_REMOVED lines=12> */
.L_x_6637:
        /* <DEDUP_REMOVED lines=10> */
.L_x_6638:
        /* <DEDUP_REMOVED lines=12> */
.L_x_6639:
        /* <DEDUP_REMOVED lines=10> */
.L_x_6640:
        /* <DEDUP_REMOVED lines=12> */
.L_x_6641:
        /* <DEDUP_REMOVED lines=10> */
.L_x_6642:
        /* <DEDUP_REMOVED lines=12> */
.L_x_6643:
[----:B------:R-:W-:Y:S01]  /*f100*/  @!PT LDS RZ, [RZ] ;  /* 0x00000000fffff984 */ /* 0x000fe20000000800 */
[----:B------:R-:W-:Y:S01]  /*f110*/  @!PT LDS RZ, [RZ] ;  /* 0x00000000fffff984 */ /* 0x000fe20000000800 */
[----:B------:R-:W-:Y:S01]  /*f120*/  @!PT LDS RZ, [RZ] ;  /* 0x00000000fffff984 */ /* 0x000fe20000000800 */
[----:B------:R0:W-:Y:S01]  /*f130*/  LDGSTS.E.BYPASS.LTC128B.128 [R7+0x7400], desc[UR38][R4.64+0x80], !P0 ;  /* 0x0740008004077fae */ /* 0x0001e2000c101d66 */
[----:B------:R-:W-:Y:S05]  /*f140*/  BRA `(.L_x_6644) ;  /* 0xffffffc400c07947 */ /* 0x000fea000383ffff */
.L_x_6553:
[----:B0-----:R0:W1:Y:S02]  /*f150*/  SYNCS.PHASECHK.TRANS64.TRYWAIT P0, [R0+URZ+0x28860], R5 ;  /* 0x02886005000075a7 */ /* 0x001064000800017f */
[----:B-1----:R-:W-:Y:S05]  /*f160*/  @!P0 NANOSLEEP.SYNCS 0x989680 ;  /* 0x009896800000895d */ /* 0x002fea0003900000 */
[----:B------:R-:W1:Y:S02]  /*f170*/  @!P0 SYNCS.PHASECHK.TRANS64 P0, [R0+URZ+0x28860], R5 ;  /* 0x02886005000085a7 */ /* 0x000e64000800007f */
[----:B-1----:R-:W-:Y:S05]  /*f180*/  @!P0 BRA `(.L_x_6553) ;  /* 0xfffffffc00f08947 */ /* 0x002fea000383ffff */
[----:B------:R-:W-:Y:S05]  /*f190*/  BRA `(.L_x_6645) ;  /* 0xffffffc800a87947 */ /* 0x000fea000383ffff */
.L_x_6554:
[----:B------:R-:W-:Y:S01]  /*f1a0*/  BSSY B0, `(.L_x_6646) ;  /* 0x0000008000007945 */ /* 0x000fe20003800000 */
[----:B------:R-:W-:Y:S01]  /*f1b0*/  IMAD.MOV.U32 R13, RZ, RZ, R2 ;  /* 0x000000ffff0d7224 */ /* 0x000fe200078e0002 */
[----:B------:R-:W-:Y:S01]  /*f1c0*/  MOV R12, RZ ;  /* 0x000000ff000c7202 */ /* 0x000fe20000000f00 */
[----:B------:R-:W-:Y:S01]  /*f1d0*/  IMAD.MOV.U32 R11, RZ, RZ, 0x181f ;  /* 0x0000181fff0b7424 */ /* 0x000fe200078e00ff */
[----:B------:R-:W-:-:S07]  /*f1e0*/  MOV R15, 0xffffffff ;  /* 0xffffffff000f7802 */ /* 0x000fce0000000f00 */
[----:B0-2---:R-:W-:Y:S05]  /*f1f0*/  WARPSYNC.COLLECTIVE R15, `(.L_x_6647) ;  /* 0x000000000f087348 */ /* 0x005fea0003c00000 */
[----:B------:R1:W3:Y:S02]  /*f200*/  SHFL.IDX P6, R14, R13, R12, R11 ;  /* 0x0000000c0d0e7389 */ /* 0x0002e400000c000b */
[----:B0123--:R-:W-:Y:S01]  /*f210*/  ENDCOLLECTIVE ;  /* 0x000000000000791b */ /* 0x00ffe20003800000 */
.L_x_6647:
[----:B------:R-:W-:Y:S05]  /*f220*/  BSYNC B0 ;  /* 0x0000000000007941 */ /* 0x000fea0003800000 */
.L_x_6646:
        /* <DEDUP_REMOVED lines=9> */
.L_x_6648:
[----:B------:R-:W-:Y:S02]  /*f2c0*/  ULDC UR4, c[0x0][0x2f4] ;  /* 0x0000bd0000047ab9 */ /* 0x000fe40000000800 */
[----:B------:R-:W-:Y:S02]  /*f2d0*/  ISETP.GE.AND P0, PT, R25, UR4, PT ;  /* 0x0000000419007c0c */ /* 0x000fe4000bf06270 */
[----:B------:R-:W-:Y:S02]  /*f2e0*/  ISETP.GE.AND P1, PT, R26, UR4, PT ;  /* 0x000000041a007c0c */ /* 0x000fe4000bf26270 */
[C---:B------:R-:W-:Y:S02]  /*f2f0*/  ISETP.LT.OR P3, PT, R29.reuse, 0x1, P0 ;  /* 0x000000011d00780c */ /* 0x040fe40000761670 */
[----:B------:R-:W-:Y:S01]  /*f300*/  ISETP.LT.OR P2, PT, R29, 0x1, P1 ;  /* 0x000000011d00780c */ /* 0x000fe20000f41670 */
[----:B------:R-:W-:Y:S01]  /*f310*/  IMAD.MOV.U32 R13, RZ, RZ, R2 ;  /* 0x000000ffff0d7224 */ /* 0x000fe200078e0002 */
[----:B------:R-:W-:-:S02]  /*f320*/  MOV R12, 0x1 ;  /* 0x00000001000c7802 */ /* 0x000fc40000000f00 */
[----:B------:R-:W-:-:S09]  /*f330*/  MOV R4, R14 ;  /* 0x0000000e00047202 */ /* 0x000fd20000000f00 */
[----:B------:R-:W-:Y:S05]  /*f340*/  WARPSYNC.COLLECTIVE R15, `(.L_x_6649) ;  /* 0x000000000f087348 */ /* 0x000fea0003c00000 */
[----:B------:R0:W1:Y:S02]  /*f350*/  SHFL.IDX P6, R14, R13, R12, R11 ;  /* 0x0000000c0d0e7389 */ /* 0x00006400000c000b */
[----:B01----:R-:W-:Y:S01]  /*f360*/  ENDCOLLECTIVE ;  /* 0x000000000000791b */ /* 0x003fe20003800000 */
.L_x_6649:
[----:B------:R-:W-:-:S05]  /*f370*/  IMAD.WIDE.U32 R4, R26, 0x2, R4 ;  /* 0x000000021a047825 */ /* 0x000fca00078e0004 */
[----:B------:R-:W-:Y:S01]  /*f380*/  @!PT LDS RZ, [RZ] ;  /* 0x00000000fffff984 */ /* 0x000fe20000000800 */
[----:B------:R-:W-:Y:S01]  /*f390*/  @!PT LDS RZ, [RZ] ;  /* 0x00000000fffff984 */ /* 0x000fe20000000800 */
[----:B------:R-:W-:Y:S01]  /*f3a0*/  @!PT LDS RZ, [RZ] ;  /* 0x00000000fffff984 */ /* 0x000fe20000000800 */
[----:B------:R0:W-:Y:S01]  /*f3b0*/  LDGSTS.E.BYPASS.LTC128B.128 [R3+0x400], desc[UR38][R4.64], !P2 ;  /* 0x0040000004037fae */ /* 0x0001e2000d101d66 */
[----:B------:R-:W-:-:S03]  /*f3c0*/  ISETP.LT.OR P2, PT, R29, 0x11, P1 ;  /* 0x000000111d00780c */ /* 0x000fc60000f41670 */
[----:B------:R0:W-:Y:S01]  /*f3d0*/  LDGSTS.E.BYPASS.LTC128B.128 [R3+0x4400], desc[UR38][R4.64+0x80], !P3 ;  /* 0x0440008004037fae */ /* 0x0001e2000d901d66 */
[----:B------:R-:W-:Y:S02]  /*f3e0*/  ISETP.LT.OR P3, PT, R29, 0x11, P0 ;  /* 0x000000111d00780c */ /* 0x000fe40000761670 */
[----:B------:R-:W-:Y:S01]  /*f3f0*/  MOV R13, R16 ;  /* 0x00000010000d7202 */ /* 0x000fe20000000f00 */
[----:B------:R-:W-:-:S10]  /*f400*/  IMAD.MOV.U32 R20, RZ, RZ, R14 ;  /* 0x000000ffff147224 */ /* 0x000fd400078e000e */
[----:B0-----:R-:W-:Y:S05]  /*f410*/  WARPSYNC.COLLECTIVE R15, `(.L_x_6650) ;  /* 0x000000000f087348 */ /* 0x001fea0003c00000 */
[----:B------:R1:W2:Y:S02]  /*f420*/  SHFL.IDX P6, R14, R13, R12, R11 ;  /* 0x0000000c0d0e7389 */ /* 0x0002a400000c000b */
[----:B012---:R-:W-:Y:S01]  /*f430*/  ENDCOLLECTIVE ;  /* 0x000000000000791b */ /* 0x007fe20003800000 */
.L_x_6650:
[----:B------:R-:W-:Y:S01]  /*f440*/  MOV R5, R20 ;  /* 0x0000001400057202 */ /* 0x000fe20000000f00 */
[----:B------:R-:W-:Y:S01]  /*f450*/  IMAD.MOV.U32 R13, RZ, RZ, R2 ;  /* 0x000000ffff0d7224 */ /* 0x000fe200078e0002 */
[----:B------:R-:W-:Y:S01]  /*f460*/  MOV R12, 0x2 ;  /* 0x00000002000c7802 */ /* 0x000fe20000000f00 */
[----:B------:R-:W-:-:S07]  /*f470*/  IMAD.MOV.U32 R4, RZ, RZ, R14 ;  /* 0x000000ffff047224 */ /* 0x000fce00078e000e */
[----:B------:R-:W-:Y:S05]  /*f480*/  WARPSYNC.COLLECTIVE R15, `(.L_x_6651) ;  /* 0x000000000f087348 */ /* 0x000fea0003c00000 */
[----:B------:R0:W1:Y:S02]  /*f490*/  SHFL.IDX P6, R14, R13, R12, R11 ;  /* 0x0000000c0d0e7389 */ /* 0x00006400000c000b */
[----:B01----:R-:W-:Y:S01]  /*f4a0*/  ENDCOLLECTIVE ;  /* 0x000000000000791b */ /* 0x003fe20003800000 */
.L_x_6651:
        /* <DEDUP_REMOVED lines=13> */
.L_x_6652:
[----:B------:R-:W-:Y:S01]  /*f580*/  IMAD.MOV.U32 R5, RZ, RZ, R21 ;  /* 0x000000ffff057224 */ /* 0x000fe200078e0015 */
[----:B------:R-:W-:Y:S01]  /*f590*/  MOV R13, R2 ;  /* 0x00000002000d7202 */ /* 0x000fe20000000f00 */
[----:B------:R-:W-:Y:S02]  /*f5a0*/  IMAD.MOV.U32 R12, RZ, RZ, 0x3 ;  /* 0x00000003ff0c7424 */ /* 0x000fe400078e00ff */
[----:B------:R-:W-:-:S07]  /*f5b0*/  IMAD.MOV.U32 R22, RZ, RZ, R14 ;  /* 0x000000ffff167224 */ /* 0x000fce00078e000e */
[----:B------:R-:W-:Y:S05]  /*f5c0*/  WARPSYNC.COLLECTIVE R15, `(.L_x_6653) ;  /* 0x000000000f087348 */ /* 0x000fea0003c00000 */
[----:B------:R0:W1:Y:S02]  /*f5d0*/  SHFL.IDX P6, R14, R13, R12, R11 ;  /* 0x0000000c0d0e7389 */ /* 0x00006400000c000b */
[----:B01----:R-:W-:Y:S01]  /*f5e0*/  ENDCOLLECTIVE ;  /* 0x000000000000791b */ /* 0x003fe20003800000 */
.L_x_6653:
        /* <DEDUP_REMOVED lines=9> */
[----:B------:R-:W-:Y:S02]  /*f680*/  ISETP.LT.OR P3, PT, R29, 0x31, P0 ;  /* 0x000000311d00780c */ /* 0x000fe40000761670 */
[----:B------:R-:W-:-:S11]  /*f690*/  MOV R10, R14 ;  /* 0x0000000e000a7202 */ /* 0x000fd60000000f00 */
[----:B0-----:R-:W-:Y:S05]  /*f6a0*/  WARPSYNC.COLLECTIVE R15, `(.L_x_6654) ;  /* 0x000000000f087348 */ /* 0x001fea0003c00000 */
[----:B------:R1:W2:Y:S02]  /*f6b0*/  SHFL.IDX P6, R14, R13, R12, R11 ;  /* 0x0000000c0d0e7389 */ /* 0x0002a400000c000b */
[----:B012---:R-:W-:Y:S01]  /*f6c0*/  ENDCOLLECTIVE ;  /* 0x000000000000791b */ /* 0x007fe20003800000 */
.L_x_6654:
[----:B------:R-:W-:Y:S01]  /*f6d0*/  MOV R5, R10 ;  /* 0x0000000a00057202 */ /* 0x000fe20000000f00 */
[----:B------:R-:W-:Y:S02]  /*f6e0*/  IMAD.MOV.U32 R10, RZ, RZ, RZ ;  /* 0x000000ffff0a7224 */ /* 0x000fe400078e00ff */
[----:B------:R-:W-:Y:S01]  /*f6f0*/  IMAD.MOV.U32 R13, RZ, RZ, R2 ;  /* 0x000000ffff0d7224 */ /* 0x000fe200078e0002 */
[----:B------:R-:W-:Y:S02]  /*f700*/  MOV R12, 0x4 ;  /* 0x00000004000c7802 */ /* 0x000fe40000000f00 */
[----:B------:R-:W-:-:S07]  /*f710*/  MOV R23, R14 ;  /* 0x0000000e00177202 */ /* 0x000fce0000000f00 */
[----:B------:R-:W-:Y:S05]  /*f720*/  WARPSYNC.COLLECTIVE R15, `(.L_x_6655) ;  /* 0x000000000f087348 */ /* 0x000fea0003c00000 */
[----:B------:R0:W1:Y:S02]  /*f730*/  SHFL.IDX P6, R14, R13, R12, R11 ;  /* 0x0000000c0d0e7389 */ /* 0x00006400000c000b */
[----:B01----:R-:W-:Y:S01]  /*f740*/  ENDCOLLECTIVE ;  /* 0x000000000000791b */ /* 0x003fe20003800000 */
.L_x_6655:
[----:B------:R-:W-:-:S04]  /*f750*/  IMAD.MOV.U32 R4, RZ, RZ, R23 ;  /* 0x000000ffff047224 */ /* 0x000fc800078e0017 */
[----:B------:R-:W-:-:S05]  /*f760*/  IMAD.WIDE.U32 R4, R26, 0x2, R4 ;  /* 0x000000021a047825 */ /* 0x000fca00078e0004 */
[----:B------:R-:W-:Y:S01]  /*f770*/  @!PT LDS RZ, [RZ] ;  /* 0x00000000fffff984 */ /* 0x000fe20000000800 */
[----:B------:R-:W-:Y:S01]  /*f780*/  @!PT LDS RZ, [RZ] ;  /* 0x00000000fffff984 */ /* 0x000fe20000000800 */
[----:B------:R-:W-:Y:S01]  /*f790*/  @!PT LDS RZ, [RZ] ;  /* 0x00000000fffff984 */ /* 0x000fe20000000800 */
        /* <DEDUP_REMOVED lines=9> */
.L_x_6656:
[----:B------:R-:W-:Y:S01]  /*f830*/  IMAD.MOV.U32 R5, RZ, RZ, R18 ;  /* 0x000000ffff057224 */ /* 0x000fe200078e0012 */
[----:B------:R-:W-:Y:S01]  /*f840*/  MOV R13, R2 ;  /* 0x00000002000d7202 */ /* 0x000fe20000000f00 */
[----:B------:R-:W-:Y:S02]  /*f850*/  IMAD.MOV.U32 R12, RZ, RZ, 0x5 ;  /* 0x00000005ff0c7424 */ /* 0x000fe400078e00ff */
[----:B------:R-:W-:-:S07]  /*f860*/  IMAD.MOV.U32 R25, RZ, RZ, R14 ;  /* 0x000000ffff197224 */ /* 0x000fce00078e000e */
[----:B------:R-:W-:Y:S05]  /*f870*/  WARPSYNC.COLLECTIVE R15, `(.L_x_6657) ;  /* 0x000000000f087348 */ /* 0x000fea0003c00000 */
[----:B------:R0:W1:Y:S02]  /*f880*/  SHFL.IDX P6, R14, R13, R12, R11 ;  /* 0x0000000c0d0e7389 */ /* 0x00006400000c000b */
[----:B01----:R-:W-:Y:S01]  /*f890*/  ENDCOLLECTIVE ;  /* 0x000000000000791b */ /* 0x003fe20003800000 */
.L_x_6657:
        /* <DEDUP_REMOVED lines=14> */
.L_x_6658:
[----:B------:R-:W-:Y:S01]  /*f980*/  IMAD.MOV.U32 R5, RZ, RZ, R24 ;  /* 0x000000ffff057224 */ /* 0x000fe200078e0018 */
[----:B------:R-:W-:Y:S01]  /*f990*/  MOV R13, R2 ;  /* 0x00000002000d7202 */ /* 0x000fe20000000f00 */
[----:B------:R-:W-:Y:S01]  /*f9a0*/  IMAD.MOV.U32 R12, RZ, RZ, 0x6 ;  /* 0x00000006ff0c7424 */ /* 0x000fe200078e00ff */
[----:B------:R-:W-:-:S07]  /*f9b0*/  MOV R4, R14 ;  /* 0x0000000e00047202 */ /* 0x000fce0000000f00 */
[----:B------:R-:W-:Y:S05]  /*f9c0*/  WARPSYNC.COLLECTIVE R15, `(.L_x_6659) ;  /* 0x000000000f087348 */ /* 0x000fea0003c00000 */
[----:B------:R0:W1:Y:S02]  /*f9d0*/  SHFL.IDX P6, R14, R13, R12, R11 ;  /* 0x0000000c0d0e7389 */ /* 0x00006400000c000b */
[----:B01----:R-:W-:Y:S01]  /*f9e0*/  ENDCOLLECTIVE ;  /* 0x000000000000791b */ /* 0x003fe20003800000 */
.L_x_6659:
        /* <DEDUP_REMOVED lines=8> */
[----:B------:R-:W-:Y:S01]  /*fa70*/  IMAD.MOV.U32 R13, RZ, RZ, R16 ;  /* 0x000000ffff0d7224 */ /* 0x000fe200078e0010 */
[----:B------:R-:W-:-:S11]  /*fa80*/  MOV R22, R14 ;  /* 0x0000000e00167202 */ /* 0x000fd60000000f00 */
[----:B0-----:R-:W-:Y:S05]  /*fa90*/  WARPSYNC.COLLECTIVE R15, `(.L_x_6660) ;  /* 0x000000000f087348 */ /* 0x001fea0003c00000 */
[----:B------:R1:W2:Y:S02]  /*faa0*/  SHFL.IDX P6, R14, R13, R12, R11 ;  /* 0x0000000c0d0e7389 */ /* 0x0002a400000c000b */
[----:B012---:R-:W-:Y:S01]  /*fab0*/  ENDCOLLECTIVE ;  /* 0x000000000000791b */ /* 0x007fe20003800000 */
.L_x_6660:
[----:B------:R-:W-:Y:S01]  /*fac0*/  MOV R5, R22 ;  /* 0x0000001600057202 */ /* 0x000fe20000000f00 */
[----:B------:R-:W-:Y:S01]  /*fad0*/  IMAD.MOV.U32 R13, RZ, RZ, R2 ;  /* 0x000000ffff0d7224 */ /* 0x000fe200078e0002 */
[----:B------:R-:W-:Y:S02]  /*fae0*/  MOV R12, 0x7 ;  /* 0x00000007000c7802 */ /* 0x000fe40000000f00 */
[----:B------:R-:W-:-:S07]  /*faf0*/  MOV R27, R14 ;  /* 0x0000000e001b7202 */ /* 0x000fce0000000f00 */
[----:B------:R-:W-:Y:S05]  /*fb00*/  WARPSYNC.COLLECTIVE R15, `(.L_x_6661) ;  /* 0x000000000f087348 */ /* 0x000fea0003c00000 */
[----:B------:R0:W1:Y:S02]  /*fb10*/  SHFL.IDX P6, R14, R13, R12, R11 ;  /* 0x0000000c0d0e7389 */ /* 0x00006400000c000b */
[----:B01----:R-:W-:Y:S01]  /*fb20*/  ENDCOLLECTIVE ;  /* 0x000000000000791b */ /* 0x003fe20003800000 */
.L_x_6661:
[----:B------:R-:W-:-:S04]  /*fb30*/  IMAD.MOV.U32 R4, RZ, RZ, R27 ;  /* 0x000000ffff047224 */ /* 0x000fc800078e001b */
[----:B------:R-:W-:-:S05]  /*fb40*/  IMAD.WIDE.U32 R4, R26, 0x2, R4 ;  /* 0x000000021a047825 */ /* 0x000fca00078e0004 */
[----:B------:R-:W-:Y:S01]  /*fb50*/  @!PT LDS RZ, [RZ] ;  /* 0x00000000fffff984 */ /* 0x000fe20000000800 */
[----:B------:R-:W-:Y:S01]  /*fb60*/  @!PT LDS RZ, [RZ] ;  /* 0x00000000fffff984 */ /* 0x000fe20000000800 */
[----:B------:R-:W-:Y:S01]  /*fb70*/  @!PT LDS RZ, [RZ] ;  /* 0x00000000fffff984 */ /* 0x000fe20000000800 */
[----:B------:R0:W-:Y:S01]  /*fb80*/  LDGSTS.E.BYPASS.LTC128B.128 [R3+0x3400], desc[UR38][R4.64], !P2 ;  /* 0x0340000004037fae */ /* 0x0001e2000d101d66 */
[----:B------:R-:W-:-:S03]  /*fb90*/  MOV R13, R16 ;  /* 0x00000010000d7202 */ /* 0x000fc60000000f00 */
[----:B------:R0:W-:Y:S01]  /*fba0*/  LDGSTS.E.BYPASS.LTC128B.128 [R3+0x7400], desc[UR38][R4.64+0x80], !P3 ;  /* 0x0740008004037fae */ /* 0x0001e2000d901d66 */
[----:B------:R-:W-:-:S07]  /*fbb0*/  IMAD.MOV.U32 R2, RZ, RZ, R14 ;  /* 0x000000ffff027224 */ /* 0x000fce00078e000e */
[----:B0-----:R-:W-:Y:S05]  /*fbc0*/  WARPSYNC.COLLECTIVE R15, `(.L_x_6662) ;  /* 0x000000000f087348 */ /* 0x001fea0003c00000 */
[----:B------:R1:W2:Y:S02]  /*fbd0*/  SHFL.IDX P6, R14, R13, R12, R11 ;  /* 0x0000000c0d0e7389 */ /* 0x0002a400000c000b */
[----:B012---:R-:W-:Y:S01]  /*fbe0*/  ENDCOLLECTIVE ;  /* 0x000000000000791b */ /* 0x007fe20003800000 */
.L_x_6662:
[----:B------:R-:W-:Y:S05]  /*fbf0*/  BRA `(.L_x_6663) ;  /* 0xffffffc400307947 */ /* 0x000fea000383ffff */
.L_x_6557:
[----:B0-----:R0:W1:Y:S02]  /*fc00*/  SYNCS.PHASECHK.TRANS64.TRYWAIT P0, [R7+URZ+0x28820], R10 ;  /* 0x0288200a070075a7 */ /* 0x001064000800017f */
[----:B-1----:R-:W-:Y:S05]  /*fc10*/  @!P0 NANOSLEEP.SYNCS 0x989680 ;  /* 0x009896800000895d */ /* 0x002fea0003900000 */
[----:B------:R-:W1:Y:S02]  /*fc20*/  @!P0 SYNCS.PHASECHK.TRANS64 P0, [R7+URZ+0x28820], R10 ;  /* 0x0288200a070085a7 */ /* 0x000e64000800007f */
[----:B-1----:R-:W-:Y:S05]  /*fc30*/  @!P0 BRA `(.L_x_6557) ;  /* 0xfffffffc00f08947 */ /* 0x002fea000383ffff */
[----:B------:R-:W-:Y:S05]  /*fc40*/  BRA `(.L_x_6664) ;  /* 0xffffffc400a47947 */ /* 0x000fea000383ffff */
.L_x_6558:
[----:B------:R-:W-:Y:S01]  /*fc50*/  BSSY B0, `(.L_x_6665) ;  /* 0x0000008000007945 */ /* 0x000fe20003800000 */
[----:B------:R-:W-:Y:S01]  /*fc60*/  MOV R13, R17 ;  /* 0x00000011000d7202 */ /* 0x000fe20000000f00 */
[----:B------:R-:W-:Y:S01]  /*fc70*/  IMAD.MOV.U32 R12, RZ, RZ, RZ ;  /* 0x000000ffff0c7224 */ /* 0x000fe200078e00ff */
[----:B------:R-:W-:Y:S01]  /*fc80*/  MOV R11, 0x1f ;  /* 0x0000001f000b7802 */ /* 0x000fe20000000f00 */
[----:B------:R-:W-:-:S07]  /*fc90*/  IMAD.MOV.U32 R15, RZ, RZ, -0x1 ;  /* 0xffffffffff0f7424 */ /* 0x000fce00078e00ff */
[----:B0----5:R-:W-:Y:S05]  /*fca0*/  WARPSYNC.COLLECTIVE R15, `(.L_x_6666) ;  /* 0x000000000f087348 */ /* 0x021fea0003c00000 */
[----:B------:R1:W2:Y:S02]  /*fcb0*/  SHFL.IDX P6, R14, R13, R12, R11 ;  /* 0x0000000c0d0e7389 */ /* 0x0002a400000c000b */
[----:B012--5:R-:W-:Y:S01]  /*fcc0*/  ENDCOLLECTIVE ;  /* 0x000000000000791b */ /* 0x027fe20003800000 */
.L_x_6666:
[----:B------:R-:W-:Y:S05]  /*fcd0*/  BSYNC B0 ;  /* 0x0000000000007941 */ /* 0x000fea0003800000 */
.L_x_6665:
[----:B------:R-:W-:Y:S05]  /*fce0*/  BRA `(.L_x_6667) ;  /* 0xffffffc400887947 */ /* 0x000fea000383ffff */
.L_x_6559:
[----:B------:R-:W-:Y:S01]  /*fcf0*/  BSSY B0, `(.L_x_6668) ;  /* 0x0000006000007945 */ /* 0x000fe20003800000 */
[----:B------:R-:W-:-:S07]  /*fd00*/  MOV R15, 0xffffffff ;  /* 0xffffffff000f7802 */ /* 0x000fce0000000f00 */
[----:B01---5:R-:W-:Y:S05]  /*fd10*/  WARPSYNC.COLLECTIVE R15, `(.L_x_6669) ;  /* 0x000000000f0c7348 */ /* 0x023fea0003c00000 */
[----:B------:R-:W-:Y:S02]  /*fd20*/  ELECT P6, UR62, PT ;  /* 0x00000000003e782f */ /* 0x000fe400038c0000 */
[----:B------:R-:W-:Y:S01]  /*fd30*/  MOV R14, UR62 ;  /* 0x0000003e000e7c02 */ /* 0x000fe20008000f00 */
[----:B01---5:R-:W-:Y:S10]  /*fd40*/  ENDCOLLECTIVE ;  /* 0x000000000000791b */ /* 0x023ff40003800000 */
.L_x_6669:
[----:B------:R-:W-:Y:S05]  /*fd50*/  BSYNC B0 ;  /* 0x0000000000007941 */ /* 0x000fea0003800000 */
.L_x_6668:
[----:B------:R-:W-:Y:S05]  /*fd60*/  BRA `(.L_x_6670) ;  /* 0xffffffc4007c7947 */ /* 0x000fea000383ffff */
.L_x_6561:
[----:B--2---:R2:W3:Y:S02]  /*fd70*/  SYNCS.PHASECHK.TRANS64.TRYWAIT P1, [R5+URZ+0x28840], R2 ;  /* 0x02884002050075a7 */ /* 0x0044e4000802017f */
[----:B---3--:R-:W-:Y:S05]  /*fd80*/  @!P1 NANOSLEEP.SYNCS 0x989680 ;  /* 0x009896800000995d */ /* 0x008fea0003900000 */
[----:B------:R-:W3:Y:S02]  /*fd90*/  @!P1 SYNCS.PHASECHK.TRANS64 P1, [R5+URZ+0x28840], R2 ;  /* 0x02884002050095a7 */ /* 0x000ee4000802007f */
[----:B---3--:R-:W-:Y:S05]  /*fda0*/  @!P1 BRA `(.L_x_6561) ;  /* 0xfffffffc00f09947 */ /* 0x008fea000383ffff */
[----:B------:R-:W-:Y:S05]  /*fdb0*/  BRA `(.L_x_6671) ;  /* 0xffffffc4009c7947 */ /* 0x000fea000383ffff */
.L_x_6563:
[----:B0-----:R0:W3:Y:S02]  /*fdc0*/  SYNCS.PHASECHK.TRANS64.TRYWAIT P1, [R7+URZ+0x28840], R0 ;  /* 0x02884000070075a7 */ /* 0x0010e4000802017f */
[----:B---3--:R-:W-:Y:S05]  /*fdd0*/  @!P1 NANOSLEEP.SYNCS 0x989680 ;  /* 0x009896800000995d */ /* 0x008fea0003900000 */
[----:B------:R-:W3:Y:S02]  /*fde0*/  @!P1 SYNCS.PHASECHK.TRANS64 P1, [R7+URZ+0x28840], R0 ;  /* 0x02884000070095a7 */ /* 0x000ee4000802007f */
[----:B---3--:R-:W-:Y:S05]  /*fdf0*/  @!P1 BRA `(.L_x_6563) ;  /* 0xfffffffc00f09947 */ /* 0x008fea000383ffff */
[----:B------:R-:W-:Y:S05]  /*fe00*/  BRA `(.L_x_6672) ;  /* 0xffffffc400a87947 */ /* 0x000fea000383ffff */
.L_x_6565:
[----:B---3--:R3:W4:Y:S02]  /*fe10*/  SYNCS.PHASECHK.TRANS64.TRYWAIT P1, [R5+URZ+0x28860], R2 ;  /* 0x02886002050075a7 */ /* 0x008724000802017f */
[----:B----4-:R-:W-:Y:S05]  /*fe20*/  @!P1 NANOSLEEP.SYNCS 0x989680 ;  /* 0x009896800000995d */ /* 0x010fea0003900000 */
[----:B------:R-:W4:Y:S02]  /*fe30*/  @!P1 SYNCS.PHASECHK.TRANS64 P1, [R5+URZ+0x28860], R2 ;  /* 0x02886002050095a7 */ /* 0x000f24000802007f */
[----:B----4-:R-:W-:Y:S05]  /*fe40*/  @!P1 BRA `(.L_x_6565) ;  /* 0xfffffffc00f09947 */ /* 0x010fea000383ffff */
[----:B------:R-:W-:Y:S05]  /*fe50*/  BRA `(.L_x_6673) ;  /* 0xffffffc400a47947 */ /* 0x000fea000383ffff */
.L_x_6674:
        /* <DEDUP_REMOVED lines=10> */
.L_x_15988:


//--------------------- .text._ZN7cutlass13device_kernelIN5flash11enable_sm90INS1_16FlashAttnFwdSm90INS1_25CollectiveMainloopFwdSm90ILi2EN4cute5tupleIJNS5_1CILi1EEES8_S8_EEENS6_IJNS7_ILi128EEESA_SA_EEELi128ENS_6half_tEfNS_4arch4Sm90ELb0ELb0ELb1ELb1ELb1ELb0ELb0ELb1ELb1ELb1ELb1ELb0EEENS1_21CollectiveEpilogueFwdISB_S9_SC_SE_Li256ELb1ELb1ELb1ELb0EEENS1_36VarlenDynamicPersistentTileSchedulerILi128ELi128ELi256ELi128ELb1ELb1ELb1ELb0ELb1ELb1EEEEEEEEEvNT_6ParamsE --------------------------
	.section	.text._ZN7cutlass13device_kernelIN5flash11enable_sm90INS1_16FlashAttnFwdSm90INS1_25CollectiveMainloopFwdSm90ILi2EN4cute5tupleIJNS5_1CILi1EEES8_S8_EEENS6_IJNS7_ILi128EEESA_SA_EEELi128ENS_6half_tEfNS_4arch4Sm90ELb0ELb0ELb1ELb1ELb1ELb0ELb0ELb1ELb1ELb1ELb1ELb0EEENS1_21CollectiveEpilogueFwdISB_S9_SC_SE_Li256ELb1ELb1ELb1ELb0EEENS1_36VarlenDynamicPersistentTileSchedulerILi128ELi128ELi256ELi128ELb1ELb1ELb1ELb0ELb1ELb1EEEEEEEEEvNT_6ParamsE,"ax",@progbits
	.align	128
.text._ZN7cutlass13device_kernelIN5flash11enable_sm90INS1_16FlashAttnFwdSm90INS1_25CollectiveMainloopFwdSm90ILi2EN4cute5tupleIJNS5_1CILi1EEES8_S8_EEENS6_IJNS7_ILi128EEESA_SA_EEELi128ENS_6half_tEfNS_4arch4Sm90ELb0ELb0ELb1ELb1ELb1ELb0ELb0ELb1ELb1ELb1ELb1ELb0EEENS1_21CollectiveEpilogueFwdISB_S9_SC_SE_Li256ELb1ELb1ELb1ELb0EEENS1_36VarlenDynamicPersistentTileSchedulerILi128ELi128ELi256ELi128ELb1ELb1ELb1ELb0ELb1ELb1EEEEEEEEEvNT_6ParamsE:
        .type           _ZN7cutlass13device_kernelIN5flash11enable_sm90INS1_16FlashAttnFwdSm90INS1_25CollectiveMainloopFwdSm90ILi2EN4cute5tupleIJNS5_1CILi1EEES8_S8_EEENS6_IJNS7_ILi128EEESA_SA_EEELi128ENS_6half_tEfNS_4arch4Sm90ELb0ELb0ELb1ELb1ELb1ELb0ELb0ELb1ELb1ELb1ELb1ELb0EEENS1_21CollectiveEpilogueFwdISB_S9_SC_SE_Li256ELb1ELb1ELb1ELb0EEENS1_36VarlenDynamicPersistentTileSchedulerILi128ELi128ELi256ELi128ELb1ELb1ELb1ELb0ELb1ELb1EEEEEEEEEvNT_6ParamsE,@function
        .size           _ZN7cutlass13device_kernelIN5flash11enable_sm90INS1_16FlashAttnFwdSm90INS1_25CollectiveMainloopFwdSm90ILi2EN4cute5tupleIJNS5_1CILi1EEES8_S8_EEENS6_IJNS7_ILi128EEESA_SA_EEELi128ENS_6half_tEfNS_4arch4Sm90ELb0ELb0ELb1ELb1ELb1ELb0ELb0ELb1ELb1ELb1ELb1ELb0EEENS1_21CollectiveEpilogueFwdISB_S9_SC_SE_Li256ELb1ELb1ELb1ELb0EEENS1_36VarlenDynamicPersistentTileSchedulerILi128ELi128ELi256ELi128ELb1ELb1ELb1ELb0ELb1ELb1EEEEEEEEEvNT_6ParamsE,(.L_x_15989 - _ZN7cutlass13device_kernelIN5flash11enable_sm90INS1_16FlashAttnFwdSm90INS1_25CollectiveMainloopFwdSm90ILi2EN4cute5tupleIJNS5_1CILi1EEES8_S8_EEENS6_IJNS7_ILi128EEESA_SA_EEELi128ENS_6half_tEfNS_4arch4Sm90ELb0ELb0ELb1ELb1ELb1ELb0ELb0ELb1ELb1ELb1ELb1ELb0EEENS1_21CollectiveEpilogueFwdISB_S9_SC_SE_Li256ELb1ELb1ELb1ELb0EEENS1_36VarlenDynamicPersistentTileSchedulerILi128ELi128ELi256ELi128ELb1ELb1ELb1ELb0ELb1ELb1EEEEEEEEEvNT_6ParamsE)
        .other          _ZN7cutlass13device_kernelIN5flash11enable_sm90INS1_16FlashAttnFwdSm90INS1_25CollectiveMainloopFwdSm90ILi2EN4cute5tupleIJNS5_1CILi1EEES8_S8_EEENS6_IJNS7_ILi128EEESA_SA_EEELi128ENS_6half_tEfNS_4arch4Sm90ELb0ELb0ELb1ELb1ELb1ELb0ELb0ELb1ELb1ELb1ELb1ELb0EEENS1_21CollectiveEpilogueFwdISB_S9_SC_SE_Li256ELb1ELb1ELb1ELb0EEENS1_36VarlenDynamicPersistentTileSchedulerILi128ELi128ELi256ELi128ELb1ELb1ELb1ELb0ELb1ELb1EEEEEEEEEvNT_6ParamsE,@"STO_CUDA_ENTRY STV_DEFAULT"
_ZN7cutlass13device_kernelIN5flash11enable_sm90INS1_16FlashAttnFwdSm90INS1_25CollectiveMainloopFwdSm90ILi2EN4cute5tupleIJNS5_1CILi1EEES8_S8_EEENS6_IJNS7_ILi128EEESA_SA_EEELi128ENS_6half_tEfNS_4arch4Sm90ELb0ELb0ELb1ELb1ELb1ELb0ELb0ELb1ELb1ELb1ELb1ELb0EEENS1_21CollectiveEpilogueFwdISB_S9_SC_SE_Li256ELb1ELb1ELb1ELb0EEENS1_36VarlenDynamicPersistentTileSchedulerILi128ELi128ELi256ELi128ELb1ELb1ELb1ELb0ELb1ELb1EEEEEEEEEvNT_6ParamsE:
[----:B------:R-:W0:Y:S02]  /*0000*/  LDC R1, c[0x0][0x28] ;  /* 0x00000a00ff017b82 */ /* 0x000e240000000800 */
[----:B0-----:R-:W-:Y:S01]  /*0010*/  VIADD R1, R1, 0xffffffd8 ;  /* 0xffffffd801017836 */ /* 0x001fe20000000000 */
[----:B------:R-:W0:Y:S01]  /*0020*/  S2R R3, SR_TID.X ;  /* 0x0000000000037919 */ /* 0x000e220000002100 */
[----:B------:R-:W-:Y:S01]  /*0030*/  ELECT P0, URZ, PT ;  /* 0x00000000003f782f */ /* 0x000fe20003800000 */
[----:B------:R-:W-:Y:S01]  /*0040*/  UMOV UR4, 0x80 ;  /* 0x0000008000047882 */ /* 0x000fe20000000000 */
[----:B------:R-:W-:Y:S01]  /*0050*/  UMOV UR7, 0x100 ;  /* 0x0000010000077882 */ /* 0x000fe20000000000 */
[--C-:B0-----:R-:W-:Y:S02]  /*0060*/  SHF.R.U32.HI R0, RZ, 0x5, R3.reuse ;  /* 0x00000005ff007819 */ /* 0x101fe40000011603 */
[----:B------:R-:W-:-:S03]  /*0070*/  SHF.R.U32.HI R3, RZ, 0x7, R3 ;  /* 0x00000007ff037819 */ /* 0x000fc60000011603 */
[----:B------:R-:W0:Y:S02]  /*0080*/  SHFL.IDX PT, R2, R0, RZ, 0x1f ;  /* 0x00001fff00027589 */ /* 0x000e2400000e0000 */
[C---:B0-----:R-:W-:Y:S02]  /*0090*/  ISETP.NE.OR P0, PT, R2.reuse, RZ, !P0 ;  /* 0x000000ff0200720c */ /* 0x041fe40004705670 */
[----:B------:R-:W-:Y:S02]  /*00a0*/  ISETP.NE.AND P1, PT, R2, RZ, PT ;  /* 0x000000ff0200720c */ /* 0x000fe40003f25270 */
[----:B------:R0:W1:Y:S09]  /*00b0*/  SHFL.IDX PT, R2, R3, RZ, 0x1f ;  /* 0x00001fff03027589 */ /* 0x00007200000e0000 */
[----:B------:R-:W-:Y:S01]  /*00c0*/  VOTEU.ALL UP0, P0 ;  /* 0x00000000003f7886 */ /* 0x000fe20000000000 */
[----:B------:R-:W-:-:S04]  /*00d0*/  VOTEU.ALL UP1, P0 ;  /* 0x00000000003f7886 */ /* 0x000fc80000020000 */
[----:B------:R-:W2:Y:S01]  /*00e0*/  @!UP0 S2UR UR8, SR_CgaCtaId ;  /* 0x00000000000889c3 */ /* 0x000ea20000008800 */
[----:B------:R-:W-:Y:S01]  /*00f0*/  @!UP0 UMOV UR6, 0x400 ;  /* 0x0000040000068882 */ /* 0x000fe20000000000 */
[----:B------:R-:W-:-:S04]  /*0100*/  @!UP0 UIADD3 UR4, -UR4, 0x100000, URZ ;  /* 0x0010000004048890 */ /* 0x000fc8000fffe13f */
[----:B------:R-:W-:Y:S02]  /*0110*/  @!UP0 USHF.L.U32 UR5, UR4, 0xb, URZ ;  /* 0x0000000b04058899 */ /* 0x000fe4000800063f */
[----:B------:R-:W-:Y:S02]  /*0120*/  @!UP0 USHF.L.U32 UR4, UR4, 0x1, URZ ;  /* 0x0000000104048899 */ /* 0x000fe4000800063f */
[----:B--2---:R-:W-:Y:S02]  /*0130*/  @!UP0 ULEA UR8, UR8, UR6, 0x18 ;  /* 0x0000000608088291 */ /* 0x004fe4000f8ec03f */
        /* <DEDUP_REMOVED lines=25> */
.L_x_6675:
        /* <DEDUP_REMOVED lines=22> */
.L_x_6676:
        /* <DEDUP_REMOVED lines=18> */
.L_x_6677:
        /* <DEDUP_REMOVED lines=22> */
.L_x_6678:
        /* <DEDUP_REMOVED lines=22> */
.L_x_6679:
[----:B------:R-:W-:Y:S01]  /*0810*/  ISETP.NE.AND P0, PT, R2, RZ, PT ;  /* 0x000000ff0200720c */ /* 0x000fe20003f05270 */
[----:B------:R-:W-:Y:S01]  /*0820*/  IMAD.MOV.U32 R2, RZ, RZ, 0x1 ;  /* 0x00000001ff027424 */ /* 0x000fe200078e00ff */
[----:B------:R-:W-:Y:S01]  /*0830*/  NOP ;  /* 0x0000000000007918 */ /* 0x000fe20000000000 */
[----:B------:R-:W-:-:S03]  /*0840*/  ULDC.64 UR36, c[0x0][0x208] ;  /* 0x0000820000247ab9 */ /* 0x000fc60000000a00 */
[----:B------:R-:W-:-:S05]  /*0850*/  SEL R2, R2, 0x2, !P0 ;  /* 0x0000000202027807 */ /* 0x000fca0004000000 */
[----:B------:R0:W-:Y:S02]  /*0860*/  STL [R1+0x4], R2 ;  /* 0x0000040201007387 */ /* 0x0001e40000100800 */
[----:B01234-:R-:W-:Y:S06]  /*0870*/  BAR.SYNC.DEFER_BLOCKING 0x0 ;  /* 0x0000000000007b1d */ /* 0x01ffec0000010000 */
[----:B------:R-:W-:Y:S05]  /*0880*/  @!P0 BRA `(.L_x_6680) ;  /* 0x0000009c00388947 */ /* 0x000fea0003800000 */
.L_x_6681:
[----:B------:R-:W-:-:S08]  /*0890*/  NOP ;  /* 0x0000000000007918 */ /* 0x000fd00000000000 */
[----:B------:R-:W0:Y:S02]  /*08a0*/  USETMAXREG.TRY_ALLOC.CTAPOOL UP0, 0xe8 ;  /* 0x000000e8000079c8 */ /* 0x000e240008000600 */
[----:B0-----:R-:W-:-:S13]  /*08b0*/  PLOP3.LUT P0, PT, PT, PT, UP0, 0x80, 0x0 ;  /* 0x000000000000781c */ /* 0x001fda0003f0f008 */
[----:B------:R-:W-:Y:S05]  /*08c0*/  @!P0 BRA `(.L_x_6681) ;  /* 0xfffffffc00f08947 */ /* 0x000fea000383ffff */
[----:B------:R-:W0:Y:S01]  /*08d0*/  S2R R2, SR_TID.X ;  /* 0x0000000000027919 */ /* 0x000e220000002100 */
[----:B------:R-:W1:Y:S01]  /*08e0*/  S2UR UR5, SR_CgaCtaId ;  /* 0x00000000000579c3 */ /* 0x000e620000008800 */
[----:B------:R-:W-:-:S07]  /*08f0*/  UMOV UR4, 0x400 ;  /* 0x0000040000047882 */ /* 0x000fce0000000000 */
[----:B------:R-:W-:Y:S06]  /*0900*/  BAR.ARV 0x8, 0x180 ;  /* 0x0206000000007b1d */ /* 0x000fec0000002000 */
[----:B-1----:R-:W-:Y:S01]  /*0910*/  ULEA UR4, UR5, UR4, 0x18 ;  /* 0x0000000405047291 */ /* 0x002fe2000f8ec03f */
[----:B0-----:R-:W-:-:S04]  /*0920*/  LOP3.LUT R0, R2, 0xffffff80, RZ, 0xc0, !PT ;  /* 0xffffff8002007812 */ /* 0x001fc800078ec0ff */
[----:B------:R-:W-:-:S13]  /*0930*/  ISETP.NE.AND P0, PT, R0, 0x80, PT ;  /* 0x000000800000780c */ /* 0x000fda0003f05270 */
[----:B------:R-:W-:Y:S08]  /*0940*/  @!P0 BAR.ARV 0x9, 0x100 ;  /* 0x0244000000008b1d */ /* 0x000ff00000002000 */
[----:B------:R-:W-:Y:S06]  /*0950*/  BAR.SYNC.DEFER_BLOCKING 0x5, 0x180 ;  /* 0x0146000000007b1d */ /* 0x000fec0000010000 */
[----:B------:R-:W0:Y:S01]  /*0960*/  LDS.128 R16, [UR4+0x288d0] ;  /* 0x0288d004ff107984 */ /* 0x000e220008000c00 */
[----:B------:R-:W-:Y:S01]  /*0970*/  ULDC UR4, c[0x0][0xc3c] ;  /* 0x00030f0000047ab9 */ /* 0x000fe20000000800 */
[----:B------:R-:W-:Y:S06]  /*0980*/  BAR.ARV 0x4, 0x180 ;  /* 0x0106000000007b1d */ /* 0x000fec0000002000 */
[----:B0-----:R-:W-:-:S13]  /*0990*/  ISETP.GE.AND P0, PT, R19, UR4, PT ;  /* 0x0000000413007c0c */ /* 0x001fda000bf06270 */
[----:B------:R-:W-:Y:S05]  /*09a0*/  @P0 EXIT ;  /* 0x000000000000094d */ /* 0x000fea0003800000 */
[----:B------:R-:W2:Y:S01]  /*09b0*/  LDL.LU R10, [R1+0x4] ;  /* 0x00000400010a7983 */ /* 0x000ea20000300800 */
[----:B------:R-:W-:-:S05]  /*09c0*/  VIADD R228, R2, 0xffffff80 ;  /* 0xffffff8002e47836 */ /* 0x000fca0000000000 */
[----:B------:R-:W-:-:S04]  /*09d0*/  SHF.R.S32.HI R3, RZ, 0x1f, R228 ;  /* 0x0000001fff037819 */ /* 0x000fc800000114e4 */
[----:B------:R-:W-:-:S04]  /*09e0*/  LEA.HI R5, R3, R228, RZ, 0x7 ;  /* 0x000000e403057211 */ /* 0x000fc800078f38ff */
[----:B------:R-:W-:-:S05]  /*09f0*/  LOP3.LUT R7, R5, 0xffffff80, RZ, 0xc0, !PT ;  /* 0xffffff8005077812 */ /* 0x000fca00078ec0ff */
[----:B------:R-:W-:-:S05]  /*0a00*/  IMAD.IADD R206, R228, 0x1, -R7 ;  /* 0x00000001e4ce7824 */ /* 0x000fca00078e0a07 */
[----:B------:R-:W-:-:S04]  /*0a10*/  SHF.R.S32.HI R11, RZ, 0x1f, R206 ;  /* 0x0000001fff0b7819 */ /* 0x000fc800000114ce */
[----:B------:R-:W-:-:S04]  /*0a20*/  LEA.HI R4, R11, R206, RZ, 0x2 ;  /* 0x000000ce0b047211 */ /* 0x000fc800078f10ff */
[--C-:B------:R-:W-:Y:S02]  /*0a30*/  SHF.R.S32.HI R6, RZ, 0x2, R4.reuse ;  /* 0x00000002ff067819 */ /* 0x100fe40000011404 */
[----:B------:R-:W-:Y:S02]  /*0a40*/  SHF.R.S32.HI R9, RZ, 0x1f, R4 ;  /* 0x0000001fff097819 */ /* 0x000fe40000011404 */
[----:B------:R-:W-:Y:S02]  /*0a50*/  LEA.HI R0, R3, R228, RZ, 0x4 ;  /* 0x000000e403007211 */ /* 0x000fe400078f20ff */
[----:B------:R-:W-:Y:S02]  /*0a60*/  LEA.HI R9, R9, R6, RZ, 0x3 ;  /* 0x0000000609097211 */ /* 0x000fe400078f18ff */
[----:B------:R-:W-:Y:S02]  /*0a70*/  LEA.HI R2, R3, R228, RZ, 0x5 ;  /* 0x000000e403027211 */ /* 0x000fe400078f28ff */
[----:B------:R-:W-:-:S02]  /*0a80*/  LOP3.LUT R13, R9, 0xfffffff8, RZ, 0xc0, !PT ;  /* 0xfffffff8090d7812 */ /* 0x000fc400078ec0ff */
[----:B------:R-:W-:Y:S01]  /*0a90*/  SHF.R.S32.HI R9, RZ, 0x4, R0 ;  /* 0x00000004ff097819 */ /* 0x000fe20000011400 */
[----:B------:R-:W-:Y:S01]  /*0aa0*/  IMAD.SHL.U32 R2, R2, 0x20, RZ ;  /* 0x0000002002027824 */ /* 0x000fe200078e00ff */
[C---:B------:R-:W-:Y:S02]  /*0ab0*/  LOP3.LUT R7, R0.reuse, 0x3fffff0, RZ, 0xc0, !PT ;  /* 0x03fffff000077812 */ /* 0x040fe400078ec0ff */
[----:B------:R-:W-:Y:S02]  /*0ac0*/  LEA.HI R0, R0, R9, RZ, 0x1 ;  /* 0x0000000900007211 */ /* 0x000fe400078f08ff */
[----:B------:R-:W-:Y:S01]  /*0ad0*/  LOP3.LUT R2, R2, 0xfffffc00, RZ, 0xc0, !PT ;  /* 0xfffffc0002027812 */ /* 0x000fe200078ec0ff */
[----:B------:R-:W-:Y:S01]  /*0ae0*/  IMAD.IADD R7, R228, 0x1, -R7 ;  /* 0x00000001e4077824 */ /* 0x000fe200078e0a07 */
[----:B------:R-:W-:Y:S02]  /*0af0*/  LEA.HI R8, R3, R228, RZ, 0x2 ;  /* 0x000000e403087211 */ /* 0x000fe400078f10ff */
[----:B------:R-:W-:-:S02]  /*0b00*/  LOP3.LUT R0, R0, 0x1ffffffe, RZ, 0xc0, !PT ;  /* 0x1ffffffe00007812 */ /* 0x000fc400078ec0ff */
[----:B------:R-:W-:Y:S01]  /*0b10*/  IADD3 R6, R6, -R13, RZ ;  /* 0x8000000d06067210 */ /* 0x000fe20007ffe0ff */
[----:B------:R-:W-:Y:S01]  /*0b20*/  IMAD R7, R7, 0x40, R2 ;  /* 0x0000004007077824 */ /* 0x000fe200078e0202 */
[----:B------:R-:W-:Y:S01]  /*0b30*/  LOP3.LUT R13, R8, 0xfffffffc, RZ, 0xc0, !PT ;  /* 0xfffffffc080d7812 */ /* 0x000fe200078ec0ff */
[----:B------:R-:W-:Y:S01]  /*0b40*/  IMAD.IADD R0, R9, 0x1, -R0 ;  /* 0x0000000109007824 */ /* 0x000fe200078e0a00 */
[----:B------:R-:W-:Y:S02]  /*0b50*/  SHF.R.S32.HI R222, RZ, 0x7, R5 ;  /* 0x00000007ffde7819 */ /* 0x000fe40000011405 */
[----:B------:R-:W-:Y:S01]  /*0b60*/  LEA.HI R3, R3, R228, RZ, 0x3 ;  /* 0x000000e403037211 */ /* 0x000fe200078f18ff */
[----:B------:R-:W-:Y:S01]  /*0b70*/  IMAD.IADD R13, R228, 0x1, -R13 ;  /* 0x00000001e40d7824 */ /* 0x000fe200078e0a0d */
[----:B------:R-:W-:Y:S01]  /*0b80*/  LOP3.LUT R9, R4, 0x7ffffffc, RZ, 0xc0, !PT ;  /* 0x7ffffffc04097812 */ /* 0x000fe200078ec0ff */
[----:B------:R-:W-:Y:S01]  /*0b90*/  IMAD R225, R0, 0x8, R7 ;  /* 0x0000000800e17824 */ /* 0x000fe200078e0207 */
[----:B------:R-:W-:-:S02]  /*0ba0*/  LEA.HI R11, R11, R206, RZ, 0x5 ;  /* 0x000000ce0b0b7211 */ /* 0x000fc400078f28ff */
[----:B------:R-:W-:Y:S02]  /*0bb0*/  LEA.HI R5, R5, R222, RZ, 0x1 ;  /* 0x000000de05057211 */ /* 0x000fe400078f08ff */
[----:B------:R-:W-:Y:S01]  /*0bc0*/  LOP3.LUT R7, R3, 0xfffffff8, RZ, 0xc0, !PT ;  /* 0xfffffff803077812 */ /* 0x000fe200078ec0ff */
[----:B------:R-:W-:Y:S01]  /*0bd0*/  IMAD.IADD R9, R206, 0x1, -R9 ;  /* 0x00000001ce097824 */ /* 0x000fe200078e0a09 */
[----:B------:R-:W-:Y:S02]  /*0be0*/  SHF.R.S32.HI R11, RZ, 0x5, R11 ;  /* 0x00000005ff0b7819 */ /* 0x000fe4000001140b */
[----:B------:R-:W-:Y:S01]  /*0bf0*/  LEA.HI R2, R13, R13, RZ, 0x1 ;  /* 0x0000000d0d027211 */ /* 0x000fe200078f08ff */
[----:B------:R-:W-:Y:S01]  /*0c00*/  IMAD.IADD R154, R228, 0x1, -R7 ;  /* 0x00000001e49a7824 */ /* 0x000fe200078e0a07 */
[----:B------:R-:W-:Y:S01]  /*0c10*/  LOP3.LUT R5, R5, 0x3fffffe, RZ, 0xc0, !PT ;  /* 0x03fffffe05057812 */ /* 0x000fe200078ec0ff */
[----:B------:R-:W-:Y:S01]  /*0c20*/  IMAD R6, R11, 0x10, R6 ;  /* 0x000000100b067824 */ /* 0x000fe200078e0206 */
[----:B------:R-:W-:Y:S01]  /*0c30*/  LOP3.LUT R2, R2, 0x1ffffffe, RZ, 0xc0, !PT ;  /* 0x1ffffffe02027812 */ /* 0x000fe200078ec0ff */
[----:B------:R-:W-:Y:S01]  /*0c40*/  IMAD.SHL.U32 R153, R154, 0x8, RZ ;  /* 0x000000089a997824 */ /* 0x000fe200078e00ff */
[----:B------:R-:W-:Y:S01]  /*0c50*/  SHF.L.U32 R203, R9, 0x1, RZ ;  /* 0x0000000109cb7819 */ /* 0x000fe200000006ff */
[----:B------:R-:W-:-:S02]  /*0c60*/  IMAD.IADD R5, R222, 0x1, -R5 ;  /* 0x00000001de057824 */ /* 0x000fc400078e0a05 */
[----:B------:R-:W-:Y:S01]  /*0c70*/  IMAD.IADD R2, R13, 0x1, -R2 ;  /* 0x000000010d027824 */ /* 0x000fe200078e0a02 */
[----:B------:R-:W-:Y:S01]  /*0c80*/  IADD3 R194, R203, 0x40, RZ ;  /* 0x00000040cbc27810 */ /* 0x000fe20007ffe0ff */
[----:B------:R-:W-:Y:S02]  /*0c90*/  IMAD R223, R5, 0x40, R6 ;  /* 0x0000004005df7824 */ /* 0x000fe400078e0206 */
[----:B------:R-:W-:Y:S02]  /*0ca0*/  VIADD R23, R153, 0x40 ;  /* 0x0000004099177836 */ /* 0x000fe40000000000 */
        /* <DEDUP_REMOVED lines=13> */
[----:B------:R-:W-:Y:S01]  /*0d80*/  VIADD R155, R203, 0x78 ;  /* 0x00000078cb9b7836 */ /* 0x000fe20000000000 */
[----:B------:R-:W-:Y:S01]  /*0d90*/  MOV R5, R17 ;  /* 0x0000001100057202 */ /* 0x000fe20000000f00 */
[----:B------:R-:W-:Y:S01]  /*0da0*/  IMAD.MOV.U32 R6, RZ, RZ, R18 ;  /* 0x000000ffff067224 */ /* 0x000fe200078e0012 */
[----:B------:R-:W-:Y:S01]  /*0db0*/  SHF.R.S32.HI R204, RZ, 0x3, R3 ;  /* 0x00000003ffcc7819 */ /* 0x000fe20000011403 */
[----:B------:R-:W-:Y:S01]  /*0dc0*/  IMAD.MOV.U32 R7, RZ, RZ, R19 ;  /* 0x000000ffff077224 */ /* 0x000fe200078e0013 */
[----:B------:R-:W-:Y:S01]  /*0dd0*/  SHF.R.S32.HI R227, RZ, 0x1f, R153 ;  /* 0x0000001fffe37819 */ /* 0x000fe20000011499 */
[----:B------:R-:W-:Y:S01]  /*0de0*/  IMAD.MOV.U32 R205, RZ, RZ, RZ ;  /* 0x000000ffffcd7224 */ /* 0x000fe200078e00ff */
        /* <DEDUP_REMOVED lines=16> */
[----:B------:R-:W-:Y:S01]  /*0ef0*/  LEA R224, R2, R223, 0x3 ;  /* 0x000000df02e07211 */ /* 0x000fe200078e18ff */
[----:B------:R-:W-:Y:S01]  /*0f00*/  UMOV UR38, URZ ;  /* 0x0000003f00267c82 */ /* 0x000fe20008000000 */
[----:B------:R-:W-:Y:S01]  /*0f10*/  UMOV UR39, URZ ;  /* 0x0000003f00277c82 */ /* 0x000fe20008000000 */
[----:B--2---:R-:W-:-:S07]  /*0f20*/  LOP3.LUT R152, R10, 0x1, RZ, 0xfc, !PT ;  /* 0x000000010a987812 */ /* 0x004fce00078efcff */
.L_x_6731:
[----:B0--34-:R-:W0:Y:S01]  /*0f30*/  LDC.64 R2, c[0x0][0xc88] ;  /* 0x00032200ff027b82 */ /* 0x019e220000000a00 */
[----:B------:R-:W-:-:S07]  /*0f40*/  ULDC.64 UR4, c[0x0][0xa28] ;  /* 0x00028a0000047ab9 */ /* 0x000fce0000000a00 */
[----:B--2---:R-:W1:Y:S08]  /*0f50*/  LDC.64 R10, c[0x0][0x418] ;  /* 0x00010600ff0a7b82 */ /* 0x004e700000000a00 */
[----:B------:R-:W2:Y:S01]  /*0f60*/  LDC R0, c[0x0][0x424] ;  /* 0x00010900ff007b82 */ /* 0x000ea20000000800 */
[----:B0-----:R-:W-:-:S07]  /*0f70*/  IMAD.WIDE R2, R7, 0x4, R2 ;  /* 0x0000000407027825 */ /* 0x001fce00078e0202 */
[----:B------:R-:W0:Y:S01]  /*0f80*/  LDC R13, c[0x0][0x2f0] ;  /* 0x0000bc00ff0d7b82 */ /* 0x000e220000000800 */
[----:B------:R-:W3:Y:S01]  /*0f90*/  LDG.E R22, desc[UR36][R2.64] ;  /* 0x0000002402167981 */ /* 0x000ee2000c1e1900 */
[----:B------:R-:W-:Y:S01]  /*0fa0*/  ISETP.NE.U32.AND P0, PT, RZ, UR4, PT ;  /* 0x00000004ff007c0c */ /* 0x000fe2000bf05070 */
[----:B------:R-:W-:-:S03]  /*0fb0*/  IMAD.MOV.U32 R7, RZ, RZ, RZ ;  /* 0x000000ffff077224 */ /* 0x000fc600078e00ff */
[----:B------:R-:W-:Y:S02]  /*0fc0*/  ISETP.NE.AND.EX P0, PT, RZ, UR5, PT, P0 ;  /* 0x00000005ff007c0c */ /* 0x000fe4000bf05300 */
[----:B---3--:R-:W-:-:S11]  /*0fd0*/  SHF.R.S32.HI R19, RZ, 0x1f, R22 ;  /* 0x0000001fff137819 */ /* 0x008fd60000011416 */
[----:B------:R-:W-:-:S04]  /*0fe0*/  @P0 LEA R8, P1, R22, UR4, 0x2 ;  /* 0x0000000416080c11 */ /* 0x000fc8000f8210ff */
[----:B------:R-:W-:Y:S01]  /*0ff0*/  @P0 LEA.HI.X R9, R22, UR5, R19, 0x2, P1 ;  /* 0x0000000516090c11 */ /* 0x000fe200088f1413 */
[----:B------:R-:W-:Y:S02]  /*1000*/  ULDC.64 UR4, c[0x0][0xa20] ;  /* 0x0002880000047ab9 */ /* 0x000fe40000000a00 */
[----:B------:R-:W-:Y:S02]  /*1010*/  ISETP.NE.U32.AND P1, PT, RZ, UR4, PT ;  /* 0x00000004ff007c0c */ /* 0x000fe4000bf25070 */
[----:B------:R3:W5:Y:S01]  /*1020*/  @P0 LDG.E R7, desc[UR36][R8.64] ;  /* 0x0000002408070981 */ /* 0x000762000c1e1900 */
[----:B-1----:R-:W-:Y:S02]  /*1030*/  ISETP.NE.U32.AND P0, PT, R10, RZ, PT ;  /* 0x000000ff0a00720c */ /* 0x002fe40003f05070 */
[----:B------:R-:W-:Y:S02]  /*1040*/  ISETP.NE.AND.EX P1, PT, RZ, UR5, PT, P1 ;  /* 0x00000005ff007c0c */ /* 0x000fe4000bf25310 */
[----:B------:R-:W-:-:S04]  /*1050*/  ISETP.NE.AND.EX P0, PT, R11, RZ, PT, P0 ;  /* 0x000000ff0b00720c */ /* 0x000fc80003f05300 */
[----:B--2---:R-:W-:-:S05]  /*1060*/  SEL R0, R0, 0x1, P0 ;  /* 0x0000000100007807 */ /* 0x004fca0000000000 */
[----:B0-----:R-:W-:Y:S02]  /*1070*/  IMAD R92, R0, R13, RZ ;  /* 0x0000000d005c7224 */ /* 0x001fe400078e02ff */
[----:B------:R-:W-:-:S04]  /*1080*/  @P1 LEA R2, P2, R22, UR4, 0x2 ;  /* 0x0000000416021c11 */ /* 0x000fc8000f8410ff */
[----:B------:R-:W-:-:S05]  /*1090*/  @P1 LEA.HI.X R3, R22, UR5, R19, 0x2, P2 ;  /* 0x0000000516031c11 */ /* 0x000fca00090f1413 */
[----:B------:R3:W5:Y:S01]  /*10a0*/  @P1 LDG.E R92, desc[UR36][R2.64] ;  /* 0x00000024025c1981 */ /* 0x000762000c1e1900 */
[----:B------:R-:W-:Y:S05]  /*10b0*/  @P1 BRA `(.L_x_6682) ;  /* 0x0000000000241947 */ /* 0x000fea0003800000 */
[----:B------:R-:W-:Y:S02]  /*10c0*/  ULDC.64 UR4, c[0x0][0xa08] ;  /* 0x0002820000047ab9 */ /* 0x000fe40000000a00 */
[----:B------:R-:W-:-:S04]  /*10d0*/  ISETP.NE.U32.AND P0, PT, RZ, UR4, PT ;  /* 0x00000004ff007c0c */ /* 0x000fc8000bf05070 */
[----:B------:R-:W-:-:S13]  /*10e0*/  ISETP.NE.AND.EX P0, PT, RZ, UR5, PT, P0 ;  /* 0x00000005ff007c0c */ /* 0x000fda000bf05300 */
[----:B------:R-:W-:Y:S05]  /*10f0*/  @!P0 BRA `(.L_x_6682) ;  /* 0x0000000000148947 */ /* 0x000fea0003800000 */
[----:B---3--:R-:W0:Y:S02]  /*1100*/  LDC.64 R2, c[0x0][0xa08] ;  /* 0x00028200ff027b82 */ /* 0x008e240000000a00 */
[----:B0-----:R-:W-:-:S05]  /*1110*/  IMAD.WIDE R2, R22, 0x4, R2 ;  /* 0x0000000416027825 */ /* 0x001fca00078e0202 */
[----:B-----5:R-:W2:Y:S04]  /*1120*/  LDG.E R92, desc[UR36][R2.64] ;  /* 0x00000024025c7981 */ /* 0x020ea8000c1e1900 */
[----:B------:R-:W2:Y:S02]  /*1130*/  LDG.E R9, desc[UR36][R2.64+0x4] ;  /* 0x0000042402097981 */ /* 0x000ea4000c1e1900 */
[----:B--2---:R-:W-:-:S07]  /*1140*/  IMAD.IADD R92, R9, 0x1, -R92 ;  /* 0x00000001095c7824 */ /* 0x004fce00078e0a5c */
.L_x_6682:
[----:B-----5:R-:W-:Y:S01]  /*1150*/  IMAD.IADD R92, R92, 0x1, -R7 ;  /* 0x000000015c5c7824 */ /* 0x020fe200078e0a07 */
[C---:B---3--:R-:W-:Y:S01]  /*1160*/  LOP3.LUT R2, R6.reuse, 0xff000000, RZ, 0xc0, !PT ;  /* 0xff00000006027812 */ /* 0x048fe200078ec0ff */
[----:B------:R-:W-:Y:S01]  /*1170*/  IMAD.MOV.U32 R88, RZ, RZ, RZ ;  /* 0x000000ffff587224 */ /* 0x000fe200078e00ff */
[----:B------:R-:W-:Y:S01]  /*1180*/  LOP3.LUT R0, R6, 0xff0000, RZ, 0xc0, !PT ;  /* 0x00ff000006007812 */ /* 0x000fe200078ec0ff */
[C---:B------:R-:W-:Y:S01]  /*1190*/  VIADD R4, R92.reuse, 0x7f ;  /* 0x0000007f5c047836 */ /* 0x040fe20000000000 */
[----:B------:R-:W-:Y:S02]  /*11a0*/  ISETP.GE.AND P0, PT, R92, 0x1, PT ;  /* 0x000000015c00780c */ /* 0x000fe40003f06270 */
[----:B------:R-:W-:Y:S02]  /*11b0*/  SHF.R.U32.HI R3, RZ, 0x8, R2 ;  /* 0x00000008ff037819 */ /* 0x000fe40000011602 */
[----:B------:R-:W-:Y:S02]  /*11c0*/  SHF.R.S32.HI R7, RZ, 0x1f, R4 ;  /* 0x0000001fff077819 */ /* 0x000fe40000011404 */
[----:B------:R-:W-:-:S02]  /*11d0*/  LEA.HI R0, R0, R3, RZ, 0x10 ;  /* 0x0000000300007211 */ /* 0x000fc400078f80ff */
[----:B------:R-:W-:Y:S02]  /*11e0*/  LEA.HI R7, R7, R4, RZ, 0x7 ;  /* 0x0000000407077211 */ /* 0x000fe400078f38ff */
[----:B------:R-:W-:Y:S02]  /*11f0*/  LOP3.LUT R202, R0, 0xff, RZ, 0xc0, !PT ;  /* 0x000000ff00ca7812 */ /* 0x000fe400078ec0ff */
[----:B------:R-:W-:Y:S02]  /*1200*/  SHF.R.U32.HI R18, RZ, 0x10, R0 ;  /* 0x00000010ff127819 */ /* 0x000fe40000011600 */
[----:B------:R-:W-:Y:S01]  /*1210*/  SHF.R.S32.HI R8, RZ, 0x7, R7 ;  /* 0x00000007ff087819 */ /* 0x000fe20000011407 */
[----:B------:R-:W-:Y:S06]  /*1220*/  @!P0 BRA `(.L_x_6683) ;  /* 0x0000000000788947 */ /* 0x000fec0003800000 */
[----:B------:R-:W0:Y:S01]  /*1230*/  LDC R3, c[0x0][0x9f0] ;  /* 0x00027c00ff037b82 */ /* 0x000e220000000800 */
[----:B------:R-:W-:-:S04]  /*1240*/  ISETP.NE.AND P0, PT, R18, RZ, PT ;  /* 0x000000ff1200720c */ /* 0x000fc80003f05270 */
[----:B0-----:R-:W-:-:S04]  /*1250*/  SEL R11, R18, R3, P0 ;  /* 0x00000003120b7207 */ /* 0x001fc80000000000 */
[-C--:B------:R-:W-:Y:S02]  /*1260*/  IABS R7, R11.reuse ;  /* 0x0000000b00077213 */ /* 0x080fe40000000000 */
[----:B------:R-:W-:Y:S02]  /*1270*/  IADD3 R0, R8, -0x1, R11 ;  /* 0xffffffff08007810 */ /* 0x000fe40007ffe00b */
[----:B------:R-:W0:Y:S01]  /*1280*/  I2F.RP R4, R7 ;  /* 0x0000000700047306 */ /* 0x000e220000209400 */
[----:B------:R-:W-:-:S04]  /*1290*/  IABS R12, R11 ;  /* 0x0000000b000c7213 */ /* 0x000fc80000000000 */
[----:B------:R-:W-:-:S03]  /*12a0*/  IADD3 R12, RZ, -R12, RZ ;  /* 0x8000000cff0c7210 */ /* 0x000fc60007ffe0ff */
        /* <DEDUP_REMOVED lines=22> */
.L_x_6683:
[-C--:B------:R-:W-:Y:S01]  /*1410*/  IMAD R17, R202, R88.reuse, RZ ;  /* 0x00000058ca117224 */ /* 0x080fe200078e02ff */
[----:B------:R-:W-:Y:S01]  /*1420*/  MOV R16, R5 ;  /* 0x0000000500107202 */ /* 0x000fe20000000f00 */
[----:B------:R-:W-:Y:S01]  /*1430*/  IMAD.MOV.U32 R3, RZ, RZ, RZ ;  /* 0x000000ffff037224 */ /* 0x000fe200078e00ff */
[----:B------:R-:W-:Y:S01]  /*1440*/  LOP3.LUT R2, R6, 0xffff, RZ, 0xc0, !PT ;  /* 0x0000ffff06027812 */ /* 0x000fe200078ec0ff */
[----:B------:R-:W-:Y:S01]  /*1450*/  IMAD.MOV.U32 R0, RZ, RZ, RZ ;  /* 0x000000ffff007224 */ /* 0x000fe200078e00ff */
[----:B------:R-:W-:Y:S02]  /*1460*/  VIADDMNMX R88, R17, R88, R8, PT ;  /* 0x0000005811587246 */ /* 0x000fe40003800108 */
[----:B------:R-:W-:Y:S02]  /*1470*/  CS2R R150, SRZ ;  /* 0x0000000000967805 */ /* 0x000fe4000001ff00 */
[----:B------:R-:W-:Y:S02]  /*1480*/  PLOP3.LUT P0, PT, PT, PT, PT, 0x80, 0x0 ;  /* 0x000000000000781c */ /* 0x000fe40003f0f070 */
[----:B------:R-:W-:-:S02]  /*1490*/  CS2R R64, SRZ ;  /* 0x0000000000407805 */ /* 0x000fc4000001ff00 */
[----:B------:R-:W-:Y:S02]  /*14a0*/  ISETP.GT.AND P1, PT, R88, R17, PT ;  /* 0x000000115800720c */ /* 0x000fe40003f24270 */
        /* <DEDUP_REMOVED lines=31> */
[----:B------:R-:W0:Y:S01]  /*16a0*/  SHFL.IDX PT, R0, R222, RZ, 0x1f ;  /* 0x00001fffde007589 */ /* 0x000e2200000e0000 */
[----:B------:R-:W1:Y:S01]  /*16b0*/  S2UR UR40, SR_CgaCtaId ;  /* 0x00000000002879c3 */ /* 0x000e620000008800 */
[----:B------:R-:W-:Y:S01]  /*16c0*/  UMOV UR5, 0x400 ;  /* 0x0000040000057882 */ /* 0x000fe20000000000 */
[----:B0-----:R-:W-:Y:S01]  /*16d0*/  R2UR UR41, R0 ;  /* 0x00000000002972ca */ /* 0x001fe200000e0000 */
[----:B-1----:R-:W-:-:S04]  /*16e0*/  ULEA UR42, UR40, UR5, 0x18 ;  /* 0x00000005282a7291 */ /* 0x002fc8000f8ec03f */
[----:B------:R-:W-:-:S04]  /*16f0*/  UIADD3 UR5, UR42, 0x10400, URZ ;  /* 0x000104002a057890 */ /* 0x000fc8000fffe03f */
[----:B------:R-:W-:-:S04]  /*1700*/  ULOP3.LUT UP0, URZ, UR5, 0x3ff, URZ, 0xc0, !UPT ;  /* 0x000003ff053f7892 */ /* 0x000fc8000f80c03f */
[----:B------:R-:W-:Y:S02]  /*1710*/  ULEA.HI UR4, UR41, UR41, URZ, 0x1 ;  /* 0x0000002929047291 */ /* 0x000fe4000f8f083f */
[----:B------:R-:W-:Y:S02]  /*1720*/  PLOP3.LUT P0, PT, PT, PT, UP0, 0x80, 0x0 ;  /* 0x000000000000781c */ /* 0x000fe40003f0f008 */
        /* <DEDUP_REMOVED lines=22> */
.L_x_6685:
[----:B------:R-:W-:Y:S02]  /*1890*/  LEA.HI R0, R205, R205, RZ, 0x1 ;  /* 0x000000cdcd007211 */ /* 0x000fe400078f08ff */
[----:B------:R-:W-:Y:S02]  /*18a0*/  ISETP.NE.AND P0, PT, R152, 0x3, PT ;  /* 0x000000039800780c */ /* 0x000fe40003f05270 */
[----:B------:R-:W-:-:S05]  /*18b0*/  LOP3.LUT R0, R0, 0xfffffffe, RZ, 0xc0, !PT ;  /* 0xfffffffe00007812 */ /* 0x000fca00078ec0ff */
[----:B------:R-:W-:-:S05]  /*18c0*/  IMAD.IADD R0, R205, 0x1, -R0 ;  /* 0x00000001cd007824 */ /* 0x000fca00078e0a00 */
[----:B------:R-:W-:-:S04]  /*18d0*/  SHF.L.U32 R0, R0, 0x1f, RZ ;  /* 0x0000001f00007819 */ /* 0x000fc800000006ff */
[----:B------:R-:W0:Y:S02]  /*18e0*/  SYNCS.PHASECHK.TRANS64.TRYWAIT P1, [UR42+0x28800], R0 ;  /* 0x02880000ff0075a7 */ /* 0x000e24000802016a */
[----:B0-----:R-:W-:Y:S05]  /*18f0*/  @!P1 BRA `(.L_x_6686) ;  /* 0x000000e400c09947 */ /* 0x001fea0003800000 */
.L_x_6816:
[----:B------:R-:W-:Y:S05]  /*1900*/  @!P0 BRA `(.L_x_6687) ;  /* 0x0000000000048947 */ /* 0x000fea0003800000 */
[----:B------:R-:W-:Y:S01]  /*1910*/  BPT.TRAP 0x1 ;  /* 0x000000040000795c */ /* 0x000fe20000300000 */
.L_x_6687:
[----:B0-----:R-:W-:Y:S02]  /*1920*/  IMAD.U32 R0, RZ, RZ, UR39 ;  /* 0x00000027ff007e24 */ /* 0x001fe4000f8e00ff */
[----:B------:R-:W-:-:S03]  /*1930*/  IMAD.U32 R3, RZ, RZ, UR38 ;  /* 0x00000026ff037e24 */ /* 0x000fc6000f8e00ff */
[----:B------:R-:W-:Y:S02]  /*1940*/  LEA R0, R0, UR42, 0x3 ;  /* 0x0000002a00007c11 */ /* 0x000fe4000f8e18ff */
[----:B------:R-:W-:-:S04]  /*1950*/  SHF.L.U32 R3, R3, 0x1f, RZ ;  /* 0x0000001f03037819 */ /* 0x000fc800000006ff */
[----:B------:R0:W1:Y:S01]  /*1960*/  SYNCS.PHASECHK.TRANS64.TRYWAIT P1, [R0+URZ+0x28830], R3 ;  /* 0x02883003000075a7 */ /* 0x000062000802017f */
[----:B------:R-:W-:Y:S05]  /*1970*/  @!P0 BRA `(.L_x_6688) ;  /* 0x0000000000048947 */ /* 0x000fea0003800000 */
[----:B------:R-:W-:Y:S01]  /*1980*/  BPT.TRAP 0x1 ;  /* 0x000000040000795c */ /* 0x000fe20000300000 */
.L_x_6688:
[----:B------:R-:W-:Y:S01]  /*1990*/  MOV R151, RZ ;  /* 0x000000ff00977202 */ /* 0x000fe20000000f00 */
[----:B-1----:R-:W-:Y:S06]  /*19a0*/  @P1 BRA `(.L_x_6689) ;  /* 0x0000000000081947 */ /* 0x002fec0003800000 */
[----:B------:R-:W1:Y:S02]  /*19b0*/  SYNCS.PHASECHK.TRANS64.TRYWAIT P1, [R0+URZ+0x28830], R3 ;  /* 0x02883003000075a7 */ /* 0x000e64000802017f */
[----:B-1----:R-:W-:Y:S05]  /*19c0*/  @!P1 BRA `(.L_x_6690) ;  /* 0x000000e400a49947 */ /* 0x002fea0003800000 */
.L_x_6689:
[----:B------:R-:W-:Y:S05]  /*19d0*/  WARPSYNC.ALL ;  /* 0x0000000000007948 */ /* 0x000fea0003800000 */
[----:B------:R-:W-:Y:S01]  /*19e0*/  UIADD3 UR4, UR42, 0x18400, URZ ;  /* 0x000184002a047890 */ /* 0x000fe2000fffe03f */
[----:B------:R-:W-:Y:S01]  /*19f0*/  WARPGROUP.ARRIVE ;  /* 0x00000000000079c5 */ /* 0x000fe20000000000 */
[----:B------:R-:W-:Y:S02]  /*1a00*/  ULOP3.LUT UR32, UR43, 0x10000, URZ, 0xfc, !UPT ;  /* 0x000100002b207892 */ /* 0x000fe4000f8efc3f */
[----:B------:R-:W-:Y:S01]  /*1a10*/  USHF.R.U32.HI UR4, URZ, 0x4, UR4 ;  /* 0x000000043f047899 */ /* 0x000fe20008011604 */
[----:B------:R-:W-:Y:S01]  /*1a20*/  UMOV UR33, 0x40000040 ;  /* 0x4000004000217882 */ /* 0x000fe20000000000 */
[----:B------:R-:W-:-:S02]  /*1a30*/  UMOV UR35, 0x40000040 ;  /* 0x4000004000237882 */ /* 0x000fc40000000000 */
[----:B------:R-:W-:Y:S01]  /*1a40*/  ULOP3.LUT UR4, UR4, 0x3fff, URZ, 0xc0, !UPT ;  /* 0x00003fff04047892 */ /* 0x000fe2000f8ec03f */
[----:B------:R-:W-:Y:S01]  /*1a50*/  UMOV UR5, 0x40000040 ;  /* 0x4000004000057882 */ /* 0x000fe20000000000 */
[----:B------:R-:W-:Y:S02]  /*1a60*/  UMOV UR7, 0x40000040 ;  /* 0x4000004000077882 */ /* 0x000fe40000000000 */
[----:B------:R-:W-:Y:S02]  /*1a70*/  ULOP3.LUT UR42, UR4, 0x10000, URZ, 0xfc, !UPT ;  /* 0x00010000042a7892 */ /* 0x000fe4000f8efc3f */
[----:B------:R-:W-:Y:S02]  /*1a80*/  UIADD3 UR4, UR32, 0x2, URZ ;  /* 0x0000000220047890 */ /* 0x000fe4000fffe03f */
[----:B------:R-:W-:Y:S02]  /*1a90*/  ULEA UR34, UR39, UR42, 0xb ;  /* 0x0000002a27227291 */ /* 0x000fe4000f8e583f */
[----:B------:R-:W-:-:S02]  /*1aa0*/  UIADD3 UR8, UR32, 0x4, URZ ;  /* 0x0000000420087890 */ /* 0x000fc4000fffe03f */
[----:B------:R-:W-:Y:S02]  /*1ab0*/  UIADD3 UR6, UR34, 0x2, URZ ;  /* 0x0000000222067890 */ /* 0x000fe4000fffe03f */
[----:B------:R-:W-:Y:S01]  /*1ac0*/  UIADD3 UR10, UR34, 0x4, URZ ;  /* 0x00000004220a7890 */ /* 0x000fe2000fffe03f */
[----:B------:R-:W-:Y:S02]  /*1ad0*/  UMOV UR9, 0x40000040 ;  /* 0x4000004000097882 */ /* 0x000fe40000000000 */
[----:B------:R-:W-:Y:S01]  /*1ae0*/  HGMMA.64x128x16.F32 R24, gdesc[UR32], RZ, !UPT, gsb0 ;  /* 0x01e00000201879f0 */ /* 0x000fe2000c0008ff */
        /* <DEDUP_REMOVED lines=43> */
[----:B------:R-:W-:Y:S05]  /*1da0*/  @!P0 BRA `(.L_x_6691) ;  /* 0x0000000000048947 */ /* 0x000fea0003800000 */
[----:B------:R-:W-:Y:S01]  /*1db0*/  BPT.TRAP 0x1 ;  /* 0x000000040000795c */ /* 0x000fe20000300000 */
.L_x_6691:
[----:B------:R-:W-:Y:S01]  /*1dc0*/  ULDC UR6, c[0x0][0x9d8] ;  /* 0x0002760000067ab9 */ /* 0x000fe20000000800 */
[----:B------:R-:W-:Y:S01]  /*1dd0*/  ULDC UR7, c[0x0][0x988] ;  /* 0x0002620000077ab9 */ /* 0x000fe20000000800 */
[----:B------:R-:W-:Y:S01]  /*1de0*/  FMUL.FTZ R5, R24, UR6 ;  /* 0x0000000618057c20 */ /* 0x000fe20008410000 */
[----:B------:R-:W-:Y:S01]  /*1df0*/  FMUL.FTZ R6, R25, UR6 ;  /* 0x0000000619067c20 */ /* 0x000fe20008410000 */
[----:B------:R-:W-:Y:S01]  /*1e00*/  FMUL.FTZ R11, R28, UR6 ;  /* 0x000000061c0b7c20 */ /* 0x000fe20008410000 */
[----:B------:R-:W-:Y:S01]  /*1e10*/  FMUL.FTZ R12, R29, UR6 ;  /* 0x000000061d0c7c20 */ /* 0x000fe20008410000 */
[----:B------:R-:W-:Y:S01]  /*1e20*/  FMUL.FTZ R54, R54, UR6 ;  /* 0x0000000636367c20 */ /* 0x000fe20008410000 */
[----:B------:R-:W-:Y:S01]  /*1e30*/  IADD3 R25, R92, 0x80, -R203 ;  /* 0x000000805c197810 */ /* 0x000fe20007ffe8cb */
[----:B------:R-:W2:Y:S01]  /*1e40*/  MUFU.TANH R5, R5 ;  /* 0x0000000500057308 */ /* 0x000ea20000002400 */
[----:B------:R-:W-:Y:S01]  /*1e50*/  FMUL.FTZ R32, R32, UR6 ;  /* 0x0000000620207c20 */ /* 0x000fe20008410000 */
[----:B------:R-:W-:Y:S01]  /*1e60*/  FMUL.FTZ R10, R35, UR6 ;  /* 0x00000006230a7c20 */ /* 0x000fe20008410000 */
[----:B01----:R-:W-:Y:S01]  /*1e70*/  FMUL.FTZ R3, R26, UR6 ;  /* 0x000000061a037c20 */ /* 0x003fe20008410000 */
        /* <DEDUP_REMOVED lines=29> */
[----:B0-----:R-:W-:-:S02]  /*2050*/  IMAD R54, R88, -0x80, R25 ;  /* 0xffffff8058367824 */ /* 0x001fc400078e0219 */
[----:B------:R-:W-:Y:S01]  /*2060*/  FMUL.FTZ R56, R56, UR6 ;  /* 0x0000000638387c20 */ /* 0x000fe20008410000 */
[----:B------:R-:W-:Y:S01]  /*2070*/  FMUL.FTZ R31, R50, UR6 ;  /* 0x00000006321f7c20 */ /* 0x000fe20008410000 */
[----:B------:R-:W-:Y:S01]  /*2080*/  FMUL.FTZ R57, R57, UR6 ;  /* 0x0000000639397c20 */ /* 0x000fe20008410000 */
[----:B------:R-:W-:Y:S01]  /*2090*/  FMUL.FTZ R28, R51, UR6 ;  /* 0x00000006331c7c20 */ /* 0x000fe20008410000 */
[----:B------:R-:W-:Y:S01]  /*20a0*/  ISETP.GT.AND P2, PT, R54, RZ, PT ;  /* 0x000000ff3600720c */ /* 0x000fe20003f44270 */
[----:B------:R-:W-:Y:S01]  /*20b0*/  FMUL.FTZ R60, R60, UR6 ;  /* 0x000000063c3c7c20 */ /* 0x000fe20008410000 */
[----:B------:R-:W0:Y:S01]  /*20c0*/  MUFU.TANH R32, R32 ;  /* 0x0000002000207308 */ /* 0x000e220000002400 */
[C---:B------:R-:W-:Y:S01]  /*20d0*/  ISETP.GT.AND P1, PT, R54.reuse, 0x1, PT ;  /* 0x000000013600780c */ /* 0x040fe20003f24270 */
[----:B------:R-:W-:Y:S01]  /*20e0*/  FMUL.FTZ R61, R61, UR6 ;  /* 0x000000063d3d7c20 */ /* 0x000fe20008410000 */
[C---:B------:R-:W-:Y:S01]  /*20f0*/  ISETP.GT.AND P6, PT, R54.reuse, 0x8, PT ;  /* 0x000000083600780c */ /* 0x040fe20003fc4270 */
[----:B------:R-:W-:Y:S01]  /*2100*/  FMUL.FTZ R75, R75, UR6 ;  /* 0x000000064b4b7c20 */ /* 0x000fe20008410000 */
[----:B--2---:R-:W-:Y:S01]  /*2110*/  FSEL R30, R5, -INF , P2 ;  /* 0xff800000051e7808 */ /* 0x004fe20001000000 */
[----:B------:R-:W-:Y:S01]  /*2120*/  FMUL.FTZ R39, R55, UR6 ;  /* 0x0000000637277c20 */ /* 0x000fe20008410000 */
[C---:B------:R-:W-:Y:S01]  /*2130*/  ISETP.GT.AND P5, PT, R54.reuse, 0x9, PT ;  /* 0x000000093600780c */ /* 0x040fe20003fa4270 */
[----:B------:R-:W1:Y:S01]  /*2140*/  MUFU.TANH R3, R3 ;  /* 0x0000000300037308 */ /* 0x000e620000002400 */
[----:B------:R-:W-:Y:S01]  /*2150*/  ISETP.GT.AND P4, PT, R54, 0x10, PT ;  /* 0x000000103600780c */ /* 0x000fe20003f84270 */
        /* <DEDUP_REMOVED lines=10> */
[----:B------:R-:W-:Y:S01]  /*2200*/  FMUL.FTZ R69, R69, UR6 ;  /* 0x0000000645457c20 */ /* 0x000fe20008410000 */
[----:B------:R-:W-:Y:S01]  /*2210*/  FMUL.FTZ R63, R63, UR6 ;  /* 0x000000063f3f7c20 */ /* 0x000fe20008410000 */
[----:B------:R-:W-:Y:S01]  /*2220*/  FMUL.FTZ R72, R72, UR6 ;  /* 0x0000000648487c20 */ /* 0x000fe20008410000 */
[----:B------:R-:W-:Y:S01]  /*2230*/  FMUL.FTZ R66, R66, UR6 ;  /* 0x0000000642427c20 */ /* 0x000fe20008410000 */
[----:B------:R0:W-:Y:S01]  /*2240*/  MUFU.TANH R46, R71 ;  /* 0x00000047002e7308 */ /* 0x0001e20000002400 */
        /* <DEDUP_REMOVED lines=8> */
[----:B0-----:R-:W-:Y:S01]  /*22d0*/  FSEL R71, R6, -INF , P1 ;  /* 0xff80000006477808 */ /* 0x001fe20000800000 */
[----:B------:R-:W-:Y:S01]  /*22e0*/  FMUL.FTZ R84, R84, UR6 ;  /* 0x0000000654547c20 */ /* 0x000fe20008410000 */
[----:B--2---:R-:W-:Y:S01]  /*22f0*/  FSEL R89, R15, -INF , P3 ;  /* 0xff8000000f597808 */ /* 0x004fe20001800000 */
[----:B------:R-:W-:Y:S01]  /*2300*/  FMUL.FTZ R78, R78, UR6 ;  /* 0x000000064e4e7c20 */ /* 0x000fe20008410000 */
[----:B------:R-:W-:Y:S01]  /*2310*/  FMNMX.FTZ R6, R30, R71, !PT ;  /* 0x000000471e067209 */ /* 0x000fe20007810000 */
[----:B------:R-:W-:Y:S01]  /*2320*/  FMUL.FTZ R79, R79, UR6 ;  /* 0x000000064f4f7c20 */ /* 0x000fe20008410000 */
[----:B------:R-:W-:Y:S01]  /*2330*/  FMUL.FTZ R82, R82, UR6 ;  /* 0x0000000652527c20 */ /* 0x000fe20008410000 */
[----:B------:R-:W0:Y:S01]  /*2340*/  MUFU.TANH R36, R36 ;  /* 0x0000002400247308 */ /* 0x000e220000002400 */
[----:B------:R-:W-:Y:S01]  /*2350*/  P2R R90, PR, RZ, 0x1 ;  /* 0x00000001ff5a7803 */ /* 0x000fe20000000000 */
[----:B------:R-:W-:Y:S01]  /*2360*/  FMUL.FTZ R83, R83, UR6 ;  /* 0x0000000653537c20 */ /* 0x000fe20008410000 */
[----:B------:R-:W-:Y:S01]  /*2370*/  FMUL.FTZ R86, R86, UR6 ;  /* 0x0000000656567c20 */ /* 0x000fe20008410000 */
[----:B------:R-:W-:Y:S01]  /*2380*/  FMUL.FTZ R87, R87, UR6 ;  /* 0x0000000657577c20 */ /* 0x000fe20008410000 */
[----:B------:R-:W-:Y:S01]  /*2390*/  R2UR UR6, R0 ;  /* 0x00000000000672ca */ /* 0x000fe200000e0000 */
[--C-:B------:R-:W-:Y:S01]  /*23a0*/  IMAD.MOV.U32 R150, RZ, RZ, R151.reuse ;  /* 0x000000ffff967224 */ /* 0x100fe200078e0097 */
[-C--:B------:R-:W-:Y:S01]  /*23b0*/  MOV R146, R151.reuse ;  /* 0x0000009700927202 */ /* 0x080fe20000000f00 */
[----:B------:R2:W-:Y:S01]  /*23c0*/  MUFU.TANH R115, R73 ;  /* 0x0000004900737308 */ /* 0x0005e20000002400 */
        /* <DEDUP_REMOVED lines=9> */
[----:B------:R-:W-:Y:S01]  /*2460*/  UIADD3 UR6, UR6, 0x28840, URZ ;  /* 0x0002884006067890 */ /* 0x000fe2000fffe03f */
[----:B0-----:R-:W-:Y:S01]  /*2470*/  FSEL R105, R36, -INF , P2 ;  /* 0xff80000024697808 */ /* 0x001fe20001000000 */
[----:B------:R-:W-:Y:S01]  /*2480*/  IMAD.U32 R36, RZ, RZ, UR7 ;  /* 0x00000007ff247e24 */ /* 0x000fe2000f8e00ff */
[----:B------:R-:W-:Y:S01]  /*2490*/  FMNMX.FTZ R6, R73, R6, !PT ;  /* 0x0000000649067209 */ /* 0x000fe20007810000 */
[----:B------:R-:W-:Y:S01]  /*24a0*/  UPRMT UR6, UR40, 0x654, UR6 ;  /* 0x0000065428067896 */ /* 0x000fe20008000006 */
[--C-:B------:R-:W-:Y:S01]  /*24b0*/  IMAD.MOV.U32 R145, RZ, RZ, R151.reuse ;  /* 0x000000ffff917224 */ /* 0x100fe200078e0097 */
[----:B------:R-:W0:Y:S01]  /*24c0*/  MUFU.TANH R37, R37 ;  /* 0x0000002500257308 */ /* 0x000e220000002400 */
[--C-:B------:R-:W-:Y:S01]  /*24d0*/  IMAD.MOV.U32 R144, RZ, RZ, R151.reuse ;  /* 0x000000ffff907224 */ /* 0x100fe200078e0097 */
[-C--:B------:R-:W-:Y:S01]  /*24e0*/  MOV R118, R151.reuse ;  /* 0x0000009700767202 */ /* 0x080fe20000000f00 */
[--C-:B------:R-:W-:Y:S01]  /*24f0*/  IMAD.MOV.U32 R143, RZ, RZ, R151.reuse ;  /* 0x000000ffff8f7224 */ /* 0x100fe200078e0097 */
[----:B------:R-:W-:Y:S01]  /*2500*/  MOV R104, R151 ;  /* 0x0000009700687202 */ /* 0x000fe20000000f00 */
[----:B------:R-:W-:-:S02]  /*2510*/  IMAD.MOV.U32 R142, RZ, RZ, R151 ;  /* 0x000000ffff8e7224 */ /* 0x000fc400078e0097 */
[----:B------:R-:W-:Y:S01]  /*2520*/  SYNCS.ARRIVE.TRANS64.RED.A1T0 RZ, [UR6], RZ ;  /* 0x000000ffffff79a7 */ /* 0x000fe20008100406 */
[----:B------:R2:W-:Y:S01]  /*2530*/  MUFU.TANH R123, R81 ;  /* 0x00000051007b7308 */ /* 0x0005e20000002400 */
[----:B-1----:R-:W-:Y:S01]  /*2540*/  FSEL R7, R7, -INF , P6 ;  /* 0xff80000007077808 */ /* 0x002fe20003000000 */
[--C-:B------:R-:W-:Y:S01]  /*2550*/  IMAD.MOV.U32 R141, RZ, RZ, R151.reuse ;  /* 0x000000ffff8d7224 */ /* 0x100fe200078e0097 */
[----:B------:R-:W-:Y:S01]  /*2560*/  ISETP.GT.AND P6, PT, R54, 0x20, PT ;  /* 0x000000203600780c */ /* 0x000fe20003fc4270 */
[--C-:B------:R-:W-:Y:S02]  /*2570*/  IMAD.MOV.U32 R140, RZ, RZ, R151.reuse ;  /* 0x000000ffff8c7224 */ /* 0x100fe400078e0097 */
[--C-:B------:R-:W-:Y:S02]  /*2580*/  IMAD.MOV.U32 R138, RZ, RZ, R151.reuse ;  /* 0x000000ffff8a7224 */ /* 0x100fe400078e0097 */
[----:B------:R-:W1:Y:S01]  /*2590*/  MUFU.TANH R8, R8 ;  /* 0x0000000800087308 */ /* 0x000e620000002400 */
[----:B--2---:R-:W-:Y:S01]  /*25a0*/  FSEL R81, R12, -INF , P5 ;  /* 0xff8000000c517808 */ /* 0x004fe20002800000 */
[--C-:B------:R-:W-:Y:S01]  /*25b0*/  IMAD.MOV.U32 R137, RZ, RZ, R151.reuse ;  /* 0x000000ffff897224 */ /* 0x100fe200078e0097 */
[----:B0-----:R-:W-:Y:S01]  /*25c0*/  FSEL R93, R37, -INF , P1 ;  /* 0xff800000255d7808 */ /* 0x001fe20000800000 */
        /* <DEDUP_REMOVED lines=9> */
[----:B------:R-:W2:Y:S01]  /*2660*/  MUFU.TANH R9, R9 ;  /* 0x0000000900097308 */ /* 0x000ea20000002400 */
[----:B------:R-:W-:Y:S01]  /*2670*/  FMNMX.FTZ R6, R105, R6, !PT ;  /* 0x0000000669067209 */ /* 0x000fe20007810000 */
[--C-:B------:R-:W-:Y:S01]  /*2680*/  IMAD.MOV.U32 R130, RZ, RZ, R151.reuse ;  /* 0x000000ffff827224 */ /* 0x100fe200078e0097 */
[----:B-1----:R-:W-:Y:S01]  /*2690*/  FSEL R5, R8, -INF , P5 ;  /* 0xff80000008057808 */ /* 0x002fe20002800000 */
[--C-:B------:R-:W-:Y:S01]  /*26a0*/  IMAD.MOV.U32 R129, RZ, RZ, R151.reuse ;  /* 0x000000ffff817224 */ /* 0x100fe200078e0097 */
[----:B------:R-:W-:Y:S01]  /*26b0*/  ISETP.GT.AND P5, PT, R54, 0x21, PT ;  /* 0x000000213600780c */ /* 0x000fe20003fa4270 */
[--C-:B------:R-:W-:Y:S01]  /*26c0*/  IMAD.MOV.U32 R128, RZ, RZ, R151.reuse ;  /* 0x000000ffff807224 */ /* 0x100fe200078e0097 */
[----:B------:R-:W-:Y:S01]  /*26d0*/  FMNMX.FTZ R6, R93, R6, !PT ;  /* 0x000000065d067209 */ /* 0x000fe20007810000 */
[----:B------:R-:W-:Y:S01]  /*26e0*/  MUFU.TANH R41, R41 ;  /* 0x0000002900297308 */ /* 0x000fe20000002400 */
[----:B0-----:R-:W-:Y:S01]  /*26f0*/  FSEL R103, R40, -INF , P6 ;  /* 0xff80000028677808 */ /* 0x001fe20003000000 */
[----:B------:R-:W-:-:S02]  /*2700*/  IMAD.MOV.U32 R126, RZ, RZ, R151 ;  /* 0x000000ffff7e7224 */ /* 0x000fc400078e0097 */
[--C-:B------:R-:W-:Y:S01]  /*2710*/  IMAD.MOV.U32 R124, RZ, RZ, R151.reuse ;  /* 0x000000ffff7c7224 */ /* 0x100fe200078e0097 */
[----:B------:R-:W-:Y:S01]  /*2720*/  FMNMX.FTZ R6, R103, R6, !PT ;  /* 0x0000000667067209 */ /* 0x000fe20007810000 */
[--C-:B------:R-:W-:Y:S02]  /*2730*/  IMAD.MOV.U32 R122, RZ, RZ, R151.reuse ;  /* 0x000000ffff7a7224 */ /* 0x100fe400078e0097 */
[----:B------:R-:W0:Y:S01]  /*2740*/  MUFU.TANH R10, R10 ;  /* 0x0000000a000a7308 */ /* 0x000e220000002400 */
[----:B--2---:R-:W-:Y:S01]  /*2750*/  FSEL R9, R9, -INF , P4 ;  /* 0xff80000009097808 */ /* 0x004fe20002000000 */
[--C-:B------:R-:W-:Y:S01]  /*2760*/  IMAD.MOV.U32 R120, RZ, RZ, R151.reuse ;  /* 0x000000ffff787224 */ /* 0x100fe200078e0097 */
[----:B------:R-:W-:Y:S01]  /*2770*/  ISETP.GT.AND P4, PT, R54, 0x28, PT ;  /* 0x000000283600780c */ /* 0x000fe20003f84270 */
[--C-:B------:R-:W-:Y:S02]  /*2780*/  IMAD.MOV.U32 R116, RZ, RZ, R151.reuse ;  /* 0x000000ffff747224 */ /* 0x100fe400078e0097 */
[----:B------:R-:W-:-:S02]  /*2790*/  IMAD.MOV.U32 R114, RZ, RZ, R151 ;  /* 0x000000ffff727224 */ /* 0x000fc400078e0097 */
[----:B------:R-:W1:Y:S01]  /*27a0*/  MUFU.TANH R44, R44 ;  /* 0x0000002c002c7308 */ /* 0x000e620000002400 */
[--C-:B------:R-:W-:Y:S02]  /*27b0*/  IMAD.MOV.U32 R112, RZ, RZ, R151.reuse ;  /* 0x000000ffff707224 */ /* 0x100fe400078e0097 */
[--C-:B------:R-:W-:Y:S02]  /*27c0*/  IMAD.MOV.U32 R110, RZ, RZ, R151.reuse ;  /* 0x000000ffff6e7224 */ /* 0x100fe400078e0097 */
[--C-:B------:R-:W-:Y:S02]  /*27d0*/  IMAD.MOV.U32 R108, RZ, RZ, R151.reuse ;  /* 0x000000ffff6c7224 */ /* 0x100fe400078e0097 */
[--C-:B------:R-:W-:Y:S01]  /*27e0*/  IMAD.MOV.U32 R106, RZ, RZ, R151.reuse ;  /* 0x000000ffff6a7224 */ /* 0x100fe200078e0097 */
[----:B------:R-:W2:Y:S01]  /*27f0*/  MUFU.TANH R13, R13 ;  /* 0x0000000d000d7308 */ /* 0x000ea20000002400 */
[----:B0-----:R-:W-:Y:S01]  /*2800*/  FSEL R11, R10, -INF , P3 ;  /* 0xff8000000a0b7808 */ /* 0x001fe20001800000 */
[--C-:B------:R-:W-:Y:S01]  /*2810*/  IMAD.MOV.U32 R102, RZ, RZ, R151.reuse ;  /* 0x000000ffff667224 */ /* 0x100fe200078e0097 */
[----:B------:R-:W-:Y:S01]  /*2820*/  ISETP.GT.AND P3, PT, R54, 0x29, PT ;  /* 0x000000293600780c */ /* 0x000fe20003f64270 */
[----:B------:R-:W-:-:S02]  /*2830*/  IMAD.MOV.U32 R100, RZ, RZ, R151 ;  /* 0x000000ffff647224 */ /* 0x000fc400078e0097 */
[--C-:B------:R-:W-:Y:S02]  /*2840*/  IMAD.MOV.U32 R98, RZ, RZ, R151.reuse ;  /* 0x000000ffff627224 */ /* 0x100fe400078e0097 */
[----:B------:R-:W0:Y:S01]  /*2850*/  MUFU.TANH R45, R45 ;  /* 0x0000002d002d7308 */ /* 0x000e220000002400 */
[----:B-1----:R-:W-:Y:S01]  /*2860*/  FSEL R101, R44, -INF , P4 ;  /* 0xff8000002c657808 */ /* 0x002fe20002000000 */
[--C-:B------:R-:W-:Y:S02]  /*2870*/  IMAD.MOV.U32 R96, RZ, RZ, R151.reuse ;  /* 0x000000ffff607224 */ /* 0x100fe400078e0097 */
[--C-:B------:R-:W-:Y:S02]  /*2880*/  IMAD.MOV.U32 R94, RZ, RZ, R151.reuse ;  /* 0x000000ffff5e7224 */ /* 0x100fe400078e0097 */
[----:B------:R-:W-:Y:S02]  /*2890*/  IMAD.MOV.U32 R92, RZ, RZ, R151 ;  /* 0x000000ffff5c7224 */ /* 0x000fe400078e0097 */
[----:B------:R-:W1:Y:S01]  /*28a0*/  MUFU.TANH R14, R14 ;  /* 0x0000000e000e7308 */ /* 0x000e620000002400 */
[----:B--2---:R-:W-:-:S02]  /*28b0*/  FSEL R13, R13, -INF , P2 ;  /* 0xff8000000d0d7808 */ /* 0x004fc40001000000 */
[----:B------:R-:W-:-:S05]  /*28c0*/  ISETP.GT.AND P2, PT, R54, 0x30, PT ;  /* 0x000000303600780c */ /* 0x000fca0003f44270 */
[----:B------:R-:W2:Y:S01]  /*28d0*/  MUFU.TANH R48, R48 ;  /* 0x0000003000307308 */ /* 0x000ea20000002400 */
[----:B0-----:R-:W-:-:S07]  /*28e0*/  FSEL R91, R45, -INF , P3 ;  /* 0xff8000002d5b7808 */ /* 0x001fce0001800000 */
[----:B------:R-:W0:Y:S01]  /*28f0*/  MUFU.TANH R20, R20 ;  /* 0x0000001400147308 */ /* 0x000e220000002400 */
[----:B-1----:R-:W-:Y:S02]  /*2900*/  FSEL R15, R14, -INF , P1 ;  /* 0xff8000000e0f7808 */ /* 0x002fe40000800000 */
[----:B------:R-:W-:Y:S02]  /*2910*/  ISETP.GT.AND P1, PT, R54, 0x31, PT ;  /* 0x000000313600780c */ /* 0x000fe40003f24270 */
[----:B------:R-:W-:-:S03]  /*2920*/  FMNMX.FTZ R14, R3, R4, !PT ;  /* 0x00000004030e7209 */ /* 0x000fc60007810000 */
[----:B------:R-:W1:Y:S01]  /*2930*/  MUFU.TANH R49, R49 ;  /* 0x0000003100317308 */ /* 0x000e620000002400 */
[----:B--2---:R-:W-:Y:S02]  /*2940*/  FSEL R99, R48, -INF , P2 ;  /* 0xff80000030637808 */ /* 0x004fe40001000000 */
[----:B------:R-:W-:-:S04]  /*2950*/  FMNMX.FTZ R14, R7, R14, !PT ;  /* 0x0000000e070e7209 */ /* 0x000fc80007810000 */
[----:B------:R-:W-:Y:S01]  /*2960*/  FMNMX.FTZ R14, R5, R14, !PT ;  /* 0x0000000e050e7209 */ /* 0x000fe20007810000 */
[----:B------:R2:W-:Y:S01]  /*2970*/  MUFU.TANH R127, R85 ;  /* 0x00000055007f7308 */ /* 0x0005e20000002400 */
[----:B0-----:R-:W-:Y:S02]  /*2980*/  FSEL R25, R20, -INF , P6 ;  /* 0xff80000014197808 */ /* 0x001fe40003000000 */
[----:B------:R-:W-:Y:S02]  /*2990*/  ISETP.GT.AND P6, PT, R54, 0x38, PT ;  /* 0x000000383600780c */ /* 0x000fe40003fc4270 */
[----:B------:R-:W-:Y:S02]  /*29a0*/  FMNMX.FTZ R14, R9, R14, !PT ;  /* 0x0000000e090e7209 */ /* 0x000fe40007810000 */
[----:B------:R-:W-:Y:S01]  /*29b0*/  FSEL R35, R35, -INF , P6 ;  /* 0xff80000023237808 */ /* 0x000fe20003000000 */
[----:B------:R-:W0:Y:S01]  /*29c0*/  MUFU.TANH R21, R21 ;  /* 0x0000001500157308 */ /* 0x000e220000002400 */
[----:B--2---:R-:W-:-:S02]  /*29d0*/  FSEL R85, R41, -INF , P5 ;  /* 0xff80000029557808 */ /* 0x004fc40002800000 */
[----:B-1----:R-:W-:Y:S02]  /*29e0*/  FSEL R95, R49, -INF , P1 ;  /* 0xff800000315f7808 */ /* 0x002fe40000800000 */
[----:B------:R-:W-:Y:S02]  /*29f0*/  FMNMX.FTZ R6, R85, R6, !PT ;  /* 0x0000000655067209 */ /* 0x000fe40007810000 */
[----:B------:R-:W-:Y:S01]  /*2a00*/  FMNMX.FTZ R14, R11, R14, !PT ;  /* 0x0000000e0b0e7209 */ /* 0x000fe20007810000 */
[----:B------:R-:W1:Y:S01]  /*2a10*/  MUFU.TANH R52, R52 ;  /* 0x0000003400347308 */ /* 0x000e620000002400 */
[----:B------:R-:W-:Y:S02]  /*2a20*/  FMNMX.FTZ R6, R101, R6, !PT ;  /* 0x0000000665067209 */ /* 0x000fe40007810000 */
[----:B------:R-:W-:Y:S02]  /*2a30*/  FMNMX.FTZ R14, R13, R14, !PT ;  /* 0x0000000e0d0e7209 */ /* 0x000fe40007810000 */
[----:B------:R-:W-:-:S02]  /*2a40*/  FMNMX.FTZ R6, R91, R6, !PT ;  /* 0x000000065b067209 */ /* 0x000fc40007810000 */
[----:B------:R-:W-:Y:S01]  /*2a50*/  FMNMX.FTZ R14, R15, R14, !PT ;  /* 0x0000000e0f0e7209 */ /* 0x000fe20007810000 */
[----:B------:R-:W2:Y:S01]  /*2a60*/  MUFU.TANH R26, R26 ;  /* 0x0000001a001a7308 */ /* 0x000ea20000002400 */
[----:B------:R-:W-:Y:S02]  /*2a70*/  FMNMX.FTZ R6, R99, R6, !PT ;  /* 0x0000000663067209 */ /* 0x000fe40007810000 */
[----:B0-----:R-:W-:Y:S02]  /*2a80*/  FSEL R21, R21, -INF , P5 ;  /* 0xff80000015157808 */ /* 0x001fe40002800000 */
[----:B------:R-:W-:Y:S02]  /*2a90*/  ISETP.GT.AND P5, PT, R54, 0x39, PT ;  /* 0x000000393600780c */ /* 0x000fe40003fa4270 */
[----:B------:R-:W-:Y:S01]  /*2aa0*/  FMNMX.FTZ R6, R95, R6, !PT ;  /* 0x000000065f067209 */ /* 0x000fe20007810000 */
[----:B------:R-:W-:Y:S01]  /*2ab0*/  MUFU.TANH R53, R53 ;  /* 0x0000003500357308 */ /* 0x000fe20000002400 */
[----:B-1----:R-:W-:-:S02]  /*2ac0*/  FSEL R97, R52, -INF , P6 ;  /* 0xff80000034617808 */ /* 0x002fc40003000000 */
[----:B------:R-:W-:Y:S02]  /*2ad0*/  ISETP.GT.AND P6, PT, R54, 0x50, PT ;  /* 0x000000503600780c */ /* 0x000fe40003fc4270 */
[----:B------:R-:W-:Y:S02]  /*2ae0*/  FMNMX.FTZ R6, R97, R6, !PT ;  /* 0x0000000661067209 */ /* 0x000fe40007810000 */
[----:B------:R-:W-:Y:S01]  /*2af0*/  FMNMX.FTZ R14, R25, R14, !PT ;  /* 0x0000000e190e7209 */ /* 0x000fe20007810000 */
[----:B------:R-:W0:Y:S01]  /*2b00*/  MUFU.TANH R24, R24 ;  /* 0x0000001800187308 */ /* 0x000e220000002400 */
[----:B--2---:R-:W-:Y:S02]  /*2b10*/  FSEL R27, R26, -INF , P4 ;  /* 0xff8000001a1b7808 */ /* 0x004fe40002000000 */
[----:B------:R-:W-:Y:S02]  /*2b20*/  ISETP.GT.AND P4, PT, R54, 0x40, PT ;  /* 0x000000403600780c */ /* 0x000fe40003f84270 */
[----:B------:R-:W-:-:S03]  /*2b30*/  FMNMX.FTZ R14, R21, R14, !PT ;  /* 0x0000000e150e7209 */ /* 0x000fc60007810000 */
[----:B------:R-:W-:Y:S01]  /*2b40*/  MUFU.TANH R56, R56 ;  /* 0x0000003800387308 */ /* 0x000fe20000002400 */
[----:B------:R-:W-:-:S07]  /*2b50*/  FMNMX.FTZ R14, R27, R14, !PT ;  /* 0x0000000e1b0e7209 */ /* 0x000fce0007810000 */
[----:B------:R-:W1:Y:S01]  /*2b60*/  MUFU.TANH R31, R31 ;  /* 0x0000001f001f7308 */ /* 0x000e620000002400 */
[----:B0-----:R-:W-:Y:S02]  /*2b70*/  FSEL R29, R24, -INF , P3 ;  /* 0xff800000181d7808 */ /* 0x001fe40001800000 */
[----:B------:R-:W-:Y:S02]  /*2b80*/  ISETP.GT.AND P3, PT, R54, 0x41, PT ;  /* 0x000000413600780c */ /* 0x000fe40003f64270 */
[----:B------:R-:W-:-:S03]  /*2b90*/  FMNMX.FTZ R14, R29, R14, !PT ;  /* 0x0000000e1d0e7209 */ /* 0x000fc60007810000 */
[----:B------:R-:W0:Y:S08]  /*2ba0*/  MUFU.TANH R57, R57 ;  /* 0x0000003900397308 */ /* 0x000e300000002400 */
[----:B------:R-:W2:Y:S01]  /*2bb0*/  MUFU.TANH R28, R28 ;  /* 0x0000001c001c7308 */ /* 0x000ea20000002400 */
[----:B-1----:R-:W-:Y:S02]  /*2bc0*/  FSEL R31, R31, -INF , P2 ;  /* 0xff8000001f1f7808 */ /* 0x002fe40001000000 */
[----:B------:R-:W-:-:S02]  /*2bd0*/  ISETP.GT.AND P2, PT, R54, 0x48, PT ;  /* 0x000000483600780c */ /* 0x000fc40003f44270 */
[----:B------:R-:W-:-:S03]  /*2be0*/  FMNMX.FTZ R14, R31, R14, !PT ;  /* 0x0000000e1f0e7209 */ /* 0x000fc60007810000 */
[----:B------:R-:W1:Y:S01]  /*2bf0*/  MUFU.TANH R60, R60 ;  /* 0x0000003c003c7308 */ /* 0x000e620000002400 */
[----:B0-----:R-:W-:-:S07]  /*2c00*/  FSEL R45, R57, -INF , P3 ;  /* 0xff800000392d7808 */ /* 0x001fce0001800000 */
[----:B------:R1:W-:Y:S01]  /*2c10*/  MUFU.TANH R34, R61 ;  /* 0x0000003d00227308 */ /* 0x0003e20000002400 */
[----:B--2---:R-:W-:Y:S02]  /*2c20*/  FSEL R33, R28, -INF , P1 ;  /* 0xff8000001c217808 */ /* 0x004fe40000800000 */
[----:B------:R-:W-:Y:S02]  /*2c30*/  ISETP.GT.AND P1, PT, R54, 0x49, PT ;  /* 0x000000493600780c */ /* 0x000fe40003f24270 */
[----:B------:R-:W-:-:S03]  /*2c40*/  FMNMX.FTZ R14, R33, R14, !PT ;  /* 0x0000000e210e7209 */ /* 0x000fc60007810000 */
[----:B------:R0:W-:Y:S01]  /*2c50*/  MUFU.TANH R50, R75 ;  /* 0x0000004b00327308 */ /* 0x0001e20000002400 */
[----:B-1----:R-:W-:Y:S02]  /*2c60*/  FSEL R61, R60, -INF , P2 ;  /* 0xff8000003c3d7808 */ /* 0x002fe40001000000 */
[----:B------:R-:W-:-:S05]  /*2c70*/  FMNMX.FTZ R14, R35, R14, !PT ;  /* 0x0000000e230e7209 */ /* 0x000fca0007810000 */
[----:B------:R-:W1:Y:S01]  /*2c80*/  MUFU.TANH R39, R39 ;  /* 0x0000002700277308 */ /* 0x000e620000002400 */
[----:B0-----:R-:W-:-:S04]  /*2c90*/  FSEL R75, R53, -INF , P5 ;  /* 0xff800000354b7808 */ /* 0x001fc80002800000 */
[----:B------:R-:W-:-:S03]  /*2ca0*/  FMNMX.FTZ R6, R75, R6, !PT ;  /* 0x000000064b067209 */ /* 0x000fc60007810000 */
[----:B------:R-:W-:Y:S08]  /*2cb0*/  MUFU.TANH R64, R64 ;  /* 0x0000004000407308 */ /* 0x000ff00000002400 */
[----:B------:R0:W2:Y:S01]  /*2cc0*/  MUFU.TANH R42, R67 ;  /* 0x00000043002a7308 */ /* 0x0000a20000002400 */
[----:B-1----:R-:W-:Y:S02]  /*2cd0*/  FSEL R39, R39, -INF , P5 ;  /* 0xff80000027277808 */ /* 0x002fe40002800000 */
[----:B------:R-:W-:-:S02]  /*2ce0*/  ISETP.GT.AND P5, PT, R54, 0x51, PT ;  /* 0x000000513600780c */ /* 0x000fc40003fa4270 */
[----:B------:R-:W-:-:S03]  /*2cf0*/  FMNMX.FTZ R14, R39, R14, !PT ;  /* 0x0000000e270e7209 */ /* 0x000fc60007810000 */
[----:B------:R-:W1:Y:S01]  /*2d00*/  MUFU.TANH R58, R58 ;  /* 0x0000003a003a7308 */ /* 0x000e620000002400 */
[----:B0-----:R-:W-:-:S04]  /*2d10*/  FSEL R67, R56, -INF , P4 ;  /* 0xff80000038437808 */ /* 0x001fc80002000000 */
[----:B------:R-:W-:-:S03]  /*2d20*/  FMNMX.FTZ R6, R67, R6, !PT ;  /* 0x0000000643067209 */ /* 0x000fc60007810000 */
[----:B------:R0:W-:Y:S01]  /*2d30*/  MUFU.TANH R38, R65 ;  /* 0x0000004100267308 */ /* 0x0001e20000002400 */
[----:B------:R-:W-:Y:S02]  /*2d40*/  FMNMX.FTZ R6, R45, R6, !PT ;  /* 0x000000062d067209 */ /* 0x000fe40007810000 */
[----:B--2---:R-:W-:Y:S02]  /*2d50*/  FSEL R53, R42, -INF , P5 ;  /* 0xff8000002a357808 */ /* 0x004fe40002800000 */
[----:B------:R-:W-:-:S03]  /*2d60*/  FMNMX.FTZ R6, R61, R6, !PT ;  /* 0x000000063d067209 */ /* 0x000fc60007810000 */
[----:B------:R-:W2:Y:S01]  /*2d70*/  MUFU.TANH R43, R59 ;  /* 0x0000003b002b7308 */ /* 0x000ea20000002400 */
[----:B0-----:R-:W-:Y:S02]  /*2d80*/  FSEL R65, R34, -INF , P1 ;  /* 0xff80000022417808 */ /* 0x001fe40000800000 */
[----:B-1----:R-:W-:Y:S02]  /*2d90*/  FSEL R41, R58, -INF , P4 ;  /* 0xff8000003a297808 */ /* 0x002fe40002000000 */
[----:B------:R-:W-:Y:S02]  /*2da0*/  FMNMX.FTZ R6, R65, R6, !PT ;  /* 0x0000000641067209 */ /* 0x000fe40007810000 */
[----:B------:R-:W-:Y:S01]  /*2db0*/  ISETP.GT.AND P4, PT, R54, 0x58, PT ;  /* 0x000000583600780c */ /* 0x000fe20003f84270 */
[----:B------:R-:W0:Y:S01]  /*2dc0*/  MUFU.TANH R68, R68 ;  /* 0x0000004400447308 */ /* 0x000e220000002400 */
[----:B------:R-:W-:-:S07]  /*2dd0*/  FMNMX.FTZ R14, R41, R14, !PT ;  /* 0x0000000e290e7209 */ /* 0x000fce0007810000 */
[----:B------:R-:W1:Y:S01]  /*2de0*/  MUFU.TANH R47, R62 ;  /* 0x0000003e002f7308 */ /* 0x000e620000002400 */
[----:B--2---:R-:W-:Y:S02]  /*2df0*/  FSEL R43, R43, -INF , P3 ;  /* 0xff8000002b2b7808 */ /* 0x004fe40001800000 */
[----:B------:R-:W-:Y:S02]  /*2e00*/  ISETP.GT.AND P3, PT, R54, 0x59, PT ;  /* 0x000000593600780c */ /* 0x000fe40003f64270 */
[----:B------:R-:W-:Y:S02]  /*2e10*/  FMNMX.FTZ R14, R43, R14, !PT ;  /* 0x0000000e2b0e7209 */ /* 0x000fe40007810000 */
[----:B------:R-:W-:Y:S01]  /*2e20*/  FSEL R57, R46, -INF , P3 ;  /* 0xff8000002e397808 */ /* 0x000fe20001800000 */
[----:B------:R2:W3:Y:S01]  /*2e30*/  MUFU.TANH R111, R69 ;  /* 0x00000045006f7308 */ /* 0x0004e20000002400 */
[----:B0-----:R-:W-:-:S07]  /*2e40*/  FSEL R109, R68, -INF , P4 ;  /* 0xff800000446d7808 */ /* 0x001fce0002000000 */
[----:B------:R-:W0:Y:S01]  /*2e50*/  MUFU.TANH R63, R63 ;  /* 0x0000003f003f7308 */ /* 0x000e220000002400 */
[----:B--2---:R-:W-:Y:S02]  /*2e60*/  FSEL R69, R64, -INF , P6 ;  /* 0xff80000040457808 */ /* 0x004fe40003000000 */
[----:B-1----:R-:W-:Y:S02]  /*2e70*/  FSEL R47, R47, -INF , P2 ;  /* 0xff8000002f2f7808 */ /* 0x002fe40001000000 */
[----:B------:R-:W-:Y:S02]  /*2e80*/  FMNMX.FTZ R6, R69, R6, !PT ;  /* 0x0000000645067209 */ /* 0x000fe40007810000 */
[C---:B------:R-:W-:Y:S01]  /*2e90*/  ISETP.GT.AND P2, PT, R54.reuse, 0x60, PT ;  /* 0x000000603600780c */ /* 0x040fe20003f44270 */
[----:B------:R-:W1:Y:S01]  /*2ea0*/  MUFU.TANH R72, R72 ;  /* 0x0000004800487308 */ /* 0x000e620000002400 */
[----:B---3--:R-:W-:Y:S02]  /*2eb0*/  FSEL R111, R111, -INF , P3 ;  /* 0xff8000006f6f7808 */ /* 0x008fe40001800000 */
[----:B------:R-:W-:-:S02]  /*2ec0*/  ISETP.GT.AND P3, PT, R54, 0x71, PT ;  /* 0x000000713600780c */ /* 0x000fc40003f64270 */
[----:B------:R-:W-:Y:S02]  /*2ed0*/  FMNMX.FTZ R14, R47, R14, !PT ;  /* 0x0000000e2f0e7209 */ /* 0x000fe40007810000 */
[----:B------:R-:W-:Y:S01]  /*2ee0*/  FSEL R123, R123, -INF , P3 ;  /* 0xff8000007b7b7808 */ /* 0x000fe20001800000 */
[----:B------:R-:W2:Y:S01]  /*2ef0*/  MUFU.TANH R51, R66 ;  /* 0x0000004200337308 */ /* 0x000ea20000002400 */
[----:B0-----:R-:W-:Y:S02]  /*2f00*/  FSEL R49, R63, -INF , P1 ;  /* 0xff8000003f317808 */ /* 0x001fe40000800000 */
[----:B------:R-:W-:Y:S02]  /*2f10*/  ISETP.GT.AND P1, PT, R54, 0x61, PT ;  /* 0x000000613600780c */ /* 0x000fe40003f24270 */
[----:B------:R-:W-:Y:S02]  /*2f20*/  FMNMX.FTZ R14, R49, R14, !PT ;  /* 0x0000000e310e7209 */ /* 0x000fe40007810000 */
[----:B------:R-:W-:Y:S01]  /*2f30*/  FSEL R115, R115, -INF , P1 ;  /* 0xff80000073737808 */ /* 0x000fe20000800000 */
[----:B------:R0:W3:Y:S01]  /*2f40*/  MUFU.TANH R119, R77 ;  /* 0x0000004d00777308 */ /* 0x0000e20000002400 */
[----:B-1----:R-:W-:-:S02]  /*2f50*/  FSEL R113, R72, -INF , P2 ;  /* 0xff80000048717808 */ /* 0x002fc40001000000 */
[----:B------:R-:W-:Y:S02]  /*2f60*/  FSEL R63, R50, -INF , P1 ;  /* 0xff800000323f7808 */ /* 0x000fe40000800000 */
[----:B------:R-:W-:-:S03]  /*2f70*/  ISETP.GT.AND P1, PT, R54, 0x79, PT ;  /* 0x000000793600780c */ /* 0x000fc60003f24270 */
[----:B------:R-:W1:Y:S01]  /*2f80*/  MUFU.TANH R76, R76 ;  /* 0x0000004c004c7308 */ /* 0x000e620000002400 */
[----:B0-----:R-:W-:Y:S02]  /*2f90*/  FSEL R77, R38, -INF , P5 ;  /* 0xff800000264d7808 */ /* 0x001fe40002800000 */
[----:B--2---:R-:W-:Y:S02]  /*2fa0*/  FSEL R51, R51, -INF , P6 ;  /* 0xff80000033337808 */ /* 0x004fe40003000000 */
[----:B------:R-:W-:Y:S02]  /*2fb0*/  FMNMX.FTZ R6, R77, R6, !PT ;  /* 0x000000064d067209 */ /* 0x000fe40007810000 */
[C---:B------:R-:W-:Y:S01]  /*2fc0*/  ISETP.GT.AND P6, PT, R54.reuse, 0x68, PT ;  /* 0x000000683600780c */ /* 0x040fe20003fc4270 */
[----:B------:R-:W0:Y:S01]  /*2fd0*/  MUFU.TANH R55, R70 ;  /* 0x0000004600377308 */ /* 0x000e220000002400 */
[----:B------:R-:W-:Y:S02]  /*2fe0*/  FMNMX.FTZ R6, R109, R6, !PT ;  /* 0x000000066d067209 */ /* 0x000fe40007810000 */
[----:B------:R-:W-:-:S02]  /*2ff0*/  ISETP.GT.AND P5, PT, R54, 0x69, PT ;  /* 0x000000693600780c */ /* 0x000fc40003fa4270 */
[----:B------:R-:W-:Y:S02]  /*3000*/  FMNMX.FTZ R6, R111, R6, !PT ;  /* 0x000000066f067209 */ /* 0x000fe40007810000 */
[----:B---3--:R-:W-:Y:S01]  /*3010*/  FSEL R119, R119, -INF , P5 ;  /* 0xff80000077777808 */ /* 0x008fe20002800000 */
[----:B------:R-:W2:Y:S01]  /*3020*/  MUFU.TANH R80, R80 ;  /* 0x0000005000507308 */ /* 0x000ea20000002400 */
[----:B------:R-:W-:Y:S02]  /*3030*/  FMNMX.FTZ R6, R113, R6, !PT ;  /* 0x0000000671067209 */ /* 0x000fe40007810000 */
[----:B-1----:R-:W-:Y:S02]  /*3040*/  FSEL R117, R76, -INF , P6 ;  /* 0xff8000004c757808 */ /* 0x002fe40003000000 */
[----:B------:R-:W-:Y:S02]  /*3050*/  FMNMX.FTZ R6, R115, R6, !PT ;  /* 0x0000000673067209 */ /* 0x000fe40007810000 */
[----:B------:R-:W-:Y:S01]  /*3060*/  FSEL R127, R127, -INF , P1 ;  /* 0xff8000007f7f7808 */ /* 0x000fe20000800000 */
[----:B------:R-:W1:Y:S01]  /*3070*/  MUFU.TANH R59, R74 ;  /* 0x0000004a003b7308 */ /* 0x000e620000002400 */
[----:B0-----:R-:W-:-:S02]  /*3080*/  FSEL R55, R55, -INF , P4 ;  /* 0xff80000037377808 */ /* 0x001fc40002000000 */
[----:B------:R-:W-:Y:S02]  /*3090*/  ISETP.GT.AND P4, PT, R54, 0x70, PT ;  /* 0x000000703600780c */ /* 0x000fe40003f84270 */
[----:B------:R-:W-:Y:S02]  /*30a0*/  FMNMX.FTZ R6, R117, R6, !PT ;  /* 0x0000000675067209 */ /* 0x000fe40007810000 */
[----:B------:R-:W-:Y:S01]  /*30b0*/  FMNMX.FTZ R14, R51, R14, !PT ;  /* 0x0000000e330e7209 */ /* 0x000fe20007810000 */
[----:B------:R-:W0:Y:S01]  /*30c0*/  MUFU.TANH R84, R84 ;  /* 0x0000005400547308 */ /* 0x000e220000002400 */
[----:B--2---:R-:W-:Y:S02]  /*30d0*/  FSEL R121, R80, -INF , P4 ;  /* 0xff80000050797808 */ /* 0x004fe40002000000 */
[----:B------:R-:W-:Y:S02]  /*30e0*/  FMNMX.FTZ R6, R119, R6, !PT ;  /* 0x0000000677067209 */ /* 0x000fe40007810000 */
[----:B------:R-:W-:-:S02]  /*30f0*/  FMNMX.FTZ R14, R53, R14, !PT ;  /* 0x0000000e350e7209 */ /* 0x000fc40007810000 */
[----:B------:R-:W-:Y:S01]  /*3100*/  FMNMX.FTZ R6, R121, R6, !PT ;  /* 0x0000000679067209 */ /* 0x000fe20007810000 */
[----:B------:R-:W2:Y:S01]  /*3110*/  MUFU.TANH R78, R78 ;  /* 0x0000004e004e7308 */ /* 0x000ea20000002400 */
[----:B-1----:R-:W-:Y:S02]  /*3120*/  FSEL R59, R59, -INF , P2 ;  /* 0xff8000003b3b7808 */ /* 0x002fe40001000000 */
[----:B------:R-:W-:Y:S02]  /*3130*/  ISETP.GT.AND P2, PT, R54, 0x78, PT ;  /* 0x000000783600780c */ /* 0x000fe40003f44270 */
[----:B------:R-:W-:Y:S02]  /*3140*/  FMNMX.FTZ R6, R123, R6, !PT ;  /* 0x000000067b067209 */ /* 0x000fe40007810000 */
[----:B------:R-:W-:Y:S01]  /*3150*/  FMNMX.FTZ R14, R55, R14, !PT ;  /* 0x0000000e370e7209 */ /* 0x000fe20007810000 */
[----:B------:R-:W-:Y:S01]  /*3160*/  MUFU.TANH R82, R82 ;  /* 0x0000005200527308 */ /* 0x000fe20000002400 */
[----:B0-----:R-:W-:-:S02]  /*3170*/  FSEL R125, R84, -INF , P2 ;  /* 0xff800000547d7808 */ /* 0x001fc40001000000 */
[----:B------:R-:W-:Y:S02]  /*3180*/  FMNMX.FTZ R14, R57, R14, !PT ;  /* 0x0000000e390e7209 */ /* 0x000fe40007810000 */
[----:B------:R-:W-:Y:S02]  /*3190*/  FMNMX.FTZ R6, R125, R6, !PT ;  /* 0x000000067d067209 */ /* 0x000fe40007810000 */
[----:B------:R-:W-:Y:S01]  /*31a0*/  FMNMX.FTZ R14, R59, R14, !PT ;  /* 0x0000000e3b0e7209 */ /* 0x000fe20007810000 */
[----:B------:R-:W-:Y:S01]  /*31b0*/  MUFU.TANH R86, R86 ;  /* 0x0000005600567308 */ /* 0x000fe20000002400 */
[----:B------:R-:W-:Y:S02]  /*31c0*/  FMNMX.FTZ R8, R127, R6, !PT ;  /* 0x000000067f087209 */ /* 0x000fe40007810000 */
[----:B------:R-:W-:-:S03]  /*31d0*/  FMNMX.FTZ R14, R63, R14, !PT ;  /* 0x0000000e3f0e7209 */ /* 0x000fc60007810000 */
[----:B------:R-:W0:Y:S02]  /*31e0*/  SHFL.BFLY PT, R37, R8, 0x2, 0x1f ;  /* 0x0c401f0008257f89 */ /* 0x000e2400000e0000 */
[----:B------:R-:W-:Y:S01]  /*31f0*/  MUFU.TANH R12, R87 ;  /* 0x00000057000c7308 */ /* 0x000fe20000002400 */
[----:B0-----:R-:W-:-:S07]  /*3200*/  FMNMX.FTZ R10, R8, R37, !PT ;  /* 0x00000025080a7209 */ /* 0x001fce0007810000 */
[----:B------:R0:W1:Y:S01]  /*3210*/  MUFU.TANH R8, R79 ;  /* 0x0000004f00087308 */ /* 0x0000620000002400 */
[----:B------:R-:W3:Y:S02]  /*3220*/  SHFL.BFLY PT, R37, R10, 0x1, 0x1f ;  /* 0x0c201f000a257f89 */ /* 0x000ee400000e0000 */
[----:B---3--:R-:W-:-:S05]  /*3230*/  FMNMX.FTZ R37, R10, R37, !PT ;  /* 0x000000250a257209 */ /* 0x008fca0007810000 */
[----:B------:R3:W4:Y:S01]  /*3240*/  MUFU.TANH R10, R83 ;  /* 0x00000053000a7308 */ /* 0x0007220000002400 */
[C---:B------:R-:W-:Y:S01]  /*3250*/  FSETP.NEU.FTZ.AND P0, PT, R37.reuse, -INF , PT ;  /* 0xff8000002500780b */ /* 0x040fe20003f1d000 */
[----:B------:R-:W-:-:S05]  /*3260*/  FMUL.FTZ R6, R37, R36 ;  /* 0x0000002425067220 */ /* 0x000fca0000410000 */
[----:B------:R-:W-:Y:S02]  /*3270*/  FSEL R6, R6, RZ, P0 ;  /* 0x000000ff06067208 */ /* 0x000fe40000000000 */
[----:B------:R-:W-:Y:S02]  /*3280*/  ISETP.NE.AND P0, PT, R90, RZ, PT ;  /* 0x000000ff5a00720c */ /* 0x000fe40003f05270 */
[-C--:B------:R-:W-:Y:S01]  /*3290*/  MOV R90, R151.reuse ;  /* 0x00000097005a7202 */ /* 0x080fe20000000f00 */
[-CC-:B0-----:R-:W-:Y:S01]  /*32a0*/  FFMA.FTZ R79, R89, R36.reuse, -R6.reuse ;  /* 0x00000024594f7223 */ /* 0x181fe20000010806 */
[----:B--2---:R-:W-:Y:S01]  /*32b0*/  FSEL R89, R78, -INF , P6 ;  /* 0xff8000004e597808 */ /* 0x004fe20003000000 */
[-CC-:B---3--:R-:W-:Y:S01]  /*32c0*/  FFMA.FTZ R83, R85, R36.reuse, -R6.reuse ;  /* 0x0000002455537223 */ /* 0x188fe20000010806 */
[-CC-:B------:R-:W-:Y:S01]  /*32d0*/  FFMA.FTZ R85, R91, R36.reuse, -R6.reuse ;  /* 0x000000245b557223 */ /* 0x180fe20000010806 */
[----:B-1----:R-:W-:Y:S01]  /*32e0*/  FSEL R91, R8, -INF , P5 ;  /* 0xff800000085b7808 */ /* 0x002fe20002800000 */
[--C-:B------:R-:W-:Y:S01]  /*32f0*/  FFMA.FTZ R158, R73, R36, -R6.reuse ;  /* 0x00000024499e7223 */ /* 0x100fe20000010806 */
[----:B------:R-:W-:Y:S01]  /*3300*/  FMNMX.FTZ R14, R89, R14, !PT ;  /* 0x0000000e590e7209 */ /* 0x000fe20007810000 */
[-CC-:B------:R-:W-:Y:S01]  /*3310*/  FFMA.FTZ R73, R81, R36.reuse, -R6.reuse ;  /* 0x0000002451497223 */ /* 0x180fe20000010806 */
[-CC-:B------:R-:W-:Y:S01]  /*3320*/  FFMA.FTZ R81, R93, R36.reuse, -R6.reuse ;  /* 0x000000245d517223 */ /* 0x180fe20000010806 */
[----:B------:R-:W-:Y:S01]  /*3330*/  FSEL R93, R82, -INF , P4 ;  /* 0xff800000525d7808 */ /* 0x000fe20002000000 */
        /* <DEDUP_REMOVED lines=20> */
[-CC-:B------:R-:W-:Y:S01]  /*3480*/  FFMA.FTZ R164, R103, R36.reuse, -R6.reuse ;  /* 0x0000002467a47223 */ /* 0x180fe20000010806 */
[-CC-:B------:R-:W-:Y:S01]  /*3490*/  FFMA.FTZ R166, R101, R36.reuse, -R6.reuse ;  /* 0x0000002465a67223 */ /* 0x180fe20000010806 */
[----:B------:R-:W0:Y:S01]  /*34a0*/  SHFL.BFLY PT, R45, R14, 0x2, 0x1f ;  /* 0x0c401f000e2d7f89 */ /* 0x000e2200000e0000 */
        /* <DEDUP_REMOVED lines=14> */
[----:B------:R-:W-:Y:S01]  /*3590*/  FFMA.FTZ R105, R127, R36, -R6 ;  /* 0x000000247f697223 */ /* 0x000fe20000010806 */
[--C-:B------:R-:W-:Y:S01]  /*35a0*/  IMAD.MOV.U32 R127, RZ, RZ, R151.reuse ;  /* 0x000000ffff7f7224 */ /* 0x100fe200078e0097 */
[----:B------:R-:W2:Y:S01]  /*35b0*/  MUFU.EX2 R73, R73 ;  /* 0x0000004900497308 */ /* 0x000ea20000000800 */
[-C--:B------:R-:W-:Y:S01]  /*35c0*/  MOV R125, R151.reuse ;  /* 0x00000097007d7202 */ /* 0x080fe20000000f00 */
[--C-:B------:R-:W-:Y:S01]  /*35d0*/  IMAD.MOV.U32 R123, RZ, RZ, R151.reuse ;  /* 0x000000ffff7b7224 */ /* 0x100fe200078e0097 */
[----:B------:R-:W-:Y:S01]  /*35e0*/  MOV R111, R151 ;  /* 0x00000097006f7202 */ /* 0x000fe20000000f00 */
[----:B------:R-:W-:-:S02]  /*35f0*/  IMAD.MOV.U32 R121, RZ, RZ, R151 ;  /* 0x000000ffff797224 */ /* 0x000fc400078e0097 */
[--C-:B------:R-:W-:Y:S01]  /*3600*/  IMAD.MOV.U32 R119, RZ, RZ, R151.reuse ;  /* 0x000000ffff777224 */ /* 0x100fe200078e0097 */
[----:B0-----:R-:W-:Y:S01]  /*3610*/  FMNMX.FTZ R8, R14, R45, !PT ;  /* 0x0000002d0e087209 */ /* 0x001fe20007810000 */
[----:B------:R-:W0:Y:S01]  /*3620*/  MUFU.EX2 R160, R160 ;  /* 0x000000a000a07308 */ /* 0x000e220000000800 */
[--C-:B------:R-:W-:Y:S02]  /*3630*/  IMAD.MOV.U32 R117, RZ, RZ, R151.reuse ;  /* 0x000000ffff757224 */ /* 0x100fe400078e0097 */
[--C-:B------:R-:W-:Y:S01]  /*3640*/  IMAD.MOV.U32 R115, RZ, RZ, R151.reuse ;  /* 0x000000ffff737224 */ /* 0x100fe200078e0097 */
[----:B------:R-:W3:Y:S01]  /*3650*/  SHFL.BFLY PT, R45, R8, 0x1, 0x1f ;  /* 0x0c201f00082d7f89 */ /* 0x000ee200000e0000 */
[--C-:B------:R-:W-:Y:S02]  /*3660*/  IMAD.MOV.U32 R113, RZ, RZ, R151.reuse ;  /* 0x000000ffff717224 */ /* 0x100fe400078e0097 */
[--C-:B------:R-:W-:Y:S01]  /*3670*/  IMAD.MOV.U32 R109, RZ, RZ, R151.reuse ;  /* 0x000000ffff6d7224 */ /* 0x100fe200078e0097 */
[----:B------:R-:W4:Y:S01]  /*3680*/  MUFU.EX2 R79, R79 ;  /* 0x0000004f004f7308 */ /* 0x000f220000000800 */
[----:B------:R-:W-:-:S07]  /*3690*/  IMAD.MOV.U32 R107, RZ, RZ, R151 ;  /* 0x000000ffff6b7224 */ /* 0x000fce00078e0097 */
[----:B------:R-:W5:Y:S08]  /*36a0*/  MUFU.EX2 R162, R162 ;  /* 0x000000a200a27308 */ /* 0x000f700000000800 */
[----:B------:R-:W5:Y:S01]  /*36b0*/  MUFU.EX2 R81, R81 ;  /* 0x0000005100517308 */ /* 0x000f620000000800 */
[----:B---3--:R-:W-:-:S04]  /*36c0*/  FMNMX.FTZ R45, R8, R45, !PT ;  /* 0x0000002d082d7209 */ /* 0x008fc80007810000 */
        /* <DEDUP_REMOVED lines=8> */
[----:B-1----:R-:W-:Y:S01]  /*3750*/  FADD.FTZ R3, R156, R71 ;  /* 0x000000479c037221 */ /* 0x002fe20000010000 */
[-CC-:B------:R-:W-:Y:S01]  /*3760*/  FFMA.FTZ R6, R5, R36.reuse, -R28.reuse ;  /* 0x0000002405067223 */ /* 0x180fe2000001081c */
[-CC-:B------:R-:W-:Y:S01]  /*3770*/  FFMA.FTZ R161, R9, R36.reuse, -R28.reuse ;  /* 0x0000002409a17223 */ /* 0x180fe2000001081c */
[-CC-:B------:R-:W-:Y:S01]  /*3780*/  FFMA.FTZ R8, R11, R36.reuse, -R28.reuse ;  /* 0x000000240b087223 */ /* 0x180fe2000001081c */
[----:B------:R-:W-:Y:S01]  /*3790*/  MUFU.EX2 R157, R157 ;  /* 0x0000009d009d7308 */ /* 0x000fe20000000800 */
[----:B------:R-:W-:Y:S01]  /*37a0*/  FADD.FTZ R26, R158, R3 ;  /* 0x000000039e1a7221 */ /* 0x000fe20000010000 */
[-CC-:B------:R-:W-:Y:S01]  /*37b0*/  FFMA.FTZ R163, R13, R36.reuse, -R28.reuse ;  /* 0x000000240da37223 */ /* 0x180fe2000001081c */
[-CC-:B------:R-:W-:Y:S01]  /*37c0*/  FFMA.FTZ R10, R15, R36.reuse, -R28.reuse ;  /* 0x000000240f0a7223 */ /* 0x180fe2000001081c */
[-C--:B------:R-:W-:Y:S01]  /*37d0*/  FFMA.FTZ R165, R25, R36.reuse, -R28 ;  /* 0x0000002419a57223 */ /* 0x080fe2000001081c */
[----:B--2---:R-:W-:Y:S01]  /*37e0*/  FADD.FTZ R3, R73, R26 ;  /* 0x0000001a49037221 */ /* 0x004fe20000010000 */
[-CC-:B------:R-:W-:Y:S01]  /*37f0*/  FFMA.FTZ R12, R21, R36.reuse, -R28.reuse ;  /* 0x00000024150c7223 */ /* 0x180fe2000001081c */
[-CC-:B------:R-:W-:Y:S01]  /*3800*/  FFMA.FTZ R167, R27, R36.reuse, -R28.reuse ;  /* 0x000000241ba77223 */ /* 0x180fe2000001081c */
[----:B------:R-:W1:Y:S01]  /*3810*/  MUFU.EX2 R4, R4 ;  /* 0x0000000400047308 */ /* 0x000e620000000800 */
[----:B0-----:R-:W-:Y:S01]  /*3820*/  FADD.FTZ R30, R160, R3 ;  /* 0x00000003a01e7221 */ /* 0x001fe20000010000 */
[-CC-:B------:R-:W-:Y:S01]  /*3830*/  FFMA.FTZ R14, R29, R36.reuse, -R28.reuse ;  /* 0x000000241d0e7223 */ /* 0x180fe2000001081c */
[-CC-:B------:R-:W-:Y:S01]  /*3840*/  FFMA.FTZ R169, R31, R36.reuse, -R28.reuse ;  /* 0x000000241fa97223 */ /* 0x180fe2000001081c */
[-C--:B------:R-:W-:Y:S01]  /*3850*/  FFMA.FTZ R20, R33, R36.reuse, -R28 ;  /* 0x0000002421147223 */ /* 0x080fe2000001081c */
[----:B----4-:R-:W-:Y:S01]  /*3860*/  FADD.FTZ R3, R79, R30 ;  /* 0x0000001e4f037221 */ /* 0x010fe20000010000 */
[-CC-:B------:R-:W-:Y:S01]  /*3870*/  FFMA.FTZ R171, R35, R36.reuse, -R28.reuse ;  /* 0x0000002423ab7223 */ /* 0x180fe2000001081c */
[-CC-:B------:R-:W-:Y:S01]  /*3880*/  FFMA.FTZ R24, R39, R36.reuse, -R28.reuse ;  /* 0x0000002427187223 */ /* 0x180fe2000001081c */
[----:B------:R-:W0:Y:S01]  /*3890*/  MUFU.EX2 R159, R159 ;  /* 0x0000009f009f7308 */ /* 0x000e220000000800 */
[----:B-----5:R-:W-:Y:S01]  /*38a0*/  FADD.FTZ R32, R162, R3 ;  /* 0x00000003a2207221 */ /* 0x020fe20000010000 */
[-CC-:B------:R-:W-:Y:S01]  /*38b0*/  FFMA.FTZ R173, R41, R36.reuse, -R28.reuse ;  /* 0x0000002429ad7223 */ /* 0x180fe2000001081c */
[-CC-:B------:R-:W-:Y:S01]  /*38c0*/  FFMA.FTZ R26, R43, R36.reuse, -R28.reuse ;  /* 0x000000242b1a7223 */ /* 0x180fe2000001081c */
[-C--:B------:R-:W-:Y:S01]  /*38d0*/  FFMA.FTZ R175, R47, R36.reuse, -R28 ;  /* 0x000000242faf7223 */ /* 0x080fe2000001081c */
[----:B------:R-:W-:Y:S01]  /*38e0*/  FADD.FTZ R5, R81, R32 ;  /* 0x0000002051057221 */ /* 0x000fe20000010000 */
[-CC-:B------:R-:W-:Y:S01]  /*38f0*/  FFMA.FTZ R49, R49, R36.reuse, -R28.reuse ;  /* 0x0000002431317223 */ /* 0x180fe2000001081c */
[-C--:B------:R-:W-:Y:S01]  /*3900*/  FFMA.FTZ R51, R51, R36.reuse, -R28 ;  /* 0x0000002433337223 */ /* 0x080fe2000001081c */
[----:B------:R-:W2:Y:S01]  /*3910*/  MUFU.EX2 R6, R6 ;  /* 0x0000000600067308 */ /* 0x000ea20000000800 */
[----:B-1----:R-:W-:Y:S01]  /*3920*/  FADD.FTZ R30, R157, R4 ;  /* 0x000000049d1e7221 */ /* 0x002fe20000010000 */
[----:B------:R-:W-:Y:S01]  /*3930*/  FADD.FTZ R34, R164, R5 ;  /* 0x00000005a4227221 */ /* 0x000fe20000010000 */
[-CC-:B------:R-:W-:Y:S01]  /*3940*/  FFMA.FTZ R53, R53, R36.reuse, -R28.reuse ;  /* 0x0000002435357223 */ /* 0x180fe2000001081c */
[-CC-:B------:R-:W-:Y:S01]  /*3950*/  FFMA.FTZ R55, R55, R36.reuse, -R28.reuse ;  /* 0x0000002437377223 */ /* 0x180fe2000001081c */
[-C--:B------:R-:W-:Y:S01]  /*3960*/  FFMA.FTZ R57, R57, R36.reuse, -R28 ;  /* 0x0000002439397223 */ /* 0x080fe2000001081c */
[----:B------:R-:W-:Y:S01]  /*3970*/  FADD.FTZ R5, R83, R34 ;  /* 0x0000002253057221 */ /* 0x000fe20000010000 */
[-C--:B------:R-:W-:Y:S01]  /*3980*/  FFMA.FTZ R59, R59, R36.reuse, -R28 ;  /* 0x000000243b3b7223 */ /* 0x080fe2000001081c */
[----:B------:R-:W1:Y:S01]  /*3990*/  MUFU.EX2 R161, R161 ;  /* 0x000000a100a17308 */ /* 0x000e620000000800 */
[----:B0-----:R-:W-:Y:S01]  /*39a0*/  FADD.FTZ R3, R159, R30 ;  /* 0x0000001e9f037221 */ /* 0x001fe20000010000 */
[-CC-:B------:R-:W-:Y:S01]  /*39b0*/  FFMA.FTZ R63, R63, R36.reuse, -R28.reuse ;  /* 0x000000243f3f7223 */ /* 0x180fe2000001081c */
[-CC-:B------:R-:W-:Y:S01]  /*39c0*/  FFMA.FTZ R89, R89, R36.reuse, -R28.reuse ;  /* 0x0000002459597223 */ /* 0x180fe2000001081c */
[-CC-:B------:R-:W-:Y:S01]  /*39d0*/  FFMA.FTZ R91, R91, R36.reuse, -R28.reuse ;  /* 0x000000245b5b7223 */ /* 0x180fe2000001081c */
[-CC-:B------:R-:W-:Y:S01]  /*39e0*/  FFMA.FTZ R93, R93, R36.reuse, -R28.reuse ;  /* 0x000000245d5d7223 */ /* 0x180fe2000001081c */
[-CC-:B------:R-:W-:Y:S01]  /*39f0*/  FFMA.FTZ R95, R95, R36.reuse, -R28.reuse ;  /* 0x000000245f5f7223 */ /* 0x180fe2000001081c */
[-CC-:B------:R-:W-:Y:S01]  /*3a00*/  FFMA.FTZ R97, R97, R36.reuse, -R28.reuse ;  /* 0x0000002461617223 */ /* 0x180fe2000001081c */
[----:B------:R-:W0:Y:S01]  /*3a10*/  MUFU.EX2 R8, R8 ;  /* 0x0000000800087308 */ /* 0x000e220000000800 */
[C---:B--2---:R-:W-:Y:S01]  /*3a20*/  FADD.FTZ R32, R6.reuse, R3 ;  /* 0x0000000306207221 */ /* 0x044fe20000010000 */
[----:B------:R-:W-:Y:S01]  /*3a30*/  FFMA.FTZ R99, R99, R36, -R28 ;  /* 0x0000002463637223 */ /* 0x000fe2000001081c */
[----:B------:R-:W-:-:S02]  /*3a40*/  F2FP.F16.F32.PACK_AB R159, R6, R159 ;  /* 0x0000009f069f723e */ /* 0x000fc400000000ff */
[----:B------:R-:W-:Y:S02]  /*3a50*/  F2FP.F16.F32.PACK_AB R157, R4, R157 ;  /* 0x0000009d049d723e */ /* 0x000fe400000000ff */
[----:B------:R-:W-:Y:S01]  /*3a60*/  F2FP.F16.F32.PACK_AB R156, R71, R156 ;  /* 0x0000009c479c723e */ /* 0x000fe200000000ff */
[----:B------:R-:W2:Y:S01]  /*3a70*/  MUFU.EX2 R166, R166 ;  /* 0x000000a600a67308 */ /* 0x000ea20000000800 */
[----:B-1----:R-:W-:Y:S01]  /*3a80*/  FADD.FTZ R3, R161, R32 ;  /* 0x00000020a1037221 */ /* 0x002fe20000010000 */
[----:B------:R-:W-:Y:S02]  /*3a90*/  F2FP.F16.F32.PACK_AB R158, R73, R158 ;  /* 0x0000009e499e723e */ /* 0x000fe400000000ff */
[----:B------:R-:W-:Y:S02]  /*3aa0*/  F2FP.F16.F32.PACK_AB R160, R79, R160 ;  /* 0x000000a04fa0723e */ /* 0x000fe400000000ff */
[----:B------:R-:W-:Y:S02]  /*3ab0*/  F2FP.F16.F32.PACK_AB R162, R81, R162 ;  /* 0x000000a251a2723e */ /* 0x000fe400000000ff */
[----:B------:R-:W1:Y:S01]  /*3ac0*/  MUFU.EX2 R163, R163 ;  /* 0x000000a300a37308 */ /* 0x000e620000000800 */
[----:B0-----:R-:W-:Y:S01]  /*3ad0*/  FADD.FTZ R32, R8, R3 ;  /* 0x0000000308207221 */ /* 0x001fe20000010000 */
[----:B------:R-:W-:-:S02]  /*3ae0*/  F2FP.F16.F32.PACK_AB R164, R83, R164 ;  /* 0x000000a453a4723e */ /* 0x000fc400000000ff */
[----:B------:R-:W-:-:S04]  /*3af0*/  F2FP.F16.F32.PACK_AB R161, R8, R161 ;  /* 0x000000a108a1723e */ /* 0x000fc800000000ff */
        /* <DEDUP_REMOVED lines=86> */
[----:B------:R-:W-:Y:S01]  /*4060*/  F2FP.F16.F32.PACK_AB R182, R101, R182 ;  /* 0x000000b665b6723e */ /* 0x000fe200000000ff */
[----:B------:R-:W-:-:S05]  /*4070*/  IMAD.MOV.U32 R101, RZ, RZ, R151 ;  /* 0x000000ffff657224 */ /* 0x000fca00078e0097 */
        /* <DEDUP_REMOVED lines=9> */
[----:B------:R-:W-:Y:S01]  /*4110*/  F2FP.F16.F32.PACK_AB R184, R103, R184 ;  /* 0x000000b867b8723e */ /* 0x000fe200000000ff */
[----:B------:R-:W-:-:S05]  /*4120*/  IMAD.MOV.U32 R103, RZ, RZ, R151 ;  /* 0x000000ffff677224 */ /* 0x000fca00078e0097 */
[----:B------:R0:W3:Y:S01]  /*4130*/  MUFU.EX2 R38, R91 ;  /* 0x0000005b00267308 */ /* 0x0000e20000000800 */
[C---:B--2---:R-:W-:Y:S01]  /*4140*/  FADD.FTZ R42, R28.reuse, R3 ;  /* 0x000000031c2a7221 */ /* 0x044fe20000010000 */
[----:B------:R-:W-:-:S06]  /*4150*/  F2FP.F16.F32.PACK_AB R181, R28, R59 ;  /* 0x0000003b1cb5723e */ /* 0x000fcc00000000ff */
[----:B------:R-:W2:Y:S01]  /*4160*/  MUFU.EX2 R93, R93 ;  /* 0x0000005d005d7308 */ /* 0x000ea20000000800 */
[----:B-1----:R-:W-:Y:S01]  /*4170*/  FADD.FTZ R3, R89, R42 ;  /* 0x0000002a59037221 */ /* 0x002fe20000010000 */
[----:B0-----:R-:W-:-:S06]  /*4180*/  IMAD.MOV.U32 R91, RZ, RZ, R151 ;  /* 0x000000ffff5b7224 */ /* 0x001fcc00078e0097 */
[----:B------:R0:W1:Y:S01]  /*4190*/  MUFU.EX2 R40, R95 ;  /* 0x0000005f00287308 */ /* 0x0000620000000800 */
[C---:B---3--:R-:W-:Y:S01]  /*41a0*/  FADD.FTZ R6, R38.reuse, R3 ;  /* 0x0000000326067221 */ /* 0x048fe20000010000 */
[----:B------:R-:W-:Y:S01]  /*41b0*/  F2FP.F16.F32.PACK_AB R183, R38, R89 ;  /* 0x0000005926b7723e */ /* 0x000fe200000000ff */
[----:B------:R-:W-:-:S05]  /*41c0*/  IMAD.MOV.U32 R89, RZ, RZ, R151 ;  /* 0x000000ffff597224 */ /* 0x000fca00078e0097 */
[----:B------:R-:W3:Y:S01]  /*41d0*/  MUFU.EX2 R97, R97 ;  /* 0x0000006100617308 */ /* 0x000ee20000000800 */
[----:B--2---:R-:W-:Y:S01]  /*41e0*/  FADD.FTZ R3, R93, R6 ;  /* 0x000000065d037221 */ /* 0x004fe20000010000 */
[----:B0-----:R-:W-:-:S06]  /*41f0*/  IMAD.MOV.U32 R95, RZ, RZ, R151 ;  /* 0x000000ffff5f7224 */ /* 0x001fcc00078e0097 */
[----:B------:R-:W0:Y:S01]  /*4200*/  MUFU.EX2 R186, R186 ;  /* 0x000000ba00ba7308 */ /* 0x000e220000000800 */
[C---:B-1----:R-:W-:Y:S01]  /*4210*/  FADD.FTZ R6, R40.reuse, R3 ;  /* 0x0000000328067221 */ /* 0x042fe20000010000 */
[----:B------:R-:W-:Y:S01]  /*4220*/  F2FP.F16.F32.PACK_AB R185, R40, R93 ;  /* 0x0000005d28b9723e */ /* 0x000fe200000000ff */
[----:B------:R-:W-:-:S05]  /*4230*/  IMAD.MOV.U32 R93, RZ, RZ, R151 ;  /* 0x000000ffff5d7224 */ /* 0x000fca00078e0097 */
[----:B------:R-:W1:Y:S01]  /*4240*/  MUFU.EX2 R105, R105 ;  /* 0x0000006900697308 */ /* 0x000e620000000800 */
[----:B---3--:R-:W-:Y:S01]  /*4250*/  FADD.FTZ R3, R97, R6 ;  /* 0x0000000661037221 */ /* 0x008fe20000010000 */
[----:B------:R-:W-:Y:S02]  /*4260*/  VIADD R6, R88, 0xfffffffe ;  /* 0xfffffffe58067836 */ /* 0x000fe40000000000 */
[----:B------:R-:W-:-:S03]  /*4270*/  IMAD.MOV.U32 R88, RZ, RZ, R151 ;  /* 0x000000ffff587224 */ /* 0x000fc600078e0097 */
[----:B------:R-:W-:Y:S01]  /*4280*/  ISETP.GE.AND P1, PT, R6, R17, PT ;  /* 0x000000110600720c */ /* 0x000fe20003f26270 */
[----:B------:R2:W3:Y:S01]  /*4290*/  MUFU.EX2 R4, R99 ;  /* 0x0000006300047308 */ /* 0x0004e20000000800 */
[----:B0-----:R-:W-:-:S04]  /*42a0*/  FADD.FTZ R0, R186, R5 ;  /* 0x00000005ba007221 */ /* 0x001fc80000010000 */
[C---:B-1----:R-:W-:Y:S01]  /*42b0*/  FADD.FTZ R0, R105.reuse, R0 ;  /* 0x0000000069007221 */ /* 0x042fe20000010000 */
[----:B------:R-:W-:Y:S01]  /*42c0*/  F2FP.F16.F32.PACK_AB R186, R105, R186 ;  /* 0x000000ba69ba723e */ /* 0x000fe200000000ff */
[--C-:B------:R-:W-:Y:S02]  /*42d0*/  IMAD.MOV.U32 R105, RZ, RZ, R151.reuse ;  /* 0x000000ffff697224 */ /* 0x100fe400078e0097 */
[----:B--2---:R-:W-:Y:S01]  /*42e0*/  IMAD.MOV.U32 R99, RZ, RZ, R151 ;  /* 0x000000ffff637224 */ /* 0x004fe200078e0097 */
[C---:B---3--:R-:W-:Y:S01]  /*42f0*/  F2FP.F16.F32.PACK_AB R187, R4.reuse, R97 ;  /* 0x0000006104bb723e */ /* 0x048fe200000000ff */
[----:B------:R-:W-:Y:S01]  /*4300*/  FADD.FTZ R3, R4, R3 ;  /* 0x0000000304037221 */ /* 0x000fe20000010000 */
[----:B------:R-:W-:Y:S01]  /*4310*/  MOV R97, R151 ;  /* 0x0000009700617202 */ /* 0x000fe20000000f00 */
        /* <DEDUP_REMOVED lines=35> */
[----:B------:R-:W-:Y:S01]  /*4550*/  UMOV UR43, UR38 ;  /* 0x00000026002b7c82 */ /* 0x000fe20008000000 */
[----:B------:R-:W-:Y:S01]  /*4560*/  UMOV UR40, UR39 ;  /* 0x0000002700287c82 */ /* 0x000fe20008000000 */
[----:B------:R-:W-:-:S05]  /*4570*/  ULDC UR44, c[0x0][0x9d8] ;  /* 0x00027600002c7ab9 */ /* 0x000fca0000000800 */
.L_x_6703:
[----:B------:R-:W-:Y:S01]  /*4580*/  ISETP.NE.AND P2, PT, RZ, UR41, PT ;  /* 0x00000029ff007c0c */ /* 0x000fe2000bf45270 */
[----:B------:R-:W-:-:S04]  /*4590*/  UISETP.NE.AND UP0, UPT, UR40, 0x1, UPT ;  /* 0x000000012800788c */ /* 0x000fc8000bf05270 */
[----:B------:R-:W-:-:S04]  /*45a0*/  USEL UR38, URZ, 0x1, UP0 ;  /* 0x000000013f267887 */ /* 0x000fc80008000000 */
[----:B------:R-:W-:-:S04]  /*45b0*/  ULOP3.LUT UR38, UR43, UR38, URZ, 0x3c, !UPT ;  /* 0x000000262b267292 */ /* 0x000fc8000f8e3c3f */
[----:B------:R-:W-:Y:S08]  /*45c0*/  @P2 BRA `(.L_x_6693) ;  /* 0x0000000000442947 */ /* 0x000ff00003800000 */
[----:B------:R-:W-:Y:S05]  /*45d0*/  @!P0 BRA `(.L_x_6694) ;  /* 0x0000000000048947 */ /* 0x000fea0003800000 */
[----:B------:R-:W-:Y:S01]  /*45e0*/  BPT.TRAP 0x1 ;  /* 0x000000040000795c */ /* 0x000fe20000300000 */
.L_x_6694:
[----:B------:R-:W0:Y:S01]  /*45f0*/  S2UR UR10, SR_CgaCtaId ;  /* 0x00000000000a79c3 */ /* 0x000e220000008800 */
[----:B------:R-:W-:Y:S01]  /*4600*/  UIADD3 UR6, UR40, 0x1, URZ ;  /* 0x0000000128067890 */ /* 0x000fe2000fffe03f */
[----:B------:R-:W-:Y:S01]  /*4610*/  IMAD.U32 R7, RZ, RZ, UR38 ;  /* 0x00000026ff077e24 */ /* 0x000fe2000f8e00ff */
[----:B------:R-:W-:Y:S02]  /*4620*/  UMOV UR7, 0x400 ;  /* 0x0000040000077882 */ /* 0x000fe40000000000 */
[----:B------:R-:W-:Y:S02]  /*4630*/  UISETP.NE.AND UP0, UPT, UR6, 0x2, UPT ;  /* 0x000000020600788c */ /* 0x000fe4000bf05270 */
[----:B------:R-:W-:Y:S02]  /*4640*/  SHF.L.U32 R7, R7, 0x1f, RZ ;  /* 0x0000001f07077819 */ /* 0x000fe400000006ff */
[----:B------:R-:W-:Y:S02]  /*4650*/  USEL UR6, UR6, URZ, UP0 ;  /* 0x0000003f06067287 */ /* 0x000fe40008000000 */
[----:B0-----:R-:W-:-:S04]  /*4660*/  ULEA UR7, UR10, UR7, 0x18 ;  /* 0x000000070a077291 */ /* 0x001fc8000f8ec03f */
[----:B------:R-:W-:-:S09]  /*4670*/  ULEA UR6, UR6, UR7, 0x3 ;  /* 0x0000000706067291 */ /* 0x000fd2000f8e183f */
[----:B------:R0:W1:Y:S01]  /*4680*/  SYNCS.PHASECHK.TRANS64.TRYWAIT P1, [UR6+0x28830], R7 ;  /* 0x02883007ff0075a7 */ /* 0x0000620008020146 */
[----:B------:R-:W-:Y:S05]  /*4690*/  @!P0 BRA `(.L_x_6695) ;  /* 0x0000000000048947 */ /* 0x000fea0003800000 */
[----:B------:R-:W-:Y:S01]  /*46a0*/  BPT.TRAP 0x1 ;  /* 0x000000040000795c */ /* 0x000fe20000300000 */
.L_x_6695:
[----:B-1----:R-:W-:Y:S05]  /*46b0*/  @P1 BRA `(.L_x_6693) ;  /* 0x0000000000081947 */ /* 0x002fea0003800000 */
[----:B------:R-:W1:Y:S02]  /*46c0*/  SYNCS.PHASECHK.TRANS64.TRYWAIT P1, [UR6+0x28830], R7 ;  /* 0x02883007ff0075a7 */ /* 0x000e640008020146 */
[----:B-1----:R-:W-:Y:S05]  /*46d0*/  @!P1 BRA `(.L_x_6696) ;  /* 0x000000b800749947 */ /* 0x002fea0003800000 */
.L_x_6693:
[----:B-1----:R-:W1:Y:S01]  /*46e0*/  S2R R8, SR_TID.X ;  /* 0x0000000000087919 */ /* 0x002e620000002100 */
[----:B------:R-:W-:Y:S01]  /*46f0*/  UIADD3 UR39, UR40, 0x1, URZ ;  /* 0x0000000128277890 */ /* 0x000fe2000fffe03f */
[----:B------:R-:W-:Y:S01]  /*4700*/  UMOV UR35, 0x40000040 ;  /* 0x4000004000237882 */ /* 0x000fe20000000000 */
[----:B------:R-:W-:Y:S02]  /*4710*/  UMOV UR7, 0x40000040 ;  /* 0x4000004000077882 */ /* 0x000fe40000000000 */
[----:B------:R-:W-:Y:S01]  /*4720*/  UISETP.NE.AND UP0, UPT, UR39, 0x2, UPT ;  /* 0x000000022700788c */ /* 0x000fe2000bf05270 */
[----:B------:R-:W-:Y:S01]  /*4730*/  UMOV UR11, 0x40000040 ;  /* 0x40000040000b7882 */ /* 0x000fe20000000000 */
[----:B------:R-:W-:Y:S02]  /*4740*/  UMOV UR15, 0x40000040 ;  /* 0x40000040000f7882 */ /* 0x000fe40000000000 */
[----:B------:R-:W-:Y:S01]  /*4750*/  USEL UR39, UR39, URZ, UP0 ;  /* 0x0000003f27277287 */ /* 0x000fe20008000000 */
[----:B------:R-:W-:Y:S01]  /*4760*/  UMOV UR19, 0x40000040 ;  /* 0x4000004000137882 */ /* 0x000fe20000000000 */
[----:B------:R-:W-:-:S02]  /*4770*/  UMOV UR23, 0x40000040 ;  /* 0x4000004000177882 */ /* 0x000fc40000000000 */
[----:B------:R-:W-:Y:S01]  /*4780*/  ULEA UR34, UR39, UR42, 0xb ;  /* 0x0000002a27227291 */ /* 0x000fe2000f8e583f */
[----:B------:R-:W-:Y:S01]  /*4790*/  UMOV UR27, 0x40000040 ;  /* 0x40000040001b7882 */ /* 0x000fe20000000000 */
[----:B------:R-:W-:Y:S02]  /*47a0*/  UMOV UR31, 0x40000040 ;  /* 0x40000040001f7882 */ /* 0x000fe40000000000 */
[----:B------:R-:W-:Y:S02]  /*47b0*/  UIADD3 UR6, UR34, 0x2, URZ ;  /* 0x0000000222067890 */ /* 0x000fe4000fffe03f */
[----:B------:R-:W-:Y:S02]  /*47c0*/  UIADD3 UR10, UR34, 0x4, URZ ;  /* 0x00000004220a7890 */ /* 0x000fe4000fffe03f */
[----:B------:R-:W-:Y:S02]  /*47d0*/  UIADD3 UR14, UR34, 0x6, URZ ;  /* 0x00000006220e7890 */ /* 0x000fe4000fffe03f */
[----:B------:R-:W-:-:S02]  /*47e0*/  UIADD3 UR18, UR34, 0x400, URZ ;  /* 0x0000040022127890 */ /* 0x000fc4000fffe03f */
[----:B------:R-:W-:Y:S02]  /*47f0*/  UIADD3 UR22, UR34, 0x402, URZ ;  /* 0x0000040222167890 */ /* 0x000fe4000fffe03f */
[----:B------:R-:W-:Y:S02]  /*4800*/  UIADD3 UR26, UR34, 0x404, URZ ;  /* 0x00000404221a7890 */ /* 0x000fe4000fffe03f */
[----:B------:R-:W-:Y:S01]  /*4810*/  UIADD3 UR30, UR34, 0x406, URZ ;  /* 0x00000406221e7890 */ /* 0x000fe2000fffe03f */
[----:B-1----:R-:W-:-:S05]  /*4820*/  SHF.R.U32.HI R8, RZ, 0x7, R8 ;  /* 0x00000007ff087819 */ /* 0x002fca0000011608 */
[----:B0-----:R-:W-:-:S05]  /*4830*/  VIADD R7, R8, 0x8 ;  /* 0x0000000808077836 */ /* 0x001fca0000000000 */
[----:B------:R0:W-:Y:S06]  /*4840*/  BAR.SYNC.DEFER_BLOCKING R7, 0x100 ;  /* 0x000400070000751d */ /* 0x0001ec0000010000 */
[----:B------:R-:W-:-:S06]  /*4850*/  WARPGROUP.ARRIVE ;  /* 0x00000000000079c5 */ /* 0x000fcc0000000000 */
[----:B------:R-:W-:Y:S03]  /*4860*/  HGMMA.64x128x16.F32 R24, gdesc[UR32], RZ, !UPT, gsb0 ;  /* 0x01e00000201879f0 */ /* 0x000fe6000c0008ff */
        /* <DEDUP_REMOVED lines=22> */
[----:B0-----:R-:W-:Y:S05]  /*49d0*/  @P2 BRA `(.L_x_6697) ;  /* 0x0000000000382947 */ /* 0x001fea0003800000 */
[----:B------:R-:W-:Y:S05]  /*49e0*/  @!P0 BRA `(.L_x_6698) ;  /* 0x0000000000048947 */ /* 0x000fea0003800000 */
[----:B------:R-:W-:Y:S01]  /*49f0*/  BPT.TRAP 0x1 ;  /* 0x000000040000795c */ /* 0x000fe20000300000 */
.L_x_6698:
[----:B------:R-:W0:Y:S01]  /*4a00*/  S2UR UR7, SR_CgaCtaId ;  /* 0x00000000000779c3 */ /* 0x000e220000008800 */
[----:B------:R-:W-:Y:S01]  /*4a10*/  UMOV UR6, 0x400 ;  /* 0x0000040000067882 */ /* 0x000fe20000000000 */
[----:B------:R-:W-:-:S04]  /*4a20*/  MOV R7, UR43 ;  /* 0x0000002b00077c02 */ /* 0x000fc80008000f00 */
[----:B------:R-:W-:Y:S01]  /*4a30*/  SHF.L.U32 R7, R7, 0x1f, RZ ;  /* 0x0000001f07077819 */ /* 0x000fe200000006ff */
[----:B0-----:R-:W-:-:S04]  /*4a40*/  ULEA UR6, UR7, UR6, 0x18 ;  /* 0x0000000607067291 */ /* 0x001fc8000f8ec03f */
[----:B------:R-:W-:-:S09]  /*4a50*/  ULEA UR6, UR40, UR6, 0x3 ;  /* 0x0000000628067291 */ /* 0x000fd2000f8e183f */
[----:B------:R0:W1:Y:S01]  /*4a60*/  SYNCS.PHASECHK.TRANS64.TRYWAIT P1, [UR6+0x28850], R7 ;  /* 0x02885007ff0075a7 */ /* 0x0000620008020146 */
[----:B------:R-:W-:Y:S05]  /*4a70*/  @!P0 BRA `(.L_x_6699) ;  /* 0x0000000000048947 */ /* 0x000fea0003800000 */
[----:B------:R-:W-:Y:S01]  /*4a80*/  BPT.TRAP 0x1 ;  /* 0x000000040000795c */ /* 0x000fe20000300000 */
.L_x_6699:
[----:B-1----:R-:W-:Y:S05]  /*4a90*/  @P1 BRA `(.L_x_6697) ;  /* 0x0000000000081947 */ /* 0x002fea0003800000 */
[----:B------:R-:W1:Y:S02]  /*4aa0*/  SYNCS.PHASECHK.TRANS64.TRYWAIT P1, [UR6+0x28850], R7 ;  /* 0x02885007ff0075a7 */ /* 0x000e640008020146 */
[----:B-1----:R-:W-:Y:S05]  /*4ab0*/  @!P1 BRA `(.L_x_6700) ;  /* 0x000000b400949947 */ /* 0x002fea0003800000 */
.L_x_6697:
[----:B------:R-:W2:Y:S01]  /*4ac0*/  S2UR UR6, SR_CgaCtaId ;  /* 0x00000000000679c3 */ /* 0x000ea20000008800 */
[----:B------:R-:W-:Y:S01]  /*4ad0*/  UMOV UR7, 0x400 ;  /* 0x0000040000077882 */ /* 0x000fe20000000000 */
[----:B------:R-:W-:Y:S01]  /*4ae0*/  WARPGROUP.ARRIVE ;  /* 0x00000000000079c5 */ /* 0x000fe20000000000 */
[----:B------:R-:W-:-:S05]  /*4af0*/  UMOV UR15, 0x40000040 ;  /* 0x40000040000f7882 */ /* 0x000fca0000000000 */
[----:B-1----:R-:W1:Y:S01]  /*4b00*/  S2R R8, SR_TID.X ;  /* 0x0000000000087919 */ /* 0x002e620000002100 */
[----:B--2---:R-:W-:-:S04]  /*4b10*/  ULEA UR11, UR6, UR7, 0x18 ;  /* 0x00000007060b7291 */ /* 0x004fc8000f8ec03f */
[----:B------:R-:W-:-:S04]  /*4b20*/  UIADD3 UR7, UR11, 0x400, URZ ;  /* 0x000004000b077890 */ /* 0x000fc8000fffe03f */
[----:B------:R-:W-:-:S04]  /*4b30*/  USHF.R.U32.HI UR7, URZ, 0x4, UR7 ;  /* 0x000000043f077899 */ /* 0x000fc80008011607 */
[----:B------:R-:W-:Y:S01]  /*4b40*/  ULOP3.LUT UR7, UR7, 0x3fff, URZ, 0xc0, !UPT ;  /* 0x00003fff07077892 */ /* 0x000fe2000f8ec03f */
[----:B-1----:R-:W-:-:S03]  /*4b50*/  SHF.R.U32.HI R8, RZ, 0x7, R8 ;  /* 0x00000007ff087819 */ /* 0x002fc60000011608 */
[----:B------:R-:W-:Y:S01]  /*4b60*/  ULOP3.LUT UR7, UR7, 0x4000000, URZ, 0xfc, !UPT ;  /* 0x0400000007077892 */ /* 0x000fe2000f8efc3f */
[----:B0-----:R-:W-:-:S03]  /*4b70*/  IADD3 R7, -R8, 0xb, RZ ;  /* 0x0000000b08077810 */ /* 0x001fc60007ffe1ff */
        /* <DEDUP_REMOVED lines=43> */
.L_x_6701:
[----:B0-----:R-:W-:Y:S01]  /*4e30*/  FMUL.FTZ R7, R24, UR44 ;  /* 0x0000002c18077c20 */ /* 0x001fe20008410000 */
        /* <DEDUP_REMOVED lines=81> */
[----:B------:R-:W-:-:S04]  /*5350*/  ULEA UR7, UR39, UR11, 0x3 ;  /* 0x0000000b27077291 */ /* 0x000fc8000f8e183f */
        /* <DEDUP_REMOVED lines=94> */
[----:B--2---:R-:W-:Y:S02]  /*5940*/  FMNMX.FTZ R37, R77, R36, !PT ;  /* 0x000000244d257209 */ /* 0x004fe40007810000 */
[----:B------:R-:W2:Y:S05]  /*5950*/  LDC R36, c[0x0][0x988] ;  /* 0x00026200ff247b82 */ /* 0x000eaa0000000800 */
        /* <DEDUP_REMOVED lines=16> */
[----:B------:R-:W1:Y:S01]  /*5a60*/  SHFL.BFLY PT, R37, R40, 0x2, 0x1f ;  /* 0x0c401f0028257f89 */ /* 0x000e6200000e0000 */
[----:B---3--:R-:W-:-:S04]  /*5a70*/  FMNMX.FTZ R38, R83, R38, !PT ;  /* 0x0000002653267209 */ /* 0x008fc80007810000 */
[----:B0-----:R-:W-:-:S05]  /*5a80*/  FMNMX.FTZ R38, R85, R38, !PT ;  /* 0x0000002655267209 */ /* 0x001fca0007810000 */
[----:B------:R-:W0:Y:S01]  /*5a90*/  SHFL.BFLY PT, R45, R38, 0x2, 0x1f ;  /* 0x0c401f00262d7f89 */ /* 0x000e2200000e0000 */
[----:B-1----:R-:W-:-:S05]  /*5aa0*/  FMNMX.FTZ R52, R40, R37, !PT ;  /* 0x0000002528347209 */ /* 0x002fca0007810000 */
[----:B------:R-:W1:Y:S01]  /*5ab0*/  SHFL.BFLY PT, R37, R52, 0x1, 0x1f ;  /* 0x0c201f0034257f89 */ /* 0x000e6200000e0000 */
[----:B0-----:R-:W-:-:S05]  /*5ac0*/  FMNMX.FTZ R54, R38, R45, !PT ;  /* 0x0000002d26367209 */ /* 0x001fca0007810000 */
[----:B------:R-:W0:Y:S01]  /*5ad0*/  SHFL.BFLY PT, R45, R54, 0x1, 0x1f ;  /* 0x0c201f00362d7f89 */ /* 0x000e2200000e0000 */
[----:B-1----:R-:W-:-:S05]  /*5ae0*/  FMNMX.FTZ R37, R52, R37, !PT ;  /* 0x0000002534257209 */ /* 0x002fca0007810000 */
[C---:B--2---:R-:W-:Y:S01]  /*5af0*/  FMUL.FTZ R50, R37.reuse, R36 ;  /* 0x0000002425327220 */ /* 0x044fe20000410000 */
[----:B------:R-:W-:-:S03]  /*5b00*/  FADD.FTZ R87, -R37, R4 ;  /* 0x0000000425577221 */ /* 0x000fc60000010100 */
[-CC-:B------:R-:W-:Y:S01]  /*5b10*/  FFMA.FTZ R38, R12, R36.reuse, -R50.reuse ;  /* 0x000000240c267223 */ /* 0x180fe20000010832 */
[-CC-:B------:R-:W-:Y:S01]  /*5b20*/  FFMA.FTZ R12, R26, R36.reuse, -R50.reuse ;  /* 0x000000241a0c7223 */ /* 0x180fe20000010832 */
[-CC-:B------:R-:W-:Y:S01]  /*5b30*/  FFMA.FTZ R168, R157, R36.reuse, -R50.reuse ;  /* 0x000000249da87223 */ /* 0x180fe20000010832 */
[-CC-:B------:R-:W-:Y:S01]  /*5b40*/  FFMA.FTZ R156, R7, R36.reuse, -R50.reuse ;  /* 0x00000024079c7223 */ /* 0x180fe20000010832 */
[-C--:B------:R-:W-:Y:S01]  /*5b50*/  FMUL.FTZ R87, R87, R36.reuse ;  /* 0x0000002457577220 */ /* 0x080fe20000410000 */
[-CC-:B------:R-:W-:Y:S01]  /*5b60*/  FFMA.FTZ R40, R8, R36.reuse, -R50.reuse ;  /* 0x0000002408287223 */ /* 0x180fe20000010832 */
[-CC-:B------:R-:W-:Y:S01]  /*5b70*/  FFMA.FTZ R187, R159, R36.reuse, -R50.reuse ;  /* 0x000000249fbb7223 */ /* 0x180fe20000010832 */
[----:B0-----:R-:W-:Y:S01]  /*5b80*/  FMNMX.FTZ R45, R54, R45, !PT ;  /* 0x0000002d362d7209 */ /* 0x001fe20007810000 */
[-CC-:B------:R-:W-:Y:S01]  /*5b90*/  FFMA.FTZ R158, R11, R36.reuse, -R50.reuse ;  /* 0x000000240b9e7223 */ /* 0x180fe20000010832 */
[----:B------:R-:W-:Y:S01]  /*5ba0*/  MUFU.EX2 R156, R156 ;  /* 0x0000009c009c7308 */ /* 0x000fe20000000800 */
[-CC-:B------:R-:W-:Y:S01]  /*5bb0*/  FFMA.FTZ R170, R161, R36.reuse, -R50.reuse ;  /* 0x00000024a1aa7223 */ /* 0x180fe20000010832 */
[-CC-:B------:R-:W-:Y:S01]  /*5bc0*/  FFMA.FTZ R160, R15, R36.reuse, -R50.reuse ;  /* 0x000000240fa07223 */ /* 0x180fe20000010832 */
[C---:B------:R-:W-:Y:S01]  /*5bd0*/  FADD.FTZ R185, -R45.reuse, R5 ;  /* 0x000000052db97221 */ /* 0x040fe20000010100 */
[-C--:B------:R-:W-:Y:S01]  /*5be0*/  FMUL.FTZ R26, R45, R36.reuse ;  /* 0x000000242d1a7220 */ /* 0x080fe20000410000 */
[-CC-:B------:R-:W-:Y:S01]  /*5bf0*/  FFMA.FTZ R20, R20, R36.reuse, -R50.reuse ;  /* 0x0000002414147223 */ /* 0x180fe20000010832 */
[-C--:B------:R-:W-:Y:S01]  /*5c00*/  FFMA.FTZ R162, R25, R36.reuse, -R50 ;  /* 0x0000002419a27223 */ /* 0x080fe20000010832 */
[-C--:B------:R-:W-:Y:S01]  /*5c10*/  FMUL.FTZ R4, R185, R36.reuse ;  /* 0x00000024b9047220 */ /* 0x080fe20000410000 */
[-CC-:B------:R-:W-:Y:S01]  /*5c20*/  FFMA.FTZ R157, R10, R36.reuse, -R26.reuse ;  /* 0x000000240a9d7223 */ /* 0x180fe2000001081a */
[-CC-:B------:R-:W-:Y:S01]  /*5c30*/  FFMA.FTZ R10, R9, R36.reuse, -R26.reuse ;  /* 0x00000024090a7223 */ /* 0x180fe2000001081a */
[----:B------:R0:W1:Y:S01]  /*5c40*/  MUFU.EX2 R5, R87 ;  /* 0x0000005700057308 */ /* 0x0000620000000800 */
[-CC-:B------:R-:W-:Y:S01]  /*5c50*/  FFMA.FTZ R159, R13, R36.reuse, -R26.reuse ;  /* 0x000000240d9f7223 */ /* 0x180fe2000001081a */
[-CC-:B------:R-:W-:Y:S01]  /*5c60*/  FFMA.FTZ R14, R14, R36.reuse, -R26.reuse ;  /* 0x000000240e0e7223 */ /* 0x180fe2000001081a */
[-CC-:B------:R-:W-:Y:S01]  /*5c70*/  FFMA.FTZ R161, R21, R36.reuse, -R26.reuse ;  /* 0x0000002415a17223 */ /* 0x180fe2000001081a */
[-C--:B------:R-:W-:Y:S01]  /*5c80*/  FFMA.FTZ R24, R24, R36.reuse, -R26 ;  /* 0x0000002418187223 */ /* 0x080fe2000001081a */
[-C--:B------:R-:W-:Y:S01]  /*5c90*/  FFMA.FTZ R185, R163, R36.reuse, -R50 ;  /* 0x00000024a3b97223 */ /* 0x080fe20000010832 */
[-CC-:B------:R-:W-:Y:S01]  /*5ca0*/  FFMA.FTZ R163, R27, R36.reuse, -R26.reuse ;  /* 0x000000241ba37223 */ /* 0x180fe2000001081a */
[-C--:B------:R-:W-:Y:S01]  /*5cb0*/  FFMA.FTZ R28, R28, R36.reuse, -R26 ;  /* 0x000000241c1c7223 */ /* 0x080fe2000001081a */
[----:B------:R-:W-:Y:S01]  /*5cc0*/  MUFU.EX2 R4, R4 ;  /* 0x0000000400047308 */ /* 0x000fe20000000800 */
[-CC-:B------:R-:W-:Y:S01]  /*5cd0*/  FFMA.FTZ R172, R165, R36.reuse, -R50.reuse ;  /* 0x00000024a5ac7223 */ /* 0x180fe20000010832 */
[-C--:B------:R-:W-:Y:S01]  /*5ce0*/  FFMA.FTZ R164, R29, R36.reuse, -R50 ;  /* 0x000000241da47223 */ /* 0x080fe20000010832 */
[-C--:B------:R-:W-:Y:S01]  /*5cf0*/  FFMA.FTZ R165, R31, R36.reuse, -R26 ;  /* 0x000000241fa57223 */ /* 0x080fe2000001081a */
[-C--:B------:R-:W-:Y:S01]  /*5d00*/  FFMA.FTZ R8, R30, R36.reuse, -R50 ;  /* 0x000000241e087223 */ /* 0x080fe20000010832 */
[-C--:B------:R-:W-:Y:S01]  /*5d10*/  FFMA.FTZ R30, R32, R36.reuse, -R26 ;  /* 0x00000024201e7223 */ /* 0x080fe2000001081a */
[-CC-:B0-----:R-:W-:Y:S01]  /*5d20*/  FFMA.FTZ R87, R167, R36.reuse, -R50.reuse ;  /* 0x00000024a7577223 */ /* 0x181fe20000010832 */
[----:B------:R-:W-:Y:S01]  /*5d30*/  FFMA.FTZ R166, R33, R36, -R50 ;  /* 0x0000002421a67223 */ /* 0x000fe20000010832 */
[----:B------:R-:W0:Y:S01]  /*5d40*/  MUFU.EX2 R157, R157 ;  /* 0x0000009d009d7308 */ /* 0x000e220000000800 */
[----:B-1----:R-:W-:Y:S01]  /*5d50*/  FFMA.FTZ R9, R5, R0, R156 ;  /* 0x0000000005097223 */ /* 0x002fe2000001009c */
[-C--:B------:R-:W-:Y:S01]  /*5d60*/  FFMA.FTZ R167, R35, R36.reuse, -R26 ;  /* 0x0000002423a77223 */ /* 0x080fe2000001081a */
[-C--:B------:R-:W-:Y:S01]  /*5d70*/  FFMA.FTZ R229, R34, R36.reuse, -R50 ;  /* 0x0000002422e57223 */ /* 0x080fe20000010832 */
[-C--:B------:R-:W-:Y:S01]  /*5d80*/  FFMA.FTZ R32, R39, R36.reuse, -R26 ;  /* 0x0000002427207223 */ /* 0x080fe2000001081a */
[-C--:B------:R-:W-:Y:S01]  /*5d90*/  FFMA.FTZ R174, R169, R36.reuse, -R50 ;  /* 0x00000024a9ae7223 */ /* 0x080fe20000010832 */
[-CC-:B------:R-:W-:Y:S01]  /*5da0*/  FFMA.FTZ R169, R41, R36.reuse, -R26.reuse ;  /* 0x0000002429a97223 */ /* 0x180fe2000001081a */
[-C--:B------:R-:W-:Y:S01]  /*5db0*/  FFMA.FTZ R34, R43, R36.reuse, -R26 ;  /* 0x000000242b227223 */ /* 0x080fe2000001081a */
[----:B------:R-:W1:Y:S01]  /*5dc0*/  MUFU.EX2 R40, R40 ;  /* 0x0000002800287308 */ /* 0x000e620000000800 */
        /* <DEDUP_REMOVED lines=16> */
[----:B-1----:R-:W-:Y:S01]  /*5ed0*/  FADD.FTZ R9, R40, R9 ;  /* 0x0000000928097221 */ /* 0x002fe20000010000 */
[-C--:B------:R-:W-:Y:S01]  /*5ee0*/  FFMA.FTZ R177, R59, R36.reuse, -R26 ;  /* 0x000000243bb17223 */ /* 0x080fe2000001081a */
[-CC-:B------:R-:W-:Y:S01]  /*5ef0*/  FFMA.FTZ R182, R75, R36.reuse, -R50.reuse ;  /* 0x000000244bb67223 */ /* 0x180fe20000010832 */
[-C--:B------:R-:W-:Y:S01]  /*5f00*/  FFMA.FTZ R75, R48, R36.reuse, -R50 ;  /* 0x00000024304b7223 */ /* 0x080fe20000010832 */
[-C--:B------:R-:W-:Y:S01]  /*5f10*/  FFMA.FTZ R48, R61, R36.reuse, -R26 ;  /* 0x000000243d307223 */ /* 0x080fe2000001081a */
[-C--:B------:R-:W-:Y:S01]  /*5f20*/  FFMA.FTZ R25, R179, R36.reuse, -R50 ;  /* 0x00000024b3197223 */ /* 0x080fe20000010832 */
[-C--:B------:R-:W-:Y:S01]  /*5f30*/  FFMA.FTZ R179, R63, R36.reuse, -R26 ;  /* 0x000000243fb37223 */ /* 0x080fe2000001081a */
[----:B------:R-:W1:Y:S01]  /*5f40*/  MUFU.EX2 R159, R159 ;  /* 0x0000009f009f7308 */ /* 0x000e620000000800 */
[----:B--2---:R-:W-:Y:S01]  /*5f50*/  FADD.FTZ R0, R10, R3 ;  /* 0x000000030a007221 */ /* 0x004fe20000010000 */
[-CC-:B------:R-:W-:Y:S01]  /*5f60*/  FFMA.FTZ R180, R181, R36.reuse, -R50.reuse ;  /* 0x00000024b5b47223 */ /* 0x180fe20000010832 */
[-CC-:B------:R-:W-:Y:S01]  /*5f70*/  FFMA.FTZ R15, R183, R36.reuse, -R50.reuse ;  /* 0x00000024b70f7223 */ /* 0x180fe20000010832 */
[-C--:B------:R-:W-:Y:S01]  /*5f80*/  FFMA.FTZ R11, R77, R36.reuse, -R50 ;  /* 0x000000244d0b7223 */ /* 0x080fe20000010832 */
[-CC-:B------:R-:W-:Y:S01]  /*5f90*/  FFMA.FTZ R50, R65, R36.reuse, -R26.reuse ;  /* 0x0000002441327223 */ /* 0x180fe2000001081a */
[-CC-:B------:R-:W-:Y:S01]  /*5fa0*/  FFMA.FTZ R181, R67, R36.reuse, -R26.reuse ;  /* 0x0000002443b57223 */ /* 0x180fe2000001081a */
[----:B------:R-:W-:Y:S01]  /*5fb0*/  FFMA.FTZ R183, R71, R36, -R26 ;  /* 0x0000002447b77223 */ /* 0x000fe2000001081a */
        /* <DEDUP_REMOVED lines=46> */
[----:B------:R-:W-:-:S06]  /*62a0*/  FFMA.FTZ R52, R69, R36, -R26 ;  /* 0x0000002445347223 */ /* 0x000fcc000001081a */
        /* <DEDUP_REMOVED lines=16> */
[----:B------:R-:W-:-:S06]  /*63b0*/  FFMA.FTZ R54, R73, R36, -R26 ;  /* 0x0000002449367223 */ /* 0x000fcc000001081a */
[----:B------:R-:W0:Y:S01]  /*63c0*/  MUFU.EX2 R175, R175 ;  /* 0x000000af00af7308 */ /* 0x000e220000000800 */
[----:B-1----:R-:W-:-:S07]  /*63d0*/  FADD.FTZ R0, R44, R3 ;  /* 0x000000032c007221 */ /* 0x002fce0000010000 */
[----:B------:R-:W1:Y:S01]  /*63e0*/  MUFU.EX2 R33, R33 ;  /* 0x0000002100217308 */ /* 0x000e620000000800 */
[----:B--2---:R-:W-:Y:S01]  /*63f0*/  FADD.FTZ R56, R174, R9 ;  /* 0x00000009ae387221 */ /* 0x004fe20000010000 */
[----:B------:R-:W-:-:S06]  /*6400*/  FFMA.FTZ R9, R79, R36, -R26 ;  /* 0x000000244f097223 */ /* 0x000fcc000001081a */
        /* <DEDUP_REMOVED lines=16> */
[----:B-1----:R-:W-:Y:S01]  /*6510*/  FADD.FTZ R58, R178, R13 ;  /* 0x0000000db23a7221 */ /* 0x002fe20000010000 */
[-CC-:B------:R-:W-:Y:S01]  /*6520*/  FFMA.FTZ R13, R83, R36.reuse, -R26.reuse ;  /* 0x00000024530d7223 */ /* 0x180fe2000001081a */
[----:B------:R-:W-:-:S05]  /*6530*/  FFMA.FTZ R26, R85, R36, -R26 ;  /* 0x00000024551a7223 */ /* 0x000fca000001081a */
        /* <DEDUP_REMOVED lines=38> */
.L_x_6702:
[----:B------:R-:W-:Y:S01]  /*67a0*/  ULEA UR7, UR40, UR11, 0x3 ;  /* 0x0000000b28077291 */ /* 0x000fe2000f8e183f */
[----:B------:R-:W-:Y:S01]  /*67b0*/  ISETP.GT.AND P1, PT, R6, R17, PT ;  /* 0x000000110600720c */ /* 0x000fe20003f24270 */
[----:B------:R-:W-:Y:S01]  /*67c0*/  UMOV UR43, UR38 ;  /* 0x00000026002b7c82 */ /* 0x000fe20008000000 */
[----:B------:R-:W-:Y:S01]  /*67d0*/  UMOV UR40, UR39 ;  /* 0x0000002700287c82 */ /* 0x000fe20008000000 */
[----:B------:R-:W-:Y:S01]  /*67e0*/  UIADD3 UR7, UR7, 0x28860, URZ ;  /* 0x0002886007077890 */ /* 0x000fe2000fffe03f */
[----:B------:R-:W-:Y:S01]  /*67f0*/  F2FP.F16.F32.PACK_AB R168, R187, R168 ;  /* 0x000000a8bba8723e */ /* 0x000fe200000000ff */
[-C--:B------:R-:W-:Y:S01]  /*6800*/  FMUL.FTZ R88, R88, R5.reuse ;  /* 0x0000000558587220 */ /* 0x080fe20000410000 */
[----:B------:R-:W-:Y:S01]  /*6810*/  F2FP.F16.F32.PACK_AB R170, R185, R170 ;  /* 0x000000aab9aa723e */ /* 0x000fe200000000ff */
        /* <DEDUP_REMOVED lines=99> */
.L_x_6692:
[----:B------:R-:W-:Y:S06]  /*6e50*/  BAR.ARV 0x8, 0x180 ;  /* 0x0206000000007b1d */ /* 0x000fec0000002000 */
[----:B------:R-:W-:Y:S05]  /*6e60*/  @!P0 BRA `(.L_x_6704) ;  /* 0x0000000000048947 */ /* 0x000fea0003800000 */
[----:B------:R-:W-:Y:S01]  /*6e70*/  BPT.TRAP 0x1 ;  /* 0x000000040000795c */ /* 0x000fe20000300000 */
.L_x_6704:
[----:B------:R-:W0:Y:S01]  /*6e80*/  S2UR UR7, SR_CgaCtaId ;  /* 0x00000000000779c3 */ /* 0x000e220000008800 */
[----:B------:R-:W-:Y:S01]  /*6e90*/  UMOV UR4, 0x400 ;  /* 0x0000040000047882 */ /* 0x000fe20000000000 */
[----:B------:R-:W-:-:S05]  /*6ea0*/  IMAD.U32 R4, RZ, RZ, UR38 ;  /* 0x00000026ff047e24 */ /* 0x000fca000f8e00ff */
[----:B------:R-:W-:Y:S01]  /*6eb0*/  SHF.L.U32 R4, R4, 0x1f, RZ ;  /* 0x0000001f04047819 */ /* 0x000fe200000006ff */
[----:B0-----:R-:W-:-:S04]  /*6ec0*/  ULEA UR4, UR7, UR4, 0x18 ;  /* 0x0000000407047291 */ /* 0x001fc8000f8ec03f */
[----:B------:R-:W-:-:S09]  /*6ed0*/  ULEA UR5, UR39, UR4, 0x3 ;  /* 0x0000000427057291 */ /* 0x000fd2000f8e183f */
[----:B------:R0:W1:Y:S01]  /*6ee0*/  SYNCS.PHASECHK.TRANS64.TRYWAIT P1, [UR5+0x28850], R4 ;  /* 0x02885004ff0075a7 */ /* 0x0000620008020145 */
[----:B------:R-:W-:Y:S05]  /*6ef0*/  @!P0 BRA `(.L_x_6705) ;  /* 0x0000000000048947 */ /* 0x000fea0003800000 */
[----:B------:R-:W-:Y:S01]  /*6f00*/  BPT.TRAP 0x1 ;  /* 0x000000040000795c */ /* 0x000fe20000300000 */
.L_x_6705:
[----:B-1----:R-:W-:Y:S05]  /*6f10*/  @P1 BRA `(.L_x_6706) ;  /* 0x0000000000081947 */ /* 0x002fea0003800000 */
[----:B------:R-:W1:Y:S02]  /*6f20*/  SYNCS.PHASECHK.TRANS64.TRYWAIT P1, [UR5+0x28850], R4 ;  /* 0x02885004ff0075a7 */ /* 0x000e640008020145 */
[----:B-1----:R-:W-:Y:S05]  /*6f30*/  @!P1 BRA `(.L_x_6707) ;  /* 0x00000090008c9947 */ /* 0x002fea0003800000 */
.L_x_6706:
        /* <DEDUP_REMOVED lines=8> */
[----:B------:R-:W-:-:S03]  /*6fc0*/  IMAD.MOV.U32 R8, RZ, RZ, RZ ;  /* 0x000000ffff087224 */ /* 0x000fc600078e00ff */
        /* <DEDUP_REMOVED lines=9> */
[----:B------:R-:W-:Y:S01]  /*7060*/  MOV R0, 0xff800000 ;  /* 0xff80000000007802 */ /* 0x000fe20000000f00 */
[----:B0-----:R-:W-:Y:S01]  /*7070*/  FADD.FTZ R6, R4, R3 ;  /* 0x0000000304067221 */ /* 0x001fe20000010000 */
[----:B------:R-:W-:Y:S02]  /*7080*/  IMAD.MOV.U32 R3, RZ, RZ, -0x800000 ;  /* 0xff800000ff037424 */ /* 0x000fe400078e00ff */
[----:B------:R-:W0:Y:S04]  /*7090*/  SHFL.BFLY PT, R4, R5, 0x1, 0x1f ;  /* 0x0c201f0005047f89 */ /* 0x000e2800000e0000 */
[----:B------:R-:W1:Y:S01]  /*70a0*/  SHFL.BFLY PT, R7, R6, 0x1, 0x1f ;  /* 0x0c201f0006077f89 */ /* 0x000e6200000e0000 */
[----:B0-----:R-:W-:Y:S01]  /*70b0*/  FADD.FTZ R10, R5, R4 ;  /* 0x00000004050a7221 */ /* 0x001fe20000010000 */
[----:B-1----:R-:W-:-:S04]  /*70c0*/  FADD.FTZ R11, R6, R7 ;  /* 0x00000007060b7221 */ /* 0x002fc80000010000 */
[----:B------:R-:W-:Y:S02]  /*70d0*/  FSETP.NE.FTZ.AND P1, PT, R10, RZ, PT ;  /* 0x000000ff0a00720b */ /* 0x000fe40003f35000 */
        /* <DEDUP_REMOVED lines=52> */
.L_x_6708:
[----:B------:R-:W-:Y:S01]  /*7420*/  UIADD3 UR4, UR5, 0x28860, URZ ;  /* 0x0002886005047890 */ /* 0x000fe2000fffe03f */
[-C--:B------:R-:W-:Y:S01]  /*7430*/  FMUL.FTZ R20, R88, R65.reuse ;  /* 0x0000004158147220 */ /* 0x080fe20000410000 */
[----:B------:R-:W-:Y:S01]  /*7440*/  UIADD3 UR39, UR39, 0x1, URZ ;  /* 0x0000000127277890 */ /* 0x000fe2000fffe03f */
[-C--:B------:R-:W-:Y:S01]  /*7450*/  FMUL.FTZ R21, R89, R65.reuse ;  /* 0x0000004159157220 */ /* 0x080fe20000410000 */
[----:B------:R-:W-:Y:S01]  /*7460*/  UPRMT UR4, UR7, 0x654, UR4 ;  /* 0x0000065407047896 */ /* 0x000fe20008000004 */
        /* <DEDUP_REMOVED lines=37> */
[----:B------:R-:W-:Y:S01]  /*76c0*/  USEL UR4, URZ, 0x1, UP0 ;  /* 0x000000013f047887 */ /* 0x000fe20008000000 */
        /* <DEDUP_REMOVED lines=28> */
[----:B------:R-:W-:Y:S01]  /*7890*/  VIADD R205, R205, 0x1 ;  /* 0x00000001cdcd7836 */ /* 0x000fe20000000000 */
[----:B------:R-:W-:-:S02]  /*78a0*/  USEL UR39, UR39, URZ, UP0 ;  /* 0x0000003f27277287 */ /* 0x000fc40008000000 */
[----:B------:R-:W-:-:S12]  /*78b0*/  ULOP3.LUT UR38, UR38, UR4, URZ, 0x3c, !UPT ;  /* 0x0000000426267292 */ /* 0x000fd8000f8e3c3f */
.L_x_6684:
[----:B------:R-:W0:Y:S01]  /*78c0*/  S2R R4, SR_CgaCtaId ;  /* 0x0000000000047919 */ /* 0x000e220000008800 */
[----:B------:R-:W-:Y:S01]  /*78d0*/  MOV R17, 0x400 ;  /* 0x0000040000117802 */ /* 0x000fe20000000f00 */
[----:B------:R-:W-:Y:S01]  /*78e0*/  BSSY B0, `(.L_x_6709) ;  /* 0x00002c4000007945 */ /* 0x000fe20003800000 */
[----:B------:R-:W-:Y:S02]  /*78f0*/  BAR.SYNC.DEFER_BLOCKING 0x5, 0x180 ;  /* 0x0146000000007b1d */ /* 0x000fe40000010000 */
[----:B0-----:R-:W-:-:S05]  /*7900*/  LEA R17, R4, R17, 0x18 ;  /* 0x0000001104117211 */ /* 0x001fca00078ec0ff */
[----:B------:R0:W1:Y:S01]  /*7910*/  LDS.128 R4, [R17+0x288d0] ;  /* 0x0288d00011047984 */ /* 0x0000620000000c00 */
[----:B------:R-:W-:Y:S06]  /*7920*/  BAR.ARV 0x4, 0x180 ;  /* 0x0106000000007b1d */ /* 0x000fec0000002000 */
[----:B------:R-:W-:Y:S05]  /*7930*/  @P0 BRA `(.L_x_6710) ;  /* 0x00000020001c0947 */ /* 0x000fea0003800000 */
[----:B-1----:R-:W1:Y:S01]  /*7940*/  S2R R4, SR_SWINHI ;  /* 0x0000000000047919 */ /* 0x002e620000002f00 */
[----:B------:R-:W-:Y:S01]  /*7950*/  SHF.L.U64.HI R106, R22, 0x2, R19 ;  /* 0x00000002166a7819 */ /* 0x000fe20000010213 */
[----:B------:R-:W-:Y:S01]  /*7960*/  ULDC.64 UR4, c[0x0][0xc08] ;  /* 0x0003020000047ab9 */ /* 0x000fe20000000a00 */
[----:B------:R-:W-:Y:S02]  /*7970*/  MOV R88, R17 ;  /* 0x0000001100587202 */ /* 0x000fe40000000f00 */
[----:B-1----:R-:W-:-:S03]  /*7980*/  MOV R89, R4 ;  /* 0x0000000400597202 */ /* 0x002fc60000000f00 */
[----:B------:R-:W-:-:S03]  /*7990*/  IMAD.WIDE R12, R225, 0x2, R88 ;  /* 0x00000002e10c7825 */ /* 0x000fc600078e0258 */
[C---:B------:R-:W-:Y:S02]  /*79a0*/  IADD3 R105, P1, R12.reuse, 0x4040, RZ ;  /* 0x000040400c697810 */ /* 0x040fe40007f3e0ff */
[C---:B------:R-:W-:Y:S02]  /*79b0*/  IADD3 R103, P2, R12.reuse, 0x4020, RZ ;  /* 0x000040200c677810 */ /* 0x040fe40007f5e0ff */
[----:B------:R-:W-:Y:S01]  /*79c0*/  IADD3 R15, P3, R12, 0x4000, RZ ;  /* 0x000040000c0f7810 */ /* 0x000fe20007f7e0ff */
[--C-:B------:R-:W-:Y:S01]  /*79d0*/  IMAD.X R27, RZ, RZ, R13.reuse, P1 ;  /* 0x000000ffff1b7224 */ /* 0x100fe200008e060d */
[----:B------:R-:W-:Y:S01]  /*79e0*/  LOP3.LUT R10, R105, 0x380, RZ, 0xc0, !PT ;  /* 0x00000380690a7812 */ /* 0x000fe200078ec0ff */
[--C-:B------:R-:W-:Y:S01]  /*79f0*/  IMAD.X R33, RZ, RZ, R13.reuse, P2 ;  /* 0x000000ffff217224 */ /* 0x100fe200010e060d */
[----:B------:R-:W-:Y:S01]  /*7a00*/  LOP3.LUT R8, R103, 0x380, RZ, 0xc0, !PT ;  /* 0x0000038067087812 */ /* 0x000fe200078ec0ff */
[----:B------:R-:W-:Y:S01]  /*7a10*/  IMAD.X R29, RZ, RZ, R13, P3 ;  /* 0x000000ffff1d7224 */ /* 0x000fe200018e060d */
[----:B------:R-:W-:-:S02]  /*7a20*/  LOP3.LUT R4, R15, 0x380, RZ, 0xc0, !PT ;  /* 0x000003800f047812 */ /* 0x000fc400078ec0ff */
[C---:B------:R-:W-:Y:S02]  /*7a30*/  LOP3.LUT R9, R12.reuse, 0x380, RZ, 0xc0, !PT ;  /* 0x000003800c097812 */ /* 0x040fe400078ec0ff */
[----:B------:R-:W-:Y:S02]  /*7a40*/  IADD3 R107, P0, R12, 0x4060, RZ ;  /* 0x000040600c6b7810 */ /* 0x000fe40007f1e0ff */
[----:B------:R-:W-:Y:S02]  /*7a50*/  SHF.R.U64 R10, R10, 0x3, RZ ;  /* 0x000000030a0a7819 */ /* 0x000fe400000012ff */
[----:B------:R-:W-:Y:S01]  /*7a60*/  SHF.R.U64 R8, R8, 0x3, RZ ;  /* 0x0000000308087819 */ /* 0x000fe200000012ff */
[----:B------:R-:W-:Y:S01]  /*7a70*/  IMAD.X R31, RZ, RZ, R13, P0 ;  /* 0x000000ffff1f7224 */ /* 0x000fe200000e060d */
[C---:B------:R-:W-:Y:S02]  /*7a80*/  IADD3 R101, P4, R12.reuse, 0x60, RZ ;  /* 0x000000600c657810 */ /* 0x040fe40007f9e0ff */
[----:B------:R-:W-:-:S02]  /*7a90*/  IADD3 R93, P5, R12, 0x40, RZ ;  /* 0x000000400c5d7810 */ /* 0x000fc40007fbe0ff */
[----:B------:R-:W-:Y:S01]  /*7aa0*/  SHF.R.U64 R4, R4, 0x3, RZ ;  /* 0x0000000304047819 */ /* 0x000fe200000012ff */
[----:B------:R-:W-:Y:S01]  /*7ab0*/  IMAD.X R11, RZ, RZ, R13, P4 ;  /* 0x000000ffff0b7224 */ /* 0x000fe200020e060d */
[----:B------:R-:W-:Y:S01]  /*7ac0*/  BAR.SYNC.DEFER_BLOCKING 0x1, 0x100 ;  /* 0x0044000000007b1d */ /* 0x000fe20000010000 */
[----:B------:R-:W-:Y:S02]  /*7ad0*/  IADD3 R35, P6, R12, 0x20, RZ ;  /* 0x000000200c237810 */ /* 0x000fe40007fde0ff */
[----:B------:R-:W-:Y:S02]  /*7ae0*/  SHF.R.U64 R9, R9, 0x3, RZ ;  /* 0x0000000309097819 */ /* 0x000fe400000012ff */
[----:B------:R-:W-:Y:S02]  /*7af0*/  LOP3.LUT R14, R107, 0x380, RZ, 0xc0, !PT ;  /* 0x000003806b0e7812 */ /* 0x000fe400078ec0ff */
[----:B------:R-:W-:Y:S02]  /*7b00*/  LOP3.LUT R26, R10, R105, RZ, 0x3c, !PT ;  /* 0x000000690a1a7212 */ /* 0x000fe400078e3cff */
[----:B------:R-:W-:-:S02]  /*7b10*/  LOP3.LUT R32, R8, R103, RZ, 0x3c, !PT ;  /* 0x0000006708207212 */ /* 0x000fc400078e3cff */
[----:B------:R-:W-:Y:S02]  /*7b20*/  LOP3.LUT R28, R4, R15, RZ, 0x3c, !PT ;  /* 0x0000000f041c7212 */ /* 0x000fe400078e3cff */
[----:B------:R-:W-:Y:S02]  /*7b30*/  LOP3.LUT R10, R101, 0x380, RZ, 0xc0, !PT ;  /* 0x00000380650a7812 */ /* 0x000fe400078ec0ff */
[----:B------:R-:W-:Y:S02]  /*7b40*/  LOP3.LUT R8, R93, 0x380, RZ, 0xc0, !PT ;  /* 0x000003805d087812 */ /* 0x000fe400078ec0ff */
[----:B------:R-:W-:Y:S02]  /*7b50*/  LOP3.LUT R4, R35, 0x380, RZ, 0xc0, !PT ;  /* 0x0000038023047812 */ /* 0x000fe400078ec0ff */
[----:B------:R-:W-:Y:S01]  /*7b60*/  LOP3.LUT R12, R9, R12, RZ, 0x3c, !PT ;  /* 0x0000000c090c7212 */ /* 0x000fe200078e3cff */
[----:B------:R-:W-:Y:S01]  /*7b70*/  IMAD.X R9, RZ, RZ, R13, P5 ;  /* 0x000000ffff097224 */ /* 0x000fe200028e060d */
[----:B------:R-:W-:-:S02]  /*7b80*/  SHF.R.U64 R14, R14, 0x3, RZ ;  /* 0x000000030e0e7819 */ /* 0x000fc400000012ff */
[----:B------:R-:W-:Y:S02]  /*7b90*/  SHF.R.U64 R10, R10, 0x3, RZ ;  /* 0x000000030a0a7819 */ /* 0x000fe400000012ff */
[----:B------:R-:W-:Y:S02]  /*7ba0*/  SHF.R.U64 R8, R8, 0x3, RZ ;  /* 0x0000000308087819 */ /* 0x000fe400000012ff */
[----:B------:R-:W-:Y:S02]  /*7bb0*/  SHF.R.U64 R4, R4, 0x3, RZ ;  /* 0x0000000304047819 */ /* 0x000fe400000012ff */
[----:B------:R-:W-:Y:S02]  /*7bc0*/  IADD3.X R25, RZ, R13, RZ, P6, !PT ;  /* 0x0000000dff197210 */ /* 0x000fe400037fe4ff */
[----:B------:R-:W-:Y:S01]  /*7bd0*/  LOP3.LUT R30, R14, R107, RZ, 0x3c, !PT ;  /* 0x0000006b0e1e7212 */ /* 0x000fe200078e3cff */
[----:B------:R-:W-:Y:S01]  /*7be0*/  IMAD.SHL.U32 R107, R22, 0x4, RZ ;  /* 0x00000004166b7824 */ /* 0x000fe200078e00ff */
[----:B------:R-:W-:-:S02]  /*7bf0*/  MOV R34, R12 ;  /* 0x0000000c00227202 */ /* 0x000fc40000000f00 */
[----:B------:R-:W-:Y:S02]  /*7c00*/  F2FP.F16.F32.PACK_AB R12, R21, R20 ;  /* 0x00000014150c723e */ /* 0x000fe400000000ff */
[----:B------:R-:W-:Y:S02]  /*7c10*/  F2FP.F16.F32.PACK_AB R13, R67, R66 ;  /* 0x00000042430d723e */ /* 0x000fe400000000ff */
[----:B------:R-:W-:Y:S02]  /*7c20*/  F2FP.F16.F32.PACK_AB R14, R37, R36 ;  /* 0x00000024250e723e */ /* 0x000fe400000000ff */
[----:B------:R-:W-:Y:S02]  /*7c30*/  F2FP.F16.F32.PACK_AB R15, R69, R68 ;  /* 0x00000044450f723e */ /* 0x000fe400000000ff */
[----:B------:R-:W-:Y:S02]  /*7c40*/  LOP3.LUT R10, R10, R101, RZ, 0x3c, !PT ;  /* 0x000000650a0a7212 */ /* 0x000fe400078e3cff */
[----:B------:R-:W-:Y:S01]  /*7c50*/  LOP3.LUT R8, R8, R93, RZ, 0x3c, !PT ;  /* 0x0000005d08087212 */ /* 0x000fe200078e3cff */
[----:B------:R1:W-:Y:S01]  /*7c60*/  STSM.16.M88.4 [R34], R12 ;  /* 0x0000000c22007844 */ /* 0x0003e20000000200 */
[----:B------:R-:W-:Y:S01]  /*7c70*/  LOP3.LUT R24, R4, R35, RZ, 0x3c, !PT ;  /* 0x0000002304187212 */ /* 0x000fe200078e3cff */
[----:B------:R-:W2:Y:S01]  /*7c80*/  LDC.64 R92, c[0x0][0xc00] ;  /* 0x00030000ff5c7b82 */ /* 0x000ea20000000a00 */
[----:B------:R-:W-:-:S02]  /*7c90*/  MOV R103, R10 ;  /* 0x0000000a00677202 */ /* 0x000fc40000000f00 */
[----:B------:R-:W-:Y:S02]  /*7ca0*/  MOV R104, R8 ;  /* 0x0000000800687202 */ /* 0x000fe40000000f00 */
[----:B------:R-:W-:Y:S02]  /*7cb0*/  MOV R105, R24 ;  /* 0x0000001800697202 */ /* 0x000fe40000000f00 */
[----:B------:R-:W-:Y:S02]  /*7cc0*/  F2FP.F16.F32.PACK_AB R8, R39, R38 ;  /* 0x000000262708723e */ /* 0x000fe400000000ff */
[----:B------:R-:W-:Y:S02]  /*7cd0*/  F2FP.F16.F32.PACK_AB R9, R71, R70 ;  /* 0x000000464709723e */ /* 0x000fe400000000ff */
[----:B------:R-:W-:Y:S02]  /*7ce0*/  F2FP.F16.F32.PACK_AB R10, R41, R40 ;  /* 0x00000028290a723e */ /* 0x000fe400000000ff */
[----:B------:R-:W-:-:S02]  /*7cf0*/  F2FP.F16.F32.PACK_AB R11, R73, R72 ;  /* 0x00000048490b723e */ /* 0x000fc400000000ff */
[----:B-1----:R-:W-:Y:S02]  /*7d00*/  F2FP.F16.F32.PACK_AB R12, R43, R42 ;  /* 0x0000002a2b0c723e */ /* 0x002fe400000000ff */
        /* <DEDUP_REMOVED lines=8> */
[----:B------:R-:W-:Y:S02]  /*7d90*/  F2FP.F16.F32.PACK_AB R24, R47, R46 ;  /* 0x0000002e2f18723e */ /* 0x000fe400000000ff */
        /* <DEDUP_REMOVED lines=14> */
[----:B-1----:R-:W-:Y:S02]  /*7e80*/  F2FP.F16.F32.PACK_AB R8, R59, R58 ;  /* 0x0000003a3b08723e */ /* 0x002fe400000000ff */
[----:B------:R-:W-:Y:S01]  /*7e90*/  F2FP.F16.F32.PACK_AB R9, R95, R94 ;  /* 0x0000005e5f09723e */ /* 0x000fe200000000ff */
[----:B------:R-:W-:Y:S01]  /*7ea0*/  STSM.16.M88.4 [R102], R32 ;  /* 0x0000002066007844 */ /* 0x000fe20000000200 */
[----:B------:R-:W-:Y:S02]  /*7eb0*/  F2FP.F16.F32.PACK_AB R10, R61, R60 ;  /* 0x0000003c3d0a723e */ /* 0x000fe400000000ff */
[----:B------:R-:W-:Y:S02]  /*7ec0*/  F2FP.F16.F32.PACK_AB R11, R97, R96 ;  /* 0x00000060610b723e */ /* 0x000fe400000000ff */
[----:B---3--:R-:W-:Y:S01]  /*7ed0*/  F2FP.F16.F32.PACK_AB R12, R63, R62 ;  /* 0x0000003e3f0c723e */ /* 0x008fe200000000ff */
[----:B----4-:R-:W-:Y:S01]  /*7ee0*/  IMAD.MOV.U32 R100, RZ, RZ, RZ ;  /* 0x000000ffff647224 */ /* 0x010fe200078e00ff */
[----:B------:R-:W-:Y:S01]  /*7ef0*/  F2FP.F16.F32.PACK_AB R13, R99, R98 ;  /* 0x00000062630d723e */ /* 0x000fe200000000ff */
[----:B------:R1:W-:Y:S01]  /*7f00*/  STSM.16.M88.4 [R101], R8 ;  /* 0x0000000865007844 */ /* 0x0003e20000000200 */
[----:B------:R-:W-:-:S02]  /*7f10*/  F2FP.F16.F32.PACK_AB R14, R65, R64 ;  /* 0x00000040410e723e */ /* 0x000fc400000000ff */
[----:B------:R-:W-:Y:S02]  /*7f20*/  F2FP.F16.F32.PACK_AB R15, R151, R150 ;  /* 0x00000096970f723e */ /* 0x000fe400000000ff */
[----:B--2---:R-:W-:Y:S02]  /*7f30*/  ISETP.NE.U32.AND P0, PT, R92, RZ, PT ;  /* 0x000000ff5c00720c */ /* 0x004fe40003f05070 */
[----:B------:R-:W-:Y:S01]  /*7f40*/  IADD3 R24, P1, R107, R92, RZ ;  /* 0x0000005c6b187210 */ /* 0x000fe20007f3e0ff */
[----:B------:R2:W-:Y:S01]  /*7f50*/  STSM.16.M88.4 [R4], R12 ;  /* 0x0000000c04007844 */ /* 0x0005e20000000200 */
[----:B------:R-:W-:Y:S01]  /*7f60*/  BAR.SYNC.DEFER_BLOCKING 0x1, 0x100 ;  /* 0x0044000000007b1d */ /* 0x000fe20000010000 */
[----:B------:R-:W-:Y:S02]  /*7f70*/  ISETP.NE.AND.EX P0, PT, R93, RZ, PT, P0 ;  /* 0x000000ff5d00720c */ /* 0x000fe40003f05300 */
[----:B------:R-:W-:-:S05]  /*7f80*/  IMAD.X R25, R106, 0x1, R93, P1 ;  /* 0x000000016a197824 */ /* 0x000fca00008e065d */
[----:B-1----:R-:W1:Y:S08]  /*7f90*/  LDC R9, c[0x0][0xad4] ;  /* 0x0002b500ff097b82 */ /* 0x002e700000000800 */
[----:B--2---:R-:W2:Y:S01]  /*7fa0*/  LDC R4, c[0x0][0xbe8] ;  /* 0x0002fa00ff047b82 */ /* 0x004ea20000000800 */
[----:B------:R-:W3:Y:S01]  /*7fb0*/  @P0 LDG.E R100, desc[UR36][R24.64] ;  /* 0x0000002418640981 */ /* 0x000ee2000c1e1900 */
[----:B------:R-:W-:-:S04]  /*7fc0*/  ISETP.NE.U32.AND P1, PT, RZ, UR4, PT ;  /* 0x00000004ff007c0c */ /* 0x000fc8000bf25070 */
[----:B------:R-:W-:-:S13]  /*7fd0*/  ISETP.NE.AND.EX P1, PT, RZ, UR5, PT, P1 ;  /* 0x00000005ff007c0c */ /* 0x000fda000bf25310 */
[----:B------:R-:W-:Y:S01]  /*7fe0*/  @P1 IADD3 R26, P2, R107, UR4, RZ ;  /* 0x000000046b1a1c10 */ /* 0x000fe2000ff5e0ff */
[----:B------:R-:W-:Y:S01]  /*7ff0*/  ULDC UR4, c[0x0][0xa88] ;  /* 0x0002a20000047ab9 */ /* 0x000fe20000000800 */
[----:B------:R-:W-:Y:S01]  /*8000*/  MOV R28, 0x9b8 ;  /* 0x000009b8001c7802 */ /* 0x000fe20000000f00 */
[----:B------:R-:W-:Y:S01]  /*8010*/  IMAD.U32 R29, RZ, RZ, UR4 ;  /* 0x00000004ff1d7e24 */ /* 0x000fe2000f8e00ff */
[----:B------:R-:W-:Y:S02]  /*8020*/  @P1 IADD3.X R27, R106, UR5, RZ, P2, !PT ;  /* 0x000000056a1b1c10 */ /* 0x000fe400097fe4ff */
[----:B------:R-:W-:Y:S02]  /*8030*/  ISETP.NE.AND P2, PT, R18, RZ, PT ;  /* 0x000000ff1200720c */ /* 0x000fe40003f45270 */
[----:B--2---:R-:W-:Y:S01]  /*8040*/  ISETP.NE.AND P4, PT, R4, 0x1, PT ;  /* 0x000000010400780c */ /* 0x004fe20003f85270 */
[----:B------:R2:W5:Y:S01]  /*8050*/  @P1 LDG.E R29, desc[UR36][R26.64] ;  /* 0x000000241a1d1981 */ /* 0x000562000c1e1900 */
[----:B-1----:R-:W-:-:S02]  /*8060*/  SEL R9, R18, R9, P2 ;  /* 0x0000000912097207 */ /* 0x002fc40001000000 */
[----:B------:R-:W-:Y:S02]  /*8070*/  ISETP.NE.U32.AND P2, PT, R92, RZ, PT ;  /* 0x000000ff5c00720c */ /* 0x000fe40003f45070 */
[----:B------:R-:W-:Y:S02]  /*8080*/  ISETP.GT.AND P3, PT, R9, 0x1, PT ;  /* 0x000000010900780c */ /* 0x000fe40003f64270 */
[----:B------:R-:W-:Y:S01]  /*8090*/  ISETP.NE.AND.EX P2, PT, R93, RZ, PT, P2 ;  /* 0x000000ff5d00720c */ /* 0x000fe20003f45320 */
[----:B------:R-:W1:Y:S01]  /*80a0*/  LDC.64 R8, c[0x0][0xba8] ;  /* 0x0002ea00ff087b82 */ /* 0x000e620000000a00 */
[----:B------:R-:W-:Y:S01]  /*80b0*/  SEL R28, R28, 0x978, P3 ;  /* 0x000009781c1c7807 */ /* 0x000fe20001800000 */
[----:B------:R-:W-:Y:S01]  /*80c0*/  IMAD R93, R16, 0x80, R224 ;  /* 0x00000080105d7824 */ /* 0x000fe200078e02e0 */
[----:B------:R-:W-:Y:S02]  /*80d0*/  SEL R22, R22, RZ, !P2 ;  /* 0x000000ff16167207 */ /* 0x000fe40005000000 */
[----:B------:R-:W-:-:S02]  /*80e0*/  SEL R19, R19, RZ, !P2 ;  /* 0x000000ff13137207 */ /* 0x000fc40005000000 */
[----:B--2---:R-:W-:Y:S01]  /*80f0*/  SEL R27, R202, RZ, P3 ;  /* 0x000000ffca1b7207 */ /* 0x004fe20001800000 */
[----:B------:R-:W2:Y:S08]  /*8100*/  LDC.64 R14, c[0x0][R28+0x220] ;  /* 0x000088001c0e7b82 */ /* 0x000eb00000000a00 */
[----:B------:R-:W4:Y:S08]  /*8110*/  LDC.64 R10, c[0x0][R28+0x218] ;  /* 0x000086001c0a7b82 */ /* 0x000f300000000a00 */
[----:B------:R-:W0:Y:S08]  /*8120*/  @P4 LDC R26, c[0x0][0xbec] ;  /* 0x0002fb00ff1a4b82 */ /* 0x000e300000000800 */
[----:B------:R-:W0:Y:S01]  /*8130*/  @P4 LDC R35, c[0x0][0xbf0] ;  /* 0x0002fc00ff234b82 */ /* 0x000e220000000800 */
[----:B--2---:R-:W-:-:S04]  /*8140*/  IMAD R15, R15, R22, RZ ;  /* 0x000000160f0f7224 */ /* 0x004fc800078e02ff */
[C---:B------:R-:W-:Y:S02]  /*8150*/  IMAD R33, R14.reuse, R19, R15 ;  /* 0x000000130e217224 */ /* 0x040fe400078e020f */
[----:B------:R-:W-:Y:S01]  /*8160*/  IMAD.WIDE.U32 R14, R14, R22, RZ ;  /* 0x000000160e0e7225 */ /* 0x000fe200078e00ff */
[----:B------:R-:W2:Y:S03]  /*8170*/  LDC.64 R12, c[0x0][R28+0x228] ;  /* 0x00008a001c0c7b82 */ /* 0x000ea60000000a00 */
[----:B----4-:R-:W-:-:S04]  /*8180*/  IMAD.WIDE.U32 R18, R10, R2, RZ ;  /* 0x000000020a127225 */ /* 0x010fc800078e00ff */
[----:B------:R-:W-:Y:S01]  /*8190*/  IMAD R31, R11, R2, RZ ;  /* 0x000000020b1f7224 */ /* 0x000fe200078e02ff */
[----:B-1----:R-:W1:Y:S01]  /*81a0*/  @!P3 LDC R8, c[0x0][0xb50] ;  /* 0x0002d400ff08bb82 */ /* 0x002e620000000800 */
[----:B------:R-:W-:Y:S02]  /*81b0*/  IMAD.IADD R33, R15, 0x1, R33 ;  /* 0x000000010f217824 */ /* 0x000fe400078e0221 */
[----:B------:R-:W-:Y:S02]  /*81c0*/  IMAD.MOV.U32 R15, RZ, RZ, R93 ;  /* 0x000000ffff0f7224 */ /* 0x000fe400078e005d */
[----:B------:R-:W-:-:S03]  /*81d0*/  IMAD.IADD R30, R19, 0x1, R31 ;  /* 0x00000001131e7824 */ /* 0x000fc600078e021f */
[----:B------:R-:W4:Y:S01]  /*81e0*/  LDC.64 R10, c[0x0][R28+0x210] ;  /* 0x000084001c0a7b82 */ /* 0x000f220000000a00 */
[----:B--2---:R-:W-:-:S07]  /*81f0*/  IMAD R31, R13, R27, RZ ;  /* 0x0000001b0d1f7224 */ /* 0x004fce00078e02ff */
[----:B------:R-:W2:Y:S01]  /*8200*/  @!P3 LDC R9, c[0x0][0xb54] ;  /* 0x0002d500ff09bb82 */ /* 0x000ea20000000800 */
[----:B------:R-:W-:-:S04]  /*8210*/  IMAD.WIDE.U32 R12, R12, R27, RZ ;  /* 0x0000001b0c0c7225 */ /* 0x000fc800078e00ff */
[----:B------:R-:W-:Y:S01]  /*8220*/  IMAD.IADD R31, R13, 0x1, R31 ;  /* 0x000000010d1f7824 */ /* 0x000fe200078e021f */
[--C-:B---3--:R-:W-:Y:S01]  /*8230*/  IADD3 R18, P2, P5, R14, R18, R100.reuse ;  /* 0x000000120e127210 */ /* 0x108fe20007d5e064 */
[----:B0-----:R-:W-:Y:S01]  /*8240*/  @P4 IMAD.HI.U32 R14, R93, R26, RZ ;  /* 0x0000001a5d0e4227 */ /* 0x001fe200078e00ff */
[----:B------:R-:W-:-:S04]  /*8250*/  SHF.R.S32.HI R19, RZ, 0x1f, R100 ;  /* 0x0000001fff137819 */ /* 0x000fc80000011464 */
[----:B------:R-:W-:Y:S02]  /*8260*/  @P4 SHF.R.U32.HI R15, RZ, R35, R14 ;  /* 0x00000023ff0f4219 */ /* 0x000fe4000001160e */
[----:B------:R-:W-:Y:S02]  /*8270*/  IADD3.X R14, R33, R30, R19, P2, P5 ;  /* 0x0000001e210e7210 */ /* 0x000fe400017ea413 */
[----:B------:R-:W-:Y:S01]  /*8280*/  IADD3 R12, P2, P5, R15, R18, R12 ;  /* 0x000000120f0c7210 */ /* 0x000fe20007d5e00c */
[--C-:B------:R-:W-:Y:S01]  /*8290*/  IMAD.MOV R27, RZ, RZ, -R15.reuse ;  /* 0x000000ffff1b7224 */ /* 0x100fe200078e0a0f */
[----:B------:R-:W-:-:S03]  /*82a0*/  SHF.R.S32.HI R13, RZ, 0x1f, R15 ;  /* 0x0000001fff0d7819 */ /* 0x000fc6000001140f */
[----:B------:R-:W-:Y:S01]  /*82b0*/  IMAD R15, R4, R27, R93 ;  /* 0x0000001b040f7224 */ /* 0x000fe200078e025d */
[----:B------:R-:W-:-:S03]  /*82c0*/  IADD3.X R13, R13, R14, R31, P2, P5 ;  /* 0x0000000e0d0d7210 */ /* 0x000fc600017ea41f */
[----:B----4-:R-:W-:Y:S01]  /*82d0*/  IMAD R11, R11, R15, RZ ;  /* 0x0000000f0b0b7224 */ /* 0x010fe200078e02ff */
[----:B------:R-:W-:-:S05]  /*82e0*/  SHF.R.S32.HI R27, RZ, 0x1f, R15 ;  /* 0x0000001fff1b7819 */ /* 0x000fca000001140f */
[C---:B------:R-:W-:Y:S02]  /*82f0*/  IMAD R27, R10.reuse, R27, R11 ;  /* 0x0000001b0a1b7224 */ /* 0x040fe400078e020b */
[----:B------:R-:W-:-:S05]  /*8300*/  IMAD.WIDE.U32 R10, R10, R15, R12 ;  /* 0x0000000f0a0a7225 */ /* 0x000fca00078e000c */
[----:B------:R-:W-:Y:S02]  /*8310*/  IADD3 R11, R11, R27, RZ ;  /* 0x0000001b0b0b7210 */ /* 0x000fe40007ffe0ff */
[----:B-1----:R-:W-:-:S04]  /*8320*/  LEA R12, P2, R10, R8, 0x2 ;  /* 0x000000080a0c7211 */ /* 0x002fc800078410ff */
[----:B--2---:R-:W-:Y:S01]  /*8330*/  LEA.HI.X R14, R10, R9, R11, 0x2, P2 ;  /* 0x000000090a0e7211 */ /* 0x004fe200010f140b */
[----:B------:R-:W-:Y:S08]  /*8340*/  @P1 BRA `(.L_x_6711) ;  /* 0x0000000000101947 */ /* 0x000ff00003800000 */
[----:B------:R-:W-:Y:S05]  /*8350*/  @!P0 BRA `(.L_x_6711) ;  /* 0x00000000000c8947 */ /* 0x000fea0003800000 */
[----:B------:R-:W2:Y:S04]  /*8360*/  LDG.E R8, desc[UR36][R24.64] ;  /* 0x0000002418087981 */ /* 0x000ea8000c1e1900 */
[----:B-----5:R-:W2:Y:S02]  /*8370*/  LDG.E R29, desc[UR36][R24.64+0x4] ;  /* 0x00000424181d7981 */ /* 0x020ea4000c1e1900 */
[----:B--2---:R-:W-:-:S07]  /*8380*/  IMAD.IADD R29, R29, 0x1, -R8 ;  /* 0x000000011d1d7824 */ /* 0x004fce00078e0a08 */
.L_x_6711:
[----:B------:R-:W-:Y:S01]  /*8390*/  SHFL.IDX PT, R8, R12, RZ, 0x1c1f ;  /* 0x001c1fff0c087589 */ /* 0x000fe200000e0000 */
[----:B------:R-:W-:Y:S01]  /*83a0*/  IMAD R15, R16, 0x80, R223 ;  /* 0x00000080100f7824 */ /* 0x000fe200078e02df */
[----:B------:R-:W-:Y:S01]  /*83b0*/  LOP3.LUT P0, RZ, R206, 0x3, RZ, 0xc0, !PT ;  /* 0x00000003ceff7812 */ /* 0x000fe2000780c0ff */
[----:B-----5:R-:W-:Y:S01]  /*83c0*/  IMAD R18, R29, R4, RZ ;  /* 0x000000041d127224 */ /* 0x020fe200078e02ff */
[----:B------:R-:W0:Y:S01]  /*83d0*/  SHFL.IDX PT, R9, R14, RZ, 0x1c1f ;  /* 0x001c1fff0e097589 */ /* 0x000e2200000e0000 */
[----:B------:R-:W-:-:S03]  /*83e0*/  VIADD R13, R15, 0x8 ;  /* 0x000000080f0d7836 */ /* 0x000fc60000000000 */
[----:B------:R-:W-:Y:S01]  /*83f0*/  SHFL.IDX PT, R10, R12, 0x1, 0x1c1f ;  /* 0x003c1f000c0a7f89 */ /* 0x000fe200000e0000 */
[-C--:B------:R-:W-:Y:S02]  /*8400*/  ISETP.GE.OR P1, PT, R15, R18.reuse, P0 ;  /* 0x000000120f00720c */ /* 0x080fe40000726670 */
[-C--:B------:R-:W-:Y:S01]  /*8410*/  ISETP.GE.OR P0, PT, R13, R18.reuse, P0 ;  /* 0x000000120d00720c */ /* 0x080fe20000706670 */
[----:B------:R-:W1:Y:S01]  /*8420*/  SHFL.IDX PT, R11, R14, 0x1, 0x1c1f ;  /* 0x003c1f000e0b7f89 */ /* 0x000e6200000e0000 */
[----:B------:R-:W-:-:S09]  /*8430*/  ISETP.GE.AND P2, PT, R15, R18, PT ;  /* 0x000000120f00720c */ /* 0x000fd20003f46270 */
[----:B0-----:R0:W-:Y:S04]  /*8440*/  @!P1 ST.E desc[UR36][R8.64], R0 ;  /* 0x0000000008009985 */ /* 0x0011e8000c101924 */
[----:B-1----:R0:W-:Y:S01]  /*8450*/  @!P0 ST.E desc[UR36][R10.64], R3 ;  /* 0x000000030a008985 */ /* 0x0021e2000c101924 */
[----:B------:R-:W-:Y:S01]  /*8460*/  ISETP.GE.AND P0, PT, R13, R18, PT ;  /* 0x000000120d00720c */ /* 0x000fe20003f06270 */
[----:B------:R-:W-:-:S12]  /*8470*/  @P3 BRA `(.L_x_6712) ;  /* 0x00000008007c3947 */ /* 0x000fd80003800000 */
[----:B0-----:R-:W-:Y:S01]  /*8480*/  IMAD R3, R204, 0x40, R153 ;  /* 0x00000040cc037824 */ /* 0x001fe200078e0299 */
[----:B------:R-:W0:Y:S01]  /*8490*/  @P4 LDC R49, c[0x0][0xbec] ;  /* 0x0002fb00ff314b82 */ /* 0x000e220000000800 */
[----:B------:R-:W-:Y:S02]  /*84a0*/  ULDC.64 UR4, c[0x0][0xaa0] ;  /* 0x0002a80000047ab9 */ /* 0x000fe40000000a00 */
[----:B------:R-:W-:-:S03]  /*84b0*/  IMAD.WIDE R88, R3, 0x2, R88 ;  /* 0x0000000203587825 */ /* 0x000fc600078e0258 */
[C---:B------:R-:W-:Y:S02]  /*84c0*/  IADD3 R13, P6, R88.reuse, 0x1000, RZ ;  /* 0x00001000580d7810 */ /* 0x040fe40007fde0ff */
[----:B------:R-:W1:Y:S01]  /*84d0*/  @P4 LDC R51, c[0x0][0xbf0] ;  /* 0x0002fc00ff334b82 */ /* 0x000e620000000800 */
[----:B------:R-:W-:Y:S01]  /*84e0*/  IMAD R19, R19, UR4, RZ ;  /* 0x0000000413137c24 */ /* 0x000fe2000f8e02ff */
[----:B------:R-:W-:Y:S02]  /*84f0*/  IADD3 R25, P5, R88, 0x2000, RZ ;  /* 0x0000200058197810 */ /* 0x000fe40007fbe0ff */
[----:B------:R-:W-:Y:S01]  /*8500*/  LOP3.LUT R12, R13, 0x380, RZ, 0xc0, !PT ;  /* 0x000003800d0c7812 */ /* 0x000fe200078ec0ff */
[----:B------:R-:W-:Y:S01]  /*8510*/  IMAD R19, R100, UR5, R19 ;  /* 0x0000000564137c24 */ /* 0x000fe2000f8e0213 */
[----:B------:R-:W-:Y:S02]  /*8520*/  IADD3 R29, P3, R88, 0x3000, RZ ;  /* 0x00003000581d7810 */ /* 0x000fe40007f7e0ff */
[----:B------:R-:W-:Y:S01]  /*8530*/  SHF.R.U64 R12, R12, 0x3, RZ ;  /* 0x000000030c0c7819 */ /* 0x000fe200000012ff */
[----:B------:R-:W-:Y:S01]  /*8540*/  IMAD.WIDE.U32 R20, R100, UR4, RZ ;  /* 0x0000000464147c25 */ /* 0x000fe2000f8e00ff */
[----:B------:R-:W-:Y:S01]  /*8550*/  ULDC.64 UR4, c[0x0][0xae8] ;  /* 0x0002ba0000047ab9 */ /* 0x000fe20000000a00 */
[----:B------:R-:W-:-:S02]  /*8560*/  IADD3 R33, P2, R88, 0x4000, RZ ;  /* 0x0000400058217810 */ /* 0x000fc40007f5e0ff */
[----:B------:R-:W-:Y:S01]  /*8570*/  LOP3.LUT R12, R12, R13, RZ, 0x3c, !PT ;  /* 0x0000000d0c0c7212 */ /* 0x000fe200078e3cff */
[----:B------:R-:W-:Y:S01]  /*8580*/  IMAD.X R13, RZ, RZ, R89, P6 ;  /* 0x000000ffff0d7224 */ /* 0x000fe200030e0659 */
[C---:B------:R-:W-:Y:S01]  /*8590*/  IADD3 R3, P6, R88.reuse, 0x7000, RZ ;  /* 0x0000700058037810 */ /* 0x040fe20007fde0ff */
[----:B------:R-:W-:Y:S01]  /*85a0*/  IMAD.IADD R21, R21, 0x1, R19 ;  /* 0x0000000115157824 */ /* 0x000fe200078e0213 */
[----:B------:R-:W-:Y:S02]  /*85b0*/  IADD3 R37, P1, R88, 0x5000, RZ ;  /* 0x0000500058257810 */ /* 0x000fe40007f3e0ff */
[----:B------:R-:W-:Y:S01]  /*85c0*/  LOP3.LUT R0, R3, 0x380, RZ, 0xc0, !PT ;  /* 0x0000038003007812 */ /* 0x000fe200078ec0ff */
[----:B------:R-:W-:Y:S01]  /*85d0*/  IMAD.WIDE.U32 R20, R2, UR4, R20 ;  /* 0x0000000402147c25 */ /* 0x000fe2000f8e0014 */
[----:B------:R-:W-:Y:S01]  /*85e0*/  IADD3 R41, P0, R88, 0x6000, RZ ;  /* 0x0000600058297810 */ /* 0x000fe20007f1e0ff */
[----:B------:R-:W5:Y:S01]  /*85f0*/  LD.E.128 R12, desc[UR36][R12.64] ;  /* 0x000000240c0c7980 */ /* 0x000f62000c101d00 */
[----:B------:R-:W-:Y:S01]  /*8600*/  SHF.R.U64 R0, R0, 0x3, RZ ;  /* 0x0000000300007819 */ /* 0x000fe200000012ff */
[----:B------:R-:W-:Y:S01]  /*8610*/  IMAD R21, R2, UR5, R21 ;  /* 0x0000000502157c24 */ /* 0x000fe2000f8e0215 */
[----:B------:R-:W-:Y:S01]  /*8620*/  LOP3.LUT R24, R25, 0x380, RZ, 0xc0, !PT ;  /* 0x0000038019187812 */ /* 0x000fe200078ec0ff */
[----:B------:R-:W-:Y:S01]  /*8630*/  ULDC.64 UR4, c[0x0][0xaf0] ;  /* 0x0002bc0000047ab9 */ /* 0x000fe20000000a00 */
[----:B------:R-:W-:Y:S01]  /*8640*/  LOP3.LUT R44, R0, R3, RZ, 0x3c, !PT ;  /* 0x00000003002c7212 */ /* 0x000fe200078e3cff */
[----:B------:R-:W-:Y:S01]  /*8650*/  IMAD R3, R154, 0x20, R204 ;  /* 0x000000209a037824 */ /* 0x000fe200078e02cc */
[----:B------:R-:W-:Y:S01]  /*8660*/  LOP3.LUT R28, R29, 0x380, RZ, 0xc0, !PT ;  /* 0x000003801d1c7812 */ /* 0x000fe200078ec0ff */
[----:B------:R-:W-:Y:S01]  /*8670*/  IMAD.X R45, RZ, RZ, R89, P6 ;  /* 0x000000ffff2d7224 */ /* 0x000fe200030e0659 */
[----:B------:R-:W-:-:S02]  /*8680*/  LOP3.LUT R32, R33, 0x380, RZ, 0xc0, !PT ;  /* 0x0000038021207812 */ /* 0x000fc400078ec0ff */
[----:B------:R-:W-:Y:S02]  /*8690*/  LEA R48, R16, R3, 0x7 ;  /* 0x0000000310307211 */ /* 0x000fe400078e38ff */
[----:B------:R-:W-:Y:S01]  /*86a0*/  SHF.R.S32.HI R3, RZ, 0x1f, R22 ;  /* 0x0000001fff037819 */ /* 0x000fe20000011416 */
[----:B------:R-:W5:Y:S01]  /*86b0*/  LD.E.128 R44, desc[UR36][R44.64] ;  /* 0x000000242c2c7980 */ /* 0x000f62000c101d00 */
[----:B------:R-:W-:Y:S01]  /*86c0*/  LOP3.LUT R36, R37, 0x380, RZ, 0xc0, !PT ;  /* 0x0000038025247812 */ /* 0x000fe200078ec0ff */
[----:B0-----:R-:W-:Y:S01]  /*86d0*/  @P4 IMAD.HI.U32 R0, R48, R49, RZ ;  /* 0x0000003130004227 */ /* 0x001fe200078e00ff */
[----:B------:R-:W-:Y:S02]  /*86e0*/  LOP3.LUT R40, R41, 0x380, RZ, 0xc0, !PT ;  /* 0x0000038029287812 */ /* 0x000fe400078ec0ff */
[----:B------:R-:W-:Y:S01]  /*86f0*/  LOP3.LUT R9, R88, 0x380, RZ, 0xc0, !PT ;  /* 0x0000038058097812 */ /* 0x000fe200078ec0ff */
[----:B------:R-:W-:Y:S01]  /*8700*/  IMAD.MOV.U32 R19, RZ, RZ, R48 ;  /* 0x000000ffff137224 */ /* 0x000fe200078e0030 */
[----:B-1----:R-:W-:Y:S01]  /*8710*/  @P4 SHF.R.U32.HI R19, RZ, R51, R0 ;  /* 0x00000033ff134219 */ /* 0x002fe20000011600 */
[----:B------:R-:W-:Y:S01]  /*8720*/  IMAD R3, R3, UR4, RZ ;  /* 0x0000000403037c24 */ /* 0x000fe2000f8e02ff */
[----:B------:R-:W-:-:S02]  /*8730*/  SHF.R.U64 R24, R24, 0x3, RZ ;  /* 0x0000000318187819 */ /* 0x000fc400000012ff */
[----:B------:R-:W-:Y:S02]  /*8740*/  SHF.R.U64 R28, R28, 0x3, RZ ;  /* 0x000000031c1c7819 */ /* 0x000fe400000012ff */
[----:B------:R-:W-:Y:S02]  /*8750*/  SHF.R.U64 R32, R32, 0x3, RZ ;  /* 0x0000000320207819 */ /* 0x000fe400000012ff */
[----:B------:R-:W-:Y:S02]  /*8760*/  SHF.R.U64 R36, R36, 0x3, RZ ;  /* 0x0000000324247819 */ /* 0x000fe400000012ff */
[----:B------:R-:W-:Y:S01]  /*8770*/  SHF.R.U64 R40, R40, 0x3, RZ ;  /* 0x0000000328287819 */ /* 0x000fe200000012ff */
[C---:B------:R-:W-:Y:S01]  /*8780*/  IMAD R49, R22.reuse, UR5, R3 ;  /* 0x0000000516317c24 */ /* 0x040fe2000f8e0203 */
[----:B------:R-:W-:Y:S01]  /*8790*/  SHF.R.U64 R9, R9, 0x3, RZ ;  /* 0x0000000309097819 */ /* 0x000fe200000012ff */
[----:B------:R-:W-:Y:S01]  /*87a0*/  IMAD.WIDE.U32 R2, R22, UR4, R20 ;  /* 0x0000000416027c25 */ /* 0x000fe2000f8e0014 */
[--C-:B------:R-:W-:Y:S01]  /*87b0*/  SHF.R.S32.HI R0, RZ, 0x1f, R19.reuse ;  /* 0x0000001fff007819 */ /* 0x100fe20000011413 */
[----:B------:R-:W-:Y:S01]  /*87c0*/  ULDC.64 UR4, c[0x0][0xae0] ;  /* 0x0002b80000047ab9 */ /* 0x000fe20000000a00 */
[----:B------:R-:W-:Y:S01]  /*87d0*/  LOP3.LUT R24, R24, R25, RZ, 0x3c, !PT ;  /* 0x0000001918187212 */ /* 0x000fe200078e3cff */
        /* <DEDUP_REMOVED lines=10> */
[----:B------:R-:W-:Y:S01]  /*8880*/  LOP3.LUT R88, R9, R88, RZ, 0x3c, !PT ;  /* 0x0000005809587212 */ /* 0x000fe200078e3cff */
[----:B------:R-:W-:Y:S01]  /*8890*/  IMAD R0, R0, UR4, RZ ;  /* 0x0000000400007c24 */ /* 0x000fe2000f8e02ff */
[----:B------:R-:W5:Y:S01]  /*88a0*/  LD.E.128 R24, desc[UR36][R24.64] ;  /* 0x0000002418187980 */ /* 0x000f62000c101d00 */
[----:B------:R-:W-:Y:S02]  /*88b0*/  IMAD R21, R4, R21, R48 ;  /* 0x0000001504157224 */ /* 0x000fe400078e0230 */
[----:B------:R-:W-:Y:S01]  /*88c0*/  IMAD.IADD R3, R3, 0x1, R49 ;  /* 0x0000000103037824 */ /* 0x000fe200078e0231 */
[----:B------:R0:W5:Y:S01]  /*88d0*/  LD.E.128 R8, desc[UR36][R88.64] ;  /* 0x0000002458087980 */ /* 0x000162000c101d00 */
[C---:B------:R-:W-:Y:S01]  /*88e0*/  IMAD R49, R19.reuse, UR5, R0 ;  /* 0x0000000513317c24 */ /* 0x040fe2000f8e0200 */
[----:B------:R-:W-:Y:S02]  /*88f0*/  SHF.R.S32.HI R0, RZ, 0x1f, R21 ;  /* 0x0000001fff007819 */ /* 0x000fe40000011415 */
[----:B------:R-:W5:Y:S01]  /*8900*/  LD.E.128 R28, desc[UR36][R28.64] ;  /* 0x000000241c1c7980 */ /* 0x000f62000c101d00 */
[----:B------:R-:W-:Y:S01]  /*8910*/  IMAD.WIDE.U32 R2, R19, UR4, R2 ;  /* 0x0000000413027c25 */ /* 0x000fe2000f8e0002 */
[----:B------:R-:W-:-:S02]  /*8920*/  ULDC.64 UR4, c[0x0][0xad8] ;  /* 0x0002b60000047ab9 */ /* 0x000fc40000000a00 */
        /* <DEDUP_REMOVED lines=9> */
[----:B------:R-:W-:-:S02]  /*89c0*/  IMAD.IADD R3, R3, 0x1, R49 ;  /* 0x0000000103037824 */ /* 0x000fc400078e0231 */
[----:B------:R-:W-:Y:S02]  /*89d0*/  IMAD R0, R0, UR4, RZ ;  /* 0x0000000400007c24 */ /* 0x000fe4000f8e02ff */
[----:B------:R-:W-:Y:S02]  /*89e0*/  IMAD R51, R16, 0x80, R204 ;  /* 0x0000008010337824 */ /* 0x000fe400078e02cc */
[C---:B------:R-:W-:Y:S02]  /*89f0*/  IMAD R49, R21.reuse, UR5, R0 ;  /* 0x0000000515317c24 */ /* 0x040fe4000f8e0200 */
[----:B------:R-:W-:Y:S01]  /*8a00*/  IMAD.WIDE.U32 R2, R21, UR4, R2 ;  /* 0x0000000415027c25 */ /* 0x000fe2000f8e0002 */
[----:B------:R-:W-:Y:S01]  /*8a10*/  ISETP.GE.AND P2, PT, R51, R18, PT ;  /* 0x000000123300720c */ /* 0x000fe20003f46270 */
[----:B------:R-:W-:Y:S02]  /*8a20*/  ULDC.64 UR4, c[0x0][0xa80] ;  /* 0x0002a00000047ab9 */ /* 0x000fe40000000a00 */
[----:B------:R-:W-:Y:S01]  /*8a30*/  IMAD.IADD R3, R3, 0x1, R49 ;  /* 0x0000000103037824 */ /* 0x000fe200078e0231 */
[----:B------:R-:W-:Y:S01]  /*8a40*/  LEA R0, P3, R2, UR4, 0x1 ;  /* 0x0000000402007c11 */ /* 0x000fe2000f8608ff */
[----:B------:R-:W-:Y:S01]  /*8a50*/  VIADD R19, R51, 0x20 ;  /* 0x0000002033137836 */ /* 0x000fe20000000000 */
[----:B------:R-:W-:-:S02]  /*8a60*/  IADD3 R17, R17, 0x28820, RZ ;  /* 0x0002882011117810 */ /* 0x000fc40007ffe0ff */
[----:B------:R-:W-:Y:S02]  /*8a70*/  LEA.HI.X R4, R2, UR5, R3, 0x1, P3 ;  /* 0x0000000502047c11 */ /* 0x000fe400098f0c03 */
[----:B------:R-:W-:Y:S02]  /*8a80*/  PRMT R17, RZ, 0x654, R17 ;  /* 0x00000654ff117816 */ /* 0x000fe40000000011 */
[-C--:B------:R-:W-:Y:S01]  /*8a90*/  ISETP.GE.AND P0, PT, R19, R18.reuse, PT ;  /* 0x000000121300720c */ /* 0x080fe20003f06270 */
[----:B------:R-:W-:Y:S01]  /*8aa0*/  VIADD R19, R51, 0x40 ;  /* 0x0000004033137836 */ /* 0x000fe20000000000 */
[----:B-1----:R0:W-:Y:S01]  /*8ab0*/  SYNCS.ARRIVE.TRANS64.RED.A1T0 RZ, [R17+URZ], RZ ;  /* 0x000000ff11ff79a7 */ /* 0x0021e2000810043f */
[----:B------:R0:W1:Y:S01]  /*8ac0*/  SHFL.IDX PT, R16, R0, RZ, 0x181f ;  /* 0x00181fff00107589 */ /* 0x00006200000e0000 */
[----:B------:R-:W-:Y:S03]  /*8ad0*/  BSSY B1, `(.L_x_6713) ;  /* 0x000000d000017945 */ /* 0x000fe60003800000 */
[----:B------:R0:W2:Y:S01]  /*8ae0*/  SHFL.IDX PT, R20, R4, RZ, 0x181f ;  /* 0x00181fff04147589 */ /* 0x0000a200000e0000 */
[----:B------:R-:W-:Y:S01]  /*8af0*/  ISETP.GE.AND P1, PT, R19, R18, PT ;  /* 0x000000121300720c */ /* 0x000fe20003f26270 */
[----:B------:R-:W-:-:S12]  /*8b00*/  @P2 BRA `(.L_x_6714) ;  /* 0x0000000000242947 */ /* 0x000fd80003800000 */
[----:B------:R-:W-:Y:S02]  /*8b10*/  ULDC UR4, c[0x0][0xac8] ;  /* 0x0002b20000047ab9 */ /* 0x000fe40000000800 */
[----:B------:R-:W-:Y:S02]  /*8b20*/  ISETP.GE.AND P2, PT, R153, UR4, PT ;  /* 0x0000000499007c0c */ /* 0x000fe4000bf46270 */
[----:B------:R-:W-:-:S11]  /*8b30*/  ISETP.GE.AND P3, PT, R23, UR4, PT ;  /* 0x0000000417007c0c */ /* 0x000fd6000bf66270 */
[-C--:B-1----:R-:W-:Y:S02]  /*8b40*/  @!P2 LEA R2, P4, R153, R16.reuse, 0x1 ;  /* 0x000000109902a211 */ /* 0x082fe400078808ff */
[----:B------:R-:W-:Y:S02]  /*8b50*/  @!P3 LEA R16, P5, R23, R16, 0x1 ;  /* 0x000000101710b211 */ /* 0x000fe400078a08ff */
[-C--:B--2---:R-:W-:Y:S02]  /*8b60*/  @!P2 LEA.HI.X R3, R153, R20.reuse, R227, 0x1, P4 ;  /* 0x000000149903a211 */ /* 0x084fe400020f0ce3 */
[----:B0-----:R-:W-:-:S03]  /*8b70*/  @!P3 LEA.HI.X R17, R23, R20, R226, 0x1, P5 ;  /* 0x000000141711b211 */ /* 0x001fc600028f0ce2 */
[----:B-----5:R3:W-:Y:S04]  /*8b80*/  @!P2 ST.E.128 desc[UR36][R2.64], R8 ;  /* 0x000000080200a985 */ /* 0x0207e8000c101d24 */
[----:B------:R3:W-:Y:S02]  /*8b90*/  @!P3 ST.E.128 desc[UR36][R16.64], R32 ;  /* 0x000000201000b985 */ /* 0x0007e4000c101d24 */
.L_x_6714:
[----:B------:R-:W-:Y:S05]  /*8ba0*/  BSYNC B1 ;  /* 0x0000000000017941 */ /* 0x000fea0003800000 */
.L_x_6713:
[----:B---3-5:R3:W4:Y:S01]  /*8bb0*/  SHFL.IDX PT, R10, R4, 0x1, 0x181f ;  /* 0x00381f00040a7f89 */ /* 0x02872200000e0000 */
[----:B------:R-:W-:Y:S03]  /*8bc0*/  BSSY B1, `(.L_x_6715) ;  /* 0x000000c000017945 */ /* 0x000fe60003800000 */
[----:B------:R3:W0:Y:S01]  /*8bd0*/  SHFL.IDX PT, R8, R0, 0x1, 0x181f ;  /* 0x00381f0000087f89 */ /* 0x00062200000e0000 */
[----:B------:R-:W-:Y:S05]  /*8be0*/  @P0 BRA `(.L_x_6716) ;  /* 0x0000000000240947 */ /* 0x000fea0003800000 */
[----:B------:R-:W-:Y:S02]  /*8bf0*/  ULDC UR4, c[0x0][0xac8] ;  /* 0x0002b20000047ab9 */ /* 0x000fe40000000800 */
[----:B------:R-:W-:Y:S02]  /*8c00*/  ISETP.GE.AND P3, PT, R153, UR4, PT ;  /* 0x0000000499007c0c */ /* 0x000fe4000bf66270 */
[----:B------:R-:W-:-:S11]  /*8c10*/  ISETP.GE.AND P4, PT, R23, UR4, PT ;  /* 0x0000000417007c0c */ /* 0x000fd6000bf86270 */
[-C--:B0-----:R-:W-:Y:S02]  /*8c20*/  @!P3 LEA R2, P0, R153, R8.reuse, 0x1 ;  /* 0x000000089902b211 */ /* 0x081fe400078008ff */
[----:B------:R-:W-:Y:S02]  /*8c30*/  @!P4 LEA R8, P2, R23, R8, 0x1 ;  /* 0x000000081708c211 */ /* 0x000fe400078408ff */
[-C--:B----4-:R-:W-:Y:S02]  /*8c40*/  @!P3 LEA.HI.X R3, R153, R10.reuse, R227, 0x1, P0 ;  /* 0x0000000a9903b211 */ /* 0x090fe400000f0ce3 */
[----:B------:R-:W-:-:S03]  /*8c50*/  @!P4 LEA.HI.X R9, R23, R10, R226, 0x1, P2 ;  /* 0x0000000a1709c211 */ /* 0x000fc600010f0ce2 */
[----:B------:R0:W-:Y:S04]  /*8c60*/  @!P3 ST.E.128 desc[UR36][R2.64], R12 ;  /* 0x0000000c0200b985 */ /* 0x0001e8000c101d24 */
[----:B------:R0:W-:Y:S02]  /*8c70*/  @!P4 ST.E.128 desc[UR36][R8.64], R36 ;  /* 0x000000240800c985 */ /* 0x0001e4000c101d24 */
.L_x_6716:
[----:B------:R-:W-:Y:S05]  /*8c80*/  BSYNC B1 ;  /* 0x0000000000017941 */ /* 0x000fea0003800000 */
.L_x_6715:
[----:B----4-:R4:W1:Y:S01]  /*8c90*/  SHFL.IDX PT, R10, R4, 0x2, 0x181f ;  /* 0x00581f00040a7f89 */ /* 0x01086200000e0000 */
[----:B------:R-:W-:Y:S03]  /*8ca0*/  BSSY B1, `(.L_x_6717) ;  /* 0x000000c000017945 */ /* 0x000fe60003800000 */
[----:B0-----:R4:W0:Y:S01]  /*8cb0*/  SHFL.IDX PT, R8, R0, 0x2, 0x181f ;  /* 0x00581f0000087f89 */ /* 0x00182200000e0000 */
[----:B------:R-:W-:Y:S05]  /*8cc0*/  @P1 BRA `(.L_x_6718) ;  /* 0x0000000000241947 */ /* 0x000fea0003800000 */
[----:B------:R-:W-:Y:S02]  /*8cd0*/  ULDC UR4, c[0x0][0xac8] ;  /* 0x0002b20000047ab9 */ /* 0x000fe40000000800 */
[----:B------:R-:W-:Y:S02]  /*8ce0*/  ISETP.GE.AND P2, PT, R153, UR4, PT ;  /* 0x0000000499007c0c */ /* 0x000fe4000bf46270 */
[----:B------:R-:W-:-:S11]  /*8cf0*/  ISETP.GE.AND P3, PT, R23, UR4, PT ;  /* 0x0000000417007c0c */ /* 0x000fd6000bf66270 */
[-C--:B0-----:R-:W-:Y:S02]  /*8d00*/  @!P2 LEA R2, P0, R153, R8.reuse, 0x1 ;  /* 0x000000089902a211 */ /* 0x081fe400078008ff */
[----:B------:R-:W-:Y:S02]  /*8d10*/  @!P3 LEA R8, P1, R23, R8, 0x1 ;  /* 0x000000081708b211 */ /* 0x000fe400078208ff */
[-C--:B-1----:R-:W-:Y:S02]  /*8d20*/  @!P2 LEA.HI.X R3, R153, R10.reuse, R227, 0x1, P0 ;  /* 0x0000000a9903a211 */ /* 0x082fe400000f0ce3 */
[----:B------:R-:W-:-:S03]  /*8d30*/  @!P3 LEA.HI.X R9, R23, R10, R226, 0x1, P1 ;  /* 0x0000000a1709b211 */ /* 0x000fc600008f0ce2 */
[----:B------:R0:W-:Y:S04]  /*8d40*/  @!P2 ST.E.128 desc[UR36][R2.64], R24 ;  /* 0x000000180200a985 */ /* 0x0001e8000c101d24 */
[----:B------:R0:W-:Y:S02]  /*8d50*/  @!P3 ST.E.128 desc[UR36][R8.64], R40 ;  /* 0x000000280800b985 */ /* 0x0001e4000c101d24 */
.L_x_6718:
[----:B------:R-:W-:Y:S05]  /*8d60*/  BSYNC B1 ;  /* 0x0000000000017941 */ /* 0x000fea0003800000 */
.L_x_6717:
[----:B0-----:R-:W-:Y:S01]  /*8d70*/  VIADD R3, R51, 0x60 ;  /* 0x0000006033037836 */ /* 0x001fe20000000000 */
[----:B---34-:R-:W0:Y:S04]  /*8d80*/  SHFL.IDX PT, R4, R4, 0x3, 0x181f ;  /* 0x00781f0004047f89 */ /* 0x018e2800000e0000 */
[----:B------:R-:W-:Y:S01]  /*8d90*/  ISETP.GE.AND P0, PT, R3, R18, PT ;  /* 0x000000120300720c */ /* 0x000fe20003f06270 */
[----:B------:R-:W3:-:S12]  /*8da0*/  SHFL.IDX PT, R0, R0, 0x3, 0x181f ;  /* 0x00781f0000007f89 */ /* 0x000ed800000e0000 */
[----:B------:R-:W-:Y:S05]  /*8db0*/  @P0 BRA `(.L_x_6719) ;  /* 0x0000001400d80947 */ /* 0x000fea0003800000 */
[----:B------:R-:W-:Y:S02]  /*8dc0*/  ULDC UR4, c[0x0][0xac8] ;  /* 0x0002b20000047ab9 */ /* 0x000fe40000000800 */
[----:B------:R-:W-:-:S13]  /*8dd0*/  ISETP.GE.AND P1, PT, R153, UR4, PT ;  /* 0x0000000499007c0c */ /* 0x000fda000bf26270 */
[----:B---3--:R-:W-:-:S04]  /*8de0*/  @!P1 LEA R2, P0, R153, R0, 0x1 ;  /* 0x0000000099029211 */ /* 0x008fc800078008ff */
[----:B0-----:R-:W-:Y:S02]  /*8df0*/  @!P1 LEA.HI.X R3, R153, R4, R227, 0x1, P0 ;  /* 0x0000000499039211 */ /* 0x001fe400000f0ce3 */
[----:B------:R-:W-:-:S03]  /*8e00*/  ISETP.GE.AND P0, PT, R23, UR4, PT ;  /* 0x0000000417007c0c */ /* 0x000fc6000bf06270 */
[----:B------:R0:W-:Y:S10]  /*8e10*/  @!P1 ST.E.128 desc[UR36][R2.64], R28 ;  /* 0x0000001c02009985 */ /* 0x0001f4000c101d24 */
[----:B------:R-:W-:Y:S05]  /*8e20*/  @P0 BRA `(.L_x_6719) ;  /* 0x0000001400bc0947 */ /* 0x000fea0003800000 */
[----:B0-----:R-:W-:-:S04]  /*8e30*/  LEA R2, P0, R23, R0, 0x1 ;  /* 0x0000000017027211 */ /* 0x001fc800078008ff */
[----:B------:R-:W-:-:S05]  /*8e40*/  LEA.HI.X R3, R23, R4, R226, 0x1, P0 ;  /* 0x0000000417037211 */ /* 0x000fca00000f0ce2 */
[----:B------:R0:W-:Y:S01]  /*8e50*/  ST.E.128 desc[UR36][R2.64], R44 ;  /* 0x0000002c02007985 */ /* 0x0001e2000c101d24 */
[----:B------:R-:W-:Y:S05]  /*8e60*/  BRA `(.L_x_6719) ;  /* 0x0000001400ac7947 */ /* 0x000fea0003800000 */
.L_x_6712:
[----:B0-----:R-:W0:Y:S01]  /*8e70*/  @P4 LDC R0, c[0x0][0xbec] ;  /* 0x0002fb00ff004b82 */ /* 0x001e220000000800 */
[----:B------:R-:W-:Y:S01]  /*8e80*/  ULDC.64 UR4, c[0x0][0xb08] ;  /* 0x0002c20000047ab9 */ /* 0x000fe20000000a00 */
[----:B------:R-:W-:Y:S01]  /*8e90*/  SHF.R.S32.HI R3, RZ, 0x1f, R22 ;  /* 0x0000001fff037819 */ /* 0x000fe20000011416 */
[----:B------:R-:W-:Y:S01]  /*8ea0*/  IMAD R19, R19, UR4, RZ ;  /* 0x0000000413137c24 */ /* 0x000fe2000f8e02ff */
[----:B------:R-:W-:Y:S01]  /*8eb0*/  ULDC.64 UR6, c[0x0][0xb30] ;  /* 0x0002cc0000067ab9 */ /* 0x000fe20000000a00 */
[C---:B------:R-:W-:Y:S01]  /*8ec0*/  IMAD.WIDE.U32 R8, R100.reuse, UR4, RZ ;  /* 0x0000000464087c25 */ /* 0x040fe2000f8e00ff */
[----:B------:R-:W-:Y:S02]  /*8ed0*/  BSSY B1, `(.L_x_6720) ;  /* 0x0000068000017945 */ /* 0x000fe40003800000 */
[----:B------:R-:W1:Y:S01]  /*8ee0*/  @P4 LDC R13, c[0x0][0xbf0] ;  /* 0x0002fc00ff0d4b82 */ /* 0x000e620000000800 */
[----:B------:R-:W-:Y:S01]  /*8ef0*/  IMAD R19, R100, UR5, R19 ;  /* 0x0000000564137c24 */ /* 0x000fe2000f8e0213 */
[----:B------:R-:W-:Y:S01]  /*8f00*/  ULDC.64 UR4, c[0x0][0xb38] ;  /* 0x0002ce0000047ab9 */ /* 0x000fe20000000a00 */
[----:B------:R-:W-:-:S02]  /*8f10*/  VIADD R17, R17, 0x28820 ;  /* 0x0002882011117836 */ /* 0x000fc40000000000 */
[----:B------:R-:W-:-:S03]  /*8f20*/  IMAD.IADD R9, R9, 0x1, R19 ;  /* 0x0000000109097824 */ /* 0x000fc600078e0213 */
[----:B------:R-:W-:Y:S01]  /*8f30*/  PRMT R17, RZ, 0x654, R17 ;  /* 0x00000654ff117816 */ /* 0x000fe20000000011 */
[----:B------:R-:W-:-:S03]  /*8f40*/  IMAD.WIDE.U32 R8, R2, UR4, R8 ;  /* 0x0000000402087c25 */ /* 0x000fc6000f8e0008 */
[----:B------:R2:W-:Y:S01]  /*8f50*/  SYNCS.ARRIVE.TRANS64.RED.A1T0 RZ, [R17+URZ], RZ ;  /* 0x000000ff11ff79a7 */ /* 0x0005e2000810043f */
[----:B------:R-:W-:Y:S01]  /*8f60*/  IMAD R9, R2, UR5, R9 ;  /* 0x0000000502097c24 */ /* 0x000fe2000f8e0209 */
[----:B------:R-:W-:Y:S02]  /*8f70*/  ULDC.64 UR4, c[0x0][0xb40] ;  /* 0x0002d00000047ab9 */ /* 0x000fe40000000a00 */
[----:B------:R-:W-:Y:S02]  /*8f80*/  IMAD R3, R3, UR4, RZ ;  /* 0x0000000403037c24 */ /* 0x000fe4000f8e02ff */
[----:B0-----:R-:W-:-:S04]  /*8f90*/  @P4 IMAD.HI.U32 R0, R93, R0, RZ ;  /* 0x000000005d004227 */ /* 0x001fc800078e00ff */
[C---:B------:R-:W-:Y:S02]  /*8fa0*/  IMAD R11, R22.reuse, UR5, R3 ;  /* 0x00000005160b7c24 */ /* 0x040fe4000f8e0203 */
[----:B------:R-:W-:Y:S01]  /*8fb0*/  IMAD.WIDE.U32 R2, R22, UR4, R8 ;  /* 0x0000000416027c25 */ /* 0x000fe2000f8e0008 */
[----:B------:R-:W-:-:S03]  /*8fc0*/  ULDC.64 UR4, c[0x0][0xb48] ;  /* 0x0002d20000047ab9 */ /* 0x000fc60000000a00 */
[----:B------:R-:W-:Y:S01]  /*8fd0*/  IMAD.MOV.U32 R9, RZ, RZ, R93 ;  /* 0x000000ffff097224 */ /* 0x000fe200078e005d */
[----:B-1----:R-:W-:Y:S01]  /*8fe0*/  @P4 SHF.R.U32.HI R9, RZ, R13, R0 ;  /* 0x0000000dff094219 */ /* 0x002fe20000011600 */
[----:B------:R-:W-:-:S03]  /*8ff0*/  IMAD.IADD R3, R3, 0x1, R11 ;  /* 0x0000000103037824 */ /* 0x000fc600078e020b */
[----:B------:R-:W-:Y:S01]  /*9000*/  IADD3 R11, -R9, RZ, RZ ;  /* 0x000000ff090b7210 */ /* 0x000fe20007ffe1ff */
        /* <DEDUP_REMOVED lines=16> */
[----:B------:R-:W-:Y:S01]  /*9110*/  LEA.HI.X R4, R2, UR5, R3, 0x2, P1 ;  /* 0x0000000502047c11 */ /* 0x000fe200088f1403 */
[----:B------:R2:W0:Y:S04]  /*9120*/  SHFL.IDX PT, R8, R0, RZ, 0x1c1f ;  /* 0x001c1fff00087589 */ /* 0x00042800000e0000 */
[----:B------:R2:W1:Y:S01]  /*9130*/  SHFL.IDX PT, R9, R4, RZ, 0x1c1f ;  /* 0x001c1fff04097589 */ /* 0x00046200000e0000 */
[----:B------:R-:W-:Y:S05]  /*9140*/  @P2 BRA `(.L_x_6721) ;  /* 0x0000000400002947 */ /* 0x000fea0003800000 */
[----:B------:R-:W-:Y:S02]  /*9150*/  ULDC UR4, c[0x0][0xac8] ;  /* 0x0002b20000047ab9 */ /* 0x000fe40000000800 */
[----:B------:R-:W-:Y:S02]  /*9160*/  ISETP.GE.AND P3, PT, R201, UR4, PT ;  /* 0x00000004c9007c0c */ /* 0x000fe4000bf66270 */
[----:B------:R-:W-:Y:S02]  /*9170*/  ISETP.GE.AND P1, PT, R203, UR4, PT ;  /* 0x00000004cb007c0c */ /* 0x000fe4000bf26270 */
[----:B------:R-:W-:Y:S02]  /*9180*/  ISETP.GE.AND P4, PT, R200, UR4, PT ;  /* 0x00000004c8007c0c */ /* 0x000fe4000bf86270 */
[----:B------:R-:W-:-:S07]  /*9190*/  ISETP.GE.AND P2, PT, R199, UR4, PT ;  /* 0x00000004c7007c0c */ /* 0x000fce000bf46270 */
[-C--:B0-----:R-:W-:Y:S02]  /*91a0*/  @!P3 LEA R10, P5, R201, R8.reuse, 0x2 ;  /* 0x00000008c90ab211 */ /* 0x081fe400078a10ff */
[----:B-1----:R-:W-:Y:S02]  /*91b0*/  @!P1 IMAD.WIDE R2, R203, 0x4, R8 ;  /* 0x00000004cb029825 */ /* 0x002fe400078e0208 */
[----:B------:R-:W-:Y:S02]  /*91c0*/  @!P3 LEA.HI.X R11, R201, R9, R221, 0x2, P5 ;  /* 0x00000009c90bb211 */ /* 0x000fe400028f14dd */
[-C--:B------:R-:W-:Y:S01]  /*91d0*/  @!P4 LEA R12, P5, R200, R8.reuse, 0x2 ;  /* 0x00000008c80cc211 */ /* 0x080fe200078a10ff */
[----:B------:R0:W-:Y:S01]  /*91e0*/  @!P1 ST.E.64 desc[UR36][R2.64], R20 ;  /* 0x0000001402009985 */ /* 0x0001e2000c101b24 */
[----:B------:R-:W-:Y:S02]  /*91f0*/  ISETP.GE.AND P1, PT, R198, UR4, PT ;  /* 0x00000004c6007c0c */ /* 0x000fe4000bf26270 */
[----:B------:R-:W-:Y:S01]  /*9200*/  @!P2 LEA R14, P6, R199, R8, 0x2 ;  /* 0x00000008c70ea211 */ /* 0x000fe200078c10ff */
[----:B------:R1:W-:Y:S01]  /*9210*/  @!P3 ST.E.64 desc[UR36][R10.64], R36 ;  /* 0x000000240a00b985 */ /* 0x0003e2000c101b24 */
[----:B------:R-:W-:-:S02]  /*9220*/  ISETP.GE.AND P3, PT, R197, UR4, PT ;  /* 0x00000004c5007c0c */ /* 0x000fc4000bf66270 */
[-C--:B------:R-:W-:Y:S02]  /*9230*/  @!P4 LEA.HI.X R13, R200, R9.reuse, R220, 0x2, P5 ;  /* 0x00000009c80dc211 */ /* 0x080fe400028f14dc */
[----:B------:R-:W-:Y:S02]  /*9240*/  @!P2 LEA.HI.X R15, R199, R9, R219, 0x2, P6 ;  /* 0x00000009c70fa211 */ /* 0x000fe400030f14db */
[----:B------:R-:W-:Y:S01]  /*9250*/  ISETP.GE.AND P5, PT, R196, UR4, PT ;  /* 0x00000004c4007c0c */ /* 0x000fe2000bfa6270 */
[----:B------:R3:W-:Y:S02]  /*9260*/  @!P4 ST.E.64 desc[UR36][R12.64], R38 ;  /* 0x000000260c00c985 */ /* 0x0007e4000c101b24 */
[----:B------:R-:W-:Y:S02]  /*9270*/  @!P1 LEA R16, P4, R198, R8, 0x2 ;  /* 0x00000008c6109211 */ /* 0x000fe400078810ff */
[----:B------:R4:W-:Y:S01]  /*9280*/  @!P2 ST.E.64 desc[UR36][R14.64], R40 ;  /* 0x000000280e00a985 */ /* 0x0009e2000c101b24 */
[----:B------:R-:W-:-:S02]  /*9290*/  ISETP.GE.AND P2, PT, R195, UR4, PT ;  /* 0x00000004c3007c0c */ /* 0x000fc4000bf46270 */
[CC--:B0-----:R-:W-:Y:S02]  /*92a0*/  @!P3 LEA R2, P6, R197.reuse, R8.reuse, 0x2 ;  /* 0x00000008c502b211 */ /* 0x0c1fe400078c10ff */
[-C--:B--2---:R-:W-:Y:S02]  /*92b0*/  @!P1 LEA.HI.X R17, R198, R9.reuse, R218, 0x2, P4 ;  /* 0x00000009c6119211 */ /* 0x084fe400020f14da */
[----:B------:R-:W-:Y:S02]  /*92c0*/  @!P3 LEA.HI.X R3, R197, R9, R217, 0x2, P6 ;  /* 0x00000009c503b211 */ /* 0x000fe400030f14d9 */
[----:B------:R-:W-:Y:S01]  /*92d0*/  ISETP.GE.AND P4, PT, R194, UR4, PT ;  /* 0x00000004c2007c0c */ /* 0x000fe2000bf86270 */
[----:B------:R0:W-:Y:S01]  /*92e0*/  @!P1 ST.E.64 desc[UR36][R16.64], R42 ;  /* 0x0000002a10009985 */ /* 0x0001e2000c101b24 */
[----:B-1----:R-:W-:-:S03]  /*92f0*/  @!P5 LEA R10, P1, R196, R8, 0x2 ;  /* 0x00000008c40ad211 */ /* 0x002fc600078210ff */
[----:B------:R1:W-:Y:S01]  /*9300*/  @!P3 ST.E.64 desc[UR36][R2.64], R44 ;  /* 0x0000002c0200b985 */ /* 0x0003e2000c101b24 */
[-C--:B---3--:R-:W-:Y:S02]  /*9310*/  @!P2 LEA R12, P6, R195, R8.reuse, 0x2 ;  /* 0x00000008c30ca211 */ /* 0x088fe400078c10ff */
[----:B------:R-:W-:Y:S02]  /*9320*/  ISETP.GE.AND P3, PT, R193, UR4, PT ;  /* 0x00000004c1007c0c */ /* 0x000fe4000bf66270 */
[-C--:B------:R-:W-:Y:S02]  /*9330*/  @!P5 LEA.HI.X R11, R196, R9.reuse, R216, 0x2, P1 ;  /* 0x00000009c40bd211 */ /* 0x080fe400008f14d8 */
[----:B------:R-:W-:Y:S02]  /*9340*/  ISETP.GE.AND P1, PT, R192, UR4, PT ;  /* 0x00000004c0007c0c */ /* 0x000fe4000bf26270 */
[----:B------:R-:W-:Y:S01]  /*9350*/  @!P2 LEA.HI.X R13, R195, R9, R215, 0x2, P6 ;  /* 0x00000009c30da211 */ /* 0x000fe200030f14d7 */
[----:B------:R2:W-:Y:S01]  /*9360*/  @!P5 ST.E.64 desc[UR36][R10.64], R46 ;  /* 0x0000002e0a00d985 */ /* 0x0005e2000c101b24 */
[----:B----4-:R-:W-:-:S03]  /*9370*/  @!P4 LEA R14, P6, R194, R8, 0x2 ;  /* 0x00000008c20ec211 */ /* 0x010fc600078c10ff */
[----:B------:R3:W-:Y:S01]  /*9380*/  @!P2 ST.E.64 desc[UR36][R12.64], R48 ;  /* 0x000000300c00a985 */ /* 0x0007e2000c101b24 */
[----:B------:R-:W-:Y:S02]  /*9390*/  ISETP.GE.AND P2, PT, R191, UR4, PT ;  /* 0x00000004bf007c0c */ /* 0x000fe4000bf46270 */
[-C--:B------:R-:W-:Y:S02]  /*93a0*/  @!P4 LEA.HI.X R15, R194, R9.reuse, R214, 0x2, P6 ;  /* 0x00000009c20fc211 */ /* 0x080fe400030f14d6 */
[CC--:B0-----:R-:W-:Y:S02]  /*93b0*/  @!P3 LEA R16, P5, R193.reuse, R8.reuse, 0x2 ;  /* 0x00000008c110b211 */ /* 0x0c1fe400078a10ff */
        /* <DEDUP_REMOVED lines=12> */
[----:B---3--:R-:W-:-:S03]  /*9480*/  @!P4 LEA R12, P6, R190, R8, 0x2 ;  /* 0x00000008be0cc211 */ /* 0x008fc600078c10ff */
[----:B------:R4:W-:Y:S01]  /*9490*/  @!P2 ST.E.64 desc[UR36][R10.64], R56 ;  /* 0x000000380a00a985 */ /* 0x0009e2000c101b24 */
[CC--:B0-----:R-:W-:Y:S02]  /*94a0*/  @!P5 LEA R14, P2, R189.reuse, R8.reuse, 0x2 ;  /* 0x00000008bd0ed211 */ /* 0x0c1fe400078410ff */
[-C--:B------:R-:W-:Y:S02]  /*94b0*/  @!P4 LEA.HI.X R13, R190, R9.reuse, R210, 0x2, P6 ;  /* 0x00000009be0dc211 */ /* 0x080fe400030f14d2 */
[CC--:B-1----:R-:W-:Y:S02]  /*94c0*/  @!P3 LEA R16, P6, R188.reuse, R8.reuse, 0x2 ;  /* 0x00000008bc10b211 */ /* 0x0c2fe400078c10ff */
        /* <DEDUP_REMOVED lines=8> */
.L_x_6721:
[----:B------:R-:W-:Y:S05]  /*9550*/  BSYNC B1 ;  /* 0x0000000000017941 */ /* 0x000fea0003800000 */
.L_x_6720:
[----:B-1--4-:R1:W3:Y:S04]  /*9560*/  SHFL.IDX PT, R9, R4, 0x1, 0x1c1f ;  /* 0x003c1f0004097f89 */ /* 0x0122e800000e0000 */
[----:B0-----:R1:W0:Y:S01]  /*9570*/  SHFL.IDX PT, R8, R0, 0x1, 0x1c1f ;  /* 0x003c1f0000087f89 */ /* 0x00122200000e0000 */
[----:B------:R-:W-:Y:S05]  /*9580*/  @P0 BRA `(.L_x_6719) ;  /* 0x0000000c00e40947 */ /* 0x000fea0003800000 */
[----:B------:R-:W-:Y:S02]  /*9590*/  ULDC UR4, c[0x0][0xac8] ;  /* 0x0002b20000047ab9 */ /* 0x000fe40000000800 */
[----:B------:R-:W-:Y:S02]  /*95a0*/  ISETP.GE.AND P1, PT, R201, UR4, PT ;  /* 0x00000004c9007c0c */ /* 0x000fe4000bf26270 */
[----:B------:R-:W-:Y:S02]  /*95b0*/  ISETP.GE.AND P0, PT, R200, UR4, PT ;  /* 0x00000004c8007c0c */ /* 0x000fe4000bf06270 */
[----:B------:R-:W-:Y:S02]  /*95c0*/  ISETP.GE.AND P2, PT, R203, UR4, PT ;  /* 0x00000004cb007c0c */ /* 0x000fe4000bf46270 */
[----:B------:R-:W-:Y:S02]  /*95d0*/  ISETP.GE.AND P4, PT, R198, UR4, PT ;  /* 0x00000004c6007c0c */ /* 0x000fe4000bf86270 */
[----:B------:R-:W-:-:S05]  /*95e0*/  ISETP.GE.AND P3, PT, R199, UR4, PT ;  /* 0x00000004c7007c0c */ /* 0x000fca000bf66270 */
[CC--:B0-----:R-:W-:Y:S02]  /*95f0*/  @!P1 LEA R10, P5, R201.reuse, R8.reuse, 0x2 ;  /* 0x00000008c90a9211 */ /* 0x0c1fe400078a10ff */
[CC--:B------:R-:W-:Y:S02]  /*9600*/  @!P0 LEA R12, P6, R200.reuse, R8.reuse, 0x2 ;  /* 0x00000008c80c8211 */ /* 0x0c0fe400078c10ff */
[-C--:B---3--:R-:W-:Y:S01]  /*9610*/  @!P1 LEA.HI.X R11, R201, R9.reuse, R221, 0x2, P5 ;  /* 0x00000009c90b9211 */ /* 0x088fe200028f14dd */
[----:B------:R-:W-:Y:S01]  /*9620*/  @!P2 IMAD.WIDE R2, R203, 0x4, R8 ;  /* 0x00000004cb02a825 */ /* 0x000fe200078e0208 */
[----:B------:R-:W-:Y:S02]  /*9630*/  ISETP.GE.AND P5, PT, R197, UR4, PT ;  /* 0x00000004c5007c0c */ /* 0x000fe4000bfa6270 */
[----:B------:R-:W-:Y:S02]  /*9640*/  @!P0 LEA.HI.X R13, R200, R9, R220, 0x2, P6 ;  /* 0x00000009c80d8211 */ /* 0x000fe400030f14dc */
[----:B------:R0:W-:Y:S01]  /*9650*/  @!P2 ST.E.64 desc[UR36][R2.64], R66 ;  /* 0x000000420200a985 */ /* 0x0001e2000c101b24 */
[----:B------:R-:W-:-:S02]  /*9660*/  @!P4 LEA R16, P2, R198, R8, 0x2 ;  /* 0x00000008c610c211 */ /* 0x000fc400078410ff */
[----:B------:R-:W-:Y:S01]  /*9670*/  @!P3 LEA R14, P6, R199, R8, 0x2 ;  /* 0x00000008c70eb211 */ /* 0x000fe200078c10ff */
[----:B------:R-:W-:Y:S01]  /*9680*/  @!P1 ST.E.64 desc[UR36][R10.64], R68 ;  /* 0x000000440a009985 */ /* 0x000fe2000c101b24 */
[----:B------:R-:W-:Y:S02]  /*9690*/  ISETP.GE.AND P1, PT, R195, UR4, PT ;  /* 0x00000004c3007c0c */ /* 0x000fe4000bf26270 */
[-C--:B--2---:R-:W-:Y:S01]  /*96a0*/  @!P4 LEA.HI.X R17, R198, R9.reuse, R218, 0x2, P2 ;  /* 0x00000009c611c211 */ /* 0x084fe200010f14da */
[----:B------:R2:W-:Y:S01]  /*96b0*/  @!P0 ST.E.64 desc[UR36][R12.64], R70 ;  /* 0x000000460c008985 */ /* 0x0005e2000c101b24 */
[----:B------:R-:W-:Y:S02]  /*96c0*/  ISETP.GE.AND P0, PT, R196, UR4, PT ;  /* 0x00000004c4007c0c */ /* 0x000fe4000bf06270 */
[----:B------:R-:W-:Y:S02]  /*96d0*/  ISETP.GE.AND P2, PT, R194, UR4, PT ;  /* 0x00000004c2007c0c */ /* 0x000fe4000bf46270 */
[----:B------:R-:W-:-:S02]  /*96e0*/  @!P3 LEA.HI.X R15, R199, R9, R219, 0x2, P6 ;  /* 0x00000009c70fb211 */ /* 0x000fc400030f14db */
[----:B------:R-:W-:-:S03]  /*96f0*/  @!P5 LEA R18, P6, R197, R8, 0x2 ;  /* 0x00000008c512d211 */ /* 0x000fc600078c10ff */
[----:B------:R3:W-:Y:S01]  /*9700*/  @!P3 ST.E.64 desc[UR36][R14.64], R72 ;  /* 0x000000480e00b985 */ /* 0x0007e2000c101b24 */
[-C--:B------:R-:W-:Y:S02]  /*9710*/  @!P5 LEA.HI.X R19, R197, R9.reuse, R217, 0x2, P6 ;  /* 0x00000009c513d211 */ /* 0x080fe400030f14d9 */
[----:B------:R-:W-:Y:S01]  /*9720*/  ISETP.GE.AND P3, PT, R193, UR4, PT ;  /* 0x00000004c1007c0c */ /* 0x000fe2000bf66270 */
[----:B------:R4:W-:Y:S01]  /*9730*/  @!P4 ST.E.64 desc[UR36][R16.64], R74 ;  /* 0x0000004a1000c985 */ /* 0x0009e2000c101b24 */
[-C--:B0-----:R-:W-:Y:S02]  /*9740*/  @!P0 LEA R2, P4, R196, R8.reuse, 0x2 ;  /* 0x00000008c4028211 */ /* 0x081fe400078810ff */
[-C--:B--2---:R-:W-:Y:S01]  /*9750*/  @!P2 LEA R12, P6, R194, R8.reuse, 0x2 ;  /* 0x00000008c20ca211 */ /* 0x084fe200078c10ff */
[----:B------:R-:W-:Y:S01]  /*9760*/  @!P5 ST.E.64 desc[UR36][R18.64], R76 ;  /* 0x0000004c1200d985 */ /* 0x000fe2000c101b24 */
[----:B------:R-:W-:Y:S02]  /*9770*/  @!P1 LEA R10, P5, R195, R8, 0x2 ;  /* 0x00000008c30a9211 */ /* 0x000fe400078a10ff */
[----:B------:R-:W-:-:S02]  /*9780*/  @!P0 LEA.HI.X R3, R196, R9, R216, 0x2, P4 ;  /* 0x00000009c4038211 */ /* 0x000fc400020f14d8 */
[-C--:B------:R-:W-:Y:S02]  /*9790*/  @!P1 LEA.HI.X R11, R195, R9.reuse, R215, 0x2, P5 ;  /* 0x00000009c30b9211 */ /* 0x080fe400028f14d7 */
[----:B------:R-:W-:Y:S01]  /*97a0*/  ISETP.GE.AND P4, PT, R192, UR4, PT ;  /* 0x00000004c0007c0c */ /* 0x000fe2000bf86270 */
[----:B------:R-:W-:Y:S01]  /*97b0*/  @!P0 ST.E.64 desc[UR36][R2.64], R78 ;  /* 0x0000004e02008985 */ /* 0x000fe2000c101b24 */
[----:B------:R-:W-:Y:S02]  /*97c0*/  @!P2 LEA.HI.X R13, R194, R9, R214, 0x2, P6 ;  /* 0x00000009c20da211 */ /* 0x000fe400030f14d6 */
[----:B---3--:R-:W-:Y:S01]  /*97d0*/  @!P3 LEA R14, P5, R193, R8, 0x2 ;  /* 0x00000008c10eb211 */ /* 0x008fe200078a10ff */
[----:B------:R0:W-:Y:S01]  /*97e0*/  @!P1 ST.E.64 desc[UR36][R10.64], R80 ;  /* 0x000000500a009985 */ /* 0x0001e2000c101b24 */
[----:B------:R-:W-:Y:S02]  /*97f0*/  ISETP.GE.AND P1, PT, R190, UR4, PT ;  /* 0x00000004be007c0c */ /* 0x000fe4000bf26270 */
[----:B------:R-:W-:Y:S01]  /*9800*/  ISETP.GE.AND P0, PT, R189, UR4, PT ;  /* 0x00000004bd007c0c */ /* 0x000fe2000bf06270 */
[----:B------:R2:W-:Y:S01]  /*9810*/  @!P2 ST.E.64 desc[UR36][R12.64], R82 ;  /* 0x000000520c00a985 */ /* 0x0005e2000c101b24 */
[----:B------:R-:W-:-:S02]  /*9820*/  ISETP.GE.AND P2, PT, R191, UR4, PT ;  /* 0x00000004bf007c0c */ /* 0x000fc4000bf46270 */
[-C--:B------:R-:W-:Y:S02]  /*9830*/  @!P3 LEA.HI.X R15, R193, R9.reuse, R213, 0x2, P5 ;  /* 0x00000009c10fb211 */ /* 0x080fe400028f14d5 */
[----:B------:R-:W-:Y:S02]  /*9840*/  ISETP.GE.AND P5, PT, R188, UR4, PT ;  /* 0x00000004bc007c0c */ /* 0x000fe4000bfa6270 */
[CC--:B----4-:R-:W-:Y:S01]  /*9850*/  @!P4 LEA R16, P6, R192.reuse, R8.reuse, 0x2 ;  /* 0x00000008c010c211 */ /* 0x0d0fe200078c10ff */
[----:B------:R4:W-:Y:S03]  /*9860*/  @!P3 ST.E.64 desc[UR36][R14.64], R84 ;  /* 0x000000540e00b985 */ /* 0x0009e6000c101b24 */
[----:B------:R-:W-:Y:S02]  /*9870*/  @!P4 LEA.HI.X R17, R192, R9, R212, 0x2, P6 ;  /* 0x00000009c011c211 */ /* 0x000fe400030f14d4 */
[----:B0-----:R-:W-:-:S02]  /*9880*/  @!P1 LEA R10, P6, R190, R8, 0x2 ;  /* 0x00000008be0a9211 */ /* 0x001fc400078c10ff */
[-C--:B------:R-:W-:Y:S01]  /*9890*/  @!P2 LEA R2, P3, R191, R8.reuse, 0x2 ;  /* 0x00000008bf02a211 */ /* 0x080fe200078610ff */
[----:B------:R4:W-:Y:S01]  /*98a0*/  @!P4 ST.E.64 desc[UR36][R16.64], R86 ;  /* 0x000000561000c985 */ /* 0x0009e2000c101b24 */
[-C--:B--2---:R-:W-:Y:S02]  /*98b0*/  @!P0 LEA R12, P4, R189, R8.reuse, 0x2 ;  /* 0x00000008bd0c8211 */ /* 0x084fe400078810ff */
[-C--:B------:R-:W-:Y:S02]  /*98c0*/  @!P2 LEA.HI.X R3, R191, R9.reuse, R211, 0x2, P3 ;  /* 0x00000009bf03a211 */ /* 0x080fe400018f14d3 */
[----:B------:R-:W-:Y:S02]  /*98d0*/  @!P5 LEA R18, P3, R188, R8, 0x2 ;  /* 0x00000008bc12d211 */ /* 0x000fe400078610ff */
[-C--:B------:R-:W-:Y:S01]  /*98e0*/  @!P1 LEA.HI.X R11, R190, R9.reuse, R210, 0x2, P6 ;  /* 0x00000009be0b9211 */ /* 0x080fe200030f14d2 */
[----:B------:R4:W-:Y:S01]  /*98f0*/  @!P2 ST.E.64 desc[UR36][R2.64], R90 ;  /* 0x0000005a0200a985 */ /* 0x0009e2000c101b24 */
[----:B------:R-:W-:-:S02]  /*9900*/  @!P0 LEA.HI.X R13, R189, R9, R209, 0x2, P4 ;  /* 0x00000009bd0d8211 */ /* 0x000fc400020f14d1 */
[----:B------:R-:W-:Y:S01]  /*9910*/  @!P5 LEA.HI.X R19, R188, R9, R208, 0x2, P3 ;  /* 0x00000009bc13d211 */ /* 0x000fe200018f14d0 */
[----:B------:R4:W-:Y:S04]  /*9920*/  @!P1 ST.E.64 desc[UR36][R10.64], R94 ;  /* 0x0000005e0a009985 */ /* 0x0009e8000c101b24 */
[----:B------:R4:W-:Y:S01]  /*9930*/  @!P0 ST.E.64 desc[UR36][R12.64], R96 ;  /* 0x000000600c008985 */ /* 0x0009e2000c101b24 */
[----:B------:R-:W-:-:S03]  /*9940*/  ISETP.GE.AND P0, PT, R155, UR4, PT ;  /* 0x000000049b007c0c */ /* 0x000fc6000bf06270 */
[----:B------:R4:W-:Y:S10]  /*9950*/  @!P5 ST.E.64 desc[UR36][R18.64], R98 ;  /* 0x000000621200d985 */ /* 0x0009f4000c101b24 */
[----:B------:R-:W-:Y:S05]  /*9960*/  @P0 BRA `(.L_x_6719) ;  /* 0x0000000800ec0947 */ /* 0x000fea0003800000 */
[----:B----4-:R-:W-:-:S04]  /*9970*/  LEA R2, P0, R155, R8, 0x2 ;  /* 0x000000089b027211 */ /* 0x010fc800078010ff */
[----:B------:R-:W-:-:S05]  /*9980*/  LEA.HI.X R3, R155, R9, R207, 0x2, P0 ;  /* 0x000000099b037211 */ /* 0x000fca00000f14cf */
[----:B------:R0:W-:Y:S01]  /*9990*/  ST.E.64 desc[UR36][R2.64], R150 ;  /* 0x0000009602007985 */ /* 0x0001e2000c101b24 */
[----:B------:R-:W-:Y:S05]  /*99a0*/  BRA `(.L_x_6719) ;  /* 0x0000000800dc7947 */ /* 0x000fea0003800000 */
.L_x_6710:
[----:B------:R-:W2:Y:S01]  /*99b0*/  LDC.64 R10, c[0x0][0xc00] ;  /* 0x00030000ff0a7b82 */ /* 0x000ea20000000a00 */
[----:B------:R-:W-:Y:S01]  /*99c0*/  ULDC.64 UR4, c[0x0][0xc08] ;  /* 0x0003020000047ab9 */ /* 0x000fe20000000a00 */
[----:B------:R-:W-:Y:S01]  /*99d0*/  IMAD.MOV.U32 R3, RZ, RZ, RZ ;  /* 0x000000ffff037224 */ /* 0x000fe200078e00ff */
[----:B------:R-:W-:-:S04]  /*99e0*/  ISETP.NE.U32.AND P1, PT, RZ, UR4, PT ;  /* 0x00000004ff007c0c */ /* 0x000fc8000bf25070 */
[----:B------:R-:W-:Y:S01]  /*99f0*/  ISETP.NE.AND.EX P1, PT, RZ, UR5, PT, P1 ;  /* 0x00000005ff007c0c */ /* 0x000fe2000bf25310 */
[----:B------:R-:W3:Y:S01]  /*9a00*/  LDC.64 R8, c[0x0][0xc00] ;  /* 0x00030000ff087b82 */ /* 0x000ee20000000a00 */
[----:B--2---:R-:W-:-:S04]  /*9a10*/  ISETP.NE.U32.AND P0, PT, R10, RZ, PT ;  /* 0x000000ff0a00720c */ /* 0x004fc80003f05070 */
[----:B------:R-:W-:Y:S01]  /*9a20*/  ISETP.NE.AND.EX P0, PT, R11, RZ, PT, P0 ;  /* 0x000000ff0b00720c */ /* 0x000fe20003f05300 */
[----:B---3--:R-:W-:-:S06]  /*9a30*/  IMAD.WIDE R10, R22, 0x4, R8 ;  /* 0x00000004160a7825 */ /* 0x008fcc00078e0208 */
[C---:B------:R-:W-:Y:S01]  /*9a40*/  @P1 LEA R8, P2, R22.reuse, UR4, 0x2 ;  /* 0x0000000416081c11 */ /* 0x040fe2000f8410ff */
[----:B------:R-:W-:Y:S02]  /*9a50*/  ULDC UR4, c[0x0][0xa88] ;  /* 0x0002a20000047ab9 */ /* 0x000fe40000000800 */
[----:B------:R-:W-:Y:S01]  /*9a60*/  IMAD.U32 R0, RZ, RZ, UR4 ;  /* 0x00000004ff007e24 */ /* 0x000fe2000f8e00ff */
[----:B------:R-:W-:Y:S02]  /*9a70*/  @P1 LEA.HI.X R9, R22, UR5, R19, 0x2, P2 ;  /* 0x0000000516091c11 */ /* 0x000fe400090f1413 */
[----:B------:R2:W5:Y:S04]  /*9a80*/  @P0 LDG.E R3, desc[UR36][R10.64] ;  /* 0x000000240a030981 */ /* 0x000568000c1e1900 */
[----:B------:R2:W5:Y:S01]  /*9a90*/  @P1 LDG.E R0, desc[UR36][R8.64] ;  /* 0x0000002408001981 */ /* 0x000562000c1e1900 */
[----:B------:R-:W-:-:S02]  /*9aa0*/  ISETP.NE.AND P2, PT, R18, RZ, PT ;  /* 0x000000ff1200720c */ /* 0x000fc40003f45270 */
[----:B------:R-:W-:-:S11]  /*9ab0*/  ISETP.GT.AND P3, PT, R228, 0x7f, PT ;  /* 0x0000007fe400780c */ /* 0x000fd60003f64270 */
[----:B------:R-:W3:Y:S02]  /*9ac0*/  @!P2 LDC R18, c[0x0][0xad4] ;  /* 0x0002b500ff12ab82 */ /* 0x000ee40000000800 */
[----:B---3--:R-:W-:Y:S01]  /*9ad0*/  ISETP.GT.AND P2, PT, R18, 0x1, PT ;  /* 0x000000011200780c */ /* 0x008fe20003f44270 */
[----:B--2---:R-:W-:-:S12]  /*9ae0*/  @P1 BRA `(.L_x_6722) ;  /* 0x0000000000101947 */ /* 0x004fd80003800000 */
[----:B------:R-:W-:Y:S05]  /*9af0*/  @!P0 BRA `(.L_x_6722) ;  /* 0x00000000000c8947 */ /* 0x000fea0003800000 */
[----:B------:R-:W2:Y:S04]  /*9b00*/  LDG.E R9, desc[UR36][R10.64] ;  /* 0x000000240a097981 */ /* 0x000ea8000c1e1900 */
[----:B-----5:R-:W2:Y:S02]  /*9b10*/  LDG.E R0, desc[UR36][R10.64+0x4] ;  /* 0x000004240a007981 */ /* 0x020ea4000c1e1900 */
[----:B--2---:R-:W-:-:S07]  /*9b20*/  IMAD.IADD R0, R0, 0x1, -R9 ;  /* 0x0000000100007824 */ /* 0x004fce00078e0a09 */
.L_x_6722:
[----:B------:R-:W-:Y:S01]  /*9b30*/  BSSY B1, `(.L_x_6723) ;  /* 0x0000037000017945 */ /* 0x000fe20003800000 */
[----:B------:R-:W-:Y:S02]  /*9b40*/  SEL R27, R22, RZ, !P0 ;  /* 0x000000ff161b7207 */ /* 0x000fe40004000000 */
[----:B------:R-:W-:Y:S02]  /*9b50*/  SEL R24, R19, RZ, !P0 ;  /* 0x000000ff13187207 */ /* 0x000fe40004000000 */
[----:B-----5:R-:W-:Y:S01]  /*9b60*/  SHF.R.S32.HI R22, RZ, 0x1f, R3 ;  /* 0x0000001fff167819 */ /* 0x020fe20000011403 */
[----:B------:R-:W-:Y:S06]  /*9b70*/  @P3 BRA `(.L_x_6724) ;  /* 0x0000000000c83947 */ /* 0x000fec0003800000 */
[----:B-1----:R-:W1:Y:S01]  /*9b80*/  S2R R4, SR_TID.X ;  /* 0x0000000000047919 */ /* 0x002e620000002100 */
[----:B------:R-:W2:Y:S02]  /*9b90*/  LDC R33, c[0x0][0xbe8] ;  /* 0x0002fa00ff217b82 */ /* 0x000ea40000000800 */
[----:B--2---:R-:W-:Y:S01]  /*9ba0*/  IMAD R8, R0, R33, RZ ;  /* 0x0000002100087224 */ /* 0x004fe200078e02ff */
[----:B-1----:R-:W-:-:S05]  /*9bb0*/  LEA R4, R16, R4, 0x7 ;  /* 0x0000000410047211 */ /* 0x002fca00078e38ff */
[----:B------:R-:W-:-:S05]  /*9bc0*/  VIADD R29, R4, 0xffffff80 ;  /* 0xffffff80041d7836 */ /* 0x000fca0000000000 */
[----:B------:R-:W-:-:S13]  /*9bd0*/  ISETP.GE.AND P0, PT, R29, R8, PT ;  /* 0x000000081d00720c */ /* 0x000fda0003f06270 */
[----:B------:R-:W-:Y:S05]  /*9be0*/  @P0 BRA `(.L_x_6724) ;  /* 0x0000000000ac0947 */ /* 0x000fea0003800000 */
[----:B------:R-:W-:Y:S01]  /*9bf0*/  ISETP.NE.AND P1, PT, R33, 0x1, PT ;  /* 0x000000012100780c */ /* 0x000fe20003f25270 */
[----:B------:R-:W-:Y:S01]  /*9c00*/  IMAD.MOV.U32 R20, RZ, RZ, 0x9b8 ;  /* 0x000009b8ff147424 */ /* 0x000fe200078e00ff */
[----:B------:R-:W-:Y:S01]  /*9c10*/  ISETP.GT.AND P0, PT, R18, 0x1, PT ;  /* 0x000000011200780c */ /* 0x000fe20003f04270 */
[----:B------:R-:W1:Y:S01]  /*9c20*/  LDC.64 R30, c[0x0][0xba8] ;  /* 0x0002ea00ff1e7b82 */ /* 0x000e620000000a00 */
[----:B0-----:R-:W-:Y:S02]  /*9c30*/  IMAD.MOV.U32 R17, RZ, RZ, R29 ;  /* 0x000000ffff117224 */ /* 0x001fe400078e001d */
[----:B------:R-:W-:-:S05]  /*9c40*/  SEL R20, R20, 0x978, P0 ;  /* 0x0000097814147807 */ /* 0x000fca0000000000 */
[----:B------:R-:W0:Y:S08]  /*9c50*/  LDC.64 R10, c[0x0][R20+0x220] ;  /* 0x00008800140a7b82 */ /* 0x000e300000000a00 */
[----:B------:R-:W2:Y:S08]  /*9c60*/  @P1 LDC R4, c[0x0][0xbec] ;  /* 0x0002fb00ff041b82 */ /* 0x000eb00000000800 */
[----:B------:R-:W3:Y:S08]  /*9c70*/  LDC.64 R8, c[0x0][R20+0x218] ;  /* 0x0000860014087b82 */ /* 0x000ef00000000a00 */
[----:B------:R-:W4:Y:S01]  /*9c80*/  @P1 LDC R25, c[0x0][0xbf0] ;  /* 0x0002fc00ff191b82 */ /* 0x000f220000000800 */
[----:B0-----:R-:W-:-:S02]  /*9c90*/  IMAD R11, R11, R27, RZ ;  /* 0x0000001b0b0b7224 */ /* 0x001fc400078e02ff */
[----:B------:R-:W-:-:S05]  /*9ca0*/  IMAD.WIDE.U32 R18, R10, R27, RZ ;  /* 0x0000001b0a127225 */ /* 0x000fca00078e00ff */
[----:B------:R-:W0:Y:S01]  /*9cb0*/  LDC.64 R12, c[0x0][R20+0x228] ;  /* 0x00008a00140c7b82 */ /* 0x000e220000000a00 */
[----:B--2---:R-:W-:-:S07]  /*9cc0*/  @P1 IMAD.HI.U32 R4, R29, R4, RZ ;  /* 0x000000041d041227 */ /* 0x004fce00078e00ff */
[----:B------:R-:W2:Y:S01]  /*9cd0*/  LDC.64 R14, c[0x0][R20+0x210] ;  /* 0x00008400140e7b82 */ /* 0x000ea20000000a00 */
[-C--:B---3--:R-:W-:Y:S02]  /*9ce0*/  IMAD R21, R9, R2.reuse, RZ ;  /* 0x0000000209157224 */ /* 0x088fe400078e02ff */
[----:B------:R-:W-:-:S04]  /*9cf0*/  IMAD.WIDE.U32 R8, R8, R2, RZ ;  /* 0x0000000208087225 */ /* 0x000fc800078e00ff */
[----:B------:R-:W-:Y:S01]  /*9d00*/  IMAD.IADD R21, R9, 0x1, R21 ;  /* 0x0000000109157824 */ /* 0x000fe200078e0215 */
[----:B----4-:R-:W-:Y:S01]  /*9d10*/  @P1 SHF.R.U32.HI R17, RZ, R25, R4 ;  /* 0x00000019ff111219 */ /* 0x010fe20000011604 */
[----:B------:R-:W-:Y:S01]  /*9d20*/  IMAD R25, R10, R24, R11 ;  /* 0x000000180a197224 */ /* 0x000fe200078e020b */
[----:B------:R-:W-:Y:S01]  /*9d30*/  SEL R11, R202, RZ, P0 ;  /* 0x000000ffca0b7207 */ /* 0x000fe20000000000 */
[----:B-1----:R-:W1:Y:S01]  /*9d40*/  @!P0 LDC R30, c[0x0][0xb50] ;  /* 0x0002d400ff1e8b82 */ /* 0x002e620000000800 */
[----:B------:R-:W-:Y:S01]  /*9d50*/  IADD3 R4, P1, P3, R18, R8, R3 ;  /* 0x0000000812047210 */ /* 0x000fe20007b3e003 */
[----:B------:R-:W-:Y:S02]  /*9d60*/  IMAD.MOV R10, RZ, RZ, -R17 ;  /* 0x000000ffff0a7224 */ /* 0x000fe400078e0a11 */
[----:B------:R-:W-:Y:S02]  /*9d70*/  IMAD.IADD R25, R19, 0x1, R25 ;  /* 0x0000000113197824 */ /* 0x000fe400078e0219 */
[----:B0-----:R-:W-:-:S02]  /*9d80*/  IMAD.WIDE.U32 R8, R12, R11, RZ ;  /* 0x0000000b0c087225 */ /* 0x001fc400078e00ff */
[----:B------:R-:W0:Y:S02]  /*9d90*/  @!P0 LDC R31, c[0x0][0xb54] ;  /* 0x0002d500ff1f8b82 */ /* 0x000e240000000800 */
[----:B------:R-:W-:Y:S02]  /*9da0*/  IMAD R13, R13, R11, RZ ;  /* 0x0000000b0d0d7224 */ /* 0x000fe400078e02ff */
[----:B------:R-:W-:Y:S01]  /*9db0*/  IMAD R11, R33, R10, R29 ;  /* 0x0000000a210b7224 */ /* 0x000fe200078e021d */
[----:B------:R-:W-:Y:S02]  /*9dc0*/  IADD3.X R10, R25, R21, R22, P1, P3 ;  /* 0x00000015190a7210 */ /* 0x000fe40000fe6416 */
[----:B------:R-:W-:Y:S01]  /*9dd0*/  IADD3 R8, P0, P1, R17, R4, R8 ;  /* 0x0000000411087210 */ /* 0x000fe2000791e008 */
[----:B--2---:R-:W-:Y:S01]  /*9de0*/  IMAD R4, R15, R11, RZ ;  /* 0x0000000b0f047224 */ /* 0x004fe200078e02ff */
        /* <DEDUP_REMOVED lines=9> */
[----:B0-----:R-:W-:-:S05]  /*9e80*/  LEA.HI.X R11, R8, R31, R4, 0x2, P0 ;  /* 0x0000001f080b7211 */ /* 0x001fca00000f1404 */
[----:B------:R2:W-:Y:S02]  /*9e90*/  STG.E desc[UR36][R10.64], R9 ;  /* 0x000000090a007986 */ /* 0x0005e4000c101924 */
.L_x_6724:
[----:B------:R-:W-:Y:S05]  /*9ea0*/  BSYNC B1 ;  /* 0x0000000000017941 */ /* 0x000fea0003800000 */
.L_x_6723:
[----:B------:R-:W-:Y:S05]  /*9eb0*/  @P2 BRA `(.L_x_6719) ;  /* 0x0000000400982947 */ /* 0x000fea0003800000 */
[----:B------:R-:W3:Y:S01]  /*9ec0*/  LDC R15, c[0x0][0xbe8] ;  /* 0x0002fa00ff0f7b82 */ /* 0x000ee20000000800 */
[----:B------:R-:W-:Y:S01]  /*9ed0*/  ULDC.64 UR4, c[0x0][0xaa0] ;  /* 0x0002a80000047ab9 */ /* 0x000fe20000000a00 */
[----:B------:R-:W-:Y:S01]  /*9ee0*/  ULDC.64 UR6, c[0x0][0xaf0] ;  /* 0x0002bc0000067ab9 */ /* 0x000fe20000000a00 */
[----:B-1----:R-:W-:Y:S01]  /*9ef0*/  IMAD R4, R22, UR4, RZ ;  /* 0x0000000416047c24 */ /* 0x002fe2000f8e02ff */
[----:B------:R-:W-:Y:S01]  /*9f00*/  BSSY B1, `(.L_x_6725) ;  /* 0x0000037000017945 */ /* 0x000fe20003800000 */
[----:B--2---:R-:W-:-:S04]  /*9f10*/  IMAD.WIDE.U32 R8, R3, UR4, RZ ;  /* 0x0000000403087c25 */ /* 0x004fc8000f8e00ff */
[----:B------:R-:W-:Y:S01]  /*9f20*/  IMAD R11, R3, UR5, R4 ;  /* 0x00000005030b7c24 */ /* 0x000fe2000f8e0204 */
[----:B------:R-:W-:Y:S01]  /*9f30*/  ULDC.64 UR4, c[0x0][0xae8] ;  /* 0x0002ba0000047ab9 */ /* 0x000fe20000000a00 */
[----:B------:R-:W-:Y:S02]  /*9f40*/  IMAD R3, R154, 0x20, R204 ;  /* 0x000000209a037824 */ /* 0x000fe400078e02cc */
[----:B------:R-:W-:Y:S02]  /*9f50*/  IMAD.IADD R9, R9, 0x1, R11 ;  /* 0x0000000109097824 */ /* 0x000fe400078e020b */
[----:B------:R-:W-:Y:S02]  /*9f60*/  IMAD R10, R16, 0x80, R3 ;  /* 0x00000080100a7824 */ /* 0x000fe400078e0203 */
[----:B------:R-:W-:-:S04]  /*9f70*/  IMAD.WIDE.U32 R8, R2, UR4, R8 ;  /* 0x0000000402087c25 */ /* 0x000fc8000f8e0008 */
[----:B------:R-:W-:Y:S02]  /*9f80*/  IMAD.MOV.U32 R11, RZ, RZ, R10 ;  /* 0x000000ffff0b7224 */ /* 0x000fe400078e000a */
[----:B------:R-:W-:Y:S01]  /*9f90*/  IMAD R4, R24, UR6, RZ ;  /* 0x0000000618047c24 */ /* 0x000fe2000f8e02ff */
[----:B---3--:R-:W-:Y:S01]  /*9fa0*/  ISETP.NE.AND P0, PT, R15, 0x1, PT ;  /* 0x000000010f00780c */ /* 0x008fe20003f05270 */
[----:B------:R-:W-:Y:S01]  /*9fb0*/  IMAD R9, R2, UR5, R9 ;  /* 0x0000000502097c24 */ /* 0x000fe2000f8e0209 */
[----:B------:R-:W-:-:S11]  /*9fc0*/  ULDC.64 UR4, c[0x0][0xae0] ;  /* 0x0002b80000047ab9 */ /* 0x000fd60000000a00 */
[----:B------:R-:W1:Y:S08]  /*9fd0*/  @P0 LDC R13, c[0x0][0xbec] ;  /* 0x0002fb00ff0d0b82 */ /* 0x000e700000000800 */
[----:B------:R-:W2:Y:S01]  /*9fe0*/  @P0 LDC R12, c[0x0][0xbf0] ;  /* 0x0002fc00ff0c0b82 */ /* 0x000ea20000000800 */
[----:B-1----:R-:W-:-:S04]  /*9ff0*/  @P0 IMAD.HI.U32 R3, R10, R13, RZ ;  /* 0x0000000d0a030227 */ /* 0x002fc800078e00ff */
[C---:B------:R-:W-:Y:S01]  /*a000*/  IMAD R13, R27.reuse, UR7, R4 ;  /* 0x000000071b0d7c24 */ /* 0x040fe2000f8e0204 */
[----:B--2---:R-:W-:Y:S01]  /*a010*/  @P0 SHF.R.U32.HI R11, RZ, R12, R3 ;  /* 0x0000000cff0b0219 */ /* 0x004fe20000011603 */
[----:B------:R-:W-:-:S03]  /*a020*/  IMAD.WIDE.U32 R2, R27, UR6, R8 ;  /* 0x000000061b027c25 */ /* 0x000fc6000f8e0008 */
[----:B------:R-:W-:Y:S01]  /*a030*/  SHF.R.S32.HI R4, RZ, 0x1f, R11 ;  /* 0x0000001fff047819 */ /* 0x000fe2000001140b */
[----:B------:R-:W-:Y:S01]  /*a040*/  IMAD.IADD R3, R3, 0x1, R13 ;  /* 0x0000000103037824 */ /* 0x000fe200078e020d */
[----:B------:R-:W-:-:S03]  /*a050*/  IADD3 R9, -R11, RZ, RZ ;  /* 0x000000ff0b097210 */ /* 0x000fc60007ffe1ff */
[----:B------:R-:W-:Y:S02]  /*a060*/  IMAD R4, R4, UR4, RZ ;  /* 0x0000000404047c24 */ /* 0x000fe4000f8e02ff */
[----:B------:R-:W-:Y:S02]  /*a070*/  IMAD R9, R15, R9, R10 ;  /* 0x000000090f097224 */ /* 0x000fe400078e020a */
[C---:B------:R-:W-:Y:S02]  /*a080*/  IMAD R13, R11.reuse, UR5, R4 ;  /* 0x000000050b0d7c24 */ /* 0x040fe4000f8e0204 */
[----:B------:R-:W-:Y:S01]  /*a090*/  IMAD.WIDE.U32 R2, R11, UR4, R2 ;  /* 0x000000040b027c25 */ /* 0x000fe2000f8e0002 */
[----:B------:R-:W-:Y:S01]  /*a0a0*/  SHF.R.S32.HI R4, RZ, 0x1f, R9 ;  /* 0x0000001fff047819 */ /* 0x000fe20000011409 */
[----:B------:R-:W-:Y:S02]  /*a0b0*/  ULDC.64 UR4, c[0x0][0xad8] ;  /* 0x0002b60000047ab9 */ /* 0x000fe40000000a00 */
[----:B------:R-:W-:-:S02]  /*a0c0*/  IMAD.IADD R3, R3, 0x1, R13 ;  /* 0x0000000103037824 */ /* 0x000fc400078e020d */
[----:B------:R-:W-:Y:S02]  /*a0d0*/  IMAD R4, R4, UR4, RZ ;  /* 0x0000000404047c24 */ /* 0x000fe4000f8e02ff */
[----:B------:R-:W-:Y:S02]  /*a0e0*/  IMAD R10, R16, 0x80, R204 ;  /* 0x00000080100a7824 */ /* 0x000fe400078e02cc */
[----:B------:R-:W-:Y:S02]  /*a0f0*/  IMAD R15, R0, R15, RZ ;  /* 0x0000000f000f7224 */ /* 0x000fe400078e02ff */
[C---:B------:R-:W-:Y:S02]  /*a100*/  IMAD R11, R9.reuse, UR5, R4 ;  /* 0x00000005090b7c24 */ /* 0x040fe4000f8e0204 */
[----:B------:R-:W-:Y:S01]  /*a110*/  IMAD.WIDE.U32 R2, R9, UR4, R2 ;  /* 0x0000000409027c25 */ /* 0x000fe2000f8e0002 */
[----:B------:R-:W-:Y:S01]  /*a120*/  ISETP.GE.AND P2, PT, R10, R15, PT ;  /* 0x0000000f0a00720c */ /* 0x000fe20003f46270 */
[----:B------:R-:W-:-:S02]  /*a130*/  ULDC.64 UR4, c[0x0][0xa80] ;  /* 0x0002a00000047ab9 */ /* 0x000fc40000000a00 */
[----:B------:R-:W-:Y:S01]  /*a140*/  VIADD R0, R10, 0x20 ;  /* 0x000000200a007836 */ /* 0x000fe20000000000 */
[----:B------:R-:W-:Y:S01]  /*a150*/  LEA R4, P3, R2, UR4, 0x1 ;  /* 0x0000000402047c11 */ /* 0x000fe2000f8608ff */
[----:B------:R-:W-:-:S03]  /*a160*/  IMAD.IADD R3, R3, 0x1, R11 ;  /* 0x0000000103037824 */ /* 0x000fc600078e020b */
[-C--:B------:R-:W-:Y:S01]  /*a170*/  ISETP.GE.AND P1, PT, R0, R15.reuse, PT ;  /* 0x0000000f0000720c */ /* 0x080fe20003f26270 */
[----:B------:R-:W-:Y:S01]  /*a180*/  VIADD R0, R10, 0x40 ;  /* 0x000000400a007836 */ /* 0x000fe20000000000 */
[----:B------:R-:W-:Y:S02]  /*a190*/  LEA.HI.X R8, R2, UR5, R3, 0x1, P3 ;  /* 0x0000000502087c11 */ /* 0x000fe400098f0c03 */
[----:B------:R1:W2:Y:S02]  /*a1a0*/  SHFL.IDX PT, R2, R4, RZ, 0x181f ;  /* 0x00181fff04027589 */ /* 0x0002a400000e0000 */
[----:B------:R-:W-:Y:S02]  /*a1b0*/  ISETP.GE.AND P0, PT, R0, R15, PT ;  /* 0x0000000f0000720c */ /* 0x000fe40003f06270 */
[----:B------:R1:W3:Y:S01]  /*a1c0*/  SHFL.IDX PT, R0, R8, RZ, 0x181f ;  /* 0x00181fff08007589 */ /* 0x0002e200000e0000 */
[----:B------:R-:W-:Y:S10]  /*a1d0*/  @P2 BRA `(.L_x_6726) ;  /* 0x0000000000242947 */ /* 0x000ff40003800000 */
[----:B------:R-:W-:Y:S02]  /*a1e0*/  ULDC UR4, c[0x0][0xac8] ;  /* 0x0002b20000047ab9 */ /* 0x000fe40000000800 */
[----:B------:R-:W-:Y:S02]  /*a1f0*/  ISETP.GE.AND P4, PT, R153, UR4, PT ;  /* 0x0000000499007c0c */ /* 0x000fe4000bf86270 */
[----:B------:R-:W-:-:S11]  /*a200*/  ISETP.GE.AND P5, PT, R23, UR4, PT ;  /* 0x0000000417007c0c */ /* 0x000fd6000bfa6270 */
[-C--:B--2---:R-:W-:Y:S02]  /*a210*/  @!P4 LEA R12, P2, R153, R2.reuse, 0x1 ;  /* 0x00000002990cc211 */ /* 0x084fe400078408ff */
[----:B------:R-:W-:Y:S02]  /*a220*/  @!P5 LEA R2, P3, R23, R2, 0x1 ;  /* 0x000000021702d211 */ /* 0x000fe400078608ff */
[-C--:B---3--:R-:W-:Y:S02]  /*a230*/  @!P4 LEA.HI.X R13, R153, R0.reuse, R227, 0x1, P2 ;  /* 0x00000000990dc211 */ /* 0x088fe400010f0ce3 */
[----:B------:R-:W-:-:S03]  /*a240*/  @!P5 LEA.HI.X R3, R23, R0, R226, 0x1, P3 ;  /* 0x000000001703d211 */ /* 0x000fc600018f0ce2 */
[----:B------:R4:W-:Y:S04]  /*a250*/  @!P4 ST.E.128 desc[UR36][R12.64], RZ ;  /* 0x000000ff0c00c985 */ /* 0x0009e8000c101d24 */
[----:B------:R4:W-:Y:S02]  /*a260*/  @!P5 ST.E.128 desc[UR36][R2.64], RZ ;  /* 0x000000ff0200d985 */ /* 0x0009e4000c101d24 */
.L_x_6726:
[----:B------:R-:W-:Y:S05]  /*a270*/  BSYNC B1 ;  /* 0x0000000000017941 */ /* 0x000fea0003800000 */
.L_x_6725:
[----:B---3--:R3:W0:Y:S01]  /*a280*/  SHFL.IDX PT, R0, R8, 0x1, 0x181f ;  /* 0x00381f0008007f89 */ /* 0x00862200000e0000 */
[----:B------:R-:W-:Y:S03]  /*a290*/  BSSY B1, `(.L_x_6727) ;  /* 0x000000c000017945 */ /* 0x000fe60003800000 */
[----:B--2-4-:R3:W2:Y:S01]  /*a2a0*/  SHFL.IDX PT, R2, R4, 0x1, 0x181f ;  /* 0x00381f0004027f89 */ /* 0x0146a200000e0000 */
[----:B------:R-:W-:Y:S05]  /*a2b0*/  @P1 BRA `(.L_x_6728) ;  /* 0x0000000000241947 */ /* 0x000fea0003800000 */
[----:B------:R-:W-:Y:S02]  /*a2c0*/  ULDC UR4, c[0x0][0xac8] ;  /* 0x0002b20000047ab9 */ /* 0x000fe40000000800 */
[----:B------:R-:W-:Y:S02]  /*a2d0*/  ISETP.GE.AND P3, PT, R153, UR4, PT ;  /* 0x0000000499007c0c */ /* 0x000fe4000bf66270 */
[----:B------:R-:W-:-:S11]  /*a2e0*/  ISETP.GE.AND P4, PT, R23, UR4, PT ;  /* 0x0000000417007c0c */ /* 0x000fd6000bf86270 */
[-C--:B--2---:R-:W-:Y:S02]  /*a2f0*/  @!P3 LEA R12, P1, R153, R2.reuse, 0x1 ;  /* 0x00000002990cb211 */ /* 0x084fe400078208ff */
[----:B------:R-:W-:Y:S02]  /*a300*/  @!P4 LEA R2, P2, R23, R2, 0x1 ;  /* 0x000000021702c211 */ /* 0x000fe400078408ff */
[-C--:B0-----:R-:W-:Y:S02]  /*a310*/  @!P3 LEA.HI.X R13, R153, R0.reuse, R227, 0x1, P1 ;  /* 0x00000000990db211 */ /* 0x081fe400008f0ce3 */
[----:B------:R-:W-:-:S03]  /*a320*/  @!P4 LEA.HI.X R3, R23, R0, R226, 0x1, P2 ;  /* 0x000000001703c211 */ /* 0x000fc600010f0ce2 */
[----:B------:R4:W-:Y:S04]  /*a330*/  @!P3 ST.E.128 desc[UR36][R12.64], RZ ;  /* 0x000000ff0c00b985 */ /* 0x0009e8000c101d24 */
[----:B------:R4:W-:Y:S02]  /*a340*/  @!P4 ST.E.128 desc[UR36][R2.64], RZ ;  /* 0x000000ff0200c985 */ /* 0x0009e4000c101d24 */
.L_x_6728:
[----:B------:R-:W-:Y:S05]  /*a350*/  BSYNC B1 ;  /* 0x0000000000017941 */ /* 0x000fea0003800000 */
.L_x_6727:
[----:B0-----:R0:W0:Y:S01]  /*a360*/  SHFL.IDX PT, R0, R8, 0x2, 0x181f ;  /* 0x00581f0008007f89 */ /* 0x00102200000e0000 */
[----:B------:R-:W-:Y:S03]  /*a370*/  BSSY B1, `(.L_x_6729) ;  /* 0x000000c000017945 */ /* 0x000fe60003800000 */
[----:B--2-4-:R2:W4:Y:S01]  /*a380*/  SHFL.IDX PT, R2, R4, 0x2, 0x181f ;  /* 0x00581f0004027f89 */ /* 0x01452200000e0000 */
[----:B------:R-:W-:Y:S05]  /*a390*/  @P0 BRA `(.L_x_6730) ;  /* 0x0000000000240947 */ /* 0x000fea0003800000 */
[----:B------:R-:W-:Y:S02]  /*a3a0*/  ULDC UR4, c[0x0][0xac8] ;  /* 0x0002b20000047ab9 */ /* 0x000fe40000000800 */
[----:B------:R-:W-:Y:S02]  /*a3b0*/  ISETP.GE.AND P2, PT, R153, UR4, PT ;  /* 0x0000000499007c0c */ /* 0x000fe4000bf46270 */
[----:B------:R-:W-:-:S11]  /*a3c0*/  ISETP.GE.AND P3, PT, R23, UR4, PT ;  /* 0x0000000417007c0c */ /* 0x000fd6000bf66270 */
[-C--:B----4-:R-:W-:Y:S02]  /*a3d0*/  @!P2 LEA R12, P0, R153, R2.reuse, 0x1 ;  /* 0x00000002990ca211 */ /* 0x090fe400078008ff */
[----:B------:R-:W-:Y:S02]  /*a3e0*/  @!P3 LEA R2, P1, R23, R2, 0x1 ;  /* 0x000000021702b211 */ /* 0x000fe400078208ff */
[-C--:B0-----:R-:W-:Y:S02]  /*a3f0*/  @!P2 LEA.HI.X R13, R153, R0.reuse, R227, 0x1, P0 ;  /* 0x00000000990da211 */ /* 0x081fe400000f0ce3 */
[----:B------:R-:W-:-:S03]  /*a400*/  @!P3 LEA.HI.X R3, R23, R0, R226, 0x1, P1 ;  /* 0x000000001703b211 */ /* 0x000fc600008f0ce2 */
[----:B------:R0:W-:Y:S04]  /*a410*/  @!P2 ST.E.128 desc[UR36][R12.64], RZ ;  /* 0x000000ff0c00a985 */ /* 0x0001e8000c101d24 */
[----:B------:R0:W-:Y:S02]  /*a420*/  @!P3 ST.E.128 desc[UR36][R2.64], RZ ;  /* 0x000000ff0200b985 */ /* 0x0001e4000c101d24 */
.L_x_6730:
[----:B------:R-:W-:Y:S05]  /*a430*/  BSYNC B1 ;  /* 0x0000000000017941 */ /* 0x000fea0003800000 */
.L_x_6729:
[----:B0-----:R-:W-:Y:S01]  /*a440*/  IADD3 R0, R10, 0x60, RZ ;  /* 0x000000600a007810 */ /* 0x001fe20007ffe0ff */
[----:B-1-3--:R-:W0:Y:S03]  /*a450*/  SHFL.IDX PT, R8, R8, 0x3, 0x181f ;  /* 0x00781f0008087f89 */ /* 0x00ae2600000e0000 */
[----:B------:R-:W-:Y:S01]  /*a460*/  ISETP.GE.AND P0, PT, R0, R15, PT ;  /* 0x0000000f0000720c */ /* 0x000fe20003f06270 */
[----:B----4-:R1:W3:-:S12]  /*a470*/  SHFL.IDX PT, R2, R4, 0x3, 0x181f ;  /* 0x00781f0004027f89 */ /* 0x0102d800000e0000 */
[----:B-1----:R-:W-:Y:S05]  /*a480*/  @P0 BRA `(.L_x_6719) ;  /* 0x0000000000240947 */ /* 0x002fea0003800000 */
[----:B------:R-:W-:Y:S02]  /*a490*/  ULDC UR4, c[0x0][0xac8] ;  /* 0x0002b20000047ab9 */ /* 0x000fe40000000800 */
[----:B------:R-:W-:Y:S02]  /*a4a0*/  ISETP.GE.AND P2, PT, R153, UR4, PT ;  /* 0x0000000499007c0c */ /* 0x000fe4000bf46270 */
[----:B------:R-:W-:-:S11]  /*a4b0*/  ISETP.GE.AND P3, PT, R23, UR4, PT ;  /* 0x0000000417007c0c */ /* 0x000fd6000bf66270 */
[-C--:B---3--:R-:W-:Y:S02]  /*a4c0*/  @!P2 LEA R10, P0, R153, R2.reuse, 0x1 ;  /* 0x00000002990aa211 */ /* 0x088fe400078008ff */
[----:B------:R-:W-:Y:S02]  /*a4d0*/  @!P3 LEA R2, P1, R23, R2, 0x1 ;  /* 0x000000021702b211 */ /* 0x000fe400078208ff */
[-C--:B0-----:R-:W-:Y:S02]  /*a4e0*/  @!P2 LEA.HI.X R11, R153, R8.reuse, R227, 0x1, P0 ;  /* 0x00000008990ba211 */ /* 0x081fe400000f0ce3 */
[----:B------:R-:W-:-:S03]  /*a4f0*/  @!P3 LEA.HI.X R3, R23, R8, R226, 0x1, P1 ;  /* 0x000000081703b211 */ /* 0x000fc600008f0ce2 */
[----:B------:R0:W-:Y:S04]  /*a500*/  @!P2 ST.E.128 desc[UR36][R10.64], RZ ;  /* 0x000000ff0a00a985 */ /* 0x0001e8000c101d24 */
[----:B------:R0:W-:Y:S02]  /*a510*/  @!P3 ST.E.128 desc[UR36][R2.64], RZ ;  /* 0x000000ff0200b985 */ /* 0x0001e4000c101d24 */
.L_x_6719:
[----:B------:R-:W-:Y:S05]  /*a520*/  BSYNC B0 ;  /* 0x0000000000007941 */ /* 0x000fea0003800000 */
.L_x_6709:
[----:B------:R-:W-:Y:S02]  /*a530*/  ULDC UR4, c[0x0][0xc3c] ;  /* 0x00030f0000047ab9 */ /* 0x000fe40000000800 */
[----:B-1----:R-:W-:-:S13]  /*a540*/  ISETP.GE.AND P0, PT, R7, UR4, PT ;  /* 0x0000000407007c0c */ /* 0x002fda000bf06270 */
[----:B------:R-:W-:Y:S05]  /*a550*/  @!P0 BRA `(.L_x_6731) ;  /* 0xffffff6800748947 */ /* 0x000fea000383ffff */
[----:B------:R-:W-:Y:S05]  /*a560*/  EXIT ;  /* 0x000000000000794d */ /* 0x000fea0003800000 */
.L_x_6680:
[----:B------:R-:W-:-:S08]  /*a570*/  NOP ;  /* 0x0000000000007918 */ /* 0x000fd00000000000 */
[----:B------:R-:W0:-:S00]  /*a580*/  USETMAXREG.DEALLOC.CTAPOOL 0x28 ;  /* 0x00000028000079c8 */ /* 0x000e0000080e0500 */
[----:B0-----:R-:W-:Y:S02]  /*a590*/  LOP3.LUT R0, R0, 0x3, RZ, 0xc0, !PT ;  /* 0x0000000300007812 */ /* 0x001fe400078ec0ff */
[----:B------:R-:W-:-:S04]  /*a5a0*/  LOP3.LUT R27, R27, 0xffffffdf, RZ, 0xc0, !PT ;  /* 0xffffffdf1b1b7812 */ /* 0x000fc800078ec0ff */
[----:B------:R-:W0:Y:S02]  /*a5b0*/  SHFL.IDX PT, R0, R0, RZ, 0x1f ;  /* 0x00001fff00007589 */ /* 0x000e2400000e0000 */
[----:B0-----:R-:W-:Y:S01]  /*a5c0*/  ISETP.NE.AND P0, PT, R0, RZ, PT ;  /* 0x000000ff0000720c */ /* 0x001fe20003f05270 */
[----:B------:R-:W-:-:S12]  /*a5d0*/  IMAD.MOV.U32 R0, RZ, RZ, RZ ;  /* 0x000000ffff007224 */ /* 0x000fd800078e00ff */
        /* <DEDUP_REMOVED lines=9> */
.L_x_6732:
[----:B------:R-:W0:Y:S01]  /*a670*/  S2R R2, SR_TID.X ;  /* 0x0000000000027919 */ /* 0x000e220000002100 */
[----:B------:R-:W-:Y:S01]  /*a680*/  ULDC UR4, c[0x0][0xc3c] ;  /* 0x00030f0000047ab9 */ /* 0x000fe20000000800 */
[----:B------:R-:W-:Y:S01]  /*a690*/  IMAD.MOV.U32 R9, RZ, RZ, RZ ;  /* 0x000000ffff097224 */ /* 0x000fe200078e00ff */
[----:B------:R-:W1:Y:S01]  /*a6a0*/  S2UR UR6, SR_CTAID.X ;  /* 0x00000000000679c3 */ /* 0x000e620000002500 */
[----:B------:R-:W-:Y:S01]  /*a6b0*/  ULDC UR5, c[0x0][0xc38] ;  /* 0x00030e0000057ab9 */ /* 0x000fe20000000800 */
[----:B0-----:R-:W-:-:S04]  /*a6c0*/  LOP3.LUT R7, R2, 0x1f, RZ, 0xc0, !PT ;  /* 0x0000001f02077812 */ /* 0x001fc800078ec0ff */
[----:B------:R-:W-:-:S04]  /*a6d0*/  ISETP.NE.AND P0, PT, R7, 0x1f, PT ;  /* 0x0000001f0700780c */ /* 0x000fc80003f05270 */
[----:B------:R-:W-:-:S13]  /*a6e0*/  ISETP.GE.OR P1, PT, R7, UR4, !P0 ;  /* 0x0000000407007c0c */ /* 0x000fda000c726670 */
[----:B------:R-:W0:Y:S08]  /*a6f0*/  @!P1 LDC.64 R4, c[0x0][0xc80] ;  /* 0x00032000ff049b82 */ /* 0x000e300000000a00 */
[----:B------:R-:W2:Y:S01]  /*a700*/  @!P1 LDC.64 R2, c[0x0][0xc78] ;  /* 0x00031e00ff029b82 */ /* 0x000ea20000000a00 */
[----:B0-----:R-:W-:-:S05]  /*a710*/  @!P1 IMAD.WIDE.U32 R4, R7, 0x4, R4 ;  /* 0x0000000407049825 */ /* 0x001fca00078e0004 */
        /* <DEDUP_REMOVED lines=33> */
.L_x_6736:
[----:B------:R-:W0:Y:S01]  /*a930*/  LDC R0, c[0x0][0xc3c] ;  /* 0x00030f00ff007b82 */ /* 0x000e220000000800 */
[----:B------:R-:W-:-:S06]  /*a940*/  UIADD3 UR4, UR4, 0x1f, URZ ;  /* 0x0000001f04047890 */ /* 0x000fcc000fffe03f */
[----:B0-----:R-:W-:-:S13]  /*a950*/  ISETP.LE.AND P6, PT, R0, UR4, PT ;  /* 0x0000000400007c0c */ /* 0x001fda000bfc3270 */
[----:B------:R-:W-:Y:S05]  /*a960*/  @P6 BRA `(.L_x_6735) ;  /* 0x0000000400a86947 */ /* 0x000fea0003800000 */
[----:B------:R-:W-:-:S05]  /*a970*/  VIADD R9, R7, UR4 ;  /* 0x0000000407097c36 */ /* 0x000fca0008000000 */
[----:B------:R-:W-:Y:S01]  /*a980*/  ISETP.GE.OR P6, PT, R9, R0, !P0 ;  /* 0x000000000900720c */ /* 0x000fe200047c6670 */
[----:B------:R-:W-:-:S12]  /*a990*/  IMAD.MOV.U32 R0, RZ, RZ, RZ ;  /* 0x000000ffff007224 */ /* 0x000fd800078e00ff */
        /* <DEDUP_REMOVED lines=28> */
.L_x_6734:
        /* <DEDUP_REMOVED lines=18> */
.L_x_6737:
[----:B-1----:R-:W-:Y:S01]  /*ac80*/  IMAD R16, R16, UR5, R10 ;  /* 0x0000000510107c24 */ /* 0x002fe2000f8e020a */
[----:B0-----:R-:W-:Y:S01]  /*ac90*/  IABS R5, R9 ;  /* 0x0000000900057213 */ /* 0x001fe20000000000 */
[----:B------:R-:W-:Y:S01]  /*aca0*/  IMAD R11, R11, R4, RZ ;  /* 0x000000040b0b7224 */ /* 0x000fe200078e02ff */
[----:B------:R-:W-:Y:S01]  /*acb0*/  IABS R10, R0 ;  /* 0x00000000000a7213 */ /* 0x000fe20000000000 */
[----:B------:R-:W-:Y:S01]  /*acc0*/  IMAD.MOV.U32 R2, RZ, RZ, RZ ;  /* 0x000000ffff027224 */ /* 0x000fe200078e00ff */
[----:B------:R-:W-:Y:S01]  /*acd0*/  IADD3 R17, -R16, UR6, RZ ;  /* 0x0000000610117c10 */ /* 0x000fe2000fffe1ff */
[----:B------:R-:W0:Y:S01]  /*ace0*/  I2F.RP R6, R5 ;  /* 0x0000000500067306 */ /* 0x000e220000209400 */
[----:B------:R-:W-:Y:S02]  /*acf0*/  VIADD R19, R19, UR4 ;  /* 0x0000000413137c36 */ /* 0x000fe40008000000 */
[----:B------:R-:W-:Y:S01]  /*ad00*/  IABS R8, R17 ;  /* 0x0000001100087213 */ /* 0x000fe20000000000 */
[----:B------:R-:W-:-:S04]  /*ad10*/  IMAD.HI.U32 R2, R3, R11, R2 ;  /* 0x0000000b03027227 */ /* 0x000fc800078e0002 */
[----:B------:R-:W-:Y:S02]  /*ad20*/  IMAD.MOV R10, RZ, RZ, -R10 ;  /* 0x000000ffff0a7224 */ /* 0x000fe400078e0a0a */
[----:B------:R-:W-:Y:S02]  /*ad30*/  IMAD.MOV.U32 R3, RZ, RZ, R8 ;  /* 0x000000ffff037224 */ /* 0x000fe400078e0008 */
[----:B------:R-:W-:Y:S02]  /*ad40*/  IMAD.MOV.U32 R8, RZ, RZ, R10 ;  /* 0x000000ffff087224 */ /* 0x000fe400078e000a */
[----:B------:R-:W-:Y:S01]  /*ad50*/  IMAD.HI.U32 R2, R2, R3, RZ ;  /* 0x0000000302027227 */ /* 0x000fe200078e00ff */
[----:B0-----:R-:W0:Y:S03]  /*ad60*/  MUFU.RCP R6, R6 ;  /* 0x0000000600067308 */ /* 0x001e260000001000 */
[----:B------:R-:W-:-:S05]  /*ad70*/  IMAD R3, R2, R8, R3 ;  /* 0x0000000802037224 */ /* 0x000fca00078e0203 */
[----:B------:R-:W-:Y:S01]  /*ad80*/  ISETP.GT.U32.AND P1, PT, R4, R3, PT ;  /* 0x000000030400720c */ /* 0x000fe20003f24070 */
[----:B0-----:R-:W-:-:S12]  /*ad90*/  VIADD R8, R6, 0xffffffe ;  /* 0x0ffffffe06087836 */ /* 0x001fd80000000000 */
[-C--:B------:R-:W-:Y:S01]  /*ada0*/  @!P1 IADD3 R3, R3, -R4.reuse, RZ ;  /* 0x8000000403039210 */ /* 0x080fe20007ffe0ff */
[----:B------:R-:W-:Y:S01]  /*adb0*/  @!P1 VIADD R2, R2, 0x1 ;  /* 0x0000000102029836 */ /* 0x000fe20000000000 */
[----:B------:R-:W-:Y:S02]  /*adc0*/  ISETP.NE.AND P1, PT, R0, RZ, PT ;  /* 0x000000ff0000720c */ /* 0x000fe40003f25270 */
[----:B------:R-:W-:Y:S02]  /*add0*/  ISETP.GE.U32.AND P0, PT, R3, R4, PT ;  /* 0x000000040300720c */ /* 0x000fe40003f06070 */
[----:B------:R-:W-:Y:S01]  /*ade0*/  LOP3.LUT R4, R17, R0, RZ, 0x3c, !PT ;  /* 0x0000000011047212 */ /* 0x000fe200078e3cff */
[----:B------:R0:W1:Y:S03]  /*adf0*/  F2I.FTZ.U32.TRUNC.NTZ R3, R8 ;  /* 0x0000000800037305 */ /* 0x000066000021f000 */
[----:B------:R-:W-:-:S02]  /*ae00*/  ISETP.GE.AND P2, PT, R4, RZ, PT ;  /* 0x000000ff0400720c */ /* 0x000fc40003f46270 */
[----:B0-----:R-:W-:-:S05]  /*ae10*/  IABS R8, R9 ;  /* 0x0000000900087213 */ /* 0x001fca0000000000 */
[----:B------:R-:W-:Y:S01]  /*ae20*/  @P0 VIADD R2, R2, 0x1 ;  /* 0x0000000102020836 */ /* 0x000fe20000000000 */
[----:B------:R-:W-:-:S03]  /*ae30*/  IADD3 R8, RZ, -R8, RZ ;  /* 0x80000008ff087210 */ /* 0x000fc60007ffe0ff */
[----:B------:R-:W-:Y:S02]  /*ae40*/  IMAD.MOV.U32 R6, RZ, RZ, R2 ;  /* 0x000000ffff067224 */ /* 0x000fe400078e0002 */
[----:B-1----:R-:W-:Y:S02]  /*ae50*/  IMAD.MOV R2, RZ, RZ, -R3 ;  /* 0x000000ffff027224 */ /* 0x002fe400078e0a03 */
[----:B------:R-:W-:Y:S01]  /*ae60*/  @!P2 IMAD.MOV R6, RZ, RZ, -R6 ;  /* 0x000000ffff06a224 */ /* 0x000fe200078e0a06 */
[----:B------:R-:W-:Y:S01]  /*ae70*/  @!P1 LOP3.LUT R6, RZ, R0, RZ, 0x33, !PT ;  /* 0x00000000ff069212 */ /* 0x000fe200078e33ff */
[----:B------:R-:W-:Y:S02]  /*ae80*/  IMAD R11, R2, R5, RZ ;  /* 0x00000005020b7224 */ /* 0x000fe400078e02ff */
[----:B------:R-:W-:Y:S01]  /*ae90*/  IMAD.MOV.U32 R2, RZ, RZ, RZ ;  /* 0x000000ffff027224 */ /* 0x000fe200078e00ff */
[-C--:B------:R-:W-:Y:S01]  /*aea0*/  IABS R4, R6.reuse ;  /* 0x0000000600047213 */ /* 0x080fe20000000000 */
[----:B------:R-:W-:-:S02]  /*aeb0*/  IMAD R0, R0, R6, RZ ;  /* 0x0000000600007224 */ /* 0x000fc400078e02ff */
[----:B------:R-:W-:-:S04]  /*aec0*/  IMAD.HI.U32 R2, R3, R11, R2 ;  /* 0x0000000b03027227 */ /* 0x000fc800078e0002 */
[----:B------:R-:W-:Y:S02]  /*aed0*/  IMAD.MOV.U32 R3, RZ, RZ, R4 ;  /* 0x000000ffff037224 */ /* 0x000fe400078e0004 */
[----:B------:R-:W-:Y:S02]  /*aee0*/  IMAD.MOV.U32 R4, RZ, RZ, R8 ;  /* 0x000000ffff047224 */ /* 0x000fe400078e0008 */
        /* <DEDUP_REMOVED lines=18> */
.L_x_6735:
[----:B------:R-:W-:Y:S01]  /*b010*/  ULDC UR4, c[0x0][0xc3c] ;  /* 0x00030f0000047ab9 */ /* 0x000fe20000000800 */
[----:B------:R-:W-:Y:S01]  /*b020*/  IMAD.MOV.U32 R17, RZ, RZ, RZ ;  /* 0x000000ffff117224 */ /* 0x000fe200078e00ff */
[----:B------:R-:W-:Y:S01]  /*b030*/  MOV R16, UR6 ;  /* 0x0000000600107c02 */ /* 0x000fe20008000f00 */
[----:B------:R-:W-:Y:S02]  /*b040*/  IMAD.MOV.U32 R18, RZ, RZ, RZ ;  /* 0x000000ffff127224 */ /* 0x000fe400078e00ff */
[----:B------:R-:W-:-:S07]  /*b050*/  IMAD.U32 R19, RZ, RZ, UR4 ;  /* 0x00000004ff137e24 */ /* 0x000fce000f8e00ff */
.L_x_6738:
[----:B------:R-:W-:-:S13]  /*b060*/  ISETP.NE.AND P0, PT, R7, RZ, PT ;  /* 0x000000ff0700720c */ /* 0x000fda0003f05270 */
[----:B------:R-:W0:Y:S01]  /*b070*/  @!P0 S2R R3, SR_CgaCtaId ;  /* 0x0000000000038919 */ /* 0x000e220000008800 */
[----:B------:R-:W-:-:S04]  /*b080*/  @!P0 MOV R0, 0x400 ;  /* 0x0000040000008802 */ /* 0x000fc80000000f00 */
[----:B0-----:R-:W-:-:S05]  /*b090*/  @!P0 LEA R0, R3, R0, 0x18 ;  /* 0x0000000003008211 */ /* 0x001fca00078ec0ff */
[----:B------:R0:W-:Y:S01]  /*b0a0*/  @!P0 STS.128 [R0+0x288d0], R16 ;  /* 0x0288d01000008388 */ /* 0x0001e20000000c00 */
[----:B------:R-:W-:Y:S06]  /*b0b0*/  BAR.ARV 0x5, 0x180 ;  /* 0x0146000000007b1d */ /* 0x000fec0000002000 */
.L_x_6733:
[----:B------:R2:W-:Y:S01]  /*b0c0*/  STL [R1+0x20], RZ ;  /* 0x000020ff01007387 */ /* 0x0005e20000100800 */
[----:B------:R-:W-:Y:S01]  /*b0d0*/  ULDC UR4, c[0x0][0xc3c] ;  /* 0x00030f0000047ab9 */ /* 0x000fe20000000800 */
[----:B------:R-:W-:Y:S01]  /*b0e0*/  IMAD.MOV.U32 R28, RZ, RZ, 0x1 ;  /* 0x00000001ff1c7424 */ /* 0x000fe200078e00ff */
[----:B-1----:R-:W-:Y:S01]  /*b0f0*/  ISETP.GE.AND P0, PT, R19, UR4, PT ;  /* 0x0000000413007c0c */ /* 0x002fe2000bf06270 */
[----:B------:R-:W-:-:S12]  /*b100*/  IMAD.MOV.U32 R25, RZ, RZ, RZ ;  /* 0x000000ffff197224 */ /* 0x000fd800078e00ff */
[----:B--2---:R-:W-:Y:S05]  /*b110*/  @P0 BRA `(.L_x_6739) ;  /* 0x0000004800d00947 */ /* 0x004fea0003800000 */
[----:B------:R-:W2:Y:S01]  /*b120*/  LDL R3, [R1+0x4] ;  /* 0x0000040001037983 */ /* 0x000ea20000100800 */
[----:B------:R-:W1:Y:S01]  /*b130*/  S2R R4, SR_TID.X ;  /* 0x0000000000047919 */ /* 0x000e620000002100 */
[----:B------:R-:W3:Y:S01]  /*b140*/  S2UR UR5, SR_CgaCtaId ;  /* 0x00000000000579c3 */ /* 0x000ee20000008800 */
[----:B------:R-:W-:Y:S01]  /*b150*/  UMOV UR4, 0x400 ;  /* 0x0000040000047882 */ /* 0x000fe20000000000 */
[----:B-1----:R-:W-:Y:S01]  /*b160*/  IMAD.SHL.U32 R30, R4, 0x8, RZ ;  /* 0x00000008041e7824 */ /* 0x002fe200078e00ff */
[----:B---3--:R-:W-:-:S04]  /*b170*/  ULEA UR4, UR5, UR4, 0x18 ;  /* 0x0000000405047291 */ /* 0x008fc8000f8ec03f */
[----:B0-----:R-:W-:-:S04]  /*b180*/  LOP3.LUT R0, R30, 0x1f8, RZ, 0xc0, !PT ;  /* 0x000001f81e007812 */ /* 0x001fc800078ec0ff */
[----:B------:R-:W-:Y:S01]  /*b190*/  LOP3.LUT R33, R0, 0x38, R4, 0x78, !PT ;  /* 0x0000003800217812 */ /* 0x000fe200078e7804 */
[----:B------:R-:W-:-:S03]  /*b1a0*/  IMAD.U32 R22, RZ, RZ, UR4 ;  /* 0x00000004ff167e24 */ /* 0x000fc6000f8e00ff */
[----:B------:R-:W-:Y:S02]  /*b1b0*/  LOP3.LUT R33, R33, 0x200, R30, 0xf8, !PT ;  /* 0x0000020021217812 */ /* 0x000fe400078ef81e */
[----:B------:R-:W-:Y:S01]  /*b1c0*/  LOP3.LUT R30, R30, 0x38, RZ, 0xc0, !PT ;  /* 0x000000381e1e7812 */ /* 0x000fe200078ec0ff */
[----:B------:R-:W-:Y:S01]  /*b1d0*/  BSSY B8, `(.L_x_6739) ;  /* 0x00004a8000087945 */ /* 0x000fe20003800000 */
[----:B------:R-:W-:Y:S01]  /*b1e0*/  IMAD.MOV.U32 R28, RZ, RZ, 0x1 ;  /* 0x00000001ff1c7424 */ /* 0x000fe200078e00ff */
[----:B------:R-:W-:Y:S02]  /*b1f0*/  MOV R25, RZ ;  /* 0x000000ff00197202 */ /* 0x000fe40000000f00 */
[----:B------:R-:W-:Y:S01]  /*b200*/  LOP3.LUT R29, R30, 0x40, RZ, 0xfc, !PT ;  /* 0x000000401e1d7812 */ /* 0x000fe200078efcff */
[----:B------:R-:W-:Y:S01]  /*b210*/  ULDC UR38, c[0x0][0xc] ;  /* 0x0000030000267ab9 */ /* 0x000fe20000000800 */
[----:B--2---:R-:W-:-:S05]  /*b220*/  LOP3.LUT R0, R3, 0x2, RZ, 0xfc, !PT ;  /* 0x0000000203007812 */ /* 0x004fca00078efcff */
[----:B------:R0:W-:Y:S04]  /*b230*/  STL [R1+0x24], R0 ;  /* 0x0000240001007387 */ /* 0x0001e80000100800 */
[----:B------:R1:W-:Y:S01]  /*b240*/  STL [R1+0x20], RZ ;  /* 0x000020ff01007387 */ /* 0x0003e20000100800 */
[----:B0-----:R-:W-:-:S05]  /*b250*/  IMAD R0, R33, 0x2, R22 ;  /* 0x0000000221007824 */ /* 0x001fca00078e0216 */
[----:B------:R1:W-:Y:S02]  /*b260*/  STL [R1], R0 ;  /* 0x0000000001007387 */ /* 0x0003e40000100800 */
.L_x_6802:
[----:B0-----:R-:W0:Y:S02]  /*b270*/  LDC.64 R2, c[0x0][0xc88] ;  /* 0x00032200ff027b82 */ /* 0x001e240000000a00 */
[----:B0-----:R-:W-:-:S05]  /*b280*/  IMAD.WIDE R2, R19, 0x4, R2 ;  /* 0x0000000413027825 */ /* 0x001fca00078e0202 */
[----:B-1----:R-:W1:Y:S01]  /*b290*/  LDG.E R31, desc[UR36][R2.64] ;  /* 0x00000024021f7981 */ /* 0x002e62000c1e1900 */
[----:B------:R-:W-:Y:S05]  /*b2a0*/  YIELD ;  /* 0x0000000000007946 */ /* 0x000fea0003800000 */
[----:B------:R-:W-:Y:S01]  /*b2b0*/  ULDC.64 UR4, c[0x0][0xa28] ;  /* 0x00028a0000047ab9 */ /* 0x000fe20000000a00 */
[----:B------:R-:W-:Y:S01]  /*b2c0*/  IMAD.MOV.U32 R36, RZ, RZ, RZ ;  /* 0x000000ffff247224 */ /* 0x000fe200078e00ff */
[----:B------:R-:W-:Y:S01]  /*b2d0*/  ISETP.NE.U32.AND P0, PT, RZ, UR4, PT ;  /* 0x00000004ff007c0c */ /* 0x000fe2000bf05070 */
[----:B------:R-:W-:-:S03]  /*b2e0*/  ULDC.64 UR6, c[0x0][0xa18] ;  /* 0x0002860000067ab9 */ /* 0x000fc60000000a00 */
[----:B------:R-:W-:Y:S02]  /*b2f0*/  ISETP.NE.AND.EX P0, PT, RZ, UR5, PT, P0 ;  /* 0x00000005ff007c0c */ /* 0x000fe4000bf05300 */
[----:B-1----:R-:W-:-:S11]  /*b300*/  SHF.R.S32.HI R0, RZ, 0x1f, R31 ;  /* 0x0000001fff007819 */ /* 0x002fd6000001141f */
[C---:B------:R-:W-:Y:S01]  /*b310*/  @P0 LEA R2, P1, R31.reuse, UR4, 0x2 ;  /* 0x000000041f020c11 */ /* 0x040fe2000f8210ff */
[C---:B------:R-:W-:Y:S01]  /*b320*/  IMAD.SHL.U32 R23, R31.reuse, 0x4, RZ ;  /* 0x000000041f177824 */ /* 0x040fe200078e00ff */
[C-C-:B------:R-:W-:Y:S01]  /*b330*/  SHF.L.U64.HI R24, R31.reuse, 0x2, R0.reuse ;  /* 0x000000021f187819 */ /* 0x140fe20000010200 */
[----:B------:R0:W-:Y:S01]  /*b340*/  STL [R1+0x10], R0 ;  /* 0x0000100001007387 */ /* 0x0001e20000100800 */
[----:B------:R-:W-:Y:S01]  /*b350*/  @P0 LEA.HI.X R3, R31, UR5, R0, 0x2, P1 ;  /* 0x000000051f030c11 */ /* 0x000fe200088f1400 */
[----:B------:R-:W-:-:S04]  /*b360*/  ULDC.64 UR4, c[0x0][0xa00] ;  /* 0x0002800000047ab9 */ /* 0x000fc80000000a00 */
[----:B------:R1:W5:Y:S01]  /*b370*/  @P0 LDG.E R36, desc[UR36][R2.64] ;  /* 0x0000002402240981 */ /* 0x000362000c1e1900 */
[----:B------:R-:W-:Y:S02]  /*b380*/  ISETP.NE.U32.AND P0, PT, RZ, UR4, PT ;  /* 0x00000004ff007c0c */ /* 0x000fe4000bf05070 */
[----:B------:R-:W-:Y:S01]  /*b390*/  LOP3.LUT R27, R27, 0xffffffef, RZ, 0xc0, !PT ;  /* 0xffffffef1b1b7812 */ /* 0x000fe200078ec0ff */
[----:B0-----:R-:W-:Y:S01]  /*b3a0*/  IMAD.MOV.U32 R0, RZ, RZ, RZ ;  /* 0x000000ffff007224 */ /* 0x001fe200078e00ff */
[----:B------:R-:W-:Y:S02]  /*b3b0*/  ISETP.NE.AND.EX P2, PT, RZ, UR5, PT, P0 ;  /* 0x00000005ff007c0c */ /* 0x000fe4000bf45300 */
[----:B------:R-:W-:Y:S02]  /*b3c0*/  ISETP.NE.U32.AND P0, PT, RZ, UR6, PT ;  /* 0x00000006ff007c0c */ /* 0x000fe4000bf05070 */
[----:B-1----:R-:W-:Y:S02]  /*b3d0*/  IADD3 R2, P1, R23, UR4, RZ ;  /* 0x0000000417027c10 */ /* 0x002fe4000ff3e0ff */
[----:B------:R-:W-:-:S02]  /*b3e0*/  ISETP.NE.AND.EX P0, PT, RZ, UR7, PT, P0 ;  /* 0x00000007ff007c0c */ /* 0x000fc4000bf05300 */
[----:B------:R-:W-:Y:S01]  /*b3f0*/  IADD3.X R3, R24, UR5, RZ, P1, !PT ;  /* 0x0000000518037c10 */ /* 0x000fe20008ffe4ff */
[----:B------:R-:W-:-:S04]  /*b400*/  ULDC.64 UR4, c[0x0][0x418] ;  /* 0x0001060000047ab9 */ /* 0x000fc80000000a00 */
[----:B------:R-:W-:Y:S01]  /*b410*/  @P2 LOP3.LUT R27, R27, 0x10, RZ, 0xfc, !PT ;  /* 0x000000101b1b2812 */ /* 0x000fe200078efcff */
[----:B--2---:R-:W2:Y:S05]  /*b420*/  @P2 LDG.E R0, desc[UR36][R2.64] ;  /* 0x0000002402002981 */ /* 0x004eaa000c1e1900 */
[----:B------:R-:W-:-:S04]  /*b430*/  @P0 IADD3 R4, P1, R23, UR6, RZ ;  /* 0x0000000617040c10 */ /* 0x000fc8000ff3e0ff */
[----:B------:R-:W-:Y:S01]  /*b440*/  @P0 IADD3.X R5, R24, UR7, RZ, P1, !PT ;  /* 0x0000000718050c10 */ /* 0x000fe20008ffe4ff */
[----:B--2---:R0:W-:Y:S04]  /*b450*/  STL [R1+0x8], R0 ;  /* 0x0000080001007387 */ /* 0x0041e80000100800 */
[----:B0-----:R-:W2:Y:S01]  /*b460*/  @P0 LDG.E R0, desc[UR36][R4.64] ;  /* 0x0000002404000981 */ /* 0x001ea2000c1e1900 */
[----:B------:R-:W-:-:S03]  /*b470*/  UISETP.NE.U32.AND UP0, UPT, UR4, URZ, UPT ;  /* 0x0000003f0400728c */ /* 0x000fc6000bf05070 */
[----:B------:R-:W-:Y:S01]  /*b480*/  ULDC UR4, c[0x0][0x424] ;  /* 0x0001090000047ab9 */ /* 0x000fe20000000800 */
[----:B------:R-:W-:-:S03]  /*b490*/  UISETP.NE.AND.EX UP0, UPT, UR5, URZ, UPT, UP0 ;  /* 0x0000003f0500728c */ /* 0x000fc6000bf05300 */
[----:B------:R-:W-:Y:S01]  /*b4a0*/  ULDC UR5, c[0x0][0x2f0] ;  /* 0x0000bc0000057ab9 */ /* 0x000fe20000000800 */
[----:B------:R-:W-:-:S04]  /*b4b0*/  USEL UR4, UR4, 0x1, UP0 ;  /* 0x0000000104047887 */ /* 0x000fc80008000000 */
[----:B------:R-:W-:-:S06]  /*b4c0*/  UIMAD UR4, UR4, UR5, URZ ;  /* 0x00000005040472a4 */ /* 0x000fcc000f8e023f */
[----:B------:R-:W-:Y:S01]  /*b4d0*/  IMAD.U32 R7, RZ, RZ, UR4 ;  /* 0x00000004ff077e24 */ /* 0x000fe2000f8e00ff */
[----:B--2---:R0:W-:Y:S01]  /*b4e0*/  @P0 STL [R1+0x14], R0 ;  /* 0x0000140001000387 */ /* 0x0041e20000100800 */
[----:B------:R-:W-:Y:S05]  /*b4f0*/  @P0 BRA `(.L_x_6740) ;  /* 0x0000000000200947 */ /* 0x000fea0003800000 */
[----:B------:R-:W-:Y:S02]  /*b500*/  ULDC UR4, c[0x0][0x288] ;  /* 0x0000a20000047ab9 */ /* 0x000fe40000000800 */
[----:B0-----:R-:W-:-:S05]  /*b510*/  MOV R0, UR4 ;  /* 0x0000000400007c02 */ /* 0x001fca0008000f00 */
[----:B------:R1:W-:Y:S01]  /*b520*/  STL [R1+0x14], R0 ;  /* 0x0000140001007387 */ /* 0x0003e20000100800 */
[----:B------:R-:W-:Y:S05]  /*b530*/  @!P2 BRA `(.L_x_6740) ;  /* 0x000000000010a947 */ /* 0x000fea0003800000 */
[----:B------:R-:W2:Y:S04]  /*b540*/  LDG.E R5, desc[UR36][R2.64] ;  /* 0x0000002402057981 */ /* 0x000ea8000c1e1900 */
[----:B-1----:R-:W2:Y:S02]  /*b550*/  LDG.E R0, desc[UR36][R2.64+0x4] ;  /* 0x0000042402007981 */ /* 0x002ea4000c1e1900 */
[----:B--2---:R-:W-:-:S05]  /*b560*/  IMAD.IADD R0, R0, 0x1, -R5 ;  /* 0x0000000100007824 */ /* 0x004fca00078e0a05 */
[----:B------:R2:W-:Y:S02]  /*b570*/  STL [R1+0x14], R0 ;  /* 0x0000140001007387 */ /* 0x0005e40000100800 */
.L_x_6740:
[----:B------:R-:W-:Y:S01]  /*b580*/  ULDC.64 UR4, c[0x0][0xa20] ;  /* 0x0002880000047ab9 */ /* 0x000fe20000000a00 */
[----:B------:R-:W-:Y:S01]  /*b590*/  IMAD.MOV.U32 R32, RZ, RZ, R31 ;  /* 0x000000ffff207224 */ /* 0x000fe200078e001f */
[----:B------:R-:W-:-:S04]  /*b5a0*/  ISETP.NE.U32.AND P0, PT, RZ, UR4, PT ;  /* 0x00000004ff007c0c */ /* 0x000fc8000bf05070 */
[----:B------:R-:W-:-:S13]  /*b5b0*/  ISETP.NE.AND.EX P0, PT, RZ, UR5, PT, P0 ;  /* 0x00000005ff007c0c */ /* 0x000fda000bf05300 */
[----:B------:R-:W-:Y:S05]  /*b5c0*/  @!P0 BRA `(.L_x_6741) ;  /* 0x0000000000108947 */ /* 0x000fea0003800000 */
[----:B------:R-:W-:-:S04]  /*b5d0*/  IADD3 R2, P0, R23, UR4, RZ ;  /* 0x0000000417027c10 */ /* 0x000fc8000ff1e0ff */
[----:B------:R-:W-:-:S05]  /*b5e0*/  IADD3.X R3, R24, UR5, RZ, P0, !PT ;  /* 0x0000000518037c10 */ /* 0x000fca00087fe4ff */
[----:B------:R3:W5:Y:S01]  /*b5f0*/  LDG.E R7, desc[UR36][R2.64] ;  /* 0x0000002402077981 */ /* 0x000762000c1e1900 */
[----:B------:R-:W-:Y:S05]  /*b600*/  BRA `(.L_x_6742) ;  /* 0x0000000000247947 */ /* 0x000fea0003800000 */
.L_x_6741:
[----:B------:R-:W-:Y:S02]  /*b610*/  ULDC.64 UR4, c[0x0][0xa08] ;  /* 0x0002820000047ab9 */ /* 0x000fe40000000a00 */
[----:B------:R-:W-:-:S04]  /*b620*/  ISETP.NE.U32.AND P0, PT, RZ, UR4, PT ;  /* 0x00000004ff007c0c */ /* 0x000fc8000bf05070 */
[----:B------:R-:W-:-:S13]  /*b630*/  ISETP.NE.AND.EX P0, PT, RZ, UR5, PT, P0 ;  /* 0x00000005ff007c0c */ /* 0x000fda000bf05300 */
[----:B------:R-:W-:Y:S05]  /*b640*/  @!P0 BRA `(.L_x_6742) ;  /* 0x0000000000148947 */ /* 0x000fea0003800000 */
[----:B------:R-:W3:Y:S02]  /*b650*/  LDC.64 R2, c[0x0][0xa08] ;  /* 0x00028200ff027b82 */ /* 0x000ee40000000a00 */
[----:B---3--:R-:W-:-:S05]  /*b660*/  IMAD.WIDE R2, R32, 0x4, R2 ;  /* 0x0000000420027825 */ /* 0x008fca00078e0202 */
[----:B------:R-:W3:Y:S04]  /*b670*/  LDG.E R7, desc[UR36][R2.64] ;  /* 0x0000002402077981 */ /* 0x000ee8000c1e1900 */
[----:B012---:R-:W3:Y:S02]  /*b680*/  LDG.E R0, desc[UR36][R2.64+0x4] ;  /* 0x0000042402007981 */ /* 0x007ee4000c1e1900 */
[----:B---3--:R-:W-:-:S07]  /*b690*/  IMAD.IADD R7, R0, 0x1, -R7 ;  /* 0x0000000100077824 */ /* 0x008fce00078e0a07 */
.L_x_6742:
[----:B-----5:R-:W-:Y:S01]  /*b6a0*/  IMAD.IADD R34, R7, 0x1, -R36 ;  /* 0x0000000107227824 */ /* 0x020fe200078e0a24 */
[----:B------:R-:W-:Y:S03]  /*b6b0*/  BSSY B0, `(.L_x_6743) ;  /* 0x0000029000007945 */ /* 0x000fe60003800000 */
[C---:B012---:R-:W-:Y:S01]  /*b6c0*/  VIADD R0, R34.reuse, 0x7f ;  /* 0x0000007f22007836 */ /* 0x047fe20000000000 */
[----:B------:R-:W-:-:S04]  /*b6d0*/  ISETP.GE.AND P0, PT, R34, 0x1, PT ;  /* 0x000000012200780c */ /* 0x000fc80003f06270 */
[----:B---3--:R-:W-:-:S04]  /*b6e0*/  SHF.R.S32.HI R3, RZ, 0x1f, R0 ;  /* 0x0000001fff037819 */ /* 0x008fc80000011400 */
[----:B------:R-:W-:Y:S02]  /*b6f0*/  LEA.HI R2, R3, R0, RZ, 0x7 ;  /* 0x0000000003027211 */ /* 0x000fe400078f38ff */
[----:B------:R-:W-:-:S04]  /*b700*/  LOP3.LUT R0, R18, 0xff000000, RZ, 0xc0, !PT ;  /* 0xff00000012007812 */ /* 0x000fc800078ec0ff */
[----:B------:R-:W-:Y:S02]  /*b710*/  SHF.R.U32.HI R3, RZ, 0x8, R0 ;  /* 0x00000008ff037819 */ /* 0x000fe40000011600 */
[----:B------:R-:W-:-:S04]  /*b720*/  LOP3.LUT R0, R18, 0xff0000, RZ, 0xc0, !PT ;  /* 0x00ff000012007812 */ /* 0x000fc800078ec0ff */
[----:B------:R-:W-:Y:S02]  /*b730*/  LEA.HI R3, R0, R3, RZ, 0x10 ;  /* 0x0000000300037211 */ /* 0x000fe400078f80ff */
[----:B------:R-:W-:Y:S01]  /*b740*/  SHF.R.S32.HI R0, RZ, 0x7, R2 ;  /* 0x00000007ff007819 */ /* 0x000fe20000011402 */
[----:B------:R-:W-:Y:S01]  /*b750*/  IMAD.MOV.U32 R2, RZ, RZ, RZ ;  /* 0x000000ffff027224 */ /* 0x000fe200078e00ff */
[----:B------:R-:W-:Y:S01]  /*b760*/  LOP3.LUT R35, R3, 0xff, RZ, 0xc0, !PT ;  /* 0x000000ff03237812 */ /* 0x000fe200078ec0ff */
        /* <DEDUP_REMOVED lines=11> */
[----:B0-----:R-:W-:-:S06]  /*b820*/  IADD3 R3, R7, 0xffffffe, RZ ;  /* 0x0ffffffe07037810 */ /* 0x001fcc0007ffe0ff */
        /* <DEDUP_REMOVED lines=17> */
.L_x_6744:
[----:B------:R-:W-:Y:S05]  /*b940*/  BSYNC B0 ;  /* 0x0000000000007941 */ /* 0x000fea0003800000 */
.L_x_6743:
[-C--:B------:R-:W-:Y:S01]  /*b950*/  IMAD R35, R35, R2.reuse, RZ ;  /* 0x0000000223237224 */ /* 0x080fe200078e02ff */
[----:B------:R-:W-:Y:S04]  /*b960*/  BSSY B7, `(.L_x_6745) ;  /* 0x000036c000077945 */ /* 0x000fe80003800000 */
[----:B------:R-:W-:-:S04]  /*b970*/  VIADDMNMX R0, R35, R2, R0, PT ;  /* 0x0000000223007246 */ /* 0x000fc80003800100 */
        /* <DEDUP_REMOVED lines=20> */
.L_x_6746:
        /* <DEDUP_REMOVED lines=20> */
.L_x_6749:
[----:B------:R-:W-:Y:S05]  /*bc00*/  BSYNC B6 ;  /* 0x0000000000067941 */ /* 0x000fea0003800000 */
.L_x_6748:
        /* <DEDUP_REMOVED lines=20> */
.L_x_6752:
        /* <DEDUP_REMOVED lines=15> */
.L_x_6751:
[----:B------:R-:W-:Y:S05]  /*be40*/  BSYNC B6 ;  /* 0x0000000000067941 */ /* 0x000fea0003800000 */
.L_x_6750:
[----:B------:R-:W2:Y:S01]  /*be50*/  LDL R26, [R1+0x18] ;  /* 0x00001800011a7983 */ /* 0x000ea20000100800 */
[----:B------:R-:W-:Y:S01]  /*be60*/  ULDC.64 UR4, c[0x0][0x9f8] ;  /* 0x00027e0000047ab9 */ /* 0x000fe20000000a00 */
[----:B------:R-:W0:Y:S01]  /*be70*/  LDC R10, c[0x0][0x430] ;  /* 0x00010c00ff0a7b82 */ /* 0x000e220000000800 */
[----:B------:R-:W-:Y:S01]  /*be80*/  ISETP.NE.U32.AND P0, PT, RZ, UR4, PT ;  /* 0x00000004ff007c0c */ /* 0x000fe2000bf05070 */
[----:B------:R-:W3:Y:S03]  /*be90*/  LDL R20, [R1+0x24] ;  /* 0x0000240001147983 */ /* 0x000ee60000100800 */
[----:B------:R-:W-:-:S13]  /*bea0*/  ISETP.NE.AND.EX P0, PT, RZ, UR5, PT, P0 ;  /* 0x00000005ff007c0c */ /* 0x000fda000bf05300 */
[----:B------:R-:W-:Y:S01]  /*beb0*/  @P0 IADD3 R2, P1, R23, UR4, RZ ;  /* 0x0000000417020c10 */ /* 0x000fe2000ff3e0ff */
[----:B------:R-:W1:Y:S01]  /*bec0*/  S2R R0, SR_TID.X ;  /* 0x0000000000007919 */ /* 0x000e620000002100 */
[----:B------:R-:W4:Y:S02]  /*bed0*/  S2R R21, SR_TID.X ;  /* 0x0000000000157919 */ /* 0x000f240000002100 */
[----:B------:R-:W-:Y:S01]  /*bee0*/  @P0 IADD3.X R3, R24, UR5, RZ, P1, !PT ;  /* 0x0000000518030c10 */ /* 0x000fe20008ffe4ff */
[----:B------:R-:W-:-:S04]  /*bef0*/  ULDC UR4, c[0x0][0x2f4] ;  /* 0x0000bd0000047ab9 */ /* 0x000fc80000000800 */
[----:B------:R2:W3:Y:S01]  /*bf00*/  @P0 LDG.E R32, desc[UR36][R2.64] ;  /* 0x0000002402200981 */ /* 0x0004e2000c1e1900 */
[----:B0-----:R-:W-:Y:S02]  /*bf10*/  ISETP.NE.AND P2, PT, R10, 0x1, PT ;  /* 0x000000010a00780c */ /* 0x001fe40003f45270 */
[----:B------:R-:W-:-:S11]  /*bf20*/  LOP3.LUT R27, R27, 0xfffffff7, RZ, 0xc0, !PT ;  /* 0xfffffff71b1b7812 */ /* 0x000fd600078ec0ff */
[----:B------:R-:W0:Y:S01]  /*bf30*/  @P2 LDC R7, c[0x0][0x434] ;  /* 0x00010d00ff072b82 */ /* 0x000e220000000800 */
[----:B------:R-:W-:Y:S01]  /*bf40*/  @P2 LOP3.LUT R27, R27, 0x8, RZ, 0xfc, !PT ;  /* 0x000000081b1b2812 */ /* 0x000fe200078efcff */
[----:B-1----:R-:W-:-:S06]  /*bf50*/  IMAD.SHL.U32 R0, R0, 0x10, RZ ;  /* 0x0000001000007824 */ /* 0x002fcc00078e00ff */
[----:B------:R-:W1:Y:S01]  /*bf60*/  @P2 LDC R5, c[0x0][0x438] ;  /* 0x00010e00ff052b82 */ /* 0x000e620000000800 */
[----:B----4-:R-:W-:Y:S02]  /*bf70*/  LOP3.LUT R21, R21, 0x7f, RZ, 0xc0, !PT ;  /* 0x0000007f15157812 */ /* 0x010fe400078ec0ff */
[----:B------:R-:W-:Y:S02]  /*bf80*/  LOP3.LUT R0, R0, 0x70, RZ, 0xc0, !PT ;  /* 0x0000007000007812 */ /* 0x000fe400078ec0ff */
[----:B------:R-:W-:Y:S02]  /*bf90*/  SHF.R.U32.HI R21, RZ, 0x3, R21 ;  /* 0x00000003ff157819 */ /* 0x000fe40000011615 */
[----:B------:R-:W-:Y:S01]  /*bfa0*/  LOP3.LUT R27, R27, 0xfffffffb, RZ, 0xc0, !PT ;  /* 0xfffffffb1b1b7812 */ /* 0x000fe200078ec0ff */
[----:B------:R-:W-:Y:S01]  /*bfb0*/  UMOV UR5, 0xffffffff ;  /* 0xffffffff00057882 */ /* 0x000fe20000000000 */
[----:B--2---:R-:W-:-:S04]  /*bfc0*/  VIADD R26, R26, 0xffffffff ;  /* 0xffffffff1a1a7836 */ /* 0x004fc80000000000 */
[----:B------:R-:W-:-:S05]  /*bfd0*/  IMAD.SHL.U32 R8, R26, 0x80, RZ ;  /* 0x000000801a087824 */ /* 0x000fca00078e00ff */
[----:B------:R-:W-:-:S04]  /*bfe0*/  LOP3.LUT R9, R8, R21, R0, 0xfe, !PT ;  /* 0x0000001508097212 */ /* 0x000fc800078efe00 */
[C---:B------:R-:W-:Y:S01]  /*bff0*/  ISETP.GE.AND P0, PT, R9.reuse, R34, PT ;  /* 0x000000220900720c */ /* 0x040fe20003f06270 */
[----:B------:R-:W-:-:S04]  /*c000*/  IMAD.IADD R0, R9, 0x1, R36 ;  /* 0x0000000109007824 */ /* 0x000fc800078e0224 */
[----:B0-----:R-:W-:-:S04]  /*c010*/  @P2 IMAD.HI.U32 R6, R0, R7, RZ ;  /* 0x0000000700062227 */ /* 0x001fc800078e00ff */
[----:B------:R-:W-:Y:S01]  /*c020*/  IMAD.MOV.U32 R4, RZ, RZ, R0 ;  /* 0x000000ffff047224 */ /* 0x000fe200078e0000 */
[----:B-1----:R-:W-:-:S03]  /*c030*/  @P2 SHF.R.U32.HI R4, RZ, R5, R6 ;  /* 0x00000005ff042219 */ /* 0x002fc60000011606 */
[----:B------:R-:W0:Y:S01]  /*c040*/  @!P0 LDC.64 R2, c[0x0][0x428] ;  /* 0x00010a00ff028b82 */ /* 0x000e220000000a00 */
[----:B------:R-:W-:Y:S02]  /*c050*/  IADD3 R5, -R4, RZ, RZ ;  /* 0x000000ff04057210 */ /* 0x000fe40007ffe1ff */
[----:B---3--:R-:W-:-:S03]  /*c060*/  SHF.R.S32.HI R37, RZ, 0x1f, R32 ;  /* 0x0000001fff257819 */ /* 0x008fc60000011420 */
[----:B------:R-:W-:Y:S01]  /*c070*/  IMAD R0, R10, R5, R0 ;  /* 0x000000050a007224 */ /* 0x000fe200078e0200 */
[--C-:B------:R-:W-:Y:S01]  /*c080*/  @!P0 SHF.R.S32.HI R5, RZ, 0x1f, R4.reuse ;  /* 0x0000001fff058819 */ /* 0x100fe20000011404 */
[-C--:B0-----:R-:W-:Y:S02]  /*c090*/  @!P0 IMAD R6, R37, R2.reuse, RZ ;  /* 0x0000000225068224 */ /* 0x081fe400078e02ff */
[----:B------:R-:W-:-:S04]  /*c0a0*/  @!P0 IMAD.WIDE.U32 R4, R32, R2, R4 ;  /* 0x0000000220048225 */ /* 0x000fc800078e0004 */
[----:B------:R-:W-:Y:S02]  /*c0b0*/  @!P0 IMAD R6, R32, R3, R6 ;  /* 0x0000000320068224 */ /* 0x000fe400078e0206 */
[----:B------:R-:W0:Y:S02]  /*c0c0*/  @!P0 LDC.64 R2, c[0x0][0x418] ;  /* 0x00010600ff028b82 */ /* 0x000e240000000a00 */
[----:B------:R-:W-:Y:S01]  /*c0d0*/  @!P0 IMAD.IADD R6, R5, 0x1, R6 ;  /* 0x0000000105068824 */ /* 0x000fe200078e0206 */
[----:B------:R-:W-:Y:S02]  /*c0e0*/  ISETP.NE.AND P2, PT, R20, 0x3, PT ;  /* 0x000000031400780c */ /* 0x000fe40003f45270 */
[----:B0-----:R-:W-:-:S04]  /*c0f0*/  @!P0 LEA R2, P1, R4, R2, 0x2 ;  /* 0x0000000204028211 */ /* 0x001fc800078210ff */
[----:B------:R-:W-:Y:S01]  /*c100*/  @!P0 LEA.HI.X R3, R4, R3, R6, 0x2, P1 ;  /* 0x0000000304038211 */ /* 0x000fe200008f1406 */
[----:B------:R-:W-:-:S06]  /*c110*/  IMAD.MOV.U32 R4, RZ, RZ, RZ ;  /* 0x000000ffff047224 */ /* 0x000fcc00078e00ff */
[----:B------:R0:W5:Y:S01]  /*c120*/  @!P0 LDG.E R4, desc[UR36][R2.64] ;  /* 0x0000002402048981 */ /* 0x000162000c1e1900 */
[----:B------:R-:W-:Y:S02]  /*c130*/  ISETP.GE.AND P0, PT, R30, UR4, PT ;  /* 0x000000041e007c0c */ /* 0x000fe4000bf06270 */
[----:B------:R-:W-:-:S04]  /*c140*/  @P2 LOP3.LUT R27, R27, 0x4, RZ, 0xfc, !PT ;  /* 0x000000041b1b2812 */ /* 0x000fc800078efcff */
[----:B------:R-:W-:-:S07]  /*c150*/  LOP3.LUT R27, R27, 0xfffffffd, RZ, 0xc0, !PT ;  /* 0xfffffffd1b1b7812 */ /* 0x000fce00078ec0ff */
[----:B------:R-:W-:Y:S02]  /*c160*/  @P0 LOP3.LUT R27, R27, 0x2, RZ, 0xfc, !PT ;  /* 0x000000021b1b0812 */ /* 0x000fe400078efcff */
[----:B------:R-:W-:Y:S02]  /*c170*/  ISETP.GE.AND P0, PT, R29, UR4, PT ;  /* 0x000000041d007c0c */ /* 0x000fe4000bf06270 */
[----:B------:R-:W-:-:S11]  /*c180*/  LOP3.LUT R27, R27, 0xfffffffe, RZ, 0xc0, !PT ;  /* 0xfffffffe1b1b7812 */ /* 0x000fd600078ec0ff */
[----:B------:R-:W-:Y:S01]  /*c190*/  @P0 LOP3.LUT R27, R27, 0x1, RZ, 0xfc, !PT ;  /* 0x000000011b1b0812 */ /* 0x000fe200078efcff */
[----:B0-----:R-:W-:Y:S06]  /*c1a0*/  BRA.DIV UR5, `(.L_x_6753) ;  /* 0x0000004205087947 */ /* 0x001fec000b800000 */
.L_x_6819:
[----:B------:R-:W-:Y:S01]  /*c1b0*/  LOP3.LUT R24, R18, 0xffff, RZ, 0xc0, !PT ;  /* 0x0000ffff12187812 */ /* 0x000fe200078ec0ff */
[----:B------:R-:W-:Y:S06]  /*c1c0*/  @!P2 BRA `(.L_x_6754) ;  /* 0x000000000004a947 */ /* 0x000fec0003800000 */
[----:B------:R-:W-:Y:S01]  /*c1d0*/  BPT.TRAP 0x1 ;  /* 0x000000040000795c */ /* 0x000fe20000300000 */
.L_x_6754:
        /* <DEDUP_REMOVED lines=23> */
.L_x_6820:
[----:B------:R-:W-:Y:S05]  /*c350*/  BSYNC B0 ;  /* 0x0000000000007941 */ /* 0x000fea0003800000 */
.L_x_6755:
[----:B------:R-:W1:Y:S01]  /*c360*/  S2R R9, SR_TID.X ;  /* 0x0000000000097919 */ /* 0x000e620000002100 */
[----:B------:R-:W-:Y:S01]  /*c370*/  ULDC.64 UR4, c[0x0][0x300] ;  /* 0x0000c00000047ab9 */ /* 0x000fe20000000a00 */
[----:B------:R-:W-:Y:S01]  /*c380*/  ULDC.64 UR6, c[0x0][0x2e8] ;  /* 0x0000ba0000067ab9 */ /* 0x000fe20000000a00 */
[----:B------:R-:W-:Y:S01]  /*c390*/  IMAD R5, R5, UR4, RZ ;  /* 0x0000000405057c24 */ /* 0x000fe2000f8e02ff */
[C---:B------:R-:W-:Y:S01]  /*c3a0*/  LOP3.LUT P3, RZ, R27.reuse, 0x2, RZ, 0xc0, !PT ;  /* 0x000000021bff7812 */ /* 0x040fe2000786c0ff */
[----:B0-----:R-:W-:Y:S01]  /*c3b0*/  IMAD.WIDE.U32 R2, R0, UR4, RZ ;  /* 0x0000000400027c25 */ /* 0x001fe2000f8e00ff */
[----:B------:R-:W-:-:S03]  /*c3c0*/  LOP3.LUT P2, RZ, R27, 0x1, RZ, 0xc0, !PT ;  /* 0x000000011bff7812 */ /* 0x000fc6000784c0ff */
[----:B------:R-:W-:Y:S01]  /*c3d0*/  IMAD R5, R0, UR5, R5 ;  /* 0x0000000500057c24 */ /* 0x000fe2000f8e0205 */
[----:B------:R-:W-:Y:S02]  /*c3e0*/  ULDC.64 UR4, c[0x0][0x310] ;  /* 0x0000c40000047ab9 */ /* 0x000fe40000000a00 */
[----:B------:R-:W-:Y:S02]  /*c3f0*/  IMAD R6, R6, UR4, RZ ;  /* 0x0000000406067c24 */ /* 0x000fe4000f8e02ff */
[----:B------:R-:W-:Y:S02]  /*c400*/  IMAD.IADD R3, R3, 0x1, R5 ;  /* 0x0000000103037824 */ /* 0x000fe400078e0205 */
[C---:B------:R-:W-:Y:S02]  /*c410*/  IMAD R6, R4.reuse, UR5, R6 ;  /* 0x0000000504067c24 */ /* 0x040fe4000f8e0206 */
[----:B------:R-:W-:Y:S01]  /*c420*/  IMAD.WIDE.U32 R2, R4, UR4, R2 ;  /* 0x0000000404027c25 */ /* 0x000fe2000f8e0002 */
[----:B------:R-:W-:-:S03]  /*c430*/  ULDC.64 UR4, c[0x0][0x308] ;  /* 0x0000c20000047ab9 */ /* 0x000fc60000000a00 */
[----:B------:R-:W-:Y:S01]  /*c440*/  IMAD R5, R25, 0x4000, R33 ;  /* 0x0000400019057824 */ /* 0x000fe200078e0221 */
[----:B------:R-:W-:-:S03]  /*c450*/  IADD3 R3, R3, R6, RZ ;  /* 0x0000000603037210 */ /* 0x000fc60007ffe0ff */
[C---:B------:R-:W-:Y:S01]  /*c460*/  IMAD.WIDE.U32 R2, R24.reuse, UR4, R2 ;  /* 0x0000000418027c25 */ /* 0x040fe2000f8e0002 */
[----:B------:R-:W-:Y:S01]  /*c470*/  UMOV UR4, 0xffffffff ;  /* 0xffffffff00047882 */ /* 0x000fe20000000000 */
[----:B-1----:R-:W-:Y:S02]  /*c480*/  LOP3.LUT R9, R9, 0x7f, RZ, 0xc0, !PT ;  /* 0x0000007f09097812 */ /* 0x002fe400078ec0ff */
[----:B------:R-:W-:Y:S01]  /*c490*/  IMAD R0, R24, UR5, R3 ;  /* 0x0000000518007c24 */ /* 0x000fe2000f8e0203 */
[C---:B------:R-:W-:Y:S02]  /*c4a0*/  LEA R4, P0, R2.reuse, UR6, 0x1 ;  /* 0x0000000602047c11 */ /* 0x040fe4000f8008ff */
[----:B------:R-:W-:Y:S02]  /*c4b0*/  SHF.R.U32.HI R9, RZ, 0x3, R9 ;  /* 0x00000003ff097819 */ /* 0x000fe40000011609 */
[----:B------:R-:W-:Y:S02]  /*c4c0*/  LEA.HI.X R0, R2, UR7, R0, 0x1, P0 ;  /* 0x0000000702007c11 */ /* 0x000fe400080f0c00 */
[----:B------:R-:W-:-:S04]  /*c4d0*/  IADD3 R6, -R9, R34, -R8 ;  /* 0x0000002209067210 */ /* 0x000fc80007ffe908 */
        /* <DEDUP_REMOVED lines=79> */
[----:B------:R0:W-:Y:S04]  /*c9d0*/  @P1 LDGSTS.E.BYPASS.LTC128B.128 [R8+0x1f400], desc[UR36][R2.64+0x80], !P2 ;  /* 0x1f40008002081fae */ /* 0x0001e8000d101d64 */
[----:B0-2---:R0:W1:Y:S02]  /*c9e0*/  SHFL.IDX PT, R2, R4, 0x7, 0x181f ;  /* 0x00f81f0004027f89 */ /* 0x00506400000e0000 */
.L_x_6838:
        /* <DEDUP_REMOVED lines=8> */
[----:B------:R1:W-:Y:S01]  /*ca70*/  @P0 LDGSTS.E.BYPASS.LTC128B.128 [R5+0x1fc00], desc[UR36][R2.64+0x80], !P2 ;  /* 0x1fc0008002050fae */ /* 0x0003e2000d101d64 */
[----:B------:R-:W-:Y:S01]  /*ca80*/  PLOP3.LUT P0, PT, PT, PT, PT, 0x80, 0x0 ;  /* 0x000000000000781c */ /* 0x000fe20003f0f070 */
[----:B------:R-:W-:-:S12]  /*ca90*/  NOP ;  /* 0x0000000000007918 */ /* 0x000fd80000000000 */
.L_x_6758:
        /* <DEDUP_REMOVED lines=11> */
.L_x_6759:
[----:B-1----:R1:W5:Y:S01]  /*cb50*/  LDL.LU R3, [R1+0x8] ;  /* 0x0000080001037983 */ /* 0x0023620000300800 */
[----:B------:R1:W-:Y:S03]  /*cb60*/  SYNCS.ARRIVE.TRANS64.A1T0 RZ, [R7+URZ+0x28830], RZ ;  /* 0x028830ff07ff79a7 */ /* 0x0003e6000810003f */
[----:B0-----:R1:W5:Y:S02]  /*cb70*/  LDL.LU R4, [R1+0x10] ;  /* 0x0000100001047983 */ /* 0x0013640000300800 */
[----:B------:R-:W-:Y:S05]  /*cb80*/  WARPSYNC.ALL ;  /* 0x0000000000007948 */ /* 0x000fea0003800000 */
[----:B------:R-:W-:Y:S01]  /*cb90*/  ULDC.64 UR4, c[0x0][0x298] ;  /* 0x0000a60000047ab9 */ /* 0x000fe20000000a00 */
[----:B------:R-:W-:Y:S01]  /*cba0*/  VIADD R2, R22, 0x10400 ;  /* 0x0001040016027836 */ /* 0x000fe20000000000 */
[----:B------:R-:W-:Y:S01]  /*cbb0*/  BAR.SYNC.DEFER_BLOCKING 0x8, 0x180 ;  /* 0x0206000000007b1d */ /* 0x000fe20000010000 */
[----:B------:R-:W-:-:S03]  /*cbc0*/  LOP3.LUT P1, RZ, R27, 0x10, RZ, 0xc0, !PT ;  /* 0x000000101bff7812 */ /* 0x000fc6000782c0ff */
[----:B------:R-:W-:Y:S02]  /*cbd0*/  LOP3.LUT P0, RZ, R2, 0x3ff, RZ, 0xc0, !PT ;  /* 0x000003ff02ff7812 */ /* 0x000fe4000780c0ff */
[----:B------:R-:W-:Y:S01]  /*cbe0*/  BSSY B6, `(.L_x_6760) ;  /* 0x000001c000067945 */ /* 0x000fe20003800000 */
[----:B------:R-:W-:Y:S02]  /*cbf0*/  SEL R31, R31, RZ, !P1 ;  /* 0x000000ff1f1f7207 */ /* 0x000fe40004800000 */
[----:B-----5:R-:W-:Y:S02]  /*cc00*/  SHF.R.S32.HI R0, RZ, 0x1f, R3 ;  /* 0x0000001fff007819 */ /* 0x020fe40000011403 */
[----:B------:R-:W-:-:S03]  /*cc10*/  SEL R4, R4, RZ, !P1 ;  /* 0x000000ff04047207 */ /* 0x000fc60004800000 */
[----:B------:R-:W-:-:S04]  /*cc20*/  IMAD R0, R0, UR4, RZ ;  /* 0x0000000400007c24 */ /* 0x000fc8000f8e02ff */
[C---:B------:R-:W-:Y:S02]  /*cc30*/  IMAD R0, R3.reuse, UR5, R0 ;  /* 0x0000000503007c24 */ /* 0x040fe4000f8e0200 */
[----:B------:R-:W-:-:S04]  /*cc40*/  IMAD.WIDE.U32 R2, R3, UR4, RZ ;  /* 0x0000000403027c25 */ /* 0x000fc8000f8e00ff */
[----:B------:R-:W-:Y:S01]  /*cc50*/  IMAD.IADD R0, R3, 0x1, R0 ;  /* 0x0000000103007824 */ /* 0x000fe200078e0200 */
[----:B------:R0:W-:Y:S04]  /*cc60*/  STL.64 [R1+0x8], R2 ;  /* 0x0000080201007387 */ /* 0x0001e80000100a00 */
[----:B------:R0:W-:Y:S04]  /*cc70*/  STL [R1+0x1c], R4 ;  /* 0x00001c0401007387 */ /* 0x0001e80000100800 */
[----:B------:R0:W-:Y:S01]  /*cc80*/  STL [R1+0x10], R0 ;  /* 0x0000100001007387 */ /* 0x0001e20000100800 */
[----:B------:R-:W-:Y:S05]  /*cc90*/  @!P0 BRA `(.L_x_6761) ;  /* 0x0000000000408947 */ /* 0x000fea0003800000 */
        /* <DEDUP_REMOVED lines=8> */
[----:B------:R-:W-:Y:S01]  /*cd20*/  MOV R13, RZ ;  /* 0x000000ff000d7202 */ /* 0x000fe20000000f00 */
[----:B-1----:R-:W-:Y:S02]  /*cd30*/  IMAD.U32 R7, RZ, RZ, UR7 ;  /* 0x00000007ff077e24 */ /* 0x002fe4000f8e00ff */
[----:B------:R-:W-:-:S02]  /*cd40*/  IMAD.U32 R10, RZ, RZ, UR8 ;  /* 0x00000008ff0a7e24 */ /* 0x000fc4000f8e00ff */
[----:B------:R-:W-:Y:S02]  /*cd50*/  IMAD.U32 R11, RZ, RZ, UR9 ;  /* 0x00000009ff0b7e24 */ /* 0x000fe4000f8e00ff */
[----:B------:R-:W-:Y:S02]  /*cd60*/  IMAD.MOV.U32 R8, RZ, RZ, 0x70 ;  /* 0x00000070ff087424 */ /* 0x000fe400078e00ff */
[----:B------:R-:W-:-:S07]  /*cd70*/  IMAD.MOV.U32 R12, RZ, RZ, 0x1 ;  /* 0x00000001ff0c7424 */ /* 0x000fce00078e00ff */
[----:B------:R-:W-:-:S07]  /*cd80*/  LEPC R20, `(.L_x_6761) ;  /* 0x000000001014794e */ /* 0x000fce0000000000 */
[----:B0-----:R-:W-:Y:S05]  /*cd90*/  CALL.ABS.NOINC R2 ;  /* 0x0000000002007343 */ /* 0x001fea0003c00000 */
.L_x_6761:
[----:B------:R-:W-:Y:S05]  /*cda0*/  BSYNC B6 ;  /* 0x0000000000067941 */ /* 0x000fea0003800000 */
.L_x_6760:
[----:B------:R-:W2:Y:S01]  /*cdb0*/  LDL.LU R20, [R1+0x1c] ;  /* 0x00001c0001147983 */ /* 0x000ea20000300800 */
[----:B------:R-:W-:Y:S01]  /*cdc0*/  ULDC.64 UR4, c[0x0][0x2d8] ;  /* 0x0000b60000047ab9 */ /* 0x000fe20000000a00 */
[----:B------:R-:W3:Y:S02]  /*cdd0*/  LDC R6, c[0x0][0x448] ;  /* 0x00011200ff067b82 */ /* 0x000ee40000000800 */
[----:B------:R-:W4:Y:S04]  /*cde0*/  LDL.LU R21, [R1+0x10] ;  /* 0x0000100001157983 */ /* 0x000f280000300800 */
[----:B0-----:R-:W4:Y:S04]  /*cdf0*/  LDL.LU.64 R2, [R1+0x8] ;  /* 0x0000080001027983 */ /* 0x001f280000300a00 */
[----:B------:R0:W5:Y:S01]  /*ce00*/  LDL R9, [R1] ;  /* 0x0000000001097983 */ /* 0x0001620000100800 */
[----:B---3--:R-:W-:Y:S01]  /*ce10*/  ISETP.NE.AND P0, PT, R6, 0x1, PT ;  /* 0x000000010600780c */ /* 0x008fe20003f05270 */
[----:B------:R-:W-:-:S12]  /*ce20*/  IMAD.SHL.U32 R4, R17, 0x80, RZ ;  /* 0x0000008011047824 */ /* 0x000fd800078e00ff */
[----:B-1----:R-:W1:Y:S01]  /*ce30*/  @P0 LDC R7, c[0x0][0x450] ;  /* 0x00011400ff070b82 */ /* 0x002e620000000800 */
[----:B----4-:R-:W-:Y:S02]  /*ce40*/  IMAD.MOV.U32 R3, RZ, RZ, R21 ;  /* 0x000000ffff037224 */ /* 0x010fe400078e0015 */
[----:B------:R-:W3:Y:S01]  /*ce50*/  S2R R21, SR_TID.X ;  /* 0x0000000000157919 */ /* 0x000ee20000002100 */
[----:B------:R-:W-:-:S04]  /*ce60*/  IMAD.WIDE.U32 R2, R24, UR4, R2 ;  /* 0x0000000418027c25 */ /* 0x000fc8000f8e0002 */
[----:B------:R-:W-:Y:S01]  /*ce70*/  IMAD R3, R24, UR5, R3 ;  /* 0x0000000518037c24 */ /* 0x000fe2000f8e0203 */
[----:B------:R-:W-:Y:S02]  /*ce80*/  ULDC.64 UR4, c[0x0][0x2e0] ;  /* 0x0000b80000047ab9 */ /* 0x000fe40000000a00 */
[----:B--2---:R-:W-:Y:S02]  /*ce90*/  IMAD R0, R20, UR4, RZ ;  /* 0x0000000414007c24 */ /* 0x004fe4000f8e02ff */
[----:B------:R-:W2:Y:S01]  /*cea0*/  S2R R20, SR_TID.X ;  /* 0x0000000000147919 */ /* 0x000ea20000002100 */
[----:B------:R-:W-:-:S04]  /*ceb0*/  IMAD.WIDE.U32 R2, R31, UR4, R2 ;  /* 0x000000041f027c25 */ /* 0x000fc8000f8e0002 */
[----:B------:R-:W-:Y:S01]  /*cec0*/  IMAD R0, R31, UR5, R0 ;  /* 0x000000051f007c24 */ /* 0x000fe2000f8e0200 */
[----:B------:R-:W-:-:S03]  /*ced0*/  ULDC.64 UR4, c[0x0][0x2d0] ;  /* 0x0000b40000047ab9 */ /* 0x000fc60000000a00 */
[----:B------:R-:W-:Y:S02]  /*cee0*/  IMAD.IADD R3, R3, 0x1, R0 ;  /* 0x0000000103037824 */ /* 0x000fe400078e0200 */
[----:B------:R-:W4:Y:S01]  /*cef0*/  @P0 LDC R0, c[0x0][0x44c] ;  /* 0x00011300ff000b82 */ /* 0x000f220000000800 */
[----:B--2---:R-:W-:-:S04]  /*cf00*/  LOP3.LUT R20, R20, 0x7f, RZ, 0xc0, !PT ;  /* 0x0000007f14147812 */ /* 0x004fc800078ec0ff */
[----:B------:R-:W-:Y:S02]  /*cf10*/  SHF.R.U32.HI R10, RZ, 0x3, R20 ;  /* 0x00000003ff0a7819 */ /* 0x000fe40000011614 */
[----:B------:R0:W5:Y:S01]  /*cf20*/  LDL R20, [R1+0x14] ;  /* 0x0000140001147983 */ /* 0x0001620000100800 */
[----:B---3--:R-:W-:-:S05]  /*cf30*/  IMAD.SHL.U32 R5, R21, 0x10, RZ ;  /* 0x0000001015057824 */ /* 0x008fca00078e00ff */
[----:B------:R-:W-:-:S04]  /*cf40*/  LOP3.LUT R5, R5, 0x70, RZ, 0xc0, !PT ;  /* 0x0000007005057812 */ /* 0x000fc800078ec0ff */
[----:B------:R-:W-:-:S05]  /*cf50*/  LOP3.LUT R8, R4, R10, R5, 0xfe, !PT ;  /* 0x0000000a04087212 */ /* 0x000fca00078efe05 */
[----:B----4-:R-:W-:-:S04]  /*cf60*/  @P0 IMAD.HI.U32 R0, R8, R0, RZ ;  /* 0x0000000008000227 */ /* 0x010fc800078e00ff */
[----:B------:R-:W-:Y:S01]  /*cf70*/  IMAD.MOV.U32 R5, RZ, RZ, R8 ;  /* 0x000000ffff057224 */ /* 0x000fe200078e0008 */
[----:B-1----:R-:W-:-:S05]  /*cf80*/  @P0 SHF.R.U32.HI R5, RZ, R7, R0 ;  /* 0x00000007ff050219 */ /* 0x002fca0000011600 */
[----:B------:R-:W-:-:S04]  /*cf90*/  IMAD.MOV R7, RZ, RZ, -R5 ;  /* 0x000000ffff077224 */ /* 0x000fc800078e0a05 */
[----:B------:R-:W-:Y:S01]  /*cfa0*/  IMAD R0, R6, R7, R8 ;  /* 0x0000000706007224 */ /* 0x000fe200078e0208 */
[----:B------:R-:W-:Y:S01]  /*cfb0*/  SHF.R.S32.HI R7, RZ, 0x1f, R5 ;  /* 0x0000001fff077819 */ /* 0x000fe20000011405 */
[----:B------:R-:W-:-:S04]  /*cfc0*/  IMAD.WIDE.U32 R2, R5, UR4, R2 ;  /* 0x0000000405027c25 */ /* 0x000fc8000f8e0002 */
        /* <DEDUP_REMOVED lines=13> */
[----:B------:R-:W-:Y:S02]  /*d0a0*/  LEA.HI.X R5, R2, UR5, R5, 0x1, P0 ;  /* 0x0000000502057c11 */ /* 0x000fe400080f0c05 */
[----:B------:R-:W-:Y:S01]  /*d0b0*/  ISETP.GE.AND P0, PT, R30, UR4, PT ;  /* 0x000000041e007c0c */ /* 0x000fe2000bf06270 */
[----:B------:R-:W-:-:S03]  /*d0c0*/  UMOV UR4, 0xffffffff ;  /* 0xffffffff00047882 */ /* 0x000fc60000000000 */
[----:B0-----:R-:W-:Y:S09]  /*d0d0*/  BRA.DIV UR4, `(.L_x_6762) ;  /* 0x0000003e04507947 */ /* 0x001ff2000b800000 */
        /* <DEDUP_REMOVED lines=71> */
[----:B0-----:R1:W-:Y:S02]  /*d550*/  @!P2 LDGSTS.E.BYPASS.LTC128B.128 [R9+0x17400], desc[UR36][R2.64+0x80], !P1 ;  /* 0x174000800209afae */ /* 0x0013e4000c901d64 */
.L_x_6855:
        /* <DEDUP_REMOVED lines=10> */
[----:B------:R0:W-:Y:S02]  /*d600*/  LDGSTS.E.BYPASS.LTC128B.128 [R9+0x17c00], desc[UR36][R2.64+0x80], !P1 ;  /* 0x17c0008002097fae */ /* 0x0001e4000c901d64 */
.L_x_6764:
[----:B------:R-:W-:Y:S05]  /*d610*/  BSYNC B0 ;  /* 0x0000000000007941 */ /* 0x000fea0003800000 */
.L_x_6763:
[----:B------:R-:W-:Y:S01]  /*d620*/  NOP ;  /* 0x0000000000007918 */ /* 0x000fe20000000000 */
[----:B------:R-:W-:-:S13]  /*d630*/  PLOP3.LUT P0, PT, PT, PT, PT, 0x80, 0x0 ;  /* 0x000000000000781c */ /* 0x000fda0003f0f070 */
.L_x_6765:
        /* <DEDUP_REMOVED lines=18> */
[----:B---3--:R-:W-:-:S05]  /*d760*/  VIADD R6, R2, 0xfffffffe ;  /* 0xfffffffe02067836 */ /* 0x008fca0000000000 */
[----:B------:R-:W-:Y:S01]  /*d770*/  ISETP.GE.AND P0, PT, R6, R35, PT ;  /* 0x000000230600720c */ /* 0x000fe20003f06270 */
[----:B01----:R-:W-:-:S12]  /*d780*/  @!P1 BRA `(.L_x_6767) ;  /* 0x0000004000249947 */ /* 0x003fd80003800000 */
.L_x_6856:
[----:B------:R-:W-:Y:S05]  /*d790*/  BSYNC B0 ;  /* 0x0000000000007941 */ /* 0x000fea0003800000 */
.L_x_6766:
[----:B------:R-:W-:Y:S04]  /*d7a0*/  BSSY B0, `(.L_x_6768) ;  /* 0x0000108000007945 */ /* 0x000fe80003800000 */
[----:B------:R-:W-:Y:S05]  /*d7b0*/  @!P0 BRA `(.L_x_6769) ;  /* 0x0000001000188947 */ /* 0x000fea0003800000 */
[----:B------:R-:W-:Y:S01]  /*d7c0*/  ULDC UR4, c[0x0][0x2f4] ;  /* 0x0000bd0000047ab9 */ /* 0x000fe20000000800 */
[----:B------:R-:W-:Y:S01]  /*d7d0*/  IMAD.MOV.U32 R10, RZ, RZ, R25 ;  /* 0x000000ffff0a7224 */ /* 0x000fe200078e0019 */
[----:B------:R-:W-:Y:S01]  /*d7e0*/  ISETP.GE.AND P2, PT, R30, UR4, PT ;  /* 0x000000041e007c0c */ /* 0x000fe2000bf46270 */
[----:B------:R-:W-:Y:S01]  /*d7f0*/  IMAD.MOV.U32 R31, RZ, RZ, R26 ;  /* 0x000000ffff1f7224 */ /* 0x000fe200078e001a */
[----:B------:R-:W-:Y:S02]  /*d800*/  ISETP.GE.AND P1, PT, R29, UR4, PT ;  /* 0x000000041d007c0c */ /* 0x000fe4000bf26270 */
[----:B------:R-:W-:-:S11]  /*d810*/  MOV R17, R28 ;  /* 0x0000001c00117202 */ /* 0x000fd60000000f00 */
.L_x_6782:
[----:B0-----:R-:W0:Y:S01]  /*d820*/  S2R R3, SR_TID.X ;  /* 0x0000000000037919 */ /* 0x001e220000002100 */
[----:B------:R-:W1:Y:S01]  /*d830*/  LDC R4, c[0x0][0x430] ;  /* 0x00010c00ff047b82 */ /* 0x000e620000000800 */
[----:B------:R-:W3:Y:S01]  /*d840*/  LDL R9, [R1+0x24] ;  /* 0x0000240001097983 */ /* 0x000ee20000100800 */
[----:B-1----:R-:W-:Y:S02]  /*d850*/  ISETP.NE.AND P0, PT, R4, 0x1, PT ;  /* 0x000000010400780c */ /* 0x002fe40003f05270 */
[----:B0-----:R-:W-:-:S04]  /*d860*/  LOP3.LUT R0, R3, 0x7f, RZ, 0xc0, !PT ;  /* 0x0000007f03007812 */ /* 0x001fc800078ec0ff */
[----:B------:R-:W-:-:S07]  /*d870*/  SHF.R.U32.HI R5, RZ, 0x3, R0 ;  /* 0x00000003ff057819 */ /* 0x000fce0000011600 */
[----:B------:R-:W0:Y:S01]  /*d880*/  @P0 LDC R0, c[0x0][0x434] ;  /* 0x00010d00ff000b82 */ /* 0x000e220000000800 */
[----:B------:R-:W-:-:S07]  /*d890*/  IMAD.SHL.U32 R4, R3, 0x10, RZ ;  /* 0x0000001003047824 */ /* 0x000fce00078e00ff */
[----:B------:R-:W1:Y:S01]  /*d8a0*/  @P0 LDC R3, c[0x0][0x438] ;  /* 0x00010e00ff030b82 */ /* 0x000e620000000800 */
[----:B------:R-:W-:Y:S01]  /*d8b0*/  IMAD R7, R6, 0x80, R5 ;  /* 0x0000008006077824 */ /* 0x000fe200078e0205 */
[----:B------:R-:W-:-:S04]  /*d8c0*/  LOP3.LUT R4, R4, 0x70, RZ, 0xc0, !PT ;  /* 0x0000007004047812 */ /* 0x000fc800078ec0ff */
[----:B------:R-:W-:Y:S01]  /*d8d0*/  IADD3 R7, R4, R7, R36 ;  /* 0x0000000704077210 */ /* 0x000fe20007ffe024 */
[----:B------:R-:W-:Y:S05]  /*d8e0*/  YIELD ;  /* 0x0000000000007946 */ /* 0x000fea0003800000 */
[----:B------:R-:W-:Y:S01]  /*d8f0*/  IMAD.MOV.U32 R8, RZ, RZ, R7 ;  /* 0x000000ffff087224 */ /* 0x000fe200078e0007 */
[----:B------:R-:W-:Y:S01]  /*d900*/  ULDC.64 UR4, c[0x0][0x428] ;  /* 0x00010a0000047ab9 */ /* 0x000fe20000000a00 */
[----:B0-----:R-:W-:-:S05]  /*d910*/  @P0 IMAD.HI.U32 R0, R7, R0, RZ ;  /* 0x0000000007000227 */ /* 0x001fca00078e00ff */
[----:B-1----:R-:W-:Y:S01]  /*d920*/  @P0 SHF.R.U32.HI R8, RZ, R3, R0 ;  /* 0x00000003ff080219 */ /* 0x002fe20000011600 */
[----:B------:R-:W-:-:S03]  /*d930*/  IMAD R5, R37, UR4, RZ ;  /* 0x0000000425057c24 */ /* 0x000fc6000f8e02ff */
[--C-:B------:R-:W-:Y:S01]  /*d940*/  SHF.R.S32.HI R3, RZ, 0x1f, R8.reuse ;  /* 0x0000001fff037819 */ /* 0x100fe20000011408 */
[----:B------:R-:W-:Y:S02]  /*d950*/  IMAD.MOV.U32 R2, RZ, RZ, R8 ;  /* 0x000000ffff027224 */ /* 0x000fe400078e0008 */
[C---:B------:R-:W-:Y:S02]  /*d960*/  IMAD R5, R32.reuse, UR5, R5 ;  /* 0x0000000520057c24 */ /* 0x040fe4000f8e0205 */
[----:B------:R-:W-:Y:S01]  /*d970*/  IMAD.WIDE.U32 R2, R32, UR4, R2 ;  /* 0x0000000420027c25 */ /* 0x000fe2000f8e0002 */
[----:B------:R-:W-:-:S03]  /*d980*/  ULDC.64 UR4, c[0x0][0x418] ;  /* 0x0001060000047ab9 */ /* 0x000fc60000000a00 */
[----:B------:R-:W-:Y:S01]  /*d990*/  IMAD.IADD R3, R5, 0x1, R3 ;  /* 0x0000000105037824 */ /* 0x000fe200078e0203 */
[----:B------:R-:W-:Y:S01]  /*d9a0*/  LEA R4, P0, R2, UR4, 0x2 ;  /* 0x0000000402047c11 */ /* 0x000fe2000f8010ff */
[----:B------:R-:W-:-:S03]  /*d9b0*/  ULDC UR4, c[0x0][0x430] ;  /* 0x00010c0000047ab9 */ /* 0x000fc60000000800 */
[----:B------:R-:W-:-:S05]  /*d9c0*/  LEA.HI.X R5, R2, UR5, R3, 0x2, P0 ;  /* 0x0000000502057c11 */ /* 0x000fca00080f1403 */
[----:B------:R0:W4:Y:S01]  /*d9d0*/  LDG.E R0, desc[UR36][R4.64] ;  /* 0x0000002404007981 */ /* 0x000122000c1e1900 */
[----:B------:R-:W-:Y:S01]  /*d9e0*/  IADD3 R25, R10, 0x1, RZ ;  /* 0x000000010a197810 */ /* 0x000fe20007ffe0ff */
[----:B------:R-:W-:-:S03]  /*d9f0*/  IMAD.MOV R2, RZ, RZ, -R8 ;  /* 0x000000ffff027224 */ /* 0x000fc600078e0a08 */
[----:B------:R-:W-:-:S04]  /*da00*/  ISETP.NE.AND P0, PT, R25, 0x2, PT ;  /* 0x000000021900780c */ /* 0x000fc80003f05270 */
[----:B------:R-:W-:Y:S01]  /*da10*/  SEL R28, RZ, 0x1, P0 ;  /* 0x00000001ff1c7807 */ /* 0x000fe20000000000 */
[----:B0-----:R-:W-:Y:S01]  /*da20*/  IMAD R4, R2, UR4, R7 ;  /* 0x0000000402047c24 */ /* 0x001fe2000f8e0207 */
[----:B------:R-:W-:Y:S01]  /*da30*/  SEL R25, R25, RZ, P0 ;  /* 0x000000ff19197207 */ /* 0x000fe20000000000 */
[----:B------:R-:W-:Y:S01]  /*da40*/  IMAD.MOV.U32 R26, RZ, RZ, R6 ;  /* 0x000000ffff1a7224 */ /* 0x000fe200078e0006 */
[----:B------:R-:W-:Y:S02]  /*da50*/  LOP3.LUT R28, R17, R28, RZ, 0x3c, !PT ;  /* 0x0000001c111c7212 */ /* 0x000fe400078e3cff */
[----:B---3--:R-:W-:Y:S02]  /*da60*/  ISETP.NE.AND P3, PT, R9, 0x3, PT ;  /* 0x000000030900780c */ /* 0x008fe40003f65270 */
[----:B----4-:R-:W-:-:S11]  /*da70*/  SHF.R.S32.HI R21, RZ, 0x1f, R0 ;  /* 0x0000001fff157819 */ /* 0x010fd60000011400 */
[----:B------:R-:W-:Y:S05]  /*da80*/  @!P3 BRA `(.L_x_6770) ;  /* 0x000000000004b947 */ /* 0x000fea0003800000 */
[----:B------:R-:W-:Y:S01]  /*da90*/  BPT.TRAP 0x1 ;  /* 0x000000040000795c */ /* 0x000fe20000300000 */
.L_x_6770:
[----:B------:R-:W-:Y:S01]  /*daa0*/  IMAD R6, R25, 0x8, R22 ;  /* 0x0000000819067824 */ /* 0x000fe200078e0216 */
[----:B------:R-:W-:Y:S01]  /*dab0*/  SHF.L.U32 R3, R28, 0x1f, RZ ;  /* 0x0000001f1c037819 */ /* 0x000fe200000006ff */
[----:B------:R-:W-:Y:S03]  /*dac0*/  BSSY B1, `(.L_x_6771) ;  /* 0x0000003000017945 */ /* 0x000fe60003800000 */
[----:B------:R-:W0:Y:S02]  /*dad0*/  SYNCS.PHASECHK.TRANS64.TRYWAIT P0, [R6+URZ+0x28840], R3 ;  /* 0x02884003060075a7 */ /* 0x000e24000800017f */
[----:B0-----:R-:W-:Y:S05]  /*dae0*/  @!P0 BRA `(.L_x_6772) ;  /* 0x0000003c00608947 */ /* 0x001fea0003800000 */
.L_x_6857:
[----:B------:R-:W-:Y:S05]  /*daf0*/  BSYNC B1 ;  /* 0x0000000000017941 */ /* 0x000fea0003800000 */
.L_x_6771:
[----:B------:R-:W-:Y:S01]  /*db00*/  SHF.R.S32.HI R20, RZ, 0x1f, R4 ;  /* 0x0000001fff147819 */ /* 0x000fe20000011404 */
[----:B------:R-:W-:Y:S01]  /*db10*/  ULDC.64 UR4, c[0x0][0x300] ;  /* 0x0000c00000047ab9 */ /* 0x000fe20000000a00 */
[----:B------:R-:W-:Y:S01]  /*db20*/  ULDC.64 UR6, c[0x0][0x2e8] ;  /* 0x0000ba0000067ab9 */ /* 0x000fe20000000a00 */
[----:B0-----:R-:W-:Y:S01]  /*db30*/  IMAD.WIDE.U32 R2, R4, UR4, RZ ;  /* 0x0000000404027c25 */ /* 0x001fe2000f8e00ff */
[C---:B------:R-:W-:Y:S02]  /*db40*/  LOP3.LUT P4, RZ, R27.reuse, 0x2, RZ, 0xc0, !PT ;  /* 0x000000021bff7812 */ /* 0x040fe4000788c0ff */
[----:B------:R-:W-:Y:S01]  /*db50*/  LOP3.LUT P3, RZ, R27, 0x1, RZ, 0xc0, !PT ;  /* 0x000000011bff7812 */ /* 0x000fe2000786c0ff */
        /* <DEDUP_REMOVED lines=18> */
[----:B------:R-:W-:Y:S02]  /*dc80*/  IMAD R7, R7, 0x2, R22 ;  /* 0x0000000207077824 */ /* 0x000fe400078e0216 */
[----:B------:R-:W1:Y:S01]  /*dc90*/  SHFL.IDX PT, R3, R9, RZ, 0x181f ;  /* 0x00181fff09037589 */ /* 0x000e6200000e0000 */
[----:B0-----:R-:W-:-:S05]  /*dca0*/  IADD3 R2, P0, R2, R5, RZ ;  /* 0x0000000502027210 */ /* 0x001fca0007f1e0ff */
[----:B-1----:R-:W-:-:S05]  /*dcb0*/  IMAD.X R3, RZ, RZ, R3, P0 ;  /* 0x000000ffff037224 */ /* 0x002fca00000e0603 */
[----:B------:R-:W-:Y:S01]  /*dcc0*/  @!PT LDS RZ, [RZ] ;  /* 0x00000000fffff984 */ /* 0x000fe20000000800 */
[----:B------:R-:W-:Y:S04]  /*dcd0*/  LDGSTS.E.BYPASS.LTC128B.128 [R7+0x18400], desc[UR36][R2.64], !P4 ;  /* 0x1840000002077fae */ /* 0x000fe8000e101d64 */
[----:B------:R0:W-:Y:S04]  /*dce0*/  LDGSTS.E.BYPASS.LTC128B.128 [R7+0x1c400], desc[UR36][R2.64+0x80], !P3 ;  /* 0x1c40008002077fae */ /* 0x0001e8000d901d64 */
[----:B0-----:R-:W0:Y:S04]  /*dcf0*/  SHFL.IDX PT, R2, R8, 0x1, 0x181f ;  /* 0x00381f0008027f89 */ /* 0x001e2800000e0000 */
[----:B------:R-:W1:Y:S01]  /*dd00*/  SHFL.IDX PT, R3, R9, 0x1, 0x181f ;  /* 0x00381f0009037f89 */ /* 0x000e6200000e0000 */
[----:B0-----:R-:W-:-:S05]  /*dd10*/  IADD3 R2, P0, R2, R5, RZ ;  /* 0x0000000502027210 */ /* 0x001fca0007f1e0ff */
[----:B-1----:R-:W-:-:S05]  /*dd20*/  IMAD.X R3, RZ, RZ, R3, P0 ;  /* 0x000000ffff037224 */ /* 0x002fca00000e0603 */
        /* <DEDUP_REMOVED lines=22> */
[----:B0-----:R-:W-:-:S04]  /*de90*/  IADD3 R2, P0, R2, R5, RZ ;  /* 0x0000000502027210 */ /* 0x001fc80007f1e0ff */
[----:B-1----:R-:W-:-:S05]  /*dea0*/  IADD3.X R3, RZ, R3, RZ, P0, !PT ;  /* 0x00000003ff037210 */ /* 0x002fca00007fe4ff */
[----:B------:R-:W-:Y:S04]  /*deb0*/  LDGSTS.E.BYPASS.LTC128B.128 [R7+0x1ac00], desc[UR36][R2.64], !P4 ;  /* 0x1ac0000002077fae */ /* 0x000fe8000e101d64 */
[----:B------:R0:W-:Y:S04]  /*dec0*/  LDGSTS.E.BYPASS.LTC128B.128 [R7+0x1ec00], desc[UR36][R2.64+0x80], !P3 ;  /* 0x1ec0008002077fae */ /* 0x0001e8000d901d64 */
[----:B0-----:R-:W0:Y:S04]  /*ded0*/  SHFL.IDX PT, R2, R8, 0x6, 0x181f ;  /* 0x00d81f0008027f89 */ /* 0x001e2800000e0000 */
[----:B------:R-:W1:Y:S04]  /*dee0*/  SHFL.IDX PT, R3, R9, 0x6, 0x181f ;  /* 0x00d81f0009037f89 */ /* 0x000e6800000e0000 */
[----:B------:R-:W3:Y:S01]  /*def0*/  SHFL.IDX PT, R9, R9, 0x7, 0x181f ;  /* 0x00f81f0009097f89 */ /* 0x000ee200000e0000 */
[----:B0-----:R-:W-:-:S05]  /*df00*/  IADD3 R2, P0, R2, R5, RZ ;  /* 0x0000000502027210 */ /* 0x001fca0007f1e0ff */
[----:B-1----:R-:W-:-:S05]  /*df10*/  IMAD.X R3, RZ, RZ, R3, P0 ;  /* 0x000000ffff037224 */ /* 0x002fca00000e0603 */
[----:B------:R-:W-:Y:S04]  /*df20*/  LDGSTS.E.BYPASS.LTC128B.128 [R7+0x1b400], desc[UR36][R2.64], !P4 ;  /* 0x1b40000002077fae */ /* 0x000fe8000e101d64 */
[----:B------:R0:W-:Y:S04]  /*df30*/  LDGSTS.E.BYPASS.LTC128B.128 [R7+0x1f400], desc[UR36][R2.64+0x80], !P3 ;  /* 0x1f40008002077fae */ /* 0x0001e8000d901d64 */
[----:B0--3--:R0:W1:Y:S02]  /*df40*/  SHFL.IDX PT, R2, R8, 0x7, 0x181f ;  /* 0x00f81f0008027f89 */ /* 0x00906400000e0000 */
.L_x_6875:
[----:B-1----:R-:W-:-:S05]  /*df50*/  IADD3 R2, P0, R2, R5, RZ ;  /* 0x0000000502027210 */ /* 0x002fca0007f1e0ff */
        /* <DEDUP_REMOVED lines=8> */
.L_x_6774:
[----:B------:R-:W-:Y:S02]  /*dfe0*/  PLOP3.LUT P3, PT, P3, P0, PT, 0xa2, 0x0 ;  /* 0x000000000000781c */ /* 0x000fe40001f61472 */
[----:B------:R-:W-:-:S08]  /*dff0*/  @P0 R2UR P3, UR4, R6 ;  /* 0x00000000060402ca */ /* 0x000fd00000060000 */
[----:B------:R-:W-:-:S05]  /*e000*/  @P0 PLOP3.LUT P0, PT, P3, PT, PT, 0x80, 0x0 ;  /* 0x000000000000081c */ /* 0x000fca0001f0f070 */
[----:B------:R-:W-:Y:S01]  /*e010*/  @!P3 SYNCS.ARRIVE.TRANS64.RED.A0T1 RZ, [UR4+0x28830], RZ ;  /* 0x028830ffffffb9a7 */ /* 0x000fe20008200404 */
[----:B------:R-:W-:Y:S07]  /*e020*/  @!P3 ARRIVES.LDGSTSBAR.64.TRANSCNT [UR4+0x28830] ;  /* 0x02883000ff00b9b0 */ /* 0x000fee0008000a84 */
[----:B------:R-:W-:Y:S05]  /*e030*/  @P0 BRA.U.ANY `(.L_x_6774) ;  /* 0xfffffffd00e80947 */ /* 0x000fea000393ffff */
[----:B------:R-:W-:Y:S01]  /*e040*/  NOP ;  /* 0x0000000000007918 */ /* 0x000fe20000000000 */
[----:B-1----:R-:W3:Y:S02]  /*e050*/  LDL R2, [R1+0x24] ;  /* 0x0000240001027983 */ /* 0x002ee40000100800 */
[----:B---3--:R-:W-:-:S13]  /*e060*/  ISETP.NE.AND P4, PT, R2, 0x3, PT ;  /* 0x000000030200780c */ /* 0x008fda0003f85270 */
[----:B------:R-:W-:Y:S05]  /*e070*/  @!P4 BRA `(.L_x_6775) ;  /* 0x000000000004c947 */ /* 0x000fea0003800000 */
[----:B------:R-:W-:Y:S01]  /*e080*/  BPT.TRAP 0x1 ;  /* 0x000000040000795c */ /* 0x000fe20000300000 */
.L_x_6775:
[----:B------:R1:W-:Y:S01]  /*e090*/  SYNCS.ARRIVE.TRANS64.A1T0 RZ, [R6+URZ+0x28830], RZ ;  /* 0x028830ff06ff79a7 */ /* 0x0003e2000810003f */
[----:B------:R-:W-:Y:S05]  /*e0a0*/  @!P4 BRA `(.L_x_6776) ;  /* 0x000000000004c947 */ /* 0x000fea0003800000 */
[----:B------:R-:W-:Y:S01]  /*e0b0*/  BPT.TRAP 0x1 ;  /* 0x000000040000795c */ /* 0x000fe20000300000 */
.L_x_6776:
[----:B------:R-:W-:Y:S01]  /*e0c0*/  SHF.L.U32 R3, R17, 0x1f, RZ ;  /* 0x0000001f11037819 */ /* 0x000fe200000006ff */
[----:B-1----:R-:W-:Y:S01]  /*e0d0*/  IMAD R6, R10, 0x8, R22 ;  /* 0x000000080a067824 */ /* 0x002fe200078e0216 */
[----:B------:R-:W-:Y:S03]  /*e0e0*/  BSSY B1, `(.L_x_6777) ;  /* 0x0000003000017945 */ /* 0x000fe60003800000 */
[----:B------:R-:W1:Y:S02]  /*e0f0*/  SYNCS.PHASECHK.TRANS64.TRYWAIT P0, [R6+URZ+0x28860], R3 ;  /* 0x02886003060075a7 */ /* 0x000e64000800017f */
[----:B-1----:R-:W-:Y:S05]  /*e100*/  @!P0 BRA `(.L_x_6778) ;  /* 0x0000004000388947 */ /* 0x002fea0003800000 */
.L_x_6876:
[----:B------:R-:W-:Y:S05]  /*e110*/  BSYNC B1 ;  /* 0x0000000000017941 */ /* 0x000fea0003800000 */
.L_x_6777:
[----:B------:R-:W3:Y:S01]  /*e120*/  S2R R2, SR_TID.X ;  /* 0x0000000000027919 */ /* 0x000ee20000002100 */
[----:B------:R-:W-:Y:S01]  /*e130*/  UMOV UR4, 0xffffffff ;  /* 0xffffffff00047882 */ /* 0x000fe20000000000 */
[----:B0-----:R-:W-:Y:S02]  /*e140*/  IMAD R8, R31, -0x80, R34 ;  /* 0xffffff801f087824 */ /* 0x001fe400078e0222 */
[----:B------:R-:W-:Y:S01]  /*e150*/  IMAD R7, R10, 0x4000, R33 ;  /* 0x000040000a077824 */ /* 0x000fe200078e0221 */
[----:B---3--:R-:W-:-:S04]  /*e160*/  LOP3.LUT R2, R2, 0x7f, RZ, 0xc0, !PT ;  /* 0x0000007f02027812 */ /* 0x008fc800078ec0ff */
[----:B------:R-:W-:-:S05]  /*e170*/  SHF.R.U32.HI R2, RZ, 0x3, R2 ;  /* 0x00000003ff027819 */ /* 0x000fca0000011602 */
[----:B------:R-:W-:Y:S01]  /*e180*/  IMAD.IADD R8, R8, 0x1, -R2 ;  /* 0x0000000108087824 */ /* 0x000fe200078e0a02 */
[----:B------:R-:W-:Y:S06]  /*e190*/  BRA.DIV UR4, `(.L_x_6779) ;  /* 0x0000004204287947 */ /* 0x000fec000b800000 */
[----:B------:R-:W0:Y:S01]  /*e1a0*/  SHFL.IDX PT, R2, R18, RZ, 0x181f ;  /* 0x00181fff12027589 */ /* 0x000e2200000e0000 */
[----:B------:R-:W-:-:S03]  /*e1b0*/  LEA R7, R7, R22, 0x1 ;  /* 0x0000001607077211 */ /* 0x000fc600078e08ff */
[----:B-1----:R-:W1:Y:S04]  /*e1c0*/  SHFL.IDX PT, R3, R23, RZ, 0x181f ;  /* 0x00181fff17037589 */ /* 0x002e6800000e0000 */
[----:B--2---:R-:W-:Y:S01]  /*e1d0*/  SHFL.IDX PT, R14, R18, 0x7, 0x181f ;  /* 0x00f81f00120e7f89 */ /* 0x004fe200000e0000 */
[----:B0-----:R-:W-:-:S05]  /*e1e0*/  IADD3 R2, P0, R2, R5, RZ ;  /* 0x0000000502027210 */ /* 0x001fca0007f1e0ff */
[----:B-1----:R-:W-:Y:S01]  /*e1f0*/  IMAD.X R3, RZ, RZ, R3, P0 ;  /* 0x000000ffff037224 */ /* 0x002fe200000e0603 */
        /* <DEDUP_REMOVED lines=52> */
[----:B--2---:R1:W-:Y:S02]  /*e540*/  LDGSTS.E.BYPASS.LTC128B.128 [R7+0x7400], desc[UR36][R2.64+0x80], !P0 ;  /* 0x0740008002077fae */ /* 0x0043e4000c101d64 */
.L_x_6894:
[----:B01----:R-:W-:Y:S01]  /*e550*/  IADD3 R2, P0, R14, R5, RZ ;  /* 0x000000050e027210 */ /* 0x003fe20007f1e0ff */
[----:B------:R-:W-:Y:S01]  /*e560*/  ULDC.64 UR4, c[0x0][0x328] ;  /* 0x0000ca0000047ab9 */ /* 0x000fe20000000a00 */
[----:B------:R-:W-:Y:S01]  /*e570*/  ULDC.64 UR6, c[0x0][0x318] ;  /* 0x0000c60000067ab9 */ /* 0x000fe20000000a00 */
[----:B------:R-:W-:Y:S01]  /*e580*/  IMAD R5, R20, UR4, RZ ;  /* 0x0000000414057c24 */ /* 0x000fe2000f8e02ff */
[----:B------:R-:W-:Y:S02]  /*e590*/  IADD3.X R3, RZ, R23, RZ, P0, !PT ;  /* 0x00000017ff037210 */ /* 0x000fe400007fe4ff */
[----:B------:R-:W-:Y:S01]  /*e5a0*/  ISETP.LT.OR P0, PT, R8, 0x71, P2 ;  /* 0x000000710800780c */ /* 0x000fe20001701670 */
[----:B------:R-:W-:-:S12]  /*e5b0*/  IMAD R5, R4, UR5, R5 ;  /* 0x0000000504057c24 */ /* 0x000fd8000f8e0205 */
[----:B------:R-:W-:Y:S01]  /*e5c0*/  @!PT LDS RZ, [RZ] ;  /* 0x00000000fffff984 */ /* 0x000fe20000000800 */
[----:B------:R-:W-:Y:S01]  /*e5d0*/  @!PT LDS RZ, [RZ] ;  /* 0x00000000fffff984 */ /* 0x000fe20000000800 */
[----:B------:R-:W-:Y:S01]  /*e5e0*/  @!PT LDS RZ, [RZ] ;  /* 0x00000000fffff984 */ /* 0x000fe20000000800 */
[----:B------:R-:W-:Y:S01]  /*e5f0*/  LDGSTS.E.BYPASS.LTC128B.128 [R7+0x3c00], desc[UR36][R2.64], !P0 ;  /* 0x03c0000002077fae */ /* 0x000fe2000c101d64 */
[----:B------:R-:W-:-:S13]  /*e600*/  ISETP.LT.OR P0, PT, R8, 0x71, P1 ;  /* 0x000000710800780c */ /* 0x000fda0000f01670 */
        /* <DEDUP_REMOVED lines=15> */
.L_x_6780:
        /* <DEDUP_REMOVED lines=11> */
.L_x_6781:
[C---:B------:R-:W-:Y:S01]  /*e7b0*/  ISETP.GT.AND P0, PT, R26.reuse, R35, PT ;  /* 0x000000231a00720c */ /* 0x040fe20003f04270 */
[----:B------:R0:W-:Y:S01]  /*e7c0*/  SYNCS.ARRIVE.TRANS64.A1T0 RZ, [R6+URZ+0x28850], RZ ;  /* 0x028850ff06ff79a7 */ /* 0x0001e2000810003f */
[----:B------:R-:W-:Y:S02]  /*e7d0*/  IMAD.MOV.U32 R10, RZ, RZ, R25 ;  /* 0x000000ffff0a7224 */ /* 0x000fe400078e0019 */
[----:B------:R-:W-:Y:S02]  /*e7e0*/  IMAD.MOV.U32 R17, RZ, RZ, R28 ;  /* 0x000000ffff117224 */ /* 0x000fe400078e001c */
[----:B------:R-:W-:Y:S02]  /*e7f0*/  IMAD.MOV.U32 R31, RZ, RZ, R26 ;  /* 0x000000ffff1f7224 */ /* 0x000fe400078e001a */
[----:B0-----:R-:W-:-:S05]  /*e800*/  VIADD R6, R26, 0xffffffff ;  /* 0xffffffff1a067836 */ /* 0x001fca0000000000 */
[----:B------:R-:W-:Y:S05]  /*e810*/  @P0 BRA `(.L_x_6782) ;  /* 0xfffffff000000947 */ /* 0x000fea000383ffff */
.L_x_6769:
[----:B------:R-:W-:Y:S05]  /*e820*/  BSYNC B0 ;  /* 0x0000000000007941 */ /* 0x000fea0003800000 */
.L_x_6768:
        /* <DEDUP_REMOVED lines=17> */
.L_x_6784:
[----:B------:R-:W-:Y:S05]  /*e940*/  BSYNC B0 ;  /* 0x0000000000007941 */ /* 0x000fea0003800000 */
.L_x_6783:
[----:B------:R-:W3:Y:S02]  /*e950*/  LDL R0, [R1+0x24] ;  /* 0x0000240001007983 */ /* 0x000ee40000100800 */
[----:B---3--:R-:W-:-:S13]  /*e960*/  ISETP.NE.AND P0, PT, R0, 0x3, PT ;  /* 0x000000030000780c */ /* 0x008fda0003f05270 */
[----:B------:R-:W-:Y:S05]  /*e970*/  @!P0 BRA `(.L_x_6785) ;  /* 0x0000000000048947 */ /* 0x000fea0003800000 */
[----:B------:R-:W-:Y:S01]  /*e980*/  BPT.TRAP 0x1 ;  /* 0x000000040000795c */ /* 0x000fe20000300000 */
.L_x_6785:
[----:B------:R-:W-:Y:S01]  /*e990*/  LEA R0, R25, R22, 0x3 ;  /* 0x0000001619007211 */ /* 0x000fe200078e18ff */
[----:B------:R-:W-:Y:S01]  /*e9a0*/  BSSY B0, `(.L_x_6786) ;  /* 0x0000005000007945 */ /* 0x000fe20003800000 */
[----:B0-----:R-:W-:Y:S01]  /*e9b0*/  SHF.L.U32 R3, R28, 0x1f, RZ ;  /* 0x0000001f1c037819 */ /* 0x001fe200000006ff */
[----:B------:R-:W-:-:S03]  /*e9c0*/  IMAD R6, R26, -0x80, R34 ;  /* 0xffffff801a067824 */ /* 0x000fc600078e0222 */
[----:B------:R-:W0:Y:S02]  /*e9d0*/  SYNCS.PHASECHK.TRANS64.TRYWAIT P0, [R0+URZ+0x28860], R3 ;  /* 0x02886003000075a7 */ /* 0x000e24000800017f */
[----:B0-----:R-:W-:Y:S05]  /*e9e0*/  @!P0 BRA `(.L_x_6787) ;  /* 0x00000040009c8947 */ /* 0x001fea0003800000 */
.L_x_6895:
[----:B------:R-:W-:Y:S05]  /*e9f0*/  BSYNC B0 ;  /* 0x0000000000007941 */ /* 0x000fea0003800000 */
.L_x_6786:
        /* <DEDUP_REMOVED lines=12> */
[----:B------:R-:W-:Y:S01]  /*eac0*/  ISETP.GE.AND P0, PT, R29, UR4, PT ;  /* 0x000000041d007c0c */ /* 0x000fe2000bf06270 */
[----:B------:R-:W-:Y:S01]  /*ead0*/  IMAD R4, R9, 0x2, R22 ;  /* 0x0000000209047824 */ /* 0x000fe200078e0216 */
[C---:B------:R-:W-:Y:S01]  /*eae0*/  ISETP.LT.OR P2, PT, R6.reuse, 0x1, P1 ;  /* 0x000000010600780c */ /* 0x040fe20000f41670 */
[----:B------:R-:W2:Y:S01]  /*eaf0*/  SHFL.IDX PT, R10, R18, 0x1, 0x181f ;  /* 0x00381f00120a7f89 */ /* 0x000ea200000e0000 */
[----:B------:R-:W-:-:S03]  /*eb00*/  ISETP.LT.OR P3, PT, R6, 0x1, P0 ;  /* 0x000000010600780c */ /* 0x000fc60000761670 */
[----:B------:R-:W3:Y:S04]  /*eb10*/  SHFL.IDX PT, R7, R23, 0x1, 0x181f ;  /* 0x00381f0017077f89 */ /* 0x000ee800000e0000 */
[----:B------:R-:W-:Y:S01]  /*eb20*/  SHFL.IDX PT, R8, R23, 0x2, 0x181f ;  /* 0x00581f0017087f89 */ /* 0x000fe200000e0000 */
[----:B-1----:R-:W-:-:S03]  /*eb30*/  IADD3 R2, P4, R14, R5, RZ ;  /* 0x000000050e027210 */ /* 0x002fc60007f9e0ff */
[----:B------:R-:W1:Y:S02]  /*eb40*/  SHFL.IDX PT, R14, R18, 0x2, 0x181f ;  /* 0x00581f00120e7f89 */ /* 0x000e6400000e0000 */
[----:B0-----:R-:W-:-:S05]  /*eb50*/  IMAD.X R3, RZ, RZ, R3, P4 ;  /* 0x000000ffff037224 */ /* 0x001fca00020e0603 */
[----:B------:R-:W-:Y:S01]  /*eb60*/  LDGSTS.E.BYPASS.LTC128B.128 [R4+0x400], desc[UR36][R2.64], !P2 ;  /* 0x0040000002047fae */ /* 0x000fe2000d101d64 */
[----:B------:R-:W-:-:S03]  /*eb70*/  ISETP.LT.OR P2, PT, R6, 0x11, P1 ;  /* 0x000000110600780c */ /* 0x000fc60000f41670 */
[----:B------:R2:W-:Y:S01]  /*eb80*/  LDGSTS.E.BYPASS.LTC128B.128 [R4+0x4400], desc[UR36][R2.64+0x80], !P3 ;  /* 0x0440008002047fae */ /* 0x0005e2000d901d64 */
[----:B------:R-:W-:Y:S02]  /*eb90*/  ISETP.LT.OR P3, PT, R6, 0x11, P0 ;  /* 0x000000110600780c */ /* 0x000fe40000761670 */
[----:B--2---:R-:W-:Y:S02]  /*eba0*/  IADD3 R2, P4, R10, R5, RZ ;  /* 0x000000050a027210 */ /* 0x004fe40007f9e0ff */
[----:B------:R-:W-:Y:S03]  /*ebb0*/  SHFL.IDX PT, R10, R18, 0x4, 0x181f ;  /* 0x00981f00120a7f89 */ /* 0x000fe600000e0000 */
[----:B---3--:R-:W-:Y:S02]  /*ebc0*/  IMAD.X R3, RZ, RZ, R7, P4 ;  /* 0x000000ffff037224 */ /* 0x008fe400020e0607 */
[----:B------:R-:W-:Y:S04]  /*ebd0*/  SHFL.IDX PT, R7, R23, 0x3, 0x181f ;  /* 0x00781f0017077f89 */ /* 0x000fe800000e0000 */
[----:B------:R-:W-:Y:S01]  /*ebe0*/  LDGSTS.E.BYPASS.LTC128B.128 [R4+0xc00], desc[UR36][R2.64], !P2 ;  /* 0x00c0000002047fae */ /* 0x000fe2000d101d64 */
[----:B------:R-:W-:-:S03]  /*ebf0*/  ISETP.LT.OR P2, PT, R6, 0x21, P1 ;  /* 0x000000210600780c */ /* 0x000fc60000f41670 */
[----:B------:R1:W-:Y:S01]  /*ec00*/  LDGSTS.E.BYPASS.LTC128B.128 [R4+0x4c00], desc[UR36][R2.64+0x80], !P3 ;  /* 0x04c0008002047fae */ /* 0x0003e2000d901d64 */
[----:B------:R-:W-:Y:S02]  /*ec10*/  ISETP.LT.OR P3, PT, R6, 0x21, P0 ;  /* 0x000000210600780c */ /* 0x000fe40000761670 */
[----:B-1----:R-:W-:Y:S02]  /*ec20*/  IADD3 R2, P4, R14, R5, RZ ;  /* 0x000000050e027210 */ /* 0x002fe40007f9e0ff */
[----:B------:R-:W0:Y:S02]  /*ec30*/  SHFL.IDX PT, R14, R18, 0x3, 0x181f ;  /* 0x00781f00120e7f89 */ /* 0x000e2400000e0000 */
[----:B------:R-:W-:Y:S02]  /*ec40*/  IADD3.X R3, RZ, R8, RZ, P4, !PT ;  /* 0x00000008ff037210 */ /* 0x000fe400027fe4ff */
[----:B------:R-:W1:Y:S04]  /*ec50*/  SHFL.IDX PT, R8, R23, 0x4, 0x181f ;  /* 0x00981f0017087f89 */ /* 0x000e6800000e0000 */
[----:B------:R-:W-:Y:S01]  /*ec60*/  LDGSTS.E.BYPASS.LTC128B.128 [R4+0x1400], desc[UR36][R2.64], !P2 ;  /* 0x0140000002047fae */ /* 0x000fe2000d101d64 */
[----:B------:R-:W-:-:S03]  /*ec70*/  ISETP.LT.OR P2, PT, R6, 0x31, P1 ;  /* 0x000000310600780c */ /* 0x000fc60000f41670 */
[----:B------:R0:W-:Y:S01]  /*ec80*/  LDGSTS.E.BYPASS.LTC128B.128 [R4+0x5400], desc[UR36][R2.64+0x80], !P3 ;  /* 0x0540008002047fae */ /* 0x0001e2000d901d64 */
[----:B------:R-:W-:Y:S02]  /*ec90*/  ISETP.LT.OR P3, PT, R6, 0x31, P0 ;  /* 0x000000310600780c */ /* 0x000fe40000761670 */
[----:B0-----:R-:W-:Y:S02]  /*eca0*/  IADD3 R2, P4, R14, R5, RZ ;  /* 0x000000050e027210 */ /* 0x001fe40007f9e0ff */
[----:B------:R-:W0:Y:S03]  /*ecb0*/  SHFL.IDX PT, R14, R18, 0x5, 0x181f ;  /* 0x00b81f00120e7f89 */ /* 0x000e2600000e0000 */
[----:B------:R-:W-:Y:S02]  /*ecc0*/  IMAD.X R3, RZ, RZ, R7, P4 ;  /* 0x000000ffff037224 */ /* 0x000fe400020e0607 */
[----:B------:R-:W2:Y:S04]  /*ecd0*/  SHFL.IDX PT, R7, R23, 0x5, 0x181f ;  /* 0x00b81f0017077f89 */ /* 0x000ea800000e0000 */
[----:B------:R-:W-:Y:S01]  /*ece0*/  LDGSTS.E.BYPASS.LTC128B.128 [R4+0x1c00], desc[UR36][R2.64], !P2 ;  /* 0x01c0000002047fae */ /* 0x000fe2000d101d64 */
[----:B------:R-:W-:-:S03]  /*ecf0*/  ISETP.LT.OR P2, PT, R6, 0x41, P1 ;  /* 0x000000410600780c */ /* 0x000fc60000f41670 */
[----:B------:R3:W-:Y:S01]  /*ed00*/  LDGSTS.E.BYPASS.LTC128B.128 [R4+0x5c00], desc[UR36][R2.64+0x80], !P3 ;  /* 0x05c0008002047fae */ /* 0x0007e2000d901d64 */
[----:B------:R-:W-:Y:S02]  /*ed10*/  ISETP.LT.OR P3, PT, R6, 0x41, P0 ;  /* 0x000000410600780c */ /* 0x000fe40000761670 */
[----:B---3--:R-:W-:Y:S02]  /*ed20*/  IADD3 R2, P4, R10, R5, RZ ;  /* 0x000000050a027210 */ /* 0x008fe40007f9e0ff */
[----:B------:R-:W3:Y:S03]  /*ed30*/  SHFL.IDX PT, R10, R18, 0x6, 0x181f ;  /* 0x00d81f00120a7f89 */ /* 0x000ee600000e0000 */
[----:B-1----:R-:W-:Y:S02]  /*ed40*/  IMAD.X R3, RZ, RZ, R8, P4 ;  /* 0x000000ffff037224 */ /* 0x002fe400020e0608 */
[----:B------:R-:W1:Y:S04]  /*ed50*/  SHFL.IDX PT, R8, R23, 0x6, 0x181f ;  /* 0x00d81f0017087f89 */ /* 0x000e6800000e0000 */
[----:B------:R-:W-:Y:S01]  /*ed60*/  LDGSTS.E.BYPASS.LTC128B.128 [R4+0x2400], desc[UR36][R2.64], !P2 ;  /* 0x0240000002047fae */ /* 0x000fe2000d101d64 */
[----:B------:R-:W-:-:S03]  /*ed70*/  ISETP.LT.OR P2, PT, R6, 0x51, P1 ;  /* 0x000000510600780c */ /* 0x000fc60000f41670 */
[----:B------:R0:W-:Y:S01]  /*ed80*/  LDGSTS.E.BYPASS.LTC128B.128 [R4+0x6400], desc[UR36][R2.64+0x80], !P3 ;  /* 0x0640008002047fae */ /* 0x0001e2000d901d64 */
[----:B------:R-:W-:-:S03]  /*ed90*/  ISETP.LT.OR P3, PT, R6, 0x51, P0 ;  /* 0x000000510600780c */ /* 0x000fc60000761670 */
[----:B------:R-:W4:Y:S01]  /*eda0*/  SHFL.IDX PT, R23, R23, 0x7, 0x181f ;  /* 0x00f81f0017177f89 */ /* 0x000f2200000e0000 */
[----:B0-----:R-:W-:-:S03]  /*edb0*/  IADD3 R2, P4, R14, R5, RZ ;  /* 0x000000050e027210 */ /* 0x001fc60007f9e0ff */
[----:B------:R0:W0:Y:S02]  /*edc0*/  SHFL.IDX PT, R14, R18, 0x7, 0x181f ;  /* 0x00f81f00120e7f89 */ /* 0x00002400000e0000 */
[----:B--2---:R-:W-:-:S05]  /*edd0*/  IMAD.X R3, RZ, RZ, R7, P4 ;  /* 0x000000ffff037224 */ /* 0x004fca00020e0607 */
[----:B------:R-:W-:Y:S01]  /*ede0*/  LDGSTS.E.BYPASS.LTC128B.128 [R4+0x2c00], desc[UR36][R2.64], !P2 ;  /* 0x02c0000002047fae */ /* 0x000fe2000d101d64 */
[----:B------:R-:W-:-:S03]  /*edf0*/  ISETP.LT.OR P2, PT, R6, 0x61, P1 ;  /* 0x000000610600780c */ /* 0x000fc60000f41670 */
[----:B------:R3:W-:Y:S01]  /*ee00*/  LDGSTS.E.BYPASS.LTC128B.128 [R4+0x6c00], desc[UR36][R2.64+0x80], !P3 ;  /* 0x06c0008002047fae */ /* 0x0007e2000d901d64 */
[----:B------:R-:W-:Y:S02]  /*ee10*/  ISETP.LT.OR P3, PT, R6, 0x61, P0 ;  /* 0x000000610600780c */ /* 0x000fe40000761670 */
[----:B---3--:R-:W-:-:S05]  /*ee20*/  IADD3 R2, P4, R10, R5, RZ ;  /* 0x000000050a027210 */ /* 0x008fca0007f9e0ff */
[----:B-1----:R-:W-:-:S05]  /*ee30*/  IMAD.X R3, RZ, RZ, R8, P4 ;  /* 0x000000ffff037224 */ /* 0x002fca00020e0608 */
[----:B------:R1:W-:Y:S04]  /*ee40*/  LDGSTS.E.BYPASS.LTC128B.128 [R4+0x3400], desc[UR36][R2.64], !P2 ;  /* 0x0340000002047fae */ /* 0x0003e8000d101d64 */
[----:B0---4-:R1:W-:Y:S02]  /*ee50*/  LDGSTS.E.BYPASS.LTC128B.128 [R4+0x7400], desc[UR36][R2.64+0x80], !P3 ;  /* 0x0740008002047fae */ /* 0x0113e4000d901d64 */
.L_x_6913:
[C---:B------:R-:W-:Y:S02]  /*ee60*/  ISETP.LT.OR P1, PT, R6.reuse, 0x71, P1 ;  /* 0x000000710600780c */ /* 0x040fe40000f21670 */
[----:B------:R-:W-:Y:S02]  /*ee70*/  ISETP.LT.OR P0, PT, R6, 0x71, P0 ;  /* 0x000000710600780c */ /* 0x000fe40000701670 */
[----:B-1----:R-:W-:-:S05]  /*ee80*/  IADD3 R2, P2, R14, R5, RZ ;  /* 0x000000050e027210 */ /* 0x002fca0007f5e0ff */
[----:B------:R-:W-:-:S05]  /*ee90*/  IMAD.X R3, RZ, RZ, R23, P2 ;  /* 0x000000ffff037224 */ /* 0x000fca00010e0617 */
[----:B------:R-:W-:Y:S01]  /*eea0*/  @!PT LDS RZ, [RZ] ;  /* 0x00000000fffff984 */ /* 0x000fe20000000800 */
[----:B------:R-:W-:Y:S01]  /*eeb0*/  @!PT LDS RZ, [RZ] ;  /* 0x00000000fffff984 */ /* 0x000fe20000000800 */
[----:B------:R-:W-:Y:S01]  /*eec0*/  @!PT LDS RZ, [RZ] ;  /* 0x00000000fffff984 */ /* 0x000fe20000000800 */
[----:B------:R0:W-:Y:S04]  /*eed0*/  LDGSTS.E.BYPASS.LTC128B.128 [R4+0x3c00], desc[UR36][R2.64], !P1 ;  /* 0x03c0000002047fae */ /* 0x0001e8000c901d64 */
[----:B------:R0:W-:Y:S01]  /*eee0*/  LDGSTS.E.BYPASS.LTC128B.128 [R4+0x7c00], desc[UR36][R2.64+0x80], !P0 ;  /* 0x07c0008002047fae */ /* 0x0001e2000c101d64 */
[----:B------:R-:W-:Y:S01]  /*eef0*/  PLOP3.LUT P0, PT, PT, PT, PT, 0x80, 0x0 ;  /* 0x000000000000781c */ /* 0x000fe20003f0f070 */
[----:B------:R-:W-:-:S12]  /*ef00*/  NOP ;  /* 0x0000000000007918 */ /* 0x000fd80000000000 */
.L_x_6789:
[----:B------:R-:W-:Y:S02]  /*ef10*/  PLOP3.LUT P1, PT, P1, P0, PT, 0xa2, 0x0 ;  /* 0x000000000000781c */ /* 0x000fe40000f21472 */
[----:B------:R-:W-:-:S08]  /*ef20*/  @P0 R2UR P1, UR4, R0 ;  /* 0x00000000000402ca */ /* 0x000fd00000020000 */
[----:B------:R-:W-:-:S05]  /*ef30*/  @P0 PLOP3.LUT P0, PT, P1, PT, PT, 0x80, 0x0 ;  /* 0x000000000000081c */ /* 0x000fca0000f0f070 */
[----:B------:R-:W-:Y:S01]  /*ef40*/  @!P1 SYNCS.ARRIVE.TRANS64.RED.A0T1 RZ, [UR4+0x28850], RZ ;  /* 0x028850ffffff99a7 */ /* 0x000fe20008200404 */
[----:B------:R-:W-:Y:S07]  /*ef50*/  @!P1 ARRIVES.LDGSTSBAR.64.TRANSCNT [UR4+0x28850] ;  /* 0x02885000ff0099b0 */ /* 0x000fee0008000a84 */
[----:B------:R-:W-:Y:S05]  /*ef60*/  @P0 BRA.U.ANY `(.L_x_6789) ;  /* 0xfffffffd00e80947 */ /* 0x000fea000393ffff */
[----:B------:R-:W-:Y:S01]  /*ef70*/  NOP ;  /* 0x0000000000007918 */ /* 0x000fe20000000000 */
[----:B0-----:R-:W2:Y:S02]  /*ef80*/  LDL R2, [R1+0x24] ;  /* 0x0000240001027983 */ /* 0x001ea40000100800 */
[----:B--2---:R-:W-:-:S13]  /*ef90*/  ISETP.NE.AND P2, PT, R2, 0x3, PT ;  /* 0x000000030200780c */ /* 0x004fda0003f45270 */
[----:B------:R-:W-:Y:S05]  /*efa0*/  @!P2 BRA `(.L_x_6790) ;  /* 0x000000000004a947 */ /* 0x000fea0003800000 */
[----:B------:R-:W-:Y:S01]  /*efb0*/  BPT.TRAP 0x1 ;  /* 0x000000040000795c */ /* 0x000fe20000300000 */
.L_x_6790:
[----:B------:R0:W-:Y:S01]  /*efc0*/  SYNCS.ARRIVE.TRANS64.A1T0 RZ, [R0+URZ+0x28850], RZ ;  /* 0x028850ff00ff79a7 */ /* 0x0001e2000810003f */
[----:B------:R-:W-:-:S05]  /*efd0*/  VIADD R25, R25, 0x1 ;  /* 0x0000000119197836 */ /* 0x000fca0000000000 */
[----:B------:R-:W-:-:S04]  /*efe0*/  ISETP.NE.AND P0, PT, R25, 0x2, PT ;  /* 0x000000021900780c */ /* 0x000fc80003f05270 */
[----:B------:R-:W-:Y:S02]  /*eff0*/  SEL R3, RZ, 0x1, P0 ;  /* 0x00000001ff037807 */ /* 0x000fe40000000000 */
[----:B------:R-:W-:Y:S02]  /*f000*/  SEL R25, R25, RZ, P0 ;  /* 0x000000ff19197207 */ /* 0x000fe40000000000 */
[----:B0-----:R-:W-:-:S07]  /*f010*/  LOP3.LUT R28, R28, R3, RZ, 0x3c, !PT ;  /* 0x000000031c1c7212 */ /* 0x001fce00078e3cff */
.L_x_6747:
[----:B------:R-:W-:Y:S05]  /*f020*/  BSYNC B7 ;  /* 0x0000000000077941 */ /* 0x000fea0003800000 */
.L_x_6745:
[----:B------:R-:W-:-:S13]  /*f030*/  LOP3.LUT P0, RZ, R27, 0x20, RZ, 0xc0, !PT ;  /* 0x000000201bff7812 */ /* 0x000fda000780c0ff */
[----:B------:R-:W-:Y:S05]  /*f040*/  @!P0 BRA `(.L_x_6791) ;  /* 0x0000000000248947 */ /* 0x000fea0003800000 */
[----:B------:R-:W-:Y:S05]  /*f050*/  WARPSYNC.ALL ;  /* 0x0000000000007948 */ /* 0x000fea0003800000 */
[----:B------:R-:W0:Y:S08]  /*f060*/  S2UR UR5, SR_CgaCtaId ;  /* 0x00000000000579c3 */ /* 0x000e300000008800 */
[----:B------:R-:W-:Y:S06]  /*f070*/  BAR.SYNC.DEFER_BLOCKING 0x5, 0x180 ;  /* 0x0146000000007b1d */ /* 0x000fec0000010000 */
[----:B------:R-:W-:-:S02]  /*f080*/  UMOV UR4, 0x400 ;  /* 0x0000040000047882 */ /* 0x000fc40000000000 */
[----:B0-----:R-:W-:-:S06]  /*f090*/  ULEA UR4, UR5, UR4, 0x18 ;  /* 0x0000000405047291 */ /* 0x001fcc000f8ec03f */
[----:B------:R-:W-:-:S05]  /*f0a0*/  MOV R22, UR4 ;  /* 0x0000000400167c02 */ /* 0x000fca0008000f00 */
[----:B------:R2:W3:Y:S01]  /*f0b0*/  LDS.128 R16, [R22+0x288d0] ;  /* 0x0288d00016107984 */ /* 0x0004e20000000c00 */
[----:B------:R-:W-:Y:S06]  /*f0c0*/  BAR.ARV 0x4, 0x180 ;  /* 0x0106000000007b1d */ /* 0x000fec0000002000 */
[----:B------:R-:W-:Y:S05]  /*f0d0*/  BRA `(.L_x_6792) ;  /* 0x0000000800d07947 */ /* 0x000fea0003800000 */
.L_x_6791:
        /* <DEDUP_REMOVED lines=43> */
.L_x_6923:
[----:B------:R-:W-:Y:S02]  /*f390*/  ULDC UR4, c[0x0][0xc38] ;  /* 0x00030e0000047ab9 */ /* 0x000fe40000000800 */
[----:B------:R-:W-:-:S04]  /*f3a0*/  IMAD.U32 R5, RZ, RZ, UR4 ;  /* 0x00000004ff057e24 */ /* 0x000fc8000f8e00ff */
[----:B-1----:R-:W-:-:S04]  /*f3b0*/  IMAD R14, R14, R5, RZ ;  /* 0x000000050e0e7224 */ /* 0x002fc800078e02ff */
[----:B------:R-:W-:-:S05]  /*f3c0*/  IMAD.IADD R9, R8, 0x1, R14 ;  /* 0x0000000108097824 */ /* 0x000fca00078e020e */
[----:B------:R-:W-:-:S13]  /*f3d0*/  ISETP.GT.AND P6, PT, R9, R0, PT ;  /* 0x000000000900720c */ /* 0x000fda0003fc4270 */
[----:B------:R-:W-:Y:S05]  /*f3e0*/  @P6 BRA `(.L_x_6794) ;  /* 0x0000000000a46947 */ /* 0x000fea0003800000 */
.L_x_6797:
        /* <DEDUP_REMOVED lines=35> */
.L_x_6931:
[----:B------:R-:W-:Y:S02]  /*f620*/  ULDC UR4, c[0x0][0xc38] ;  /* 0x00030e0000047ab9 */ /* 0x000fe40000000800 */
[----:B------:R-:W-:-:S04]  /*f630*/  IMAD.U32 R5, RZ, RZ, UR4 ;  /* 0x00000004ff057e24 */ /* 0x000fc8000f8e00ff */
[----:B-1----:R-:W-:-:S04]  /*f640*/  IMAD R14, R14, R5, RZ ;  /* 0x000000050e0e7224 */ /* 0x002fc800078e02ff */
[----:B------:R-:W-:-:S05]  /*f650*/  IMAD.IADD R9, R14, 0x1, R9 ;  /* 0x000000010e097824 */ /* 0x000fca00078e0209 */
[----:B------:R-:W-:-:S13]  /*f660*/  ISETP.GT.AND P6, PT, R9, R0, PT ;  /* 0x000000000900720c */ /* 0x000fda0003fc4270 */
[----:B------:R-:W-:Y:S05]  /*f670*/  @!P6 BRA `(.L_x_6797) ;  /* 0xfffffffc005ce947 */ /* 0x000fea000383ffff */
.L_x_6794:
        /* <DEDUP_REMOVED lines=9> */
.L_x_6936:
[----:B------:R-:W-:-:S13]  /*f710*/  ISETP.NE.AND P0, PT, R3, RZ, PT ;  /* 0x000000ff0300720c */ /* 0x000fda0003f05270 */
[----:B------:R-:W-:Y:S05]  /*f720*/  @!P0 BRA `(.L_x_6799) ;  /* 0x0000000000108947 */ /* 0x000fea0003800000 */
[----:B------:R-:W-:Y:S01]  /*f730*/  UMOV UR4, 0xffffffff ;  /* 0xffffffff00047882 */ /* 0x000fe20000000000 */
[----:B------:R-:W-:Y:S02]  /*f740*/  VIADD R12, R8, 0xffffffff ;  /* 0xffffffff080c7836 */ /* 0x000fe40000000000 */
[----:B------:R-:W-:Y:S05]  /*f750*/  BRA.DIV UR4, `(.L_x_6800) ;  /* 0x0000004a04207947 */ /* 0x000fea000b800000 */
[----:B------:R4:W0:Y:S02]  /*f760*/  SHFL.IDX PT, R6, R2, R12, 0x1f ;  /* 0x00001f0c02067589 */ /* 0x00082400000e0000 */
.L_x_6799:
        /* <DEDUP_REMOVED lines=53> */
[--C-:B------:R-:W-:Y:S02]  /*fac0*/  IMAD.MOV R3, RZ, RZ, -R9.reuse ;  /* 0x000000ffff037224 */ /* 0x100fe400078e0a09 */
[C---:B------:R-:W-:Y:S02]  /*fad0*/  IMAD R9, R4.reuse, 0x1000000, R9 ;  /* 0x0100000004097824 */ /* 0x040fe400078e0209 */
[----:B------:R-:W-:-:S04]  /*fae0*/  IMAD R18, R4, R3, R6 ;  /* 0x0000000304127224 */ /* 0x000fc800078e0206 */
[----:B------:R-:W-:Y:S01]  /*faf0*/  IMAD R18, R18, 0x10000, R9 ;  /* 0x0001000012127824 */ /* 0x000fe200078e0209 */
[----:B------:R-:W-:Y:S06]  /*fb00*/  BRA `(.L_x_6801) ;  /* 0x00000000001c7947 */ /* 0x000fec0003800000 */
.L_x_6795:
[----:B------:R-:W-:Y:S01]  /*fb10*/  UMOV UR4, URZ ;  /* 0x0000003f00047c82 */ /* 0x000fe20008000000 */
[----:B------:R-:W-:Y:S01]  /*fb20*/  UMOV UR5, URZ ;  /* 0x0000003f00057c82 */ /* 0x000fe20008000000 */
[----:B------:R-:W-:Y:S01]  /*fb30*/  ULDC UR6, c[0x0][0xc3c] ;  /* 0x00030f0000067ab9 */ /* 0x000fe20000000800 */
[----:B------:R-:W-:Y:S01]  /*fb40*/  MOV R16, R0 ;  /* 0x0000000000107202 */ /* 0x000fe20000000f00 */
[----:B------:R-:W-:Y:S02]  /*fb50*/  IMAD.U32 R17, RZ, RZ, UR4 ;  /* 0x00000004ff117e24 */ /* 0x000fe4000f8e00ff */
[----:B------:R-:W-:Y:S02]  /*fb60*/  IMAD.U32 R18, RZ, RZ, UR5 ;  /* 0x00000005ff127e24 */ /* 0x000fe4000f8e00ff */
[----:B------:R-:W-:-:S07]  /*fb70*/  IMAD.U32 R19, RZ, RZ, UR6 ;  /* 0x00000006ff137e24 */ /* 0x000fce000f8e00ff */
.L_x_6801:
        /* <DEDUP_REMOVED lines=10> */
.L_x_6792:
[----:B------:R-:W-:Y:S02]  /*fc20*/  ULDC UR4, c[0x0][0xc3c] ;  /* 0x00030f0000047ab9 */ /* 0x000fe40000000800 */
[----:B---3--:R-:W-:-:S13]  /*fc30*/  ISETP.GE.AND P0, PT, R19, UR4, PT ;  /* 0x0000000413007c0c */ /* 0x008fda000bf06270 */
[----:B------:R-:W-:Y:S05]  /*fc40*/  @!P0 BRA `(.L_x_6802) ;  /* 0xffffffb400888947 */ /* 0x000fea000383ffff */
[----:B------:R-:W-:Y:S05]  /*fc50*/  BSYNC B8 ;  /* 0x0000000000087941 */ /* 0x000fea0003800000 */
.L_x_6739:
[----:B0-----:R-:W3:Y:S01]  /*fc60*/  LDL.LU R0, [R1+0x20] ;  /* 0x0000200001007983 */ /* 0x001ee20000300800 */
[----:B------:R-:W-:Y:S01]  /*fc70*/  BSSY B0, `(.L_x_6803) ;  /* 0x000000b000007945 */ /* 0x000fe20003800000 */
[----:B------:R-:W0:Y:S01]  /*fc80*/  S2R R5, SR_CgaCtaId ;  /* 0x0000000000057919 */ /* 0x000e220000008800 */
[----:B---3--:R-:W-:-:S05]  /*fc90*/  VIADD R0, R0, 0x1 ;  /* 0x0000000100007836 */ /* 0x008fca0000000000 */
[----:B------:R-:W-:-:S04]  /*fca0*/  LEA.HI R2, R0, R0, RZ, 0x1 ;  /* 0x0000000000027211 */ /* 0x000fc800078f08ff */
[----:B------:R-:W-:Y:S02]  /*fcb0*/  LOP3.LUT R3, R2, 0xfffffffe, RZ, 0xc0, !PT ;  /* 0xfffffffe02037812 */ /* 0x000fe400078ec0ff */
[----:B------:R-:W-:-:S03]  /*fcc0*/  MOV R2, 0x400 ;  /* 0x0000040000027802 */ /* 0x000fc60000000f00 */
[----:B------:R-:W-:Y:S01]  /*fcd0*/  IMAD.IADD R0, R0, 0x1, -R3 ;  /* 0x0000000100007824 */ /* 0x000fe200078e0a03 */
[----:B0-----:R-:W-:-:S04]  /*fce0*/  LEA R4, R5, R2, 0x18 ;  /* 0x0000000205047211 */ /* 0x001fc800078ec0ff */
[----:B------:R-:W-:-:S04]  /*fcf0*/  SHF.L.U32 R0, R0, 0x1f, RZ ;  /* 0x0000001f00007819 */ /* 0x000fc800000006ff */
[----:B------:R-:W0:Y:S02]  /*fd00*/  SYNCS.PHASECHK.TRANS64.TRYWAIT P0, [R4+URZ+0x28820], R0 ;  /* 0x02882000040075a7 */ /* 0x000e24000800017f */
[----:B0-----:R-:W-:Y:S05]  /*fd10*/  @!P0 BRA `(.L_x_6804) ;  /* 0x0000004000d88947 */ /* 0x001fea0003800000 */
.L_x_6939:
[----:B------:R-:W-:Y:S05]  /*fd20*/  BSYNC B0 ;  /* 0x0000000000007941 */ /* 0x000fea0003800000 */
.L_x_6803:
[----:B------:R-:W-:-:S03]  /*fd30*/  UMOV UR4, 0xffffffff ;  /* 0xffffffff00047882 */ /* 0x000fc60000000000 */
[----:B------:R-:W-:Y:S05]  /*fd40*/  BRA.DIV UR4, `(.L_x_6805) ;  /* 0x0000004204e07947 */ /* 0x000fea000b800000 */
[----:B0-----:R-:W0:Y:S02]  /*fd50*/  S2R R0, SR_TID.X ;  /* 0x0000000000007919 */ /* 0x001e240000002100 */
[----:B0-----:R-:W-:-:S04]  /*fd60*/  SHF.R.U32.HI R0, RZ, 0x5, R0 ;  /* 0x00000005ff007819 */ /* 0x001fc80000011600 */
[----:B------:R-:W-:-:S05]  /*fd70*/  LOP3.LUT R0, R0, 0x3, RZ, 0xc0, !PT ;  /* 0x0000000300007812 */ /* 0x000fca00078ec0ff */
[----:B------:R0:W3:Y:S02]  /*fd80*/  SHFL.IDX PT, R14, R0, RZ, 0x1f ;  /* 0x00001fff000e7589 */ /* 0x0000e400000e0000 */
.L_x_6942:
[----:B---3--:R-:W-:Y:S01]  /*fd90*/  ISETP.NE.AND P0, PT, R14, RZ, PT ;  /* 0x000000ff0e00720c */ /* 0x008fe20003f05270 */
[----:B------:R-:W-:-:S12]  /*fda0*/  BSSY B0, `(.L_x_6806) ;  /* 0x0000024000007945 */ /* 0x000fd80003800000 */
[----:B------:R-:W-:Y:S05]  /*fdb0*/  @P0 BRA `(.L_x_6807) ;  /* 0x0000000000880947 */ /* 0x000fea0003800000 */
[----:B------:R-:W-:-:S03]  /*fdc0*/  UMOV UR4, 0xffffffff ;  /* 0xffffffff00047882 */ /* 0x000fc60000000000 */
[----:B------:R-:W-:Y:S05]  /*fdd0*/  BRA.DIV UR4, `(.L_x_6808) ;  /* 0x0000004204f07947 */ /* 0x000fea000b800000 */
[----:B------:R-:W-:-:S13]  /*fde0*/  ELECT P6, URZ, PT ;  /* 0x00000000003f782f */ /* 0x000fda00038c0000 */
.L_x_6945:
[----:B------:R-:W-:Y:S05]  /*fdf0*/  @!P6 BRA `(.L_x_6807) ;  /* 0x000000000078e947 */ /* 0x000fea0003800000 */
[----:B0-----:R-:W3:Y:S02]  /*fe00*/  LDL.LU R0, [R1+0x4] ;  /* 0x0000040001007983 */ /* 0x001ee40000300800 */
[----:B---3--:R-:W-:-:S04]  /*fe10*/  LOP3.LUT R0, R0, 0x2, RZ, 0xfc, !PT ;  /* 0x0000000200007812 */ /* 0x008fc800078efcff */
[----:B------:R-:W-:-:S13]  /*fe20*/  ISETP.NE.AND P0, PT, R0, 0x3, PT ;  /* 0x000000030000780c */ /* 0x000fda0003f05270 */
[----:B------:R-:W-:Y:S05]  /*fe30*/  @!P0 BRA `(.L_x_6809) ;  /* 0x0000000000048947 */ /* 0x000fea0003800000 */
[----:B------:R-:W-:Y:S01]  /*fe40*/  BPT.TRAP 0x1 ;  /* 0x000000040000795c */ /* 0x000fe20000300000 */
.L_x_6809:
[C---:B------:R-:W-:Y:S01]  /*fe50*/  IMAD R5, R25.reuse, 0x8, R4 ;  /* 0x0000000819057824 */ /* 0x040fe200078e0204 */
[----:B------:R-:W-:Y:S02]  /*fe60*/  SHF.L.U32 R0, R28, 0x1f, RZ ;  /* 0x0000001f1c007819 */ /* 0x000fe400000006ff */
[----:B------:R-:W-:Y:S02]  /*fe70*/  IADD3 R25, R25, 0x1, RZ ;  /* 0x0000000119197810 */ /* 0x000fe40007ffe0ff */
[----:B------:R-:W0:Y:S02]  /*fe80*/  SYNCS.PHASECHK.TRANS64.TRYWAIT P1, [R5+URZ+0x28840], R0 ;  /* 0x02884000050075a7 */ /* 0x000e24000802017f */
[----:B------:R-:W-:-:S04]  /*fe90*/  ISETP.NE.AND P2, PT, R25, 0x2, PT ;  /* 0x000000021900780c */ /* 0x000fc80003f45270 */
[----:B------:R-:W-:Y:S01]  /*fea0*/  SEL R3, RZ, 0x1, P2 ;  /* 0x00000001ff037807 */ /* 0x000fe20001000000 */
[----:B0-----:R-:W-:Y:S08]  /*feb0*/  @!P1 BRA `(.L_x_6810) ;  /* 0x0000004000d89947 */ /* 0x001ff00003800000 */
.L_x_6946:
[----:B------:R-:W-:Y:S02]  /*fec0*/  SEL R25, R25, RZ, P2 ;  /* 0x000000ff19197207 */ /* 0x000fe40001000000 */
[----:B------:R-:W-:Y:S01]  /*fed0*/  LOP3.LUT R2, R28, R3, RZ, 0x3c, !PT ;  /* 0x000000031c027212 */ /* 0x000fe200078e3cff */
[----:B------:R-:W-:Y:S06]  /*fee0*/  @!P0 BRA `(.L_x_6811) ;  /* 0x0000000000048947 */ /* 0x000fec0003800000 */
[----:B------:R-:W-:Y:S01]  /*fef0*/  BPT.TRAP 0x1 ;  /* 0x000000040000795c */ /* 0x000fe20000300000 */
.L_x_6811:
[----:B------:R-:W-:Y:S01]  /*ff00*/  IMAD R25, R25, 0x8, R4 ;  /* 0x0000000819197824 */ /* 0x000fe200078e0204 */
[----:B------:R-:W-:-:S04]  /*ff10*/  SHF.L.U32 R2, R2, 0x1f, RZ ;  /* 0x0000001f02027819 */ /* 0x000fc800000006ff */
[----:B------:R-:W3:Y:S02]  /*ff20*/  SYNCS.PHASECHK.TRANS64.TRYWAIT P1, [R25+URZ+0x28840], R2 ;  /* 0x02884002190075a7 */ /* 0x000ee4000802017f */
[----:B---3--:R-:W-:Y:S05]  /*ff30*/  @!P1 BRA `(.L_x_6812) ;  /* 0x0000004000cc9947 */ /* 0x008fea0003800000 */
.L_x_6947:
[----:B------:R-:W-:Y:S05]  /*ff40*/  @!P0 BRA `(.L_x_6813) ;  /* 0x0000000000048947 */ /* 0x000fea0003800000 */
[----:B------:R-:W-:Y:S01]  /*ff50*/  BPT.TRAP 0x1 ;  /* 0x000000040000795c */ /* 0x000fe20000300000 */
.L_x_6813:
[----:B------:R-:W4:Y:S02]  /*ff60*/  SYNCS.PHASECHK.TRANS64.TRYWAIT P1, [R5+URZ+0x28860], R0 ;  /* 0x02886000050075a7 */ /* 0x000f24000802017f */
[----:B----4-:R-:W-:Y:S05]  /*ff70*/  @!P1 BRA `(.L_x_6814) ;  /* 0x0000004000d09947 */ /* 0x010fea0003800000 */
.L_x_6948:
[----:B------:R-:W-:Y:S05]  /*ff80*/  @!P0 BRA `(.L_x_6815) ;  /* 0x0000000000048947 */ /* 0x000fea0003800000 */
[----:B------:R-:W-:Y:S01]  /*ff90*/  BPT.TRAP 0x1 ;  /* 0x000000040000795c */ /* 0x000fe20000300000 */
.L_x_6815:
[----:B------:R0:W0:Y:S02]  /*ffa0*/  SYNCS.PHASECHK.TRANS64.TRYWAIT P0, [R25+URZ+0x28860], R2 ;  /* 0x02886002190075a7 */ /* 0x000024000800017f */
[----:B0-----:R-:W-:Y:S05]  /*ffb0*/  @!P0 NANOSLEEP.SYNCS 0x989680 ;  /* 0x009896800000895d */ /* 0x001fea0003900000 */
[----:B------:R-:W0:Y:S02]  /*ffc0*/  @!P0 SYNCS.PHASECHK.TRANS64 P0, [R25+URZ+0x28860], R2 ;  /* 0x02886002190085a7 */ /* 0x000e24000800007f */
[----:B0-----:R-:W-:Y:S05]  /*ffd0*/  @!P0 BRA `(.L_x_6815) ;  /* 0xfffffffc00f08947 */ /* 0x001fea000383ffff */
.L_x_6807:
[----:B------:R-:W-:Y:S05]  /*ffe0*/  BSYNC B0 ;  /* 0x0000000000007941 */ /* 0x000fea0003800000 */
.L_x_6806:
[----:B------:R-:W-:Y:S05]  /*fff0*/  EXIT ;  /* 0x000000000000794d */ /* 0x000fea0003800000 */
.L_x_6686:
[----:B0-----:R-:W-:-:S04]  /*10000*/  IMAD.U32 R3, RZ, RZ, UR42 ;  /* 0x0000002aff037e24 */ /* 0x001fc8000f8e00ff */
[----:B------:R0:W1:Y:S03]  /*10010*/  SYNCS.PHASECHK.TRANS64.TRYWAIT P1, [R3+URZ+0x28800], R0 ;  /* 0x02880000030075a7 */ /* 0x000066000802017f */
[----:B-1----:R-:W-:Y:S05]  /*10020*/  @!P1 NANOSLEEP.SYNCS 0x989680 ;  /* 0x009896800000995d */ /* 0x002fea0003900000 */
[----:B------:R-:W1:Y:S02]  /*10030*/  @!P1 SYNCS.PHASECHK.TRANS64 P1, [R3+URZ+0x28800], R0 ;  /* 0x02880000030095a7 */ /* 0x000e64000802007f */
[----:B-1----:R-:W-:Y:S05]  /*10040*/  @!P1 BRA `(.L_x_6686) ;  /* 0xfffffffc00ec9947 */ /* 0x002fea000383ffff */
[----:B------:R-:W-:Y:S05]  /*10050*/  BRA `(.L_x_6816) ;  /* 0xffffff1800287947 */ /* 0x000fea000383ffff */
.L_x_6690:
[----:B-1----:R1:W2:Y:S02]  /*10060*/  SYNCS.PHASECHK.TRANS64.TRYWAIT P1, [R0+URZ+0x28830], R3 ;  /* 0x02883003000075a7 */ /* 0x0022a4000802017f */
[----:B--2---:R-:W-:Y:S05]  /*10070*/  @!P1 NANOSLEEP.SYNCS 0x989680 ;  /* 0x009896800000995d */ /* 0x004fea0003900000 */
[----:B------:R-:W2:Y:S02]  /*10080*/  @!P1 SYNCS.PHASECHK.TRANS64 P1, [R0+URZ+0x28830], R3 ;  /* 0x02883003000095a7 */ /* 0x000ea4000802007f */
[----:B--2---:R-:W-:Y:S05]  /*10090*/  @!P1 BRA `(.L_x_6690) ;  /* 0xfffffffc00f09947 */ /* 0x004fea000383ffff */
[----:B------:R-:W-:Y:S05]  /*100a0*/  BRA `(.L_x_6689) ;  /* 0xffffff1800487947 */ /* 0x000fea000383ffff */
.L_x_6696:
[----:B-1----:R-:W-:-:S04]  /*100b0*/  IMAD.U32 R8, RZ, RZ, UR6 ;  /* 0x00000006ff087e24 */ /* 0x002fc8000f8e00ff */
[----:B------:R1:W2:Y:S03]  /*100c0*/  SYNCS.PHASECHK.TRANS64.TRYWAIT P1, [R8+URZ+0x28830], R7 ;  /* 0x02883007080075a7 */ /* 0x0002a6000802017f */
[----:B--2---:R-:W-:Y:S05]  /*100d0*/  @!P1 NANOSLEEP.SYNCS 0x989680 ;  /* 0x009896800000995d */ /* 0x004fea0003900000 */
[----:B------:R-:W2:Y:S02]  /*100e0*/  @!P1 SYNCS.PHASECHK.TRANS64 P1, [R8+URZ+0x28830], R7 ;  /* 0x02883007080095a7 */ /* 0x000ea4000802007f */
[----:B--2---:R-:W-:Y:S05]  /*100f0*/  @!P1 BRA `(.L_x_6696) ;  /* 0xfffffffc00ec9947 */ /* 0x004fea000383ffff */
[----:B------:R-:W-:Y:S05]  /*10100*/  BRA `(.L_x_6693) ;  /* 0xffffff4400747947 */ /* 0x000fea000383ffff */
.L_x_6700:
[----:B-1----:R-:W-:-:S04]  /*10110*/  IMAD.U32 R8, RZ, RZ, UR6 ;  /* 0x00000006ff087e24 */ /* 0x002fc8000f8e00ff */
[----:B------:R1:W2:Y:S03]  /*10120*/  SYNCS.PHASECHK.TRANS64.TRYWAIT P1, [R8+URZ+0x28850], R7 ;  /* 0x02885007080075a7 */ /* 0x0002a6000802017f */
[----:B--2---:R-:W-:Y:S05]  /*10130*/  @!P1 NANOSLEEP.SYNCS 0x989680 ;  /* 0x009896800000995d */ /* 0x004fea0003900000 */
[----:B------:R-:W2:Y:S02]  /*10140*/  @!P1 SYNCS.PHASECHK.TRANS64 P1, [R8+URZ+0x28850], R7 ;  /* 0x02885007080095a7 */ /* 0x000ea4000802007f */
[----:B--2---:R-:W-:Y:S05]  /*10150*/  @!P1 BRA `(.L_x_6700) ;  /* 0xfffffffc00ec9947 */ /* 0x004fea000383ffff */
[----:B------:R-:W-:Y:S05]  /*10160*/  BRA `(.L_x_6697) ;  /* 0xffffff4800547947 */ /* 0x000fea000383ffff */
.L_x_6707:
[----:B-1----:R-:W-:-:S04]  /*10170*/  IMAD.U32 R5, RZ, RZ, UR5 ;  /* 0x00000005ff057e24 */ /* 0x002fc8000f8e00ff */
[----:B------:R1:W2:Y:S03]  /*10180*/  SYNCS.PHASECHK.TRANS64.TRYWAIT P1, [R5+URZ+0x28850], R4 ;  /* 0x02885004050075a7 */ /* 0x0002a6000802017f */
[----:B--2---:R-:W-:Y:S05]  /*10190*/  @!P1 NANOSLEEP.SYNCS 0x989680 ;  /* 0x009896800000995d */ /* 0x004fea0003900000 */
[----:B------:R-:W2:Y:S02]  /*101a0*/  @!P1 SYNCS.PHASECHK.TRANS64 P1, [R5+URZ+0x28850], R4 ;  /* 0x02885004050095a7 */ /* 0x000ea4000802007f */
[----:B--2---:R-:W-:Y:S05]  /*101b0*/  @!P1 BRA `(.L_x_6707) ;  /* 0xfffffffc00ec9947 */ /* 0x004fea000383ffff */
[----:B------:R-:W-:Y:S05]  /*101c0*/  BRA `(.L_x_6706) ;  /* 0xffffff6c005c7947 */ /* 0x000fea000383ffff */
.L_x_6753:
        /* <DEDUP_REMOVED lines=11> */
.L_x_6818:
[----:B------:R-:W-:Y:S05]  /*10280*/  BSYNC B0 ;  /* 0x0000000000007941 */ /* 0x000fea0003800000 */
.L_x_6817:
[----:B------:R-:W-:Y:S05]  /*10290*/  BRA `(.L_x_6819) ;  /* 0xffffffbc00c47947 */ /* 0x000fea000383ffff */
.L_x_6756:
[----:B0-----:R0:W1:Y:S02]  /*102a0*/  SYNCS.PHASECHK.TRANS64.TRYWAIT P0, [R7+URZ+0x28840], R2 ;  /* 0x02884002070075a7 */ /* 0x001064000800017f */
[----:B-1----:R-:W-:Y:S05]  /*102b0*/  @!P0 NANOSLEEP.SYNCS 0x989680 ;  /* 0x009896800000895d */ /* 0x002fea0003900000 */
[----:B------:R-:W1:Y:S02]  /*102c0*/  @!P0 SYNCS.PHASECHK.TRANS64 P0, [R7+URZ+0x28840], R2 ;  /* 0x02884002070085a7 */ /* 0x000e64000800007f */
[----:B-1----:R-:W-:Y:S05]  /*102d0*/  @!P0 BRA `(.L_x_6756) ;  /* 0xfffffffc00f08947 */ /* 0x002fea000383ffff */
[----:B------:R-:W-:Y:S05]  /*102e0*/  BRA `(.L_x_6820) ;  /* 0xffffffc000187947 */ /* 0x000fea000383ffff */
.L_x_6757:
        /* <DEDUP_REMOVED lines=8> */
.L_x_6822:
[----:B------:R-:W-:Y:S05]  /*10370*/  BSYNC B0 ;  /* 0x0000000000007941 */ /* 0x000fea0003800000 */
.L_x_6821:
[----:B------:R-:W-:Y:S01]  /*10380*/  IMAD.MOV.U32 R13, RZ, RZ, R4 ;  /* 0x000000ffff0d7224 */ /* 0x000fe200078e0004 */
[----:B------:R-:W-:Y:S01]  /*10390*/  MOV R2, R14 ;  /* 0x0000000e00027202 */ /* 0x000fe20000000f00 */
[----:B------:R-:W-:Y:S01]  /*103a0*/  IMAD.MOV.U32 R12, RZ, RZ, RZ ;  /* 0x000000ffff0c7224 */ /* 0x000fe200078e00ff */
[----:B------:R-:W-:Y:S01]  /*103b0*/  @P0 LEA R8, R5, R22, 0x1 ;  /* 0x0000001605080211 */ /* 0x000fe200078e08ff */
[----:B------:R-:W-:Y:S02]  /*103c0*/  IMAD.MOV.U32 R11, RZ, RZ, 0x181f ;  /* 0x0000181fff0b7424 */ /* 0x000fe400078e00ff */
[----:B------:R-:W-:-:S07]  /*103d0*/  IMAD.MOV.U32 R15, RZ, RZ, -0x1 ;  /* 0xffffffffff0f7424 */ /* 0x000fce00078e00ff */
[----:B------:R-:W-:Y:S05]  /*103e0*/  WARPSYNC.COLLECTIVE R15, `(.L_x_6823) ;  /* 0x000000000f087348 */ /* 0x000fea0003c00000 */
[----:B------:R0:W1:Y:S02]  /*103f0*/  SHFL.IDX P6, R14, R13, R12, R11 ;  /* 0x0000000c0d0e7389 */ /* 0x00006400000c000b */
[----:B01----:R-:W-:Y:S01]  /*10400*/  ENDCOLLECTIVE ;  /* 0x000000000000791b */ /* 0x003fe20003800000 */
.L_x_6823:
[----:B------:R-:W-:Y:S02]  /*10410*/  IMAD.MOV.U32 R13, RZ, RZ, R0 ;  /* 0x000000ffff0d7224 */ /* 0x000fe400078e0000 */
[----:B------:R-:W-:Y:S02]  /*10420*/  IMAD.MOV.U32 R12, RZ, RZ, 0x1 ;  /* 0x00000001ff0c7424 */ /* 0x000fe400078e00ff */
[----:B------:R-:W-:-:S07]  /*10430*/  IMAD.MOV.U32 R3, RZ, RZ, R14 ;  /* 0x000000ffff037224 */ /* 0x000fce00078e000e */
[----:B------:R-:W-:Y:S05]  /*10440*/  WARPSYNC.COLLECTIVE R15, `(.L_x_6824) ;  /* 0x000000000f087348 */ /* 0x000fea0003c00000 */
[----:B------:R0:W1:Y:S02]  /*10450*/  SHFL.IDX P6, R14, R13, R12, R11 ;  /* 0x0000000c0d0e7389 */ /* 0x00006400000c000b */
[----:B01----:R-:W-:Y:S01]  /*10460*/  ENDCOLLECTIVE ;  /* 0x000000000000791b */ /* 0x003fe20003800000 */
.L_x_6824:
        /* <DEDUP_REMOVED lines=11> */
[----:B------:R0:W-:Y:S02]  /*10520*/  @P0 LDGSTS.E.BYPASS.LTC128B.128 [R8+0x1c400], desc[UR36][R2.64+0x80], !P2 ;  /* 0x1c40008002080fae */ /* 0x0001e4000d101d64 */
[----:B0-----:R-:W-:Y:S01]  /*10530*/  IMAD.MOV.U32 R2, RZ, RZ, R14 ;  /* 0x000000ffff027224 */ /* 0x001fe200078e000e */
[----:B------:R-:W-:-:S07]  /*10540*/  @P1 LEA R8, R5, R22, 0x1 ;  /* 0x0000001605081211 */ /* 0x000fce00078e08ff */
[----:B------:R-:W-:Y:S05]  /*10550*/  WARPSYNC.COLLECTIVE R15, `(.L_x_6825) ;  /* 0x000000000f087348 */ /* 0x000fea0003c00000 */
[----:B------:R0:W1:Y:S02]  /*10560*/  SHFL.IDX P6, R14, R13, R12, R11 ;  /* 0x0000000c0d0e7389 */ /* 0x00006400000c000b */
[----:B01----:R-:W-:Y:S01]  /*10570*/  ENDCOLLECTIVE ;  /* 0x000000000000791b */ /* 0x003fe20003800000 */
.L_x_6825:
[----:B------:R-:W-:Y:S02]  /*10580*/  IMAD.MOV.U32 R13, RZ, RZ, R0 ;  /* 0x000000ffff0d7224 */ /* 0x000fe400078e0000 */
[----:B------:R-:W-:Y:S02]  /*10590*/  IMAD.MOV.U32 R12, RZ, RZ, 0x2 ;  /* 0x00000002ff0c7424 */ /* 0x000fe400078e00ff */
[----:B------:R-:W-:-:S07]  /*105a0*/  IMAD.MOV.U32 R3, RZ, RZ, R14 ;  /* 0x000000ffff037224 */ /* 0x000fce00078e000e */
[----:B------:R-:W-:Y:S05]  /*105b0*/  WARPSYNC.COLLECTIVE R15, `(.L_x_6826) ;  /* 0x000000000f087348 */ /* 0x000fea0003c00000 */
[----:B------:R0:W1:Y:S02]  /*105c0*/  SHFL.IDX P6, R14, R13, R12, R11 ;  /* 0x0000000c0d0e7389 */ /* 0x00006400000c000b */
[----:B01----:R-:W-:Y:S01]  /*105d0*/  ENDCOLLECTIVE ;  /* 0x000000000000791b */ /* 0x003fe20003800000 */
.L_x_6826:
        /* <DEDUP_REMOVED lines=10> */
[----:B------:R0:W-:Y:S01]  /*10680*/  @P1 LDGSTS.E.BYPASS.LTC128B.128 [R8+0x1cc00], desc[UR36][R2.64+0x80], !P2 ;  /* 0x1cc0008002081fae */ /* 0x0001e2000d101d64 */
[----:B------:R-:W-:Y:S01]  /*10690*/  ISETP.GE.AND P1, PT, R6, 0x21, PT ;  /* 0x000000210600780c */ /* 0x000fe20003f26270 */
[----:B0-----:R-:W-:-:S12]  /*106a0*/  IMAD.MOV.U32 R2, RZ, RZ, R14 ;  /* 0x000000ffff027224 */ /* 0x001fd800078e000e */
[----:B------:R-:W-:Y:S05]  /*106b0*/  WARPSYNC.COLLECTIVE R15, `(.L_x_6827) ;  /* 0x000000000f087348 */ /* 0x000fea0003c00000 */
[----:B------:R0:W1:Y:S02]  /*106c0*/  SHFL.IDX P6, R14, R13, R12, R11 ;  /* 0x0000000c0d0e7389 */ /* 0x00006400000c000b */
[----:B01----:R-:W-:Y:S01]  /*106d0*/  ENDCOLLECTIVE ;  /* 0x000000000000791b */ /* 0x003fe20003800000 */
.L_x_6827:
[----:B------:R-:W-:Y:S01]  /*106e0*/  @P1 LEA R8, R5, R22, 0x1 ;  /* 0x0000001605081211 */ /* 0x000fe200078e08ff */
[----:B------:R-:W-:Y:S02]  /*106f0*/  IMAD.MOV.U32 R13, RZ, RZ, R0 ;  /* 0x000000ffff0d7224 */ /* 0x000fe400078e0000 */
[----:B------:R-:W-:Y:S02]  /*10700*/  IMAD.MOV.U32 R12, RZ, RZ, 0x3 ;  /* 0x00000003ff0c7424 */ /* 0x000fe400078e00ff */
[----:B------:R-:W-:-:S07]  /*10710*/  IMAD.MOV.U32 R3, RZ, RZ, R14 ;  /* 0x000000ffff037224 */ /* 0x000fce00078e000e */
[----:B------:R-:W-:Y:S05]  /*10720*/  WARPSYNC.COLLECTIVE R15, `(.L_x_6828) ;  /* 0x000000000f087348 */ /* 0x000fea0003c00000 */
[----:B------:R0:W1:Y:S02]  /*10730*/  SHFL.IDX P6, R14, R13, R12, R11 ;  /* 0x0000000c0d0e7389 */ /* 0x00006400000c000b */
[----:B01----:R-:W-:Y:S01]  /*10740*/  ENDCOLLECTIVE ;  /* 0x000000000000791b */ /* 0x003fe20003800000 */
.L_x_6828:
        /* <DEDUP_REMOVED lines=16> */
.L_x_6829:
[----:B------:R-:W-:Y:S01]  /*10850*/  @P1 LEA R8, R5, R22, 0x1 ;  /* 0x0000001605081211 */ /* 0x000fe200078e08ff */
[----:B------:R-:W-:Y:S02]  /*10860*/  IMAD.MOV.U32 R13, RZ, RZ, R0 ;  /* 0x000000ffff0d7224 */ /* 0x000fe400078e0000 */
[----:B------:R-:W-:Y:S02]  /*10870*/  IMAD.MOV.U32 R12, RZ, RZ, 0x4 ;  /* 0x00000004ff0c7424 */ /* 0x000fe400078e00ff */
[----:B------:R-:W-:-:S07]  /*10880*/  IMAD.MOV.U32 R3, RZ, RZ, R14 ;  /* 0x000000ffff037224 */ /* 0x000fce00078e000e */
[----:B------:R-:W-:Y:S05]  /*10890*/  WARPSYNC.COLLECTIVE R15, `(.L_x_6830) ;  /* 0x000000000f087348 */ /* 0x000fea0003c00000 */
[----:B------:R0:W1:Y:S02]  /*108a0*/  SHFL.IDX P6, R14, R13, R12, R11 ;  /* 0x0000000c0d0e7389 */ /* 0x00006400000c000b */
[----:B01----:R-:W-:Y:S01]  /*108b0*/  ENDCOLLECTIVE ;  /* 0x000000000000791b */ /* 0x003fe20003800000 */
.L_x_6830:
        /* <DEDUP_REMOVED lines=16> */
.L_x_6831:
[----:B------:R-:W-:Y:S01]  /*109c0*/  @P1 LEA R8, R5, R22, 0x1 ;  /* 0x0000001605081211 */ /* 0x000fe200078e08ff */
[----:B------:R-:W-:Y:S02]  /*109d0*/  IMAD.MOV.U32 R13, RZ, RZ, R0 ;  /* 0x000000ffff0d7224 */ /* 0x000fe400078e0000 */
[----:B------:R-:W-:Y:S02]  /*109e0*/  IMAD.MOV.U32 R12, RZ, RZ, 0x5 ;  /* 0x00000005ff0c7424 */ /* 0x000fe400078e00ff */
[----:B------:R-:W-:-:S07]  /*109f0*/  IMAD.MOV.U32 R3, RZ, RZ, R14 ;  /* 0x000000ffff037224 */ /* 0x000fce00078e000e */
[----:B------:R-:W-:Y:S05]  /*10a00*/  WARPSYNC.COLLECTIVE R15, `(.L_x_6832) ;  /* 0x000000000f087348 */ /* 0x000fea0003c00000 */
[----:B------:R0:W1:Y:S02]  /*10a10*/  SHFL.IDX P6, R14, R13, R12, R11 ;  /* 0x0000000c0d0e7389 */ /* 0x00006400000c000b */
[----:B01----:R-:W-:Y:S01]  /*10a20*/  ENDCOLLECTIVE ;  /* 0x000000000000791b */ /* 0x003fe20003800000 */
.L_x_6832:
        /* <DEDUP_REMOVED lines=16> */
.L_x_6833:
[----:B------:R-:W-:Y:S01]  /*10b30*/  @P1 LEA R8, R5, R22, 0x1 ;  /* 0x0000001605081211 */ /* 0x000fe200078e08ff */
[----:B------:R-:W-:Y:S02]  /*10b40*/  IMAD.MOV.U32 R13, RZ, RZ, R0 ;  /* 0x000000ffff0d7224 */ /* 0x000fe400078e0000 */
[----:B------:R-:W-:Y:S02]  /*10b50*/  IMAD.MOV.U32 R12, RZ, RZ, 0x6 ;  /* 0x00000006ff0c7424 */ /* 0x000fe400078e00ff */
[----:B------:R-:W-:-:S07]  /*10b60*/  IMAD.MOV.U32 R3, RZ, RZ, R14 ;  /* 0x000000ffff037224 */ /* 0x000fce00078e000e */
[----:B------:R-:W-:Y:S05]  /*10b70*/  WARPSYNC.COLLECTIVE R15, `(.L_x_6834) ;  /* 0x000000000f087348 */ /* 0x000fea0003c00000 */
[----:B------:R0:W1:Y:S02]  /*10b80*/  SHFL.IDX P6, R14, R13, R12, R11 ;  /* 0x0000000c0d0e7389 */ /* 0x00006400000c000b */
[----:B01----:R-:W-:Y:S01]  /*10b90*/  ENDCOLLECTIVE ;  /* 0x000000000000791b */ /* 0x003fe20003800000 */
.L_x_6834:
        /* <DEDUP_REMOVED lines=16> */
.L_x_6835:
[----:B------:R-:W-:Y:S01]  /*10ca0*/  @P1 LEA R8, R5, R22, 0x1 ;  /* 0x0000001605081211 */ /* 0x000fe200078e08ff */
[----:B------:R-:W-:Y:S02]  /*10cb0*/  IMAD.MOV.U32 R13, RZ, RZ, R0 ;  /* 0x000000ffff0d7224 */ /* 0x000fe400078e0000 */
[----:B------:R-:W-:Y:S02]  /*10cc0*/  IMAD.MOV.U32 R12, RZ, RZ, 0x7 ;  /* 0x00000007ff0c7424 */ /* 0x000fe400078e00ff */
[----:B------:R-:W-:-:S07]  /*10cd0*/  IMAD.MOV.U32 R3, RZ, RZ, R14 ;  /* 0x000000ffff037224 */ /* 0x000fce00078e000e */
[----:B------:R-:W-:Y:S05]  /*10ce0*/  WARPSYNC.COLLECTIVE R15, `(.L_x_6836) ;  /* 0x000000000f087348 */ /* 0x000fea0003c00000 */
[----:B------:R0:W1:Y:S02]  /*10cf0*/  SHFL.IDX P6, R14, R13, R12, R11 ;  /* 0x0000000c0d0e7389 */ /* 0x00006400000c000b */
[----:B01----:R-:W-:Y:S01]  /*10d00*/  ENDCOLLECTIVE ;  /* 0x000000000000791b */ /* 0x003fe20003800000 */
.L_x_6836:
        /* <DEDUP_REMOVED lines=10> */
.L_x_6837:
[----:B------:R-:W-:Y:S01]  /*10db0*/  @!PT LDS RZ, [RZ] ;  /* 0x00000000fffff984 */ /* 0x000fe20000000800 */
[----:B------:R-:W-:Y:S01]  /*10dc0*/  @!PT LDS RZ, [RZ] ;  /* 0x00000000fffff984 */ /* 0x000fe20000000800 */
[----:B------:R-:W-:Y:S01]  /*10dd0*/  @!PT LDS RZ, [RZ] ;  /* 0x00000000fffff984 */ /* 0x000fe20000000800 */
[----:B------:R-:W-:Y:S04]  /*10de0*/  @P1 LDGSTS.E.BYPASS.LTC128B.128 [R8+0x1b400], desc[UR36][R2.64], !P3 ;  /* 0x1b40000002081fae */ /* 0x000fe8000d901d64 */
[----:B------:R0:W-:Y:S02]  /*10df0*/  @P1 LDGSTS.E.BYPASS.LTC128B.128 [R8+0x1f400], desc[UR36][R2.64+0x80], !P2 ;  /* 0x1f40008002081fae */ /* 0x0001e4000d101d64 */
[----:B0-----:R-:W-:Y:S01]  /*10e00*/  IMAD.MOV.U32 R2, RZ, RZ, R14 ;  /* 0x000000ffff027224 */ /* 0x001fe200078e000e */
[----:B------:R-:W-:Y:S06]  /*10e10*/  BRA `(.L_x_6838) ;  /* 0xffffffb800f47947 */ /* 0x000fec000383ffff */
.L_x_6762:
        /* <DEDUP_REMOVED lines=9> */
.L_x_6839:
[C---:B------:R-:W-:Y:S01]  /*10eb0*/  VIADD R7, R4.reuse, 0x10 ;  /* 0x0000001004077836 */ /* 0x040fe20000000000 */
[----:B------:R-:W-:Y:S01]  /*10ec0*/  ISETP.GE.AND P2, PT, R4, R6, PT ;  /* 0x000000060400720c */ /* 0x000fe20003f46270 */
[----:B------:R-:W-:Y:S02]  /*10ed0*/  IMAD.MOV.U32 R13, RZ, RZ, R0 ;  /* 0x000000ffff0d7224 */ /* 0x000fe400078e0000 */
[----:B------:R-:W-:-:S10]  /*10ee0*/  IMAD.MOV.U32 R2, RZ, RZ, R14 ;  /* 0x000000ffff027224 */ /* 0x000fd400078e000e */
[----:B------:R-:W-:Y:S05]  /*10ef0*/  WARPSYNC.COLLECTIVE R15, `(.L_x_6840) ;  /* 0x000000000f087348 */ /* 0x000fea0003c00000 */
[----:B------:R0:W1:Y:S02]  /*10f00*/  SHFL.IDX P6, R14, R13, R12, R11 ;  /* 0x0000000c0d0e7389 */ /* 0x00006400000c000b */
[----:B01----:R-:W-:Y:S01]  /*10f10*/  ENDCOLLECTIVE ;  /* 0x000000000000791b */ /* 0x003fe20003800000 */
.L_x_6840:
        /* <DEDUP_REMOVED lines=8> */
.L_x_6841:
[----:B------:R-:W-:Y:S01]  /*10fa0*/  @!PT LDS RZ, [RZ] ;  /* 0x00000000fffff984 */ /* 0x000fe20000000800 */
[----:B------:R-:W-:Y:S01]  /*10fb0*/  @!PT LDS RZ, [RZ] ;  /* 0x00000000fffff984 */ /* 0x000fe20000000800 */
[----:B------:R-:W-:Y:S01]  /*10fc0*/  @!PT LDS RZ, [RZ] ;  /* 0x00000000fffff984 */ /* 0x000fe20000000800 */
[----:B------:R-:W-:Y:S04]  /*10fd0*/  @!P2 LDGSTS.E.BYPASS.LTC128B.128 [R9+0x10400], desc[UR36][R2.64], !P0 ;  /* 0x104000000209afae */ /* 0x000fe8000c101d64 */
[----:B------:R0:W-:Y:S01]  /*10fe0*/  @!P2 LDGSTS.E.BYPASS.LTC128B.128 [R9+0x14400], desc[UR36][R2.64+0x80], !P1 ;  /* 0x144000800209afae */ /* 0x0001e2000c901d64 */
[----:B------:R-:W-:Y:S01]  /*10ff0*/  ISETP.GE.AND P2, PT, R7, R6, PT ;  /* 0x000000060700720c */ /* 0x000fe20003f46270 */
[----:B------:R-:W-:Y:S02]  /*11000*/  IMAD.MOV.U32 R13, RZ, RZ, R0 ;  /* 0x000000ffff0d7224 */ /* 0x000fe400078e0000 */
[----:B0-----:R-:W-:-:S10]  /*11010*/  IMAD.MOV.U32 R2, RZ, RZ, R14 ;  /* 0x000000ffff027224 */ /* 0x001fd400078e000e */
[----:B------:R-:W-:Y:S05]  /*11020*/  WARPSYNC.COLLECTIVE R15, `(.L_x_6842) ;  /* 0x000000000f087348 */ /* 0x000fea0003c00000 */
[----:B------:R0:W1:Y:S02]  /*11030*/  SHFL.IDX P6, R14, R13, R12, R11 ;  /* 0x0000000c0d0e7389 */ /* 0x00006400000c000b */
[----:B01----:R-:W-:Y:S01]  /*11040*/  ENDCOLLECTIVE ;  /* 0x000000000000791b */ /* 0x003fe20003800000 */
.L_x_6842:
        /* <DEDUP_REMOVED lines=8> */
.L_x_6843:
[----:B------:R-:W-:Y:S02]  /*110d0*/  @!P2 IMAD.MOV.U32 R3, RZ, RZ, R7 ;  /* 0x000000ffff03a224 */ /* 0x000fe400078e0007 */
[----:B------:R-:W-:-:S03]  /*110e0*/  VIADD R7, R4, 0x20 ;  /* 0x0000002004077836 */ /* 0x000fc60000000000 */
        /* <DEDUP_REMOVED lines=11> */
.L_x_6844:
        /* <DEDUP_REMOVED lines=8> */
.L_x_6845:
[----:B------:R-:W-:Y:S02]  /*11220*/  @!P2 IMAD.MOV.U32 R3, RZ, RZ, R7 ;  /* 0x000000ffff03a224 */ /* 0x000fe400078e0007 */
[----:B------:R-:W-:-:S03]  /*11230*/  VIADD R7, R4, 0x30 ;  /* 0x0000003004077836 */ /* 0x000fc60000000000 */
[----:B------:R-:W-:Y:S01]  /*11240*/  @!PT LDS RZ, [RZ] ;  /* 0x00000000fffff984 */ /* 0x000fe20000000800 */
[----:B------:R-:W-:Y:S01]  /*11250*/  @!PT LDS RZ, [RZ] ;  /* 0x00000000fffff984 */ /* 0x000fe20000000800 */
[----:B------:R-:W-:Y:S01]  /*11260*/  @!PT LDS RZ, [RZ] ;  /* 0x00000000fffff984 */ /* 0x000fe20000000800 */
        /* <DEDUP_REMOVED lines=8> */
.L_x_6846:
        /* <DEDUP_REMOVED lines=8> */
.L_x_6847:
        /* <DEDUP_REMOVED lines=8> */
[----:B------:R-:W-:Y:S01]  /*113f0*/  IMAD.MOV.U32 R13, RZ, RZ, R0 ;  /* 0x000000ffff0d7224 */ /* 0x000fe200078e0000 */
[----:B0-----:R-:W-:-:S11]  /*11400*/  MOV R2, R14 ;  /* 0x0000000e00027202 */ /* 0x001fd60000000f00 */
[----:B------:R-:W-:Y:S05]  /*11410*/  WARPSYNC.COLLECTIVE R15, `(.L_x_6848) ;  /* 0x000000000f087348 */ /* 0x000fea0003c00000 */
[----:B------:R0:W1:Y:S02]  /*11420*/  SHFL.IDX P6, R14, R13, R12, R11 ;  /* 0x0000000c0d0e7389 */ /* 0x00006400000c000b */
[----:B01----:R-:W-:Y:S01]  /*11430*/  ENDCOLLECTIVE ;  /* 0x000000000000791b */ /* 0x003fe20003800000 */
.L_x_6848:
        /* <DEDUP_REMOVED lines=8> */
.L_x_6849:
        /* <DEDUP_REMOVED lines=13> */
.L_x_6850:
        /* <DEDUP_REMOVED lines=8> */
.L_x_6851:
        /* <DEDUP_REMOVED lines=13> */
.L_x_6852:
        /* <DEDUP_REMOVED lines=8> */
.L_x_6853:
[----:B------:R-:W-:-:S05]  /*11760*/  @!P2 IMAD.MOV.U32 R3, RZ, RZ, R7 ;  /* 0x000000ffff03a224 */ /* 0x000fca00078e0007 */
[----:B------:R-:W-:Y:S01]  /*11770*/  @!PT LDS RZ, [RZ] ;  /* 0x00000000fffff984 */ /* 0x000fe20000000800 */
[----:B------:R-:W-:Y:S01]  /*11780*/  @!PT LDS RZ, [RZ] ;  /* 0x00000000fffff984 */ /* 0x000fe20000000800 */
[----:B------:R-:W-:Y:S01]  /*11790*/  @!PT LDS RZ, [RZ] ;  /* 0x00000000fffff984 */ /* 0x000fe20000000800 */
[----:B------:R0:W-:Y:S04]  /*117a0*/  @!P2 LDGSTS.E.BYPASS.LTC128B.128 [R9+0x13400], desc[UR36][R2.64], !P0 ;  /* 0x134000000209afae */ /* 0x0001e8000c101d64 */
[----:B------:R0:W-:Y:S01]  /*117b0*/  @!P2 LDGSTS.E.BYPASS.LTC128B.128 [R9+0x17400], desc[UR36][R2.64+0x80], !P1 ;  /* 0x174000800209afae */ /* 0x0001e2000c901d64 */
[----:B------:R-:W-:Y:S02]  /*117c0*/  IMAD.MOV.U32 R13, RZ, RZ, R0 ;  /* 0x000000ffff0d7224 */ /* 0x000fe400078e0000 */
[----:B------:R-:W-:-:S07]  /*117d0*/  IMAD.MOV.U32 R5, RZ, RZ, R14 ;  /* 0x000000ffff057224 */ /* 0x000fce00078e000e */
[----:B0-----:R-:W-:Y:S05]  /*117e0*/  WARPSYNC.COLLECTIVE R15, `(.L_x_6854) ;  /* 0x000000000f087348 */ /* 0x001fea0003c00000 */
[----:B------:R1:W2:Y:S02]  /*117f0*/  SHFL.IDX P6, R14, R13, R12, R11 ;  /* 0x0000000c0d0e7389 */ /* 0x0002a400000c000b */
[----:B012---:R-:W-:Y:S01]  /*11800*/  ENDCOLLECTIVE ;  /* 0x000000000000791b */ /* 0x007fe20003800000 */
.L_x_6854:
[----:B------:R-:W-:Y:S05]  /*11810*/  BRA `(.L_x_6855) ;  /* 0xffffffbc00507947 */ /* 0x000fea000383ffff */
.L_x_6767:
[----:B0-----:R0:W1:Y:S02]  /*11820*/  SYNCS.PHASECHK.TRANS64.TRYWAIT P1, [R22+URZ+0x28820], R3 ;  /* 0x02882003160075a7 */ /* 0x001064000802017f */
[----:B-1----:R-:W-:Y:S05]  /*11830*/  @!P1 NANOSLEEP.SYNCS 0x989680 ;  /* 0x009896800000995d */ /* 0x002fea0003900000 */
[----:B------:R-:W1:Y:S02]  /*11840*/  @!P1 SYNCS.PHASECHK.TRANS64 P1, [R22+URZ+0x28820], R3 ;  /* 0x02882003160095a7 */ /* 0x000e64000802007f */
[----:B-1----:R-:W-:Y:S05]  /*11850*/  @!P1 BRA `(.L_x_6767) ;  /* 0xfffffffc00f09947 */ /* 0x002fea000383ffff */
[----:B------:R-:W-:Y:S05]  /*11860*/  BRA `(.L_x_6856) ;  /* 0xffffffbc00c87947 */ /* 0x000fea000383ffff */
.L_x_6772:
[----:B0-----:R0:W1:Y:S02]  /*11870*/  SYNCS.PHASECHK.TRANS64.TRYWAIT P0, [R6+URZ+0x28840], R3 ;  /* 0x02884003060075a7 */ /* 0x001064000800017f */
[----:B-1----:R-:W-:Y:S05]  /*11880*/  @!P0 NANOSLEEP.SYNCS 0x989680 ;  /* 0x009896800000895d */ /* 0x002fea0003900000 */
[----:B------:R-:W1:Y:S02]  /*11890*/  @!P0 SYNCS.PHASECHK.TRANS64 P0, [R6+URZ+0x28840], R3 ;  /* 0x02884003060085a7 */ /* 0x000e64000800007f */
[----:B-1----:R-:W-:Y:S05]  /*118a0*/  @!P0 BRA `(.L_x_6772) ;  /* 0xfffffffc00f08947 */ /* 0x002fea000383ffff */
[----:B------:R-:W-:Y:S05]  /*118b0*/  BRA `(.L_x_6857) ;  /* 0xffffffc0008c7947 */ /* 0x000fea000383ffff */
.L_x_6773:
[----:B------:R-:W-:Y:S01]  /*118c0*/  BSSY B1, `(.L_x_6858) ;  /* 0x0000008000017945 */ /* 0x000fe20003800000 */
[----:B------:R-:W-:Y:S01]  /*118d0*/  IMAD.MOV.U32 R13, RZ, RZ, R9 ;  /* 0x000000ffff0d7224 */ /* 0x000fe200078e0009 */
[----:B------:R-:W-:Y:S01]  /*118e0*/  MOV R15, 0xffffffff ;  /* 0xffffffff000f7802 */ /* 0x000fe20000000f00 */
[----:B------:R-:W-:Y:S02]  /*118f0*/  IMAD.MOV.U32 R12, RZ, RZ, RZ ;  /* 0x000000ffff0c7224 */ /* 0x000fe400078e00ff */
[----:B------:R-:W-:-:S07]  /*11900*/  IMAD.MOV.U32 R11, RZ, RZ, 0x181f ;  /* 0x0000181fff0b7424 */ /* 0x000fce00078e00ff */
[----:B--2---:R-:W-:Y:S05]  /*11910*/  WARPSYNC.COLLECTIVE R15, `(.L_x_6859) ;  /* 0x000000000f087348 */ /* 0x004fea0003c00000 */
[----:B--2---:R0:W1:Y:S02]  /*11920*/  SHFL.IDX P6, R14, R13, R12, R11 ;  /* 0x0000000c0d0e7389 */ /* 0x00406400000c000b */
[----:B01----:R-:W-:Y:S01]  /*11930*/  ENDCOLLECTIVE ;  /* 0x000000000000791b */ /* 0x003fe20003800000 */
.L_x_6859:
[----:B------:R-:W-:Y:S05]  /*11940*/  BSYNC B1 ;  /* 0x0000000000017941 */ /* 0x000fea0003800000 */
.L_x_6858:
[----:B------:R-:W-:Y:S01]  /*11950*/  IMAD.MOV.U32 R13, RZ, RZ, R8 ;  /* 0x000000ffff0d7224 */ /* 0x000fe200078e0008 */
[----:B------:R-:W-:Y:S01]  /*11960*/  SHF.L.U32 R5, R30, 0x1, RZ ;  /* 0x000000011e057819 */ /* 0x000fe200000006ff */
        /* <DEDUP_REMOVED lines=8> */
.L_x_6860:
[----:B------:R-:W-:Y:S02]  /*119f0*/  IMAD.MOV.U32 R13, RZ, RZ, R9 ;  /* 0x000000ffff0d7224 */ /* 0x000fe400078e0009 */
[----:B------:R-:W-:Y:S02]  /*11a00*/  IMAD.MOV.U32 R12, RZ, RZ, 0x1 ;  /* 0x00000001ff0c7424 */ /* 0x000fe400078e00ff */
[----:B------:R-:W-:-:S07]  /*11a10*/  IMAD.MOV.U32 R2, RZ, RZ, R14 ;  /* 0x000000ffff027224 */ /* 0x000fce00078e000e */
[----:B------:R-:W-:Y:S05]  /*11a20*/  WARPSYNC.COLLECTIVE R15, `(.L_x_6861) ;  /* 0x000000000f087348 */ /* 0x000fea0003c00000 */
[----:B------:R0:W1:Y:S02]  /*11a30*/  SHFL.IDX P6, R14, R13, R12, R11 ;  /* 0x0000000c0d0e7389 */ /* 0x00006400000c000b */
[----:B01----:R-:W-:Y:S01]  /*11a40*/  ENDCOLLECTIVE ;  /* 0x000000000000791b */ /* 0x003fe20003800000 */
.L_x_6861:
[----:B------:R-:W-:-:S05]  /*11a50*/  IADD3 R2, P0, R2, R5, RZ ;  /* 0x0000000502027210 */ /* 0x000fca0007f1e0ff */
[----:B------:R-:W-:-:S05]  /*11a60*/  IMAD.X R3, RZ, RZ, R3, P0 ;  /* 0x000000ffff037224 */ /* 0x000fca00000e0603 */
[----:B------:R-:W-:Y:S01]  /*11a70*/  @!PT LDS RZ, [RZ] ;  /* 0x00000000fffff984 */ /* 0x000fe20000000800 */
[----:B------:R-:W-:Y:S01]  /*11a80*/  @!PT LDS RZ, [RZ] ;  /* 0x00000000fffff984 */ /* 0x000fe20000000800 */
[----:B------:R-:W-:Y:S01]  /*11a90*/  @!PT LDS RZ, [RZ] ;  /* 0x00000000fffff984 */ /* 0x000fe20000000800 */
[----:B------:R-:W-:Y:S01]  /*11aa0*/  LDGSTS.E.BYPASS.LTC128B.128 [R7+0x18400], desc[UR36][R2.64], !P4 ;  /* 0x1840000002077fae */ /* 0x000fe2000e101d64 */
[----:B------:R-:W-:-:S03]  /*11ab0*/  IMAD.MOV.U32 R13, RZ, RZ, R8 ;  /* 0x000000ffff0d7224 */ /* 0x000fc600078e0008 */
[----:B------:R0:W-:Y:S02]  /*11ac0*/  LDGSTS.E.BYPASS.LTC128B.128 [R7+0x1c400], desc[UR36][R2.64+0x80], !P3 ;  /* 0x1c40008002077fae */ /* 0x0001e4000d901d64 */
[----:B0-----:R-:W-:-:S07]  /*11ad0*/  IMAD.MOV.U32 R3, RZ, RZ, R14 ;  /* 0x000000ffff037224 */ /* 0x001fce00078e000e */
[----:B------:R-:W-:Y:S05]  /*11ae0*/  WARPSYNC.COLLECTIVE R15, `(.L_x_6862) ;  /* 0x000000000f087348 */ /* 0x000fea0003c00000 */
[----:B------:R0:W1:Y:S02]  /*11af0*/  SHFL.IDX P6, R14, R13, R12, R11 ;  /* 0x0000000c0d0e7389 */ /* 0x00006400000c000b */
[----:B01----:R-:W-:Y:S01]  /*11b00*/  ENDCOLLECTIVE ;  /* 0x000000000000791b */ /* 0x003fe20003800000 */
.L_x_6862:
[----:B------:R-:W-:Y:S02]  /*11b10*/  IMAD.MOV.U32 R13, RZ, RZ, R9 ;  /* 0x000000ffff0d7224 */ /* 0x000fe400078e0009 */
[----:B------:R-:W-:Y:S01]  /*11b20*/  IMAD.MOV.U32 R12, RZ, RZ, 0x2 ;  /* 0x00000002ff0c7424 */ /* 0x000fe200078e00ff */
[----:B------:R-:W-:-:S07]  /*11b30*/  MOV R2, R14 ;  /* 0x0000000e00027202 */ /* 0x000fce0000000f00 */
[----:B------:R-:W-:Y:S05]  /*11b40*/  WARPSYNC.COLLECTIVE R15, `(.L_x_6863) ;  /* 0x000000000f087348 */ /* 0x000fea0003c00000 */
[----:B------:R0:W1:Y:S02]  /*11b50*/  SHFL.IDX P6, R14, R13, R12, R11 ;  /* 0x0000000c0d0e7389 */ /* 0x00006400000c000b */
[----:B01----:R-:W-:Y:S01]  /*11b60*/  ENDCOLLECTIVE ;  /* 0x000000000000791b */ /* 0x003fe20003800000 */
.L_x_6863:
        /* <DEDUP_REMOVED lines=12> */
.L_x_6864:
[----:B------:R-:W-:Y:S02]  /*11c30*/  IMAD.MOV.U32 R13, RZ, RZ, R9 ;  /* 0x000000ffff0d7224 */ /* 0x000fe400078e0009 */
[----:B------:R-:W-:Y:S02]  /*11c40*/  IMAD.MOV.U32 R12, RZ, RZ, 0x3 ;  /* 0x00000003ff0c7424 */ /* 0x000fe400078e00ff */
[----:B------:R-:W-:-:S07]  /*11c50*/  IMAD.MOV.U32 R2, RZ, RZ, R14 ;  /* 0x000000ffff027224 */ /* 0x000fce00078e000e */
[----:B------:R-:W-:Y:S05]  /*11c60*/  WARPSYNC.COLLECTIVE R15, `(.L_x_6865) ;  /* 0x000000000f087348 */ /* 0x000fea0003c00000 */
[----:B------:R0:W1:Y:S02]  /*11c70*/  SHFL.IDX P6, R14, R13, R12, R11 ;  /* 0x0000000c0d0e7389 */ /* 0x00006400000c000b */
[----:B01----:R-:W-:Y:S01]  /*11c80*/  ENDCOLLECTIVE ;  /* 0x000000000000791b */ /* 0x003fe20003800000 */
.L_x_6865:
[----:B------:R-:W-:-:S04]  /*11c90*/  IADD3 R2, P0, R2, R5, RZ ;  /* 0x0000000502027210 */ /* 0x000fc80007f1e0ff */
[----:B------:R-:W-:-:S05]  /*11ca0*/  IADD3.X R3, RZ, R3, RZ, P0, !PT ;  /* 0x00000003ff037210 */ /* 0x000fca00007fe4ff */
        /* <DEDUP_REMOVED lines=10> */
.L_x_6866:
[----:B------:R-:W-:Y:S01]  /*11d50*/  MOV R13, R9 ;  /* 0x00000009000d7202 */ /* 0x000fe20000000f00 */
[----:B------:R-:W-:Y:S02]  /*11d60*/  IMAD.MOV.U32 R12, RZ, RZ, 0x4 ;  /* 0x00000004ff0c7424 */ /* 0x000fe400078e00ff */
[----:B------:R-:W-:-:S07]  /*11d70*/  IMAD.MOV.U32 R2, RZ, RZ, R14 ;  /* 0x000000ffff027224 */ /* 0x000fce00078e000e */
[----:B------:R-:W-:Y:S05]  /*11d80*/  WARPSYNC.COLLECTIVE R15, `(.L_x_6867) ;  /* 0x000000000f087348 */ /* 0x000fea0003c00000 */
[----:B------:R0:W1:Y:S02]  /*11d90*/  SHFL.IDX P6, R14, R13, R12, R11 ;  /* 0x0000000c0d0e7389 */ /* 0x00006400000c000b */
[----:B01----:R-:W-:Y:S01]  /*11da0*/  ENDCOLLECTIVE ;  /* 0x000000000000791b */ /* 0x003fe20003800000 */
.L_x_6867:
        /* <DEDUP_REMOVED lines=12> */
.L_x_6868:
[----:B------:R-:W-:Y:S01]  /*11e70*/  IMAD.MOV.U32 R13, RZ, RZ, R9 ;  /* 0x000000ffff0d7224 */ /* 0x000fe200078e0009 */
[----:B------:R-:W-:Y:S01]  /*11e80*/  MOV R12, 0x5 ;  /* 0x00000005000c7802 */ /* 0x000fe20000000f00 */
[----:B------:R-:W-:-:S07]  /*11e90*/  IMAD.MOV.U32 R2, RZ, RZ, R14 ;  /* 0x000000ffff027224 */ /* 0x000fce00078e000e */
[----:B------:R-:W-:Y:S05]  /*11ea0*/  WARPSYNC.COLLECTIVE R15, `(.L_x_6869) ;  /* 0x000000000f087348 */ /* 0x000fea0003c00000 */
[----:B------:R0:W1:Y:S02]  /*11eb0*/  SHFL.IDX P6, R14, R13, R12, R11 ;  /* 0x0000000c0d0e7389 */ /* 0x00006400000c000b */
[----:B01----:R-:W-:Y:S01]  /*11ec0*/  ENDCOLLECTIVE ;  /* 0x000000000000791b */ /* 0x003fe20003800000 */
.L_x_6869:
        /* <DEDUP_REMOVED lines=12> */
.L_x_6870:
[----:B------:R-:W-:Y:S02]  /*11f90*/  IMAD.MOV.U32 R13, RZ, RZ, R9 ;  /* 0x000000ffff0d7224 */ /* 0x000fe400078e0009 */
[----:B------:R-:W-:Y:S02]  /*11fa0*/  IMAD.MOV.U32 R12, RZ, RZ, 0x6 ;  /* 0x00000006ff0c7424 */ /* 0x000fe400078e00ff */
[----:B------:R-:W-:-:S07]  /*11fb0*/  IMAD.MOV.U32 R2, RZ, RZ, R14 ;  /* 0x000000ffff027224 */ /* 0x000fce00078e000e */
[----:B------:R-:W-:Y:S05]  /*11fc0*/  WARPSYNC.COLLECTIVE R15, `(.L_x_6871) ;  /* 0x000000000f087348 */ /* 0x000fea0003c00000 */
[----:B------:R0:W1:Y:S02]  /*11fd0*/  SHFL.IDX P6, R14, R13, R12, R11 ;  /* 0x0000000c0d0e7389 */ /* 0x00006400000c000b */
[----:B01----:R-:W-:Y:S01]  /*11fe0*/  ENDCOLLECTIVE ;  /* 0x000000000000791b */ /* 0x003fe20003800000 */
.L_x_6871:
        /* <DEDUP_REMOVED lines=8> */
[----:B0-----:R-:W-:-:S07]  /*12070*/  MOV R3, R14 ;  /* 0x0000000e00037202 */ /* 0x001fce0000000f00 */
[----:B------:R-:W-:Y:S05]  /*12080*/  WARPSYNC.COLLECTIVE R15, `(.L_x_6872) ;  /* 0x000000000f087348 */ /* 0x000fea0003c00000 */
[----:B------:R0:W1:Y:S02]  /*12090*/  SHFL.IDX P6, R14, R13, R12, R11 ;  /* 0x0000000c0d0e7389 */ /* 0x00006400000c000b */
[----:B01----:R-:W-:Y:S01]  /*120a0*/  ENDCOLLECTIVE ;  /* 0x000000000000791b */ /* 0x003fe20003800000 */
.L_x_6872:
[----:B------:R-:W-:Y:S02]  /*120b0*/  IMAD.MOV.U32 R13, RZ, RZ, R9 ;  /* 0x000000ffff0d7224 */ /* 0x000fe400078e0009 */
[----:B------:R-:W-:Y:S02]  /*120c0*/  IMAD.MOV.U32 R12, RZ, RZ, 0x7 ;  /* 0x00000007ff0c7424 */ /* 0x000fe400078e00ff */
[----:B------:R-:W-:-:S07]  /*120d0*/  IMAD.MOV.U32 R2, RZ, RZ, R14 ;  /* 0x000000ffff027224 */ /* 0x000fce00078e000e */
[----:B------:R-:W-:Y:S05]  /*120e0*/  WARPSYNC.COLLECTIVE R15, `(.L_x_6873) ;  /* 0x000000000f087348 */ /* 0x000fea0003c00000 */
[----:B------:R0:W1:Y:S02]  /*120f0*/  SHFL.IDX P6, R14, R13, R12, R11 ;  /* 0x0000000c0d0e7389 */ /* 0x00006400000c000b */
[----:B01----:R-:W-:Y:S01]  /*12100*/  ENDCOLLECTIVE ;  /* 0x000000000000791b */ /* 0x003fe20003800000 */
.L_x_6873:
[----:B------:R-:W-:-:S05]  /*12110*/  IADD3 R2, P0, R2, R5, RZ ;  /* 0x0000000502027210 */ /* 0x000fca0007f1e0ff */
[----:B------:R-:W-:-:S05]  /*12120*/  IMAD.X R3, RZ, RZ, R3, P0 ;  /* 0x000000ffff037224 */ /* 0x000fca00000e0603 */
        /* <DEDUP_REMOVED lines=10> */
.L_x_6874:
[----:B------:R-:W-:Y:S01]  /*121d0*/  IMAD.MOV.U32 R2, RZ, RZ, R14 ;  /* 0x000000ffff027224 */ /* 0x000fe200078e000e */
[----:B------:R-:W-:Y:S06]  /*121e0*/  BRA `(.L_x_6875) ;  /* 0xffffffbc00587947 */ /* 0x000fec000383ffff */
.L_x_6778:
[----:B-1----:R1:W3:Y:S02]  /*121f0*/  SYNCS.PHASECHK.TRANS64.TRYWAIT P0, [R6+URZ+0x28860], R3 ;  /* 0x02886003060075a7 */ /* 0x0022e4000800017f */
[----:B---3--:R-:W-:Y:S05]  /*12200*/  @!P0 NANOSLEEP.SYNCS 0x989680 ;  /* 0x009896800000895d */ /* 0x008fea0003900000 */
[----:B------:R-:W3:Y:S02]  /*12210*/  @!P0 SYNCS.PHASECHK.TRANS64 P0, [R6+URZ+0x28860], R3 ;  /* 0x02886003060085a7 */ /* 0x000ee4000800007f */
[----:B---3--:R-:W-:Y:S05]  /*12220*/  @!P0 BRA `(.L_x_6778) ;  /* 0xfffffffc00f08947 */ /* 0x008fea000383ffff */
[----:B------:R-:W-:Y:S05]  /*12230*/  BRA `(.L_x_6876) ;  /* 0xffffffbc00b47947 */ /* 0x000fea000383ffff */
.L_x_6779:
[----:B------:R-:W-:Y:S01]  /*12240*/  BSSY B1, `(.L_x_6877) ;  /* 0x0000008000017945 */ /* 0x000fe20003800000 */
[----:B------:R-:W-:Y:S02]  /*12250*/  IMAD.MOV.U32 R13, RZ, RZ, R23 ;  /* 0x000000ffff0d7224 */ /* 0x000fe400078e0017 */
[----:B------:R-:W-:Y:S02]  /*12260*/  IMAD.MOV.U32 R12, RZ, RZ, RZ ;  /* 0x000000ffff0c7224 */ /* 0x000fe400078e00ff */
[----:B------:R-:W-:Y:S02]  /*12270*/  IMAD.MOV.U32 R11, RZ, RZ, 0x181f ;  /* 0x0000181fff0b7424 */ /* 0x000fe400078e00ff */
[----:B------:R-:W-:-:S07]  /*12280*/  IMAD.MOV.U32 R15, RZ, RZ, -0x1 ;  /* 0xffffffffff0f7424 */ /* 0x000fce00078e00ff */
[----:B-12---:R-:W-:Y:S05]  /*12290*/  WARPSYNC.COLLECTIVE R15, `(.L_x_6878) ;  /* 0x000000000f087348 */ /* 0x006fea0003c00000 */
[----:B--2---:R0:W2:Y:S02]  /*122a0*/  SHFL.IDX P6, R14, R13, R12, R11 ;  /* 0x0000000c0d0e7389 */ /* 0x0040a400000c000b */
[----:B012---:R-:W-:Y:S01]  /*122b0*/  ENDCOLLECTIVE ;  /* 0x000000000000791b */ /* 0x007fe20003800000 */
.L_x_6878:
[----:B------:R-:W-:Y:S05]  /*122c0*/  BSYNC B1 ;  /* 0x0000000000017941 */ /* 0x000fea0003800000 */
.L_x_6877:
        /* <DEDUP_REMOVED lines=9> */
.L_x_6879:
[----:B------:R-:W-:Y:S01]  /*12360*/  MOV R13, R23 ;  /* 0x00000017000d7202 */ /* 0x000fe20000000f00 */
[----:B------:R-:W-:Y:S02]  /*12370*/  IMAD.MOV.U32 R12, RZ, RZ, 0x1 ;  /* 0x00000001ff0c7424 */ /* 0x000fe400078e00ff */
[----:B------:R-:W-:-:S07]  /*12380*/  IMAD.MOV.U32 R2, RZ, RZ, R14 ;  /* 0x000000ffff027224 */ /* 0x000fce00078e000e */
[----:B------:R-:W-:Y:S05]  /*12390*/  WARPSYNC.COLLECTIVE R15, `(.L_x_6880) ;  /* 0x000000000f087348 */ /* 0x000fea0003c00000 */
[----:B------:R0:W1:Y:S02]  /*123a0*/  SHFL.IDX P6, R14, R13, R12, R11 ;  /* 0x0000000c0d0e7389 */ /* 0x00006400000c000b */
[----:B01----:R-:W-:Y:S01]  /*123b0*/  ENDCOLLECTIVE ;  /* 0x000000000000791b */ /* 0x003fe20003800000 */
.L_x_6880:
        /* <DEDUP_REMOVED lines=9> */
[----:B------:R0:W-:Y:S02]  /*12450*/  LDGSTS.E.BYPASS.LTC128B.128 [R7+0x4400], desc[UR36][R2.64+0x80], !P0 ;  /* 0x0440008002077fae */ /* 0x0001e4000c101d64 */
[----:B0-----:R-:W-:-:S07]  /*12460*/  IMAD.MOV.U32 R3, RZ, RZ, R14 ;  /* 0x000000ffff037224 */ /* 0x001fce00078e000e */
[----:B------:R-:W-:Y:S05]  /*12470*/  WARPSYNC.COLLECTIVE R15, `(.L_x_6881) ;  /* 0x000000000f087348 */ /* 0x000fea0003c00000 */
[----:B------:R0:W1:Y:S02]  /*12480*/  SHFL.IDX P6, R14, R13, R12, R11 ;  /* 0x0000000c0d0e7389 */ /* 0x00006400000c000b */
[----:B01----:R-:W-:Y:S01]  /*12490*/  ENDCOLLECTIVE ;  /* 0x000000000000791b */ /* 0x003fe20003800000 */
.L_x_6881:
[----:B------:R-:W-:Y:S01]  /*124a0*/  IMAD.MOV.U32 R13, RZ, RZ, R23 ;  /* 0x000000ffff0d7224 */ /* 0x000fe200078e0017 */
[----:B------:R-:W-:Y:S01]  /*124b0*/  MOV R12, 0x2 ;  /* 0x00000002000c7802 */ /* 0x000fe20000000f00 */
[----:B------:R-:W-:-:S07]  /*124c0*/  IMAD.MOV.U32 R2, RZ, RZ, R14 ;  /* 0x000000ffff027224 */ /* 0x000fce00078e000e */
[----:B------:R-:W-:Y:S05]  /*124d0*/  WARPSYNC.COLLECTIVE R15, `(.L_x_6882) ;  /* 0x000000000f087348 */ /* 0x000fea0003c00000 */
[----:B------:R0:W1:Y:S02]  /*124e0*/  SHFL.IDX P6, R14, R13, R12, R11 ;  /* 0x0000000c0d0e7389 */ /* 0x00006400000c000b */
[----:B01----:R-:W-:Y:S01]  /*124f0*/  ENDCOLLECTIVE ;  /* 0x000000000000791b */ /* 0x003fe20003800000 */
.L_x_6882:
        /* <DEDUP_REMOVED lines=14> */
.L_x_6883:
[----:B------:R-:W-:Y:S02]  /*125e0*/  IMAD.MOV.U32 R13, RZ, RZ, R23 ;  /* 0x000000ffff0d7224 */ /* 0x000fe400078e0017 */
[----:B------:R-:W-:Y:S02]  /*125f0*/  IMAD.MOV.U32 R12, RZ, RZ, 0x3 ;  /* 0x00000003ff0c7424 */ /* 0x000fe400078e00ff */
[----:B------:R-:W-:-:S07]  /*12600*/  IMAD.MOV.U32 R2, RZ, RZ, R14 ;  /* 0x000000ffff027224 */ /* 0x000fce00078e000e */
[----:B------:R-:W-:Y:S05]  /*12610*/  WARPSYNC.COLLECTIVE R15, `(.L_x_6884) ;  /* 0x000000000f087348 */ /* 0x000fea0003c00000 */
[----:B------:R0:W1:Y:S02]  /*12620*/  SHFL.IDX P6, R14, R13, R12, R11 ;  /* 0x0000000c0d0e7389 */ /* 0x00006400000c000b */
[----:B01----:R-:W-:Y:S01]  /*12630*/  ENDCOLLECTIVE ;  /* 0x000000000000791b */ /* 0x003fe20003800000 */
.L_x_6884:
        /* <DEDUP_REMOVED lines=10> */
[----:B0-----:R-:W-:-:S07]  /*126e0*/  MOV R3, R14 ;  /* 0x0000000e00037202 */ /* 0x001fce0000000f00 */
[----:B------:R-:W-:Y:S05]  /*126f0*/  WARPSYNC.COLLECTIVE R15, `(.L_x_6885) ;  /* 0x000000000f087348 */ /* 0x000fea0003c00000 */
[----:B------:R0:W1:Y:S02]  /*12700*/  SHFL.IDX P6, R14, R13, R12, R11 ;  /* 0x0000000c0d0e7389 */ /* 0x00006400000c000b */
[----:B01----:R-:W-:Y:S01]  /*12710*/  ENDCOLLECTIVE ;  /* 0x000000000000791b */ /* 0x003fe20003800000 */
.L_x_6885:
[----:B------:R-:W-:Y:S02]  /*12720*/  IMAD.MOV.U32 R13, RZ, RZ, R23 ;  /* 0x000000ffff0d7224 */ /* 0x000fe400078e0017 */
[----:B------:R-:W-:Y:S02]  /*12730*/  IMAD.MOV.U32 R12, RZ, RZ, 0x4 ;  /* 0x00000004ff0c7424 */ /* 0x000fe400078e00ff */
[----:B------:R-:W-:-:S07]  /*12740*/  IMAD.MOV.U32 R2, RZ, RZ, R14 ;  /* 0x000000ffff027224 */ /* 0x000fce00078e000e */
[----:B------:R-:W-:Y:S05]  /*12750*/  WARPSYNC.COLLECTIVE R15, `(.L_x_6886) ;  /* 0x000000000f087348 */ /* 0x000fea0003c00000 */
[----:B------:R0:W1:Y:S02]  /*12760*/  SHFL.IDX P6, R14, R13, R12, R11 ;  /* 0x0000000c0d0e7389 */ /* 0x00006400000c000b */
[----:B01----:R-:W-:Y:S01]  /*12770*/  ENDCOLLECTIVE ;  /* 0x000000000000791b */ /* 0x003fe20003800000 */
.L_x_6886:
        /* <DEDUP_REMOVED lines=14> */
.L_x_6887:
[----:B------:R-:W-:Y:S02]  /*12860*/  IMAD.MOV.U32 R13, RZ, RZ, R23 ;  /* 0x000000ffff0d7224 */ /* 0x000fe400078e0017 */
[----:B------:R-:W-:Y:S02]  /*12870*/  IMAD.MOV.U32 R12, RZ, RZ, 0x5 ;  /* 0x00000005ff0c7424 */ /* 0x000fe400078e00ff */
[----:B------:R-:W-:-:S07]  /*12880*/  IMAD.MOV.U32 R2, RZ, RZ, R14 ;  /* 0x000000ffff027224 */ /* 0x000fce00078e000e */
[----:B------:R-:W-:Y:S05]  /*12890*/  WARPSYNC.COLLECTIVE R15, `(.L_x_6888) ;  /* 0x000000000f087348 */ /* 0x000fea0003c00000 */
[----:B------:R0:W1:Y:S02]  /*128a0*/  SHFL.IDX P6, R14, R13, R12, R11 ;  /* 0x0000000c0d0e7389 */ /* 0x00006400000c000b */
[----:B01----:R-:W-:Y:S01]  /*128b0*/  ENDCOLLECTIVE ;  /* 0x000000000000791b */ /* 0x003fe20003800000 */
.L_x_6888:
        /* <DEDUP_REMOVED lines=14> */
.L_x_6889:
[----:B------:R-:W-:Y:S02]  /*129a0*/  IMAD.MOV.U32 R13, RZ, RZ, R23 ;  /* 0x000000ffff0d7224 */ /* 0x000fe400078e0017 */
[----:B------:R-:W-:Y:S01]  /*129b0*/  IMAD.MOV.U32 R12, RZ, RZ, 0x6 ;  /* 0x00000006ff0c7424 */ /* 0x000fe200078e00ff */
[----:B------:R-:W-:-:S07]  /*129c0*/  MOV R2, R14 ;  /* 0x0000000e00027202 */ /* 0x000fce0000000f00 */
[----:B------:R-:W-:Y:S05]  /*129d0*/  WARPSYNC.COLLECTIVE R15, `(.L_x_6890) ;  /* 0x000000000f087348 */ /* 0x000fea0003c00000 */
[----:B------:R0:W1:Y:S02]  /*129e0*/  SHFL.IDX P6, R14, R13, R12, R11 ;  /* 0x0000000c0d0e7389 */ /* 0x00006400000c000b */
[----:B01----:R-:W-:Y:S01]  /*129f0*/  ENDCOLLECTIVE ;  /* 0x000000000000791b */ /* 0x003fe20003800000 */
.L_x_6890:
        /* <DEDUP_REMOVED lines=14> */
.L_x_6891:
[----:B------:R-:W-:Y:S02]  /*12ae0*/  IMAD.MOV.U32 R13, RZ, RZ, R23 ;  /* 0x000000ffff0d7224 */ /* 0x000fe400078e0017 */
[----:B------:R-:W-:Y:S02]  /*12af0*/  IMAD.MOV.U32 R12, RZ, RZ, 0x7 ;  /* 0x00000007ff0c7424 */ /* 0x000fe400078e00ff */
[----:B------:R-:W-:-:S07]  /*12b00*/  IMAD.MOV.U32 R2, RZ, RZ, R14 ;  /* 0x000000ffff027224 */ /* 0x000fce00078e000e */
[----:B------:R-:W-:Y:S05]  /*12b10*/  WARPSYNC.COLLECTIVE R15, `(.L_x_6892) ;  /* 0x000000000f087348 */ /* 0x000fea0003c00000 */
[----:B------:R0:W1:Y:S02]  /*12b20*/  SHFL.IDX P6, R14, R13, R12, R11 ;  /* 0x0000000c0d0e7389 */ /* 0x00006400000c000b */
[----:B01----:R-:W-:Y:S01]  /*12b30*/  ENDCOLLECTIVE ;  /* 0x000000000000791b */ /* 0x003fe20003800000 */
.L_x_6892:
[----:B------:R-:W-:-:S04]  /*12b40*/  IADD3 R2, P0, R2, R5, RZ ;  /* 0x0000000502027210 */ /* 0x000fc80007f1e0ff */
        /* <DEDUP_REMOVED lines=12> */
.L_x_6893:
[----:B------:R-:W-:Y:S01]  /*12c10*/  @!PT LDS RZ, [RZ] ;  /* 0x00000000fffff984 */ /* 0x000fe20000000800 */
[----:B------:R-:W-:Y:S01]  /*12c20*/  @!PT LDS RZ, [RZ] ;  /* 0x00000000fffff984 */ /* 0x000fe20000000800 */
[----:B------:R-:W-:Y:S01]  /*12c30*/  @!PT LDS RZ, [RZ] ;  /* 0x00000000fffff984 */ /* 0x000fe20000000800 */
[----:B------:R0:W-:Y:S01]  /*12c40*/  LDGSTS.E.BYPASS.LTC128B.128 [R7+0x7400], desc[UR36][R2.64+0x80], !P0 ;  /* 0x0740008002077fae */ /* 0x0001e2000c101d64 */
[----:B------:R-:W-:Y:S05]  /*12c50*/  BRA `(.L_x_6894) ;  /* 0xffffffb8003c7947 */ /* 0x000fea000383ffff */
.L_x_6787:
[----:B0-----:R0:W1:Y:S02]  /*12c60*/  SYNCS.PHASECHK.TRANS64.TRYWAIT P0, [R0+URZ+0x28860], R3 ;  /* 0x02886003000075a7 */ /* 0x001064000800017f */
[----:B-1----:R-:W-:Y:S05]  /*12c70*/  @!P0 NANOSLEEP.SYNCS 0x989680 ;  /* 0x009896800000895d */ /* 0x002fea0003900000 */
[----:B------:R-:W1:Y:S02]  /*12c80*/  @!P0 SYNCS.PHASECHK.TRANS64 P0, [R0+URZ+0x28860], R3 ;  /* 0x02886003000085a7 */ /* 0x000e64000800007f */
[----:B-1----:R-:W-:Y:S05]  /*12c90*/  @!P0 BRA `(.L_x_6787) ;  /* 0xfffffffc00f08947 */ /* 0x002fea000383ffff */
[----:B------:R-:W-:Y:S05]  /*12ca0*/  BRA `(.L_x_6895) ;  /* 0xffffffbc00507947 */ /* 0x000fea000383ffff */
.L_x_6788:
[----:B------:R-:W-:Y:S01]  /*12cb0*/  BSSY B0, `(.L_x_6896) ;  /* 0x0000008000007945 */ /* 0x000fe20003800000 */
[----:B------:R-:W-:Y:S01]  /*12cc0*/  IMAD.MOV.U32 R13, RZ, RZ, R23 ;  /* 0x000000ffff0d7224 */ /* 0x000fe200078e0017 */
[----:B------:R-:W-:Y:S01]  /*12cd0*/  MOV R11, 0x181f ;  /* 0x0000181f000b7802 */ /* 0x000fe20000000f00 */
[----:B------:R-:W-:Y:S02]  /*12ce0*/  IMAD.MOV.U32 R12, RZ, RZ, RZ ;  /* 0x000000ffff0c7224 */ /* 0x000fe400078e00ff */
[----:B------:R-:W-:-:S07]  /*12cf0*/  IMAD.MOV.U32 R15, RZ, RZ, -0x1 ;  /* 0xffffffffff0f7424 */ /* 0x000fce00078e00ff */
[----:B0-2---:R-:W-:Y:S05]  /*12d00*/  WARPSYNC.COLLECTIVE R15, `(.L_x_6897) ;  /* 0x000000000f087348 */ /* 0x005fea0003c00000 */
[----:B--2---:R1:W2:Y:S02]  /*12d10*/  SHFL.IDX P6, R14, R13, R12, R11 ;  /* 0x0000000c0d0e7389 */ /* 0x0042a400000c000b */
[----:B012---:R-:W-:Y:S01]  /*12d20*/  ENDCOLLECTIVE ;  /* 0x000000000000791b */ /* 0x007fe20003800000 */
.L_x_6897:
[----:B------:R-:W-:Y:S05]  /*12d30*/  BSYNC B0 ;  /* 0x0000000000007941 */ /* 0x000fea0003800000 */
.L_x_6896:
        /* <DEDUP_REMOVED lines=10> */
.L_x_6898:
[----:B------:R-:W-:Y:S02]  /*12de0*/  ULDC UR4, c[0x0][0x2f4] ;  /* 0x0000bd0000047ab9 */ /* 0x000fe40000000800 */
[----:B------:R-:W-:Y:S02]  /*12df0*/  ISETP.GE.AND P1, PT, R30, UR4, PT ;  /* 0x000000041e007c0c */ /* 0x000fe4000bf26270 */
[----:B------:R-:W-:Y:S02]  /*12e00*/  ISETP.GE.AND P0, PT, R29, UR4, PT ;  /* 0x000000041d007c0c */ /* 0x000fe4000bf06270 */
[C---:B------:R-:W-:Y:S02]  /*12e10*/  ISETP.LT.OR P3, PT, R6.reuse, 0x1, P1 ;  /* 0x000000010600780c */ /* 0x040fe40000f61670 */
[----:B------:R-:W-:Y:S01]  /*12e20*/  ISETP.LT.OR P4, PT, R6, 0x1, P0 ;  /* 0x000000010600780c */ /* 0x000fe20000781670 */
[----:B------:R-:W-:Y:S02]  /*12e30*/  IMAD.MOV.U32 R13, RZ, RZ, R23 ;  /* 0x000000ffff0d7224 */ /* 0x000fe400078e0017 */
[----:B------:R-:W-:Y:S01]  /*12e40*/  IMAD.MOV.U32 R12, RZ, RZ, 0x1 ;  /* 0x00000001ff0c7424 */ /* 0x000fe200078e00ff */
[----:B------:R-:W-:-:S13]  /*12e50*/  IADD3 R2, P2, R14, R5, RZ ;  /* 0x000000050e027210 */ /* 0x000fda0007f5e0ff */
[----:B------:R-:W-:Y:S05]  /*12e60*/  WARPSYNC.COLLECTIVE R15, `(.L_x_6899) ;  /* 0x000000000f087348 */ /* 0x000fea0003c00000 */
[----:B------:R0:W1:Y:S02]  /*12e70*/  SHFL.IDX P6, R14, R13, R12, R11 ;  /* 0x0000000c0d0e7389 */ /* 0x00006400000c000b */
[----:B01----:R-:W-:Y:S01]  /*12e80*/  ENDCOLLECTIVE ;  /* 0x000000000000791b */ /* 0x003fe20003800000 */
.L_x_6899:
[----:B------:R-:W-:-:S05]  /*12e90*/  IMAD.X R3, RZ, RZ, R3, P2 ;  /* 0x000000ffff037224 */ /* 0x000fca00010e0603 */
[----:B------:R-:W-:Y:S01]  /*12ea0*/  @!PT LDS RZ, [RZ] ;  /* 0x00000000fffff984 */ /* 0x000fe20000000800 */
[----:B------:R-:W-:Y:S01]  /*12eb0*/  @!PT LDS RZ, [RZ] ;  /* 0x00000000fffff984 */ /* 0x000fe20000000800 */
[----:B------:R-:W-:Y:S01]  /*12ec0*/  @!PT LDS RZ, [RZ] ;  /* 0x00000000fffff984 */ /* 0x000fe20000000800 */
[----:B------:R0:W-:Y:S01]  /*12ed0*/  LDGSTS.E.BYPASS.LTC128B.128 [R4+0x400], desc[UR36][R2.64], !P3 ;  /* 0x0040000002047fae */ /* 0x0001e2000d901d64 */
[----:B------:R-:W-:-:S03]  /*12ee0*/  ISETP.LT.OR P3, PT, R6, 0x11, P1 ;  /* 0x000000110600780c */ /* 0x000fc60000f61670 */
[----:B------:R0:W-:Y:S01]  /*12ef0*/  LDGSTS.E.BYPASS.LTC128B.128 [R4+0x4400], desc[UR36][R2.64+0x80], !P4 ;  /* 0x0440008002047fae */ /* 0x0001e2000e101d64 */
[----:B------:R-:W-:Y:S01]  /*12f00*/  ISETP.LT.OR P4, PT, R6, 0x11, P0 ;  /* 0x000000110600780c */ /* 0x000fe20000781670 */
[----:B------:R-:W-:Y:S02]  /*12f10*/  IMAD.MOV.U32 R13, RZ, RZ, R18 ;  /* 0x000000ffff0d7224 */ /* 0x000fe400078e0012 */
[----:B------:R-:W-:-:S10]  /*12f20*/  IMAD.MOV.U32 R7, RZ, RZ, R14 ;  /* 0x000000ffff077224 */ /* 0x000fd400078e000e */
[----:B0-----:R-:W-:Y:S05]  /*12f30*/  WARPSYNC.COLLECTIVE R15, `(.L_x_6900) ;  /* 0x000000000f087348 */ /* 0x001fea0003c00000 */
[----:B------:R1:W2:Y:S02]  /*12f40*/  SHFL.IDX P6, R14, R13, R12, R11 ;  /* 0x0000000c0d0e7389 */ /* 0x0002a400000c000b */
[----:B012---:R-:W-:Y:S01]  /*12f50*/  ENDCOLLECTIVE ;  /* 0x000000000000791b */ /* 0x007fe20003800000 */
.L_x_6900:
[----:B------:R-:W-:Y:S02]  /*12f60*/  IMAD.MOV.U32 R13, RZ, RZ, R23 ;  /* 0x000000ffff0d7224 */ /* 0x000fe400078e0017 */
[----:B------:R-:W-:Y:S01]  /*12f70*/  IMAD.MOV.U32 R12, RZ, RZ, 0x2 ;  /* 0x00000002ff0c7424 */ /* 0x000fe200078e00ff */
[----:B------:R-:W-:-:S07]  /*12f80*/  MOV R10, R14 ;  /* 0x0000000e000a7202 */ /* 0x000fce0000000f00 */
[----:B------:R-:W-:Y:S05]  /*12f90*/  WARPSYNC.COLLECTIVE R15, `(.L_x_6901) ;  /* 0x000000000f087348 */ /* 0x000fea0003c00000 */
[----:B------:R0:W1:Y:S02]  /*12fa0*/  SHFL.IDX P6, R14, R13, R12, R11 ;  /* 0x0000000c0d0e7389 */ /* 0x00006400000c000b */
[----:B01----:R-:W-:Y:S01]  /*12fb0*/  ENDCOLLECTIVE ;  /* 0x000000000000791b */ /* 0x003fe20003800000 */
.L_x_6901:
[----:B------:R-:W-:-:S05]  /*12fc0*/  IADD3 R2, P2, R10, R5, RZ ;  /* 0x000000050a027210 */ /* 0x000fca0007f5e0ff */
[----:B------:R-:W-:-:S05]  /*12fd0*/  IMAD.X R3, RZ, RZ, R7, P2 ;  /* 0x000000ffff037224 */ /* 0x000fca00010e0607 */
[----:B------:R-:W-:Y:S01]  /*12fe0*/  @!PT LDS RZ, [RZ] ;  /* 0x00000000fffff984 */ /* 0x000fe20000000800 */
[----:B------:R-:W-:Y:S01]  /*12ff0*/  @!PT LDS RZ, [RZ] ;  /* 0x00000000fffff984 */ /* 0x000fe20000000800 */
[----:B------:R-:W-:Y:S01]  /*13000*/  @!PT LDS RZ, [RZ] ;  /* 0x00000000fffff984 */ /* 0x000fe20000000800 */
        /* <DEDUP_REMOVED lines=9> */
.L_x_6902:
[----:B------:R-:W-:Y:S01]  /*130a0*/  MOV R13, R23 ;  /* 0x00000017000d7202 */ /* 0x000fe20000000f00 */
[----:B------:R-:W-:Y:S01]  /*130b0*/  IMAD.MOV.U32 R12, RZ, RZ, 0x3 ;  /* 0x00000003ff0c7424 */ /* 0x000fe200078e00ff */
[----:B------:R-:W-:-:S13]  /*130c0*/  IADD3 R2, P2, R14, R5, RZ ;  /* 0x000000050e027210 */ /* 0x000fda0007f5e0ff */
[----:B------:R-:W-:Y:S05]  /*130d0*/  WARPSYNC.COLLECTIVE R15, `(.L_x_6903) ;  /* 0x000000000f087348 */ /* 0x000fea0003c00000 */
[----:B------:R0:W1:Y:S02]  /*130e0*/  SHFL.IDX P6, R14, R13, R12, R11 ;  /* 0x0000000c0d0e7389 */ /* 0x00006400000c000b */
[----:B01----:R-:W-:Y:S01]  /*130f0*/  ENDCOLLECTIVE ;  /* 0x000000000000791b */ /* 0x003fe20003800000 */
.L_x_6903:
        /* <DEDUP_REMOVED lines=13> */
.L_x_6904:
[----:B------:R-:W-:Y:S02]  /*131d0*/  IMAD.MOV.U32 R13, RZ, RZ, R23 ;  /* 0x000000ffff0d7224 */ /* 0x000fe400078e0017 */
[----:B------:R-:W-:Y:S01]  /*131e0*/  IMAD.MOV.U32 R12, RZ, RZ, 0x4 ;  /* 0x00000004ff0c7424 */ /* 0x000fe200078e00ff */
[----:B------:R-:W-:-:S13]  /*131f0*/  IADD3 R2, P2, R14, R5, RZ ;  /* 0x000000050e027210 */ /* 0x000fda0007f5e0ff */
[----:B------:R-:W-:Y:S05]  /*13200*/  WARPSYNC.COLLECTIVE R15, `(.L_x_6905) ;  /* 0x000000000f087348 */ /* 0x000fea0003c00000 */
[----:B------:R0:W1:Y:S02]  /*13210*/  SHFL.IDX P6, R14, R13, R12, R11 ;  /* 0x0000000c0d0e7389 */ /* 0x00006400000c000b */
[----:B01----:R-:W-:Y:S01]  /*13220*/  ENDCOLLECTIVE ;  /* 0x000000000000791b */ /* 0x003fe20003800000 */
.L_x_6905:
        /* <DEDUP_REMOVED lines=13> */
.L_x_6906:
[----:B------:R-:W-:Y:S02]  /*13300*/  IMAD.MOV.U32 R13, RZ, RZ, R23 ;  /* 0x000000ffff0d7224 */ /* 0x000fe400078e0017 */
[----:B------:R-:W-:Y:S02]  /*13310*/  IMAD.MOV.U32 R12, RZ, RZ, 0x5 ;  /* 0x00000005ff0c7424 */ /* 0x000fe400078e00ff */
[----:B------:R-:W-:-:S07]  /*13320*/  IMAD.MOV.U32 R10, RZ, RZ, R14 ;  /* 0x000000ffff0a7224 */ /* 0x000fce00078e000e */
[----:B------:R-:W-:Y:S05]  /*13330*/  WARPSYNC.COLLECTIVE R15, `(.L_x_6907) ;  /* 0x000000000f087348 */ /* 0x000fea0003c00000 */
[----:B------:R0:W1:Y:S02]  /*13340*/  SHFL.IDX P6, R14, R13, R12, R11 ;  /* 0x0000000c0d0e7389 */ /* 0x00006400000c000b */
[----:B01----:R-:W-:Y:S01]  /*13350*/  ENDCOLLECTIVE ;  /* 0x000000000000791b */ /* 0x003fe20003800000 */
.L_x_6907:
[----:B------:R-:W-:-:S05]  /*13360*/  IADD3 R2, P2, R10, R5, RZ ;  /* 0x000000050a027210 */ /* 0x000fca0007f5e0ff */
[----:B------:R-:W-:-:S05]  /*13370*/  IMAD.X R3, RZ, RZ, R8, P2 ;  /* 0x000000ffff037224 */ /* 0x000fca00010e0608 */
[----:B------:R-:W-:Y:S01]  /*13380*/  @!PT LDS RZ, [RZ] ;  /* 0x00000000fffff984 */ /* 0x000fe20000000800 */
[----:B------:R-:W-:Y:S01]  /*13390*/  @!PT LDS RZ, [RZ] ;  /* 0x00000000fffff984 */ /* 0x000fe20000000800 */
[----:B------:R-:W-:Y:S01]  /*133a0*/  @!PT LDS RZ, [RZ] ;  /* 0x00000000fffff984 */ /* 0x000fe20000000800 */
[----:B------:R0:W-:Y:S01]  /*133b0*/  LDGSTS.E.BYPASS.LTC128B.128 [R4+0x2400], desc[UR36][R2.64], !P3 ;  /* 0x0240000002047fae */ /* 0x0001e2000d901d64 */
[----:B------:R-:W-:Y:S02]  /*133c0*/  MOV R13, R18 ;  /* 0x00000012000d7202 */ /* 0x000fe40000000f00 */
[C---:B------:R-:W-:Y:S01]  /*133d0*/  ISETP.LT.OR P3, PT, R6.reuse, 0x51, P1 ;  /* 0x000000510600780c */ /* 0x040fe20000f61670 */
[----:B------:R0:W-:Y:S01]  /*133e0*/  LDGSTS.E.BYPASS.LTC128B.128 [R4+0x6400], desc[UR36][R2.64+0x80], !P4 ;  /* 0x0640008002047fae */ /* 0x0001e2000e101d64 */
[----:B------:R-:W-:Y:S01]  /*133f0*/  ISETP.LT.OR P4, PT, R6, 0x51, P0 ;  /* 0x000000510600780c */ /* 0x000fe20000781670 */
[----:B------:R-:W-:-:S12]  /*13400*/  IMAD.MOV.U32 R7, RZ, RZ, R14 ;  /* 0x000000ffff077224 */ /* 0x000fd800078e000e */
[----:B0-----:R-:W-:Y:S05]  /*13410*/  WARPSYNC.COLLECTIVE R15, `(.L_x_6908) ;  /* 0x000000000f087348 */ /* 0x001fea0003c00000 */
[----:B------:R1:W2:Y:S02]  /*13420*/  SHFL.IDX P6, R14, R13, R12, R11 ;  /* 0x0000000c0d0e7389 */ /* 0x0002a400000c000b */
[----:B012---:R-:W-:Y:S01]  /*13430*/  ENDCOLLECTIVE ;  /* 0x000000000000791b */ /* 0x007fe20003800000 */
.L_x_6908:
[----:B------:R-:W-:Y:S02]  /*13440*/  IMAD.MOV.U32 R13, RZ, RZ, R23 ;  /* 0x000000ffff0d7224 */ /* 0x000fe400078e0017 */
[----:B------:R-:W-:Y:S01]  /*13450*/  IMAD.MOV.U32 R12, RZ, RZ, 0x6 ;  /* 0x00000006ff0c7424 */ /* 0x000fe200078e00ff */
[----:B------:R-:W-:-:S13]  /*13460*/  IADD3 R2, P2, R14, R5, RZ ;  /* 0x000000050e027210 */ /* 0x000fda0007f5e0ff */
[----:B------:R-:W-:Y:S05]  /*13470*/  WARPSYNC.COLLECTIVE R15, `(.L_x_6909) ;  /* 0x000000000f087348 */ /* 0x000fea0003c00000 */
[----:B------:R0:W1:Y:S02]  /*13480*/  SHFL.IDX P6, R14, R13, R12, R11 ;  /* 0x0000000c0d0e7389 */ /* 0x00006400000c000b */
[----:B01----:R-:W-:Y:S01]  /*13490*/  ENDCOLLECTIVE ;  /* 0x000000000000791b */ /* 0x003fe20003800000 */
.L_x_6909:
        /* <DEDUP_REMOVED lines=13> */
.L_x_6910:
[----:B------:R-:W-:Y:S02]  /*13570*/  IMAD.MOV.U32 R13, RZ, RZ, R23 ;  /* 0x000000ffff0d7224 */ /* 0x000fe400078e0017 */
[----:B------:R-:W-:Y:S02]  /*13580*/  IMAD.MOV.U32 R12, RZ, RZ, 0x7 ;  /* 0x00000007ff0c7424 */ /* 0x000fe400078e00ff */
[----:B------:R-:W-:-:S07]  /*13590*/  IMAD.MOV.U32 R10, RZ, RZ, R14 ;  /* 0x000000ffff0a7224 */ /* 0x000fce00078e000e */
[----:B------:R-:W-:Y:S05]  /*135a0*/  WARPSYNC.COLLECTIVE R15, `(.L_x_6911) ;  /* 0x000000000f087348 */ /* 0x000fea0003c00000 */
[----:B------:R0:W1:Y:S02]  /*135b0*/  SHFL.IDX P6, R14, R13, R12, R11 ;  /* 0x0000000c0d0e7389 */ /* 0x00006400000c000b */
[----:B01----:R-:W-:Y:S01]  /*135c0*/  ENDCOLLECTIVE ;  /* 0x000000000000791b */ /* 0x003fe20003800000 */
.L_x_6911:
[----:B------:R-:W-:-:S04]  /*135d0*/  IADD3 R2, P2, R10, R5, RZ ;  /* 0x000000050a027210 */ /* 0x000fc80007f5e0ff */
[----:B------:R-:W-:-:S05]  /*135e0*/  IADD3.X R3, RZ, R8, RZ, P2, !PT ;  /* 0x00000008ff037210 */ /* 0x000fca00017fe4ff */
[----:B------:R-:W-:Y:S01]  /*135f0*/  @!PT LDS RZ, [RZ] ;  /* 0x00000000fffff984 */ /* 0x000fe20000000800 */
[----:B------:R-:W-:Y:S01]  /*13600*/  @!PT LDS RZ, [RZ] ;  /* 0x00000000fffff984 */ /* 0x000fe20000000800 */
[----:B------:R-:W-:Y:S01]  /*13610*/  @!PT LDS RZ, [RZ] ;  /* 0x00000000fffff984 */ /* 0x000fe20000000800 */
[----:B------:R0:W-:Y:S01]  /*13620*/  LDGSTS.E.BYPASS.LTC128B.128 [R4+0x3400], desc[UR36][R2.64], !P3 ;  /* 0x0340000002047fae */ /* 0x0001e2000d901d64 */
[----:B------:R-:W-:-:S03]  /*13630*/  IMAD.MOV.U32 R13, RZ, RZ, R18 ;  /* 0x000000ffff0d7224 */ /* 0x000fc600078e0012 */
[----:B------:R0:W-:Y:S01]  /*13640*/  LDGSTS.E.BYPASS.LTC128B.128 [R4+0x7400], desc[UR36][R2.64+0x80], !P4 ;  /* 0x0740008002047fae */ /* 0x0001e2000e101d64 */
[----:B------:R-:W-:-:S07]  /*13650*/  IMAD.MOV.U32 R23, RZ, RZ, R14 ;  /* 0x000000ffff177224 */ /* 0x000fce00078e000e */
[----:B0-----:R-:W-:Y:S05]  /*13660*/  WARPSYNC.COLLECTIVE R15, `(.L_x_6912) ;  /* 0x000000000f087348 */ /* 0x001fea0003c00000 */
[----:B------:R1:W2:Y:S02]  /*13670*/  SHFL.IDX P6, R14, R13, R12, R11 ;  /* 0x0000000c0d0e7389 */ /* 0x0002a400000c000b */
[----:B012---:R-:W-:Y:S01]  /*13680*/  ENDCOLLECTIVE ;  /* 0x000000000000791b */ /* 0x007fe20003800000 */
.L_x_6912:
[----:B------:R-:W-:Y:S05]  /*13690*/  BRA `(.L_x_6913) ;  /* 0xffffffb400f07947 */ /* 0x000fea000383ffff */
.L_x_6793:
        /* <DEDUP_REMOVED lines=8> */
.L_x_6915:
[----:B------:R-:W-:Y:S05]  /*13720*/  BSYNC B0 ;  /* 0x0000000000007941 */ /* 0x000fea0003800000 */
.L_x_6914:
        /* <DEDUP_REMOVED lines=9> */
.L_x_6916:
[----:B------:R-:W-:Y:S02]  /*137c0*/  ULDC UR4, c[0x0][0xc3c] ;  /* 0x00030f0000047ab9 */ /* 0x000fe40000000800 */
[----:B------:R-:W-:-:S13]  /*137d0*/  ISETP.GE.OR P1, PT, R7, UR4, !P0 ;  /* 0x0000000407007c0c */ /* 0x000fda000c726670 */
[----:B------:R-:W0:Y:S08]  /*137e0*/  @!P1 LDC.64 R2, c[0x0][0xc80] ;  /* 0x00032000ff029b82 */ /* 0x000e300000000a00 */
[----:B------:R-:W1:Y:S01]  /*137f0*/  @!P1 LDC.64 R4, c[0x0][0xc78] ;  /* 0x00031e00ff049b82 */ /* 0x000e620000000a00 */
[----:B------:R-:W-:Y:S01]  /*13800*/  IMAD.MOV.U32 R11, RZ, RZ, RZ ;  /* 0x000000ffff0b7224 */ /* 0x000fe200078e00ff */
        /* <DEDUP_REMOVED lines=19> */
.L_x_6917:
[----:B------:R-:W-:Y:S01]  /*13940*/  IMAD.MOV.U32 R12, RZ, RZ, 0x2 ;  /* 0x00000002ff0c7424 */ /* 0x000fe200078e00ff */
[----:B------:R-:W-:-:S04]  /*13950*/  SEL R14, R14, RZ, P1 ;  /* 0x000000ff0e0e7207 */ /* 0x000fc80000800000 */
[----:B------:R-:W-:-:S05]  /*13960*/  IADD3 R5, R13, R14, RZ ;  /* 0x0000000e0d057210 */ /* 0x000fca0007ffe0ff */
[----:B------:R-:W-:-:S07]  /*13970*/  IMAD.MOV.U32 R13, RZ, RZ, R5 ;  /* 0x000000ffff0d7224 */ /* 0x000fce00078e0005 */
[----:B------:R-:W-:Y:S05]  /*13980*/  WARPSYNC.COLLECTIVE R15, `(.L_x_6918) ;  /* 0x000000000f087348 */ /* 0x000fea0003c00000 */
[----:B------:R0:W1:Y:S02]  /*13990*/  SHFL.UP P6, R14, R13, R12, R11 ;  /* 0x0400000c0d0e7389 */ /* 0x00006400000c000b */
[----:B01----:R-:W-:Y:S01]  /*139a0*/  ENDCOLLECTIVE ;  /* 0x000000000000791b */ /* 0x003fe20003800000 */
.L_x_6918:
[----:B------:R-:W-:Y:S01]  /*139b0*/  IMAD.MOV.U32 R12, RZ, RZ, 0x4 ;  /* 0x00000004ff0c7424 */ /* 0x000fe200078e00ff */
[----:B------:R-:W-:-:S05]  /*139c0*/  SEL R2, R14, RZ, P2 ;  /* 0x000000ff0e027207 */ /* 0x000fca0001000000 */
[----:B------:R-:W-:-:S04]  /*139d0*/  IMAD.IADD R2, R5, 0x1, R2 ;  /* 0x0000000105027824 */ /* 0x000fc800078e0202 */
[----:B------:R-:W-:-:S07]  /*139e0*/  IMAD.MOV.U32 R13, RZ, RZ, R2 ;  /* 0x000000ffff0d7224 */ /* 0x000fce00078e0002 */
[----:B------:R-:W-:Y:S05]  /*139f0*/  WARPSYNC.COLLECTIVE R15, `(.L_x_6919) ;  /* 0x000000000f087348 */ /* 0x000fea0003c00000 */
[----:B------:R0:W1:Y:S02]  /*13a00*/  SHFL.UP P6, R14, R13, R12, R11 ;  /* 0x0400000c0d0e7389 */ /* 0x00006400000c000b */
[----:B01----:R-:W-:Y:S01]  /*13a10*/  ENDCOLLECTIVE ;  /* 0x000000000000791b */ /* 0x003fe20003800000 */
.L_x_6919:
[----:B------:R-:W-:Y:S01]  /*13a20*/  IMAD.MOV.U32 R12, RZ, RZ, 0x8 ;  /* 0x00000008ff0c7424 */ /* 0x000fe200078e00ff */
[----:B------:R-:W-:-:S05]  /*13a30*/  SEL R3, R14, RZ, P3 ;  /* 0x000000ff0e037207 */ /* 0x000fca0001800000 */
[----:B------:R-:W-:-:S05]  /*13a40*/  IMAD.IADD R3, R2, 0x1, R3 ;  /* 0x0000000102037824 */ /* 0x000fca00078e0203 */
[----:B------:R-:W-:-:S07]  /*13a50*/  MOV R13, R3 ;  /* 0x00000003000d7202 */ /* 0x000fce0000000f00 */
[----:B------:R-:W-:Y:S05]  /*13a60*/  WARPSYNC.COLLECTIVE R15, `(.L_x_6920) ;  /* 0x000000000f087348 */ /* 0x000fea0003c00000 */
[----:B------:R0:W1:Y:S02]  /*13a70*/  SHFL.UP P6, R14, R13, R12, R11 ;  /* 0x0400000c0d0e7389 */ /* 0x00006400000c000b */
[----:B01----:R-:W-:Y:S01]  /*13a80*/  ENDCOLLECTIVE ;  /* 0x000000000000791b */ /* 0x003fe20003800000 */
.L_x_6920:
[----:B------:R-:W-:Y:S01]  /*13a90*/  IMAD.MOV.U32 R12, RZ, RZ, 0x10 ;  /* 0x00000010ff0c7424 */ /* 0x000fe200078e00ff */
[----:B------:R-:W-:-:S05]  /*13aa0*/  SEL R14, R14, RZ, P4 ;  /* 0x000000ff0e0e7207 */ /* 0x000fca0002000000 */
[----:B------:R-:W-:-:S04]  /*13ab0*/  IMAD.IADD R5, R3, 0x1, R14 ;  /* 0x0000000103057824 */ /* 0x000fc800078e020e */
[----:B------:R-:W-:-:S07]  /*13ac0*/  IMAD.MOV.U32 R13, RZ, RZ, R5 ;  /* 0x000000ffff0d7224 */ /* 0x000fce00078e0005 */
[----:B------:R-:W-:Y:S05]  /*13ad0*/  WARPSYNC.COLLECTIVE R15, `(.L_x_6921) ;  /* 0x000000000f087348 */ /* 0x000fea0003c00000 */
[----:B------:R0:W1:Y:S02]  /*13ae0*/  SHFL.UP P6, R14, R13, R12, R11 ;  /* 0x0400000c0d0e7389 */ /* 0x00006400000c000b */
[----:B01----:R-:W-:Y:S01]  /*13af0*/  ENDCOLLECTIVE ;  /* 0x000000000000791b */ /* 0x003fe20003800000 */
.L_x_6921:
        /* <DEDUP_REMOVED lines=8> */
.L_x_6922:
[----:B------:R-:W-:Y:S05]  /*13b80*/  BRA `(.L_x_6923) ;  /* 0xffffffb800007947 */ /* 0x000fea000383ffff */
.L_x_6796:
[----:B------:R-:W-:Y:S01]  /*13b90*/  BSSY B0, `(.L_x_6924) ;  /* 0x0000007000007945 */ /* 0x000fe20003800000 */
[----:B------:R-:W-:Y:S02]  /*13ba0*/  IMAD.MOV.U32 R12, RZ, RZ, 0x1 ;  /* 0x00000001ff0c7424 */ /* 0x000fe400078e00ff */
[----:B------:R-:W-:Y:S02]  /*13bb0*/  IMAD.MOV.U32 R11, RZ, RZ, RZ ;  /* 0x000000ffff0b7224 */ /* 0x000fe400078e00ff */
[----:B------:R-:W-:-:S07]  /*13bc0*/  IMAD.MOV.U32 R15, RZ, RZ, -0x1 ;  /* 0xffffffffff0f7424 */ /* 0x000fce00078e00ff */
[----:B------:R-:W-:Y:S05]  /*13bd0*/  WARPSYNC.COLLECTIVE R15, `(.L_x_6925) ;  /* 0x000000000f087348 */ /* 0x000fea0003c00000 */
[----:B------:R0:W1:Y:S02]  /*13be0*/  SHFL.UP P6, R14, R13, R12, R11 ;  /* 0x0400000c0d0e7389 */ /* 0x00006400000c000b */
[----:B01----:R-:W-:Y:S01]  /*13bf0*/  ENDCOLLECTIVE ;  /* 0x000000000000791b */ /* 0x003fe20003800000 */
.L_x_6925:
[----:B------:R-:W-:Y:S05]  /*13c00*/  BSYNC B0 ;  /* 0x0000000000007941 */ /* 0x000fea0003800000 */
.L_x_6924:
        /* <DEDUP_REMOVED lines=8> */
.L_x_6926:
[----:B------:R-:W-:Y:S01]  /*13c90*/  IMAD.MOV.U32 R12, RZ, RZ, 0x4 ;  /* 0x00000004ff0c7424 */ /* 0x000fe200078e00ff */
[----:B------:R-:W-:-:S05]  /*13ca0*/  SEL R2, R14, RZ, P2 ;  /* 0x000000ff0e027207 */ /* 0x000fca0001000000 */
[----:B------:R-:W-:-:S04]  /*13cb0*/  IMAD.IADD R2, R13, 0x1, R2 ;  /* 0x000000010d027824 */ /* 0x000fc800078e0202 */
[----:B------:R-:W-:-:S07]  /*13cc0*/  IMAD.MOV.U32 R13, RZ, RZ, R2 ;  /* 0x000000ffff0d7224 */ /* 0x000fce00078e0002 */
[----:B------:R-:W-:Y:S05]  /*13cd0*/  WARPSYNC.COLLECTIVE R15, `(.L_x_6927) ;  /* 0x000000000f087348 */ /* 0x000fea0003c00000 */
[----:B------:R0:W1:Y:S02]  /*13ce0*/  SHFL.UP P6, R14, R13, R12, R11 ;  /* 0x0400000c0d0e7389 */ /* 0x00006400000c000b */
[----:B01----:R-:W-:Y:S01]  /*13cf0*/  ENDCOLLECTIVE ;  /* 0x000000000000791b */ /* 0x003fe20003800000 */
.L_x_6927:
[----:B------:R-:W-:Y:S01]  /*13d00*/  IMAD.MOV.U32 R12, RZ, RZ, 0x8 ;  /* 0x00000008ff0c7424 */ /* 0x000fe200078e00ff */
[----:B------:R-:W-:-:S05]  /*13d10*/  SEL R3, R14, RZ, P3 ;  /* 0x000000ff0e037207 */ /* 0x000fca0001800000 */
[----:B------:R-:W-:-:S05]  /*13d20*/  IMAD.IADD R3, R2, 0x1, R3 ;  /* 0x0000000102037824 */ /* 0x000fca00078e0203 */
[----:B------:R-:W-:-:S07]  /*13d30*/  MOV R13, R3 ;  /* 0x00000003000d7202 */ /* 0x000fce0000000f00 */
[----:B------:R-:W-:Y:S05]  /*13d40*/  WARPSYNC.COLLECTIVE R15, `(.L_x_6928) ;  /* 0x000000000f087348 */ /* 0x000fea0003c00000 */
[----:B------:R0:W1:Y:S02]  /*13d50*/  SHFL.UP P6, R14, R13, R12, R11 ;  /* 0x0400000c0d0e7389 */ /* 0x00006400000c000b */
[----:B01----:R-:W-:Y:S01]  /*13d60*/  ENDCOLLECTIVE ;  /* 0x000000000000791b */ /* 0x003fe20003800000 */
.L_x_6928:
[----:B------:R-:W-:Y:S01]  /*13d70*/  IMAD.MOV.U32 R12, RZ, RZ, 0x10 ;  /* 0x00000010ff0c7424 */ /* 0x000fe200078e00ff */
[----:B------:R-:W-:-:S05]  /*13d80*/  SEL R14, R14, RZ, P4 ;  /* 0x000000ff0e0e7207 */ /* 0x000fca0002000000 */
[----:B------:R-:W-:-:S04]  /*13d90*/  IMAD.IADD R5, R3, 0x1, R14 ;  /* 0x0000000103057824 */ /* 0x000fc800078e020e */
[----:B------:R-:W-:-:S07]  /*13da0*/  IMAD.MOV.U32 R13, RZ, RZ, R5 ;  /* 0x000000ffff0d7224 */ /* 0x000fce00078e0005 */
[----:B------:R-:W-:Y:S05]  /*13db0*/  WARPSYNC.COLLECTIVE R15, `(.L_x_6929) ;  /* 0x000000000f087348 */ /* 0x000fea0003c00000 */
[----:B------:R0:W1:Y:S02]  /*13dc0*/  SHFL.UP P6, R14, R13, R12, R11 ;  /* 0x0400000c0d0e7389 */ /* 0x00006400000c000b */
[----:B01----:R-:W-:Y:S01]  /*13dd0*/  ENDCOLLECTIVE ;  /* 0x000000000000791b */ /* 0x003fe20003800000 */
.L_x_6929:
        /* <DEDUP_REMOVED lines=8> */
.L_x_6930:
[----:B------:R-:W-:Y:S05]  /*13e60*/  BRA `(.L_x_6931) ;  /* 0xffffffb400ec7947 */ /* 0x000fea000383ffff */
.L_x_6798:
[----:B------:R-:W-:Y:S01]  /*13e70*/  BSSY B0, `(.L_x_6932) ;  /* 0x0000006000007945 */ /* 0x000fe20003800000 */
[----:B------:R-:W-:Y:S01]  /*13e80*/  PLOP3.LUT P6, PT, P6, PT, PT, 0x8, 0x0 ;  /* 0x000000000000781c */ /* 0x000fe200037ce170 */
[----:B------:R-:W-:-:S12]  /*13e90*/  IMAD.MOV.U32 R15, RZ, RZ, -0x1 ;  /* 0xffffffffff0f7424 */ /* 0x000fd800078e00ff */
[----:B0-----:R-:W-:Y:S05]  /*13ea0*/  WARPSYNC.COLLECTIVE R15, `(.L_x_6933) ;  /* 0x000000000f087348 */ /* 0x001fea0003c00000 */
[----:B------:R-:W-:Y:S01]  /*13eb0*/  VOTE.ANY R14, PT, P6 ;  /* 0x00000000000e7806 */ /* 0x000fe200030e0100 */
[----:B0-----:R-:W-:Y:S06]  /*13ec0*/  ENDCOLLECTIVE ;  /* 0x000000000000791b */ /* 0x001fec0003800000 */
.L_x_6933:
[----:B------:R-:W-:Y:S05]  /*13ed0*/  BSYNC B0 ;  /* 0x0000000000007941 */ /* 0x000fea0003800000 */
.L_x_6932:
[----:B------:R-:W-:Y:S01]  /*13ee0*/  IMAD.MOV.U32 R3, RZ, RZ, R14 ;  /* 0x000000ffff037224 */ /* 0x000fe200078e000e */
[----:B------:R-:W-:Y:S01]  /*13ef0*/  MOV R15, 0xffffffff ;  /* 0xffffffff000f7802 */ /* 0x000fe20000000f00 */
[----:B------:R-:W-:Y:S02]  /*13f00*/  IMAD.MOV.U32 R13, RZ, RZ, R7 ;  /* 0x000000ffff0d7224 */ /* 0x000fe400078e0007 */
[----:B------:R-:W0:Y:S01]  /*13f10*/  POPC R8, R3 ;  /* 0x0000000300087309 */ /* 0x000e220000000000 */
[----:B------:R-:W-:Y:S02]  /*13f20*/  IMAD.MOV.U32 R11, RZ, RZ, 0x1f ;  /* 0x0000001fff0b7424 */ /* 0x000fe400078e00ff */
[----:B0-----:R-:W-:-:S07]  /*13f30*/  IMAD.MOV.U32 R12, RZ, RZ, R8 ;  /* 0x000000ffff0c7224 */ /* 0x001fce00078e0008 */
[----:B------:R-:W-:Y:S05]  /*13f40*/  WARPSYNC.COLLECTIVE R15, `(.L_x_6934) ;  /* 0x000000000f087348 */ /* 0x000fea0003c00000 */
[----:B------:R0:W1:Y:S02]  /*13f50*/  SHFL.IDX P6, R14, R13, R12, R11 ;  /* 0x0000000c0d0e7389 */ /* 0x00006400000c000b */
[----:B01----:R-:W-:Y:S01]  /*13f60*/  ENDCOLLECTIVE ;  /* 0x000000000000791b */ /* 0x003fe20003800000 */
.L_x_6934:
[----:B------:R-:W-:Y:S02]  /*13f70*/  IMAD.MOV.U32 R13, RZ, RZ, R4 ;  /* 0x000000ffff0d7224 */ /* 0x000fe400078e0004 */
[----:B------:R-:W-:-:S07]  /*13f80*/  IMAD.MOV.U32 R7, RZ, RZ, R14 ;  /* 0x000000ffff077224 */ /* 0x000fce00078e000e */
[----:B------:R-:W-:Y:S05]  /*13f90*/  WARPSYNC.COLLECTIVE R15, `(.L_x_6935) ;  /* 0x000000000f087348 */ /* 0x000fea0003c00000 */
[----:B------:R0:W1:Y:S02]  /*13fa0*/  SHFL.IDX P6, R14, R13, R12, R11 ;  /* 0x0000000c0d0e7389 */ /* 0x00006400000c000b */
[----:B01----:R-:W-:Y:S01]  /*13fb0*/  ENDCOLLECTIVE ;  /* 0x000000000000791b */ /* 0x003fe20003800000 */
.L_x_6935:
[----:B------:R-:W-:Y:S01]  /*13fc0*/  IMAD.MOV.U32 R4, RZ, RZ, R14 ;  /* 0x000000ffff047224 */ /* 0x000fe200078e000e */
[----:B------:R-:W-:Y:S06]  /*13fd0*/  BRA `(.L_x_6936) ;  /* 0xffffffb400cc7947 */ /* 0x000fec000383ffff */
.L_x_6800:
[----:B------:R-:W-:Y:S01]  /*13fe0*/  BSSY B0, `(.L_x_6937) ;  /* 0x0000007000007945 */ /* 0x000fe20003800000 */
[----:B------:R-:W-:Y:S02]  /*13ff0*/  IMAD.MOV.U32 R13, RZ, RZ, R2 ;  /* 0x000000ffff0d7224 */ /* 0x000fe400078e0002 */
[----:B------:R-:W-:Y:S02]  /*14000*/  IMAD.MOV.U32 R11, RZ, RZ, 0x1f ;  /* 0x0000001fff0b7424 */ /* 0x000fe400078e00ff */
[----:B------:R-:W-:-:S07]  /*14010*/  IMAD.MOV.U32 R15, RZ, RZ, -0x1 ;  /* 0xffffffffff0f7424 */ /* 0x000fce00078e00ff */
[----:B0123--:R-:W-:Y:S05]  /*14020*/  WARPSYNC.COLLECTIVE R15, `(.L_x_6938) ;  /* 0x000000000f087348 */ /* 0x00ffea0003c00000 */
[----:B------:R4:W0:Y:S02]  /*14030*/  SHFL.IDX P6, R14, R13, R12, R11 ;  /* 0x0000000c0d0e7389 */ /* 0x00082400000c000b */
[----:B01234-:R-:W-:Y:S01]  /*14040*/  ENDCOLLECTIVE ;  /* 0x000000000000791b */ /* 0x01ffe20003800000 */
.L_x_6938:
[----:B------:R-:W-:Y:S05]  /*14050*/  BSYNC B0 ;  /* 0x0000000000007941 */ /* 0x000fea0003800000 */
.L_x_6937:
[----:B------:R-:W-:Y:S01]  /*14060*/  MOV R6, R14 ;  /* 0x0000000e00067202 */ /* 0x000fe20000000f00 */
[----:B------:R-:W-:Y:S06]  /*14070*/  BRA `(.L_x_6799) ;  /* 0xffffffb400bc7947 */ /* 0x000fec000383ffff */
.L_x_6804:
[----:B0-----:R0:W3:Y:S02]  /*14080*/  SYNCS.PHASECHK.TRANS64.TRYWAIT P0, [R4+URZ+0x28820], R0 ;  /* 0x02882000040075a7 */ /* 0x0010e4000800017f */
[----:B---3--:R-:W-:Y:S05]  /*14090*/  @!P0 NANOSLEEP.SYNCS 0x989680 ;  /* 0x009896800000895d */ /* 0x008fea0003900000 */
[----:B------:R-:W3:Y:S02]  /*140a0*/  @!P0 SYNCS.PHASECHK.TRANS64 P0, [R4+URZ+0x28820], R0 ;  /* 0x02882000040085a7 */ /* 0x000ee4000800007f */
[----:B---3--:R-:W-:Y:S05]  /*140b0*/  @!P0 BRA `(.L_x_6804) ;  /* 0xfffffffc00f08947 */ /* 0x008fea000383ffff */
[----:B------:R-:W-:Y:S05]  /*140c0*/  BRA `(.L_x_6939) ;  /* 0xffffffbc00147947 */ /* 0x000fea000383ffff */
.L_x_6805:
        /* <DEDUP_REMOVED lines=11> */
.L_x_6941:
[----:B------:R-:W-:Y:S05]  /*14180*/  BSYNC B0 ;  /* 0x0000000000007941 */ /* 0x000fea0003800000 */
.L_x_6940:
[----:B------:R-:W-:Y:S05]  /*14190*/  BRA `(.L_x_6942) ;  /* 0xffffffb800fc7947 */ /* 0x000fea000383ffff */
.L_x_6808:
[----:B------:R-:W-:Y:S01]  /*141a0*/  BSSY B1, `(.L_x_6943) ;  /* 0x0000006000017945 */ /* 0x000fe20003800000 */
[----:B------:R-:W-:-:S07]  /*141b0*/  IMAD.MOV.U32 R15, RZ, RZ, -0x1 ;  /* 0xffffffffff0f7424 */ /* 0x000fce00078e00ff */
[----:B012---:R-:W-:Y:S05]  /*141c0*/  WARPSYNC.COLLECTIVE R15, `(.L_x_6944) ;  /* 0x000000000f0c7348 */ /* 0x007fea0003c00000 */
[----:B------:R-:W-:Y:S02]  /*141d0*/  ELECT P6, UR62, PT ;  /* 0x00000000003e782f */ /* 0x000fe400038c0000 */
[----:B------:R-:W-:Y:S01]  /*141e0*/  MOV R14, UR62 ;  /* 0x0000003e000e7c02 */ /* 0x000fe20008000f00 */
[----:B012---:R-:W-:Y:S10]  /*141f0*/  ENDCOLLECTIVE ;  /* 0x000000000000791b */ /* 0x007ff40003800000 */
.L_x_6944:
[----:B------:R-:W-:Y:S05]  /*14200*/  BSYNC B1 ;  /* 0x0000000000017941 */ /* 0x000fea0003800000 */
.L_x_6943:
[----:B------:R-:W-:Y:S05]  /*14210*/  BRA `(.L_x_6945) ;  /* 0xffffffb800f47947 */ /* 0x000fea000383ffff */
.L_x_6810:
[----:B0-----:R0:W3:Y:S02]  /*14220*/  SYNCS.PHASECHK.TRANS64.TRYWAIT P1, [R5+URZ+0x28840], R0 ;  /* 0x02884000050075a7 */ /* 0x0010e4000802017f */
[----:B---3--:R-:W-:Y:S05]  /*14230*/  @!P1 NANOSLEEP.SYNCS 0x989680 ;  /* 0x009896800000995d */ /* 0x008fea0003900000 */
[----:B------:R-:W3:Y:S02]  /*14240*/  @!P1 SYNCS.PHASECHK.TRANS64 P1, [R5+URZ+0x28840], R0 ;  /* 0x02884000050095a7 */ /* 0x000ee4000802007f */
[----:B---3--:R-:W-:Y:S05]  /*14250*/  @!P1 BRA `(.L_x_6810) ;  /* 0xfffffffc00f09947 */ /* 0x008fea000383ffff */
[----:B------:R-:W-:Y:S05]  /*14260*/  BRA `(.L_x_6946) ;  /* 0xffffffbc00147947 */ /* 0x000fea000383ffff */
.L_x_6812:
[----:B---3--:R3:W4:Y:S02]  /*14270*/  SYNCS.PHASECHK.TRANS64.TRYWAIT P1, [R25+URZ+0x28840], R2 ;  /* 0x02884002190075a7 */ /* 0x008724000802017f */
[----:B----4-:R-:W-:Y:S05]  /*14280*/  @!P1 NANOSLEEP.SYNCS 0x989680 ;  /* 0x009896800000995d */ /* 0x010fea0003900000 */
[----:B------:R-:W4:Y:S02]  /*14290*/  @!P1 SYNCS.PHASECHK.TRANS64 P1, [R25+URZ+0x28840], R2 ;  /* 0x02884002190095a7 */ /* 0x000f24000802007f */
[----:B----4-:R-:W-:Y:S05]  /*142a0*/  @!P1 BRA `(.L_x_6812) ;  /* 0xfffffffc00f09947 */ /* 0x010fea000383ffff */
[----:B------:R-:W-:Y:S05]  /*142b0*/  BRA `(.L_x_6947) ;  /* 0xffffffbc00207947 */ /* 0x000fea000383ffff */
.L_x_6814:
[----:B----4-:R4:W0:Y:S02]  /*142c0*/  SYNCS.PHASECHK.TRANS64.TRYWAIT P1, [R5+URZ+0x28860], R0 ;  /* 0x02886000050075a7 */ /* 0x010824000802017f */
[----:B0-----:R-:W-:Y:S05]  /*142d0*/  @!P1 NANOSLEEP.SYNCS 0x989680 ;  /* 0x009896800000995d */ /* 0x001fea0003900000 */
[----:B------:R-:W0:Y:S02]  /*142e0*/  @!P1 SYNCS.PHASECHK.TRANS64 P1, [R5+URZ+0x28860], R0 ;  /* 0x02886000050095a7 */ /* 0x000e24000802007f */
[----:B0-----:R-:W-:Y:S05]  /*142f0*/  @!P1 BRA `(.L_x_6814) ;  /* 0xfffffffc00f09947 */ /* 0x001fea000383ffff */
[----:B------:R-:W-:Y:S05]  /*14300*/  BRA `(.L_x_6948) ;  /* 0xffffffbc001c7947 */ /* 0x000fea000383ffff */
.L_x_6949:
        /* <DEDUP_REMOVED lines=15> */
.L_x_15989:


//--------------------- .text._ZN7cutlass13device_kernelIN5flash11enable_sm90INS1_16FlashAttnFwdSm90INS1_25CollectiveMainloopFwdSm90ILi2EN4cute5tupleIJNS5_1CILi1EEES8_S8_EEENS6_IJNS7_ILi128EEESA_SA_EEELi128ENS_6half_tEfNS_4arch4Sm90ELb0ELb0ELb1ELb1ELb1ELb1ELb0ELb1ELb1ELb1ELb1ELb0EEENS1_21CollectiveEpilogueFwdISB_S9_SC_SE_Li256ELb1ELb1ELb1ELb0EEENS1_36VarlenDynamicPersistentTileSchedulerILi128ELi128ELi256ELi128ELb1ELb1ELb1ELb0ELb1ELb1EEEEEEEEEvNT_6ParamsE --------------------------
	.section	.text._ZN7cutlass13device_kernelIN5flash11enable_sm90INS1_16FlashAttnFwdSm90INS1_25CollectiveMainloopFwdSm90ILi2EN4cute5tupleIJNS5_1CILi1EEES8_S8_EEENS6_IJNS7_ILi128EEESA_SA_EEELi128ENS_6half_tEfNS_4arch4Sm90ELb0ELb0ELb1ELb1ELb1ELb1ELb0ELb1ELb1ELb1ELb1ELb0EEENS1_21CollectiveEpilogueFwdISB_S9_SC_SE_Li256ELb1ELb1ELb1ELb0EEENS1_36VarlenDynamicPersistentTileSchedulerILi128ELi128ELi256ELi128ELb1ELb1ELb1ELb0ELb1ELb1EEEEEEEEEvNT_6ParamsE,"ax",@progbits
	.align	128
.text._ZN7cutlass13device_kernelIN5flash11enable_sm90INS1_16FlashAttnFwdSm90INS1_25CollectiveMainloopFwdSm90ILi2EN4cute5tupleIJNS5_1CILi1EEES8_S8_EEENS6_IJNS7_ILi128EEESA_SA_EEELi128ENS_6half_tEfNS_4arch4Sm90ELb0ELb0ELb1ELb1ELb1ELb1ELb0ELb1ELb1ELb1ELb1ELb0EEENS1_21CollectiveEpilogueFwdISB_S9_SC_SE_Li256ELb1ELb1ELb1ELb0EEENS1_36VarlenDynamicPersistentTileSchedulerILi128ELi128ELi256ELi128ELb1ELb1ELb1ELb0ELb1ELb1EEEEEEEEEvNT_6ParamsE:
        .type           _ZN7cutlass13device_kernelIN5flash11enable_sm90INS1_16FlashAttnFwdSm90INS1_25CollectiveMainloopFwdSm90ILi2EN4cute5tupleIJNS5_1CILi1EEES8_S8_EEENS6_IJNS7_ILi128EEESA_SA_EEELi128ENS_6half_tEfNS_4arch4Sm90ELb0ELb0ELb1ELb1ELb1ELb1ELb0ELb1ELb1ELb1ELb1ELb0EEENS1_21CollectiveEpilogueFwdISB_S9_SC_SE_Li256ELb1ELb1ELb1ELb0EEENS1_36VarlenDynamicPersistentTileSchedulerILi128ELi128ELi256ELi128ELb1ELb1ELb1ELb0ELb1ELb1EEEEEEEEEvNT_6ParamsE,@function
        .size           _ZN7cutlass13device_kernelIN5flash11enable_sm90INS1_16FlashAttnFwdSm90INS1_25CollectiveMainloopFwdSm90ILi2EN4cute5tupleIJNS5_1CILi1EEES8_S8_EEENS6_IJNS7_ILi128EEESA_SA_EEELi128ENS_6half_tEfNS_4arch4Sm90ELb0ELb0ELb1ELb1ELb1ELb1ELb0ELb1ELb1ELb1ELb1ELb0EEENS1_21CollectiveEpilogueFwdISB_S9_SC_SE_Li256ELb1ELb1ELb1ELb0EEENS1_36VarlenDynamicPersistentTileSchedulerILi128ELi128ELi256ELi128ELb1ELb1ELb1ELb0ELb1ELb1EEEEEEEEEvNT_6ParamsE,(.L_x_15990 - _ZN7cutlass13device_kernelIN5flash11enable_sm90INS1_16FlashAttnFwdSm90INS1_25CollectiveMainloopFwdSm90ILi2EN4cute5tupleIJNS5_1CILi1EEES8_S8_EEENS6_IJNS7_ILi128EEESA_SA_EEELi128ENS_6half_tEfNS_4arch4Sm90ELb0ELb0ELb1ELb1ELb1ELb1ELb0ELb1ELb1ELb1ELb1ELb0EEENS1_21CollectiveEpilogueFwdISB_S9_SC_SE_Li256ELb1ELb1ELb1ELb0EEENS1_36VarlenDynamicPersistentTileSchedulerILi128ELi128ELi256ELi128ELb1ELb1ELb1ELb0ELb1ELb1EEEEEEEEEvNT_6ParamsE)
        .other          _ZN7cutlass13device_kernelIN5flash11enable_sm90INS1_16FlashAttnFwdSm90INS1_25CollectiveMainloopFwdSm90ILi2EN4cute5tupleIJNS5_1CILi1EEES8_S8_EEENS6_IJNS7_ILi128EEESA_SA_EEELi128ENS_6half_tEfNS_4arch4Sm90ELb0ELb0ELb1ELb1ELb1ELb1ELb0ELb1ELb1ELb1ELb1ELb0EEENS1_21CollectiveEpilogueFwdISB_S9_SC_SE_Li256ELb1ELb1ELb1ELb0EEENS1_36VarlenDynamicPersistentTileSchedulerILi128ELi128ELi256ELi128ELb1ELb1ELb1ELb0ELb1ELb1EEEEEEEEEvNT_6ParamsE,@"STO_CUDA_ENTRY STV_DEFAULT"
_ZN7cutlass13device_kernelIN5flash11enable_sm90INS1_16FlashAttnFwdSm90INS1_25CollectiveMainloopFwdSm90ILi2EN4cute5tupleIJNS5_1CILi1EEES8_S8_EEENS6_IJNS7_ILi128EEESA_SA_EEELi128ENS_6half_tEfNS_4arch4Sm90ELb0ELb0ELb1ELb1ELb1ELb1ELb0ELb1ELb1ELb1ELb1ELb0EEENS1_21CollectiveEpilogueFwdISB_S9_SC_SE_Li256ELb1ELb1ELb1ELb0EEENS1_36VarlenDynamicPersistentTileSchedulerILi128ELi128ELi256ELi128ELb1ELb1ELb1ELb0ELb1ELb1EEEEEEEEEvNT_6ParamsE:
[----:B------:R-:W0:Y:S02]  /*0000*/  LDC R1, c[0x0][0x28] ;  /* 0x00000a00ff017b82 */ /* 0x000e240000000800 */
[----:B0-----:R-:W-:Y:S01]  /*0010*/  VIADD R1, R1, 0xffffffd8 ;  /* 0xffffffd801017836 */ /* 0x001fe20000000000 */
[----:B------:R-:W0:Y:S01]  /*0020*/  S2R R0, SR_TID.X ;  /* 0x0000000000007919 */ /* 0x000e220000002100 */
[----:B------:R-:W-:Y:S01]  /*0030*/  ELECT P0, URZ, PT ;  /* 0x00000000003f782f */ /* 0x000fe20003800000 */
[----:B------:R-:W-:Y:S01]  /*0040*/  BSSY B0, `(.L_x_6950) ;  /* 0x000000e000007945 */ /* 0x000fe20003800000 */
[--C-:B0-----:R-:W-:Y:S02]  /*0050*/  SHF.R.U32.HI R2, RZ, 0x5, R0.reuse ;  /* 0x00000005ff027819 */ /* 0x101fe40000011600 */
[----:B------:R-:W-:-:S03]  /*0060*/  SHF.R.U32.HI R4, RZ, 0x7, R0 ;  /* 0x00000007ff047819 */ /* 0x000fc60000011600 */
[----:B------:R-:W0:Y:S02]  /*0070*/  SHFL.IDX PT, R3, R2, RZ, 0x1f ;  /* 0x00001fff02037589 */ /* 0x000e2400000e0000 */
[----:B0-----:R-:W-:-:S13]  /*0080*/  ISETP.EQ.AND P0, PT, R3, RZ, P0 ;  /* 0x000000ff0300720c */ /* 0x001fda0000702270 */
        /* <DEDUP_REMOVED lines=9> */
.L_x_6951:
[----:B------:R-:W-:Y:S05]  /*0120*/  BSYNC B0 ;  /* 0x0000000000007941 */ /* 0x000fea0003800000 */
.L_x_6950:
        /* <DEDUP_REMOVED lines=41> */
.L_x_6952:
        /* <DEDUP_REMOVED lines=22> */
.L_x_6953:
        /* <DEDUP_REMOVED lines=18> */
.L_x_6954:
        /* <DEDUP_REMOVED lines=22> */
.L_x_6955:
        /* <DEDUP_REMOVED lines=22> */
.L_x_6956:
        /* <DEDUP_REMOVED lines=8> */
.L_x_6959:
[----:B------:R-:W-:-:S08]  /*0980*/  NOP ;  /* 0x0000000000007918 */ /* 0x000fd00000000000 */
[----:B------:R-:W0:Y:S02]  /*0990*/  USETMAXREG.TRY_ALLOC.CTAPOOL UP0, 0xe8 ;  /* 0x000000e8000079c8 */ /* 0x000e240008000600 */
[----:B0-----:R-:W-:-:S13]  /*09a0*/  PLOP3.LUT P0, PT, PT, PT, UP0, 0x80, 0x0 ;  /* 0x000000000000781c */ /* 0x001fda0003f0f008 */
[----:B------:R-:W-:Y:S05]  /*09b0*/  @!P0 BRA `(.L_x_6959) ;  /* 0xfffffffc00f08947 */ /* 0x000fea000383ffff */
[----:B------:R-:W-:Y:S01]  /*09c0*/  SHF.R.U32.HI R2, RZ, 0x7, R0 ;  /* 0x00000007ff027819 */ /* 0x000fe20000011600 */
[----:B------:R-:W0:Y:S08]  /*09d0*/  S2UR UR38, SR_CgaCtaId ;  /* 0x00000000002679c3 */ /* 0x000e300000008800 */
[----:B------:R-:W-:Y:S06]  /*09e0*/  BAR.ARV 0x8, 0x180 ;  /* 0x0206000000007b1d */ /* 0x000fec0000002000 */
[----:B------:R-:W-:Y:S01]  /*09f0*/  ISETP.NE.AND P0, PT, R2, 0x1, PT ;  /* 0x000000010200780c */ /* 0x000fe20003f05270 */
[----:B------:R-:W-:-:S12]  /*0a00*/  UMOV UR4, 0x400 ;  /* 0x0000040000047882 */ /* 0x000fd80000000000 */
[----:B------:R-:W-:Y:S06]  /*0a10*/  @!P0 BAR.ARV 0x9, 0x100 ;  /* 0x0244000000008b1d */ /* 0x000fec0000002000 */
[----:B0-----:R-:W-:Y:S02]  /*0a20*/  ULEA UR4, UR38, UR4, 0x18 ;  /* 0x0000000426047291 */ /* 0x001fe4000f8ec03f */
[----:B------:R-:W-:Y:S04]  /*0a30*/  BAR.SYNC.DEFER_BLOCKING 0x5, 0x180 ;  /* 0x0146000000007b1d */ /* 0x000fe80000010000 */
[----:B------:R-:W-:-:S02]  /*0a40*/  IMAD.U32 R156, RZ, RZ, UR4 ;  /* 0x00000004ff9c7e24 */ /* 0x000fc4000f8e00ff */
[----:B------:R-:W-:-:S03]  /*0a50*/  ULDC UR4, c[0x0][0xc3c] ;  /* 0x00030f0000047ab9 */ /* 0x000fc60000000800 */
[----:B------:R-:W0:Y:S01]  /*0a60*/  LDS.128 R28, [R156+0x288d0] ;  /* 0x0288d0009c1c7984 */ /* 0x000e220000000c00 */
[----:B------:R-:W-:Y:S06]  /*0a70*/  BAR.ARV 0x4, 0x180 ;  /* 0x0106000000007b1d */ /* 0x000fec0000002000 */
[----:B0-----:R-:W-:-:S13]  /*0a80*/  ISETP.GE.AND P0, PT, R31, UR4, PT ;  /* 0x000000041f007c0c */ /* 0x001fda000bf06270 */
[----:B------:R-:W-:Y:S05]  /*0a90*/  @P0 BRA `(.L_x_6960) ;  /* 0x000001b800fc0947 */ /* 0x000fea0003800000 */
[----:B------:R-:W-:Y:S01]  /*0aa0*/  VIADD R12, R0, 0xffffff80 ;  /* 0xffffff80000c7836 */ /* 0x000fe20000000000 */
[----:B------:R-:W-:Y:S02]  /*0ab0*/  R2UR UR40, R156 ;  /* 0x000000009c2872ca */ /* 0x000fe400000e0000 */
[----:B------:R-:W-:Y:S02]  /*0ac0*/  CS2R R154, SRZ ;  /* 0x00000000009a7805 */ /* 0x000fe4000001ff00 */
[----:B------:R-:W-:Y:S01]  /*0ad0*/  MOV R158, RZ ;  /* 0x000000ff009e7202 */ /* 0x000fe20000000f00 */
[----:B------:R-:W-:Y:S01]  /*0ae0*/  IMAD.MOV.U32 R157, RZ, RZ, RZ ;  /* 0x000000ffff9d7224 */ /* 0x000fe200078e00ff */
[----:B------:R-:W-:Y:S01]  /*0af0*/  SHF.R.S32.HI R0, RZ, 0x1f, R12 ;  /* 0x0000001fff007819 */ /* 0x000fe2000001140c */
[----:B------:R-:W-:Y:S01]  /*0b00*/  ULOP3.LUT UR41, UR36, 0x1, URZ, 0xfc, !UPT ;  /* 0x0000000124297892 */ /* 0x000fe2000f8efc3f */
[----:B------:R-:W-:Y:S02]  /*0b10*/  UMOV UR39, URZ ;  /* 0x0000003f00277c82 */ /* 0x000fe40008000000 */
[----:B------:R-:W-:-:S02]  /*0b20*/  LEA.HI R2, R0, R12, RZ, 0x7 ;  /* 0x0000000c00027211 */ /* 0x000fc400078f38ff */
[-C--:B------:R-:W-:Y:S02]  /*0b30*/  LEA.HI R4, R0, R12.reuse, RZ, 0x5 ;  /* 0x0000000c00047211 */ /* 0x080fe400078f28ff */
[----:B------:R-:W-:Y:S01]  /*0b40*/  LOP3.LUT R218, R2, 0xffffff80, RZ, 0xc0, !PT ;  /* 0xffffff8002da7812 */ /* 0x000fe200078ec0ff */
[----:B------:R-:W-:Y:S01]  /*0b50*/  UIADD3 UR40, UR40, 0x10400, URZ ;  /* 0x0001040028287890 */ /* 0x000fe2000fffe03f */
[----:B------:R-:W-:Y:S01]  /*0b60*/  LEA.HI R3, R0, R12, RZ, 0x4 ;  /* 0x0000000c00037211 */ /* 0x000fe200078f20ff */
[----:B------:R-:W-:Y:S01]  /*0b70*/  IMAD.SHL.U32 R5, R4, 0x20, RZ ;  /* 0x0000002004057824 */ /* 0x000fe200078e00ff */
[----:B------:R-:W-:Y:S02]  /*0b80*/  IADD3 R218, R12, -R218, RZ ;  /* 0x800000da0cda7210 */ /* 0x000fe40007ffe0ff */
[----:B------:R-:W-:Y:S02]  /*0b90*/  LOP3.LUT R4, R3, 0x3fffff0, RZ, 0xc0, !PT ;  /* 0x03fffff003047812 */ /* 0x000fe400078ec0ff */
[----:B------:R-:W-:-:S02]  /*0ba0*/  SHF.R.S32.HI R7, RZ, 0x1f, R218 ;  /* 0x0000001fff077819 */ /* 0x000fc400000114da */
[----:B------:R-:W-:Y:S01]  /*0bb0*/  LOP3.LUT R5, R5, 0xfffffc00, RZ, 0xc0, !PT ;  /* 0xfffffc0005057812 */ /* 0x000fe200078ec0ff */
[----:B------:R-:W-:Y:S01]  /*0bc0*/  IMAD.IADD R4, R12, 0x1, -R4 ;  /* 0x000000010c047824 */ /* 0x000fe200078e0a04 */
[CC--:B------:R-:W-:Y:S02]  /*0bd0*/  LEA.HI R8, R7.reuse, R218.reuse, RZ, 0x2 ;  /* 0x000000da07087211 */ /* 0x0c0fe400078f10ff */
[----:B------:R-:W-:Y:S02]  /*0be0*/  LEA.HI R7, R7, R218, RZ, 0x5 ;  /* 0x000000da07077211 */ /* 0x000fe400078f28ff */
[--C-:B------:R-:W-:Y:S02]  /*0bf0*/  SHF.R.S32.HI R9, RZ, 0x2, R8.reuse ;  /* 0x00000002ff097819 */ /* 0x100fe40000011408 */
[----:B------:R-:W-:Y:S02]  /*0c00*/  SHF.R.S32.HI R6, RZ, 0x1f, R8 ;  /* 0x0000001fff067819 */ /* 0x000fe40000011408 */
[----:B------:R-:W-:-:S02]  /*0c10*/  LEA.HI R153, R0, R12, RZ, 0x3 ;  /* 0x0000000c00997211 */ /* 0x000fc400078f18ff */
[----:B------:R-:W-:Y:S02]  /*0c20*/  LEA.HI R6, R6, R9, RZ, 0x3 ;  /* 0x0000000906067211 */ /* 0x000fe400078f18ff */
[----:B------:R-:W-:Y:S02]  /*0c30*/  LEA.HI R11, R0, R12, RZ, 0x2 ;  /* 0x0000000c000b7211 */ /* 0x000fe400078f10ff */
[----:B------:R-:W-:Y:S01]  /*0c40*/  LOP3.LUT R10, R6, 0xfffffff8, RZ, 0xc0, !PT ;  /* 0xfffffff8060a7812 */ /* 0x000fe200078ec0ff */
[----:B------:R-:W-:Y:S01]  /*0c50*/  IMAD R6, R4, 0x40, R5 ;  /* 0x0000004004067824 */ /* 0x000fe200078e0205 */
[----:B------:R-:W-:Y:S02]  /*0c60*/  SHF.R.S32.HI R7, RZ, 0x5, R7 ;  /* 0x00000005ff077819 */ /* 0x000fe40000011407 */
[----:B------:R-:W-:Y:S02]  /*0c70*/  IADD3 R10, R9, -R10, RZ ;  /* 0x8000000a090a7210 */ /* 0x000fe40007ffe0ff */
[----:B------:R-:W-:-:S02]  /*0c80*/  LEA.HI R0, R0, R12, RZ, 0x6 ;  /* 0x0000000c00007211 */ /* 0x000fc400078f30ff */
[----:B------:R-:W-:Y:S01]  /*0c90*/  LOP3.LUT R203, R153, 0xfffffff8, RZ, 0xc0, !PT ;  /* 0xfffffff899cb7812 */ /* 0x000fe200078ec0ff */
[----:B------:R-:W-:Y:S01]  /*0ca0*/  IMAD R7, R7, 0x10, R10 ;  /* 0x0000001007077824 */ /* 0x000fe200078e020a */
[----:B------:R-:W-:Y:S01]  /*0cb0*/  SHF.R.S32.HI R153, RZ, 0x3, R153 ;  /* 0x00000003ff997819 */ /* 0x000fe20000011499 */
[----:B------:R-:W-:Y:S01]  /*0cc0*/  IMAD.SHL.U32 R0, R0, 0x8, RZ ;  /* 0x0000000800007824 */ /* 0x000fe200078e00ff */
[----:B------:R-:W-:Y:S01]  /*0cd0*/  SHF.R.S32.HI R4, RZ, 0x4, R3 ;  /* 0x00000004ff047819 */ /* 0x000fe20000011403 */
[C---:B------:R-:W-:Y:S01]  /*0ce0*/  IMAD.IADD R203, R12.reuse, 0x1, -R203 ;  /* 0x000000010ccb7824 */ /* 0x040fe200078e0acb */
[----:B------:R-:W-:Y:S01]  /*0cf0*/  LOP3.LUT R11, R11, 0xfffffffc, RZ, 0xc0, !PT ;  /* 0xfffffffc0b0b7812 */ /* 0x000fe200078ec0ff */
[----:B------:R-:W-:Y:S01]  /*0d00*/  VIADD R10, R153, 0x20 ;  /* 0x00000020990a7836 */ /* 0x000fe20000000000 */
[----:B------:R-:W-:Y:S02]  /*0d10*/  SHF.R.S32.HI R13, RZ, 0x7, R2 ;  /* 0x00000007ff0d7819 */ /* 0x000fe40000011402 */
[----:B------:R-:W-:Y:S01]  /*0d20*/  LEA.HI R3, R3, R4, RZ, 0x1 ;  /* 0x0000000403037211 */ /* 0x000fe200078f08ff */
[----:B------:R-:W-:Y:S01]  /*0d30*/  IMAD.IADD R11, R12, 0x1, -R11 ;  /* 0x000000010c0b7824 */ /* 0x000fe200078e0a0b */
[----:B------:R-:W-:Y:S01]  /*0d40*/  LEA.HI R2, R2, R13, RZ, 0x1 ;  /* 0x0000000d02027211 */ /* 0x000fe200078f08ff */
[----:B------:R-:W-:Y:S01]  /*0d50*/  IMAD.SHL.U32 R193, R10, 0x40, RZ ;  /* 0x000000400ac17824 */ /* 0x000fe200078e00ff */
[----:B------:R-:W-:-:S02]  /*0d60*/  LOP3.LUT R3, R3, 0x1ffffffe, RZ, 0xc0, !PT ;  /* 0x1ffffffe03037812 */ /* 0x000fc400078ec0ff */
[----:B------:R-:W-:Y:S02]  /*0d70*/  LOP3.LUT R201, R0, 0xfffffe00, RZ, 0xc0, !PT ;  /* 0xfffffe0000c97812 */ /* 0x000fe400078ec0ff */
[----:B------:R-:W-:Y:S01]  /*0d80*/  SHF.R.S32.HI R0, RZ, 0x1f, R10 ;  /* 0x0000001fff007819 */ /* 0x000fe2000001140a */
[----:B------:R-:W-:Y:S01]  /*0d90*/  IMAD.IADD R3, R4, 0x1, -R3 ;  /* 0x0000000104037824 */ /* 0x000fe200078e0a03 */
[----:B------:R-:W-:Y:S02]  /*0da0*/  LEA.HI R5, R11, R11, RZ, 0x1 ;  /* 0x0000000b0b057211 */ /* 0x000fe400078f08ff */
[----:B------:R-:W-:Y:S01]  /*0db0*/  LOP3.LUT R2, R2, 0x3fffffe, RZ, 0xc0, !PT ;  /* 0x03fffffe02027812 */ /* 0x000fe200078ec0ff */
[----:B------:R-:W-:Y:S01]  /*0dc0*/  IMAD R3, R3, 0x8, R6 ;  /* 0x0000000803037824 */ /* 0x000fe200078e0206 */
[----:B------:R-:W-:Y:S01]  /*0dd0*/  LEA.HI R0, R0, R10, RZ, 0x3 ;  /* 0x0000000a00007211 */ /* 0x000fe200078f18ff */
[----:B------:R-:W-:Y:S01]  /*0de0*/  VIADD R6, R153, 0x60 ;  /* 0x0000006099067836 */ /* 0x000fe20000000000 */
[----:B------:R-:W-:-:S02]  /*0df0*/  LOP3.LUT R4, R5, 0x1ffffffe, RZ, 0xc0, !PT ;  /* 0x1ffffffe05047812 */ /* 0x000fc400078ec0ff */
[----:B------:R-:W-:Y:S01]  /*0e00*/  IADD3 R2, R13, -R2, RZ ;  /* 0x800000020d027210 */ /* 0x000fe20007ffe0ff */
[----:B------:R-:W-:Y:S01]  /*0e10*/  IMAD.SHL.U32 R0, R0, 0x40, RZ ;  /* 0x0000004000007824 */ /* 0x000fe200078e00ff */
[----:B------:R0:W-:Y:S01]  /*0e20*/  STL [R1+0x1c], R3 ;  /* 0x00001c0301007387 */ /* 0x0001e20000100800 */
[----:B------:R-:W-:Y:S01]  /*0e30*/  IMAD.IADD R4, R11, 0x1, -R4 ;  /* 0x000000010b047824 */ /* 0x000fe200078e0a04 */
[----:B------:R-:W-:Y:S01]  /*0e40*/  SHF.L.U32 R16, R203, 0x3, RZ ;  /* 0x00000003cb107819 */ /* 0x000fe200000006ff */
[----:B------:R-:W-:Y:S01]  /*0e50*/  IMAD R9, R2, 0x40, R7 ;  /* 0x0000004002097824 */ /* 0x000fe200078e0207 */
[C---:B------:R-:W-:Y:S01]  /*0e60*/  SHF.L.U32 R2, R153.reuse, 0x6, RZ ;  /* 0x0000000699027819 */ /* 0x040fe200000006ff */
[----:B------:R-:W-:Y:S01]  /*0e70*/  VIADD R7, R153, 0x40 ;  /* 0x0000004099077836 */ /* 0x000fe20000000000 */
[----:B------:R-:W-:Y:S01]  /*0e80*/  LOP3.LUT R199, R0, 0xfffffe00, RZ, 0xc0, !PT ;  /* 0xfffffe0000c77812 */ /* 0x000fe200078ec0ff */
[----:B------:R-:W-:Y:S01]  /*0e90*/  IMAD.SHL.U32 R159, R6, 0x40, RZ ;  /* 0x00000040069f7824 */ /* 0x000fe200078e00ff */
[----:B------:R-:W-:Y:S01]  /*0ea0*/  LEA R0, R4, R9, 0x3 ;  /* 0x0000000904007211 */ /* 0x000fe200078e18ff */
[----:B------:R1:W-:Y:S01]  /*0eb0*/  STL [R1+0x14], R9 ;  /* 0x0000140901007387 */ /* 0x0003e20000100800 */
[----:B0-----:R-:W-:Y:S01]  /*0ec0*/  LOP3.LUT R3, R2, 0x1c0, RZ, 0xc0, !PT ;  /* 0x000001c002037812 */ /* 0x001fe200078ec0ff */
[----:B------:R-:W-:Y:S01]  /*0ed0*/  IMAD.SHL.U32 R192, R7, 0x40, RZ ;  /* 0x0000004007c07824 */ /* 0x000fe200078e00ff */
[----:B------:R-:W-:Y:S01]  /*0ee0*/  SHF.R.S32.HI R5, RZ, 0x1f, R6 ;  /* 0x0000001fff057819 */ /* 0x000fe20000011406 */
[----:B------:R1:W-:Y:S01]  /*0ef0*/  STL [R1+0x18], R0 ;  /* 0x0000180001007387 */ /* 0x0003e20000100800 */
[----:B------:R-:W-:Y:S01]  /*0f00*/  SHF.R.U32.HI R200, RZ, 0x3, R3 ;  /* 0x00000003ffc87819 */ /* 0x000fe20000011603 */
[----:B------:R-:W-:Y:S01]  /*0f10*/  VIADD R23, R16, 0x40 ;  /* 0x0000004010177836 */ /* 0x000fe20000000000 */
[----:B------:R-:W-:-:S02]  /*0f20*/  LOP3.LUT R196, R3, 0x38, R16, 0xf8, !PT ;  /* 0x0000003803c47812 */ /* 0x000fc400078ef810 */
[----:B------:R-:W-:Y:S02]  /*0f30*/  SHF.R.S32.HI R2, RZ, 0x1f, R7 ;  /* 0x0000001fff027819 */ /* 0x000fe40000011407 */
[----:B------:R-:W-:Y:S02]  /*0f40*/  LOP3.LUT R3, R8, 0x7ffffffc, RZ, 0xc0, !PT ;  /* 0x7ffffffc08037812 */ /* 0x000fe400078ec0ff */
[----:B------:R-:W-:Y:S02]  /*0f50*/  LEA.HI R5, R5, R6, RZ, 0x3 ;  /* 0x0000000605057211 */ /* 0x000fe400078f18ff */
[----:B------:R-:W-:Y:S01]  /*0f60*/  LEA.HI R2, R2, R7, RZ, 0x3 ;  /* 0x0000000702027211 */ /* 0x000fe200078f18ff */
[----:B------:R-:W-:Y:S01]  /*0f70*/  IMAD.IADD R3, R218, 0x1, -R3 ;  /* 0x00000001da037824 */ /* 0x000fe200078e0a03 */
[----:B------:R-:W-:Y:S01]  /*0f80*/  SHF.L.U32 R18, R203, 0x2, RZ ;  /* 0x00000002cb127819 */ /* 0x000fe200000006ff */
[----:B------:R-:W-:Y:S01]  /*0f90*/  IMAD.SHL.U32 R5, R5, 0x40, RZ ;  /* 0x0000004005057824 */ /* 0x000fe200078e00ff */
[----:B------:R-:W-:-:S02]  /*0fa0*/  LOP3.LUT R193, R193, 0x1c0, RZ, 0xc0, !PT ;  /* 0x000001c0c1c17812 */ /* 0x000fc400078ec0ff */
[----:B------:R-:W-:Y:S01]  /*0fb0*/  LOP3.LUT R192, R192, 0x1c0, RZ, 0xc0, !PT ;  /* 0x000001c0c0c07812 */ /* 0x000fe200078ec0ff */
[----:B------:R-:W-:Y:S01]  /*0fc0*/  VIADD R152, R18, 0x20 ;  /* 0x0000002012987836 */ /* 0x000fe20000000000 */
[----:B------:R-:W-:Y:S02]  /*0fd0*/  LOP3.LUT R159, R159, 0x1c0, RZ, 0xc0, !PT ;  /* 0x000001c09f9f7812 */ /* 0x000fe400078ec0ff */
[----:B------:R-:W-:Y:S01]  /*0fe0*/  SHF.L.U32 R2, R2, 0x6, RZ ;  /* 0x0000000602027819 */ /* 0x000fe200000006ff */
[----:B------:R-:W-:Y:S01]  /*0ff0*/  IMAD.SHL.U32 R220, R152, 0x2, RZ ;  /* 0x0000000298dc7824 */ /* 0x000fe200078e00ff */
[----:B------:R-:W-:Y:S02]  /*1000*/  SHF.L.U32 R202, R3, 0x1, RZ ;  /* 0x0000000103ca7819 */ /* 0x000fe400000006ff */
[----:B------:R-:W-:Y:S02]  /*1010*/  SHF.R.U32.HI R12, RZ, 0x3, R193 ;  /* 0x00000003ff0c7819 */ /* 0x000fe400000116c1 */
[----:B------:R-:W-:Y:S01]  /*1020*/  LOP3.LUT R6, R193, 0x38, R16, 0xf8, !PT ;  /* 0x00000038c1067812 */ /* 0x000fe200078ef810 */
[C---:B------:R-:W-:Y:S01]  /*1030*/  VIADD R216, R202.reuse, 0x50 ;  /* 0x00000050cad87836 */ /* 0x040fe20000000000 */
[----:B------:R-:W-:Y:S01]  /*1040*/  SHF.R.U32.HI R11, RZ, 0x3, R192 ;  /* 0x00000003ff0b7819 */ /* 0x000fe200000116c0 */
[----:B------:R-:W-:Y:S01]  /*1050*/  VIADD R215, R202, 0x58 ;  /* 0x00000058cad77836 */ /* 0x000fe20000000000 */
[--C-:B------:R-:W-:Y:S01]  /*1060*/  LOP3.LUT R7, R192, 0x38, R16.reuse, 0xf8, !PT ;  /* 0x00000038c0077812 */ /* 0x100fe200078ef810 */
[C---:B------:R-:W-:Y:S01]  /*1070*/  VIADD R213, R202.reuse, 0x68 ;  /* 0x00000068cad57836 */ /* 0x040fe20000000000 */
[----:B------:R-:W-:Y:S01]  /*1080*/  SHF.R.U32.HI R10, RZ, 0x3, R159 ;  /* 0x00000003ff0a7819 */ /* 0x000fe2000001169f */
[C---:B------:R-:W-:Y:S01]  /*1090*/  VIADD R212, R202.reuse, 0x70 ;  /* 0x00000070cad47836 */ /* 0x040fe20000000000 */
[----:B------:R-:W-:Y:S01]  /*10a0*/  LOP3.LUT R8, R159, 0x38, R16, 0xf8, !PT ;  /* 0x000000389f087812 */ /* 0x000fe200078ef810 */
[----:B------:R-:W-:Y:S01]  /*10b0*/  VIADD R211, R202, 0x78 ;  /* 0x00000078cad37836 */ /* 0x000fe20000000000 */
[----:B------:R-:W-:Y:S01]  /*10c0*/  LOP3.LUT R198, R2, 0xfffffe00, RZ, 0xc0, !PT ;  /* 0xfffffe0002c67812 */ /* 0x000fe200078ec0ff */
[----:B------:R-:W-:Y:S01]  /*10d0*/  VIADD R210, R202, 0x48 ;  /* 0x00000048cad27836 */ /* 0x000fe20000000000 */
[----:B------:R-:W-:-:S02]  /*10e0*/  LOP3.LUT R197, R5, 0xfffffe00, RZ, 0xc0, !PT ;  /* 0xfffffe0005c57812 */ /* 0x000fc400078ec0ff */
[----:B------:R-:W-:Y:S02]  /*10f0*/  SHF.R.S32.HI R219, RZ, 0x1f, R152 ;  /* 0x0000001fffdb7819 */ /* 0x000fe40000011498 */
[----:B------:R-:W-:Y:S02]  /*1100*/  LOP3.LUT R6, R199, R6, R12, 0xf6, !PT ;  /* 0x00000006c7067212 */ /* 0x000fe400078ef60c */
[----:B------:R-:W-:Y:S02]  /*1110*/  LOP3.LUT R7, R198, R7, R11, 0xf6, !PT ;  /* 0x00000007c6077212 */ /* 0x000fe400078ef60b */
[----:B------:R-:W-:Y:S02]  /*1120*/  LOP3.LUT R8, R197, R8, R10, 0xf6, !PT ;  /* 0x00000008c5087212 */ /* 0x000fe400078ef60a */
[----:B------:R-:W-:Y:S02]  /*1130*/  IADD3 R214, R202, 0x60, RZ ;  /* 0x00000060cad67810 */ /* 0x000fe40007ffe0ff */
[----:B------:R-:W-:-:S02]  /*1140*/  SHF.R.S32.HI R19, RZ, 0x1f, R18 ;  /* 0x0000001fff137819 */ /* 0x000fc40000011412 */
[----:B------:R-:W-:Y:S02]  /*1150*/  SHF.R.S32.HI R17, RZ, 0x1f, R16 ;  /* 0x0000001fff117819 */ /* 0x000fe40000011410 */
[----:B------:R-:W-:Y:S02]  /*1160*/  LOP3.LUT R196, R201, R196, R200, 0xf6, !PT ;  /* 0x000000c4c9c47212 */ /* 0x000fe400078ef6c8 */
[----:B------:R-:W-:Y:S02]  /*1170*/  SHF.R.S32.HI R22, RZ, 0x1f, R23 ;  /* 0x0000001fff167819 */ /* 0x000fe40000011417 */
[----:B------:R-:W-:Y:S02]  /*1180*/  SHF.L.U64.HI R219, R152, 0x1, R219 ;  /* 0x0000000198db7819 */ /* 0x000fe400000102db */
[----:B------:R-:W-:Y:S02]  /*1190*/  LEA R229, R6, UR40, 0x1 ;  /* 0x0000002806e57c11 */ /* 0x000fe4000f8e08ff */
[----:B------:R-:W-:-:S02]  /*11a0*/  LEA R228, R7, UR40, 0x1 ;  /* 0x0000002807e47c11 */ /* 0x000fc4000f8e08ff */
[----:B------:R-:W-:Y:S02]  /*11b0*/  LEA R227, R8, UR40, 0x1 ;  /* 0x0000002808e37c11 */ /* 0x000fe4000f8e08ff */
[----:B------:R-:W-:Y:S02]  /*11c0*/  SHF.R.S32.HI R226, RZ, 0x1f, R216 ;  /* 0x0000001fffe27819 */ /* 0x000fe400000114d8 */
[----:B------:R-:W-:Y:S02]  /*11d0*/  SHF.R.S32.HI R225, RZ, 0x1f, R215 ;  /* 0x0000001fffe17819 */ /* 0x000fe400000114d7 */
[----:B------:R-:W-:Y:S02]  /*11e0*/  SHF.R.S32.HI R224, RZ, 0x1f, R214 ;  /* 0x0000001fffe07819 */ /* 0x000fe400000114d6 */
[----:B------:R-:W-:Y:S02]  /*11f0*/  SHF.R.S32.HI R223, RZ, 0x1f, R213 ;  /* 0x0000001fffdf7819 */ /* 0x000fe400000114d5 */
[----:B------:R-:W-:-:S02]  /*1200*/  SHF.R.S32.HI R222, RZ, 0x1f, R212 ;  /* 0x0000001fffde7819 */ /* 0x000fc400000114d4 */
[----:B-1----:R-:W-:-:S07]  /*1210*/  SHF.R.S32.HI R221, RZ, 0x1f, R211 ;  /* 0x0000001fffdd7819 */ /* 0x002fce00000114d3 */
.L_x_7169:
[----:B0--34-:R-:W0:Y:S02]  /*1220*/  LDC.64 R2, c[0x0][0xc88] ;  /* 0x00032200ff027b82 */ /* 0x019e240000000a00 */
[----:B0-----:R-:W-:-:S05]  /*1230*/  IMAD.WIDE R2, R31, 0x4, R2 ;  /* 0x000000041f027825 */ /* 0x001fca00078e0202 */
[----:B--2---:R-:W2:Y:S01]  /*1240*/  LDG.E R205, desc[UR42][R2.64] ;  /* 0x0000002a02cd7981 */ /* 0x004ea2000c1e1900 */
[----:B------:R-:W-:Y:S05]  /*1250*/  YIELD ;  /* 0x0000000000007946 */ /* 0x000fea0003800000 */
[----:B------:R-:W-:Y:S01]  /*1260*/  ULDC.64 UR4, c[0x0][0xa28] ;  /* 0x00028a0000047ab9 */ /* 0x000fe20000000a00 */
[----:B------:R-:W-:Y:S01]  /*1270*/  ULDC.64 UR8, c[0x0][0xa18] ;  /* 0x0002860000087ab9 */ /* 0x000fe20000000a00 */
[----:B------:R-:W-:Y:S01]  /*1280*/  ISETP.NE.U32.AND P1, PT, RZ, UR4, PT ;  /* 0x00000004ff007c0c */ /* 0x000fe2000bf25070 */
[----:B------:R-:W-:Y:S01]  /*1290*/  ULDC.64 UR6, c[0x0][0xa08] ;  /* 0x0002820000067ab9 */ /* 0x000fe20000000a00 */
[----:B------:R-:W-:Y:S01]  /*12a0*/  IMAD.MOV.U32 R9, RZ, RZ, RZ ;  /* 0x000000ffff097224 */ /* 0x000fe200078e00ff */
[----:B------:R-:W-:Y:S01]  /*12b0*/  ISETP.NE.U32.AND P0, PT, RZ, UR6, PT ;  /* 0x00000006ff007c0c */ /* 0x000fe2000bf05070 */
[----:B------:R-:W-:Y:S01]  /*12c0*/  IMAD.MOV.U32 R31, RZ, RZ, RZ ;  /* 0x000000ffff1f7224 */ /* 0x000fe200078e00ff */
[----:B------:R-:W-:-:S02]  /*12d0*/  ISETP.NE.AND.EX P1, PT, RZ, UR5, PT, P1 ;  /* 0x00000005ff007c0c */ /* 0x000fc4000bf25310 */
[----:B------:R-:W-:Y:S02]  /*12e0*/  ISETP.NE.AND.EX P0, PT, RZ, UR7, PT, P0 ;  /* 0x00000007ff007c0c */ /* 0x000fe4000bf05300 */
[----:B--2---:R-:W-:Y:S01]  /*12f0*/  SHF.R.S32.HI R217, RZ, 0x1f, R205 ;  /* 0x0000001fffd97819 */ /* 0x004fe200000114cd */
[----:B------:R-:W-:-:S08]  /*1300*/  IMAD.SHL.U32 R206, R205, 0x4, RZ ;  /* 0x00000004cdce7824 */ /* 0x000fd000078e00ff */
[C---:B------:R-:W-:Y:S02]  /*1310*/  @P1 LEA R4, P2, R205.reuse, UR4, 0x2 ;  /* 0x00000004cd041c11 */ /* 0x040fe4000f8410ff */
[C-C-:B------:R-:W-:Y:S02]  /*1320*/  SHF.L.U64.HI R207, R205.reuse, 0x2, R217.reuse ;  /* 0x00000002cdcf7819 */ /* 0x140fe400000102d9 */
[----:B------:R-:W-:Y:S02]  /*1330*/  @P1 LEA.HI.X R5, R205, UR5, R217, 0x2, P2 ;  /* 0x00000005cd051c11 */ /* 0x000fe400090f14d9 */
[----:B------:R-:W-:Y:S01]  /*1340*/  ISETP.NE.U32.AND P2, PT, RZ, UR8, PT ;  /* 0x00000008ff007c0c */ /* 0x000fe2000bf45070 */
[----:B------:R-:W-:Y:S01]  /*1350*/  ULDC UR4, c[0x0][0x288] ;  /* 0x0000a20000047ab9 */ /* 0x000fe20000000800 */
[----:B------:R-:W-:Y:S01]  /*1360*/  IADD3 R6, P3, R206, UR6, RZ ;  /* 0x00000006ce067c10 */ /* 0x000fe2000ff7e0ff */
[----:B------:R0:W5:Y:S01]  /*1370*/  @P1 LDG.E R9, desc[UR42][R4.64] ;  /* 0x0000002a04091981 */ /* 0x000162000c1e1900 */
[----:B------:R-:W-:-:S02]  /*1380*/  ISETP.NE.AND.EX P2, PT, RZ, UR9, PT, P2 ;  /* 0x00000009ff007c0c */ /* 0x000fc4000bf45320 */
[----:B------:R-:W-:Y:S01]  /*1390*/  MOV R94, UR4 ;  /* 0x00000004005e7c02 */ /* 0x000fe20008000f00 */
[----:B------:R-:W-:Y:S01]  /*13a0*/  ULDC.64 UR4, c[0x0][0x418] ;  /* 0x0001060000047ab9 */ /* 0x000fe20000000a00 */
[----:B------:R-:W-:-:S05]  /*13b0*/  IADD3.X R7, R207, UR7, RZ, P3, !PT ;  /* 0x00000007cf077c10 */ /* 0x000fca0009ffe4ff */
[----:B------:R0:W5:Y:S04]  /*13c0*/  @P0 LDG.E R31, desc[UR42][R6.64] ;  /* 0x0000002a061f0981 */ /* 0x000168000c1e1900 */
[----:B------:R-:W-:-:S04]  /*13d0*/  @P2 IADD3 R2, P1, R206, UR8, RZ ;  /* 0x00000008ce022c10 */ /* 0x000fc8000ff3e0ff */
[----:B------:R-:W-:-:S05]  /*13e0*/  @P2 IADD3.X R3, R207, UR9, RZ, P1, !PT ;  /* 0x00000009cf032c10 */ /* 0x000fca0008ffe4ff */
[----:B------:R0:W5:Y:S01]  /*13f0*/  @P2 LDG.E R94, desc[UR42][R2.64] ;  /* 0x0000002a025e2981 */ /* 0x000162000c1e1900 */
[----:B------:R-:W-:-:S03]  /*1400*/  UISETP.NE.U32.AND UP0, UPT, UR4, URZ, UPT ;  /* 0x0000003f0400728c */ /* 0x000fc6000bf05070 */
[----:B------:R-:W-:Y:S01]  /*1410*/  ULDC UR4, c[0x0][0x424] ;  /* 0x0001090000047ab9 */ /* 0x000fe20000000800 */
[----:B------:R-:W-:-:S03]  /*1420*/  UISETP.NE.AND.EX UP0, UPT, UR5, URZ, UPT, UP0 ;  /* 0x0000003f0500728c */ /* 0x000fc6000bf05300 */
[----:B------:R-:W-:Y:S01]  /*1430*/  ULDC UR5, c[0x0][0x2f0] ;  /* 0x0000bc0000057ab9 */ /* 0x000fe20000000800 */
[----:B------:R-:W-:-:S04]  /*1440*/  USEL UR4, UR4, 0x1, UP0 ;  /* 0x0000000104047887 */ /* 0x000fc80008000000 */
[----:B------:R-:W-:-:S03]  /*1450*/  UIMAD UR4, UR4, UR5, URZ ;  /* 0x00000005040472a4 */ /* 0x000fc6000f8e023f */
[----:B------:R-:W-:Y:S02]  /*1460*/  ULDC UR5, c[0x0][0x348] ;  /* 0x0000d20000057ab9 */ /* 0x000fe40000000800 */
[----:B------:R-:W-:Y:S02]  /*1470*/  IMAD.U32 R25, RZ, RZ, UR5 ;  /* 0x00000005ff197e24 */ /* 0x000fe4000f8e00ff */
[----:B------:R-:W-:Y:S01]  /*1480*/  IMAD.U32 R28, RZ, RZ, UR4 ;  /* 0x00000004ff1c7e24 */ /* 0x000fe2000f8e00ff */
[----:B0-----:R-:W-:Y:S06]  /*1490*/  @P2 BRA `(.L_x_6961) ;  /* 0x0000000000242947 */ /* 0x001fec0003800000 */
        /* <DEDUP_REMOVED lines=9> */
.L_x_6961:
[----:B------:R-:W-:Y:S01]  /*1530*/  ULDC.64 UR4, c[0x0][0xa20] ;  /* 0x0002880000047ab9 */ /* 0x000fe20000000a00 */
[C---:B------:R-:W-:Y:S02]  /*1540*/  LOP3.LUT R2, R30.reuse, 0xff000000, RZ, 0xc0, !PT ;  /* 0xff0000001e027812 */ /* 0x040fe400078ec0ff */
[----:B------:R-:W-:Y:S02]  /*1550*/  ISETP.NE.U32.AND P1, PT, RZ, UR4, PT ;  /* 0x00000004ff007c0c */ /* 0x000fe4000bf25070 */
[C---:B------:R-:W-:Y:S02]  /*1560*/  LOP3.LUT R0, R30.reuse, 0xff0000, RZ, 0xc0, !PT ;  /* 0x00ff00001e007812 */ /* 0x040fe400078ec0ff */
[----:B------:R-:W-:Y:S02]  /*1570*/  ISETP.NE.AND.EX P1, PT, RZ, UR5, PT, P1 ;  /* 0x00000005ff007c0c */ /* 0x000fe4000bf25310 */
[----:B------:R-:W-:Y:S02]  /*1580*/  SHF.R.U32.HI R3, RZ, 0x8, R2 ;  /* 0x00000008ff037819 */ /* 0x000fe40000011602 */
[----:B------:R-:W-:-:S02]  /*1590*/  LOP3.LUT R2, R30, 0xffff, RZ, 0xc0, !PT ;  /* 0x0000ffff1e027812 */ /* 0x000fc400078ec0ff */
[----:B------:R-:W-:Y:S02]  /*15a0*/  LEA.HI R204, R0, R3, RZ, 0x10 ;  /* 0x0000000300cc7211 */ /* 0x000fe400078f80ff */
[----:B------:R-:W-:-:S05]  /*15b0*/  MOV R208, R29 ;  /* 0x0000001d00d07202 */ /* 0x000fca0000000f00 */
[----:B------:R-:W-:Y:S05]  /*15c0*/  @!P1 BRA `(.L_x_6962) ;  /* 0x0000000000109947 */ /* 0x000fea0003800000 */
[----:B------:R-:W-:-:S04]  /*15d0*/  IADD3 R4, P0, R206, UR4, RZ ;  /* 0x00000004ce047c10 */ /* 0x000fc8000ff1e0ff */
[----:B------:R-:W-:-:S05]  /*15e0*/  IADD3.X R5, R207, UR5, RZ, P0, !PT ;  /* 0x00000005cf057c10 */ /* 0x000fca00087fe4ff */
[----:B------:R0:W5:Y:S01]  /*15f0*/  LDG.E R28, desc[UR42][R4.64] ;  /* 0x0000002a041c7981 */ /* 0x000162000c1e1900 */
[----:B------:R-:W-:Y:S05]  /*1600*/  BRA `(.L_x_6963) ;  /* 0x0000000000107947 */ /* 0x000fea0003800000 */
.L_x_6962:
[----:B------:R-:W-:Y:S05]  /*1610*/  @!P0 BRA `(.L_x_6963) ;  /* 0x00000000000c8947 */ /* 0x000fea0003800000 */
[----:B------:R-:W2:Y:S04]  /*1620*/  LDG.E R3, desc[UR42][R6.64] ;  /* 0x0000002a06037981 */ /* 0x000ea8000c1e1900 */
[----:B------:R-:W2:Y:S02]  /*1630*/  LDG.E R28, desc[UR42][R6.64+0x4] ;  /* 0x0000042a061c7981 */ /* 0x000ea4000c1e1900 */
[----:B--2---:R-:W-:-:S07]  /*1640*/  IMAD.IADD R28, R28, 0x1, -R3 ;  /* 0x000000011c1c7824 */ /* 0x004fce00078e0a03 */
.L_x_6963:
[----:B------:R-:W-:Y:S02]  /*1650*/  ULDC.64 UR4, c[0x0][0xa10] ;  /* 0x0002840000047ab9 */ /* 0x000fe40000000a00 */
[----:B------:R-:W-:-:S04]  /*1660*/  ISETP.NE.U32.AND P0, PT, RZ, UR4, PT ;  /* 0x00000004ff007c0c */ /* 0x000fc8000bf05070 */
[----:B------:R-:W-:Y:S01]  /*1670*/  ISETP.NE.AND.EX P0, PT, RZ, UR5, PT, P0 ;  /* 0x00000005ff007c0c */ /* 0x000fe2000bf05300 */
[----:B------:R-:W-:Y:S02]  /*1680*/  ULDC.64 UR4, c[0x0][0xa30] ;  /* 0x00028c0000047ab9 */ /* 0x000fe40000000a00 */
[----:B------:R-:W-:-:S10]  /*1690*/  ISETP.NE.U32.AND P1, PT, RZ, UR4, PT ;  /* 0x00000004ff007c0c */ /* 0x000fd4000bf25070 */
[----:B0-----:R-:W0:Y:S01]  /*16a0*/  @P0 LDC.64 R4, c[0x0][0xa10] ;  /* 0x00028400ff040b82 */ /* 0x001e220000000a00 */
[----:B------:R-:W-:Y:S01]  /*16b0*/  ISETP.NE.AND.EX P1, PT, RZ, UR5, PT, P1 ;  /* 0x00000005ff007c0c */ /* 0x000fe2000bf25310 */
[----:B0-----:R-:W-:-:S05]  /*16c0*/  @P0 IMAD.WIDE R4, R205, 0x4, R4 ;  /* 0x00000004cd040825 */ /* 0x001fca00078e0204 */
[----:B------:R-:W2:Y:S04]  /*16d0*/  @P0 LDG.E R0, desc[UR42][R4.64] ;  /* 0x0000002a04000981 */ /* 0x000ea8000c1e1900 */
[----:B------:R-:W2:Y:S03]  /*16e0*/  @P0 LDG.E R3, desc[UR42][R4.64+0x4] ;  /* 0x0000042a04030981 */ /* 0x000ea6000c1e1900 */
[----:B------:R-:W-:Y:S01]  /*16f0*/  @P1 IADD3 R6, P2, R206, UR4, RZ ;  /* 0x00000004ce061c10 */ /* 0x000fe2000ff5e0ff */
[----:B-----5:R-:W-:-:S03]  /*1700*/  IMAD.MOV.U32 R24, RZ, RZ, R28 ;  /* 0x000000ffff187224 */ /* 0x020fc600078e001c */
[----:B------:R-:W-:-:S05]  /*1710*/  @P1 IADD3.X R7, R207, UR5, RZ, P2, !PT ;  /* 0x00000005cf071c10 */ /* 0x000fca00097fe4ff */
[----:B------:R0:W5:Y:S01]  /*1720*/  @P1 LDG.E R24, desc[UR42][R6.64] ;  /* 0x0000002a06181981 */ /* 0x000162000c1e1900 */
[----:B------:R-:W-:Y:S01]  /*1730*/  IMAD.IADD R10, R28, 0x1, -R9 ;  /* 0x000000011c0a7824 */ /* 0x000fe200078e0a09 */
[----:B------:R-:W-:Y:S01]  /*1740*/  BSSY B0, `(.L_x_6964) ;  /* 0x000002a000007945 */ /* 0x000fe20003800000 */
[----:B------:R-:W-:Y:S02]  /*1750*/  LOP3.LUT R209, R204, 0xff, RZ, 0xc0, !PT ;  /* 0x000000ffccd17812 */ /* 0x000fe400078ec0ff */
[----:B------:R-:W-:Y:S02]  /*1760*/  SHF.R.U32.HI R204, RZ, 0x10, R204 ;  /* 0x00000010ffcc7819 */ /* 0x000fe400000116cc */
[----:B--2---:R-:W-:-:S05]  /*1770*/  @P0 IADD3 R25, -R0, R3, RZ ;  /* 0x0000000300190210 */ /* 0x004fca0007ffe1ff */
[----:B------:R-:W-:-:S04]  /*1780*/  IMAD.IADD R96, R10, 0x1, R25 ;  /* 0x000000010a607824 */ /* 0x000fc800078e0219 */
[C---:B------:R-:W-:Y:S01]  /*1790*/  VIADD R0, R96.reuse, 0x7f ;  /* 0x0000007f60007836 */ /* 0x040fe20000000000 */
[----:B------:R-:W-:-:S04]  /*17a0*/  ISETP.GE.AND P3, PT, R96, 0x1, PT ;  /* 0x000000016000780c */ /* 0x000fc80003f66270 */
[----:B------:R-:W-:Y:S02]  /*17b0*/  SHF.R.S32.HI R3, RZ, 0x1f, R0 ;  /* 0x0000001fff037819 */ /* 0x000fe40000011400 */
[----:B------:R-:W-:Y:S02]  /*17c0*/  P2R R97, PR, RZ, 0x8 ;  /* 0x00000008ff617803 */ /* 0x000fe40000000000 */
[----:B------:R-:W-:Y:S01]  /*17d0*/  LEA.HI R3, R3, R0, RZ, 0x7 ;  /* 0x0000000003037211 */ /* 0x000fe200078f38ff */
[----:B------:R-:W-:-:S03]  /*17e0*/  IMAD.MOV.U32 R0, RZ, RZ, RZ ;  /* 0x000000ffff007224 */ /* 0x000fc600078e00ff */
[----:B------:R-:W-:Y:S01]  /*17f0*/  SHF.R.S32.HI R93, RZ, 0x7, R3 ;  /* 0x00000007ff5d7819 */ /* 0x000fe20000011403 */
[----:B0-----:R-:W-:Y:S06]  /*1800*/  @!P3 BRA `(.L_x_6965) ;  /* 0x000000000074b947 */ /* 0x001fec0003800000 */
[----:B------:R-:W-:Y:S01]  /*1810*/  ISETP.NE.AND P0, PT, R204, RZ, PT ;  /* 0x000000ffcc00720c */ /* 0x000fe20003f05270 */
[----:B------:R-:W-:-:S03]  /*1820*/  ULDC UR4, c[0x0][0x9f0] ;  /* 0x00027c0000047ab9 */ /* 0x000fc60000000800 */
[----:B------:R-:W-:-:S04]  /*1830*/  SEL R9, R204, UR4, P0 ;  /* 0x00000004cc097c07 */ /* 0x000fc80008000000 */
[-C--:B------:R-:W-:Y:S02]  /*1840*/  IABS R6, R9.reuse ;  /* 0x0000000900067213 */ /* 0x080fe40000000000 */
[----:B------:R-:W-:Y:S02]  /*1850*/  IADD3 R0, R93, -0x1, R9 ;  /* 0xffffffff5d007810 */ /* 0x000fe40007ffe009 */
[----:B------:R-:W0:Y:S01]  /*1860*/  I2F.RP R3, R6 ;  /* 0x0000000600037306 */ /* 0x000e220000209400 */
[-C--:B------:R-:W-:Y:S02]  /*1870*/  IABS R11, R9.reuse ;  /* 0x00000009000b7213 */ /* 0x080fe40000000000 */
        /* <DEDUP_REMOVED lines=19> */
[----:B------:R-:W-:-:S05]  /*19b0*/  IMAD.MOV.U32 R0, RZ, RZ, R5 ;  /* 0x000000ffff007224 */ /* 0x000fca00078e0005 */
[----:B------:R-:W-:Y:S02]  /*19c0*/  @!P2 IADD3 R0, -R0, RZ, RZ ;  /* 0x000000ff0000a210 */ /* 0x000fe40007ffe1ff */
[----:B------:R-:W-:-:S07]  /*19d0*/  @!P1 LOP3.LUT R0, RZ, R9, RZ, 0x33, !PT ;  /* 0x00000009ff009212 */ /* 0x000fce00078e33ff */
.L_x_6965:
[----:B------:R-:W-:Y:S05]  /*19e0*/  BSYNC B0 ;  /* 0x0000000000007941 */ /* 0x000fea0003800000 */
.L_x_6964:
[----:B------:R-:W-:-:S05]  /*19f0*/  IMAD R3, R209, R0, RZ ;  /* 0x00000000d1037224 */ /* 0x000fca00078e02ff */
        /* <DEDUP_REMOVED lines=35> */
.L_x_6968:
[----:B------:R-:W-:Y:S05]  /*1c30*/  BSYNC B6 ;  /* 0x0000000000067941 */ /* 0x000fea0003800000 */
.L_x_6967:
        /* <DEDUP_REMOVED lines=19> */
[----:B-1---5:R-:W-:Y:S05]  /*1d70*/  CALL.ABS.NOINC R14 ;  /* 0x000000000e007343 */ /* 0x022fea0003c00000 */
.L_x_6970:
[----:B------:R-:W-:Y:S05]  /*1d80*/  BSYNC B6 ;  /* 0x0000000000067941 */ /* 0x000fea0003800000 */
.L_x_6969:
[----:B------:R-:W-:Y:S01]  /*1d90*/  ULDC.64 UR4, c[0x0][0x9f8] ;  /* 0x00027e0000047ab9 */ /* 0x000fe20000000a00 */
[----:B------:R-:W-:Y:S01]  /*1da0*/  IMAD.MOV.U32 R0, RZ, RZ, R205 ;  /* 0x000000ffff007224 */ /* 0x000fe200078e00cd */
[----:B------:R-:W-:Y:S01]  /*1db0*/  ISETP.NE.U32.AND P0, PT, RZ, UR4, PT ;  /* 0x00000004ff007c0c */ /* 0x000fe2000bf05070 */
[----:B------:R-:W0:Y:S03]  /*1dc0*/  LDC R37, c[0x0][0x3f4] ;  /* 0x0000fd00ff257b82 */ /* 0x000e260000000800 */
[----:B------:R-:W-:-:S05]  /*1dd0*/  ISETP.NE.AND.EX P0, PT, RZ, UR5, PT, P0 ;  /* 0x00000005ff007c0c */ /* 0x000fca000bf05300 */
[----:B------:R-:W1:Y:S08]  /*1de0*/  LDC.64 R14, c[0x0][0x3f8] ;  /* 0x0000fe00ff0e7b82 */ /* 0x000e700000000a00 */
[----:B------:R-:W-:Y:S01]  /*1df0*/  @P0 IADD3 R4, P1, R206, UR4, RZ ;  /* 0x00000004ce040c10 */ /* 0x000fe2000ff3e0ff */
[----:B------:R-:W2:Y:S03]  /*1e00*/  LDC.64 R12, c[0x0][0x408] ;  /* 0x00010200ff0c7b82 */ /* 0x000ea60000000a00 */
[----:B------:R-:W-:-:S05]  /*1e10*/  @P0 IADD3.X R5, R207, UR5, RZ, P1, !PT ;  /* 0x00000005cf050c10 */ /* 0x000fca0008ffe4ff */
[----:B------:R3:W4:Y:S01]  /*1e20*/  @P0 LDG.E R0, desc[UR42][R4.64] ;  /* 0x0000002a04000981 */ /* 0x000722000c1e1900 */
[----:B0-----:R-:W-:Y:S01]  /*1e30*/  ISETP.GE.AND P0, PT, R16, R37, PT ;  /* 0x000000251000720c */ /* 0x001fe20003f06270 */
[----:B------:R-:W-:Y:S01]  /*1e40*/  IMAD.SHL.U32 R33, R153, 0x40, RZ ;  /* 0x0000004099217824 */ /* 0x000fe200078e00ff */
[----:B------:R-:W-:Y:S01]  /*1e50*/  SHF.R.S32.HI R9, RZ, 0x1f, R153 ;  /* 0x0000001fff097819 */ /* 0x000fe20000011499 */
[----:B------:R-:W0:Y:S01]  /*1e60*/  S2R R38, SR_TID.X ;  /* 0x0000000000267919 */ /* 0x000e220000002100 */
[----:B-----5:R-:W-:Y:S01]  /*1e70*/  SHF.R.S32.HI R11, RZ, 0x1f, R24 ;  /* 0x0000001fff0b7819 */ /* 0x020fe20000011418 */
[----:B------:R-:W-:Y:S01]  /*1e80*/  IMAD.IADD R3, R31, 0x1, R28 ;  /* 0x000000011f037824 */ /* 0x000fe200078e021c */
[----:B------:R-:W-:Y:S01]  /*1e90*/  SHF.R.U32.HI R32, RZ, 0x3, R193 ;  /* 0x00000003ff207819 */ /* 0x000fe200000116c1 */
[-C--:B-1----:R-:W-:Y:S01]  /*1ea0*/  IMAD R6, R9, R14.reuse, RZ ;  /* 0x0000000e09067224 */ /* 0x082fe200078e02ff */
[----:B------:R-:W-:Y:S01]  /*1eb0*/  SHF.R.U32.HI R30, RZ, 0x3, R192 ;  /* 0x00000003ff1e7819 */ /* 0x000fe200000116c0 */
[----:B------:R-:W-:Y:S01]  /*1ec0*/  IMAD.WIDE.U32 R82, R153, R14, R18 ;  /* 0x0000000e99527225 */ /* 0x000fe200078e0012 */
[----:B---3--:R-:W-:-:S02]  /*1ed0*/  SEL R5, R37, RZ, P0 ;  /* 0x000000ff25057207 */ /* 0x008fc40000000000 */
[----:B------:R-:W-:Y:S01]  /*1ee0*/  SHF.R.U32.HI R21, RZ, 0x3, R159 ;  /* 0x00000003ff157819 */ /* 0x000fe2000001169f */
[----:B------:R-:W-:Y:S02]  /*1ef0*/  IMAD R85, R153, R15, R6 ;  /* 0x0000000f99557224 */ /* 0x000fe400078e0206 */
[----:B--2---:R-:W-:Y:S01]  /*1f00*/  IMAD R4, R9, R12, RZ ;  /* 0x0000000c09047224 */ /* 0x004fe200078e02ff */
[----:B------:R-:W-:Y:S01]  /*1f10*/  SHF.L.U64.HI R31, R12, 0x6, R13 ;  /* 0x000000060c1f7819 */ /* 0x000fe2000001020d */
[----:B------:R-:W-:Y:S01]  /*1f20*/  IMAD.IADD R5, R16, 0x1, R5 ;  /* 0x0000000110057824 */ /* 0x000fe200078e0205 */
[----:B------:R-:W-:Y:S01]  /*1f30*/  SHF.L.U32 R35, R12, 0x7, RZ ;  /* 0x000000070c237819 */ /* 0x000fe200000006ff */
[C---:B------:R-:W-:Y:S02]  /*1f40*/  IMAD R9, R153.reuse, R13, R4 ;  /* 0x0000000d99097224 */ /* 0x040fe400078e0204 */
[----:B------:R-:W-:Y:S01]  /*1f50*/  IMAD.WIDE.U32 R6, R153, R14, R16 ;  /* 0x0000000e99067225 */ /* 0x000fe200078e0010 */
[----:B------:R-:W-:-:S03]  /*1f60*/  SHF.R.S32.HI R4, RZ, 0x1f, R5 ;  /* 0x0000001fff047819 */ /* 0x000fc60000011405 */
[----:B------:R-:W-:Y:S01]  /*1f70*/  IMAD.MOV.U32 R84, RZ, RZ, R6 ;  /* 0x000000ffff547224 */ /* 0x000fe200078e0006 */
[CC--:B------:R-:W-:Y:S01]  /*1f80*/  LEA.HI R40, R4.reuse, R5.reuse, RZ, 0x3 ;  /* 0x0000000504287211 */ /* 0x0c0fe200078f18ff */
[CC--:B------:R-:W-:Y:S01]  /*1f90*/  IMAD.WIDE.U32 R88, R153.reuse, R12.reuse, R16 ;  /* 0x0000000c99587225 */ /* 0x0c0fe200078e0010 */
[----:B------:R-:W-:Y:S02]  /*1fa0*/  LEA.HI R6, R4, R5, RZ, 0x6 ;  /* 0x0000000504067211 */ /* 0x000fe400078f30ff */
[----:B------:R-:W-:Y:S01]  /*1fb0*/  LOP3.LUT R4, R40, 0x38, RZ, 0xc0, !PT ;  /* 0x0000003828047812 */ /* 0x000fe200078ec0ff */
[----:B------:R-:W-:Y:S01]  /*1fc0*/  IMAD.WIDE.U32 R86, R153, R12, R18 ;  /* 0x0000000c99567225 */ /* 0x000fe200078e0012 */
[----:B------:R-:W-:Y:S02]  /*1fd0*/  IADD3 R89, R9, R89, RZ ;  /* 0x0000005909597210 */ /* 0x000fe40007ffe0ff */
[----:B------:R-:W-:Y:S01]  /*1fe0*/  LOP3.LUT R10, R159, 0x38, R40, 0xf8, !PT ;  /* 0x000000389f0a7812 */ /* 0x000fe200078ef828 */
[----:B------:R-:W-:Y:S01]  /*1ff0*/  IMAD.IADD R83, R83, 0x1, R85 ;  /* 0x0000000153537824 */ /* 0x000fe200078e0255 */
[----:B0-----:R-:W-:Y:S01]  /*2000*/  SHF.R.U32.HI R38, RZ, 0x7, R38 ;  /* 0x00000007ff267819 */ /* 0x001fe20000011626 */
[----:B------:R-:W-:Y:S01]  /*2010*/  IMAD.SHL.U32 R6, R6, 0x80, RZ ;  /* 0x0000008006067824 */ /* 0x000fe200078e00ff */
[----:B------:R-:W-:Y:S01]  /*2020*/  IADD3 R85, R85, R7, RZ ;  /* 0x0000000755557210 */ /* 0x000fe20007ffe0ff */
[----:B------:R-:W-:Y:S01]  /*2030*/  IMAD.IADD R87, R87, 0x1, R9 ;  /* 0x0000000157577824 */ /* 0x000fe200078e0209 */
[----:B------:R-:W-:Y:S01]  /*2040*/  ISETP.NE.AND P6, PT, R38, 0x1, PT ;  /* 0x000000012600780c */ /* 0x000fe20003fc5270 */
[----:B------:R-:W-:Y:S01]  /*2050*/  IMAD R20, R11, R14, RZ ;  /* 0x0000000e0b147224 */ /* 0x000fe200078e02ff */
[--C-:B------:R-:W-:Y:S01]  /*2060*/  LOP3.LUT R7, R193, 0x38, R40.reuse, 0xf8, !PT ;  /* 0x00000038c1077812 */ /* 0x100fe200078ef828 */
[----:B------:R-:W-:Y:S01]  /*2070*/  IMAD R11, R11, R12, RZ ;  /* 0x0000000c0b0b7224 */ /* 0x000fe200078e02ff */
[----:B------:R-:W-:Y:S01]  /*2080*/  LOP3.LUT R9, R192, 0x38, R40, 0xf8, !PT ;  /* 0x00000038c0097812 */ /* 0x000fe200078ef828 */
[----:B------:R-:W-:Y:S01]  /*2090*/  IMAD R39, R24, R15, R20 ;  /* 0x0000000f18277224 */ /* 0x000fe200078e0214 */
[----:B------:R-:W-:Y:S01]  /*20a0*/  LOP3.LUT R5, R4, 0x1c0, R33, 0xf8, !PT ;  /* 0x000001c004057812 */ /* 0x000fe200078ef821 */
[----:B------:R-:W-:Y:S01]  /*20b0*/  IMAD.WIDE.U32 R82, R24, R14, R82 ;  /* 0x0000000e18527225 */ /* 0x000fe200078e0052 */
[----:B------:R-:W-:-:S02]  /*20c0*/  LOP3.LUT R8, R6, 0xffffe000, RZ, 0xc0, !PT ;  /* 0xffffe00006087812 */ /* 0x000fc400078ec0ff */
[----:B------:R-:W-:Y:S01]  /*20d0*/  LOP3.LUT R4, R7, R32, RZ, 0x3c, !PT ;  /* 0x0000002007047212 */ /* 0x000fe200078e3cff */
[----:B------:R-:W-:Y:S01]  /*20e0*/  IMAD.WIDE.U32 R84, R24, R14, R84 ;  /* 0x0000000e18547225 */ /* 0x000fe200078e0054 */
[----:B------:R-:W-:Y:S01]  /*20f0*/  LOP3.LUT R9, R9, R30, RZ, 0x3c, !PT ;  /* 0x0000001e09097212 */ /* 0x000fe200078e3cff */
[----:B------:R-:W-:Y:S05]  /*2100*/  @!P6 WARPSYNC.ALL ;  /* 0x000000000000e948 */ /* 0x000fea0003800000 */
[----:B------:R-:W-:Y:S01]  /*2110*/  LOP3.LUT R6, R10, R21, RZ, 0x3c, !PT ;  /* 0x000000150a067212 */ /* 0x000fe200078e3cff */
[C---:B------:R-:W-:Y:S01]  /*2120*/  IMAD R11, R24.reuse, R13, R11 ;  /* 0x0000000d180b7224 */ /* 0x040fe200078e020b */
[----:B------:R-:W-:Y:S01]  /*2130*/  LOP3.LUT R7, R5, R200, RZ, 0x3c, !PT ;  /* 0x000000c805077212 */ /* 0x000fe200078e3cff */
[----:B------:R-:W-:Y:S01]  /*2140*/  IMAD.WIDE.U32 R86, R24, R12, R86 ;  /* 0x0000000c18567225 */ /* 0x000fe200078e0056 */
[----:B------:R-:W-:Y:S01]  /*2150*/  LOP3.LUT R77, R40, 0xfffffff8, RZ, 0xc0, !PT ;  /* 0xfffffff8284d7812 */ /* 0x000fe200078ec0ff */
[----:B------:R-:W-:Y:S01]  /*2160*/  ULDC UR4, c[0x0][0x2f4] ;  /* 0x0000bd0000047ab9 */ /* 0x000fe20000000800 */
[----:B------:R-:W-:Y:S01]  /*2170*/  IADD3 R4, R4, R8, R199 ;  /* 0x0000000804047210 */ /* 0x000fe20007ffe0c7 */
[----:B------:R-:W-:Y:S01]  /*2180*/  IMAD.WIDE.U32 R88, R24, R12, R88 ;  /* 0x0000000c18587225 */ /* 0x000fe200078e0058 */
[----:B------:R-:W-:-:S02]  /*2190*/  IADD3 R5, R9, R8, R198 ;  /* 0x0000000809057210 */ /* 0x000fc40007ffe0c6 */
[-C--:B------:R-:W-:Y:S01]  /*21a0*/  IADD3 R6, R6, R8.reuse, R197 ;  /* 0x0000000806067210 */ /* 0x080fe20007ffe0c5 */
[----:B------:R-:W-:Y:S01]  /*21b0*/  VIADD R95, R38, 0x8 ;  /* 0x00000008265f7836 */ /* 0x000fe20000000000 */
[----:B------:R-:W-:Y:S01]  /*21c0*/  IADD3 R7, R7, R8, R201 ;  /* 0x0000000807077210 */ /* 0x000fe20007ffe0c9 */
[C---:B------:R-:W-:Y:S01]  /*21d0*/  IMAD.SHL.U32 R20, R14.reuse, 0x20, RZ ;  /* 0x000000200e147824 */ /* 0x040fe200078e00ff */
[----:B------:R-:W-:Y:S01]  /*21e0*/  IADD3 R38, R83, R39, RZ ;  /* 0x0000002753267210 */ /* 0x000fe20007ffe0ff */
[C---:B------:R-:W-:Y:S01]  /*21f0*/  IMAD.SHL.U32 R28, R14.reuse, 0x80, RZ ;  /* 0x000000800e1c7824 */ /* 0x040fe200078e00ff */
[--C-:B------:R-:W-:Y:S01]  /*2200*/  SHF.L.U64.HI R8, R14, 0x5, R15.reuse ;  /* 0x000000050e087819 */ /* 0x100fe2000001020f */
[----:B------:R-:W-:Y:S01]  /*2210*/  IMAD.SHL.U32 R33, R12, 0x20, RZ ;  /* 0x000000200c217824 */ /* 0x000fe200078e00ff */
[--C-:B------:R-:W-:Y:S01]  /*2220*/  SHF.L.U64.HI R9, R14, 0x6, R15.reuse ;  /* 0x000000060e097819 */ /* 0x100fe2000001020f */
[----:B------:R-:W-:Y:S01]  /*2230*/  IMAD.SHL.U32 R34, R12, 0x40, RZ ;  /* 0x000000400c227824 */ /* 0x000fe200078e00ff */
[C---:B------:R-:W-:Y:S01]  /*2240*/  SHF.L.U64.HI R10, R14.reuse, 0x7, R15 ;  /* 0x000000070e0a7819 */ /* 0x040fe2000001020f */
[----:B------:R-:W-:Y:S01]  /*2250*/  IMAD R36, R203, 0x20, R153 ;  /* 0x00000020cb247824 */ /* 0x000fe200078e0299 */
[----:B------:R-:W-:Y:S01]  /*2260*/  SHF.L.U32 R21, R14, 0x6, RZ ;  /* 0x000000060e157819 */ /* 0x000fe200000006ff */
[----:B------:R-:W-:Y:S01]  /*2270*/  IMAD.SHL.U32 R37, R37, 0x2, RZ ;  /* 0x0000000225257824 */ /* 0x000fe200078e00ff */
[C---:B------:R-:W-:Y:S01]  /*2280*/  SHF.L.U64.HI R30, R12.reuse, 0x5, R13 ;  /* 0x000000050c1e7819 */ /* 0x040fe2000001020d */
[----:B------:R-:W-:Y:S01]  /*2290*/  IMAD.IADD R39, R39, 0x1, R85 ;  /* 0x0000000127277824 */ /* 0x000fe200078e0255 */
[----:B------:R-:W-:Y:S01]  /*22a0*/  SHF.L.U64.HI R32, R12, 0x7, R13 ;  /* 0x000000070c207819 */ /* 0x000fe2000001020d */
[----:B------:R-:W-:Y:S01]  /*22b0*/  IMAD.IADD R76, R87, 0x1, R11 ;  /* 0x00000001574c7824 */ /* 0x000fe200078e020b */
[----:B------:R-:W-:Y:S01]  /*22c0*/  @!P6 BAR.SYNC.DEFER_BLOCKING 0x9, 0x100 ;  /* 0x024400000000eb1d */ /* 0x000fe20000010000 */
[----:B------:R-:W-:Y:S01]  /*22d0*/  ISETP.GE.AND P1, PT, R16, UR4, PT ;  /* 0x0000000410007c0c */ /* 0x000fe2000bf26270 */
[----:B------:R-:W-:Y:S01]  /*22e0*/  IMAD.IADD R78, R11, 0x1, R89 ;  /* 0x000000010b4e7824 */ /* 0x000fe200078e0259 */
[----:B------:R-:W-:-:S02]  /*22f0*/  ISETP.GE.AND P2, PT, R23, UR4, PT ;  /* 0x0000000417007c0c */ /* 0x000fc4000bf46270 */
[----:B------:R-:W-:Y:S02]  /*2300*/  SHF.R.S32.HI R79, RZ, 0x3, R40 ;  /* 0x00000003ff4f7819 */ /* 0x000fe40000011428 */
[----:B------:R-:W-:Y:S02]  /*2310*/  SHF.R.S32.HI R81, RZ, 0x1f, R77 ;  /* 0x0000001fff517819 */ /* 0x000fe4000001144d */
[----:B----4-:R-:W-:-:S07]  /*2320*/  SHF.R.S32.HI R80, RZ, 0x1f, R0 ;  /* 0x0000001fff507819 */ /* 0x010fce0000011400 */
.L_x_7068:
[----:B0-----:R-:W0:Y:S01]  /*2330*/  LDC R101, c[0x0][0x430] ;  /* 0x00010c00ff657b82 */ /* 0x001e220000000800 */
[----:B------:R-:W-:Y:S01]  /*2340*/  IADD3 R27, R27, -0x1, RZ ;  /* 0xffffffff1b1b7810 */ /* 0x000fe20007ffe0ff */
[----:B------:R-:W-:-:S04]  /*2350*/  IMAD.MOV.U32 R102, RZ, RZ, RZ ;  /* 0x000000ffff667224 */ /* 0x000fc800078e00ff */
        /* <DEDUP_REMOVED lines=15> */
[C---:B------:R-:W-:Y:S02]  /*2450*/  @!P3 IMAD R11, R0.reuse, R15, R11 ;  /* 0x0000000f000bb224 */ /* 0x040fe400078e020b */
[----:B------:R-:W-:-:S05]  /*2460*/  @!P3 IMAD.WIDE.U32 R14, R0, R14, R40 ;  /* 0x0000000e000eb225 */ /* 0x000fca00078e0028 */
[----:B------:R-:W-:Y:S02]  /*2470*/  @!P3 IADD3 R11, R15, R11, RZ ;  /* 0x0000000b0f0bb210 */ /* 0x000fe40007ffe0ff */
[----:B--2---:R-:W-:-:S04]  /*2480*/  @!P3 LEA R12, P4, R14, R12, 0x2 ;  /* 0x0000000c0e0cb211 */ /* 0x004fc800078810ff */
[----:B------:R-:W-:-:S05]  /*2490*/  @!P3 LEA.HI.X R13, R14, R13, R11, 0x2, P4 ;  /* 0x0000000d0e0db211 */ /* 0x000fca00020f140b */
[----:B------:R0:W5:Y:S01]  /*24a0*/  @!P3 LDG.E R102, desc[UR42][R12.64] ;  /* 0x0000002a0c66b981 */ /* 0x000162000c1e1900 */
[----:B-1----:R-:W-:Y:S01]  /*24b0*/  ISETP.GE.AND P3, PT, R104, 0x1, PT ;  /* 0x000000016800780c */ /* 0x002fe20003f66270 */
[----:B------:R-:W-:Y:S01]  /*24c0*/  IMAD R11, R155, 0x4000, R196 ;  /* 0x000040009b0b7824 */ /* 0x000fe200078e02c4 */
[----:B------:R-:W-:Y:S01]  /*24d0*/  ISETP.GT.AND P4, PT, R27, R26, PT ;  /* 0x0000001a1b00720c */ /* 0x000fe20003f84270 */
[----:B------:R-:W-:Y:S01]  /*24e0*/  IMAD.MOV R14, RZ, RZ, -R40 ;  /* 0x000000ffff0e7224 */ /* 0x000fe200078e0a28 */
[----:B------:R-:W-:Y:S05]  /*24f0*/  YIELD ;  /* 0x0000000000007946 */ /* 0x000fea0003800000 */
[----:B------:R-:W-:Y:S01]  /*2500*/  BSSY B0, `(.L_x_6971) ;  /* 0x000057d000007945 */ /* 0x000fe20003800000 */
[----:B------:R-:W-:Y:S01]  /*2510*/  IMAD R101, R101, R14, R44 ;  /* 0x0000000e65657224 */ /* 0x000fe200078e022c */
[----:B------:R-:W-:-:S02]  /*2520*/  LEA R92, R11, R156, 0x1 ;  /* 0x0000009c0b5c7211 */ /* 0x000fc400078e08ff */
[----:B------:R-:W-:Y:S01]  /*2530*/  P2R R91, PR, RZ, 0x10 ;  /* 0x00000010ff5b7803 */ /* 0x000fe20000000000 */
[----:B0-----:R-:W-:Y:S06]  /*2540*/  @!P3 BRA `(.L_x_6972) ;  /* 0x00000050003cb947 */ /* 0x001fec0003800000 */
[----:B------:R-:W-:Y:S01]  /*2550*/  SHF.R.S32.HI R100, RZ, 0x1f, R101 ;  /* 0x0000001fff647819 */ /* 0x000fe20000011465 */
[----:B------:R-:W-:Y:S01]  /*2560*/  ULDC.64 UR4, c[0x0][0x300] ;  /* 0x0000c00000047ab9 */ /* 0x000fe20000000a00 */
[----:B-----5:R-:W-:Y:S01]  /*2570*/  SHF.R.S32.HI R99, RZ, 0x1f, R102 ;  /* 0x0000001fff637819 */ /* 0x020fe20000011466 */
[----:B------:R-:W-:-:S04]  /*2580*/  IMAD.WIDE.U32 R12, R101, UR4, RZ ;  /* 0x00000004650c7c25 */ /* 0x000fc8000f8e00ff */
[----:B------:R-:W-:Y:S02]  /*2590*/  IMAD R14, R100, UR4, RZ ;  /* 0x00000004640e7c24 */ /* 0x000fe4000f8e02ff */
[----:B------:R-:W-:Y:S02]  /*25a0*/  IMAD R98, R27, -0x80, R25 ;  /* 0xffffff801b627824 */ /* 0x000fe400078e0219 */
[----:B------:R-:W-:Y:S01]  /*25b0*/  IMAD R11, R101, UR5, R14 ;  /* 0x00000005650b7c24 */ /* 0x000fe2000f8e020e */
[----:B------:R-:W-:Y:S01]  /*25c0*/  ULDC.64 UR4, c[0x0][0x310] ;  /* 0x0000c40000047ab9 */ /* 0x000fe20000000a00 */
[----:B------:R-:W-:Y:S01]  /*25d0*/  IMAD R14, R32, R27, RZ ;  /* 0x0000001b200e7224 */ /* 0x000fe200078e02ff */
[----:B------:R-:W-:Y:S01]  /*25e0*/  VIMNMX R98, R98, 0x80, PT ;  /* 0x0000008062627848 */ /* 0x000fe20003fe0100 */
[----:B------:R-:W-:Y:S02]  /*25f0*/  IMAD R15, R99, UR4, RZ ;  /* 0x00000004630f7c24 */ /* 0x000fe4000f8e02ff */
[----:B------:R-:W-:Y:S01]  /*2600*/  IMAD.IADD R13, R13, 0x1, R11 ;  /* 0x000000010d0d7824 */ /* 0x000fe200078e020b */
[----:B------:R-:W-:Y:S01]  /*2610*/  SHF.R.S32.HI R11, RZ, 0x1f, R27 ;  /* 0x0000001fff0b7819 */ /* 0x000fe2000001141b */
[----:B------:R-:W-:-:S02]  /*2620*/  IMAD R15, R102, UR5, R15 ;  /* 0x00000005660f7c24 */ /* 0x000fc4000f8e020f */
[----:B------:R-:W-:Y:S01]  /*2630*/  IMAD.WIDE.U32 R12, R102, UR4, R12 ;  /* 0x00000004660c7c25 */ /* 0x000fe2000f8e000c */
[----:B------:R-:W-:-:S03]  /*2640*/  ULDC.64 UR4, c[0x0][0x308] ;  /* 0x0000c20000047ab9 */ /* 0x000fc60000000a00 */
[----:B------:R-:W-:Y:S02]  /*2650*/  IMAD.IADD R13, R13, 0x1, R15 ;  /* 0x000000010d0d7824 */ /* 0x000fe400078e020f */
[----:B------:R-:W-:-:S04]  /*2660*/  IMAD.WIDE.U32 R108, R2, UR4, R12 ;  /* 0x00000004026c7c25 */ /* 0x000fc8000f8e000c */
[----:B------:R-:W-:Y:S01]  /*2670*/  IMAD R13, R2, UR5, R109 ;  /* 0x00000005020d7c24 */ /* 0x000fe2000f8e026d */
[----:B------:R-:W-:Y:S01]  /*2680*/  ULDC.64 UR4, c[0x0][0x2e8] ;  /* 0x0000ba0000047ab9 */ /* 0x000fe20000000a00 */
[----:B------:R-:W-:Y:S01]  /*2690*/  IMAD R12, R10, R27, RZ ;  /* 0x0000001b0a0c7224 */ /* 0x000fe200078e02ff */
[C---:B------:R-:W-:Y:S01]  /*26a0*/  LEA R109, P3, R108.reuse, UR4, 0x1 ;  /* 0x000000046c6d7c11 */ /* 0x040fe2000f8608ff */
[----:B------:R-:W-:Y:S02]  /*26b0*/  ULDC.U8 UR4, c[0x0][0x410] ;  /* 0x0001040000047ab9 */ /* 0x000fe40000000000 */
[C---:B------:R-:W-:Y:S01]  /*26c0*/  IMAD R41, R11.reuse, R28, R12 ;  /* 0x0000001c0b297224 */ /* 0x040fe200078e020c */
[----:B------:R-:W-:Y:S01]  /*26d0*/  LEA.HI.X R108, R108, UR5, R13, 0x1, P3 ;  /* 0x000000056c6c7c11 */ /* 0x000fe200098f0c0d */
[----:B------:R-:W-:Y:S01]  /*26e0*/  IMAD R11, R11, R35, R14 ;  /* 0x000000230b0b7224 */ /* 0x000fe200078e020e */
[----:B------:R-:W-:Y:S01]  /*26f0*/  ISETP.NE.AND P3, PT, RZ, UR4, PT ;  /* 0x00000004ff007c0c */ /* 0x000fe2000bf65270 */
[----:B------:R-:W-:-:S04]  /*2700*/  IMAD.WIDE.U32 R12, R35, R27, RZ ;  /* 0x0000001b230c7225 */ /* 0x000fc800078e00ff */
[----:B------:R-:W-:Y:S01]  /*2710*/  IMAD.WIDE.U32 R14, R28, R27, RZ ;  /* 0x0000001b1c0e7225 */ /* 0x000fe200078e00ff */
[----:B------:R-:W-:-:S03]  /*2720*/  IADD3 R11, R13, R11, RZ ;  /* 0x0000000b0d0b7210 */ /* 0x000fc60007ffe0ff */
[----:B------:R-:W-:-:S04]  /*2730*/  IMAD.IADD R90, R15, 0x1, R41 ;  /* 0x000000010f5a7824 */ /* 0x000fc800078e0229 */
[----:B------:R-:W-:Y:S05]  /*2740*/  @!P3 BRA `(.L_x_6973) ;  /* 0x0000002400a4b947 */ /* 0x000fea0003800000 */
[----:B------:R-:W-:Y:S01]  /*2750*/  ISETP.GE.AND P3, PT, R153, R98, PT ;  /* 0x000000629900720c */ /* 0x000fe20003f66270 */
[----:B------:R-:W-:Y:S01]  /*2760*/  BSSY B1, `(.L_x_6974) ;  /* 0x000001c000017945 */ /* 0x000fe20003800000 */
[----:B------:R-:W-:Y:S02]  /*2770*/  CS2R R56, SRZ ;  /* 0x0000000000387805 */ /* 0x000fe4000001ff00 */
[----:B------:R-:W-:Y:S02]  /*2780*/  CS2R R64, SRZ ;  /* 0x0000000000407805 */ /* 0x000fe4000001ff00 */
[----:B------:R-:W-:Y:S02]  /*2790*/  CS2R R68, SRZ ;  /* 0x0000000000447805 */ /* 0x000fe4000001ff00 */
[----:B------:R-:W-:Y:S02]  /*27a0*/  P2R R124, PR, RZ, 0x8 ;  /* 0x00000008ff7c7803 */ /* 0x000fe40000000000 */
[----:B------:R-:W-:-:S02]  /*27b0*/  CS2R R66, SRZ ;  /* 0x0000000000427805 */ /* 0x000fc4000001ff00 */
[----:B------:R-:W-:Y:S01]  /*27c0*/  CS2R R70, SRZ ;  /* 0x0000000000467805 */ /* 0x000fe2000001ff00 */
[----:B------:R-:W-:Y:S06]  /*27d0*/  @P3 BRA `(.L_x_6975) ;  /* 0x0000000000503947 */ /* 0x000fec0003800000 */
[----:B------:R-:W-:Y:S01]  /*27e0*/  IADD3 R41, P3, R82, R14, RZ ;  /* 0x0000000e52297210 */ /* 0x000fe20007f7e0ff */
[----:B------:R-:W-:Y:S01]  /*27f0*/  ULDC.64 UR4, c[0x0][0x3e8] ;  /* 0x0000fa0000047ab9 */ /* 0x000fe20000000a00 */
[----:B------:R-:W-:Y:S02]  /*2800*/  CS2R R68, SRZ ;  /* 0x0000000000447805 */ /* 0x000fe4000001ff00 */
[----:B------:R-:W-:Y:S01]  /*2810*/  CS2R R70, SRZ ;  /* 0x0000000000467805 */ /* 0x000fe2000001ff00 */
[----:B------:R-:W-:Y:S01]  /*2820*/  IMAD.X R42, R90, 0x1, R38, P3 ;  /* 0x000000015a2a7824 */ /* 0x000fe200018e0626 */
        /* <DEDUP_REMOVED lines=15> */
.L_x_6975:
[----:B------:R-:W-:Y:S05]  /*2920*/  BSYNC B1 ;  /* 0x0000000000017941 */ /* 0x000fea0003800000 */
.L_x_6974:
[----:B------:R-:W-:Y:S01]  /*2930*/  VIADD R44, R153, 0x20 ;  /* 0x00000020992c7836 */ /* 0x000fe20000000000 */
[----:B0----5:R-:W-:Y:S01]  /*2940*/  MOV R41, R65 ;  /* 0x0000004100297202 */ /* 0x021fe20000000f00 */
[----:B------:R-:W-:Y:S01]  /*2950*/  IMAD.MOV.U32 R40, RZ, RZ, R64 ;  /* 0x000000ffff287224 */ /* 0x000fe200078e0040 */
[----:B------:R-:W-:Y:S01]  /*2960*/  BSSY B1, `(.L_x_6976) ;  /* 0x0000027000017945 */ /* 0x000fe20003800000 */
        /* <DEDUP_REMOVED lines=11> */
[----:B------:R-:W-:Y:S02]  /*2a20*/  PRMT R123, R42, 0x7610, R123 ;  /* 0x000076102a7b7816 */ /* 0x000fe4000000007b */
[----:B------:R-:W-:Y:S02]  /*2a30*/  CS2R R58, SRZ ;  /* 0x00000000003a7805 */ /* 0x000fe4000001ff00 */
[----:B------:R-:W-:Y:S02]  /*2a40*/  PRMT R116, R40, 0x5410, R41 ;  /* 0x0000541028747816 */ /* 0x000fe40000000029 */
[----:B------:R-:W-:Y:S02]  /*2a50*/  CS2R R62, SRZ ;  /* 0x00000000003e7805 */ /* 0x000fe4000001ff00 */
[----:B------:R-:W-:-:S02]  /*2a60*/  PRMT R122, R122, 0x5410, R43 ;  /* 0x000054107a7a7816 */ /* 0x000fc4000000002b */
[----:B------:R-:W-:Y:S01]  /*2a70*/  P2R R118, PR, RZ, 0x8 ;  /* 0x00000008ff767803 */ /* 0x000fe20000000000 */
        /* <DEDUP_REMOVED lines=21> */
.L_x_6977:
[----:B------:R-:W-:Y:S05]  /*2bd0*/  BSYNC B1 ;  /* 0x0000000000017941 */ /* 0x000fea0003800000 */
.L_x_6976:
[----:B------:R-:W-:Y:S01]  /*2be0*/  IADD3 R72, R153, 0x40, RZ ;  /* 0x0000004099487810 */ /* 0x000fe20007ffe0ff */
[----:B0----5:R-:W-:Y:S01]  /*2bf0*/  IMAD.MOV.U32 R41, RZ, RZ, R57 ;  /* 0x000000ffff297224 */ /* 0x021fe200078e0039 */
[----:B------:R-:W-:Y:S01]  /*2c00*/  MOV R40, R56 ;  /* 0x0000003800287202 */ /* 0x000fe20000000f00 */
[----:B------:R-:W-:Y:S01]  /*2c10*/  IMAD.MOV.U32 R42, RZ, RZ, R60 ;  /* 0x000000ffff2a7224 */ /* 0x000fe200078e003c */
[----:B------:R-:W-:Y:S01]  /*2c20*/  ISETP.GE.AND P3, PT, R72, R98, PT ;  /* 0x000000624800720c */ /* 0x000fe20003f66270 */
[----:B------:R-:W-:Y:S01]  /*2c30*/  IMAD.MOV.U32 R43, RZ, RZ, R61 ;  /* 0x000000ffff2b7224 */ /* 0x000fe200078e003d */
[----:B------:R-:W-:Y:S01]  /*2c40*/  PRMT R110, R41, 0x5410, R40 ;  /* 0x00005410296e7816 */ /* 0x000fe20000000028 */
[----:B------:R-:W-:Y:S01]  /*2c50*/  IMAD.MOV.U32 R41, RZ, RZ, R59 ;  /* 0x000000ffff297224 */ /* 0x000fe200078e003b */
[----:B------:R-:W-:Y:S01]  /*2c60*/  MOV R40, R58 ;  /* 0x0000003a00287202 */ /* 0x000fe20000000f00 */
[----:B------:R-:W-:Y:S01]  /*2c70*/  BSSY B1, `(.L_x_6978) ;  /* 0x0000023000017945 */ /* 0x000fe20003800000 */
[----:B------:R-:W-:Y:S01]  /*2c80*/  PRMT R113, R42, 0x5410, R43 ;  /* 0x000054102a717816 */ /* 0x000fe2000000002b */
[----:B------:R-:W-:Y:S01]  /*2c90*/  IMAD.MOV.U32 R42, RZ, RZ, R62 ;  /* 0x000000ffff2a7224 */ /* 0x000fe200078e003e */
[----:B------:R-:W-:Y:S01]  /*2ca0*/  PRMT R107, R41, 0x5410, R40 ;  /* 0x00005410296b7816 */ /* 0x000fe20000000028 */
[----:B------:R-:W-:Y:S01]  /*2cb0*/  IMAD.MOV.U32 R43, RZ, RZ, R63 ;  /* 0x000000ffff2b7224 */ /* 0x000fe200078e003f */
[----:B------:R-:W-:-:S02]  /*2cc0*/  CS2R R40, SRZ ;  /* 0x0000000000287805 */ /* 0x000fc4000001ff00 */
[----:B------:R-:W-:Y:S02]  /*2cd0*/  CS2R R48, SRZ ;  /* 0x0000000000307805 */ /* 0x000fe4000001ff00 */
[----:B------:R-:W-:Y:S02]  /*2ce0*/  CS2R R52, SRZ ;  /* 0x0000000000347805 */ /* 0x000fe4000001ff00 */
[----:B------:R-:W-:Y:S02]  /*2cf0*/  CS2R R50, SRZ ;  /* 0x0000000000327805 */ /* 0x000fe4000001ff00 */
[----:B------:R-:W-:Y:S02]  /*2d00*/  PRMT R114, R42, 0x5410, R43 ;  /* 0x000054102a727816 */ /* 0x000fe4000000002b */
[----:B------:R-:W-:Y:S02]  /*2d10*/  CS2R R54, SRZ ;  /* 0x0000000000367805 */ /* 0x000fe4000001ff00 */
[----:B------:R-:W-:-:S02]  /*2d20*/  CS2R R44, SRZ ;  /* 0x00000000002c7805 */ /* 0x000fc4000001ff00 */
[----:B------:R-:W-:Y:S02]  /*2d30*/  CS2R R42, SRZ ;  /* 0x00000000002a7805 */ /* 0x000fe4000001ff00 */
        /* <DEDUP_REMOVED lines=22> */
.L_x_6979:
[----:B------:R-:W-:Y:S05]  /*2ea0*/  BSYNC B1 ;  /* 0x0000000000017941 */ /* 0x000fea0003800000 */
.L_x_6978:
[----:B0-----:R-:W-:Y:S01]  /*2eb0*/  VIADD R72, R153, 0x60 ;  /* 0x0000006099487836 */ /* 0x001fe20000000000 */
[----:B------:R-:W-:Y:S04]  /*2ec0*/  BSSY B1, `(.L_x_6980) ;  /* 0x000001f000017945 */ /* 0x000fe80003800000 */
[----:B------:R-:W-:-:S13]  /*2ed0*/  ISETP.GE.AND P4, PT, R72, R98, PT ;  /* 0x000000624800720c */ /* 0x000fda0003f86270 */
[----:B------:R-:W-:Y:S05]  /*2ee0*/  @P4 BRA `(.L_x_6981) ;  /* 0x0000000000704947 */ /* 0x000fea0003800000 */
[----:B------:R-:W0:Y:S01]  /*2ef0*/  LDC.64 R40, c[0x0][0x3f8] ;  /* 0x0000fe00ff287b82 */ /* 0x000e220000000a00 */
[----:B------:R-:W-:Y:S01]  /*2f00*/  IMAD.MOV.U32 R15, RZ, RZ, R90 ;  /* 0x000000ffff0f7224 */ /* 0x000fe200078e005a */
[----:B------:R-:W-:Y:S01]  /*2f10*/  ULDC.64 UR4, c[0x0][0x3e8] ;  /* 0x0000fa0000047ab9 */ /* 0x000fe20000000a00 */
[----:B------:R-:W-:Y:S02]  /*2f20*/  CS2R R44, SRZ ;  /* 0x00000000002c7805 */ /* 0x000fe4000001ff00 */
[----:B------:R-:W-:Y:S01]  /*2f30*/  CS2R R46, SRZ ;  /* 0x00000000002e7805 */ /* 0x000fe2000001ff00 */
[----:B0-----:R-:W-:-:S04]  /*2f40*/  IMAD.WIDE.U32 R14, R40, 0x60, R14 ;  /* 0x00000060280e7825 */ /* 0x001fc800078e000e */
[----:B------:R-:W-:Y:S01]  /*2f50*/  IMAD R13, R41, 0x60, RZ ;  /* 0x00000060290d7824 */ /* 0x000fe200078e02ff */
[----:B------:R-:W-:-:S04]  /*2f60*/  IADD3 R41, P5, R82, R14, RZ ;  /* 0x0000000e52297210 */ /* 0x000fc80007fbe0ff */
[----:B------:R-:W-:Y:S01]  /*2f70*/  IADD3.X R42, R38, R15, R13, P5, !PT ;  /* 0x0000000f262a7210 */ /* 0x000fe20002ffe40d */
[----:B------:R-:W-:Y:S01]  /*2f80*/  IMAD.MOV.U32 R13, RZ, RZ, R11 ;  /* 0x000000ffff0d7224 */ /* 0x000fe200078e000b */
[----:B------:R-:W0:Y:S02]  /*2f90*/  LDC.64 R14, c[0x0][0x408] ;  /* 0x00010200ff0e7b82 */ /* 0x000e240000000a00 */
[----:B0-----:R-:W-:-:S04]  /*2fa0*/  IMAD.WIDE.U32 R12, R14, 0x60, R12 ;  /* 0x000000600e0c7825 */ /* 0x001fc800078e000c */
[----:B------:R-:W-:Y:S01]  /*2fb0*/  IMAD R15, R15, 0x60, RZ ;  /* 0x000000600f0f7824 */ /* 0x000fe200078e02ff */
[----:B------:R-:W-:-:S04]  /*2fc0*/  IADD3 R11, P5, R86, R12, RZ ;  /* 0x0000000c560b7210 */ /* 0x000fc80007fbe0ff */
[----:B------:R-:W-:Y:S02]  /*2fd0*/  IADD3.X R40, R76, R13, R15, P5, !PT ;  /* 0x0000000d4c287210 */ /* 0x000fe40002ffe40f */
        /* <DEDUP_REMOVED lines=13> */
.L_x_6981:
[----:B------:R-:W-:Y:S05]  /*30b0*/  BSYNC B1 ;  /* 0x0000000000017941 */ /* 0x000fea0003800000 */
.L_x_6980:
[----:B0----5:R-:W-:Y:S01]  /*30c0*/  IMAD.MOV.U32 R12, RZ, RZ, R49 ;  /* 0x000000ffff0c7224 */ /* 0x021fe200078e0031 */
[----:B------:R-:W-:Y:S01]  /*30d0*/  MOV R11, R48 ;  /* 0x00000030000b7202 */ /* 0x000fe20000000f00 */
[----:B------:R-:W-:Y:S01]  /*30e0*/  IMAD.MOV.U32 R13, RZ, RZ, R52 ;  /* 0x000000ffff0d7224 */ /* 0x000fe200078e0034 */
[----:B------:R-:W-:Y:S01]  /*30f0*/  UISETP.NE.AND UP0, UPT, UR41, 0x3, UPT ;  /* 0x000000032900788c */ /* 0x000fe2000bf05270 */
        /* <DEDUP_REMOVED lines=8> */
[----:B------:R-:W-:Y:S02]  /*3180*/  PLOP3.LUT P5, PT, PT, PT, UP0, 0x80, 0x0 ;  /* 0x000000000000781c */ /* 0x000fe40003faf008 */
        /* <DEDUP_REMOVED lines=15> */
[----:B------:R-:W-:Y:S06]  /*3280*/  @!P5 BRA `(.L_x_6982) ;  /* 0x000000000004d947 */ /* 0x000fec0003800000 */
[----:B------:R-:W-:Y:S01]  /*3290*/  BPT.TRAP 0x1 ;  /* 0x000000040000795c */ /* 0x000fe20000300000 */
.L_x_6982:
[----:B------:R-:W-:Y:S01]  /*32a0*/  LEA R90, R155, R156, 0x3 ;  /* 0x0000009c9b5a7211 */ /* 0x000fe200078e18ff */
[----:B------:R-:W-:Y:S01]  /*32b0*/  BSSY B1, `(.L_x_6983) ;  /* 0x0000004000017945 */ /* 0x000fe20003800000 */
[----:B------:R-:W-:-:S04]  /*32c0*/  SHF.L.U32 R103, R154, 0x1f, RZ ;  /* 0x0000001f9a677819 */ /* 0x000fc800000006ff */
[----:B------:R-:W0:Y:S02]  /*32d0*/  SYNCS.PHASECHK.TRANS64.TRYWAIT P6, [R90+URZ+0x28890], R103 ;  /* 0x028890675a0075a7 */ /* 0x000e2400080c017f */
[----:B0-----:R-:W-:Y:S05]  /*32e0*/  @!P6 BRA `(.L_x_6984) ;  /* 0x0000019000f0e947 */ /* 0x001fea0003800000 */
.L_x_7290:
[----:B------:R-:W-:Y:S05]  /*32f0*/  BSYNC B1 ;  /* 0x0000000000017941 */ /* 0x000fea0003800000 */
.L_x_6983:
[----:B------:R-:W-:-:S03]  /*3300*/  UMOV UR4, 0xffffffff ;  /* 0xffffffff00047882 */ /* 0x000fc60000000000 */
[----:B------:R-:W-:Y:S05]  /*3310*/  BRA.DIV UR4, `(.L_x_6985) ;  /* 0x0000019204f87947 */ /* 0x000fea000b800000 */
[----:B------:R1:W2:Y:S04]  /*3320*/  SHFL.IDX PT, R75, R108, RZ, 0x181f ;  /* 0x00181fff6c4b7589 */ /* 0x0002a800000e0000 */
[----:B------:R1:W3:Y:S02]  /*3330*/  SHFL.IDX PT, R74, R109, RZ, 0x181f ;  /* 0x00181fff6d4a7589 */ /* 0x0002e400000e0000 */
.L_x_7294:
[----:B------:R-:W-:Y:S01]  /*3340*/  ISETP.NE.AND P6, PT, R124, RZ, PT ;  /* 0x000000ff7c00720c */ /* 0x000fe20003fc5270 */
[----:B------:R-:W-:-:S12]  /*3350*/  BSSY B1, `(.L_x_6986) ;  /* 0x0000066000017945 */ /* 0x000fd80003800000 */
[----:B------:R-:W-:Y:S05]  /*3360*/  @P6 BRA `(.L_x_6987) ;  /* 0x0000000400906947 */ /* 0x000fea0003800000 */
[----:B------:R-:W-:Y:S04]  /*3370*/  BSSY B2, `(.L_x_6988) ;  /* 0x0000032000027945 */ /* 0x000fe80003800000 */
[----:B------:R-:W-:Y:S05]  /*3380*/  @P1 BRA `(.L_x_6989) ;  /* 0x0000000000c01947 */ /* 0x000fea0003800000 */
[----:B------:R4:W0:Y:S01]  /*3390*/  LDS.128 R12, [R92+0x18400] ;  /* 0x018400005c0c7984 */ /* 0x0008220000000c00 */
[C---:B---3--:R-:W-:Y:S01]  /*33a0*/  LEA R72, P6, R16.reuse, R74, 0x1 ;  /* 0x0000004a10487211 */ /* 0x048fe200078c08ff */
[----:B------:R-:W-:Y:S03]  /*33b0*/  BSSY B3, `(.L_x_6990) ;  /* 0x000002c000037945 */ /* 0x000fe60003800000 */
[----:B--2---:R-:W-:Y:S02]  /*33c0*/  LEA.HI.X R73, R16, R75, R17, 0x1, P6 ;  /* 0x0000004b10497211 */ /* 0x004fe400030f0c11 */
[----:B------:R-:W-:-:S13]  /*33d0*/  ISETP.GE.AND P6, PT, R18, R104, PT ;  /* 0x000000681200720c */ /* 0x000fda0003fc6270 */
[----:B----4-:R-:W-:Y:S05]  /*33e0*/  @P6 BRA `(.L_x_6991) ;  /* 0x0000000000a06947 */ /* 0x010fea0003800000 */
[----:B------:R-:W-:Y:S01]  /*33f0*/  SHF.R.U64 R11, R68, 0x10, R69 ;  /* 0x00000010440b7819 */ /* 0x000fe20000001245 */
[--C-:B0-----:R-:W-:Y:S01]  /*3400*/  HADD2.F32 R68, -RZ, R15.reuse.H1_H1 ;  /* 0x3000000fff447230 */ /* 0x101fe20000004100 */
        /* <DEDUP_REMOVED lines=12> */
[----:B------:R-:W-:Y:S01]  /*34d0*/  FMUL.FTZ R71, R15, R71 ;  /* 0x000000470f477220 */ /* 0x000fe20000410000 */
[C---:B------:R-:W-:Y:S01]  /*34e0*/  FMUL.FTZ R124, R13.reuse, R124 ;  /* 0x0000007c0d7c7220 */ /* 0x040fe20000410000 */
[----:B------:R-:W-:Y:S01]  /*34f0*/  FFMA.FTZ R126, R13, R70, -R126 ;  /* 0x000000460d7e7223 */ /* 0x000fe2000001087e */
[----:B------:R-:W-:Y:S01]  /*3500*/  FFMA.FTZ R128, R15, R69, -R128 ;  /* 0x000000450f807223 */ /* 0x000fe20000010880 */
[----:B------:R-:W-:-:S02]  /*3510*/  HADD2.F32 R15, -RZ, R123.H1_H1 ;  /* 0x3000007bff0f7230 */ /* 0x000fc40000004100 */
[----:B------:R-:W-:Y:S01]  /*3520*/  FFMA.FTZ R125, R11, R70, R124 ;  /* 0x000000460b7d7223 */ /* 0x000fe2000001007c */
[--C-:B------:R-:W-:Y:S02]  /*3530*/  HADD2.F32 R11, -RZ, R12.reuse.H1_H1 ;  /* 0x3000000cff0b7230 */ /* 0x100fe40000004100 */
[----:B------:R-:W-:Y:S01]  /*3540*/  FFMA.FTZ R127, R68, R69, R71 ;  /* 0x00000045447f7223 */ /* 0x000fe20000010047 */
[----:B------:R-:W-:Y:S02]  /*3550*/  HADD2.F32 R123, -RZ, R123.H0_H0 ;  /* 0x2000007bff7b7230 */ /* 0x000fe40000004100 */
[----:B------:R-:W-:Y:S02]  /*3560*/  HADD2.F32 R12, -RZ, R12.H0_H0 ;  /* 0x2000000cff0c7230 */ /* 0x000fe40000004100 */
[----:B------:R-:W-:Y:S02]  /*3570*/  HADD2.F32 R13, -RZ, R14.H1_H1 ;  /* 0x3000000eff0d7230 */ /* 0x000fe40000004100 */
[----:B------:R-:W-:Y:S01]  /*3580*/  FMUL.FTZ R71, R11, R123 ;  /* 0x0000007b0b477220 */ /* 0x000fe20000410000 */
[----:B------:R-:W-:-:S02]  /*3590*/  HADD2.F32 R69, -RZ, R122.H1_H1 ;  /* 0x3000007aff457230 */ /* 0x000fc40000004100 */
[C---:B------:R-:W-:Y:S01]  /*35a0*/  FMUL.FTZ R70, R12.reuse, R123 ;  /* 0x0000007b0c467220 */ /* 0x040fe20000410000 */
[----:B------:R-:W-:Y:S02]  /*35b0*/  HADD2.F32 R14, -RZ, R14.H0_H0 ;  /* 0x2000000eff0e7230 */ /* 0x000fe40000004100 */
[----:B------:R-:W-:Y:S01]  /*35c0*/  FFMA.FTZ R71, R12, R15, -R71 ;  /* 0x0000000f0c477223 */ /* 0x000fe20000010847 */
[----:B------:R-:W-:Y:S02]  /*35d0*/  HADD2.F32 R68, -RZ, R120.H0_H0 ;  /* 0x20000078ff447230 */ /* 0x000fe40000004100 */
[----:B------:R-:W-:Y:S01]  /*35e0*/  FMUL.FTZ R123, R13, R69 ;  /* 0x000000450d7b7220 */ /* 0x000fe20000410000 */
[----:B------:R-:W-:Y:S01]  /*35f0*/  FFMA.FTZ R70, R11, R15, R70 ;  /* 0x0000000f0b467223 */ /* 0x000fe20000010046 */
[C---:B------:R-:W-:Y:S01]  /*3600*/  FMUL.FTZ R124, R14.reuse, R69 ;  /* 0x000000450e7c7220 */ /* 0x040fe20000410000 */
[----:B------:R-:W-:Y:S01]  /*3610*/  F2FP.F16.F32.PACK_AB R15, R127, R128 ;  /* 0x000000807f0f723e */ /* 0x000fe200000000ff */
[----:B------:R-:W-:-:S02]  /*3620*/  FFMA.FTZ R123, R14, R68, -R123 ;  /* 0x000000440e7b7223 */ /* 0x000fc4000001087b */
[----:B------:R-:W-:Y:S01]  /*3630*/  FFMA.FTZ R124, R13, R68, R124 ;  /* 0x000000440d7c7223 */ /* 0x000fe2000001007c */
[----:B------:R-:W-:Y:S02]  /*3640*/  F2FP.F16.F32.PACK_AB R13, R125, R126 ;  /* 0x0000007e7d0d723e */ /* 0x000fe400000000ff */
[----:B------:R-:W-:Y:S02]  /*3650*/  F2FP.F16.F32.PACK_AB R12, R70, R71 ;  /* 0x00000047460c723e */ /* 0x000fe400000000ff */
[----:B------:R-:W-:-:S07]  /*3660*/  F2FP.F16.F32.PACK_AB R14, R124, R123 ;  /* 0x0000007b7c0e723e */ /* 0x000fce00000000ff */
.L_x_6991:
[----:B------:R-:W-:Y:S05]  /*3670*/  BSYNC B3 ;  /* 0x0000000000037941 */ /* 0x000fea0003800000 */
.L_x_6990:
[----:B0-----:R4:W-:Y:S02]  /*3680*/  ST.E.128 desc[UR42][R72.64], R12 ;  /* 0x0000000c48007985 */ /* 0x0019e4000c101d2a */
.L_x_6989:
[----:B------:R-:W-:Y:S05]  /*3690*/  BSYNC B2 ;  /* 0x0000000000027941 */ /* 0x000fea0003800000 */
.L_x_6988:
[----:B------:R-:W-:Y:S05]  /*36a0*/  @P2 BRA `(.L_x_6987) ;  /* 0x0000000000c02947 */ /* 0x000fea0003800000 */
[----:B----4-:R4:W0:Y:S01]  /*36b0*/  LDS.128 R12, [R92+0x1c400] ;  /* 0x01c400005c0c7984 */ /* 0x0108220000000c00 */
        /* <DEDUP_REMOVED lines=45> */
.L_x_6993:
[----:B------:R-:W-:Y:S05]  /*3990*/  BSYNC B2 ;  /* 0x0000000000027941 */ /* 0x000fea0003800000 */
.L_x_6992:
[----:B0-----:R0:W-:Y:S02]  /*39a0*/  ST.E.128 desc[UR42][R68.64], R12 ;  /* 0x0000000c44007985 */ /* 0x0011e4000c101d2a */
.L_x_6987:
[----:B------:R-:W-:Y:S05]  /*39b0*/  BSYNC B1 ;  /* 0x0000000000017941 */ /* 0x000fea0003800000 */
.L_x_6986:
[----:B------:R-:W-:-:S03]  /*39c0*/  UMOV UR4, 0xffffffff ;  /* 0xffffffff00047882 */ /* 0x000fc60000000000 */
[----:B------:R-:W-:Y:S05]  /*39d0*/  BRA.DIV UR4, `(.L_x_6994) ;  /* 0x0000018e04947947 */ /* 0x000fea000b800000 */
[----:B------:R0:W0:Y:S04]  /*39e0*/  SHFL.IDX PT, R67, R108, 0x1, 0x181f ;  /* 0x00381f006c437f89 */ /* 0x00002800000e0000 */
[----:B------:R0:W0:Y:S02]  /*39f0*/  SHFL.IDX PT, R66, R109, 0x1, 0x181f ;  /* 0x00381f006d427f89 */ /* 0x00002400000e0000 */
.L_x_7298:
[----:B------:R-:W-:Y:S01]  /*3a00*/  ISETP.NE.AND P6, PT, R118, RZ, PT ;  /* 0x000000ff7600720c */ /* 0x000fe20003fc5270 */
[----:B------:R-:W-:-:S12]  /*3a10*/  BSSY B1, `(.L_x_6995) ;  /* 0x0000066000017945 */ /* 0x000fd80003800000 */
[----:B------:R-:W-:Y:S05]  /*3a20*/  @P6 BRA `(.L_x_6996) ;  /* 0x0000000400906947 */ /* 0x000fea0003800000 */
[----:B------:R-:W-:Y:S04]  /*3a30*/  BSSY B2, `(.L_x_6997) ;  /* 0x0000032000027945 */ /* 0x000fe80003800000 */
[----:B------:R-:W-:Y:S05]  /*3a40*/  @P1 BRA `(.L_x_6998) ;  /* 0x0000000000c01947 */ /* 0x000fea0003800000 */
[----:B0---4-:R0:W4:Y:S01]  /*3a50*/  LDS.128 R12, [R92+0x19400] ;  /* 0x019400005c0c7984 */ /* 0x0111220000000c00 */
[C---:B------:R-:W-:Y:S01]  /*3a60*/  LEA R64, P6, R16.reuse, R66, 0x1 ;  /* 0x0000004210407211 */ /* 0x040fe200078c08ff */
[----:B------:R-:W-:Y:S03]  /*3a70*/  BSSY B3, `(.L_x_6999) ;  /* 0x000002c000037945 */ /* 0x000fe60003800000 */
[----:B------:R-:W-:Y:S02]  /*3a80*/  LEA.HI.X R65, R16, R67, R17, 0x1, P6 ;  /* 0x0000004310417211 */ /* 0x000fe400030f0c11 */
[----:B------:R-:W-:-:S13]  /*3a90*/  ISETP.GE.AND P6, PT, R18, R104, PT ;  /* 0x000000681200720c */ /* 0x000fda0003fc6270 */
[----:B0-----:R-:W-:Y:S05]  /*3aa0*/  @P6 BRA `(.L_x_7000) ;  /* 0x0000000000a06947 */ /* 0x001fea0003800000 */
[----:B------:R-:W-:Y:S01]  /*3ab0*/  SHF.R.U64 R11, R60, 0x10, R61 ;  /* 0x000000103c0b7819 */ /* 0x000fe2000000123d */
        /* <DEDUP_REMOVED lines=39> */
.L_x_7000:
[----:B------:R-:W-:Y:S05]  /*3d30*/  BSYNC B3 ;  /* 0x0000000000037941 */ /* 0x000fea0003800000 */
.L_x_6999:
[----:B----4-:R0:W-:Y:S02]  /*3d40*/  ST.E.128 desc[UR42][R64.64], R12 ;  /* 0x0000000c40007985 */ /* 0x0101e4000c101d2a */
.L_x_6998:
[----:B------:R-:W-:Y:S05]  /*3d50*/  BSYNC B2 ;  /* 0x0000000000027941 */ /* 0x000fea0003800000 */
.L_x_6997:
        /* <DEDUP_REMOVED lines=47> */
.L_x_7002:
[----:B------:R-:W-:Y:S05]  /*4050*/  BSYNC B2 ;  /* 0x0000000000027941 */ /* 0x000fea0003800000 */
.L_x_7001:
[----:B----4-:R0:W-:Y:S02]  /*4060*/  ST.E.128 desc[UR42][R60.64], R12 ;  /* 0x0000000c3c007985 */ /* 0x0101e4000c101d2a */
.L_x_6996:
[----:B------:R-:W-:Y:S05]  /*4070*/  BSYNC B1 ;  /* 0x0000000000017941 */ /* 0x000fea0003800000 */
.L_x_6995:
[----:B------:R-:W-:-:S03]  /*4080*/  UMOV UR4, 0xffffffff ;  /* 0xffffffff00047882 */ /* 0x000fc60000000000 */
[----:B------:R-:W-:Y:S05]  /*4090*/  BRA.DIV UR4, `(.L_x_7003) ;  /* 0x0000018a04307947 */ /* 0x000fea000b800000 */
[----:B------:R0:W0:Y:S04]  /*40a0*/  SHFL.IDX PT, R59, R108, 0x2, 0x181f ;  /* 0x00581f006c3b7f89 */ /* 0x00002800000e0000 */
[----:B------:R0:W0:Y:S02]  /*40b0*/  SHFL.IDX PT, R58, R109, 0x2, 0x181f ;  /* 0x00581f006d3a7f89 */ /* 0x00002400000e0000 */
.L_x_7302:
[----:B------:R-:W-:Y:S04]  /*40c0*/  BSSY B1, `(.L_x_7004) ;  /* 0x0000067000017945 */ /* 0x000fe80003800000 */
        /* <DEDUP_REMOVED lines=22> */
[----:B------:R-:W-:Y:S01]  /*4230*/  FMUL.FTZ R60, R13, R60 ;  /* 0x0000003c0d3c7220 */ /* 0x000fe20000410000 */
[----:B------:R-:W-:Y:S02]  /*4240*/  HADD2.F32 R122, -RZ, R122.H0_H0 ;  /* 0x2000007aff7a7230 */ /* 0x000fe40000004100 */
[-C--:B------:R-:W-:Y:S01]  /*4250*/  FMUL.FTZ R64, R52, R55.reuse ;  /* 0x0000003734407220 */ /* 0x080fe20000410000 */
[----:B------:R-:W-:Y:S01]  /*4260*/  FMUL.FTZ R61, R15, R55 ;  /* 0x000000370f3d7220 */ /* 0x000fe20000410000 */
[----:B------:R-:W-:Y:S01]  /*4270*/  FFMA.FTZ R55, R11, R54, R60 ;  /* 0x000000360b377223 */ /* 0x000fe2000001003c */
[----:B------:R-:W-:-:S02]  /*4280*/  HADD2.F32 R11, -RZ, R12.H1_H1 ;  /* 0x3000000cff0b7230 */ /* 0x000fc40000004100 */
[-C--:B------:R-:W-:Y:S01]  /*4290*/  FFMA.FTZ R64, R15, R53.reuse, -R64 ;  /* 0x000000350f407223 */ /* 0x080fe20000010840 */
[----:B------:R-:W-:Y:S01]  /*42a0*/  FFMA.FTZ R62, R13, R54, -R62 ;  /* 0x000000360d3e7223 */ /* 0x000fe2000001083e */
[----:B------:R-:W-:Y:S02]  /*42b0*/  HADD2.F32 R15, -RZ, R121.H1_H1 ;  /* 0x30000079ff0f7230 */ /* 0x000fe40000004100 */
[----:B------:R-:W-:Y:S01]  /*42c0*/  FFMA.FTZ R61, R52, R53, R61 ;  /* 0x00000035343d7223 */ /* 0x000fe2000001003d */
[----:B------:R-:W-:Y:S02]  /*42d0*/  HADD2.F32 R12, -RZ, R12.H0_H0 ;  /* 0x2000000cff0c7230 */ /* 0x000fe40000004100 */
[--C-:B------:R-:W-:Y:S02]  /*42e0*/  HADD2.F32 R13, -RZ, R14.reuse.H1_H1 ;  /* 0x3000000eff0d7230 */ /* 0x100fe40000004100 */
[----:B------:R-:W-:Y:S01]  /*42f0*/  FMUL.FTZ R53, R11, R15 ;  /* 0x0000000f0b357220 */ /* 0x000fe20000410000 */
[----:B------:R-:W-:-:S02]  /*4300*/  HADD2.F32 R14, -RZ, R14.H0_H0 ;  /* 0x2000000eff0e7230 */ /* 0x000fc40000004100 */
[----:B------:R-:W-:Y:S01]  /*4310*/  FMUL.FTZ R52, R12, R15 ;  /* 0x0000000f0c347220 */ /* 0x000fe20000410000 */
[----:B------:R-:W-:Y:S02]  /*4320*/  HADD2.F32 R121, -RZ, R121.H0_H0 ;  /* 0x20000079ff797230 */ /* 0x000fe40000004100 */
[-C--:B------:R-:W-:Y:S01]  /*4330*/  FMUL.FTZ R15, R13, R122.reuse ;  /* 0x0000007a0d0f7220 */ /* 0x080fe20000410000 */
[----:B------:R-:W-:Y:S02]  /*4340*/  HADD2.F32 R120, -RZ, R120.H1_H1 ;  /* 0x30000078ff787230 */ /* 0x000fe40000004100 */
[C---:B------:R-:W-:Y:S01]  /*4350*/  FMUL.FTZ R122, R14.reuse, R122 ;  /* 0x0000007a0e7a7220 */ /* 0x040fe20000410000 */
[----:B------:R-:W-:Y:S01]  /*4360*/  F2FP.F16.F32.PACK_AB R61, R61, R64 ;  /* 0x000000403d3d723e */ /* 0x000fe200000000ff */
[-C--:B------:R-:W-:Y:S02]  /*4370*/  FFMA.FTZ R15, R14, R121.reuse, -R15 ;  /* 0x000000790e0f7223 */ /* 0x080fe4000001080f */
[----:B------:R-:W-:Y:S01]  /*4380*/  FFMA.FTZ R122, R13, R121, R122 ;  /* 0x000000790d7a7223 */ /* 0x000fe2000001007a */
[-C--:B------:R-:W-:Y:S01]  /*4390*/  FFMA.FTZ R53, R12, R120.reuse, -R53 ;  /* 0x000000780c357223 */ /* 0x080fe20000010835 */
[----:B------:R-:W-:Y:S01]  /*43a0*/  FFMA.FTZ R52, R11, R120, R52 ;  /* 0x000000780b347223 */ /* 0x000fe20000010034 */
[----:B------:R-:W-:-:S02]  /*43b0*/  F2FP.F16.F32.PACK_AB R13, R55, R62 ;  /* 0x0000003e370d723e */ /* 0x000fc400000000ff */
[----:B------:R-:W-:Y:S01]  /*43c0*/  F2FP.F16.F32.PACK_AB R14, R122, R15 ;  /* 0x0000000f7a0e723e */ /* 0x000fe200000000ff */
[----:B------:R-:W-:Y:S01]  /*43d0*/  IMAD.MOV.U32 R15, RZ, RZ, R61 ;  /* 0x000000ffff0f7224 */ /* 0x000fe200078e003d */
[----:B------:R-:W-:-:S07]  /*43e0*/  F2FP.F16.F32.PACK_AB R12, R52, R53 ;  /* 0x00000035340c723e */ /* 0x000fce00000000ff */
.L_x_7009:
[----:B------:R-:W-:Y:S05]  /*43f0*/  BSYNC B3 ;  /* 0x0000000000037941 */ /* 0x000fea0003800000 */
.L_x_7008:
[----:B----4-:R0:W-:Y:S02]  /*4400*/  ST.E.128 desc[UR42][R56.64], R12 ;  /* 0x0000000c38007985 */ /* 0x0101e4000c101d2a */
.L_x_7007:
[----:B------:R-:W-:Y:S05]  /*4410*/  BSYNC B2 ;  /* 0x0000000000027941 */ /* 0x000fea0003800000 */
.L_x_7006:
        /* <DEDUP_REMOVED lines=47> */
.L_x_7011:
[----:B------:R-:W-:Y:S05]  /*4710*/  BSYNC B2 ;  /* 0x0000000000027941 */ /* 0x000fea0003800000 */
.L_x_7010:
[----:B----4-:R0:W-:Y:S02]  /*4720*/  ST.E.128 desc[UR42][R52.64], R12 ;  /* 0x0000000c34007985 */ /* 0x0101e4000c101d2a */
.L_x_7005:
[----:B------:R-:W-:Y:S05]  /*4730*/  BSYNC B1 ;  /* 0x0000000000017941 */ /* 0x000fea0003800000 */
.L_x_7004:
[----:B------:R-:W-:-:S03]  /*4740*/  UMOV UR4, 0xffffffff ;  /* 0xffffffff00047882 */ /* 0x000fc60000000000 */
[----:B------:R-:W-:Y:S05]  /*4750*/  BRA.DIV UR4, `(.L_x_7012) ;  /* 0x0000018204cc7947 */ /* 0x000fea000b800000 */
[----:B------:R2:W2:Y:S04]  /*4760*/  SHFL.IDX PT, R51, R108, 0x3, 0x181f ;  /* 0x00781f006c337f89 */ /* 0x0004a800000e0000 */
[----:B01----:R-:W0:Y:S02]  /*4770*/  SHFL.IDX PT, R109, R109, 0x3, 0x181f ;  /* 0x00781f006d6d7f89 */ /* 0x003e2400000e0000 */
.L_x_7306:
[----:B------:R-:W-:Y:S05]  /*4780*/  @P4 BRA `(.L_x_7013) ;  /* 0x0000003400504947 */ /* 0x000fea0003800000 */
[----:B------:R-:W-:Y:S04]  /*4790*/  BSSY B1, `(.L_x_7014) ;  /* 0x0000032000017945 */ /* 0x000fe80003800000 */
[----:B------:R-:W-:Y:S05]  /*47a0*/  @P1 BRA `(.L_x_7015) ;  /* 0x0000000000c01947 */ /* 0x000fea0003800000 */
[----:B----4-:R1:W4:Y:S01]  /*47b0*/  LDS.128 R12, [R92+0x1b400] ;  /* 0x01b400005c0c7984 */ /* 0x0103220000000c00 */
[C---:B0-----:R-:W-:Y:S01]  /*47c0*/  LEA R48, P3, R16.reuse, R109, 0x1 ;  /* 0x0000006d10307211 */ /* 0x041fe200078608ff */
[----:B------:R-:W-:Y:S03]  /*47d0*/  BSSY B2, `(.L_x_7016) ;  /* 0x000002c000027945 */ /* 0x000fe60003800000 */
[----:B--2---:R-:W-:Y:S02]  /*47e0*/  LEA.HI.X R49, R16, R51, R17, 0x1, P3 ;  /* 0x0000003310317211 */ /* 0x004fe400018f0c11 */
[----:B------:R-:W-:-:S13]  /*47f0*/  ISETP.GE.AND P3, PT, R18, R104, PT ;  /* 0x000000681200720c */ /* 0x000fda0003f66270 */
[----:B-1----:R-:W-:Y:S05]  /*4800*/  @P3 BRA `(.L_x_7017) ;  /* 0x0000000000a03947 */ /* 0x002fea0003800000 */
        /* <DEDUP_REMOVED lines=40> */
.L_x_7017:
[----:B------:R-:W-:Y:S05]  /*4a90*/  BSYNC B2 ;  /* 0x0000000000027941 */ /* 0x000fea0003800000 */
.L_x_7016:
[----:B----4-:R1:W-:Y:S02]  /*4aa0*/  ST.E.128 desc[UR42][R48.64], R12 ;  /* 0x0000000c30007985 */ /* 0x0103e4000c101d2a */
.L_x_7015:
[----:B------:R-:W-:Y:S05]  /*4ab0*/  BSYNC B1 ;  /* 0x0000000000017941 */ /* 0x000fea0003800000 */
.L_x_7014:
[----:B------:R-:W-:Y:S05]  /*4ac0*/  @P2 BRA `(.L_x_7013) ;  /* 0x0000003000802947 */ /* 0x000fea0003800000 */
[----:B-1--4-:R1:W4:Y:S01]  /*4ad0*/  LDS.128 R12, [R92+0x1f400] ;  /* 0x01f400005c0c7984 */ /* 0x0123220000000c00 */
        /* <DEDUP_REMOVED lines=45> */
.L_x_7019:
[----:B------:R-:W-:Y:S05]  /*4db0*/  BSYNC B1 ;  /* 0x0000000000017941 */ /* 0x000fea0003800000 */
.L_x_7018:
[----:B----4-:R0:W-:Y:S01]  /*4dc0*/  ST.E.128 desc[UR42][R44.64], R12 ;  /* 0x0000000c2c007985 */ /* 0x0101e2000c101d2a */
[----:B------:R-:W-:Y:S05]  /*4dd0*/  BRA `(.L_x_7013) ;  /* 0x0000002c00bc7947 */ /* 0x000fea0003800000 */
.L_x_6973:
[----:B------:R-:W-:-:S05]  /*4de0*/  VIADD R40, R153, 0x20 ;  /* 0x0000002099287836 */ /* 0x000fca0000000000 */
[----:B------:R-:W-:Y:S01]  /*4df0*/  ISETP.GE.AND P4, PT, R40, R98, PT ;  /* 0x000000622800720c */ /* 0x000fe20003f86270 */
[----:B------:R-:W-:-:S03]  /*4e00*/  VIADD R40, R153, 0x40 ;  /* 0x0000004099287836 */ /* 0x000fc60000000000 */
[----:B------:R-:W-:-:S13]  /*4e10*/  ISETP.GE.OR P4, PT, R16, R104, P4 ;  /* 0x000000681000720c */ /* 0x000fda0002786670 */
[----:B------:R-:W-:Y:S01]  /*4e20*/  @!P4 IADD3 R46, P3, P5, R84, R14, R20 ;  /* 0x0000000e542ec210 */ /* 0x000fe20007d7e014 */
[----:B------:R-:W0:Y:S03]  /*4e30*/  @!P4 LDC.64 R56, c[0x0][0x3e8] ;  /* 0x0000fa00ff38cb82 */ /* 0x000e260000000a00 */
[----:B------:R-:W-:Y:S02]  /*4e40*/  @!P4 IADD3.X R47, R39, R90, R8, P3, P5 ;  /* 0x0000005a272fc210 */ /* 0x000fe40001fea408 */
[----:B------:R-:W-:-:S03]  /*4e50*/  @!P4 IADD3 R44, P3, P5, R88, R12, R33 ;  /* 0x0000000c582cc210 */ /* 0x000fc60007d7e021 */
[----:B------:R-:W1:Y:S01]  /*4e60*/  @!P4 LDC.64 R58, c[0x0][0x400] ;  /* 0x00010000ff3acb82 */ /* 0x000e620000000a00 */
[----:B------:R-:W-:Y:S02]  /*4e70*/  @!P4 IADD3.X R45, R78, R11, R30, P3, P5 ;  /* 0x0000000b4e2dc210 */ /* 0x000fe40001fea41e */
[----:B------:R-:W-:-:S04]  /*4e80*/  ISETP.GE.AND P3, PT, R40, R98, PT ;  /* 0x000000622800720c */ /* 0x000fc80003f66270 */
[----:B------:R-:W-:-:S13]  /*4e90*/  ISETP.GE.OR P3, PT, R16, R104, P3 ;  /* 0x000000681000720c */ /* 0x000fda0001f66670 */
[----:B------:R-:W-:Y:S01]  /*4ea0*/  @!P3 IADD3 R42, P5, P6, R84, R21, R14 ;  /* 0x00000015542ab210 */ /* 0x000fe20007ebe00e */
[----:B------:R-:W2:Y:S03]  /*4eb0*/  @!P3 LDC.64 R64, c[0x0][0x3e8] ;  /* 0x0000fa00ff40bb82 */ /* 0x000ea60000000a00 */
[----:B------:R-:W-:Y:S02]  /*4ec0*/  @!P3 IADD3.X R43, R39, R9, R90, P5, P6 ;  /* 0x00000009272bb210 */ /* 0x000fe40002fec45a */
[----:B------:R-:W-:-:S03]  /*4ed0*/  @!P3 IADD3 R40, P5, P6, R88, R34, R12 ;  /* 0x000000225828b210 */ /* 0x000fc60007ebe00c */
[----:B------:R-:W3:Y:S01]  /*4ee0*/  @!P3 LDC.64 R66, c[0x0][0x400] ;  /* 0x00010000ff42bb82 */ /* 0x000ee20000000a00 */
[----:B------:R-:W-:Y:S02]  /*4ef0*/  @!P3 IADD3.X R41, R78, R31, R11, P5, P6 ;  /* 0x0000001f4e29b210 */ /* 0x000fe40002fec40b */
[----:B------:R-:W-:-:S04]  /*4f00*/  ISETP.GE.AND P5, PT, R153, R98, PT ;  /* 0x000000629900720c */ /* 0x000fc80003fa6270 */
[----:B------:R-:W-:-:S13]  /*4f10*/  ISETP.GE.OR P5, PT, R16, R104, P5 ;  /* 0x000000681000720c */ /* 0x000fda0002fa6670 */
[----:B------:R-:W4:Y:S01]  /*4f20*/  @!P5 LDC.64 R48, c[0x0][0x3e8] ;  /* 0x0000fa00ff30db82 */ /* 0x000f220000000a00 */
[----:B------:R-:W-:-:S04]  /*4f30*/  @!P5 IADD3 R50, P6, R84, R14, RZ ;  /* 0x0000000e5432d210 */ /* 0x000fc80007fde0ff */
[----:B------:R-:W-:Y:S02]  /*4f40*/  @!P5 IADD3.X R51, R90, R39, RZ, P6, !PT ;  /* 0x000000275a33d210 */ /* 0x000fe400037fe4ff */
[----:B----4-:R-:W-:-:S04]  /*4f50*/  @!P5 LEA R48, P6, R50, R48, 0x1 ;  /* 0x000000303230d211 */ /* 0x010fc800078c08ff */
[----:B------:R-:W-:Y:S02]  /*4f60*/  @!P5 LEA.HI.X R49, R50, R49, R51, 0x1, P6 ;  /* 0x000000313231d211 */ /* 0x000fe400030f0c33 */
[----:B------:R-:W4:Y:S01]  /*4f70*/  @!P5 LDC.64 R50, c[0x0][0x400] ;  /* 0x00010000ff32db82 */ /* 0x000f220000000a00 */
[----:B------:R-:W-:-:S05]  /*4f80*/  @!P5 IADD3 R52, P6, R88, R12, RZ ;  /* 0x0000000c5834d210 */ /* 0x000fca0007fde0ff */
[----:B------:R-:W-:Y:S01]  /*4f90*/  @!P5 IMAD.X R53, R11, 0x1, R78, P6 ;  /* 0x000000010b35d824 */ /* 0x000fe200030e064e */
[----:B----4-:R-:W-:-:S04]  /*4fa0*/  @!P5 LEA R50, P6, R52, R50, 0x1 ;  /* 0x000000323432d211 */ /* 0x010fc800078c08ff */
[----:B------:R-:W-:Y:S02]  /*4fb0*/  @!P5 LEA.HI.X R51, R52, R51, R53, 0x1, P6 ;  /* 0x000000333433d211 */ /* 0x000fe400030f0c35 */
[----:B0-----:R-:W-:-:S04]  /*4fc0*/  @!P4 LEA R56, P6, R46, R56, 0x1 ;  /* 0x000000382e38c211 */ /* 0x001fc800078c08ff */
[----:B------:R-:W-:Y:S02]  /*4fd0*/  @!P4 LEA.HI.X R57, R46, R57, R47, 0x1, P6 ;  /* 0x000000392e39c211 */ /* 0x000fe400030f0c2f */
[----:B------:R-:W-:Y:S02]  /*4fe0*/  CS2R R46, SRZ ;  /* 0x00000000002e7805 */ /* 0x000fe4000001ff00 */
[----:B-1----:R-:W-:-:S04]  /*4ff0*/  @!P4 LEA R58, P6, R44, R58, 0x1 ;  /* 0x0000003a2c3ac211 */ /* 0x002fc800078c08ff */
[----:B------:R-:W-:Y:S02]  /*5000*/  @!P4 LEA.HI.X R59, R44, R59, R45, 0x1, P6 ;  /* 0x0000003b2c3bc211 */ /* 0x000fe400030f0c2d */
[----:B------:R-:W-:Y:S02]  /*5010*/  CS2R R44, SRZ ;  /* 0x00000000002c7805 */ /* 0x000fe4000001ff00 */
[----:B--2---:R-:W-:-:S04]  /*5020*/  @!P3 LEA R64, P6, R42, R64, 0x1 ;  /* 0x000000402a40b211 */ /* 0x004fc800078c08ff */
[----:B------:R-:W-:Y:S02]  /*5030*/  @!P3 LEA.HI.X R65, R42, R65, R43, 0x1, P6 ;  /* 0x000000412a41b211 */ /* 0x000fe400030f0c2b */
[----:B------:R-:W-:Y:S02]  /*5040*/  CS2R R42, SRZ ;  /* 0x00000000002a7805 */ /* 0x000fe4000001ff00 */
[C---:B---3--:R-:W-:Y:S01]  /*5050*/  @!P3 LEA R66, P6, R40.reuse, R66, 0x1 ;  /* 0x000000422842b211 */ /* 0x048fe200078c08ff */
[----:B------:R0:W5:Y:S03]  /*5060*/  @!P5 LDG.E.128 R44, desc[UR42][R50.64] ;  /* 0x0000002a322cd981 */ /* 0x000166000c1e1d00 */
[----:B------:R-:W-:Y:S02]  /*5070*/  @!P3 LEA.HI.X R67, R40, R67, R41, 0x1, P6 ;  /* 0x000000432843b211 */ /* 0x000fe400030f0c29 */
[----:B------:R-:W-:-:S02]  /*5080*/  CS2R R40, SRZ ;  /* 0x0000000000287805 */ /* 0x000fc4000001ff00 */
[----:B------:R-:W-:Y:S02]  /*5090*/  CS2R R54, SRZ ;  /* 0x0000000000367805 */ /* 0x000fe4000001ff00 */
[----:B------:R-:W-:Y:S01]  /*50a0*/  CS2R R52, SRZ ;  /* 0x0000000000347805 */ /* 0x000fe2000001ff00 */
[----:B------:R-:W-:Y:S01]  /*50b0*/  VIADD R68, R153, 0x60 ;  /* 0x0000006099447836 */ /* 0x000fe20000000000 */
[----:B------:R1:W5:Y:S01]  /*50c0*/  @!P5 LDG.E.128 R40, desc[UR42][R48.64] ;  /* 0x0000002a3028d981 */ /* 0x000362000c1e1d00 */
[----:B0-----:R-:W-:-:S03]  /*50d0*/  CS2R R50, SRZ ;  /* 0x0000000000327805 */ /* 0x001fc6000001ff00 */
[----:B------:R0:W5:Y:S01]  /*50e0*/  @!P4 LDG.E.128 R52, desc[UR42][R58.64] ;  /* 0x0000002a3a34c981 */ /* 0x000162000c1e1d00 */
[----:B-1----:R-:W-:-:S06]  /*50f0*/  CS2R R48, SRZ ;  /* 0x0000000000307805 */ /* 0x002fcc000001ff00 */
[----:B------:R1:W5:Y:S01]  /*5100*/  @!P4 LDG.E.128 R48, desc[UR42][R56.64] ;  /* 0x0000002a3830c981 */ /* 0x000362000c1e1d00 */
[----:B------:R-:W-:-:S04]  /*5110*/  ISETP.GE.AND P4, PT, R68, R98, PT ;  /* 0x000000624400720c */ /* 0x000fc80003f86270 */
[----:B------:R-:W-:Y:S02]  /*5120*/  ISETP.GE.OR P4, PT, R16, R104, P4 ;  /* 0x000000681000720c */ /* 0x000fe40002786670 */
[----:B0-----:R-:W-:Y:S02]  /*5130*/  CS2R R58, SRZ ;  /* 0x00000000003a7805 */ /* 0x001fe4000001ff00 */
[----:B------:R-:W-:Y:S02]  /*5140*/  CS2R R62, SRZ ;  /* 0x00000000003e7805 */ /* 0x000fe4000001ff00 */
[----:B------:R-:W-:Y:S02]  /*5150*/  CS2R R60, SRZ ;  /* 0x00000000003c7805 */ /* 0x000fe4000001ff00 */
[----:B-1----:R-:W-:Y:S01]  /*5160*/  CS2R R56, SRZ ;  /* 0x0000000000387805 */ /* 0x002fe2000001ff00 */
[----:B------:R-:W-:Y:S01]  /*5170*/  BSSY B1, `(.L_x_7020) ;  /* 0x000001d000017945 */ /* 0x000fe20003800000 */
[----:B------:R-:W-:-:S02]  /*5180*/  CS2R R70, SRZ ;  /* 0x0000000000467805 */ /* 0x000fc4000001ff00 */
[----:B------:R-:W-:Y:S01]  /*5190*/  CS2R R68, SRZ ;  /* 0x0000000000447805 */ /* 0x000fe2000001ff00 */
[----:B------:R0:W5:Y:S04]  /*51a0*/  @!P3 LDG.E.128 R60, desc[UR42][R66.64] ;  /* 0x0000002a423cb981 */ /* 0x000168000c1e1d00 */
[----:B------:R1:W5:Y:S01]  /*51b0*/  @!P3 LDG.E.128 R56, desc[UR42][R64.64] ;  /* 0x0000002a4038b981 */ /* 0x000362000c1e1d00 */
[----:B------:R-:W-:Y:S02]  /*51c0*/  ISETP.GE.AND P3, PT, R16, R104, PT ;  /* 0x000000681000720c */ /* 0x000fe40003f66270 */
[----:B0-----:R-:W-:Y:S02]  /*51d0*/  CS2R R66, SRZ ;  /* 0x0000000000427805 */ /* 0x001fe4000001ff00 */
[----:B-1----:R-:W-:Y:S01]  /*51e0*/  CS2R R64, SRZ ;  /* 0x0000000000407805 */ /* 0x002fe2000001ff00 */
[----:B------:R-:W-:Y:S08]  /*51f0*/  @P4 BRA `(.L_x_7021) ;  /* 0x0000000000504947 */ /* 0x000ff00003800000 */
[----:B------:R-:W0:Y:S01]  /*5200*/  LDC.64 R64, c[0x0][0x3f8] ;  /* 0x0000fe00ff407b82 */ /* 0x000e220000000a00 */
[----:B------:R-:W-:Y:S01]  /*5210*/  IMAD.MOV.U32 R15, RZ, RZ, R90 ;  /* 0x000000ffff0f7224 */ /* 0x000fe200078e005a */
[----:B------:R-:W-:Y:S01]  /*5220*/  MOV R13, R11 ;  /* 0x0000000b000d7202 */ /* 0x000fe20000000f00 */
[----:B------:R-:W-:Y:S01]  /*5230*/  ULDC.64 UR4, c[0x0][0x3e8] ;  /* 0x0000fa0000047ab9 */ /* 0x000fe20000000a00 */
[----:B0-----:R-:W-:-:S04]  /*5240*/  IMAD.WIDE.U32 R14, R64, 0x60, R14 ;  /* 0x00000060400e7825 */ /* 0x001fc800078e000e */
[----:B------:R-:W-:Y:S01]  /*5250*/  IMAD R66, R65, 0x60, RZ ;  /* 0x0000006041427824 */ /* 0x000fe200078e02ff */
[----:B------:R-:W-:-:S04]  /*5260*/  IADD3 R65, P4, R84, R14, RZ ;  /* 0x0000000e54417210 */ /* 0x000fc80007f9e0ff */
[----:B------:R-:W-:Y:S02]  /*5270*/  IADD3.X R66, R39, R15, R66, P4, !PT ;  /* 0x0000000f27427210 */ /* 0x000fe400027fe442 */
        /* <DEDUP_REMOVED lines=8> */
[----:B------:R-:W-:-:S03]  /*5300*/  LEA R68, P4, R11, UR4, 0x1 ;  /* 0x000000040b447c11 */ /* 0x000fc6000f8808ff */
[----:B------:R-:W5:Y:S01]  /*5310*/  LDG.E.128 R64, desc[UR42][R64.64] ;  /* 0x0000002a40407981 */ /* 0x000f62000c1e1d00 */
[----:B------:R-:W-:-:S06]  /*5320*/  LEA.HI.X R69, R11, UR5, R12, 0x1, P4 ;  /* 0x000000050b457c11 */ /* 0x000fcc000a0f0c0c */
[----:B------:R-:W5:Y:S03]  /*5330*/  LDG.E.128 R68, desc[UR42][R68.64] ;  /* 0x0000002a44447981 */ /* 0x000f66000c1e1d00 */
.L_x_7021:
[----:B------:R-:W-:Y:S05]  /*5340*/  BSYNC B1 ;  /* 0x0000000000017941 */ /* 0x000fea0003800000 */
.L_x_7020:
[----:B-----5:R-:W-:Y:S01]  /*5350*/  IMAD.MOV.U32 R11, RZ, RZ, R66 ;  /* 0x000000ffff0b7224 */ /* 0x020fe200078e0042 */
[----:B------:R-:W-:Y:S01]  /*5360*/  MOV R14, R65 ;  /* 0x00000041000e7202 */ /* 0x000fe20000000f00 */
[----:B------:R-:W-:Y:S01]  /*5370*/  IMAD.MOV.U32 R12, RZ, RZ, R67 ;  /* 0x000000ffff0c7224 */ /* 0x000fe200078e0043 */
[----:B------:R-:W-:Y:S01]  /*5380*/  UISETP.NE.AND UP0, UPT, UR41, 0x3, UPT ;  /* 0x000000032900788c */ /* 0x000fe2000bf05270 */
[----:B------:R-:W-:-:S03]  /*5390*/  IMAD.MOV.U32 R13, RZ, RZ, R64 ;  /* 0x000000ffff0d7224 */ /* 0x000fc600078e0040 */
[----:B------:R-:W-:Y:S01]  /*53a0*/  PRMT R115, R12, 0x5410, R11 ;  /* 0x000054100c737816 */ /* 0x000fe2000000000b */
[----:B------:R-:W-:Y:S01]  /*53b0*/  IMAD.MOV.U32 R11, RZ, RZ, R70 ;  /* 0x000000ffff0b7224 */ /* 0x000fe200078e0046 */
[----:B------:R-:W-:Y:S01]  /*53c0*/  PRMT R114, R14, 0x5410, R13 ;  /* 0x000054100e727816 */ /* 0x000fe2000000000d */
[----:B------:R-:W-:Y:S01]  /*53d0*/  IMAD.MOV.U32 R12, RZ, RZ, R71 ;  /* 0x000000ffff0c7224 */ /* 0x000fe200078e0047 */
[----:B------:R-:W-:Y:S01]  /*53e0*/  MOV R14, R69 ;  /* 0x00000045000e7202 */ /* 0x000fe20000000f00 */
[----:B------:R-:W-:Y:S01]  /*53f0*/  IMAD.MOV.U32 R13, RZ, RZ, R68 ;  /* 0x000000ffff0d7224 */ /* 0x000fe200078e0044 */
[----:B------:R-:W-:Y:S02]  /*5400*/  PLOP3.LUT P5, PT, PT, PT, UP0, 0x80, 0x0 ;  /* 0x000000000000781c */ /* 0x000fe40003faf008 */
        /* <DEDUP_REMOVED lines=46> */
.L_x_7022:
[----:B------:R-:W-:Y:S01]  /*56f0*/  IMAD R90, R155, 0x8, R156 ;  /* 0x000000089b5a7824 */ /* 0x000fe200078e029c */
[----:B------:R-:W-:Y:S01]  /*5700*/  SHF.L.U32 R103, R154, 0x1f, RZ ;  /* 0x0000001f9a677819 */ /* 0x000fe200000006ff */
[----:B------:R-:W0:Y:S01]  /*5710*/  LDC R110, c[0x0][0x2f4] ;  /* 0x0000bd00ff6e7b82 */ /* 0x000e220000000800 */
[----:B------:R-:W-:Y:S02]  /*5720*/  BSSY B1, `(.L_x_7023) ;  /* 0x0000003000017945 */ /* 0x000fe40003800000 */
[----:B------:R-:W1:Y:S02]  /*5730*/  SYNCS.PHASECHK.TRANS64.TRYWAIT P4, [R90+URZ+0x28890], R103 ;  /* 0x028890675a0075a7 */ /* 0x000e64000808017f */
[----:B-1----:R-:W-:Y:S05]  /*5740*/  @!P4 BRA `(.L_x_7024) ;  /* 0x00000174001cc947 */ /* 0x002fea0003800000 */
.L_x_7307:
[----:B------:R-:W-:Y:S05]  /*5750*/  BSYNC B1 ;  /* 0x0000000000017941 */ /* 0x000fea0003800000 */
.L_x_7023:
[----:B------:R-:W-:Y:S01]  /*5760*/  UMOV UR4, 0xffffffff ;  /* 0xffffffff00047882 */ /* 0x000fe20000000000 */
[----:B0-----:R-:W-:Y:S02]  /*5770*/  IMAD.IADD R112, R110, 0x1, -R37 ;  /* 0x000000016e707824 */ /* 0x001fe400078e0a25 */
[----:B------:R-:W-:Y:S05]  /*5780*/  BRA.DIV UR4, `(.L_x_7025) ;  /* 0x0000017604207947 */ /* 0x000fea000b800000 */
[----:B------:R0:W2:Y:S04]  /*5790*/  SHFL.IDX PT, R107, R108, RZ, 0x181f ;  /* 0x00181fff6c6b7589 */ /* 0x0000a800000e0000 */
[----:B------:R0:W3:Y:S02]  /*57a0*/  SHFL.IDX PT, R106, R109, RZ, 0x181f ;  /* 0x00181fff6d6a7589 */ /* 0x0000e400000e0000 */
.L_x_7311:
[----:B------:R-:W-:Y:S01]  /*57b0*/  ISETP.GE.OR P4, PT, R153, R98, P1 ;  /* 0x000000629900720c */ /* 0x000fe20000f86670 */
[----:B------:R-:W-:-:S12]  /*57c0*/  BSSY B1, `(.L_x_7026) ;  /* 0x0000073000017945 */ /* 0x000fd80003800000 */
[----:B------:R-:W-:Y:S05]  /*57d0*/  @P4 BRA `(.L_x_7027) ;  /* 0x0000000400c44947 */ /* 0x000fea0003800000 */
[----:B------:R-:W-:Y:S01]  /*57e0*/  SEL R11, R37, R112, !P0 ;  /* 0x00000070250b7207 */ /* 0x000fe20004000000 */
[----:B------:R-:W-:Y:S01]  /*57f0*/  IMAD.SHL.U32 R15, R153, 0x40, RZ ;  /* 0x00000040990f7824 */ /* 0x000fe200078e00ff */
[C---:B---3--:R-:W-:Y:S01]  /*5800*/  LEA R104, P4, R77.reuse, R106, 0x1 ;  /* 0x0000006a4d687211 */ /* 0x048fe200078808ff */
[----:B------:R-:W-:Y:S01]  /*5810*/  BSSY B2, `(.L_x_7028) ;  /* 0x0000069000027945 */ /* 0x000fe20003800000 */
[----:B------:R-:W-:Y:S02]  /*5820*/  SHF.R.S32.HI R12, RZ, 0x1f, R11 ;  /* 0x0000001fff0c7819 */ /* 0x000fe4000001140b */
[----:B--2---:R-:W-:Y:S02]  /*5830*/  LEA.HI.X R105, R77, R107, R81, 0x1, P4 ;  /* 0x0000006b4d697211 */ /* 0x004fe400020f0c51 */
[----:B------:R-:W-:-:S04]  /*5840*/  LEA.HI R12, R12, R11, RZ, 0x4 ;  /* 0x0000000b0c0c7211 */ /* 0x000fc800078f20ff */
[----:B------:R-:W-:-:S04]  /*5850*/  LEA.HI.SX32 R12, R12, R79, 0x1c ;  /* 0x0000004f0c0c7211 */ /* 0x000fc800078fe2ff */
[----:B------:R-:W-:Y:S02]  /*5860*/  SHF.R.S32.HI R13, RZ, 0x1f, R12 ;  /* 0x0000001fff0d7819 */ /* 0x000fe4000001140c */
[----:B------:R-:W-:Y:S02]  /*5870*/  SHF.L.U32 R11, R12, 0x3, RZ ;  /* 0x000000030c0b7819 */ /* 0x000fe400000006ff */
[----:B------:R-:W-:Y:S02]  /*5880*/  LEA.HI R13, R13, R12, RZ, 0x3 ;  /* 0x0000000c0d0d7211 */ /* 0x000fe400078f18ff */
[----:B------:R-:W-:-:S03]  /*5890*/  LOP3.LUT R12, R11, 0x38, RZ, 0xc0, !PT ;  /* 0x000000380b0c7812 */ /* 0x000fc600078ec0ff */
[----:B------:R-:W-:Y:S01]  /*58a0*/  IMAD.SHL.U32 R14, R13, 0x400, RZ ;  /* 0x000004000d0e7824 */ /* 0x000fe200078e00ff */
[----:B------:R-:W-:-:S04]  /*58b0*/  LOP3.LUT R13, R12, 0x1c0, R15, 0xf8, !PT ;  /* 0x000001c00c0d7812 */ /* 0x000fc800078ef80f */
[----:B------:R-:W-:Y:S02]  /*58c0*/  LOP3.LUT R14, R14, 0x7fffe000, RZ, 0xc0, !PT ;  /* 0x7fffe0000e0e7812 */ /* 0x000fe400078ec0ff */
[----:B------:R-:W-:-:S04]  /*58d0*/  LOP3.LUT R13, R13, R200, RZ, 0x3c, !PT ;  /* 0x000000c80d0d7212 */ /* 0x000fc800078e3cff */
[----:B------:R-:W-:Y:S02]  /*58e0*/  IADD3 R14, R13, R14, R201 ;  /* 0x0000000e0d0e7210 */ /* 0x000fe40007ffe0c9 */
[----:B------:R-:W-:-:S03]  /*58f0*/  LEA R13, R155, R7, 0xe ;  /* 0x000000079b0d7211 */ /* 0x000fc600078e70ff */
[----:B------:R-:W-:Y:S02]  /*5900*/  IMAD R15, R155, 0x4000, R14 ;  /* 0x000040009b0f7824 */ /* 0x000fe400078e020e */
[----:B------:R-:W-:-:S03]  /*5910*/  IMAD R13, R13, 0x2, R156 ;  /* 0x000000020d0d7824 */ /* 0x000fc600078e029c */
[----:B------:R-:W-:-:S03]  /*5920*/  LEA R72, R15, R156, 0x1 ;  /* 0x0000009c0f487211 */ /* 0x000fc600078e08ff */
[----:B------:R-:W2:Y:S04]  /*5930*/  LDS.128 R12, [R13+0x18400] ;  /* 0x018400000d0c7984 */ /* 0x000ea80000000c00 */
[----:B------:R-:W3:Y:S01]  /*5940*/  LDS.128 R72, [R72+0x18400] ;  /* 0x0184000048487984 */ /* 0x000ee20000000c00 */
[----:B------:R-:W-:Y:S05]  /*5950*/  @P3 BRA `(.L_x_7029) ;  /* 0x0000000400503947 */ /* 0x000fea0003800000 */
[----:B------:R-:W-:Y:S01]  /*5960*/  SHF.R.U32.HI R131, RZ, 0x10, R45 ;  /* 0x00000010ff837819 */ /* 0x000fe2000001162d */
[----:B---3--:R-:W-:Y:S01]  /*5970*/  IMAD.MOV.U32 R129, RZ, RZ, R75 ;  /* 0x000000ffff817224 */ /* 0x008fe200078e004b */
[--C-:B------:R-:W-:Y:S01]  /*5980*/  SHF.R.U64 R40, R40, 0x10, R41.reuse ;  /* 0x0000001028287819 */ /* 0x100fe20000001229 */
[----:B------:R-:W-:Y:S01]  /*5990*/  HADD2.F32 R130, -RZ, R127.H1_H1 ;  /* 0x3000007fff827230 */ /* 0x000fe20000004100 */
[----:B------:R-:W-:Y:S01]  /*59a0*/  SHF.R.U32.HI R132, RZ, 0x10, R41 ;  /* 0x00000010ff847819 */ /* 0x000fe20000011629 */
[----:B------:R-:W-:Y:S01]  /*59b0*/  HADD2.F32 R75, -RZ, R73.H0_H0 ;  /* 0x20000049ff4b7230 */ /* 0x000fe20000004100 */
[----:B------:R-:W-:Y:S01]  /*59c0*/  SHF.R.U64 R44, R44, 0x10, R45 ;  /* 0x000000102c2c7819 */ /* 0x000fe2000000122d */
[----:B--2---:R-:W-:Y:S01]  /*59d0*/  IMAD.MOV.U32 R45, RZ, RZ, R15 ;  /* 0x000000ffff2d7224 */ /* 0x004fe200078e000f */
[----:B------:R-:W-:Y:S01]  /*59e0*/  SHF.R.U64 R41, R42, 0x10, R43 ;  /* 0x000000102a297819 */ /* 0x000fe2000000122b */
[----:B------:R-:W-:Y:S01]  /*59f0*/  HADD2.F32 R15, -RZ, R13.H0_H0 ;  /* 0x2000000dff0f7230 */ /* 0x000fe20000004100 */
[--C-:B------:R-:W-:Y:S01]  /*5a00*/  SHF.R.U64 R42, R46, 0x10, R47.reuse ;  /* 0x000000102e2a7819 */ /* 0x100fe2000000122f */
[----:B------:R-:W-:Y:S01]  /*5a10*/  HADD2.F32 R131, -RZ, R131.H0_H0 ;  /* 0x20000083ff837230 */ /* 0x000fe20000004100 */
[----:B------:R-:W-:Y:S01]  /*5a20*/  SHF.R.U32.HI R47, RZ, 0x10, R47 ;  /* 0x00000010ff2f7819 */ /* 0x000fe2000001162f */
[----:B------:R-:W-:Y:S01]  /*5a30*/  HADD2.F32 R46, -RZ, R13.H1_H1 ;  /* 0x3000000dff2e7230 */ /* 0x000fe20000004100 */
[----:B------:R-:W-:Y:S01]  /*5a40*/  SHF.R.U32.HI R43, RZ, 0x10, R43 ;  /* 0x00000010ff2b7819 */ /* 0x000fe2000001162b */
[----:B------:R-:W-:-:S02]  /*5a50*/  HADD2.F32 R128, -RZ, R127.H0_H0 ;  /* 0x2000007fff807230 */ /* 0x000fc40000004100 */
[----:B------:R-:W-:Y:S02]  /*5a60*/  HADD2.F32 R73, -RZ, R73.H1_H1 ;  /* 0x30000049ff497230 */ /* 0x000fe40000004100 */
[-C--:B------:R-:W-:Y:S01]  /*5a70*/  FMUL.FTZ R134, R46, R131.reuse ;  /* 0x000000832e867220 */ /* 0x080fe20000410000 */
[----:B------:R-:W-:Y:S02]  /*5a80*/  HADD2.F32 R127, -RZ, R132.H0_H0 ;  /* 0x20000084ff7f7230 */ /* 0x000fe40000004100 */
[-C--:B------:R-:W-:Y:S01]  /*5a90*/  FMUL.FTZ R132, R75, R130.reuse ;  /* 0x000000824b847220 */ /* 0x080fe20000410000 */
[----:B------:R-:W-:Y:S01]  /*5aa0*/  FMUL.FTZ R130, R15, R130 ;  /* 0x000000820f827220 */ /* 0x000fe20000410000 */
[----:B------:R-:W-:Y:S01]  /*5ab0*/  FMUL.FTZ R133, R73, R131 ;  /* 0x0000008349857220 */ /* 0x000fe20000410000 */
[----:B------:R-:W-:Y:S02]  /*5ac0*/  HADD2.F32 R41, -RZ, R41.H0_H0 ;  /* 0x20000029ff297230 */ /* 0x000fe40000004100 */
[-C--:B------:R-:W-:Y:S01]  /*5ad0*/  FFMA.FTZ R13, R15, R128.reuse, -R132 ;  /* 0x000000800f0d7223 */ /* 0x080fe20000010884 */
[----:B------:R-:W-:Y:S01]  /*5ae0*/  FFMA.FTZ R15, R75, R128, R130 ;  /* 0x000000804b0f7223 */ /* 0x000fe20000010082 */
[----:B------:R-:W-:Y:S01]  /*5af0*/  FFMA.FTZ R128, R73, R127, R134 ;  /* 0x0000007f49807223 */ /* 0x000fe20000010086 */
[----:B------:R-:W-:-:S02]  /*5b00*/  HADD2.F32 R132, -RZ, R126.H1_H1 ;  /* 0x3000007eff847230 */ /* 0x000fc40000004100 */
[----:B------:R-:W-:Y:S01]  /*5b10*/  FFMA.FTZ R46, R46, R127, -R133 ;  /* 0x0000007f2e2e7223 */ /* 0x000fe20000010885 */
[----:B------:R-:W-:Y:S02]  /*5b20*/  HADD2.F32 R75, -RZ, R129.H0_H0 ;  /* 0x20000081ff4b7230 */ /* 0x000fe40000004100 */
[----:B------:R-:W-:Y:S01]  /*5b30*/  HADD2.F32 R130, -RZ, R126.H0_H0 ;  /* 0x2000007eff827230 */ /* 0x000fe20000004100 */
[----:B------:R-:W-:Y:S01]  /*5b40*/  F2FP.F16.F32.PACK_AB R15, R128, R15 ;  /* 0x0000000f800f723e */ /* 0x000fe200000000ff */
[----:B------:R-:W-:Y:S02]  /*5b50*/  HADD2.F32 R73, -RZ, R45.H0_H0 ;  /* 0x2000002dff497230 */ /* 0x000fe40000004100 */
[----:B------:R-:W-:Y:S01]  /*5b60*/  FMUL.FTZ R134, R75, R132 ;  /* 0x000000844b867220 */ /* 0x000fe20000410000 */
[----:B------:R-:W-:Y:S01]  /*5b70*/  HADD2.F32 R129, -RZ, R129.H1_H1 ;  /* 0x30000081ff817230 */ /* 0x000fe20000004100 */
[----:B------:R-:W-:Y:S01]  /*5b80*/  F2FP.F16.F32.PACK_AB R13, R46, R13 ;  /* 0x0000000d2e0d723e */ /* 0x000fe200000000ff */
[----:B------:R-:W-:-:S02]  /*5b90*/  HADD2.F32 R127, -RZ, R47.H0_H0 ;  /* 0x2000002fff7f7230 */ /* 0x000fc40000004100 */
[----:B------:R-:W-:Y:S01]  /*5ba0*/  FMUL.FTZ R132, R73, R132 ;  /* 0x0000008449847220 */ /* 0x000fe20000410000 */
[----:B------:R-:W-:Y:S02]  /*5bb0*/  HADD2.F32 R126, -RZ, R45.H1_H1 ;  /* 0x3000002dff7e7230 */ /* 0x000fe40000004100 */
        /* <DEDUP_REMOVED lines=8> */
[----:B------:R-:W-:Y:S02]  /*5c40*/  HADD2.F32 R127, -RZ, R44.H0_H0 ;  /* 0x2000002cff7f7230 */ /* 0x000fe40000004100 */
[----:B------:R-:W-:Y:S01]  /*5c50*/  HADD2.F32 R125, -RZ, R125.H1_H1 ;  /* 0x3000007dff7d7230 */ /* 0x000fe20000004100 */
[----:B------:R-:W-:Y:S01]  /*5c60*/  F2FP.F16.F32.PACK_AB R43, R126, R43 ;  /* 0x0000002b7e2b723e */ /* 0x000fe200000000ff */
[----:B------:R-:W-:Y:S02]  /*5c70*/  HADD2.F32 R47, -RZ, R72.H0_H0 ;  /* 0x20000048ff2f7230 */ /* 0x000fe40000004100 */
[----:B------:R-:W-:Y:S02]  /*5c80*/  HADD2.F32 R44, -RZ, R12.H0_H0 ;  /* 0x2000000cff2c7230 */ /* 0x000fe40000004100 */
[----:B------:R-:W-:Y:S02]  /*5c90*/  HADD2.F32 R72, -RZ, R72.H1_H1 ;  /* 0x30000048ff487230 */ /* 0x000fe40000004100 */
[----:B------:R-:W-:Y:S01]  /*5ca0*/  FMUL.FTZ R129, R47, R125 ;  /* 0x0000007d2f817220 */ /* 0x000fe20000410000 */
[----:B------:R-:W-:-:S02]  /*5cb0*/  HADD2.F32 R12, -RZ, R12.H1_H1 ;  /* 0x3000000cff0c7230 */ /* 0x000fc40000004100 */
[----:B------:R-:W-:Y:S02]  /*5cc0*/  HADD2.F32 R75, -RZ, R40.H0_H0 ;  /* 0x20000028ff4b7230 */ /* 0x000fe40000004100 */
[----:B------:R-:W-:Y:S01]  /*5cd0*/  FMUL.FTZ R40, R44, R125 ;  /* 0x0000007d2c287220 */ /* 0x000fe20000410000 */
[-C--:B------:R-:W-:Y:S01]  /*5ce0*/  FMUL.FTZ R125, R72, R127.reuse ;  /* 0x0000007f487d7220 */ /* 0x080fe20000410000 */
[----:B------:R-:W-:Y:S01]  /*5cf0*/  FMUL.FTZ R127, R12, R127 ;  /* 0x0000007f0c7f7220 */ /* 0x000fe20000410000 */
[-C--:B------:R-:W-:Y:S01]  /*5d00*/  FFMA.FTZ R129, R44, R73.reuse, -R129 ;  /* 0x000000492c817223 */ /* 0x080fe20000010881 */
[----:B------:R-:W-:Y:S01]  /*5d10*/  FFMA.FTZ R44, R47, R73, R40 ;  /* 0x000000492f2c7223 */ /* 0x000fe20000010028 */
[-C--:B------:R-:W-:Y:S01]  /*5d20*/  FFMA.FTZ R132, R12, R75.reuse, -R125 ;  /* 0x0000004b0c847223 */ /* 0x080fe2000001087d */
[----:B------:R-:W-:Y:S01]  /*5d30*/  FFMA.FTZ R127, R72, R75, R127 ;  /* 0x0000004b487f7223 */ /* 0x000fe2000001007f */
[----:B------:R-:W-:Y:S02]  /*5d40*/  HADD2.F32 R40, -RZ, R74.H0_H0 ;  /* 0x2000004aff287230 */ /* 0x000fe40000004100 */
[----:B------:R-:W-:-:S02]  /*5d50*/  HADD2.F32 R73, -RZ, R124.H1_H1 ;  /* 0x3000007cff497230 */ /* 0x000fc40000004100 */
[----:B------:R-:W-:Y:S01]  /*5d60*/  HADD2.F32 R75, -RZ, R42.H0_H0 ;  /* 0x2000002aff4b7230 */ /* 0x000fe20000004100 */
[----:B------:R-:W-:Y:S01]  /*5d70*/  F2FP.F16.F32.PACK_AB R72, R127, R44 ;  /* 0x0000002c7f48723e */ /* 0x000fe200000000ff */
[----:B------:R-:W-:Y:S02]  /*5d80*/  HADD2.F32 R12, -RZ, R14.H0_H0 ;  /* 0x2000000eff0c7230 */ /* 0x000fe40000004100 */
[-C--:B------:R-:W-:Y:S01]  /*5d90*/  FMUL.FTZ R125, R40, R73.reuse ;  /* 0x00000049287d7220 */ /* 0x080fe20000410000 */
[----:B------:R-:W-:Y:S02]  /*5da0*/  HADD2.F32 R74, -RZ, R74.H1_H1 ;  /* 0x3000004aff4a7230 */ /* 0x000fe40000004100 */
[----:B------:R-:W-:Y:S02]  /*5db0*/  HADD2.F32 R14, -RZ, R14.H1_H1 ;  /* 0x3000000eff0e7230 */ /* 0x000fe40000004100 */
[----:B------:R-:W-:Y:S01]  /*5dc0*/  FMUL.FTZ R73, R12, R73 ;  /* 0x000000490c497220 */ /* 0x000fe20000410000 */
[----:B------:R-:W-:-:S02]  /*5dd0*/  HADD2.F32 R47, -RZ, R124.H0_H0 ;  /* 0x2000007cff2f7230 */ /* 0x000fc40000004100 */
[-C--:B------:R-:W-:Y:S01]  /*5de0*/  FMUL.FTZ R131, R74, R75.reuse ;  /* 0x0000004b4a837220 */ /* 0x080fe20000410000 */
[----:B------:R-:W-:Y:S02]  /*5df0*/  FMUL.FTZ R75, R14, R75 ;  /* 0x0000004b0e4b7220 */ /* 0x000fe40000410000 */
[-C--:B------:R-:W-:Y:S01]  /*5e00*/  FFMA.FTZ R73, R40, R47.reuse, R73 ;  /* 0x0000002f28497223 */ /* 0x080fe20000010049 */
[----:B------:R-:W-:Y:S01]  /*5e10*/  FFMA.FTZ R125, R12, R47, -R125 ;  /* 0x0000002f0c7d7223 */ /* 0x000fe2000001087d */
[-C--:B------:R-:W-:Y:S01]  /*5e20*/  FFMA.FTZ R74, R74, R41.reuse, R75 ;  /* 0x000000294a4a7223 */ /* 0x080fe2000001004b */
[----:B------:R-:W-:Y:S01]  /*5e30*/  FFMA.FTZ R14, R14, R41, -R131 ;  /* 0x000000290e0e7223 */ /* 0x000fe20000010883 */
[----:B------:R-:W-:Y:S02]  /*5e40*/  F2FP.F16.F32.PACK_AB R75, R130, R45 ;  /* 0x0000002d824b723e */ /* 0x000fe400000000ff */
[----:B------:R-:W-:Y:S02]  /*5e50*/  F2FP.F16.F32.PACK_AB R12, R132, R129 ;  /* 0x00000081840c723e */ /* 0x000fe400000000ff */
[----:B------:R-:W-:-:S02]  /*5e60*/  F2FP.F16.F32.PACK_AB R74, R74, R73 ;  /* 0x000000494a4a723e */ /* 0x000fc400000000ff */
[----:B------:R-:W-:Y:S01]  /*5e70*/  MOV R73, R15 ;  /* 0x0000000f00497202 */ /* 0x000fe20000000f00 */
[----:B------:R-:W-:Y:S01]  /*5e80*/  IMAD.MOV.U32 R15, RZ, RZ, R43 ;  /* 0x000000ffff0f7224 */ /* 0x000fe200078e002b */
[----:B------:R-:W-:-:S07]  /*5e90*/  F2FP.F16.F32.PACK_AB R14, R14, R125 ;  /* 0x0000007d0e0e723e */ /* 0x000fce00000000ff */
.L_x_7029:
[----:B------:R-:W-:Y:S05]  /*5ea0*/  BSYNC B2 ;  /* 0x0000000000027941 */ /* 0x000fea0003800000 */
.L_x_7028:
[----:B------:R-:W-:Y:S01]  /*5eb0*/  ISETP.GE.AND P4, PT, R11, R110, PT ;  /* 0x0000006e0b00720c */ /* 0x000fe20003f86270 */
[----:B--2---:R4:W-:-:S12]  /*5ec0*/  ST.E.128 desc[UR42][R104.64], R12 ;  /* 0x0000000c68007985 */ /* 0x0049d8000c101d2a */
[----:B------:R-:W-:-:S05]  /*5ed0*/  @!P4 IMAD.WIDE R106, R11, 0x2, R106 ;  /* 0x000000020b6ac825 */ /* 0x000fca00078e026a */
[----:B---3--:R4:W-:Y:S02]  /*5ee0*/  @!P4 ST.E.128 desc[UR42][R106.64], R72 ;  /* 0x000000486a00c985 */ /* 0x0089e4000c101d2a */
.L_x_7027:
[----:B------:R-:W-:Y:S05]  /*5ef0*/  BSYNC B1 ;  /* 0x0000000000017941 */ /* 0x000fea0003800000 */
.L_x_7026:
[----:B------:R-:W-:-:S03]  /*5f00*/  UMOV UR4, 0xffffffff ;  /* 0xffffffff00047882 */ /* 0x000fc60000000000 */
[----:B------:R-:W-:Y:S05]  /*5f10*/  BRA.DIV UR4, `(.L_x_7030) ;  /* 0x0000016e04887947 */ /* 0x000fea000b800000 */
[----:B------:R0:W0:Y:S04]  /*5f20*/  SHFL.IDX PT, R47, R108, 0x1, 0x181f ;  /* 0x00381f006c2f7f89 */ /* 0x00002800000e0000 */
[----:B------:R0:W0:Y:S02]  /*5f30*/  SHFL.IDX PT, R46, R109, 0x1, 0x181f ;  /* 0x00381f006d2e7f89 */ /* 0x00002400000e0000 */
.L_x_7315:
[----:B------:R-:W-:Y:S01]  /*5f40*/  VIADD R11, R153, 0x20 ;  /* 0x00000020990b7836 */ /* 0x000fe20000000000 */
[----:B------:R-:W-:Y:S04]  /*5f50*/  BSSY B1, `(.L_x_7031) ;  /* 0x0000076000017945 */ /* 0x000fe80003800000 */
[----:B------:R-:W-:-:S13]  /*5f60*/  ISETP.GE.OR P4, PT, R11, R98, P1 ;  /* 0x000000620b00720c */ /* 0x000fda0000f86670 */
[----:B------:R-:W-:Y:S05]  /*5f70*/  @P4 BRA `(.L_x_7032) ;  /* 0x0000000400cc4947 */ /* 0x000fea0003800000 */
[----:B------:R-:W-:Y:S01]  /*5f80*/  SEL R11, R37, R112, !P0 ;  /* 0x00000070250b7207 */ /* 0x000fe20004000000 */
[----:B------:R-:W-:Y:S01]  /*5f90*/  BSSY B2, `(.L_x_7033) ;  /* 0x000006d000027945 */ /* 0x000fe20003800000 */
[----:B----4-:R-:W-:Y:S02]  /*5fa0*/  SHF.R.U32.HI R14, RZ, 0x3, R193 ;  /* 0x00000003ff0e7819 */ /* 0x010fe400000116c1 */
[----:B------:R-:W-:Y:S02]  /*5fb0*/  SHF.R.S32.HI R12, RZ, 0x1f, R11 ;  /* 0x0000001fff0c7819 */ /* 0x000fe4000001140b */
[C---:B0-----:R-:W-:Y:S02]  /*5fc0*/  LEA R44, P4, R77.reuse, R46, 0x1 ;  /* 0x0000002e4d2c7211 */ /* 0x041fe400078808ff */
[----:B------:R-:W-:Y:S02]  /*5fd0*/  LEA.HI R12, R12, R11, RZ, 0x4 ;  /* 0x0000000b0c0c7211 */ /* 0x000fe400078f20ff */
[----:B------:R-:W-:-:S02]  /*5fe0*/  LEA.HI.X R45, R77, R47, R81, 0x1, P4 ;  /* 0x0000002f4d2d7211 */ /* 0x000fc400020f0c51 */
[----:B------:R-:W-:-:S04]  /*5ff0*/  LEA.HI.SX32 R12, R12, R79, 0x1c ;  /* 0x0000004f0c0c7211 */ /* 0x000fc800078fe2ff */
[----:B------:R-:W-:Y:S02]  /*6000*/  SHF.R.S32.HI R13, RZ, 0x1f, R12 ;  /* 0x0000001fff0d7819 */ /* 0x000fe4000001140c */
[----:B------:R-:W-:Y:S02]  /*6010*/  SHF.L.U32 R11, R12, 0x3, RZ ;  /* 0x000000030c0b7819 */ /* 0x000fe400000006ff */
[----:B------:R-:W-:Y:S02]  /*6020*/  LEA.HI R13, R13, R12, RZ, 0x3 ;  /* 0x0000000c0d0d7211 */ /* 0x000fe400078f18ff */
[----:B------:R-:W-:-:S03]  /*6030*/  LOP3.LUT R12, R193, 0x38, R11, 0xf8, !PT ;  /* 0x00000038c10c7812 */ /* 0x000fc600078ef80b */
[----:B------:R-:W-:Y:S01]  /*6040*/  IMAD.SHL.U32 R13, R13, 0x400, RZ ;  /* 0x000004000d0d7824 */ /* 0x000fe200078e00ff */
[----:B------:R-:W-:-:S04]  /*6050*/  LOP3.LUT R12, R12, R14, RZ, 0x3c, !PT ;  /* 0x0000000e0c0c7212 */ /* 0x000fc800078e3cff */
[----:B------:R-:W-:-:S04]  /*6060*/  LOP3.LUT R13, R13, 0x7fffe000, RZ, 0xc0, !PT ;  /* 0x7fffe0000d0d7812 */ /* 0x000fc800078ec0ff */
[----:B------:R-:W-:Y:S01]  /*6070*/  IADD3 R12, R12, R13, R199 ;  /* 0x0000000d0c0c7210 */ /* 0x000fe20007ffe0c7 */
[----:B------:R-:W-:-:S03]  /*6080*/  IMAD R13, R155, 0x4000, R4 ;  /* 0x000040009b0d7824 */ /* 0x000fc600078e0204 */
[----:B------:R-:W-:Y:S01]  /*6090*/  LEA R15, R155, R12, 0xe ;  /* 0x0000000c9b0f7211 */ /* 0x000fe200078e70ff */
[----:B------:R-:W-:-:S04]  /*60a0*/  IMAD R13, R13, 0x2, R156 ;  /* 0x000000020d0d7824 */ /* 0x000fc800078e029c */
[----:B------:R-:W-:Y:S02]  /*60b0*/  IMAD R40, R15, 0x2, R156 ;  /* 0x000000020f287824 */ /* 0x000fe400078e029c */
[----:B------:R-:W0:Y:S04]  /*60c0*/  LDS.128 R12, [R13+0x18400] ;  /* 0x018400000d0c7984 */ /* 0x000e280000000c00 */
[----:B------:R-:W4:Y:S01]  /*60d0*/  LDS.128 R40, [R40+0x18400] ;  /* 0x0184000028287984 */ /* 0x000f220000000c00 */
[----:B------:R-:W-:Y:S05]  /*60e0*/  @P3 BRA `(.L_x_7034) ;  /* 0x00000004005c3947 */ /* 0x000fea0003800000 */
[----:B------:R-:W-:Y:S02]  /*60f0*/  SHF.R.U64 R72, R48, 0x10, R49 ;  /* 0x0000001030487819 */ /* 0x000fe40000001231 */
[----:B------:R-:W-:Y:S02]  /*6100*/  SHF.R.U64 R48, R50, 0x10, R51 ;  /* 0x0000001032307819 */ /* 0x000fe40000001233 */
[----:B0-----:R-:W-:Y:S01]  /*6110*/  MOV R50, R12 ;  /* 0x0000000c00327202 */ /* 0x001fe20000000f00 */
[----:B----4-:R-:W-:Y:S01]  /*6120*/  IMAD.MOV.U32 R12, RZ, RZ, R41 ;  /* 0x000000ffff0c7224 */ /* 0x010fe200078e0029 */
[----:B------:R-:W-:Y:S01]  /*6130*/  SHF.R.U32.HI R74, RZ, 0x10, R53 ;  /* 0x00000010ff4a7819 */ /* 0x000fe20000011635 */
[----:B------:R-:W-:Y:S01]  /*6140*/  HADD2.F32 R72, -RZ, R72.H0_H0 ;  /* 0x20000048ff487230 */ /* 0x000fe20000004100 */
[----:B------:R-:W-:Y:S02]  /*6150*/  SHF.R.U32.HI R73, RZ, 0x10, R49 ;  /* 0x00000010ff497819 */ /* 0x000fe40000011631 */
[----:B------:R-:W-:Y:S01]  /*6160*/  SHF.R.U64 R52, R52, 0x10, R53 ;  /* 0x0000001034347819 */ /* 0x000fe20000001235 */
[----:B------:R-:W-:Y:S01]  /*6170*/  IMAD.MOV.U32 R53, RZ, RZ, R43 ;  /* 0x000000ffff357224 */ /* 0x000fe200078e002b */
[----:B------:R-:W-:Y:S01]  /*6180*/  SHF.R.U32.HI R105, RZ, 0x10, R51 ;  /* 0x00000010ff697819 */ /* 0x000fe20000011633 */
[----:B------:R-:W-:Y:S01]  /*6190*/  IMAD.MOV.U32 R51, RZ, RZ, R40 ;  /* 0x000000ffff337224 */ /* 0x000fe200078e0028 */
[--C-:B------:R-:W-:Y:S01]  /*61a0*/  SHF.R.U64 R49, R54, 0x10, R55.reuse ;  /* 0x0000001036317819 */ /* 0x100fe20000001237 */
[----:B------:R-:W-:Y:S01]  /*61b0*/  HADD2.F32 R40, -RZ, R12.H0_H0 ;  /* 0x2000000cff287230 */ /* 0x000fe20000004100 */
[----:B------:R-:W-:Y:S01]  /*61c0*/  SHF.R.U32.HI R75, RZ, 0x10, R55 ;  /* 0x00000010ff4b7819 */ /* 0x000fe20000011637 */
[--C-:B------:R-:W-:Y:S01]  /*61d0*/  HADD2.F32 R55, -RZ, R123.reuse.H0_H0 ;  /* 0x2000007bff377230 */ /* 0x100fe20000004100 */
[----:B------:R-:W-:Y:S01]  /*61e0*/  MOV R41, R15 ;  /* 0x0000000f00297202 */ /* 0x000fe20000000f00 */
[----:B------:R-:W-:-:S02]  /*61f0*/  HADD2.F32 R123, -RZ, R123.H1_H1 ;  /* 0x3000007bff7b7230 */ /* 0x000fc40000004100 */
[----:B------:R-:W-:Y:S02]  /*6200*/  HADD2.F32 R43, -RZ, R12.H1_H1 ;  /* 0x3000000cff2b7230 */ /* 0x000fe40000004100 */
[--C-:B------:R-:W-:Y:S02]  /*6210*/  HADD2.F32 R12, -RZ, R13.reuse.H0_H0 ;  /* 0x2000000dff0c7230 */ /* 0x100fe40000004100 */
[----:B------:R-:W-:Y:S02]  /*6220*/  HADD2.F32 R74, -RZ, R74.H0_H0 ;  /* 0x2000004aff4a7230 */ /* 0x000fe40000004100 */
[----:B------:R-:W-:Y:S02]  /*6230*/  HADD2.F32 R15, -RZ, R13.H1_H1 ;  /* 0x3000000dff0f7230 */ /* 0x000fe40000004100 */
[-C--:B------:R-:W-:Y:S01]  /*6240*/  FMUL.FTZ R13, R40, R123.reuse ;  /* 0x0000007b280d7220 */ /* 0x080fe20000410000 */
[----:B------:R-:W-:Y:S02]  /*6250*/  HADD2.F32 R54, -RZ, R73.H0_H0 ;  /* 0x20000049ff367230 */ /* 0x000fe40000004100 */
[C---:B------:R-:W-:Y:S01]  /*6260*/  FMUL.FTZ R123, R12.reuse, R123 ;  /* 0x0000007b0c7b7220 */ /* 0x040fe20000410000 */
[-C--:B------:R-:W-:Y:S01]  /*6270*/  FMUL.FTZ R104, R43, R74.reuse ;  /* 0x0000004a2b687220 */ /* 0x080fe20000410000 */
[C---:B------:R-:W-:Y:S01]  /*6280*/  FMUL.FTZ R74, R15.reuse, R74 ;  /* 0x0000004a0f4a7220 */ /* 0x040fe20000410000 */
[-C--:B------:R-:W-:Y:S01]  /*6290*/  FFMA.FTZ R12, R12, R55.reuse, -R13 ;  /* 0x000000370c0c7223 */ /* 0x080fe2000001080d */
[----:B------:R-:W-:Y:S01]  /*62a0*/  FFMA.FTZ R13, R40, R55, R123 ;  /* 0x00000037280d7223 */ /* 0x000fe2000001007b */
[-C--:B------:R-:W-:Y:S01]  /*62b0*/  FFMA.FTZ R15, R15, R54.reuse, -R104 ;  /* 0x000000360f0f7223 */ /* 0x080fe20000010868 */
[----:B------:R-:W-:Y:S01]  /*62c0*/  FFMA.FTZ R40, R43, R54, R74 ;  /* 0x000000362b287223 */ /* 0x000fe2000001004a */
[----:B------:R-:W-:-:S02]  /*62d0*/  HADD2.F32 R73, -RZ, R122.H1_H1 ;  /* 0x3000007aff497230 */ /* 0x000fc40000004100 */
[--C-:B------:R-:W-:Y:S01]  /*62e0*/  HADD2.F32 R54, -RZ, R53.reuse.H0_H0 ;  /* 0x20000035ff367230 */ /* 0x100fe20000004100 */
[----:B------:R-:W-:Y:S01]  /*62f0*/  F2FP.F16.F32.PACK_AB R15, R15, R12 ;  /* 0x0000000c0f0f723e */ /* 0x000fe200000000ff */
[----:B------:R-:W-:Y:S02]  /*6300*/  HADD2.F32 R53, -RZ, R53.H1_H1 ;  /* 0x30000035ff357230 */ /* 0x000fe40000004100 */
[----:B------:R-:W-:Y:S02]  /*6310*/  HADD2.F32 R104, -RZ, R75.H0_H0 ;  /* 0x2000004bff687230 */ /* 0x000fe40000004100 */
[----:B---3--:R-:W-:Y:S01]  /*6320*/  FMUL.FTZ R106, R54, R73 ;  /* 0x00000049366a7220 */ /* 0x008fe20000410000 */
[----:B------:R-:W-:Y:S02]  /*6330*/  HADD2.F32 R55, -RZ, R120.H1_H1 ;  /* 0x30000078ff377230 */ /* 0x000fe40000004100 */
[--C-:B------:R-:W-:Y:S02]  /*6340*/  HADD2.F32 R43, -RZ, R41.reuse.H0_H0 ;  /* 0x20000029ff2b7230 */ /* 0x100fe40000004100 */
[----:B------:R-:W-:Y:S01]  /*6350*/  FMUL.FTZ R124, R53, R104 ;  /* 0x00000068357c7220 */ /* 0x000fe20000410000 */
[----:B------:R-:W-:-:S02]  /*6360*/  HADD2.F32 R41, -RZ, R41.H1_H1 ;  /* 0x30000029ff297230 */ /* 0x000fc40000004100 */
[----:B------:R-:W-:Y:S02]  /*6370*/  HADD2.F32 R74, -RZ, R105.H0_H0 ;  /* 0x20000069ff4a7230 */ /* 0x000fe40000004100 */
[C---:B------:R-:W-:Y:S01]  /*6380*/  FMUL.FTZ R73, R43.reuse, R73 ;  /* 0x000000492b497220 */ /* 0x040fe20000410000 */
[-C--:B------:R-:W-:Y:S01]  /*6390*/  FFMA.FTZ R106, R43, R55.reuse, -R106 ;  /* 0x000000372b6a7223 */ /* 0x080fe2000001086a */
[C---:B------:R-:W-:Y:S01]  /*63a0*/  FMUL.FTZ R104, R41.reuse, R104 ;  /* 0x0000006829687220 */ /* 0x040fe20000410000 */
[----:B------:R-:W-:Y:S02]  /*63b0*/  HADD2.F32 R122, -RZ, R122.H0_H0 ;  /* 0x2000007aff7a7230 */ /* 0x000fe40000004100 */
[----:B------:R-:W-:Y:S01]  /*63c0*/  FFMA.FTZ R105, R41, R74, -R124 ;  /* 0x0000004a29697223 */ /* 0x000fe2000001087c */
[----:B------:R-:W-:Y:S02]  /*63d0*/  HADD2.F32 R43, -RZ, R51.H0_H0 ;  /* 0x20000033ff2b7230 */ /* 0x000fe40000004100 */
[----:B------:R-:W-:Y:S01]  /*63e0*/  FFMA.FTZ R75, R54, R55, R73 ;  /* 0x00000037364b7223 */ /* 0x000fe20000010049 */
[----:B------:R-:W-:-:S02]  /*63f0*/  HADD2.F32 R52, -RZ, R52.H0_H0 ;  /* 0x20000034ff347230 */ /* 0x000fc40000004100 */
[----:B------:R-:W-:Y:S01]  /*6400*/  FFMA.FTZ R104, R53, R74, R104 ;  /* 0x0000004a35687223 */ /* 0x000fe20000010068 */
[--C-:B------:R-:W-:Y:S02]  /*6410*/  HADD2.F32 R41, -RZ, R50.reuse.H0_H0 ;  /* 0x20000032ff297230 */ /* 0x100fe40000004100 */
[----:B------:R-:W-:Y:S01]  /*6420*/  FMUL.FTZ R54, R43, R122 ;  /* 0x0000007a2b367220 */ /* 0x000fe20000410000 */
[----:B------:R-:W-:Y:S01]  /*6430*/  HADD2.F32 R51, -RZ, R51.H1_H1 ;  /* 0x30000033ff337230 */ /* 0x000fe20000004100 */
[----:B------:R-:W-:Y:S01]  /*6440*/  F2FP.F16.F32.PACK_AB R105, R105, R106 ;  /* 0x0000006a6969723e */ /* 0x000fe200000000ff */
[----:B------:R-:W-:Y:S02]  /*6450*/  HADD2.F32 R50, -RZ, R50.H1_H1 ;  /* 0x30000032ff327230 */ /* 0x000fe40000004100 */
[----:B------:R-:W-:Y:S01]  /*6460*/  FMUL.FTZ R122, R41, R122 ;  /* 0x0000007a297a7220 */ /* 0x000fe20000410000 */
[----:B------:R-:W-:Y:S02]  /*6470*/  HADD2.F32 R120, -RZ, R120.H0_H0 ;  /* 0x20000078ff787230 */ /* 0x000fe40000004100 */
[-C--:B------:R-:W-:Y:S01]  /*6480*/  FMUL.FTZ R53, R51, R52.reuse ;  /* 0x0000003433357220 */ /* 0x080fe20000410000 */
[----:B------:R-:W-:-:S02]  /*6490*/  FMUL.FTZ R52, R50, R52 ;  /* 0x0000003432347220 */ /* 0x000fc40000410000 */
[-C--:B------:R-:W-:Y:S01]  /*64a0*/  FFMA.FTZ R122, R43, R120.reuse, R122 ;  /* 0x000000782b7a7223 */ /* 0x080fe2000001007a */
[----:B------:R-:W-:Y:S01]  /*64b0*/  FFMA.FTZ R54, R41, R120, -R54 ;  /* 0x0000007829367223 */ /* 0x000fe20000010836 */
[-C--:B------:R-:W-:Y:S01]  /*64c0*/  FFMA.FTZ R55, R51, R72.reuse, R52 ;  /* 0x0000004833377223 */ /* 0x080fe20000010034 */
[----:B------:R-:W-:Y:S02]  /*64d0*/  HADD2.F32 R43, -RZ, R42.H0_H0 ;  /* 0x2000002aff2b7230 */ /* 0x000fe40000004100 */
[----:B------:R-:W-:Y:S01]  /*64e0*/  FFMA.FTZ R53, R50, R72, -R53 ;  /* 0x0000004832357223 */ /* 0x000fe20000010835 */
[----:B------:R-:W-:Y:S02]  /*64f0*/  HADD2.F32 R52, -RZ, R121.H1_H1 ;  /* 0x30000079ff347230 */ /* 0x000fe40000004100 */
[----:B------:R-:W-:Y:S02]  /*6500*/  HADD2.F32 R51, -RZ, R49.H0_H0 ;  /* 0x20000031ff337230 */ /* 0x000fe40000004100 */
[----:B------:R-:W-:Y:S01]  /*6510*/  HADD2.F32 R41, -RZ, R14.H0_H0 ;  /* 0x2000000eff297230 */ /* 0x000fe20000004100 */
[----:B------:R-:W-:Y:S01]  /*6520*/  F2FP.F16.F32.PACK_AB R12, R53, R54 ;  /* 0x00000036350c723e */ /* 0x000fe200000000ff */
[----:B------:R-:W-:-:S02]  /*6530*/  HADD2.F32 R42, -RZ, R42.H1_H1 ;  /* 0x3000002aff2a7230 */ /* 0x000fc40000004100 */
[----:B------:R-:W-:Y:S02]  /*6540*/  HADD2.F32 R14, -RZ, R14.H1_H1 ;  /* 0x3000000eff0e7230 */ /* 0x000fe40000004100 */
[----:B------:R-:W-:Y:S02]  /*6550*/  HADD2.F32 R49, -RZ, R48.H0_H0 ;  /* 0x20000030ff317230 */ /* 0x000fe40000004100 */
[-C--:B------:R-:W-:Y:S01]  /*6560*/  FMUL.FTZ R48, R43, R52.reuse ;  /* 0x000000342b307220 */ /* 0x080fe20000410000 */
[----:B------:R-:W-:Y:S02]  /*6570*/  HADD2.F32 R50, -RZ, R121.H0_H0 ;  /* 0x20000079ff327230 */ /* 0x000fe40000004100 */
[-C--:B------:R-:W-:Y:S01]  /*6580*/  FMUL.FTZ R73, R42, R51.reuse ;  /* 0x000000332a497220 */ /* 0x080fe20000410000 */
[C---:B------:R-:W-:Y:S01]  /*6590*/  FMUL.FTZ R52, R41.reuse, R52 ;  /* 0x0000003429347220 */ /* 0x040fe20000410000 */
[----:B------:R-:W-:Y:S01]  /*65a0*/  FMUL.FTZ R51, R14, R51 ;  /* 0x000000330e337220 */ /* 0x000fe20000410000 */
[----:B------:R-:W-:-:S02]  /*65b0*/  FFMA.FTZ R48, R41, R50, -R48 ;  /* 0x0000003229307223 */ /* 0x000fc40000010830 */
[----:B------:R-:W-:Y:S01]  /*65c0*/  FFMA.FTZ R52, R43, R50, R52 ;  /* 0x000000322b347223 */ /* 0x000fe20000010034 */
[-C--:B------:R-:W-:Y:S01]  /*65d0*/  FFMA.FTZ R73, R14, R49.reuse, -R73 ;  /* 0x000000310e497223 */ /* 0x080fe20000010849 */
[----:B------:R-:W-:Y:S01]  /*65e0*/  FFMA.FTZ R51, R42, R49, R51 ;  /* 0x000000312a337223 */ /* 0x000fe20000010033 */
[----:B------:R-:W-:Y:S01]  /*65f0*/  F2FP.F16.F32.PACK_AB R41, R40, R13 ;  /* 0x0000000d2829723e */ /* 0x000fe200000000ff */
[----:B------:R-:W-:Y:S01]  /*6600*/  IMAD.MOV.U32 R13, RZ, RZ, R15 ;  /* 0x000000ffff0d7224 */ /* 0x000fe200078e000f */
[----:B------:R-:W-:Y:S02]  /*6610*/  F2FP.F16.F32.PACK_AB R43, R104, R75 ;  /* 0x0000004b682b723e */ /* 0x000fe400000000ff */
[----:B------:R-:W-:Y:S02]  /*6620*/  F2FP.F16.F32.PACK_AB R40, R55, R122 ;  /* 0x0000007a3728723e */ /* 0x000fe400000000ff */
[----:B------:R-:W-:Y:S02]  /*6630*/  F2FP.F16.F32.PACK_AB R14, R73, R48 ;  /* 0x00000030490e723e */ /* 0x000fe400000000ff */
[----:B------:R-:W-:-:S02]  /*6640*/  F2FP.F16.F32.PACK_AB R42, R51, R52 ;  /* 0x00000034332a723e */ /* 0x000fc400000000ff */
[----:B------:R-:W-:-:S07]  /*6650*/  MOV R15, R105 ;  /* 0x00000069000f7202 */ /* 0x000fce0000000f00 */
.L_x_7034:
[----:B------:R-:W-:Y:S05]  /*6660*/  BSYNC B2 ;  /* 0x0000000000027941 */ /* 0x000fea0003800000 */
.L_x_7033:
[----:B------:R-:W-:Y:S01]  /*6670*/  ISETP.GE.AND P4, PT, R11, R110, PT ;  /* 0x0000006e0b00720c */ /* 0x000fe20003f86270 */
[----:B0-----:R0:W-:-:S12]  /*6680*/  ST.E.128 desc[UR42][R44.64], R12 ;  /* 0x0000000c2c007985 */ /* 0x0011d8000c101d2a */
[----:B------:R-:W-:-:S05]  /*6690*/  @!P4 IMAD.WIDE R46, R11, 0x2, R46 ;  /* 0x000000020b2ec825 */ /* 0x000fca00078e022e */
[----:B----4-:R0:W-:Y:S02]  /*66a0*/  @!P4 ST.E.128 desc[UR42][R46.64], R40 ;  /* 0x000000282e00c985 */ /* 0x0101e4000c101d2a */
.L_x_7032:
[----:B------:R-:W-:Y:S05]  /*66b0*/  BSYNC B1 ;  /* 0x0000000000017941 */ /* 0x000fea0003800000 */
.L_x_7031:
[----:B------:R-:W-:-:S03]  /*66c0*/  UMOV UR4, 0xffffffff ;  /* 0xffffffff00047882 */ /* 0x000fc60000000000 */
[----:B------:R-:W-:Y:S05]  /*66d0*/  BRA.DIV UR4, `(.L_x_7035) ;  /* 0x0000016604e47947 */ /* 0x000fea000b800000 */
[----:B0-----:R0:W0:Y:S04]  /*66e0*/  SHFL.IDX PT, R47, R108, 0x2, 0x181f ;  /* 0x00581f006c2f7f89 */ /* 0x00102800000e0000 */
[----:B------:R0:W0:Y:S02]  /*66f0*/  SHFL.IDX PT, R46, R109, 0x2, 0x181f ;  /* 0x00581f006d2e7f89 */ /* 0x00002400000e0000 */
.L_x_7319:
        /* <DEDUP_REMOVED lines=12> */
[----:B------:R-:W-:Y:S01]  /*67c0*/  SHF.R.S32.HI R13, RZ, 0x1f, R12 ;  /* 0x0000001fff0d7819 */ /* 0x000fe2000001140c */
[----:B------:R-:W-:-:S03]  /*67d0*/  IMAD.SHL.U32 R11, R12, 0x8, RZ ;  /* 0x000000080c0b7824 */ /* 0x000fc600078e00ff */
[----:B------:R-:W-:Y:S02]  /*67e0*/  LEA.HI R13, R13, R12, RZ, 0x3 ;  /* 0x0000000c0d0d7211 */ /* 0x000fe400078f18ff */
[----:B------:R-:W-:Y:S02]  /*67f0*/  LOP3.LUT R12, R192, 0x38, R11, 0xf8, !PT ;  /* 0x00000038c00c7812 */ /* 0x000fe400078ef80b */
[----:B------:R-:W-:Y:S02]  /*6800*/  SHF.L.U32 R14, R13, 0xa, RZ ;  /* 0x0000000a0d0e7819 */ /* 0x000fe400000006ff */
[----:B------:R-:W-:Y:S02]  /*6810*/  LOP3.LUT R13, R12, R15, RZ, 0x3c, !PT ;  /* 0x0000000f0c0d7212 */ /* 0x000fe400078e3cff */
[----:B------:R-:W-:-:S04]  /*6820*/  LOP3.LUT R12, R14, 0x7fffe000, RZ, 0xc0, !PT ;  /* 0x7fffe0000e0c7812 */ /* 0x000fc800078ec0ff */
[----:B------:R-:W-:Y:S01]  /*6830*/  IADD3 R12, R13, R12, R198 ;  /* 0x0000000c0d0c7210 */ /* 0x000fe20007ffe0c6 */
[----:B------:R-:W-:-:S04]  /*6840*/  IMAD R13, R155, 0x4000, R5 ;  /* 0x000040009b0d7824 */ /* 0x000fc800078e0205 */
[----:B------:R-:W-:Y:S01]  /*6850*/  IMAD R15, R155, 0x4000, R12 ;  /* 0x000040009b0f7824 */ /* 0x000fe200078e020c */
[----:B------:R-:W-:-:S03]  /*6860*/  LEA R13, R13, R156, 0x1 ;  /* 0x0000009c0d0d7211 */ /* 0x000fc600078e08ff */
[----:B------:R-:W-:-:S03]  /*6870*/  IMAD R40, R15, 0x2, R156 ;  /* 0x000000020f287824 */ /* 0x000fc600078e029c */
[----:B------:R-:W0:Y:S04]  /*6880*/  LDS.128 R12, [R13+0x18400] ;  /* 0x018400000d0c7984 */ /* 0x000e280000000c00 */
[----:B------:R-:W4:Y:S01]  /*6890*/  LDS.128 R40, [R40+0x18400] ;  /* 0x0184000028287984 */ /* 0x000f220000000c00 */
[----:B------:R-:W-:Y:S05]  /*68a0*/  @P3 BRA `(.L_x_7039) ;  /* 0x0000000400583947 */ /* 0x000fea0003800000 */
[----:B------:R-:W-:Y:S01]  /*68b0*/  SHF.R.U32.HI R54, RZ, 0x10, R61 ;  /* 0x00000010ff367819 */ /* 0x000fe2000001163d */
[----:B----4-:R-:W-:Y:S01]  /*68c0*/  IMAD.MOV.U32 R49, RZ, RZ, R40 ;  /* 0x000000ffff317224 */ /* 0x010fe200078e0028 */
[----:B0-----:R-:W-:Y:S01]  /*68d0*/  MOV R40, R14 ;  /* 0x0000000e00287202 */ /* 0x001fe20000000f00 */
[----:B------:R-:W-:Y:S01]  /*68e0*/  IMAD.MOV.U32 R50, RZ, RZ, R42 ;  /* 0x000000ffff327224 */ /* 0x000fe200078e002a */
[--C-:B------:R-:W-:Y:S01]  /*68f0*/  SHF.R.U32.HI R52, RZ, 0x10, R57.reuse ;  /* 0x00000010ff347819 */ /* 0x100fe20000011639 */
[----:B------:R-:W-:Y:S01]  /*6900*/  HADD2.F32 R53, -RZ, R119.H1_H1 ;  /* 0x30000077ff357230 */ /* 0x000fe20000004100 */
[----:B------:R-:W-:Y:S01]  /*6910*/  SHF.R.U64 R73, R56, 0x10, R57 ;  /* 0x0000001038497819 */ /* 0x000fe20000001239 */
[----:B------:R-:W-:Y:S01]  /*6920*/  HADD2.F32 R42, -RZ, R41.H0_H0 ;  /* 0x20000029ff2a7230 */ /* 0x000fe20000004100 */
[----:B------:R-:W-:Y:S01]  /*6930*/  SHF.R.U64 R72, R60, 0x10, R61 ;  /* 0x000000103c487819 */ /* 0x000fe2000000123d */
[----:B------:R-:W-:Y:S01]  /*6940*/  HADD2.F32 R14, -RZ, R13.H0_H0 ;  /* 0x2000000dff0e7230 */ /* 0x000fe20000004100 */
[----:B------:R-:W-:Y:S01]  /*6950*/  SHF.R.U64 R48, R58, 0x10, R59 ;  /* 0x000000103a307819 */ /* 0x000fe2000000123b */
[----:B------:R-:W-:-:S02]  /*6960*/  HADD2.F32 R41, -RZ, R41.H1_H1 ;  /* 0x30000029ff297230 */ /* 0x000fc40000004100 */
[-C--:B------:R-:W-:Y:S01]  /*6970*/  FMUL.FTZ R55, R42, R53.reuse ;  /* 0x000000352a377220 */ /* 0x080fe20000410000 */
[----:B------:R-:W-:Y:S02]  /*6980*/  HADD2.F32 R54, -RZ, R54.H0_H0 ;  /* 0x20000036ff367230 */ /* 0x000fe40000004100 */
[----:B------:R-:W-:Y:S01]  /*6990*/  FMUL.FTZ R53, R14, R53 ;  /* 0x000000350e357220 */ /* 0x000fe20000410000 */
[----:B------:R-:W-:Y:S01]  /*69a0*/  HADD2.F32 R51, -RZ, R117.H1_H1 ;  /* 0x30000075ff337230 */ /* 0x000fe20000004100 */
[----:B------:R-:W-:Y:S01]  /*69b0*/  SHF.R.U32.HI R58, RZ, 0x10, R59 ;  /* 0x00000010ff3a7819 */ /* 0x000fe2000001163b */
[----:B------:R-:W-:Y:S02]  /*69c0*/  HADD2.F32 R13, -RZ, R13.H1_H1 ;  /* 0x3000000dff0d7230 */ /* 0x000fe40000004100 */
[-C--:B------:R-:W-:Y:S01]  /*69d0*/  FMUL.FTZ R56, R41, R54.reuse ;  /* 0x0000003629387220 */ /* 0x080fe20000410000 */
[----:B------:R-:W-:Y:S01]  /*69e0*/  HADD2.F32 R52, -RZ, R52.H0_H0 ;  /* 0x20000034ff347230 */ /* 0x000fe20000004100 */
[----:B------:R-:W-:Y:S01]  /*69f0*/  SHF.R.U64 R61, R62, 0x10, R63 ;  /* 0x000000103e3d7819 */ /* 0x000fe2000000123f */
[-C--:B------:R-:W-:Y:S01]  /*6a00*/  FFMA.FTZ R55, R14, R51.reuse, -R55 ;  /* 0x000000330e377223 */ /* 0x080fe20000010837 */
[----:B------:R-:W-:Y:S01]  /*6a10*/  FFMA.FTZ R53, R42, R51, R53 ;  /* 0x000000332a357223 */ /* 0x000fe20000010035 */
[----:B------:R-:W-:Y:S01]  /*6a20*/  SHF.R.U32.HI R62, RZ, 0x10, R63 ;  /* 0x00000010ff3e7819 */ /* 0x000fe2000001163f */
[C---:B------:R-:W-:Y:S01]  /*6a30*/  FMUL.FTZ R54, R13.reuse, R54 ;  /* 0x000000360d367220 */ /* 0x040fe20000410000 */
[----:B------:R-:W-:Y:S01]  /*6a40*/  FFMA.FTZ R56, R13, R52, -R56 ;  /* 0x000000340d387223 */ /* 0x000fe20000010838 */
[----:B------:R-:W-:-:S02]  /*6a50*/  HADD2.F32 R51, -RZ, R118.H1_H1 ;  /* 0x30000076ff337230 */ /* 0x000fc40000004100 */
[----:B------:R-:W-:Y:S02]  /*6a60*/  HADD2.F32 R14, -RZ, R43.H0_H0 ;  /* 0x2000002bff0e7230 */ /* 0x000fe40000004100 */
[----:B------:R-:W-:Y:S01]  /*6a70*/  FFMA.FTZ R54, R41, R52, R54 ;  /* 0x0000003429367223 */ /* 0x000fe20000010036 */
[----:B------:R-:W-:Y:S02]  /*6a80*/  HADD2.F32 R13, -RZ, R15.H0_H0 ;  /* 0x2000000fff0d7230 */ /* 0x000fe40000004100 */
[----:B------:R-:W-:Y:S02]  /*6a90*/  HADD2.F32 R42, -RZ, R58.H0_H0 ;  /* 0x2000003aff2a7230 */ /* 0x000fe40000004100 */
[-C--:B------:R-:W-:Y:S01]  /*6aa0*/  FMUL.FTZ R58, R14, R51.reuse ;  /* 0x000000330e3a7220 */ /* 0x080fe20000410000 */
[----:B------:R-:W-:Y:S02]  /*6ab0*/  HADD2.F32 R41, -RZ, R116.H1_H1 ;  /* 0x30000074ff297230 */ /* 0x000fe40000004100 */
[----:B------:R-:W-:Y:S01]  /*6ac0*/  FMUL.FTZ R51, R13, R51 ;  /* 0x000000330d337220 */ /* 0x000fe20000410000 */
[----:B------:R-:W-:Y:S01]  /*6ad0*/  HADD2.F32 R43, -RZ, R43.H1_H1 ;  /* 0x3000002bff2b7230 */ /* 0x000fe20000004100 */
[----:B------:R-:W-:Y:S01]  /*6ae0*/  F2FP.F16.F32.PACK_AB R53, R54, R53 ;  /* 0x000000353635723e */ /* 0x000fe200000000ff */
[----:B------:R-:W-:-:S02]  /*6af0*/  HADD2.F32 R52, -RZ, R62.H0_H0 ;  /* 0x2000003eff347230 */ /* 0x000fc40000004100 */
[-C--:B------:R-:W-:Y:S01]  /*6b00*/  FFMA.FTZ R57, R14, R41.reuse, R51 ;  /* 0x000000290e397223 */ /* 0x080fe20000010033 */
[----:B------:R-:W-:Y:S02]  /*6b10*/  HADD2.F32 R15, -RZ, R15.H1_H1 ;  /* 0x3000000fff0f7230 */ /* 0x000fe40000004100 */
[----:B------:R-:W-:Y:S01]  /*6b20*/  FFMA.FTZ R58, R13, R41, -R58 ;  /* 0x000000290d3a7223 */ /* 0x000fe2000001083a */
[----:B------:R-:W-:Y:S02]  /*6b30*/  HADD2.F32 R119, -RZ, R119.H0_H0 ;  /* 0x20000077ff777230 */ /* 0x000fe40000004100 */
[-C--:B------:R-:W-:Y:S01]  /*6b40*/  FMUL.FTZ R60, R43, R52.reuse ;  /* 0x000000342b3c7220 */ /* 0x080fe20000410000 */
[----:B------:R-:W-:Y:S02]  /*6b50*/  HADD2.F32 R14, -RZ, R49.H0_H0 ;  /* 0x20000031ff0e7230 */ /* 0x000fe40000004100 */
[----:B------:R-:W-:Y:S01]  /*6b60*/  FMUL.FTZ R52, R15, R52 ;  /* 0x000000340f347220 */ /* 0x000fe20000410000 */
[----:B------:R-:W-:-:S02]  /*6b70*/  HADD2.F32 R41, -RZ, R72.H0_H0 ;  /* 0x20000048ff297230 */ /* 0x000fc40000004100 */
[-C--:B------:R-:W-:Y:S01]  /*6b80*/  FFMA.FTZ R59, R15, R42.reuse, -R60 ;  /* 0x0000002a0f3b7223 */ /* 0x080fe2000001083c */
[----:B------:R-:W-:Y:S02]  /*6b90*/  HADD2.F32 R49, -RZ, R49.H1_H1 ;  /* 0x30000031ff317230 */ /* 0x000fe40000004100 */
[----:B------:R-:W-:Y:S01]  /*6ba0*/  FFMA.FTZ R60, R43, R42, R52 ;  /* 0x0000002a2b3c7223 */ /* 0x000fe20000010034 */
[----:B------:R-:W-:Y:S02]  /*6bb0*/  HADD2.F32 R117, -RZ, R117.H0_H0 ;  /* 0x20000075ff757230 */ /* 0x000fe40000004100 */
[----:B------:R-:W-:Y:S01]  /*6bc0*/  FMUL.FTZ R42, R14, R119 ;  /* 0x000000770e2a7220 */ /* 0x000fe20000410000 */
[--C-:B------:R-:W-:Y:S02]  /*6bd0*/  HADD2.F32 R13, -RZ, R12.reuse.H0_H0 ;  /* 0x2000000cff0d7230 */ /* 0x100fe40000004100 */
[----:B------:R-:W-:Y:S01]  /*6be0*/  FMUL.FTZ R43, R49, R41 ;  /* 0x00000029312b7220 */ /* 0x000fe20000410000 */
[----:B------:R-:W-:Y:S01]  /*6bf0*/  HADD2.F32 R12, -RZ, R12.H1_H1 ;  /* 0x3000000cff0c7230 */ /* 0x000fe20000004100 */
[----:B------:R-:W-:Y:S01]  /*6c00*/  F2FP.F16.F32.PACK_AB R57, R60, R57 ;  /* 0x000000393c39723e */ /* 0x000fe200000000ff */
[----:B------:R-:W-:-:S02]  /*6c10*/  HADD2.F32 R15, -RZ, R73.H0_H0 ;  /* 0x20000049ff0f7230 */ /* 0x000fc40000004100 */
[C---:B------:R-:W-:Y:S01]  /*6c20*/  FMUL.FTZ R119, R13.reuse, R119 ;  /* 0x000000770d777220 */ /* 0x040fe20000410000 */
[----:B------:R-:W-:Y:S01]  /*6c30*/  FFMA.FTZ R42, R13, R117, -R42 ;  /* 0x000000750d2a7223 */ /* 0x000fe2000001082a */
[C---:B------:R-:W-:Y:S01]  /*6c40*/  FMUL.FTZ R52, R12.reuse, R41 ;  /* 0x000000290c347220 */ /* 0x040fe20000410000 */
[----:B------:R-:W-:Y:S02]  /*6c50*/  HADD2.F32 R13, -RZ, R50.H0_H0 ;  /* 0x20000032ff0d7230 */ /* 0x000fe40000004100 */
[-C--:B------:R-:W-:Y:S01]  /*6c60*/  FFMA.FTZ R43, R12, R15.reuse, -R43 ;  /* 0x0000000f0c2b7223 */ /* 0x080fe2000001082b */
[----:B------:R-:W-:Y:S02]  /*6c70*/  HADD2.F32 R118, -RZ, R118.H0_H0 ;  /* 0x20000076ff767230 */ /* 0x000fe40000004100 */
[----:B------:R-:W-:Y:S01]  /*6c80*/  FFMA.FTZ R52, R49, R15, R52 ;  /* 0x0000000f31347223 */ /* 0x000fe20000010034 */
[----:B------:R-:W-:Y:S02]  /*6c90*/  HADD2.F32 R41, -RZ, R61.H0_H0 ;  /* 0x2000003dff297230 */ /* 0x000fe40000004100 */
[----:B------:R-:W-:Y:S01]  /*6ca0*/  FFMA.FTZ R119, R14, R117, R119 ;  /* 0x000000750e777223 */ /* 0x000fe20000010077 */
[----:B------:R-:W-:-:S02]  /*6cb0*/  HADD2.F32 R12, -RZ, R40.H0_H0 ;  /* 0x20000028ff0c7230 */ /* 0x000fc40000004100 */
[CC--:B------:R-:W-:Y:S01]  /*6cc0*/  FMUL.FTZ R49, R13.reuse, R118.reuse ;  /* 0x000000760d317220 */ /* 0x0c0fe20000410000 */
[----:B------:R-:W-:Y:S02]  /*6cd0*/  HADD2.F32 R50, -RZ, R50.H1_H1 ;  /* 0x30000032ff327230 */ /* 0x000fe40000004100 */
        /* <DEDUP_REMOVED lines=12> */
[----:B------:R-:W-:Y:S01]  /*6da0*/  IMAD.MOV.U32 R43, RZ, RZ, R57 ;  /* 0x000000ffff2b7224 */ /* 0x000fe200078e0039 */
[----:B------:R-:W-:-:S02]  /*6db0*/  F2FP.F16.F32.PACK_AB R13, R56, R55 ;  /* 0x00000037380d723e */ /* 0x000fc400000000ff */
[----:B------:R-:W-:Y:S01]  /*6dc0*/  F2FP.F16.F32.PACK_AB R14, R40, R49 ;  /* 0x00000031280e723e */ /* 0x000fe200000000ff */
[----:B------:R-:W-:Y:S01]  /*6dd0*/  IMAD.MOV.U32 R40, RZ, RZ, R52 ;  /* 0x000000ffff287224 */ /* 0x000fe200078e0034 */
[----:B------:R-:W-:Y:S02]  /*6de0*/  F2FP.F16.F32.PACK_AB R42, R41, R118 ;  /* 0x00000076292a723e */ /* 0x000fe400000000ff */
[----:B------:R-:W-:Y:S02]  /*6df0*/  F2FP.F16.F32.PACK_AB R15, R59, R58 ;  /* 0x0000003a3b0f723e */ /* 0x000fe400000000ff */
[----:B------:R-:W-:-:S07]  /*6e00*/  MOV R41, R53 ;  /* 0x0000003500297202 */ /* 0x000fce0000000f00 */
.L_x_7039:
[----:B------:R-:W-:Y:S05]  /*6e10*/  BSYNC B2 ;  /* 0x0000000000027941 */ /* 0x000fea0003800000 */
.L_x_7038:
[----:B------:R-:W-:Y:S01]  /*6e20*/  ISETP.GE.AND P4, PT, R11, R110, PT ;  /* 0x0000006e0b00720c */ /* 0x000fe20003f86270 */
[----:B0-----:R0:W-:-:S12]  /*6e30*/  ST.E.128 desc[UR42][R44.64], R12 ;  /* 0x0000000c2c007985 */ /* 0x0011d8000c101d2a */
[----:B------:R-:W-:-:S05]  /*6e40*/  @!P4 IMAD.WIDE R46, R11, 0x2, R46 ;  /* 0x000000020b2ec825 */ /* 0x000fca00078e022e */
[----:B----4-:R0:W-:Y:S02]  /*6e50*/  @!P4 ST.E.128 desc[UR42][R46.64], R40 ;  /* 0x000000282e00c985 */ /* 0x0101e4000c101d2a */
.L_x_7037:
[----:B------:R-:W-:Y:S05]  /*6e60*/  BSYNC B1 ;  /* 0x0000000000017941 */ /* 0x000fea0003800000 */
.L_x_7036:
[----:B------:R-:W-:-:S03]  /*6e70*/  UMOV UR4, 0xffffffff ;  /* 0xffffffff00047882 */ /* 0x000fc60000000000 */
[----:B------:R-:W-:Y:S05]  /*6e80*/  BRA.DIV UR4, `(.L_x_7040) ;  /* 0x0000016204447947 */ /* 0x000fea000b800000 */
[----:B0-----:R-:W0:Y:S04]  /*6e90*/  SHFL.IDX PT, R108, R108, 0x3, 0x181f ;  /* 0x00781f006c6c7f89 */ /* 0x001e2800000e0000 */
[----:B------:R-:W0:Y:S02]  /*6ea0*/  SHFL.IDX PT, R109, R109, 0x3, 0x181f ;  /* 0x00781f006d6d7f89 */ /* 0x000e2400000e0000 */
.L_x_7323:
[----:B------:R-:W-:-:S05]  /*6eb0*/  VIADD R11, R153, 0x60 ;  /* 0x00000060990b7836 */ /* 0x000fca0000000000 */
[----:B------:R-:W-:-:S13]  /*6ec0*/  ISETP.GE.OR P4, PT, R11, R98, P1 ;  /* 0x000000620b00720c */ /* 0x000fda0000f86670 */
[----:B------:R-:W-:Y:S05]  /*6ed0*/  @P4 BRA `(.L_x_7013) ;  /* 0x0000000c007c4947 */ /* 0x000fea0003800000 */
[----:B------:R-:W-:Y:S01]  /*6ee0*/  SEL R112, R37, R112, !P0 ;  /* 0x0000007025707207 */ /* 0x000fe20004000000 */
[----:B------:R-:W-:Y:S01]  /*6ef0*/  BSSY B1, `(.L_x_7041) ;  /* 0x000006c000017945 */ /* 0x000fe20003800000 */
[----:B----4-:R-:W-:Y:S02]  /*6f00*/  SHF.R.U32.HI R14, RZ, 0x3, R159 ;  /* 0x00000003ff0e7819 */ /* 0x010fe4000001169f */
[----:B------:R-:W-:Y:S02]  /*6f10*/  SHF.R.S32.HI R11, RZ, 0x1f, R112 ;  /* 0x0000001fff0b7819 */ /* 0x000fe40000011470 */
[----:B0-----:R-:W-:Y:S02]  /*6f20*/  LEA R44, P4, R77, R109, 0x1 ;  /* 0x0000006d4d2c7211 */ /* 0x001fe400078808ff */
        /* <DEDUP_REMOVED lines=18> */
[----:B------:R-:W-:Y:S01]  /*7050*/  SHF.R.U32.HI R50, RZ, 0x10, R69 ;  /* 0x00000010ff327819 */ /* 0x000fe20000011645 */
[----:B----4-:R-:W-:Y:S01]  /*7060*/  IMAD.MOV.U32 R47, RZ, RZ, R42 ;  /* 0x000000ffff2f7224 */ /* 0x010fe200078e002a */
[----:B------:R-:W-:Y:S01]  /*7070*/  MOV R46, R40 ;  /* 0x00000028002e7202 */ /* 0x000fe20000000f00 */
[----:B0-----:R-:W-:Y:S01]  /*7080*/  IMAD.MOV.U32 R40, RZ, RZ, R14 ;  /* 0x000000ffff287224 */ /* 0x001fe200078e000e */
[----:B------:R-:W-:Y:S01]  /*7090*/  SHF.R.U32.HI R48, RZ, 0x10, R65 ;  /* 0x00000010ff307819 */ /* 0x000fe20000011641 */
[--C-:B------:R-:W-:Y:S01]  /*70a0*/  HADD2.F32 R42, -RZ, R41.reuse.H0_H0 ;  /* 0x20000029ff2a7230 */ /* 0x100fe20000004100 */
[--C-:B------:R-:W-:Y:S01]  /*70b0*/  SHF.R.U64 R59, R70, 0x10, R71.reuse ;  /* 0x00000010463b7819 */ /* 0x100fe20000001247 */
[----:B------:R-:W-:Y:S01]  /*70c0*/  HADD2.F32 R41, -RZ, R41.H1_H1 ;  /* 0x30000029ff297230 */ /* 0x000fe20000004100 */
[----:B------:R-:W-:Y:S01]  /*70d0*/  SHF.R.U32.HI R70, RZ, 0x10, R71 ;  /* 0x00000010ff467819 */ /* 0x000fe20000011647 */
[--C-:B------:R-:W-:Y:S01]  /*70e0*/  HADD2.F32 R14, -RZ, R13.reuse.H0_H0 ;  /* 0x2000000dff0e7230 */ /* 0x100fe20000004100 */
[--C-:B------:R-:W-:Y:S01]  /*70f0*/  SHF.R.U64 R61, R66, 0x10, R67.reuse ;  /* 0x00000010423d7819 */ /* 0x100fe20000001243 */
[----:B------:R-:W-:Y:S01]  /*7100*/  HADD2.F32 R50, -RZ, R50.H0_H0 ;  /* 0x20000032ff327230 */ /* 0x000fe20000004100 */
[----:B------:R-:W-:Y:S01]  /*7110*/  SHF.R.U32.HI R66, RZ, 0x10, R67 ;  /* 0x00000010ff427819 */ /* 0x000fe20000011643 */
[----:B------:R-:W-:Y:S01]  /*7120*/  HADD2.F32 R13, -RZ, R13.H1_H1 ;  /* 0x3000000dff0d7230 */ /* 0x000fe20000004100 */
[----:B------:R-:W-:Y:S01]  /*7130*/  SHF.R.U64 R60, R68, 0x10, R69 ;  /* 0x00000010443c7819 */ /* 0x000fe20000001245 */
[----:B------:R-:W-:-:S02]  /*7140*/  HADD2.F32 R51, -RZ, R111.H0_H0 ;  /* 0x2000006fff337230 */ /* 0x000fc40000004100 */
[-C--:B------:R-:W-:Y:S01]  /*7150*/  FMUL.FTZ R52, R41, R50.reuse ;  /* 0x0000003229347220 */ /* 0x080fe20000410000 */
[----:B------:R-:W-:Y:S02]  /*7160*/  HADD2.F32 R48, -RZ, R48.H0_H0 ;  /* 0x20000030ff307230 */ /* 0x000fe40000004100 */
[C---:B------:R-:W-:Y:S01]  /*7170*/  FMUL.FTZ R50, R13.reuse, R50 ;  /* 0x000000320d327220 */ /* 0x040fe20000410000 */
[----:B------:R-:W-:Y:S02]  /*7180*/  HADD2.F32 R49, -RZ, R114.H0_H0 ;  /* 0x20000072ff317230 */ /* 0x000fe40000004100 */
[-C--:B------:R-:W-:Y:S01]  /*7190*/  FMUL.FTZ R53, R42, R51.reuse ;  /* 0x000000332a357220 */ /* 0x080fe20000410000 */
[C---:B------:R-:W-:Y:S01]  /*71a0*/  FMUL.FTZ R51, R14.reuse, R51 ;  /* 0x000000330e337220 */ /* 0x040fe20000410000 */
[-C--:B------:R-:W-:Y:S01]  /*71b0*/  FFMA.FTZ R52, R13, R48.reuse, -R52 ;  /* 0x000000300d347223 */ /* 0x080fe20000010834 */
[----:B------:R-:W-:Y:S01]  /*71c0*/  FFMA.FTZ R54, R41, R48, R50 ;  /* 0x0000003029367223 */ /* 0x000fe20000010032 */
[----:B------:R-:W-:Y:S01]  /*71d0*/  FFMA.FTZ R53, R14, R49, -R53 ;  /* 0x000000310e357223 */ /* 0x000fe20000010835 */
[----:B------:R-:W-:-:S02]  /*71e0*/  HADD2.F32 R48, -RZ, R113.H0_H0 ;  /* 0x20000071ff307230 */ /* 0x000fc40000004100 */
[----:B------:R-:W-:Y:S01]  /*71f0*/  FFMA.FTZ R51, R42, R49, R51 ;  /* 0x000000312a337223 */ /* 0x000fe20000010033 */
[----:B------:R-:W-:Y:S01]  /*7200*/  HADD2.F32 R13, -RZ, R15.H0_H0 ;  /* 0x2000000fff0d7230 */ /* 0x000fe20000004100 */
[----:B------:R-:W-:Y:S01]  /*7210*/  SHF.R.U64 R62, R64, 0x10, R65 ;  /* 0x00000010403e7819 */ /* 0x000fe20000001241 */
[----:B------:R-:W-:Y:S02]  /*7220*/  HADD2.F32 R14, -RZ, R43.H0_H0 ;  /* 0x2000002bff0e7230 */ /* 0x000fe40000004100 */
[----:B------:R-:W-:Y:S02]  /*7230*/  HADD2.F32 R41, -RZ, R115.H0_H0 ;  /* 0x20000073ff297230 */ /* 0x000fe40000004100 */
[-C--:B------:R-:W-:Y:S01]  /*7240*/  FMUL.FTZ R49, R13, R48.reuse ;  /* 0x000000300d317220 */ /* 0x080fe20000410000 */
[----:B------:R-:W-:Y:S02]  /*7250*/  HADD2.F32 R43, -RZ, R43.H1_H1 ;  /* 0x3000002bff2b7230 */ /* 0x000fe40000004100 */
[----:B------:R-:W-:Y:S01]  /*7260*/  FMUL.FTZ R56, R14, R48 ;  /* 0x000000300e387220 */ /* 0x000fe20000410000 */
        /* <DEDUP_REMOVED lines=8> */
[----:B------:R-:W-:-:S02]  /*72f0*/  HADD2.F32 R111, -RZ, R111.H1_H1 ;  /* 0x3000006fff6f7230 */ /* 0x000fc40000004100 */
[-C--:B------:R-:W-:Y:S01]  /*7300*/  FFMA.FTZ R57, R15, R42.reuse, -R48 ;  /* 0x0000002a0f397223 */ /* 0x080fe20000010830 */
[----:B------:R-:W-:Y:S02]  /*7310*/  HADD2.F32 R41, -RZ, R60.H0_H0 ;  /* 0x2000003cff297230 */ /* 0x000fe40000004100 */
[----:B------:R-:W-:Y:S01]  /*7320*/  FFMA.FTZ R58, R43, R42, R50 ;  /* 0x0000002a2b3a7223 */ /* 0x000fe20000010032 */
[----:B------:R-:W-:Y:S02]  /*7330*/  HADD2.F32 R13, -RZ, R12.H0_H0 ;  /* 0x2000000cff0d7230 */ /* 0x000fe40000004100 */
[----:B------:R-:W-:Y:S01]  /*7340*/  FMUL.FTZ R42, R14, R111 ;  /* 0x0000006f0e2a7220 */ /* 0x000fe20000410000 */
[----:B------:R-:W-:Y:S01]  /*7350*/  HADD2.F32 R46, -RZ, R46.H1_H1 ;  /* 0x3000002eff2e7230 */ /* 0x000fe20000004100 */
[----:B------:R-:W-:Y:S01]  /*7360*/  F2FP.F16.F32.PACK_AB R51, R54, R51 ;  /* 0x000000333633723e */ /* 0x000fe200000000ff */
[----:B------:R-:W-:Y:S02]  /*7370*/  HADD2.F32 R12, -RZ, R12.H1_H1 ;  /* 0x3000000cff0c7230 */ /* 0x000fe40000004100 */
[----:B------:R-:W-:Y:S01]  /*7380*/  FMUL.FTZ R111, R13, R111 ;  /* 0x0000006f0d6f7220 */ /* 0x000fe20000410000 */
[----:B------:R-:W-:-:S02]  /*7390*/  HADD2.F32 R114, -RZ, R114.H1_H1 ;  /* 0x30000072ff727230 */ /* 0x000fc40000004100 */
[-C--:B------:R-:W-:Y:S01]  /*73a0*/  FMUL.FTZ R43, R46, R41.reuse ;  /* 0x000000292e2b7220 */ /* 0x080fe20000410000 */
[----:B------:R-:W-:Y:S02]  /*73b0*/  HADD2.F32 R15, -RZ, R62.H0_H0 ;  /* 0x2000003eff0f7230 */ /* 0x000fe40000004100 */
[C---:B------:R-:W-:Y:S01]  /*73c0*/  FMUL.FTZ R41, R12.reuse, R41 ;  /* 0x000000290c297220 */ /* 0x040fe20000410000 */
[----:B------:R-:W-:Y:S02]  /*73d0*/  HADD2.F32 R113, -RZ, R113.H1_H1 ;  /* 0x30000071ff717230 */ /* 0x000fe40000004100 */
[----:B------:R-:W-:Y:S01]  /*73e0*/  FFMA.FTZ R42, R13, R114, -R42 ;  /* 0x000000720d2a7223 */ /* 0x000fe2000001082a */
[----:B------:R-:W-:Y:S02]  /*73f0*/  HADD2.F32 R13, -RZ, R47.H0_H0 ;  /* 0x2000002fff0d7230 */ /* 0x000fe40000004100 */
[-C--:B------:R-:W-:Y:S01]  /*7400*/  FFMA.FTZ R43, R12, R15.reuse, -R43 ;  /* 0x0000000f0c2b7223 */ /* 0x080fe2000001082b */
        /* <DEDUP_REMOVED lines=9> */
[----:B------:R-:W-:Y:S02]  /*74a0*/  HADD2.F32 R115, -RZ, R115.H1_H1 ;  /* 0x30000073ff737230 */ /* 0x000fe40000004100 */
        /* <DEDUP_REMOVED lines=16> */
.L_x_7042:
[----:B------:R-:W-:Y:S05]  /*75b0*/  BSYNC B1 ;  /* 0x0000000000017941 */ /* 0x000fea0003800000 */
.L_x_7041:
[----:B------:R-:W-:Y:S01]  /*75c0*/  ISETP.GE.AND P3, PT, R11, R110, PT ;  /* 0x0000006e0b00720c */ /* 0x000fe20003f66270 */
[----:B0-----:R0:W-:Y:S02]  /*75d0*/  ST.E.128 desc[UR42][R44.64], R12 ;  /* 0x0000000c2c007985 */ /* 0x0011e4000c101d2a */
[----:B0-----:R-:W-:Y:S01]  /*75e0*/  MOV R12, R109 ;  /* 0x0000006d000c7202 */ /* 0x001fe20000000f00 */
[----:B------:R-:W-:-:S09]  /*75f0*/  IMAD.MOV.U32 R13, RZ, RZ, R108 ;  /* 0x000000ffff0d7224 */ /* 0x000fd200078e006c */
[----:B------:R-:W-:Y:S05]  /*7600*/  @P3 BRA `(.L_x_7013) ;  /* 0x0000000400b03947 */ /* 0x000fea0003800000 */
[----:B------:R-:W-:-:S05]  /*7610*/  IMAD.WIDE R12, R11, 0x2, R12 ;  /* 0x000000020b0c7825 */ /* 0x000fca00078e020c */
[----:B----4-:R0:W-:Y:S01]  /*7620*/  ST.E.128 desc[UR42][R12.64], R40 ;  /* 0x000000280c007985 */ /* 0x0101e2000c101d2a */
[----:B------:R-:W-:Y:S05]  /*7630*/  BRA `(.L_x_7013) ;  /* 0x0000000400a47947 */ /* 0x000fea0003800000 */
.L_x_6972:
[----:B------:R-:W-:-:S06]  /*7640*/  UISETP.NE.AND UP0, UPT, UR41, 0x3, UPT ;  /* 0x000000032900788c */ /* 0x000fcc000bf05270 */
[----:B------:R-:W-:-:S13]  /*7650*/  PLOP3.LUT P5, PT, PT, PT, UP0, 0x80, 0x0 ;  /* 0x000000000000781c */ /* 0x000fda0003faf008 */
[----:B------:R-:W-:Y:S05]  /*7660*/  @!P5 BRA `(.L_x_7043) ;  /* 0x000000000004d947 */ /* 0x000fea0003800000 */
[----:B------:R-:W-:Y:S01]  /*7670*/  BPT.TRAP 0x1 ;  /* 0x000000040000795c */ /* 0x000fe20000300000 */
.L_x_7043:
[----:B------:R-:W-:Y:S01]  /*7680*/  IMAD R90, R155, 0x8, R156 ;  /* 0x000000089b5a7824 */ /* 0x000fe200078e029c */
[----:B------:R-:W-:Y:S01]  /*7690*/  SHF.L.U32 R103, R154, 0x1f, RZ ;  /* 0x0000001f9a677819 */ /* 0x000fe200000006ff */
[----:B------:R-:W-:Y:S01]  /*76a0*/  BSSY B1, `(.L_x_7044) ;  /* 0x0000004000017945 */ /* 0x000fe20003800000 */
[----:B------:R-:W-:Y:S02]  /*76b0*/  SHF.R.S32.HI R100, RZ, 0x1f, R101 ;  /* 0x0000001fff647819 */ /* 0x000fe40000011465 */
[----:B------:R-:W0:Y:S02]  /*76c0*/  SYNCS.PHASECHK.TRANS64.TRYWAIT P3, [R90+URZ+0x28890], R103 ;  /* 0x028890675a0075a7 */ /* 0x000e24000806017f */
[----:B0-----:R-:W-:Y:S05]  /*76d0*/  @!P3 BRA `(.L_x_7045) ;  /* 0x00000158007cb947 */ /* 0x001fea0003800000 */
.L_x_7324:
[----:B------:R-:W-:Y:S05]  /*76e0*/  BSYNC B1 ;  /* 0x0000000000017941 */ /* 0x000fea0003800000 */
.L_x_7044:
        /* <DEDUP_REMOVED lines=8> */
[----:B------:R-:W-:Y:S01]  /*7770*/  IMAD R15, R99, UR4, RZ ;  /* 0x00000004630f7c24 */ /* 0x000fe2000f8e02ff */
[----:B------:R-:W-:Y:S02]  /*7780*/  IADD3 R13, R13, R11, RZ ;  /* 0x0000000b0d0d7210 */ /* 0x000fe40007ffe0ff */
        /* <DEDUP_REMOVED lines=15> */
.L_x_7328:
[----:B------:R-:W-:Y:S04]  /*7880*/  BSSY B1, `(.L_x_7047) ;  /* 0x000000d000017945 */ /* 0x000fe80003800000 */
[----:B------:R-:W-:Y:S05]  /*7890*/  @!P3 BRA `(.L_x_7048) ;  /* 0x00000000002cb947 */ /* 0x000fea0003800000 */
[----:B------:R-:W-:Y:S02]  /*78a0*/  ULDC UR4, c[0x0][0x2f4] ;  /* 0x0000bd0000047ab9 */ /* 0x000fe40000000800 */
[----:B------:R-:W-:-:S13]  /*78b0*/  ISETP.GE.AND P3, PT, R16, UR4, PT ;  /* 0x0000000410007c0c */ /* 0x000fda000bf66270 */
[----:B---3--:R-:W-:-:S04]  /*78c0*/  @!P3 LEA R42, P4, R16, R14, 0x1 ;  /* 0x0000000e102ab211 */ /* 0x008fc800078808ff */
[----:B--2---:R-:W-:Y:S02]  /*78d0*/  @!P3 LEA.HI.X R43, R16, R41, R17, 0x1, P4 ;  /* 0x00000029102bb211 */ /* 0x004fe400020f0c11 */
[----:B------:R-:W-:-:S13]  /*78e0*/  ISETP.GE.AND P4, PT, R23, UR4, PT ;  /* 0x0000000417007c0c */ /* 0x000fda000bf86270 */
[C---:B------:R-:W-:Y:S02]  /*78f0*/  @!P4 LEA R40, P6, R23.reuse, R14, 0x1 ;  /* 0x0000000e1728c211 */ /* 0x040fe400078c08ff */
[----:B------:R-:W2:Y:S02]  /*7900*/  @!P3 LDS.128 R12, [R92+0x18400] ;  /* 0x018400005c0cb984 */ /* 0x000ea40000000c00 */
[----:B------:R-:W-:Y:S02]  /*7910*/  @!P4 LEA.HI.X R41, R23, R41, R22, 0x1, P6 ;  /* 0x000000291729c211 */ /* 0x000fe400030f0c16 */
[----:B--2---:R-:W-:Y:S04]  /*7920*/  @!P3 ST.E.128 desc[UR42][R42.64], R12 ;  /* 0x0000000c2a00b985 */ /* 0x004fe8000c101d2a */
[----:B------:R-:W2:Y:S04]  /*7930*/  @!P4 LDS.128 R12, [R92+0x1c400] ;  /* 0x01c400005c0cc984 */ /* 0x000ea80000000c00 */
[----:B--2---:R4:W-:Y:S02]  /*7940*/  @!P4 ST.E.128 desc[UR42][R40.64], R12 ;  /* 0x0000000c2800c985 */ /* 0x0049e4000c101d2a */
.L_x_7048:
[----:B------:R-:W-:Y:S05]  /*7950*/  BSYNC B1 ;  /* 0x0000000000017941 */ /* 0x000fea0003800000 */
.L_x_7047:
[----:B------:R-:W-:-:S03]  /*7960*/  UMOV UR4, 0xffffffff ;  /* 0xffffffff00047882 */ /* 0x000fc60000000000 */
[----:B------:R-:W-:Y:S05]  /*7970*/  BRA.DIV UR4, `(.L_x_7049) ;  /* 0x0000015a04307947 */ /* 0x000fea000b800000 */
[----:B--2-4-:R2:W4:Y:S04]  /*7980*/  SHFL.IDX PT, R41, R45, 0x1, 0x181f ;  /* 0x00381f002d297f89 */ /* 0x01452800000e0000 */
[----:B---3--:R2:W3:Y:S02]  /*7990*/  SHFL.IDX PT, R14, R44, 0x1, 0x181f ;  /* 0x00381f002c0e7f89 */ /* 0x0084e400000e0000 */
.L_x_7332:
[----:B------:R-:W-:Y:S01]  /*79a0*/  ISETP.GE.AND P3, PT, R46, 0x21, PT ;  /* 0x000000212e00780c */ /* 0x000fe20003f66270 */
[----:B------:R-:W-:-:S12]  /*79b0*/  BSSY B1, `(.L_x_7050) ;  /* 0x000000d000017945 */ /* 0x000fd80003800000 */
[----:B------:R-:W-:Y:S05]  /*79c0*/  @!P3 BRA `(.L_x_7051) ;  /* 0x00000000002cb947 */ /* 0x000fea0003800000 */
[----:B------:R-:W-:Y:S02]  /*79d0*/  ULDC UR4, c[0x0][0x2f4] ;  /* 0x0000bd0000047ab9 */ /* 0x000fe40000000800 */
[----:B------:R-:W-:-:S13]  /*79e0*/  ISETP.GE.AND P3, PT, R16, UR4, PT ;  /* 0x0000000410007c0c */ /* 0x000fda000bf66270 */
[----:B---3--:R-:W-:-:S04]  /*79f0*/  @!P3 LEA R42, P4, R16, R14, 0x1 ;  /* 0x0000000e102ab211 */ /* 0x008fc800078808ff */
[----:B----4-:R-:W-:Y:S02]  /*7a00*/  @!P3 LEA.HI.X R43, R16, R41, R17, 0x1, P4 ;  /* 0x00000029102bb211 */ /* 0x010fe400020f0c11 */
[----:B------:R-:W-:-:S13]  /*7a10*/  ISETP.GE.AND P4, PT, R23, UR4, PT ;  /* 0x0000000417007c0c */ /* 0x000fda000bf86270 */
[C---:B------:R-:W-:Y:S02]  /*7a20*/  @!P4 LEA R40, P6, R23.reuse, R14, 0x1 ;  /* 0x0000000e1728c211 */ /* 0x040fe400078c08ff */
[----:B------:R-:W3:Y:S02]  /*7a30*/  @!P3 LDS.128 R12, [R92+0x19400] ;  /* 0x019400005c0cb984 */ /* 0x000ee40000000c00 */
[----:B------:R-:W-:Y:S02]  /*7a40*/  @!P4 LEA.HI.X R41, R23, R41, R22, 0x1, P6 ;  /* 0x000000291729c211 */ /* 0x000fe400030f0c16 */
[----:B---3--:R-:W-:Y:S04]  /*7a50*/  @!P3 ST.E.128 desc[UR42][R42.64], R12 ;  /* 0x0000000c2a00b985 */ /* 0x008fe8000c101d2a */
[----:B------:R-:W3:Y:S04]  /*7a60*/  @!P4 LDS.128 R12, [R92+0x1d400] ;  /* 0x01d400005c0cc984 */ /* 0x000ee80000000c00 */
[----:B---3--:R3:W-:Y:S02]  /*7a70*/  @!P4 ST.E.128 desc[UR42][R40.64], R12 ;  /* 0x0000000c2800c985 */ /* 0x0087e4000c101d2a */
.L_x_7051:
[----:B------:R-:W-:Y:S05]  /*7a80*/  BSYNC B1 ;  /* 0x0000000000017941 */ /* 0x000fea0003800000 */
.L_x_7050:
[----:B------:R-:W-:-:S03]  /*7a90*/  UMOV UR4, 0xffffffff ;  /* 0xffffffff00047882 */ /* 0x000fc60000000000 */
[----:B------:R-:W-:Y:S05]  /*7aa0*/  BRA.DIV UR4, `(.L_x_7052) ;  /* 0x0000015a042c7947 */ /* 0x000fea000b800000 */
[----:B---34-:R3:W4:Y:S04]  /*7ab0*/  SHFL.IDX PT, R41, R45, 0x2, 0x181f ;  /* 0x00581f002d297f89 */ /* 0x01872800000e0000 */
[----:B------:R3:W0:Y:S02]  /*7ac0*/  SHFL.IDX PT, R14, R44, 0x2, 0x181f ;  /* 0x00581f002c0e7f89 */ /* 0x00062400000e0000 */
.L_x_7336:
[----:B------:R-:W-:Y:S01]  /*7ad0*/  ISETP.GE.AND P3, PT, R46, 0x41, PT ;  /* 0x000000412e00780c */ /* 0x000fe20003f66270 */
[----:B------:R-:W-:-:S12]  /*7ae0*/  BSSY B1, `(.L_x_7053) ;  /* 0x000000d000017945 */ /* 0x000fd80003800000 */
[----:B------:R-:W-:Y:S05]  /*7af0*/  @!P3 BRA `(.L_x_7054) ;  /* 0x00000000002cb947 */ /* 0x000fea0003800000 */
[----:B------:R-:W-:Y:S02]  /*7b00*/  ULDC UR4, c[0x0][0x2f4] ;  /* 0x0000bd0000047ab9 */ /* 0x000fe40000000800 */
[----:B------:R-:W-:-:S13]  /*7b10*/  ISETP.GE.AND P3, PT, R16, UR4, PT ;  /* 0x0000000410007c0c */ /* 0x000fda000bf66270 */
[----:B0-----:R-:W-:-:S04]  /*7b20*/  @!P3 LEA R42, P4, R16, R14, 0x1 ;  /* 0x0000000e102ab211 */ /* 0x001fc800078808ff */
[----:B----4-:R-:W-:Y:S02]  /*7b30*/  @!P3 LEA.HI.X R43, R16, R41, R17, 0x1, P4 ;  /* 0x00000029102bb211 */ /* 0x010fe400020f0c11 */
[----:B------:R-:W-:-:S13]  /*7b40*/  ISETP.GE.AND P4, PT, R23, UR4, PT ;  /* 0x0000000417007c0c */ /* 0x000fda000bf86270 */
[C---:B------:R-:W-:Y:S02]  /*7b50*/  @!P4 LEA R40, P6, R23.reuse, R14, 0x1 ;  /* 0x0000000e1728c211 */ /* 0x040fe400078c08ff */
[----:B------:R-:W0:Y:S02]  /*7b60*/  @!P3 LDS.128 R12, [R92+0x1a400] ;  /* 0x01a400005c0cb984 */ /* 0x000e240000000c00 */
[----:B------:R-:W-:Y:S02]  /*7b70*/  @!P4 LEA.HI.X R41, R23, R41, R22, 0x1, P6 ;  /* 0x000000291729c211 */ /* 0x000fe400030f0c16 */
[----:B0-----:R-:W-:Y:S04]  /*7b80*/  @!P3 ST.E.128 desc[UR42][R42.64], R12 ;  /* 0x0000000c2a00b985 */ /* 0x001fe8000c101d2a */
[----:B------:R-:W0:Y:S04]  /*7b90*/  @!P4 LDS.128 R12, [R92+0x1e400] ;  /* 0x01e400005c0cc984 */ /* 0x000e280000000c00 */
[----:B0-----:R0:W-:Y:S02]  /*7ba0*/  @!P4 ST.E.128 desc[UR42][R40.64], R12 ;  /* 0x0000000c2800c985 */ /* 0x0011e4000c101d2a */
.L_x_7054:
[----:B------:R-:W-:Y:S05]  /*7bb0*/  BSYNC B1 ;  /* 0x0000000000017941 */ /* 0x000fea0003800000 */
.L_x_7053:
[----:B------:R-:W-:-:S03]  /*7bc0*/  UMOV UR4, 0xffffffff ;  /* 0xffffffff00047882 */ /* 0x000fc60000000000 */
[----:B------:R-:W-:Y:S05]  /*7bd0*/  BRA.DIV UR4, `(.L_x_7055) ;  /* 0x0000015a04287947 */ /* 0x000fea000b800000 */
[----:B0---4-:R0:W4:Y:S04]  /*7be0*/  SHFL.IDX PT, R41, R45, 0x3, 0x181f ;  /* 0x00781f002d297f89 */ /* 0x01112800000e0000 */
[----:B------:R0:W0:Y:S02]  /*7bf0*/  SHFL.IDX PT, R14, R44, 0x3, 0x181f ;  /* 0x00781f002c0e7f89 */ /* 0x00002400000e0000 */
.L_x_7340:
[----:B------:R-:W-:-:S13]  /*7c00*/  ISETP.GE.AND P3, PT, R46, 0x61, PT ;  /* 0x000000612e00780c */ /* 0x000fda0003f66270 */
        /* <DEDUP_REMOVED lines=12> */
.L_x_7013:
[----:B------:R-:W-:Y:S05]  /*7cd0*/  BSYNC B0 ;  /* 0x0000000000007941 */ /* 0x000fea0003800000 */
.L_x_6971:
[----:B------:R-:W5:Y:S01]  /*7ce0*/  S2R R11, SR_TID.X ;  /* 0x00000000000b7919 */ /* 0x000f620000002100 */
        /* <DEDUP_REMOVED lines=8> */
[----:B-----5:R-:W-:Y:S01]  /*7d70*/  LOP3.LUT R11, R11, 0x7f, RZ, 0xc0, !PT ;  /* 0x0000007f0b0b7812 */ /* 0x020fe200078ec0ff */
[----:B---3--:R3:W-:Y:S03]  /*7d80*/  BAR.SYNC.DEFER_BLOCKING R95, 0x80 ;  /* 0x0002005f0000751d */ /* 0x0087e60000010000 */
[----:B------:R-:W-:-:S13]  /*7d90*/  ISETP.NE.AND P3, PT, R11, RZ, PT ;  /* 0x000000ff0b00720c */ /* 0x000fda0003f65270 */
[----:B------:R-:W-:-:S04]  /*7da0*/  @!P3 IADD3 R11, R90, 0x288a0, RZ ;  /* 0x000288a05a0bb810 */ /* 0x000fc80007ffe0ff */
[----:B------:R-:W-:-:S04]  /*7db0*/  @!P3 PRMT R11, RZ, 0x654, R11 ;  /* 0x00000654ff0bb816 */ /* 0x000fc8000000000b */
[----:B------:R3:W-:Y:S01]  /*7dc0*/  @!P3 SYNCS.ARRIVE.TRANS64.RED.A1T0 RZ, [R11+URZ], RZ ;  /* 0x000000ff0bffb9a7 */ /* 0x0007e2000810043f */
[----:B------:R-:W-:Y:S05]  /*7dd0*/  @!P5 BRA `(.L_x_7057) ;  /* 0x000000000004d947 */ /* 0x000fea0003800000 */
[----:B------:R-:W-:Y:S01]  /*7de0*/  BPT.TRAP 0x1 ;  /* 0x000000040000795c */ /* 0x000fe20000300000 */
.L_x_7057:
[----:B------:R-:W-:Y:S05]  /*7df0*/  BSYNC B0 ;  /* 0x0000000000007941 */ /* 0x000fea0003800000 */
.L_x_7056:
[----:B------:R-:W5:Y:S01]  /*7e00*/  SYNCS.PHASECHK.TRANS64.TRYWAIT P4, [R90+URZ+0x288b0], R103 ;  /* 0x0288b0675a0075a7 */ /* 0x000f62000808017f */
[----:B------:R-:W-:Y:S01]  /*7e10*/  ULDC UR37, c[0x0][0x2f4] ;  /* 0x0000bd0000257ab9 */ /* 0x000fe20000000800 */
[----:B------:R-:W-:Y:S04]  /*7e20*/  BSSY B0, `(.L_x_7058) ;  /* 0x0000002000007945 */ /* 0x000fe80003800000 */
[----:B-----5:R-:W-:Y:S05]  /*7e30*/  @!P4 BRA `(.L_x_7059) ;  /* 0x0000015400d8c947 */ /* 0x020fea0003800000 */
.L_x_7341:
[----:B------:R-:W-:Y:S05]  /*7e40*/  BSYNC B0 ;  /* 0x0000000000007941 */ /* 0x000fea0003800000 */
.L_x_7058:
[----:B------:R-:W-:Y:S01]  /*7e50*/  ULDC.64 UR4, c[0x0][0x328] ;  /* 0x0000ca0000047ab9 */ /* 0x000fe20000000a00 */
[----:B------:R-:W-:Y:S01]  /*7e60*/  ULDC.64 UR6, c[0x0][0x318] ;  /* 0x0000c60000067ab9 */ /* 0x000fe20000000a00 */
[----:B------:R-:W-:Y:S01]  /*7e70*/  IMAD R100, R100, UR4, RZ ;  /* 0x0000000464647c24 */ /* 0x000fe2000f8e02ff */
[----:B------:R-:W-:Y:S01]  /*7e80*/  IADD3 R98, -R153, R98, RZ ;  /* 0x0000006299627210 */ /* 0x000fe20007ffe1ff */
[C---:B01--4-:R-:W-:Y:S01]  /*7e90*/  IMAD.WIDE.U32 R12, R101.reuse, UR4, RZ ;  /* 0x00000004650c7c25 */ /* 0x053fe2000f8e00ff */
[----:B------:R-:W-:Y:S03]  /*7ea0*/  BSSY B0, `(.L_x_7060) ;  /* 0x000001b000007945 */ /* 0x000fe60003800000 */
[----:B------:R-:W-:Y:S01]  /*7eb0*/  IMAD R101, R101, UR5, R100 ;  /* 0x0000000565657c24 */ /* 0x000fe2000f8e0264 */
[----:B------:R-:W-:Y:S02]  /*7ec0*/  ULDC.64 UR4, c[0x0][0x338] ;  /* 0x0000ce0000047ab9 */ /* 0x000fe40000000a00 */
[----:B------:R-:W-:-:S02]  /*7ed0*/  IMAD R99, R99, UR4, RZ ;  /* 0x0000000463637c24 */ /* 0x000fc4000f8e02ff */
[----:B------:R-:W-:Y:S02]  /*7ee0*/  IMAD.IADD R13, R13, 0x1, R101 ;  /* 0x000000010d0d7824 */ /* 0x000fe400078e0265 */
[C---:B------:R-:W-:Y:S02]  /*7ef0*/  IMAD R99, R102.reuse, UR5, R99 ;  /* 0x0000000566637c24 */ /* 0x040fe4000f8e0263 */
[----:B------:R-:W-:Y:S01]  /*7f00*/  IMAD.WIDE.U32 R102, R102, UR4, R12 ;  /* 0x0000000466667c25 */ /* 0x000fe2000f8e000c */
[----:B------:R-:W-:-:S03]  /*7f10*/  ULDC.64 UR4, c[0x0][0x330] ;  /* 0x0000cc0000047ab9 */ /* 0x000fc60000000a00 */
[----:B------:R-:W-:Y:S02]  /*7f20*/  IMAD.IADD R103, R103, 0x1, R99 ;  /* 0x0000000167677824 */ /* 0x000fe400078e0263 */
[----:B------:R-:W-:-:S04]  /*7f30*/  IMAD.WIDE.U32 R12, R2, UR4, R102 ;  /* 0x00000004020c7c25 */ /* 0x000fc8000f8e0066 */
[----:B---3--:R-:W-:Y:S01]  /*7f40*/  IMAD R11, R2, UR5, R13 ;  /* 0x00000005020b7c24 */ /* 0x008fe2000f8e020d */
[----:B--2---:R-:W-:-:S04]  /*7f50*/  LEA R44, P4, R12, UR6, 0x1 ;  /* 0x000000060c2c7c11 */ /* 0x004fc8000f8808ff */
[----:B------:R-:W-:Y:S01]  /*7f60*/  LEA.HI.X R11, R12, UR7, R11, 0x1, P4 ;  /* 0x000000070c0b7c11 */ /* 0x000fe2000a0f0c0b */
[----:B------:R0:W1:Y:S01]  /*7f70*/  SHFL.IDX PT, R40, R44, RZ, 0x181f ;  /* 0x00181fff2c287589 */ /* 0x00006200000e0000 */
[----:B------:R-:W-:-:S03]  /*7f80*/  ISETP.GE.AND P4, PT, R98, 0x1, PT ;  /* 0x000000016200780c */ /* 0x000fc60003f86270 */
[----:B------:R0:W2:Y:S10]  /*7f90*/  SHFL.IDX PT, R13, R11, RZ, 0x181f ;  /* 0x00181fff0b0d7589 */ /* 0x0000b400000e0000 */
[----:B0-----:R-:W-:Y:S05]  /*7fa0*/  @!P4 BRA `(.L_x_7061) ;  /* 0x000000000028c947 */ /* 0x001fea0003800000 */
[----:B------:R-:W-:-:S13]  /*7fb0*/  ISETP.GE.AND P4, PT, R16, UR37, PT ;  /* 0x0000002510007c0c */ /* 0x000fda000bf86270 */
[----:B-1----:R-:W-:-:S04]  /*7fc0*/  @!P4 LEA R42, P5, R16, R40, 0x1 ;  /* 0x00000028102ac211 */ /* 0x002fc800078a08ff */
[----:B--2---:R-:W-:Y:S02]  /*7fd0*/  @!P4 LEA.HI.X R43, R16, R13, R17, 0x1, P5 ;  /* 0x0000000d102bc211 */ /* 0x004fe400028f0c11 */
[----:B------:R-:W-:-:S13]  /*7fe0*/  ISETP.GE.AND P5, PT, R23, UR37, PT ;  /* 0x0000002517007c0c */ /* 0x000fda000bfa6270 */
[----:B------:R-:W-:-:S04]  /*7ff0*/  @!P5 LEA R40, P6, R23, R40, 0x1 ;  /* 0x000000281728d211 */ /* 0x000fc800078c08ff */
[----:B------:R-:W-:Y:S02]  /*8000*/  @!P5 LEA.HI.X R41, R23, R13, R22, 0x1, P6 ;  /* 0x0000000d1729d211 */ /* 0x000fe400030f0c16 */
[----:B------:R-:W0:Y:S04]  /*8010*/  @!P4 LDS.128 R12, [R92+0x400] ;  /* 0x000400005c0cc984 */ /* 0x000e280000000c00 */
[----:B0-----:R-:W-:Y:S04]  /*8020*/  @!P4 ST.E.128 desc[UR42][R42.64], R12 ;  /* 0x0000000c2a00c985 */ /* 0x001fe8000c101d2a */
[----:B------:R-:W0:Y:S04]  /*8030*/  @!P5 LDS.128 R12, [R92+0x4400] ;  /* 0x004400005c0cd984 */ /* 0x000e280000000c00 */
[----:B0-----:R0:W-:Y:S02]  /*8040*/  @!P5 ST.E.128 desc[UR42][R40.64], R12 ;  /* 0x0000000c2800d985 */ /* 0x0011e4000c101d2a */
.L_x_7061:
[----:B------:R-:W-:Y:S05]  /*8050*/  BSYNC B0 ;  /* 0x0000000000007941 */ /* 0x000fea0003800000 */
.L_x_7060:
[----:B------:R-:W-:Y:S01]  /*8060*/  ISETP.GE.AND P4, PT, R98, 0x21, PT ;  /* 0x000000216200780c */ /* 0x000fe20003f86270 */
[----:B0-2---:R0:W2:Y:S01]  /*8070*/  SHFL.IDX PT, R13, R11, 0x1, 0x181f ;  /* 0x00381f000b0d7f89 */ /* 0x0050a200000e0000 */
[----:B------:R-:W-:Y:S03]  /*8080*/  BSSY B0, `(.L_x_7062) ;  /* 0x000000d000007945 */ /* 0x000fe60003800000 */
[----:B-1----:R0:W1:Y:S08]  /*8090*/  SHFL.IDX PT, R40, R44, 0x1, 0x181f ;  /* 0x00381f002c287f89 */ /* 0x00207000000e0000 */
        /* <DEDUP_REMOVED lines=11> */
.L_x_7063:
[----:B------:R-:W-:Y:S05]  /*8150*/  BSYNC B0 ;  /* 0x0000000000007941 */ /* 0x000fea0003800000 */
.L_x_7062:
        /* <DEDUP_REMOVED lines=15> */
.L_x_7065:
[----:B------:R-:W-:Y:S05]  /*8250*/  BSYNC B0 ;  /* 0x0000000000007941 */ /* 0x000fea0003800000 */
.L_x_7064:
[----:B------:R-:W-:Y:S01]  /*8260*/  ISETP.GE.AND P4, PT, R98, 0x61, PT ;  /* 0x000000616200780c */ /* 0x000fe20003f86270 */
[----:B------:R-:W3:Y:S01]  /*8270*/  SHFL.IDX PT, R11, R11, 0x3, 0x181f ;  /* 0x00781f000b0b7f89 */ /* 0x000ee200000e0000 */
[----:B------:R-:W-:Y:S03]  /*8280*/  BSSY B0, `(.L_x_7066) ;  /* 0x000000d000007945 */ /* 0x000fe60003800000 */
[----:B01----:R0:W1:Y:S08]  /*8290*/  SHFL.IDX PT, R40, R44, 0x3, 0x181f ;  /* 0x00781f002c287f89 */ /* 0x00307000000e0000 */
[----:B0-----:R-:W-:Y:S05]  /*82a0*/  @!P4 BRA `(.L_x_7067) ;  /* 0x000000000028c947 */ /* 0x001fea0003800000 */
[----:B------:R-:W-:-:S13]  /*82b0*/  ISETP.GE.AND P4, PT, R16, UR37, PT ;  /* 0x0000002510007c0c */ /* 0x000fda000bf86270 */
[----:B--2---:R-:W0:Y:S01]  /*82c0*/  @!P4 LDS.128 R12, [R92+0x3400] ;  /* 0x003400005c0cc984 */ /* 0x004e220000000c00 */
[----:B-1----:R-:W-:-:S04]  /*82d0*/  @!P4 LEA R42, P5, R16, R40, 0x1 ;  /* 0x00000028102ac211 */ /* 0x002fc800078a08ff */
[----:B---3--:R-:W-:Y:S02]  /*82e0*/  @!P4 LEA.HI.X R43, R16, R11, R17, 0x1, P5 ;  /* 0x0000000b102bc211 */ /* 0x008fe400028f0c11 */
[----:B------:R-:W-:-:S13]  /*82f0*/  ISETP.GE.AND P5, PT, R23, UR37, PT ;  /* 0x0000002517007c0c */ /* 0x000fda000bfa6270 */
[----:B------:R-:W-:-:S04]  /*8300*/  @!P5 LEA R40, P6, R23, R40, 0x1 ;  /* 0x000000281728d211 */ /* 0x000fc800078c08ff */
[----:B------:R-:W-:Y:S01]  /*8310*/  @!P5 LEA.HI.X R41, R23, R11, R22, 0x1, P6 ;  /* 0x0000000b1729d211 */ /* 0x000fe200030f0c16 */
[----:B0-----:R-:W-:Y:S04]  /*8320*/  @!P4 ST.E.128 desc[UR42][R42.64], R12 ;  /* 0x0000000c2a00c985 */ /* 0x001fe8000c101d2a */
[----:B------:R-:W0:Y:S04]  /*8330*/  @!P5 LDS.128 R12, [R92+0x7400] ;  /* 0x007400005c0cd984 */ /* 0x000e280000000c00 */
[----:B0-----:R0:W-:Y:S02]  /*8340*/  @!P5 ST.E.128 desc[UR42][R40.64], R12 ;  /* 0x0000000c2800d985 */ /* 0x0011e4000c101d2a */
.L_x_7067:
[----:B------:R-:W-:Y:S05]  /*8350*/  BSYNC B0 ;  /* 0x0000000000007941 */ /* 0x000fea0003800000 */
.L_x_7066:
[----:B------:R-:W-:Y:S01]  /*8360*/  @!PT LDS RZ, [RZ] ;  /* 0x00000000fffff984 */ /* 0x000fe20000000800 */
[----:B------:R-:W-:Y:S01]  /*8370*/  @!PT LDS RZ, [RZ] ;  /* 0x00000000fffff984 */ /* 0x000fe20000000800 */
[----:B------:R-:W-:Y:S01]  /*8380*/  @!PT LDS RZ, [RZ] ;  /* 0x00000000fffff984 */ /* 0x000fe20000000800 */
[----:B------:R-:W-:Y:S01]  /*8390*/  @!PT LDS RZ, [RZ] ;  /* 0x00000000fffff984 */ /* 0x000fe20000000800 */
[----:B------:R4:W-:Y:S06]  /*83a0*/  MEMBAR.ALL.CTA ;  /* 0x0000000000007992 */ /* 0x0009ec0000008000 */
[----:B----4-:R-:W4:Y:S01]  /*83b0*/  FENCE.VIEW.ASYNC.S ;  /* 0x00000000000073c6 */ /* 0x010f220000000000 */
[----:B------:R-:W-:Y:S01]  /*83c0*/  @!P3 VIADD R90, R90, 0x288c0 ;  /* 0x000288c05a5ab836 */ /* 0x000fe20000000000 */
[----:B----4-:R4:W-:Y:S01]  /*83d0*/  BAR.SYNC.DEFER_BLOCKING R95, 0x80 ;  /* 0x0002005f0000751d */ /* 0x0109e20000010000 */
[----:B------:R-:W-:Y:S01]  /*83e0*/  ISETP.NE.AND P4, PT, R91, RZ, PT ;  /* 0x000000ff5b00720c */ /* 0x000fe20003f85270 */
[----:B------:R-:W-:-:S02]  /*83f0*/  VIADD R155, R155, 0x1 ;  /* 0x000000019b9b7836 */ /* 0x000fc40000000000 */
[----:B------:R-:W-:-:S04]  /*8400*/  @!P3 PRMT R90, RZ, 0x654, R90 ;  /* 0x00000654ff5ab816 */ /* 0x000fc8000000005a */
[----:B------:R4:W-:Y:S01]  /*8410*/  @!P3 SYNCS.ARRIVE.TRANS64.RED.A1T0 RZ, [R90+URZ], RZ ;  /* 0x000000ff5affb9a7 */ /* 0x0009e2000810043f */
[----:B------:R-:W-:-:S04]  /*8420*/  ISETP.NE.AND P3, PT, R155, 0x2, PT ;  /* 0x000000029b00780c */ /* 0x000fc80003f65270 */
[----:B---3--:R-:W-:Y:S02]  /*8430*/  SEL R11, RZ, 0x1, P3 ;  /* 0x00000001ff0b7807 */ /* 0x008fe40001800000 */
[----:B------:R-:W-:Y:S02]  /*8440*/  SEL R155, R155, RZ, P3 ;  /* 0x000000ff9b9b7207 */ /* 0x000fe40001800000 */
[----:B------:R-:W-:Y:S01]  /*8450*/  LOP3.LUT R154, R154, R11, RZ, 0x3c, !PT ;  /* 0x0000000b9a9a7212 */ /* 0x000fe200078e3cff */
[----:B------:R-:W-:Y:S06]  /*8460*/  @P4 BRA `(.L_x_7068) ;  /* 0xffffff9c00b04947 */ /* 0x000fec000383ffff */
[----:B0-----:R-:W0:Y:S01]  /*8470*/  S2R R12, SR_TID.X ;  /* 0x00000000000c7919 */ /* 0x001e220000002100 */
[----:B------:R-:W-:Y:S02]  /*8480*/  PLOP3.LUT P0, PT, PT, PT, PT, 0x8, 0x0 ;  /* 0x000000000000781c */ /* 0x000fe40003f0e170 */
[----:B0-----:R-:W-:-:S04]  /*8490*/  SHF.R.U32.HI R12, RZ, 0x7, R12 ;  /* 0x00000007ff0c7819 */ /* 0x001fc8000001160c */
[----:B------:R-:W-:-:S13]  /*84a0*/  ISETP.NE.AND P4, PT, R12, 0x1, PT ;  /* 0x000000010c00780c */ /* 0x000fda0003f85270 */
[----:B------:R-:W-:Y:S06]  /*84b0*/  @!P4 BAR.ARV 0x9, 0x100 ;  /* 0x024400000000cb1d */ /* 0x000fec0000002000 */
.L_x_6966:
[----:B------:R-:W-:Y:S01]  /*84c0*/  MOV R4, RZ ;  /* 0x000000ff00047202 */ /* 0x000fe20000000f00 */
[----:B------:R-:W-:Y:S06]  /*84d0*/  @P0 BRA `(.L_x_7069) ;  /* 0x00000000000c0947 */ /* 0x000fec0003800000 */
[----:B------:R-:W0:Y:S01]  /*84e0*/  FENCE.VIEW.ASYNC.G ;  /* 0x00000000000073c6 */ /* 0x000e220000000100 */
[----:B------:R-:W-:Y:S05]  /*84f0*/  WARPSYNC.ALL ;  /* 0x0000000000007948 */ /* 0x000fea0003800000 */
[----:B0-----:R-:W-:Y:S06]  /*8500*/  BAR.ARV 0xc, 0x180 ;  /* 0x0306000000007b1d */ /* 0x001fec0000002000 */
.L_x_7069:
[----:B------:R-:W-:Y:S01]  /*8510*/  ISETP.NE.AND P0, PT, R97, RZ, PT ;  /* 0x000000ff6100720c */ /* 0x000fe20003f05270 */
[----:B------:R-:W-:-:S12]  /*8520*/  BSSY B0, `(.L_x_7070) ;  /* 0x000001f000007945 */ /* 0x000fd80003800000 */
[----:B------:R-:W-:Y:S05]  /*8530*/  @!P0 BRA `(.L_x_7071) ;  /* 0x0000000000748947 */ /* 0x000fea0003800000 */
        /* <DEDUP_REMOVED lines=11> */
[----:B0-----:R-:W-:Y:S01]  /*85f0*/  VIADD R4, R3, 0xffffffe ;  /* 0x0ffffffe03047836 */ /* 0x001fe20000000000 */
[----:B------:R-:W-:-:S05]  /*8600*/  IADD3 R3, RZ, -R10, RZ ;  /* 0x8000000aff037210 */ /* 0x000fca0007ffe0ff */
[----:B------:R0:W3:Y:S02]  /*8610*/  F2I.FTZ.U32.TRUNC.NTZ R5, R4 ;  /* 0x0000000400057305 */ /* 0x0000e4000021f000 */
[----:B0-----:R-:W-:Y:S02]  /*8620*/  IMAD.MOV.U32 R4, RZ, RZ, RZ ;  /* 0x000000ffff047224 */ /* 0x001fe400078e00ff */
[----:B---3--:R-:W-:-:S04]  /*8630*/  IMAD.MOV R7, RZ, RZ, -R5 ;  /* 0x000000ffff077224 */ /* 0x008fc800078e0a05 */
[----:B------:R-:W-:-:S04]  /*8640*/  IMAD R7, R7, R6, RZ ;  /* 0x0000000607077224 */ /* 0x000fc800078e02ff */
[----:B------:R-:W-:-:S06]  /*8650*/  IMAD.HI.U32 R5, R5, R7, R4 ;  /* 0x0000000705057227 */ /* 0x000fcc00078e0004 */
        /* <DEDUP_REMOVED lines=8> */
[----:B------:R-:W-:-:S05]  /*86e0*/  IMAD.MOV.U32 R4, RZ, RZ, R5 ;  /* 0x000000ffff047224 */ /* 0x000fca00078e0005 */
[----:B------:R-:W-:Y:S02]  /*86f0*/  @!P2 IADD3 R4, -R4, RZ, RZ ;  /* 0x000000ff0404a210 */ /* 0x000fe40007ffe1ff */
[----:B------:R-:W-:-:S07]  /*8700*/  @!P1 LOP3.LUT R4, RZ, R9, RZ, 0x33, !PT ;  /* 0x00000009ff049212 */ /* 0x000fce00078e33ff */
.L_x_7071:
[----:B------:R-:W-:Y:S05]  /*8710*/  BSYNC B0 ;  /* 0x0000000000007941 */ /* 0x000fea0003800000 */
.L_x_7070:
[-C--:B------:R-:W-:Y:S01]  /*8720*/  IMAD R194, R209, R4.reuse, RZ ;  /* 0x00000004d1c27224 */ /* 0x080fe200078e02ff */
[----:B------:R-:W-:Y:S01]  /*8730*/  PLOP3.LUT P0, PT, PT, PT, PT, 0x80, 0x0 ;  /* 0x000000000000781c */ /* 0x000fe20003f0f070 */
[----:B------:R-:W-:Y:S01]  /*8740*/  IMAD.MOV.U32 R0, RZ, RZ, RZ ;  /* 0x000000ffff007224 */ /* 0x000fe200078e00ff */
[----:B------:R-:W-:Y:S01]  /*8750*/  CS2R R150, SRZ ;  /* 0x0000000000967805 */ /* 0x000fe2000001ff00 */
[----:B------:R-:W-:Y:S01]  /*8760*/  IMAD.MOV.U32 R3, RZ, RZ, RZ ;  /* 0x000000ffff037224 */ /* 0x000fe200078e00ff */
[----:B------:R-:W-:Y:S02]  /*8770*/  VIADDMNMX R93, R194, R4, R93, PT ;  /* 0x00000004c25d7246 */ /* 0x000fe4000380015d */
[----:B------:R-:W-:Y:S02]  /*8780*/  CS2R R68, SRZ ;  /* 0x0000000000447805 */ /* 0x000fe4000001ff00 */
[----:B------:R-:W-:Y:S02]  /*8790*/  CS2R R104, SRZ ;  /* 0x0000000000687805 */ /* 0x000fe4000001ff00 */
        /* <DEDUP_REMOVED lines=8> */
[----:B----4-:R-:W-:Y:S02]  /*8820*/  CS2R R90, SRZ ;  /* 0x00000000005a7805 */ /* 0x010fe4000001ff00 */
        /* <DEDUP_REMOVED lines=18> */
[----:B-1----:R-:W-:Y:S02]  /*8950*/  CS2R R40, SRZ ;  /* 0x0000000000287805 */ /* 0x002fe4000001ff00 */
[----:B------:R-:W-:Y:S02]  /*8960*/  CS2R R70, SRZ ;  /* 0x0000000000467805 */ /* 0x000fe4000001ff00 */
[----:B------:R-:W-:Y:S01]  /*8970*/  CS2R R20, SRZ ;  /* 0x0000000000147805 */ /* 0x000fe2000001ff00 */
[----:B------:R-:W-:Y:S06]  /*8980*/  @!P1 BRA `(.L_x_7072) ;  /* 0x0000009c00989947 */ /* 0x000fec0003800000 */
[----:B------:R-:W-:-:S03]  /*8990*/  UMOV UR4, 0xffffffff ;  /* 0xffffffff00047882 */ /* 0x000fc60000000000 */
[----:B------:R-:W-:Y:S05]  /*89a0*/  BRA.DIV UR4, `(.L_x_7073) ;  /* 0x0000014e04107947 */ /* 0x000fea000b800000 */
[----:B------:R-:W0:Y:S02]  /*89b0*/  S2R R3, SR_TID.X ;  /* 0x0000000000037919 */ /* 0x000e240000002100 */
[----:B0-----:R-:W-:-:S04]  /*89c0*/  IADD3 R3, R3, -0x80, RZ ;  /* 0xffffff8003037810 */ /* 0x001fc80007ffe0ff */
[----:B------:R-:W-:-:S04]  /*89d0*/  SHF.R.S32.HI R0, RZ, 0x1f, R3 ;  /* 0x0000001fff007819 */ /* 0x000fc80000011403 */
[----:B------:R-:W-:-:S04]  /*89e0*/  LEA.HI R0, R0, R3, RZ, 0x7 ;  /* 0x0000000300007211 */ /* 0x000fc800078f38ff */
[----:B------:R-:W-:-:S05]  /*89f0*/  SHF.R.S32.HI R0, RZ, 0x7, R0 ;  /* 0x00000007ff007819 */ /* 0x000fca0000011400 */
[----:B------:R0:W1:Y:S02]  /*8a00*/  SHFL.IDX PT, R195, R0, RZ, 0x1f ;  /* 0x00001fff00c37589 */ /* 0x00006400000e0000 */
.L_x_7344:
[----:B01----:R-:W-:Y:S01]  /*8a10*/  LEA.HI R0, R195, R195, RZ, 0x1 ;  /* 0x000000c3c3007211 */ /* 0x003fe200078f08ff */
[----:B------:R-:W-:-:S03]  /*8a20*/  IMAD.U32 R3, RZ, RZ, UR40 ;  /* 0x00000028ff037e24 */ /* 0x000fc6000f8e00ff */
[----:B------:R-:W-:Y:S02]  /*8a30*/  LOP3.LUT R0, R0, 0x1e, RZ, 0xc0, !PT ;  /* 0x0000001e00007812 */ /* 0x000fe400078ec0ff */
[----:B------:R-:W-:-:S03]  /*8a40*/  LOP3.LUT P0, RZ, R3, 0x3ff, RZ, 0xc0, !PT ;  /* 0x000003ff03ff7812 */ /* 0x000fc6000780c0ff */
[----:B------:R-:W-:Y:S01]  /*8a50*/  IMAD.IADD R0, R195, 0x1, -R0 ;  /* 0x00000001c3007824 */ /* 0x000fe200078e0a00 */
[----:B------:R-:W-:-:S04]  /*8a60*/  P2R R26, PR, RZ, 0x1 ;  /* 0x00000001ff1a7803 */ /* 0x000fc80000000000 */
        /* <DEDUP_REMOVED lines=17> */
[----:B0-2---:R-:W-:-:S07]  /*8b80*/  IMAD.MOV.U32 R13, RZ, RZ, RZ ;  /* 0x000000ffff0d7224 */ /* 0x005fce00078e00ff */
[----:B------:R-:W-:-:S07]  /*8b90*/  LEPC R20, `(.L_x_7074) ;  /* 0x000000001014794e */ /* 0x000fce0000000000 */
[----:B-1---5:R-:W-:Y:S05]  /*8ba0*/  CALL.ABS.NOINC R14 ;  /* 0x000000000e007343 */ /* 0x022fea0003c00000 */
.L_x_7074:
[----:B------:R-:W-:Y:S02]  /*8bb0*/  ULDC UR4, c[0x0][0x3f4] ;  /* 0x0000fd0000047ab9 */ /* 0x000fe40000000800 */
[----:B------:R-:W-:-:S13]  /*8bc0*/  ISETP.LT.AND P0, PT, RZ, UR4, PT ;  /* 0x00000004ff007c0c */ /* 0x000fda000bf01270 */
[----:B------:R-:W-:Y:S05]  /*8bd0*/  @P0 BRA `(.L_x_7075) ;  /* 0x0000000000400947 */ /* 0x000fea0003800000 */
[----:B------:R-:W-:-:S04]  /*8be0*/  ULEA.HI UR4, UR39, UR39, URZ, 0x1 ;  /* 0x0000002727047291 */ /* 0x000fc8000f8f083f */
[----:B------:R-:W-:-:S04]  /*8bf0*/  ULOP3.LUT UR4, UR4, 0xfffffffe, URZ, 0xc0, !UPT ;  /* 0xfffffffe04047892 */ /* 0x000fc8000f8ec03f */
[----:B------:R-:W-:-:S06]  /*8c00*/  UIADD3 UR4, UR39, -UR4, URZ ;  /* 0x8000000427047290 */ /* 0x000fcc000fffe03f */
[----:B------:R-:W-:-:S04]  /*8c10*/  MOV R3, UR4 ;  /* 0x0000000400037c02 */ /* 0x000fc80008000f00 */
[----:B------:R-:W-:-:S04]  /*8c20*/  SHF.L.U32 R3, R3, 0x1f, RZ ;  /* 0x0000001f03037819 */ /* 0x000fc800000006ff */
[----:B------:R0:W1:Y:S03]  /*8c30*/  SYNCS.PHASECHK.TRANS64.TRYWAIT P0, [R156+URZ+0x28800], R3 ;  /* 0x028800039c0075a7 */ /* 0x000066000800017f */
[----:B-1----:R-:W-:Y:S05]  /*8c40*/  @!P0 NANOSLEEP.SYNCS 0x989680 ;  /* 0x009896800000895d */ /* 0x002fea0003900000 */
[----:B------:R-:W1:Y:S01]  /*8c50*/  @!P0 SYNCS.PHASECHK.TRANS64 P0, [R156+URZ+0x28800], R3 ;  /* 0x028800039c0085a7 */ /* 0x000e62000800007f */
[----:B------:R-:W-:Y:S04]  /*8c60*/  BSSY B0, `(.L_x_7076) ;  /* 0x0000006000007945 */ /* 0x000fe80003800000 */
[----:B-1----:R-:W-:Y:S05]  /*8c70*/  @P0 BRA `(.L_x_7077) ;  /* 0x0000000000100947 */ /* 0x002fea0003800000 */
.L_x_7078:
[----:B-1----:R1:W3:Y:S02]  /*8c80*/  SYNCS.PHASECHK.TRANS64.TRYWAIT P0, [R156+URZ+0x28800], R3 ;  /* 0x028800039c0075a7 */ /* 0x0022e4000800017f */
[----:B---3--:R-:W-:Y:S05]  /*8c90*/  @!P0 NANOSLEEP.SYNCS 0x989680 ;  /* 0x009896800000895d */ /* 0x008fea0003900000 */
[----:B------:R-:W3:Y:S02]  /*8ca0*/  @!P0 SYNCS.PHASECHK.TRANS64 P0, [R156+URZ+0x28800], R3 ;  /* 0x028800039c0085a7 */ /* 0x000ee4000800007f */
[----:B---3--:R-:W-:Y:S05]  /*8cb0*/  @!P0 BRA `(.L_x_7078) ;  /* 0xfffffffc00f08947 */ /* 0x008fea000383ffff */
.L_x_7077:
[----:B------:R-:W-:Y:S05]  /*8cc0*/  BSYNC B0 ;  /* 0x0000000000007941 */ /* 0x000fea0003800000 */
.L_x_7076:
[----:B------:R-:W-:Y:S05]  /*8cd0*/  BRA `(.L_x_7079) ;  /* 0x00000038001c7947 */ /* 0x000fea0003800000 */
.L_x_7075:
[----:B-----5:R-:W-:Y:S01]  /*8ce0*/  SHF.R.S32.HI R0, RZ, 0x1f, R24 ;  /* 0x0000001fff007819 */ /* 0x020fe20000011418 */
[----:B------:R-:W-:Y:S01]  /*8cf0*/  ULDC.64 UR4, c[0x0][0x3f8] ;  /* 0x0000fe0000047ab9 */ /* 0x000fe20000000a00 */
[----:B------:R-:W-:Y:S01]  /*8d00*/  ULDC.64 UR6, c[0x0][0x408] ;  /* 0x0001020000067ab9 */ /* 0x000fe20000000a00 */
[----:B------:R-:W-:Y:S01]  /*8d10*/  ISETP.NE.AND P2, PT, R26, RZ, PT ;  /* 0x000000ff1a00720c */ /* 0x000fe20003f45270 */
[----:B------:R-:W-:-:S04]  /*8d20*/  IMAD.WIDE.U32 R4, R24, UR4, RZ ;  /* 0x0000000418047c25 */ /* 0x000fc8000f8e00ff */
[C---:B------:R-:W-:Y:S02]  /*8d30*/  IMAD R3, R0.reuse, UR4, RZ ;  /* 0x0000000400037c24 */ /* 0x040fe4000f8e02ff */
[----:B------:R-:W-:Y:S02]  /*8d40*/  IMAD R9, R0, UR6, RZ ;  /* 0x0000000600097c24 */ /* 0x000fe4000f8e02ff */
[C---:B------:R-:W-:Y:S01]  /*8d50*/  IMAD R3, R24.reuse, UR5, R3 ;  /* 0x0000000518037c24 */ /* 0x040fe2000f8e0203 */
[----:B------:R-:W-:Y:S01]  /*8d60*/  ULDC.64 UR4, c[0x0][0x3e8] ;  /* 0x0000fa0000047ab9 */ /* 0x000fe20000000a00 */
[----:B------:R-:W-:-:S04]  /*8d70*/  IMAD.WIDE.U32 R6, R24, UR6, RZ ;  /* 0x0000000618067c25 */ /* 0x000fc8000f8e00ff */
[----:B------:R-:W-:Y:S01]  /*8d80*/  IMAD R9, R24, UR7, R9 ;  /* 0x0000000718097c24 */ /* 0x000fe2000f8e0209 */
[----:B------:R-:W-:Y:S01]  /*8d90*/  ULDC.64 UR6, c[0x0][0x400] ;  /* 0x0001000000067ab9 */ /* 0x000fe20000000a00 */
[----:B------:R-:W-:Y:S01]  /*8da0*/  IMAD.IADD R5, R3, 0x1, R5 ;  /* 0x0000000103057824 */ /* 0x000fe200078e0205 */
[----:B------:R-:W-:Y:S01]  /*8db0*/  LEA R24, P0, R4, UR4, 0x1 ;  /* 0x0000000404187c11 */ /* 0x000fe2000f8008ff */
[----:B------:R-:W-:Y:S01]  /*8dc0*/  IMAD.IADD R3, R9, 0x1, R7 ;  /* 0x0000000109037824 */ /* 0x000fe200078e0207 */
[----:B------:R-:W-:Y:S02]  /*8dd0*/  LEA R27, P1, R6, UR6, 0x1 ;  /* 0x00000006061b7c11 */ /* 0x000fe4000f8208ff */
[----:B------:R-:W-:Y:S02]  /*8de0*/  LEA.HI.X R26, R4, UR5, R5, 0x1, P0 ;  /* 0x00000005041a7c11 */ /* 0x000fe400080f0c05 */
[----:B------:R-:W-:Y:S01]  /*8df0*/  LEA.HI.X R28, R6, UR7, R3, 0x1, P1 ;  /* 0x00000007061c7c11 */ /* 0x000fe200088f0c03 */
[----:B------:R-:W-:Y:S08]  /*8e00*/  @!P2 BRA `(.L_x_7080) ;  /* 0x000000000040a947 */ /* 0x000ff00003800000 */
        /* <DEDUP_REMOVED lines=15> */
[----:B-1----:R-:W-:Y:S05]  /*8f00*/  CALL.ABS.NOINC R14 ;  /* 0x000000000e007343 */ /* 0x002fea0003c00000 */
.L_x_7080:
[----:B------:R-:W-:Y:S01]  /*8f10*/  ULDC.U8 UR4, c[0x0][0x410] ;  /* 0x0001040000047ab9 */ /* 0x000fe20000000000 */
[----:B------:R-:W-:Y:S01]  /*8f20*/  BSSY B0, `(.L_x_7081) ;  /* 0x000035a000007945 */ /* 0x000fe20003800000 */
[----:B------:R-:W-:Y:S02]  /*8f30*/  ISETP.NE.AND P0, PT, RZ, UR4, PT ;  /* 0x00000004ff007c0c */ /* 0x000fe4000bf05270 */
[----:B------:R-:W-:Y:S02]  /*8f40*/  LEA R21, R196, UR40, 0x1 ;  /* 0x00000028c4157c11 */ /* 0x000fe4000f8e08ff */
[----:B------:R-:W-:-:S09]  /*8f50*/  LEA R5, R29, R153, 0x7 ;  /* 0x000000991d057211 */ /* 0x000fd200078e38ff */
[----:B------:R-:W-:Y:S05]  /*8f60*/  @!P0 BRA `(.L_x_7082) ;  /* 0x0000001800988947 */ /* 0x000fea0003800000 */
[----:B------:R-:W-:-:S03]  /*8f70*/  UMOV UR4, 0xffffffff ;  /* 0xffffffff00047882 */ /* 0x000fc60000000000 */
[----:B------:R-:W-:Y:S05]  /*8f80*/  BRA.DIV UR4, `(.L_x_7083) ;  /* 0x0000014604d87947 */ /* 0x000fea000b800000 */
[----:B------:R0:W1:Y:S04]  /*8f90*/  SHFL.IDX PT, R0, R26, RZ, 0x181f ;  /* 0x00181fff1a007589 */ /* 0x00006800000e0000 */
[----:B------:R0:W3:Y:S04]  /*8fa0*/  SHFL.IDX PT, R3, R24, RZ, 0x181f ;  /* 0x00181fff18037589 */ /* 0x0000e800000e0000 */
[----:B------:R0:W4:Y:S04]  /*8fb0*/  SHFL.IDX PT, R4, R28, RZ, 0x181f ;  /* 0x00181fff1c047589 */ /* 0x00012800000e0000 */
[----:B------:R0:W0:Y:S02]  /*8fc0*/  SHFL.IDX PT, R14, R27, RZ, 0x181f ;  /* 0x00181fff1b0e7589 */ /* 0x00002400000e0000 */
.L_x_7350:
[----:B------:R-:W-:Y:S01]  /*8fd0*/  ULDC UR4, c[0x0][0x448] ;  /* 0x0001120000047ab9 */ /* 0x000fe20000000800 */
[----:B------:R-:W-:Y:S01]  /*8fe0*/  BSSY B1, `(.L_x_7084) ;  /* 0x000001d000017945 */ /* 0x000fe20003800000 */
[----:B------:R-:W-:Y:S01]  /*8ff0*/  IMAD R94, R94, UR4, RZ ;  /* 0x000000045e5e7c24 */ /* 0x000fe2000f8e02ff */
[----:B------:R-:W-:Y:S02]  /*9000*/  CS2R R6, SRZ ;  /* 0x0000000000067805 */ /* 0x000fe4000001ff00 */
[----:B------:R-:W-:Y:S02]  /*9010*/  CS2R R8, SRZ ;  /* 0x0000000000087805 */ /* 0x000fe4000001ff00 */
[----:B------:R-:W-:Y:S02]  /*9020*/  CS2R R10, SRZ ;  /* 0x00000000000a7805 */ /* 0x000fe4000001ff00 */
[----:B--2---:R-:W-:Y:S02]  /*9030*/  CS2R R12, SRZ ;  /* 0x00000000000c7805 */ /* 0x004fe4000001ff00 */
[----:B------:R-:W-:-:S13]  /*9040*/  ISETP.GE.AND P0, PT, R5, R94, PT ;  /* 0x0000005e0500720c */ /* 0x000fda0003f06270 */
[----:B------:R-:W-:Y:S05]  /*9050*/  @P0 BRA `(.L_x_7085) ;  /* 0x0000000000540947 */ /* 0x000fea0003800000 */
[----:B------:R-:W-:Y:S01]  /*9060*/  ULDC UR4, c[0x0][0x3f4] ;  /* 0x0000fd0000047ab9 */ /* 0x000fe20000000800 */
[----:B------:R-:W-:Y:S02]  /*9070*/  CS2R R12, SRZ ;  /* 0x00000000000c7805 */ /* 0x000fe4000001ff00 */
[----:B------:R-:W-:Y:S02]  /*9080*/  ISETP.GE.AND P4, PT, R18, UR4, PT ;  /* 0x0000000412007c0c */ /* 0x000fe4000bf86270 */
[----:B------:R-:W-:Y:S02]  /*9090*/  CS2R R8, SRZ ;  /* 0x0000000000087805 */ /* 0x000fe4000001ff00 */
[----:B------:R-:W-:-:S09]  /*90a0*/  ISETP.GE.AND P5, PT, R152, UR4, PT ;  /* 0x0000000498007c0c */ /* 0x000fd2000bfa6270 */
[C---:B------:R-:W-:Y:S01]  /*90b0*/  @!P4 IMAD.SHL.U32 R30, R18.reuse, 0x2, RZ ;  /* 0x00000002121ec824 */ /* 0x040fe200078e00ff */
[----:B------:R-:W-:-:S03]  /*90c0*/  @!P4 SHF.L.U64.HI R5, R18, 0x1, R19 ;  /* 0x000000011205c819 */ /* 0x000fc60000010213 */
[C---:B---3--:R-:W-:Y:S02]  /*90d0*/  @!P5 IADD3 R32, P2, R3.reuse, R220, RZ ;  /* 0x000000dc0320d210 */ /* 0x048fe40007f5e0ff */
[-C--:B0-----:R-:W-:Y:S02]  /*90e0*/  @!P4 IADD3 R26, P0, R3, R30.reuse, RZ ;  /* 0x0000001e031ac210 */ /* 0x081fe40007f1e0ff */
[C---:B------:R-:W-:Y:S02]  /*90f0*/  @!P4 IADD3 R30, P1, R14.reuse, R30, RZ ;  /* 0x0000001e0e1ec210 */ /* 0x040fe40007f3e0ff */
[----:B------:R-:W-:Y:S02]  /*9100*/  CS2R R10, SRZ ;  /* 0x00000000000a7805 */ /* 0x000fe4000001ff00 */
[----:B------:R-:W-:Y:S02]  /*9110*/  @!P5 IADD3 R14, P3, R14, R220, RZ ;  /* 0x000000dc0e0ed210 */ /* 0x000fe40007f7e0ff */
[----:B------:R-:W-:Y:S01]  /*9120*/  CS2R R6, SRZ ;  /* 0x0000000000067805 */ /* 0x000fe2000001ff00 */
[C---:B-1----:R-:W-:Y:S01]  /*9130*/  @!P5 IMAD.X R33, R0.reuse, 0x1, R219, P2 ;  /* 0x000000010021d824 */ /* 0x042fe200010e06db */
[----:B------:R-:W-:Y:S01]  /*9140*/  @!P4 IADD3.X R27, R0, R5, RZ, P0, !PT ;  /* 0x00000005001bc210 */ /* 0x000fe200007fe4ff */
[----:B----4-:R-:W-:-:S02]  /*9150*/  @!P4 IMAD.X R31, R4, 0x1, R5, P1 ;  /* 0x00000001041fc824 */ /* 0x010fc400008e0605 */
[----:B------:R-:W-:Y:S01]  /*9160*/  @!P5 IMAD.X R15, R4, 0x1, R219, P3 ;  /* 0x00000001040fd824 */ /* 0x000fe200018e06db */
[----:B------:R2:W5:Y:S04]  /*9170*/  @!P5 LD.E.64 R12, desc[UR42][R32.64] ;  /* 0x0000002a200cd980 */ /* 0x000568000c101b00 */
[----:B------:R2:W5:Y:S04]  /*9180*/  @!P5 LD.E.64 R8, desc[UR42][R14.64] ;  /* 0x0000002a0e08d980 */ /* 0x000568000c101b00 */
[----:B------:R2:W5:Y:S04]  /*9190*/  @!P4 LD.E.64 R10, desc[UR42][R26.64] ;  /* 0x0000002a1a0ac980 */ /* 0x000568000c101b00 */
[----:B------:R2:W5:Y:S02]  /*91a0*/  @!P4 LD.E.64 R6, desc[UR42][R30.64] ;  /* 0x0000002a1e06c980 */ /* 0x000564000c101b00 */
.L_x_7085:
[----:B------:R-:W-:Y:S05]  /*91b0*/  BSYNC B1 ;  /* 0x0000000000017941 */ /* 0x000fea0003800000 */
.L_x_7084:
[----:B------:R-:W-:Y:S01]  /*91c0*/  ULEA.HI UR4, UR39, UR39, URZ, 0x1 ;  /* 0x0000002727047291 */ /* 0x000fe2000f8f083f */
[----:B---3--:R-:W-:Y:S01]  /*91d0*/  IMAD R3, R29, -0x80, R94 ;  /* 0xffffff801d037824 */ /* 0x008fe200078e025e */
[--C-:B0-2--5:R-:W-:Y:S01]  /*91e0*/  SHF.R.U64 R26, R12, 0x10, R13.reuse ;  /* 0x000000100c1a7819 */ /* 0x125fe2000000120d */
[--C-:B------:R-:W-:Y:S01]  /*91f0*/  IMAD.MOV.U32 R15, RZ, RZ, R13.reuse ;  /* 0x000000ffff0f7224 */ /* 0x100fe200078e000d */
[----:B------:R-:W-:Y:S01]  /*9200*/  ULOP3.LUT UR4, UR4, 0xfffffffe, URZ, 0xc0, !UPT ;  /* 0xfffffffe04047892 */ /* 0x000fe2000f8ec03f */
[----:B------:R-:W-:Y:S01]  /*9210*/  SHF.R.U32.HI R27, RZ, 0x10, R13 ;  /* 0x00000010ff1b7819 */ /* 0x000fe2000001160d */
[----:B-1----:R-:W-:Y:S01]  /*9220*/  IMAD.MOV.U32 R0, RZ, RZ, R10 ;  /* 0x000000ffff007224 */ /* 0x002fe200078e000a */
[----:B----4-:R-:W-:Y:S01]  /*9230*/  MOV R4, R7 ;  /* 0x0000000700047202 */ /* 0x010fe20000000f00 */
[----:B------:R-:W-:Y:S01]  /*9240*/  UIADD3 UR4, UR39, -UR4, URZ ;  /* 0x8000000427047290 */ /* 0x000fe2000fffe03f */
[----:B------:R-:W-:Y:S01]  /*9250*/  IMAD.MOV.U32 R14, RZ, RZ, R11 ;  /* 0x000000ffff0e7224 */ /* 0x000fe200078e000b */
[--C-:B------:R-:W-:Y:S01]  /*9260*/  SHF.R.U64 R28, R6, 0x10, R7.reuse ;  /* 0x00000010061c7819 */ /* 0x100fe20000001207 */
[----:B------:R-:W-:Y:S01]  /*9270*/  IMAD.MOV.U32 R13, RZ, RZ, R6 ;  /* 0x000000ffff0d7224 */ /* 0x000fe200078e0006 */
[----:B------:R-:W-:Y:S01]  /*9280*/  SHF.R.U32.HI R29, RZ, 0x10, R7 ;  /* 0x00000010ff1d7819 */ /* 0x000fe20000011607 */
[----:B------:R-:W-:Y:S01]  /*9290*/  IMAD.MOV.U32 R6, RZ, RZ, R8 ;  /* 0x000000ffff067224 */ /* 0x000fe200078e0008 */
[----:B------:R-:W-:Y:S01]  /*92a0*/  MOV R5, UR4 ;  /* 0x0000000400057c02 */ /* 0x000fe20008000f00 */
[----:B------:R-:W-:Y:S01]  /*92b0*/  IMAD.MOV.U32 R7, RZ, RZ, R9 ;  /* 0x000000ffff077224 */ /* 0x000fe200078e0009 */
[----:B------:R-:W-:Y:S01]  /*92c0*/  SHF.R.U64 R20, R10, 0x10, R11 ;  /* 0x000000100a147819 */ /* 0x000fe2000000120b */
[----:B------:R-:W-:Y:S01]  /*92d0*/  BSSY B1, `(.L_x_7086) ;  /* 0x0000011000017945 */ /* 0x000fe20003800000 */
[----:B------:R-:W-:-:S02]  /*92e0*/  SHF.L.U32 R5, R5, 0x1f, RZ ;  /* 0x0000001f05057819 */ /* 0x000fc400000006ff */
[----:B------:R-:W-:Y:S02]  /*92f0*/  SHF.R.U64 R30, R8, 0x10, R9 ;  /* 0x00000010081e7819 */ /* 0x000fe40000001209 */
[----:B------:R-:W0:Y:S01]  /*9300*/  SYNCS.PHASECHK.TRANS64.TRYWAIT P0, [R156+URZ+0x28800], R5 ;  /* 0x028800059c0075a7 */ /* 0x000e22000800017f */
[----:B------:R-:W-:Y:S02]  /*9310*/  SHF.R.U32.HI R24, RZ, 0x10, R11 ;  /* 0x00000010ff187819 */ /* 0x000fe4000001160b */
[----:B------:R-:W-:Y:S02]  /*9320*/  MOV R10, R12 ;  /* 0x0000000c000a7202 */ /* 0x000fe40000000f00 */
[----:B------:R-:W-:Y:S02]  /*9330*/  VIMNMX R8, R3, 0x80, PT ;  /* 0x0000008003087848 */ /* 0x000fe40003fe0100 */
[----:B------:R-:W-:Y:S02]  /*9340*/  SHF.R.U32.HI R31, RZ, 0x10, R9 ;  /* 0x00000010ff1f7819 */ /* 0x000fe40000011609 */
[----:B------:R-:W-:-:S02]  /*9350*/  PRMT R11, R0, 0x5410, R14 ;  /* 0x00005410000b7816 */ /* 0x000fc4000000000e */
[----:B------:R-:W-:Y:S02]  /*9360*/  PRMT R12, R20, 0x5410, R24 ;  /* 0x00005410140c7816 */ /* 0x000fe40000000018 */
[----:B------:R-:W-:Y:S02]  /*9370*/  PRMT R0, R10, 0x5410, R15 ;  /* 0x000054100a007816 */ /* 0x000fe4000000000f */
[----:B------:R-:W-:Y:S02]  /*9380*/  PRMT R3, R26, 0x5410, R27 ;  /* 0x000054101a037816 */ /* 0x000fe4000000001b */
[----:B------:R-:W-:Y:S02]  /*9390*/  ISETP.GE.AND P1, PT, R153, R8, PT ;  /* 0x000000089900720c */ /* 0x000fe40003f26270 */
[----:B------:R-:W-:Y:S02]  /*93a0*/  PRMT R13, R13, 0x5410, R4 ;  /* 0x000054100d0d7816 */ /* 0x000fe40000000004 */
[----:B------:R-:W-:-:S02]  /*93b0*/  PRMT R14, R28, 0x5410, R29 ;  /* 0x000054101c0e7816 */ /* 0x000fc4000000001d */
[----:B------:R-:W-:Y:S01]  /*93c0*/  PRMT R9, R6, 0x5410, R7 ;  /* 0x0000541006097816 */ /* 0x000fe20000000007 */
[----:B0-----:R-:W-:Y:S06]  /*93d0*/  @!P0 BRA `(.L_x_7087) ;  /* 0x0000014400348947 */ /* 0x001fec0003800000 */
.L_x_7351:
[----:B------:R-:W-:Y:S05]  /*93e0*/  BSYNC B1 ;  /* 0x0000000000017941 */ /* 0x000fea0003800000 */
.L_x_7086:
[----:B------:R-:W-:Y:S01]  /*93f0*/  BSSY B1, `(.L_x_7088) ;  /* 0x0000056000017945 */ /* 0x000fe20003800000 */
[----:B------:R-:W-:-:S03]  /*9400*/  PRMT R10, R30, 0x5410, R31 ;  /* 0x000054101e0a7816 */ /* 0x000fc6000000001f */
[----:B------:R-:W-:Y:S05]  /*9410*/  @P1 BRA `(.L_x_7089) ;  /* 0x00000004004c1947 */ /* 0x000fea0003800000 */
[----:B0-----:R-:W0:Y:S01]  /*9420*/  LDC R5, c[0x0][0x3f4] ;  /* 0x0000fd00ff057b82 */ /* 0x001e220000000800 */
[----:B------:R-:W-:Y:S01]  /*9430*/  BSSY B2, `(.L_x_7090) ;  /* 0x000002a000027945 */ /* 0x000fe20003800000 */
[-C--:B0-----:R-:W-:Y:S02]  /*9440*/  ISETP.GE.AND P0, PT, R18, R5.reuse, PT ;  /* 0x000000051200720c */ /* 0x081fe40003f06270 */
[----:B------:R-:W-:-:S11]  /*9450*/  ISETP.GE.AND P1, PT, R152, R5, PT ;  /* 0x000000059800720c */ /* 0x000fd60003f26270 */
[----:B------:R-:W-:Y:S05]  /*9460*/  @P0 BRA `(.L_x_7091) ;  /* 0x0000000000980947 */ /* 0x000fea0003800000 */
[----:B------:R-:W0:Y:S01]  /*9470*/  LDS.128 R4, [R21] ;  /* 0x0000000015047984 */ /* 0x000e220000000c00 */
        /* <DEDUP_REMOVED lines=25> */
[----:B------:R-:W-:Y:S01]  /*9610*/  FMUL.FTZ R28, R6, R5 ;  /* 0x00000005061c7220 */ /* 0x000fe20000410000 */
        /* <DEDUP_REMOVED lines=11> */
.L_x_7091:
[----:B------:R-:W-:Y:S05]  /*96d0*/  BSYNC B2 ;  /* 0x0000000000027941 */ /* 0x000fea0003800000 */
.L_x_7090:
        /* <DEDUP_REMOVED lines=39> */
.L_x_7089:
[----:B------:R-:W-:Y:S05]  /*9950*/  BSYNC B1 ;  /* 0x0000000000017941 */ /* 0x000fea0003800000 */
.L_x_7088:
[----:B01----:R-:W-:Y:S01]  /*9960*/  IADD3 R4, R153, 0x20, RZ ;  /* 0x0000002099047810 */ /* 0x003fe20007ffe0ff */
[----:B------:R-:W-:Y:S03]  /*9970*/  BSSY B1, `(.L_x_7092) ;  /* 0x0000056000017945 */ /* 0x000fe60003800000 */
[----:B------:R-:W-:-:S13]  /*9980*/  ISETP.GE.AND P0, PT, R4, R8, PT ;  /* 0x000000080400720c */ /* 0x000fda0003f06270 */
[----:B------:R-:W-:Y:S05]  /*9990*/  @P0 BRA `(.L_x_7093) ;  /* 0x00000004004c0947 */ /* 0x000fea0003800000 */
[----:B------:R-:W0:Y:S01]  /*99a0*/  LDC R5, c[0x0][0x3f4] ;  /* 0x0000fd00ff057b82 */ /* 0x000e220000000800 */
[----:B------:R-:W-:Y:S01]  /*99b0*/  BSSY B2, `(.L_x_7094) ;  /* 0x000002a000027945 */ /* 0x000fe20003800000 */
[-C--:B0-----:R-:W-:Y:S02]  /*99c0*/  ISETP.GE.AND P0, PT, R18, R5.reuse, PT ;  /* 0x000000051200720c */ /* 0x081fe40003f06270 */
[----:B------:R-:W-:-:S11]  /*99d0*/  ISETP.GE.AND P1, PT, R152, R5, PT ;  /* 0x000000059800720c */ /* 0x000fd60003f26270 */
[----:B------:R-:W-:Y:S05]  /*99e0*/  @P0 BRA `(.L_x_7095) ;  /* 0x0000000000980947 */ /* 0x000fea0003800000 */
[----:B------:R-:W0:Y:S01]  /*99f0*/  LDS.128 R4, [R21+0x1000] ;  /* 0x0010000015047984 */ /* 0x000e220000000c00 */
[----:B------:R-:W-:Y:S02]  /*9a00*/  HADD2.F32 R31, -RZ, R13.H0_H0 ;  /* 0x2000000dff1f7230 */ /* 0x000fe40000004100 */
[----:B------:R-:W-:Y:S02]  /*9a10*/  HADD2.F32 R29, -RZ, R11.H0_H0 ;  /* 0x2000000bff1d7230 */ /* 0x000fe40000004100 */
[----:B------:R-:W-:Y:S02]  /*9a20*/  HADD2.F32 R34, -RZ, R14.H0_H0 ;  /* 0x2000000eff227230 */ /* 0x000fe40000004100 */
[----:B------:R-:W-:Y:S02]  /*9a30*/  HADD2.F32 R32, -RZ, R12.H0_H0 ;  /* 0x2000000cff207230 */ /* 0x000fe40000004100 */
[----:B------:R-:W-:Y:S02]  /*9a40*/  HADD2.F32 R36, -RZ, R14.H1_H1 ;  /* 0x3000000eff247230 */ /* 0x000fe40000004100 */
[----:B0-----:R-:W-:-:S02]  /*9a50*/  HADD2.F32 R15, -RZ, R4.H0_H0 ;  /* 0x20000004ff0f7230 */ /* 0x001fc40000004100 */
[----:B------:R-:W-:Y:S02]  /*9a60*/  HADD2.F32 R4, -RZ, R4.H1_H1 ;  /* 0x30000004ff047230 */ /* 0x000fe40000004100 */
        /* <DEDUP_REMOVED lines=10> */
[----:B------:R-:W-:Y:S02]  /*9b10*/  HADD2.F32 R7, -RZ, R7.H1_H1 ;  /* 0x30000007ff077230 */ /* 0x000fe40000004100 */
[-C--:B------:R-:W-:Y:S01]  /*9b20*/  FFMA.FTZ R5, R32, R20.reuse, -R27 ;  /* 0x0000001420057223 */ /* 0x080fe2000001081b */
[----:B------:R-:W-:Y:S02]  /*9b30*/  HADD2.F32 R6, -RZ, R6.H1_H1 ;  /* 0x30000006ff067230 */ /* 0x000fe40000004100 */
[----:B------:R-:W-:Y:S01]  /*9b40*/  FFMA.FTZ R20, R34, R20, R29 ;  /* 0x0000001422147223 */ /* 0x000fe2000001001d */
[----:B------:R-:W-:Y:S02]  /*9b50*/  HADD2.F32 R32, -RZ, R13.H1_H1 ;  /* 0x3000000dff207230 */ /* 0x000fe40000004100 */
[----:B------:R-:W-:Y:S01]  /*9b60*/  FMUL.FTZ R31, R36, R7 ;  /* 0x00000007241f7220 */ /* 0x000fe20000410000 */
[----:B------:R-:W-:Y:S01]  /*9b70*/  HADD2.F32 R28, -RZ, R11.H1_H1 ;  /* 0x3000000bff1c7230 */ /* 0x000fe20000004100 */
[----:B------:R-:W-:Y:S01]  /*9b80*/  F2FP.F16.F32.PACK_AB R4, R15, R4 ;  /* 0x000000040f04723e */ /* 0x000fe200000000ff */
[----:B------:R-:W-:-:S02]  /*9b90*/  HADD2.F32 R30, -RZ, R12.H1_H1 ;  /* 0x3000000cff1e7230 */ /* 0x000fc40000004100 */
[-C--:B------:R-:W-:Y:S01]  /*9ba0*/  FMUL.FTZ R27, R32, R6.reuse ;  /* 0x00000006201b7220 */ /* 0x080fe20000410000 */
[----:B------:R-:W-:Y:S01]  /*9bb0*/  F2FP.F16.F32.PACK_AB R5, R20, R5 ;  /* 0x000000051405723e */ /* 0x000fe200000000ff */
[----:B------:R-:W-:Y:S01]  /*9bc0*/  FMUL.FTZ R29, R28, R6 ;  /* 0x000000061c1d7220 */ /* 0x000fe20000410000 */
[C---:B------:R-:W-:Y:S01]  /*9bd0*/  FMUL.FTZ R33, R30.reuse, R7 ;  /* 0x000000071e217220 */ /* 0x040fe20000410000 */
[----:B------:R-:W-:Y:S01]  /*9be0*/  FFMA.FTZ R7, R30, R26, -R31 ;  /* 0x0000001a1e077223 */ /* 0x000fe2000001081f */
[-C--:B------:R-:W-:Y:S01]  /*9bf0*/  FFMA.FTZ R6, R28, R24.reuse, -R27 ;  /* 0x000000181c067223 */ /* 0x080fe2000001081b */
[----:B------:R-:W-:Y:S01]  /*9c00*/  FFMA.FTZ R29, R32, R24, R29 ;  /* 0x00000018201d7223 */ /* 0x000fe2000001001d */
[----:B------:R-:W-:-:S04]  /*9c10*/  FFMA.FTZ R26, R36, R26, R33 ;  /* 0x0000001a241a7223 */ /* 0x000fc80000010021 */
[----:B------:R-:W-:Y:S02]  /*9c20*/  F2FP.F16.F32.PACK_AB R6, R29, R6 ;  /* 0x000000061d06723e */ /* 0x000fe400000000ff */
[----:B------:R-:W-:-:S05]  /*9c30*/  F2FP.F16.F32.PACK_AB R7, R26, R7 ;  /* 0x000000071a07723e */ /* 0x000fca00000000ff */
[----:B------:R0:W-:Y:S02]  /*9c40*/  STS.128 [R21+0x1000], R4 ;  /* 0x0010000415007388 */ /* 0x0001e40000000c00 */
.L_x_7095:
[----:B------:R-:W-:Y:S05]  /*9c50*/  BSYNC B2 ;  /* 0x0000000000027941 */ /* 0x000fea0003800000 */
.L_x_7094:
[----:B------:R-:W-:Y:S05]  /*9c60*/  @P1 BRA `(.L_x_7093) ;  /* 0x0000000000981947 */ /* 0x000fea0003800000 */
[----:B0-----:R-:W0:Y:S01]  /*9c70*/  LDS.128 R4, [R21+0x5000] ;  /* 0x0050000015047984 */ /* 0x001e220000000c00 */
[----:B------:R-:W-:Y:S02]  /*9c80*/  HADD2.F32 R31, -RZ, R9.H0_H0 ;  /* 0x20000009ff1f7230 */ /* 0x000fe40000004100 */
[----:B------:R-:W-:Y:S02]  /*9c90*/  HADD2.F32 R29, -RZ, R0.H0_H0 ;  /* 0x20000000ff1d7230 */ /* 0x000fe40000004100 */
[--C-:B------:R-:W-:Y:S02]  /*9ca0*/  HADD2.F32 R34, -RZ, R10.reuse.H0_H0 ;  /* 0x2000000aff227230 */ /* 0x100fe40000004100 */
        /* <DEDUP_REMOVED lines=34> */
.L_x_7093:
[----:B------:R-:W-:Y:S05]  /*9ed0*/  BSYNC B1 ;  /* 0x0000000000017941 */ /* 0x000fea0003800000 */
.L_x_7092:
[----:B01----:R-:W-:Y:S01]  /*9ee0*/  VIADD R4, R153, 0x40 ;  /* 0x0000004099047836 */ /* 0x003fe20000000000 */
[----:B------:R-:W-:Y:S04]  /*9ef0*/  BSSY B1, `(.L_x_7096) ;  /* 0x0000056000017945 */ /* 0x000fe80003800000 */
        /* <DEDUP_REMOVED lines=45> */
.L_x_7099:
[----:B------:R-:W-:Y:S05]  /*a1d0*/  BSYNC B2 ;  /* 0x0000000000027941 */ /* 0x000fea0003800000 */
.L_x_7098:
        /* <DEDUP_REMOVED lines=39> */
.L_x_7097:
[----:B------:R-:W-:Y:S05]  /*a450*/  BSYNC B1 ;  /* 0x0000000000017941 */ /* 0x000fea0003800000 */
.L_x_7096:
[----:B01----:R-:W-:-:S05]  /*a460*/  VIADD R4, R153, 0x60 ;  /* 0x0000006099047836 */ /* 0x003fca0000000000 */
        /* <DEDUP_REMOVED lines=21> */
[-C--:B------:R-:W-:Y:S01]  /*a5c0*/  FMUL.FTZ R26, R33, R5.reuse ;  /* 0x00000005211a7220 */ /* 0x080fe20000410000 */
[-C--:B------:R-:W-:Y:S01]  /*a5d0*/  FFMA.FTZ R4, R28, R8.reuse, -R27 ;  /* 0x000000081c047223 */ /* 0x080fe2000001081b */
[----:B------:R-:W-:Y:S01]  /*a5e0*/  FFMA.FTZ R29, R30, R8, R29 ;  /* 0x000000081e1d7223 */ /* 0x000fe2000001001d */
[C---:B------:R-:W-:Y:S01]  /*a5f0*/  FMUL.FTZ R8, R31.reuse, R5 ;  /* 0x000000051f087220 */ /* 0x040fe20000410000 */
[--C-:B------:R-:W-:Y:S02]  /*a600*/  HADD2.F32 R20, -RZ, R6.reuse.H0_H0 ;  /* 0x20000006ff147230 */ /* 0x100fe40000004100 */
[-C--:B------:R-:W-:Y:S01]  /*a610*/  FFMA.FTZ R5, R31, R15.reuse, -R26 ;  /* 0x0000000f1f057223 */ /* 0x080fe2000001081a */
[----:B------:R-:W-:Y:S02]  /*a620*/  HADD2.F32 R7, -RZ, R7.H1_H1 ;  /* 0x30000007ff077230 */ /* 0x000fe40000004100 */
[----:B------:R-:W-:Y:S01]  /*a630*/  FFMA.FTZ R8, R33, R15, R8 ;  /* 0x0000000f21087223 */ /* 0x000fe20000010008 */
[----:B------:R-:W-:Y:S01]  /*a640*/  HADD2.F32 R6, -RZ, R6.H1_H1 ;  /* 0x30000006ff067230 */ /* 0x000fe20000004100 */
[----:B------:R-:W-:Y:S01]  /*a650*/  F2FP.F16.F32.PACK_AB R4, R29, R4 ;  /* 0x000000041d04723e */ /* 0x000fe200000000ff */
[----:B------:R-:W-:-:S02]  /*a660*/  HADD2.F32 R28, -RZ, R13.H1_H1 ;  /* 0x3000000dff1c7230 */ /* 0x000fc40000004100 */
[-C--:B------:R-:W-:Y:S01]  /*a670*/  FMUL.FTZ R15, R14, R7.reuse ;  /* 0x000000070e0f7220 */ /* 0x080fe20000410000 */
[----:B------:R-:W-:Y:S02]  /*a680*/  HADD2.F32 R26, -RZ, R11.H1_H1 ;  /* 0x3000000bff1a7230 */ /* 0x000fe40000004100 */
[----:B------:R-:W-:Y:S01]  /*a690*/  FMUL.FTZ R27, R12, R7 ;  /* 0x000000070c1b7220 */ /* 0x000fe20000410000 */
[----:B------:R-:W-:Y:S01]  /*a6a0*/  F2FP.F16.F32.PACK_AB R5, R8, R5 ;  /* 0x000000050805723e */ /* 0x000fe200000000ff */
[----:B------:R-:W-:Y:S01]  /*a6b0*/  FMUL.FTZ R11, R28, R6 ;  /* 0x000000061c0b7220 */ /* 0x000fe20000410000 */
[----:B------:R-:W-:Y:S01]  /*a6c0*/  FFMA.FTZ R7, R12, R24, -R15 ;  /* 0x000000180c077223 */ /* 0x000fe2000001080f */
[----:B------:R-:W-:Y:S01]  /*a6d0*/  FMUL.FTZ R13, R26, R6 ;  /* 0x000000061a0d7220 */ /* 0x000fe20000410000 */
[----:B------:R-:W-:Y:S01]  /*a6e0*/  FFMA.FTZ R24, R14, R24, R27 ;  /* 0x000000180e187223 */ /* 0x000fe2000001001b */
[-C--:B------:R-:W-:Y:S02]  /*a6f0*/  FFMA.FTZ R6, R26, R20.reuse, -R11 ;  /* 0x000000141a067223 */ /* 0x080fe4000001080b */
[----:B------:R-:W-:-:S02]  /*a700*/  FFMA.FTZ R13, R28, R20, R13 ;  /* 0x000000141c0d7223 */ /* 0x000fc4000001000d */
[----:B------:R-:W-:-:S03]  /*a710*/  F2FP.F16.F32.PACK_AB R7, R24, R7 ;  /* 0x000000071807723e */ /* 0x000fc600000000ff */
[----:B------:R-:W-:-:S05]  /*a720*/  F2FP.F16.F32.PACK_AB R6, R13, R6 ;  /* 0x000000060d06723e */ /* 0x000fca00000000ff */
[----:B------:R0:W-:Y:S02]  /*a730*/  STS.128 [R21+0x3000], R4 ;  /* 0x0030000415007388 */ /* 0x0001e40000000c00 */
.L_x_7102:
[----:B------:R-:W-:Y:S05]  /*a740*/  BSYNC B1 ;  /* 0x0000000000017941 */ /* 0x000fea0003800000 */
.L_x_7101:
        /* <DEDUP_REMOVED lines=27> */
[----:B------:R-:W-:Y:S02]  /*a900*/  HADD2.F32 R15, -RZ, R3.H1_H1 ;  /* 0x30000003ff0f7230 */ /* 0x000fe40000004100 */
[-C--:B------:R-:W-:Y:S01]  /*a910*/  FMUL.FTZ R3, R20, R6.reuse ;  /* 0x0000000614037220 */ /* 0x080fe20000410000 */
[C---:B------:R-:W-:Y:S01]  /*a920*/  FMUL.FTZ R9, R14.reuse, R6 ;  /* 0x000000060e097220 */ /* 0x040fe20000410000 */
[-C--:B------:R-:W-:Y:S01]  /*a930*/  FMUL.FTZ R0, R29, R7.reuse ;  /* 0x000000071d007220 */ /* 0x080fe20000410000 */
[C---:B------:R-:W-:Y:S01]  /*a940*/  FMUL.FTZ R10, R15.reuse, R7 ;  /* 0x000000070f0a7220 */ /* 0x040fe20000410000 */
[-C--:B------:R-:W-:Y:S01]  /*a950*/  FFMA.FTZ R3, R14, R12.reuse, -R3 ;  /* 0x0000000c0e037223 */ /* 0x080fe20000010803 */
[----:B------:R-:W-:Y:S01]  /*a960*/  FFMA.FTZ R6, R20, R12, R9 ;  /* 0x0000000c14067223 */ /* 0x000fe20000010009 */
[-C--:B------:R-:W-:Y:S01]  /*a970*/  FFMA.FTZ R0, R15, R13.reuse, -R0 ;  /* 0x0000000d0f007223 */ /* 0x080fe20000010800 */
[----:B------:R-:W-:-:S03]  /*a980*/  FFMA.FTZ R7, R29, R13, R10 ;  /* 0x0000000d1d077223 */ /* 0x000fc6000001000a */
[----:B------:R-:W-:Y:S02]  /*a990*/  F2FP.F16.F32.PACK_AB R6, R6, R3 ;  /* 0x000000030606723e */ /* 0x000fe400000000ff */
[----:B------:R-:W-:-:S05]  /*a9a0*/  F2FP.F16.F32.PACK_AB R7, R7, R0 ;  /* 0x000000000707723e */ /* 0x000fca00000000ff */
[----:B------:R1:W-:Y:S01]  /*a9b0*/  STS.128 [R21+0x7000], R4 ;  /* 0x0070000415007388 */ /* 0x0003e20000000c00 */
[----:B------:R-:W-:Y:S05]  /*a9c0*/  BRA `(.L_x_7100) ;  /* 0x0000001800bc7947 */ /* 0x000fea0003800000 */
.L_x_7082:
[----:B------:R-:W-:-:S03]  /*a9d0*/  UMOV UR4, 0xffffffff ;  /* 0xffffffff00047882 */ /* 0x000fc60000000000 */
[----:B------:R-:W-:Y:S05]  /*a9e0*/  BRA.DIV UR4, `(.L_x_7103) ;  /* 0x0000012e04c47947 */ /* 0x000fea000b800000 */
[----:B------:R0:W1:Y:S04]  /*a9f0*/  SHFL.IDX PT, R0, R26, RZ, 0x181f ;  /* 0x00181fff1a007589 */ /* 0x00006800000e0000 */
[----:B------:R0:W3:Y:S04]  /*aa00*/  SHFL.IDX PT, R3, R24, RZ, 0x181f ;  /* 0x00181fff18037589 */ /* 0x0000e800000e0000 */
[----:B------:R0:W4:Y:S04]  /*aa10*/  SHFL.IDX PT, R20, R28, RZ, 0x181f ;  /* 0x00181fff1c147589 */ /* 0x00012800000e0000 */
[----:B------:R0:W0:Y:S02]  /*aa20*/  SHFL.IDX PT, R14, R27, RZ, 0x181f ;  /* 0x00181fff1b0e7589 */ /* 0x00002400000e0000 */
.L_x_7357:
[----:B------:R-:W-:Y:S01]  /*aa30*/  ULDC UR4, c[0x0][0x448] ;  /* 0x0001120000047ab9 */ /* 0x000fe20000000800 */
[----:B------:R-:W-:Y:S01]  /*aa40*/  BSSY B1, `(.L_x_7104) ;  /* 0x0000014000017945 */ /* 0x000fe20003800000 */
[----:B------:R-:W-:Y:S01]  /*aa50*/  IMAD R94, R94, UR4, RZ ;  /* 0x000000045e5e7c24 */ /* 0x000fe2000f8e02ff */
[----:B------:R-:W-:Y:S02]  /*aa60*/  CS2R R6, SRZ ;  /* 0x0000000000067805 */ /* 0x000fe4000001ff00 */
[----:B------:R-:W-:Y:S02]  /*aa70*/  CS2R R8, SRZ ;  /* 0x0000000000087805 */ /* 0x000fe4000001ff00 */
[----:B------:R-:W-:Y:S02]  /*aa80*/  CS2R R10, SRZ ;  /* 0x00000000000a7805 */ /* 0x000fe4000001ff00 */
[----:B------:R-:W-:Y:S02]  /*aa90*/  ISETP.GE.AND P0, PT, R5, R94, PT ;  /* 0x0000005e0500720c */ /* 0x000fe40003f06270 */
[----:B------:R-:W-:-:S11]  /*aaa0*/  CS2R R4, SRZ ;  /* 0x0000000000047805 */ /* 0x000fd6000001ff00 */
[----:B------:R-:W-:Y:S05]  /*aab0*/  @P0 BRA `(.L_x_7105) ;  /* 0x0000000000300947 */ /* 0x000fea0003800000 */
[----:B------:R-:W-:Y:S01]  /*aac0*/  ULDC UR4, c[0x0][0x3f4] ;  /* 0x0000fd0000047ab9 */ /* 0x000fe20000000800 */
[C---:B------:R-:W-:Y:S02]  /*aad0*/  SHF.L.U32 R15, R16.reuse, 0x1, RZ ;  /* 0x00000001100f7819 */ /* 0x040fe400000006ff */
[C---:B------:R-:W-:Y:S02]  /*aae0*/  ISETP.GE.AND P2, PT, R16.reuse, UR4, PT ;  /* 0x0000000410007c0c */ /* 0x040fe4000bf46270 */
[----:B------:R-:W-:Y:S02]  /*aaf0*/  SHF.L.U64.HI R5, R16, 0x1, R17 ;  /* 0x0000000110057819 */ /* 0x000fe40000010211 */
[-C--:B---3--:R-:W-:Y:S02]  /*ab00*/  IADD3 R12, P0, R3, R15.reuse, RZ ;  /* 0x0000000f030c7210 */ /* 0x088fe40007f1e0ff */
[----:B0-----:R-:W-:-:S03]  /*ab10*/  IADD3 R14, P1, R14, R15, RZ ;  /* 0x0000000f0e0e7210 */ /* 0x001fc60007f3e0ff */
[--C-:B-12---:R-:W-:Y:S02]  /*ab20*/  IMAD.X R13, R0, 0x1, R5.reuse, P0 ;  /* 0x00000001000d7824 */ /* 0x106fe400000e0605 */
[----:B----4-:R-:W-:Y:S01]  /*ab30*/  IMAD.X R15, R20, 0x1, R5, P1 ;  /* 0x00000001140f7824 */ /* 0x010fe200008e0605 */
[----:B------:R-:W-:Y:S01]  /*ab40*/  CS2R R4, SRZ ;  /* 0x0000000000047805 */ /* 0x000fe2000001ff00 */
[----:B------:R-:W-:Y:S06]  /*ab50*/  @P2 BRA `(.L_x_7105) ;  /* 0x0000000000082947 */ /* 0x000fec0003800000 */
[----:B------:R0:W5:Y:S04]  /*ab60*/  LD.E.128 R4, desc[UR42][R12.64] ;  /* 0x0000002a0c047980 */ /* 0x000168000c101d00 */
[----:B------:R0:W5:Y:S02]  /*ab70*/  LD.E.128 R8, desc[UR42][R14.64] ;  /* 0x0000002a0e087980 */ /* 0x000164000c101d00 */
.L_x_7105:
[----:B------:R-:W-:Y:S05]  /*ab80*/  BSYNC B1 ;  /* 0x0000000000017941 */ /* 0x000fea0003800000 */
.L_x_7104:
[----:B------:R-:W-:Y:S01]  /*ab90*/  ULEA.HI UR4, UR39, UR39, URZ, 0x1 ;  /* 0x0000002727047291 */ /* 0x000fe2000f8f083f */
[----:B-1----:R-:W1:Y:S01]  /*aba0*/  LDC R0, c[0x0][0x3f4] ;  /* 0x0000fd00ff007b82 */ /* 0x002e620000000800 */
[----:B---3-5:R-:W-:Y:S01]  /*abb0*/  IMAD.MOV.U32 R3, RZ, RZ, R4 ;  /* 0x000000ffff037224 */ /* 0x028fe200078e0004 */
[----:B0-----:R-:W-:Y:S01]  /*abc0*/  SHF.R.U64 R14, R4, 0x10, R5 ;  /* 0x00000010040e7819 */ /* 0x001fe20000001205 */
[----:B------:R-:W-:Y:S01]  /*abd0*/  ULOP3.LUT UR4, UR4, 0xfffffffe, URZ, 0xc0, !UPT ;  /* 0xfffffffe04047892 */ /* 0x000fe2000f8ec03f */
[----:B------:R-:W-:Y:S01]  /*abe0*/  IMAD.MOV.U32 R4, RZ, RZ, R7 ;  /* 0x000000ffff047224 */ /* 0x000fe200078e0007 */
[----:B--2---:R-:W-:Y:S01]  /*abf0*/  MOV R13, R6 ;  /* 0x00000006000d7202 */ /* 0x004fe20000000f00 */
[----:B------:R-:W-:Y:S01]  /*ac00*/  IMAD R15, R29, -0x80, R94 ;  /* 0xffffff801d0f7824 */ /* 0x000fe200078e025e */
[----:B------:R-:W-:Y:S01]  /*ac10*/  UIADD3 UR4, UR39, -UR4, URZ ;  /* 0x8000000427047290 */ /* 0x000fe2000fffe03f */
[--C-:B------:R-:W-:Y:S01]  /*ac20*/  IMAD.MOV.U32 R12, RZ, RZ, R5.reuse ;  /* 0x000000ffff0c7224 */ /* 0x100fe200078e0005 */
[----:B----4-:R-:W-:Y:S01]  /*ac30*/  SHF.R.U32.HI R20, RZ, 0x10, R5 ;  /* 0x00000010ff147819 */ /* 0x010fe20000011605 */
[----:B------:R-:W-:Y:S01]  /*ac40*/  IMAD.MOV.U32 R5, RZ, RZ, R8 ;  /* 0x000000ffff057224 */ /* 0x000fe200078e0008 */
[--C-:B------:R-:W-:Y:S01]  /*ac50*/  SHF.R.U64 R26, R6, 0x10, R7.reuse ;  /* 0x00000010061a7819 */ /* 0x100fe20000001207 */
[----:B------:R-:W-:Y:S01]  /*ac60*/  IMAD.MOV.U32 R24, RZ, RZ, R10 ;  /* 0x000000ffff187224 */ /* 0x000fe200078e000a */
[----:B------:R-:W-:Y:S01]  /*ac70*/  MOV R27, UR4 ;  /* 0x00000004001b7c02 */ /* 0x000fe20008000f00 */
[----:B------:R-:W-:Y:S01]  /*ac80*/  VIADD R31, R153, 0x40 ;  /* 0x00000040991f7836 */ /* 0x000fe20000000000 */
[----:B------:R-:W-:Y:S01]  /*ac90*/  SHF.R.U32.HI R28, RZ, 0x10, R7 ;  /* 0x00000010ff1c7819 */ /* 0x000fe20000011607 */
[----:B------:R-:W-:Y:S01]  /*aca0*/  IMAD.MOV.U32 R7, RZ, RZ, R11 ;  /* 0x000000ffff077224 */ /* 0x000fe200078e000b */
[----:B------:R-:W-:Y:S01]  /*acb0*/  SHF.L.U32 R27, R27, 0x1f, RZ ;  /* 0x0000001f1b1b7819 */ /* 0x000fe200000006ff */
[----:B------:R-:W-:Y:S01]  /*acc0*/  VIADD R30, R153, 0x60 ;  /* 0x00000060991e7836 */ /* 0x000fe20000000000 */
[----:B------:R-:W-:Y:S01]  /*acd0*/  PRMT R13, R13, 0x5410, R4 ;  /* 0x000054100d0d7816 */ /* 0x000fe20000000004 */
[----:B------:R-:W-:Y:S01]  /*ace0*/  BSSY B1, `(.L_x_7106) ;  /* 0x0000016000017945 */ /* 0x000fe20003800000 */
[----:B------:R-:W0:Y:S01]  /*acf0*/  SYNCS.PHASECHK.TRANS64.TRYWAIT P4, [R156+URZ+0x28800], R27 ;  /* 0x0288001b9c0075a7 */ /* 0x000e22000808017f */
[----:B------:R-:W-:-:S02]  /*ad00*/  MOV R6, R9 ;  /* 0x0000000900067202 */ /* 0x000fc40000000f00 */
[----:B------:R-:W-:Y:S02]  /*ad10*/  SHF.R.U64 R8, R8, 0x10, R9 ;  /* 0x0000001008087819 */ /* 0x000fe40000001209 */
[----:B------:R-:W-:Y:S02]  /*ad20*/  SHF.R.U64 R10, R10, 0x10, R11 ;  /* 0x000000100a0a7819 */ /* 0x000fe4000000120b */
[----:B-1----:R-:W-:Y:S02]  /*ad30*/  ISETP.GE.AND P0, PT, R16, R0, PT ;  /* 0x000000001000720c */ /* 0x002fe40003f06270 */
[----:B------:R-:W-:Y:S02]  /*ad40*/  VIMNMX R4, R15, 0x80, PT ;  /* 0x000000800f047848 */ /* 0x000fe40003fe0100 */
[----:B------:R-:W-:Y:S02]  /*ad50*/  IADD3 R32, R153, 0x20, RZ ;  /* 0x0000002099207810 */ /* 0x000fe40007ffe0ff */
[----:B------:R-:W-:-:S02]  /*ad60*/  SHF.R.U32.HI R9, RZ, 0x10, R9 ;  /* 0x00000010ff097819 */ /* 0x000fc40000011609 */
[----:B------:R-:W-:Y:S02]  /*ad70*/  SHF.R.U32.HI R11, RZ, 0x10, R11 ;  /* 0x00000010ff0b7819 */ /* 0x000fe4000001160b */
[----:B------:R-:W-:Y:S02]  /*ad80*/  PRMT R3, R3, 0x5410, R12 ;  /* 0x0000541003037816 */ /* 0x000fe4000000000c */
[----:B------:R-:W-:Y:S02]  /*ad90*/  PRMT R12, R14, 0x5410, R20 ;  /* 0x000054100e0c7816 */ /* 0x000fe40000000014 */
[----:B------:R-:W-:Y:S02]  /*ada0*/  PRMT R14, R26, 0x5410, R28 ;  /* 0x000054101a0e7816 */ /* 0x000fe4000000001c */
[-C--:B------:R-:W-:Y:S02]  /*adb0*/  ISETP.GE.OR P3, PT, R153, R4.reuse, P0 ;  /* 0x000000049900720c */ /* 0x080fe40000766670 */
[----:B------:R-:W-:-:S02]  /*adc0*/  ISETP.GE.OR P2, PT, R32, R4, P0 ;  /* 0x000000042000720c */ /* 0x000fc40000746670 */
[-C--:B------:R-:W-:Y:S02]  /*add0*/  ISETP.GE.OR P1, PT, R31, R4.reuse, P0 ;  /* 0x000000041f00720c */ /* 0x080fe40000726670 */
[----:B------:R-:W-:Y:S02]  /*ade0*/  PRMT R15, R5, 0x5410, R6 ;  /* 0x00005410050f7816 */ /* 0x000fe40000000006 */
[----:B------:R-:W-:Y:S02]  /*adf0*/  ISETP.GE.OR P0, PT, R30, R4, P0 ;  /* 0x000000041e00720c */ /* 0x000fe40000706670 */
[----:B------:R-:W-:Y:S02]  /*ae00*/  PRMT R20, R8, 0x5410, R9 ;  /* 0x0000541008147816 */ /* 0x000fe40000000009 */
[----:B------:R-:W-:Y:S02]  /*ae10*/  PRMT R24, R24, 0x5410, R7 ;  /* 0x0000541018187816 */ /* 0x000fe40000000007 */
[----:B------:R-:W-:Y:S01]  /*ae20*/  PRMT R26, R10, 0x5410, R11 ;  /* 0x000054100a1a7816 */ /* 0x000fe2000000000b */
[----:B0-----:R-:W-:Y:S06]  /*ae30*/  @!P4 BRA `(.L_x_7107) ;  /* 0x0000012c0020c947 */ /* 0x001fec0003800000 */
.L_x_7358:
[----:B------:R-:W-:Y:S05]  /*ae40*/  BSYNC B1 ;  /* 0x0000000000017941 */ /* 0x000fea0003800000 */
.L_x_7106:
[----:B------:R-:W-:Y:S04]  /*ae50*/  BSSY B1, `(.L_x_7108) ;  /* 0x000005a000017945 */ /* 0x000fe80003800000 */
[----:B------:R-:W-:Y:S05]  /*ae60*/  @P3 BRA `(.L_x_7109) ;  /* 0x0000000400603947 */ /* 0x000fea0003800000 */
[----:B------:R-:W-:Y:S01]  /*ae70*/  LEA.HI R4, R0, R203, RZ, 0x1d ;  /* 0x000000cb00047211 */ /* 0x000fe200078fe8ff */
[----:B------:R-:W-:Y:S02]  /*ae80*/  IMAD.SHL.U32 R6, R153, 0x40, RZ ;  /* 0x0000004099067824 */ /* 0x000fe400078e00ff */
[----:B------:R-:W-:Y:S01]  /*ae90*/  HADD2.F32 R39, -RZ, R15.H0_H0 ;  /* 0x2000000fff277230 */ /* 0x000fe20000004100 */
[----:B------:R-:W-:Y:S01]  /*aea0*/  SHF.R.S32.HI R7, RZ, 0x1f, R4 ;  /* 0x0000001fff077819 */ /* 0x000fe20000011404 */
[----:B------:R-:W-:Y:S01]  /*aeb0*/  HADD2.F32 R37, -RZ, R3.H0_H0 ;  /* 0x20000003ff257230 */ /* 0x000fe20000004100 */
[----:B------:R-:W-:Y:S01]  /*aec0*/  SHF.L.U32 R5, R4, 0x3, RZ ;  /* 0x0000000304057819 */ /* 0x000fe200000006ff */
[----:B------:R-:W-:Y:S01]  /*aed0*/  HADD2.F32 R41, -RZ, R20.H0_H0 ;  /* 0x20000014ff297230 */ /* 0x000fe20000004100 */
[----:B------:R-:W-:Y:S02]  /*aee0*/  LEA.HI R7, R7, R4, RZ, 0x3 ;  /* 0x0000000407077211 */ /* 0x000fe400078f18ff */
[----:B------:R-:W-:-:S03]  /*aef0*/  LOP3.LUT R5, R5, 0x38, RZ, 0xc0, !PT ;  /* 0x0000003805057812 */ /* 0x000fc600078ec0ff */
[----:B------:R-:W-:Y:S01]  /*af00*/  IMAD.SHL.U32 R7, R7, 0x400, RZ ;  /* 0x0000040007077824 */ /* 0x000fe200078e00ff */
[----:B------:R-:W-:-:S04]  /*af10*/  LOP3.LUT R5, R5, 0x1c0, R6, 0xf8, !PT ;  /* 0x000001c005057812 */ /* 0x000fc800078ef806 */
[----:B------:R-:W-:Y:S02]  /*af20*/  LOP3.LUT R9, R5, R200, RZ, 0x3c, !PT ;  /* 0x000000c805097212 */ /* 0x000fe400078e3cff */
[----:B------:R-:W-:Y:S02]  /*af30*/  LOP3.LUT R8, R7, 0x7fffe000, RZ, 0xc0, !PT ;  /* 0x7fffe00007087812 */ /* 0x000fe400078ec0ff */
[----:B------:R-:W1:Y:S02]  /*af40*/  LDS.128 R4, [R21] ;  /* 0x0000000015047984 */ /* 0x000e640000000c00 */
[----:B------:R-:W-:-:S04]  /*af50*/  IADD3 R9, R9, R8, R201 ;  /* 0x0000000809097210 */ /* 0x000fc80007ffe0c9 */
[----:B0-----:R-:W-:-:S05]  /*af60*/  LEA R27, R9, R156, 0x1 ;  /* 0x0000009c091b7211 */ /* 0x001fca00078e08ff */
[----:B------:R-:W0:Y:S01]  /*af70*/  LDS.128 R8, [R27+0x10400] ;  /* 0x010400001b087984 */ /* 0x000e220000000c00 */
[--C-:B-1----:R-:W-:Y:S02]  /*af80*/  HADD2.F32 R28, -RZ, R4.reuse.H0_H0 ;  /* 0x20000004ff1c7230 */ /* 0x102fe40000004100 */
[----:B------:R-:W-:Y:S02]  /*af90*/  HADD2.F32 R4, -RZ, R4.H1_H1 ;  /* 0x30000004ff047230 */ /* 0x000fe40000004100 */
[--C-:B------:R-:W-:Y:S02]  /*afa0*/  HADD2.F32 R29, -RZ, R5.reuse.H0_H0 ;  /* 0x20000005ff1d7230 */ /* 0x100fe40000004100 */
[----:B------:R-:W-:Y:S02]  /*afb0*/  HADD2.F32 R5, -RZ, R5.H1_H1 ;  /* 0x30000005ff057230 */ /* 0x000fe40000004100 */
[--C-:B------:R-:W-:Y:S02]  /*afc0*/  HADD2.F32 R30, -RZ, R6.reuse.H0_H0 ;  /* 0x20000006ff1e7230 */ /* 0x100fe40000004100 */
[----:B------:R-:W-:-:S02]  /*afd0*/  HADD2.F32 R6, -RZ, R6.H1_H1 ;  /* 0x30000006ff067230 */ /* 0x000fc40000004100 */
[--C-:B0-----:R-:W-:Y:S02]  /*afe0*/  HADD2.F32 R32, -RZ, R8.reuse.H0_H0 ;  /* 0x20000008ff207230 */ /* 0x101fe40000004100 */
[----:B------:R-:W-:Y:S02]  /*aff0*/  HADD2.F32 R8, -RZ, R8.H1_H1 ;  /* 0x30000008ff087230 */ /* 0x000fe40000004100 */
[----:B------:R-:W-:Y:S02]  /*b000*/  HADD2.F32 R33, -RZ, R9.H0_H0 ;  /* 0x20000009ff217230 */ /* 0x000fe40000004100 */
[C---:B------:R-:W-:Y:S01]  /*b010*/  FMUL.FTZ R43, R32.reuse, R39 ;  /* 0x00000027202b7220 */ /* 0x040fe20000410000 */
[----:B------:R-:W-:Y:S01]  /*b020*/  FMUL.FTZ R45, R32, R37 ;  /* 0x00000025202d7220 */ /* 0x000fe20000410000 */
[----:B------:R-:W-:Y:S02]  /*b030*/  HADD2.F32 R32, -RZ, R15.H1_H1 ;  /* 0x3000000fff207230 */ /* 0x000fe40000004100 */
[----:B------:R-:W-:Y:S01]  /*b040*/  FMUL.FTZ R47, R8, R41 ;  /* 0x00000029082f7220 */ /* 0x000fe20000410000 */
[----:B------:R-:W-:Y:S01]  /*b050*/  FFMA.FTZ R43, R28, R37, -R43 ;  /* 0x000000251c2b7223 */ /* 0x000fe2000001082b */
[----:B------:R-:W-:-:S02]  /*b060*/  HADD2.F32 R37, -RZ, R12.H0_H0 ;  /* 0x2000000cff257230 */ /* 0x000fc40000004100 */
[----:B------:R-:W-:Y:S01]  /*b070*/  FFMA.FTZ R45, R28, R39, R45 ;  /* 0x000000271c2d7223 */ /* 0x000fe2000001002d */
[----:B------:R-:W-:Y:S02]  /*b080*/  HADD2.F32 R28, -RZ, R3.H1_H1 ;  /* 0x30000003ff1c7230 */ /* 0x000fe40000004100 */
[C---:B------:R-:W-:Y:S01]  /*b090*/  FMUL.FTZ R40, R33.reuse, R32 ;  /* 0x0000002021287220 */ /* 0x040fe20000410000 */
[----:B------:R-:W-:Y:S02]  /*b0a0*/  HADD2.F32 R9, -RZ, R9.H1_H1 ;  /* 0x30000009ff097230 */ /* 0x000fe40000004100 */
[-C--:B------:R-:W-:Y:S01]  /*b0b0*/  FMUL.FTZ R39, R8, R37.reuse ;  /* 0x0000002508277220 */ /* 0x080fe20000410000 */
[C---:B------:R-:W-:Y:S01]  /*b0c0*/  FFMA.FTZ R36, R4.reuse, R37, -R47 ;  /* 0x0000002504247223 */ /* 0x040fe2000001082f */
[----:B------:R-:W-:Y:S01]  /*b0d0*/  FMUL.FTZ R33, R33, R28 ;  /* 0x0000001c21217220 */ /* 0x000fe20000410000 */
[----:B------:R-:W-:Y:S02]  /*b0e0*/  HADD2.F32 R8, -RZ, R20.H1_H1 ;  /* 0x30000014ff087230 */ /* 0x000fe40000004100 */
[----:B------:R-:W-:Y:S01]  /*b0f0*/  FFMA.FTZ R38, R4, R41, R39 ;  /* 0x0000002904267223 */ /* 0x000fe20000010027 */
[----:B------:R-:W-:-:S02]  /*b100*/  HADD2.F32 R4, -RZ, R12.H1_H1 ;  /* 0x3000000cff047230 */ /* 0x000fc40000004100 */
[C---:B------:R-:W-:Y:S01]  /*b110*/  FFMA.FTZ R32, R29.reuse, R32, R33 ;  /* 0x000000201d207223 */ /* 0x040fe20000010021 */
[----:B------:R-:W-:Y:S02]  /*b120*/  HADD2.F32 R34, -RZ, R10.H0_H0 ;  /* 0x2000000aff227230 */ /* 0x000fe40000004100 */
[----:B------:R-:W-:Y:S01]  /*b130*/  FFMA.FTZ R40, R29, R28, -R40 ;  /* 0x0000001c1d287223 */ /* 0x000fe20000010828 */
[----:B------:R-:W-:Y:S02]  /*b140*/  HADD2.F32 R33, -RZ, R24.H0_H0 ;  /* 0x20000018ff217230 */ /* 0x000fe40000004100 */
[C---:B------:R-:W-:Y:S01]  /*b150*/  FMUL.FTZ R28, R9.reuse, R8 ;  /* 0x00000008091c7220 */ /* 0x040fe20000410000 */
[----:B------:R-:W-:Y:S02]  /*b160*/  HADD2.F32 R29, -RZ, R13.H0_H0 ;  /* 0x2000000dff1d7230 */ /* 0x000fe40000004100 */
[----:B------:R-:W-:Y:S01]  /*b170*/  FMUL.FTZ R42, R9, R4 ;  /* 0x00000004092a7220 */ /* 0x000fe20000410000 */
[----:B------:R-:W-:-:S02]  /*b180*/  HADD2.F32 R10, -RZ, R10.H1_H1 ;  /* 0x3000000aff0a7230 */ /* 0x000fc40000004100 */
[C---:B------:R-:W-:Y:S01]  /*b190*/  FMUL.FTZ R47, R34.reuse, R33 ;  /* 0x00000021222f7220 */ /* 0x040fe20000410000 */
[----:B------:R-:W-:Y:S02]  /*b1a0*/  HADD2.F32 R37, -RZ, R26.H0_H0 ;  /* 0x2000001aff257230 */ /* 0x000fe40000004100 */
[C---:B------:R-:W-:Y:S01]  /*b1b0*/  FFMA.FTZ R39, R5.reuse, R4, -R28 ;  /* 0x0000000405277223 */ /* 0x040fe2000001081c */
[----:B------:R-:W-:Y:S02]  /*b1c0*/  HADD2.F32 R9, -RZ, R14.H0_H0 ;  /* 0x2000000eff097230 */ /* 0x000fe40000004100 */
[-C--:B------:R-:W-:Y:S01]  /*b1d0*/  FMUL.FTZ R34, R34, R29.reuse ;  /* 0x0000001d22227220 */ /* 0x080fe20000410000 */
[----:B------:R-:W-:Y:S01]  /*b1e0*/  FFMA.FTZ R41, R5, R8, R42 ;  /* 0x0000000805297223 */ /* 0x000fe2000001002a */
[----:B------:R-:W-:Y:S01]  /*b1f0*/  FFMA.FTZ R47, R30, R29, -R47 ;  /* 0x0000001d1e2f7223 */ /* 0x000fe2000001082f */
[--C-:B------:R-:W-:Y:S02]  /*b200*/  HADD2.F32 R35, -RZ, R11.reuse.H0_H0 ;  /* 0x2000000bff237230 */ /* 0x100fe40000004100 */
[C---:B------:R-:W-:Y:S01]  /*b210*/  FMUL.FTZ R5, R10.reuse, R37 ;  /* 0x000000250a057220 */ /* 0x040fe20000410000 */
[----:B------:R-:W-:Y:S01]  /*b220*/  FMUL.FTZ R29, R10, R9 ;  /* 0x000000090a1d7220 */ /* 0x000fe20000410000 */
[----:B------:R-:W-:-:S02]  /*b230*/  HADD2.F32 R11, -RZ, R11.H1_H1 ;  /* 0x3000000bff0b7230 */ /* 0x000fc40000004100 */
[----:B------:R-:W-:Y:S01]  /*b240*/  FFMA.FTZ R34, R30, R33, R34 ;  /* 0x000000211e227223 */ /* 0x000fe20000010022 */
[----:B------:R-:W-:Y:S02]  /*b250*/  HADD2.F32 R10, -RZ, R24.H1_H1 ;  /* 0x30000018ff0a7230 */ /* 0x000fe40000004100 */
[C---:B------:R-:W-:Y:S01]  /*b260*/  FFMA.FTZ R30, R6.reuse, R9, -R5 ;  /* 0x00000009061e7223 */ /* 0x040fe20000010805 */
[----:B------:R-:W-:Y:S02]  /*b270*/  HADD2.F32 R28, -RZ, R26.H1_H1 ;  /* 0x3000001aff1c7230 */ /* 0x000fe40000004100 */
[----:B------:R-:W-:Y:S01]  /*b280*/  FFMA.FTZ R29, R6, R37, R29 ;  /* 0x00000025061d7223 */ /* 0x000fe2000001001d */
[----:B------:R-:W-:Y:S02]  /*b290*/  HADD2.F32 R4, -RZ, R13.H1_H1 ;  /* 0x3000000dff047230 */ /* 0x000fe40000004100 */
[----:B------:R-:W-:Y:S01]  /*b2a0*/  FMUL.FTZ R6, R35, R10 ;  /* 0x0000000a23067220 */ /* 0x000fe20000410000 */
[----:B------:R-:W-:-:S02]  /*b2b0*/  HADD2.F32 R8, -RZ, R14.H1_H1 ;  /* 0x3000000eff087230 */ /* 0x000fc40000004100 */
[----:B------:R-:W-:Y:S01]  /*b2c0*/  FMUL.FTZ R42, R11, R28 ;  /* 0x0000001c0b2a7220 */ /* 0x000fe20000410000 */
[--C-:B------:R-:W-:Y:S02]  /*b2d0*/  HADD2.F32 R31, -RZ, R7.reuse.H0_H0 ;  /* 0x20000007ff1f7230 */ /* 0x100fe40000004100 */
        /* <DEDUP_REMOVED lines=17> */
.L_x_7109:
[----:B------:R-:W-:Y:S05]  /*b3f0*/  BSYNC B1 ;  /* 0x0000000000017941 */ /* 0x000fea0003800000 */
.L_x_7108:
[----:B------:R-:W-:Y:S04]  /*b400*/  BSSY B1, `(.L_x_7110) ;  /* 0x0000059000017945 */ /* 0x000fe80003800000 */
[----:B------:R-:W-:Y:S05]  /*b410*/  @P2 BRA `(.L_x_7111) ;  /* 0x00000004005c2947 */ /* 0x000fea0003800000 */
[----:B-1----:R-:W-:Y:S01]  /*b420*/  LEA.HI R4, R0, R203, RZ, 0x1d ;  /* 0x000000cb00047211 */ /* 0x002fe200078fe8ff */
[----:B------:R-:W-:Y:S01]  /*b430*/  HADD2.F32 R35, -RZ, R3.H0_H0 ;  /* 0x20000003ff237230 */ /* 0x000fe20000004100 */
[----:B------:R-:W-:Y:S01]  /*b440*/  SHF.R.U32.HI R7, RZ, 0x3, R193 ;  /* 0x00000003ff077819 */ /* 0x000fe200000116c1 */
[--C-:B------:R-:W-:Y:S01]  /*b450*/  HADD2.F32 R37, -RZ, R15.reuse.H0_H0 ;  /* 0x2000000fff257230 */ /* 0x100fe20000004100 */
[----:B------:R-:W-:Y:S01]  /*b460*/  SHF.R.S32.HI R5, RZ, 0x1f, R4 ;  /* 0x0000001fff057819 */ /* 0x000fe20000011404 */
[----:B------:R-:W-:Y:S02]  /*b470*/  IMAD.SHL.U32 R6, R4, 0x8, RZ ;  /* 0x0000000804067824 */ /* 0x000fe400078e00ff */
[----:B------:R-:W-:Y:S01]  /*b480*/  HADD2.F32 R44, -RZ, R20.H0_H0 ;  /* 0x20000014ff2c7230 */ /* 0x000fe20000004100 */
[----:B------:R-:W-:Y:S01]  /*b490*/  LEA.HI R5, R5, R4, RZ, 0x3 ;  /* 0x0000000405057211 */ /* 0x000fe200078f18ff */
[----:B------:R-:W-:Y:S01]  /*b4a0*/  HADD2.F32 R40, -RZ, R12.H0_H0 ;  /* 0x2000000cff287230 */ /* 0x000fe20000004100 */
[----:B------:R-:W-:Y:S01]  /*b4b0*/  LOP3.LUT R4, R193, 0x38, R6, 0xf8, !PT ;  /* 0x00000038c1047812 */ /* 0x000fe200078ef806 */
[----:B------:R-:W-:-:S02]  /*b4c0*/  HADD2.F32 R46, -RZ, R15.H1_H1 ;  /* 0x3000000fff2e7230 */ /* 0x000fc40000004100 */
[----:B------:R-:W-:Y:S01]  /*b4d0*/  IMAD.SHL.U32 R5, R5, 0x400, RZ ;  /* 0x0000040005057824 */ /* 0x000fe200078e00ff */
[----:B------:R-:W-:Y:S01]  /*b4e0*/  LOP3.LUT R8, R4, R7, RZ, 0x3c, !PT ;  /* 0x0000000704087212 */ /* 0x000fe200078e3cff */
[----:B------:R-:W-:Y:S02]  /*b4f0*/  HADD2.F32 R42, -RZ, R3.H1_H1 ;  /* 0x30000003ff2a7230 */ /* 0x000fe40000004100 */
[----:B------:R-:W-:Y:S01]  /*b500*/  HADD2.F32 R43, -RZ, R20.H1_H1 ;  /* 0x30000014ff2b7230 */ /* 0x000fe20000004100 */
[----:B------:R-:W-:Y:S01]  /*b510*/  LOP3.LUT R9, R5, 0x7fffe000, RZ, 0xc0, !PT ;  /* 0x7fffe00005097812 */ /* 0x000fe200078ec0ff */
[----:B------:R-:W-:Y:S01]  /*b520*/  HADD2.F32 R39, -RZ, R12.H1_H1 ;  /* 0x3000000cff277230 */ /* 0x000fe20000004100 */
[----:B------:R-:W0:Y:S01]  /*b530*/  LDS.128 R4, [R229] ;  /* 0x00000000e5047984 */ /* 0x000e220000000c00 */
[----:B------:R-:W-:Y:S01]  /*b540*/  HADD2.F32 R45, -RZ, R24.H0_H0 ;  /* 0x20000018ff2d7230 */ /* 0x000fe20000004100 */
[----:B------:R-:W-:Y:S01]  /*b550*/  IADD3 R9, R8, R9, R199 ;  /* 0x0000000908097210 */ /* 0x000fe20007ffe0c7 */
[----:B------:R-:W-:-:S03]  /*b560*/  HADD2.F32 R41, -RZ, R13.H0_H0 ;  /* 0x2000000dff297230 */ /* 0x000fc60000004100 */
        /* <DEDUP_REMOVED lines=19> */
[----:B------:R-:W-:-:S02]  /*b6a0*/  HADD2.F32 R33, -RZ, R10.H0_H0 ;  /* 0x2000000aff217230 */ /* 0x000fc40000004100 */
[----:B------:R-:W-:Y:S01]  /*b6b0*/  FFMA.FTZ R31, R40, R4, -R31 ;  /* 0x00000004281f7223 */ /* 0x000fe2000001081f */
[----:B------:R-:W-:Y:S01]  /*b6c0*/  FMUL.FTZ R37, R42, R32 ;  /* 0x000000202a257220 */ /* 0x000fe20000410000 */
[----:B------:R-:W-:Y:S01]  /*b6d0*/  FFMA.FTZ R27, R44, R4, R27 ;  /* 0x000000042c1b7223 */ /* 0x000fe2000001001b */
[----:B------:R-:W-:Y:S02]  /*b6e0*/  HADD2.F32 R10, -RZ, R10.H1_H1 ;  /* 0x3000000aff0a7230 */ /* 0x000fe40000004100 */
[-C--:B------:R-:W-:Y:S01]  /*b6f0*/  FMUL.FTZ R4, R43, R9.reuse ;  /* 0x000000092b047220 */ /* 0x080fe20000410000 */
[----:B------:R-:W-:Y:S01]  /*b700*/  FMUL.FTZ R8, R39, R9 ;  /* 0x0000000927087220 */ /* 0x000fe20000410000 */
[----:B------:R-:W-:Y:S02]  /*b710*/  HADD2.F32 R44, -RZ, R26.H0_H0 ;  /* 0x2000001aff2c7230 */ /* 0x000fe40000004100 */
[-C--:B------:R-:W-:Y:S01]  /*b720*/  FFMA.FTZ R35, R42, R28.reuse, -R35 ;  /* 0x0000001c2a237223 */ /* 0x080fe20000010823 */
[----:B------:R-:W-:Y:S01]  /*b730*/  FFMA.FTZ R37, R46, R28, R37 ;  /* 0x0000001c2e257223 */ /* 0x000fe20000010025 */
[----:B------:R-:W-:-:S02]  /*b740*/  HADD2.F32 R42, -RZ, R14.H0_H0 ;  /* 0x2000000eff2a7230 */ /* 0x000fc40000004100 */
[-C--:B------:R-:W-:Y:S01]  /*b750*/  FFMA.FTZ R28, R39, R5.reuse, -R4 ;  /* 0x00000005271c7223 */ /* 0x080fe20000010804 */
[----:B------:R-:W-:Y:S01]  /*b760*/  FFMA.FTZ R32, R43, R5, R8 ;  /* 0x000000052b207223 */ /* 0x000fe20000010008 */
[-C--:B------:R-:W-:Y:S01]  /*b770*/  FMUL.FTZ R4, R45, R33.reuse ;  /* 0x000000212d047220 */ /* 0x080fe20000410000 */
[-C--:B------:R-:W-:Y:S01]  /*b780*/  FMUL.FTZ R5, R44, R10.reuse ;  /* 0x0000000a2c057220 */ /* 0x080fe20000410000 */
[C---:B------:R-:W-:Y:S01]  /*b790*/  FMUL.FTZ R40, R41.reuse, R33 ;  /* 0x0000002129287220 */ /* 0x040fe20000410000 */
[C---:B------:R-:W-:Y:S01]  /*b7a0*/  FMUL.FTZ R9, R42.reuse, R10 ;  /* 0x0000000a2a097220 */ /* 0x040fe20000410000 */
[--C-:B------:R-:W-:Y:S02]  /*b7b0*/  HADD2.F32 R34, -RZ, R11.reuse.H0_H0 ;  /* 0x2000000bff227230 */ /* 0x100fe40000004100 */
[----:B------:R-:W-:Y:S01]  /*b7c0*/  FFMA.FTZ R33, R41, R29, -R4 ;  /* 0x0000001d29217223 */ /* 0x000fe20000010804 */
[----:B------:R-:W-:Y:S01]  /*b7d0*/  FFMA.FTZ R10, R42, R6, -R5 ;  /* 0x000000062a0a7223 */ /* 0x000fe20000010805 */
[----:B------:R-:W-:-:S02]  /*b7e0*/  HADD2.F32 R11, -RZ, R11.H1_H1 ;  /* 0x3000000bff0b7230 */ /* 0x000fc40000004100 */
[----:B------:R-:W-:Y:S01]  /*b7f0*/  FFMA.FTZ R40, R45, R29, R40 ;  /* 0x0000001d2d287223 */ /* 0x000fe20000010028 */
        /* <DEDUP_REMOVED lines=8> */
[C---:B------:R-:W-:Y:S01]  /*b880*/  FMUL.FTZ R9, R8.reuse, R34 ;  /* 0x0000002208097220 */ /* 0x040fe20000410000 */
[----:B------:R-:W-:Y:S02]  /*b890*/  HADD2.F32 R7, -RZ, R7.H1_H1 ;  /* 0x30000007ff077230 */ /* 0x000fe40000004100 */
[C---:B------:R-:W-:Y:S01]  /*b8a0*/  FMUL.FTZ R6, R39.reuse, R11 ;  /* 0x0000000b27067220 */ /* 0x040fe20000410000 */
[-C--:B------:R-:W-:Y:S01]  /*b8b0*/  FFMA.FTZ R11, R8, R30.reuse, -R5 ;  /* 0x0000001e080b7223 */ /* 0x080fe20000010805 */
[----:B------:R-:W-:Y:S01]  /*b8c0*/  FFMA.FTZ R30, R42, R30, R9 ;  /* 0x0000001e2a1e7223 */ /* 0x000fe20000010009 */
[-C--:B------:R-:W-:Y:S01]  /*b8d0*/  FFMA.FTZ R34, R39, R7.reuse, -R4 ;  /* 0x0000000727227223 */ /* 0x080fe20000010804 */
        /* <DEDUP_REMOVED lines=11> */
.L_x_7111:
[----:B------:R-:W-:Y:S05]  /*b990*/  BSYNC B1 ;  /* 0x0000000000017941 */ /* 0x000fea0003800000 */
.L_x_7110:
[----:B------:R-:W-:Y:S04]  /*b9a0*/  BSSY B1, `(.L_x_7112) ;  /* 0x0000059000017945 */ /* 0x000fe80003800000 */
[----:B------:R-:W-:Y:S05]  /*b9b0*/  @P1 BRA `(.L_x_7113) ;  /* 0x00000004005c1947 */ /* 0x000fea0003800000 */
[----:B-12---:R-:W-:Y:S01]  /*b9c0*/  LEA.HI R4, R0, R203, RZ, 0x1d ;  /* 0x000000cb00047211 */ /* 0x006fe200078fe8ff */
        /* <DEDUP_REMOVED lines=86> */
.L_x_7113:
[----:B------:R-:W-:Y:S05]  /*bf30*/  BSYNC B1 ;  /* 0x0000000000017941 */ /* 0x000fea0003800000 */
.L_x_7112:
[----:B------:R-:W-:Y:S05]  /*bf40*/  @P0 BRA `(.L_x_7100) ;  /* 0x00000004005c0947 */ /* 0x000fea0003800000 */
[----:B------:R-:W-:Y:S01]  /*bf50*/  LEA.HI R0, R0, R203, RZ, 0x1d ;  /* 0x000000cb00007211 */ /* 0x000fe200078fe8ff */
[----:B------:R-:W-:Y:S01]  /*bf60*/  HADD2.F32 R37, -RZ, R15.H0_H0 ;  /* 0x2000000fff257230 */ /* 0x000fe20000004100 */
[----:B-123--:R-:W-:Y:S01]  /*bf70*/  SHF.R.U32.HI R6, RZ, 0x3, R159 ;  /* 0x00000003ff067819 */ /* 0x00efe2000001169f */
[----:B------:R-:W-:Y:S01]  /*bf80*/  HADD2.F32 R35, -RZ, R3.H0_H0 ;  /* 0x20000003ff237230 */ /* 0x000fe20000004100 */
[----:B------:R-:W-:Y:S01]  /*bf90*/  SHF.R.S32.HI R5, RZ, 0x1f, R0 ;  /* 0x0000001fff057819 */ /* 0x000fe20000011400 */
[----:B------:R-:W-:Y:S02]  /*bfa0*/  IMAD.SHL.U32 R4, R0, 0x8, RZ ;  /* 0x0000000800047824 */ /* 0x000fe400078e00ff */
[----:B------:R-:W-:Y:S01]  /*bfb0*/  HADD2.F32 R38, -RZ, R20.H0_H0 ;  /* 0x20000014ff267230 */ /* 0x000fe20000004100 */
[----:B------:R-:W-:Y:S01]  /*bfc0*/  LEA.HI R5, R5, R0, RZ, 0x3 ;  /* 0x0000000005057211 */ /* 0x000fe200078f18ff */
[----:B------:R-:W-:Y:S01]  /*bfd0*/  HADD2.F32 R36, -RZ, R12.H0_H0 ;  /* 0x2000000cff247230 */ /* 0x000fe20000004100 */
[----:B------:R-:W-:Y:S01]  /*bfe0*/  LOP3.LUT R0, R159, 0x38, R4, 0xf8, !PT ;  /* 0x000000389f007812 */ /* 0x000fe200078ef804 */
[----:B------:R-:W-:-:S02]  /*bff0*/  HADD2.F32 R40, -RZ, R26.H0_H0 ;  /* 0x2000001aff287230 */ /* 0x000fc40000004100 */
[----:B------:R-:W-:Y:S01]  /*c000*/  IMAD.SHL.U32 R5, R5, 0x400, RZ ;  /* 0x0000040005057824 */ /* 0x000fe200078e00ff */
[----:B------:R-:W-:Y:S01]  /*c010*/  LOP3.LUT R0, R0, R6, RZ, 0x3c, !PT ;  /* 0x0000000600007212 */ /* 0x000fe200078e3cff */
[----:B------:R-:W-:-:S03]  /*c020*/  HADD2.F32 R39, -RZ, R26.H1_H1 ;  /* 0x3000001aff277230 */ /* 0x000fc60000004100 */
[----:B------:R-:W-:Y:S02]  /*c030*/  LOP3.LUT R9, R5, 0x7fffe000, RZ, 0xc0, !PT ;  /* 0x7fffe00005097812 */ /* 0x000fe400078ec0ff */
[----:B------:R-:W1:Y:S02]  /*c040*/  LDS.128 R4, [R227] ;  /* 0x00000000e3047984 */ /* 0x000e640000000c00 */
[----:B------:R-:W-:-:S04]  /*c050*/  IADD3 R9, R0, R9, R197 ;  /* 0x0000000900097210 */ /* 0x000fc80007ffe0c5 */
[----:B------:R-:W-:-:S05]  /*c060*/  LEA R0, R9, R156, 0x1 ;  /* 0x0000009c09007211 */ /* 0x000fca00078e08ff */
[----:B------:R-:W2:Y:S01]  /*c070*/  LDS.128 R8, [R0+0x10400] ;  /* 0x0104000000087984 */ /* 0x000ea20000000c00 */
[--C-:B-1----:R-:W-:Y:S02]  /*c080*/  HADD2.F32 R21, -RZ, R4.reuse.H0_H0 ;  /* 0x20000004ff157230 */ /* 0x102fe40000004100 */
[----:B------:R-:W-:Y:S02]  /*c090*/  HADD2.F32 R4, -RZ, R4.H1_H1 ;  /* 0x30000004ff047230 */ /* 0x000fe40000004100 */
[--C-:B0-----:R-:W-:Y:S02]  /*c0a0*/  HADD2.F32 R27, -RZ, R5.reuse.H0_H0 ;  /* 0x20000005ff1b7230 */ /* 0x101fe40000004100 */
[----:B------:R-:W-:Y:S02]  /*c0b0*/  HADD2.F32 R5, -RZ, R5.H1_H1 ;  /* 0x30000005ff057230 */ /* 0x000fe40000004100 */
[--C-:B------:R-:W-:Y:S02]  /*c0c0*/  HADD2.F32 R28, -RZ, R6.reuse.H0_H0 ;  /* 0x20000006ff1c7230 */ /* 0x100fe40000004100 */
[----:B------:R-:W-:-:S02]  /*c0d0*/  HADD2.F32 R6, -RZ, R6.H1_H1 ;  /* 0x30000006ff067230 */ /* 0x000fc40000004100 */
[--C-:B--2---:R-:W-:Y:S02]  /*c0e0*/  HADD2.F32 R30, -RZ, R8.reuse.H0_H0 ;  /* 0x20000008ff1e7230 */ /* 0x104fe40000004100 */
[----:B------:R-:W-:Y:S02]  /*c0f0*/  HADD2.F32 R8, -RZ, R8.H1_H1 ;  /* 0x30000008ff087230 */ /* 0x000fe40000004100 */
[--C-:B------:R-:W-:Y:S02]  /*c100*/  HADD2.F32 R31, -RZ, R9.reuse.H0_H0 ;  /* 0x20000009ff1f7230 */ /* 0x100fe40000004100 */
[-C--:B------:R-:W-:Y:S01]  /*c110*/  FMUL.FTZ R34, R37, R30.reuse ;  /* 0x0000001e25227220 */ /* 0x080fe20000410000 */
[C---:B------:R-:W-:Y:S01]  /*c120*/  FMUL.FTZ R30, R35.reuse, R30 ;  /* 0x0000001e231e7220 */ /* 0x040fe20000410000 */
[----:B------:R-:W-:Y:S02]  /*c130*/  HADD2.F32 R9, -RZ, R9.H1_H1 ;  /* 0x30000009ff097230 */ /* 0x000fe40000004100 */
[----:B------:R-:W-:Y:S01]  /*c140*/  FFMA.FTZ R34, R35, R21, -R34 ;  /* 0x0000001523227223 */ /* 0x000fe20000010822 */
[----:B------:R-:W-:-:S02]  /*c150*/  HADD2.F32 R35, -RZ, R15.H1_H1 ;  /* 0x3000000fff237230 */ /* 0x000fc40000004100 */
[----:B------:R-:W-:Y:S01]  /*c160*/  FFMA.FTZ R30, R37, R21, R30 ;  /* 0x00000015251e7223 */ /* 0x000fe2000001001e */
[----:B------:R-:W-:Y:S02]  /*c170*/  HADD2.F32 R21, -RZ, R3.H1_H1 ;  /* 0x30000003ff157230 */ /* 0x000fe40000004100 */
[-C--:B------:R-:W-:Y:S01]  /*c180*/  FMUL.FTZ R15, R38, R8.reuse ;  /* 0x00000008260f7220 */ /* 0x080fe20000410000 */
[C---:B------:R-:W-:Y:S01]  /*c190*/  FMUL.FTZ R3, R36.reuse, R8 ;  /* 0x0000000824037220 */ /* 0x040fe20000410000 */
[-C--:B------:R-:W-:Y:S01]  /*c1a0*/  FMUL.FTZ R8, R35, R31.reuse ;  /* 0x0000001f23087220 */ /* 0x080fe20000410000 */
[----:B------:R-:W-:Y:S02]  /*c1b0*/  HADD2.F32 R37, -RZ, R20.H1_H1 ;  /* 0x30000014ff257230 */ /* 0x000fe40000004100 */
[----:B------:R-:W-:Y:S01]  /*c1c0*/  FFMA.FTZ R15, R36, R4, -R15 ;  /* 0x00000004240f7223 */ /* 0x000fe2000001080f */
[C---:B------:R-:W-:Y:S01]  /*c1d0*/  FMUL.FTZ R36, R21.reuse, R31 ;  /* 0x0000001f15247220 */ /* 0x040fe20000410000 */
[----:B------:R-:W-:Y:S01]  /*c1e0*/  FFMA.FTZ R20, R21, R27, -R8 ;  /* 0x0000001b15147223 */ /* 0x000fe20000010808 */
[----:B------:R-:W-:-:S02]  /*c1f0*/  HADD2.F32 R21, -RZ, R12.H1_H1 ;  /* 0x3000000cff157230 */ /* 0x000fc40000004100 */
[----:B------:R-:W-:Y:S01]  /*c200*/  FFMA.FTZ R3, R38, R4, R3 ;  /* 0x0000000426037223 */ /* 0x000fe20000010003 */
[----:B------:R-:W-:Y:S01]  /*c210*/  FMUL.FTZ R4, R37, R9 ;  /* 0x0000000925047220 */ /* 0x000fe20000410000 */
[--C-:B------:R-:W-:Y:S02]  /*c220*/  HADD2.F32 R32, -RZ, R10.reuse.H0_H0 ;  /* 0x2000000aff207230 */ /* 0x100fe40000004100 */
[----:B------:R-:W-:Y:S01]  /*c230*/  FFMA.FTZ R36, R35, R27, R36 ;  /* 0x0000001b23247223 */ /* 0x000fe20000010024 */
[----:B------:R-:W-:Y:S02]  /*c240*/  HADD2.F32 R10, -RZ, R10.H1_H1 ;  /* 0x3000000aff0a7230 */ /* 0x000fe40000004100 */
[C---:B------:R-:W-:Y:S01]  /*c250*/  FMUL.FTZ R8, R21.reuse, R9 ;  /* 0x0000000915087220 */ /* 0x040fe20000410000 */
[----:B------:R-:W-:Y:S01]  /*c260*/  FFMA.FTZ R9, R21, R5, -R4 ;  /* 0x0000000515097223 */ /* 0x000fe20000010804 */
[----:B------:R-:W-:Y:S02]  /*c270*/  HADD2.F32 R4, -RZ, R14.H0_H0 ;  /* 0x2000000eff047230 */ /* 0x000fe40000004100 */
[----:B------:R-:W-:-:S02]  /*c280*/  HADD2.F32 R38, -RZ, R24.H0_H0 ;  /* 0x20000018ff267230 */ /* 0x000fc40000004100 */
[----:B------:R-:W-:Y:S01]  /*c290*/  FFMA.FTZ R21, R37, R5, R8 ;  /* 0x0000000525157223 */ /* 0x000fe20000010008 */
[-C--:B------:R-:W-:Y:S01]  /*c2a0*/  FMUL.FTZ R5, R40, R10.reuse ;  /* 0x0000000a28057220 */ /* 0x080fe20000410000 */
[----:B------:R-:W-:Y:S02]  /*c2b0*/  HADD2.F32 R33, -RZ, R11.H0_H0 ;  /* 0x2000000bff217230 */ /* 0x000fe40000004100 */
[----:B------:R-:W-:Y:S01]  /*c2c0*/  FMUL.FTZ R35, R4, R10 ;  /* 0x0000000a04237220 */ /* 0x000fe20000410000 */
[----:B------:R-:W-:Y:S02]  /*c2d0*/  HADD2.F32 R12, -RZ, R13.H0_H0 ;  /* 0x2000000dff0c7230 */ /* 0x000fe40000004100 */
[----:B------:R-:W-:Y:S01]  /*c2e0*/  FMUL.FTZ R27, R38, R32 ;  /* 0x00000020261b7220 */ /* 0x000fe20000410000 */
[----:B------:R-:W-:Y:S02]  /*c2f0*/  HADD2.F32 R11, -RZ, R11.H1_H1 ;  /* 0x3000000bff0b7230 */ /* 0x000fe40000004100 */
[----:B------:R-:W-:Y:S01]  /*c300*/  FFMA.FTZ R10, R4, R6, -R5 ;  /* 0x00000006040a7223 */ /* 0x000fe20000010805 */
[----:B------:R-:W-:-:S02]  /*c310*/  HADD2.F32 R37, -RZ, R24.H1_H1 ;  /* 0x30000018ff257230 */ /* 0x000fc40000004100 */
[C---:B------:R-:W-:Y:S01]  /*c320*/  FMUL.FTZ R31, R12.reuse, R32 ;  /* 0x000000200c1f7220 */ /* 0x040fe20000410000 */
[----:B------:R-:W-:Y:S02]  /*c330*/  HADD2.F32 R13, -RZ, R13.H1_H1 ;  /* 0x3000000dff0d7230 */ /* 0x000fe40000004100 */
[----:B------:R-:W-:Y:S01]  /*c340*/  FFMA.FTZ R27, R12, R28, -R27 ;  /* 0x0000001c0c1b7223 */ /* 0x000fe2000001081b */
[----:B------:R-:W-:Y:S02]  /*c350*/  HADD2.F32 R5, -RZ, R14.H1_H1 ;  /* 0x3000000eff057230 */ /* 0x000fe40000004100 */
[----:B------:R-:W-:Y:S01]  /*c360*/  FFMA.FTZ R12, R40, R6, R35 ;  /* 0x00000006280c7223 */ /* 0x000fe20000010023 */
[--C-:B------:R-:W-:Y:S02]  /*c370*/  HADD2.F32 R29, -RZ, R7.reuse.H0_H0 ;  /* 0x20000007ff1d7230 */ /* 0x100fe40000004100 */
        /* <DEDUP_REMOVED lines=20> */
.L_x_7100:
[----:B------:R-:W-:Y:S05]  /*c4c0*/  BSYNC B0 ;  /* 0x0000000000007941 */ /* 0x000fea0003800000 */
.L_x_7081:
        /* <DEDUP_REMOVED lines=8> */
.L_x_7079:
[----:B----4-:R-:W-:-:S05]  /*c550*/  IMAD.U32 R0, RZ, RZ, UR41 ;  /* 0x00000029ff007e24 */ /* 0x010fca000f8e00ff */
[----:B------:R-:W-:-:S13]  /*c560*/  ISETP.NE.AND P0, PT, R0, 0x3, PT ;  /* 0x000000030000780c */ /* 0x000fda0003f05270 */
[----:B------:R-:W-:Y:S05]  /*c570*/  @!P0 BRA `(.L_x_7114) ;  /* 0x0000000000048947 */ /* 0x000fea0003800000 */
[----:B------:R-:W-:Y:S01]  /*c580*/  BPT.TRAP 0x1 ;  /* 0x000000040000795c */ /* 0x000fe20000300000 */
.L_x_7114:
[----:B01----:R-:W-:Y:S01]  /*c590*/  IMAD R3, R157, 0x8, R156 ;  /* 0x000000089d037824 */ /* 0x003fe200078e029c */
[----:B------:R-:W-:-:S04]  /*c5a0*/  SHF.L.U32 R0, R158, 0x1f, RZ ;  /* 0x0000001f9e007819 */ /* 0x000fc800000006ff */
[----:B------:R0:W1:Y:S01]  /*c5b0*/  SYNCS.PHASECHK.TRANS64.TRYWAIT P1, [R3+URZ+0x28830], R0 ;  /* 0x02883000030075a7 */ /* 0x000062000802017f */
[----:B------:R-:W-:Y:S05]  /*c5c0*/  @!P0 BRA `(.L_x_7115) ;  /* 0x0000000000048947 */ /* 0x000fea0003800000 */
[----:B------:R-:W-:Y:S01]  /*c5d0*/  BPT.TRAP 0x1 ;  /* 0x000000040000795c */ /* 0x000fe20000300000 */
.L_x_7115:
[----:B------:R-:W-:Y:S01]  /*c5e0*/  MOV R151, RZ ;  /* 0x000000ff00977202 */ /* 0x000fe20000000f00 */
[----:B-1----:R-:W-:Y:S06]  /*c5f0*/  @P1 BRA `(.L_x_7116) ;  /* 0x0000000000081947 */ /* 0x002fec0003800000 */
[----:B------:R-:W1:Y:S02]  /*c600*/  SYNCS.PHASECHK.TRANS64.TRYWAIT P1, [R3+URZ+0x28830], R0 ;  /* 0x02883000030075a7 */ /* 0x000e64000802017f */
[----:B-1----:R-:W-:Y:S05]  /*c610*/  @!P1 BRA `(.L_x_7117) ;  /* 0x00000114003c9947 */ /* 0x002fea0003800000 */
.L_x_7116:
[----:B------:R-:W-:Y:S05]  /*c620*/  WARPSYNC.ALL ;  /* 0x0000000000007948 */ /* 0x000fea0003800000 */
[----:B01----:R-:W-:Y:S01]  /*c630*/  VIADD R0, R156, 0x18400 ;  /* 0x000184009c007836 */ /* 0x003fe20000000000 */
[----:B------:R-:W-:Y:S01]  /*c640*/  R2UR UR4, R25 ;  /* 0x00000000190472ca */ /* 0x000fe200000e0000 */
[----:B------:R-:W-:Y:S01]  /*c650*/  UMOV UR5, 0x40000040 ;  /* 0x4000004000057882 */ /* 0x000fe20000000000 */
[----:B--23--:R-:W-:Y:S01]  /*c660*/  MOV R5, 0x40000040 ;  /* 0x4000004000057802 */ /* 0x00cfe20000000f00 */
[----:B-----5:R-:W-:Y:S01]  /*c670*/  WARPGROUP.ARRIVE ;  /* 0x00000000000079c5 */ /* 0x020fe20000000000 */
[----:B------:R-:W-:Y:S01]  /*c680*/  SHF.R.U32.HI R0, RZ, 0x4, R0 ;  /* 0x00000004ff007819 */ /* 0x000fe20000011600 */
[----:B------:R-:W-:Y:S01]  /*c690*/  IMAD.MOV.U32 R7, RZ, RZ, 0x40000040 ;  /* 0x40000040ff077424 */ /* 0x000fe200078e00ff */
[----:B------:R-:W-:Y:S01]  /*c6a0*/  R2UR UR7, R5 ;  /* 0x00000000050772ca */ /* 0x000fe200000e0000 */
[----:B------:R-:W-:Y:S01]  /*c6b0*/  UMOV UR9, 0x40000040 ;  /* 0x4000004000097882 */ /* 0x000fe20000000000 */
[----:B------:R-:W-:Y:S01]  /*c6c0*/  LOP3.LUT R0, R0, 0x3fff, RZ, 0xc0, !PT ;  /* 0x00003fff00007812 */ /* 0x000fe200078ec0ff */
[----:B------:R-:W-:Y:S01]  /*c6d0*/  UMOV UR13, 0x40000040 ;  /* 0x40000040000d7882 */ /* 0x000fe20000000000 */
[----:B------:R-:W-:Y:S01]  /*c6e0*/  R2UR UR11, R7 ;  /* 0x00000000070b72ca */ /* 0x000fe200000e0000 */
[----:B------:R-:W-:Y:S01]  /*c6f0*/  IMAD.MOV.U32 R7, RZ, RZ, 0x40000040 ;  /* 0x40000040ff077424 */ /* 0x000fe200078e00ff */
[----:B------:R-:W-:Y:S01]  /*c700*/  LOP3.LUT R0, R0, 0x10000, RZ, 0xfc, !PT ;  /* 0x0001000000007812 */ /* 0x000fe200078efcff */
[----:B------:R-:W-:Y:S01]  /*c710*/  ULOP3.LUT UR4, UR4, 0x10000, URZ, 0xfc, !UPT ;  /* 0x0001000004047892 */ /* 0x000fe2000f8efc3f */
[----:B------:R-:W-:Y:S01]  /*c720*/  IMAD.MOV.U32 R5, RZ, RZ, 0x40000040 ;  /* 0x40000040ff057424 */ /* 0x000fe200078e00ff */
[----:B------:R-:W-:Y:S01]  /*c730*/  UMOV UR17, 0x40000040 ;  /* 0x4000004000117882 */ /* 0x000fe20000000000 */
[----:B------:R-:W-:Y:S01]  /*c740*/  R2UR UR15, R7 ;  /* 0x00000000070f72ca */ /* 0x000fe200000e0000 */
[----:B------:R-:W-:Y:S01]  /*c750*/  IMAD R4, R157, 0x800, R0 ;  /* 0x000008009d047824 */ /* 0x000fe200078e0200 */
[----:B------:R-:W-:Y:S01]  /*c760*/  UIADD3 UR8, UR4, 0x2, URZ ;  /* 0x0000000204087890 */ /* 0x000fe2000fffe03f */
[----:B------:R-:W-:Y:S01]  /*c770*/  MOV R7, 0x40000040 ;  /* 0x4000004000077802 */ /* 0x000fe20000000f00 */
[----:B------:R-:W-:Y:S01]  /*c780*/  UIADD3 UR12, UR4, 0x4, URZ ;  /* 0x00000004040c7890 */ /* 0x000fe2000fffe03f */
[C---:B------:R-:W-:Y:S01]  /*c790*/  VIADD R6, R4.reuse, 0x2 ;  /* 0x0000000204067836 */ /* 0x040fe20000000000 */
[----:B------:R-:W-:Y:S01]  /*c7a0*/  R2UR UR6, R4 ;  /* 0x00000000040672ca */ /* 0x000fe200000e0000 */
[----:B------:R-:W-:Y:S01]  /*c7b0*/  UIADD3 UR16, UR4, 0x6, URZ ;  /* 0x0000000604107890 */ /* 0x000fe2000fffe03f */
[----:B------:R-:W-:Y:S01]  /*c7c0*/  R2UR UR19, R7 ;  /* 0x00000000071372ca */ /* 0x000fe200000e0000 */
[----:B------:R-:W-:Y:S01]  /*c7d0*/  IMAD.MOV.U32 R7, RZ, RZ, 0x40000040 ;  /* 0x40000040ff077424 */ /* 0x000fe200078e00ff */
[----:B------:R-:W-:Y:S01]  /*c7e0*/  R2UR UR10, R6 ;  /* 0x00000000060a72ca */ /* 0x000fe200000e0000 */
[----:B------:R-:W-:Y:S01]  /*c7f0*/  UIADD3 UR20, UR4, 0x400, URZ ;  /* 0x0000040004147890 */ /* 0x000fe2000fffe03f */
[----:B------:R-:W-:Y:S01]  /*c800*/  IADD3 R6, R4, 0x4, RZ ;  /* 0x0000000404067810 */ /* 0x000fe20007ffe0ff */
[----:B------:R-:W-:Y:S01]  /*c810*/  UMOV UR21, 0x40000040 ;  /* 0x4000004000157882 */ /* 0x000fe20000000000 */
[----:B------:R-:W-:Y:S01]  /*c820*/  R2UR UR23, R7 ;  /* 0x00000000071772ca */ /* 0x000fe200000e0000 */
[----:B------:R-:W-:Y:S01]  /*c830*/  IMAD.MOV.U32 R7, RZ, RZ, 0x40000040 ;  /* 0x40000040ff077424 */ /* 0x000fe200078e00ff */
[----:B------:R-:W-:Y:S01]  /*c840*/  R2UR UR14, R6 ;  /* 0x00000000060e72ca */ /* 0x000fe200000e0000 */
[----:B------:R-:W-:Y:S01]  /*c850*/  VIADD R6, R4, 0x6 ;  /* 0x0000000604067836 */ /* 0x000fe20000000000 */
[----:B------:R-:W-:-:S02]  /*c860*/  UIADD3 UR24, UR4, 0x402, URZ ;  /* 0x0000040204187890 */ /* 0x000fc4000fffe03f */
[----:B------:R-:W-:Y:S01]  /*c870*/  HGMMA.64x128x16.F32 R24, gdesc[UR4], RZ, !UPT, gsb0 ;  /* 0x01e00000041879f0 */ /* 0x000fe2000c0008ff */
[----:B------:R-:W-:Y:S01]  /*c880*/  R2UR UR27, R7 ;  /* 0x00000000071b72ca */ /* 0x000fe200000e0000 */
[----:B------:R-:W-:Y:S01]  /*c890*/  UMOV UR25, 0x40000040 ;  /* 0x4000004000197882 */ /* 0x000fe20000000000 */
[----:B------:R-:W-:Y:S01]  /*c8a0*/  R2UR UR18, R6 ;  /* 0x00000000061272ca */ /* 0x000fe200000e0000 */
[----:B------:R-:W-:Y:S01]  /*c8b0*/  VIADD R6, R4, 0x400 ;  /* 0x0000040004067836 */ /* 0x000fe20000000000 */
[----:B------:R-:W-:Y:S01]  /*c8c0*/  MOV R7, 0x40000040 ;  /* 0x4000004000077802 */ /* 0x000fe20000000f00 */
[----:B------:R-:W-:Y:S01]  /*c8d0*/  UIADD3 UR28, UR4, 0x404, URZ ;  /* 0x00000404041c7890 */ /* 0x000fe2000fffe03f */
[----:B------:R-:W-:Y:S01]  /*c8e0*/  R2UR UR35, R5 ;  /* 0x00000000052372ca */ /* 0x000fe200000e0000 */
[----:B------:R-:W-:Y:S01]  /*c8f0*/  UMOV UR29, 0x40000040 ;  /* 0x40000040001d7882 */ /* 0x000fe20000000000 */
[----:B------:R-:W-:Y:S01]  /*c900*/  R2UR UR22, R6 ;  /* 0x00000000061672ca */ /* 0x000fe200000e0000 */
[----:B------:R-:W-:Y:S01]  /*c910*/  UIADD3 UR32, UR4, 0x406, URZ ;  /* 0x0000040604207890 */ /* 0x000fe2000fffe03f */
[----:B------:R-:W-:Y:S01]  /*c920*/  IADD3 R6, R4, 0x402, RZ ;  /* 0x0000040204067810 */ /* 0x000fe20007ffe0ff */
[----:B------:R-:W-:Y:S01]  /*c930*/  UMOV UR33, 0x40000040 ;  /* 0x4000004000217882 */ /* 0x000fe20000000000 */
[----:B------:R-:W-:-:S02]  /*c940*/  R2UR UR31, R7 ;  /* 0x00000000071f72ca */ /* 0x000fc400000e0000 */
[----:B------:R-:W-:Y:S01]  /*c950*/  R2UR UR26, R6 ;  /* 0x00000000061a72ca */ /* 0x000fe200000e0000 */
[C---:B------:R-:W-:Y:S02]  /*c960*/  VIADD R6, R4.reuse, 0x404 ;  /* 0x0000040404067836 */ /* 0x040fe40000000000 */
[----:B------:R-:W-:-:S03]  /*c970*/  VIADD R4, R4, 0x406 ;  /* 0x0000040604047836 */ /* 0x000fc60000000000 */
[----:B------:R-:W-:Y:S02]  /*c980*/  R2UR UR30, R6 ;  /* 0x00000000061e72ca */ /* 0x000fe400000e0000 */
[----:B------:R-:W-:Y:S01]  /*c990*/  R2UR UR34, R4 ;  /* 0x00000000042272ca */ /* 0x000fe200000e0000 */
        /* <DEDUP_REMOVED lines=24> */
.L_x_7118:
[----:B------:R-:W-:Y:S01]  /*cb20*/  ULDC UR6, c[0x0][0x9d8] ;  /* 0x0002760000067ab9 */ /* 0x000fe20000000800 */
[----:B------:R-:W-:Y:S01]  /*cb30*/  IADD3 R96, R96, 0x80, -R202 ;  /* 0x0000008060607810 */ /* 0x000fe20007ffe8ca */
[----:B------:R-:W-:Y:S01]  /*cb40*/  FMUL.FTZ R5, R24, UR6 ;  /* 0x0000000618057c20 */ /* 0x000fe20008410000 */
[----:B------:R-:W-:Y:S01]  /*cb50*/  FMUL.FTZ R7, R25, UR6 ;  /* 0x0000000619077c20 */ /* 0x000fe20008410000 */
[----:B------:R-:W-:Y:S01]  /*cb60*/  FMUL.FTZ R10, R28, UR6 ;  /* 0x000000061c0a7c20 */ /* 0x000fe20008410000 */
[----:B------:R-:W-:Y:S01]  /*cb70*/  FMUL.FTZ R11, R29, UR6 ;  /* 0x000000061d0b7c20 */ /* 0x000fe20008410000 */
[----:B------:R-:W-:Y:S01]  /*cb80*/  FMUL.FTZ R6, R26, UR6 ;  /* 0x000000061a067c20 */ /* 0x000fe20008410000 */
[----:B------:R-:W-:Y:S01]  /*cb90*/  FMUL.FTZ R14, R32, UR6 ;  /* 0x00000006200e7c20 */ /* 0x000fe20008410000 */
[----:B------:R-:W0:Y:S01]  /*cba0*/  MUFU.TANH R5, R5 ;  /* 0x0000000500057308 */ /* 0x000e220000002400 */
[----:B------:R-:W-:Y:S02]  /*cbb0*/  IMAD R96, R93, -0x80, R96 ;  /* 0xffffff805d607824 */ /* 0x000fe400078e0260 */
[----:B------:R-:W-:Y:S01]  /*cbc0*/  FMUL.FTZ R4, R27, UR6 ;  /* 0x000000061b047c20 */ /* 0x000fe20008410000 */
[----:B------:R-:W-:Y:S01]  /*cbd0*/  FMUL.FTZ R15, R33, UR6 ;  /* 0x00000006210f7c20 */ /* 0x000fe20008410000 */
[----:B------:R-:W-:Y:S01]  /*cbe0*/  FMUL.FTZ R9, R30, UR6 ;  /* 0x000000061e097c20 */ /* 0x000fe20008410000 */
[----:B------:R-:W-:Y:S01]  /*cbf0*/  FMUL.FTZ R24, R36, UR6 ;  /* 0x0000000624187c20 */ /* 0x000fe20008410000 */
[C---:B------:R-:W-:Y:S01]  /*cc00*/  ISETP.GT.AND P4, PT, R96.reuse, RZ, PT ;  /* 0x000000ff6000720c */ /* 0x040fe20003f84270 */
[----:B------:R-:W-:Y:S01]  /*cc10*/  FMUL.FTZ R20, R39, UR6 ;  /* 0x0000000627147c20 */ /* 0x000fe20008410000 */
[----:B------:R-:W1:Y:S01]  /*cc20*/  MUFU.TANH R7, R7 ;  /* 0x0000000700077308 */ /* 0x000e620000002400 */
[----:B------:R-:W-:Y:S01]  /*cc30*/  ISETP.GT.AND P5, PT, R96, 0x1, PT ;  /* 0x000000016000780c */ /* 0x000fe20003fa4270 */
[----:B------:R-:W-:Y:S01]  /*cc40*/  FMUL.FTZ R32, R44, UR6 ;  /* 0x000000062c207c20 */ /* 0x000fe20008410000 */
[----:B------:R-:W-:Y:S01]  /*cc50*/  FMUL.FTZ R39, R55, UR6 ;  /* 0x0000000637277c20 */ /* 0x000fe20008410000 */
[----:B------:R-:W-:Y:S01]  /*cc60*/  FMUL.FTZ R44, R56, UR6 ;  /* 0x00000006382c7c20 */ /* 0x000fe20008410000 */
[----:B------:R-:W-:Y:S01]  /*cc70*/  ISETP.GT.AND P1, PT, R96, 0x8, PT ;  /* 0x000000086000780c */ /* 0x000fe20003f24270 */
[----:B------:R-:W-:Y:S01]  /*cc80*/  FMUL.FTZ R8, R31, UR6 ;  /* 0x000000061f087c20 */ /* 0x000fe20008410000 */
[----:B------:R-:W-:Y:S01]  /*cc90*/  FMUL.FTZ R25, R37, UR6 ;  /* 0x0000000625197c20 */ /* 0x000fe20008410000 */
[----:B------:R-:W2:Y:S01]  /*cca0*/  MUFU.TANH R10, R10 ;  /* 0x0000000a000a7308 */ /* 0x000ea20000002400 */
[----:B0-----:R-:W-:Y:S01]  /*ccb0*/  FSEL R56, R5, -INF , P4 ;  /* 0xff80000005387808 */ /* 0x001fe20002000000 */
[----:B------:R-:W-:Y:S01]  /*ccc0*/  FMUL.FTZ R33, R45, UR6 ;  /* 0x000000062d217c20 */ /* 0x000fe20008410000 */
[----:B------:R-:W-:Y:S01]  /*ccd0*/  FMUL.FTZ R45, R57, UR6 ;  /* 0x00000006392d7c20 */ /* 0x000fe20008410000 */
[----:B------:R-:W-:Y:S01]  /*cce0*/  FMUL.FTZ R13, R34, UR6 ;  /* 0x00000006220d7c20 */ /* 0x000fe20008410000 */
[----:B------:R-:W-:Y:S01]  /*ccf0*/  ISETP.GT.AND P2, PT, R96, 0x9, PT ;  /* 0x000000096000780c */ /* 0x000fe20003f44270 */
[----:B------:R-:W-:Y:S01]  /*cd00*/  FMUL.FTZ R28, R40, UR6 ;  /* 0x00000006281c7c20 */ /* 0x000fe20008410000 */
[----:B------:R-:W-:Y:S01]  /*cd10*/  FMUL.FTZ R27, R42, UR6 ;  /* 0x000000062a1b7c20 */ /* 0x000fe20008410000 */
[----:B------:R-:W0:Y:S01]  /*cd20*/  MUFU.TANH R11, R11 ;  /* 0x0000000b000b7308 */ /* 0x000e220000002400 */
[----:B-1----:R-:W-:Y:S01]  /*cd30*/  FSEL R55, R7, -INF , P5 ;  /* 0xff80000007377808 */ /* 0x002fe20002800000 */
[----:B------:R-:W-:Y:S01]  /*cd40*/  FMUL.FTZ R42, R58, UR6 ;  /* 0x000000063a2a7c20 */ /* 0x000fe20008410000 */
[----:B------:R-:W-:Y:S01]  /*cd50*/  FMUL.FTZ R69, R69, UR6 ;  /* 0x0000000645457c20 */ /* 0x000fe20008410000 */
[----:B------:R-:W-:Y:S01]  /*cd60*/  FMUL.FTZ R12, R35, UR6 ;  /* 0x00000006230c7c20 */ /* 0x000fe20008410000 */
[----:B------:R-:W-:Y:S01]  /*cd70*/  ISETP.GT.AND P3, PT, R96, 0x10, PT ;  /* 0x000000106000780c */ /* 0x000fe20003f64270 */
[----:B------:R-:W-:Y:S01]  /*cd80*/  FMUL.FTZ R29, R41, UR6 ;  /* 0x00000006291d7c20 */ /* 0x000fe20008410000 */
[----:B------:R-:W-:Y:S01]  /*cd90*/  FMUL.FTZ R21, R38, UR6 ;  /* 0x0000000626157c20 */ /* 0x000fe20008410000 */
[----:B------:R-:W1:Y:S01]  /*cda0*/  MUFU.TANH R6, R6 ;  /* 0x0000000600067308 */ /* 0x000e620000002400 */
[----:B--2---:R-:W-:Y:S01]  /*cdb0*/  FSEL R57, R10, -INF , P1 ;  /* 0xff8000000a397808 */ /* 0x004fe20000800000 */
[----:B------:R-:W-:Y:S01]  /*cdc0*/  FMUL.FTZ R36, R48, UR6 ;  /* 0x0000000630247c20 */ /* 0x000fe20008410000 */
[----:B------:R-:W-:Y:S01]  /*cdd0*/  FMNMX.FTZ R10, R56, R55, !PT ;  /* 0x00000037380a7209 */ /* 0x000fe20007810000 */
[----:B------:R-:W-:Y:S01]  /*cde0*/  FMUL.FTZ R48, R60, UR6 ;  /* 0x000000063c307c20 */ /* 0x000fe20008410000 */
[----:B------:R-:W-:Y:S01]  /*cdf0*/  FMUL.FTZ R68, R68, UR6 ;  /* 0x0000000644447c20 */ /* 0x000fe20008410000 */
[----:B------:R-:W-:Y:S01]  /*ce00*/  FMUL.FTZ R30, R47, UR6 ;  /* 0x000000062f1e7c20 */ /* 0x000fe20008410000 */
[----:B------:R-:W-:Y:S01]  /*ce10*/  FMNMX.FTZ R5, R57, R10, !PT ;  /* 0x0000000a39057209 */ /* 0x000fe20007810000 */
[----:B------:R-:W-:Y:S01]  /*ce20*/  MUFU.TANH R14, R14 ;  /* 0x0000000e000e7308 */ /* 0x000fe20000002400 */
[----:B0-----:R-:W-:Y:S01]  /*ce30*/  FSEL R58, R11, -INF , P2 ;  /* 0xff8000000b3a7808 */ /* 0x001fe20001000000 */
[----:B------:R-:W-:Y:S01]  /*ce40*/  FMUL.FTZ R47, R63, UR6 ;  /* 0x000000063f2f7c20 */ /* 0x000fe20008410000 */
[----:B------:R-:W-:Y:S01]  /*ce50*/  FMUL.FTZ R26, R43, UR6 ;  /* 0x000000062b1a7c20 */ /* 0x000fe20008410000 */
[----:B------:R-:W-:Y:S01]  /*ce60*/  FMUL.FTZ R37, R49, UR6 ;  /* 0x0000000631257c20 */ /* 0x000fe20008410000 */
[----:B------:R-:W-:Y:S01]  /*ce70*/  FMNMX.FTZ R10, R58, R5, !PT ;  /* 0x000000053a0a7209 */ /* 0x000fe20007810000 */
[----:B------:R-:W-:Y:S01]  /*ce80*/  FMUL.FTZ R35, R50, UR6 ;  /* 0x0000000632237c20 */ /* 0x000fe20008410000 */
[----:B------:R-:W-:Y:S01]  /*ce90*/  FMUL.FTZ R50, R67, UR6 ;  /* 0x0000000643327c20 */ /* 0x000fe20008410000 */
        /* <DEDUP_REMOVED lines=24> */
[----:B------:R-:W-:Y:S01]  /*d020*/  MUFU.TANH R24, R24 ;  /* 0x0000001800187308 */ /* 0x000fe20000002400 */
[----:B-1----:R-:W-:Y:S01]  /*d030*/  FSEL R60, R15, -INF , P4 ;  /* 0xff8000000f3c7808 */ /* 0x002fe20002000000 */
[----:B------:R-:W-:Y:S01]  /*d040*/  FMUL.FTZ R62, R74, UR6 ;  /* 0x000000064a3e7c20 */ /* 0x000fe20008410000 */
[----:B------:R-:W-:Y:S01]  /*d050*/  FMUL.FTZ R80, R80, UR6 ;  /* 0x0000000650507c20 */ /* 0x000fe20008410000 */
[----:B------:R-:W-:Y:S01]  /*d060*/  FMUL.FTZ R81, R81, UR6 ;  /* 0x0000000651517c20 */ /* 0x000fe20008410000 */
[----:B------:R-:W-:Y:S01]  /*d070*/  FMUL.FTZ R70, R78, UR6 ;  /* 0x000000064e467c20 */ /* 0x000fe20008410000 */
[----:B------:R-:W-:Y:S01]  /*d080*/  FMUL.FTZ R84, R84, UR6 ;  /* 0x0000000654547c20 */ /* 0x000fe20008410000 */
[----:B------:R-:W-:Y:S01]  /*d090*/  FMUL.FTZ R85, R85, UR6 ;  /* 0x0000000655557c20 */ /* 0x000fe20008410000 */
[----:B------:R-:W0:Y:S01]  /*d0a0*/  MUFU.TANH R8, R8 ;  /* 0x0000000800087308 */ /* 0x000e220000002400 */
[----:B--2---:R-:W-:Y:S01]  /*d0b0*/  FSEL R9, R9, -INF , P1 ;  /* 0xff80000009097808 */ /* 0x004fe20000800000 */
[----:B------:R-:W-:Y:S01]  /*d0c0*/  ULDC UR46, c[0x0][0x988] ;  /* 0x00026200002e7ab9 */ /* 0x000fe20000000800 */
[----:B------:R-:W-:Y:S01]  /*d0d0*/  ISETP.GT.AND P1, PT, R96, 0x19, PT ;  /* 0x000000196000780c */ /* 0x000fe20003f24270 */
[----:B------:R-:W-:Y:S01]  /*d0e0*/  FMUL.FTZ R79, R79, UR6 ;  /* 0x000000064f4f7c20 */ /* 0x000fe20008410000 */
[----:B------:R-:W-:Y:S01]  /*d0f0*/  FMUL.FTZ R82, R82, UR6 ;  /* 0x0000000652527c20 */ /* 0x000fe20008410000 */
[----:B------:R-:W-:Y:S01]  /*d100*/  FMUL.FTZ R83, R83, UR6 ;  /* 0x0000000653537c20 */ /* 0x000fe20008410000 */
[----:B------:R-:W-:Y:S01]  /*d110*/  FMUL.FTZ R86, R86, UR6 ;  /* 0x0000000656567c20 */ /* 0x000fe20008410000 */
[----:B------:R-:W1:Y:S01]  /*d120*/  MUFU.TANH R25, R25 ;  /* 0x0000001900197308 */ /* 0x000e620000002400 */
[----:B------:R-:W-:Y:S01]  /*d130*/  FMUL.FTZ R87, R87, UR6 ;  /* 0x0000000657577c20 */ /* 0x000fe20008410000 */
[----:B------:R-:W-:Y:S01]  /*d140*/  IADD3 R3, R3, 0x28840, RZ ;  /* 0x0002884003037810 */ /* 0x000fe20007ffe0ff */
[----:B------:R-:W-:Y:S01]  /*d150*/  ULDC UR45, c[0x0][0x9d8] ;  /* 0x00027600002d7ab9 */ /* 0x000fe20000000800 */
[----:B------:R-:W-:Y:S01]  /*d160*/  ULDC UR44, c[0x0][0x988] ;  /* 0x00026200002c7ab9 */ /* 0x000fe20000000800 */
[-C--:B------:R-:W-:Y:S01]  /*d170*/  MOV R150, R151.reuse ;  /* 0x0000009700967202 */ /* 0x080fe20000000f00 */
        /* <DEDUP_REMOVED lines=15> */
[-C--:B------:R-:W-:Y:S01]  /*d270*/  MOV R135, R151.reuse ;  /* 0x0000009700877202 */ /* 0x080fe20000000f00 */
[--C-:B------:R-:W-:Y:S01]  /*d280*/  IMAD.MOV.U32 R140, RZ, RZ, R151.reuse ;  /* 0x000000ffff8c7224 */ /* 0x100fe200078e0097 */
[-C--:B------:R-:W-:Y:S01]  /*d290*/  MOV R132, R151.reuse ;  /* 0x0000009700847202 */ /* 0x080fe20000000f00 */
[----:B------:R1:W-:Y:S01]  /*d2a0*/  MUFU.TANH R90, R69 ;  /* 0x00000045005a7308 */ /* 0x0003e20000002400 */
[----:B--2---:R-:W-:Y:S01]  /*d2b0*/  FSEL R13, R13, -INF , P3 ;  /* 0xff8000000d0d7808 */ /* 0x004fe20001800000 */
[--C-:B------:R-:W-:Y:S01]  /*d2c0*/  IMAD.MOV.U32 R139, RZ, RZ, R151.reuse ;  /* 0x000000ffff8b7224 */ /* 0x100fe200078e0097 */
[-C--:B------:R-:W-:Y:S01]  /*d2d0*/  MOV R129, R151.reuse ;  /* 0x0000009700817202 */ /* 0x080fe20000000f00 */
[--C-:B------:R-:W-:Y:S01]  /*d2e0*/  IMAD.MOV.U32 R137, RZ, RZ, R151.reuse ;  /* 0x000000ffff897224 */ /* 0x100fe200078e0097 */
[-C--:B------:R-:W-:Y:S01]  /*d2f0*/  MOV R126, R151.reuse ;  /* 0x00000097007e7202 */ /* 0x080fe20000000f00 */
[--C-:B------:R-:W-:Y:S01]  /*d300*/  IMAD.MOV.U32 R136, RZ, RZ, R151.reuse ;  /* 0x000000ffff887224 */ /* 0x100fe200078e0097 */
[----:B------:R-:W-:Y:S01]  /*d310*/  MOV R123, R151 ;  /* 0x00000097007b7202 */ /* 0x000fe20000000f00 */
[----:B------:R-:W2:Y:S01]  /*d320*/  MUFU.TANH R12, R12 ;  /* 0x0000000c000c7308 */ /* 0x000ea20000002400 */
[----:B-1----:R-:W-:Y:S01]  /*d330*/  FSEL R69, R14, -INF , P3 ;  /* 0xff8000000e457808 */ /* 0x002fe20001800000 */
[--C-:B------:R-:W-:Y:S01]  /*d340*/  IMAD.MOV.U32 R134, RZ, RZ, R151.reuse ;  /* 0x000000ffff867224 */ /* 0x100fe200078e0097 */
[----:B------:R-:W-:Y:S01]  /*d350*/  ISETP.GT.AND P3, PT, R96, 0x21, PT ;  /* 0x000000216000780c */ /* 0x000fe20003f64270 */
[--C-:B------:R-:W-:Y:S01]  /*d360*/  IMAD.MOV.U32 R133, RZ, RZ, R151.reuse ;  /* 0x000000ffff857224 */ /* 0x100fe200078e0097 */
[----:B------:R-:W-:Y:S01]  /*d370*/  FMNMX.FTZ R7, R69, R10, !PT ;  /* 0x0000000a45077209 */ /* 0x000fe20007810000 */
[--C-:B------:R-:W-:Y:S01]  /*d380*/  IMAD.MOV.U32 R131, RZ, RZ, R151.reuse ;  /* 0x000000ffff837224 */ /* 0x100fe200078e0097 */
[----:B0-----:R-:W-:Y:S01]  /*d390*/  FSEL R67, R28, -INF , P2 ;  /* 0xff8000001c437808 */ /* 0x001fe20001000000 */
[----:B------:R-:W0:Y:S01]  /*d3a0*/  MUFU.TANH R29, R29 ;  /* 0x0000001d001d7308 */ /* 0x000e220000002400 */
[----:B------:R-:W-:Y:S01]  /*d3b0*/  FMNMX.FTZ R7, R60, R7, !PT ;  /* 0x000000073c077209 */ /* 0x000fe20007810000 */
[--C-:B------:R-:W-:Y:S01]  /*d3c0*/  IMAD.MOV.U32 R130, RZ, RZ, R151.reuse ;  /* 0x000000ffff827224 */ /* 0x100fe200078e0097 */
[-C--:B------:R-:W-:Y:S01]  /*d3d0*/  MOV R120, R151.reuse ;  /* 0x0000009700787202 */ /* 0x080fe20000000f00 */
[--C-:B------:R-:W-:Y:S01]  /*d3e0*/  IMAD.MOV.U32 R128, RZ, RZ, R151.reuse ;  /* 0x000000ffff807224 */ /* 0x100fe200078e0097 */
[-C--:B------:R-:W-:Y:S01]  /*d3f0*/  MOV R117, R151.reuse ;  /* 0x0000009700757202 */ /* 0x080fe20000000f00 */
        /* <DEDUP_REMOVED lines=15> */
[-C--:B------:R-:W-:Y:S01]  /*d4f0*/  MOV R102, R151.reuse ;  /* 0x0000009700667202 */ /* 0x080fe20000000f00 */
[--C-:B------:R-:W-:Y:S01]  /*d500*/  IMAD.MOV.U32 R118, RZ, RZ, R151.reuse ;  /* 0x000000ffff767224 */ /* 0x100fe200078e0097 */
[----:B------:R-:W-:Y:S01]  /*d510*/  MOV R99, R151 ;  /* 0x0000009700637202 */ /* 0x000fe20000000f00 */
[----:B------:R0:W-:Y:S01]  /*d520*/  MUFU.TANH R89, R68 ;  /* 0x0000004400597308 */ /* 0x0001e20000002400 */
[----:B-1----:R-:W-:Y:S01]  /*d530*/  FSEL R21, R21, -INF , P5 ;  /* 0xff80000015157808 */ /* 0x002fe20002800000 */
[----:B------:R-:W-:-:S02]  /*d540*/  IMAD.MOV.U32 R116, RZ, RZ, R151 ;  /* 0x000000ffff747224 */ /* 0x000fc400078e0097 */
[--C-:B------:R-:W-:Y:S02]  /*d550*/  IMAD.MOV.U32 R115, RZ, RZ, R151.reuse ;  /* 0x000000ffff737224 */ /* 0x100fe400078e0097 */
[--C-:B------:R-:W-:Y:S02]  /*d560*/  IMAD.MOV.U32 R113, RZ, RZ, R151.reuse ;  /* 0x000000ffff717224 */ /* 0x100fe400078e0097 */
[----:B------:R-:W1:Y:S01]  /*d570*/  MUFU.TANH R20, R20 ;  /* 0x0000001400147308 */ /* 0x000e620000002400 */
[----:B0-----:R-:W-:Y:S01]  /*d580*/  FSEL R68, R24, -INF , P5 ;  /* 0xff80000018447808 */ /* 0x001fe20002800000 */
[--C-:B------:R-:W-:Y:S01]  /*d590*/  IMAD.MOV.U32 R112, RZ, RZ, R151.reuse ;  /* 0x000000ffff707224 */ /* 0x100fe200078e0097 */
[----:B------:R-:W-:Y:S01]  /*d5a0*/  ISETP.GT.AND P5, PT, R96, 0x29, PT ;  /* 0x000000296000780c */ /* 0x000fe20003fa4270 */
[--C-:B------:R-:W-:Y:S01]  /*d5b0*/  IMAD.MOV.U32 R110, RZ, RZ, R151.reuse ;  /* 0x000000ffff6e7224 */ /* 0x100fe200078e0097 */
[----:B------:R-:W-:Y:S01]  /*d5c0*/  FMNMX.FTZ R4, R68, R7, !PT ;  /* 0x0000000744047209 */ /* 0x000fe20007810000 */
[--C-:B------:R-:W-:Y:S01]  /*d5d0*/  IMAD.MOV.U32 R109, RZ, RZ, R151.reuse ;  /* 0x000000ffff6d7224 */ /* 0x100fe200078e0097 */
[----:B--2---:R-:W-:Y:S01]  /*d5e0*/  FSEL R66, R32, -INF , P4 ;  /* 0xff80000020427808 */ /* 0x004fe20002000000 */
[----:B------:R-:W0:Y:S01]  /*d5f0*/  MUFU.TANH R33, R33 ;  /* 0x0000002100217308 */ /* 0x000e220000002400 */
[----:B------:R-:W-:Y:S01]  /*d600*/  FMNMX.FTZ R4, R63, R4, !PT ;  /* 0x000000043f047209 */ /* 0x000fe20007810000 */
[----:B------:R-:W-:-:S02]  /*d610*/  IMAD.MOV.U32 R107, RZ, RZ, R151 ;  /* 0x000000ffff6b7224 */ /* 0x000fc400078e0097 */
        /* <DEDUP_REMOVED lines=11> */
[----:B------:R-:W1:Y:S01]  /*d6d0*/  MUFU.TANH R36, R36 ;  /* 0x0000002400247308 */ /* 0x000e620000002400 */
        /* <DEDUP_REMOVED lines=11> */
[----:B------:R-:W2:Y:S01]  /*d790*/  MUFU.TANH R37, R37 ;  /* 0x0000002500257308 */ /* 0x000ea20000002400 */
[----:B-1----:R-:W-:-:S04]  /*d7a0*/  FSEL R65, R36, -INF , P1 ;  /* 0xff80000024417808 */ /* 0x002fc80000800000 */
[----:B------:R-:W-:-:S03]  /*d7b0*/  FMNMX.FTZ R7, R65, R4, !PT ;  /* 0x0000000441077209 */ /* 0x000fc60007810000 */
[----:B------:R-:W1:Y:S01]  /*d7c0*/  MUFU.TANH R31, R31 ;  /* 0x0000001f001f7308 */ /* 0x000e620000002400 */
[----:B0-----:R-:W-:Y:S02]  /*d7d0*/  FSEL R26, R26, -INF , P3 ;  /* 0xff8000001a1a7808 */ /* 0x001fe40001800000 */
[----:B------:R-:W-:-:S05]  /*d7e0*/  ISETP.GT.AND P3, PT, R96, 0x38, PT ;  /* 0x000000386000780c */ /* 0x000fca0003f64270 */
[----:B------:R-:W0:Y:S01]  /*d7f0*/  MUFU.TANH R40, R40 ;  /* 0x0000002800287308 */ /* 0x000e220000002400 */
[----:B--2---:R-:W-:-:S04]  /*d800*/  FSEL R36, R37, -INF , P2 ;  /* 0xff80000025247808 */ /* 0x004fc80001000000 */
[----:B------:R-:W-:-:S03]  /*d810*/  FMNMX.FTZ R7, R36, R7, !PT ;  /* 0x0000000724077209 */ /* 0x000fc60007810000 */
[----:B------:R-:W2:Y:S01]  /*d820*/  MUFU.TANH R30, R30 ;  /* 0x0000001e001e7308 */ /* 0x000ea20000002400 */
[----:B-1----:R-:W-:Y:S02]  /*d830*/  FSEL R31, R31, -INF , P4 ;  /* 0xff8000001f1f7808 */ /* 0x002fe40002000000 */
[----:B------:R-:W-:-:S05]  /*d840*/  ISETP.GT.AND P4, PT, R96, 0x39, PT ;  /* 0x000000396000780c */ /* 0x000fca0003f84270 */
[----:B------:R-:W1:Y:S01]  /*d850*/  MUFU.TANH R41, R41 ;  /* 0x0000002900297308 */ /* 0x000e620000002400 */
[----:B0-----:R-:W-:-:S04]  /*d860*/  FSEL R40, R40, -INF , P3 ;  /* 0xff80000028287808 */ /* 0x001fc80001800000 */
[----:B------:R-:W-:-:S03]  /*d870*/  FMNMX.FTZ R4, R40, R7, !PT ;  /* 0x0000000728047209 */ /* 0x000fc60007810000 */
[----:B------:R-:W0:Y:S01]  /*d880*/  MUFU.TANH R35, R35 ;  /* 0x0000002300237308 */ /* 0x000e220000002400 */
[----:B--2---:R-:W-:Y:S02]  /*d890*/  FSEL R30, R30, -INF , P5 ;  /* 0xff8000001e1e7808 */ /* 0x004fe40002800000 */
[----:B------:R-:W-:-:S05]  /*d8a0*/  ISETP.GT.AND P5, PT, R96, 0x40, PT ;  /* 0x000000406000780c */ /* 0x000fca0003fa4270 */
        /* <DEDUP_REMOVED lines=24> */
[----:B------:R0:W3:Y:S01]  /*da30*/  MUFU.TANH R88, R64 ;  /* 0x0000004000587308 */ /* 0x0000e20000002400 */
[----:B--2---:R-:W-:-:S04]  /*da40*/  FSEL R49, R49, -INF , P3 ;  /* 0xff80000031317808 */ /* 0x004fc80001800000 */
[----:B------:R-:W-:-:S03]  /*da50*/  FMNMX.FTZ R11, R49, R10, !PT ;  /* 0x0000000a310b7209 */ /* 0x000fc60007810000 */
[----:B------:R-:W2:Y:S01]  /*da60*/  MUFU.TANH R43, R43 ;  /* 0x0000002b002b7308 */ /* 0x000ea20000002400 */
[----:B-1----:R-:W-:Y:S01]  /*da70*/  FSEL R7, R42, -INF , P5 ;  /* 0xff8000002a077808 */ /* 0x002fe20002800000 */
[----:B0-----:R-:W-:Y:S01]  /*da80*/  FMUL.FTZ R64, R75, UR6 ;  /* 0x000000064b407c20 */ /* 0x001fe20008410000 */
[----:B------:R-:W-:-:S05]  /*da90*/  ISETP.GT.AND P5, PT, R96, 0x51, PT ;  /* 0x000000516000780c */ /* 0x000fca0003fa4270 */
[----:B------:R-:W0:Y:S01]  /*daa0*/  MUFU.TANH R52, R52 ;  /* 0x0000003400347308 */ /* 0x000e220000002400 */
[----:B---3--:R-:W-:Y:S01]  /*dab0*/  FSEL R38, R88, -INF , P4 ;  /* 0xff80000058267808 */ /* 0x008fe20002000000 */
[----:B------:R-:W-:-:S03]  /*dac0*/  IMAD.MOV.U32 R88, RZ, RZ, R151 ;  /* 0x000000ffff587224 */ /* 0x000fc600078e0097 */
[----:B------:R-:W-:-:S03]  /*dad0*/  FMNMX.FTZ R15, R38, R11, !PT ;  /* 0x0000000b260f7209 */ /* 0x000fc60007810000 */
[----:B------:R-:W1:Y:S01]  /*dae0*/  MUFU.TANH R46, R46 ;  /* 0x0000002e002e7308 */ /* 0x000e620000002400 */
[----:B--2---:R-:W-:Y:S02]  /*daf0*/  FSEL R10, R43, -INF , P1 ;  /* 0xff8000002b0a7808 */ /* 0x004fe40000800000 */
[----:B------:R-:W-:-:S04]  /*db00*/  ISETP.GT.AND P1, PT, R96, 0x58, PT ;  /* 0x000000586000780c */ /* 0x000fc80003f24270 */
[----:B------:R-:W-:Y:S01]  /*db10*/  FSEL R42, R89, -INF , P1 ;  /* 0xff800000592a7808 */ /* 0x000fe20000800000 */
[----:B------:R-:W2:Y:S01]  /*db20*/  MUFU.TANH R47, R47 ;  /* 0x0000002f002f7308 */ /* 0x000ea20000002400 */
[----:B0-----:R-:W-:Y:S01]  /*db30*/  FSEL R52, R52, -INF , P5 ;  /* 0xff80000034347808 */ /* 0x001fe20002800000 */
[----:B------:R-:W-:-:S03]  /*db40*/  IMAD.MOV.U32 R89, RZ, RZ, R151 ;  /* 0x000000ffff597224 */ /* 0x000fc600078e0097 */
[----:B------:R-:W-:-:S03]  /*db50*/  FMNMX.FTZ R15, R52, R15, !PT ;  /* 0x0000000f340f7209 */ /* 0x000fc60007810000 */
[----:B------:R-:W0:Y:S01]  /*db60*/  MUFU.TANH R51, R51 ;  /* 0x0000003300337308 */ /* 0x000e220000002400 */
[----:B-1----:R-:W-:Y:S02]  /*db70*/  FSEL R11, R46, -INF , P2 ;  /* 0xff8000002e0b7808 */ /* 0x002fe40001000000 */
[----:B------:R-:W-:Y:S02]  /*db80*/  ISETP.GT.AND P2, PT, R96, 0x59, PT ;  /* 0x000000596000780c */ /* 0x000fe40003f44270 */
[----:B------:R-:W-:Y:S02]  /*db90*/  FMNMX.FTZ R24, R42, R15, !PT ;  /* 0x0000000f2a187209 */ /* 0x000fe40007810000 */
[----:B------:R-:W-:Y:S01]  /*dba0*/  FSEL R43, R90, -INF , P2 ;  /* 0xff8000005a2b7808 */ /* 0x000fe20001000000 */
[----:B------:R-:W1:Y:S01]  /*dbb0*/  MUFU.TANH R72, R72 ;  /* 0x0000004800487308 */ /* 0x000e620000002400 */
[----:B--2---:R-:W-:Y:S02]  /*dbc0*/  FSEL R14, R47, -INF , P3 ;  /* 0xff8000002f0e7808 */ /* 0x004fe40001800000 */
[----:B------:R-:W-:-:S02]  /*dbd0*/  ISETP.GT.AND P3, PT, R96, 0x60, PT ;  /* 0x000000606000780c */ /* 0x000fc40003f64270 */
[----:B------:R-:W-:Y:S02]  /*dbe0*/  FMNMX.FTZ R15, R43, R24, !PT ;  /* 0x000000182b0f7209 */ /* 0x000fe40007810000 */
[----:B------:R-:W-:Y:S01]  /*dbf0*/  MOV R90, R151 ;  /* 0x00000097005a7202 */ /* 0x000fe20000000f00 */
        /* <DEDUP_REMOVED lines=38> */
[----:B------:R-:W-:Y:S02]  /*de60*/  ISETP.GT.AND P5, PT, R96, 0x79, PT ;  /* 0x000000796000780c */ /* 0x000fe40003fa4270 */
[----:B------:R-:W-:-:S03]  /*de70*/  MOV R96, R151 ;  /* 0x0000009700607202 */ /* 0x000fc60000000f00 */
[----:B------:R-:W-:Y:S01]  /*de80*/  MUFU.TANH R79, R79 ;  /* 0x0000004f004f7308 */ /* 0x000fe20000002400 */
[----:B-1----:R-:W-:-:S04]  /*de90*/  FSEL R70, R84, -INF , P4 ;  /* 0xff80000054467808 */ /* 0x002fc80002000000 */
[----:B------:R-:W-:-:S03]  /*dea0*/  FMNMX.FTZ R72, R70, R37, !PT ;  /* 0x0000002546487209 */ /* 0x000fc60007810000 */
[----:B------:R-:W-:Y:S01]  /*deb0*/  MUFU.TANH R82, R82 ;  /* 0x0000005200527308 */ /* 0x000fe20000002400 */
[----:B--2---:R-:W-:-:S04]  /*dec0*/  FSEL R71, R71, -INF , P5 ;  /* 0xff80000047477808 */ /* 0x004fc80002800000 */
[----:B------:R-:W-:-:S03]  /*ded0*/  FMNMX.FTZ R72, R71, R72, !PT ;  /* 0x0000004847487209 */ /* 0x000fc60007810000 */
[----:B------:R-:W0:Y:S02]  /*dee0*/  MUFU.TANH R83, R83 ;  /* 0x0000005300537308 */ /* 0x000e240000002400 */
[----:B------:R-:W1:Y:S06]  /*def0*/  SHFL.BFLY PT, R37, R72, 0x2, 0x1f ;  /* 0x0c401f0048257f89 */ /* 0x000e6c00000e0000 */
[----:B------:R-:W-:Y:S08]  /*df00*/  MUFU.TANH R86, R86 ;  /* 0x0000005600567308 */ /* 0x000ff00000002400 */
[----:B------:R-:W2:Y:S01]  /*df10*/  MUFU.TANH R87, R87 ;  /* 0x0000005700577308 */ /* 0x000ea20000002400 */
[----:B-1----:R-:W-:-:S05]  /*df20*/  FMNMX.FTZ R51, R72, R37, !PT ;  /* 0x0000002548337209 */ /* 0x002fca0007810000 */
[----:B------:R-:W1:Y:S02]  /*df30*/  SHFL.BFLY PT, R74, R51, 0x1, 0x1f ;  /* 0x0c201f00334a7f89 */ /* 0x000e6400000e0000 */
[----:B-1----:R-:W-:-:S04]  /*df40*/  FMNMX.FTZ R37, R51, R74, !PT ;  /* 0x0000004a33257209 */ /* 0x002fc80007810000 */
[C---:B------:R-:W-:Y:S01]  /*df50*/  FSETP.NEU.FTZ.AND P6, PT, R37.reuse, -INF , PT ;  /* 0xff8000002500780b */ /* 0x040fe20003fdd000 */
[----:B------:R-:W-:-:S05]  /*df60*/  FMUL.FTZ R73, R37, UR46 ;  /* 0x0000002e25497c20 */ /* 0x000fca0008410000 */
[----:B------:R-:W-:-:S05]  /*df70*/  FSEL R73, R73, RZ, P6 ;  /* 0x000000ff49497208 */ /* 0x000fca0003000000 */
        /* <DEDUP_REMOVED lines=11> */
[----:B0-----:R-:W-:Y:S01]  /*e030*/  FSEL R44, R83, -INF , P3 ;  /* 0xff800000532c7808 */ /* 0x001fe20001800000 */
[--C-:B------:R-:W-:Y:S01]  /*e040*/  FFMA.FTZ R178, R48, UR46, -R73.reuse ;  /* 0x0000002e30b27c23 */ /* 0x100fe20008010849 */
[----:B------:R-:W-:Y:S01]  /*e050*/  FMNMX.FTZ R55, R13, R56, !PT ;  /* 0x000000380d377209 */ /* 0x000fe20007810000 */
[--C-:B------:R-:W-:Y:S01]  /*e060*/  FFMA.FTZ R164, R69, UR46, -R73.reuse ;  /* 0x0000002e45a47c23 */ /* 0x100fe20008010849 */
[--C-:B------:R-:W-:Y:S01]  /*e070*/  FFMA.FTZ R180, R38, UR46, -R73.reuse ;  /* 0x0000002e26b47c23 */ /* 0x100fe20008010849 */
[--C-:B------:R-:W-:Y:S01]  /*e080*/  FFMA.FTZ R168, R67, UR46, -R73.reuse ;  /* 0x0000002e43a87c23 */ /* 0x100fe20008010849 */
[----:B------:R-:W-:Y:S01]  /*e090*/  FMNMX.FTZ R56, R12, R55, !PT ;  /* 0x000000370c387209 */ /* 0x000fe20007810000 */
[--C-:B------:R-:W-:Y:S01]  /*e0a0*/  FFMA.FTZ R67, R43, UR46, -R73.reuse ;  /* 0x0000002e2b437c23 */ /* 0x100fe20008010849 */
[----:B------:R-:W-:Y:S01]  /*e0b0*/  MUFU.EX2 R160, R160 ;  /* 0x000000a000a07308 */ /* 0x000fe20000000800 */
[--C-:B------:R-:W-:Y:S01]  /*e0c0*/  FFMA.FTZ R60, R60, UR46, -R73.reuse ;  /* 0x0000002e3c3c7c23 */ /* 0x100fe20008010849 */
[----:B------:R-:W-:Y:S01]  /*e0d0*/  FMNMX.FTZ R57, R21, R56, !PT ;  /* 0x0000003815397209 */ /* 0x000fe20007810000 */
[--C-:B------:R-:W-:Y:S01]  /*e0e0*/  FFMA.FTZ R166, R68, UR46, -R73.reuse ;  /* 0x0000002e44a67c23 */ /* 0x100fe20008010849 */
[--C-:B------:R-:W-:Y:S01]  /*e0f0*/  FFMA.FTZ R59, R59, UR46, -R73.reuse ;  /* 0x0000002e3b3b7c23 */ /* 0x100fe20008010849 */
[--C-:B------:R-:W-:Y:S01]  /*e100*/  FFMA.FTZ R170, R66, UR46, -R73.reuse ;  /* 0x0000002e42aa7c23 */ /* 0x100fe20008010849 */
[----:B------:R-:W-:Y:S01]  /*e110*/  FMNMX.FTZ R56, R20, R57, !PT ;  /* 0x0000003914387209 */ /* 0x000fe20007810000 */
[--C-:B------:R-:W-:Y:S01]  /*e120*/  FFMA.FTZ R61, R61, UR46, -R73.reuse ;  /* 0x0000002e3d3d7c23 */ /* 0x100fe20008010849 */
[----:B------:R-:W0:Y:S01]  /*e130*/  MUFU.EX2 R51, R51 ;  /* 0x0000003300337308 */ /* 0x000e220000000800 */
[--C-:B------:R-:W-:Y:S01]  /*e140*/  FFMA.FTZ R41, R41, UR46, -R73.reuse ;  /* 0x0000002e29297c23 */ /* 0x100fe20008010849 */
[----:B------:R-:W-:Y:S01]  /*e150*/  FMNMX.FTZ R57, R27, R56, !PT ;  /* 0x000000381b397209 */ /* 0x000fe20007810000 */
[--C-:B------:R-:W-:Y:S01]  /*e160*/  FFMA.FTZ R45, R45, UR46, -R73.reuse ;  /* 0x0000002e2d2d7c23 */ /* 0x100fe20008010849 */
[--C-:B------:R-:W-:Y:S01]  /*e170*/  FFMA.FTZ R49, R49, UR46, -R73.reuse ;  /* 0x0000002e31317c23 */ /* 0x100fe20008010849 */
[--C-:B------:R-:W-:Y:S01]  /*e180*/  FFMA.FTZ R182, R42, UR46, -R73.reuse ;  /* 0x0000002e2ab67c23 */ /* 0x100fe20008010849 */
[----:B------:R-:W-:Y:S01]  /*e190*/  FMNMX.FTZ R56, R26, R57, !PT ;  /* 0x000000391a387209 */ /* 0x000fe20007810000 */
[--C-:B------:R-:W-:Y:S01]  /*e1a0*/  FFMA.FTZ R184, R46, UR46, -R73.reuse ;  /* 0x0000002e2eb87c23 */ /* 0x100fe20008010849 */
[----:B------:R2:W-:Y:S01]  /*e1b0*/  MUFU.EX2 R57, R58 ;  /* 0x0000003a00397308 */ /* 0x0005e20000000800 */
[--C-:B------:R-:W-:Y:S01]  /*e1c0*/  FFMA.FTZ R47, R47, UR46, -R73.reuse ;  /* 0x0000002e2f2f7c23 */ /* 0x100fe20008010849 */
[----:B------:R-:W-:Y:S01]  /*e1d0*/  FMNMX.FTZ R63, R31, R56, !PT ;  /* 0x000000381f3f7209 */ /* 0x000fe20007810000 */
[--C-:B------:R-:W-:Y:S01]  /*e1e0*/  FFMA.FTZ R186, R50, UR46, -R73.reuse ;  /* 0x0000002e32ba7c23 */ /* 0x100fe20008010849 */
[--C-:B------:R-:W-:Y:S01]  /*e1f0*/  FFMA.FTZ R188, R62, UR46, -R73.reuse ;  /* 0x0000002e3ebc7c23 */ /* 0x100fe20008010849 */
[--C-:B------:R-:W-:Y:S01]  /*e200*/  FFMA.FTZ R75, R64, UR46, -R73.reuse ;  /* 0x0000002e404b7c23 */ /* 0x100fe20008010849 */
[----:B------:R-:W-:Y:S01]  /*e210*/  FMNMX.FTZ R56, R30, R63, !PT ;  /* 0x0000003f1e387209 */ /* 0x000fe20007810000 */
[--C-:B------:R-:W-:Y:S01]  /*e220*/  FFMA.FTZ R190, R70, UR46, -R73.reuse ;  /* 0x0000002e46be7c23 */ /* 0x100fe20008010849 */
[----:B------:R-:W1:Y:S01]  /*e230*/  MUFU.EX2 R162, R162 ;  /* 0x000000a200a27308 */ /* 0x000e620000000800 */
[----:B--2---:R-:W-:Y:S01]  /*e240*/  FSEL R58, R87, -INF , P5 ;  /* 0xff800000573a7808 */ /* 0x004fe20002800000 */
[----:B------:R-:W-:Y:S01]  /*e250*/  FFMA.FTZ R71, R71, UR46, -R73 ;  /* 0x0000002e47477c23 */ /* 0x000fe20008010849 */
[----:B------:R-:W-:Y:S01]  /*e260*/  FMNMX.FTZ R63, R35, R56, !PT ;  /* 0x00000038233f7209 */ /* 0x000fe20007810000 */
[----:B------:R-:W-:-:S03]  /*e270*/  IMAD.U32 R46, RZ, RZ, UR38 ;  /* 0x00000026ff2e7e24 */ /* 0x000fc6000f8e00ff */
[----:B------:R-:W-:Y:S01]  /*e280*/  FMNMX.FTZ R63, R34, R63, !PT ;  /* 0x0000003f223f7209 */ /* 0x000fe20007810000 */
[----:B------:R-:W2:Y:S01]  /*e290*/  MUFU.EX2 R53, R53 ;  /* 0x0000003500357308 */ /* 0x000ea20000000800 */
[----:B------:R-:W-:Y:S02]  /*e2a0*/  PRMT R3, R46, 0x654, R3 ;  /* 0x000006542e037816 */ /* 0x000fe40000000003 */
[----:B------:R-:W-:Y:S02]  /*e2b0*/  FMNMX.FTZ R56, R4, R63, !PT ;  /* 0x0000003f04387209 */ /* 0x000fe40007810000 */
[----:B------:R3:W-:Y:S02]  /*e2c0*/  SYNCS.ARRIVE.TRANS64.RED.A1T0 RZ, [R3+URZ], RZ ;  /* 0x000000ff03ff79a7 */ /* 0x0007e4000810043f */
[----:B------:R-:W-:Y:S01]  /*e2d0*/  FMNMX.FTZ R56, R39, R56, !PT ;  /* 0x0000003827387209 */ /* 0x000fe20007810000 */
[----:B------:R-:W4:Y:S03]  /*e2e0*/  MUFU.EX2 R164, R164 ;  /* 0x000000a400a47308 */ /* 0x000f260000000800 */
[----:B------:R-:W-:-:S04]  /*e2f0*/  FMNMX.FTZ R63, R7, R56, !PT ;  /* 0x00000038073f7209 */ /* 0x000fc80007810000 */
[----:B------:R-:W-:Y:S01]  /*e300*/  FMNMX.FTZ R56, R10, R63, !PT ;  /* 0x0000003f0a387209 */ /* 0x000fe20007810000 */
[----:B------:R-:W5:Y:S03]  /*e310*/  MUFU.EX2 R55, R60 ;  /* 0x0000003c00377308 */ /* 0x000f660000000800 */
[----:B------:R-:W-:-:S04]  /*e320*/  FMNMX.FTZ R63, R11, R56, !PT ;  /* 0x000000380b3f7209 */ /* 0x000fc80007810000 */
[----:B------:R-:W-:Y:S01]  /*e330*/  FMNMX.FTZ R56, R14, R63, !PT ;  /* 0x0000003f0e387209 */ /* 0x000fe20007810000 */
[----:B------:R-:W3:Y:S03]  /*e340*/  MUFU.EX2 R166, R166 ;  /* 0x000000a600a67308 */ /* 0x000ee60000000800 */
[----:B------:R-:W-:Y:S01]  /*e350*/  FMNMX.FTZ R63, R25, R56, !PT ;  /* 0x00000038193f7209 */ /* 0x000fe20007810000 */
[----:B------:R-:W-:-:S03]  /*e360*/  FFMA.FTZ R56, R36, UR46, -R73 ;  /* 0x0000002e24387c23 */ /* 0x000fc60008010849 */
[----:B------:R-:W-:Y:S01]  /*e370*/  FMNMX.FTZ R36, R24, R63, !PT ;  /* 0x0000003f18247209 */ /* 0x000fe20007810000 */
[----:B------:R-:W-:Y:S03]  /*e380*/  MUFU.EX2 R168, R168 ;  /* 0x000000a800a87308 */ /* 0x000fe60000000800 */
[----:B------:R-:W-:-:S04]  /*e390*/  FMNMX.FTZ R65, R15, R36, !PT ;  /* 0x000000240f417209 */ /* 0x000fc80007810000 */
[----:B------:R-:W-:Y:S01]  /*e3a0*/  FMNMX.FTZ R36, R28, R65, !PT ;  /* 0x000000411c247209 */ /* 0x000fe20007810000 */
[----:B------:R0:W-:Y:S03]  /*e3b0*/  MUFU.EX2 R63, R56 ;  /* 0x00000038003f7308 */ /* 0x0001e60000000800 */
[----:B------:R-:W-:Y:S02]  /*e3c0*/  FMNMX.FTZ R65, R29, R36, !PT ;  /* 0x000000241d417209 */ /* 0x000fe40007810000 */
[----:B------:R-:W-:Y:S02]  /*e3d0*/  FSEL R36, R79, -INF , P1 ;  /* 0xff8000004f247808 */ /* 0x000fe40000800000 */
[----:B------:R-:W-:Y:S01]  /*e3e0*/  FMNMX.FTZ R40, R32, R65, !PT ;  /* 0x0000004120287209 */ /* 0x000fe20007810000 */
[----:B------:R-:W-:Y:S01]  /*e3f0*/  MUFU.EX2 R59, R59 ;  /* 0x0000003b003b7308 */ /* 0x000fe20000000800 */
[----:B0-----:R-:W-:-:S02]  /*e400*/  FSEL R56, R86, -INF , P4 ;  /* 0xff80000056387808 */ /* 0x001fc40002000000 */
[----:B------:R-:W-:Y:S02]  /*e410*/  FMNMX.FTZ R65, R33, R40, !PT ;  /* 0x0000002821417209 */ /* 0x000fe40007810000 */
[----:B------:R-:W-:Y:S02]  /*e420*/  FSEL R40, R82, -INF , P2 ;  /* 0xff80000052287808 */ /* 0x000fe40001000000 */
[----:B------:R-:W-:Y:S01]  /*e430*/  FMNMX.FTZ R65, R36, R65, !PT ;  /* 0x0000004124417209 */ /* 0x000fe20007810000 */
[----:B------:R-:W-:Y:S03]  /*e440*/  MUFU.EX2 R170, R170 ;  /* 0x000000aa00aa7308 */ /* 0x000fe60000000800 */
[----:B------:R-:W-:-:S04]  /*e450*/  FMNMX.FTZ R65, R40, R65, !PT ;  /* 0x0000004128417209 */ /* 0x000fc80007810000 */
[----:B------:R-:W-:Y:S01]  /*e460*/  FMNMX.FTZ R65, R44, R65, !PT ;  /* 0x000000412c417209 */ /* 0x000fe20007810000 */
[----:B------:R-:W-:Y:S03]  /*e470*/  MUFU.EX2 R61, R61 ;  /* 0x0000003d003d7308 */ /* 0x000fe60000000800 */
[----:B------:R-:W-:-:S04]  /*e480*/  FMNMX.FTZ R65, R56, R65, !PT ;  /* 0x0000004138417209 */ /* 0x000fc80007810000 */
[----:B------:R-:W-:Y:S01]  /*e490*/  FMNMX.FTZ R48, R58, R65, !PT ;  /* 0x000000413a307209 */ /* 0x000fe20007810000 */
[--C-:B------:R-:W-:Y:S01]  /*e4a0*/  FFMA.FTZ R65, R52, UR46, -R73.reuse ;  /* 0x0000002e34417c23 */ /* 0x100fe20008010849 */
[----:B------:R-:W-:Y:S03]  /*e4b0*/  MUFU.EX2 R172, R172 ;  /* 0x000000ac00ac7308 */ /* 0x000fe60000000800 */
[----:B------:R-:W0:Y:S05]  /*e4c0*/  SHFL.BFLY PT, R69, R48, 0x2, 0x1f ;  /* 0x0c401f0030457f89 */ /* 0x000e2a00000e0000 */
[----:B------:R-:W-:Y:S08]  /*e4d0*/  MUFU.EX2 R174, R174 ;  /* 0x000000ae00ae7308 */ /* 0x000ff00000000800 */
[----:B------:R-:W-:Y:S08]  /*e4e0*/  MUFU.EX2 R41, R41 ;  /* 0x0000002900297308 */ /* 0x000ff00000000800 */
[----:B------:R-:W-:Y:S01]  /*e4f0*/  MUFU.EX2 R176, R176 ;  /* 0x000000b000b07308 */ /* 0x000fe20000000800 */
[----:B0-----:R-:W-:Y:S01]  /*e500*/  FMNMX.FTZ R38, R48, R69, !PT ;  /* 0x0000004530267209 */ /* 0x001fe20007810000 */
[----:B------:R-:W-:-:S04]  /*e510*/  FFMA.FTZ R69, R54, UR46, -R73 ;  /* 0x0000002e36457c23 */ /* 0x000fc80008010849 */
        /* <DEDUP_REMOVED lines=8> */
[----:B------:R-:W-:Y:S01]  /*e5a0*/  MUFU.EX2 R65, R65 ;  /* 0x0000004100417308 */ /* 0x000fe20000000800 */
[----:B------:R-:W-:-:S05]  /*e5b0*/  FSEL R73, R38, RZ, P1 ;  /* 0x000000ff26497208 */ /* 0x000fca0000800000 */
[--C-:B------:R-:W-:Y:S01]  /*e5c0*/  FFMA.FTZ R161, R6, UR46, -R73.reuse ;  /* 0x0000002e06a17c23 */ /* 0x100fe20008010849 */
[--C-:B------:R-:W-:Y:S01]  /*e5d0*/  FFMA.FTZ R6, R5, UR46, -R73.reuse ;  /* 0x0000002e05067c23 */ /* 0x100fe20008010849 */
[----:B------:R-:W-:Y:S01]  /*e5e0*/  FFMA.FTZ R163, R9, UR46, -R73 ;  /* 0x0000002e09a37c23 */ /* 0x000fe20008010849 */
[----:B------:R-:W-:Y:S01]  /*e5f0*/  FADD.FTZ R5, R160, R51 ;  /* 0x00000033a0057221 */ /* 0x000fe20000010000 */
[--C-:B------:R-:W-:Y:S01]  /*e600*/  FFMA.FTZ R8, R8, UR46, -R73.reuse ;  /* 0x0000002e08087c23 */ /* 0x100fe20008010849 */
[----:B------:R-:W-:Y:S01]  /*e610*/  FFMA.FTZ R165, R13, UR46, -R73 ;  /* 0x0000002e0da57c23 */ /* 0x000fe20008010849 */
[----:B------:R-:W-:Y:S01]  /*e620*/  MUFU.EX2 R161, R161 ;  /* 0x000000a100a17308 */ /* 0x000fe20000000800 */
[----:B-1----:R-:W-:Y:S01]  /*e630*/  FADD.FTZ R38, R162, R5 ;  /* 0x00000005a2267221 */ /* 0x002fe20000010000 */
[--C-:B------:R-:W-:Y:S01]  /*e640*/  FFMA.FTZ R12, R12, UR46, -R73.reuse ;  /* 0x0000002e0c0c7c23 */ /* 0x100fe20008010849 */
[--C-:B------:R-:W-:Y:S01]  /*e650*/  FFMA.FTZ R167, R21, UR46, -R73.reuse ;  /* 0x0000002e15a77c23 */ /* 0x100fe20008010849 */
[--C-:B------:R-:W-:Y:S01]  /*e660*/  FFMA.FTZ R20, R20, UR46, -R73.reuse ;  /* 0x0000002e14147c23 */ /* 0x100fe20008010849 */
[----:B--2---:R-:W-:Y:S01]  /*e670*/  FADD.FTZ R5, R53, R38 ;  /* 0x0000002635057221 */ /* 0x004fe20000010000 */
[--C-:B------:R-:W-:Y:S01]  /*e680*/  FFMA.FTZ R169, R27, UR46, -R73.reuse ;  /* 0x0000002e1ba97c23 */ /* 0x100fe20008010849 */
[----:B------:R-:W-:Y:S01]  /*e690*/  FFMA.FTZ R177, R7, UR46, -R73 ;  /* 0x0000002e07b17c23 */ /* 0x000fe20008010849 */
[----:B------:R-:W0:Y:S01]  /*e6a0*/  MUFU.EX2 R6, R6 ;  /* 0x0000000600067308 */ /* 0x000e220000000800 */
[----:B----4-:R-:W-:Y:S01]  /*e6b0*/  FADD.FTZ R38, R164, R5 ;  /* 0x00000005a4267221 */ /* 0x010fe20000010000 */
[--C-:B------:R-:W-:Y:S01]  /*e6c0*/  FFMA.FTZ R26, R26, UR46, -R73.reuse ;  /* 0x0000002e1a1a7c23 */ /* 0x100fe20008010849 */
[--C-:B------:R-:W-:Y:S01]  /*e6d0*/  FFMA.FTZ R171, R31, UR46, -R73.reuse ;  /* 0x0000002e1fab7c23 */ /* 0x100fe20008010849 */
[--C-:B------:R-:W-:Y:S01]  /*e6e0*/  FFMA.FTZ R30, R30, UR46, -R73.reuse ;  /* 0x0000002e1e1e7c23 */ /* 0x100fe20008010849 */
[----:B-----5:R-:W-:Y:S01]  /*e6f0*/  FADD.FTZ R5, R55, R38 ;  /* 0x0000002637057221 */ /* 0x020fe20000010000 */
[--C-:B------:R-:W-:Y:S01]  /*e700*/  FFMA.FTZ R173, R35, UR46, -R73.reuse ;  /* 0x0000002e23ad7c23 */ /* 0x100fe20008010849 */
[----:B------:R-:W-:Y:S01]  /*e710*/  FFMA.FTZ R34, R34, UR46, -R73 ;  /* 0x0000002e22227c23 */ /* 0x000fe20008010849 */
[----:B------:R-:W1:Y:S01]  /*e720*/  MUFU.EX2 R163, R163 ;  /* 0x000000a300a37308 */ /* 0x000e620000000800 */
[----:B---3--:R-:W-:Y:S01]  /*e730*/  FADD.FTZ R42, R166, R5 ;  /* 0x00000005a62a7221 */ /* 0x008fe20000010000 */
        /* <DEDUP_REMOVED lines=17> */
[--C-:B------:R-:W-:Y:S01]  /*e850*/  FFMA.FTZ R29, R29, UR46, -R73.reuse ;  /* 0x0000002e1d1d7c23 */ /* 0x100fe20008010849 */
[--C-:B------:R-:W-:Y:S01]  /*e860*/  FFMA.FTZ R32, R32, UR46, -R73.reuse ;  /* 0x0000002e20207c23 */ /* 0x100fe20008010849 */
[--C-:B------:R-:W-:Y:S01]  /*e870*/  FFMA.FTZ R33, R33, UR46, -R73.reuse ;  /* 0x0000002e21217c23 */ /* 0x100fe20008010849 */
[----:B------:R-:W-:Y:S01]  /*e880*/  FADD.FTZ R7, R61, R42 ;  /* 0x0000002a3d077221 */ /* 0x000fe20000010000 */
[----:B------:R-:W-:Y:S01]  /*e890*/  FFMA.FTZ R36, R36, UR46, -R73 ;  /* 0x0000002e24247c23 */ /* 0x000fe20008010849 */
[----:B------:R-:W1:Y:S01]  /*e8a0*/  MUFU.EX2 R12, R12 ;  /* 0x0000000c000c7308 */ /* 0x000e620000000800 */
[----:B--2---:R-:W-:Y:S01]  /*e8b0*/  FADD.FTZ R38, R8, R5 ;  /* 0x0000000508267221 */ /* 0x004fe20000010000 */
[----:B------:R-:W-:Y:S01]  /*e8c0*/  FADD.FTZ R42, R172, R7 ;  /* 0x00000007ac2a7221 */ /* 0x000fe20000010000 */
[--C-:B------:R-:W-:Y:S01]  /*e8d0*/  FFMA.FTZ R40, R40, UR46, -R73.reuse ;  /* 0x0000002e28287c23 */ /* 0x100fe20008010849 */
[--C-:B------:R-:W-:Y:S01]  /*e8e0*/  FFMA.FTZ R44, R44, UR46, -R73.reuse ;  /* 0x0000002e2c2c7c23 */ /* 0x100fe20008010849 */
[--C-:B------:R-:W-:Y:S01]  /*e8f0*/  FFMA.FTZ R56, R56, UR46, -R73.reuse ;  /* 0x0000002e38387c23 */ /* 0x100fe20008010849 */
[----:B------:R-:W-:Y:S01]  /*e900*/  FADD.FTZ R7, R63, R42 ;  /* 0x0000002a3f077221 */ /* 0x000fe20000010000 */
[----:B------:R-:W-:Y:S01]  /*e910*/  FFMA.FTZ R58, R58, UR46, -R73 ;  /* 0x0000002e3a3a7c23 */ /* 0x000fe20008010849 */
[----:B------:R-:W2:Y:S01]  /*e920*/  MUFU.EX2 R167, R167 ;  /* 0x000000a700a77308 */ /* 0x000ea20000000800 */
[----:B0-----:R-:W-:Y:S01]  /*e930*/  FADD.FTZ R5, R165, R38 ;  /* 0x00000026a5057221 */ /* 0x001fe20000010000 */
[----:B------:R-:W-:Y:S01]  /*e940*/  FADD.FTZ R42, R174, R7 ;  /* 0x00000007ae2a7221 */ /* 0x000fe20000010000 */
[----:B------:R-:W-:Y:S01]  /*e950*/  VIADD R9, R93, 0xfffffffe ;  /* 0xfffffffe5d097836 */ /* 0x000fe20000000000 */
[----:B------:R-:W-:-:S02]  /*e960*/  F2FP.F16.F32.PACK_AB R161, R6, R161 ;  /* 0x000000a106a1723e */ /* 0x000fc400000000ff */
[----:B------:R-:W-:Y:S02]  /*e970*/  F2FP.F16.F32.PACK_AB R163, R8, R163 ;  /* 0x000000a308a3723e */ /* 0x000fe400000000ff */
[----:B------:R-:W0:Y:S01]  /*e980*/  MUFU.EX2 R20, R20 ;  /* 0x0000001400147308 */ /* 0x000e220000000800 */
[----:B-1----:R-:W-:Y:S01]  /*e990*/  FADD.FTZ R38, R12, R5 ;  /* 0x000000050c267221 */ /* 0x002fe20000010000 */
[----:B------:R-:W-:Y:S02]  /*e9a0*/  ISETP.GE.AND P1, PT, R9, R194, PT ;  /* 0x000000c20900720c */ /* 0x000fe40003f26270 */
[----:B------:R-:W-:Y:S02]  /*e9b0*/  F2FP.F16.F32.PACK_AB R160, R51, R160 ;  /* 0x000000a033a0723e */ /* 0x000fe400000000ff */
[----:B------:R-:W-:Y:S02]  /*e9c0*/  F2FP.F16.F32.PACK_AB R162, R53, R162 ;  /* 0x000000a235a2723e */ /* 0x000fe400000000ff */
[----:B------:R-:W1:Y:S01]  /*e9d0*/  MUFU.EX2 R169, R169 ;  /* 0x000000a900a97308 */ /* 0x000e620000000800 */
[----:B--2---:R-:W-:Y:S01]  /*e9e0*/  FADD.FTZ R5, R167, R38 ;  /* 0x00000026a7057221 */ /* 0x004fe20000010000 */
[----:B------:R-:W-:-:S02]  /*e9f0*/  F2FP.F16.F32.PACK_AB R164, R55, R164 ;  /* 0x000000a437a4723e */ /* 0x000fc400000000ff */
[----:B------:R-:W-:Y:S02]  /*ea00*/  F2FP.F16.F32.PACK_AB R166, R57, R166 ;  /* 0x000000a639a6723e */ /* 0x000fe400000000ff */
[----:B------:R-:W-:Y:S02]  /*ea10*/  F2FP.F16.F32.PACK_AB R168, R59, R168 ;  /* 0x000000a83ba8723e */ /* 0x000fe400000000ff */
[----:B------:R-:W2:Y:S01]  /*ea20*/  MUFU.EX2 R26, R26 ;  /* 0x0000001a001a7308 */ /* 0x000ea20000000800 */
[----:B0-----:R-:W-:Y:S01]  /*ea30*/  FADD.FTZ R38, R20, R5 ;  /* 0x0000000514267221 */ /* 0x001fe20000010000 */
[----:B------:R-:W-:Y:S02]  /*ea40*/  F2FP.F16.F32.PACK_AB R170, R61, R170 ;  /* 0x000000aa3daa723e */ /* 0x000fe400000000ff */
[----:B------:R-:W-:Y:S02]  /*ea50*/  F2FP.F16.F32.PACK_AB R172, R63, R172 ;  /* 0x000000ac3fac723e */ /* 0x000fe400000000ff */
[----:B------:R-:W-:-:S02]  /*ea60*/  F2FP.F16.F32.PACK_AB R174, R41, R174 ;  /* 0x000000ae29ae723e */ /* 0x000fc400000000ff */
[----:B------:R-:W0:Y:S01]  /*ea70*/  MUFU.EX2 R171, R171 ;  /* 0x000000ab00ab7308 */ /* 0x000e220000000800 */
[----:B-1----:R-:W-:Y:S01]  /*ea80*/  FADD.FTZ R5, R169, R38 ;  /* 0x00000026a9057221 */ /* 0x002fe20000010000 */
[----:B------:R-:W-:Y:S02]  /*ea90*/  F2FP.F16.F32.PACK_AB R165, R12, R165 ;  /* 0x000000a50ca5723e */ /* 0x000fe400000000ff */
[----:B------:R-:W-:Y:S02]  /*eaa0*/  F2FP.F16.F32.PACK_AB R167, R20, R167 ;  /* 0x000000a714a7723e */ /* 0x000fe400000000ff */
[----:B------:R-:W-:Y:S02]  /*eab0*/  MOV R93, R151 ;  /* 0x00000097005d7202 */ /* 0x000fe40000000f00 */
[----:B------:R-:W1:Y:S01]  /*eac0*/  MUFU.EX2 R30, R30 ;  /* 0x0000001e001e7308 */ /* 0x000e620000000800 */
[C---:B--2---:R-:W-:Y:S01]  /*ead0*/  FADD.FTZ R38, R26.reuse, R5 ;  /* 0x000000051a267221 */ /* 0x044fe20000010000 */
[----:B------:R-:W-:Y:S01]  /*eae0*/  FADD.FTZ R5, R41, R42 ;  /* 0x0000002a29057221 */ /* 0x000fe20000010000 */
[----:B------:R-:W-:-:S03]  /*eaf0*/  F2FP.F16.F32.PACK_AB R169, R26, R169 ;  /* 0x000000a91aa9723e */ /* 0x000fc600000000ff */
[----:B------:R-:W-:Y:S01]  /*eb00*/  FADD.FTZ R42, R176, R5 ;  /* 0x00000005b02a7221 */ /* 0x000fe20000010000 */
[----:B------:R-:W-:Y:S01]  /*eb10*/  F2FP.F16.F32.PACK_AB R176, R45, R176 ;  /* 0x000000b02db0723e */ /* 0x000fe200000000ff */
[----:B------:R-:W2:Y:S01]  /*eb20*/  MUFU.EX2 R173, R173 ;  /* 0x000000ad00ad7308 */ /* 0x000ea20000000800 */
[----:B0-----:R-:W-:Y:S01]  /*eb30*/  FADD.FTZ R3, R171, R38 ;  /* 0x00000026ab037221 */ /* 0x001fe20000010000 */
[----:B------:R-:W-:-:S04]  /*eb40*/  FADD.FTZ R5, R45, R42 ;  /* 0x0000002a2d057221 */ /* 0x000fc80000010000 */
[----:B------:R-:W-:Y:S01]  /*eb50*/  FADD.FTZ R42, R178, R5 ;  /* 0x00000005b22a7221 */ /* 0x000fe20000010000 */
[C---:B------:R-:W-:Y:S01]  /*eb60*/  F2FP.F16.F32.PACK_AB R178, R49.reuse, R178 ;  /* 0x000000b231b2723e */ /* 0x040fe200000000ff */
[----:B------:R-:W0:Y:S01]  /*eb70*/  MUFU.EX2 R34, R34 ;  /* 0x0000002200227308 */ /* 0x000e220000000800 */
[C---:B-1----:R-:W-:Y:S01]  /*eb80*/  FADD.FTZ R38, R30.reuse, R3 ;  /* 0x000000031e267221 */ /* 0x042fe20000010000 */
[----:B------:R-:W-:Y:S01]  /*eb90*/  FADD.FTZ R5, R49, R42 ;  /* 0x0000002a31057221 */ /* 0x000fe20000010000 */
[----:B------:R-:W-:-:S03]  /*eba0*/  F2FP.F16.F32.PACK_AB R171, R30, R171 ;  /* 0x000000ab1eab723e */ /* 0x000fc600000000ff */
[----:B------:R-:W-:Y:S01]  /*ebb0*/  FADD.FTZ R42, R180, R5 ;  /* 0x00000005b42a7221 */ /* 0x000fe20000010000 */
[----:B------:R-:W-:Y:S01]  /*ebc0*/  F2FP.F16.F32.PACK_AB R180, R65, R180 ;  /* 0x000000b441b4723e */ /* 0x000fe200000000ff */
[----:B------:R-:W1:Y:S01]  /*ebd0*/  MUFU.EX2 R175, R175 ;  /* 0x000000af00af7308 */ /* 0x000e620000000800 */
[----:B--2---:R-:W-:Y:S01]  /*ebe0*/  FADD.FTZ R3, R173, R38 ;  /* 0x00000026ad037221 */ /* 0x004fe20000010000 */
[----:B------:R-:W-:-:S06]  /*ebf0*/  FADD.FTZ R5, R65, R42 ;  /* 0x0000002a41057221 */ /* 0x000fcc0000010000 */
        /* <DEDUP_REMOVED lines=66> */
[----:B--2---:R-:W-:-:S04]  /*f020*/  FADD.FTZ R8, R56, R5 ;  /* 0x0000000538087221 */ /* 0x004fc80000010000 */
[C---:B0-----:R-:W-:Y:S01]  /*f030*/  FADD.FTZ R8, R191.reuse, R8 ;  /* 0x00000008bf087221 */ /* 0x041fe20000010000 */
[----:B------:R-:W-:Y:S01]  /*f040*/  F2FP.F16.F32.PACK_AB R191, R191, R56 ;  /* 0x00000038bfbf723e */ /* 0x000fe200000000ff */
[C---:B-1----:R-:W-:Y:S01]  /*f050*/  FADD.FTZ R3, R71.reuse, R42 ;  /* 0x0000002a47037221 */ /* 0x042fe20000010000 */
[----:B------:R-:W-:Y:S01]  /*f060*/  F2FP.F16.F32.PACK_AB R190, R71, R190 ;  /* 0x000000be47be723e */ /* 0x000fe200000000ff */
[----:B------:R-:W-:Y:S06]  /*f070*/  @!P1 BRA `(.L_x_7119) ;  /* 0x0000002c001c9947 */ /* 0x000fec0003800000 */
[----:B------:R-:W-:Y:S01]  /*f080*/  MOV R10, R43 ;  /* 0x0000002b000a7202 */ /* 0x000fe20000000f00 */
[----:B------:R-:W-:Y:S01]  /*f090*/  IMAD.MOV.U32 R11, RZ, RZ, R37 ;  /* 0x000000ffff0b7224 */ /* 0x000fe200078e0025 */
[----:B------:R-:W-:Y:S01]  /*f0a0*/  MOV R12, R157 ;  /* 0x0000009d000c7202 */ /* 0x000fe20000000f00 */
[----:B------:R-:W-:Y:S01]  /*f0b0*/  IMAD.MOV.U32 R4, RZ, RZ, R158 ;  /* 0x000000ffff047224 */ /* 0x000fe200078e009e */
        /* <DEDUP_REMOVED lines=31> */
[----:B------:R-:W-:-:S07]  /*f2b0*/  CS2R R88, SRZ ;  /* 0x0000000000587805 */ /* 0x000fce000001ff00 */
.L_x_7131:
[----:B------:R-:W-:Y:S01]  /*f2c0*/  ISETP.NE.AND P1, PT, R12, 0x1, PT ;  /* 0x000000010c00780c */ /* 0x000fe20003f25270 */
[----:B------:R-:W-:Y:S05]  /*f2d0*/  YIELD ;  /* 0x0000000000007946 */ /* 0x000fea0003800000 */
[----:B------:R-:W-:Y:S02]  /*f2e0*/  SEL R5, RZ, 0x1, P1 ;  /* 0x00000001ff057807 */ /* 0x000fe40000800000 */
[----:B------:R-:W-:Y:S02]  /*f2f0*/  ISETP.NE.AND P1, PT, R195, RZ, PT ;  /* 0x000000ffc300720c */ /* 0x000fe40003f25270 */
[----:B------:R-:W-:-:S11]  /*f300*/  LOP3.LUT R158, R4, R5, RZ, 0x3c, !PT ;  /* 0x00000005049e7212 */ /* 0x000fd600078e3cff */
[----:B------:R-:W-:Y:S05]  /*f310*/  @P1 BRA `(.L_x_7120) ;  /* 0x00000000003c1947 */ /* 0x000fea0003800000 */
[----:B------:R-:W-:Y:S05]  /*f320*/  @!P0 BRA `(.L_x_7121) ;  /* 0x0000000000048947 */ /* 0x000fea0003800000 */
[----:B------:R-:W-:Y:S01]  /*f330*/  BPT.TRAP 0x1 ;  /* 0x000000040000795c */ /* 0x000fe20000300000 */
.L_x_7121:
        /* <DEDUP_REMOVED lines=8> */
.L_x_7122:
[----:B------:R-:W-:Y:S04]  /*f3c0*/  BSSY B0, `(.L_x_7120) ;  /* 0x0000004000007945 */ /* 0x000fe80003800000 */
[----:B-1----:R-:W-:Y:S05]  /*f3d0*/  @P2 BRA `(.L_x_7123) ;  /* 0x0000000000082947 */ /* 0x002fea0003800000 */
[----:B------:R-:W1:Y:S02]  /*f3e0*/  SYNCS.PHASECHK.TRANS64.TRYWAIT P2, [R5+URZ+0x28830], R6 ;  /* 0x02883006050075a7 */ /* 0x000e64000804017f */
[----:B-1----:R-:W-:Y:S05]  /*f3f0*/  @!P2 BRA `(.L_x_7124) ;  /* 0x000000e400d8a947 */ /* 0x002fea0003800000 */
.L_x_7123:
[----:B------:R-:W-:Y:S05]  /*f400*/  BSYNC B0 ;  /* 0x0000000000007941 */ /* 0x000fea0003800000 */
.L_x_7120:
[----:B01----:R-:W0:Y:S01]  /*f410*/  S2R R5, SR_TID.X ;  /* 0x0000000000057919 */ /* 0x003e220000002100 */
[----:B------:R-:W-:Y:S01]  /*f420*/  IADD3 R157, R12, 0x1, RZ ;  /* 0x000000010c9d7810 */ /* 0x000fe20007ffe0ff */
[----:B------:R-:W-:Y:S05]  /*f430*/  WARPSYNC.ALL ;  /* 0x0000000000007948 */ /* 0x000fea0003800000 */
[C---:B------:R-:W-:Y:S01]  /*f440*/  ISETP.NE.AND P2, PT, R157.reuse, 0x2, PT ;  /* 0x000000029d00780c */ /* 0x040fe20003f45270 */
[----:B------:R-:W-:Y:S02]  /*f450*/  IMAD.MOV.U32 R7, RZ, RZ, 0x40000040 ;  /* 0x40000040ff077424 */ /* 0x000fe400078e00ff */
[----:B------:R-:W-:Y:S01]  /*f460*/  IMAD.MOV.U32 R25, RZ, RZ, 0x40000040 ;  /* 0x40000040ff197424 */ /* 0x000fe200078e00ff */
[----:B------:R-:W-:Y:S01]  /*f470*/  SEL R157, R157, RZ, P2 ;  /* 0x000000ff9d9d7207 */ /* 0x000fe20001000000 */
[----:B------:R-:W-:Y:S01]  /*f480*/  IMAD.MOV.U32 R21, RZ, RZ, 0x40000040 ;  /* 0x40000040ff157424 */ /* 0x000fe200078e00ff */
[----:B------:R-:W-:Y:S01]  /*f490*/  R2UR UR7, R7 ;  /* 0x00000000070772ca */ /* 0x000fe200000e0000 */
[----:B------:R-:W-:Y:S01]  /*f4a0*/  IMAD.MOV.U32 R15, RZ, RZ, 0x40000040 ;  /* 0x40000040ff0f7424 */ /* 0x000fe200078e00ff */
[----:B------:R-:W-:Y:S01]  /*f4b0*/  R2UR UR15, R25 ;  /* 0x00000000190f72ca */ /* 0x000fe200000e0000 */
[----:B------:R-:W-:Y:S01]  /*f4c0*/  IMAD R6, R157, 0x800, R0 ;  /* 0x000008009d067824 */ /* 0x000fe200078e0200 */
[----:B------:R-:W-:-:S02]  /*f4d0*/  R2UR UR31, R25 ;  /* 0x00000000191f72ca */ /* 0x000fc400000e0000 */
[----:B------:R-:W-:Y:S01]  /*f4e0*/  R2UR UR11, R21 ;  /* 0x00000000150b72ca */ /* 0x000fe200000e0000 */
[C---:B------:R-:W-:Y:S01]  /*f4f0*/  VIADD R24, R6.reuse, 0x4 ;  /* 0x0000000406187836 */ /* 0x040fe20000000000 */
[C---:B------:R-:W-:Y:S02]  /*f500*/  R2UR UR6, R6.reuse ;  /* 0x00000000060672ca */ /* 0x040fe400000e0000 */
[----:B------:R-:W-:Y:S02]  /*f510*/  IADD3 R20, R6, 0x2, RZ ;  /* 0x0000000206147810 */ /* 0x000fe40007ffe0ff */
[----:B------:R-:W-:Y:S02]  /*f520*/  R2UR UR14, R24 ;  /* 0x00000000180e72ca */ /* 0x000fe400000e0000 */
[----:B------:R-:W-:Y:S02]  /*f530*/  IADD3 R24, R6, 0x404, RZ ;  /* 0x0000040406187810 */ /* 0x000fe40007ffe0ff */
[----:B------:R-:W-:-:S02]  /*f540*/  R2UR UR10, R20 ;  /* 0x00000000140a72ca */ /* 0x000fc400000e0000 */
[----:B------:R-:W-:Y:S02]  /*f550*/  R2UR UR30, R24 ;  /* 0x00000000181e72ca */ /* 0x000fe400000e0000 */
[----:B0-----:R-:W-:Y:S02]  /*f560*/  SHF.R.U32.HI R5, RZ, 0x7, R5 ;  /* 0x00000007ff057819 */ /* 0x001fe40000011605 */
[----:B------:R-:W-:Y:S02]  /*f570*/  IADD3 R14, R6, 0x6, RZ ;  /* 0x00000006060e7810 */ /* 0x000fe40007ffe0ff */
[----:B------:R-:W-:Y:S01]  /*f580*/  R2UR UR19, R15 ;  /* 0x000000000f1372ca */ /* 0x000fe200000e0000 */
[----:B------:R-:W-:Y:S01]  /*f590*/  VIADD R5, R5, 0x8 ;  /* 0x0000000805057836 */ /* 0x000fe20000000000 */
[----:B------:R-:W-:Y:S01]  /*f5a0*/  R2UR UR18, R14 ;  /* 0x000000000e1272ca */ /* 0x000fe200000e0000 */
[C---:B------:R-:W-:Y:S01]  /*f5b0*/  VIADD R14, R6.reuse, 0x402 ;  /* 0x00000402060e7836 */ /* 0x040fe20000000000 */
[C---:B------:R-:W-:Y:S01]  /*f5c0*/  IADD3 R20, R6.reuse, 0x400, RZ ;  /* 0x0000040006147810 */ /* 0x040fe20007ffe0ff */
[----:B------:R-:W-:Y:S01]  /*f5d0*/  VIADD R6, R6, 0x406 ;  /* 0x0000040606067836 */ /* 0x000fe20000000000 */
[----:B------:R0:W-:Y:S01]  /*f5e0*/  BAR.SYNC.DEFER_BLOCKING R5, 0x100 ;  /* 0x000400050000751d */ /* 0x0001e20000010000 */
[----:B------:R-:W-:-:S02]  /*f5f0*/  R2UR UR23, R21 ;  /* 0x00000000151772ca */ /* 0x000fc400000e0000 */
[----:B------:R-:W-:Y:S02]  /*f600*/  R2UR UR22, R20 ;  /* 0x00000000141672ca */ /* 0x000fe400000e0000 */
[----:B------:R-:W-:Y:S02]  /*f610*/  R2UR UR26, R14 ;  /* 0x000000000e1a72ca */ /* 0x000fe400000e0000 */
[----:B------:R-:W-:Y:S02]  /*f620*/  R2UR UR27, R15 ;  /* 0x000000000f1b72ca */ /* 0x000fe400000e0000 */
[----:B------:R-:W-:Y:S02]  /*f630*/  R2UR UR34, R6 ;  /* 0x00000000062272ca */ /* 0x000fe400000e0000 */
[----:B------:R-:W-:Y:S01]  /*f640*/  R2UR UR35, R7 ;  /* 0x00000000072372ca */ /* 0x000fe200000e0000 */
        /* <DEDUP_REMOVED lines=27> */
.L_x_7126:
[----:B------:R-:W-:Y:S01]  /*f800*/  SHF.L.U32 R4, R4, 0x1f, RZ ;  /* 0x0000001f04047819 */ /* 0x000fe200000006ff */
[----:B------:R-:W-:-:S04]  /*f810*/  IMAD R5, R12, 0x8, R156 ;  /* 0x000000080c057824 */ /* 0x000fc800078e029c */
[----:B------:R0:W1:Y:S01]  /*f820*/  SYNCS.PHASECHK.TRANS64.TRYWAIT P1, [R5+URZ+0x28850], R4 ;  /* 0x02885004050075a7 */ /* 0x000062000802017f */
[----:B------:R-:W-:Y:S05]  /*f830*/  @!P0 BRA `(.L_x_7127) ;  /* 0x0000000000048947 */ /* 0x000fea0003800000 */
[----:B------:R-:W-:Y:S01]  /*f840*/  BPT.TRAP 0x1 ;  /* 0x000000040000795c */ /* 0x000fe20000300000 */
.L_x_7127:
[----:B-1----:R-:W-:Y:S05]  /*f850*/  @P1 BRA `(.L_x_7125) ;  /* 0x0000000000081947 */ /* 0x002fea0003800000 */
[----:B------:R-:W1:Y:S02]  /*f860*/  SYNCS.PHASECHK.TRANS64.TRYWAIT P1, [R5+URZ+0x28850], R4 ;  /* 0x02885004050075a7 */ /* 0x000e64000802017f */
[----:B-1----:R-:W-:Y:S05]  /*f870*/  @!P1 BRA `(.L_x_7128) ;  /* 0x000000e000cc9947 */ /* 0x002fea0003800000 */
.L_x_7125:
[----:B01----:R-:W-:Y:S01]  /*f880*/  IADD3 R4, R156, 0x400, RZ ;  /* 0x000004009c047810 */ /* 0x003fe20007ffe0ff */
[----:B------:R-:W-:Y:S01]  /*f890*/  IMAD.MOV.U32 R5, RZ, RZ, 0x40000040 ;  /* 0x40000040ff057424 */ /* 0x000fe200078e00ff */
[----:B------:R-:W-:Y:S05]  /*f8a0*/  WARPSYNC.ALL ;  /* 0x0000000000007948 */ /* 0x000fea0003800000 */
[----:B------:R-:W-:Y:S01]  /*f8b0*/  SHF.R.U32.HI R4, RZ, 0x4, R4 ;  /* 0x00000004ff047819 */ /* 0x000fe20000011604 */
[----:B------:R-:W-:Y:S01]  /*f8c0*/  WARPGROUP.ARRIVE ;  /* 0x00000000000079c5 */ /* 0x000fe20000000000 */
[----:B------:R-:W-:Y:S01]  /*f8d0*/  R2UR UR7, R5 ;  /* 0x00000000050772ca */ /* 0x000fe200000e0000 */
[----:B------:R-:W-:Y:S01]  /*f8e0*/  IMAD.MOV.U32 R7, RZ, RZ, 0x40000040 ;  /* 0x40000040ff077424 */ /* 0x000fe200078e00ff */
[----:B------:R-:W-:Y:S01]  /*f8f0*/  LOP3.LUT R4, R4, 0x3fff, RZ, 0xc0, !PT ;  /* 0x00003fff04047812 */ /* 0x000fe200078ec0ff */
[----:B------:R-:W-:-:S02]  /*f900*/  IMAD.MOV.U32 R5, RZ, RZ, 0x40000040 ;  /* 0x40000040ff057424 */ /* 0x000fc400078e00ff */
[----:B------:R-:W0:Y:S01]  /*f910*/  S2R R13, SR_TID.X ;  /* 0x00000000000d7919 */ /* 0x000e220000002100 */
[----:B------:R-:W-:-:S05]  /*f920*/  LOP3.LUT R4, R4, 0x4000000, RZ, 0xfc, !PT ;  /* 0x0400000004047812 */ /* 0x000fca00078efcff */
[----:B------:R-:W-:-:S05]  /*f930*/  IMAD R4, R12, 0x800, R4 ;  /* 0x000008000c047824 */ /* 0x000fca00078e0204 */
[C---:B------:R-:W-:Y:S02]  /*f940*/  R2UR UR6, R4.reuse ;  /* 0x00000000040672ca */ /* 0x040fe400000e0000 */
[----:B------:R-:W-:-:S11]  /*f950*/  IADD3 R6, R4, 0x80, RZ ;  /* 0x0000008004067810 */ /* 0x000fd60007ffe0ff */
[----:B------:R-:W-:Y:S01]  /*f960*/  HGMMA.64x128x16.F32 R88, R160, gdesc[UR4].tnspB, R88, gsb0 ;  /* 0x41e00004a0587df0 */ /* 0x000fe20008000858 */
[----:B------:R-:W-:Y:S01]  /*f970*/  R2UR UR6, R6 ;  /* 0x00000000060672ca */ /* 0x000fe200000e0000 */
[----:B------:R-:W-:Y:S01]  /*f980*/  VIADD R6, R4, 0x100 ;  /* 0x0000010004067836 */ /* 0x000fe20000000000 */
[----:B------:R-:W-:Y:S02]  /*f990*/  R2UR UR7, R7 ;  /* 0x00000000070772ca */ /* 0x000fe400000e0000 */
[----:B------:R-:W-:Y:S02]  /*f9a0*/  MOV R7, 0x40000040 ;  /* 0x4000004000077802 */ /* 0x000fe40000000f00 */
[----:B0-----:R-:W-:Y:S01]  /*f9b0*/  SHF.R.U32.HI R13, RZ, 0x7, R13 ;  /* 0x00000007ff0d7819 */ /* 0x001fe2000001160d */
[----:B------:R-:W-:Y:S02]  /*f9c0*/  WARPGROUP.DEPBAR.LE gsb0, 0x0 ;  /* 0x00008000000079c5 */ /* 0x000fe40000010000 */
[----:B------:R-:W-:-:S06]  /*f9d0*/  WARPGROUP.ARRIVE ;  /* 0x00000000000079c5 */ /* 0x000fcc0000000000 */
[----:B------:R-:W-:Y:S01]  /*f9e0*/  HGMMA.64x128x16.F32 R88, R164, gdesc[UR4].tnspB, R88, gsb0 ;  /* 0x41e00004a4587df0 */ /* 0x000fe20008000858 */
[----:B------:R-:W-:Y:S01]  /*f9f0*/  R2UR UR6, R6 ;  /* 0x00000000060672ca */ /* 0x000fe200000e0000 */
[----:B------:R-:W-:Y:S01]  /*fa00*/  VIADD R6, R4, 0x180 ;  /* 0x0000018004067836 */ /* 0x000fe20000000000 */
[----:B------:R-:W-:Y:S01]  /*fa10*/  R2UR UR7, R7 ;  /* 0x00000000070772ca */ /* 0x000fe200000e0000 */
[----:B------:R-:W-:Y:S01]  /*fa20*/  IMAD.MOV.U32 R7, RZ, RZ, 0x40000040 ;  /* 0x40000040ff077424 */ /* 0x000fe200078e00ff */
[----:B------:R-:W-:Y:S02]  /*fa30*/  WARPGROUP.DEPBAR.LE gsb0, 0x0 ;  /* 0x00008000000079c5 */ /* 0x000fe40000010000 */
[----:B------:R-:W-:-:S09]  /*fa40*/  WARPGROUP.ARRIVE ;  /* 0x00000000000079c5 */ /* 0x000fd20000000000 */
[----:B------:R-:W-:Y:S01]  /*fa50*/  HGMMA.64x128x16.F32 R88, R168, gdesc[UR4].tnspB, R88, gsb0 ;  /* 0x41e00004a8587df0 */ /* 0x000fe20008000858 */
[----:B------:R-:W-:Y:S02]  /*fa60*/  R2UR UR6, R6 ;  /* 0x00000000060672ca */ /* 0x000fe400000e0000 */
[----:B------:R-:W-:Y:S01]  /*fa70*/  R2UR UR7, R7 ;  /* 0x00000000070772ca */ /* 0x000fe200000e0000 */
[----:B------:R-:W-:Y:S01]  /*fa80*/  IMAD.MOV.U32 R7, RZ, RZ, 0x40000040 ;  /* 0x40000040ff077424 */ /* 0x000fe200078e00ff */
[----:B------:R-:W-:Y:S01]  /*fa90*/  IADD3 R6, R4, 0x200, RZ ;  /* 0x0000020004067810 */ /* 0x000fe20007ffe0ff */
[----:B------:R-:W-:Y:S02]  /*faa0*/  WARPGROUP.DEPBAR.LE gsb0, 0x0 ;  /* 0x00008000000079c5 */ /* 0x000fe40000010000 */
[----:B------:R-:W-:-:S08]  /*fab0*/  WARPGROUP.ARRIVE ;  /* 0x00000000000079c5 */ /* 0x000fd00000000000 */
[----:B------:R-:W-:Y:S01]  /*fac0*/  HGMMA.64x128x16.F32 R88, R172, gdesc[UR4].tnspB, R88, gsb0 ;  /* 0x41e00004ac587df0 */ /* 0x000fe20008000858 */
[----:B------:R-:W-:Y:S01]  /*fad0*/  R2UR UR6, R6 ;  /* 0x00000000060672ca */ /* 0x000fe200000e0000 */
[----:B------:R-:W-:Y:S01]  /*fae0*/  VIADD R6, R4, 0x280 ;  /* 0x0000028004067836 */ /* 0x000fe20000000000 */
[----:B------:R-:W-:Y:S02]  /*faf0*/  R2UR UR7, R7 ;  /* 0x00000000070772ca */ /* 0x000fe400000e0000 */
[----:B------:R-:W-:Y:S01]  /*fb00*/  MOV R7, 0x40000040 ;  /* 0x4000004000077802 */ /* 0x000fe20000000f00 */
[----:B------:R-:W-:Y:S02]  /*fb10*/  WARPGROUP.DEPBAR.LE gsb0, 0x0 ;  /* 0x00008000000079c5 */ /* 0x000fe40000010000 */
[----:B------:R-:W-:-:S08]  /*fb20*/  WARPGROUP.ARRIVE ;  /* 0x00000000000079c5 */ /* 0x000fd00000000000 */
[----:B------:R-:W-:Y:S01]  /*fb30*/  HGMMA.64x128x16.F32 R88, R176, gdesc[UR4].tnspB, R88, gsb0 ;  /* 0x41e00004b0587df0 */ /* 0x000fe20008000858 */
[----:B------:R-:W-:Y:S01]  /*fb40*/  R2UR UR6, R6 ;  /* 0x00000000060672ca */ /* 0x000fe200000e0000 */
[C---:B------:R-:W-:Y:S01]  /*fb50*/  VIADD R6, R4.reuse, 0x300 ;  /* 0x0000030004067836 */ /* 0x040fe20000000000 */
[----:B------:R-:W-:Y:S01]  /*fb60*/  R2UR UR7, R7 ;  /* 0x00000000070772ca */ /* 0x000fe200000e0000 */
[----:B------:R-:W-:Y:S01]  /*fb70*/  IMAD.MOV.U32 R7, RZ, RZ, 0x40000040 ;  /* 0x40000040ff077424 */ /* 0x000fe200078e00ff */
[----:B------:R-:W-:Y:S01]  /*fb80*/  IADD3 R4, R4, 0x380, RZ ;  /* 0x0000038004047810 */ /* 0x000fe20007ffe0ff */
[----:B------:R-:W-:Y:S02]  /*fb90*/  WARPGROUP.DEPBAR.LE gsb0, 0x0 ;  /* 0x00008000000079c5 */ /* 0x000fe40000010000 */
[----:B------:R-:W-:-:S08]  /*fba0*/  WARPGROUP.ARRIVE ;  /* 0x00000000000079c5 */ /* 0x000fd00000000000 */
[----:B------:R-:W-:Y:S01]  /*fbb0*/  HGMMA.64x128x16.F32 R88, R180, gdesc[UR4].tnspB, R88, gsb0 ;  /* 0x41e00004b4587df0 */ /* 0x000fe20008000858 */
[----:B------:R-:W-:Y:S02]  /*fbc0*/  R2UR UR6, R6 ;  /* 0x00000000060672ca */ /* 0x000fe400000e0000 */
[----:B------:R-:W-:Y:S01]  /*fbd0*/  R2UR UR7, R7 ;  /* 0x00000000070772ca */ /* 0x000fe200000e0000 */
[----:B------:R-:W-:Y:S02]  /*fbe0*/  WARPGROUP.DEPBAR.LE gsb0, 0x0 ;  /* 0x00008000000079c5 */ /* 0x000fe40000010000 */
[----:B------:R-:W-:-:S10]  /*fbf0*/  WARPGROUP.ARRIVE ;  /* 0x00000000000079c5 */ /* 0x000fd40000000000 */
[----:B------:R-:W-:Y:S01]  /*fc00*/  HGMMA.64x128x16.F32 R88, R184, gdesc[UR4].tnspB, R88, gsb0 ;  /* 0x41e00004b8587df0 */ /* 0x000fe20008000858 */
[----:B------:R-:W-:Y:S02]  /*fc10*/  R2UR UR6, R4 ;  /* 0x00000000040672ca */ /* 0x000fe400000e0000 */
[----:B------:R-:W-:Y:S02]  /*fc20*/  R2UR UR7, R5 ;  /* 0x00000000050772ca */ /* 0x000fe400000e0000 */
[----:B------:R-:W-:Y:S01]  /*fc30*/  IADD3 R4, -R13, 0xb, RZ ;  /* 0x0000000b0d047810 */ /* 0x000fe20007ffe1ff */
[----:B------:R-:W-:Y:S02]  /*fc40*/  WARPGROUP.DEPBAR.LE gsb0, 0x0 ;  /* 0x00008000000079c5 */ /* 0x000fe40000010000 */
[----:B------:R-:W-:-:S08]  /*fc50*/  WARPGROUP.ARRIVE ;  /* 0x00000000000079c5 */ /* 0x000fd00000000000 */
[----:B------:R-:W-:Y:S03]  /*fc60*/  HGMMA.64x128x16.F32 R88, R188, gdesc[UR4].tnspB, R88, gsb0 ;  /* 0x41e00004bc587df0 */ /* 0x000fe60008000858 */
[----:B------:R-:W-:Y:S02]  /*fc70*/  WARPGROUP.DEPBAR.LE gsb0, 0x0 ;  /* 0x00008000000079c5 */ /* 0x000fe40000010000 */
[----:B------:R0:W-:Y:S06]  /*fc80*/  BAR.ARV R4, 0x100 ;  /* 0x000400040000751d */ /* 0x0001ec0000002000 */
[----:B------:R-:W-:Y:S05]  /*fc90*/  @!P0 BRA `(.L_x_7129) ;  /* 0x0000000000048947 */ /* 0x000fea0003800000 */
[----:B------:R-:W-:Y:S01]  /*fca0*/  BPT.TRAP 0x1 ;  /* 0x000000040000795c */ /* 0x000fe20000300000 */
.L_x_7129:
        /* <DEDUP_REMOVED lines=72> */
[----:B------:R-:W-:-:S06]  /*10130*/  UMOV UR46, UR44 ;  /* 0x0000002c002e7c82 */ /* 0x000fcc0008000000 */
        /* <DEDUP_REMOVED lines=118> */
[----:B--2---:R-:W-:-:S03]  /*108a0*/  FMNMX.FTZ R43, R79, R84, !PT ;  /* 0x000000544f2b7209 */ /* 0x004fc60007810000 */
[----:B------:R-:W1:Y:S01]  /*108b0*/  SHFL.BFLY PT, R84, R81, 0x2, 0x1f ;  /* 0x0c401f0051547f89 */ /* 0x000e6200000e0000 */
[----:B0-----:R-:W-:-:S05]  /*108c0*/  FMNMX.FTZ R82, R80, R43, !PT ;  /* 0x0000002b50527209 */ /* 0x001fca0007810000 */
[----:B------:R-:W0:Y:S01]  /*108d0*/  SHFL.BFLY PT, R37, R82, 0x2, 0x1f ;  /* 0x0c401f0052257f89 */ /* 0x000e2200000e0000 */
[----:B-1----:R-:W-:Y:S02]  /*108e0*/  FMNMX.FTZ R84, R81, R84, !PT ;  /* 0x0000005451547209 */ /* 0x002fe40007810000 */
[----:B0-----:R-:W-:-:S03]  /*108f0*/  FMNMX.FTZ R83, R82, R37, !PT ;  /* 0x0000002552537209 */ /* 0x001fc60007810000 */
        /* <DEDUP_REMOVED lines=8> */
[C---:B------:R-:W-:Y:S01]  /*10980*/  FADD.FTZ R10, -R43.reuse, R10 ;  /* 0x0000000a2b0a7221 */ /* 0x040fe20000010100 */
[----:B------:R-:W-:Y:S01]  /*10990*/  FMUL.FTZ R41, R43, UR46 ;  /* 0x0000002e2b297c20 */ /* 0x000fe20008410000 */
[----:B------:R-:W-:Y:S01]  /*109a0*/  FMUL.FTZ R11, R11, UR46 ;  /* 0x0000002e0b0b7c20 */ /* 0x000fe20008410000 */
[----:B------:R-:W-:Y:S01]  /*109b0*/  FFMA.FTZ R160, R4, UR46, -R81 ;  /* 0x0000002e04a07c23 */ /* 0x000fe20008010851 */
[----:B------:R-:W-:Y:S01]  /*109c0*/  FMUL.FTZ R10, R10, UR46 ;  /* 0x0000002e0a0a7c20 */ /* 0x000fe20008410000 */
[----:B------:R-:W-:Y:S01]  /*109d0*/  FFMA.FTZ R161, R6, UR46, -R41 ;  /* 0x0000002e06a17c23 */ /* 0x000fe20008010829 */
[--C-:B------:R-:W-:Y:S01]  /*109e0*/  FFMA.FTZ R86, R5, UR46, -R81.reuse ;  /* 0x0000002e05567c23 */ /* 0x100fe20008010851 */
[----:B------:R-:W-:Y:S01]  /*109f0*/  FFMA.FTZ R176, R49, UR46, -R81 ;  /* 0x0000002e31b07c23 */ /* 0x000fe20008010851 */
[----:B------:R-:W-:Y:S01]  /*10a00*/  FFMA.FTZ R49, R7, UR46, -R41 ;  /* 0x0000002e07317c23 */ /* 0x000fe20008010829 */
[----:B------:R-:W-:Y:S01]  /*10a10*/  MUFU.EX2 R11, R11 ;  /* 0x0000000b000b7308 */ /* 0x000fe20000000800 */
[----:B------:R-:W-:Y:S01]  /*10a20*/  FFMA.FTZ R162, R13, UR46, -R81 ;  /* 0x0000002e0da27c23 */ /* 0x000fe20008010851 */
[----:B------:R-:W-:Y:S01]  /*10a30*/  FFMA.FTZ R163, R15, UR46, -R41 ;  /* 0x0000002e0fa37c23 */ /* 0x000fe20008010829 */
[--C-:B------:R-:W-:Y:S01]  /*10a40*/  FFMA.FTZ R83, R28, UR46, -R81.reuse ;  /* 0x0000002e1c537c23 */ /* 0x100fe20008010851 */
[--C-:B------:R-:W-:Y:S01]  /*10a50*/  FFMA.FTZ R85, R14, UR46, -R81.reuse ;  /* 0x0000002e0e557c23 */ /* 0x100fe20008010851 */
[----:B------:R-:W-:Y:S01]  /*10a60*/  FFMA.FTZ R28, R46, UR46, -R81 ;  /* 0x0000002e2e1c7c23 */ /* 0x000fe20008010851 */
[----:B------:R-:W-:Y:S01]  /*10a70*/  FFMA.FTZ R46, R20, UR46, -R41 ;  /* 0x0000002e142e7c23 */ /* 0x000fe20008010829 */
[----:B------:R-:W-:Y:S01]  /*10a80*/  FFMA.FTZ R164, R21, UR46, -R81 ;  /* 0x0000002e15a47c23 */ /* 0x000fe20008010851 */
[----:B------:R-:W0:Y:S01]  /*10a90*/  MUFU.EX2 R160, R160 ;  /* 0x000000a000a07308 */ /* 0x000e220000000800 */
[----:B------:R-:W-:Y:S01]  /*10aa0*/  FFMA.FTZ R165, R25, UR46, -R41 ;  /* 0x0000002e19a57c23 */ /* 0x000fe20008010829 */
[--C-:B------:R-:W-:Y:S01]  /*10ab0*/  FFMA.FTZ R84, R24, UR46, -R81.reuse ;  /* 0x0000002e18547c23 */ /* 0x100fe20008010851 */
[----:B------:R-:W-:Y:S01]  /*10ac0*/  FFMA.FTZ R174, R45, UR46, -R81 ;  /* 0x0000002e2dae7c23 */ /* 0x000fe20008010851 */
[----:B------:R-:W-:Y:S01]  /*10ad0*/  FFMA.FTZ R45, R26, UR46, -R41 ;  /* 0x0000002e1a2d7c23 */ /* 0x000fe20008010829 */
[----:B------:R-:W-:Y:S01]  /*10ae0*/  FFMA.FTZ R166, R27, UR46, -R81 ;  /* 0x0000002e1ba67c23 */ /* 0x000fe20008010851 */
[----:B------:R-:W-:Y:S01]  /*10af0*/  FFMA.FTZ R167, R29, UR46, -R41 ;  /* 0x0000002e1da77c23 */ /* 0x000fe20008010829 */
[----:B------:R-:W-:Y:S01]  /*10b00*/  FFMA.FTZ R172, R40, UR46, -R81 ;  /* 0x0000002e28ac7c23 */ /* 0x000fe20008010851 */
[----:B------:R-:W-:Y:S01]  /*10b10*/  MUFU.EX2 R10, R10 ;  /* 0x0000000a000a7308 */ /* 0x000fe20000000800 */
[--C-:B------:R-:W-:Y:S01]  /*10b20*/  FFMA.FTZ R40, R30, UR46, -R41.reuse ;  /* 0x0000002e1e287c23 */ /* 0x100fe20008010829 */
[----:B------:R-:W-:Y:S01]  /*10b30*/  FFMA.FTZ R169, R33, UR46, -R41 ;  /* 0x0000002e21a97c23 */ /* 0x000fe20008010829 */
[--C-:B------:R-:W-:Y:S01]  /*10b40*/  FFMA.FTZ R82, R32, UR46, -R81.reuse ;  /* 0x0000002e20527c23 */ /* 0x100fe20008010851 */
[----:B------:R-:W-:Y:S01]  /*10b50*/  FFMA.FTZ R32, R36, UR46, -R81 ;  /* 0x0000002e24207c23 */ /* 0x000fe20008010851 */
[----:B------:R-:W-:Y:S01]  /*10b60*/  FFMA.FTZ R36, R34, UR46, -R41 ;  /* 0x0000002e22247c23 */ /* 0x000fe20008010829 */
        /* <DEDUP_REMOVED lines=8> */
[--C-:B------:R-:W-:Y:S01]  /*10bf0*/  FFMA.FTZ R30, R48, UR46, -R41.reuse ;  /* 0x0000002e301e7c23 */ /* 0x100fe20008010829 */
[----:B------:R-:W-:Y:S01]  /*10c00*/  FFMA.FTZ R177, R51, UR46, -R41 ;  /* 0x0000002e33b17c23 */ /* 0x000fe20008010829 */
[----:B------:R-:W0:Y:S01]  /*10c10*/  MUFU.EX2 R86, R86 ;  /* 0x0000005600567308 */ /* 0x000e220000000800 */
[----:B------:R-:W-:Y:S01]  /*10c20*/  FFMA.FTZ R27, R50, UR46, -R81 ;  /* 0x0000002e321b7c23 */ /* 0x000fe20008010851 */
[----:B------:R-:W-:Y:S01]  /*10c30*/  FFMA.FTZ R29, R52, UR46, -R41 ;  /* 0x0000002e341d7c23 */ /* 0x000fe20008010829 */
[----:B------:R-:W-:Y:S01]  /*10c40*/  FFMA.FTZ R178, R53, UR46, -R81 ;  /* 0x0000002e35b27c23 */ /* 0x000fe20008010851 */
[----:B------:R-:W-:Y:S01]  /*10c50*/  FFMA.FTZ R179, R55, UR46, -R41 ;  /* 0x0000002e37b37c23 */ /* 0x000fe20008010829 */
[----:B------:R-:W-:Y:S01]  /*10c60*/  FFMA.FTZ R24, R54, UR46, -R81 ;  /* 0x0000002e36187c23 */ /* 0x000fe20008010851 */
[----:B------:R-:W-:Y:S01]  /*10c70*/  FFMA.FTZ R26, R56, UR46, -R41 ;  /* 0x0000002e381a7c23 */ /* 0x000fe20008010829 */
[----:B------:R-:W-:Y:S01]  /*10c80*/  FFMA.FTZ R180, R57, UR46, -R81 ;  /* 0x0000002e39b47c23 */ /* 0x000fe20008010851 */
[----:B------:R-:W2:Y:S01]  /*10c90*/  MUFU.EX2 R49, R49 ;  /* 0x0000003100317308 */ /* 0x000ea20000000800 */
[----:B-1----:R-:W-:Y:S01]  /*10ca0*/  FFMA.FTZ R8, R10, R8, R161 ;  /* 0x000000080a087223 */ /* 0x002fe200000100a1 */
[----:B------:R-:W-:Y:S01]  /*10cb0*/  FFMA.FTZ R181, R59, UR46, -R41 ;  /* 0x0000002e3bb57c23 */ /* 0x000fe20008010829 */
[----:B------:R-:W-:Y:S01]  /*10cc0*/  FFMA.FTZ R21, R58, UR46, -R81 ;  /* 0x0000002e3a157c23 */ /* 0x000fe20008010851 */
[----:B------:R-:W-:Y:S01]  /*10cd0*/  FFMA.FTZ R25, R60, UR46, -R41 ;  /* 0x0000002e3c197c23 */ /* 0x000fe20008010829 */
[----:B------:R-:W-:Y:S01]  /*10ce0*/  FFMA.FTZ R182, R61, UR46, -R81 ;  /* 0x0000002e3db67c23 */ /* 0x000fe20008010851 */
[----:B------:R-:W-:Y:S01]  /*10cf0*/  FFMA.FTZ R183, R63, UR46, -R41 ;  /* 0x0000002e3fb77c23 */ /* 0x000fe20008010829 */
[----:B------:R-:W-:Y:S01]  /*10d00*/  FFMA.FTZ R14, R62, UR46, -R81 ;  /* 0x0000002e3e0e7c23 */ /* 0x000fe20008010851 */
[----:B------:R-:W1:Y:S01]  /*10d10*/  MUFU.EX2 R162, R162 ;  /* 0x000000a200a27308 */ /* 0x000e620000000800 */
[----:B0-----:R-:W-:Y:S01]  /*10d20*/  FADD.FTZ R3, R86, R3 ;  /* 0x0000000356037221 */ /* 0x001fe20000010000 */
[----:B------:R-:W-:Y:S01]  /*10d30*/  FFMA.FTZ R20, R64, UR46, -R41 ;  /* 0x0000002e40147c23 */ /* 0x000fe20008010829 */
[----:B------:R-:W-:Y:S01]  /*10d40*/  FFMA.FTZ R184, R65, UR46, -R81 ;  /* 0x0000002e41b87c23 */ /* 0x000fe20008010851 */
[----:B------:R-:W-:Y:S01]  /*10d50*/  FFMA.FTZ R185, R67, UR46, -R41 ;  /* 0x0000002e43b97c23 */ /* 0x000fe20008010829 */
[----:B------:R-:W-:Y:S01]  /*10d60*/  FFMA.FTZ R13, R66, UR46, -R81 ;  /* 0x0000002e420d7c23 */ /* 0x000fe20008010851 */
[----:B------:R-:W-:Y:S01]  /*10d70*/  FFMA.FTZ R15, R68, UR46, -R41 ;  /* 0x0000002e440f7c23 */ /* 0x000fe20008010829 */
[----:B------:R-:W-:Y:S01]  /*10d80*/  FFMA.FTZ R186, R69, UR46, -R81 ;  /* 0x0000002e45ba7c23 */ /* 0x000fe20008010851 */
[----:B------:R-:W0:Y:S01]  /*10d90*/  MUFU.EX2 R163, R163 ;  /* 0x000000a300a37308 */ /* 0x000e220000000800 */
[----:B--2---:R-:W-:Y:S01]  /*10da0*/  FADD.FTZ R8, R49, R8 ;  /* 0x0000000831087221 */ /* 0x004fe20000010000 */
[----:B------:R-:W-:Y:S01]  /*10db0*/  FFMA.FTZ R187, R71, UR46, -R41 ;  /* 0x0000002e47bb7c23 */ /* 0x000fe20008010829 */
[--C-:B------:R-:W-:Y:S01]  /*10dc0*/  FFMA.FTZ R5, R70, UR46, -R81.reuse ;  /* 0x0000002e46057c23 */ /* 0x100fe20008010851 */
[----:B------:R-:W-:Y:S01]  /*10dd0*/  FFMA.FTZ R188, R73, UR46, -R81 ;  /* 0x0000002e49bc7c23 */ /* 0x000fe20008010851 */
[----:B------:R-:W-:Y:S01]  /*10de0*/  FFMA.FTZ R189, R75, UR46, -R41 ;  /* 0x0000002e4bbd7c23 */ /* 0x000fe20008010829 */
[----:B------:R-:W-:Y:S01]  /*10df0*/  FFMA.FTZ R4, R74, UR46, -R81 ;  /* 0x0000002e4a047c23 */ /* 0x000fe20008010851 */
[----:B------:R-:W-:Y:S01]  /*10e00*/  IMAD R42, R157, 0x8, R156 ;  /* 0x000000089d2a7824 */ /* 0x000fe200078e029c */
[----:B------:R-:W2:Y:S01]  /*10e10*/  MUFU.EX2 R85, R85 ;  /* 0x0000005500557308 */ /* 0x000ea20000000800 */
[----:B-1----:R-:W-:Y:S01]  /*10e20*/  FADD.FTZ R6, R162, R3 ;  /* 0x00000003a2067221 */ /* 0x002fe20000010000 */
[----:B------:R-:W-:Y:S01]  /*10e30*/  FFMA.FTZ R190, R77, UR46, -R81 ;  /* 0x0000002e4dbe7c23 */ /* 0x000fe20008010851 */
[----:B------:R-:W-:Y:S01]  /*10e40*/  FFMA.FTZ R191, R79, UR46, -R41 ;  /* 0x0000002e4fbf7c23 */ /* 0x000fe20008010829 */
[----:B------:R-:W-:Y:S01]  /*10e50*/  MOV R44, UR38 ;  /* 0x00000026002c7c02 */ /* 0x000fe20008000f00 */
        /* <DEDUP_REMOVED lines=91> */
[----:B------:R-:W-:-:S05]  /*11410*/  VIADD R3, R42, 0x28840 ;  /* 0x000288402a037836 */ /* 0x000fca0000000000 */
[----:B------:R-:W-:Y:S01]  /*11420*/  PRMT R3, R44, 0x654, R3 ;  /* 0x000006542c037816 */ /* 0x000fe20000000003 */
[----:B------:R-:W2:Y:S01]  /*11430*/  MUFU.EX2 R15, R15 ;  /* 0x0000000f000f7308 */ /* 0x000ea20000000800 */
[----:B-1----:R-:W-:Y:S02]  /*11440*/  FADD.FTZ R8, R185, R8 ;  /* 0x00000008b9087221 */ /* 0x002fe40000010000 */
[----:B------:R1:W-:Y:S05]  /*11450*/  SYNCS.ARRIVE.TRANS64.RED.A1T0 RZ, [R3+URZ], RZ ;  /* 0x000000ff03ff79a7 */ /* 0x0003ea000810043f */
[----:B------:R-:W3:Y:S01]  /*11460*/  MUFU.EX2 R186, R186 ;  /* 0x000000ba00ba7308 */ /* 0x000ee20000000800 */
[----:B0-----:R-:W-:Y:S01]  /*11470*/  FADD.FTZ R39, R13, R38 ;  /* 0x000000260d277221 */ /* 0x001fe20000010000 */
[----:B------:R-:W-:-:S06]  /*11480*/  FFMA.FTZ R38, R80, UR46, -R41 ;  /* 0x0000002e50267c23 */ /* 0x000fcc0008010829 */
[----:B------:R-:W0:Y:S01]  /*11490*/  MUFU.EX2 R187, R187 ;  /* 0x000000bb00bb7308 */ /* 0x000e220000000800 */
[----:B--2---:R-:W-:-:S07]  /*114a0*/  FADD.FTZ R8, R15, R8 ;  /* 0x000000080f087221 */ /* 0x004fce0000010000 */
[----:B------:R-:W1:Y:S01]  /*114b0*/  MUFU.EX2 R5, R5 ;  /* 0x0000000500057308 */ /* 0x000e620000000800 */
[----:B---3--:R-:W-:-:S07]  /*114c0*/  FADD.FTZ R42, R186, R39 ;  /* 0x00000027ba2a7221 */ /* 0x008fce0000010000 */
        /* <DEDUP_REMOVED lines=22> */
.L_x_7130:
[----:B------:R-:W-:Y:S01]  /*11630*/  IMAD R12, R12, 0x8, R156 ;  /* 0x000000080c0c7824 */ /* 0x000fe200078e029c */
[----:B------:R-:W-:Y:S01]  /*11640*/  ISETP.GT.AND P1, PT, R9, R194, PT ;  /* 0x000000c20900720c */ /* 0x000fe20003f24270 */
[-C--:B------:R-:W-:Y:S01]  /*11650*/  FMUL.FTZ R88, R88, R11.reuse ;  /* 0x0000000b58587220 */ /* 0x080fe20000410000 */
[----:B------:R-:W-:Y:S01]  /*11660*/  MOV R39, UR38 ;  /* 0x0000002600277c02 */ /* 0x000fe20008000f00 */
[----:B------:R-:W-:Y:S01]  /*11670*/  VIADD R12, R12, 0x28860 ;  /* 0x000288600c0c7836 */ /* 0x000fe20000000000 */
[----:B------:R-:W-:Y:S01]  /*11680*/  F2FP.F16.F32.PACK_AB R188, R4, R188 ;  /* 0x000000bc04bc723e */ /* 0x000fe200000000ff */
[-C--:B------:R-:W-:Y:S01]  /*11690*/  FMUL.FTZ R89, R89, R11.reuse ;  /* 0x0000000b59597220 */ /* 0x080fe20000410000 */
[-C--:B------:R-:W-:Y:S01]  /*116a0*/  FMUL.FTZ R92, R92, R11.reuse ;  /* 0x0000000b5c5c7220 */ /* 0x080fe20000410000 */
[-C--:B------:R-:W-:Y:S01]  /*116b0*/  FMUL.FTZ R93, R93, R11.reuse ;  /* 0x0000000b5d5d7220 */ /* 0x080fe20000410000 */
[----:B------:R-:W-:Y:S01]  /*116c0*/  PRMT R12, R39, 0x654, R12 ;  /* 0x00000654270c7816 */ /* 0x000fe2000000000c */
[-C--:B------:R-:W-:Y:S01]  /*116d0*/  FMUL.FTZ R96, R96, R11.reuse ;  /* 0x0000000b60607220 */ /* 0x080fe20000410000 */
[-C--:B------:R-:W-:Y:S01]  /*116e0*/  FMUL.FTZ R97, R97, R11.reuse ;  /* 0x0000000b61617220 */ /* 0x080fe20000410000 */
        /* <DEDUP_REMOVED lines=93> */
[----:B------:R-:W-:Y:S02]  /*11cc0*/  MOV R10, R43 ;  /* 0x0000002b000a7202 */ /* 0x000fe40000000f00 */
[----:B0-----:R-:W-:Y:S01]  /*11cd0*/  MOV R12, R157 ;  /* 0x0000009d000c7202 */ /* 0x001fe20000000f00 */
[----:B------:R-:W-:Y:S06]  /*11ce0*/  @P1 BRA `(.L_x_7131) ;  /* 0xffffffd400741947 */ /* 0x000fec000383ffff */
.L_x_7119:
[----:B------:R-:W-:Y:S05]  /*11cf0*/  WARPSYNC.ALL ;  /* 0x0000000000007948 */ /* 0x000fea0003800000 */
[----:B------:R-:W-:Y:S06]  /*11d00*/  BAR.ARV 0x8, 0x180 ;  /* 0x0206000000007b1d */ /* 0x000fec0000002000 */
[----:B------:R-:W-:Y:S05]  /*11d10*/  @!P0 BRA `(.L_x_7132) ;  /* 0x0000000000048947 */ /* 0x000fea0003800000 */
[----:B------:R-:W-:Y:S01]  /*11d20*/  BPT.TRAP 0x1 ;  /* 0x000000040000795c */ /* 0x000fe20000300000 */
.L_x_7132:
[----:B------:R-:W-:Y:S01]  /*11d30*/  IMAD R9, R157, 0x8, R156 ;  /* 0x000000089d097824 */ /* 0x000fe200078e029c */
[----:B------:R-:W-:-:S04]  /*11d40*/  SHF.L.U32 R0, R158, 0x1f, RZ ;  /* 0x0000001f9e007819 */ /* 0x000fc800000006ff */
[----:B------:R0:W1:Y:S01]  /*11d50*/  SYNCS.PHASECHK.TRANS64.TRYWAIT P1, [R9+URZ+0x28850], R0 ;  /* 0x02885000090075a7 */ /* 0x000062000802017f */
[----:B------:R-:W-:Y:S05]  /*11d60*/  @!P0 BRA `(.L_x_7133) ;  /* 0x0000000000048947 */ /* 0x000fea0003800000 */
[----:B------:R-:W-:Y:S01]  /*11d70*/  BPT.TRAP 0x1 ;  /* 0x000000040000795c */ /* 0x000fe20000300000 */
.L_x_7133:
[----:B------:R-:W-:-:S05]  /*11d80*/  VIADD R156, R156, 0x400 ;  /* 0x000004009c9c7836 */ /* 0x000fca0000000000 */
[----:B------:R-:W-:-:S04]  /*11d90*/  SHF.R.U32.HI R156, RZ, 0x4, R156 ;  /* 0x00000004ff9c7819 */ /* 0x000fc8000001169c */
[----:B------:R-:W-:-:S04]  /*11da0*/  LOP3.LUT R156, R156, 0x3fff, RZ, 0xc0, !PT ;  /* 0x00003fff9c9c7812 */ /* 0x000fc800078ec0ff */
[----:B------:R-:W-:Y:S01]  /*11db0*/  LOP3.LUT R156, R156, 0x4000000, RZ, 0xfc, !PT ;  /* 0x040000009c9c7812 */ /* 0x000fe200078efcff */
[----:B-1----:R-:W-:Y:S06]  /*11dc0*/  @P1 BRA `(.L_x_7134) ;  /* 0x0000000000081947 */ /* 0x002fec0003800000 */
[----:B------:R-:W1:Y:S02]  /*11dd0*/  SYNCS.PHASECHK.TRANS64.TRYWAIT P1, [R9+URZ+0x28850], R0 ;  /* 0x02885000090075a7 */ /* 0x000e64000802017f */
[----:B-1----:R-:W-:Y:S05]  /*11de0*/  @!P1 BRA `(.L_x_7135) ;  /* 0x000000bc00849947 */ /* 0x002fea0003800000 */
.L_x_7134:
[----:B------:R-:W-:Y:S01]  /*11df0*/  IMAD.MOV.U32 R5, RZ, RZ, 0x40000040 ;  /* 0x40000040ff057424 */ /* 0x000fe200078e00ff */
[----:B------:R-:W-:Y:S01]  /*11e00*/  LEA R4, R157, R156, 0xb ;  /* 0x0000009c9d047211 */ /* 0x000fe200078e58ff */
[----:B------:R-:W-:Y:S05]  /*11e10*/  WARPSYNC.ALL ;  /* 0x0000000000007948 */ /* 0x000fea0003800000 */
[C---:B------:R-:W-:Y:S01]  /*11e20*/  R2UR UR6, R4.reuse ;  /* 0x00000000040672ca */ /* 0x040fe200000e0000 */
[----:B------:R-:W-:Y:S01]  /*11e30*/  WARPGROUP.ARRIVE ;  /* 0x00000000000079c5 */ /* 0x000fe20000000000 */
[----:B------:R-:W-:Y:S01]  /*11e40*/  R2UR UR7, R5 ;  /* 0x00000000050772ca */ /* 0x000fe200000e0000 */
[----:B------:R-:W-:Y:S01]  /*11e50*/  VIADD R6, R4, 0x80 ;  /* 0x0000008004067836 */ /* 0x000fe20000000000 */
[----:B------:R-:W-:Y:S01]  /*11e60*/  MOV R7, 0x40000040 ;  /* 0x4000004000077802 */ /* 0x000fe20000000f00 */
[----:B01----:R-:W0:Y:S01]  /*11e70*/  SHFL.BFLY PT, R0, R3, 0x2, 0x1f ;  /* 0x0c401f0003007f89 */ /* 0x003e2200000e0000 */
[----:B------:R-:W-:Y:S01]  /*11e80*/  MOV R5, 0x40000040 ;  /* 0x4000004000057802 */ /* 0x000fe20000000f00 */
[----:B------:R-:W-:-:S02]  /*11e90*/  IMAD.MOV.U32 R69, RZ, RZ, RZ ;  /* 0x000000ffff457224 */ /* 0x000fc400078e00ff */
[----:B------:R-:W-:-:S06]  /*11ea0*/  IMAD.U32 R13, RZ, RZ, UR46 ;  /* 0x0000002eff0d7e24 */ /* 0x000fcc000f8e00ff */
[----:B------:R-:W-:Y:S01]  /*11eb0*/  HGMMA.64x128x16.F32 R88, R160, gdesc[UR4].tnspB, R88, gsb0 ;  /* 0x41e00004a0587df0 */ /* 0x000fe20008000858 */
[----:B------:R-:W-:Y:S01]  /*11ec0*/  R2UR UR6, R6 ;  /* 0x00000000060672ca */ /* 0x000fe200000e0000 */
[----:B------:R-:W-:Y:S01]  /*11ed0*/  VIADD R6, R4, 0x100 ;  /* 0x0000010004067836 */ /* 0x000fe20000000000 */
[----:B------:R-:W-:Y:S01]  /*11ee0*/  R2UR UR7, R7 ;  /* 0x00000000070772ca */ /* 0x000fe200000e0000 */
[----:B------:R-:W-:Y:S02]  /*11ef0*/  IMAD.MOV.U32 R7, RZ, RZ, 0x40000040 ;  /* 0x40000040ff077424 */ /* 0x000fe400078e00ff */
[----:B0-----:R-:W-:Y:S01]  /*11f00*/  FADD.FTZ R0, R0, R3 ;  /* 0x0000000300007221 */ /* 0x001fe20000010000 */
[----:B------:R-:W-:Y:S01]  /*11f10*/  IMAD.MOV.U32 R3, RZ, RZ, -0x800000 ;  /* 0xff800000ff037424 */ /* 0x000fe200078e00ff */
[----:B------:R-:W-:Y:S02]  /*11f20*/  WARPGROUP.DEPBAR.LE gsb0, 0x0 ;  /* 0x00008000000079c5 */ /* 0x000fe40000010000 */
[----:B------:R-:W-:-:S06]  /*11f30*/  WARPGROUP.ARRIVE ;  /* 0x00000000000079c5 */ /* 0x000fcc0000000000 */
        /* <DEDUP_REMOVED lines=25> */
[C---:B------:R-:W-:Y:S01]  /*120d0*/  IADD3 R6, R4.reuse, 0x300, RZ ;  /* 0x0000030004067810 */ /* 0x040fe20007ffe0ff */
[----:B------:R-:W-:Y:S01]  /*120e0*/  VIADD R4, R4, 0x380 ;  /* 0x0000038004047836 */ /* 0x000fe20000000000 */
[----:B------:R-:W-:Y:S02]  /*120f0*/  WARPGROUP.DEPBAR.LE gsb0, 0x0 ;  /* 0x00008000000079c5 */ /* 0x000fe40000010000 */
[----:B------:R-:W-:-:S07]  /*12100*/  WARPGROUP.ARRIVE ;  /* 0x00000000000079c5 */ /* 0x000fce0000000000 */
[----:B------:R-:W-:Y:S01]  /*12110*/  HGMMA.64x128x16.F32 R88, R180, gdesc[UR4].tnspB, R88, gsb0 ;  /* 0x41e00004b4587df0 */ /* 0x000fe20008000858 */
[----:B------:R-:W-:Y:S01]  /*12120*/  R2UR UR6, R6 ;  /* 0x00000000060672ca */ /* 0x000fe200000e0000 */
[----:B------:R-:W-:Y:S01]  /*12130*/  IMAD.MOV.U32 R6, RZ, RZ, RZ ;  /* 0x000000ffff067224 */ /* 0x000fe200078e00ff */
[----:B------:R-:W-:Y:S01]  /*12140*/  R2UR UR7, R7 ;  /* 0x00000000070772ca */ /* 0x000fe200000e0000 */
[----:B------:R-:W-:Y:S02]  /*12150*/  WARPGROUP.DEPBAR.LE gsb0, 0x0 ;  /* 0x00008000000079c5 */ /* 0x000fe40000010000 */
[----:B------:R-:W-:-:S10]  /*12160*/  WARPGROUP.ARRIVE ;  /* 0x00000000000079c5 */ /* 0x000fd40000000000 */
[----:B------:R-:W-:Y:S01]  /*12170*/  HGMMA.64x128x16.F32 R88, R184, gdesc[UR4].tnspB, R88, gsb0 ;  /* 0x41e00004b8587df0 */ /* 0x000fe20008000858 */
[----:B------:R-:W-:Y:S02]  /*12180*/  R2UR UR6, R4 ;  /* 0x00000000040672ca */ /* 0x000fe400000e0000 */
[----:B------:R-:W-:Y:S02]  /*12190*/  R2UR UR7, R5 ;  /* 0x00000000050772ca */ /* 0x000fe400000e0000 */
[----:B------:R-:W0:Y:S02]  /*121a0*/  SHFL.BFLY PT, R5, R8, 0x2, 0x1f ;  /* 0x0c401f0008057f89 */ /* 0x000e2400000e0000 */
[----:B0-----:R-:W-:Y:S01]  /*121b0*/  FADD.FTZ R4, R5, R8 ;  /* 0x0000000805047221 */ /* 0x001fe20000010000 */
[----:B------:R-:W-:Y:S01]  /*121c0*/  MOV R8, UR46 ;  /* 0x0000002e00087c02 */ /* 0x000fe20008000f00 */
[----:B------:R-:W0:Y:S04]  /*121d0*/  SHFL.BFLY PT, R5, R0, 0x1, 0x1f ;  /* 0x0c201f0000057f89 */ /* 0x000e2800000e0000 */
[----:B------:R-:W1:Y:S01]  /*121e0*/  SHFL.BFLY PT, R7, R4, 0x1, 0x1f ;  /* 0x0c201f0004077f89 */ /* 0x000e6200000e0000 */
[----:B0-----:R-:W-:Y:S01]  /*121f0*/  FADD.FTZ R10, R0, R5 ;  /* 0x00000005000a7221 */ /* 0x001fe20000010000 */
[----:B------:R-:W-:Y:S01]  /*12200*/  MOV R0, 0xff800000 ;  /* 0xff80000000007802 */ /* 0x000fe20000000f00 */
[----:B-1----:R-:W-:-:S03]  /*12210*/  FADD.FTZ R11, R4, R7 ;  /* 0x00000007040b7221 */ /* 0x002fc60000010000 */
[----:B------:R-:W-:Y:S02]  /*12220*/  FSETP.NE.FTZ.AND P1, PT, R10, RZ, PT ;  /* 0x000000ff0a00720b */ /* 0x000fe40003f35000 */
[----:B------:R-:W-:-:S11]  /*12230*/  FSETP.NE.FTZ.AND P2, PT, R11, RZ, PT ;  /* 0x000000ff0b00720b */ /* 0x000fd60003f55000 */
[----:B------:R-:W0:Y:S01]  /*12240*/  @P1 MUFU.LG2 R5, R10 ;  /* 0x0000000a00051308 */ /* 0x000e220000000c00 */
[----:B------:R-:W-:Y:S01]  /*12250*/  @P1 FMUL.FTZ R4, R8, 0.69314718246459960938 ;  /* 0x3f31721808041820 */ /* 0x000fe20000410000 */
        /* <DEDUP_REMOVED lines=10> */
[----:B------:R-:W-:Y:S03]  /*12300*/  HGMMA.64x128x16.F32 R88, R188, gdesc[UR4].tnspB, R88, gsb0 ;  /* 0x41e00004bc587df0 */ /* 0x000fe60008000858 */
[----:B------:R-:W-:Y:S02]  /*12310*/  WARPGROUP.DEPBAR.LE gsb0, 0x0 ;  /* 0x00008000000079c5 */ /* 0x000fe40000010000 */
[----:B--23--:R-:W-:Y:S05]  /*12320*/  @!P0 BRA `(.L_x_7136) ;  /* 0x0000000000048947 */ /* 0x00cfea0003800000 */
[----:B------:R-:W-:Y:S01]  /*12330*/  BPT.TRAP 0x1 ;  /* 0x000000040000795c */ /* 0x000fe20000300000 */
.L_x_7136:
[----:B------:R-:W-:Y:S01]  /*12340*/  VIADD R4, R9, 0x28860 ;  /* 0x0002886009047836 */ /* 0x000fe20000000000 */
[----:B------:R-:W-:Y:S01]  /*12350*/  IADD3 R157, R157, 0x1, RZ ;  /* 0x000000019d9d7810 */ /* 0x000fe20007ffe0ff */
[----:B------:R-:W-:Y:S02]  /*12360*/  IMAD.U32 R5, RZ, RZ, UR38 ;  /* 0x00000026ff057e24 */ /* 0x000fe4000f8e00ff */
[-C--:B------:R-:W-:Y:S01]  /*12370*/  FMUL.FTZ R20, R88, R69.reuse ;  /* 0x0000004558147220 */ /* 0x080fe20000410000 */
[-C--:B------:R-:W-:Y:S01]  /*12380*/  FMUL.FTZ R21, R89, R69.reuse ;  /* 0x0000004559157220 */ /* 0x080fe20000410000 */
[----:B------:R-:W-:Y:S01]  /*12390*/  ISETP.NE.AND P1, PT, R157, 0x2, PT ;  /* 0x000000029d00780c */ /* 0x000fe20003f25270 */
[-C--:B------:R-:W-:Y:S01]  /*123a0*/  FMUL.FTZ R40, R92, R69.reuse ;  /* 0x000000455c287220 */ /* 0x080fe20000410000 */
[----:B------:R-:W-:Y:S01]  /*123b0*/  PRMT R4, R5, 0x654, R4 ;  /* 0x0000065405047816 */ /* 0x000fe20000000004 */
[-C--:B------:R-:W-:Y:S01]  /*123c0*/  FMUL.FTZ R41, R93, R69.reuse ;  /* 0x000000455d297220 */ /* 0x080fe20000410000 */
[----:B------:R-:W-:Y:S01]  /*123d0*/  SEL R5, RZ, 0x1, P1 ;  /* 0x00000001ff057807 */ /* 0x000fe20000800000 */
        /* <DEDUP_REMOVED lines=28> */
[-C--:B0-----:R-:W-:Y:S01]  /*125a0*/  FMUL.FTZ R70, R90, R6.reuse ;  /* 0x000000065a467220 */ /* 0x081fe20000410000 */
        /* <DEDUP_REMOVED lines=33> */
[----:B------:R-:W-:Y:S01]  /*127c0*/  LOP3.LUT R158, R158, R5, RZ, 0x3c, !PT ;  /* 0x000000059e9e7212 */ /* 0x000fe200078e3cff */
[----:B------:R-:W-:Y:S01]  /*127d0*/  UIADD3 UR39, UR39, 0x1, URZ ;  /* 0x0000000127277890 */ /* 0x000fe2000fffe03f */
[----:B-1----:R-:W-:-:S11]  /*127e0*/  SEL R157, R157, RZ, P1 ;  /* 0x000000ff9d9d7207 */ /* 0x002fd60000800000 */
.L_x_7072:
[----:B------:R-:W-:Y:S05]  /*127f0*/  WARPSYNC.ALL ;  /* 0x0000000000007948 */ /* 0x000fea0003800000 */
[----:B------:R-:W0:Y:S08]  /*12800*/  S2UR UR38, SR_CgaCtaId ;  /* 0x00000000002679c3 */ /* 0x000e300000008800 */
[----:B------:R-:W-:Y:S06]  /*12810*/  BAR.SYNC.DEFER_BLOCKING 0x5, 0x180 ;  /* 0x0146000000007b1d */ /* 0x000fec0000010000 */
[----:B------:R-:W-:Y:S01]  /*12820*/  UMOV UR4, 0x400 ;  /* 0x0000040000047882 */ /* 0x000fe20000000000 */
[----:B------:R-:W-:Y:S01]  /*12830*/  BSSY B0, `(.L_x_7137) ;  /* 0x00002f0000007945 */ /* 0x000fe20003800000 */
[----:B0-----:R-:W-:-:S06]  /*12840*/  ULEA UR4, UR38, UR4, 0x18 ;  /* 0x0000000426047291 */ /* 0x001fcc000f8ec03f */
[----:B------:R-:W-:-:S05]  /*12850*/  IMAD.U32 R156, RZ, RZ, UR4 ;  /* 0x00000004ff9c7e24 */ /* 0x000fca000f8e00ff */
[----:B------:R0:W1:Y:S01]  /*12860*/  LDS.128 R28, [R156+0x288d0] ;  /* 0x0288d0009c1c7984 */ /* 0x0000620000000c00 */
[----:B------:R-:W-:Y:S06]  /*12870*/  BAR.ARV 0x4, 0x180 ;  /* 0x0106000000007b1d */ /* 0x000fec0000002000 */
[----:B------:R-:W-:Y:S05]  /*12880*/  @P0 BRA `(.L_x_7138) ;  /* 0x0000002000a40947 */ /* 0x000fea0003800000 */
[----:B------:R-:W3:Y:S01]  /*12890*/  LDL R4, [R1+0x1c] ;  /* 0x00001c0001047983 */ /* 0x000ee20000100800 */
[----:B------:R-:W-:Y:S01]  /*128a0*/  ULDC UR4, c[0x0][0xad4] ;  /* 0x0002b50000047ab9 */ /* 0x000fe20000000800 */
[----:B------:R-:W-:Y:S01]  /*128b0*/  F2FP.F16.F32.PACK_AB R34, R61, R60 ;  /* 0x0000003c3d22723e */ /* 0x000fe200000000ff */
[----:B------:R-:W4:Y:S01]  /*128c0*/  S2R R5, SR_SWINHI ;  /* 0x0000000000057919 */ /* 0x000f220000002f00 */
[----:B------:R-:W-:Y:S02]  /*128d0*/  F2FP.F16.F32.PACK_AB R36, R63, R62 ;  /* 0x0000003e3f24723e */ /* 0x000fe400000000ff */
[----:B------:R-:W-:Y:S02]  /*128e0*/  MOV R92, R156 ;  /* 0x0000009c005c7202 */ /* 0x000fe40000000f00 */
[----:B----4-:R-:W-:-:S03]  /*128f0*/  MOV R93, R5 ;  /* 0x00000005005d7202 */ /* 0x010fc60000000f00 */
[----:B---3--:R-:W-:-:S03]  /*12900*/  IMAD.WIDE R8, R4, 0x2, R92 ;  /* 0x0000000204087825 */ /* 0x008fc600078e025c */
[C---:B------:R-:W-:Y:S02]  /*12910*/  IADD3 R37, P0, R8.reuse, 0x40, RZ ;  /* 0x0000004008257810 */ /* 0x040fe40007f1e0ff */
[----:B------:R-:W-:Y:S02]  /*12920*/  IADD3 R35, P5, R8, 0x20, RZ ;  /* 0x0000002008237810 */ /* 0x000fe40007fbe0ff */
[----:B------:R-:W-:Y:S02]  /*12930*/  IADD3.X R25, RZ, R9, RZ, P0, !PT ;  /* 0x00000009ff197210 */ /* 0x000fe400007fe4ff */
[----:B------:R-:W-:Y:S01]  /*12940*/  ISETP.NE.AND P0, PT, R204, RZ, PT ;  /* 0x000000ffcc00720c */ /* 0x000fe20003f05270 */
[--C-:B------:R-:W-:Y:S01]  /*12950*/  IMAD.X R27, RZ, RZ, R9.reuse, P5 ;  /* 0x000000ffff1b7224 */ /* 0x100fe200028e0609 */
[----:B------:R-:W-:Y:S02]  /*12960*/  IADD3 R39, P1, R8, 0x60, RZ ;  /* 0x0000006008277810 */ /* 0x000fe40007f3e0ff */
[----:B------:R-:W-:Y:S01]  /*12970*/  SEL R204, R204, UR4, P0 ;  /* 0x00000004cccc7c07 */ /* 0x000fe20008000000 */
[----:B------:R-:W-:Y:S05]  /*12980*/  WARPSYNC.ALL ;  /* 0x0000000000007948 */ /* 0x000fea0003800000 */
[----:B------:R-:W-:Y:S01]  /*12990*/  LOP3.LUT R11, R8, 0x380, RZ, 0xc0, !PT ;  /* 0x00000380080b7812 */ /* 0x000fe200078ec0ff */
[----:B------:R-:W-:Y:S01]  /*129a0*/  IMAD.X R15, RZ, RZ, R9, P1 ;  /* 0x000000ffff0f7224 */ /* 0x000fe200008e0609 */
[----:B------:R-:W-:Y:S01]  /*129b0*/  LOP3.LUT R4, R35, 0x380, RZ, 0xc0, !PT ;  /* 0x0000038023047812 */ /* 0x000fe200078ec0ff */
[----:B------:R-:W-:Y:S01]  /*129c0*/  ULDC.64 UR6, c[0x0][0xc08] ;  /* 0x0003020000067ab9 */ /* 0x000fe20000000a00 */
[----:B------:R-:W-:Y:S01]  /*129d0*/  LOP3.LUT R10, R39, 0x380, RZ, 0xc0, !PT ;  /* 0x00000380270a7812 */ /* 0x000fe200078ec0ff */
[----:B------:R-:W-:Y:S01]  /*129e0*/  ULDC.64 UR4, c[0x0][0xc00] ;  /* 0x0003000000047ab9 */ /* 0x000fe20000000a00 */
[----:B------:R-:W-:-:S02]  /*129f0*/  LOP3.LUT R6, R37, 0x380, RZ, 0xc0, !PT ;  /* 0x0000038025067812 */ /* 0x000fc400078ec0ff */
[----:B------:R-:W-:Y:S02]  /*12a00*/  SHF.R.U64 R11, R11, 0x3, RZ ;  /* 0x000000030b0b7819 */ /* 0x000fe400000012ff */
[----:B------:R-:W-:Y:S02]  /*12a10*/  SHF.R.U64 R4, R4, 0x3, RZ ;  /* 0x0000000304047819 */ /* 0x000fe400000012ff */
[C---:B------:R-:W-:Y:S02]  /*12a20*/  IADD3 R95, P2, R8.reuse, 0x4000, RZ ;  /* 0x00004000085f7810 */ /* 0x040fe40007f5e0ff */
[----:B-1----:R-:W-:Y:S02]  /*12a30*/  IADD3 R28, P5, R8, 0x4060, RZ ;  /* 0x00004060081c7810 */ /* 0x002fe40007fbe0ff */
[----:B------:R-:W-:Y:S01]  /*12a40*/  SHF.R.U64 R10, R10, 0x3, RZ ;  /* 0x000000030a0a7819 */ /* 0x000fe200000012ff */
[--C-:B--2---:R-:W-:Y:S01]  /*12a50*/  IMAD.X R13, RZ, RZ, R9.reuse, P2 ;  /* 0x000000ffff0d7224 */ /* 0x104fe200010e0609 */
[----:B------:R-:W-:Y:S01]  /*12a60*/  IADD3 R107, P4, R8, 0x4040, RZ ;  /* 0x00004040086b7810 */ /* 0x000fe20007f9e0ff */
[--C-:B------:R-:W-:Y:S01]  /*12a70*/  IMAD.X R33, RZ, RZ, R9.reuse, P5 ;  /* 0x000000ffff217224 */ /* 0x100fe200028e0609 */
[----:B------:R-:W-:Y:S01]  /*12a80*/  SHF.R.U64 R6, R6, 0x3, RZ ;  /* 0x0000000306067819 */ /* 0x000fe200000012ff */
[----:B------:R-:W-:Y:S01]  /*12a90*/  BAR.SYNC.DEFER_BLOCKING 0x1, 0x100 ;  /* 0x0044000000007b1d */ /* 0x000fe20000010000 */
[----:B------:R-:W-:Y:S01]  /*12aa0*/  IADD3 R97, P3, R8, 0x4020, RZ ;  /* 0x0000402008617810 */ /* 0x000fe20007f7e0ff */
[----:B------:R-:W-:Y:S01]  /*12ab0*/  IMAD.X R5, RZ, RZ, R9, P4 ;  /* 0x000000ffff057224 */ /* 0x000fe200020e0609 */
[----:B------:R-:W-:-:S02]  /*12ac0*/  LOP3.LUT R8, R11, R8, RZ, 0x3c, !PT ;  /* 0x000000080b087212 */ /* 0x000fc400078e3cff */
[----:B------:R-:W-:Y:S02]  /*12ad0*/  LOP3.LUT R26, R4, R35, RZ, 0x3c, !PT ;  /* 0x00000023041a7212 */ /* 0x000fe400078e3cff */
[----:B------:R-:W-:Y:S02]  /*12ae0*/  LOP3.LUT R14, R10, R39, RZ, 0x3c, !PT ;  /* 0x000000270a0e7212 */ /* 0x000fe400078e3cff */
[----:B------:R-:W-:Y:S02]  /*12af0*/  LOP3.LUT R4, R95, 0x380, RZ, 0xc0, !PT ;  /* 0x000003805f047812 */ /* 0x000fe400078ec0ff */
[----:B------:R-:W-:Y:S02]  /*12b00*/  LOP3.LUT R11, R28, 0x380, RZ, 0xc0, !PT ;  /* 0x000003801c0b7812 */ /* 0x000fe400078ec0ff */
[----:B-----5:R-:W-:Y:S02]  /*12b10*/  LOP3.LUT R24, R6, R37, RZ, 0x3c, !PT ;  /* 0x0000002506187212 */ /* 0x020fe400078e3cff */
[----:B------:R-:W-:-:S02]  /*12b20*/  LOP3.LUT R10, R107, 0x380, RZ, 0xc0, !PT ;  /* 0x000003806b0a7812 */ /* 0x000fc400078ec0ff */
[----:B------:R-:W-:Y:S02]  /*12b30*/  LOP3.LUT R6, R97, 0x380, RZ, 0xc0, !PT ;  /* 0x0000038061067812 */ /* 0x000fe400078ec0ff */
[----:B------:R-:W-:Y:S02]  /*12b40*/  SHF.R.U64 R4, R4, 0x3, RZ ;  /* 0x0000000304047819 */ /* 0x000fe400000012ff */
[----:B------:R-:W-:Y:S02]  /*12b50*/  SHF.R.U64 R11, R11, 0x3, RZ ;  /* 0x000000030b0b7819 */ /* 0x000fe400000012ff */
[----:B------:R-:W-:Y:S02]  /*12b60*/  SHF.R.U64 R10, R10, 0x3, RZ ;  /* 0x000000030a0a7819 */ /* 0x000fe400000012ff */
[----:B------:R-:W-:Y:S02]  /*12b70*/  SHF.R.U64 R6, R6, 0x3, RZ ;  /* 0x0000000306067819 */ /* 0x000fe400000012ff */
[----:B------:R-:W-:-:S02]  /*12b80*/  LOP3.LUT R12, R4, R95, RZ, 0x3c, !PT ;  /* 0x0000005f040c7212 */ /* 0x000fc400078e3cff */
[----:B------:R-:W-:Y:S02]  /*12b90*/  LOP3.LUT R32, R11, R28, RZ, 0x3c, !PT ;  /* 0x0000001c0b207212 */ /* 0x000fe400078e3cff */
[----:B------:R-:W-:Y:S02]  /*12ba0*/  IADD3.X R7, RZ, R9, RZ, P3, !PT ;  /* 0x00000009ff077210 */ /* 0x000fe40001ffe4ff */
[----:B------:R-:W-:Y:S02]  /*12bb0*/  LOP3.LUT R4, R10, R107, RZ, 0x3c, !PT ;  /* 0x0000006b0a047212 */ /* 0x000fe400078e3cff */
[----:B------:R-:W-:Y:S02]  /*12bc0*/  MOV R28, R8 ;  /* 0x00000008001c7202 */ /* 0x000fe40000000f00 */
[----:B------:R-:W-:Y:S02]  /*12bd0*/  LOP3.LUT R6, R6, R97, RZ, 0x3c, !PT ;  /* 0x0000006106067212 */ /* 0x000fe400078e3cff */
[----:B------:R-:W-:-:S02]  /*12be0*/  F2FP.F16.F32.PACK_AB R8, R21, R20 ;  /* 0x000000141508723e */ /* 0x000fc400000000ff */
[----:B------:R-:W-:Y:S02]  /*12bf0*/  F2FP.F16.F32.PACK_AB R9, R71, R70 ;  /* 0x000000464709723e */ /* 0x000fe400000000ff */
        /* <DEDUP_REMOVED lines=10> */
[----:B------:R-:W-:Y:S02]  /*12ca0*/  MOV R38, R24 ;  /* 0x0000001800267202 */ /* 0x000fe40000000f00 */
[----:B------:R-:W-:Y:S01]  /*12cb0*/  MOV R39, R14 ;  /* 0x0000000e00277202 */ /* 0x000fe20000000f00 */
[----:B------:R-:W-:Y:S01]  /*12cc0*/  STSM.16.M88.4 [R37], R4 ;  /* 0x0000000425007844 */ /* 0x000fe20000000200 */
[----:B------:R-:W-:-:S02]  /*12cd0*/  MOV R96, R12 ;  /* 0x0000000c00607202 */ /* 0x000fc40000000f00 */
[----:B-1----:R-:W-:Y:S02]  /*12ce0*/  F2FP.F16.F32.PACK_AB R8, R47, R46 ;  /* 0x0000002e2f08723e */ /* 0x002fe400000000ff */
        /* <DEDUP_REMOVED lines=8> */
[----:B------:R-:W-:Y:S02]  /*12d70*/  F2FP.F16.F32.PACK_AB R24, R55, R54 ;  /* 0x000000363718723e */ /* 0x000fe400000000ff */
[----:B------:R-:W-:Y:S01]  /*12d80*/  F2FP.F16.F32.PACK_AB R25, R87, R86 ;  /* 0x000000565719723e */ /* 0x000fe200000000ff */
[----:B------:R2:W-:Y:S01]  /*12d90*/  STSM.16.M88.4 [R39], R12 ;  /* 0x0000000c27007844 */ /* 0x0005e20000000200 */
[----:B------:R-:W-:Y:S02]  /*12da0*/  F2FP.F16.F32.PACK_AB R26, R57, R56 ;  /* 0x00000038391a723e */ /* 0x000fe400000000ff */
[----:B------:R-:W-:Y:S02]  /*12db0*/  F2FP.F16.F32.PACK_AB R27, R89, R88 ;  /* 0x00000058591b723e */ /* 0x000fe400000000ff */
[----:B------:R-:W-:-:S02]  /*12dc0*/  MOV R28, R32 ;  /* 0x00000020001c7202 */ /* 0x000fc40000000f00 */
[----:B------:R-:W-:Y:S01]  /*12dd0*/  F2FP.F16.F32.PACK_AB R32, R59, R58 ;  /* 0x0000003a3b20723e */ /* 0x000fe200000000ff */
[----:B------:R-:W-:Y:S01]  /*12de0*/  STSM.16.M88.4 [R96], R24 ;  /* 0x0000001860007844 */ /* 0x000fe20000000200 */
[----:B------:R-:W-:Y:S01]  /*12df0*/  F2FP.F16.F32.PACK_AB R33, R91, R90 ;  /* 0x0000005a5b21723e */ /* 0x000fe200000000ff */
[----:B-1----:R-:W1:Y:S01]  /*12e00*/  LDC R9, c[0x0][0xbe8] ;  /* 0x0002fa00ff097b82 */ /* 0x002e620000000800 */
[----:B------:R-:W-:Y:S02]  /*12e10*/  F2FP.F16.F32.PACK_AB R35, R99, R98 ;  /* 0x000000626323723e */ /* 0x000fe400000000ff */
[----:B------:R-:W-:Y:S02]  /*12e20*/  F2FP.F16.F32.PACK_AB R37, R101, R100 ;  /* 0x000000646525723e */ /* 0x000fe400000000ff */
[----:B------:R-:W-:Y:S01]  /*12e30*/  F2FP.F16.F32.PACK_AB R38, R65, R64 ;  /* 0x000000404126723e */ /* 0x000fe200000000ff */
[----:B------:R-:W-:Y:S01]  /*12e40*/  STSM.16.M88.4 [R95], R32 ;  /* 0x000000205f007844 */ /* 0x000fe20000000200 */
[----:B--2---:R-:W-:-:S02]  /*12e50*/  F2FP.F16.F32.PACK_AB R39, R103, R102 ;  /* 0x000000666727723e */ /* 0x004fc400000000ff */
[----:B------:R-:W-:Y:S02]  /*12e60*/  F2FP.F16.F32.PACK_AB R4, R67, R66 ;  /* 0x000000424304723e */ /* 0x000fe400000000ff */
[----:B------:R-:W-:Y:S01]  /*12e70*/  F2FP.F16.F32.PACK_AB R5, R105, R104 ;  /* 0x000000686905723e */ /* 0x000fe200000000ff */
[----:B------:R-:W-:Y:S01]  /*12e80*/  STSM.16.M88.4 [R94], R36 ;  /* 0x000000245e007844 */ /* 0x000fe20000000200 */
[----:B------:R-:W-:Y:S02]  /*12e90*/  F2FP.F16.F32.PACK_AB R6, R69, R68 ;  /* 0x000000444506723e */ /* 0x000fe400000000ff */
[----:B------:R-:W-:Y:S02]  /*12ea0*/  F2FP.F16.F32.PACK_AB R7, R151, R150 ;  /* 0x000000969707723e */ /* 0x000fe400000000ff */
[----:B------:R-:W-:Y:S02]  /*12eb0*/  ISETP.NE.U32.AND P3, PT, RZ, UR6, PT ;  /* 0x00000006ff007c0c */ /* 0x000fe4000bf65070 */
[----:B------:R-:W-:Y:S01]  /*12ec0*/  ISETP.NE.U32.AND P0, PT, RZ, UR4, PT ;  /* 0x00000004ff007c0c */ /* 0x000fe2000bf05070 */
[----:B------:R2:W-:Y:S01]  /*12ed0*/  STSM.16.M88.4 [R28], R4 ;  /* 0x000000041c007844 */ /* 0x0005e20000000200 */
[----:B------:R-:W-:Y:S01]  /*12ee0*/  BAR.SYNC.DEFER_BLOCKING 0x1, 0x100 ;  /* 0x0044000000007b1d */ /* 0x000fe20000010000 */
[----:B------:R-:W-:-:S02]  /*12ef0*/  ISETP.NE.AND.EX P3, PT, RZ, UR7, PT, P3 ;  /* 0x00000007ff007c0c */ /* 0x000fc4000bf65330 */
[----:B------:R-:W-:Y:S02]  /*12f00*/  IADD3 R12, P1, R206, UR4, RZ ;  /* 0x00000004ce0c7c10 */ /* 0x000fe4000ff3e0ff */
[----:B------:R-:W-:Y:S02]  /*12f10*/  ISETP.NE.AND.EX P0, PT, RZ, UR5, PT, P0 ;  /* 0x00000005ff007c0c */ /* 0x000fe4000bf05300 */
[----:B------:R-:W-:Y:S02]  /*12f20*/  IADD3.X R13, R207, UR5, RZ, P1, !PT ;  /* 0x00000005cf0d7c10 */ /* 0x000fe40008ffe4ff */
[----:B------:R-:W-:-:S05]  /*12f30*/  MOV R10, RZ ;  /* 0x000000ff000a7202 */ /* 0x000fca0000000f00 */
[----:B------:R-:W-:Y:S01]  /*12f40*/  @P3 IADD3 R206, P1, R206, UR6, RZ ;  /* 0x00000006cece3c10 */ /* 0x000fe2000ff3e0ff */
[----:B------:R-:W-:Y:S02]  /*12f50*/  ULDC UR6, c[0x0][0xa88] ;  /* 0x0002a20000067ab9 */ /* 0x000fe40000000800 */
[----:B------:R-:W-:Y:S01]  /*12f60*/  IMAD.U32 R8, RZ, RZ, UR6 ;  /* 0x00000006ff087e24 */ /* 0x000fe2000f8e00ff */
[----:B------:R-:W-:Y:S01]  /*12f70*/  @P3 IADD3.X R207, R207, UR7, RZ, P1, !PT ;  /* 0x00000007cfcf3c10 */ /* 0x000fe20008ffe4ff */
[----:B------:R3:W5:Y:S04]  /*12f80*/  @P0 LDG.E R10, desc[UR42][R12.64] ;  /* 0x0000002a0c0a0981 */ /* 0x000768000c1e1900 */
[----:B------:R3:W5:Y:S01]  /*12f90*/  @P3 LDG.E R8, desc[UR42][R206.64] ;  /* 0x0000002ace083981 */ /* 0x000762000c1e1900 */
[----:B--2---:R-:W-:Y:S01]  /*12fa0*/  IMAD.MOV.U32 R6, RZ, RZ, 0x9b8 ;  /* 0x000009b8ff067424 */ /* 0x004fe200078e00ff */
[----:B------:R-:W-:-:S02]  /*12fb0*/  ISETP.GT.AND P2, PT, R204, 0x1, PT ;  /* 0x00000001cc00780c */ /* 0x000fc40003f44270 */
[----:B-1----:R-:W-:Y:S02]  /*12fc0*/  ISETP.NE.AND P1, PT, R9, 0x1, PT ;  /* 0x000000010900780c */ /* 0x002fe40003f25270 */
[----:B------:R-:W-:-:S04]  /*12fd0*/  SEL R6, R6, 0x978, P2 ;  /* 0x0000097806067807 */ /* 0x000fc80001000000 */
[----:B------:R3:W1:Y:S08]  /*12fe0*/  LDC.64 R24, c[0x0][R6+0x220] ;  /* 0x0000880006187b82 */ /* 0x0006700000000a00 */
[----:B------:R3:W2:Y:S08]  /*12ff0*/  LDC.64 R26, c[0x0][R6+0x218] ;  /* 0x00008600061a7b82 */ /* 0x0006b00000000a00 */
[----:B------:R3:W4:Y:S01]  /*13000*/  LDC.64 R14, c[0x0][R6+0x228] ;  /* 0x00008a00060e7b82 */ /* 0x0007220000000a00 */
[----:B------:R-:W-:Y:S05]  /*13010*/  @P3 BRA `(.L_x_7139) ;  /* 0x0000000000103947 */ /* 0x000fea0003800000 */
[----:B------:R-:W-:Y:S05]  /*13020*/  @!P0 BRA `(.L_x_7139) ;  /* 0x00000000000c8947 */ /* 0x000fea0003800000 */
[----:B------:R-:W3:Y:S04]  /*13030*/  LDG.E R5, desc[UR42][R12.64] ;  /* 0x0000002a0c057981 */ /* 0x000ee8000c1e1900 */
[----:B-----5:R-:W3:Y:S02]  /*13040*/  LDG.E R8, desc[UR42][R12.64+0x4] ;  /* 0x0000042a0c087981 */ /* 0x020ee4000c1e1900 */
[----:B---3--:R-:W-:-:S07]  /*13050*/  IADD3 R8, -R5, R8, RZ ;  /* 0x0000000805087210 */ /* 0x008fce0007ffe1ff */
.L_x_7139:
[----:B---3--:R-:W3:Y:S01]  /*13060*/  LDL R13, [R1+0x18] ;  /* 0x00001800010d7983 */ /* 0x008ee20000100800 */
[----:B------:R-:W0:Y:S01]  /*13070*/  LDC.64 R6, c[0x0][R6+0x210] ;  /* 0x0000840006067b82 */ /* 0x000e220000000a00 */
[----:B------:R-:W-:Y:S02]  /*13080*/  ISETP.NE.U32.AND P0, PT, RZ, UR4, PT ;  /* 0x00000004ff007c0c */ /* 0x000fe4000bf05070 */
[----:B------:R-:W4:Y:S02]  /*13090*/  LDL R32, [R1+0x14] ;  /* 0x0000140001207983 */ /* 0x000f240000100800 */
[----:B------:R-:W-:-:S03]  /*130a0*/  ISETP.NE.AND.EX P0, PT, RZ, UR5, PT, P0 ;  /* 0x00000005ff007c0c */ /* 0x000fc6000bf05300 */
[----:B------:R-:W0:Y:S01]  /*130b0*/  @P1 LDC R12, c[0x0][0xbec] ;  /* 0x0002fb00ff0c1b82 */ /* 0x000e220000000800 */
[----:B------:R-:W-:Y:S02]  /*130c0*/  SEL R205, R205, RZ, !P0 ;  /* 0x000000ffcdcd7207 */ /* 0x000fe40004000000 */
[----:B------:R-:W-:-:S03]  /*130d0*/  SEL R217, R217, RZ, !P0 ;  /* 0x000000ffd9d97207 */ /* 0x000fc60004000000 */
[----:B-1----:R-:W-:Y:S02]  /*130e0*/  IMAD R11, R25, R205, RZ ;  /* 0x000000cd190b7224 */ /* 0x002fe400078e02ff */
[----:B------:R-:W1:Y:S02]  /*130f0*/  @P1 LDC R33, c[0x0][0xbf0] ;  /* 0x0002fc00ff211b82 */ /* 0x000e640000000800 */
[----:B------:R-:W-:Y:S02]  /*13100*/  IMAD R217, R24, R217, R11 ;  /* 0x000000d918d97224 */ /* 0x000fe400078e020b */
[-C--:B--2---:R-:W-:Y:S02]  /*13110*/  IMAD R11, R27, R2.reuse, RZ ;  /* 0x000000021b0b7224 */ /* 0x084fe400078e02ff */
[----:B------:R-:W-:Y:S02]  /*13120*/  IMAD.WIDE.U32 R26, R26, R2, RZ ;  /* 0x000000021a1a7225 */ /* 0x000fe400078e00ff */
[----:B------:R-:W2:Y:S02]  /*13130*/  LDC.64 R4, c[0x0][0xba8] ;  /* 0x0002ea00ff047b82 */ /* 0x000ea40000000a00 */
[----:B------:R-:W-:-:S03]  /*13140*/  IMAD.WIDE.U32 R24, R24, R205, RZ ;  /* 0x000000cd18187225 */ /* 0x000fc600078e00ff */
[--C-:B-----5:R-:W-:Y:S02]  /*13150*/  IADD3 R26, P0, P3, R24, R26, R10.reuse ;  /* 0x0000001a181a7210 */ /* 0x120fe40007b1e00a */
[----:B------:R-:W-:Y:S01]  /*13160*/  IADD3 R217, R25, R217, RZ ;  /* 0x000000d919d97210 */ /* 0x000fe20007ffe0ff */
[----:B------:R-:W-:Y:S01]  /*13170*/  IMAD.IADD R28, R27, 0x1, R11 ;  /* 0x000000011b1c7824 */ /* 0x000fe200078e020b */
[----:B------:R-:W-:Y:S01]  /*13180*/  SHF.R.S32.HI R11, RZ, 0x1f, R10 ;  /* 0x0000001fff0b7819 */ /* 0x000fe2000001140a */
[----:B--2---:R-:W2:Y:S08]  /*13190*/  @!P2 LDC R4, c[0x0][0xb50] ;  /* 0x0002d400ff04ab82 */ /* 0x004eb00000000800 */
[----:B------:R-:W2:Y:S01]  /*131a0*/  @!P2 LDC R5, c[0x0][0xb54] ;  /* 0x0002d500ff05ab82 */ /* 0x000ea20000000800 */
[----:B------:R-:W-:-:S02]  /*131b0*/  IMAD R8, R8, R9, RZ ;  /* 0x0000000908087224 */ /* 0x000fc400078e02ff */
[----:B---3--:R-:W-:Y:S01]  /*131c0*/  IMAD R35, R208, 0x80, R13 ;  /* 0x00000080d0237824 */ /* 0x008fe200078e020d */
[----:B------:R-:W-:-:S03]  /*131d0*/  SEL R13, R209, RZ, P2 ;  /* 0x000000ffd10d7207 */ /* 0x000fc60001000000 */
[----:B0-----:R-:W-:-:S04]  /*131e0*/  @P1 IMAD.HI.U32 R24, R35, R12, RZ ;  /* 0x0000000c23181227 */ /* 0x001fc800078e00ff */
[----:B------:R-:W-:Y:S01]  /*131f0*/  IMAD.MOV.U32 R25, RZ, RZ, R35 ;  /* 0x000000ffff197224 */ /* 0x000fe200078e0023 */
[----:B-1----:R-:W-:Y:S01]  /*13200*/  @P1 SHF.R.U32.HI R25, RZ, R33, R24 ;  /* 0x00000021ff191219 */ /* 0x002fe20000011618 */
[-C--:B----4-:R-:W-:Y:S02]  /*13210*/  IMAD R15, R15, R13.reuse, RZ ;  /* 0x0000000d0f0f7224 */ /* 0x090fe400078e02ff */
[----:B------:R-:W-:-:S04]  /*13220*/  IMAD.WIDE.U32 R12, R14, R13, RZ ;  /* 0x0000000d0e0c7225 */ /* 0x000fc800078e00ff */
[----:B------:R-:W-:Y:S01]  /*13230*/  IMAD.MOV R24, RZ, RZ, -R25 ;  /* 0x000000ffff187224 */ /* 0x000fe200078e0a19 */
[----:B------:R-:W-:Y:S02]  /*13240*/  IADD3 R27, R13, R15, RZ ;  /* 0x0000000f0d1b7210 */ /* 0x000fe40007ffe0ff */
[----:B------:R-:W-:Y:S01]  /*13250*/  IADD3.X R14, R217, R28, R11, P0, P3 ;  /* 0x0000001cd90e7210 */ /* 0x000fe200007e640b */
[----:B------:R-:W-:Y:S01]  /*13260*/  IMAD R15, R9, R24, R35 ;  /* 0x00000018090f7224 */ /* 0x000fe200078e0223 */
[----:B------:R-:W-:Y:S02]  /*13270*/  IADD3 R12, P0, P3, R25, R26, R12 ;  /* 0x0000001a190c7210 */ /* 0x000fe40007b1e00c */
[----:B------:R-:W-:Y:S01]  /*13280*/  SHF.R.S32.HI R13, RZ, 0x1f, R25 ;  /* 0x0000001fff0d7819 */ /* 0x000fe20000011419 */
[----:B------:R-:W-:Y:S01]  /*13290*/  IMAD R7, R7, R15, RZ ;  /* 0x0000000f07077224 */ /* 0x000fe200078e02ff */
[----:B------:R-:W-:Y:S02]  /*132a0*/  SHF.R.S32.HI R25, RZ, 0x1f, R15 ;  /* 0x0000001fff197819 */ /* 0x000fe4000001140f */
[----:B------:R-:W-:-:S03]  /*132b0*/  IADD3.X R13, R13, R14, R27, P0, P3 ;  /* 0x0000000e0d0d7210 */ /* 0x000fc600007e641b */
[C---:B------:R-:W-:Y:S02]  /*132c0*/  IMAD R25, R6.reuse, R25, R7 ;  /* 0x0000001906197224 */ /* 0x040fe400078e0207 */
[----:B------:R-:W-:-:S04]  /*132d0*/  IMAD.WIDE.U32 R6, R6, R15, R12 ;  /* 0x0000000f06067225 */ /* 0x000fc800078e000c */
[----:B------:R-:W-:Y:S01]  /*132e0*/  IMAD.IADD R7, R7, 0x1, R25 ;  /* 0x0000000107077824 */ /* 0x000fe200078e0219 */
[----:B--2---:R-:W-:-:S04]  /*132f0*/  LEA R4, P0, R6, R4, 0x2 ;  /* 0x0000000406047211 */ /* 0x004fc800078010ff */
[----:B------:R-:W-:Y:S01]  /*13300*/  LEA.HI.X R14, R6, R5, R7, 0x2, P0 ;  /* 0x00000005060e7211 */ /* 0x000fe200000f1407 */
[----:B------:R-:W-:Y:S01]  /*13310*/  SHFL.IDX PT, R12, R4, 0x1, 0x1c1f ;  /* 0x003c1f00040c7f89 */ /* 0x000fe200000e0000 */
[----:B------:R-:W-:-:S03]  /*13320*/  IMAD R25, R208, 0x80, R32 ;  /* 0x00000080d0197824 */ /* 0x000fc600078e0220 */
[----:B------:R-:W-:Y:S04]  /*13330*/  SHFL.IDX PT, R6, R4, RZ, 0x1c1f ;  /* 0x001c1fff04067589 */ /* 0x000fe800000e0000 */
[----:B------:R-:W0:Y:S04]  /*13340*/  SHFL.IDX PT, R7, R14, RZ, 0x1c1f ;  /* 0x001c1fff0e077589 */ /* 0x000e2800000e0000 */
[----:B------:R-:W1:Y:S01]  /*13350*/  SHFL.IDX PT, R13, R14, 0x1, 0x1c1f ;  /* 0x003c1f000e0d7f89 */ /* 0x000e6200000e0000 */
[----:B------:R-:W-:Y:S02]  /*13360*/  LOP3.LUT P0, RZ, R218, 0x3, RZ, 0xc0, !PT ;  /* 0x00000003daff7812 */ /* 0x000fe4000780c0ff */
[----:B------:R-:W-:-:S02]  /*13370*/  IADD3 R5, R25, 0x8, RZ ;  /* 0x0000000819057810 */ /* 0x000fc40007ffe0ff */
[-C--:B------:R-:W-:Y:S02]  /*13380*/  ISETP.GE.OR P3, PT, R25, R8.reuse, P0 ;  /* 0x000000081900720c */ /* 0x080fe40000766670 */
[----:B------:R-:W-:-:S11]  /*13390*/  ISETP.GE.OR P0, PT, R5, R8, P0 ;  /* 0x000000080500720c */ /* 0x000fd60000706670 */
[----:B0-----:R0:W-:Y:S04]  /*133a0*/  @!P3 ST.E desc[UR42][R6.64], R3 ;  /* 0x000000030600b985 */ /* 0x0011e8000c10192a */
[----:B-1----:R0:W-:Y:S01]  /*133b0*/  @!P0 ST.E desc[UR42][R12.64], R0 ;  /* 0x000000000c008985 */ /* 0x0021e2000c10192a */
[----:B------:R-:W-:Y:S05]  /*133c0*/  @P2 BRA `(.L_x_7140) ;  /* 0x0000000800a02947 */ /* 0x000fea0003800000 */
[----:B------:R-:W-:Y:S01]  /*133d0*/  IMAD.SHL.U32 R32, R153, 0x40, RZ ;  /* 0x0000004099207824 */ /* 0x000fe200078e00ff */
[----:B0-----:R-:W0:Y:S01]  /*133e0*/  @P1 LDC R13, c[0x0][0xbec] ;  /* 0x0002fb00ff0d1b82 */ /* 0x001e220000000800 */
[----:B------:R-:W-:Y:S02]  /*133f0*/  ULDC.64 UR4, c[0x0][0xaa0] ;  /* 0x0002a80000047ab9 */ /* 0x000fe40000000a00 */
[----:B------:R-:W-:-:S04]  /*13400*/  IMAD.IADD R3, R16, 0x1, R32 ;  /* 0x0000000110037824 */ /* 0x000fc800078e0220 */
[----:B------:R-:W-:Y:S01]  /*13410*/  IMAD.WIDE R92, R3, 0x2, R92 ;  /* 0x00000002035c7825 */ /* 0x000fe200078e025c */
[----:B------:R-:W1:Y:S02]  /*13420*/  @P1 LDC R21, c[0x0][0xbf0] ;  /* 0x0002fc00ff151b82 */ /* 0x000e640000000800 */
[C---:B------:R-:W-:Y:S02]  /*13430*/  IADD3 R33, P0, R92.reuse, 0x2000, RZ ;  /* 0x000020005c217810 */ /* 0x040fe40007f1e0ff */
[----:B------:R-:W-:Y:S02]  /*13440*/  IADD3 R25, P5, R92, 0x1000, RZ ;  /* 0x000010005c197810 */ /* 0x000fe40007fbe0ff */
[----:B------:R-:W-:Y:S02]  /*13450*/  LOP3.LUT R32, R33, 0x380, RZ, 0xc0, !PT ;  /* 0x0000038021207812 */ /* 0x000fe400078ec0ff */
[----:B------:R-:W-:Y:S02]  /*13460*/  LOP3.LUT R24, R25, 0x380, RZ, 0xc0, !PT ;  /* 0x0000038019187812 */ /* 0x000fe400078ec0ff */
[----:B------:R-:W-:-:S02]  /*13470*/  SHF.R.U64 R32, R32, 0x3, RZ ;  /* 0x0000000320207819 */ /* 0x000fc400000012ff */
[----:B------:R-:W-:Y:S02]  /*13480*/  SHF.R.U64 R24, R24, 0x3, RZ ;  /* 0x0000000318187819 */ /* 0x000fe400000012ff */
[----:B------:R-:W-:Y:S01]  /*13490*/  LOP3.LUT R32, R32, R33, RZ, 0x3c, !PT ;  /* 0x0000002120207212 */ /* 0x000fe200078e3cff */
[----:B------:R-:W-:Y:S01]  /*134a0*/  IMAD.X R33, RZ, RZ, R93, P0 ;  /* 0x000000ffff217224 */ /* 0x000fe200000e065d */
[----:B------:R-:W-:Y:S02]  /*134b0*/  IADD3 R3, P0, R92, 0x7000, RZ ;  /* 0x000070005c037810 */ /* 0x000fe40007f1e0ff */
[----:B------:R-:W-:Y:S02]  /*134c0*/  LOP3.LUT R24, R24, R25, RZ, 0x3c, !PT ;  /* 0x0000001918187212 */ /* 0x000fe400078e3cff */
[----:B------:R-:W-:Y:S01]  /*134d0*/  IADD3.X R25, RZ, R93, RZ, P5, !PT ;  /* 0x0000005dff197210 */ /* 0x000fe20002ffe4ff */
[----:B------:R-:W-:Y:S01]  /*134e0*/  IMAD R11, R11, UR4, RZ ;  /* 0x000000040b0b7c24 */ /* 0x000fe2000f8e02ff */
[C---:B------:R-:W-:Y:S01]  /*134f0*/  IADD3 R37, P2, R92.reuse, 0x3000, RZ ;  /* 0x000030005c257810 */ /* 0x040fe20007f5e0ff */
[----:B------:R-:W5:Y:S01]  /*13500*/  LD.E.128 R32, desc[UR42][R32.64] ;  /* 0x0000002a20207980 */ /* 0x000f62000c101d00 */
[----:B------:R-:W-:-:S02]  /*13510*/  IADD3 R41, P3, R92, 0x4000, RZ ;  /* 0x000040005c297810 */ /* 0x000fc40007f7e0ff */
[C---:B------:R-:W-:Y:S01]  /*13520*/  IADD3 R45, P4, R92.reuse, 0x5000, RZ ;  /* 0x000050005c2d7810 */ /* 0x040fe20007f9e0ff */
[----:B------:R-:W5:Y:S01]  /*13530*/  LD.E.128 R24, desc[UR42][R24.64] ;  /* 0x0000002a18187980 */ /* 0x000f62000c101d00 */
[----:B------:R-:W-:Y:S02]  /*13540*/  IADD3 R49, P5, R92, 0x6000, RZ ;  /* 0x000060005c317810 */ /* 0x000fe40007fbe0ff */
[----:B------:R-:W-:Y:S02]  /*13550*/  LOP3.LUT R0, R3, 0x380, RZ, 0xc0, !PT ;  /* 0x0000038003007812 */ /* 0x000fe400078ec0ff */
[----:B------:R-:W-:Y:S02]  /*13560*/  LOP3.LUT R36, R37, 0x380, RZ, 0xc0, !PT ;  /* 0x0000038025247812 */ /* 0x000fe400078ec0ff */
[----:B------:R-:W-:Y:S02]  /*13570*/  LOP3.LUT R40, R41, 0x380, RZ, 0xc0, !PT ;  /* 0x0000038029287812 */ /* 0x000fe400078ec0ff */
[----:B------:R-:W-:-:S02]  /*13580*/  LOP3.LUT R44, R45, 0x380, RZ, 0xc0, !PT ;  /* 0x000003802d2c7812 */ /* 0x000fc400078ec0ff */
[----:B------:R-:W-:Y:S02]  /*13590*/  LOP3.LUT R48, R49, 0x380, RZ, 0xc0, !PT ;  /* 0x0000038031307812 */ /* 0x000fe400078ec0ff */
[----:B------:R-:W-:Y:S02]  /*135a0*/  SHF.R.U64 R0, R0, 0x3, RZ ;  /* 0x0000000300007819 */ /* 0x000fe400000012ff */
[----:B------:R-:W-:Y:S02]  /*135b0*/  LOP3.LUT R5, R92, 0x380, RZ, 0xc0, !PT ;  /* 0x000003805c057812 */ /* 0x000fe400078ec0ff */
[----:B------:R-:W-:Y:S02]  /*135c0*/  SHF.R.U64 R36, R36, 0x3, RZ ;  /* 0x0000000324247819 */ /* 0x000fe400000012ff */
[----:B------:R-:W-:Y:S02]  /*135d0*/  SHF.R.U64 R40, R40, 0x3, RZ ;  /* 0x0000000328287819 */ /* 0x000fe400000012ff */
[----:B------:R-:W-:-:S02]  /*135e0*/  SHF.R.U64 R44, R44, 0x3, RZ ;  /* 0x000000032c2c7819 */ /* 0x000fc400000012ff */
[----:B------:R-:W-:Y:S02]  /*135f0*/  SHF.R.U64 R48, R48, 0x3, RZ ;  /* 0x0000000330307819 */ /* 0x000fe400000012ff */
[----:B------:R-:W-:Y:S01]  /*13600*/  LOP3.LUT R52, R0, R3, RZ, 0x3c, !PT ;  /* 0x0000000300347212 */ /* 0x000fe200078e3cff */
[C---:B------:R-:W-:Y:S01]  /*13610*/  IMAD R3, R10.reuse, UR5, R11 ;  /* 0x000000050a037c24 */ /* 0x040fe2000f8e020b */
[----:B------:R-:W-:Y:S01]  /*13620*/  SHF.R.U64 R5, R5, 0x3, RZ ;  /* 0x0000000305057819 */ /* 0x000fe200000012ff */
[----:B------:R-:W-:Y:S01]  /*13630*/  IMAD.WIDE.U32 R10, R10, UR4, RZ ;  /* 0x000000040a0a7c25 */ /* 0x000fe2000f8e00ff */
[----:B------:R-:W-:Y:S01]  /*13640*/  LOP3.LUT R36, R36, R37, RZ, 0x3c, !PT ;  /* 0x0000002524247212 */ /* 0x000fe200078e3cff */
[----:B------:R-:W-:Y:S01]  /*13650*/  ULDC.64 UR4, c[0x0][0xae8] ;  /* 0x0002ba0000047ab9 */ /* 0x000fe20000000a00 */
[----:B------:R-:W-:Y:S01]  /*13660*/  LOP3.LUT R40, R40, R41, RZ, 0x3c, !PT ;  /* 0x0000002928287212 */ /* 0x000fe200078e3cff */
[--C-:B------:R-:W-:Y:S01]  /*13670*/  IMAD.X R37, RZ, RZ, R93.reuse, P2 ;  /* 0x000000ffff257224 */ /* 0x100fe200010e065d */
[----:B------:R-:W-:Y:S01]  /*13680*/  LOP3.LUT R44, R44, R45, RZ, 0x3c, !PT ;  /* 0x0000002d2c2c7212 */ /* 0x000fe200078e3cff */
[--C-:B------:R-:W-:Y:S01]  /*13690*/  IMAD.X R45, RZ, RZ, R93.reuse, P4 ;  /* 0x000000ffff2d7224 */ /* 0x100fe200020e065d */
[----:B------:R-:W-:Y:S01]  /*136a0*/  LOP3.LUT R48, R48, R49, RZ, 0x3c, !PT ;  /* 0x0000003130307212 */ /* 0x000fe200078e3cff */
[----:B------:R-:W-:Y:S01]  /*136b0*/  IMAD.X R49, RZ, RZ, R93, P5 ;  /* 0x000000ffff317224 */ /* 0x000fe200028e065d */
[-C--:B------:R-:W-:Y:S01]  /*136c0*/  IADD3.X R41, RZ, R93.reuse, RZ, P3, !PT ;  /* 0x0000005dff297210 */ /* 0x080fe20001ffe4ff */
[----:B------:R-:W-:Y:S01]  /*136d0*/  IMAD.IADD R11, R11, 0x1, R3 ;  /* 0x000000010b0b7824 */ /* 0x000fe200078e0203 */
[----:B------:R-:W-:-:S02]  /*136e0*/  IADD3.X R53, RZ, R93, RZ, P0, !PT ;  /* 0x0000005dff357210 */ /* 0x000fc400007fe4ff */
[----:B------:R-:W-:Y:S01]  /*136f0*/  LOP3.LUT R92, R5, R92, RZ, 0x3c, !PT ;  /* 0x0000005c055c7212 */ /* 0x000fe200078e3cff */
[----:B------:R-:W-:Y:S01]  /*13700*/  IMAD R3, R203, 0x20, R153 ;  /* 0x00000020cb037824 */ /* 0x000fe200078e0299 */
[----:B------:R-:W5:Y:S01]  /*13710*/  LD.E.128 R36, desc[UR42][R36.64] ;  /* 0x0000002a24247980 */ /* 0x000f62000c101d00 */
[----:B------:R-:W-:Y:S01]  /*13720*/  IMAD.WIDE.U32 R10, R2, UR4, R10 ;  /* 0x00000004020a7c25 */ /* 0x000fe2000f8e000a */
[----:B------:R-:W-:Y:S02]  /*13730*/  SHF.R.S32.HI R0, RZ, 0x1f, R205 ;  /* 0x0000001fff007819 */ /* 0x000fe400000114cd */
[----:B------:R2:W5:Y:S01]  /*13740*/  LD.E.128 R4, desc[UR42][R92.64] ;  /* 0x0000002a5c047980 */ /* 0x000562000c101d00 */
[----:B------:R-:W-:-:S03]  /*13750*/  LEA R14, R208, R3, 0x7 ;  /* 0x00000003d00e7211 */ /* 0x000fc600078e38ff */
[----:B------:R-:W5:Y:S01]  /*13760*/  LD.E.128 R40, desc[UR42][R40.64] ;  /* 0x0000002a28287980 */ /* 0x000f62000c101d00 */
[----:B------:R-:W-:Y:S01]  /*13770*/  IMAD R11, R2, UR5, R11 ;  /* 0x00000005020b7c24 */ /* 0x000fe2000f8e020b */
        /* <DEDUP_REMOVED lines=9> */
[----:B---3--:R-:W3:Y:S01]  /*13810*/  FENCE.VIEW.ASYNC.S ;  /* 0x00000000000073c6 */ /* 0x008ee20000000000 */
[----:B------:R-:W-:-:S02]  /*13820*/  IMAD R2, R0, UR4, RZ ;  /* 0x0000000400027c24 */ /* 0x000fc4000f8e02ff */
[----:B0-----:R-:W-:-:S04]  /*13830*/  @P1 IMAD.HI.U32 R0, R14, R13, RZ ;  /* 0x0000000d0e001227 */ /* 0x001fc800078e00ff */
[----:B------:R-:W-:Y:S01]  /*13840*/  IMAD.MOV.U32 R13, RZ, RZ, R14 ;  /* 0x000000ffff0d7224 */ /* 0x000fe200078e000e */
[----:B-1----:R-:W-:Y:S01]  /*13850*/  @P1 SHF.R.U32.HI R13, RZ, R21, R0 ;  /* 0x00000015ff0d1219 */ /* 0x002fe20000011600 */
[C---:B------:R-:W-:Y:S02]  /*13860*/  IMAD R15, R205.reuse, UR5, R2 ;  /* 0x00000005cd0f7c24 */ /* 0x040fe4000f8e0202 */
[----:B------:R-:W-:Y:S01]  /*13870*/  IMAD.WIDE.U32 R2, R205, UR4, R10 ;  /* 0x00000004cd027c25 */ /* 0x000fe2000f8e000a */
[----:B------:R-:W-:Y:S01]  /*13880*/  IADD3 R12, -R13, RZ, RZ ;  /* 0x000000ff0d0c7210 */ /* 0x000fe20007ffe1ff */
[----:B------:R-:W-:Y:S01]  /*13890*/  ULDC.64 UR4, c[0x0][0xae0] ;  /* 0x0002b80000047ab9 */ /* 0x000fe20000000a00 */
[----:B------:R-:W-:Y:S01]  /*138a0*/  SHF.R.S32.HI R10, RZ, 0x1f, R13 ;  /* 0x0000001fff0a7819 */ /* 0x000fe2000001140d */
[----:B------:R-:W-:Y:S02]  /*138b0*/  VIADD R0, R156, 0x28820 ;  /* 0x000288209c007836 */ /* 0x000fe40000000000 */
[----:B------:R-:W-:-:S02]  /*138c0*/  IMAD R9, R9, R12, R14 ;  /* 0x0000000c09097224 */ /* 0x000fc400078e020e */
[----:B------:R-:W-:Y:S01]  /*138d0*/  IMAD.IADD R3, R3, 0x1, R15 ;  /* 0x0000000103037824 */ /* 0x000fe200078e020f */
[----:B------:R-:W-:Y:S01]  /*138e0*/  PRMT R0, RZ, 0x654, R0 ;  /* 0x00000654ff007816 */ /* 0x000fe20000000000 */
[----:B------:R-:W-:Y:S02]  /*138f0*/  IMAD R10, R10, UR4, RZ ;  /* 0x000000040a0a7c24 */ /* 0x000fe4000f8e02ff */
[C---:B------:R-:W-:Y:S01]  /*13900*/  IMAD.WIDE.U32 R2, R13.reuse, UR4, R2 ;  /* 0x000000040d027c25 */ /* 0x040fe2000f8e0002 */
[----:B---3--:R0:W-:Y:S03]  /*13910*/  SYNCS.ARRIVE.TRANS64.RED.A1T0 RZ, [R0+URZ], RZ ;  /* 0x000000ff00ff79a7 */ /* 0x0081e6000810043f */
[----:B------:R-:W-:Y:S01]  /*13920*/  IMAD R11, R13, UR5, R10 ;  /* 0x000000050d0b7c24 */ /* 0x000fe2000f8e020a */
[----:B------:R-:W-:Y:S01]  /*13930*/  ULDC.64 UR4, c[0x0][0xad8] ;  /* 0x0002b60000047ab9 */ /* 0x000fe20000000a00 */
[----:B0-----:R-:W-:-:S02]  /*13940*/  SHF.R.S32.HI R0, RZ, 0x1f, R9 ;  /* 0x0000001fff007819 */ /* 0x001fc40000011409 */
[----:B------:R-:W-:-:S03]  /*13950*/  IMAD.IADD R3, R3, 0x1, R11 ;  /* 0x0000000103037824 */ /* 0x000fc600078e020b */
[----:B------:R-:W-:Y:S02]  /*13960*/  IMAD R0, R0, UR4, RZ ;  /* 0x0000000400007c24 */ /* 0x000fe4000f8e02ff */
[----:B------:R-:W-:-:S04]  /*13970*/  IMAD.WIDE.U32 R2, R9, UR4, R2 ;  /* 0x0000000409027c25 */ /* 0x000fc8000f8e0002 */
[----:B------:R-:W-:Y:S01]  /*13980*/  IMAD R9, R9, UR5, R0 ;  /* 0x0000000509097c24 */ /* 0x000fe2000f8e0200 */
[----:B------:R-:W-:Y:S02]  /*13990*/  ULDC.64 UR4, c[0x0][0xa80] ;  /* 0x0002a00000047ab9 */ /* 0x000fe40000000a00 */
[----:B------:R-:W-:Y:S02]  /*139a0*/  LEA R0, P0, R2, UR4, 0x1 ;  /* 0x0000000402007c11 */ /* 0x000fe4000f8008ff */
[----:B------:R-:W-:Y:S01]  /*139b0*/  IADD3 R3, R3, R9, RZ ;  /* 0x0000000903037210 */ /* 0x000fe20007ffe0ff */
[----:B------:R-:W-:-:S03]  /*139c0*/  UMOV UR4, 0xffffffff ;  /* 0xffffffff00047882 */ /* 0x000fc60000000000 */
[----:B------:R-:W-:Y:S01]  /*139d0*/  LEA.HI.X R2, R2, UR5, R3, 0x1, P0 ;  /* 0x0000000502027c11 */ /* 0x000fe200080f0c03 */
[----:B------:R-:W-:Y:S01]  /*139e0*/  IMAD R9, R208, 0x80, R153 ;  /* 0x00000080d0097824 */ /* 0x000fe200078e0299 */
[----:B--2---:R-:W-:Y:S06]  /*139f0*/  BRA.DIV UR4, `(.L_x_7141) ;  /* 0x000000a204947947 */ /* 0x004fec000b800000 */
[----:B------:R0:W1:Y:S04]  /*13a00*/  SHFL.IDX PT, R3, R2, RZ, 0x181f ;  /* 0x00181fff02037589 */ /* 0x00006800000e0000 */
[----:B------:R0:W2:Y:S02]  /*13a10*/  SHFL.IDX PT, R14, R0, RZ, 0x181f ;  /* 0x00181fff000e7589 */ /* 0x0000a400000e0000 */
.L_x_7361:
[----:B------:R-:W-:Y:S01]  /*13a20*/  ISETP.GE.AND P0, PT, R9, R8, PT ;  /* 0x000000080900720c */ /* 0x000fe20003f06270 */
[----:B------:R-:W-:-:S12]  /*13a30*/  BSSY B1, `(.L_x_7142) ;  /* 0x000000b000017945 */ /* 0x000fd80003800000 */
[----:B------:R-:W-:Y:S05]  /*13a40*/  @P0 BRA `(.L_x_7143) ;  /* 0x0000000000240947 */ /* 0x000fea0003800000 */
[----:B------:R-:W-:Y:S02]  /*13a50*/  ULDC UR4, c[0x0][0xac8] ;  /* 0x0002b20000047ab9 */ /* 0x000fe40000000800 */
[----:B------:R-:W-:Y:S02]  /*13a60*/  ISETP.GE.AND P0, PT, R16, UR4, PT ;  /* 0x0000000410007c0c */ /* 0x000fe4000bf06270 */
[----:B------:R-:W-:-:S11]  /*13a70*/  ISETP.GE.AND P1, PT, R23, UR4, PT ;  /* 0x0000000417007c0c */ /* 0x000fd6000bf26270 */
[CC--:B--2---:R-:W-:Y:S02]  /*13a80*/  @!P0 LEA R10, P2, R16.reuse, R14.reuse, 0x1 ;  /* 0x0000000e100a8211 */ /* 0x0c4fe400078408ff */
[C---:B------:R-:W-:Y:S02]  /*13a90*/  @!P1 LEA R14, P3, R23.reuse, R14, 0x1 ;  /* 0x0000000e170e9211 */ /* 0x040fe400078608ff */
[-C--:B-1----:R-:W-:Y:S02]  /*13aa0*/  @!P0 LEA.HI.X R11, R16, R3.reuse, R17, 0x1, P2 ;  /* 0x00000003100b8211 */ /* 0x082fe400010f0c11 */
[----:B------:R-:W-:-:S03]  /*13ab0*/  @!P1 LEA.HI.X R15, R23, R3, R22, 0x1, P3 ;  /* 0x00000003170f9211 */ /* 0x000fc600018f0c16 */
[----:B-----5:R3:W-:Y:S04]  /*13ac0*/  @!P0 ST.E.128 desc[UR42][R10.64], R4 ;  /* 0x000000040a008985 */ /* 0x0207e8000c101d2a */
[----:B------:R3:W-:Y:S02]  /*13ad0*/  @!P1 ST.E.128 desc[UR42][R14.64], R40 ;  /* 0x000000280e009985 */ /* 0x0007e4000c101d2a */
.L_x_7143:
[----:B------:R-:W-:Y:S05]  /*13ae0*/  BSYNC B1 ;  /* 0x0000000000017941 */ /* 0x000fea0003800000 */
.L_x_7142:
[----:B------:R-:W-:-:S03]  /*13af0*/  UMOV UR4, 0xffffffff ;  /* 0xffffffff00047882 */ /* 0x000fc60000000000 */
[----:B------:R-:W-:Y:S05]  /*13b00*/  BRA.DIV UR4, `(.L_x_7144) ;  /* 0x000000a204847947 */ /* 0x000fea000b800000 */
[----:B-1----:R1:W4:Y:S04]  /*13b10*/  SHFL.IDX PT, R3, R2, 0x1, 0x181f ;  /* 0x00381f0002037f89 */ /* 0x00232800000e0000 */
[----:B--23--:R1:W2:Y:S02]  /*13b20*/  SHFL.IDX PT, R14, R0, 0x1, 0x181f ;  /* 0x00381f00000e7f89 */ /* 0x00c2a400000e0000 */
.L_x_7365:
[----:B-----5:R-:W-:Y:S01]  /*13b30*/  VIADD R5, R9, 0x20 ;  /* 0x0000002009057836 */ /* 0x020fe20000000000 */
[----:B------:R-:W-:Y:S04]  /*13b40*/  BSSY B1, `(.L_x_7145) ;  /* 0x000000c000017945 */ /* 0x000fe80003800000 */
[----:B------:R-:W-:-:S13]  /*13b50*/  ISETP.GE.AND P0, PT, R5, R8, PT ;  /* 0x000000080500720c */ /* 0x000fda0003f06270 */
[----:B------:R-:W-:Y:S05]  /*13b60*/  @P0 BRA `(.L_x_7146) ;  /* 0x0000000000240947 */ /* 0x000fea0003800000 */
[----:B------:R-:W-:Y:S02]  /*13b70*/  ULDC UR4, c[0x0][0xac8] ;  /* 0x0002b20000047ab9 */ /* 0x000fe40000000800 */
[----:B------:R-:W-:Y:S02]  /*13b80*/  ISETP.GE.AND P2, PT, R16, UR4, PT ;  /* 0x0000000410007c0c */ /* 0x000fe4000bf46270 */
[----:B------:R-:W-:-:S11]  /*13b90*/  ISETP.GE.AND P3, PT, R23, UR4, PT ;  /* 0x0000000417007c0c */ /* 0x000fd6000bf66270 */
[CC--:B--2---:R-:W-:Y:S02]  /*13ba0*/  @!P2 LEA R4, P0, R16.reuse, R14.reuse, 0x1 ;  /* 0x0000000e1004a211 */ /* 0x0c4fe400078008ff */
[C---:B------:R-:W-:Y:S02]  /*13bb0*/  @!P3 LEA R14, P1, R23.reuse, R14, 0x1 ;  /* 0x0000000e170eb211 */ /* 0x040fe400078208ff */
[-C--:B----4-:R-:W-:Y:S02]  /*13bc0*/  @!P2 LEA.HI.X R5, R16, R3.reuse, R17, 0x1, P0 ;  /* 0x000000031005a211 */ /* 0x090fe400000f0c11 */
[----:B------:R-:W-:-:S03]  /*13bd0*/  @!P3 LEA.HI.X R15, R23, R3, R22, 0x1, P1 ;  /* 0x00000003170fb211 */ /* 0x000fc600008f0c16 */
[----:B------:R3:W-:Y:S04]  /*13be0*/  @!P2 ST.E.128 desc[UR42][R4.64], R24 ;  /* 0x000000180400a985 */ /* 0x0007e8000c101d2a */
[----:B------:R3:W-:Y:S02]  /*13bf0*/  @!P3 ST.E.128 desc[UR42][R14.64], R44 ;  /* 0x0000002c0e00b985 */ /* 0x0007e4000c101d2a */
.L_x_7146:
[----:B------:R-:W-:Y:S05]  /*13c00*/  BSYNC B1 ;  /* 0x0000000000017941 */ /* 0x000fea0003800000 */
.L_x_7145:
[----:B------:R-:W-:-:S03]  /*13c10*/  UMOV UR4, 0xffffffff ;  /* 0xffffffff00047882 */ /* 0x000fc60000000000 */
[----:B------:R-:W-:Y:S05]  /*13c20*/  BRA.DIV UR4, `(.L_x_7147) ;  /* 0x000000a204847947 */ /* 0x000fea000b800000 */
[----:B----4-:R4:W0:Y:S04]  /*13c30*/  SHFL.IDX PT, R3, R2, 0x2, 0x181f ;  /* 0x00581f0002037f89 */ /* 0x01082800000e0000 */
[----:B--23--:R4:W2:Y:S02]  /*13c40*/  SHFL.IDX PT, R14, R0, 0x2, 0x181f ;  /* 0x00581f00000e7f89 */ /* 0x00c8a400000e0000 */
.L_x_7369:
[----:B------:R-:W-:Y:S01]  /*13c50*/  IADD3 R5, R9, 0x40, RZ ;  /* 0x0000004009057810 */ /* 0x000fe20007ffe0ff */
[----:B------:R-:W-:Y:S03]  /*13c60*/  BSSY B1, `(.L_x_7148) ;  /* 0x000000c000017945 */ /* 0x000fe60003800000 */
[----:B------:R-:W-:-:S13]  /*13c70*/  ISETP.GE.AND P0, PT, R5, R8, PT ;  /* 0x000000080500720c */ /* 0x000fda0003f06270 */
[----:B------:R-:W-:Y:S05]  /*13c80*/  @P0 BRA `(.L_x_7149) ;  /* 0x0000000000240947 */ /* 0x000fea0003800000 */
[----:B------:R-:W-:Y:S02]  /*13c90*/  ULDC UR4, c[0x0][0xac8] ;  /* 0x0002b20000047ab9 */ /* 0x000fe40000000800 */
[----:B------:R-:W-:Y:S02]  /*13ca0*/  ISETP.GE.AND P2, PT, R16, UR4, PT ;  /* 0x0000000410007c0c */ /* 0x000fe4000bf46270 */
[----:B------:R-:W-:-:S11]  /*13cb0*/  ISETP.GE.AND P3, PT, R23, UR4, PT ;  /* 0x0000000417007c0c */ /* 0x000fd6000bf66270 */
[CC--:B--2---:R-:W-:Y:S02]  /*13cc0*/  @!P2 LEA R4, P0, R16.reuse, R14.reuse, 0x1 ;  /* 0x0000000e1004a211 */ /* 0x0c4fe400078008ff */
[C---:B------:R-:W-:Y:S02]  /*13cd0*/  @!P3 LEA R14, P1, R23.reuse, R14, 0x1 ;  /* 0x0000000e170eb211 */ /* 0x040fe400078208ff */
[-C--:B0-----:R-:W-:Y:S02]  /*13ce0*/  @!P2 LEA.HI.X R5, R16, R3.reuse, R17, 0x1, P0 ;  /* 0x000000031005a211 */ /* 0x081fe400000f0c11 */
[----:B------:R-:W-:-:S03]  /*13cf0*/  @!P3 LEA.HI.X R15, R23, R3, R22, 0x1, P1 ;  /* 0x00000003170fb211 */ /* 0x000fc600008f0c16 */
[----:B------:R3:W-:Y:S04]  /*13d00*/  @!P2 ST.E.128 desc[UR42][R4.64], R32 ;  /* 0x000000200400a985 */ /* 0x0007e8000c101d2a */
[----:B------:R3:W-:Y:S02]  /*13d10*/  @!P3 ST.E.128 desc[UR42][R14.64], R48 ;  /* 0x000000300e00b985 */ /* 0x0007e4000c101d2a */
.L_x_7149:
[----:B------:R-:W-:Y:S05]  /*13d20*/  BSYNC B1 ;  /* 0x0000000000017941 */ /* 0x000fea0003800000 */
.L_x_7148:
[----:B------:R-:W-:-:S03]  /*13d30*/  UMOV UR4, 0xffffffff ;  /* 0xffffffff00047882 */ /* 0x000fc60000000000 */
[----:B------:R-:W-:Y:S05]  /*13d40*/  BRA.DIV UR4, `(.L_x_7150) ;  /* 0x000000a204847947 */ /* 0x000fea000b800000 */
[----:B0-----:R0:W0:Y:S04]  /*13d50*/  SHFL.IDX PT, R3, R2, 0x3, 0x181f ;  /* 0x00781f0002037f89 */ /* 0x00102800000e0000 */
[----:B--23--:R2:W3:Y:S02]  /*13d60*/  SHFL.IDX PT, R14, R0, 0x3, 0x181f ;  /* 0x00781f00000e7f89 */ /* 0x00c4e400000e0000 */
.L_x_7373:
[----:B------:R-:W-:-:S05]  /*13d70*/  VIADD R5, R9, 0x60 ;  /* 0x0000006009057836 */ /* 0x000fca0000000000 */
[----:B------:R-:W-:-:S13]  /*13d80*/  ISETP.GE.AND P0, PT, R5, R8, PT ;  /* 0x000000080500720c */ /* 0x000fda0003f06270 */
        /* <DEDUP_REMOVED lines=8> */
[----:B------:R-:W-:-:S04]  /*13e10*/  LEA R14, P0, R23, R14, 0x1 ;  /* 0x0000000e170e7211 */ /* 0x000fc800078008ff */
[----:B------:R-:W-:-:S05]  /*13e20*/  LEA.HI.X R15, R23, R3, R22, 0x1, P0 ;  /* 0x00000003170f7211 */ /* 0x000fca00000f0c16 */
[----:B------:R3:W-:Y:S01]  /*13e30*/  ST.E.128 desc[UR42][R14.64], R52 ;  /* 0x000000340e007985 */ /* 0x0007e2000c101d2a */
[----:B------:R-:W-:Y:S05]  /*13e40*/  BRA `(.L_x_7151) ;  /* 0x0000001800387947 */ /* 0x000fea0003800000 */
.L_x_7140:
[----:B------:R-:W1:Y:S01]  /*13e50*/  @P1 LDC R4, c[0x0][0xbec] ;  /* 0x0002fb00ff041b82 */ /* 0x000e620000000800 */
[----:B------:R-:W-:Y:S01]  /*13e60*/  ULDC.64 UR4, c[0x0][0xb08] ;  /* 0x0002c20000047ab9 */ /* 0x000fe20000000a00 */
[----:B0-----:R-:W-:Y:S01]  /*13e70*/  SHF.R.S32.HI R0, RZ, 0x1f, R205 ;  /* 0x0000001fff007819 */ /* 0x001fe200000114cd */
[----:B------:R-:W-:Y:S01]  /*13e80*/  IMAD R11, R11, UR4, RZ ;  /* 0x000000040b0b7c24 */ /* 0x000fe2000f8e02ff */
[----:B------:R-:W-:Y:S01]  /*13e90*/  ULDC.64 UR6, c[0x0][0xb30] ;  /* 0x0002cc0000067ab9 */ /* 0x000fe20000000a00 */
[----:B------:R-:W-:Y:S01]  /*13ea0*/  IMAD.WIDE.U32 R6, R10, UR4, RZ ;  /* 0x000000040a067c25 */ /* 0x000fe2000f8e00ff */
[----:B------:R-:W-:Y:S02]  /*13eb0*/  IADD3 R93, R202, 0x38, RZ ;  /* 0x00000038ca5d7810 */ /* 0x000fe40007ffe0ff */
[----:B------:R-:W0:Y:S01]  /*13ec0*/  @P1 LDC R13, c[0x0][0xbf0] ;  /* 0x0002fc00ff0d1b82 */ /* 0x000e220000000800 */
[----:B------:R-:W-:Y:S01]  /*13ed0*/  IMAD R11, R10, UR5, R11 ;  /* 0x000000050a0b7c24 */ /* 0x000fe2000f8e020b */
[----:B------:R-:W-:Y:S01]  /*13ee0*/  ULDC.64 UR4, c[0x0][0xb38] ;  /* 0x0002ce0000047ab9 */ /* 0x000fe20000000a00 */
[C---:B------:R-:W-:Y:S01]  /*13ef0*/  VIADD R28, R202.reuse, 0x10 ;  /* 0x00000010ca1c7836 */ /* 0x040fe20000000000 */
[----:B------:R-:W-:Y:S01]  /*13f00*/  SHF.R.S32.HI R97, RZ, 0x1f, R210 ;  /* 0x0000001fff617819 */ /* 0x000fe200000114d2 */
[----:B------:R-:W-:Y:S01]  /*13f10*/  IMAD.IADD R7, R7, 0x1, R11 ;  /* 0x0000000107077824 */ /* 0x000fe200078e020b */
[----:B------:R-:W-:Y:S01]  /*13f20*/  SHF.R.S32.HI R94, RZ, 0x1f, R93 ;  /* 0x0000001fff5e7819 */ /* 0x000fe2000001145d */
[----:B------:R-:W-:Y:S01]  /*13f30*/  VIADD R33, R202, 0x18 ;  /* 0x00000018ca217836 */ /* 0x000fe20000000000 */
[----:B------:R-:W-:Y:S01]  /*13f40*/  SHF.R.S32.HI R32, RZ, 0x1f, R28 ;  /* 0x0000001fff207819 */ /* 0x000fe2000001141c */
[----:B------:R-:W-:-:S03]  /*13f50*/  IMAD.WIDE.U32 R6, R2, UR4, R6 ;  /* 0x0000000402067c25 */ /* 0x000fc6000f8e0006 */
[----:B------:R-:W-:Y:S01]  /*13f60*/  SHF.R.S32.HI R34, RZ, 0x1f, R33 ;  /* 0x0000001fff227819 */ /* 0x000fe20000011421 */
[----:B------:R-:W-:Y:S01]  /*13f70*/  IMAD R7, R2, UR5, R7 ;  /* 0x0000000502077c24 */ /* 0x000fe2000f8e0207 */
[----:B------:R-:W-:Y:S01]  /*13f80*/  ULDC.64 UR4, c[0x0][0xb40] ;  /* 0x0002d00000047ab9 */ /* 0x000fe20000000a00 */
[----:B------:R-:W-:Y:S02]  /*13f90*/  VIADD R37, R202, 0x28 ;  /* 0x00000028ca257836 */ /* 0x000fe40000000000 */
[----:B------:R-:W-:Y:S02]  /*13fa0*/  IMAD R0, R0, UR4, RZ ;  /* 0x0000000400007c24 */ /* 0x000fe4000f8e02ff */
[----:B-1----:R-:W-:Y:S01]  /*13fb0*/  @P1 IMAD.HI.U32 R4, R35, R4, RZ ;  /* 0x0000000423041227 */ /* 0x002fe200078e00ff */
[----:B------:R-:W-:-:S03]  /*13fc0*/  SHF.R.S32.HI R38, RZ, 0x1f, R37 ;  /* 0x0000001fff267819 */ /* 0x000fc60000011425 */
[C---:B------:R-:W-:Y:S02]  /*13fd0*/  IMAD R11, R205.reuse, UR5, R0 ;  /* 0x00000005cd0b7c24 */ /* 0x040fe4000f8e0200 */
[----:B------:R-:W-:Y:S01]  /*13fe0*/  IMAD.WIDE.U32 R2, R205, UR4, R6 ;  /* 0x00000004cd027c25 */ /* 0x000fe2000f8e0006 */
[----:B------:R-:W-:Y:S01]  /*13ff0*/  MOV R7, R35 ;  /* 0x0000002300077202 */ /* 0x000fe20000000f00 */
[----:B------:R-:W-:Y:S01]  /*14000*/  ULDC.64 UR4, c[0x0][0xb48] ;  /* 0x0002d20000047ab9 */ /* 0x000fe20000000a00 */
[----:B0-----:R-:W-:Y:S01]  /*14010*/  @P1 SHF.R.U32.HI R7, RZ, R13, R4 ;  /* 0x0000000dff071219 */ /* 0x001fe20000011604 */
[----:B------:R-:W-:Y:S02]  /*14020*/  IMAD.IADD R3, R3, 0x1, R11 ;  /* 0x0000000103037824 */ /* 0x000fe400078e020b */
[----:B------:R-:W-:Y:S01]  /*14030*/  VIADD R39, R202, 0x30 ;  /* 0x00000030ca277836 */ /* 0x000fe20000000000 */
[--C-:B------:R-:W-:Y:S01]  /*14040*/  SHF.R.S32.HI R0, RZ, 0x1f, R7.reuse ;  /* 0x0000001fff007819 */ /* 0x100fe20000011407 */
[----:B------:R-:W-:-:S02]  /*14050*/  IMAD.MOV R4, RZ, RZ, -R7 ;  /* 0x000000ffff047224 */ /* 0x000fc400078e0a07 */
[----:B------:R-:W-:Y:S01]  /*14060*/  IMAD.WIDE.U32 R2, R209, UR4, R2 ;  /* 0x00000004d1027c25 */ /* 0x000fe2000f8e0002 */
[----:B------:R-:W-:-:S03]  /*14070*/  SHF.R.S32.HI R92, RZ, 0x1f, R39 ;  /* 0x0000001fff5c7819 */ /* 0x000fc60000011427 */
[----:B------:R-:W-:Y:S01]  /*14080*/  IMAD R9, R9, R4, R35 ;  /* 0x0000000409097224 */ /* 0x000fe200078e0223 */
[----:B------:R-:W-:Y:S01]  /*14090*/  IADD3 R35, R202, 0x20, RZ ;  /* 0x00000020ca237810 */ /* 0x000fe20007ffe0ff */
[----:B------:R-:W-:Y:S02]  /*140a0*/  IMAD R0, R0, UR6, RZ ;  /* 0x0000000600007c24 */ /* 0x000fe4000f8e02ff */
[----:B------:R-:W-:Y:S01]  /*140b0*/  IMAD R3, R209, UR5, R3 ;  /* 0x00000005d1037c24 */ /* 0x000fe2000f8e0203 */
[----:B------:R-:W-:Y:S01]  /*140c0*/  ULDC.64 UR4, c[0x0][0xb28] ;  /* 0x0002ca0000047ab9 */ /* 0x000fe20000000a00 */
[C---:B------:R-:W-:Y:S01]  /*140d0*/  IMAD R11, R7.reuse, UR7, R0 ;  /* 0x00000007070b7c24 */ /* 0x040fe2000f8e0200 */
[----:B------:R-:W-:Y:S01]  /*140e0*/  SHF.R.S32.HI R0, RZ, 0x1f, R9 ;  /* 0x0000001fff007819 */ /* 0x000fe20000011409 */
[----:B------:R-:W-:Y:S01]  /*140f0*/  IMAD.WIDE.U32 R2, R7, UR6, R2 ;  /* 0x0000000607027c25 */ /* 0x000fe2000f8e0002 */
[----:B------:R-:W-:-:S03]  /*14100*/  SHF.R.S32.HI R36, RZ, 0x1f, R35 ;  /* 0x0000001fff247819 */ /* 0x000fc60000011423 */
[----:B------:R-:W-:Y:S01]  /*14110*/  IMAD R0, R0, UR4, RZ ;  /* 0x0000000400007c24 */ /* 0x000fe2000f8e02ff */
[----:B------:R-:W-:Y:S01]  /*14120*/  IADD3 R3, R3, R11, RZ ;  /* 0x0000000b03037210 */ /* 0x000fe20007ffe0ff */
[----:B------:R-:W-:Y:S02]  /*14130*/  VIADD R4, R156, 0x28820 ;  /* 0x000288209c047836 */ /* 0x000fe40000000000 */
[C---:B------:R-:W-:Y:S02]  /*14140*/  IMAD R7, R9.reuse, UR5, R0 ;  /* 0x0000000509077c24 */ /* 0x040fe4000f8e0200 */
[----:B------:R-:W-:Y:S01]  /*14150*/  IMAD.WIDE.U32 R2, R9, UR4, R2 ;  /* 0x0000000409027c25 */ /* 0x000fe2000f8e0002 */
[----:B------:R-:W-:Y:S01]  /*14160*/  ULDC.64 UR4, c[0x0][0xb00] ;  /* 0x0002c00000047ab9 */ /* 0x000fe20000000a00 */
[----:B------:R-:W-:Y:S02]  /*14170*/  PRMT R4, RZ, 0x654, R4 ;  /* 0x00000654ff047816 */ /* 0x000fe40000000004 */
[----:B------:R-:W-:Y:S01]  /*14180*/  IMAD.IADD R3, R3, 0x1, R7 ;  /* 0x0000000103037824 */ /* 0x000fe200078e0207 */
[----:B------:R-:W-:Y:S01]  /*14190*/  LEA R0, P0, R2, UR4, 0x2 ;  /* 0x0000000402007c11 */ /* 0x000fe2000f8010ff */
[----:B------:R0:W-:Y:S01]  /*141a0*/  SYNCS.ARRIVE.TRANS64.RED.A1T0 RZ, [R4+URZ], RZ ;  /* 0x000000ff04ff79a7 */ /* 0x0001e2000810043f */
[----:B------:R-:W-:Y:S01]  /*141b0*/  VIADD R95, R202, 0x40 ;  /* 0x00000040ca5f7836 */ /* 0x000fe20000000000 */
[----:B------:R-:W-:Y:S01]  /*141c0*/  UMOV UR4, 0xffffffff ;  /* 0xffffffff00047882 */ /* 0x000fe20000000000 */
[----:B------:R-:W-:-:S03]  /*141d0*/  LEA.HI.X R2, R2, UR5, R3, 0x2, P0 ;  /* 0x0000000502027c11 */ /* 0x000fc600080f1403 */
[----:B------:R-:W-:Y:S02]  /*141e0*/  SHF.R.S32.HI R96, RZ, 0x1f, R95 ;  /* 0x0000001fff607819 */ /* 0x000fe4000001145f */
[----:B0-----:R-:W-:-:S04]  /*141f0*/  IADD3 R4, R202, 0x8, RZ ;  /* 0x00000008ca047810 */ /* 0x001fc80007ffe0ff */
[----:B------:R-:W-:Y:S01]  /*14200*/  SHF.R.S32.HI R9, RZ, 0x1f, R4 ;  /* 0x0000001fff097819 */ /* 0x000fe20000011404 */
[----:B------:R-:W-:Y:S06]  /*14210*/  BRA.DIV UR4, `(.L_x_7152) ;  /* 0x0000009e04987947 */ /* 0x000fec000b800000 */
[----:B------:R0:W1:Y:S04]  /*14220*/  SHFL.IDX PT, R3, R2, RZ, 0x1c1f ;  /* 0x001c1fff02037589 */ /* 0x00006800000e0000 */
[----:B------:R0:W2:Y:S02]  /*14230*/  SHFL.IDX PT, R14, R0, RZ, 0x1c1f ;  /* 0x001c1fff000e7589 */ /* 0x0000a400000e0000 */
.L_x_7376:
[----:B------:R-:W-:Y:S01]  /*14240*/  ISETP.GE.AND P0, PT, R25, R8, PT ;  /* 0x000000081900720c */ /* 0x000fe20003f06270 */
[----:B------:R-:W-:-:S12]  /*14250*/  BSSY B1, `(.L_x_7153) ;  /* 0x0000043000017945 */ /* 0x000fd80003800000 */
[----:B------:R-:W-:Y:S05]  /*14260*/  @P0 BRA `(.L_x_7154) ;  /* 0x0000000400040947 */ /* 0x000fea0003800000 */
[----:B------:R-:W-:Y:S02]  /*14270*/  ULDC UR4, c[0x0][0xac8] ;  /* 0x0002b20000047ab9 */ /* 0x000fe40000000800 */
[----:B------:R-:W-:Y:S02]  /*14280*/  ISETP.GE.AND P0, PT, R202, UR4, PT ;  /* 0x00000004ca007c0c */ /* 0x000fe4000bf06270 */
[----:B------:R-:W-:Y:S02]  /*14290*/  ISETP.GE.AND P2, PT, R4, UR4, PT ;  /* 0x0000000404007c0c */ /* 0x000fe4000bf46270 */
[----:B------:R-:W-:Y:S02]  /*142a0*/  ISETP.GE.AND P3, PT, R28, UR4, PT ;  /* 0x000000041c007c0c */ /* 0x000fe4000bf66270 */
[----:B------:R-:W-:-:S07]  /*142b0*/  ISETP.GE.AND P1, PT, R33, UR4, PT ;  /* 0x0000000421007c0c */ /* 0x000fce000bf26270 */
[----:B-1----:R-:W-:Y:S02]  /*142c0*/  @!P0 IMAD.MOV.U32 R15, RZ, RZ, R3 ;  /* 0x000000ffff0f8224 */ /* 0x002fe400078e0003 */
[----:B--2---:R-:W-:Y:S01]  /*142d0*/  @!P2 LEA R6, P4, R4, R14, 0x2 ;  /* 0x0000000e0406a211 */ /* 0x004fe200078810ff */
[----:B------:R-:W-:-:S03]  /*142e0*/  @!P0 IMAD.WIDE R10, R202, 0x4, R14 ;  /* 0x00000004ca0a8825 */ /* 0x000fc600078e020e */
[-C--:B------:R-:W-:Y:S02]  /*142f0*/  @!P2 LEA.HI.X R7, R4, R3.reuse, R9, 0x2, P4 ;  /* 0x000000030407a211 */ /* 0x080fe400020f1409 */
[CC--:B------:R-:W-:Y:S01]  /*14300*/  @!P3 LEA R12, P4, R28.reuse, R14.reuse, 0x2 ;  /* 0x0000000e1c0cb211 */ /* 0x0c0fe200078810ff */
[----:B------:R1:W-:Y:S01]  /*14310*/  @!P0 ST.E.64 desc[UR42][R10.64], R20 ;  /* 0x000000140a008985 */ /* 0x0003e2000c101b2a */
[----:B------:R-:W-:Y:S02]  /*14320*/  ISETP.GE.AND P0, PT, R35, UR4, PT ;  /* 0x0000000423007c0c */ /* 0x000fe4000bf06270 */
[----:B------:R-:W-:Y:S01]  /*14330*/  @!P1 LEA R24, P5, R33, R14, 0x2 ;  /* 0x0000000e21189211 */ /* 0x000fe200078a10ff */
[----:B------:R2:W-:Y:S01]  /*14340*/  @!P2 ST.E.64 desc[UR42][R6.64], R40 ;  /* 0x000000280600a985 */ /* 0x0005e2000c101b2a */
[----:B------:R-:W-:Y:S02]  /*14350*/  ISETP.GE.AND P2, PT, R37, UR4, PT ;  /* 0x0000000425007c0c */ /* 0x000fe4000bf46270 */
[----:B------:R-:W-:-:S02]  /*14360*/  @!P3 LEA.HI.X R13, R28, R3, R32, 0x2, P4 ;  /* 0x000000031c0db211 */ /* 0x000fc400020f1420 */
[----:B------:R-:W-:Y:S02]  /*14370*/  @!P1 LEA.HI.X R25, R33, R3, R34, 0x2, P5 ;  /* 0x0000000321199211 */ /* 0x000fe400028f1422 */
[----:B------:R-:W-:Y:S01]  /*14380*/  ISETP.GE.AND P4, PT, R39, UR4, PT ;  /* 0x0000000427007c0c */ /* 0x000fe2000bf86270 */
[----:B------:R3:W-:Y:S02]  /*14390*/  @!P3 ST.E.64 desc[UR42][R12.64], R42 ;  /* 0x0000002a0c00b985 */ /* 0x0007e4000c101b2a */
[-C--:B------:R-:W-:Y:S02]  /*143a0*/  @!P0 LEA R26, P3, R35, R14.reuse, 0x2 ;  /* 0x0000000e231a8211 */ /* 0x080fe400078610ff */
[----:B------:R4:W-:Y:S01]  /*143b0*/  @!P1 ST.E.64 desc[UR42][R24.64], R44 ;  /* 0x0000002c18009985 */ /* 0x0009e2000c101b2a */
[----:B------:R-:W-:Y:S02]  /*143c0*/  ISETP.GE.AND P1, PT, R93, UR4, PT ;  /* 0x000000045d007c0c */ /* 0x000fe4000bf26270 */
[----:B-1----:R-:W-:-:S02]  /*143d0*/  @!P2 LEA R10, P5, R37, R14, 0x2 ;  /* 0x0000000e250aa211 */ /* 0x002fc400078a10ff */
[-C--:B------:R-:W-:Y:S02]  /*143e0*/  @!P0 LEA.HI.X R27, R35, R3.reuse, R36, 0x2, P3 ;  /* 0x00000003231b8211 */ /* 0x080fe400018f1424 */
[----:B------:R-:W-:Y:S02]  /*143f0*/  @!P2 LEA.HI.X R11, R37, R3, R38, 0x2, P5 ;  /* 0x00000003250ba211 */ /* 0x000fe400028f1426 */
[----:B------:R-:W-:Y:S01]  /*14400*/  ISETP.GE.AND P3, PT, R95, UR4, PT ;  /* 0x000000045f007c0c */ /* 0x000fe2000bf66270 */
[----:B------:R-:W-:Y:S01]  /*14410*/  @!P0 ST.E.64 desc[UR42][R26.64], R46 ;  /* 0x0000002e1a008985 */ /* 0x000fe2000c101b2a */
[----:B--2---:R-:W-:-:S03]  /*14420*/  @!P4 LEA R6, P0, R39, R14, 0x2 ;  /* 0x0000000e2706c211 */ /* 0x004fc600078010ff */
[----:B------:R1:W-:Y:S01]  /*14430*/  @!P2 ST.E.64 desc[UR42][R10.64], R48 ;  /* 0x000000300a00a985 */ /* 0x0003e2000c101b2a */
[-C--:B---3--:R-:W-:Y:S02]  /*14440*/  @!P1 LEA R12, P5, R93, R14.reuse, 0x2 ;  /* 0x0000000e5d0c9211 */ /* 0x088fe400078a10ff */
[----:B------:R-:W-:Y:S02]  /*14450*/  ISETP.GE.AND P2, PT, R210, UR4, PT ;  /* 0x00000004d2007c0c */ /* 0x000fe4000bf46270 */
[-C--:B------:R-:W-:Y:S02]  /*14460*/  @!P4 LEA.HI.X R7, R39, R3.reuse, R92, 0x2, P0 ;  /* 0x000000032707c211 */ /* 0x080fe400000f145c */
[----:B------:R-:W-:Y:S02]  /*14470*/  ISETP.GE.AND P0, PT, R216, UR4, PT ;  /* 0x00000004d8007c0c */ /* 0x000fe4000bf06270 */
[----:B------:R-:W-:Y:S01]  /*14480*/  @!P1 LEA.HI.X R13, R93, R3, R94, 0x2, P5 ;  /* 0x000000035d0d9211 */ /* 0x000fe200028f145e */
[----:B------:R2:W-:Y:S01]  /*14490*/  @!P4 ST.E.64 desc[UR42][R6.64], R50 ;  /* 0x000000320600c985 */ /* 0x0005e2000c101b2a */
[----:B------:R-:W-:-:S03]  /*144a0*/  @!P3 LEA R20, P5, R95, R14, 0x2 ;  /* 0x0000000e5f14b211 */ /* 0x000fc600078a10ff */
[----:B------:R3:W-:Y:S01]  /*144b0*/  @!P1 ST.E.64 desc[UR42][R12.64], R52 ;  /* 0x000000340c009985 */ /* 0x0007e2000c101b2a */
[----:B------:R-:W-:Y:S02]  /*144c0*/  ISETP.GE.AND P1, PT, R215, UR4, PT ;  /* 0x00000004d7007c0c */ /* 0x000fe4000bf26270 */
[-C--:B------:R-:W-:Y:S02]  /*144d0*/  @!P3 LEA.HI.X R21, R95, R3.reuse, R96, 0x2, P5 ;  /* 0x000000035f15b211 */ /* 0x080fe400028f1460 */
[-C--:B----4-:R-:W-:Y:S02]  /*144e0*/  @!P2 LEA R24, P4, R210, R14.reuse, 0x2 ;  /* 0x0000000ed218a211 */ /* 0x090fe400078810ff */
        /* <DEDUP_REMOVED lines=14> */
[CC--:B-1----:R-:W-:Y:S02]  /*145d0*/  @!P4 LEA R20, P1, R213.reuse, R14.reuse, 0x2 ;  /* 0x0000000ed514c211 */ /* 0x0c2fe400078210ff */
[-C--:B------:R-:W-:Y:S02]  /*145e0*/  @!P3 LEA.HI.X R13, R214, R3.reuse, R224, 0x2, P5 ;  /* 0x00000003d60db211 */ /* 0x080fe400028f14e0 */
[CC--:B----4-:R-:W-:Y:S02]  /*145f0*/  @!P2 LEA R24, P5, R212.reuse, R14.reuse, 0x2 ;  /* 0x0000000ed418a211 */ /* 0x0d0fe400078a10ff */
        /* <DEDUP_REMOVED lines=8> */
.L_x_7154:
[----:B------:R-:W-:Y:S05]  /*14680*/  BSYNC B1 ;  /* 0x0000000000017941 */ /* 0x000fea0003800000 */
.L_x_7153:
[----:B------:R-:W-:-:S03]  /*14690*/  UMOV UR4, 0xffffffff ;  /* 0xffffffff00047882 */ /* 0x000fc60000000000 */
[----:B------:R-:W-:Y:S05]  /*146a0*/  BRA.DIV UR4, `(.L_x_7155) ;  /* 0x0000009a04a87947 */ /* 0x000fea000b800000 */
[----:B-1----:R1:W3:Y:S04]  /*146b0*/  SHFL.IDX PT, R3, R2, 0x1, 0x1c1f ;  /* 0x003c1f0002037f89 */ /* 0x0022e800000e0000 */
[----:B--2---:R1:W2:Y:S02]  /*146c0*/  SHFL.IDX PT, R14, R0, 0x1, 0x1c1f ;  /* 0x003c1f00000e7f89 */ /* 0x0042a400000e0000 */
.L_x_7380:
[----:B------:R-:W-:-:S13]  /*146d0*/  ISETP.GE.AND P0, PT, R5, R8, PT ;  /* 0x000000080500720c */ /* 0x000fda0003f06270 */
[----:B------:R-:W-:Y:S05]  /*146e0*/  @P0 BRA `(.L_x_7151) ;  /* 0x0000001000100947 */ /* 0x000fea0003800000 */
[----:B------:R-:W-:Y:S02]  /*146f0*/  ULDC UR4, c[0x0][0xac8] ;  /* 0x0002b20000047ab9 */ /* 0x000fe40000000800 */
[----:B------:R-:W-:Y:S02]  /*14700*/  ISETP.GE.AND P3, PT, R4, UR4, PT ;  /* 0x0000000404007c0c */ /* 0x000fe4000bf66270 */
[----:B------:R-:W-:Y:S02]  /*14710*/  ISETP.GE.AND P1, PT, R202, UR4, PT ;  /* 0x00000004ca007c0c */ /* 0x000fe4000bf26270 */
[----:B------:R-:W-:Y:S02]  /*14720*/  ISETP.GE.AND P4, PT, R28, UR4, PT ;  /* 0x000000041c007c0c */ /* 0x000fe4000bf86270 */
[----:B------:R-:W-:-:S07]  /*14730*/  ISETP.GE.AND P2, PT, R33, UR4, PT ;  /* 0x0000000421007c0c */ /* 0x000fce000bf46270 */
[CC--:B--2---:R-:W-:Y:S02]  /*14740*/  @!P3 LEA R6, P0, R4.reuse, R14.reuse, 0x2 ;  /* 0x0000000e0406b211 */ /* 0x0c4fe400078010ff */
[-C--:B01----:R-:W-:Y:S02]  /*14750*/  @!P1 MOV R2, R14.reuse ;  /* 0x0000000e00029202 */ /* 0x083fe40000000f00 */
[----:B---3--:R-:W-:Y:S02]  /*14760*/  @!P3 LEA.HI.X R7, R4, R3, R9, 0x2, P0 ;  /* 0x000000030407b211 */ /* 0x008fe400000f1409 */
[----:B------:R-:W-:Y:S01]  /*14770*/  ISETP.GE.AND P0, PT, R35, UR4, PT ;  /* 0x0000000423007c0c */ /* 0x000fe2000bf06270 */
[----:B------:R-:W-:Y:S01]  /*14780*/  @!P1 IMAD.WIDE R4, R202, 0x4, R2 ;  /* 0x00000004ca049825 */ /* 0x000fe200078e0202 */
[----:B------:R-:W-:-:S04]  /*14790*/  @!P4 LEA R8, P5, R28, R14, 0x2 ;  /* 0x0000000e1c08c211 */ /* 0x000fc800078a10ff */
[----:B------:R0:W-:Y:S01]  /*147a0*/  @!P1 ST.E.64 desc[UR42][R4.64], R70 ;  /* 0x0000004604009985 */ /* 0x0001e2000c101b2a */
[----:B------:R-:W-:Y:S02]  /*147b0*/  ISETP.GE.AND P1, PT, R37, UR4, PT ;  /* 0x0000000425007c0c */ /* 0x000fe4000bf26270 */
[-C--:B------:R-:W-:Y:S01]  /*147c0*/  @!P4 LEA.HI.X R9, R28, R3.reuse, R32, 0x2, P5 ;  /* 0x000000031c09c211 */ /* 0x080fe200028f1420 */
[----:B------:R1:W-:Y:S01]  /*147d0*/  @!P3 ST.E.64 desc[UR42][R6.64], R72 ;  /* 0x000000480600b985 */ /* 0x0003e2000c101b2a */
[-C--:B------:R-:W-:Y:S02]  /*147e0*/  @!P2 LEA R10, P5, R33, R14.reuse, 0x2 ;  /* 0x0000000e210aa211 */ /* 0x080fe400078a10ff */
[----:B------:R-:W-:Y:S01]  /*147f0*/  ISETP.GE.AND P3, PT, R93, UR4, PT ;  /* 0x000000045d007c0c */ /* 0x000fe2000bf66270 */
[----:B------:R2:W-:Y:S01]  /*14800*/  @!P4 ST.E.64 desc[UR42][R8.64], R74 ;  /* 0x0000004a0800c985 */ /* 0x0005e2000c101b2a */
[----:B------:R-:W-:Y:S02]  /*14810*/  @!P2 LEA.HI.X R11, R33, R3, R34, 0x2, P5 ;  /* 0x00000003210ba211 */ /* 0x000fe400028f1422 */
[----:B------:R-:W-:-:S02]  /*14820*/  @!P0 LEA R12, P5, R35, R14, 0x2 ;  /* 0x0000000e230c8211 */ /* 0x000fc400078a10ff */
[----:B------:R-:W-:Y:S01]  /*14830*/  ISETP.GE.AND P4, PT, R39, UR4, PT ;  /* 0x0000000427007c0c */ /* 0x000fe2000bf86270 */
[----:B------:R3:W-:Y:S01]  /*14840*/  @!P2 ST.E.64 desc[UR42][R10.64], R76 ;  /* 0x0000004c0a00a985 */ /* 0x0007e2000c101b2a */
[-C--:B------:R-:W-:Y:S02]  /*14850*/  @!P0 LEA.HI.X R13, R35, R3.reuse, R36, 0x2, P5 ;  /* 0x00000003230d8211 */ /* 0x080fe400028f1424 */
[----:B------:R-:W-:Y:S02]  /*14860*/  @!P1 LEA R20, P5, R37, R14, 0x2 ;  /* 0x0000000e25149211 */ /* 0x000fe400078a10ff */
[----:B------:R-:W-:Y:S01]  /*14870*/  ISETP.GE.AND P2, PT, R95, UR4, PT ;  /* 0x000000045f007c0c */ /* 0x000fe2000bf46270 */
[----:B------:R4:W-:Y:S01]  /*14880*/  @!P0 ST.E.64 desc[UR42][R12.64], R78 ;  /* 0x0000004e0c008985 */ /* 0x0009e2000c101b2a */
[----:B------:R-:W-:Y:S02]  /*14890*/  @!P1 LEA.HI.X R21, R37, R3, R38, 0x2, P5 ;  /* 0x0000000325159211 */ /* 0x000fe400028f1426 */
[----:B------:R-:W-:-:S03]  /*148a0*/  ISETP.GE.AND P0, PT, R210, UR4, PT ;  /* 0x00000004d2007c0c */ /* 0x000fc6000bf06270 */
[----:B------:R-:W-:Y:S01]  /*148b0*/  @!P1 ST.E.64 desc[UR42][R20.64], R80 ;  /* 0x0000005014009985 */ /* 0x000fe2000c101b2a */
[-C--:B0-----:R-:W-:Y:S02]  /*148c0*/  @!P4 LEA R4, P5, R39, R14.reuse, 0x2 ;  /* 0x0000000e2704c211 */ /* 0x081fe400078a10ff */
[-C--:B-1----:R-:W-:Y:S02]  /*148d0*/  @!P3 LEA R6, P1, R93, R14.reuse, 0x2 ;  /* 0x0000000e5d06b211 */ /* 0x082fe400078210ff */
[-C--:B------:R-:W-:Y:S02]  /*148e0*/  @!P4 LEA.HI.X R5, R39, R3.reuse, R92, 0x2, P5 ;  /* 0x000000032705c211 */ /* 0x080fe400028f145c */
[----:B------:R-:W-:Y:S02]  /*148f0*/  @!P3 LEA.HI.X R7, R93, R3, R94, 0x2, P1 ;  /* 0x000000035d07b211 */ /* 0x000fe400008f145e */
[----:B------:R-:W-:Y:S01]  /*14900*/  ISETP.GE.AND P1, PT, R216, UR4, PT ;  /* 0x00000004d8007c0c */ /* 0x000fe2000bf26270 */
[----:B------:R0:W-:Y:S01]  /*14910*/  @!P4 ST.E.64 desc[UR42][R4.64], R82 ;  /* 0x000000520400c985 */ /* 0x0001e2000c101b2a */
[----:B--2---:R-:W-:-:S02]  /*14920*/  @!P2 LEA R8, P5, R95, R14, 0x2 ;  /* 0x0000000e5f08a211 */ /* 0x004fc400078a10ff */
[CC--:B---3--:R-:W-:Y:S01]  /*14930*/  @!P0 LEA R10, P4, R210.reuse, R14.reuse, 0x2 ;  /* 0x0000000ed20a8211 */ /* 0x0c8fe200078810ff */
[----:B------:R1:W-:Y:S01]  /*14940*/  @!P3 ST.E.64 desc[UR42][R6.64], R84 ;  /* 0x000000540600b985 */ /* 0x0003e2000c101b2a */
[-C--:B------:R-:W-:Y:S02]  /*14950*/  @!P2 LEA.HI.X R9, R95, R3.reuse, R96, 0x2, P5 ;  /* 0x000000035f09a211 */ /* 0x080fe400028f1460 */
[----:B------:R-:W-:Y:S02]  /*14960*/  ISETP.GE.AND P3, PT, R215, UR4, PT ;  /* 0x00000004d7007c0c */ /* 0x000fe4000bf66270 */
[----:B------:R-:W-:Y:S01]  /*14970*/  @!P0 LEA.HI.X R11, R210, R3, R97, 0x2, P4 ;  /* 0x00000003d20b8211 */ /* 0x000fe200020f1461 */
[----:B------:R2:W-:Y:S01]  /*14980*/  @!P2 ST.E.64 desc[UR42][R8.64], R86 ;  /* 0x000000560800a985 */ /* 0x0005e2000c101b2a */
[----:B------:R-:W-:Y:S02]  /*14990*/  ISETP.GE.AND P4, PT, R214, UR4, PT ;  /* 0x00000004d6007c0c */ /* 0x000fe4000bf86270 */
[----:B----4-:R-:W-:Y:S01]  /*149a0*/  @!P1 LEA R12, P5, R216, R14, 0x2 ;  /* 0x0000000ed80c9211 */ /* 0x010fe200078a10ff */
[----:B------:R3:W-:Y:S01]  /*149b0*/  @!P0 ST.E.64 desc[UR42][R10.64], R88 ;  /* 0x000000580a008985 */ /* 0x0007e2000c101b2a */
[----:B------:R-:W-:-:S02]  /*149c0*/  ISETP.GE.AND P2, PT, R213, UR4, PT ;  /* 0x00000004d5007c0c */ /* 0x000fc4000bf46270 */
[----:B------:R-:W-:Y:S02]  /*149d0*/  ISETP.GE.AND P0, PT, R212, UR4, PT ;  /* 0x00000004d4007c0c */ /* 0x000fe4000bf06270 */
[----:B------:R-:W-:Y:S02]  /*149e0*/  @!P1 LEA.HI.X R13, R216, R3, R226, 0x2, P5 ;  /* 0x00000003d80d9211 */ /* 0x000fe400028f14e2 */
[----:B0-----:R-:W-:-:S03]  /*149f0*/  @!P3 LEA R4, P5, R215, R14, 0x2 ;  /* 0x0000000ed704b211 */ /* 0x001fc600078a10ff */
[----:B------:R3:W-:Y:S01]  /*14a00*/  @!P1 ST.E.64 desc[UR42][R12.64], R90 ;  /* 0x0000005a0c009985 */ /* 0x0007e2000c101b2a */
[CC--:B-1----:R-:W-:Y:S02]  /*14a10*/  @!P4 LEA R6, P1, R214.reuse, R14.reuse, 0x2 ;  /* 0x0000000ed606c211 */ /* 0x0c2fe400078210ff */
[-C--:B------:R-:W-:Y:S02]  /*14a20*/  @!P3 LEA.HI.X R5, R215, R3.reuse, R225, 0x2, P5 ;  /* 0x00000003d705b211 */ /* 0x080fe400028f14e1 */
[CC--:B--2---:R-:W-:Y:S02]  /*14a30*/  @!P2 LEA R8, P5, R213.reuse, R14.reuse, 0x2 ;  /* 0x0000000ed508a211 */ /* 0x0c4fe400078a10ff */
[-C--:B------:R-:W-:Y:S01]  /*14a40*/  @!P4 LEA.HI.X R7, R214, R3.reuse, R224, 0x2, P1 ;  /* 0x00000003d607c211 */ /* 0x080fe200008f14e0 */
[----:B------:R3:W-:Y:S01]  /*14a50*/  @!P3 ST.E.64 desc[UR42][R4.64], R98 ;  /* 0x000000620400b985 */ /* 0x0007e2000c101b2a */
[C---:B------:R-:W-:Y:S02]  /*14a60*/  @!P0 LEA R20, P1, R212.reuse, R14, 0x2 ;  /* 0x0000000ed4148211 */ /* 0x040fe400078210ff */
[-C--:B------:R-:W-:Y:S01]  /*14a70*/  @!P2 LEA.HI.X R9, R213, R3.reuse, R223, 0x2, P5 ;  /* 0x00000003d509a211 */ /* 0x080fe200028f14df */
[----:B------:R3:W-:Y:S01]  /*14a80*/  @!P4 ST.E.64 desc[UR42][R6.64], R100 ;  /* 0x000000640600c985 */ /* 0x0007e2000c101b2a */
[----:B------:R-:W-:-:S03]  /*14a90*/  @!P0 LEA.HI.X R21, R212, R3, R222, 0x2, P1 ;  /* 0x00000003d4158211 */ /* 0x000fc600008f14de */
[----:B------:R3:W-:Y:S04]  /*14aa0*/  @!P2 ST.E.64 desc[UR42][R8.64], R102 ;  /* 0x000000660800a985 */ /* 0x0007e8000c101b2a */
[----:B------:R3:W-:Y:S01]  /*14ab0*/  @!P0 ST.E.64 desc[UR42][R20.64], R104 ;  /* 0x0000006814008985 */ /* 0x0007e2000c101b2a */
[----:B------:R-:W-:-:S13]  /*14ac0*/  ISETP.GE.AND P0, PT, R211, UR4, PT ;  /* 0x00000004d3007c0c */ /* 0x000fda000bf06270 */
[----:B---3--:R-:W-:Y:S05]  /*14ad0*/  @P0 BRA `(.L_x_7151) ;  /* 0x0000000c00140947 */ /* 0x008fea0003800000 */
[----:B------:R-:W-:-:S04]  /*14ae0*/  LEA R14, P0, R211, R14, 0x2 ;  /* 0x0000000ed30e7211 */ /* 0x000fc800078010ff */
[----:B------:R-:W-:-:S05]  /*14af0*/  LEA.HI.X R15, R211, R3, R221, 0x2, P0 ;  /* 0x00000003d30f7211 */ /* 0x000fca00000f14dd */
[----:B------:R0:W-:Y:S01]  /*14b00*/  ST.E.64 desc[UR42][R14.64], R150 ;  /* 0x000000960e007985 */ /* 0x0001e2000c101b2a */
[----:B------:R-:W-:Y:S05]  /*14b10*/  BRA `(.L_x_7151) ;  /* 0x0000000c00047947 */ /* 0x000fea0003800000 */
.L_x_7138:
        /* <DEDUP_REMOVED lines=16> */
[----:B------:R-:W4:-:S12]  /*14c20*/  S2R R0, SR_TID.X ;  /* 0x0000000000007919 */ /* 0x000f180000002100 */
[----:B------:R-:W2:Y:S01]  /*14c30*/  @!P2 LDC R204, c[0x0][0xad4] ;  /* 0x0002b500ffccab82 */ /* 0x000ea20000000800 */
[----:B----4-:R-:W-:Y:S02]  /*14c40*/  IADD3 R0, R0, -0x80, RZ ;  /* 0xffffff8000007810 */ /* 0x010fe40007ffe0ff */
[----:B--2---:R-:W-:Y:S02]  /*14c50*/  ISETP.GT.AND P2, PT, R204, 0x1, PT ;  /* 0x00000001cc00780c */ /* 0x004fe40003f44270 */
[----:B------:R-:W-:Y:S01]  /*14c60*/  ISETP.GT.AND P3, PT, R0, 0x7f, PT ;  /* 0x0000007f0000780c */ /* 0x000fe20003f64270 */
[----:B---3--:R-:W-:-:S12]  /*14c70*/  @P1 BRA `(.L_x_7156) ;  /* 0x0000000000101947 */ /* 0x008fd80003800000 */
[----:B------:R-:W-:Y:S05]  /*14c80*/  @!P0 BRA `(.L_x_7156) ;  /* 0x00000000000c8947 */ /* 0x000fea0003800000 */
[----:B------:R-:W2:Y:S04]  /*14c90*/  LDG.E R7, desc[UR42][R4.64] ;  /* 0x0000002a04077981 */ /* 0x000ea8000c1e1900 */
[----:B-----5:R-:W2:Y:S02]  /*14ca0*/  LDG.E R20, desc[UR42][R4.64+0x4] ;  /* 0x0000042a04147981 */ /* 0x020ea4000c1e1900 */
[----:B--2---:R-:W-:-:S07]  /*14cb0*/  IMAD.IADD R20, R20, 0x1, -R7 ;  /* 0x0000000114147824 */ /* 0x004fce00078e0a07 */
.L_x_7156:
[----:B------:R-:W-:Y:S01]  /*14cc0*/  BSSY B1, `(.L_x_7157) ;  /* 0x0000037000017945 */ /* 0x000fe20003800000 */
[----:B------:R-:W-:Y:S02]  /*14cd0*/  SEL R205, R205, RZ, !P0 ;  /* 0x000000ffcdcd7207 */ /* 0x000fe40004000000 */
[----:B------:R-:W-:Y:S02]  /*14ce0*/  SEL R217, R217, RZ, !P0 ;  /* 0x000000ffd9d97207 */ /* 0x000fe40004000000 */
[----:B-----5:R-:W-:Y:S01]  /*14cf0*/  SHF.R.S32.HI R24, RZ, 0x1f, R3 ;  /* 0x0000001fff187819 */ /* 0x020fe20000011403 */
[----:B------:R-:W-:Y:S06]  /*14d00*/  @P3 BRA `(.L_x_7158) ;  /* 0x0000000000c83947 */ /* 0x000fec0003800000 */
[----:B------:R-:W2:Y:S01]  /*14d10*/  S2R R5, SR_TID.X ;  /* 0x0000000000057919 */ /* 0x000ea20000002100 */
[----:B------:R-:W3:Y:S02]  /*14d20*/  LDC R33, c[0x0][0xbe8] ;  /* 0x0002fa00ff217b82 */ /* 0x000ee40000000800 */
[----:B---3--:R-:W-:Y:S02]  /*14d30*/  IMAD R4, R20, R33, RZ ;  /* 0x0000002114047224 */ /* 0x008fe400078e02ff */
[----:B--2---:R-:W-:-:S05]  /*14d40*/  IMAD R0, R208, 0x80, R5 ;  /* 0x00000080d0007824 */ /* 0x004fca00078e0205 */
[----:B------:R-:W-:-:S04]  /*14d50*/  IADD3 R25, R0, -0x80, RZ ;  /* 0xffffff8000197810 */ /* 0x000fc80007ffe0ff */
[----:B------:R-:W-:-:S13]  /*14d60*/  ISETP.GE.AND P0, PT, R25, R4, PT ;  /* 0x000000041900720c */ /* 0x000fda0003f06270 */
[----:B------:R-:W-:Y:S05]  /*14d70*/  @P0 BRA `(.L_x_7158) ;  /* 0x0000000000ac0947 */ /* 0x000fea0003800000 */
[----:B------:R-:W-:Y:S01]  /*14d80*/  IMAD.MOV.U32 R14, RZ, RZ, 0x9b8 ;  /* 0x000009b8ff0e7424 */ /* 0x000fe200078e00ff */
[----:B------:R-:W-:Y:S01]  /*14d90*/  ISETP.GT.AND P0, PT, R204, 0x1, PT ;  /* 0x00000001cc00780c */ /* 0x000fe20003f04270 */
[----:B------:R-:W2:Y:S01]  /*14da0*/  LDC.64 R26, c[0x0][0xba8] ;  /* 0x0002ea00ff1a7b82 */ /* 0x000ea20000000a00 */
[----:B------:R-:W-:Y:S01]  /*14db0*/  ISETP.NE.AND P1, PT, R33, 0x1, PT ;  /* 0x000000012100780c */ /* 0x000fe20003f25270 */
[----:B------:R-:W-:Y:S01]  /*14dc0*/  IMAD.MOV.U32 R15, RZ, RZ, R25 ;  /* 0x000000ffff0f7224 */ /* 0x000fe200078e0019 */
[----:B------:R-:W-:Y:S02]  /*14dd0*/  SEL R14, R14, 0x978, P0 ;  /* 0x000009780e0e7807 */ /* 0x000fe40000000000 */
[----:B------:R-:W-:-:S03]  /*14de0*/  SEL R209, R209, RZ, P0 ;  /* 0x000000ffd1d17207 */ /* 0x000fc60000000000 */
[----:B------:R-:W3:Y:S08]  /*14df0*/  LDC.64 R6, c[0x0][R14+0x220] ;  /* 0x000088000e067b82 */ /* 0x000ef00000000a00 */
[----:B------:R-:W4:Y:S08]  /*14e00*/  LDC.64 R4, c[0x0][R14+0x218] ;  /* 0x000086000e047b82 */ /* 0x000f300000000a00 */
[----:B------:R-:W5:Y:S08]  /*14e10*/  LDC.64 R8, c[0x0][R14+0x228] ;  /* 0x00008a000e087b82 */ /* 0x000f700000000a00 */
[----:B------:R-:W0:Y:S08]  /*14e20*/  LDC.64 R10, c[0x0][R14+0x210] ;  /* 0x000084000e0a7b82 */ /* 0x000e300000000a00 */
[----:B------:R-:W1:Y:S08]  /*14e30*/  @P1 LDC R0, c[0x0][0xbec] ;  /* 0x0002fb00ff001b82 */ /* 0x000e700000000800 */
[----:B------:R-:W5:Y:S01]  /*14e40*/  @P1 LDC R35, c[0x0][0xbf0] ;  /* 0x0002fc00ff231b82 */ /* 0x000f620000000800 */
[----:B---3--:R-:W-:-:S07]  /*14e50*/  IMAD R7, R7, R205, RZ ;  /* 0x000000cd07077224 */ /* 0x008fce00078e02ff */
[----:B--2---:R-:W2:Y:S01]  /*14e60*/  @!P0 LDC R26, c[0x0][0xb50] ;  /* 0x0002d400ff1a8b82 */ /* 0x004ea20000000800 */
[----:B------:R-:W-:-:S04]  /*14e70*/  IMAD.WIDE.U32 R12, R6, R205, RZ ;  /* 0x000000cd060c7225 */ /* 0x000fc800078e00ff */
[----:B------:R-:W-:Y:S02]  /*14e80*/  IMAD R7, R6, R217, R7 ;  /* 0x000000d906077224 */ /* 0x000fe400078e0207 */
[----:B-1----:R-:W-:Y:S01]  /*14e90*/  @P1 IMAD.HI.U32 R0, R25, R0, RZ ;  /* 0x0000000019001227 */ /* 0x002fe200078e00ff */
[----:B------:R-:W1:Y:S03]  /*14ea0*/  @!P0 LDC R27, c[0x0][0xb54] ;  /* 0x0002d500ff1b8b82 */ /* 0x000e660000000800 */
[-C--:B----4-:R-:W-:Y:S02]  /*14eb0*/  IMAD R21, R5, R2.reuse, RZ ;  /* 0x0000000205157224 */ /* 0x090fe400078e02ff */
[----:B------:R-:W-:Y:S01]  /*14ec0*/  IMAD.WIDE.U32 R4, R4, R2, RZ ;  /* 0x0000000204047225 */ /* 0x000fe200078e00ff */
[----:B-----5:R-:W-:-:S03]  /*14ed0*/  @P1 SHF.R.U32.HI R15, RZ, R35, R0 ;  /* 0x00000023ff0f1219 */ /* 0x020fc60000011600 */
[----:B------:R-:W-:Y:S01]  /*14ee0*/  IMAD R9, R9, R209, RZ ;  /* 0x000000d109097224 */ /* 0x000fe200078e02ff */
[----:B------:R-:W-:Y:S01]  /*14ef0*/  IADD3 R0, P1, P3, R12, R4, R3 ;  /* 0x000000040c007210 */ /* 0x000fe20007b3e003 */
[----:B------:R-:W-:Y:S01]  /*14f00*/  IMAD.IADD R12, R13, 0x1, R7 ;  /* 0x000000010d0c7824 */ /* 0x000fe200078e0207 */
[----:B------:R-:W-:Y:S01]  /*14f10*/  IADD3 R21, R5, R21, RZ ;  /* 0x0000001505157210 */ /* 0x000fe20007ffe0ff */
[----:B------:R-:W-:Y:S02]  /*14f20*/  IMAD.MOV R6, RZ, RZ, -R15 ;  /* 0x000000ffff067224 */ /* 0x000fe400078e0a0f */
[----:B------:R-:W-:-:S04]  /*14f30*/  IMAD.WIDE.U32 R4, R8, R209, RZ ;  /* 0x000000d108047225 */ /* 0x000fc800078e00ff */
[----:B------:R-:W-:Y:S01]  /*14f40*/  IMAD R7, R33, R6, R25 ;  /* 0x0000000621077224 */ /* 0x000fe200078e0219 */
[----:B------:R-:W-:Y:S02]  /*14f50*/  IADD3.X R6, R12, R21, R24, P1, P3 ;  /* 0x000000150c067210 */ /* 0x000fe40000fe6418 */
[----:B------:R-:W-:Y:S01]  /*14f60*/  IADD3 R4, P0, P1, R15, R0, R4 ;  /* 0x000000000f047210 */ /* 0x000fe2000791e004 */
[----:B0-----:R-:W-:Y:S01]  /*14f70*/  IMAD R0, R11, R7, RZ ;  /* 0x000000070b007224 */ /* 0x001fe200078e02ff */
[----:B------:R-:W-:Y:S02]  /*14f80*/  IADD3 R9, R5, R9, RZ ;  /* 0x0000000905097210 */ /* 0x000fe40007ffe0ff */
[----:B------:R-:W-:-:S04]  /*14f90*/  SHF.R.S32.HI R15, RZ, 0x1f, R15 ;  /* 0x0000001fff0f7819 */ /* 0x000fc8000001140f */
[----:B------:R-:W-:Y:S02]  /*14fa0*/  IADD3.X R5, R15, R6, R9, P0, P1 ;  /* 0x000000060f057210 */ /* 0x000fe400007e2409 */
[----:B------:R-:W-:Y:S01]  /*14fb0*/  SHF.R.S32.HI R9, RZ, 0x1f, R7 ;  /* 0x0000001fff097819 */ /* 0x000fe20000011407 */
[----:B------:R-:W-:-:S04]  /*14fc0*/  IMAD.WIDE.U32 R4, R10, R7, R4 ;  /* 0x000000070a047225 */ /* 0x000fc800078e0004 */
[----:B------:R-:W-:Y:S01]  /*14fd0*/  IMAD R9, R10, R9, R0 ;  /* 0x000000090a097224 */ /* 0x000fe200078e0200 */
[----:B--2---:R-:W-:-:S03]  /*14fe0*/  LEA R6, P0, R4, R26, 0x2 ;  /* 0x0000001a04067211 */ /* 0x004fc600078010ff */
[----:B------:R-:W-:Y:S02]  /*14ff0*/  IMAD.IADD R0, R5, 0x1, R9 ;  /* 0x0000000105007824 */ /* 0x000fe400078e0209 */
[----:B------:R-:W-:-:S03]  /*15000*/  IMAD.MOV.U32 R5, RZ, RZ, -0x800000 ;  /* 0xff800000ff057424 */ /* 0x000fc600078e00ff */
[----:B-1----:R-:W-:-:S05]  /*15010*/  LEA.HI.X R7, R4, R27, R0, 0x2, P0 ;  /* 0x0000001b04077211 */ /* 0x002fca00000f1400 */
[----:B------:R2:W-:Y:S02]  /*15020*/  STG.E desc[UR42][R6.64], R5 ;  /* 0x0000000506007986 */ /* 0x0005e4000c10192a */
.L_x_7158:
[----:B------:R-:W-:Y:S05]  /*15030*/  BSYNC B1 ;  /* 0x0000000000017941 */ /* 0x000fea0003800000 */
.L_x_7157:
[----:B------:R-:W-:Y:S05]  /*15040*/  @P2 BRA `(.L_x_7151) ;  /* 0x0000000400b82947 */ /* 0x000fea0003800000 */
[----:B------:R-:W3:Y:S01]  /*15050*/  LDC R21, c[0x0][0xbe8] ;  /* 0x0002fa00ff157b82 */ /* 0x000ee20000000800 */
[----:B------:R-:W-:Y:S01]  /*15060*/  ULDC.64 UR4, c[0x0][0xaa0] ;  /* 0x0002a80000047ab9 */ /* 0x000fe20000000a00 */
[----:B------:R-:W-:Y:S01]  /*15070*/  ULDC.64 UR6, c[0x0][0xaf0] ;  /* 0x0002bc0000067ab9 */ /* 0x000fe20000000a00 */
[----:B------:R-:W-:Y:S02]  /*15080*/  IMAD R0, R24, UR4, RZ ;  /* 0x0000000418007c24 */ /* 0x000fe4000f8e02ff */
[----:B--2---:R-:W-:-:S04]  /*15090*/  IMAD.WIDE.U32 R4, R3, UR4, RZ ;  /* 0x0000000403047c25 */ /* 0x004fc8000f8e00ff */
[----:B------:R-:W-:Y:S01]  /*150a0*/  IMAD R7, R3, UR5, R0 ;  /* 0x0000000503077c24 */ /* 0x000fe2000f8e0200 */
[----:B------:R-:W-:Y:S01]  /*150b0*/  LEA R3, R203, R153, 0x5 ;  /* 0x00000099cb037211 */ /* 0x000fe200078e28ff */
[----:B------:R-:W-:Y:S02]  /*150c0*/  ULDC.64 UR4, c[0x0][0xae8] ;  /* 0x0002ba0000047ab9 */ /* 0x000fe40000000a00 */
[----:B------:R-:W-:Y:S02]  /*150d0*/  IMAD.IADD R5, R5, 0x1, R7 ;  /* 0x0000000105057824 */ /* 0x000fe400078e0207 */
[----:B------:R-:W-:Y:S02]  /*150e0*/  IMAD R6, R208, 0x80, R3 ;  /* 0x00000080d0067824 */ /* 0x000fe400078e0203 */
[----:B------:R-:W-:-:S03]  /*150f0*/  IMAD.WIDE.U32 R4, R2, UR4, R4 ;  /* 0x0000000402047c25 */ /* 0x000fc6000f8e0004 */
[----:B------:R-:W-:Y:S01]  /*15100*/  MOV R7, R6 ;  /* 0x0000000600077202 */ /* 0x000fe20000000f00 */
[----:B------:R-:W-:Y:S02]  /*15110*/  IMAD R3, R217, UR6, RZ ;  /* 0x00000006d9037c24 */ /* 0x000fe4000f8e02ff */
[----:B------:R-:W-:Y:S01]  /*15120*/  IMAD R5, R2, UR5, R5 ;  /* 0x0000000502057c24 */ /* 0x000fe2000f8e0205 */
[----:B---3--:R-:W-:Y:S01]  /*15130*/  ISETP.NE.AND P0, PT, R21, 0x1, PT ;  /* 0x000000011500780c */ /* 0x008fe20003f05270 */
[----:B------:R-:W-:-:S12]  /*15140*/  ULDC.64 UR4, c[0x0][0xae0] ;  /* 0x0002b80000047ab9 */ /* 0x000fd80000000a00 */
[----:B------:R-:W2:Y:S08]  /*15150*/  @P0 LDC R9, c[0x0][0xbec] ;  /* 0x0002fb00ff090b82 */ /* 0x000eb00000000800 */
[----:B------:R-:W3:Y:S01]  /*15160*/  @P0 LDC R11, c[0x0][0xbf0] ;  /* 0x0002fc00ff0b0b82 */ /* 0x000ee20000000800 */
[----:B--2---:R-:W-:-:S04]  /*15170*/  @P0 IMAD.HI.U32 R0, R6, R9, RZ ;  /* 0x0000000906000227 */ /* 0x004fc800078e00ff */
[C---:B------:R-:W-:Y:S02]  /*15180*/  IMAD R9, R205.reuse, UR7, R3 ;  /* 0x00000007cd097c24 */ /* 0x040fe4000f8e0203 */
[----:B------:R-:W-:Y:S01]  /*15190*/  IMAD.WIDE.U32 R2, R205, UR6, R4 ;  /* 0x00000006cd027c25 */ /* 0x000fe2000f8e0004 */
[----:B---3--:R-:W-:-:S03]  /*151a0*/  @P0 SHF.R.U32.HI R7, RZ, R11, R0 ;  /* 0x0000000bff070219 */ /* 0x008fc60000011600 */
[----:B------:R-:W-:Y:S01]  /*151b0*/  IMAD.IADD R3, R3, 0x1, R9 ;  /* 0x0000000103037824 */ /* 0x000fe200078e0209 */
[--C-:B------:R-:W-:Y:S01]  /*151c0*/  SHF.R.S32.HI R0, RZ, 0x1f, R7.reuse ;  /* 0x0000001fff007819 */ /* 0x100fe20000011407 */
[----:B------:R-:W-:Y:S02]  /*151d0*/  IMAD.MOV R5, RZ, RZ, -R7 ;  /* 0x000000ffff057224 */ /* 0x000fe400078e0a07 */
[----:B------:R-:W-:-:S04]  /*151e0*/  IMAD.WIDE.U32 R2, R7, UR4, R2 ;  /* 0x0000000407027c25 */ /* 0x000fc8000f8e0002 */
[----:B------:R-:W-:Y:S02]  /*151f0*/  IMAD R0, R0, UR4, RZ ;  /* 0x0000000400007c24 */ /* 0x000fe4000f8e02ff */
[----:B------:R-:W-:Y:S02]  /*15200*/  IMAD R5, R21, R5, R6 ;  /* 0x0000000515057224 */ /* 0x000fe400078e0206 */
[----:B------:R-:W-:Y:S01]  /*15210*/  IMAD R9, R7, UR5, R0 ;  /* 0x0000000507097c24 */ /* 0x000fe2000f8e0200 */
[----:B------:R-:W-:Y:S02]  /*15220*/  ULDC.64 UR4, c[0x0][0xad8] ;  /* 0x0002b60000047ab9 */ /* 0x000fe40000000a00 */
[----:B------:R-:W-:Y:S02]  /*15230*/  SHF.R.S32.HI R0, RZ, 0x1f, R5 ;  /* 0x0000001fff007819 */ /* 0x000fe40000011405 */
[----:B------:R-:W-:-:S03]  /*15240*/  IADD3 R3, R3, R9, RZ ;  /* 0x0000000903037210 */ /* 0x000fc60007ffe0ff */
[----:B------:R-:W-:Y:S02]  /*15250*/  IMAD R0, R0, UR4, RZ ;  /* 0x0000000400007c24 */ /* 0x000fe4000f8e02ff */
[----:B------:R-:W-:-:S04]  /*15260*/  IMAD.WIDE.U32 R2, R5, UR4, R2 ;  /* 0x0000000405027c25 */ /* 0x000fc8000f8e0002 */
[----:B------:R-:W-:Y:S01]  /*15270*/  IMAD R5, R5, UR5, R0 ;  /* 0x0000000505057c24 */ /* 0x000fe2000f8e0200 */
[----:B------:R-:W-:Y:S02]  /*15280*/  ULDC.64 UR4, c[0x0][0xa80] ;  /* 0x0002a00000047ab9 */ /* 0x000fe40000000a00 */
[----:B------:R-:W-:Y:S01]  /*15290*/  LEA R0, P0, R2, UR4, 0x1 ;  /* 0x0000000402007c11 */ /* 0x000fe2000f8008ff */
[----:B------:R-:W-:Y:S01]  /*152a0*/  IMAD.IADD R3, R3, 0x1, R5 ;  /* 0x0000000103037824 */ /* 0x000fe200078e0205 */
[----:B------:R-:W-:Y:S01]  /*152b0*/  UMOV UR4, 0xffffffff ;  /* 0xffffffff00047882 */ /* 0x000fe20000000000 */
[----:B------:R-:W-:-:S03]  /*152c0*/  IMAD R5, R208, 0x80, R153 ;  /* 0x00000080d0057824 */ /* 0x000fc600078e0299 */
[----:B------:R-:W-:Y:S01]  /*152d0*/  LEA.HI.X R2, R2, UR5, R3, 0x1, P0 ;  /* 0x0000000502027c11 */ /* 0x000fe200080f0c03 */
[----:B------:R-:W-:Y:S06]  /*152e0*/  BRA.DIV UR4, `(.L_x_7159) ;  /* 0x0000008e04e07947 */ /* 0x000fec000b800000 */
[----:B------:R2:W3:Y:S04]  /*152f0*/  SHFL.IDX PT, R3, R2, RZ, 0x181f ;  /* 0x00181fff02037589 */ /* 0x0004e800000e0000 */
[----:B------:R2:W4:Y:S02]  /*15300*/  SHFL.IDX PT, R14, R0, RZ, 0x181f ;  /* 0x00181fff000e7589 */ /* 0x00052400000e0000 */
.L_x_7383:
[----:B------:R-:W-:Y:S01]  /*15310*/  IMAD R21, R20, R21, RZ ;  /* 0x0000001514157224 */ /* 0x000fe200078e02ff */
[----:B------:R-:W-:Y:S04]  /*15320*/  BSSY B1, `(.L_x_7160) ;  /* 0x000000c000017945 */ /* 0x000fe80003800000 */
[----:B------:R-:W-:-:S13]  /*15330*/  ISETP.GE.AND P0, PT, R5, R21, PT ;  /* 0x000000150500720c */ /* 0x000fda0003f06270 */
[----:B------:R-:W-:Y:S05]  /*15340*/  @P0 BRA `(.L_x_7161) ;  /* 0x0000000000240947 */ /* 0x000fea0003800000 */
[----:B------:R-:W-:Y:S02]  /*15350*/  ULDC UR4, c[0x0][0xac8] ;  /* 0x0002b20000047ab9 */ /* 0x000fe40000000800 */
[----:B------:R-:W-:Y:S02]  /*15360*/  ISETP.GE.AND P2, PT, R16, UR4, PT ;  /* 0x0000000410007c0c */ /* 0x000fe4000bf46270 */
[----:B------:R-:W-:-:S11]  /*15370*/  ISETP.GE.AND P3, PT, R23, UR4, PT ;  /* 0x0000000417007c0c */ /* 0x000fd6000bf66270 */
[CC--:B----4-:R-:W-:Y:S02]  /*15380*/  @!P2 LEA R6, P0, R16.reuse, R14.reuse, 0x1 ;  /* 0x0000000e1006a211 */ /* 0x0d0fe400078008ff */
[C---:B------:R-:W-:Y:S02]  /*15390*/  @!P3 LEA R14, P1, R23.reuse, R14, 0x1 ;  /* 0x0000000e170eb211 */ /* 0x040fe400078208ff */
[-C--:B---3--:R-:W-:Y:S02]  /*153a0*/  @!P2 LEA.HI.X R7, R16, R3.reuse, R17, 0x1, P0 ;  /* 0x000000031007a211 */ /* 0x088fe400000f0c11 */
[----:B------:R-:W-:-:S03]  /*153b0*/  @!P3 LEA.HI.X R15, R23, R3, R22, 0x1, P1 ;  /* 0x00000003170fb211 */ /* 0x000fc600008f0c16 */
[----:B------:R3:W-:Y:S04]  /*153c0*/  @!P2 ST.E.128 desc[UR42][R6.64], RZ ;  /* 0x000000ff0600a985 */ /* 0x0007e8000c101d2a */
[----:B------:R3:W-:Y:S02]  /*153d0*/  @!P3 ST.E.128 desc[UR42][R14.64], RZ ;  /* 0x000000ff0e00b985 */ /* 0x0007e4000c101d2a */
.L_x_7161:
[----:B------:R-:W-:Y:S05]  /*153e0*/  BSYNC B1 ;  /* 0x0000000000017941 */ /* 0x000fea0003800000 */
.L_x_7160:
[----:B------:R-:W-:-:S03]  /*153f0*/  UMOV UR4, 0xffffffff ;  /* 0xffffffff00047882 */ /* 0x000fc60000000000 */
[----:B------:R-:W-:Y:S05]  /*15400*/  BRA.DIV UR4, `(.L_x_7162) ;  /* 0x0000008e04cc7947 */ /* 0x000fea000b800000 */
[----:B---3--:R3:W0:Y:S04]  /*15410*/  SHFL.IDX PT, R3, R2, 0x1, 0x181f ;  /* 0x00381f0002037f89 */ /* 0x00862800000e0000 */
[----:B----4-:R3:W4:Y:S02]  /*15420*/  SHFL.IDX PT, R14, R0, 0x1, 0x181f ;  /* 0x00381f00000e7f89 */ /* 0x01072400000e0000 */
.L_x_7387:
[----:B------:R-:W-:Y:S01]  /*15430*/  IADD3 R4, R5, 0x20, RZ ;  /* 0x0000002005047810 */ /* 0x000fe20007ffe0ff */
[----:B------:R-:W-:Y:S03]  /*15440*/  BSSY B1, `(.L_x_7163) ;  /* 0x000000c000017945 */ /* 0x000fe60003800000 */
[----:B------:R-:W-:-:S13]  /*15450*/  ISETP.GE.AND P0, PT, R4, R21, PT ;  /* 0x000000150400720c */ /* 0x000fda0003f06270 */
[----:B------:R-:W-:Y:S05]  /*15460*/  @P0 BRA `(.L_x_7164) ;  /* 0x0000000000240947 */ /* 0x000fea0003800000 */
[----:B------:R-:W-:Y:S02]  /*15470*/  ULDC UR4, c[0x0][0xac8] ;  /* 0x0002b20000047ab9 */ /* 0x000fe40000000800 */
[----:B------:R-:W-:Y:S02]  /*15480*/  ISETP.GE.AND P2, PT, R16, UR4, PT ;  /* 0x0000000410007c0c */ /* 0x000fe4000bf46270 */
[----:B------:R-:W-:-:S11]  /*15490*/  ISETP.GE.AND P3, PT, R23, UR4, PT ;  /* 0x0000000417007c0c */ /* 0x000fd6000bf66270 */
[CC--:B----4-:R-:W-:Y:S02]  /*154a0*/  @!P2 LEA R6, P0, R16.reuse, R14.reuse, 0x1 ;  /* 0x0000000e1006a211 */ /* 0x0d0fe400078008ff */
[C---:B------:R-:W-:Y:S02]  /*154b0*/  @!P3 LEA R14, P1, R23.reuse, R14, 0x1 ;  /* 0x0000000e170eb211 */ /* 0x040fe400078208ff */
[-C--:B0-----:R-:W-:Y:S02]  /*154c0*/  @!P2 LEA.HI.X R7, R16, R3.reuse, R17, 0x1, P0 ;  /* 0x000000031007a211 */ /* 0x081fe400000f0c11 */
[----:B------:R-:W-:-:S03]  /*154d0*/  @!P3 LEA.HI.X R15, R23, R3, R22, 0x1, P1 ;  /* 0x00000003170fb211 */ /* 0x000fc600008f0c16 */
[----:B------:R0:W-:Y:S04]  /*154e0*/  @!P2 ST.E.128 desc[UR42][R6.64], RZ ;  /* 0x000000ff0600a985 */ /* 0x0001e8000c101d2a */
[----:B------:R0:W-:Y:S02]  /*154f0*/  @!P3 ST.E.128 desc[UR42][R14.64], RZ ;  /* 0x000000ff0e00b985 */ /* 0x0001e4000c101d2a */
.L_x_7164:
[----:B------:R-:W-:Y:S05]  /*15500*/  BSYNC B1 ;  /* 0x0000000000017941 */ /* 0x000fea0003800000 */
.L_x_7163:
[----:B------:R-:W-:-:S03]  /*15510*/  UMOV UR4, 0xffffffff ;  /* 0xffffffff00047882 */ /* 0x000fc60000000000 */
[----:B------:R-:W-:Y:S05]  /*15520*/  BRA.DIV UR4, `(.L_x_7165) ;  /* 0x0000008e04cc7947 */ /* 0x000fea000b800000 */
[----:B0-----:R0:W0:Y:S04]  /*15530*/  SHFL.IDX PT, R3, R2, 0x2, 0x181f ;  /* 0x00581f0002037f89 */ /* 0x00102800000e0000 */
[----:B----4-:R4:W0:Y:S02]  /*15540*/  SHFL.IDX PT, R14, R0, 0x2, 0x181f ;  /* 0x00581f00000e7f89 */ /* 0x01082400000e0000 */
.L_x_7391:
[----:B------:R-:W-:Y:S01]  /*15550*/  VIADD R4, R5, 0x40 ;  /* 0x0000004005047836 */ /* 0x000fe20000000000 */
[----:B------:R-:W-:Y:S04]  /*15560*/  BSSY B1, `(.L_x_7166) ;  /* 0x000000c000017945 */ /* 0x000fe80003800000 */
[----:B------:R-:W-:-:S13]  /*15570*/  ISETP.GE.AND P0, PT, R4, R21, PT ;  /* 0x000000150400720c */ /* 0x000fda0003f06270 */
[----:B------:R-:W-:Y:S05]  /*15580*/  @P0 BRA `(.L_x_7167) ;  /* 0x0000000000240947 */ /* 0x000fea0003800000 */
[----:B------:R-:W-:Y:S02]  /*15590*/  ULDC UR4, c[0x0][0xac8] ;  /* 0x0002b20000047ab9 */ /* 0x000fe40000000800 */
[----:B------:R-:W-:Y:S02]  /*155a0*/  ISETP.GE.AND P2, PT, R16, UR4, PT ;  /* 0x0000000410007c0c */ /* 0x000fe4000bf46270 */
[----:B------:R-:W-:-:S11]  /*155b0*/  ISETP.GE.AND P3, PT, R23, UR4, PT ;  /* 0x0000000417007c0c */ /* 0x000fd6000bf66270 */
[CC--:B0-----:R-:W-:Y:S02]  /*155c0*/  @!P2 LEA R6, P0, R16.reuse, R14.reuse, 0x1 ;  /* 0x0000000e1006a211 */ /* 0x0c1fe400078008ff */
[C---:B------:R-:W-:Y:S02]  /*155d0*/  @!P3 LEA R14, P1, R23.reuse, R14, 0x1 ;  /* 0x0000000e170eb211 */ /* 0x040fe400078208ff */
[-C--:B------:R-:W-:Y:S02]  /*155e0*/  @!P2 LEA.HI.X R7, R16, R3.reuse, R17, 0x1, P0 ;  /* 0x000000031007a211 */ /* 0x080fe400000f0c11 */
[----:B------:R-:W-:-:S03]  /*155f0*/  @!P3 LEA.HI.X R15, R23, R3, R22, 0x1, P1 ;  /* 0x00000003170fb211 */ /* 0x000fc600008f0c16 */
[----:B------:R0:W-:Y:S04]  /*15600*/  @!P2 ST.E.128 desc[UR42][R6.64], RZ ;  /* 0x000000ff0600a985 */ /* 0x0001e8000c101d2a */
[----:B------:R0:W-:Y:S02]  /*15610*/  @!P3 ST.E.128 desc[UR42][R14.64], RZ ;  /* 0x000000ff0e00b985 */ /* 0x0001e4000c101d2a */
.L_x_7167:
[----:B------:R-:W-:Y:S05]  /*15620*/  BSYNC B1 ;  /* 0x0000000000017941 */ /* 0x000fea0003800000 */
.L_x_7166:
[----:B------:R-:W-:-:S03]  /*15630*/  UMOV UR4, 0xffffffff ;  /* 0xffffffff00047882 */ /* 0x000fc60000000000 */
[----:B------:R-:W-:Y:S05]  /*15640*/  BRA.DIV UR4, `(.L_x_7168) ;  /* 0x0000008e04cc7947 */ /* 0x000fea000b800000 */
[----:B0-----:R0:W0:Y:S04]  /*15650*/  SHFL.IDX PT, R3, R2, 0x3, 0x181f ;  /* 0x00781f0002037f89 */ /* 0x00102800000e0000 */
[----:B------:R0:W0:Y:S02]  /*15660*/  SHFL.IDX PT, R14, R0, 0x3, 0x181f ;  /* 0x00781f00000e7f89 */ /* 0x00002400000e0000 */
.L_x_7395:
[----:B0-234-:R-:W-:-:S05]  /*15670*/  VIADD R0, R5, 0x60 ;  /* 0x0000006005007836 */ /* 0x01dfca0000000000 */
[----:B------:R-:W-:-:S13]  /*15680*/  ISETP.GE.AND P0, PT, R0, R21, PT ;  /* 0x000000150000720c */ /* 0x000fda0003f06270 */
[----:B------:R-:W-:Y:S05]  /*15690*/  @P0 BRA `(.L_x_7151) ;  /* 0x0000000000240947 */ /* 0x000fea0003800000 */
[----:B------:R-:W-:Y:S02]  /*156a0*/  ULDC UR4, c[0x0][0xac8] ;  /* 0x0002b20000047ab9 */ /* 0x000fe40000000800 */
[----:B------:R-:W-:Y:S02]  /*156b0*/  ISETP.GE.AND P2, PT, R16, UR4, PT ;  /* 0x0000000410007c0c */ /* 0x000fe4000bf46270 */
[----:B------:R-:W-:-:S11]  /*156c0*/  ISETP.GE.AND P3, PT, R23, UR4, PT ;  /* 0x0000000417007c0c */ /* 0x000fd6000bf66270 */
[CC--:B------:R-:W-:Y:S02]  /*156d0*/  @!P2 LEA R4, P0, R16.reuse, R14.reuse, 0x1 ;  /* 0x0000000e1004a211 */ /* 0x0c0fe400078008ff */
[C---:B------:R-:W-:Y:S02]  /*156e0*/  @!P3 LEA R14, P1, R23.reuse, R14, 0x1 ;  /* 0x0000000e170eb211 */ /* 0x040fe400078208ff */
[-C--:B------:R-:W-:Y:S02]  /*156f0*/  @!P2 LEA.HI.X R5, R16, R3.reuse, R17, 0x1, P0 ;  /* 0x000000031005a211 */ /* 0x080fe400000f0c11 */
[----:B------:R-:W-:-:S03]  /*15700*/  @!P3 LEA.HI.X R15, R23, R3, R22, 0x1, P1 ;  /* 0x00000003170fb211 */ /* 0x000fc600008f0c16 */
[----:B------:R3:W-:Y:S04]  /*15710*/  @!P2 ST.E.128 desc[UR42][R4.64], RZ ;  /* 0x000000ff0400a985 */ /* 0x0007e8000c101d2a */
[----:B------:R3:W-:Y:S02]  /*15720*/  @!P3 ST.E.128 desc[UR42][R14.64], RZ ;  /* 0x000000ff0e00b985 */ /* 0x0007e4000c101d2a */
.L_x_7151:
[----:B------:R-:W-:Y:S05]  /*15730*/  BSYNC B0 ;  /* 0x0000000000007941 */ /* 0x000fea0003800000 */
.L_x_7137:
[----:B------:R-:W-:Y:S02]  /*15740*/  ULDC UR4, c[0x0][0xc3c] ;  /* 0x00030f0000047ab9 */ /* 0x000fe40000000800 */
[----:B-1----:R-:W-:-:S13]  /*15750*/  ISETP.GE.AND P0, PT, R31, UR4, PT ;  /* 0x000000041f007c0c */ /* 0x002fda000bf06270 */
[----:B------:R-:W-:Y:S05]  /*15760*/  @!P0 BRA `(.L_x_7169) ;  /* 0xfffffeb800ac8947 */ /* 0x000fea000383ffff */
[----:B------:R-:W-:Y:S05]  /*15770*/  BRA `(.L_x_6960) ;  /* 0x0000006c00c47947 */ /* 0x000fea0003800000 */
.L_x_6958:
        /* <DEDUP_REMOVED lines=16> */
.L_x_7170:
        /* <DEDUP_REMOVED lines=43> */
.L_x_7174:
[----:B------:R-:W0:Y:S01]  /*15b30*/  LDC R2, c[0x0][0xc3c] ;  /* 0x00030f00ff027b82 */ /* 0x000e220000000800 */
[----:B------:R-:W-:Y:S01]  /*15b40*/  UIADD3 UR4, UR4, 0x1f, URZ ;  /* 0x0000001f04047890 */ /* 0x000fe2000fffe03f */
[----:B------:R-:W-:Y:S02]  /*15b50*/  ULDC UR7, c[0x0][0xc3c] ;  /* 0x00030f0000077ab9 */ /* 0x000fe40000000800 */
[----:B------:R-:W-:-:S03]  /*15b60*/  MOV R19, UR7 ;  /* 0x0000000700137c02 */ /* 0x000fc60008000f00 */
        /* <DEDUP_REMOVED lines=33> */
.L_x_7172:
        /* <DEDUP_REMOVED lines=18> */
.L_x_7175:
        /* <DEDUP_REMOVED lines=58> */
.L_x_7173:
[----:B------:R-:W-:Y:S01]  /*16240*/  IMAD.MOV.U32 R17, RZ, RZ, RZ ;  /* 0x000000ffff117224 */ /* 0x000fe200078e00ff */
[----:B------:R-:W-:Y:S01]  /*16250*/  MOV R18, RZ ;  /* 0x000000ff00127202 */ /* 0x000fe20000000f00 */
[----:B------:R-:W-:-:S07]  /*16260*/  IMAD.U32 R16, RZ, RZ, UR6 ;  /* 0x00000006ff107e24 */ /* 0x000fce000f8e00ff */
.L_x_7176:
[----:B------:R-:W-:-:S13]  /*16270*/  ISETP.NE.AND P0, PT, R7, RZ, PT ;  /* 0x000000ff0700720c */ /* 0x000fda0003f05270 */
[----:B------:R-:W0:Y:S01]  /*16280*/  @!P0 S2R R3, SR_CgaCtaId ;  /* 0x0000000000038919 */ /* 0x000e220000008800 */
[----:B------:R-:W-:-:S04]  /*16290*/  @!P0 MOV R2, 0x400 ;  /* 0x0000040000028802 */ /* 0x000fc80000000f00 */
[----:B0-----:R-:W-:-:S05]  /*162a0*/  @!P0 LEA R2, R3, R2, 0x18 ;  /* 0x0000000203028211 */ /* 0x001fca00078ec0ff */
[----:B------:R0:W-:Y:S01]  /*162b0*/  @!P0 STS.128 [R2+0x288d0], R16 ;  /* 0x0288d01002008388 */ /* 0x0001e20000000c00 */
[----:B------:R-:W-:Y:S06]  /*162c0*/  BAR.ARV 0x5, 0x180 ;  /* 0x0146000000007b1d */ /* 0x000fec0000002000 */
.L_x_7171:
[----:B------:R2:W-:Y:S01]  /*162d0*/  STL [R1+0x24], RZ ;  /* 0x000024ff01007387 */ /* 0x0005e20000100800 */
[----:B------:R-:W-:Y:S01]  /*162e0*/  ULDC UR4, c[0x0][0xc3c] ;  /* 0x00030f0000047ab9 */ /* 0x000fe20000000800 */
[----:B------:R-:W-:Y:S01]  /*162f0*/  IMAD.MOV.U32 R28, RZ, RZ, 0x1 ;  /* 0x00000001ff1c7424 */ /* 0x000fe200078e00ff */
[----:B-1----:R-:W-:Y:S01]  /*16300*/  ISETP.GE.AND P0, PT, R19, UR4, PT ;  /* 0x0000000413007c0c */ /* 0x002fe2000bf06270 */
[----:B------:R-:W-:-:S12]  /*16310*/  IMAD.MOV.U32 R25, RZ, RZ, RZ ;  /* 0x000000ffff197224 */ /* 0x000fd800078e00ff */
[----:B--2---:R-:W-:Y:S05]  /*16320*/  @P0 BRA `(.L_x_7177) ;  /* 0x0000005c00fc0947 */ /* 0x004fea0003800000 */
[----:B------:R-:W1:Y:S01]  /*16330*/  S2UR UR5, SR_CgaCtaId ;  /* 0x00000000000579c3 */ /* 0x000e620000008800 */
[C---:B------:R-:W-:Y:S01]  /*16340*/  SHF.L.U32 R31, R0.reuse, 0x3, RZ ;  /* 0x00000003001f7819 */ /* 0x040fe200000006ff */
[----:B------:R-:W-:Y:S01]  /*16350*/  UMOV UR4, 0x400 ;  /* 0x0000040000047882 */ /* 0x000fe20000000000 */
[----:B0-----:R-:W-:Y:S01]  /*16360*/  LOP3.LUT R2, R0, 0x7f, RZ, 0xc0, !PT ;  /* 0x0000007f00027812 */ /* 0x001fe200078ec0ff */
[----:B------:R0:W-:Y:S01]  /*16370*/  STL [R1+0x24], RZ ;  /* 0x000024ff01007387 */ /* 0x0001e20000100800 */
[C---:B------:R-:W-:Y:S01]  /*16380*/  LOP3.LUT R3, R31.reuse, 0x1f8, RZ, 0xc0, !PT ;  /* 0x000001f81f037812 */ /* 0x040fe200078ec0ff */
[----:B------:R-:W-:Y:S01]  /*16390*/  BSSY B8, `(.L_x_7177) ;  /* 0x00005f8000087945 */ /* 0x000fe20003800000 */
[----:B------:R-:W-:Y:S01]  /*163a0*/  LOP3.LUT R31, R31, 0x38, RZ, 0xc0, !PT ;  /* 0x000000381f1f7812 */ /* 0x000fe200078ec0ff */
[----:B------:R-:W-:Y:S01]  /*163b0*/  IMAD.SHL.U32 R35, R2, 0x8, RZ ;  /* 0x0000000802237824 */ /* 0x000fe200078e00ff */
[----:B------:R-:W-:Y:S01]  /*163c0*/  LOP3.LUT R2, R3, 0x38, R0, 0x78, !PT ;  /* 0x0000003803027812 */ /* 0x000fe200078e7800 */
[----:B------:R-:W-:Y:S01]  /*163d0*/  IMAD.MOV.U32 R29, RZ, RZ, 0x1 ;  /* 0x00000001ff1d7424 */ /* 0x000fe200078e00ff */
[----:B------:R-:W-:Y:S01]  /*163e0*/  MOV R27, RZ ;  /* 0x000000ff001b7202 */ /* 0x000fe20000000f00 */
[----:B------:R-:W-:Y:S01]  /*163f0*/  IMAD.MOV.U32 R25, RZ, RZ, RZ ;  /* 0x000000ffff197224 */ /* 0x000fe200078e00ff */
[----:B------:R-:W-:Y:S01]  /*16400*/  LOP3.LUT R35, R2, 0x200, R35, 0xf8, !PT ;  /* 0x0000020002237812 */ /* 0x000fe200078ef823 */
[----:B------:R-:W-:Y:S01]  /*16410*/  ULOP3.LUT UR38, UR36, 0x2, URZ, 0xfc, !UPT ;  /* 0x0000000224267892 */ /* 0x000fe2000f8efc3f */
[----:B------:R-:W-:Y:S01]  /*16420*/  MOV R28, 0x1 ;  /* 0x00000001001c7802 */ /* 0x000fe20000000f00 */
[----:B------:R-:W-:Y:S01]  /*16430*/  ULDC.64 UR40, c[0x0][0x198] ;  /* 0x0000660000287ab9 */ /* 0x000fe20000000a00 */
[----:B------:R-:W-:Y:S01]  /*16440*/  LOP3.LUT R30, R31, 0x40, RZ, 0xfc, !PT ;  /* 0x000000401f1e7812 */ /* 0x000fe200078efcff */
[----:B------:R-:W-:Y:S01]  /*16450*/  ULDC UR37, c[0x0][0xc] ;  /* 0x0000030000257ab9 */ /* 0x000fe20000000800 */
[----:B-1----:R-:W-:-:S06]  /*16460*/  ULEA UR4, UR5, UR4, 0x18 ;  /* 0x0000000405047291 */ /* 0x002fcc000f8ec03f */
[----:B------:R-:W-:-:S04]  /*16470*/  IMAD.U32 R22, RZ, RZ, UR4 ;  /* 0x00000004ff167e24 */ /* 0x000fc8000f8e00ff */
[----:B------:R-:W-:-:S05]  /*16480*/  IMAD R0, R35, 0x2, R22 ;  /* 0x0000000223007824 */ /* 0x000fca00078e0216 */
[----:B------:R0:W-:Y:S02]  /*16490*/  STL [R1+0x8], R0 ;  /* 0x0000080001007387 */ /* 0x0001e40000100800 */
.L_x_7278:
[----:B------:R-:W1:Y:S02]  /*164a0*/  LDC.64 R2, c[0x0][0xc88] ;  /* 0x00032200ff027b82 */ /* 0x000e640000000a00 */
[----:B-1----:R-:W-:-:S05]  /*164b0*/  IMAD.WIDE R2, R19, 0x4, R2 ;  /* 0x0000000413027825 */ /* 0x002fca00078e0202 */
[----:B0-----:R-:W0:Y:S01]  /*164c0*/  LDG.E R33, desc[UR42][R2.64] ;  /* 0x0000002a02217981 */ /* 0x001e22000c1e1900 */
[----:B------:R-:W-:Y:S05]  /*164d0*/  YIELD ;  /* 0x0000000000007946 */ /* 0x000fea0003800000 */
[----:B------:R-:W-:Y:S01]  /*164e0*/  ULDC.64 UR4, c[0x0][0xa28] ;  /* 0x00028a0000047ab9 */ /* 0x000fe20000000a00 */
[----:B------:R-:W-:Y:S01]  /*164f0*/  IMAD.MOV.U32 R11, RZ, RZ, RZ ;  /* 0x000000ffff0b7224 */ /* 0x000fe200078e00ff */
[----:B------:R-:W-:Y:S01]  /*16500*/  ISETP.NE.U32.AND P0, PT, RZ, UR4, PT ;  /* 0x00000004ff007c0c */ /* 0x000fe2000bf05070 */
[----:B------:R-:W-:Y:S01]  /*16510*/  IMAD.MOV.U32 R6, RZ, RZ, RZ ;  /* 0x000000ffff067224 */ /* 0x000fe200078e00ff */
[----:B------:R-:W-:Y:S01]  /*16520*/  ULDC.64 UR8, c[0x0][0xa18] ;  /* 0x0002860000087ab9 */ /* 0x000fe20000000a00 */
[----:B------:R-:W-:Y:S01]  /*16530*/  ULDC.64 UR6, c[0x0][0xa10] ;  /* 0x0002840000067ab9 */ /* 0x000fe20000000a00 */
[----:B------:R-:W-:-:S02]  /*16540*/  ISETP.NE.AND.EX P0, PT, RZ, UR5, PT, P0 ;  /* 0x00000005ff007c0c */ /* 0x000fc4000bf05300 */
[----:B0-----:R-:W-:-:S11]  /*16550*/  SHF.R.S32.HI R0, RZ, 0x1f, R33 ;  /* 0x0000001fff007819 */ /* 0x001fd60000011421 */
[C---:B------:R-:W-:Y:S02]  /*16560*/  @P0 LEA R2, P1, R33.reuse, UR4, 0x2 ;  /* 0x0000000421020c11 */ /* 0x040fe4000f8210ff */
[C---:B------:R-:W-:Y:S01]  /*16570*/  SHF.L.U32 R23, R33.reuse, 0x2, RZ ;  /* 0x0000000221177819 */ /* 0x040fe200000006ff */
[----:B------:R0:W-:Y:S01]  /*16580*/  STL [R1+0x18], R0 ;  /* 0x0000180001007387 */ /* 0x0001e20000100800 */
[----:B------:R-:W-:Y:S01]  /*16590*/  @P0 LEA.HI.X R3, R33, UR5, R0, 0x2, P1 ;  /* 0x0000000521030c11 */ /* 0x000fe200088f1400 */
[----:B------:R-:W-:-:S04]  /*165a0*/  ULDC.64 UR4, c[0x0][0xa00] ;  /* 0x0002800000047ab9 */ /* 0x000fc80000000a00 */
[----:B--2---:R1:W2:Y:S01]  /*165b0*/  @P0 LDG.E R11, desc[UR42][R2.64] ;  /* 0x0000002a020b0981 */ /* 0x0042a2000c1e1900 */
[----:B------:R-:W-:Y:S02]  /*165c0*/  ISETP.NE.U32.AND P0, PT, RZ, UR4, PT ;  /* 0x00000004ff007c0c */ /* 0x000fe4000bf05070 */
[----:B------:R-:W-:Y:S01]  /*165d0*/  SHF.L.U64.HI R24, R33, 0x2, R0 ;  /* 0x0000000221187819 */ /* 0x000fe20000010200 */
[----:B0-----:R-:W-:Y:S01]  /*165e0*/  IMAD.MOV.U32 R0, RZ, RZ, RZ ;  /* 0x000000ffff007224 */ /* 0x001fe200078e00ff */
[----:B------:R-:W-:Y:S02]  /*165f0*/  ISETP.NE.AND.EX P0, PT, RZ, UR5, PT, P0 ;  /* 0x00000005ff007c0c */ /* 0x000fe4000bf05300 */
[----:B------:R-:W-:Y:S02]  /*16600*/  ISETP.NE.U32.AND P1, PT, RZ, UR8, PT ;  /* 0x00000008ff007c0c */ /* 0x000fe4000bf25070 */
[----:B------:R-:W-:Y:S02]  /*16610*/  ISETP.NE.U32.AND P2, PT, RZ, UR6, PT ;  /* 0x00000006ff007c0c */ /* 0x000fe4000bf45070 */
[----:B-1----:R-:W-:-:S02]  /*16620*/  IADD3 R2, P3, R23, UR4, RZ ;  /* 0x0000000417027c10 */ /* 0x002fc4000ff7e0ff */
[----:B------:R-:W-:Y:S02]  /*16630*/  ISETP.NE.AND.EX P1, PT, RZ, UR9, PT, P1 ;  /* 0x00000009ff007c0c */ /* 0x000fe4000bf25310 */
[C---:B------:R-:W-:Y:S02]  /*16640*/  IADD3.X R3, R24.reuse, UR5, RZ, P3, !PT ;  /* 0x0000000518037c10 */ /* 0x040fe40009ffe4ff */
[----:B------:R-:W-:Y:S02]  /*16650*/  ISETP.NE.AND.EX P2, PT, RZ, UR7, PT, P2 ;  /* 0x00000007ff007c0c */ /* 0x000fe4000bf45320 */
[----:B------:R-:W-:Y:S01]  /*16660*/  IADD3 R4, P4, R23, UR6, RZ ;  /* 0x0000000617047c10 */ /* 0x000fe2000ff9e0ff */
[----:B------:R-:W3:Y:S01]  /*16670*/  @P0 LDG.E R6, desc[UR42][R2.64] ;  /* 0x0000002a02060981 */ /* 0x000ee2000c1e1900 */
[----:B------:R-:W-:Y:S02]  /*16680*/  ULDC UR4, c[0x0][0x288] ;  /* 0x0000a20000047ab9 */ /* 0x000fe40000000800 */
[----:B------:R-:W-:Y:S01]  /*16690*/  MOV R8, UR4 ;  /* 0x0000000400087c02 */ /* 0x000fe20008000f00 */
[----:B------:R-:W-:Y:S01]  /*166a0*/  ULDC.64 UR4, c[0x0][0x418] ;  /* 0x0001060000047ab9 */ /* 0x000fe20000000a00 */
[----:B------:R-:W-:-:S05]  /*166b0*/  IADD3.X R5, R24, UR7, RZ, P4, !PT ;  /* 0x0000000718057c10 */ /* 0x000fca000a7fe4ff */
[----:B------:R-:W5:Y:S04]  /*166c0*/  @P2 LDG.E R0, desc[UR42][R4.64] ;  /* 0x0000002a04002981 */ /* 0x000f68000c1e1900 */
[----:B---3--:R0:W-:Y:S02]  /*166d0*/  STL [R1+0xc], R6 ;  /* 0x00000c0601007387 */ /* 0x0081e40000100800 */
[----:B0-----:R-:W-:-:S04]  /*166e0*/  @P1 IADD3 R6, P3, R23, UR8, RZ ;  /* 0x0000000817061c10 */ /* 0x001fc8000ff7e0ff */
[----:B------:R-:W-:-:S05]  /*166f0*/  @P1 IADD3.X R7, R24, UR9, RZ, P3, !PT ;  /* 0x0000000918071c10 */ /* 0x000fca0009ffe4ff */
[----:B------:R0:W3:Y:S01]  /*16700*/  @P1 LDG.E R8, desc[UR42][R6.64] ;  /* 0x0000002a06081981 */ /* 0x0000e2000c1e1900 */
[----:B------:R-:W-:-:S03]  /*16710*/  UISETP.NE.U32.AND UP0, UPT, UR4, URZ, UPT ;  /* 0x0000003f0400728c */ /* 0x000fc6000bf05070 */
[----:B------:R-:W-:Y:S01]  /*16720*/  ULDC UR4, c[0x0][0x424] ;  /* 0x0001090000047ab9 */ /* 0x000fe20000000800 */
[----:B------:R-:W-:-:S03]  /*16730*/  UISETP.NE.AND.EX UP0, UPT, UR5, URZ, UPT, UP0 ;  /* 0x0000003f0500728c */ /* 0x000fc6000bf05300 */
[----:B------:R-:W-:Y:S01]  /*16740*/  ULDC UR5, c[0x0][0x2f0] ;  /* 0x0000bc0000057ab9 */ /* 0x000fe20000000800 */
[----:B------:R-:W-:-:S04]  /*16750*/  USEL UR4, UR4, 0x1, UP0 ;  /* 0x0000000104047887 */ /* 0x000fc80008000000 */
[----:B------:R-:W-:Y:S01]  /*16760*/  UIMAD UR4, UR4, UR5, URZ ;  /* 0x00000005040472a4 */ /* 0x000fe2000f8e023f */
[----:B--2---:R-:W-:Y:S02]  /*16770*/  STL [R1], R11 ;  /* 0x0000000b01007387 */ /* 0x004fe40000100800 */
[----:B------:R-:W-:Y:S02]  /*16780*/  ULDC UR5, c[0x0][0x348] ;  /* 0x0000d20000057ab9 */ /* 0x000fe40000000800 */
[----:B0-----:R-:W-:Y:S01]  /*16790*/  IMAD.U32 R6, RZ, RZ, UR5 ;  /* 0x00000005ff067e24 */ /* 0x001fe2000f8e00ff */
[----:B---3--:R0:W-:Y:S02]  /*167a0*/  STL [R1+0x20], R8 ;  /* 0x0000200801007387 */ /* 0x0081e40000100800 */
[----:B0-----:R-:W-:Y:S01]  /*167b0*/  IMAD.U32 R8, RZ, RZ, UR4 ;  /* 0x00000004ff087e24 */ /* 0x001fe2000f8e00ff */
[----:B------:R-:W-:Y:S06]  /*167c0*/  @P1 BRA `(.L_x_7178) ;  /* 0x0000000000141947 */ /* 0x000fec0003800000 */
[----:B------:R-:W-:Y:S05]  /*167d0*/  @!P0 BRA `(.L_x_7178) ;  /* 0x0000000000108947 */ /* 0x000fea0003800000 */
[----:B------:R-:W2:Y:S04]  /*167e0*/  LDG.E R10, desc[UR42][R2.64] ;  /* 0x0000002a020a7981 */ /* 0x000ea8000c1e1900 */
[----:B------:R-:W2:Y:S02]  /*167f0*/  LDG.E R7, desc[UR42][R2.64+0x4] ;  /* 0x0000042a02077981 */ /* 0x000ea4000c1e1900 */
[----:B--2---:R-:W-:-:S05]  /*16800*/  IADD3 R2, -R10, R7, RZ ;  /* 0x000000070a027210 */ /* 0x004fca0007ffe1ff */
[----:B------:R0:W-:Y:S02]  /*16810*/  STL [R1+0x20], R2 ;  /* 0x0000200201007387 */ /* 0x0001e40000100800 */
.L_x_7178:
        /* <DEDUP_REMOVED lines=14> */
.L_x_7179:
        /* <DEDUP_REMOVED lines=9> */
.L_x_7180:
[----:B0-----:R-:W2:Y:S04]  /*16990*/  @P2 LDG.E R3, desc[UR42][R4.64] ;  /* 0x0000002a04032981 */ /* 0x001ea8000c1e1900 */
[----:B------:R0:W2:Y:S01]  /*169a0*/  @P2 LDG.E R2, desc[UR42][R4.64+0x4] ;  /* 0x0000042a04022981 */ /* 0x0000a2000c1e1900 */
[----:B-----5:R-:W-:Y:S01]  /*169b0*/  IMAD.IADD R8, R8, 0x1, -R11 ;  /* 0x0000000108087824 */ /* 0x020fe200078e0a0b */
[----:B------:R-:W-:Y:S01]  /*169c0*/  BSSY B0, `(.L_x_7181) ;  /* 0x0000029000007945 */ /* 0x000fe20003800000 */
[----:B------:R-:W-:Y:S02]  /*169d0*/  LOP3.LUT R37, R7, 0xff, RZ, 0xc0, !PT ;  /* 0x000000ff07257812 */ /* 0x000fe400078ec0ff */
[----:B0-----:R-:W-:Y:S02]  /*169e0*/  SHF.R.U32.HI R5, RZ, 0x10, R7 ;  /* 0x00000010ff057819 */ /* 0x001fe40000011607 */
[----:B--2---:R-:W-:-:S05]  /*169f0*/  @P2 IADD3 R6, -R3, R2, RZ ;  /* 0x0000000203062210 */ /* 0x004fca0007ffe1ff */
[----:B------:R-:W-:-:S05]  /*16a00*/  IMAD.IADD R36, R8, 0x1, R6 ;  /* 0x0000000108247824 */ /* 0x000fca00078e0206 */
[C---:B------:R-:W-:Y:S02]  /*16a10*/  ISETP.GE.AND P1, PT, R36.reuse, 0x1, PT ;  /* 0x000000012400780c */ /* 0x040fe40003f26270 */
[----:B------:R-:W-:-:S04]  /*16a20*/  IADD3 R2, R36, 0x7f, RZ ;  /* 0x0000007f24027810 */ /* 0x000fc80007ffe0ff */
[----:B------:R-:W-:-:S04]  /*16a30*/  SHF.R.S32.HI R3, RZ, 0x1f, R2 ;  /* 0x0000001fff037819 */ /* 0x000fc80000011402 */
[----:B------:R-:W-:Y:S01]  /*16a40*/  LEA.HI R3, R3, R2, RZ, 0x7 ;  /* 0x0000000203037211 */ /* 0x000fe200078f38ff */
[----:B------:R-:W-:-:S03]  /*16a50*/  IMAD.MOV.U32 R2, RZ, RZ, RZ ;  /* 0x000000ffff027224 */ /* 0x000fc600078e00ff */
[----:B------:R-:W-:Y:S01]  /*16a60*/  SHF.R.S32.HI R4, RZ, 0x7, R3 ;  /* 0x00000007ff047819 */ /* 0x000fe20000011403 */
        /* <DEDUP_REMOVED lines=30> */
.L_x_7182:
[----:B------:R-:W-:Y:S05]  /*16c50*/  BSYNC B0 ;  /* 0x0000000000007941 */ /* 0x000fea0003800000 */
.L_x_7181:
[-C--:B------:R-:W-:Y:S01]  /*16c60*/  IMAD R7, R37, R2.reuse, RZ ;  /* 0x0000000225077224 */ /* 0x080fe200078e02ff */
[----:B------:R-:W-:Y:S04]  /*16c70*/  BSSY B0, `(.L_x_7183) ;  /* 0x0000114000007945 */ /* 0x000fe80003800000 */
[C---:B------:R-:W-:Y:S01]  /*16c80*/  VIADDMNMX R3, R7.reuse, R2, R4, PT ;  /* 0x0000000207037246 */ /* 0x040fe20003800104 */
[----:B------:R-:W-:-:S03]  /*16c90*/  IMAD R7, R7, 0x80, -R8 ;  /* 0x0000008007077824 */ /* 0x000fc600078e0a08 */
[----:B------:R-:W-:Y:S02]  /*16ca0*/  LEA R3, R3, -R8, 0x7 ;  /* 0x8000000803037211 */ /* 0x000fe400078e38ff */
[----:B------:R-:W-:Y:S02]  /*16cb0*/  VIMNMX R7, RZ, R7, !PT ;  /* 0x00000007ff077248 */ /* 0x000fe40007fe0100 */
[----:B------:R-:W-:Y:S02]  /*16cc0*/  VIMNMX R2, R3, R6, PT ;  /* 0x0000000603027248 */ /* 0x000fe40003fe0100 */
[----:B------:R-:W-:Y:S02]  /*16cd0*/  SHF.R.U32.HI R6, RZ, 0x7, R7 ;  /* 0x00000007ff067819 */ /* 0x000fe40000011607 */
[----:B------:R-:W-:-:S13]  /*16ce0*/  ISETP.GT.AND P0, PT, R2, R7, PT ;  /* 0x000000070200720c */ /* 0x000fda0003f04270 */
        /* <DEDUP_REMOVED lines=15> */
.L_x_7398:
[----:B-1----:R-:W-:Y:S02]  /*16de0*/  ISETP.NE.AND P0, PT, R14, RZ, PT ;  /* 0x000000ff0e00720c */ /* 0x002fe40003f05270 */
[----:B------:R-:W-:-:S11]  /*16df0*/  PLOP3.LUT P6, PT, PT, PT, PT, 0x8, 0x0 ;  /* 0x000000000000781c */ /* 0x000fd60003fce170 */
[----:B------:R-:W-:Y:S05]  /*16e00*/  @P0 BRA `(.L_x_7186) ;  /* 0x00000000000c0947 */ /* 0x000fea0003800000 */
[----:B------:R-:W-:-:S03]  /*16e10*/  UMOV UR4, 0xffffffff ;  /* 0xffffffff00047882 */ /* 0x000fc60000000000 */
[----:B------:R-:W-:Y:S05]  /*16e20*/  BRA.DIV UR4, `(.L_x_7187) ;  /* 0x0000007a04507947 */ /* 0x000fea000b800000 */
[----:B------:R-:W-:-:S13]  /*16e30*/  ELECT P6, URZ, PT ;  /* 0x00000000003f782f */ /* 0x000fda00038c0000 */
.L_x_7186:
        /* <DEDUP_REMOVED lines=9> */
.L_x_7401:
[----:B------:R-:W-:Y:S05]  /*16ed0*/  BSYNC B1 ;  /* 0x0000000000017941 */ /* 0x000fea0003800000 */
.L_x_7188:
        /* <DEDUP_REMOVED lines=10> */
.L_x_7402:
[----:B------:R-:W-:Y:S05]  /*16f80*/  BSYNC B2 ;  /* 0x0000000000027941 */ /* 0x000fea0003800000 */
.L_x_7192:
[----:B------:R-:W-:Y:S04]  /*16f90*/  BSSY B2, `(.L_x_7194) ;  /* 0x0000009000027945 */ /* 0x000fe80003800000 */
[----:B------:R-:W-:Y:S05]  /*16fa0*/  @P2 BRA `(.L_x_7195) ;  /* 0x00000000001c2947 */ /* 0x000fea0003800000 */
[----:B------:R-:W2:Y:S01]  /*16fb0*/  S2R R8, SR_TID.X ;  /* 0x0000000000087919 */ /* 0x000ea20000002100 */
[----:B0-----:R-:W-:-:S04]  /*16fc0*/  MOV R7, 0x8000 ;  /* 0x0000800000077802 */ /* 0x001fc80000000f00 */
[----:B------:R3:W-:Y:S01]  /*16fd0*/  SYNCS.ARRIVE.TRANS64 RZ, [R10+URZ+0x28890], R7 ;  /* 0x028890070aff79a7 */ /* 0x0007e2000800003f */
[----:B--2---:R-:W-:-:S04]  /*16fe0*/  LOP3.LUT R8, R8, 0x1f, RZ, 0xc0, !PT ;  /* 0x0000001f08087812 */ /* 0x004fc800078ec0ff */
[----:B------:R-:W-:-:S13]  /*16ff0*/  ISETP.NE.AND P0, PT, R8, RZ, PT ;  /* 0x000000ff0800720c */ /* 0x000fda0003f05270 */
[----:B---3--:R-:W-:Y:S05]  /*17000*/  @!P0 BRA `(.L_x_7195) ;  /* 0x0000000000048947 */ /* 0x008fea0003800000 */
[----:B------:R-:W-:Y:S01]  /*17010*/  BPT.TRAP 0x1 ;  /* 0x000000040000795c */ /* 0x000fe20000300000 */
.L_x_7195:
[----:B------:R-:W-:Y:S05]  /*17020*/  BSYNC B2 ;  /* 0x0000000000027941 */ /* 0x000fea0003800000 */
.L_x_7194:
[----:B------:R-:W-:Y:S01]  /*17030*/  IMAD.MOV.U32 R20, RZ, RZ, RZ ;  /* 0x000000ffff147224 */ /* 0x000fe200078e00ff */
[----:B------:R-:W-:Y:S01]  /*17040*/  UIADD3 UR4, UP0, UR40, 0x570, URZ ;  /* 0x0000057028047890 */ /* 0x000fe2000ff1e03f */
[----:B------:R-:W-:Y:S01]  /*17050*/  IMAD R8, R3, 0x80, R0 ;  /* 0x0000008003087824 */ /* 0x000fe200078e0200 */
[----:B------:R-:W-:Y:S01]  /*17060*/  PLOP3.LUT P0, PT, PT, PT, PT, 0x80, 0x0 ;  /* 0x000000000000781c */ /* 0x000fe20003f0f070 */
[C---:B0-----:R-:W-:Y:S01]  /*17070*/  IMAD R7, R27.reuse, 0x8000, R22 ;  /* 0x000080001b077824 */ /* 0x041fe200078e0216 */
[----:B------:R-:W-:Y:S01]  /*17080*/  R2UR UR10, R20 ;  /* 0x00000000140a72ca */ /* 0x000fe200000e0000 */
[----:B------:R-:W-:Y:S01]  /*17090*/  IMAD.SHL.U32 R13, R27, 0x4000, RZ ;  /* 0x000040001b0d7824 */ /* 0x000fe200078e00ff */
[----:B------:R-:W-:Y:S01]  /*170a0*/  IADD3 R8, R8, -0x80, RZ ;  /* 0xffffff8008087810 */ /* 0x000fe20007ffe0ff */
[----:B------:R-:W-:Y:S01]  /*170b0*/  VIADD R12, R7, 0x18400 ;  /* 0x00018400070c7836 */ /* 0x000fe20000000000 */
[----:B------:R-:W-:Y:S01]  /*170c0*/  IADD3 R11, R10, 0x28890, RZ ;  /* 0x000288900a0b7810 */ /* 0x000fe20007ffe0ff */
[----:B------:R-:W-:Y:S01]  /*170d0*/  UIADD3.X UR5, URZ, UR41, URZ, UP0, !UPT ;  /* 0x000000293f057290 */ /* 0x000fe200087fe43f */
[----:B------:R-:W-:Y:S01]  /*170e0*/  UMOV UR6, 0x0 ;  /* 0x0000000000067882 */ /* 0x000fe20000000000 */
[----:B------:R-:W-:-:S10]  /*170f0*/  UMOV UR7, 0x12f00000 ;  /* 0x12f0000000077882 */ /* 0x000fd40000000000 */
.L_x_7196:
        /* <DEDUP_REMOVED lines=16> */
.L_x_7197:
        /* <DEDUP_REMOVED lines=13> */
.L_x_7403:
[----:B------:R-:W-:Y:S05]  /*172d0*/  BSYNC B2 ;  /* 0x0000000000027941 */ /* 0x000fea0003800000 */
.L_x_7198:
        /* <DEDUP_REMOVED lines=11> */
.L_x_7201:
[----:B------:R-:W-:Y:S05]  /*17390*/  BSYNC B2 ;  /* 0x0000000000027941 */ /* 0x000fea0003800000 */
.L_x_7200:
[----:B------:R-:W-:Y:S01]  /*173a0*/  R2UR UR10, R20 ;  /* 0x00000000140a72ca */ /* 0x000fe200000e0000 */
[----:B------:R-:W-:Y:S01]  /*173b0*/  IMAD R13, R13, 0x2, R22 ;  /* 0x000000020d0d7824 */ /* 0x000fe200078e0216 */
[----:B------:R-:W-:Y:S01]  /*173c0*/  R2UR UR6, R14 ;  /* 0x000000000e0672ca */ /* 0x000fe200000e0000 */
[----:B------:R-:W-:Y:S01]  /*173d0*/  UIADD3 UR4, UP0, UR40, 0x670, URZ ;  /* 0x0000067028047890 */ /* 0x000fe2000ff1e03f */
[----:B------:R-:W-:Y:S01]  /*173e0*/  R2UR UR7, R15 ;  /* 0x000000000f0772ca */ /* 0x000fe200000e0000 */
[----:B01----:R-:W-:Y:S01]  /*173f0*/  VIADD R10, R10, 0x288b0 ;  /* 0x000288b00a0a7836 */ /* 0x003fe20000000000 */
[----:B------:R-:W-:Y:S01]  /*17400*/  PLOP3.LUT P0, PT, PT, PT, PT, 0x80, 0x0 ;  /* 0x000000000000781c */ /* 0x000fe20003f0f070 */
[----:B------:R-:W-:Y:S01]  /*17410*/  UIADD3.X UR5, URZ, UR41, URZ, UP0, !UPT ;  /* 0x000000293f057290 */ /* 0x000fe200087fe43f */
[----:B------:R-:W-:-:S11]  /*17420*/  IADD3 R7, R13, 0x400, RZ ;  /* 0x000004000d077810 */ /* 0x000fd60007ffe0ff */
.L_x_7202:
        /* <DEDUP_REMOVED lines=15> */
.L_x_7203:
        /* <DEDUP_REMOVED lines=10> */
.L_x_7191:
[----:B------:R-:W-:Y:S05]  /*175c0*/  BSYNC B1 ;  /* 0x0000000000017941 */ /* 0x000fea0003800000 */
.L_x_7190:
[----:B------:R-:W-:Y:S01]  /*175d0*/  IADD3 R11, R3, -0x2, RZ ;  /* 0xfffffffe030b7810 */ /* 0x000fe20007ffe0ff */
[----:B------:R-:W-:Y:S01]  /*175e0*/  VIADD R27, R27, 0x1 ;  /* 0x000000011b1b7836 */ /* 0x000fe20000000000 */
[----:B------:R-:W-:Y:S02]  /*175f0*/  PLOP3.LUT P0, PT, PT, PT, PT, 0x8, 0x0 ;  /* 0x000000000000781c */ /* 0x000fe40003f0e170 */
[----:B------:R-:W-:Y:S02]  /*17600*/  ISETP.GE.AND P3, PT, R11, R6, PT ;  /* 0x000000060b00720c */ /* 0x000fe40003f66270 */
[----:B------:R-:W-:-:S04]  /*17610*/  ISETP.NE.AND P2, PT, R27, 0x2, PT ;  /* 0x000000021b00780c */ /* 0x000fc80003f45270 */
[----:B------:R-:W-:Y:S02]  /*17620*/  SEL R8, RZ, 0x1, P2 ;  /* 0x00000001ff087807 */ /* 0x000fe40001000000 */
[----:B------:R-:W-:Y:S02]  /*17630*/  SEL R27, R27, RZ, P2 ;  /* 0x000000ff1b1b7207 */ /* 0x000fe40001000000 */
[----:B------:R-:W-:-:S03]  /*17640*/  LOP3.LUT R29, R29, R8, RZ, 0x3c, !PT ;  /* 0x000000081d1d7212 */ /* 0x000fc600078e3cff */
[----:B------:R-:W-:Y:S05]  /*17650*/  @!P3 BRA `(.L_x_7184) ;  /* 0x0000000400d4b947 */ /* 0x000fea0003800000 */
.L_x_7218:
        /* <DEDUP_REMOVED lines=11> */
.L_x_7404:
[----:B------:R-:W-:Y:S05]  /*17710*/  BSYNC B2 ;  /* 0x0000000000027941 */ /* 0x000fea0003800000 */
.L_x_7206:
        /* <DEDUP_REMOVED lines=9> */
.L_x_7209:
[----:B------:R-:W-:Y:S05]  /*177b0*/  BSYNC B2 ;  /* 0x0000000000027941 */ /* 0x000fea0003800000 */
.L_x_7208:
[----:B------:R-:W-:Y:S01]  /*177c0*/  MOV R14, RZ ;  /* 0x000000ff000e7202 */ /* 0x000fe20000000f00 */
[----:B------:R-:W-:Y:S01]  /*177d0*/  IMAD R8, R27, 0x8000, R22 ;  /* 0x000080001b087824 */ /* 0x000fe200078e0216 */
[----:B------:R-:W-:Y:S01]  /*177e0*/  UIADD3 UR4, UP0, UR40, 0x570, URZ ;  /* 0x0000057028047890 */ /* 0x000fe2000ff1e03f */
        /* <DEDUP_REMOVED lines=8> */
.L_x_7210:
        /* <DEDUP_REMOVED lines=16> */
.L_x_7211:
        /* <DEDUP_REMOVED lines=13> */
.L_x_7405:
[----:B------:R-:W-:Y:S05]  /*17a40*/  BSYNC B2 ;  /* 0x0000000000027941 */ /* 0x000fea0003800000 */
.L_x_7212:
        /* <DEDUP_REMOVED lines=11> */
.L_x_7215:
[----:B------:R-:W-:Y:S05]  /*17b00*/  BSYNC B2 ;  /* 0x0000000000027941 */ /* 0x000fea0003800000 */
.L_x_7214:
        /* <DEDUP_REMOVED lines=8> */
.L_x_7216:
        /* <DEDUP_REMOVED lines=15> */
.L_x_7217:
        /* <DEDUP_REMOVED lines=10> */
.L_x_7205:
[----:B------:R-:W-:Y:S05]  /*17d20*/  BSYNC B1 ;  /* 0x0000000000017941 */ /* 0x000fea0003800000 */
.L_x_7204:
[----:B------:R-:W-:Y:S01]  /*17d30*/  ISETP.GT.AND P3, PT, R11, R6, PT ;  /* 0x000000060b00720c */ /* 0x000fe20003f64270 */
[----:B------:R-:W-:Y:S02]  /*17d40*/  VIADD R27, R27, 0x1 ;  /* 0x000000011b1b7836 */ /* 0x000fe40000000000 */
[----:B------:R-:W-:-:S03]  /*17d50*/  VIADD R11, R11, 0xffffffff ;  /* 0xffffffff0b0b7836 */ /* 0x000fc60000000000 */
[----:B------:R-:W-:-:S04]  /*17d60*/  ISETP.NE.AND P2, PT, R27, 0x2, PT ;  /* 0x000000021b00780c */ /* 0x000fc80003f45270 */
[----:B------:R-:W-:Y:S02]  /*17d70*/  SEL R8, RZ, 0x1, P2 ;  /* 0x00000001ff087807 */ /* 0x000fe40001000000 */
[----:B------:R-:W-:Y:S02]  /*17d80*/  SEL R27, R27, RZ, P2 ;  /* 0x000000ff1b1b7207 */ /* 0x000fe40001000000 */
[----:B------:R-:W-:Y:S01]  /*17d90*/  LOP3.LUT R29, R29, R8, RZ, 0x3c, !PT ;  /* 0x000000081d1d7212 */ /* 0x000fe200078e3cff */
[----:B------:R-:W-:Y:S06]  /*17da0*/  @P3 BRA `(.L_x_7218) ;  /* 0xfffffff8002c3947 */ /* 0x000fec000383ffff */
.L_x_7184:
[----:B------:R-:W-:Y:S05]  /*17db0*/  BSYNC B0 ;  /* 0x0000000000007941 */ /* 0x000fea0003800000 */
.L_x_7183:
[----:B------:R-:W-:Y:S05]  /*17dc0*/  @!P0 WARPSYNC.ALL ;  /* 0x0000000000008948 */ /* 0x000fea0003800000 */
[----:B------:R-:W-:Y:S01]  /*17dd0*/  @!P0 BAR.SYNC.DEFER_BLOCKING 0xc, 0x180 ;  /* 0x0306000000008b1d */ /* 0x000fe20000010000 */
[----:B------:R-:W-:-:S05]  /*17de0*/  MOV R0, RZ ;  /* 0x000000ff00007202 */ /* 0x000fca0000000f00 */
[----:B------:R-:W-:Y:S04]  /*17df0*/  BSSY B0, `(.L_x_7219) ;  /* 0x000001e000007945 */ /* 0x000fe80003800000 */
[----:B------:R-:W-:Y:S05]  /*17e00*/  @!P1 BRA `(.L_x_7220) ;  /* 0x0000000000709947 */ /* 0x000fea0003800000 */
[----:B------:R-:W-:Y:S02]  /*17e10*/  ISETP.NE.AND P0, PT, R5, RZ, PT ;  /* 0x000000ff0500720c */ /* 0x000fe40003f05270 */
[----:B------:R-:W-:-:S11]  /*17e20*/  MOV R2, RZ ;  /* 0x000000ff00027202 */ /* 0x000fd60000000f00 */
[----:B------:R-:W1:Y:S02]  /*17e30*/  @!P0 LDC R5, c[0x0][0x9f0] ;  /* 0x00027c00ff058b82 */ /* 0x000e640000000800 */
[----:B-1----:R-:W-:-:S04]  /*17e40*/  IABS R0, R5 ;  /* 0x0000000500007213 */ /* 0x002fc80000000000 */
[----:B0-----:R-:W0:Y:S08]  /*17e50*/  I2F.RP R7, R0 ;  /* 0x0000000000077306 */ /* 0x001e300000209400 */
[----:B0-----:R-:W0:Y:S02]  /*17e60*/  MUFU.RCP R7, R7 ;  /* 0x0000000700077308 */ /* 0x001e240000001000 */
[----:B0-----:R-:W-:-:S06]  /*17e70*/  VIADD R8, R7, 0xffffffe ;  /* 0x0ffffffe07087836 */ /* 0x001fcc0000000000 */
[----:B------:R-:W0:Y:S02]  /*17e80*/  F2I.FTZ.U32.TRUNC.NTZ R3, R8 ;  /* 0x0000000800037305 */ /* 0x000e24000021f000 */
[----:B0-----:R-:W-:-:S04]  /*17e90*/  IMAD.MOV R9, RZ, RZ, -R3 ;  /* 0x000000ffff097224 */ /* 0x001fc800078e0a03 */
[----:B------:R-:W-:-:S04]  /*17ea0*/  IMAD R9, R9, R0, RZ ;  /* 0x0000000009097224 */ /* 0x000fc800078e02ff */
[----:B------:R-:W-:Y:S01]  /*17eb0*/  IMAD.HI.U32 R3, R3, R9, R2 ;  /* 0x0000000903037227 */ /* 0x000fe200078e0002 */
[----:B------:R-:W-:Y:S02]  /*17ec0*/  IADD3 R2, R4, -0x1, R5 ;  /* 0xffffffff04027810 */ /* 0x000fe40007ffe005 */
[-C--:B------:R-:W-:Y:S02]  /*17ed0*/  IABS R9, R5.reuse ;  /* 0x0000000500097213 */ /* 0x080fe40000000000 */
[----:B------:R-:W-:Y:S02]  /*17ee0*/  IABS R6, R2 ;  /* 0x0000000200067213 */ /* 0x000fe40000000000 */
[----:B------:R-:W-:Y:S01]  /*17ef0*/  LOP3.LUT R2, R2, R5, RZ, 0x3c, !PT ;  /* 0x0000000502027212 */ /* 0x000fe200078e3cff */
[----:B------:R-:W-:Y:S02]  /*17f00*/  IMAD.MOV R7, RZ, RZ, -R9 ;  /* 0x000000ffff077224 */ /* 0x000fe400078e0a09 */
        /* <DEDUP_REMOVED lines=12> */
.L_x_7220:
[----:B------:R-:W-:Y:S05]  /*17fd0*/  BSYNC B0 ;  /* 0x0000000000007941 */ /* 0x000fea0003800000 */
.L_x_7219:
[-C--:B------:R-:W-:Y:S01]  /*17fe0*/  IMAD R37, R37, R0.reuse, RZ ;  /* 0x0000000025257224 */ /* 0x080fe200078e02ff */
[----:B------:R-:W-:Y:S04]  /*17ff0*/  BSSY B7, `(.L_x_7221) ;  /* 0x000036f000077945 */ /* 0x000fe80003800000 */
[----:B------:R-:W-:-:S04]  /*18000*/  VIADDMNMX R2, R37, R0, R4, PT ;  /* 0x0000000025027246 */ /* 0x000fc80003800104 */
        /* <DEDUP_REMOVED lines=16> */
[----:B0-----:R-:W0:Y:S01]  /*18110*/  POPC R7, R4 ;  /* 0x0000000400077309 */ /* 0x001e220000000000 */
[----:B--2---:R-:W0:Y:S02]  /*18120*/  SHFL.IDX PT, R0, R3, R0, 0x1f ;  /* 0x00001f0003007589 */ /* 0x004e2400000e0000 */
[----:B0-----:R-:W-:Y:S01]  /*18130*/  IADD3 R16, R0, UR37, R7 ;  /* 0x0000002500107c10 */ /* 0x001fe2000fffe007 */
[----:B------:R-:W-:Y:S06]  /*18140*/  BRA `(.L_x_7223) ;  /* 0x0000003400647947 */ /* 0x000fec0003800000 */
.L_x_7222:
        /* <DEDUP_REMOVED lines=13> */
[----:B0-----:R-:W-:Y:S01]  /*18220*/  IMAD.U32 R7, RZ, RZ, UR9 ;  /* 0x00000009ff077e24 */ /* 0x001fe2000f8e00ff */
[----:B------:R-:W-:Y:S01]  /*18230*/  MOV R12, 0x1 ;  /* 0x00000001000c7802 */ /* 0x000fe20000000f00 */
[----:B------:R-:W-:-:S02]  /*18240*/  IMAD.U32 R11, RZ, RZ, UR5 ;  /* 0x00000005ff0b7e24 */ /* 0x000fc4000f8e00ff */
[----:B------:R-:W-:Y:S02]  /*18250*/  IMAD.MOV.U32 R8, RZ, RZ, 0x70 ;  /* 0x00000070ff087424 */ /* 0x000fe400078e00ff */
[----:B------:R-:W-:-:S07]  /*18260*/  IMAD.MOV.U32 R13, RZ, RZ, RZ ;  /* 0x000000ffff0d7224 */ /* 0x000fce00078e00ff */
[----:B------:R-:W-:-:S07]  /*18270*/  LEPC R20, `(.L_x_7225) ;  /* 0x000000001014794e */ /* 0x000fce0000000000 */
[----:B-1----:R-:W-:Y:S05]  /*18280*/  CALL.ABS.NOINC R2 ;  /* 0x0000000002007343 */ /* 0x002fea0003c00000 */
.L_x_7225:
[----:B------:R-:W-:Y:S05]  /*18290*/  BSYNC B6 ;  /* 0x0000000000067941 */ /* 0x000fea0003800000 */
.L_x_7224:
        /* <DEDUP_REMOVED lines=9> */
[----:B------:R-:W-:Y:S01]  /*18330*/  MOV R4, UR6 ;  /* 0x0000000600047c02 */ /* 0x000fe20008000f00 */
[----:B------:R-:W-:Y:S01]  /*18340*/  IMAD.U32 R5, RZ, RZ, UR7 ;  /* 0x00000007ff057e24 */ /* 0x000fe2000f8e00ff */
[----:B0-----:R-:W-:Y:S01]  /*18350*/  MOV R7, UR9 ;  /* 0x0000000900077c02 */ /* 0x001fe20008000f00 */
[----:B------:R-:W-:Y:S01]  /*18360*/  IMAD.U32 R6, RZ, RZ, UR8 ;  /* 0x00000008ff067e24 */ /* 0x000fe2000f8e00ff */
[----:B------:R-:W-:Y:S01]  /*18370*/  MOV R8, 0x70 ;  /* 0x0000007000087802 */ /* 0x000fe20000000f00 */
[----:B------:R-:W-:-:S02]  /*18380*/  IMAD.U32 R10, RZ, RZ, UR4 ;  /* 0x00000004ff0a7e24 */ /* 0x000fc4000f8e00ff */
[----:B------:R-:W-:Y:S02]  /*18390*/  IMAD.U32 R11, RZ, RZ, UR5 ;  /* 0x00000005ff0b7e24 */ /* 0x000fe4000f8e00ff */
[----:B------:R-:W-:Y:S02]  /*183a0*/  IMAD.MOV.U32 R12, RZ, RZ, 0x1 ;  /* 0x00000001ff0c7424 */ /* 0x000fe400078e00ff */
[----:B-1----:R-:W-:-:S07]  /*183b0*/  IMAD.MOV.U32 R13, RZ, RZ, RZ ;  /* 0x000000ffff0d7224 */ /* 0x002fce00078e00ff */
[----:B------:R-:W-:-:S07]  /*183c0*/  LEPC R20, `(.L_x_7228) ;  /* 0x000000001014794e */ /* 0x000fce0000000000 */
[----:B--2---:R-:W-:Y:S05]  /*183d0*/  CALL.ABS.NOINC R2 ;  /* 0x0000000002007343 */ /* 0x004fea0003c00000 */
.L_x_7228:
        /* <DEDUP_REMOVED lines=8> */
[----:B------:R-:W-:Y:S01]  /*18460*/  MOV R8, 0x70 ;  /* 0x0000007000087802 */ /* 0x000fe20000000f00 */
[----:B------:R-:W-:Y:S02]  /*18470*/  IMAD.U32 R10, RZ, RZ, UR8 ;  /* 0x00000008ff0a7e24 */ /* 0x000fe4000f8e00ff */
[----:B------:R-:W-:-:S02]  /*18480*/  IMAD.U32 R11, RZ, RZ, UR9 ;  /* 0x00000009ff0b7e24 */ /* 0x000fc4000f8e00ff */
[----:B------:R-:W-:Y:S02]  /*18490*/  IMAD.MOV.U32 R12, RZ, RZ, 0x1 ;  /* 0x00000001ff0c7424 */ /* 0x000fe400078e00ff */
[----:B0-----:R-:W-:-:S07]  /*184a0*/  IMAD.MOV.U32 R13, RZ, RZ, RZ ;  /* 0x000000ffff0d7224 */ /* 0x001fce00078e00ff */
[----:B------:R-:W-:-:S07]  /*184b0*/  LEPC R20, `(.L_x_7227) ;  /* 0x000000001014794e */ /* 0x000fce0000000000 */
[----:B-1----:R-:W-:Y:S05]  /*184c0*/  CALL.ABS.NOINC R2 ;  /* 0x0000000002007343 */ /* 0x002fea0003c00000 */
.L_x_7227:
[----:B------:R-:W-:Y:S05]  /*184d0*/  BSYNC B6 ;  /* 0x0000000000067941 */ /* 0x000fea0003800000 */
.L_x_7226:
[----:B------:R-:W2:Y:S01]  /*184e0*/  LDL R26, [R1+0x1c] ;  /* 0x00001c00011a7983 */ /* 0x000ea20000100800 */
[----:B------:R-:W-:Y:S01]  /*184f0*/  ULDC.64 UR4, c[0x0][0x9f8] ;  /* 0x00027e0000047ab9 */ /* 0x000fe20000000a00 */
[----:B------:R-:W1:Y:S01]  /*18500*/  LDC R0, c[0x0][0x430] ;  /* 0x00010c00ff007b82 */ /* 0x000e620000000800 */
[----:B------:R-:W-:Y:S01]  /*18510*/  ISETP.NE.U32.AND P0, PT, RZ, UR4, PT ;  /* 0x00000004ff007c0c */ /* 0x000fe2000bf05070 */
[----:B------:R-:W3:Y:S03]  /*18520*/  LDL R20, [R1] ;  /* 0x0000000001147983 */ /* 0x000ee60000100800 */
[----:B------:R-:W-:-:S13]  /*18530*/  ISETP.NE.AND.EX P0, PT, RZ, UR5, PT, P0 ;  /* 0x00000005ff007c0c */ /* 0x000fda000bf05300 */
[----:B------:R-:W-:Y:S01]  /*18540*/  @P0 IADD3 R2, P1, R23, UR4, RZ ;  /* 0x0000000417020c10 */ /* 0x000fe2000ff3e0ff */
[----:B------:R-:W4:Y:S01]  /*18550*/  S2R R21, SR_TID.X ;  /* 0x0000000000157919 */ /* 0x000f220000002100 */
[----:B------:R-:W-:Y:S02]  /*18560*/  ULDC UR4, c[0x0][0x2f4] ;  /* 0x0000bd0000047ab9 */ /* 0x000fe40000000800 */
[----:B------:R-:W-:-:S05]  /*18570*/  @P0 IADD3.X R3, R24, UR5, RZ, P1, !PT ;  /* 0x0000000518030c10 */ /* 0x000fca0008ffe4ff */
[----:B------:R0:W3:Y:S01]  /*18580*/  @P0 LDG.E R34, desc[UR42][R2.64] ;  /* 0x0000002a02220981 */ /* 0x0000e2000c1e1900 */
[----:B-1----:R-:W-:Y:S01]  /*18590*/  ISETP.NE.AND P1, PT, R0, 0x1, PT ;  /* 0x000000010000780c */ /* 0x002fe20003f25270 */
[----:B------:R-:W1:-:S12]  /*185a0*/  S2R R5, SR_TID.X ;  /* 0x0000000000057919 */ /* 0x000e580000002100 */
[----:B------:R-:W0:Y:S08]  /*185b0*/  @P1 LDC R4, c[0x0][0x434] ;  /* 0x00010d00ff041b82 */ /* 0x000e300000000800 */
[----:B------:R-:W0:Y:S01]  /*185c0*/  @P1 LDC R6, c[0x0][0x438] ;  /* 0x00010e00ff061b82 */ /* 0x000e220000000800 */
[----:B----4-:R-:W-:-:S04]  /*185d0*/  LOP3.LUT R21, R21, 0x7f, RZ, 0xc0, !PT ;  /* 0x0000007f15157812 */ /* 0x010fc800078ec0ff */
[----:B------:R-:W-:Y:S02]  /*185e0*/  SHF.R.U32.HI R21, RZ, 0x3, R21 ;  /* 0x00000003ff157819 */ /* 0x000fe40000011615 */
[----:B-1----:R-:W-:-:S04]  /*185f0*/  SHF.L.U32 R5, R5, 0x4, RZ ;  /* 0x0000000405057819 */ /* 0x002fc800000006ff */
[----:B------:R-:W-:Y:S02]  /*18600*/  LOP3.LUT R5, R5, 0x70, RZ, 0xc0, !PT ;  /* 0x0000007005057812 */ /* 0x000fe400078ec0ff */
[----:B------:R-:W-:Y:S01]  /*18610*/  LOP3.LUT R32, R32, 0xfffffffb, RZ, 0xc0, !PT ;  /* 0xfffffffb20207812 */ /* 0x000fe200078ec0ff */
[----:B------:R-:W-:Y:S01]  /*18620*/  UMOV UR5, 0xffffffff ;  /* 0xffffffff00057882 */ /* 0x000fe20000000000 */
[----:B--2---:R-:W-:-:S04]  /*18630*/  VIADD R26, R26, 0xffffffff ;  /* 0xffffffff1a1a7836 */ /* 0x004fc80000000000 */
[----:B------:R-:W-:-:S05]  /*18640*/  IMAD.SHL.U32 R8, R26, 0x80, RZ ;  /* 0x000000801a087824 */ /* 0x000fca00078e00ff */
[----:B------:R-:W-:-:S04]  /*18650*/  LOP3.LUT R5, R8, R21, R5, 0xfe, !PT ;  /* 0x0000001508057212 */ /* 0x000fc800078efe05 */
[C---:B------:R-:W-:Y:S02]  /*18660*/  ISETP.GE.AND P0, PT, R5.reuse, R36, PT ;  /* 0x000000240500720c */ /* 0x040fe40003f06270 */
[----:B---3--:R-:W-:-:S05]  /*18670*/  IADD3 R5, R5, R20, RZ ;  /* 0x0000001405057210 */ /* 0x008fca0007ffe0ff */
[----:B0-----:R-:W-:-:S04]  /*18680*/  @P1 IMAD.HI.U32 R7, R5, R4, RZ ;  /* 0x0000000405071227 */ /* 0x001fc800078e00ff */
[----:B------:R-:W-:Y:S01]  /*18690*/  IMAD.MOV.U32 R4, RZ, RZ, R5 ;  /* 0x000000ffff047224 */ /* 0x000fe200078e0005 */
[----:B------:R-:W-:Y:S01]  /*186a0*/  @P1 SHF.R.U32.HI R4, RZ, R6, R7 ;  /* 0x00000006ff041219 */ /* 0x000fe20000011607 */
[----:B------:R-:W0:Y:S01]  /*186b0*/  @!P0 LDC.64 R2, c[0x0][0x428] ;  /* 0x00010a00ff028b82 */ /* 0x000e220000000a00 */
[----:B------:R-:W-:-:S03]  /*186c0*/  SHF.R.S32.HI R9, RZ, 0x1f, R34 ;  /* 0x0000001fff097819 */ /* 0x000fc60000011422 */
[----:B------:R-:W-:-:S04]  /*186d0*/  IMAD.MOV R6, RZ, RZ, -R4 ;  /* 0x000000ffff067224 */ /* 0x000fc800078e0a04 */
[----:B------:R-:W-:Y:S01]  /*186e0*/  IMAD R0, R0, R6, R5 ;  /* 0x0000000600007224 */ /* 0x000fe200078e0205 */
[--C-:B------:R-:W-:Y:S01]  /*186f0*/  @!P0 SHF.R.S32.HI R5, RZ, 0x1f, R4.reuse ;  /* 0x0000001fff058819 */ /* 0x100fe20000011404 */
[----:B------:R-:W-:Y:S01]  /*18700*/  IMAD.U32 R7, RZ, RZ, UR38 ;  /* 0x00000026ff077e24 */ /* 0x000fe2000f8e00ff */
[----:B------:R1:W-:Y:S01]  /*18710*/  STL [R1+0x4], R9 ;  /* 0x0000040901007387 */ /* 0x0003e20000100800 */
[-C--:B0-----:R-:W-:Y:S02]  /*18720*/  @!P0 IMAD R6, R9, R2.reuse, RZ ;  /* 0x0000000209068224 */ /* 0x081fe400078e02ff */
[----:B------:R-:W-:-:S04]  /*18730*/  @!P0 IMAD.WIDE.U32 R4, R34, R2, R4 ;  /* 0x0000000222048225 */ /* 0x000fc800078e0004 */
[----:B------:R-:W-:Y:S02]  /*18740*/  @!P0 IMAD R6, R34, R3, R6 ;  /* 0x0000000322068224 */ /* 0x000fe400078e0206 */
[----:B------:R-:W0:Y:S03]  /*18750*/  @!P0 LDC.64 R2, c[0x0][0x418] ;  /* 0x00010600ff028b82 */ /* 0x000e260000000a00 */
[----:B------:R-:W-:Y:S02]  /*18760*/  @!P0 IADD3 R6, R5, R6, RZ ;  /* 0x0000000605068210 */ /* 0x000fe40007ffe0ff */
        /* <DEDUP_REMOVED lines=12> */
[----:B-1----:R-:W-:Y:S06]  /*18830*/  BRA.DIV UR5, `(.L_x_7229) ;  /* 0x0000006205507947 */ /* 0x002fec000b800000 */
.L_x_7408:
[----:B------:R-:W-:Y:S05]  /*18840*/  @!P2 BRA `(.L_x_7230) ;  /* 0x000000000004a947 */ /* 0x000fea0003800000 */
[----:B------:R-:W-:Y:S01]  /*18850*/  BPT.TRAP 0x1 ;  /* 0x000000040000795c */ /* 0x000fe20000300000 */
.L_x_7230:
[----:B------:R-:W-:Y:S01]  /*18860*/  SHF.R.S32.HI R5, RZ, 0x1f, R0 ;  /* 0x0000001fff057819 */ /* 0x000fe20000011400 */
[----:B------:R-:W-:Y:S01]  /*18870*/  ULDC.64 UR4, c[0x0][0x328] ;  /* 0x0000ca0000047ab9 */ /* 0x000fe20000000a00 */
[----:B------:R-:W-:Y:S01]  /*18880*/  ULDC.64 UR6, c[0x0][0x318] ;  /* 0x0000c60000067ab9 */ /* 0x000fe20000000a00 */
[----:B------:R-:W-:Y:S02]  /*18890*/  BSSY B0, `(.L_x_7231) ;  /* 0x0000014000007945 */ /* 0x000fe40003800000 */
        /* <DEDUP_REMOVED lines=19> */
.L_x_7409:
[----:B------:R-:W-:Y:S05]  /*189d0*/  BSYNC B0 ;  /* 0x0000000000007941 */ /* 0x000fea0003800000 */
.L_x_7231:
[----:B------:R-:W1:Y:S01]  /*189e0*/  S2R R9, SR_TID.X ;  /* 0x0000000000097919 */ /* 0x000e620000002100 */
[----:B------:R-:W-:Y:S01]  /*189f0*/  ULDC.64 UR4, c[0x0][0x300] ;  /* 0x0000c00000047ab9 */ /* 0x000fe20000000a00 */
[----:B------:R-:W-:Y:S01]  /*18a00*/  ULDC.64 UR6, c[0x0][0x2e8] ;  /* 0x0000ba0000067ab9 */ /* 0x000fe20000000a00 */
[----:B------:R-:W-:Y:S01]  /*18a10*/  IMAD R5, R5, UR4, RZ ;  /* 0x0000000405057c24 */ /* 0x000fe2000f8e02ff */
[----:B------:R-:W-:Y:S01]  /*18a20*/  LOP3.LUT P3, RZ, R32, 0x2, RZ, 0xc0, !PT ;  /* 0x0000000220ff7812 */ /* 0x000fe2000786c0ff */
[----:B0-----:R-:W-:Y:S01]  /*18a30*/  IMAD.WIDE.U32 R2, R0, UR4, RZ ;  /* 0x0000000400027c25 */ /* 0x001fe2000f8e00ff */
[----:B------:R-:W-:-:S03]  /*18a40*/  LOP3.LUT P2, RZ, R32, 0x1, RZ, 0xc0, !PT ;  /* 0x0000000120ff7812 */ /* 0x000fc6000784c0ff */
[----:B------:R-:W-:Y:S01]  /*18a50*/  IMAD R5, R0, UR5, R5 ;  /* 0x0000000500057c24 */ /* 0x000fe2000f8e0205 */
[----:B------:R-:W-:Y:S02]  /*18a60*/  ULDC.64 UR4, c[0x0][0x310] ;  /* 0x0000c40000047ab9 */ /* 0x000fe40000000a00 */
[----:B------:R-:W-:Y:S02]  /*18a70*/  IMAD R6, R6, UR4, RZ ;  /* 0x0000000406067c24 */ /* 0x000fe4000f8e02ff */
[----:B------:R-:W-:Y:S01]  /*18a80*/  IADD3 R3, R3, R5, RZ ;  /* 0x0000000503037210 */ /* 0x000fe20007ffe0ff */
[----:B------:R-:W-:Y:S02]  /*18a90*/  IMAD R5, R25, 0x4000, R35 ;  /* 0x0000400019057824 */ /* 0x000fe400078e0223 */
[C---:B------:R-:W-:Y:S02]  /*18aa0*/  IMAD R6, R4.reuse, UR5, R6 ;  /* 0x0000000504067c24 */ /* 0x040fe4000f8e0206 */
[----:B------:R-:W-:Y:S01]  /*18ab0*/  IMAD.WIDE.U32 R2, R4, UR4, R2 ;  /* 0x0000000404027c25 */ /* 0x000fe2000f8e0002 */
[----:B------:R-:W-:-:S03]  /*18ac0*/  ULDC.64 UR4, c[0x0][0x308] ;  /* 0x0000c20000047ab9 */ /* 0x000fc60000000a00 */
[----:B------:R-:W-:Y:S02]  /*18ad0*/  IMAD.IADD R3, R3, 0x1, R6 ;  /* 0x0000000103037824 */ /* 0x000fe400078e0206 */
[----:B------:R-:W-:Y:S01]  /*18ae0*/  IMAD.WIDE.U32 R2, R18, UR4, R2 ;  /* 0x0000000412027c25 */ /* 0x000fe2000f8e0002 */
[----:B------:R-:W-:-:S03]  /*18af0*/  UMOV UR4, 0xffffffff ;  /* 0xffffffff00047882 */ /* 0x000fc60000000000 */
[----:B------:R-:W-:Y:S01]  /*18b00*/  IMAD R0, R18, UR5, R3 ;  /* 0x0000000512007c24 */ /* 0x000fe2000f8e0203 */
[----:B-1----:R-:W-:Y:S02]  /*18b10*/  LOP3.LUT R9, R9, 0x7f, RZ, 0xc0, !PT ;  /* 0x0000007f09097812 */ /* 0x002fe400078ec0ff */
        /* <DEDUP_REMOVED lines=9> */
[----:B0-----:R-:W-:-:S04]  /*18bb0*/  @P0 LEA R3, P1, R31, R3, 0x1 ;  /* 0x000000031f030211 */ /* 0x001fc800078208ff */
[----:B-1----:R-:W-:-:S04]  /*18bc0*/  @P0 IADD3.X R2, RZ, R2, RZ, P1, !PT ;  /* 0x00000002ff020210 */ /* 0x002fc80000ffe4ff */
[----:B------:R-:W-:-:S04]  /*18bd0*/  @P0 LOP3.LUT R3, R3, R2, RZ, 0x3c, !PT ;  /* 0x0000000203030212 */ /* 0x000fc800078e3cff */
[----:B------:R-:W-:-:S04]  /*18be0*/  @P0 LOP3.LUT R2, R3, R2, RZ, 0x3c, !PT ;  /* 0x0000000203020212 */ /* 0x000fc800078e3cff */
[----:B------:R-:W-:-:S05]  /*18bf0*/  @P0 LOP3.LUT R3, R3, R2, RZ, 0x3c, !PT ;  /* 0x0000000203030212 */ /* 0x000fca00078e3cff */
[----:B------:R-:W-:Y:S01]  /*18c00*/  @!PT LDS RZ, [RZ] ;  /* 0x00000000fffff984 */ /* 0x000fe20000000800 */
        /* <DEDUP_REMOVED lines=70> */
.L_x_7427:
        /* <DEDUP_REMOVED lines=11> */
.L_x_7234:
        /* <DEDUP_REMOVED lines=11> */
.L_x_7235:
[----:B-1----:R1:W5:Y:S01]  /*191d0*/  LDL.LU R3, [R1+0xc] ;  /* 0x00000c0001037983 */ /* 0x0023620000300800 */
[----:B------:R1:W-:Y:S03]  /*191e0*/  SYNCS.ARRIVE.TRANS64.A1T0 RZ, [R7+URZ+0x28830], RZ ;  /* 0x028830ff07ff79a7 */ /* 0x0003e6000810003f */
[----:B0-----:R1:W5:Y:S02]  /*191f0*/  LDL.LU R4, [R1+0x18] ;  /* 0x0000180001047983 */ /* 0x0013640000300800 */
[----:B------:R-:W-:Y:S05]  /*19200*/  WARPSYNC.ALL ;  /* 0x0000000000007948 */ /* 0x000fea0003800000 */
[----:B------:R-:W-:Y:S01]  /*19210*/  ULDC.64 UR4, c[0x0][0x298] ;  /* 0x0000a60000047ab9 */ /* 0x000fe20000000a00 */
[----:B------:R-:W-:Y:S01]  /*19220*/  ULDC.64 UR6, c[0x0][0xa00] ;  /* 0x0002800000067ab9 */ /* 0x000fe20000000a00 */
[----:B------:R-:W-:Y:S01]  /*19230*/  VIADD R2, R22, 0x10400 ;  /* 0x0001040016027836 */ /* 0x000fe20000000000 */
[----:B------:R-:W-:Y:S01]  /*19240*/  BAR.SYNC.DEFER_BLOCKING 0x8, 0x180 ;  /* 0x0206000000007b1d */ /* 0x000fe20000010000 */
[----:B------:R-:W-:-:S03]  /*19250*/  ISETP.NE.U32.AND P0, PT, RZ, UR6, PT ;  /* 0x00000006ff007c0c */ /* 0x000fc6000bf05070 */
[----:B------:R-:W-:Y:S02]  /*19260*/  LOP3.LUT P1, RZ, R2, 0x3ff, RZ, 0xc0, !PT ;  /* 0x000003ff02ff7812 */ /* 0x000fe4000782c0ff */
[----:B------:R-:W-:Y:S01]  /*19270*/  ISETP.NE.AND.EX P0, PT, RZ, UR7, PT, P0 ;  /* 0x00000007ff007c0c */ /* 0x000fe2000bf05300 */
[----:B------:R-:W-:Y:S03]  /*19280*/  BSSY B6, `(.L_x_7236) ;  /* 0x000001c000067945 */ /* 0x000fe60003800000 */
[----:B------:R-:W-:Y:S02]  /*19290*/  SEL R33, R33, RZ, !P0 ;  /* 0x000000ff21217207 */ /* 0x000fe40004000000 */
[----:B-----5:R-:W-:Y:S02]  /*192a0*/  SHF.R.S32.HI R0, RZ, 0x1f, R3 ;  /* 0x0000001fff007819 */ /* 0x020fe40000011403 */
[----:B------:R-:W-:-:S03]  /*192b0*/  SEL R4, R4, RZ, !P0 ;  /* 0x000000ff04047207 */ /* 0x000fc60004000000 */
[----:B------:R-:W-:-:S04]  /*192c0*/  IMAD R0, R0, UR4, RZ ;  /* 0x0000000400007c24 */ /* 0x000fc8000f8e02ff */
[C---:B------:R-:W-:Y:S02]  /*192d0*/  IMAD R0, R3.reuse, UR5, R0 ;  /* 0x0000000503007c24 */ /* 0x040fe4000f8e0200 */
[----:B------:R-:W-:-:S05]  /*192e0*/  IMAD.WIDE.U32 R2, R3, UR4, RZ ;  /* 0x0000000403027c25 */ /* 0x000fca000f8e00ff */
[----:B------:R-:W-:Y:S01]  /*192f0*/  IADD3 R0, R3, R0, RZ ;  /* 0x0000000003007210 */ /* 0x000fe20007ffe0ff */
        /* <DEDUP_REMOVED lines=13> */
[----:B-1----:R-:W-:Y:S01]  /*193d0*/  IMAD.U32 R7, RZ, RZ, UR7 ;  /* 0x00000007ff077e24 */ /* 0x002fe2000f8e00ff */
[----:B------:R-:W-:Y:S01]  /*193e0*/  MOV R13, RZ ;  /* 0x000000ff000d7202 */ /* 0x000fe20000000f00 */
[----:B------:R-:W-:-:S02]  /*193f0*/  IMAD.U32 R10, RZ, RZ, UR8 ;  /* 0x00000008ff0a7e24 */ /* 0x000fc4000f8e00ff */
[----:B------:R-:W-:Y:S02]  /*19400*/  IMAD.MOV.U32 R8, RZ, RZ, 0x70 ;  /* 0x00000070ff087424 */ /* 0x000fe400078e00ff */
[----:B------:R-:W-:-:S07]  /*19410*/  IMAD.MOV.U32 R12, RZ, RZ, 0x1 ;  /* 0x00000001ff0c7424 */ /* 0x000fce00078e00ff */
[----:B------:R-:W-:-:S07]  /*19420*/  LEPC R20, `(.L_x_7237) ;  /* 0x000000001014794e */ /* 0x000fce0000000000 */
[----:B0-----:R-:W-:Y:S05]  /*19430*/  CALL.ABS.NOINC R2 ;  /* 0x0000000002007343 */ /* 0x001fea0003c00000 */
.L_x_7237:
[----:B------:R-:W-:Y:S05]  /*19440*/  BSYNC B6 ;  /* 0x0000000000067941 */ /* 0x000fea0003800000 */
.L_x_7236:
[----:B------:R-:W2:Y:S01]  /*19450*/  LDL.LU R20, [R1+0x18] ;  /* 0x0000180001147983 */ /* 0x000ea20000300800 */
[----:B------:R-:W-:Y:S01]  /*19460*/  ULDC.64 UR4, c[0x0][0x2d8] ;  /* 0x0000b60000047ab9 */ /* 0x000fe20000000a00 */
[----:B-1----:R-:W1:Y:S01]  /*19470*/  LDC R7, c[0x0][0x448] ;  /* 0x00011200ff077b82 */ /* 0x002e620000000800 */
[----:B------:R-:W3:Y:S01]  /*19480*/  S2R R6, SR_TID.X ;  /* 0x0000000000067919 */ /* 0x000ee20000002100 */
[----:B0-----:R-:W-:Y:S01]  /*19490*/  IMAD.SHL.U32 R4, R17, 0x80, RZ ;  /* 0x0000008011047824 */ /* 0x001fe200078e00ff */
[----:B------:R-:W-:Y:S01]  /*194a0*/  ULDC.64 UR6, c[0x0][0x280] ;  /* 0x0000a00000067ab9 */ /* 0x000fe20000000a00 */
[----:B------:R-:W4:Y:S04]  /*194b0*/  LDL.LU R21, [R1+0xc] ;  /* 0x00000c0001157983 */ /* 0x000f280000300800 */
[----:B------:R-:W4:Y:S04]  /*194c0*/  LDL.LU.64 R2, [R1+0x10] ;  /* 0x0000100001027983 */ /* 0x000f280000300a00 */
[----:B------:R0:W5:Y:S01]  /*194d0*/  LDL R9, [R1+0x8] ;  /* 0x0000080001097983 */ /* 0x0001620000100800 */
[----:B-1----:R-:W-:-:S13]  /*194e0*/  ISETP.NE.AND P0, PT, R7, 0x1, PT ;  /* 0x000000010700780c */ /* 0x002fda0003f05270 */
[----:B------:R-:W1:Y:S01]  /*194f0*/  @P0 LDC R5, c[0x0][0x44c] ;  /* 0x00011300ff050b82 */ /* 0x000e620000000800 */
        /* <DEDUP_REMOVED lines=8> */
[----:B---3--:R-:W-:Y:S01]  /*19580*/  SHF.L.U32 R6, R6, 0x4, RZ ;  /* 0x0000000406067819 */ /* 0x008fe200000006ff */
[----:B------:R-:W-:Y:S02]  /*19590*/  ULDC.64 UR4, c[0x0][0x2d0] ;  /* 0x0000b40000047ab9 */ /* 0x000fe40000000a00 */
[----:B------:R-:W-:Y:S02]  /*195a0*/  IMAD.IADD R3, R3, 0x1, R0 ;  /* 0x0000000103037824 */ /* 0x000fe400078e0200 */
[----:B------:R-:W3:Y:S01]  /*195b0*/  @P0 LDC R0, c[0x0][0x450] ;  /* 0x00011400ff000b82 */ /* 0x000ee20000000800 */
[----:B--2---:R-:W-:-:S04]  /*195c0*/  LOP3.LUT R20, R20, 0x7f, RZ, 0xc0, !PT ;  /* 0x0000007f14147812 */ /* 0x004fc800078ec0ff */
[----:B------:R-:W-:Y:S02]  /*195d0*/  SHF.R.U32.HI R10, RZ, 0x3, R20 ;  /* 0x00000003ff0a7819 */ /* 0x000fe40000011614 */
[----:B------:R0:W5:Y:S01]  /*195e0*/  LDL R20, [R1+0x20] ;  /* 0x0000200001147983 */ /* 0x0001620000100800 */
[----:B------:R-:W-:-:S04]  /*195f0*/  LOP3.LUT R6, R6, 0x70, RZ, 0xc0, !PT ;  /* 0x0000007006067812 */ /* 0x000fc800078ec0ff */
[----:B------:R-:W-:-:S05]  /*19600*/  LOP3.LUT R6, R4, R10, R6, 0xfe, !PT ;  /* 0x0000000a04067212 */ /* 0x000fca00078efe06 */
[----:B-1----:R-:W-:-:S04]  /*19610*/  @P0 IMAD.HI.U32 R8, R6, R5, RZ ;  /* 0x0000000506080227 */ /* 0x002fc800078e00ff */
[----:B------:R-:W-:Y:S01]  /*19620*/  IMAD.MOV.U32 R5, RZ, RZ, R6 ;  /* 0x000000ffff057224 */ /* 0x000fe200078e0006 */
[----:B---3--:R-:W-:-:S04]  /*19630*/  @P0 SHF.R.U32.HI R5, RZ, R0, R8 ;  /* 0x00000000ff050219 */ /* 0x008fc80000011608 */
[----:B------:R-:W-:-:S05]  /*19640*/  IADD3 R0, -R5, RZ, RZ ;  /* 0x000000ff05007210 */ /* 0x000fca0007ffe1ff */
[----:B------:R-:W-:Y:S01]  /*19650*/  IMAD R0, R7, R0, R6 ;  /* 0x0000000007007224 */ /* 0x000fe200078e0206 */
[----:B------:R-:W-:Y:S01]  /*19660*/  SHF.R.S32.HI R6, RZ, 0x1f, R5 ;  /* 0x0000001fff067819 */ /* 0x000fe20000011405 */
[----:B------:R-:W-:-:S04]  /*19670*/  IMAD.WIDE.U32 R2, R5, UR4, R2 ;  /* 0x0000000405027c25 */ /* 0x000fc8000f8e0002 */
[----:B------:R-:W-:-:S04]  /*19680*/  IMAD R6, R6, UR4, RZ ;  /* 0x0000000406067c24 */ /* 0x000fc8000f8e02ff */
[----:B------:R-:W-:Y:S01]  /*19690*/  IMAD R5, R5, UR5, R6 ;  /* 0x0000000505057c24 */ /* 0x000fe2000f8e0206 */
[----:B------:R-:W-:-:S03]  /*196a0*/  ULDC.64 UR4, c[0x0][0x2c8] ;  /* 0x0000b20000047ab9 */ /* 0x000fc60000000a00 */
[----:B------:R-:W-:Y:S01]  /*196b0*/  IMAD.IADD R3, R3, 0x1, R5 ;  /* 0x0000000103037824 */ /* 0x000fe200078e0205 */
[----:B------:R-:W-:-:S05]  /*196c0*/  SHF.R.S32.HI R5, RZ, 0x1f, R0 ;  /* 0x0000001fff057819 */ /* 0x000fca0000011400 */
[----:B------:R-:W-:Y:S02]  /*196d0*/  IMAD R5, R5, UR4, RZ ;  /* 0x0000000405057c24 */ /* 0x000fe4000f8e02ff */
[----:B------:R-:W-:Y:S01]  /*196e0*/  IMAD.WIDE.U32 R2, R0, UR4, R2 ;  /* 0x0000000400027c25 */ /* 0x000fe2000f8e0002 */
[----:B------:R-:W-:-:S03]  /*196f0*/  ULDC UR4, c[0x0][0x2b8] ;  /* 0x0000ae0000047ab9 */ /* 0x000fc60000000800 */
[----:B------:R-:W-:Y:S01]  /*19700*/  IMAD R5, R0, UR5, R5 ;  /* 0x0000000500057c24 */ /* 0x000fe2000f8e0205 */
[----:B------:R-:W-:-:S03]  /*19710*/  LEA R0, P2, R2, UR6, 0x1 ;  /* 0x0000000602007c11 */ /* 0x000fc6000f8408ff */
[----:B------:R-:W-:Y:S01]  /*19720*/  IMAD.IADD R5, R3, 0x1, R5 ;  /* 0x0000000103057824 */ /* 0x000fe200078e0205 */
[----:B------:R-:W-:Y:S02]  /*19730*/  ISETP.GE.AND P0, PT, R31, UR4, PT ;  /* 0x000000041f007c0c */ /* 0x000fe4000bf06270 */
[----:B------:R-:W-:Y:S01]  /*19740*/  ISETP.GE.AND P1, PT, R30, UR4, PT ;  /* 0x000000041e007c0c */ /* 0x000fe2000bf26270 */
[----:B------:R-:W-:Y:S01]  /*19750*/  UMOV UR4, 0xffffffff ;  /* 0xffffffff00047882 */ /* 0x000fe20000000000 */
[----:B------:R-:W-:Y:S02]  /*19760*/  LEA.HI.X R5, R2, UR7, R5, 0x1, P2 ;  /* 0x0000000702057c11 */ /* 0x000fe400090f0c05 */
[----:B0-----:R-:W-:Y:S09]  /*19770*/  BRA.DIV UR4, `(.L_x_7238) ;  /* 0x0000005e04947947 */ /* 0x001ff2000b800000 */
[----:B------:R-:W0:Y:S01]  /*19780*/  SHFL.IDX PT, R14, R0, RZ, 0x181f ;  /* 0x00181fff000e7589 */ /* 0x000e2200000e0000 */
[----:B-----5:R-:W-:Y:S01]  /*19790*/  IMAD R6, R20, R7, RZ ;  /* 0x0000000714067224 */ /* 0x020fe200078e02ff */
[----:B------:R-:W-:Y:S02]  /*197a0*/  IADD3 R4, R10, R4, RZ ;  /* 0x000000040a047210 */ /* 0x000fe40007ffe0ff */
[----:B------:R-:W1:Y:S02]  /*197b0*/  SHFL.IDX PT, R2, R5, RZ, 0x181f ;  /* 0x00181fff05027589 */ /* 0x000e6400000e0000 */
[C---:B------:R-:W-:Y:S02]  /*197c0*/  ISETP.GE.AND P3, PT, R4.reuse, R6, PT ;  /* 0x000000060400720c */ /* 0x040fe40003f66270 */
[----:B------:R-:W-:-:S11]  /*197d0*/  IADD3 R7, R4, 0x10, RZ ;  /* 0x0000001004077810 */ /* 0x000fd60007ffe0ff */
        /* <DEDUP_REMOVED lines=65> */
[----:B0-----:R1:W-:Y:S02]  /*19bf0*/  @!P3 LDGSTS.E.BYPASS.LTC128B.128 [R9+0x17400], desc[UR42][R2.64+0x80], !P1 ;  /* 0x174000800209bfae */ /* 0x0013e4000c901d6a */
.L_x_7444:
[----:B-1----:R-:W-:Y:S01]  /*19c00*/  IADD3 R3, R4, 0x70, RZ ;  /* 0x0000007004037810 */ /* 0x002fe20007ffe0ff */
[----:B------:R-:W-:Y:S03]  /*19c10*/  BSSY B0, `(.L_x_7239) ;  /* 0x000000a000007945 */ /* 0x000fe60003800000 */
        /* <DEDUP_REMOVED lines=9> */
.L_x_7240:
[----:B------:R-:W-:Y:S05]  /*19cb0*/  BSYNC B0 ;  /* 0x0000000000007941 */ /* 0x000fea0003800000 */
.L_x_7239:
[----:B------:R-:W-:Y:S01]  /*19cc0*/  NOP ;  /* 0x0000000000007918 */ /* 0x000fe20000000000 */
[----:B------:R-:W-:-:S13]  /*19cd0*/  PLOP3.LUT P0, PT, PT, PT, PT, 0x80, 0x0 ;  /* 0x000000000000781c */ /* 0x000fda0003f0f070 */
.L_x_7241:
        /* <DEDUP_REMOVED lines=10> */
[----:B------:R-:W-:-:S04]  /*19d80*/  LOP3.LUT R0, R0, 0xfffffffe, RZ, 0xc0, !PT ;  /* 0xfffffffe00007812 */ /* 0x000fc800078ec0ff */
[----:B------:R-:W-:-:S04]  /*19d90*/  IADD3 R0, R2, -R0, RZ ;  /* 0x8000000002007210 */ /* 0x000fc80007ffe0ff */
        /* <DEDUP_REMOVED lines=9> */
.L_x_7445:
[----:B------:R-:W-:Y:S05]  /*19e30*/  BSYNC B0 ;  /* 0x0000000000007941 */ /* 0x000fea0003800000 */
.L_x_7242:
        /* <DEDUP_REMOVED lines=8> */
.L_x_7258:
[----:B------:R-:W3:Y:S01]  /*19ec0*/  LDL R9, [R1] ;  /* 0x0000000001097983 */ /* 0x000ee20000100800 */
[----:B------:R-:W1:Y:S03]  /*19ed0*/  LDC R7, c[0x0][0x430] ;  /* 0x00010c00ff077b82 */ /* 0x000e660000000800 */
[----:B------:R-:W4:Y:S01]  /*19ee0*/  LDL R4, [R1+0x4] ;  /* 0x0000040001047983 */ /* 0x000f220000100800 */
[----:B------:R-:W-:Y:S05]  /*19ef0*/  YIELD ;  /* 0x0000000000007946 */ /* 0x000fea0003800000 */
[----:B0-----:R-:W0:Y:S01]  /*19f00*/  S2R R3, SR_TID.X ;  /* 0x0000000000037919 */ /* 0x001e220000002100 */
[----:B------:R-:W-:Y:S01]  /*19f10*/  ULDC.64 UR4, c[0x0][0x428] ;  /* 0x00010a0000047ab9 */ /* 0x000fe20000000a00 */
[----:B------:R-:W5:Y:S01]  /*19f20*/  S2R R0, SR_TID.X ;  /* 0x0000000000007919 */ /* 0x000f620000002100 */
[----:B-1----:R-:W-:-:S13]  /*19f30*/  ISETP.NE.AND P0, PT, R7, 0x1, PT ;  /* 0x000000010700780c */ /* 0x002fda0003f05270 */
[----:B------:R-:W1:Y:S01]  /*19f40*/  @P0 LDC R5, c[0x0][0x438] ;  /* 0x00010e00ff050b82 */ /* 0x000e620000000800 */
[----:B0-----:R-:W-:-:S04]  /*19f50*/  LOP3.LUT R3, R3, 0x7f, RZ, 0xc0, !PT ;  /* 0x0000007f03037812 */ /* 0x001fc800078ec0ff */
[----:B------:R-:W-:Y:S01]  /*19f60*/  SHF.R.U32.HI R8, RZ, 0x3, R3 ;  /* 0x00000003ff087819 */ /* 0x000fe20000011603 */
[----:B-----5:R-:W-:Y:S02]  /*19f70*/  IMAD.SHL.U32 R0, R0, 0x10, RZ ;  /* 0x0000001000007824 */ /* 0x020fe400078e00ff */
[----:B------:R-:W0:Y:S01]  /*19f80*/  @P0 LDC R3, c[0x0][0x434] ;  /* 0x00010d00ff030b82 */ /* 0x000e220000000800 */
[----:B------:R-:W-:Y:S02]  /*19f90*/  LEA R8, R6, R8, 0x7 ;  /* 0x0000000806087211 */ /* 0x000fe400078e38ff */
[----:B------:R-:W-:-:S04]  /*19fa0*/  LOP3.LUT R0, R0, 0x70, RZ, 0xc0, !PT ;  /* 0x0000007000007812 */ /* 0x000fc800078ec0ff */
[----:B---3--:R-:W-:-:S05]  /*19fb0*/  IADD3 R8, R0, R8, R9 ;  /* 0x0000000800087210 */ /* 0x008fca0007ffe009 */
[----:B0-----:R-:W-:-:S04]  /*19fc0*/  @P0 IMAD.HI.U32 R0, R8, R3, RZ ;  /* 0x0000000308000227 */ /* 0x001fc800078e00ff */
[----:B------:R-:W-:Y:S01]  /*19fd0*/  IMAD.MOV.U32 R9, RZ, RZ, R8 ;  /* 0x000000ffff097224 */ /* 0x000fe200078e0008 */
[----:B-1----:R-:W-:Y:S01]  /*19fe0*/  @P0 SHF.R.U32.HI R9, RZ, R5, R0 ;  /* 0x00000005ff090219 */ /* 0x002fe20000011600 */
[----:B----4-:R-:W-:-:S03]  /*19ff0*/  IMAD R5, R4, UR4, RZ ;  /* 0x0000000404057c24 */ /* 0x010fc6000f8e02ff */
[--C-:B------:R-:W-:Y:S01]  /*1a000*/  SHF.R.S32.HI R3, RZ, 0x1f, R9.reuse ;  /* 0x0000001fff037819 */ /* 0x100fe20000011409 */
[----:B------:R-:W-:Y:S02]  /*1a010*/  IMAD.MOV.U32 R2, RZ, RZ, R9 ;  /* 0x000000ffff027224 */ /* 0x000fe400078e0009 */
[C---:B------:R-:W-:Y:S02]  /*1a020*/  IMAD R5, R34.reuse, UR5, R5 ;  /* 0x0000000522057c24 */ /* 0x040fe4000f8e0205 */
[----:B------:R-:W-:Y:S01]  /*1a030*/  IMAD.WIDE.U32 R2, R34, UR4, R2 ;  /* 0x0000000422027c25 */ /* 0x000fe2000f8e0002 */
[----:B------:R-:W-:-:S04]  /*1a040*/  ULDC.64 UR4, c[0x0][0x418] ;  /* 0x0001060000047ab9 */ /* 0x000fc80000000a00 */
[----:B------:R-:W-:Y:S02]  /*1a050*/  IADD3 R3, R5, R3, RZ ;  /* 0x0000000305037210 */ /* 0x000fe40007ffe0ff */
[----:B------:R-:W-:-:S04]  /*1a060*/  LEA R4, P0, R2, UR4, 0x2 ;  /* 0x0000000402047c11 */ /* 0x000fc8000f8010ff */
[----:B------:R-:W-:-:S05]  /*1a070*/  LEA.HI.X R5, R2, UR5, R3, 0x2, P0 ;  /* 0x0000000502057c11 */ /* 0x000fca00080f1403 */
[----:B------:R0:W3:Y:S01]  /*1a080*/  LDG.E R0, desc[UR42][R4.64] ;  /* 0x0000002a04007981 */ /* 0x0000e2000c1e1900 */
[----:B------:R-:W-:Y:S01]  /*1a090*/  MOV R11, UR38 ;  /* 0x00000026000b7c02 */ /* 0x000fe20008000f00 */
[----:B------:R-:W-:Y:S02]  /*1a0a0*/  VIADD R25, R10, 0x1 ;  /* 0x000000010a197836 */ /* 0x000fe40000000000 */
[----:B------:R-:W-:Y:S01]  /*1a0b0*/  IMAD.MOV R2, RZ, RZ, -R9 ;  /* 0x000000ffff027224 */ /* 0x000fe200078e0a09 */
[----:B------:R-:W-:Y:S01]  /*1a0c0*/  ISETP.NE.AND P3, PT, R11, 0x3, PT ;  /* 0x000000030b00780c */ /* 0x000fe20003f65270 */
[----:B------:R-:W-:Y:S01]  /*1a0d0*/  IMAD.MOV.U32 R26, RZ, RZ, R6 ;  /* 0x000000ffff1a7224 */ /* 0x000fe200078e0006 */
[----:B------:R-:W-:Y:S01]  /*1a0e0*/  ISETP.NE.AND P0, PT, R25, 0x2, PT ;  /* 0x000000021900780c */ /* 0x000fe20003f05270 */
[----:B0-----:R-:W-:-:S03]  /*1a0f0*/  IMAD R4, R7, R2, R8 ;  /* 0x0000000207047224 */ /* 0x001fc600078e0208 */
[----:B------:R-:W-:Y:S02]  /*1a100*/  SEL R28, RZ, 0x1, P0 ;  /* 0x00000001ff1c7807 */ /* 0x000fe40000000000 */
[----:B------:R-:W-:Y:S02]  /*1a110*/  SEL R25, R25, RZ, P0 ;  /* 0x000000ff19197207 */ /* 0x000fe40000000000 */
[----:B------:R-:W-:Y:S02]  /*1a120*/  LOP3.LUT R28, R17, R28, RZ, 0x3c, !PT ;  /* 0x0000001c111c7212 */ /* 0x000fe400078e3cff */
[----:B---3--:R-:W-:Y:S01]  /*1a130*/  SHF.R.S32.HI R21, RZ, 0x1f, R0 ;  /* 0x0000001fff157819 */ /* 0x008fe20000011400 */
[----:B------:R-:W-:Y:S06]  /*1a140*/  @!P3 BRA `(.L_x_7246) ;  /* 0x000000000004b947 */ /* 0x000fec0003800000 */
[----:B------:R-:W-:Y:S01]  /*1a150*/  BPT.TRAP 0x1 ;  /* 0x000000040000795c */ /* 0x000fe20000300000 */
.L_x_7246:
[----:B------:R-:W-:Y:S01]  /*1a160*/  IMAD R6, R25, 0x8, R22 ;  /* 0x0000000819067824 */ /* 0x000fe200078e0216 */
[----:B------:R-:W-:Y:S01]  /*1a170*/  SHF.L.U32 R3, R28, 0x1f, RZ ;  /* 0x0000001f1c037819 */ /* 0x000fe200000006ff */
[----:B------:R-:W-:Y:S03]  /*1a180*/  BSSY B1, `(.L_x_7247) ;  /* 0x0000003000017945 */ /* 0x000fe60003800000 */
[----:B------:R-:W0:Y:S02]  /*1a190*/  SYNCS.PHASECHK.TRANS64.TRYWAIT P0, [R6+URZ+0x28840], R3 ;  /* 0x02884003060075a7 */ /* 0x000e24000800017f */
[----:B0-----:R-:W-:Y:S05]  /*1a1a0*/  @!P0 BRA `(.L_x_7248) ;  /* 0x0000005c009c8947 */ /* 0x001fea0003800000 */
.L_x_7446:
[----:B------:R-:W-:Y:S05]  /*1a1b0*/  BSYNC B1 ;  /* 0x0000000000017941 */ /* 0x000fea0003800000 */
.L_x_7247:
        /* <DEDUP_REMOVED lines=69> */
.L_x_7464:
[----:B-1----:R-:W-:-:S04]  /*1a610*/  IADD3 R2, P0, R2, R5, RZ ;  /* 0x0000000502027210 */ /* 0x002fc80007f1e0ff */
[----:B------:R-:W-:Y:S02]  /*1a620*/  IADD3.X R3, RZ, R9, RZ, P0, !PT ;  /* 0x00000009ff037210 */ /* 0x000fe400007fe4ff */
[----:B------:R-:W-:-:S03]  /*1a630*/  PLOP3.LUT P0, PT, PT, PT, PT, 0x80, 0x0 ;  /* 0x000000000000781c */ /* 0x000fc60003f0f070 */
[----:B------:R-:W-:Y:S01]  /*1a640*/  @!PT LDS RZ, [RZ] ;  /* 0x00000000fffff984 */ /* 0x000fe20000000800 */
[----:B------:R-:W-:Y:S01]  /*1a650*/  @!PT LDS RZ, [RZ] ;  /* 0x00000000fffff984 */ /* 0x000fe20000000800 */
[----:B------:R-:W-:Y:S01]  /*1a660*/  @!PT LDS RZ, [RZ] ;  /* 0x00000000fffff984 */ /* 0x000fe20000000800 */
[----:B------:R1:W-:Y:S04]  /*1a670*/  LDGSTS.E.BYPASS.LTC128B.128 [R8+0x1bc00], desc[UR42][R2.64], !P4 ;  /* 0x1bc0000002087fae */ /* 0x0003e8000e101d6a */
[----:B------:R1:W-:Y:S01]  /*1a680*/  LDGSTS.E.BYPASS.LTC128B.128 [R8+0x1fc00], desc[UR42][R2.64+0x80], !P3 ;  /* 0x1fc0008002087fae */ /* 0x0003e2000d901d6a */
[----:B------:R-:W-:-:S05]  /*1a690*/  NOP ;  /* 0x0000000000007918 */ /* 0x000fca0000000000 */
.L_x_7250:
        /* <DEDUP_REMOVED lines=11> */
.L_x_7251:
[----:B------:R1:W-:Y:S01]  /*1a750*/  SYNCS.ARRIVE.TRANS64.A1T0 RZ, [R6+URZ+0x28830], RZ ;  /* 0x028830ff06ff79a7 */ /* 0x0003e2000810003f */
[----:B------:R-:W-:Y:S05]  /*1a760*/  @!P4 BRA `(.L_x_7252) ;  /* 0x000000000004c947 */ /* 0x000fea0003800000 */
[----:B------:R-:W-:Y:S01]  /*1a770*/  BPT.TRAP 0x1 ;  /* 0x000000040000795c */ /* 0x000fe20000300000 */
.L_x_7252:
[----:B------:R-:W-:Y:S01]  /*1a780*/  SHF.L.U32 R3, R17, 0x1f, RZ ;  /* 0x0000001f11037819 */ /* 0x000fe200000006ff */
[----:B-1----:R-:W-:Y:S01]  /*1a790*/  IMAD R6, R10, 0x8, R22 ;  /* 0x000000080a067824 */ /* 0x002fe200078e0216 */
[----:B------:R-:W-:Y:S03]  /*1a7a0*/  BSSY B1, `(.L_x_7253) ;  /* 0x0000003000017945 */ /* 0x000fe60003800000 */
[----:B------:R-:W1:Y:S02]  /*1a7b0*/  SYNCS.PHASECHK.TRANS64.TRYWAIT P0, [R6+URZ+0x28860], R3 ;  /* 0x02886003060075a7 */ /* 0x000e64000800017f */
[----:B-1----:R-:W-:Y:S05]  /*1a7c0*/  @!P0 BRA `(.L_x_7254) ;  /* 0x0000006000748947 */ /* 0x002fea0003800000 */
.L_x_7465:
[----:B------:R-:W-:Y:S05]  /*1a7d0*/  BSYNC B1 ;  /* 0x0000000000017941 */ /* 0x000fea0003800000 */
.L_x_7253:
[----:B------:R-:W3:Y:S01]  /*1a7e0*/  S2R R2, SR_TID.X ;  /* 0x0000000000027919 */ /* 0x000ee20000002100 */
[----:B------:R-:W-:Y:S01]  /*1a7f0*/  UMOV UR4, 0xffffffff ;  /* 0xffffffff00047882 */ /* 0x000fe20000000000 */
[----:B------:R-:W-:Y:S01]  /*1a800*/  IMAD R8, R33, -0x80, R36 ;  /* 0xffffff8021087824 */ /* 0x000fe200078e0224 */
[----:B0-----:R-:W-:Y:S02]  /*1a810*/  LEA R7, R10, R35, 0xe ;  /* 0x000000230a077211 */ /* 0x001fe400078e70ff */
        /* <DEDUP_REMOVED lines=62> */
[----:B--2---:R0:W-:Y:S02]  /*1ac00*/  LDGSTS.E.BYPASS.LTC128B.128 [R7+0x7400], desc[UR42][R2.64+0x80], !P0 ;  /* 0x0740008002077fae */ /* 0x0041e4000c101d6a */
.L_x_7483:
        /* <DEDUP_REMOVED lines=27> */
.L_x_7256:
        /* <DEDUP_REMOVED lines=11> */
.L_x_7257:
[C---:B------:R-:W-:Y:S01]  /*1ae70*/  ISETP.GT.AND P0, PT, R26.reuse, R37, PT ;  /* 0x000000251a00720c */ /* 0x040fe20003f04270 */
[----:B------:R0:W-:Y:S01]  /*1ae80*/  SYNCS.ARRIVE.TRANS64.A1T0 RZ, [R6+URZ+0x28850], RZ ;  /* 0x028850ff06ff79a7 */ /* 0x0001e2000810003f */
[----:B------:R-:W-:Y:S01]  /*1ae90*/  MOV R10, R25 ;  /* 0x00000019000a7202 */ /* 0x000fe20000000f00 */
[----:B------:R-:W-:Y:S02]  /*1aea0*/  IMAD.MOV.U32 R17, RZ, RZ, R28 ;  /* 0x000000ffff117224 */ /* 0x000fe400078e001c */
[----:B------:R-:W-:Y:S02]  /*1aeb0*/  IMAD.MOV.U32 R33, RZ, RZ, R26 ;  /* 0x000000ffff217224 */ /* 0x000fe400078e001a */
[----:B0-----:R-:W-:-:S06]  /*1aec0*/  VIADD R6, R26, 0xffffffff ;  /* 0xffffffff1a067836 */ /* 0x001fcc0000000000 */
[----:B------:R-:W-:Y:S05]  /*1aed0*/  @P0 BRA `(.L_x_7258) ;  /* 0xffffffec00f80947 */ /* 0x000fea000383ffff */
.L_x_7245:
[----:B------:R-:W-:Y:S05]  /*1aee0*/  BSYNC B0 ;  /* 0x0000000000007941 */ /* 0x000fea0003800000 */
.L_x_7244:
        /* <DEDUP_REMOVED lines=17> */
.L_x_7260:
[----:B------:R-:W-:Y:S05]  /*1b000*/  BSYNC B0 ;  /* 0x0000000000007941 */ /* 0x000fea0003800000 */
.L_x_7259:
[----:B------:R-:W-:-:S04]  /*1b010*/  MOV R0, UR38 ;  /* 0x0000002600007c02 */ /* 0x000fc80008000f00 */
[----:B------:R-:W-:-:S13]  /*1b020*/  ISETP.NE.AND P0, PT, R0, 0x3, PT ;  /* 0x000000030000780c */ /* 0x000fda0003f05270 */
[----:B------:R-:W-:Y:S05]  /*1b030*/  @!P0 BRA `(.L_x_7261) ;  /* 0x0000000000048947 */ /* 0x000fea0003800000 */
[----:B------:R-:W-:Y:S01]  /*1b040*/  BPT.TRAP 0x1 ;  /* 0x000000040000795c */ /* 0x000fe20000300000 */
.L_x_7261:
[----:B------:R-:W-:Y:S01]  /*1b050*/  IMAD R0, R25, 0x8, R22 ;  /* 0x0000000819007824 */ /* 0x000fe200078e0216 */
[----:B0-----:R-:W-:Y:S01]  /*1b060*/  SHF.L.U32 R3, R28, 0x1f, RZ ;  /* 0x0000001f1c037819 */ /* 0x001fe200000006ff */
[----:B------:R-:W-:Y:S01]  /*1b070*/  BSSY B0, `(.L_x_7262) ;  /* 0x0000004000007945 */ /* 0x000fe20003800000 */
[----:B------:R-:W-:Y:S02]  /*1b080*/  IMAD R6, R26, -0x80, R36 ;  /* 0xffffff801a067824 */ /* 0x000fe400078e0224 */
[----:B------:R-:W0:Y:S02]  /*1b090*/  SYNCS.PHASECHK.TRANS64.TRYWAIT P0, [R0+URZ+0x28860], R3 ;  /* 0x02886003000075a7 */ /* 0x000e24000800017f */
[----:B0-----:R-:W-:Y:S05]  /*1b0a0*/  @!P0 BRA `(.L_x_7263) ;  /* 0x0000006000d88947 */ /* 0x001fea0003800000 */
.L_x_7484:
[----:B------:R-:W-:Y:S05]  /*1b0b0*/  BSYNC B0 ;  /* 0x0000000000007941 */ /* 0x000fea0003800000 */
.L_x_7262:
[----:B------:R-:W1:Y:S01]  /*1b0c0*/  S2R R2, SR_TID.X ;  /* 0x0000000000027919 */ /* 0x000e620000002100 */
[----:B------:R-:W-:Y:S01]  /*1b0d0*/  UMOV UR4, 0xffffffff ;  /* 0xffffffff00047882 */ /* 0x000fe20000000000 */
[----:B------:R-:W-:Y:S02]  /*1b0e0*/  LEA R9, R25, R35, 0xe ;  /* 0x0000002319097211 */ /* 0x000fe400078e70ff */
        /* <DEDUP_REMOVED lines=17> */
[----:B------:R-:W1:Y:S01]  /*1b200*/  SHFL.IDX PT, R14, R23, 0x2, 0x181f ;  /* 0x00581f00170e7f89 */ /* 0x000e6200000e0000 */
[----:B0-----:R-:W-:-:S05]  /*1b210*/  IADD3.X R3, RZ, R3, RZ, P4, !PT ;  /* 0x00000003ff037210 */ /* 0x001fca00027fe4ff */
        /* <DEDUP_REMOVED lines=13> */
[----:B------:R-:W0:Y:S03]  /*1b2f0*/  SHFL.IDX PT, R14, R23, 0x3, 0x181f ;  /* 0x00781f00170e7f89 */ /* 0x000e2600000e0000 */
[----:B------:R-:W-:Y:S02]  /*1b300*/  IMAD.X R3, RZ, RZ, R8, P4 ;  /* 0x000000ffff037224 */ /* 0x000fe400020e0608 */
[----:B------:R-:W1:Y:S04]  /*1b310*/  SHFL.IDX PT, R8, R24, 0x4, 0x181f ;  /* 0x00981f0018087f89 */ /* 0x000e6800000e0000 */
[----:B------:R-:W-:Y:S01]  /*1b320*/  LDGSTS.E.BYPASS.LTC128B.128 [R4+0x1400], desc[UR42][R2.64], !P2 ;  /* 0x0140000002047fae */ /* 0x000fe2000d101d6a */
[----:B------:R-:W-:-:S03]  /*1b330*/  ISETP.LT.OR P2, PT, R6, 0x31, P1 ;  /* 0x000000310600780c */ /* 0x000fc60000f41670 */
[----:B------:R0:W-:Y:S01]  /*1b340*/  LDGSTS.E.BYPASS.LTC128B.128 [R4+0x5400], desc[UR42][R2.64+0x80], !P3 ;  /* 0x0540008002047fae */ /* 0x0001e2000d901d6a */
[----:B------:R-:W-:Y:S02]  /*1b350*/  ISETP.LT.OR P3, PT, R6, 0x31, P0 ;  /* 0x000000310600780c */ /* 0x000fe40000761670 */
[----:B0-----:R-:W-:Y:S02]  /*1b360*/  IADD3 R2, P4, R14, R5, RZ ;  /* 0x000000050e027210 */ /* 0x001fe40007f9e0ff */
[----:B------:R-:W0:Y:S02]  /*1b370*/  SHFL.IDX PT, R14, R23, 0x5, 0x181f ;  /* 0x00b81f00170e7f89 */ /* 0x000e2400000e0000 */
[----:B------:R-:W-:Y:S02]  /*1b380*/  IADD3.X R3, RZ, R7, RZ, P4, !PT ;  /* 0x00000007ff037210 */ /* 0x000fe400027fe4ff */
        /* <DEDUP_REMOVED lines=21> */
[----:B---3--:R-:W-:-:S04]  /*1b4e0*/  IADD3 R2, P4, R10, R5, RZ ;  /* 0x000000050a027210 */ /* 0x008fc80007f9e0ff */
[----:B-1----:R-:W-:-:S05]  /*1b4f0*/  IADD3.X R3, RZ, R8, RZ, P4, !PT ;  /* 0x00000008ff037210 */ /* 0x002fca00027fe4ff */
[----:B------:R1:W-:Y:S04]  /*1b500*/  LDGSTS.E.BYPASS.LTC128B.128 [R4+0x3400], desc[UR42][R2.64], !P2 ;  /* 0x0340000002047fae */ /* 0x0003e8000d101d6a */
[----:B0---4-:R1:W-:Y:S02]  /*1b510*/  LDGSTS.E.BYPASS.LTC128B.128 [R4+0x7400], desc[UR42][R2.64+0x80], !P3 ;  /* 0x0740008002047fae */ /* 0x0113e4000d901d6a */
.L_x_7502:
        /* <DEDUP_REMOVED lines=11> */
.L_x_7265:
[----:B------:R-:W-:Y:S02]  /*1b5d0*/  PLOP3.LUT P1, PT, P1, P0, PT, 0xa2, 0x0 ;  /* 0x000000000000781c */ /* 0x000fe40000f21472 */
[----:B------:R-:W-:-:S08]  /*1b5e0*/  @P0 R2UR P1, UR4, R0 ;  /* 0x00000000000402ca */ /* 0x000fd00000020000 */
[----:B------:R-:W-:-:S05]  /*1b5f0*/  @P0 PLOP3.LUT P0, PT, P1, PT, PT, 0x80, 0x0 ;  /* 0x000000000000081c */ /* 0x000fca0000f0f070 */
[----:B------:R-:W-:Y:S01]  /*1b600*/  @!P1 SYNCS.ARRIVE.TRANS64.RED.A0T1 RZ, [UR4+0x28850], RZ ;  /* 0x028850ffffff99a7 */ /* 0x000fe20008200404 */
[----:B------:R-:W-:Y:S07]  /*1b610*/  @!P1 ARRIVES.LDGSTSBAR.64.TRANSCNT [UR4+0x28850] ;  /* 0x02885000ff0099b0 */ /* 0x000fee0008000a84 */
[----:B------:R-:W-:Y:S05]  /*1b620*/  @P0 BRA.U.ANY `(.L_x_7265) ;  /* 0xfffffffd00e80947 */ /* 0x000fea000393ffff */
[----:B------:R-:W-:Y:S01]  /*1b630*/  NOP ;  /* 0x0000000000007918 */ /* 0x000fe20000000000 */
[----:B0-----:R-:W-:-:S05]  /*1b640*/  IMAD.U32 R2, RZ, RZ, UR38 ;  /* 0x00000026ff027e24 */ /* 0x001fca000f8e00ff */
[----:B------:R-:W-:-:S13]  /*1b650*/  ISETP.NE.AND P2, PT, R2, 0x3, PT ;  /* 0x000000030200780c */ /* 0x000fda0003f45270 */
[----:B------:R-:W-:Y:S05]  /*1b660*/  @!P2 BRA `(.L_x_7266) ;  /* 0x000000000004a947 */ /* 0x000fea0003800000 */
[----:B------:R-:W-:Y:S01]  /*1b670*/  BPT.TRAP 0x1 ;  /* 0x000000040000795c */ /* 0x000fe20000300000 */
.L_x_7266:
[----:B------:R0:W-:Y:S01]  /*1b680*/  SYNCS.ARRIVE.TRANS64.A1T0 RZ, [R0+URZ+0x28850], RZ ;  /* 0x028850ff00ff79a7 */ /* 0x0001e2000810003f */
[----:B------:R-:W-:-:S04]  /*1b690*/  IADD3 R25, R25, 0x1, RZ ;  /* 0x0000000119197810 */ /* 0x000fc80007ffe0ff */
[----:B------:R-:W-:-:S04]  /*1b6a0*/  ISETP.NE.AND P0, PT, R25, 0x2, PT ;  /* 0x000000021900780c */ /* 0x000fc80003f05270 */
[----:B------:R-:W-:Y:S02]  /*1b6b0*/  SEL R3, RZ, 0x1, P0 ;  /* 0x00000001ff037807 */ /* 0x000fe40000000000 */
[----:B------:R-:W-:Y:S02]  /*1b6c0*/  SEL R25, R25, RZ, P0 ;  /* 0x000000ff19197207 */ /* 0x000fe40000000000 */
[----:B0-----:R-:W-:-:S07]  /*1b6d0*/  LOP3.LUT R28, R28, R3, RZ, 0x3c, !PT ;  /* 0x000000031c1c7212 */ /* 0x001fce00078e3cff */
.L_x_7223:
[----:B------:R-:W-:Y:S05]  /*1b6e0*/  BSYNC B7 ;  /* 0x0000000000077941 */ /* 0x000fea0003800000 */
.L_x_7221:
        /* <DEDUP_REMOVED lines=11> */
.L_x_7267:
[----:B------:R-:W1:Y:S01]  /*1b7a0*/  S2R R9, SR_TID.X ;  /* 0x0000000000097919 */ /* 0x000e620000002100 */
[----:B------:R-:W-:Y:S01]  /*1b7b0*/  UMOV UR4, 0xffffffff ;  /* 0xffffffff00047882 */ /* 0x000fe20000000000 */
[----:B-1----:R-:W-:-:S04]  /*1b7c0*/  LOP3.LUT R9, R9, 0x1f, RZ, 0xc0, !PT ;  /* 0x0000001f09097812 */ /* 0x002fc800078ec0ff */
[----:B------:R-:W-:Y:S01]  /*1b7d0*/  ISETP.NE.AND P0, PT, R9, 0x1f, PT ;  /* 0x0000001f0900780c */ /* 0x000fe20003f05270 */
[----:B------:R-:W-:-:S12]  /*1b7e0*/  BRA.DIV UR4, `(.L_x_7269) ;  /* 0x0000006604987947 */ /* 0x000fd8000b800000 */
[----:B0-----:R-:W-:Y:S01]  /*1b7f0*/  IMAD.IADD R7, R19, 0x1, R9 ;  /* 0x0000000113077824 */ /* 0x001fe200078e0209 */
        /* <DEDUP_REMOVED lines=16> */
[----:B--2---:R-:W-:Y:S01]  /*1b900*/  @!P1 IMAD.MOV.U32 R7, RZ, RZ, R6 ;  /* 0x000000ffff079224 */ /* 0x004fe200078e0006 */
[----:B------:R-:W-:-:S02]  /*1b910*/  MOV R6, RZ ;  /* 0x000000ff00067202 */ /* 0x000fc40000000f00 */
[----:B---3--:R-:W-:Y:S02]  /*1b920*/  @!P1 MOV R4, R5 ;  /* 0x0000000500049202 */ /* 0x008fe40000000f00 */
        /* <DEDUP_REMOVED lines=18> */
.L_x_7512:
[----:B------:R-:W-:Y:S02]  /*1ba50*/  ULDC UR4, c[0x0][0xc38] ;  /* 0x00030e0000047ab9 */ /* 0x000fe40000000800 */
[----:B------:R-:W-:-:S04]  /*1ba60*/  IMAD.U32 R5, RZ, RZ, UR4 ;  /* 0x00000004ff057e24 */ /* 0x000fc8000f8e00ff */
[----:B-1----:R-:W-:-:S04]  /*1ba70*/  IMAD R14, R14, R5, RZ ;  /* 0x000000050e0e7224 */ /* 0x002fc800078e02ff */
[----:B------:R-:W-:-:S05]  /*1ba80*/  IMAD.IADD R9, R8, 0x1, R14 ;  /* 0x0000000108097824 */ /* 0x000fca00078e020e */
[----:B------:R-:W-:-:S13]  /*1ba90*/  ISETP.GT.AND P6, PT, R9, R0, PT ;  /* 0x000000000900720c */ /* 0x000fda0003fc4270 */
[----:B------:R-:W-:Y:S05]  /*1baa0*/  @P6 BRA `(.L_x_7270) ;  /* 0x0000000000a46947 */ /* 0x000fea0003800000 */
.L_x_7273:
        /* <DEDUP_REMOVED lines=35> */
.L_x_7520:
[----:B------:R-:W-:Y:S02]  /*1bce0*/  ULDC UR4, c[0x0][0xc38] ;  /* 0x00030e0000047ab9 */ /* 0x000fe40000000800 */
[----:B------:R-:W-:-:S05]  /*1bcf0*/  MOV R5, UR4 ;  /* 0x0000000400057c02 */ /* 0x000fca0008000f00 */
[----:B-1----:R-:W-:-:S04]  /*1bd00*/  IMAD R14, R14, R5, RZ ;  /* 0x000000050e0e7224 */ /* 0x002fc800078e02ff */
[----:B------:R-:W-:-:S05]  /*1bd10*/  IMAD.IADD R9, R14, 0x1, R9 ;  /* 0x000000010e097824 */ /* 0x000fca00078e0209 */
[----:B------:R-:W-:-:S13]  /*1bd20*/  ISETP.GT.AND P6, PT, R9, R0, PT ;  /* 0x000000000900720c */ /* 0x000fda0003fc4270 */
[----:B------:R-:W-:Y:S05]  /*1bd30*/  @!P6 BRA `(.L_x_7273) ;  /* 0xfffffffc005ce947 */ /* 0x000fea000383ffff */
.L_x_7270:
        /* <DEDUP_REMOVED lines=9> */
.L_x_7525:
[----:B------:R-:W-:-:S13]  /*1bdd0*/  ISETP.NE.AND P0, PT, R3, RZ, PT ;  /* 0x000000ff0300720c */ /* 0x000fda0003f05270 */
[----:B------:R-:W-:Y:S05]  /*1bde0*/  @!P0 BRA `(.L_x_7275) ;  /* 0x0000000000108947 */ /* 0x000fea0003800000 */
[----:B------:R-:W-:Y:S01]  /*1bdf0*/  UMOV UR4, 0xffffffff ;  /* 0xffffffff00047882 */ /* 0x000fe20000000000 */
[----:B------:R-:W-:Y:S02]  /*1be00*/  IADD3 R12, R8, -0x1, RZ ;  /* 0xffffffff080c7810 */ /* 0x000fe40007ffe0ff */
[----:B------:R-:W-:Y:S05]  /*1be10*/  BRA.DIV UR4, `(.L_x_7276) ;  /* 0x0000006a045c7947 */ /* 0x000fea000b800000 */
[----:B------:R4:W0:Y:S02]  /*1be20*/  SHFL.IDX PT, R6, R2, R12, 0x1f ;  /* 0x00001f0c02067589 */ /* 0x00082400000e0000 */
.L_x_7275:
        /* <DEDUP_REMOVED lines=11> */
[----:B0-----:R-:W-:Y:S01]  /*1bee0*/  MOV R2, RZ ;  /* 0x000000ff00027202 */ /* 0x001fe20000000f00 */
[----:B--2---:R-:W-:-:S04]  /*1bef0*/  IMAD.MOV R9, RZ, RZ, -R3 ;  /* 0x000000ffff097224 */ /* 0x004fc800078e0a03 */
[----:B------:R-:W-:-:S04]  /*1bf00*/  IMAD R9, R9, R10, RZ ;  /* 0x0000000a09097224 */ /* 0x000fc800078e02ff */
[----:B------:R-:W-:Y:S01]  /*1bf10*/  IMAD.HI.U32 R3, R3, R9, R2 ;  /* 0x0000000903037227 */ /* 0x000fe200078e0002 */
[----:B------:R-:W-:Y:S02]  /*1bf20*/  IABS R2, R7 ;  /* 0x0000000700027213 */ /* 0x000fe40000000000 */
[----:B------:R-:W-:-:S03]  /*1bf30*/  IABS R9, R0 ;  /* 0x0000000000097213 */ /* 0x000fc60000000000 */
[----:B------:R-:W-:Y:S02]  /*1bf40*/  IMAD.MOV R2, RZ, RZ, -R2 ;  /* 0x000000ffff027224 */ /* 0x000fe400078e0a02 */
[----:B------:R-:W-:Y:S01]  /*1bf50*/  IMAD.HI.U32 R6, R3, R9, RZ ;  /* 0x0000000903067227 */ /* 0x000fe200078e00ff */
[----:B------:R-:W-:-:S03]  /*1bf60*/  IADD3 R3, R12, 0xffffffe, RZ ;  /* 0x0ffffffe0c037810 */ /* 0x000fc60007ffe0ff */
[----:B------:R-:W-:-:S03]  /*1bf70*/  IMAD R9, R6, R2, R9 ;  /* 0x0000000206097224 */ /* 0x000fc600078e0209 */
[----:B------:R-:W0:Y:S02]  /*1bf80*/  F2I.FTZ.U32.TRUNC.NTZ R3, R3 ;  /* 0x0000000300037305 */ /* 0x000e24000021f000 */
        /* <DEDUP_REMOVED lines=14> */
[----:B------:R-:W-:Y:S02]  /*1c070*/  @!P2 IADD3 R6, -R6, RZ, RZ ;  /* 0x000000ff0606a210 */ /* 0x000fe40007ffe1ff */
[----:B------:R-:W-:-:S04]  /*1c080*/  @!P1 LOP3.LUT R6, RZ, R7, RZ, 0x33, !PT ;  /* 0x00000007ff069212 */ /* 0x000fc800078e33ff */
[-C--:B------:R-:W-:Y:S01]  /*1c090*/  IABS R2, R6.reuse ;  /* 0x0000000600027213 */ /* 0x080fe20000000000 */
[----:B------:R-:W-:-:S04]  /*1c0a0*/  IMAD R7, R7, R6, RZ ;  /* 0x0000000607077224 */ /* 0x000fc800078e02ff */
[----:B------:R-:W-:Y:S01]  /*1c0b0*/  IMAD.HI.U32 R9, R9, R2, RZ ;  /* 0x0000000209097227 */ /* 0x000fe200078e00ff */
[----:B------:R-:W-:-:S03]  /*1c0c0*/  IADD3 R17, R0, -R7, RZ ;  /* 0x8000000700117210 */ /* 0x000fc60007ffe0ff */
        /* <DEDUP_REMOVED lines=10> */
[----:B------:R-:W-:-:S04]  /*1c170*/  @!P1 LOP3.LUT R9, RZ, R4, RZ, 0x33, !PT ;  /* 0x00000004ff099212 */ /* 0x000fc800078e33ff */
[----:B------:R-:W-:Y:S01]  /*1c180*/  IADD3 R3, -R9, RZ, RZ ;  /* 0x000000ff09037210 */ /* 0x000fe20007ffe1ff */
[----:B------:R-:W-:-:S04]  /*1c190*/  IMAD R9, R4, 0x1000000, R9 ;  /* 0x0100000004097824 */ /* 0x000fc800078e0209 */
[----:B------:R-:W-:-:S04]  /*1c1a0*/  IMAD R18, R4, R3, R6 ;  /* 0x0000000304127224 */ /* 0x000fc800078e0206 */
[----:B------:R-:W-:Y:S01]  /*1c1b0*/  IMAD R18, R18, 0x10000, R9 ;  /* 0x0001000012127824 */ /* 0x000fe200078e0209 */
[----:B------:R-:W-:Y:S06]  /*1c1c0*/  BRA `(.L_x_7277) ;  /* 0x00000000001c7947 */ /* 0x000fec0003800000 */
.L_x_7271:
[----:B------:R-:W-:Y:S01]  /*1c1d0*/  UMOV UR4, URZ ;  /* 0x0000003f00047c82 */ /* 0x000fe20008000000 */
[----:B------:R-:W-:Y:S01]  /*1c1e0*/  UMOV UR5, URZ ;  /* 0x0000003f00057c82 */ /* 0x000fe20008000000 */
[----:B------:R-:W-:Y:S01]  /*1c1f0*/  ULDC UR6, c[0x0][0xc3c] ;  /* 0x00030f0000067ab9 */ /* 0x000fe20000000800 */
[----:B------:R-:W-:Y:S01]  /*1c200*/  IMAD.MOV.U32 R16, RZ, RZ, R0 ;  /* 0x000000ffff107224 */ /* 0x000fe200078e0000 */
[----:B------:R-:W-:Y:S01]  /*1c210*/  MOV R17, UR4 ;  /* 0x0000000400117c02 */ /* 0x000fe20008000f00 */
[----:B------:R-:W-:Y:S02]  /*1c220*/  IMAD.U32 R18, RZ, RZ, UR5 ;  /* 0x00000005ff127e24 */ /* 0x000fe4000f8e00ff */
[----:B------:R-:W-:-:S07]  /*1c230*/  IMAD.U32 R19, RZ, RZ, UR6 ;  /* 0x00000006ff137e24 */ /* 0x000fce000f8e00ff */
.L_x_7277:
        /* <DEDUP_REMOVED lines=10> */
.L_x_7268:
[----:B------:R-:W-:Y:S02]  /*1c2e0*/  ULDC UR4, c[0x0][0xc3c] ;  /* 0x00030f0000047ab9 */ /* 0x000fe40000000800 */
[----:B-1----:R-:W-:-:S13]  /*1c2f0*/  ISETP.GE.AND P0, PT, R19, UR4, PT ;  /* 0x0000000413007c0c */ /* 0x002fda000bf06270 */
[----:B------:R-:W-:Y:S05]  /*1c300*/  @!P0 BRA `(.L_x_7278) ;  /* 0xffffffa000648947 */ /* 0x000fea000383ffff */
[----:B------:R-:W-:Y:S05]  /*1c310*/  BSYNC B8 ;  /* 0x0000000000087941 */ /* 0x000fea0003800000 */
.L_x_7177:
[----:B------:R-:W3:Y:S01]  /*1c320*/  LDL.LU R0, [R1+0x24] ;  /* 0x0000240001007983 */ /* 0x000ee20000300800 */
[----:B------:R-:W-:Y:S01]  /*1c330*/  BSSY B0, `(.L_x_7279) ;  /* 0x000000b000007945 */ /* 0x000fe20003800000 */
[----:B------:R-:W1:Y:S01]  /*1c340*/  S2R R5, SR_CgaCtaId ;  /* 0x0000000000057919 */ /* 0x000e620000008800 */
[----:B---3--:R-:W-:-:S04]  /*1c350*/  IADD3 R0, R0, 0x1, RZ ;  /* 0x0000000100007810 */ /* 0x008fc80007ffe0ff */
        /* <DEDUP_REMOVED lines=8> */
.L_x_7528:
[----:B------:R-:W-:Y:S05]  /*1c3e0*/  BSYNC B0 ;  /* 0x0000000000007941 */ /* 0x000fea0003800000 */
.L_x_7279:
[----:B------:R-:W-:-:S03]  /*1c3f0*/  UMOV UR4, 0xffffffff ;  /* 0xffffffff00047882 */ /* 0x000fc60000000000 */
[----:B------:R-:W-:Y:S05]  /*1c400*/  BRA.DIV UR4, `(.L_x_7281) ;  /* 0x00000066041c7947 */ /* 0x000fea000b800000 */
[----:B0-----:R-:W0:Y:S02]  /*1c410*/  S2R R0, SR_TID.X ;  /* 0x0000000000007919 */ /* 0x001e240000002100 */
[----:B0-----:R-:W-:-:S04]  /*1c420*/  SHF.R.U32.HI R0, RZ, 0x5, R0 ;  /* 0x00000005ff007819 */ /* 0x001fc80000011600 */
[----:B------:R-:W-:-:S05]  /*1c430*/  LOP3.LUT R0, R0, 0x3, RZ, 0xc0, !PT ;  /* 0x0000000300007812 */ /* 0x000fca00078ec0ff */
[----:B------:R0:W1:Y:S02]  /*1c440*/  SHFL.IDX PT, R14, R0, RZ, 0x1f ;  /* 0x00001fff000e7589 */ /* 0x00006400000e0000 */
.L_x_7531:
[----:B-1----:R-:W-:-:S13]  /*1c450*/  ISETP.NE.AND P0, PT, R14, RZ, PT ;  /* 0x000000ff0e00720c */ /* 0x002fda0003f05270 */
[----:B------:R-:W-:Y:S05]  /*1c460*/  @P0 BRA `(.L_x_6960) ;  /* 0x0000000000880947 */ /* 0x000fea0003800000 */
[----:B------:R-:W-:-:S03]  /*1c470*/  UMOV UR4, 0xffffffff ;  /* 0xffffffff00047882 */ /* 0x000fc60000000000 */
[----:B------:R-:W-:Y:S05]  /*1c480*/  BRA.DIV UR4, `(.L_x_7282) ;  /* 0x0000006604307947 */ /* 0x000fea000b800000 */
[----:B------:R-:W-:-:S13]  /*1c490*/  ELECT P6, URZ, PT ;  /* 0x00000000003f782f */ /* 0x000fda00038c0000 */
.L_x_7534:
[----:B------:R-:W-:Y:S05]  /*1c4a0*/  @!P6 BRA `(.L_x_6960) ;  /* 0x000000000078e947 */ /* 0x000fea0003800000 */
[----:B------:R-:W-:-:S06]  /*1c4b0*/  ULOP3.LUT UR4, UR36, 0x2, URZ, 0xfc, !UPT ;  /* 0x0000000224047892 */ /* 0x000fcc000f8efc3f */
[----:B0-----:R-:W-:-:S05]  /*1c4c0*/  IMAD.U32 R0, RZ, RZ, UR4 ;  /* 0x00000004ff007e24 */ /* 0x001fca000f8e00ff */
[----:B------:R-:W-:-:S13]  /*1c4d0*/  ISETP.NE.AND P0, PT, R0, 0x3, PT ;  /* 0x000000030000780c */ /* 0x000fda0003f05270 */
[----:B------:R-:W-:Y:S05]  /*1c4e0*/  @!P0 BRA `(.L_x_7283) ;  /* 0x0000000000048947 */ /* 0x000fea0003800000 */
[----:B------:R-:W-:Y:S01]  /*1c4f0*/  BPT.TRAP 0x1 ;  /* 0x000000040000795c */ /* 0x000fe20000300000 */
.L_x_7283:
[C---:B------:R-:W-:Y:S01]  /*1c500*/  LEA R5, R25.reuse, R4, 0x3 ;  /* 0x0000000419057211 */ /* 0x040fe200078e18ff */
[----:B------:R-:W-:Y:S01]  /*1c510*/  VIADD R25, R25, 0x1 ;  /* 0x0000000119197836 */ /* 0x000fe20000000000 */
[----:B------:R-:W-:-:S04]  /*1c520*/  SHF.L.U32 R0, R28, 0x1f, RZ ;  /* 0x0000001f1c007819 */ /* 0x000fc800000006ff */
[----:B------:R-:W0:Y:S01]  /*1c530*/  SYNCS.PHASECHK.TRANS64.TRYWAIT P1, [R5+URZ+0x28840], R0 ;  /* 0x02884000050075a7 */ /* 0x000e22000802017f */
[----:B------:R-:W-:-:S04]  /*1c540*/  ISETP.NE.AND P2, PT, R25, 0x2, PT ;  /* 0x000000021900780c */ /* 0x000fc80003f45270 */
[----:B------:R-:W-:Y:S01]  /*1c550*/  SEL R3, RZ, 0x1, P2 ;  /* 0x00000001ff037807 */ /* 0x000fe20001000000 */
[----:B0-----:R-:W-:Y:S08]  /*1c560*/  @!P1 BRA `(.L_x_7284) ;  /* 0x0000006400189947 */ /* 0x001ff00003800000 */
.L_x_7535:
[----:B------:R-:W-:Y:S02]  /*1c570*/  SEL R25, R25, RZ, P2 ;  /* 0x000000ff19197207 */ /* 0x000fe40001000000 */
[----:B------:R-:W-:Y:S01]  /*1c580*/  LOP3.LUT R2, R28, R3, RZ, 0x3c, !PT ;  /* 0x000000031c027212 */ /* 0x000fe200078e3cff */
[----:B------:R-:W-:Y:S06]  /*1c590*/  @!P0 BRA `(.L_x_7285) ;  /* 0x0000000000048947 */ /* 0x000fec0003800000 */
[----:B------:R-:W-:Y:S01]  /*1c5a0*/  BPT.TRAP 0x1 ;  /* 0x000000040000795c */ /* 0x000fe20000300000 */
.L_x_7285:
[----:B------:R-:W-:Y:S01]  /*1c5b0*/  IMAD R25, R25, 0x8, R4 ;  /* 0x0000000819197824 */ /* 0x000fe200078e0204 */
[----:B------:R-:W-:-:S04]  /*1c5c0*/  SHF.L.U32 R2, R2, 0x1f, RZ ;  /* 0x0000001f02027819 */ /* 0x000fc800000006ff */
[----:B------:R-:W1:Y:S02]  /*1c5d0*/  SYNCS.PHASECHK.TRANS64.TRYWAIT P1, [R25+URZ+0x28840], R2 ;  /* 0x02884002190075a7 */ /* 0x000e64000802017f */
[----:B-1----:R-:W-:Y:S05]  /*1c5e0*/  @!P1 BRA `(.L_x_7286) ;  /* 0x00000064000c9947 */ /* 0x002fea0003800000 */
.L_x_7536:
[----:B------:R-:W-:Y:S05]  /*1c5f0*/  @!P0 BRA `(.L_x_7287) ;  /* 0x0000000000048947 */ /* 0x000fea0003800000 */
[----:B------:R-:W-:Y:S01]  /*1c600*/  BPT.TRAP 0x1 ;  /* 0x000000040000795c */ /* 0x000fe20000300000 */
.L_x_7287:
[----:B------:R-:W3:Y:S02]  /*1c610*/  SYNCS.PHASECHK.TRANS64.TRYWAIT P1, [R5+URZ+0x28860], R0 ;  /* 0x02886000050075a7 */ /* 0x000ee4000802017f */
[----:B---3--:R-:W-:Y:S05]  /*1c620*/  @!P1 BRA `(.L_x_7288) ;  /* 0x0000006400109947 */ /* 0x008fea0003800000 */
.L_x_7537:
[----:B------:R-:W-:Y:S05]  /*1c630*/  @!P0 BRA `(.L_x_7289) ;  /* 0x0000000000048947 */ /* 0x000fea0003800000 */
[----:B------:R-:W-:Y:S01]  /*1c640*/  BPT.TRAP 0x1 ;  /* 0x000000040000795c */ /* 0x000fe20000300000 */
.L_x_7289:
[----:B----4-:R4:W0:Y:S02]  /*1c650*/  SYNCS.PHASECHK.TRANS64.TRYWAIT P0, [R25+URZ+0x28860], R2 ;  /* 0x02886002190075a7 */ /* 0x010824000800017f */
[----:B0-----:R-:W-:Y:S05]  /*1c660*/  @!P0 NANOSLEEP.SYNCS 0x989680 ;  /* 0x009896800000895d */ /* 0x001fea0003900000 */
[----:B------:R-:W0:Y:S02]  /*1c670*/  @!P0 SYNCS.PHASECHK.TRANS64 P0, [R25+URZ+0x28860], R2 ;  /* 0x02886002190085a7 */ /* 0x000e24000800007f */
[----:B0-----:R-:W-:Y:S05]  /*1c680*/  @!P0 BRA `(.L_x_7289) ;  /* 0xfffffffc00f08947 */ /* 0x001fea000383ffff */
.L_x_6960:
[----:B------:R-:W-:Y:S05]  /*1c690*/  BSYNC B9 ;  /* 0x0000000000097941 */ /* 0x000fea0003800000 */
.L_x_6957:
[----:B------:R-:W-:Y:S05]  /*1c6a0*/  EXIT ;  /* 0x000000000000794d */ /* 0x000fea0003800000 */
.L_x_6984:
[----:B0-----:R0:W1:Y:S02]  /*1c6b0*/  SYNCS.PHASECHK.TRANS64.TRYWAIT P6, [R90+URZ+0x28890], R103 ;  /* 0x028890675a0075a7 */ /* 0x00106400080c017f */
[----:B-1----:R-:W-:Y:S05]  /*1c6c0*/  @!P6 NANOSLEEP.SYNCS 0x989680 ;  /* 0x009896800000e95d */ /* 0x002fea0003900000 */
[----:B------:R-:W1:Y:S02]  /*1c6d0*/  @!P6 SYNCS.PHASECHK.TRANS64 P6, [R90+URZ+0x28890], R103 ;  /* 0x028890675a00e5a7 */ /* 0x000e6400080c007f */
[----:B-1----:R-:W-:Y:S05]  /*1c6e0*/  @!P6 BRA `(.L_x_6984) ;  /* 0xfffffffc00f0e947 */ /* 0x002fea000383ffff */
[----:B------:R-:W-:Y:S05]  /*1c6f0*/  BRA `(.L_x_7290) ;  /* 0xfffffe6800fc7947 */ /* 0x000fea000383ffff */
.L_x_6985:
        /* <DEDUP_REMOVED lines=8> */
.L_x_7292:
[----:B------:R-:W-:Y:S05]  /*1c780*/  BSYNC B1 ;  /* 0x0000000000017941 */ /* 0x000fea0003800000 */
.L_x_7291:
        /* <DEDUP_REMOVED lines=8> */
.L_x_7293:
[----:B------:R-:W-:Y:S01]  /*1c810*/  MOV R74, R14 ;  /* 0x0000000e004a7202 */ /* 0x000fe20000000f00 */
[----:B------:R-:W-:Y:S06]  /*1c820*/  BRA `(.L_x_7294) ;  /* 0xfffffe6800c47947 */ /* 0x000fec000383ffff */
.L_x_6994:
[----:B------:R-:W-:Y:S01]  /*1c830*/  BSSY B1, `(.L_x_7295) ;  /* 0x0000008000017945 */ /* 0x000fe20003800000 */
[----:B0---4-:R-:W-:Y:S01]  /*1c840*/  IMAD.MOV.U32 R13, RZ, RZ, R108 ;  /* 0x000000ffff0d7224 */ /* 0x011fe200078e006c */
[----:B------:R-:W-:Y:S01]  /*1c850*/  MOV R11, 0x181f ;  /* 0x0000181f000b7802 */ /* 0x000fe20000000f00 */
[----:B------:R-:W-:Y:S02]  /*1c860*/  IMAD.MOV.U32 R12, RZ, RZ, 0x1 ;  /* 0x00000001ff0c7424 */ /* 0x000fe400078e00ff */
[----:B------:R-:W-:-:S07]  /*1c870*/  IMAD.MOV.U32 R15, RZ, RZ, -0x1 ;  /* 0xffffffffff0f7424 */ /* 0x000fce00078e00ff */
[----:B-123--:R-:W-:Y:S05]  /*1c880*/  WARPSYNC.COLLECTIVE R15, `(.L_x_7296) ;  /* 0x000000000f087348 */ /* 0x00efea0003c00000 */
[----:B------:R0:W4:Y:S02]  /*1c890*/  SHFL.IDX P6, R14, R13, R12, R11 ;  /* 0x0000000c0d0e7389 */ /* 0x00012400000c000b */
[----:B01234-:R-:W-:Y:S01]  /*1c8a0*/  ENDCOLLECTIVE ;  /* 0x000000000000791b */ /* 0x01ffe20003800000 */
.L_x_7296:
[----:B------:R-:W-:Y:S05]  /*1c8b0*/  BSYNC B1 ;  /* 0x0000000000017941 */ /* 0x000fea0003800000 */
.L_x_7295:
        /* <DEDUP_REMOVED lines=8> */
.L_x_7297:
[----:B------:R-:W-:Y:S01]  /*1c940*/  IMAD.MOV.U32 R66, RZ, RZ, R14 ;  /* 0x000000ffff427224 */ /* 0x000fe200078e000e */
[----:B------:R-:W-:Y:S06]  /*1c950*/  BRA `(.L_x_7298) ;  /* 0xfffffe7000287947 */ /* 0x000fec000383ffff */
.L_x_7003:
        /* <DEDUP_REMOVED lines=8> */
.L_x_7300:
[----:B------:R-:W-:Y:S05]  /*1c9e0*/  BSYNC B1 ;  /* 0x0000000000017941 */ /* 0x000fea0003800000 */
.L_x_7299:
        /* <DEDUP_REMOVED lines=8> */
.L_x_7301:
[----:B------:R-:W-:Y:S01]  /*1ca70*/  IMAD.MOV.U32 R58, RZ, RZ, R14 ;  /* 0x000000ffff3a7224 */ /* 0x000fe200078e000e */
[----:B------:R-:W-:Y:S06]  /*1ca80*/  BRA `(.L_x_7302) ;  /* 0xfffffe74008c7947 */ /* 0x000fec000383ffff */
.L_x_7012:
        /* <DEDUP_REMOVED lines=8> */
.L_x_7304:
[----:B------:R-:W-:Y:S05]  /*1cb10*/  BSYNC B1 ;  /* 0x0000000000017941 */ /* 0x000fea0003800000 */
.L_x_7303:
        /* <DEDUP_REMOVED lines=8> */
.L_x_7305:
[----:B------:R-:W-:Y:S01]  /*1cba0*/  MOV R109, R14 ;  /* 0x0000000e006d7202 */ /* 0x000fe20000000f00 */
[----:B------:R-:W-:Y:S06]  /*1cbb0*/  BRA `(.L_x_7306) ;  /* 0xfffffe7800f07947 */ /* 0x000fec000383ffff */
.L_x_7024:
[----:B-1----:R1:W2:Y:S02]  /*1cbc0*/  SYNCS.PHASECHK.TRANS64.TRYWAIT P4, [R90+URZ+0x28890], R103 ;  /* 0x028890675a0075a7 */ /* 0x0022a4000808017f */
[----:B--2---:R-:W-:Y:S05]  /*1cbd0*/  @!P4 NANOSLEEP.SYNCS 0x989680 ;  /* 0x009896800000c95d */ /* 0x004fea0003900000 */
[----:B------:R-:W2:Y:S02]  /*1cbe0*/  @!P4 SYNCS.PHASECHK.TRANS64 P4, [R90+URZ+0x28890], R103 ;  /* 0x028890675a00c5a7 */ /* 0x000ea4000808007f */
[----:B--2---:R-:W-:Y:S05]  /*1cbf0*/  @!P4 BRA `(.L_x_7024) ;  /* 0xfffffffc00f0c947 */ /* 0x004fea000383ffff */
[----:B------:R-:W-:Y:S05]  /*1cc00*/  BRA `(.L_x_7307) ;  /* 0xfffffe8800d07947 */ /* 0x000fea000383ffff */
.L_x_7025:
[----:B------:R-:W-:Y:S01]  /*1cc10*/  BSSY B1, `(.L_x_7308) ;  /* 0x0000008000017945 */ /* 0x000fe20003800000 */
[----:B------:R-:W-:Y:S01]  /*1cc20*/  IMAD.MOV.U32 R13, RZ, RZ, R108 ;  /* 0x000000ffff0d7224 */ /* 0x000fe200078e006c */
[----:B------:R-:W-:Y:S01]  /*1cc30*/  MOV R11, 0x181f ;  /* 0x0000181f000b7802 */ /* 0x000fe20000000f00 */
[----:B------:R-:W-:Y:S02]  /*1cc40*/  IMAD.MOV.U32 R12, RZ, RZ, RZ ;  /* 0x000000ffff0c7224 */ /* 0x000fe400078e00ff */
[----:B------:R-:W-:-:S07]  /*1cc50*/  IMAD.MOV.U32 R15, RZ, RZ, -0x1 ;  /* 0xffffffffff0f7424 */ /* 0x000fce00078e00ff */
[----:B-1----:R-:W-:Y:S05]  /*1cc60*/  WARPSYNC.COLLECTIVE R15, `(.L_x_7309) ;  /* 0x000000000f087348 */ /* 0x002fea0003c00000 */
[----:B------:R0:W2:Y:S02]  /*1cc70*/  SHFL.IDX P6, R14, R13, R12, R11 ;  /* 0x0000000c0d0e7389 */ /* 0x0000a400000c000b */
[----:B012---:R-:W-:Y:S01]  /*1cc80*/  ENDCOLLECTIVE ;  /* 0x000000000000791b */ /* 0x007fe20003800000 */
.L_x_7309:
[----:B------:R-:W-:Y:S05]  /*1cc90*/  BSYNC B1 ;  /* 0x0000000000017941 */ /* 0x000fea0003800000 */
.L_x_7308:
        /* <DEDUP_REMOVED lines=8> */
.L_x_7310:
[----:B------:R-:W-:Y:S01]  /*1cd20*/  IMAD.MOV.U32 R106, RZ, RZ, R14 ;  /* 0x000000ffff6a7224 */ /* 0x000fe200078e000e */
[----:B------:R-:W-:Y:S06]  /*1cd30*/  BRA `(.L_x_7311) ;  /* 0xfffffe88009c7947 */ /* 0x000fec000383ffff */
.L_x_7030:
        /* <DEDUP_REMOVED lines=8> */
.L_x_7313:
[----:B------:R-:W-:Y:S05]  /*1cdc0*/  BSYNC B1 ;  /* 0x0000000000017941 */ /* 0x000fea0003800000 */
.L_x_7312:
        /* <DEDUP_REMOVED lines=8> */
.L_x_7314:
[----:B------:R-:W-:Y:S01]  /*1ce50*/  IMAD.MOV.U32 R46, RZ, RZ, R14 ;  /* 0x000000ffff2e7224 */ /* 0x000fe200078e000e */
[----:B------:R-:W-:Y:S06]  /*1ce60*/  BRA `(.L_x_7315) ;  /* 0xfffffe9000347947 */ /* 0x000fec000383ffff */
.L_x_7035:
        /* <DEDUP_REMOVED lines=8> */
.L_x_7317:
[----:B------:R-:W-:Y:S05]  /*1cef0*/  BSYNC B1 ;  /* 0x0000000000017941 */ /* 0x000fea0003800000 */
.L_x_7316:
        /* <DEDUP_REMOVED lines=8> */
.L_x_7318:
[----:B------:R-:W-:Y:S01]  /*1cf80*/  MOV R46, R14 ;  /* 0x0000000e002e7202 */ /* 0x000fe20000000f00 */
[----:B------:R-:W-:Y:S06]  /*1cf90*/  BRA `(.L_x_7319) ;  /* 0xfffffe9400d87947 */ /* 0x000fec000383ffff */
.L_x_7040:
        /* <DEDUP_REMOVED lines=8> */
.L_x_7321:
[----:B------:R-:W-:Y:S05]  /*1d020*/  BSYNC B1 ;  /* 0x0000000000017941 */ /* 0x000fea0003800000 */
.L_x_7320:
        /* <DEDUP_REMOVED lines=8> */
.L_x_7322:
[----:B------:R-:W-:Y:S01]  /*1d0b0*/  IMAD.MOV.U32 R109, RZ, RZ, R14 ;  /* 0x000000ffff6d7224 */ /* 0x000fe200078e000e */
[----:B------:R-:W-:Y:S06]  /*1d0c0*/  BRA `(.L_x_7323) ;  /* 0xfffffe9c00787947 */ /* 0x000fec000383ffff */
.L_x_7045:
[----:B0-----:R0:W1:Y:S02]  /*1d0d0*/  SYNCS.PHASECHK.TRANS64.TRYWAIT P3, [R90+URZ+0x28890], R103 ;  /* 0x028890675a0075a7 */ /* 0x001064000806017f */
[----:B-1----:R-:W-:Y:S05]  /*1d0e0*/  @!P3 NANOSLEEP.SYNCS 0x989680 ;  /* 0x009896800000b95d */ /* 0x002fea0003900000 */
[----:B------:R-:W1:Y:S02]  /*1d0f0*/  @!P3 SYNCS.PHASECHK.TRANS64 P3, [R90+URZ+0x28890], R103 ;  /* 0x028890675a00b5a7 */ /* 0x000e64000806007f */
[----:B-1----:R-:W-:Y:S05]  /*1d100*/  @!P3 BRA `(.L_x_7045) ;  /* 0xfffffffc00f0b947 */ /* 0x002fea000383ffff */
[----:B------:R-:W-:Y:S05]  /*1d110*/  BRA `(.L_x_7324) ;  /* 0xfffffea400707947 */ /* 0x000fea000383ffff */
.L_x_7046:
        /* <DEDUP_REMOVED lines=8> */
.L_x_7326:
[----:B------:R-:W-:Y:S05]  /*1d1a0*/  BSYNC B1 ;  /* 0x0000000000017941 */ /* 0x000fea0003800000 */
.L_x_7325:
        /* <DEDUP_REMOVED lines=8> */
.L_x_7327:
[----:B------:R-:W-:Y:S05]  /*1d230*/  BRA `(.L_x_7328) ;  /* 0xfffffea400907947 */ /* 0x000fea000383ffff */
.L_x_7049:
[----:B------:R-:W-:Y:S01]  /*1d240*/  BSSY B1, `(.L_x_7329) ;  /* 0x0000008000017945 */ /* 0x000fe20003800000 */
[----:B----4-:R-:W-:Y:S01]  /*1d250*/  IMAD.MOV.U32 R13, RZ, RZ, R45 ;  /* 0x000000ffff0d7224 */ /* 0x010fe200078e002d */
[----:B------:R-:W-:Y:S01]  /*1d260*/  MOV R12, 0x1 ;  /* 0x00000001000c7802 */ /* 0x000fe20000000f00 */
[----:B------:R-:W-:Y:S02]  /*1d270*/  IMAD.MOV.U32 R11, RZ, RZ, 0x181f ;  /* 0x0000181fff0b7424 */ /* 0x000fe400078e00ff */
[----:B------:R-:W-:-:S07]  /*1d280*/  IMAD.MOV.U32 R15, RZ, RZ, -0x1 ;  /* 0xffffffffff0f7424 */ /* 0x000fce00078e00ff */
[----:B0123--:R-:W-:Y:S05]  /*1d290*/  WARPSYNC.COLLECTIVE R15, `(.L_x_7330) ;  /* 0x000000000f087348 */ /* 0x00ffea0003c00000 */
[----:B---3--:R3:W4:Y:S02]  /*1d2a0*/  SHFL.IDX P6, R14, R13, R12, R11 ;  /* 0x0000000c0d0e7389 */ /* 0x00872400000c000b */
[----:B01234-:R-:W-:Y:S01]  /*1d2b0*/  ENDCOLLECTIVE ;  /* 0x000000000000791b */ /* 0x01ffe20003800000 */
.L_x_7330:
[----:B------:R-:W-:Y:S05]  /*1d2c0*/  BSYNC B1 ;  /* 0x0000000000017941 */ /* 0x000fea0003800000 */
.L_x_7329:
        /* <DEDUP_REMOVED lines=8> */
.L_x_7331:
[----:B------:R-:W-:Y:S05]  /*1d350*/  BRA `(.L_x_7332) ;  /* 0xfffffea400907947 */ /* 0x000fea000383ffff */
.L_x_7052:
[----:B------:R-:W-:Y:S01]  /*1d360*/  BSSY B1, `(.L_x_7333) ;  /* 0x0000008000017945 */ /* 0x000fe20003800000 */
[----:B---3--:R-:W-:Y:S01]  /*1d370*/  IMAD.MOV.U32 R13, RZ, RZ, R45 ;  /* 0x000000ffff0d7224 */ /* 0x008fe200078e002d */
[----:B------:R-:W-:Y:S01]  /*1d380*/  MOV R12, 0x2 ;  /* 0x00000002000c7802 */ /* 0x000fe20000000f00 */
[----:B------:R-:W-:Y:S02]  /*1d390*/  IMAD.MOV.U32 R11, RZ, RZ, 0x181f ;  /* 0x0000181fff0b7424 */ /* 0x000fe400078e00ff */
[----:B------:R-:W-:-:S07]  /*1d3a0*/  IMAD.MOV.U32 R15, RZ, RZ, -0x1 ;  /* 0xffffffffff0f7424 */ /* 0x000fce00078e00ff */
[----:B012-4-:R-:W-:Y:S05]  /*1d3b0*/  WARPSYNC.COLLECTIVE R15, `(.L_x_7334) ;  /* 0x000000000f087348 */ /* 0x017fea0003c00000 */
[----:B------:R3:W0:Y:S02]  /*1d3c0*/  SHFL.IDX P6, R14, R13, R12, R11 ;  /* 0x0000000c0d0e7389 */ /* 0x00062400000c000b */
[----:B01234-:R-:W-:Y:S01]  /*1d3d0*/  ENDCOLLECTIVE ;  /* 0x000000000000791b */ /* 0x01ffe20003800000 */
.L_x_7334:
[----:B------:R-:W-:Y:S05]  /*1d3e0*/  BSYNC B1 ;  /* 0x0000000000017941 */ /* 0x000fea0003800000 */
.L_x_7333:
        /* <DEDUP_REMOVED lines=8> */
.L_x_7335:
[----:B------:R-:W-:Y:S05]  /*1d470*/  BRA `(.L_x_7336) ;  /* 0xfffffea400947947 */ /* 0x000fea000383ffff */
.L_x_7055:
[----:B------:R-:W-:Y:S01]  /*1d480*/  BSSY B1, `(.L_x_7337) ;  /* 0x0000008000017945 */ /* 0x000fe20003800000 */
[----:B0-----:R-:W-:Y:S01]  /*1d490*/  IMAD.MOV.U32 R13, RZ, RZ, R45 ;  /* 0x000000ffff0d7224 */ /* 0x001fe200078e002d */
[----:B------:R-:W-:Y:S01]  /*1d4a0*/  MOV R12, 0x3 ;  /* 0x00000003000c7802 */ /* 0x000fe20000000f00 */
[----:B------:R-:W-:Y:S02]  /*1d4b0*/  IMAD.MOV.U32 R11, RZ, RZ, 0x181f ;  /* 0x0000181fff0b7424 */ /* 0x000fe400078e00ff */
[----:B------:R-:W-:-:S07]  /*1d4c0*/  IMAD.MOV.U32 R15, RZ, RZ, -0x1 ;  /* 0xffffffffff0f7424 */ /* 0x000fce00078e00ff */
[----:B-1234-:R-:W-:Y:S05]  /*1d4d0*/  WARPSYNC.COLLECTIVE R15, `(.L_x_7338) ;  /* 0x000000000f087348 */ /* 0x01efea0003c00000 */
[----:B------:R0:W0:Y:S02]  /*1d4e0*/  SHFL.IDX P6, R14, R13, R12, R11 ;  /* 0x0000000c0d0e7389 */ /* 0x00002400000c000b */
[----:B01234-:R-:W-:Y:S01]  /*1d4f0*/  ENDCOLLECTIVE ;  /* 0x000000000000791b */ /* 0x01ffe20003800000 */
.L_x_7338:
[----:B------:R-:W-:Y:S05]  /*1d500*/  BSYNC B1 ;  /* 0x0000000000017941 */ /* 0x000fea0003800000 */
.L_x_7337:
        /* <DEDUP_REMOVED lines=8> */
.L_x_7339:
[----:B------:R-:W-:Y:S05]  /*1d590*/  BRA `(.L_x_7340) ;  /* 0xfffffea400987947 */ /* 0x000fea000383ffff */
.L_x_7059:
[----:B------:R0:W0:Y:S02]  /*1d5a0*/  SYNCS.PHASECHK.TRANS64.TRYWAIT P4, [R90+URZ+0x288b0], R103 ;  /* 0x0288b0675a0075a7 */ /* 0x000024000808017f */
[----:B0-----:R-:W-:Y:S05]  /*1d5b0*/  @!P4 NANOSLEEP.SYNCS 0x989680 ;  /* 0x009896800000c95d */ /* 0x001fea0003900000 */
[----:B------:R-:W0:Y:S02]  /*1d5c0*/  @!P4 SYNCS.PHASECHK.TRANS64 P4, [R90+URZ+0x288b0], R103 ;  /* 0x0288b0675a00c5a7 */ /* 0x000e24000808007f */
[----:B0-----:R-:W-:Y:S05]  /*1d5d0*/  @!P4 BRA `(.L_x_7059) ;  /* 0xfffffffc00f0c947 */ /* 0x001fea000383ffff */
[----:B------:R-:W-:Y:S05]  /*1d5e0*/  BRA `(.L_x_7341) ;  /* 0xfffffea800147947 */ /* 0x000fea000383ffff */
.L_x_7073:
[----:B------:R-:W0:Y:S01]  /*1d5f0*/  S2R R6, SR_TID.X ;  /* 0x0000000000067919 */ /* 0x000e220000002100 */
[----:B------:R-:W-:Y:S01]  /*1d600*/  BSSY B0, `(.L_x_7342) ;  /* 0x000000c000007945 */ /* 0x000fe20003800000 */
[----:B------:R-:W-:Y:S01]  /*1d610*/  IMAD.MOV.U32 R12, RZ, RZ, RZ ;  /* 0x000000ffff0c7224 */ /* 0x000fe200078e00ff */
[----:B------:R-:W-:Y:S01]  /*1d620*/  MOV R15, 0xffffffff ;  /* 0xffffffff000f7802 */ /* 0x000fe20000000f00 */
[----:B------:R-:W-:Y:S02]  /*1d630*/  IMAD.MOV.U32 R11, RZ, RZ, 0x1f ;  /* 0x0000001fff0b7424 */ /* 0x000fe400078e00ff */
[----:B0-----:R-:W-:-:S05]  /*1d640*/  VIADD R6, R6, 0xffffff80 ;  /* 0xffffff8006067836 */ /* 0x001fca0000000000 */
[----:B------:R-:W-:-:S04]  /*1d650*/  SHF.R.S32.HI R5, RZ, 0x1f, R6 ;  /* 0x0000001fff057819 */ /* 0x000fc80000011406 */
[----:B------:R-:W-:-:S04]  /*1d660*/  LEA.HI R5, R5, R6, RZ, 0x7 ;  /* 0x0000000605057211 */ /* 0x000fc800078f38ff */
[----:B------:R-:W-:-:S04]  /*1d670*/  SHF.R.S32.HI R5, RZ, 0x7, R5 ;  /* 0x00000007ff057819 */ /* 0x000fc80000011405 */
[----:B--2---:R-:W-:-:S07]  /*1d680*/  MOV R13, R5 ;  /* 0x00000005000d7202 */ /* 0x004fce0000000f00 */
[----:B-----5:R-:W-:Y:S05]  /*1d690*/  WARPSYNC.COLLECTIVE R15, `(.L_x_7343) ;  /* 0x000000000f087348 */ /* 0x020fea0003c00000 */
[----:B------:R0:W1:Y:S02]  /*1d6a0*/  SHFL.IDX P6, R14, R13, R12, R11 ;  /* 0x0000000c0d0e7389 */ /* 0x00006400000c000b */
[----:B01---5:R-:W-:Y:S01]  /*1d6b0*/  ENDCOLLECTIVE ;  /* 0x000000000000791b */ /* 0x023fe20003800000 */
.L_x_7343:
[----:B------:R-:W-:Y:S05]  /*1d6c0*/  BSYNC B0 ;  /* 0x0000000000007941 */ /* 0x000fea0003800000 */
.L_x_7342:
[----:B------:R-:W-:Y:S01]  /*1d6d0*/  IMAD.MOV.U32 R195, RZ, RZ, R14 ;  /* 0x000000ffffc37224 */ /* 0x000fe200078e000e */
[----:B------:R-:W-:Y:S06]  /*1d6e0*/  BRA `(.L_x_7344) ;  /* 0xfffffeb000c87947 */ /* 0x000fec000383ffff */
.L_x_7083:
[----:B------:R-:W-:Y:S01]  /*1d6f0*/  BSSY B1, `(.L_x_7345) ;  /* 0x0000008000017945 */ /* 0x000fe20003800000 */
[----:B--2---:R-:W-:Y:S01]  /*1d700*/  IMAD.MOV.U32 R13, RZ, RZ, R26 ;  /* 0x000000ffff0d7224 */ /* 0x004fe200078e001a */
[----:B------:R-:W-:Y:S01]  /*1d710*/  MOV R12, RZ ;  /* 0x000000ff000c7202 */ /* 0x000fe20000000f00 */
[----:B------:R-:W-:Y:S02]  /*1d720*/  IMAD.MOV.U32 R11, RZ, RZ, 0x181f ;  /* 0x0000181fff0b7424 */ /* 0x000fe400078e00ff */
[----:B------:R-:W-:-:S07]  /*1d730*/  IMAD.MOV.U32 R15, RZ, RZ, -0x1 ;  /* 0xffffffffff0f7424 */ /* 0x000fce00078e00ff */
[----:B------:R-:W-:Y:S05]  /*1d740*/  WARPSYNC.COLLECTIVE R15, `(.L_x_7346) ;  /* 0x000000000f087348 */ /* 0x000fea0003c00000 */
[----:B------:R0:W1:Y:S02]  /*1d750*/  SHFL.IDX P6, R14, R13, R12, R11 ;  /* 0x0000000c0d0e7389 */ /* 0x00006400000c000b */
[----:B01----:R-:W-:Y:S01]  /*1d760*/  ENDCOLLECTIVE ;  /* 0x000000000000791b */ /* 0x003fe20003800000 */
.L_x_7346:
[----:B------:R-:W-:Y:S05]  /*1d770*/  BSYNC B1 ;  /* 0x0000000000017941 */ /* 0x000fea0003800000 */
.L_x_7345:
        /* <DEDUP_REMOVED lines=8> */
.L_x_7347:
[----:B------:R-:W-:Y:S01]  /*1d800*/  MOV R13, R28 ;  /* 0x0000001c000d7202 */ /* 0x000fe20000000f00 */
[----:B------:R-:W-:-:S07]  /*1d810*/  IMAD.MOV.U32 R3, RZ, RZ, R14 ;  /* 0x000000ffff037224 */ /* 0x000fce00078e000e */
[----:B------:R-:W-:Y:S05]  /*1d820*/  WARPSYNC.COLLECTIVE R15, `(.L_x_7348) ;  /* 0x000000000f087348 */ /* 0x000fea0003c00000 */
[----:B------:R0:W1:Y:S02]  /*1d830*/  SHFL.IDX P6, R14, R13, R12, R11 ;  /* 0x0000000c0d0e7389 */ /* 0x00006400000c000b */
[----:B01----:R-:W-:Y:S01]  /*1d840*/  ENDCOLLECTIVE ;  /* 0x000000000000791b */ /* 0x003fe20003800000 */
.L_x_7348:
[----:B------:R-:W-:Y:S02]  /*1d850*/  IMAD.MOV.U32 R13, RZ, RZ, R27 ;  /* 0x000000ffff0d7224 */ /* 0x000fe400078e001b */
[----:B------:R-:W-:-:S07]  /*1d860*/  IMAD.MOV.U32 R4, RZ, RZ, R14 ;  /* 0x000000ffff047224 */ /* 0x000fce00078e000e */
[----:B------:R-:W-:Y:S05]  /*1d870*/  WARPSYNC.COLLECTIVE R15, `(.L_x_7349) ;  /* 0x000000000f087348 */ /* 0x000fea0003c00000 */
[----:B------:R0:W1:Y:S02]  /*1d880*/  SHFL.IDX P6, R14, R13, R12, R11 ;  /* 0x0000000c0d0e7389 */ /* 0x00006400000c000b */
[----:B01----:R-:W-:Y:S01]  /*1d890*/  ENDCOLLECTIVE ;  /* 0x000000000000791b */ /* 0x003fe20003800000 */
.L_x_7349:
[----:B------:R-:W-:Y:S05]  /*1d8a0*/  BRA `(.L_x_7350) ;  /* 0xfffffeb400c87947 */ /* 0x000fea000383ffff */
.L_x_7087:
[----:B0-----:R0:W1:Y:S02]  /*1d8b0*/  SYNCS.PHASECHK.TRANS64.TRYWAIT P0, [R156+URZ+0x28800], R5 ;  /* 0x028800059c0075a7 */ /* 0x001064000800017f */
[----:B-1----:R-:W-:Y:S05]  /*1d8c0*/  @!P0 NANOSLEEP.SYNCS 0x989680 ;  /* 0x009896800000895d */ /* 0x002fea0003900000 */
[----:B------:R-:W1:Y:S02]  /*1d8d0*/  @!P0 SYNCS.PHASECHK.TRANS64 P0, [R156+URZ+0x28800], R5 ;  /* 0x028800059c0085a7 */ /* 0x000e64000800007f */
[----:B-1----:R-:W-:Y:S05]  /*1d8e0*/  @!P0 BRA `(.L_x_7087) ;  /* 0xfffffffc00f08947 */ /* 0x002fea000383ffff */
[----:B------:R-:W-:Y:S05]  /*1d8f0*/  BRA `(.L_x_7351) ;  /* 0xfffffeb800b87947 */ /* 0x000fea000383ffff */
.L_x_7103:
[----:B------:R-:W-:Y:S01]  /*1d900*/  BSSY B1, `(.L_x_7352) ;  /* 0x0000008000017945 */ /* 0x000fe20003800000 */
[----:B--2---:R-:W-:Y:S01]  /*1d910*/  MOV R13, R26 ;  /* 0x0000001a000d7202 */ /* 0x004fe20000000f00 */
[----:B------:R-:W-:Y:S01]  /*1d920*/  IMAD.MOV.U32 R12, RZ, RZ, RZ ;  /* 0x000000ffff0c7224 */ /* 0x000fe200078e00ff */
[----:B------:R-:W-:Y:S01]  /*1d930*/  MOV R15, 0xffffffff ;  /* 0xffffffff000f7802 */ /* 0x000fe20000000f00 */
[----:B------:R-:W-:-:S07]  /*1d940*/  IMAD.MOV.U32 R11, RZ, RZ, 0x181f ;  /* 0x0000181fff0b7424 */ /* 0x000fce00078e00ff */
[----:B------:R-:W-:Y:S05]  /*1d950*/  WARPSYNC.COLLECTIVE R15, `(.L_x_7353) ;  /* 0x000000000f087348 */ /* 0x000fea0003c00000 */
[----:B------:R0:W1:Y:S02]  /*1d960*/  SHFL.IDX P6, R14, R13, R12, R11 ;  /* 0x0000000c0d0e7389 */ /* 0x00006400000c000b */
[----:B01----:R-:W-:Y:S01]  /*1d970*/  ENDCOLLECTIVE ;  /* 0x000000000000791b */ /* 0x003fe20003800000 */
.L_x_7353:
[----:B------:R-:W-:Y:S05]  /*1d980*/  BSYNC B1 ;  /* 0x0000000000017941 */ /* 0x000fea0003800000 */
.L_x_7352:
        /* <DEDUP_REMOVED lines=8> */
.L_x_7354:
[----:B------:R-:W-:Y:S01]  /*1da10*/  IMAD.MOV.U32 R13, RZ, RZ, R28 ;  /* 0x000000ffff0d7224 */ /* 0x000fe200078e001c */
[----:B------:R-:W-:-:S07]  /*1da20*/  MOV R3, R14 ;  /* 0x0000000e00037202 */ /* 0x000fce0000000f00 */
[----:B------:R-:W-:Y:S05]  /*1da30*/  WARPSYNC.COLLECTIVE R15, `(.L_x_7355) ;  /* 0x000000000f087348 */ /* 0x000fea0003c00000 */
[----:B------:R0:W1:Y:S02]  /*1da40*/  SHFL.IDX P6, R14, R13, R12, R11 ;  /* 0x0000000c0d0e7389 */ /* 0x00006400000c000b */
[----:B01----:R-:W-:Y:S01]  /*1da50*/  ENDCOLLECTIVE ;  /* 0x000000000000791b */ /* 0x003fe20003800000 */
.L_x_7355:
[----:B------:R-:W-:Y:S01]  /*1da60*/  MOV R13, R27 ;  /* 0x0000001b000d7202 */ /* 0x000fe20000000f00 */
[----:B------:R-:W-:-:S07]  /*1da70*/  IMAD.MOV.U32 R20, RZ, RZ, R14 ;  /* 0x000000ffff147224 */ /* 0x000fce00078e000e */
[----:B------:R-:W-:Y:S05]  /*1da80*/  WARPSYNC.COLLECTIVE R15, `(.L_x_7356) ;  /* 0x000000000f087348 */ /* 0x000fea0003c00000 */
[----:B------:R0:W1:Y:S02]  /*1da90*/  SHFL.IDX P6, R14, R13, R12, R11 ;  /* 0x0000000c0d0e7389 */ /* 0x00006400000c000b */
[----:B01----:R-:W-:Y:S01]  /*1daa0*/  ENDCOLLECTIVE ;  /* 0x000000000000791b */ /* 0x003fe20003800000 */
.L_x_7356:
[----:B------:R-:W-:Y:S05]  /*1dab0*/  BRA `(.L_x_7357) ;  /* 0xfffffecc00dc7947 */ /* 0x000fea000383ffff */
.L_x_7107:
[----:B0-----:R0:W1:Y:S02]  /*1dac0*/  SYNCS.PHASECHK.TRANS64.TRYWAIT P4, [R156+URZ+0x28800], R27 ;  /* 0x0288001b9c0075a7 */ /* 0x001064000808017f */
[----:B-1----:R-:W-:Y:S05]  /*1dad0*/  @!P4 NANOSLEEP.SYNCS 0x989680 ;  /* 0x009896800000c95d */ /* 0x002fea0003900000 */
[----:B------:R-:W1:Y:S02]  /*1dae0*/  @!P4 SYNCS.PHASECHK.TRANS64 P4, [R156+URZ+0x28800], R27 ;  /* 0x0288001b9c00c5a7 */ /* 0x000e64000808007f */
[----:B-1----:R-:W-:Y:S05]  /*1daf0*/  @!P4 BRA `(.L_x_7107) ;  /* 0xfffffffc00f0c947 */ /* 0x002fea000383ffff */
[----:B------:R-:W-:Y:S05]  /*1db00*/  BRA `(.L_x_7358) ;  /* 0xfffffed000cc7947 */ /* 0x000fea000383ffff */
.L_x_7117:
[----:B-1----:R1:W4:Y:S02]  /*1db10*/  SYNCS.PHASECHK.TRANS64.TRYWAIT P1, [R3+URZ+0x28830], R0 ;  /* 0x02883000030075a7 */ /* 0x002324000802017f */
[----:B----4-:R-:W-:Y:S05]  /*1db20*/  @!P1 NANOSLEEP.SYNCS 0x989680 ;  /* 0x009896800000995d */ /* 0x010fea0003900000 */
[----:B------:R-:W4:Y:S02]  /*1db30*/  @!P1 SYNCS.PHASECHK.TRANS64 P1, [R3+URZ+0x28830], R0 ;  /* 0x02883000030095a7 */ /* 0x000f24000802007f */
[----:B----4-:R-:W-:Y:S05]  /*1db40*/  @!P1 BRA `(.L_x_7117) ;  /* 0xfffffffc00f09947 */ /* 0x010fea000383ffff */
[----:B------:R-:W-:Y:S05]  /*1db50*/  BRA `(.L_x_7116) ;  /* 0xfffffee800b07947 */ /* 0x000fea000383ffff */
.L_x_7124:
[----:B-1----:R1:W2:Y:S02]  /*1db60*/  SYNCS.PHASECHK.TRANS64.TRYWAIT P2, [R5+URZ+0x28830], R6 ;  /* 0x02883006050075a7 */ /* 0x0022a4000804017f */
[----:B--2---:R-:W-:Y:S05]  /*1db70*/  @!P2 NANOSLEEP.SYNCS 0x989680 ;  /* 0x009896800000a95d */ /* 0x004fea0003900000 */
[----:B------:R-:W2:Y:S02]  /*1db80*/  @!P2 SYNCS.PHASECHK.TRANS64 P2, [R5+URZ+0x28830], R6 ;  /* 0x028830060500a5a7 */ /* 0x000ea4000804007f */
[----:B--2---:R-:W-:Y:S05]  /*1db90*/  @!P2 BRA `(.L_x_7124) ;  /* 0xfffffffc00f0a947 */ /* 0x004fea000383ffff */
[----:B------:R-:W-:Y:S05]  /*1dba0*/  BRA `(.L_x_7123) ;  /* 0xffffff1800147947 */ /* 0x000fea000383ffff */
.L_x_7128:
[----:B-1----:R1:W2:Y:S02]  /*1dbb0*/  SYNCS.PHASECHK.TRANS64.TRYWAIT P1, [R5+URZ+0x28850], R4 ;  /* 0x02885004050075a7 */ /* 0x0022a4000802017f */
[----:B--2---:R-:W-:Y:S05]  /*1dbc0*/  @!P1 NANOSLEEP.SYNCS 0x989680 ;  /* 0x009896800000995d */ /* 0x004fea0003900000 */
[----:B------:R-:W2:Y:S02]  /*1dbd0*/  @!P1 SYNCS.PHASECHK.TRANS64 P1, [R5+URZ+0x28850], R4 ;  /* 0x02885004050095a7 */ /* 0x000ea4000802007f */
[----:B--2---:R-:W-:Y:S05]  /*1dbe0*/  @!P1 BRA `(.L_x_7128) ;  /* 0xfffffffc00f09947 */ /* 0x004fea000383ffff */
[----:B------:R-:W-:Y:S05]  /*1dbf0*/  BRA `(.L_x_7125) ;  /* 0xffffff1c00207947 */ /* 0x000fea000383ffff */
.L_x_7135:
[----:B-1----:R1:W2:Y:S02]  /*1dc00*/  SYNCS.PHASECHK.TRANS64.TRYWAIT P1, [R9+URZ+0x28850], R0 ;  /* 0x02885000090075a7 */ /* 0x0022a4000802017f */
[----:B--2---:R-:W-:Y:S05]  /*1dc10*/  @!P1 NANOSLEEP.SYNCS 0x989680 ;  /* 0x009896800000995d */ /* 0x004fea0003900000 */
[----:B------:R-:W2:Y:S02]  /*1dc20*/  @!P1 SYNCS.PHASECHK.TRANS64 P1, [R9+URZ+0x28850], R0 ;  /* 0x02885000090095a7 */ /* 0x000ea4000802007f */
[----:B--2---:R-:W-:Y:S05]  /*1dc30*/  @!P1 BRA `(.L_x_7135) ;  /* 0xfffffffc00f09947 */ /* 0x004fea000383ffff */
[----:B------:R-:W-:Y:S05]  /*1dc40*/  BRA `(.L_x_7134) ;  /* 0xffffff4000687947 */ /* 0x000fea000383ffff */
.L_x_7141:
[----:B------:R-:W-:Y:S01]  /*1dc50*/  IMAD.MOV.U32 R13, RZ, RZ, R2 ;  /* 0x000000ffff0d7224 */ /* 0x000fe200078e0002 */
[----:B------:R-:W-:Y:S01]  /*1dc60*/  MOV R11, 0x181f ;  /* 0x0000181f000b7802 */ /* 0x000fe20000000f00 */
[----:B------:R-:W-:Y:S02]  /*1dc70*/  IMAD.MOV.U32 R12, RZ, RZ, RZ ;  /* 0x000000ffff0c7224 */ /* 0x000fe400078e00ff */
[----:B------:R-:W-:-:S07]  /*1dc80*/  IMAD.MOV.U32 R15, RZ, RZ, -0x1 ;  /* 0xffffffffff0f7424 */ /* 0x000fce00078e00ff */
[----:B-----5:R-:W-:Y:S05]  /*1dc90*/  WARPSYNC.COLLECTIVE R15, `(.L_x_7359) ;  /* 0x000000000f087348 */ /* 0x020fea0003c00000 */
[----:B------:R0:W1:Y:S02]  /*1dca0*/  SHFL.IDX P6, R14, R13, R12, R11 ;  /* 0x0000000c0d0e7389 */ /* 0x00006400000c000b */
[----:B01---5:R-:W-:Y:S01]  /*1dcb0*/  ENDCOLLECTIVE ;  /* 0x000000000000791b */ /* 0x023fe20003800000 */
.L_x_7359:
[----:B------:R-:W-:Y:S01]  /*1dcc0*/  MOV R13, R0 ;  /* 0x00000000000d7202 */ /* 0x000fe20000000f00 */
[----:B------:R-:W-:-:S07]  /*1dcd0*/  IMAD.MOV.U32 R3, RZ, RZ, R14 ;  /* 0x000000ffff037224 */ /* 0x000fce00078e000e */
[----:B------:R-:W-:Y:S05]  /*1dce0*/  WARPSYNC.COLLECTIVE R15, `(.L_x_7360) ;  /* 0x000000000f087348 */ /* 0x000fea0003c00000 */
[----:B------:R0:W1:Y:S02]  /*1dcf0*/  SHFL.IDX P6, R14, R13, R12, R11 ;  /* 0x0000000c0d0e7389 */ /* 0x00006400000c000b */
[----:B01----:R-:W-:Y:S01]  /*1dd00*/  ENDCOLLECTIVE ;  /* 0x000000000000791b */ /* 0x003fe20003800000 */
.L_x_7360:
[----:B------:R-:W-:Y:S05]  /*1dd10*/  BRA `(.L_x_7361) ;  /* 0xffffff5c00407947 */ /* 0x000fea000383ffff */
.L_x_7144:
[----:B------:R-:W-:Y:S01]  /*1dd20*/  BSSY B1, `(.L_x_7362) ;  /* 0x0000008000017945 */ /* 0x000fe20003800000 */
[----:B------:R-:W-:Y:S01]  /*1dd30*/  IMAD.MOV.U32 R13, RZ, RZ, R2 ;  /* 0x000000ffff0d7224 */ /* 0x000fe200078e0002 */
[----:B---3--:R-:W-:Y:S01]  /*1dd40*/  MOV R11, 0x181f ;  /* 0x0000181f000b7802 */ /* 0x008fe20000000f00 */
[----:B------:R-:W-:Y:S02]  /*1dd50*/  IMAD.MOV.U32 R12, RZ, RZ, 0x1 ;  /* 0x00000001ff0c7424 */ /* 0x000fe400078e00ff */
[----:B------:R-:W-:-:S07]  /*1dd60*/  IMAD.MOV.U32 R15, RZ, RZ, -0x1 ;  /* 0xffffffffff0f7424 */ /* 0x000fce00078e00ff */
[----:B012--5:R-:W-:Y:S05]  /*1dd70*/  WARPSYNC.COLLECTIVE R15, `(.L_x_7363) ;  /* 0x000000000f087348 */ /* 0x027fea0003c00000 */
[----:B--2---:R2:W3:Y:S02]  /*1dd80*/  SHFL.IDX P6, R14, R13, R12, R11 ;  /* 0x0000000c0d0e7389 */ /* 0x0044e400000c000b */
[----:B0123-5:R-:W-:Y:S01]  /*1dd90*/  ENDCOLLECTIVE ;  /* 0x000000000000791b */ /* 0x02ffe20003800000 */
.L_x_7363:
[----:B------:R-:W-:Y:S05]  /*1dda0*/  BSYNC B1 ;  /* 0x0000000000017941 */ /* 0x000fea0003800000 */
.L_x_7362:
        /* <DEDUP_REMOVED lines=8> */
.L_x_7364:
[----:B------:R-:W-:Y:S05]  /*1de30*/  BRA `(.L_x_7365) ;  /* 0xffffff5c003c7947 */ /* 0x000fea000383ffff */
.L_x_7147:
[----:B------:R-:W-:Y:S01]  /*1de40*/  BSSY B1, `(.L_x_7366) ;  /* 0x0000008000017945 */ /* 0x000fe20003800000 */
[----:B------:R-:W-:Y:S01]  /*1de50*/  IMAD.MOV.U32 R13, RZ, RZ, R2 ;  /* 0x000000ffff0d7224 */ /* 0x000fe200078e0002 */
[----:B------:R-:W-:Y:S01]  /*1de60*/  MOV R11, 0x181f ;  /* 0x0000181f000b7802 */ /* 0x000fe20000000f00 */
[----:B------:R-:W-:Y:S02]  /*1de70*/  IMAD.MOV.U32 R12, RZ, RZ, 0x2 ;  /* 0x00000002ff0c7424 */ /* 0x000fe400078e00ff */
[----:B---3--:R-:W-:-:S07]  /*1de80*/  IMAD.MOV.U32 R15, RZ, RZ, -0x1 ;  /* 0xffffffffff0f7424 */ /* 0x008fce00078e00ff */
[----:B012-4-:R-:W-:Y:S05]  /*1de90*/  WARPSYNC.COLLECTIVE R15, `(.L_x_7367) ;  /* 0x000000000f087348 */ /* 0x017fea0003c00000 */
[----:B--2---:R2:W3:Y:S02]  /*1dea0*/  SHFL.IDX P6, R14, R13, R12, R11 ;  /* 0x0000000c0d0e7389 */ /* 0x0044e400000c000b */
[----:B01234-:R-:W-:Y:S01]  /*1deb0*/  ENDCOLLECTIVE ;  /* 0x000000000000791b */ /* 0x01ffe20003800000 */
.L_x_7367:
[----:B------:R-:W-:Y:S05]  /*1dec0*/  BSYNC B1 ;  /* 0x0000000000017941 */ /* 0x000fea0003800000 */
.L_x_7366:
        /* <DEDUP_REMOVED lines=8> */
.L_x_7368:
[----:B------:R-:W-:Y:S05]  /*1df50*/  BRA `(.L_x_7369) ;  /* 0xffffff5c003c7947 */ /* 0x000fea000383ffff */
.L_x_7150:
        /* <DEDUP_REMOVED lines=8> */
.L_x_7371:
[----:B------:R-:W-:Y:S05]  /*1dfe0*/  BSYNC B1 ;  /* 0x0000000000017941 */ /* 0x000fea0003800000 */
.L_x_7370:
        /* <DEDUP_REMOVED lines=8> */
.L_x_7372:
[----:B------:R-:W-:Y:S05]  /*1e070*/  BRA `(.L_x_7373) ;  /* 0xffffff5c003c7947 */ /* 0x000fea000383ffff */
.L_x_7152:
[----:B------:R-:W-:Y:S01]  /*1e080*/  IMAD.MOV.U32 R13, RZ, RZ, R2 ;  /* 0x000000ffff0d7224 */ /* 0x000fe200078e0002 */
[----:B------:R-:W-:Y:S01]  /*1e090*/  MOV R11, 0x1c1f ;  /* 0x00001c1f000b7802 */ /* 0x000fe20000000f00 */
[----:B------:R-:W-:Y:S02]  /*1e0a0*/  IMAD.MOV.U32 R12, RZ, RZ, RZ ;  /* 0x000000ffff0c7224 */ /* 0x000fe400078e00ff */
[----:B------:R-:W-:-:S07]  /*1e0b0*/  IMAD.MOV.U32 R15, RZ, RZ, -0x1 ;  /* 0xffffffffff0f7424 */ /* 0x000fce00078e00ff */
[----:B------:R-:W-:Y:S05]  /*1e0c0*/  WARPSYNC.COLLECTIVE R15, `(.L_x_7374) ;  /* 0x000000000f087348 */ /* 0x000fea0003c00000 */
[----:B------:R0:W1:Y:S02]  /*1e0d0*/  SHFL.IDX P6, R14, R13, R12, R11 ;  /* 0x0000000c0d0e7389 */ /* 0x00006400000c000b */
[----:B01----:R-:W-:Y:S01]  /*1e0e0*/  ENDCOLLECTIVE ;  /* 0x000000000000791b */ /* 0x003fe20003800000 */
.L_x_7374:
[----:B------:R-:W-:Y:S01]  /*1e0f0*/  MOV R13, R0 ;  /* 0x00000000000d7202 */ /* 0x000fe20000000f00 */
[----:B------:R-:W-:-:S07]  /*1e100*/  IMAD.MOV.U32 R3, RZ, RZ, R14 ;  /* 0x000000ffff037224 */ /* 0x000fce00078e000e */
[----:B------:R-:W-:Y:S05]  /*1e110*/  WARPSYNC.COLLECTIVE R15, `(.L_x_7375) ;  /* 0x000000000f087348 */ /* 0x000fea0003c00000 */
[----:B------:R0:W1:Y:S02]  /*1e120*/  SHFL.IDX P6, R14, R13, R12, R11 ;  /* 0x0000000c0d0e7389 */ /* 0x00006400000c000b */
[----:B01----:R-:W-:Y:S01]  /*1e130*/  ENDCOLLECTIVE ;  /* 0x000000000000791b */ /* 0x003fe20003800000 */
.L_x_7375:
[----:B------:R-:W-:Y:S05]  /*1e140*/  BRA `(.L_x_7376) ;  /* 0xffffff60003c7947 */ /* 0x000fea000383ffff */
.L_x_7155:
[----:B------:R-:W-:Y:S01]  /*1e150*/  BSSY B1, `(.L_x_7377) ;  /* 0x0000008000017945 */ /* 0x000fe20003800000 */
[----:B--2---:R-:W-:Y:S01]  /*1e160*/  IMAD.MOV.U32 R13, RZ, RZ, R2 ;  /* 0x000000ffff0d7224 */ /* 0x004fe200078e0002 */
[----:B------:R-:W-:Y:S01]  /*1e170*/  MOV R11, 0x1c1f ;  /* 0x00001c1f000b7802 */ /* 0x000fe20000000f00 */
[----:B------:R-:W-:Y:S02]  /*1e180*/  IMAD.MOV.U32 R12, RZ, RZ, 0x1 ;  /* 0x00000001ff0c7424 */ /* 0x000fe400078e00ff */
[----:B------:R-:W-:-:S07]  /*1e190*/  IMAD.MOV.U32 R15, RZ, RZ, -0x1 ;  /* 0xffffffffff0f7424 */ /* 0x000fce00078e00ff */
[----:B01----:R-:W-:Y:S05]  /*1e1a0*/  WARPSYNC.COLLECTIVE R15, `(.L_x_7378) ;  /* 0x000000000f087348 */ /* 0x003fea0003c00000 */
[----:B------:R2:W3:Y:S02]  /*1e1b0*/  SHFL.IDX P6, R14, R13, R12, R11 ;  /* 0x0000000c0d0e7389 */ /* 0x0004e400000c000b */
[----:B0123--:R-:W-:Y:S01]  /*1e1c0*/  ENDCOLLECTIVE ;  /* 0x000000000000791b */ /* 0x00ffe20003800000 */
.L_x_7378:
[----:B------:R-:W-:Y:S05]  /*1e1d0*/  BSYNC B1 ;  /* 0x0000000000017941 */ /* 0x000fea0003800000 */
.L_x_7377:
        /* <DEDUP_REMOVED lines=8> */
.L_x_7379:
[----:B------:R-:W-:Y:S05]  /*1e260*/  BRA `(.L_x_7380) ;  /* 0xffffff6400187947 */ /* 0x000fea000383ffff */
.L_x_7159:
[----:B------:R-:W-:Y:S01]  /*1e270*/  IMAD.MOV.U32 R13, RZ, RZ, R2 ;  /* 0x000000ffff0d7224 */ /* 0x000fe200078e0002 */
[----:B------:R-:W-:Y:S01]  /*1e280*/  MOV R11, 0x181f ;  /* 0x0000181f000b7802 */ /* 0x000fe20000000f00 */
[----:B------:R-:W-:Y:S02]  /*1e290*/  IMAD.MOV.U32 R12, RZ, RZ, RZ ;  /* 0x000000ffff0c7224 */ /* 0x000fe400078e00ff */
[----:B------:R-:W-:-:S07]  /*1e2a0*/  IMAD.MOV.U32 R15, RZ, RZ, -0x1 ;  /* 0xffffffffff0f7424 */ /* 0x000fce00078e00ff */
[----:B01----:R-:W-:Y:S05]  /*1e2b0*/  WARPSYNC.COLLECTIVE R15, `(.L_x_7381) ;  /* 0x000000000f087348 */ /* 0x003fea0003c00000 */
[----:B------:R2:W3:Y:S02]  /*1e2c0*/  SHFL.IDX P6, R14, R13, R12, R11 ;  /* 0x0000000c0d0e7389 */ /* 0x0004e400000c000b */
[----:B0123--:R-:W-:Y:S01]  /*1e2d0*/  ENDCOLLECTIVE ;  /* 0x000000000000791b */ /* 0x00ffe20003800000 */
.L_x_7381:
[----:B------:R-:W-:Y:S01]  /*1e2e0*/  MOV R13, R0 ;  /* 0x00000000000d7202 */ /* 0x000fe20000000f00 */
[----:B------:R-:W-:-:S07]  /*1e2f0*/  IMAD.MOV.U32 R3, RZ, RZ, R14 ;  /* 0x000000ffff037224 */ /* 0x000fce00078e000e */
[----:B------:R-:W-:Y:S05]  /*1e300*/  WARPSYNC.COLLECTIVE R15, `(.L_x_7382) ;  /* 0x000000000f087348 */ /* 0x000fea0003c00000 */
[----:B------:R0:W1:Y:S02]  /*1e310*/  SHFL.IDX P6, R14, R13, R12, R11 ;  /* 0x0000000c0d0e7389 */ /* 0x00006400000c000b */
[----:B01----:R-:W-:Y:S01]  /*1e320*/  ENDCOLLECTIVE ;  /* 0x000000000000791b */ /* 0x003fe20003800000 */
.L_x_7382:
[----:B------:R-:W-:Y:S05]  /*1e330*/  BRA `(.L_x_7383) ;  /* 0xffffff6c00f47947 */ /* 0x000fea000383ffff */
.L_x_7162:
[----:B------:R-:W-:Y:S01]  /*1e340*/  BSSY B1, `(.L_x_7384) ;  /* 0x0000008000017945 */ /* 0x000fe20003800000 */
[----:B------:R-:W-:Y:S01]  /*1e350*/  IMAD.MOV.U32 R13, RZ, RZ, R2 ;  /* 0x000000ffff0d7224 */ /* 0x000fe200078e0002 */
[----:B------:R-:W-:Y:S01]  /*1e360*/  MOV R11, 0x181f ;  /* 0x0000181f000b7802 */ /* 0x000fe20000000f00 */
[----:B------:R-:W-:Y:S02]  /*1e370*/  IMAD.MOV.U32 R12, RZ, RZ, 0x1 ;  /* 0x00000001ff0c7424 */ /* 0x000fe400078e00ff */
[----:B---3--:R-:W-:-:S07]  /*1e380*/  IMAD.MOV.U32 R15, RZ, RZ, -0x1 ;  /* 0xffffffffff0f7424 */ /* 0x008fce00078e00ff */
[----:B012-4-:R-:W-:Y:S05]  /*1e390*/  WARPSYNC.COLLECTIVE R15, `(.L_x_7385) ;  /* 0x000000000f087348 */ /* 0x017fea0003c00000 */
[----:B----4-:R3:W4:Y:S02]  /*1e3a0*/  SHFL.IDX P6, R14, R13, R12, R11 ;  /* 0x0000000c0d0e7389 */ /* 0x01072400000c000b */
[----:B01234-:R-:W-:Y:S01]  /*1e3b0*/  ENDCOLLECTIVE ;  /* 0x000000000000791b */ /* 0x01ffe20003800000 */
.L_x_7385:
[----:B------:R-:W-:Y:S05]  /*1e3c0*/  BSYNC B1 ;  /* 0x0000000000017941 */ /* 0x000fea0003800000 */
.L_x_7384:
        /* <DEDUP_REMOVED lines=8> */
.L_x_7386:
[----:B------:R-:W-:Y:S05]  /*1e450*/  BRA `(.L_x_7387) ;  /* 0xffffff6c00f47947 */ /* 0x000fea000383ffff */
.L_x_7165:
[----:B------:R-:W-:Y:S01]  /*1e460*/  BSSY B1, `(.L_x_7388) ;  /* 0x0000008000017945 */ /* 0x000fe20003800000 */
[----:B------:R-:W-:Y:S01]  /*1e470*/  IMAD.MOV.U32 R13, RZ, RZ, R2 ;  /* 0x000000ffff0d7224 */ /* 0x000fe200078e0002 */
[----:B------:R-:W-:Y:S01]  /*1e480*/  MOV R11, 0x181f ;  /* 0x0000181f000b7802 */ /* 0x000fe20000000f00 */
[----:B------:R-:W-:Y:S02]  /*1e490*/  IMAD.MOV.U32 R12, RZ, RZ, 0x2 ;  /* 0x00000002ff0c7424 */ /* 0x000fe400078e00ff */
[----:B0-----:R-:W-:-:S07]  /*1e4a0*/  IMAD.MOV.U32 R15, RZ, RZ, -0x1 ;  /* 0xffffffffff0f7424 */ /* 0x001fce00078e00ff */
[----:B-1234-:R-:W-:Y:S05]  /*1e4b0*/  WARPSYNC.COLLECTIVE R15, `(.L_x_7389) ;  /* 0x000000000f087348 */ /* 0x01efea0003c00000 */
[----:B----4-:R0:W4:Y:S02]  /*1e4c0*/  SHFL.IDX P6, R14, R13, R12, R11 ;  /* 0x0000000c0d0e7389 */ /* 0x01012400000c000b */
[----:B01234-:R-:W-:Y:S01]  /*1e4d0*/  ENDCOLLECTIVE ;  /* 0x000000000000791b */ /* 0x01ffe20003800000 */
.L_x_7389:
[----:B------:R-:W-:Y:S05]  /*1e4e0*/  BSYNC B1 ;  /* 0x0000000000017941 */ /* 0x000fea0003800000 */
.L_x_7388:
        /* <DEDUP_REMOVED lines=8> */
.L_x_7390:
[----:B------:R-:W-:Y:S05]  /*1e570*/  BRA `(.L_x_7391) ;  /* 0xffffff6c00f47947 */ /* 0x000fea000383ffff */
.L_x_7168:
[----:B------:R-:W-:Y:S01]  /*1e580*/  BSSY B1, `(.L_x_7392) ;  /* 0x0000008000017945 */ /* 0x000fe20003800000 */
[----:B------:R-:W-:Y:S01]  /*1e590*/  IMAD.MOV.U32 R13, RZ, RZ, R2 ;  /* 0x000000ffff0d7224 */ /* 0x000fe200078e0002 */
[----:B------:R-:W-:Y:S01]  /*1e5a0*/  MOV R11, 0x181f ;  /* 0x0000181f000b7802 */ /* 0x000fe20000000f00 */
[----:B------:R-:W-:Y:S02]  /*1e5b0*/  IMAD.MOV.U32 R12, RZ, RZ, 0x3 ;  /* 0x00000003ff0c7424 */ /* 0x000fe400078e00ff */
[----:B0-----:R-:W-:-:S07]  /*1e5c0*/  IMAD.MOV.U32 R15, RZ, RZ, -0x1 ;  /* 0xffffffffff0f7424 */ /* 0x001fce00078e00ff */
[----:B-1234-:R-:W-:Y:S05]  /*1e5d0*/  WARPSYNC.COLLECTIVE R15, `(.L_x_7393) ;  /* 0x000000000f087348 */ /* 0x01efea0003c00000 */
[----:B------:R0:W0:Y:S02]  /*1e5e0*/  SHFL.IDX P6, R14, R13, R12, R11 ;  /* 0x0000000c0d0e7389 */ /* 0x00002400000c000b */
[----:B01234-:R-:W-:Y:S01]  /*1e5f0*/  ENDCOLLECTIVE ;  /* 0x000000000000791b */ /* 0x01ffe20003800000 */
.L_x_7393:
[----:B------:R-:W-:Y:S05]  /*1e600*/  BSYNC B1 ;  /* 0x0000000000017941 */ /* 0x000fea0003800000 */
.L_x_7392:
        /* <DEDUP_REMOVED lines=8> */
.L_x_7394:
[----:B------:R-:W-:Y:S05]  /*1e690*/  BRA `(.L_x_7395) ;  /* 0xffffff6c00f47947 */ /* 0x000fea000383ffff */
.L_x_7185:
        /* <DEDUP_REMOVED lines=8> */
[----:B------:R-:W-:Y:S05]  /*1e720*/  WARPSYNC.COLLECTIVE R15, `(.L_x_7397) ;  /* 0x000000000f087348 */ /* 0x000fea0003c00000 */
[----:B------:R0:W1:Y:S02]  /*1e730*/  SHFL.IDX P6, R14, R13, R12, R11 ;  /* 0x0000000c0d0e7389 */ /* 0x00006400000c000b */
[----:B01----:R-:W-:Y:S01]  /*1e740*/  ENDCOLLECTIVE ;  /* 0x000000000000791b */ /* 0x003fe20003800000 */
.L_x_7397:
[----:B------:R-:W-:Y:S05]  /*1e750*/  BSYNC B1 ;  /* 0x0000000000017941 */ /* 0x000fea0003800000 */
.L_x_7396:
[----:B------:R-:W-:Y:S05]  /*1e760*/  BRA `(.L_x_7398) ;  /* 0xffffff84009c7947 */ /* 0x000fea000383ffff */
.L_x_7187:
[----:B------:R-:W-:Y:S01]  /*1e770*/  BSSY B1, `(.L_x_7399) ;  /* 0x0000006000017945 */ /* 0x000fe20003800000 */
[----:B------:R-:W-:-:S07]  /*1e780*/  IMAD.MOV.U32 R15, RZ, RZ, -0x1 ;  /* 0xffffffffff0f7424 */ /* 0x000fce00078e00ff */
[----:B0-----:R-:W-:Y:S05]  /*1e790*/  WARPSYNC.COLLECTIVE R15, `(.L_x_7400) ;  /* 0x000000000f0c7348 */ /* 0x001fea0003c00000 */
[----:B------:R-:W-:Y:S02]  /*1e7a0*/  ELECT P6, UR62, PT ;  /* 0x00000000003e782f */ /* 0x000fe400038c0000 */
[----:B------:R-:W-:Y:S01]  /*1e7b0*/  MOV R14, UR62 ;  /* 0x0000003e000e7c02 */ /* 0x000fe20008000f00 */
[----:B0-----:R-:W-:Y:S10]  /*1e7c0*/  ENDCOLLECTIVE ;  /* 0x000000000000791b */ /* 0x001ff40003800000 */
.L_x_7400:
[----:B------:R-:W-:Y:S05]  /*1e7d0*/  BSYNC B1 ;  /* 0x0000000000017941 */ /* 0x000fea0003800000 */
.L_x_7399:
[----:B------:R-:W-:Y:S05]  /*1e7e0*/  BRA `(.L_x_7186) ;  /* 0xffffff8400947947 */ /* 0x000fea000383ffff */
.L_x_7189:
[----:B0-----:R0:W1:Y:S02]  /*1e7f0*/  SYNCS.PHASECHK.TRANS64.TRYWAIT P0, [R22+URZ+0x28820], R7 ;  /* 0x02882007160075a7 */ /* 0x001064000800017f */
[----:B-1----:R-:W-:Y:S05]  /*1e800*/  @!P0 NANOSLEEP.SYNCS 0x989680 ;  /* 0x009896800000895d */ /* 0x002fea0003900000 */
[----:B------:R-:W1:Y:S02]  /*1e810*/  @!P0 SYNCS.PHASECHK.TRANS64 P0, [R22+URZ+0x28820], R7 ;  /* 0x02882007160085a7 */ /* 0x000e64000800007f */
[----:B-1----:R-:W-:Y:S05]  /*1e820*/  @!P0 BRA `(.L_x_7189) ;  /* 0xfffffffc00f08947 */ /* 0x002fea000383ffff */
[----:B------:R-:W-:Y:S05]  /*1e830*/  BRA `(.L_x_7401) ;  /* 0xffffff8400a47947 */ /* 0x000fea000383ffff */
.L_x_7193:
[----:B-1----:R1:W2:Y:S02]  /*1e840*/  SYNCS.PHASECHK.TRANS64.TRYWAIT P0, [R10+URZ+0x288a0], R9 ;  /* 0x0288a0090a0075a7 */ /* 0x0022a4000800017f */
[----:B--2---:R-:W-:Y:S05]  /*1e850*/  @!P0 NANOSLEEP.SYNCS 0x989680 ;  /* 0x009896800000895d */ /* 0x004fea0003900000 */
[----:B------:R-:W2:Y:S02]  /*1e860*/  @!P0 SYNCS.PHASECHK.TRANS64 P0, [R10+URZ+0x288a0], R9 ;  /* 0x0288a0090a0085a7 */ /* 0x000ea4000800007f */
[----:B--2---:R-:W-:Y:S05]  /*1e870*/  @!P0 BRA `(.L_x_7193) ;  /* 0xfffffffc00f08947 */ /* 0x004fea000383ffff */
[----:B------:R-:W-:Y:S05]  /*1e880*/  BRA `(.L_x_7402) ;  /* 0xffffff8400bc7947 */ /* 0x000fea000383ffff */
.L_x_7199:
[----:B0-----:R0:W2:Y:S02]  /*1e890*/  SYNCS.PHASECHK.TRANS64.TRYWAIT P0, [R10+URZ+0x288c0], R9 ;  /* 0x0288c0090a0075a7 */ /* 0x0010a4000800017f */
[----:B--2---:R-:W-:Y:S05]  /*1e8a0*/  @!P0 NANOSLEEP.SYNCS 0x989680 ;  /* 0x009896800000895d */ /* 0x004fea0003900000 */
[----:B------:R-:W2:Y:S02]  /*1e8b0*/  @!P0 SYNCS.PHASECHK.TRANS64 P0, [R10+URZ+0x288c0], R9 ;  /* 0x0288c0090a0085a7 */ /* 0x000ea4000800007f */
[----:B--2---:R-:W-:Y:S05]  /*1e8c0*/  @!P0 BRA `(.L_x_7199) ;  /* 0xfffffffc00f08947 */ /* 0x004fea000383ffff */
[----:B------:R-:W-:Y:S05]  /*1e8d0*/  BRA `(.L_x_7403) ;  /* 0xffffff88007c7947 */ /* 0x000fea000383ffff */
.L_x_7207:
[----:B-1----:R1:W2:Y:S02]  /*1e8e0*/  SYNCS.PHASECHK.TRANS64.TRYWAIT P2, [R10+URZ+0x288a0], R9 ;  /* 0x0288a0090a0075a7 */ /* 0x0022a4000804017f */
[----:B--2---:R-:W-:Y:S05]  /*1e8f0*/  @!P2 NANOSLEEP.SYNCS 0x989680 ;  /* 0x009896800000a95d */ /* 0x004fea0003900000 */
[----:B------:R-:W2:Y:S02]  /*1e900*/  @!P2 SYNCS.PHASECHK.TRANS64 P2, [R10+URZ+0x288a0], R9 ;  /* 0x0288a0090a00a5a7 */ /* 0x000ea4000804007f */
[----:B--2---:R-:W-:Y:S05]  /*1e910*/  @!P2 BRA `(.L_x_7207) ;  /* 0xfffffffc00f0a947 */ /* 0x004fea000383ffff */
[----:B------:R-:W-:Y:S05]  /*1e920*/  BRA `(.L_x_7404) ;  /* 0xffffff8c00787947 */ /* 0x000fea000383ffff */
.L_x_7213:
[----:B0-----:R0:W2:Y:S02]  /*1e930*/  SYNCS.PHASECHK.TRANS64.TRYWAIT P2, [R10+URZ+0x288c0], R9 ;  /* 0x0288c0090a0075a7 */ /* 0x0010a4000804017f */
[----:B--2---:R-:W-:Y:S05]  /*1e940*/  @!P2 NANOSLEEP.SYNCS 0x989680 ;  /* 0x009896800000a95d */ /* 0x004fea0003900000 */
[----:B------:R-:W2:Y:S02]  /*1e950*/  @!P2 SYNCS.PHASECHK.TRANS64 P2, [R10+URZ+0x288c0], R9 ;  /* 0x0288c0090a00a5a7 */ /* 0x000ea4000804007f */
[----:B--2---:R-:W-:Y:S05]  /*1e960*/  @!P2 BRA `(.L_x_7213) ;  /* 0xfffffffc00f0a947 */ /* 0x004fea000383ffff */
[----:B------:R-:W-:Y:S05]  /*1e970*/  BRA `(.L_x_7405) ;  /* 0xffffff9000307947 */ /* 0x000fea000383ffff */
.L_x_7229:
[----:B------:R-:W0:Y:S01]  /*1e980*/  S2R R9, SR_TID.X ;  /* 0x0000000000097919 */ /* 0x000e220000002100 */
        /* <DEDUP_REMOVED lines=10> */
.L_x_7407:
[----:B------:R-:W-:Y:S05]  /*1ea30*/  BSYNC B0 ;  /* 0x0000000000007941 */ /* 0x000fea0003800000 */
.L_x_7406:
[----:B------:R-:W-:Y:S05]  /*1ea40*/  BRA `(.L_x_7408) ;  /* 0xffffff9c007c7947 */ /* 0x000fea000383ffff */
.L_x_7232:
[----:B0-----:R0:W1:Y:S02]  /*1ea50*/  SYNCS.PHASECHK.TRANS64.TRYWAIT P0, [R7+URZ+0x28840], R2 ;  /* 0x02884002070075a7 */ /* 0x001064000800017f */
[----:B-1----:R-:W-:Y:S05]  /*1ea60*/  @!P0 NANOSLEEP.SYNCS 0x989680 ;  /* 0x009896800000895d */ /* 0x002fea0003900000 */
[----:B------:R-:W1:Y:S02]  /*1ea70*/  @!P0 SYNCS.PHASECHK.TRANS64 P0, [R7+URZ+0x28840], R2 ;  /* 0x02884002070085a7 */ /* 0x000e64000800007f */
[----:B-1----:R-:W-:Y:S05]  /*1ea80*/  @!P0 BRA `(.L_x_7232) ;  /* 0xfffffffc00f08947 */ /* 0x002fea000383ffff */
[----:B------:R-:W-:Y:S05]  /*1ea90*/  BRA `(.L_x_7409) ;  /* 0xffffff9c00cc7947 */ /* 0x000fea000383ffff */
.L_x_7233:
        /* <DEDUP_REMOVED lines=8> */
.L_x_7411:
[----:B------:R-:W-:Y:S05]  /*1eb20*/  BSYNC B0 ;  /* 0x0000000000007941 */ /* 0x000fea0003800000 */
.L_x_7410:
        /* <DEDUP_REMOVED lines=9> */
.L_x_7412:
[----:B------:R-:W-:Y:S02]  /*1ebc0*/  IMAD.MOV.U32 R13, RZ, RZ, R0 ;  /* 0x000000ffff0d7224 */ /* 0x000fe400078e0000 */
[----:B------:R-:W-:Y:S02]  /*1ebd0*/  IMAD.MOV.U32 R12, RZ, RZ, 0x1 ;  /* 0x00000001ff0c7424 */ /* 0x000fe400078e00ff */
[----:B------:R-:W-:-:S07]  /*1ebe0*/  IMAD.MOV.U32 R3, RZ, RZ, R14 ;  /* 0x000000ffff037224 */ /* 0x000fce00078e000e */
[----:B------:R-:W-:Y:S05]  /*1ebf0*/  WARPSYNC.COLLECTIVE R15, `(.L_x_7413) ;  /* 0x000000000f087348 */ /* 0x000fea0003c00000 */
[----:B------:R0:W1:Y:S02]  /*1ec00*/  SHFL.IDX P6, R14, R13, R12, R11 ;  /* 0x0000000c0d0e7389 */ /* 0x00006400000c000b */
[----:B01----:R-:W-:Y:S01]  /*1ec10*/  ENDCOLLECTIVE ;  /* 0x000000000000791b */ /* 0x003fe20003800000 */
.L_x_7413:
        /* <DEDUP_REMOVED lines=11> */
[----:B------:R-:W-:Y:S02]  /*1ecd0*/  ISETP.GE.AND P0, PT, R6, 0x11, PT ;  /* 0x000000110600780c */ /* 0x000fe40003f06270 */
[----:B0-----:R-:W-:-:S11]  /*1ece0*/  MOV R2, R14 ;  /* 0x0000000e00027202 */ /* 0x001fd60000000f00 */
[----:B------:R-:W-:Y:S05]  /*1ecf0*/  WARPSYNC.COLLECTIVE R15, `(.L_x_7414) ;  /* 0x000000000f087348 */ /* 0x000fea0003c00000 */
[----:B------:R0:W1:Y:S02]  /*1ed00*/  SHFL.IDX P6, R14, R13, R12, R11 ;  /* 0x0000000c0d0e7389 */ /* 0x00006400000c000b */
[----:B01----:R-:W-:Y:S01]  /*1ed10*/  ENDCOLLECTIVE ;  /* 0x000000000000791b */ /* 0x003fe20003800000 */
.L_x_7414:
[----:B------:R-:W-:Y:S02]  /*1ed20*/  @P0 IMAD R8, R5, 0x2, R22 ;  /* 0x0000000205080824 */ /* 0x000fe400078e0216 */
[----:B------:R-:W-:Y:S01]  /*1ed30*/  IMAD.MOV.U32 R13, RZ, RZ, R0 ;  /* 0x000000ffff0d7224 */ /* 0x000fe200078e0000 */
[----:B------:R-:W-:Y:S01]  /*1ed40*/  MOV R12, 0x2 ;  /* 0x00000002000c7802 */ /* 0x000fe20000000f00 */
[----:B------:R-:W-:-:S07]  /*1ed50*/  IMAD.MOV.U32 R3, RZ, RZ, R14 ;  /* 0x000000ffff037224 */ /* 0x000fce00078e000e */
[----:B------:R-:W-:Y:S05]  /*1ed60*/  WARPSYNC.COLLECTIVE R15, `(.L_x_7415) ;  /* 0x000000000f087348 */ /* 0x000fea0003c00000 */
[----:B------:R0:W1:Y:S02]  /*1ed70*/  SHFL.IDX P6, R14, R13, R12, R11 ;  /* 0x0000000c0d0e7389 */ /* 0x00006400000c000b */
[----:B01----:R-:W-:Y:S01]  /*1ed80*/  ENDCOLLECTIVE ;  /* 0x000000000000791b */ /* 0x003fe20003800000 */
.L_x_7415:
        /* <DEDUP_REMOVED lines=16> */
.L_x_7416:
[----:B------:R-:W-:Y:S01]  /*1ee90*/  @P0 IMAD R8, R5, 0x2, R22 ;  /* 0x0000000205080824 */ /* 0x000fe200078e0216 */
[----:B------:R-:W-:Y:S01]  /*1eea0*/  MOV R13, R0 ;  /* 0x00000000000d7202 */ /* 0x000fe20000000f00 */
[----:B------:R-:W-:Y:S01]  /*1eeb0*/  IMAD.MOV.U32 R12, RZ, RZ, 0x3 ;  /* 0x00000003ff0c7424 */ /* 0x000fe200078e00ff */
[----:B------:R-:W-:-:S07]  /*1eec0*/  MOV R3, R14 ;  /* 0x0000000e00037202 */ /* 0x000fce0000000f00 */
[----:B------:R-:W-:Y:S05]  /*1eed0*/  WARPSYNC.COLLECTIVE R15, `(.L_x_7417) ;  /* 0x000000000f087348 */ /* 0x000fea0003c00000 */
[----:B------:R0:W1:Y:S02]  /*1eee0*/  SHFL.IDX P6, R14, R13, R12, R11 ;  /* 0x0000000c0d0e7389 */ /* 0x00006400000c000b */
[----:B01----:R-:W-:Y:S01]  /*1eef0*/  ENDCOLLECTIVE ;  /* 0x000000000000791b */ /* 0x003fe20003800000 */
.L_x_7417:
        /* <DEDUP_REMOVED lines=16> */
.L_x_7418:
[----:B------:R-:W-:Y:S01]  /*1f000*/  @P0 LEA R8, R5, R22, 0x1 ;  /* 0x0000001605080211 */ /* 0x000fe200078e08ff */
[----:B------:R-:W-:Y:S02]  /*1f010*/  IMAD.MOV.U32 R13, RZ, RZ, R0 ;  /* 0x000000ffff0d7224 */ /* 0x000fe400078e0000 */
[----:B------:R-:W-:Y:S02]  /*1f020*/  IMAD.MOV.U32 R12, RZ, RZ, 0x4 ;  /* 0x00000004ff0c7424 */ /* 0x000fe400078e00ff */
[----:B------:R-:W-:-:S07]  /*1f030*/  IMAD.MOV.U32 R3, RZ, RZ, R14 ;  /* 0x000000ffff037224 */ /* 0x000fce00078e000e */
[----:B------:R-:W-:Y:S05]  /*1f040*/  WARPSYNC.COLLECTIVE R15, `(.L_x_7419) ;  /* 0x000000000f087348 */ /* 0x000fea0003c00000 */
[----:B------:R0:W1:Y:S02]  /*1f050*/  SHFL.IDX P6, R14, R13, R12, R11 ;  /* 0x0000000c0d0e7389 */ /* 0x00006400000c000b */
[----:B01----:R-:W-:Y:S01]  /*1f060*/  ENDCOLLECTIVE ;  /* 0x000000000000791b */ /* 0x003fe20003800000 */
.L_x_7419:
        /* <DEDUP_REMOVED lines=16> */
.L_x_7420:
[----:B------:R-:W-:Y:S02]  /*1f170*/  @P0 IMAD R8, R5, 0x2, R22 ;  /* 0x0000000205080824 */ /* 0x000fe400078e0216 */
[----:B------:R-:W-:Y:S01]  /*1f180*/  IMAD.MOV.U32 R13, RZ, RZ, R0 ;  /* 0x000000ffff0d7224 */ /* 0x000fe200078e0000 */
[----:B------:R-:W-:Y:S01]  /*1f190*/  MOV R12, 0x5 ;  /* 0x00000005000c7802 */ /* 0x000fe20000000f00 */
[----:B------:R-:W-:-:S07]  /*1f1a0*/  IMAD.MOV.U32 R3, RZ, RZ, R14 ;  /* 0x000000ffff037224 */ /* 0x000fce00078e000e */
[----:B------:R-:W-:Y:S05]  /*1f1b0*/  WARPSYNC.COLLECTIVE R15, `(.L_x_7421) ;  /* 0x000000000f087348 */ /* 0x000fea0003c00000 */
[----:B------:R0:W1:Y:S02]  /*1f1c0*/  SHFL.IDX P6, R14, R13, R12, R11 ;  /* 0x0000000c0d0e7389 */ /* 0x00006400000c000b */
[----:B01----:R-:W-:Y:S01]  /*1f1d0*/  ENDCOLLECTIVE ;  /* 0x000000000000791b */ /* 0x003fe20003800000 */
.L_x_7421:
        /* <DEDUP_REMOVED lines=16> */
.L_x_7422:
[----:B------:R-:W-:Y:S01]  /*1f2e0*/  @P0 IMAD R8, R5, 0x2, R22 ;  /* 0x0000000205080824 */ /* 0x000fe200078e0216 */
[----:B------:R-:W-:Y:S01]  /*1f2f0*/  MOV R13, R0 ;  /* 0x00000000000d7202 */ /* 0x000fe20000000f00 */
[----:B------:R-:W-:Y:S01]  /*1f300*/  IMAD.MOV.U32 R12, RZ, RZ, 0x6 ;  /* 0x00000006ff0c7424 */ /* 0x000fe200078e00ff */
[----:B------:R-:W-:-:S07]  /*1f310*/  MOV R3, R14 ;  /* 0x0000000e00037202 */ /* 0x000fce0000000f00 */
[----:B------:R-:W-:Y:S05]  /*1f320*/  WARPSYNC.COLLECTIVE R15, `(.L_x_7423) ;  /* 0x000000000f087348 */ /* 0x000fea0003c00000 */
[----:B------:R0:W1:Y:S02]  /*1f330*/  SHFL.IDX P6, R14, R13, R12, R11 ;  /* 0x0000000c0d0e7389 */ /* 0x00006400000c000b */
[----:B01----:R-:W-:Y:S01]  /*1f340*/  ENDCOLLECTIVE ;  /* 0x000000000000791b */ /* 0x003fe20003800000 */
.L_x_7423:
        /* <DEDUP_REMOVED lines=16> */
.L_x_7424:
[----:B------:R-:W-:Y:S01]  /*1f450*/  @P0 LEA R8, R5, R22, 0x1 ;  /* 0x0000001605080211 */ /* 0x000fe200078e08ff */
[----:B------:R-:W-:Y:S02]  /*1f460*/  IMAD.MOV.U32 R13, RZ, RZ, R0 ;  /* 0x000000ffff0d7224 */ /* 0x000fe400078e0000 */
[----:B------:R-:W-:Y:S02]  /*1f470*/  IMAD.MOV.U32 R12, RZ, RZ, 0x7 ;  /* 0x00000007ff0c7424 */ /* 0x000fe400078e00ff */
[----:B------:R-:W-:-:S07]  /*1f480*/  IMAD.MOV.U32 R3, RZ, RZ, R14 ;  /* 0x000000ffff037224 */ /* 0x000fce00078e000e */
[----:B------:R-:W-:Y:S05]  /*1f490*/  WARPSYNC.COLLECTIVE R15, `(.L_x_7425) ;  /* 0x000000000f087348 */ /* 0x000fea0003c00000 */
[----:B------:R0:W1:Y:S02]  /*1f4a0*/  SHFL.IDX P6, R14, R13, R12, R11 ;  /* 0x0000000c0d0e7389 */ /* 0x00006400000c000b */
[----:B01----:R-:W-:Y:S01]  /*1f4b0*/  ENDCOLLECTIVE ;  /* 0x000000000000791b */ /* 0x003fe20003800000 */
.L_x_7425:
[----:B------:R-:W-:-:S05]  /*1f4c0*/  @P0 LEA R3, P1, R31, R3, 0x1 ;  /* 0x000000031f030211 */ /* 0x000fca00078208ff */
[----:B------:R-:W-:-:S05]  /*1f4d0*/  @P0 IMAD.X R2, RZ, RZ, R2, P1 ;  /* 0x000000ffff020224 */ /* 0x000fca00008e0602 */
[----:B------:R-:W-:Y:S01]  /*1f4e0*/  @P0 LOP3.LUT R3, R3, R2, RZ, 0x3c, !PT ;  /* 0x0000000203030212 */ /* 0x000fe200078e3cff */
[----:B------:R-:W-:-:S03]  /*1f4f0*/  IMAD.MOV.U32 R13, RZ, RZ, R4 ;  /* 0x000000ffff0d7224 */ /* 0x000fc600078e0004 */
[----:B------:R-:W-:-:S04]  /*1f500*/  @P0 LOP3.LUT R2, R3, R2, RZ, 0x3c, !PT ;  /* 0x0000000203020212 */ /* 0x000fc800078e3cff */
[----:B------:R-:W-:Y:S02]  /*1f510*/  @P0 LOP3.LUT R3, R3, R2, RZ, 0x3c, !PT ;  /* 0x0000000203030212 */ /* 0x000fe400078e3cff */
[----:B------:R-:W-:-:S07]  /*1f520*/  MOV R0, R14 ;  /* 0x0000000e00007202 */ /* 0x000fce0000000f00 */
[----:B------:R-:W-:Y:S05]  /*1f530*/  WARPSYNC.COLLECTIVE R15, `(.L_x_7426) ;  /* 0x000000000f087348 */ /* 0x000fea0003c00000 */
[----:B------:R0:W1:Y:S02]  /*1f540*/  SHFL.IDX P6, R14, R13, R12, R11 ;  /* 0x0000000c0d0e7389 */ /* 0x00006400000c000b */
[----:B01----:R-:W-:Y:S01]  /*1f550*/  ENDCOLLECTIVE ;  /* 0x000000000000791b */ /* 0x003fe20003800000 */
.L_x_7426:
[----:B------:R-:W-:Y:S01]  /*1f560*/  @!PT LDS RZ, [RZ] ;  /* 0x00000000fffff984 */ /* 0x000fe20000000800 */
[----:B------:R-:W-:Y:S01]  /*1f570*/  @!PT LDS RZ, [RZ] ;  /* 0x00000000fffff984 */ /* 0x000fe20000000800 */
[----:B------:R-:W-:Y:S01]  /*1f580*/  @!PT LDS RZ, [RZ] ;  /* 0x00000000fffff984 */ /* 0x000fe20000000800 */
[----:B------:R-:W-:Y:S04]  /*1f590*/  @P0 LDGSTS.E.BYPASS.LTC128B.128 [R8+0x1b400], desc[UR42][R2.64], !P3 ;  /* 0x1b40000002080fae */ /* 0x000fe8000d901d6a */
[----:B------:R0:W-:Y:S02]  /*1f5a0*/  @P0 LDGSTS.E.BYPASS.LTC128B.128 [R8+0x1f400], desc[UR42][R2.64+0x80], !P2 ;  /* 0x1f40008002080fae */ /* 0x0001e4000d101d6a */
[----:B0-----:R-:W-:Y:S01]  /*1f5b0*/  IMAD.MOV.U32 R2, RZ, RZ, R14 ;  /* 0x000000ffff027224 */ /* 0x001fe200078e000e */
[----:B------:R-:W-:Y:S06]  /*1f5c0*/  BRA `(.L_x_7427) ;  /* 0xffffff9800a87947 */ /* 0x000fec000383ffff */
.L_x_7238:
[----:B------:R-:W-:Y:S01]  /*1f5d0*/  MOV R13, R5 ;  /* 0x00000005000d7202 */ /* 0x000fe20000000f00 */
[----:B------:R-:W-:Y:S01]  /*1f5e0*/  IMAD.MOV.U32 R12, RZ, RZ, RZ ;  /* 0x000000ffff0c7224 */ /* 0x000fe200078e00ff */
[----:B------:R-:W-:Y:S01]  /*1f5f0*/  MOV R15, 0xffffffff ;  /* 0xffffffff000f7802 */ /* 0x000fe20000000f00 */
[----:B------:R-:W-:Y:S01]  /*1f600*/  IMAD.MOV.U32 R11, RZ, RZ, 0x181f ;  /* 0x0000181fff0b7424 */ /* 0x000fe200078e00ff */
[----:B------:R-:W-:Y:S01]  /*1f610*/  IADD3 R4, R10, R4, RZ ;  /* 0x000000040a047210 */ /* 0x000fe20007ffe0ff */
[----:B-----5:R-:W-:-:S07]  /*1f620*/  IMAD R6, R20, R7, RZ ;  /* 0x0000000714067224 */ /* 0x020fce00078e02ff */
[----:B------:R-:W-:Y:S05]  /*1f630*/  WARPSYNC.COLLECTIVE R15, `(.L_x_7428) ;  /* 0x000000000f087348 */ /* 0x000fea0003c00000 */
[----:B------:R0:W1:Y:S02]  /*1f640*/  SHFL.IDX P6, R14, R13, R12, R11 ;  /* 0x0000000c0d0e7389 */ /* 0x00006400000c000b */
[----:B01----:R-:W-:Y:S01]  /*1f650*/  ENDCOLLECTIVE ;  /* 0x000000000000791b */ /* 0x003fe20003800000 */
.L_x_7428:
[C---:B------:R-:W-:Y:S02]  /*1f660*/  IADD3 R7, R4.reuse, 0x10, RZ ;  /* 0x0000001004077810 */ /* 0x040fe40007ffe0ff */
[----:B------:R-:W-:Y:S01]  /*1f670*/  ISETP.GE.AND P3, PT, R4, R6, PT ;  /* 0x000000060400720c */ /* 0x000fe20003f66270 */
[----:B------:R-:W-:Y:S02]  /*1f680*/  IMAD.MOV.U32 R13, RZ, RZ, R0 ;  /* 0x000000ffff0d7224 */ /* 0x000fe400078e0000 */
[----:B------:R-:W-:-:S10]  /*1f690*/  IMAD.MOV.U32 R2, RZ, RZ, R14 ;  /* 0x000000ffff027224 */ /* 0x000fd400078e000e */
[----:B------:R-:W-:Y:S05]  /*1f6a0*/  WARPSYNC.COLLECTIVE R15, `(.L_x_7429) ;  /* 0x000000000f087348 */ /* 0x000fea0003c00000 */
[----:B------:R0:W1:Y:S02]  /*1f6b0*/  SHFL.IDX P6, R14, R13, R12, R11 ;  /* 0x0000000c0d0e7389 */ /* 0x00006400000c000b */
[----:B01----:R-:W-:Y:S01]  /*1f6c0*/  ENDCOLLECTIVE ;  /* 0x000000000000791b */ /* 0x003fe20003800000 */
.L_x_7429:
        /* <DEDUP_REMOVED lines=8> */
.L_x_7430:
        /* <DEDUP_REMOVED lines=11> */
.L_x_7431:
        /* <DEDUP_REMOVED lines=8> */
.L_x_7432:
        /* <DEDUP_REMOVED lines=13> */
.L_x_7433:
        /* <DEDUP_REMOVED lines=8> */
.L_x_7434:
[----:B------:R-:W-:Y:S01]  /*1f9d0*/  @!P3 MOV R3, R7 ;  /* 0x000000070003b202 */ /* 0x000fe20000000f00 */
[----:B------:R-:W-:-:S04]  /*1f9e0*/  VIADD R7, R4, 0x30 ;  /* 0x0000003004077836 */ /* 0x000fc80000000000 */
        /* <DEDUP_REMOVED lines=11> */
.L_x_7435:
        /* <DEDUP_REMOVED lines=8> */
.L_x_7436:
[----:B------:R-:W-:Y:S01]  /*1fb20*/  @!P3 IMAD.MOV.U32 R3, RZ, RZ, R7 ;  /* 0x000000ffff03b224 */ /* 0x000fe200078e0007 */
[----:B------:R-:W-:-:S04]  /*1fb30*/  IADD3 R7, R4, 0x40, RZ ;  /* 0x0000004004077810 */ /* 0x000fc80007ffe0ff */
        /* <DEDUP_REMOVED lines=11> */
.L_x_7437:
        /* <DEDUP_REMOVED lines=8> */
.L_x_7438:
        /* <DEDUP_REMOVED lines=13> */
.L_x_7439:
        /* <DEDUP_REMOVED lines=8> */
.L_x_7440:
[----:B------:R-:W-:-:S05]  /*1fdc0*/  @!P3 MOV R3, R7 ;  /* 0x000000070003b202 */ /* 0x000fca0000000f00 */
[----:B------:R-:W-:Y:S01]  /*1fdd0*/  @!PT LDS RZ, [RZ] ;  /* 0x00000000fffff984 */ /* 0x000fe20000000800 */
[----:B------:R-:W-:Y:S01]  /*1fde0*/  @!PT LDS RZ, [RZ] ;  /* 0x00000000fffff984 */ /* 0x000fe20000000800 */
[----:B------:R-:W-:Y:S01]  /*1fdf0*/  @!PT LDS RZ, [RZ] ;  /* 0x00000000fffff984 */ /* 0x000fe20000000800 */
[----:B------:R-:W-:Y:S04]  /*1fe00*/  @!P3 LDGSTS.E.BYPASS.LTC128B.128 [R9+0x12c00], desc[UR42][R2.64], !P0 ;  /* 0x12c000000209bfae */ /* 0x000fe8000c101d6a */
[----:B------:R0:W-:Y:S01]  /*1fe10*/  @!P3 LDGSTS.E.BYPASS.LTC128B.128 [R9+0x16c00], desc[UR42][R2.64+0x80], !P1 ;  /* 0x16c000800209bfae */ /* 0x0001e2000c901d6a */
[----:B------:R-:W-:Y:S02]  /*1fe20*/  IMAD.MOV.U32 R13, RZ, RZ, R0 ;  /* 0x000000ffff0d7224 */ /* 0x000fe400078e0000 */
[----:B0-----:R-:W-:Y:S01]  /*1fe30*/  VIADD R3, R4, 0x60 ;  /* 0x0000006004037836 */ /* 0x001fe20000000000 */
[----:B------:R-:W-:-:S07]  /*1fe40*/  MOV R2, R14 ;  /* 0x0000000e00027202 */ /* 0x000fce0000000f00 */
[----:B------:R-:W-:Y:S05]  /*1fe50*/  WARPSYNC.COLLECTIVE R15, `(.L_x_7441) ;  /* 0x000000000f087348 */ /* 0x000fea0003c00000 */
[----:B------:R0:W1:Y:S02]  /*1fe60*/  SHFL.IDX P6, R14, R13, R12, R11 ;  /* 0x0000000c0d0e7389 */ /* 0x00006400000c000b */
[----:B01----:R-:W-:Y:S01]  /*1fe70*/  ENDCOLLECTIVE ;  /* 0x000000000000791b */ /* 0x003fe20003800000 */
.L_x_7441:
[----:B------:R-:W-:Y:S02]  /*1fe80*/  ISETP.GE.AND P3, PT, R3, R6, PT ;  /* 0x000000060300720c */ /* 0x000fe40003f66270 */
[----:B------:R-:W-:Y:S01]  /*1fe90*/  MOV R13, R5 ;  /* 0x00000005000d7202 */ /* 0x000fe20000000f00 */
[----:B------:R-:W-:-:S10]  /*1fea0*/  IMAD.MOV.U32 R12, RZ, RZ, 0x7 ;  /* 0x00000007ff0c7424 */ /* 0x000fd400078e00ff */
[----:B------:R-:W-:-:S04]  /*1feb0*/  @!P3 LEA R14, P2, R31, R14, 0x1 ;  /* 0x0000000e1f0eb211 */ /* 0x000fc800078408ff */
[----:B------:R-:W-:Y:S01]  /*1fec0*/  @!P3 IADD3.X R7, RZ, R2, RZ, P2, !PT ;  /* 0x00000002ff07b210 */ /* 0x000fe200017fe4ff */
[----:B------:R-:W-:-:S08]  /*1fed0*/  @!P3 IMAD.MOV.U32 R2, RZ, RZ, R14 ;  /* 0x000000ffff02b224 */ /* 0x000fd000078e000e */
[----:B------:R-:W-:Y:S05]  /*1fee0*/  WARPSYNC.COLLECTIVE R15, `(.L_x_7442) ;  /* 0x000000000f087348 */ /* 0x000fea0003c00000 */
[----:B------:R0:W1:Y:S02]  /*1fef0*/  SHFL.IDX P6, R14, R13, R12, R11 ;  /* 0x0000000c0d0e7389 */ /* 0x00006400000c000b */
[----:B01----:R-:W-:Y:S01]  /*1ff00*/  ENDCOLLECTIVE ;  /* 0x000000000000791b */ /* 0x003fe20003800000 */
.L_x_7442:
[----:B------:R-:W-:-:S05]  /*1ff10*/  @!P3 IMAD.MOV.U32 R3, RZ, RZ, R7 ;  /* 0x000000ffff03b224 */ /* 0x000fca00078e0007 */
        /* <DEDUP_REMOVED lines=10> */
.L_x_7443:
[----:B------:R-:W-:Y:S05]  /*1ffc0*/  BRA `(.L_x_7444) ;  /* 0xffffff9c000c7947 */ /* 0x000fea000383ffff */
.L_x_7243:
[----:B0-----:R0:W1:Y:S02]  /*1ffd0*/  SYNCS.PHASECHK.TRANS64.TRYWAIT P0, [R22+URZ+0x28820], R3 ;  /* 0x02882003160075a7 */ /* 0x001064000800017f */
[----:B-1----:R-:W-:Y:S05]  /*1ffe0*/  @!P0 NANOSLEEP.SYNCS 0x989680 ;  /* 0x009896800000895d */ /* 0x002fea0003900000 */
[----:B------:R-:W1:Y:S02]  /*1fff0*/  @!P0 SYNCS.PHASECHK.TRANS64 P0, [R22+URZ+0x28820], R3 ;  /* 0x02882003160085a7 */ /* 0x000e64000800007f */
[----:B-1----:R-:W-:Y:S05]  /*20000*/  @!P0 BRA `(.L_x_7243) ;  /* 0xfffffffc00f08947 */ /* 0x002fea000383ffff */
[----:B------:R-:W-:Y:S05]  /*20010*/  BRA `(.L_x_7445) ;  /* 0xffffff9c00847947 */ /* 0x000fea000383ffff */
.L_x_7248:
[----:B0-----:R0:W1:Y:S02]  /*20020*/  SYNCS.PHASECHK.TRANS64.TRYWAIT P0, [R6+URZ+0x28840], R3 ;  /* 0x02884003060075a7 */ /* 0x001064000800017f */
[----:B-1----:R-:W-:Y:S05]  /*20030*/  @!P0 NANOSLEEP.SYNCS 0x989680 ;  /* 0x009896800000895d */ /* 0x002fea0003900000 */
[----:B------:R-:W1:Y:S02]  /*20040*/  @!P0 SYNCS.PHASECHK.TRANS64 P0, [R6+URZ+0x28840], R3 ;  /* 0x02884003060085a7 */ /* 0x000e64000800007f */
[----:B-1----:R-:W-:Y:S05]  /*20050*/  @!P0 BRA `(.L_x_7248) ;  /* 0xfffffffc00f08947 */ /* 0x002fea000383ffff */
[----:B------:R-:W-:Y:S05]  /*20060*/  BRA `(.L_x_7446) ;  /* 0xffffffa000507947 */ /* 0x000fea000383ffff */
.L_x_7249:
[----:B------:R-:W-:Y:S01]  /*20070*/  BSSY B1, `(.L_x_7447) ;  /* 0x0000008000017945 */ /* 0x000fe20003800000 */
[----:B------:R-:W-:Y:S01]  /*20080*/  IMAD.MOV.U32 R13, RZ, RZ, R9 ;  /* 0x000000ffff0d7224 */ /* 0x000fe200078e0009 */
[----:B------:R-:W-:Y:S01]  /*20090*/  MOV R11, 0x181f ;  /* 0x0000181f000b7802 */ /* 0x000fe20000000f00 */
[----:B------:R-:W-:Y:S02]  /*200a0*/  IMAD.MOV.U32 R12, RZ, RZ, RZ ;  /* 0x000000ffff0c7224 */ /* 0x000fe400078e00ff */
[----:B------:R-:W-:-:S07]  /*200b0*/  IMAD.MOV.U32 R15, RZ, RZ, -0x1 ;  /* 0xffffffffff0f7424 */ /* 0x000fce00078e00ff */
[----:B--2---:R-:W-:Y:S05]  /*200c0*/  WARPSYNC.COLLECTIVE R15, `(.L_x_7448) ;  /* 0x000000000f087348 */ /* 0x004fea0003c00000 */
[----:B--2---:R0:W1:Y:S02]  /*200d0*/  SHFL.IDX P6, R14, R13, R12, R11 ;  /* 0x0000000c0d0e7389 */ /* 0x00406400000c000b */
[----:B01----:R-:W-:Y:S01]  /*200e0*/  ENDCOLLECTIVE ;  /* 0x000000000000791b */ /* 0x003fe20003800000 */
.L_x_7448:
[----:B------:R-:W-:Y:S05]  /*200f0*/  BSYNC B1 ;  /* 0x0000000000017941 */ /* 0x000fea0003800000 */
.L_x_7447:
[----:B------:R-:W-:Y:S01]  /*20100*/  MOV R13, R7 ;  /* 0x00000007000d7202 */ /* 0x000fe20000000f00 */
[----:B------:R-:W-:Y:S01]  /*20110*/  IMAD.MOV.U32 R12, RZ, RZ, RZ ;  /* 0x000000ffff0c7224 */ /* 0x000fe200078e00ff */
[----:B------:R-:W-:Y:S01]  /*20120*/  MOV R15, 0xffffffff ;  /* 0xffffffff000f7802 */ /* 0x000fe20000000f00 */
[----:B------:R-:W-:Y:S02]  /*20130*/  IMAD.MOV.U32 R11, RZ, RZ, 0x181f ;  /* 0x0000181fff0b7424 */ /* 0x000fe400078e00ff */
[----:B------:R-:W-:Y:S02]  /*20140*/  IMAD.MOV.U32 R3, RZ, RZ, R14 ;  /* 0x000000ffff037224 */ /* 0x000fe400078e000e */
[----:B------:R-:W-:-:S07]  /*20150*/  IMAD.SHL.U32 R5, R31, 0x2, RZ ;  /* 0x000000021f057824 */ /* 0x000fce00078e00ff */
[----:B------:R-:W-:Y:S05]  /*20160*/  WARPSYNC.COLLECTIVE R15, `(.L_x_7449) ;  /* 0x000000000f087348 */ /* 0x000fea0003c00000 */
[----:B------:R0:W1:Y:S02]  /*20170*/  SHFL.IDX P6, R14, R13, R12, R11 ;  /* 0x0000000c0d0e7389 */ /* 0x00006400000c000b */
[----:B01----:R-:W-:Y:S01]  /*20180*/  ENDCOLLECTIVE ;  /* 0x000000000000791b */ /* 0x003fe20003800000 */
.L_x_7449:
[----:B------:R-:W-:Y:S02]  /*20190*/  IMAD R8, R8, 0x2, R22 ;  /* 0x0000000208087824 */ /* 0x000fe400078e0216 */
[----:B------:R-:W-:Y:S01]  /*201a0*/  IMAD.MOV.U32 R13, RZ, RZ, R9 ;  /* 0x000000ffff0d7224 */ /* 0x000fe200078e0009 */
[----:B------:R-:W-:Y:S01]  /*201b0*/  MOV R12, 0x1 ;  /* 0x00000001000c7802 */ /* 0x000fe20000000f00 */
[----:B------:R-:W-:-:S07]  /*201c0*/  IMAD.MOV.U32 R2, RZ, RZ, R14 ;  /* 0x000000ffff027224 */ /* 0x000fce00078e000e */
[----:B------:R-:W-:Y:S05]  /*201d0*/  WARPSYNC.COLLECTIVE R15, `(.L_x_7450) ;  /* 0x000000000f087348 */ /* 0x000fea0003c00000 */
[----:B------:R0:W1:Y:S02]  /*201e0*/  SHFL.IDX P6, R14, R13, R12, R11 ;  /* 0x0000000c0d0e7389 */ /* 0x00006400000c000b */
[----:B01----:R-:W-:Y:S01]  /*201f0*/  ENDCOLLECTIVE ;  /* 0x000000000000791b */ /* 0x003fe20003800000 */
.L_x_7450:
        /* <DEDUP_REMOVED lines=12> */
.L_x_7451:
[----:B------:R-:W-:Y:S01]  /*202c0*/  IMAD.MOV.U32 R13, RZ, RZ, R9 ;  /* 0x000000ffff0d7224 */ /* 0x000fe200078e0009 */
[----:B------:R-:W-:Y:S02]  /*202d0*/  MOV R12, 0x2 ;  /* 0x00000002000c7802 */ /* 0x000fe40000000f00 */
[----:B------:R-:W-:-:S07]  /*202e0*/  MOV R2, R14 ;  /* 0x0000000e00027202 */ /* 0x000fce0000000f00 */
[----:B------:R-:W-:Y:S05]  /*202f0*/  WARPSYNC.COLLECTIVE R15, `(.L_x_7452) ;  /* 0x000000000f087348 */ /* 0x000fea0003c00000 */
[----:B------:R0:W1:Y:S02]  /*20300*/  SHFL.IDX P6, R14, R13, R12, R11 ;  /* 0x0000000c0d0e7389 */ /* 0x00006400000c000b */
[----:B01----:R-:W-:Y:S01]  /*20310*/  ENDCOLLECTIVE ;  /* 0x000000000000791b */ /* 0x003fe20003800000 */
.L_x_7452:
        /* <DEDUP_REMOVED lines=12> */
.L_x_7453:
[----:B------:R-:W-:Y:S01]  /*203e0*/  IMAD.MOV.U32 R13, RZ, RZ, R9 ;  /* 0x000000ffff0d7224 */ /* 0x000fe200078e0009 */
[----:B------:R-:W-:Y:S02]  /*203f0*/  MOV R12, 0x3 ;  /* 0x00000003000c7802 */ /* 0x000fe40000000f00 */
[----:B------:R-:W-:-:S07]  /*20400*/  MOV R2, R14 ;  /* 0x0000000e00027202 */ /* 0x000fce0000000f00 */
[----:B------:R-:W-:Y:S05]  /*20410*/  WARPSYNC.COLLECTIVE R15, `(.L_x_7454) ;  /* 0x000000000f087348 */ /* 0x000fea0003c00000 */
[----:B------:R0:W1:Y:S02]  /*20420*/  SHFL.IDX P6, R14, R13, R12, R11 ;  /* 0x0000000c0d0e7389 */ /* 0x00006400000c000b */
[----:B01----:R-:W-:Y:S01]  /*20430*/  ENDCOLLECTIVE ;  /* 0x000000000000791b */ /* 0x003fe20003800000 */
.L_x_7454:
        /* <DEDUP_REMOVED lines=12> */
.L_x_7455:
[----:B------:R-:W-:Y:S01]  /*20500*/  IMAD.MOV.U32 R13, RZ, RZ, R9 ;  /* 0x000000ffff0d7224 */ /* 0x000fe200078e0009 */
[----:B------:R-:W-:Y:S02]  /*20510*/  MOV R12, 0x4 ;  /* 0x00000004000c7802 */ /* 0x000fe40000000f00 */
[----:B------:R-:W-:-:S07]  /*20520*/  MOV R2, R14 ;  /* 0x0000000e00027202 */ /* 0x000fce0000000f00 */
[----:B------:R-:W-:Y:S05]  /*20530*/  WARPSYNC.COLLECTIVE R15, `(.L_x_7456) ;  /* 0x000000000f087348 */ /* 0x000fea0003c00000 */
[----:B------:R0:W1:Y:S02]  /*20540*/  SHFL.IDX P6, R14, R13, R12, R11 ;  /* 0x0000000c0d0e7389 */ /* 0x00006400000c000b */
[----:B01----:R-:W-:Y:S01]  /*20550*/  ENDCOLLECTIVE ;  /* 0x000000000000791b */ /* 0x003fe20003800000 */
.L_x_7456:
        /* <DEDUP_REMOVED lines=12> */
.L_x_7457:
[----:B------:R-:W-:Y:S01]  /*20620*/  IMAD.MOV.U32 R13, RZ, RZ, R9 ;  /* 0x000000ffff0d7224 */ /* 0x000fe200078e0009 */
[----:B------:R-:W-:Y:S02]  /*20630*/  MOV R12, 0x5 ;  /* 0x00000005000c7802 */ /* 0x000fe40000000f00 */
[----:B------:R-:W-:-:S07]  /*20640*/  MOV R2, R14 ;  /* 0x0000000e00027202 */ /* 0x000fce0000000f00 */
[----:B------:R-:W-:Y:S05]  /*20650*/  WARPSYNC.COLLECTIVE R15, `(.L_x_7458) ;  /* 0x000000000f087348 */ /* 0x000fea0003c00000 */
[----:B------:R0:W1:Y:S02]  /*20660*/  SHFL.IDX P6, R14, R13, R12, R11 ;  /* 0x0000000c0d0e7389 */ /* 0x00006400000c000b */
[----:B01----:R-:W-:Y:S01]  /*20670*/  ENDCOLLECTIVE ;  /* 0x000000000000791b */ /* 0x003fe20003800000 */
.L_x_7458:
        /* <DEDUP_REMOVED lines=12> */
.L_x_7459:
[----:B------:R-:W-:Y:S01]  /*20740*/  IMAD.MOV.U32 R13, RZ, RZ, R9 ;  /* 0x000000ffff0d7224 */ /* 0x000fe200078e0009 */
[----:B------:R-:W-:Y:S02]  /*20750*/  MOV R12, 0x6 ;  /* 0x00000006000c7802 */ /* 0x000fe40000000f00 */
[----:B------:R-:W-:-:S07]  /*20760*/  MOV R2, R14 ;  /* 0x0000000e00027202 */ /* 0x000fce0000000f00 */
[----:B------:R-:W-:Y:S05]  /*20770*/  WARPSYNC.COLLECTIVE R15, `(.L_x_7460) ;  /* 0x000000000f087348 */ /* 0x000fea0003c00000 */
[----:B------:R0:W1:Y:S02]  /*20780*/  SHFL.IDX P6, R14, R13, R12, R11 ;  /* 0x0000000c0d0e7389 */ /* 0x00006400000c000b */
[----:B01----:R-:W-:Y:S01]  /*20790*/  ENDCOLLECTIVE ;  /* 0x000000000000791b */ /* 0x003fe20003800000 */
.L_x_7460:
        /* <DEDUP_REMOVED lines=12> */
.L_x_7461:
[----:B------:R-:W-:Y:S01]  /*20860*/  IMAD.MOV.U32 R13, RZ, RZ, R9 ;  /* 0x000000ffff0d7224 */ /* 0x000fe200078e0009 */
[----:B------:R-:W-:Y:S02]  /*20870*/  MOV R12, 0x7 ;  /* 0x00000007000c7802 */ /* 0x000fe40000000f00 */
[----:B------:R-:W-:-:S07]  /*20880*/  MOV R2, R14 ;  /* 0x0000000e00027202 */ /* 0x000fce0000000f00 */
[----:B------:R-:W-:Y:S05]  /*20890*/  WARPSYNC.COLLECTIVE R15, `(.L_x_7462) ;  /* 0x000000000f087348 */ /* 0x000fea0003c00000 */
[----:B------:R0:W1:Y:S02]  /*208a0*/  SHFL.IDX P6, R14, R13, R12, R11 ;  /* 0x0000000c0d0e7389 */ /* 0x00006400000c000b */
[----:B01----:R-:W-:Y:S01]  /*208b0*/  ENDCOLLECTIVE ;  /* 0x000000000000791b */ /* 0x003fe20003800000 */
.L_x_7462:
[----:B------:R-:W-:-:S05]  /*208c0*/  IADD3 R2, P0, R2, R5, RZ ;  /* 0x0000000502027210 */ /* 0x000fca0007f1e0ff */
[----:B------:R-:W-:-:S05]  /*208d0*/  IMAD.X R3, RZ, RZ, R3, P0 ;  /* 0x000000ffff037224 */ /* 0x000fca00000e0603 */
        /* <DEDUP_REMOVED lines=10> */
.L_x_7463:
[----:B------:R-:W-:Y:S01]  /*20980*/  MOV R2, R14 ;  /* 0x0000000e00027202 */ /* 0x000fe20000000f00 */
[----:B------:R-:W-:Y:S06]  /*20990*/  BRA `(.L_x_7464) ;  /* 0xffffff9c001c7947 */ /* 0x000fec000383ffff */
.L_x_7254:
[----:B-1----:R1:W3:Y:S02]  /*209a0*/  SYNCS.PHASECHK.TRANS64.TRYWAIT P0, [R6+URZ+0x28860], R3 ;  /* 0x02886003060075a7 */ /* 0x0022e4000800017f */
[----:B---3--:R-:W-:Y:S05]  /*209b0*/  @!P0 NANOSLEEP.SYNCS 0x989680 ;  /* 0x009896800000895d */ /* 0x008fea0003900000 */
[----:B------:R-:W3:Y:S02]  /*209c0*/  @!P0 SYNCS.PHASECHK.TRANS64 P0, [R6+URZ+0x28860], R3 ;  /* 0x02886003060085a7 */ /* 0x000ee4000800007f */
[----:B---3--:R-:W-:Y:S05]  /*209d0*/  @!P0 BRA `(.L_x_7254) ;  /* 0xfffffffc00f08947 */ /* 0x008fea000383ffff */
[----:B------:R-:W-:Y:S05]  /*209e0*/  BRA `(.L_x_7465) ;  /* 0xffffff9c00787947 */ /* 0x000fea000383ffff */
.L_x_7255:
[----:B------:R-:W-:Y:S01]  /*209f0*/  BSSY B1, `(.L_x_7466) ;  /* 0x0000008000017945 */ /* 0x000fe20003800000 */
[----:B------:R-:W-:Y:S01]  /*20a00*/  IMAD.MOV.U32 R13, RZ, RZ, R24 ;  /* 0x000000ffff0d7224 */ /* 0x000fe200078e0018 */
[----:B------:R-:W-:Y:S01]  /*20a10*/  MOV R11, 0x181f ;  /* 0x0000181f000b7802 */ /* 0x000fe20000000f00 */
[----:B------:R-:W-:Y:S02]  /*20a20*/  IMAD.MOV.U32 R12, RZ, RZ, RZ ;  /* 0x000000ffff0c7224 */ /* 0x000fe400078e00ff */
[----:B------:R-:W-:-:S07]  /*20a30*/  IMAD.MOV.U32 R15, RZ, RZ, -0x1 ;  /* 0xffffffffff0f7424 */ /* 0x000fce00078e00ff */
[----:B-12---:R-:W-:Y:S05]  /*20a40*/  WARPSYNC.COLLECTIVE R15, `(.L_x_7467) ;  /* 0x000000000f087348 */ /* 0x006fea0003c00000 */
[----:B--2---:R0:W2:Y:S02]  /*20a50*/  SHFL.IDX P6, R14, R13, R12, R11 ;  /* 0x0000000c0d0e7389 */ /* 0x0040a400000c000b */
[----:B012---:R-:W-:Y:S01]  /*20a60*/  ENDCOLLECTIVE ;  /* 0x000000000000791b */ /* 0x007fe20003800000 */
.L_x_7467:
[----:B------:R-:W-:Y:S05]  /*20a70*/  BSYNC B1 ;  /* 0x0000000000017941 */ /* 0x000fea0003800000 */
.L_x_7466:
[----:B------:R-:W-:Y:S01]  /*20a80*/  MOV R13, R23 ;  /* 0x00000017000d7202 */ /* 0x000fe20000000f00 */
[----:B------:R-:W-:Y:S01]  /*20a90*/  IMAD.MOV.U32 R12, RZ, RZ, RZ ;  /* 0x000000ffff0c7224 */ /* 0x000fe200078e00ff */
[----:B------:R-:W-:Y:S01]  /*20aa0*/  MOV R15, 0xffffffff ;  /* 0xffffffff000f7802 */ /* 0x000fe20000000f00 */
[----:B------:R-:W-:Y:S01]  /*20ab0*/  IMAD.MOV.U32 R11, RZ, RZ, 0x181f ;  /* 0x0000181fff0b7424 */ /* 0x000fe200078e00ff */
[----:B------:R-:W-:Y:S01]  /*20ac0*/  LEA R7, R7, R22, 0x1 ;  /* 0x0000001607077211 */ /* 0x000fe200078e08ff */
[----:B------:R-:W-:-:S07]  /*20ad0*/  IMAD.MOV.U32 R3, RZ, RZ, R14 ;  /* 0x000000ffff037224 */ /* 0x000fce00078e000e */
[----:B------:R-:W-:Y:S05]  /*20ae0*/  WARPSYNC.COLLECTIVE R15, `(.L_x_7468) ;  /* 0x000000000f087348 */ /* 0x000fea0003c00000 */
[----:B------:R0:W1:Y:S02]  /*20af0*/  SHFL.IDX P6, R14, R13, R12, R11 ;  /* 0x0000000c0d0e7389 */ /* 0x00006400000c000b */
[----:B01----:R-:W-:Y:S01]  /*20b00*/  ENDCOLLECTIVE ;  /* 0x000000000000791b */ /* 0x003fe20003800000 */
.L_x_7468:
[----:B------:R-:W-:Y:S02]  /*20b10*/  IMAD.MOV.U32 R13, RZ, RZ, R24 ;  /* 0x000000ffff0d7224 */ /* 0x000fe400078e0018 */
[----:B------:R-:W-:Y:S02]  /*20b20*/  IMAD.MOV.U32 R12, RZ, RZ, 0x1 ;  /* 0x00000001ff0c7424 */ /* 0x000fe400078e00ff */
[----:B------:R-:W-:-:S07]  /*20b30*/  IMAD.MOV.U32 R2, RZ, RZ, R14 ;  /* 0x000000ffff027224 */ /* 0x000fce00078e000e */
[----:B------:R-:W-:Y:S05]  /*20b40*/  WARPSYNC.COLLECTIVE R15, `(.L_x_7469) ;  /* 0x000000000f087348 */ /* 0x000fea0003c00000 */
[----:B------:R0:W1:Y:S02]  /*20b50*/  SHFL.IDX P6, R14, R13, R12, R11 ;  /* 0x0000000c0d0e7389 */ /* 0x00006400000c000b */
[----:B01----:R-:W-:Y:S01]  /*20b60*/  ENDCOLLECTIVE ;  /* 0x000000000000791b */ /* 0x003fe20003800000 */
.L_x_7469:
        /* <DEDUP_REMOVED lines=14> */
.L_x_7470:
[----:B------:R-:W-:Y:S02]  /*20c50*/  IMAD.MOV.U32 R13, RZ, RZ, R24 ;  /* 0x000000ffff0d7224 */ /* 0x000fe400078e0018 */
[----:B------:R-:W-:Y:S02]  /*20c60*/  IMAD.MOV.U32 R12, RZ, RZ, 0x2 ;  /* 0x00000002ff0c7424 */ /* 0x000fe400078e00ff */
[----:B------:R-:W-:-:S07]  /*20c70*/  IMAD.MOV.U32 R2, RZ, RZ, R14 ;  /* 0x000000ffff027224 */ /* 0x000fce00078e000e */
[----:B------:R-:W-:Y:S05]  /*20c80*/  WARPSYNC.COLLECTIVE R15, `(.L_x_7471) ;  /* 0x000000000f087348 */ /* 0x000fea0003c00000 */
[----:B------:R0:W1:Y:S02]  /*20c90*/  SHFL.IDX P6, R14, R13, R12, R11 ;  /* 0x0000000c0d0e7389 */ /* 0x00006400000c000b */
[----:B01----:R-:W-:Y:S01]  /*20ca0*/  ENDCOLLECTIVE ;  /* 0x000000000000791b */ /* 0x003fe20003800000 */
.L_x_7471:
        /* <DEDUP_REMOVED lines=14> */
.L_x_7472:
[----:B------:R-:W-:Y:S02]  /*20d90*/  IMAD.MOV.U32 R13, RZ, RZ, R24 ;  /* 0x000000ffff0d7224 */ /* 0x000fe400078e0018 */
[----:B------:R-:W-:Y:S02]  /*20da0*/  IMAD.MOV.U32 R12, RZ, RZ, 0x3 ;  /* 0x00000003ff0c7424 */ /* 0x000fe400078e00ff */
[----:B------:R-:W-:-:S07]  /*20db0*/  IMAD.MOV.U32 R2, RZ, RZ, R14 ;  /* 0x000000ffff027224 */ /* 0x000fce00078e000e */
[----:B------:R-:W-:Y:S05]  /*20dc0*/  WARPSYNC.COLLECTIVE R15, `(.L_x_7473) ;  /* 0x000000000f087348 */ /* 0x000fea0003c00000 */
[----:B------:R0:W1:Y:S02]  /*20dd0*/  SHFL.IDX P6, R14, R13, R12, R11 ;  /* 0x0000000c0d0e7389 */ /* 0x00006400000c000b */
[----:B01----:R-:W-:Y:S01]  /*20de0*/  ENDCOLLECTIVE ;  /* 0x000000000000791b */ /* 0x003fe20003800000 */
.L_x_7473:
        /* <DEDUP_REMOVED lines=14> */
.L_x_7474:
[----:B------:R-:W-:Y:S02]  /*20ed0*/  IMAD.MOV.U32 R13, RZ, RZ, R24 ;  /* 0x000000ffff0d7224 */ /* 0x000fe400078e0018 */
[----:B------:R-:W-:Y:S02]  /*20ee0*/  IMAD.MOV.U32 R12, RZ, RZ, 0x4 ;  /* 0x00000004ff0c7424 */ /* 0x000fe400078e00ff */
[----:B------:R-:W-:-:S07]  /*20ef0*/  IMAD.MOV.U32 R2, RZ, RZ, R14 ;  /* 0x000000ffff027224 */ /* 0x000fce00078e000e */
[----:B------:R-:W-:Y:S05]  /*20f00*/  WARPSYNC.COLLECTIVE R15, `(.L_x_7475) ;  /* 0x000000000f087348 */ /* 0x000fea0003c00000 */
[----:B------:R0:W1:Y:S02]  /*20f10*/  SHFL.IDX P6, R14, R13, R12, R11 ;  /* 0x0000000c0d0e7389 */ /* 0x00006400000c000b */
[----:B01----:R-:W-:Y:S01]  /*20f20*/  ENDCOLLECTIVE ;  /* 0x000000000000791b */ /* 0x003fe20003800000 */
.L_x_7475:
        /* <DEDUP_REMOVED lines=14> */
.L_x_7476:
[----:B------:R-:W-:Y:S02]  /*21010*/  IMAD.MOV.U32 R13, RZ, RZ, R24 ;  /* 0x000000ffff0d7224 */ /* 0x000fe400078e0018 */
[----:B------:R-:W-:Y:S02]  /*21020*/  IMAD.MOV.U32 R12, RZ, RZ, 0x5 ;  /* 0x00000005ff0c7424 */ /* 0x000fe400078e00ff */
[----:B------:R-:W-:-:S07]  /*21030*/  IMAD.MOV.U32 R2, RZ, RZ, R14 ;  /* 0x000000ffff027224 */ /* 0x000fce00078e000e */
[----:B------:R-:W-:Y:S05]  /*21040*/  WARPSYNC.COLLECTIVE R15, `(.L_x_7477) ;  /* 0x000000000f087348 */ /* 0x000fea0003c00000 */
[----:B------:R0:W1:Y:S02]  /*21050*/  SHFL.IDX P6, R14, R13, R12, R11 ;  /* 0x0000000c0d0e7389 */ /* 0x00006400000c000b */
[----:B01----:R-:W-:Y:S01]  /*21060*/  ENDCOLLECTIVE ;  /* 0x000000000000791b */ /* 0x003fe20003800000 */
.L_x_7477:
        /* <DEDUP_REMOVED lines=14> */
.L_x_7478:
[----:B------:R-:W-:Y:S02]  /*21150*/  IMAD.MOV.U32 R13, RZ, RZ, R24 ;  /* 0x000000ffff0d7224 */ /* 0x000fe400078e0018 */
[----:B------:R-:W-:Y:S02]  /*21160*/  IMAD.MOV.U32 R12, RZ, RZ, 0x6 ;  /* 0x00000006ff0c7424 */ /* 0x000fe400078e00ff */
[----:B------:R-:W-:-:S07]  /*21170*/  IMAD.MOV.U32 R2, RZ, RZ, R14 ;  /* 0x000000ffff027224 */ /* 0x000fce00078e000e */
[----:B------:R-:W-:Y:S05]  /*21180*/  WARPSYNC.COLLECTIVE R15, `(.L_x_7479) ;  /* 0x000000000f087348 */ /* 0x000fea0003c00000 */
[----:B------:R0:W1:Y:S02]  /*21190*/  SHFL.IDX P6, R14, R13, R12, R11 ;  /* 0x0000000c0d0e7389 */ /* 0x00006400000c000b */
[----:B01----:R-:W-:Y:S01]  /*211a0*/  ENDCOLLECTIVE ;  /* 0x000000000000791b */ /* 0x003fe20003800000 */
.L_x_7479:
        /* <DEDUP_REMOVED lines=14> */
.L_x_7480:
[----:B------:R-:W-:Y:S02]  /*21290*/  IMAD.MOV.U32 R13, RZ, RZ, R24 ;  /* 0x000000ffff0d7224 */ /* 0x000fe400078e0018 */
[----:B------:R-:W-:Y:S02]  /*212a0*/  IMAD.MOV.U32 R12, RZ, RZ, 0x7 ;  /* 0x00000007ff0c7424 */ /* 0x000fe400078e00ff */
[----:B------:R-:W-:-:S07]  /*212b0*/  IMAD.MOV.U32 R2, RZ, RZ, R14 ;  /* 0x000000ffff027224 */ /* 0x000fce00078e000e */
[----:B------:R-:W-:Y:S05]  /*212c0*/  WARPSYNC.COLLECTIVE R15, `(.L_x_7481) ;  /* 0x000000000f087348 */ /* 0x000fea0003c00000 */
[----:B------:R0:W1:Y:S02]  /*212d0*/  SHFL.IDX P6, R14, R13, R12, R11 ;  /* 0x0000000c0d0e7389 */ /* 0x00006400000c000b */
[----:B01----:R-:W-:Y:S01]  /*212e0*/  ENDCOLLECTIVE ;  /* 0x000000000000791b */ /* 0x003fe20003800000 */
.L_x_7481:
        /* <DEDUP_REMOVED lines=13> */
.L_x_7482:
[----:B------:R-:W-:Y:S01]  /*213c0*/  @!PT LDS RZ, [RZ] ;  /* 0x00000000fffff984 */ /* 0x000fe20000000800 */
[----:B------:R-:W-:Y:S01]  /*213d0*/  @!PT LDS RZ, [RZ] ;  /* 0x00000000fffff984 */ /* 0x000fe20000000800 */
[----:B------:R-:W-:Y:S01]  /*213e0*/  @!PT LDS RZ, [RZ] ;  /* 0x00000000fffff984 */ /* 0x000fe20000000800 */
[----:B------:R1:W-:Y:S01]  /*213f0*/  LDGSTS.E.BYPASS.LTC128B.128 [R7+0x7400], desc[UR42][R2.64+0x80], !P0 ;  /* 0x0740008002077fae */ /* 0x0003e2000c101d6a */
[----:B------:R-:W-:Y:S05]  /*21400*/  BRA `(.L_x_7483) ;  /* 0xffffff9800007947 */ /* 0x000fea000383ffff */
.L_x_7263:
[----:B0-----:R0:W1:Y:S02]  /*21410*/  SYNCS.PHASECHK.TRANS64.TRYWAIT P0, [R0+URZ+0x28860], R3 ;  /* 0x02886003000075a7 */ /* 0x001064000800017f */
[----:B-1----:R-:W-:Y:S05]  /*21420*/  @!P0 NANOSLEEP.SYNCS 0x989680 ;  /* 0x009896800000895d */ /* 0x002fea0003900000 */
[----:B------:R-:W1:Y:S02]  /*21430*/  @!P0 SYNCS.PHASECHK.TRANS64 P0, [R0+URZ+0x28860], R3 ;  /* 0x02886003000085a7 */ /* 0x000e64000800007f */
[----:B-1----:R-:W-:Y:S05]  /*21440*/  @!P0 BRA `(.L_x_7263) ;  /* 0xfffffffc00f08947 */ /* 0x002fea000383ffff */
[----:B------:R-:W-:Y:S05]  /*21450*/  BRA `(.L_x_7484) ;  /* 0xffffff9c00147947 */ /* 0x000fea000383ffff */
.L_x_7264:
[----:B------:R-:W-:Y:S01]  /*21460*/  BSSY B0, `(.L_x_7485) ;  /* 0x0000008000007945 */ /* 0x000fe20003800000 */
[----:B------:R-:W-:Y:S01]  /*21470*/  IMAD.MOV.U32 R13, RZ, RZ, R24 ;  /* 0x000000ffff0d7224 */ /* 0x000fe200078e0018 */
[----:B------:R-:W-:Y:S01]  /*21480*/  MOV R12, RZ ;  /* 0x000000ff000c7202 */ /* 0x000fe20000000f00 */
[----:B------:R-:W-:Y:S02]  /*21490*/  IMAD.MOV.U32 R11, RZ, RZ, 0x181f ;  /* 0x0000181fff0b7424 */ /* 0x000fe400078e00ff */
[----:B------:R-:W-:-:S07]  /*214a0*/  IMAD.MOV.U32 R15, RZ, RZ, -0x1 ;  /* 0xffffffffff0f7424 */ /* 0x000fce00078e00ff */
[----:B0-2---:R-:W-:Y:S05]  /*214b0*/  WARPSYNC.COLLECTIVE R15, `(.L_x_7486) ;  /* 0x000000000f087348 */ /* 0x005fea0003c00000 */
[----:B--2---:R1:W2:Y:S02]  /*214c0*/  SHFL.IDX P6, R14, R13, R12, R11 ;  /* 0x0000000c0d0e7389 */ /* 0x0042a400000c000b */
[----:B012---:R-:W-:Y:S01]  /*214d0*/  ENDCOLLECTIVE ;  /* 0x000000000000791b */ /* 0x007fe20003800000 */
.L_x_7486:
[----:B------:R-:W-:Y:S05]  /*214e0*/  BSYNC B0 ;  /* 0x0000000000007941 */ /* 0x000fea0003800000 */
.L_x_7485:
[----:B------:R-:W-:Y:S01]  /*214f0*/  IMAD.MOV.U32 R13, RZ, RZ, R23 ;  /* 0x000000ffff0d7224 */ /* 0x000fe200078e0017 */
[----:B------:R-:W-:Y:S01]  /*21500*/  MOV R11, 0x181f ;  /* 0x0000181f000b7802 */ /* 0x000fe20000000f00 */
[----:B------:R-:W-:Y:S01]  /*21510*/  IMAD.MOV.U32 R12, RZ, RZ, RZ ;  /* 0x000000ffff0c7224 */ /* 0x000fe200078e00ff */
[----:B------:R-:W-:Y:S01]  /*21520*/  MOV R3, R14 ;  /* 0x0000000e00037202 */ /* 0x000fe20000000f00 */
[----:B------:R-:W-:Y:S02]  /*21530*/  IMAD.MOV.U32 R15, RZ, RZ, -0x1 ;  /* 0xffffffffff0f7424 */ /* 0x000fe400078e00ff */
[----:B------:R-:W-:Y:S02]  /*21540*/  IMAD.SHL.U32 R5, R31, 0x2, RZ ;  /* 0x000000021f057824 */ /* 0x000fe400078e00ff */
[----:B------:R-:W-:-:S07]  /*21550*/  IMAD R4, R9, 0x2, R22 ;  /* 0x0000000209047824 */ /* 0x000fce00078e0216 */
[----:B------:R-:W-:Y:S05]  /*21560*/  WARPSYNC.COLLECTIVE R15, `(.L_x_7487) ;  /* 0x000000000f087348 */ /* 0x000fea0003c00000 */
[----:B------:R0:W1:Y:S02]  /*21570*/  SHFL.IDX P6, R14, R13, R12, R11 ;  /* 0x0000000c0d0e7389 */ /* 0x00006400000c000b */
[----:B01----:R-:W-:Y:S01]  /*21580*/  ENDCOLLECTIVE ;  /* 0x000000000000791b */ /* 0x003fe20003800000 */
.L_x_7487:
[----:B------:R-:W-:Y:S02]  /*21590*/  ULDC UR4, c[0x0][0x2f4] ;  /* 0x0000bd0000047ab9 */ /* 0x000fe40000000800 */
[----:B------:R-:W-:Y:S02]  /*215a0*/  ISETP.GE.AND P1, PT, R31, UR4, PT ;  /* 0x000000041f007c0c */ /* 0x000fe4000bf26270 */
[----:B------:R-:W-:Y:S02]  /*215b0*/  ISETP.GE.AND P0, PT, R30, UR4, PT ;  /* 0x000000041e007c0c */ /* 0x000fe4000bf06270 */
[C---:B------:R-:W-:Y:S02]  /*215c0*/  ISETP.LT.OR P3, PT, R6.reuse, 0x1, P1 ;  /* 0x000000010600780c */ /* 0x040fe40000f61670 */
[----:B------:R-:W-:Y:S01]  /*215d0*/  ISETP.LT.OR P4, PT, R6, 0x1, P0 ;  /* 0x000000010600780c */ /* 0x000fe20000781670 */
[----:B------:R-:W-:Y:S01]  /*215e0*/  IMAD.MOV.U32 R13, RZ, RZ, R24 ;  /* 0x000000ffff0d7224 */ /* 0x000fe200078e0018 */
[----:B------:R-:W-:-:S02]  /*215f0*/  MOV R12, 0x1 ;  /* 0x00000001000c7802 */ /* 0x000fc40000000f00 */
[----:B------:R-:W-:-:S13]  /*21600*/  IADD3 R2, P2, R14, R5, RZ ;  /* 0x000000050e027210 */ /* 0x000fda0007f5e0ff */
[----:B------:R-:W-:Y:S05]  /*21610*/  WARPSYNC.COLLECTIVE R15, `(.L_x_7488) ;  /* 0x000000000f087348 */ /* 0x000fea0003c00000 */
[----:B------:R0:W1:Y:S02]  /*21620*/  SHFL.IDX P6, R14, R13, R12, R11 ;  /* 0x0000000c0d0e7389 */ /* 0x00006400000c000b */
[----:B01----:R-:W-:Y:S01]  /*21630*/  ENDCOLLECTIVE ;  /* 0x000000000000791b */ /* 0x003fe20003800000 */
.L_x_7488:
[----:B------:R-:W-:-:S05]  /*21640*/  IADD3.X R3, RZ, R3, RZ, P2, !PT ;  /* 0x00000003ff037210 */ /* 0x000fca00017fe4ff */
        /* <DEDUP_REMOVED lines=12> */
.L_x_7489:
[----:B------:R-:W-:Y:S01]  /*21710*/  IMAD.MOV.U32 R13, RZ, RZ, R24 ;  /* 0x000000ffff0d7224 */ /* 0x000fe200078e0018 */
[----:B------:R-:W-:Y:S02]  /*21720*/  MOV R12, 0x2 ;  /* 0x00000002000c7802 */ /* 0x000fe40000000f00 */
[----:B------:R-:W-:-:S07]  /*21730*/  MOV R10, R14 ;  /* 0x0000000e000a7202 */ /* 0x000fce0000000f00 */
[----:B------:R-:W-:Y:S05]  /*21740*/  WARPSYNC.COLLECTIVE R15, `(.L_x_7490) ;  /* 0x000000000f087348 */ /* 0x000fea0003c00000 */
[----:B------:R0:W1:Y:S02]  /*21750*/  SHFL.IDX P6, R14, R13, R12, R11 ;  /* 0x0000000c0d0e7389 */ /* 0x00006400000c000b */
[----:B01----:R-:W-:Y:S01]  /*21760*/  ENDCOLLECTIVE ;  /* 0x000000000000791b */ /* 0x003fe20003800000 */
.L_x_7490:
        /* <DEDUP_REMOVED lines=14> */
.L_x_7491:
[----:B------:R-:W-:Y:S02]  /*21850*/  IMAD.MOV.U32 R13, RZ, RZ, R24 ;  /* 0x000000ffff0d7224 */ /* 0x000fe400078e0018 */
[----:B------:R-:W-:Y:S01]  /*21860*/  IMAD.MOV.U32 R12, RZ, RZ, 0x3 ;  /* 0x00000003ff0c7424 */ /* 0x000fe200078e00ff */
[----:B------:R-:W-:-:S13]  /*21870*/  IADD3 R2, P2, R14, R5, RZ ;  /* 0x000000050e027210 */ /* 0x000fda0007f5e0ff */
[----:B------:R-:W-:Y:S05]  /*21880*/  WARPSYNC.COLLECTIVE R15, `(.L_x_7492) ;  /* 0x000000000f087348 */ /* 0x000fea0003c00000 */
[----:B------:R0:W1:Y:S02]  /*21890*/  SHFL.IDX P6, R14, R13, R12, R11 ;  /* 0x0000000c0d0e7389 */ /* 0x00006400000c000b */
[----:B01----:R-:W-:Y:S01]  /*218a0*/  ENDCOLLECTIVE ;  /* 0x000000000000791b */ /* 0x003fe20003800000 */
.L_x_7492:
        /* <DEDUP_REMOVED lines=13> */
.L_x_7493:
[----:B------:R-:W-:Y:S01]  /*21980*/  MOV R13, R24 ;  /* 0x00000018000d7202 */ /* 0x000fe20000000f00 */
[----:B------:R-:W-:Y:S01]  /*21990*/  IMAD.MOV.U32 R12, RZ, RZ, 0x4 ;  /* 0x00000004ff0c7424 */ /* 0x000fe200078e00ff */
[----:B------:R-:W-:-:S13]  /*219a0*/  IADD3 R2, P2, R14, R5, RZ ;  /* 0x000000050e027210 */ /* 0x000fda0007f5e0ff */
[----:B------:R-:W-:Y:S05]  /*219b0*/  WARPSYNC.COLLECTIVE R15, `(.L_x_7494) ;  /* 0x000000000f087348 */ /* 0x000fea0003c00000 */
[----:B------:R0:W1:Y:S02]  /*219c0*/  SHFL.IDX P6, R14, R13, R12, R11 ;  /* 0x0000000c0d0e7389 */ /* 0x00006400000c000b */
[----:B01----:R-:W-:Y:S01]  /*219d0*/  ENDCOLLECTIVE ;  /* 0x000000000000791b */ /* 0x003fe20003800000 */
.L_x_7494:
[----:B------:R-:W-:-:S05]  /*219e0*/  IMAD.X R3, RZ, RZ, R7, P2 ;  /* 0x000000ffff037224 */ /* 0x000fca00010e0607 */
        /* <DEDUP_REMOVED lines=12> */
.L_x_7495:
[----:B------:R-:W-:Y:S01]  /*21ab0*/  MOV R13, R24 ;  /* 0x00000018000d7202 */ /* 0x000fe20000000f00 */
[----:B------:R-:W-:Y:S02]  /*21ac0*/  IMAD.MOV.U32 R12, RZ, RZ, 0x5 ;  /* 0x00000005ff0c7424 */ /* 0x000fe400078e00ff */
[----:B------:R-:W-:-:S07]  /*21ad0*/  IMAD.MOV.U32 R10, RZ, RZ, R14 ;  /* 0x000000ffff0a7224 */ /* 0x000fce00078e000e */
[----:B------:R-:W-:Y:S05]  /*21ae0*/  WARPSYNC.COLLECTIVE R15, `(.L_x_7496) ;  /* 0x000000000f087348 */ /* 0x000fea0003c00000 */
[----:B------:R0:W1:Y:S02]  /*21af0*/  SHFL.IDX P6, R14, R13, R12, R11 ;  /* 0x0000000c0d0e7389 */ /* 0x00006400000c000b */
[----:B01----:R-:W-:Y:S01]  /*21b00*/  ENDCOLLECTIVE ;  /* 0x000000000000791b */ /* 0x003fe20003800000 */
.L_x_7496:
        /* <DEDUP_REMOVED lines=14> */
.L_x_7497:
[----:B------:R-:W-:Y:S01]  /*21bf0*/  IMAD.MOV.U32 R13, RZ, RZ, R24 ;  /* 0x000000ffff0d7224 */ /* 0x000fe200078e0018 */
[----:B------:R-:W-:Y:S02]  /*21c00*/  MOV R12, 0x6 ;  /* 0x00000006000c7802 */ /* 0x000fe40000000f00 */
[----:B------:R-:W-:-:S13]  /*21c10*/  IADD3 R2, P2, R14, R5, RZ ;  /* 0x000000050e027210 */ /* 0x000fda0007f5e0ff */
[----:B------:R-:W-:Y:S05]  /*21c20*/  WARPSYNC.COLLECTIVE R15, `(.L_x_7498) ;  /* 0x000000000f087348 */ /* 0x000fea0003c00000 */
[----:B------:R0:W1:Y:S02]  /*21c30*/  SHFL.IDX P6, R14, R13, R12, R11 ;  /* 0x0000000c0d0e7389 */ /* 0x00006400000c000b */
[----:B01----:R-:W-:Y:S01]  /*21c40*/  ENDCOLLECTIVE ;  /* 0x000000000000791b */ /* 0x003fe20003800000 */
.L_x_7498:
        /* <DEDUP_REMOVED lines=13> */
.L_x_7499:
[----:B------:R-:W-:Y:S01]  /*21d20*/  IMAD.MOV.U32 R13, RZ, RZ, R24 ;  /* 0x000000ffff0d7224 */ /* 0x000fe200078e0018 */
[----:B------:R-:W-:Y:S02]  /*21d30*/  MOV R12, 0x7 ;  /* 0x00000007000c7802 */ /* 0x000fe40000000f00 */
[----:B------:R-:W-:-:S07]  /*21d40*/  MOV R10, R14 ;  /* 0x0000000e000a7202 */ /* 0x000fce0000000f00 */
[----:B------:R-:W-:Y:S05]  /*21d50*/  WARPSYNC.COLLECTIVE R15, `(.L_x_7500) ;  /* 0x000000000f087348 */ /* 0x000fea0003c00000 */
[----:B------:R0:W1:Y:S02]  /*21d60*/  SHFL.IDX P6, R14, R13, R12, R11 ;  /* 0x0000000c0d0e7389 */ /* 0x00006400000c000b */
[----:B01----:R-:W-:Y:S01]  /*21d70*/  ENDCOLLECTIVE ;  /* 0x000000000000791b */ /* 0x003fe20003800000 */
.L_x_7500:
        /* <DEDUP_REMOVED lines=12> */
.L_x_7501:
[----:B------:R-:W-:Y:S05]  /*21e40*/  BRA `(.L_x_7502) ;  /* 0xffffff9400b47947 */ /* 0x000fea000383ffff */
.L_x_7269:
        /* <DEDUP_REMOVED lines=8> */
.L_x_7504:
[----:B------:R-:W-:Y:S05]  /*21ed0*/  BSYNC B0 ;  /* 0x0000000000007941 */ /* 0x000fea0003800000 */
.L_x_7503:
        /* <DEDUP_REMOVED lines=9> */
.L_x_7505:
[----:B------:R-:W-:Y:S02]  /*21f70*/  ULDC UR4, c[0x0][0xc3c] ;  /* 0x00030f0000047ab9 */ /* 0x000fe40000000800 */
        /* <DEDUP_REMOVED lines=23> */
.L_x_7506:
[----:B------:R-:W-:Y:S02]  /*220f0*/  MOV R12, 0x2 ;  /* 0x00000002000c7802 */ /* 0x000fe40000000f00 */
[----:B------:R-:W-:-:S05]  /*22100*/  SEL R14, R14, RZ, P1 ;  /* 0x000000ff0e0e7207 */ /* 0x000fca0000800000 */
[----:B------:R-:W-:-:S04]  /*22110*/  IMAD.IADD R5, R13, 0x1, R14 ;  /* 0x000000010d057824 */ /* 0x000fc800078e020e */
[----:B------:R-:W-:-:S07]  /*22120*/  IMAD.MOV.U32 R13, RZ, RZ, R5 ;  /* 0x000000ffff0d7224 */ /* 0x000fce00078e0005 */
[----:B------:R-:W-:Y:S05]  /*22130*/  WARPSYNC.COLLECTIVE R15, `(.L_x_7507) ;  /* 0x000000000f087348 */ /* 0x000fea0003c00000 */
[----:B------:R0:W1:Y:S02]  /*22140*/  SHFL.UP P6, R14, R13, R12, R11 ;  /* 0x0400000c0d0e7389 */ /* 0x00006400000c000b */
[----:B01----:R-:W-:Y:S01]  /*22150*/  ENDCOLLECTIVE ;  /* 0x000000000000791b */ /* 0x003fe20003800000 */
.L_x_7507:
[----:B------:R-:W-:Y:S02]  /*22160*/  MOV R12, 0x4 ;  /* 0x00000004000c7802 */ /* 0x000fe40000000f00 */
[----:B------:R-:W-:-:S05]  /*22170*/  SEL R2, R14, RZ, P2 ;  /* 0x000000ff0e027207 */ /* 0x000fca0001000000 */
[----:B------:R-:W-:-:S04]  /*22180*/  IMAD.IADD R2, R5, 0x1, R2 ;  /* 0x0000000105027824 */ /* 0x000fc800078e0202 */
[----:B------:R-:W-:-:S07]  /*22190*/  IMAD.MOV.U32 R13, RZ, RZ, R2 ;  /* 0x000000ffff0d7224 */ /* 0x000fce00078e0002 */
[----:B------:R-:W-:Y:S05]  /*221a0*/  WARPSYNC.COLLECTIVE R15, `(.L_x_7508) ;  /* 0x000000000f087348 */ /* 0x000fea0003c00000 */
[----:B------:R0:W1:Y:S02]  /*221b0*/  SHFL.UP P6, R14, R13, R12, R11 ;  /* 0x0400000c0d0e7389 */ /* 0x00006400000c000b */
[----:B01----:R-:W-:Y:S01]  /*221c0*/  ENDCOLLECTIVE ;  /* 0x000000000000791b */ /* 0x003fe20003800000 */
.L_x_7508:
[----:B------:R-:W-:Y:S02]  /*221d0*/  MOV R12, 0x8 ;  /* 0x00000008000c7802 */ /* 0x000fe40000000f00 */
[----:B------:R-:W-:-:S05]  /*221e0*/  SEL R3, R14, RZ, P3 ;  /* 0x000000ff0e037207 */ /* 0x000fca0001800000 */
[----:B------:R-:W-:-:S04]  /*221f0*/  IMAD.IADD R3, R2, 0x1, R3 ;  /* 0x0000000102037824 */ /* 0x000fc800078e0203 */
[----:B------:R-:W-:-:S07]  /*22200*/  IMAD.MOV.U32 R13, RZ, RZ, R3 ;  /* 0x000000ffff0d7224 */ /* 0x000fce00078e0003 */
[----:B------:R-:W-:Y:S05]  /*22210*/  WARPSYNC.COLLECTIVE R15, `(.L_x_7509) ;  /* 0x000000000f087348 */ /* 0x000fea0003c00000 */
[----:B------:R0:W1:Y:S02]  /*22220*/  SHFL.UP P6, R14, R13, R12, R11 ;  /* 0x0400000c0d0e7389 */ /* 0x00006400000c000b */
[----:B01----:R-:W-:Y:S01]  /*22230*/  ENDCOLLECTIVE ;  /* 0x000000000000791b */ /* 0x003fe20003800000 */
.L_x_7509:
[----:B------:R-:W-:Y:S02]  /*22240*/  MOV R12, 0x10 ;  /* 0x00000010000c7802 */ /* 0x000fe40000000f00 */
[----:B------:R-:W-:-:S05]  /*22250*/  SEL R14, R14, RZ, P4 ;  /* 0x000000ff0e0e7207 */ /* 0x000fca0002000000 */
[----:B------:R-:W-:-:S04]  /*22260*/  IMAD.IADD R5, R3, 0x1, R14 ;  /* 0x0000000103057824 */ /* 0x000fc800078e020e */
[----:B------:R-:W-:-:S07]  /*22270*/  IMAD.MOV.U32 R13, RZ, RZ, R5 ;  /* 0x000000ffff0d7224 */ /* 0x000fce00078e0005 */
[----:B------:R-:W-:Y:S05]  /*22280*/  WARPSYNC.COLLECTIVE R15, `(.L_x_7510) ;  /* 0x000000000f087348 */ /* 0x000fea0003c00000 */
[----:B------:R0:W1:Y:S02]  /*22290*/  SHFL.UP P6, R14, R13, R12, R11 ;  /* 0x0400000c0d0e7389 */ /* 0x00006400000c000b */
[----:B01----:R-:W-:Y:S01]  /*222a0*/  ENDCOLLECTIVE ;  /* 0x000000000000791b */ /* 0x003fe20003800000 */
.L_x_7510:
        /* <DEDUP_REMOVED lines=8> */
.L_x_7511:
[----:B------:R-:W-:Y:S05]  /*22330*/  BRA `(.L_x_7512) ;  /* 0xffffff9400c47947 */ /* 0x000fea000383ffff */
.L_x_7272:
[----:B------:R-:W-:Y:S01]  /*22340*/  BSSY B0, `(.L_x_7513) ;  /* 0x0000007000007945 */ /* 0x000fe20003800000 */
[----:B------:R-:W-:Y:S01]  /*22350*/  MOV R12, 0x1 ;  /* 0x00000001000c7802 */ /* 0x000fe20000000f00 */
[----:B------:R-:W-:Y:S02]  /*22360*/  IMAD.MOV.U32 R11, RZ, RZ, RZ ;  /* 0x000000ffff0b7224 */ /* 0x000fe400078e00ff */
[----:B------:R-:W-:-:S07]  /*22370*/  IMAD.MOV.U32 R15, RZ, RZ, -0x1 ;  /* 0xffffffffff0f7424 */ /* 0x000fce00078e00ff */
[----:B------:R-:W-:Y:S05]  /*22380*/  WARPSYNC.COLLECTIVE R15, `(.L_x_7514) ;  /* 0x000000000f087348 */ /* 0x000fea0003c00000 */
[----:B------:R0:W1:Y:S02]  /*22390*/  SHFL.UP P6, R14, R13, R12, R11 ;  /* 0x0400000c0d0e7389 */ /* 0x00006400000c000b */
[----:B01----:R-:W-:Y:S01]  /*223a0*/  ENDCOLLECTIVE ;  /* 0x000000000000791b */ /* 0x003fe20003800000 */
.L_x_7514:
[----:B------:R-:W-:Y:S05]  /*223b0*/  BSYNC B0 ;  /* 0x0000000000007941 */ /* 0x000fea0003800000 */
.L_x_7513:
        /* <DEDUP_REMOVED lines=8> */
.L_x_7515:
[----:B------:R-:W-:Y:S02]  /*22440*/  MOV R12, 0x4 ;  /* 0x00000004000c7802 */ /* 0x000fe40000000f00 */
[----:B------:R-:W-:-:S05]  /*22450*/  SEL R2, R14, RZ, P2 ;  /* 0x000000ff0e027207 */ /* 0x000fca0001000000 */
[----:B------:R-:W-:-:S04]  /*22460*/  IMAD.IADD R2, R13, 0x1, R2 ;  /* 0x000000010d027824 */ /* 0x000fc800078e0202 */
[----:B------:R-:W-:-:S07]  /*22470*/  IMAD.MOV.U32 R13, RZ, RZ, R2 ;  /* 0x000000ffff0d7224 */ /* 0x000fce00078e0002 */
[----:B------:R-:W-:Y:S05]  /*22480*/  WARPSYNC.COLLECTIVE R15, `(.L_x_7516) ;  /* 0x000000000f087348 */ /* 0x000fea0003c00000 */
[----:B------:R0:W1:Y:S02]  /*22490*/  SHFL.UP P6, R14, R13, R12, R11 ;  /* 0x0400000c0d0e7389 */ /* 0x00006400000c000b */
[----:B01----:R-:W-:Y:S01]  /*224a0*/  ENDCOLLECTIVE ;  /* 0x000000000000791b */ /* 0x003fe20003800000 */
.L_x_7516:
[----:B------:R-:W-:Y:S02]  /*224b0*/  MOV R12, 0x8 ;  /* 0x00000008000c7802 */ /* 0x000fe40000000f00 */
[----:B------:R-:W-:-:S05]  /*224c0*/  SEL R3, R14, RZ, P3 ;  /* 0x000000ff0e037207 */ /* 0x000fca0001800000 */
[----:B------:R-:W-:-:S04]  /*224d0*/  IMAD.IADD R3, R2, 0x1, R3 ;  /* 0x0000000102037824 */ /* 0x000fc800078e0203 */
[----:B------:R-:W-:-:S07]  /*224e0*/  IMAD.MOV.U32 R13, RZ, RZ, R3 ;  /* 0x000000ffff0d7224 */ /* 0x000fce00078e0003 */
[----:B------:R-:W-:Y:S05]  /*224f0*/  WARPSYNC.COLLECTIVE R15, `(.L_x_7517) ;  /* 0x000000000f087348 */ /* 0x000fea0003c00000 */
[----:B------:R0:W1:Y:S02]  /*22500*/  SHFL.UP P6, R14, R13, R12, R11 ;  /* 0x0400000c0d0e7389 */ /* 0x00006400000c000b */
[----:B01----:R-:W-:Y:S01]  /*22510*/  ENDCOLLECTIVE ;  /* 0x000000000000791b */ /* 0x003fe20003800000 */
.L_x_7517:
[----:B------:R-:W-:Y:S02]  /*22520*/  MOV R12, 0x10 ;  /* 0x00000010000c7802 */ /* 0x000fe40000000f00 */
[----:B------:R-:W-:-:S05]  /*22530*/  SEL R14, R14, RZ, P4 ;  /* 0x000000ff0e0e7207 */ /* 0x000fca0002000000 */
[----:B------:R-:W-:-:S04]  /*22540*/  IMAD.IADD R5, R3, 0x1, R14 ;  /* 0x0000000103057824 */ /* 0x000fc800078e020e */
[----:B------:R-:W-:-:S07]  /*22550*/  IMAD.MOV.U32 R13, RZ, RZ, R5 ;  /* 0x000000ffff0d7224 */ /* 0x000fce00078e0005 */
[----:B------:R-:W-:Y:S05]  /*22560*/  WARPSYNC.COLLECTIVE R15, `(.L_x_7518) ;  /* 0x000000000f087348 */ /* 0x000fea0003c00000 */
[----:B------:R0:W1:Y:S02]  /*22570*/  SHFL.UP P6, R14, R13, R12, R11 ;  /* 0x0400000c0d0e7389 */ /* 0x00006400000c000b */
[----:B01----:R-:W-:Y:S01]  /*22580*/  ENDCOLLECTIVE ;  /* 0x000000000000791b */ /* 0x003fe20003800000 */
.L_x_7518:
        /* <DEDUP_REMOVED lines=8> */
.L_x_7519:
[----:B------:R-:W-:Y:S05]  /*22610*/  BRA `(.L_x_7520) ;  /* 0xffffff9400b07947 */ /* 0x000fea000383ffff */
.L_x_7274:
[----:B------:R-:W-:Y:S01]  /*22620*/  BSSY B0, `(.L_x_7521) ;  /* 0x0000006000007945 */ /* 0x000fe20003800000 */
[----:B------:R-:W-:Y:S01]  /*22630*/  PLOP3.LUT P6, PT, P6, PT, PT, 0x8, 0x0 ;  /* 0x000000000000781c */ /* 0x000fe200037ce170 */
[----:B------:R-:W-:-:S12]  /*22640*/  IMAD.MOV.U32 R15, RZ, RZ, -0x1 ;  /* 0xffffffffff0f7424 */ /* 0x000fd800078e00ff */
[----:B0-----:R-:W-:Y:S05]  /*22650*/  WARPSYNC.COLLECTIVE R15, `(.L_x_7522) ;  /* 0x000000000f087348 */ /* 0x001fea0003c00000 */
[----:B------:R-:W-:Y:S01]  /*22660*/  VOTE.ANY R14, PT, P6 ;  /* 0x00000000000e7806 */ /* 0x000fe200030e0100 */
[----:B0-----:R-:W-:Y:S06]  /*22670*/  ENDCOLLECTIVE ;  /* 0x000000000000791b */ /* 0x001fec0003800000 */
.L_x_7522:
[----:B------:R-:W-:Y:S05]  /*22680*/  BSYNC B0 ;  /* 0x0000000000007941 */ /* 0x000fea0003800000 */
.L_x_7521:
        /* <DEDUP_REMOVED lines=9> */
.L_x_7523:
[----:B------:R-:W-:Y:S01]  /*22720*/  MOV R13, R4 ;  /* 0x00000004000d7202 */ /* 0x000fe20000000f00 */
[----:B------:R-:W-:-:S07]  /*22730*/  IMAD.MOV.U32 R7, RZ, RZ, R14 ;  /* 0x000000ffff077224 */ /* 0x000fce00078e000e */
[----:B------:R-:W-:Y:S05]  /*22740*/  WARPSYNC.COLLECTIVE R15, `(.L_x_7524) ;  /* 0x000000000f087348 */ /* 0x000fea0003c00000 */
[----:B------:R0:W1:Y:S02]  /*22750*/  SHFL.IDX P6, R14, R13, R12, R11 ;  /* 0x0000000c0d0e7389 */ /* 0x00006400000c000b */
[----:B01----:R-:W-:Y:S01]  /*22760*/  ENDCOLLECTIVE ;  /* 0x000000000000791b */ /* 0x003fe20003800000 */
.L_x_7524:
[----:B------:R-:W-:Y:S01]  /*22770*/  IMAD.MOV.U32 R4, RZ, RZ, R14 ;  /* 0x000000ffff047224 */ /* 0x000fe200078e000e */
[----:B------:R-:W-:Y:S06]  /*22780*/  BRA `(.L_x_7525) ;  /* 0xffffff9400907947 */ /* 0x000fec000383ffff */
.L_x_7276:
[----:B------:R-:W-:Y:S01]  /*22790*/  BSSY B0, `(.L_x_7526) ;  /* 0x0000007000007945 */ /* 0x000fe20003800000 */
[----:B------:R-:W-:Y:S01]  /*227a0*/  IMAD.MOV.U32 R13, RZ, RZ, R2 ;  /* 0x000000ffff0d7224 */ /* 0x000fe200078e0002 */
[----:B------:R-:W-:Y:S01]  /*227b0*/  MOV R11, 0x1f ;  /* 0x0000001f000b7802 */ /* 0x000fe20000000f00 */
[----:B------:R-:W-:-:S07]  /*227c0*/  IMAD.MOV.U32 R15, RZ, RZ, -0x1 ;  /* 0xffffffffff0f7424 */ /* 0x000fce00078e00ff */
[----:B0123--:R-:W-:Y:S05]  /*227d0*/  WARPSYNC.COLLECTIVE R15, `(.L_x_7527) ;  /* 0x000000000f087348 */ /* 0x00ffea0003c00000 */
[----:B------:R4:W0:Y:S02]  /*227e0*/  SHFL.IDX P6, R14, R13, R12, R11 ;  /* 0x0000000c0d0e7389 */ /* 0x00082400000c000b */
[----:B01234-:R-:W-:Y:S01]  /*227f0*/  ENDCOLLECTIVE ;  /* 0x000000000000791b */ /* 0x01ffe20003800000 */
.L_x_7527:
[----:B------:R-:W-:Y:S05]  /*22800*/  BSYNC B0 ;  /* 0x0000000000007941 */ /* 0x000fea0003800000 */
.L_x_7526:
[----:B------:R-:W-:Y:S01]  /*22810*/  IMAD.MOV.U32 R6, RZ, RZ, R14 ;  /* 0x000000ffff067224 */ /* 0x000fe200078e000e */
[----:B------:R-:W-:Y:S06]  /*22820*/  BRA `(.L_x_7275) ;  /* 0xffffff9400807947 */ /* 0x000fec000383ffff */
.L_x_7280:
[----:B0-----:R0:W1:Y:S02]  /*22830*/  SYNCS.PHASECHK.TRANS64.TRYWAIT P0, [R4+URZ+0x28820], R0 ;  /* 0x02882000040075a7 */ /* 0x001064000800017f */
[----:B-1----:R-:W-:Y:S05]  /*22840*/  @!P0 NANOSLEEP.SYNCS 0x989680 ;  /* 0x009896800000895d */ /* 0x002fea0003900000 */
[----:B------:R-:W1:Y:S02]  /*22850*/  @!P0 SYNCS.PHASECHK.TRANS64 P0, [R4+URZ+0x28820], R0 ;  /* 0x02882000040085a7 */ /* 0x000e64000800007f */
[----:B-1----:R-:W-:Y:S05]  /*22860*/  @!P0 BRA `(.L_x_7280) ;  /* 0xfffffffc00f08947 */ /* 0x002fea000383ffff */
[----:B------:R-:W-:Y:S05]  /*22870*/  BRA `(.L_x_7528) ;  /* 0xffffff9800d87947 */ /* 0x000fea000383ffff */
.L_x_7281:
        /* <DEDUP_REMOVED lines=8> */
[----:B0-2---:R-:W-:Y:S05]  /*22900*/  WARPSYNC.COLLECTIVE R15, `(.L_x_7530) ;  /* 0x000000000f087348 */ /* 0x005fea0003c00000 */
[----:B------:R1:W3:Y:S02]  /*22910*/  SHFL.IDX P6, R14, R13, R12, R11 ;  /* 0x0000000c0d0e7389 */ /* 0x0002e400000c000b */
[----:B0123--:R-:W-:Y:S01]  /*22920*/  ENDCOLLECTIVE ;  /* 0x000000000000791b */ /* 0x00ffe20003800000 */
.L_x_7530:
[----:B------:R-:W-:Y:S05]  /*22930*/  BSYNC B0 ;  /* 0x0000000000007941 */ /* 0x000fea0003800000 */
.L_x_7529:
[----:B------:R-:W-:Y:S05]  /*22940*/  BRA `(.L_x_7531) ;  /* 0xffffff9800c07947 */ /* 0x000fea000383ffff */
.L_x_7282:
[----:B------:R-:W-:Y:S01]  /*22950*/  BSSY B0, `(.L_x_7532) ;  /* 0x0000006000007945 */ /* 0x000fe20003800000 */
[----:B------:R-:W-:-:S07]  /*22960*/  IMAD.MOV.U32 R15, RZ, RZ, -0x1 ;  /* 0xffffffffff0f7424 */ /* 0x000fce00078e00ff */
[----:B0-2---:R-:W-:Y:S05]  /*22970*/  WARPSYNC.COLLECTIVE R15, `(.L_x_7533) ;  /* 0x000000000f0c7348 */ /* 0x005fea0003c00000 */
[----:B------:R-:W-:Y:S02]  /*22980*/  ELECT P6, UR62, PT ;  /* 0x00000000003e782f */ /* 0x000fe400038c0000 */
[----:B------:R-:W-:Y:S01]  /*22990*/  MOV R14, UR62 ;  /* 0x0000003e000e7c02 */ /* 0x000fe20008000f00 */
[----:B0-2---:R-:W-:Y:S10]  /*229a0*/  ENDCOLLECTIVE ;  /* 0x000000000000791b */ /* 0x005ff40003800000 */
.L_x_7533:
[----:B------:R-:W-:Y:S05]  /*229b0*/  BSYNC B0 ;  /* 0x0000000000007941 */ /* 0x000fea0003800000 */
.L_x_7532:
[----:B------:R-:W-:Y:S05]  /*229c0*/  BRA `(.L_x_7534) ;  /* 0xffffff9800b47947 */ /* 0x000fea000383ffff */
.L_x_7284:
[----:B0-----:R0:W1:Y:S02]  /*229d0*/  SYNCS.PHASECHK.TRANS64.TRYWAIT P1, [R5+URZ+0x28840], R0 ;  /* 0x02884000050075a7 */ /* 0x001064000802017f */
[----:B-1----:R-:W-:Y:S05]  /*229e0*/  @!P1 NANOSLEEP.SYNCS 0x989680 ;  /* 0x009896800000995d */ /* 0x002fea0003900000 */
[----:B------:R-:W1:Y:S02]  /*229f0*/  @!P1 SYNCS.PHASECHK.TRANS64 P1, [R5+URZ+0x28840], R0 ;  /* 0x02884000050095a7 */ /* 0x000e64000802007f */
[----:B-1----:R-:W-:Y:S05]  /*22a00*/  @!P1 BRA `(.L_x_7284) ;  /* 0xfffffffc00f09947 */ /* 0x002fea000383ffff */
[----:B------:R-:W-:Y:S05]  /*22a10*/  BRA `(.L_x_7535) ;  /* 0xffffff9800d47947 */ /* 0x000fea000383ffff */
.L_x_7286:
[----:B-1----:R1:W3:Y:S02]  /*22a20*/  SYNCS.PHASECHK.TRANS64.TRYWAIT P1, [R25+URZ+0x28840], R2 ;  /* 0x02884002190075a7 */ /* 0x0022e4000802017f */
[----:B---3--:R-:W-:Y:S05]  /*22a30*/  @!P1 NANOSLEEP.SYNCS 0x989680 ;  /* 0x009896800000995d */ /* 0x008fea0003900000 */
[----:B------:R-:W3:Y:S02]  /*22a40*/  @!P1 SYNCS.PHASECHK.TRANS64 P1, [R25+URZ+0x28840], R2 ;  /* 0x02884002190095a7 */ /* 0x000ee4000802007f */
[----:B---3--:R-:W-:Y:S05]  /*22a50*/  @!P1 BRA `(.L_x_7286) ;  /* 0xfffffffc00f09947 */ /* 0x008fea000383ffff */
[----:B------:R-:W-:Y:S05]  /*22a60*/  BRA `(.L_x_7536) ;  /* 0xffffff9800e07947 */ /* 0x000fea000383ffff */
.L_x_7288:
[----:B---3--:R3:W4:Y:S02]  /*22a70*/  SYNCS.PHASECHK.TRANS64.TRYWAIT P1, [R5+URZ+0x28860], R0 ;  /* 0x02886000050075a7 */ /* 0x008724000802017f */
[----:B----4-:R-:W-:Y:S05]  /*22a80*/  @!P1 NANOSLEEP.SYNCS 0x989680 ;  /* 0x009896800000995d */ /* 0x010fea0003900000 */
[----:B------:R-:W4:Y:S02]  /*22a90*/  @!P1 SYNCS.PHASECHK.TRANS64 P1, [R5+URZ+0x28860], R0 ;  /* 0x02886000050095a7 */ /* 0x000f24000802007f */
[----:B----4-:R-:W-:Y:S05]  /*22aa0*/  @!P1 BRA `(.L_x_7288) ;  /* 0xfffffffc00f09947 */ /* 0x010fea000383ffff */
[----:B------:R-:W-:Y:S05]  /*22ab0*/  BRA `(.L_x_7537) ;  /* 0xffffff9800dc7947 */ /* 0x000fea000383ffff */
.L_x_7538:
        /* <DEDUP_REMOVED lines=12> */
.L_x_15990:


//--------------------- .text._ZN7cutlass13device_kernelIN5flash11enable_sm90INS1_16FlashAttnFwdSm90INS1_25CollectiveMainloopFwdSm90ILi2EN4cute5tupleIJNS5_1CILi1EEES8_S8_EEENS6_IJNS7_ILi128EEESA_SA_EEELi128ENS_6half_tEfNS_4arch4Sm90ELb0ELb1ELb1ELb0ELb1ELb0ELb0ELb1ELb1ELb1ELb1ELb0EEENS1_21CollectiveEpilogueFwdISB_S9_SC_SE_Li256ELb0ELb1ELb1ELb0EEENS1_19SingleTileSchedulerILb0ELb1ELb1ELi128EEEEEEEEEvNT_6ParamsE --------------------------
	.section	.text._ZN7cutlass13device_kernelIN5flash11enable_sm90INS1_16FlashAttnFwdSm90INS1_25CollectiveMainloopFwdSm90ILi2EN4cute5tupleIJNS5_1CILi1EEES8_S8_EEENS6_IJNS7_ILi128EEESA_SA_EEELi128ENS_6half_tEfNS_4arch4Sm90ELb0ELb1ELb1ELb0ELb1ELb0ELb0ELb1ELb1ELb1ELb1ELb0EEENS1_21CollectiveEpilogueFwdISB_S9_SC_SE_Li256ELb0ELb1ELb1ELb0EEENS1_19SingleTileSchedulerILb0ELb1ELb1ELi128EEEEEEEEEvNT_6ParamsE,"ax",@progbits
	.align	128
.text._ZN7cutlass13device_kernelIN5flash11enable_sm90INS1_16FlashAttnFwdSm90INS1_25CollectiveMainloopFwdSm90ILi2EN4cute5tupleIJNS5_1CILi1EEES8_S8_EEENS6_IJNS7_ILi128EEESA_SA_EEELi128ENS_6half_tEfNS_4arch4Sm90ELb0ELb1ELb1ELb0ELb1ELb0ELb0ELb1ELb1ELb1ELb1ELb0EEENS1_21CollectiveEpilogueFwdISB_S9_SC_SE_Li256ELb0ELb1ELb1ELb0EEENS1_19SingleTileSchedulerILb0ELb1ELb1ELi128EEEEEEEEEvNT_6ParamsE:
        .type           _ZN7cutlass13device_kernelIN5flash11enable_sm90INS1_16FlashAttnFwdSm90INS1_25CollectiveMainloopFwdSm90ILi2EN4cute5tupleIJNS5_1CILi1EEES8_S8_EEENS6_IJNS7_ILi128EEESA_SA_EEELi128ENS_6half_tEfNS_4arch4Sm90ELb0ELb1ELb1ELb0ELb1ELb0ELb0ELb1ELb1ELb1ELb1ELb0EEENS1_21CollectiveEpilogueFwdISB_S9_SC_SE_Li256ELb0ELb1ELb1ELb0EEENS1_19SingleTileSchedulerILb0ELb1ELb1ELi128EEEEEEEEEvNT_6ParamsE,@function
        .size           _ZN7cutlass13device_kernelIN5flash11enable_sm90INS1_16FlashAttnFwdSm90INS1_25CollectiveMainloopFwdSm90ILi2EN4cute5tupleIJNS5_1CILi1EEES8_S8_EEENS6_IJNS7_ILi128EEESA_SA_EEELi128ENS_6half_tEfNS_4arch4Sm90ELb0ELb1ELb1ELb0ELb1ELb0ELb0ELb1ELb1ELb1ELb1ELb0EEENS1_21CollectiveEpilogueFwdISB_S9_SC_SE_Li256ELb0ELb1ELb1ELb0EEENS1_19SingleTileSchedulerILb0ELb1ELb1ELi128EEEEEEEEEvNT_6ParamsE,(.L_x_15991 - _ZN7cutlass13device_kernelIN5flash11enable_sm90INS1_16FlashAttnFwdSm90INS1_25CollectiveMainloopFwdSm90ILi2EN4cute5tupleIJNS5_1CILi1EEES8_S8_EEENS6_IJNS7_ILi128EEESA_SA_EEELi128ENS_6half_tEfNS_4arch4Sm90ELb0ELb1ELb1ELb0ELb1ELb0ELb0ELb1ELb1ELb1ELb1ELb0EEENS1_21CollectiveEpilogueFwdISB_S9_SC_SE_Li256ELb0ELb1ELb1ELb0EEENS1_19SingleTileSchedulerILb0ELb1ELb1ELi128EEEEEEEEEvNT_6ParamsE)
        .other          _ZN7cutlass13device_kernelIN5flash11enable_sm90INS1_16FlashAttnFwdSm90INS1_25CollectiveMainloopFwdSm90ILi2EN4cute5tupleIJNS5_1CILi1EEES8_S8_EEENS6_IJNS7_ILi128EEESA_SA_EEELi128ENS_6half_tEfNS_4arch4Sm90ELb0ELb1ELb1ELb0ELb1ELb0ELb0ELb1ELb1ELb1ELb1ELb0EEENS1_21CollectiveEpilogueFwdISB_S9_SC_SE_Li256ELb0ELb1ELb1ELb0EEENS1_19SingleTileSchedulerILb0ELb1ELb1ELi128EEEEEEEEEvNT_6ParamsE,@"STO_CUDA_ENTRY STV_DEFAULT"
_ZN7cutlass13device_kernelIN5flash11enable_sm90INS1_16FlashAttnFwdSm90INS1_25CollectiveMainloopFwdSm90ILi2EN4cute5tupleIJNS5_1CILi1EEES8_S8_EEENS6_IJNS7_ILi128EEESA_SA_EEELi128ENS_6half_tEfNS_4arch4Sm90ELb0ELb1ELb1ELb0ELb1ELb0ELb0ELb1ELb1ELb1ELb1ELb0EEENS1_21CollectiveEpilogueFwdISB_S9_SC_SE_Li256ELb0ELb1ELb1ELb0EEENS1_19SingleTileSchedulerILb0ELb1ELb1ELi128EEEEEEEEEvNT_6ParamsE:
        /* <DEDUP_REMOVED lines=44> */
.L_x_7539:
        /* <DEDUP_REMOVED lines=22> */
.L_x_7540:
        /* <DEDUP_REMOVED lines=18> */
.L_x_7541:
        /* <DEDUP_REMOVED lines=22> */
.L_x_7542:
        /* <DEDUP_REMOVED lines=23> */
.L_x_7543:
        /* <DEDUP_REMOVED lines=9> */
.L_x_7546:
        /* <DEDUP_REMOVED lines=21> */
[----:B------:R-:W0:Y:S01]  /*09f0*/  LDC.64 R8, c[0x0][0x418] ;  /* 0x00010600ff087b82 */ /* 0x000e220000000a00 */
[----:B------:R-:W-:Y:S01]  /*0a00*/  ULDC UR4, c[0x0][0x448] ;  /* 0x0001120000047ab9 */ /* 0x000fe20000000800 */
[----:B------:R-:W-:Y:S01]  /*0a10*/  VIADD R19, R19, 0xffffff80 ;  /* 0xffffff8013137836 */ /* 0x000fe20000000000 */
[----:B------:R-:W-:-:S03]  /*0a20*/  UISETP.NE.AND UP0, UPT, UR4, 0x1, UPT ;  /* 0x000000010400788c */ /* 0x000fc6000bf05270 */
[----:B------:R-:W-:Y:S01]  /*0a30*/  ULDC.64 UR4, c[0x0][0x9e0] ;  /* 0x0002780000047ab9 */ /* 0x000fe20000000a00 */
[----:B------:R-:W-:Y:S01]  /*0a40*/  UP2UR UR42, UPR, URZ, 0x1 ;  /* 0x000000013f2a7883 */ /* 0x000fe20008000000 */
[----:B------:R-:W1:Y:S06]  /*0a50*/  LDC R5, c[0x0][0x288] ;  /* 0x0000a200ff057b82 */ /* 0x000e6c0000000800 */
[----:B------:R-:W-:Y:S01]  /*0a60*/  @UP0 ULDC UR9, c[0x0][0x44c] ;  /* 0x0001130000090ab9 */ /* 0x000fe20000000800 */
[----:B------:R-:W-:Y:S01]  /*0a70*/  @UP0 ULDC UR11, c[0x0][0x450] ;  /* 0x00011400000b0ab9 */ /* 0x000fe20000000800 */
[----:B------:R-:W2:Y:S08]  /*0a80*/  LDC R2, c[0x0][0x424] ;  /* 0x00010900ff027b82 */ /* 0x000eb00000000800 */
        /* <DEDUP_REMOVED lines=16> */
[----:B------:R-:W-:-:S04]  /*0b90*/  UIADD3 UR7, UR10, UR7, URZ ;  /* 0x000000070a077290 */ /* 0x000fc8000fffe03f */
        /* <DEDUP_REMOVED lines=13> */
.L_x_7549:
[----:B------:R-:W-:-:S11]  /*0c70*/  UISETP.NE.AND UP0, UPT, UR5, 0x1, UPT ;  /* 0x000000010500788c */ /* 0x000fd6000bf05270 */
[----:B------:R-:W-:Y:S02]  /*0c80*/  @UP0 ULDC.64 UR10, c[0x0][0x9e8] ;  /* 0x00027a00000a0ab9 */ /* 0x000fe40000000a00 */
[----:B------:R-:W-:-:S04]  /*0c90*/  UIMAD.WIDE.U32 UR8, UR4, UR10, URZ ;  /* 0x0000000a040872a5 */ /* 0x000fc8000f8e003f */
[----:B------:R-:W-:-:S12]  /*0ca0*/  @UP0 USHF.R.U32.HI UR4, URZ, UR11, UR9 ;  /* 0x0000000b3f040299 */ /* 0x000fd80008011609 */
.L_x_7550:
[----:B------:R-:W-:-:S06]  /*0cb0*/  UIMAD UR4, UR4, UR5, UR5 ;  /* 0x00000005040472a4 */ /* 0x000fcc000f8e0205 */
[----:B------:R-:W-:-:S07]  /*0cc0*/  VIMNMX R0, R0, UR4, PT ;  /* 0x0000000400007c48 */ /* 0x000fce000bfe0100 */
.L_x_7548:
[----:B------:R-:W-:Y:S01]  /*0cd0*/  UISETP.NE.AND UP0, UPT, UR42, URZ, UPT ;  /* 0x0000003f2a00728c */ /* 0x000fe2000bf05270 */
[-C--:B------:R-:W-:Y:S01]  /*0ce0*/  IMAD R18, R2, R7.reuse, -R5 ;  /* 0x0000000702127224 */ /* 0x080fe200078e0a05 */
[----:B------:R-:W-:Y:S01]  /*0cf0*/  UMOV UR4, UR45 ;  /* 0x0000002d00047c82 */ /* 0x000fe20008000000 */
[----:B------:R-:W-:Y:S02]  /*0d00*/  VIADD R4, R0, 0x7f ;  /* 0x0000007f00047836 */ /* 0x000fe40000000000 */
[----:B------:R-:W-:Y:S01]  /*0d10*/  IMAD R0, R2, R7, 0x7f ;  /* 0x0000007f02007424 */ /* 0x000fe200078e0207 */
[----:B------:R-:W-:Y:S02]  /*0d20*/  R2UR UR7, R18 ;  /* 0x00000000120772ca */ /* 0x000fe400000e0000 */
[----:B------:R-:W-:Y:S02]  /*0d30*/  SHF.R.S32.HI R5, RZ, 0x1f, R4 ;  /* 0x0000001fff057819 */ /* 0x000fe40000011404 */
[----:B------:R-:W-:Y:S01]  /*0d40*/  SHF.R.S32.HI R3, RZ, 0x1f, R0 ;  /* 0x0000001fff037819 */ /* 0x000fe20000011400 */
[----:B------:R-:W-:Y:S01]  /*0d50*/  @UP0 ULDC UR8, c[0x0][0x44c] ;  /* 0x0001130000080ab9 */ /* 0x000fe20000000800 */
[----:B------:R-:W-:Y:S01]  /*0d60*/  @UP0 ULDC UR10, c[0x0][0x450] ;  /* 0x00011400000a0ab9 */ /* 0x000fe20000000800 */
[----:B------:R-:W-:Y:S01]  /*0d70*/  UIMAD.WIDE.U32 UR8, UR45, UR8, URZ ;  /* 0x000000082d0872a5 */ /* 0x000fe2000f8e003f */
[----:B------:R-:W-:-:S02]  /*0d80*/  LEA.HI R5, R5, R4, RZ, 0x7 ;  /* 0x0000000405057211 */ /* 0x000fc400078f38ff */
[----:B------:R-:W-:Y:S01]  /*0d90*/  LEA.HI R3, R3, R0, RZ, 0x7 ;  /* 0x0000000003037211 */ /* 0x000fe200078f38ff */
[----:B------:R-:W-:Y:S01]  /*0da0*/  @UP0 USHF.R.U32.HI UR4, URZ, UR10, UR9 ;  /* 0x0000000a3f040299 */ /* 0x000fe20008011609 */
[----:B------:R-:W-:Y:S01]  /*0db0*/  SHF.R.S32.HI R0, RZ, 0x7, R5 ;  /* 0x00000007ff007819 */ /* 0x000fe20000011405 */
[----:B------:R-:W-:Y:S01]  /*0dc0*/  UISETP.GE.AND UP0, UPT, UR5, 0x1, UPT ;  /* 0x000000010500788c */ /* 0x000fe2000bf06270 */
[----:B------:R-:W-:Y:S01]  /*0dd0*/  SHF.R.S32.HI R3, RZ, 0x7, R3 ;  /* 0x00000007ff037819 */ /* 0x000fe20000011403 */
[----:B------:R-:W-:-:S03]  /*0de0*/  UIADD3 UR4, UR7, UR4, URZ ;  /* 0x0000000407047290 */ /* 0x000fc6000fffe03f */
[----:B------:R-:W-:Y:S01]  /*0df0*/  ULDC UR7, c[0x0][0x9dc] ;  /* 0x0002770000077ab9 */ /* 0x000fe20000000800 */
[----:B------:R-:W-:Y:S01]  /*0e00*/  PLOP3.LUT P0, PT, PT, PT, UP0, 0x40, 0x0 ;  /* 0x000000000000781c */ /* 0x000fe20003f0e808 */
[----:B------:R-:W-:Y:S01]  /*0e10*/  UIADD3 UR7, UR4, -UR7, URZ ;  /* 0x8000000704077290 */ /* 0x000fe2000fffe03f */
[----:B------:R-:W-:-:S11]  /*0e20*/  VIMNMX R17, R3, R0, PT ;  /* 0x0000000003117248 */ /* 0x000fd60003fe0100 */
        /* <DEDUP_REMOVED lines=11> */
.L_x_7552:
[----:B------:R-:W-:-:S11]  /*0ee0*/  UISETP.NE.AND UP0, UPT, UR5, 0x1, UPT ;  /* 0x000000010500788c */ /* 0x000fd6000bf05270 */
[----:B------:R-:W-:Y:S02]  /*0ef0*/  @UP0 ULDC.64 UR10, c[0x0][0x9e8] ;  /* 0x00027a00000a0ab9 */ /* 0x000fe40000000a00 */
[----:B------:R-:W-:-:S04]  /*0f00*/  UIMAD.WIDE.U32 UR8, UR4, UR10, URZ ;  /* 0x0000000a040872a5 */ /* 0x000fc8000f8e003f */
[----:B------:R-:W-:-:S12]  /*0f10*/  @UP0 USHF.R.U32.HI UR4, URZ, UR11, UR9 ;  /* 0x0000000b3f040299 */ /* 0x000fd80008011609 */
.L_x_7553:
[----:B------:R-:W-:-:S04]  /*0f20*/  UIMAD UR4, UR4, UR5, URZ ;  /* 0x00000005040472a4 */ /* 0x000fc8000f8e023f */
[----:B------:R-:W-:-:S04]  /*0f30*/  UISETP.LT.AND UP0, UPT, UR7, UR4, UPT ;  /* 0x000000040700728c */ /* 0x000fc8000bf01270 */
[----:B------:R-:W-:-:S12]  /*0f40*/  USEL UR7, UR7, UR4, !UP0 ;  /* 0x0000000407077287 */ /* 0x000fd8000c000000 */
.L_x_7551:
        /* <DEDUP_REMOVED lines=47> */
.L_x_7554:
[----:B------:R-:W-:Y:S02]  /*1240*/  UIMAD UR38, UR38, UR4, UR9 ;  /* 0x00000004262672a4 */ /* 0x000fe4000f8e0209 */
[----:B------:R-:W-:Y:S01]  /*1250*/  IMAD.U32 R4, RZ, RZ, UR4 ;  /* 0x00000004ff047e24 */ /* 0x000fe2000f8e00ff */
[----:B------:R-:W-:Y:S01]  /*1260*/  PLOP3.LUT P0, PT, PT, PT, PT, 0x80, 0x0 ;  /* 0x000000000000781c */ /* 0x000fe20003f0f070 */
[----:B------:R-:W-:Y:S01]  /*1270*/  IMAD.MOV.U32 R3, RZ, RZ, RZ ;  /* 0x000000ffff037224 */ /* 0x000fe200078e00ff */
[----:B------:R-:W-:Y:S02]  /*1280*/  MOV R0, RZ ;  /* 0x000000ff00007202 */ /* 0x000fe40000000f00 */
[----:B------:R-:W-:Y:S02]  /*1290*/  CS2R R150, SRZ ;  /* 0x0000000000967805 */ /* 0x000fe4000001ff00 */
[----:B------:R-:W-:Y:S02]  /*12a0*/  VIADDMNMX R17, R4, UR38, R17, PT ;  /* 0x0000002604117c46 */ /* 0x000fe4000b800111 */
[----:B------:R-:W-:-:S02]  /*12b0*/  CS2R R148, SRZ ;  /* 0x0000000000947805 */ /* 0x000fc4000001ff00 */
[----:B------:R-:W-:Y:S02]  /*12c0*/  CS2R R146, SRZ ;  /* 0x0000000000927805 */ /* 0x000fe4000001ff00 */
[----:B------:R-:W-:Y:S02]  /*12d0*/  CS2R R144, SRZ ;  /* 0x0000000000907805 */ /* 0x000fe4000001ff00 */
[----:B------:R-:W-:Y:S02]  /*12e0*/  ISETP.GT.AND P1, PT, R17, UR38, PT ;  /* 0x0000002611007c0c */ /* 0x000fe4000bf24270 */
        /* <DEDUP_REMOVED lines=63> */
.L_x_7556:
[----:B------:R-:W-:-:S04]  /*16e0*/  SHF.L.U32 R0, RZ, 0x1f, RZ ;  /* 0x0000001fff007819 */ /* 0x000fc800000006ff */
[----:B------:R-:W0:Y:S02]  /*16f0*/  SYNCS.PHASECHK.TRANS64.TRYWAIT P0, [UR40+0x28800], R0 ;  /* 0x02880000ff0075a7 */ /* 0x000e240008000168 */
[----:B0-----:R-:W-:Y:S05]  /*1700*/  @!P0 BRA `(.L_x_7557) ;  /* 0x0000013c00708947 */ /* 0x001fea0003800000 */
.L_x_7690:
[----:B------:R-:W-:-:S06]  /*1710*/  ULOP3.LUT UR4, UR36, 0x1, URZ, 0xfc, !UPT ;  /* 0x0000000124047892 */ /* 0x000fcc000f8efc3f */
[----:B0-----:R-:W-:-:S05]  /*1720*/  IMAD.U32 R3, RZ, RZ, UR4 ;  /* 0x00000004ff037e24 */ /* 0x001fca000f8e00ff */
[----:B------:R-:W-:-:S13]  /*1730*/  ISETP.NE.AND P0, PT, R3, 0x3, PT ;  /* 0x000000030300780c */ /* 0x000fda0003f05270 */
[----:B------:R-:W-:Y:S05]  /*1740*/  @!P0 BRA `(.L_x_7558) ;  /* 0x0000000000048947 */ /* 0x000fea0003800000 */
[----:B------:R-:W-:Y:S01]  /*1750*/  BPT.TRAP 0x1 ;  /* 0x000000040000795c */ /* 0x000fe20000300000 */
.L_x_7558:
[----:B------:R0:W1:Y:S01]  /*1760*/  SYNCS.PHASECHK.TRANS64.TRYWAIT P1, [UR40+0x28830], R0 ;  /* 0x02883000ff0075a7 */ /* 0x0000620008020168 */
[----:B------:R-:W-:Y:S05]  /*1770*/  @!P0 BRA `(.L_x_7559) ;  /* 0x0000000000048947 */ /* 0x000fea0003800000 */
[----:B------:R-:W-:Y:S01]  /*1780*/  BPT.TRAP 0x1 ;  /* 0x000000040000795c */ /* 0x000fe20000300000 */
.L_x_7559:
[----:B------:R-:W-:-:S05]  /*1790*/  IMAD.U32 R6, RZ, RZ, UR43 ;  /* 0x0000002bff067e24 */ /* 0x000fca000f8e00ff */
[----:B------:R-:W-:Y:S01]  /*17a0*/  LOP3.LUT R6, R6, 0x10000, RZ, 0xfc, !PT ;  /* 0x0001000006067812 */ /* 0x000fe200078efcff */
[----:B-1----:R-:W-:Y:S06]  /*17b0*/  @P1 BRA `(.L_x_7560) ;  /* 0x0000000000081947 */ /* 0x002fec0003800000 */
[----:B------:R-:W1:Y:S02]  /*17c0*/  SYNCS.PHASECHK.TRANS64.TRYWAIT P1, [UR40+0x28830], R0 ;  /* 0x02883000ff0075a7 */ /* 0x000e640008020168 */
[----:B-1----:R-:W-:Y:S05]  /*17d0*/  @!P1 BRA `(.L_x_7561) ;  /* 0x0000013c00549947 */ /* 0x002fea0003800000 */
.L_x_7560:
[----:B------:R-:W-:Y:S05]  /*17e0*/  WARPSYNC.ALL ;  /* 0x0000000000007948 */ /* 0x000fea0003800000 */
[----:B------:R-:W-:Y:S01]  /*17f0*/  IMAD.MOV.U32 R7, RZ, RZ, 0x40000040 ;  /* 0x40000040ff077424 */ /* 0x000fe200078e00ff */
[----:B------:R-:W-:Y:S01]  /*1800*/  UIADD3 UR4, UR40, 0x18400, URZ ;  /* 0x0001840028047890 */ /* 0x000fe2000fffe03f */
[C---:B------:R-:W-:Y:S01]  /*1810*/  R2UR UR8, R6.reuse ;  /* 0x00000000060872ca */ /* 0x040fe200000e0000 */
[----:B------:R-:W-:Y:S02]  /*1820*/  WARPGROUP.ARRIVE ;  /* 0x00000000000079c5 */ /* 0x000fe40000000000 */
[----:B------:R-:W-:Y:S01]  /*1830*/  R2UR UR9, R7 ;  /* 0x00000000070972ca */ /* 0x000fe200000e0000 */
[----:B------:R-:W-:Y:S01]  /*1840*/  USHF.R.U32.HI UR4, URZ, 0x4, UR4 ;  /* 0x000000043f047899 */ /* 0x000fe20008011604 */
[----:B------:R-:W-:Y:S01]  /*1850*/  R2UR UR6, R6 ;  /* 0x00000000060672ca */ /* 0x000fe200000e0000 */
[----:B------:R-:W-:Y:S01]  /*1860*/  UMOV UR11, 0x40000040 ;  /* 0x40000040000b7882 */ /* 0x000fe20000000000 */
[----:B------:R-:W-:Y:S01]  /*1870*/  UMOV UR5, 0x40000040 ;  /* 0x4000004000057882 */ /* 0x000fe20000000000 */
[----:B------:R-:W-:Y:S01]  /*1880*/  ULOP3.LUT UR4, UR4, 0x3fff, URZ, 0xc0, !UPT ;  /* 0x00003fff04047892 */ /* 0x000fe2000f8ec03f */
[----:B------:R-:W2:Y:S01]  /*1890*/  S2UR UR43, SR_CgaCtaId ;  /* 0x00000000002b79c3 */ /* 0x000ea20000008800 */
        /* <DEDUP_REMOVED lines=10> */
[----:B------:R-:W-:-:S03]  /*1940*/  UIADD3 UR10, UR44, 0x2, URZ ;  /* 0x000000022c0a7890 */ /* 0x000fc6000fffe03f */
[----:B------:R-:W-:Y:S01]  /*1950*/  UMOV UR8, UR4 ;  /* 0x0000000400087c82 */ /* 0x000fe20008000000 */
[----:B------:R-:W-:Y:S01]  /*1960*/  UMOV UR9, UR5 ;  /* 0x0000000500097c82 */ /* 0x000fe20008000000 */
[----:B------:R-:W-:Y:S01]  /*1970*/  UMOV UR11, 0x40000040 ;  /* 0x40000040000b7882 */ /* 0x000fe20000000000 */
        /* <DEDUP_REMOVED lines=16> */
[----:B------:R-:W-:Y:S01]  /*1a80*/  HGMMA.64x128x16.F32 R24, gdesc[UR8], R24, gsb0 ;  /* 0x01e00000081879f0 */ /* 0x000fe20008000818 */
[----:B------:R-:W-:Y:S02]  /*1a90*/  UIADD3 UR8, UR6, 0x4, URZ ;  /* 0x0000000406087890 */ /* 0x000fe4000fffe03f */
        /* <DEDUP_REMOVED lines=22> */
[----:B--2---:R-:W-:Y:S05]  /*1c00*/  @!P0 BRA `(.L_x_7562) ;  /* 0x0000000000048947 */ /* 0x004fea0003800000 */
[----:B------:R-:W-:Y:S01]  /*1c10*/  BPT.TRAP 0x1 ;  /* 0x000000040000795c */ /* 0x000fe20000300000 */
.L_x_7562:
[----:B01----:R-:W-:Y:S01]  /*1c20*/  LOP3.LUT R0, R23, 0xffffff80, RZ, 0xc0, !PT ;  /* 0xffffff8017007812 */ /* 0x003fe200078ec0ff */
[----:B------:R-:W-:Y:S01]  /*1c30*/  ULDC UR7, c[0x0][0x9d8] ;  /* 0x0002760000077ab9 */ /* 0x000fe20000000800 */
[----:B------:R-:W-:Y:S01]  /*1c40*/  LEA.HI R90, R90, R19, RZ, 0x2 ;  /* 0x000000135a5a7211 */ /* 0x000fe200078f10ff */
[----:B------:R-:W-:Y:S01]  /*1c50*/  FMUL.FTZ R5, R24, UR7 ;  /* 0x0000000718057c20 */ /* 0x000fe20008410000 */
[----:B------:R-:W-:Y:S01]  /*1c60*/  FMUL.FTZ R61, R61, UR7 ;  /* 0x000000073d3d7c20 */ /* 0x000fe20008410000 */
[C---:B------:R-:W-:Y:S01]  /*1c70*/  IMAD.IADD R3, R19.reuse, 0x1, -R0 ;  /* 0x0000000113037824 */ /* 0x040fe200078e0a00 */
[----:B------:R-:W-:Y:S01]  /*1c80*/  LOP3.LUT R90, R90, 0xfffffffc, RZ, 0xc0, !PT ;  /* 0xfffffffc5a5a7812 */ /* 0x000fe200078ec0ff */
[----:B------:R-:W-:Y:S01]  /*1c90*/  FMUL.FTZ R4, R26, UR7 ;  /* 0x000000071a047c20 */ /* 0x000fe20008410000 */
[----:B------:R-:W-:Y:S01]  /*1ca0*/  LEA.HI R24, R22, R22, RZ, 0x1 ;  /* 0x0000001616187211 */ /* 0x000fe200078f08ff */
[----:B------:R-:W-:Y:S01]  /*1cb0*/  FMUL.FTZ R26, R28, UR7 ;  /* 0x000000071c1a7c20 */ /* 0x000fe20008410000 */
[----:B------:R-:W-:Y:S01]  /*1cc0*/  SHF.R.S32.HI R0, RZ, 0x1f, R3 ;  /* 0x0000001fff007819 */ /* 0x000fe20000011403 */
[----:B------:R-:W-:-:S02]  /*1cd0*/  IMAD.IADD R90, R19, 0x1, -R90 ;  /* 0x00000001135a7824 */ /* 0x000fc400078e0a5a */
[----:B------:R-:W-:Y:S01]  /*1ce0*/  FMUL.FTZ R28, R29, UR7 ;  /* 0x000000071d1c7c20 */ /* 0x000fe20008410000 */
[----:B------:R-:W-:Y:S01]  /*1cf0*/  UISETP.NE.AND UP1, UPT, UR42, URZ, UPT ;  /* 0x0000003f2a00728c */ /* 0x000fe2000bf25270 */
[-C--:B------:R-:W-:Y:S01]  /*1d00*/  LEA.HI R8, R0, R3.reuse, RZ, 0x2 ;  /* 0x0000000300087211 */ /* 0x080fe200078f10ff */
[----:B------:R-:W-:Y:S01]  /*1d10*/  FMUL.FTZ R29, R46, UR7 ;  /* 0x000000072e1d7c20 */ /* 0x000fe20008410000 */
[----:B------:R-:W-:Y:S01]  /*1d20*/  LEA.HI R19, R0, R3, RZ, 0x5 ;  /* 0x0000000300137211 */ /* 0x000fe200078f28ff */
[----:B------:R0:W1:Y:S01]  /*1d30*/  MUFU.TANH R98, R61 ;  /* 0x0000003d00627308 */ /* 0x0000620000002400 */
[--C-:B------:R-:W-:Y:S01]  /*1d40*/  SHF.R.S32.HI R0, RZ, 0x2, R8.reuse ;  /* 0x00000002ff007819 */ /* 0x100fe20000011408 */
[----:B------:R-:W-:Y:S01]  /*1d50*/  FMUL.FTZ R48, R48, UR7 ;  /* 0x0000000730307c20 */ /* 0x000fe20008410000 */
[----:B------:R-:W-:Y:S01]  /*1d60*/  SHF.R.S32.HI R23, RZ, 0x1f, R8 ;  /* 0x0000001fff177819 */ /* 0x000fe20000011408 */
[----:B------:R-:W-:Y:S01]  /*1d70*/  FMUL.FTZ R11, R31, UR7 ;  /* 0x000000071f0b7c20 */ /* 0x000fe20008410000 */
[----:B------:R-:W-:Y:S01]  /*1d80*/  SHF.R.S32.HI R19, RZ, 0x5, R19 ;  /* 0x00000005ff137819 */ /* 0x000fe20000011413 */
[----:B------:R-:W-:Y:S01]  /*1d90*/  FMUL.FTZ R15, R39, UR7 ;  /* 0x00000007270f7c20 */ /* 0x000fe20008410000 */
[----:B------:R-:W-:Y:S01]  /*1da0*/  LEA.HI R23, R23, R0, RZ, 0x3 ;  /* 0x0000000017177211 */ /* 0x000fe200078f18ff */
[----:B------:R-:W-:Y:S01]  /*1db0*/  @UP1 ULDC UR6, c[0x0][0x44c] ;  /* 0x0001130000061ab9 */ /* 0x000fe20000000800 */
[----:B0-----:R-:W-:Y:S01]  /*1dc0*/  LOP3.LUT R61, R24, 0x3fffffe, RZ, 0xc0, !PT ;  /* 0x03fffffe183d7812 */ /* 0x001fe200078ec0ff */
[----:B------:R0:W2:Y:S01]  /*1dd0*/  MUFU.TANH R112, R48 ;  /* 0x0000003000707308 */ /* 0x0000a20000002400 */
[----:B------:R-:W-:Y:S01]  /*1de0*/  LEA R46, R19, UR45, 0x4 ;  /* 0x0000002d132e7c11 */ /* 0x000fe2000f8e20ff */
[----:B------:R-:W-:Y:S01]  /*1df0*/  @UP1 ULDC UR10, c[0x0][0x450] ;  /* 0x00011400000a1ab9 */ /* 0x000fe20000000800 */
[----:B------:R-:W-:Y:S01]  /*1e00*/  LOP3.LUT R23, R23, 0xfffffff8, RZ, 0xc0, !PT ;  /* 0xfffffff817177812 */ /* 0x000fe200078ec0ff */
[----:B------:R-:W-:Y:S01]  /*1e10*/  IMAD.IADD R61, R22, 0x1, -R61 ;  /* 0x00000001163d7824 */ /* 0x000fe200078e0a3d */
[----:B------:R-:W-:Y:S01]  /*1e20*/  LEA.HI R24, R90, R90, RZ, 0x1 ;  /* 0x0000005a5a187211 */ /* 0x000fe200078f08ff */
[----:B------:R-:W-:Y:S01]  /*1e30*/  FMUL.FTZ R31, R47, UR7 ;  /* 0x000000072f1f7c20 */ /* 0x000fe20008410000 */
[----:B------:R-:W-:Y:S01]  /*1e40*/  IADD3 R46, R46, R0, -R23 ;  /* 0x000000002e2e7210 */ /* 0x000fe20007ffe817 */
[----:B------:R-:W-:Y:S01]  /*1e50*/  FMUL.FTZ R39, R55, UR7 ;  /* 0x0000000737277c20 */ /* 0x000fe20008410000 */
[----:B------:R-:W-:Y:S01]  /*1e60*/  LOP3.LUT R23, R24, 0x1ffffffe, RZ, 0xc0, !PT ;  /* 0x1ffffffe18177812 */ /* 0x000fe200078ec0ff */
[----:B------:R-:W-:Y:S01]  /*1e70*/  IMAD.MOV.U32 R24, RZ, RZ, -0x80 ;  /* 0xffffff80ff187424 */ /* 0x000fe200078e00ff */
[----:B------:R-:W-:Y:S01]  /*1e80*/  PLOP3.LUT P1, PT, PT, PT, UP1, 0x80, 0x0 ;  /* 0x000000000000781c */ /* 0x000fe20003f2f018 */
[----:B------:R-:W-:Y:S01]  /*1e90*/  IMAD R61, R61, 0x40, R46 ;  /* 0x000000403d3d7824 */ /* 0x000fe200078e022e */
[----:B------:R-:W-:Y:S01]  /*1ea0*/  PLOP3.LUT P2, PT, PT, PT, UP1, 0x80, 0x0 ;  /* 0x000000000000781c */ /* 0x000fe20003f4f018 */
[----:B------:R-:W-:Y:S01]  /*1eb0*/  IMAD.IADD R0, R90, 0x1, -R23 ;  /* 0x000000015a007824 */ /* 0x000fe200078e0a17 */
[----:B------:R-:W-:Y:S01]  /*1ec0*/  LOP3.LUT R8, R8, 0x7ffffffc, RZ, 0xc0, !PT ;  /* 0x7ffffffc08087812 */ /* 0x000fe200078ec0ff */
[----:B------:R-:W-:Y:S01]  /*1ed0*/  FMUL.FTZ R47, R63, UR7 ;  /* 0x000000073f2f7c20 */ /* 0x000fe20008410000 */
[----:B------:R-:W-:Y:S01]  /*1ee0*/  FMUL.FTZ R55, R71, UR7 ;  /* 0x0000000747377c20 */ /* 0x000fe20008410000 */
[----:B------:R-:W-:-:S02]  /*1ef0*/  IMAD R0, R0, 0x8, R61 ;  /* 0x0000000800007824 */ /* 0x000fc400078e023d */
[----:B------:R-:W-:Y:S01]  /*1f00*/  FMUL.FTZ R49, R49, UR7 ;  /* 0x0000000731317c20 */ /* 0x000fe20008410000 */
[----:B------:R-:W-:Y:S02]  /*1f10*/  IMAD R63, R17, R24, 0x80 ;  /* 0x00000080113f7424 */ /* 0x000fe400078e0218 */
[----:B------:R-:W-:Y:S01]  /*1f20*/  FMUL.FTZ R53, R53, UR7 ;  /* 0x0000000735357c20 */ /* 0x000fe20008410000 */
[----:B------:R-:W-:Y:S01]  /*1f30*/  FMUL.FTZ R57, R57, UR7 ;  /* 0x0000000739397c20 */ /* 0x000fe20008410000 */
[----:B0-----:R-:W-:Y:S01]  /*1f40*/  MOV R48, R0 ;  /* 0x0000000000307202 */ /* 0x001fe20000000f00 */
[----:B------:R-:W-:Y:S01]  /*1f50*/  @P1 IMAD.HI.U32 R23, R0, UR6, RZ ;  /* 0x0000000600171c27 */ /* 0x000fe2000f8e00ff */
[----:B------:R-:W-:-:S03]  /*1f60*/  UIADD3 UR6, UR40, 0x28840, URZ ;  /* 0x0002884028067890 */ /* 0x000fc6000fffe03f */
[----:B------:R-:W-:Y:S01]  /*1f70*/  FMUL.FTZ R88, R25, UR7 ;  /* 0x0000000719587c20 */ /* 0x000fe20008410000 */
[----:B------:R-:W-:Y:S01]  /*1f80*/  UISETP.NE.AND UP0, UPT, UR41, URZ, UPT ;  /* 0x0000003f2900728c */ /* 0x000fe2000bf05270 */
[----:B------:R-:W-:Y:S01]  /*1f90*/  IMAD.IADD R3, R3, 0x1, -R8 ;  /* 0x0000000103037824 */ /* 0x000fe200078e0a08 */
[----:B------:R-:W-:Y:S01]  /*1fa0*/  @P2 SHF.R.U32.HI R48, RZ, UR10, R23 ;  /* 0x0000000aff302c19 */ /* 0x000fe20008011617 */
[----:B------:R-:W-:Y:S01]  /*1fb0*/  UPRMT UR6, UR43, 0x654, UR6 ;  /* 0x000006542b067896 */ /* 0x000fe20008000006 */
[----:B------:R-:W-:Y:S01]  /*1fc0*/  FMUL.FTZ R9, R27, UR7 ;  /* 0x000000071b097c20 */ /* 0x000fe20008410000 */
[----:B------:R-:W-:Y:S01]  /*1fd0*/  FMUL.FTZ R10, R30, UR7 ;  /* 0x000000071e0a7c20 */ /* 0x000fe20008410000 */
[----:B------:R-:W-:Y:S01]  /*1fe0*/  FMUL.FTZ R12, R34, UR7 ;  /* 0x00000007220c7c20 */ /* 0x000fe20008410000 */
[----:B------:R-:W0:Y:S01]  /*1ff0*/  SHFL.IDX PT, R71, R48, RZ, 0x1c1f ;  /* 0x001c1fff30477589 */ /* 0x000e2200000e0000 */
[----:B------:R-:W-:Y:S01]  /*2000*/  FMUL.FTZ R14, R38, UR7 ;  /* 0x00000007260e7c20 */ /* 0x000fe20008410000 */
[----:B------:R-:W-:Y:S01]  /*2010*/  FMUL.FTZ R25, R42, UR7 ;  /* 0x000000072a197c20 */ /* 0x000fe20008410000 */
[----:B------:R-:W-:-:S02]  /*2020*/  VIADD R8, R63, 0x1 ;  /* 0x000000013f087836 */ /* 0x000fc40000000000 */
        /* <DEDUP_REMOVED lines=21> */
[----:B------:R-:W-:Y:S01]  /*2180*/  FMUL.FTZ R65, R65, UR7 ;  /* 0x0000000741417c20 */ /* 0x000fe20008410000 */
[----:B---3--:R-:W-:Y:S01]  /*2190*/  FMUL.FTZ R49, R66, UR7 ;  /* 0x0000000742317c20 */ /* 0x008fe20008410000 */
[----:B------:R-:W-:Y:S01]  /*21a0*/  FMUL.FTZ R51, R67, UR7 ;  /* 0x0000000743337c20 */ /* 0x000fe20008410000 */
[----:B------:R-:W-:Y:S01]  /*21b0*/  FMUL.FTZ R68, R68, UR7 ;  /* 0x0000000744447c20 */ /* 0x000fe20008410000 */
[----:B------:R-:W-:Y:S01]  /*21c0*/  FMUL.FTZ R69, R69, UR7 ;  /* 0x0000000745457c20 */ /* 0x000fe20008410000 */
[----:B------:R3:W0:Y:S01]  /*21d0*/  MUFU.TANH R102, R57 ;  /* 0x0000003900667308 */ /* 0x0006220000002400 */
        /* <DEDUP_REMOVED lines=8> */
[----:B---3--:R-:W-:Y:S01]  /*2260*/  FMUL.FTZ R57, R74, UR7 ;  /* 0x000000074a397c20 */ /* 0x008fe20008410000 */
        /* <DEDUP_REMOVED lines=10> */
[----:B------:R-:W-:Y:S01]  /*2310*/  SYNCS.ARRIVE.TRANS64.RED.A1T0 RZ, [UR6], RZ ;  /* 0x000000ffffff79a7 */ /* 0x000fe20008100406 */
[----:B------:R-:W-:Y:S01]  /*2320*/  ULDC UR51, c[0x0][0x2f0] ;  /* 0x0000bc0000337ab9 */ /* 0x000fe20000000800 */
[----:B------:R-:W-:Y:S01]  /*2330*/  ULDC UR6, c[0x0][0x288] ;  /* 0x0000a20000067ab9 */ /* 0x000fe20000000800 */
[----:B------:R-:W-:Y:S01]  /*2340*/  PLOP3.LUT P1, PT, PT, PT, UP0, 0x40, 0x0 ;  /* 0x000000000000781c */ /* 0x000fe20003f2e808 */
[C---:B------:R-:W-:Y:S01]  /*2350*/  IMAD R61, R2.reuse, UR51, R61 ;  /* 0x00000033023d7c24 */ /* 0x040fe2000f8e023d */
[----:B------:R-:W3:Y:S01]  /*2360*/  MUFU.TANH R5, R5 ;  /* 0x0000000500057308 */ /* 0x000ee20000002400 */
[----:B------:R-:W-:Y:S01]  /*2370*/  IMAD.U32 R8, RZ, RZ, UR6 ;  /* 0x00000006ff087e24 */ /* 0x000fe2000f8e00ff */
[----:B------:R-:W-:Y:S01]  /*2380*/  ULDC UR47, c[0x0][0x9dc] ;  /* 0x00027700002f7ab9 */ /* 0x000fe20000000800 */
[----:B------:R-:W-:Y:S01]  /*2390*/  IMAD R46, R2, UR51, R63 ;  /* 0x00000033022e7c24 */ /* 0x000fe2000f8e023f */
[----:B------:R-:W-:Y:S01]  /*23a0*/  ULOP3.LUT UR47, URZ, UR47, URZ, 0x33, !UPT ;  /* 0x0000002f3f2f7292 */ /* 0x000fe2000f8e333f */
[----:B------:R-:W-:Y:S01]  /*23b0*/  IMAD.IADD R61, R61, 0x1, -R8 ;  /* 0x000000013d3d7824 */ /* 0x000fe200078e0a08 */
[----:B------:R-:W-:Y:S01]  /*23c0*/  ULDC UR10, c[0x0][0x9e0] ;  /* 0x00027800000a7ab9 */ /* 0x000fe20000000800 */
[----:B------:R-:W-:Y:S01]  /*23d0*/  IMAD R58, R3, -0x2, R46 ;  /* 0xfffffffe033a7824 */ /* 0x000fe200078e022e */
[----:B------:R-:W1:Y:S01]  /*23e0*/  MUFU.TANH R88, R88 ;  /* 0x0000005800587308 */ /* 0x000e620000002400 */
[----:B------:R-:W-:Y:S01]  /*23f0*/  VIADD R67, R61, UR10 ;  /* 0x0000000a3d437c36 */ /* 0x000fe20008000000 */
[----:B------:R-:W-:Y:S01]  /*2400*/  LEA R54, R17, 0xffffff80, 0x7 ;  /* 0xffffff8011367811 */ /* 0x000fe200078e38ff */
[----:B------:R-:W-:-:S03]  /*2410*/  VIADD R62, R61, UR47 ;  /* 0x0000002f3d3e7c36 */ /* 0x000fc60008000000 */
[----:B0-----:R-:W-:Y:S01]  /*2420*/  VIADDMNMX R46, R71, R67, R58, PT ;  /* 0x00000043472e7246 */ /* 0x001fe2000380013a */
[----:B------:R-:W-:Y:S01]  /*2430*/  IMAD.IADD R50, R62, 0x1, R71 ;  /* 0x000000013e327824 */ /* 0x000fe200078e0247 */
        /* <DEDUP_REMOVED lines=67> */
[----:B------:R-:W0:Y:S02]  /*2870*/  @P1 LDC.64 R70, c[0x0][0x9e8] ;  /* 0x00027a00ff461b82 */ /* 0x000e240000000a00 */
[----:B0-----:R-:W-:-:S05]  /*2880*/  @P1 IMAD.HI.U32 R52, R61, R70, RZ ;  /* 0x000000463d341227 */ /* 0x001fca00078e00ff */
[----:B------:R-:W-:-:S04]  /*2890*/  @P1 SHF.R.U32.HI R61, RZ, R71, R52 ;  /* 0x00000047ff3d1219 */ /* 0x000fc80000011634 */
[----:B------:R-:W-:Y:S01]  /*28a0*/  LOP3.LUT R61, RZ, R61, RZ, 0x33, !PT ;  /* 0x0000003dff3d7212 */ /* 0x000fe200078e33ff */
[----:B------:R-:W-:Y:S06]  /*28b0*/  BRA `(.L_x_7566) ;  /* 0x0000000000187947 */ /* 0x000fec0003800000 */
.L_x_7565:
[----:B------:R-:W-:Y:S02]  /*28c0*/  ULDC UR6, c[0x0][0x9e4] ;  /* 0x0002790000067ab9 */ /* 0x000fe40000000800 */
[----:B------:R-:W-:-:S05]  /*28d0*/  IMAD.U32 R66, RZ, RZ, UR6 ;  /* 0x00000006ff427e24 */ /* 0x000fca000f8e00ff */
[----:B------:R-:W-:-:S13]  /*28e0*/  ISETP.NE.AND P1, PT, R66, 0x1, PT ;  /* 0x000000014200780c */ /* 0x000fda0003f25270 */
[----:B------:R-:W0:Y:S02]  /*28f0*/  @P1 LDC.64 R70, c[0x0][0x9e8] ;  /* 0x00027a00ff461b82 */ /* 0x000e240000000a00 */
[----:B0-----:R-:W-:-:S05]  /*2900*/  @P1 IMAD.HI.U32 R52, R61, R70, RZ ;  /* 0x000000463d341227 */ /* 0x001fca00078e00ff */
[----:B------:R-:W-:-:S07]  /*2910*/  @P1 SHF.R.U32.HI R61, RZ, R71, R52 ;  /* 0x00000047ff3d1219 */ /* 0x000fce0000011634 */
.L_x_7566:
[----:B------:R-:W-:Y:S05]  /*2920*/  BSYNC B0 ;  /* 0x0000000000007941 */ /* 0x000fea0003800000 */
.L_x_7564:
[----:B------:R-:W-:-:S04]  /*2930*/  IMAD R52, R61, R66, -R54 ;  /* 0x000000423d347224 */ /* 0x000fc800078e0a36 */
[----:B------:R-:W-:-:S05]  /*2940*/  IMAD R61, R3, -0x2, R52 ;  /* 0xfffffffe033d7824 */ /* 0x000fca00078e0234 */
[----:B------:R-:W-:Y:S02]  /*2950*/  VIADDMNMX R46, R61, R66, R46, PT ;  /* 0x000000423d2e7246 */ /* 0x000fe4000380012e */
[----:B------:R-:W-:-:S07]  /*2960*/  VIMNMX R50, R50, R61, !PT ;  /* 0x0000003d32327248 */ /* 0x000fce0007fe0100 */
.L_x_7563:
[C---:B------:R-:W-:Y:S01]  /*2970*/  ISETP.GE.AND P2, PT, R63.reuse, 0x9, PT ;  /* 0x000000093f00780c */ /* 0x040fe20003f46270 */
[----:B------:R-:W-:Y:S01]  /*2980*/  UISETP.NE.AND UP0, UPT, UR41, URZ, UPT ;  /* 0x0000003f2900728c */ /* 0x000fe2000bf05270 */
[C---:B------:R-:W-:Y:S02]  /*2990*/  ISETP.GE.AND P1, PT, R63.reuse, 0x2, PT ;  /* 0x000000023f00780c */ /* 0x040fe40003f26270 */
[C---:B------:R-:W-:Y:S02]  /*29a0*/  ISETP.GT.AND P3, PT, R50.reuse, 0x8, !P2 ;  /* 0x000000083200780c */ /* 0x040fe40005764270 */
[----:B------:R-:W-:Y:S02]  /*29b0*/  ISETP.GT.AND P4, PT, R50, 0x1, !P1 ;  /* 0x000000013200780c */ /* 0x000fe40004f84270 */
[----:B------:R-:W-:Y:S02]  /*29c0*/  ISETP.LT.OR P3, PT, R46, 0x9, P3 ;  /* 0x000000092e00780c */ /* 0x000fe40001f61670 */
[----:B------:R-:W-:-:S02]  /*29d0*/  ISETP.GE.AND P5, PT, R63, 0x11, PT ;  /* 0x000000113f00780c */ /* 0x000fc40003fa6270 */
[----:B0-----:R-:W-:Y:S02]  /*29e0*/  FSEL R182, R26, -INF , !P3 ;  /* 0xff8000001ab67808 */ /* 0x001fe40005800000 */
        /* <DEDUP_REMOVED lines=23> */
[C---:B------:R-:W-:Y:S02]  /*2b60*/  ISETP.GE.AND P4, PT, R63.reuse, 0x21, PT ;  /* 0x000000213f00780c */ /* 0x040fe40003f86270 */
        /* <DEDUP_REMOVED lines=99> */
[----:B------:R-:W-:Y:S02]  /*31a0*/  P2R R70, PR, RZ, 0x20 ;  /* 0x00000020ff467803 */ /* 0x000fe40000000000 */
[----:B------:R-:W-:-:S02]  /*31b0*/  FSEL R34, R77, -INF , !P3 ;  /* 0xff8000004d227808 */ /* 0x000fc40005800000 */
[----:B------:R-:W-:Y:S02]  /*31c0*/  ISETP.GE.AND P3, PT, R63, 0x71, PT ;  /* 0x000000713f00780c */ /* 0x000fe40003f66270 */
[----:B------:R-:W-:Y:S02]  /*31d0*/  P2R R52, PR, RZ, 0x40 ;  /* 0x00000040ff347803 */ /* 0x000fe40000000000 */
        /* <DEDUP_REMOVED lines=17> */
[----:B------:R-:W0:Y:S03]  /*32f0*/  SHFL.IDX PT, R5, R48, 0x1, 0x1c1f ;  /* 0x003c1f0030057f89 */ /* 0x000e2600000e0000 */
[----:B------:R-:W-:Y:S02]  /*3300*/  P2R R77, PR, RZ, 0x40 ;  /* 0x00000040ff4d7803 */ /* 0x000fe40000000000 */
[----:B------:R-:W-:-:S04]  /*3310*/  ISETP.GT.AND P6, PT, R50, 0x79, !P6 ;  /* 0x000000793200780c */ /* 0x000fc800077c4270 */
[----:B------:R-:W-:-:S04]  /*3320*/  ISETP.LT.OR P6, PT, R46, 0x7a, P6 ;  /* 0x0000007a2e00780c */ /* 0x000fc800037c1670 */
[----:B------:R-:W-:Y:S02]  /*3330*/  FSEL R38, R85, -INF , !P6 ;  /* 0xff80000055267808 */ /* 0x000fe40007000000 */
[----:B------:R-:W-:Y:S02]  /*3340*/  PLOP3.LUT P6, PT, PT, PT, UP0, 0x40, 0x0 ;  /* 0x000000000000781c */ /* 0x000fe40003fce808 */
[----:B0-----:R-:W-:Y:S01]  /*3350*/  VIADDMNMX R61, R5, R67, R58, PT ;  /* 0x00000043053d7246 */ /* 0x001fe2000380013a */
[----:B------:R-:W-:-:S10]  /*3360*/  IMAD.IADD R63, R62, 0x1, R5 ;  /* 0x000000013e3f7824 */ /* 0x000fd400078e0205 */
        /* <DEDUP_REMOVED lines=15> */
.L_x_7569:
[----:B------:R-:W-:Y:S02]  /*3460*/  ULDC UR6, c[0x0][0x9e4] ;  /* 0x0002790000067ab9 */ /* 0x000fe40000000800 */
[----:B------:R-:W-:-:S05]  /*3470*/  IMAD.U32 R44, RZ, RZ, UR6 ;  /* 0x00000006ff2c7e24 */ /* 0x000fca000f8e00ff */
[----:B------:R-:W-:-:S13]  /*3480*/  ISETP.NE.AND P6, PT, R44, 0x1, PT ;  /* 0x000000012c00780c */ /* 0x000fda0003fc5270 */
[----:B------:R-:W0:Y:S02]  /*3490*/  @P6 LDC.64 R64, c[0x0][0x9e8] ;  /* 0x00027a00ff406b82 */ /* 0x000e240000000a00 */
[----:B0-----:R-:W-:-:S05]  /*34a0*/  @P6 IMAD.HI.U32 R42, R5, R64, RZ ;  /* 0x00000040052a6227 */ /* 0x001fca00078e00ff */
[----:B------:R-:W-:-:S07]  /*34b0*/  @P6 SHF.R.U32.HI R5, RZ, R65, R42 ;  /* 0x00000041ff056219 */ /* 0x000fce000001162a */
.L_x_7570:
[----:B------:R-:W-:Y:S05]  /*34c0*/  BSYNC B0 ;  /* 0x0000000000007941 */ /* 0x000fea0003800000 */
.L_x_7568:
[----:B------:R-:W-:-:S04]  /*34d0*/  IMAD R42, R5, R44, -R54 ;  /* 0x0000002c052a7224 */ /* 0x000fc800078e0a36 */
[----:B------:R-:W-:-:S05]  /*34e0*/  IMAD R42, R3, -0x2, R42 ;  /* 0xfffffffe032a7824 */ /* 0x000fca00078e022a */
[----:B------:R-:W-:Y:S02]  /*34f0*/  VIADDMNMX R61, R42, R44, R61, PT ;  /* 0x0000002c2a3d7246 */ /* 0x000fe4000380013d */
[----:B------:R-:W-:-:S07]  /*3500*/  VIMNMX R63, R63, R42, !PT ;  /* 0x0000002a3f3f7248 */ /* 0x000fce0007fe0100 */
.L_x_7567:
[----:B------:R-:W-:Y:S01]  /*3510*/  ISETP.GT.AND P1, PT, R63, 0x1, !P1 ;  /* 0x000000013f00780c */ /* 0x000fe20004f24270 */
[----:B------:R-:W-:Y:S01]  /*3520*/  ULDC UR6, c[0x0][0x988] ;  /* 0x0002620000067ab9 */ /* 0x000fe20000000800 */
[----:B------:R-:W-:Y:S01]  /*3530*/  ISETP.NE.AND P6, PT, R52, RZ, PT ;  /* 0x000000ff3400720c */ /* 0x000fe20003fc5270 */
[----:B------:R-:W-:Y:S01]  /*3540*/  UISETP.NE.AND UP1, UPT, UR42, URZ, UPT ;  /* 0x0000003f2a00728c */ /* 0x000fe2000bf25270 */
[----:B------:R-:W-:Y:S01]  /*3550*/  ISETP.LT.OR P1, PT, R61, 0x2, P1 ;  /* 0x000000023d00780c */ /* 0x000fe20000f21670 */
[----:B------:R-:W-:Y:S01]  /*3560*/  UISETP.NE.AND UP0, UPT, UR41, URZ, UPT ;  /* 0x0000003f2900728c */ /* 0x000fe2000bf05270 */
[----:B------:R-:W-:Y:S02]  /*3570*/  FMNMX.FTZ R5, R180, R126, !PT ;  /* 0x0000007eb4057209 */ /* 0x000fe40007810000 */
[----:B------:R-:W-:Y:S01]  /*3580*/  FSEL R42, R9, -INF , !P1 ;  /* 0xff800000092a7808 */ /* 0x000fe20004800000 */
[----:B------:R-:W-:Y:S01]  /*3590*/  IMAD.U32 R9, RZ, RZ, UR6 ;  /* 0x00000006ff097e24 */ /* 0x000fe2000f8e00ff */
[----:B------:R-:W-:-:S02]  /*35a0*/  ISETP.GT.AND P1, PT, R63, 0x9, !P6 ;  /* 0x000000093f00780c */ /* 0x000fc40007724270 */
[----:B------:R-:W-:Y:S02]  /*35b0*/  FMNMX.FTZ R5, R182, R5, !PT ;  /* 0x00000005b6057209 */ /* 0x000fe40007810000 */
[----:B------:R-:W-:Y:S01]  /*35c0*/  ISETP.LT.OR P1, PT, R61, 0xa, P1 ;  /* 0x0000000a3d00780c */ /* 0x000fe20000f21670 */
[----:B------:R-:W-:Y:S01]  /*35d0*/  @UP1 ULDC UR6, c[0x0][0x44c] ;  /* 0x0001130000061ab9 */ /* 0x000fe20000000800 */
[----:B------:R-:W-:Y:S01]  /*35e0*/  FMNMX.FTZ R5, R128, R5, !PT ;  /* 0x0000000580057209 */ /* 0x000fe20007810000 */
[----:B------:R-:W-:Y:S01]  /*35f0*/  UIMAD.WIDE.U32 UR6, UR45, UR6, URZ ;  /* 0x000000062d0672a5 */ /* 0x000fe2000f8e003f */
[----:B------:R-:W-:Y:S01]  /*3600*/  FSEL R46, R11, -INF , !P1 ;  /* 0xff8000000b2e7808 */ /* 0x000fe20004800000 */
[----:B------:R-:W-:Y:S01]  /*3610*/  @UP1 ULDC UR14, c[0x0][0x450] ;  /* 0x00011400000e1ab9 */ /* 0x000fe20000000800 */
[----:B------:R-:W-:Y:S01]  /*3620*/  ISETP.NE.AND P1, PT, R66, RZ, PT ;  /* 0x000000ff4200720c */ /* 0x000fe20003f25270 */
[----:B------:R-:W-:Y:S01]  /*3630*/  @UP1 USHF.R.U32.HI UR45, URZ, UR14, UR7 ;  /* 0x0000000e3f2d1299 */ /* 0x000fe20008011607 */
[----:B------:R-:W-:-:S02]  /*3640*/  FMNMX.FTZ R5, R176, R5, !PT ;  /* 0x00000005b0057209 */ /* 0x000fc40007810000 */
[----:B------:R-:W-:Y:S02]  /*3650*/  ISETP.GT.AND P1, PT, R63, 0x10, !P1 ;  /* 0x000000103f00780c */ /* 0x000fe40004f24270 */
[----:B------:R-:W-:Y:S02]  /*3660*/  FMNMX.FTZ R5, R130, R5, !PT ;  /* 0x0000000582057209 */ /* 0x000fe40007810000 */
[----:B------:R-:W-:Y:S02]  /*3670*/  ISETP.LT.OR P1, PT, R61, 0x11, P1 ;  /* 0x000000113d00780c */ /* 0x000fe40000f21670 */
[----:B------:R-:W-:Y:S02]  /*3680*/  ISETP.GT.AND P2, PT, R63, 0x8, !P2 ;  /* 0x000000083f00780c */ /* 0x000fe40005744270 */
[----:B------:R-:W-:Y:S02]  /*3690*/  FSEL R12, R12, -INF , !P1 ;  /* 0xff8000000c0c7808 */ /* 0x000fe40004800000 */
[----:B------:R-:W-:-:S02]  /*36a0*/  ISETP.NE.AND P1, PT, R70, RZ, PT ;  /* 0x000000ff4600720c */ /* 0x000fc40003f25270 */
[----:B------:R-:W-:Y:S02]  /*36b0*/  FMNMX.FTZ R5, R124, R5, !PT ;  /* 0x000000057c057209 */ /* 0x000fe40007810000 */
[----:B------:R-:W-:Y:S02]  /*36c0*/  ISETP.GT.AND P1, PT, R63, 0x11, !P1 ;  /* 0x000000113f00780c */ /* 0x000fe40004f24270 */
[C---:B------:R-:W-:Y:S02]  /*36d0*/  ISETP.LT.OR P2, PT, R61.reuse, 0x9, P2 ;  /* 0x000000093d00780c */ /* 0x040fe40001741670 */
[----:B------:R-:W-:Y:S02]  /*36e0*/  ISETP.LT.OR P1, PT, R61, 0x12, P1 ;  /* 0x000000123d00780c */ /* 0x000fe40000f21670 */
[----:B------:R-:W-:Y:S02]  /*36f0*/  FMNMX.FTZ R5, R122, R5, !PT ;  /* 0x000000057a057209 */ /* 0x000fe40007810000 */
[----:B------:R-:W-:-:S02]  /*3700*/  FSEL R48, R13, -INF , !P1 ;  /* 0xff8000000d307808 */ /* 0x000fc40004800000 */
[----:B------:R-:W-:Y:S02]  /*3710*/  ISETP.NE.AND P1, PT, R71, RZ, PT ;  /* 0x000000ff4700720c */ /* 0x000fe40003f25270 */
[----:B------:R-:W-:Y:S02]  /*3720*/  FSEL R44, R10, -INF , !P2 ;  /* 0xff8000000a2c7808 */ /* 0x000fe40005000000 */
        /* <DEDUP_REMOVED lines=8> */
[----:B------:R-:W-:Y:S02]  /*37b0*/  ISETP.NE.AND P6, PT, R87, RZ, PT ;  /* 0x000000ff5700720c */ /* 0x000fe40003fc5270 */
        /* <DEDUP_REMOVED lines=38> */
[----:B------:R-:W-:Y:S02]  /*3a20*/  ISETP.GT.AND P1, PT, R63, 0x31, !P2 ;  /* 0x000000313f00780c */ /* 0x000fe40005724270 */
[----:B------:R-:W-:Y:S02]  /*3a30*/  ISETP.NE.AND P2, PT, R68, RZ, PT ;  /* 0x000000ff4400720c */ /* 0x000fe40003f45270 */
[----:B------:R-:W-:Y:S02]  /*3a40*/  ISETP.LT.OR P1, PT, R61, 0x32, P1 ;  /* 0x000000323d00780c */ /* 0x000fe40000f21670 */
[----:B------:R-:W-:Y:S02]  /*3a50*/  FMNMX.FTZ R5, R28, R5, !PT ;  /* 0x000000051c057209 */ /* 0x000fe40007810000 */
[----:B------:R-:W-:-:S02]  /*3a60*/  FSEL R64, R35, -INF , !P1 ;  /* 0xff80000023407808 */ /* 0x000fc40004800000 */
[----:B------:R-:W-:Y:S02]  /*3a70*/  ISETP.GT.AND P1, PT, R63, 0x38, !P6 ;  /* 0x000000383f00780c */ /* 0x000fe40007724270 */
[----:B------:R-:W-:Y:S02]  /*3a80*/  ISETP.NE.AND P6, PT, R72, RZ, PT ;  /* 0x000000ff4800720c */ /* 0x000fe40003fc5270 */
        /* <DEDUP_REMOVED lines=12> */
[C---:B------:R-:W-:Y:S02]  /*3b50*/  ISETP.GT.AND P1, PT, R63.reuse, 0x40, !P1 ;  /* 0x000000403f00780c */ /* 0x040fe40004f24270 */
[----:B------:R-:W-:Y:S01]  /*3b60*/  ISETP.GT.AND P3, PT, R63, 0x70, !P3 ;  /* 0x000000703f00780c */ /* 0x000fe20005f64270 */
[----:B------:R-:W0:Y:S01]  /*3b70*/  SHFL.BFLY PT, R10, R5, 0x2, 0x1f ;  /* 0x0c401f00050a7f89 */ /* 0x000e2200000e0000 */
[----:B------:R-:W-:Y:S02]  /*3b80*/  ISETP.LT.OR P1, PT, R61, 0x41, P1 ;  /* 0x000000413d00780c */ /* 0x000fe40000f21670 */
[----:B------:R-:W-:-:S02]  /*3b90*/  ISETP.GT.AND P4, PT, R63, 0x71, !P4 ;  /* 0x000000713f00780c */ /* 0x000fc40006784270 */
[----:B------:R-:W-:Y:S02]  /*3ba0*/  FSEL R70, R41, -INF , !P1 ;  /* 0xff80000029467808 */ /* 0x000fe40004800000 */
[----:B------:R-:W-:Y:S02]  /*3bb0*/  ISETP.NE.AND P1, PT, R91, RZ, PT ;  /* 0x000000ff5b00720c */ /* 0x000fe40003f25270 */
[----:B------:R-:W-:Y:S02]  /*3bc0*/  ISETP.LT.OR P3, PT, R61, 0x71, P3 ;  /* 0x000000713d00780c */ /* 0x000fe40001f61670 */
[C---:B------:R-:W-:Y:S02]  /*3bd0*/  ISETP.GT.AND P1, PT, R63.reuse, 0x41, !P1 ;  /* 0x000000413f00780c */ /* 0x040fe40004f24270 */
[----:B------:R-:W-:Y:S02]  /*3be0*/  ISETP.GT.AND P5, PT, R63, 0x78, !P5 ;  /* 0x000000783f00780c */ /* 0x000fe40006fa4270 */
[----:B------:R-:W-:-:S02]  /*3bf0*/  ISETP.LT.OR P1, PT, R61, 0x42, P1 ;  /* 0x000000423d00780c */ /* 0x000fc40000f21670 */
[----:B------:R-:W-:Y:S02]  /*3c00*/  ISETP.LT.OR P4, PT, R61, 0x72, P4 ;  /* 0x000000723d00780c */ /* 0x000fe40002781670 */
[----:B------:R-:W-:Y:S02]  /*3c10*/  FSEL R72, R43, -INF , !P1 ;  /* 0xff8000002b487808 */ /* 0x000fe40004800000 */
[----:B------:R-:W-:Y:S02]  /*3c20*/  ISETP.NE.AND P1, PT, R93, RZ, PT ;  /* 0x000000ff5d00720c */ /* 0x000fe40003f25270 */
[----:B------:R-:W-:Y:S02]  /*3c30*/  ISETP.LT.OR P5, PT, R61, 0x79, P5 ;  /* 0x000000793d00780c */ /* 0x000fe40002fa1670 */
[----:B------:R-:W-:Y:S02]  /*3c40*/  ISETP.GT.AND P1, PT, R63, 0x48, !P1 ;  /* 0x000000483f00780c */ /* 0x000fe40004f24270 */
[----:B0-----:R-:W-:-:S02]  /*3c50*/  FMNMX.FTZ R11, R5, R10, !PT ;  /* 0x0000000a050b7209 */ /* 0x001fc40007810000 */
[----:B------:R-:W-:Y:S02]  /*3c60*/  ISETP.LT.OR P1, PT, R61, 0x49, P1 ;  /* 0x000000493d00780c */ /* 0x000fe40000f21670 */
[----:B------:R-:W-:Y:S01]  /*3c70*/  FSEL R22, R22, -INF , !P4 ;  /* 0xff80000016167808 */ /* 0x000fe20006000000 */
[----:B------:R-:W0:Y:S01]  /*3c80*/  SHFL.BFLY PT, R10, R11, 0x1, 0x1f ;  /* 0x0c201f000b0a7f89 */ /* 0x000e2200000e0000 */
[----:B------:R-:W-:Y:S02]  /*3c90*/  FSEL R74, R45, -INF , !P1 ;  /* 0xff8000002d4a7808 */ /* 0x000fe40004800000 */
[----:B------:R-:W-:Y:S02]  /*3ca0*/  ISETP.NE.AND P1, PT, R95, RZ, PT ;  /* 0x000000ff5f00720c */ /* 0x000fe40003f25270 */
[----:B------:R-:W-:Y:S02]  /*3cb0*/  R2UR UR11, R18 ;  /* 0x00000000120b72ca */ /* 0x000fe400000e0000 */
[----:B------:R-:W-:-:S04]  /*3cc0*/  ISETP.GT.AND P1, PT, R63, 0x49, !P1 ;  /* 0x000000493f00780c */ /* 0x000fc80004f24270 */
[----:B------:R-:W-:-:S04]  /*3cd0*/  ISETP.LT.OR P1, PT, R61, 0x4a, P1 ;  /* 0x0000004a3d00780c */ /* 0x000fc80000f21670 */
[----:B------:R-:W-:Y:S02]  /*3ce0*/  FSEL R76, R47, -INF , !P1 ;  /* 0xff8000002f4c7808 */ /* 0x000fe40004800000 */
[----:B------:R-:W-:Y:S01]  /*3cf0*/  ISETP.NE.AND P1, PT, R97, RZ, PT ;  /* 0x000000ff6100720c */ /* 0x000fe20003f25270 */
[----:B------:R-:W-:-:S03]  /*3d00*/  UIADD3 UR45, UR11, UR45, URZ ;  /* 0x0000002d0b2d7290 */ /* 0x000fc6000fffe03f */
[----:B------:R-:W-:Y:S01]  /*3d10*/  ISETP.GT.AND P1, PT, R63, 0x50, !P1 ;  /* 0x000000503f00780c */ /* 0x000fe20004f24270 */
[----:B------:R-:W-:Y:S01]  /*3d20*/  UIADD3 UR10, UR45, UR10, URZ ;  /* 0x0000000a2d0a7290 */ /* 0x000fe2000fffe03f */
[----:B0-----:R-:W-:Y:S02]  /*3d30*/  FMNMX.FTZ R10, R11, R10, !PT ;  /* 0x0000000a0b0a7209 */ /* 0x001fe40007810000 */
[----:B------:R-:W-:-:S03]  /*3d40*/  ISETP.LT.OR P1, PT, R61, 0x51, P1 ;  /* 0x000000513d00780c */ /* 0x000fc60000f21670 */
[----:B------:R-:W-:Y:S01]  /*3d50*/  FMUL.FTZ R13, R10, R9 ;  /* 0x000000090a0d7220 */ /* 0x000fe20000410000 */
        /* <DEDUP_REMOVED lines=23> */
[----:B------:R-:W-:-:S04]  /*3ed0*/  FSETP.NEU.FTZ.AND P1, PT, R10, -INF , PT ;  /* 0xff8000000a00780b */ /* 0x000fc80003f3d000 */
[----:B------:R-:W-:Y:S02]  /*3ee0*/  FSEL R35, R13, RZ, P1 ;  /* 0x000000ff0d237208 */ /* 0x000fe40000800000 */
[----:B------:R-:W-:Y:S02]  /*3ef0*/  ISETP.GT.AND P1, PT, R63, RZ, !P6 ;  /* 0x000000ff3f00720c */ /* 0x000fe40007724270 */
[----:B------:R-:W-:Y:S01]  /*3f00*/  ISETP.NE.AND P6, PT, R77, RZ, PT ;  /* 0x000000ff4d00720c */ /* 0x000fe20003fc5270 */
[-CC-:B------:R-:W-:Y:S01]  /*3f10*/  FFMA.FTZ R14, R130, R9.reuse, -R35.reuse ;  /* 0x00000009820e7223 */ /* 0x180fe20000010823 */
[----:B------:R-:W-:Y:S01]  /*3f20*/  ISETP.LT.OR P1, PT, R61, 0x1, P1 ;  /* 0x000000013d00780c */ /* 0x000fe20000f21670 */
[-CC-:B------:R-:W-:Y:S01]  /*3f30*/  FFMA.FTZ R164, R104, R9.reuse, -R35.reuse ;  /* 0x0000000968a47223 */ /* 0x180fe20000010823 */
[----:B------:R-:W-:Y:S01]  /*3f40*/  FSEL R104, R19, -INF , !P3 ;  /* 0xff80000013687808 */ /* 0x000fe20005800000 */
[-CC-:B------:R-:W-:Y:S01]  /*3f50*/  FFMA.FTZ R19, R102, R9.reuse, -R35.reuse ;  /* 0x0000000966137223 */ /* 0x180fe20000010823 */
[----:B------:R-:W-:Y:S01]  /*3f60*/  FSEL R4, R4, -INF , !P1 ;  /* 0xff80000004047808 */ /* 0x000fe20004800000 */
[-CC-:B------:R-:W-:Y:S01]  /*3f70*/  FFMA.FTZ R180, R180, R9.reuse, -R35.reuse ;  /* 0x00000009b4b47223 */ /* 0x180fe20000010823 */
[----:B------:R-:W-:Y:S01]  /*3f80*/  ISETP.NE.AND P1, PT, R73, RZ, PT ;  /* 0x000000ff4900720c */ /* 0x000fe20003f25270 */
[-CC-:B------:R-:W-:Y:S01]  /*3f90*/  FFMA.FTZ R5, R126, R9.reuse, -R35.reuse ;  /* 0x000000097e057223 */ /* 0x180fe20000010823 */
[----:B------:R-:W-:Y:S01]  /*3fa0*/  FMNMX.FTZ R13, R4, R42, !PT ;  /* 0x0000002a040d7209 */ /* 0x000fe20007810000 */
[--C-:B------:R-:W-:Y:S01]  /*3fb0*/  FFMA.FTZ R182, R182, R9, -R35.reuse ;  /* 0x00000009b6b67223 */ /* 0x100fe20000010823 */
[----:B------:R-:W-:Y:S01]  /*3fc0*/  ISETP.GT.AND P1, PT, R63, 0x68, !P1 ;  /* 0x000000683f00780c */ /* 0x000fe20004f24270 */
        /* <DEDUP_REMOVED lines=8> */
[----:B------:R-:W0:Y:S01]  /*4050*/  MUFU.EX2 R5, R5 ;  /* 0x0000000500057308 */ /* 0x000e220000000800 */
[----:B------:R-:W-:Y:S01]  /*4060*/  FMNMX.FTZ R15, R12, R13, !PT ;  /* 0x0000000d0c0f7209 */ /* 0x000fe20007810000 */
[-CC-:B------:R-:W-:Y:S01]  /*4070*/  FFMA.FTZ R32, R32, R9.reuse, -R35.reuse ;  /* 0x0000000920207223 */ /* 0x180fe20000010823 */
        /* <DEDUP_REMOVED lines=12> */
[----:B------:R-:W-:Y:S01]  /*4140*/  FSEL R24, R24, -INF , !P6 ;  /* 0xff80000018187808 */ /* 0x000fe20007000000 */
[----:B------:R-:W2:Y:S01]  /*4150*/  MUFU.EX2 R182, R182 ;  /* 0x000000b600b67308 */ /* 0x000ea20000000800 */
[----:B------:R-:W-:Y:S01]  /*4160*/  FMNMX.FTZ R25, R54, R15, !PT ;  /* 0x0000000f36197209 */ /* 0x000fe20007810000 */
[----:B-1----:R-:W-:Y:S01]  /*4170*/  FFMA.FTZ R14, R106, R9, -R35 ;  /* 0x000000096a0e7223 */ /* 0x002fe20000010823 */
[----:B------:R-:W-:Y:S01]  /*4180*/  FSEL R106, R21, -INF , !P2 ;  /* 0xff800000156a7808 */ /* 0x000fe20005000000 */
[----:B0-----:R-:W-:Y:S01]  /*4190*/  FADD.FTZ R45, R180, R5 ;  /* 0x00000005b42d7221 */ /* 0x001fe20000010000 */
        /* <DEDUP_REMOVED lines=22> */
[----:B------:R-:W-:Y:S01]  /*4300*/  F2FP.F16.F32.PACK_AB R180, R5, R180 ;  /* 0x000000b405b4723e */ /* 0x000fe200000000ff */
[--C-:B------:R-:W-:Y:S01]  /*4310*/  FFMA.FTZ R30, R30, R9, -R35.reuse ;  /* 0x000000091e1e7223 */ /* 0x100fe20000010823 */
[----:B------:R-:W-:Y:S01]  /*4320*/  FMNMX.FTZ R27, R68, R27, !PT ;  /* 0x0000001b441b7209 */ /* 0x000fe20007810000 */
[-CC-:B------:R-:W-:Y:S01]  /*4330*/  FFMA.FTZ R26, R26, R9.reuse, -R35.reuse ;  /* 0x000000091a1a7223 */ /* 0x180fe20000010823 */
[----:B------:R-:W-:Y:S01]  /*4340*/  FFMA.FTZ R35, R38, R9, -R35 ;  /* 0x0000000926237223 */ /* 0x000fe20000010823 */
[----:B------:R-:W3:Y:S01]  /*4350*/  MUFU.EX2 R178, R178 ;  /* 0x000000b200b27308 */ /* 0x000ee20000000800 */
[----:B------:R-:W-:-:S04]  /*4360*/  FMNMX.FTZ R29, R70, R27, !PT ;  /* 0x0000001b461d7209 */ /* 0x000fc80007810000 */
[----:B------:R-:W-:-:S03]  /*4370*/  FMNMX.FTZ R29, R72, R29, !PT ;  /* 0x0000001d481d7209 */ /* 0x000fc60007810000 */
[----:B------:R2:W-:Y:S01]  /*4380*/  MUFU.EX2 R43, R32 ;  /* 0x00000020002b7308 */ /* 0x0005e20000000800 */
[----:B------:R-:W-:-:S04]  /*4390*/  FMNMX.FTZ R29, R74, R29, !PT ;  /* 0x0000001d4a1d7209 */ /* 0x000fc80007810000 */
[----:B------:R-:W-:-:S03]  /*43a0*/  FMNMX.FTZ R29, R76, R29, !PT ;  /* 0x0000001d4c1d7209 */ /* 0x000fc60007810000 */
[----:B------:R-:W4:Y:S01]  /*43b0*/  MUFU.EX2 R15, R122 ;  /* 0x0000007a000f7308 */ /* 0x000f220000000800 */
[----:B------:R-:W-:Y:S01]  /*43c0*/  FMNMX.FTZ R31, R78, R29, !PT ;  /* 0x0000001d4e1f7209 */ /* 0x000fe20007810000 */
[----:B--2---:R-:W-:Y:S01]  /*43d0*/  FADD.FTZ R32, R182, R45 ;  /* 0x0000002db6207221 */ /* 0x004fe20000010000 */
[C---:B0-----:R-:W-:Y:S02]  /*43e0*/  F2FP.F16.F32.PACK_AB R182, R11.reuse, R182 ;  /* 0x000000b60bb6723e */ /* 0x041fe400000000ff */
[----:B------:R-:W-:Y:S01]  /*43f0*/  FMNMX.FTZ R31, R80, R31, !PT ;  /* 0x0000001f501f7209 */ /* 0x000fe20007810000 */
[----:B------:R-:W-:Y:S02]  /*4400*/  FADD.FTZ R45, R11, R32 ;  /* 0x000000200b2d7221 */ /* 0x000fe40000010000 */
[----:B------:R-:W0:Y:S01]  /*4410*/  MUFU.EX2 R172, R172 ;  /* 0x000000ac00ac7308 */ /* 0x000e220000000800 */
[----:B------:R-:W-:Y:S01]  /*4420*/  FMNMX.FTZ R31, R82, R31, !PT ;  /* 0x0000001f521f7209 */ /* 0x000fe20007810000 */
[----:B-1----:R-:W-:Y:S01]  /*4430*/  FADD.FTZ R32, R176, R45 ;  /* 0x0000002db0207221 */ /* 0x002fe20000010000 */
[----:B------:R-:W-:-:S02]  /*4440*/  F2FP.F16.F32.PACK_AB R176, R13, R176 ;  /* 0x000000b00db0723e */ /* 0x000fc400000000ff */
[----:B------:R-:W-:Y:S01]  /*4450*/  FMNMX.FTZ R31, R84, R31, !PT ;  /* 0x0000001f541f7209 */ /* 0x000fe20007810000 */
[----:B------:R-:W-:Y:S02]  /*4460*/  FADD.FTZ R45, R13, R32 ;  /* 0x000000200d2d7221 */ /* 0x000fe40000010000 */
[----:B------:R-:W1:Y:S01]  /*4470*/  MUFU.EX2 R25, R118 ;  /* 0x0000007600197308 */ /* 0x000e620000000800 */
[----:B------:R-:W-:Y:S01]  /*4480*/  FMNMX.FTZ R33, R86, R31, !PT ;  /* 0x0000001f56217209 */ /* 0x000fe20007810000 */
[----:B---3--:R-:W-:Y:S01]  /*4490*/  FADD.FTZ R32, R178, R45 ;  /* 0x0000002db2207221 */ /* 0x008fe20000010000 */
[C---:B----4-:R-:W-:Y:S02]  /*44a0*/  F2FP.F16.F32.PACK_AB R178, R15.reuse, R178 ;  /* 0x000000b20fb2723e */ /* 0x050fe400000000ff */
[----:B------:R-:W-:Y:S01]  /*44b0*/  FMNMX.FTZ R33, R88, R33, !PT ;  /* 0x0000002158217209 */ /* 0x000fe20007810000 */
[----:B------:R-:W-:Y:S01]  /*44c0*/  FADD.FTZ R45, R15, R32 ;  /* 0x000000200f2d7221 */ /* 0x000fe20000010000 */
[----:B------:R-:W-:Y:S01]  /*44d0*/  VIADD R15, R17, 0xfffffffe ;  /* 0xfffffffe110f7836 */ /* 0x000fe20000000000 */
[----:B------:R2:W-:Y:S01]  /*44e0*/  MUFU.EX2 R31, R14 ;  /* 0x0000000e001f7308 */ /* 0x0005e20000000800 */
[----:B------:R-:W-:Y:S01]  /*44f0*/  FMNMX.FTZ R33, R20, R33, !PT ;  /* 0x0000002114217209 */ /* 0x000fe20007810000 */
[----:B0-----:R-:W-:-:S03]  /*4500*/  FADD.FTZ R32, R172, R45 ;  /* 0x0000002dac207221 */ /* 0x001fc60000010000 */
[----:B------:R-:W-:-:S03]  /*4510*/  FMNMX.FTZ R33, R106, R33, !PT ;  /* 0x000000216a217209 */ /* 0x000fc60007810000 */
[----:B------:R-:W0:Y:S01]  /*4520*/  MUFU.EX2 R174, R174 ;  /* 0x000000ae00ae7308 */ /* 0x000e220000000800 */
[----:B------:R-:W-:Y:S01]  /*4530*/  FMNMX.FTZ R33, R104, R33, !PT ;  /* 0x0000002168217209 */ /* 0x000fe20007810000 */
[C---:B-1----:R-:W-:Y:S01]  /*4540*/  FADD.FTZ R47, R25.reuse, R32 ;  /* 0x00000020192f7221 */ /* 0x042fe20000010000 */
[----:B------:R-:W-:Y:S02]  /*4550*/  F2FP.F16.F32.PACK_AB R172, R25, R172 ;  /* 0x000000ac19ac723e */ /* 0x000fe400000000ff */
[----:B------:R-:W-:-:S03]  /*4560*/  FMNMX.FTZ R33, R22, R33, !PT ;  /* 0x0000002116217209 */ /* 0x000fc60007810000 */
[----:B------:R-:W1:Y:S01]  /*4570*/  MUFU.EX2 R27, R114 ;  /* 0x00000072001b7308 */ /* 0x000e620000000800 */
[----:B------:R-:W-:-:S04]  /*4580*/  FMNMX.FTZ R33, R102, R33, !PT ;  /* 0x0000002166217209 */ /* 0x000fc80007810000 */
[----:B------:R-:W-:-:S03]  /*4590*/  FMNMX.FTZ R33, R24, R33, !PT ;  /* 0x0000002118217209 */ /* 0x000fc60007810000 */
[----:B------:R-:W3:Y:S02]  /*45a0*/  MUFU.EX2 R168, R168 ;  /* 0x000000a800a87308 */ /* 0x000ee40000000800 */
[----:B--2---:R-:W2:Y:S06]  /*45b0*/  SHFL.BFLY PT, R14, R33, 0x2, 0x1f ;  /* 0x0c401f00210e7f89 */ /* 0x004eac00000e0000 */
[----:B------:R-:W4:Y:S08]  /*45c0*/  MUFU.EX2 R29, R110 ;  /* 0x0000006e001d7308 */ /* 0x000f300000000800 */
[----:B------:R-:W-:Y:S08]  /*45d0*/  MUFU.EX2 R170, R170 ;  /* 0x000000aa00aa7308 */ /* 0x000ff00000000800 */
[----:B------:R0:W-:Y:S01]  /*45e0*/  MUFU.EX2 R41, R34 ;  /* 0x0000002200297308 */ /* 0x0001e20000000800 */
[----:B--2---:R-:W-:-:S05]  /*45f0*/  FMNMX.FTZ R19, R33, R14, !PT ;  /* 0x0000000e21137209 */ /* 0x004fca0007810000 */
[----:B------:R-:W2:Y:S02]  /*4600*/  SHFL.BFLY PT, R14, R19, 0x1, 0x1f ;  /* 0x0c201f00130e7f89 */ /* 0x000ea400000e0000 */
[----:B------:R-:W-:Y:S01]  /*4610*/  MUFU.EX2 R164, R164 ;  /* 0x000000a400a47308 */ /* 0x000fe20000000800 */
[----:B0-----:R-:W-:Y:S01]  /*4620*/  FADD.FTZ R34, R174, R47 ;  /* 0x0000002fae227221 */ /* 0x001fe20000010000 */
[----:B-1----:R-:W-:-:S03]  /*4630*/  F2FP.F16.F32.PACK_AB R174, R27, R174 ;  /* 0x000000ae1bae723e */ /* 0x002fc600000000ff */
[----:B------:R-:W-:-:S03]  /*4640*/  FADD.FTZ R47, R27, R34 ;  /* 0x000000221b2f7221 */ /* 0x000fc60000010000 */
[----:B------:R-:W-:Y:S01]  /*4650*/  MUFU.EX2 R100, R100 ;  /* 0x0000006400647308 */ /* 0x000fe20000000800 */
[----:B---3--:R-:W-:Y:S01]  /*4660*/  FADD.FTZ R34, R168, R47 ;  /* 0x0000002fa8227221 */ /* 0x008fe20000010000 */
[----:B----4-:R-:W-:-:S03]  /*4670*/  F2FP.F16.F32.PACK_AB R168, R29, R168 ;  /* 0x000000a81da8723e */ /* 0x010fc600000000ff */
[----:B------:R-:W-:-:S03]  /*4680*/  FADD.FTZ R47, R29, R34 ;  /* 0x000000221d2f7221 */ /* 0x000fc60000010000 */
[----:B------:R-:W0:Y:S01]  /*4690*/  MUFU.EX2 R23, R98 ;  /* 0x0000006200177308 */ /* 0x000e220000000800 */
[----:B--2---:R-:W-:-:S07]  /*46a0*/  FMNMX.FTZ R14, R19, R14, !PT ;  /* 0x0000000e130e7209 */ /* 0x004fce0007810000 */
[----:B------:R-:W-:Y:S01]  /*46b0*/  MUFU.EX2 R96, R96 ;  /* 0x0000006000607308 */ /* 0x000fe20000000800 */
[C---:B------:R-:W-:Y:S01]  /*46c0*/  FSETP.NEU.FTZ.AND P1, PT, R14.reuse, -INF , PT ;  /* 0xff8000000e00780b */ /* 0x040fe20003f3d000 */
[----:B------:R-:W-:-:S06]  /*46d0*/  FMUL.FTZ R19, R14, R9 ;  /* 0x000000090e137220 */ /* 0x000fcc0000410000 */
[----:B------:R-:W-:Y:S01]  /*46e0*/  MUFU.EX2 R37, R94 ;  /* 0x0000005e00257308 */ /* 0x000fe20000000800 */
[----:B------:R-:W-:Y:S02]  /*46f0*/  FSEL R19, R19, RZ, P1 ;  /* 0x000000ff13137208 */ /* 0x000fe40000800000 */
[----:B------:R-:W-:Y:S02]  /*4700*/  PLOP3.LUT P1, PT, PT, PT, UP0, 0x40, 0x0 ;  /* 0x000000000000781c */ /* 0x000fe40003f2e808 */
[----:B0-----:R-:W-:Y:S01]  /*4710*/  F2FP.F16.F32.PACK_AB R166, R23, R100 ;  /* 0x0000006417a6723e */ /* 0x001fe200000000ff */
        /* <DEDUP_REMOVED lines=31> */
[-CC-:B------:R-:W-:Y:S01]  /*4910*/  FFMA.FTZ R20, R20, R9.reuse, -R19.reuse ;  /* 0x0000000914147223 */ /* 0x180fe20000010813 */
[-CC-:B------:R-:W-:Y:S01]  /*4920*/  FFMA.FTZ R106, R106, R9.reuse, -R19.reuse ;  /* 0x000000096a6a7223 */ /* 0x180fe20000010813 */
[-CC-:B------:R-:W-:Y:S01]  /*4930*/  FFMA.FTZ R104, R104, R9.reuse, -R19.reuse ;  /* 0x0000000968687223 */ /* 0x180fe20000010813 */
[-CC-:B------:R-:W-:Y:S01]  /*4940*/  FFMA.FTZ R22, R22, R9.reuse, -R19.reuse ;  /* 0x0000000916167223 */ /* 0x180fe20000010813 */
[-CC-:B------:R-:W-:Y:S01]  /*4950*/  FFMA.FTZ R102, R102, R9.reuse, -R19.reuse ;  /* 0x0000000966667223 */ /* 0x180fe20000010813 */
[----:B------:R-:W-:Y:S01]  /*4960*/  FFMA.FTZ R19, R24, R9, -R19 ;  /* 0x0000000918137223 */ /* 0x000fe20000010813 */
[----:B------:R-:W0:Y:S01]  /*4970*/  MUFU.EX2 R12, R12 ;  /* 0x0000000c000c7308 */ /* 0x000e220000000800 */
[----:B-1----:R-:W-:Y:S01]  /*4980*/  FADD.FTZ R32, R44, R45 ;  /* 0x0000002d2c207221 */ /* 0x002fe20000010000 */
[----:B------:R-:W-:-:S02]  /*4990*/  F2FP.F16.F32.PACK_AB R181, R181, R4 ;  /* 0x00000004b5b5723e */ /* 0x000fc400000000ff */
[----:B------:R-:W-:-:S04]  /*49a0*/  F2FP.F16.F32.PACK_AB R160, R37, R96 ;  /* 0x0000006025a0723e */ /* 0x000fc800000000ff */
[----:B------:R-:W1:Y:S01]  /*49b0*/  MUFU.EX2 R177, R48 ;  /* 0x0000003000b17308 */ /* 0x000e620000000800 */
[C---:B--2---:R-:W-:Y:S01]  /*49c0*/  FADD.FTZ R45, R183.reuse, R32 ;  /* 0x00000020b72d7221 */ /* 0x044fe20000010000 */
[----:B------:R-:W-:-:S06]  /*49d0*/  F2FP.F16.F32.PACK_AB R183, R183, R44 ;  /* 0x0000002cb7b7723e */ /* 0x000fcc00000000ff */
[----:B------:R-:W2:Y:S01]  /*49e0*/  MUFU.EX2 R50, R50 ;  /* 0x0000003200327308 */ /* 0x000ea20000000800 */
[----:B0-----:R-:W-:-:S07]  /*49f0*/  FADD.FTZ R32, R12, R45 ;  /* 0x0000002d0c207221 */ /* 0x001fce0000010000 */
[----:B------:R-:W0:Y:S01]  /*4a00*/  MUFU.EX2 R179, R52 ;  /* 0x0000003400b37308 */ /* 0x000e220000000800 */
[----:B-1----:R-:W-:Y:S01]  /*4a10*/  FADD.FTZ R45, R177, R32 ;  /* 0x00000020b12d7221 */ /* 0x002fe20000010000 */
[----:B------:R-:W-:Y:S01]  /*4a20*/  FADD.FTZ R32, R170, R47 ;  /* 0x0000002faa207221 */ /* 0x000fe20000010000 */
[----:B------:R-:W-:Y:S02]  /*4a30*/  F2FP.F16.F32.PACK_AB R170, R31, R170 ;  /* 0x000000aa1faa723e */ /* 0x000fe400000000ff */
[----:B------:R-:W-:Y:S01]  /*4a40*/  F2FP.F16.F32.PACK_AB R177, R177, R12 ;  /* 0x0000000cb1b1723e */ /* 0x000fe200000000ff */
[----:B------:R-:W-:Y:S02]  /*4a50*/  FADD.FTZ R47, R31, R32 ;  /* 0x000000201f2f7221 */ /* 0x000fe40000010000 */
[----:B------:R-:W1:Y:S01]  /*4a60*/  MUFU.EX2 R54, R54 ;  /* 0x0000003600367308 */ /* 0x000e620000000800 */
[----:B--2---:R-:W-:Y:S01]  /*4a70*/  FADD.FTZ R18, R50, R45 ;  /* 0x0000002d32127221 */ /* 0x004fe20000010000 */
[----:B------:R-:W-:Y:S01]  /*4a80*/  FADD.FTZ R32, R164, R47 ;  /* 0x0000002fa4207221 */ /* 0x000fe20000010000 */
[----:B------:R-:W-:-:S03]  /*4a90*/  F2FP.F16.F32.PACK_AB R164, R21, R164 ;  /* 0x000000a415a4723e */ /* 0x000fc600000000ff */
[----:B------:R-:W-:Y:S02]  /*4aa0*/  FADD.FTZ R47, R21, R32 ;  /* 0x00000020152f7221 */ /* 0x000fe40000010000 */
[----:B------:R-:W2:Y:S01]  /*4ab0*/  MUFU.EX2 R173, R56 ;  /* 0x0000003800ad7308 */ /* 0x000ea20000000800 */
[C---:B0-----:R-:W-:Y:S01]  /*4ac0*/  FADD.FTZ R45, R179.reuse, R18 ;  /* 0x00000012b32d7221 */ /* 0x041fe20000010000 */
[----:B------:R-:W-:Y:S01]  /*4ad0*/  FADD.FTZ R32, R100, R47 ;  /* 0x0000002f64207221 */ /* 0x000fe20000010000 */
[----:B------:R-:W-:-:S03]  /*4ae0*/  F2FP.F16.F32.PACK_AB R179, R179, R50 ;  /* 0x00000032b3b3723e */ /* 0x000fc600000000ff */
[----:B------:R-:W-:Y:S02]  /*4af0*/  FADD.FTZ R47, R23, R32 ;  /* 0x00000020172f7221 */ /* 0x000fe40000010000 */
[----:B------:R-:W0:Y:S01]  /*4b00*/  MUFU.EX2 R58, R58 ;  /* 0x0000003a003a7308 */ /* 0x000e220000000800 */
[----:B-1----:R-:W-:Y:S01]  /*4b10*/  FADD.FTZ R18, R54, R45 ;  /* 0x0000002d36127221 */ /* 0x002fe20000010000 */
[----:B------:R-:W-:-:S06]  /*4b20*/  FADD.FTZ R32, R96, R47 ;  /* 0x0000002f60207221 */ /* 0x000fcc0000010000 */
        /* <DEDUP_REMOVED lines=39> */
[----:B------:R-:W-:-:S03]  /*4da0*/  FADD.FTZ R11, R41, R24 ;  /* 0x00000018290b7221 */ /* 0x000fc60000010000 */
        /* <DEDUP_REMOVED lines=35> */
[----:B0-----:R-:W-:Y:S01]  /*4fe0*/  FADD.FTZ R4, R102, R11 ;  /* 0x0000000b66047221 */ /* 0x001fe20000010000 */
[C---:B-1----:R-:W-:Y:S01]  /*4ff0*/  FADD.FTZ R5, R35.reuse, R24 ;  /* 0x0000001823057221 */ /* 0x042fe20000010000 */
[----:B------:R-:W-:Y:S02]  /*5000*/  F2FP.F16.F32.PACK_AB R154, R35, R26 ;  /* 0x0000001a239a723e */ /* 0x000fe400000000ff */
        /* <DEDUP_REMOVED lines=14> */
.L_x_7572:
[----:B------:R-:W-:Y:S02]  /*50f0*/  ULDC UR14, c[0x0][0x9e4] ;  /* 0x00027900000e7ab9 */ /* 0x000fe40000000800 */
[----:B------:R-:W-:-:S11]  /*5100*/  UISETP.NE.AND UP0, UPT, UR14, 0x1, UPT ;  /* 0x000000010e00788c */ /* 0x000fd6000bf05270 */
[----:B------:R-:W-:Y:S02]  /*5110*/  @UP0 ULDC.64 UR18, c[0x0][0x9e8] ;  /* 0x00027a0000120ab9 */ /* 0x000fe40000000a00 */
[----:B------:R-:W-:-:S04]  /*5120*/  UIMAD.WIDE.U32 UR6, UR11, UR18, URZ ;  /* 0x000000120b0672a5 */ /* 0x000fc8000f8e003f */
[----:B------:R-:W-:-:S12]  /*5130*/  @UP0 USHF.R.U32.HI UR11, URZ, UR19, UR7 ;  /* 0x000000133f0b0299 */ /* 0x000fd80008011607 */
.L_x_7573:
[----:B------:R-:W-:-:S04]  /*5140*/  UIMAD UR11, UR11, UR14, UR14 ;  /* 0x0000000e0b0b72a4 */ /* 0x000fc8000f8e020e */
[----:B------:R-:W-:-:S04]  /*5150*/  UISETP.LT.AND UP0, UPT, UR10, UR11, UPT ;  /* 0x0000000b0a00728c */ /* 0x000fc8000bf01270 */
[----:B------:R-:W-:-:S12]  /*5160*/  USEL UR10, UR10, UR11, UP0 ;  /* 0x0000000b0a0a7287 */ /* 0x000fd80008000000 */
.L_x_7571:
[----:B------:R-:W-:Y:S01]  /*5170*/  USHF.R.S32.HI UR6, URZ, 0x1f, UR10 ;  /* 0x0000001f3f067899 */ /* 0x000fe2000801140a */
[----:B------:R-:W-:Y:S01]  /*5180*/  CS2R R150, SRZ ;  /* 0x0000000000967805 */ /* 0x000fe2000001ff00 */
[----:B------:R-:W-:Y:S01]  /*5190*/  UMOV UR46, URZ ;  /* 0x0000003f002e7c82 */ /* 0x000fe20008000000 */
[----:B------:R-:W-:Y:S01]  /*51a0*/  UMOV UR45, URZ ;  /* 0x0000003f002d7c82 */ /* 0x000fe20008000000 */
        /* <DEDUP_REMOVED lines=37> */
[----:B------:R-:W-:Y:S01]  /*5400*/  IMAD.MOV.U32 R12, RZ, RZ, R14 ;  /* 0x000000ffff0c7224 */ /* 0x000fe200078e000e */
[----:B------:R-:W-:Y:S01]  /*5410*/  MOV R13, R15 ;  /* 0x0000000f000d7202 */ /* 0x000fe20000000f00 */
[----:B------:R-:W-:Y:S01]  /*5420*/  IMAD.MOV.U32 R11, RZ, RZ, R10 ;  /* 0x000000ffff0b7224 */ /* 0x000fe200078e000a */
[----:B------:R-:W-:Y:S01]  /*5430*/  UMOV UR56, URZ ;  /* 0x0000003f00387c82 */ /* 0x000fe20008000000 */
[----:B------:R-:W-:Y:S01]  /*5440*/  IMAD.MOV.U32 R151, RZ, RZ, RZ ;  /* 0x000000ffff977224 */ /* 0x000fe200078e00ff */
[----:B------:R-:W-:Y:S01]  /*5450*/  UMOV UR55, URZ ;  /* 0x0000003f00377c82 */ /* 0x000fe20008000000 */
[----:B------:R-:W-:Y:S01]  /*5460*/  ULDC UR50, c[0x0][0x9e4] ;  /* 0x0002790000327ab9 */ /* 0x000fe20000000800 */
[----:B------:R-:W-:Y:S01]  /*5470*/  ULDC UR51, c[0x0][0x2f0] ;  /* 0x0000bc0000337ab9 */ /* 0x000fe20000000800 */
[----:B------:R-:W-:Y:S01]  /*5480*/  ULDC UR53, c[0x0][0x9d8] ;  /* 0x0002760000357ab9 */ /* 0x000fe20000000800 */
[----:B------:R-:W-:-:S05]  /*5490*/  ULDC UR52, c[0x0][0x9e0] ;  /* 0x0002780000347ab9 */ /* 0x000fca0000000800 */
.L_x_7593:
[----:B------:R-:W-:Y:S01]  /*54a0*/  ISETP.NE.AND P2, PT, RZ, UR39, PT ;  /* 0x00000027ff007c0c */ /* 0x000fe2000bf45270 */
[----:B------:R-:W-:-:S04]  /*54b0*/  UISETP.NE.AND UP0, UPT, UR55, 0x1, UPT ;  /* 0x000000013700788c */ /* 0x000fc8000bf05270 */
[----:B------:R-:W-:-:S04]  /*54c0*/  USEL UR45, URZ, 0x1, UP0 ;  /* 0x000000013f2d7887 */ /* 0x000fc80008000000 */
[----:B------:R-:W-:-:S04]  /*54d0*/  ULOP3.LUT UR45, UR56, UR45, URZ, 0x3c, !UPT ;  /* 0x0000002d382d7292 */ /* 0x000fc8000f8e3c3f */
[----:B------:R-:W-:Y:S08]  /*54e0*/  @P2 BRA `(.L_x_7575) ;  /* 0x0000000000382947 */ /* 0x000ff00003800000 */
[----:B------:R-:W-:Y:S05]  /*54f0*/  @!P0 BRA `(.L_x_7576) ;  /* 0x0000000000048947 */ /* 0x000fea0003800000 */
[----:B------:R-:W-:Y:S01]  /*5500*/  BPT.TRAP 0x1 ;  /* 0x000000040000795c */ /* 0x000fe20000300000 */
.L_x_7576:
        /* <DEDUP_REMOVED lines=9> */
.L_x_7577:
[----:B-1----:R-:W-:Y:S05]  /*55a0*/  @P1 BRA `(.L_x_7575) ;  /* 0x0000000000081947 */ /* 0x002fea0003800000 */
[----:B------:R-:W1:Y:S02]  /*55b0*/  SYNCS.PHASECHK.TRANS64.TRYWAIT P1, [UR6+0x28830], R8 ;  /* 0x02883008ff0075a7 */ /* 0x000e640008020146 */
[----:B-1----:R-:W-:Y:S05]  /*55c0*/  @!P1 BRA `(.L_x_7578) ;  /* 0x000000fc00f09947 */ /* 0x002fea0003800000 */
.L_x_7575:
        /* <DEDUP_REMOVED lines=13> */
[----:B------:R-:W-:Y:S02]  /*56a0*/  UIADD3 UR6, UR34, 0x2, URZ ;  /* 0x0000000222067890 */ /* 0x000fe4000fffe03f */
        /* <DEDUP_REMOVED lines=36> */
.L_x_7580:
[----:B------:R-:W-:Y:S01]  /*58f0*/  ULEA UR6, UR55, UR40, 0x3 ;  /* 0x0000002837067291 */ /* 0x000fe2000f8e183f */
[----:B------:R-:W-:-:S05]  /*5900*/  IMAD.U32 R8, RZ, RZ, UR56 ;  /* 0x00000038ff087e24 */ /* 0x000fca000f8e00ff */
[----:B------:R-:W-:-:S04]  /*5910*/  SHF.L.U32 R8, R8, 0x1f, RZ ;  /* 0x0000001f08087819 */ /* 0x000fc800000006ff */
[----:B------:R0:W1:Y:S01]  /*5920*/  SYNCS.PHASECHK.TRANS64.TRYWAIT P1, [UR6+0x28850], R8 ;  /* 0x02885008ff0075a7 */ /* 0x0000620008020146 */
[----:B------:R-:W-:Y:S05]  /*5930*/  @!P0 BRA `(.L_x_7581) ;  /* 0x0000000000048947 */ /* 0x000fea0003800000 */
[----:B------:R-:W-:Y:S01]  /*5940*/  BPT.TRAP 0x1 ;  /* 0x000000040000795c */ /* 0x000fe20000300000 */
.L_x_7581:
[----:B-1----:R-:W-:Y:S05]  /*5950*/  @P1 BRA `(.L_x_7579) ;  /* 0x0000000000081947 */ /* 0x002fea0003800000 */
[----:B------:R-:W1:Y:S02]  /*5960*/  SYNCS.PHASECHK.TRANS64.TRYWAIT P1, [UR6+0x28850], R8 ;  /* 0x02885008ff0075a7 */ /* 0x000e640008020146 */
[----:B-1----:R-:W-:Y:S05]  /*5970*/  @!P1 BRA `(.L_x_7582) ;  /* 0x000000fc001c9947 */ /* 0x002fea0003800000 */
.L_x_7579:
        /* <DEDUP_REMOVED lines=49> */
.L_x_7583:
[----:B------:R-:W-:Y:S01]  /*5c90*/  UISETP.NE.AND UP1, UPT, UR42, URZ, UPT ;  /* 0x0000003f2a00728c */ /* 0x000fe2000bf25270 */
[----:B------:R-:W-:Y:S01]  /*5ca0*/  FMUL.FTZ R152, R28, UR53 ;  /* 0x000000351c987c20 */ /* 0x000fe20008410000 */
[----:B------:R-:W-:Y:S01]  /*5cb0*/  FMUL.FTZ R159, R49, UR53 ;  /* 0x00000035319f7c20 */ /* 0x000fe20008410000 */
[----:B------:R-:W-:Y:S01]  /*5cc0*/  FMUL.FTZ R28, R51, UR53 ;  /* 0x00000035331c7c20 */ /* 0x000fe20008410000 */
[----:B------:R-:W-:Y:S01]  /*5cd0*/  FMUL.FTZ R51, R52, UR53 ;  /* 0x0000003534337c20 */ /* 0x000fe20008410000 */
[----:B------:R-:W-:Y:S01]  /*5ce0*/  FMUL.FTZ R52, R53, UR53 ;  /* 0x0000003535347c20 */ /* 0x000fe20008410000 */
[----:B------:R-:W-:Y:S01]  /*5cf0*/  PLOP3.LUT P1, PT, PT, PT, UP1, 0x80, 0x0 ;  /* 0x000000000000781c */ /* 0x000fe20003f2f018 */
[----:B0-----:R-:W0:Y:S01]  /*5d00*/  LDC R8, c[0x0][0x288] ;  /* 0x0000a200ff087b82 */ /* 0x001e220000000800 */
[----:B------:R-:W-:Y:S01]  /*5d10*/  PLOP3.LUT P2, PT, PT, PT, UP1, 0x80, 0x0 ;  /* 0x000000000000781c */ /* 0x000fe20003f4f018 */
[----:B------:R-:W-:Y:S01]  /*5d20*/  FMUL.FTZ R53, R56, UR53 ;  /* 0x0000003538357c20 */ /* 0x000fe20008410000 */
[----:B------:R-:W-:Y:S01]  /*5d30*/  FMUL.FTZ R56, R61, UR53 ;  /* 0x000000353d387c20 */ /* 0x000fe20008410000 */
[----:B------:R-:W-:Y:S01]  /*5d40*/  @UP1 ULDC UR7, c[0x0][0x44c] ;  /* 0x0001130000071ab9 */ /* 0x000fe20000000800 */
[----:B------:R-:W-:-:S02]  /*5d50*/  IMAD.MOV.U32 R61, RZ, RZ, R0 ;  /* 0x000000ffff3d7224 */ /* 0x000fc400078e0000 */
[----:B------:R-:W-:Y:S01]  /*5d60*/  FMUL.FTZ R15, R27, UR53 ;  /* 0x000000351b0f7c20 */ /* 0x000fe20008410000 */
[----:B------:R-:W-:Y:S02]  /*5d70*/  IMAD.SHL.U32 R180, R13, 0x80, RZ ;  /* 0x000000800db47824 */ /* 0x000fe400078e00ff */
[----:B------:R-:W-:Y:S01]  /*5d80*/  FMUL.FTZ R17, R31, UR53 ;  /* 0x000000351f117c20 */ /* 0x000fe20008410000 */
[----:B------:R-:W-:Y:S01]  /*5d90*/  FMUL.FTZ R27, R50, UR53 ;  /* 0x00000035321b7c20 */ /* 0x000fe20008410000 */
[----:B------:R-:W-:Y:S01]  /*5da0*/  FMUL.FTZ R31, R58, UR53 ;  /* 0x000000353a1f7c20 */ /* 0x000fe20008410000 */
[----:B------:R-:W-:Y:S01]  /*5db0*/  UISETP.NE.AND UP0, UPT, UR41, URZ, UPT ;  /* 0x0000003f2900728c */ /* 0x000fe2000bf05270 */
[----:B------:R-:W-:Y:S01]  /*5dc0*/  @P1 IMAD.HI.U32 R49, R0, UR7, RZ ;  /* 0x0000000700311c27 */ /* 0x000fe2000f8e00ff */
[----:B------:R-:W-:Y:S01]  /*5dd0*/  @UP1 ULDC UR7, c[0x0][0x450] ;  /* 0x0001140000071ab9 */ /* 0x000fe20000000800 */
[----:B------:R-:W-:Y:S02]  /*5de0*/  IADD3 R50, -R180, 0x1, RZ ;  /* 0x00000001b4327810 */ /* 0x000fe40007ffe1ff */
[----:B------:R-:W-:Y:S01]  /*5df0*/  FMUL.FTZ R153, R29, UR53 ;  /* 0x000000351d997c20 */ /* 0x000fe20008410000 */
[----:B------:R-:W-:Y:S01]  /*5e00*/  FMUL.FTZ R18, R30, UR53 ;  /* 0x000000351e127c20 */ /* 0x000fe20008410000 */
[----:B------:R-:W-:Y:S01]  /*5e10*/  @P2 SHF.R.U32.HI R61, RZ, UR7, R49 ;  /* 0x00000007ff3d2c19 */ /* 0x000fe20008011631 */
        /* <DEDUP_REMOVED lines=8> */
[----:B------:R-:W-:Y:S01]  /*5ea0*/  ULEA UR6, UR46, UR40, 0x3 ;  /* 0x000000282e067291 */ /* 0x000fe2000f8e183f */
        /* <DEDUP_REMOVED lines=45> */
[----:B------:R-:W-:Y:S01]  /*6180*/  UIADD3 UR6, UR6, 0x28840, URZ ;  /* 0x0002884006067890 */ /* 0x000fe2000fffe03f */
[----:B------:R-:W-:Y:S01]  /*6190*/  PLOP3.LUT P1, PT, PT, PT, UP0, 0x40, 0x0 ;  /* 0x000000000000781c */ /* 0x000fe20003f2e808 */
[----:B------:R2:W3:Y:S01]  /*61a0*/  MUFU.TANH R64, R69 ;  /* 0x0000004500407308 */ /* 0x0004e20000002400 */
[----:B------:R-:W-:Y:S01]  /*61b0*/  IMAD R59, R2, UR51, R59 ;  /* 0x00000033023b7c24 */ /* 0x000fe2000f8e023b */
[----:B------:R-:W-:-:S03]  /*61c0*/  UPRMT UR6, UR43, 0x654, UR6 ;  /* 0x000006542b067896 */ /* 0x000fc60008000006 */
[----:B0-----:R-:W-:-:S03]  /*61d0*/  IMAD.IADD R59, R59, 0x1, -R8 ;  /* 0x000000013b3b7824 */ /* 0x001fc600078e0a08 */
[----:B------:R-:W0:Y:S01]  /*61e0*/  MUFU.TANH R9, R9 ;  /* 0x0000000900097308 */ /* 0x000e220000002400 */
[C---:B------:R-:W-:Y:S02]  /*61f0*/  VIADD R79, R59.reuse, UR52 ;  /* 0x000000343b4f7c36 */ /* 0x040fe40008000000 */
[----:B------:R-:W-:Y:S01]  /*6200*/  VIADD R83, R59, UR47 ;  /* 0x0000002f3b537c36 */ /* 0x000fe20008000000 */
[----:B------:R-:W-:Y:S02]  /*6210*/  SYNCS.ARRIVE.TRANS64.RED.A1T0 RZ, [UR6], RZ ;  /* 0x000000ffffff79a7 */ /* 0x000fe40008100406 */
[----:B-1----:R-:W-:Y:S01]  /*6220*/  IADD3 R63, R79, R58, RZ ;  /* 0x0000003a4f3f7210 */ /* 0x002fe20007ffe0ff */
[----:B------:R-:W-:Y:S01]  /*6230*/  IMAD.IADD R65, R83, 0x1, R58 ;  /* 0x0000000153417824 */ /* 0x000fe200078e023a */
[----:B------:R-:W1:Y:S08]  /*6240*/  MUFU.TANH R10, R10 ;  /* 0x0000000a000a7308 */ /* 0x000e700000002400 */
        /* <DEDUP_REMOVED lines=75> */
.L_x_7586:
[----:B------:R-:W-:-:S05]  /*6700*/  IMAD.U32 R68, RZ, RZ, UR50 ;  /* 0x00000032ff447e24 */ /* 0x000fca000f8e00ff */
[----:B------:R-:W-:-:S13]  /*6710*/  ISETP.NE.AND P1, PT, R68, 0x1, PT ;  /* 0x000000014400780c */ /* 0x000fda0003f25270 */
[----:B------:R-:W1:Y:S02]  /*6720*/  @P1 LDC.64 R58, c[0x0][0x9e8] ;  /* 0x00027a00ff3a1b82 */ /* 0x000e640000000a00 */
[----:B-1----:R-:W-:-:S05]  /*6730*/  @P1 IMAD.HI.U32 R58, R67, R58, RZ ;  /* 0x0000003a433a1227 */ /* 0x002fca00078e00ff */
[----:B------:R-:W-:-:S07]  /*6740*/  @P1 SHF.R.U32.HI R67, RZ, R59, R58 ;  /* 0x0000003bff431219 */ /* 0x000fce000001163a */
.L_x_7587:
[----:B------:R-:W-:Y:S05]  /*6750*/  BSYNC B0 ;  /* 0x0000000000007941 */ /* 0x000fea0003800000 */
.L_x_7585:
[----:B------:R-:W-:-:S04]  /*6760*/  IMAD R58, R67, R68, -R180 ;  /* 0x00000044433a7224 */ /* 0x000fc800078e0ab4 */
[----:B------:R-:W-:-:S05]  /*6770*/  IMAD R58, R3, -0x2, R58 ;  /* 0xfffffffe033a7824 */ /* 0x000fca00078e023a */
[----:B------:R-:W-:Y:S02]  /*6780*/  VIADDMNMX R63, R58, R68, R63, PT ;  /* 0x000000443a3f7246 */ /* 0x000fe4000380013f */
[----:B------:R-:W-:-:S07]  /*6790*/  VIMNMX R65, R65, R58, !PT ;  /* 0x0000003a41417248 */ /* 0x000fce0007fe0100 */
.L_x_7584:
[----:B------:R-:W-:Y:S01]  /*67a0*/  ISETP.GT.AND P1, PT, R13, -0x1, PT ;  /* 0xffffffff0d00780c */ /* 0x000fe20003f24270 */
[----:B------:R-:W1:Y:S01]  /*67b0*/  SHFL.IDX PT, R182, R61, 0x1, 0x1c1f ;  /* 0x003c1f003db67f89 */ /* 0x000e6200000e0000 */
[----:B------:R-:W-:Y:S02]  /*67c0*/  UISETP.NE.AND UP0, UPT, UR41, URZ, UPT ;  /* 0x0000003f2900728c */ /* 0x000fe4000bf05270 */
[C---:B------:R-:W-:Y:S02]  /*67d0*/  ISETP.GT.AND P3, PT, R65.reuse, 0x8, P1 ;  /* 0x000000084100780c */ /* 0x040fe40000f64270 */
[----:B------:R-:W-:Y:S02]  /*67e0*/  ISETP.GT.AND P6, PT, R65, RZ, P1 ;  /* 0x000000ff4100720c */ /* 0x000fe40000fc4270 */
        /* <DEDUP_REMOVED lines=8> */
[----:B------:R-:W-:Y:S02]  /*6870*/  FSEL R162, R10, -INF , !P2 ;  /* 0xff8000000aa27808 */ /* 0x000fe40005000000 */
[C---:B------:R-:W-:Y:S02]  /*6880*/  ISETP.GT.AND P5, PT, R65.reuse, 0x9, P1 ;  /* 0x000000094100780c */ /* 0x040fe40000fa4270 */
[C---:B------:R-:W-:Y:S02]  /*6890*/  ISETP.GT.AND P4, PT, R65.reuse, 0x10, P1 ;  /* 0x000000104100780c */ /* 0x040fe40000f84270 */
[C---:B------:R-:W-:Y:S02]  /*68a0*/  ISETP.GT.AND P6, PT, R65.reuse, 0x11, P1 ;  /* 0x000000114100780c */ /* 0x040fe40000fc4270 */
[----:B------:R-:W-:Y:S02]  /*68b0*/  ISETP.GT.AND P2, PT, R65, 0x18, P1 ;  /* 0x000000184100780c */ /* 0x000fe40000f44270 */
[----:B------:R-:W-:Y:S01]  /*68c0*/  FSEL R174, R37, -INF , !P3 ;  /* 0xff80000025ae7808 */ /* 0x000fe20005800000 */
[----:B-1----:R-:W-:Y:S01]  /*68d0*/  IMAD.IADD R37, R79, 0x1, R182 ;  /* 0x000000014f257824 */ /* 0x002fe200078e02b6 */
[----:B------:R-:W-:-:S02]  /*68e0*/  ISETP.GT.AND P3, PT, R65, 0x30, P1 ;  /* 0x000000304100780c */ /* 0x000fc40000f64270 */
[C---:B------:R-:W-:Y:S02]  /*68f0*/  ISETP.LT.OR P5, PT, R63.reuse, 0xa, P5 ;  /* 0x0000000a3f00780c */ /* 0x040fe40002fa1670 */
        /* <DEDUP_REMOVED lines=11> */
[C---:B------:R-:W-:Y:S02]  /*69b0*/  ISETP.GT.AND P2, PT, R65.reuse, 0x29, P1 ;  /* 0x000000294100780c */ /* 0x040fe40000f44270 */
[----:B------:R-:W-:Y:S02]  /*69c0*/  FSEL R86, R48, -INF , !P3 ;  /* 0xff80000030567808 */ /* 0x000fe40005800000 */
[----:B------:R-:W-:Y:S02]  /*69d0*/  ISETP.GT.AND P3, PT, R65, 0x41, P1 ;  /* 0x000000414100780c */ /* 0x000fe40000f64270 */
[C---:B------:R-:W-:Y:S02]  /*69e0*/  ISETP.LT.OR P5, PT, R63.reuse, 0x21, P5 ;  /* 0x000000213f00780c */ /* 0x040fe40002fa1670 */
[C---:B------:R-:W-:Y:S02]  /*69f0*/  ISETP.LT.OR P4, PT, R63.reuse, 0x22, P4 ;  /* 0x000000223f00780c */ /* 0x040fe40002781670 */
[----:B------:R-:W-:-:S02]  /*6a00*/  ISETP.LT.OR P6, PT, R63, 0x29, P6 ;  /* 0x000000293f00780c */ /* 0x000fc400037c1670 */
[C---:B------:R-:W-:Y:S02]  /*6a10*/  ISETP.LT.OR P2, PT, R63.reuse, 0x2a, P2 ;  /* 0x0000002a3f00780c */ /* 0x040fe40001741670 */
[----:B------:R-:W-:Y:S02]  /*6a20*/  ISETP.LT.OR P3, PT, R63, 0x42, P3 ;  /* 0x000000423f00780c */ /* 0x000fe40001f61670 */
[----:B------:R-:W-:Y:S02]  /*6a30*/  FSEL R172, R157, -INF , !P5 ;  /* 0xff8000009dac7808 */ /* 0x000fe40006800000 */
[----:B------:R-:W-:Y:S02]  /*6a40*/  FSEL R166, R158, -INF , !P4 ;  /* 0xff8000009ea67808 */ /* 0x000fe40006000000 */
[----:B------:R-:W-:Y:S02]  /*6a50*/  FSEL R164, R44, -INF , !P6 ;  /* 0xff8000002ca47808 */ /* 0x000fe40007000000 */
[----:B------:R-:W-:Y:S01]  /*6a60*/  FSEL R152, R45, -INF , !P2 ;  /* 0xff8000002d987808 */ /* 0x000fe20005000000 */
[----:B------:R-:W-:Y:S01]  /*6a70*/  IMAD.IADD R45, R83, 0x1, R182 ;  /* 0x00000001532d7824 */ /* 0x000fe200078e02b6 */
[----:B------:R-:W-:-:S02]  /*6a80*/  ISETP.GT.AND P5, PT, R65, 0x31, P1 ;  /* 0x000000314100780c */ /* 0x000fc40000fa4270 */
[C---:B------:R-:W-:Y:S02]  /*6a90*/  ISETP.GT.AND P4, PT, R65.reuse, 0x38, P1 ;  /* 0x000000384100780c */ /* 0x040fe40000f84270 */
[C---:B------:R-:W-:Y:S02]  /*6aa0*/  ISETP.GT.AND P6, PT, R65.reuse, 0x39, P1 ;  /* 0x000000394100780c */ /* 0x040fe40000fc4270 */
[C---:B------:R-:W-:Y:S02]  /*6ab0*/  ISETP.GT.AND P2, PT, R65.reuse, 0x40, P1 ;  /* 0x000000404100780c */ /* 0x040fe40000f44270 */
[----:B------:R-:W-:Y:S02]  /*6ac0*/  FSEL R76, R54, -INF , !P3 ;  /* 0xff800000364c7808 */ /* 0x000fe40005800000 */
[----:B------:R-:W-:Y:S02]  /*6ad0*/  ISETP.GT.AND P3, PT, R65, 0x58, P1 ;  /* 0x000000584100780c */ /* 0x000fe40000f64270 */
[----:B------:R-:W-:-:S02]  /*6ae0*/  ISETP.LT.OR P5, PT, R63, 0x32, P5 ;  /* 0x000000323f00780c */ /* 0x000fc40002fa1670 */
[C---:B------:R-:W-:Y:S02]  /*6af0*/  ISETP.LT.OR P4, PT, R63.reuse, 0x39, P4 ;  /* 0x000000393f00780c */ /* 0x040fe40002781670 */
[C---:B------:R-:W-:Y:S02]  /*6b00*/  ISETP.LT.OR P6, PT, R63.reuse, 0x3a, P6 ;  /* 0x0000003a3f00780c */ /* 0x040fe400037c1670 */
[C---:B------:R-:W-:Y:S02]  /*6b10*/  ISETP.LT.OR P2, PT, R63.reuse, 0x41, P2 ;  /* 0x000000413f00780c */ /* 0x040fe40001741670 */
[----:B------:R-:W-:Y:S02]  /*6b20*/  ISETP.LT.OR P3, PT, R63, 0x59, P3 ;  /* 0x000000593f00780c */ /* 0x000fe40001f61670 */
[----:B------:R-:W-:Y:S02]  /*6b30*/  FSEL R84, R159, -INF , !P5 ;  /* 0xff8000009f547808 */ /* 0x000fe40006800000 */
[----:B------:R-:W-:-:S02]  /*6b40*/  FSEL R82, R51, -INF , !P4 ;  /* 0xff80000033527808 */ /* 0x000fc40006000000 */
[----:B------:R-:W-:Y:S02]  /*6b50*/  FSEL R80, R52, -INF , !P6 ;  /* 0xff80000034507808 */ /* 0x000fe40007000000 */
[----:B------:R-:W-:Y:S02]  /*6b60*/  FSEL R78, R53, -INF , !P2 ;  /* 0xff800000354e7808 */ /* 0x000fe40005000000 */
[C---:B------:R-:W-:Y:S02]  /*6b70*/  ISETP.GT.AND P5, PT, R65.reuse, 0x48, P1 ;  /* 0x000000484100780c */ /* 0x040fe40000fa4270 */
[C---:B------:R-:W-:Y:S02]  /*6b80*/  ISETP.GT.AND P4, PT, R65.reuse, 0x49, P1 ;  /* 0x000000494100780c */ /* 0x040fe40000f84270 */
[C---:B------:R-:W-:Y:S02]  /*6b90*/  ISETP.GT.AND P6, PT, R65.reuse, 0x50, P1 ;  /* 0x000000504100780c */ /* 0x040fe40000fc4270 */
[----:B------:R-:W-:-:S02]  /*6ba0*/  ISETP.GT.AND P2, PT, R65, 0x51, P1 ;  /* 0x000000514100780c */ /* 0x000fc40000f44270 */
[----:B------:R-:W-:Y:S02]  /*6bb0*/  FSEL R66, R66, -INF , !P3 ;  /* 0xff80000042427808 */ /* 0x000fe40005800000 */
[----:B------:R-:W-:Y:S02]  /*6bc0*/  ISETP.GT.AND P3, PT, R65, 0x69, P1 ;  /* 0x000000694100780c */ /* 0x000fe40000f64270 */
[C---:B------:R-:W-:Y:S02]  /*6bd0*/  ISETP.LT.OR P5, PT, R63.reuse, 0x49, P5 ;  /* 0x000000493f00780c */ /* 0x040fe40002fa1670 */
[C---:B------:R-:W-:Y:S02]  /*6be0*/  ISETP.LT.OR P4, PT, R63.reuse, 0x4a, P4 ;  /* 0x0000004a3f00780c */ /* 0x040fe40002781670 */
[C---:B------:R-:W-:Y:S02]  /*6bf0*/  ISETP.LT.OR P6, PT, R63.reuse, 0x51, P6 ;  /* 0x000000513f00780c */ /* 0x040fe400037c1670 */
[----:B------:R-:W-:-:S02]  /*6c00*/  ISETP.LT.OR P2, PT, R63, 0x52, P2 ;  /* 0x000000523f00780c */ /* 0x000fc40001741670 */
[----:B------:R-:W-:Y:S02]  /*6c10*/  ISETP.LT.OR P3, PT, R63, 0x6a, P3 ;  /* 0x0000006a3f00780c */ /* 0x000fe40001f61670 */
[----:B------:R-:W-:Y:S02]  /*6c20*/  FSEL R74, R55, -INF , !P5 ;  /* 0xff800000374a7808 */ /* 0x000fe40006800000 */
[----:B------:R-:W-:Y:S02]  /*6c30*/  FSEL R72, R56, -INF , !P4 ;  /* 0xff80000038487808 */ /* 0x000fe40006000000 */
[----:B------:R-:W-:Y:S02]  /*6c40*/  FSEL R68, R57, -INF , !P6 ;  /* 0xff80000039447808 */ /* 0x000fe40007000000 */
[----:B------:R-:W-:Y:S02]  /*6c50*/  FSEL R70, R60, -INF , !P2 ;  /* 0xff8000003c467808 */ /* 0x000fe40005000000 */
[----:B------:R-:W-:-:S02]  /*6c60*/  ISETP.GT.AND P5, PT, R65, 0x59, P1 ;  /* 0x000000594100780c */ /* 0x000fc40000fa4270 */
[C---:B------:R-:W-:Y:S02]  /*6c70*/  ISETP.GT.AND P4, PT, R65.reuse, 0x60, P1 ;  /* 0x000000604100780c */ /* 0x040fe40000f84270 */
[C---:B------:R-:W-:Y:S02]  /*6c80*/  ISETP.GT.AND P6, PT, R65.reuse, 0x61, P1 ;  /* 0x000000614100780c */ /* 0x040fe40000fc4270 */
[----:B------:R-:W-:Y:S02]  /*6c90*/  ISETP.GT.AND P2, PT, R65, 0x68, P1 ;  /* 0x000000684100780c */ /* 0x000fe40000f44270 */
[----:B------:R-:W-:Y:S02]  /*6ca0*/  FSEL R58, R77, -INF , !P3 ;  /* 0xff8000004d3a7808 */ /* 0x000fe40005800000 */
[----:B------:R-:W-:Y:S02]  /*6cb0*/  PLOP3.LUT P3, PT, PT, PT, UP0, 0x40, 0x0 ;  /* 0x000000000000781c */ /* 0x000fe40003f6e808 */
        /* <DEDUP_REMOVED lines=12> */
[----:B------:R-:W-:-:S02]  /*6d80*/  ISETP.LT.OR P5, PT, R63, 0x71, P5 ;  /* 0x000000713f00780c */ /* 0x000fc40002fa1670 */
[C---:B------:R-:W-:Y:S02]  /*6d90*/  ISETP.LT.OR P4, PT, R63.reuse, 0x72, P4 ;  /* 0x000000723f00780c */ /* 0x040fe40002781670 */
[C---:B------:R-:W-:Y:S02]  /*6da0*/  ISETP.LT.OR P6, PT, R63.reuse, 0x79, P6 ;  /* 0x000000793f00780c */ /* 0x040fe400037c1670 */
[----:B------:R-:W-:Y:S02]  /*6db0*/  ISETP.LT.OR P2, PT, R63, 0x7a, P2 ;  /* 0x0000007a3f00780c */ /* 0x000fe40001741670 */
[----:B------:R-:W-:Y:S02]  /*6dc0*/  FSEL R56, R71, -INF , !P5 ;  /* 0xff80000047387808 */ /* 0x000fe40006800000 */
[----:B------:R-:W-:Y:S02]  /*6dd0*/  FSEL R52, R81, -INF , !P4 ;  /* 0xff80000051347808 */ /* 0x000fe40006000000 */
[----:B------:R-:W-:-:S02]  /*6de0*/  FSEL R48, R75, -INF , !P6 ;  /* 0xff8000004b307808 */ /* 0x000fc40007000000 */
[----:B------:R-:W-:Y:S01]  /*6df0*/  FSEL R44, R85, -INF , !P2 ;  /* 0xff800000552c7808 */ /* 0x000fe20005000000 */
[----:B------:R-:W-:Y:S06]  /*6e00*/  @P3 BRA `(.L_x_7588) ;  /* 0x00000000005c3947 */ /* 0x000fec0003800000 */
        /* <DEDUP_REMOVED lines=13> */
.L_x_7590:
[----:B------:R-:W-:-:S05]  /*6ee0*/  IMAD.U32 R51, RZ, RZ, UR50 ;  /* 0x00000032ff337e24 */ /* 0x000fca000f8e00ff */
[----:B------:R-:W-:-:S13]  /*6ef0*/  ISETP.NE.AND P2, PT, R51, 0x1, PT ;  /* 0x000000013300780c */ /* 0x000fda0003f45270 */
[----:B------:R-:W0:Y:S02]  /*6f00*/  @P2 LDC.64 R154, c[0x0][0x9e8] ;  /* 0x00027a00ff9a2b82 */ /* 0x000e240000000a00 */
[----:B0-----:R-:W-:-:S05]  /*6f10*/  @P2 IMAD.HI.U32 R10, R9, R154, RZ ;  /* 0x0000009a090a2227 */ /* 0x001fca00078e00ff */
[----:B------:R-:W-:-:S07]  /*6f20*/  @P2 SHF.R.U32.HI R9, RZ, R155, R10 ;  /* 0x0000009bff092219 */ /* 0x000fce000001160a */
.L_x_7591:
[----:B------:R-:W-:Y:S05]  /*6f30*/  BSYNC B0 ;  /* 0x0000000000007941 */ /* 0x000fea0003800000 */
.L_x_7589:
[----:B------:R-:W-:-:S04]  /*6f40*/  IMAD R10, R9, R51, -R180 ;  /* 0x00000033090a7224 */ /* 0x000fc800078e0ab4 */
[----:B------:R-:W-:-:S05]  /*6f50*/  IMAD R10, R3, -0x2, R10 ;  /* 0xfffffffe030a7824 */ /* 0x000fca00078e020a */
[----:B------:R-:W-:Y:S02]  /*6f60*/  VIADDMNMX R37, R10, R51, R37, PT ;  /* 0x000000330a257246 */ /* 0x000fe40003800125 */
[----:B------:R-:W-:-:S07]  /*6f70*/  VIMNMX R45, R45, R10, !PT ;  /* 0x0000000a2d2d7248 */ /* 0x000fce0007fe0100 */
.L_x_7588:
[----:B------:R-:W-:Y:S02]  /*6f80*/  FMNMX.FTZ R9, R160, R11, !PT ;  /* 0x0000000ba0097209 */ /* 0x000fe40007810000 */
[C---:B------:R-:W-:Y:S02]  /*6f90*/  ISETP.GT.AND P6, PT, R45.reuse, 0x1, P1 ;  /* 0x000000012d00780c */ /* 0x040fe40000fc4270 */
[----:B------:R-:W-:Y:S02]  /*6fa0*/  FMNMX.FTZ R9, R162, R9, !PT ;  /* 0x00000009a2097209 */ /* 0x000fe40007810000 */
[----:B------:R-:W-:Y:S02]  /*6fb0*/  ISETP.GT.AND P5, PT, R45, 0x10, P1 ;  /* 0x000000102d00780c */ /* 0x000fe40000fa4270 */
[----:B------:R-:W-:Y:S02]  /*6fc0*/  FMNMX.FTZ R9, R176, R9, !PT ;  /* 0x00000009b0097209 */ /* 0x000fe40007810000 */
[----:B------:R-:W-:-:S02]  /*6fd0*/  ISETP.LT.OR P6, PT, R37, 0x2, P6 ;  /* 0x000000022500780c */ /* 0x000fc400037c1670 */
[----:B------:R-:W-:Y:S02]  /*6fe0*/  FMNMX.FTZ R9, R170, R9, !PT ;  /* 0x00000009aa097209 */ /* 0x000fe40007810000 */
[----:B------:R-:W-:Y:S02]  /*6ff0*/  ISETP.LT.OR P5, PT, R37, 0x11, P5 ;  /* 0x000000112500780c */ /* 0x000fe40002fa1670 */
[----:B------:R-:W-:Y:S02]  /*7000*/  FMNMX.FTZ R9, R168, R9, !PT ;  /* 0x00000009a8097209 */ /* 0x000fe40007810000 */
[----:B------:R-:W-:Y:S02]  /*7010*/  FSEL R154, R15, -INF , !P6 ;  /* 0xff8000000f9a7808 */ /* 0x000fe40007000000 */
[----:B------:R-:W-:Y:S02]  /*7020*/  FMNMX.FTZ R9, R184, R9, !PT ;  /* 0x00000009b8097209 */ /* 0x000fe40007810000 */
[----:B------:R-:W-:-:S02]  /*7030*/  FSEL R158, R19, -INF , !P5 ;  /* 0xff800000139e7808 */ /* 0x000fc40006800000 */
        /* <DEDUP_REMOVED lines=9> */
[----:B------:R-:W-:Y:S02]  /*70d0*/  ISETP.GT.AND P4, PT, R45, 0x9, P1 ;  /* 0x000000092d00780c */ /* 0x000fe40000f84270 */
[----:B------:R-:W-:Y:S02]  /*70e0*/  FMNMX.FTZ R9, R152, R9, !PT ;  /* 0x0000000998097209 */ /* 0x000fe40007810000 */
[----:B------:R-:W-:-:S02]  /*70f0*/  FSEL R18, R18, -INF , !P3 ;  /* 0xff80000012127808 */ /* 0x000fc40005800000 */
[----:B------:R-:W-:Y:S02]  /*7100*/  FMNMX.FTZ R9, R86, R9, !PT ;  /* 0x0000000956097209 */ /* 0x000fe40007810000 */
[----:B------:R-:W-:Y:S02]  /*7110*/  ISETP.GT.AND P3, PT, R45, 0x18, P1 ;  /* 0x000000182d00780c */ /* 0x000fe40000f64270 */
[----:B------:R-:W-:Y:S02]  /*7120*/  FMNMX.FTZ R9, R84, R9, !PT ;  /* 0x0000000954097209 */ /* 0x000fe40007810000 */
[C---:B------:R-:W-:Y:S02]  /*7130*/  ISETP.LT.OR P4, PT, R37.reuse, 0xa, P4 ;  /* 0x0000000a2500780c */ /* 0x040fe40002781670 */
[----:B------:R-:W-:Y:S02]  /*7140*/  FMNMX.FTZ R9, R82, R9, !PT ;  /* 0x0000000952097209 */ /* 0x000fe40007810000 */
[----:B------:R-:W-:-:S02]  /*7150*/  ISETP.LT.OR P3, PT, R37, 0x19, P3 ;  /* 0x000000192500780c */ /* 0x000fc40001f61670 */
[----:B------:R-:W-:Y:S02]  /*7160*/  FMNMX.FTZ R9, R80, R9, !PT ;  /* 0x0000000950097209 */ /* 0x000fe40007810000 */
[----:B------:R-:W-:Y:S02]  /*7170*/  ISETP.GT.AND P2, PT, R45, 0x11, P1 ;  /* 0x000000112d00780c */ /* 0x000fe40000f44270 */
[----:B------:R-:W-:Y:S02]  /*7180*/  FMNMX.FTZ R9, R78, R9, !PT ;  /* 0x000000094e097209 */ /* 0x000fe40007810000 */
[----:B------:R-:W-:Y:S02]  /*7190*/  FSEL R156, R17, -INF , !P4 ;  /* 0xff800000119c7808 */ /* 0x000fe40006000000 */
        /* <DEDUP_REMOVED lines=16> */
[----:B------:R-:W-:Y:S02]  /*72a0*/  FMNMX.FTZ R9, R60, R9, !PT ;  /* 0x000000093c097209 */ /* 0x000fe40007810000 */
[----:B------:R-:W-:Y:S02]  /*72b0*/  FSEL R24, R24, -INF , !P2 ;  /* 0xff80000018187808 */ /* 0x000fe40005000000 */
[----:B------:R-:W-:Y:S02]  /*72c0*/  FMNMX.FTZ R9, R54, R9, !PT ;  /* 0x0000000936097209 */ /* 0x000fe40007810000 */
[----:B------:R-:W-:-:S02]  /*72d0*/  ISETP.GT.AND P2, PT, R45, 0x30, P1 ;  /* 0x000000302d00780c */ /* 0x000fc40000f44270 */
[----:B------:R-:W-:Y:S02]  /*72e0*/  FMNMX.FTZ R9, R58, R9, !PT ;  /* 0x000000093a097209 */ /* 0x000fe40007810000 */
[C---:B------:R-:W-:Y:S02]  /*72f0*/  ISETP.LT.OR P4, PT, R37.reuse, 0x2a, P4 ;  /* 0x0000002a2500780c */ /* 0x040fe40002781670 */
[----:B------:R-:W-:Y:S02]  /*7300*/  FMNMX.FTZ R9, R56, R9, !PT ;  /* 0x0000000938097209 */ /* 0x000fe40007810000 */
[----:B------:R-:W-:Y:S02]  /*7310*/  ISETP.LT.OR P2, PT, R37, 0x31, P2 ;  /* 0x000000312500780c */ /* 0x000fe40001741670 */
[----:B------:R-:W-:-:S04]  /*7320*/  FMNMX.FTZ R9, R52, R9, !PT ;  /* 0x0000000934097209 */ /* 0x000fc80007810000 */
[----:B------:R-:W-:-:S04]  /*7330*/  FMNMX.FTZ R9, R48, R9, !PT ;  /* 0x0000000930097209 */ /* 0x000fc80007810000 */
[----:B------:R-:W-:Y:S02]  /*7340*/  FMNMX.FTZ R51, R44, R9, !PT ;  /* 0x000000092c337209 */ /* 0x000fe40007810000 */
[----:B------:R-:W0:Y:S03]  /*7350*/  LDC R9, c[0x0][0x988] ;  /* 0x00026200ff097b82 */ /* 0x000e260000000800 */
[----:B------:R-:W1:Y:S02]  /*7360*/  SHFL.BFLY PT, R10, R51, 0x2, 0x1f ;  /* 0x0c401f00330a7f89 */ /* 0x000e6400000e0000 */
[----:B-1----:R-:W-:-:S05]  /*7370*/  FMNMX.FTZ R53, R51, R10, !PT ;  /* 0x0000000a33357209 */ /* 0x002fca0007810000 */
[----:B------:R-:W1:Y:S02]  /*7380*/  SHFL.BFLY PT, R10, R53, 0x1, 0x1f ;  /* 0x0c201f00350a7f89 */ /* 0x000e6400000e0000 */
[----:B-1----:R-:W-:-:S04]  /*7390*/  FMNMX.FTZ R10, R53, R10, !PT ;  /* 0x0000000a350a7209 */ /* 0x002fc80007810000 */
[C---:B------:R-:W-:Y:S01]  /*73a0*/  FSETP.NEU.FTZ.AND P6, PT, R10.reuse, -INF , PT ;  /* 0xff8000000a00780b */ /* 0x040fe20003fdd000 */
[----:B0-----:R-:W-:-:S05]  /*73b0*/  FMUL.FTZ R51, R10, R9 ;  /* 0x000000090a337220 */ /* 0x001fca0000410000 */
[----:B------:R-:W-:-:S05]  /*73c0*/  FSEL R51, R51, RZ, P6 ;  /* 0x000000ff33337208 */ /* 0x000fca0003000000 */
[-CC-:B------:R-:W-:Y:S01]  /*73d0*/  FFMA.FTZ R15, R162, R9.reuse, -R51.reuse ;  /* 0x00000009a20f7223 */ /* 0x180fe20000010833 */
[----:B------:R-:W-:Y:S01]  /*73e0*/  FSEL R162, R23, -INF , !P5 ;  /* 0xff80000017a27808 */ /* 0x000fe20006800000 */
[-CC-:B------:R-:W-:Y:S01]  /*73f0*/  FFMA.FTZ R180, R160, R9.reuse, -R51.reuse ;  /* 0x00000009a0b47223 */ /* 0x180fe20000010833 */
[----:B------:R-:W-:Y:S01]  /*7400*/  ISETP.GT.AND P5, PT, R45, RZ, P1 ;  /* 0x000000ff2d00720c */ /* 0x000fe20000fa4270 */
[-CC-:B------:R-:W-:Y:S01]  /*7410*/  FFMA.FTZ R182, R176, R9.reuse, -R51.reuse ;  /* 0x00000009b0b67223 */ /* 0x180fe20000010833 */
[----:B------:R-:W-:Y:S01]  /*7420*/  FSEL R160, R21, -INF , !P3 ;  /* 0xff80000015a07808 */ /* 0x000fe20005800000 */
[-CC-:B------:R-:W-:Y:S01]  /*7430*/  FFMA.FTZ R176, R168, R9.reuse, -R51.reuse ;  /* 0x00000009a8b07223 */ /* 0x180fe20000010833 */
[----:B------:R-:W-:Y:S01]  /*7440*/  ISETP.LT.OR P5, PT, R37, 0x1, P5 ;  /* 0x000000012500780c */ /* 0x000fe20002fa1670 */
[-CC-:B------:R-:W-:Y:S01]  /*7450*/  FFMA.FTZ R17, R170, R9.reuse, -R51.reuse ;  /* 0x00000009aa117223 */ /* 0x180fe20000010833 */
[----:B------:R-:W-:Y:S01]  /*7460*/  ISETP.GT.AND P3, PT, R45, 0x28, P1 ;  /* 0x000000282d00780c */ /* 0x000fe20000f64270 */
[-CC-:B------:R-:W-:Y:S01]  /*7470*/  FFMA.FTZ R174, R174, R9.reuse, -R51.reuse ;  /* 0x00000009aeae7223 */ /* 0x180fe20000010833 */
[----:B------:R-:W-:Y:S01]  /*7480*/  FSEL R53, R14, -INF , !P5 ;  /* 0xff8000000e357808 */ /* 0x000fe20006800000 */
[-CC-:B------:R-:W-:Y:S01]  /*7490*/  FFMA.FTZ R14, R184, R9.reuse, -R51.reuse ;  /* 0x00000009b80e7223 */ /* 0x180fe20000010833 */
[----:B------:R-:W-:Y:S01]  /*74a0*/  ISETP.LT.OR P3, PT, R37, 0x29, P3 ;  /* 0x000000292500780c */ /* 0x000fe20001f61670 */
[-CC-:B------:R-:W-:Y:S01]  /*74b0*/  FFMA.FTZ R152, R152, R9.reuse, -R51.reuse ;  /* 0x0000000998987223 */ /* 0x180fe20000010833 */
[----:B------:R-:W-:Y:S01]  /*74c0*/  FMNMX.FTZ R19, R53, R12, !PT ;  /* 0x0000000c35137209 */ /* 0x000fe20007810000 */
[--C-:B------:R-:W-:Y:S01]  /*74d0*/  FFMA.FTZ R48, R48, R9, -R51.reuse ;  /* 0x0000000930307223 */ /* 0x100fe20000010833 */
[----:B------:R-:W-:Y:S01]  /*74e0*/  FSEL R26, R26, -INF , !P3 ;  /* 0xff8000001a1a7808 */ /* 0x000fe20005800000 */
[----:B------:R-:W-:Y:S01]  /*74f0*/  MUFU.EX2 R180, R180 ;  /* 0x000000b400b47308 */ /* 0x000fe20000000800 */
[----:B------:R-:W-:Y:S01]  /*7500*/  FMNMX.FTZ R19, R154, R19, !PT ;  /* 0x000000139a137209 */ /* 0x000fe20007810000 */
[-CC-:B------:R-:W-:Y:S01]  /*7510*/  FFMA.FTZ R178, R178, R9.reuse, -R51.reuse ;  /* 0x00000009b2b27223 */ /* 0x180fe20000010833 */
[----:B------:R-:W-:Y:S01]  /*7520*/  ISETP.GT.AND P3, PT, R45, 0x31, P1 ;  /* 0x000000312d00780c */ /* 0x000fe20000f64270 */
[--C-:B------:R-:W-:Y:S01]  /*7530*/  FFMA.FTZ R172, R172, R9, -R51.reuse ;  /* 0x00000009acac7223 */ /* 0x100fe20000010833 */
        /* <DEDUP_REMOVED lines=11> */
[----:B------:R0:W-:Y:S01]  /*75f0*/  MUFU.EX2 R19, R14 ;  /* 0x0000000e00137308 */ /* 0x0001e20000000800 */
[----:B------:R-:W-:Y:S01]  /*7600*/  FMNMX.FTZ R21, R20, R21, !PT ;  /* 0x0000001514157209 */ /* 0x000fe20007810000 */
[----:B------:R-:W-:Y:S01]  /*7610*/  FFMA.FTZ R44, R44, R9, -R51 ;  /* 0x000000092c2c7223 */ /* 0x000fe20000010833 */
[----:B------:R-:W-:-:S02]  /*7620*/  ISETP.LT.OR P3, PT, R37, 0x32, P3 ;  /* 0x000000322500780c */ /* 0x000fc40001f61670 */
[----:B------:R-:W-:Y:S02]  /*7630*/  FMNMX.FTZ R21, R160, R21, !PT ;  /* 0x00000015a0157209 */ /* 0x000fe40007810000 */
[----:B------:R-:W-:Y:S01]  /*7640*/  ISETP.GT.AND P4, PT, R45, 0x39, P1 ;  /* 0x000000392d00780c */ /* 0x000fe20000f84270 */
[----:B------:R-:W-:Y:S01]  /*7650*/  MUFU.EX2 R182, R182 ;  /* 0x000000b600b67308 */ /* 0x000fe20000000800 */
[----:B------:R-:W-:Y:S01]  /*7660*/  FMNMX.FTZ R23, R22, R21, !PT ;  /* 0x0000001516177209 */ /* 0x000fe20007810000 */
[----:B0-----:R-:W-:Y:S01]  /*7670*/  FFMA.FTZ R14, R166, R9, -R51 ;  /* 0x00000009a60e7223 */ /* 0x001fe20000010833 */
[----:B------:R-:W-:Y:S02]  /*7680*/  ISETP.LT.OR P5, PT, R37, 0x39, P5 ;  /* 0x000000392500780c */ /* 0x000fe40002fa1670 */
[----:B------:R-:W-:Y:S02]  /*7690*/  FMNMX.FTZ R23, R162, R23, !PT ;  /* 0x00000017a2177209 */ /* 0x000fe40007810000 */
[----:B------:R-:W-:Y:S01]  /*76a0*/  FSEL R28, R28, -INF , !P3 ;  /* 0xff8000001c1c7808 */ /* 0x000fe20005800000 */
[----:B------:R0:W-:Y:S01]  /*76b0*/  MUFU.EX2 R21, R174 ;  /* 0x000000ae00157308 */ /* 0x0001e20000000800 */
[----:B------:R-:W-:-:S02]  /*76c0*/  FMNMX.FTZ R23, R24, R23, !PT ;  /* 0x0000001718177209 */ /* 0x000fc40007810000 */
[----:B------:R-:W-:Y:S02]  /*76d0*/  ISETP.GT.AND P2, PT, R45, 0x40, P1 ;  /* 0x000000402d00780c */ /* 0x000fe40000f44270 */
[----:B------:R-:W-:Y:S02]  /*76e0*/  FMNMX.FTZ R23, R26, R23, !PT ;  /* 0x000000171a177209 */ /* 0x000fe40007810000 */
[----:B------:R-:W-:Y:S01]  /*76f0*/  FSEL R184, R29, -INF , !P5 ;  /* 0xff8000001db87808 */ /* 0x000fe20006800000 */
[----:B------:R-:W-:Y:S01]  /*7700*/  MUFU.EX2 R17, R17 ;  /* 0x0000001100117308 */ /* 0x000fe20000000800 */
[----:B------:R-:W-:Y:S01]  /*7710*/  FMNMX.FTZ R25, R168, R23, !PT ;  /* 0x00000017a8197209 */ /* 0x000fe20007810000 */
[----:B0-----:R-:W-:Y:S01]  /*7720*/  FFMA.FTZ R174, R164, R9, -R51 ;  /* 0x00000009a4ae7223 */ /* 0x001fe20000010833 */
[----:B------:R-:W-:Y:S02]  /*7730*/  ISETP.LT.OR P4, PT, R37, 0x3a, P4 ;  /* 0x0000003a2500780c */ /* 0x000fe40002781670 */
[----:B------:R-:W-:-:S02]  /*7740*/  FMNMX.FTZ R25, R170, R25, !PT ;  /* 0x00000019aa197209 */ /* 0x000fc40007810000 */
[----:B------:R-:W-:Y:S01]  /*7750*/  ISETP.GT.AND P3, PT, R45, 0x41, P1 ;  /* 0x000000412d00780c */ /* 0x000fe20000f64270 */
[----:B------:R0:W-:Y:S01]  /*7760*/  MUFU.EX2 R23, R14 ;  /* 0x0000000e00177308 */ /* 0x0001e20000000800 */
[----:B------:R-:W-:Y:S02]  /*7770*/  FMNMX.FTZ R25, R28, R25, !PT ;  /* 0x000000191c197209 */ /* 0x000fe40007810000 */
[----:B------:R-:W-:Y:S02]  /*7780*/  ISETP.LT.OR P2, PT, R37, 0x41, P2 ;  /* 0x000000412500780c */ /* 0x000fe40001741670 */
[----:B------:R-:W-:Y:S02]  /*7790*/  FSEL R30, R30, -INF , !P4 ;  /* 0xff8000001e1e7808 */ /* 0x000fe40006000000 */
[----:B------:R-:W-:Y:S01]  /*77a0*/  FMNMX.FTZ R25, R184, R25, !PT ;  /* 0x00000019b8197209 */ /* 0x000fe20007810000 */
[----:B------:R-:W-:Y:S01]  /*77b0*/  MUFU.EX2 R176, R176 ;  /* 0x000000b000b07308 */ /* 0x000fe20000000800 */
[----:B------:R-:W-:Y:S01]  /*77c0*/  ISETP.GT.AND P5, PT, R45, 0x48, P1 ;  /* 0x000000482d00780c */ /* 0x000fe20000fa4270 */
[----:B0-----:R-:W-:Y:S01]  /*77d0*/  FFMA.FTZ R14, R86, R9, -R51 ;  /* 0x00000009560e7223 */ /* 0x001fe20000010833 */
[----:B------:R-:W-:-:S02]  /*77e0*/  FSEL R186, R31, -INF , !P2 ;  /* 0xff8000001fba7808 */ /* 0x000fc40005000000 */
[----:B------:R-:W-:Y:S02]  /*77f0*/  ISETP.LT.OR P3, PT, R37, 0x42, P3 ;  /* 0x000000422500780c */ /* 0x000fe40001f61670 */
[----:B------:R-:W-:Y:S01]  /*7800*/  FMNMX.FTZ R27, R30, R25, !PT ;  /* 0x000000191e1b7209 */ /* 0x000fe20007810000 */
[----:B------:R-:W-:Y:S01]  /*7810*/  MUFU.EX2 R178, R178 ;  /* 0x000000b200b27308 */ /* 0x000fe20000000800 */
[----:B------:R-:W-:Y:S02]  /*7820*/  ISETP.GT.AND P4, PT, R45, 0x49, P1 ;  /* 0x000000492d00780c */ /* 0x000fe40000f84270 */
[----:B------:R-:W-:Y:S02]  /*7830*/  ISETP.LT.OR P5, PT, R37, 0x49, P5 ;  /* 0x000000492500780c */ /* 0x000fe40002fa1670 */
[----:B------:R-:W-:Y:S02]  /*7840*/  FSEL R32, R32, -INF , !P3 ;  /* 0xff80000020207808 */ /* 0x000fe40005800000 */
[----:B------:R-:W-:Y:S01]  /*7850*/  FMNMX.FTZ R27, R186, R27, !PT ;  /* 0x0000001bba1b7209 */ /* 0x000fe20007810000 */
[----:B------:R-:W-:Y:S01]  /*7860*/  MUFU.EX2 R25, R152 ;  /* 0x0000009800197308 */ /* 0x000fe20000000800 */
[----:B------:R-:W-:-:S02]  /*7870*/  ISETP.GT.AND P2, PT, R45, 0x50, P1 ;  /* 0x000000502d00780c */ /* 0x000fc40000f44270 */
[----:B------:R-:W-:Y:S02]  /*7880*/  FSEL R166, R33, -INF , !P5 ;  /* 0xff80000021a67808 */ /* 0x000fe40006800000 */
[----:B------:R-:W-:Y:S02]  /*7890*/  ISETP.LT.OR P4, PT, R37, 0x4a, P4 ;  /* 0x0000004a2500780c */ /* 0x000fe40002781670 */
[----:B------:R-:W-:Y:S01]  /*78a0*/  FMNMX.FTZ R29, R32, R27, !PT ;  /* 0x0000001b201d7209 */ /* 0x000fe20007810000 */
[----:B------:R-:W-:Y:S01]  /*78b0*/  MUFU.EX2 R172, R172 ;  /* 0x000000ac00ac7308 */ /* 0x000fe20000000800 */
[----:B------:R-:W-:Y:S02]  /*78c0*/  ISETP.GT.AND P3, PT, R45, 0x51, P1 ;  /* 0x000000512d00780c */ /* 0x000fe40000f64270 */
[----:B------:R-:W-:Y:S02]  /*78d0*/  ISETP.LT.OR P2, PT, R37, 0x51, P2 ;  /* 0x000000512500780c */ /* 0x000fe40001741670 */
[----:B------:R-:W-:Y:S01]  /*78e0*/  FSEL R164, R34, -INF , !P4 ;  /* 0xff80000022a47808 */ /* 0x000fe20006000000 */
[----:B------:R-:W-:Y:S01]  /*78f0*/  FFMA.FTZ R34, R84, R9, -R51 ;  /* 0x0000000954227223 */ /* 0x000fe20000010833 */
[----:B------:R-:W-:Y:S01]  /*7900*/  FMNMX.FTZ R29, R166, R29, !PT ;  /* 0x0000001da61d7209 */ /* 0x000fe20007810000 */
[----:B------:R0:W-:Y:S01]  /*7910*/  MUFU.EX2 R27, R14 ;  /* 0x0000000e001b7308 */ /* 0x0001e20000000800 */
[----:B------:R-:W-:-:S02]  /*7920*/  ISETP.GT.AND P5, PT, R45, 0x58, P1 ;  /* 0x000000582d00780c */ /* 0x000fc40000fa4270 */
[----:B------:R-:W-:Y:S02]  /*7930*/  FSEL R188, R35, -INF , !P2 ;  /* 0xff80000023bc7808 */ /* 0x000fe40005000000 */
[----:B------:R-:W-:Y:S02]  /*7940*/  ISETP.LT.OR P3, PT, R37, 0x52, P3 ;  /* 0x000000522500780c */ /* 0x000fe40001f61670 */
[----:B------:R-:W-:Y:S01]  /*7950*/  FMNMX.FTZ R29, R164, R29, !PT ;  /* 0x0000001da41d7209 */ /* 0x000fe20007810000 */
[----:B------:R-:W-:Y:S01]  /*7960*/  MUFU.EX2 R174, R174 ;  /* 0x000000ae00ae7308 */ /* 0x000fe20000000800 */
[----:B------:R-:W-:Y:S01]  /*7970*/  ISETP.GT.AND P4, PT, R45, 0x59, P1 ;  /* 0x000000592d00780c */ /* 0x000fe20000f84270 */
[----:B0-----:R-:W-:Y:S01]  /*7980*/  FFMA.FTZ R14, R82, R9, -R51 ;  /* 0x00000009520e7223 */ /* 0x001fe20000010833 */
[----:B------:R-:W-:Y:S02]  /*7990*/  ISETP.LT.OR P5, PT, R37, 0x59, P5 ;  /* 0x000000592500780c */ /* 0x000fe40002fa1670 */
[----:B------:R-:W-:-:S02]  /*79a0*/  FSEL R36, R36, -INF , !P3 ;  /* 0xff80000024247808 */ /* 0x000fc40005800000 */
[----:B------:R-:W-:Y:S01]  /*79b0*/  FMNMX.FTZ R29, R188, R29, !PT ;  /* 0x0000001dbc1d7209 */ /* 0x000fe20007810000 */
[----:B------:R-:W-:Y:S01]  /*79c0*/  MUFU.EX2 R34, R34 ;  /* 0x0000002200227308 */ /* 0x000fe20000000800 */
[----:B------:R-:W-:Y:S02]  /*79d0*/  ISETP.GT.AND P2, PT, R45, 0x60, P1 ;  /* 0x000000602d00780c */ /* 0x000fe40000f44270 */
[----:B------:R-:W-:Y:S02]  /*79e0*/  FSEL R38, R38, -INF , !P5 ;  /* 0xff80000026267808 */ /* 0x000fe40006800000 */
[----:B------:R-:W-:Y:S02]  /*79f0*/  ISETP.LT.OR P4, PT, R37, 0x5a, P4 ;  /* 0x0000005a2500780c */ /* 0x000fe40002781670 */
[----:B------:R-:W-:Y:S01]  /*7a00*/  FMNMX.FTZ R31, R36, R29, !PT ;  /* 0x0000001d241f7209 */ /* 0x000fe20007810000 */
[----:B------:R-:W-:Y:S01]  /*7a10*/  MUFU.EX2 R64, R64 ;  /* 0x0000004000407308 */ /* 0x000fe20000000800 */
[----:B------:R-:W-:-:S02]  /*7a20*/  ISETP.GT.AND P3, PT, R45, 0x61, P1 ;  /* 0x000000612d00780c */ /* 0x000fc40000f64270 */
[----:B------:R-:W-:Y:S02]  /*7a30*/  ISETP.LT.OR P2, PT, R37, 0x61, P2 ;  /* 0x000000612500780c */ /* 0x000fe40001741670 */
[----:B------:R-:W-:Y:S01]  /*7a40*/  FSEL R84, R39, -INF , !P4 ;  /* 0xff80000027547808 */ /* 0x000fe20006000000 */
[--C-:B------:R-:W-:Y:S01]  /*7a50*/  FFMA.FTZ R39, R62, R9, -R51.reuse ;  /* 0x000000093e277223 */ /* 0x100fe20000010833 */
[----:B------:R-:W-:Y:S01]  /*7a60*/  FMNMX.FTZ R31, R38, R31, !PT ;  /* 0x0000001f261f7209 */ /* 0x000fe20007810000 */
[----:B------:R0:W-:Y:S01]  /*7a70*/  MUFU.EX2 R29, R14 ;  /* 0x0000000e001d7308 */ /* 0x0001e20000000800 */
[----:B------:R-:W-:Y:S02]  /*7a80*/  ISETP.GT.AND P5, PT, R45, 0x68, P1 ;  /* 0x000000682d00780c */ /* 0x000fe40000fa4270 */
[----:B------:R-:W-:Y:S01]  /*7a90*/  FSEL R86, R40, -INF , !P2 ;  /* 0xff80000028567808 */ /* 0x000fe20005000000 */
[----:B------:R-:W-:Y:S01]  /*7aa0*/  FFMA.FTZ R40, R80, R9, -R51 ;  /* 0x0000000950287223 */ /* 0x000fe20000010833 */
[----:B------:R-:W-:-:S02]  /*7ab0*/  ISETP.LT.OR P3, PT, R37, 0x62, P3 ;  /* 0x000000622500780c */ /* 0x000fc40001f61670 */
[----:B------:R-:W-:Y:S01]  /*7ac0*/  FMNMX.FTZ R31, R84, R31, !PT ;  /* 0x0000001f541f7209 */ /* 0x000fe20007810000 */
[----:B------:R-:W-:Y:S01]  /*7ad0*/  MUFU.EX2 R39, R39 ;  /* 0x0000002700277308 */ /* 0x000fe20000000800 */
[----:B------:R-:W-:Y:S01]  /*7ae0*/  ISETP.GT.AND P4, PT, R45, 0x69, P1 ;  /* 0x000000692d00780c */ /* 0x000fe20000f84270 */
[----:B0-----:R-:W-:Y:S01]  /*7af0*/  FFMA.FTZ R14, R78, R9, -R51 ;  /* 0x000000094e0e7223 */ /* 0x001fe20000010833 */
[----:B------:R-:W-:Y:S02]  /*7b00*/  ISETP.LT.OR P5, PT, R37, 0x69, P5 ;  /* 0x000000692500780c */ /* 0x000fe40002fa1670 */
[----:B------:R-:W-:Y:S02]  /*7b10*/  FSEL R82, R41, -INF , !P3 ;  /* 0xff80000029527808 */ /* 0x000fe40005800000 */
[----:B------:R-:W-:Y:S01]  /*7b20*/  FMNMX.FTZ R31, R86, R31, !PT ;  /* 0x0000001f561f7209 */ /* 0x000fe20007810000 */
[----:B------:R-:W-:Y:S01]  /*7b30*/  MUFU.EX2 R40, R40 ;  /* 0x0000002800287308 */ /* 0x000fe20000000800 */
[----:B------:R-:W-:-:S02]  /*7b40*/  ISETP.GT.AND P2, PT, R45, 0x70, P1 ;  /* 0x000000702d00780c */ /* 0x000fc40000f44270 */
[----:B------:R-:W-:Y:S01]  /*7b50*/  FSEL R80, R42, -INF , !P5 ;  /* 0xff8000002a507808 */ /* 0x000fe20006800000 */
[--C-:B------:R-:W-:Y:S01]  /*7b60*/  FFMA.FTZ R42, R76, R9, -R51.reuse ;  /* 0x000000094c2a7223 */ /* 0x100fe20000010833 */
        /* <DEDUP_REMOVED lines=10> */
[----:B------:R-:W-:Y:S02]  /*7c10*/  ISETP.LT.OR P3, PT, R37, 0x72, P3 ;  /* 0x000000722500780c */ /* 0x000fe40001f61670 */
[----:B------:R-:W-:Y:S01]  /*7c20*/  FSEL R152, R46, -INF , !P2 ;  /* 0xff8000002e987808 */ /* 0x000fe20005000000 */
[----:B------:R-:W-:Y:S01]  /*7c30*/  FFMA.FTZ R46, R72, R9, -R51 ;  /* 0x00000009482e7223 */ /* 0x000fe20000010833 */
[----:B------:R-:W-:Y:S01]  /*7c40*/  FMNMX.FTZ R33, R78, R33, !PT ;  /* 0x000000214e217209 */ /* 0x000fe20007810000 */
[----:B------:R-:W-:Y:S01]  /*7c50*/  MUFU.EX2 R42, R42 ;  /* 0x0000002a002a7308 */ /* 0x000fe20000000800 */
[----:B------:R-:W-:Y:S02]  /*7c60*/  ISETP.GT.AND P1, PT, R45, 0x79, P1 ;  /* 0x000000792d00780c */ /* 0x000fe40000f24270 */
[----:B------:R-:W-:Y:S02]  /*7c70*/  ISETP.LT.OR P5, PT, R37, 0x79, P5 ;  /* 0x000000792500780c */ /* 0x000fe40002fa1670 */
[----:B------:R-:W-:-:S02]  /*7c80*/  FSEL R76, R47, -INF , !P3 ;  /* 0xff8000002f4c7808 */ /* 0x000fc40005800000 */
[----:B------:R-:W-:Y:S01]  /*7c90*/  FMNMX.FTZ R33, R152, R33, !PT ;  /* 0x0000002198217209 */ /* 0x000fe20007810000 */
[----:B------:R-:W-:Y:S01]  /*7ca0*/  MUFU.EX2 R46, R46 ;  /* 0x0000002e002e7308 */ /* 0x000fe20000000800 */
[----:B------:R-:W-:Y:S01]  /*7cb0*/  ISETP.LT.OR P1, PT, R37, 0x7a, P1 ;  /* 0x0000007a2500780c */ /* 0x000fe20000f21670 */
[--C-:B------:R-:W-:Y:S01]  /*7cc0*/  FFMA.FTZ R37, R74, R9, -R51.reuse ;  /* 0x000000094a257223 */ /* 0x100fe20000010833 */
[----:B------:R-:W-:Y:S02]  /*7cd0*/  FSEL R190, R49, -INF , !P5 ;  /* 0xff80000031be7808 */ /* 0x000fe40006800000 */
[----:B------:R-:W-:Y:S02]  /*7ce0*/  FMNMX.FTZ R35, R76, R33, !PT ;  /* 0x000000214c237209 */ /* 0x000fe40007810000 */
[----:B------:R-:W-:Y:S01]  /*7cf0*/  FSEL R74, R50, -INF , !P1 ;  /* 0xff800000324a7808 */ /* 0x000fe20004800000 */
[----:B------:R-:W-:Y:S01]  /*7d00*/  MUFU.EX2 R33, R37 ;  /* 0x0000002500217308 */ /* 0x000fe20000000800 */
[----:B------:R-:W-:Y:S01]  /*7d10*/  FMNMX.FTZ R35, R190, R35, !PT ;  /* 0x00000023be237209 */ /* 0x000fe20007810000 */
[----:B------:R-:W-:Y:S01]  /*7d20*/  FFMA.FTZ R50, R70, R9, -R51 ;  /* 0x0000000946327223 */ /* 0x000fe20000010833 */
[----:B------:R-:W-:-:S02]  /*7d30*/  FSEL R56, R10, RZ, P6 ;  /* 0x000000ff0a387208 */ /* 0x000fc40003000000 */
[----:B0-----:R-:W-:Y:S01]  /*7d40*/  FMNMX.FTZ R14, R74, R35, !PT ;  /* 0x000000234a0e7209 */ /* 0x001fe20007810000 */
[-C--:B------:R-:W-:Y:S02]  /*7d50*/  FFMA.FTZ R35, R68, R9.reuse, -R51 ;  /* 0x0000000944237223 */ /* 0x080fe40000010833 */
[----:B------:R-:W-:Y:S01]  /*7d60*/  FADD.FTZ R56, -R56, R11 ;  /* 0x0000000b38387221 */ /* 0x000fe20000010100 */
[----:B------:R-:W-:Y:S01]  /*7d70*/  MUFU.EX2 R50, R50 ;  /* 0x0000003200327308 */ /* 0x000fe20000000800 */
[----:B------:R-:W0:Y:S02]  /*7d80*/  SHFL.BFLY PT, R41, R14, 0x2, 0x1f ;  /* 0x0c401f000e297f89 */ /* 0x000e2400000e0000 */
[----:B------:R-:W-:-:S05]  /*7d90*/  FMUL.FTZ R11, R56, R9 ;  /* 0x00000009380b7220 */ /* 0x000fca0000410000 */
[----:B------:R-:W-:Y:S08]  /*7da0*/  MUFU.EX2 R35, R35 ;  /* 0x0000002300237308 */ /* 0x000ff00000000800 */
[----:B------:R-:W1:Y:S08]  /*7db0*/  MUFU.EX2 R11, R11 ;  /* 0x0000000b000b7308 */ /* 0x000e700000000800 */
[----:B------:R-:W-:Y:S01]  /*7dc0*/  MUFU.EX2 R37, R66 ;  /* 0x0000004200257308 */ /* 0x000fe20000000800 */
[----:B0-----:R-:W-:Y:S01]  /*7dd0*/  FMNMX.FTZ R45, R14, R41, !PT ;  /* 0x000000290e2d7209 */ /* 0x001fe20007810000 */
[-CC-:B------:R-:W-:Y:S01]  /*7de0*/  FFMA.FTZ R41, R54, R9.reuse, -R51.reuse ;  /* 0x0000000936297223 */ /* 0x180fe20000010833 */
[----:B------:R-:W-:-:S03]  /*7df0*/  FFMA.FTZ R54, R58, R9, -R51 ;  /* 0x000000093a367223 */ /* 0x000fc60000010833 */
[----:B------:R-:W0:Y:S02]  /*7e00*/  SHFL.BFLY PT, R14, R45, 0x1, 0x1f ;  /* 0x0c201f002d0e7f89 */ /* 0x000e2400000e0000 */
[----:B------:R-:W-:Y:S01]  /*7e10*/  MUFU.EX2 R41, R41 ;  /* 0x0000002900297308 */ /* 0x000fe20000000800 */
[----:B-1----:R-:W-:-:S07]  /*7e20*/  FFMA.FTZ R56, R11, R5, R180 ;  /* 0x000000050b387223 */ /* 0x002fce00000100b4 */
[----:B------:R-:W-:Y:S08]  /*7e30*/  MUFU.EX2 R54, R54 ;  /* 0x0000003600367308 */ /* 0x000ff00000000800 */
[----:B------:R-:W-:Y:S01]  /*7e40*/  MUFU.EX2 R43, R43 ;  /* 0x0000002b002b7308 */ /* 0x000fe20000000800 */
[----:B0-----:R-:W-:-:S07]  /*7e50*/  FMNMX.FTZ R14, R45, R14, !PT ;  /* 0x0000000e2d0e7209 */ /* 0x001fce0007810000 */
[----:B------:R0:W-:Y:S01]  /*7e60*/  MUFU.EX2 R45, R48 ;  /* 0x00000030002d7308 */ /* 0x0001e20000000800 */
[C---:B------:R-:W-:Y:S01]  /*7e70*/  FSETP.NEU.FTZ.AND P1, PT, R14.reuse, -INF , PT ;  /* 0xff8000000e00780b */ /* 0x040fe20003f3d000 */
[----:B------:R-:W-:-:S03]  /*7e80*/  FMUL.FTZ R47, R14, R9 ;  /* 0x000000090e2f7220 */ /* 0x000fc60000410000 */
[----:B------:R-:W-:Y:S02]  /*7e90*/  FSEL R49, R14, RZ, P1 ;  /* 0x000000ff0e317208 */ /* 0x000fe40000800000 */
[----:B------:R-:W-:Y:S01]  /*7ea0*/  FSEL R47, R47, RZ, P1 ;  /* 0x000000ff2f2f7208 */ /* 0x000fe20000800000 */
[----:B------:R-:W-:Y:S02]  /*7eb0*/  MUFU.EX2 R52, R52 ;  /* 0x0000003400347308 */ /* 0x000fe40000000800 */
[----:B------:R-:W-:Y:S01]  /*7ec0*/  FADD.FTZ R12, -R49, R12 ;  /* 0x0000000c310c7221 */ /* 0x000fe20000010100 */
[----:B------:R-:W-:Y:S01]  /*7ed0*/  FADD.FTZ R49, R15, R56 ;  /* 0x000000380f317221 */ /* 0x000fe20000010000 */
[-CC-:B------:R-:W-:Y:S01]  /*7ee0*/  FFMA.FTZ R181, R53, R9.reuse, -R47.reuse ;  /* 0x0000000935b57223 */ /* 0x180fe2000001082f */
[-CC-:B0-----:R-:W-:Y:S01]  /*7ef0*/  FFMA.FTZ R48, R154, R9.reuse, -R47.reuse ;  /* 0x000000099a307223 */ /* 0x181fe2000001082f */
[-C--:B------:R-:W-:Y:S01]  /*7f00*/  FMUL.FTZ R12, R12, R9.reuse ;  /* 0x000000090c0c7220 */ /* 0x080fe20000410000 */
[-CC-:B------:R-:W-:Y:S01]  /*7f10*/  FFMA.FTZ R183, R18, R9.reuse, -R47.reuse ;  /* 0x0000000912b77223 */ /* 0x180fe2000001082f */
[-CC-:B------:R-:W-:Y:S01]  /*7f20*/  FFMA.FTZ R18, R156, R9.reuse, -R47.reuse ;  /* 0x000000099c127223 */ /* 0x180fe2000001082f */
[-CC-:B------:R-:W-:Y:S01]  /*7f30*/  FFMA.FTZ R177, R158, R9.reuse, -R47.reuse ;  /* 0x000000099eb17223 */ /* 0x180fe2000001082f */
[----:B------:R-:W-:Y:S01]  /*7f40*/  MUFU.EX2 R181, R181 ;  /* 0x000000b500b57308 */ /* 0x000fe20000000800 */
[-CC-:B------:R-:W-:Y:S01]  /*7f50*/  FFMA.FTZ R20, R20, R9.reuse, -R47.reuse ;  /* 0x0000000914147223 */ /* 0x180fe2000001082f */
[-CC-:B------:R-:W-:Y:S01]  /*7f60*/  FFMA.FTZ R179, R160, R9.reuse, -R47.reuse ;  /* 0x00000009a0b37223 */ /* 0x180fe2000001082f */
[-C--:B------:R-:W-:Y:S01]  /*7f70*/  FFMA.FTZ R22, R22, R9.reuse, -R47 ;  /* 0x0000000916167223 */ /* 0x080fe2000001082f */
[----:B------:R-:W-:Y:S01]  /*7f80*/  FADD.FTZ R58, R182, R49 ;  /* 0x00000031b63a7221 */ /* 0x000fe20000010000 */
[-CC-:B------:R-:W-:Y:S01]  /*7f90*/  FFMA.FTZ R173, R162, R9.reuse, -R47.reuse ;  /* 0x00000009a2ad7223 */ /* 0x180fe2000001082f */
[-CC-:B------:R-:W-:Y:S01]  /*7fa0*/  FFMA.FTZ R24, R24, R9.reuse, -R47.reuse ;  /* 0x0000000918187223 */ /* 0x180fe2000001082f */
[-CC-:B------:R-:W-:Y:S01]  /*7fb0*/  FFMA.FTZ R175, R26, R9.reuse, -R47.reuse ;  /* 0x000000091aaf7223 */ /* 0x180fe2000001082f */
[----:B------:R-:W0:Y:S01]  /*7fc0*/  MUFU.EX2 R12, R12 ;  /* 0x0000000c000c7308 */ /* 0x000e220000000800 */
[----:B------:R-:W-:Y:S01]  /*7fd0*/  FADD.FTZ R49, R17, R58 ;  /* 0x0000003a11317221 */ /* 0x000fe20000010000 */
[-CC-:B------:R-:W-:Y:S01]  /*7fe0*/  FFMA.FTZ R26, R168, R9.reuse, -R47.reuse ;  /* 0x00000009a81a7223 */ /* 0x180fe2000001082f */
[-CC-:B------:R-:W-:Y:S01]  /*7ff0*/  FFMA.FTZ R169, R170, R9.reuse, -R47.reuse ;  /* 0x00000009aaa97223 */ /* 0x180fe2000001082f */
[-C--:B------:R-:W-:Y:S01]  /*8000*/  FFMA.FTZ R28, R28, R9.reuse, -R47 ;  /* 0x000000091c1c7223 */ /* 0x080fe2000001082f */
[----:B------:R-:W-:Y:S01]  /*8010*/  FADD.FTZ R58, R176, R49 ;  /* 0x00000031b03a7221 */ /* 0x000fe20000010000 */
[-CC-:B------:R-:W-:Y:S01]  /*8020*/  FFMA.FTZ R163, R38, R9.reuse, -R47.reuse ;  /* 0x0000000926a37223 */ /* 0x180fe2000001082f */
[-CC-:B------:R-:W-:Y:S01]  /*8030*/  FFMA.FTZ R171, R184, R9.reuse, -R47.reuse ;  /* 0x00000009b8ab7223 */ /* 0x180fe2000001082f */
[----:B------:R-:W1:Y:S01]  /*8040*/  MUFU.EX2 R48, R48 ;  /* 0x0000003000307308 */ /* 0x000e620000000800 */
[----:B------:R-:W-:Y:S01]  /*8050*/  FADD.FTZ R49, R19, R58 ;  /* 0x0000003a13317221 */ /* 0x000fe20000010000 */
[-CC-:B------:R-:W-:Y:S01]  /*8060*/  FFMA.FTZ R30, R30, R9.reuse, -R47.reuse ;  /* 0x000000091e1e7223 */ /* 0x180fe2000001082f */
[-CC-:B------:R-:W-:Y:S01]  /*8070*/  FFMA.FTZ R165, R186, R9.reuse, -R47.reuse ;  /* 0x00000009baa57223 */ /* 0x180fe2000001082f */
[-C--:B------:R-:W-:Y:S01]  /*8080*/  FFMA.FTZ R32, R32, R9.reuse, -R47 ;  /* 0x0000000920207223 */ /* 0x080fe2000001082f */
[----:B------:R-:W-:Y:S01]  /*8090*/  FADD.FTZ R58, R178, R49 ;  /* 0x00000031b23a7221 */ /* 0x000fe20000010000 */
[-CC-:B------:R-:W-:Y:S01]  /*80a0*/  FFMA.FTZ R167, R166, R9.reuse, -R47.reuse ;  /* 0x00000009a6a77223 */ /* 0x180fe2000001082f */
[-C--:B------:R-:W-:Y:S01]  /*80b0*/  FFMA.FTZ R56, R164, R9.reuse, -R47 ;  /* 0x00000009a4387223 */ /* 0x080fe2000001082f */
[----:B------:R-:W2:Y:S01]  /*80c0*/  MUFU.EX2 R183, R183 ;  /* 0x000000b700b77308 */ /* 0x000ea20000000800 */
[----:B0-----:R-:W-:Y:S01]  /*80d0*/  FFMA.FTZ R5, R12, R4, R181 ;  /* 0x000000040c057223 */ /* 0x001fe200000100b5 */
[----:B------:R-:W-:Y:S01]  /*80e0*/  FADD.FTZ R49, R21, R58 ;  /* 0x0000003a15317221 */ /* 0x000fe20000010000 */
[-CC-:B------:R-:W-:Y:S01]  /*80f0*/  FFMA.FTZ R161, R188, R9.reuse, -R47.reuse ;  /* 0x00000009bca17223 */ /* 0x180fe2000001082f */
[-CC-:B------:R-:W-:Y:S01]  /*8100*/  FFMA.FTZ R36, R36, R9.reuse, -R47.reuse ;  /* 0x0000000924247223 */ /* 0x180fe2000001082f */
[-C--:B------:R-:W-:Y:S01]  /*8110*/  FFMA.FTZ R84, R84, R9.reuse, -R47 ;  /* 0x0000000954547223 */ /* 0x080fe2000001082f */
[----:B------:R-:W-:Y:S01]  /*8120*/  FADD.FTZ R38, R172, R49 ;  /* 0x00000031ac267221 */ /* 0x000fe20000010000 */
[-C--:B------:R-:W-:Y:S01]  /*8130*/  FFMA.FTZ R86, R86, R9.reuse, -R47 ;  /* 0x0000000956567223 */ /* 0x080fe2000001082f */
[----:B------:R-:W0:Y:S01]  /*8140*/  MUFU.EX2 R18, R18 ;  /* 0x0000001200127308 */ /* 0x000e220000000800 */
[----:B-1----:R-:W-:Y:S01]  /*8150*/  FADD.FTZ R4, R48, R5 ;  /* 0x0000000530047221 */ /* 0x002fe20000010000 */
[----:B------:R-:W-:Y:S01]  /*8160*/  FADD.FTZ R49, R23, R38 ;  /* 0x0000002617317221 */ /* 0x000fe20000010000 */
[-CC-:B------:R-:W-:Y:S01]  /*8170*/  FFMA.FTZ R82, R82, R9.reuse, -R47.reuse ;  /* 0x0000000952527223 */ /* 0x180fe2000001082f */
[-CC-:B------:R-:W-:Y:S01]  /*8180*/  FFMA.FTZ R80, R80, R9.reuse, -R47.reuse ;  /* 0x0000000950507223 */ /* 0x180fe2000001082f */
[-C--:B------:R-:W-:Y:S01]  /*8190*/  FFMA.FTZ R78, R78, R9.reuse, -R47 ;  /* 0x000000094e4e7223 */ /* 0x080fe2000001082f */
[----:B------:R-:W-:Y:S01]  /*81a0*/  FADD.FTZ R38, R174, R49 ;  /* 0x00000031ae267221 */ /* 0x000fe20000010000 */
[-CC-:B------:R-:W-:Y:S01]  /*81b0*/  FFMA.FTZ R152, R152, R9.reuse, -R47.reuse ;  /* 0x0000000998987223 */ /* 0x180fe2000001082f */
[----:B------:R-:W1:Y:S01]  /*81c0*/  MUFU.EX2 R177, R177 ;  /* 0x000000b100b17308 */ /* 0x000e620000000800 */
[----:B--2---:R-:W-:Y:S01]  /*81d0*/  FADD.FTZ R5, R183, R4 ;  /* 0x00000004b7057221 */ /* 0x004fe20000010000 */
[----:B------:R-:W-:Y:S01]  /*81e0*/  FADD.FTZ R38, R25, R38 ;  /* 0x0000002619267221 */ /* 0x000fe20000010000 */
[-CC-:B------:R-:W-:Y:S01]  /*81f0*/  FFMA.FTZ R76, R76, R9.reuse, -R47.reuse ;  /* 0x000000094c4c7223 */ /* 0x180fe2000001082f */
[-CC-:B------:R-:W-:Y:S01]  /*8200*/  FFMA.FTZ R190, R190, R9.reuse, -R47.reuse ;  /* 0x00000009bebe7223 */ /* 0x180fe2000001082f */
[----:B------:R-:W-:-:S03]  /*8210*/  FFMA.FTZ R47, R74, R9, -R47 ;  /* 0x000000094a2f7223 */ /* 0x000fc6000001082f */
        /* <DEDUP_REMOVED lines=18> */
[----:B------:R-:W-:-:S06]  /*8340*/  FADD.FTZ R5, R27, R38 ;  /* 0x000000261b057221 */ /* 0x000fcc0000010000 */
        /* <DEDUP_REMOVED lines=60> */
.L_x_7592:
[----:B------:R-:W-:Y:S01]  /*8710*/  ULEA UR6, UR55, UR40, 0x3 ;  /* 0x0000002837067291 */ /* 0x000fe2000f8e183f */
[----:B------:R-:W-:Y:S01]  /*8720*/  ISETP.GT.AND P1, PT, R13, UR54, PT ;  /* 0x000000360d007c0c */ /* 0x000fe2000bf24270 */
[----:B------:R-:W-:Y:S01]  /*8730*/  UMOV UR56, UR45 ;  /* 0x0000002d00387c82 */ /* 0x000fe20008000000 */
[----:B------:R-:W-:Y:S01]  /*8740*/  UMOV UR55, UR46 ;  /* 0x0000002e00377c82 */ /* 0x000fe20008000000 */
        /* <DEDUP_REMOVED lines=101> */
[----:B------:R-:W-:Y:S01]  /*8da0*/  IADD3 R13, R13, -0x1, RZ ;  /* 0xffffffff0d0d7810 */ /* 0x000fe20007ffe0ff */
[----:B------:R-:W-:Y:S06]  /*8db0*/  @P1 BRA `(.L_x_7593) ;  /* 0xffffffc400b81947 */ /* 0x000fec000383ffff */
[----:B------:R-:W-:-:S07]  /*8dc0*/  IMAD.MOV.U32 R15, RZ, RZ, R13 ;  /* 0x000000ffff0f7224 */ /* 0x000fce00078e000d */
.L_x_7574:
[----:B------:R-:W0:Y:S01]  /*8dd0*/  S2UR UR6, SR_CTAID.X ;  /* 0x00000000000679c3 */ /* 0x000e220000002500 */
[----:B------:R-:W-:Y:S01]  /*8de0*/  IADD3 R11, -R8, 0x1, RZ ;  /* 0x00000001080b7810 */ /* 0x000fe20007ffe1ff */
[----:B------:R-:W-:Y:S02]  /*8df0*/  UISETP.NE.AND UP1, UPT, UR42, URZ, UPT ;  /* 0x0000003f2a00728c */ /* 0x000fe4000bf25270 */
[----:B------:R-:W-:Y:S02]  /*8e00*/  UISETP.NE.AND UP0, UPT, UR41, URZ, UPT ;  /* 0x0000003f2900728c */ /* 0x000fe4000bf05270 */
[----:B------:R-:W-:-:S04]  /*8e10*/  IMAD R11, R2, UR51, R11 ;  /* 0x00000033020b7c24 */ /* 0x000fc8000f8e020b */
[----:B------:R-:W-:Y:S02]  /*8e20*/  PLOP3.LUT P1, PT, PT, PT, UP0, 0x40, 0x0 ;  /* 0x000000000000781c */ /* 0x000fe40003f2e808 */
[----:B------:R-:W-:Y:S01]  /*8e30*/  R2UR UR11, R11 ;  /* 0x000000000b0b72ca */ /* 0x000fe200000e0000 */
[----:B------:R-:W-:Y:S01]  /*8e40*/  @UP1 ULDC UR14, c[0x0][0x450] ;  /* 0x00011400000e1ab9 */ /* 0x000fe20000000800 */
[----:B0-----:R-:W-:-:S03]  /*8e50*/  ULEA UR10, UR6, 0x7f, 0x7 ;  /* 0x0000007f060a7891 */ /* 0x001fc6000f8e383f */
[----:B------:R-:W-:Y:S02]  /*8e60*/  @UP1 ULDC UR6, c[0x0][0x44c] ;  /* 0x0001130000061ab9 */ /* 0x000fe40000000800 */
        /* <DEDUP_REMOVED lines=17> */
.L_x_7595:
[----:B------:R-:W-:Y:S02]  /*8f80*/  ULDC UR14, c[0x0][0x9e4] ;  /* 0x00027900000e7ab9 */ /* 0x000fe40000000800 */
[----:B------:R-:W-:-:S11]  /*8f90*/  UISETP.NE.AND UP0, UPT, UR14, 0x1, UPT ;  /* 0x000000010e00788c */ /* 0x000fd6000bf05270 */
[----:B------:R-:W-:Y:S02]  /*8fa0*/  @UP0 ULDC.64 UR18, c[0x0][0x9e8] ;  /* 0x00027a0000120ab9 */ /* 0x000fe40000000a00 */
[----:B------:R-:W-:-:S04]  /*8fb0*/  UIMAD.WIDE.U32 UR6, UR10, UR18, URZ ;  /* 0x000000120a0672a5 */ /* 0x000fc8000f8e003f */
[----:B------:R-:W-:-:S12]  /*8fc0*/  @UP0 USHF.R.U32.HI UR10, URZ, UR19, UR7 ;  /* 0x000000133f0a0299 */ /* 0x000fd80008011607 */
.L_x_7596:
[----:B------:R-:W-:-:S04]  /*8fd0*/  UIMAD UR10, UR10, UR14, URZ ;  /* 0x0000000e0a0a72a4 */ /* 0x000fc8000f8e023f */
[----:B------:R-:W-:-:S04]  /*8fe0*/  UISETP.LT.AND UP0, UPT, UR11, UR10, UPT ;  /* 0x0000000a0b00728c */ /* 0x000fc8000bf01270 */
[----:B------:R-:W-:-:S12]  /*8ff0*/  USEL UR11, UR11, UR10, !UP0 ;  /* 0x0000000a0b0b7287 */ /* 0x000fd8000c000000 */
.L_x_7594:
[----:B------:R-:W-:-:S04]  /*9000*/  UIADD3 UR11, UR11, 0x7f, URZ ;  /* 0x0000007f0b0b7890 */ /* 0x000fc8000fffe03f */
        /* <DEDUP_REMOVED lines=13> */
.L_x_7608:
[----:B------:R-:W-:Y:S01]  /*90e0*/  ISETP.NE.AND P2, PT, RZ, UR39, PT ;  /* 0x00000027ff007c0c */ /* 0x000fe2000bf45270 */
[----:B------:R-:W-:-:S04]  /*90f0*/  UISETP.NE.AND UP0, UPT, UR52, 0x1, UPT ;  /* 0x000000013400788c */ /* 0x000fc8000bf05270 */
[----:B------:R-:W-:-:S04]  /*9100*/  USEL UR45, URZ, 0x1, UP0 ;  /* 0x000000013f2d7887 */ /* 0x000fc80008000000 */
[----:B------:R-:W-:-:S04]  /*9110*/  ULOP3.LUT UR45, UR53, UR45, URZ, 0x3c, !UPT ;  /* 0x0000002d352d7292 */ /* 0x000fc8000f8e3c3f */
[----:B------:R-:W-:Y:S08]  /*9120*/  @P2 BRA `(.L_x_7598) ;  /* 0x0000000000382947 */ /* 0x000ff00003800000 */
[----:B------:R-:W-:Y:S05]  /*9130*/  @!P0 BRA `(.L_x_7599) ;  /* 0x0000000000048947 */ /* 0x000fea0003800000 */
[----:B------:R-:W-:Y:S01]  /*9140*/  BPT.TRAP 0x1 ;  /* 0x000000040000795c */ /* 0x000fe20000300000 */
.L_x_7599:
        /* <DEDUP_REMOVED lines=9> */
.L_x_7600:
[----:B-1----:R-:W-:Y:S05]  /*91e0*/  @P1 BRA `(.L_x_7598) ;  /* 0x0000000000081947 */ /* 0x002fea0003800000 */
[----:B------:R-:W1:Y:S02]  /*91f0*/  SYNCS.PHASECHK.TRANS64.TRYWAIT P1, [UR6+0x28830], R9 ;  /* 0x02883009ff0075a7 */ /* 0x000e640008020146 */
[----:B-1----:R-:W-:Y:S05]  /*9200*/  @!P1 BRA `(.L_x_7601) ;  /* 0x000000c400109947 */ /* 0x002fea0003800000 */
.L_x_7598:
        /* <DEDUP_REMOVED lines=50> */
.L_x_7603:
[----:B------:R-:W-:Y:S01]  /*9530*/  ULEA UR6, UR52, UR40, 0x3 ;  /* 0x0000002834067291 */ /* 0x000fe2000f8e183f */
[----:B------:R-:W-:-:S05]  /*9540*/  IMAD.U32 R9, RZ, RZ, UR53 ;  /* 0x00000035ff097e24 */ /* 0x000fca000f8e00ff */
[----:B------:R-:W-:-:S04]  /*9550*/  SHF.L.U32 R9, R9, 0x1f, RZ ;  /* 0x0000001f09097819 */ /* 0x000fc800000006ff */
[----:B------:R0:W1:Y:S01]  /*9560*/  SYNCS.PHASECHK.TRANS64.TRYWAIT P1, [UR6+0x28850], R9 ;  /* 0x02885009ff0075a7 */ /* 0x0000620008020146 */
[----:B------:R-:W-:Y:S05]  /*9570*/  @!P0 BRA `(.L_x_7604) ;  /* 0x0000000000048947 */ /* 0x000fea0003800000 */
[----:B------:R-:W-:Y:S01]  /*9580*/  BPT.TRAP 0x1 ;  /* 0x000000040000795c */ /* 0x000fe20000300000 */
.L_x_7604:
[----:B-1----:R-:W-:Y:S05]  /*9590*/  @P1 BRA `(.L_x_7602) ;  /* 0x0000000000081947 */ /* 0x002fea0003800000 */
[----:B------:R-:W1:Y:S02]  /*95a0*/  SYNCS.PHASECHK.TRANS64.TRYWAIT P1, [UR6+0x28850], R9 ;  /* 0x02885009ff0075a7 */ /* 0x000e640008020146 */
[----:B-1----:R-:W-:Y:S05]  /*95b0*/  @!P1 BRA `(.L_x_7605) ;  /* 0x000000c0003c9947 */ /* 0x002fea0003800000 */
.L_x_7602:
        /* <DEDUP_REMOVED lines=49> */
.L_x_7606:
        /* <DEDUP_REMOVED lines=194> */
[----:B--2---:R-:W-:Y:S02]  /*a4f0*/  FMNMX.FTZ R17, R210, R9, !PT ;  /* 0x00000009d2117209 */ /* 0x004fe40007810000 */
[----:B------:R-:W1:Y:S03]  /*a500*/  LDC R9, c[0x0][0x988] ;  /* 0x00026200ff097b82 */ /* 0x000e660000000800 */
[----:B------:R-:W2:Y:S01]  /*a510*/  SHFL.BFLY PT, R10, R17, 0x2, 0x1f ;  /* 0x0c401f00110a7f89 */ /* 0x000ea200000e0000 */
[----:B0-----:R-:W-:-:S05]  /*a520*/  FMNMX.FTZ R15, R84, R15, !PT ;  /* 0x0000000f540f7209 */ /* 0x001fca0007810000 */
[----:B------:R-:W0:Y:S01]  /*a530*/  SHFL.BFLY PT, R14, R15, 0x2, 0x1f ;  /* 0x0c401f000f0e7f89 */ /* 0x000e2200000e0000 */
[----:B--2---:R-:W-:-:S05]  /*a540*/  FMNMX.FTZ R19, R17, R10, !PT ;  /* 0x0000000a11137209 */ /* 0x004fca0007810000 */
[----:B------:R-:W2:Y:S01]  /*a550*/  SHFL.BFLY PT, R10, R19, 0x1, 0x1f ;  /* 0x0c201f00130a7f89 */ /* 0x000ea200000e0000 */
[----:B0-----:R-:W-:-:S05]  /*a560*/  FMNMX.FTZ R21, R15, R14, !PT ;  /* 0x0000000e0f157209 */ /* 0x001fca0007810000 */
[----:B------:R-:W0:Y:S01]  /*a570*/  SHFL.BFLY PT, R14, R21, 0x1, 0x1f ;  /* 0x0c201f00150e7f89 */ /* 0x000e2200000e0000 */
[----:B--2---:R-:W-:-:S05]  /*a580*/  FMNMX.FTZ R10, R19, R10, !PT ;  /* 0x0000000a130a7209 */ /* 0x004fca0007810000 */
[CC--:B-1----:R-:W-:Y:S01]  /*a590*/  FMUL.FTZ R45, R10.reuse, R9.reuse ;  /* 0x000000090a2d7220 */ /* 0x0c2fe20000410000 */
[----:B------:R-:W-:Y:S01]  /*a5a0*/  FADD.FTZ R36, -R10, R11 ;  /* 0x0000000b0a247221 */ /* 0x000fe20000010100 */
[----:B0-----:R-:W-:Y:S02]  /*a5b0*/  FMNMX.FTZ R14, R21, R14, !PT ;  /* 0x0000000e150e7209 */ /* 0x001fe40007810000 */
[-CC-:B------:R-:W-:Y:S01]  /*a5c0*/  FFMA.FTZ R15, R156, R9.reuse, -R45.reuse ;  /* 0x000000099c0f7223 */ /* 0x180fe2000001082d */
[-CC-:B------:R-:W-:Y:S01]  /*a5d0*/  FFMA.FTZ R19, R164, R9.reuse, -R45.reuse ;  /* 0x00000009a4137223 */ /* 0x180fe2000001082d */
[-CC-:B------:R-:W-:Y:S01]  /*a5e0*/  FFMA.FTZ R17, R160, R9.reuse, -R45.reuse ;  /* 0x00000009a0117223 */ /* 0x180fe2000001082d */
[-C--:B------:R-:W-:Y:S01]  /*a5f0*/  FFMA.FTZ R156, R166, R9.reuse, -R45 ;  /* 0x00000009a69c7223 */ /* 0x080fe2000001082d */
[----:B------:R-:W-:Y:S01]  /*a600*/  FADD.FTZ R86, -R14, R13 ;  /* 0x0000000d0e567221 */ /* 0x000fe20000010100 */
[-CC-:B------:R-:W-:Y:S01]  /*a610*/  FFMA.FTZ R13, R152, R9.reuse, -R45.reuse ;  /* 0x00000009980d7223 */ /* 0x180fe2000001082d */
        /* <DEDUP_REMOVED lines=65> */
[----:B------:R-:W-:-:S04]  /*aa30*/  FFMA.FTZ R82, R82, R9, -R45 ;  /* 0x0000000952527223 */ /* 0x000fc8000001082d */
        /* <DEDUP_REMOVED lines=18> */
[-CC-:B------:R-:W-:Y:S01]  /*ab60*/  FFMA.FTZ R38, R60, R9.reuse, -R45.reuse ;  /* 0x000000093c267223 */ /* 0x180fe2000001082d */
[----:B------:R-:W-:-:S05]  /*ab70*/  FFMA.FTZ R45, R84, R9, -R45 ;  /* 0x00000009542d7223 */ /* 0x000fca000001082d */
        /* <DEDUP_REMOVED lines=108> */
.L_x_7607:
[----:B------:R-:W-:Y:S01]  /*b240*/  ULEA UR6, UR52, UR40, 0x3 ;  /* 0x0000002834067291 */ /* 0x000fe2000f8e183f */
[----:B------:R-:W-:Y:S01]  /*b250*/  ISETP.GT.AND P1, PT, R8, UR51, PT ;  /* 0x0000003308007c0c */ /* 0x000fe2000bf24270 */
[----:B------:R-:W-:Y:S01]  /*b260*/  UMOV UR53, UR45 ;  /* 0x0000002d00357c82 */ /* 0x000fe20008000000 */
[----:B------:R-:W-:Y:S01]  /*b270*/  UMOV UR52, UR46 ;  /* 0x0000002e00347c82 */ /* 0x000fe20008000000 */
[----:B------:R-:W-:Y:S01]  /*b280*/  UIADD3 UR6, UR6, 0x28860, URZ ;  /* 0x0002886006067890 */ /* 0x000fe2000fffe03f */
[----:B------:R-:W-:Y:S01]  /*b290*/  F2FP.F16.F32.PACK_AB R180, R86, R13 ;  /* 0x0000000d56b4723e */ /* 0x000fe200000000ff */
[----:B------:R-:W-:Y:S01]  /*b2a0*/  FMUL.FTZ R90, R90, R11 ;  /* 0x0000000b5a5a7220 */ /* 0x000fe20000410000 */
[----:B------:R-:W-:Y:S01]  /*b2b0*/  F2FP.F16.F32.PACK_AB R182, R152, R15 ;  /* 0x0000000f98b6723e */ /* 0x000fe200000000ff */
[----:B------:R-:W-:Y:S01]  /*b2c0*/  UPRMT UR6, UR43, 0x654, UR6 ;  /* 0x000006542b067896 */ /* 0x000fe20008000006 */
[----:B------:R-:W-:Y:S01]  /*b2d0*/  F2FP.F16.F32.PACK_AB R176, R154, R17 ;  /* 0x000000119ab0723e */ /* 0x000fe200000000ff */
[----:B------:R-:W-:Y:S01]  /*b2e0*/  FMUL.FTZ R91, R91, R11 ;  /* 0x0000000b5b5b7220 */ /* 0x000fe20000410000 */
[----:B------:R-:W-:Y:S01]  /*b2f0*/  F2FP.F16.F32.PACK_AB R178, R156, R19 ;  /* 0x000000139cb2723e */ /* 0x000fe200000000ff */
[----:B------:R-:W-:Y:S01]  /*b300*/  FMUL.FTZ R94, R94, R11 ;  /* 0x0000000b5e5e7220 */ /* 0x000fe20000410000 */
[----:B------:R-:W-:Y:S01]  /*b310*/  F2FP.F16.F32.PACK_AB R172, R158, R21 ;  /* 0x000000159eac723e */ /* 0x000fe200000000ff */
        /* <DEDUP_REMOVED lines=31> */
[-C--:B------:R-:W-:Y:S01]  /*b510*/  FMUL.FTZ R88, R88, R36.reuse ;  /* 0x0000002458587220 */ /* 0x080fe20000410000 */
        /* <DEDUP_REMOVED lines=11> */
[----:B------:R-:W-:Y:S01]  /*b5d0*/  FMUL.FTZ R100, R100, R36 ;  /* 0x0000002464647220 */ /* 0x000fe20000410000 */
        /* <DEDUP_REMOVED lines=40> */
[-C--:B------:R-:W-:Y:S01]  /*b860*/  FMUL.FTZ R141, R141, R36.reuse ;  /* 0x000000248d8d7220 */ /* 0x080fe20000410000 */
[-C--:B------:R-:W-:Y:S01]  /*b870*/  FMUL.FTZ R144, R144, R36.reuse ;  /* 0x0000002490907220 */ /* 0x080fe20000410000 */
[-C--:B------:R-:W-:Y:S01]  /*b880*/  FMUL.FTZ R145, R145, R36.reuse ;  /* 0x0000002491917220 */ /* 0x080fe20000410000 */
[-C--:B------:R-:W-:Y:S01]  /*b890*/  FMUL.FTZ R148, R148, R36.reuse ;  /* 0x0000002494947220 */ /* 0x080fe20000410000 */
[----:B------:R-:W-:Y:S01]  /*b8a0*/  FMUL.FTZ R149, R149, R36 ;  /* 0x0000002495957220 */ /* 0x000fe20000410000 */
[----:B------:R-:W-:Y:S01]  /*b8b0*/  IADD3 R8, R8, -0x1, RZ ;  /* 0xffffffff08087810 */ /* 0x000fe20007ffe0ff */
[----:B------:R-:W-:-:S02]  /*b8c0*/  IMAD.MOV.U32 R13, RZ, RZ, R14 ;  /* 0x000000ffff0d7224 */ /* 0x000fc400078e000e */
[----:B------:R-:W-:Y:S01]  /*b8d0*/  IMAD.MOV.U32 R11, RZ, RZ, R10 ;  /* 0x000000ffff0b7224 */ /* 0x000fe200078e000a */
[----:B------:R-:W-:Y:S06]  /*b8e0*/  @P1 BRA `(.L_x_7608) ;  /* 0xffffffd400fc1947 */ /* 0x000fec000383ffff */
[----:B------:R-:W-:-:S07]  /*b8f0*/  IMAD.MOV.U32 R15, RZ, RZ, R8 ;  /* 0x000000ffff0f7224 */ /* 0x000fce00078e0008 */
.L_x_7597:
[----:B------:R-:W-:-:S13]  /*b900*/  ISETP.GE.AND P1, PT, R15, UR38, PT ;  /* 0x000000260f007c0c */ /* 0x000fda000bf26270 */
[----:B------:R-:W-:Y:S05]  /*b910*/  @!P1 BRA `(.L_x_7609) ;  /* 0x0000003800589947 */ /* 0x000fea0003800000 */
[C---:B------:R-:W-:Y:S01]  /*b920*/  VIADD R8, R16.reuse, 0x8 ;  /* 0x0000000810087836 */ /* 0x040fe20000000000 */
[----:B------:R-:W-:Y:S01]  /*b930*/  IADD3 R16, -R16, 0xb, RZ ;  /* 0x0000000b10107810 */ /* 0x000fe20007ffe1ff */
        /* <DEDUP_REMOVED lines=9> */
.L_x_7628:
[----:B------:R-:W-:Y:S01]  /*b9d0*/  UIADD3 UR46, UR55, 0x1, URZ ;  /* 0x00000001372e7890 */ /* 0x000fe2000fffe03f */
[----:B------:R-:W-:-:S03]  /*b9e0*/  ISETP.NE.AND P2, PT, RZ, UR39, PT ;  /* 0x00000027ff007c0c */ /* 0x000fc6000bf45270 */
[----:B------:R-:W-:-:S04]  /*b9f0*/  UISETP.NE.AND UP0, UPT, UR46, 0x2, UPT ;  /* 0x000000022e00788c */ /* 0x000fc8000bf05270 */
[----:B------:R-:W-:Y:S02]  /*ba00*/  USEL UR45, URZ, 0x1, UP0 ;  /* 0x000000013f2d7887 */ /* 0x000fe40008000000 */
[----:B------:R-:W-:Y:S02]  /*ba10*/  USEL UR46, UR46, URZ, UP0 ;  /* 0x0000003f2e2e7287 */ /* 0x000fe40008000000 */
[----:B------:R-:W-:Y:S02]  /*ba20*/  ULOP3.LUT UR45, UR56, UR45, URZ, 0x3c, !UPT ;  /* 0x0000002d382d7292 */ /* 0x000fe4000f8e3c3f */
[----:B--2---:R-:W-:Y:S10]  /*ba30*/  @P2 BRA `(.L_x_7610) ;  /* 0x00000000002c2947 */ /* 0x004ff40003800000 */
[----:B------:R-:W-:Y:S05]  /*ba40*/  @!P0 BRA `(.L_x_7611) ;  /* 0x0000000000048947 */ /* 0x000fea0003800000 */
[----:B------:R-:W-:Y:S01]  /*ba50*/  BPT.TRAP 0x1 ;  /* 0x000000040000795c */ /* 0x000fe20000300000 */
.L_x_7611:
[----:B------:R-:W-:Y:S01]  /*ba60*/  ULEA UR6, UR46, UR40, 0x3 ;  /* 0x000000282e067291 */ /* 0x000fe2000f8e183f */
[----:B------:R-:W-:-:S05]  /*ba70*/  IMAD.U32 R9, RZ, RZ, UR45 ;  /* 0x0000002dff097e24 */ /* 0x000fca000f8e00ff */
[----:B------:R-:W-:-:S04]  /*ba80*/  SHF.L.U32 R9, R9, 0x1f, RZ ;  /* 0x0000001f09097819 */ /* 0x000fc800000006ff */
[----:B------:R0:W1:Y:S01]  /*ba90*/  SYNCS.PHASECHK.TRANS64.TRYWAIT P1, [UR6+0x28830], R9 ;  /* 0x02883009ff0075a7 */ /* 0x0000620008020146 */
[----:B------:R-:W-:Y:S05]  /*baa0*/  @!P0 BRA `(.L_x_7612) ;  /* 0x0000000000048947 */ /* 0x000fea0003800000 */
[----:B------:R-:W-:Y:S01]  /*bab0*/  BPT.TRAP 0x1 ;  /* 0x000000040000795c */ /* 0x000fe20000300000 */
.L_x_7612:
[----:B-1----:R-:W-:Y:S05]  /*bac0*/  @P1 BRA `(.L_x_7610) ;  /* 0x0000000000081947 */ /* 0x002fea0003800000 */
[----:B------:R-:W1:Y:S02]  /*bad0*/  SYNCS.PHASECHK.TRANS64.TRYWAIT P1, [UR6+0x28830], R9 ;  /* 0x02883009ff0075a7 */ /* 0x000e640008020146 */
[----:B-1----:R-:W-:Y:S05]  /*bae0*/  @!P1 BRA `(.L_x_7613) ;  /* 0x0000009c00089947 */ /* 0x002fea0003800000 */
.L_x_7610:
[----:B------:R2:W-:Y:S01]  /*baf0*/  BAR.SYNC.DEFER_BLOCKING R8, 0x100 ;  /* 0x000400080000751d */ /* 0x0005e20000010000 */
[----:B------:R-:W-:Y:S01]  /*bb00*/  R2UR UR32, R6 ;  /* 0x00000000062072ca */ /* 0x000fe200000e0000 */
[----:B------:R-:W-:Y:S01]  /*bb10*/  ULEA UR34, UR46, UR44, 0xb ;  /* 0x0000002c2e227291 */ /* 0x000fe2000f8e583f */
[----:B------:R-:W-:-:S03]  /*bb20*/  R2UR UR33, R7 ;  /* 0x00000000072172ca */ /* 0x000fc600000e0000 */
        /* <DEDUP_REMOVED lines=12> */
[----:B------:R-:W-:Y:S01]  /*bbf0*/  WARPGROUP.ARRIVE ;  /* 0x00000000000079c5 */ /* 0x000fe20000000000 */
[----:B------:R-:W-:Y:S01]  /*bc00*/  UMOV UR27, 0x40000040 ;  /* 0x40000040001b7882 */ /* 0x000fe20000000000 */
[----:B------:R-:W-:Y:S01]  /*bc10*/  UIADD3 UR30, UR34, 0x406, URZ ;  /* 0x00000406221e7890 */ /* 0x000fe2000fffe03f */
[----:B------:R-:W-:-:S03]  /*bc20*/  UMOV UR31, 0x40000040 ;  /* 0x40000040001f7882 */ /* 0x000fc60000000000 */
        /* <DEDUP_REMOVED lines=23> */
[----:B--2---:R-:W-:Y:S05]  /*bda0*/  @P2 BRA `(.L_x_7614) ;  /* 0x00000000002c2947 */ /* 0x004fea0003800000 */
[----:B------:R-:W-:Y:S05]  /*bdb0*/  @!P0 BRA `(.L_x_7615) ;  /* 0x0000000000048947 */ /* 0x000fea0003800000 */
[----:B------:R-:W-:Y:S01]  /*bdc0*/  BPT.TRAP 0x1 ;  /* 0x000000040000795c */ /* 0x000fe20000300000 */
.L_x_7615:
[----:B------:R-:W-:Y:S01]  /*bdd0*/  ULEA UR6, UR55, UR40, 0x3 ;  /* 0x0000002837067291 */ /* 0x000fe2000f8e183f */
[----:B01----:R-:W-:-:S05]  /*bde0*/  IMAD.U32 R9, RZ, RZ, UR56 ;  /* 0x00000038ff097e24 */ /* 0x003fca000f8e00ff */
[----:B------:R-:W-:-:S04]  /*bdf0*/  SHF.L.U32 R9, R9, 0x1f, RZ ;  /* 0x0000001f09097819 */ /* 0x000fc800000006ff */
[----:B------:R0:W1:Y:S01]  /*be00*/  SYNCS.PHASECHK.TRANS64.TRYWAIT P1, [UR6+0x28850], R9 ;  /* 0x02885009ff0075a7 */ /* 0x0000620008020146 */
[----:B------:R-:W-:Y:S05]  /*be10*/  @!P0 BRA `(.L_x_7616) ;  /* 0x0000000000048947 */ /* 0x000fea0003800000 */
[----:B------:R-:W-:Y:S01]  /*be20*/  BPT.TRAP 0x1 ;  /* 0x000000040000795c */ /* 0x000fe20000300000 */
.L_x_7616:
[----:B-1----:R-:W-:Y:S05]  /*be30*/  @P1 BRA `(.L_x_7614) ;  /* 0x0000000000081947 */ /* 0x002fea0003800000 */
[----:B------:R-:W1:Y:S02]  /*be40*/  SYNCS.PHASECHK.TRANS64.TRYWAIT P1, [UR6+0x28850], R9 ;  /* 0x02885009ff0075a7 */ /* 0x000e640008020146 */
[----:B-1----:R-:W-:Y:S05]  /*be50*/  @!P1 BRA `(.L_x_7617) ;  /* 0x0000009800449947 */ /* 0x002fea0003800000 */
.L_x_7614:
        /* <DEDUP_REMOVED lines=48> */
.L_x_7618:
        /* <DEDUP_REMOVED lines=10> */
[----:B------:R-:W-:Y:S01]  /*c200*/  IMAD.MOV.U32 R61, RZ, RZ, R0 ;  /* 0x000000ffff3d7224 */ /* 0x000fe200078e0000 */
[----:B------:R-:W-:Y:S01]  /*c210*/  @UP1 ULDC UR7, c[0x0][0x44c] ;  /* 0x0001130000071ab9 */ /* 0x000fe20000000800 */
[----:B------:R-:W-:Y:S01]  /*c220*/  SHF.L.U32 R180, R15, 0x7, RZ ;  /* 0x000000070fb47819 */ /* 0x000fe200000006ff */
[----:B------:R-:W-:Y:S01]  /*c230*/  FMUL.FTZ R14, R27, UR54 ;  /* 0x000000361b0e7c20 */ /* 0x000fe20008410000 */
[----:B------:R-:W-:Y:S01]  /*c240*/  FMUL.FTZ R17, R31, UR54 ;  /* 0x000000361f117c20 */ /* 0x000fe20008410000 */
[----:B------:R-:W-:Y:S01]  /*c250*/  FMUL.FTZ R27, R50, UR54 ;  /* 0x00000036321b7c20 */ /* 0x000fe20008410000 */
[----:B------:R-:W-:Y:S01]  /*c260*/  FMUL.FTZ R31, R58, UR54 ;  /* 0x000000363a1f7c20 */ /* 0x000fe20008410000 */
[----:B------:R-:W-:Y:S01]  /*c270*/  IADD3 R50, -R180, 0x1, RZ ;  /* 0x00000001b4327810 */ /* 0x000fe20007ffe1ff */
[----:B------:R-:W-:Y:S01]  /*c280*/  UISETP.NE.AND UP0, UPT, UR41, URZ, UPT ;  /* 0x0000003f2900728c */ /* 0x000fe2000bf05270 */
[----:B------:R-:W-:Y:S01]  /*c290*/  @P1 IMAD.HI.U32 R49, R0, UR7, RZ ;  /* 0x0000000700311c27 */ /* 0x000fe2000f8e00ff */
[----:B------:R-:W-:-:S03]  /*c2a0*/  @UP1 ULDC UR7, c[0x0][0x450] ;  /* 0x0001140000071ab9 */ /* 0x000fc60000000800 */
[----:B------:R-:W-:Y:S01]  /*c2b0*/  FMUL.FTZ R153, R29, UR54 ;  /* 0x000000361d997c20 */ /* 0x000fe20008410000 */
[----:B------:R-:W-:Y:S01]  /*c2c0*/  FMUL.FTZ R18, R30, UR54 ;  /* 0x000000361e127c20 */ /* 0x000fe20008410000 */
[----:B------:R-:W-:Y:S01]  /*c2d0*/  FMUL.FTZ R154, R32, UR54 ;  /* 0x00000036209a7c20 */ /* 0x000fe20008410000 */
[----:B------:R-:W-:Y:S01]  /*c2e0*/  @P2 SHF.R.U32.HI R61, RZ, UR7, R49 ;  /* 0x00000007ff3d2c19 */ /* 0x000fe20008011631 */
[----:B01----:R-:W-:Y:S01]  /*c2f0*/  FMUL.FTZ R9, R24, UR54 ;  /* 0x0000003618097c20 */ /* 0x003fe20008410000 */
[----:B------:R-:W-:Y:S01]  /*c300*/  FMUL.FTZ R10, R25, UR54 ;  /* 0x00000036190a7c20 */ /* 0x000fe20008410000 */
[----:B------:R-:W-:Y:S01]  /*c310*/  FMUL.FTZ R13, R26, UR54 ;  /* 0x000000361a0d7c20 */ /* 0x000fe20008410000 */
[----:B------:R-:W-:Y:S01]  /*c320*/  FMUL.FTZ R29, R54, UR54 ;  /* 0x00000036361d7c20 */ /* 0x000fe20008410000 */
[----:B------:R-:W0:Y:S01]  /*c330*/  SHFL.IDX PT, R58, R61, RZ, 0x1c1f ;  /* 0x001c1fff3d3a7589 */ /* 0x000e2200000e0000 */
        /* <DEDUP_REMOVED lines=53> */
[----:B------:R-:W-:-:S03]  /*c690*/  VIADD R59, R59, -UR52 ;  /* 0x800000343b3b7c36 */ /* 0x000fc60008000000 */
[----:B------:R-:W4:Y:S01]  /*c6a0*/  MUFU.TANH R9, R9 ;  /* 0x0000000900097308 */ /* 0x000f220000002400 */
[C---:B------:R-:W-:Y:S02]  /*c6b0*/  VIADD R79, R59.reuse, UR51 ;  /* 0x000000333b4f7c36 */ /* 0x040fe40008000000 */
[----:B------:R-:W-:Y:S01]  /*c6c0*/  VIADD R83, R59, UR47 ;  /* 0x0000002f3b537c36 */ /* 0x000fe20008000000 */
[----:B------:R-:W-:Y:S01]  /*c6d0*/  SYNCS.ARRIVE.TRANS64.RED.A1T0 RZ, [UR6], RZ ;  /* 0x000000ffffff79a7 */ /* 0x000fe20008100406 */
[--C-:B0-----:R-:W-:Y:S02]  /*c6e0*/  IMAD.IADD R63, R79, 0x1, R58.reuse ;  /* 0x000000014f3f7824 */ /* 0x101fe400078e023a */
        /* <DEDUP_REMOVED lines=63> */
[----:B-1-34-:R-:W-:Y:S05]  /*cae0*/  @P1 BRA `(.L_x_7619) ;  /* 0x00000000005c1947 */ /* 0x01afea0003800000 */
[----:B------:R-:W-:Y:S01]  /*caf0*/  IMAD R58, R2, UR53, R58 ;  /* 0x00000035023a7c24 */ /* 0x000fe2000f8e023a */
[----:B------:R-:W-:Y:S03]  /*cb00*/  BSSY B0, `(.L_x_7620) ;  /* 0x0000011000007945 */ /* 0x000fe60003800000 */
[----:B------:R-:W-:-:S05]  /*cb10*/  VIADD R67, R58, -UR52 ;  /* 0x800000343a437c36 */ /* 0x000fca0008000000 */
        /* <DEDUP_REMOVED lines=10> */
.L_x_7621:
[----:B------:R-:W-:-:S05]  /*cbc0*/  IMAD.U32 R68, RZ, RZ, UR50 ;  /* 0x00000032ff447e24 */ /* 0x000fca000f8e00ff */
[----:B------:R-:W-:-:S13]  /*cbd0*/  ISETP.NE.AND P1, PT, R68, 0x1, PT ;  /* 0x000000014400780c */ /* 0x000fda0003f25270 */
[----:B------:R-:W1:Y:S02]  /*cbe0*/  @P1 LDC.64 R58, c[0x0][0x9e8] ;  /* 0x00027a00ff3a1b82 */ /* 0x000e640000000a00 */
[----:B-1----:R-:W-:-:S05]  /*cbf0*/  @P1 IMAD.HI.U32 R58, R67, R58, RZ ;  /* 0x0000003a433a1227 */ /* 0x002fca00078e00ff */
[----:B------:R-:W-:-:S07]  /*cc00*/  @P1 SHF.R.U32.HI R67, RZ, R59, R58 ;  /* 0x0000003bff431219 */ /* 0x000fce000001163a */
.L_x_7622:
[----:B------:R-:W-:Y:S05]  /*cc10*/  BSYNC B0 ;  /* 0x0000000000007941 */ /* 0x000fea0003800000 */
.L_x_7620:
[----:B------:R-:W-:-:S04]  /*cc20*/  IMAD R58, R67, R68, -R180 ;  /* 0x00000044433a7224 */ /* 0x000fc800078e0ab4 */
[----:B------:R-:W-:-:S05]  /*cc30*/  IMAD R58, R3, -0x2, R58 ;  /* 0xfffffffe033a7824 */ /* 0x000fca00078e023a */
[----:B------:R-:W-:Y:S02]  /*cc40*/  VIADDMNMX R63, R58, R68, R63, PT ;  /* 0x000000443a3f7246 */ /* 0x000fe4000380013f */
[----:B------:R-:W-:-:S07]  /*cc50*/  VIMNMX R65, R65, R58, !PT ;  /* 0x0000003a41417248 */ /* 0x000fce0007fe0100 */
.L_x_7619:
        /* <DEDUP_REMOVED lines=44> */
[----:B------:R-:W-:-:S02]  /*cf20*/  FSEL R152, R45, -INF , !P2 ;  /* 0xff8000002d987808 */ /* 0x000fc40005000000 */
[C---:B------:R-:W-:Y:S02]  /*cf30*/  ISETP.GT.AND P5, PT, R65.reuse, 0x31, P1 ;  /* 0x000000314100780c */ /* 0x040fe40000fa4270 */
[C---:B------:R-:W-:Y:S02]  /*cf40*/  ISETP.GT.AND P4, PT, R65.reuse, 0x38, P1 ;  /* 0x000000384100780c */ /* 0x040fe40000f84270 */
[C---:B------:R-:W-:Y:S02]  /*cf50*/  ISETP.GT.AND P6, PT, R65.reuse, 0x39, P1 ;  /* 0x000000394100780c */ /* 0x040fe40000fc4270 */
[C---:B------:R-:W-:Y:S02]  /*cf60*/  ISETP.GT.AND P2, PT, R65.reuse, 0x40, P1 ;  /* 0x000000404100780c */ /* 0x040fe40000f44270 */
[----:B------:R-:W-:Y:S02]  /*cf70*/  FSEL R76, R54, -INF , !P3 ;  /* 0xff800000364c7808 */ /* 0x000fe40005800000 */
        /* <DEDUP_REMOVED lines=28> */
[----:B------:R-:W-:Y:S02]  /*d140*/  ISETP.GT.AND P2, PT, R65, 0x68, P1 ;  /* 0x000000684100780c */ /* 0x000fe40000f44270 */
[----:B------:R-:W-:Y:S02]  /*d150*/  FSEL R58, R77, -INF , !P3 ;  /* 0xff8000004d3a7808 */ /* 0x000fe40005800000 */
[----:B------:R-:W-:-:S02]  /*d160*/  PLOP3.LUT P3, PT, PT, PT, UP0, 0x40, 0x0 ;  /* 0x000000000000781c */ /* 0x000fc40003f6e808 */
        /* <DEDUP_REMOVED lines=12> */
[C---:B------:R-:W-:Y:S02]  /*d230*/  ISETP.LT.OR P5, PT, R63.reuse, 0x71, P5 ;  /* 0x000000713f00780c */ /* 0x040fe40002fa1670 */
[C---:B------:R-:W-:Y:S02]  /*d240*/  ISETP.LT.OR P4, PT, R63.reuse, 0x72, P4 ;  /* 0x000000723f00780c */ /* 0x040fe40002781670 */
[C---:B------:R-:W-:Y:S02]  /*d250*/  ISETP.LT.OR P6, PT, R63.reuse, 0x79, P6 ;  /* 0x000000793f00780c */ /* 0x040fe400037c1670 */
[----:B------:R-:W-:Y:S02]  /*d260*/  ISETP.LT.OR P2, PT, R63, 0x7a, P2 ;  /* 0x0000007a3f00780c */ /* 0x000fe40001741670 */
[----:B------:R-:W-:Y:S02]  /*d270*/  IADD3 R45, R83, R182, RZ ;  /* 0x000000b6532d7210 */ /* 0x000fe40007ffe0ff */
[----:B------:R-:W-:-:S02]  /*d280*/  FSEL R56, R71, -INF , !P5 ;  /* 0xff80000047387808 */ /* 0x000fc40006800000 */
[----:B------:R-:W-:Y:S02]  /*d290*/  FSEL R52, R81, -INF , !P4 ;  /* 0xff80000051347808 */ /* 0x000fe40006000000 */
[----:B------:R-:W-:Y:S02]  /*d2a0*/  FSEL R48, R75, -INF , !P6 ;  /* 0xff8000004b307808 */ /* 0x000fe40007000000 */
[----:B------:R-:W-:Y:S01]  /*d2b0*/  FSEL R44, R85, -INF , !P2 ;  /* 0xff800000552c7808 */ /* 0x000fe20005000000 */
[----:B------:R-:W-:Y:S06]  /*d2c0*/  @P3 BRA `(.L_x_7623) ;  /* 0x00000000005c3947 */ /* 0x000fec0003800000 */
        /* <DEDUP_REMOVED lines=13> */
.L_x_7625:
[----:B------:R-:W-:-:S05]  /*d3a0*/  IMAD.U32 R51, RZ, RZ, UR50 ;  /* 0x00000032ff337e24 */ /* 0x000fca000f8e00ff */
[----:B------:R-:W-:-:S13]  /*d3b0*/  ISETP.NE.AND P2, PT, R51, 0x1, PT ;  /* 0x000000013300780c */ /* 0x000fda0003f45270 */
[----:B------:R-:W0:Y:S02]  /*d3c0*/  @P2 LDC.64 R154, c[0x0][0x9e8] ;  /* 0x00027a00ff9a2b82 */ /* 0x000e240000000a00 */
[----:B0-----:R-:W-:-:S05]  /*d3d0*/  @P2 IMAD.HI.U32 R10, R9, R154, RZ ;  /* 0x0000009a090a2227 */ /* 0x001fca00078e00ff */
[----:B------:R-:W-:-:S07]  /*d3e0*/  @P2 SHF.R.U32.HI R9, RZ, R155, R10 ;  /* 0x0000009bff092219 */ /* 0x000fce000001160a */
.L_x_7626:
[----:B------:R-:W-:Y:S05]  /*d3f0*/  BSYNC B0 ;  /* 0x0000000000007941 */ /* 0x000fea0003800000 */
.L_x_7624:
[----:B------:R-:W-:-:S04]  /*d400*/  IMAD R10, R9, R51, -R180 ;  /* 0x00000033090a7224 */ /* 0x000fc800078e0ab4 */
[----:B------:R-:W-:-:S05]  /*d410*/  IMAD R10, R3, -0x2, R10 ;  /* 0xfffffffe030a7824 */ /* 0x000fca00078e020a */
[----:B------:R-:W-:Y:S02]  /*d420*/  VIADDMNMX R37, R10, R51, R37, PT ;  /* 0x000000330a257246 */ /* 0x000fe40003800125 */
[----:B------:R-:W-:-:S07]  /*d430*/  VIMNMX R45, R45, R10, !PT ;  /* 0x0000000a2d2d7248 */ /* 0x000fce0007fe0100 */
.L_x_7623:
        /* <DEDUP_REMOVED lines=33> */
[----:B------:R-:W-:Y:S02]  /*d650*/  ISETP.GT.AND P2, PT, R45, 0x11, P1 ;  /* 0x000000112d00780c */ /* 0x000fe40000f44270 */
        /* <DEDUP_REMOVED lines=56> */
[----:B------:R-:W-:Y:S01]  /*d9e0*/  ISETP.GT.AND P3, PT, R45, 0x31, P1 ;  /* 0x000000312d00780c */ /* 0x000fe20000f64270 */
[----:B------:R-:W-:Y:S01]  /*d9f0*/  MUFU.EX2 R180, R180 ;  /* 0x000000b400b47308 */ /* 0x000fe20000000800 */
[----:B------:R-:W-:Y:S01]  /*da00*/  FMNMX.FTZ R19, R18, R19, !PT ;  /* 0x0000001312137209 */ /* 0x000fe20007810000 */
[-CC-:B0-----:R-:W-:Y:S01]  /*da10*/  FFMA.FTZ R14, R184, R9.reuse, -R51.reuse ;  /* 0x00000009b80e7223 */ /* 0x181fe20000010833 */
[----:B------:R-:W-:Y:S01]  /*da20*/  FSEL R168, R25, -INF , !P4 ;  /* 0xff80000019a87808 */ /* 0x000fe20006000000 */
[--C-:B------:R-:W-:Y:S01]  /*da30*/  FFMA.FTZ R66, R66, R9, -R51.reuse ;  /* 0x0000000942427223 */ /* 0x100fe20000010833 */
[----:B------:R-:W-:Y:S01]  /*da40*/  FMNMX.FTZ R21, R156, R19, !PT ;  /* 0x000000139c157209 */ /* 0x000fe20007810000 */
[--C-:B------:R-:W-:Y:S01]  /*da50*/  FFMA.FTZ R64, R64, R9, -R51.reuse ;  /* 0x0000000940407223 */ /* 0x100fe20000010833 */
[----:B------:R-:W-:Y:S01]  /*da60*/  ISETP.GT.AND P5, PT, R45, 0x38, P1 ;  /* 0x000000382d00780c */ /* 0x000fe20000fa4270 */
[----:B------:R0:W-:Y:S01]  /*da70*/  MUFU.EX2 R19, R14 ;  /* 0x0000000e00137308 */ /* 0x0001e20000000800 */
[----:B------:R-:W-:Y:S01]  /*da80*/  FMNMX.FTZ R21, R158, R21, !PT ;  /* 0x000000159e157209 */ /* 0x000fe20007810000 */
[-CC-:B------:R-:W-:Y:S01]  /*da90*/  FFMA.FTZ R60, R60, R9.reuse, -R51.reuse ;  /* 0x000000093c3c7223 */ /* 0x180fe20000010833 */
[----:B------:R-:W-:Y:S01]  /*daa0*/  FSEL R170, R27, -INF , !P2 ;  /* 0xff8000001baa7808 */ /* 0x000fe20005000000 */
[--C-:B------:R-:W-:Y:S01]  /*dab0*/  FFMA.FTZ R52, R52, R9, -R51.reuse ;  /* 0x0000000934347223 */ /* 0x100fe20000010833 */
[----:B------:R-:W-:Y:S01]  /*dac0*/  FMNMX.FTZ R21, R20, R21, !PT ;  /* 0x0000001514157209 */ /* 0x000fe20007810000 */
[--C-:B------:R-:W-:Y:S01]  /*dad0*/  FFMA.FTZ R44, R44, R9, -R51.reuse ;  /* 0x000000092c2c7223 */ /* 0x100fe20000010833 */
[----:B------:R-:W-:Y:S01]  /*dae0*/  ISETP.LT.OR P3, PT, R37, 0x32, P3 ;  /* 0x000000322500780c */ /* 0x000fe20001f61670 */
[----:B------:R-:W-:Y:S01]  /*daf0*/  MUFU.EX2 R17, R17 ;  /* 0x0000001100117308 */ /* 0x000fe20000000800 */
[----:B------:R-:W-:Y:S01]  /*db00*/  FMNMX.FTZ R21, R160, R21, !PT ;  /* 0x00000015a0157209 */ /* 0x000fe20007810000 */
[----:B0-----:R-:W-:Y:S01]  /*db10*/  FFMA.FTZ R14, R166, R9, -R51 ;  /* 0x00000009a60e7223 */ /* 0x001fe20000010833 */
[----:B------:R-:W-:-:S02]  /*db20*/  ISETP.GT.AND P4, PT, R45, 0x39, P1 ;  /* 0x000000392d00780c */ /* 0x000fc40000f84270 */
[----:B------:R-:W-:Y:S02]  /*db30*/  FMNMX.FTZ R23, R22, R21, !PT ;  /* 0x0000001516177209 */ /* 0x000fe40007810000 */
[----:B------:R-:W-:Y:S01]  /*db40*/  ISETP.LT.OR P5, PT, R37, 0x39, P5 ;  /* 0x000000392500780c */ /* 0x000fe20002fa1670 */
[----:B------:R0:W-:Y:S01]  /*db50*/  MUFU.EX2 R21, R174 ;  /* 0x000000ae00157308 */ /* 0x0001e20000000800 */
[----:B------:R-:W-:Y:S02]  /*db60*/  FMNMX.FTZ R23, R162, R23, !PT ;  /* 0x00000017a2177209 */ /* 0x000fe40007810000 */
[----:B------:R-:W-:Y:S02]  /*db70*/  FSEL R28, R28, -INF , !P3 ;  /* 0xff8000001c1c7808 */ /* 0x000fe40005800000 */
[----:B------:R-:W-:Y:S02]  /*db80*/  FMNMX.FTZ R23, R24, R23, !PT ;  /* 0x0000001718177209 */ /* 0x000fe40007810000 */
[----:B------:R-:W-:Y:S01]  /*db90*/  ISETP.GT.AND P2, PT, R45, 0x40, P1 ;  /* 0x000000402d00780c */ /* 0x000fe20000f44270 */
[----:B------:R-:W-:Y:S01]  /*dba0*/  MUFU.EX2 R182, R182 ;  /* 0x000000b600b67308 */ /* 0x000fe20000000800 */
[----:B------:R-:W-:Y:S01]  /*dbb0*/  FMNMX.FTZ R23, R26, R23, !PT ;  /* 0x000000171a177209 */ /* 0x000fe20007810000 */
[----:B0-----:R-:W-:Y:S01]  /*dbc0*/  FFMA.FTZ R174, R164, R9, -R51 ;  /* 0x00000009a4ae7223 */ /* 0x001fe20000010833 */
[----:B------:R-:W-:-:S02]  /*dbd0*/  FSEL R184, R29, -INF , !P5 ;  /* 0xff8000001db87808 */ /* 0x000fc40006800000 */
[----:B------:R-:W-:Y:S02]  /*dbe0*/  FMNMX.FTZ R25, R168, R23, !PT ;  /* 0x00000017a8197209 */ /* 0x000fe40007810000 */
[----:B------:R-:W-:Y:S01]  /*dbf0*/  ISETP.LT.OR P4, PT, R37, 0x3a, P4 ;  /* 0x0000003a2500780c */ /* 0x000fe20002781670 */
[----:B------:R0:W-:Y:S01]  /*dc00*/  MUFU.EX2 R23, R14 ;  /* 0x0000000e00177308 */ /* 0x0001e20000000800 */
[----:B------:R-:W-:Y:S02]  /*dc10*/  FMNMX.FTZ R25, R170, R25, !PT ;  /* 0x00000019aa197209 */ /* 0x000fe40007810000 */
[----:B------:R-:W-:Y:S02]  /*dc20*/  ISETP.GT.AND P3, PT, R45, 0x41, P1 ;  /* 0x000000412d00780c */ /* 0x000fe40000f64270 */
[----:B------:R-:W-:Y:S02]  /*dc30*/  FMNMX.FTZ R25, R28, R25, !PT ;  /* 0x000000191c197209 */ /* 0x000fe40007810000 */
[----:B------:R-:W-:Y:S01]  /*dc40*/  ISETP.LT.OR P2, PT, R37, 0x41, P2 ;  /* 0x000000412500780c */ /* 0x000fe20001741670 */
[----:B------:R-:W-:Y:S01]  /*dc50*/  MUFU.EX2 R176, R176 ;  /* 0x000000b000b07308 */ /* 0x000fe20000000800 */
[----:B------:R-:W-:Y:S01]  /*dc60*/  FSEL R30, R30, -INF , !P4 ;  /* 0xff8000001e1e7808 */ /* 0x000fe20006000000 */
[----:B0-----:R-:W-:Y:S01]  /*dc70*/  FFMA.FTZ R14, R86, R9, -R51 ;  /* 0x00000009560e7223 */ /* 0x001fe20000010833 */
[----:B------:R-:W-:-:S02]  /*dc80*/  FMNMX.FTZ R25, R184, R25, !PT ;  /* 0x00000019b8197209 */ /* 0x000fc40007810000 */
[----:B------:R-:W-:Y:S02]  /*dc90*/  ISETP.GT.AND P5, PT, R45, 0x48, P1 ;  /* 0x000000482d00780c */ /* 0x000fe40000fa4270 */
[----:B------:R-:W-:Y:S01]  /*dca0*/  FSEL R186, R31, -INF , !P2 ;  /* 0xff8000001fba7808 */ /* 0x000fe20005000000 */
[----:B------:R-:W-:Y:S01]  /*dcb0*/  MUFU.EX2 R178, R178 ;  /* 0x000000b200b27308 */ /* 0x000fe20000000800 */
[----:B------:R-:W-:Y:S02]  /*dcc0*/  ISETP.LT.OR P3, PT, R37, 0x42, P3 ;  /* 0x000000422500780c */ /* 0x000fe40001f61670 */
[----:B------:R-:W-:Y:S02]  /*dcd0*/  FMNMX.FTZ R27, R30, R25, !PT ;  /* 0x000000191e1b7209 */ /* 0x000fe40007810000 */
[----:B------:R-:W-:Y:S02]  /*dce0*/  ISETP.GT.AND P4, PT, R45, 0x49, P1 ;  /* 0x000000492d00780c */ /* 0x000fe40000f84270 */
[----:B------:R-:W-:Y:S01]  /*dcf0*/  ISETP.LT.OR P5, PT, R37, 0x49, P5 ;  /* 0x000000492500780c */ /* 0x000fe20002fa1670 */
[----:B------:R-:W-:Y:S01]  /*dd00*/  MUFU.EX2 R25, R152 ;  /* 0x0000009800197308 */ /* 0x000fe20000000800 */
[----:B------:R-:W-:-:S02]  /*dd10*/  FSEL R32, R32, -INF , !P3 ;  /* 0xff80000020207808 */ /* 0x000fc40005800000 */
[----:B------:R-:W-:Y:S02]  /*dd20*/  FMNMX.FTZ R27, R186, R27, !PT ;  /* 0x0000001bba1b7209 */ /* 0x000fe40007810000 */
[----:B------:R-:W-:Y:S02]  /*dd30*/  ISETP.GT.AND P2, PT, R45, 0x50, P1 ;  /* 0x000000502d00780c */ /* 0x000fe40000f44270 */
[----:B------:R-:W-:Y:S01]  /*dd40*/  FSEL R166, R33, -INF , !P5 ;  /* 0xff80000021a67808 */ /* 0x000fe20006800000 */
[----:B------:R-:W-:Y:S01]  /*dd50*/  MUFU.EX2 R172, R172 ;  /* 0x000000ac00ac7308 */ /* 0x000fe20000000800 */
[----:B------:R-:W-:Y:S02]  /*dd60*/  ISETP.LT.OR P4, PT, R37, 0x4a, P4 ;  /* 0x0000004a2500780c */ /* 0x000fe40002781670 */
[----:B------:R-:W-:Y:S02]  /*dd70*/  FMNMX.FTZ R29, R32, R27, !PT ;  /* 0x0000001b201d7209 */ /* 0x000fe40007810000 */
[----:B------:R-:W-:-:S02]  /*dd80*/  ISETP.GT.AND P3, PT, R45, 0x51, P1 ;  /* 0x000000512d00780c */ /* 0x000fc40000f64270 */
[----:B------:R-:W-:Y:S01]  /*dd90*/  ISETP.LT.OR P2, PT, R37, 0x51, P2 ;  /* 0x000000512500780c */ /* 0x000fe20001741670 */
[----:B------:R0:W-:Y:S01]  /*dda0*/  MUFU.EX2 R27, R14 ;  /* 0x0000000e001b7308 */ /* 0x0001e20000000800 */
[----:B------:R-:W-:Y:S01]  /*ddb0*/  FSEL R164, R34, -INF , !P4 ;  /* 0xff80000022a47808 */ /* 0x000fe20006000000 */
[--C-:B------:R-:W-:Y:S01]  /*ddc0*/  FFMA.FTZ R34, R84, R9, -R51.reuse ;  /* 0x0000000954227223 */ /* 0x100fe20000010833 */
[----:B------:R-:W-:Y:S02]  /*ddd0*/  FMNMX.FTZ R29, R166, R29, !PT ;  /* 0x0000001da61d7209 */ /* 0x000fe40007810000 */
[----:B------:R-:W-:Y:S02]  /*dde0*/  ISETP.GT.AND P5, PT, R45, 0x58, P1 ;  /* 0x000000582d00780c */ /* 0x000fe40000fa4270 */
[----:B------:R-:W-:Y:S01]  /*ddf0*/  FSEL R188, R35, -INF , !P2 ;  /* 0xff80000023bc7808 */ /* 0x000fe20005000000 */
[----:B------:R-:W-:Y:S01]  /*de00*/  MUFU.EX2 R174, R174 ;  /* 0x000000ae00ae7308 */ /* 0x000fe20000000800 */
[----:B------:R-:W-:Y:S01]  /*de10*/  ISETP.LT.OR P3, PT, R37, 0x52, P3 ;  /* 0x000000522500780c */ /* 0x000fe20001f61670 */
[----:B0-----:R-:W-:Y:S01]  /*de20*/  FFMA.FTZ R14, R82, R9, -R51 ;  /* 0x00000009520e7223 */ /* 0x001fe20000010833 */
[----:B------:R-:W-:-:S02]  /*de30*/  FMNMX.FTZ R29, R164, R29, !PT ;  /* 0x0000001da41d7209 */ /* 0x000fc40007810000 */
[----:B------:R-:W-:Y:S02]  /*de40*/  ISETP.GT.AND P4, PT, R45, 0x59, P1 ;  /* 0x000000592d00780c */ /* 0x000fe40000f84270 */
[----:B------:R-:W-:Y:S01]  /*de50*/  ISETP.LT.OR P5, PT, R37, 0x59, P5 ;  /* 0x000000592500780c */ /* 0x000fe20002fa1670 */
[----:B------:R-:W-:Y:S01]  /*de60*/  MUFU.EX2 R34, R34 ;  /* 0x0000002200227308 */ /* 0x000fe20000000800 */
[----:B------:R-:W-:Y:S02]  /*de70*/  FSEL R36, R36, -INF , !P3 ;  /* 0xff80000024247808 */ /* 0x000fe40005800000 */
[----:B------:R-:W-:Y:S02]  /*de80*/  FMNMX.FTZ R29, R188, R29, !PT ;  /* 0x0000001dbc1d7209 */ /* 0x000fe40007810000 */
[----:B------:R-:W-:Y:S02]  /*de90*/  ISETP.GT.AND P2, PT, R45, 0x60, P1 ;  /* 0x000000602d00780c */ /* 0x000fe40000f44270 */
[----:B------:R-:W-:Y:S01]  /*dea0*/  FSEL R38, R38, -INF , !P5 ;  /* 0xff80000026267808 */ /* 0x000fe20006800000 */
[----:B------:R-:W-:Y:S01]  /*deb0*/  MUFU.EX2 R64, R64 ;  /* 0x0000004000407308 */ /* 0x000fe20000000800 */
[----:B------:R-:W-:-:S02]  /*dec0*/  ISETP.LT.OR P4, PT, R37, 0x5a, P4 ;  /* 0x0000005a2500780c */ /* 0x000fc40002781670 */
[----:B------:R-:W-:Y:S02]  /*ded0*/  FMNMX.FTZ R31, R36, R29, !PT ;  /* 0x0000001d241f7209 */ /* 0x000fe40007810000 */
[----:B------:R-:W-:Y:S02]  /*dee0*/  ISETP.GT.AND P3, PT, R45, 0x61, P1 ;  /* 0x000000612d00780c */ /* 0x000fe40000f64270 */
[----:B------:R-:W-:Y:S01]  /*def0*/  ISETP.LT.OR P2, PT, R37, 0x61, P2 ;  /* 0x000000612500780c */ /* 0x000fe20001741670 */
[----:B------:R0:W-:Y:S01]  /*df00*/  MUFU.EX2 R29, R14 ;  /* 0x0000000e001d7308 */ /* 0x0001e20000000800 */
[----:B------:R-:W-:Y:S01]  /*df10*/  FSEL R84, R39, -INF , !P4 ;  /* 0xff80000027547808 */ /* 0x000fe20006000000 */
[----:B------:R-:W-:Y:S01]  /*df20*/  FFMA.FTZ R39, R62, R9, -R51 ;  /* 0x000000093e277223 */ /* 0x000fe20000010833 */
[----:B------:R-:W-:Y:S02]  /*df30*/  FMNMX.FTZ R31, R38, R31, !PT ;  /* 0x0000001f261f7209 */ /* 0x000fe40007810000 */
[----:B------:R-:W-:-:S02]  /*df40*/  ISETP.GT.AND P5, PT, R45, 0x68, P1 ;  /* 0x000000682d00780c */ /* 0x000fc40000fa4270 */
[----:B------:R-:W-:Y:S01]  /*df50*/  FSEL R86, R40, -INF , !P2 ;  /* 0xff80000028567808 */ /* 0x000fe20005000000 */
[-CC-:B------:R-:W-:Y:S01]  /*df60*/  FFMA.FTZ R40, R80, R9.reuse, -R51.reuse ;  /* 0x0000000950287223 */ /* 0x180fe20000010833 */
[----:B------:R-:W-:Y:S01]  /*df70*/  ISETP.LT.OR P3, PT, R37, 0x62, P3 ;  /* 0x000000622500780c */ /* 0x000fe20001f61670 */
[----:B0-----:R-:W-:Y:S01]  /*df80*/  FFMA.FTZ R14, R78, R9, -R51 ;  /* 0x000000094e0e7223 */ /* 0x001fe20000010833 */
[----:B------:R-:W-:Y:S01]  /*df90*/  FMNMX.FTZ R31, R84, R31, !PT ;  /* 0x0000001f541f7209 */ /* 0x000fe20007810000 */
[----:B------:R-:W-:Y:S01]  /*dfa0*/  MUFU.EX2 R39, R39 ;  /* 0x0000002700277308 */ /* 0x000fe20000000800 */
[----:B------:R-:W-:Y:S02]  /*dfb0*/  ISETP.GT.AND P4, PT, R45, 0x69, P1 ;  /* 0x000000692d00780c */ /* 0x000fe40000f84270 */
[----:B------:R-:W-:Y:S02]  /*dfc0*/  ISETP.LT.OR P5, PT, R37, 0x69, P5 ;  /* 0x000000692500780c */ /* 0x000fe40002fa1670 */
[----:B------:R-:W-:-:S02]  /*dfd0*/  FSEL R82, R41, -INF , !P3 ;  /* 0xff80000029527808 */ /* 0x000fc40005800000 */
[----:B------:R-:W-:Y:S01]  /*dfe0*/  FMNMX.FTZ R31, R86, R31, !PT ;  /* 0x0000001f561f7209 */ /* 0x000fe20007810000 */
[----:B------:R-:W-:Y:S01]  /*dff0*/  MUFU.EX2 R40, R40 ;  /* 0x0000002800287308 */ /* 0x000fe20000000800 */
[----:B------:R-:W-:Y:S02]  /*e000*/  ISETP.GT.AND P2, PT, R45, 0x70, P1 ;  /* 0x000000702d00780c */ /* 0x000fe40000f44270 */
[----:B------:R-:W-:Y:S01]  /*e010*/  FSEL R80, R42, -INF , !P5 ;  /* 0xff8000002a507808 */ /* 0x000fe20006800000 */
[----:B------:R-:W-:Y:S01]  /*e020*/  FFMA.FTZ R42, R76, R9, -R51 ;  /* 0x000000094c2a7223 */ /* 0x000fe20000010833 */
        /* <DEDUP_REMOVED lines=10> */
[----:B------:R-:W-:Y:S02]  /*e0d0*/  ISETP.LT.OR P3, PT, R37, 0x72, P3 ;  /* 0x000000722500780c */ /* 0x000fe40001f61670 */
[----:B------:R-:W-:Y:S01]  /*e0e0*/  FSEL R152, R46, -INF , !P2 ;  /* 0xff8000002e987808 */ /* 0x000fe20005000000 */
[----:B------:R-:W-:Y:S01]  /*e0f0*/  FFMA.FTZ R46, R72, R9, -R51 ;  /* 0x00000009482e7223 */ /* 0x000fe20000010833 */
[----:B------:R-:W-:Y:S01]  /*e100*/  FMNMX.FTZ R33, R78, R33, !PT ;  /* 0x000000214e217209 */ /* 0x000fe20007810000 */
[----:B------:R-:W-:Y:S01]  /*e110*/  MUFU.EX2 R42, R42 ;  /* 0x0000002a002a7308 */ /* 0x000fe20000000800 */
[----:B------:R-:W-:-:S02]  /*e120*/  ISETP.GT.AND P1, PT, R45, 0x79, P1 ;  /* 0x000000792d00780c */ /* 0x000fc40000f24270 */
[----:B------:R-:W-:Y:S02]  /*e130*/  ISETP.LT.OR P5, PT, R37, 0x79, P5 ;  /* 0x000000792500780c */ /* 0x000fe40002fa1670 */
[----:B------:R-:W-:Y:S02]  /*e140*/  FSEL R76, R47, -INF , !P3 ;  /* 0xff8000002f4c7808 */ /* 0x000fe40005800000 */
[----:B------:R-:W-:Y:S01]  /*e150*/  FMNMX.FTZ R33, R152, R33, !PT ;  /* 0x0000002198217209 */ /* 0x000fe20007810000 */
[----:B------:R-:W-:Y:S01]  /*e160*/  MUFU.EX2 R46, R46 ;  /* 0x0000002e002e7308 */ /* 0x000fe20000000800 */
[----:B------:R-:W-:Y:S01]  /*e170*/  ISETP.LT.OR P1, PT, R37, 0x7a, P1 ;  /* 0x0000007a2500780c */ /* 0x000fe20000f21670 */
[----:B------:R-:W-:Y:S01]  /*e180*/  FFMA.FTZ R37, R74, R9, -R51 ;  /* 0x000000094a257223 */ /* 0x000fe20000010833 */
[----:B------:R-:W-:Y:S02]  /*e190*/  FSEL R190, R49, -INF , !P5 ;  /* 0xff80000031be7808 */ /* 0x000fe40006800000 */
[----:B------:R-:W-:-:S02]  /*e1a0*/  FMNMX.FTZ R35, R76, R33, !PT ;  /* 0x000000214c237209 */ /* 0x000fc40007810000 */
[----:B------:R-:W-:Y:S01]  /*e1b0*/  FSEL R74, R50, -INF , !P1 ;  /* 0xff800000324a7808 */ /* 0x000fe20004800000 */
[----:B------:R-:W-:Y:S01]  /*e1c0*/  MUFU.EX2 R33, R37 ;  /* 0x0000002500217308 */ /* 0x000fe20000000800 */
[----:B------:R-:W-:Y:S01]  /*e1d0*/  FMNMX.FTZ R35, R190, R35, !PT ;  /* 0x00000023be237209 */ /* 0x000fe20007810000 */
[--C-:B------:R-:W-:Y:S01]  /*e1e0*/  FFMA.FTZ R50, R70, R9, -R51.reuse ;  /* 0x0000000946327223 */ /* 0x100fe20000010833 */
[----:B------:R-:W-:Y:S02]  /*e1f0*/  FSEL R56, R10, RZ, P6 ;  /* 0x000000ff0a387208 */ /* 0x000fe40003000000 */
        /* <DEDUP_REMOVED lines=56> */
[----:B------:R-:W3:Y:S01]  /*e580*/  MUFU.EX2 R183, R183 ;  /* 0x000000b700b77308 */ /* 0x000ee20000000800 */
        /* <DEDUP_REMOVED lines=16> */
[----:B---3--:R-:W-:Y:S01]  /*e690*/  FADD.FTZ R5, R183, R4 ;  /* 0x00000004b7057221 */ /* 0x008fe20000010000 */
[----:B------:R-:W-:Y:S01]  /*e6a0*/  FADD.FTZ R38, R25, R38 ;  /* 0x0000002619267221 */ /* 0x000fe20000010000 */
[-CC-:B------:R-:W-:Y:S01]  /*e6b0*/  FFMA.FTZ R76, R76, R9.reuse, -R47.reuse ;  /* 0x000000094c4c7223 */ /* 0x180fe2000001082f */
[-CC-:B------:R-:W-:Y:S01]  /*e6c0*/  FFMA.FTZ R190, R190, R9.reuse, -R47.reuse ;  /* 0x00000009bebe7223 */ /* 0x180fe2000001082f */
[----:B------:R-:W-:-:S03]  /*e6d0*/  FFMA.FTZ R47, R74, R9, -R47 ;  /* 0x000000094a2f7223 */ /* 0x000fc6000001082f */
[----:B------:R-:W3:Y:S01]  /*e6e0*/  MUFU.EX2 R20, R20 ;  /* 0x0000001400147308 */ /* 0x000ee20000000800 */
[----:B0-----:R-:W-:-:S07]  /*e6f0*/  FADD.FTZ R4, R18, R5 ;  /* 0x0000000512047221 */ /* 0x001fce0000010000 */
[----:B------:R-:W0:Y:S01]  /*e700*/  MUFU.EX2 R179, R179 ;  /* 0x000000b300b37308 */ /* 0x000e220000000800 */
[----:B-1----:R-:W-:-:S07]  /*e710*/  FADD.FTZ R5, R177, R4 ;  /* 0x00000004b1057221 */ /* 0x002fce0000010000 */
[----:B------:R-:W1:Y:S01]  /*e720*/  MUFU.EX2 R22, R22 ;  /* 0x0000001600167308 */ /* 0x000e620000000800 */
[----:B---3--:R-:W-:-:S07]  /*e730*/  FADD.FTZ R4, R20, R5 ;  /* 0x0000000514047221 */ /* 0x008fce0000010000 */
        /* <DEDUP_REMOVED lines=11> */
[----:B---3--:R-:W-:Y:S01]  /*e7f0*/  FADD.FTZ R4, R26, R5 ;  /* 0x000000051a047221 */ /* 0x008fe20000010000 */
[----:B------:R-:W-:-:S06]  /*e800*/  FADD.FTZ R5, R27, R38 ;  /* 0x000000261b057221 */ /* 0x000fcc0000010000 */
[----:B------:R-:W3:Y:S01]  /*e810*/  MUFU.EX2 R171, R171 ;  /* 0x000000ab00ab7308 */ /* 0x000ee20000000800 */
        /* <DEDUP_REMOVED lines=8> */
[----:B---3--:R-:W-:Y:S01]  /*e8a0*/  FADD.FTZ R49, R171, R38 ;  /* 0x00000026ab317221 */ /* 0x008fe20000010000 */
[----:B------:R-:W-:-:S04]  /*e8b0*/  FADD.FTZ R4, R42, R5 ;  /* 0x000000052a047221 */ /* 0x000fc80000010000 */
[----:B------:R-:W-:Y:S02]  /*e8c0*/  FADD.FTZ R5, R33, R4 ;  /* 0x0000000421057221 */ /* 0x000fe40000010000 */
        /* <DEDUP_REMOVED lines=43> */
[----:B0-----:R-:W-:Y:S01]  /*eb80*/  FADD.FTZ R38, R155, R38 ;  /* 0x000000269b267221 */ /* 0x001fe20000010000 */
[----:B-1----:R-:W-:-:S03]  /*eb90*/  FADD.FTZ R5, R44, R5 ;  /* 0x000000052c057221 */ /* 0x002fc60000010000 */
[----:B---3--:R-:W-:Y:S01]  /*eba0*/  FADD.FTZ R4, R47, R38 ;  /* 0x000000262f047221 */ /* 0x008fe20000010000 */
[----:B------:R-:W-:Y:S06]  /*ebb0*/  @!P0 BRA `(.L_x_7627) ;  /* 0x0000000000048947 */ /* 0x000fec0003800000 */
[----:B------:R-:W-:Y:S01]  /*ebc0*/  BPT.TRAP 0x1 ;  /* 0x000000040000795c */ /* 0x000fe20000300000 */
.L_x_7627:
        /* <DEDUP_REMOVED lines=105> */
[----:B------:R-:W-:Y:S01]  /*f260*/  F2FP.F16.F32.PACK_AB R155, R47, R155 ;  /* 0x0000009b2f9b723e */ /* 0x000fe200000000ff */
[----:B------:R-:W-:Y:S06]  /*f270*/  @P1 BRA `(.L_x_7628) ;  /* 0xffffffc400d41947 */ /* 0x000fec000383ffff */
.L_x_7609:
[----:B------:R-:W-:Y:S06]  /*f280*/  BAR.ARV 0x8, 0x180 ;  /* 0x0206000000007b1d */ /* 0x000fec0000002000 */
[----:B------:R-:W-:Y:S05]  /*f290*/  @!P0 BRA `(.L_x_7629) ;  /* 0x0000000000048947 */ /* 0x000fea0003800000 */
[----:B------:R-:W-:Y:S01]  /*f2a0*/  BPT.TRAP 0x1 ;  /* 0x000000040000795c */ /* 0x000fe20000300000 */
.L_x_7629:
[----:B------:R-:W-:Y:S01]  /*f2b0*/  ULEA UR5, UR46, UR40, 0x3 ;  /* 0x000000282e057291 */ /* 0x000fe2000f8e183f */
[----:B------:R-:W-:-:S05]  /*f2c0*/  IMAD.U32 R0, RZ, RZ, UR45 ;  /* 0x0000002dff007e24 */ /* 0x000fca000f8e00ff */
[----:B------:R-:W-:-:S04]  /*f2d0*/  SHF.L.U32 R0, R0, 0x1f, RZ ;  /* 0x0000001f00007819 */ /* 0x000fc800000006ff */
[----:B------:R0:W1:Y:S01]  /*f2e0*/  SYNCS.PHASECHK.TRANS64.TRYWAIT P1, [UR5+0x28850], R0 ;  /* 0x02885000ff0075a7 */ /* 0x0000620008020145 */
[----:B------:R-:W-:Y:S05]  /*f2f0*/  @!P0 BRA `(.L_x_7630) ;  /* 0x0000000000048947 */ /* 0x000fea0003800000 */
[----:B------:R-:W-:Y:S01]  /*f300*/  BPT.TRAP 0x1 ;  /* 0x000000040000795c */ /* 0x000fe20000300000 */
.L_x_7630:
[----:B-1----:R-:W-:Y:S05]  /*f310*/  @P1 BRA `(.L_x_7631) ;  /* 0x0000000000081947 */ /* 0x002fea0003800000 */
[----:B------:R-:W1:Y:S02]  /*f320*/  SYNCS.PHASECHK.TRANS64.TRYWAIT P1, [UR5+0x28850], R0 ;  /* 0x02885000ff0075a7 */ /* 0x000e640008020145 */
[----:B-1----:R-:W-:Y:S05]  /*f330*/  @!P1 BRA `(.L_x_7632) ;  /* 0x0000006400249947 */ /* 0x002fea0003800000 */
.L_x_7631:
[----:B------:R-:W-:Y:S01]  /*f340*/  UIADD3 UR40, UR40, 0x400, URZ ;  /* 0x0000040028287890 */ /* 0x000fe2000fffe03f */
[----:B------:R-:W-:Y:S01]  /*f350*/  WARPGROUP.ARRIVE ;  /* 0x00000000000079c5 */ /* 0x000fe20000000000 */
[----:B------:R-:W-:Y:S01]  /*f360*/  UMOV UR47, 0x40000040 ;  /* 0x40000040002f7882 */ /* 0x000fe20000000000 */
[----:B------:R-:W-:Y:S01]  /*f370*/  UMOV UR7, 0x40000040 ;  /* 0x4000004000077882 */ /* 0x000fe20000000000 */
[----:B------:R-:W-:Y:S01]  /*f380*/  USHF.R.U32.HI UR40, URZ, 0x4, UR40 ;  /* 0x000000043f287899 */ /* 0x000fe20008011628 */
[----:B01----:R-:W0:Y:S03]  /*f390*/  SHFL.BFLY PT, R0, R5, 0x2, 0x1f ;  /* 0x0c401f0005007f89 */ /* 0x003e2600000e0000 */
[----:B------:R-:W-:Y:S01]  /*f3a0*/  ULOP3.LUT UR40, UR40, 0x3fff, URZ, 0xc0, !UPT ;  /* 0x00003fff28287892 */ /* 0x000fe2000f8ec03f */
[----:B------:R-:W1:Y:S03]  /*f3b0*/  SHFL.BFLY PT, R3, R4, 0x2, 0x1f ;  /* 0x0c401f0004037f89 */ /* 0x000e6600000e0000 */
[----:B------:R-:W-:-:S04]  /*f3c0*/  ULOP3.LUT UR40, UR40, 0x4000000, URZ, 0xfc, !UPT ;  /* 0x0400000028287892 */ /* 0x000fc8000f8efc3f */
[----:B------:R-:W-:-:S04]  /*f3d0*/  ULEA UR46, UR46, UR40, 0xb ;  /* 0x000000282e2e7291 */ /* 0x000fc8000f8e583f */
[----:B------:R-:W-:-:S05]  /*f3e0*/  UIADD3 UR4, UR46, 0x80, URZ ;  /* 0x000000802e047890 */ /* 0x000fca000fffe03f */
[----:B------:R-:W-:Y:S01]  /*f3f0*/  HGMMA.64x128x16.F32 R88, R180, gdesc[UR44].tnspB, R88, gsb0 ;  /* 0x41e0002cb4587df0 */ /* 0x000fe20008000858 */
[----:B------:R-:W-:Y:S01]  /*f400*/  UMOV UR47, 0x40000040 ;  /* 0x40000040002f7882 */ /* 0x000fe20000000000 */
[----:B------:R-:W-:Y:S01]  /*f410*/  UMOV UR6, UR4 ;  /* 0x0000000400067c82 */ /* 0x000fe20008000000 */
[----:B------:R-:W-:Y:S01]  /*f420*/  UIADD3 UR4, UR46, 0x100, URZ ;  /* 0x000001002e047890 */ /* 0x000fe2000fffe03f */
[----:B0-----:R-:W-:Y:S01]  /*f430*/  FADD.FTZ R0, R0, R5 ;  /* 0x0000000500007221 */ /* 0x001fe20000010000 */
[----:B-1----:R-:W-:Y:S01]  /*f440*/  FADD.FTZ R2, R3, R4 ;  /* 0x0000000403027221 */ /* 0x002fe20000010000 */
[----:B------:R-:W-:-:S03]  /*f450*/  IMAD.MOV.U32 R4, RZ, RZ, RZ ;  /* 0x000000ffff047224 */ /* 0x000fc600078e00ff */
[----:B------:R-:W0:Y:S04]  /*f460*/  SHFL.BFLY PT, R3, R0, 0x1, 0x1f ;  /* 0x0c201f0000037f89 */ /* 0x000e2800000e0000 */
[----:B------:R-:W1:Y:S01]  /*f470*/  SHFL.BFLY PT, R7, R2, 0x1, 0x1f ;  /* 0x0c201f0002077f89 */ /* 0x000e6200000e0000 */
[----:B0-----:R-:W-:Y:S01]  /*f480*/  FADD.FTZ R11, R0, R3 ;  /* 0x00000003000b7221 */ /* 0x001fe20000010000 */
[----:B------:R-:W-:Y:S01]  /*f490*/  MOV R3, 0xff800000 ;  /* 0xff80000000037802 */ /* 0x000fe20000000f00 */
[----:B------:R-:W-:Y:S02]  /*f4a0*/  IMAD.MOV.U32 R0, RZ, RZ, -0x800000 ;  /* 0xff800000ff007424 */ /* 0x000fe400078e00ff */
[----:B-1----:R-:W-:Y:S01]  /*f4b0*/  FADD.FTZ R12, R2, R7 ;  /* 0x00000007020c7221 */ /* 0x002fe20000010000 */
[----:B------:R-:W-:Y:S01]  /*f4c0*/  FSETP.NE.FTZ.AND P1, PT, R11, RZ, PT ;  /* 0x000000ff0b00720b */ /* 0x000fe20003f35000 */
[----:B------:R-:W-:-:S03]  /*f4d0*/  IMAD.MOV.U32 R7, RZ, RZ, RZ ;  /* 0x000000ffff077224 */ /* 0x000fc600078e00ff */
[----:B------:R-:W-:-:S09]  /*f4e0*/  FSETP.NE.FTZ.AND P2, PT, R12, RZ, PT ;  /* 0x000000ff0c00720b */ /* 0x000fd20003f55000 */
[----:B------:R-:W0:Y:S01]  /*f4f0*/  @P1 MUFU.LG2 R6, R11 ;  /* 0x0000000b00061308 */ /* 0x000e220000000c00 */
[----:B------:R-:W-:-:S03]  /*f500*/  @P1 FMUL.FTZ R5, R9, 0.69314718246459960938 ;  /* 0x3f31721809051820 */ /* 0x000fc60000410000 */
[----:B------:R-:W-:-:S04]  /*f510*/  @P2 FMUL.FTZ R2, R9, 0.69314718246459960938 ;  /* 0x3f31721809022820 */ /* 0x000fc80000410000 */
[----:B------:R-:W1:Y:S08]  /*f520*/  @P2 MUFU.LG2 R8, R12 ;  /* 0x0000000c00082308 */ /* 0x000e700000000c00 */
[----:B------:R3:W4:Y:S01]  /*f530*/  @P1 MUFU.RCP R4, R11 ;  /* 0x0000000b00041308 */ /* 0x0007220000001000 */
        /* <DEDUP_REMOVED lines=39> */
[----:B------:R-:W-:-:S07]  /*f7b0*/  WARPGROUP.ARRIVE ;  /* 0x00000000000079c5 */ /* 0x000fce0000000000 */
[----:B------:R-:W-:Y:S03]  /*f7c0*/  HGMMA.64x128x16.F32 R88, R152, gdesc[UR44].tnspB, R88, gsb0 ;  /* 0x41e0002c98587df0 */ /* 0x000fe60008000858 */
[----:B------:R-:W-:Y:S02]  /*f7d0*/  WARPGROUP.DEPBAR.LE gsb0, 0x0 ;  /* 0x00008000000079c5 */ /* 0x000fe40000010000 */
[----:B0--34-:R-:W-:Y:S05]  /*f7e0*/  @!P0 BRA `(.L_x_7633) ;  /* 0x0000000000048947 */ /* 0x019fea0003800000 */
[----:B------:R-:W-:Y:S01]  /*f7f0*/  BPT.TRAP 0x1 ;  /* 0x000000040000795c */ /* 0x000fe20000300000 */
.L_x_7633:
        /* <DEDUP_REMOVED lines=68> */
.L_x_7555:
[----:B------:R-:W-:Y:S05]  /*fc40*/  @P0 BRA `(.L_x_7634) ;  /* 0x00000014004c0947 */ /* 0x000fea0003800000 */
[----:B------:R-:W0:Y:S01]  /*fc50*/  S2R R2, SR_TID.X ;  /* 0x0000000000027919 */ /* 0x000e220000002100 */
[----:B------:R-:W1:Y:S01]  /*fc60*/  LDC R17, c[0x0][0xbe8] ;  /* 0x0002fa00ff117b82 */ /* 0x000e620000000800 */
[----:B------:R-:W-:Y:S02]  /*fc70*/  USHF.R.S32.HI UR7, URZ, 0x1f, UR37 ;  /* 0x0000001f3f077899 */ /* 0x000fe40008011425 */
[----:B--2---:R-:W-:Y:S01]  /*fc80*/  IMAD R16, RZ, RZ, -UR37 ;  /* 0x80000025ff107e24 */ /* 0x004fe2000f8e02ff */
        /* <DEDUP_REMOVED lines=9> */
[----:B------:R-:W4:Y:S01]  /*fd20*/  S2UR UR11, SR_CTAID.Y ;  /* 0x00000000000b79c3 */ /* 0x000f220000002600 */
[----:B------:R-:W-:-:S07]  /*fd30*/  UIMAD UR7, UR7, UR8, URZ ;  /* 0x00000008070772a4 */ /* 0x000fce000f8e023f */
[----:B------:R-:W-:Y:S01]  /*fd40*/  BAR.SYNC.DEFER_BLOCKING 0x1, 0x100 ;  /* 0x0044000000007b1d */ /* 0x000fe20000010000 */
[----:B-1----:R-:W-:-:S07]  /*fd50*/  ISETP.NE.AND P0, PT, R17, 0x1, PT ;  /* 0x000000011100780c */ /* 0x002fce0003f05270 */
[----:B------:R-:W4:Y:S01]  /*fd60*/  LDC R21, c[0x0][0xc50] ;  /* 0x00031400ff157b82 */ /* 0x000f220000000800 */
[----:B0-----:R-:W-:Y:S01]  /*fd70*/  VIADD R4, R2, 0xffffff80 ;  /* 0xffffff8002047836 */ /* 0x001fe20000000000 */
[----:B---3--:R-:W-:-:S06]  /*fd80*/  USHF.R.S32.HI UR10, URZ, 0x1f, UR12 ;  /* 0x0000001f3f0a7899 */ /* 0x008fcc000801140c */
[----:B------:R-:W0:Y:S01]  /*fd90*/  LDC.64 R14, c[0x0][0xb40] ;  /* 0x0002d000ff0e7b82 */ /* 0x000e220000000a00 */
[----:B------:R-:W-:-:S04]  /*fda0*/  SHF.R.S32.HI R5, RZ, 0x1f, R4 ;  /* 0x0000001fff057819 */ /* 0x000fc80000011404 */
[----:B------:R-:W-:-:S03]  /*fdb0*/  LEA.HI R2, R5, R4, RZ, 0x7 ;  /* 0x0000000405027211 */ /* 0x000fc600078f38ff */
[----:B------:R-:W1:Y:S01]  /*fdc0*/  @P0 LDC R13, c[0x0][0xbf0] ;  /* 0x0002fc00ff0d0b82 */ /* 0x000e620000000800 */
[----:B------:R-:W-:Y:S02]  /*fdd0*/  LEA.HI R5, R5, R4, RZ, 0x2 ;  /* 0x0000000405057211 */ /* 0x000fe400078f10ff */
[----:B------:R-:W-:Y:S02]  /*fde0*/  LOP3.LUT R7, R2, 0xffffff80, RZ, 0xc0, !PT ;  /* 0xffffff8002077812 */ /* 0x000fe400078ec0ff */
[----:B------:R-:W-:-:S03]  /*fdf0*/  LOP3.LUT R5, R5, 0xfffffffc, RZ, 0xc0, !PT ;  /* 0xfffffffc05057812 */ /* 0x000fc600078ec0ff */
[C---:B------:R-:W-:Y:S01]  /*fe00*/  IMAD.IADD R18, R4.reuse, 0x1, -R7 ;  /* 0x0000000104127824 */ /* 0x040fe200078e0a07 */
[----:B------:R-:W-:Y:S01]  /*fe10*/  SHF.R.S32.HI R7, RZ, 0x7, R2 ;  /* 0x00000007ff077819 */ /* 0x000fe20000011402 */
[----:B------:R-:W-:Y:S01]  /*fe20*/  IMAD.IADD R5, R4, 0x1, -R5 ;  /* 0x0000000104057824 */ /* 0x000fe200078e0a05 */
[----:B------:R-:W3:Y:S01]  /*fe30*/  @P0 LDC R27, c[0x0][0xbec] ;  /* 0x0002fb00ff1b0b82 */ /* 0x000ee20000000800 */
[----:B----4-:R-:W-:Y:S01]  /*fe40*/  IMAD R21, R21, R16, UR11 ;  /* 0x0000000b15157e24 */ /* 0x010fe2000f8e0210 */
[----:B------:R-:W-:Y:S02]  /*fe50*/  SHF.R.S32.HI R9, RZ, 0x1f, R18 ;  /* 0x0000001fff097819 */ /* 0x000fe40000011412 */
[----:B------:R-:W-:Y:S01]  /*fe60*/  LEA.HI R2, R2, R7, RZ, 0x1 ;  /* 0x0000000702027211 */ /* 0x000fe200078f08ff */
[----:B0-----:R-:W-:Y:S01]  /*fe70*/  IMAD R12, R14, UR10, RZ ;  /* 0x0000000a0e0c7c24 */ /* 0x001fe2000f8e02ff */
[----:B------:R-:W-:Y:S02]  /*fe80*/  LEA.HI R23, R9, R18, RZ, 0x2 ;  /* 0x0000001209177211 */ /* 0x000fe400078f10ff */
[----:B------:R-:W-:Y:S01]  /*fe90*/  LOP3.LUT R2, R2, 0x3fffffe, RZ, 0xc0, !PT ;  /* 0x03fffffe02027812 */ /* 0x000fe200078ec0ff */
[----:B------:R-:W0:Y:S01]  /*fea0*/  @P0 LDC R20, c[0x0][0xbf0] ;  /* 0x0002fc00ff140b82 */ /* 0x000e220000000800 */
[----:B------:R-:W-:-:S02]  /*feb0*/  SHF.R.S32.HI R6, RZ, 0x2, R23 ;  /* 0x00000002ff067819 */ /* 0x000fc40000011417 */
[----:B------:R-:W-:Y:S01]  /*fec0*/  SHF.R.S32.HI R11, RZ, 0x1f, R23 ;  /* 0x0000001fff0b7819 */ /* 0x000fe20000011417 */
[----:B------:R-:W-:Y:S01]  /*fed0*/  IMAD.IADD R2, R7, 0x1, -R2 ;  /* 0x0000000107027824 */ /* 0x000fe200078e0a02 */
[----:B------:R-:W-:Y:S02]  /*fee0*/  LEA.HI R9, R9, R18, RZ, 0x5 ;  /* 0x0000001209097211 */ /* 0x000fe400078f28ff */
[----:B------:R-:W-:Y:S02]  /*fef0*/  LEA.HI R11, R11, R6, RZ, 0x3 ;  /* 0x000000060b0b7211 */ /* 0x000fe400078f18ff */
[----:B------:R-:W-:Y:S02]  /*ff00*/  SHF.R.S32.HI R7, RZ, 0x5, R9 ;  /* 0x00000005ff077819 */ /* 0x000fe40000011409 */
[----:B------:R-:W-:Y:S01]  /*ff10*/  LOP3.LUT R11, R11, 0xfffffff8, RZ, 0xc0, !PT ;  /* 0xfffffff80b0b7812 */ /* 0x000fe200078ec0ff */
[----:B------:R-:W4:Y:S01]  /*ff20*/  @P0 LDC R9, c[0x0][0xbec] ;  /* 0x0002fb00ff090b82 */ /* 0x000f220000000800 */
[----:B------:R-:W-:-:S03]  /*ff30*/  LOP3.LUT R23, R23, 0x7ffffffc, RZ, 0xc0, !PT ;  /* 0x7ffffffc17177812 */ /* 0x000fc600078ec0ff */
[----:B------:R-:W-:Y:S01]  /*ff40*/  IMAD.IADD R4, R6, 0x1, -R11 ;  /* 0x0000000106047824 */ /* 0x000fe200078e0a0b */
[----:B------:R-:W-:-:S03]  /*ff50*/  LEA.HI R6, R5, R5, RZ, 0x1 ;  /* 0x0000000505067211 */ /* 0x000fc600078f08ff */
[----:B------:R-:W5:Y:S01]  /*ff60*/  LDC.64 R10, c[0x0][0xbd8] ;  /* 0x0002f600ff0a7b82 */ /* 0x000f620000000a00 */
[----:B------:R-:W-:Y:S01]  /*ff70*/  LOP3.LUT R6, R6, 0x1ffffffe, RZ, 0xc0, !PT ;  /* 0x1ffffffe06067812 */ /* 0x000fe200078ec0ff */
[----:B------:R-:W-:Y:S02]  /*ff80*/  IMAD R7, R7, 0x10, R4 ;  /* 0x0000001007077824 */ /* 0x000fe400078e0204 */
[----:B------:R-:W-:Y:S02]  /*ff90*/  IMAD.U32 R4, RZ, RZ, UR4 ;  /* 0x00000004ff047e24 */ /* 0x000fe4000f8e00ff */
[----:B------:R-:W-:Y:S01]  /*ffa0*/  IMAD.IADD R25, R5, 0x1, -R6 ;  /* 0x0000000105197824 */ /* 0x000fe200078e0a06 */
[----:B------:R-:W-:Y:S01]  /*ffb0*/  MOV R5, UR5 ;  /* 0x0000000500057c02 */ /* 0x000fe20008000f00 */
[----:B------:R-:W-:Y:S01]  /*ffc0*/  IMAD R2, R2, 0x40, R7 ;  /* 0x0000004002027824 */ /* 0x000fe200078e0207 */
[----:B------:R-:W-:Y:S01]  /*ffd0*/  UIMAD.WIDE.U32 UR4, UR37, UR8, URZ ;  /* 0x00000008250472a5 */ /* 0x000fe2000f8e003f */
[----:B------:R-:W-:Y:S01]  /*ffe0*/  IMAD.U32 R5, RZ, RZ, UR6 ;  /* 0x00000006ff057e24 */ /* 0x000fe2000f8e00ff */
[----:B------:R-:W-:Y:S01]  /*fff0*/  UIMAD UR6, UR37, UR9, UR7 ;  /* 0x00000009250672a4 */ /* 0x000fe2000f8e0207 */
[----:B------:R-:W-:-:S02]  /*10000*/  IMAD R6, R25, 0x8, R2 ;  /* 0x0000000819067824 */ /* 0x000fc400078e0202 */
[----:B------:R-:W-:Y:S01]  /*10010*/  ULDC.64 UR8, c[0x0][0xb28] ;  /* 0x0002ca0000087ab9 */ /* 0x000fe20000000a00 */
[----:B------:R-:W-:Y:S02]  /*10020*/  UIADD3 UR6, UR5, UR6, URZ ;  /* 0x0000000605067290 */ /* 0x000fe4000fffe03f */
[----:B------:R-:W-:Y:S02]  /*10030*/  IMAD.U32 R7, RZ, RZ, UR5 ;  /* 0x00000005ff077e24 */ /* 0x000fe4000f8e00ff */
[----:B--2---:R-:W-:Y:S02]  /*10040*/  IMAD R2, R19, 0x80, R2 ;  /* 0x0000008013027824 */ /* 0x004fe400078e0202 */
[----:B------:R-:W-:Y:S01]  /*10050*/  IMAD.U32 R7, RZ, RZ, UR6 ;  /* 0x00000006ff077e24 */ /* 0x000fe2000f8e00ff */
[----:B------:R-:W-:Y:S02]  /*10060*/  ULDC.64 UR6, c[0x0][0xb48] ;  /* 0x0002d20000067ab9 */ /* 0x000fe40000000a00 */
[----:B------:R-:W-:Y:S01]  /*10070*/  IADD3 R16, R2, 0x8, RZ ;  /* 0x0000000802107810 */ /* 0x000fe20007ffe0ff */
[----:B-----5:R-:W-:-:S02]  /*10080*/  IMAD R8, R10, UR10, RZ ;  /* 0x0000000a0a087c24 */ /* 0x020fc4000f8e02ff */
[----:B------:R-:W-:-:S04]  /*10090*/  IMAD.WIDE.U32 R4, R10, UR12, R4 ;  /* 0x0000000c0a047c25 */ /* 0x000fc8000f8e0004 */
[----:B------:R-:W-:Y:S02]  /*100a0*/  IMAD R11, R11, UR12, R8 ;  /* 0x0000000c0b0b7c24 */ /* 0x000fe4000f8e0208 */
[----:B------:R-:W-:Y:S02]  /*100b0*/  IMAD R8, R19, 0x80, R6 ;  /* 0x0000008013087824 */ /* 0x000fe400078e0206 */
[----:B------:R-:W-:Y:S01]  /*100c0*/  IMAD.U32 R6, RZ, RZ, UR4 ;  /* 0x00000004ff067e24 */ /* 0x000fe2000f8e00ff */
[----:B------:R-:W-:Y:S01]  /*100d0*/  IADD3 R5, R5, R11, RZ ;  /* 0x0000000b05057210 */ /* 0x000fe20007ffe0ff */
[----:B----4-:R-:W-:Y:S01]  /*100e0*/  @P0 IMAD.HI.U32 R10, R8, R9, RZ ;  /* 0x00000009080a0227 */ /* 0x010fe200078e00ff */
[----:B------:R-:W-:-:S03]  /*100f0*/  ULDC.64 UR4, c[0x0][0xbe0] ;  /* 0x0002f80000047ab9 */ /* 0x000fc60000000a00 */
[----:B------:R-:W-:Y:S01]  /*10100*/  IMAD.MOV.U32 R9, RZ, RZ, R8 ;  /* 0x000000ffff097224 */ /* 0x000fe200078e0008 */
[----:B-1----:R-:W-:Y:S01]  /*10110*/  @P0 SHF.R.U32.HI R9, RZ, R13, R10 ;  /* 0x0000000dff090219 */ /* 0x002fe2000001160a */
[----:B------:R-:W-:Y:S01]  /*10120*/  IMAD R13, R15, UR12, R12 ;  /* 0x0000000c0f0d7c24 */ /* 0x000fe2000f8e020c */
[----:B------:R-:W-:Y:S01]  /*10130*/  SHF.R.S32.HI R12, RZ, 0x1f, R21 ;  /* 0x0000001fff0c7819 */ /* 0x000fe20000011415 */
[----:B------:R-:W-:-:S04]  /*10140*/  IMAD.WIDE.U32 R6, R14, UR12, R6 ;  /* 0x0000000c0e067c25 */ /* 0x000fc8000f8e0006 */
[----:B---3--:R-:W-:-:S04]  /*10150*/  @P0 IMAD.HI.U32 R27, R8, R27, RZ ;  /* 0x0000001b081b0227 */ /* 0x008fc800078e00ff */
[----:B------:R-:W-:Y:S02]  /*10160*/  IMAD.IADD R7, R7, 0x1, R13 ;  /* 0x0000000107077824 */ /* 0x000fe400078e020d */
[----:B------:R-:W-:Y:S02]  /*10170*/  IMAD R13, R12, UR6, RZ ;  /* 0x000000060c0d7c24 */ /* 0x000fe4000f8e02ff */
[----:B------:R-:W-:-:S04]  /*10180*/  IMAD.WIDE.U32 R4, R21, UR4, R4 ;  /* 0x0000000415047c25 */ /* 0x000fc8000f8e0004 */
[----:B------:R-:W-:Y:S01]  /*10190*/  IMAD.MOV.U32 R11, RZ, RZ, R8 ;  /* 0x000000ffff0b7224 */ /* 0x000fe200078e0008 */
[----:B0-----:R-:W-:Y:S01]  /*101a0*/  @P0 SHF.R.U32.HI R11, RZ, R20, R27 ;  /* 0x00000014ff0b0219 */ /* 0x001fe2000001161b */
        /* <DEDUP_REMOVED lines=16> */
[----:B------:R-:W-:Y:S02]  /*102b0*/  IMAD.IADD R7, R7, 0x1, R15 ;  /* 0x0000000107077824 */ /* 0x000fe400078e020f */
        /* <DEDUP_REMOVED lines=17> */
[----:B------:R-:W-:Y:S01]  /*103d0*/  LEA R20, P1, R6, UR8, 0x2 ;  /* 0x0000000806147c11 */ /* 0x000fe2000f8210ff */
[----:B------:R-:W-:Y:S01]  /*103e0*/  IMAD.IADD R5, R7, 0x1, R15 ;  /* 0x0000000107057824 */ /* 0x000fe200078e020f */
[----:B0-----:R-:W-:Y:S01]  /*103f0*/  ULEA UR4, UR5, UR4, 0x18 ;  /* 0x0000000405047291 */ /* 0x001fe2000f8ec03f */
[----:B------:R-:W-:Y:S01]  /*10400*/  IMAD R17, R17, UR6, RZ ;  /* 0x0000000611117c24 */ /* 0x000fe2000f8e02ff */
[----:B------:R-:W-:Y:S01]  /*10410*/  LEA.HI.X R9, R4, UR7, R9, 0x2, P0 ;  /* 0x0000000704097c11 */ /* 0x000fe200080f1409 */
[----:B------:R-:W-:Y:S01]  /*10420*/  IMAD.IADD R19, R18, 0x1, -R23 ;  /* 0x0000000112137824 */ /* 0x000fe200078e0a17 */
[----:B------:R-:W-:Y:S01]  /*10430*/  LEA.HI.X R22, R6, UR9, R5, 0x2, P1 ;  /* 0x0000000906167c11 */ /* 0x000fe200088f1405 */
        /* <DEDUP_REMOVED lines=8> */
[----:B------:R-:W-:Y:S01]  /*104c0*/  SHFL.IDX PT, R6, R8, 0x1, 0x1c1f ;  /* 0x003c1f0008067f89 */ /* 0x000fe200000e0000 */
[----:B------:R-:W-:-:S03]  /*104d0*/  IMAD.SHL.U32 R19, R19, 0x2, RZ ;  /* 0x0000000213137824 */ /* 0x000fc600078e00ff */
[----:B------:R-:W1:Y:S03]  /*104e0*/  SHFL.IDX PT, R7, R9, 0x1, 0x1c1f ;  /* 0x003c1f0009077f89 */ /* 0x000e6600000e0000 */
[----:B------:R-:W-:Y:S01]  /*104f0*/  SYNCS.ARRIVE.TRANS64.RED.A1T0 RZ, [UR4], RZ ;  /* 0x000000ffffff79a7 */ /* 0x000fe20008100404 */
[----:B------:R2:W3:Y:S04]  /*10500*/  SHFL.IDX PT, R14, R20, RZ, 0x1c1f ;  /* 0x001c1fff140e7589 */ /* 0x0004e800000e0000 */
[----:B------:R2:W4:Y:S04]  /*10510*/  SHFL.IDX PT, R15, R22, RZ, 0x1c1f ;  /* 0x001c1fff160f7589 */ /* 0x00052800000e0000 */
        /* <DEDUP_REMOVED lines=14> */
[C---:B------:R-:W-:Y:S01]  /*10600*/  IADD3 R11, R19.reuse, 0x40, RZ ;  /* 0x00000040130b7810 */ /* 0x040fe20007ffe0ff */
[----:B------:R-:W-:Y:S01]  /*10610*/  VIADD R12, R19, 0x50 ;  /* 0x00000050130c7836 */ /* 0x000fe20000000000 */
[----:B------:R-:W-:Y:S01]  /*10620*/  ISETP.GE.AND P4, PT, R9, UR4, PT ;  /* 0x0000000409007c0c */ /* 0x000fe2000bf86270 */
[C---:B------:R-:W-:Y:S01]  /*10630*/  VIADD R18, R19.reuse, 0x60 ;  /* 0x0000006013127836 */ /* 0x040fe20000000000 */
[----:B------:R-:W-:Y:S01]  /*10640*/  ISETP.GE.AND P5, PT, R10, UR4, PT ;  /* 0x000000040a007c0c */ /* 0x000fe2000bfa6270 */
[----:B---34-:R-:W-:Y:S01]  /*10650*/  @!P2 IMAD.WIDE R2, R19, 0x4, R14 ;  /* 0x000000041302a825 */ /* 0x018fe200078e020e */
[----:B------:R-:W-:-:S02]  /*10660*/  ISETP.GE.AND P6, PT, R11, UR4, PT ;  /* 0x000000040b007c0c */ /* 0x000fc4000bfc6270 */
[----:B------:R-:W-:Y:S02]  /*10670*/  @!P3 LEA.HI R0, R0, R0, RZ, 0x1 ;  /* 0x000000000000b211 */ /* 0x000fe400078f08ff */
        /* <DEDUP_REMOVED lines=8> */
[----:B------:R-:W-:Y:S02]  /*10700*/  @!P5 LOP3.LUT R13, R10, 0xfffffffe, RZ, 0xc0, !PT ;  /* 0xfffffffe0a0dd812 */ /* 0x000fe400078ec0ff */
[----:B------:R1:W-:Y:S01]  /*10710*/  @!P3 ST.E.64 desc[UR48][R4.64], R92 ;  /* 0x0000005c0400b985 */ /* 0x0003e2000c101b30 */
[----:B------:R-:W-:Y:S02]  /*10720*/  ISETP.GE.AND P3, PT, R8, UR4, PT ;  /* 0x0000000408007c0c */ /* 0x000fe4000bf66270 */
[----:B0-----:R-:W-:Y:S02]  /*10730*/  @!P0 LOP3.LUT R3, R6, 0xfffffffe, RZ, 0xc0, !PT ;  /* 0xfffffffe06038812 */ /* 0x001fe400078ec0ff */
[----:B------:R-:W-:-:S03]  /*10740*/  @!P4 LEA.HI R6, R9, R9, RZ, 0x1 ;  /* 0x000000090906c211 */ /* 0x000fc600078f08ff */
[----:B------:R-:W-:Y:S01]  /*10750*/  @!P0 IMAD.WIDE R2, R3, 0x4, R14 ;  /* 0x0000000403028825 */ /* 0x000fe200078e020e */
[----:B------:R-:W-:-:S04]  /*10760*/  @!P2 LEA.HI R0, R0, R0, RZ, 0x1 ;  /* 0x000000000000a211 */ /* 0x000fc800078f08ff */
[----:B------:R0:W-:Y:S01]  /*10770*/  @!P0 ST.E.64 desc[UR48][R2.64], R96 ;  /* 0x0000006002008985 */ /* 0x0001e2000c101b30 */
[----:B------:R-:W-:Y:S02]  /*10780*/  @!P3 LEA.HI R8, R8, R8, RZ, 0x1 ;  /* 0x000000080808b211 */ /* 0x000fe400078f08ff */
[----:B-1----:R-:W-:Y:S02]  /*10790*/  @!P1 LOP3.LUT R5, R7, 0xfffffffe, RZ, 0xc0, !PT ;  /* 0xfffffffe07059812 */ /* 0x002fe400078ec0ff */
[----:B------:R-:W-:Y:S02]  /*107a0*/  @!P2 LOP3.LUT R7, R0, 0xfffffffe, RZ, 0xc0, !PT ;  /* 0xfffffffe0007a812 */ /* 0x000fe400078ec0ff */
[----:B------:R-:W-:Y:S01]  /*107b0*/  @!P3 LOP3.LUT R9, R8, 0xfffffffe, RZ, 0xc0, !PT ;  /* 0xfffffffe0809b812 */ /* 0x000fe200078ec0ff */
[--C-:B------:R-:W-:Y:S01]  /*107c0*/  @!P1 IMAD.WIDE R4, R5, 0x4, R14.reuse ;  /* 0x0000000405049825 */ /* 0x100fe200078e020e */
[----:B------:R-:W-:Y:S02]  /*107d0*/  @!P6 LEA.HI R0, R11, R11, RZ, 0x1 ;  /* 0x0000000b0b00e211 */ /* 0x000fe400078f08ff */
[----:B------:R-:W-:Y:S01]  /*107e0*/  @!P4 LOP3.LUT R11, R6, 0xfffffffe, RZ, 0xc0, !PT ;  /* 0xfffffffe060bc812 */ /* 0x000fe200078ec0ff */
[--C-:B------:R-:W-:Y:S01]  /*107f0*/  @!P2 IMAD.WIDE R6, R7, 0x4, R14.reuse ;  /* 0x000000040706a825 */ /* 0x100fe200078e020e */
[----:B------:R-:W-:Y:S01]  /*10800*/  @!P6 LOP3.LUT R21, R0, 0xfffffffe, RZ, 0xc0, !PT ;  /* 0xfffffffe0015e812 */ /* 0x000fe200078ec0ff */
[----:B------:R1:W-:Y:S01]  /*10810*/  @!P1 ST.E.64 desc[UR48][R4.64], R100 ;  /* 0x0000006404009985 */ /* 0x0003e2000c101b30 */
[----:B------:R-:W-:Y:S01]  /*10820*/  ISETP.GE.AND P1, PT, R12, UR4, PT ;  /* 0x000000040c007c0c */ /* 0x000fe2000bf26270 */
[----:B0-----:R-:W-:-:S02]  /*10830*/  @!P3 IMAD.WIDE R2, R9, 0x4, R14 ;  /* 0x000000040902b825 */ /* 0x001fc400078e020e */
[----:B------:R0:W-:Y:S02]  /*10840*/  @!P2 ST.E.64 desc[UR48][R6.64], R104 ;  /* 0x000000680600a985 */ /* 0x0001e4000c101b30 */
[----:B------:R-:W-:Y:S02]  /*10850*/  VIADD R0, R19, 0x48 ;  /* 0x0000004813007836 */ /* 0x000fe40000000000 */
[--C-:B------:R-:W-:Y:S01]  /*10860*/  @!P5 IMAD.WIDE R8, R13, 0x4, R14.reuse ;  /* 0x000000040d08d825 */ /* 0x100fe200078e020e */
[----:B------:R2:W-:Y:S01]  /*10870*/  @!P3 ST.E.64 desc[UR48][R2.64], R108 ;  /* 0x0000006c0200b985 */ /* 0x0005e2000c101b30 */
[----:B------:R-:W-:Y:S02]  /*10880*/  ISETP.GE.AND P3, PT, R18, UR4, PT ;  /* 0x0000000412007c0c */ /* 0x000fe4000bf66270 */
[----:B------:R-:W-:Y:S01]  /*10890*/  VIADD R13, R19, 0x58 ;  /* 0x00000058130d7836 */ /* 0x000fe20000000000 */
[----:B------:R-:W-:Y:S01]  /*108a0*/  ISETP.GE.AND P0, PT, R0, UR4, PT ;  /* 0x0000000400007c0c */ /* 0x000fe2000bf06270 */
[----:B-1----:R-:W-:Y:S01]  /*108b0*/  @!P4 IMAD.WIDE R4, R11, 0x4, R14 ;  /* 0x000000040b04c825 */ /* 0x002fe200078e020e */
[----:B------:R-:W-:-:S02]  /*108c0*/  @!P1 LEA.HI R12, R12, R12, RZ, 0x1 ;  /* 0x0000000c0c0c9211 */ /* 0x000fc400078f08ff */
[----:B------:R-:W-:Y:S01]  /*108d0*/  ISETP.GE.AND P2, PT, R13, UR4, PT ;  /* 0x000000040d007c0c */ /* 0x000fe2000bf46270 */
[----:B------:R-:W-:Y:S01]  /*108e0*/  @!P6 IMAD.WIDE R10, R21, 0x4, R14 ;  /* 0x00000004150ae825 */ /* 0x000fe200078e020e */
[----:B------:R1:W-:Y:S03]  /*108f0*/  @!P4 ST.E.64 desc[UR48][R4.64], R112 ;  /* 0x000000700400c985 */ /* 0x0003e6000c101b30 */
[C---:B0-----:R-:W-:Y:S01]  /*10900*/  VIADD R6, R19.reuse, 0x68 ;  /* 0x0000006813067836 */ /* 0x041fe20000000000 */
[----:B------:R0:W-:Y:S01]  /*10910*/  @!P5 ST.E.64 desc[UR48][R8.64], R116 ;  /* 0x000000740800d985 */ /* 0x0001e2000c101b30 */
[C---:B--2---:R-:W-:Y:S01]  /*10920*/  VIADD R3, R19.reuse, 0x78 ;  /* 0x0000007813037836 */ /* 0x044fe20000000000 */
[----:B------:R-:W-:Y:S01]  /*10930*/  @!P3 LEA.HI R18, R18, R18, RZ, 0x1 ;  /* 0x000000121212b211 */ /* 0x000fe200078f08ff */
[----:B------:R-:W-:Y:S01]  /*10940*/  VIADD R7, R19, 0x70 ;  /* 0x0000007013077836 */ /* 0x000fe20000000000 */
[----:B------:R2:W-:Y:S01]  /*10950*/  @!P6 ST.E.64 desc[UR48][R10.64], R120 ;  /* 0x000000780a00e985 */ /* 0x0005e2000c101b30 */
[----:B------:R-:W-:-:S02]  /*10960*/  ISETP.GE.AND P4, PT, R6, UR4, PT ;  /* 0x0000000406007c0c */ /* 0x000fc4000bf86270 */
[----:B------:R-:W-:Y:S02]  /*10970*/  ISETP.GE.AND P6, PT, R3, UR4, PT ;  /* 0x0000000403007c0c */ /* 0x000fe4000bfc6270 */
[----:B------:R-:W-:Y:S02]  /*10980*/  ISETP.GE.AND P5, PT, R7, UR4, PT ;  /* 0x0000000407007c0c */ /* 0x000fe4000bfa6270 */
[----:B------:R-:W-:Y:S02]  /*10990*/  @!P0 LEA.HI R0, R0, R0, RZ, 0x1 ;  /* 0x0000000000008211 */ /* 0x000fe400078f08ff */
[----:B------:R-:W-:Y:S02]  /*109a0*/  @!P2 LEA.HI R13, R13, R13, RZ, 0x1 ;  /* 0x0000000d0d0da211 */ /* 0x000fe400078f08ff */
[----:B-1----:R-:W-:Y:S02]  /*109b0*/  @!P1 LOP3.LUT R5, R12, 0xfffffffe, RZ, 0xc0, !PT ;  /* 0xfffffffe0c059812 */ /* 0x002fe400078ec0ff */
[----:B0-----:R-:W-:-:S02]  /*109c0*/  @!P3 LOP3.LUT R9, R18, 0xfffffffe, RZ, 0xc0, !PT ;  /* 0xfffffffe1209b812 */ /* 0x001fc400078ec0ff */
[----:B------:R-:W-:Y:S02]  /*109d0*/  @!P4 LEA.HI R6, R6, R6, RZ, 0x1 ;  /* 0x000000060606c211 */ /* 0x000fe400078f08ff */
[----:B------:R-:W-:Y:S01]  /*109e0*/  @!P6 LEA.HI R4, R3, R3, RZ, 0x1 ;  /* 0x000000030304e211 */ /* 0x000fe200078f08ff */
[----:B------:R-:W-:Y:S01]  /*109f0*/  @!P3 IMAD.WIDE R8, R9, 0x4, R14 ;  /* 0x000000040908b825 */ /* 0x000fe200078e020e */
[----:B------:R-:W-:Y:S02]  /*10a00*/  @!P5 LEA.HI R2, R7, R7, RZ, 0x1 ;  /* 0x000000070702d211 */ /* 0x000fe400078f08ff */
[----:B------:R-:W-:Y:S02]  /*10a10*/  @!P0 LOP3.LUT R3, R0, 0xfffffffe, RZ, 0xc0, !PT ;  /* 0xfffffffe00038812 */ /* 0x000fe400078ec0ff */
[----:B------:R-:W-:Y:S02]  /*10a20*/  @!P2 LOP3.LUT R7, R13, 0xfffffffe, RZ, 0xc0, !PT ;  /* 0xfffffffe0d07a812 */ /* 0x000fe400078ec0ff */
[----:B--2---:R-:W-:-:S02]  /*10a30*/  @!P4 LOP3.LUT R11, R6, 0xfffffffe, RZ, 0xc0, !PT ;  /* 0xfffffffe060bc812 */ /* 0x004fc400078ec0ff */
[----:B------:R-:W-:Y:S01]  /*10a40*/  @!P5 LOP3.LUT R13, R2, 0xfffffffe, RZ, 0xc0, !PT ;  /* 0xfffffffe020dd812 */ /* 0x000fe200078ec0ff */
[----:B------:R-:W-:Y:S01]  /*10a50*/  @!P0 IMAD.WIDE R2, R3, 0x4, R14 ;  /* 0x0000000403028825 */ /* 0x000fe200078e020e */
[----:B------:R-:W-:-:S03]  /*10a60*/  @!P6 LOP3.LUT R21, R4, 0xfffffffe, RZ, 0xc0, !PT ;  /* 0xfffffffe0415e812 */ /* 0x000fc600078ec0ff */
        /* <DEDUP_REMOVED lines=12> */
.L_x_7636:
[----:B------:R-:W-:Y:S05]  /*10b30*/  BSYNC B0 ;  /* 0x0000000000007941 */ /* 0x000fea0003800000 */
.L_x_7635:
[----:B------:R-:W-:Y:S01]  /*10b40*/  ISETP.GE.AND P0, PT, R16, R17, PT ;  /* 0x000000111000720c */ /* 0x000fe20003f06270 */
[----:B0-----:R0:W1:Y:S04]  /*10b50*/  SHFL.IDX PT, R13, R22, 0x1, 0x1c1f ;  /* 0x003c1f00160d7f89 */ /* 0x00106800000e0000 */
[----:B------:R0:W0:Y:S08]  /*10b60*/  SHFL.IDX PT, R12, R20, 0x1, 0x1c1f ;  /* 0x003c1f00140c7f89 */ /* 0x00003000000e0000 */
[----:B------:R-:W-:Y:S05]  /*10b70*/  @P0 BRA `(.L_x_7547) ;  /* 0x00000048004c0947 */ /* 0x000fea0003800000 */
[----:B------:R-:W-:Y:S01]  /*10b80*/  ULDC UR4, c[0x0][0xac8] ;  /* 0x0002b20000047ab9 */ /* 0x000fe20000000800 */
[C---:B--2---:R-:W-:Y:S01]  /*10b90*/  VIADD R0, R19.reuse, 0x8 ;  /* 0x0000000813007836 */ /* 0x044fe20000000000 */
[C---:B------:R-:W-:Y:S01]  /*10ba0*/  ISETP.GE.AND P0, PT, R19.reuse, UR4, PT ;  /* 0x0000000413007c0c */ /* 0x040fe2000bf06270 */
        /* <DEDUP_REMOVED lines=11> */
[----:B------:R-:W-:Y:S01]  /*10c60*/  ISETP.GE.AND P2, PT, R10, UR4, PT ;  /* 0x000000040a007c0c */ /* 0x000fe2000bf46270 */
[----:B01----:R-:W-:Y:S01]  /*10c70*/  @!P0 IMAD.WIDE R2, R19, 0x4, R12 ;  /* 0x0000000413028825 */ /* 0x003fe200078e020c */
[----:B------:R-:W-:-:S03]  /*10c80*/  ISETP.GE.AND P1, PT, R11, UR4, PT ;  /* 0x000000040b007c0c */ /* 0x000fc6000bf26270 */
[----:B------:R-:W-:Y:S01]  /*10c90*/  @!P5 LEA.HI R0, R0, R0, RZ, 0x1 ;  /* 0x000000000000d211 */ /* 0x000fe200078f08ff */
[----:B------:R0:W-:Y:S01]  /*10ca0*/  @!P0 ST.E.64 desc[UR48][R2.64], R90 ;  /* 0x0000005a02008985 */ /* 0x0001e2000c101b30 */
[----:B------:R-:W-:Y:S01]  /*10cb0*/  ISETP.GE.AND P0, PT, R6, UR4, PT ;  /* 0x0000000406007c0c */ /* 0x000fe2000bf06270 */
[C---:B------:R-:W-:Y:S01]  /*10cc0*/  VIADD R18, R19.reuse, 0x48 ;  /* 0x0000004813127836 */ /* 0x040fe20000000000 */
[----:B------:R-:W-:Y:S01]  /*10cd0*/  @!P6 LEA.HI R4, R4, R4, RZ, 0x1 ;  /* 0x000000040404e211 */ /* 0x000fe200078f08ff */
[----:B------:R-:W-:Y:S01]  /*10ce0*/  VIADD R20, R19, 0x70 ;  /* 0x0000007013147836 */ /* 0x000fe20000000000 */
[----:B------:R-:W-:Y:S02]  /*10cf0*/  @!P5 LOP3.LUT R5, R0, 0xfffffffe, RZ, 0xc0, !PT ;  /* 0xfffffffe0005d812 */ /* 0x000fe400078ec0ff */
[----:B------:R-:W-:Y:S02]  /*10d00*/  @!P6 LOP3.LUT R7, R4, 0xfffffffe, RZ, 0xc0, !PT ;  /* 0xfffffffe0407e812 */ /* 0x000fe400078ec0ff */
[----:B------:R-:W-:-:S02]  /*10d10*/  @!P4 LEA.HI R8, R8, R8, RZ, 0x1 ;  /* 0x000000080808c211 */ /* 0x000fc400078f08ff */
[----:B------:R-:W-:Y:S02]  /*10d20*/  @!P3 LEA.HI R0, R9, R9, RZ, 0x1 ;  /* 0x000000090900b211 */ /* 0x000fe400078f08ff */
[----:B------:R-:W-:Y:S01]  /*10d30*/  @!P2 LEA.HI R10, R10, R10, RZ, 0x1 ;  /* 0x0000000a0a0aa211 */ /* 0x000fe200078f08ff */
[--C-:B0-----:R-:W-:Y:S01]  /*10d40*/  @!P5 IMAD.WIDE R2, R5, 0x4, R12.reuse ;  /* 0x000000040502d825 */ /* 0x101fe200078e020c */
[----:B------:R-:W-:Y:S02]  /*10d50*/  @!P0 LEA.HI R6, R6, R6, RZ, 0x1 ;  /* 0x0000000606068211 */ /* 0x000fe400078f08ff */
[----:B---3--:R-:W-:Y:S01]  /*10d60*/  @!P1 LEA.HI R14, R11, R11, RZ, 0x1 ;  /* 0x0000000b0b0e9211 */ /* 0x008fe200078f08ff */
[----:B------:R-:W-:Y:S01]  /*10d70*/  @!P6 IMAD.WIDE R4, R7, 0x4, R12 ;  /* 0x000000040704e825 */ /* 0x000fe200078e020c */
[----:B------:R-:W-:Y:S01]  /*10d80*/  @!P0 LOP3.LUT R7, R6, 0xfffffffe, RZ, 0xc0, !PT ;  /* 0xfffffffe06078812 */ /* 0x000fe200078ec0ff */
[----:B------:R0:W-:Y:S01]  /*10d90*/  @!P5 ST.E.64 desc[UR48][R2.64], R94 ;  /* 0x0000005e0200d985 */ /* 0x0001e2000c101b30 */
[----:B------:R-:W-:-:S02]  /*10da0*/  @!P4 LOP3.LUT R9, R8, 0xfffffffe, RZ, 0xc0, !PT ;  /* 0xfffffffe0809c812 */ /* 0x000fc400078ec0ff */
[----:B------:R-:W-:Y:S01]  /*10db0*/  @!P3 LOP3.LUT R11, R0, 0xfffffffe, RZ, 0xc0, !PT ;  /* 0xfffffffe000bb812 */ /* 0x000fe200078ec0ff */
[----:B------:R1:W-:Y:S01]  /*10dc0*/  @!P6 ST.E.64 desc[UR48][R4.64], R98 ;  /* 0x000000620400e985 */ /* 0x0003e2000c101b30 */
[----:B----4-:R-:W-:Y:S01]  /*10dd0*/  @!P2 LOP3.LUT R15, R10, 0xfffffffe, RZ, 0xc0, !PT ;  /* 0xfffffffe0a0fa812 */ /* 0x010fe200078ec0ff */
[C---:B------:R-:W-:Y:S01]  /*10de0*/  VIADD R0, R19.reuse, 0x50 ;  /* 0x0000005013007836 */ /* 0x040fe20000000000 */
[----:B------:R-:W-:Y:S01]  /*10df0*/  @!P1 LOP3.LUT R17, R14, 0xfffffffe, RZ, 0xc0, !PT ;  /* 0xfffffffe0e119812 */ /* 0x000fe200078ec0ff */
[----:B------:R-:W-:Y:S01]  /*10e00*/  VIADD R14, R19, 0x58 ;  /* 0x00000058130e7836 */ /* 0x000fe20000000000 */
[----:B------:R-:W-:Y:S02]  /*10e10*/  ISETP.GE.AND P5, PT, R16, UR4, PT ;  /* 0x0000000410007c0c */ /* 0x000fe4000bfa6270 */
[----:B------:R-:W-:Y:S01]  /*10e20*/  ISETP.GE.AND P6, PT, R18, UR4, PT ;  /* 0x0000000412007c0c */ /* 0x000fe2000bfc6270 */
[----:B0-----:R-:W-:-:S04]  /*10e30*/  @!P0 IMAD.WIDE R2, R7, 0x4, R12 ;  /* 0x0000000407028825 */ /* 0x001fc800078e020c */
        /* <DEDUP_REMOVED lines=13> */
[----:B------:R4:W-:Y:S01]  /*10f10*/  @!P1 ST.E.64 desc[UR48][R10.64], R118 ;  /* 0x000000760a009985 */ /* 0x0009e2000c101b30 */
[----:B------:R-:W-:Y:S01]  /*10f20*/  ISETP.GE.AND P1, PT, R14, UR4, PT ;  /* 0x000000040e007c0c */ /* 0x000fe2000bf26270 */
[----:B------:R-:W-:Y:S01]  /*10f30*/  VIADD R19, R19, 0x78 ;  /* 0x0000007813137836 */ /* 0x000fe20000000000 */
[----:B------:R-:W-:Y:S02]  /*10f40*/  ISETP.GE.AND P3, PT, R17, UR4, PT ;  /* 0x0000000411007c0c */ /* 0x000fe4000bf66270 */
[----:B------:R-:W-:-:S02]  /*10f50*/  ISETP.GE.AND P2, PT, R15, UR4, PT ;  /* 0x000000040f007c0c */ /* 0x000fc4000bf46270 */
[----:B------:R-:W-:Y:S02]  /*10f60*/  @!P6 LEA.HI R18, R18, R18, RZ, 0x1 ;  /* 0x000000121212e211 */ /* 0x000fe400078f08ff */
        /* <DEDUP_REMOVED lines=14> */
[----:B------:R-:W-:Y:S02]  /*11050*/  @!P3 LOP3.LUT R17, R17, 0xfffffffe, RZ, 0xc0, !PT ;  /* 0xfffffffe1111b812 */ /* 0x000fe400078ec0ff */
[----:B----4-:R-:W-:Y:S01]  /*11060*/  @!P4 LOP3.LUT R11, R20, 0xfffffffe, RZ, 0xc0, !PT ;  /* 0xfffffffe140bc812 */ /* 0x010fe200078ec0ff */
        /* <DEDUP_REMOVED lines=13> */
[----:B0-----:R-:W-:-:S05]  /*11140*/  LOP3.LUT R3, R19, 0xfffffffe, RZ, 0xc0, !PT ;  /* 0xfffffffe13037812 */ /* 0x001fca00078ec0ff */
[----:B------:R-:W-:-:S05]  /*11150*/  IMAD.WIDE R2, R3, 0x4, R12 ;  /* 0x0000000403027825 */ /* 0x000fca00078e020c */
[----:B------:R0:W-:Y:S01]  /*11160*/  ST.E.64 desc[UR48][R2.64], R150 ;  /* 0x0000009602007985 */ /* 0x0001e2000c101b30 */
[----:B------:R-:W-:Y:S05]  /*11170*/  BRA `(.L_x_7547) ;  /* 0x0000004000cc7947 */ /* 0x000fea0003800000 */
.L_x_7634:
        /* <DEDUP_REMOVED lines=15> */
[----:B------:R-:W-:Y:S01]  /*11270*/  IMAD.MOV.U32 R5, RZ, RZ, R0 ;  /* 0x000000ffff057224 */ /* 0x000fe200078e0000 */
[----:B------:R-:W-:Y:S02]  /*11280*/  ULDC.64 UR8, c[0x0][0xbd0] ;  /* 0x0002f40000087ab9 */ /* 0x000fe40000000a00 */
[----:B------:R-:W-:Y:S02]  /*11290*/  UIMAD UR6, UR6, UR8, URZ ;  /* 0x00000008060672a4 */ /* 0x000fe4000f8e023f */
[----:B------:R-:W-:Y:S01]  /*112a0*/  UIMAD.WIDE.U32 UR4, UR37, UR8, URZ ;  /* 0x00000008250472a5 */ /* 0x000fe2000f8e003f */
[----:B------:R-:W1:Y:S01]  /*112b0*/  LDC.64 R10, c[0x0][0xbd8] ;  /* 0x0002f600ff0a7b82 */ /* 0x000e620000000a00 */
[----:B------:R-:W-:-:S04]  /*112c0*/  UIMAD UR6, UR37, UR9, UR6 ;  /* 0x00000009250672a4 */ /* 0x000fc8000f8e0206 */
[----:B------:R-:W-:Y:S02]  /*112d0*/  UIADD3 UR6, UR5, UR6, URZ ;  /* 0x0000000605067290 */ /* 0x000fe4000fffe03f */
[----:B------:R-:W-:Y:S01]  /*112e0*/  IMAD.U32 R3, RZ, RZ, UR5 ;  /* 0x00000005ff037e24 */ /* 0x000fe2000f8e00ff */
[----:B------:R-:W3:Y:S01]  /*112f0*/  @P0 LDC R7, c[0x0][0xbec] ;  /* 0x0002fb00ff070b82 */ /* 0x000ee20000000800 */
[----:B------:R-:W-:Y:S01]  /*11300*/  IMAD.U32 R2, RZ, RZ, UR4 ;  /* 0x00000004ff027e24 */ /* 0x000fe2000f8e00ff */
[----:B------:R-:W-:Y:S01]  /*11310*/  ULDC.64 UR4, c[0x0][0xbe0] ;  /* 0x0002f80000047ab9 */ /* 0x000fe20000000a00 */
[----:B------:R-:W-:-:S05]  /*11320*/  IMAD.U32 R3, RZ, RZ, UR6 ;  /* 0x00000006ff037e24 */ /* 0x000fca000f8e00ff */
[----:B------:R-:W4:Y:S01]  /*11330*/  @P0 LDC R9, c[0x0][0xbf0] ;  /* 0x0002fc00ff090b82 */ /* 0x000f220000000800 */
[----:B0-----:R-:W-:-:S07]  /*11340*/  USHF.R.S32.HI UR8, URZ, 0x1f, UR7 ;  /* 0x0000001f3f087899 */ /* 0x001fce0008011407 */
[----:B------:R-:W0:Y:S01]  /*11350*/  S2UR UR10, SR_CTAID.Y ;  /* 0x00000000000a79c3 */ /* 0x000e220000002600 */
[C---:B-1----:R-:W-:Y:S02]  /*11360*/  IMAD R12, R10.reuse, UR8, RZ ;  /* 0x000000080a0c7c24 */ /* 0x042fe4000f8e02ff */
[----:B------:R-:W-:-:S04]  /*11370*/  IMAD.WIDE.U32 R2, R10, UR7, R2 ;  /* 0x000000070a027c25 */ /* 0x000fc8000f8e0002 */
[----:B------:R-:W-:Y:S01]  /*11380*/  IMAD R11, R11, UR7, R12 ;  /* 0x000000070b0b7c24 */ /* 0x000fe2000f8e020c */
[----:B------:R-:W0:Y:S01]  /*11390*/  LDC R8, c[0x0][0xc50] ;  /* 0x00031400ff087b82 */ /* 0x000e220000000800 */
[----:B---3--:R-:W-:Y:S01]  /*113a0*/  @P0 IMAD.HI.U32 R4, R0, R7, RZ ;  /* 0x0000000700040227 */ /* 0x008fe200078e00ff */
[----:B------:R-:W-:-:S03]  /*113b0*/  IADD3 R7, RZ, -UR37, RZ ;  /* 0x80000025ff077c10 */ /* 0x000fc6000fffe0ff */
[----:B------:R-:W-:Y:S01]  /*113c0*/  IMAD.IADD R3, R11, 0x1, R3 ;  /* 0x000000010b037824 */ /* 0x000fe200078e0203 */
[----:B----4-:R-:W-:Y:S01]  /*113d0*/  @P0 SHF.R.U32.HI R5, RZ, R9, R4 ;  /* 0x00000009ff050219 */ /* 0x010fe20000011604 */
[----:B0-----:R-:W-:-:S04]  /*113e0*/  IMAD R9, R8, R7, UR10 ;  /* 0x0000000a08097e24 */ /* 0x001fc8000f8e0207 */
        /* <DEDUP_REMOVED lines=21> */
.L_x_7545:
        /* <DEDUP_REMOVED lines=18> */
.L_x_7637:
[----:B------:R-:W-:Y:S01]  /*11660*/  ULDC UR7, c[0x0][0xc50] ;  /* 0x0003140000077ab9 */ /* 0x000fe20000000800 */
[----:B------:R-:W-:Y:S01]  /*11670*/  UMOV UR40, UR6 ;  /* 0x0000000600287c82 */ /* 0x000fe20008000000 */
[----:B------:R-:W-:-:S11]  /*11680*/  UISETP.NE.AND UP0, UPT, UR7, 0x1, UPT ;  /* 0x000000010700788c */ /* 0x000fd6000bf05270 */
[----:B------:R-:W-:Y:S01]  /*11690*/  @UP0 ULDC UR4, c[0x0][0xc54] ;  /* 0x0003150000040ab9 */ /* 0x000fe20000000800 */
[----:B------:R-:W-:Y:S01]  /*116a0*/  @UP0 ULDC UR8, c[0x0][0xc58] ;  /* 0x0003160000080ab9 */ /* 0x000fe20000000800 */
[----:B------:R-:W-:-:S04]  /*116b0*/  UIMAD.WIDE.U32 UR4, UR6, UR4, URZ ;  /* 0x00000004060472a5 */ /* 0x000fc8000f8e003f */
[----:B------:R-:W-:-:S12]  /*116c0*/  @UP0 USHF.R.U32.HI UR40, URZ, UR8, UR5 ;  /* 0x000000083f280299 */ /* 0x000fd80008011605 */
.L_x_7638:
        /* <DEDUP_REMOVED lines=53> */
.L_x_7641:
[----:B------:R-:W-:-:S11]  /*11a20*/  UISETP.NE.AND UP0, UPT, UR5, 0x1, UPT ;  /* 0x000000010500788c */ /* 0x000fd6000bf05270 */
[----:B------:R-:W-:Y:S02]  /*11a30*/  @UP0 ULDC.64 UR12, c[0x0][0x9e8] ;  /* 0x00027a00000c0ab9 */ /* 0x000fe40000000a00 */
[----:B------:R-:W-:-:S04]  /*11a40*/  UIMAD.WIDE.U32 UR6, UR8, UR12, URZ ;  /* 0x0000000c080672a5 */ /* 0x000fc8000f8e003f */
[----:B------:R-:W-:-:S12]  /*11a50*/  @UP0 USHF.R.U32.HI UR8, URZ, UR13, UR7 ;  /* 0x0000000d3f080299 */ /* 0x000fd80008011607 */
.L_x_7642:
[----:B------:R-:W-:-:S04]  /*11a60*/  UIMAD UR8, UR8, UR5, UR5 ;  /* 0x00000005080872a4 */ /* 0x000fc8000f8e0205 */
[----:B------:R-:W-:-:S04]  /*11a70*/  UISETP.LT.AND UP0, UPT, UR4, UR8, UPT ;  /* 0x000000080400728c */ /* 0x000fc8000bf01270 */
[----:B------:R-:W-:-:S12]  /*11a80*/  USEL UR4, UR4, UR8, UP0 ;  /* 0x0000000804047287 */ /* 0x000fd80008000000 */
.L_x_7640:
        /* <DEDUP_REMOVED lines=26> */
.L_x_7644:
[----:B------:R-:W-:-:S11]  /*11c30*/  UISETP.NE.AND UP0, UPT, UR5, 0x1, UPT ;  /* 0x000000010500788c */ /* 0x000fd6000bf05270 */
[----:B------:R-:W-:Y:S02]  /*11c40*/  @UP0 ULDC.64 UR10, c[0x0][0x9e8] ;  /* 0x00027a00000a0ab9 */ /* 0x000fe40000000a00 */
[----:B------:R-:W-:-:S04]  /*11c50*/  UIMAD.WIDE.U32 UR6, UR4, UR10, URZ ;  /* 0x0000000a040672a5 */ /* 0x000fc8000f8e003f */
[----:B------:R-:W-:-:S12]  /*11c60*/  @UP0 USHF.R.U32.HI UR4, URZ, UR11, UR7 ;  /* 0x0000000b3f040299 */ /* 0x000fd80008011607 */
.L_x_7645:
[----:B------:R-:W-:-:S04]  /*11c70*/  UIMAD UR4, UR4, UR5, URZ ;  /* 0x00000005040472a4 */ /* 0x000fc8000f8e023f */
[----:B------:R-:W-:-:S04]  /*11c80*/  UISETP.LT.AND UP0, UPT, UR8, UR4, UPT ;  /* 0x000000040800728c */ /* 0x000fc8000bf01270 */
[----:B------:R-:W-:-:S12]  /*11c90*/  USEL UR8, UR8, UR4, !UP0 ;  /* 0x0000000408087287 */ /* 0x000fd8000c000000 */
.L_x_7643:
        /* <DEDUP_REMOVED lines=44> */
.L_x_7646:
[----:B------:R-:W-:Y:S02]  /*11f60*/  UIMAD UR52, UR45, UR37, UR44 ;  /* 0x000000252d3472a4 */ /* 0x000fe4000f8e022c */
[----:B------:R-:W-:Y:S02]  /*11f70*/  IMAD.U32 R3, RZ, RZ, UR37 ;  /* 0x00000025ff037e24 */ /* 0x000fe4000f8e00ff */
[----:B------:R-:W-:Y:S02]  /*11f80*/  IMAD.MOV.U32 R0, RZ, RZ, RZ ;  /* 0x000000ffff007224 */ /* 0x000fe400078e00ff */
[----:B------:R-:W-:Y:S02]  /*11f90*/  IMAD.MOV.U32 R8, RZ, RZ, 0x1 ;  /* 0x00000001ff087424 */ /* 0x000fe400078e00ff */
[----:B------:R-:W-:Y:S02]  /*11fa0*/  IMAD.U32 R32, RZ, RZ, UR52 ;  /* 0x00000034ff207e24 */ /* 0x000fe4000f8e00ff */
[----:B------:R-:W-:-:S03]  /*11fb0*/  IMAD.MOV.U32 R9, RZ, RZ, 0x1 ;  /* 0x00000001ff097424 */ /* 0x000fc600078e00ff */
        /* <DEDUP_REMOVED lines=22> */
[----:B------:R-:W-:Y:S02]  /*12120*/  IMAD.MOV.U32 R12, RZ, RZ, 0x1 ;  /* 0x00000001ff0c7424 */ /* 0x000fe400078e00ff */
[----:B------:R-:W-:-:S07]  /*12130*/  IMAD.MOV.U32 R13, RZ, RZ, RZ ;  /* 0x000000ffff0d7224 */ /* 0x000fce00078e00ff */
[----:B------:R-:W-:-:S07]  /*12140*/  LEPC R20, `(.L_x_7647) ;  /* 0x000000001014794e */ /* 0x000fce0000000000 */
[----:B0----5:R-:W-:Y:S05]  /*12150*/  CALL.ABS.NOINC R2 ;  /* 0x0000000002007343 */ /* 0x021fea0003c00000 */
.L_x_7647:
        /* <DEDUP_REMOVED lines=19> */
[----:B-1---5:R-:W-:Y:S05]  /*12290*/  CALL.ABS.NOINC R2 ;  /* 0x0000000002007343 */ /* 0x022fea0003c00000 */
.L_x_7649:
[----:B------:R0:W1:Y:S01]  /*122a0*/  LDC.64 R2, c[0x4][R16] ;  /* 0x0100000010027b82 */ /* 0x0000620000000a00 */
[----:B------:R-:W-:Y:S01]  /*122b0*/  ULDC.64 UR4, c[0x4][0x138] ;  /* 0x01004e0000047ab9 */ /* 0x000fe20000000a00 */
[----:B------:R-:W-:Y:S01]  /*122c0*/  ULDC.64 UR6, c[0x4][0x140] ;  /* 0x0100500000067ab9 */ /* 0x000fe20000000a00 */
[----:B------:R-:W-:Y:S01]  /*122d0*/  IMAD.U32 R4, RZ, RZ, UR4 ;  /* 0x00000004ff047e24 */ /* 0x000fe2000f8e00ff */
[----:B------:R-:W-:Y:S01]  /*122e0*/  MOV R8, 0x70 ;  /* 0x0000007000087802 */ /* 0x000fe20000000f00 */
[----:B------:R-:W-:Y:S01]  /*122f0*/  IMAD.U32 R5, RZ, RZ, UR5 ;  /* 0x00000005ff057e24 */ /* 0x000fe2000f8e00ff */
[----:B------:R-:W-:Y:S01]  /*12300*/  ULDC.64 UR4, c[0x4][0x60] ;  /* 0x0100180000047ab9 */ /* 0x000fe20000000a00 */
        /* <DEDUP_REMOVED lines=8> */
.L_x_7648:
[----:B------:R-:W0:Y:S01]  /*12390*/  LDC.64 R2, c[0x0][0x9f8] ;  /* 0x00027e00ff027b82 */ /* 0x000e220000000a00 */
[----:B------:R-:W-:-:S07]  /*123a0*/  IMAD.MOV.U32 R30, RZ, RZ, R34 ;  /* 0x000000ffff1e7224 */ /* 0x000fce00078e0022 */
[----:B------:R-:W1:Y:S01]  /*123b0*/  LDC R29, c[0x0][0x430] ;  /* 0x00010c00ff1d7b82 */ /* 0x000e620000000800 */
[C---:B------:R-:W-:Y:S01]  /*123c0*/  LOP3.LUT R0, R19.reuse, 0x7f, RZ, 0xc0, !PT ;  /* 0x0000007f13007812 */ /* 0x040fe200078ec0ff */
[----:B------:R-:W-:Y:S02]  /*123d0*/  IMAD.SHL.U32 R33, R19, 0x10, RZ ;  /* 0x0000001013217824 */ /* 0x000fe400078e00ff */
        /* <DEDUP_REMOVED lines=11> */
[----:B------:R-:W-:-:S04]  /*12490*/  IMAD R4, R22, 0x80, R28 ;  /* 0x0000008016047824 */ /* 0x000fc800078e021c */
[----:B------:R-:W-:-:S05]  /*124a0*/  IMAD.IADD R8, R33, 0x1, R4 ;  /* 0x0000000121087824 */ /* 0x000fca00078e0204 */
[C---:B------:R-:W-:Y:S01]  /*124b0*/  ISETP.GE.AND P0, PT, R8.reuse, UR50, PT ;  /* 0x0000003208007c0c */ /* 0x040fe2000bf06270 */
[----:B-----5:R-:W-:Y:S02]  /*124c0*/  IMAD.IADD R8, R8, 0x1, R31 ;  /* 0x0000000108087824 */ /* 0x020fe400078e021f */
[----:B0-----:R-:W0:Y:S01]  /*124d0*/  @P1 LDC R3, c[0x0][0x434] ;  /* 0x00010d00ff031b82 */ /* 0x001e220000000800 */
[----:B------:R-:W-:Y:S01]  /*124e0*/  @P1 LOP3.LUT R23, R23, 0x8, RZ, 0xfc, !PT ;  /* 0x0000000817171812 */ /* 0x000fe200078efcff */
[----:B------:R-:W-:-:S06]  /*124f0*/  IMAD.MOV.U32 R9, RZ, RZ, R8 ;  /* 0x000000ffff097224 */ /* 0x000fcc00078e0008 */
[----:B------:R-:W1:Y:S08]  /*12500*/  @P1 LDC R11, c[0x0][0x438] ;  /* 0x00010e00ff0b1b82 */ /* 0x000e700000000800 */
[----:B------:R-:W3:Y:S08]  /*12510*/  @!P0 LDC.64 R4, c[0x0][0x428] ;  /* 0x00010a00ff048b82 */ /* 0x000ef00000000a00 */
[----:B------:R-:W4:Y:S01]  /*12520*/  @!P0 LDC.64 R6, c[0x0][0x418] ;  /* 0x00010600ff068b82 */ /* 0x000f220000000a00 */
[----:B0-----:R-:W-:-:S05]  /*12530*/  @P1 IMAD.HI.U32 R2, R8, R3, RZ ;  /* 0x0000000308021227 */ /* 0x001fca00078e00ff */
[----:B-1----:R-:W-:-:S04]  /*12540*/  @P1 SHF.R.U32.HI R9, RZ, R11, R2 ;  /* 0x0000000bff091219 */ /* 0x002fc80000011602 */
[----:B------:R-:W-:Y:S02]  /*12550*/  @!P0 SHF.R.S32.HI R3, RZ, 0x1f, R9 ;  /* 0x0000001fff038819 */ /* 0x000fe40000011409 */
[----:B------:R-:W-:Y:S01]  /*12560*/  LOP3.LUT R23, R23, 0xfffffffe, RZ, 0xc0, !PT ;  /* 0xfffffffe17177812 */ /* 0x000fe200078ec0ff */
[----:B------:R-:W-:-:S03]  /*12570*/  UMOV UR5, 0xffffffff ;  /* 0xffffffff00057882 */ /* 0x000fc60000000000 */
[----:B------:R-:W-:Y:S02]  /*12580*/  LOP3.LUT R23, R23, 0xfffffffd, RZ, 0xc0, !PT ;  /* 0xfffffffd17177812 */ /* 0x000fe400078ec0ff */
[----:B--2---:R-:W-:-:S05]  /*12590*/  SHF.R.S32.HI R27, RZ, 0x1f, R30 ;  /* 0x0000001fff1b7819 */ /* 0x004fca000001141e */
[----:B---3--:R-:W-:-:S04]  /*125a0*/  @!P0 IMAD R2, R27, R4, RZ ;  /* 0x000000041b028224 */ /* 0x008fc800078e02ff */
[----:B------:R-:W-:Y:S01]  /*125b0*/  @!P0 IMAD R11, R30, R5, R2 ;  /* 0x000000051e0b8224 */ /* 0x000fe200078e0202 */
[----:B------:R-:W-:-:S05]  /*125c0*/  @!P0 MOV R2, R9 ;  /* 0x0000000900028202 */ /* 0x000fca0000000f00 */
[----:B------:R-:W-:-:S04]  /*125d0*/  @!P0 IMAD.WIDE.U32 R4, R30, R4, R2 ;  /* 0x000000041e048225 */ /* 0x000fc800078e0002 */
[----:B------:R-:W-:Y:S01]  /*125e0*/  @!P0 IMAD.IADD R3, R5, 0x1, R11 ;  /* 0x0000000105038824 */ /* 0x000fe200078e020b */
[----:B----4-:R-:W-:Y:S01]  /*125f0*/  @!P0 LEA R2, P1, R4, R6, 0x2 ;  /* 0x0000000604028211 */ /* 0x010fe200078210ff */
[----:B------:R-:W-:-:S03]  /*12600*/  IMAD.SHL.U32 R6, R19, 0x8, RZ ;  /* 0x0000000813067824 */ /* 0x000fc600078e00ff */
[----:B------:R-:W-:Y:S01]  /*12610*/  @!P0 LEA.HI.X R3, R4, R7, R3, 0x2, P1 ;  /* 0x0000000704038211 */ /* 0x000fe200008f1403 */
[----:B------:R-:W-:Y:S01]  /*12620*/  IMAD.MOV.U32 R7, RZ, RZ, RZ ;  /* 0x000000ffff077224 */ /* 0x000fe200078e00ff */
[----:B------:R-:W-:-:S04]  /*12630*/  LOP3.LUT R26, R6, 0x38, RZ, 0xc0, !PT ;  /* 0x00000038061a7812 */ /* 0x000fc800078ec0ff */
[C---:B------:R-:W-:Y:S01]  /*12640*/  LOP3.LUT R25, R26.reuse, 0x40, RZ, 0xfc, !PT ;  /* 0x000000401a197812 */ /* 0x040fe200078efcff */
[----:B------:R0:W5:Y:S01]  /*12650*/  @!P0 LDG.E R7, desc[UR48][R2.64] ;  /* 0x0000003002078981 */ /* 0x000162000c1e1900 */
[----:B------:R-:W-:Y:S02]  /*12660*/  ISETP.GE.AND P1, PT, R26, UR4, PT ;  /* 0x000000041a007c0c */ /* 0x000fe4000bf26270 */
[----:B------:R-:W-:-:S11]  /*12670*/  ISETP.GE.AND P0, PT, R25, UR4, PT ;  /* 0x0000000419007c0c */ /* 0x000fd6000bf06270 */
[----:B------:R-:W-:-:S04]  /*12680*/  @P1 LOP3.LUT R23, R23, 0x2, RZ, 0xfc, !PT ;  /* 0x0000000217171812 */ /* 0x000fc800078efcff */
[----:B------:R-:W-:Y:S01]  /*12690*/  @P0 LOP3.LUT R23, R23, 0x1, RZ, 0xfc, !PT ;  /* 0x0000000117170812 */ /* 0x000fe200078efcff */
[----:B0-----:R-:W-:Y:S06]  /*126a0*/  BRA.DIV UR5, `(.L_x_7650) ;  /* 0x0000003205607947 */ /* 0x001fec000b800000 */
.L_x_7692:
[----:B------:R-:W-:Y:S01]  /*126b0*/  ULOP3.LUT UR4, UR36, 0x2, URZ, 0xfc, !UPT ;  /* 0x0000000224047892 */ /* 0x000fe2000f8efc3f */
[----:B------:R-:W-:Y:S01]  /*126c0*/  IMAD.U32 R24, RZ, RZ, UR40 ;  /* 0x00000028ff187e24 */ /* 0x000fe2000f8e00ff */
[----:B------:R-:W-:Y:S01]  /*126d0*/  LOP3.LUT R23, R23, 0xfffffffb, RZ, 0xc0, !PT ;  /* 0xfffffffb17177812 */ /* 0x000fe200078ec0ff */
[----:B------:R-:W-:-:S03]  /*126e0*/  IMAD.MOV R4, RZ, RZ, -R9 ;  /* 0x000000ffff047224 */ /* 0x000fc600078e0a09 */
[----:B------:R-:W-:Y:S01]  /*126f0*/  IMAD.U32 R18, RZ, RZ, UR4 ;  /* 0x00000004ff127e24 */ /* 0x000fe2000f8e00ff */
[----:B------:R-:W-:Y:S01]  /*12700*/  SHF.R.S32.HI R24, RZ, 0x1f, R24 ;  /* 0x0000001fff187819 */ /* 0x000fe20000011418 */
[----:B------:R-:W-:-:S03]  /*12710*/  IMAD R4, R29, R4, R8 ;  /* 0x000000041d047224 */ /* 0x000fc600078e0208 */
[----:B------:R-:W-:-:S13]  /*12720*/  ISETP.NE.AND P0, PT, R18, 0x3, PT ;  /* 0x000000031200780c */ /* 0x000fda0003f05270 */
[----:B------:R-:W-:Y:S01]  /*12730*/  @P0 LOP3.LUT R23, R23, 0x4, RZ, 0xfc, !PT ;  /* 0x0000000417170812 */ /* 0x000fe200078efcff */
[----:B------:R-:W-:Y:S06]  /*12740*/  @!P0 BRA `(.L_x_7651) ;  /* 0x0000000000048947 */ /* 0x000fec0003800000 */
[----:B------:R-:W-:Y:S01]  /*12750*/  BPT.TRAP 0x1 ;  /* 0x000000040000795c */ /* 0x000fe20000300000 */
.L_x_7651:
        /* <DEDUP_REMOVED lines=9> */
[----:B------:R-:W-:Y:S02]  /*127f0*/  IMAD.MOV.U32 R9, RZ, RZ, 0x1 ;  /* 0x00000001ff097424 */ /* 0x000fe400078e00ff */
[----:B------:R-:W-:Y:S02]  /*12800*/  IMAD R10, R8, UR4, RZ ;  /* 0x00000004080a7c24 */ /* 0x000fe4000f8e02ff */
[----:B------:R-:W-:Y:S01]  /*12810*/  IMAD.WIDE.U32 R2, R7, UR4, R2 ;  /* 0x0000000407027c25 */ /* 0x000fe2000f8e0002 */
[----:B------:R-:W-:-:S03]  /*12820*/  SHF.L.U32 R9, R9, 0x1f, RZ ;  /* 0x0000001f09097819 */ /* 0x000fc600000006ff */
[----:B------:R-:W-:Y:S01]  /*12830*/  IMAD R11, R7, UR5, R10 ;  /* 0x00000005070b7c24 */ /* 0x000fe2000f8e020a */
[----:B------:R-:W0:Y:S01]  /*12840*/  SYNCS.PHASECHK.TRANS64.TRYWAIT P0, [UR46+0x28840], R9 ;  /* 0x02884009ff0075a7 */ /* 0x000e22000800016e */
[----:B------:R-:W-:Y:S02]  /*12850*/  ULDC.64 UR4, c[0x0][0x330] ;  /* 0x0000cc0000047ab9 */ /* 0x000fe40000000a00 */
        /* <DEDUP_REMOVED lines=10> */
.L_x_7693:
[----:B------:R-:W-:Y:S01]  /*12900*/  ULDC.64 UR4, c[0x0][0x300] ;  /* 0x0000c00000047ab9 */ /* 0x000fe20000000a00 */
[----:B------:R-:W-:Y:S01]  /*12910*/  R2UR UR6, R24 ;  /* 0x00000000180672ca */ /* 0x000fe200000e0000 */
[----:B------:R-:W-:Y:S01]  /*12920*/  IMAD R5, R5, UR4, RZ ;  /* 0x0000000405057c24 */ /* 0x000fe2000f8e02ff */
[C---:B------:R-:W-:Y:S02]  /*12930*/  LOP3.LUT P3, RZ, R23.reuse, 0x2, RZ, 0xc0, !PT ;  /* 0x0000000217ff7812 */ /* 0x040fe4000786c0ff */
[----:B------:R-:W-:Y:S01]  /*12940*/  LOP3.LUT P2, RZ, R23, 0x1, RZ, 0xc0, !PT ;  /* 0x0000000117ff7812 */ /* 0x000fe2000784c0ff */
[C---:B------:R-:W-:Y:S02]  /*12950*/  IMAD R3, R4.reuse, UR5, R5 ;  /* 0x0000000504037c24 */ /* 0x040fe4000f8e0205 */
[----:B------:R-:W-:Y:S01]  /*12960*/  IMAD.WIDE.U32 R4, R4, UR4, RZ ;  /* 0x0000000404047c25 */ /* 0x000fe2000f8e00ff */
[----:B------:R-:W-:-:S03]  /*12970*/  ULDC.64 UR4, c[0x0][0x310] ;  /* 0x0000c40000047ab9 */ /* 0x000fc60000000a00 */
[----:B------:R-:W-:Y:S01]  /*12980*/  IMAD.IADD R5, R5, 0x1, R3 ;  /* 0x0000000105057824 */ /* 0x000fe200078e0203 */
[----:B------:R-:W-:Y:S01]  /*12990*/  LOP3.LUT R3, R6, 0x1c0, RZ, 0xc0, !PT ;  /* 0x000001c006037812 */ /* 0x000fe200078ec0ff */
[----:B------:R-:W-:Y:S02]  /*129a0*/  IMAD R8, R8, UR4, RZ ;  /* 0x0000000408087c24 */ /* 0x000fe4000f8e02ff */
[----:B------:R-:W-:Y:S01]  /*129b0*/  IMAD.WIDE.U32 R4, R7, UR4, R4 ;  /* 0x0000000407047c25 */ /* 0x000fe2000f8e0004 */
[----:B------:R-:W-:-:S03]  /*129c0*/  LOP3.LUT R6, R3, 0x38, R6, 0xf8, !PT ;  /* 0x0000003803067812 */ /* 0x000fc600078ef806 */
[----:B0-----:R-:W-:Y:S01]  /*129d0*/  IMAD R9, R7, UR5, R8 ;  /* 0x0000000507097c24 */ /* 0x001fe2000f8e0208 */
[----:B------:R-:W-:Y:S01]  /*129e0*/  ULDC.64 UR4, c[0x0][0x308] ;  /* 0x0000c20000047ab9 */ /* 0x000fe20000000a00 */
[----:B------:R-:W-:Y:S01]  /*129f0*/  IMAD.MOV.U32 R3, RZ, RZ, -0x80 ;  /* 0xffffff80ff037424 */ /* 0x000fe200078e00ff */
[----:B------:R-:W-:Y:S01]  /*12a00*/  LOP3.LUT R8, R6, 0x38, R19, 0x78, !PT ;  /* 0x0000003806087812 */ /* 0x000fe200078e7813 */
[----:B------:R-:W-:Y:S01]  /*12a10*/  IMAD.U32 R7, RZ, RZ, UR4 ;  /* 0x00000004ff077e24 */ /* 0x000fe2000f8e00ff */
[----:B------:R-:W-:Y:S01]  /*12a20*/  UIMAD UR4, UR6, UR4, URZ ;  /* 0x00000004060472a4 */ /* 0x000fe2000f8e023f */
[----:B------:R-:W-:Y:S02]  /*12a30*/  IMAD.IADD R5, R5, 0x1, R9 ;  /* 0x0000000105057824 */ /* 0x000fe400078e0209 */
[----:B------:R-:W-:Y:S01]  /*12a40*/  IMAD R3, R22, R3, UR50 ;  /* 0x0000003216037e24 */ /* 0x000fe2000f8e0203 */
[----:B------:R-:W-:Y:S02]  /*12a50*/  UIMAD UR4, UR40, UR5, UR4 ;  /* 0x00000005280472a4 */ /* 0x000fe4000f8e0204 */
[----:B------:R-:W-:Y:S01]  /*12a60*/  IMAD.WIDE.U32 R4, R7, UR40, R4 ;  /* 0x0000002807047c25 */ /* 0x000fe2000f8e0004 */
[----:B------:R-:W-:-:S03]  /*12a70*/  ULDC.64 UR6, c[0x0][0x2e8] ;  /* 0x0000ba0000067ab9 */ /* 0x000fc60000000a00 */
[----:B------:R-:W-:Y:S02]  /*12a80*/  IMAD.IADD R6, R3, 0x1, -R28 ;  /* 0x0000000103067824 */ /* 0x000fe400078e0a1c */
[----:B------:R-:W-:Y:S01]  /*12a90*/  IMAD.SHL.U32 R19, R0, 0x8, RZ ;  /* 0x0000000800137824 */ /* 0x000fe200078e00ff */
[----:B------:R-:W-:Y:S01]  /*12aa0*/  LEA R0, P1, R4, UR6, 0x1 ;  /* 0x0000000604007c11 */ /* 0x000fe2000f8208ff */
[----:B------:R-:W-:Y:S01]  /*12ab0*/  VIADD R3, R5, UR4 ;  /* 0x0000000405037c36 */ /* 0x000fe20008000000 */
[----:B------:R-:W-:Y:S01]  /*12ac0*/  UMOV UR4, 0xffffffff ;  /* 0xffffffff00047882 */ /* 0x000fe20000000000 */
[----:B------:R-:W-:Y:S02]  /*12ad0*/  ISETP.GE.AND P0, PT, R6, 0x1, PT ;  /* 0x000000010600780c */ /* 0x000fe40003f06270 */
[----:B------:R-:W-:Y:S02]  /*12ae0*/  LOP3.LUT R19, R8, 0x200, R19, 0xf8, !PT ;  /* 0x0000020008137812 */ /* 0x000fe400078ef813 */
[----:B------:R-:W-:Y:S01]  /*12af0*/  LEA.HI.X R3, R4, UR7, R3, 0x1, P1 ;  /* 0x0000000704037c11 */ /* 0x000fe200088f0c03 */
[----:B------:R-:W-:Y:S08]  /*12b00*/  BRA.DIV UR4, `(.L_x_7653) ;  /* 0x0000002e04807947 */ /* 0x000ff0000b800000 */
[----:B------:R-:W-:Y:S01]  /*12b10*/  SHFL.IDX PT, R5, R3, RZ, 0x181f ;  /* 0x00181fff03057589 */ /* 0x000fe200000e0000 */
[----:B------:R-:W-:Y:S02]  /*12b20*/  @P0 LEA R9, R19, UR46, 0x1 ;  /* 0x0000002e13090c11 */ /* 0x000fe4000f8e08ff */
[----:B------:R-:W-:Y:S01]  /*12b30*/  ISETP.GE.AND P1, PT, R6, 0x21, PT ;  /* 0x000000210600780c */ /* 0x000fe20003f26270 */
[----:B------:R-:W0:Y:S04]  /*12b40*/  SHFL.IDX PT, R4, R0, RZ, 0x181f ;  /* 0x00181fff00047589 */ /* 0x000e2800000e0000 */
[----:B------:R-:W1:Y:S04]  /*12b50*/  SHFL.IDX PT, R8, R3, 0x1, 0x181f ;  /* 0x00381f0003087f89 */ /* 0x000e6800000e0000 */
[----:B------:R-:W2:Y:S04]  /*12b60*/  SHFL.IDX PT, R14, R0, 0x1, 0x181f ;  /* 0x00381f00000e7f89 */ /* 0x000ea800000e0000 */
[----:B------:R-:W-:Y:S04]  /*12b70*/  SHFL.IDX PT, R10, R3, 0x2, 0x181f ;  /* 0x00581f00030a7f89 */ /* 0x000fe800000e0000 */
[----:B------:R-:W3:Y:S04]  /*12b80*/  SHFL.IDX PT, R35, R0, 0x2, 0x181f ;  /* 0x00581f0000237f89 */ /* 0x000ee800000e0000 */
        /* <DEDUP_REMOVED lines=9> */
[----:B------:R-:W1:Y:S01]  /*12c20*/  SHFL.IDX PT, R14, R0, 0x4, 0x181f ;  /* 0x00981f00000e7f89 */ /* 0x000e6200000e0000 */
[----:B------:R-:W-:-:S04]  /*12c30*/  @P0 IMAD.WIDE.U32 R20, R26, 0x2, R4 ;  /* 0x000000021a140825 */ /* 0x000fc800078e0004 */
[----:B---3--:R-:W-:Y:S01]  /*12c40*/  IMAD.MOV.U32 R4, RZ, RZ, R35 ;  /* 0x000000ffff047224 */ /* 0x008fe200078e0023 */
[----:B------:R-:W-:Y:S01]  /*12c50*/  @P0 LDGSTS.E.BYPASS.LTC128B.128 [R37+0x18c00], desc[UR48][R20.64], !P3 ;  /* 0x18c0000014250fae */ /* 0x000fe2000d901d70 */
[----:B------:R-:W-:-:S03]  /*12c60*/  IMAD.MOV.U32 R5, RZ, RZ, R10 ;  /* 0x000000ffff057224 */ /* 0x000fc600078e000a */
[----:B------:R-:W-:Y:S01]  /*12c70*/  @P0 LDGSTS.E.BYPASS.LTC128B.128 [R37+0x1cc00], desc[UR48][R20.64+0x80], !P2 ;  /* 0x1cc0008014250fae */ /* 0x000fe2000d101d70 */
[----:B------:R-:W-:Y:S01]  /*12c80*/  ISETP.GE.AND P0, PT, R6, 0x31, PT ;  /* 0x000000310600780c */ /* 0x000fe20003f06270 */
[----:B------:R-:W-:Y:S01]  /*12c90*/  @P1 IMAD.WIDE.U32 R8, R26, 0x2, R4 ;  /* 0x000000021a081825 */ /* 0x000fe200078e0004 */
[----:B------:R-:W-:Y:S01]  /*12ca0*/  @P1 LEA R5, R19, UR46, 0x1 ;  /* 0x0000002e13051c11 */ /* 0x000fe2000f8e08ff */
[----:B------:R-:W2:Y:S02]  /*12cb0*/  SHFL.IDX PT, R10, R3, 0x4, 0x181f ;  /* 0x00981f00030a7f89 */ /* 0x000ea400000e0000 */
[----:B0-----:R-:W-:Y:S02]  /*12cc0*/  IMAD.MOV.U32 R4, RZ, RZ, R36 ;  /* 0x000000ffff047224 */ /* 0x001fe400078e0024 */
[----:B------:R-:W-:Y:S04]  /*12cd0*/  @P1 LDGSTS.E.BYPASS.LTC128B.128 [R5+0x19400], desc[UR48][R8.64], !P3 ;  /* 0x1940000008051fae */ /* 0x000fe8000d901d70 */
[----:B------:R0:W-:Y:S01]  /*12ce0*/  @P1 LDGSTS.E.BYPASS.LTC128B.128 [R5+0x1d400], desc[UR48][R8.64+0x80], !P2 ;  /* 0x1d40008008051fae */ /* 0x0001e2000d101d70 */
[----:B------:R-:W-:-:S03]  /*12cf0*/  ISETP.GE.AND P1, PT, R6, 0x51, PT ;  /* 0x000000510600780c */ /* 0x000fc60003f26270 */
[----:B------:R-:W-:Y:S04]  /*12d00*/  SHFL.IDX PT, R35, R3, 0x5, 0x181f ;  /* 0x00b81f0003237f89 */ /* 0x000fe800000e0000 */
[----:B------:R-:W3:Y:S01]  /*12d10*/  SHFL.IDX PT, R36, R0, 0x5, 0x181f ;  /* 0x00b81f0000247f89 */ /* 0x000ee200000e0000 */
[----:B0-----:R-:W-:Y:S01]  /*12d20*/  IMAD.MOV.U32 R5, RZ, RZ, R7 ;  /* 0x000000ffff057224 */ /* 0x001fe200078e0007 */
[----:B------:R-:W-:Y:S02]  /*12d30*/  @P0 LEA R7, R19, UR46, 0x1 ;  /* 0x0000002e13070c11 */ /* 0x000fe4000f8e08ff */
[----:B------:R-:W0:Y:S01]  /*12d40*/  SHFL.IDX PT, R37, R0, 0x6, 0x181f ;  /* 0x00d81f0000257f89 */ /* 0x000e2200000e0000 */
[----:B------:R-:W-:-:S05]  /*12d50*/  @P0 IMAD.WIDE.U32 R4, R26, 0x2, R4 ;  /* 0x000000021a040825 */ /* 0x000fca00078e0004 */
[----:B------:R-:W-:Y:S04]  /*12d60*/  @P0 LDGSTS.E.BYPASS.LTC128B.128 [R7+0x19c00], desc[UR48][R4.64], !P3 ;  /* 0x19c0000004070fae */ /* 0x000fe8000d901d70 */
[----:B------:R4:W-:Y:S01]  /*12d70*/  @P0 LDGSTS.E.BYPASS.LTC128B.128 [R7+0x1dc00], desc[UR48][R4.64+0x80], !P2 ;  /* 0x1dc0008004070fae */ /* 0x0009e2000d101d70 */
[----:B------:R-:W-:-:S03]  /*12d80*/  ISETP.GE.AND P0, PT, R6, 0x41, PT ;  /* 0x000000410600780c */ /* 0x000fc60003f06270 */
[----:B----4-:R-:W4:Y:S01]  /*12d90*/  SHFL.IDX PT, R7, R3, 0x6, 0x181f ;  /* 0x00d81f0003077f89 */ /* 0x010f2200000e0000 */
[----:B-1----:R-:W-:Y:S02]  /*12da0*/  IMAD.MOV.U32 R4, RZ, RZ, R14 ;  /* 0x000000ffff047224 */ /* 0x002fe400078e000e */
[----:B--2---:R-:W-:-:S07]  /*12db0*/  IMAD.MOV.U32 R5, RZ, RZ, R10 ;  /* 0x000000ffff057224 */ /* 0x004fce00078e000a */
[----:B------:R-:W-:Y:S01]  /*12dc0*/  @P0 LEA R10, R19, UR46, 0x1 ;  /* 0x0000002e130a0c11 */ /* 0x000fe2000f8e08ff */
[----:B------:R-:W1:Y:S01]  /*12dd0*/  SHFL.IDX PT, R3, R3, 0x7, 0x181f ;  /* 0x00f81f0003037f89 */ /* 0x000e6200000e0000 */
[----:B------:R-:W-:-:S03]  /*12de0*/  @P0 IMAD.WIDE.U32 R20, R26, 0x2, R4 ;  /* 0x000000021a140825 */ /* 0x000fc600078e0004 */
[----:B------:R2:W1:Y:S01]  /*12df0*/  SHFL.IDX PT, R14, R0, 0x7, 0x181f ;  /* 0x00f81f00000e7f89 */ /* 0x00046200000e0000 */
[----:B---3--:R-:W-:-:S03]  /*12e00*/  IMAD.MOV.U32 R4, RZ, RZ, R36 ;  /* 0x000000ffff047224 */ /* 0x008fc600078e0024 */
[----:B------:R2:W-:Y:S01]  /*12e10*/  @P0 LDGSTS.E.BYPASS.LTC128B.128 [R10+0x1a400], desc[UR48][R20.64], !P3 ;  /* 0x1a400000140a0fae */ /* 0x0005e2000d901d70 */
[----:B------:R-:W-:Y:S01]  /*12e20*/  IMAD.MOV.U32 R5, RZ, RZ, R35 ;  /* 0x000000ffff057224 */ /* 0x000fe200078e0023 */
[----:B------:R-:W-:Y:S02]  /*12e30*/  @P1 LEA R35, R19, UR46, 0x1 ;  /* 0x0000002e13231c11 */ /* 0x000fe4000f8e08ff */
[----:B------:R2:W-:Y:S01]  /*12e40*/  @P0 LDGSTS.E.BYPASS.LTC128B.128 [R10+0x1e400], desc[UR48][R20.64+0x80], !P2 ;  /* 0x1e400080140a0fae */ /* 0x0005e2000d101d70 */
[----:B------:R-:W-:Y:S01]  /*12e50*/  ISETP.GE.AND P0, PT, R6, 0x61, PT ;  /* 0x000000610600780c */ /* 0x000fe20003f06270 */
[----:B------:R-:W-:-:S04]  /*12e60*/  @P1 IMAD.WIDE.U32 R8, R26, 0x2, R4 ;  /* 0x000000021a081825 */ /* 0x000fc800078e0004 */
[----:B0-----:R-:W-:Y:S01]  /*12e70*/  IMAD.MOV.U32 R4, RZ, RZ, R37 ;  /* 0x000000ffff047224 */ /* 0x001fe200078e0025 */
[----:B----4-:R-:W-:Y:S01]  /*12e80*/  MOV R5, R7 ;  /* 0x0000000700057202 */ /* 0x010fe20000000f00 */
[----:B------:R2:W-:Y:S04]  /*12e90*/  @P1 LDGSTS.E.BYPASS.LTC128B.128 [R35+0x1ac00], desc[UR48][R8.64], !P3 ;  /* 0x1ac0000008231fae */ /* 0x0005e8000d901d70 */
[----:B------:R2:W-:Y:S02]  /*12ea0*/  @P1 LDGSTS.E.BYPASS.LTC128B.128 [R35+0x1ec00], desc[UR48][R8.64+0x80], !P2 ;  /* 0x1ec0008008231fae */ /* 0x0005e4000d101d70 */
[----:B------:R-:W-:Y:S01]  /*12eb0*/  @P0 IMAD.WIDE.U32 R4, R26, 0x2, R4 ;  /* 0x000000021a040825 */ /* 0x000fe200078e0004 */
[----:B------:R-:W-:-:S05]  /*12ec0*/  @P0 LEA R7, R19, UR46, 0x1 ;  /* 0x0000002e13070c11 */ /* 0x000fca000f8e08ff */
[----:B------:R2:W-:Y:S04]  /*12ed0*/  @P0 LDGSTS.E.BYPASS.LTC128B.128 [R7+0x1b400], desc[UR48][R4.64], !P3 ;  /* 0x1b40000004070fae */ /* 0x0005e8000d901d70 */
[----:B-1----:R2:W-:Y:S02]  /*12ee0*/  @P0 LDGSTS.E.BYPASS.LTC128B.128 [R7+0x1f400], desc[UR48][R4.64+0x80], !P2 ;  /* 0x1f40008004070fae */ /* 0x0025e4000d101d70 */
.L_x_7711:
[----:B------:R-:W-:Y:S01]  /*12ef0*/  ISETP.GE.AND P0, PT, R6, 0x71, PT ;  /* 0x000000710600780c */ /* 0x000fe20003f06270 */
[----:B--2---:R-:W-:Y:S02]  /*12f00*/  IMAD.MOV.U32 R4, RZ, RZ, R14 ;  /* 0x000000ffff047224 */ /* 0x004fe400078e000e */
[----:B------:R-:W-:-:S10]  /*12f10*/  IMAD.MOV.U32 R5, RZ, RZ, R3 ;  /* 0x000000ffff057224 */ /* 0x000fd400078e0003 */
        /* <DEDUP_REMOVED lines=14> */
.L_x_7654:
        /* <DEDUP_REMOVED lines=30> */
.L_x_7655:
[----:B------:R-:W-:Y:S01]  /*131e0*/  UISETP.NE.AND UP0, UPT, UR51, URZ, UPT ;  /* 0x0000003f3300728c */ /* 0x000fe2000bf05270 */
[----:B------:R-:W-:Y:S01]  /*131f0*/  IMAD.U32 R4, RZ, RZ, UR38 ;  /* 0x00000026ff047e24 */ /* 0x000fe2000f8e00ff */
[----:B------:R-:W0:Y:S01]  /*13200*/  LDC R0, c[0x0][0x448] ;  /* 0x00011200ff007b82 */ /* 0x000e220000000800 */
[----:B------:R-:W-:Y:S01]  /*13210*/  IMAD.U32 R7, RZ, RZ, UR47 ;  /* 0x0000002fff077e24 */ /* 0x000fe2000f8e00ff */
[----:B------:R-:W-:Y:S01]  /*13220*/  ULDC.64 UR4, c[0x0][0x2e0] ;  /* 0x0000b80000047ab9 */ /* 0x000fe20000000a00 */
[----:B------:R-:W-:Y:S01]  /*13230*/  IMAD.MOV.U32 R6, RZ, RZ, R4 ;  /* 0x000000ffff067224 */ /* 0x000fe200078e0004 */
[----:B------:R-:W-:Y:S01]  /*13240*/  PLOP3.LUT P0, PT, PT, PT, UP0, 0x80, 0x0 ;  /* 0x000000000000781c */ /* 0x000fe20003f0f008 */
[----:B------:R-:W-:Y:S01]  /*13250*/  IMAD R35, R35, UR4, RZ ;  /* 0x0000000423237c24 */ /* 0x000fe2000f8e02ff */
[----:B------:R-:W-:Y:S01]  /*13260*/  PLOP3.LUT P1, PT, PT, PT, UP0, 0x80, 0x0 ;  /* 0x000000000000781c */ /* 0x000fe20003f2f008 */
[----:B------:R-:W-:Y:S01]  /*13270*/  IMAD.WIDE.U32 R6, R34, UR4, R6 ;  /* 0x0000000422067c25 */ /* 0x000fe2000f8e0006 */
[----:B------:R-:W-:Y:S01]  /*13280*/  IADD3 R3, R28, UR41, R33 ;  /* 0x000000291c037c10 */ /* 0x000fe2000fffe021 */
[----:B------:R-:W-:Y:S01]  /*13290*/  @UP0 ULDC UR4, c[0x0][0x44c] ;  /* 0x0001130000040ab9 */ /* 0x000fe20000000800 */
[----:B------:R-:W-:Y:S01]  /*132a0*/  ULDC.64 UR6, c[0x0][0x280] ;  /* 0x0000a00000067ab9 */ /* 0x000fe20000000a00 */
[----:B------:R-:W-:-:S02]  /*132b0*/  IMAD R35, R34, UR5, R35 ;  /* 0x0000000522237c24 */ /* 0x000fc4000f8e0223 */
[----:B------:R-:W-:Y:S02]  /*132c0*/  IMAD.MOV.U32 R9, RZ, RZ, R3 ;  /* 0x000000ffff097224 */ /* 0x000fe400078e0003 */
[----:B------:R-:W-:Y:S02]  /*132d0*/  IMAD.IADD R7, R7, 0x1, R35 ;  /* 0x0000000107077824 */ /* 0x000fe400078e0223 */
[----:B------:R-:W-:Y:S01]  /*132e0*/  @P0 IMAD.HI.U32 R4, R3, UR4, RZ ;  /* 0x0000000403040c27 */ /* 0x000fe2000f8e00ff */
[----:B------:R-:W-:-:S03]  /*132f0*/  @UP0 ULDC UR4, c[0x0][0x450] ;  /* 0x0001140000040ab9 */ /* 0x000fc60000000800 */
[----:B------:R-:W-:Y:S01]  /*13300*/  IMAD.U32 R5, RZ, RZ, UR39 ;  /* 0x00000027ff057e24 */ /* 0x000fe2000f8e00ff */
[----:B------:R-:W-:Y:S01]  /*13310*/  @P1 SHF.R.U32.HI R9, RZ, UR4, R4 ;  /* 0x00000004ff091c19 */ /* 0x000fe20008011604 */
[----:B------:R-:W-:-:S04]  /*13320*/  ULDC.64 UR4, c[0x0][0x2d0] ;  /* 0x0000b40000047ab9 */ /* 0x000fc80000000a00 */
[----:B------:R-:W-:-:S04]  /*13330*/  IMAD.MOV R4, RZ, RZ, -R9 ;  /* 0x000000ffff047224 */ /* 0x000fc800078e0a09 */
[----:B0-----:R-:W-:Y:S01]  /*13340*/  IMAD R3, R0, R4, R3 ;  /* 0x0000000400037224 */ /* 0x001fe200078e0203 */
        /* <DEDUP_REMOVED lines=12> */
[----:B------:R-:W-:Y:S02]  /*13410*/  IADD3 R7, R5, R7, RZ ;  /* 0x0000000705077210 */ /* 0x000fe40007ffe0ff */
[C---:B------:R-:W-:Y:S02]  /*13420*/  LEA R6, P2, R4.reuse, UR6, 0x1 ;  /* 0x0000000604067c11 */ /* 0x040fe4000f8408ff */
[----:B------:R-:W-:Y:S01]  /*13430*/  ISETP.GE.AND P1, PT, R25, UR4, PT ;  /* 0x0000000419007c0c */ /* 0x000fe2000bf26270 */
[----:B------:R-:W-:Y:S01]  /*13440*/  UMOV UR4, 0xffffffff ;  /* 0xffffffff00047882 */ /* 0x000fe20000000000 */
[----:B------:R-:W-:Y:S02]  /*13450*/  LEA.HI.X R7, R4, UR7, R7, 0x1, P2 ;  /* 0x0000000704077c11 */ /* 0x000fe400090f0c07 */
[----:B------:R-:W-:Y:S09]  /*13460*/  BRA.DIV UR4, `(.L_x_7656) ;  /* 0x0000002e04a87947 */ /* 0x000ff2000b800000 */
[----:B------:R-:W-:Y:S01]  /*13470*/  SHFL.IDX PT, R5, R7, RZ, 0x181f ;  /* 0x00181fff07057589 */ /* 0x000fe200000e0000 */
[----:B------:R-:W-:Y:S01]  /*13480*/  ULDC UR4, c[0x0][0x288] ;  /* 0x0000a20000047ab9 */ /* 0x000fe20000000800 */
[----:B------:R-:W-:Y:S02]  /*13490*/  VIADD R3, R28, UR41 ;  /* 0x000000291c037c36 */ /* 0x000fe40008000000 */
        /* <DEDUP_REMOVED lines=12> */
[----:B------:R-:W-:Y:S01]  /*13560*/  ISETP.GE.AND P2, PT, R9, R0, PT ;  /* 0x000000000900720c */ /* 0x000fe20003f46270 */
[----:B-1----:R-:W-:Y:S02]  /*13570*/  IMAD.MOV.U32 R4, RZ, RZ, R14 ;  /* 0x000000ffff047224 */ /* 0x002fe400078e000e */
        /* <DEDUP_REMOVED lines=10> */
[----:B-1----:R-:W-:-:S10]  /*13620*/  VIADD R9, R3, 0x30 ;  /* 0x0000003003097836 */ /* 0x002fd40000000000 */
        /* <DEDUP_REMOVED lines=17> */
[----:B-1----:R-:W-:-:S09]  /*13740*/  IADD3 R9, R3, 0x50, RZ ;  /* 0x0000005003097810 */ /* 0x002fd20007ffe0ff */
[----:B------:R-:W-:Y:S01]  /*13750*/  @!P2 LEA R21, R19, UR46, 0x1 ;  /* 0x0000002e1315ac11 */ /* 0x000fe2000f8e08ff */
[----:B0-----:R-:W-:-:S05]  /*13760*/  @!P2 IMAD.WIDE.U32 R4, R26, 0x2, R4 ;  /* 0x000000021a04a825 */ /* 0x001fca00078e0004 */
[----:B------:R-:W-:Y:S04]  /*13770*/  @!P2 LDGSTS.E.BYPASS.LTC128B.128 [R21+0x12400], desc[UR48][R4.64], !P0 ;  /* 0x124000000415afae */ /* 0x000fe8000c101d70 */
[----:B------:R2:W-:Y:S01]  /*13780*/  @!P2 LDGSTS.E.BYPASS.LTC128B.128 [R21+0x16400], desc[UR48][R4.64+0x80], !P1 ;  /* 0x164000800415afae */ /* 0x0005e2000c901d70 */
[----:B------:R-:W-:Y:S01]  /*13790*/  ISETP.GE.AND P2, PT, R9, R0, PT ;  /* 0x000000000900720c */ /* 0x000fe20003f46270 */
[----:B--2---:R-:W-:Y:S02]  /*137a0*/  IMAD.MOV.U32 R4, RZ, RZ, R14 ;  /* 0x000000ffff047224 */ /* 0x004fe400078e000e */
[----:B------:R-:W-:-:S10]  /*137b0*/  IMAD.MOV.U32 R5, RZ, RZ, R10 ;  /* 0x000000ffff057224 */ /* 0x000fd400078e000a */
[----:B------:R-:W-:Y:S01]  /*137c0*/  @!P2 LEA R35, R19, UR46, 0x1 ;  /* 0x0000002e1323ac11 */ /* 0x000fe2000f8e08ff */
[----:B------:R-:W-:Y:S01]  /*137d0*/  SHFL.IDX PT, R10, R7, 0x7, 0x181f ;  /* 0x00f81f00070a7f89 */ /* 0x000fe200000e0000 */
[----:B------:R-:W-:-:S03]  /*137e0*/  @!P2 IMAD.WIDE.U32 R8, R26, 0x2, R4 ;  /* 0x000000021a08a825 */ /* 0x000fc600078e0004 */
[----:B------:R-:W-:Y:S04]  /*137f0*/  SHFL.IDX PT, R5, R7, 0x6, 0x181f ;  /* 0x00d81f0007057f89 */ /* 0x000fe800000e0000 */
[----:B------:R-:W0:Y:S04]  /*13800*/  SHFL.IDX PT, R4, R6, 0x6, 0x181f ;  /* 0x00d81f0006047f89 */ /* 0x000e2800000e0000 */
[----:B------:R1:W-:Y:S04]  /*13810*/  @!P2 LDGSTS.E.BYPASS.LTC128B.128 [R35+0x12c00], desc[UR48][R8.64], !P0 ;  /* 0x12c000000823afae */ /* 0x0003e8000c101d70 */
[----:B------:R1:W-:Y:S01]  /*13820*/  @!P2 LDGSTS.E.BYPASS.LTC128B.128 [R35+0x16c00], desc[UR48][R8.64+0x80], !P1 ;  /* 0x16c000800823afae */ /* 0x0003e2000c901d70 */
[----:B------:R-:W-:-:S03]  /*13830*/  ISETP.GE.AND P2, PT, R11, R0, PT ;  /* 0x000000000b00720c */ /* 0x000fc60003f46270 */
[----:B------:R1:W2:Y:S10]  /*13840*/  SHFL.IDX PT, R14, R6, 0x7, 0x181f ;  /* 0x00f81f00060e7f89 */ /* 0x0002b400000e0000 */
[----:B------:R-:W-:Y:S01]  /*13850*/  @!P2 LEA R21, R19, UR46, 0x1 ;  /* 0x0000002e1315ac11 */ /* 0x000fe2000f8e08ff */
[----:B0-----:R-:W-:-:S05]  /*13860*/  @!P2 IMAD.WIDE.U32 R4, R26, 0x2, R4 ;  /* 0x000000021a04a825 */ /* 0x001fca00078e0004 */
[----:B------:R1:W-:Y:S04]  /*13870*/  @!P2 LDGSTS.E.BYPASS.LTC128B.128 [R21+0x13400], desc[UR48][R4.64], !P0 ;  /* 0x134000000415afae */ /* 0x0003e8000c101d70 */
[----:B------:R1:W-:Y:S02]  /*13880*/  @!P2 LDGSTS.E.BYPASS.LTC128B.128 [R21+0x17400], desc[UR48][R4.64+0x80], !P1 ;  /* 0x174000800415afae */ /* 0x0003e4000c901d70 */
.L_x_7728:
[----:B------:R-:W-:Y:S01]  /*13890*/  VIADD R3, R3, 0x70 ;  /* 0x0000007003037836 */ /* 0x000fe20000000000 */
[----:B------:R-:W-:Y:S01]  /*138a0*/  BSSY B0, `(.L_x_7657) ;  /* 0x000000e000007945 */ /* 0x000fe20003800000 */
[----:B-12---:R-:W-:Y:S02]  /*138b0*/  IMAD.MOV.U32 R4, RZ, RZ, R14 ;  /* 0x000000ffff047224 */ /* 0x006fe400078e000e */
[----:B------:R-:W-:Y:S01]  /*138c0*/  IMAD.MOV.U32 R5, RZ, RZ, R10 ;  /* 0x000000ffff057224 */ /* 0x000fe200078e000a */
[----:B------:R-:W-:Y:S01]  /*138d0*/  ISETP.GE.AND P2, PT, R3, R0, PT ;  /* 0x000000000300720c */ /* 0x000fe20003f46270 */
[----:B------:R-:W-:-:S05]  /*138e0*/  IMAD.MOV.U32 R0, RZ, RZ, 0x1 ;  /* 0x00000001ff007424 */ /* 0x000fca00078e00ff */
        /* <DEDUP_REMOVED lines=9> */
.L_x_7658:
[----:B------:R-:W-:Y:S05]  /*13980*/  BSYNC B0 ;  /* 0x0000000000007941 */ /* 0x000fea0003800000 */
.L_x_7657:
[----:B------:R-:W-:Y:S01]  /*13990*/  NOP ;  /* 0x0000000000007918 */ /* 0x000fe20000000000 */
[----:B------:R-:W-:Y:S01]  /*139a0*/  SYNCS.ARRIVE.TRANS64.RED.A0T1 RZ, [UR46+0x28800], RZ ;  /* 0x028800ffffff79a7 */ /* 0x000fe2000820042e */
[----:B------:R-:W-:Y:S01]  /*139b0*/  ARRIVES.LDGSTSBAR.64.TRANSCNT [UR46+0x28800] ;  /* 0x02880000ff0079b0 */ /* 0x000fe20008000aae */
[----:B------:R-:W-:Y:S01]  /*139c0*/  NOP ;  /* 0x0000000000007918 */ /* 0x000fe20000000000 */
[----:B------:R-:W-:Y:S01]  /*139d0*/  SYNCS.ARRIVE.TRANS64.A1T0 RZ, [UR46+0x28800], RZ ;  /* 0x028800ffffff79a7 */ /* 0x000fe2000810002e */
[----:B------:R-:W-:-:S05]  /*139e0*/  VIADD R32, R32, 0xfffffffe ;  /* 0xfffffffe20207836 */ /* 0x000fca0000000000 */
[----:B------:R-:W-:Y:S01]  /*139f0*/  ISETP.GE.AND P1, PT, R32, UR52, PT ;  /* 0x0000003420007c0c */ /* 0x000fe2000bf26270 */
[----:B------:R-:W1:Y:S02]  /*13a00*/  SYNCS.PHASECHK.TRANS64.TRYWAIT P0, [UR46+0x28820], R0 ;  /* 0x02882000ff0075a7 */ /* 0x000e64000800016e */
[----:B-1----:R-:W-:Y:S10]  /*13a10*/  @!P0 BRA `(.L_x_7659) ;  /* 0x0000003000b48947 */ /* 0x002ff40003800000 */
.L_x_7729:
[----:B------:R-:W-:Y:S01]  /*13a20*/  IMAD.MOV.U32 R8, RZ, RZ, 0x1 ;  /* 0x00000001ff087424 */ /* 0x000fe200078e00ff */
[----:B------:R-:W-:Y:S01]  /*13a30*/  MOV R10, RZ ;  /* 0x000000ff000a7202 */ /* 0x000fe20000000f00 */
[----:B------:R-:W-:Y:S06]  /*13a40*/  @!P1 BRA `(.L_x_7660) ;  /* 0x0000001000309947 */ /* 0x000fec0003800000 */
[----:B------:R-:W-:Y:S01]  /*13a50*/  UIADD3 UR4, UR45, 0x1, URZ ;  /* 0x000000012d047890 */ /* 0x000fe2000fffe03f */
[----:B0-----:R-:W-:Y:S01]  /*13a60*/  LOP3.LUT R3, RZ, UR43, RZ, 0x33, !PT ;  /* 0x0000002bff037c12 */ /* 0x001fe2000f8e33ff */
[----:B------:R-:W-:Y:S01]  /*13a70*/  BSSY B0, `(.L_x_7660) ;  /* 0x0000109000007945 */ /* 0x000fe20003800000 */
[----:B------:R-:W-:Y:S01]  /*13a80*/  LOP3.LUT R5, RZ, UR42, RZ, 0x33, !PT ;  /* 0x0000002aff057c12 */ /* 0x000fe2000f8e33ff */
[----:B------:R-:W-:Y:S01]  /*13a90*/  UIMAD UR4, UR4, UR37, URZ ;  /* 0x00000025040472a4 */ /* 0x000fe2000f8e023f */
[----:B------:R-:W-:Y:S01]  /*13aa0*/  IADD3 R31, R33, R31, R28 ;  /* 0x0000001f211f7210 */ /* 0x000fe20007ffe01c */
[----:B------:R-:W-:Y:S02]  /*13ab0*/  IMAD.MOV.U32 R9, RZ, RZ, 0x1 ;  /* 0x00000001ff097424 */ /* 0x000fe400078e00ff */
[----:B------:R-:W-:Y:S02]  /*13ac0*/  IMAD.MOV.U32 R20, RZ, RZ, RZ ;  /* 0x000000ffff147224 */ /* 0x000fe400078e00ff */
[----:B------:R-:W-:Y:S01]  /*13ad0*/  LOP3.LUT R0, RZ, UR4, RZ, 0x33, !PT ;  /* 0x00000004ff007c12 */ /* 0x000fe2000f8e33ff */
[----:B------:R-:W-:Y:S01]  /*13ae0*/  VIADD R31, R31, 0xfffffe80 ;  /* 0xfffffe801f1f7836 */ /* 0x000fe20000000000 */
[----:B------:R-:W-:-:S02]  /*13af0*/  ULDC UR4, c[0x0][0x2f4] ;  /* 0x0000bd0000047ab9 */ /* 0x000fc40000000800 */
[----:B------:R-:W-:Y:S02]  /*13b00*/  VIADDMNMX R0, R0, -UR44, R3, !PT ;  /* 0x8000002c00007c46 */ /* 0x000fe4000f800103 */
[----:B------:R-:W-:Y:S02]  /*13b10*/  IADD3 R3, -R28, UR50, RZ ;  /* 0x000000321c037c10 */ /* 0x000fe4000fffe1ff */
[----:B------:R-:W-:Y:S02]  /*13b20*/  VIMNMX R0, R0, R5, !PT ;  /* 0x0000000500007248 */ /* 0x000fe40007fe0100 */
[----:B------:R-:W-:Y:S02]  /*13b30*/  ISETP.GE.AND P2, PT, R26, UR4, PT ;  /* 0x000000041a007c0c */ /* 0x000fe4000bf46270 */
[----:B------:R-:W-:Y:S01]  /*13b40*/  ISETP.GE.AND P1, PT, R25, UR4, PT ;  /* 0x0000000419007c0c */ /* 0x000fe2000bf26270 */
[C---:B------:R-:W-:Y:S01]  /*13b50*/  IMAD R3, R0.reuse, 0x80, R3 ;  /* 0x0000008000037824 */ /* 0x040fe200078e0203 */
[C---:B------:R-:W-:Y:S01]  /*13b60*/  IADD3 R22, -R0.reuse, -0x2, RZ ;  /* 0xfffffffe00167810 */ /* 0x040fe20007ffe1ff */
[----:B------:R-:W-:-:S02]  /*13b70*/  IMAD R21, R0, -0x80, R31 ;  /* 0xffffff8000157824 */ /* 0x000fc400078e021f */
[----:B------:R-:W-:-:S08]  /*13b80*/  VIADD R31, R3, 0x100 ;  /* 0x00000100031f7836 */ /* 0x000fd00000000000 */
.L_x_7673:
        /* <DEDUP_REMOVED lines=26> */
.L_x_7661:
[----:B------:R-:W-:Y:S01]  /*13d30*/  LEA R34, R10, UR46, 0x3 ;  /* 0x0000002e0a227c11 */ /* 0x000fe2000f8e18ff */
[----:B------:R-:W-:Y:S01]  /*13d40*/  BSSY B1, `(.L_x_7662) ;  /* 0x0000004000017945 */ /* 0x000fe20003800000 */
[----:B------:R-:W-:-:S04]  /*13d50*/  SHF.L.U32 R3, R8, 0x1f, RZ ;  /* 0x0000001f08037819 */ /* 0x000fc800000006ff */
[----:B------:R-:W0:Y:S02]  /*13d60*/  SYNCS.PHASECHK.TRANS64.TRYWAIT P0, [R34+URZ+0x28840], R3 ;  /* 0x02884003220075a7 */ /* 0x000e24000800017f */
[----:B0-----:R-:W-:Y:S05]  /*13d70*/  @!P0 BRA `(.L_x_7663) ;  /* 0x0000002c00f48947 */ /* 0x001fea0003800000 */
.L_x_7730:
[----:B------:R-:W-:Y:S05]  /*13d80*/  BSYNC B1 ;  /* 0x0000000000017941 */ /* 0x000fea0003800000 */
.L_x_7662:
        /* <DEDUP_REMOVED lines=10> */
[----:B0-----:R-:W-:Y:S01]  /*13e30*/  IMAD R3, R35, UR5, R0 ;  /* 0x0000000523037c24 */ /* 0x001fe2000f8e0200 */
        /* <DEDUP_REMOVED lines=16> */
[----:B------:R-:W-:Y:S01]  /*13f40*/  IMAD R4, R10, 0x4000, R19 ;  /* 0x000040000a047824 */ /* 0x000fe200078e0213 */
[----:B------:R-:W-:Y:S06]  /*13f50*/  BRA.DIV UR4, `(.L_x_7664) ;  /* 0x0000002e04907947 */ /* 0x000fec000b800000 */
[----:B------:R-:W0:Y:S01]  /*13f60*/  SHFL.IDX PT, R14, R6, RZ, 0x181f ;  /* 0x00181fff060e7589 */ /* 0x000e2200000e0000 */
[----:B------:R-:W-:Y:S01]  /*13f70*/  IMAD.SHL.U32 R3, R26, 0x2, RZ ;  /* 0x000000021a037824 */ /* 0x000fe200078e00ff */
[----:B------:R-:W-:Y:S02]  /*13f80*/  LEA R4, R4, UR46, 0x1 ;  /* 0x0000002e04047c11 */ /* 0x000fe4000f8e08ff */
[----:B------:R-:W1:Y:S04]  /*13f90*/  SHFL.IDX PT, R0, R5, RZ, 0x181f ;  /* 0x00181fff05007589 */ /* 0x000e6800000e0000 */
[----:B------:R-:W2:Y:S04]  /*13fa0*/  SHFL.IDX PT, R37, R6, 0x1, 0x181f ;  /* 0x00381f0006257f89 */ /* 0x000ea800000e0000 */
[----:B------:R-:W-:Y:S01]  /*13fb0*/  SHFL.IDX PT, R7, R5, 0x2, 0x181f ;  /* 0x00581f0005077f89 */ /* 0x000fe200000e0000 */
[----:B0-----:R-:W-:-:S05]  /*13fc0*/  IADD3 R14, P0, R14, R3, RZ ;  /* 0x000000030e0e7210 */ /* 0x001fca0007f1e0ff */
[----:B-1----:R-:W-:Y:S02]  /*13fd0*/  IMAD.X R15, RZ, RZ, R0, P0 ;  /* 0x000000ffff0f7224 */ /* 0x002fe400000e0600 */
        /* <DEDUP_REMOVED lines=12> */
[----:B------:R-:W-:Y:S01]  /*140a0*/  IADD3 R14, P0, R37, R3, RZ ;  /* 0x00000003250e7210 */ /* 0x000fe20007f1e0ff */
[----:B------:R-:W-:Y:S04]  /*140b0*/  SHFL.IDX PT, R7, R5, 0x5, 0x181f ;  /* 0x00b81f0005077f89 */ /* 0x000fe800000e0000 */
[----:B------:R-:W1:Y:S01]  /*140c0*/  SHFL.IDX PT, R37, R6, 0x4, 0x181f ;  /* 0x00981f0006257f89 */ /* 0x000e6200000e0000 */
[----:B0-----:R-:W-:-:S03]  /*140d0*/  IMAD.X R15, RZ, RZ, R0, P0 ;  /* 0x000000ffff0f7224 */ /* 0x001fc600000e0600 */
[----:B------:R-:W0:Y:S04]  /*140e0*/  SHFL.IDX PT, R0, R5, 0x4, 0x181f ;  /* 0x00981f0005007f89 */ /* 0x000e2800000e0000 */
[----:B------:R-:W-:Y:S04]  /*140f0*/  LDGSTS.E.BYPASS.LTC128B.128 [R4+0x19400], desc[UR48][R12.64], !P4 ;  /* 0x194000000c047fae */ /* 0x000fe8000e101d70 */
[----:B------:R1:W-:Y:S04]  /*14100*/  LDGSTS.E.BYPASS.LTC128B.128 [R4+0x1d400], desc[UR48][R12.64+0x80], !P3 ;  /* 0x1d4000800c047fae */ /* 0x0003e8000d901d70 */
[----:B------:R-:W-:Y:S04]  /*14110*/  LDGSTS.E.BYPASS.LTC128B.128 [R4+0x19c00], desc[UR48][R14.64], !P4 ;  /* 0x19c000000e047fae */ /* 0x000fe8000e101d70 */
[----:B------:R2:W-:Y:S01]  /*14120*/  LDGSTS.E.BYPASS.LTC128B.128 [R4+0x1dc00], desc[UR48][R14.64+0x80], !P3 ;  /* 0x1dc000800e047fae */ /* 0x0005e2000d901d70 */
[----:B-1----:R-:W-:-:S03]  /*14130*/  IADD3 R12, P0, R37, R3, RZ ;  /* 0x00000003250c7210 */ /* 0x002fc60007f1e0ff */
[----:B------:R-:W-:Y:S01]  /*14140*/  SHFL.IDX PT, R37, R6, 0x6, 0x181f ;  /* 0x00d81f0006257f89 */ /* 0x000fe200000e0000 */
[----:B0-----:R-:W-:-:S03]  /*14150*/  IADD3.X R13, RZ, R0, RZ, P0, !PT ;  /* 0x00000000ff0d7210 */ /* 0x001fc600007fe4ff */
        /* <DEDUP_REMOVED lines=9> */
[----:B------:R0:W-:Y:S01]  /*141f0*/  LDGSTS.E.BYPASS.LTC128B.128 [R4+0x1ac00], desc[UR48][R14.64], !P4 ;  /* 0x1ac000000e047fae */ /* 0x0001e2000e101d70 */
[----:B------:R-:W-:-:S03]  /*14200*/  IMAD.X R13, RZ, RZ, R0, P0 ;  /* 0x000000ffff0d7224 */ /* 0x000fc600000e0600 */
[----:B------:R0:W-:Y:S04]  /*14210*/  LDGSTS.E.BYPASS.LTC128B.128 [R4+0x1ec00], desc[UR48][R14.64+0x80], !P3 ;  /* 0x1ec000800e047fae */ /* 0x0001e8000d901d70 */
[----:B------:R0:W-:Y:S04]  /*14220*/  LDGSTS.E.BYPASS.LTC128B.128 [R4+0x1b400], desc[UR48][R12.64], !P4 ;  /* 0x1b4000000c047fae */ /* 0x0001e8000e101d70 */
[----:B--23--:R0:W-:Y:S02]  /*14230*/  LDGSTS.E.BYPASS.LTC128B.128 [R4+0x1f400], desc[UR48][R12.64+0x80], !P3 ;  /* 0x1f4000800c047fae */ /* 0x00c1e4000d901d70 */
.L_x_7748:
        /* <DEDUP_REMOVED lines=9> */
.L_x_7665:
        /* <DEDUP_REMOVED lines=10> */
.L_x_7666:
[----:B------:R2:W-:Y:S01]  /*14370*/  SYNCS.ARRIVE.TRANS64.A1T0 RZ, [R34+URZ+0x28830], RZ ;  /* 0x028830ff22ff79a7 */ /* 0x0005e2000810003f */
[----:B------:R-:W-:Y:S05]  /*14380*/  @!P4 BRA `(.L_x_7667) ;  /* 0x000000000004c947 */ /* 0x000fea0003800000 */
[----:B------:R-:W-:Y:S01]  /*14390*/  BPT.TRAP 0x1 ;  /* 0x000000040000795c */ /* 0x000fe20000300000 */
.L_x_7667:
[----:B------:R-:W-:Y:S01]  /*143a0*/  SHF.L.U32 R5, R9, 0x1f, RZ ;  /* 0x0000001f09057819 */ /* 0x000fe200000006ff */
[----:B------:R-:W-:Y:S01]  /*143b0*/  BSSY B1, `(.L_x_7668) ;  /* 0x0000004000017945 */ /* 0x000fe20003800000 */
[----:B------:R-:W-:-:S04]  /*143c0*/  LEA R0, R20, UR46, 0x3 ;  /* 0x0000002e14007c11 */ /* 0x000fc8000f8e18ff */
[----:B------:R-:W3:Y:S02]  /*143d0*/  SYNCS.PHASECHK.TRANS64.TRYWAIT P0, [R0+URZ+0x28860], R5 ;  /* 0x02886005000075a7 */ /* 0x000ee4000800017f */
[----:B---3--:R-:W-:Y:S05]  /*143e0*/  @!P0 BRA `(.L_x_7669) ;  /* 0x0000003000c88947 */ /* 0x008fea0003800000 */
.L_x_7749:
[----:B------:R-:W-:Y:S05]  /*143f0*/  BSYNC B1 ;  /* 0x0000000000017941 */ /* 0x000fea0003800000 */
.L_x_7668:
        /* <DEDUP_REMOVED lines=8> */
[----:B------:R-:W0:Y:S02]  /*14480*/  SHFL.IDX PT, R14, R16, 0x1, 0x181f ;  /* 0x00381f00100e7f89 */ /* 0x000e2400000e0000 */
[----:B-1----:R-:W-:Y:S01]  /*14490*/  IMAD.X R5, RZ, RZ, R5, P0 ;  /* 0x000000ffff057224 */ /* 0x002fe200000e0605 */
[----:B------:R-:W-:-:S13]  /*144a0*/  ISETP.LT.OR P0, PT, R31, 0x1, P2 ;  /* 0x000000011f00780c */ /* 0x000fda0001701670 */
[----:B------:R-:W-:Y:S01]  /*144b0*/  LDGSTS.E.BYPASS.LTC128B.128 [R7+0x400], desc[UR48][R4.64], !P0 ;  /* 0x0040000004077fae */ /* 0x000fe2000c101d70 */
[----:B------:R-:W-:-:S13]  /*144c0*/  ISETP.LT.OR P0, PT, R31, 0x1, P1 ;  /* 0x000000011f00780c */ /* 0x000fda0000f01670 */
[----:B------:R1:W-:Y:S01]  /*144d0*/  LDGSTS.E.BYPASS.LTC128B.128 [R7+0x4400], desc[UR48][R4.64+0x80], !P0 ;  /* 0x0440008004077fae */ /* 0x0003e2000c101d70 */
[----:B0-----:R-:W-:-:S03]  /*144e0*/  IADD3 R12, P0, R14, R3, RZ ;  /* 0x000000030e0c7210 */ /* 0x001fc60007f1e0ff */
[----:B------:R-:W1:Y:S02]  /*144f0*/  SHFL.IDX PT, R14, R16, 0x2, 0x181f ;  /* 0x00581f00100e7f89 */ /* 0x000e6400000e0000 */
[----:B------:R-:W-:Y:S01]  /*14500*/  IMAD.X R13, RZ, RZ, R6, P0 ;  /* 0x000000ffff0d7224 */ /* 0x000fe200000e0606 */
[----:B------:R-:W-:Y:S01]  /*14510*/  ISETP.LT.OR P0, PT, R31, 0x11, P2 ;  /* 0x000000111f00780c */ /* 0x000fe20001701670 */
[----:B------:R-:W0:-:S12]  /*14520*/  SHFL.IDX PT, R6, R2, 0x2, 0x181f ;  /* 0x00581f0002067f89 */ /* 0x000e1800000e0000 */
[----:B------:R-:W-:Y:S01]  /*14530*/  LDGSTS.E.BYPASS.LTC128B.128 [R7+0xc00], desc[UR48][R12.64], !P0 ;  /* 0x00c000000c077fae */ /* 0x000fe2000c101d70 */
[----:B------:R-:W-:-:S13]  /*14540*/  ISETP.LT.OR P0, PT, R31, 0x11, P1 ;  /* 0x000000111f00780c */ /* 0x000fda0000f01670 */
[----:B------:R3:W-:Y:S01]  /*14550*/  LDGSTS.E.BYPASS.LTC128B.128 [R7+0x4c00], desc[UR48][R12.64+0x80], !P0 ;  /* 0x04c000800c077fae */ /* 0x0007e2000c101d70 */
[----:B-1----:R-:W-:-:S03]  /*14560*/  IADD3 R4, P0, R14, R3, RZ ;  /* 0x000000030e047210 */ /* 0x002fc60007f1e0ff */
[----:B------:R-:W3:Y:S02]  /*14570*/  SHFL.IDX PT, R14, R16, 0x3, 0x181f ;  /* 0x00781f00100e7f89 */ /* 0x000ee400000e0000 */
[----:B0-----:R-:W-:Y:S01]  /*14580*/  IMAD.X R5, RZ, RZ, R6, P0 ;  /* 0x000000ffff057224 */ /* 0x001fe200000e0606 */
[----:B------:R-:W-:Y:S01]  /*14590*/  ISETP.LT.OR P0, PT, R31, 0x21, P2 ;  /* 0x000000211f00780c */ /* 0x000fe20001701670 */
[----:B------:R-:W0:-:S12]  /*145a0*/  SHFL.IDX PT, R6, R2, 0x3, 0x181f ;  /* 0x00781f0002067f89 */ /* 0x000e1800000e0000 */
[----:B------:R-:W-:Y:S01]  /*145b0*/  LDGSTS.E.BYPASS.LTC128B.128 [R7+0x1400], desc[UR48][R4.64], !P0 ;  /* 0x0140000004077fae */ /* 0x000fe2000c101d70 */
[----:B------:R-:W-:-:S13]  /*145c0*/  ISETP.LT.OR P0, PT, R31, 0x21, P1 ;  /* 0x000000211f00780c */ /* 0x000fda0000f01670 */
[----:B------:R1:W-:Y:S01]  /*145d0*/  LDGSTS.E.BYPASS.LTC128B.128 [R7+0x5400], desc[UR48][R4.64+0x80], !P0 ;  /* 0x0540008004077fae */ /* 0x0003e2000c101d70 */
[----:B---3--:R-:W-:-:S03]  /*145e0*/  IADD3 R12, P0, R14, R3, RZ ;  /* 0x000000030e0c7210 */ /* 0x008fc60007f1e0ff */
[----:B------:R-:W1:Y:S02]  /*145f0*/  SHFL.IDX PT, R14, R16, 0x4, 0x181f ;  /* 0x00981f00100e7f89 */ /* 0x000e6400000e0000 */
[----:B0-----:R-:W-:Y:S01]  /*14600*/  IMAD.X R13, RZ, RZ, R6, P0 ;  /* 0x000000ffff0d7224 */ /* 0x001fe200000e0606 */
        /* <DEDUP_REMOVED lines=14> */
[----:B------:R-:W1:Y:S01]  /*146f0*/  SHFL.IDX PT, R14, R16, 0x6, 0x181f ;  /* 0x00d81f00100e7f89 */ /* 0x000e6200000e0000 */
[----:B0-----:R-:W-:Y:S02]  /*14700*/  IADD3.X R13, RZ, R6, RZ, P0, !PT ;  /* 0x00000006ff0d7210 */ /* 0x001fe400007fe4ff */
[----:B------:R-:W-:Y:S01]  /*14710*/  ISETP.LT.OR P0, PT, R31, 0x51, P2 ;  /* 0x000000511f00780c */ /* 0x000fe20001701670 */
[----:B------:R-:W0:-:S12]  /*14720*/  SHFL.IDX PT, R6, R2, 0x6, 0x181f ;  /* 0x00d81f0002067f89 */ /* 0x000e1800000e0000 */
[----:B------:R3:W-:Y:S01]  /*14730*/  LDGSTS.E.BYPASS.LTC128B.128 [R7+0x2c00], desc[UR48][R12.64], !P0 ;  /* 0x02c000000c077fae */ /* 0x0007e2000c101d70 */
[----:B------:R-:W-:-:S13]  /*14740*/  ISETP.LT.OR P0, PT, R31, 0x51, P1 ;  /* 0x000000511f00780c */ /* 0x000fda0000f01670 */
[----:B------:R3:W-:Y:S01]  /*14750*/  LDGSTS.E.BYPASS.LTC128B.128 [R7+0x6c00], desc[UR48][R12.64+0x80], !P0 ;  /* 0x06c000800c077fae */ /* 0x0007e2000c101d70 */
[----:B-1----:R-:W-:-:S03]  /*14760*/  IADD3 R4, P0, R14, R3, RZ ;  /* 0x000000030e047210 */ /* 0x002fc60007f1e0ff */
[----:B------:R3:W1:Y:S02]  /*14770*/  SHFL.IDX PT, R14, R16, 0x7, 0x181f ;  /* 0x00f81f00100e7f89 */ /* 0x00066400000e0000 */
[----:B0-----:R-:W-:Y:S01]  /*14780*/  IMAD.X R5, RZ, RZ, R6, P0 ;  /* 0x000000ffff057224 */ /* 0x001fe200000e0606 */
[----:B------:R-:W-:Y:S01]  /*14790*/  ISETP.LT.OR P0, PT, R31, 0x61, P2 ;  /* 0x000000611f00780c */ /* 0x000fe20001701670 */
[----:B------:R3:W4:-:S12]  /*147a0*/  SHFL.IDX PT, R6, R2, 0x7, 0x181f ;  /* 0x00f81f0002067f89 */ /* 0x00071800000e0000 */
[----:B------:R3:W-:Y:S01]  /*147b0*/  LDGSTS.E.BYPASS.LTC128B.128 [R7+0x3400], desc[UR48][R4.64], !P0 ;  /* 0x0340000004077fae */ /* 0x0007e2000c101d70 */
[----:B------:R-:W-:-:S13]  /*147c0*/  ISETP.LT.OR P0, PT, R31, 0x61, P1 ;  /* 0x000000611f00780c */ /* 0x000fda0000f01670 */
[----:B-1--4-:R3:W-:Y:S02]  /*147d0*/  LDGSTS.E.BYPASS.LTC128B.128 [R7+0x7400], desc[UR48][R4.64+0x80], !P0 ;  /* 0x0740008004077fae */ /* 0x0127e4000c101d70 */
.L_x_7767:
[----:B---3--:R-:W-:Y:S01]  /*147e0*/  IADD3 R2, P0, R14, R3, RZ ;  /* 0x000000030e027210 */ /* 0x008fe20007f1e0ff */
        /* <DEDUP_REMOVED lines=9> */
[C---:B------:R-:W-:Y:S02]  /*14880*/  IMAD.WIDE.U32 R4, R32.reuse, UR4, R4 ;  /* 0x0000000420047c25 */ /* 0x040fe4000f8e0004 */
[----:B------:R-:W-:Y:S01]  /*14890*/  @!PT LDS RZ, [RZ] ;  /* 0x00000000fffff984 */ /* 0x000fe20000000800 */
[----:B------:R-:W-:Y:S01]  /*148a0*/  @!PT LDS RZ, [RZ] ;  /* 0x00000000fffff984 */ /* 0x000fe20000000800 */
[----:B------:R-:W-:Y:S01]  /*148b0*/  @!PT LDS RZ, [RZ] ;  /* 0x00000000fffff984 */ /* 0x000fe20000000800 */
[----:B------:R0:W-:Y:S01]  /*148c0*/  LDGSTS.E.BYPASS.LTC128B.128 [R7+0x3c00], desc[UR48][R2.64], !P0 ;  /* 0x03c0000002077fae */ /* 0x0001e2000c101d70 */
[----:B------:R-:W-:Y:S01]  /*148d0*/  ISETP.LT.OR P0, PT, R31, 0x71, P1 ;  /* 0x000000711f00780c */ /* 0x000fe20000f01670 */
[----:B------:R-:W-:-:S04]  /*148e0*/  IMAD R33, R32, UR5, R33 ;  /* 0x0000000520217c24 */ /* 0x000fc8000f8e0221 */
[----:B------:R-:W-:-:S08]  /*148f0*/  IMAD.IADD R33, R5, 0x1, R33 ;  /* 0x0000000105217824 */ /* 0x000fd000078e0221 */
[----:B------:R0:W-:Y:S01]  /*14900*/  LDGSTS.E.BYPASS.LTC128B.128 [R7+0x7c00], desc[UR48][R2.64+0x80], !P0 ;  /* 0x07c0008002077fae */ /* 0x0001e2000c101d70 */
[----:B------:R-:W-:Y:S01]  /*14910*/  PLOP3.LUT P0, PT, PT, PT, PT, 0x80, 0x0 ;  /* 0x000000000000781c */ /* 0x000fe20003f0f070 */
[----:B------:R-:W-:-:S12]  /*14920*/  NOP ;  /* 0x0000000000007918 */ /* 0x000fd80000000000 */
.L_x_7671:
        /* <DEDUP_REMOVED lines=10> */
.L_x_7672:
        /* <DEDUP_REMOVED lines=18> */
[----:B-1----:R-:W-:Y:S05]  /*14af0*/  @P0 BRA `(.L_x_7673) ;  /* 0xfffffff000240947 */ /* 0x002fea000383ffff */
[----:B------:R-:W-:Y:S05]  /*14b00*/  BSYNC B0 ;  /* 0x0000000000007941 */ /* 0x000fea0003800000 */
.L_x_7660:
[----:B------:R-:W-:-:S13]  /*14b10*/  ISETP.NE.AND P0, PT, R18, 0x3, PT ;  /* 0x000000031200780c */ /* 0x000fda0003f05270 */
[----:B------:R-:W-:Y:S05]  /*14b20*/  @!P0 BRA `(.L_x_7674) ;  /* 0x0000000000048947 */ /* 0x000fea0003800000 */
[----:B------:R-:W-:Y:S01]  /*14b30*/  BPT.TRAP 0x1 ;  /* 0x000000040000795c */ /* 0x000fe20000300000 */
.L_x_7674:
[----:B0-----:R-:W-:Y:S01]  /*14b40*/  LEA R0, R10, UR46, 0x3 ;  /* 0x0000002e0a007c11 */ /* 0x001fe2000f8e18ff */
[----:B------:R-:W-:Y:S01]  /*14b50*/  IMAD.MOV.U32 R3, RZ, RZ, -0x80 ;  /* 0xffffff80ff037424 */ /* 0x000fe200078e00ff */
[----:B------:R-:W-:Y:S01]  /*14b60*/  SHF.L.U32 R5, R8, 0x1f, RZ ;  /* 0x0000001f08057819 */ /* 0x000fe200000006ff */
[----:B------:R-:W-:Y:S01]  /*14b70*/  BSSY B0, `(.L_x_7675) ;  /* 0x0000006000007945 */ /* 0x000fe20003800000 */
[----:B------:R-:W-:Y:S02]  /*14b80*/  IMAD R6, R10, 0x4000, R19 ;  /* 0x000040000a067824 */ /* 0x000fe400078e0213 */
[----:B------:R-:W0:Y:S01]  /*14b90*/  SYNCS.PHASECHK.TRANS64.TRYWAIT P0, [R0+URZ+0x28860], R5 ;  /* 0x02886005000075a7 */ /* 0x000e22000800017f */
[----:B------:R-:W-:-:S04]  /*14ba0*/  IMAD R3, R22, R3, UR50 ;  /* 0x0000003216037e24 */ /* 0x000fc8000f8e0203 */
[----:B------:R-:W-:Y:S01]  /*14bb0*/  IMAD.IADD R28, R3, 0x1, -R28 ;  /* 0x00000001031c7824 */ /* 0x000fe200078e0a1c */
[----:B0-----:R-:W-:Y:S06]  /*14bc0*/  @!P0 BRA `(.L_x_7676) ;  /* 0x0000003400988947 */ /* 0x001fec0003800000 */
.L_x_7768:
[----:B------:R-:W-:Y:S05]  /*14bd0*/  BSYNC B0 ;  /* 0x0000000000007941 */ /* 0x000fea0003800000 */
.L_x_7675:
[----:B------:R-:W-:-:S03]  /*14be0*/  UMOV UR4, 0xffffffff ;  /* 0xffffffff00047882 */ /* 0x000fc60000000000 */
[----:B------:R-:W-:Y:S05]  /*14bf0*/  BRA.DIV UR4, `(.L_x_7677) ;  /* 0x0000003604a07947 */ /* 0x000fea000b800000 */
[----:B0-----:R-:W0:Y:S01]  /*14c00*/  SHFL.IDX PT, R5, R2, RZ, 0x181f ;  /* 0x00181fff02057589 */ /* 0x001e2200000e0000 */
[----:B------:R-:W-:Y:S01]  /*14c10*/  ULDC UR4, c[0x0][0x2f4] ;  /* 0x0000bd0000047ab9 */ /* 0x000fe20000000800 */
[----:B------:R-:W-:Y:S02]  /*14c20*/  LEA R3, R6, UR46, 0x1 ;  /* 0x0000002e06037c11 */ /* 0x000fe4000f8e08ff */
[----:B------:R-:W1:Y:S01]  /*14c30*/  SHFL.IDX PT, R4, R16, RZ, 0x181f ;  /* 0x00181fff10047589 */ /* 0x000e6200000e0000 */
[----:B------:R-:W-:Y:S02]  /*14c40*/  ISETP.GE.AND P1, PT, R26, UR4, PT ;  /* 0x000000041a007c0c */ /* 0x000fe4000bf26270 */
[----:B------:R-:W-:Y:S01]  /*14c50*/  ISETP.GE.AND P0, PT, R25, UR4, PT ;  /* 0x0000000419007c0c */ /* 0x000fe2000bf06270 */
[----:B------:R-:W-:Y:S01]  /*14c60*/  SHFL.IDX PT, R19, R2, 0x1, 0x181f ;  /* 0x00381f0002137f89 */ /* 0x000fe200000e0000 */
[C---:B------:R-:W-:Y:S02]  /*14c70*/  ISETP.LT.OR P4, PT, R28.reuse, 0x1, P1 ;  /* 0x000000011c00780c */ /* 0x040fe40000f81670 */
[C---:B------:R-:W-:Y:S01]  /*14c80*/  ISETP.LT.OR P5, PT, R28.reuse, 0x1, P0 ;  /* 0x000000011c00780c */ /* 0x040fe200007a1670 */
[----:B------:R-:W3:Y:S01]  /*14c90*/  SHFL.IDX PT, R14, R16, 0x1, 0x181f ;  /* 0x00381f00100e7f89 */ /* 0x000ee200000e0000 */
[----:B------:R-:W-:-:S02]  /*14ca0*/  ISETP.LT.OR P2, PT, R28, 0x11, P1 ;  /* 0x000000111c00780c */ /* 0x000fc40000f41670 */
[----:B------:R-:W-:Y:S01]  /*14cb0*/  ISETP.LT.OR P3, PT, R28, 0x11, P0 ;  /* 0x000000111c00780c */ /* 0x000fe20000761670 */
[----:B------:R-:W-:Y:S04]  /*14cc0*/  SHFL.IDX PT, R23, R2, 0x2, 0x181f ;  /* 0x00581f0002177f89 */ /* 0x000fe800000e0000 */
[----:B------:R-:W4:Y:S01]  /*14cd0*/  SHFL.IDX PT, R22, R16, 0x2, 0x181f ;  /* 0x00581f0010167f89 */ /* 0x000f2200000e0000 */
[----:B0-----:R-:W-:-:S03]  /*14ce0*/  IMAD.MOV.U32 R7, RZ, RZ, R5 ;  /* 0x000000ffff077224 */ /* 0x001fc600078e0005 */
[----:B------:R-:W0:Y:S01]  /*14cf0*/  SHFL.IDX PT, R24, R16, 0x4, 0x181f ;  /* 0x00981f0010187f89 */ /* 0x000e2200000e0000 */
[----:B-1----:R-:W-:-:S03]  /*14d00*/  IMAD.MOV.U32 R6, RZ, RZ, R4 ;  /* 0x000000ffff067224 */ /* 0x002fc600078e0004 */
[----:B------:R-:W1:Y:S01]  /*14d10*/  SHFL.IDX PT, R9, R2, 0x4, 0x181f ;  /* 0x00981f0002097f89 */ /* 0x000e6200000e0000 */
[----:B------:R-:W-:-:S03]  /*14d20*/  IMAD.WIDE.U32 R6, R26, 0x2, R6 ;  /* 0x000000021a067825 */ /* 0x000fc600078e0006 */
[----:B------:R-:W-:Y:S01]  /*14d30*/  SHFL.IDX PT, R21, R2, 0x3, 0x181f ;  /* 0x00781f0002157f89 */ /* 0x000fe200000e0000 */
[----:B---3--:R-:W-:-:S03]  /*14d40*/  IMAD.MOV.U32 R4, RZ, RZ, R14 ;  /* 0x000000ffff047224 */ /* 0x008fc600078e000e */
[----:B------:R-:W3:Y:S01]  /*14d50*/  SHFL.IDX PT, R20, R16, 0x3, 0x181f ;  /* 0x00781f0010147f89 */ /* 0x000ee200000e0000 */
[----:B------:R-:W-:-:S03]  /*14d60*/  IMAD.MOV.U32 R5, RZ, RZ, R19 ;  /* 0x000000ffff057224 */ /* 0x000fc600078e0013 */
[----:B------:R-:W-:Y:S01]  /*14d70*/  LDGSTS.E.BYPASS.LTC128B.128 [R3+0x400], desc[UR48][R6.64], !P4 ;  /* 0x0040000006037fae */ /* 0x000fe2000e101d70 */
[----:B------:R-:W-:Y:S01]  /*14d80*/  ISETP.LT.OR P4, PT, R28, 0x21, P1 ;  /* 0x000000211c00780c */ /* 0x000fe20000f81670 */
[----:B------:R-:W-:Y:S02]  /*14d90*/  IMAD.WIDE.U32 R4, R26, 0x2, R4 ;  /* 0x000000021a047825 */ /* 0x000fe400078e0004 */
[----:B------:R5:W-:Y:S01]  /*14da0*/  LDGSTS.E.BYPASS.LTC128B.128 [R3+0x4400], desc[UR48][R6.64+0x80], !P5 ;  /* 0x0440008006037fae */ /* 0x000be2000e901d70 */
[----:B------:R-:W-:Y:S01]  /*14db0*/  ISETP.LT.OR P5, PT, R28, 0x21, P0 ;  /* 0x000000211c00780c */ /* 0x000fe200007a1670 */
[----:B----4-:R-:W-:Y:S02]  /*14dc0*/  IMAD.WIDE.U32 R22, R26, 0x2, R22 ;  /* 0x000000021a167825 */ /* 0x010fe400078e0016 */
[----:B------:R-:W5:Y:S01]  /*14dd0*/  SHFL.IDX PT, R19, R2, 0x5, 0x181f ;  /* 0x00b81f0002137f89 */ /* 0x000f6200000e0000 */
[----:B0-----:R-:W-:-:S03]  /*14de0*/  MOV R12, R24 ;  /* 0x00000018000c7202 */ /* 0x001fc60000000f00 */
[----:B------:R-:W0:Y:S01]  /*14df0*/  SHFL.IDX PT, R14, R16, 0x5, 0x181f ;  /* 0x00b81f00100e7f89 */ /* 0x000e2200000e0000 */
[----:B-1----:R-:W-:Y:S02]  /*14e00*/  IMAD.MOV.U32 R13, RZ, RZ, R9 ;  /* 0x000000ffff0d7224 */ /* 0x002fe400078e0009 */
[----:B------:R-:W-:Y:S01]  /*14e10*/  IMAD.MOV.U32 R9, RZ, RZ, RZ ;  /* 0x000000ffff097224 */ /* 0x000fe200078e00ff */
[----:B------:R-:W1:Y:S01]  /*14e20*/  SHFL.IDX PT, R25, R2, 0x6, 0x181f ;  /* 0x00d81f0002197f89 */ /* 0x000e6200000e0000 */
[----:B------:R-:W-:-:S03]  /*14e30*/  IMAD.WIDE.U32 R12, R26, 0x2, R12 ;  /* 0x000000021a0c7825 */ /* 0x000fc600078e000c */
[----:B------:R-:W4:Y:S01]  /*14e40*/  SHFL.IDX PT, R30, R16, 0x6, 0x181f ;  /* 0x00d81f00101e7f89 */ /* 0x000f2200000e0000 */
[----:B---3--:R-:W-:-:S03]  /*14e50*/  IMAD.WIDE.U32 R20, R26, 0x2, R20 ;  /* 0x000000021a147825 */ /* 0x008fc600078e0014 */
[----:B------:R-:W-:Y:S01]  /*14e60*/  LDGSTS.E.BYPASS.LTC128B.128 [R3+0xc00], desc[UR48][R4.64], !P2 ;  /* 0x00c0000004037fae */ /* 0x000fe2000d101d70 */
[----:B------:R-:W-:-:S03]  /*14e70*/  ISETP.LT.OR P2, PT, R28, 0x31, P1 ;  /* 0x000000311c00780c */ /* 0x000fc60000f41670 */
[----:B------:R1:W-:Y:S01]  /*14e80*/  LDGSTS.E.BYPASS.LTC128B.128 [R3+0x4c00], desc[UR48][R4.64+0x80], !P3 ;  /* 0x04c0008004037fae */ /* 0x0003e2000d901d70 */
[----:B------:R-:W-:-:S03]  /*14e90*/  ISETP.LT.OR P3, PT, R28, 0x31, P0 ;  /* 0x000000311c00780c */ /* 0x000fc60000761670 */
[----:B------:R3:W-:Y:S01]  /*14ea0*/  LDGSTS.E.BYPASS.LTC128B.128 [R3+0x1400], desc[UR48][R22.64], !P4 ;  /* 0x0140000016037fae */ /* 0x0007e2000e101d70 */
[C---:B------:R-:W-:Y:S01]  /*14eb0*/  ISETP.LT.OR P4, PT, R28.reuse, 0x41, P1 ;  /* 0x000000411c00780c */ /* 0x040fe20000f81670 */
[----:B-----5:R-:W-:Y:S02]  /*14ec0*/  IMAD.MOV.U32 R7, RZ, RZ, R19 ;  /* 0x000000ffff077224 */ /* 0x020fe400078e0013 */
[----:B------:R3:W-:Y:S01]  /*14ed0*/  LDGSTS.E.BYPASS.LTC128B.128 [R3+0x5400], desc[UR48][R22.64+0x80], !P5 ;  /* 0x0540008016037fae */ /* 0x0007e2000e901d70 */
[C---:B------:R-:W-:Y:S01]  /*14ee0*/  ISETP.LT.OR P5, PT, R28.reuse, 0x41, P0 ;  /* 0x000000411c00780c */ /* 0x040fe200007a1670 */
[----:B0-----:R-:W-:Y:S02]  /*14ef0*/  IMAD.MOV.U32 R6, RZ, RZ, R14 ;  /* 0x000000ffff067224 */ /* 0x001fe400078e000e */
[----:B------:R3:W-:Y:S01]  /*14f00*/  LDGSTS.E.BYPASS.LTC128B.128 [R3+0x1c00], desc[UR48][R20.64], !P2 ;  /* 0x01c0000014037fae */ /* 0x0007e2000d101d70 */
[----:B------:R-:W-:Y:S01]  /*14f10*/  ISETP.LT.OR P2, PT, R28, 0x51, P1 ;  /* 0x000000511c00780c */ /* 0x000fe20000f41670 */
[----:B-1----:R-:W-:-:S02]  /*14f20*/  IMAD.MOV.U32 R5, RZ, RZ, R25 ;  /* 0x000000ffff057224 */ /* 0x002fc400078e0019 */
[----:B------:R3:W-:Y:S01]  /*14f30*/  LDGSTS.E.BYPASS.LTC128B.128 [R3+0x5c00], desc[UR48][R20.64+0x80], !P3 ;  /* 0x05c0008014037fae */ /* 0x0007e2000d901d70 */
[C---:B------:R-:W-:Y:S01]  /*14f40*/  ISETP.LT.OR P3, PT, R28.reuse, 0x51, P0 ;  /* 0x000000511c00780c */ /* 0x040fe20000761670 */
[----:B----4-:R-:W-:Y:S02]  /*14f50*/  IMAD.MOV.U32 R4, RZ, RZ, R30 ;  /* 0x000000ffff047224 */ /* 0x010fe400078e001e */
[----:B------:R3:W-:Y:S01]  /*14f60*/  LDGSTS.E.BYPASS.LTC128B.128 [R3+0x2400], desc[UR48][R12.64], !P4 ;  /* 0x024000000c037fae */ /* 0x0007e2000e101d70 */
[----:B------:R-:W-:Y:S01]  /*14f70*/  ISETP.LT.OR P4, PT, R28, 0x61, P1 ;  /* 0x000000611c00780c */ /* 0x000fe20000f81670 */
[----:B------:R-:W-:Y:S02]  /*14f80*/  IMAD.WIDE.U32 R6, R26, 0x2, R6 ;  /* 0x000000021a067825 */ /* 0x000fe400078e0006 */
[----:B------:R3:W-:Y:S01]  /*14f90*/  LDGSTS.E.BYPASS.LTC128B.128 [R3+0x6400], desc[UR48][R12.64+0x80], !P5 ;  /* 0x064000800c037fae */ /* 0x0007e2000e901d70 */
[----:B------:R-:W-:Y:S01]  /*14fa0*/  ISETP.LT.OR P5, PT, R28, 0x61, P0 ;  /* 0x000000611c00780c */ /* 0x000fe200007a1670 */
[----:B------:R-:W-:-:S02]  /*14fb0*/  IMAD.WIDE.U32 R4, R26, 0x2, R4 ;  /* 0x000000021a047825 */ /* 0x000fc400078e0004 */
[----:B------:R3:W-:Y:S04]  /*14fc0*/  LDGSTS.E.BYPASS.LTC128B.128 [R3+0x2c00], desc[UR48][R6.64], !P2 ;  /* 0x02c0000006037fae */ /* 0x0007e8000d101d70 */
[----:B------:R3:W-:Y:S04]  /*14fd0*/  LDGSTS.E.BYPASS.LTC128B.128 [R3+0x6c00], desc[UR48][R6.64+0x80], !P3 ;  /* 0x06c0008006037fae */ /* 0x0007e8000d901d70 */
[----:B------:R3:W-:Y:S04]  /*14fe0*/  LDGSTS.E.BYPASS.LTC128B.128 [R3+0x3400], desc[UR48][R4.64], !P4 ;  /* 0x0340000004037fae */ /* 0x0007e8000e101d70 */
[----:B------:R-:W0:Y:S04]  /*14ff0*/  SHFL.IDX PT, R2, R2, 0x7, 0x181f ;  /* 0x00f81f0002027f89 */ /* 0x000e2800000e0000 */
[----:B------:R3:W1:Y:S04]  /*15000*/  SHFL.IDX PT, R14, R16, 0x7, 0x181f ;  /* 0x00f81f00100e7f89 */ /* 0x00066800000e0000 */
[----:B------:R3:W-:Y:S02]  /*15010*/  LDGSTS.E.BYPASS.LTC128B.128 [R3+0x7400], desc[UR48][R4.64+0x80], !P5 ;  /* 0x0740008004037fae */ /* 0x0007e4000e901d70 */
.L_x_7786:
[C---:B------:R-:W-:Y:S01]  /*15020*/  ISETP.LT.OR P1, PT, R28.reuse, 0x71, P1 ;  /* 0x000000711c00780c */ /* 0x040fe20000f21670 */
[----:B-1-3--:R-:W-:Y:S01]  /*15030*/  IMAD.MOV.U32 R4, RZ, RZ, R14 ;  /* 0x000000ffff047224 */ /* 0x00afe200078e000e */
[----:B------:R-:W-:Y:S01]  /*15040*/  ISETP.LT.OR P0, PT, R28, 0x71, P0 ;  /* 0x000000711c00780c */ /* 0x000fe20000701670 */
[----:B0-----:R-:W-:Y:S02]  /*15050*/  IMAD.MOV.U32 R5, RZ, RZ, R2 ;  /* 0x000000ffff057224 */ /* 0x001fe400078e0002 */
[----:B------:R-:W-:-:S08]  /*15060*/  IMAD.WIDE.U32 R4, R26, 0x2, R4 ;  /* 0x000000021a047825 */ /* 0x000fd000078e0004 */
[----:B------:R-:W-:Y:S01]  /*15070*/  @!PT LDS RZ, [RZ] ;  /* 0x00000000fffff984 */ /* 0x000fe20000000800 */
[----:B------:R-:W-:Y:S01]  /*15080*/  @!PT LDS RZ, [RZ] ;  /* 0x00000000fffff984 */ /* 0x000fe20000000800 */
[----:B------:R-:W-:Y:S01]  /*15090*/  @!PT LDS RZ, [RZ] ;  /* 0x00000000fffff984 */ /* 0x000fe20000000800 */
[----:B------:R0:W-:Y:S04]  /*150a0*/  LDGSTS.E.BYPASS.LTC128B.128 [R3+0x3c00], desc[UR48][R4.64], !P1 ;  /* 0x03c0000004037fae */ /* 0x0001e8000c901d70 */
[----:B------:R0:W-:Y:S01]  /*150b0*/  LDGSTS.E.BYPASS.LTC128B.128 [R3+0x7c00], desc[UR48][R4.64+0x80], !P0 ;  /* 0x07c0008004037fae */ /* 0x0001e2000c101d70 */
[----:B------:R-:W-:Y:S01]  /*150c0*/  PLOP3.LUT P0, PT, PT, PT, PT, 0x80, 0x0 ;  /* 0x000000000000781c */ /* 0x000fe20003f0f070 */
[----:B------:R-:W-:-:S12]  /*150d0*/  NOP ;  /* 0x0000000000007918 */ /* 0x000fd80000000000 */
.L_x_7678:
        /* <DEDUP_REMOVED lines=10> */
.L_x_7679:
[----:B------:R1:W-:Y:S02]  /*15180*/  SYNCS.ARRIVE.TRANS64.A1T0 RZ, [R0+URZ+0x28850], RZ ;  /* 0x028850ff00ff79a7 */ /* 0x0003e4000810003f */
[----:B-1----:R-:W-:-:S05]  /*15190*/  VIADD R0, R10, 0x1 ;  /* 0x000000010a007836 */ /* 0x002fca0000000000 */
[----:B------:R-:W-:-:S04]  /*151a0*/  ISETP.NE.AND P0, PT, R0, 0x2, PT ;  /* 0x000000020000780c */ /* 0x000fc80003f05270 */
[----:B0-----:R-:W-:Y:S02]  /*151b0*/  SEL R3, RZ, 0x1, P0 ;  /* 0x00000001ff037807 */ /* 0x001fe40000000000 */
[----:B------:R-:W-:Y:S02]  /*151c0*/  SEL R0, R0, RZ, P0 ;  /* 0x000000ff00007207 */ /* 0x000fe40000000000 */
[----:B------:R-:W-:-:S07]  /*151d0*/  LOP3.LUT R8, R8, R3, RZ, 0x3c, !PT ;  /* 0x0000000308087212 */ /* 0x000fce00078e3cff */
.L_x_7639:
[----:B------:R-:W0:Y:S01]  /*151e0*/  S2R R3, SR_CgaCtaId ;  /* 0x0000000000037919 */ /* 0x000e220000008800 */
[----:B------:R-:W-:Y:S02]  /*151f0*/  MOV R2, 0x400 ;  /* 0x0000040000027802 */ /* 0x000fe40000000f00 */
[----:B------:R-:W-:Y:S02]  /*15200*/  SHF.L.U32 R9, R9, 0x1f, RZ ;  /* 0x0000001f09097819 */ /* 0x000fe400000006ff */
[----:B0-----:R-:W-:-:S04]  /*15210*/  LEA R7, R3, R2, 0x18 ;  /* 0x0000000203077211 */ /* 0x001fc800078ec0ff */
[----:B------:R-:W0:Y:S02]  /*15220*/  SYNCS.PHASECHK.TRANS64.TRYWAIT P0, [R7+URZ+0x28820], R9 ;  /* 0x02882009070075a7 */ /* 0x000e24000800017f */
[----:B0-----:R-:W-:Y:S05]  /*15230*/  @!P0 BRA `(.L_x_7680) ;  /* 0x0000003800a88947 */ /* 0x001fea0003800000 */
.L_x_7787:
[----:B------:R-:W-:-:S03]  /*15240*/  UMOV UR4, 0xffffffff ;  /* 0xffffffff00047882 */ /* 0x000fc60000000000 */
[----:B------:R-:W-:Y:S05]  /*15250*/  BRA.DIV UR4, `(.L_x_7681) ;  /* 0x0000003a04b47947 */ /* 0x000fea000b800000 */
[----:B------:R1:W3:Y:S02]  /*15260*/  SHFL.IDX PT, R14, R17, RZ, 0x1f ;  /* 0x00001fff110e7589 */ /* 0x0002e400000e0000 */
.L_x_7790:
[----:B---3--:R-:W-:-:S13]  /*15270*/  ISETP.NE.AND P0, PT, R14, RZ, PT ;  /* 0x000000ff0e00720c */ /* 0x008fda0003f05270 */
[----:B------:R-:W-:Y:S05]  /*15280*/  @P0 BRA `(.L_x_7547) ;  /* 0x0000000000880947 */ /* 0x000fea0003800000 */
[----:B------:R-:W-:-:S03]  /*15290*/  UMOV UR4, 0xffffffff ;  /* 0xffffffff00047882 */ /* 0x000fc60000000000 */
[----:B------:R-:W-:Y:S05]  /*152a0*/  BRA.DIV UR4, `(.L_x_7682) ;  /* 0x0000003a04c87947 */ /* 0x000fea000b800000 */
[----:B------:R-:W-:-:S13]  /*152b0*/  ELECT P6, URZ, PT ;  /* 0x00000000003f782f */ /* 0x000fda00038c0000 */
.L_x_7793:
[----:B------:R-:W-:Y:S05]  /*152c0*/  @!P6 BRA `(.L_x_7547) ;  /* 0x000000000078e947 */ /* 0x000fea0003800000 */
[----:B------:R-:W-:-:S06]  /*152d0*/  ULOP3.LUT UR4, UR36, 0x2, URZ, 0xfc, !UPT ;  /* 0x0000000224047892 */ /* 0x000fcc000f8efc3f */
[----:B------:R-:W-:-:S04]  /*152e0*/  MOV R2, UR4 ;  /* 0x0000000400027c02 */ /* 0x000fc80008000f00 */
[----:B------:R-:W-:-:S13]  /*152f0*/  ISETP.NE.AND P0, PT, R2, 0x3, PT ;  /* 0x000000030200780c */ /* 0x000fda0003f05270 */
[----:B------:R-:W-:Y:S05]  /*15300*/  @!P0 BRA `(.L_x_7683) ;  /* 0x0000000000048947 */ /* 0x000fea0003800000 */
[----:B------:R-:W-:Y:S01]  /*15310*/  BPT.TRAP 0x1 ;  /* 0x000000040000795c */ /* 0x000fe20000300000 */
.L_x_7683:
[----:B------:R-:W-:Y:S01]  /*15320*/  IMAD R5, R0, 0x8, R7 ;  /* 0x0000000800057824 */ /* 0x000fe200078e0207 */
[----:B------:R-:W-:Y:S01]  /*15330*/  SHF.L.U32 R2, R8, 0x1f, RZ ;  /* 0x0000001f08027819 */ /* 0x000fe200000006ff */
[----:B------:R-:W-:-:S03]  /*15340*/  VIADD R0, R0, 0x1 ;  /* 0x0000000100007836 */ /* 0x000fc60000000000 */
[----:B------:R-:W3:Y:S02]  /*15350*/  SYNCS.PHASECHK.TRANS64.TRYWAIT P1, [R5+URZ+0x28840], R2 ;  /* 0x02884002050075a7 */ /* 0x000ee4000802017f */
[----:B------:R-:W-:-:S04]  /*15360*/  ISETP.NE.AND P2, PT, R0, 0x2, PT ;  /* 0x000000020000780c */ /* 0x000fc80003f45270 */
[----:B------:R-:W-:Y:S01]  /*15370*/  SEL R3, RZ, 0x1, P2 ;  /* 0x00000001ff037807 */ /* 0x000fe20001000000 */
[----:B---3--:R-:W-:Y:S08]  /*15380*/  @!P1 BRA `(.L_x_7684) ;  /* 0x0000003800b09947 */ /* 0x008ff00003800000 */
.L_x_7794:
[----:B------:R-:W-:Y:S02]  /*15390*/  SEL R0, R0, RZ, P2 ;  /* 0x000000ff00007207 */ /* 0x000fe40001000000 */
[----:B------:R-:W-:Y:S01]  /*153a0*/  LOP3.LUT R3, R8, R3, RZ, 0x3c, !PT ;  /* 0x0000000308037212 */ /* 0x000fe200078e3cff */
[----:B------:R-:W-:Y:S06]  /*153b0*/  @!P0 BRA `(.L_x_7685) ;  /* 0x0000000000048947 */ /* 0x000fec0003800000 */
[----:B------:R-:W-:Y:S01]  /*153c0*/  BPT.TRAP 0x1 ;  /* 0x000000040000795c */ /* 0x000fe20000300000 */
.L_x_7685:
[----:B0-----:R-:W-:Y:S01]  /*153d0*/  IMAD R7, R0, 0x8, R7 ;  /* 0x0000000800077824 */ /* 0x001fe200078e0207 */
[----:B------:R-:W-:-:S04]  /*153e0*/  SHF.L.U32 R0, R3, 0x1f, RZ ;  /* 0x0000001f03007819 */ /* 0x000fc800000006ff */
[----:B------:R-:W0:Y:S02]  /*153f0*/  SYNCS.PHASECHK.TRANS64.TRYWAIT P1, [R7+URZ+0x28840], R0 ;  /* 0x02884000070075a7 */ /* 0x000e24000802017f */
[----:B0-----:R-:W-:Y:S05]  /*15400*/  @!P1 BRA `(.L_x_7686) ;  /* 0x0000003800a49947 */ /* 0x001fea0003800000 */
.L_x_7795:
[----:B------:R-:W-:Y:S05]  /*15410*/  @!P0 BRA `(.L_x_7687) ;  /* 0x0000000000048947 */ /* 0x000fea0003800000 */
[----:B------:R-:W-:Y:S01]  /*15420*/  BPT.TRAP 0x1 ;  /* 0x000000040000795c */ /* 0x000fe20000300000 */
.L_x_7687:
[----:B------:R-:W4:Y:S02]  /*15430*/  SYNCS.PHASECHK.TRANS64.TRYWAIT P1, [R5+URZ+0x28860], R2 ;  /* 0x02886002050075a7 */ /* 0x000f24000802017f */
[----:B----4-:R-:W-:Y:S05]  /*15440*/  @!P1 BRA `(.L_x_7688) ;  /* 0x0000003800a89947 */ /* 0x010fea0003800000 */
.L_x_7796:
[----:B------:R-:W-:Y:S05]  /*15450*/  @!P0 BRA `(.L_x_7689) ;  /* 0x0000000000048947 */ /* 0x000fea0003800000 */
[----:B------:R-:W-:Y:S01]  /*15460*/  BPT.TRAP 0x1 ;  /* 0x000000040000795c */ /* 0x000fe20000300000 */
.L_x_7689:
[----:B------:R0:W0:Y:S02]  /*15470*/  SYNCS.PHASECHK.TRANS64.TRYWAIT P0, [R7+URZ+0x28860], R0 ;  /* 0x02886000070075a7 */ /* 0x000024000800017f */
[----:B0-----:R-:W-:Y:S05]  /*15480*/  @!P0 NANOSLEEP.SYNCS 0x989680 ;  /* 0x009896800000895d */ /* 0x001fea0003900000 */
[----:B------:R-:W0:Y:S02]  /*15490*/  @!P0 SYNCS.PHASECHK.TRANS64 P0, [R7+URZ+0x28860], R0 ;  /* 0x02886000070085a7 */ /* 0x000e24000800007f */
[----:B0-----:R-:W-:Y:S05]  /*154a0*/  @!P0 BRA `(.L_x_7689) ;  /* 0xfffffffc00f08947 */ /* 0x001fea000383ffff */
.L_x_7547:
[----:B------:R-:W-:Y:S05]  /*154b0*/  BSYNC B6 ;  /* 0x0000000000067941 */ /* 0x000fea0003800000 */
.L_x_7544:
[----:B------:R-:W-:Y:S05]  /*154c0*/  EXIT ;  /* 0x000000000000794d */ /* 0x000fea0003800000 */
.L_x_7557:
[----:B0-----:R-:W-:-:S04]  /*154d0*/  IMAD.U32 R3, RZ, RZ, UR40 ;  /* 0x00000028ff037e24 */ /* 0x001fc8000f8e00ff */
[----:B------:R0:W1:Y:S03]  /*154e0*/  SYNCS.PHASECHK.TRANS64.TRYWAIT P0, [R3+URZ+0x28800], R0 ;  /* 0x02880000030075a7 */ /* 0x000066000800017f */
[----:B-1----:R-:W-:Y:S05]  /*154f0*/  @!P0 NANOSLEEP.SYNCS 0x989680 ;  /* 0x009896800000895d */ /* 0x002fea0003900000 */
[----:B------:R-:W1:Y:S02]  /*15500*/  @!P0 SYNCS.PHASECHK.TRANS64 P0, [R3+URZ+0x28800], R0 ;  /* 0x02880000030085a7 */ /* 0x000e64000800007f */
[----:B-1----:R-:W-:Y:S05]  /*15510*/  @!P0 BRA `(.L_x_7557) ;  /* 0xfffffffc00ec8947 */ /* 0x002fea000383ffff */
[----:B------:R-:W-:Y:S05]  /*15520*/  BRA `(.L_x_7690) ;  /* 0xfffffec000787947 */ /* 0x000fea000383ffff */
.L_x_7561:
[----:B-1----:R-:W-:-:S04]  /*15530*/  IMAD.U32 R3, RZ, RZ, UR40 ;  /* 0x00000028ff037e24 */ /* 0x002fc8000f8e00ff */
[----:B------:R1:W2:Y:S03]  /*15540*/  SYNCS.PHASECHK.TRANS64.TRYWAIT P1, [R3+URZ+0x28830], R0 ;  /* 0x02883000030075a7 */ /* 0x0002a6000802017f */
[----:B--2---:R-:W-:Y:S05]  /*15550*/  @!P1 NANOSLEEP.SYNCS 0x989680 ;  /* 0x009896800000995d */ /* 0x004fea0003900000 */
[----:B------:R-:W2:Y:S02]  /*15560*/  @!P1 SYNCS.PHASECHK.TRANS64 P1, [R3+URZ+0x28830], R0 ;  /* 0x02883000030095a7 */ /* 0x000ea4000802007f */
[----:B--2---:R-:W-:Y:S05]  /*15570*/  @!P1 BRA `(.L_x_7561) ;  /* 0xfffffffc00ec9947 */ /* 0x004fea000383ffff */
[----:B------:R-:W-:Y:S05]  /*15580*/  BRA `(.L_x_7560) ;  /* 0xfffffec000947947 */ /* 0x000fea000383ffff */
.L_x_7578:
[----:B-1----:R-:W-:-:S04]  /*15590*/  IMAD.U32 R9, RZ, RZ, UR6 ;  /* 0x00000006ff097e24 */ /* 0x002fc8000f8e00ff */
[----:B------:R1:W2:Y:S03]  /*155a0*/  SYNCS.PHASECHK.TRANS64.TRYWAIT P1, [R9+URZ+0x28830], R8 ;  /* 0x02883008090075a7 */ /* 0x0002a6000802017f */
[----:B--2---:R-:W-:Y:S05]  /*155b0*/  @!P1 NANOSLEEP.SYNCS 0x989680 ;  /* 0x009896800000995d */ /* 0x004fea0003900000 */
[----:B------:R-:W2:Y:S02]  /*155c0*/  @!P1 SYNCS.PHASECHK.TRANS64 P1, [R9+URZ+0x28830], R8 ;  /* 0x02883008090095a7 */ /* 0x000ea4000802007f */
[----:B--2---:R-:W-:Y:S05]  /*155d0*/  @!P1 BRA `(.L_x_7578) ;  /* 0xfffffffc00ec9947 */ /* 0x004fea000383ffff */
[----:B------:R-:W-:Y:S05]  /*155e0*/  BRA `(.L_x_7575) ;  /* 0xfffffefc00f87947 */ /* 0x000fea000383ffff */
.L_x_7582:
[----:B-1----:R-:W-:-:S04]  /*155f0*/  IMAD.U32 R9, RZ, RZ, UR6 ;  /* 0x00000006ff097e24 */ /* 0x002fc8000f8e00ff */
[----:B------:R1:W2:Y:S03]  /*15600*/  SYNCS.PHASECHK.TRANS64.TRYWAIT P1, [R9+URZ+0x28850], R8 ;  /* 0x02885008090075a7 */ /* 0x0002a6000802017f */
[----:B--2---:R-:W-:Y:S05]  /*15610*/  @!P1 NANOSLEEP.SYNCS 0x989680 ;  /* 0x009896800000995d */ /* 0x004fea0003900000 */
[----:B------:R-:W2:Y:S02]  /*15620*/  @!P1 SYNCS.PHASECHK.TRANS64 P1, [R9+URZ+0x28850], R8 ;  /* 0x02885008090095a7 */ /* 0x000ea4000802007f */
[----:B--2---:R-:W-:Y:S05]  /*15630*/  @!P1 BRA `(.L_x_7582) ;  /* 0xfffffffc00ec9947 */ /* 0x004fea000383ffff */
[----:B------:R-:W-:Y:S05]  /*15640*/  BRA `(.L_x_7579) ;  /* 0xffffff0000cc7947 */ /* 0x000fea000383ffff */
.L_x_7601:
[----:B-1----:R-:W-:-:S04]  /*15650*/  IMAD.U32 R10, RZ, RZ, UR6 ;  /* 0x00000006ff0a7e24 */ /* 0x002fc8000f8e00ff */
[----:B------:R1:W2:Y:S03]  /*15660*/  SYNCS.PHASECHK.TRANS64.TRYWAIT P1, [R10+URZ+0x28830], R9 ;  /* 0x028830090a0075a7 */ /* 0x0002a6000802017f */
[----:B--2---:R-:W-:Y:S05]  /*15670*/  @!P1 NANOSLEEP.SYNCS 0x989680 ;  /* 0x009896800000995d */ /* 0x004fea0003900000 */
[----:B------:R-:W2:Y:S02]  /*15680*/  @!P1 SYNCS.PHASECHK.TRANS64 P1, [R10+URZ+0x28830], R9 ;  /* 0x028830090a0095a7 */ /* 0x000ea4000802007f */
[----:B--2---:R-:W-:Y:S05]  /*15690*/  @!P1 BRA `(.L_x_7601) ;  /* 0xfffffffc00ec9947 */ /* 0x004fea000383ffff */
[----:B------:R-:W-:Y:S05]  /*156a0*/  BRA `(.L_x_7598) ;  /* 0xffffff3800d87947 */ /* 0x000fea000383ffff */
.L_x_7605:
[----:B-1----:R-:W-:-:S04]  /*156b0*/  IMAD.U32 R10, RZ, RZ, UR6 ;  /* 0x00000006ff0a7e24 */ /* 0x002fc8000f8e00ff */
[----:B------:R1:W2:Y:S03]  /*156c0*/  SYNCS.PHASECHK.TRANS64.TRYWAIT P1, [R10+URZ+0x28850], R9 ;  /* 0x028850090a0075a7 */ /* 0x0002a6000802017f */
[----:B--2---:R-:W-:Y:S05]  /*156d0*/  @!P1 NANOSLEEP.SYNCS 0x989680 ;  /* 0x009896800000995d */ /* 0x004fea0003900000 */
[----:B------:R-:W2:Y:S02]  /*156e0*/  @!P1 SYNCS.PHASECHK.TRANS64 P1, [R10+URZ+0x28850], R9 ;  /* 0x028850090a0095a7 */ /* 0x000ea4000802007f */
[----:B--2---:R-:W-:Y:S05]  /*156f0*/  @!P1 BRA `(.L_x_7605) ;  /* 0xfffffffc00ec9947 */ /* 0x004fea000383ffff */
[----:B------:R-:W-:Y:S05]  /*15700*/  BRA `(.L_x_7602) ;  /* 0xffffff3c00ac7947 */ /* 0x000fea000383ffff */
.L_x_7613:
[----:B-1----:R-:W-:-:S04]  /*15710*/  MOV R10, UR6 ;  /* 0x00000006000a7c02 */ /* 0x002fc80008000f00 */
[----:B------:R1:W2:Y:S03]  /*15720*/  SYNCS.PHASECHK.TRANS64.TRYWAIT P1, [R10+URZ+0x28830], R9 ;  /* 0x028830090a0075a7 */ /* 0x0002a6000802017f */
[----:B--2---:R-:W-:Y:S05]  /*15730*/  @!P1 NANOSLEEP.SYNCS 0x989680 ;  /* 0x009896800000995d */ /* 0x004fea0003900000 */
[----:B------:R-:W2:Y:S02]  /*15740*/  @!P1 SYNCS.PHASECHK.TRANS64 P1, [R10+URZ+0x28830], R9 ;  /* 0x028830090a0095a7 */ /* 0x000ea4000802007f */
[----:B--2---:R-:W-:Y:S05]  /*15750*/  @!P1 BRA `(.L_x_7613) ;  /* 0xfffffffc00ec9947 */ /* 0x004fea000383ffff */
[----:B------:R-:W-:Y:S05]  /*15760*/  BRA `(.L_x_7610) ;  /* 0xffffff6000e07947 */ /* 0x000fea000383ffff */
.L_x_7617:
[----:B-1----:R-:W-:-:S04]  /*15770*/  IMAD.U32 R10, RZ, RZ, UR6 ;  /* 0x00000006ff0a7e24 */ /* 0x002fc8000f8e00ff */
[----:B------:R1:W2:Y:S03]  /*15780*/  SYNCS.PHASECHK.TRANS64.TRYWAIT P1, [R10+URZ+0x28850], R9 ;  /* 0x028850090a0075a7 */ /* 0x0002a6000802017f */
[----:B--2---:R-:W-:Y:S05]  /*15790*/  @!P1 NANOSLEEP.SYNCS 0x989680 ;  /* 0x009896800000995d */ /* 0x004fea0003900000 */
[----:B------:R-:W2:Y:S02]  /*157a0*/  @!P1 SYNCS.PHASECHK.TRANS64 P1, [R10+URZ+0x28850], R9 ;  /* 0x028850090a0095a7 */ /* 0x000ea4000802007f */
[----:B--2---:R-:W-:Y:S05]  /*157b0*/  @!P1 BRA `(.L_x_7617) ;  /* 0xfffffffc00ec9947 */ /* 0x004fea000383ffff */
[----:B------:R-:W-:Y:S05]  /*157c0*/  BRA `(.L_x_7614) ;  /* 0xffffff6400a47947 */ /* 0x000fea000383ffff */
.L_x_7632:
[----:B-1----:R-:W-:-:S04]  /*157d0*/  IMAD.U32 R3, RZ, RZ, UR5 ;  /* 0x00000005ff037e24 */ /* 0x002fc8000f8e00ff */
[----:B------:R1:W3:Y:S03]  /*157e0*/  SYNCS.PHASECHK.TRANS64.TRYWAIT P1, [R3+URZ+0x28850], R0 ;  /* 0x02885000030075a7 */ /* 0x0002e6000802017f */
[----:B---3--:R-:W-:Y:S05]  /*157f0*/  @!P1 NANOSLEEP.SYNCS 0x989680 ;  /* 0x009896800000995d */ /* 0x008fea0003900000 */
[----:B------:R-:W3:Y:S02]  /*15800*/  @!P1 SYNCS.PHASECHK.TRANS64 P1, [R3+URZ+0x28850], R0 ;  /* 0x02885000030095a7 */ /* 0x000ee4000802007f */
[----:B---3--:R-:W-:Y:S05]  /*15810*/  @!P1 BRA `(.L_x_7632) ;  /* 0xfffffffc00ec9947 */ /* 0x008fea000383ffff */
[----:B------:R-:W-:Y:S05]  /*15820*/  BRA `(.L_x_7631) ;  /* 0xffffff9800c47947 */ /* 0x000fea000383ffff */
.L_x_7650:
[----:B------:R-:W-:Y:S02]  /*15830*/  IMAD.MOV.U32 R13, RZ, RZ, R17 ;  /* 0x000000ffff0d7224 */ /* 0x000fe400078e0011 */
[----:B------:R-:W-:Y:S02]  /*15840*/  IMAD.MOV.U32 R12, RZ, RZ, RZ ;  /* 0x000000ffff0c7224 */ /* 0x000fe400078e00ff */
[----:B------:R-:W-:Y:S02]  /*15850*/  IMAD.MOV.U32 R11, RZ, RZ, 0x1f ;  /* 0x0000001fff0b7424 */ /* 0x000fe400078e00ff */
[----:B------:R-:W-:-:S07]  /*15860*/  IMAD.MOV.U32 R15, RZ, RZ, -0x1 ;  /* 0xffffffffff0f7424 */ /* 0x000fce00078e00ff */
[----:B-----5:R-:W-:Y:S05]  /*15870*/  WARPSYNC.COLLECTIVE R15, `(.L_x_7691) ;  /* 0x000000000f087348 */ /* 0x020fea0003c00000 */
[----:B------:R0:W1:Y:S02]  /*15880*/  SHFL.IDX P6, R14, R13, R12, R11 ;  /* 0x0000000c0d0e7389 */ /* 0x00006400000c000b */
[----:B01---5:R-:W-:Y:S01]  /*15890*/  ENDCOLLECTIVE ;  /* 0x000000000000791b */ /* 0x023fe20003800000 */
.L_x_7691:
[----:B------:R-:W-:Y:S05]  /*158a0*/  BRA `(.L_x_7692) ;  /* 0xffffffcc00807947 */ /* 0x000fea000383ffff */
.L_x_7652:
[----:B0-----:R-:W-:-:S04]  /*158b0*/  IMAD.U32 R10, RZ, RZ, UR46 ;  /* 0x0000002eff0a7e24 */ /* 0x001fc8000f8e00ff */
[----:B------:R0:W1:Y:S03]  /*158c0*/  SYNCS.PHASECHK.TRANS64.TRYWAIT P0, [R10+URZ+0x28840], R9 ;  /* 0x028840090a0075a7 */ /* 0x000066000800017f */
[----:B-1----:R-:W-:Y:S05]  /*158d0*/  @!P0 NANOSLEEP.SYNCS 0x989680 ;  /* 0x009896800000895d */ /* 0x002fea0003900000 */
[----:B------:R-:W1:Y:S02]  /*158e0*/  @!P0 SYNCS.PHASECHK.TRANS64 P0, [R10+URZ+0x28840], R9 ;  /* 0x028840090a0085a7 */ /* 0x000e64000800007f */
[----:B-1----:R-:W-:Y:S05]  /*158f0*/  @!P0 BRA `(.L_x_7652) ;  /* 0xfffffffc00ec8947 */ /* 0x002fea000383ffff */
[----:B------:R-:W-:Y:S05]  /*15900*/  BRA `(.L_x_7693) ;  /* 0xffffffcc00fc7947 */ /* 0x000fea000383ffff */
.L_x_7653:
        /* <DEDUP_REMOVED lines=8> */
.L_x_7695:
[----:B------:R-:W-:Y:S05]  /*15990*/  BSYNC B0 ;  /* 0x0000000000007941 */ /* 0x000fea0003800000 */
.L_x_7694:
[----:B------:R-:W-:Y:S01]  /*159a0*/  IMAD.MOV.U32 R13, RZ, RZ, R0 ;  /* 0x000000ffff0d7224 */ /* 0x000fe200078e0000 */
[----:B------:R-:W-:Y:S01]  /*159b0*/  @P0 LEA R9, R19, UR46, 0x1 ;  /* 0x0000002e13090c11 */ /* 0x000fe2000f8e08ff */
[----:B------:R-:W-:Y:S02]  /*159c0*/  IMAD.MOV.U32 R12, RZ, RZ, RZ ;  /* 0x000000ffff0c7224 */ /* 0x000fe400078e00ff */
[----:B------:R-:W-:Y:S02]  /*159d0*/  IMAD.MOV.U32 R11, RZ, RZ, 0x181f ;  /* 0x0000181fff0b7424 */ /* 0x000fe400078e00ff */
[----:B------:R-:W-:Y:S02]  /*159e0*/  IMAD.MOV.U32 R15, RZ, RZ, -0x1 ;  /* 0xffffffffff0f7424 */ /* 0x000fe400078e00ff */
[----:B------:R-:W-:-:S07]  /*159f0*/  IMAD.MOV.U32 R5, RZ, RZ, R14 ;  /* 0x000000ffff057224 */ /* 0x000fce00078e000e */
[----:B------:R-:W-:Y:S05]  /*15a00*/  WARPSYNC.COLLECTIVE R15, `(.L_x_7696) ;  /* 0x000000000f087348 */ /* 0x000fea0003c00000 */
[----:B------:R0:W1:Y:S02]  /*15a10*/  SHFL.IDX P6, R14, R13, R12, R11 ;  /* 0x0000000c0d0e7389 */ /* 0x00006400000c000b */
[----:B01----:R-:W-:Y:S01]  /*15a20*/  ENDCOLLECTIVE ;  /* 0x000000000000791b */ /* 0x003fe20003800000 */
.L_x_7696:
[----:B------:R-:W-:Y:S02]  /*15a30*/  IMAD.MOV.U32 R13, RZ, RZ, R3 ;  /* 0x000000ffff0d7224 */ /* 0x000fe400078e0003 */
[----:B------:R-:W-:Y:S02]  /*15a40*/  IMAD.MOV.U32 R12, RZ, RZ, 0x1 ;  /* 0x00000001ff0c7424 */ /* 0x000fe400078e00ff */
[----:B------:R-:W-:-:S07]  /*15a50*/  IMAD.MOV.U32 R4, RZ, RZ, R14 ;  /* 0x000000ffff047224 */ /* 0x000fce00078e000e */
[----:B------:R-:W-:Y:S05]  /*15a60*/  WARPSYNC.COLLECTIVE R15, `(.L_x_7697) ;  /* 0x000000000f087348 */ /* 0x000fea0003c00000 */
[----:B------:R0:W1:Y:S02]  /*15a70*/  SHFL.IDX P6, R14, R13, R12, R11 ;  /* 0x0000000c0d0e7389 */ /* 0x00006400000c000b */
[----:B01----:R-:W-:Y:S01]  /*15a80*/  ENDCOLLECTIVE ;  /* 0x000000000000791b */ /* 0x003fe20003800000 */
.L_x_7697:
        /* <DEDUP_REMOVED lines=12> */
.L_x_7698:
[----:B------:R-:W-:Y:S01]  /*15b50*/  @P0 LEA R37, R19, UR46, 0x1 ;  /* 0x0000002e13250c11 */ /* 0x000fe2000f8e08ff */
[----:B------:R-:W-:Y:S02]  /*15b60*/  IMAD.MOV.U32 R5, RZ, RZ, R8 ;  /* 0x000000ffff057224 */ /* 0x000fe400078e0008 */
[----:B------:R-:W-:Y:S02]  /*15b70*/  IMAD.MOV.U32 R13, RZ, RZ, R3 ;  /* 0x000000ffff0d7224 */ /* 0x000fe400078e0003 */
[----:B------:R-:W-:Y:S02]  /*15b80*/  IMAD.MOV.U32 R12, RZ, RZ, 0x2 ;  /* 0x00000002ff0c7424 */ /* 0x000fe400078e00ff */
[----:B------:R-:W-:-:S07]  /*15b90*/  IMAD.MOV.U32 R4, RZ, RZ, R14 ;  /* 0x000000ffff047224 */ /* 0x000fce00078e000e */
[----:B------:R-:W-:Y:S05]  /*15ba0*/  WARPSYNC.COLLECTIVE R15, `(.L_x_7699) ;  /* 0x000000000f087348 */ /* 0x000fea0003c00000 */
[----:B------:R0:W1:Y:S02]  /*15bb0*/  SHFL.IDX P6, R14, R13, R12, R11 ;  /* 0x0000000c0d0e7389 */ /* 0x00006400000c000b */
[----:B01----:R-:W-:Y:S01]  /*15bc0*/  ENDCOLLECTIVE ;  /* 0x000000000000791b */ /* 0x003fe20003800000 */
.L_x_7699:
        /* <DEDUP_REMOVED lines=9> */
[----:B0-----:R-:W-:Y:S05]  /*15c60*/  WARPSYNC.COLLECTIVE R15, `(.L_x_7700) ;  /* 0x000000000f087348 */ /* 0x001fea0003c00000 */
[----:B------:R1:W2:Y:S02]  /*15c70*/  SHFL.IDX P6, R14, R13, R12, R11 ;  /* 0x0000000c0d0e7389 */ /* 0x0002a400000c000b */
[----:B012---:R-:W-:Y:S01]  /*15c80*/  ENDCOLLECTIVE ;  /* 0x000000000000791b */ /* 0x007fe20003800000 */
.L_x_7700:
[----:B------:R-:W-:Y:S01]  /*15c90*/  MOV R5, R10 ;  /* 0x0000000a00057202 */ /* 0x000fe20000000f00 */
[----:B------:R-:W-:Y:S02]  /*15ca0*/  IMAD.MOV.U32 R13, RZ, RZ, R3 ;  /* 0x000000ffff0d7224 */ /* 0x000fe400078e0003 */
[----:B------:R-:W-:Y:S02]  /*15cb0*/  IMAD.MOV.U32 R12, RZ, RZ, 0x3 ;  /* 0x00000003ff0c7424 */ /* 0x000fe400078e00ff */
[----:B------:R-:W-:-:S07]  /*15cc0*/  IMAD.MOV.U32 R35, RZ, RZ, R14 ;  /* 0x000000ffff237224 */ /* 0x000fce00078e000e */
[----:B------:R-:W-:Y:S05]  /*15cd0*/  WARPSYNC.COLLECTIVE R15, `(.L_x_7701) ;  /* 0x000000000f087348 */ /* 0x000fea0003c00000 */
[----:B------:R0:W1:Y:S02]  /*15ce0*/  SHFL.IDX P6, R14, R13, R12, R11 ;  /* 0x0000000c0d0e7389 */ /* 0x00006400000c000b */
[----:B01----:R-:W-:Y:S01]  /*15cf0*/  ENDCOLLECTIVE ;  /* 0x000000000000791b */ /* 0x003fe20003800000 */
.L_x_7701:
        /* <DEDUP_REMOVED lines=14> */
.L_x_7702:
        /* <DEDUP_REMOVED lines=8> */
.L_x_7703:
[----:B------:R-:W-:-:S04]  /*15e60*/  IMAD.MOV.U32 R4, RZ, RZ, R36 ;  /* 0x000000ffff047224 */ /* 0x000fc800078e0024 */
[----:B------:R-:W-:-:S05]  /*15e70*/  @P0 IMAD.WIDE.U32 R4, R26, 0x2, R4 ;  /* 0x000000021a040825 */ /* 0x000fca00078e0004 */
        /* <DEDUP_REMOVED lines=11> */
.L_x_7704:
        /* <DEDUP_REMOVED lines=8> */
.L_x_7705:
        /* <DEDUP_REMOVED lines=12> */
.L_x_7706:
        /* <DEDUP_REMOVED lines=8> */
.L_x_7707:
        /* <DEDUP_REMOVED lines=13> */
.L_x_7708:
        /* <DEDUP_REMOVED lines=8> */
.L_x_7709:
        /* <DEDUP_REMOVED lines=8> */
[----:B------:R-:W-:-:S07]  /*162c0*/  MOV R3, R14 ;  /* 0x0000000e00037202 */ /* 0x000fce0000000f00 */
[----:B0-----:R-:W-:Y:S05]  /*162d0*/  WARPSYNC.COLLECTIVE R15, `(.L_x_7710) ;  /* 0x000000000f087348 */ /* 0x001fea0003c00000 */
[----:B------:R1:W2:Y:S02]  /*162e0*/  SHFL.IDX P6, R14, R13, R12, R11 ;  /* 0x0000000c0d0e7389 */ /* 0x0002a400000c000b */
[----:B012---:R-:W-:Y:S01]  /*162f0*/  ENDCOLLECTIVE ;  /* 0x000000000000791b */ /* 0x007fe20003800000 */
.L_x_7710:
[----:B------:R-:W-:Y:S05]  /*16300*/  BRA `(.L_x_7711) ;  /* 0xffffffc800f87947 */ /* 0x000fea000383ffff */
.L_x_7656:
[----:B------:R-:W-:Y:S01]  /*16310*/  IMAD.MOV.U32 R13, RZ, RZ, R7 ;  /* 0x000000ffff0d7224 */ /* 0x000fe200078e0007 */
[----:B------:R-:W-:Y:S01]  /*16320*/  IADD3 R3, R28, UR41, RZ ;  /* 0x000000291c037c10 */ /* 0x000fe2000fffe0ff */
[----:B------:R-:W-:Y:S02]  /*16330*/  IMAD.MOV.U32 R12, RZ, RZ, RZ ;  /* 0x000000ffff0c7224 */ /* 0x000fe400078e00ff */
[----:B------:R-:W-:Y:S02]  /*16340*/  IMAD.MOV.U32 R11, RZ, RZ, 0x181f ;  /* 0x0000181fff0b7424 */ /* 0x000fe400078e00ff */
[----:B------:R-:W-:Y:S02]  /*16350*/  IMAD.MOV.U32 R15, RZ, RZ, -0x1 ;  /* 0xffffffffff0f7424 */ /* 0x000fe400078e00ff */
[----:B------:R-:W-:-:S07]  /*16360*/  VIADD R9, R3, 0x10 ;  /* 0x0000001003097836 */ /* 0x000fce0000000000 */
[----:B------:R-:W-:Y:S05]  /*16370*/  WARPSYNC.COLLECTIVE R15, `(.L_x_7712) ;  /* 0x000000000f087348 */ /* 0x000fea0003c00000 */
[----:B------:R0:W1:Y:S02]  /*16380*/  SHFL.IDX P6, R14, R13, R12, R11 ;  /* 0x0000000c0d0e7389 */ /* 0x00006400000c000b */
[----:B01----:R-:W-:Y:S01]  /*16390*/  ENDCOLLECTIVE ;  /* 0x000000000000791b */ /* 0x003fe20003800000 */
.L_x_7712:
[----:B------:R-:W-:Y:S02]  /*163a0*/  IMAD.MOV.U32 R13, RZ, RZ, R6 ;  /* 0x000000ffff0d7224 */ /* 0x000fe400078e0006 */
[----:B------:R-:W-:-:S07]  /*163b0*/  IMAD.MOV.U32 R5, RZ, RZ, R14 ;  /* 0x000000ffff057224 */ /* 0x000fce00078e000e */
[----:B------:R-:W-:Y:S05]  /*163c0*/  WARPSYNC.COLLECTIVE R15, `(.L_x_7713) ;  /* 0x000000000f087348 */ /* 0x000fea0003c00000 */
[----:B------:R0:W1:Y:S02]  /*163d0*/  SHFL.IDX P6, R14, R13, R12, R11 ;  /* 0x0000000c0d0e7389 */ /* 0x00006400000c000b */
[----:B01----:R-:W-:Y:S01]  /*163e0*/  ENDCOLLECTIVE ;  /* 0x000000000000791b */ /* 0x003fe20003800000 */
.L_x_7713:
        /* <DEDUP_REMOVED lines=10> */
.L_x_7714:
        /* <DEDUP_REMOVED lines=9> */
[----:B0-----:R-:W-:-:S07]  /*16520*/  @!P2 LEA R35, R19, UR46, 0x1 ;  /* 0x0000002e1323ac11 */ /* 0x001fce000f8e08ff */
[----:B------:R-:W-:Y:S05]  /*16530*/  WARPSYNC.COLLECTIVE R15, `(.L_x_7715) ;  /* 0x000000000f087348 */ /* 0x000fea0003c00000 */
[----:B------:R0:W1:Y:S02]  /*16540*/  SHFL.IDX P6, R14, R13, R12, R11 ;  /* 0x0000000c0d0e7389 */ /* 0x00006400000c000b */
[----:B01----:R-:W-:Y:S01]  /*16550*/  ENDCOLLECTIVE ;  /* 0x000000000000791b */ /* 0x003fe20003800000 */
.L_x_7715:
[----:B------:R-:W-:Y:S01]  /*16560*/  IMAD.MOV.U32 R5, RZ, RZ, R8 ;  /* 0x000000ffff057224 */ /* 0x000fe200078e0008 */
[----:B------:R-:W-:Y:S01]  /*16570*/  MOV R13, R7 ;  /* 0x00000007000d7202 */ /* 0x000fe20000000f00 */
[----:B------:R-:W-:Y:S02]  /*16580*/  IMAD.MOV.U32 R12, RZ, RZ, 0x2 ;  /* 0x00000002ff0c7424 */ /* 0x000fe400078e00ff */
[----:B------:R-:W-:-:S07]  /*16590*/  IMAD.MOV.U32 R4, RZ, RZ, R14 ;  /* 0x000000ffff047224 */ /* 0x000fce00078e000e */
[----:B------:R-:W-:Y:S05]  /*165a0*/  WARPSYNC.COLLECTIVE R15, `(.L_x_7716) ;  /* 0x000000000f087348 */ /* 0x000fea0003c00000 */
[----:B------:R0:W1:Y:S02]  /*165b0*/  SHFL.IDX P6, R14, R13, R12, R11 ;  /* 0x0000000c0d0e7389 */ /* 0x00006400000c000b */
[----:B01----:R-:W-:Y:S01]  /*165c0*/  ENDCOLLECTIVE ;  /* 0x000000000000791b */ /* 0x003fe20003800000 */
.L_x_7716:
        /* <DEDUP_REMOVED lines=15> */
.L_x_7717:
[----:B------:R-:W-:Y:S02]  /*166c0*/  IMAD.MOV.U32 R13, RZ, RZ, R7 ;  /* 0x000000ffff0d7224 */ /* 0x000fe400078e0007 */
[----:B------:R-:W-:Y:S02]  /*166d0*/  IMAD.MOV.U32 R12, RZ, RZ, 0x3 ;  /* 0x00000003ff0c7424 */ /* 0x000fe400078e00ff */
[----:B------:R-:W-:-:S07]  /*166e0*/  IMAD.MOV.U32 R4, RZ, RZ, R14 ;  /* 0x000000ffff047224 */ /* 0x000fce00078e000e */
[----:B------:R-:W-:Y:S05]  /*166f0*/  WARPSYNC.COLLECTIVE R15, `(.L_x_7718) ;  /* 0x000000000f087348 */ /* 0x000fea0003c00000 */
[----:B------:R0:W1:Y:S02]  /*16700*/  SHFL.IDX P6, R14, R13, R12, R11 ;  /* 0x0000000c0d0e7389 */ /* 0x00006400000c000b */
[----:B01----:R-:W-:Y:S01]  /*16710*/  ENDCOLLECTIVE ;  /* 0x000000000000791b */ /* 0x003fe20003800000 */
.L_x_7718:
        /* <DEDUP_REMOVED lines=13> */
.L_x_7719:
[----:B------:R-:W-:Y:S02]  /*167f0*/  IMAD.MOV.U32 R5, RZ, RZ, R10 ;  /* 0x000000ffff057224 */ /* 0x000fe400078e000a */
[----:B------:R-:W-:Y:S02]  /*16800*/  IMAD.MOV.U32 R13, RZ, RZ, R7 ;  /* 0x000000ffff0d7224 */ /* 0x000fe400078e0007 */
[----:B------:R-:W-:Y:S02]  /*16810*/  IMAD.MOV.U32 R12, RZ, RZ, 0x4 ;  /* 0x00000004ff0c7424 */ /* 0x000fe400078e00ff */
[----:B------:R-:W-:-:S07]  /*16820*/  IMAD.MOV.U32 R4, RZ, RZ, R14 ;  /* 0x000000ffff047224 */ /* 0x000fce00078e000e */
[----:B------:R-:W-:Y:S05]  /*16830*/  WARPSYNC.COLLECTIVE R15, `(.L_x_7720) ;  /* 0x000000000f087348 */ /* 0x000fea0003c00000 */
[----:B------:R0:W1:Y:S02]  /*16840*/  SHFL.IDX P6, R14, R13, R12, R11 ;  /* 0x0000000c0d0e7389 */ /* 0x00006400000c000b */
[----:B01----:R-:W-:Y:S01]  /*16850*/  ENDCOLLECTIVE ;  /* 0x000000000000791b */ /* 0x003fe20003800000 */
.L_x_7720:
        /* <DEDUP_REMOVED lines=8> */
[----:B------:R-:W-:Y:S01]  /*168e0*/  IMAD.MOV.U32 R13, RZ, RZ, R6 ;  /* 0x000000ffff0d7224 */ /* 0x000fe200078e0006 */
[----:B0-----:R-:W-:Y:S01]  /*168f0*/  IADD3 R9, R3, 0x50, RZ ;  /* 0x0000005003097810 */ /* 0x001fe20007ffe0ff */
[----:B------:R-:W-:-:S10]  /*16900*/  IMAD.MOV.U32 R5, RZ, RZ, R14 ;  /* 0x000000ffff057224 */ /* 0x000fd400078e000e */
[----:B------:R-:W-:-:S07]  /*16910*/  @!P2 LEA R21, R19, UR46, 0x1 ;  /* 0x0000002e1315ac11 */ /* 0x000fce000f8e08ff */
[----:B------:R-:W-:Y:S05]  /*16920*/  WARPSYNC.COLLECTIVE R15, `(.L_x_7721) ;  /* 0x000000000f087348 */ /* 0x000fea0003c00000 */
[----:B------:R0:W1:Y:S02]  /*16930*/  SHFL.IDX P6, R14, R13, R12, R11 ;  /* 0x0000000c0d0e7389 */ /* 0x00006400000c000b */
[----:B01----:R-:W-:Y:S01]  /*16940*/  ENDCOLLECTIVE ;  /* 0x000000000000791b */ /* 0x003fe20003800000 */
.L_x_7721:
[----:B------:R-:W-:Y:S02]  /*16950*/  IMAD.MOV.U32 R13, RZ, RZ, R7 ;  /* 0x000000ffff0d7224 */ /* 0x000fe400078e0007 */
[----:B------:R-:W-:Y:S02]  /*16960*/  IMAD.MOV.U32 R12, RZ, RZ, 0x5 ;  /* 0x00000005ff0c7424 */ /* 0x000fe400078e00ff */
[----:B------:R-:W-:-:S07]  /*16970*/  IMAD.MOV.U32 R4, RZ, RZ, R14 ;  /* 0x000000ffff047224 */ /* 0x000fce00078e000e */
[----:B------:R-:W-:Y:S05]  /*16980*/  WARPSYNC.COLLECTIVE R15, `(.L_x_7722) ;  /* 0x000000000f087348 */ /* 0x000fea0003c00000 */
[----:B------:R0:W1:Y:S02]  /*16990*/  SHFL.IDX P6, R14, R13, R12, R11 ;  /* 0x0000000c0d0e7389 */ /* 0x00006400000c000b */
[----:B01----:R-:W-:Y:S01]  /*169a0*/  ENDCOLLECTIVE ;  /* 0x000000000000791b */ /* 0x003fe20003800000 */
.L_x_7722:
        /* <DEDUP_REMOVED lines=13> */
.L_x_7723:
[----:B------:R-:W-:Y:S02]  /*16a80*/  IMAD.MOV.U32 R5, RZ, RZ, R10 ;  /* 0x000000ffff057224 */ /* 0x000fe400078e000a */
[----:B------:R-:W-:Y:S01]  /*16a90*/  IMAD.MOV.U32 R13, RZ, RZ, R7 ;  /* 0x000000ffff0d7224 */ /* 0x000fe200078e0007 */
[----:B------:R-:W-:Y:S01]  /*16aa0*/  MOV R12, 0x6 ;  /* 0x00000006000c7802 */ /* 0x000fe20000000f00 */
[----:B------:R-:W-:-:S07]  /*16ab0*/  IMAD.MOV.U32 R4, RZ, RZ, R14 ;  /* 0x000000ffff047224 */ /* 0x000fce00078e000e */
[----:B------:R-:W-:Y:S05]  /*16ac0*/  WARPSYNC.COLLECTIVE R15, `(.L_x_7724) ;  /* 0x000000000f087348 */ /* 0x000fea0003c00000 */
[----:B------:R0:W1:Y:S02]  /*16ad0*/  SHFL.IDX P6, R14, R13, R12, R11 ;  /* 0x0000000c0d0e7389 */ /* 0x00006400000c000b */
[----:B01----:R-:W-:Y:S01]  /*16ae0*/  ENDCOLLECTIVE ;  /* 0x000000000000791b */ /* 0x003fe20003800000 */
.L_x_7724:
[----:B------:R-:W-:-:S04]  /*16af0*/  @!P2 IMAD.WIDE.U32 R8, R26, 0x2, R4 ;  /* 0x000000021a08a825 */ /* 0x000fc800078e0004 */
[----:B------:R-:W-:Y:S01]  /*16b00*/  VIADD R5, R3, 0x60 ;  /* 0x0000006003057836 */ /* 0x000fe20000000000 */
        /* <DEDUP_REMOVED lines=12> */
.L_x_7725:
[----:B------:R-:W-:Y:S02]  /*16bd0*/  IMAD.MOV.U32 R13, RZ, RZ, R7 ;  /* 0x000000ffff0d7224 */ /* 0x000fe400078e0007 */
[----:B------:R-:W-:Y:S02]  /*16be0*/  IMAD.MOV.U32 R12, RZ, RZ, 0x7 ;  /* 0x00000007ff0c7424 */ /* 0x000fe400078e00ff */
[----:B------:R-:W-:-:S07]  /*16bf0*/  IMAD.MOV.U32 R4, RZ, RZ, R14 ;  /* 0x000000ffff047224 */ /* 0x000fce00078e000e */
[----:B------:R-:W-:Y:S05]  /*16c00*/  WARPSYNC.COLLECTIVE R15, `(.L_x_7726) ;  /* 0x000000000f087348 */ /* 0x000fea0003c00000 */
[----:B------:R0:W1:Y:S02]  /*16c10*/  SHFL.IDX P6, R14, R13, R12, R11 ;  /* 0x0000000c0d0e7389 */ /* 0x00006400000c000b */
[----:B01----:R-:W-:Y:S01]  /*16c20*/  ENDCOLLECTIVE ;  /* 0x000000000000791b */ /* 0x003fe20003800000 */
.L_x_7726:
[----:B------:R-:W-:-:S05]  /*16c30*/  @!P2 IMAD.WIDE.U32 R4, R26, 0x2, R4 ;  /* 0x000000021a04a825 */ /* 0x000fca00078e0004 */
        /* <DEDUP_REMOVED lines=10> */
.L_x_7727:
[----:B------:R-:W-:Y:S05]  /*16ce0*/  BRA `(.L_x_7728) ;  /* 0xffffffc800e87947 */ /* 0x000fea000383ffff */
.L_x_7659:
[----:B0-----:R-:W-:-:S04]  /*16cf0*/  IMAD.U32 R3, RZ, RZ, UR46 ;  /* 0x0000002eff037e24 */ /* 0x001fc8000f8e00ff */
[----:B------:R0:W1:Y:S03]  /*16d00*/  SYNCS.PHASECHK.TRANS64.TRYWAIT P0, [R3+URZ+0x28820], R0 ;  /* 0x02882000030075a7 */ /* 0x000066000800017f */
[----:B-1----:R-:W-:Y:S05]  /*16d10*/  @!P0 NANOSLEEP.SYNCS 0x989680 ;  /* 0x009896800000895d */ /* 0x002fea0003900000 */
[----:B------:R-:W1:Y:S02]  /*16d20*/  @!P0 SYNCS.PHASECHK.TRANS64 P0, [R3+URZ+0x28820], R0 ;  /* 0x02882000030085a7 */ /* 0x000e64000800007f */
[----:B-1----:R-:W-:Y:S05]  /*16d30*/  @!P0 BRA `(.L_x_7659) ;  /* 0xfffffffc00ec8947 */ /* 0x002fea000383ffff */
[----:B------:R-:W-:Y:S05]  /*16d40*/  BRA `(.L_x_7729) ;  /* 0xffffffcc00347947 */ /* 0x000fea000383ffff */
.L_x_7663:
[----:B0-----:R0:W1:Y:S02]  /*16d50*/  SYNCS.PHASECHK.TRANS64.TRYWAIT P0, [R34+URZ+0x28840], R3 ;  /* 0x02884003220075a7 */ /* 0x001064000800017f */
[----:B-1----:R-:W-:Y:S05]  /*16d60*/  @!P0 NANOSLEEP.SYNCS 0x989680 ;  /* 0x009896800000895d */ /* 0x002fea0003900000 */
[----:B------:R-:W1:Y:S02]  /*16d70*/  @!P0 SYNCS.PHASECHK.TRANS64 P0, [R34+URZ+0x28840], R3 ;  /* 0x02884003220085a7 */ /* 0x000e64000800007f */
[----:B-1----:R-:W-:Y:S05]  /*16d80*/  @!P0 BRA `(.L_x_7663) ;  /* 0xfffffffc00f08947 */ /* 0x002fea000383ffff */
[----:B------:R-:W-:Y:S05]  /*16d90*/  BRA `(.L_x_7730) ;  /* 0xffffffcc00f87947 */ /* 0x000fea000383ffff */
.L_x_7664:
        /* <DEDUP_REMOVED lines=8> */
.L_x_7732:
[----:B------:R-:W-:Y:S05]  /*16e20*/  BSYNC B1 ;  /* 0x0000000000017941 */ /* 0x000fea0003800000 */
.L_x_7731:
[----:B------:R-:W-:Y:S01]  /*16e30*/  IMAD.MOV.U32 R13, RZ, RZ, R6 ;  /* 0x000000ffff0d7224 */ /* 0x000fe200078e0006 */
[----:B------:R-:W-:Y:S01]  /*16e40*/  SHF.L.U32 R3, R26, 0x1, RZ ;  /* 0x000000011a037819 */ /* 0x000fe200000006ff */
[----:B------:R-:W-:Y:S01]  /*16e50*/  IMAD.MOV.U32 R12, RZ, RZ, RZ ;  /* 0x000000ffff0c7224 */ /* 0x000fe200078e00ff */
[----:B------:R-:W-:Y:S01]  /*16e60*/  LEA R4, R4, UR46, 0x1 ;  /* 0x0000002e04047c11 */ /* 0x000fe2000f8e08ff */
[----:B------:R-:W-:Y:S02]  /*16e70*/  IMAD.MOV.U32 R11, RZ, RZ, 0x181f ;  /* 0x0000181fff0b7424 */ /* 0x000fe400078e00ff */
[----:B------:R-:W-:Y:S02]  /*16e80*/  IMAD.MOV.U32 R15, RZ, RZ, -0x1 ;  /* 0xffffffffff0f7424 */ /* 0x000fe400078e00ff */
[----:B------:R-:W-:-:S07]  /*16e90*/  IMAD.MOV.U32 R0, RZ, RZ, R14 ;  /* 0x000000ffff007224 */ /* 0x000fce00078e000e */
[----:B------:R-:W-:Y:S05]  /*16ea0*/  WARPSYNC.COLLECTIVE R15, `(.L_x_7733) ;  /* 0x000000000f087348 */ /* 0x000fea0003c00000 */
[----:B------:R0:W1:Y:S02]  /*16eb0*/  SHFL.IDX P6, R14, R13, R12, R11 ;  /* 0x0000000c0d0e7389 */ /* 0x00006400000c000b */
[----:B01----:R-:W-:Y:S01]  /*16ec0*/  ENDCOLLECTIVE ;  /* 0x000000000000791b */ /* 0x003fe20003800000 */
.L_x_7733:
[----:B------:R-:W-:Y:S02]  /*16ed0*/  IMAD.MOV.U32 R13, RZ, RZ, R5 ;  /* 0x000000ffff0d7224 */ /* 0x000fe400078e0005 */
        /* <DEDUP_REMOVED lines=12> */
.L_x_7734:
[----:B------:R-:W-:Y:S02]  /*16fa0*/  IMAD.MOV.U32 R13, RZ, RZ, R6 ;  /* 0x000000ffff0d7224 */ /* 0x000fe400078e0006 */
[----:B------:R-:W-:-:S07]  /*16fb0*/  IMAD.MOV.U32 R0, RZ, RZ, R14 ;  /* 0x000000ffff007224 */ /* 0x000fce00078e000e */
[----:B------:R-:W-:Y:S05]  /*16fc0*/  WARPSYNC.COLLECTIVE R15, `(.L_x_7735) ;  /* 0x000000000f087348 */ /* 0x000fea0003c00000 */
[----:B------:R0:W1:Y:S02]  /*16fd0*/  SHFL.IDX P6, R14, R13, R12, R11 ;  /* 0x0000000c0d0e7389 */ /* 0x00006400000c000b */
[----:B01----:R-:W-:Y:S01]  /*16fe0*/  ENDCOLLECTIVE ;  /* 0x000000000000791b */ /* 0x003fe20003800000 */
.L_x_7735:
        /* <DEDUP_REMOVED lines=14> */
.L_x_7736:
[----:B------:R-:W-:Y:S02]  /*170d0*/  IMAD.MOV.U32 R13, RZ, RZ, R6 ;  /* 0x000000ffff0d7224 */ /* 0x000fe400078e0006 */
[----:B------:R-:W-:-:S07]  /*170e0*/  IMAD.MOV.U32 R7, RZ, RZ, R14 ;  /* 0x000000ffff077224 */ /* 0x000fce00078e000e */
[----:B------:R-:W-:Y:S05]  /*170f0*/  WARPSYNC.COLLECTIVE R15, `(.L_x_7737) ;  /* 0x000000000f087348 */ /* 0x000fea0003c00000 */
[----:B------:R0:W1:Y:S02]  /*17100*/  SHFL.IDX P6, R14, R13, R12, R11 ;  /* 0x0000000c0d0e7389 */ /* 0x00006400000c000b */
[----:B01----:R-:W-:Y:S01]  /*17110*/  ENDCOLLECTIVE ;  /* 0x000000000000791b */ /* 0x003fe20003800000 */
.L_x_7737:
        /* <DEDUP_REMOVED lines=13> */
.L_x_7738:
[----:B------:R-:W-:Y:S01]  /*171f0*/  IMAD.MOV.U32 R13, RZ, RZ, R6 ;  /* 0x000000ffff0d7224 */ /* 0x000fe200078e0006 */
[----:B------:R-:W-:-:S07]  /*17200*/  MOV R0, R14 ;  /* 0x0000000e00007202 */ /* 0x000fce0000000f00 */
[----:B------:R-:W-:Y:S05]  /*17210*/  WARPSYNC.COLLECTIVE R15, `(.L_x_7739) ;  /* 0x000000000f087348 */ /* 0x000fea0003c00000 */
[----:B------:R0:W1:Y:S02]  /*17220*/  SHFL.IDX P6, R14, R13, R12, R11 ;  /* 0x0000000c0d0e7389 */ /* 0x00006400000c000b */
[----:B01----:R-:W-:Y:S01]  /*17230*/  ENDCOLLECTIVE ;  /* 0x000000000000791b */ /* 0x003fe20003800000 */
.L_x_7739:
[----:B------:R-:W-:Y:S02]  /*17240*/  IMAD.MOV.U32 R13, RZ, RZ, R5 ;  /* 0x000000ffff0d7224 */ /* 0x000fe400078e0005 */
        /* <DEDUP_REMOVED lines=13> */
.L_x_7740:
[----:B------:R-:W-:Y:S02]  /*17320*/  IMAD.MOV.U32 R13, RZ, RZ, R6 ;  /* 0x000000ffff0d7224 */ /* 0x000fe400078e0006 */
[----:B------:R-:W-:-:S07]  /*17330*/  IMAD.MOV.U32 R0, RZ, RZ, R14 ;  /* 0x000000ffff007224 */ /* 0x000fce00078e000e */
[----:B------:R-:W-:Y:S05]  /*17340*/  WARPSYNC.COLLECTIVE R15, `(.L_x_7741) ;  /* 0x000000000f087348 */ /* 0x000fea0003c00000 */
[----:B------:R0:W1:Y:S02]  /*17350*/  SHFL.IDX P6, R14, R13, R12, R11 ;  /* 0x0000000c0d0e7389 */ /* 0x00006400000c000b */
[----:B01----:R-:W-:Y:S01]  /*17360*/  ENDCOLLECTIVE ;  /* 0x000000000000791b */ /* 0x003fe20003800000 */
.L_x_7741:
[----:B------:R-:W-:Y:S02]  /*17370*/  IMAD.MOV.U32 R13, RZ, RZ, R5 ;  /* 0x000000ffff0d7224 */ /* 0x000fe400078e0005 */
        /* <DEDUP_REMOVED lines=13> */
.L_x_7742:
[----:B------:R-:W-:Y:S02]  /*17450*/  IMAD.MOV.U32 R13, RZ, RZ, R6 ;  /* 0x000000ffff0d7224 */ /* 0x000fe400078e0006 */
[----:B------:R-:W-:-:S07]  /*17460*/  IMAD.MOV.U32 R7, RZ, RZ, R14 ;  /* 0x000000ffff077224 */ /* 0x000fce00078e000e */
[----:B------:R-:W-:Y:S05]  /*17470*/  WARPSYNC.COLLECTIVE R15, `(.L_x_7743) ;  /* 0x000000000f087348 */ /* 0x000fea0003c00000 */
[----:B------:R0:W1:Y:S02]  /*17480*/  SHFL.IDX P6, R14, R13, R12, R11 ;  /* 0x0000000c0d0e7389 */ /* 0x00006400000c000b */
[----:B01----:R-:W-:Y:S01]  /*17490*/  ENDCOLLECTIVE ;  /* 0x000000000000791b */ /* 0x003fe20003800000 */
.L_x_7743:
[----:B------:R-:W-:Y:S01]  /*174a0*/  IMAD.MOV.U32 R13, RZ, RZ, R5 ;  /* 0x000000ffff0d7224 */ /* 0x000fe200078e0005 */
[----:B------:R-:W-:Y:S02]  /*174b0*/  MOV R12, 0x6 ;  /* 0x00000006000c7802 */ /* 0x000fe40000000f00 */
        /* <DEDUP_REMOVED lines=11> */
.L_x_7744:
[----:B------:R-:W-:Y:S02]  /*17570*/  IMAD.MOV.U32 R13, RZ, RZ, R6 ;  /* 0x000000ffff0d7224 */ /* 0x000fe400078e0006 */
[----:B------:R-:W-:-:S07]  /*17580*/  IMAD.MOV.U32 R0, RZ, RZ, R14 ;  /* 0x000000ffff007224 */ /* 0x000fce00078e000e */
[----:B------:R-:W-:Y:S05]  /*17590*/  WARPSYNC.COLLECTIVE R15, `(.L_x_7745) ;  /* 0x000000000f087348 */ /* 0x000fea0003c00000 */
[----:B------:R0:W1:Y:S02]  /*175a0*/  SHFL.IDX P6, R14, R13, R12, R11 ;  /* 0x0000000c0d0e7389 */ /* 0x00006400000c000b */
[----:B01----:R-:W-:Y:S01]  /*175b0*/  ENDCOLLECTIVE ;  /* 0x000000000000791b */ /* 0x003fe20003800000 */
.L_x_7745:
        /* <DEDUP_REMOVED lines=14> */
.L_x_7746:
[----:B------:R-:W-:Y:S01]  /*176a0*/  IMAD.MOV.U32 R13, RZ, RZ, R6 ;  /* 0x000000ffff0d7224 */ /* 0x000fe200078e0006 */
[----:B------:R-:W-:-:S07]  /*176b0*/  MOV R5, R14 ;  /* 0x0000000e00057202 */ /* 0x000fce0000000f00 */
[----:B------:R-:W-:Y:S05]  /*176c0*/  WARPSYNC.COLLECTIVE R15, `(.L_x_7747) ;  /* 0x000000000f087348 */ /* 0x000fea0003c00000 */
[----:B------:R0:W1:Y:S02]  /*176d0*/  SHFL.IDX P6, R14, R13, R12, R11 ;  /* 0x0000000c0d0e7389 */ /* 0x00006400000c000b */
[----:B01----:R-:W-:Y:S01]  /*176e0*/  ENDCOLLECTIVE ;  /* 0x000000000000791b */ /* 0x003fe20003800000 */
.L_x_7747:
[----:B------:R-:W-:Y:S01]  /*176f0*/  IMAD.MOV.U32 R6, RZ, RZ, R14 ;  /* 0x000000ffff067224 */ /* 0x000fe200078e000e */
[----:B------:R-:W-:Y:S06]  /*17700*/  BRA `(.L_x_7748) ;  /* 0xffffffc800cc7947 */ /* 0x000fec000383ffff */
.L_x_7669:
[----:B---3--:R3:W4:Y:S02]  /*17710*/  SYNCS.PHASECHK.TRANS64.TRYWAIT P0, [R0+URZ+0x28860], R5 ;  /* 0x02886005000075a7 */ /* 0x008724000800017f */
[----:B----4-:R-:W-:Y:S05]  /*17720*/  @!P0 NANOSLEEP.SYNCS 0x989680 ;  /* 0x009896800000895d */ /* 0x010fea0003900000 */
[----:B------:R-:W4:Y:S02]  /*17730*/  @!P0 SYNCS.PHASECHK.TRANS64 P0, [R0+URZ+0x28860], R5 ;  /* 0x02886005000085a7 */ /* 0x000f24000800007f */
[----:B----4-:R-:W-:Y:S05]  /*17740*/  @!P0 BRA `(.L_x_7669) ;  /* 0xfffffffc00f08947 */ /* 0x010fea000383ffff */
[----:B------:R-:W-:Y:S05]  /*17750*/  BRA `(.L_x_7749) ;  /* 0xffffffcc00247947 */ /* 0x000fea000383ffff */
.L_x_7670:
[----:B------:R-:W-:Y:S01]  /*17760*/  BSSY B1, `(.L_x_7750) ;  /* 0x0000008000017945 */ /* 0x000fe20003800000 */
[----:B0-----:R-:W-:Y:S02]  /*17770*/  IMAD.MOV.U32 R13, RZ, RZ, R2 ;  /* 0x000000ffff0d7224 */ /* 0x001fe400078e0002 */
[----:B------:R-:W-:Y:S02]  /*17780*/  IMAD.MOV.U32 R12, RZ, RZ, RZ ;  /* 0x000000ffff0c7224 */ /* 0x000fe400078e00ff */
[----:B------:R-:W-:Y:S02]  /*17790*/  IMAD.MOV.U32 R11, RZ, RZ, 0x181f ;  /* 0x0000181fff0b7424 */ /* 0x000fe400078e00ff */
[----:B------:R-:W-:-:S07]  /*177a0*/  IMAD.MOV.U32 R15, RZ, RZ, -0x1 ;  /* 0xffffffffff0f7424 */ /* 0x000fce00078e00ff */
[----:B--23--:R-:W-:Y:S05]  /*177b0*/  WARPSYNC.COLLECTIVE R15, `(.L_x_7751) ;  /* 0x000000000f087348 */ /* 0x00cfea0003c00000 */
[----:B------:R0:W1:Y:S02]  /*177c0*/  SHFL.IDX P6, R14, R13, R12, R11 ;  /* 0x0000000c0d0e7389 */ /* 0x00006400000c000b */
[----:B0123--:R-:W-:Y:S01]  /*177d0*/  ENDCOLLECTIVE ;  /* 0x000000000000791b */ /* 0x00ffe20003800000 */
.L_x_7751:
[----:B------:R-:W-:Y:S05]  /*177e0*/  BSYNC B1 ;  /* 0x0000000000017941 */ /* 0x000fea0003800000 */
.L_x_7750:
        /* <DEDUP_REMOVED lines=9> */
.L_x_7752:
[----:B------:R-:W-:Y:S02]  /*17880*/  IMAD.MOV.U32 R13, RZ, RZ, R2 ;  /* 0x000000ffff0d7224 */ /* 0x000fe400078e0002 */
[----:B------:R-:W-:Y:S01]  /*17890*/  IMAD.MOV.U32 R12, RZ, RZ, 0x1 ;  /* 0x00000001ff0c7424 */ /* 0x000fe200078e00ff */
[----:B------:R-:W-:-:S13]  /*178a0*/  IADD3 R4, P0, R14, R3, RZ ;  /* 0x000000030e047210 */ /* 0x000fda0007f1e0ff */
[----:B------:R-:W-:Y:S05]  /*178b0*/  WARPSYNC.COLLECTIVE R15, `(.L_x_7753) ;  /* 0x000000000f087348 */ /* 0x000fea0003c00000 */
[----:B------:R0:W1:Y:S02]  /*178c0*/  SHFL.IDX P6, R14, R13, R12, R11 ;  /* 0x0000000c0d0e7389 */ /* 0x00006400000c000b */
[----:B01----:R-:W-:Y:S01]  /*178d0*/  ENDCOLLECTIVE ;  /* 0x000000000000791b */ /* 0x003fe20003800000 */
.L_x_7753:
        /* <DEDUP_REMOVED lines=12> */
.L_x_7754:
        /* <DEDUP_REMOVED lines=10> */
.L_x_7755:
        /* <DEDUP_REMOVED lines=12> */
.L_x_7756:
[----:B------:R-:W-:Y:S01]  /*17b00*/  @!PT LDS RZ, [RZ] ;  /* 0x00000000fffff984 */ /* 0x000fe20000000800 */
[----:B------:R-:W-:Y:S01]  /*17b10*/  @!PT LDS RZ, [RZ] ;  /* 0x00000000fffff984 */ /* 0x000fe20000000800 */
[----:B------:R-:W-:Y:S01]  /*17b20*/  @!PT LDS RZ, [RZ] ;  /* 0x00000000fffff984 */ /* 0x000fe20000000800 */
[----:B------:R0:W-:Y:S01]  /*17b30*/  LDGSTS.E.BYPASS.LTC128B.128 [R7+0x4c00], desc[UR48][R4.64+0x80], !P0 ;  /* 0x04c0008004077fae */ /* 0x0001e2000c101d70 */
[----:B------:R-:W-:Y:S02]  /*17b40*/  IMAD.MOV.U32 R13, RZ, RZ, R2 ;  /* 0x000000ffff0d7224 */ /* 0x000fe400078e0002 */
[----:B------:R-:W-:Y:S01]  /*17b50*/  IMAD.MOV.U32 R12, RZ, RZ, 0x3 ;  /* 0x00000003ff0c7424 */ /* 0x000fe200078e00ff */
[----:B0-----:R-:W-:-:S13]  /*17b60*/  IADD3 R4, P0, R14, R3, RZ ;  /* 0x000000030e047210 */ /* 0x001fda0007f1e0ff */
[----:B------:R-:W-:Y:S05]  /*17b70*/  WARPSYNC.COLLECTIVE R15, `(.L_x_7757) ;  /* 0x000000000f087348 */ /* 0x000fea0003c00000 */
[----:B------:R0:W1:Y:S02]  /*17b80*/  SHFL.IDX P6, R14, R13, R12, R11 ;  /* 0x0000000c0d0e7389 */ /* 0x00006400000c000b */
[----:B01----:R-:W-:Y:S01]  /*17b90*/  ENDCOLLECTIVE ;  /* 0x000000000000791b */ /* 0x003fe20003800000 */
.L_x_7757:
        /* <DEDUP_REMOVED lines=12> */
.L_x_7758:
        /* <DEDUP_REMOVED lines=10> */
.L_x_7759:
        /* <DEDUP_REMOVED lines=12> */
.L_x_7760:
        /* <DEDUP_REMOVED lines=10> */
.L_x_7761:
[----:B------:R-:W-:Y:S01]  /*17e60*/  IMAD.X R5, RZ, RZ, R6, P0 ;  /* 0x000000ffff057224 */ /* 0x000fe200000e0606 */
        /* <DEDUP_REMOVED lines=11> */
.L_x_7762:
        /* <DEDUP_REMOVED lines=10> */
.L_x_7763:
        /* <DEDUP_REMOVED lines=12> */
.L_x_7764:
        /* <DEDUP_REMOVED lines=10> */
.L_x_7765:
        /* <DEDUP_REMOVED lines=12> */
.L_x_7766:
[----:B------:R-:W-:Y:S01]  /*181e0*/  @!PT LDS RZ, [RZ] ;  /* 0x00000000fffff984 */ /* 0x000fe20000000800 */
[----:B------:R-:W-:Y:S01]  /*181f0*/  @!PT LDS RZ, [RZ] ;  /* 0x00000000fffff984 */ /* 0x000fe20000000800 */
[----:B------:R-:W-:Y:S01]  /*18200*/  @!PT LDS RZ, [RZ] ;  /* 0x00000000fffff984 */ /* 0x000fe20000000800 */
[----:B------:R0:W-:Y:S01]  /*18210*/  LDGSTS.E.BYPASS.LTC128B.128 [R7+0x7400], desc[UR48][R4.64+0x80], !P0 ;  /* 0x0740008004077fae */ /* 0x0001e2000c101d70 */
[----:B------:R-:W-:Y:S05]  /*18220*/  BRA `(.L_x_7767) ;  /* 0xffffffc4006c7947 */ /* 0x000fea000383ffff */
.L_x_7676:
[----:B0-----:R0:W1:Y:S02]  /*18230*/  SYNCS.PHASECHK.TRANS64.TRYWAIT P0, [R0+URZ+0x28860], R5 ;  /* 0x02886005000075a7 */ /* 0x001064000800017f */
[----:B-1----:R-:W-:Y:S05]  /*18240*/  @!P0 NANOSLEEP.SYNCS 0x989680 ;  /* 0x009896800000895d */ /* 0x002fea0003900000 */
[----:B------:R-:W1:Y:S02]  /*18250*/  @!P0 SYNCS.PHASECHK.TRANS64 P0, [R0+URZ+0x28860], R5 ;  /* 0x02886005000085a7 */ /* 0x000e64000800007f */
[----:B-1----:R-:W-:Y:S05]  /*18260*/  @!P0 BRA `(.L_x_7676) ;  /* 0xfffffffc00f08947 */ /* 0x002fea000383ffff */
[----:B------:R-:W-:Y:S05]  /*18270*/  BRA `(.L_x_7768) ;  /* 0xffffffc800547947 */ /* 0x000fea000383ffff */
.L_x_7677:
[----:B------:R-:W-:Y:S01]  /*18280*/  BSSY B0, `(.L_x_7769) ;  /* 0x0000008000007945 */ /* 0x000fe20003800000 */
[----:B------:R-:W-:Y:S02]  /*18290*/  IMAD.MOV.U32 R13, RZ, RZ, R2 ;  /* 0x000000ffff0d7224 */ /* 0x000fe400078e0002 */
[----:B------:R-:W-:Y:S02]  /*182a0*/  IMAD.MOV.U32 R12, RZ, RZ, RZ ;  /* 0x000000ffff0c7224 */ /* 0x000fe400078e00ff */
[----:B------:R-:W-:Y:S02]  /*182b0*/  IMAD.MOV.U32 R11, RZ, RZ, 0x181f ;  /* 0x0000181fff0b7424 */ /* 0x000fe400078e00ff */
[----:B------:R-:W-:-:S07]  /*182c0*/  IMAD.MOV.U32 R15, RZ, RZ, -0x1 ;  /* 0xffffffffff0f7424 */ /* 0x000fce00078e00ff */
[----:B0-2---:R-:W-:Y:S05]  /*182d0*/  WARPSYNC.COLLECTIVE R15, `(.L_x_7770) ;  /* 0x000000000f087348 */ /* 0x005fea0003c00000 */
[----:B------:R1:W3:Y:S02]  /*182e0*/  SHFL.IDX P6, R14, R13, R12, R11 ;  /* 0x0000000c0d0e7389 */ /* 0x0002e400000c000b */
[----:B0123--:R-:W-:Y:S01]  /*182f0*/  ENDCOLLECTIVE ;  /* 0x000000000000791b */ /* 0x00ffe20003800000 */
.L_x_7770:
[----:B------:R-:W-:Y:S05]  /*18300*/  BSYNC B0 ;  /* 0x0000000000007941 */ /* 0x000fea0003800000 */
.L_x_7769:
[----:B------:R-:W-:Y:S01]  /*18310*/  IMAD.MOV.U32 R13, RZ, RZ, R16 ;  /* 0x000000ffff0d7224 */ /* 0x000fe200078e0010 */
[----:B------:R-:W-:Y:S01]  /*18320*/  MOV R11, 0x181f ;  /* 0x0000181f000b7802 */ /* 0x000fe20000000f00 */
[----:B------:R-:W-:Y:S01]  /*18330*/  IMAD.MOV.U32 R12, RZ, RZ, RZ ;  /* 0x000000ffff0c7224 */ /* 0x000fe200078e00ff */
[----:B------:R-:W-:Y:S01]  /*18340*/  LEA R3, R6, UR46, 0x1 ;  /* 0x0000002e06037c11 */ /* 0x000fe2000f8e08ff */
[----:B------:R-:W-:Y:S02]  /*18350*/  IMAD.MOV.U32 R15, RZ, RZ, -0x1 ;  /* 0xffffffffff0f7424 */ /* 0x000fe400078e00ff */
[----:B------:R-:W-:-:S07]  /*18360*/  IMAD.MOV.U32 R5, RZ, RZ, R14 ;  /* 0x000000ffff057224 */ /* 0x000fce00078e000e */
[----:B------:R-:W-:Y:S05]  /*18370*/  WARPSYNC.COLLECTIVE R15, `(.L_x_7771) ;  /* 0x000000000f087348 */ /* 0x000fea0003c00000 */
[----:B------:R0:W1:Y:S02]  /*18380*/  SHFL.IDX P6, R14, R13, R12, R11 ;  /* 0x0000000c0d0e7389 */ /* 0x00006400000c000b */
[----:B01----:R-:W-:Y:S01]  /*18390*/  ENDCOLLECTIVE ;  /* 0x000000000000791b */ /* 0x003fe20003800000 */
.L_x_7771:
[----:B------:R-:W-:Y:S02]  /*183a0*/  ULDC UR4, c[0x0][0x2f4] ;  /* 0x0000bd0000047ab9 */ /* 0x000fe40000000800 */
[----:B------:R-:W-:Y:S02]  /*183b0*/  ISETP.GE.AND P0, PT, R25, UR4, PT ;  /* 0x0000000419007c0c */ /* 0x000fe4000bf06270 */
[----:B------:R-:W-:Y:S02]  /*183c0*/  ISETP.GE.AND P1, PT, R26, UR4, PT ;  /* 0x000000041a007c0c */ /* 0x000fe4000bf26270 */
[C---:B------:R-:W-:Y:S02]  /*183d0*/  ISETP.LT.OR P3, PT, R28.reuse, 0x1, P0 ;  /* 0x000000011c00780c */ /* 0x040fe40000761670 */
[----:B------:R-:W-:Y:S01]  /*183e0*/  ISETP.LT.OR P2, PT, R28, 0x1, P1 ;  /* 0x000000011c00780c */ /* 0x000fe20000f41670 */
[----:B------:R-:W-:Y:S02]  /*183f0*/  IMAD.MOV.U32 R13, RZ, RZ, R2 ;  /* 0x000000ffff0d7224 */ /* 0x000fe400078e0002 */
[----:B------:R-:W-:-:S02]  /*18400*/  IMAD.MOV.U32 R12, RZ, RZ, 0x1 ;  /* 0x00000001ff0c7424 */ /* 0x000fc400078e00ff */
[----:B------:R-:W-:-:S08]  /*18410*/  IMAD.MOV.U32 R4, RZ, RZ, R14 ;  /* 0x000000ffff047224 */ /* 0x000fd000078e000e */
[----:B------:R-:W-:Y:S05]  /*18420*/  WARPSYNC.COLLECTIVE R15, `(.L_x_7772) ;  /* 0x000000000f087348 */ /* 0x000fea0003c00000 */
[----:B------:R0:W1:Y:S02]  /*18430*/  SHFL.IDX P6, R14, R13, R12, R11 ;  /* 0x0000000c0d0e7389 */ /* 0x00006400000c000b */
[----:B01----:R-:W-:Y:S01]  /*18440*/  ENDCOLLECTIVE ;  /* 0x000000000000791b */ /* 0x003fe20003800000 */
.L_x_7772:
        /* <DEDUP_REMOVED lines=13> */
.L_x_7773:
[----:B------:R-:W-:Y:S01]  /*18520*/  IMAD.MOV.U32 R5, RZ, RZ, R19 ;  /* 0x000000ffff057224 */ /* 0x000fe200078e0013 */
[----:B------:R-:W-:Y:S01]  /*18530*/  MOV R13, R2 ;  /* 0x00000002000d7202 */ /* 0x000fe20000000f00 */
[----:B------:R-:W-:Y:S02]  /*18540*/  IMAD.MOV.U32 R12, RZ, RZ, 0x2 ;  /* 0x00000002ff0c7424 */ /* 0x000fe400078e00ff */
[----:B------:R-:W-:-:S07]  /*18550*/  IMAD.MOV.U32 R4, RZ, RZ, R14 ;  /* 0x000000ffff047224 */ /* 0x000fce00078e000e */
[----:B------:R-:W-:Y:S05]  /*18560*/  WARPSYNC.COLLECTIVE R15, `(.L_x_7774) ;  /* 0x000000000f087348 */ /* 0x000fea0003c00000 */
[----:B------:R0:W1:Y:S02]  /*18570*/  SHFL.IDX P6, R14, R13, R12, R11 ;  /* 0x0000000c0d0e7389 */ /* 0x00006400000c000b */
[----:B01----:R-:W-:Y:S01]  /*18580*/  ENDCOLLECTIVE ;  /* 0x000000000000791b */ /* 0x003fe20003800000 */
.L_x_7774:
        /* <DEDUP_REMOVED lines=13> */
.L_x_7775:
[----:B------:R-:W-:Y:S02]  /*18660*/  IMAD.MOV.U32 R5, RZ, RZ, R23 ;  /* 0x000000ffff057224 */ /* 0x000fe400078e0017 */
[----:B------:R-:W-:Y:S02]  /*18670*/  IMAD.MOV.U32 R13, RZ, RZ, R2 ;  /* 0x000000ffff0d7224 */ /* 0x000fe400078e0002 */
[----:B------:R-:W-:Y:S02]  /*18680*/  IMAD.MOV.U32 R12, RZ, RZ, 0x3 ;  /* 0x00000003ff0c7424 */ /* 0x000fe400078e00ff */
[----:B------:R-:W-:-:S07]  /*18690*/  IMAD.MOV.U32 R22, RZ, RZ, R14 ;  /* 0x000000ffff167224 */ /* 0x000fce00078e000e */
[----:B------:R-:W-:Y:S05]  /*186a0*/  WARPSYNC.COLLECTIVE R15, `(.L_x_7776) ;  /* 0x000000000f087348 */ /* 0x000fea0003c00000 */
[----:B------:R0:W1:Y:S02]  /*186b0*/  SHFL.IDX P6, R14, R13, R12, R11 ;  /* 0x0000000c0d0e7389 */ /* 0x00006400000c000b */
[----:B01----:R-:W-:Y:S01]  /*186c0*/  ENDCOLLECTIVE ;  /* 0x000000000000791b */ /* 0x003fe20003800000 */
.L_x_7776:
        /* <DEDUP_REMOVED lines=14> */
.L_x_7777:
[----:B------:R-:W-:Y:S02]  /*187b0*/  IMAD.MOV.U32 R5, RZ, RZ, R21 ;  /* 0x000000ffff057224 */ /* 0x000fe400078e0015 */
[----:B------:R-:W-:Y:S02]  /*187c0*/  IMAD.MOV.U32 R13, RZ, RZ, R2 ;  /* 0x000000ffff0d7224 */ /* 0x000fe400078e0002 */
[----:B------:R-:W-:Y:S02]  /*187d0*/  IMAD.MOV.U32 R12, RZ, RZ, 0x4 ;  /* 0x00000004ff0c7424 */ /* 0x000fe400078e00ff */
[----:B------:R-:W-:-:S07]  /*187e0*/  IMAD.MOV.U32 R20, RZ, RZ, R14 ;  /* 0x000000ffff147224 */ /* 0x000fce00078e000e */
[----:B------:R-:W-:Y:S05]  /*187f0*/  WARPSYNC.COLLECTIVE R15, `(.L_x_7778) ;  /* 0x000000000f087348 */ /* 0x000fea0003c00000 */
[----:B------:R0:W1:Y:S02]  /*18800*/  SHFL.IDX P6, R14, R13, R12, R11 ;  /* 0x0000000c0d0e7389 */ /* 0x00006400000c000b */
[----:B01----:R-:W-:Y:S01]  /*18810*/  ENDCOLLECTIVE ;  /* 0x000000000000791b */ /* 0x003fe20003800000 */
.L_x_7778:
        /* <DEDUP_REMOVED lines=14> */
.L_x_7779:
[----:B------:R-:W-:Y:S02]  /*18900*/  IMAD.MOV.U32 R5, RZ, RZ, R9 ;  /* 0x000000ffff057224 */ /* 0x000fe400078e0009 */
[----:B------:R-:W-:Y:S02]  /*18910*/  IMAD.MOV.U32 R9, RZ, RZ, RZ ;  /* 0x000000ffff097224 */ /* 0x000fe400078e00ff */
[----:B------:R-:W-:Y:S02]  /*18920*/  IMAD.MOV.U32 R13, RZ, RZ, R2 ;  /* 0x000000ffff0d7224 */ /* 0x000fe400078e0002 */
[----:B------:R-:W-:Y:S01]  /*18930*/  IMAD.MOV.U32 R12, RZ, RZ, 0x5 ;  /* 0x00000005ff0c7424 */ /* 0x000fe200078e00ff */
[----:B------:R-:W-:-:S07]  /*18940*/  MOV R24, R14 ;  /* 0x0000000e00187202 */ /* 0x000fce0000000f00 */
[----:B------:R-:W-:Y:S05]  /*18950*/  WARPSYNC.COLLECTIVE R15, `(.L_x_7780) ;  /* 0x000000000f087348 */ /* 0x000fea0003c00000 */
[----:B------:R0:W1:Y:S02]  /*18960*/  SHFL.IDX P6, R14, R13, R12, R11 ;  /* 0x0000000c0d0e7389 */ /* 0x00006400000c000b */
[----:B01----:R-:W-:Y:S01]  /*18970*/  ENDCOLLECTIVE ;  /* 0x000000000000791b */ /* 0x003fe20003800000 */
.L_x_7780:
        /* <DEDUP_REMOVED lines=14> */
.L_x_7781:
[----:B------:R-:W-:Y:S01]  /*18a60*/  IMAD.MOV.U32 R5, RZ, RZ, R19 ;  /* 0x000000ffff057224 */ /* 0x000fe200078e0013 */
[----:B------:R-:W-:Y:S01]  /*18a70*/  MOV R13, R2 ;  /* 0x00000002000d7202 */ /* 0x000fe20000000f00 */
[----:B------:R-:W-:Y:S02]  /*18a80*/  IMAD.MOV.U32 R12, RZ, RZ, 0x6 ;  /* 0x00000006ff0c7424 */ /* 0x000fe400078e00ff */
[----:B------:R-:W-:-:S07]  /*18a90*/  IMAD.MOV.U32 R4, RZ, RZ, R14 ;  /* 0x000000ffff047224 */ /* 0x000fce00078e000e */
[----:B------:R-:W-:Y:S05]  /*18aa0*/  WARPSYNC.COLLECTIVE R15, `(.L_x_7782) ;  /* 0x000000000f087348 */ /* 0x000fea0003c00000 */
[----:B------:R0:W1:Y:S02]  /*18ab0*/  SHFL.IDX P6, R14, R13, R12, R11 ;  /* 0x0000000c0d0e7389 */ /* 0x00006400000c000b */
[----:B01----:R-:W-:Y:S01]  /*18ac0*/  ENDCOLLECTIVE ;  /* 0x000000000000791b */ /* 0x003fe20003800000 */
.L_x_7782:
        /* <DEDUP_REMOVED lines=13> */
.L_x_7783:
[----:B------:R-:W-:Y:S02]  /*18ba0*/  IMAD.MOV.U32 R5, RZ, RZ, R25 ;  /* 0x000000ffff057224 */ /* 0x000fe400078e0019 */
[----:B------:R-:W-:Y:S02]  /*18bb0*/  IMAD.MOV.U32 R13, RZ, RZ, R2 ;  /* 0x000000ffff0d7224 */ /* 0x000fe400078e0002 */
[----:B------:R-:W-:Y:S02]  /*18bc0*/  IMAD.MOV.U32 R12, RZ, RZ, 0x7 ;  /* 0x00000007ff0c7424 */ /* 0x000fe400078e00ff */
[----:B------:R-:W-:-:S07]  /*18bd0*/  IMAD.MOV.U32 R30, RZ, RZ, R14 ;  /* 0x000000ffff1e7224 */ /* 0x000fce00078e000e */
[----:B------:R-:W-:Y:S05]  /*18be0*/  WARPSYNC.COLLECTIVE R15, `(.L_x_7784) ;  /* 0x000000000f087348 */ /* 0x000fea0003c00000 */
[----:B------:R0:W1:Y:S02]  /*18bf0*/  SHFL.IDX P6, R14, R13, R12, R11 ;  /* 0x0000000c0d0e7389 */ /* 0x00006400000c000b */
[----:B01----:R-:W-:Y:S01]  /*18c00*/  ENDCOLLECTIVE ;  /* 0x000000000000791b */ /* 0x003fe20003800000 */
.L_x_7784:
[----:B------:R-:W-:-:S04]  /*18c10*/  IMAD.MOV.U32 R4, RZ, RZ, R30 ;  /* 0x000000ffff047224 */ /* 0x000fc800078e001e */
[----:B------:R-:W-:-:S05]  /*18c20*/  IMAD.WIDE.U32 R4, R26, 0x2, R4 ;  /* 0x000000021a047825 */ /* 0x000fca00078e0004 */
[----:B------:R-:W-:Y:S01]  /*18c30*/  @!PT LDS RZ, [RZ] ;  /* 0x00000000fffff984 */ /* 0x000fe20000000800 */
[----:B------:R-:W-:Y:S01]  /*18c40*/  @!PT LDS RZ, [RZ] ;  /* 0x00000000fffff984 */ /* 0x000fe20000000800 */
[----:B------:R-:W-:Y:S01]  /*18c50*/  @!PT LDS RZ, [RZ] ;  /* 0x00000000fffff984 */ /* 0x000fe20000000800 */
[----:B------:R0:W-:Y:S01]  /*18c60*/  LDGSTS.E.BYPASS.LTC128B.128 [R3+0x3400], desc[UR48][R4.64], !P2 ;  /* 0x0340000004037fae */ /* 0x0001e2000d101d70 */
[----:B------:R-:W-:-:S03]  /*18c70*/  IMAD.MOV.U32 R13, RZ, RZ, R16 ;  /* 0x000000ffff0d7224 */ /* 0x000fc600078e0010 */
[----:B------:R0:W-:Y:S01]  /*18c80*/  LDGSTS.E.BYPASS.LTC128B.128 [R3+0x7400], desc[UR48][R4.64+0x80], !P3 ;  /* 0x0740008004037fae */ /* 0x0001e2000d901d70 */
[----:B------:R-:W-:-:S07]  /*18c90*/  MOV R2, R14 ;  /* 0x0000000e00027202 */ /* 0x000fce0000000f00 */
[----:B0-----:R-:W-:Y:S05]  /*18ca0*/  WARPSYNC.COLLECTIVE R15, `(.L_x_7785) ;  /* 0x000000000f087348 */ /* 0x001fea0003c00000 */
[----:B------:R1:W2:Y:S02]  /*18cb0*/  SHFL.IDX P6, R14, R13, R12, R11 ;  /* 0x0000000c0d0e7389 */ /* 0x0002a400000c000b */
[----:B012---:R-:W-:Y:S01]  /*18cc0*/  ENDCOLLECTIVE ;  /* 0x000000000000791b */ /* 0x007fe20003800000 */
.L_x_7785:
[----:B------:R-:W-:Y:S05]  /*18cd0*/  BRA `(.L_x_7786) ;  /* 0xffffffc000d07947 */ /* 0x000fea000383ffff */
.L_x_7680:
[----:B0-----:R0:W1:Y:S02]  /*18ce0*/  SYNCS.PHASECHK.TRANS64.TRYWAIT P0, [R7+URZ+0x28820], R9 ;  /* 0x02882009070075a7 */ /* 0x001064000800017f */
[----:B-1----:R-:W-:Y:S05]  /*18cf0*/  @!P0 NANOSLEEP.SYNCS 0x989680 ;  /* 0x009896800000895d */ /* 0x002fea0003900000 */
[----:B------:R-:W1:Y:S02]  /*18d00*/  @!P0 SYNCS.PHASECHK.TRANS64 P0, [R7+URZ+0x28820], R9 ;  /* 0x02882009070085a7 */ /* 0x000e64000800007f */
[----:B-1----:R-:W-:Y:S05]  /*18d10*/  @!P0 BRA `(.L_x_7680) ;  /* 0xfffffffc00f08947 */ /* 0x002fea000383ffff */
[----:B------:R-:W-:Y:S05]  /*18d20*/  BRA `(.L_x_7787) ;  /* 0xffffffc400447947 */ /* 0x000fea000383ffff */
.L_x_7681:
[----:B------:R-:W-:Y:S01]  /*18d30*/  BSSY B0, `(.L_x_7788) ;  /* 0x0000008000007945 */ /* 0x000fe20003800000 */
[----:B------:R-:W-:Y:S02]  /*18d40*/  IMAD.MOV.U32 R13, RZ, RZ, R17 ;  /* 0x000000ffff0d7224 */ /* 0x000fe400078e0011 */
[----:B------:R-:W-:Y:S02]  /*18d50*/  IMAD.MOV.U32 R12, RZ, RZ, RZ ;  /* 0x000000ffff0c7224 */ /* 0x000fe400078e00ff */
[----:B------:R-:W-:Y:S02]  /*18d60*/  IMAD.MOV.U32 R11, RZ, RZ, 0x1f ;  /* 0x0000001fff0b7424 */ /* 0x000fe400078e00ff */
[----:B------:R-:W-:-:S07]  /*18d70*/  IMAD.MOV.U32 R15, RZ, RZ, -0x1 ;  /* 0xffffffffff0f7424 */ /* 0x000fce00078e00ff */
[----:B0-2--5:R-:W-:Y:S05]  /*18d80*/  WARPSYNC.COLLECTIVE R15, `(.L_x_7789) ;  /* 0x000000000f087348 */ /* 0x025fea0003c00000 */
[----:B------:R1:W3:Y:S02]  /*18d90*/  SHFL.IDX P6, R14, R13, R12, R11 ;  /* 0x0000000c0d0e7389 */ /* 0x0002e400000c000b */
[----:B0123-5:R-:W-:Y:S01]  /*18da0*/  ENDCOLLECTIVE ;  /* 0x000000000000791b */ /* 0x02ffe20003800000 */
.L_x_7789:
[----:B------:R-:W-:Y:S05]  /*18db0*/  BSYNC B0 ;  /* 0x0000000000007941 */ /* 0x000fea0003800000 */
.L_x_7788:
[----:B------:R-:W-:Y:S05]  /*18dc0*/  BRA `(.L_x_7790) ;  /* 0xffffffc400287947 */ /* 0x000fea000383ffff */
.L_x_7682:
[----:B------:R-:W-:Y:S01]  /*18dd0*/  BSSY B0, `(.L_x_7791) ;  /* 0x0000006000007945 */ /* 0x000fe20003800000 */
[----:B------:R-:W-:-:S07]  /*18de0*/  IMAD.MOV.U32 R15, RZ, RZ, -0x1 ;  /* 0xffffffffff0f7424 */ /* 0x000fce00078e00ff */
[----:B012--5:R-:W-:Y:S05]  /*18df0*/  WARPSYNC.COLLECTIVE R15, `(.L_x_7792) ;  /* 0x000000000f0c7348 */ /* 0x027fea0003c00000 */
[----:B------:R-:W-:Y:S02]  /*18e00*/  ELECT P6, UR62, PT ;  /* 0x00000000003e782f */ /* 0x000fe400038c0000 */
[----:B------:R-:W-:Y:S01]  /*18e10*/  MOV R14, UR62 ;  /* 0x0000003e000e7c02 */ /* 0x000fe20008000f00 */
[----:B012--5:R-:W-:Y:S10]  /*18e20*/  ENDCOLLECTIVE ;  /* 0x000000000000791b */ /* 0x027ff40003800000 */
.L_x_7792:
[----:B------:R-:W-:Y:S05]  /*18e30*/  BSYNC B0 ;  /* 0x0000000000007941 */ /* 0x000fea0003800000 */
.L_x_7791:
[----:B------:R-:W-:Y:S05]  /*18e40*/  BRA `(.L_x_7793) ;  /* 0xffffffc4001c7947 */ /* 0x000fea000383ffff */
.L_x_7684:
[----:B---3--:R3:W4:Y:S02]  /*18e50*/  SYNCS.PHASECHK.TRANS64.TRYWAIT P1, [R5+URZ+0x28840], R2 ;  /* 0x02884002050075a7 */ /* 0x008724000802017f */
[----:B----4-:R-:W-:Y:S05]  /*18e60*/  @!P1 NANOSLEEP.SYNCS 0x989680 ;  /* 0x009896800000995d */ /* 0x010fea0003900000 */
[----:B------:R-:W4:Y:S02]  /*18e70*/  @!P1 SYNCS.PHASECHK.TRANS64 P1, [R5+URZ+0x28840], R2 ;  /* 0x02884002050095a7 */ /* 0x000f24000802007f */
[----:B----4-:R-:W-:Y:S05]  /*18e80*/  @!P1 BRA `(.L_x_7684) ;  /* 0xfffffffc00f09947 */ /* 0x010fea000383ffff */
[----:B------:R-:W-:Y:S05]  /*18e90*/  BRA `(.L_x_7794) ;  /* 0xffffffc4003c7947 */ /* 0x000fea000383ffff */
.L_x_7686:
[----:B0-----:R0:W4:Y:S02]  /*18ea0*/  SYNCS.PHASECHK.TRANS64.TRYWAIT P1, [R7+URZ+0x28840], R0 ;  /* 0x02884000070075a7 */ /* 0x001124000802017f */
[----:B----4-:R-:W-:Y:S05]  /*18eb0*/  @!P1 NANOSLEEP.SYNCS 0x989680 ;  /* 0x009896800000995d */ /* 0x010fea0003900000 */
[----:B------:R-:W4:Y:S02]  /*18ec0*/  @!P1 SYNCS.PHASECHK.TRANS64 P1, [R7+URZ+0x28840], R0 ;  /* 0x02884000070095a7 */ /* 0x000f24000802007f */
[----:B----4-:R-:W-:Y:S05]  /*18ed0*/  @!P1 BRA `(.L_x_7686) ;  /* 0xfffffffc00f09947 */ /* 0x010fea000383ffff */
[----:B------:R-:W-:Y:S05]  /*18ee0*/  BRA `(.L_x_7795) ;  /* 0xffffffc400487947 */ /* 0x000fea000383ffff */
.L_x_7688:
[----:B----4-:R4:W0:Y:S02]  /*18ef0*/  SYNCS.PHASECHK.TRANS64.TRYWAIT P1, [R5+URZ+0x28860], R2 ;  /* 0x02886002050075a7 */ /* 0x010824000802017f */
[----:B0-----:R-:W-:Y:S05]  /*18f00*/  @!P1 NANOSLEEP.SYNCS 0x989680 ;  /* 0x009896800000995d */ /* 0x001fea0003900000 */
[----:B------:R-:W0:Y:S02]  /*18f10*/  @!P1 SYNCS.PHASECHK.TRANS64 P1, [R5+URZ+0x28860], R2 ;  /* 0x02886002050095a7 */ /* 0x000e24000802007f */
[----:B0-----:R-:W-:Y:S05]  /*18f20*/  @!P1 BRA `(.L_x_7688) ;  /* 0xfffffffc00f09947 */ /* 0x001fea000383ffff */
[----:B------:R-:W-:Y:S05]  /*18f30*/  BRA `(.L_x_7796) ;  /* 0xffffffc400447947 */ /* 0x000fea000383ffff */
.L_x_7797:
        /* <DEDUP_REMOVED lines=12> */
.L_x_15991:


//--------------------- .text._ZN7cutlass13device_kernelIN5flash11enable_sm90INS1_16FlashAttnFwdSm90INS1_25CollectiveMainloopFwdSm90ILi2EN4cute5tupleIJNS5_1CILi1EEES8_S8_EEENS6_IJNS7_ILi128EEESA_SA_EEELi128ENS_6half_tEfNS_4arch4Sm90ELb0ELb1ELb1ELb1ELb1ELb0ELb0ELb1ELb1ELb1ELb1ELb0EEENS1_21CollectiveEpilogueFwdISB_S9_SC_SE_Li256ELb1ELb1ELb1ELb0EEENS1_36VarlenDynamicPersistentTileSchedulerILi128ELi128ELi256ELi128ELb1ELb1ELb1ELb1ELb0ELb1EEEEEEEEEvNT_6ParamsE --------------------------
	.section	.text._ZN7cutlass13device_kernelIN5flash11enable_sm90INS1_16FlashAttnFwdSm90INS1_25CollectiveMainloopFwdSm90ILi2EN4cute5tupleIJNS5_1CILi1EEES8_S8_EEENS6_IJNS7_ILi128EEESA_SA_EEELi128ENS_6half_tEfNS_4arch4Sm90ELb0ELb1ELb1ELb1ELb1ELb0ELb0ELb1ELb1ELb1ELb1ELb0EEENS1_21CollectiveEpilogueFwdISB_S9_SC_SE_Li256ELb1ELb1ELb1ELb0EEENS1_36VarlenDynamicPersistentTileSchedulerILi128ELi128ELi256ELi128ELb1ELb1ELb1ELb1ELb0ELb1EEEEEEEEEvNT_6ParamsE,"ax",@progbits
	.align	128
.text._ZN7cutlass13device_kernelIN5flash11enable_sm90INS1_16FlashAttnFwdSm90INS1_25CollectiveMainloopFwdSm90ILi2EN4cute5tupleIJNS5_1CILi1EEES8_S8_EEENS6_IJNS7_ILi128EEESA_SA_EEELi128ENS_6half_tEfNS_4arch4Sm90ELb0ELb1ELb1ELb1ELb1ELb0ELb0ELb1ELb1ELb1ELb1ELb0EEENS1_21CollectiveEpilogueFwdISB_S9_SC_SE_Li256ELb1ELb1ELb1ELb0EEENS1_36VarlenDynamicPersistentTileSchedulerILi128ELi128ELi256ELi128ELb1ELb1ELb1ELb1ELb0ELb1EEEEEEEEEvNT_6ParamsE:
        .type           _ZN7cutlass13device_kernelIN5flash11enable_sm90INS1_16FlashAttnFwdSm90INS1_25CollectiveMainloopFwdSm90ILi2EN4cute5tupleIJNS5_1CILi1EEES8_S8_EEENS6_IJNS7_ILi128EEESA_SA_EEELi128ENS_6half_tEfNS_4arch4Sm90ELb0ELb1ELb1ELb1ELb1ELb0ELb0ELb1ELb1ELb1ELb1ELb0EEENS1_21CollectiveEpilogueFwdISB_S9_SC_SE_Li256ELb1ELb1ELb1ELb0EEENS1_36VarlenDynamicPersistentTileSchedulerILi128ELi128ELi256ELi128ELb1ELb1ELb1ELb1ELb0ELb1EEEEEEEEEvNT_6ParamsE,@function
        .size           _ZN7cutlass13device_kernelIN5flash11enable_sm90INS1_16FlashAttnFwdSm90INS1_25CollectiveMainloopFwdSm90ILi2EN4cute5tupleIJNS5_1CILi1EEES8_S8_EEENS6_IJNS7_ILi128EEESA_SA_EEELi128ENS_6half_tEfNS_4arch4Sm90ELb0ELb1ELb1ELb1ELb1ELb0ELb0ELb1ELb1ELb1ELb1ELb0EEENS1_21CollectiveEpilogueFwdISB_S9_SC_SE_Li256ELb1ELb1ELb1ELb0EEENS1_36VarlenDynamicPersistentTileSchedulerILi128ELi128ELi256ELi128ELb1ELb1ELb1ELb1ELb0ELb1EEEEEEEEEvNT_6ParamsE,(.L_x_15992 - _ZN7cutlass13device_kernelIN5flash11enable_sm90INS1_16FlashAttnFwdSm90INS1_25CollectiveMainloopFwdSm90ILi2EN4cute5tupleIJNS5_1CILi1EEES8_S8_EEENS6_IJNS7_ILi128EEESA_SA_EEELi128ENS_6half_tEfNS_4arch4Sm90ELb0ELb1ELb1ELb1ELb1ELb0ELb0ELb1ELb1ELb1ELb1ELb0EEENS1_21CollectiveEpilogueFwdISB_S9_SC_SE_Li256ELb1ELb1ELb1ELb0EEENS1_36VarlenDynamicPersistentTileSchedulerILi128ELi128ELi256ELi128ELb1ELb1ELb1ELb1ELb0ELb1EEEEEEEEEvNT_6ParamsE)
        .other          _ZN7cutlass13device_kernelIN5flash11enable_sm90INS1_16FlashAttnFwdSm90INS1_25CollectiveMainloopFwdSm90ILi2EN4cute5tupleIJNS5_1CILi1EEES8_S8_EEENS6_IJNS7_ILi128EEESA_SA_EEELi128ENS_6half_tEfNS_4arch4Sm90ELb0ELb1ELb1ELb1ELb1ELb0ELb0ELb1ELb1ELb1ELb1ELb0EEENS1_21CollectiveEpilogueFwdISB_S9_SC_SE_Li256ELb1ELb1ELb1ELb0EEENS1_36VarlenDynamicPersistentTileSchedulerILi128ELi128ELi256ELi128ELb1ELb1ELb1ELb1ELb0ELb1EEEEEEEEEvNT_6ParamsE,@"STO_CUDA_ENTRY STV_DEFAULT"
_ZN7cutlass13device_kernelIN5flash11enable_sm90INS1_16FlashAttnFwdSm90INS1_25CollectiveMainloopFwdSm90ILi2EN4cute5tupleIJNS5_1CILi1EEES8_S8_EEENS6_IJNS7_ILi128EEESA_SA_EEELi128ENS_6half_tEfNS_4arch4Sm90ELb0ELb1ELb1ELb1ELb1ELb0ELb0ELb1ELb1ELb1ELb1ELb0EEENS1_21CollectiveEpilogueFwdISB_S9_SC_SE_Li256ELb1ELb1ELb1ELb0EEENS1_36VarlenDynamicPersistentTileSchedulerILi128ELi128ELi256ELi128ELb1ELb1ELb1ELb1ELb0ELb1EEEEEEEEEvNT_6ParamsE:
        /* <DEDUP_REMOVED lines=8> */
[----:B------:R-:W0:Y:S04]  /*0080*/  SHFL.IDX PT, R3, R2, RZ, 0x1f ;  /* 0x00001fff02037589 */ /* 0x000e2800000e0000 */
[----:B------:R-:W1:Y:S01]  /*0090*/  SHFL.IDX PT, R4, R4, RZ, 0x1f ;  /* 0x00001fff04047589 */ /* 0x000e6200000e0000 */
[C---:B0-----:R-:W-:Y:S02]  /*00a0*/  ISETP.NE.OR P0, PT, R3.reuse, RZ, !P0 ;  /* 0x000000ff0300720c */ /* 0x041fe40004705670 */
[----:B------:R-:W-:-:S11]  /*00b0*/  ISETP.NE.AND P1, PT, R3, RZ, PT ;  /* 0x000000ff0300720c */ /* 0x000fd60003f25270 */
[----:B------:R-:W-:Y:S01]  /*00c0*/  VOTEU.ALL UP0, P0 ;  /* 0x00000000003f7886 */ /* 0x000fe20000000000 */
[----:B------:R-:W-:-:S04]  /*00d0*/  VOTEU.ALL UP1, P0 ;  /* 0x00000000003f7886 */ /* 0x000fc80000020000 */
[----:B------:R-:W0:Y:S01]  /*00e0*/  @!UP0 S2UR UR8, SR_CgaCtaId ;  /* 0x00000000000889c3 */ /* 0x000e220000008800 */
[----:B------:R-:W-:Y:S01]  /*00f0*/  @!UP0 UMOV UR6, 0x400 ;  /* 0x0000040000068882 */ /* 0x000fe20000000000 */
[----:B------:R-:W-:-:S04]  /*0100*/  @!UP0 UIADD3 UR4, -UR4, 0x100000, URZ ;  /* 0x0010000004048890 */ /* 0x000fc8000fffe13f */
[----:B------:R-:W-:Y:S02]  /*0110*/  @!UP0 USHF.L.U32 UR5, UR4, 0xb, URZ ;  /* 0x0000000b04058899 */ /* 0x000fe4000800063f */
[----:B------:R-:W-:Y:S02]  /*0120*/  @!UP0 USHF.L.U32 UR4, UR4, 0x1, URZ ;  /* 0x0000000104048899 */ /* 0x000fe4000800063f */
[----:B0-----:R-:W-:Y:S02]  /*0130*/  @!UP0 ULEA UR8, UR8, UR6, 0x18 ;  /* 0x0000000608088291 */ /* 0x001fe4000f8ec03f */
        /* <DEDUP_REMOVED lines=25> */
.L_x_7798:
        /* <DEDUP_REMOVED lines=22> */
.L_x_7799:
        /* <DEDUP_REMOVED lines=18> */
.L_x_7800:
        /* <DEDUP_REMOVED lines=22> */
.L_x_7801:
        /* <DEDUP_REMOVED lines=23> */
.L_x_7802:
        /* <DEDUP_REMOVED lines=10> */
.L_x_7804:
[----:B------:R-:W-:-:S08]  /*08c0*/  NOP ;  /* 0x0000000000007918 */ /* 0x000fd00000000000 */
[----:B------:R-:W1:Y:S02]  /*08d0*/  USETMAXREG.TRY_ALLOC.CTAPOOL UP0, 0xe8 ;  /* 0x000000e8000079c8 */ /* 0x000e640008000600 */
[----:B-1----:R-:W-:-:S13]  /*08e0*/  PLOP3.LUT P0, PT, PT, PT, UP0, 0x80, 0x0 ;  /* 0x000000000000781c */ /* 0x002fda0003f0f008 */
[----:B------:R-:W-:Y:S05]  /*08f0*/  @!P0 BRA `(.L_x_7804) ;  /* 0xfffffffc00f08947 */ /* 0x000fea000383ffff */
[----:B------:R-:W-:Y:S01]  /*0900*/  LOP3.LUT R2, R0, 0xffffff80, RZ, 0xc0, !PT ;  /* 0xffffff8000027812 */ /* 0x000fe200078ec0ff */
[----:B------:R-:W1:Y:S08]  /*0910*/  S2UR UR5, SR_CgaCtaId ;  /* 0x00000000000579c3 */ /* 0x000e700000008800 */
[----:B------:R-:W-:Y:S06]  /*0920*/  BAR.ARV 0x8, 0x180 ;  /* 0x0206000000007b1d */ /* 0x000fec0000002000 */
[----:B------:R-:W-:Y:S01]  /*0930*/  ISETP.NE.AND P0, PT, R2, 0x80, PT ;  /* 0x000000800200780c */ /* 0x000fe20003f05270 */
[----:B------:R-:W-:-:S12]  /*0940*/  UMOV UR4, 0x400 ;  /* 0x0000040000047882 */ /* 0x000fd80000000000 */
[----:B------:R-:W-:Y:S06]  /*0950*/  @!P0 BAR.ARV 0x9, 0x100 ;  /* 0x0244000000008b1d */ /* 0x000fec0000002000 */
[----:B-1----:R-:W-:Y:S02]  /*0960*/  ULEA UR4, UR5, UR4, 0x18 ;  /* 0x0000000405047291 */ /* 0x002fe4000f8ec03f */
[----:B------:R-:W-:Y:S07]  /*0970*/  BAR.SYNC.DEFER_BLOCKING 0x5, 0x180 ;  /* 0x0146000000007b1d */ /* 0x000fee0000010000 */
[----:B------:R-:W1:Y:S01]  /*0980*/  LDS.128 R12, [UR4+0x288d0] ;  /* 0x0288d004ff0c7984 */ /* 0x000e620008000c00 */
[----:B------:R-:W-:Y:S01]  /*0990*/  ULDC UR4, c[0x0][0xc3c] ;  /* 0x00030f0000047ab9 */ /* 0x000fe20000000800 */
[----:B------:R-:W-:Y:S06]  /*09a0*/  BAR.ARV 0x4, 0x180 ;  /* 0x0106000000007b1d */ /* 0x000fec0000002000 */
[----:B-1----:R-:W-:-:S13]  /*09b0*/  ISETP.GE.AND P0, PT, R15, UR4, PT ;  /* 0x000000040f007c0c */ /* 0x002fda000bf06270 */
[----:B------:R-:W-:Y:S05]  /*09c0*/  @P0 EXIT ;  /* 0x000000000000094d */ /* 0x000fea0003800000 */
[----:B0-----:R-:W2:Y:S01]  /*09d0*/  LDL R3, [R1+0x18] ;  /* 0x0000180001037983 */ /* 0x001ea20000100800 */
[----:B------:R-:W-:Y:S01]  /*09e0*/  VIADD R223, R0, 0xffffff80 ;  /* 0xffffff8000df7836 */ /* 0x000fe20000000000 */
[----:B------:R-:W-:Y:S01]  /*09f0*/  R2UR UR6, R13 ;  /* 0x000000000d0672ca */ /* 0x000fe200000e0000 */
[----:B------:R-:W-:Y:S01]  /*0a00*/  UMOV UR39, URZ ;  /* 0x0000003f00277c82 */ /* 0x000fe20008000000 */
[----:B------:R-:W-:Y:S01]  /*0a10*/  R2UR UR5, R14 ;  /* 0x000000000e0572ca */ /* 0x000fe200000e0000 */
[----:B------:R-:W-:Y:S01]  /*0a20*/  UMOV UR38, URZ ;  /* 0x0000003f00267c82 */ /* 0x000fe20008000000 */
[----:B------:R-:W-:Y:S02]  /*0a30*/  SHF.R.S32.HI R0, RZ, 0x1f, R223 ;  /* 0x0000001fff007819 */ /* 0x000fe400000114df */
[----:B------:R-:W-:Y:S02]  /*0a40*/  R2UR UR7, R15 ;  /* 0x000000000f0772ca */ /* 0x000fe400000e0000 */
[----:B------:R-:W-:-:S02]  /*0a50*/  LEA.HI R2, R0, R223, RZ, 0x7 ;  /* 0x000000df00027211 */ /* 0x000fc400078f38ff */
[----:B------:R-:W-:Y:S02]  /*0a60*/  LEA.HI R4, R0, R223, RZ, 0x5 ;  /* 0x000000df00047211 */ /* 0x000fe400078f28ff */
[----:B------:R-:W-:Y:S02]  /*0a70*/  LOP3.LUT R200, R2, 0xffffff80, RZ, 0xc0, !PT ;  /* 0xffffff8002c87812 */ /* 0x000fe400078ec0ff */
[----:B------:R-:W-:Y:S01]  /*0a80*/  SHF.R.S32.HI R217, RZ, 0x7, R2 ;  /* 0x00000007ffd97819 */ /* 0x000fe20000011402 */
[----:B------:R-:W-:Y:S02]  /*0a90*/  IMAD.SHL.U32 R5, R4, 0x20, RZ ;  /* 0x0000002004057824 */ /* 0x000fe400078e00ff */
[----:B------:R-:W-:Y:S01]  /*0aa0*/  IMAD.IADD R200, R223, 0x1, -R200 ;  /* 0x00000001dfc87824 */ /* 0x000fe200078e0ac8 */
[----:B------:R-:W-:Y:S02]  /*0ab0*/  LEA.HI R2, R2, R217, RZ, 0x1 ;  /* 0x000000d902027211 */ /* 0x000fe400078f08ff */
[----:B------:R-:W-:-:S02]  /*0ac0*/  LOP3.LUT R5, R5, 0xfffffc00, RZ, 0xc0, !PT ;  /* 0xfffffc0005057812 */ /* 0x000fc400078ec0ff */
[----:B------:R-:W-:Y:S02]  /*0ad0*/  SHF.R.S32.HI R7, RZ, 0x1f, R200 ;  /* 0x0000001fff077819 */ /* 0x000fe400000114c8 */
[----:B------:R-:W-:Y:S02]  /*0ae0*/  LOP3.LUT R2, R2, 0x3fffffe, RZ, 0xc0, !PT ;  /* 0x03fffffe02027812 */ /* 0x000fe400078ec0ff */
[CC--:B------:R-:W-:Y:S02]  /*0af0*/  LEA.HI R8, R7.reuse, R200.reuse, RZ, 0x2 ;  /* 0x000000c807087211 */ /* 0x0c0fe400078f10ff */
[----:B------:R-:W-:Y:S01]  /*0b00*/  LEA.HI R7, R7, R200, RZ, 0x5 ;  /* 0x000000c807077211 */ /* 0x000fe200078f28ff */
[----:B------:R-:W-:Y:S01]  /*0b10*/  IMAD.IADD R2, R217, 0x1, -R2 ;  /* 0x00000001d9027824 */ /* 0x000fe200078e0a02 */
[--C-:B------:R-:W-:Y:S02]  /*0b20*/  SHF.R.S32.HI R9, RZ, 0x2, R8.reuse ;  /* 0x00000002ff097819 */ /* 0x100fe40000011408 */
[----:B------:R-:W-:-:S02]  /*0b30*/  SHF.R.S32.HI R10, RZ, 0x1f, R8 ;  /* 0x0000001fff0a7819 */ /* 0x000fc40000011408 */
[----:B------:R-:W-:Y:S02]  /*0b40*/  SHF.R.S32.HI R7, RZ, 0x5, R7 ;  /* 0x00000005ff077819 */ /* 0x000fe40000011407 */
[----:B------:R-:W-:-:S04]  /*0b50*/  LEA.HI R10, R10, R9, RZ, 0x3 ;  /* 0x000000090a0a7211 */ /* 0x000fc800078f18ff */
[----:B------:R-:W-:-:S05]  /*0b60*/  LOP3.LUT R10, R10, 0xfffffff8, RZ, 0xc0, !PT ;  /* 0xfffffff80a0a7812 */ /* 0x000fca00078ec0ff */
[----:B------:R-:W-:-:S04]  /*0b70*/  IMAD.IADD R10, R9, 0x1, -R10 ;  /* 0x00000001090a7824 */ /* 0x000fc800078e0a0a */
[----:B------:R-:W-:-:S04]  /*0b80*/  IMAD R7, R7, 0x10, R10 ;  /* 0x0000001007077824 */ /* 0x000fc800078e020a */
[----:B------:R-:W-:Y:S01]  /*0b90*/  IMAD R218, R2, 0x40, R7 ;  /* 0x0000004002da7824 */ /* 0x000fe200078e0207 */
[----:B--2---:R-:W-:Y:S02]  /*0ba0*/  R2UR UR4, R3 ;  /* 0x00000000030472ca */ /* 0x004fe400000e0000 */
[----:B------:R-:W-:-:S04]  /*0bb0*/  LEA.HI R3, R0, R223, RZ, 0x4 ;  /* 0x000000df00037211 */ /* 0x000fc800078f20ff */
[----:B------:R-:W-:Y:S02]  /*0bc0*/  SHF.R.S32.HI R6, RZ, 0x4, R3 ;  /* 0x00000004ff067819 */ /* 0x000fe40000011403 */
[C---:B------:R-:W-:Y:S02]  /*0bd0*/  LOP3.LUT R4, R3.reuse, 0x3fffff0, RZ, 0xc0, !PT ;  /* 0x03fffff003047812 */ /* 0x040fe400078ec0ff */
[----:B------:R-:W-:-:S03]  /*0be0*/  LEA.HI R3, R3, R6, RZ, 0x1 ;  /* 0x0000000603037211 */ /* 0x000fc600078f08ff */
[----:B------:R-:W-:Y:S01]  /*0bf0*/  IMAD.IADD R4, R223, 0x1, -R4 ;  /* 0x00000001df047824 */ /* 0x000fe200078e0a04 */
[----:B------:R-:W-:Y:S01]  /*0c00*/  LOP3.LUT R3, R3, 0x1ffffffe, RZ, 0xc0, !PT ;  /* 0x1ffffffe03037812 */ /* 0x000fe200078ec0ff */
[----:B------:R-:W-:Y:S02]  /*0c10*/  ULOP3.LUT UR8, UR4, 0x1, URZ, 0xfc, !UPT ;  /* 0x0000000104087892 */ /* 0x000fe4000f8efc3f */
[----:B------:R-:W-:Y:S01]  /*0c20*/  IMAD R4, R4, 0x40, R5 ;  /* 0x0000004004047824 */ /* 0x000fe200078e0205 */
[-C--:B------:R-:W-:Y:S01]  /*0c30*/  LEA.HI R5, R0, R223.reuse, RZ, 0x2 ;  /* 0x000000df00057211 */ /* 0x080fe200078f10ff */
[----:B------:R-:W-:Y:S01]  /*0c40*/  IMAD.IADD R3, R6, 0x1, -R3 ;  /* 0x0000000106037824 */ /* 0x000fe200078e0a03 */
[----:B------:R-:W-:Y:S01]  /*0c50*/  LEA.HI R0, R0, R223, RZ, 0x3 ;  /* 0x000000df00007211 */ /* 0x000fe200078f18ff */
[----:B------:R-:W-:Y:S01]  /*0c60*/  UMOV UR4, URZ ;  /* 0x0000003f00047c82 */ /* 0x000fe20008000000 */
[----:B------:R-:W-:Y:S02]  /*0c70*/  IMAD.U32 R220, RZ, RZ, UR8 ;  /* 0x00000008ffdc7e24 */ /* 0x000fe4000f8e00ff */
[----:B------:R-:W-:Y:S01]  /*0c80*/  IMAD R219, R3, 0x8, R4 ;  /* 0x0000000803db7824 */ /* 0x000fe200078e0204 */
[----:B------:R-:W-:Y:S01]  /*0c90*/  LOP3.LUT R4, R5, 0xfffffffc, RZ, 0xc0, !PT ;  /* 0xfffffffc05047812 */ /* 0x000fe200078ec0ff */
[----:B------:R-:W-:Y:S01]  /*0ca0*/  IMAD.U32 R199, RZ, RZ, UR4 ;  /* 0x00000004ffc77e24 */ /* 0x000fe2000f8e00ff */
[----:B------:R-:W-:-:S02]  /*0cb0*/  LOP3.LUT R22, R0, 0xfffffff8, RZ, 0xc0, !PT ;  /* 0xfffffff800167812 */ /* 0x000fc400078ec0ff */
[----:B------:R-:W-:Y:S01]  /*0cc0*/  LOP3.LUT R5, R8, 0x7ffffffc, RZ, 0xc0, !PT ;  /* 0x7ffffffc08057812 */ /* 0x000fe200078ec0ff */
[C---:B------:R-:W-:Y:S01]  /*0cd0*/  IMAD.IADD R4, R223.reuse, 0x1, -R4 ;  /* 0x00000001df047824 */ /* 0x040fe200078e0a04 */
[----:B------:R-:W-:Y:S01]  /*0ce0*/  SHF.R.S32.HI R198, RZ, 0x3, R0 ;  /* 0x00000003ffc67819 */ /* 0x000fe20000011400 */
[----:B------:R-:W-:Y:S02]  /*0cf0*/  IMAD.IADD R22, R223, 0x1, -R22 ;  /* 0x00000001df167824 */ /* 0x000fe400078e0a16 */
[----:B------:R-:W-:Y:S01]  /*0d00*/  IMAD.IADD R5, R200, 0x1, -R5 ;  /* 0x00000001c8057824 */ /* 0x000fe200078e0a05 */
[----:B------:R-:W-:Y:S01]  /*0d10*/  LEA.HI R3, R4, R4, RZ, 0x1 ;  /* 0x0000000404037211 */ /* 0x000fe200078f08ff */
[----:B------:R-:W-:Y:S02]  /*0d20*/  IMAD.SHL.U32 R18, R22, 0x8, RZ ;  /* 0x0000000816127824 */ /* 0x000fe400078e00ff */
[----:B------:R-:W-:Y:S01]  /*0d30*/  IMAD.SHL.U32 R16, R5, 0x2, RZ ;  /* 0x0000000205107824 */ /* 0x000fe200078e00ff */
[----:B------:R-:W-:Y:S01]  /*0d40*/  LOP3.LUT R3, R3, 0x1ffffffe, RZ, 0xc0, !PT ;  /* 0x1ffffffe03037812 */ /* 0x000fe200078ec0ff */
[----:B------:R-:W-:Y:S01]  /*0d50*/  VIADD R19, R18, 0x40 ;  /* 0x0000004012137836 */ /* 0x000fe20000000000 */
        /* <DEDUP_REMOVED lines=31> */
[----:B------:R-:W-:Y:S01]  /*0f50*/  IMAD.IADD R3, R4, 0x1, -R3 ;  /* 0x0000000104037824 */ /* 0x000fe200078e0a03 */
[----:B------:R-:W-:-:S02]  /*0f60*/  SHF.R.S32.HI R202, RZ, 0x1f, R184 ;  /* 0x0000001fffca7819 */ /* 0x000fc400000114b8 */
[----:B------:R-:W-:Y:S01]  /*0f70*/  SHF.R.S32.HI R201, RZ, 0x1f, R23 ;  /* 0x0000001fffc97819 */ /* 0x000fe20000011417 */
[----:B------:R-:W-:-:S07]  /*0f80*/  IMAD R17, R3, 0x8, R218 ;  /* 0x0000000803117824 */ /* 0x000fce00078e02da */
.L_x_7916:
        /* <DEDUP_REMOVED lines=11> */
[----:B0-23--:R-:W-:Y:S02]  /*1040*/  IMAD.U32 R2, RZ, RZ, UR8 ;  /* 0x00000008ff027e24 */ /* 0x00dfe4000f8e00ff */
[----:B------:R-:W-:Y:S01]  /*1050*/  IMAD.U32 R3, RZ, RZ, UR9 ;  /* 0x00000009ff037e24 */ /* 0x000fe2000f8e00ff */
[----:B------:R-:W-:Y:S02]  /*1060*/  @UP1 ULDC.64 UR8, c[0x0][0xa18] ;  /* 0x0002860000081ab9 */ /* 0x000fe40000000a00 */
[----:B------:R-:W-:Y:S02]  /*1070*/  @UP1 UIMAD.WIDE UR8, UR7, 0x4, UR8 ;  /* 0x00000004070818a5 */ /* 0x000fe4000f8e0208 */
[----:B------:R-:W2:Y:S04]  /*1080*/  @P0 LDG.E R2, desc[UR36][R2.64] ;  /* 0x0000002402020981 */ /* 0x000ea8000c1e1900 */
[----:B------:R-:W-:-:S02]  /*1090*/  IMAD.U32 R4, RZ, RZ, UR8 ;  /* 0x00000008ff047e24 */ /* 0x000fc4000f8e00ff */
[----:B----4-:R-:W-:Y:S01]  /*10a0*/  IMAD.U32 R5, RZ, RZ, UR9 ;  /* 0x00000009ff057e24 */ /* 0x010fe2000f8e00ff */
[----:B------:R-:W-:-:S04]  /*10b0*/  ULDC.64 UR8, c[0x0][0x418] ;  /* 0x0001060000087ab9 */ /* 0x000fc80000000a00 */
[----:B------:R-:W3:Y:S01]  /*10c0*/  @P2 LDG.E R4, desc[UR36][R4.64] ;  /* 0x0000002404042981 */ /* 0x000ee2000c1e1900 */
[----:B------:R-:W-:Y:S01]  /*10d0*/  UISETP.NE.U32.AND UP0, UPT, UR8, URZ, UPT ;  /* 0x0000003f0800728c */ /* 0x000fe2000bf05070 */
[----:B------:R-:W-:Y:S01]  /*10e0*/  UMOV UR41, URZ ;  /* 0x0000003f00297c82 */ /* 0x000fe20008000000 */
[----:B------:R-:W-:Y:S02]  /*10f0*/  ULOP3.LUT UR56, UR5, 0xffff, URZ, 0xc0, !UPT ;  /* 0x0000ffff05387892 */ /* 0x000fe4000f8ec03f */
[----:B------:R-:W-:-:S03]  /*1100*/  UISETP.NE.AND.EX UP0, UPT, UR9, URZ, UPT, UP0 ;  /* 0x0000003f0900728c */ /* 0x000fc6000bf05300 */
[----:B------:R-:W-:Y:S01]  /*1110*/  ULDC.64 UR8, c[0x0][0xa20] ;  /* 0x0002880000087ab9 */ /* 0x000fe20000000a00 */
[----:B------:R-:W-:Y:S01]  /*1120*/  USEL UR4, UR4, 0x1, UP0 ;  /* 0x0000000104047887 */ /* 0x000fe20008000000 */
[----:B------:R-:W-:Y:S01]  /*1130*/  ISETP.NE.U32.AND P1, PT, RZ, UR8, PT ;  /* 0x00000008ff007c0c */ /* 0x000fe2000bf25070 */
[----:B------:R-:W-:Y:S02]  /*1140*/  ULDC UR8, c[0x0][0x2f0] ;  /* 0x0000bc0000087ab9 */ /* 0x000fe40000000800 */
[----:B------:R-:W-:Y:S01]  /*1150*/  UIMAD UR4, UR4, UR8, URZ ;  /* 0x00000008040472a4 */ /* 0x000fe2000f8e023f */
[----:B------:R-:W-:Y:S02]  /*1160*/  ISETP.NE.AND.EX P1, PT, RZ, UR9, PT, P1 ;  /* 0x00000009ff007c0c */ /* 0x000fe4000bf25310 */
[----:B--2---:R-:W-:Y:S02]  /*1170*/  @P0 R2UR UR41, R2 ;  /* 0x00000000022902ca */ /* 0x004fe400000e0000 */
[----:B---3--:R-:W-:Y:S01]  /*1180*/  @P2 R2UR UR42, R4 ;  /* 0x00000000042a22ca */ /* 0x008fe200000e0000 */
[----:B-1---5:R-:W-:-:S14]  /*1190*/  @P2 BRA `(.L_x_7805) ;  /* 0x0000000000382947 */ /* 0x022fdc0003800000 */
        /* <DEDUP_REMOVED lines=14> */
.L_x_7805:
[----:B------:R-:W-:Y:S01]  /*1280*/  UMOV UR58, UR7 ;  /* 0x00000007003a7c82 */ /* 0x000fe20008000000 */
        /* <DEDUP_REMOVED lines=8> */
.L_x_7806:
        /* <DEDUP_REMOVED lines=13> */
.L_x_7807:
[----:B------:R-:W-:Y:S01]  /*13e0*/  ULDC UR7, c[0x0][0x448] ;  /* 0x0001120000077ab9 */ /* 0x000fe20000000800 */
[----:B------:R-:W-:Y:S02]  /*13f0*/  USHF.L.U32 UR47, UR6, 0x7, URZ ;  /* 0x00000007062f7899 */ /* 0x000fe4000800063f */
[----:B------:R-:W-:Y:S02]  /*1400*/  UISETP.NE.AND UP0, UPT, UR7, 0x1, UPT ;  /* 0x000000010700788c */ /* 0x000fe4000bf05270 */
[----:B------:R-:W-:Y:S01]  /*1410*/  UIADD3 UR10, UR47, 0x7f, URZ ;  /* 0x0000007f2f0a7890 */ /* 0x000fe2000fffe03f */
[----:B------:R-:W-:Y:S01]  /*1420*/  ULDC.64 UR6, c[0x0][0x9e0] ;  /* 0x0002780000067ab9 */ /* 0x000fe20000000a00 */
[----:B------:R-:W-:Y:S02]  /*1430*/  UP2UR UR51, UPR, URZ, 0x1 ;  /* 0x000000013f337883 */ /* 0x000fe40008000000 */
[----:B------:R-:W-:-:S05]  /*1440*/  UIADD3 UR41, -UR41, UR4, URZ ;  /* 0x0000000429297290 */ /* 0x000fca000fffe13f */
[----:B------:R-:W-:Y:S01]  /*1450*/  @UP0 ULDC UR8, c[0x0][0x44c] ;  /* 0x0001130000080ab9 */ /* 0x000fe20000000800 */
[----:B------:R-:W-:Y:S01]  /*1460*/  @UP0 ULDC UR11, c[0x0][0x450] ;  /* 0x00011400000b0ab9 */ /* 0x000fe20000000800 */
[----:B------:R-:W-:Y:S02]  /*1470*/  UIMAD.WIDE.U32 UR8, UR10, UR8, URZ ;  /* 0x000000080a0872a5 */ /* 0x000fe4000f8e003f */
        /* <DEDUP_REMOVED lines=18> */
.L_x_7809:
[----:B------:R-:W-:-:S11]  /*15a0*/  UISETP.NE.AND UP0, UPT, UR7, 0x1, UPT ;  /* 0x000000010700788c */ /* 0x000fd6000bf05270 */
[----:B------:R-:W-:Y:S02]  /*15b0*/  @UP0 ULDC.64 UR10, c[0x0][0x9e8] ;  /* 0x00027a00000a0ab9 */ /* 0x000fe40000000a00 */
[----:B------:R-:W-:-:S04]  /*15c0*/  UIMAD.WIDE.U32 UR8, UR4, UR10, URZ ;  /* 0x0000000a040872a5 */ /* 0x000fc8000f8e003f */
[----:B------:R-:W-:-:S12]  /*15d0*/  @UP0 USHF.R.U32.HI UR4, URZ, UR11, UR9 ;  /* 0x0000000b3f040299 */ /* 0x000fd80008011609 */
.L_x_7810:
[----:B------:R-:W-:-:S04]  /*15e0*/  UIMAD UR4, UR4, UR7, UR7 ;  /* 0x00000007040472a4 */ /* 0x000fc8000f8e0207 */
[----:B------:R-:W-:-:S04]  /*15f0*/  UISETP.LT.AND UP0, UPT, UR6, UR4, UPT ;  /* 0x000000040600728c */ /* 0x000fc8000bf01270 */
[----:B------:R-:W-:-:S12]  /*1600*/  USEL UR6, UR6, UR4, UP0 ;  /* 0x0000000406067287 */ /* 0x000fd80008000000 */
.L_x_7808:
[----:B------:R-:W-:Y:S02]  /*1610*/  UISETP.NE.AND UP0, UPT, UR51, URZ, UPT ;  /* 0x0000003f3300728c */ /* 0x000fe4000bf05270 */
[----:B------:R-:W-:Y:S02]  /*1620*/  UIADD3 UR4, UR41, 0x7f, URZ ;  /* 0x0000007f29047890 */ /* 0x000fe4000fffe03f */
[----:B------:R-:W-:Y:S02]  /*1630*/  UIADD3 UR10, UR6, 0x7f, URZ ;  /* 0x0000007f060a7890 */ /* 0x000fe4000fffe03f */
[----:B------:R-:W-:Y:S02]  /*1640*/  UISETP.GE.AND UP1, UPT, UR7, 0x1, UPT ;  /* 0x000000010700788c */ /* 0x000fe4000bf26270 */
[----:B------:R-:W-:Y:S02]  /*1650*/  USHF.R.S32.HI UR6, URZ, 0x1f, UR4 ;  /* 0x0000001f3f067899 */ /* 0x000fe40008011404 */
[----:B------:R-:W-:Y:S01]  /*1660*/  USHF.R.S32.HI UR11, URZ, 0x1f, UR10 ;  /* 0x0000001f3f0b7899 */ /* 0x000fe2000801140a */
[----:B------:R-:W-:Y:S01]  /*1670*/  @UP0 ULDC UR8, c[0x0][0x44c] ;  /* 0x0001130000080ab9 */ /* 0x000fe20000000800 */
[----:B------:R-:W-:Y:S01]  /*1680*/  ULEA.HI UR6, UR6, UR4, URZ, 0x7 ;  /* 0x0000000406067291 */ /* 0x000fe2000f8f383f */
[----:B------:R-:W-:Y:S01]  /*1690*/  PLOP3.LUT P0, PT, PT, PT, UP1, 0x40, 0x0 ;  /* 0x000000000000781c */ /* 0x000fe20003f0e818 */
[----:B------:R-:W-:-:S02]  /*16a0*/  UIMAD.WIDE.U32 UR8, UR47, UR8, URZ ;  /* 0x000000082f0872a5 */ /* 0x000fc4000f8e003f */
[----:B------:R-:W-:Y:S01]  /*16b0*/  ULEA.HI UR11, UR11, UR10, URZ, 0x7 ;  /* 0x0000000a0b0b7291 */ /* 0x000fe2000f8f383f */
[----:B------:R-:W-:Y:S01]  /*16c0*/  @UP0 ULDC UR13, c[0x0][0x450] ;  /* 0x00011400000d0ab9 */ /* 0x000fe20000000800 */
[----:B------:R-:W-:Y:S01]  /*16d0*/  UMOV UR12, UR47 ;  /* 0x0000002f000c7c82 */ /* 0x000fe20008000000 */
[----:B------:R-:W-:Y:S02]  /*16e0*/  UIADD3 UR43, UR41, -UR42, URZ ;  /* 0x8000002a292b7290 */ /* 0x000fe4000fffe03f */
[----:B------:R-:W-:Y:S02]  /*16f0*/  USHF.R.S32.HI UR6, URZ, 0x7, UR6 ;  /* 0x000000073f067899 */ /* 0x000fe40008011406 */
[----:B------:R-:W-:Y:S02]  /*1700*/  USHF.R.S32.HI UR11, URZ, 0x7, UR11 ;  /* 0x000000073f0b7899 */ /* 0x000fe4000801140b */
[----:B------:R-:W-:Y:S02]  /*1710*/  @UP0 USHF.R.U32.HI UR12, URZ, UR13, UR9 ;  /* 0x0000000d3f0c0299 */ /* 0x000fe40008011609 */
[----:B------:R-:W-:-:S02]  /*1720*/  UISETP.LT.AND UP0, UPT, UR6, UR11, UPT ;  /* 0x0000000b0600728c */ /* 0x000fc4000bf01270 */
[----:B------:R-:W-:Y:S01]  /*1730*/  UIADD3 UR4, UR43, UR12, URZ ;  /* 0x0000000c2b047290 */ /* 0x000fe2000fffe03f */
[----:B------:R-:W-:Y:S01]  /*1740*/  ULDC UR10, c[0x0][0x9dc] ;  /* 0x00027700000a7ab9 */ /* 0x000fe20000000800 */
        /* <DEDUP_REMOVED lines=13> */
.L_x_7812:
[----:B------:R-:W-:-:S11]  /*1820*/  UISETP.NE.AND UP0, UPT, UR7, 0x1, UPT ;  /* 0x000000010700788c */ /* 0x000fd6000bf05270 */
[----:B------:R-:W-:Y:S02]  /*1830*/  @UP0 ULDC.64 UR12, c[0x0][0x9e8] ;  /* 0x00027a00000c0ab9 */ /* 0x000fe40000000a00 */
[----:B------:R-:W-:-:S04]  /*1840*/  UIMAD.WIDE.U32 UR8, UR4, UR12, URZ ;  /* 0x0000000c040872a5 */ /* 0x000fc8000f8e003f */
[----:B------:R-:W-:-:S12]  /*1850*/  @UP0 USHF.R.U32.HI UR4, URZ, UR13, UR9 ;  /* 0x0000000d3f040299 */ /* 0x000fd80008011609 */
.L_x_7813:
[----:B------:R-:W-:-:S04]  /*1860*/  UIMAD UR4, UR4, UR7, URZ ;  /* 0x00000007040472a4 */ /* 0x000fc8000f8e023f */
[----:B------:R-:W-:-:S04]  /*1870*/  UISETP.LT.AND UP0, UPT, UR10, UR4, UPT ;  /* 0x000000040a00728c */ /* 0x000fc8000bf01270 */
[----:B------:R-:W-:-:S12]  /*1880*/  USEL UR10, UR10, UR4, !UP0 ;  /* 0x000000040a0a7287 */ /* 0x000fd8000c000000 */
.L_x_7811:
        /* <DEDUP_REMOVED lines=13> */
[----:B------:R-:W-:-:S10]  /*1960*/  USHF.R.U32.HI UR55, URZ, 0x10, UR5 ;  /* 0x000000103f377899 */ /* 0x000fd40008011605 */
[----:B------:R-:W-:Y:S05]  /*1970*/  @!P0 BRA `(.L_x_7814) ;  /* 0x0000000000948947 */ /* 0x000fea0003800000 */
[----:B------:R-:W-:Y:S01]  /*1980*/  UISETP.NE.AND UP0, UPT, UR55, URZ, UPT ;  /* 0x0000003f3700728c */ /* 0x000fe2000bf05270 */
[----:B------:R-:W-:-:S03]  /*1990*/  ULDC UR4, c[0x0][0x9f0] ;  /* 0x00027c0000047ab9 */ /* 0x000fc60000000800 */
[----:B------:R-:W-:-:S04]  /*19a0*/  USEL UR10, UR55, UR4, UP0 ;  /* 0x00000004370a7287 */ /* 0x000fc80008000000 */
[----:B------:R-:W-:Y:S02]  /*19b0*/  UIADD3 UR4, UR10, -0x1, UR6 ;  /* 0xffffffff0a047890 */ /* 0x000fe4000fffe006 */
[----:B------:R-:W-:Y:S02]  /*19c0*/  IMAD.U32 R3, RZ, RZ, UR10 ;  /* 0x0000000aff037e24 */ /* 0x000fe4000f8e00ff */
[----:B------:R-:W-:-:S03]  /*19d0*/  UIADD3 UR7, -UR53, UR4, URZ ;  /* 0x0000000435077290 */ /* 0x000fc6000fffe13f */
[-C--:B------:R-:W-:Y:S01]  /*19e0*/  IABS R0, R3.reuse ;  /* 0x0000000300007213 */ /* 0x080fe20000000000 */
        /* <DEDUP_REMOVED lines=30> */
.L_x_7814:
[----:B------:R-:W-:Y:S01]  /*1bd0*/  UIMAD UR53, UR57, UR4, UR53 ;  /* 0x00000004393572a4 */ /* 0x000fe2000f8e0235 */
[----:B------:R-:W-:Y:S01]  /*1be0*/  IMAD.U32 R90, RZ, RZ, UR6 ;  /* 0x00000006ff5a7e24 */ /* 0x000fe2000f8e00ff */
[----:B------:R-:W-:Y:S01]  /*1bf0*/  PLOP3.LUT P0, PT, PT, PT, PT, 0x80, 0x0 ;  /* 0x000000000000781c */ /* 0x000fe20003f0f070 */
[----:B------:R-:W-:Y:S01]  /*1c00*/  IMAD.U32 R3, RZ, RZ, UR4 ;  /* 0x00000004ff037e24 */ /* 0x000fe2000f8e00ff */
[----:B------:R-:W-:Y:S01]  /*1c10*/  CS2R R150, SRZ ;  /* 0x0000000000967805 */ /* 0x000fe2000001ff00 */
[----:B------:R-:W-:Y:S01]  /*1c20*/  IMAD.MOV.U32 R0, RZ, RZ, RZ ;  /* 0x000000ffff007224 */ /* 0x000fe200078e00ff */
[----:B------:R-:W-:Y:S01]  /*1c30*/  CS2R R148, SRZ ;  /* 0x0000000000947805 */ /* 0x000fe2000001ff00 */
[----:B------:R-:W-:Y:S01]  /*1c40*/  IMAD.MOV.U32 R20, RZ, RZ, RZ ;  /* 0x000000ffff147224 */ /* 0x000fe200078e00ff */
        /* <DEDUP_REMOVED lines=64> */
.L_x_7816:
[----:B------:R-:W-:Y:S02]  /*2050*/  R2UR UR6, R199 ;  /* 0x00000000c70672ca */ /* 0x000fe400000e0000 */
[----:B------:R-:W-:-:S11]  /*2060*/  R2UR UR5, R220 ;  /* 0x00000000dc0572ca */ /* 0x000fd600000e0000 */
[----:B------:R-:W-:Y:S02]  /*2070*/  ULEA.HI UR4, UR6, UR6, URZ, 0x1 ;  /* 0x0000000606047291 */ /* 0x000fe4000f8f083f */
[----:B------:R-:W-:Y:S02]  /*2080*/  IMAD.U32 R2, RZ, RZ, UR5 ;  /* 0x00000005ff027e24 */ /* 0x000fe4000f8e00ff */
[----:B------:R-:W-:-:S03]  /*2090*/  ULOP3.LUT UR4, UR4, 0xfffffffe, URZ, 0xc0, !UPT ;  /* 0xfffffffe04047892 */ /* 0x000fc6000f8ec03f */
[----:B------:R-:W-:Y:S01]  /*20a0*/  ISETP.NE.AND P0, PT, R2, 0x3, PT ;  /* 0x000000030200780c */ /* 0x000fe20003f05270 */
[----:B------:R-:W-:-:S06]  /*20b0*/  UIADD3 UR4, UR6, -UR4, URZ ;  /* 0x8000000406047290 */ /* 0x000fcc000fffe03f */
[----:B------:R-:W-:-:S05]  /*20c0*/  IMAD.U32 R0, RZ, RZ, UR4 ;  /* 0x00000004ff007e24 */ /* 0x000fca000f8e00ff */
[----:B------:R-:W-:-:S04]  /*20d0*/  SHF.L.U32 R0, R0, 0x1f, RZ ;  /* 0x0000001f00007819 */ /* 0x000fc800000006ff */
[----:B------:R-:W0:Y:S02]  /*20e0*/  SYNCS.PHASECHK.TRANS64.TRYWAIT P1, [UR40+0x28800], R0 ;  /* 0x02880000ff0075a7 */ /* 0x000e240008020168 */
[----:B0-----:R-:W-:Y:S05]  /*20f0*/  @!P1 BRA `(.L_x_7817) ;  /* 0x0000017800449947 */ /* 0x001fea0003800000 */
.L_x_8013:
[----:B------:R-:W-:Y:S05]  /*2100*/  @!P0 BRA `(.L_x_7818) ;  /* 0x0000000000048947 */ /* 0x000fea0003800000 */
[----:B------:R-:W-:Y:S01]  /*2110*/  BPT.TRAP 0x1 ;  /* 0x000000040000795c */ /* 0x000fe20000300000 */
.L_x_7818:
[----:B------:R-:W-:Y:S02]  /*2120*/  IMAD.U32 R89, RZ, RZ, UR38 ;  /* 0x00000026ff597e24 */ /* 0x000fe4000f8e00ff */
[----:B0-----:R-:W-:-:S03]  /*2130*/  IMAD.U32 R0, RZ, RZ, UR39 ;  /* 0x00000027ff007e24 */ /* 0x001fc6000f8e00ff */
[----:B------:R-:W-:Y:S02]  /*2140*/  LEA R89, R89, UR40, 0x3 ;  /* 0x0000002859597c11 */ /* 0x000fe4000f8e18ff */
[----:B------:R-:W-:-:S04]  /*2150*/  SHF.L.U32 R0, R0, 0x1f, RZ ;  /* 0x0000001f00007819 */ /* 0x000fc800000006ff */
[----:B------:R0:W1:Y:S01]  /*2160*/  SYNCS.PHASECHK.TRANS64.TRYWAIT P1, [R89+URZ+0x28830], R0 ;  /* 0x02883000590075a7 */ /* 0x000062000802017f */
[----:B------:R-:W-:Y:S05]  /*2170*/  @!P0 BRA `(.L_x_7819) ;  /* 0x0000000000048947 */ /* 0x000fea0003800000 */
[----:B------:R-:W-:Y:S01]  /*2180*/  BPT.TRAP 0x1 ;  /* 0x000000040000795c */ /* 0x000fe20000300000 */
.L_x_7819:
[----:B-1----:R-:W-:Y:S05]  /*2190*/  @P1 BRA `(.L_x_7820) ;  /* 0x0000000000081947 */ /* 0x002fea0003800000 */
[----:B------:R-:W1:Y:S02]  /*21a0*/  SYNCS.PHASECHK.TRANS64.TRYWAIT P1, [R89+URZ+0x28830], R0 ;  /* 0x02883000590075a7 */ /* 0x000e64000802017f */
[----:B-1----:R-:W-:Y:S05]  /*21b0*/  @!P1 BRA `(.L_x_7821) ;  /* 0x00000178002c9947 */ /* 0x002fea0003800000 */
.L_x_7820:
        /* <DEDUP_REMOVED lines=63> */
.L_x_7822:
[----:B------:R-:W-:Y:S01]  /*25b0*/  UISETP.NE.AND UP1, UPT, UR51, URZ, UPT ;  /* 0x0000003f3300728c */ /* 0x000fe2000bf25270 */
[----:B------:R-:W-:Y:S01]  /*25c0*/  R2UR UR6, R89 ;  /* 0x00000000590672ca */ /* 0x000fe200000e0000 */
[----:B------:R-:W-:Y:S01]  /*25d0*/  ULDC UR7, c[0x0][0x9d8] ;  /* 0x0002760000077ab9 */ /* 0x000fe20000000800 */
[----:B------:R-:W-:Y:S01]  /*25e0*/  UISETP.NE.AND UP0, UPT, UR46, URZ, UPT ;  /* 0x0000003f2e00728c */ /* 0x000fe2000bf05270 */
[----:B------:R-:W-:Y:S01]  /*25f0*/  FMUL.FTZ R7, R34, UR7 ;  /* 0x0000000722077c20 */ /* 0x000fe20008410000 */
[----:B------:R-:W-:Y:S01]  /*2600*/  VIADD R34, R17, UR47 ;  /* 0x0000002f11227c36 */ /* 0x000fe20008000000 */
[----:B------:R-:W-:Y:S01]  /*2610*/  PLOP3.LUT P1, PT, PT, PT, UP1, 0x80, 0x0 ;  /* 0x000000000000781c */ /* 0x000fe20003f2f018 */
[----:B------:R-:W-:Y:S01]  /*2620*/  FMUL.FTZ R8, R35, UR7 ;  /* 0x0000000723087c20 */ /* 0x000fe20008410000 */
[----:B------:R-:W-:Y:S01]  /*2630*/  PLOP3.LUT P2, PT, PT, PT, UP1, 0x80, 0x0 ;  /* 0x000000000000781c */ /* 0x000fe20003f4f018 */
[----:B------:R-:W-:Y:S01]  /*2640*/  FMUL.FTZ R73, R73, UR7 ;  /* 0x0000000749497c20 */ /* 0x000fe20008410000 */
[----:B------:R-:W-:Y:S01]  /*2650*/  FMUL.FTZ R21, R28, UR7 ;  /* 0x000000071c157c20 */ /* 0x000fe20008410000 */
[----:B------:R-:W-:Y:S01]  /*2660*/  @UP1 ULDC UR10, c[0x0][0x44c] ;  /* 0x00011300000a1ab9 */ /* 0x000fe20000000800 */
[----:B------:R-:W-:Y:S01]  /*2670*/  FMUL.FTZ R28, R58, UR7 ;  /* 0x000000073a1c7c20 */ /* 0x000fe20008410000 */
[----:B------:R2:W3:Y:S01]  /*2680*/  MUFU.TANH R98, R73 ;  /* 0x0000004900627308 */ /* 0x0004e20000002400 */
[----:B------:R-:W-:Y:S01]  /*2690*/  FMUL.FTZ R10, R39, UR7 ;  /* 0x00000007270a7c20 */ /* 0x000fe20008410000 */
[----:B------:R-:W-:Y:S01]  /*26a0*/  UIADD3 UR6, UR6, 0x28840, URZ ;  /* 0x0002884006067890 */ /* 0x000fe2000fffe03f */
[----:B------:R-:W-:-:S02]  /*26b0*/  IMAD.MOV.U32 R39, RZ, RZ, -0x80 ;  /* 0xffffff80ff277424 */ /* 0x000fc400078e00ff */
[----:B------:R-:W-:Y:S01]  /*26c0*/  FMUL.FTZ R20, R51, UR7 ;  /* 0x0000000733147c20 */ /* 0x000fe20008410000 */
[----:B01----:R-:W-:Y:S01]  /*26d0*/  FMUL.FTZ R0, R26, UR7 ;  /* 0x000000071a007c20 */ /* 0x003fe20008410000 */
[----:B------:R-:W-:Y:S01]  /*26e0*/  @P1 IMAD.HI.U32 R35, R34, UR10, RZ ;  /* 0x0000000a22231c27 */ /* 0x000fe2000f8e00ff */
[----:B------:R-:W-:-:S03]  /*26f0*/  @UP1 ULDC UR10, c[0x0][0x450] ;  /* 0x00011400000a1ab9 */ /* 0x000fc60000000800 */
[----:B------:R-:W-:Y:S01]  /*2700*/  FMUL.FTZ R11, R42, UR7 ;  /* 0x000000072a0b7c20 */ /* 0x000fe20008410000 */
[----:B------:R-:W-:Y:S01]  /*2710*/  FMUL.FTZ R12, R43, UR7 ;  /* 0x000000072b0c7c20 */ /* 0x000fe20008410000 */
[----:B--2---:R-:W-:Y:S01]  /*2720*/  IMAD.MOV.U32 R73, RZ, RZ, R34 ;  /* 0x000000ffff497224 */ /* 0x004fe200078e0022 */
        /* <DEDUP_REMOVED lines=12> */
[----:B------:R-:W-:Y:S01]  /*27f0*/  UPRMT UR6, UR54, 0x654, UR6 ;  /* 0x0000065436067896 */ /* 0x000fe20008000006 */
        /* <DEDUP_REMOVED lines=44> */
[----:B------:R-:W-:Y:S01]  /*2ac0*/  IMAD.U32 R39, RZ, RZ, UR42 ;  /* 0x0000002aff277e24 */ /* 0x000fe2000f8e00ff */
[----:B------:R-:W-:Y:S01]  /*2ad0*/  PLOP3.LUT P1, PT, PT, PT, UP0, 0x40, 0x0 ;  /* 0x000000000000781c */ /* 0x000fe20003f2e808 */
[----:B------:R-:W-:Y:S01]  /*2ae0*/  FMUL.FTZ R61, R61, UR7 ;  /* 0x000000073d3d7c20 */ /* 0x000fe20008410000 */
[C-C-:B------:R-:W-:Y:S01]  /*2af0*/  IADD3 R38, -R16.reuse, 0x1, R75.reuse ;  /* 0x0000000110267810 */ /* 0x140fe20007ffe14b */
[----:B------:R-:W1:Y:S01]  /*2b00*/  MUFU.TANH R2, R2 ;  /* 0x0000000200027308 */ /* 0x000e620000002400 */
[----:B------:R-:W-:Y:S01]  /*2b10*/  ULDC UR7, c[0x0][0x9dc] ;  /* 0x0002770000077ab9 */ /* 0x000fe20000000800 */
[----:B------:R-:W-:Y:S01]  /*2b20*/  SYNCS.ARRIVE.TRANS64.RED.A1T0 RZ, [UR6], RZ ;  /* 0x000000ffffff79a7 */ /* 0x000fe20008100406 */
[----:B------:R-:W-:Y:S01]  /*2b30*/  ULOP3.LUT UR6, URZ, UR7, URZ, 0x33, !UPT ;  /* 0x000000073f067292 */ /* 0x000fe2000f8e333f */
[----:B------:R-:W-:Y:S01]  /*2b40*/  IADD3 R38, -R39, UR41, R38 ;  /* 0x0000002927267c10 */ /* 0x000fe2000fffe126 */
[----:B------:R-:W-:Y:S01]  /*2b50*/  ULDC UR18, c[0x0][0x9e0] ;  /* 0x0002780000127ab9 */ /* 0x000fe20000000800 */
[----:B------:R-:W-:-:S02]  /*2b60*/  IADD3 R79, -R16, UR41, R75 ;  /* 0x00000029104f7c10 */ /* 0x000fc4000fffe14b */
[----:B------:R-:W2:Y:S01]  /*2b70*/  MUFU.TANH R3, R3 ;  /* 0x0000000300037308 */ /* 0x000ea20000002400 */
[----:B------:R-:W-:Y:S01]  /*2b80*/  VIADD R82, R38, UR18 ;  /* 0x0000001226527c36 */ /* 0x000fe20008000000 */
[----:B------:R-:W-:Y:S01]  /*2b90*/  LEA R78, R90, 0xffffff80, 0x7 ;  /* 0xffffff805a4e7811 */ /* 0x000fe200078e38ff */
[----:B------:R-:W-:-:S04]  /*2ba0*/  VIADD R83, R38, UR6 ;  /* 0x0000000626537c36 */ /* 0x000fc80008000000 */
[----:B0-----:R-:W-:Y:S01]  /*2bb0*/  IMAD.IADD R74, R83, 0x1, R58 ;  /* 0x00000001534a7824 */ /* 0x001fe200078e023a */
[----:B------:R-:W0:Y:S08]  /*2bc0*/  MUFU.TANH R0, R0 ;  /* 0x0000000000007308 */ /* 0x000e300000002400 */
        /* <DEDUP_REMOVED lines=60> */
[----:B-----5:R-:W-:Y:S01]  /*2f90*/  VIADDMNMX R61, R58, R82, R79, PT ;  /* 0x000000523a3d7246 */ /* 0x020fe2000380014f */
[----:B-1234-:R-:W-:Y:S06]  /*2fa0*/  @P1 BRA `(.L_x_7823) ;  /* 0x0000000000641947 */ /* 0x01efec0003800000 */
        /* <DEDUP_REMOVED lines=14> */
.L_x_7825:
[----:B------:R-:W-:Y:S02]  /*3090*/  ULDC UR6, c[0x0][0x9e4] ;  /* 0x0002790000067ab9 */ /* 0x000fe40000000800 */
[----:B------:R-:W-:-:S05]  /*30a0*/  IMAD.U32 R58, RZ, RZ, UR6 ;  /* 0x00000006ff3a7e24 */ /* 0x000fca000f8e00ff */
[----:B------:R-:W-:-:S13]  /*30b0*/  ISETP.NE.AND P1, PT, R58, 0x1, PT ;  /* 0x000000013a00780c */ /* 0x000fda0003f25270 */
[----:B------:R-:W1:Y:S02]  /*30c0*/  @P1 LDC.64 R38, c[0x0][0x9e8] ;  /* 0x00027a00ff261b82 */ /* 0x000e640000000a00 */
[----:B-1----:R-:W-:-:S05]  /*30d0*/  @P1 IMAD.HI.U32 R38, R59, R38, RZ ;  /* 0x000000263b261227 */ /* 0x002fca00078e00ff */
[----:B------:R-:W-:-:S07]  /*30e0*/  @P1 SHF.R.U32.HI R59, RZ, R39, R38 ;  /* 0x00000027ff3b1219 */ /* 0x000fce0000011626 */
.L_x_7826:
[----:B------:R-:W-:Y:S05]  /*30f0*/  BSYNC B0 ;  /* 0x0000000000007941 */ /* 0x000fea0003800000 */
.L_x_7824:
[----:B------:R-:W-:-:S04]  /*3100*/  IMAD R59, R59, R58, -R78 ;  /* 0x0000003a3b3b7224 */ /* 0x000fc800078e0a4e */
[----:B------:R-:W-:-:S05]  /*3110*/  IMAD.IADD R59, R59, 0x1, -R16 ;  /* 0x000000013b3b7824 */ /* 0x000fca00078e0a10 */
[----:B------:R-:W-:Y:S02]  /*3120*/  VIADDMNMX R61, R59, R58, R61, PT ;  /* 0x0000003a3b3d7246 */ /* 0x000fe4000380013d */
[----:B------:R-:W-:-:S07]  /*3130*/  VIMNMX R74, R74, R59, !PT ;  /* 0x0000003b4a4a7248 */ /* 0x000fce0007fe0100 */
.L_x_7823:
[C---:B------:R-:W-:Y:S01]  /*3140*/  ISETP.GE.AND P2, PT, R75.reuse, 0x9, PT ;  /* 0x000000094b00780c */ /* 0x040fe20003f46270 */
[----:B------:R-:W-:Y:S01]  /*3150*/  UISETP.NE.AND UP0, UPT, UR46, URZ, UPT ;  /* 0x0000003f2e00728c */ /* 0x000fe2000bf05270 */
[----:B------:R-:W-:Y:S02]  /*3160*/  ISETP.GE.AND P1, PT, R75, 0x2, PT ;  /* 0x000000024b00780c */ /* 0x000fe40003f26270 */
        /* <DEDUP_REMOVED lines=11> */
[C---:B------:R-:W-:Y:S02]  /*3220*/  ISETP.GT.AND P4, PT, R74.reuse, 0x9, !P6 ;  /* 0x000000094a00780c */ /* 0x040fe40007784270 */
        /* <DEDUP_REMOVED lines=160> */
.L_x_7829:
[----:B------:R-:W-:Y:S02]  /*3c30*/  ULDC UR6, c[0x0][0x9e4] ;  /* 0x0002790000067ab9 */ /* 0x000fe40000000800 */
[----:B------:R-:W-:-:S05]  /*3c40*/  IMAD.U32 R74, RZ, RZ, UR6 ;  /* 0x00000006ff4a7e24 */ /* 0x000fca000f8e00ff */
[----:B------:R-:W-:-:S13]  /*3c50*/  ISETP.NE.AND P6, PT, R74, 0x1, PT ;  /* 0x000000014a00780c */ /* 0x000fda0003fc5270 */
[----:B------:R-:W0:Y:S02]  /*3c60*/  @P6 LDC.64 R2, c[0x0][0x9e8] ;  /* 0x00027a00ff026b82 */ /* 0x000e240000000a00 */
[----:B0-----:R-:W-:-:S05]  /*3c70*/  @P6 IMAD.HI.U32 R2, R73, R2, RZ ;  /* 0x0000000249026227 */ /* 0x001fca00078e00ff */
[----:B------:R-:W-:-:S07]  /*3c80*/  @P6 SHF.R.U32.HI R73, RZ, R3, R2 ;  /* 0x00000003ff496219 */ /* 0x000fce0000011602 */
.L_x_7830:
[----:B------:R-:W-:Y:S05]  /*3c90*/  BSYNC B0 ;  /* 0x0000000000007941 */ /* 0x000fea0003800000 */
.L_x_7828:
[----:B------:R-:W-:-:S04]  /*3ca0*/  IMAD R73, R73, R74, -R78 ;  /* 0x0000004a49497224 */ /* 0x000fc800078e0a4e */
[----:B------:R-:W-:-:S05]  /*3cb0*/  IMAD.IADD R2, R73, 0x1, -R16 ;  /* 0x0000000149027824 */ /* 0x000fca00078e0a10 */
[----:B------:R-:W-:Y:S02]  /*3cc0*/  VIADDMNMX R51, R2, R74, R51, PT ;  /* 0x0000004a02337246 */ /* 0x000fe40003800133 */
[----:B------:R-:W-:-:S07]  /*3cd0*/  VIMNMX R61, R61, R2, !PT ;  /* 0x000000023d3d7248 */ /* 0x000fce0007fe0100 */
.L_x_7827:
[----:B------:R-:W-:Y:S01]  /*3ce0*/  ISETP.GT.AND P1, PT, R61, 0x1, !P1 ;  /* 0x000000013d00780c */ /* 0x000fe20004f24270 */
[----:B------:R-:W-:Y:S01]  /*3cf0*/  ULDC UR6, c[0x0][0x988] ;  /* 0x0002620000067ab9 */ /* 0x000fe20000000800 */
[----:B------:R-:W-:Y:S01]  /*3d00*/  ISETP.NE.AND P6, PT, R87, RZ, PT ;  /* 0x000000ff5700720c */ /* 0x000fe20003fc5270 */
[----:B------:R-:W-:Y:S01]  /*3d10*/  UISETP.NE.AND UP1, UPT, UR51, URZ, UPT ;  /* 0x0000003f3300728c */ /* 0x000fe2000bf25270 */
[----:B------:R-:W-:Y:S01]  /*3d20*/  ISETP.LT.OR P1, PT, R51, 0x2, P1 ;  /* 0x000000023300780c */ /* 0x000fe20000f21670 */
[----:B------:R-:W-:Y:S01]  /*3d30*/  UISETP.NE.AND UP0, UPT, UR46, URZ, UPT ;  /* 0x0000003f2e00728c */ /* 0x000fe2000bf05270 */
[C---:B------:R-:W-:Y:S01]  /*3d40*/  ISETP.GT.AND P2, PT, R61.reuse, 0x8, !P2 ;  /* 0x000000083d00780c */ /* 0x040fe20005744270 */
[----:B------:R-:W-:Y:S01]  /*3d50*/  UMOV UR14, UR47 ;  /* 0x0000002f000e7c82 */ /* 0x000fe20008000000 */
[----:B------:R-:W-:Y:S02]  /*3d60*/  FSEL R4, R4, -INF , !P1 ;  /* 0xff80000004047808 */ /* 0x000fe40004800000 */
[----:B------:R-:W-:-:S02]  /*3d70*/  ISETP.GT.AND P1, PT, R61, 0x9, !P6 ;  /* 0x000000093d00780c */ /* 0x000fc40007724270 */
[C---:B------:R-:W-:Y:S02]  /*3d80*/  ISETP.LT.OR P2, PT, R51.reuse, 0x9, P2 ;  /* 0x000000093300780c */ /* 0x040fe40001741670 */
[----:B------:R-:W-:Y:S01]  /*3d90*/  ISETP.LT.OR P1, PT, R51, 0xa, P1 ;  /* 0x0000000a3300780c */ /* 0x000fe20000f21670 */
[----:B------:R-:W-:Y:S01]  /*3da0*/  @UP1 ULDC UR10, c[0x0][0x44c] ;  /* 0x00011300000a1ab9 */ /* 0x000fe20000000800 */
[----:B------:R-:W-:Y:S01]  /*3db0*/  FSEL R5, R5, -INF , !P2 ;  /* 0xff80000005057808 */ /* 0x000fe20005000000 */
[----:B------:R-:W-:Y:S01]  /*3dc0*/  UIMAD.WIDE.U32 UR10, UR47, UR10, URZ ;  /* 0x0000000a2f0a72a5 */ /* 0x000fe2000f8e003f */
[----:B------:R-:W-:Y:S01]  /*3dd0*/  FSEL R3, R6, -INF , !P1 ;  /* 0xff80000006037808 */ /* 0x000fe20004800000 */
[----:B------:R-:W-:Y:S01]  /*3de0*/  @UP1 ULDC UR15, c[0x0][0x450] ;  /* 0x00011400000f1ab9 */ /* 0x000fe20000000800 */
[----:B------:R-:W-:Y:S01]  /*3df0*/  ISETP.NE.AND P1, PT, R89, RZ, PT ;  /* 0x000000ff5900720c */ /* 0x000fe20003f25270 */
[----:B------:R-:W-:Y:S01]  /*3e00*/  @UP1 USHF.R.U32.HI UR14, URZ, UR15, UR11 ;  /* 0x0000000f3f0e1299 */ /* 0x000fe2000801160b */
[----:B------:R-:W-:-:S02]  /*3e10*/  ISETP.NE.AND P2, PT, R107, RZ, PT ;  /* 0x000000ff6b00720c */ /* 0x000fc40003f45270 */
[----:B------:R-:W-:Y:S01]  /*3e20*/  ISETP.GT.AND P1, PT, R61, 0x10, !P1 ;  /* 0x000000103d00780c */ /* 0x000fe20004f24270 */
[----:B------:R-:W-:Y:S01]  /*3e30*/  UIADD3 UR43, UR43, UR14, URZ ;  /* 0x0000000e2b2b7290 */ /* 0x000fe2000fffe03f */
[----:B------:R-:W-:Y:S02]  /*3e40*/  ISETP.NE.AND P6, PT, R108, RZ, PT ;  /* 0x000000ff6c00720c */ /* 0x000fe40003fc5270 */
[----:B------:R-:W-:Y:S01]  /*3e50*/  ISETP.LT.OR P1, PT, R51, 0x11, P1 ;  /* 0x000000113300780c */ /* 0x000fe20000f21670 */
[----:B------:R-:W-:Y:S01]  /*3e60*/  UIADD3 UR18, UR43, UR18, URZ ;  /* 0x000000122b127290 */ /* 0x000fe2000fffe03f */
[----:B------:R-:W-:Y:S02]  /*3e70*/  ISETP.GT.AND P3, PT, R61, 0x70, !P3 ;  /* 0x000000703d00780c */ /* 0x000fe40005f64270 */
        /* <DEDUP_REMOVED lines=74> */
[----:B------:R-:W-:Y:S01]  /*4320*/  ISETP.NE.AND P1, PT, R110, RZ, PT ;  /* 0x000000ff6e00720c */ /* 0x000fe20003f25270 */
[----:B------:R-:W0:Y:S01]  /*4330*/  SHFL.BFLY PT, R6, R7, 0x2, 0x1f ;  /* 0x0c401f0007067f89 */ /* 0x000e2200000e0000 */
[----:B------:R-:W-:Y:S02]  /*4340*/  ISETP.NE.AND P2, PT, R96, RZ, PT ;  /* 0x000000ff6000720c */ /* 0x000fe40003f45270 */
[----:B------:R-:W-:Y:S02]  /*4350*/  ISETP.GT.AND P1, PT, R61, 0x40, !P1 ;  /* 0x000000403d00780c */ /* 0x000fe40004f24270 */
[----:B------:R-:W-:Y:S02]  /*4360*/  ISETP.NE.AND P6, PT, R97, RZ, PT ;  /* 0x000000ff6100720c */ /* 0x000fe40003fc5270 */
        /* <DEDUP_REMOVED lines=11> */
[----:B0-----:R-:W-:Y:S02]  /*4420*/  FMNMX.FTZ R73, R7, R6, !PT ;  /* 0x0000000607497209 */ /* 0x001fe40007810000 */
[----:B------:R-:W-:Y:S02]  /*4430*/  ISETP.GT.AND P1, PT, R61, 0x48, !P1 ;  /* 0x000000483d00780c */ /* 0x000fe40004f24270 */
[----:B------:R-:W-:Y:S01]  /*4440*/  FSEL R32, R32, -INF , !P3 ;  /* 0xff80000020207808 */ /* 0x000fe20005800000 */
[----:B------:R-:W0:Y:S01]  /*4450*/  SHFL.BFLY PT, R6, R73, 0x1, 0x1f ;  /* 0x0c201f0049067f89 */ /* 0x000e2200000e0000 */
[----:B------:R-:W-:-:S02]  /*4460*/  ISETP.LT.OR P1, PT, R51, 0x49, P1 ;  /* 0x000000493300780c */ /* 0x000fc40000f21670 */
[----:B------:R-:W-:Y:S02]  /*4470*/  ISETP.LT.OR P5, PT, R51, 0x79, P5 ;  /* 0x000000793300780c */ /* 0x000fe40002fa1670 */
[----:B------:R-:W-:Y:S02]  /*4480*/  FSEL R48, R48, -INF , !P1 ;  /* 0xff80000030307808 */ /* 0x000fe40004800000 */
[----:B------:R-:W-:-:S04]  /*4490*/  ISETP.NE.AND P1, PT, R91, RZ, PT ;  /* 0x000000ff5b00720c */ /* 0x000fc80003f25270 */
[----:B------:R-:W-:-:S04]  /*44a0*/  ISETP.GT.AND P1, PT, R61, 0x49, !P1 ;  /* 0x000000493d00780c */ /* 0x000fc80004f24270 */
[----:B------:R-:W-:-:S04]  /*44b0*/  ISETP.LT.OR P1, PT, R51, 0x4a, P1 ;  /* 0x0000004a3300780c */ /* 0x000fc80000f21670 */
[----:B------:R-:W-:Y:S02]  /*44c0*/  FSEL R49, R49, -INF , !P1 ;  /* 0xff80000031317808 */ /* 0x000fe40004800000 */
[----:B------:R-:W-:Y:S02]  /*44d0*/  ISETP.NE.AND P1, PT, R92, RZ, PT ;  /* 0x000000ff5c00720c */ /* 0x000fe40003f25270 */
[----:B0-----:R-:W-:Y:S02]  /*44e0*/  FMNMX.FTZ R6, R73, R6, !PT ;  /* 0x0000000649067209 */ /* 0x001fe40007810000 */
[----:B------:R-:W-:-:S03]  /*44f0*/  ISETP.GT.AND P1, PT, R61, 0x50, !P1 ;  /* 0x000000503d00780c */ /* 0x000fc60004f24270 */
[----:B------:R-:W-:Y:S01]  /*4500*/  FMUL.FTZ R74, R6, UR6 ;  /* 0x00000006064a7c20 */ /* 0x000fe20008410000 */
        /* <DEDUP_REMOVED lines=24> */
[----:B------:R-:W-:-:S02]  /*4690*/  FSETP.NEU.FTZ.AND P1, PT, R6, -INF , PT ;  /* 0xff8000000600780b */ /* 0x000fc40003f3d000 */
[----:B------:R-:W-:Y:S02]  /*46a0*/  FSEL R30, R30, -INF , !P2 ;  /* 0xff8000001e1e7808 */ /* 0x000fe40005000000 */
[----:B------:R-:W-:Y:S02]  /*46b0*/  FSEL R79, R74, RZ, P1 ;  /* 0x000000ff4a4f7208 */ /* 0x000fe40000800000 */
[----:B------:R-:W-:Y:S02]  /*46c0*/  ISETP.GT.AND P1, PT, R61, RZ, !P6 ;  /* 0x000000ff3d00720c */ /* 0x000fe40007724270 */
[----:B------:R-:W-:Y:S01]  /*46d0*/  ISETP.NE.AND P6, PT, R75, RZ, PT ;  /* 0x000000ff4b00720c */ /* 0x000fe20003fc5270 */
[--C-:B------:R-:W-:Y:S01]  /*46e0*/  FFMA.FTZ R170, R59, UR6, -R79.reuse ;  /* 0x000000063baa7c23 */ /* 0x100fe2000801084f */
[----:B------:R-:W-:Y:S01]  /*46f0*/  ISETP.LT.OR P1, PT, R51, 0x1, P1 ;  /* 0x000000013300780c */ /* 0x000fe20000f21670 */
[--C-:B------:R-:W-:Y:S01]  /*4700*/  FFMA.FTZ R59, R58, UR6, -R79.reuse ;  /* 0x000000063a3b7c23 */ /* 0x100fe2000801084f */
[--C-:B------:R-:W-:Y:S01]  /*4710*/  FFMA.FTZ R164, R55, UR6, -R79.reuse ;  /* 0x0000000637a47c23 */ /* 0x100fe2000801084f */
[----:B------:R-:W-:Y:S01]  /*4720*/  ISETP.GT.AND P6, PT, R61, 0x79, !P6 ;  /* 0x000000793d00780c */ /* 0x000fe200077c4270 */
[--C-:B------:R-:W-:Y:S01]  /*4730*/  FFMA.FTZ R166, R46, UR6, -R79.reuse ;  /* 0x000000062ea67c23 */ /* 0x100fe2000801084f */
[----:B------:R-:W-:Y:S01]  /*4740*/  FSEL R77, R0, -INF , !P1 ;  /* 0xff800000004d7808 */ /* 0x000fe20004800000 */
[--C-:B------:R-:W-:Y:S01]  /*4750*/  FFMA.FTZ R180, R180, UR6, -R79.reuse ;  /* 0x00000006b4b47c23 */ /* 0x100fe2000801084f */
[----:B------:R-:W-:Y:S01]  /*4760*/  ISETP.NE.AND P1, PT, R86, RZ, PT ;  /* 0x000000ff5600720c */ /* 0x000fe20003f25270 */
[--C-:B------:R-:W-:Y:S01]  /*4770*/  FFMA.FTZ R65, R65, UR6, -R79.reuse ;  /* 0x0000000641417c23 */ /* 0x100fe2000801084f */
[----:B------:R-:W-:Y:S01]  /*4780*/  FMNMX.FTZ R0, R77, R4, !PT ;  /* 0x000000044d007209 */ /* 0x000fe20007810000 */
[--C-:B------:R-:W-:Y:S01]  /*4790*/  FFMA.FTZ R182, R72, UR6, -R79.reuse ;  /* 0x0000000648b67c23 */ /* 0x100fe2000801084f */
[----:B------:R-:W-:Y:S01]  /*47a0*/  ISETP.GT.AND P1, PT, R61, 0x68, !P1 ;  /* 0x000000683d00780c */ /* 0x000fe20004f24270 */
[----:B------:R-:W-:Y:S01]  /*47b0*/  MUFU.EX2 R180, R180 ;  /* 0x000000b400b47308 */ /* 0x000fe20000000800 */
        /* <DEDUP_REMOVED lines=17> */
[----:B------:R-:W1:Y:S01]  /*48d0*/  MUFU.EX2 R182, R182 ;  /* 0x000000b600b67308 */ /* 0x000e620000000800 */
[----:B------:R-:W-:Y:S01]  /*48e0*/  FSEL R34, R34, -INF , !P6 ;  /* 0xff80000022227808 */ /* 0x000fe20007000000 */
[--C-:B------:R-:W-:Y:S01]  /*48f0*/  FFMA.FTZ R154, R21, UR6, -R79.reuse ;  /* 0x00000006159a7c23 */ /* 0x100fe2000801084f */
[----:B------:R-:W-:Y:S01]  /*4900*/  FMNMX.FTZ R0, R10, R7, !PT ;  /* 0x000000070a007209 */ /* 0x000fe20007810000 */
[--C-:B------:R-:W-:Y:S01]  /*4910*/  FFMA.FTZ R21, R24, UR6, -R79.reuse ;  /* 0x0000000618157c23 */ /* 0x100fe2000801084f */
[--C-:B------:R-:W-:Y:S01]  /*4920*/  FFMA.FTZ R71, R70, UR6, -R79.reuse ;  /* 0x0000000646477c23 */ /* 0x100fe2000801084f */
[--C-:B------:R-:W-:Y:S01]  /*4930*/  FFMA.FTZ R172, R68, UR6, -R79.reuse ;  /* 0x0000000644ac7c23 */ /* 0x100fe2000801084f */
[----:B------:R-:W-:Y:S01]  /*4940*/  FMNMX.FTZ R7, R11, R0, !PT ;  /* 0x000000000b077209 */ /* 0x000fe20007810000 */
[----:B------:R-:W2:Y:S01]  /*4950*/  MUFU.EX2 R67, R67 ;  /* 0x0000004300437308 */ /* 0x000ea20000000800 */
[--C-:B------:R-:W-:Y:S01]  /*4960*/  FFMA.FTZ R73, R66, UR6, -R79.reuse ;  /* 0x0000000642497c23 */ /* 0x100fe2000801084f */
[--C-:B------:R-:W-:Y:S01]  /*4970*/  FFMA.FTZ R174, R64, UR6, -R79.reuse ;  /* 0x0000000640ae7c23 */ /* 0x100fe2000801084f */
[----:B------:R-:W-:Y:S01]  /*4980*/  FMNMX.FTZ R0, R12, R7, !PT ;  /* 0x000000070c007209 */ /* 0x000fe20007810000 */
[--C-:B------:R-:W-:Y:S01]  /*4990*/  FFMA.FTZ R63, R63, UR6, -R79.reuse ;  /* 0x000000063f3f7c23 */ /* 0x100fe2000801084f */
[--C-:B------:R-:W-:Y:S01]  /*49a0*/  FFMA.FTZ R168, R62, UR6, -R79.reuse ;  /* 0x000000063ea87c23 */ /* 0x100fe2000801084f */
[--C-:B------:R-:W-:Y:S01]  /*49b0*/  FFMA.FTZ R75, R60, UR6, -R79.reuse ;  /* 0x000000063c4b7c23 */ /* 0x100fe2000801084f */
[----:B------:R-:W-:Y:S01]  /*49c0*/  FMNMX.FTZ R7, R13, R0, !PT ;  /* 0x000000000d077209 */ /* 0x000fe20007810000 */
[----:B------:R-:W3:Y:S01]  /*49d0*/  MUFU.EX2 R176, R176 ;  /* 0x000000b000b07308 */ /* 0x000ee20000000800 */
[--C-:B------:R-:W-:Y:S01]  /*49e0*/  FFMA.FTZ R160, R44, UR6, -R79.reuse ;  /* 0x000000062ca07c23 */ /* 0x100fe2000801084f */
[--C-:B------:R-:W-:Y:S01]  /*49f0*/  FFMA.FTZ R43, R43, UR6, -R79.reuse ;  /* 0x000000062b2b7c23 */ /* 0x100fe2000801084f */
[----:B------:R-:W-:Y:S01]  /*4a00*/  FMNMX.FTZ R0, R14, R7, !PT ;  /* 0x000000070e007209 */ /* 0x000fe20007810000 */
[--C-:B------:R-:W-:Y:S01]  /*4a10*/  FFMA.FTZ R162, R42, UR6, -R79.reuse ;  /* 0x000000062aa27c23 */ /* 0x100fe2000801084f */
[--C-:B------:R-:W-:Y:S01]  /*4a20*/  FFMA.FTZ R41, R41, UR6, -R79.reuse ;  /* 0x0000000629297c23 */ /* 0x100fe2000801084f */
[--C-:B------:R-:W-:Y:S01]  /*4a30*/  FFMA.FTZ R156, R40, UR6, -R79.reuse ;  /* 0x00000006289c7c23 */ /* 0x100fe2000801084f */
[----:B------:R-:W-:Y:S01]  /*4a40*/  FMNMX.FTZ R7, R15, R0, !PT ;  /* 0x000000000f077209 */ /* 0x000fe20007810000 */
[----:B------:R-:W4:Y:S01]  /*4a50*/  MUFU.EX2 R69, R69 ;  /* 0x0000004500457308 */ /* 0x000f220000000800 */
[--C-:B------:R-:W-:Y:S01]  /*4a60*/  FFMA.FTZ R39, R39, UR6, -R79.reuse ;  /* 0x0000000627277c23 */ /* 0x100fe2000801084f */
[--C-:B------:R-:W-:Y:S01]  /*4a70*/  FFMA.FTZ R158, R38, UR6, -R79.reuse ;  /* 0x00000006269e7c23 */ /* 0x100fe2000801084f */
[----:B------:R-:W-:Y:S01]  /*4a80*/  FMNMX.FTZ R0, R20, R7, !PT ;  /* 0x0000000714007209 */ /* 0x000fe20007810000 */
[--C-:B------:R-:W-:Y:S01]  /*4a90*/  FFMA.FTZ R37, R37, UR6, -R79.reuse ;  /* 0x0000000625257c23 */ /* 0x100fe2000801084f */
[----:B------:R-:W-:-:S02]  /*4aa0*/  FFMA.FTZ R27, R27, UR6, -R79 ;  /* 0x000000061b1b7c23 */ /* 0x000fc4000801084f */
[----:B------:R-:W-:Y:S01]  /*4ab0*/  FMNMX.FTZ R7, R25, R0, !PT ;  /* 0x0000000019077209 */ /* 0x000fe20007810000 */
[----:B------:R-:W5:Y:S03]  /*4ac0*/  MUFU.EX2 R178, R178 ;  /* 0x000000b200b27308 */ /* 0x000f660000000800 */
[----:B------:R-:W-:-:S04]  /*4ad0*/  FMNMX.FTZ R7, R26, R7, !PT ;  /* 0x000000071a077209 */ /* 0x000fc80007810000 */
        /* <DEDUP_REMOVED lines=10> */
[----:B------:R-:W5:Y:S01]  /*4b80*/  MUFU.EX2 R174, R174 ;  /* 0x000000ae00ae7308 */ /* 0x000f620000000800 */
[----:B------:R-:W-:Y:S02]  /*4b90*/  FSEL R0, R31, -INF , !P1 ;  /* 0xff8000001f007808 */ /* 0x000fe40004800000 */
        /* <DEDUP_REMOVED lines=26> */
[----:B------:R-:W-:Y:S03]  /*4d40*/  MUFU.EX2 R162, R162 ;  /* 0x000000a200a27308 */ /* 0x000fe60000000800 */
[----:B------:R-:W-:Y:S02]  /*4d50*/  FSEL R45, R36, RZ, P1 ;  /* 0x000000ff242d7208 */ /* 0x000fe40000800000 */
[----:B------:R-:W-:-:S03]  /*4d60*/  PLOP3.LUT P1, PT, PT, PT, UP0, 0x40, 0x0 ;  /* 0x000000000000781c */ /* 0x000fc60003f2e808 */
[----:B------:R-:W-:Y:S01]  /*4d70*/  MUFU.EX2 R41, R41 ;  /* 0x0000002900297308 */ /* 0x000fe20000000800 */
[----:B------:R-:W-:Y:S01]  /*4d80*/  FFMA.FTZ R24, R3, UR6, -R45 ;  /* 0x0000000603187c23 */ /* 0x000fe2000801082d */
[----:B------:R-:W-:Y:S01]  /*4d90*/  FADD.FTZ R3, R180, R65 ;  /* 0x00000041b4037221 */ /* 0x000fe20000010000 */
[--C-:B------:R-:W-:Y:S01]  /*4da0*/  FFMA.FTZ R177, R2, UR6, -R45.reuse ;  /* 0x0000000602b17c23 */ /* 0x100fe2000801082d */
[--C-:B------:R-:W-:Y:S01]  /*4db0*/  FFMA.FTZ R181, R77, UR6, -R45.reuse ;  /* 0x000000064db57c23 */ /* 0x100fe2000801082d */
[----:B------:R-:W-:Y:S01]  /*4dc0*/  FFMA.FTZ R4, R4, UR6, -R45 ;  /* 0x0000000604047c23 */ /* 0x000fe2000801082d */
[----:B-1----:R-:W-:Y:S01]  /*4dd0*/  FADD.FTZ R2, R182, R3 ;  /* 0x00000003b6027221 */ /* 0x002fe20000010000 */
[--C-:B------:R-:W-:Y:S01]  /*4de0*/  FFMA.FTZ R183, R5, UR6, -R45.reuse ;  /* 0x0000000605b77c23 */ /* 0x100fe2000801082d */
[----:B------:R-:W-:Y:S01]  /*4df0*/  MUFU.EX2 R24, R24 ;  /* 0x0000001800187308 */ /* 0x000fe20000000800 */
[--C-:B------:R-:W-:Y:S01]  /*4e00*/  FFMA.FTZ R8, R8, UR6, -R45.reuse ;  /* 0x0000000608087c23 */ /* 0x100fe2000801082d */
[----:B--2---:R-:W-:Y:S01]  /*4e10*/  FADD.FTZ R3, R67, R2 ;  /* 0x0000000243037221 */ /* 0x004fe20000010000 */
[--C-:B------:R-:W-:Y:S01]  /*4e20*/  FFMA.FTZ R179, R9, UR6, -R45.reuse ;  /* 0x0000000609b37c23 */ /* 0x100fe2000801082d */
[--C-:B------:R-:W-:Y:S01]  /*4e30*/  FFMA.FTZ R10, R10, UR6, -R45.reuse ;  /* 0x000000060a0a7c23 */ /* 0x100fe2000801082d */
[----:B------:R-:W-:Y:S01]  /*4e40*/  FFMA.FTZ R173, R11, UR6, -R45 ;  /* 0x000000060bad7c23 */ /* 0x000fe2000801082d */
[----:B---3--:R-:W-:Y:S01]  /*4e50*/  FADD.FTZ R2, R176, R3 ;  /* 0x00000003b0027221 */ /* 0x008fe20000010000 */
[--C-:B------:R-:W-:Y:S01]  /*4e60*/  FFMA.FTZ R12, R12, UR6, -R45.reuse ;  /* 0x000000060c0c7c23 */ /* 0x100fe2000801082d */
[----:B------:R-:W-:Y:S01]  /*4e70*/  MUFU.EX2 R181, R181 ;  /* 0x000000b500b57308 */ /* 0x000fe20000000800 */
[--C-:B------:R-:W-:Y:S01]  /*4e80*/  FFMA.FTZ R175, R13, UR6, -R45.reuse ;  /* 0x000000060daf7c23 */ /* 0x100fe2000801082d */
[----:B----4-:R-:W-:Y:S01]  /*4e90*/  FADD.FTZ R3, R69, R2 ;  /* 0x0000000245037221 */ /* 0x010fe20000010000 */
[--C-:B------:R-:W-:Y:S01]  /*4ea0*/  FFMA.FTZ R14, R14, UR6, -R45.reuse ;  /* 0x000000060e0e7c23 */ /* 0x100fe2000801082d */
[--C-:B------:R-:W-:Y:S01]  /*4eb0*/  FFMA.FTZ R15, R15, UR6, -R45.reuse ;  /* 0x000000060f0f7c23 */ /* 0x100fe2000801082d */
[----:B------:R-:W-:Y:S01]  /*4ec0*/  FFMA.FTZ R20, R20, UR6, -R45 ;  /* 0x0000000614147c23 */ /* 0x000fe2000801082d */
[----:B-----5:R-:W-:Y:S01]  /*4ed0*/  FADD.FTZ R2, R178, R3 ;  /* 0x00000003b2027221 */ /* 0x020fe20000010000 */
[--C-:B------:R-:W-:Y:S01]  /*4ee0*/  FFMA.FTZ R25, R25, UR6, -R45.reuse ;  /* 0x0000000619197c23 */ /* 0x100fe2000801082d */
[----:B------:R-:W0:Y:S01]  /*4ef0*/  MUFU.EX2 R4, R4 ;  /* 0x0000000400047308 */ /* 0x000e220000000800 */
[--C-:B------:R-:W-:Y:S01]  /*4f00*/  FFMA.FTZ R26, R26, UR6, -R45.reuse ;  /* 0x000000061a1a7c23 */ /* 0x100fe2000801082d */
[----:B------:R-:W-:Y:S01]  /*4f10*/  FADD.FTZ R3, R71, R2 ;  /* 0x0000000247037221 */ /* 0x000fe20000010000 */
[--C-:B------:R-:W-:Y:S01]  /*4f20*/  FFMA.FTZ R28, R28, UR6, -R45.reuse ;  /* 0x000000061c1c7c23 */ /* 0x100fe2000801082d */
[--C-:B------:R-:W-:Y:S01]  /*4f30*/  FFMA.FTZ R29, R29, UR6, -R45.reuse ;  /* 0x000000061d1d7c23 */ /* 0x100fe2000801082d */
[----:B------:R-:W-:Y:S01]  /*4f40*/  FFMA.FTZ R48, R48, UR6, -R45 ;  /* 0x0000000630307c23 */ /* 0x000fe2000801082d */
[----:B------:R-:W-:Y:S01]  /*4f50*/  FADD.FTZ R2, R172, R3 ;  /* 0x00000003ac027221 */ /* 0x000fe20000010000 */
[--C-:B------:R-:W-:Y:S01]  /*4f60*/  FFMA.FTZ R49, R49, UR6, -R45.reuse ;  /* 0x0000000631317c23 */ /* 0x100fe2000801082d */
[----:B------:R-:W1:Y:S01]  /*4f70*/  MUFU.EX2 R183, R183 ;  /* 0x000000b700b77308 */ /* 0x000e620000000800 */
[--C-:B------:R-:W-:Y:S01]  /*4f80*/  FFMA.FTZ R50, R50, UR6, -R45.reuse ;  /* 0x0000000632327c23 */ /* 0x100fe2000801082d */
[----:B------:R-:W-:Y:S01]  /*4f90*/  FADD.FTZ R3, R73, R2 ;  /* 0x0000000249037221 */ /* 0x000fe20000010000 */
[--C-:B------:R-:W-:Y:S01]  /*4fa0*/  FFMA.FTZ R52, R52, UR6, -R45.reuse ;  /* 0x0000000634347c23 */ /* 0x100fe2000801082d */
[--C-:B------:R-:W-:Y:S01]  /*4fb0*/  FFMA.FTZ R53, R53, UR6, -R45.reuse ;  /* 0x0000000635357c23 */ /* 0x100fe2000801082d */
[----:B------:R-:W-:Y:S01]  /*4fc0*/  FFMA.FTZ R54, R54, UR6, -R45 ;  /* 0x0000000636367c23 */ /* 0x000fe2000801082d */
[----:B------:R-:W-:Y:S01]  /*4fd0*/  FADD.FTZ R36, R174, R3 ;  /* 0x00000003ae247221 */ /* 0x000fe20000010000 */
[--C-:B------:R-:W-:Y:S01]  /*4fe0*/  FFMA.FTZ R56, R56, UR6, -R45.reuse ;  /* 0x0000000638387c23 */ /* 0x100fe2000801082d */
[----:B------:R-:W2:Y:S01]  /*4ff0*/  MUFU.EX2 R177, R177 ;  /* 0x000000b100b17308 */ /* 0x000ea20000000800 */
[----:B0-----:R-:W-:Y:S01]  /*5000*/  FADD.FTZ R2, R181, R4 ;  /* 0x00000004b5027221 */ /* 0x001fe20000010000 */
[----:B------:R-:W-:Y:S01]  /*5010*/  FADD.FTZ R5, R63, R36 ;  /* 0x000000243f057221 */ /* 0x000fe20000010000 */
[--C-:B------:R-:W-:Y:S01]  /*5020*/  FFMA.FTZ R57, R57, UR6, -R45.reuse ;  /* 0x0000000639397c23 */ /* 0x100fe2000801082d */
[--C-:B------:R-:W-:Y:S01]  /*5030*/  FFMA.FTZ R0, R0, UR6, -R45.reuse ;  /* 0x0000000600007c23 */ /* 0x100fe2000801082d */
[----:B------:R-:W-:Y:S01]  /*5040*/  FFMA.FTZ R30, R30, UR6, -R45 ;  /* 0x000000061e1e7c23 */ /* 0x000fe2000801082d */
[----:B------:R-:W-:Y:S01]  /*5050*/  FADD.FTZ R36, R168, R5 ;  /* 0x00000005a8247221 */ /* 0x000fe20000010000 */
[--C-:B------:R-:W-:Y:S01]  /*5060*/  FFMA.FTZ R32, R32, UR6, -R45.reuse ;  /* 0x0000000620207c23 */ /* 0x100fe2000801082d */
[----:B------:R-:W0:Y:S01]  /*5070*/  MUFU.EX2 R8, R8 ;  /* 0x0000000800087308 */ /* 0x000e220000000800 */
[----:B-1----:R-:W-:Y:S01]  /*5080*/  FADD.FTZ R3, R183, R2 ;  /* 0x00000002b7037221 */ /* 0x002fe20000010000 */
[----:B------:R-:W-:Y:S01]  /*5090*/  FADD.FTZ R5, R75, R36 ;  /* 0x000000244b057221 */ /* 0x000fe20000010000 */
[----:B------:R-:W-:Y:S01]  /*50a0*/  FFMA.FTZ R55, R55, UR6, -R45 ;  /* 0x0000000637377c23 */ /* 0x000fe2000801082d */
[----:B------:R-:W-:Y:S01]  /*50b0*/  F2FP.F16.F32.PACK_AB R181, R4, R181 ;  /* 0x000000b504b5723e */ /* 0x000fe200000000ff */
[----:B------:R-:W-:Y:S01]  /*50c0*/  FADD.FTZ R2, R24, R3 ;  /* 0x0000000318027221 */ /* 0x000fe20000010000 */
[----:B------:R-:W-:Y:S01]  /*50d0*/  FADD.FTZ R36, R170, R5 ;  /* 0x00000005aa247221 */ /* 0x000fe20000010000 */
[--C-:B------:R-:W-:Y:S01]  /*50e0*/  FFMA.FTZ R47, R47, UR6, -R45.reuse ;  /* 0x000000062f2f7c23 */ /* 0x100fe2000801082d */
[----:B------:R-:W1:Y:S01]  /*50f0*/  MUFU.EX2 R179, R179 ;  /* 0x000000b300b37308 */ /* 0x000e620000000800 */
[----:B--2---:R-:W-:Y:S01]  /*5100*/  FADD.FTZ R3, R177, R2 ;  /* 0x00000002b1037221 */ /* 0x004fe20000010000 */
[----:B------:R-:W-:Y:S01]  /*5110*/  FADD.FTZ R5, R31, R36 ;  /* 0x000000241f057221 */ /* 0x000fe20000010000 */
[----:B------:R-:W-:Y:S01]  /*5120*/  FFMA.FTZ R34, R34, UR6, -R45 ;  /* 0x0000000622227c23 */ /* 0x000fe2000801082d */
[----:B------:R-:W-:-:S02]  /*5130*/  F2FP.F16.F32.PACK_AB R180, R65, R180 ;  /* 0x000000b441b4723e */ /* 0x000fc400000000ff */
        /* <DEDUP_REMOVED lines=21> */
[----:B------:R-:W-:Y:S01]  /*5290*/  FADD.FTZ R36, R162, R5 ;  /* 0x00000005a2247221 */ /* 0x000fe20000010000 */
[----:B------:R-:W-:Y:S01]  /*52a0*/  F2FP.F16.F32.PACK_AB R160, R43, R160 ;  /* 0x000000a02ba0723e */ /* 0x000fe200000000ff */
[----:B------:R-:W2:Y:S01]  /*52b0*/  MUFU.EX2 R175, R175 ;  /* 0x000000af00af7308 */ /* 0x000ea20000000800 */
[----:B0-----:R-:W-:Y:S01]  /*52c0*/  FADD.FTZ R3, R173, R2 ;  /* 0x00000002ad037221 */ /* 0x001fe20000010000 */
[C---:B------:R-:W-:Y:S01]  /*52d0*/  FADD.FTZ R5, R41.reuse, R36 ;  /* 0x0000002429057221 */ /* 0x040fe20000010000 */
[----:B------:R-:W-:-:S02]  /*52e0*/  F2FP.F16.F32.PACK_AB R162, R41, R162 ;  /* 0x000000a229a2723e */ /* 0x000fc400000000ff */
[----:B------:R-:W-:Y:S02]  /*52f0*/  F2FP.F16.F32.PACK_AB R183, R24, R183 ;  /* 0x000000b718b7723e */ /* 0x000fe400000000ff */
[----:B------:R-:W-:Y:S01]  /*5300*/  F2FP.F16.F32.PACK_AB R177, R8, R177 ;  /* 0x000000b108b1723e */ /* 0x000fe200000000ff */
[----:B------:R-:W0:Y:S01]  /*5310*/  MUFU.EX2 R14, R14 ;  /* 0x0000000e000e7308 */ /* 0x000e220000000800 */
[----:B-1----:R-:W-:Y:S01]  /*5320*/  FADD.FTZ R2, R12, R3 ;  /* 0x000000030c027221 */ /* 0x002fe20000010000 */
[----:B------:R-:W-:Y:S02]  /*5330*/  F2FP.F16.F32.PACK_AB R179, R10, R179 ;  /* 0x000000b30ab3723e */ /* 0x000fe400000000ff */
[----:B------:R-:W-:-:S04]  /*5340*/  F2FP.F16.F32.PACK_AB R173, R12, R173 ;  /* 0x000000ad0cad723e */ /* 0x000fc800000000ff */
        /* <DEDUP_REMOVED lines=66> */
[----:B-1----:R-:W-:Y:S01]  /*5770*/  FADD.FTZ R38, R154, R5 ;  /* 0x000000059a267221 */ /* 0x002fe20000010000 */
[----:B------:R-:W-:-:S06]  /*5780*/  VIADD R5, R90, 0xfffffffe ;  /* 0xfffffffe5a057836 */ /* 0x000fcc0000000000 */
[----:B------:R-:W1:Y:S01]  /*5790*/  MUFU.EX2 R34, R34 ;  /* 0x0000002200227308 */ /* 0x000e620000000800 */
[----:B--2---:R-:W-:Y:S01]  /*57a0*/  FADD.FTZ R3, R47, R4 ;  /* 0x000000042f037221 */ /* 0x004fe20000010000 */
[C---:B0-----:R-:W-:Y:S01]  /*57b0*/  FADD.FTZ R2, R21.reuse, R38 ;  /* 0x0000002615027221 */ /* 0x041fe20000010000 */
[----:B------:R-:W-:Y:S02]  /*57c0*/  F2FP.F16.F32.PACK_AB R154, R21, R154 ;  /* 0x0000009a159a723e */ /* 0x000fe400000000ff */
[C---:B-1----:R-:W-:Y:S01]  /*57d0*/  FADD.FTZ R0, R34.reuse, R3 ;  /* 0x0000000322007221 */ /* 0x042fe20000010000 */
        /* <DEDUP_REMOVED lines=13> */
.L_x_7832:
[----:B------:R-:W-:Y:S02]  /*58b0*/  ULDC UR22, c[0x0][0x9e4] ;  /* 0x0002790000167ab9 */ /* 0x000fe40000000800 */
[----:B------:R-:W-:-:S11]  /*58c0*/  UISETP.NE.AND UP0, UPT, UR22, 0x1, UPT ;  /* 0x000000011600788c */ /* 0x000fd6000bf05270 */
[----:B------:R-:W-:Y:S02]  /*58d0*/  @UP0 ULDC.64 UR10, c[0x0][0x9e8] ;  /* 0x00027a00000a0ab9 */ /* 0x000fe40000000a00 */
[----:B------:R-:W-:-:S04]  /*58e0*/  UIMAD.WIDE.U32 UR14, UR19, UR10, URZ ;  /* 0x0000000a130e72a5 */ /* 0x000fc8000f8e003f */
[----:B------:R-:W-:-:S12]  /*58f0*/  @UP0 USHF.R.U32.HI UR19, URZ, UR11, UR15 ;  /* 0x0000000b3f130299 */ /* 0x000fd8000801160f */
.L_x_7833:
[----:B------:R-:W-:-:S04]  /*5900*/  UIMAD UR19, UR19, UR22, UR22 ;  /* 0x00000016131372a4 */ /* 0x000fc8000f8e0216 */
[----:B------:R-:W-:-:S04]  /*5910*/  UISETP.LT.AND UP0, UPT, UR18, UR19, UPT ;  /* 0x000000131200728c */ /* 0x000fc8000bf01270 */
[----:B------:R-:W-:-:S12]  /*5920*/  USEL UR18, UR18, UR19, UP0 ;  /* 0x0000001312127287 */ /* 0x000fd80008000000 */
.L_x_7831:
[----:B------:R-:W-:Y:S01]  /*5930*/  USHF.R.S32.HI UR10, URZ, 0x1f, UR18 ;  /* 0x0000001f3f0a7899 */ /* 0x000fe20008011412 */
[----:B------:R-:W-:Y:S02]  /*5940*/  CS2R R150, SRZ ;  /* 0x0000000000967805 */ /* 0x000fe4000001ff00 */
[----:B------:R-:W-:Y:S02]  /*5950*/  CS2R R148, SRZ ;  /* 0x0000000000947805 */ /* 0x000fe4000001ff00 */
[----:B------:R-:W-:Y:S01]  /*5960*/  CS2R R146, SRZ ;  /* 0x0000000000927805 */ /* 0x000fe2000001ff00 */
        /* <DEDUP_REMOVED lines=39> */
[----:B------:R-:W-:Y:S01]  /*5be0*/  IMAD.MOV.U32 R151, RZ, RZ, RZ ;  /* 0x000000ffff977224 */ /* 0x000fe200078e00ff */
[----:B------:R-:W-:Y:S01]  /*5bf0*/  ULDC UR52, c[0x0][0x9e4] ;  /* 0x0002790000347ab9 */ /* 0x000fe20000000800 */
[----:B------:R-:W-:Y:S01]  /*5c00*/  ULDC UR60, c[0x0][0x9dc] ;  /* 0x00027700003c7ab9 */ /* 0x000fe20000000800 */
[----:B------:R-:W-:Y:S01]  /*5c10*/  ULDC UR45, c[0x0][0x9d8] ;  /* 0x00027600002d7ab9 */ /* 0x000fe20000000800 */
[----:B------:R-:W-:Y:S01]  /*5c20*/  ULDC UR59, c[0x0][0x988] ;  /* 0x00026200003b7ab9 */ /* 0x000fe20000000800 */
[----:B------:R-:W-:-:S05]  /*5c30*/  ULDC UR61, c[0x0][0x9e0] ;  /* 0x00027800003d7ab9 */ /* 0x000fca0000000800 */
.L_x_7853:
[----:B------:R-:W-:Y:S01]  /*5c40*/  ISETP.NE.AND P2, PT, RZ, UR50, PT ;  /* 0x00000032ff007c0c */ /* 0x000fe2000bf45270 */
[----:B------:R-:W-:-:S04]  /*5c50*/  UISETP.NE.AND UP0, UPT, UR44, 0x1, UPT ;  /* 0x000000012c00788c */ /* 0x000fc8000bf05270 */
[----:B------:R-:W-:-:S04]  /*5c60*/  USEL UR39, URZ, 0x1, UP0 ;  /* 0x000000013f277887 */ /* 0x000fc80008000000 */
[----:B------:R-:W-:-:S04]  /*5c70*/  ULOP3.LUT UR39, UR43, UR39, URZ, 0x3c, !UPT ;  /* 0x000000272b277292 */ /* 0x000fc8000f8e3c3f */
[----:B------:R-:W-:Y:S08]  /*5c80*/  @P2 BRA `(.L_x_7835) ;  /* 0x0000000000382947 */ /* 0x000ff00003800000 */
[----:B------:R-:W-:Y:S05]  /*5c90*/  @!P0 BRA `(.L_x_7836) ;  /* 0x0000000000048947 */ /* 0x000fea0003800000 */
[----:B------:R-:W-:Y:S01]  /*5ca0*/  BPT.TRAP 0x1 ;  /* 0x000000040000795c */ /* 0x000fe20000300000 */
.L_x_7836:
        /* <DEDUP_REMOVED lines=9> */
.L_x_7837:
[----:B-1----:R-:W-:Y:S05]  /*5d40*/  @P1 BRA `(.L_x_7835) ;  /* 0x0000000000081947 */ /* 0x002fea0003800000 */
[----:B------:R-:W1:Y:S02]  /*5d50*/  SYNCS.PHASECHK.TRANS64.TRYWAIT P1, [UR6+0x28830], R6 ;  /* 0x02883006ff0075a7 */ /* 0x000e640008020146 */
[----:B-1----:R-:W-:Y:S05]  /*5d60*/  @!P1 BRA `(.L_x_7838) ;  /* 0x0000013c00549947 */ /* 0x002fea0003800000 */
.L_x_7835:
        /* <DEDUP_REMOVED lines=15> */
[----:B------:R-:W-:Y:S01]  /*5e60*/  UMOV UR34, UR30 ;  /* 0x0000001e00227c82 */ /* 0x000fe20008000000 */
        /* <DEDUP_REMOVED lines=35> */
.L_x_7840:
[----:B------:R-:W-:Y:S01]  /*60a0*/  ULEA UR6, UR44, UR40, 0x3 ;  /* 0x000000282c067291 */ /* 0x000fe2000f8e183f */
[----:B------:R-:W-:-:S05]  /*60b0*/  IMAD.U32 R6, RZ, RZ, UR43 ;  /* 0x0000002bff067e24 */ /* 0x000fca000f8e00ff */
[----:B------:R-:W-:-:S04]  /*60c0*/  SHF.L.U32 R6, R6, 0x1f, RZ ;  /* 0x0000001f06067819 */ /* 0x000fc800000006ff */
[----:B------:R0:W1:Y:S01]  /*60d0*/  SYNCS.PHASECHK.TRANS64.TRYWAIT P1, [UR6+0x28850], R6 ;  /* 0x02885006ff0075a7 */ /* 0x0000620008020146 */
[----:B------:R-:W-:Y:S05]  /*60e0*/  @!P0 BRA `(.L_x_7841) ;  /* 0x0000000000048947 */ /* 0x000fea0003800000 */
[----:B------:R-:W-:Y:S01]  /*60f0*/  BPT.TRAP 0x1 ;  /* 0x000000040000795c */ /* 0x000fe20000300000 */
.L_x_7841:
[----:B-1----:R-:W-:Y:S05]  /*6100*/  @P1 BRA `(.L_x_7839) ;  /* 0x0000000000081947 */ /* 0x002fea0003800000 */
[----:B------:R-:W1:Y:S02]  /*6110*/  SYNCS.PHASECHK.TRANS64.TRYWAIT P1, [UR6+0x28850], R6 ;  /* 0x02885006ff0075a7 */ /* 0x000e640008020146 */
[----:B-1----:R-:W-:Y:S05]  /*6120*/  @!P1 BRA `(.L_x_7842) ;  /* 0x00000138007c9947 */ /* 0x002fea0003800000 */
.L_x_7839:
[----:B------:R-:W-:Y:S01]  /*6130*/  UIADD3 UR6, UR40, 0x400, URZ ;  /* 0x0000040028067890 */ /* 0x000fe2000fffe03f */
[----:B------:R-:W-:Y:S01]  /*6140*/  WARPGROUP.ARRIVE ;  /* 0x00000000000079c5 */ /* 0x000fe20000000000 */
[----:B------:R-:W-:-:S05]  /*6150*/  UMOV UR7, 0x40000040 ;  /* 0x4000004000077882 */ /* 0x000fca0000000000 */
[----:B-1----:R-:W1:Y:S01]  /*6160*/  S2R R7, SR_TID.X ;  /* 0x0000000000077919 */ /* 0x002e620000002100 */
        /* <DEDUP_REMOVED lines=8> */
[----:B-1----:R-:W-:-:S04]  /*61f0*/  SHF.R.U32.HI R7, RZ, 0x7, R7 ;  /* 0x00000007ff077819 */ /* 0x002fc80000011607 */
[----:B0-----:R-:W-:Y:S01]  /*6200*/  IADD3 R6, -R7, 0xb, RZ ;  /* 0x0000000b07067810 */ /* 0x001fe20007ffe1ff */
[----:B------:R-:W-:Y:S02]  /*6210*/  WARPGROUP.DEPBAR.LE gsb0, 0x0 ;  /* 0x00008000000079c5 */ /* 0x000fe40000010000 */
[----:B------:R-:W-:-:S06]  /*6220*/  WARPGROUP.ARRIVE ;  /* 0x00000000000079c5 */ /* 0x000fcc0000000000 */
        /* <DEDUP_REMOVED lines=35> */
.L_x_7843:
[----:B------:R-:W-:Y:S01]  /*6460*/  UISETP.NE.AND UP1, UPT, UR51, URZ, UPT ;  /* 0x0000003f3300728c */ /* 0x000fe2000bf25270 */
[----:B------:R-:W-:Y:S01]  /*6470*/  FMUL.FTZ R13, R34, UR45 ;  /* 0x0000002d220d7c20 */ /* 0x000fe20008410000 */
[----:B------:R-:W-:Y:S01]  /*6480*/  FMUL.FTZ R34, R66, UR45 ;  /* 0x0000002d42227c20 */ /* 0x000fe20008410000 */
[----:B------:R-:W-:Y:S02]  /*6490*/  VIADD R66, R17, UR47 ;  /* 0x0000002f11427c36 */ /* 0x000fe40008000000 */
[----:B------:R-:W-:Y:S01]  /*64a0*/  FMUL.FTZ R152, R24, UR45 ;  /* 0x0000002d18987c20 */ /* 0x000fe20008410000 */
[----:B------:R-:W-:Y:S01]  /*64b0*/  FMUL.FTZ R24, R47, UR45 ;  /* 0x0000002d2f187c20 */ /* 0x000fe20008410000 */
[----:B------:R-:W-:Y:S01]  /*64c0*/  PLOP3.LUT P1, PT, PT, PT, UP1, 0x80, 0x0 ;  /* 0x000000000000781c */ /* 0x000fe20003f2f018 */
[----:B------:R-:W-:Y:S01]  /*64d0*/  FMUL.FTZ R47, R48, UR45 ;  /* 0x0000002d302f7c20 */ /* 0x000fe20008410000 */
[----:B------:R-:W-:Y:S01]  /*64e0*/  PLOP3.LUT P2, PT, PT, PT, UP1, 0x80, 0x0 ;  /* 0x000000000000781c */ /* 0x000fe20003f4f018 */
[----:B------:R-:W-:Y:S01]  /*64f0*/  ULEA UR6, UR38, UR40, 0x3 ;  /* 0x0000002826067291 */ /* 0x000fe2000f8e183f */
[----:B------:R-:W-:Y:S01]  /*6500*/  FMUL.FTZ R48, R53, UR45 ;  /* 0x0000002d35307c20 */ /* 0x000fe20008410000 */
[----:B------:R-:W-:Y:S01]  /*6510*/  @UP1 ULDC UR7, c[0x0][0x44c] ;  /* 0x0001130000071ab9 */ /* 0x000fe20000000800 */
[----:B------:R-:W-:Y:S01]  /*6520*/  FMUL.FTZ R53, R60, UR45 ;  /* 0x0000002d3c357c20 */ /* 0x000fe20008410000 */
[----:B------:R-:W-:Y:S01]  /*6530*/  FMUL.FTZ R60, R68, UR45 ;  /* 0x0000002d443c7c20 */ /* 0x000fe20008410000 */
[----:B------:R-:W-:Y:S01]  /*6540*/  UIADD3 UR6, UR6, 0x28840, URZ ;  /* 0x0002884006067890 */ /* 0x000fe2000fffe03f */
[----:B------:R-:W-:Y:S01]  /*6550*/  FMUL.FTZ R153, R25, UR45 ;  /* 0x0000002d19997c20 */ /* 0x000fe20008410000 */
[----:B------:R-:W-:Y:S01]  /*6560*/  UISETP.NE.AND UP0, UPT, UR46, URZ, UPT ;  /* 0x0000003f2e00728c */ /* 0x000fe2000bf05270 */
[----:B------:R-:W-:Y:S01]  /*6570*/  FMUL.FTZ R8, R26, UR45 ;  /* 0x0000002d1a087c20 */ /* 0x000fe20008410000 */
[----:B------:R-:W-:Y:S01]  /*6580*/  FMUL.FTZ R9, R27, UR45 ;  /* 0x0000002d1b097c20 */ /* 0x000fe20008410000 */
[----:B0-----:R-:W-:Y:S01]  /*6590*/  @P1 IMAD.HI.U32 R6, R66, UR7, RZ ;  /* 0x0000000742061c27 */ /* 0x001fe2000f8e00ff */
        /* <DEDUP_REMOVED lines=58> */
[----:B------:R-:W-:Y:S01]  /*6940*/  PLOP3.LUT P1, PT, PT, PT, UP0, 0x40, 0x0 ;  /* 0x000000000000781c */ /* 0x000fe20003f2e808 */
[----:B------:R-:W-:Y:S01]  /*6950*/  IMAD.U32 R7, RZ, RZ, UR42 ;  /* 0x0000002aff077e24 */ /* 0x000fe2000f8e00ff */
[----:B------:R-:W1:Y:S01]  /*6960*/  MUFU.TANH R152, R152 ;  /* 0x0000009800987308 */ /* 0x000e620000002400 */
[----:B------:R-:W-:Y:S01]  /*6970*/  IADD3 R6, -R16, 0x1, -R65 ;  /* 0x0000000110067810 */ /* 0x000fe20007ffe941 */
[----:B------:R-:W-:Y:S01]  /*6980*/  UMOV UR7, UR60 ;  /* 0x0000003c00077c82 */ /* 0x000fe20008000000 */
        /* <DEDUP_REMOVED lines=84> */
.L_x_7846:
[----:B------:R-:W-:-:S05]  /*6ed0*/  IMAD.U32 R70, RZ, RZ, UR52 ;  /* 0x00000034ff467e24 */ /* 0x000fca000f8e00ff */
[----:B------:R-:W-:-:S13]  /*6ee0*/  ISETP.NE.AND P1, PT, R70, 0x1, PT ;  /* 0x000000014600780c */ /* 0x000fda0003f25270 */
[----:B------:R-:W1:Y:S02]  /*6ef0*/  @P1 LDC.64 R6, c[0x0][0x9e8] ;  /* 0x00027a00ff061b82 */ /* 0x000e640000000a00 */
[----:B-1----:R-:W-:-:S05]  /*6f00*/  @P1 IMAD.HI.U32 R6, R68, R6, RZ ;  /* 0x0000000644061227 */ /* 0x002fca00078e00ff */
[----:B------:R-:W-:-:S07]  /*6f10*/  @P1 SHF.R.U32.HI R68, RZ, R7, R6 ;  /* 0x00000007ff441219 */ /* 0x000fce0000011606 */
.L_x_7847:
[----:B------:R-:W-:Y:S05]  /*6f20*/  BSYNC B0 ;  /* 0x0000000000007941 */ /* 0x000fea0003800000 */
.L_x_7845:
[----:B------:R-:W-:-:S04]  /*6f30*/  IMAD R7, R68, R70, -R65 ;  /* 0x0000004644077224 */ /* 0x000fc800078e0a41 */
[----:B------:R-:W-:-:S05]  /*6f40*/  IMAD.IADD R6, R7, 0x1, -R16 ;  /* 0x0000000107067824 */ /* 0x000fca00078e0a10 */
[----:B------:R-:W-:Y:S02]  /*6f50*/  VIADDMNMX R73, R6, R70, R73, PT ;  /* 0x0000004606497246 */ /* 0x000fe40003800149 */
[----:B------:R-:W-:-:S07]  /*6f60*/  VIMNMX R75, R75, R6, !PT ;  /* 0x000000064b4b7248 */ /* 0x000fce0007fe0100 */
.L_x_7844:
[----:B------:R-:W-:Y:S01]  /*6f70*/  ISETP.GT.AND P1, PT, R5, -0x1, PT ;  /* 0xffffffff0500780c */ /* 0x000fe20003f24270 */
[----:B------:R1:W2:Y:S01]  /*6f80*/  SHFL.IDX PT, R6, R66, 0x1, 0x1c1f ;  /* 0x003c1f0042067f89 */ /* 0x0002a200000e0000 */
[----:B------:R-:W-:Y:S02]  /*6f90*/  UISETP.NE.AND UP0, UPT, UR46, URZ, UPT ;  /* 0x0000003f2e00728c */ /* 0x000fe4000bf05270 */
[C---:B------:R-:W-:Y:S02]  /*6fa0*/  ISETP.GT.AND P3, PT, R75.reuse, 0x8, P1 ;  /* 0x000000084b00780c */ /* 0x040fe40000f64270 */
[----:B------:R-:W-:Y:S02]  /*6fb0*/  ISETP.GT.AND P6, PT, R75, RZ, P1 ;  /* 0x000000ff4b00720c */ /* 0x000fe40000fc4270 */
        /* <DEDUP_REMOVED lines=13> */
[----:B0-----:R-:W-:-:S02]  /*7090*/  FSEL R158, R158, -INF , !P3 ;  /* 0xff8000009e9e7808 */ /* 0x001fc40005800000 */
[----:B------:R-:W-:Y:S02]  /*70a0*/  ISETP.GT.AND P3, PT, R75, 0x30, P1 ;  /* 0x000000304b00780c */ /* 0x000fe40000f64270 */
[C---:B------:R-:W-:Y:S02]  /*70b0*/  ISETP.LT.OR P5, PT, R73.reuse, 0xa, P5 ;  /* 0x0000000a4900780c */ /* 0x040fe40002fa1670 */
[C---:B------:R-:W-:Y:S02]  /*70c0*/  ISETP.LT.OR P4, PT, R73.reuse, 0x11, P4 ;  /* 0x000000114900780c */ /* 0x040fe40002781670 */
[C---:B------:R-:W-:Y:S02]  /*70d0*/  ISETP.LT.OR P6, PT, R73.reuse, 0x12, P6 ;  /* 0x000000124900780c */ /* 0x040fe400037c1670 */
[C---:B------:R-:W-:Y:S02]  /*70e0*/  ISETP.LT.OR P2, PT, R73.reuse, 0x19, P2 ;  /* 0x000000194900780c */ /* 0x040fe40001741670 */
[----:B------:R-:W-:-:S02]  /*70f0*/  ISETP.LT.OR P3, PT, R73, 0x31, P3 ;  /* 0x000000314900780c */ /* 0x000fc40001f61670 */
[----:B------:R-:W-:Y:S02]  /*7100*/  FSEL R164, R155, -INF , !P5 ;  /* 0xff8000009ba47808 */ /* 0x000fe40006800000 */
[----:B------:R-:W-:Y:S02]  /*7110*/  FSEL R154, R157, -INF , !P4 ;  /* 0xff8000009d9a7808 */ /* 0x000fe40006000000 */
[----:B------:R-:W-:Y:S02]  /*7120*/  FSEL R156, R156, -INF , !P6 ;  /* 0xff8000009c9c7808 */ /* 0x000fe40007000000 */
[----:B------:R-:W-:Y:S02]  /*7130*/  FSEL R152, R159, -INF , !P2 ;  /* 0xff8000009f987808 */ /* 0x000fe40005000000 */
[C---:B------:R-:W-:Y:S02]  /*7140*/  ISETP.GT.AND P5, PT, R75.reuse, 0x20, P1 ;  /* 0x000000204b00780c */ /* 0x040fe40000fa4270 */
[----:B------:R-:W-:-:S02]  /*7150*/  ISETP.GT.AND P4, PT, R75, 0x21, P1 ;  /* 0x000000214b00780c */ /* 0x000fc40000f84270 */
[C---:B------:R-:W-:Y:S02]  /*7160*/  ISETP.GT.AND P6, PT, R75.reuse, 0x28, P1 ;  /* 0x000000284b00780c */ /* 0x040fe40000fc4270 */
[----:B------:R-:W-:Y:S02]  /*7170*/  ISETP.GT.AND P2, PT, R75, 0x29, P1 ;  /* 0x000000294b00780c */ /* 0x000fe40000f44270 */
        /* <DEDUP_REMOVED lines=37> */
[----:B-1----:R-:W-:Y:S02]  /*73d0*/  FSEL R66, R53, -INF , !P5 ;  /* 0xff80000035427808 */ /* 0x002fe40006800000 */
[----:B------:R-:W-:Y:S02]  /*73e0*/  FSEL R68, R52, -INF , !P4 ;  /* 0xff80000034447808 */ /* 0x000fe40006000000 */
[----:B------:R-:W-:-:S02]  /*73f0*/  FSEL R64, R64, -INF , !P6 ;  /* 0xff80000040407808 */ /* 0x000fc40007000000 */
[----:B------:R-:W-:Y:S02]  /*7400*/  FSEL R62, R62, -INF , !P2 ;  /* 0xff8000003e3e7808 */ /* 0x000fe40005000000 */
[C---:B------:R-:W-:Y:S02]  /*7410*/  ISETP.GT.AND P5, PT, R75.reuse, 0x59, P1 ;  /* 0x000000594b00780c */ /* 0x040fe40000fa4270 */
[C---:B------:R-:W-:Y:S02]  /*7420*/  ISETP.GT.AND P4, PT, R75.reuse, 0x60, P1 ;  /* 0x000000604b00780c */ /* 0x040fe40000f84270 */
[C---:B------:R-:W-:Y:S02]  /*7430*/  ISETP.GT.AND P6, PT, R75.reuse, 0x61, P1 ;  /* 0x000000614b00780c */ /* 0x040fe40000fc4270 */
[----:B------:R-:W-:Y:S02]  /*7440*/  ISETP.GT.AND P2, PT, R75, 0x68, P1 ;  /* 0x000000684b00780c */ /* 0x000fe40000f44270 */
[----:B------:R-:W-:Y:S01]  /*7450*/  FSEL R49, R57, -INF , !P3 ;  /* 0xff80000039317808 */ /* 0x000fe20005800000 */
[--C-:B--2---:R-:W-:Y:S01]  /*7460*/  IMAD.IADD R57, R61, 0x1, R6.reuse ;  /* 0x000000013d397824 */ /* 0x104fe200078e0206 */
[----:B------:R-:W-:Y:S01]  /*7470*/  PLOP3.LUT P3, PT, PT, PT, UP0, 0x40, 0x0 ;  /* 0x000000000000781c */ /* 0x000fe20003f6e808 */
[----:B------:R-:W-:Y:S01]  /*7480*/  IMAD.IADD R61, R71, 0x1, R6 ;  /* 0x00000001473d7824 */ /* 0x000fe200078e0206 */
        /* <DEDUP_REMOVED lines=34> */
.L_x_7850:
[----:B------:R-:W-:-:S05]  /*76b0*/  IMAD.U32 R162, RZ, RZ, UR52 ;  /* 0x00000034ffa27e24 */ /* 0x000fca000f8e00ff */
[----:B------:R-:W-:-:S13]  /*76c0*/  ISETP.NE.AND P2, PT, R162, 0x1, PT ;  /* 0x00000001a200780c */ /* 0x000fda0003f45270 */
[----:B------:R-:W0:Y:S02]  /*76d0*/  @P2 LDC.64 R6, c[0x0][0x9e8] ;  /* 0x00027a00ff062b82 */ /* 0x000e240000000a00 */
[----:B0-----:R-:W-:-:S05]  /*76e0*/  @P2 IMAD.HI.U32 R6, R51, R6, RZ ;  /* 0x0000000633062227 */ /* 0x001fca00078e00ff */
[----:B------:R-:W-:-:S07]  /*76f0*/  @P2 SHF.R.U32.HI R51, RZ, R7, R6 ;  /* 0x00000007ff332219 */ /* 0x000fce0000011606 */
.L_x_7851:
[----:B------:R-:W-:Y:S05]  /*7700*/  BSYNC B0 ;  /* 0x0000000000007941 */ /* 0x000fea0003800000 */
.L_x_7849:
[----:B------:R-:W-:-:S04]  /*7710*/  IMAD R51, R51, R162, -R65 ;  /* 0x000000a233337224 */ /* 0x000fc800078e0a41 */
[----:B------:R-:W-:-:S05]  /*7720*/  IMAD.IADD R6, R51, 0x1, -R16 ;  /* 0x0000000133067824 */ /* 0x000fca00078e0a10 */
[----:B------:R-:W-:Y:S02]  /*7730*/  VIADDMNMX R57, R6, R162, R57, PT ;  /* 0x000000a206397246 */ /* 0x000fe40003800139 */
[----:B------:R-:W-:-:S07]  /*7740*/  VIMNMX R61, R61, R6, !PT ;  /* 0x000000063d3d7248 */ /* 0x000fce0007fe0100 */
.L_x_7848:
[----:B------:R-:W-:Y:S01]  /*7750*/  FMNMX.FTZ R7, R170, R3, !PT ;  /* 0x00000003aa077209 */ /* 0x000fe20007810000 */
[----:B------:R-:W-:Y:S01]  /*7760*/  UMOV UR6, UR59 ;  /* 0x0000003b00067c82 */ /* 0x000fe20008000000 */
[----:B------:R-:W-:Y:S02]  /*7770*/  ISETP.GT.AND P5, PT, R61, 0x10, P1 ;  /* 0x000000103d00780c */ /* 0x000fe40000fa4270 */
[----:B------:R-:W-:Y:S02]  /*7780*/  FMNMX.FTZ R7, R168, R7, !PT ;  /* 0x00000007a8077209 */ /* 0x000fe40007810000 */
[----:B------:R-:W-:Y:S02]  /*7790*/  ISETP.LT.OR P5, PT, R57, 0x11, P5 ;  /* 0x000000113900780c */ /* 0x000fe40002fa1670 */
[----:B------:R-:W-:Y:S02]  /*77a0*/  FMNMX.FTZ R7, R166, R7, !PT ;  /* 0x00000007a6077209 */ /* 0x000fe40007810000 */
[----:B------:R-:W-:-:S02]  /*77b0*/  FSEL R13, R13, -INF , !P5 ;  /* 0xff8000000d0d7808 */ /* 0x000fc40006800000 */
        /* <DEDUP_REMOVED lines=13> */
[C---:B------:R-:W-:Y:S02]  /*7890*/  ISETP.GT.AND P5, PT, R61.reuse, RZ, P1 ;  /* 0x000000ff3d00720c */ /* 0x040fe40000fa4270 */
[----:B------:R-:W-:Y:S02]  /*78a0*/  FMNMX.FTZ R7, R84, R7, !PT ;  /* 0x0000000754077209 */ /* 0x000fe40007810000 */
[----:B------:R-:W-:Y:S02]  /*78b0*/  ISETP.GT.AND P2, PT, R61, 0x11, P1 ;  /* 0x000000113d00780c */ /* 0x000fe40000f44270 */
[----:B------:R-:W-:Y:S02]  /*78c0*/  FMNMX.FTZ R7, R82, R7, !PT ;  /* 0x0000000752077209 */ /* 0x000fe40007810000 */
[----:B------:R-:W-:-:S02]  /*78d0*/  ISETP.LT.OR P5, PT, R57, 0x1, P5 ;  /* 0x000000013900780c */ /* 0x000fc40002fa1670 */
[----:B------:R-:W-:Y:S02]  /*78e0*/  FMNMX.FTZ R7, R80, R7, !PT ;  /* 0x0000000750077209 */ /* 0x000fe40007810000 */
[----:B------:R-:W-:Y:S02]  /*78f0*/  ISETP.LT.OR P2, PT, R57, 0x12, P2 ;  /* 0x000000123900780c */ /* 0x000fe40001741670 */
[----:B------:R-:W-:Y:S02]  /*7900*/  FMNMX.FTZ R7, R78, R7, !PT ;  /* 0x000000074e077209 */ /* 0x000fe40007810000 */
[C---:B------:R-:W-:Y:S02]  /*7910*/  ISETP.GT.AND P3, PT, R61.reuse, 0x8, P1 ;  /* 0x000000083d00780c */ /* 0x040fe40000f64270 */
[----:B------:R-:W-:Y:S02]  /*7920*/  FMNMX.FTZ R7, R76, R7, !PT ;  /* 0x000000074c077209 */ /* 0x000fe40007810000 */
[----:B------:R-:W-:-:S02]  /*7930*/  ISETP.GT.AND P4, PT, R61, 0x9, P1 ;  /* 0x000000093d00780c */ /* 0x000fc40000f84270 */
[----:B------:R-:W-:Y:S02]  /*7940*/  FMNMX.FTZ R7, R74, R7, !PT ;  /* 0x000000074a077209 */ /* 0x000fe40007810000 */
[----:B------:R-:W-:Y:S02]  /*7950*/  FSEL R59, R8, -INF , !P5 ;  /* 0xff800000083b7808 */ /* 0x000fe40006800000 */
        /* <DEDUP_REMOVED lines=8> */
[----:B------:R-:W-:Y:S02]  /*79e0*/  FMNMX.FTZ R7, R64, R7, !PT ;  /* 0x0000000740077209 */ /* 0x000fe40007810000 */
[----:B------:R-:W-:-:S02]  /*79f0*/  FMNMX.FTZ R8, R59, R4, !PT ;  /* 0x000000043b087209 */ /* 0x000fc40007810000 */
[----:B------:R-:W-:Y:S02]  /*7a00*/  FMNMX.FTZ R7, R62, R7, !PT ;  /* 0x000000073e077209 */ /* 0x000fe40007810000 */
[----:B------:R-:W-:Y:S02]  /*7a10*/  ISETP.LT.OR P2, PT, R57, 0x22, P2 ;  /* 0x000000223900780c */ /* 0x000fe40001741670 */
[----:B------:R-:W-:Y:S02]  /*7a20*/  FMNMX.FTZ R7, R60, R7, !PT ;  /* 0x000000073c077209 */ /* 0x000fe40007810000 */
[----:B------:R-:W-:Y:S02]  /*7a30*/  FSEL R11, R11, -INF , !P3 ;  /* 0xff8000000b0b7808 */ /* 0x000fe40005800000 */
[----:B------:R-:W-:Y:S02]  /*7a40*/  FMNMX.FTZ R7, R58, R7, !PT ;  /* 0x000000073a077209 */ /* 0x000fe40007810000 */
[----:B------:R-:W-:-:S02]  /*7a50*/  FSEL R10, R10, -INF , !P4 ;  /* 0xff8000000a0a7808 */ /* 0x000fc40006000000 */
[----:B------:R-:W-:Y:S02]  /*7a60*/  FMNMX.FTZ R7, R56, R7, !PT ;  /* 0x0000000738077209 */ /* 0x000fe40007810000 */
[----:B------:R-:W-:Y:S02]  /*7a70*/  FMNMX.FTZ R8, R9, R8, !PT ;  /* 0x0000000809087209 */ /* 0x000fe40007810000 */
[----:B------:R-:W-:Y:S02]  /*7a80*/  FMNMX.FTZ R7, R54, R7, !PT ;  /* 0x0000000736077209 */ /* 0x000fe40007810000 */
[----:B------:R-:W-:Y:S02]  /*7a90*/  ISETP.GT.AND P4, PT, R61, 0x19, P1 ;  /* 0x000000193d00780c */ /* 0x000fe40000f84270 */
[----:B------:R-:W-:Y:S02]  /*7aa0*/  FMNMX.FTZ R6, R52, R7, !PT ;  /* 0x0000000734067209 */ /* 0x000fe40007810000 */
[----:B------:R-:W-:-:S02]  /*7ab0*/  FSEL R14, R14, -INF , !P2 ;  /* 0xff8000000e0e7808 */ /* 0x000fc40005000000 */
[----:B------:R-:W-:Y:S02]  /*7ac0*/  FMNMX.FTZ R7, R49, R6, !PT ;  /* 0x0000000631077209 */ /* 0x000fe40007810000 */
[C---:B------:R-:W-:Y:S02]  /*7ad0*/  ISETP.GT.AND P2, PT, R61.reuse, 0x30, P1 ;  /* 0x000000303d00780c */ /* 0x040fe40000f44270 */
[----:B------:R-:W-:Y:S02]  /*7ae0*/  FMNMX.FTZ R7, R50, R7, !PT ;  /* 0x0000000732077209 */ /* 0x000fe40007810000 */
[----:B------:R-:W-:Y:S02]  /*7af0*/  ISETP.GT.AND P3, PT, R61, 0x18, P1 ;  /* 0x000000183d00780c */ /* 0x000fe40000f64270 */
[----:B------:R-:W-:Y:S02]  /*7b00*/  FMNMX.FTZ R6, R48, R7, !PT ;  /* 0x0000000730067209 */ /* 0x000fe40007810000 */
[----:B------:R-:W-:-:S02]  /*7b10*/  FMNMX.FTZ R63, R11, R8, !PT ;  /* 0x000000080b3f7209 */ /* 0x000fc40007810000 */
[----:B------:R-:W-:Y:S02]  /*7b20*/  FMNMX.FTZ R7, R47, R6, !PT ;  /* 0x000000062f077209 */ /* 0x000fe40007810000 */
[C---:B------:R-:W-:Y:S02]  /*7b30*/  ISETP.LT.OR P4, PT, R57.reuse, 0x1a, P4 ;  /* 0x0000001a3900780c */ /* 0x040fe40002781670 */
[----:B------:R-:W-:Y:S02]  /*7b40*/  FMNMX.FTZ R7, R46, R7, !PT ;  /* 0x000000072e077209 */ /* 0x000fe40007810000 */
[C---:B------:R-:W-:Y:S02]  /*7b50*/  ISETP.LT.OR P2, PT, R57.reuse, 0x31, P2 ;  /* 0x000000313900780c */ /* 0x040fe40001741670 */
[----:B------:R-:W-:Y:S01]  /*7b60*/  ISETP.LT.OR P3, PT, R57, 0x19, P3 ;  /* 0x000000193900780c */ /* 0x000fe20001f61670 */
[----:B------:R-:W0:Y:S01]  /*7b70*/  SHFL.BFLY PT, R6, R7, 0x2, 0x1f ;  /* 0x0c401f0007067f89 */ /* 0x000e2200000e0000 */
[----:B------:R-:W-:-:S02]  /*7b80*/  FSEL R8, R27, -INF , !P2 ;  /* 0xff8000001b087808 */ /* 0x000fc40005000000 */
[----:B------:R-:W-:Y:S02]  /*7b90*/  FSEL R20, R20, -INF , !P3 ;  /* 0xff80000014147808 */ /* 0x000fe40005800000 */
[C---:B------:R-:W-:Y:S02]  /*7ba0*/  ISETP.GT.AND P3, PT, R61.reuse, 0x28, P1 ;  /* 0x000000283d00780c */ /* 0x040fe40000f64270 */
[----:B------:R-:W-:Y:S02]  /*7bb0*/  ISETP.GT.AND P5, PT, R61, 0x38, P1 ;  /* 0x000000383d00780c */ /* 0x000fe40000fa4270 */
[C---:B------:R-:W-:Y:S02]  /*7bc0*/  ISETP.LT.OR P3, PT, R57.reuse, 0x29, P3 ;  /* 0x000000293900780c */ /* 0x040fe40001f61670 */
[----:B------:R-:W-:Y:S02]  /*7bd0*/  ISETP.LT.OR P5, PT, R57, 0x39, P5 ;  /* 0x000000393900780c */ /* 0x000fe40002fa1670 */
[----:B------:R-:W-:-:S02]  /*7be0*/  FSEL R55, R25, -INF , !P3 ;  /* 0xff80000019377808 */ /* 0x000fc40005800000 */
[----:B------:R-:W-:Y:S02]  /*7bf0*/  ISETP.GT.AND P3, PT, R61, 0x31, P1 ;  /* 0x000000313d00780c */ /* 0x000fe40000f64270 */
[----:B------:R-:W-:Y:S02]  /*7c00*/  FSEL R28, R28, -INF , !P5 ;  /* 0xff8000001c1c7808 */ /* 0x000fe40006800000 */
[----:B------:R-:W-:Y:S02]  /*7c10*/  ISETP.LT.OR P3, PT, R57, 0x32, P3 ;  /* 0x000000323900780c */ /* 0x000fe40001f61670 */
[----:B------:R-:W-:Y:S02]  /*7c20*/  ISETP.GT.AND P5, PT, R61, 0x48, P1 ;  /* 0x000000483d00780c */ /* 0x000fe40000fa4270 */
[----:B------:R-:W-:Y:S02]  /*7c30*/  FSEL R26, R26, -INF , !P3 ;  /* 0xff8000001a1a7808 */ /* 0x000fe40005800000 */
[----:B0-----:R-:W-:-:S02]  /*7c40*/  FMNMX.FTZ R51, R7, R6, !PT ;  /* 0x0000000607337209 */ /* 0x001fc40007810000 */
[----:B------:R-:W-:Y:S02]  /*7c50*/  ISETP.GT.AND P3, PT, R61, 0x41, P1 ;  /* 0x000000413d00780c */ /* 0x000fe40000f64270 */
[C---:B------:R-:W-:Y:S01]  /*7c60*/  ISETP.LT.OR P5, PT, R57.reuse, 0x49, P5 ;  /* 0x000000493900780c */ /* 0x040fe20002fa1670 */
[----:B------:R-:W0:Y:S01]  /*7c70*/  SHFL.BFLY PT, R6, R51, 0x1, 0x1f ;  /* 0x0c201f0033067f89 */ /* 0x000e2200000e0000 */
[----:B------:R-:W-:Y:S02]  /*7c80*/  ISETP.LT.OR P3, PT, R57, 0x42, P3 ;  /* 0x000000423900780c */ /* 0x000fe40001f61670 */
[----:B------:R-:W-:Y:S02]  /*7c90*/  ISETP.GT.AND P2, PT, R61, 0x40, P1 ;  /* 0x000000403d00780c */ /* 0x000fe40000f44270 */
[----:B------:R-:W-:Y:S02]  /*7ca0*/  FSEL R65, R31, -INF , !P3 ;  /* 0xff8000001f417808 */ /* 0x000fe40005800000 */
[----:B------:R-:W-:-:S02]  /*7cb0*/  ISETP.LT.OR P2, PT, R57, 0x41, P2 ;  /* 0x000000413900780c */ /* 0x000fc40001741670 */
[----:B------:R-:W-:Y:S02]  /*7cc0*/  ISETP.GT.AND P3, PT, R61, 0x51, P1 ;  /* 0x000000513d00780c */ /* 0x000fe40000f64270 */
[----:B------:R-:W-:Y:S02]  /*7cd0*/  FSEL R30, R30, -INF , !P2 ;  /* 0xff8000001e1e7808 */ /* 0x000fe40005000000 */
[----:B------:R-:W-:Y:S02]  /*7ce0*/  ISETP.LT.OR P3, PT, R57, 0x52, P3 ;  /* 0x000000523900780c */ /* 0x000fe40001f61670 */
[----:B------:R-:W-:Y:S02]  /*7cf0*/  ISETP.GT.AND P2, PT, R61, 0x50, P1 ;  /* 0x000000503d00780c */ /* 0x000fe40000f44270 */
[----:B------:R-:W-:Y:S02]  /*7d00*/  FSEL R69, R35, -INF , !P3 ;  /* 0xff80000023457808 */ /* 0x000fe40005800000 */
[----:B------:R-:W-:-:S02]  /*7d10*/  ISETP.LT.OR P2, PT, R57, 0x51, P2 ;  /* 0x000000513900780c */ /* 0x000fc40001741670 */
[----:B------:R-:W-:Y:S02]  /*7d20*/  ISETP.GT.AND P3, PT, R61, 0x61, P1 ;  /* 0x000000613d00780c */ /* 0x000fe40000f64270 */
[----:B------:R-:W-:Y:S02]  /*7d30*/  FSEL R34, R34, -INF , !P2 ;  /* 0xff80000022227808 */ /* 0x000fe40005000000 */
[----:B0-----:R-:W-:Y:S02]  /*7d40*/  FMNMX.FTZ R6, R51, R6, !PT ;  /* 0x0000000633067209 */ /* 0x001fe40007810000 */
[----:B------:R-:W-:Y:S02]  /*7d50*/  ISETP.GT.AND P2, PT, R61, 0x60, P1 ;  /* 0x000000603d00780c */ /* 0x000fe40000f44270 */
[C---:B------:R-:W-:Y:S01]  /*7d60*/  FSETP.NEU.FTZ.AND P6, PT, R6.reuse, -INF , PT ;  /* 0xff8000000600780b */ /* 0x040fe20003fdd000 */
[----:B------:R-:W-:Y:S01]  /*7d70*/  FMUL.FTZ R53, R6, UR6 ;  /* 0x0000000606357c20 */ /* 0x000fe20008410000 */
[----:B------:R-:W-:-:S02]  /*7d80*/  ISETP.LT.OR P2, PT, R57, 0x61, P2 ;  /* 0x000000613900780c */ /* 0x000fc40001741670 */
[----:B------:R-:W-:Y:S02]  /*7d90*/  ISETP.LT.OR P3, PT, R57, 0x62, P3 ;  /* 0x000000623900780c */ /* 0x000fe40001f61670 */
[----:B------:R-:W-:Y:S02]  /*7da0*/  FSEL R7, R53, RZ, P6 ;  /* 0x000000ff35077208 */ /* 0x000fe40003000000 */
[----:B------:R-:W-:Y:S02]  /*7db0*/  FSEL R53, R15, -INF , !P4 ;  /* 0xff8000000f357808 */ /* 0x000fe40006000000 */
        /* <DEDUP_REMOVED lines=27> */
[----:B------:R0:W-:Y:S01]  /*7f70*/  MUFU.EX2 R27, R158 ;  /* 0x0000009e001b7308 */ /* 0x0001e20000000800 */
[----:B------:R-:W-:Y:S01]  /*7f80*/  ISETP.LT.OR P4, PT, R57, 0x4a, P4 ;  /* 0x0000004a3900780c */ /* 0x000fe20002781670 */
[--C-:B------:R-:W-:Y:S01]  /*7f90*/  FFMA.FTZ R174, R84, UR6, -R7.reuse ;  /* 0x0000000654ae7c23 */ /* 0x100fe20008010807 */
[----:B------:R-:W-:Y:S01]  /*7fa0*/  FMNMX.FTZ R67, R55, R86, !PT ;  /* 0x0000005637437209 */ /* 0x000fe20007810000 */
[--C-:B------:R-:W-:Y:S01]  /*7fb0*/  FFMA.FTZ R170, R76, UR6, -R7.reuse ;  /* 0x000000064caa7c23 */ /* 0x100fe20008010807 */
[----:B------:R-:W-:Y:S01]  /*7fc0*/  FSEL R32, R32, -INF , !P4 ;  /* 0xff80000020207808 */ /* 0x000fe20006000000 */
[--C-:B------:R-:W-:Y:S01]  /*7fd0*/  FFMA.FTZ R164, R72, UR6, -R7.reuse ;  /* 0x0000000648a47c23 */ /* 0x100fe20008010807 */
[----:B------:R-:W-:Y:S01]  /*7fe0*/  FMNMX.FTZ R31, R24, R67, !PT ;  /* 0x00000043181f7209 */ /* 0x000fe20007810000 */
[----:B------:R1:W-:Y:S01]  /*7ff0*/  MUFU.EX2 R29, R160 ;  /* 0x000000a0001d7308 */ /* 0x0003e20000000800 */
[----:B------:R-:W-:Y:S01]  /*8000*/  FSEL R67, R33, -INF , !P5 ;  /* 0xff80000021437808 */ /* 0x000fe20006800000 */
[--C-:B------:R-:W-:Y:S01]  /*8010*/  FFMA.FTZ R162, R60, UR6, -R7.reuse ;  /* 0x000000063ca27c23 */ /* 0x100fe20008010807 */
[----:B------:R-:W-:Y:S01]  /*8020*/  FMNMX.FTZ R31, R8, R31, !PT ;  /* 0x0000001f081f7209 */ /* 0x000fe20007810000 */
[--C-:B------:R-:W-:Y:S01]  /*8030*/  FFMA.FTZ R156, R56, UR6, -R7.reuse ;  /* 0x00000006389c7c23 */ /* 0x100fe20008010807 */
[----:B------:R-:W-:Y:S01]  /*8040*/  ISETP.GT.AND P5, PT, R61, 0x58, P1 ;  /* 0x000000583d00780c */ /* 0x000fe20000fa4270 */
[--C-:B0-----:R-:W-:Y:S01]  /*8050*/  FFMA.FTZ R158, R52, UR6, -R7.reuse ;  /* 0x00000006349e7c23 */ /* 0x101fe20008010807 */
[----:B------:R-:W-:Y:S01]  /*8060*/  FMNMX.FTZ R33, R26, R31, !PT ;  /* 0x0000001f1a217209 */ /* 0x000fe20007810000 */
[--C-:B------:R-:W-:Y:S01]  /*8070*/  FFMA.FTZ R152, R50, UR6, -R7.reuse ;  /* 0x0000000632987c23 */ /* 0x100fe20008010807 */
[----:B------:R-:W-:Y:S01]  /*8080*/  ISETP.LT.OR P5, PT, R57, 0x59, P5 ;  /* 0x000000593900780c */ /* 0x000fe20002fa1670 */
[----:B------:R0:W-:Y:S01]  /*8090*/  MUFU.EX2 R31, R71 ;  /* 0x00000047001f7308 */ /* 0x0001e20000000800 */
[----:B------:R-:W-:Y:S01]  /*80a0*/  FMNMX.FTZ R82, R28, R33, !PT ;  /* 0x000000211c527209 */ /* 0x000fe20007810000 */
[--C-:B-1----:R-:W-:Y:S01]  /*80b0*/  FFMA.FTZ R160, R64, UR6, -R7.reuse ;  /* 0x0000000640a07c23 */ /* 0x102fe20008010807 */
[----:B------:R-:W-:Y:S01]  /*80c0*/  ISETP.GT.AND P4, PT, R61, 0x59, P1 ;  /* 0x000000593d00780c */ /* 0x000fe20000f84270 */
[----:B------:R-:W-:Y:S01]  /*80d0*/  FFMA.FTZ R154, R47, UR6, -R7 ;  /* 0x000000062f9a7c23 */ /* 0x000fe20008010807 */
[----:B------:R-:W-:-:S02]  /*80e0*/  FMNMX.FTZ R33, R63, R82, !PT ;  /* 0x000000523f217209 */ /* 0x000fc40007810000 */
[----:B------:R-:W-:Y:S01]  /*80f0*/  ISETP.LT.OR P4, PT, R57, 0x5a, P4 ;  /* 0x0000005a3900780c */ /* 0x000fe20002781670 */
[----:B------:R-:W-:Y:S01]  /*8100*/  MUFU.EX2 R51, R51 ;  /* 0x0000003300337308 */ /* 0x000fe20000000800 */
[----:B------:R-:W-:Y:S01]  /*8110*/  FMNMX.FTZ R80, R30, R33, !PT ;  /* 0x000000211e507209 */ /* 0x000fe20007810000 */
[----:B------:R-:W-:Y:S01]  /*8120*/  FFMA.FTZ R33, R78, UR6, -R7 ;  /* 0x000000064e217c23 */ /* 0x000fe20008010807 */
[----:B0-----:R-:W-:Y:S02]  /*8130*/  FSEL R71, R36, -INF , !P5 ;  /* 0xff80000024477808 */ /* 0x001fe40006800000 */
[----:B------:R-:W-:Y:S02]  /*8140*/  FMNMX.FTZ R80, R65, R80, !PT ;  /* 0x0000005041507209 */ /* 0x000fe40007810000 */
[----:B------:R-:W-:Y:S01]  /*8150*/  FSEL R73, R37, -INF , !P4 ;  /* 0xff80000025497808 */ /* 0x000fe20006000000 */
[----:B------:R-:W-:Y:S01]  /*8160*/  MUFU.EX2 R180, R180 ;  /* 0x000000b400b47308 */ /* 0x000fe20000000800 */
[----:B------:R-:W-:-:S02]  /*8170*/  FMNMX.FTZ R35, R67, R80, !PT ;  /* 0x0000005043237209 */ /* 0x000fc40007810000 */
[C---:B------:R-:W-:Y:S02]  /*8180*/  ISETP.GT.AND P5, PT, R61.reuse, 0x68, P1 ;  /* 0x000000683d00780c */ /* 0x040fe40000fa4270 */
[----:B------:R-:W-:Y:S02]  /*8190*/  FMNMX.FTZ R35, R32, R35, !PT ;  /* 0x0000002320237209 */ /* 0x000fe40007810000 */
[----:B------:R-:W-:Y:S01]  /*81a0*/  FSEL R38, R38, -INF , !P2 ;  /* 0xff80000026267808 */ /* 0x000fe20005000000 */
[----:B------:R-:W-:Y:S01]  /*81b0*/  MUFU.EX2 R182, R182 ;  /* 0x000000b600b67308 */ /* 0x000fe20000000800 */
[----:B------:R-:W-:Y:S01]  /*81c0*/  FMNMX.FTZ R36, R34, R35, !PT ;  /* 0x0000002322247209 */ /* 0x000fe20007810000 */
[----:B------:R-:W-:Y:S01]  /*81d0*/  FFMA.FTZ R35, R74, UR6, -R7 ;  /* 0x000000064a237c23 */ /* 0x000fe20008010807 */
[----:B------:R-:W-:Y:S02]  /*81e0*/  ISETP.GT.AND P4, PT, R61, 0x69, P1 ;  /* 0x000000693d00780c */ /* 0x000fe40000f84270 */
[----:B------:R-:W-:-:S02]  /*81f0*/  FMNMX.FTZ R36, R69, R36, !PT ;  /* 0x0000002445247209 */ /* 0x000fc40007810000 */
[----:B------:R-:W-:Y:S01]  /*8200*/  ISETP.LT.OR P5, PT, R57, 0x69, P5 ;  /* 0x000000693900780c */ /* 0x000fe20002fa1670 */
[----:B------:R-:W-:Y:S01]  /*8210*/  MUFU.EX2 R15, R15 ;  /* 0x0000000f000f7308 */ /* 0x000fe20000000800 */
[----:B------:R-:W-:Y:S02]  /*8220*/  FMNMX.FTZ R36, R71, R36, !PT ;  /* 0x0000002447247209 */ /* 0x000fe40007810000 */
[----:B------:R-:W-:Y:S02]  /*8230*/  FSEL R74, R39, -INF , !P3 ;  /* 0xff800000274a7808 */ /* 0x000fe40005800000 */
[----:B------:R-:W-:Y:S01]  /*8240*/  FMNMX.FTZ R37, R73, R36, !PT ;  /* 0x0000002449257209 */ /* 0x000fe20007810000 */
[----:B------:R-:W-:Y:S01]  /*8250*/  FFMA.FTZ R36, R70, UR6, -R7 ;  /* 0x0000000646247c23 */ /* 0x000fe20008010807 */
[----:B------:R-:W-:Y:S01]  /*8260*/  ISETP.GT.AND P2, PT, R61, 0x70, P1 ;  /* 0x000000703d00780c */ /* 0x000fe20000f44270 */
[----:B------:R-:W-:Y:S01]  /*8270*/  MUFU.EX2 R176, R176 ;  /* 0x000000b000b07308 */ /* 0x000fe20000000800 */
[----:B------:R-:W-:-:S02]  /*8280*/  FMNMX.FTZ R37, R38, R37, !PT ;  /* 0x0000002526257209 */ /* 0x000fc40007810000 */
[----:B------:R-:W-:Y:S02]  /*8290*/  FSEL R40, R40, -INF , !P5 ;  /* 0xff80000028287808 */ /* 0x000fe40006800000 */
[----:B------:R-:W-:Y:S02]  /*82a0*/  ISETP.LT.OR P4, PT, R57, 0x6a, P4 ;  /* 0x0000006a3900780c */ /* 0x000fe40002781670 */
[----:B------:R-:W-:Y:S01]  /*82b0*/  FMNMX.FTZ R39, R74, R37, !PT ;  /* 0x000000254a277209 */ /* 0x000fe20007810000 */
[----:B------:R-:W-:Y:S01]  /*82c0*/  MUFU.EX2 R25, R25 ;  /* 0x0000001900197308 */ /* 0x000fe20000000800 */
[----:B------:R-:W-:Y:S02]  /*82d0*/  ISETP.GT.AND P3, PT, R61, 0x71, P1 ;  /* 0x000000713d00780c */ /* 0x000fe40000f64270 */
[----:B------:R-:W-:Y:S02]  /*82e0*/  ISETP.LT.OR P2, PT, R57, 0x71, P2 ;  /* 0x000000713900780c */ /* 0x000fe40001741670 */
[----:B------:R-:W-:Y:S01]  /*82f0*/  FSEL R70, R41, -INF , !P4 ;  /* 0xff80000029467808 */ /* 0x000fe20006000000 */
[--C-:B------:R-:W-:Y:S01]  /*8300*/  FFMA.FTZ R41, R49, UR6, -R7.reuse ;  /* 0x0000000631297c23 */ /* 0x100fe20008010807 */
[----:B------:R-:W-:Y:S01]  /*8310*/  FMNMX.FTZ R39, R40, R39, !PT ;  /* 0x0000002728277209 */ /* 0x000fe20007810000 */
[----:B------:R0:W-:Y:S01]  /*8320*/  MUFU.EX2 R37, R36 ;  /* 0x0000002400257308 */ /* 0x0001e20000000800 */
[----:B------:R-:W-:Y:S01]  /*8330*/  ISETP.GT.AND P5, PT, R61, 0x78, P1 ;  /* 0x000000783d00780c */ /* 0x000fe20000fa4270 */
[----:B------:R-:W-:Y:S01]  /*8340*/  FFMA.FTZ R49, R46, UR6, -R7 ;  /* 0x000000062e317c23 */ /* 0x000fe20008010807 */
[----:B------:R-:W-:-:S02]  /*8350*/  ISETP.LT.OR P3, PT, R57, 0x72, P3 ;  /* 0x000000723900780c */ /* 0x000fc40001f61670 */
[----:B------:R-:W-:Y:S02]  /*8360*/  FSEL R42, R42, -INF , !P2 ;  /* 0xff8000002a2a7808 */ /* 0x000fe40005000000 */
[----:B------:R-:W-:Y:S01]  /*8370*/  FMNMX.FTZ R39, R70, R39, !PT ;  /* 0x0000002746277209 */ /* 0x000fe20007810000 */
[----:B------:R-:W-:Y:S01]  /*8380*/  MUFU.EX2 R178, R178 ;  /* 0x000000b200b27308 */ /* 0x000fe20000000800 */
[----:B------:R-:W-:Y:S01]  /*8390*/  ISETP.GT.AND P1, PT, R61, 0x79, P1 ;  /* 0x000000793d00780c */ /* 0x000fe20000f24270 */
[--C-:B------:R-:W-:Y:S01]  /*83a0*/  FFMA.FTZ R61, R68, UR6, -R7.reuse ;  /* 0x00000006443d7c23 */ /* 0x100fe20008010807 */
[----:B------:R-:W-:Y:S02]  /*83b0*/  ISETP.LT.OR P5, PT, R57, 0x79, P5 ;  /* 0x000000793900780c */ /* 0x000fe40002fa1670 */
[----:B------:R-:W-:Y:S01]  /*83c0*/  FSEL R66, R43, -INF , !P3 ;  /* 0xff8000002b427808 */ /* 0x000fe20005800000 */
[--C-:B------:R-:W-:Y:S01]  /*83d0*/  FFMA.FTZ R43, R54, UR6, -R7.reuse ;  /* 0x00000006362b7c23 */ /* 0x100fe20008010807 */
[----:B------:R-:W-:Y:S01]  /*83e0*/  FMNMX.FTZ R39, R42, R39, !PT ;  /* 0x000000272a277209 */ /* 0x000fe20007810000 */
[----:B------:R-:W-:Y:S01]  /*83f0*/  MUFU.EX2 R172, R172 ;  /* 0x000000ac00ac7308 */ /* 0x000fe20000000800 */
[----:B------:R-:W-:Y:S01]  /*8400*/  ISETP.LT.OR P1, PT, R57, 0x7a, P1 ;  /* 0x0000007a3900780c */ /* 0x000fe20000f21670 */
[----:B------:R-:W-:Y:S01]  /*8410*/  FFMA.FTZ R57, R62, UR6, -R7 ;  /* 0x000000063e397c23 */ /* 0x000fe20008010807 */
[----:B------:R-:W-:-:S02]  /*8420*/  FSEL R44, R44, -INF , !P5 ;  /* 0xff8000002c2c7808 */ /* 0x000fc40006800000 */
[----:B------:R-:W-:Y:S02]  /*8430*/  FMNMX.FTZ R39, R66, R39, !PT ;  /* 0x0000002742277209 */ /* 0x000fe40007810000 */
[----:B------:R-:W-:Y:S01]  /*8440*/  FSEL R68, R45, -INF , !P1 ;  /* 0xff8000002d447808 */ /* 0x000fe20004800000 */
[----:B------:R-:W-:Y:S01]  /*8450*/  FFMA.FTZ R45, R58, UR6, -R7 ;  /* 0x000000063a2d7c23 */ /* 0x000fe20008010807 */
[----:B------:R-:W-:Y:S01]  /*8460*/  FMNMX.FTZ R39, R44, R39, !PT ;  /* 0x000000272c277209 */ /* 0x000fe20007810000 */
[----:B------:R-:W-:Y:S03]  /*8470*/  MUFU.EX2 R174, R174 ;  /* 0x000000ae00ae7308 */ /* 0x000fe60000000800 */
[----:B------:R-:W-:-:S05]  /*8480*/  FMNMX.FTZ R39, R68, R39, !PT ;  /* 0x0000002744277209 */ /* 0x000fca0007810000 */
[----:B0-----:R-:W0:Y:S01]  /*8490*/  SHFL.BFLY PT, R36, R39, 0x2, 0x1f ;  /* 0x0c401f0027247f89 */ /* 0x001e2200000e0000 */
[----:B------:R-:W-:Y:S08]  /*84a0*/  MUFU.EX2 R168, R168 ;  /* 0x000000a800a87308 */ /* 0x000ff00000000800 */
[----:B------:R-:W-:Y:S08]  /*84b0*/  MUFU.EX2 R33, R33 ;  /* 0x0000002100217308 */ /* 0x000ff00000000800 */
[----:B------:R-:W-:Y:S01]  /*84c0*/  MUFU.EX2 R170, R170 ;  /* 0x000000aa00aa7308 */ /* 0x000fe20000000800 */
[----:B0-----:R-:W-:Y:S01]  /*84d0*/  FMNMX.FTZ R36, R39, R36, !PT ;  /* 0x0000002427247209 */ /* 0x001fe20007810000 */
[----:B------:R-:W-:Y:S01]  /*84e0*/  FFMA.FTZ R39, R48, UR6, -R7 ;  /* 0x0000000630277c23 */ /* 0x000fe20008010807 */
[----:B------:R-:W-:-:S05]  /*84f0*/  FSEL R48, R6, RZ, P6 ;  /* 0x000000ff06307208 */ /* 0x000fca0003000000 */
[----:B------:R-:W-:Y:S01]  /*8500*/  MUFU.EX2 R35, R35 ;  /* 0x0000002300237308 */ /* 0x000fe20000000800 */
[----:B------:R-:W0:Y:S01]  /*8510*/  SHFL.BFLY PT, R75, R36, 0x1, 0x1f ;  /* 0x0c201f00244b7f89 */ /* 0x000e2200000e0000 */
[----:B------:R-:W-:-:S06]  /*8520*/  FADD.FTZ R48, -R48, R3 ;  /* 0x0000000330307221 */ /* 0x000fcc0000010100 */
[----:B------:R-:W-:Y:S08]  /*8530*/  MUFU.EX2 R164, R164 ;  /* 0x000000a400a47308 */ /* 0x000ff00000000800 */
[----:B------:R-:W-:Y:S08]  /*8540*/  MUFU.EX2 R166, R166 ;  /* 0x000000a600a67308 */ /* 0x000ff00000000800 */
[----:B------:R-:W-:Y:S01]  /*8550*/  MUFU.EX2 R61, R61 ;  /* 0x0000003d003d7308 */ /* 0x000fe20000000800 */
[----:B0-----:R-:W-:Y:S01]  /*8560*/  FMNMX.FTZ R7, R36, R75, !PT ;  /* 0x0000004b24077209 */ /* 0x001fe20007810000 */
[----:B------:R-:W-:-:S03]  /*8570*/  FMUL.FTZ R36, R48, UR6 ;  /* 0x0000000630247c20 */ /* 0x000fc60008410000 */
[C---:B------:R-:W-:Y:S01]  /*8580*/  FSETP.NEU.FTZ.AND P1, PT, R7.reuse, -INF , PT ;  /* 0xff8000000700780b */ /* 0x040fe20003f3d000 */
[----:B------:R-:W-:Y:S02]  /*8590*/  FMUL.FTZ R47, R7, UR6 ;  /* 0x00000006072f7c20 */ /* 0x000fe40008410000 */
[----:B------:R-:W-:Y:S03]  /*85a0*/  MUFU.EX2 R160, R160 ;  /* 0x000000a000a07308 */ /* 0x000fe60000000800 */
[----:B------:R-:W-:-:S05]  /*85b0*/  FSEL R47, R47, RZ, P1 ;  /* 0x000000ff2f2f7208 */ /* 0x000fca0000800000 */
[----:B------:R-:W0:Y:S01]  /*85c0*/  MUFU.EX2 R36, R36 ;  /* 0x0000002400247308 */ /* 0x000e220000000800 */
        /* <DEDUP_REMOVED lines=14> */
[----:B------:R-:W-:Y:S01]  /*86b0*/  FFMA.FTZ R175, R55, UR6, -R47 ;  /* 0x0000000637af7c23 */ /* 0x000fe2000801082f */
[----:B------:R-:W-:Y:S01]  /*86c0*/  MUFU.EX2 R46, R46 ;  /* 0x0000002e002e7308 */ /* 0x000fe20000000800 */
[----:B0-----:R-:W-:Y:S01]  /*86d0*/  FFMA.FTZ R11, R36, R2, R51 ;  /* 0x00000002240b7223 */ /* 0x001fe20000010033 */
[--C-:B------:R-:W-:Y:S01]  /*86e0*/  FFMA.FTZ R24, R24, UR6, -R47.reuse ;  /* 0x0000000618187c23 */ /* 0x100fe2000801082f */
[--C-:B------:R-:W-:Y:S01]  /*86f0*/  FFMA.FTZ R169, R8, UR6, -R47.reuse ;  /* 0x0000000608a97c23 */ /* 0x100fe2000801082f */
[----:B------:R-:W-:Y:S01]  /*8700*/  FFMA.FTZ R8, R26, UR6, -R47 ;  /* 0x000000061a087c23 */ /* 0x000fe2000801082f */
[----:B------:R-:W-:Y:S01]  /*8710*/  FADD.FTZ R11, R180, R11 ;  /* 0x0000000bb40b7221 */ /* 0x000fe20000010000 */
[--C-:B------:R-:W-:Y:S01]  /*8720*/  FFMA.FTZ R171, R28, UR6, -R47.reuse ;  /* 0x000000061cab7c23 */ /* 0x100fe2000801082f */
[----:B------:R-:W-:Y:S01]  /*8730*/  FFMA.FTZ R4, R63, UR6, -R47 ;  /* 0x000000063f047c23 */ /* 0x000fe2000801082f */
[----:B------:R-:W0:Y:S01]  /*8740*/  MUFU.EX2 R9, R9 ;  /* 0x0000000900097308 */ /* 0x000e220000000800 */
[----:B------:R-:W-:Y:S01]  /*8750*/  FADD.FTZ R2, R182, R11 ;  /* 0x0000000bb6027221 */ /* 0x000fe20000010000 */
        /* <DEDUP_REMOVED lines=15> */
[----:B0-----:R-:W-:Y:S01]  /*8850*/  FFMA.FTZ R0, R9, R0, R46 ;  /* 0x0000000009007223 */ /* 0x001fe2000001002e */
[----:B------:R-:W-:Y:S01]  /*8860*/  FADD.FTZ R2, R178, R13 ;  /* 0x0000000db2027221 */ /* 0x000fe20000010000 */
[--C-:B------:R-:W-:Y:S01]  /*8870*/  FFMA.FTZ R159, R40, UR6, -R47.reuse ;  /* 0x00000006289f7c23 */ /* 0x100fe2000801082f */
[--C-:B------:R-:W-:Y:S01]  /*8880*/  FFMA.FTZ R38, R70, UR6, -R47.reuse ;  /* 0x0000000646267c23 */ /* 0x100fe2000801082f */
[----:B------:R-:W-:Y:S01]  /*8890*/  FADD.FTZ R0, R181, R0 ;  /* 0x00000000b5007221 */ /* 0x000fe20000010000 */
[----:B------:R-:W-:Y:S01]  /*88a0*/  FADD.FTZ R13, R27, R2 ;  /* 0x000000021b0d7221 */ /* 0x000fe20000010000 */
[----:B------:R-:W-:Y:S01]  /*88b0*/  FFMA.FTZ R153, R42, UR6, -R47 ;  /* 0x000000062a997c23 */ /* 0x000fe2000801082f */
[----:B------:R-:W0:Y:S01]  /*88c0*/  MUFU.EX2 R177, R177 ;  /* 0x000000b100b17308 */ /* 0x000e220000000800 */
[----:B-1----:R-:W-:Y:S01]  /*88d0*/  FADD.FTZ R11, R183, R0 ;  /* 0x00000000b70b7221 */ /* 0x002fe20000010000 */
[----:B------:R-:W-:Y:S01]  /*88e0*/  FADD.FTZ R2, R172, R13 ;  /* 0x0000000dac027221 */ /* 0x000fe20000010000 */
[--C-:B------:R-:W-:Y:S01]  /*88f0*/  FFMA.FTZ R40, R66, UR6, -R47.reuse ;  /* 0x0000000642287c23 */ /* 0x100fe2000801082f */
[--C-:B------:R-:W-:Y:S01]  /*8900*/  FFMA.FTZ R155, R44, UR6, -R47.reuse ;  /* 0x000000062c9b7c23 */ /* 0x100fe2000801082f */
[----:B------:R-:W-:Y:S01]  /*8910*/  FFMA.FTZ R47, R68, UR6, -R47 ;  /* 0x00000006442f7c23 */ /* 0x000fe2000801082f */
[----:B------:R-:W-:-:S02]  /*8920*/  FADD.FTZ R13, R29, R2 ;  /* 0x000000021d0d7221 */ /* 0x000fc40000010000 */
        /* <DEDUP_REMOVED lines=91> */
.L_x_7852:
        /* <DEDUP_REMOVED lines=15> */
[----:B------:R-:W-:Y:S01]  /*8fd0*/  F2FP.F16.F32.PACK_AB R183, R10, R183 ;  /* 0x000000b70ab7723e */ /* 0x000fe200000000ff */
[----:B------:R-:W-:Y:S01]  /*8fe0*/  FMUL.FTZ R96, R96, R36 ;  /* 0x0000002460607220 */ /* 0x000fe20000410000 */
[----:B------:R-:W-:Y:S01]  /*8ff0*/  SYNCS.ARRIVE.TRANS64.RED.A1T0 RZ, [UR10], RZ ;  /* 0x000000ffffff79a7 */ /* 0x000fe2000810040a */
        /* <DEDUP_REMOVED lines=52> */
[----:B------:R-:W-:Y:S01]  /*9340*/  FMUL.FTZ R149, R149, R36 ;  /* 0x0000002495957220 */ /* 0x000fe20000410000 */
[----:B------:R-:W-:-:S02]  /*9350*/  VIADD R5, R5, 0xffffffff ;  /* 0xffffffff05057836 */ /* 0x000fc40000000000 */
        /* <DEDUP_REMOVED lines=32> */
[----:B------:R-:W-:-:S02]  /*9560*/  IMAD.MOV.U32 R4, RZ, RZ, R7 ;  /* 0x000000ffff047224 */ /* 0x000fc400078e0007 */
[----:B------:R-:W-:Y:S01]  /*9570*/  IMAD.MOV.U32 R3, RZ, RZ, R6 ;  /* 0x000000ffff037224 */ /* 0x000fe200078e0006 */
[----:B------:R-:W-:Y:S06]  /*9580*/  @P1 BRA `(.L_x_7853) ;  /* 0xffffffc400ac1947 */ /* 0x000fec000383ffff */
.L_x_7834:
[----:B------:R-:W-:Y:S02]  /*9590*/  UISETP.NE.AND UP1, UPT, UR51, URZ, UPT ;  /* 0x0000003f3300728c */ /* 0x000fe4000bf25270 */
[----:B------:R-:W-:Y:S02]  /*95a0*/  UISETP.NE.AND UP0, UPT, UR46, URZ, UPT ;  /* 0x0000003f2e00728c */ /* 0x000fe4000bf05270 */
[----:B------:R-:W-:Y:S02]  /*95b0*/  UIADD3 UR14, UR47, 0x7f, URZ ;  /* 0x0000007f2f0e7890 */ /* 0x000fe4000fffe03f */
[----:B------:R-:W-:Y:S02]  /*95c0*/  UIADD3 UR15, UR41, 0x1, -UR42 ;  /* 0x00000001290f7890 */ /* 0x000fe4000fffe82a */
[----:B------:R-:W-:-:S03]  /*95d0*/  PLOP3.LUT P1, PT, PT, PT, UP0, 0x40, 0x0 ;  /* 0x000000000000781c */ /* 0x000fc60003f2e808 */
        /* <DEDUP_REMOVED lines=19> */
.L_x_7855:
[----:B------:R-:W-:Y:S02]  /*9710*/  ULDC UR19, c[0x0][0x9e4] ;  /* 0x0002790000137ab9 */ /* 0x000fe40000000800 */
[----:B------:R-:W-:-:S11]  /*9720*/  UISETP.NE.AND UP0, UPT, UR19, 0x1, UPT ;  /* 0x000000011300788c */ /* 0x000fd6000bf05270 */
[----:B------:R-:W-:Y:S02]  /*9730*/  @UP0 ULDC.64 UR10, c[0x0][0x9e8] ;  /* 0x00027a00000a0ab9 */ /* 0x000fe40000000a00 */
[----:B------:R-:W-:-:S04]  /*9740*/  UIMAD.WIDE.U32 UR14, UR7, UR10, URZ ;  /* 0x0000000a070e72a5 */ /* 0x000fc8000f8e003f */
[----:B------:R-:W-:-:S12]  /*9750*/  @UP0 USHF.R.U32.HI UR7, URZ, UR11, UR15 ;  /* 0x0000000b3f070299 */ /* 0x000fd8000801160f */
.L_x_7856:
[----:B------:R-:W-:-:S04]  /*9760*/  UIMAD UR7, UR7, UR19, URZ ;  /* 0x00000013070772a4 */ /* 0x000fc8000f8e023f */
[----:B------:R-:W-:-:S04]  /*9770*/  UISETP.LT.AND UP0, UPT, UR18, UR7, UPT ;  /* 0x000000071200728c */ /* 0x000fc8000bf01270 */
[----:B------:R-:W-:-:S12]  /*9780*/  USEL UR18, UR18, UR7, !UP0 ;  /* 0x0000000712127287 */ /* 0x000fd8000c000000 */
.L_x_7854:
        /* <DEDUP_REMOVED lines=14> */
.L_x_7868:
[----:B------:R-:W-:Y:S01]  /*9870*/  ISETP.NE.AND P2, PT, RZ, UR50, PT ;  /* 0x00000032ff007c0c */ /* 0x000fe2000bf45270 */
[----:B------:R-:W-:-:S04]  /*9880*/  UISETP.NE.AND UP0, UPT, UR44, 0x1, UPT ;  /* 0x000000012c00788c */ /* 0x000fc8000bf05270 */
[----:B------:R-:W-:-:S04]  /*9890*/  USEL UR39, URZ, 0x1, UP0 ;  /* 0x000000013f277887 */ /* 0x000fc80008000000 */
[----:B------:R-:W-:-:S04]  /*98a0*/  ULOP3.LUT UR39, UR43, UR39, URZ, 0x3c, !UPT ;  /* 0x000000272b277292 */ /* 0x000fc8000f8e3c3f */
[----:B------:R-:W-:Y:S08]  /*98b0*/  @P2 BRA `(.L_x_7858) ;  /* 0x0000000000382947 */ /* 0x000ff00003800000 */
[----:B------:R-:W-:Y:S05]  /*98c0*/  @!P0 BRA `(.L_x_7859) ;  /* 0x0000000000048947 */ /* 0x000fea0003800000 */
[----:B------:R-:W-:Y:S01]  /*98d0*/  BPT.TRAP 0x1 ;  /* 0x000000040000795c */ /* 0x000fe20000300000 */
.L_x_7859:
        /* <DEDUP_REMOVED lines=9> */
.L_x_7860:
[----:B-1----:R-:W-:Y:S05]  /*9970*/  @P1 BRA `(.L_x_7858) ;  /* 0x0000000000081947 */ /* 0x002fea0003800000 */
[----:B------:R-:W1:Y:S02]  /*9980*/  SYNCS.PHASECHK.TRANS64.TRYWAIT P1, [UR6+0x28830], R6 ;  /* 0x02883006ff0075a7 */ /* 0x000e640008020146 */
[----:B-1----:R-:W-:Y:S05]  /*9990*/  @!P1 BRA `(.L_x_7861) ;  /* 0x0000010000789947 */ /* 0x002fea0003800000 */
.L_x_7858:
        /* <DEDUP_REMOVED lines=51> */
.L_x_7863:
[----:B------:R-:W-:Y:S01]  /*9cd0*/  ULEA UR6, UR44, UR40, 0x3 ;  /* 0x000000282c067291 */ /* 0x000fe2000f8e183f */
[----:B------:R-:W-:-:S05]  /*9ce0*/  IMAD.U32 R6, RZ, RZ, UR43 ;  /* 0x0000002bff067e24 */ /* 0x000fca000f8e00ff */
[----:B------:R-:W-:-:S04]  /*9cf0*/  SHF.L.U32 R6, R6, 0x1f, RZ ;  /* 0x0000001f06067819 */ /* 0x000fc800000006ff */
[----:B------:R0:W1:Y:S01]  /*9d00*/  SYNCS.PHASECHK.TRANS64.TRYWAIT P1, [UR6+0x28850], R6 ;  /* 0x02885006ff0075a7 */ /* 0x0000620008020146 */
[----:B------:R-:W-:Y:S05]  /*9d10*/  @!P0 BRA `(.L_x_7864) ;  /* 0x0000000000048947 */ /* 0x000fea0003800000 */
[----:B------:R-:W-:Y:S01]  /*9d20*/  BPT.TRAP 0x1 ;  /* 0x000000040000795c */ /* 0x000fe20000300000 */
.L_x_7864:
[----:B-1----:R-:W-:Y:S05]  /*9d30*/  @P1 BRA `(.L_x_7862) ;  /* 0x0000000000081947 */ /* 0x002fea0003800000 */
[----:B------:R-:W1:Y:S02]  /*9d40*/  SYNCS.PHASECHK.TRANS64.TRYWAIT P1, [UR6+0x28850], R6 ;  /* 0x02885006ff0075a7 */ /* 0x000e640008020146 */
[----:B-1----:R-:W-:Y:S05]  /*9d50*/  @!P1 BRA `(.L_x_7865) ;  /* 0x000000fc00a09947 */ /* 0x002fea0003800000 */
.L_x_7862:
        /* <DEDUP_REMOVED lines=51> */
.L_x_7866:
        /* <DEDUP_REMOVED lines=73> */
[----:B------:R-:W-:Y:S01]  /*a520*/  UMOV UR6, UR52 ;  /* 0x0000003400067c82 */ /* 0x000fe20008000000 */
[----:B------:R-:W-:-:S04]  /*a530*/  ULEA UR7, UR38, UR40, 0x3 ;  /* 0x0000002826077291 */ /* 0x000fc8000f8e183f */
[----:B------:R-:W0:Y:S01]  /*a540*/  MUFU.TANH R20, R20 ;  /* 0x0000001400147308 */ /* 0x000e220000002400 */
[----:B-1----:R-:W-:Y:S01]  /*a550*/  FMNMX.FTZ R37, R15, R58, !PT ;  /* 0x0000003a0f257209 */ /* 0x002fe20007810000 */
[----:B------:R-:W-:-:S04]  /*a560*/  UIADD3 UR7, UR7, 0x28840, URZ ;  /* 0x0002884007077890 */ /* 0x000fc8000fffe03f */
[----:B------:R-:W-:Y:S02]  /*a570*/  UPRMT UR7, UR54, 0x654, UR7 ;  /* 0x0000065436077896 */ /* 0x000fe40008000007 */
[----:B------:R-:W1:Y:S01]  /*a580*/  MUFU.TANH R29, R29 ;  /* 0x0000001d001d7308 */ /* 0x000e620000002400 */
[----:B--2---:R-:W-:-:S06]  /*a590*/  FMNMX.FTZ R6, R28, R7, !PT ;  /* 0x000000071c067209 */ /* 0x004fcc0007810000 */
[----:B------:R-:W-:Y:S01]  /*a5a0*/  SYNCS.ARRIVE.TRANS64.RED.A1T0 RZ, [UR7], RZ ;  /* 0x000000ffffff79a7 */ /* 0x000fe20008100407 */
        /* <DEDUP_REMOVED lines=15> */
[----:B------:R-:W-:Y:S01]  /*a6a0*/  FMUL.FTZ R78, R80, UR45 ;  /* 0x0000002d504e7c20 */ /* 0x000fe20008410000 */
[----:B------:R-:W-:Y:S01]  /*a6b0*/  FMUL.FTZ R80, R81, UR45 ;  /* 0x0000002d51507c20 */ /* 0x000fe20008410000 */
[----:B------:R-:W-:-:S03]  /*a6c0*/  FMUL.FTZ R81, R84, UR45 ;  /* 0x0000002d54517c20 */ /* 0x000fc60008410000 */
        /* <DEDUP_REMOVED lines=96> */
[----:B0-----:R-:W-:-:S03]  /*acd0*/  FMNMX.FTZ R65, R63, R6, !PT ;  /* 0x000000063f417209 */ /* 0x001fc60007810000 */
        /* <DEDUP_REMOVED lines=11> */
[----:B------:R-:W-:Y:S01]  /*ad90*/  FMUL.FTZ R69, R3, UR6 ;  /* 0x0000000603457c20 */ /* 0x000fe20008410000 */
[--C-:B------:R-:W-:Y:S01]  /*ada0*/  FFMA.FTZ R47, R55, UR6, -R83.reuse ;  /* 0x00000006372f7c23 */ /* 0x100fe20008010853 */
[C---:B------:R-:W-:Y:S01]  /*adb0*/  FADD.FTZ R3, -R7.reuse, R4 ;  /* 0x0000000407037221 */ /* 0x040fe20000010100 */
[----:B------:R-:W-:Y:S01]  /*adc0*/  FMUL.FTZ R55, R7, UR6 ;  /* 0x0000000607377c20 */ /* 0x000fe20008410000 */
[--C-:B------:R-:W-:Y:S01]  /*add0*/  FFMA.FTZ R180, R8, UR6, -R83.reuse ;  /* 0x0000000608b47c23 */ /* 0x100fe20008010853 */
[----:B------:R-:W-:Y:S01]  /*ade0*/  FFMA.FTZ R79, R9, UR6, -R83 ;  /* 0x00000006094f7c23 */ /* 0x000fe20008010853 */
[----:B------:R-:W-:Y:S01]  /*adf0*/  FMUL.FTZ R3, R3, UR6 ;  /* 0x0000000603037c20 */ /* 0x000fe20008410000 */
[--C-:B------:R-:W-:Y:S01]  /*ae00*/  FFMA.FTZ R4, R11, UR6, -R55.reuse ;  /* 0x000000060b047c23 */ /* 0x100fe20008010837 */
[----:B------:R-:W-:Y:S01]  /*ae10*/  FFMA.FTZ R181, R10, UR6, -R55 ;  /* 0x000000060ab57c23 */ /* 0x000fe20008010837 */
[----:B------:R0:W-:Y:S01]  /*ae20*/  MUFU.EX2 R37, R69 ;  /* 0x0000004500257308 */ /* 0x0001e20000000800 */
[----:B------:R-:W-:Y:S01]  /*ae30*/  FFMA.FTZ R182, R12, UR6, -R83 ;  /* 0x000000060cb67c23 */ /* 0x000fe20008010853 */
[----:B------:R-:W-:Y:S01]  /*ae40*/  FFMA.FTZ R183, R14, UR6, -R55 ;  /* 0x000000060eb77c23 */ /* 0x000fe20008010837 */
[----:B------:R-:W-:Y:S01]  /*ae50*/  FFMA.FTZ R77, R13, UR6, -R83 ;  /* 0x000000060d4d7c23 */ /* 0x000fe20008010853 */
[----:B------:R-:W-:Y:S01]  /*ae60*/  FFMA.FTZ R8, R15, UR6, -R55 ;  /* 0x000000060f087c23 */ /* 0x000fe20008010837 */
[----:B------:R-:W-:Y:S01]  /*ae70*/  FFMA.FTZ R176, R28, UR6, -R83 ;  /* 0x000000061cb07c23 */ /* 0x000fe20008010853 */
[----:B------:R-:W-:Y:S01]  /*ae80*/  FFMA.FTZ R177, R20, UR6, -R55 ;  /* 0x0000000614b17c23 */ /* 0x000fe20008010837 */
[----:B------:R-:W-:Y:S01]  /*ae90*/  FFMA.FTZ R75, R29, UR6, -R83 ;  /* 0x000000061d4b7c23 */ /* 0x000fe20008010853 */
[----:B------:R-:W1:Y:S01]  /*aea0*/  MUFU.EX2 R180, R180 ;  /* 0x000000b400b47308 */ /* 0x000e620000000800 */
[----:B------:R-:W-:Y:S01]  /*aeb0*/  FFMA.FTZ R10, R21, UR6, -R55 ;  /* 0x00000006150a7c23 */ /* 0x000fe20008010837 */
[----:B------:R-:W-:Y:S01]  /*aec0*/  FFMA.FTZ R178, R152, UR6, -R83 ;  /* 0x0000000698b27c23 */ /* 0x000fe20008010853 */
[----:B------:R-:W-:Y:S01]  /*aed0*/  FFMA.FTZ R179, R24, UR6, -R55 ;  /* 0x0000000618b37c23 */ /* 0x000fe20008010837 */
[----:B------:R-:W-:Y:S01]  /*aee0*/  FFMA.FTZ R73, R153, UR6, -R83 ;  /* 0x0000000699497c23 */ /* 0x000fe20008010853 */
[----:B------:R-:W-:Y:S01]  /*aef0*/  FFMA.FTZ R12, R25, UR6, -R55 ;  /* 0x00000006190c7c23 */ /* 0x000fe20008010837 */
[----:B------:R-:W-:Y:S01]  /*af00*/  FFMA.FTZ R172, R154, UR6, -R83 ;  /* 0x000000069aac7c23 */ /* 0x000fe20008010853 */
[----:B------:R-:W-:Y:S01]  /*af10*/  FFMA.FTZ R173, R26, UR6, -R55 ;  /* 0x000000061aad7c23 */ /* 0x000fe20008010837 */
[----:B------:R-:W-:Y:S01]  /*af20*/  MUFU.EX2 R3, R3 ;  /* 0x0000000300037308 */ /* 0x000fe20000000800 */
[----:B------:R-:W-:Y:S01]  /*af30*/  FFMA.FTZ R71, R41, UR6, -R83 ;  /* 0x0000000629477c23 */ /* 0x000fe20008010853 */
[----:B------:R-:W-:Y:S01]  /*af40*/  FFMA.FTZ R14, R27, UR6, -R55 ;  /* 0x000000061b0e7c23 */ /* 0x000fe20008010837 */
[----:B------:R-:W-:Y:S01]  /*af50*/  FFMA.FTZ R174, R42, UR6, -R83 ;  /* 0x000000062aae7c23 */ /* 0x000fe20008010853 */
[----:B------:R-:W-:Y:S01]  /*af60*/  FFMA.FTZ R175, R30, UR6, -R55 ;  /* 0x000000061eaf7c23 */ /* 0x000fe20008010837 */
[----:B0-----:R-:W-:Y:S01]  /*af70*/  FFMA.FTZ R69, R43, UR6, -R83 ;  /* 0x000000062b457c23 */ /* 0x001fe20008010853 */
[----:B------:R-:W-:Y:S01]  /*af80*/  FFMA.FTZ R20, R31, UR6, -R55 ;  /* 0x000000061f147c23 */ /* 0x000fe20008010837 */
[----:B------:R-:W-:Y:S01]  /*af90*/  FFMA.FTZ R168, R46, UR6, -R83 ;  /* 0x000000062ea87c23 */ /* 0x000fe20008010853 */
[----:B------:R-:W0:Y:S01]  /*afa0*/  MUFU.EX2 R4, R4 ;  /* 0x0000000400047308 */ /* 0x000e220000000800 */
[----:B-1----:R-:W-:Y:S01]  /*afb0*/  FFMA.FTZ R2, R37, R2, R180 ;  /* 0x0000000225027223 */ /* 0x002fe200000100b4 */
[--C-:B------:R-:W-:Y:S01]  /*afc0*/  FFMA.FTZ R169, R32, UR6, -R55.reuse ;  /* 0x0000000620a97c23 */ /* 0x100fe20008010837 */
        /* <DEDUP_REMOVED lines=11> */
[--C-:B------:R-:W-:Y:S01]  /*b080*/  FFMA.FTZ R167, R39, UR6, -R55.reuse ;  /* 0x0000000627a77c23 */ /* 0x100fe20008010837 */
[----:B------:R-:W-:Y:S01]  /*b090*/  FFMA.FTZ R30, R40, UR6, -R55 ;  /* 0x00000006281e7c23 */ /* 0x000fe20008010837 */
[----:B------:R-:W2:Y:S01]  /*b0a0*/  MUFU.EX2 R181, R181 ;  /* 0x000000b500b57308 */ /* 0x000ea20000000800 */
[----:B0-----:R-:W-:Y:S01]  /*b0b0*/  FFMA.FTZ R0, R3, R0, R4 ;  /* 0x0000000003007223 */ /* 0x001fe20000010004 */
[----:B------:R-:W-:Y:S01]  /*b0c0*/  FFMA.FTZ R160, R64, UR6, -R83 ;  /* 0x0000000640a07c23 */ /* 0x000fe20008010853 */
[----:B------:R-:W-:Y:S01]  /*b0d0*/  FFMA.FTZ R161, R44, UR6, -R55 ;  /* 0x000000062ca17c23 */ /* 0x000fe20008010837 */
[----:B------:R-:W-:Y:S01]  /*b0e0*/  FFMA.FTZ R43, R155, UR6, -R83 ;  /* 0x000000069b2b7c23 */ /* 0x000fe20008010853 */
[----:B------:R-:W-:Y:S01]  /*b0f0*/  FFMA.FTZ R32, R45, UR6, -R55 ;  /* 0x000000062d207c23 */ /* 0x000fe20008010837 */
[----:B------:R-:W-:Y:S01]  /*b100*/  FFMA.FTZ R162, R66, UR6, -R83 ;  /* 0x0000000642a27c23 */ /* 0x000fe20008010853 */
[----:B------:R-:W-:Y:S01]  /*b110*/  FFMA.FTZ R163, R50, UR6, -R55 ;  /* 0x0000000632a37c23 */ /* 0x000fe20008010837 */
[----:B------:R-:W0:Y:S01]  /*b120*/  MUFU.EX2 R182, R182 ;  /* 0x000000b600b67308 */ /* 0x000e220000000800 */
[----:B-1----:R-:W-:Y:S01]  /*b130*/  FADD.FTZ R11, R79, R2 ;  /* 0x000000024f0b7221 */ /* 0x002fe20000010000 */
[----:B------:R-:W-:Y:S01]  /*b140*/  FFMA.FTZ R41, R68, UR6, -R83 ;  /* 0x0000000644297c23 */ /* 0x000fe20008010853 */
[----:B------:R-:W-:Y:S01]  /*b150*/  FFMA.FTZ R34, R51, UR6, -R55 ;  /* 0x0000000633227c23 */ /* 0x000fe20008010837 */
[----:B------:R-:W-:Y:S01]  /*b160*/  FFMA.FTZ R156, R70, UR6, -R83 ;  /* 0x00000006469c7c23 */ /* 0x000fe20008010853 */
[----:B------:R-:W-:Y:S01]  /*b170*/  FFMA.FTZ R157, R56, UR6, -R55 ;  /* 0x00000006389d7c23 */ /* 0x000fe20008010837 */
[----:B------:R-:W-:Y:S01]  /*b180*/  FFMA.FTZ R29, R72, UR6, -R83 ;  /* 0x00000006481d7c23 */ /* 0x000fe20008010853 */
[----:B------:R-:W-:Y:S01]  /*b190*/  FFMA.FTZ R36, R57, UR6, -R55 ;  /* 0x0000000639247c23 */ /* 0x000fe20008010837 */
[----:B------:R-:W1:Y:S01]  /*b1a0*/  MUFU.EX2 R183, R183 ;  /* 0x000000b700b77308 */ /* 0x000e620000000800 */
[----:B--2---:R-:W-:Y:S01]  /*b1b0*/  FADD.FTZ R0, R181, R0 ;  /* 0x00000000b5007221 */ /* 0x004fe20000010000 */
[----:B------:R-:W-:Y:S01]  /*b1c0*/  FFMA.FTZ R158, R74, UR6, -R83 ;  /* 0x000000064a9e7c23 */ /* 0x000fe20008010853 */
[----:B------:R-:W-:Y:S01]  /*b1d0*/  FFMA.FTZ R159, R58, UR6, -R55 ;  /* 0x000000063a9f7c23 */ /* 0x000fe20008010837 */
[----:B------:R-:W-:Y:S01]  /*b1e0*/  FFMA.FTZ R13, R76, UR6, -R83 ;  /* 0x000000064c0d7c23 */ /* 0x000fe20008010853 */
[----:B------:R-:W-:Y:S01]  /*b1f0*/  FFMA.FTZ R38, R59, UR6, -R55 ;  /* 0x000000063b267c23 */ /* 0x000fe20008010837 */
[----:B------:R-:W-:Y:S01]  /*b200*/  FFMA.FTZ R152, R78, UR6, -R83 ;  /* 0x000000064e987c23 */ /* 0x000fe20008010853 */
[----:B------:R-:W-:Y:S01]  /*b210*/  FFMA.FTZ R153, R60, UR6, -R55 ;  /* 0x000000063c997c23 */ /* 0x000fe20008010837 */
[----:B------:R-:W2:Y:S01]  /*b220*/  MUFU.EX2 R77, R77 ;  /* 0x0000004d004d7308 */ /* 0x000ea20000000800 */
        /* <DEDUP_REMOVED lines=125> */
.L_x_7867:
[----:B------:R-:W-:Y:S01]  /*ba00*/  ULEA UR7, UR44, UR40, 0x3 ;  /* 0x000000282c077291 */ /* 0x000fe2000f8e183f */
[----:B------:R-:W-:Y:S01]  /*ba10*/  ISETP.GT.AND P1, PT, R5, UR49, PT ;  /* 0x0000003105007c0c */ /* 0x000fe2000bf24270 */
[----:B------:R-:W-:Y:S01]  /*ba20*/  UMOV UR43, UR39 ;  /* 0x00000027002b7c82 */ /* 0x000fe20008000000 */
[----:B------:R-:W-:Y:S01]  /*ba30*/  UMOV UR44, UR38 ;  /* 0x00000026002c7c82 */ /* 0x000fe20008000000 */
[----:B------:R-:W-:Y:S01]  /*ba40*/  UIADD3 UR7, UR7, 0x28860, URZ ;  /* 0x0002886007077890 */ /* 0x000fe2000fffe03f */
[----:B------:R-:W-:Y:S01]  /*ba50*/  F2FP.F16.F32.PACK_AB R181, R181, R4 ;  /* 0x00000004b5b5723e */ /* 0x000fe200000000ff */
        /* <DEDUP_REMOVED lines=96> */
[----:B------:R-:W-:Y:S01]  /*c060*/  FMUL.FTZ R149, R149, R37 ;  /* 0x0000002595957220 */ /* 0x000fe20000410000 */
[----:B------:R-:W-:-:S02]  /*c070*/  VIADD R5, R5, 0xffffffff ;  /* 0xffffffff05057836 */ /* 0x000fc40000000000 */
[----:B------:R-:W-:Y:S02]  /*c080*/  IMAD.MOV.U32 R4, RZ, RZ, R7 ;  /* 0x000000ffff047224 */ /* 0x000fe400078e0007 */
[----:B------:R-:W-:Y:S01]  /*c090*/  IMAD.MOV.U32 R3, RZ, RZ, R6 ;  /* 0x000000ffff037224 */ /* 0x000fe200078e0006 */
[----:B------:R-:W-:Y:S06]  /*c0a0*/  @P1 BRA `(.L_x_7868) ;  /* 0xffffffd400f01947 */ /* 0x000fec000383ffff */
.L_x_7857:
        /* <DEDUP_REMOVED lines=11> */
.L_x_7888:
[----:B------:R-:W-:Y:S01]  /*c160*/  UIADD3 UR38, UR44, 0x1, URZ ;  /* 0x000000012c267890 */ /* 0x000fe2000fffe03f */
[----:B------:R-:W-:-:S03]  /*c170*/  ISETP.NE.AND P2, PT, RZ, UR50, PT ;  /* 0x00000032ff007c0c */ /* 0x000fc6000bf45270 */
[----:B------:R-:W-:-:S04]  /*c180*/  UISETP.NE.AND UP0, UPT, UR38, 0x2, UPT ;  /* 0x000000022600788c */ /* 0x000fc8000bf05270 */
[----:B------:R-:W-:Y:S02]  /*c190*/  USEL UR39, URZ, 0x1, UP0 ;  /* 0x000000013f277887 */ /* 0x000fe40008000000 */
[----:B------:R-:W-:Y:S02]  /*c1a0*/  USEL UR38, UR38, URZ, UP0 ;  /* 0x0000003f26267287 */ /* 0x000fe40008000000 */
[----:B------:R-:W-:Y:S02]  /*c1b0*/  ULOP3.LUT UR39, UR43, UR39, URZ, 0x3c, !UPT ;  /* 0x000000272b277292 */ /* 0x000fe4000f8e3c3f */
[----:B------:R-:W-:Y:S10]  /*c1c0*/  @P2 BRA `(.L_x_7870) ;  /* 0x00000000002c2947 */ /* 0x000ff40003800000 */
[----:B------:R-:W-:Y:S05]  /*c1d0*/  @!P0 BRA `(.L_x_7871) ;  /* 0x0000000000048947 */ /* 0x000fea0003800000 */
[----:B------:R-:W-:Y:S01]  /*c1e0*/  BPT.TRAP 0x1 ;  /* 0x000000040000795c */ /* 0x000fe20000300000 */
.L_x_7871:
[----:B------:R-:W-:Y:S01]  /*c1f0*/  ULEA UR6, UR38, UR40, 0x3 ;  /* 0x0000002826067291 */ /* 0x000fe2000f8e183f */
[----:B------:R-:W-:-:S05]  /*c200*/  IMAD.U32 R6, RZ, RZ, UR39 ;  /* 0x00000027ff067e24 */ /* 0x000fca000f8e00ff */
[----:B------:R-:W-:-:S04]  /*c210*/  SHF.L.U32 R6, R6, 0x1f, RZ ;  /* 0x0000001f06067819 */ /* 0x000fc800000006ff */
[----:B------:R0:W1:Y:S01]  /*c220*/  SYNCS.PHASECHK.TRANS64.TRYWAIT P1, [UR6+0x28830], R6 ;  /* 0x02883006ff0075a7 */ /* 0x0000620008020146 */
[----:B------:R-:W-:Y:S05]  /*c230*/  @!P0 BRA `(.L_x_7872) ;  /* 0x0000000000048947 */ /* 0x000fea0003800000 */
[----:B------:R-:W-:Y:S01]  /*c240*/  BPT.TRAP 0x1 ;  /* 0x000000040000795c */ /* 0x000fe20000300000 */
.L_x_7872:
[----:B-1----:R-:W-:Y:S05]  /*c250*/  @P1 BRA `(.L_x_7870) ;  /* 0x0000000000081947 */ /* 0x002fea0003800000 */
[----:B------:R-:W1:Y:S02]  /*c260*/  SYNCS.PHASECHK.TRANS64.TRYWAIT P1, [UR6+0x28830], R6 ;  /* 0x02883006ff0075a7 */ /* 0x000e640008020146 */
[----:B-1----:R-:W-:Y:S05]  /*c270*/  @!P1 BRA `(.L_x_7873) ;  /* 0x000000d800709947 */ /* 0x002fea0003800000 */
.L_x_7870:
[----:B-1----:R-:W1:Y:S01]  /*c280*/  S2R R7, SR_TID.X ;  /* 0x0000000000077919 */ /* 0x002e620000002100 */
[----:B------:R-:W-:Y:S01]  /*c290*/  ULEA UR30, UR38, UR48, 0xb ;  /* 0x00000030261e7291 */ /* 0x000fe2000f8e583f */
[----:B------:R-:W-:Y:S01]  /*c2a0*/  UMOV UR35, 0x40000040 ;  /* 0x4000004000237882 */ /* 0x000fe20000000000 */
[----:B------:R-:W-:Y:S02]  /*c2b0*/  UMOV UR7, 0x40000040 ;  /* 0x4000004000077882 */ /* 0x000fe40000000000 */
[----:B------:R-:W-:Y:S02]  /*c2c0*/  UIADD3 UR6, UR30, 0x2, URZ ;  /* 0x000000021e067890 */ /* 0x000fe4000fffe03f */
[----:B------:R-:W-:Y:S02]  /*c2d0*/  UIADD3 UR10, UR30, 0x4, URZ ;  /* 0x000000041e0a7890 */ /* 0x000fe4000fffe03f */
[----:B------:R-:W-:Y:S01]  /*c2e0*/  UMOV UR34, UR30 ;  /* 0x0000001e00227c82 */ /* 0x000fe20008000000 */
        /* <DEDUP_REMOVED lines=41> */
.L_x_7875:
[----:B------:R-:W-:Y:S01]  /*c580*/  ULEA UR6, UR44, UR40, 0x3 ;  /* 0x000000282c067291 */ /* 0x000fe2000f8e183f */
[----:B------:R-:W-:-:S05]  /*c590*/  IMAD.U32 R6, RZ, RZ, UR43 ;  /* 0x0000002bff067e24 */ /* 0x000fca000f8e00ff */
[----:B------:R-:W-:-:S04]  /*c5a0*/  SHF.L.U32 R6, R6, 0x1f, RZ ;  /* 0x0000001f06067819 */ /* 0x000fc800000006ff */
[----:B------:R0:W1:Y:S01]  /*c5b0*/  SYNCS.PHASECHK.TRANS64.TRYWAIT P1, [UR6+0x28850], R6 ;  /* 0x02885006ff0075a7 */ /* 0x0000620008020146 */
[----:B------:R-:W-:Y:S05]  /*c5c0*/  @!P0 BRA `(.L_x_7876) ;  /* 0x0000000000048947 */ /* 0x000fea0003800000 */
[----:B------:R-:W-:Y:S01]  /*c5d0*/  BPT.TRAP 0x1 ;  /* 0x000000040000795c */ /* 0x000fe20000300000 */
.L_x_7876:
[----:B-1----:R-:W-:Y:S05]  /*c5e0*/  @P1 BRA `(.L_x_7874) ;  /* 0x0000000000081947 */ /* 0x002fea0003800000 */
[----:B------:R-:W1:Y:S02]  /*c5f0*/  SYNCS.PHASECHK.TRANS64.TRYWAIT P1, [UR6+0x28850], R6 ;  /* 0x02885006ff0075a7 */ /* 0x000e640008020146 */
[----:B-1----:R-:W-:Y:S05]  /*c600*/  @!P1 BRA `(.L_x_7877) ;  /* 0x000000d400a49947 */ /* 0x002fea0003800000 */
.L_x_7874:
        /* <DEDUP_REMOVED lines=51> */
.L_x_7878:
        /* <DEDUP_REMOVED lines=82> */
[----:B------:R-:W-:Y:S01]  /*ce60*/  SYNCS.ARRIVE.TRANS64.RED.A1T0 RZ, [UR6], RZ ;  /* 0x000000ffffff79a7 */ /* 0x000fe20008100406 */
[----:B------:R-:W-:Y:S02]  /*ce70*/  ULOP3.LUT UR6, URZ, UR52, URZ, 0x33, !UPT ;  /* 0x000000343f067292 */ /* 0x000fe4000f8e333f */
        /* <DEDUP_REMOVED lines=82> */
.L_x_7881:
[----:B------:R-:W-:-:S05]  /*d3a0*/  IMAD.U32 R70, RZ, RZ, UR49 ;  /* 0x00000031ff467e24 */ /* 0x000fca000f8e00ff */
[----:B------:R-:W-:-:S13]  /*d3b0*/  ISETP.NE.AND P1, PT, R70, 0x1, PT ;  /* 0x000000014600780c */ /* 0x000fda0003f25270 */
[----:B------:R-:W1:Y:S02]  /*d3c0*/  @P1 LDC.64 R6, c[0x0][0x9e8] ;  /* 0x00027a00ff061b82 */ /* 0x000e640000000a00 */
[----:B-1----:R-:W-:-:S05]  /*d3d0*/  @P1 IMAD.HI.U32 R6, R68, R6, RZ ;  /* 0x0000000644061227 */ /* 0x002fca00078e00ff */
[----:B------:R-:W-:-:S07]  /*d3e0*/  @P1 SHF.R.U32.HI R68, RZ, R7, R6 ;  /* 0x00000007ff441219 */ /* 0x000fce0000011606 */
.L_x_7882:
[----:B------:R-:W-:Y:S05]  /*d3f0*/  BSYNC B0 ;  /* 0x0000000000007941 */ /* 0x000fea0003800000 */
.L_x_7880:
[----:B------:R-:W-:-:S04]  /*d400*/  IMAD R7, R68, R70, -R65 ;  /* 0x0000004644077224 */ /* 0x000fc800078e0a41 */
[----:B------:R-:W-:-:S05]  /*d410*/  IMAD.IADD R6, R7, 0x1, -R16 ;  /* 0x0000000107067824 */ /* 0x000fca00078e0a10 */
[----:B------:R-:W-:Y:S02]  /*d420*/  VIADDMNMX R73, R6, R70, R73, PT ;  /* 0x0000004606497246 */ /* 0x000fe40003800149 */
[----:B------:R-:W-:-:S07]  /*d430*/  VIMNMX R75, R75, R6, !PT ;  /* 0x000000064b4b7248 */ /* 0x000fce0007fe0100 */
.L_x_7879:
        /* <DEDUP_REMOVED lines=116> */
.L_x_7885:
[----:B------:R-:W-:-:S05]  /*db80*/  IMAD.U32 R162, RZ, RZ, UR49 ;  /* 0x00000031ffa27e24 */ /* 0x000fca000f8e00ff */
[----:B------:R-:W-:-:S13]  /*db90*/  ISETP.NE.AND P2, PT, R162, 0x1, PT ;  /* 0x00000001a200780c */ /* 0x000fda0003f45270 */
[----:B------:R-:W0:Y:S02]  /*dba0*/  @P2 LDC.64 R6, c[0x0][0x9e8] ;  /* 0x00027a00ff062b82 */ /* 0x000e240000000a00 */
[----:B0-----:R-:W-:-:S05]  /*dbb0*/  @P2 IMAD.HI.U32 R6, R51, R6, RZ ;  /* 0x0000000633062227 */ /* 0x001fca00078e00ff */
[----:B------:R-:W-:-:S07]  /*dbc0*/  @P2 SHF.R.U32.HI R51, RZ, R7, R6 ;  /* 0x00000007ff332219 */ /* 0x000fce0000011606 */
.L_x_7886:
[----:B------:R-:W-:Y:S05]  /*dbd0*/  BSYNC B0 ;  /* 0x0000000000007941 */ /* 0x000fea0003800000 */
.L_x_7884:
[----:B------:R-:W-:-:S04]  /*dbe0*/  IMAD R51, R51, R162, -R65 ;  /* 0x000000a233337224 */ /* 0x000fc800078e0a41 */
[----:B------:R-:W-:-:S05]  /*dbf0*/  IMAD.IADD R6, R51, 0x1, -R16 ;  /* 0x0000000133067824 */ /* 0x000fca00078e0a10 */
[----:B------:R-:W-:Y:S02]  /*dc00*/  VIADDMNMX R57, R6, R162, R57, PT ;  /* 0x000000a206397246 */ /* 0x000fe40003800139 */
[----:B------:R-:W-:-:S07]  /*dc10*/  VIMNMX R61, R61, R6, !PT ;  /* 0x000000063d3d7248 */ /* 0x000fce0007fe0100 */
.L_x_7883:
        /* <DEDUP_REMOVED lines=377> */
.L_x_7887:
        /* <DEDUP_REMOVED lines=107> */
.L_x_7869:
[----:B------:R-:W-:Y:S06]  /*fa60*/  BAR.ARV 0x8, 0x180 ;  /* 0x0206000000007b1d */ /* 0x000fec0000002000 */
[----:B------:R-:W-:Y:S05]  /*fa70*/  @!P0 BRA `(.L_x_7889) ;  /* 0x0000000000048947 */ /* 0x000fea0003800000 */
[----:B------:R-:W-:Y:S01]  /*fa80*/  BPT.TRAP 0x1 ;  /* 0x000000040000795c */ /* 0x000fe20000300000 */
.L_x_7889:
[----:B------:R-:W-:Y:S01]  /*fa90*/  ULEA UR5, UR38, UR40, 0x3 ;  /* 0x0000002826057291 */ /* 0x000fe2000f8e183f */
[----:B------:R-:W-:-:S05]  /*faa0*/  IMAD.U32 R3, RZ, RZ, UR39 ;  /* 0x00000027ff037e24 */ /* 0x000fca000f8e00ff */
[----:B------:R-:W-:-:S04]  /*fab0*/  SHF.L.U32 R3, R3, 0x1f, RZ ;  /* 0x0000001f03037819 */ /* 0x000fc800000006ff */
[----:B------:R0:W1:Y:S01]  /*fac0*/  SYNCS.PHASECHK.TRANS64.TRYWAIT P1, [UR5+0x28850], R3 ;  /* 0x02885003ff0075a7 */ /* 0x0000620008020145 */
[----:B------:R-:W-:Y:S05]  /*fad0*/  @!P0 BRA `(.L_x_7890) ;  /* 0x0000000000048947 */ /* 0x000fea0003800000 */
[----:B------:R-:W-:Y:S01]  /*fae0*/  BPT.TRAP 0x1 ;  /* 0x000000040000795c */ /* 0x000fe20000300000 */
.L_x_7890:
[----:B-1----:R-:W-:Y:S05]  /*faf0*/  @P1 BRA `(.L_x_7891) ;  /* 0x0000000000081947 */ /* 0x002fea0003800000 */
[----:B------:R-:W1:Y:S02]  /*fb00*/  SYNCS.PHASECHK.TRANS64.TRYWAIT P1, [UR5+0x28850], R3 ;  /* 0x02885003ff0075a7 */ /* 0x000e640008020145 */
[----:B-1----:R-:W-:Y:S05]  /*fb10*/  @!P1 BRA `(.L_x_7892) ;  /* 0x000000a000789947 */ /* 0x002fea0003800000 */
.L_x_7891:
[----:B------:R-:W-:Y:S01]  /*fb20*/  UIADD3 UR40, UR40, 0x400, URZ ;  /* 0x0000040028287890 */ /* 0x000fe2000fffe03f */
[----:B------:R-:W-:Y:S01]  /*fb30*/  WARPGROUP.ARRIVE ;  /* 0x00000000000079c5 */ /* 0x000fe20000000000 */
[----:B------:R-:W-:Y:S01]  /*fb40*/  UMOV UR11, 0x40000040 ;  /* 0x40000040000b7882 */ /* 0x000fe20000000000 */
[----:B01----:R-:W0:Y:S01]  /*fb50*/  SHFL.BFLY PT, R3, R2, 0x2, 0x1f ;  /* 0x0c401f0002037f89 */ /* 0x003e2200000e0000 */
[----:B------:R-:W-:Y:S01]  /*fb60*/  USHF.R.U32.HI UR40, URZ, 0x4, UR40 ;  /* 0x000000043f287899 */ /* 0x000fe20008011628 */
[----:B------:R-:W-:Y:S02]  /*fb70*/  IMAD.MOV.U32 R20, RZ, RZ, -0x800000 ;  /* 0xff800000ff147424 */ /* 0x000fe400078e00ff */
[----:B------:R-:W1:Y:S01]  /*fb80*/  SHFL.BFLY PT, R5, R0, 0x2, 0x1f ;  /* 0x0c401f0000057f89 */ /* 0x000e6200000e0000 */
[----:B------:R-:W-:-:S04]  /*fb90*/  ULOP3.LUT UR40, UR40, 0x3fff, URZ, 0xc0, !UPT ;  /* 0x00003fff28287892 */ /* 0x000fc8000f8ec03f */
[----:B------:R-:W-:-:S04]  /*fba0*/  ULOP3.LUT UR4, UR40, 0x4000000, URZ, 0xfc, !UPT ;  /* 0x0400000028047892 */ /* 0x000fc8000f8efc3f */
[----:B------:R-:W-:-:S07]  /*fbb0*/  ULEA UR4, UR38, UR4, 0xb ;  /* 0x0000000426047291 */ /* 0x000fce000f8e583f */
[----:B------:R-:W-:Y:S02]  /*fbc0*/  UMOV UR10, UR4 ;  /* 0x00000004000a7c82 */ /* 0x000fe40008000000 */
[----:B------:R-:W-:Y:S01]  /*fbd0*/  HGMMA.64x128x16.F32 R88, R180, gdesc[UR8].tnspB, R88, gsb0 ;  /* 0x41e00008b4587df0 */ /* 0x000fe20008000858 */
[----:B------:R-:W-:Y:S01]  /*fbe0*/  UIADD3 UR10, UR4, 0x80, URZ ;  /* 0x00000080040a7890 */ /* 0x000fe2000fffe03f */
[----:B0-----:R-:W-:Y:S01]  /*fbf0*/  FADD.FTZ R3, R3, R2 ;  /* 0x0000000203037221 */ /* 0x001fe20000010000 */
[----:B------:R-:W-:Y:S01]  /*fc00*/  UMOV UR11, 0x40000040 ;  /* 0x40000040000b7882 */ /* 0x000fe20000000000 */
[----:B------:R-:W-:Y:S02]  /*fc10*/  IMAD.MOV.U32 R2, RZ, RZ, RZ ;  /* 0x000000ffff027224 */ /* 0x000fe400078e00ff */
[----:B-1----:R-:W-:Y:S01]  /*fc20*/  FADD.FTZ R5, R5, R0 ;  /* 0x0000000005057221 */ /* 0x002fe20000010000 */
[----:B------:R-:W0:Y:S01]  /*fc30*/  SHFL.BFLY PT, R4, R3, 0x1, 0x1f ;  /* 0x0c201f0003047f89 */ /* 0x000e2200000e0000 */
[----:B------:R-:W-:-:S03]  /*fc40*/  IMAD.MOV.U32 R0, RZ, RZ, -0x800000 ;  /* 0xff800000ff007424 */ /* 0x000fc600078e00ff */
[----:B------:R-:W1:Y:S01]  /*fc50*/  SHFL.BFLY PT, R8, R5, 0x1, 0x1f ;  /* 0x0c201f0005087f89 */ /* 0x000e6200000e0000 */
[----:B0-----:R-:W-:Y:S01]  /*fc60*/  FADD.FTZ R11, R3, R4 ;  /* 0x00000004030b7221 */ /* 0x001fe20000010000 */
[----:B------:R-:W-:Y:S02]  /*fc70*/  IMAD.U32 R3, RZ, RZ, UR6 ;  /* 0x00000006ff037e24 */ /* 0x000fe4000f8e00ff */
[----:B-1----:R-:W-:Y:S02]  /*fc80*/  FADD.FTZ R12, R5, R8 ;  /* 0x00000008050c7221 */ /* 0x002fe40000010000 */
[----:B------:R-:W-:Y:S01]  /*fc90*/  FSETP.NE.FTZ.AND P1, PT, R11, RZ, PT ;  /* 0x000000ff0b00720b */ /* 0x000fe20003f35000 */
[----:B------:R-:W-:Y:S02]  /*fca0*/  IMAD.MOV.U32 R8, RZ, RZ, RZ ;  /* 0x000000ffff087224 */ /* 0x000fe400078e00ff */
[----:B------:R-:W-:Y:S01]  /*fcb0*/  IMAD.U32 R5, RZ, RZ, UR6 ;  /* 0x00000006ff057e24 */ /* 0x000fe2000f8e00ff */
        /* <DEDUP_REMOVED lines=48> */
.L_x_7893:
[----:B------:R-:W-:Y:S01]  /*ffc0*/  R2UR UR6, R199 ;  /* 0x00000000c70672ca */ /* 0x000fe200000e0000 */
        /* <DEDUP_REMOVED lines=38> */
[----:B------:R-:W-:Y:S01]  /*10230*/  USEL UR4, URZ, 0x1, UP0 ;  /* 0x000000013f047887 */ /* 0x000fe20008000000 */
[----:B------:R-:W-:Y:S01]  /*10240*/  PLOP3.LUT P0, PT, PT, PT, PT, 0x8, 0x0 ;  /* 0x000000000000781c */ /* 0x000fe20003f0e170 */
[-C--:B------:R-:W-:Y:S01]  /*10250*/  FMUL.FTZ R2, R90, R8.reuse ;  /* 0x000000085a027220 */ /* 0x080fe20000410000 */
[----:B------:R-:W-:Y:S01]  /*10260*/  FMUL.FTZ R3, R91, R8 ;  /* 0x000000085b037220 */ /* 0x000fe20000410000 */
[----:B------:R-:W-:-:S02]  /*10270*/  IMAD.U32 R199, RZ, RZ, UR6 ;  /* 0x00000006ffc77e24 */ /* 0x000fc4000f8e00ff */
        /* <DEDUP_REMOVED lines=32> */
.L_x_7815:
[----:B------:R-:W0:Y:S01]  /*10480*/  S2R R4, SR_CgaCtaId ;  /* 0x0000000000047919 */ /* 0x000e220000008800 */
[----:B------:R-:W-:Y:S01]  /*10490*/  MOV R21, 0x400 ;  /* 0x0000040000157802 */ /* 0x000fe20000000f00 */
[----:B------:R-:W-:Y:S01]  /*104a0*/  BSSY B0, `(.L_x_7894) ;  /* 0x00002e8000007945 */ /* 0x000fe20003800000 */
[----:B------:R-:W-:Y:S02]  /*104b0*/  BAR.SYNC.DEFER_BLOCKING 0x5, 0x180 ;  /* 0x0146000000007b1d */ /* 0x000fe40000010000 */
[----:B0-----:R-:W-:-:S05]  /*104c0*/  LEA R21, R4, R21, 0x18 ;  /* 0x0000001504157211 */ /* 0x001fca00078ec0ff */
[----:B------:R-:W0:Y:S02]  /*104d0*/  LDS.128 R4, [R21+0x288d0] ;  /* 0x0288d00015047984 */ /* 0x000e240000000c00 */
[----:B0-----:R-:W-:Y:S02]  /*104e0*/  R2UR UR6, R5 ;  /* 0x00000000050672ca */ /* 0x001fe400000e0000 */
[----:B------:R-:W-:Y:S02]  /*104f0*/  R2UR UR5, R6 ;  /* 0x00000000060572ca */ /* 0x000fe400000e0000 */
[----:B------:R-:W-:Y:S01]  /*10500*/  R2UR UR7, R7 ;  /* 0x00000000070772ca */ /* 0x000fe200000e0000 */
[----:B------:R-:W-:Y:S06]  /*10510*/  BAR.ARV 0x4, 0x180 ;  /* 0x0106000000007b1d */ /* 0x000fec0000002000 */
[----:B------:R-:W-:Y:S08]  /*10520*/  @P0 BRA `(.L_x_7895) ;  /* 0x0000002000640947 */ /* 0x000ff00003800000 */
[----:B------:R-:W0:Y:S01]  /*10530*/  S2R R4, SR_SWINHI ;  /* 0x0000000000047919 */ /* 0x000e220000002f00 */
[----:B------:R-:W-:Y:S01]  /*10540*/  ULDC.64 UR10, c[0x0][0xc00] ;  /* 0x00030000000a7ab9 */ /* 0x000fe20000000a00 */
[----:B------:R-:W-:Y:S01]  /*10550*/  ULDC.64 UR8, c[0x0][0xc00] ;  /* 0x0003000000087ab9 */ /* 0x000fe20000000a00 */
[----:B------:R-:W1:Y:S01]  /*10560*/  LDC R45, c[0x0][0xbe8] ;  /* 0x0002fa00ff2d7b82 */ /* 0x000e620000000800 */
[----:B------:R-:W-:Y:S01]  /*10570*/  UIMAD.WIDE UR8, UR58, 0x4, UR8 ;  /* 0x000000043a0878a5 */ /* 0x000fe2000f8e0208 */
[----:B------:R-:W-:Y:S02]  /*10580*/  MOV R32, R21 ;  /* 0x0000001500207202 */ /* 0x000fe40000000f00 */
[----:B0-----:R-:W-:-:S03]  /*10590*/  MOV R33, R4 ;  /* 0x0000000400217202 */ /* 0x001fc60000000f00 */
[----:B------:R-:W-:-:S03]  /*105a0*/  IMAD.WIDE R4, R219, 0x2, R32 ;  /* 0x00000002db047825 */ /* 0x000fc600078e0220 */
[C---:B------:R-:W-:Y:S02]  /*105b0*/  LOP3.LUT R7, R4.reuse, 0x380, RZ, 0xc0, !PT ;  /* 0x0000038004077812 */ /* 0x040fe400078ec0ff */
[C---:B------:R-:W-:Y:S02]  /*105c0*/  IADD3 R8, P5, R4.reuse, 0x40, RZ ;  /* 0x0000004004087810 */ /* 0x040fe40007fbe0ff */
[----:B------:R-:W-:Y:S02]  /*105d0*/  SHF.R.U64 R7, R7, 0x3, RZ ;  /* 0x0000000307077819 */ /* 0x000fe400000012ff */
[C---:B------:R-:W-:Y:S01]  /*105e0*/  IADD3 R31, P6, R4.reuse, 0x20, RZ ;  /* 0x00000020041f7810 */ /* 0x040fe20007fde0ff */
[--C-:B------:R-:W-:Y:S01]  /*105f0*/  IMAD.X R27, RZ, RZ, R5.reuse, P5 ;  /* 0x000000ffff1b7224 */ /* 0x100fe200028e0605 */
[C---:B------:R-:W-:Y:S02]  /*10600*/  IADD3 R35, P4, R4.reuse, 0x60, RZ ;  /* 0x0000006004237810 */ /* 0x040fe40007f9e0ff */
        /* <DEDUP_REMOVED lines=14> */
[----:B------:R-:W-:Y:S02]  /*106f0*/  LOP3.LUT R10, R35, 0x380, RZ, 0xc0, !PT ;  /* 0x00000380230a7812 */ /* 0x000fe400078ec0ff */
[----:B------:R-:W-:Y:S02]  /*10700*/  LOP3.LUT R12, R37, 0x380, RZ, 0xc0, !PT ;  /* 0x00000380250c7812 */ /* 0x000fe400078ec0ff */
[----:B------:R-:W-:Y:S02]  /*10710*/  LOP3.LUT R26, R7, R8, RZ, 0x3c, !PT ;  /* 0x00000008071a7212 */ /* 0x000fe400078e3cff */
[----:B------:R-:W-:Y:S02]  /*10720*/  SHF.R.U64 R6, R6, 0x3, RZ ;  /* 0x0000000306067819 */ /* 0x000fe400000012ff */
[----:B------:R-:W-:-:S02]  /*10730*/  SHF.R.U64 R10, R10, 0x3, RZ ;  /* 0x000000030a0a7819 */ /* 0x000fc400000012ff */
[----:B------:R-:W-:Y:S02]  /*10740*/  LOP3.LUT R8, R39, 0x380, RZ, 0xc0, !PT ;  /* 0x0000038027087812 */ /* 0x000fe400078ec0ff */
[----:B------:R-:W-:Y:S02]  /*10750*/  SHF.R.U64 R12, R12, 0x3, RZ ;  /* 0x000000030c0c7819 */ /* 0x000fe400000012ff */
[----:B------:R-:W-:Y:S02]  /*10760*/  LOP3.LUT R28, R6, R31, RZ, 0x3c, !PT ;  /* 0x0000001f061c7212 */ /* 0x000fe400078e3cff */
[----:B------:R-:W-:Y:S02]  /*10770*/  LOP3.LUT R24, R10, R35, RZ, 0x3c, !PT ;  /* 0x000000230a187212 */ /* 0x000fe400078e3cff */
[----:B------:R-:W-:Y:S02]  /*10780*/  SHF.R.U64 R8, R8, 0x3, RZ ;  /* 0x0000000308087819 */ /* 0x000fe400000012ff */
[----:B------:R-:W-:-:S02]  /*10790*/  LOP3.LUT R10, R41, 0x380, RZ, 0xc0, !PT ;  /* 0x00000380290a7812 */ /* 0x000fc400078ec0ff */
[----:B------:R-:W-:Y:S02]  /*107a0*/  LOP3.LUT R31, R34, 0x380, RZ, 0xc0, !PT ;  /* 0x00000380221f7812 */ /* 0x000fe400078ec0ff */
[----:B------:R-:W-:Y:S02]  /*107b0*/  LOP3.LUT R14, R12, R37, RZ, 0x3c, !PT ;  /* 0x000000250c0e7212 */ /* 0x000fe400078e3cff */
[----:B------:R-:W-:Y:S02]  /*107c0*/  LOP3.LUT R12, R8, R39, RZ, 0x3c, !PT ;  /* 0x00000027080c7212 */ /* 0x000fe400078e3cff */
[----:B------:R-:W-:Y:S02]  /*107d0*/  MOV R30, R4 ;  /* 0x00000004001e7202 */ /* 0x000fe40000000f00 */
[----:B------:R-:W-:Y:S02]  /*107e0*/  SHF.R.U64 R10, R10, 0x3, RZ ;  /* 0x000000030a0a7819 */ /* 0x000fe400000012ff */
[----:B------:R-:W-:-:S02]  /*107f0*/  SHF.R.U64 R31, R31, 0x3, RZ ;  /* 0x000000031f1f7819 */ /* 0x000fc400000012ff */
[----:B------:R-:W-:Y:S02]  /*10800*/  F2FP.F16.F32.PACK_AB R4, R89, R88 ;  /* 0x000000585904723e */ /* 0x000fe400000000ff */
[----:B------:R-:W-:Y:S02]  /*10810*/  F2FP.F16.F32.PACK_AB R5, R3, R2 ;  /* 0x000000020305723e */ /* 0x000fe400000000ff */
[----:B------:R-:W-:Y:S02]  /*10820*/  F2FP.F16.F32.PACK_AB R6, R93, R92 ;  /* 0x0000005c5d06723e */ /* 0x000fe400000000ff */
[----:B------:R-:W-:Y:S01]  /*10830*/  F2FP.F16.F32.PACK_AB R7, R95, R94 ;  /* 0x0000005e5f07723e */ /* 0x000fe200000000ff */
[----:B------:R-:W-:Y:S01]  /*10840*/  BAR.SYNC.DEFER_BLOCKING 0x1, 0x100 ;  /* 0x0044000000007b1d */ /* 0x000fe20000010000 */
[----:B------:R-:W-:Y:S02]  /*10850*/  MOV R37, R14 ;  /* 0x0000000e00257202 */ /* 0x000fe40000000f00 */
[----:B------:R-:W-:-:S02]  /*10860*/  MOV R36, R12 ;  /* 0x0000000c00247202 */ /* 0x000fc40000000f00 */
[----:B------:R-:W-:Y:S02]  /*10870*/  LOP3.LUT R10, R10, R41, RZ, 0x3c, !PT ;  /* 0x000000290a0a7212 */ /* 0x000fe400078e3cff */
[----:B------:R-:W-:Y:S02]  /*10880*/  LOP3.LUT R8, R31, R34, RZ, 0x3c, !PT ;  /* 0x000000221f087212 */ /* 0x000fe400078e3cff */
[----:B------:R-:W-:Y:S02]  /*10890*/  MOV R40, R28 ;  /* 0x0000001c00287202 */ /* 0x000fe40000000f00 */
[----:B------:R-:W-:Y:S02]  /*108a0*/  MOV R39, R26 ;  /* 0x0000001a00277202 */ /* 0x000fe40000000f00 */
[----:B------:R-:W-:Y:S02]  /*108b0*/  MOV R38, R24 ;  /* 0x0000001800267202 */ /* 0x000fe40000000f00 */
[----:B------:R-:W-:-:S02]  /*108c0*/  F2FP.F16.F32.PACK_AB R12, R97, R96 ;  /* 0x00000060610c723e */ /* 0x000fc400000000ff */
[----:B------:R-:W-:Y:S02]  /*108d0*/  F2FP.F16.F32.PACK_AB R13, R99, R98 ;  /* 0x00000062630d723e */ /* 0x000fe400000000ff */
[----:B------:R-:W-:Y:S02]  /*108e0*/  F2FP.F16.F32.PACK_AB R14, R101, R100 ;  /* 0x00000064650e723e */ /* 0x000fe400000000ff */
[----:B------:R-:W-:Y:S02]  /*108f0*/  F2FP.F16.F32.PACK_AB R15, R103, R102 ;  /* 0x00000066670f723e */ /* 0x000fe400000000ff */
[----:B------:R-:W-:Y:S01]  /*10900*/  F2FP.F16.F32.PACK_AB R24, R105, R104 ;  /* 0x000000686918723e */ /* 0x000fe200000000ff */
[----:B------:R0:W-:Y:S01]  /*10910*/  STSM.16.M88.4 [R30], R4 ;  /* 0x000000041e007844 */ /* 0x0001e20000000200 */
[----:B------:R-:W-:Y:S02]  /*10920*/  F2FP.F16.F32.PACK_AB R25, R107, R106 ;  /* 0x0000006a6b19723e */ /* 0x000fe400000000ff */
[----:B------:R-:W-:Y:S01]  /*10930*/  F2FP.F16.F32.PACK_AB R26, R109, R108 ;  /* 0x0000006c6d1a723e */ /* 0x000fe200000000ff */
[----:B------:R2:W-:Y:S01]  /*10940*/  STSM.16.M88.4 [R40], R12 ;  /* 0x0000000c28007844 */ /* 0x0005e20000000200 */
[----:B------:R-:W-:-:S02]  /*10950*/  F2FP.F16.F32.PACK_AB R27, R111, R110 ;  /* 0x0000006e6f1b723e */ /* 0x000fc400000000ff */
[----:B------:R-:W-:Y:S02]  /*10960*/  F2FP.F16.F32.PACK_AB R28, R113, R112 ;  /* 0x00000070711c723e */ /* 0x000fe400000000ff */
[----:B------:R-:W-:Y:S01]  /*10970*/  F2FP.F16.F32.PACK_AB R29, R115, R114 ;  /* 0x00000072731d723e */ /* 0x000fe200000000ff */
[----:B------:R-:W-:Y:S01]  /*10980*/  STSM.16.M88.4 [R39], R24 ;  /* 0x0000001827007844 */ /* 0x000fe20000000200 */
[----:B------:R-:W-:Y:S02]  /*10990*/  F2FP.F16.F32.PACK_AB R31, R119, R118 ;  /* 0x00000076771f723e */ /* 0x000fe400000000ff */
[----:B------:R-:W-:Y:S02]  /*109a0*/  MOV R35, R10 ;  /* 0x0000000a00237202 */ /* 0x000fe40000000f00 */
[----:B------:R-:W-:Y:S02]  /*109b0*/  MOV R34, R8 ;  /* 0x0000000800227202 */ /* 0x000fe40000000f00 */
[----:B0-----:R-:W-:-:S02]  /*109c0*/  F2FP.F16.F32.PACK_AB R30, R117, R116 ;  /* 0x00000074751e723e */ /* 0x001fc400000000ff */
[----:B------:R-:W-:Y:S02]  /*109d0*/  F2FP.F16.F32.PACK_AB R4, R121, R120 ;  /* 0x000000787904723e */ /* 0x000fe400000000ff */
[----:B------:R-:W-:Y:S01]  /*109e0*/  F2FP.F16.F32.PACK_AB R5, R123, R122 ;  /* 0x0000007a7b05723e */ /* 0x000fe200000000ff */
[----:B------:R0:W-:Y:S01]  /*109f0*/  STSM.16.M88.4 [R38], R28 ;  /* 0x0000001c26007844 */ /* 0x0001e20000000200 */
[----:B------:R-:W-:Y:S02]  /*10a00*/  F2FP.F16.F32.PACK_AB R6, R125, R124 ;  /* 0x0000007c7d06723e */ /* 0x000fe400000000ff */
[----:B------:R-:W-:Y:S02]  /*10a10*/  F2FP.F16.F32.PACK_AB R7, R127, R126 ;  /* 0x0000007e7f07723e */ /* 0x000fe400000000ff */
[----:B------:R-:W-:Y:S02]  /*10a20*/  F2FP.F16.F32.PACK_AB R8, R129, R128 ;  /* 0x000000808108723e */ /* 0x000fe400000000ff */
[----:B------:R-:W-:Y:S01]  /*10a30*/  F2FP.F16.F32.PACK_AB R9, R131, R130 ;  /* 0x000000828309723e */ /* 0x000fe200000000ff */
[----:B------:R3:W-:Y:S01]  /*10a40*/  STSM.16.M88.4 [R37], R4 ;  /* 0x0000000425007844 */ /* 0x0007e20000000200 */
[----:B------:R-:W-:-:S02]  /*10a50*/  F2FP.F16.F32.PACK_AB R10, R133, R132 ;  /* 0x00000084850a723e */ /* 0x000fc400000000ff */
[----:B------:R-:W-:Y:S02]  /*10a60*/  F2FP.F16.F32.PACK_AB R11, R135, R134 ;  /* 0x00000086870b723e */ /* 0x000fe400000000ff */
[----:B--2---:R-:W-:Y:S02]  /*10a70*/  F2FP.F16.F32.PACK_AB R12, R137, R136 ;  /* 0x00000088890c723e */ /* 0x004fe400000000ff */
[----:B------:R-:W-:Y:S01]  /*10a80*/  F2FP.F16.F32.PACK_AB R13, R139, R138 ;  /* 0x0000008a8b0d723e */ /* 0x000fe200000000ff */
[----:B------:R2:W-:Y:S01]  /*10a90*/  STSM.16.M88.4 [R36], R8 ;  /* 0x0000000824007844 */ /* 0x0005e20000000200 */
[----:B------:R-:W-:Y:S01]  /*10aa0*/  F2FP.F16.F32.PACK_AB R14, R141, R140 ;  /* 0x0000008c8d0e723e */ /* 0x000fe200000000ff */
[----:B0-----:R-:W-:Y:S01]  /*10ab0*/  IMAD.U32 R28, RZ, RZ, UR8 ;  /* 0x00000008ff1c7e24 */ /* 0x001fe2000f8e00ff */
[----:B------:R-:W-:Y:S01]  /*10ac0*/  F2FP.F16.F32.PACK_AB R15, R143, R142 ;  /* 0x0000008e8f0f723e */ /* 0x000fe200000000ff */
[----:B------:R-:W-:Y:S01]  /*10ad0*/  IMAD.U32 R29, RZ, RZ, UR9 ;  /* 0x00000009ff1d7e24 */ /* 0x000fe2000f8e00ff */
[----:B------:R-:W-:Y:S01]  /*10ae0*/  F2FP.F16.F32.PACK_AB R24, R145, R144 ;  /* 0x000000909118723e */ /* 0x000fe200000000ff */
[----:B------:R-:W-:Y:S01]  /*10af0*/  ULDC.64 UR8, c[0x0][0xc08] ;  /* 0x0003020000087ab9 */ /* 0x000fe20000000a00 */
[----:B------:R-:W-:Y:S01]  /*10b00*/  F2FP.F16.F32.PACK_AB R25, R147, R146 ;  /* 0x000000929319723e */ /* 0x000fe200000000ff */
[----:B------:R0:W-:Y:S01]  /*10b10*/  STSM.16.M88.4 [R35], R12 ;  /* 0x0000000c23007844 */ /* 0x0001e20000000200 */
[----:B------:R-:W-:-:S02]  /*10b20*/  F2FP.F16.F32.PACK_AB R26, R149, R148 ;  /* 0x00000094951a723e */ /* 0x000fc400000000ff */
[----:B------:R-:W-:Y:S02]  /*10b30*/  F2FP.F16.F32.PACK_AB R27, R151, R150 ;  /* 0x00000096971b723e */ /* 0x000fe400000000ff */
[----:B------:R-:W-:-:S03]  /*10b40*/  ISETP.NE.U32.AND P0, PT, RZ, UR10, PT ;  /* 0x0000000aff007c0c */ /* 0x000fc6000bf05070 */
[----:B------:R4:W-:Y:S01]  /*10b50*/  STSM.16.M88.4 [R34], R24 ;  /* 0x0000001822007844 */ /* 0x0009e20000000200 */
[----:B------:R-:W-:Y:S01]  /*10b60*/  BAR.SYNC.DEFER_BLOCKING 0x1, 0x100 ;  /* 0x0044000000007b1d */ /* 0x000fe20000010000 */
[----:B------:R-:W-:-:S13]  /*10b70*/  ISETP.NE.AND.EX P0, PT, RZ, UR11, PT, P0 ;  /* 0x0000000bff007c0c */ /* 0x000fda000bf05300 */
[----:B------:R-:W4:Y:S01]  /*10b80*/  @P0 LDG.E R30, desc[UR36][R28.64] ;  /* 0x000000241c1e0981 */ /* 0x000f22000c1e1900 */
[----:B------:R-:W-:Y:S01]  /*10b90*/  UISETP.NE.U32.AND UP0, UPT, UR8, URZ, UPT ;  /* 0x0000003f0800728c */ /* 0x000fe2000bf05070 */
[----:B-1----:R-:W-:Y:S01]  /*10ba0*/  ISETP.NE.AND P1, PT, R45, 0x1, PT ;  /* 0x000000012d00780c */ /* 0x002fe20003f25270 */
[----:B------:R-:W-:Y:S02]  /*10bb0*/  ULDC UR4, c[0x0][0xa88] ;  /* 0x0002a20000047ab9 */ /* 0x000fe40000000800 */
[----:B------:R-:W-:Y:S01]  /*10bc0*/  UISETP.NE.AND.EX UP0, UPT, UR9, URZ, UPT, UP0 ;  /* 0x0000003f0900728c */ /* 0x000fe2000bf05300 */
[----:B------:R-:W-:Y:S01]  /*10bd0*/  IMAD.U32 R44, RZ, RZ, UR4 ;  /* 0x00000004ff2c7e24 */ /* 0x000fe2000f8e00ff */
[----:B------:R-:W-:-:S04]  /*10be0*/  ULDC UR4, c[0x0][0xad4] ;  /* 0x0002b50000047ab9 */ /* 0x000fc80000000800 */
[----:B------:R-:W-:-:S04]  /*10bf0*/  PLOP3.LUT P4, PT, PT, PT, UP0, 0x80, 0x0 ;  /* 0x000000000000781c */ /* 0x000fc80003f8f008 */
[----:B---3--:R-:W1:Y:S01]  /*10c00*/  @P1 LDC R6, c[0x0][0xbec] ;  /* 0x0002fb00ff061b82 */ /* 0x008e620000000800 */
[----:B------:R-:W-:Y:S02]  /*10c10*/  @UP0 ULDC.64 UR8, c[0x0][0xc08] ;  /* 0x0003020000080ab9 */ /* 0x000fe40000000a00 */
[----:B------:R-:W-:Y:S02]  /*10c20*/  @UP0 UIMAD.WIDE UR8, UR58, 0x4, UR8 ;  /* 0x000000043a0808a5 */ /* 0x000fe4000f8e0208 */
[----:B------:R-:W-:-:S03]  /*10c30*/  UISETP.NE.AND UP0, UPT, UR55, URZ, UPT ;  /* 0x0000003f3700728c */ /* 0x000fc6000bf05270 */
[----:B--2---:R-:W2:Y:S01]  /*10c40*/  @P1 LDC R9, c[0x0][0xbf0] ;  /* 0x0002fc00ff091b82 */ /* 0x004ea20000000800 */
[----:B------:R-:W-:Y:S01]  /*10c50*/  USEL UR4, UR55, UR4, UP0 ;  /* 0x0000000437047287 */ /* 0x000fe20008000000 */
[----:B------:R-:W-:Y:S01]  /*10c60*/  IMAD.U32 R4, RZ, RZ, UR8 ;  /* 0x00000008ff047e24 */ /* 0x000fe2000f8e00ff */
[----:B------:R-:W-:Y:S01]  /*10c70*/  UMOV UR19, 0x9b8 ;  /* 0x000009b800137882 */ /* 0x000fe20000000000 */
[----:B------:R-:W-:Y:S01]  /*10c80*/  IMAD.U32 R5, RZ, RZ, UR9 ;  /* 0x00000009ff057e24 */ /* 0x000fe2000f8e00ff */
[----:B------:R-:W-:Y:S02]  /*10c90*/  UISETP.GT.AND UP1, UPT, UR4, 0x1, UPT ;  /* 0x000000010400788c */ /* 0x000fe4000bf24270 */
[----:B------:R-:W-:Y:S02]  /*10ca0*/  UISETP.NE.U32.AND UP0, UPT, UR10, URZ, UPT ;  /* 0x0000003f0a00728c */ /* 0x000fe4000bf05070 */
[----:B------:R-:W-:Y:S01]  /*10cb0*/  USEL UR19, UR19, 0x978, UP1 ;  /* 0x0000097813137887 */ /* 0x000fe20008800000 */
[----:B0-----:R-:W-:Y:S01]  /*10cc0*/  VIADD R13, R17, UR47 ;  /* 0x0000002f110d7c36 */ /* 0x001fe20008000000 */
[----:B------:R-:W-:Y:S01]  /*10cd0*/  UISETP.NE.AND.EX UP0, UPT, UR11, URZ, UPT, UP0 ;  /* 0x0000003f0b00728c */ /* 0x000fe2000bf05300 */
[----:B------:R1:W5:Y:S01]  /*10ce0*/  @P4 LDG.E R44, desc[UR36][R4.64] ;  /* 0x00000024042c4981 */ /* 0x000362000c1e1900 */
[----:B------:R-:W-:Y:S01]  /*10cf0*/  UMOV UR4, URZ ;  /* 0x0000003f00047c82 */ /* 0x000fe20008000000 */
[----:B------:R-:W-:Y:S01]  /*10d00*/  USHF.R.S32.HI UR10, URZ, 0x1f, UR58 ;  /* 0x0000001f3f0a7899 */ /* 0x000fe2000801143a */
[----:B------:R-:W-:Y:S01]  /*10d10*/  IMAD.MOV.U32 R7, RZ, RZ, R13 ;  /* 0x000000ffff077224 */ /* 0x000fe200078e000d */
[----:B------:R-:W-:-:S02]  /*10d20*/  USEL UR8, UR58, URZ, !UP0 ;  /* 0x0000003f3a087287 */ /* 0x000fc4000c000000 */
[----:B------:R-:W-:Y:S02]  /*10d30*/  USEL UR9, UR57, URZ, UP1 ;  /* 0x0000003f39097287 */ /* 0x000fe40008800000 */
[----:B------:R-:W-:Y:S01]  /*10d40*/  USEL UR18, UR10, URZ, !UP0 ;  /* 0x0000003f0a127287 */ /* 0x000fe2000c000000 */
[----:B------:R-:W-:Y:S02]  /*10d50*/  ULDC.64 UR12, c[0x0][UR19+0x220] ;  /* 0x00008800130c7abb */ /* 0x000fe40008000a00 */
[----:B------:R-:W-:Y:S01]  /*10d60*/  ULDC.64 UR10, c[0x0][UR19+0x218] ;  /* 0x00008600130a7abb */ /* 0x000fe20008000a00 */
[----:B-1----:R-:W-:Y:S01]  /*10d70*/  @P1 IMAD.HI.U32 R4, R13, R6, RZ ;  /* 0x000000060d041227 */ /* 0x002fe200078e00ff */
[----:B------:R-:W-:Y:S01]  /*10d80*/  ULDC.64 UR14, c[0x0][UR19+0x228] ;  /* 0x00008a00130e7abb */ /* 0x000fe20008000a00 */
[----:B------:R-:W-:Y:S02]  /*10d90*/  UIMAD UR13, UR13, UR8, URZ ;  /* 0x000000080d0d72a4 */ /* 0x000fe4000f8e023f */
[----:B------:R-:W-:Y:S01]  /*10da0*/  UIMAD.WIDE.U32 UR16, UR10, UR56, URZ ;  /* 0x000000380a1072a5 */ /* 0x000fe2000f8e003f */
[----:B--2---:R-:W-:Y:S01]  /*10db0*/  @P1 SHF.R.U32.HI R7, RZ, R9, R4 ;  /* 0x00000009ff071219 */ /* 0x004fe20000011604 */
[----:B------:R-:W-:-:S02]  /*10dc0*/  UIMAD UR20, UR11, UR56, URZ ;  /* 0x000000380b1472a4 */ /* 0x000fc4000f8e023f */
[----:B------:R-:W-:Y:S02]  /*10dd0*/  UIMAD.WIDE.U32 UR10, UR12, UR8, URZ ;  /* 0x000000080c0a72a5 */ /* 0x000fe4000f8e003f */
[----:B------:R-:W-:Y:S01]  /*10de0*/  UIMAD.WIDE.U32 UR22, UR14, UR9, URZ ;  /* 0x000000090e1672a5 */ /* 0x000fe2000f8e003f */
[----:B------:R-:W-:Y:S01]  /*10df0*/  IMAD.MOV R6, RZ, RZ, -R7 ;  /* 0x000000ffff067224 */ /* 0x000fe200078e0a07 */
[----:B------:R-:W-:Y:S02]  /*10e00*/  UIMAD UR9, UR15, UR9, URZ ;  /* 0x000000090f0972a4 */ /* 0x000fe4000f8e023f */
[----:B------:R-:W-:Y:S01]  /*10e10*/  UIMAD UR13, UR12, UR18, UR13 ;  /* 0x000000120c0d72a4 */ /* 0x000fe2000f8e020d */
[----:B------:R-:W-:Y:S01]  /*10e20*/  IMAD R9, R45, R6, R13 ;  /* 0x000000062d097224 */ /* 0x000fe200078e020d */
[----:B------:R-:W-:Y:S01]  /*10e30*/  UIADD3 UR20, UR17, UR20, URZ ;  /* 0x0000001411147290 */ /* 0x000fe2000fffe03f */
[----:B------:R-:W-:Y:S02]  /*10e40*/  IMAD.U32 R4, RZ, RZ, UR22 ;  /* 0x00000016ff047e24 */ /* 0x000fe4000f8e00ff */
[----:B------:R-:W-:Y:S01]  /*10e50*/  IMAD.U32 R5, RZ, RZ, UR23 ;  /* 0x00000017ff057e24 */ /* 0x000fe2000f8e00ff */
[----:B------:R-:W-:-:S02]  /*10e60*/  SHF.R.S32.HI R5, RZ, 0x1f, R7 ;  /* 0x0000001fff057819 */ /* 0x000fc40000011407 */
[----:B------:R-:W-:Y:S02]  /*10e70*/  SHF.R.S32.HI R6, RZ, 0x1f, R9 ;  /* 0x0000001fff067819 */ /* 0x000fe40000011409 */
[----:B----4-:R-:W-:-:S13]  /*10e80*/  @P0 R2UR UR4, R30 ;  /* 0x000000001e0402ca */ /* 0x010fda00000e0000 */
        /* <DEDUP_REMOVED lines=8> */
[----:B------:R-:W-:Y:S01]  /*10f10*/  IMAD R7, R9, UR11, RZ ;  /* 0x0000000b09077c24 */ /* 0x000fe2000f8e02ff */
[----:B------:R-:W-:Y:S01]  /*10f20*/  ULDC.64 UR12, c[0x0][0xba8] ;  /* 0x0002ea00000c7ab9 */ /* 0x000fe20000000a00 */
[----:B------:R-:W-:Y:S01]  /*10f30*/  @!UP1 ULDC UR12, c[0x0][0xb50] ;  /* 0x0002d400000c9ab9 */ /* 0x000fe20000000800 */
[----:B------:R-:W-:Y:S01]  /*10f40*/  @!UP1 ULDC UR13, c[0x0][0xb54] ;  /* 0x0002d500000d9ab9 */ /* 0x000fe20000000800 */
[----:B------:R-:W-:Y:S01]  /*10f50*/  IMAD R7, R6, UR10, R7 ;  /* 0x0000000a06077c24 */ /* 0x000fe2000f8e0207 */
[----:B------:R-:W-:-:S03]  /*10f60*/  IADD3.X R5, R5, UR9, R8, P2, P3 ;  /* 0x0000000905057c10 */ /* 0x000fc600097e6408 */
        /* <DEDUP_REMOVED lines=9> */
.L_x_7896:
[----:B------:R-:W-:Y:S01]  /*11000*/  SHFL.IDX PT, R4, R8, RZ, 0x1c1f ;  /* 0x001c1fff08047589 */ /* 0x000fe200000e0000 */
[----:B------:R-:W-:Y:S01]  /*11010*/  VIADD R11, R218, UR47 ;  /* 0x0000002fda0b7c36 */ /* 0x000fe20008000000 */
[----:B------:R-:W-:Y:S01]  /*11020*/  LOP3.LUT P0, RZ, R200, 0x3, RZ, 0xc0, !PT ;  /* 0x00000003c8ff7812 */ /* 0x000fe2000780c0ff */
[----:B-----5:R-:W-:Y:S01]  /*11030*/  IMAD R44, R44, R45, RZ ;  /* 0x0000002d2c2c7224 */ /* 0x020fe200078e02ff */
[----:B------:R-:W0:Y:S01]  /*11040*/  SHFL.IDX PT, R5, R10, RZ, 0x1c1f ;  /* 0x001c1fff0a057589 */ /* 0x000e2200000e0000 */
[C---:B------:R-:W-:Y:S01]  /*11050*/  VIADD R9, R11.reuse, 0x8 ;  /* 0x000000080b097836 */ /* 0x040fe20000000000 */
[----:B------:R-:W-:Y:S02]  /*11060*/  PLOP3.LUT P3, PT, PT, PT, UP1, 0x80, 0x0 ;  /* 0x000000000000781c */ /* 0x000fe40003f6f018 */
[----:B------:R-:W-:Y:S01]  /*11070*/  SHFL.IDX PT, R6, R8, 0x1, 0x1c1f ;  /* 0x003c1f0008067f89 */ /* 0x000fe200000e0000 */
[-C--:B------:R-:W-:Y:S02]  /*11080*/  ISETP.GE.OR P2, PT, R11, R44.reuse, P0 ;  /* 0x0000002c0b00720c */ /* 0x080fe40000746670 */
[-C--:B------:R-:W-:Y:S01]  /*11090*/  ISETP.GE.OR P0, PT, R9, R44.reuse, P0 ;  /* 0x0000002c0900720c */ /* 0x080fe20000706670 */
[----:B------:R-:W1:Y:S10]  /*110a0*/  SHFL.IDX PT, R7, R10, 0x1, 0x1c1f ;  /* 0x003c1f000a077f89 */ /* 0x000e7400000e0000 */
[----:B0-----:R0:W-:Y:S01]  /*110b0*/  @!P2 ST.E desc[UR36][R4.64], R20 ;  /* 0x000000140400a985 */ /* 0x0011e2000c101924 */
[----:B------:R-:W-:-:S03]  /*110c0*/  ISETP.GE.AND P2, PT, R11, R44, PT ;  /* 0x0000002c0b00720c */ /* 0x000fc60003f46270 */
[----:B-1----:R0:W-:Y:S01]  /*110d0*/  @!P0 ST.E desc[UR36][R6.64], R0 ;  /* 0x0000000006008985 */ /* 0x0021e2000c101924 */
[----:B------:R-:W-:Y:S01]  /*110e0*/  ISETP.GE.AND P0, PT, R9, R44, PT ;  /* 0x0000002c0900720c */ /* 0x000fe20003f06270 */
[----:B------:R-:W-:-:S12]  /*110f0*/  @P3 BRA `(.L_x_7897) ;  /* 0x00000008008c3947 */ /* 0x000fd80003800000 */
[----:B------:R-:W-:Y:S01]  /*11100*/  IMAD R3, R198, 0x40, R18 ;  /* 0x00000040c6037824 */ /* 0x000fe200078e0212 */
[----:B------:R-:W-:Y:S01]  /*11110*/  ULDC.64 UR12, c[0x0][0xaa0] ;  /* 0x0002a800000c7ab9 */ /* 0x000fe20000000a00 */
[----:B------:R-:W1:Y:S02]  /*11120*/  @P1 LDC R49, c[0x0][0xbf0] ;  /* 0x0002fc00ff311b82 */ /* 0x000e640000000800 */
[----:B------:R-:W-:-:S03]  /*11130*/  IMAD.WIDE R32, R3, 0x2, R32 ;  /* 0x0000000203207825 */ /* 0x000fc600078e0220 */
[C---:B------:R-:W-:Y:S01]  /*11140*/  IADD3 R9, P6, R32.reuse, 0x1000, RZ ;  /* 0x0000100020097810 */ /* 0x040fe20007fde0ff */
[----:B------:R-:W-:Y:S01]  /*11150*/  UIMAD UR9, UR14, UR12, URZ ;  /* 0x0000000c0e0972a4 */ /* 0x000fe2000f8e023f */
[C---:B------:R-:W-:Y:S02]  /*11160*/  IADD3 R13, P5, R32.reuse, 0x2000, RZ ;  /* 0x00002000200d7810 */ /* 0x040fe40007fbe0ff */
[----:B------:R-:W-:Y:S01]  /*11170*/  LOP3.LUT R8, R9, 0x380, RZ, 0xc0, !PT ;  /* 0x0000038009087812 */ /* 0x000fe200078ec0ff */
[----:B------:R-:W-:Y:S01]  /*11180*/  UIMAD.WIDE.U32 UR10, UR4, UR12, URZ ;  /* 0x0000000c040a72a5 */ /* 0x000fe2000f8e003f */
[----:B------:R-:W-:Y:S02]  /*11190*/  IADD3 R25, P4, R32, 0x3000, RZ ;  /* 0x0000300020197810 */ /* 0x000fe40007f9e0ff */
[----:B------:R-:W-:Y:S01]  /*111a0*/  SHF.R.U64 R8, R8, 0x3, RZ ;  /* 0x0000000308087819 */ /* 0x000fe200000012ff */
[----:B------:R-:W-:Y:S01]  /*111b0*/  UIMAD UR9, UR4, UR13, UR9 ;  /* 0x0000000d040972a4 */ /* 0x000fe2000f8e0209 */
[----:B------:R-:W-:-:S02]  /*111c0*/  IADD3 R29, P3, R32, 0x4000, RZ ;  /* 0x00004000201d7810 */ /* 0x000fc40007f7e0ff */
[----:B------:R-:W-:Y:S01]  /*111d0*/  LOP3.LUT R8, R8, R9, RZ, 0x3c, !PT ;  /* 0x0000000908087212 */ /* 0x000fe200078e3cff */
[--C-:B------:R-:W-:Y:S01]  /*111e0*/  IMAD.X R9, RZ, RZ, R33.reuse, P6 ;  /* 0x000000ffff097224 */ /* 0x100fe200030e0621 */
[C---:B------:R-:W-:Y:S01]  /*111f0*/  IADD3 R3, P6, R32.reuse, 0x7000, RZ ;  /* 0x0000700020037810 */ /* 0x040fe20007fde0ff */
[----:B------:R-:W-:Y:S01]  /*11200*/  UIADD3 UR11, UR11, UR9, URZ ;  /* 0x000000090b0b7290 */ /* 0x000fe2000fffe03f */
[C---:B------:R-:W-:Y:S01]  /*11210*/  IADD3 R35, P2, R32.reuse, 0x5000, RZ ;  /* 0x0000500020237810 */ /* 0x040fe20007f5e0ff */
[----:B------:R-:W-:Y:S01]  /*11220*/  ULDC.64 UR12, c[0x0][0xae8] ;  /* 0x0002ba00000c7ab9 */ /* 0x000fe20000000a00 */
[----:B0-----:R-:W-:Y:S01]  /*11230*/  LOP3.LUT R0, R3, 0x380, RZ, 0xc0, !PT ;  /* 0x0000038003007812 */ /* 0x001fe200078ec0ff */
[----:B------:R-:W-:Y:S01]  /*11240*/  USHF.R.S32.HI UR4, URZ, 0x1f, UR8 ;  /* 0x0000001f3f047899 */ /* 0x000fe20008011408 */
[----:B------:R-:W-:Y:S01]  /*11250*/  IADD3 R37, P0, R32, 0x6000, RZ ;  /* 0x0000600020257810 */ /* 0x000fe20007f1e0ff */
[----:B------:R-:W-:Y:S01]  /*11260*/  IMAD.X R41, RZ, RZ, R33, P6 ;  /* 0x000000ffff297224 */ /* 0x000fe200030e0621 */
[----:B------:R-:W-:Y:S01]  /*11270*/  SHF.R.U64 R0, R0, 0x3, RZ ;  /* 0x0000000300007819 */ /* 0x000fe200000012ff */
[----:B------:R-:W-:Y:S01]  /*11280*/  UIMAD.WIDE.U32 UR10, UR56, UR12, UR10 ;  /* 0x0000000c380a72a5 */ /* 0x000fe2000f8e000a */
[----:B------:R-:W-:Y:S01]  /*11290*/  LOP3.LUT R12, R13, 0x380, RZ, 0xc0, !PT ;  /* 0x000003800d0c7812 */ /* 0x000fe200078ec0ff */
[----:B------:R-:W5:Y:S01]  /*112a0*/  LD.E.128 R8, desc[UR36][R8.64] ;  /* 0x0000002408087980 */ /* 0x000f62000c101d00 */
[----:B------:R-:W-:-:S02]  /*112b0*/  LOP3.LUT R40, R0, R3, RZ, 0x3c, !PT ;  /* 0x0000000300287212 */ /* 0x000fc400078e3cff */
[----:B------:R-:W0:Y:S01]  /*112c0*/  @P1 LDC R3, c[0x0][0xbec] ;  /* 0x0002fb00ff031b82 */ /* 0x000e220000000800 */
[----:B------:R-:W-:Y:S01]  /*112d0*/  IMAD R0, R22, 0x20, R198 ;  /* 0x0000002016007824 */ /* 0x000fe200078e02c6 */
[----:B------:R-:W-:Y:S01]  /*112e0*/  UIMAD UR11, UR56, UR13, UR11 ;  /* 0x0000000d380b72a4 */ /* 0x000fe2000f8e020b */
[----:B------:R-:W-:Y:S01]  /*112f0*/  LOP3.LUT R24, R25, 0x380, RZ, 0xc0, !PT ;  /* 0x0000038019187812 */ /* 0x000fe200078ec0ff */
[----:B------:R-:W5:Y:S01]  /*11300*/  LD.E.128 R40, desc[UR36][R40.64] ;  /* 0x0000002428287980 */ /* 0x000f62000c101d00 */
[----:B------:R-:W-:Y:S01]  /*11310*/  VIADD R46, R0, UR47 ;  /* 0x0000002f002e7c36 */ /* 0x000fe20008000000 */
[----:B------:R-:W-:Y:S01]  /*11320*/  ULDC.64 UR12, c[0x0][0xaf0] ;  /* 0x0002bc00000c7ab9 */ /* 0x000fe20000000a00 */
[----:B------:R-:W-:Y:S01]  /*11330*/  LOP3.LUT R28, R29, 0x380, RZ, 0xc0, !PT ;  /* 0x000003801d1c7812 */ /* 0x000fe200078ec0ff */
[----:B------:R-:W-:Y:S01]  /*11340*/  UIMAD UR4, UR4, UR12, URZ ;  /* 0x0000000c040472a4 */ /* 0x000fe2000f8e023f */
[----:B------:R-:W-:Y:S02]  /*11350*/  LOP3.LUT R34, R35, 0x380, RZ, 0xc0, !PT ;  /* 0x0000038023227812 */ /* 0x000fe400078ec0ff */
[----:B------:R-:W-:-:S02]  /*11360*/  LOP3.LUT R36, R37, 0x380, RZ, 0xc0, !PT ;  /* 0x0000038025247812 */ /* 0x000fc400078ec0ff */
[----:B------:R-:W-:Y:S01]  /*11370*/  LOP3.LUT R5, R32, 0x380, RZ, 0xc0, !PT ;  /* 0x0000038020057812 */ /* 0x000fe200078ec0ff */
[----:B------:R-:W-:Y:S01]  /*11380*/  IMAD.MOV.U32 R47, RZ, RZ, R46 ;  /* 0x000000ffff2f7224 */ /* 0x000fe200078e002e */
[----:B------:R-:W-:Y:S01]  /*11390*/  SHF.R.U64 R12, R12, 0x3, RZ ;  /* 0x000000030c0c7819 */ /* 0x000fe200000012ff */
[----:B------:R-:W-:Y:S01]  /*113a0*/  UIMAD UR4, UR8, UR13, UR4 ;  /* 0x0000000d080472a4 */ /* 0x000fe2000f8e0204 */
[----:B------:R-:W-:Y:S01]  /*113b0*/  SHF.R.U64 R24, R24, 0x3, RZ ;  /* 0x0000000318187819 */ /* 0x000fe200000012ff */
[----:B------:R-:W-:Y:S01]  /*113c0*/  UIMAD.WIDE.U32 UR8, UR8, UR12, UR10 ;  /* 0x0000000c080872a5 */ /* 0x000fe2000f8e000a */
[----:B------:R-:W-:Y:S02]  /*113d0*/  SHF.R.U64 R28, R28, 0x3, RZ ;  /* 0x000000031c1c7819 */ /* 0x000fe400000012ff */
[----:B------:R-:W-:Y:S02]  /*113e0*/  SHF.R.U64 R34, R34, 0x3, RZ ;  /* 0x0000000322227819 */ /* 0x000fe400000012ff */
[----:B------:R-:W-:Y:S01]  /*113f0*/  SHF.R.U64 R36, R36, 0x3, RZ ;  /* 0x0000000324247819 */ /* 0x000fe200000012ff */
[----:B0-----:R-:W-:Y:S01]  /*11400*/  @P1 IMAD.HI.U32 R0, R46, R3, RZ ;  /* 0x000000032e001227 */ /* 0x001fe200078e00ff */
[----:B------:R-:W-:Y:S01]  /*11410*/  SHF.R.U64 R5, R5, 0x3, RZ ;  /* 0x0000000305057819 */ /* 0x000fe200000012ff */
[----:B------:R-:W-:Y:S01]  /*11420*/  UIADD3 UR4, UR9, UR4, URZ ;  /* 0x0000000409047290 */ /* 0x000fe2000fffe03f */
[----:B------:R-:W-:Y:S01]  /*11430*/  LOP3.LUT R12, R12, R13, RZ, 0x3c, !PT ;  /* 0x0000000d0c0c7212 */ /* 0x000fe200078e3cff */
[--C-:B------:R-:W-:Y:S01]  /*11440*/  IMAD.X R13, RZ, RZ, R33.reuse, P5 ;  /* 0x000000ffff0d7224 */ /* 0x100fe200028e0621 */
[----:B-1----:R-:W-:Y:S01]  /*11450*/  @P1 SHF.R.U32.HI R47, RZ, R49, R0 ;  /* 0x00000031ff2f1219 */ /* 0x002fe20000011600 */
        /* <DEDUP_REMOVED lines=13> */
[----:B------:R-:W5:Y:S01]  /*11530*/  LD.E.128 R12, desc[UR36][R12.64] ;  /* 0x000000240c0c7980 */ /* 0x000f62000c101d00 */
[----:B------:R-:W-:-:S02]  /*11540*/  IMAD.U32 R3, RZ, RZ, UR9 ;  /* 0x00000009ff037e24 */ /* 0x000fc4000f8e00ff */
[----:B------:R-:W-:Y:S01]  /*11550*/  IMAD R0, R0, UR10, RZ ;  /* 0x0000000a00007c24 */ /* 0x000fe2000f8e02ff */
[----:B------:R-:W5:Y:S01]  /*11560*/  LD.E.128 R4, desc[UR36][R4.64] ;  /* 0x0000002404047980 */ /* 0x000f62000c101d00 */
[----:B------:R-:W-:Y:S02]  /*11570*/  IMAD R45, R45, R20, R46 ;  /* 0x000000142d2d7224 */ /* 0x000fe400078e022e */
[----:B------:R-:W-:Y:S01]  /*11580*/  IMAD.U32 R2, RZ, RZ, UR8 ;  /* 0x00000008ff027e24 */ /* 0x000fe2000f8e00ff */
[----:B------:R-:W5:Y:S01]  /*11590*/  LD.E.128 R24, desc[UR36][R24.64] ;  /* 0x0000002418187980 */ /* 0x000f62000c101d00 */
[----:B------:R-:W-:Y:S01]  /*115a0*/  IMAD.U32 R3, RZ, RZ, UR4 ;  /* 0x00000004ff037e24 */ /* 0x000fe2000f8e00ff */
[----:B------:R-:W-:Y:S02]  /*115b0*/  ULDC.64 UR8, c[0x0][0xad8] ;  /* 0x0002b60000087ab9 */ /* 0x000fe40000000a00 */
[----:B------:R-:W5:Y:S01]  /*115c0*/  LD.E.128 R28, desc[UR36][R28.64] ;  /* 0x000000241c1c7980 */ /* 0x000f62000c101d00 */
[----:B------:R-:W-:-:S03]  /*115d0*/  IMAD R49, R47, UR11, R0 ;  /* 0x0000000b2f317c24 */ /* 0x000fc6000f8e0200 */
[----:B------:R-:W5:Y:S01]  /*115e0*/  LD.E.128 R32, desc[UR36][R34.64] ;  /* 0x0000002422207980 */ /* 0x000f62000c101d00 */
[----:B------:R-:W-:-:S03]  /*115f0*/  SHF.R.S32.HI R0, RZ, 0x1f, R45 ;  /* 0x0000001fff007819 */ /* 0x000fc6000001142d */
[----:B------:R-:W5:Y:S01]  /*11600*/  LD.E.128 R36, desc[UR36][R36.64] ;  /* 0x0000002424247980 */ /* 0x000f62000c101d00 */
[----:B------:R-:W-:Y:S01]  /*11610*/  IMAD.WIDE.U32 R2, R47, UR10, R2 ;  /* 0x0000000a2f027c25 */ /* 0x000fe2000f8e0002 */
[----:B------:R-:W-:Y:S01]  /*11620*/  @!PT LDS RZ, [RZ] ;  /* 0x00000000fffff984 */ /* 0x000fe20000000800 */
[----:B------:R-:W-:Y:S01]  /*11630*/  @!PT LDS RZ, [RZ] ;  /* 0x00000000fffff984 */ /* 0x000fe20000000800 */
[----:B------:R-:W-:Y:S01]  /*11640*/  @!PT LDS RZ, [RZ] ;  /* 0x00000000fffff984 */ /* 0x000fe20000000800 */
[----:B------:R-:W-:Y:S01]  /*11650*/  @!PT LDS RZ, [RZ] ;  /* 0x00000000fffff984 */ /* 0x000fe20000000800 */
[----:B------:R0:W-:Y:S06]  /*11660*/  MEMBAR.ALL.CTA ;  /* 0x0000000000007992 */ /* 0x0001ec0000008000 */
[----:B0-----:R-:W0:Y:S01]  /*11670*/  FENCE.VIEW.ASYNC.S ;  /* 0x00000000000073c6 */ /* 0x001e220000000000 */
[----:B------:R-:W-:Y:S02]  /*11680*/  IMAD.IADD R3, R3, 0x1, R49 ;  /* 0x0000000103037824 */ /* 0x000fe400078e0231 */
[----:B------:R-:W-:-:S02]  /*11690*/  IMAD R0, R0, UR8, RZ ;  /* 0x0000000800007c24 */ /* 0x000fc4000f8e02ff */
[----:B------:R-:W-:Y:S02]  /*116a0*/  VIADD R51, R198, UR47 ;  /* 0x0000002fc6337c36 */ /* 0x000fe40008000000 */
[C---:B------:R-:W-:Y:S02]  /*116b0*/  IMAD R49, R45.reuse, UR9, R0 ;  /* 0x000000092d317c24 */ /* 0x040fe4000f8e0200 */
[----:B------:R-:W-:Y:S01]  /*116c0*/  IMAD.WIDE.U32 R2, R45, UR8, R2 ;  /* 0x000000082d027c25 */ /* 0x000fe2000f8e0002 */
[----:B------:R-:W-:Y:S01]  /*116d0*/  ISETP.GE.AND P2, PT, R51, R44, PT ;  /* 0x0000002c3300720c */ /* 0x000fe20003f46270 */
[----:B------:R-:W-:Y:S02]  /*116e0*/  ULDC.64 UR8, c[0x0][0xa80] ;  /* 0x0002a00000087ab9 */ /* 0x000fe40000000a00 */
[----:B------:R-:W-:Y:S02]  /*116f0*/  VIADD R21, R21, 0x28820 ;  /* 0x0002882015157836 */ /* 0x000fe40000000000 */
[----:B------:R-:W-:Y:S01]  /*11700*/  VIADD R45, R51, 0x40 ;  /* 0x00000040332d7836 */ /* 0x000fe20000000000 */
[----:B------:R-:W-:Y:S01]  /*11710*/  LEA R0, P3, R2, UR8, 0x1 ;  /* 0x0000000802007c11 */ /* 0x000fe2000f8608ff */
[----:B------:R-:W-:Y:S01]  /*11720*/  IMAD.IADD R3, R3, 0x1, R49 ;  /* 0x0000000103037824 */ /* 0x000fe200078e0231 */
[----:B------:R-:W-:-:S02]  /*11730*/  PRMT R21, RZ, 0x654, R21 ;  /* 0x00000654ff157816 */ /* 0x000fc40000000015 */
[-C--:B------:R-:W-:Y:S02]  /*11740*/  ISETP.GE.AND P1, PT, R45, R44.reuse, PT ;  /* 0x0000002c2d00720c */ /* 0x080fe40003f26270 */
[----:B------:R-:W-:Y:S01]  /*11750*/  LEA.HI.X R45, R2, UR9, R3, 0x1, P3 ;  /* 0x00000009022d7c11 */ /* 0x000fe200098f0c03 */
[----:B------:R-:W-:Y:S01]  /*11760*/  VIADD R47, R51, 0x20 ;  /* 0x00000020332f7836 */ /* 0x000fe20000000000 */
[----:B0-----:R0:W-:Y:S01]  /*11770*/  SYNCS.ARRIVE.TRANS64.RED.A1T0 RZ, [R21+URZ], RZ ;  /* 0x000000ff15ff79a7 */ /* 0x0011e2000810043f */
[----:B------:R1:W2:Y:S01]  /*11780*/  SHFL.IDX PT, R20, R0, RZ, 0x181f ;  /* 0x00181fff00147589 */ /* 0x0002a200000e0000 */
[----:B------:R-:W-:Y:S02]  /*11790*/  BSSY B1, `(.L_x_7898) ;  /* 0x000000d000017945 */ /* 0x000fe40003800000 */
[----:B------:R-:W-:Y:S01]  /*117a0*/  ISETP.GE.AND P0, PT, R47, R44, PT ;  /* 0x0000002c2f00720c */ /* 0x000fe20003f06270 */
[----:B0-----:R1:W0:Y:S01]  /*117b0*/  SHFL.IDX PT, R21, R45, RZ, 0x181f ;  /* 0x00181fff2d157589 */ /* 0x00122200000e0000 */
[----:B------:R-:W-:Y:S11]  /*117c0*/  @P2 BRA `(.L_x_7899) ;  /* 0x0000000000242947 */ /* 0x000ff60003800000 */
[----:B------:R-:W-:Y:S02]  /*117d0*/  ULDC UR4, c[0x0][0xac8] ;  /* 0x0002b20000047ab9 */ /* 0x000fe40000000800 */
[----:B------:R-:W-:Y:S02]  /*117e0*/  ISETP.GE.AND P2, PT, R18, UR4, PT ;  /* 0x0000000412007c0c */ /* 0x000fe4000bf46270 */
[----:B------:R-:W-:-:S11]  /*117f0*/  ISETP.GE.AND P3, PT, R19, UR4, PT ;  /* 0x0000000413007c0c */ /* 0x000fd6000bf66270 */
[CC--:B--2---:R-:W-:Y:S02]  /*11800*/  @!P2 LEA R2, P4, R18.reuse, R20.reuse, 0x1 ;  /* 0x000000141202a211 */ /* 0x0c4fe400078808ff */
[C---:B------:R-:W-:Y:S02]  /*11810*/  @!P3 LEA R20, P5, R19.reuse, R20, 0x1 ;  /* 0x000000141314b211 */ /* 0x040fe400078a08ff */
[-C--:B0-----:R-:W-:Y:S02]  /*11820*/  @!P2 LEA.HI.X R3, R18, R21.reuse, R222, 0x1, P4 ;  /* 0x000000151203a211 */ /* 0x081fe400020f0cde */
[----:B------:R-:W-:-:S03]  /*11830*/  @!P3 LEA.HI.X R21, R19, R21, R221, 0x1, P5 ;  /* 0x000000151315b211 */ /* 0x000fc600028f0cdd */
[----:B-----5:R3:W-:Y:S04]  /*11840*/  @!P2 ST.E.128 desc[UR36][R2.64], R4 ;  /* 0x000000040200a985 */ /* 0x0207e8000c101d24 */
[----:B------:R3:W-:Y:S02]  /*11850*/  @!P3 ST.E.128 desc[UR36][R20.64], R28 ;  /* 0x0000001c1400b985 */ /* 0x0007e4000c101d24 */
.L_x_7899:
[----:B------:R-:W-:Y:S05]  /*11860*/  BSYNC B1 ;  /* 0x0000000000017941 */ /* 0x000fea0003800000 */
.L_x_7898:
[----:B---3-5:R3:W4:Y:S01]  /*11870*/  SHFL.IDX PT, R5, R45, 0x1, 0x181f ;  /* 0x00381f002d057f89 */ /* 0x02872200000e0000 */
[----:B------:R-:W-:Y:S03]  /*11880*/  BSSY B1, `(.L_x_7900) ;  /* 0x000000c000017945 */ /* 0x000fe60003800000 */
[----:B------:R3:W0:Y:S01]  /*11890*/  SHFL.IDX PT, R4, R0, 0x1, 0x181f ;  /* 0x00381f0000047f89 */ /* 0x00062200000e0000 */
[----:B------:R-:W-:Y:S05]  /*118a0*/  @P0 BRA `(.L_x_7901) ;  /* 0x0000000000240947 */ /* 0x000fea0003800000 */
[----:B------:R-:W-:Y:S02]  /*118b0*/  ULDC UR4, c[0x0][0xac8] ;  /* 0x0002b20000047ab9 */ /* 0x000fe40000000800 */
[----:B------:R-:W-:Y:S02]  /*118c0*/  ISETP.GE.AND P3, PT, R18, UR4, PT ;  /* 0x0000000412007c0c */ /* 0x000fe4000bf66270 */
[----:B------:R-:W-:-:S11]  /*118d0*/  ISETP.GE.AND P4, PT, R19, UR4, PT ;  /* 0x0000000413007c0c */ /* 0x000fd6000bf86270 */
[CC--:B0-----:R-:W-:Y:S02]  /*118e0*/  @!P3 LEA R2, P0, R18.reuse, R4.reuse, 0x1 ;  /* 0x000000041202b211 */ /* 0x0c1fe400078008ff */
[C---:B------:R-:W-:Y:S02]  /*118f0*/  @!P4 LEA R4, P2, R19.reuse, R4, 0x1 ;  /* 0x000000041304c211 */ /* 0x040fe400078408ff */
[-C--:B----4-:R-:W-:Y:S02]  /*11900*/  @!P3 LEA.HI.X R3, R18, R5.reuse, R222, 0x1, P0 ;  /* 0x000000051203b211 */ /* 0x090fe400000f0cde */
[----:B------:R-:W-:-:S03]  /*11910*/  @!P4 LEA.HI.X R5, R19, R5, R221, 0x1, P2 ;  /* 0x000000051305c211 */ /* 0x000fc600010f0cdd */
[----:B------:R0:W-:Y:S04]  /*11920*/  @!P3 ST.E.128 desc[UR36][R2.64], R8 ;  /* 0x000000080200b985 */ /* 0x0001e8000c101d24 */
[----:B------:R0:W-:Y:S02]  /*11930*/  @!P4 ST.E.128 desc[UR36][R4.64], R32 ;  /* 0x000000200400c985 */ /* 0x0001e4000c101d24 */
.L_x_7901:
[----:B------:R-:W-:Y:S05]  /*11940*/  BSYNC B1 ;  /* 0x0000000000017941 */ /* 0x000fea0003800000 */
.L_x_7900:
[----:B0---4-:R0:W4:Y:S01]  /*11950*/  SHFL.IDX PT, R5, R45, 0x2, 0x181f ;  /* 0x00581f002d057f89 */ /* 0x01112200000e0000 */
        /* <DEDUP_REMOVED lines=12> */
.L_x_7903:
[----:B------:R-:W-:Y:S05]  /*11a20*/  BSYNC B1 ;  /* 0x0000000000017941 */ /* 0x000fea0003800000 */
.L_x_7902:
[----:B0-----:R-:W-:Y:S01]  /*11a30*/  VIADD R3, R51, 0x60 ;  /* 0x0000006033037836 */ /* 0x001fe20000000000 */
[----:B-1-3--:R-:W0:Y:S04]  /*11a40*/  SHFL.IDX PT, R45, R45, 0x3, 0x181f ;  /* 0x00781f002d2d7f89 */ /* 0x00ae2800000e0000 */
[----:B------:R-:W-:Y:S01]  /*11a50*/  ISETP.GE.AND P0, PT, R3, R44, PT ;  /* 0x0000002c0300720c */ /* 0x000fe20003f06270 */
[----:B------:R-:W1:-:S12]  /*11a60*/  SHFL.IDX PT, R0, R0, 0x3, 0x181f ;  /* 0x00781f0000007f89 */ /* 0x000e5800000e0000 */
[----:B------:R-:W-:Y:S05]  /*11a70*/  @P0 BRA `(.L_x_7904) ;  /* 0x0000001800280947 */ /* 0x000fea0003800000 */
[----:B------:R-:W-:Y:S02]  /*11a80*/  ULDC UR4, c[0x0][0xac8] ;  /* 0x0002b20000047ab9 */ /* 0x000fe40000000800 */
[----:B------:R-:W-:-:S13]  /*11a90*/  ISETP.GE.AND P1, PT, R18, UR4, PT ;  /* 0x0000000412007c0c */ /* 0x000fda000bf26270 */
[----:B-1----:R-:W-:-:S04]  /*11aa0*/  @!P1 LEA R2, P0, R18, R0, 0x1 ;  /* 0x0000000012029211 */ /* 0x002fc800078008ff */
[----:B0-----:R-:W-:Y:S02]  /*11ab0*/  @!P1 LEA.HI.X R3, R18, R45, R222, 0x1, P0 ;  /* 0x0000002d12039211 */ /* 0x001fe400000f0cde */
[----:B------:R-:W-:-:S03]  /*11ac0*/  ISETP.GE.AND P0, PT, R19, UR4, PT ;  /* 0x0000000413007c0c */ /* 0x000fc6000bf06270 */
[----:B------:R3:W-:Y:S10]  /*11ad0*/  @!P1 ST.E.128 desc[UR36][R2.64], R24 ;  /* 0x0000001802009985 */ /* 0x0007f4000c101d24 */
[----:B------:R-:W-:Y:S05]  /*11ae0*/  @P0 BRA `(.L_x_7904) ;  /* 0x00000018000c0947 */ /* 0x000fea0003800000 */
[----:B---3--:R-:W-:-:S04]  /*11af0*/  LEA R2, P0, R19, R0, 0x1 ;  /* 0x0000000013027211 */ /* 0x008fc800078008ff */
[----:B------:R-:W-:-:S05]  /*11b00*/  LEA.HI.X R3, R19, R45, R221, 0x1, P0 ;  /* 0x0000002d13037211 */ /* 0x000fca00000f0cdd */
[----:B------:R0:W-:Y:S01]  /*11b10*/  ST.E.128 desc[UR36][R2.64], R40 ;  /* 0x0000002802007985 */ /* 0x0001e2000c101d24 */
[----:B------:R-:W-:Y:S05]  /*11b20*/  BRA `(.L_x_7904) ;  /* 0x0000001400fc7947 */ /* 0x000fea0003800000 */
.L_x_7897:
[----:B------:R-:W-:Y:S01]  /*11b30*/  ULDC.64 UR12, c[0x0][0xb08] ;  /* 0x0002c200000c7ab9 */ /* 0x000fe20000000a00 */
[----:B0-----:R-:W0:Y:S01]  /*11b40*/  @P1 LDC R0, c[0x0][0xbec] ;  /* 0x0002fb00ff001b82 */ /* 0x001e220000000800 */
[----:B------:R-:W-:Y:S01]  /*11b50*/  UIMAD UR9, UR14, UR12, URZ ;  /* 0x0000000c0e0972a4 */ /* 0x000fe2000f8e023f */
[----:B------:R-:W-:Y:S01]  /*11b60*/  IMAD.MOV.U32 R7, RZ, RZ, R13 ;  /* 0x000000ffff077224 */ /* 0x000fe200078e000d */
[----:B------:R-:W-:Y:S01]  /*11b70*/  UIMAD.WIDE.U32 UR10, UR4, UR12, URZ ;  /* 0x0000000c040a72a5 */ /* 0x000fe2000f8e003f */
[----:B------:R-:W-:Y:S01]  /*11b80*/  VIADD R21, R21, 0x28820 ;  /* 0x0002882015157836 */ /* 0x000fe20000000000 */
[----:B------:R-:W-:Y:S01]  /*11b90*/  UIMAD UR9, UR4, UR13, UR9 ;  /* 0x0000000d040972a4 */ /* 0x000fe2000f8e0209 */
[----:B------:R-:W-:Y:S01]  /*11ba0*/  BSSY B1, `(.L_x_7905) ;  /* 0x000006b000017945 */ /* 0x000fe20003800000 */
[----:B------:R-:W-:Y:S01]  /*11bb0*/  USHF.R.S32.HI UR4, URZ, 0x1f, UR8 ;  /* 0x0000001f3f047899 */ /* 0x000fe20008011408 */
[----:B------:R-:W1:Y:S01]  /*11bc0*/  @P1 LDC R5, c[0x0][0xbf0] ;  /* 0x0002fc00ff051b82 */ /* 0x000e620000000800 */
[----:B------:R-:W-:Y:S01]  /*11bd0*/  UIADD3 UR11, UR11, UR9, URZ ;  /* 0x000000090b0b7290 */ /* 0x000fe2000fffe03f */
[----:B------:R-:W-:Y:S01]  /*11be0*/  PRMT R21, RZ, 0x654, R21 ;  /* 0x00000654ff157816 */ /* 0x000fe20000000015 */
[----:B------:R-:W-:-:S02]  /*11bf0*/  ULDC.64 UR12, c[0x0][0xb38] ;  /* 0x0002ce00000c7ab9 */ /* 0x000fc40000000a00 */
[----:B------:R-:W-:Y:S01]  /*11c00*/  UIMAD.WIDE.U32 UR10, UR56, UR12, UR10 ;  /* 0x0000000c380a72a5 */ /* 0x000fe2000f8e000a */
[----:B------:R2:W-:Y:S03]  /*11c10*/  SYNCS.ARRIVE.TRANS64.RED.A1T0 RZ, [R21+URZ], RZ ;  /* 0x000000ff15ff79a7 */ /* 0x0005e6000810043f */
[----:B------:R-:W-:-:S03]  /*11c20*/  UIMAD UR11, UR56, UR13, UR11 ;  /* 0x0000000d380b72a4 */ /* 0x000fc6000f8e020b */
[----:B------:R-:W-:Y:S02]  /*11c30*/  ULDC.64 UR12, c[0x0][0xb40] ;  /* 0x0002d000000c7ab9 */ /* 0x000fe40000000a00 */
[----:B------:R-:W-:Y:S01]  /*11c40*/  UIMAD UR4, UR4, UR12, URZ ;  /* 0x0000000c040472a4 */ /* 0x000fe2000f8e023f */
[----:B0-----:R-:W-:-:S03]  /*11c50*/  @P1 IMAD.HI.U32 R0, R13, R0, RZ ;  /* 0x000000000d001227 */ /* 0x001fc600078e00ff */
[----:B------:R-:W-:Y:S02]  /*11c60*/  UIMAD UR4, UR8, UR13, UR4 ;  /* 0x0000000d080472a4 */ /* 0x000fe4000f8e0204 */
[----:B------:R-:W-:-:S03]  /*11c70*/  UIMAD.WIDE.U32 UR8, UR8, UR12, UR10 ;  /* 0x0000000c080872a5 */ /* 0x000fc6000f8e000a */
[----:B------:R-:W-:Y:S01]  /*11c80*/  ULDC.64 UR10, c[0x0][0xb48] ;  /* 0x0002d200000a7ab9 */ /* 0x000fe20000000a00 */
[----:B------:R-:W-:Y:S01]  /*11c90*/  UIADD3 UR9, UR9, UR4, URZ ;  /* 0x0000000409097290 */ /* 0x000fe2000fffe03f */
[----:B-1----:R-:W-:-:S03]  /*11ca0*/  @P1 SHF.R.U32.HI R7, RZ, R5, R0 ;  /* 0x00000005ff071219 */ /* 0x002fc60000011600 */
[----:B------:R-:W-:Y:S01]  /*11cb0*/  UIMAD.WIDE.U32 UR8, UR57, UR10, UR8 ;  /* 0x0000000a390872a5 */ /* 0x000fe2000f8e0008 */
[--C-:B------:R-:W-:Y:S01]  /*11cc0*/  SHF.R.S32.HI R0, RZ, 0x1f, R7.reuse ;  /* 0x0000001fff007819 */ /* 0x100fe20000011407 */
[----:B------:R-:W-:Y:S02]  /*11cd0*/  IMAD.MOV R4, RZ, RZ, -R7 ;  /* 0x000000ffff047224 */ /* 0x000fe400078e0a07 */
[----:B------:R-:W-:Y:S02]  /*11ce0*/  UIMAD UR57, UR57, UR11, UR9 ;  /* 0x0000000b393972a4 */ /* 0x000fe4000f8e0209 */
[----:B------:R-:W-:Y:S01]  /*11cf0*/  IMAD R45, R45, R4, R13 ;  /* 0x000000042d2d7224 */ /* 0x000fe200078e020d */
[----:B------:R-:W-:Y:S01]  /*11d00*/  ULDC.64 UR10, c[0x0][0xb30] ;  /* 0x0002cc00000a7ab9 */ /* 0x000fe20000000a00 */
[----:B------:R-:W-:Y:S02]  /*11d10*/  IMAD.U32 R5, RZ, RZ, UR9 ;  /* 0x00000009ff057e24 */ /* 0x000fe4000f8e00ff */
        /* <DEDUP_REMOVED lines=23> */
[CC--:B0-----:R-:W-:Y:S02]  /*11e90*/  @!P1 LEA R4, P5, R16.reuse, R14.reuse, 0x2 ;  /* 0x0000000e10049211 */ /* 0x0c1fe400078a10ff */
[CC--:B------:R-:W-:Y:S02]  /*11ea0*/  @!P3 LEA R6, P6, R197.reuse, R14.reuse, 0x2 ;  /* 0x0000000ec506b211 */ /* 0x0c0fe400078c10ff */
[-C--:B-1----:R-:W-:Y:S02]  /*11eb0*/  @!P1 LEA.HI.X R5, R16, R15.reuse, R216, 0x2, P5 ;  /* 0x0000000f10059211 */ /* 0x082fe400028f14d8 */
[----:B------:R-:W-:Y:S02]  /*11ec0*/  @!P3 LEA.HI.X R7, R197, R15, R215, 0x2, P6 ;  /* 0x0000000fc507b211 */ /* 0x000fe400030f14d7 */
[----:B------:R-:W-:Y:S01]  /*11ed0*/  @!P4 LEA R8, P5, R196, R14, 0x2 ;  /* 0x0000000ec408c211 */ /* 0x000fe200078a10ff */
[----:B------:R0:W-:Y:S01]  /*11ee0*/  @!P1 ST.E.64 desc[UR36][R4.64], R88 ;  /* 0x0000005804009985 */ /* 0x0001e2000c101b24 */
[----:B------:R-:W-:-:S02]  /*11ef0*/  ISETP.GE.AND P1, PT, R194, UR4, PT ;  /* 0x00000004c2007c0c */ /* 0x000fc4000bf26270 */
[-C--:B------:R-:W-:Y:S01]  /*11f00*/  @!P2 LEA R10, P6, R195, R14.reuse, 0x2 ;  /* 0x0000000ec30aa211 */ /* 0x080fe200078c10ff */
[----:B------:R1:W-:Y:S01]  /*11f10*/  @!P3 ST.E.64 desc[UR36][R6.64], R92 ;  /* 0x0000005c0600b985 */ /* 0x0003e2000c101b24 */
[----:B------:R-:W-:Y:S02]  /*11f20*/  ISETP.GE.AND P3, PT, R193, UR4, PT ;  /* 0x00000004c1007c0c */ /* 0x000fe4000bf66270 */
[-C--:B------:R-:W-:Y:S02]  /*11f30*/  @!P4 LEA.HI.X R9, R196, R15.reuse, R214, 0x2, P5 ;  /* 0x0000000fc409c211 */ /* 0x080fe400028f14d6 */
[----:B------:R-:W-:Y:S02]  /*11f40*/  @!P2 LEA.HI.X R11, R195, R15, R213, 0x2, P6 ;  /* 0x0000000fc30ba211 */ /* 0x000fe400030f14d5 */
[----:B------:R-:W-:Y:S01]  /*11f50*/  ISETP.GE.AND P5, PT, R192, UR4, PT ;  /* 0x00000004c0007c0c */ /* 0x000fe2000bfa6270 */
[----:B------:R3:W-:Y:S02]  /*11f60*/  @!P4 ST.E.64 desc[UR36][R8.64], R96 ;  /* 0x000000600800c985 */ /* 0x0007e4000c101b24 */
[----:B------:R-:W-:-:S02]  /*11f70*/  @!P1 LEA R12, P4, R194, R14, 0x2 ;  /* 0x0000000ec20c9211 */ /* 0x000fc400078810ff */
[----:B------:R4:W-:Y:S01]  /*11f80*/  @!P2 ST.E.64 desc[UR36][R10.64], R100 ;  /* 0x000000640a00a985 */ /* 0x0009e2000c101b24 */
[----:B------:R-:W-:Y:S02]  /*11f90*/  ISETP.GE.AND P2, PT, R191, UR4, PT ;  /* 0x00000004bf007c0c */ /* 0x000fe4000bf46270 */
[CC--:B0-----:R-:W-:Y:S02]  /*11fa0*/  @!P3 LEA R4, P6, R193.reuse, R14.reuse, 0x2 ;  /* 0x0000000ec104b211 */ /* 0x0c1fe400078c10ff */
[-C--:B------:R-:W-:Y:S02]  /*11fb0*/  @!P1 LEA.HI.X R13, R194, R15.reuse, R212, 0x2, P4 ;  /* 0x0000000fc20d9211 */ /* 0x080fe400020f14d4 */
        /* <DEDUP_REMOVED lines=23> */
[----:B---3--:R-:W-:Y:S01]  /*12130*/  @!P2 LEA R6, P6, R187, R14, 0x2 ;  /* 0x0000000ebb06a211 */ /* 0x008fe200078c10ff */
[----:B------:R3:W-:Y:S01]  /*12140*/  @!P1 ST.E.64 desc[UR36][R4.64], R128 ;  /* 0x0000008004009985 */ /* 0x0007e2000c101b24 */
[----:B------:R-:W-:Y:S02]  /*12150*/  ISETP.GE.AND P3, PT, R184, UR4, PT ;  /* 0x00000004b8007c0c */ /* 0x000fe4000bf66270 */
[----:B------:R-:W-:Y:S02]  /*12160*/  ISETP.GE.AND P1, PT, R23, UR4, PT ;  /* 0x0000000417007c0c */ /* 0x000fe4000bf26270 */
[----:B------:R-:W-:-:S02]  /*12170*/  @!P2 LEA.HI.X R7, R187, R15, R205, 0x2, P6 ;  /* 0x0000000fbb07a211 */ /* 0x000fc400030f14cd */
[----:B----4-:R-:W-:-:S03]  /*12180*/  @!P4 LEA R8, P6, R186, R14, 0x2 ;  /* 0x0000000eba08c211 */ /* 0x010fc600078c10ff */
        /* <DEDUP_REMOVED lines=12> */
.L_x_7906:
[----:B------:R-:W-:Y:S05]  /*12250*/  BSYNC B1 ;  /* 0x0000000000017941 */ /* 0x000fea0003800000 */
.L_x_7905:
[----:B--2---:R-:W2:Y:S04]  /*12260*/  SHFL.IDX PT, R20, R20, 0x1, 0x1c1f ;  /* 0x003c1f0014147f89 */ /* 0x004ea800000e0000 */
[----:B------:R-:W4:Y:S01]  /*12270*/  SHFL.IDX PT, R0, R0, 0x1, 0x1c1f ;  /* 0x003c1f0000007f89 */ /* 0x000f2200000e0000 */
[----:B------:R-:W-:Y:S05]  /*12280*/  @P0 BRA `(.L_x_7904) ;  /* 0x0000001000240947 */ /* 0x000fea0003800000 */
[----:B------:R-:W-:Y:S02]  /*12290*/  ULDC UR4, c[0x0][0xac8] ;  /* 0x0002b20000047ab9 */ /* 0x000fe40000000800 */
[----:B------:R-:W-:Y:S02]  /*122a0*/  ISETP.GE.AND P2, PT, R16, UR4, PT ;  /* 0x0000000410007c0c */ /* 0x000fe4000bf46270 */
[----:B------:R-:W-:Y:S02]  /*122b0*/  ISETP.GE.AND P1, PT, R197, UR4, PT ;  /* 0x00000004c5007c0c */ /* 0x000fe4000bf26270 */
[----:B------:R-:W-:Y:S02]  /*122c0*/  ISETP.GE.AND P0, PT, R196, UR4, PT ;  /* 0x00000004c4007c0c */ /* 0x000fe4000bf06270 */
[----:B------:R-:W-:Y:S02]  /*122d0*/  ISETP.GE.AND P4, PT, R194, UR4, PT ;  /* 0x00000004c2007c0c */ /* 0x000fe4000bf86270 */
[----:B------:R-:W-:-:S05]  /*122e0*/  ISETP.GE.AND P3, PT, R195, UR4, PT ;  /* 0x00000004c3007c0c */ /* 0x000fca000bf66270 */
[CC--:B---34-:R-:W-:Y:S02]  /*122f0*/  @!P2 LEA R4, P6, R16.reuse, R0.reuse, 0x2 ;  /* 0x000000001004a211 */ /* 0x0d8fe400078c10ff */
[C---:B------:R-:W-:Y:S02]  /*12300*/  @!P1 LEA R6, P5, R197.reuse, R0, 0x2 ;  /* 0x00000000c5069211 */ /* 0x040fe400078a10ff */
[----:B--2---:R-:W-:Y:S02]  /*12310*/  @!P2 LEA.HI.X R5, R16, R20, R216, 0x2, P6 ;  /* 0x000000141005a211 */ /* 0x004fe400030f14d8 */
[----:B------:R-:W-:Y:S02]  /*12320*/  @!P0 LEA R8, P6, R196, R0, 0x2 ;  /* 0x00000000c4088211 */ /* 0x000fe400078c10ff */
[----:B------:R-:W-:Y:S01]  /*12330*/  @!P1 LEA.HI.X R7, R197, R20, R215, 0x2, P5 ;  /* 0x00000014c5079211 */ /* 0x000fe200028f14d7 */
[----:B------:R2:W-:Y:S01]  /*12340*/  @!P2 ST.E.64 desc[UR36][R4.64], R2 ;  /* 0x000000020400a985 */ /* 0x0005e2000c101b24 */
[----:B------:R-:W-:-:S02]  /*12350*/  ISETP.GE.AND P5, PT, R193, UR4, PT ;  /* 0x00000004c1007c0c */ /* 0x000fc4000bfa6270 */
[----:B------:R-:W-:Y:S01]  /*12360*/  @!P0 LEA.HI.X R9, R196, R20, R214, 0x2, P6 ;  /* 0x00000014c4098211 */ /* 0x000fe200030f14d6 */
[----:B------:R3:W-:Y:S01]  /*12370*/  @!P1 ST.E.64 desc[UR36][R6.64], R94 ;  /* 0x0000005e06009985 */ /* 0x0007e2000c101b24 */
[----:B------:R-:W-:Y:S02]  /*12380*/  ISETP.GE.AND P2, PT, R192, UR4, PT ;  /* 0x00000004c0007c0c */ /* 0x000fe4000bf46270 */
[-C--:B------:R-:W-:Y:S01]  /*12390*/  @!P3 LEA R10, P6, R195, R0.reuse, 0x2 ;  /* 0x00000000c30ab211 */ /* 0x080fe200078c10ff */
[----:B------:R4:W-:Y:S01]  /*123a0*/  @!P0 ST.E.64 desc[UR36][R8.64], R98 ;  /* 0x0000006208008985 */ /* 0x0009e2000c101b24 */
[C---:B------:R-:W-:Y:S02]  /*123b0*/  @!P4 LEA R12, P0, R194.reuse, R0, 0x2 ;  /* 0x00000000c20cc211 */ /* 0x040fe400078010ff */
[----:B------:R-:W-:Y:S02]  /*123c0*/  ISETP.GE.AND P1, PT, R191, UR4, PT ;  /* 0x00000004bf007c0c */ /* 0x000fe4000bf26270 */
[----:B------:R-:W-:-:S02]  /*123d0*/  @!P4 LEA.HI.X R13, R194, R20, R212, 0x2, P0 ;  /* 0x00000014c20dc211 */ /* 0x000fc400000f14d4 */
[----:B------:R-:W-:Y:S02]  /*123e0*/  @!P3 LEA.HI.X R11, R195, R20, R213, 0x2, P6 ;  /* 0x00000014c30bb211 */ /* 0x000fe400030f14d5 */
[----:B------:R-:W-:Y:S02]  /*123f0*/  ISETP.GE.AND P0, PT, R190, UR4, PT ;  /* 0x00000004be007c0c */ /* 0x000fe4000bf06270 */
[----:B0-----:R-:W-:Y:S01]  /*12400*/  @!P5 LEA R14, P6, R193, R0, 0x2 ;  /* 0x00000000c10ed211 */ /* 0x001fe200078c10ff */
[----:B------:R0:W-:Y:S01]  /*12410*/  @!P3 ST.E.64 desc[UR36][R10.64], R102 ;  /* 0x000000660a00b985 */ /* 0x0001e2000c101b24 */
[----:B------:R-:W-:Y:S02]  /*12420*/  ISETP.GE.AND P3, PT, R189, UR4, PT ;  /* 0x00000004bd007c0c */ /* 0x000fe4000bf66270 */
[----:B-1----:R-:W-:Y:S01]  /*12430*/  @!P5 LEA.HI.X R15, R193, R20, R211, 0x2, P6 ;  /* 0x00000014c10fd211 */ /* 0x002fe200030f14d3 */
[----:B------:R-:W-:Y:S01]  /*12440*/  @!P4 ST.E.64 desc[UR36][R12.64], R106 ;  /* 0x0000006a0c00c985 */ /* 0x000fe2000c101b24 */
[----:B--2---:R-:W-:-:S03]  /*12450*/  @!P2 LEA R2, P4, R192, R0, 0x2 ;  /* 0x00000000c002a211 */ /* 0x004fc600078810ff */
[----:B------:R-:W-:Y:S01]  /*12460*/  @!P5 ST.E.64 desc[UR36][R14.64], R110 ;  /* 0x0000006e0e00d985 */ /* 0x000fe2000c101b24 */
[C---:B------:R-:W-:Y:S02]  /*12470*/  @!P1 LEA R4, P5, R191.reuse, R0, 0x2 ;  /* 0x00000000bf049211 */ /* 0x040fe400078a10ff */
[----:B------:R-:W-:Y:S02]  /*12480*/  @!P2 LEA.HI.X R3, R192, R20, R210, 0x2, P4 ;  /* 0x00000014c003a211 */ /* 0x000fe400020f14d2 */
[----:B---3--:R-:W-:Y:S02]  /*12490*/  @!P0 LEA R6, P6, R190, R0, 0x2 ;  /* 0x00000000be068211 */ /* 0x008fe400078c10ff */
[----:B------:R-:W-:Y:S01]  /*124a0*/  ISETP.GE.AND P4, PT, R188, UR4, PT ;  /* 0x00000004bc007c0c */ /* 0x000fe2000bf86270 */
[----:B------:R1:W-:Y:S01]  /*124b0*/  @!P2 ST.E.64 desc[UR36][R2.64], R114 ;  /* 0x000000720200a985 */ /* 0x0003e2000c101b24 */
[-C--:B------:R-:W-:Y:S02]  /*124c0*/  @!P1 LEA.HI.X R5, R191, R20.reuse, R209, 0x2, P5 ;  /* 0x00000014bf059211 */ /* 0x080fe400028f14d1 */
[----:B------:R-:W-:-:S02]  /*124d0*/  @!P0 LEA.HI.X R7, R190, R20, R208, 0x2, P6 ;  /* 0x00000014be078211 */ /* 0x000fc400030f14d0 */
[----:B------:R-:W-:Y:S01]  /*124e0*/  ISETP.GE.AND P2, PT, R187, UR4, PT ;  /* 0x00000004bb007c0c */ /* 0x000fe2000bf46270 */
[----:B------:R2:W-:Y:S01]  /*124f0*/  @!P1 ST.E.64 desc[UR36][R4.64], R118 ;  /* 0x0000007604009985 */ /* 0x0005e2000c101b24 */
[----:B----4-:R-:W-:Y:S02]  /*12500*/  @!P3 LEA R8, P5, R189, R0, 0x2 ;  /* 0x00000000bd08b211 */ /* 0x010fe400078a10ff */
[----:B------:R-:W-:Y:S01]  /*12510*/  ISETP.GE.AND P1, PT, R186, UR4, PT ;  /* 0x00000004ba007c0c */ /* 0x000fe2000bf26270 */
[----:B------:R3:W-:Y:S01]  /*12520*/  @!P0 ST.E.64 desc[UR36][R6.64], R122 ;  /* 0x0000007a06008985 */ /* 0x0007e2000c101b24 */
[----:B------:R-:W-:Y:S02]  /*12530*/  ISETP.GE.AND P0, PT, R185, UR4, PT ;  /* 0x00000004b9007c0c */ /* 0x000fe4000bf06270 */
[----:B------:R-:W-:Y:S02]  /*12540*/  @!P3 LEA.HI.X R9, R189, R20, R207, 0x2, P5 ;  /* 0x00000014bd09b211 */ /* 0x000fe400028f14cf */
[----:B------:R-:W-:-:S02]  /*12550*/  ISETP.GE.AND P5, PT, R184, UR4, PT ;  /* 0x00000004b8007c0c */ /* 0x000fc4000bfa6270 */
[CC--:B0-----:R-:W-:Y:S01]  /*12560*/  @!P4 LEA R10, P6, R188.reuse, R0.reuse, 0x2 ;  /* 0x00000000bc0ac211 */ /* 0x0c1fe200078c10ff */
[----:B------:R0:W-:Y:S01]  /*12570*/  @!P3 ST.E.64 desc[UR36][R8.64], R126 ;  /* 0x0000007e0800b985 */ /* 0x0001e2000c101b24 */
[C---:B-1----:R-:W-:Y:S02]  /*12580*/  @!P2 LEA R2, P3, R187.reuse, R0, 0x2 ;  /* 0x00000000bb02a211 */ /* 0x042fe400078610ff */
[----:B------:R-:W-:Y:S02]  /*12590*/  @!P4 LEA.HI.X R11, R188, R20, R206, 0x2, P6 ;  /* 0x00000014bc0bc211 */ /* 0x000fe400030f14ce */
[----:B--2---:R-:W-:Y:S02]  /*125a0*/  @!P1 LEA R4, P6, R186, R0, 0x2 ;  /* 0x00000000ba049211 */ /* 0x004fe400078c10ff */
[----:B------:R-:W-:Y:S01]  /*125b0*/  @!P2 LEA.HI.X R3, R187, R20, R205, 0x2, P3 ;  /* 0x00000014bb03a211 */ /* 0x000fe200018f14cd */
[----:B------:R0:W-:Y:S01]  /*125c0*/  @!P4 ST.E.64 desc[UR36][R10.64], R130 ;  /* 0x000000820a00c985 */ /* 0x0001e2000c101b24 */
[----:B---3--:R-:W-:-:S02]  /*125d0*/  @!P0 LEA R6, P4, R185, R0, 0x2 ;  /* 0x00000000b9068211 */ /* 0x008fc400078810ff */
        /* <DEDUP_REMOVED lines=10> */
[----:B0-----:R-:W-:-:S04]  /*12680*/  LEA R2, P0, R23, R0, 0x2 ;  /* 0x0000000017027211 */ /* 0x001fc800078010ff */
[----:B------:R-:W-:-:S05]  /*12690*/  LEA.HI.X R3, R23, R20, R201, 0x2, P0 ;  /* 0x0000001417037211 */ /* 0x000fca00000f14c9 */
[----:B------:R0:W-:Y:S01]  /*126a0*/  ST.E.64 desc[UR36][R2.64], R150 ;  /* 0x0000009602007985 */ /* 0x0001e2000c101b24 */
[----:B------:R-:W-:Y:S05]  /*126b0*/  BRA `(.L_x_7904) ;  /* 0x0000000c00187947 */ /* 0x000fea0003800000 */
.L_x_7895:
[----:B------:R-:W-:Y:S02]  /*126c0*/  ULDC.64 UR8, c[0x0][0xc00] ;  /* 0x0003000000087ab9 */ /* 0x000fe40000000a00 */
[----:B------:R-:W-:-:S04]  /*126d0*/  UISETP.NE.U32.AND UP0, UPT, UR8, URZ, UPT ;  /* 0x0000003f0800728c */ /* 0x000fc8000bf05070 */
[----:B------:R-:W-:-:S03]  /*126e0*/  UISETP.NE.AND.EX UP0, UPT, UR9, URZ, UPT, UP0 ;  /* 0x0000003f0900728c */ /* 0x000fc6000bf05300 */
[----:B------:R-:W-:Y:S02]  /*126f0*/  ULDC.64 UR8, c[0x0][0xc00] ;  /* 0x0003000000087ab9 */ /* 0x000fe40000000a00 */
[----:B------:R-:W-:Y:S01]  /*12700*/  UIMAD.WIDE UR8, UR58, 0x4, UR8 ;  /* 0x000000043a0878a5 */ /* 0x000fe2000f8e0208 */
[----:B------:R-:W-:-:S05]  /*12710*/  PLOP3.LUT P1, PT, PT, PT, UP0, 0x80, 0x0 ;  /* 0x000000000000781c */ /* 0x000fca0003f2f008 */
[----:B------:R-:W-:Y:S02]  /*12720*/  IMAD.U32 R2, RZ, RZ, UR8 ;  /* 0x00000008ff027e24 */ /* 0x000fe4000f8e00ff */
[----:B------:R-:W-:Y:S01]  /*12730*/  IMAD.U32 R3, RZ, RZ, UR9 ;  /* 0x00000009ff037e24 */ /* 0x000fe2000f8e00ff */
[----:B------:R-:W-:Y:S02]  /*12740*/  ULDC.64 UR8, c[0x0][0xc08] ;  /* 0x0003020000087ab9 */ /* 0x000fe40000000a00 */
[----:B------:R-:W-:Y:S01]  /*12750*/  UISETP.NE.U32.AND UP1, UPT, UR8, URZ, UPT ;  /* 0x0000003f0800728c */ /* 0x000fe2000bf25070 */
[----:B------:R-:W-:Y:S02]  /*12760*/  ULDC UR4, c[0x0][0xa88] ;  /* 0x0002a20000047ab9 */ /* 0x000fe40000000800 */
[----:B------:R-:W2:Y:S01]  /*12770*/  @P1 LDG.E R6, desc[UR36][R2.64] ;  /* 0x0000002402061981 */ /* 0x000ea2000c1e1900 */
[----:B------:R-:W-:Y:S01]  /*12780*/  UISETP.NE.AND.EX UP1, UPT, UR9, URZ, UPT, UP1 ;  /* 0x0000003f0900728c */ /* 0x000fe2000bf25310 */
[----:B------:R-:W-:-:S05]  /*12790*/  IMAD.U32 R0, RZ, RZ, UR4 ;  /* 0x00000004ff007e24 */ /* 0x000fca000f8e00ff */
[----:B------:R-:W-:-:S05]  /*127a0*/  PLOP3.LUT P2, PT, PT, PT, UP1, 0x80, 0x0 ;  /* 0x000000000000781c */ /* 0x000fca0003f4f018 */
[----:B------:R-:W-:Y:S02]  /*127b0*/  @UP1 ULDC.64 UR8, c[0x0][0xc08] ;  /* 0x0003020000081ab9 */ /* 0x000fe40000000a00 */
[----:B------:R-:W-:-:S06]  /*127c0*/  @UP1 UIMAD.WIDE UR8, UR58, 0x4, UR8 ;  /* 0x000000043a0818a5 */ /* 0x000fcc000f8e0208 */
[----:B------:R-:W-:Y:S02]  /*127d0*/  IMAD.U32 R4, RZ, RZ, UR8 ;  /* 0x00000008ff047e24 */ /* 0x000fe4000f8e00ff */
[----:B------:R-:W-:-:S05]  /*127e0*/  IMAD.U32 R5, RZ, RZ, UR9 ;  /* 0x00000009ff057e24 */ /* 0x000fca000f8e00ff */
[----:B------:R0:W5:Y:S01]  /*127f0*/  @P2 LDG.E R0, desc[UR36][R4.64] ;  /* 0x0000002404002981 */ /* 0x000162000c1e1900 */
[----:B------:R-:W-:Y:S01]  /*12800*/  UISETP.NE.AND UP1, UPT, UR55, URZ, UPT ;  /* 0x0000003f3700728c */ /* 0x000fe2000bf25270 */
[----:B------:R-:W-:Y:S01]  /*12810*/  ISETP.GT.AND P0, PT, R223, 0x7f, PT ;  /* 0x0000007fdf00780c */ /* 0x000fe20003f04270 */
[----:B------:R-:W-:-:S09]  /*12820*/  UMOV UR4, URZ ;  /* 0x0000003f00047c82 */ /* 0x000fd20008000000 */
[----:B------:R-:W-:Y:S01]  /*12830*/  @!UP1 ULDC UR55, c[0x0][0xad4] ;  /* 0x0002b50000379ab9 */ /* 0x000fe20000000800 */
[----:B--2---:R-:W-:Y:S01]  /*12840*/  @P1 R2UR UR4, R6 ;  /* 0x00000000060412ca */ /* 0x004fe200000e0000 */
[----:B0-----:R-:W-:-:S14]  /*12850*/  @P2 BRA `(.L_x_7907) ;  /* 0x0000000000102947 */ /* 0x001fdc0003800000 */
[----:B------:R-:W-:Y:S05]  /*12860*/  @!P1 BRA `(.L_x_7907) ;  /* 0x00000000000c9947 */ /* 0x000fea0003800000 */
[----:B------:R-:W2:Y:S04]  /*12870*/  LDG.E R5, desc[UR36][R2.64] ;  /* 0x0000002402057981 */ /* 0x000ea8000c1e1900 */
[----:B-----5:R-:W2:Y:S02]  /*12880*/  LDG.E R0, desc[UR36][R2.64+0x4] ;  /* 0x0000042402007981 */ /* 0x020ea4000c1e1900 */
[----:B--2---:R-:W-:-:S07]  /*12890*/  IMAD.IADD R0, R0, 0x1, -R5 ;  /* 0x0000000100007824 */ /* 0x004fce00078e0a05 */
.L_x_7907:
[----:B------:R-:W-:Y:S01]  /*128a0*/  USHF.R.S32.HI UR13, URZ, 0x1f, UR58 ;  /* 0x0000001f3f0d7899 */ /* 0x000fe2000801143a */
[----:B------:R-:W-:Y:S01]  /*128b0*/  BSSY B1, `(.L_x_7908) ;  /* 0x000003a000017945 */ /* 0x000fe20003800000 */
[----:B------:R-:W-:Y:S02]  /*128c0*/  USHF.R.S32.HI UR21, URZ, 0x1f, UR4 ;  /* 0x0000001f3f157899 */ /* 0x000fe40008011404 */
        /* <DEDUP_REMOVED lines=11> */
[----:B------:R-:W-:Y:S01]  /*12980*/  UISETP.GT.AND UP0, UPT, UR55, 0x1, UPT ;  /* 0x000000013700788c */ /* 0x000fe2000bf04270 */
[----:B------:R-:W-:Y:S01]  /*12990*/  IMAD.MOV.U32 R5, RZ, RZ, R4 ;  /* 0x000000ffff057224 */ /* 0x000fe200078e0004 */
[----:B------:R-:W-:Y:S02]  /*129a0*/  UMOV UR19, 0x9b8 ;  /* 0x000009b800137882 */ /* 0x000fe40000000000 */
[----:B------:R-:W-:Y:S02]  /*129b0*/  USEL UR19, UR19, 0x978, UP0 ;  /* 0x0000097813137887 */ /* 0x000fe40008000000 */
[----:B------:R-:W-:-:S06]  /*129c0*/  USEL UR18, UR57, URZ, UP0 ;  /* 0x0000003f39127287 */ /* 0x000fcc0008000000 */
[----:B------:R-:W0:Y:S04]  /*129d0*/  @P0 LDC R3, c[0x0][0xbec] ;  /* 0x0002fb00ff030b82 */ /* 0x000e280000000800 */
[----:B------:R-:W-:Y:S01]  /*129e0*/  ULDC.64 UR8, c[0x0][UR19+0x218] ;  /* 0x0000860013087abb */ /* 0x000fe20008000a00 */
[----:B------:R-:W-:Y:S01]  /*129f0*/  ULDC.64 UR14, c[0x0][UR19+0x220] ;  /* 0x00008800130e7abb */ /* 0x000fe20008000a00 */
[----:B------:R-:W-:Y:S01]  /*12a00*/  ULDC.64 UR16, c[0x0][UR19+0x228] ;  /* 0x00008a0013107abb */ /* 0x000fe20008000a00 */
[----:B------:R-:W-:Y:S01]  /*12a10*/  UIMAD.WIDE.U32 UR10, UR8, UR56, URZ ;  /* 0x00000038080a72a5 */ /* 0x000fe2000f8e003f */
[----:B------:R-:W1:Y:S01]  /*12a20*/  @P0 LDC R7, c[0x0][0xbf0] ;  /* 0x0002fc00ff070b82 */ /* 0x000e620000000800 */
[----:B------:R-:W-:Y:S02]  /*12a30*/  UIMAD UR20, UR9, UR56, URZ ;  /* 0x00000038091472a4 */ /* 0x000fe4000f8e023f */
[----:B------:R-:W-:-:S02]  /*12a40*/  UIMAD UR15, UR15, UR12, URZ ;  /* 0x0000000c0f0f72a4 */ /* 0x000fc4000f8e023f */
[----:B------:R-:W-:Y:S02]  /*12a50*/  UIMAD.WIDE.U32 UR22, UR16, UR18, URZ ;  /* 0x00000012101672a5 */ /* 0x000fe4000f8e003f */
[----:B------:R-:W-:Y:S02]  /*12a60*/  UIMAD.WIDE.U32 UR8, UR14, UR12, URZ ;  /* 0x0000000c0e0872a5 */ /* 0x000fe4000f8e003f */
[----:B------:R-:W-:Y:S02]  /*12a70*/  UIMAD UR16, UR17, UR18, URZ ;  /* 0x00000012111072a4 */ /* 0x000fe4000f8e023f */
[----:B------:R-:W-:Y:S02]  /*12a80*/  UIMAD UR15, UR14, UR13, UR15 ;  /* 0x0000000d0e0f72a4 */ /* 0x000fe4000f8e020f */
[----:B------:R-:W-:Y:S02]  /*12a90*/  UIADD3 UR10, UP1, UP2, UR8, UR10, UR4 ;  /* 0x0000000a080a7290 */ /* 0x000fe4000fa3e004 */
[----:B------:R-:W-:Y:S01]  /*12aa0*/  UIADD3 UR16, UR23, UR16, URZ ;  /* 0x0000001017107290 */ /* 0x000fe2000fffe03f */
[----:B0-----:R-:W-:Y:S01]  /*12ab0*/  @P0 IMAD.HI.U32 R2, R4, R3, RZ ;  /* 0x0000000304020227 */ /* 0x001fe200078e00ff */
[----:B------:R-:W-:-:S02]  /*12ac0*/  UIADD3 UR20, UR11, UR20, URZ ;  /* 0x000000140b147290 */ /* 0x000fc4000fffe03f */
[----:B------:R-:W-:Y:S01]  /*12ad0*/  UIADD3 UR15, UR9, UR15, URZ ;  /* 0x0000000f090f7290 */ /* 0x000fe2000fffe03f */
[----:B------:R-:W-:Y:S02]  /*12ae0*/  IMAD.U32 R3, RZ, RZ, UR23 ;  /* 0x00000017ff037e24 */ /* 0x000fe4000f8e00ff */
[----:B------:R-:W-:Y:S01]  /*12af0*/  IMAD.U32 R6, RZ, RZ, UR16 ;  /* 0x00000010ff067e24 */ /* 0x000fe2000f8e00ff */
[----:B------:R-:W-:Y:S01]  /*12b00*/  ULDC.64 UR8, c[0x0][UR19+0x210] ;  /* 0x0000840013087abb */ /* 0x000fe20008000a00 */
[----:B-1----:R-:W-:Y:S01]  /*12b10*/  @P0 SHF.R.U32.HI R5, RZ, R7, R2 ;  /* 0x00000007ff050219 */ /* 0x002fe20000011602 */
[----:B------:R-:W-:-:S04]  /*12b20*/  IMAD.U32 R2, RZ, RZ, UR22 ;  /* 0x00000016ff027e24 */ /* 0x000fc8000f8e00ff */
[--C-:B------:R-:W-:Y:S01]  /*12b30*/  IMAD.MOV R7, RZ, RZ, -R5.reuse ;  /* 0x000000ffff077224 */ /* 0x100fe200078e0a05 */
[----:B------:R-:W-:Y:S01]  /*12b40*/  IADD3 R2, P0, P1, R5, UR10, R2 ;  /* 0x0000000a05027c10 */ /* 0x000fe2000f91e002 */
[----:B------:R-:W-:Y:S01]  /*12b50*/  UIADD3.X UR10, UR15, UR20, UR21, UP1, UP2 ;  /* 0x000000140f0a7290 */ /* 0x000fe20008fe4415 */
[----:B------:R-:W-:Y:S01]  /*12b60*/  SHF.R.S32.HI R5, RZ, 0x1f, R5 ;  /* 0x0000001fff057819 */ /* 0x000fe20000011405 */
[----:B------:R-:W-:-:S04]  /*12b70*/  IMAD R7, R9, R7, R4 ;  /* 0x0000000709077224 */ /* 0x000fc800078e0204 */
[----:B------:R-:W-:Y:S01]  /*12b80*/  IADD3.X R3, R5, UR10, R6, P0, P1 ;  /* 0x0000000a05037c10 */ /* 0x000fe200087e2406 */
[C---:B------:R-:W-:Y:S01]  /*12b90*/  IMAD R9, R7.reuse, UR9, RZ ;  /* 0x0000000907097c24 */ /* 0x040fe2000f8e02ff */
[----:B------:R-:W-:Y:S01]  /*12ba0*/  SHF.R.S32.HI R4, RZ, 0x1f, R7 ;  /* 0x0000001fff047819 */ /* 0x000fe20000011407 */
[----:B------:R-:W-:Y:S01]  /*12bb0*/  ULDC.64 UR10, c[0x0][0xba8] ;  /* 0x0002ea00000a7ab9 */ /* 0x000fe20000000a00 */
[----:B------:R-:W-:Y:S01]  /*12bc0*/  @!UP0 ULDC UR10, c[0x0][0xb50] ;  /* 0x0002d400000a8ab9 */ /* 0x000fe20000000800 */
[----:B------:R-:W-:Y:S01]  /*12bd0*/  IMAD.WIDE.U32 R2, R7, UR8, R2 ;  /* 0x0000000807027c25 */ /* 0x000fe2000f8e0002 */
[----:B------:R-:W-:-:S03]  /*12be0*/  @!UP0 ULDC UR11, c[0x0][0xb54] ;  /* 0x0002d500000b8ab9 */ /* 0x000fc60000000800 */
[----:B------:R-:W-:Y:S01]  /*12bf0*/  IMAD R9, R4, UR8, R9 ;  /* 0x0000000804097c24 */ /* 0x000fe2000f8e0209 */
[----:B------:R-:W-:-:S03]  /*12c00*/  LEA R4, P0, R2, UR10, 0x2 ;  /* 0x0000000a02047c11 */ /* 0x000fc6000f8010ff */
[----:B------:R-:W-:-:S05]  /*12c10*/  IMAD.IADD R3, R3, 0x1, R9 ;  /* 0x0000000103037824 */ /* 0x000fca00078e0209 */
[----:B------:R-:W-:Y:S01]  /*12c20*/  LEA.HI.X R5, R2, UR11, R3, 0x2, P0 ;  /* 0x0000000b02057c11 */ /* 0x000fe200080f1403 */
[----:B------:R-:W-:-:S05]  /*12c30*/  IMAD.MOV.U32 R3, RZ, RZ, -0x800000 ;  /* 0xff800000ff037424 */ /* 0x000fca00078e00ff */
[----:B------:R0:W-:Y:S02]  /*12c40*/  STG.E desc[UR36][R4.64], R3 ;  /* 0x0000000304007986 */ /* 0x0001e4000c101924 */
.L_x_7909:
[----:B------:R-:W-:Y:S05]  /*12c50*/  BSYNC B1 ;  /* 0x0000000000017941 */ /* 0x000fea0003800000 */
.L_x_7908:
[----:B------:R-:W-:-:S06]  /*12c60*/  UISETP.GT.AND UP0, UPT, UR55, 0x1, UPT ;  /* 0x000000013700788c */ /* 0x000fcc000bf04270 */
[----:B------:R-:W-:-:S13]  /*12c70*/  PLOP3.LUT P0, PT, PT, PT, UP0, 0x80, 0x0 ;  /* 0x000000000000781c */ /* 0x000fda0003f0f008 */
[----:B------:R-:W-:Y:S05]  /*12c80*/  @P0 BRA `(.L_x_7904) ;  /* 0x0000000400a40947 */ /* 0x000fea0003800000 */
[----:B------:R-:W1:Y:S01]  /*12c90*/  LDC R11, c[0x0][0xbe8] ;  /* 0x0002fa00ff0b7b82 */ /* 0x000e620000000800 */
[----:B------:R-:W-:Y:S01]  /*12ca0*/  ULDC.64 UR14, c[0x0][0xaa0] ;  /* 0x0002a800000e7ab9 */ /* 0x000fe20000000a00 */
[----:B------:R-:W-:Y:S01]  /*12cb0*/  IMAD R2, R22, 0x20, R198 ;  /* 0x0000002016027824 */ /* 0x000fe200078e02c6 */
[----:B------:R-:W-:Y:S01]  /*12cc0*/  UIMAD UR10, UR21, UR14, URZ ;  /* 0x0000000e150a72a4 */ /* 0x000fe2000f8e023f */
[----:B------:R-:W-:Y:S01]  /*12cd0*/  BSSY B1, `(.L_x_7910) ;  /* 0x000003a000017945 */ /* 0x000fe20003800000 */
[----:B------:R-:W-:Y:S01]  /*12ce0*/  UIMAD.WIDE.U32 UR8, UR4, UR14, URZ ;  /* 0x0000000e040872a5 */ /* 0x000fe2000f8e003f */
[----:B------:R-:W-:Y:S01]  /*12cf0*/  VIADD R6, R2, UR47 ;  /* 0x0000002f02067c36 */ /* 0x000fe20008000000 */
[----:B------:R-:W-:-:S03]  /*12d00*/  UIMAD UR10, UR4, UR15, UR10 ;  /* 0x0000000f040a72a4 */ /* 0x000fc6000f8e020a */
[----:B0-----:R-:W-:Y:S01]  /*12d10*/  IMAD.MOV.U32 R5, RZ, RZ, R6 ;  /* 0x000000ffff057224 */ /* 0x001fe200078e0006 */
        /* <DEDUP_REMOVED lines=28> */
[----:B------:R-:W-:Y:S02]  /*12ee0*/  VIADD R6, R198, UR47 ;  /* 0x0000002fc6067c36 */ /* 0x000fe40008000000 */
[----:B-----5:R-:W-:Y:S02]  /*12ef0*/  IMAD R11, R0, R11, RZ ;  /* 0x0000000b000b7224 */ /* 0x020fe400078e02ff */
        /* <DEDUP_REMOVED lines=10> */
[----:B------:R0:W1:Y:S02]  /*12fa0*/  SHFL.IDX PT, R2, R4, RZ, 0x181f ;  /* 0x00181fff04027589 */ /* 0x00006400000e0000 */
[----:B------:R-:W-:Y:S02]  /*12fb0*/  ISETP.GE.AND P0, PT, R0, R11, PT ;  /* 0x0000000b0000720c */ /* 0x000fe40003f06270 */
[----:B------:R0:W2:Y:S01]  /*12fc0*/  SHFL.IDX PT, R0, R5, RZ, 0x181f ;  /* 0x00181fff05007589 */ /* 0x0000a200000e0000 */
[----:B------:R-:W-:Y:S10]  /*12fd0*/  @P2 BRA `(.L_x_7911) ;  /* 0x0000000000242947 */ /* 0x000ff40003800000 */
[----:B------:R-:W-:Y:S02]  /*12fe0*/  ULDC UR4, c[0x0][0xac8] ;  /* 0x0002b20000047ab9 */ /* 0x000fe40000000800 */
[----:B------:R-:W-:Y:S02]  /*12ff0*/  ISETP.GE.AND P4, PT, R18, UR4, PT ;  /* 0x0000000412007c0c */ /* 0x000fe4000bf86270 */
[----:B------:R-:W-:-:S11]  /*13000*/  ISETP.GE.AND P5, PT, R19, UR4, PT ;  /* 0x0000000413007c0c */ /* 0x000fd6000bfa6270 */
[CC--:B-1----:R-:W-:Y:S02]  /*13010*/  @!P4 LEA R8, P2, R18.reuse, R2.reuse, 0x1 ;  /* 0x000000021208c211 */ /* 0x0c2fe400078408ff */
[C---:B------:R-:W-:Y:S02]  /*13020*/  @!P5 LEA R2, P3, R19.reuse, R2, 0x1 ;  /* 0x000000021302d211 */ /* 0x040fe400078608ff */
[-C--:B--2---:R-:W-:Y:S02]  /*13030*/  @!P4 LEA.HI.X R9, R18, R0.reuse, R222, 0x1, P2 ;  /* 0x000000001209c211 */ /* 0x084fe400010f0cde */
[----:B------:R-:W-:-:S03]  /*13040*/  @!P5 LEA.HI.X R3, R19, R0, R221, 0x1, P3 ;  /* 0x000000001303d211 */ /* 0x000fc600018f0cdd */
[----:B------:R3:W-:Y:S04]  /*13050*/  @!P4 ST.E.128 desc[UR36][R8.64], RZ ;  /* 0x000000ff0800c985 */ /* 0x0007e8000c101d24 */
[----:B------:R3:W-:Y:S02]  /*13060*/  @!P5 ST.E.128 desc[UR36][R2.64], RZ ;  /* 0x000000ff0200d985 */ /* 0x0007e4000c101d24 */
.L_x_7911:
[----:B------:R-:W-:Y:S05]  /*13070*/  BSYNC B1 ;  /* 0x0000000000017941 */ /* 0x000fea0003800000 */
.L_x_7910:
[----:B--2---:R2:W4:Y:S01]  /*13080*/  SHFL.IDX PT, R0, R5, 0x1, 0x181f ;  /* 0x00381f0005007f89 */ /* 0x00452200000e0000 */
[----:B------:R-:W-:Y:S03]  /*13090*/  BSSY B1, `(.L_x_7912) ;  /* 0x000000c000017945 */ /* 0x000fe60003800000 */
[----:B-1-3--:R2:W1:Y:S01]  /*130a0*/  SHFL.IDX PT, R2, R4, 0x1, 0x181f ;  /* 0x00381f0004027f89 */ /* 0x00a46200000e0000 */
[----:B------:R-:W-:Y:S05]  /*130b0*/  @P1 BRA `(.L_x_7913) ;  /* 0x0000000000241947 */ /* 0x000fea0003800000 */
[----:B------:R-:W-:Y:S02]  /*130c0*/  ULDC UR4, c[0x0][0xac8] ;  /* 0x0002b20000047ab9 */ /* 0x000fe40000000800 */
[----:B------:R-:W-:Y:S02]  /*130d0*/  ISETP.GE.AND P3, PT, R18, UR4, PT ;  /* 0x0000000412007c0c */ /* 0x000fe4000bf66270 */
[----:B------:R-:W-:-:S11]  /*130e0*/  ISETP.GE.AND P4, PT, R19, UR4, PT ;  /* 0x0000000413007c0c */ /* 0x000fd6000bf86270 */
[CC--:B-1----:R-:W-:Y:S02]  /*130f0*/  @!P3 LEA R8, P1, R18.reuse, R2.reuse, 0x1 ;  /* 0x000000021208b211 */ /* 0x0c2fe400078208ff */
[C---:B------:R-:W-:Y:S02]  /*13100*/  @!P4 LEA R2, P2, R19.reuse, R2, 0x1 ;  /* 0x000000021302c211 */ /* 0x040fe400078408ff */
[-C--:B----4-:R-:W-:Y:S02]  /*13110*/  @!P3 LEA.HI.X R9, R18, R0.reuse, R222, 0x1, P1 ;  /* 0x000000001209b211 */ /* 0x090fe400008f0cde */
[----:B------:R-:W-:-:S03]  /*13120*/  @!P4 LEA.HI.X R3, R19, R0, R221, 0x1, P2 ;  /* 0x000000001303c211 */ /* 0x000fc600010f0cdd */
[----:B------:R3:W-:Y:S04]  /*13130*/  @!P3 ST.E.128 desc[UR36][R8.64], RZ ;  /* 0x000000ff0800b985 */ /* 0x0007e8000c101d24 */
[----:B------:R3:W-:Y:S02]  /*13140*/  @!P4 ST.E.128 desc[UR36][R2.64], RZ ;  /* 0x000000ff0200c985 */ /* 0x0007e4000c101d24 */
.L_x_7913:
[----:B------:R-:W-:Y:S05]  /*13150*/  BSYNC B1 ;  /* 0x0000000000017941 */ /* 0x000fea0003800000 */
.L_x_7912:
[----:B----4-:R4:W0:Y:S01]  /*13160*/  SHFL.IDX PT, R0, R5, 0x2, 0x181f ;  /* 0x00581f0005007f89 */ /* 0x01082200000e0000 */
        /* <DEDUP_REMOVED lines=8> */
[-C--:B0-----:R-:W-:Y:S02]  /*131f0*/  @!P2 LEA.HI.X R9, R18, R0.reuse, R222, 0x1, P0 ;  /* 0x000000001209a211 */ /* 0x081fe400000f0cde */
[----:B------:R-:W-:-:S03]  /*13200*/  @!P3 LEA.HI.X R3, R19, R0, R221, 0x1, P1 ;  /* 0x000000001303b211 */ /* 0x000fc600008f0cdd */
[----:B------:R3:W-:Y:S04]  /*13210*/  @!P2 ST.E.128 desc[UR36][R8.64], RZ ;  /* 0x000000ff0800a985 */ /* 0x0007e8000c101d24 */
[----:B------:R3:W-:Y:S02]  /*13220*/  @!P3 ST.E.128 desc[UR36][R2.64], RZ ;  /* 0x000000ff0200b985 */ /* 0x0007e4000c101d24 */
.L_x_7915:
[----:B------:R-:W-:Y:S05]  /*13230*/  BSYNC B1 ;  /* 0x0000000000017941 */ /* 0x000fea0003800000 */
.L_x_7914:
[----:B0-----:R-:W-:Y:S01]  /*13240*/  VIADD R0, R6, 0x60 ;  /* 0x0000006006007836 */ /* 0x001fe20000000000 */
[----:B--2-4-:R-:W0:Y:S04]  /*13250*/  SHFL.IDX PT, R5, R5, 0x3, 0x181f ;  /* 0x00781f0005057f89 */ /* 0x014e2800000e0000 */
[----:B------:R-:W-:Y:S01]  /*13260*/  ISETP.GE.AND P0, PT, R0, R11, PT ;  /* 0x0000000b0000720c */ /* 0x000fe20003f06270 */
[----:B-1-3--:R1:W2:-:S12]  /*13270*/  SHFL.IDX PT, R2, R4, 0x3, 0x181f ;  /* 0x00781f0004027f89 */ /* 0x00a29800000e0000 */
[----:B-1----:R-:W-:Y:S05]  /*13280*/  @P0 BRA `(.L_x_7904) ;  /* 0x0000000000240947 */ /* 0x002fea0003800000 */
[----:B------:R-:W-:Y:S02]  /*13290*/  ULDC UR4, c[0x0][0xac8] ;  /* 0x0002b20000047ab9 */ /* 0x000fe40000000800 */
[----:B------:R-:W-:Y:S02]  /*132a0*/  ISETP.GE.AND P2, PT, R18, UR4, PT ;  /* 0x0000000412007c0c */ /* 0x000fe4000bf46270 */
[----:B------:R-:W-:-:S11]  /*132b0*/  ISETP.GE.AND P3, PT, R19, UR4, PT ;  /* 0x0000000413007c0c */ /* 0x000fd6000bf66270 */
[CC--:B--2---:R-:W-:Y:S02]  /*132c0*/  @!P2 LEA R6, P0, R18.reuse, R2.reuse, 0x1 ;  /* 0x000000021206a211 */ /* 0x0c4fe400078008ff */
[C---:B------:R-:W-:Y:S02]  /*132d0*/  @!P3 LEA R2, P1, R19.reuse, R2, 0x1 ;  /* 0x000000021302b211 */ /* 0x040fe400078208ff */
[-C--:B0-----:R-:W-:Y:S02]  /*132e0*/  @!P2 LEA.HI.X R7, R18, R5.reuse, R222, 0x1, P0 ;  /* 0x000000051207a211 */ /* 0x081fe400000f0cde */
[----:B------:R-:W-:-:S03]  /*132f0*/  @!P3 LEA.HI.X R3, R19, R5, R221, 0x1, P1 ;  /* 0x000000051303b211 */ /* 0x000fc600008f0cdd */
[----:B------:R0:W-:Y:S04]  /*13300*/  @!P2 ST.E.128 desc[UR36][R6.64], RZ ;  /* 0x000000ff0600a985 */ /* 0x0001e8000c101d24 */
[----:B------:R0:W-:Y:S02]  /*13310*/  @!P3 ST.E.128 desc[UR36][R2.64], RZ ;  /* 0x000000ff0200b985 */ /* 0x0001e4000c101d24 */
.L_x_7904:
[----:B------:R-:W-:Y:S05]  /*13320*/  BSYNC B0 ;  /* 0x0000000000007941 */ /* 0x000fea0003800000 */
.L_x_7894:
[----:B------:R-:W-:Y:S02]  /*13330*/  ULDC UR4, c[0x0][0xc3c] ;  /* 0x00030f0000047ab9 */ /* 0x000fe40000000800 */
[----:B------:R-:W-:-:S06]  /*13340*/  UISETP.GE.AND UP0, UPT, UR7, UR4, UPT ;  /* 0x000000040700728c */ /* 0x000fcc000bf06270 */
[----:B------:R-:W-:-:S13]  /*13350*/  PLOP3.LUT P0, PT, PT, PT, UP0, 0x80, 0x0 ;  /* 0x000000000000781c */ /* 0x000fda0003f0f008 */
[----:B------:R-:W-:Y:S05]  /*13360*/  @!P0 BRA `(.L_x_7916) ;  /* 0xfffffedc00088947 */ /* 0x000fea000383ffff */
[----:B------:R-:W-:Y:S05]  /*13370*/  EXIT ;  /* 0x000000000000794d */ /* 0x000fea0003800000 */
.L_x_7803:
        /* <DEDUP_REMOVED lines=16> */
.L_x_7917:
        /* <DEDUP_REMOVED lines=43> */
.L_x_7921:
        /* <DEDUP_REMOVED lines=35> */
.L_x_7919:
        /* <DEDUP_REMOVED lines=13> */
.L_x_7922:
        /* <DEDUP_REMOVED lines=62> */
.L_x_7923:
        /* <DEDUP_REMOVED lines=61> */
.L_x_7924:
[----:B------:R-:W-:-:S05]  /*141e0*/  LOP3.LUT R17, RZ, R2, RZ, 0x33, !PT ;  /* 0x00000002ff117212 */ /* 0x000fca00078e33ff */
[----:B------:R-:W-:Y:S01]  /*141f0*/  IMAD.IADD R17, R6, 0x1, R17 ;  /* 0x0000000106117824 */ /* 0x000fe200078e0211 */
[----:B------:R-:W-:Y:S06]  /*14200*/  BRA `(.L_x_7925) ;  /* 0x0000000000147947 */ /* 0x000fec0003800000 */
.L_x_7920:
[----:B------:R-:W-:Y:S01]  /*14210*/  ULDC UR4, c[0x0][0xc3c] ;  /* 0x00030f0000047ab9 */ /* 0x000fe20000000800 */
[----:B------:R-:W-:Y:S02]  /*14220*/  IMAD.MOV.U32 R17, RZ, RZ, RZ ;  /* 0x000000ffff117224 */ /* 0x000fe400078e00ff */
[----:B------:R-:W-:Y:S02]  /*14230*/  IMAD.U32 R16, RZ, RZ, UR6 ;  /* 0x00000006ff107e24 */ /* 0x000fe4000f8e00ff */
[----:B------:R-:W-:Y:S02]  /*14240*/  IMAD.MOV.U32 R18, RZ, RZ, RZ ;  /* 0x000000ffff127224 */ /* 0x000fe400078e00ff */
[----:B------:R-:W-:-:S07]  /*14250*/  IMAD.U32 R19, RZ, RZ, UR4 ;  /* 0x00000004ff137e24 */ /* 0x000fce000f8e00ff */
.L_x_7925:
[----:B------:R-:W-:-:S13]  /*14260*/  ISETP.NE.AND P0, PT, R7, RZ, PT ;  /* 0x000000ff0700720c */ /* 0x000fda0003f05270 */
[----:B------:R-:W0:Y:S01]  /*14270*/  @!P0 S2R R3, SR_CgaCtaId ;  /* 0x0000000000038919 */ /* 0x000e220000008800 */
[----:B------:R-:W-:-:S04]  /*14280*/  @!P0 MOV R2, 0x400 ;  /* 0x0000040000028802 */ /* 0x000fc80000000f00 */
[----:B0-----:R-:W-:-:S05]  /*14290*/  @!P0 LEA R2, R3, R2, 0x18 ;  /* 0x0000000203028211 */ /* 0x001fca00078ec0ff */
[----:B------:R1:W-:Y:S01]  /*142a0*/  @!P0 STS.128 [R2+0x288d0], R16 ;  /* 0x0288d01002008388 */ /* 0x0003e20000000c00 */
[----:B------:R-:W-:Y:S06]  /*142b0*/  BAR.ARV 0x5, 0x180 ;  /* 0x0146000000007b1d */ /* 0x000fec0000002000 */
.L_x_7918:
        /* <DEDUP_REMOVED lines=18> */
[----:B------:R-:W-:Y:S02]  /*143e0*/  LOP3.LUT R29, R30, 0x40, RZ, 0xfc, !PT ;  /* 0x000000401e1d7812 */ /* 0x000fe400078efcff */
[----:B--2---:R-:W-:Y:S02]  /*143f0*/  R2UR UR4, R2 ;  /* 0x00000000020472ca */ /* 0x004fe400000e0000 */
[C---:B------:R-:W-:Y:S01]  /*14400*/  LOP3.LUT R2, R0.reuse, 0x7f, RZ, 0xc0, !PT ;  /* 0x0000007f00027812 */ /* 0x040fe200078ec0ff */
[----:B------:R-:W-:-:S03]  /*14410*/  IMAD.SHL.U32 R0, R0, 0x10, RZ ;  /* 0x0000001000007824 */ /* 0x000fc600078e00ff */
[----:B------:R-:W-:Y:S02]  /*14420*/  SHF.R.U32.HI R2, RZ, 0x3, R2 ;  /* 0x00000003ff027819 */ /* 0x000fe40000011602 */
[----:B------:R-:W-:-:S04]  /*14430*/  LOP3.LUT R0, R0, 0x70, RZ, 0xc0, !PT ;  /* 0x0000007000007812 */ /* 0x000fc800078ec0ff */
[----:B------:R-:W-:Y:S01]  /*14440*/  LOP3.LUT R2, R2, R0, RZ, 0xfc, !PT ;  /* 0x0000000002027212 */ /* 0x000fe200078efcff */
[----:B------:R-:W-:-:S03]  /*14450*/  ULOP3.LUT UR38, UR4, 0x2, URZ, 0xfc, !UPT ;  /* 0x0000000204267892 */ /* 0x000fc6000f8efc3f */
[----:B------:R-:W-:Y:S02]  /*14460*/  UMOV UR4, 0x400 ;  /* 0x0000040000047882 */ /* 0x000fe40000000000 */
[----:B0-----:R-:W-:-:S06]  /*14470*/  ULEA UR4, UR5, UR4, 0x18 ;  /* 0x0000000405047291 */ /* 0x001fcc000f8ec03f */
[----:B------:R-:W-:-:S04]  /*14480*/  IMAD.U32 R22, RZ, RZ, UR4 ;  /* 0x00000004ff167e24 */ /* 0x000fc8000f8e00ff */
[----:B------:R-:W-:-:S05]  /*14490*/  IMAD R0, R33, 0x2, R22 ;  /* 0x0000000221007824 */ /* 0x000fca00078e0216 */
[----:B------:R1:W-:Y:S02]  /*144a0*/  STL [R1], R0 ;  /* 0x0000000001007387 */ /* 0x0003e40000100800 */
.L_x_7999:
        /* <DEDUP_REMOVED lines=8> */
[----:B------:R0:W5:Y:S01]  /*14530*/  @P0 LDG.E R36, desc[UR36][R2.64] ;  /* 0x0000002402240981 */ /* 0x000162000c1e1900 */
[----:B------:R-:W-:Y:S01]  /*14540*/  ISETP.NE.U32.AND P0, PT, RZ, UR4, PT ;  /* 0x00000004ff007c0c */ /* 0x000fe2000bf05070 */
[----:B-1----:R-:W-:Y:S01]  /*14550*/  IMAD.MOV.U32 R0, RZ, RZ, RZ ;  /* 0x000000ffff007224 */ /* 0x002fe200078e00ff */
        /* <DEDUP_REMOVED lines=10> */
[----:B--2---:R-:W2:Y:S01]  /*14600*/  @P2 LDG.E R0, desc[UR36][R2.64] ;  /* 0x0000002402002981 */ /* 0x004ea2000c1e1900 */
        /* <DEDUP_REMOVED lines=17> */
.L_x_7927:
[----:B------:R-:W-:Y:S02]  /*14720*/  ULDC.64 UR4, c[0x0][0xa20] ;  /* 0x0002880000047ab9 */ /* 0x000fe40000000a00 */
[----:B------:R-:W-:-:S04]  /*14730*/  ISETP.NE.U32.AND P0, PT, RZ, UR4, PT ;  /* 0x00000004ff007c0c */ /* 0x000fc8000bf05070 */
[----:B------:R-:W-:-:S13]  /*14740*/  ISETP.NE.AND.EX P0, PT, RZ, UR5, PT, P0 ;  /* 0x00000005ff007c0c */ /* 0x000fda000bf05300 */
[----:B------:R-:W-:Y:S05]  /*14750*/  @!P0 BRA `(.L_x_7928) ;  /* 0x0000000000108947 */ /* 0x000fea0003800000 */
[----:B------:R-:W1:Y:S02]  /*14760*/  LDC.64 R2, c[0x0][0xa20] ;  /* 0x00028800ff027b82 */ /* 0x000e640000000a00 */
[----:B-1----:R-:W-:-:S05]  /*14770*/  IMAD.WIDE R2, R19, 0x4, R2 ;  /* 0x0000000413027825 */ /* 0x002fca00078e0202 */
[----:B------:R1:W5:Y:S01]  /*14780*/  LDG.E R7, desc[UR36][R2.64] ;  /* 0x0000002402077981 */ /* 0x000362000c1e1900 */
[----:B------:R-:W-:Y:S05]  /*14790*/  BRA `(.L_x_7929) ;  /* 0x0000000000247947 */ /* 0x000fea0003800000 */
.L_x_7928:
[----:B------:R-:W-:Y:S02]  /*147a0*/  ULDC.64 UR4, c[0x0][0xa08] ;  /* 0x0002820000047ab9 */ /* 0x000fe40000000a00 */
[----:B------:R-:W-:-:S04]  /*147b0*/  ISETP.NE.U32.AND P0, PT, RZ, UR4, PT ;  /* 0x00000004ff007c0c */ /* 0x000fc8000bf05070 */
[----:B------:R-:W-:-:S13]  /*147c0*/  ISETP.NE.AND.EX P0, PT, RZ, UR5, PT, P0 ;  /* 0x00000005ff007c0c */ /* 0x000fda000bf05300 */
[----:B------:R-:W-:Y:S05]  /*147d0*/  @!P0 BRA `(.L_x_7929) ;  /* 0x0000000000148947 */ /* 0x000fea0003800000 */
[----:B------:R-:W1:Y:S02]  /*147e0*/  LDC.64 R2, c[0x0][0xa08] ;  /* 0x00028200ff027b82 */ /* 0x000e640000000a00 */
[----:B-1----:R-:W-:-:S05]  /*147f0*/  IMAD.WIDE R2, R19, 0x4, R2 ;  /* 0x0000000413027825 */ /* 0x002fca00078e0202 */
[----:B------:R-:W2:Y:S04]  /*14800*/  LDG.E R7, desc[UR36][R2.64] ;  /* 0x0000002402077981 */ /* 0x000ea8000c1e1900 */
[----:B0-----:R-:W2:Y:S02]  /*14810*/  LDG.E R0, desc[UR36][R2.64+0x4] ;  /* 0x0000042402007981 */ /* 0x001ea4000c1e1900 */
[----:B--2---:R-:W-:-:S07]  /*14820*/  IMAD.IADD R7, R0, 0x1, -R7 ;  /* 0x0000000100077824 */ /* 0x004fce00078e0a07 */
.L_x_7929:
[----:B0-----:R-:W0:Y:S01]  /*14830*/  LDC R0, c[0x0][0x448] ;  /* 0x00011200ff007b82 */ /* 0x001e220000000800 */
[----:B------:R-:W-:Y:S01]  /*14840*/  IMAD.SHL.U32 R27, R17, 0x80, RZ ;  /* 0x00000080111b7824 */ /* 0x000fe200078e00ff */
[----:B------:R-:W-:Y:S01]  /*14850*/  LOP3.LUT R23, R23, 0xffffffef, RZ, 0xc0, !PT ;  /* 0xffffffef17177812 */ /* 0x000fe200078ec0ff */
[----:B-----5:R-:W-:-:S05]  /*14860*/  IMAD.IADD R34, R7, 0x1, -R36 ;  /* 0x0000000107227824 */ /* 0x020fca00078e0a24 */
[----:B-1----:R-:W1:Y:S01]  /*14870*/  LDC.64 R2, c[0x0][0x9e0] ;  /* 0x00027800ff027b82 */ /* 0x002e620000000a00 */
[----:B0-----:R-:W-:Y:S01]  /*14880*/  ISETP.NE.AND P2, PT, R0, 0x1, PT ;  /* 0x000000010000780c */ /* 0x001fe20003f45270 */
[----:B------:R-:W-:Y:S01]  /*14890*/  VIADD R0, R27, 0x7f ;  /* 0x0000007f1b007836 */ /* 0x000fe20000000000 */
[----:B-1----:R-:W-:-:S11]  /*148a0*/  ISETP.GE.AND P1, PT, R3, 0x1, PT ;  /* 0x000000010300780c */ /* 0x002fd60003f26270 */
        /* <DEDUP_REMOVED lines=20> */
.L_x_7932:
[----:B------:R-:W-:-:S13]  /*149f0*/  ISETP.NE.AND P0, PT, R3, 0x1, PT ;  /* 0x000000010300780c */ /* 0x000fda0003f05270 */
[----:B------:R-:W0:Y:S02]  /*14a00*/  @P0 LDC.64 R4, c[0x0][0x9e8] ;  /* 0x00027a00ff040b82 */ /* 0x000e240000000a00 */
[----:B0-----:R-:W-:-:S05]  /*14a10*/  @P0 IMAD.HI.U32 R4, R0, R4, RZ ;  /* 0x0000000400040227 */ /* 0x001fca00078e00ff */
[----:B------:R-:W-:-:S07]  /*14a20*/  @P0 SHF.R.U32.HI R0, RZ, R5, R4 ;  /* 0x00000005ff000219 */ /* 0x000fce0000011604 */
.L_x_7933:
[----:B------:R-:W-:Y:S05]  /*14a30*/  BSYNC B0 ;  /* 0x0000000000007941 */ /* 0x000fea0003800000 */
.L_x_7931:
[----:B------:R-:W-:-:S05]  /*14a40*/  IMAD R5, R0, R3, R3 ;  /* 0x0000000300057224 */ /* 0x000fca00078e0203 */
[----:B------:R-:W-:-:S07]  /*14a50*/  VIMNMX R2, R2, R5, PT ;  /* 0x0000000502027248 */ /* 0x000fce0003fe0100 */
.L_x_7930:
        /* <DEDUP_REMOVED lines=29> */
.L_x_7936:
[----:B------:R-:W-:-:S13]  /*14c30*/  ISETP.NE.AND P0, PT, R3, 0x1, PT ;  /* 0x000000010300780c */ /* 0x000fda0003f05270 */
[----:B------:R-:W0:Y:S02]  /*14c40*/  @P0 LDC.64 R4, c[0x0][0x9e8] ;  /* 0x00027a00ff040b82 */ /* 0x000e240000000a00 */
[----:B0-----:R-:W-:-:S05]  /*14c50*/  @P0 IMAD.HI.U32 R4, R6, R4, RZ ;  /* 0x0000000406040227 */ /* 0x001fca00078e00ff */
[----:B------:R-:W-:-:S07]  /*14c60*/  @P0 SHF.R.U32.HI R6, RZ, R5, R4 ;  /* 0x00000005ff060219 */ /* 0x000fce0000011604 */
.L_x_7937:
[----:B------:R-:W-:Y:S05]  /*14c70*/  BSYNC B0 ;  /* 0x0000000000007941 */ /* 0x000fea0003800000 */
.L_x_7935:
[----:B------:R-:W-:-:S05]  /*14c80*/  IMAD R3, R6, R3, RZ ;  /* 0x0000000306037224 */ /* 0x000fca00078e02ff */
[----:B------:R-:W-:-:S07]  /*14c90*/  VIMNMX R2, R2, R3, !PT ;  /* 0x0000000302027248 */ /* 0x000fce0007fe0100 */
.L_x_7934:
        /* <DEDUP_REMOVED lines=17> */
[----:B0-----:R-:W-:-:S04]  /*14db0*/  IABS R6, R5 ;  /* 0x0000000500067213 */ /* 0x001fc80000000000 */
[----:B------:R-:W0:Y:S08]  /*14dc0*/  I2F.RP R7, R6 ;  /* 0x0000000600077306 */ /* 0x000e300000209400 */
[----:B0-----:R-:W0:Y:S02]  /*14dd0*/  MUFU.RCP R7, R7 ;  /* 0x0000000700077308 */ /* 0x001e240000001000 */
[----:B0-----:R-:W-:-:S06]  /*14de0*/  VIADD R8, R7, 0xffffffe ;  /* 0x0ffffffe07087836 */ /* 0x001fcc0000000000 */
[----:B------:R-:W0:Y:S02]  /*14df0*/  F2I.FTZ.U32.TRUNC.NTZ R3, R8 ;  /* 0x0000000800037305 */ /* 0x000e24000021f000 */
[----:B0-----:R-:W-:-:S04]  /*14e00*/  IMAD.MOV R9, RZ, RZ, -R3 ;  /* 0x000000ffff097224 */ /* 0x001fc800078e0a03 */
[----:B------:R-:W-:-:S04]  /*14e10*/  IMAD R9, R9, R6, RZ ;  /* 0x0000000609097224 */ /* 0x000fc800078e02ff */
[----:B------:R-:W-:Y:S01]  /*14e20*/  IMAD.HI.U32 R3, R3, R9, R2 ;  /* 0x0000000903037227 */ /* 0x000fe200078e0002 */
[----:B------:R-:W-:Y:S02]  /*14e30*/  IADD3 R2, R5, -0x1, R0 ;  /* 0xffffffff05027810 */ /* 0x000fe40007ffe000 */
[----:B------:R-:W-:-:S03]  /*14e40*/  IABS R9, R5 ;  /* 0x0000000500097213 */ /* 0x000fc60000000000 */
[----:B------:R-:W-:Y:S02]  /*14e50*/  IMAD.IADD R2, R2, 0x1, -R35 ;  /* 0x0000000102027824 */ /* 0x000fe400078e0a23 */
[----:B------:R-:W-:-:S03]  /*14e60*/  IMAD.MOV R7, RZ, RZ, -R9 ;  /* 0x000000ffff077224 */ /* 0x000fc600078e0a09 */
        /* <DEDUP_REMOVED lines=14> */
.L_x_7939:
[----:B------:R-:W-:Y:S05]  /*14f50*/  BSYNC B0 ;  /* 0x0000000000007941 */ /* 0x000fea0003800000 */
.L_x_7938:
[-C--:B------:R-:W-:Y:S01]  /*14f60*/  IMAD R35, R4, R2.reuse, R35 ;  /* 0x0000000204237224 */ /* 0x080fe200078e0223 */
        /* <DEDUP_REMOVED lines=22> */
.L_x_7941:
        /* <DEDUP_REMOVED lines=20> */
.L_x_7944:
[----:B------:R-:W-:Y:S05]  /*15210*/  BSYNC B6 ;  /* 0x0000000000067941 */ /* 0x000fea0003800000 */
.L_x_7943:
        /* <DEDUP_REMOVED lines=20> */
.L_x_7947:
        /* <DEDUP_REMOVED lines=15> */
.L_x_7946:
[----:B------:R-:W-:Y:S05]  /*15450*/  BSYNC B6 ;  /* 0x0000000000067941 */ /* 0x000fea0003800000 */
.L_x_7945:
[----:B------:R-:W-:Y:S01]  /*15460*/  ULDC.64 UR4, c[0x0][0x9f8] ;  /* 0x00027e0000047ab9 */ /* 0x000fe20000000a00 */
[----:B------:R-:W-:Y:S01]  /*15470*/  IMAD.MOV.U32 R32, RZ, RZ, R19 ;  /* 0x000000ffff207224 */ /* 0x000fe200078e0013 */
[----:B------:R-:W-:Y:S01]  /*15480*/  ISETP.NE.U32.AND P0, PT, RZ, UR4, PT ;  /* 0x00000004ff007c0c */ /* 0x000fe2000bf05070 */
[----:B------:R-:W0:Y:S01]  /*15490*/  S2R R20, SR_TID.X ;  /* 0x0000000000147919 */ /* 0x000e220000002100 */
[----:B------:R-:W1:Y:S01]  /*154a0*/  LDC R6, c[0x0][0x430] ;  /* 0x00010c00ff067b82 */ /* 0x000e620000000800 */
[----:B------:R-:W2:Y:S01]  /*154b0*/  S2R R17, SR_TID.X ;  /* 0x0000000000117919 */ /* 0x000ea20000002100 */
[----:B------:R-:W-:Y:S01]  /*154c0*/  ISETP.NE.AND.EX P0, PT, RZ, UR5, PT, P0 ;  /* 0x00000005ff007c0c */ /* 0x000fe2000bf05300 */
[----:B------:R-:W-:Y:S01]  /*154d0*/  VIADD R26, R24, 0xffffffff ;  /* 0xffffffff181a7836 */ /* 0x000fe20000000000 */
[----:B------:R-:W-:Y:S01]  /*154e0*/  LOP3.LUT R23, R23, 0xfffffff7, RZ, 0xc0, !PT ;  /* 0xfffffff717177812 */ /* 0x000fe200078ec0ff */
[----:B------:R-:W-:-:S10]  /*154f0*/  ULDC UR4, c[0x0][0x2f4] ;  /* 0x0000bd0000047ab9 */ /* 0x000fd40000000800 */
[----:B------:R-:W3:Y:S02]  /*15500*/  @P0 LDC.64 R2, c[0x0][0x9f8] ;  /* 0x00027e00ff020b82 */ /* 0x000ee40000000a00 */
[----:B---3--:R-:W-:-:S05]  /*15510*/  @P0 IMAD.WIDE R2, R19, 0x4, R2 ;  /* 0x0000000413020825 */ /* 0x008fca00078e0202 */
[----:B------:R3:W4:Y:S01]  /*15520*/  @P0 LDG.E R32, desc[UR36][R2.64] ;  /* 0x0000002402200981 */ /* 0x000722000c1e1900 */
[----:B-1----:R-:W-:Y:S01]  /*15530*/  ISETP.NE.AND P1, PT, R6, 0x1, PT ;  /* 0x000000010600780c */ /* 0x002fe20003f25270 */
[----:B0-----:R-:W-:Y:S01]  /*15540*/  IMAD.SHL.U32 R20, R20, 0x10, RZ ;  /* 0x0000001014147824 */ /* 0x001fe200078e00ff */
[----:B--2---:R-:W-:Y:S01]  /*15550*/  LOP3.LUT R17, R17, 0x7f, RZ, 0xc0, !PT ;  /* 0x0000007f11117812 */ /* 0x004fe200078ec0ff */
[----:B------:R-:W-:-:S03]  /*15560*/  IMAD.SHL.U32 R8, R26, 0x80, RZ ;  /* 0x000000801a087824 */ /* 0x000fc600078e00ff */
[----:B------:R-:W-:Y:S02]  /*15570*/  SHF.R.U32.HI R17, RZ, 0x3, R17 ;  /* 0x00000003ff117819 */ /* 0x000fe40000011611 */
[----:B------:R-:W-:-:S04]  /*15580*/  LOP3.LUT R20, R20, 0x70, RZ, 0xc0, !PT ;  /* 0x0000007014147812 */ /* 0x000fc800078ec0ff */
[----:B------:R-:W-:Y:S01]  /*15590*/  LOP3.LUT R5, R8, R17, R20, 0xfe, !PT ;  /* 0x0000001108057212 */ /* 0x000fe200078efe14 */
[----:B------:R-:W0:Y:S01]  /*155a0*/  @P1 LDC R4, c[0x0][0x434] ;  /* 0x00010d00ff041b82 */ /* 0x000e220000000800 */
[----:B------:R-:W-:Y:S02]  /*155b0*/  @P1 LOP3.LUT R23, R23, 0x8, RZ, 0xfc, !PT ;  /* 0x0000000817171812 */ /* 0x000fe400078efcff */
[C---:B------:R-:W-:Y:S01]  /*155c0*/  ISETP.GE.AND P0, PT, R5.reuse, R34, PT ;  /* 0x000000220500720c */ /* 0x040fe20003f06270 */
[----:B------:R-:W-:-:S04]  /*155d0*/  IMAD.IADD R5, R5, 0x1, R36 ;  /* 0x0000000105057824 */ /* 0x000fc800078e0224 */
[----:B------:R-:W1:Y:S08]  /*155e0*/  @P1 LDC R0, c[0x0][0x438] ;  /* 0x00010e00ff001b82 */ /* 0x000e700000000800 */
[----:B---3--:R-:W2:Y:S01]  /*155f0*/  @!P0 LDC.64 R2, c[0x0][0x428] ;  /* 0x00010a00ff028b82 */ /* 0x008ea20000000a00 */
[----:B0-----:R-:W-:-:S04]  /*15600*/  @P1 IMAD.HI.U32 R7, R5, R4, RZ ;  /* 0x0000000405071227 */ /* 0x001fc800078e00ff */
[----:B------:R-:W-:Y:S01]  /*15610*/  IMAD.MOV.U32 R4, RZ, RZ, R5 ;  /* 0x000000ffff047224 */ /* 0x000fe200078e0005 */
[----:B-1----:R-:W-:-:S05]  /*15620*/  @P1 SHF.R.U32.HI R4, RZ, R0, R7 ;  /* 0x00000000ff041219 */ /* 0x002fca0000011607 */
[----:B------:R-:W-:-:S04]  /*15630*/  IMAD.MOV R0, RZ, RZ, -R4 ;  /* 0x000000ffff007224 */ /* 0x000fc800078e0a04 */
[----:B------:R-:W-:Y:S01]  /*15640*/  IMAD R0, R6, R0, R5 ;  /* 0x0000000006007224 */ /* 0x000fe200078e0205 */
[----:B------:R-:W-:Y:S02]  /*15650*/  @!P0 SHF.R.S32.HI R5, RZ, 0x1f, R4 ;  /* 0x0000001fff058819 */ /* 0x000fe40000011404 */
[----:B------:R-:W-:Y:S01]  /*15660*/  LOP3.LUT R23, R23, 0xfffffffb, RZ, 0xc0, !PT ;  /* 0xfffffffb17177812 */ /* 0x000fe200078ec0ff */
[----:B------:R-:W-:Y:S01]  /*15670*/  UMOV UR5, 0xffffffff ;  /* 0xffffffff00057882 */ /* 0x000fe20000000000 */
[----:B----4-:R-:W-:Y:S01]  /*15680*/  SHF.R.S32.HI R37, RZ, 0x1f, R32 ;  /* 0x0000001fff257819 */ /* 0x010fe20000011420 */
[----:B--2---:R-:W-:-:S04]  /*15690*/  @!P0 IMAD.WIDE.U32 R4, R32, R2, R4 ;  /* 0x0000000220048225 */ /* 0x004fc800078e0004 */
[----:B------:R-:W-:-:S04]  /*156a0*/  @!P0 IMAD R6, R37, R2, RZ ;  /* 0x0000000225068224 */ /* 0x000fc800078e02ff */
[----:B------:R-:W-:Y:S02]  /*156b0*/  @!P0 IMAD R6, R32, R3, R6 ;  /* 0x0000000320068224 */ /* 0x000fe400078e0206 */
[----:B------:R-:W0:Y:S02]  /*156c0*/  @!P0 LDC.64 R2, c[0x0][0x418] ;  /* 0x00010600ff028b82 */ /* 0x000e240000000a00 */
[----:B------:R-:W-:Y:S01]  /*156d0*/  @!P0 IMAD.IADD R5, R5, 0x1, R6 ;  /* 0x0000000105058824 */ /* 0x000fe200078e0206 */
[----:B0-----:R-:W-:-:S04]  /*156e0*/  @!P0 LEA R2, P1, R4, R2, 0x2 ;  /* 0x0000000204028211 */ /* 0x001fc800078210ff */
[----:B------:R-:W-:Y:S01]  /*156f0*/  @!P0 LEA.HI.X R3, R4, R3, R5, 0x2, P1 ;  /* 0x0000000304038211 */ /* 0x000fe200008f1405 */
[----:B------:R-:W-:Y:S02]  /*15700*/  IMAD.U32 R5, RZ, RZ, UR38 ;  /* 0x00000026ff057e24 */ /* 0x000fe4000f8e00ff */
[----:B------:R-:W-:-:S03]  /*15710*/  IMAD.MOV.U32 R4, RZ, RZ, RZ ;  /* 0x000000ffff047224 */ /* 0x000fc600078e00ff */
[----:B------:R-:W-:-:S03]  /*15720*/  ISETP.NE.AND P2, PT, R5, 0x3, PT ;  /* 0x000000030500780c */ /* 0x000fc60003f45270 */
[----:B------:R0:W5:Y:S01]  /*15730*/  @!P0 LDG.E R4, desc[UR36][R2.64] ;  /* 0x0000002402048981 */ /* 0x000162000c1e1900 */
[----:B------:R-:W-:-:S09]  /*15740*/  ISETP.GE.AND P0, PT, R30, UR4, PT ;  /* 0x000000041e007c0c */ /* 0x000fd2000bf06270 */
[----:B------:R-:W-:-:S04]  /*15750*/  @P2 LOP3.LUT R23, R23, 0x4, RZ, 0xfc, !PT ;  /* 0x0000000417172812 */ /* 0x000fc800078efcff */
[----:B------:R-:W-:-:S04]  /*15760*/  LOP3.LUT R23, R23, 0xfffffffd, RZ, 0xc0, !PT ;  /* 0xfffffffd17177812 */ /* 0x000fc800078ec0ff */
[----:B------:R-:W-:Y:S02]  /*15770*/  @P0 LOP3.LUT R23, R23, 0x2, RZ, 0xfc, !PT ;  /* 0x0000000217170812 */ /* 0x000fe400078efcff */
[----:B------:R-:W-:Y:S02]  /*15780*/  ISETP.GE.AND P0, PT, R29, UR4, PT ;  /* 0x000000041d007c0c */ /* 0x000fe4000bf06270 */
[----:B------:R-:W-:-:S11]  /*15790*/  LOP3.LUT R23, R23, 0xfffffffe, RZ, 0xc0, !PT ;  /* 0xfffffffe17177812 */ /* 0x000fd600078ec0ff */
[----:B------:R-:W-:Y:S01]  /*157a0*/  @P0 LOP3.LUT R23, R23, 0x1, RZ, 0xfc, !PT ;  /* 0x0000000117170812 */ /* 0x000fe200078efcff */
[----:B0-----:R-:W-:Y:S06]  /*157b0*/  BRA.DIV UR5, `(.L_x_7948) ;  /* 0x0000004605687947 */ /* 0x001fec000b800000 */
.L_x_8016:
[----:B------:R-:W-:Y:S01]  /*157c0*/  LOP3.LUT R24, R18, 0xffff, RZ, 0xc0, !PT ;  /* 0x0000ffff12187812 */ /* 0x000fe200078ec0ff */
[----:B------:R-:W-:Y:S06]  /*157d0*/  @!P2 BRA `(.L_x_7949) ;  /* 0x000000000004a947 */ /* 0x000fec0003800000 */
[----:B------:R-:W-:Y:S01]  /*157e0*/  BPT.TRAP 0x1 ;  /* 0x000000040000795c */ /* 0x000fe20000300000 */
.L_x_7949:
[----:B------:R-:W-:Y:S01]  /*157f0*/  SHF.R.S32.HI R6, RZ, 0x1f, R0 ;  /* 0x0000001fff067819 */ /* 0x000fe20000011400 */
[----:B------:R-:W-:Y:S01]  /*15800*/  ULDC.64 UR4, c[0x0][0x328] ;  /* 0x0000ca0000047ab9 */ /* 0x000fe20000000a00 */
[----:B------:R-:W-:Y:S01]  /*15810*/  ULDC.64 UR6, c[0x0][0x318] ;  /* 0x0000c60000067ab9 */ /* 0x000fe20000000a00 */
[----:B------:R-:W-:Y:S01]  /*15820*/  IMAD.WIDE.U32 R2, R0, UR4, RZ ;  /* 0x0000000400027c25 */ /* 0x000fe2000f8e00ff */
[----:B------:R-:W-:Y:S03]  /*15830*/  BSSY B0, `(.L_x_7950) ;  /* 0x0000013000007945 */ /* 0x000fe60003800000 */
[----:B------:R-:W-:-:S04]  /*15840*/  IMAD R5, R6, UR4, RZ ;  /* 0x0000000406057c24 */ /* 0x000fc8000f8e02ff */
[----:B------:R-:W-:Y:S01]  /*15850*/  IMAD R5, R0, UR5, R5 ;  /* 0x0000000500057c24 */ /* 0x000fe2000f8e0205 */
        /* <DEDUP_REMOVED lines=16> */
.L_x_8017:
[----:B------:R-:W-:Y:S05]  /*15960*/  BSYNC B0 ;  /* 0x0000000000007941 */ /* 0x000fea0003800000 */
.L_x_7950:
        /* <DEDUP_REMOVED lines=19> */
[C---:B------:R-:W-:Y:S02]  /*15aa0*/  LEA R4, P0, R2.reuse, UR6, 0x1 ;  /* 0x0000000602047c11 */ /* 0x040fe4000f8008ff */
[----:B-1----:R-:W-:Y:S02]  /*15ab0*/  LOP3.LUT R9, R9, 0x7f, RZ, 0xc0, !PT ;  /* 0x0000007f09097812 */ /* 0x002fe400078ec0ff */
[----:B------:R-:W-:Y:S02]  /*15ac0*/  LEA.HI.X R0, R2, UR7, R0, 0x1, P0 ;  /* 0x0000000702007c11 */ /* 0x000fe400080f0c00 */
[----:B------:R-:W-:-:S04]  /*15ad0*/  SHF.R.U32.HI R9, RZ, 0x3, R9 ;  /* 0x00000003ff097819 */ /* 0x000fc80000011609 */
        /* <DEDUP_REMOVED lines=80> */
[----:B------:R0:W-:Y:S04]  /*15fe0*/  @P1 LDGSTS.E.BYPASS.LTC128B.128 [R8+0x1f400], desc[UR36][R2.64+0x80], !P2 ;  /* 0x1f40008002081fae */ /* 0x0001e8000d101d64 */
[----:B0-2---:R0:W1:Y:S02]  /*15ff0*/  SHFL.IDX PT, R2, R4, 0x7, 0x181f ;  /* 0x00f81f0004027f89 */ /* 0x00506400000e0000 */
.L_x_8035:
        /* <DEDUP_REMOVED lines=11> */
.L_x_7953:
        /* <DEDUP_REMOVED lines=10> */
.L_x_7954:
[----:B-1----:R1:W5:Y:S01]  /*16150*/  LDL.LU R2, [R1+0x4] ;  /* 0x0000040001027983 */ /* 0x0023620000300800 */
[----:B------:R1:W-:Y:S02]  /*16160*/  SYNCS.ARRIVE.TRANS64.A1T0 RZ, [R7+URZ+0x28830], RZ ;  /* 0x028830ff07ff79a7 */ /* 0x0003e4000810003f */
[----:B------:R-:W-:Y:S05]  /*16170*/  WARPSYNC.ALL ;  /* 0x0000000000007948 */ /* 0x000fea0003800000 */
[----:B------:R-:W-:Y:S01]  /*16180*/  ULDC.64 UR4, c[0x0][0x298] ;  /* 0x0000a60000047ab9 */ /* 0x000fe20000000a00 */
[----:B------:R-:W-:Y:S01]  /*16190*/  BSSY B6, `(.L_x_7955) ;  /* 0x000001c000067945 */ /* 0x000fe20003800000 */
[----:B------:R-:W-:Y:S01]  /*161a0*/  BAR.SYNC.DEFER_BLOCKING 0x8, 0x180 ;  /* 0x0206000000007b1d */ /* 0x000fe20000010000 */
[----:B-----5:R-:W-:Y:S01]  /*161b0*/  SHF.R.S32.HI R0, RZ, 0x1f, R2 ;  /* 0x0000001fff007819 */ /* 0x020fe20000011402 */
[----:B0-----:R-:W-:-:S04]  /*161c0*/  IMAD.WIDE.U32 R4, R2, UR4, RZ ;  /* 0x0000000402047c25 */ /* 0x001fc8000f8e00ff */
[----:B------:R-:W-:Y:S01]  /*161d0*/  IMAD R0, R0, UR4, RZ ;  /* 0x0000000400007c24 */ /* 0x000fe2000f8e02ff */
[----:B------:R0:W-:Y:S03]  /*161e0*/  STL.64 [R1+0x8], R4 ;  /* 0x0000080401007387 */ /* 0x0001e60000100a00 */
[----:B------:R-:W-:Y:S02]  /*161f0*/  IMAD R0, R2, UR5, R0 ;  /* 0x0000000502007c24 */ /* 0x000fe4000f8e0200 */
[----:B------:R-:W-:Y:S02]  /*16200*/  VIADD R2, R22, 0x10400 ;  /* 0x0001040016027836 */ /* 0x000fe40000000000 */
[----:B------:R-:W-:-:S03]  /*16210*/  IMAD.IADD R0, R5, 0x1, R0 ;  /* 0x0000000105007824 */ /* 0x000fc600078e0200 */
[----:B------:R-:W-:Y:S02]  /*16220*/  LOP3.LUT P0, RZ, R2, 0x3ff, RZ, 0xc0, !PT ;  /* 0x000003ff02ff7812 */ /* 0x000fe4000780c0ff */
[----:B------:R0:W-:Y:S11]  /*16230*/  STL [R1+0x4], R0 ;  /* 0x0000040001007387 */ /* 0x0001f60000100800 */
[----:B0-----:R-:W-:Y:S05]  /*16240*/  @!P0 BRA `(.L_x_7956) ;  /* 0x0000000000408947 */ /* 0x001fea0003800000 */
        /* <DEDUP_REMOVED lines=8> */
[----:B-1----:R-:W-:-:S02]  /*162d0*/  IMAD.U32 R7, RZ, RZ, UR7 ;  /* 0x00000007ff077e24 */ /* 0x002fc4000f8e00ff */
[----:B------:R-:W-:Y:S02]  /*162e0*/  IMAD.U32 R10, RZ, RZ, UR8 ;  /* 0x00000008ff0a7e24 */ /* 0x000fe4000f8e00ff */
[----:B------:R-:W-:Y:S02]  /*162f0*/  IMAD.U32 R11, RZ, RZ, UR9 ;  /* 0x00000009ff0b7e24 */ /* 0x000fe4000f8e00ff */
[----:B------:R-:W-:Y:S02]  /*16300*/  IMAD.MOV.U32 R8, RZ, RZ, 0x70 ;  /* 0x00000070ff087424 */ /* 0x000fe400078e00ff */
[----:B------:R-:W-:Y:S02]  /*16310*/  IMAD.MOV.U32 R12, RZ, RZ, 0x1 ;  /* 0x00000001ff0c7424 */ /* 0x000fe400078e00ff */
[----:B------:R-:W-:-:S07]  /*16320*/  IMAD.MOV.U32 R13, RZ, RZ, RZ ;  /* 0x000000ffff0d7224 */ /* 0x000fce00078e00ff */
[----:B------:R-:W-:-:S07]  /*16330*/  LEPC R20, `(.L_x_7956) ;  /* 0x000000001014794e */ /* 0x000fce0000000000 */
[----:B0-----:R-:W-:Y:S05]  /*16340*/  CALL.ABS.NOINC R2 ;  /* 0x0000000002007343 */ /* 0x001fea0003c00000 */
.L_x_7956:
[----:B------:R-:W-:Y:S05]  /*16350*/  BSYNC B6 ;  /* 0x0000000000067941 */ /* 0x000fea0003800000 */
.L_x_7955:
[----:B------:R-:W2:Y:S01]  /*16360*/  LDL.LU R2, [R1+0x4] ;  /* 0x0000040001027983 */ /* 0x000ea20000300800 */
[----:B------:R-:W-:Y:S01]  /*16370*/  LOP3.LUT P6, RZ, R23, 0x20, RZ, 0xc0, !PT ;  /* 0x0000002017ff7812 */ /* 0x000fe200078cc0ff */
[----:B------:R-:W-:Y:S01]  /*16380*/  ULDC.64 UR6, c[0x0][0x2e0] ;  /* 0x0000b80000067ab9 */ /* 0x000fe20000000a00 */
[----:B------:R-:W-:Y:S01]  /*16390*/  SHF.R.S32.HI R0, RZ, 0x1f, R19 ;  /* 0x0000001fff007819 */ /* 0x000fe20000011413 */
[----:B------:R-:W3:Y:S01]  /*163a0*/  LDL.LU.64 R20, [R1+0x8] ;  /* 0x0000080001147983 */ /* 0x000ee20000300a00 */
[----:B------:R-:W-:Y:S02]  /*163b0*/  ULDC.64 UR4, c[0x0][0x2d8] ;  /* 0x0000b60000047ab9 */ /* 0x000fe40000000a00 */
[----:B------:R-:W-:Y:S01]  /*163c0*/  SEL R0, R0, RZ, !P6 ;  /* 0x000000ff00007207 */ /* 0x000fe20007000000 */
[----:B------:R0:W5:Y:S04]  /*163d0*/  LDL R8, [R1] ;  /* 0x0000000001087983 */ /* 0x0001680000100800 */
[----:B------:R-:W-:Y:S01]  /*163e0*/  IMAD R4, R0, UR6, RZ ;  /* 0x0000000600047c24 */ /* 0x000fe2000f8e02ff */
[----:B------:R-:W-:-:S05]  /*163f0*/  SEL R0, R19, RZ, !P6 ;  /* 0x000000ff13007207 */ /* 0x000fca0007000000 */
[----:B------:R-:W-:Y:S02]  /*16400*/  IMAD R4, R0, UR7, R4 ;  /* 0x0000000700047c24 */ /* 0x000fe4000f8e0204 */
[----:B--2---:R-:W-:Y:S01]  /*16410*/  IMAD.MOV.U32 R3, RZ, RZ, R2 ;  /* 0x000000ffff037224 */ /* 0x004fe200078e0002 */
[----:B---3--:R-:W2:Y:S01]  /*16420*/  LDC R21, c[0x0][0x448] ;  /* 0x00011200ff157b82 */ /* 0x008ea20000000800 */
[----:B------:R-:W-:Y:S02]  /*16430*/  IMAD.MOV.U32 R2, RZ, RZ, R20 ;  /* 0x000000ffff027224 */ /* 0x000fe400078e0014 */
[----:B------:R-:W3:Y:S02]  /*16440*/  S2R R20, SR_TID.X ;  /* 0x0000000000147919 */ /* 0x000ee40000002100 */
[----:B------:R-:W-:-:S04]  /*16450*/  IMAD.WIDE.U32 R2, R24, UR4, R2 ;  /* 0x0000000418027c25 */ /* 0x000fc8000f8e0002 */
[----:B------:R-:W-:Y:S01]  /*16460*/  IMAD R3, R24, UR5, R3 ;  /* 0x0000000518037c24 */ /* 0x000fe2000f8e0203 */
[----:B------:R-:W-:Y:S01]  /*16470*/  ULDC.64 UR4, c[0x0][0x2d0] ;  /* 0x0000b40000047ab9 */ /* 0x000fe20000000a00 */
[----:B------:R-:W-:-:S04]  /*16480*/  IMAD.WIDE.U32 R2, R0, UR6, R2 ;  /* 0x0000000600027c25 */ /* 0x000fc8000f8e0002 */
[----:B------:R-:W-:Y:S01]  /*16490*/  IMAD.IADD R3, R3, 0x1, R4 ;  /* 0x0000000103037824 */ /* 0x000fe200078e0204 */
[----:B--2---:R-:W-:Y:S02]  /*164a0*/  ISETP.NE.AND P6, PT, R21, 0x1, PT ;  /* 0x000000011500780c */ /* 0x004fe40003fc5270 */
[----:B------:R-:W2:Y:S01]  /*164b0*/  S2R R21, SR_TID.X ;  /* 0x0000000000157919 */ /* 0x000ea20000002100 */
[----:B---3--:R-:W-:-:S10]  /*164c0*/  LOP3.LUT R20, R20, 0x7f, RZ, 0xc0, !PT ;  /* 0x0000007f14147812 */ /* 0x008fd400078ec0ff */
[----:B------:R-:W3:Y:S01]  /*164d0*/  @P6 LDC R5, c[0x0][0x44c] ;  /* 0x00011300ff056b82 */ /* 0x000ee20000000800 */
[----:B------:R-:W-:-:S07]  /*164e0*/  SHF.R.U32.HI R20, RZ, 0x3, R20 ;  /* 0x00000003ff147819 */ /* 0x000fce0000011614 */
[----:B------:R-:W4:Y:S01]  /*164f0*/  @P6 LDC R0, c[0x0][0x450] ;  /* 0x00011400ff006b82 */ /* 0x000f220000000800 */
[----:B--2---:R-:W-:-:S05]  /*16500*/  IMAD.SHL.U32 R21, R21, 0x10, RZ ;  /* 0x0000001015157824 */ /* 0x004fca00078e00ff */
[----:B------:R-:W-:-:S04]  /*16510*/  LOP3.LUT R21, R21, 0x70, RZ, 0xc0, !PT ;  /* 0x0000007015157812 */ /* 0x000fc800078ec0ff */
[----:B------:R-:W-:-:S05]  /*16520*/  LOP3.LUT R20, R20, R21, RZ, 0xfc, !PT ;  /* 0x0000001514147212 */ /* 0x000fca00078efcff */
[----:B------:R-:W-:-:S04]  /*16530*/  IMAD.IADD R4, R20, 0x1, R27 ;  /* 0x0000000114047824 */ /* 0x000fc800078e021b */
[----:B---3--:R-:W-:-:S04]  /*16540*/  @P6 IMAD.HI.U32 R5, R4, R5, RZ ;  /* 0x0000000504056227 */ /* 0x008fc800078e00ff */
[----:B------:R-:W-:Y:S01]  /*16550*/  IMAD.MOV.U32 R6, RZ, RZ, R4 ;  /* 0x000000ffff067224 */ /* 0x000fe200078e0004 */
[----:B----4-:R-:W-:Y:S02]  /*16560*/  @P6 SHF.R.U32.HI R6, RZ, R0, R5 ;  /* 0x00000000ff066219 */ /* 0x010fe40000011605 */
[----:B------:R-:W2:Y:S03]  /*16570*/  LDC R5, c[0x0][0x448] ;  /* 0x00011200ff057b82 */ /* 0x000ea60000000800 */
[----:B------:R-:W-:Y:S01]  /*16580*/  IMAD.MOV R0, RZ, RZ, -R6 ;  /* 0x000000ffff007224 */ /* 0x000fe200078e0a06 */
[----:B------:R-:W3:Y:S01]  /*16590*/  S2R R20, SR_TID.X ;  /* 0x0000000000147919 */ /* 0x000ee20000002100 */
[----:B------:R-:W-:-:S04]  /*165a0*/  IMAD.WIDE.U32 R2, R6, UR4, R2 ;  /* 0x0000000406027c25 */ /* 0x000fc8000f8e0002 */
[----:B--2---:R-:W-:Y:S01]  /*165b0*/  IMAD R0, R5, R0, R4 ;  /* 0x0000000005007224 */ /* 0x004fe200078e0204 */
[----:B------:R-:W-:-:S05]  /*165c0*/  SHF.R.S32.HI R4, RZ, 0x1f, R6 ;  /* 0x0000001fff047819 */ /* 0x000fca0000011406 */
[----:B-1----:R-:W-:-:S04]  /*165d0*/  IMAD R7, R4, UR4, RZ ;  /* 0x0000000404077c24 */ /* 0x002fc8000f8e02ff */
        /* <DEDUP_REMOVED lines=12> */
[----:B------:R-:W-:Y:S02]  /*166a0*/  LEA.HI.X R4, R2, UR5, R3, 0x1, P0 ;  /* 0x0000000502047c11 */ /* 0x000fe400080f0c03 */
[----:B------:R-:W-:Y:S01]  /*166b0*/  ISETP.GE.AND P0, PT, R30, UR4, PT ;  /* 0x000000041e007c0c */ /* 0x000fe2000bf06270 */
[----:B------:R-:W-:Y:S01]  /*166c0*/  UMOV UR4, 0xffffffff ;  /* 0xffffffff00047882 */ /* 0x000fe20000000000 */
[----:B---3--:R-:W-:-:S04]  /*166d0*/  LOP3.LUT R20, R20, 0x7f, RZ, 0xc0, !PT ;  /* 0x0000007f14147812 */ /* 0x008fc800078ec0ff */
[----:B------:R-:W-:Y:S01]  /*166e0*/  SHF.R.U32.HI R9, RZ, 0x3, R20 ;  /* 0x00000003ff097819 */ /* 0x000fe20000011614 */
[----:B0-----:R-:W-:Y:S06]  /*166f0*/  BRA.DIV UR4, `(.L_x_7957) ;  /* 0x0000004204ac7947 */ /* 0x001fec000b800000 */
        /* <DEDUP_REMOVED lines=71> */
[----:B0-----:R1:W-:Y:S02]  /*16b70*/  @!P2 LDGSTS.E.BYPASS.LTC128B.128 [R8+0x17400], desc[UR36][R2.64+0x80], !P1 ;  /* 0x174000800208afae */ /* 0x0013e4000c901d64 */
.L_x_8052:
        /* <DEDUP_REMOVED lines=11> */
.L_x_7959:
[----:B------:R-:W-:Y:S05]  /*16c30*/  BSYNC B0 ;  /* 0x0000000000007941 */ /* 0x000fea0003800000 */
.L_x_7958:
[----:B------:R-:W-:Y:S01]  /*16c40*/  NOP ;  /* 0x0000000000007918 */ /* 0x000fe20000000000 */
[----:B------:R-:W-:-:S13]  /*16c50*/  PLOP3.LUT P0, PT, PT, PT, PT, 0x80, 0x0 ;  /* 0x000000000000781c */ /* 0x000fda0003f0f070 */
.L_x_7960:
        /* <DEDUP_REMOVED lines=21> */
.L_x_8053:
[----:B------:R-:W-:Y:S05]  /*16db0*/  BSYNC B0 ;  /* 0x0000000000007941 */ /* 0x000fea0003800000 */
.L_x_7961:
[----:B------:R-:W-:Y:S04]  /*16dc0*/  BSSY B0, `(.L_x_7963) ;  /* 0x0000106000007945 */ /* 0x000fe80003800000 */
[----:B------:R-:W-:Y:S05]  /*16dd0*/  @!P0 BRA `(.L_x_7964) ;  /* 0x0000001000108947 */ /* 0x000fea0003800000 */
[----:B------:R-:W-:Y:S01]  /*16de0*/  ULDC UR4, c[0x0][0x2f4] ;  /* 0x0000bd0000047ab9 */ /* 0x000fe20000000800 */
[----:B------:R-:W-:Y:S01]  /*16df0*/  IMAD.MOV.U32 R10, RZ, RZ, R25 ;  /* 0x000000ffff0a7224 */ /* 0x000fe200078e0019 */
[----:B------:R-:W-:Y:S01]  /*16e00*/  ISETP.GE.AND P2, PT, R30, UR4, PT ;  /* 0x000000041e007c0c */ /* 0x000fe2000bf46270 */
[----:B------:R-:W-:Y:S01]  /*16e10*/  IMAD.MOV.U32 R20, RZ, RZ, R28 ;  /* 0x000000ffff147224 */ /* 0x000fe200078e001c */
[----:B------:R-:W-:Y:S01]  /*16e20*/  ISETP.GE.AND P1, PT, R29, UR4, PT ;  /* 0x000000041d007c0c */ /* 0x000fe2000bf26270 */
[----:B------:R-:W-:-:S12]  /*16e30*/  IMAD.MOV.U32 R31, RZ, RZ, R26 ;  /* 0x000000ffff1f7224 */ /* 0x000fd800078e001a */
.L_x_7977:
[----:B------:R-:W1:Y:S01]  /*16e40*/  LDC R0, c[0x0][0x430] ;  /* 0x00010c00ff007b82 */ /* 0x000e620000000800 */
[----:B------:R-:W3:Y:S01]  /*16e50*/  S2R R4, SR_TID.X ;  /* 0x0000000000047919 */ /* 0x000ee20000002100 */
[----:B------:R-:W-:Y:S05]  /*16e60*/  YIELD ;  /* 0x0000000000007946 */ /* 0x000fea0003800000 */
[----:B------:R-:W-:Y:S01]  /*16e70*/  ULDC.64 UR4, c[0x0][0x428] ;  /* 0x00010a0000047ab9 */ /* 0x000fe20000000a00 */
[----:B------:R-:W-:Y:S01]  /*16e80*/  LOP3.LUT P3, RZ, R23, 0x4, RZ, 0xc0, !PT ;  /* 0x0000000417ff7812 */ /* 0x000fe2000786c0ff */
[----:B------:R-:W-:Y:S01]  /*16e90*/  VIADD R25, R10, 0x1 ;  /* 0x000000010a197836 */ /* 0x000fe20000000000 */
[----:B-1----:R-:W-:-:S02]  /*16ea0*/  ISETP.NE.AND P0, PT, R0, 0x1, PT ;  /* 0x000000010000780c */ /* 0x002fc40003f05270 */
[----:B------:R-:W1:Y:S01]  /*16eb0*/  S2R R0, SR_TID.X ;  /* 0x0000000000007919 */ /* 0x000e620000002100 */
[----:B---3--:R-:W-:-:S10]  /*16ec0*/  IMAD.SHL.U32 R4, R4, 0x10, RZ ;  /* 0x0000001004047824 */ /* 0x008fd400078e00ff */
[----:B0-----:R-:W0:Y:S01]  /*16ed0*/  @P0 LDC R3, c[0x0][0x438] ;  /* 0x00010e00ff030b82 */ /* 0x001e220000000800 */
[----:B------:R-:W-:Y:S02]  /*16ee0*/  LOP3.LUT R4, R4, 0x70, RZ, 0xc0, !PT ;  /* 0x0000007004047812 */ /* 0x000fe400078ec0ff */
[----:B-1----:R-:W-:-:S04]  /*16ef0*/  LOP3.LUT R0, R0, 0x7f, RZ, 0xc0, !PT ;  /* 0x0000007f00007812 */ /* 0x002fc800078ec0ff */
[----:B------:R-:W-:Y:S02]  /*16f00*/  SHF.R.U32.HI R5, RZ, 0x3, R0 ;  /* 0x00000003ff057819 */ /* 0x000fe40000011600 */
[----:B------:R-:W1:Y:S03]  /*16f10*/  @P0 LDC R0, c[0x0][0x434] ;  /* 0x00010d00ff000b82 */ /* 0x000e660000000800 */
[----:B------:R-:W-:Y:S02]  /*16f20*/  IMAD R7, R6, 0x80, R5 ;  /* 0x0000008006077824 */ /* 0x000fe400078e0205 */
[----:B------:R-:W-:-:S03]  /*16f30*/  IMAD R5, R37, UR4, RZ ;  /* 0x0000000425057c24 */ /* 0x000fc6000f8e02ff */
[----:B------:R-:W-:Y:S01]  /*16f40*/  IADD3 R7, R4, R7, R36 ;  /* 0x0000000704077210 */ /* 0x000fe20007ffe024 */
[----:B------:R-:W-:-:S04]  /*16f50*/  IMAD R5, R32, UR5, R5 ;  /* 0x0000000520057c24 */ /* 0x000fc8000f8e0205 */
[----:B------:R-:W-:Y:S02]  /*16f60*/  IMAD.MOV.U32 R8, RZ, RZ, R7 ;  /* 0x000000ffff087224 */ /* 0x000fe400078e0007 */
[----:B-1----:R-:W-:-:S05]  /*16f70*/  @P0 IMAD.HI.U32 R0, R7, R0, RZ ;  /* 0x0000000007000227 */ /* 0x002fca00078e00ff */
[----:B0-----:R-:W-:-:S04]  /*16f80*/  @P0 SHF.R.U32.HI R8, RZ, R3, R0 ;  /* 0x00000003ff080219 */ /* 0x001fc80000011600 */
[--C-:B------:R-:W-:Y:S01]  /*16f90*/  SHF.R.S32.HI R3, RZ, 0x1f, R8.reuse ;  /* 0x0000001fff037819 */ /* 0x100fe20000011408 */
[----:B------:R-:W-:-:S04]  /*16fa0*/  IMAD.MOV.U32 R2, RZ, RZ, R8 ;  /* 0x000000ffff027224 */ /* 0x000fc800078e0008 */
[----:B------:R-:W-:Y:S01]  /*16fb0*/  IMAD.WIDE.U32 R2, R32, UR4, R2 ;  /* 0x0000000420027c25 */ /* 0x000fe2000f8e0002 */
[----:B------:R-:W-:-:S03]  /*16fc0*/  ULDC.64 UR4, c[0x0][0x418] ;  /* 0x0001060000047ab9 */ /* 0x000fc60000000a00 */
[----:B------:R-:W-:Y:S01]  /*16fd0*/  IMAD.IADD R3, R5, 0x1, R3 ;  /* 0x0000000105037824 */ /* 0x000fe200078e0203 */
[----:B------:R-:W-:Y:S01]  /*16fe0*/  LEA R4, P0, R2, UR4, 0x2 ;  /* 0x0000000402047c11 */ /* 0x000fe2000f8010ff */
[----:B------:R-:W-:-:S03]  /*16ff0*/  ULDC UR4, c[0x0][0x430] ;  /* 0x00010c0000047ab9 */ /* 0x000fc60000000800 */
[----:B------:R-:W-:Y:S01]  /*17000*/  LEA.HI.X R5, R2, UR5, R3, 0x2, P0 ;  /* 0x0000000502057c11 */ /* 0x000fe200080f1403 */
[----:B------:R-:W-:Y:S01]  /*17010*/  IMAD.MOV R2, RZ, RZ, -R8 ;  /* 0x000000ffff027224 */ /* 0x000fe200078e0a08 */
[----:B------:R-:W-:-:S03]  /*17020*/  ISETP.NE.AND P0, PT, R25, 0x2, PT ;  /* 0x000000021900780c */ /* 0x000fc60003f05270 */
[----:B------:R0:W3:Y:S01]  /*17030*/  LDG.E R0, desc[UR36][R4.64] ;  /* 0x0000002404007981 */ /* 0x0000e2000c1e1900 */
[----:B------:R-:W-:Y:S01]  /*17040*/  SEL R28, RZ, 0x1, P0 ;  /* 0x00000001ff1c7807 */ /* 0x000fe20000000000 */
[----:B------:R-:W-:Y:S01]  /*17050*/  IMAD.MOV.U32 R26, RZ, RZ, R6 ;  /* 0x000000ffff1a7224 */ /* 0x000fe200078e0006 */
[----:B------:R-:W-:Y:S02]  /*17060*/  SEL R25, R25, RZ, P0 ;  /* 0x000000ff19197207 */ /* 0x000fe40000000000 */
[----:B------:R-:W-:Y:S01]  /*17070*/  LOP3.LUT R28, R20, R28, RZ, 0x3c, !PT ;  /* 0x0000001c141c7212 */ /* 0x000fe200078e3cff */
[----:B0-----:R-:W-:Y:S01]  /*17080*/  IMAD R4, R2, UR4, R7 ;  /* 0x0000000402047c24 */ /* 0x001fe2000f8e0207 */
[----:B---3--:R-:W-:Y:S01]  /*17090*/  SHF.R.S32.HI R27, RZ, 0x1f, R0 ;  /* 0x0000001fff1b7819 */ /* 0x008fe20000011400 */
[----:B------:R-:W-:Y:S06]  /*170a0*/  @!P3 BRA `(.L_x_7965) ;  /* 0x000000000004b947 */ /* 0x000fec0003800000 */
[----:B------:R-:W-:Y:S01]  /*170b0*/  BPT.TRAP 0x1 ;  /* 0x000000040000795c */ /* 0x000fe20000300000 */
.L_x_7965:
[----:B------:R-:W-:Y:S01]  /*170c0*/  IMAD R6, R25, 0x8, R22 ;  /* 0x0000000819067824 */ /* 0x000fe200078e0216 */
[----:B------:R-:W-:Y:S01]  /*170d0*/  SHF.L.U32 R3, R28, 0x1f, RZ ;  /* 0x0000001f1c037819 */ /* 0x000fe200000006ff */
[----:B------:R-:W-:Y:S03]  /*170e0*/  BSSY B1, `(.L_x_7966) ;  /* 0x0000003000017945 */ /* 0x000fe60003800000 */
[----:B------:R-:W0:Y:S02]  /*170f0*/  SYNCS.PHASECHK.TRANS64.TRYWAIT P0, [R6+URZ+0x28840], R3 ;  /* 0x02884003060075a7 */ /* 0x000e24000800017f */
[----:B0-----:R-:W-:Y:S05]  /*17100*/  @!P0 BRA `(.L_x_7967) ;  /* 0x0000004000bc8947 */ /* 0x001fea0003800000 */
.L_x_8054:
[----:B------:R-:W-:Y:S05]  /*17110*/  BSYNC B1 ;  /* 0x0000000000017941 */ /* 0x000fea0003800000 */
.L_x_7966:
[----:B------:R-:W-:Y:S01]  /*17120*/  SHF.R.S32.HI R21, RZ, 0x1f, R4 ;  /* 0x0000001fff157819 */ /* 0x000fe20000011404 */
[----:B------:R-:W-:Y:S01]  /*17130*/  ULDC.64 UR4, c[0x0][0x300] ;  /* 0x0000c00000047ab9 */ /* 0x000fe20000000a00 */
[----:B------:R-:W-:Y:S01]  /*17140*/  ULDC.64 UR6, c[0x0][0x2e8] ;  /* 0x0000ba0000067ab9 */ /* 0x000fe20000000a00 */
[C---:B0-----:R-:W-:Y:S01]  /*17150*/  IMAD.WIDE.U32 R2, R4.reuse, UR4, RZ ;  /* 0x0000000404027c25 */ /* 0x041fe2000f8e00ff */
        /* <DEDUP_REMOVED lines=19> */
[----:B------:R-:W-:Y:S02]  /*17290*/  IMAD.SHL.U32 R5, R30, 0x2, RZ ;  /* 0x000000021e057824 */ /* 0x000fe400078e00ff */
[----:B------:R-:W-:Y:S01]  /*172a0*/  IMAD R8, R8, 0x2, R22 ;  /* 0x0000000208087824 */ /* 0x000fe200078e0216 */
[----:B------:R-:W1:Y:S02]  /*172b0*/  SHFL.IDX PT, R3, R9, RZ, 0x181f ;  /* 0x00181fff09037589 */ /* 0x000e6400000e0000 */
        /* <DEDUP_REMOVED lines=43> */
.L_x_8072:
        /* <DEDUP_REMOVED lines=9> */
.L_x_7969:
        /* <DEDUP_REMOVED lines=10> */
.L_x_7970:
[----:B------:R3:W-:Y:S01]  /*176a0*/  SYNCS.ARRIVE.TRANS64.A1T0 RZ, [R6+URZ+0x28830], RZ ;  /* 0x028830ff06ff79a7 */ /* 0x0007e2000810003f */
[----:B------:R-:W-:Y:S05]  /*176b0*/  @!P4 BRA `(.L_x_7971) ;  /* 0x000000000004c947 */ /* 0x000fea0003800000 */
[----:B------:R-:W-:Y:S01]  /*176c0*/  BPT.TRAP 0x1 ;  /* 0x000000040000795c */ /* 0x000fe20000300000 */
.L_x_7971:
[----:B-1----:R-:W-:Y:S01]  /*176d0*/  SHF.L.U32 R2, R20, 0x1f, RZ ;  /* 0x0000001f14027819 */ /* 0x002fe200000006ff */
[----:B---3--:R-:W-:Y:S01]  /*176e0*/  IMAD R6, R10, 0x8, R22 ;  /* 0x000000080a067824 */ /* 0x008fe200078e0216 */
[----:B------:R-:W-:Y:S01]  /*176f0*/  BSSY B1, `(.L_x_7972) ;  /* 0x0000004000017945 */ /* 0x000fe20003800000 */
[----:B------:R-:W-:Y:S02]  /*17700*/  IMAD R8, R31, -0x80, R34 ;  /* 0xffffff801f087824 */ /* 0x000fe400078e0222 */
[----:B------:R-:W1:Y:S02]  /*17710*/  SYNCS.PHASECHK.TRANS64.TRYWAIT P0, [R6+URZ+0x28860], R2 ;  /* 0x02886002060075a7 */ /* 0x000e64000800017f */
[----:B-1----:R-:W-:Y:S05]  /*17720*/  @!P0 BRA `(.L_x_7973) ;  /* 0x0000004400948947 */ /* 0x002fea0003800000 */
.L_x_8073:
[----:B------:R-:W-:Y:S05]  /*17730*/  BSYNC B1 ;  /* 0x0000000000017941 */ /* 0x000fea0003800000 */
.L_x_7972:
[----:B------:R-:W3:Y:S01]  /*17740*/  S2R R3, SR_TID.X ;  /* 0x0000000000037919 */ /* 0x000ee20000002100 */
[----:B------:R-:W-:Y:S01]  /*17750*/  UMOV UR4, 0xffffffff ;  /* 0xffffffff00047882 */ /* 0x000fe20000000000 */
[----:B0-----:R-:W-:Y:S01]  /*17760*/  IMAD R7, R10, 0x4000, R33 ;  /* 0x000040000a077824 */ /* 0x001fe200078e0221 */
[----:B---3--:R-:W-:-:S04]  /*17770*/  LOP3.LUT R3, R3, 0x7f, RZ, 0xc0, !PT ;  /* 0x0000007f03037812 */ /* 0x008fc800078ec0ff */
[----:B------:R-:W-:-:S05]  /*17780*/  SHF.R.U32.HI R3, RZ, 0x3, R3 ;  /* 0x00000003ff037819 */ /* 0x000fca0000011603 */
[----:B------:R-:W-:Y:S01]  /*17790*/  IMAD.IADD R8, R8, 0x1, -R3 ;  /* 0x0000000108087824 */ /* 0x000fe200078e0a03 */
[----:B------:R-:W-:Y:S06]  /*177a0*/  BRA.DIV UR4, `(.L_x_7974) ;  /* 0x0000004604887947 */ /* 0x000fec000b800000 */
[----:B-1----:R-:W0:Y:S01]  /*177b0*/  SHFL.IDX PT, R2, R17, RZ, 0x181f ;  /* 0x00181fff11027589 */ /* 0x002e2200000e0000 */
        /* <DEDUP_REMOVED lines=58> */
.L_x_8091:
        /* <DEDUP_REMOVED lines=27> */
.L_x_7975:
        /* <DEDUP_REMOVED lines=10> */
.L_x_7976:
[C---:B------:R-:W-:Y:S01]  /*17db0*/  ISETP.GT.AND P0, PT, R26.reuse, R35, PT ;  /* 0x000000231a00720c */ /* 0x040fe20003f04270 */
[----:B------:R0:W-:Y:S01]  /*17dc0*/  SYNCS.ARRIVE.TRANS64.A1T0 RZ, [R6+URZ+0x28850], RZ ;  /* 0x028850ff06ff79a7 */ /* 0x0001e2000810003f */
[----:B------:R-:W-:Y:S02]  /*17dd0*/  IMAD.MOV.U32 R10, RZ, RZ, R25 ;  /* 0x000000ffff0a7224 */ /* 0x000fe400078e0019 */
[----:B------:R-:W-:Y:S02]  /*17de0*/  IMAD.MOV.U32 R20, RZ, RZ, R28 ;  /* 0x000000ffff147224 */ /* 0x000fe400078e001c */
[----:B------:R-:W-:Y:S02]  /*17df0*/  IMAD.MOV.U32 R31, RZ, RZ, R26 ;  /* 0x000000ffff1f7224 */ /* 0x000fe400078e001a */
[----:B0-----:R-:W-:-:S05]  /*17e00*/  VIADD R6, R26, 0xffffffff ;  /* 0xffffffff1a067836 */ /* 0x001fca0000000000 */
[----:B------:R-:W-:Y:S05]  /*17e10*/  @P0 BRA `(.L_x_7977) ;  /* 0xfffffff000080947 */ /* 0x000fea000383ffff */
.L_x_7964:
[----:B------:R-:W-:Y:S05]  /*17e20*/  BSYNC B0 ;  /* 0x0000000000007941 */ /* 0x000fea0003800000 */
.L_x_7963:
        /* <DEDUP_REMOVED lines=17> */
.L_x_7979:
[----:B------:R-:W-:Y:S05]  /*17f40*/  BSYNC B0 ;  /* 0x0000000000007941 */ /* 0x000fea0003800000 */
.L_x_7978:
[----:B------:R-:W-:-:S13]  /*17f50*/  LOP3.LUT P0, RZ, R23, 0x4, RZ, 0xc0, !PT ;  /* 0x0000000417ff7812 */ /* 0x000fda000780c0ff */
[----:B------:R-:W-:Y:S05]  /*17f60*/  @!P0 BRA `(.L_x_7980) ;  /* 0x0000000000048947 */ /* 0x000fea0003800000 */
[----:B------:R-:W-:Y:S01]  /*17f70*/  BPT.TRAP 0x1 ;  /* 0x000000040000795c */ /* 0x000fe20000300000 */
.L_x_7980:
[----:B------:R-:W-:Y:S01]  /*17f80*/  IMAD R0, R25, 0x8, R22 ;  /* 0x0000000819007824 */ /* 0x000fe200078e0216 */
[----:B0-----:R-:W-:Y:S01]  /*17f90*/  SHF.L.U32 R3, R28, 0x1f, RZ ;  /* 0x0000001f1c037819 */ /* 0x001fe200000006ff */
[----:B------:R-:W-:Y:S01]  /*17fa0*/  BSSY B0, `(.L_x_7981) ;  /* 0x0000004000007945 */ /* 0x000fe20003800000 */
[----:B------:R-:W-:Y:S02]  /*17fb0*/  IMAD R6, R26, -0x80, R34 ;  /* 0xffffff801a067824 */ /* 0x000fe400078e0222 */
[----:B------:R-:W0:Y:S02]  /*17fc0*/  SYNCS.PHASECHK.TRANS64.TRYWAIT P0, [R0+URZ+0x28860], R3 ;  /* 0x02886003000075a7 */ /* 0x000e24000800017f */
[----:B0-----:R-:W-:Y:S05]  /*17fd0*/  @!P0 BRA `(.L_x_7982) ;  /* 0x0000004800048947 */ /* 0x001fea0003800000 */
.L_x_8092:
[----:B------:R-:W-:Y:S05]  /*17fe0*/  BSYNC B0 ;  /* 0x0000000000007941 */ /* 0x000fea0003800000 */
.L_x_7981:
        /* <DEDUP_REMOVED lines=70> */
.L_x_8110:
        /* <DEDUP_REMOVED lines=11> */
.L_x_7984:
        /* <DEDUP_REMOVED lines=10> */
.L_x_7985:
[----:B------:R1:W-:Y:S01]  /*185a0*/  SYNCS.ARRIVE.TRANS64.A1T0 RZ, [R0+URZ+0x28850], RZ ;  /* 0x028850ff00ff79a7 */ /* 0x0003e2000810003f */
[----:B------:R-:W-:-:S05]  /*185b0*/  VIADD R25, R25, 0x1 ;  /* 0x0000000119197836 */ /* 0x000fca0000000000 */
[----:B------:R-:W-:-:S04]  /*185c0*/  ISETP.NE.AND P0, PT, R25, 0x2, PT ;  /* 0x000000021900780c */ /* 0x000fc80003f05270 */
[----:B0-----:R-:W-:Y:S02]  /*185d0*/  SEL R3, RZ, 0x1, P0 ;  /* 0x00000001ff037807 */ /* 0x001fe40000000000 */
[----:B------:R-:W-:Y:S02]  /*185e0*/  SEL R25, R25, RZ, P0 ;  /* 0x000000ff19197207 */ /* 0x000fe40000000000 */
[----:B-1----:R-:W-:-:S07]  /*185f0*/  LOP3.LUT R28, R28, R3, RZ, 0x3c, !PT ;  /* 0x000000031c1c7212 */ /* 0x002fce00078e3cff */
.L_x_7942:
[----:B------:R-:W-:Y:S05]  /*18600*/  BSYNC B7 ;  /* 0x0000000000077941 */ /* 0x000fea0003800000 */
.L_x_7940:
        /* <DEDUP_REMOVED lines=11> */
.L_x_7986:
        /* <DEDUP_REMOVED lines=43> */
.L_x_8120:
[----:B------:R-:W-:Y:S02]  /*18970*/  ULDC UR4, c[0x0][0xc38] ;  /* 0x00030e0000047ab9 */ /* 0x000fe40000000800 */
[----:B------:R-:W-:-:S04]  /*18980*/  IMAD.U32 R5, RZ, RZ, UR4 ;  /* 0x00000004ff057e24 */ /* 0x000fc8000f8e00ff */
[----:B-1----:R-:W-:-:S04]  /*18990*/  IMAD R14, R14, R5, RZ ;  /* 0x000000050e0e7224 */ /* 0x002fc800078e02ff */
[----:B------:R-:W-:-:S05]  /*189a0*/  IMAD.IADD R7, R7, 0x1, R14 ;  /* 0x0000000107077824 */ /* 0x000fca00078e020e */
[----:B------:R-:W-:-:S13]  /*189b0*/  ISETP.GT.AND P6, PT, R7, R0, PT ;  /* 0x000000000700720c */ /* 0x000fda0003fc4270 */
[----:B------:R-:W-:Y:S05]  /*189c0*/  @P6 BRA `(.L_x_7989) ;  /* 0x0000000000a46947 */ /* 0x000fea0003800000 */
.L_x_7992:
        /* <DEDUP_REMOVED lines=35> */
.L_x_8128:
[----:B------:R-:W-:Y:S02]  /*18c00*/  ULDC UR4, c[0x0][0xc38] ;  /* 0x00030e0000047ab9 */ /* 0x000fe40000000800 */
[----:B------:R-:W-:-:S04]  /*18c10*/  IMAD.U32 R5, RZ, RZ, UR4 ;  /* 0x00000004ff057e24 */ /* 0x000fc8000f8e00ff */
[----:B-1----:R-:W-:-:S04]  /*18c20*/  IMAD R14, R14, R5, RZ ;  /* 0x000000050e0e7224 */ /* 0x002fc800078e02ff */
[----:B------:R-:W-:-:S05]  /*18c30*/  IMAD.IADD R7, R14, 0x1, R7 ;  /* 0x000000010e077824 */ /* 0x000fca00078e0207 */
[----:B------:R-:W-:-:S13]  /*18c40*/  ISETP.GT.AND P6, PT, R7, R0, PT ;  /* 0x000000000700720c */ /* 0x000fda0003fc4270 */
[----:B------:R-:W-:Y:S05]  /*18c50*/  @!P6 BRA `(.L_x_7992) ;  /* 0xfffffffc005ce947 */ /* 0x000fea000383ffff */
.L_x_7989:
        /* <DEDUP_REMOVED lines=10> */
.L_x_8133:
[----:B------:R-:W-:-:S13]  /*18d00*/  ISETP.NE.AND P0, PT, R3, RZ, PT ;  /* 0x000000ff0300720c */ /* 0x000fda0003f05270 */
[----:B------:R-:W-:Y:S05]  /*18d10*/  @!P0 BRA `(.L_x_7994) ;  /* 0x0000000000108947 */ /* 0x000fea0003800000 */
[----:B------:R-:W-:Y:S01]  /*18d20*/  UMOV UR4, 0xffffffff ;  /* 0xffffffff00047882 */ /* 0x000fe20000000000 */
[----:B-1----:R-:W-:Y:S02]  /*18d30*/  VIADD R12, R12, 0xffffffff ;  /* 0xffffffff0c0c7836 */ /* 0x002fe40000000000 */
[----:B------:R-:W-:Y:S05]  /*18d40*/  BRA.DIV UR4, `(.L_x_7995) ;  /* 0x0000004e04887947 */ /* 0x000fea000b800000 */
[----:B------:R4:W1:Y:S02]  /*18d50*/  SHFL.IDX PT, R6, R2, R12, 0x1f ;  /* 0x00001f0c02067589 */ /* 0x00086400000e0000 */
.L_x_7994:
        /* <DEDUP_REMOVED lines=59> */
.L_x_7996:
        /* <DEDUP_REMOVED lines=60> */
.L_x_7997:
[----:B------:R-:W-:-:S05]  /*194d0*/  LOP3.LUT R2, RZ, R2, RZ, 0x33, !PT ;  /* 0x00000002ff027212 */ /* 0x000fca00078e33ff */
[----:B------:R-:W-:Y:S01]  /*194e0*/  IMAD.IADD R17, R17, 0x1, R2 ;  /* 0x0000000111117824 */ /* 0x000fe200078e0202 */
[----:B------:R-:W-:Y:S06]  /*194f0*/  BRA `(.L_x_7998) ;  /* 0x00000000001c7947 */ /* 0x000fec0003800000 */
.L_x_7990:
[----:B------:R-:W-:Y:S01]  /*19500*/  UMOV UR4, URZ ;  /* 0x0000003f00047c82 */ /* 0x000fe20008000000 */
[----:B------:R-:W-:Y:S01]  /*19510*/  UMOV UR5, URZ ;  /* 0x0000003f00057c82 */ /* 0x000fe20008000000 */
[----:B------:R-:W-:Y:S01]  /*19520*/  ULDC UR6, c[0x0][0xc3c] ;  /* 0x00030f0000067ab9 */ /* 0x000fe20000000800 */
[----:B------:R-:W-:Y:S02]  /*19530*/  IMAD.MOV.U32 R16, RZ, RZ, R0 ;  /* 0x000000ffff107224 */ /* 0x000fe400078e0000 */
[----:B------:R-:W-:Y:S02]  /*19540*/  IMAD.U32 R17, RZ, RZ, UR4 ;  /* 0x00000004ff117e24 */ /* 0x000fe4000f8e00ff */
[----:B------:R-:W-:Y:S02]  /*19550*/  IMAD.U32 R18, RZ, RZ, UR5 ;  /* 0x00000005ff127e24 */ /* 0x000fe4000f8e00ff */
[----:B------:R-:W-:-:S07]  /*19560*/  IMAD.U32 R19, RZ, RZ, UR6 ;  /* 0x00000006ff137e24 */ /* 0x000fce000f8e00ff */
.L_x_7998:
        /* <DEDUP_REMOVED lines=10> */
.L_x_7987:
[----:B------:R-:W-:Y:S02]  /*19610*/  ULDC UR4, c[0x0][0xc3c] ;  /* 0x00030f0000047ab9 */ /* 0x000fe40000000800 */
[----:B-1----:R-:W-:-:S13]  /*19620*/  ISETP.GE.AND P0, PT, R19, UR4, PT ;  /* 0x0000000413007c0c */ /* 0x002fda000bf06270 */
[----:B------:R-:W-:Y:S05]  /*19630*/  @!P0 BRA `(.L_x_7999) ;  /* 0xffffffac009c8947 */ /* 0x000fea000383ffff */
[----:B------:R-:W-:Y:S05]  /*19640*/  BSYNC B8 ;  /* 0x0000000000087941 */ /* 0x000fea0003800000 */
.L_x_7926:
        /* <DEDUP_REMOVED lines=12> */
.L_x_8136:
[----:B------:R-:W-:Y:S05]  /*19710*/  BSYNC B0 ;  /* 0x0000000000007941 */ /* 0x000fea0003800000 */
.L_x_8000:
[----:B------:R-:W-:-:S03]  /*19720*/  UMOV UR4, 0xffffffff ;  /* 0xffffffff00047882 */ /* 0x000fc60000000000 */
[----:B------:R-:W-:Y:S05]  /*19730*/  BRA.DIV UR4, `(.L_x_8002) ;  /* 0x0000004604487947 */ /* 0x000fea000b800000 */
[----:B-1----:R-:W1:Y:S02]  /*19740*/  S2R R0, SR_TID.X ;  /* 0x0000000000007919 */ /* 0x002e640000002100 */
[----:B-1----:R-:W-:-:S04]  /*19750*/  SHF.R.U32.HI R0, RZ, 0x5, R0 ;  /* 0x00000005ff007819 */ /* 0x002fc80000011600 */
[----:B------:R-:W-:-:S05]  /*19760*/  LOP3.LUT R0, R0, 0x3, RZ, 0xc0, !PT ;  /* 0x0000000300007812 */ /* 0x000fca00078ec0ff */
[----:B------:R1:W3:Y:S02]  /*19770*/  SHFL.IDX PT, R14, R0, RZ, 0x1f ;  /* 0x00001fff000e7589 */ /* 0x0002e400000e0000 */
.L_x_8139:
[----:B---3--:R-:W-:Y:S01]  /*19780*/  ISETP.NE.AND P0, PT, R14, RZ, PT ;  /* 0x000000ff0e00720c */ /* 0x008fe20003f05270 */
[----:B------:R-:W-:-:S12]  /*19790*/  BSSY B0, `(.L_x_8003) ;  /* 0x0000026000007945 */ /* 0x000fd80003800000 */
[----:B------:R-:W-:Y:S05]  /*197a0*/  @P0 BRA `(.L_x_8004) ;  /* 0x0000000000900947 */ /* 0x000fea0003800000 */
[----:B------:R-:W-:-:S03]  /*197b0*/  UMOV UR4, 0xffffffff ;  /* 0xffffffff00047882 */ /* 0x000fc60000000000 */
[----:B------:R-:W-:Y:S05]  /*197c0*/  BRA.DIV UR4, `(.L_x_8005) ;  /* 0x0000004604587947 */ /* 0x000fea000b800000 */
[----:B------:R-:W-:-:S13]  /*197d0*/  ELECT P6, URZ, PT ;  /* 0x00000000003f782f */ /* 0x000fda00038c0000 */
.L_x_8142:
        /* <DEDUP_REMOVED lines=8> */
.L_x_8006:
[C---:B------:R-:W-:Y:S01]  /*19860*/  IMAD R5, R25.reuse, 0x8, R4 ;  /* 0x0000000819057824 */ /* 0x040fe200078e0204 */
[----:B------:R-:W-:Y:S01]  /*19870*/  SHF.L.U32 R0, R28, 0x1f, RZ ;  /* 0x0000001f1c007819 */ /* 0x000fe200000006ff */
[----:B------:R-:W-:-:S03]  /*19880*/  VIADD R25, R25, 0x1 ;  /* 0x0000000119197836 */ /* 0x000fc60000000000 */
[----:B------:R-:W1:Y:S02]  /*19890*/  SYNCS.PHASECHK.TRANS64.TRYWAIT P1, [R5+URZ+0x28840], R0 ;  /* 0x02884000050075a7 */ /* 0x000e64000802017f */
[----:B------:R-:W-:-:S04]  /*198a0*/  ISETP.NE.AND P2, PT, R25, 0x2, PT ;  /* 0x000000021900780c */ /* 0x000fc80003f45270 */
[----:B------:R-:W-:Y:S01]  /*198b0*/  SEL R3, RZ, 0x1, P2 ;  /* 0x00000001ff037807 */ /* 0x000fe20001000000 */
[----:B-1----:R-:W-:Y:S08]  /*198c0*/  @!P1 BRA `(.L_x_8007) ;  /* 0x0000004400389947 */ /* 0x002ff00003800000 */
.L_x_8143:
[----:B------:R-:W-:Y:S02]  /*198d0*/  SEL R25, R25, RZ, P2 ;  /* 0x000000ff19197207 */ /* 0x000fe40001000000 */
[----:B------:R-:W-:Y:S01]  /*198e0*/  LOP3.LUT R2, R28, R3, RZ, 0x3c, !PT ;  /* 0x000000031c027212 */ /* 0x000fe200078e3cff */
[----:B------:R-:W-:Y:S06]  /*198f0*/  @!P0 BRA `(.L_x_8008) ;  /* 0x0000000000048947 */ /* 0x000fec0003800000 */
[----:B------:R-:W-:Y:S01]  /*19900*/  BPT.TRAP 0x1 ;  /* 0x000000040000795c */ /* 0x000fe20000300000 */
.L_x_8008:
[----:B------:R-:W-:Y:S01]  /*19910*/  IMAD R25, R25, 0x8, R4 ;  /* 0x0000000819197824 */ /* 0x000fe200078e0204 */
[----:B------:R-:W-:-:S04]  /*19920*/  SHF.L.U32 R2, R2, 0x1f, RZ ;  /* 0x0000001f02027819 */ /* 0x000fc800000006ff */
[----:B------:R-:W3:Y:S02]  /*19930*/  SYNCS.PHASECHK.TRANS64.TRYWAIT P1, [R25+URZ+0x28840], R2 ;  /* 0x02884002190075a7 */ /* 0x000ee4000802017f */
[----:B---3--:R-:W-:Y:S05]  /*19940*/  @!P1 BRA `(.L_x_8009) ;  /* 0x00000044002c9947 */ /* 0x008fea0003800000 */
.L_x_8144:
[----:B------:R-:W-:Y:S05]  /*19950*/  @!P0 BRA `(.L_x_8010) ;  /* 0x0000000000048947 */ /* 0x000fea0003800000 */
[----:B------:R-:W-:Y:S01]  /*19960*/  BPT.TRAP 0x1 ;  /* 0x000000040000795c */ /* 0x000fe20000300000 */
.L_x_8010:
[----:B------:R-:W4:Y:S02]  /*19970*/  SYNCS.PHASECHK.TRANS64.TRYWAIT P1, [R5+URZ+0x28860], R0 ;  /* 0x02886000050075a7 */ /* 0x000f24000802017f */
[----:B----4-:R-:W-:Y:S05]  /*19980*/  @!P1 BRA `(.L_x_8011) ;  /* 0x0000004400309947 */ /* 0x010fea0003800000 */
.L_x_8145:
[----:B------:R-:W-:Y:S05]  /*19990*/  @!P0 BRA `(.L_x_8012) ;  /* 0x0000000000048947 */ /* 0x000fea0003800000 */
[----:B------:R-:W-:Y:S01]  /*199a0*/  BPT.TRAP 0x1 ;  /* 0x000000040000795c */ /* 0x000fe20000300000 */
.L_x_8012:
[----:B------:R0:W0:Y:S02]  /*199b0*/  SYNCS.PHASECHK.TRANS64.TRYWAIT P0, [R25+URZ+0x28860], R2 ;  /* 0x02886002190075a7 */ /* 0x000024000800017f */
[----:B0-----:R-:W-:Y:S05]  /*199c0*/  @!P0 NANOSLEEP.SYNCS 0x989680 ;  /* 0x009896800000895d */ /* 0x001fea0003900000 */
[----:B------:R-:W0:Y:S02]  /*199d0*/  @!P0 SYNCS.PHASECHK.TRANS64 P0, [R25+URZ+0x28860], R2 ;  /* 0x02886002190085a7 */ /* 0x000e24000800007f */
[----:B0-----:R-:W-:Y:S05]  /*199e0*/  @!P0 BRA `(.L_x_8012) ;  /* 0xfffffffc00f08947 */ /* 0x001fea000383ffff */
.L_x_8004:
[----:B------:R-:W-:Y:S05]  /*199f0*/  BSYNC B0 ;  /* 0x0000000000007941 */ /* 0x000fea0003800000 */
.L_x_8003:
[----:B------:R-:W-:Y:S05]  /*19a00*/  EXIT ;  /* 0x000000000000794d */ /* 0x000fea0003800000 */
.L_x_7817:
[----:B0-----:R-:W-:-:S04]  /*19a10*/  IMAD.U32 R3, RZ, RZ, UR40 ;  /* 0x00000028ff037e24 */ /* 0x001fc8000f8e00ff */
[----:B------:R0:W1:Y:S03]  /*19a20*/  SYNCS.PHASECHK.TRANS64.TRYWAIT P1, [R3+URZ+0x28800], R0 ;  /* 0x02880000030075a7 */ /* 0x000066000802017f */
[----:B-1----:R-:W-:Y:S05]  /*19a30*/  @!P1 NANOSLEEP.SYNCS 0x989680 ;  /* 0x009896800000995d */ /* 0x002fea0003900000 */
[----:B------:R-:W1:Y:S02]  /*19a40*/  @!P1 SYNCS.PHASECHK.TRANS64 P1, [R3+URZ+0x28800], R0 ;  /* 0x02880000030095a7 */ /* 0x000e64000802007f */
[----:B-1----:R-:W-:Y:S05]  /*19a50*/  @!P1 BRA `(.L_x_7817) ;  /* 0xfffffffc00ec9947 */ /* 0x002fea000383ffff */
[----:B------:R-:W-:Y:S05]  /*19a60*/  BRA `(.L_x_8013) ;  /* 0xfffffe8400a47947 */ /* 0x000fea000383ffff */
.L_x_7821:
[----:B-1----:R1:W2:Y:S02]  /*19a70*/  SYNCS.PHASECHK.TRANS64.TRYWAIT P1, [R89+URZ+0x28830], R0 ;  /* 0x02883000590075a7 */ /* 0x0022a4000802017f */
[----:B--2---:R-:W-:Y:S05]  /*19a80*/  @!P1 NANOSLEEP.SYNCS 0x989680 ;  /* 0x009896800000995d */ /* 0x004fea0003900000 */
[----:B------:R-:W2:Y:S02]  /*19a90*/  @!P1 SYNCS.PHASECHK.TRANS64 P1, [R89+URZ+0x28830], R0 ;  /* 0x02883000590095a7 */ /* 0x000ea4000802007f */
[----:B--2---:R-:W-:Y:S05]  /*19aa0*/  @!P1 BRA `(.L_x_7821) ;  /* 0xfffffffc00f09947 */ /* 0x004fea000383ffff */
[----:B------:R-:W-:Y:S05]  /*19ab0*/  BRA `(.L_x_7820) ;  /* 0xfffffe8400c07947 */ /* 0x000fea000383ffff */
.L_x_7838:
[----:B-1----:R-:W-:-:S04]  /*19ac0*/  IMAD.U32 R7, RZ, RZ, UR6 ;  /* 0x00000006ff077e24 */ /* 0x002fc8000f8e00ff */
[----:B------:R1:W2:Y:S03]  /*19ad0*/  SYNCS.PHASECHK.TRANS64.TRYWAIT P1, [R7+URZ+0x28830], R6 ;  /* 0x02883006070075a7 */ /* 0x0002a6000802017f */
[----:B--2---:R-:W-:Y:S05]  /*19ae0*/  @!P1 NANOSLEEP.SYNCS 0x989680 ;  /* 0x009896800000995d */ /* 0x004fea0003900000 */
[----:B------:R-:W2:Y:S02]  /*19af0*/  @!P1 SYNCS.PHASECHK.TRANS64 P1, [R7+URZ+0x28830], R6 ;  /* 0x02883006070095a7 */ /* 0x000ea4000802007f */
[----:B--2---:R-:W-:Y:S05]  /*19b00*/  @!P1 BRA `(.L_x_7838) ;  /* 0xfffffffc00ec9947 */ /* 0x004fea000383ffff */
[----:B------:R-:W-:Y:S05]  /*19b10*/  BRA `(.L_x_7835) ;  /* 0xfffffec000947947 */ /* 0x000fea000383ffff */
.L_x_7842:
[----:B-1----:R-:W-:-:S04]  /*19b20*/  IMAD.U32 R7, RZ, RZ, UR6 ;  /* 0x00000006ff077e24 */ /* 0x002fc8000f8e00ff */
[----:B------:R1:W2:Y:S03]  /*19b30*/  SYNCS.PHASECHK.TRANS64.TRYWAIT P1, [R7+URZ+0x28850], R6 ;  /* 0x02885006070075a7 */ /* 0x0002a6000802017f */
[----:B--2---:R-:W-:Y:S05]  /*19b40*/  @!P1 NANOSLEEP.SYNCS 0x989680 ;  /* 0x009896800000995d */ /* 0x004fea0003900000 */
[----:B------:R-:W2:Y:S02]  /*19b50*/  @!P1 SYNCS.PHASECHK.TRANS64 P1, [R7+URZ+0x28850], R6 ;  /* 0x02885006070095a7 */ /* 0x000ea4000802007f */
[----:B--2---:R-:W-:Y:S05]  /*19b60*/  @!P1 BRA `(.L_x_7842) ;  /* 0xfffffffc00ec9947 */ /* 0x004fea000383ffff */
[----:B------:R-:W-:Y:S05]  /*19b70*/  BRA `(.L_x_7839) ;  /* 0xfffffec4006c7947 */ /* 0x000fea000383ffff */
.L_x_7861:
[----:B-1----:R-:W-:-:S04]  /*19b80*/  IMAD.U32 R7, RZ, RZ, UR6 ;  /* 0x00000006ff077e24 */ /* 0x002fc8000f8e00ff */
[----:B------:R1:W2:Y:S03]  /*19b90*/  SYNCS.PHASECHK.TRANS64.TRYWAIT P1, [R7+URZ+0x28830], R6 ;  /* 0x02883006070075a7 */ /* 0x0002a6000802017f */
[----:B--2---:R-:W-:Y:S05]  /*19ba0*/  @!P1 NANOSLEEP.SYNCS 0x989680 ;  /* 0x009896800000995d */ /* 0x004fea0003900000 */
[----:B------:R-:W2:Y:S02]  /*19bb0*/  @!P1 SYNCS.PHASECHK.TRANS64 P1, [R7+URZ+0x28830], R6 ;  /* 0x02883006070095a7 */ /* 0x000ea4000802007f */
[----:B--2---:R-:W-:Y:S05]  /*19bc0*/  @!P1 BRA `(.L_x_7861) ;  /* 0xfffffffc00ec9947 */ /* 0x004fea000383ffff */
[----:B------:R-:W-:Y:S05]  /*19bd0*/  BRA `(.L_x_7858) ;  /* 0xfffffefc00707947 */ /* 0x000fea000383ffff */
.L_x_7865:
[----:B-1----:R-:W-:-:S04]  /*19be0*/  IMAD.U32 R7, RZ, RZ, UR6 ;  /* 0x00000006ff077e24 */ /* 0x002fc8000f8e00ff */
[----:B------:R1:W2:Y:S03]  /*19bf0*/  SYNCS.PHASECHK.TRANS64.TRYWAIT P1, [R7+URZ+0x28850], R6 ;  /* 0x02885006070075a7 */ /* 0x0002a6000802017f */
[----:B--2---:R-:W-:Y:S05]  /*19c00*/  @!P1 NANOSLEEP.SYNCS 0x989680 ;  /* 0x009896800000995d */ /* 0x004fea0003900000 */
[----:B------:R-:W2:Y:S02]  /*19c10*/  @!P1 SYNCS.PHASECHK.TRANS64 P1, [R7+URZ+0x28850], R6 ;  /* 0x02885006070095a7 */ /* 0x000ea4000802007f */
[----:B--2---:R-:W-:Y:S05]  /*19c20*/  @!P1 BRA `(.L_x_7865) ;  /* 0xfffffffc00ec9947 */ /* 0x004fea000383ffff */
[----:B------:R-:W-:Y:S05]  /*19c30*/  BRA `(.L_x_7862) ;  /* 0xffffff0000487947 */ /* 0x000fea000383ffff */
.L_x_7873:
[----:B-1----:R-:W-:-:S04]  /*19c40*/  IMAD.U32 R7, RZ, RZ, UR6 ;  /* 0x00000006ff077e24 */ /* 0x002fc8000f8e00ff */
[----:B------:R1:W2:Y:S03]  /*19c50*/  SYNCS.PHASECHK.TRANS64.TRYWAIT P1, [R7+URZ+0x28830], R6 ;  /* 0x02883006070075a7 */ /* 0x0002a6000802017f */
[----:B--2---:R-:W-:Y:S05]  /*19c60*/  @!P1 NANOSLEEP.SYNCS 0x989680 ;  /* 0x009896800000995d */ /* 0x004fea0003900000 */
[----:B------:R-:W2:Y:S02]  /*19c70*/  @!P1 SYNCS.PHASECHK.TRANS64 P1, [R7+URZ+0x28830], R6 ;  /* 0x02883006070095a7 */ /* 0x000ea4000802007f */
[----:B--2---:R-:W-:Y:S05]  /*19c80*/  @!P1 BRA `(.L_x_7873) ;  /* 0xfffffffc00ec9947 */ /* 0x004fea000383ffff */
[----:B------:R-:W-:Y:S05]  /*19c90*/  BRA `(.L_x_7870) ;  /* 0xffffff2400787947 */ /* 0x000fea000383ffff */
.L_x_7877:
[----:B-1----:R-:W-:-:S04]  /*19ca0*/  IMAD.U32 R7, RZ, RZ, UR6 ;  /* 0x00000006ff077e24 */ /* 0x002fc8000f8e00ff */
[----:B------:R1:W2:Y:S03]  /*19cb0*/  SYNCS.PHASECHK.TRANS64.TRYWAIT P1, [R7+URZ+0x28850], R6 ;  /* 0x02885006070075a7 */ /* 0x0002a6000802017f */
[----:B--2---:R-:W-:Y:S05]  /*19cc0*/  @!P1 NANOSLEEP.SYNCS 0x989680 ;  /* 0x009896800000995d */ /* 0x004fea0003900000 */
[----:B------:R-:W2:Y:S02]  /*19cd0*/  @!P1 SYNCS.PHASECHK.TRANS64 P1, [R7+URZ+0x28850], R6 ;  /* 0x02885006070095a7 */ /* 0x000ea4000802007f */
[----:B--2---:R-:W-:Y:S05]  /*19ce0*/  @!P1 BRA `(.L_x_7877) ;  /* 0xfffffffc00ec9947 */ /* 0x004fea000383ffff */
[----:B------:R-:W-:Y:S05]  /*19cf0*/  BRA `(.L_x_7874) ;  /* 0xffffff2800447947 */ /* 0x000fea000383ffff */
.L_x_7892:
[----:B-1----:R-:W-:-:S04]  /*19d00*/  IMAD.U32 R4, RZ, RZ, UR5 ;  /* 0x00000005ff047e24 */ /* 0x002fc8000f8e00ff */
[----:B------:R1:W2:Y:S03]  /*19d10*/  SYNCS.PHASECHK.TRANS64.TRYWAIT P1, [R4+URZ+0x28850], R3 ;  /* 0x02885003040075a7 */ /* 0x0002a6000802017f */
[----:B--2---:R-:W-:Y:S05]  /*19d20*/  @!P1 NANOSLEEP.SYNCS 0x989680 ;  /* 0x009896800000995d */ /* 0x004fea0003900000 */
[----:B------:R-:W2:Y:S02]  /*19d30*/  @!P1 SYNCS.PHASECHK.TRANS64 P1, [R4+URZ+0x28850], R3 ;  /* 0x02885003040095a7 */ /* 0x000ea4000802007f */
[----:B--2---:R-:W-:Y:S05]  /*19d40*/  @!P1 BRA `(.L_x_7892) ;  /* 0xfffffffc00ec9947 */ /* 0x004fea000383ffff */
[----:B------:R-:W-:Y:S05]  /*19d50*/  BRA `(.L_x_7891) ;  /* 0xffffff5c00707947 */ /* 0x000fea000383ffff */
.L_x_7948:
        /* <DEDUP_REMOVED lines=11> */
.L_x_8015:
[----:B------:R-:W-:Y:S05]  /*19e10*/  BSYNC B0 ;  /* 0x0000000000007941 */ /* 0x000fea0003800000 */
.L_x_8014:
[----:B------:R-:W-:Y:S05]  /*19e20*/  BRA `(.L_x_8016) ;  /* 0xffffffb800647947 */ /* 0x000fea000383ffff */
.L_x_7951:
[----:B0-----:R0:W1:Y:S02]  /*19e30*/  SYNCS.PHASECHK.TRANS64.TRYWAIT P0, [R7+URZ+0x28840], R2 ;  /* 0x02884002070075a7 */ /* 0x001064000800017f */
[----:B-1----:R-:W-:Y:S05]  /*19e40*/  @!P0 NANOSLEEP.SYNCS 0x989680 ;  /* 0x009896800000895d */ /* 0x002fea0003900000 */
[----:B------:R-:W1:Y:S02]  /*19e50*/  @!P0 SYNCS.PHASECHK.TRANS64 P0, [R7+URZ+0x28840], R2 ;  /* 0x02884002070085a7 */ /* 0x000e64000800007f */
[----:B-1----:R-:W-:Y:S05]  /*19e60*/  @!P0 BRA `(.L_x_7951) ;  /* 0xfffffffc00f08947 */ /* 0x002fea000383ffff */
[----:B------:R-:W-:Y:S05]  /*19e70*/  BRA `(.L_x_8017) ;  /* 0xffffffb800b87947 */ /* 0x000fea000383ffff */
.L_x_7952:
        /* <DEDUP_REMOVED lines=8> */
.L_x_8019:
[----:B------:R-:W-:Y:S05]  /*19f00*/  BSYNC B0 ;  /* 0x0000000000007941 */ /* 0x000fea0003800000 */
.L_x_8018:
        /* <DEDUP_REMOVED lines=9> */
.L_x_8020:
[----:B------:R-:W-:Y:S02]  /*19fa0*/  IMAD.MOV.U32 R13, RZ, RZ, R0 ;  /* 0x000000ffff0d7224 */ /* 0x000fe400078e0000 */
[----:B------:R-:W-:Y:S02]  /*19fb0*/  IMAD.MOV.U32 R12, RZ, RZ, 0x1 ;  /* 0x00000001ff0c7424 */ /* 0x000fe400078e00ff */
[----:B------:R-:W-:-:S07]  /*19fc0*/  IMAD.MOV.U32 R3, RZ, RZ, R14 ;  /* 0x000000ffff037224 */ /* 0x000fce00078e000e */
[----:B------:R-:W-:Y:S05]  /*19fd0*/  WARPSYNC.COLLECTIVE R15, `(.L_x_8021) ;  /* 0x000000000f087348 */ /* 0x000fea0003c00000 */
[----:B------:R0:W1:Y:S02]  /*19fe0*/  SHFL.IDX P6, R14, R13, R12, R11 ;  /* 0x0000000c0d0e7389 */ /* 0x00006400000c000b */
[----:B01----:R-:W-:Y:S01]  /*19ff0*/  ENDCOLLECTIVE ;  /* 0x000000000000791b */ /* 0x003fe20003800000 */
.L_x_8021:
        /* <DEDUP_REMOVED lines=12> */
[----:B0-----:R-:W-:-:S07]  /*1a0c0*/  IMAD.MOV.U32 R2, RZ, RZ, R14 ;  /* 0x000000ffff027224 */ /* 0x001fce00078e000e */
[----:B------:R-:W-:Y:S05]  /*1a0d0*/  WARPSYNC.COLLECTIVE R15, `(.L_x_8022) ;  /* 0x000000000f087348 */ /* 0x000fea0003c00000 */
[----:B------:R0:W1:Y:S02]  /*1a0e0*/  SHFL.IDX P6, R14, R13, R12, R11 ;  /* 0x0000000c0d0e7389 */ /* 0x00006400000c000b */
[----:B01----:R-:W-:Y:S01]  /*1a0f0*/  ENDCOLLECTIVE ;  /* 0x000000000000791b */ /* 0x003fe20003800000 */
.L_x_8022:
[----:B------:R-:W-:Y:S02]  /*1a100*/  @P1 IMAD R8, R5, 0x2, R22 ;  /* 0x0000000205081824 */ /* 0x000fe400078e0216 */
[----:B------:R-:W-:Y:S02]  /*1a110*/  IMAD.MOV.U32 R13, RZ, RZ, R0 ;  /* 0x000000ffff0d7224 */ /* 0x000fe400078e0000 */
[----:B------:R-:W-:Y:S02]  /*1a120*/  IMAD.MOV.U32 R12, RZ, RZ, 0x2 ;  /* 0x00000002ff0c7424 */ /* 0x000fe400078e00ff */
[----:B------:R-:W-:-:S07]  /*1a130*/  IMAD.MOV.U32 R3, RZ, RZ, R14 ;  /* 0x000000ffff037224 */ /* 0x000fce00078e000e */
[----:B------:R-:W-:Y:S05]  /*1a140*/  WARPSYNC.COLLECTIVE R15, `(.L_x_8023) ;  /* 0x000000000f087348 */ /* 0x000fea0003c00000 */
[----:B------:R0:W1:Y:S02]  /*1a150*/  SHFL.IDX P6, R14, R13, R12, R11 ;  /* 0x0000000c0d0e7389 */ /* 0x00006400000c000b */
[----:B01----:R-:W-:Y:S01]  /*1a160*/  ENDCOLLECTIVE ;  /* 0x000000000000791b */ /* 0x003fe20003800000 */
.L_x_8023:
        /* <DEDUP_REMOVED lines=16> */
.L_x_8024:
[----:B------:R-:W-:Y:S02]  /*1a270*/  @P1 IMAD R8, R5, 0x2, R22 ;  /* 0x0000000205081824 */ /* 0x000fe400078e0216 */
[----:B------:R-:W-:Y:S02]  /*1a280*/  IMAD.MOV.U32 R13, RZ, RZ, R0 ;  /* 0x000000ffff0d7224 */ /* 0x000fe400078e0000 */
[----:B------:R-:W-:Y:S02]  /*1a290*/  IMAD.MOV.U32 R12, RZ, RZ, 0x3 ;  /* 0x00000003ff0c7424 */ /* 0x000fe400078e00ff */
[----:B------:R-:W-:-:S07]  /*1a2a0*/  IMAD.MOV.U32 R3, RZ, RZ, R14 ;  /* 0x000000ffff037224 */ /* 0x000fce00078e000e */
[----:B------:R-:W-:Y:S05]  /*1a2b0*/  WARPSYNC.COLLECTIVE R15, `(.L_x_8025) ;  /* 0x000000000f087348 */ /* 0x000fea0003c00000 */
[----:B------:R0:W1:Y:S02]  /*1a2c0*/  SHFL.IDX P6, R14, R13, R12, R11 ;  /* 0x0000000c0d0e7389 */ /* 0x00006400000c000b */
[----:B01----:R-:W-:Y:S01]  /*1a2d0*/  ENDCOLLECTIVE ;  /* 0x000000000000791b */ /* 0x003fe20003800000 */
.L_x_8025:
        /* <DEDUP_REMOVED lines=16> */
.L_x_8026:
[----:B------:R-:W-:Y:S02]  /*1a3e0*/  @P1 IMAD R8, R5, 0x2, R22 ;  /* 0x0000000205081824 */ /* 0x000fe400078e0216 */
[----:B------:R-:W-:Y:S02]  /*1a3f0*/  IMAD.MOV.U32 R13, RZ, RZ, R0 ;  /* 0x000000ffff0d7224 */ /* 0x000fe400078e0000 */
[----:B------:R-:W-:Y:S02]  /*1a400*/  IMAD.MOV.U32 R12, RZ, RZ, 0x4 ;  /* 0x00000004ff0c7424 */ /* 0x000fe400078e00ff */
[----:B------:R-:W-:-:S07]  /*1a410*/  IMAD.MOV.U32 R3, RZ, RZ, R14 ;  /* 0x000000ffff037224 */ /* 0x000fce00078e000e */
[----:B------:R-:W-:Y:S05]  /*1a420*/  WARPSYNC.COLLECTIVE R15, `(.L_x_8027) ;  /* 0x000000000f087348 */ /* 0x000fea0003c00000 */
[----:B------:R0:W1:Y:S02]  /*1a430*/  SHFL.IDX P6, R14, R13, R12, R11 ;  /* 0x0000000c0d0e7389 */ /* 0x00006400000c000b */
[----:B01----:R-:W-:Y:S01]  /*1a440*/  ENDCOLLECTIVE ;  /* 0x000000000000791b */ /* 0x003fe20003800000 */
.L_x_8027:
        /* <DEDUP_REMOVED lines=16> */
.L_x_8028:
[----:B------:R-:W-:Y:S02]  /*1a550*/  @P1 IMAD R8, R5, 0x2, R22 ;  /* 0x0000000205081824 */ /* 0x000fe400078e0216 */
[----:B------:R-:W-:Y:S02]  /*1a560*/  IMAD.MOV.U32 R13, RZ, RZ, R0 ;  /* 0x000000ffff0d7224 */ /* 0x000fe400078e0000 */
[----:B------:R-:W-:Y:S02]  /*1a570*/  IMAD.MOV.U32 R12, RZ, RZ, 0x5 ;  /* 0x00000005ff0c7424 */ /* 0x000fe400078e00ff */
[----:B------:R-:W-:-:S07]  /*1a580*/  IMAD.MOV.U32 R3, RZ, RZ, R14 ;  /* 0x000000ffff037224 */ /* 0x000fce00078e000e */
[----:B------:R-:W-:Y:S05]  /*1a590*/  WARPSYNC.COLLECTIVE R15, `(.L_x_8029) ;  /* 0x000000000f087348 */ /* 0x000fea0003c00000 */
[----:B------:R0:W1:Y:S02]  /*1a5a0*/  SHFL.IDX P6, R14, R13, R12, R11 ;  /* 0x0000000c0d0e7389 */ /* 0x00006400000c000b */
[----:B01----:R-:W-:Y:S01]  /*1a5b0*/  ENDCOLLECTIVE ;  /* 0x000000000000791b */ /* 0x003fe20003800000 */
.L_x_8029:
        /* <DEDUP_REMOVED lines=16> */
.L_x_8030:
[----:B------:R-:W-:Y:S02]  /*1a6c0*/  @P1 IMAD R8, R5, 0x2, R22 ;  /* 0x0000000205081824 */ /* 0x000fe400078e0216 */
[----:B------:R-:W-:Y:S02]  /*1a6d0*/  IMAD.MOV.U32 R13, RZ, RZ, R0 ;  /* 0x000000ffff0d7224 */ /* 0x000fe400078e0000 */
[----:B------:R-:W-:Y:S02]  /*1a6e0*/  IMAD.MOV.U32 R12, RZ, RZ, 0x6 ;  /* 0x00000006ff0c7424 */ /* 0x000fe400078e00ff */
[----:B------:R-:W-:-:S07]  /*1a6f0*/  IMAD.MOV.U32 R3, RZ, RZ, R14 ;  /* 0x000000ffff037224 */ /* 0x000fce00078e000e */
[----:B------:R-:W-:Y:S05]  /*1a700*/  WARPSYNC.COLLECTIVE R15, `(.L_x_8031) ;  /* 0x000000000f087348 */ /* 0x000fea0003c00000 */
[----:B------:R0:W1:Y:S02]  /*1a710*/  SHFL.IDX P6, R14, R13, R12, R11 ;  /* 0x0000000c0d0e7389 */ /* 0x00006400000c000b */
[----:B01----:R-:W-:Y:S01]  /*1a720*/  ENDCOLLECTIVE ;  /* 0x000000000000791b */ /* 0x003fe20003800000 */
.L_x_8031:
        /* <DEDUP_REMOVED lines=16> */
.L_x_8032:
[----:B------:R-:W-:Y:S02]  /*1a830*/  @P1 IMAD R8, R5, 0x2, R22 ;  /* 0x0000000205081824 */ /* 0x000fe400078e0216 */
[----:B------:R-:W-:Y:S02]  /*1a840*/  IMAD.MOV.U32 R13, RZ, RZ, R0 ;  /* 0x000000ffff0d7224 */ /* 0x000fe400078e0000 */
[----:B------:R-:W-:Y:S02]  /*1a850*/  IMAD.MOV.U32 R12, RZ, RZ, 0x7 ;  /* 0x00000007ff0c7424 */ /* 0x000fe400078e00ff */
[----:B------:R-:W-:-:S07]  /*1a860*/  IMAD.MOV.U32 R3, RZ, RZ, R14 ;  /* 0x000000ffff037224 */ /* 0x000fce00078e000e */
[----:B------:R-:W-:Y:S05]  /*1a870*/  WARPSYNC.COLLECTIVE R15, `(.L_x_8033) ;  /* 0x000000000f087348 */ /* 0x000fea0003c00000 */
[----:B------:R0:W1:Y:S02]  /*1a880*/  SHFL.IDX P6, R14, R13, R12, R11 ;  /* 0x0000000c0d0e7389 */ /* 0x00006400000c000b */
[----:B01----:R-:W-:Y:S01]  /*1a890*/  ENDCOLLECTIVE ;  /* 0x000000000000791b */ /* 0x003fe20003800000 */
.L_x_8033:
        /* <DEDUP_REMOVED lines=10> */
.L_x_8034:
[----:B------:R-:W-:Y:S01]  /*1a940*/  @!PT LDS RZ, [RZ] ;  /* 0x00000000fffff984 */ /* 0x000fe20000000800 */
[----:B------:R-:W-:Y:S01]  /*1a950*/  @!PT LDS RZ, [RZ] ;  /* 0x00000000fffff984 */ /* 0x000fe20000000800 */
[----:B------:R-:W-:Y:S01]  /*1a960*/  @!PT LDS RZ, [RZ] ;  /* 0x00000000fffff984 */ /* 0x000fe20000000800 */
[----:B------:R-:W-:Y:S04]  /*1a970*/  @P1 LDGSTS.E.BYPASS.LTC128B.128 [R8+0x1b400], desc[UR36][R2.64], !P3 ;  /* 0x1b40000002081fae */ /* 0x000fe8000d901d64 */
[----:B------:R0:W-:Y:S02]  /*1a980*/  @P1 LDGSTS.E.BYPASS.LTC128B.128 [R8+0x1f400], desc[UR36][R2.64+0x80], !P2 ;  /* 0x1f40008002081fae */ /* 0x0001e4000d101d64 */
[----:B0-----:R-:W-:Y:S01]  /*1a990*/  IMAD.MOV.U32 R2, RZ, RZ, R14 ;  /* 0x000000ffff027224 */ /* 0x001fe200078e000e */
[----:B------:R-:W-:Y:S06]  /*1a9a0*/  BRA `(.L_x_8035) ;  /* 0xffffffb400947947 */ /* 0x000fec000383ffff */
.L_x_7957:
        /* <DEDUP_REMOVED lines=9> */
.L_x_8036:
[C---:B------:R-:W-:Y:S01]  /*1aa40*/  VIADD R6, R27.reuse, 0x10 ;  /* 0x000000101b067836 */ /* 0x040fe20000000000 */
[----:B------:R-:W-:Y:S01]  /*1aa50*/  ISETP.GE.AND P2, PT, R27, R31, PT ;  /* 0x0000001f1b00720c */ /* 0x000fe20003f46270 */
[----:B------:R-:W-:Y:S02]  /*1aa60*/  IMAD.MOV.U32 R13, RZ, RZ, R0 ;  /* 0x000000ffff0d7224 */ /* 0x000fe400078e0000 */
[----:B------:R-:W-:-:S10]  /*1aa70*/  IMAD.MOV.U32 R2, RZ, RZ, R14 ;  /* 0x000000ffff027224 */ /* 0x000fd400078e000e */
[----:B------:R-:W-:Y:S05]  /*1aa80*/  WARPSYNC.COLLECTIVE R15, `(.L_x_8037) ;  /* 0x000000000f087348 */ /* 0x000fea0003c00000 */
[----:B------:R0:W1:Y:S02]  /*1aa90*/  SHFL.IDX P6, R14, R13, R12, R11 ;  /* 0x0000000c0d0e7389 */ /* 0x00006400000c000b */
[----:B01----:R-:W-:Y:S01]  /*1aaa0*/  ENDCOLLECTIVE ;  /* 0x000000000000791b */ /* 0x003fe20003800000 */
.L_x_8037:
        /* <DEDUP_REMOVED lines=8> */
.L_x_8038:
[----:B------:R-:W-:Y:S01]  /*1ab30*/  @!PT LDS RZ, [RZ] ;  /* 0x00000000fffff984 */ /* 0x000fe20000000800 */
[----:B------:R-:W-:Y:S01]  /*1ab40*/  @!PT LDS RZ, [RZ] ;  /* 0x00000000fffff984 */ /* 0x000fe20000000800 */
[----:B------:R-:W-:Y:S01]  /*1ab50*/  @!PT LDS RZ, [RZ] ;  /* 0x00000000fffff984 */ /* 0x000fe20000000800 */
[----:B------:R-:W-:Y:S04]  /*1ab60*/  @!P2 LDGSTS.E.BYPASS.LTC128B.128 [R8+0x10400], desc[UR36][R2.64], !P0 ;  /* 0x104000000208afae */ /* 0x000fe8000c101d64 */
[----:B------:R0:W-:Y:S01]  /*1ab70*/  @!P2 LDGSTS.E.BYPASS.LTC128B.128 [R8+0x14400], desc[UR36][R2.64+0x80], !P1 ;  /* 0x144000800208afae */ /* 0x0001e2000c901d64 */
[----:B------:R-:W-:Y:S01]  /*1ab80*/  ISETP.GE.AND P2, PT, R6, R31, PT ;  /* 0x0000001f0600720c */ /* 0x000fe20003f46270 */
[----:B------:R-:W-:Y:S02]  /*1ab90*/  VIADD R6, R27, 0x20 ;  /* 0x000000201b067836 */ /* 0x000fe40000000000 */
[----:B------:R-:W-:Y:S02]  /*1aba0*/  IMAD.MOV.U32 R13, RZ, RZ, R0 ;  /* 0x000000ffff0d7224 */ /* 0x000fe400078e0000 */
[----:B0-----:R-:W-:-:S08]  /*1abb0*/  IMAD.MOV.U32 R2, RZ, RZ, R14 ;  /* 0x000000ffff027224 */ /* 0x001fd000078e000e */
[----:B------:R-:W-:Y:S05]  /*1abc0*/  WARPSYNC.COLLECTIVE R15, `(.L_x_8039) ;  /* 0x000000000f087348 */ /* 0x000fea0003c00000 */
[----:B------:R0:W1:Y:S02]  /*1abd0*/  SHFL.IDX P6, R14, R13, R12, R11 ;  /* 0x0000000c0d0e7389 */ /* 0x00006400000c000b */
[----:B01----:R-:W-:Y:S01]  /*1abe0*/  ENDCOLLECTIVE ;  /* 0x000000000000791b */ /* 0x003fe20003800000 */
.L_x_8039:
        /* <DEDUP_REMOVED lines=8> */
.L_x_8040:
[----:B------:R-:W-:-:S05]  /*1ac70*/  @!P2 IMAD.MOV.U32 R3, RZ, RZ, R5 ;  /* 0x000000ffff03a224 */ /* 0x000fca00078e0005 */
        /* <DEDUP_REMOVED lines=12> */
.L_x_8041:
        /* <DEDUP_REMOVED lines=8> */
.L_x_8042:
        /* <DEDUP_REMOVED lines=13> */
.L_x_8043:
        /* <DEDUP_REMOVED lines=8> */
.L_x_8044:
        /* <DEDUP_REMOVED lines=13> */
.L_x_8045:
        /* <DEDUP_REMOVED lines=8> */
.L_x_8046:
        /* <DEDUP_REMOVED lines=13> */
.L_x_8047:
        /* <DEDUP_REMOVED lines=8> */
.L_x_8048:
[----:B------:R-:W-:-:S05]  /*1b1b0*/  @!P2 IMAD.MOV.U32 R3, RZ, RZ, R5 ;  /* 0x000000ffff03a224 */ /* 0x000fca00078e0005 */
        /* <DEDUP_REMOVED lines=11> */
.L_x_8049:
        /* <DEDUP_REMOVED lines=8> */
.L_x_8050:
        /* <DEDUP_REMOVED lines=11> */
.L_x_8051:
[----:B------:R-:W-:Y:S05]  /*1b3a0*/  BRA `(.L_x_8052) ;  /* 0xffffffb400f47947 */ /* 0x000fea000383ffff */
.L_x_7962:
[----:B0-----:R0:W1:Y:S02]  /*1b3b0*/  SYNCS.PHASECHK.TRANS64.TRYWAIT P1, [R22+URZ+0x28820], R3 ;  /* 0x02882003160075a7 */ /* 0x001064000802017f */
[----:B-1----:R-:W-:Y:S05]  /*1b3c0*/  @!P1 NANOSLEEP.SYNCS 0x989680 ;  /* 0x009896800000995d */ /* 0x002fea0003900000 */
[----:B------:R-:W1:Y:S02]  /*1b3d0*/  @!P1 SYNCS.PHASECHK.TRANS64 P1, [R22+URZ+0x28820], R3 ;  /* 0x02882003160095a7 */ /* 0x000e64000802007f */
[----:B-1----:R-:W-:Y:S05]  /*1b3e0*/  @!P1 BRA `(.L_x_7962) ;  /* 0xfffffffc00f09947 */ /* 0x002fea000383ffff */
[----:B------:R-:W-:Y:S05]  /*1b3f0*/  BRA `(.L_x_8053) ;  /* 0xffffffb8006c7947 */ /* 0x000fea000383ffff */
.L_x_7967:
[----:B0-----:R0:W1:Y:S02]  /*1b400*/  SYNCS.PHASECHK.TRANS64.TRYWAIT P0, [R6+URZ+0x28840], R3 ;  /* 0x02884003060075a7 */ /* 0x001064000800017f */
[----:B-1----:R-:W-:Y:S05]  /*1b410*/  @!P0 NANOSLEEP.SYNCS 0x989680 ;  /* 0x009896800000895d */ /* 0x002fea0003900000 */
[----:B------:R-:W1:Y:S02]  /*1b420*/  @!P0 SYNCS.PHASECHK.TRANS64 P0, [R6+URZ+0x28840], R3 ;  /* 0x02884003060085a7 */ /* 0x000e64000800007f */
[----:B-1----:R-:W-:Y:S05]  /*1b430*/  @!P0 BRA `(.L_x_7967) ;  /* 0xfffffffc00f08947 */ /* 0x002fea000383ffff */
[----:B------:R-:W-:Y:S05]  /*1b440*/  BRA `(.L_x_8054) ;  /* 0xffffffbc00307947 */ /* 0x000fea000383ffff */
.L_x_7968:
        /* <DEDUP_REMOVED lines=8> */
.L_x_8056:
[----:B------:R-:W-:Y:S05]  /*1b4d0*/  BSYNC B1 ;  /* 0x0000000000017941 */ /* 0x000fea0003800000 */
.L_x_8055:
        /* <DEDUP_REMOVED lines=9> */
.L_x_8057:
[----:B------:R-:W-:Y:S02]  /*1b570*/  IMAD R8, R8, 0x2, R22 ;  /* 0x0000000208087824 */ /* 0x000fe400078e0216 */
[----:B------:R-:W-:Y:S02]  /*1b580*/  IMAD.MOV.U32 R13, RZ, RZ, R9 ;  /* 0x000000ffff0d7224 */ /* 0x000fe400078e0009 */
[----:B------:R-:W-:Y:S02]  /*1b590*/  IMAD.MOV.U32 R12, RZ, RZ, 0x1 ;  /* 0x00000001ff0c7424 */ /* 0x000fe400078e00ff */
[----:B------:R-:W-:-:S07]  /*1b5a0*/  IMAD.MOV.U32 R2, RZ, RZ, R14 ;  /* 0x000000ffff027224 */ /* 0x000fce00078e000e */
[----:B------:R-:W-:Y:S05]  /*1b5b0*/  WARPSYNC.COLLECTIVE R15, `(.L_x_8058) ;  /* 0x000000000f087348 */ /* 0x000fea0003c00000 */
[----:B------:R0:W1:Y:S02]  /*1b5c0*/  SHFL.IDX P6, R14, R13, R12, R11 ;  /* 0x0000000c0d0e7389 */ /* 0x00006400000c000b */
[----:B01----:R-:W-:Y:S01]  /*1b5d0*/  ENDCOLLECTIVE ;  /* 0x000000000000791b */ /* 0x003fe20003800000 */
.L_x_8058:
        /* <DEDUP_REMOVED lines=12> */
.L_x_8059:
[----:B------:R-:W-:Y:S02]  /*1b6a0*/  IMAD.MOV.U32 R13, RZ, RZ, R9 ;  /* 0x000000ffff0d7224 */ /* 0x000fe400078e0009 */
[----:B------:R-:W-:Y:S02]  /*1b6b0*/  IMAD.MOV.U32 R12, RZ, RZ, 0x2 ;  /* 0x00000002ff0c7424 */ /* 0x000fe400078e00ff */
[----:B------:R-:W-:-:S07]  /*1b6c0*/  IMAD.MOV.U32 R2, RZ, RZ, R14 ;  /* 0x000000ffff027224 */ /* 0x000fce00078e000e */
[----:B------:R-:W-:Y:S05]  /*1b6d0*/  WARPSYNC.COLLECTIVE R15, `(.L_x_8060) ;  /* 0x000000000f087348 */ /* 0x000fea0003c00000 */
[----:B------:R0:W1:Y:S02]  /*1b6e0*/  SHFL.IDX P6, R14, R13, R12, R11 ;  /* 0x0000000c0d0e7389 */ /* 0x00006400000c000b */
[----:B01----:R-:W-:Y:S01]  /*1b6f0*/  ENDCOLLECTIVE ;  /* 0x000000000000791b */ /* 0x003fe20003800000 */
.L_x_8060:
        /* <DEDUP_REMOVED lines=12> */
.L_x_8061:
[----:B------:R-:W-:Y:S02]  /*1b7c0*/  IMAD.MOV.U32 R13, RZ, RZ, R9 ;  /* 0x000000ffff0d7224 */ /* 0x000fe400078e0009 */
[----:B------:R-:W-:Y:S02]  /*1b7d0*/  IMAD.MOV.U32 R12, RZ, RZ, 0x3 ;  /* 0x00000003ff0c7424 */ /* 0x000fe400078e00ff */
[----:B------:R-:W-:-:S07]  /*1b7e0*/  IMAD.MOV.U32 R2, RZ, RZ, R14 ;  /* 0x000000ffff027224 */ /* 0x000fce00078e000e */
[----:B------:R-:W-:Y:S05]  /*1b7f0*/  WARPSYNC.COLLECTIVE R15, `(.L_x_8062) ;  /* 0x000000000f087348 */ /* 0x000fea0003c00000 */
[----:B------:R0:W1:Y:S02]  /*1b800*/  SHFL.IDX P6, R14, R13, R12, R11 ;  /* 0x0000000c0d0e7389 */ /* 0x00006400000c000b */
[----:B01----:R-:W-:Y:S01]  /*1b810*/  ENDCOLLECTIVE ;  /* 0x000000000000791b */ /* 0x003fe20003800000 */
.L_x_8062:
        /* <DEDUP_REMOVED lines=12> */
.L_x_8063:
[----:B------:R-:W-:Y:S02]  /*1b8e0*/  IMAD.MOV.U32 R13, RZ, RZ, R9 ;  /* 0x000000ffff0d7224 */ /* 0x000fe400078e0009 */
[----:B------:R-:W-:Y:S02]  /*1b8f0*/  IMAD.MOV.U32 R12, RZ, RZ, 0x4 ;  /* 0x00000004ff0c7424 */ /* 0x000fe400078e00ff */
[----:B------:R-:W-:-:S07]  /*1b900*/  IMAD.MOV.U32 R2, RZ, RZ, R14 ;  /* 0x000000ffff027224 */ /* 0x000fce00078e000e */
[----:B------:R-:W-:Y:S05]  /*1b910*/  WARPSYNC.COLLECTIVE R15, `(.L_x_8064) ;  /* 0x000000000f087348 */ /* 0x000fea0003c00000 */
[----:B------:R0:W1:Y:S02]  /*1b920*/  SHFL.IDX P6, R14, R13, R12, R11 ;  /* 0x0000000c0d0e7389 */ /* 0x00006400000c000b */
[----:B01----:R-:W-:Y:S01]  /*1b930*/  ENDCOLLECTIVE ;  /* 0x000000000000791b */ /* 0x003fe20003800000 */
.L_x_8064:
        /* <DEDUP_REMOVED lines=12> */
.L_x_8065:
[----:B------:R-:W-:Y:S02]  /*1ba00*/  IMAD.MOV.U32 R13, RZ, RZ, R9 ;  /* 0x000000ffff0d7224 */ /* 0x000fe400078e0009 */
[----:B------:R-:W-:Y:S02]  /*1ba10*/  IMAD.MOV.U32 R12, RZ, RZ, 0x5 ;  /* 0x00000005ff0c7424 */ /* 0x000fe400078e00ff */
[----:B------:R-:W-:-:S07]  /*1ba20*/  IMAD.MOV.U32 R2, RZ, RZ, R14 ;  /* 0x000000ffff027224 */ /* 0x000fce00078e000e */
[----:B------:R-:W-:Y:S05]  /*1ba30*/  WARPSYNC.COLLECTIVE R15, `(.L_x_8066) ;  /* 0x000000000f087348 */ /* 0x000fea0003c00000 */
[----:B------:R0:W1:Y:S02]  /*1ba40*/  SHFL.IDX P6, R14, R13, R12, R11 ;  /* 0x0000000c0d0e7389 */ /* 0x00006400000c000b */
[----:B01----:R-:W-:Y:S01]  /*1ba50*/  ENDCOLLECTIVE ;  /* 0x000000000000791b */ /* 0x003fe20003800000 */
.L_x_8066:
        /* <DEDUP_REMOVED lines=12> */
.L_x_8067:
[----:B------:R-:W-:Y:S02]  /*1bb20*/  IMAD.MOV.U32 R13, RZ, RZ, R9 ;  /* 0x000000ffff0d7224 */ /* 0x000fe400078e0009 */
[----:B------:R-:W-:Y:S02]  /*1bb30*/  IMAD.MOV.U32 R12, RZ, RZ, 0x6 ;  /* 0x00000006ff0c7424 */ /* 0x000fe400078e00ff */
[----:B------:R-:W-:-:S07]  /*1bb40*/  IMAD.MOV.U32 R2, RZ, RZ, R14 ;  /* 0x000000ffff027224 */ /* 0x000fce00078e000e */
[----:B------:R-:W-:Y:S05]  /*1bb50*/  WARPSYNC.COLLECTIVE R15, `(.L_x_8068) ;  /* 0x000000000f087348 */ /* 0x000fea0003c00000 */
[----:B------:R0:W1:Y:S02]  /*1bb60*/  SHFL.IDX P6, R14, R13, R12, R11 ;  /* 0x0000000c0d0e7389 */ /* 0x00006400000c000b */
[----:B01----:R-:W-:Y:S01]  /*1bb70*/  ENDCOLLECTIVE ;  /* 0x000000000000791b */ /* 0x003fe20003800000 */
.L_x_8068:
        /* <DEDUP_REMOVED lines=12> */
.L_x_8069:
[----:B------:R-:W-:Y:S02]  /*1bc40*/  IMAD.MOV.U32 R13, RZ, RZ, R9 ;  /* 0x000000ffff0d7224 */ /* 0x000fe400078e0009 */
[----:B------:R-:W-:Y:S02]  /*1bc50*/  IMAD.MOV.U32 R12, RZ, RZ, 0x7 ;  /* 0x00000007ff0c7424 */ /* 0x000fe400078e00ff */
[----:B------:R-:W-:-:S07]  /*1bc60*/  IMAD.MOV.U32 R2, RZ, RZ, R14 ;  /* 0x000000ffff027224 */ /* 0x000fce00078e000e */
[----:B------:R-:W-:Y:S05]  /*1bc70*/  WARPSYNC.COLLECTIVE R15, `(.L_x_8070) ;  /* 0x000000000f087348 */ /* 0x000fea0003c00000 */
[----:B------:R0:W1:Y:S02]  /*1bc80*/  SHFL.IDX P6, R14, R13, R12, R11 ;  /* 0x0000000c0d0e7389 */ /* 0x00006400000c000b */
[----:B01----:R-:W-:Y:S01]  /*1bc90*/  ENDCOLLECTIVE ;  /* 0x000000000000791b */ /* 0x003fe20003800000 */
.L_x_8070:
        /* <DEDUP_REMOVED lines=12> */
.L_x_8071:
[----:B------:R-:W-:Y:S01]  /*1bd60*/  IMAD.MOV.U32 R2, RZ, RZ, R14 ;  /* 0x000000ffff027224 */ /* 0x000fe200078e000e */
[----:B------:R-:W-:Y:S06]  /*1bd70*/  BRA `(.L_x_8072) ;  /* 0xffffffb400fc7947 */ /* 0x000fec000383ffff */
.L_x_7973:
[----:B-1----:R1:W3:Y:S02]  /*1bd80*/  SYNCS.PHASECHK.TRANS64.TRYWAIT P0, [R6+URZ+0x28860], R2 ;  /* 0x02886002060075a7 */ /* 0x0022e4000800017f */
[----:B---3--:R-:W-:Y:S05]  /*1bd90*/  @!P0 NANOSLEEP.SYNCS 0x989680 ;  /* 0x009896800000895d */ /* 0x008fea0003900000 */
[----:B------:R-:W3:Y:S02]  /*1bda0*/  @!P0 SYNCS.PHASECHK.TRANS64 P0, [R6+URZ+0x28860], R2 ;  /* 0x02886002060085a7 */ /* 0x000ee4000800007f */
[----:B---3--:R-:W-:Y:S05]  /*1bdb0*/  @!P0 BRA `(.L_x_7973) ;  /* 0xfffffffc00f08947 */ /* 0x008fea000383ffff */
[----:B------:R-:W-:Y:S05]  /*1bdc0*/  BRA `(.L_x_8073) ;  /* 0xffffffb800587947 */ /* 0x000fea000383ffff */
.L_x_7974:
        /* <DEDUP_REMOVED lines=8> */
.L_x_8075:
[----:B------:R-:W-:Y:S05]  /*1be50*/  BSYNC B1 ;  /* 0x0000000000017941 */ /* 0x000fea0003800000 */
.L_x_8074:
        /* <DEDUP_REMOVED lines=9> */
.L_x_8076:
[----:B------:R-:W-:Y:S02]  /*1bef0*/  IMAD.MOV.U32 R13, RZ, RZ, R18 ;  /* 0x000000ffff0d7224 */ /* 0x000fe400078e0012 */
[----:B------:R-:W-:Y:S02]  /*1bf00*/  IMAD.MOV.U32 R12, RZ, RZ, 0x1 ;  /* 0x00000001ff0c7424 */ /* 0x000fe400078e00ff */
[----:B------:R-:W-:-:S07]  /*1bf10*/  IMAD.MOV.U32 R2, RZ, RZ, R14 ;  /* 0x000000ffff027224 */ /* 0x000fce00078e000e */
[----:B------:R-:W-:Y:S05]  /*1bf20*/  WARPSYNC.COLLECTIVE R15, `(.L_x_8077) ;  /* 0x000000000f087348 */ /* 0x000fea0003c00000 */
[----:B------:R0:W1:Y:S02]  /*1bf30*/  SHFL.IDX P6, R14, R13, R12, R11 ;  /* 0x0000000c0d0e7389 */ /* 0x00006400000c000b */
[----:B01----:R-:W-:Y:S01]  /*1bf40*/  ENDCOLLECTIVE ;  /* 0x000000000000791b */ /* 0x003fe20003800000 */
.L_x_8077:
        /* <DEDUP_REMOVED lines=14> */
.L_x_8078:
[----:B------:R-:W-:Y:S02]  /*1c030*/  IMAD.MOV.U32 R13, RZ, RZ, R18 ;  /* 0x000000ffff0d7224 */ /* 0x000fe400078e0012 */
[----:B------:R-:W-:Y:S02]  /*1c040*/  IMAD.MOV.U32 R12, RZ, RZ, 0x2 ;  /* 0x00000002ff0c7424 */ /* 0x000fe400078e00ff */
[----:B------:R-:W-:-:S07]  /*1c050*/  IMAD.MOV.U32 R2, RZ, RZ, R14 ;  /* 0x000000ffff027224 */ /* 0x000fce00078e000e */
[----:B------:R-:W-:Y:S05]  /*1c060*/  WARPSYNC.COLLECTIVE R15, `(.L_x_8079) ;  /* 0x000000000f087348 */ /* 0x000fea0003c00000 */
[----:B------:R0:W1:Y:S02]  /*1c070*/  SHFL.IDX P6, R14, R13, R12, R11 ;  /* 0x0000000c0d0e7389 */ /* 0x00006400000c000b */
[----:B01----:R-:W-:Y:S01]  /*1c080*/  ENDCOLLECTIVE ;  /* 0x000000000000791b */ /* 0x003fe20003800000 */
.L_x_8079:
        /* <DEDUP_REMOVED lines=14> */
.L_x_8080:
[----:B------:R-:W-:Y:S02]  /*1c170*/  IMAD.MOV.U32 R13, RZ, RZ, R18 ;  /* 0x000000ffff0d7224 */ /* 0x000fe400078e0012 */
[----:B------:R-:W-:Y:S02]  /*1c180*/  IMAD.MOV.U32 R12, RZ, RZ, 0x3 ;  /* 0x00000003ff0c7424 */ /* 0x000fe400078e00ff */
[----:B------:R-:W-:-:S07]  /*1c190*/  IMAD.MOV.U32 R2, RZ, RZ, R14 ;  /* 0x000000ffff027224 */ /* 0x000fce00078e000e */
[----:B------:R-:W-:Y:S05]  /*1c1a0*/  WARPSYNC.COLLECTIVE R15, `(.L_x_8081) ;  /* 0x000000000f087348 */ /* 0x000fea0003c00000 */
[----:B------:R0:W1:Y:S02]  /*1c1b0*/  SHFL.IDX P6, R14, R13, R12, R11 ;  /* 0x0000000c0d0e7389 */ /* 0x00006400000c000b */
[----:B01----:R-:W-:Y:S01]  /*1c1c0*/  ENDCOLLECTIVE ;  /* 0x000000000000791b */ /* 0x003fe20003800000 */
.L_x_8081:
        /* <DEDUP_REMOVED lines=14> */
.L_x_8082:
[----:B------:R-:W-:Y:S02]  /*1c2b0*/  IMAD.MOV.U32 R13, RZ, RZ, R18 ;  /* 0x000000ffff0d7224 */ /* 0x000fe400078e0012 */
[----:B------:R-:W-:Y:S02]  /*1c2c0*/  IMAD.MOV.U32 R12, RZ, RZ, 0x4 ;  /* 0x00000004ff0c7424 */ /* 0x000fe400078e00ff */
[----:B------:R-:W-:-:S07]  /*1c2d0*/  IMAD.MOV.U32 R2, RZ, RZ, R14 ;  /* 0x000000ffff027224 */ /* 0x000fce00078e000e */
[----:B------:R-:W-:Y:S05]  /*1c2e0*/  WARPSYNC.COLLECTIVE R15, `(.L_x_8083) ;  /* 0x000000000f087348 */ /* 0x000fea0003c00000 */
[----:B------:R0:W1:Y:S02]  /*1c2f0*/  SHFL.IDX P6, R14, R13, R12, R11 ;  /* 0x0000000c0d0e7389 */ /* 0x00006400000c000b */
[----:B01----:R-:W-:Y:S01]  /*1c300*/  ENDCOLLECTIVE ;  /* 0x000000000000791b */ /* 0x003fe20003800000 */
.L_x_8083:
        /* <DEDUP_REMOVED lines=14> */
.L_x_8084:
[----:B------:R-:W-:Y:S02]  /*1c3f0*/  IMAD.MOV.U32 R13, RZ, RZ, R18 ;  /* 0x000000ffff0d7224 */ /* 0x000fe400078e0012 */
[----:B------:R-:W-:Y:S02]  /*1c400*/  IMAD.MOV.U32 R12, RZ, RZ, 0x5 ;  /* 0x00000005ff0c7424 */ /* 0x000fe400078e00ff */
[----:B------:R-:W-:-:S07]  /*1c410*/  IMAD.MOV.U32 R2, RZ, RZ, R14 ;  /* 0x000000ffff027224 */ /* 0x000fce00078e000e */
[----:B------:R-:W-:Y:S05]  /*1c420*/  WARPSYNC.COLLECTIVE R15, `(.L_x_8085) ;  /* 0x000000000f087348 */ /* 0x000fea0003c00000 */
[----:B------:R0:W1:Y:S02]  /*1c430*/  SHFL.IDX P6, R14, R13, R12, R11 ;  /* 0x0000000c0d0e7389 */ /* 0x00006400000c000b */
[----:B01----:R-:W-:Y:S01]  /*1c440*/  ENDCOLLECTIVE ;  /* 0x000000000000791b */ /* 0x003fe20003800000 */
.L_x_8085:
        /* <DEDUP_REMOVED lines=14> */
.L_x_8086:
[----:B------:R-:W-:Y:S02]  /*1c530*/  IMAD.MOV.U32 R13, RZ, RZ, R18 ;  /* 0x000000ffff0d7224 */ /* 0x000fe400078e0012 */
[----:B------:R-:W-:Y:S02]  /*1c540*/  IMAD.MOV.U32 R12, RZ, RZ, 0x6 ;  /* 0x00000006ff0c7424 */ /* 0x000fe400078e00ff */
[----:B------:R-:W-:-:S07]  /*1c550*/  IMAD.MOV.U32 R2, RZ, RZ, R14 ;  /* 0x000000ffff027224 */ /* 0x000fce00078e000e */
[----:B------:R-:W-:Y:S05]  /*1c560*/  WARPSYNC.COLLECTIVE R15, `(.L_x_8087) ;  /* 0x000000000f087348 */ /* 0x000fea0003c00000 */
[----:B------:R0:W1:Y:S02]  /*1c570*/  SHFL.IDX P6, R14, R13, R12, R11 ;  /* 0x0000000c0d0e7389 */ /* 0x00006400000c000b */
[----:B01----:R-:W-:Y:S01]  /*1c580*/  ENDCOLLECTIVE ;  /* 0x000000000000791b */ /* 0x003fe20003800000 */
.L_x_8087:
        /* <DEDUP_REMOVED lines=14> */
.L_x_8088:
[----:B------:R-:W-:Y:S02]  /*1c670*/  IMAD.MOV.U32 R13, RZ, RZ, R18 ;  /* 0x000000ffff0d7224 */ /* 0x000fe400078e0012 */
[----:B------:R-:W-:Y:S02]  /*1c680*/  IMAD.MOV.U32 R12, RZ, RZ, 0x7 ;  /* 0x00000007ff0c7424 */ /* 0x000fe400078e00ff */
[----:B------:R-:W-:-:S07]  /*1c690*/  IMAD.MOV.U32 R2, RZ, RZ, R14 ;  /* 0x000000ffff027224 */ /* 0x000fce00078e000e */
[----:B------:R-:W-:Y:S05]  /*1c6a0*/  WARPSYNC.COLLECTIVE R15, `(.L_x_8089) ;  /* 0x000000000f087348 */ /* 0x000fea0003c00000 */
[----:B------:R0:W1:Y:S02]  /*1c6b0*/  SHFL.IDX P6, R14, R13, R12, R11 ;  /* 0x0000000c0d0e7389 */ /* 0x00006400000c000b */
[----:B01----:R-:W-:Y:S01]  /*1c6c0*/  ENDCOLLECTIVE ;  /* 0x000000000000791b */ /* 0x003fe20003800000 */
.L_x_8089:
        /* <DEDUP_REMOVED lines=13> */
.L_x_8090:
[----:B------:R-:W-:Y:S01]  /*1c7a0*/  @!PT LDS RZ, [RZ] ;  /* 0x00000000fffff984 */ /* 0x000fe20000000800 */
[----:B------:R-:W-:Y:S01]  /*1c7b0*/  @!PT LDS RZ, [RZ] ;  /* 0x00000000fffff984 */ /* 0x000fe20000000800 */
[----:B------:R-:W-:Y:S01]  /*1c7c0*/  @!PT LDS RZ, [RZ] ;  /* 0x00000000fffff984 */ /* 0x000fe20000000800 */
[----:B------:R0:W-:Y:S01]  /*1c7d0*/  LDGSTS.E.BYPASS.LTC128B.128 [R7+0x7400], desc[UR36][R2.64+0x80], !P0 ;  /* 0x0740008002077fae */ /* 0x0001e2000c101d64 */
[----:B------:R-:W-:Y:S05]  /*1c7e0*/  BRA `(.L_x_8091) ;  /* 0xffffffb000dc7947 */ /* 0x000fea000383ffff */
.L_x_7982:
[----:B0-----:R0:W1:Y:S02]  /*1c7f0*/  SYNCS.PHASECHK.TRANS64.TRYWAIT P0, [R0+URZ+0x28860], R3 ;  /* 0x02886003000075a7 */ /* 0x001064000800017f */
[----:B-1----:R-:W-:Y:S05]  /*1c800*/  @!P0 NANOSLEEP.SYNCS 0x989680 ;  /* 0x009896800000895d */ /* 0x002fea0003900000 */
[----:B------:R-:W1:Y:S02]  /*1c810*/  @!P0 SYNCS.PHASECHK.TRANS64 P0, [R0+URZ+0x28860], R3 ;  /* 0x02886003000085a7 */ /* 0x000e64000800007f */
[----:B-1----:R-:W-:Y:S05]  /*1c820*/  @!P0 BRA `(.L_x_7982) ;  /* 0xfffffffc00f08947 */ /* 0x002fea000383ffff */
[----:B------:R-:W-:Y:S05]  /*1c830*/  BRA `(.L_x_8092) ;  /* 0xffffffb400e87947 */ /* 0x000fea000383ffff */
.L_x_7983:
        /* <DEDUP_REMOVED lines=8> */
.L_x_8094:
[----:B------:R-:W-:Y:S05]  /*1c8c0*/  BSYNC B0 ;  /* 0x0000000000007941 */ /* 0x000fea0003800000 */
.L_x_8093:
        /* <DEDUP_REMOVED lines=9> */
.L_x_8095:
        /* <DEDUP_REMOVED lines=12> */
.L_x_8096:
        /* <DEDUP_REMOVED lines=13> */
.L_x_8097:
[----:B------:R-:W-:Y:S02]  /*1caf0*/  IMAD.MOV.U32 R13, RZ, RZ, R18 ;  /* 0x000000ffff0d7224 */ /* 0x000fe400078e0012 */
[----:B------:R-:W-:Y:S02]  /*1cb00*/  IMAD.MOV.U32 R12, RZ, RZ, 0x2 ;  /* 0x00000002ff0c7424 */ /* 0x000fe400078e00ff */
[----:B------:R-:W-:-:S07]  /*1cb10*/  IMAD.MOV.U32 R10, RZ, RZ, R14 ;  /* 0x000000ffff0a7224 */ /* 0x000fce00078e000e */
[----:B------:R-:W-:Y:S05]  /*1cb20*/  WARPSYNC.COLLECTIVE R15, `(.L_x_8098) ;  /* 0x000000000f087348 */ /* 0x000fea0003c00000 */
[----:B------:R0:W1:Y:S02]  /*1cb30*/  SHFL.IDX P6, R14, R13, R12, R11 ;  /* 0x0000000c0d0e7389 */ /* 0x00006400000c000b */
[----:B01----:R-:W-:Y:S01]  /*1cb40*/  ENDCOLLECTIVE ;  /* 0x000000000000791b */ /* 0x003fe20003800000 */
.L_x_8098:
[----:B------:R-:W-:-:S05]  /*1cb50*/  IADD3 R2, P2, R10, R5, RZ ;  /* 0x000000050a027210 */ /* 0x000fca0007f5e0ff */
[----:B------:R-:W-:-:S05]  /*1cb60*/  IMAD.X R3, RZ, RZ, R7, P2 ;  /* 0x000000ffff037224 */ /* 0x000fca00010e0607 */
[----:B------:R-:W-:Y:S01]  /*1cb70*/  @!PT LDS RZ, [RZ] ;  /* 0x00000000fffff984 */ /* 0x000fe20000000800 */
[----:B------:R-:W-:Y:S01]  /*1cb80*/  @!PT LDS RZ, [RZ] ;  /* 0x00000000fffff984 */ /* 0x000fe20000000800 */
[----:B------:R-:W-:Y:S01]  /*1cb90*/  @!PT LDS RZ, [RZ] ;  /* 0x00000000fffff984 */ /* 0x000fe20000000800 */
[----:B------:R0:W-:Y:S01]  /*1cba0*/  LDGSTS.E.BYPASS.LTC128B.128 [R4+0xc00], desc[UR36][R2.64], !P3 ;  /* 0x00c0000002047fae */ /* 0x0001e2000d901d64 */
[----:B------:R-:W-:Y:S01]  /*1cbb0*/  IMAD.MOV.U32 R13, RZ, RZ, R17 ;  /* 0x000000ffff0d7224 */ /* 0x000fe200078e0011 */
[C---:B------:R-:W-:Y:S02]  /*1cbc0*/  ISETP.LT.OR P3, PT, R6.reuse, 0x21, P1 ;  /* 0x000000210600780c */ /* 0x040fe40000f61670 */
[----:B------:R0:W-:Y:S01]  /*1cbd0*/  LDGSTS.E.BYPASS.LTC128B.128 [R4+0x4c00], desc[UR36][R2.64+0x80], !P4 ;  /* 0x04c0008002047fae */ /* 0x0001e2000e101d64 */
[----:B------:R-:W-:Y:S01]  /*1cbe0*/  ISETP.LT.OR P4, PT, R6, 0x21, P0 ;  /* 0x000000210600780c */ /* 0x000fe20000781670 */
[----:B------:R-:W-:-:S12]  /*1cbf0*/  IMAD.MOV.U32 R8, RZ, RZ, R14 ;  /* 0x000000ffff087224 */ /* 0x000fd800078e000e */
[----:B0-----:R-:W-:Y:S05]  /*1cc00*/  WARPSYNC.COLLECTIVE R15, `(.L_x_8099) ;  /* 0x000000000f087348 */ /* 0x001fea0003c00000 */
[----:B------:R1:W2:Y:S02]  /*1cc10*/  SHFL.IDX P6, R14, R13, R12, R11 ;  /* 0x0000000c0d0e7389 */ /* 0x0002a400000c000b */
[----:B012---:R-:W-:Y:S01]  /*1cc20*/  ENDCOLLECTIVE ;  /* 0x000000000000791b */ /* 0x007fe20003800000 */
.L_x_8099:
[----:B------:R-:W-:Y:S02]  /*1cc30*/  IMAD.MOV.U32 R13, RZ, RZ, R18 ;  /* 0x000000ffff0d7224 */ /* 0x000fe400078e0012 */
[----:B------:R-:W-:Y:S01]  /*1cc40*/  IMAD.MOV.U32 R12, RZ, RZ, 0x3 ;  /* 0x00000003ff0c7424 */ /* 0x000fe200078e00ff */
[----:B------:R-:W-:-:S13]  /*1cc50*/  IADD3 R2, P2, R14, R5, RZ ;  /* 0x000000050e027210 */ /* 0x000fda0007f5e0ff */
[----:B------:R-:W-:Y:S05]  /*1cc60*/  WARPSYNC.COLLECTIVE R15, `(.L_x_8100) ;  /* 0x000000000f087348 */ /* 0x000fea0003c00000 */
[----:B------:R0:W1:Y:S02]  /*1cc70*/  SHFL.IDX P6, R14, R13, R12, R11 ;  /* 0x0000000c0d0e7389 */ /* 0x00006400000c000b */
[----:B01----:R-:W-:Y:S01]  /*1cc80*/  ENDCOLLECTIVE ;  /* 0x000000000000791b */ /* 0x003fe20003800000 */
.L_x_8100:
        /* <DEDUP_REMOVED lines=13> */
.L_x_8101:
[----:B------:R-:W-:Y:S02]  /*1cd60*/  IMAD.MOV.U32 R13, RZ, RZ, R18 ;  /* 0x000000ffff0d7224 */ /* 0x000fe400078e0012 */
[----:B------:R-:W-:Y:S01]  /*1cd70*/  IMAD.MOV.U32 R12, RZ, RZ, 0x4 ;  /* 0x00000004ff0c7424 */ /* 0x000fe200078e00ff */
[----:B------:R-:W-:-:S13]  /*1cd80*/  IADD3 R2, P2, R14, R5, RZ ;  /* 0x000000050e027210 */ /* 0x000fda0007f5e0ff */
[----:B------:R-:W-:Y:S05]  /*1cd90*/  WARPSYNC.COLLECTIVE R15, `(.L_x_8102) ;  /* 0x000000000f087348 */ /* 0x000fea0003c00000 */
[----:B------:R0:W1:Y:S02]  /*1cda0*/  SHFL.IDX P6, R14, R13, R12, R11 ;  /* 0x0000000c0d0e7389 */ /* 0x00006400000c000b */
[----:B01----:R-:W-:Y:S01]  /*1cdb0*/  ENDCOLLECTIVE ;  /* 0x000000000000791b */ /* 0x003fe20003800000 */
.L_x_8102:
        /* <DEDUP_REMOVED lines=13> */
.L_x_8103:
[----:B------:R-:W-:Y:S02]  /*1ce90*/  IMAD.MOV.U32 R13, RZ, RZ, R18 ;  /* 0x000000ffff0d7224 */ /* 0x000fe400078e0012 */
[----:B------:R-:W-:Y:S02]  /*1cea0*/  IMAD.MOV.U32 R12, RZ, RZ, 0x5 ;  /* 0x00000005ff0c7424 */ /* 0x000fe400078e00ff */
[----:B------:R-:W-:-:S07]  /*1ceb0*/  IMAD.MOV.U32 R10, RZ, RZ, R14 ;  /* 0x000000ffff0a7224 */ /* 0x000fce00078e000e */
[----:B------:R-:W-:Y:S05]  /*1cec0*/  WARPSYNC.COLLECTIVE R15, `(.L_x_8104) ;  /* 0x000000000f087348 */ /* 0x000fea0003c00000 */
[----:B------:R0:W1:Y:S02]  /*1ced0*/  SHFL.IDX P6, R14, R13, R12, R11 ;  /* 0x0000000c0d0e7389 */ /* 0x00006400000c000b */
[----:B01----:R-:W-:Y:S01]  /*1cee0*/  ENDCOLLECTIVE ;  /* 0x000000000000791b */ /* 0x003fe20003800000 */
.L_x_8104:
        /* <DEDUP_REMOVED lines=14> */
.L_x_8105:
[----:B------:R-:W-:Y:S02]  /*1cfd0*/  IMAD.MOV.U32 R13, RZ, RZ, R18 ;  /* 0x000000ffff0d7224 */ /* 0x000fe400078e0012 */
[----:B------:R-:W-:Y:S01]  /*1cfe0*/  IMAD.MOV.U32 R12, RZ, RZ, 0x6 ;  /* 0x00000006ff0c7424 */ /* 0x000fe200078e00ff */
[----:B------:R-:W-:-:S13]  /*1cff0*/  IADD3 R2, P2, R14, R5, RZ ;  /* 0x000000050e027210 */ /* 0x000fda0007f5e0ff */
[----:B------:R-:W-:Y:S05]  /*1d000*/  WARPSYNC.COLLECTIVE R15, `(.L_x_8106) ;  /* 0x000000000f087348 */ /* 0x000fea0003c00000 */
[----:B------:R0:W1:Y:S02]  /*1d010*/  SHFL.IDX P6, R14, R13, R12, R11 ;  /* 0x0000000c0d0e7389 */ /* 0x00006400000c000b */
[----:B01----:R-:W-:Y:S01]  /*1d020*/  ENDCOLLECTIVE ;  /* 0x000000000000791b */ /* 0x003fe20003800000 */
.L_x_8106:
        /* <DEDUP_REMOVED lines=13> */
.L_x_8107:
[----:B------:R-:W-:Y:S02]  /*1d100*/  IMAD.MOV.U32 R13, RZ, RZ, R18 ;  /* 0x000000ffff0d7224 */ /* 0x000fe400078e0012 */
[----:B------:R-:W-:Y:S02]  /*1d110*/  IMAD.MOV.U32 R12, RZ, RZ, 0x7 ;  /* 0x00000007ff0c7424 */ /* 0x000fe400078e00ff */
[----:B------:R-:W-:-:S07]  /*1d120*/  IMAD.MOV.U32 R10, RZ, RZ, R14 ;  /* 0x000000ffff0a7224 */ /* 0x000fce00078e000e */
[----:B------:R-:W-:Y:S05]  /*1d130*/  WARPSYNC.COLLECTIVE R15, `(.L_x_8108) ;  /* 0x000000000f087348 */ /* 0x000fea0003c00000 */
[----:B------:R0:W1:Y:S02]  /*1d140*/  SHFL.IDX P6, R14, R13, R12, R11 ;  /* 0x0000000c0d0e7389 */ /* 0x00006400000c000b */
[----:B01----:R-:W-:Y:S01]  /*1d150*/  ENDCOLLECTIVE ;  /* 0x000000000000791b */ /* 0x003fe20003800000 */
.L_x_8108:
        /* <DEDUP_REMOVED lines=12> */
.L_x_8109:
[----:B------:R-:W-:Y:S05]  /*1d220*/  BRA `(.L_x_8110) ;  /* 0xffffffb000887947 */ /* 0x000fea000383ffff */
.L_x_7988:
        /* <DEDUP_REMOVED lines=8> */
.L_x_8112:
[----:B------:R-:W-:Y:S05]  /*1d2b0*/  BSYNC B0 ;  /* 0x0000000000007941 */ /* 0x000fea0003800000 */
.L_x_8111:
        /* <DEDUP_REMOVED lines=9> */
.L_x_8113:
        /* <DEDUP_REMOVED lines=23> */
.L_x_8114:
[----:B------:R-:W-:Y:S01]  /*1d4c0*/  IMAD.MOV.U32 R12, RZ, RZ, 0x2 ;  /* 0x00000002ff0c7424 */ /* 0x000fe200078e00ff */
[----:B------:R-:W-:-:S05]  /*1d4d0*/  SEL R6, R14, RZ, P1 ;  /* 0x000000ff0e067207 */ /* 0x000fca0000800000 */
[----:B------:R-:W-:-:S04]  /*1d4e0*/  IMAD.IADD R6, R13, 0x1, R6 ;  /* 0x000000010d067824 */ /* 0x000fc800078e0206 */
[----:B------:R-:W-:-:S07]  /*1d4f0*/  IMAD.MOV.U32 R13, RZ, RZ, R6 ;  /* 0x000000ffff0d7224 */ /* 0x000fce00078e0006 */
[----:B------:R-:W-:Y:S05]  /*1d500*/  WARPSYNC.COLLECTIVE R15, `(.L_x_8115) ;  /* 0x000000000f087348 */ /* 0x000fea0003c00000 */
[----:B------:R0:W1:Y:S02]  /*1d510*/  SHFL.UP P6, R14, R13, R12, R11 ;  /* 0x0400000c0d0e7389 */ /* 0x00006400000c000b */
[----:B01----:R-:W-:Y:S01]  /*1d520*/  ENDCOLLECTIVE ;  /* 0x000000000000791b */ /* 0x003fe20003800000 */
.L_x_8115:
        /* <DEDUP_REMOVED lines=8> */
.L_x_8116:
[----:B------:R-:W-:Y:S01]  /*1d5b0*/  IMAD.MOV.U32 R12, RZ, RZ, 0x8 ;  /* 0x00000008ff0c7424 */ /* 0x000fe200078e00ff */
[----:B------:R-:W-:-:S05]  /*1d5c0*/  SEL R3, R14, RZ, P3 ;  /* 0x000000ff0e037207 */ /* 0x000fca0001800000 */
[----:B------:R-:W-:-:S04]  /*1d5d0*/  IMAD.IADD R3, R2, 0x1, R3 ;  /* 0x0000000102037824 */ /* 0x000fc800078e0203 */
[----:B------:R-:W-:-:S07]  /*1d5e0*/  IMAD.MOV.U32 R13, RZ, RZ, R3 ;  /* 0x000000ffff0d7224 */ /* 0x000fce00078e0003 */
[----:B------:R-:W-:Y:S05]  /*1d5f0*/  WARPSYNC.COLLECTIVE R15, `(.L_x_8117) ;  /* 0x000000000f087348 */ /* 0x000fea0003c00000 */
[----:B------:R0:W1:Y:S02]  /*1d600*/  SHFL.UP P6, R14, R13, R12, R11 ;  /* 0x0400000c0d0e7389 */ /* 0x00006400000c000b */
[----:B01----:R-:W-:Y:S01]  /*1d610*/  ENDCOLLECTIVE ;  /* 0x000000000000791b */ /* 0x003fe20003800000 */
.L_x_8117:
[----:B------:R-:W-:Y:S01]  /*1d620*/  IMAD.MOV.U32 R12, RZ, RZ, 0x10 ;  /* 0x00000010ff0c7424 */ /* 0x000fe200078e00ff */
[----:B------:R-:W-:-:S05]  /*1d630*/  SEL R4, R14, RZ, P4 ;  /* 0x000000ff0e047207 */ /* 0x000fca0002000000 */
[----:B------:R-:W-:-:S04]  /*1d640*/  IMAD.IADD R4, R3, 0x1, R4 ;  /* 0x0000000103047824 */ /* 0x000fc800078e0204 */
[----:B------:R-:W-:-:S07]  /*1d650*/  IMAD.MOV.U32 R13, RZ, RZ, R4 ;  /* 0x000000ffff0d7224 */ /* 0x000fce00078e0004 */
[----:B------:R-:W-:Y:S05]  /*1d660*/  WARPSYNC.COLLECTIVE R15, `(.L_x_8118) ;  /* 0x000000000f087348 */ /* 0x000fea0003c00000 */
[----:B------:R0:W1:Y:S02]  /*1d670*/  SHFL.UP P6, R14, R13, R12, R11 ;  /* 0x0400000c0d0e7389 */ /* 0x00006400000c000b */
[----:B01----:R-:W-:Y:S01]  /*1d680*/  ENDCOLLECTIVE ;  /* 0x000000000000791b */ /* 0x003fe20003800000 */
.L_x_8118:
        /* <DEDUP_REMOVED lines=8> */
.L_x_8119:
[----:B------:R-:W-:Y:S05]  /*1d710*/  BRA `(.L_x_8120) ;  /* 0xffffffb000947947 */ /* 0x000fea000383ffff */
.L_x_7991:
[----:B------:R-:W-:Y:S01]  /*1d720*/  BSSY B0, `(.L_x_8121) ;  /* 0x0000007000007945 */ /* 0x000fe20003800000 */
[----:B------:R-:W-:Y:S02]  /*1d730*/  IMAD.MOV.U32 R12, RZ, RZ, 0x1 ;  /* 0x00000001ff0c7424 */ /* 0x000fe400078e00ff */
[----:B------:R-:W-:Y:S02]  /*1d740*/  IMAD.MOV.U32 R11, RZ, RZ, RZ ;  /* 0x000000ffff0b7224 */ /* 0x000fe400078e00ff */
[----:B------:R-:W-:-:S07]  /*1d750*/  IMAD.MOV.U32 R15, RZ, RZ, -0x1 ;  /* 0xffffffffff0f7424 */ /* 0x000fce00078e00ff */
[----:B------:R-:W-:Y:S05]  /*1d760*/  WARPSYNC.COLLECTIVE R15, `(.L_x_8122) ;  /* 0x000000000f087348 */ /* 0x000fea0003c00000 */
[----:B------:R0:W1:Y:S02]  /*1d770*/  SHFL.UP P6, R14, R13, R12, R11 ;  /* 0x0400000c0d0e7389 */ /* 0x00006400000c000b */
[----:B01----:R-:W-:Y:S01]  /*1d780*/  ENDCOLLECTIVE ;  /* 0x000000000000791b */ /* 0x003fe20003800000 */
.L_x_8122:
[----:B------:R-:W-:Y:S05]  /*1d790*/  BSYNC B0 ;  /* 0x0000000000007941 */ /* 0x000fea0003800000 */
.L_x_8121:
        /* <DEDUP_REMOVED lines=8> */
.L_x_8123:
[----:B------:R-:W-:Y:S01]  /*1d820*/  IMAD.MOV.U32 R12, RZ, RZ, 0x4 ;  /* 0x00000004ff0c7424 */ /* 0x000fe200078e00ff */
[----:B------:R-:W-:-:S05]  /*1d830*/  SEL R2, R14, RZ, P2 ;  /* 0x000000ff0e027207 */ /* 0x000fca0001000000 */
[----:B------:R-:W-:-:S04]  /*1d840*/  IMAD.IADD R2, R13, 0x1, R2 ;  /* 0x000000010d027824 */ /* 0x000fc800078e0202 */
[----:B------:R-:W-:-:S07]  /*1d850*/  IMAD.MOV.U32 R13, RZ, RZ, R2 ;  /* 0x000000ffff0d7224 */ /* 0x000fce00078e0002 */
[----:B------:R-:W-:Y:S05]  /*1d860*/  WARPSYNC.COLLECTIVE R15, `(.L_x_8124) ;  /* 0x000000000f087348 */ /* 0x000fea0003c00000 */
[----:B------:R0:W1:Y:S02]  /*1d870*/  SHFL.UP P6, R14, R13, R12, R11 ;  /* 0x0400000c0d0e7389 */ /* 0x00006400000c000b */
[----:B01----:R-:W-:Y:S01]  /*1d880*/  ENDCOLLECTIVE ;  /* 0x000000000000791b */ /* 0x003fe20003800000 */
.L_x_8124:
[----:B------:R-:W-:Y:S01]  /*1d890*/  IMAD.MOV.U32 R12, RZ, RZ, 0x8 ;  /* 0x00000008ff0c7424 */ /* 0x000fe200078e00ff */
[----:B------:R-:W-:-:S05]  /*1d8a0*/  SEL R3, R14, RZ, P3 ;  /* 0x000000ff0e037207 */ /* 0x000fca0001800000 */
[----:B------:R-:W-:-:S04]  /*1d8b0*/  IMAD.IADD R3, R2, 0x1, R3 ;  /* 0x0000000102037824 */ /* 0x000fc800078e0203 */
[----:B------:R-:W-:-:S07]  /*1d8c0*/  IMAD.MOV.U32 R13, RZ, RZ, R3 ;  /* 0x000000ffff0d7224 */ /* 0x000fce00078e0003 */
[----:B------:R-:W-:Y:S05]  /*1d8d0*/  WARPSYNC.COLLECTIVE R15, `(.L_x_8125) ;  /* 0x000000000f087348 */ /* 0x000fea0003c00000 */
[----:B------:R0:W1:Y:S02]  /*1d8e0*/  SHFL.UP P6, R14, R13, R12, R11 ;  /* 0x0400000c0d0e7389 */ /* 0x00006400000c000b */
[----:B01----:R-:W-:Y:S01]  /*1d8f0*/  ENDCOLLECTIVE ;  /* 0x000000000000791b */ /* 0x003fe20003800000 */
.L_x_8125:
[----:B------:R-:W-:Y:S01]  /*1d900*/  IMAD.MOV.U32 R12, RZ, RZ, 0x10 ;  /* 0x00000010ff0c7424 */ /* 0x000fe200078e00ff */
[----:B------:R-:W-:-:S05]  /*1d910*/  SEL R4, R14, RZ, P4 ;  /* 0x000000ff0e047207 */ /* 0x000fca0002000000 */
[----:B------:R-:W-:-:S04]  /*1d920*/  IMAD.IADD R4, R3, 0x1, R4 ;  /* 0x0000000103047824 */ /* 0x000fc800078e0204 */
[----:B------:R-:W-:-:S07]  /*1d930*/  IMAD.MOV.U32 R13, RZ, RZ, R4 ;  /* 0x000000ffff0d7224 */ /* 0x000fce00078e0004 */
[----:B------:R-:W-:Y:S05]  /*1d940*/  WARPSYNC.COLLECTIVE R15, `(.L_x_8126) ;  /* 0x000000000f087348 */ /* 0x000fea0003c00000 */
[----:B------:R0:W1:Y:S02]  /*1d950*/  SHFL.UP P6, R14, R13, R12, R11 ;  /* 0x0400000c0d0e7389 */ /* 0x00006400000c000b */
[----:B01----:R-:W-:Y:S01]  /*1d960*/  ENDCOLLECTIVE ;  /* 0x000000000000791b */ /* 0x003fe20003800000 */
.L_x_8126:
        /* <DEDUP_REMOVED lines=8> */
.L_x_8127:
[----:B------:R-:W-:Y:S05]  /*1d9f0*/  BRA `(.L_x_8128) ;  /* 0xffffffb000807947 */ /* 0x000fea000383ffff */
.L_x_7993:
[----:B------:R-:W-:Y:S01]  /*1da00*/  BSSY B0, `(.L_x_8129) ;  /* 0x0000006000007945 */ /* 0x000fe20003800000 */
[----:B------:R-:W-:Y:S01]  /*1da10*/  PLOP3.LUT P6, PT, P6, PT, PT, 0x8, 0x0 ;  /* 0x000000000000781c */ /* 0x000fe200037ce170 */
[----:B------:R-:W-:-:S12]  /*1da20*/  IMAD.MOV.U32 R15, RZ, RZ, -0x1 ;  /* 0xffffffffff0f7424 */ /* 0x000fd800078e00ff */
[----:B0-----:R-:W-:Y:S05]  /*1da30*/  WARPSYNC.COLLECTIVE R15, `(.L_x_8130) ;  /* 0x000000000f087348 */ /* 0x001fea0003c00000 */
[----:B------:R-:W-:Y:S01]  /*1da40*/  VOTE.ANY R14, PT, P6 ;  /* 0x00000000000e7806 */ /* 0x000fe200030e0100 */
[----:B0-----:R-:W-:Y:S06]  /*1da50*/  ENDCOLLECTIVE ;  /* 0x000000000000791b */ /* 0x001fec0003800000 */
.L_x_8130:
[----:B------:R-:W-:Y:S05]  /*1da60*/  BSYNC B0 ;  /* 0x0000000000007941 */ /* 0x000fea0003800000 */
.L_x_8129:
        /* <DEDUP_REMOVED lines=8> */
.L_x_8131:
[----:B------:R-:W-:Y:S02]  /*1daf0*/  IMAD.IADD R19, R12, 0x1, R19 ;  /* 0x000000010c137824 */ /* 0x000fe400078e0213 */
[----:B------:R-:W-:Y:S02]  /*1db00*/  IMAD.MOV.U32 R13, RZ, RZ, R8 ;  /* 0x000000ffff0d7224 */ /* 0x000fe400078e0008 */
[----:B------:R-:W-:-:S07]  /*1db10*/  IMAD.MOV.U32 R17, RZ, RZ, R14 ;  /* 0x000000ffff117224 */ /* 0x000fce00078e000e */
[----:B------:R-:W-:Y:S05]  /*1db20*/  WARPSYNC.COLLECTIVE R15, `(.L_x_8132) ;  /* 0x000000000f087348 */ /* 0x000fea0003c00000 */
[----:B------:R0:W1:Y:S02]  /*1db30*/  SHFL.IDX P6, R14, R13, R12, R11 ;  /* 0x0000000c0d0e7389 */ /* 0x00006400000c000b */
[----:B01----:R-:W-:Y:S01]  /*1db40*/  ENDCOLLECTIVE ;  /* 0x000000000000791b */ /* 0x003fe20003800000 */
.L_x_8132:
[----:B------:R-:W-:Y:S01]  /*1db50*/  IMAD.MOV.U32 R8, RZ, RZ, R14 ;  /* 0x000000ffff087224 */ /* 0x000fe200078e000e */
[----:B------:R-:W-:Y:S06]  /*1db60*/  BRA `(.L_x_8133) ;  /* 0xffffffb000647947 */ /* 0x000fec000383ffff */
.L_x_7995:
[----:B------:R-:W-:Y:S01]  /*1db70*/  BSSY B0, `(.L_x_8134) ;  /* 0x0000007000007945 */ /* 0x000fe20003800000 */
[----:B------:R-:W-:Y:S02]  /*1db80*/  IMAD.MOV.U32 R13, RZ, RZ, R2 ;  /* 0x000000ffff0d7224 */ /* 0x000fe400078e0002 */
[----:B------:R-:W-:Y:S02]  /*1db90*/  IMAD.MOV.U32 R11, RZ, RZ, 0x1f ;  /* 0x0000001fff0b7424 */ /* 0x000fe400078e00ff */
[----:B------:R-:W-:-:S07]  /*1dba0*/  IMAD.MOV.U32 R15, RZ, RZ, -0x1 ;  /* 0xffffffffff0f7424 */ /* 0x000fce00078e00ff */
[----:B0-23--:R-:W-:Y:S05]  /*1dbb0*/  WARPSYNC.COLLECTIVE R15, `(.L_x_8135) ;  /* 0x000000000f087348 */ /* 0x00dfea0003c00000 */
[----:B------:R1:W4:Y:S02]  /*1dbc0*/  SHFL.IDX P6, R14, R13, R12, R11 ;  /* 0x0000000c0d0e7389 */ /* 0x00032400000c000b */
[----:B01234-:R-:W-:Y:S01]  /*1dbd0*/  ENDCOLLECTIVE ;  /* 0x000000000000791b */ /* 0x01ffe20003800000 */
.L_x_8135:
[----:B------:R-:W-:Y:S05]  /*1dbe0*/  BSYNC B0 ;  /* 0x0000000000007941 */ /* 0x000fea0003800000 */
.L_x_8134:
[----:B------:R-:W-:Y:S01]  /*1dbf0*/  IMAD.MOV.U32 R6, RZ, RZ, R14 ;  /* 0x000000ffff067224 */ /* 0x000fe200078e000e */
[----:B------:R-:W-:Y:S06]  /*1dc00*/  BRA `(.L_x_7994) ;  /* 0xffffffb000547947 */ /* 0x000fec000383ffff */
.L_x_8001:
[----:B-1----:R1:W3:Y:S02]  /*1dc10*/  SYNCS.PHASECHK.TRANS64.TRYWAIT P0, [R4+URZ+0x28820], R0 ;  /* 0x02882000040075a7 */ /* 0x0022e4000800017f */
[----:B---3--:R-:W-:Y:S05]  /*1dc20*/  @!P0 NANOSLEEP.SYNCS 0x989680 ;  /* 0x009896800000895d */ /* 0x008fea0003900000 */
[----:B------:R-:W3:Y:S02]  /*1dc30*/  @!P0 SYNCS.PHASECHK.TRANS64 P0, [R4+URZ+0x28820], R0 ;  /* 0x02882000040085a7 */ /* 0x000ee4000800007f */
[----:B---3--:R-:W-:Y:S05]  /*1dc40*/  @!P0 BRA `(.L_x_8001) ;  /* 0xfffffffc00f08947 */ /* 0x008fea000383ffff */
[----:B------:R-:W-:Y:S05]  /*1dc50*/  BRA `(.L_x_8136) ;  /* 0xffffffb800ac7947 */ /* 0x000fea000383ffff */
.L_x_8002:
        /* <DEDUP_REMOVED lines=11> */
.L_x_8138:
[----:B------:R-:W-:Y:S05]  /*1dd10*/  BSYNC B0 ;  /* 0x0000000000007941 */ /* 0x000fea0003800000 */
.L_x_8137:
[----:B------:R-:W-:Y:S05]  /*1dd20*/  BRA `(.L_x_8139) ;  /* 0xffffffb800947947 */ /* 0x000fea000383ffff */
.L_x_8005:
[----:B------:R-:W-:Y:S01]  /*1dd30*/  BSSY B1, `(.L_x_8140) ;  /* 0x0000006000017945 */ /* 0x000fe20003800000 */
[----:B------:R-:W-:-:S07]  /*1dd40*/  IMAD.MOV.U32 R15, RZ, RZ, -0x1 ;  /* 0xffffffffff0f7424 */ /* 0x000fce00078e00ff */
[----:B012---:R-:W-:Y:S05]  /*1dd50*/  WARPSYNC.COLLECTIVE R15, `(.L_x_8141) ;  /* 0x000000000f0c7348 */ /* 0x007fea0003c00000 */
[----:B------:R-:W-:Y:S02]  /*1dd60*/  ELECT P6, UR62, PT ;  /* 0x00000000003e782f */ /* 0x000fe400038c0000 */
[----:B------:R-:W-:Y:S01]  /*1dd70*/  MOV R14, UR62 ;  /* 0x0000003e000e7c02 */ /* 0x000fe20008000f00 */
[----:B012---:R-:W-:Y:S10]  /*1dd80*/  ENDCOLLECTIVE ;  /* 0x000000000000791b */ /* 0x007ff40003800000 */
.L_x_8141:
[----:B------:R-:W-:Y:S05]  /*1dd90*/  BSYNC B1 ;  /* 0x0000000000017941 */ /* 0x000fea0003800000 */
.L_x_8140:
[----:B------:R-:W-:Y:S05]  /*1dda0*/  BRA `(.L_x_8142) ;  /* 0xffffffb8008c7947 */ /* 0x000fea000383ffff */
.L_x_8007:
[----:B-1----:R1:W3:Y:S02]  /*1ddb0*/  SYNCS.PHASECHK.TRANS64.TRYWAIT P1, [R5+URZ+0x28840], R0 ;  /* 0x02884000050075a7 */ /* 0x0022e4000802017f */
[----:B---3--:R-:W-:Y:S05]  /*1ddc0*/  @!P1 NANOSLEEP.SYNCS 0x989680 ;  /* 0x009896800000995d */ /* 0x008fea0003900000 */
[----:B------:R-:W3:Y:S02]  /*1ddd0*/  @!P1 SYNCS.PHASECHK.TRANS64 P1, [R5+URZ+0x28840], R0 ;  /* 0x02884000050095a7 */ /* 0x000ee4000802007f */
[----:B---3--:R-:W-:Y:S05]  /*1dde0*/  @!P1 BRA `(.L_x_8007) ;  /* 0xfffffffc00f09947 */ /* 0x008fea000383ffff */
[----:B------:R-:W-:Y:S05]  /*1ddf0*/  BRA `(.L_x_8143) ;  /* 0xffffffb800b47947 */ /* 0x000fea000383ffff */
.L_x_8009:
[----:B---3--:R3:W4:Y:S02]  /*1de00*/  SYNCS.PHASECHK.TRANS64.TRYWAIT P1, [R25+URZ+0x28840], R2 ;  /* 0x02884002190075a7 */ /* 0x008724000802017f */
[----:B----4-:R-:W-:Y:S05]  /*1de10*/  @!P1 NANOSLEEP.SYNCS 0x989680 ;  /* 0x009896800000995d */ /* 0x010fea0003900000 */
[----:B------:R-:W4:Y:S02]  /*1de20*/  @!P1 SYNCS.PHASECHK.TRANS64 P1, [R25+URZ+0x28840], R2 ;  /* 0x02884002190095a7 */ /* 0x000f24000802007f */
[----:B----4-:R-:W-:Y:S05]  /*1de30*/  @!P1 BRA `(.L_x_8009) ;  /* 0xfffffffc00f09947 */ /* 0x010fea000383ffff */
[----:B------:R-:W-:Y:S05]  /*1de40*/  BRA `(.L_x_8144) ;  /* 0xffffffb800c07947 */ /* 0x000fea000383ffff */
.L_x_8011:
[----:B----4-:R4:W0:Y:S02]  /*1de50*/  SYNCS.PHASECHK.TRANS64.TRYWAIT P1, [R5+URZ+0x28860], R0 ;  /* 0x02886000050075a7 */ /* 0x010824000802017f */
[----:B0-----:R-:W-:Y:S05]  /*1de60*/  @!P1 NANOSLEEP.SYNCS 0x989680 ;  /* 0x009896800000995d */ /* 0x001fea0003900000 */
[----:B------:R-:W0:Y:S02]  /*1de70*/  @!P1 SYNCS.PHASECHK.TRANS64 P1, [R5+URZ+0x28860], R0 ;  /* 0x02886000050095a7 */ /* 0x000e24000802007f */
[----:B0-----:R-:W-:Y:S05]  /*1de80*/  @!P1 BRA `(.L_x_8011) ;  /* 0xfffffffc00f09947 */ /* 0x001fea000383ffff */
[----:B------:R-:W-:Y:S05]  /*1de90*/  BRA `(.L_x_8145) ;  /* 0xffffffb800bc7947 */ /* 0x000fea000383ffff */
.L_x_8146:
        /* <DEDUP_REMOVED lines=14> */
.L_x_15992:


//--------------------- .text._ZN7cutlass13device_kernelIN5flash11enable_sm90INS1_16FlashAttnFwdSm90INS1_25CollectiveMainloopFwdSm90ILi2EN4cute5tupleIJNS5_1CILi1EEES8_S8_EEENS6_IJNS7_ILi128EEESA_SA_EEELi128ENS_6half_tEfNS_4arch4Sm90ELb0ELb1ELb1ELb1ELb1ELb1ELb0ELb1ELb1ELb1ELb1ELb0EEENS1_21CollectiveEpilogueFwdISB_S9_SC_SE_Li256ELb1ELb1ELb1ELb0EEENS1_36VarlenDynamicPersistentTileSchedulerILi128ELi128ELi256ELi128ELb1ELb1ELb1ELb1ELb0ELb1EEEEEEEEEvNT_6ParamsE --------------------------
	.section	.text._ZN7cutlass13device_kernelIN5flash11enable_sm90INS1_16FlashAttnFwdSm90INS1_25CollectiveMainloopFwdSm90ILi2EN4cute5tupleIJNS5_1CILi1EEES8_S8_EEENS6_IJNS7_ILi128EEESA_SA_EEELi128ENS_6half_tEfNS_4arch4Sm90ELb0ELb1ELb1ELb1ELb1ELb1ELb0ELb1ELb1ELb1ELb1ELb0EEENS1_21CollectiveEpilogueFwdISB_S9_SC_SE_Li256ELb1ELb1ELb1ELb0EEENS1_36VarlenDynamicPersistentTileSchedulerILi128ELi128ELi256ELi128ELb1ELb1ELb1ELb1ELb0ELb1EEEEEEEEEvNT_6ParamsE,"ax",@progbits
	.align	128
.text._ZN7cutlass13device_kernelIN5flash11enable_sm90INS1_16FlashAttnFwdSm90INS1_25CollectiveMainloopFwdSm90ILi2EN4cute5tupleIJNS5_1CILi1EEES8_S8_EEENS6_IJNS7_ILi128EEESA_SA_EEELi128ENS_6half_tEfNS_4arch4Sm90ELb0ELb1ELb1ELb1ELb1ELb1ELb0ELb1ELb1ELb1ELb1ELb0EEENS1_21CollectiveEpilogueFwdISB_S9_SC_SE_Li256ELb1ELb1ELb1ELb0EEENS1_36VarlenDynamicPersistentTileSchedulerILi128ELi128ELi256ELi128ELb1ELb1ELb1ELb1ELb0ELb1EEEEEEEEEvNT_6ParamsE:
        .type           _ZN7cutlass13device_kernelIN5flash11enable_sm90INS1_16FlashAttnFwdSm90INS1_25CollectiveMainloopFwdSm90ILi2EN4cute5tupleIJNS5_1CILi1EEES8_S8_EEENS6_IJNS7_ILi128EEESA_SA_EEELi128ENS_6half_tEfNS_4arch4Sm90ELb0ELb1ELb1ELb1ELb1ELb1ELb0ELb1ELb1ELb1ELb1ELb0EEENS1_21CollectiveEpilogueFwdISB_S9_SC_SE_Li256ELb1ELb1ELb1ELb0EEENS1_36VarlenDynamicPersistentTileSchedulerILi128ELi128ELi256ELi128ELb1ELb1ELb1ELb1ELb0ELb1EEEEEEEEEvNT_6ParamsE,@function
        .size           _ZN7cutlass13device_kernelIN5flash11enable_sm90INS1_16FlashAttnFwdSm90INS1_25CollectiveMainloopFwdSm90ILi2EN4cute5tupleIJNS5_1CILi1EEES8_S8_EEENS6_IJNS7_ILi128EEESA_SA_EEELi128ENS_6half_tEfNS_4arch4Sm90ELb0ELb1ELb1ELb1ELb1ELb1ELb0ELb1ELb1ELb1ELb1ELb0EEENS1_21CollectiveEpilogueFwdISB_S9_SC_SE_Li256ELb1ELb1ELb1ELb0EEENS1_36VarlenDynamicPersistentTileSchedulerILi128ELi128ELi256ELi128ELb1ELb1ELb1ELb1ELb0ELb1EEEEEEEEEvNT_6ParamsE,(.L_x_15993 - _ZN7cutlass13device_kernelIN5flash11enable_sm90INS1_16FlashAttnFwdSm90INS1_25CollectiveMainloopFwdSm90ILi2EN4cute5tupleIJNS5_1CILi1EEES8_S8_EEENS6_IJNS7_ILi128EEESA_SA_EEELi128ENS_6half_tEfNS_4arch4Sm90ELb0ELb1ELb1ELb1ELb1ELb1ELb0ELb1ELb1ELb1ELb1ELb0EEENS1_21CollectiveEpilogueFwdISB_S9_SC_SE_Li256ELb1ELb1ELb1ELb0EEENS1_36VarlenDynamicPersistentTileSchedulerILi128ELi128ELi256ELi128ELb1ELb1ELb1ELb1ELb0ELb1EEEEEEEEEvNT_6ParamsE)
        .other          _ZN7cutlass13device_kernelIN5flash11enable_sm90INS1_16FlashAttnFwdSm90INS1_25CollectiveMainloopFwdSm90ILi2EN4cute5tupleIJNS5_1CILi1EEES8_S8_EEENS6_IJNS7_ILi128EEESA_SA_EEELi128ENS_6half_tEfNS_4arch4Sm90ELb0ELb1ELb1ELb1ELb1ELb1ELb0ELb1ELb1ELb1ELb1ELb0EEENS1_21CollectiveEpilogueFwdISB_S9_SC_SE_Li256ELb1ELb1ELb1ELb0EEENS1_36VarlenDynamicPersistentTileSchedulerILi128ELi128ELi256ELi128ELb1ELb1ELb1ELb1ELb0ELb1EEEEEEEEEvNT_6ParamsE,@"STO_CUDA_ENTRY STV_DEFAULT"
_ZN7cutlass13device_kernelIN5flash11enable_sm90INS1_16FlashAttnFwdSm90INS1_25CollectiveMainloopFwdSm90ILi2EN4cute5tupleIJNS5_1CILi1EEES8_S8_EEENS6_IJNS7_ILi128EEESA_SA_EEELi128ENS_6half_tEfNS_4arch4Sm90ELb0ELb1ELb1ELb1ELb1ELb1ELb0ELb1ELb1ELb1ELb1ELb0EEENS1_21CollectiveEpilogueFwdISB_S9_SC_SE_Li256ELb1ELb1ELb1ELb0EEENS1_36VarlenDynamicPersistentTileSchedulerILi128ELi128ELi256ELi128ELb1ELb1ELb1ELb1ELb0ELb1EEEEEEEEEvNT_6ParamsE:
        /* <DEDUP_REMOVED lines=18> */
.L_x_8148:
[----:B------:R-:W-:Y:S05]  /*0120*/  BSYNC B0 ;  /* 0x0000000000007941 */ /* 0x000fea0003800000 */
.L_x_8147:
        /* <DEDUP_REMOVED lines=41> */
.L_x_8149:
        /* <DEDUP_REMOVED lines=22> */
.L_x_8150:
        /* <DEDUP_REMOVED lines=18> */
.L_x_8151:
        /* <DEDUP_REMOVED lines=22> */
.L_x_8152:
        /* <DEDUP_REMOVED lines=22> */
.L_x_8153:
        /* <DEDUP_REMOVED lines=8> */
.L_x_8156:
        /* <DEDUP_REMOVED lines=19> */
[----:B------:R-:W-:Y:S01]  /*0ab0*/  MOV R19, RZ ;  /* 0x000000ff00137202 */ /* 0x000fe20000000f00 */
[----:B------:R-:W-:Y:S01]  /*0ac0*/  VIADD R212, R18, 0x10400 ;  /* 0x0001040012d47836 */ /* 0x000fe20000000000 */
[----:B------:R-:W-:Y:S01]  /*0ad0*/  ULOP3.LUT UR39, UR36, 0x1, URZ, 0xfc, !UPT ;  /* 0x0000000124277892 */ /* 0x000fe2000f8efc3f */
[----:B------:R-:W-:Y:S01]  /*0ae0*/  IMAD.MOV.U32 R197, RZ, RZ, RZ ;  /* 0x000000ffffc57224 */ /* 0x000fe200078e00ff */
[----:B------:R-:W-:Y:S01]  /*0af0*/  SHF.R.S32.HI R3, RZ, 0x1f, R0 ;  /* 0x0000001fff037819 */ /* 0x000fe20000011400 */
[----:B------:R-:W-:Y:S01]  /*0b00*/  IMAD.MOV.U32 R187, RZ, RZ, RZ ;  /* 0x000000ffffbb7224 */ /* 0x000fe200078e00ff */
[----:B------:R-:W-:Y:S01]  /*0b10*/  UMOV UR37, URZ ;  /* 0x0000003f00257c82 */ /* 0x000fe20008000000 */
[----:B------:R-:W-:Y:S01]  /*0b20*/  IMAD.MOV.U32 R184, RZ, RZ, RZ ;  /* 0x000000ffffb87224 */ /* 0x000fe200078e00ff */
[CC--:B------:R-:W-:Y:S02]  /*0b30*/  LEA.HI R2, R3.reuse, R0.reuse, RZ, 0x7 ;  /* 0x0000000003027211 */ /* 0x0c0fe400078f38ff */
[----:B------:R-:W-:-:S02]  /*0b40*/  LEA.HI R4, R3, R0, RZ, 0x4 ;  /* 0x0000000003047211 */ /* 0x000fc400078f20ff */
[----:B------:R-:W-:Y:S02]  /*0b50*/  LOP3.LUT R5, R2, 0xffffff80, RZ, 0xc0, !PT ;  /* 0xffffff8002057812 */ /* 0x000fe400078ec0ff */
[----:B------:R-:W-:Y:S02]  /*0b60*/  SHF.R.S32.HI R7, RZ, 0x4, R4 ;  /* 0x00000004ff077819 */ /* 0x000fe40000011404 */
[----:B------:R-:W-:Y:S01]  /*0b70*/  SHF.R.S32.HI R13, RZ, 0x7, R2 ;  /* 0x00000007ff0d7819 */ /* 0x000fe20000011402 */
[----:B------:R-:W-:Y:S01]  /*0b80*/  IMAD.IADD R14, R0, 0x1, -R5 ;  /* 0x00000001000e7824 */ /* 0x000fe200078e0a05 */
[CC--:B------:R-:W-:Y:S02]  /*0b90*/  LEA.HI R5, R3.reuse, R0.reuse, RZ, 0x5 ;  /* 0x0000000003057211 */ /* 0x0c0fe400078f28ff */
[----:B------:R-:W-:Y:S02]  /*0ba0*/  LEA.HI R188, R3, R0, RZ, 0x3 ;  /* 0x0000000003bc7211 */ /* 0x000fe400078f18ff */
[----:B------:R-:W-:Y:S01]  /*0bb0*/  SHF.R.S32.HI R8, RZ, 0x1f, R14 ;  /* 0x0000001fff087819 */ /* 0x000fe2000001140e */
[----:B------:R-:W-:Y:S01]  /*0bc0*/  IMAD.SHL.U32 R6, R5, 0x20, RZ ;  /* 0x0000002005067824 */ /* 0x000fe200078e00ff */
[----:B------:R-:W-:Y:S01]  /*0bd0*/  LOP3.LUT R5, R4, 0x3fffff0, RZ, 0xc0, !PT ;  /* 0x03fffff004057812 */ /* 0x000fe200078ec0ff */
[----:B------:R-:W-:Y:S01]  /*0be0*/  STL [R1+0x8], R14 ;  /* 0x0000080e01007387 */ /* 0x000fe20000100800 */
[----:B------:R-:W-:-:S02]  /*0bf0*/  LEA.HI R10, R8, R14, RZ, 0x2 ;  /* 0x0000000e080a7211 */ /* 0x000fc400078f10ff */
[----:B------:R-:W-:Y:S01]  /*0c00*/  LOP3.LUT R6, R6, 0xfffffc00, RZ, 0xc0, !PT ;  /* 0xfffffc0006067812 */ /* 0x000fe200078ec0ff */
[----:B------:R0:W-:Y:S01]  /*0c10*/  STL [R1+0x34], R13 ;  /* 0x0000340d01007387 */ /* 0x0001e20000100800 */
[----:B------:R-:W-:Y:S02]  /*0c20*/  IADD3 R5, R0, -R5, RZ ;  /* 0x8000000500057210 */ /* 0x000fe40007ffe0ff */
[--C-:B------:R-:W-:Y:S02]  /*0c30*/  SHF.R.S32.HI R11, RZ, 0x2, R10.reuse ;  /* 0x00000002ff0b7819 */ /* 0x100fe4000001140a */
[----:B------:R-:W-:Y:S01]  /*0c40*/  SHF.R.S32.HI R12, RZ, 0x1f, R10 ;  /* 0x0000001fff0c7819 */ /* 0x000fe2000001140a */
[----:B------:R-:W-:Y:S01]  /*0c50*/  IMAD R9, R5, 0x40, R6 ;  /* 0x0000004005097824 */ /* 0x000fe200078e0206 */
[----:B------:R-:W-:Y:S02]  /*0c60*/  LEA.HI R5, R3, R0, RZ, 0x2 ;  /* 0x0000000003057211 */ /* 0x000fe400078f10ff */
[----:B------:R-:W-:-:S02]  /*0c70*/  LEA.HI R4, R4, R7, RZ, 0x1 ;  /* 0x0000000704047211 */ /* 0x000fc400078f08ff */
[----:B------:R-:W-:Y:S02]  /*0c80*/  LOP3.LUT R5, R5, 0xfffffffc, RZ, 0xc0, !PT ;  /* 0xfffffffc05057812 */ /* 0x000fe400078ec0ff */
[----:B------:R-:W-:Y:S02]  /*0c90*/  LEA.HI R12, R12, R11, RZ, 0x3 ;  /* 0x0000000b0c0c7211 */ /* 0x000fe400078f18ff */
[----:B------:R-:W-:Y:S01]  /*0ca0*/  LOP3.LUT R4, R4, 0x1ffffffe, RZ, 0xc0, !PT ;  /* 0x1ffffffe04047812 */ /* 0x000fe200078ec0ff */
[----:B------:R-:W-:Y:S01]  /*0cb0*/  IMAD.IADD R6, R0, 0x1, -R5 ;  /* 0x0000000100067824 */ /* 0x000fe200078e0a05 */
[----:B------:R-:W-:Y:S02]  /*0cc0*/  LOP3.LUT R12, R12, 0xfffffff8, RZ, 0xc0, !PT ;  /* 0xfffffff80c0c7812 */ /* 0x000fe400078ec0ff */
[----:B------:R-:W-:Y:S01]  /*0cd0*/  LEA.HI R8, R8, R14, RZ, 0x5 ;  /* 0x0000000e08087211 */ /* 0x000fe200078f28ff */
[----:B------:R-:W-:Y:S01]  /*0ce0*/  IMAD.IADD R4, R7, 0x1, -R4 ;  /* 0x0000000107047824 */ /* 0x000fe200078e0a04 */
[----:B------:R-:W-:Y:S01]  /*0cf0*/  LEA.HI R2, R2, R13, RZ, 0x1 ;  /* 0x0000000d02027211 */ /* 0x000fe200078f08ff */
[----:B------:R-:W-:Y:S01]  /*0d00*/  IMAD.IADD R11, R11, 0x1, -R12 ;  /* 0x000000010b0b7824 */ /* 0x000fe200078e0a0c */
[----:B------:R-:W-:-:S02]  /*0d10*/  LOP3.LUT R5, R188, 0xfffffff8, RZ, 0xc0, !PT ;  /* 0xfffffff8bc057812 */ /* 0x000fc400078ec0ff */
[----:B------:R-:W-:Y:S02]  /*0d20*/  SHF.R.S32.HI R8, RZ, 0x5, R8 ;  /* 0x00000005ff087819 */ /* 0x000fe40000011408 */
[----:B------:R-:W-:Y:S01]  /*0d30*/  LOP3.LUT R2, R2, 0x3fffffe, RZ, 0xc0, !PT ;  /* 0x03fffffe02027812 */ /* 0x000fe200078ec0ff */
[----:B------:R-:W-:Y:S01]  /*0d40*/  IMAD.IADD R220, R0, 0x1, -R5 ;  /* 0x0000000100dc7824 */ /* 0x000fe200078e0a05 */
[----:B------:R-:W-:Y:S01]  /*0d50*/  SHF.R.S32.HI R188, RZ, 0x3, R188 ;  /* 0x00000003ffbc7819 */ /* 0x000fe200000114bc */
[----:B------:R-:W-:Y:S01]  /*0d60*/  IMAD R11, R8, 0x10, R11 ;  /* 0x00000010080b7824 */ /* 0x000fe200078e020b */
[----:B------:R-:W-:Y:S01]  /*0d70*/  LEA.HI R3, R3, R0, RZ, 0x6 ;  /* 0x0000000003037211 */ /* 0x000fe200078f30ff */
[----:B------:R-:W-:Y:S01]  /*0d80*/  IMAD R0, R4, 0x8, R9 ;  /* 0x0000000804007824 */ /* 0x000fe200078e0209 */
[----:B------:R-:W-:Y:S01]  /*0d90*/  IADD3 R2, R13, -R2, RZ ;  /* 0x800000020d027210 */ /* 0x000fe20007ffe0ff */
[C---:B0-----:R-:W-:Y:S01]  /*0da0*/  VIADD R13, R188.reuse, 0x40 ;  /* 0x00000040bc0d7836 */ /* 0x041fe20000000000 */
[----:B------:R-:W-:Y:S01]  /*0db0*/  IADD3 R15, R188, 0x20, RZ ;  /* 0x00000020bc0f7810 */ /* 0x000fe20007ffe0ff */
[----:B------:R-:W-:Y:S01]  /*0dc0*/  IMAD.SHL.U32 R3, R3, 0x8, RZ ;  /* 0x0000000803037824 */ /* 0x000fe200078e00ff */
[----:B------:R0:W-:Y:S01]  /*0dd0*/  STL [R1+0x3c], R0 ;  /* 0x00003c0001007387 */ /* 0x0001e20000100800 */
[----:B------:R-:W-:Y:S01]  /*0de0*/  LEA.HI R7, R6, R6, RZ, 0x1 ;  /* 0x0000000606077211 */ /* 0x000fe200078f08ff */
[----:B------:R-:W-:Y:S01]  /*0df0*/  IMAD R8, R2, 0x40, R11 ;  /* 0x0000004002087824 */ /* 0x000fe200078e020b */
[----:B------:R-:W-:Y:S01]  /*0e00*/  SHF.R.S32.HI R2, RZ, 0x1f, R13 ;  /* 0x0000001fff027819 */ /* 0x000fe2000001140d */
[C---:B------:R-:W-:Y:S01]  /*0e10*/  IMAD.SHL.U32 R207, R188.reuse, 0x40, RZ ;  /* 0x00000040bccf7824 */ /* 0x040fe200078e00ff */
[----:B------:R-:W-:Y:S01]  /*0e20*/  LOP3.LUT R211, R3, 0xfffffe00, RZ, 0xc0, !PT ;  /* 0xfffffe0003d37812 */ /* 0x000fe200078ec0ff */
[----:B------:R-:W-:Y:S01]  /*0e30*/  VIADD R12, R188, 0x60 ;  /* 0x00000060bc0c7836 */ /* 0x000fe20000000000 */
[----:B------:R-:W-:Y:S01]  /*0e40*/  LOP3.LUT R7, R7, 0x1ffffffe, RZ, 0xc0, !PT ;  /* 0x1ffffffe07077812 */ /* 0x000fe200078ec0ff */
[----:B------:R-:W-:Y:S01]  /*0e50*/  IMAD.SHL.U32 R203, R15, 0x40, RZ ;  /* 0x000000400fcb7824 */ /* 0x000fe200078e00ff */
[----:B------:R-:W-:Y:S01]  /*0e60*/  LEA.HI R4, R2, R13, RZ, 0x3 ;  /* 0x0000000d02047211 */ /* 0x000fe200078f18ff */
[----:B------:R-:W-:Y:S01]  /*0e70*/  IMAD.SHL.U32 R16, R220, 0x8, RZ ;  /* 0x00000008dc107824 */ /* 0x000fe200078e00ff */
[----:B0-----:R-:W-:Y:S01]  /*0e80*/  SHF.R.S32.HI R0, RZ, 0x1f, R15 ;  /* 0x0000001fff007819 */ /* 0x001fe2000001140f */
[----:B------:R-:W-:Y:S01]  /*0e90*/  IMAD.SHL.U32 R202, R13, 0x40, RZ ;  /* 0x000000400dca7824 */ /* 0x000fe200078e00ff */
[----:B------:R-:W-:Y:S01]  /*0ea0*/  LOP3.LUT R207, R207, 0x1c0, RZ, 0xc0, !PT ;  /* 0x000001c0cfcf7812 */ /* 0x000fe200078ec0ff */
[----:B------:R-:W-:Y:S01]  /*0eb0*/  IMAD.IADD R7, R6, 0x1, -R7 ;  /* 0x0000000106077824 */ /* 0x000fe200078e0a07 */
[----:B------:R-:W-:Y:S01]  /*0ec0*/  LEA.HI R3, R0, R15, RZ, 0x3 ;  /* 0x0000000f00037211 */ /* 0x000fe200078f18ff */
[----:B------:R-:W-:Y:S01]  /*0ed0*/  IMAD.SHL.U32 R4, R4, 0x40, RZ ;  /* 0x0000004004047824 */ /* 0x000fe200078e00ff */
[----:B------:R-:W-:Y:S01]  /*0ee0*/  SHF.R.S32.HI R5, RZ, 0x1f, R12 ;  /* 0x0000001fff057819 */ /* 0x000fe2000001140c */
[----:B------:R-:W-:Y:S01]  /*0ef0*/  STL [R1+0x38], R8 ;  /* 0x0000380801007387 */ /* 0x000fe20000100800 */
[----:B------:R-:W-:Y:S01]  /*0f00*/  LOP3.LUT R203, R203, 0x1c0, RZ, 0xc0, !PT ;  /* 0x000001c0cbcb7812 */ /* 0x000fe200078ec0ff */
[----:B------:R-:W-:Y:S01]  /*0f10*/  IMAD.SHL.U32 R3, R3, 0x40, RZ ;  /* 0x0000004003037824 */ /* 0x000fe200078e00ff */
[----:B------:R-:W-:Y:S01]  /*0f20*/  LOP3.LUT R0, R207, 0x38, R16, 0xf8, !PT ;  /* 0x00000038cf007812 */ /* 0x000fe200078ef810 */
[----:B------:R-:W-:Y:S01]  /*0f30*/  IMAD.SHL.U32 R22, R220, 0x4, RZ ;  /* 0x00000004dc167824 */ /* 0x000fe200078e00ff */
[----:B------:R-:W-:Y:S01]  /*0f40*/  SHF.R.U32.HI R6, RZ, 0x3, R207 ;  /* 0x00000003ff067819 */ /* 0x000fe200000116cf */
[----:B------:R-:W-:Y:S01]  /*0f50*/  VIADD R2, R16, 0x40 ;  /* 0x0000004010027836 */ /* 0x000fe20000000000 */
[----:B------:R-:W-:Y:S01]  /*0f60*/  LOP3.LUT R202, R202, 0x1c0, RZ, 0xc0, !PT ;  /* 0x000001c0caca7812 */ /* 0x000fe200078ec0ff */
[----:B------:R-:W-:Y:S01]  /*0f70*/  VIADD R186, R22, 0x20 ;  /* 0x0000002016ba7836 */ /* 0x000fe20000000000 */
[----:B------:R-:W-:Y:S01]  /*0f80*/  SHF.L.U32 R201, R12, 0x6, RZ ;  /* 0x000000060cc97819 */ /* 0x000fe200000006ff */
[----:B------:R-:W-:Y:S01]  /*0f90*/  IMAD R200, R7, 0x8, R8 ;  /* 0x0000000807c87824 */ /* 0x000fe200078e0208 */
[----:B------:R-:W-:-:S02]  /*0fa0*/  LEA.HI R5, R5, R12, RZ, 0x3 ;  /* 0x0000000c05057211 */ /* 0x000fc400078f18ff */
[----:B------:R-:W-:Y:S02]  /*0fb0*/  LOP3.LUT R219, R211, R0, R6, 0xf6, !PT ;  /* 0x00000000d3db7212 */ /* 0x000fe400078ef606 */
[----:B------:R-:W-:Y:S02]  /*0fc0*/  SHF.R.U32.HI R13, RZ, 0x3, R203 ;  /* 0x00000003ff0d7819 */ /* 0x000fe400000116cb */
[----:B------:R-:W-:Y:S02]  /*0fd0*/  LOP3.LUT R9, R203, 0x38, R16, 0xf8, !PT ;  /* 0x00000038cb097812 */ /* 0x000fe400078ef810 */
[----:B------:R-:W-:Y:S02]  /*0fe0*/  LOP3.LUT R210, R3, 0xfffffe00, RZ, 0xc0, !PT ;  /* 0xfffffe0003d27812 */ /* 0x000fe400078ec0ff */
[----:B------:R-:W-:Y:S02]  /*0ff0*/  SHF.R.U32.HI R12, RZ, 0x3, R202 ;  /* 0x00000003ff0c7819 */ /* 0x000fe400000116ca */
[----:B------:R-:W-:-:S02]  /*1000*/  LOP3.LUT R0, R202, 0x38, R16, 0xf8, !PT ;  /* 0x00000038ca007812 */ /* 0x000fc400078ef810 */
[----:B------:R-:W-:Y:S02]  /*1010*/  LOP3.LUT R209, R4, 0xfffffe00, RZ, 0xc0, !PT ;  /* 0xfffffe0004d17812 */ /* 0x000fe400078ec0ff */
[----:B------:R-:W-:Y:S02]  /*1020*/  LOP3.LUT R201, R201, 0x1c0, RZ, 0xc0, !PT ;  /* 0x000001c0c9c97812 */ /* 0x000fe400078ec0ff */
[----:B------:R-:W-:Y:S02]  /*1030*/  LOP3.LUT R10, R10, 0x7ffffffc, RZ, 0xc0, !PT ;  /* 0x7ffffffc0a0a7812 */ /* 0x000fe400078ec0ff */
[----:B------:R-:W-:Y:S02]  /*1040*/  SHF.L.U32 R5, R5, 0x6, RZ ;  /* 0x0000000605057819 */ /* 0x000fe400000006ff */
[----:B------:R-:W-:Y:S01]  /*1050*/  LOP3.LUT R9, R210, R9, R13, 0xf6, !PT ;  /* 0x00000009d2097212 */ /* 0x000fe200078ef60d */
[----:B------:R-:W-:Y:S01]  /*1060*/  IMAD.IADD R10, R14, 0x1, -R10 ;  /* 0x000000010e0a7824 */ /* 0x000fe200078e0a0a */
[----:B------:R-:W-:-:S02]  /*1070*/  LOP3.LUT R3, R209, R0, R12, 0xf6, !PT ;  /* 0x00000000d1037212 */ /* 0x000fc400078ef60c */
[----:B------:R-:W-:Y:S01]  /*1080*/  SHF.R.U32.HI R6, RZ, 0x3, R201 ;  /* 0x00000003ff067819 */ /* 0x000fe200000116c9 */
[----:B------:R-:W-:Y:S01]  /*1090*/  IMAD R4, R9, 0x2, R212 ;  /* 0x0000000209047824 */ /* 0x000fe200078e02d4 */
[----:B------:R-:W-:Y:S01]  /*10a0*/  LOP3.LUT R11, R201, 0x38, R16, 0xf8, !PT ;  /* 0x00000038c90b7812 */ /* 0x000fe200078ef810 */
[----:B------:R-:W-:Y:S01]  /*10b0*/  IMAD R0, R3, 0x2, R212 ;  /* 0x0000000203007824 */ /* 0x000fe200078e02d4 */
[----:B------:R-:W-:Y:S01]  /*10c0*/  LOP3.LUT R208, R5, 0xfffffe00, RZ, 0xc0, !PT ;  /* 0xfffffe0005d07812 */ /* 0x000fe200078ec0ff */
[----:B------:R-:W-:Y:S01]  /*10d0*/  IMAD.SHL.U32 R189, R10, 0x2, RZ ;  /* 0x000000020abd7824 */ /* 0x000fe200078e00ff */
[----:B------:R0:W-:Y:S01]  /*10e0*/  STL [R1+0x30], R4 ;  /* 0x0000300401007387 */ /* 0x0001e20000100800 */
[----:B------:R-:W-:Y:S02]  /*10f0*/  SHF.R.S32.HI R23, RZ, 0x1f, R22 ;  /* 0x0000001fff177819 */ /* 0x000fe40000011416 */
[----:B------:R-:W-:Y:S01]  /*1100*/  LOP3.LUT R11, R208, R11, R6, 0xf6, !PT ;  /* 0x0000000bd00b7212 */ /* 0x000fe200078ef606 */
[----:B------:R1:W-:Y:S01]  /*1110*/  STL [R1+0x2c], R0 ;  /* 0x00002c0001007387 */ /* 0x0003e20000100800 */
[C---:B------:R-:W-:Y:S01]  /*1120*/  VIADD R229, R189.reuse, 0x50 ;  /* 0x00000050bde57836 */ /* 0x040fe20000000000 */
[C---:B------:R-:W-:Y:S01]  /*1130*/  IADD3 R225, R189.reuse, 0x70, RZ ;  /* 0x00000070bde17810 */ /* 0x040fe20007ffe0ff */
[----:B------:R-:W-:Y:S01]  /*1140*/  VIADD R228, R189, 0x58 ;  /* 0x00000058bde47836 */ /* 0x000fe20000000000 */
[----:B------:R-:W-:Y:S01]  /*1150*/  SHF.R.S32.HI R17, RZ, 0x1f, R16 ;  /* 0x0000001fff117819 */ /* 0x000fe20000011410 */
[----:B------:R-:W-:Y:S01]  /*1160*/  IMAD R3, R11, 0x2, R212 ;  /* 0x000000020b037824 */ /* 0x000fe200078e02d4 */
[----:B0-----:R-:W-:Y:S01]  /*1170*/  SHF.R.S32.HI R4, RZ, 0x1f, R229 ;  /* 0x0000001fff047819 */ /* 0x001fe200000114e5 */
[C---:B------:R-:W-:Y:S01]  /*1180*/  VIADD R227, R189.reuse, 0x60 ;  /* 0x00000060bde37836 */ /* 0x040fe20000000000 */
[----:B------:R-:W-:Y:S01]  /*1190*/  SHF.R.S32.HI R185, RZ, 0x1f, R2 ;  /* 0x0000001fffb97819 */ /* 0x000fe20000011402 */
[C---:B------:R-:W-:Y:S01]  /*11a0*/  VIADD R226, R189.reuse, 0x68 ;  /* 0x00000068bde27836 */ /* 0x040fe20000000000 */
[----:B------:R0:W-:Y:S01]  /*11b0*/  STL [R1+0x28], R3 ;  /* 0x0000280301007387 */ /* 0x0001e20000100800 */
[----:B-1----:R-:W-:Y:S01]  /*11c0*/  VIADD R0, R189, 0x48 ;  /* 0x00000048bd007836 */ /* 0x002fe20000000000 */
[----:B------:R-:W-:Y:S01]  /*11d0*/  LEA R212, R219, R212, 0x1 ;  /* 0x000000d4dbd47211 */ /* 0x000fe200078e08ff */
[----:B------:R-:W-:Y:S01]  /*11e0*/  VIADD R224, R189, 0x78 ;  /* 0x00000078bde07836 */ /* 0x000fe20000000000 */
[----:B------:R-:W-:-:S02]  /*11f0*/  SHF.R.S32.HI R4, RZ, 0x1f, R226 ;  /* 0x0000001fff047819 */ /* 0x000fc400000114e2 */
[----:B------:R-:W-:Y:S02]  /*1200*/  SHF.R.S32.HI R0, RZ, 0x1f, R0 ;  /* 0x0000001fff007819 */ /* 0x000fe40000011400 */
[----:B------:R-:W-:Y:S02]  /*1210*/  SHF.R.S32.HI R0, RZ, 0x1f, R227 ;  /* 0x0000001fff007819 */ /* 0x000fe400000114e3 */
[----:B0-----:R-:W-:Y:S02]  /*1220*/  SHF.R.S32.HI R3, RZ, 0x1f, R228 ;  /* 0x0000001fff037819 */ /* 0x001fe400000114e4 */
[----:B------:R-:W-:Y:S02]  /*1230*/  SHF.R.S32.HI R3, RZ, 0x1f, R225 ;  /* 0x0000001fff037819 */ /* 0x000fe400000114e1 */
[----:B------:R-:W-:-:S07]  /*1240*/  SHF.R.S32.HI R0, RZ, 0x1f, R224 ;  /* 0x0000001fff007819 */ /* 0x000fce00000114e0 */
.L_x_8454:
[----:B------:R-:W-:Y:S05]  /*1250*/  YIELD ;  /* 0x0000000000007946 */ /* 0x000fea0003800000 */
[----:B------:R-:W-:Y:S01]  /*1260*/  ULDC.64 UR4, c[0x0][0xa28] ;  /* 0x00028a0000047ab9 */ /* 0x000fe20000000a00 */
[----:B01----:R-:W0:Y:S01]  /*1270*/  LDC.64 R6, c[0x0][0xa08] ;  /* 0x00028200ff067b82 */ /* 0x003e220000000a00 */
[----:B------:R-:W-:Y:S01]  /*1280*/  ISETP.NE.U32.AND P1, PT, RZ, UR4, PT ;  /* 0x00000004ff007c0c */ /* 0x000fe2000bf25070 */
[----:B------:R-:W-:Y:S02]  /*1290*/  IMAD.MOV.U32 R12, RZ, RZ, RZ ;  /* 0x000000ffff0c7224 */ /* 0x000fe400078e00ff */
[----:B------:R-:W-:Y:S01]  /*12a0*/  IMAD.MOV.U32 R32, RZ, RZ, RZ ;  /* 0x000000ffff207224 */ /* 0x000fe200078e00ff */
[----:B------:R-:W-:Y:S01]  /*12b0*/  ISETP.NE.AND.EX P1, PT, RZ, UR5, PT, P1 ;  /* 0x00000005ff007c0c */ /* 0x000fe2000bf25310 */
[----:B------:R-:W-:-:S02]  /*12c0*/  ULDC.64 UR4, c[0x0][0xa18] ;  /* 0x0002860000047ab9 */ /* 0x000fc40000000a00 */
[----:B------:R-:W-:-:S04]  /*12d0*/  ISETP.NE.U32.AND P2, PT, RZ, UR4, PT ;  /* 0x00000004ff007c0c */ /* 0x000fc8000bf45070 */
[----:B------:R-:W-:Y:S01]  /*12e0*/  ISETP.NE.AND.EX P2, PT, RZ, UR5, PT, P2 ;  /* 0x00000005ff007c0c */ /* 0x000fe2000bf45320 */
[----:B------:R-:W-:Y:S02]  /*12f0*/  ULDC.64 UR4, c[0x0][0xa08] ;  /* 0x0002820000047ab9 */ /* 0x000fe40000000a00 */
[----:B------:R-:W-:-:S03]  /*1300*/  ISETP.NE.U32.AND P0, PT, RZ, UR4, PT ;  /* 0x00000004ff007c0c */ /* 0x000fc6000bf05070 */
[----:B------:R-:W1:Y:S01]  /*1310*/  @P1 LDC.64 R4, c[0x0][0xa28] ;  /* 0x00028a00ff041b82 */ /* 0x000e620000000a00 */
[----:B------:R-:W-:Y:S01]  /*1320*/  ISETP.NE.AND.EX P0, PT, RZ, UR5, PT, P0 ;  /* 0x00000005ff007c0c */ /* 0x000fe2000bf05300 */
[----:B0-----:R-:W-:-:S06]  /*1330*/  IMAD.WIDE R10, R31, 0x4, R6 ;  /* 0x000000041f0a7825 */ /* 0x001fcc00078e0206 */
[----:B------:R-:W0:Y:S01]  /*1340*/  @P2 LDC.64 R8, c[0x0][0xa18] ;  /* 0x00028600ff082b82 */ /* 0x000e220000000a00 */
[----:B------:R-:W-:Y:S02]  /*1350*/  ULDC UR4, c[0x0][0x288] ;  /* 0x0000a20000047ab9 */ /* 0x000fe40000000800 */
[----:B------:R-:W-:Y:S01]  /*1360*/  IMAD.U32 R194, RZ, RZ, UR4 ;  /* 0x00000004ffc27e24 */ /* 0x000fe2000f8e00ff */
[----:B------:R-:W-:Y:S02]  /*1370*/  ULDC.64 UR4, c[0x0][0x418] ;  /* 0x0001060000047ab9 */ /* 0x000fe40000000a00 */
[----:B--2---:R2:W5:Y:S01]  /*1380*/  @P0 LDG.E R32, desc[UR54][R10.64] ;  /* 0x000000360a200981 */ /* 0x004562000c1e1900 */
[----:B-1----:R-:W-:-:S05]  /*1390*/  @P1 IMAD.WIDE R4, R31, 0x4, R4 ;  /* 0x000000041f041825 */ /* 0x002fca00078e0204 */
[----:B------:R2:W5:Y:S01]  /*13a0*/  @P1 LDG.E R12, desc[UR54][R4.64] ;  /* 0x00000036040c1981 */ /* 0x000562000c1e1900 */
[----:B0-----:R-:W-:-:S05]  /*13b0*/  @P2 IMAD.WIDE R6, R31, 0x4, R8 ;  /* 0x000000041f062825 */ /* 0x001fca00078e0208 */
        /* <DEDUP_REMOVED lines=8> */
[----:B------:R-:W-:Y:S01]  /*1440*/  MOV R25, UR5 ;  /* 0x0000000500197c02 */ /* 0x000fe20008000f00 */
[----:B------:R-:W-:Y:S01]  /*1450*/  IMAD.U32 R33, RZ, RZ, UR4 ;  /* 0x00000004ff217e24 */ /* 0x000fe2000f8e00ff */
[----:B--2-4-:R-:W-:Y:S06]  /*1460*/  @P2 BRA `(.L_x_8158) ;  /* 0x0000000000242947 */ /* 0x014fec0003800000 */
        /* <DEDUP_REMOVED lines=9> */
.L_x_8158:
[----:B------:R-:W-:Y:S01]  /*1500*/  ULDC.64 UR4, c[0x0][0xa20] ;  /* 0x0002880000047ab9 */ /* 0x000fe20000000a00 */
[C---:B------:R-:W-:Y:S01]  /*1510*/  LOP3.LUT R3, R30.reuse, 0xff000000, RZ, 0xc0, !PT ;  /* 0xff0000001e037812 */ /* 0x040fe200078ec0ff */
[----:B------:R-:W-:Y:S01]  /*1520*/  IMAD.MOV.U32 R222, RZ, RZ, R31 ;  /* 0x000000ffffde7224 */ /* 0x000fe200078e001f */
[----:B------:R-:W-:Y:S02]  /*1530*/  ISETP.NE.U32.AND P1, PT, RZ, UR4, PT ;  /* 0x00000004ff007c0c */ /* 0x000fe4000bf25070 */
[C---:B------:R-:W-:Y:S02]  /*1540*/  LOP3.LUT R0, R30.reuse, 0xff0000, RZ, 0xc0, !PT ;  /* 0x00ff00001e007812 */ /* 0x040fe400078ec0ff */
[----:B------:R-:W-:Y:S02]  /*1550*/  ISETP.NE.AND.EX P1, PT, RZ, UR5, PT, P1 ;  /* 0x00000005ff007c0c */ /* 0x000fe4000bf25310 */
[----:B------:R-:W-:Y:S02]  /*1560*/  SHF.R.U32.HI R3, RZ, 0x8, R3 ;  /* 0x00000008ff037819 */ /* 0x000fe40000011603 */
[----:B------:R-:W-:-:S02]  /*1570*/  LOP3.LUT R195, R30, 0xffff, RZ, 0xc0, !PT ;  /* 0x0000ffff1ec37812 */ /* 0x000fc400078ec0ff */
[----:B------:R-:W-:-:S07]  /*1580*/  LEA.HI R221, R0, R3, RZ, 0x10 ;  /* 0x0000000300dd7211 */ /* 0x000fce00078f80ff */
[----:B------:R-:W-:Y:S05]  /*1590*/  @!P1 BRA `(.L_x_8159) ;  /* 0x0000000000109947 */ /* 0x000fea0003800000 */
[----:B------:R-:W0:Y:S02]  /*15a0*/  LDC.64 R4, c[0x0][0xa20] ;  /* 0x00028800ff047b82 */ /* 0x000e240000000a00 */
[----:B0-----:R-:W-:-:S05]  /*15b0*/  IMAD.WIDE R4, R31, 0x4, R4 ;  /* 0x000000041f047825 */ /* 0x001fca00078e0204 */
[----:B------:R0:W5:Y:S01]  /*15c0*/  LDG.E R33, desc[UR54][R4.64] ;  /* 0x0000003604217981 */ /* 0x000162000c1e1900 */
[----:B------:R-:W-:Y:S05]  /*15d0*/  BRA `(.L_x_8160) ;  /* 0x0000000000107947 */ /* 0x000fea0003800000 */
.L_x_8159:
[----:B------:R-:W-:Y:S05]  /*15e0*/  @!P0 BRA `(.L_x_8160) ;  /* 0x00000000000c8947 */ /* 0x000fea0003800000 */
[----:B------:R-:W2:Y:S04]  /*15f0*/  LDG.E R0, desc[UR54][R10.64] ;  /* 0x000000360a007981 */ /* 0x000ea8000c1e1900 */
[----:B------:R-:W2:Y:S02]  /*1600*/  LDG.E R33, desc[UR54][R10.64+0x4] ;  /* 0x000004360a217981 */ /* 0x000ea4000c1e1900 */
[----:B--2---:R-:W-:-:S07]  /*1610*/  IMAD.IADD R33, R33, 0x1, -R0 ;  /* 0x0000000121217824 */ /* 0x004fce00078e0a00 */
.L_x_8160:
[----:B------:R-:W-:Y:S01]  /*1620*/  ULDC.64 UR4, c[0x0][0xa10] ;  /* 0x0002840000047ab9 */ /* 0x000fe20000000a00 */
[----:B------:R-:W1:Y:S01]  /*1630*/  LDC R8, c[0x0][0x448] ;  /* 0x00011200ff087b82 */ /* 0x000e620000000800 */
[----:B------:R-:W-:-:S04]  /*1640*/  ISETP.NE.U32.AND P0, PT, RZ, UR4, PT ;  /* 0x00000004ff007c0c */ /* 0x000fc8000bf05070 */
[----:B------:R-:W-:Y:S01]  /*1650*/  ISETP.NE.AND.EX P0, PT, RZ, UR5, PT, P0 ;  /* 0x00000005ff007c0c */ /* 0x000fe2000bf05300 */
[----:B------:R-:W-:Y:S02]  /*1660*/  ULDC.64 UR4, c[0x0][0xa30] ;  /* 0x00028c0000047ab9 */ /* 0x000fe40000000a00 */
[----:B------:R-:W-:Y:S01]  /*1670*/  ISETP.NE.U32.AND P1, PT, RZ, UR4, PT ;  /* 0x00000004ff007c0c */ /* 0x000fe2000bf25070 */
[----:B-----5:R-:W-:Y:S01]  /*1680*/  IMAD.MOV.U32 R24, RZ, RZ, R33 ;  /* 0x000000ffff187224 */ /* 0x020fe200078e0021 */
[----:B------:R-:W2:Y:S02]  /*1690*/  LDC.64 R10, c[0x0][0x9e0] ;  /* 0x00027800ff0a7b82 */ /* 0x000ea40000000a00 */
[----:B------:R-:W-:-:S06]  /*16a0*/  ISETP.NE.AND.EX P1, PT, RZ, UR5, PT, P1 ;  /* 0x00000005ff007c0c */ /* 0x000fcc000bf25310 */
[----:B0-----:R-:W0:Y:S08]  /*16b0*/  @P0 LDC.64 R4, c[0x0][0xa10] ;  /* 0x00028400ff040b82 */ /* 0x001e300000000a00 */
[----:B------:R-:W3:Y:S01]  /*16c0*/  @P1 LDC.64 R6, c[0x0][0xa30] ;  /* 0x00028c00ff061b82 */ /* 0x000ee20000000a00 */
[----:B0-----:R-:W-:-:S05]  /*16d0*/  @P0 IMAD.WIDE R4, R31, 0x4, R4 ;  /* 0x000000041f040825 */ /* 0x001fca00078e0204 */
[----:B------:R-:W4:Y:S04]  /*16e0*/  @P0 LDG.E R0, desc[UR54][R4.64] ;  /* 0x0000003604000981 */ /* 0x000f28000c1e1900 */
[----:B------:R-:W4:Y:S01]  /*16f0*/  @P0 LDG.E R3, desc[UR54][R4.64+0x4] ;  /* 0x0000043604030981 */ /* 0x000f22000c1e1900 */
[----:B---3--:R-:W-:-:S05]  /*1700*/  @P1 IMAD.WIDE R6, R31, 0x4, R6 ;  /* 0x000000041f061825 */ /* 0x008fca00078e0206 */
[----:B------:R0:W5:Y:S01]  /*1710*/  @P1 LDG.E R24, desc[UR54][R6.64] ;  /* 0x0000003606181981 */ /* 0x000162000c1e1900 */
[----:B-1----:R-:W-:Y:S01]  /*1720*/  ISETP.NE.AND P1, PT, R8, 0x1, PT ;  /* 0x000000010800780c */ /* 0x002fe20003f25270 */
[----:B------:R-:W-:Y:S01]  /*1730*/  IMAD.IADD R12, R33, 0x1, -R12 ;  /* 0x00000001210c7824 */ /* 0x000fe200078e0a0c */
[----:B------:R-:W-:Y:S02]  /*1740*/  SHF.L.U32 R198, R29, 0x7, RZ ;  /* 0x000000071dc67819 */ /* 0x000fe400000006ff */
[----:B--2---:R-:W-:-:S09]  /*1750*/  ISETP.GE.AND P2, PT, R11, 0x1, PT ;  /* 0x000000010b00780c */ /* 0x004fd20003f46270 */
[----:B------:R-:W1:Y:S08]  /*1760*/  @P1 LDC R9, c[0x0][0x44c] ;  /* 0x00011300ff091b82 */ /* 0x000e700000000800 */
[----:B------:R-:W2:Y:S01]  /*1770*/  @P1 LDC R8, c[0x0][0x450] ;  /* 0x00011400ff081b82 */ /* 0x000ea20000000800 */
[----:B----4-:R-:W-:Y:S02]  /*1780*/  @P0 IMAD.IADD R25, R3, 0x1, -R0 ;  /* 0x0000000103190824 */ /* 0x010fe400078e0a00 */
[----:B------:R-:W-:-:S02]  /*1790*/  VIADD R0, R198, 0x7f ;  /* 0x0000007fc6007836 */ /* 0x000fc40000000000 */
[----:B------:R-:W-:Y:S02]  /*17a0*/  IMAD.IADD R196, R12, 0x1, R25 ;  /* 0x000000010cc47824 */ /* 0x000fe400078e0219 */
[----:B-1----:R-:W-:-:S03]  /*17b0*/  @P1 IMAD.HI.U32 R3, R0, R9, RZ ;  /* 0x0000000900031227 */ /* 0x002fc600078e00ff */
[C---:B------:R-:W-:Y:S01]  /*17c0*/  IADD3 R5, R196.reuse, 0x1, -R194 ;  /* 0x00000001c4057810 */ /* 0x040fe20007ffe8c2 */
[----:B------:R-:W-:Y:S01]  /*17d0*/  IMAD.MOV.U32 R4, RZ, RZ, R0 ;  /* 0x000000ffff047224 */ /* 0x000fe200078e0000 */
[----:B------:R-:W-:Y:S02]  /*17e0*/  IADD3 R0, R196, 0x7f, RZ ;  /* 0x0000007fc4007810 */ /* 0x000fe40007ffe0ff */
[----:B--2---:R-:W-:Y:S02]  /*17f0*/  @P1 SHF.R.U32.HI R4, RZ, R8, R3 ;  /* 0x00000008ff041219 */ /* 0x004fe40000011603 */
[----:B------:R-:W-:-:S03]  /*1800*/  SHF.R.S32.HI R3, RZ, 0x1f, R0 ;  /* 0x0000001fff037819 */ /* 0x000fc60000011400 */
[----:B0-----:R-:W-:Y:S01]  /*1810*/  IMAD.IADD R7, R5, 0x1, R4 ;  /* 0x0000000105077824 */ /* 0x001fe200078e0204 */
[----:B------:R-:W-:-:S03]  /*1820*/  LEA.HI R3, R3, R0, RZ, 0x7 ;  /* 0x0000000003037211 */ /* 0x000fc600078f38ff */
[----:B------:R-:W-:Y:S01]  /*1830*/  IMAD.IADD R0, R7, 0x1, R10 ;  /* 0x0000000107007824 */ /* 0x000fe200078e020a */
[----:B------:R-:W-:Y:S01]  /*1840*/  SHF.R.S32.HI R94, RZ, 0x7, R3 ;  /* 0x00000007ff5e7819 */ /* 0x000fe20000011403 */
        /* <DEDUP_REMOVED lines=12> */
.L_x_8163:
[----:B------:R-:W-:-:S13]  /*1910*/  ISETP.NE.AND P0, PT, R11, 0x1, PT ;  /* 0x000000010b00780c */ /* 0x000fda0003f05270 */
[----:B------:R-:W0:Y:S02]  /*1920*/  @P0 LDC.64 R4, c[0x0][0x9e8] ;  /* 0x00027a00ff040b82 */ /* 0x000e240000000a00 */
[----:B0-----:R-:W-:-:S05]  /*1930*/  @P0 IMAD.HI.U32 R4, R3, R4, RZ ;  /* 0x0000000403040227 */ /* 0x001fca00078e00ff */
[----:B------:R-:W-:-:S07]  /*1940*/  @P0 SHF.R.U32.HI R3, RZ, R5, R4 ;  /* 0x00000005ff030219 */ /* 0x000fce0000011604 */
.L_x_8164:
[----:B------:R-:W-:Y:S05]  /*1950*/  BSYNC B0 ;  /* 0x0000000000007941 */ /* 0x000fea0003800000 */
.L_x_8162:
[----:B------:R-:W-:-:S05]  /*1960*/  IMAD R3, R3, R11, R11 ;  /* 0x0000000b03037224 */ /* 0x000fca00078e020b */
[----:B------:R-:W-:-:S07]  /*1970*/  VIMNMX R0, R0, R3, PT ;  /* 0x0000000300007248 */ /* 0x000fce0003fe0100 */
.L_x_8161:
[----:B------:R-:W0:Y:S01]  /*1980*/  @P1 LDC R5, c[0x0][0x44c] ;  /* 0x00011300ff051b82 */ /* 0x000e220000000800 */
[----:B------:R-:W-:Y:S01]  /*1990*/  VIADD R0, R0, 0x7f ;  /* 0x0000007f00007836 */ /* 0x000fe20000000000 */
[----:B------:R-:W-:Y:S01]  /*19a0*/  MOV R4, R198 ;  /* 0x000000c600047202 */ /* 0x000fe20000000f00 */
[----:B------:R-:W-:Y:S01]  /*19b0*/  IMAD.IADD R93, R196, 0x1, -R194 ;  /* 0x00000001c45d7824 */ /* 0x000fe200078e0ac2 */
[----:B------:R-:W-:Y:S02]  /*19c0*/  ULDC UR4, c[0x0][0x9dc] ;  /* 0x0002770000047ab9 */ /* 0x000fe40000000800 */
[----:B------:R-:W-:Y:S02]  /*19d0*/  SHF.R.S32.HI R3, RZ, 0x1f, R0 ;  /* 0x0000001fff037819 */ /* 0x000fe40000011400 */
[----:B------:R-:W1:Y:S02]  /*19e0*/  @P1 LDC R6, c[0x0][0x450] ;  /* 0x00011400ff061b82 */ /* 0x000e640000000800 */
[----:B------:R-:W-:-:S04]  /*19f0*/  LEA.HI R3, R3, R0, RZ, 0x7 ;  /* 0x0000000003037211 */ /* 0x000fc800078f38ff */
[----:B------:R-:W-:-:S04]  /*1a00*/  SHF.R.S32.HI R3, RZ, 0x7, R3 ;  /* 0x00000007ff037819 */ /* 0x000fc80000011403 */
        /* <DEDUP_REMOVED lines=16> */
.L_x_8167:
[----:B------:R-:W-:-:S13]  /*1b10*/  ISETP.NE.AND P0, PT, R11, 0x1, PT ;  /* 0x000000010b00780c */ /* 0x000fda0003f05270 */
[----:B------:R-:W0:Y:S02]  /*1b20*/  @P0 LDC.64 R4, c[0x0][0x9e8] ;  /* 0x00027a00ff040b82 */ /* 0x000e240000000a00 */
[----:B0-----:R-:W-:-:S05]  /*1b30*/  @P0 IMAD.HI.U32 R4, R0, R4, RZ ;  /* 0x0000000400040227 */ /* 0x001fca00078e00ff */
[----:B------:R-:W-:-:S07]  /*1b40*/  @P0 SHF.R.U32.HI R0, RZ, R5, R4 ;  /* 0x00000005ff000219 */ /* 0x000fce0000011604 */
.L_x_8168:
[----:B------:R-:W-:Y:S05]  /*1b50*/  BSYNC B0 ;  /* 0x0000000000007941 */ /* 0x000fea0003800000 */
.L_x_8166:
[----:B------:R-:W-:-:S05]  /*1b60*/  IMAD R0, R0, R11, RZ ;  /* 0x0000000b00007224 */ /* 0x000fca00078e02ff */
[----:B------:R-:W-:-:S07]  /*1b70*/  VIMNMX R3, R3, R0, !PT ;  /* 0x0000000003037248 */ /* 0x000fce0007fe0100 */
.L_x_8165:
[----:B------:R-:W-:Y:S01]  /*1b80*/  SHF.R.S32.HI R0, RZ, 0x1f, R3 ;  /* 0x0000001fff007819 */ /* 0x000fe20000011403 */
[----:B------:R-:W-:Y:S01]  /*1b90*/  BSSY B0, `(.L_x_8169) ;  /* 0x0000028000007945 */ /* 0x000fe20003800000 */
[----:B------:R-:W-:Y:S02]  /*1ba0*/  LOP3.LUT R223, R221, 0xff, RZ, 0xc0, !PT ;  /* 0x000000ffdddf7812 */ /* 0x000fe400078ec0ff */
[----:B------:R-:W-:Y:S02]  /*1bb0*/  LEA.HI R0, R0, R3, RZ, 0x7 ;  /* 0x0000000300007211 */ /* 0x000fe400078f38ff */
[----:B------:R-:W-:Y:S02]  /*1bc0*/  SHF.R.U32.HI R221, RZ, 0x10, R221 ;  /* 0x00000010ffdd7819 */ /* 0x000fe400000116dd */
[----:B------:R-:W-:-:S04]  /*1bd0*/  SHF.R.S32.HI R0, RZ, 0x7, R0 ;  /* 0x00000007ff007819 */ /* 0x000fc80000011400 */
[----:B------:R-:W-:Y:S01]  /*1be0*/  VIMNMX R9, RZ, R0, !PT ;  /* 0x00000000ff097248 */ /* 0x000fe20007fe0100 */
[----:B------:R-:W-:-:S03]  /*1bf0*/  IMAD.MOV.U32 R0, RZ, RZ, RZ ;  /* 0x000000ffff007224 */ /* 0x000fc600078e00ff */
[----:B------:R-:W-:-:S13]  /*1c00*/  ISETP.GT.AND P0, PT, R8, R9, PT ;  /* 0x000000090800720c */ /* 0x000fda0003f04270 */
[----:B------:R-:W-:Y:S05]  /*1c10*/  @!P0 BRA `(.L_x_8170) ;  /* 0x00000000007c8947 */ /* 0x000fea0003800000 */
        /* <DEDUP_REMOVED lines=31> */
.L_x_8170:
[----:B------:R-:W-:Y:S05]  /*1e10*/  BSYNC B0 ;  /* 0x0000000000007941 */ /* 0x000fea0003800000 */
.L_x_8169:
[----:B------:R-:W-:-:S05]  /*1e20*/  IMAD R3, R223, R0, R9 ;  /* 0x00000000df037224 */ /* 0x000fca00078e0209 */
[C---:B------:R-:W-:Y:S01]  /*1e30*/  VIADDMNMX R0, R3.reuse, R0, R8, PT ;  /* 0x0000000003007246 */ /* 0x040fe20003800108 */
[----:B------:R-:W-:-:S04]  /*1e40*/  IMAD R3, R3, 0x80, -R12 ;  /* 0x0000008003037824 */ /* 0x000fc800078e0a0c */
[----:B------:R-:W-:Y:S01]  /*1e50*/  IMAD R0, R0, 0x80, -R12 ;  /* 0x0000008000007824 */ /* 0x000fe200078e0a0c */
[----:B------:R-:W-:-:S04]  /*1e60*/  VIMNMX R3, RZ, R3, !PT ;  /* 0x00000003ff037248 */ /* 0x000fc80007fe0100 */
[----:B------:R-:W-:Y:S02]  /*1e70*/  VIMNMX R0, R0, R25, PT ;  /* 0x0000001900007248 */ /* 0x000fe40003fe0100 */
[----:B------:R-:W-:Y:S02]  /*1e80*/  SHF.R.U32.HI R26, RZ, 0x7, R3 ;  /* 0x00000007ff1a7819 */ /* 0x000fe40000011603 */
[----:B------:R-:W-:-:S03]  /*1e90*/  ISETP.GT.AND P0, PT, R0, R3, PT ;  /* 0x000000030000720c */ /* 0x000fc60003f04270 */
[----:B------:R-:W-:-:S10]  /*1ea0*/  IMAD.MOV.U32 R27, RZ, RZ, R26 ;  /* 0x000000ffff1b7224 */ /* 0x000fd400078e001a */
[----:B------:R-:W-:-:S04]  /*1eb0*/  @P0 IADD3 R0, R0, 0x7f, RZ ;  /* 0x0000007f00000810 */ /* 0x000fc80007ffe0ff */
        /* <DEDUP_REMOVED lines=26> */
.L_x_8173:
[----:B------:R-:W-:Y:S05]  /*2060*/  BSYNC B6 ;  /* 0x0000000000067941 */ /* 0x000fea0003800000 */
.L_x_8172:
        /* <DEDUP_REMOVED lines=20> */
.L_x_8175:
[----:B------:R-:W-:Y:S05]  /*21b0*/  BSYNC B6 ;  /* 0x0000000000067941 */ /* 0x000fea0003800000 */
.L_x_8174:
[----:B------:R-:W-:Y:S01]  /*21c0*/  ULDC.64 UR4, c[0x0][0x9f8] ;  /* 0x00027e0000047ab9 */ /* 0x000fe20000000a00 */
[----:B------:R-:W-:Y:S01]  /*21d0*/  IMAD.MOV.U32 R0, RZ, RZ, R31 ;  /* 0x000000ffff007224 */ /* 0x000fe200078e001f */
[----:B------:R-:W-:Y:S01]  /*21e0*/  ISETP.NE.U32.AND P0, PT, RZ, UR4, PT ;  /* 0x00000004ff007c0c */ /* 0x000fe2000bf05070 */
[----:B------:R-:W0:Y:S03]  /*21f0*/  LDC R15, c[0x0][0x3f4] ;  /* 0x0000fd00ff0f7b82 */ /* 0x000e260000000800 */
[----:B------:R-:W-:-:S05]  /*2200*/  ISETP.NE.AND.EX P0, PT, RZ, UR5, PT, P0 ;  /* 0x00000005ff007c0c */ /* 0x000fca000bf05300 */
[----:B------:R-:W1:Y:S08]  /*2210*/  LDC.64 R28, c[0x0][0x3f8] ;  /* 0x0000fe00ff1c7b82 */ /* 0x000e700000000a00 */
[----:B------:R-:W2:Y:S08]  /*2220*/  @P0 LDC.64 R4, c[0x0][0x9f8] ;  /* 0x00027e00ff040b82 */ /* 0x000eb00000000a00 */
[----:B------:R-:W3:Y:S01]  /*2230*/  LDC.64 R34, c[0x0][0x408] ;  /* 0x00010200ff227b82 */ /* 0x000ee20000000a00 */
[----:B--2---:R-:W-:-:S05]  /*2240*/  @P0 IMAD.WIDE R4, R31, 0x4, R4 ;  /* 0x000000041f040825 */ /* 0x004fca00078e0204 */
[----:B------:R2:W4:Y:S01]  /*2250*/  @P0 LDG.E R0, desc[UR54][R4.64] ;  /* 0x0000003604000981 */ /* 0x000522000c1e1900 */
[----:B0-----:R-:W-:Y:S01]  /*2260*/  ISETP.GE.AND P0, PT, R16, R15, PT ;  /* 0x0000000f1000720c */ /* 0x001fe20003f06270 */
[----:B-1----:R-:W-:Y:S01]  /*2270*/  IMAD.WIDE.U32 R6, R188, R28, R22 ;  /* 0x0000001cbc067225 */ /* 0x002fe200078e0016 */
[----:B------:R-:W-:Y:S02]  /*2280*/  SHF.R.S32.HI R11, RZ, 0x1f, R188 ;  /* 0x0000001fff0b7819 */ /* 0x000fe400000114bc */
[----:B------:R-:W-:Y:S01]  /*2290*/  SEL R13, R15, RZ, P0 ;  /* 0x000000ff0f0d7207 */ /* 0x000fe20000000000 */
[----:B------:R-:W-:Y:S01]  /*22a0*/  IMAD.MOV.U32 R80, RZ, RZ, R6 ;  /* 0x000000ffff507224 */ /* 0x000fe200078e0006 */
[----:B------:R-:W-:Y:S01]  /*22b0*/  SHF.R.U32.HI R36, RZ, 0x3, R207 ;  /* 0x00000003ff247819 */ /* 0x000fe200000116cf */
[-C--:B---3--:R-:W-:Y:S01]  /*22c0*/  IMAD R10, R11, R34.reuse, RZ ;  /* 0x000000220b0a7224 */ /* 0x088fe200078e02ff */
[----:B------:R-:W-:Y:S01]  /*22d0*/  SHF.R.U32.HI R30, RZ, 0x3, R203 ;  /* 0x00000003ff1e7819 */ /* 0x000fe200000116cb */
[----:B------:R-:W-:Y:S01]  /*22e0*/  IMAD.IADD R13, R16, 0x1, R13 ;  /* 0x00000001100d7824 */ /* 0x000fe200078e020d */
[----:B------:R-:W-:Y:S01]  /*22f0*/  SHF.R.U32.HI R21, RZ, 0x3, R202 ;  /* 0x00000003ff157819 */ /* 0x000fe200000116ca */
[----:B--2---:R-:W-:Y:S01]  /*2300*/  IMAD.WIDE.U32 R4, R188, R34, R22 ;  /* 0x00000022bc047225 */ /* 0x004fe200078e0016 */
[----:B------:R-:W-:-:S02]  /*2310*/  SHF.R.U32.HI R20, RZ, 0x3, R201 ;  /* 0x00000003ff147819 */ /* 0x000fc400000116c9 */
[----:B------:R-:W-:Y:S01]  /*2320*/  SHF.R.S32.HI R6, RZ, 0x1f, R13 ;  /* 0x0000001fff067819 */ /* 0x000fe2000001140d */
[----:B------:R-:W-:Y:S01]  /*2330*/  IMAD.MOV.U32 R84, RZ, RZ, R4 ;  /* 0x000000ffff547224 */ /* 0x000fe200078e0004 */
[----:B------:R-:W-:Y:S01]  /*2340*/  SHF.L.U64.HI R31, R34, 0x7, R35 ;  /* 0x00000007221f7819 */ /* 0x000fe20000010223 */
[----:B------:R-:W-:Y:S01]  /*2350*/  IMAD R87, R188, R35, R10 ;  /* 0x00000023bc577224 */ /* 0x000fe200078e020a */
[CC--:B------:R-:W-:Y:S01]  /*2360*/  LEA.HI R4, R6.reuse, R13.reuse, RZ, 0x6 ;  /* 0x0000000d06047211 */ /* 0x0c0fe200078f30ff */
[----:B------:R-:W-:Y:S01]  /*2370*/  IMAD R8, R11, R28, RZ ;  /* 0x0000001c0b087224 */ /* 0x000fe200078e02ff */
[----:B------:R-:W-:Y:S01]  /*2380*/  LEA.HI R12, R6, R13, RZ, 0x3 ;  /* 0x0000000d060c7211 */ /* 0x000fe200078f18ff */
[----:B------:R-:W-:Y:S02]  /*2390*/  IMAD.IADD R85, R5, 0x1, R87 ;  /* 0x0000000105557824 */ /* 0x000fe400078e0257 */
[----:B------:R-:W-:Y:S01]  /*23a0*/  IMAD.SHL.U32 R5, R4, 0x80, RZ ;  /* 0x0000008004057824 */ /* 0x000fe200078e00ff */
[----:B------:R-:W-:Y:S01]  /*23b0*/  LOP3.LUT R4, R207, 0x38, R12, 0xf8, !PT ;  /* 0x00000038cf047812 */ /* 0x000fe200078ef80c */
[----:B------:R-:W-:Y:S01]  /*23c0*/  IMAD.WIDE.U32 R10, R188, R34, R16 ;  /* 0x00000022bc0a7225 */ /* 0x000fe200078e0010 */
[----:B------:R-:W-:-:S02]  /*23d0*/  LOP3.LUT R6, R203, 0x38, R12, 0xf8, !PT ;  /* 0x00000038cb067812 */ /* 0x000fc400078ef80c */
[----:B------:R-:W-:Y:S01]  /*23e0*/  LOP3.LUT R4, R4, R36, RZ, 0x3c, !PT ;  /* 0x0000002404047212 */ /* 0x000fe200078e3cff */
[C---:B------:R-:W-:Y:S01]  /*23f0*/  IMAD R83, R188.reuse, R29, R8 ;  /* 0x0000001dbc537224 */ /* 0x040fe200078e0208 */
[----:B------:R-:W0:Y:S01]  /*2400*/  S2R R36, SR_TID.X ;  /* 0x0000000000247919 */ /* 0x000e220000002100 */
[-C--:B------:R-:W-:Y:S01]  /*2410*/  IMAD.WIDE.U32 R8, R188, R28.reuse, R16 ;  /* 0x0000001cbc087225 */ /* 0x080fe200078e0010 */
[----:B------:R-:W-:Y:S02]  /*2420*/  IADD3 R87, R87, R11, RZ ;  /* 0x0000000b57577210 */ /* 0x000fe40007ffe0ff */
[----:B-----5:R-:W-:Y:S01]  /*2430*/  SHF.R.S32.HI R11, RZ, 0x1f, R24 ;  /* 0x0000001fff0b7819 */ /* 0x020fe20000011418 */
[----:B------:R-:W-:Y:S01]  /*2440*/  IMAD.MOV.U32 R82, RZ, RZ, R8 ;  /* 0x000000ffff527224 */ /* 0x000fe200078e0008 */
[----:B------:R-:W-:Y:S01]  /*2450*/  IADD3 R81, R7, R83, RZ ;  /* 0x0000005307517210 */ /* 0x000fe20007ffe0ff */
[----:B------:R-:W-:Y:S01]  /*2460*/  IMAD.IADD R83, R83, 0x1, R9 ;  /* 0x0000000153537824 */ /* 0x000fe200078e0209 */
[----:B------:R-:W-:Y:S01]  /*2470*/  LOP3.LUT R8, R202, 0x38, R12, 0xf8, !PT ;  /* 0x00000038ca087812 */ /* 0x000fe200078ef80c */
[----:B------:R-:W-:Y:S01]  /*2480*/  IMAD.MOV.U32 R86, RZ, RZ, R10 ;  /* 0x000000ffff567224 */ /* 0x000fe200078e000a */
[----:B------:R-:W-:Y:S01]  /*2490*/  LOP3.LUT R9, R201, 0x38, R12, 0xf8, !PT ;  /* 0x00000038c9097812 */ /* 0x000fe200078ef80c */
[----:B------:R-:W-:Y:S01]  /*24a0*/  IMAD R10, R11, R28, RZ ;  /* 0x0000001c0b0a7224 */ /* 0x000fe200078e02ff */
[----:B------:R-:W-:Y:S01]  /*24b0*/  LOP3.LUT R7, R5, 0xffffe000, RZ, 0xc0, !PT ;  /* 0xffffe00005077812 */ /* 0x000fe200078ec0ff */
[----:B------:R-:W-:Y:S01]  /*24c0*/  IMAD R11, R11, R34, RZ ;  /* 0x000000220b0b7224 */ /* 0x000fe200078e02ff */
[----:B------:R-:W-:Y:S01]  /*24d0*/  LOP3.LUT R5, R6, R30, RZ, 0x3c, !PT ;  /* 0x0000001e06057212 */ /* 0x000fe200078e3cff */
[----:B------:R-:W-:Y:S01]  /*24e0*/  IMAD R39, R24, R29, R10 ;  /* 0x0000001d18277224 */ /* 0x000fe200078e020a */
[----:B------:R-:W-:Y:S01]  /*24f0*/  LOP3.LUT R6, R8, R21, RZ, 0x3c, !PT ;  /* 0x0000001508067212 */ /* 0x000fe200078e3cff */
[----:B------:R-:W-:Y:S01]  /*2500*/  IMAD.WIDE.U32 R80, R24, R28, R80 ;  /* 0x0000001c18507225 */ /* 0x000fe200078e0050 */
[----:B------:R-:W-:-:S02]  /*2510*/  LOP3.LUT R9, R9, R20, RZ, 0x3c, !PT ;  /* 0x0000001409097212 */ /* 0x000fc400078e3cff */
[-C--:B------:R-:W-:Y:S01]  /*2520*/  IADD3 R4, R4, R7.reuse, R211 ;  /* 0x0000000704047210 */ /* 0x080fe20007ffe0d3 */
[----:B------:R-:W-:Y:S01]  /*2530*/  IMAD.WIDE.U32 R82, R24, R28, R82 ;  /* 0x0000001c18527225 */ /* 0x000fe200078e0052 */
[-C--:B------:R-:W-:Y:S02]  /*2540*/  IADD3 R5, R5, R7.reuse, R210 ;  /* 0x0000000705057210 */ /* 0x080fe40007ffe0d2 */
[----:B------:R-:W-:Y:S01]  /*2550*/  IADD3 R6, R6, R7, R209 ;  /* 0x0000000706067210 */ /* 0x000fe20007ffe0d1 */
[----:B------:R-:W-:Y:S01]  /*2560*/  IMAD R11, R24, R35, R11 ;  /* 0x00000023180b7224 */ /* 0x000fe200078e020b */
[----:B------:R-:W-:Y:S01]  /*2570*/  LOP3.LUT R76, R12, 0xfffffff8, RZ, 0xc0, !PT ;  /* 0xfffffff80c4c7812 */ /* 0x000fe200078ec0ff */
[-C--:B------:R-:W-:Y:S01]  /*2580*/  IMAD.WIDE.U32 R84, R24, R34.reuse, R84 ;  /* 0x0000002218547225 */ /* 0x080fe200078e0054 */
[----:B------:R-:W-:Y:S02]  /*2590*/  IADD3 R7, R9, R7, R208 ;  /* 0x0000000709077210 */ /* 0x000fe40007ffe0d0 */
[----:B------:R-:W-:Y:S01]  /*25a0*/  SHF.L.U64.HI R8, R28, 0x5, R29 ;  /* 0x000000051c087819 */ /* 0x000fe2000001021d */
[----:B------:R-:W-:Y:S01]  /*25b0*/  IMAD.WIDE.U32 R86, R24, R34, R86 ;  /* 0x0000002218567225 */ /* 0x000fe200078e0056 */
[----:B0-----:R-:W-:-:S02]  /*25c0*/  SHF.R.U32.HI R36, RZ, 0x7, R36 ;  /* 0x00000007ff247819 */ /* 0x001fc40000011624 */
[----:B------:R-:W-:Y:S01]  /*25d0*/  SHF.L.U64.HI R9, R28, 0x6, R29 ;  /* 0x000000061c097819 */ /* 0x000fe2000001021d */
[----:B------:R-:W-:Y:S01]  /*25e0*/  IMAD.IADD R3, R32, 0x1, R33 ;  /* 0x0000000120037824 */ /* 0x000fe200078e0221 */
[----:B------:R-:W-:Y:S01]  /*25f0*/  ISETP.NE.AND P6, PT, R36, 0x1, PT ;  /* 0x000000012400780c */ /* 0x000fe20003fc5270 */
[C---:B------:R-:W-:Y:S01]  /*2600*/  IMAD.SHL.U32 R20, R28.reuse, 0x20, RZ ;  /* 0x000000201c147824 */ /* 0x040fe200078e00ff */
[C---:B------:R-:W-:Y:S01]  /*2610*/  SHF.L.U64.HI R10, R28.reuse, 0x7, R29 ;  /* 0x000000071c0a7819 */ /* 0x040fe2000001021d */
[----:B------:R-:W-:Y:S01]  /*2620*/  IMAD.SHL.U32 R21, R28, 0x40, RZ ;  /* 0x000000401c157824 */ /* 0x000fe200078e00ff */
[C-C-:B------:R-:W-:Y:S01]  /*2630*/  SHF.L.U64.HI R29, R34.reuse, 0x5, R35.reuse ;  /* 0x00000005221d7819 */ /* 0x140fe20000010223 */
[C---:B------:R-:W-:Y:S01]  /*2640*/  IMAD.SHL.U32 R32, R34.reuse, 0x20, RZ ;  /* 0x0000002022207824 */ /* 0x040fe200078e00ff */
[C---:B------:R-:W-:Y:S01]  /*2650*/  SHF.L.U64.HI R30, R34.reuse, 0x6, R35 ;  /* 0x00000006221e7819 */ /* 0x040fe20000010223 */
[----:B------:R-:W-:Y:S01]  /*2660*/  IMAD.SHL.U32 R33, R34, 0x40, RZ ;  /* 0x0000004022217824 */ /* 0x000fe200078e00ff */
[----:B------:R-:W-:Y:S01]  /*2670*/  SHF.L.U32 R28, R28, 0x7, RZ ;  /* 0x000000071c1c7819 */ /* 0x000fe200000006ff */
[----:B------:R-:W-:Y:S01]  /*2680*/  VIADD R92, R36, 0x8 ;  /* 0x00000008245c7836 */ /* 0x000fe20000000000 */
[----:B------:R-:W-:Y:S01]  /*2690*/  SHF.L.U32 R36, R15, 0x1, RZ ;  /* 0x000000010f247819 */ /* 0x000fe200000006ff */
[----:B------:R-:W-:Y:S01]  /*26a0*/  IMAD.IADD R38, R81, 0x1, R39 ;  /* 0x0000000151267824 */ /* 0x000fe200078e0227 */
[----:B------:R-:W-:Y:S01]  /*26b0*/  SHF.R.S32.HI R79, RZ, 0x3, R12 ;  /* 0x00000003ff4f7819 */ /* 0x000fe2000001140c */
[----:B------:R-:W-:Y:S05]  /*26c0*/  @!P6 WARPSYNC.ALL ;  /* 0x000000000000e948 */ /* 0x000fea0003800000 */
[----:B------:R-:W-:Y:S01]  /*26d0*/  ULDC UR4, c[0x0][0x2f4] ;  /* 0x0000bd0000047ab9 */ /* 0x000fe20000000800 */
[----:B------:R-:W-:Y:S01]  /*26e0*/  IMAD.SHL.U32 R34, R34, 0x80, RZ ;  /* 0x0000008022227824 */ /* 0x000fe200078e00ff */
[----:B------:R-:W-:Y:S01]  /*26f0*/  ISETP.GE.AND P1, PT, R16, UR4, PT ;  /* 0x0000000410007c0c */ /* 0x000fe2000bf26270 */
[----:B------:R-:W-:Y:S01]  /*2700*/  IMAD R35, R220, 0x20, R188 ;  /* 0x00000020dc237824 */ /* 0x000fe200078e02bc */
[----:B------:R-:W-:Y:S01]  /*2710*/  @!P6 BAR.SYNC.DEFER_BLOCKING 0x9, 0x100 ;  /* 0x024400000000eb1d */ /* 0x000fe20000010000 */
[----:B------:R-:W-:Y:S01]  /*2720*/  ISETP.GE.AND P2, PT, R2, UR4, PT ;  /* 0x0000000402007c0c */ /* 0x000fe2000bf46270 */
[----:B------:R-:W-:Y:S01]  /*2730*/  IMAD.IADD R39, R39, 0x1, R83 ;  /* 0x0000000127277824 */ /* 0x000fe200078e0253 */
[----:B------:R-:W-:Y:S01]  /*2740*/  SHF.R.S32.HI R88, RZ, 0x1f, R76 ;  /* 0x0000001fff587819 */ /* 0x000fe2000001144c */
[----:B------:R-:W-:-:S02]  /*2750*/  IMAD.IADD R77, R85, 0x1, R11 ;  /* 0x00000001554d7824 */ /* 0x000fc400078e020b */
[----:B------:R-:W-:Y:S01]  /*2760*/  IMAD.IADD R78, R11, 0x1, R87 ;  /* 0x000000010b4e7824 */ /* 0x000fe200078e0257 */
[----:B----4-:R-:W-:-:S07]  /*2770*/  SHF.R.S32.HI R37, RZ, 0x1f, R0 ;  /* 0x0000001fff257819 */ /* 0x010fce0000011400 */
.L_x_8273:
[----:B------:R-:W0:Y:S01]  /*2780*/  LDC R98, c[0x0][0x430] ;  /* 0x00010c00ff627b82 */ /* 0x000e220000000800 */
[----:B------:R-:W-:Y:S02]  /*2790*/  VIADD R27, R27, 0xffffffff ;  /* 0xffffffff1b1b7836 */ /* 0x000fe40000000000 */
[----:B------:R-:W-:-:S03]  /*27a0*/  IMAD.MOV.U32 R99, RZ, RZ, RZ ;  /* 0x000000ffff637224 */ /* 0x000fc600078e00ff */
[----:B------:R-:W-:Y:S02]  /*27b0*/  LEA R40, R27, R35, 0x7 ;  /* 0x000000231b287211 */ /* 0x000fe400078e38ff */
[----:B-1----:R-:W1:Y:S02]  /*27c0*/  LDC R102, c[0x0][0x3f4] ;  /* 0x0000fd00ff667b82 */ /* 0x002e640000000800 */
[----:B------:R-:W-:Y:S01]  /*27d0*/  ISETP.GE.AND P3, PT, R40, R25, PT ;  /* 0x000000192800720c */ /* 0x000fe20003f66270 */
[----:B------:R-:W-:-:S03]  /*27e0*/  IMAD.IADD R41, R3, 0x1, R40 ;  /* 0x0000000103297824 */ /* 0x000fc600078e0228 */
[----:B------:R-:W-:Y:S01]  /*27f0*/  ISETP.GT.OR P3, PT, R35, 0x7f, P3 ;  /* 0x0000007f2300780c */ /* 0x000fe20001f64670 */
[----:B---3--:R-:W-:Y:S01]  /*2800*/  IMAD.MOV.U32 R11, RZ, RZ, R41 ;  /* 0x000000ffff0b7224 */ /* 0x008fe200078e0029 */
        /* <DEDUP_REMOVED lines=13> */
[----:B--2---:R-:W-:-:S04]  /*28e0*/  @!P3 LEA R14, P4, R12, R42, 0x2 ;  /* 0x0000002a0c0eb211 */ /* 0x004fc800078810ff */
[----:B------:R-:W-:-:S05]  /*28f0*/  @!P3 LEA.HI.X R15, R12, R43, R13, 0x2, P4 ;  /* 0x0000002b0c0fb211 */ /* 0x000fca00020f140d */
[----:B------:R0:W5:Y:S01]  /*2900*/  @!P3 LDG.E R99, desc[UR54][R14.64] ;  /* 0x000000360e63b981 */ /* 0x000162000c1e1900 */
[----:B-1----:R-:W-:Y:S01]  /*2910*/  ISETP.GE.AND P3, PT, R102, 0x1, PT ;  /* 0x000000016600780c */ /* 0x002fe20003f66270 */
[----:B------:R-:W-:Y:S01]  /*2920*/  IMAD R91, R19, 0x4000, R219 ;  /* 0x00004000135b7824 */ /* 0x000fe200078e02db */
[----:B------:R-:W-:Y:S01]  /*2930*/  IADD3 R11, -R11, RZ, RZ ;  /* 0x000000ff0b0b7210 */ /* 0x000fe20007ffe1ff */
[----:B------:R-:W-:Y:S05]  /*2940*/  YIELD ;  /* 0x0000000000007946 */ /* 0x000fea0003800000 */
[----:B------:R-:W-:Y:S01]  /*2950*/  ISETP.GT.AND P4, PT, R27, R26, PT ;  /* 0x0000001a1b00720c */ /* 0x000fe20003f84270 */
[----:B------:R-:W-:Y:S01]  /*2960*/  BSSY B0, `(.L_x_8176) ;  /* 0x0000577000007945 */ /* 0x000fe20003800000 */
[----:B------:R-:W-:-:S02]  /*2970*/  IMAD R98, R98, R11, R41 ;  /* 0x0000000b62627224 */ /* 0x000fc400078e0229 */
[----:B------:R-:W-:Y:S01]  /*2980*/  IMAD R91, R91, 0x2, R18 ;  /* 0x000000025b5b7824 */ /* 0x000fe200078e0212 */
[----:B------:R-:W-:Y:S01]  /*2990*/  P2R R90, PR, RZ, 0x10 ;  /* 0x00000010ff5a7803 */ /* 0x000fe20000000000 */
[----:B0-----:R-:W-:Y:S07]  /*29a0*/  @!P3 BRA `(.L_x_8177) ;  /* 0x000000500024b947 */ /* 0x001fee0003800000 */
[----:B------:R-:W-:Y:S01]  /*29b0*/  SHF.R.S32.HI R97, RZ, 0x1f, R98 ;  /* 0x0000001fff617819 */ /* 0x000fe20000011462 */
[----:B------:R-:W-:Y:S01]  /*29c0*/  ULDC.64 UR4, c[0x0][0x300] ;  /* 0x0000c00000047ab9 */ /* 0x000fe20000000a00 */
[----:B-----5:R-:W-:Y:S01]  /*29d0*/  SHF.R.S32.HI R96, RZ, 0x1f, R99 ;  /* 0x0000001fff607819 */ /* 0x020fe20000011463 */
[C---:B------:R-:W-:Y:S01]  /*29e0*/  IMAD.WIDE.U32 R12, R98.reuse, UR4, RZ ;  /* 0x00000004620c7c25 */ /* 0x040fe2000f8e00ff */
        /* <DEDUP_REMOVED lines=20> */
[----:B------:R-:W-:Y:S01]  /*2b30*/  LEA R106, P4, R40, UR4, 0x1 ;  /* 0x00000004286a7c11 */ /* 0x000fe2000f8808ff */
[----:B------:R-:W-:Y:S02]  /*2b40*/  IMAD R11, R11, R34, R15 ;  /* 0x000000220b0b7224 */ /* 0x000fe400078e020f */
[----:B------:R-:W-:Y:S01]  /*2b50*/  IMAD.WIDE.U32 R12, R34, R27, RZ ;  /* 0x0000001b220c7225 */ /* 0x000fe200078e00ff */
[----:B------:R-:W-:-:S03]  /*2b60*/  LEA.HI.X R101, R40, UR5, R101, 0x1, P4 ;  /* 0x0000000528657c11 */ /* 0x000fc6000a0f0c65 */
[----:B------:R-:W-:Y:S01]  /*2b70*/  IMAD.WIDE.U32 R14, R28, R27, RZ ;  /* 0x0000001b1c0e7225 */ /* 0x000fe200078e00ff */
[----:B------:R-:W-:-:S03]  /*2b80*/  IADD3 R11, R13, R11, RZ ;  /* 0x0000000b0d0b7210 */ /* 0x000fc60007ffe0ff */
[----:B------:R-:W-:Y:S01]  /*2b90*/  IMAD.IADD R89, R15, 0x1, R89 ;  /* 0x000000010f597824 */ /* 0x000fe200078e0259 */
[----:B------:R-:W-:Y:S06]  /*2ba0*/  @!P3 BRA `(.L_x_8178) ;  /* 0x000000240098b947 */ /* 0x000fec0003800000 */
        /* <DEDUP_REMOVED lines=29> */
.L_x_8180:
[----:B------:R-:W-:Y:S05]  /*2d80*/  BSYNC B1 ;  /* 0x0000000000017941 */ /* 0x000fea0003800000 */
.L_x_8179:
        /* <DEDUP_REMOVED lines=13> */
[----:B------:R-:W-:Y:S01]  /*2e60*/  P2R R118, PR, RZ, 0x8 ;  /* 0x00000008ff767803 */ /* 0x000fe20000000000 */
[----:B------:R-:W-:Y:S01]  /*2e70*/  IMAD.MOV.U32 R42, RZ, RZ, R70 ;  /* 0x000000ffff2a7224 */ /* 0x000fe200078e0046 */
[----:B------:R-:W-:-:S02]  /*2e80*/  PRMT R119, R119, 0x5410, R43 ;  /* 0x0000541077777816 */ /* 0x000fc4000000002b */
[----:B------:R-:W-:Y:S02]  /*2e90*/  CS2R R60, SRZ ;  /* 0x00000000003c7805 */ /* 0x000fe4000001ff00 */
        /* <DEDUP_REMOVED lines=25> */
.L_x_8182:
[----:B------:R-:W-:Y:S05]  /*3030*/  BSYNC B1 ;  /* 0x0000000000017941 */ /* 0x000fea0003800000 */
.L_x_8181:
        /* <DEDUP_REMOVED lines=9> */
[----:B------:R-:W-:Y:S01]  /*30d0*/  CS2R R48, SRZ ;  /* 0x0000000000307805 */ /* 0x000fe2000001ff00 */
        /* <DEDUP_REMOVED lines=9> */
[----:B------:R-:W-:-:S02]  /*3170*/  CS2R R54, SRZ ;  /* 0x0000000000367805 */ /* 0x000fc4000001ff00 */
[----:B------:R-:W-:Y:S02]  /*3180*/  CS2R R44, SRZ ;  /* 0x00000000002c7805 */ /* 0x000fe4000001ff00 */
        /* <DEDUP_REMOVED lines=23> */
.L_x_8184:
[----:B------:R-:W-:Y:S05]  /*3300*/  BSYNC B1 ;  /* 0x0000000000017941 */ /* 0x000fea0003800000 */
.L_x_8183:
        /* <DEDUP_REMOVED lines=32> */
.L_x_8186:
[----:B------:R-:W-:Y:S05]  /*3510*/  BSYNC B1 ;  /* 0x0000000000017941 */ /* 0x000fea0003800000 */
.L_x_8185:
[----:B0----5:R-:W-:Y:S01]  /*3520*/  IMAD.MOV.U32 R12, RZ, RZ, R49 ;  /* 0x000000ffff0c7224 */ /* 0x021fe200078e0031 */
[----:B------:R-:W-:Y:S01]  /*3530*/  MOV R11, R48 ;  /* 0x00000030000b7202 */ /* 0x000fe20000000f00 */
[----:B------:R-:W-:Y:S01]  /*3540*/  IMAD.MOV.U32 R13, RZ, RZ, R52 ;  /* 0x000000ffff0d7224 */ /* 0x000fe200078e0034 */
[----:B------:R-:W-:Y:S01]  /*3550*/  UISETP.NE.AND UP0, UPT, UR39, 0x3, UPT ;  /* 0x000000032700788c */ /* 0x000fe2000bf05270 */
[----:B------:R-:W-:Y:S01]  /*3560*/  IMAD.MOV.U32 R14, RZ, RZ, R53 ;  /* 0x000000ffff0e7224 */ /* 0x000fe200078e0035 */
[----:B------:R-:W-:Y:S01]  /*3570*/  PRMT R114, R11, 0x5410, R12 ;  /* 0x000054100b727816 */ /* 0x000fe2000000000c */
[----:B------:R-:W-:Y:S02]  /*3580*/  IMAD.MOV.U32 R11, RZ, RZ, R50 ;  /* 0x000000ffff0b7224 */ /* 0x000fe400078e0032 */
        /* <DEDUP_REMOVED lines=17> */
[----:B------:R-:W-:-:S05]  /*36a0*/  IMAD.MOV.U32 R14, RZ, RZ, R47 ;  /* 0x000000ffff0e7224 */ /* 0x000fca00078e002f */
[----:B------:R-:W-:Y:S01]  /*36b0*/  PRMT R109, R13, 0x5410, R14 ;  /* 0x000054100d6d7816 */ /* 0x000fe2000000000e */
[----:B------:R-:W-:Y:S06]  /*36c0*/  @!P5 BRA `(.L_x_8187) ;  /* 0x000000000004d947 */ /* 0x000fec0003800000 */
[----:B------:R-:W-:Y:S01]  /*36d0*/  BPT.TRAP 0x1 ;  /* 0x000000040000795c */ /* 0x000fe20000300000 */
.L_x_8187:
[----:B------:R-:W-:Y:S01]  /*36e0*/  IMAD R89, R19, 0x8, R18 ;  /* 0x0000000813597824 */ /* 0x000fe200078e0212 */
[----:B------:R-:W-:Y:S01]  /*36f0*/  SHF.L.U32 R100, R197, 0x1f, RZ ;  /* 0x0000001fc5647819 */ /* 0x000fe200000006ff */
[----:B------:R-:W-:Y:S03]  /*3700*/  BSSY B1, `(.L_x_8188) ;  /* 0x0000003000017945 */ /* 0x000fe60003800000 */
[----:B------:R-:W0:Y:S02]  /*3710*/  SYNCS.PHASECHK.TRANS64.TRYWAIT P6, [R89+URZ+0x28890], R100 ;  /* 0x02889064590075a7 */ /* 0x000e2400080c017f */
[----:B0-----:R-:W-:Y:S05]  /*3720*/  @!P6 BRA `(.L_x_8189) ;  /* 0x000002480074e947 */ /* 0x001fea0003800000 */
.L_x_8595:
[----:B------:R-:W-:Y:S05]  /*3730*/  BSYNC B1 ;  /* 0x0000000000017941 */ /* 0x000fea0003800000 */
.L_x_8188:
[----:B------:R-:W-:-:S03]  /*3740*/  UMOV UR4, 0xffffffff ;  /* 0xffffffff00047882 */ /* 0x000fc60000000000 */
[----:B------:R-:W-:Y:S05]  /*3750*/  BRA.DIV UR4, `(.L_x_8190) ;  /* 0x0000024a047c7947 */ /* 0x000fea000b800000 */
[----:B------:R1:W2:Y:S04]  /*3760*/  SHFL.IDX PT, R75, R101, RZ, 0x181f ;  /* 0x00181fff654b7589 */ /* 0x0002a800000e0000 */
[----:B------:R1:W3:Y:S02]  /*3770*/  SHFL.IDX PT, R103, R106, RZ, 0x181f ;  /* 0x00181fff6a677589 */ /* 0x0002e400000e0000 */
.L_x_8599:
        /* <DEDUP_REMOVED lines=22> */
[CC--:B------:R-:W-:Y:S01]  /*38e0*/  FMUL.FTZ R126, R68.reuse, R71.reuse ;  /* 0x00000047447e7220 */ /* 0x0c0fe20000410000 */
[----:B------:R-:W-:Y:S02]  /*38f0*/  HADD2.F32 R69, -RZ, R69.H0_H0 ;  /* 0x20000045ff457230 */ /* 0x000fe40000004100 */
[-C--:B------:R-:W-:Y:S01]  /*3900*/  FMUL.FTZ R124, R11, R122.reuse ;  /* 0x0000007a0b7c7220 */ /* 0x080fe20000410000 */
[----:B------:R-:W-:Y:S01]  /*3910*/  FMUL.FTZ R121, R15, R71 ;  /* 0x000000470f797220 */ /* 0x000fe20000410000 */
[----:B------:R-:W-:Y:S01]  /*3920*/  FMUL.FTZ R122, R13, R122 ;  /* 0x0000007a0d7a7220 */ /* 0x000fe20000410000 */
[-C--:B------:R-:W-:Y:S01]  /*3930*/  FFMA.FTZ R126, R15, R69.reuse, -R126 ;  /* 0x000000450f7e7223 */ /* 0x080fe2000001087e */
[-C--:B------:R-:W-:Y:S02]  /*3940*/  FFMA.FTZ R124, R13, R70.reuse, -R124 ;  /* 0x000000460d7c7223 */ /* 0x080fe4000001087c */
[----:B------:R-:W-:Y:S01]  /*3950*/  FFMA.FTZ R71, R11, R70, R122 ;  /* 0x000000460b477223 */ /* 0x000fe2000001007a */
[----:B------:R-:W-:Y:S01]  /*3960*/  FFMA.FTZ R123, R68, R69, R121 ;  /* 0x00000045447b7223 */ /* 0x000fe20000010079 */
[----:B------:R-:W-:-:S02]  /*3970*/  HADD2.F32 R15, -RZ, R120.H1_H1 ;  /* 0x30000078ff0f7230 */ /* 0x000fc40000004100 */
[----:B------:R-:W-:Y:S02]  /*3980*/  HADD2.F32 R120, -RZ, R120.H0_H0 ;  /* 0x20000078ff787230 */ /* 0x000fe40000004100 */
[----:B------:R-:W-:Y:S02]  /*3990*/  HADD2.F32 R68, -RZ, R119.H1_H1 ;  /* 0x30000077ff447230 */ /* 0x000fe40000004100 */
[----:B------:R-:W-:Y:S02]  /*39a0*/  HADD2.F32 R11, -RZ, R12.H1_H1 ;  /* 0x3000000cff0b7230 */ /* 0x000fe40000004100 */
[----:B------:R-:W-:Y:S02]  /*39b0*/  HADD2.F32 R13, -RZ, R14.H1_H1 ;  /* 0x3000000eff0d7230 */ /* 0x000fe40000004100 */
[----:B------:R-:W-:Y:S02]  /*39c0*/  HADD2.F32 R12, -RZ, R12.H0_H0 ;  /* 0x2000000cff0c7230 */ /* 0x000fe40000004100 */
[----:B------:R-:W-:Y:S01]  /*39d0*/  FMUL.FTZ R69, R11, R120 ;  /* 0x000000780b457220 */ /* 0x000fe20000410000 */
[----:B------:R-:W-:-:S02]  /*39e0*/  HADD2.F32 R14, -RZ, R14.H0_H0 ;  /* 0x2000000eff0e7230 */ /* 0x000fc40000004100 */
[----:B------:R-:W-:Y:S01]  /*39f0*/  FMUL.FTZ R121, R13, R68 ;  /* 0x000000440d797220 */ /* 0x000fe20000410000 */
[----:B------:R-:W-:Y:S02]  /*3a00*/  HADD2.F32 R119, -RZ, R119.H0_H0 ;  /* 0x20000077ff777230 */ /* 0x000fe40000004100 */
[C---:B------:R-:W-:Y:S01]  /*3a10*/  FMUL.FTZ R120, R12.reuse, R120 ;  /* 0x000000780c787220 */ /* 0x040fe20000410000 */
[-C--:B------:R-:W-:Y:S01]  /*3a20*/  FFMA.FTZ R69, R12, R15.reuse, -R69 ;  /* 0x0000000f0c457223 */ /* 0x080fe20000010845 */
[C---:B------:R-:W-:Y:S02]  /*3a30*/  FMUL.FTZ R68, R14.reuse, R68 ;  /* 0x000000440e447220 */ /* 0x040fe40000410000 */
[----:B------:R-:W-:Y:S01]  /*3a40*/  FFMA.FTZ R120, R11, R15, R120 ;  /* 0x0000000f0b787223 */ /* 0x000fe20000010078 */
[-C--:B------:R-:W-:Y:S01]  /*3a50*/  FFMA.FTZ R121, R14, R119.reuse, -R121 ;  /* 0x000000770e797223 */ /* 0x080fe20000010879 */
[----:B------:R-:W-:Y:S01]  /*3a60*/  FFMA.FTZ R68, R13, R119, R68 ;  /* 0x000000770d447223 */ /* 0x000fe20000010044 */
[----:B------:R-:W-:-:S02]  /*3a70*/  F2FP.F16.F32.PACK_AB R13, R71, R124 ;  /* 0x0000007c470d723e */ /* 0x000fc400000000ff */
[----:B------:R-:W-:Y:S02]  /*3a80*/  F2FP.F16.F32.PACK_AB R15, R123, R126 ;  /* 0x0000007e7b0f723e */ /* 0x000fe400000000ff */
[----:B------:R-:W-:Y:S02]  /*3a90*/  F2FP.F16.F32.PACK_AB R12, R120, R69 ;  /* 0x00000045780c723e */ /* 0x000fe400000000ff */
[----:B------:R-:W-:-:S07]  /*3aa0*/  F2FP.F16.F32.PACK_AB R14, R68, R121 ;  /* 0x00000079440e723e */ /* 0x000fce00000000ff */
.L_x_8196:
[----:B------:R-:W-:Y:S05]  /*3ab0*/  BSYNC B3 ;  /* 0x0000000000037941 */ /* 0x000fea0003800000 */
.L_x_8195:
[----:B0-----:R4:W-:Y:S02]  /*3ac0*/  ST.E.128 desc[UR54][R72.64], R12 ;  /* 0x0000000c48007985 */ /* 0x0019e4000c101d36 */
.L_x_8194:
[----:B------:R-:W-:Y:S05]  /*3ad0*/  BSYNC B2 ;  /* 0x0000000000027941 */ /* 0x000fea0003800000 */
.L_x_8193:
        /* <DEDUP_REMOVED lines=47> */
.L_x_8198:
[----:B------:R-:W-:Y:S05]  /*3dd0*/  BSYNC B2 ;  /* 0x0000000000027941 */ /* 0x000fea0003800000 */
.L_x_8197:
[----:B0-----:R0:W-:Y:S02]  /*3de0*/  ST.E.128 desc[UR54][R68.64], R12 ;  /* 0x0000000c44007985 */ /* 0x0011e4000c101d36 */
.L_x_8192:
[----:B------:R-:W-:Y:S05]  /*3df0*/  BSYNC B1 ;  /* 0x0000000000017941 */ /* 0x000fea0003800000 */
.L_x_8191:
[----:B------:R-:W-:-:S03]  /*3e00*/  UMOV UR4, 0xffffffff ;  /* 0xffffffff00047882 */ /* 0x000fc60000000000 */
[----:B------:R-:W-:Y:S05]  /*3e10*/  BRA.DIV UR4, `(.L_x_8199) ;  /* 0x0000024604187947 */ /* 0x000fea000b800000 */
[----:B------:R1:W1:Y:S04]  /*3e20*/  SHFL.IDX PT, R67, R101, 0x1, 0x181f ;  /* 0x00381f0065437f89 */ /* 0x00026800000e0000 */
[----:B0-----:R0:W0:Y:S02]  /*3e30*/  SHFL.IDX PT, R69, R106, 0x1, 0x181f ;  /* 0x00381f006a457f89 */ /* 0x00102400000e0000 */
.L_x_8603:
[----:B------:R-:W-:Y:S01]  /*3e40*/  ISETP.NE.AND P6, PT, R118, RZ, PT ;  /* 0x000000ff7600720c */ /* 0x000fe20003fc5270 */
[----:B------:R-:W-:-:S12]  /*3e50*/  BSSY B1, `(.L_x_8200) ;  /* 0x0000066000017945 */ /* 0x000fd80003800000 */
[----:B------:R-:W-:Y:S05]  /*3e60*/  @P6 BRA `(.L_x_8201) ;  /* 0x0000000400906947 */ /* 0x000fea0003800000 */
[----:B------:R-:W-:Y:S04]  /*3e70*/  BSSY B2, `(.L_x_8202) ;  /* 0x0000032000027945 */ /* 0x000fe80003800000 */
[----:B------:R-:W-:Y:S05]  /*3e80*/  @P1 BRA `(.L_x_8203) ;  /* 0x0000000000c01947 */ /* 0x000fea0003800000 */
[----:B----4-:R4:W2:Y:S01]  /*3e90*/  LDS.128 R12, [R91+0x19400] ;  /* 0x019400005b0c7984 */ /* 0x0108a20000000c00 */
[C---:B0-----:R-:W-:Y:S01]  /*3ea0*/  LEA R64, P6, R16.reuse, R69, 0x1 ;  /* 0x0000004510407211 */ /* 0x041fe200078c08ff */
[----:B------:R-:W-:Y:S03]  /*3eb0*/  BSSY B3, `(.L_x_8204) ;  /* 0x000002c000037945 */ /* 0x000fe60003800000 */
[----:B-1----:R-:W-:Y:S02]  /*3ec0*/  LEA.HI.X R65, R16, R67, R17, 0x1, P6 ;  /* 0x0000004310417211 */ /* 0x002fe400030f0c11 */
[----:B------:R-:W-:-:S13]  /*3ed0*/  ISETP.GE.AND P6, PT, R22, R102, PT ;  /* 0x000000661600720c */ /* 0x000fda0003fc6270 */
[----:B----4-:R-:W-:Y:S05]  /*3ee0*/  @P6 BRA `(.L_x_8205) ;  /* 0x0000000000a06947 */ /* 0x010fea0003800000 */
[----:B------:R-:W-:Y:S01]  /*3ef0*/  SHF.R.U64 R11, R60, 0x10, R61 ;  /* 0x000000103c0b7819 */ /* 0x000fe2000000123d */
[--C-:B--2---:R-:W-:Y:S01]  /*3f00*/  HADD2.F32 R60, -RZ, R15.reuse.H1_H1 ;  /* 0x3000000fff3c7230 */ /* 0x104fe20000004100 */
        /* <DEDUP_REMOVED lines=38> */
.L_x_8205:
[----:B------:R-:W-:Y:S05]  /*4170*/  BSYNC B3 ;  /* 0x0000000000037941 */ /* 0x000fea0003800000 */
.L_x_8204:
[----:B--2---:R0:W-:Y:S02]  /*4180*/  ST.E.128 desc[UR54][R64.64], R12 ;  /* 0x0000000c40007985 */ /* 0x0041e4000c101d36 */
.L_x_8203:
[----:B------:R-:W-:Y:S05]  /*4190*/  BSYNC B2 ;  /* 0x0000000000027941 */ /* 0x000fea0003800000 */
.L_x_8202:
[----:B------:R-:W-:Y:S05]  /*41a0*/  @P2 BRA `(.L_x_8201) ;  /* 0x0000000000c02947 */ /* 0x000fea0003800000 */
[----:B0---4-:R0:W4:Y:S01]  /*41b0*/  LDS.128 R12, [R91+0x1d400] ;  /* 0x01d400005b0c7984 */ /* 0x0111220000000c00 */
[C---:B------:R-:W-:Y:S01]  /*41c0*/  LEA R60, P6, R2.reuse, R69, 0x1 ;  /* 0x00000045023c7211 */ /* 0x040fe200078c08ff */
[----:B------:R-:W-:Y:S03]  /*41d0*/  BSSY B2, `(.L_x_8206) ;  /* 0x000002c000027945 */ /* 0x000fe60003800000 */
[----:B-1----:R-:W-:Y:S02]  /*41e0*/  LEA.HI.X R61, R2, R67, R185, 0x1, P6 ;  /* 0x00000043023d7211 */ /* 0x002fe400030f0cb9 */
        /* <DEDUP_REMOVED lines=42> */
.L_x_8207:
[----:B------:R-:W-:Y:S05]  /*4490*/  BSYNC B2 ;  /* 0x0000000000027941 */ /* 0x000fea0003800000 */
.L_x_8206:
[----:B----4-:R0:W-:Y:S02]  /*44a0*/  ST.E.128 desc[UR54][R60.64], R12 ;  /* 0x0000000c3c007985 */ /* 0x0101e4000c101d36 */
.L_x_8201:
[----:B------:R-:W-:Y:S05]  /*44b0*/  BSYNC B1 ;  /* 0x0000000000017941 */ /* 0x000fea0003800000 */
.L_x_8200:
[----:B------:R-:W-:-:S03]  /*44c0*/  UMOV UR4, 0xffffffff ;  /* 0xffffffff00047882 */ /* 0x000fc60000000000 */
[----:B------:R-:W-:Y:S05]  /*44d0*/  BRA.DIV UR4, `(.L_x_8208) ;  /* 0x0000023e04b47947 */ /* 0x000fea000b800000 */
[----:B------:R1:W1:Y:S04]  /*44e0*/  SHFL.IDX PT, R59, R101, 0x2, 0x181f ;  /* 0x00581f00653b7f89 */ /* 0x00026800000e0000 */
[----:B0-----:R0:W0:Y:S02]  /*44f0*/  SHFL.IDX PT, R61, R106, 0x2, 0x181f ;  /* 0x00581f006a3d7f89 */ /* 0x00102400000e0000 */
.L_x_8607:
[----:B------:R-:W-:Y:S04]  /*4500*/  BSSY B1, `(.L_x_8209) ;  /* 0x0000066000017945 */ /* 0x000fe80003800000 */
        /* <DEDUP_REMOVED lines=49> */
.L_x_8214:
[----:B------:R-:W-:Y:S05]  /*4820*/  BSYNC B3 ;  /* 0x0000000000037941 */ /* 0x000fea0003800000 */
.L_x_8213:
[----:B--2---:R0:W-:Y:S02]  /*4830*/  ST.E.128 desc[UR54][R56.64], R12 ;  /* 0x0000000c38007985 */ /* 0x0041e4000c101d36 */
.L_x_8212:
[----:B------:R-:W-:Y:S05]  /*4840*/  BSYNC B2 ;  /* 0x0000000000027941 */ /* 0x000fea0003800000 */
.L_x_8211:
        /* <DEDUP_REMOVED lines=47> */
.L_x_8216:
[----:B------:R-:W-:Y:S05]  /*4b40*/  BSYNC B2 ;  /* 0x0000000000027941 */ /* 0x000fea0003800000 */
.L_x_8215:
[----:B----4-:R0:W-:Y:S02]  /*4b50*/  ST.E.128 desc[UR54][R52.64], R12 ;  /* 0x0000000c34007985 */ /* 0x0101e4000c101d36 */
.L_x_8210:
[----:B------:R-:W-:Y:S05]  /*4b60*/  BSYNC B1 ;  /* 0x0000000000017941 */ /* 0x000fea0003800000 */
.L_x_8209:
[----:B------:R-:W-:-:S03]  /*4b70*/  UMOV UR4, 0xffffffff ;  /* 0xffffffff00047882 */ /* 0x000fc60000000000 */
[----:B------:R-:W-:Y:S05]  /*4b80*/  BRA.DIV UR4, `(.L_x_8217) ;  /* 0x0000023a04547947 */ /* 0x000fea000b800000 */
[----:B-1----:R-:W1:Y:S04]  /*4b90*/  SHFL.IDX PT, R101, R101, 0x3, 0x181f ;  /* 0x00781f0065657f89 */ /* 0x002e6800000e0000 */
[----:B------:R0:W0:Y:S02]  /*4ba0*/  SHFL.IDX PT, R51, R106, 0x3, 0x181f ;  /* 0x00781f006a337f89 */ /* 0x00002400000e0000 */
.L_x_8611:
[----:B------:R-:W-:Y:S05]  /*4bb0*/  @P4 BRA `(.L_x_8218) ;  /* 0x0000003400444947 */ /* 0x000fea0003800000 */
[----:B------:R-:W-:Y:S04]  /*4bc0*/  BSSY B1, `(.L_x_8219) ;  /* 0x0000032000017945 */ /* 0x000fe80003800000 */
        /* <DEDUP_REMOVED lines=47> */
.L_x_8222:
[----:B------:R-:W-:Y:S05]  /*4ec0*/  BSYNC B2 ;  /* 0x0000000000027941 */ /* 0x000fea0003800000 */
.L_x_8221:
[----:B----4-:R0:W-:Y:S02]  /*4ed0*/  ST.E.128 desc[UR54][R48.64], R12 ;  /* 0x0000000c30007985 */ /* 0x0101e4000c101d36 */
.L_x_8220:
[----:B------:R-:W-:Y:S05]  /*4ee0*/  BSYNC B1 ;  /* 0x0000000000017941 */ /* 0x000fea0003800000 */
.L_x_8219:
        /* <DEDUP_REMOVED lines=47> */
.L_x_8224:
[----:B------:R-:W-:Y:S05]  /*51e0*/  BSYNC B1 ;  /* 0x0000000000017941 */ /* 0x000fea0003800000 */
.L_x_8223:
[----:B----4-:R0:W-:Y:S01]  /*51f0*/  ST.E.128 desc[UR54][R44.64], R12 ;  /* 0x0000000c2c007985 */ /* 0x0101e2000c101d36 */
[----:B------:R-:W-:Y:S05]  /*5200*/  BRA `(.L_x_8218) ;  /* 0x0000002c00b07947 */ /* 0x000fea0003800000 */
.L_x_8178:
[C---:B------:R-:W-:Y:S01]  /*5210*/  VIADD R40, R188.reuse, 0x20 ;  /* 0x00000020bc287836 */ /* 0x040fe20000000000 */
[----:B------:R-:W-:Y:S02]  /*5220*/  IADD3 R44, R188, 0x40, RZ ;  /* 0x00000040bc2c7810 */ /* 0x000fe40007ffe0ff */
[----:B------:R-:W-:Y:S02]  /*5230*/  CS2R R46, SRZ ;  /* 0x00000000002e7805 */ /* 0x000fe4000001ff00 */
[----:B------:R-:W-:-:S04]  /*5240*/  ISETP.GE.AND P4, PT, R40, R95, PT ;  /* 0x0000005f2800720c */ /* 0x000fc80003f86270 */
        /* <DEDUP_REMOVED lines=18> */
[----:B------:R-:W-:-:S05]  /*5370*/  @!P5 IADD3 R44, P6, R82, R14, RZ ;  /* 0x0000000e522cd210 */ /* 0x000fca0007fde0ff */
[----:B------:R-:W-:Y:S02]  /*5380*/  @!P5 IMAD.X R45, R89, 0x1, R39, P6 ;  /* 0x00000001592dd824 */ /* 0x000fe400030e0627 */
[----:B------:R-:W0:Y:S01]  /*5390*/  @!P5 LDC.64 R50, c[0x0][0x400] ;  /* 0x00010000ff32db82 */ /* 0x000e220000000a00 */
[----:B----4-:R-:W-:-:S04]  /*53a0*/  @!P5 LEA R48, P6, R44, R48, 0x1 ;  /* 0x000000302c30d211 */ /* 0x010fc800078c08ff */
[----:B------:R-:W-:Y:S02]  /*53b0*/  @!P5 LEA.HI.X R49, R44, R49, R45, 0x1, P6 ;  /* 0x000000312c31d211 */ /* 0x000fe400030f0c2d */
[----:B------:R-:W-:-:S05]  /*53c0*/  @!P5 IADD3 R44, P6, R86, R12, RZ ;  /* 0x0000000c562cd210 */ /* 0x000fca0007fde0ff */
[----:B------:R-:W-:Y:S01]  /*53d0*/  @!P5 IMAD.X R45, R11, 0x1, R78, P6 ;  /* 0x000000010b2dd824 */ /* 0x000fe200030e064e */
[----:B0-----:R-:W-:-:S04]  /*53e0*/  @!P5 LEA R50, P6, R44, R50, 0x1 ;  /* 0x000000322c32d211 */ /* 0x001fc800078c08ff */
[----:B------:R-:W-:Y:S02]  /*53f0*/  @!P5 LEA.HI.X R51, R44, R51, R45, 0x1, P6 ;  /* 0x000000332c33d211 */ /* 0x000fe400030f0c2d */
[----:B------:R-:W-:Y:S02]  /*5400*/  CS2R R44, SRZ ;  /* 0x00000000002c7805 */ /* 0x000fe4000001ff00 */
[----:B------:R-:W-:-:S04]  /*5410*/  @!P4 LEA R56, P6, R42, R56, 0x1 ;  /* 0x000000382a38c211 */ /* 0x000fc800078c08ff */
[----:B------:R-:W-:Y:S02]  /*5420*/  @!P4 LEA.HI.X R57, R42, R57, R43, 0x1, P6 ;  /* 0x000000392a39c211 */ /* 0x000fe400030f0c2b */
[----:B------:R-:W-:Y:S02]  /*5430*/  CS2R R42, SRZ ;  /* 0x00000000002a7805 */ /* 0x000fe4000001ff00 */
[C---:B-1----:R-:W-:Y:S01]  /*5440*/  @!P4 LEA R58, P6, R40.reuse, R58, 0x1 ;  /* 0x0000003a283ac211 */ /* 0x042fe200078c08ff */
[----:B------:R0:W5:Y:S03]  /*5450*/  @!P5 LDG.E.128 R44, desc[UR54][R50.64] ;  /* 0x00000036322cd981 */ /* 0x000166000c1e1d00 */
[----:B------:R-:W-:Y:S02]  /*5460*/  @!P4 LEA.HI.X R59, R40, R59, R41, 0x1, P6 ;  /* 0x0000003b283bc211 */ /* 0x000fe400030f0c29 */
[----:B------:R-:W-:-:S02]  /*5470*/  CS2R R40, SRZ ;  /* 0x0000000000287805 */ /* 0x000fc4000001ff00 */
[----:B------:R-:W-:Y:S02]  /*5480*/  CS2R R54, SRZ ;  /* 0x0000000000367805 */ /* 0x000fe4000001ff00 */
[----:B------:R-:W-:Y:S02]  /*5490*/  CS2R R52, SRZ ;  /* 0x0000000000347805 */ /* 0x000fe4000001ff00 */
[----:B------:R1:W5:Y:S01]  /*54a0*/  @!P5 LDG.E.128 R40, desc[UR54][R48.64] ;  /* 0x000000363028d981 */ /* 0x000362000c1e1d00 */
[----:B0-----:R-:W-:-:S03]  /*54b0*/  CS2R R50, SRZ ;  /* 0x0000000000327805 */ /* 0x001fc6000001ff00 */
[----:B------:R0:W5:Y:S01]  /*54c0*/  @!P4 LDG.E.128 R52, desc[UR54][R58.64] ;  /* 0x000000363a34c981 */ /* 0x000162000c1e1d00 */
[----:B-1----:R-:W-:-:S06]  /*54d0*/  CS2R R48, SRZ ;  /* 0x0000000000307805 */ /* 0x002fcc000001ff00 */
[----:B------:R1:W5:Y:S01]  /*54e0*/  @!P4 LDG.E.128 R48, desc[UR54][R56.64] ;  /* 0x000000363830c981 */ /* 0x000362000c1e1d00 */
[----:B--2---:R-:W-:Y:S01]  /*54f0*/  @!P3 LEA R64, P4, R62, R64, 0x1 ;  /* 0x000000403e40b211 */ /* 0x004fe200078808ff */
[----:B------:R-:W-:-:S03]  /*5500*/  VIADD R68, R188, 0x60 ;  /* 0x00000060bc447836 */ /* 0x000fc60000000000 */
[----:B------:R-:W-:Y:S02]  /*5510*/  @!P3 LEA.HI.X R65, R62, R65, R63, 0x1, P4 ;  /* 0x000000413e41b211 */ /* 0x000fe400020f0c3f */
[----:B---3--:R-:W-:-:S04]  /*5520*/  @!P3 LEA R66, P4, R60, R66, 0x1 ;  /* 0x000000423c42b211 */ /* 0x008fc800078808ff */
[----:B------:R-:W-:Y:S02]  /*5530*/  @!P3 LEA.HI.X R67, R60, R67, R61, 0x1, P4 ;  /* 0x000000433c43b211 */ /* 0x000fe400020f0c3d */
[----:B------:R-:W-:-:S04]  /*5540*/  ISETP.GE.AND P4, PT, R68, R95, PT ;  /* 0x0000005f4400720c */ /* 0x000fc80003f86270 */
[----:B------:R-:W-:Y:S02]  /*5550*/  ISETP.GE.OR P4, PT, R16, R102, P4 ;  /* 0x000000661000720c */ /* 0x000fe40002786670 */
[----:B0-----:R-:W-:Y:S02]  /*5560*/  CS2R R58, SRZ ;  /* 0x00000000003a7805 */ /* 0x001fe4000001ff00 */
[----:B-1----:R-:W-:Y:S02]  /*5570*/  CS2R R56, SRZ ;  /* 0x0000000000387805 */ /* 0x002fe4000001ff00 */
[----:B------:R-:W-:Y:S02]  /*5580*/  CS2R R62, SRZ ;  /* 0x00000000003e7805 */ /* 0x000fe4000001ff00 */
[----:B------:R-:W-:Y:S01]  /*5590*/  CS2R R60, SRZ ;  /* 0x00000000003c7805 */ /* 0x000fe2000001ff00 */
        /* <DEDUP_REMOVED lines=11> */
[----:B------:R-:W-:Y:S01]  /*5650*/  ULDC.64 UR4, c[0x0][0x3e8] ;  /* 0x0000fa0000047ab9 */ /* 0x000fe20000000a00 */
[----:B------:R-:W-:Y:S01]  /*5660*/  IMAD.MOV.U32 R13, RZ, RZ, R11 ;  /* 0x000000ffff0d7224 */ /* 0x000fe200078e000b */
[----:B------:R-:W-:-:S04]  /*5670*/  ULDC.64 UR6, c[0x0][0x400] ;  /* 0x0001000000067ab9 */ /* 0x000fc80000000a00 */
[----:B------:R-:W1:Y:S01]  /*5680*/  LDC.64 R66, c[0x0][0x408] ;  /* 0x00010200ff427b82 */ /* 0x000e620000000a00 */
[----:B0-----:R-:W-:-:S04]  /*5690*/  IMAD.WIDE.U32 R14, R64, 0x60, R14 ;  /* 0x00000060400e7825 */ /* 0x001fc800078e000e */
[----:B------:R-:W-:Y:S01]  /*56a0*/  IMAD R65, R65, 0x60, RZ ;  /* 0x0000006041417824 */ /* 0x000fe200078e02ff */
[----:B------:R-:W-:Y:S01]  /*56b0*/  IADD3 R14, P4, R82, R14, RZ ;  /* 0x0000000e520e7210 */ /* 0x000fe20007f9e0ff */
[----:B-1----:R-:W-:-:S03]  /*56c0*/  IMAD.WIDE.U32 R12, R66, 0x60, R12 ;  /* 0x00000060420c7825 */ /* 0x002fc600078e000c */
[----:B------:R-:W-:Y:S01]  /*56d0*/  IADD3.X R15, R39, R15, R65, P4, !PT ;  /* 0x0000000f270f7210 */ /* 0x000fe200027fe441 */
[----:B------:R-:W-:Y:S01]  /*56e0*/  IMAD R67, R67, 0x60, RZ ;  /* 0x0000006043437824 */ /* 0x000fe200078e02ff */
[----:B------:R-:W-:-:S04]  /*56f0*/  IADD3 R11, P4, R86, R12, RZ ;  /* 0x0000000c560b7210 */ /* 0x000fc80007f9e0ff */
[----:B------:R-:W-:Y:S02]  /*5700*/  IADD3.X R12, R78, R13, R67, P4, !PT ;  /* 0x0000000d4e0c7210 */ /* 0x000fe400027fe443 */
[----:B------:R-:W-:-:S04]  /*5710*/  LEA R64, P4, R14, UR4, 0x1 ;  /* 0x000000040e407c11 */ /* 0x000fc8000f8808ff */
[----:B------:R-:W-:Y:S02]  /*5720*/  LEA.HI.X R65, R14, UR5, R15, 0x1, P4 ;  /* 0x000000050e417c11 */ /* 0x000fe4000a0f0c0f */
[----:B------:R-:W-:-:S04]  /*5730*/  LEA R68, P4, R11, UR6, 0x1 ;  /* 0x000000060b447c11 */ /* 0x000fc8000f8808ff */
[----:B------:R-:W-:Y:S01]  /*5740*/  LEA.HI.X R69, R11, UR7, R12, 0x1, P4 ;  /* 0x000000070b457c11 */ /* 0x000fe2000a0f0c0c */
[----:B------:R-:W5:Y:S05]  /*5750*/  LDG.E.128 R64, desc[UR54][R64.64] ;  /* 0x0000003640407981 */ /* 0x000f6a000c1e1d00 */
[----:B------:R-:W5:Y:S03]  /*5760*/  LDG.E.128 R68, desc[UR54][R68.64] ;  /* 0x0000003644447981 */ /* 0x000f66000c1e1d00 */
.L_x_8226:
[----:B------:R-:W-:Y:S05]  /*5770*/  BSYNC B1 ;  /* 0x0000000000017941 */ /* 0x000fea0003800000 */
.L_x_8225:
[----:B-----5:R-:W-:Y:S01]  /*5780*/  IMAD.MOV.U32 R12, RZ, RZ, R67 ;  /* 0x000000ffff0c7224 */ /* 0x020fe200078e0043 */
        /* <DEDUP_REMOVED lines=37> */
[----:B------:R-:W-:Y:S01]  /*59e0*/  PRMT R120, R14, 0x7610, R120 ;  /* 0x000076100e787816 */ /* 0x000fe20000000078 */
[----:B------:R-:W-:-:S02]  /*59f0*/  IMAD.MOV.U32 R14, RZ, RZ, R53 ;  /* 0x000000ffff0e7224 */ /* 0x000fc400078e0035 */
        /* <DEDUP_REMOVED lines=18> */
.L_x_8227:
[----:B------:R-:W-:Y:S01]  /*5b20*/  IMAD R89, R19, 0x8, R18 ;  /* 0x0000000813597824 */ /* 0x000fe200078e0212 */
[----:B------:R-:W-:Y:S01]  /*5b30*/  SHF.L.U32 R100, R197, 0x1f, RZ ;  /* 0x0000001fc5647819 */ /* 0x000fe200000006ff */
[----:B------:R-:W0:Y:S01]  /*5b40*/  LDC R107, c[0x0][0x2f4] ;  /* 0x0000bd00ff6b7b82 */ /* 0x000e220000000800 */
[----:B------:R-:W-:Y:S02]  /*5b50*/  BSSY B1, `(.L_x_8228) ;  /* 0x0000003000017945 */ /* 0x000fe40003800000 */
[----:B------:R-:W1:Y:S02]  /*5b60*/  SYNCS.PHASECHK.TRANS64.TRYWAIT P4, [R89+URZ+0x28890], R100 ;  /* 0x02889064590075a7 */ /* 0x000e64000808017f */
[----:B-1----:R-:W-:Y:S05]  /*5b70*/  @!P4 BRA `(.L_x_8229) ;  /* 0x0000022800a4c947 */ /* 0x002fea0003800000 */
.L_x_8612:
[----:B------:R-:W-:Y:S05]  /*5b80*/  BSYNC B1 ;  /* 0x0000000000017941 */ /* 0x000fea0003800000 */
.L_x_8228:
[----:B------:R-:W-:Y:S01]  /*5b90*/  UMOV UR4, 0xffffffff ;  /* 0xffffffff00047882 */ /* 0x000fe20000000000 */
[----:B0-----:R-:W-:Y:S02]  /*5ba0*/  IMAD.IADD R109, R107, 0x1, -R36 ;  /* 0x000000016b6d7824 */ /* 0x001fe400078e0a24 */
[----:B------:R-:W-:Y:S05]  /*5bb0*/  BRA.DIV UR4, `(.L_x_8230) ;  /* 0x0000022a04a87947 */ /* 0x000fea000b800000 */
[----:B------:R0:W2:Y:S04]  /*5bc0*/  SHFL.IDX PT, R105, R101, RZ, 0x181f ;  /* 0x00181fff65697589 */ /* 0x0000a800000e0000 */
[----:B------:R0:W3:Y:S02]  /*5bd0*/  SHFL.IDX PT, R104, R106, RZ, 0x181f ;  /* 0x00181fff6a687589 */ /* 0x0000e400000e0000 */
.L_x_8616:
[----:B------:R-:W-:Y:S01]  /*5be0*/  ISETP.GE.OR P4, PT, R188, R95, P1 ;  /* 0x0000005fbc00720c */ /* 0x000fe20000f86670 */
[----:B------:R-:W-:-:S12]  /*5bf0*/  BSSY B1, `(.L_x_8231) ;  /* 0x0000074000017945 */ /* 0x000fd80003800000 */
[----:B------:R-:W-:Y:S05]  /*5c00*/  @P4 BRA `(.L_x_8232) ;  /* 0x0000000400c84947 */ /* 0x000fea0003800000 */
[----:B------:R-:W-:Y:S01]  /*5c10*/  SEL R11, R36, R109, !P0 ;  /* 0x0000006d240b7207 */ /* 0x000fe20004000000 */
[----:B------:R-:W-:Y:S01]  /*5c20*/  BSSY B2, `(.L_x_8233) ;  /* 0x000006c000027945 */ /* 0x000fe20003800000 */
[----:B------:R-:W-:Y:S02]  /*5c30*/  SHF.R.U32.HI R13, RZ, 0x3, R207 ;  /* 0x00000003ff0d7819 */ /* 0x000fe400000116cf */
[----:B------:R-:W-:Y:S02]  /*5c40*/  SHF.R.S32.HI R12, RZ, 0x1f, R11 ;  /* 0x0000001fff0c7819 */ /* 0x000fe4000001140b */
[----:B---3--:R-:W-:Y:S02]  /*5c50*/  LEA R102, P4, R76, R104, 0x1 ;  /* 0x000000684c667211 */ /* 0x008fe400078808ff */
[----:B------:R-:W-:Y:S02]  /*5c60*/  LEA.HI R12, R12, R11, RZ, 0x4 ;  /* 0x0000000b0c0c7211 */ /* 0x000fe400078f20ff */
[----:B--2---:R-:W-:-:S02]  /*5c70*/  LEA.HI.X R103, R76, R105, R88, 0x1, P4 ;  /* 0x000000694c677211 */ /* 0x004fc400020f0c58 */
[----:B------:R-:W-:-:S04]  /*5c80*/  LEA.HI.SX32 R12, R12, R79, 0x1c ;  /* 0x0000004f0c0c7211 */ /* 0x000fc800078fe2ff */
[----:B------:R-:W-:Y:S01]  /*5c90*/  SHF.R.S32.HI R11, RZ, 0x1f, R12 ;  /* 0x0000001fff0b7819 */ /* 0x000fe2000001140c */
[----:B------:R-:W-:-:S03]  /*5ca0*/  IMAD.SHL.U32 R122, R12, 0x8, RZ ;  /* 0x000000080c7a7824 */ /* 0x000fc600078e00ff */
[----:B------:R-:W-:Y:S02]  /*5cb0*/  LEA.HI R12, R11, R12, RZ, 0x3 ;  /* 0x0000000c0b0c7211 */ /* 0x000fe400078f18ff */
[----:B------:R-:W-:-:S03]  /*5cc0*/  LOP3.LUT R11, R207, 0x38, R122, 0xf8, !PT ;  /* 0x00000038cf0b7812 */ /* 0x000fc600078ef87a */
[----:B------:R-:W-:Y:S01]  /*5cd0*/  IMAD.SHL.U32 R12, R12, 0x400, RZ ;  /* 0x000004000c0c7824 */ /* 0x000fe200078e00ff */
[----:B------:R-:W-:-:S04]  /*5ce0*/  LOP3.LUT R11, R11, R13, RZ, 0x3c, !PT ;  /* 0x0000000d0b0b7212 */ /* 0x000fc800078e3cff */
[----:B------:R-:W-:-:S04]  /*5cf0*/  LOP3.LUT R12, R12, 0x7fffe000, RZ, 0xc0, !PT ;  /* 0x7fffe0000c0c7812 */ /* 0x000fc800078ec0ff */
[----:B------:R-:W-:Y:S02]  /*5d00*/  IADD3 R12, R11, R12, R211 ;  /* 0x0000000c0b0c7210 */ /* 0x000fe40007ffe0d3 */
[----:B------:R-:W-:-:S03]  /*5d10*/  LEA R11, R19, R4, 0xe ;  /* 0x00000004130b7211 */ /* 0x000fc600078e70ff */
[----:B------:R-:W-:Y:S02]  /*5d20*/  IMAD R13, R19, 0x4000, R12 ;  /* 0x00004000130d7824 */ /* 0x000fe400078e020c */
[--C-:B------:R-:W-:Y:S02]  /*5d30*/  IMAD R11, R11, 0x2, R18.reuse ;  /* 0x000000020b0b7824 */ /* 0x100fe400078e0212 */
[----:B------:R-:W-:-:S03]  /*5d40*/  IMAD R72, R13, 0x2, R18 ;  /* 0x000000020d487824 */ /* 0x000fc600078e0212 */
[----:B------:R2:W3:Y:S04]  /*5d50*/  LDS.128 R12, [R11+0x18400] ;  /* 0x018400000b0c7984 */ /* 0x0004e80000000c00 */
[----:B------:R-:W4:Y:S01]  /*5d60*/  LDS.128 R72, [R72+0x18400] ;  /* 0x0184000048487984 */ /* 0x000f220000000c00 */
[----:B------:R-:W-:Y:S05]  /*5d70*/  @P3 BRA `(.L_x_8234) ;  /* 0x0000000400583947 */ /* 0x000fea0003800000 */
[----:B------:R-:W-:Y:S01]  /*5d80*/  SHF.R.U32.HI R126, RZ, 0x10, R45 ;  /* 0x00000010ff7e7819 */ /* 0x000fe2000001162d */
[----:B------:R-:W-:Y:S01]  /*5d90*/  HADD2.F32 R125, -RZ, R125.H0_H0 ;  /* 0x2000007dff7d7230 */ /* 0x000fe20000004100 */
[--C-:B------:R-:W-:Y:S02]  /*5da0*/  SHF.R.U64 R40, R40, 0x10, R41.reuse ;  /* 0x0000001028287819 */ /* 0x100fe40000001229 */
[----:B------:R-:W-:Y:S01]  /*5db0*/  SHF.R.U32.HI R128, RZ, 0x10, R41 ;  /* 0x00000010ff807819 */ /* 0x000fe20000011629 */
[----:B------:R-:W-:Y:S01]  /*5dc0*/  HADD2.F32 R126, -RZ, R126.H0_H0 ;  /* 0x2000007eff7e7230 */ /* 0x000fe20000004100 */
[--C-:B--2---:R-:W-:Y:S01]  /*5dd0*/  SHF.R.U64 R11, R42, 0x10, R43.reuse ;  /* 0x000000102a0b7819 */ /* 0x104fe2000000122b */
[--C-:B----4-:R-:W-:Y:S01]  /*5de0*/  HADD2.F32 R42, -RZ, R73.reuse.H0_H0 ;  /* 0x20000049ff2a7230 */ /* 0x110fe20000004100 */
[----:B------:R-:W-:Y:S01]  /*5df0*/  SHF.R.U32.HI R129, RZ, 0x10, R43 ;  /* 0x00000010ff817819 */ /* 0x000fe2000001162b */
[----:B---3--:R-:W-:Y:S01]  /*5e00*/  IMAD.MOV.U32 R43, RZ, RZ, R12 ;  /* 0x000000ffff2b7224 */ /* 0x008fe200078e000c */
[--C-:B------:R-:W-:Y:S01]  /*5e10*/  SHF.R.U64 R41, R46, 0x10, R47.reuse ;  /* 0x000000102e297819 */ /* 0x100fe2000000122f */
[----:B------:R-:W-:Y:S01]  /*5e20*/  HADD2.F32 R73, -RZ, R73.H1_H1 ;  /* 0x30000049ff497230 */ /* 0x000fe20000004100 */
[----:B------:R-:W-:Y:S01]  /*5e30*/  SHF.R.U32.HI R127, RZ, 0x10, R47 ;  /* 0x00000010ff7f7819 */ /* 0x000fe2000001162f */
[----:B------:R-:W-:Y:S01]  /*5e40*/  HADD2.F32 R47, -RZ, R130.H0_H0 ;  /* 0x20000082ff2f7230 */ /* 0x000fe20000004100 */
[----:B------:R-:W-:Y:S01]  /*5e50*/  SHF.R.U64 R44, R44, 0x10, R45 ;  /* 0x000000102c2c7819 */ /* 0x000fe2000000122d */
[----:B------:R-:W-:-:S02]  /*5e60*/  IMAD.MOV.U32 R45, RZ, RZ, R15 ;  /* 0x000000ffff2d7224 */ /* 0x000fc400078e000f */
[--C-:B------:R-:W-:Y:S02]  /*5e70*/  HADD2.F32 R12, -RZ, R13.reuse.H0_H0 ;  /* 0x2000000dff0c7230 */ /* 0x100fe40000004100 */
        /* <DEDUP_REMOVED lines=10> */
[----:B------:R-:W-:-:S02]  /*5f20*/  HADD2.F32 R73, -RZ, R75.H0_H0 ;  /* 0x2000004bff497230 */ /* 0x000fc40000004100 */
[--C-:B------:R-:W-:Y:S01]  /*5f30*/  HADD2.F32 R126, -RZ, R124.reuse.H1_H1 ;  /* 0x3000007cff7e7230 */ /* 0x100fe20000004100 */
[----:B------:R-:W-:Y:S01]  /*5f40*/  F2FP.F16.F32.PACK_AB R15, R15, R12 ;  /* 0x0000000c0f0f723e */ /* 0x000fe200000000ff */
[----:B------:R-:W-:Y:S01]  /*5f50*/  HADD2.F32 R75, -RZ, R75.H1_H1 ;  /* 0x3000004bff4b7230 */ /* 0x000fe20000004100 */
[----:B------:R-:W-:Y:S01]  /*5f60*/  F2FP.F16.F32.PACK_AB R42, R42, R13 ;  /* 0x0000000d2a2a723e */ /* 0x000fe200000000ff */
[----:B------:R-:W-:Y:S01]  /*5f70*/  HADD2.F32 R128, -RZ, R127.H0_H0 ;  /* 0x2000007fff807230 */ /* 0x000fe20000004100 */
[----:B------:R-:W-:Y:S01]  /*5f80*/  MOV R13, R15 ;  /* 0x0000000f000d7202 */ /* 0x000fe20000000f00 */
[--C-:B------:R-:W-:Y:S02]  /*5f90*/  HADD2.F32 R46, -RZ, R45.reuse.H0_H0 ;  /* 0x2000002dff2e7230 */ /* 0x100fe40000004100 */
[----:B------:R-:W-:Y:S02]  /*5fa0*/  HADD2.F32 R47, -RZ, R45.H1_H1 ;  /* 0x3000002dff2f7230 */ /* 0x000fe40000004100 */
[----:B------:R-:W-:Y:S01]  /*5fb0*/  FMUL.FTZ R45, R73, R126 ;  /* 0x0000007e492d7220 */ /* 0x000fe20000410000 */
[----:B------:R-:W-:-:S02]  /*5fc0*/  HADD2.F32 R125, -RZ, R124.H0_H0 ;  /* 0x2000007cff7d7230 */ /* 0x000fc40000004100 */
[----:B------:R-:W-:Y:S01]  /*5fd0*/  FMUL.FTZ R130, R75, R128 ;  /* 0x000000804b827220 */ /* 0x000fe20000410000 */
[----:B------:R-:W-:Y:S02]  /*5fe0*/  HADD2.F32 R124, -RZ, R129.H0_H0 ;  /* 0x20000081ff7c7230 */ /* 0x000fe40000004100 */
[C---:B------:R-:W-:Y:S01]  /*5ff0*/  FMUL.FTZ R126, R46.reuse, R126 ;  /* 0x0000007e2e7e7220 */ /* 0x040fe20000410000 */
[----:B------:R-:W-:Y:S01]  /*6000*/  FMUL.FTZ R128, R47, R128 ;  /* 0x000000802f807220 */ /* 0x000fe20000410000 */
[-C--:B------:R-:W-:Y:S01]  /*6010*/  FFMA.FTZ R45, R46, R125.reuse, -R45 ;  /* 0x0000007d2e2d7223 */ /* 0x080fe2000001082d */
[----:B------:R-:W-:Y:S02]  /*6020*/  HADD2.F32 R40, -RZ, R40.H0_H0 ;  /* 0x20000028ff287230 */ /* 0x000fe40000004100 */
[----:B------:R-:W-:Y:S01]  /*6030*/  FFMA.FTZ R46, R73, R125, R126 ;  /* 0x0000007d492e7223 */ /* 0x000fe2000001007e */
[-C--:B------:R-:W-:Y:S01]  /*6040*/  FFMA.FTZ R130, R47, R124.reuse, -R130 ;  /* 0x0000007c2f827223 */ /* 0x080fe20000010882 */
[----:B------:R-:W-:Y:S01]  /*6050*/  FFMA.FTZ R127, R75, R124, R128 ;  /* 0x0000007c4b7f7223 */ /* 0x000fe20000010080 */
[----:B------:R-:W-:-:S02]  /*6060*/  HADD2.F32 R73, -RZ, R123.H1_H1 ;  /* 0x3000007bff497230 */ /* 0x000fc40000004100 */
[----:B------:R-:W-:Y:S01]  /*6070*/  HADD2.F32 R75, -RZ, R44.H0_H0 ;  /* 0x2000002cff4b7230 */ /* 0x000fe20000004100 */
[----:B------:R-:W-:Y:S01]  /*6080*/  F2FP.F16.F32.PACK_AB R45, R130, R45 ;  /* 0x0000002d822d723e */ /* 0x000fe200000000ff */
[--C-:B------:R-:W-:Y:S01]  /*6090*/  HADD2.F32 R47, -RZ, R72.reuse.H0_H0 ;  /* 0x20000048ff2f7230 */ /* 0x100fe20000004100 */
[----:B------:R-:W-:Y:S01]  /*60a0*/  F2FP.F16.F32.PACK_AB R46, R127, R46 ;  /* 0x0000002e7f2e723e */ /* 0x000fe200000000ff */
[----:B------:R-:W-:Y:S02]  /*60b0*/  HADD2.F32 R123, -RZ, R123.H0_H0 ;  /* 0x2000007bff7b7230 */ /* 0x000fe40000004100 */
[--C-:B------:R-:W-:Y:S02]  /*60c0*/  HADD2.F32 R44, -RZ, R43.reuse.H0_H0 ;  /* 0x2000002bff2c7230 */ /* 0x100fe40000004100 */
[----:B------:R-:W-:Y:S02]  /*60d0*/  HADD2.F32 R72, -RZ, R72.H1_H1 ;  /* 0x30000048ff487230 */ /* 0x000fe40000004100 */
[----:B------:R-:W-:Y:S01]  /*60e0*/  FMUL.FTZ R125, R47, R123 ;  /* 0x0000007b2f7d7220 */ /* 0x000fe20000410000 */
[----:B------:R-:W-:-:S02]  /*60f0*/  HADD2.F32 R43, -RZ, R43.H1_H1 ;  /* 0x3000002bff2b7230 */ /* 0x000fc40000004100 */
[----:B------:R-:W-:Y:S01]  /*6100*/  FMUL.FTZ R124, R44, R123 ;  /* 0x0000007b2c7c7220 */ /* 0x000fe20000410000 */
[----:B------:R-:W-:Y:S02]  /*6110*/  HADD2.F32 R11, -RZ, R11.H0_H0 ;  /* 0x2000000bff0b7230 */ /* 0x000fe40000004100 */
[----:B------:R-:W-:Y:S01]  /*6120*/  FMUL.FTZ R126, R72, R75 ;  /* 0x0000004b487e7220 */ /* 0x000fe20000410000 */
[----:B------:R-:W-:Y:S01]  /*6130*/  FFMA.FTZ R125, R44, R73, -R125 ;  /* 0x000000492c7d7223 */ /* 0x000fe2000001087d */
[----:B------:R-:W-:Y:S01]  /*6140*/  FMUL.FTZ R75, R43, R75 ;  /* 0x0000004b2b4b7220 */ /* 0x000fe20000410000 */
[----:B------:R-:W-:Y:S01]  /*6150*/  FFMA.FTZ R124, R47, R73, R124 ;  /* 0x000000492f7c7223 */ /* 0x000fe2000001007c */
[-C--:B------:R-:W-:Y:S01]  /*6160*/  FFMA.FTZ R126, R43, R40.reuse, -R126 ;  /* 0x000000282b7e7223 */ /* 0x080fe2000001087e */
[----:B------:R-:W-:Y:S02]  /*6170*/  HADD2.F32 R43, -RZ, R121.H1_H1 ;  /* 0x30000079ff2b7230 */ /* 0x000fe40000004100 */
[----:B------:R-:W-:Y:S01]  /*6180*/  FFMA.FTZ R75, R72, R40, R75 ;  /* 0x00000028484b7223 */ /* 0x000fe2000001004b */
[----:B------:R-:W-:-:S02]  /*6190*/  HADD2.F32 R47, -RZ, R41.H0_H0 ;  /* 0x20000029ff2f7230 */ /* 0x000fc40000004100 */
[----:B------:R-:W-:Y:S01]  /*61a0*/  HADD2.F32 R121, -RZ, R121.H0_H0 ;  /* 0x20000079ff797230 */ /* 0x000fe20000004100 */
[----:B------:R-:W-:Y:S01]  /*61b0*/  F2FP.F16.F32.PACK_AB R12, R126, R125 ;  /* 0x0000007d7e0c723e */ /* 0x000fe200000000ff */
[----:B------:R-:W-:Y:S01]  /*61c0*/  HADD2.F32 R41, -RZ, R74.H0_H0 ;  /* 0x2000004aff297230 */ /* 0x000fe20000004100 */
[----:B------:R-:W-:Y:S01]  /*61d0*/  F2FP.F16.F32.PACK_AB R72, R75, R124 ;  /* 0x0000007c4b48723e */ /* 0x000fe200000000ff */
[----:B------:R-:W-:Y:S02]  /*61e0*/  HADD2.F32 R40, -RZ, R14.H0_H0 ;  /* 0x2000000eff287230 */ /* 0x000fe40000004100 */
[----:B------:R-:W-:Y:S02]  /*61f0*/  HADD2.F32 R74, -RZ, R74.H1_H1 ;  /* 0x3000004aff4a7230 */ /* 0x000fe40000004100 */
[-C--:B------:R-:W-:Y:S01]  /*6200*/  FMUL.FTZ R73, R41, R121.reuse ;  /* 0x0000007929497220 */ /* 0x080fe20000410000 */
[----:B------:R-:W-:Y:S02]  /*6210*/  HADD2.F32 R14, -RZ, R14.H1_H1 ;  /* 0x3000000eff0e7230 */ /* 0x000fe40000004100 */
[----:B------:R-:W-:Y:S01]  /*6220*/  FMUL.FTZ R44, R40, R121 ;  /* 0x00000079282c7220 */ /* 0x000fe20000410000 */
[----:B------:R-:W-:-:S02]  /*6230*/  IMAD.MOV.U32 R15, RZ, RZ, R45 ;  /* 0x000000ffff0f7224 */ /* 0x000fc400078e002d */
[----:B------:R-:W-:Y:S01]  /*6240*/  FMUL.FTZ R121, R74, R47 ;  /* 0x0000002f4a797220 */ /* 0x000fe20000410000 */
[----:B------:R-:W-:Y:S01]  /*6250*/  FFMA.FTZ R73, R40, R43, -R73 ;  /* 0x0000002b28497223 */ /* 0x000fe20000010849 */
[C---:B------:R-:W-:Y:S01]  /*6260*/  FMUL.FTZ R47, R14.reuse, R47 ;  /* 0x0000002f0e2f7220 */ /* 0x040fe20000410000 */
[----:B------:R-:W-:Y:S01]  /*6270*/  FFMA.FTZ R44, R41, R43, R44 ;  /* 0x0000002b292c7223 */ /* 0x000fe2000001002c */
[-C--:B------:R-:W-:Y:S01]  /*6280*/  FFMA.FTZ R14, R14, R11.reuse, -R121 ;  /* 0x0000000b0e0e7223 */ /* 0x080fe20000010879 */
[----:B------:R-:W-:Y:S02]  /*6290*/  IMAD.MOV.U32 R75, RZ, RZ, R46 ;  /* 0x000000ffff4b7224 */ /* 0x000fe400078e002e */
[----:B------:R-:W-:Y:S02]  /*62a0*/  FFMA.FTZ R47, R74, R11, R47 ;  /* 0x0000000b4a2f7223 */ /* 0x000fe4000001002f */
[----:B------:R-:W-:Y:S01]  /*62b0*/  F2FP.F16.F32.PACK_AB R14, R14, R73 ;  /* 0x000000490e0e723e */ /* 0x000fe200000000ff */
[----:B------:R-:W-:-:S02]  /*62c0*/  IMAD.MOV.U32 R73, RZ, RZ, R42 ;  /* 0x000000ffff497224 */ /* 0x000fc400078e002a */
[----:B------:R-:W-:-:S07]  /*62d0*/  F2FP.F16.F32.PACK_AB R74, R47, R44 ;  /* 0x0000002c2f4a723e */ /* 0x000fce00000000ff */
.L_x_8234:
[----:B------:R-:W-:Y:S05]  /*62e0*/  BSYNC B2 ;  /* 0x0000000000027941 */ /* 0x000fea0003800000 */
.L_x_8233:
[----:B------:R-:W-:Y:S01]  /*62f0*/  ISETP.GE.AND P4, PT, R122, R107, PT ;  /* 0x0000006b7a00720c */ /* 0x000fe20003f86270 */
[----:B---3--:R3:W-:-:S12]  /*6300*/  ST.E.128 desc[UR54][R102.64], R12 ;  /* 0x0000000c66007985 */ /* 0x0087d8000c101d36 */
[----:B------:R-:W-:-:S05]  /*6310*/  @!P4 IMAD.WIDE R104, R122, 0x2, R104 ;  /* 0x000000027a68c825 */ /* 0x000fca00078e0268 */
[----:B----4-:R3:W-:Y:S02]  /*6320*/  @!P4 ST.E.128 desc[UR54][R104.64], R72 ;  /* 0x000000486800c985 */ /* 0x0107e4000c101d36 */
.L_x_8232:
[----:B------:R-:W-:Y:S05]  /*6330*/  BSYNC B1 ;  /* 0x0000000000017941 */ /* 0x000fea0003800000 */
.L_x_8231:
[----:B------:R-:W-:-:S03]  /*6340*/  UMOV UR4, 0xffffffff ;  /* 0xffffffff00047882 */ /* 0x000fc60000000000 */
[----:B------:R-:W-:Y:S05]  /*6350*/  BRA.DIV UR4, `(.L_x_8235) ;  /* 0x00000226040c7947 */ /* 0x000fea000b800000 */
[----:B------:R4:W0:Y:S04]  /*6360*/  SHFL.IDX PT, R47, R101, 0x1, 0x181f ;  /* 0x00381f00652f7f89 */ /* 0x00082800000e0000 */
[----:B------:R4:W0:Y:S02]  /*6370*/  SHFL.IDX PT, R46, R106, 0x1, 0x181f ;  /* 0x00381f006a2e7f89 */ /* 0x00082400000e0000 */
.L_x_8620:
[----:B--2---:R-:W-:Y:S01]  /*6380*/  VIADD R11, R188, 0x20 ;  /* 0x00000020bc0b7836 */ /* 0x004fe20000000000 */
[----:B------:R-:W-:Y:S04]  /*6390*/  BSSY B1, `(.L_x_8236) ;  /* 0x0000075000017945 */ /* 0x000fe80003800000 */
[----:B------:R-:W-:-:S13]  /*63a0*/  ISETP.GE.OR P4, PT, R11, R95, P1 ;  /* 0x0000005f0b00720c */ /* 0x000fda0000f86670 */
[----:B------:R-:W-:Y:S05]  /*63b0*/  @P4 BRA `(.L_x_8237) ;  /* 0x0000000400c84947 */ /* 0x000fea0003800000 */
[----:B------:R-:W-:Y:S01]  /*63c0*/  SEL R11, R36, R109, !P0 ;  /* 0x0000006d240b7207 */ /* 0x000fe20004000000 */
[----:B------:R-:W-:Y:S01]  /*63d0*/  BSSY B2, `(.L_x_8238) ;  /* 0x000006c000027945 */ /* 0x000fe20003800000 */
[----:B---3--:R-:W-:Y:S02]  /*63e0*/  SHF.R.U32.HI R13, RZ, 0x3, R203 ;  /* 0x00000003ff0d7819 */ /* 0x008fe400000116cb */
[----:B------:R-:W-:Y:S02]  /*63f0*/  SHF.R.S32.HI R12, RZ, 0x1f, R11 ;  /* 0x0000001fff0c7819 */ /* 0x000fe4000001140b */
[----:B0-----:R-:W-:Y:S02]  /*6400*/  LEA R44, P4, R76, R46, 0x1 ;  /* 0x0000002e4c2c7211 */ /* 0x001fe400078808ff */
        /* <DEDUP_REMOVED lines=12> */
[----:B------:R-:W-:Y:S02]  /*64d0*/  IMAD R13, R19, 0x4000, R12 ;  /* 0x00004000130d7824 */ /* 0x000fe400078e020c */
[--C-:B------:R-:W-:Y:S02]  /*64e0*/  IMAD R11, R11, 0x2, R18.reuse ;  /* 0x000000020b0b7824 */ /* 0x100fe400078e0212 */
[----:B------:R-:W-:-:S03]  /*64f0*/  IMAD R40, R13, 0x2, R18 ;  /* 0x000000020d287824 */ /* 0x000fc600078e0212 */
[----:B------:R0:W2:Y:S04]  /*6500*/  LDS.128 R12, [R11+0x18400] ;  /* 0x018400000b0c7984 */ /* 0x0000a80000000c00 */
[----:B------:R-:W3:Y:S01]  /*6510*/  LDS.128 R40, [R40+0x18400] ;  /* 0x0184000028287984 */ /* 0x000ee20000000c00 */
[----:B------:R-:W-:Y:S05]  /*6520*/  @P3 BRA `(.L_x_8239) ;  /* 0x0000000400583947 */ /* 0x000fea0003800000 */
[----:B------:R-:W-:Y:S02]  /*6530*/  SHF.R.U32.HI R74, RZ, 0x10, R53 ;  /* 0x00000010ff4a7819 */ /* 0x000fe40000011635 */
[--C-:B0-----:R-:W-:Y:S02]  /*6540*/  SHF.R.U64 R11, R50, 0x10, R51.reuse ;  /* 0x00000010320b7819 */ /* 0x101fe40000001233 */
[----:B------:R-:W-:Y:S01]  /*6550*/  SHF.R.U32.HI R75, RZ, 0x10, R51 ;  /* 0x00000010ff4b7819 */ /* 0x000fe20000011633 */
[----:B---3--:R-:W-:Y:S01]  /*6560*/  IMAD.MOV.U32 R51, RZ, RZ, R43 ;  /* 0x000000ffff337224 */ /* 0x008fe200078e002b */
[----:B------:R-:W-:Y:S01]  /*6570*/  SHF.R.U32.HI R102, RZ, 0x10, R49 ;  /* 0x00000010ff667819 */ /* 0x000fe20000011631 */
[--C-:B------:R-:W-:Y:S01]  /*6580*/  HADD2.F32 R43, -RZ, R41.reuse.H0_H0 ;  /* 0x20000029ff2b7230 */ /* 0x100fe20000004100 */
[----:B------:R-:W-:Y:S01]  /*6590*/  MOV R50, R40 ;  /* 0x0000002800327202 */ /* 0x000fe20000000f00 */
[----:B--2---:R-:W-:Y:S01]  /*65a0*/  IMAD.MOV.U32 R40, RZ, RZ, R15 ;  /* 0x000000ffff287224 */ /* 0x004fe200078e000f */
[----:B------:R-:W-:Y:S01]  /*65b0*/  SHF.R.U64 R73, R48, 0x10, R49 ;  /* 0x0000001030497819 */ /* 0x000fe20000001231 */
[----:B------:R-:W-:Y:S01]  /*65c0*/  HADD2.F32 R41, -RZ, R41.H1_H1 ;  /* 0x30000029ff297230 */ /* 0x000fe20000004100 */
[----:B------:R-:W-:Y:S01]  /*65d0*/  SHF.R.U64 R103, R52, 0x10, R53 ;  /* 0x0000001034677819 */ /* 0x000fe20000001235 */
[----:B------:R-:W-:Y:S01]  /*65e0*/  HADD2.F32 R74, -RZ, R74.H0_H0 ;  /* 0x2000004aff4a7230 */ /* 0x000fe20000004100 */
[--C-:B------:R-:W-:Y:S01]  /*65f0*/  SHF.R.U64 R48, R54, 0x10, R55.reuse ;  /* 0x0000001036307819 */ /* 0x100fe20000001237 */
[----:B------:R-:W-:Y:S01]  /*6600*/  HADD2.F32 R15, -RZ, R13.H1_H1 ;  /* 0x3000000dff0f7230 */ /* 0x000fe20000004100 */
[----:B------:R-:W-:Y:S01]  /*6610*/  SHF.R.U32.HI R53, RZ, 0x10, R55 ;  /* 0x00000010ff357819 */ /* 0x000fe20000011637 */
[----:B------:R-:W-:-:S02]  /*6620*/  HADD2.F32 R52, -RZ, R120.H0_H0 ;  /* 0x20000078ff347230 */ /* 0x000fc40000004100 */
[----:B------:R-:W-:Y:S02]  /*6630*/  HADD2.F32 R54, -RZ, R102.H0_H0 ;  /* 0x20000066ff367230 */ /* 0x000fe40000004100 */
[-C--:B------:R-:W-:Y:S01]  /*6640*/  FMUL.FTZ R102, R41, R74.reuse ;  /* 0x0000004a29667220 */ /* 0x080fe20000410000 */
[----:B------:R-:W-:Y:S02]  /*6650*/  IMAD.MOV.U32 R49, RZ, RZ, R12 ;  /* 0x000000ffff317224 */ /* 0x000fe400078e000c */
[C---:B------:R-:W-:Y:S01]  /*6660*/  FMUL.FTZ R74, R15.reuse, R74 ;  /* 0x0000004a0f4a7220 */ /* 0x040fe20000410000 */
[----:B------:R-:W-:Y:S02]  /*6670*/  HADD2.F32 R120, -RZ, R120.H1_H1 ;  /* 0x30000078ff787230 */ /* 0x000fe40000004100 */
[-C--:B------:R-:W-:Y:S01]  /*6680*/  FFMA.FTZ R55, R15, R54.reuse, -R102 ;  /* 0x000000360f377223 */ /* 0x080fe20000010866 */
[----:B------:R-:W-:Y:S02]  /*6690*/  HADD2.F32 R12, -RZ, R13.H0_H0 ;  /* 0x2000000dff0c7230 */ /* 0x000fe40000004100 */
[----:B------:R-:W-:Y:S01]  /*66a0*/  FFMA.FTZ R74, R41, R54, R74 ;  /* 0x00000036294a7223 */ /* 0x000fe2000001004a */
        /* <DEDUP_REMOVED lines=8> */
[----:B------:R-:W-:-:S02]  /*6730*/  HADD2.F32 R15, -RZ, R40.H0_H0 ;  /* 0x20000028ff0f7230 */ /* 0x000fc40000004100 */
[----:B------:R-:W-:Y:S02]  /*6740*/  HADD2.F32 R40, -RZ, R40.H1_H1 ;  /* 0x30000028ff287230 */ /* 0x000fe40000004100 */
[-C--:B------:R-:W-:Y:S01]  /*6750*/  FMUL.FTZ R102, R41, R54.reuse ;  /* 0x0000003629667220 */ /* 0x080fe20000410000 */
[----:B------:R-:W-:Y:S02]  /*6760*/  HADD2.F32 R43, -RZ, R75.H0_H0 ;  /* 0x2000004bff2b7230 */ /* 0x000fe40000004100 */
[-C--:B------:R-:W-:Y:S01]  /*6770*/  FMUL.FTZ R75, R51, R53.reuse ;  /* 0x00000035334b7220 */ /* 0x080fe20000410000 */
[----:B------:R-:W-:Y:S02]  /*6780*/  HADD2.F32 R52, -RZ, R117.H1_H1 ;  /* 0x30000075ff347230 */ /* 0x000fe40000004100 */
[C---:B------:R-:W-:Y:S01]  /*6790*/  FMUL.FTZ R104, R40.reuse, R53 ;  /* 0x0000003528687220 */ /* 0x040fe20000410000 */
[----:B------:R-:W-:Y:S01]  /*67a0*/  FMUL.FTZ R54, R15, R54 ;  /* 0x000000360f367220 */ /* 0x000fe20000410000 */
[----:B------:R-:W-:Y:S01]  /*67b0*/  FFMA.FTZ R75, R40, R43, -R75 ;  /* 0x0000002b284b7223 */ /* 0x000fe2000001084b */
[----:B------:R-:W-:-:S02]  /*67c0*/  HADD2.F32 R119, -RZ, R119.H1_H1 ;  /* 0x30000077ff777230 */ /* 0x000fc40000004100 */
[-C--:B------:R-:W-:Y:S01]  /*67d0*/  FFMA.FTZ R102, R15, R52.reuse, -R102 ;  /* 0x000000340f667223 */ /* 0x080fe20000010866 */
[----:B------:R-:W-:Y:S02]  /*67e0*/  HADD2.F32 R40, -RZ, R50.H0_H0 ;  /* 0x20000032ff287230 */ /* 0x000fe40000004100 */
[----:B------:R-:W-:Y:S01]  /*67f0*/  FFMA.FTZ R53, R41, R52, R54 ;  /* 0x0000003429357223 */ /* 0x000fe20000010036 */
[----:B------:R-:W-:Y:S02]  /*6800*/  HADD2.F32 R15, -RZ, R49.H0_H0 ;  /* 0x20000031ff0f7230 */ /* 0x000fe40000004100 */
[----:B------:R-:W-:Y:S01]  /*6810*/  FFMA.FTZ R104, R51, R43, R104 ;  /* 0x0000002b33687223 */ /* 0x000fe20000010068 */
[----:B------:R-:W-:Y:S02]  /*6820*/  HADD2.F32 R41, -RZ, R118.H0_H0 ;  /* 0x20000076ff297230 */ /* 0x000fe40000004100 */
[----:B------:R-:W-:Y:S01]  /*6830*/  FMUL.FTZ R52, R40, R119 ;  /* 0x0000007728347220 */ /* 0x000fe20000410000 */
[----:B------:R-:W-:-:S02]  /*6840*/  HADD2.F32 R43, -RZ, R103.H0_H0 ;  /* 0x20000067ff2b7230 */ /* 0x000fc40000004100 */
[C---:B------:R-:W-:Y:S01]  /*6850*/  FMUL.FTZ R119, R15.reuse, R119 ;  /* 0x000000770f777220 */ /* 0x040fe20000410000 */
[----:B------:R-:W-:Y:S02]  /*6860*/  HADD2.F32 R50, -RZ, R50.H1_H1 ;  /* 0x30000032ff327230 */ /* 0x000fe40000004100 */
[-C--:B------:R-:W-:Y:S01]  /*6870*/  FFMA.FTZ R52, R15, R41.reuse, -R52 ;  /* 0x000000290f347223 */ /* 0x080fe20000010834 */
[----:B------:R-:W-:Y:S02]  /*6880*/  HADD2.F32 R49, -RZ, R49.H1_H1 ;  /* 0x30000031ff317230 */ /* 0x000fe40000004100 */
[----:B------:R-:W-:Y:S01]  /*6890*/  FFMA.FTZ R119, R40, R41, R119 ;  /* 0x0000002928777223 */ /* 0x000fe20000010077 */
[----:B------:R-:W-:Y:S02]  /*68a0*/  HADD2.F32 R40, -RZ, R42.H0_H0 ;  /* 0x2000002aff287230 */ /* 0x000fe40000004100 */
[----:B------:R-:W-:Y:S01]  /*68b0*/  FMUL.FTZ R54, R50, R43 ;  /* 0x0000002b32367220 */ /* 0x000fe20000410000 */
[----:B------:R-:W-:-:S02]  /*68c0*/  HADD2.F32 R73, -RZ, R73.H0_H0 ;  /* 0x20000049ff497230 */ /* 0x000fc40000004100 */
[----:B------:R-:W-:Y:S01]  /*68d0*/  FMUL.FTZ R43, R49, R43 ;  /* 0x0000002b312b7220 */ /* 0x000fe20000410000 */
[----:B------:R-:W-:Y:S01]  /*68e0*/  HADD2.F32 R41, -RZ, R48.H0_H0 ;  /* 0x20000030ff297230 */ /* 0x000fe20000004100 */
[----:B------:R-:W-:Y:S01]  /*68f0*/  F2FP.F16.F32.PACK_AB R55, R55, R12 ;  /* 0x0000000c3737723e */ /* 0x000fe200000000ff */
[----:B------:R-:W-:Y:S02]  /*6900*/  HADD2.F32 R15, -RZ, R14.H0_H0 ;  /* 0x2000000eff0f7230 */ /* 0x000fe40000004100 */
[-C--:B------:R-:W-:Y:S01]  /*6910*/  FFMA.FTZ R50, R50, R73.reuse, R43 ;  /* 0x0000004932327223 */ /* 0x080fe2000001002b */
[----:B------:R-:W-:Y:S02]  /*6920*/  HADD2.F32 R42, -RZ, R42.H1_H1 ;  /* 0x3000002aff2a7230 */ /* 0x000fe40000004100 */
[----:B------:R-:W-:Y:S01]  /*6930*/  FFMA.FTZ R49, R49, R73, -R54 ;  /* 0x0000004931317223 */ /* 0x000fe20000010836 */
[----:B------:R-:W-:Y:S01]  /*6940*/  HADD2.F32 R118, -RZ, R118.H1_H1 ;  /* 0x30000076ff767230 */ /* 0x000fe20000004100 */
[----:B------:R-:W-:Y:S01]  /*6950*/  F2FP.F16.F32.PACK_AB R53, R104, R53 ;  /* 0x000000356835723e */ /* 0x000fe200000000ff */
[----:B------:R-:W-:-:S02]  /*6960*/  HADD2.F32 R14, -RZ, R14.H1_H1 ;  /* 0x3000000eff0e7230 */ /* 0x000fc40000004100 */
[-C--:B------:R-:W-:Y:S01]  /*6970*/  FMUL.FTZ R51, R42, R41.reuse ;  /* 0x000000292a337220 */ /* 0x080fe20000410000 */
[----:B------:R-:W-:Y:S02]  /*6980*/  HADD2.F32 R117, -RZ, R117.H0_H0 ;  /* 0x20000075ff757230 */ /* 0x000fe40000004100 */
[-C--:B------:R-:W-:Y:S01]  /*6990*/  FMUL.FTZ R43, R15, R118.reuse ;  /* 0x000000760f2b7220 */ /* 0x080fe20000410000 */
[----:B------:R-:W-:Y:S02]  /*69a0*/  HADD2.F32 R11, -RZ, R11.H0_H0 ;  /* 0x2000000bff0b7230 */ /* 0x000fe40000004100 */
[----:B------:R-:W-:Y:S01]  /*69b0*/  FMUL.FTZ R41, R14, R41 ;  /* 0x000000290e297220 */ /* 0x000fe20000410000 */
[C---:B------:R-:W-:Y:S01]  /*69c0*/  FMUL.FTZ R48, R40.reuse, R118 ;  /* 0x0000007628307220 */ /* 0x040fe20000410000 */
[----:B------:R-:W-:Y:S01]  /*69d0*/  FFMA.FTZ R43, R40, R117, R43 ;  /* 0x00000075282b7223 */ /* 0x000fe2000001002b */
[----:B------:R-:W-:Y:S01]  /*69e0*/  F2FP.F16.F32.PACK_AB R12, R49, R52 ;  /* 0x00000034310c723e */ /* 0x000fe200000000ff */
[----:B------:R-:W-:Y:S01]  /*69f0*/  FFMA.FTZ R42, R42, R11, R41 ;  /* 0x0000000b2a2a7223 */ /* 0x000fe20000010029 */
[----:B------:R-:W-:Y:S01]  /*6a00*/  FFMA.FTZ R48, R15, R117, -R48 ;  /* 0x000000750f307223 */ /* 0x000fe20000010830 */
[----:B------:R-:W-:Y:S01]  /*6a10*/  FFMA.FTZ R51, R14, R11, -R51 ;  /* 0x0000000b0e337223 */ /* 0x000fe20000010833 */
[----:B------:R-:W-:Y:S01]  /*6a20*/  F2FP.F16.F32.PACK_AB R41, R74, R13 ;  /* 0x0000000d4a29723e */ /* 0x000fe200000000ff */
[----:B------:R-:W-:Y:S01]  /*6a30*/  IMAD.MOV.U32 R13, RZ, RZ, R55 ;  /* 0x000000ffff0d7224 */ /* 0x000fe200078e0037 */
[----:B------:R-:W-:Y:S01]  /*6a40*/  F2FP.F16.F32.PACK_AB R42, R42, R43 ;  /* 0x0000002b2a2a723e */ /* 0x000fe200000000ff */
[----:B------:R-:W-:Y:S01]  /*6a50*/  IMAD.MOV.U32 R43, RZ, RZ, R53 ;  /* 0x000000ffff2b7224 */ /* 0x000fe200078e0035 */
[----:B------:R-:W-:-:S02]  /*6a60*/  F2FP.F16.F32.PACK_AB R15, R75, R102 ;  /* 0x000000664b0f723e */ /* 0x000fc400000000ff */
[----:B------:R-:W-:Y:S02]  /*6a70*/  F2FP.F16.F32.PACK_AB R40, R50, R119 ;  /* 0x000000773228723e */ /* 0x000fe400000000ff */
[----:B------:R-:W-:-:S07]  /*6a80*/  F2FP.F16.F32.PACK_AB R14, R51, R48 ;  /* 0x00000030330e723e */ /* 0x000fce00000000ff */
.L_x_8239:
[----:B------:R-:W-:Y:S05]  /*6a90*/  BSYNC B2 ;  /* 0x0000000000027941 */ /* 0x000fea0003800000 */
.L_x_8238:
[----:B------:R-:W-:Y:S01]  /*6aa0*/  ISETP.GE.AND P4, PT, R72, R107, PT ;  /* 0x0000006b4800720c */ /* 0x000fe20003f86270 */
[----:B--2---:R2:W-:-:S12]  /*6ab0*/  ST.E.128 desc[UR54][R44.64], R12 ;  /* 0x0000000c2c007985 */ /* 0x0045d8000c101d36 */
[----:B------:R-:W-:-:S05]  /*6ac0*/  @!P4 IMAD.WIDE R46, R72, 0x2, R46 ;  /* 0x00000002482ec825 */ /* 0x000fca00078e022e */
[----:B---3--:R2:W-:Y:S02]  /*6ad0*/  @!P4 ST.E.128 desc[UR54][R46.64], R40 ;  /* 0x000000282e00c985 */ /* 0x0085e4000c101d36 */
.L_x_8237:
[----:B------:R-:W-:Y:S05]  /*6ae0*/  BSYNC B1 ;  /* 0x0000000000017941 */ /* 0x000fea0003800000 */
.L_x_8236:
[----:B------:R-:W-:-:S03]  /*6af0*/  UMOV UR4, 0xffffffff ;  /* 0xffffffff00047882 */ /* 0x000fc60000000000 */
[----:B------:R-:W-:Y:S05]  /*6b00*/  BRA.DIV UR4, `(.L_x_8240) ;  /* 0x0000021e046c7947 */ /* 0x000fea000b800000 */
[----:B0-2---:R0:W2:Y:S04]  /*6b10*/  SHFL.IDX PT, R47, R101, 0x2, 0x181f ;  /* 0x00581f00652f7f89 */ /* 0x0050a800000e0000 */
[----:B------:R0:W0:Y:S02]  /*6b20*/  SHFL.IDX PT, R46, R106, 0x2, 0x181f ;  /* 0x00581f006a2e7f89 */ /* 0x00002400000e0000 */
.L_x_8624:
[----:B------:R-:W-:Y:S01]  /*6b30*/  VIADD R11, R188, 0x40 ;  /* 0x00000040bc0b7836 */ /* 0x000fe20000000000 */
        /* <DEDUP_REMOVED lines=9> */
[----:B--2---:R-:W-:-:S02]  /*6bd0*/  LEA.HI.X R45, R76, R47, R88, 0x1, P4 ;  /* 0x0000002f4c2d7211 */ /* 0x004fc400020f0c58 */
        /* <DEDUP_REMOVED lines=9> */
[----:B------:R-:W-:-:S04]  /*6c70*/  IMAD R13, R19, 0x4000, R6 ;  /* 0x00004000130d7824 */ /* 0x000fc800078e0206 */
[----:B------:R-:W-:Y:S02]  /*6c80*/  IMAD R15, R19, 0x4000, R12 ;  /* 0x00004000130f7824 */ /* 0x000fe400078e020c */
[--C-:B------:R-:W-:Y:S02]  /*6c90*/  IMAD R13, R13, 0x2, R18.reuse ;  /* 0x000000020d0d7824 */ /* 0x100fe400078e0212 */
[----:B------:R-:W-:-:S04]  /*6ca0*/  IMAD R40, R15, 0x2, R18 ;  /* 0x000000020f287824 */ /* 0x000fc800078e0212 */
[----:B------:R-:W0:Y:S04]  /*6cb0*/  LDS.128 R12, [R13+0x18400] ;  /* 0x018400000d0c7984 */ /* 0x000e280000000c00 */
[----:B------:R-:W2:Y:S01]  /*6cc0*/  LDS.128 R40, [R40+0x18400] ;  /* 0x0184000028287984 */ /* 0x000ea20000000c00 */
[----:B------:R-:W-:Y:S05]  /*6cd0*/  @P3 BRA `(.L_x_8244) ;  /* 0x0000000400583947 */ /* 0x000fea0003800000 */
[----:B------:R-:W-:Y:S01]  /*6ce0*/  SHF.R.U32.HI R54, RZ, 0x10, R61 ;  /* 0x00000010ff367819 */ /* 0x000fe2000001163d */
[----:B--2---:R-:W-:Y:S01]  /*6cf0*/  IMAD.MOV.U32 R50, RZ, RZ, R42 ;  /* 0x000000ffff327224 */ /* 0x004fe200078e002a */
[----:B------:R-:W-:Y:S01]  /*6d00*/  MOV R49, R40 ;  /* 0x0000002800317202 */ /* 0x000fe20000000f00 */
[----:B0-----:R-:W-:Y:S01]  /*6d10*/  IMAD.MOV.U32 R40, RZ, RZ, R14 ;  /* 0x000000ffff287224 */ /* 0x001fe200078e000e */
[--C-:B------:R-:W-:Y:S01]  /*6d20*/  SHF.R.U32.HI R52, RZ, 0x10, R57.reuse ;  /* 0x00000010ff347819 */ /* 0x100fe20000011639 */
[----:B------:R-:W-:Y:S01]  /*6d30*/  HADD2.F32 R53, -RZ, R113.H0_H0 ;  /* 0x20000071ff357230 */ /* 0x000fe20000004100 */
        /* <DEDUP_REMOVED lines=9> */
[----:B------:R-:W-:Y:S01]  /*6dd0*/  HADD2.F32 R51, -RZ, R115.H0_H0 ;  /* 0x20000073ff337230 */ /* 0x000fe20000004100 */
        /* <DEDUP_REMOVED lines=10> */
[----:B------:R-:W-:-:S02]  /*6e80*/  HADD2.F32 R51, -RZ, R114.H0_H0 ;  /* 0x20000072ff337230 */ /* 0x000fc40000004100 */
[----:B------:R-:W-:Y:S02]  /*6e90*/  HADD2.F32 R14, -RZ, R43.H0_H0 ;  /* 0x2000002bff0e7230 */ /* 0x000fe40000004100 */
[----:B------:R-:W-:Y:S01]  /*6ea0*/  FFMA.FTZ R54, R41, R52, R54 ;  /* 0x0000003429367223 */ /* 0x000fe20000010036 */
[----:B------:R-:W-:Y:S02]  /*6eb0*/  HADD2.F32 R13, -RZ, R15.H0_H0 ;  /* 0x2000000fff0d7230 */ /* 0x000fe40000004100 */
[----:B------:R-:W-:Y:S02]  /*6ec0*/  HADD2.F32 R42, -RZ, R58.H0_H0 ;  /* 0x2000003aff2a7230 */ /* 0x000fe40000004100 */
[-C--:B------:R-:W-:Y:S01]  /*6ed0*/  FMUL.FTZ R58, R14, R51.reuse ;  /* 0x000000330e3a7220 */ /* 0x080fe20000410000 */
[----:B------:R-:W-:Y:S02]  /*6ee0*/  HADD2.F32 R41, -RZ, R116.H0_H0 ;  /* 0x20000074ff297230 */ /* 0x000fe40000004100 */
[----:B------:R-:W-:Y:S01]  /*6ef0*/  FMUL.FTZ R51, R13, R51 ;  /* 0x000000330d337220 */ /* 0x000fe20000410000 */
[----:B------:R-:W-:Y:S01]  /*6f00*/  HADD2.F32 R43, -RZ, R43.H1_H1 ;  /* 0x3000002bff2b7230 */ /* 0x000fe20000004100 */
[----:B------:R-:W-:Y:S01]  /*6f10*/  F2FP.F16.F32.PACK_AB R53, R54, R53 ;  /* 0x000000353635723e */ /* 0x000fe200000000ff */
[----:B------:R-:W-:-:S02]  /*6f20*/  HADD2.F32 R52, -RZ, R62.H0_H0 ;  /* 0x2000003eff347230 */ /* 0x000fc40000004100 */
[-C--:B------:R-:W-:Y:S01]  /*6f30*/  FFMA.FTZ R57, R14, R41.reuse, R51 ;  /* 0x000000290e397223 */ /* 0x080fe20000010033 */
[----:B------:R-:W-:Y:S02]  /*6f40*/  HADD2.F32 R15, -RZ, R15.H1_H1 ;  /* 0x3000000fff0f7230 */ /* 0x000fe40000004100 */
[----:B------:R-:W-:Y:S01]  /*6f50*/  FFMA.FTZ R58, R13, R41, -R58 ;  /* 0x000000290d3a7223 */ /* 0x000fe2000001083a */
[----:B------:R-:W-:Y:S02]  /*6f60*/  HADD2.F32 R113, -RZ, R113.H1_H1 ;  /* 0x30000071ff717230 */ /* 0x000fe40000004100 */
[-C--:B------:R-:W-:Y:S01]  /*6f70*/  FMUL.FTZ R60, R43, R52.reuse ;  /* 0x000000342b3c7220 */ /* 0x080fe20000410000 */
[----:B------:R-:W-:Y:S02]  /*6f80*/  HADD2.F32 R14, -RZ, R49.H0_H0 ;  /* 0x20000031ff0e7230 */ /* 0x000fe40000004100 */
[----:B------:R-:W-:Y:S01]  /*6f90*/  FMUL.FTZ R52, R15, R52 ;  /* 0x000000340f347220 */ /* 0x000fe20000410000 */
[----:B------:R-:W-:-:S02]  /*6fa0*/  HADD2.F32 R41, -RZ, R72.H0_H0 ;  /* 0x20000048ff297230 */ /* 0x000fc40000004100 */
[-C--:B------:R-:W-:Y:S01]  /*6fb0*/  FFMA.FTZ R59, R15, R42.reuse, -R60 ;  /* 0x0000002a0f3b7223 */ /* 0x080fe2000001083c */
[----:B------:R-:W-:Y:S02]  /*6fc0*/  HADD2.F32 R49, -RZ, R49.H1_H1 ;  /* 0x30000031ff317230 */ /* 0x000fe40000004100 */
[----:B------:R-:W-:Y:S01]  /*6fd0*/  FFMA.FTZ R60, R43, R42, R52 ;  /* 0x0000002a2b3c7223 */ /* 0x000fe20000010034 */
[----:B------:R-:W-:Y:S02]  /*6fe0*/  HADD2.F32 R115, -RZ, R115.H1_H1 ;  /* 0x30000073ff737230 */ /* 0x000fe40000004100 */
        /* <DEDUP_REMOVED lines=11> */
[----:B------:R-:W-:Y:S02]  /*70a0*/  HADD2.F32 R114, -RZ, R114.H1_H1 ;  /* 0x30000072ff727230 */ /* 0x000fe40000004100 */
        /* <DEDUP_REMOVED lines=8> */
[----:B------:R-:W-:Y:S02]  /*7130*/  HADD2.F32 R116, -RZ, R116.H1_H1 ;  /* 0x30000074ff747230 */ /* 0x000fe40000004100 */
        /* <DEDUP_REMOVED lines=13> */
[----:B------:R-:W-:Y:S01]  /*7210*/  F2FP.F16.F32.PACK_AB R42, R41, R114 ;  /* 0x00000072292a723e */ /* 0x000fe200000000ff */
[----:B------:R-:W-:Y:S01]  /*7220*/  IMAD.MOV.U32 R41, RZ, RZ, R53 ;  /* 0x000000ffff297224 */ /* 0x000fe200078e0035 */
[----:B------:R-:W-:-:S07]  /*7230*/  F2FP.F16.F32.PACK_AB R15, R59, R58 ;  /* 0x0000003a3b0f723e */ /* 0x000fce00000000ff */
.L_x_8244:
[----:B------:R-:W-:Y:S05]  /*7240*/  BSYNC B2 ;  /* 0x0000000000027941 */ /* 0x000fea0003800000 */
.L_x_8243:
[----:B------:R-:W-:Y:S01]  /*7250*/  ISETP.GE.AND P4, PT, R11, R107, PT ;  /* 0x0000006b0b00720c */ /* 0x000fe20003f86270 */
[----:B0-----:R0:W-:-:S12]  /*7260*/  ST.E.128 desc[UR54][R44.64], R12 ;  /* 0x0000000c2c007985 */ /* 0x0011d8000c101d36 */
[----:B------:R-:W-:-:S05]  /*7270*/  @!P4 IMAD.WIDE R46, R11, 0x2, R46 ;  /* 0x000000020b2ec825 */ /* 0x000fca00078e022e */
[----:B--2---:R0:W-:Y:S02]  /*7280*/  @!P4 ST.E.128 desc[UR54][R46.64], R40 ;  /* 0x000000282e00c985 */ /* 0x0041e4000c101d36 */
.L_x_8242:
[----:B------:R-:W-:Y:S05]  /*7290*/  BSYNC B1 ;  /* 0x0000000000017941 */ /* 0x000fea0003800000 */
.L_x_8241:
[----:B------:R-:W-:-:S03]  /*72a0*/  UMOV UR4, 0xffffffff ;  /* 0xffffffff00047882 */ /* 0x000fc60000000000 */
[----:B------:R-:W-:Y:S05]  /*72b0*/  BRA.DIV UR4, `(.L_x_8245) ;  /* 0x0000021604cc7947 */ /* 0x000fea000b800000 */
[----:B0---4-:R-:W0:Y:S04]  /*72c0*/  SHFL.IDX PT, R101, R101, 0x3, 0x181f ;  /* 0x00781f0065657f89 */ /* 0x011e2800000e0000 */
[----:B------:R-:W4:Y:S02]  /*72d0*/  SHFL.IDX PT, R106, R106, 0x3, 0x181f ;  /* 0x00781f006a6a7f89 */ /* 0x000f2400000e0000 */
.L_x_8628:
[----:B------:R-:W-:-:S04]  /*72e0*/  IADD3 R11, R188, 0x60, RZ ;  /* 0x00000060bc0b7810 */ /* 0x000fc80007ffe0ff */
[----:B------:R-:W-:-:S13]  /*72f0*/  ISETP.GE.OR P4, PT, R11, R95, P1 ;  /* 0x0000005f0b00720c */ /* 0x000fda0000f86670 */
[----:B------:R-:W-:Y:S05]  /*7300*/  @P4 BRA `(.L_x_8218) ;  /* 0x0000000c00704947 */ /* 0x000fea0003800000 */
[----:B------:R-:W-:Y:S01]  /*7310*/  SEL R109, R36, R109, !P0 ;  /* 0x0000006d246d7207 */ /* 0x000fe20004000000 */
[----:B------:R-:W-:Y:S01]  /*7320*/  BSSY B1, `(.L_x_8246) ;  /* 0x000006a000017945 */ /* 0x000fe20003800000 */
[----:B---3--:R-:W-:Y:S02]  /*7330*/  SHF.R.U32.HI R13, RZ, 0x3, R201 ;  /* 0x00000003ff0d7819 */ /* 0x008fe400000116c9 */
[----:B------:R-:W-:Y:S02]  /*7340*/  SHF.R.S32.HI R12, RZ, 0x1f, R109 ;  /* 0x0000001fff0c7819 */ /* 0x000fe4000001146d */
[----:B----4-:R-:W-:Y:S02]  /*7350*/  LEA R44, P4, R76, R106, 0x1 ;  /* 0x0000006a4c2c7211 */ /* 0x010fe400078808ff */
[----:B------:R-:W-:Y:S02]  /*7360*/  LEA.HI R12, R12, R109, RZ, 0x4 ;  /* 0x0000006d0c0c7211 */ /* 0x000fe400078f20ff */
[----:B0-----:R-:W-:-:S02]  /*7370*/  LEA.HI.X R45, R76, R101, R88, 0x1, P4 ;  /* 0x000000654c2d7211 */ /* 0x001fc400020f0c58 */
        /* <DEDUP_REMOVED lines=11> */
[----:B------:R-:W-:-:S03]  /*7430*/  IMAD R11, R11, 0x2, R18 ;  /* 0x000000020b0b7824 */ /* 0x000fc600078e0212 */
[----:B------:R-:W-:Y:S02]  /*7440*/  LEA R40, R13, R18, 0x1 ;  /* 0x000000120d287211 */ /* 0x000fe400078e08ff */
[----:B------:R0:W3:Y:S04]  /*7450*/  LDS.128 R12, [R11+0x18400] ;  /* 0x018400000b0c7984 */ /* 0x0000e80000000c00 */
[----:B------:R-:W4:Y:S01]  /*7460*/  LDS.128 R40, [R40+0x18400] ;  /* 0x0184000028287984 */ /* 0x000f220000000c00 */
[----:B------:R-:W-:Y:S05]  /*7470*/  @P3 BRA `(.L_x_8247) ;  /* 0x0000000400503947 */ /* 0x000fea0003800000 */
[----:B------:R-:W-:Y:S01]  /*7480*/  SHF.R.U32.HI R52, RZ, 0x10, R69 ;  /* 0x00000010ff347819 */ /* 0x000fe20000011645 */
[----:B--2-4-:R-:W-:Y:S01]  /*7490*/  IMAD.MOV.U32 R47, RZ, RZ, R42 ;  /* 0x000000ffff2f7224 */ /* 0x014fe200078e002a */
[----:B------:R-:W-:Y:S01]  /*74a0*/  SHF.R.U32.HI R50, RZ, 0x10, R65 ;  /* 0x00000010ff327819 */ /* 0x000fe20000011641 */
[--C-:B------:R-:W-:Y:S01]  /*74b0*/  HADD2.F32 R42, -RZ, R41.reuse.H0_H0 ;  /* 0x20000029ff2a7230 */ /* 0x100fe20000004100 */
[--C-:B------:R-:W-:Y:S01]  /*74c0*/  SHF.R.U64 R53, R70, 0x10, R71.reuse ;  /* 0x0000001046357819 */ /* 0x100fe20000001247 */
[----:B------:R-:W-:Y:S01]  /*74d0*/  HADD2.F32 R41, -RZ, R41.H1_H1 ;  /* 0x30000029ff297230 */ /* 0x000fe20000004100 */
[----:B------:R-:W-:Y:S01]  /*74e0*/  SHF.R.U32.HI R70, RZ, 0x10, R71 ;  /* 0x00000010ff467819 */ /* 0x000fe20000011647 */
[--C-:B0--3--:R-:W-:Y:S01]  /*74f0*/  HADD2.F32 R11, -RZ, R13.reuse.H0_H0 ;  /* 0x2000000dff0b7230 */ /* 0x109fe20000004100 */
        /* <DEDUP_REMOVED lines=25> */
[-C--:B------:R-:W-:Y:S01]  /*7690*/  FFMA.FTZ R58, R11, R42.reuse, -R58 ;  /* 0x0000002a0b3a7223 */ /* 0x080fe2000001083a */
[----:B------:R-:W-:Y:S02]  /*76a0*/  HADD2.F32 R15, -RZ, R15.H1_H1 ;  /* 0x3000000fff0f7230 */ /* 0x000fe40000004100 */
[----:B------:R-:W-:Y:S01]  /*76b0*/  FFMA.FTZ R50, R13, R42, R50 ;  /* 0x0000002a0d327223 */ /* 0x000fe20000010032 */
        /* <DEDUP_REMOVED lines=9> */
[-C--:B------:R-:W-:Y:S01]  /*7750*/  FMUL.FTZ R48, R13, R108.reuse ;  /* 0x0000006c0d307220 */ /* 0x080fe20000410000 */
        /* <DEDUP_REMOVED lines=15> */
[----:B------:R-:W-:Y:S02]  /*7850*/  HADD2.F32 R15, -RZ, R53.H0_H0 ;  /* 0x20000035ff0f7230 */ /* 0x000fe40000004100 */
[-C--:B------:R-:W-:Y:S01]  /*7860*/  FMUL.FTZ R53, R11, R110.reuse ;  /* 0x0000006e0b357220 */ /* 0x080fe20000410000 */
[----:B------:R-:W-:Y:S02]  /*7870*/  HADD2.F32 R47, -RZ, R47.H1_H1 ;  /* 0x3000002fff2f7230 */ /* 0x000fe40000004100 */
[----:B------:R-:W-:Y:S01]  /*7880*/  FMUL.FTZ R40, R12, R110 ;  /* 0x0000006e0c287220 */ /* 0x000fe20000410000 */
[----:B------:R-:W-:Y:S01]  /*7890*/  HADD2.F32 R14, -RZ, R14.H1_H1 ;  /* 0x3000000eff0e7230 */ /* 0x000fe20000004100 */
[----:B------:R-:W-:Y:S01]  /*78a0*/  F2FP.F16.F32.PACK_AB R50, R59, R50 ;  /* 0x000000323b32723e */ /* 0x000fe200000000ff */
[----:B------:R-:W-:Y:S02]  /*78b0*/  HADD2.F32 R112, -RZ, R112.H1_H1 ;  /* 0x30000070ff707230 */ /* 0x000fe40000004100 */
[----:B------:R-:W-:Y:S01]  /*78c0*/  FMUL.FTZ R55, R47, R15 ;  /* 0x0000000f2f377220 */ /* 0x000fe20000410000 */
[----:B------:R-:W-:-:S02]  /*78d0*/  HADD2.F32 R13, -RZ, R61.H0_H0 ;  /* 0x2000003dff0d7230 */ /* 0x000fc40000004100 */
[----:B------:R-:W-:Y:S01]  /*78e0*/  FMUL.FTZ R42, R14, R15 ;  /* 0x0000000f0e2a7220 */ /* 0x000fe20000410000 */
[----:B------:R-:W-:Y:S01]  /*78f0*/  F2FP.F16.F32.PACK_AB R15, R57, R58 ;  /* 0x0000003a390f723e */ /* 0x000fe200000000ff */
[-C--:B------:R-:W-:Y:S01]  /*7900*/  FFMA.FTZ R53, R12, R112.reuse, R53 ;  /* 0x000000700c357223 */ /* 0x080fe20000010035 */
[----:B------:R-:W-:Y:S01]  /*7910*/  FFMA.FTZ R40, R11, R112, -R40 ;  /* 0x000000700b287223 */ /* 0x000fe20000010828 */
[-C--:B------:R-:W-:Y:S01]  /*7920*/  FFMA.FTZ R55, R14, R13.reuse, -R55 ;  /* 0x0000000d0e377223 */ /* 0x080fe20000010837 */
[----:B------:R-:W-:Y:S01]  /*7930*/  F2FP.F16.F32.PACK_AB R12, R43, R48 ;  /* 0x000000302b0c723e */ /* 0x000fe200000000ff */
[----:B------:R-:W-:Y:S01]  /*7940*/  FFMA.FTZ R42, R47, R13, R42 ;  /* 0x0000000d2f2a7223 */ /* 0x000fe2000001002a */
[----:B------:R-:W-:Y:S01]  /*7950*/  F2FP.F16.F32.PACK_AB R48, R41, R108 ;  /* 0x0000006c2930723e */ /* 0x000fe200000000ff */
[----:B------:R-:W-:Y:S01]  /*7960*/  IMAD.MOV.U32 R41, RZ, RZ, R49 ;  /* 0x000000ffff297224 */ /* 0x000fe200078e0031 */
[----:B------:R-:W-:Y:S01]  /*7970*/  F2FP.F16.F32.PACK_AB R14, R55, R40 ;  /* 0x00000028370e723e */ /* 0x000fe200000000ff */
[----:B------:R-:W-:Y:S01]  /*7980*/  IMAD.MOV.U32 R43, RZ, RZ, R50 ;  /* 0x000000ffff2b7224 */ /* 0x000fe200078e0032 */
[----:B------:R-:W-:Y:S01]  /*7990*/  F2FP.F16.F32.PACK_AB R13, R51, R54 ;  /* 0x00000036330d723e */ /* 0x000fe200000000ff */
[----:B------:R-:W-:Y:S01]  /*79a0*/  IMAD.MOV.U32 R40, RZ, RZ, R48 ;  /* 0x000000ffff287224 */ /* 0x000fe200078e0030 */
[----:B------:R-:W-:-:S07]  /*79b0*/  F2FP.F16.F32.PACK_AB R42, R42, R53 ;  /* 0x000000352a2a723e */ /* 0x000fce00000000ff */
.L_x_8247:
[----:B------:R-:W-:Y:S05]  /*79c0*/  BSYNC B1 ;  /* 0x0000000000017941 */ /* 0x000fea0003800000 */
.L_x_8246:
[----:B---3--:R3:W-:Y:S01]  /*79d0*/  ST.E.128 desc[UR54][R44.64], R12 ;  /* 0x0000000c2c007985 */ /* 0x0087e2000c101d36 */
[----:B------:R-:W-:Y:S01]  /*79e0*/  ISETP.GE.AND P3, PT, R46, R107, PT ;  /* 0x0000006b2e00720c */ /* 0x000fe20003f66270 */
[----:B------:R-:W-:-:S12]  /*79f0*/  IMAD.MOV.U32 R107, RZ, RZ, R101 ;  /* 0x000000ffff6b7224 */ /* 0x000fd800078e0065 */
[----:B------:R-:W-:Y:S05]  /*7a00*/  @P3 BRA `(.L_x_8218) ;  /* 0x0000000400b03947 */ /* 0x000fea0003800000 */
[----:B--2---:R-:W-:-:S05]  /*7a10*/  IMAD.WIDE R46, R46, 0x2, R106 ;  /* 0x000000022e2e7825 */ /* 0x004fca00078e026a */
[----:B----4-:R2:W-:Y:S01]  /*7a20*/  ST.E.128 desc[UR54][R46.64], R40 ;  /* 0x000000282e007985 */ /* 0x0105e2000c101d36 */
[----:B------:R-:W-:Y:S05]  /*7a30*/  BRA `(.L_x_8218) ;  /* 0x0000000400a47947 */ /* 0x000fea0003800000 */
.L_x_8177:
[----:B------:R-:W-:-:S06]  /*7a40*/  UISETP.NE.AND UP0, UPT, UR39, 0x3, UPT ;  /* 0x000000032700788c */ /* 0x000fcc000bf05270 */
[----:B------:R-:W-:-:S13]  /*7a50*/  PLOP3.LUT P5, PT, PT, PT, UP0, 0x80, 0x0 ;  /* 0x000000000000781c */ /* 0x000fda0003faf008 */
[----:B------:R-:W-:Y:S05]  /*7a60*/  @!P5 BRA `(.L_x_8248) ;  /* 0x000000000004d947 */ /* 0x000fea0003800000 */
[----:B------:R-:W-:Y:S01]  /*7a70*/  BPT.TRAP 0x1 ;  /* 0x000000040000795c */ /* 0x000fe20000300000 */
.L_x_8248:
[----:B------:R-:W-:Y:S01]  /*7a80*/  LEA R89, R19, R18, 0x3 ;  /* 0x0000001213597211 */ /* 0x000fe200078e18ff */
[----:B------:R-:W-:Y:S01]  /*7a90*/  BSSY B1, `(.L_x_8249) ;  /* 0x0000005000017945 */ /* 0x000fe20003800000 */
[----:B------:R-:W-:Y:S02]  /*7aa0*/  SHF.L.U32 R100, R197, 0x1f, RZ ;  /* 0x0000001fc5647819 */ /* 0x000fe400000006ff */
[----:B------:R-:W-:Y:S02]  /*7ab0*/  SHF.R.S32.HI R97, RZ, 0x1f, R98 ;  /* 0x0000001fff617819 */ /* 0x000fe40000011462 */
[----:B------:R-:W0:Y:S02]  /*7ac0*/  SYNCS.PHASECHK.TRANS64.TRYWAIT P3, [R89+URZ+0x28890], R100 ;  /* 0x02889064590075a7 */ /* 0x000e24000806017f */
[----:B0-----:R-:W-:Y:S05]  /*7ad0*/  @!P3 BRA `(.L_x_8250) ;  /* 0x000002100010b947 */ /* 0x001fea0003800000 */
.L_x_8629:
[----:B------:R-:W-:Y:S05]  /*7ae0*/  BSYNC B1 ;  /* 0x0000000000017941 */ /* 0x000fea0003800000 */
.L_x_8249:
        /* <DEDUP_REMOVED lines=25> */
.L_x_8633:
        /* <DEDUP_REMOVED lines=13> */
.L_x_8253:
[----:B------:R-:W-:Y:S05]  /*7d50*/  BSYNC B1 ;  /* 0x0000000000017941 */ /* 0x000fea0003800000 */
.L_x_8252:
[----:B------:R-:W-:-:S03]  /*7d60*/  UMOV UR4, 0xffffffff ;  /* 0xffffffff00047882 */ /* 0x000fc60000000000 */
[----:B------:R-:W-:Y:S05]  /*7d70*/  BRA.DIV UR4, `(.L_x_8254) ;  /* 0x0000020e04c47947 */ /* 0x000fea000b800000 */
[----:B--2-4-:R2:W4:Y:S04]  /*7d80*/  SHFL.IDX PT, R41, R45, 0x1, 0x181f ;  /* 0x00381f002d297f89 */ /* 0x01452800000e0000 */
[----:B---3--:R2:W3:Y:S02]  /*7d90*/  SHFL.IDX PT, R14, R44, 0x1, 0x181f ;  /* 0x00381f002c0e7f89 */ /* 0x0084e400000e0000 */
.L_x_8637:
        /* <DEDUP_REMOVED lines=14> */
.L_x_8256:
[----:B------:R-:W-:Y:S05]  /*7e80*/  BSYNC B1 ;  /* 0x0000000000017941 */ /* 0x000fea0003800000 */
.L_x_8255:
[----:B------:R-:W-:-:S03]  /*7e90*/  UMOV UR4, 0xffffffff ;  /* 0xffffffff00047882 */ /* 0x000fc60000000000 */
[----:B------:R-:W-:Y:S05]  /*7ea0*/  BRA.DIV UR4, `(.L_x_8257) ;  /* 0x0000020e04c07947 */ /* 0x000fea000b800000 */
[----:B---34-:R3:W4:Y:S04]  /*7eb0*/  SHFL.IDX PT, R41, R45, 0x2, 0x181f ;  /* 0x00581f002d297f89 */ /* 0x01872800000e0000 */
[----:B------:R3:W0:Y:S02]  /*7ec0*/  SHFL.IDX PT, R14, R44, 0x2, 0x181f ;  /* 0x00581f002c0e7f89 */ /* 0x00062400000e0000 */
.L_x_8641:
        /* <DEDUP_REMOVED lines=14> */
.L_x_8259:
[----:B------:R-:W-:Y:S05]  /*7fb0*/  BSYNC B1 ;  /* 0x0000000000017941 */ /* 0x000fea0003800000 */
.L_x_8258:
[----:B------:R-:W-:-:S03]  /*7fc0*/  UMOV UR4, 0xffffffff ;  /* 0xffffffff00047882 */ /* 0x000fc60000000000 */
[----:B------:R-:W-:Y:S05]  /*7fd0*/  BRA.DIV UR4, `(.L_x_8260) ;  /* 0x0000020e04bc7947 */ /* 0x000fea000b800000 */
[----:B0---4-:R0:W4:Y:S04]  /*7fe0*/  SHFL.IDX PT, R41, R45, 0x3, 0x181f ;  /* 0x00781f002d297f89 */ /* 0x01112800000e0000 */
[----:B------:R0:W0:Y:S02]  /*7ff0*/  SHFL.IDX PT, R14, R44, 0x3, 0x181f ;  /* 0x00781f002c0e7f89 */ /* 0x00002400000e0000 */
.L_x_8645:
        /* <DEDUP_REMOVED lines=13> */
.L_x_8218:
[----:B------:R-:W-:Y:S05]  /*80d0*/  BSYNC B0 ;  /* 0x0000000000007941 */ /* 0x000fea0003800000 */
.L_x_8176:
[----:B0-----:R-:W0:Y:S01]  /*80e0*/  S2R R11, SR_TID.X ;  /* 0x00000000000b7919 */ /* 0x001e220000002100 */
        /* <DEDUP_REMOVED lines=8> */
[----:B0-----:R-:W-:Y:S01]  /*8170*/  LOP3.LUT R11, R11, 0x7f, RZ, 0xc0, !PT ;  /* 0x0000007f0b0b7812 */ /* 0x001fe200078ec0ff */
[----:B-----5:R0:W-:Y:S03]  /*8180*/  BAR.SYNC.DEFER_BLOCKING R92, 0x80 ;  /* 0x0002005c0000751d */ /* 0x0201e60000010000 */
[----:B------:R-:W-:-:S13]  /*8190*/  ISETP.NE.AND P3, PT, R11, RZ, PT ;  /* 0x000000ff0b00720c */ /* 0x000fda0003f65270 */
[----:B------:R-:W-:-:S05]  /*81a0*/  @!P3 VIADD R11, R89, 0x288a0 ;  /* 0x000288a0590bb836 */ /* 0x000fca0000000000 */
[----:B------:R-:W-:-:S04]  /*81b0*/  @!P3 PRMT R11, RZ, 0x654, R11 ;  /* 0x00000654ff0bb816 */ /* 0x000fc8000000000b */
[----:B------:R0:W-:Y:S01]  /*81c0*/  @!P3 SYNCS.ARRIVE.TRANS64.RED.A1T0 RZ, [R11+URZ], RZ ;  /* 0x000000ff0bffb9a7 */ /* 0x0001e2000810043f */
[----:B------:R-:W-:Y:S05]  /*81d0*/  @!P5 BRA `(.L_x_8262) ;  /* 0x000000000004d947 */ /* 0x000fea0003800000 */
[----:B------:R-:W-:Y:S01]  /*81e0*/  BPT.TRAP 0x1 ;  /* 0x000000040000795c */ /* 0x000fe20000300000 */
.L_x_8262:
[----:B------:R-:W-:Y:S05]  /*81f0*/  BSYNC B0 ;  /* 0x0000000000007941 */ /* 0x000fea0003800000 */
.L_x_8261:
[----:B------:R-:W5:Y:S01]  /*8200*/  SYNCS.PHASECHK.TRANS64.TRYWAIT P4, [R89+URZ+0x288b0], R100 ;  /* 0x0288b064590075a7 */ /* 0x000f62000808017f */
[----:B------:R-:W-:Y:S01]  /*8210*/  ULDC UR40, c[0x0][0x2f4] ;  /* 0x0000bd0000287ab9 */ /* 0x000fe20000000800 */
[----:B------:R-:W-:Y:S04]  /*8220*/  BSSY B0, `(.L_x_8263) ;  /* 0x0000002000007945 */ /* 0x000fe80003800000 */
[----:B-----5:R-:W-:Y:S05]  /*8230*/  @!P4 BRA `(.L_x_8264) ;  /* 0x0000020c006cc947 */ /* 0x020fea0003800000 */
.L_x_8646:
[----:B------:R-:W-:Y:S05]  /*8240*/  BSYNC B0 ;  /* 0x0000000000007941 */ /* 0x000fea0003800000 */
.L_x_8263:
[----:B------:R-:W-:Y:S01]  /*8250*/  ULDC.64 UR4, c[0x0][0x328] ;  /* 0x0000ca0000047ab9 */ /* 0x000fe20000000a00 */
[----:B------:R-:W-:Y:S01]  /*8260*/  ULDC.64 UR6, c[0x0][0x318] ;  /* 0x0000c60000067ab9 */ /* 0x000fe20000000a00 */
[----:B------:R-:W-:Y:S01]  /*8270*/  IMAD R97, R97, UR4, RZ ;  /* 0x0000000461617c24 */ /* 0x000fe2000f8e02ff */
[----:B------:R-:W-:Y:S01]  /*8280*/  BSSY B0, `(.L_x_8265) ;  /* 0x000001d000007945 */ /* 0x000fe20003800000 */
[----:B---34-:R-:W-:-:S04]  /*8290*/  IMAD.WIDE.U32 R12, R98, UR4, RZ ;  /* 0x00000004620c7c25 */ /* 0x018fc8000f8e00ff */
[----:B------:R-:W-:Y:S01]  /*82a0*/  IMAD R97, R98, UR5, R97 ;  /* 0x0000000562617c24 */ /* 0x000fe2000f8e0261 */
[----:B------:R-:W-:Y:S01]  /*82b0*/  ULDC.64 UR4, c[0x0][0x338] ;  /* 0x0000ce0000047ab9 */ /* 0x000fe20000000a00 */
[----:B------:R-:W-:Y:S02]  /*82c0*/  IMAD.IADD R95, R95, 0x1, -R188 ;  /* 0x000000015f5f7824 */ /* 0x000fe400078e0abc */
[----:B------:R-:W-:Y:S02]  /*82d0*/  IMAD R96, R96, UR4, RZ ;  /* 0x0000000460607c24 */ /* 0x000fe4000f8e02ff */
[----:B------:R-:W-:Y:S02]  /*82e0*/  IMAD.IADD R13, R13, 0x1, R97 ;  /* 0x000000010d0d7824 */ /* 0x000fe400078e0261 */
[C---:B0-----:R-:W-:Y:S02]  /*82f0*/  IMAD R11, R99.reuse, UR5, R96 ;  /* 0x00000005630b7c24 */ /* 0x041fe4000f8e0260 */
[----:B------:R-:W-:Y:S01]  /*8300*/  IMAD.WIDE.U32 R12, R99, UR4, R12 ;  /* 0x00000004630c7c25 */ /* 0x000fe2000f8e000c */
[----:B------:R-:W-:-:S04]  /*8310*/  ULDC.64 UR4, c[0x0][0x330] ;  /* 0x0000cc0000047ab9 */ /* 0x000fc80000000a00 */
[----:B------:R-:W-:-:S03]  /*8320*/  IADD3 R13, R13, R11, RZ ;  /* 0x0000000b0d0d7210 */ /* 0x000fc60007ffe0ff */
[----:B------:R-:W-:-:S04]  /*8330*/  IMAD.WIDE.U32 R12, R195, UR4, R12 ;  /* 0x00000004c30c7c25 */ /* 0x000fc8000f8e000c */
[----:B------:R-:W-:Y:S01]  /*8340*/  IMAD R11, R195, UR5, R13 ;  /* 0x00000005c30b7c24 */ /* 0x000fe2000f8e020d */
[----:B-12---:R-:W-:-:S04]  /*8350*/  LEA R44, P4, R12, UR6, 0x1 ;  /* 0x000000060c2c7c11 */ /* 0x006fc8000f8808ff */
        /* <DEDUP_REMOVED lines=15> */
.L_x_8266:
[----:B------:R-:W-:Y:S05]  /*8450*/  BSYNC B0 ;  /* 0x0000000000007941 */ /* 0x000fea0003800000 */
.L_x_8265:
        /* <DEDUP_REMOVED lines=15> */
.L_x_8268:
[----:B------:R-:W-:Y:S05]  /*8550*/  BSYNC B0 ;  /* 0x0000000000007941 */ /* 0x000fea0003800000 */
.L_x_8267:
        /* <DEDUP_REMOVED lines=15> */
.L_x_8270:
[----:B------:R-:W-:Y:S05]  /*8650*/  BSYNC B0 ;  /* 0x0000000000007941 */ /* 0x000fea0003800000 */
.L_x_8269:
        /* <DEDUP_REMOVED lines=15> */
.L_x_8272:
[----:B------:R-:W-:Y:S05]  /*8750*/  BSYNC B0 ;  /* 0x0000000000007941 */ /* 0x000fea0003800000 */
.L_x_8271:
        /* <DEDUP_REMOVED lines=13> */
[----:B0-----:R-:W-:Y:S02]  /*8830*/  SEL R12, RZ, 0x1, P3 ;  /* 0x00000001ff0c7807 */ /* 0x001fe40001800000 */
[----:B------:R-:W-:Y:S02]  /*8840*/  SEL R19, R19, RZ, P3 ;  /* 0x000000ff13137207 */ /* 0x000fe40001800000 */
[----:B------:R-:W-:Y:S01]  /*8850*/  LOP3.LUT R197, R197, R12, RZ, 0x3c, !PT ;  /* 0x0000000cc5c57212 */ /* 0x000fe200078e3cff */
[----:B------:R-:W-:Y:S06]  /*8860*/  @P4 BRA `(.L_x_8273) ;  /* 0xffffff9c00c44947 */ /* 0x000fec000383ffff */
[----:B---3--:R-:W0:Y:S01]  /*8870*/  S2R R11, SR_TID.X ;  /* 0x00000000000b7919 */ /* 0x008e220000002100 */
[----:B------:R-:W-:Y:S02]  /*8880*/  PLOP3.LUT P0, PT, PT, PT, PT, 0x8, 0x0 ;  /* 0x000000000000781c */ /* 0x000fe40003f0e170 */
[----:B0-----:R-:W-:-:S04]  /*8890*/  SHF.R.U32.HI R11, RZ, 0x7, R11 ;  /* 0x00000007ff0b7819 */ /* 0x001fc8000001160b */
[----:B------:R-:W-:-:S13]  /*88a0*/  ISETP.NE.AND P4, PT, R11, 0x1, PT ;  /* 0x000000010b00780c */ /* 0x000fda0003f85270 */
[----:B------:R-:W-:Y:S06]  /*88b0*/  @!P4 BAR.ARV 0x9, 0x100 ;  /* 0x024400000000cb1d */ /* 0x000fec0000002000 */
.L_x_8171:
[----:B------:R-:W0:Y:S01]  /*88c0*/  LDC R0, c[0x0][0x448] ;  /* 0x00011200ff007b82 */ /* 0x000e220000000800 */
[----:B------:R-:W-:-:S07]  /*88d0*/  IADD3 R5, R196, 0x1, -R194 ;  /* 0x00000001c4057810 */ /* 0x000fce0007ffe8c2 */
[----:B------:R-:W3:Y:S01]  /*88e0*/  LDC.64 R6, c[0x0][0x9e0] ;  /* 0x00027800ff067b82 */ /* 0x000ee20000000a00 */
[----:B0-----:R-:W-:Y:S01]  /*88f0*/  ISETP.NE.AND P1, PT, R0, 0x1, PT ;  /* 0x000000010000780c */ /* 0x001fe20003f25270 */
[----:B------:R-:W-:Y:S01]  /*8900*/  VIADD R0, R198, 0x7f ;  /* 0x0000007fc6007836 */ /* 0x000fe20000000000 */
[----:B---3--:R-:W-:-:S11]  /*8910*/  ISETP.GE.AND P2, PT, R7, 0x1, PT ;  /* 0x000000010700780c */ /* 0x008fd60003f46270 */
[----:B------:R-:W0:Y:S08]  /*8920*/  @P1 LDC R3, c[0x0][0x44c] ;  /* 0x00011300ff031b82 */ /* 0x000e300000000800 */
[----:B------:R-:W3:Y:S01]  /*8930*/  @P1 LDC R4, c[0x0][0x450] ;  /* 0x00011400ff041b82 */ /* 0x000ee20000000800 */
[----:B0-----:R-:W-:-:S05]  /*8940*/  @P1 IMAD.HI.U32 R3, R0, R3, RZ ;  /* 0x0000000300031227 */ /* 0x001fca00078e00ff */
[----:B---3--:R-:W-:-:S05]  /*8950*/  @P1 SHF.R.U32.HI R0, RZ, R4, R3 ;  /* 0x00000004ff001219 */ /* 0x008fca0000011603 */
[----:B------:R-:W-:Y:S01]  /*8960*/  IMAD.IADD R5, R5, 0x1, R0 ;  /* 0x0000000105057824 */ /* 0x000fe200078e0200 */
[----:B------:R-:W-:Y:S06]  /*8970*/  @P0 BRA `(.L_x_8274) ;  /* 0x00000000000c0947 */ /* 0x000fec0003800000 */
[----:B------:R-:W0:Y:S01]  /*8980*/  FENCE.VIEW.ASYNC.G ;  /* 0x00000000000073c6 */ /* 0x000e220000000100 */
[----:B------:R-:W-:Y:S05]  /*8990*/  WARPSYNC.ALL ;  /* 0x0000000000007948 */ /* 0x000fea0003800000 */
[----:B0-----:R-:W-:Y:S06]  /*89a0*/  BAR.ARV 0xc, 0x180 ;  /* 0x0306000000007b1d */ /* 0x001fec0000002000 */
.L_x_8274:
[----:B------:R-:W-:Y:S01]  /*89b0*/  IADD3 R0, R5, R6, RZ ;  /* 0x0000000605007210 */ /* 0x000fe20007ffe0ff */
        /* <DEDUP_REMOVED lines=12> */
.L_x_8277:
[----:B------:R-:W-:-:S13]  /*8a80*/  ISETP.NE.AND P0, PT, R7, 0x1, PT ;  /* 0x000000010700780c */ /* 0x000fda0003f05270 */
[----:B------:R-:W0:Y:S02]  /*8a90*/  @P0 LDC.64 R4, c[0x0][0x9e8] ;  /* 0x00027a00ff040b82 */ /* 0x000e240000000a00 */
[----:B0-----:R-:W-:-:S05]  /*8aa0*/  @P0 IMAD.HI.U32 R4, R3, R4, RZ ;  /* 0x0000000403040227 */ /* 0x001fca00078e00ff */
[----:B------:R-:W-:-:S07]  /*8ab0*/  @P0 SHF.R.U32.HI R3, RZ, R5, R4 ;  /* 0x00000005ff030219 */ /* 0x000fce0000011604 */
.L_x_8278:
[----:B------:R-:W-:Y:S05]  /*8ac0*/  BSYNC B0 ;  /* 0x0000000000007941 */ /* 0x000fea0003800000 */
.L_x_8276:
[----:B------:R-:W-:-:S05]  /*8ad0*/  IMAD R3, R3, R7, R7 ;  /* 0x0000000703037224 */ /* 0x000fca00078e0207 */
[----:B------:R-:W-:-:S07]  /*8ae0*/  VIMNMX R0, R0, R3, PT ;  /* 0x0000000300007248 */ /* 0x000fce0003fe0100 */
.L_x_8275:
[----:B------:R-:W0:Y:S01]  /*8af0*/  @P1 LDC R5, c[0x0][0x44c] ;  /* 0x00011300ff051b82 */ /* 0x000e220000000800 */
[----:B------:R-:W-:Y:S01]  /*8b00*/  VIADD R0, R0, 0x7f ;  /* 0x0000007f00007836 */ /* 0x000fe20000000000 */
[----:B------:R-:W-:Y:S01]  /*8b10*/  ULDC UR4, c[0x0][0x9dc] ;  /* 0x0002770000047ab9 */ /* 0x000fe20000000800 */
[----:B------:R-:W-:-:S03]  /*8b20*/  IMAD.MOV.U32 R4, RZ, RZ, R198 ;  /* 0x000000ffff047224 */ /* 0x000fc600078e00c6 */
[----:B------:R-:W-:Y:S02]  /*8b30*/  SHF.R.S32.HI R3, RZ, 0x1f, R0 ;  /* 0x0000001fff037819 */ /* 0x000fe40000011400 */
[----:B------:R-:W3:Y:S02]  /*8b40*/  @P1 LDC R6, c[0x0][0x450] ;  /* 0x00011400ff061b82 */ /* 0x000ee40000000800 */
[----:B------:R-:W-:-:S04]  /*8b50*/  LEA.HI R3, R3, R0, RZ, 0x7 ;  /* 0x0000000003037211 */ /* 0x000fc800078f38ff */
[----:B------:R-:W-:-:S04]  /*8b60*/  SHF.R.S32.HI R3, RZ, 0x7, R3 ;  /* 0x00000007ff037819 */ /* 0x000fc80000011403 */
[----:B------:R-:W-:Y:S01]  /*8b70*/  VIMNMX R9, R94, R3, PT ;  /* 0x000000035e097248 */ /* 0x000fe20003fe0100 */
[----:B0-----:R-:W-:-:S05]  /*8b80*/  @P1 IMAD.HI.U32 R5, R198, R5, RZ ;  /* 0x00000005c6051227 */ /* 0x001fca00078e00ff */
[----:B---3--:R-:W-:-:S05]  /*8b90*/  @P1 SHF.R.U32.HI R4, RZ, R6, R5 ;  /* 0x00000006ff041219 */ /* 0x008fca0000011605 */
[----:B------:R-:W-:-:S05]  /*8ba0*/  IMAD.IADD R0, R93, 0x1, R4 ;  /* 0x000000015d007824 */ /* 0x000fca00078e0204 */
[----:B------:R-:W-:Y:S01]  /*8bb0*/  IADD3 R3, R0, -UR4, RZ ;  /* 0x8000000400037c10 */ /* 0x000fe2000fffe0ff */
        /* <DEDUP_REMOVED lines=11> */
.L_x_8281:
[----:B------:R-:W-:-:S13]  /*8c70*/  ISETP.NE.AND P0, PT, R7, 0x1, PT ;  /* 0x000000010700780c */ /* 0x000fda0003f05270 */
[----:B------:R-:W0:Y:S02]  /*8c80*/  @P0 LDC.64 R4, c[0x0][0x9e8] ;  /* 0x00027a00ff040b82 */ /* 0x000e240000000a00 */
[----:B0-----:R-:W-:-:S05]  /*8c90*/  @P0 IMAD.HI.U32 R4, R0, R4, RZ ;  /* 0x0000000400040227 */ /* 0x001fca00078e00ff */
[----:B------:R-:W-:-:S07]  /*8ca0*/  @P0 SHF.R.U32.HI R0, RZ, R5, R4 ;  /* 0x00000005ff000219 */ /* 0x000fce0000011604 */
.L_x_8282:
[----:B------:R-:W-:Y:S05]  /*8cb0*/  BSYNC B0 ;  /* 0x0000000000007941 */ /* 0x000fea0003800000 */
.L_x_8280:
[----:B------:R-:W-:-:S05]  /*8cc0*/  IMAD R0, R0, R7, RZ ;  /* 0x0000000700007224 */ /* 0x000fca00078e02ff */
[----:B------:R-:W-:-:S07]  /*8cd0*/  VIMNMX R3, R3, R0, !PT ;  /* 0x0000000003037248 */ /* 0x000fce0007fe0100 */
.L_x_8279:
        /* <DEDUP_REMOVED lines=22> */
[----:B------:R0:W3:Y:S02]  /*8e40*/  F2I.FTZ.U32.TRUNC.NTZ R5, R4 ;  /* 0x0000000400057305 */ /* 0x0000e4000021f000 */
[----:B0-----:R-:W-:Y:S01]  /*8e50*/  MOV R4, RZ ;  /* 0x000000ff00047202 */ /* 0x001fe20000000f00 */
[----:B---3--:R-:W-:-:S04]  /*8e60*/  IMAD.MOV R7, RZ, RZ, -R5 ;  /* 0x000000ffff077224 */ /* 0x008fc800078e0a05 */
        /* <DEDUP_REMOVED lines=14> */
.L_x_8284:
[----:B------:R-:W-:Y:S05]  /*8f50*/  BSYNC B0 ;  /* 0x0000000000007941 */ /* 0x000fea0003800000 */
.L_x_8283:
[-C--:B------:R-:W-:Y:S01]  /*8f60*/  IMAD R206, R223, R88.reuse, R206 ;  /* 0x00000058dfce7224 */ /* 0x080fe200078e02ce */
        /* <DEDUP_REMOVED lines=38> */
[----:B------:R-:W-:Y:S01]  /*91d0*/  UMOV UR4, 0xffffffff ;  /* 0xffffffff00047882 */ /* 0x000fe20000000000 */
[----:B------:R-:W-:Y:S02]  /*91e0*/  VIADD R3, R18, 0x10400 ;  /* 0x0001040012037836 */ /* 0x000fe40000000000 */
[----:B------:R-:W-:Y:S05]  /*91f0*/  BRA.DIV UR4, `(.L_x_8286) ;  /* 0x000001fe04907947 */ /* 0x000fea000b800000 */
[----:B------:R-:W3:Y:S04]  /*9200*/  LDL R0, [R1+0x34] ;  /* 0x0000340001007983 */ /* 0x000ee80000100800 */
[----:B---3--:R0:W3:Y:S02]  /*9210*/  SHFL.IDX PT, R199, R0, RZ, 0x1f ;  /* 0x00001fff00c77589 */ /* 0x0080e400000e0000 */
.L_x_8649:
[----:B0--3--:R-:W-:Y:S01]  /*9220*/  LEA.HI R0, R199, R199, RZ, 0x1 ;  /* 0x000000c7c7007211 */ /* 0x009fe200078f08ff */
[----:B------:R-:W-:Y:S01]  /*9230*/  BSSY B6, `(.L_x_8287) ;  /* 0x0000019000067945 */ /* 0x000fe20003800000 */
[----:B------:R-:W-:Y:S02]  /*9240*/  LOP3.LUT P0, RZ, R3, 0x3ff, RZ, 0xc0, !PT ;  /* 0x000003ff03ff7812 */ /* 0x000fe4000780c0ff */
[----:B------:R-:W-:Y:S02]  /*9250*/  LOP3.LUT R0, R0, 0x1e, RZ, 0xc0, !PT ;  /* 0x0000001e00007812 */ /* 0x000fe400078ec0ff */
[----:B------:R-:W-:-:S03]  /*9260*/  P2R R25, PR, RZ, 0x1 ;  /* 0x00000001ff197803 */ /* 0x000fc60000000000 */
[----:B------:R-:W-:-:S04]  /*9270*/  IMAD.IADD R0, R199, 0x1, -R0 ;  /* 0x00000001c7007824 */ /* 0x000fc800078e0a00 */
[----:B------:R-:W-:-:S05]  /*9280*/  IMAD R0, R0, 0x2000, R3 ;  /* 0x0000200000007824 */ /* 0x000fca00078e0203 */
[----:B------:R-:W-:-:S04]  /*9290*/  SHF.R.U32.HI R0, RZ, 0x4, R0 ;  /* 0x00000004ff007819 */ /* 0x000fc80000011600 */
[----:B------:R-:W-:Y:S01]  /*92a0*/  LOP3.LUT R36, R0, 0x3fff, RZ, 0xc0, !PT ;  /* 0x00003fff00247812 */ /* 0x000fe200078ec0ff */
[----:B------:R-:W-:Y:S06]  /*92b0*/  @!P0 BRA `(.L_x_8288) ;  /* 0x0000000000408947 */ /* 0x000fec0003800000 */
[----:B------:R-:W-:Y:S01]  /*92c0*/  MOV R0, 0x0 ;  /* 0x0000000000007802 */ /* 0x000fe20000000f00 */
[----:B------:R-:W-:Y:S01]  /*92d0*/  ULDC.64 UR4, c[0x4][0x138] ;  /* 0x01004e0000047ab9 */ /* 0x000fe20000000a00 */
[----:B------:R-:W-:Y:S01]  /*92e0*/  ULDC.64 UR6, c[0x4][0x140] ;  /* 0x0100500000067ab9 */ /* 0x000fe20000000a00 */
[----:B------:R-:W-:Y:S01]  /*92f0*/  MOV R4, UR4 ;  /* 0x0000000400047c02 */ /* 0x000fe20008000f00 */
[----:B------:R0:W3:Y:S01]  /*9300*/  LDC.64 R14, c[0x4][R0] ;  /* 0x01000000000e7b82 */ /* 0x0000e20000000a00 */
        /* <DEDUP_REMOVED lines=8> */
[----:B0-2---:R-:W-:-:S07]  /*9390*/  IMAD.MOV.U32 R13, RZ, RZ, RZ ;  /* 0x000000ffff0d7224 */ /* 0x005fce00078e00ff */
[----:B------:R-:W-:-:S07]  /*93a0*/  LEPC R20, `(.L_x_8288) ;  /* 0x000000001014794e */ /* 0x000fce0000000000 */
[----:B-1-345:R-:W-:Y:S05]  /*93b0*/  CALL.ABS.NOINC R14 ;  /* 0x000000000e007343 */ /* 0x03afea0003c00000 */
.L_x_8288:
[----:B------:R-:W-:Y:S05]  /*93c0*/  BSYNC B6 ;  /* 0x0000000000067941 */ /* 0x000fea0003800000 */
.L_x_8287:
[----:B------:R-:W-:Y:S02]  /*93d0*/  ULDC UR4, c[0x0][0x3f4] ;  /* 0x0000fd0000047ab9 */ /* 0x000fe40000000800 */
[----:B------:R-:W-:-:S13]  /*93e0*/  ISETP.LT.AND P0, PT, RZ, UR4, PT ;  /* 0x00000004ff007c0c */ /* 0x000fda000bf01270 */
[----:B------:R-:W-:Y:S05]  /*93f0*/  @P0 BRA `(.L_x_8289) ;  /* 0x0000000000400947 */ /* 0x000fea0003800000 */
[----:B------:R-:W-:-:S04]  /*9400*/  ULEA.HI UR4, UR37, UR37, URZ, 0x1 ;  /* 0x0000002525047291 */ /* 0x000fc8000f8f083f */
[----:B------:R-:W-:-:S04]  /*9410*/  ULOP3.LUT UR4, UR4, 0xfffffffe, URZ, 0xc0, !UPT ;  /* 0xfffffffe04047892 */ /* 0x000fc8000f8ec03f */
[----:B------:R-:W-:-:S06]  /*9420*/  UIADD3 UR4, UR37, -UR4, URZ ;  /* 0x8000000425047290 */ /* 0x000fcc000fffe03f */
[----:B------:R-:W-:-:S05]  /*9430*/  IMAD.U32 R3, RZ, RZ, UR4 ;  /* 0x00000004ff037e24 */ /* 0x000fca000f8e00ff */
[----:B------:R-:W-:-:S04]  /*9440*/  SHF.L.U32 R3, R3, 0x1f, RZ ;  /* 0x0000001f03037819 */ /* 0x000fc800000006ff */
[----:B------:R0:W3:Y:S03]  /*9450*/  SYNCS.PHASECHK.TRANS64.TRYWAIT P0, [R18+URZ+0x28800], R3 ;  /* 0x02880003120075a7 */ /* 0x0000e6000800017f */
[----:B---3--:R-:W-:Y:S05]  /*9460*/  @!P0 NANOSLEEP.SYNCS 0x989680 ;  /* 0x009896800000895d */ /* 0x008fea0003900000 */
[----:B------:R-:W3:Y:S01]  /*9470*/  @!P0 SYNCS.PHASECHK.TRANS64 P0, [R18+URZ+0x28800], R3 ;  /* 0x02880003120085a7 */ /* 0x000ee2000800007f */
[----:B------:R-:W-:Y:S04]  /*9480*/  BSSY B0, `(.L_x_8290) ;  /* 0x0000006000007945 */ /* 0x000fe80003800000 */
[----:B---3--:R-:W-:Y:S05]  /*9490*/  @P0 BRA `(.L_x_8291) ;  /* 0x0000000000100947 */ /* 0x008fea0003800000 */
.L_x_8292:
[----:B---3--:R3:W0:Y:S02]  /*94a0*/  SYNCS.PHASECHK.TRANS64.TRYWAIT P0, [R18+URZ+0x28800], R3 ;  /* 0x02880003120075a7 */ /* 0x008624000800017f */
[----:B0-----:R-:W-:Y:S05]  /*94b0*/  @!P0 NANOSLEEP.SYNCS 0x989680 ;  /* 0x009896800000895d */ /* 0x001fea0003900000 */
[----:B------:R-:W0:Y:S02]  /*94c0*/  @!P0 SYNCS.PHASECHK.TRANS64 P0, [R18+URZ+0x28800], R3 ;  /* 0x02880003120085a7 */ /* 0x000e24000800007f */
[----:B0-----:R-:W-:Y:S05]  /*94d0*/  @!P0 BRA `(.L_x_8292) ;  /* 0xfffffffc00f08947 */ /* 0x001fea000383ffff */
.L_x_8291:
[----:B------:R-:W-:Y:S05]  /*94e0*/  BSYNC B0 ;  /* 0x0000000000007941 */ /* 0x000fea0003800000 */
.L_x_8290:
[----:B------:R-:W-:Y:S05]  /*94f0*/  BRA `(.L_x_8293) ;  /* 0x0000004c00d47947 */ /* 0x000fea0003800000 */
.L_x_8289:
[----:B------:R-:W-:Y:S01]  /*9500*/  ISETP.NE.AND P0, PT, R25, RZ, PT ;  /* 0x000000ff1900720c */ /* 0x000fe20003f05270 */
[----:B------:R-:W-:Y:S01]  /*9510*/  ULDC.64 UR4, c[0x0][0x3f8] ;  /* 0x0000fe0000047ab9 */ /* 0x000fe20000000a00 */
[----:B-----5:R-:W-:Y:S01]  /*9520*/  SHF.R.S32.HI R0, RZ, 0x1f, R24 ;  /* 0x0000001fff007819 */ /* 0x020fe20000011418 */
        /* <DEDUP_REMOVED lines=26> */
[----:B-1-34-:R-:W-:Y:S05]  /*96d0*/  CALL.ABS.NOINC R14 ;  /* 0x000000000e007343 */ /* 0x01afea0003c00000 */
.L_x_8295:
[----:B------:R-:W-:Y:S05]  /*96e0*/  BSYNC B6 ;  /* 0x0000000000067941 */ /* 0x000fea0003800000 */
.L_x_8294:
[----:B------:R-:W-:Y:S01]  /*96f0*/  ULDC.U8 UR4, c[0x0][0x410] ;  /* 0x0001040000047ab9 */ /* 0x000fe20000000000 */
[----:B------:R-:W-:Y:S01]  /*9700*/  IMAD.IADD R54, R188, 0x1, R198 ;  /* 0x00000001bc367824 */ /* 0x000fe200078e02c6 */
[----:B------:R-:W-:Y:S01]  /*9710*/  ISETP.NE.AND P0, PT, RZ, UR4, PT ;  /* 0x00000004ff007c0c */ /* 0x000fe2000bf05270 */
[----:B------:R-:W-:Y:S02]  /*9720*/  BSSY B0, `(.L_x_8296) ;  /* 0x00004ca000007945 */ /* 0x000fe40003800000 */
[----:B------:R-:W-:-:S10]  /*9730*/  IMAD R3, R220, 0x20, R54 ;  /* 0x00000020dc037824 */ /* 0x000fd400078e0236 */
[----:B------:R-:W-:Y:S05]  /*9740*/  @!P0 BRA `(.L_x_8297) ;  /* 0x0000002400c88947 */ /* 0x000fea0003800000 */
[----:B------:R-:W0:Y:S01]  /*9750*/  LDC R65, c[0x0][0x448] ;  /* 0x00011200ff417b82 */ /* 0x000e220000000800 */
[----:B------:R-:W-:Y:S01]  /*9760*/  ULDC.64 UR4, c[0x0][0x3f8] ;  /* 0x0000fe0000047ab9 */ /* 0x000fe20000000a00 */
[----:B------:R-:W-:Y:S01]  /*9770*/  MOV R9, R29 ;  /* 0x0000001d00097202 */ /* 0x000fe20000000f00 */
[----:B------:R-:W-:Y:S01]  /*9780*/  ULDC.64 UR6, c[0x0][0x408] ;  /* 0x0001020000067ab9 */ /* 0x000fe20000000a00 */
[----:B------:R-:W-:Y:S01]  /*9790*/  IMAD.MOV.U32 R8, RZ, RZ, R26 ;  /* 0x000000ffff087224 */ /* 0x000fe200078e001a */
[----:B------:R-:W-:Y:S01]  /*97a0*/  SHF.R.S32.HI R61, RZ, 0x1f, R186 ;  /* 0x0000001fff3d7819 */ /* 0x000fe200000114ba */
[----:B------:R-:W-:Y:S02]  /*97b0*/  IMAD.MOV.U32 R10, RZ, RZ, R24 ;  /* 0x000000ffff0a7224 */ /* 0x000fe400078e0018 */
[----:B------:R-:W-:Y:S01]  /*97c0*/  IMAD.MOV.U32 R11, RZ, RZ, R31 ;  /* 0x000000ffff0b7224 */ /* 0x000fe200078e001f */
[----:B0-----:R-:W-:-:S13]  /*97d0*/  ISETP.NE.AND P0, PT, R65, 0x1, PT ;  /* 0x000000014100780c */ /* 0x001fda0003f05270 */
[----:B------:R-:W0:Y:S08]  /*97e0*/  @P0 LDC R0, c[0x0][0x44c] ;  /* 0x00011300ff000b82 */ /* 0x000e300000000800 */
[----:B------:R-:W3:Y:S01]  /*97f0*/  @P0 LDC R5, c[0x0][0x450] ;  /* 0x00011400ff050b82 */ /* 0x000ee20000000800 */
[----:B0-----:R-:W-:-:S05]  /*9800*/  @P0 IMAD.HI.U32 R0, R3, R0, RZ ;  /* 0x0000000003000227 */ /* 0x001fca00078e00ff */
[----:B---3--:R-:W-:-:S04]  /*9810*/  @P0 SHF.R.U32.HI R3, RZ, R5, R0 ;  /* 0x00000005ff030219 */ /* 0x008fc80000011600 */
[----:B------:R-:W-:Y:S01]  /*9820*/  SHF.R.S32.HI R0, RZ, 0x1f, R3 ;  /* 0x0000001fff007819 */ /* 0x000fe20000011403 */
[----:B------:R-:W-:-:S04]  /*9830*/  IMAD.WIDE.U32 R8, R3, UR4, R8 ;  /* 0x0000000403087c25 */ /* 0x000fc8000f8e0008 */
[C---:B------:R-:W-:Y:S02]  /*9840*/  IMAD R4, R0.reuse, UR4, RZ ;  /* 0x0000000400047c24 */ /* 0x040fe4000f8e02ff */
[----:B------:R-:W-:Y:S02]  /*9850*/  IMAD R0, R0, UR6, RZ ;  /* 0x0000000600007c24 */ /* 0x000fe4000f8e02ff */
[C---:B--2---:R-:W-:Y:S01]  /*9860*/  IMAD R13, R3.reuse, UR5, R4 ;  /* 0x00000005030d7c24 */ /* 0x044fe2000f8e0204 */
        /* <DEDUP_REMOVED lines=14> */
[----:B------:R0:W0:Y:S04]  /*9950*/  SHFL.IDX PT, R4, R8, RZ, 0x181f ;  /* 0x00181fff08047589 */ /* 0x00002800000e0000 */
[----:B------:R0:W0:Y:S02]  /*9960*/  SHFL.IDX PT, R14, R7, RZ, 0x181f ;  /* 0x00181fff070e7589 */ /* 0x00002400000e0000 */
.L_x_8655:
[----:B------:R-:W-:Y:S01]  /*9970*/  IMAD R65, R194, R65, RZ ;  /* 0x00000041c2417224 */ /* 0x000fe200078e02ff */
[----:B------:R-:W-:Y:S01]  /*9980*/  BSSY B1, `(.L_x_8299) ;  /* 0x000001e000017945 */ /* 0x000fe20003800000 */
[----:B------:R-:W-:Y:S02]  /*9990*/  CS2R R48, SRZ ;  /* 0x0000000000307805 */ /* 0x000fe4000001ff00 */
[----:B------:R-:W-:Y:S02]  /*99a0*/  CS2R R44, SRZ ;  /* 0x00000000002c7805 */ /* 0x000fe4000001ff00 */
[----:B------:R-:W-:Y:S02]  /*99b0*/  CS2R R46, SRZ ;  /* 0x00000000002e7805 */ /* 0x000fe4000001ff00 */
[----:B------:R-:W-:Y:S02]  /*99c0*/  ISETP.GE.AND P0, PT, R54, R65, PT ;  /* 0x000000413600720c */ /* 0x000fe40003f06270 */
[----:B-1----:R-:W-:-:S11]  /*99d0*/  CS2R R42, SRZ ;  /* 0x00000000002a7805 */ /* 0x002fd6000001ff00 */
        /* <DEDUP_REMOVED lines=8> */
[----:B------:R-:W-:Y:S02]  /*9a60*/  @!P5 SHF.L.U32 R15, R186, 0x1, RZ ;  /* 0x00000001ba0fd819 */ /* 0x000fe400000006ff */
[CC--:B---3--:R-:W-:Y:S02]  /*9a70*/  @!P4 IADD3 R10, P0, R3.reuse, R12.reuse, RZ ;  /* 0x0000000c030ac210 */ /* 0x0c8fe40007f1e0ff */
[----:B0-----:R-:W-:Y:S02]  /*9a80*/  @!P4 IADD3 R12, P1, R14, R12, RZ ;  /* 0x0000000c0e0cc210 */ /* 0x001fe40007f3e0ff */
[----:B------:R-:W-:Y:S01]  /*9a90*/  @!P5 SHF.L.U64.HI R9, R186, 0x1, R61 ;  /* 0x00000001ba09d819 */ /* 0x000fe2000001023d */
[----:B--2---:R-:W-:Y:S01]  /*9aa0*/  @!P4 IMAD.X R11, R0, 0x1, R13, P0 ;  /* 0x00000001000bc824 */ /* 0x004fe200000e060d */
[----:B------:R-:W-:Y:S02]  /*9ab0*/  @!P5 IADD3 R20, P2, R3, R15, RZ ;  /* 0x0000000f0314d210 */ /* 0x000fe40007f5e0ff */
[----:B------:R-:W-:-:S02]  /*9ac0*/  CS2R R46, SRZ ;  /* 0x00000000002e7805 */ /* 0x000fc4000001ff00 */
[----:B------:R-:W-:Y:S02]  /*9ad0*/  @!P5 IADD3 R14, P3, R14, R15, RZ ;  /* 0x0000000f0e0ed210 */ /* 0x000fe40007f7e0ff */
[----:B------:R-:W-:Y:S01]  /*9ae0*/  CS2R R48, SRZ ;  /* 0x0000000000307805 */ /* 0x000fe2000001ff00 */
[----:B------:R-:W-:Y:S02]  /*9af0*/  @!P4 IMAD.X R13, R4, 0x1, R13, P1 ;  /* 0x00000001040dc824 */ /* 0x000fe400008e060d */
[--C-:B------:R-:W-:Y:S01]  /*9b00*/  @!P5 IMAD.X R21, R0, 0x1, R9.reuse, P2 ;  /* 0x000000010015d824 */ /* 0x100fe200010e0609 */
[----:B------:R1:W5:Y:S01]  /*9b10*/  @!P4 LD.E.64 R46, desc[UR54][R10.64] ;  /* 0x000000360a2ec980 */ /* 0x000362000c101b00 */
[----:B------:R-:W-:-:S03]  /*9b20*/  @!P5 IMAD.X R15, R4, 0x1, R9, P3 ;  /* 0x00000001040fd824 */ /* 0x000fc600018e0609 */
[----:B------:R1:W5:Y:S04]  /*9b30*/  @!P5 LD.E.64 R42, desc[UR54][R20.64] ;  /* 0x00000036142ad980 */ /* 0x000368000c101b00 */
[----:B------:R1:W5:Y:S04]  /*9b40*/  @!P5 LD.E.64 R44, desc[UR54][R14.64] ;  /* 0x000000360e2cd980 */ /* 0x000368000c101b00 */
[----:B------:R1:W5:Y:S02]  /*9b50*/  @!P4 LD.E.64 R48, desc[UR54][R12.64] ;  /* 0x000000360c30c980 */ /* 0x000364000c101b00 */
.L_x_8300:
[----:B------:R-:W-:Y:S05]  /*9b60*/  BSYNC B1 ;  /* 0x0000000000017941 */ /* 0x000fea0003800000 */
.L_x_8299:
[----:B--2--5:R-:W-:Y:S01]  /*9b70*/  IMAD.MOV.U32 R0, RZ, RZ, R48 ;  /* 0x000000ffff007224 */ /* 0x024fe200078e0030 */
[----:B---3--:R-:W-:Y:S01]  /*9b80*/  MOV R3, R49 ;  /* 0x0000003100037202 */ /* 0x008fe20000000f00 */
[----:B0-----:R-:W-:Y:S01]  /*9b90*/  IMAD.MOV.U32 R4, RZ, RZ, R44 ;  /* 0x000000ffff047224 */ /* 0x001fe200078e002c */
        /* <DEDUP_REMOVED lines=12> */
[----:B------:R-:W-:Y:S02]  /*9c60*/  PRMT R64, R64, 0x5410, R3 ;  /* 0x0000541040407816 */ /* 0x000fe40000000003 */
[----:B------:R-:W-:Y:S02]  /*9c70*/  PRMT R59, R59, 0x5410, R4 ;  /* 0x000054103b3b7816 */ /* 0x000fe40000000004 */
[----:B------:R-:W-:Y:S01]  /*9c80*/  PRMT R58, R9, 0x7610, R58 ;  /* 0x00007610093a7816 */ /* 0x000fe2000000003a */
[----:B------:R-:W-:Y:S06]  /*9c90*/  BRA.DIV UR4, `(.L_x_8301) ;  /* 0x000001f604847947 */ /* 0x000fec000b800000 */
[----:B------:R0:W2:Y:S04]  /*9ca0*/  SHFL.IDX PT, R0, R6, 0x1, 0x181f ;  /* 0x00381f0006007f89 */ /* 0x0000a800000e0000 */
[----:B------:R0:W3:Y:S04]  /*9cb0*/  SHFL.IDX PT, R3, R5, 0x1, 0x181f ;  /* 0x00381f0005037f89 */ /* 0x0000e800000e0000 */
[----:B------:R0:W0:Y:S04]  /*9cc0*/  SHFL.IDX PT, R4, R8, 0x1, 0x181f ;  /* 0x00381f0008047f89 */ /* 0x00002800000e0000 */
[----:B-1----:R1:W0:Y:S02]  /*9cd0*/  SHFL.IDX PT, R14, R7, 0x1, 0x181f ;  /* 0x00381f00070e7f89 */ /* 0x00222400000e0000 */
.L_x_8661:
[----:B------:R-:W-:Y:S01]  /*9ce0*/  VIADD R10, R54, 0x20 ;  /* 0x00000020360a7836 */ /* 0x000fe20000000000 */
[----:B------:R-:W-:Y:S01]  /*9cf0*/  BSSY B1, `(.L_x_8302) ;  /* 0x000001d000017945 */ /* 0x000fe20003800000 */
[----:B------:R-:W-:Y:S02]  /*9d00*/  CS2R R34, SRZ ;  /* 0x0000000000227805 */ /* 0x000fe4000001ff00 */
[----:B------:R-:W-:Y:S02]  /*9d10*/  CS2R R38, SRZ ;  /* 0x0000000000267805 */ /* 0x000fe4000001ff00 */
[----:B------:R-:W-:Y:S02]  /*9d20*/  CS2R R32, SRZ ;  /* 0x0000000000207805 */ /* 0x000fe4000001ff00 */
        /* <DEDUP_REMOVED lines=9> */
[C---:B------:R-:W-:Y:S01]  /*9dc0*/  @!P5 IMAD.SHL.U32 R11, R186.reuse, 0x2, RZ ;  /* 0x00000002ba0bd824 */ /* 0x040fe200078e00ff */
[----:B------:R-:W-:Y:S02]  /*9dd0*/  @!P5 SHF.L.U64.HI R15, R186, 0x1, R61 ;  /* 0x00000001ba0fd819 */ /* 0x000fe4000001023d */
[CC--:B---3--:R-:W-:Y:S02]  /*9de0*/  @!P4 IADD3 R10, P0, R3.reuse, R12.reuse, RZ ;  /* 0x0000000c030ac210 */ /* 0x0c8fe40007f1e0ff */
[-C--:B------:R-:W-:Y:S02]  /*9df0*/  @!P5 IADD3 R20, P2, R3, R11.reuse, RZ ;  /* 0x0000000b0314d210 */ /* 0x080fe40007f5e0ff */
[C---:B0-----:R-:W-:Y:S02]  /*9e00*/  @!P4 IADD3 R12, P1, R14.reuse, R12, RZ ;  /* 0x0000000c0e0cc210 */ /* 0x041fe40007f3e0ff */
[----:B------:R-:W-:Y:S01]  /*9e10*/  @!P5 IADD3 R14, P3, R14, R11, RZ ;  /* 0x0000000b0e0ed210 */ /* 0x000fe20007f7e0ff */
[----:B--2---:R-:W-:Y:S01]  /*9e20*/  @!P5 IMAD.X R21, R0, 0x1, R15, P2 ;  /* 0x000000010015d824 */ /* 0x004fe200010e060f */
[----:B------:R-:W-:-:S02]  /*9e30*/  CS2R R38, SRZ ;  /* 0x0000000000267805 */ /* 0x000fc4000001ff00 */
[----:B------:R-:W-:Y:S01]  /*9e40*/  CS2R R40, SRZ ;  /* 0x0000000000287805 */ /* 0x000fe2000001ff00 */
[----:B------:R-:W-:Y:S01]  /*9e50*/  @!P4 IMAD.X R11, R0, 0x1, R9, P0 ;  /* 0x00000001000bc824 */ /* 0x000fe200000e0609 */
[C---:B------:R-:W-:Y:S01]  /*9e60*/  @!P4 IADD3.X R13, R4.reuse, R9, RZ, P1, !PT ;  /* 0x00000009040dc210 */ /* 0x040fe20000ffe4ff */
[----:B------:R-:W-:Y:S01]  /*9e70*/  @!P5 IMAD.X R15, R4, 0x1, R15, P3 ;  /* 0x00000001040fd824 */ /* 0x000fe200018e060f */
[----:B------:R0:W5:Y:S04]  /*9e80*/  @!P5 LD.E.64 R32, desc[UR54][R20.64] ;  /* 0x000000361420d980 */ /* 0x000168000c101b00 */
[----:B------:R0:W5:Y:S04]  /*9e90*/  @!P5 LD.E.64 R34, desc[UR54][R14.64] ;  /* 0x000000360e22d980 */ /* 0x000168000c101b00 */
[----:B------:R0:W5:Y:S04]  /*9ea0*/  @!P4 LD.E.64 R38, desc[UR54][R10.64] ;  /* 0x000000360a26c980 */ /* 0x000168000c101b00 */
[----:B------:R0:W5:Y:S02]  /*9eb0*/  @!P4 LD.E.64 R40, desc[UR54][R12.64] ;  /* 0x000000360c28c980 */ /* 0x000164000c101b00 */
.L_x_8303:
[----:B------:R-:W-:Y:S05]  /*9ec0*/  BSYNC B1 ;  /* 0x0000000000017941 */ /* 0x000fea0003800000 */
.L_x_8302:
[----:B---3-5:R-:W-:Y:S01]  /*9ed0*/  IMAD.MOV.U32 R3, RZ, RZ, R41 ;  /* 0x000000ffff037224 */ /* 0x028fe200078e0029 */
[----:B------:R-:W-:Y:S01]  /*9ee0*/  UMOV UR4, 0xffffffff ;  /* 0xffffffff00047882 */ /* 0x000fe20000000000 */
[----:B0-----:R-:W-:Y:S02]  /*9ef0*/  IMAD.MOV.U32 R4, RZ, RZ, R34 ;  /* 0x000000ffff047224 */ /* 0x001fe400078e0022 */
[----:B------:R-:W-:Y:S01]  /*9f00*/  IMAD.MOV.U32 R9, RZ, RZ, R35 ;  /* 0x000000ffff097224 */ /* 0x000fe200078e0023 */
[----:B------:R-:W-:Y:S01]  /*9f10*/  PRMT R56, R56, 0x5410, R3 ;  /* 0x0000541038387816 */ /* 0x000fe20000000003 */
[----:B--2---:R-:W-:Y:S02]  /*9f20*/  IMAD.MOV.U32 R0, RZ, RZ, R40 ;  /* 0x000000ffff007224 */ /* 0x004fe400078e0028 */
[----:B------:R-:W-:Y:S01]  /*9f30*/  IMAD.MOV.U32 R3, RZ, RZ, R39 ;  /* 0x000000ffff037224 */ /* 0x000fe200078e0027 */
[----:B------:R-:W-:Y:S01]  /*9f40*/  PRMT R51, R4, 0x5410, R9 ;  /* 0x0000541004337816 */ /* 0x000fe20000000009 */
[----:B------:R-:W-:Y:S01]  /*9f50*/  IMAD.MOV.U32 R4, RZ, RZ, R32 ;  /* 0x000000ffff047224 */ /* 0x000fe200078e0020 */
[----:B------:R-:W-:Y:S01]  /*9f60*/  PRMT R57, R0, 0x7610, R57 ;  /* 0x0000761000397816 */ /* 0x000fe20000000039 */
[----:B------:R-:W-:Y:S01]  /*9f70*/  IMAD.MOV.U32 R9, RZ, RZ, R33 ;  /* 0x000000ffff097224 */ /* 0x000fe200078e0021 */
[----:B------:R-:W-:-:S02]  /*9f80*/  MOV R0, R38 ;  /* 0x0000002600007202 */ /* 0x000fc40000000f00 */
[----:B------:R-:W-:Y:S02]  /*9f90*/  PRMT R56, R3, 0x7610, R56 ;  /* 0x0000761003387816 */ /* 0x000fe40000000038 */
[----:B------:R-:W-:Y:S02]  /*9fa0*/  PRMT R57, R57, 0x5410, R0 ;  /* 0x0000541039397816 */ /* 0x000fe40000000000 */
[----:B------:R-:W-:Y:S01]  /*9fb0*/  PRMT R52, R4, 0x5410, R9 ;  /* 0x0000541004347816 */ /* 0x000fe20000000009 */
[----:B------:R-:W-:Y:S06]  /*9fc0*/  BRA.DIV UR4, `(.L_x_8304) ;  /* 0x000001f604287947 */ /* 0x000fec000b800000 */
[----:B------:R0:W2:Y:S04]  /*9fd0*/  SHFL.IDX PT, R0, R6, 0x2, 0x181f ;  /* 0x00581f0006007f89 */ /* 0x0000a800000e0000 */
[----:B------:R0:W3:Y:S04]  /*9fe0*/  SHFL.IDX PT, R3, R5, 0x2, 0x181f ;  /* 0x00581f0005037f89 */ /* 0x0000e800000e0000 */
[----:B------:R0:W0:Y:S04]  /*9ff0*/  SHFL.IDX PT, R4, R8, 0x2, 0x181f ;  /* 0x00581f0008047f89 */ /* 0x00002800000e0000 */
[----:B------:R0:W0:Y:S02]  /*a000*/  SHFL.IDX PT, R14, R7, 0x2, 0x181f ;  /* 0x00581f00070e7f89 */ /* 0x00002400000e0000 */
.L_x_8667:
[----:B------:R-:W-:Y:S01]  /*a010*/  VIADD R10, R54, 0x40 ;  /* 0x00000040360a7836 */ /* 0x000fe20000000000 */
[----:B------:R-:W-:Y:S01]  /*a020*/  BSSY B1, `(.L_x_8305) ;  /* 0x000001e000017945 */ /* 0x000fe20003800000 */
[----:B------:R-:W-:Y:S02]  /*a030*/  CS2R R30, SRZ ;  /* 0x00000000001e7805 */ /* 0x000fe4000001ff00 */
[----:B------:R-:W-:Y:S02]  /*a040*/  CS2R R20, SRZ ;  /* 0x0000000000147805 */ /* 0x000fe4000001ff00 */
[----:B------:R-:W-:Y:S02]  /*a050*/  CS2R R28, SRZ ;  /* 0x00000000001c7805 */ /* 0x000fe4000001ff00 */
[----:B------:R-:W-:Y:S02]  /*a060*/  ISETP.GE.AND P0, PT, R10, R65, PT ;  /* 0x000000410a00720c */ /* 0x000fe40003f06270 */
[----:B------:R-:W-:-:S11]  /*a070*/  CS2R R24, SRZ ;  /* 0x0000000000187805 */ /* 0x000fd6000001ff00 */
        /* <DEDUP_REMOVED lines=8> */
[C---:B------:R-:W-:Y:S02]  /*a100*/  @!P5 SHF.L.U32 R11, R186.reuse, 0x1, RZ ;  /* 0x00000001ba0bd819 */ /* 0x040fe400000006ff */
[CC--:B---3--:R-:W-:Y:S02]  /*a110*/  @!P4 IADD3 R10, P0, R3.reuse, R12.reuse, RZ ;  /* 0x0000000c030ac210 */ /* 0x0c8fe40007f1e0ff */
[----:B------:R-:W-:Y:S02]  /*a120*/  @!P5 SHF.L.U64.HI R15, R186, 0x1, R61 ;  /* 0x00000001ba0fd819 */ /* 0x000fe4000001023d */
[-C--:B------:R-:W-:Y:S02]  /*a130*/  @!P5 IADD3 R26, P2, R3, R11.reuse, RZ ;  /* 0x0000000b031ad210 */ /* 0x080fe40007f5e0ff */
[C---:B0-----:R-:W-:Y:S02]  /*a140*/  @!P4 IADD3 R12, P1, R14.reuse, R12, RZ ;  /* 0x0000000c0e0cc210 */ /* 0x041fe40007f3e0ff */
[----:B------:R-:W-:Y:S01]  /*a150*/  @!P5 IADD3 R14, P3, R14, R11, RZ ;  /* 0x0000000b0e0ed210 */ /* 0x000fe20007f7e0ff */
[----:B--2---:R-:W-:Y:S01]  /*a160*/  @!P5 IMAD.X R27, R0, 0x1, R15, P2 ;  /* 0x00000001001bd824 */ /* 0x004fe200010e060f */
[----:B------:R-:W-:-:S02]  /*a170*/  CS2R R28, SRZ ;  /* 0x00000000001c7805 */ /* 0x000fc4000001ff00 */
[----:B------:R-:W-:Y:S01]  /*a180*/  CS2R R30, SRZ ;  /* 0x00000000001e7805 */ /* 0x000fe2000001ff00 */
[--C-:B------:R-:W-:Y:S02]  /*a190*/  @!P4 IMAD.X R11, R0, 0x1, R9.reuse, P0 ;  /* 0x00000001000bc824 */ /* 0x100fe400000e0609 */
[C---:B------:R-:W-:Y:S01]  /*a1a0*/  @!P4 IMAD.X R13, R4.reuse, 0x1, R9, P1 ;  /* 0x00000001040dc824 */ /* 0x040fe200008e0609 */
[----:B------:R0:W5:Y:S01]  /*a1b0*/  @!P5 LD.E.64 R24, desc[UR54][R26.64] ;  /* 0x000000361a18d980 */ /* 0x000162000c101b00 */
[----:B------:R-:W-:-:S03]  /*a1c0*/  @!P5 IMAD.X R15, R4, 0x1, R15, P3 ;  /* 0x00000001040fd824 */ /* 0x000fc600018e060f */
[----:B------:R0:W5:Y:S04]  /*a1d0*/  @!P4 LD.E.64 R28, desc[UR54][R10.64] ;  /* 0x000000360a1cc980 */ /* 0x000168000c101b00 */
[----:B------:R0:W5:Y:S04]  /*a1e0*/  @!P5 LD.E.64 R20, desc[UR54][R14.64] ;  /* 0x000000360e14d980 */ /* 0x000168000c101b00 */
[----:B------:R0:W5:Y:S02]  /*a1f0*/  @!P4 LD.E.64 R30, desc[UR54][R12.64] ;  /* 0x000000360c1ec980 */ /* 0x000164000c101b00 */
.L_x_8306:
[----:B------:R-:W-:Y:S05]  /*a200*/  BSYNC B1 ;  /* 0x0000000000017941 */ /* 0x000fea0003800000 */
.L_x_8305:
[----:B--2--5:R-:W-:Y:S01]  /*a210*/  IMAD.MOV.U32 R0, RZ, RZ, R30 ;  /* 0x000000ffff007224 */ /* 0x024fe200078e001e */
[----:B---3--:R-:W-:Y:S01]  /*a220*/  MOV R3, R31 ;  /* 0x0000001f00037202 */ /* 0x008fe20000000f00 */
[----:B0-----:R-:W-:Y:S01]  /*a230*/  IMAD.MOV.U32 R4, RZ, RZ, R20 ;  /* 0x000000ffff047224 */ /* 0x001fe200078e0014 */
[----:B------:R-:W-:Y:S01]  /*a240*/  UMOV UR4, 0xffffffff ;  /* 0xffffffff00047882 */ /* 0x000fe20000000000 */
        /* <DEDUP_REMOVED lines=8> */
[----:B------:R-:W-:Y:S02]  /*a2d0*/  PRMT R55, R0, 0x5410, R3 ;  /* 0x0000541000377816 */ /* 0x000fe40000000003 */
[----:B------:R-:W-:Y:S01]  /*a2e0*/  PRMT R50, R4, 0x5410, R9 ;  /* 0x0000541004327816 */ /* 0x000fe20000000009 */
[----:B------:R-:W-:Y:S06]  /*a2f0*/  BRA.DIV UR4, `(.L_x_8307) ;  /* 0x000001f204cc7947 */ /* 0x000fec000b800000 */
[----:B------:R0:W2:Y:S04]  /*a300*/  SHFL.IDX PT, R0, R6, 0x3, 0x181f ;  /* 0x00781f0006007f89 */ /* 0x0000a800000e0000 */
[----:B------:R0:W3:Y:S04]  /*a310*/  SHFL.IDX PT, R3, R5, 0x3, 0x181f ;  /* 0x00781f0005037f89 */ /* 0x0000e800000e0000 */
[----:B------:R0:W0:Y:S04]  /*a320*/  SHFL.IDX PT, R4, R8, 0x3, 0x181f ;  /* 0x00781f0008047f89 */ /* 0x00002800000e0000 */
[----:B------:R0:W0:Y:S02]  /*a330*/  SHFL.IDX PT, R14, R7, 0x3, 0x181f ;  /* 0x00781f00070e7f89 */ /* 0x00002400000e0000 */
.L_x_8673:
[----:B------:R-:W-:Y:S01]  /*a340*/  VIADD R54, R54, 0x60 ;  /* 0x0000006036367836 */ /* 0x000fe20000000000 */
[----:B------:R-:W-:Y:S01]  /*a350*/  BSSY B1, `(.L_x_8308) ;  /* 0x000001d000017945 */ /* 0x000fe20003800000 */
[----:B0-----:R-:W-:Y:S02]  /*a360*/  CS2R R8, SRZ ;  /* 0x0000000000087805 */ /* 0x001fe4000001ff00 */
[----:B------:R-:W-:Y:S02]  /*a370*/  CS2R R12, SRZ ;  /* 0x00000000000c7805 */ /* 0x000fe4000001ff00 */
[----:B------:R-:W-:Y:S02]  /*a380*/  CS2R R10, SRZ ;  /* 0x00000000000a7805 */ /* 0x000fe4000001ff00 */
[----:B------:R-:W-:-:S13]  /*a390*/  ISETP.GE.AND P0, PT, R54, R65, PT ;  /* 0x000000413600720c */ /* 0x000fda0003f06270 */
[----:B------:R-:W-:Y:S05]  /*a3a0*/  @P0 BRA `(.L_x_8309) ;  /* 0x00000000005c0947 */ /* 0x000fea0003800000 */
[----:B------:R-:W-:Y:S01]  /*a3b0*/  ULDC UR4, c[0x0][0x3f4] ;  /* 0x0000fd0000047ab9 */ /* 0x000fe20000000800 */
[----:B------:R-:W-:Y:S02]  /*a3c0*/  CS2R R10, SRZ ;  /* 0x00000000000a7805 */ /* 0x000fe4000001ff00 */
[----:B------:R-:W-:Y:S02]  /*a3d0*/  ISETP.GE.AND P4, PT, R22, UR4, PT ;  /* 0x0000000416007c0c */ /* 0x000fe4000bf86270 */
[----:B------:R-:W-:-:S11]  /*a3e0*/  ISETP.GE.AND P5, PT, R186, UR4, PT ;  /* 0x00000004ba007c0c */ /* 0x000fd6000bfa6270 */
[C---:B------:R-:W-:Y:S01]  /*a3f0*/  @!P4 IMAD.SHL.U32 R60, R22.reuse, 0x2, RZ ;  /* 0x00000002163cc824 */ /* 0x040fe200078e00ff */
[----:B------:R-:W-:Y:S01]  /*a400*/  @!P4 SHF.L.U64.HI R5, R22, 0x1, R23 ;  /* 0x000000011605c819 */ /* 0x000fe20000010217 */
[C---:B------:R-:W-:Y:S01]  /*a410*/  @!P5 IMAD.SHL.U32 R15, R186.reuse, 0x2, RZ ;  /* 0x00000002ba0fd824 */ /* 0x040fe200078e00ff */
[----:B------:R-:W-:Y:S02]  /*a420*/  @!P5 SHF.L.U64.HI R9, R186, 0x1, R61 ;  /* 0x00000001ba09d819 */ /* 0x000fe4000001023d */
[CC--:B---3--:R-:W-:Y:S02]  /*a430*/  @!P4 IADD3 R6, P0, R3.reuse, R60.reuse, RZ ;  /* 0x0000003c0306c210 */ /* 0x0c8fe40007f1e0ff */
[----:B------:R-:W-:Y:S02]  /*a440*/  @!P4 IADD3 R60, P1, R14, R60, RZ ;  /* 0x0000003c0e3cc210 */ /* 0x000fe40007f3e0ff */
[----:B------:R-:W-:Y:S02]  /*a450*/  @!P5 IADD3 R62, P2, R3, R15, RZ ;  /* 0x0000000f033ed210 */ /* 0x000fe40007f5e0ff */
[----:B------:R-:W-:-:S02]  /*a460*/  CS2R R12, SRZ ;  /* 0x00000000000c7805 */ /* 0x000fc4000001ff00 */
[----:B------:R-:W-:Y:S02]  /*a470*/  @!P5 IADD3 R14, P3, R14, R15, RZ ;  /* 0x0000000f0e0ed210 */ /* 0x000fe40007f7e0ff */
[----:B------:R-:W-:Y:S01]  /*a480*/  CS2R R26, SRZ ;  /* 0x00000000001a7805 */ /* 0x000fe2000001ff00 */
[----:B-12---:R-:W-:Y:S01]  /*a490*/  @!P4 IMAD.X R7, R0, 0x1, R5, P0 ;  /* 0x000000010007c824 */ /* 0x006fe200000e0605 */
[----:B------:R-:W-:Y:S01]  /*a4a0*/  @!P4 IADD3.X R61, R4, R5, RZ, P1, !PT ;  /* 0x00000005043dc210 */ /* 0x000fe20000ffe4ff */
[--C-:B------:R-:W-:Y:S02]  /*a4b0*/  @!P5 IMAD.X R63, R0, 0x1, R9.reuse, P2 ;  /* 0x00000001003fd824 */ /* 0x100fe400010e0609 */
[----:B------:R-:W-:Y:S01]  /*a4c0*/  @!P5 IMAD.X R15, R4, 0x1, R9, P3 ;  /* 0x00000001040fd824 */ /* 0x000fe200018e0609 */
[----:B------:R-:W-:Y:S01]  /*a4d0*/  CS2R R8, SRZ ;  /* 0x0000000000087805 */ /* 0x000fe2000001ff00 */
[----:B------:R0:W5:Y:S04]  /*a4e0*/  @!P4 LD.E.64 R12, desc[UR54][R6.64] ;  /* 0x00000036060cc980 */ /* 0x000168000c101b00 */
[----:B------:R0:W5:Y:S04]  /*a4f0*/  @!P5 LD.E.64 R10, desc[UR54][R62.64] ;  /* 0x000000363e0ad980 */ /* 0x000168000c101b00 */
[----:B------:R0:W5:Y:S04]  /*a500*/  @!P5 LD.E.64 R8, desc[UR54][R14.64] ;  /* 0x000000360e08d980 */ /* 0x000168000c101b00 */
[----:B------:R0:W5:Y:S02]  /*a510*/  @!P4 LD.E.64 R26, desc[UR54][R60.64] ;  /* 0x000000363c1ac980 */ /* 0x000164000c101b00 */
.L_x_8309:
[----:B------:R-:W-:Y:S05]  /*a520*/  BSYNC B1 ;  /* 0x0000000000017941 */ /* 0x000fea0003800000 */
.L_x_8308:
[----:B------:R-:W-:Y:S01]  /*a530*/  ULEA.HI UR4, UR37, UR37, URZ, 0x1 ;  /* 0x0000002525047291 */ /* 0x000fe2000f8f083f */
[----:B--2--5:R-:W-:Y:S01]  /*a540*/  IMAD.MOV.U32 R0, RZ, RZ, R26 ;  /* 0x000000ffff007224 */ /* 0x024fe200078e001a */
[----:B---3--:R-:W-:Y:S01]  /*a550*/  VIADDMNMX R3, R65, -R198, 0x80, PT ;  /* 0x0000008041037446 */ /* 0x008fe200038009c6 */
[----:B------:R-:W-:Y:S01]  /*a560*/  IMAD.MOV.U32 R4, RZ, RZ, R27 ;  /* 0x000000ffff047224 */ /* 0x000fe200078e001b */
[----:B------:R-:W-:Y:S01]  /*a570*/  ULOP3.LUT UR4, UR4, 0xfffffffe, URZ, 0xc0, !UPT ;  /* 0xfffffffe04047892 */ /* 0x000fe2000f8ec03f */
[----:B0-----:R-:W-:Y:S01]  /*a580*/  IMAD.MOV.U32 R6, RZ, RZ, R12 ;  /* 0x000000ffff067224 */ /* 0x001fe200078e000c */
[----:B------:R-:W-:Y:S01]  /*a590*/  BSSY B1, `(.L_x_8310) ;  /* 0x000000f000017945 */ /* 0x000fe20003800000 */
[----:B-1----:R-:W-:Y:S01]  /*a5a0*/  IMAD.MOV.U32 R7, RZ, RZ, R13 ;  /* 0x000000ffff077224 */ /* 0x002fe200078e000d */
[----:B------:R-:W-:Y:S01]  /*a5b0*/  UIADD3 UR4, UR37, -UR4, URZ ;  /* 0x8000000425047290 */ /* 0x000fe2000fffe03f */
[----:B------:R-:W-:Y:S01]  /*a5c0*/  PRMT R15, R0, 0x5410, R4 ;  /* 0x00005410000f7816 */ /* 0x000fe20000000004 */
[----:B------:R-:W-:Y:S01]  /*a5d0*/  IMAD.MOV.U32 R0, RZ, RZ, R8 ;  /* 0x000000ffff007224 */ /* 0x000fe200078e0008 */
[----:B------:R-:W-:-:S02]  /*a5e0*/  MOV R4, R9 ;  /* 0x0000000900047202 */ /* 0x000fc40000000f00 */
[----:B------:R-:W-:Y:S01]  /*a5f0*/  PRMT R54, R6, 0x5410, R7 ;  /* 0x0000541006367816 */ /* 0x000fe20000000007 */
[----:B------:R-:W-:Y:S01]  /*a600*/  IMAD.U32 R5, RZ, RZ, UR4 ;  /* 0x00000004ff057e24 */ /* 0x000fe2000f8e00ff */
[----:B------:R-:W-:Y:S01]  /*a610*/  PRMT R0, R0, 0x5410, R4 ;  /* 0x0000541000007816 */ /* 0x000fe20000000004 */
[----:B------:R-:W-:Y:S01]  /*a620*/  IMAD.MOV.U32 R4, RZ, RZ, R10 ;  /* 0x000000ffff047224 */ /* 0x000fe200078e000a */
[----:B------:R-:W-:Y:S01]  /*a630*/  ISETP.GE.AND P1, PT, R188, R3, PT ;  /* 0x00000003bc00720c */ /* 0x000fe20003f26270 */
[----:B------:R-:W-:Y:S01]  /*a640*/  IMAD.MOV.U32 R6, RZ, RZ, R11 ;  /* 0x000000ffff067224 */ /* 0x000fe200078e000b */
[----:B------:R-:W-:-:S04]  /*a650*/  SHF.L.U32 R5, R5, 0x1f, RZ ;  /* 0x0000001f05057819 */ /* 0x000fc800000006ff */
[----:B------:R-:W0:Y:S02]  /*a660*/  SYNCS.PHASECHK.TRANS64.TRYWAIT P0, [R18+URZ+0x28800], R5 ;  /* 0x02880005120075a7 */ /* 0x000e24000800017f */
[----:B0-----:R-:W-:Y:S05]  /*a670*/  @!P0 BRA `(.L_x_8311) ;  /* 0x000001f0005c8947 */ /* 0x001fea0003800000 */
.L_x_8674:
[----:B------:R-:W-:Y:S05]  /*a680*/  BSYNC B1 ;  /* 0x0000000000017941 */ /* 0x000fea0003800000 */
.L_x_8310:
        /* <DEDUP_REMOVED lines=17> */
[----:B0-----:R-:W-:-:S02]  /*a7a0*/  HADD2.F32 R49, -RZ, R7.H1_H1 ;  /* 0x30000007ff317230 */ /* 0x001fc40000004100 */
[----:B------:R-:W-:Y:S02]  /*a7b0*/  HADD2.F32 R48, -RZ, R7.H0_H0 ;  /* 0x20000007ff307230 */ /* 0x000fe40000004100 */
[--C-:B------:R-:W-:Y:S02]  /*a7c0*/  HADD2.F32 R7, -RZ, R4.reuse.H0_H0 ;  /* 0x20000004ff077230 */ /* 0x100fe40000004100 */
[C---:B------:R-:W-:Y:S01]  /*a7d0*/  FMUL.FTZ R68, R49.reuse, R61 ;  /* 0x0000003d31447220 */ /* 0x040fe20000410000 */
[----:B------:R-:W-:Y:S02]  /*a7e0*/  HADD2.F32 R4, -RZ, R4.H1_H1 ;  /* 0x30000004ff047230 */ /* 0x000fe40000004100 */
[-C--:B------:R-:W-:Y:S01]  /*a7f0*/  FMUL.FTZ R65, R49, R63.reuse ;  /* 0x0000003f31417220 */ /* 0x080fe20000410000 */
[--C-:B------:R-:W-:Y:S02]  /*a800*/  HADD2.F32 R46, -RZ, R6.reuse.H0_H0 ;  /* 0x20000006ff2e7230 */ /* 0x100fe40000004100 */
[----:B------:R-:W-:Y:S01]  /*a810*/  FFMA.FTZ R70, R48, R63, R68 ;  /* 0x0000003f30467223 */ /* 0x000fe20000010044 */
[----:B------:R-:W-:-:S02]  /*a820*/  HADD2.F32 R47, -RZ, R6.H1_H1 ;  /* 0x30000006ff2f7230 */ /* 0x000fc40000004100 */
[----:B------:R-:W-:Y:S01]  /*a830*/  FMUL.FTZ R66, R4, R62 ;  /* 0x0000003e04427220 */ /* 0x000fe20000410000 */
[--C-:B------:R-:W-:Y:S02]  /*a840*/  HADD2.F32 R49, -RZ, R64.reuse.H0_H0 ;  /* 0x20000040ff317230 */ /* 0x100fe40000004100 */
[----:B------:R-:W-:Y:S01]  /*a850*/  FFMA.FTZ R65, R48, R61, -R65 ;  /* 0x0000003d30417223 */ /* 0x000fe20000010841 */
[--C-:B------:R-:W-:Y:S02]  /*a860*/  HADD2.F32 R6, -RZ, R5.reuse.H0_H0 ;  /* 0x20000005ff067230 */ /* 0x100fe40000004100 */
[-C--:B------:R-:W-:Y:S01]  /*a870*/  FMUL.FTZ R68, R4, R60.reuse ;  /* 0x0000003c04447220 */ /* 0x080fe20000410000 */
[----:B------:R-:W-:Y:S02]  /*a880*/  HADD2.F32 R64, -RZ, R64.H1_H1 ;  /* 0x30000040ff407230 */ /* 0x000fe40000004100 */
[----:B------:R-:W-:Y:S01]  /*a890*/  FFMA.FTZ R66, R7, R60, -R66 ;  /* 0x0000003c07427223 */ /* 0x000fe20000010842 */
[----:B------:R-:W-:-:S02]  /*a8a0*/  HADD2.F32 R5, -RZ, R5.H1_H1 ;  /* 0x30000005ff057230 */ /* 0x000fc40000004100 */
[----:B------:R-:W-:Y:S01]  /*a8b0*/  FFMA.FTZ R61, R7, R62, R68 ;  /* 0x0000003e073d7223 */ /* 0x000fe20000010044 */
[----:B------:R-:W-:Y:S02]  /*a8c0*/  HADD2.F32 R48, -RZ, R67.H0_H0 ;  /* 0x20000043ff307230 */ /* 0x000fe40000004100 */
[CC--:B------:R-:W-:Y:S01]  /*a8d0*/  FMUL.FTZ R63, R47.reuse, R49.reuse ;  /* 0x000000312f3f7220 */ /* 0x0c0fe20000410000 */
[----:B------:R-:W-:Y:S02]  /*a8e0*/  HADD2.F32 R4, -RZ, R69.H0_H0 ;  /* 0x20000045ff047230 */ /* 0x000fe40000004100 */
[----:B------:R-:W-:Y:S01]  /*a8f0*/  FMUL.FTZ R60, R47, R64 ;  /* 0x000000402f3c7220 */ /* 0x000fe20000410000 */
[C---:B------:R-:W-:Y:S01]  /*a900*/  FMUL.FTZ R7, R5.reuse, R48 ;  /* 0x0000003005077220 */ /* 0x040fe20000410000 */
[C---:B------:R-:W-:Y:S01]  /*a910*/  FFMA.FTZ R63, R46.reuse, R64, -R63 ;  /* 0x000000402e3f7223 */ /* 0x040fe2000001083f */
        /* <DEDUP_REMOVED lines=8> */
[----:B------:R0:W-:Y:S02]  /*a9a0*/  STS.128 [R212], R4 ;  /* 0x00000004d4007388 */ /* 0x0001e40000000c00 */
.L_x_8315:
[----:B------:R-:W-:Y:S05]  /*a9b0*/  BSYNC B2 ;  /* 0x0000000000027941 */ /* 0x000fea0003800000 */
.L_x_8314:
[----:B------:R-:W-:Y:S05]  /*a9c0*/  @P1 BRA `(.L_x_8313) ;  /* 0x0000000000a81947 */ /* 0x000fea0003800000 */
[----:B0-----:R-:W0:Y:S01]  /*a9d0*/  LDS.128 R4, [R212+0x4000] ;  /* 0x00400000d4047984 */ /* 0x001e220000000c00 */
        /* <DEDUP_REMOVED lines=11> */
[CC--:B------:R-:W-:Y:S01]  /*aa90*/  FMUL.FTZ R49, R45.reuse, R48.reuse ;  /* 0x000000302d317220 */ /* 0x0c0fe20000410000 */
[----:B------:R-:W-:Y:S01]  /*aaa0*/  FMUL.FTZ R45, R45, R47 ;  /* 0x0000002f2d2d7220 */ /* 0x000fe20000410000 */
[----:B------:R-:W-:Y:S02]  /*aab0*/  HADD2.F32 R4, -RZ, R4.H1_H1 ;  /* 0x30000004ff047230 */ /* 0x000fe40000004100 */
[--C-:B------:R-:W-:Y:S02]  /*aac0*/  HADD2.F32 R42, -RZ, R6.reuse.H0_H0 ;  /* 0x20000006ff2a7230 */ /* 0x100fe40000004100 */
[----:B------:R-:W-:Y:S01]  /*aad0*/  FFMA.FTZ R62, R44, R48, R45 ;  /* 0x000000302c3e7223 */ /* 0x000fe2000001002d */
[----:B------:R-:W-:-:S02]  /*aae0*/  HADD2.F32 R43, -RZ, R6.H1_H1 ;  /* 0x30000006ff2b7230 */ /* 0x000fc40000004100 */
[----:B------:R-:W-:Y:S01]  /*aaf0*/  FMUL.FTZ R60, R4, R59 ;  /* 0x0000003b043c7220 */ /* 0x000fe20000410000 */
[--C-:B------:R-:W-:Y:S02]  /*ab00*/  HADD2.F32 R45, -RZ, R58.reuse.H1_H1 ;  /* 0x3000003aff2d7230 */ /* 0x100fe40000004100 */
[----:B------:R-:W-:Y:S01]  /*ab10*/  FFMA.FTZ R49, R44, R47, -R49 ;  /* 0x0000002f2c317223 */ /* 0x000fe20000010831 */
[--C-:B------:R-:W-:Y:S02]  /*ab20*/  HADD2.F32 R6, -RZ, R5.reuse.H0_H0 ;  /* 0x20000005ff067230 */ /* 0x100fe40000004100 */
[-C--:B------:R-:W-:Y:S01]  /*ab30*/  FMUL.FTZ R48, R4, R46.reuse ;  /* 0x0000002e04307220 */ /* 0x080fe20000410000 */
[----:B------:R-:W-:Y:S02]  /*ab40*/  HADD2.F32 R58, -RZ, R58.H0_H0 ;  /* 0x2000003aff3a7230 */ /* 0x000fe40000004100 */
        /* <DEDUP_REMOVED lines=18> */
.L_x_8313:
[----:B------:R-:W-:Y:S05]  /*ac70*/  BSYNC B1 ;  /* 0x0000000000017941 */ /* 0x000fea0003800000 */
.L_x_8312:
        /* <DEDUP_REMOVED lines=51> */
.L_x_8319:
[----:B------:R-:W-:Y:S05]  /*afb0*/  BSYNC B2 ;  /* 0x0000000000027941 */ /* 0x000fea0003800000 */
.L_x_8318:
        /* <DEDUP_REMOVED lines=43> */
.L_x_8317:
[----:B------:R-:W-:Y:S05]  /*b270*/  BSYNC B1 ;  /* 0x0000000000017941 */ /* 0x000fea0003800000 */
.L_x_8316:
        /* <DEDUP_REMOVED lines=51> */
.L_x_8323:
[----:B------:R-:W-:Y:S05]  /*b5b0*/  BSYNC B2 ;  /* 0x0000000000027941 */ /* 0x000fea0003800000 */
.L_x_8322:
[----:B------:R-:W-:Y:S05]  /*b5c0*/  @P1 BRA `(.L_x_8321) ;  /* 0x0000000000a81947 */ /* 0x000fea0003800000 */
[----:B0-----:R-:W0:Y:S01]  /*b5d0*/  LDS.128 R4, [R212+0x6000] ;  /* 0x00600000d4047984 */ /* 0x001e220000000c00 */
        /* <DEDUP_REMOVED lines=41> */
.L_x_8321:
[----:B------:R-:W-:Y:S05]  /*b870*/  BSYNC B1 ;  /* 0x0000000000017941 */ /* 0x000fea0003800000 */
.L_x_8320:
        /* <DEDUP_REMOVED lines=9> */
[--C-:B------:R-:W-:Y:S01]  /*b910*/  SHF.R.U64 R29, R26, 0x10, R27.reuse ;  /* 0x000000101a1d7819 */ /* 0x100fe2000000121b */
[--C-:B------:R-:W-:Y:S01]  /*b920*/  HADD2.F32 R25, -RZ, R15.reuse.H0_H0 ;  /* 0x2000000fff197230 */ /* 0x100fe20000004100 */
[----:B------:R-:W-:Y:S01]  /*b930*/  SHF.R.U32.HI R26, RZ, 0x10, R27 ;  /* 0x00000010ff1a7819 */ /* 0x000fe2000001161b */
[----:B------:R-:W-:Y:S01]  /*b940*/  HADD2.F32 R21, -RZ, R54.H0_H0 ;  /* 0x20000036ff157230 */ /* 0x000fe20000004100 */
[--C-:B------:R-:W-:Y:S01]  /*b950*/  SHF.R.U32.HI R24, RZ, 0x10, R13.reuse ;  /* 0x00000010ff187819 */ /* 0x100fe2000001160d */
[----:B------:R-:W-:Y:S01]  /*b960*/  HADD2.F32 R15, -RZ, R15.H1_H1 ;  /* 0x3000000fff0f7230 */ /* 0x000fe20000004100 */
        /* <DEDUP_REMOVED lines=35> */
.L_x_8326:
[----:B------:R-:W-:Y:S05]  /*bba0*/  BSYNC B1 ;  /* 0x0000000000017941 */ /* 0x000fea0003800000 */
.L_x_8325:
[----:B------:R-:W-:Y:S05]  /*bbb0*/  @P1 BRA `(.L_x_8324) ;  /* 0x0000002800001947 */ /* 0x000fea0003800000 */
[----:B0-----:R-:W0:Y:S01]  /*bbc0*/  LDS.128 R4, [R212+0x7000] ;  /* 0x00700000d4047984 */ /* 0x001e220000000c00 */
        /* <DEDUP_REMOVED lines=27> */
[----:B------:R-:W-:Y:S02]  /*bd80*/  HADD2.F32 R0, -RZ, R25.H0_H0 ;  /* 0x20000019ff007230 */ /* 0x000fe40000004100 */
[CC--:B------:R-:W-:Y:S01]  /*bd90*/  FMUL.FTZ R12, R8.reuse, R9.reuse ;  /* 0x00000009080c7220 */ /* 0x0c0fe20000410000 */
[----:B------:R-:W-:Y:S01]  /*bda0*/  FMUL.FTZ R8, R8, R14 ;  /* 0x0000000e08087220 */ /* 0x000fe20000410000 */
[C---:B------:R-:W-:Y:S01]  /*bdb0*/  FMUL.FTZ R11, R5.reuse, R4 ;  /* 0x00000004050b7220 */ /* 0x040fe20000410000 */
[----:B------:R-:W-:Y:S01]  /*bdc0*/  FMUL.FTZ R13, R5, R0 ;  /* 0x00000000050d7220 */ /* 0x000fe20000410000 */
[C---:B------:R-:W-:Y:S02]  /*bdd0*/  FFMA.FTZ R12, R7.reuse, R14, -R12 ;  /* 0x0000000e070c7223 */ /* 0x040fe4000001080c */
[C---:B------:R-:W-:Y:S01]  /*bde0*/  FFMA.FTZ R5, R6.reuse, R0, -R11 ;  /* 0x0000000006057223 */ /* 0x040fe2000001080b */
[----:B------:R-:W-:Y:S01]  /*bdf0*/  FFMA.FTZ R9, R7, R9, R8 ;  /* 0x0000000907097223 */ /* 0x000fe20000010008 */
[----:B------:R-:W-:Y:S01]  /*be00*/  FFMA.FTZ R0, R6, R4, R13 ;  /* 0x0000000406007223 */ /* 0x000fe2000001000d */
[----:B------:R-:W-:-:S02]  /*be10*/  F2FP.F16.F32.PACK_AB R7, R15, R20 ;  /* 0x000000140f07723e */ /* 0x000fc400000000ff */
[----:B------:R-:W-:Y:S02]  /*be20*/  F2FP.F16.F32.PACK_AB R4, R3, R10 ;  /* 0x0000000a0304723e */ /* 0x000fe400000000ff */
[----:B------:R-:W-:Y:S02]  /*be30*/  F2FP.F16.F32.PACK_AB R6, R9, R12 ;  /* 0x0000000c0906723e */ /* 0x000fe400000000ff */
[----:B------:R-:W-:-:S05]  /*be40*/  F2FP.F16.F32.PACK_AB R5, R0, R5 ;  /* 0x000000050005723e */ /* 0x000fca00000000ff */
[----:B------:R0:W-:Y:S01]  /*be50*/  STS.128 [R212+0x7000], R4 ;  /* 0x00700004d4007388 */ /* 0x0001e20000000c00 */
[----:B------:R-:W-:Y:S05]  /*be60*/  BRA `(.L_x_8324) ;  /* 0x0000002400547947 */ /* 0x000fea0003800000 */
.L_x_8297:
[----:B------:R-:W0:Y:S01]  /*be70*/  LDC R5, c[0x0][0x448] ;  /* 0x00011200ff057b82 */ /* 0x000e220000000800 */
[----:B------:R-:W-:Y:S01]  /*be80*/  ULDC.64 UR4, c[0x0][0x3f8] ;  /* 0x0000fe0000047ab9 */ /* 0x000fe20000000a00 */
[----:B------:R-:W-:Y:S01]  /*be90*/  ULDC.64 UR6, c[0x0][0x408] ;  /* 0x0001020000067ab9 */ /* 0x000fe20000000a00 */
        /* <DEDUP_REMOVED lines=24> */
[----:B------:R-:W0:Y:S01]  /*c020*/  LDC R53, c[0x0][0x3f4] ;  /* 0x0000fd00ff357b82 */ /* 0x000e220000000800 */
[----:B------:R-:W3:Y:S01]  /*c030*/  SHFL.IDX PT, R4, R32, RZ, 0x181f ;  /* 0x00181fff20047589 */ /* 0x000ee200000e0000 */
[----:B------:R-:W-:-:S03]  /*c040*/  IMAD R3, R194, R5, RZ ;  /* 0x00000005c2037224 */ /* 0x000fc600078e02ff */
[----:B------:R-:W5:Y:S04]  /*c050*/  SHFL.IDX PT, R0, R35, RZ, 0x181f ;  /* 0x00181fff23007589 */ /* 0x000f6800000e0000 */
[----:B------:R-:W1:Y:S04]  /*c060*/  SHFL.IDX PT, R14, R34, RZ, 0x181f ;  /* 0x00181fff220e7589 */ /* 0x000e6800000e0000 */
[----:B------:R-:W2:Y:S01]  /*c070*/  SHFL.IDX PT, R5, R33, RZ, 0x181f ;  /* 0x00181fff21057589 */ /* 0x000ea200000e0000 */
[----:B0-----:R-:W-:-:S04]  /*c080*/  ISETP.GE.AND P0, PT, R16, R53, PT ;  /* 0x000000351000720c */ /* 0x001fc80003f06270 */
[----:B------:R-:W-:-:S13]  /*c090*/  ISETP.GE.OR P1, PT, R54, R3, P0 ;  /* 0x000000033600720c */ /* 0x000fda0000726670 */
[C---:B------:R-:W-:Y:S02]  /*c0a0*/  @!P1 SHF.L.U32 R21, R16.reuse, 0x1, RZ ;  /* 0x0000000110159819 */ /* 0x040fe400000006ff */
[----:B------:R-:W-:Y:S02]  /*c0b0*/  @!P1 SHF.L.U64.HI R6, R16, 0x1, R17 ;  /* 0x0000000110069819 */ /* 0x000fe40000010211 */
[----:B---3--:R-:W-:-:S05]  /*c0c0*/  @!P1 IADD3 R4, P2, R4, R21, RZ ;  /* 0x0000001504049210 */ /* 0x008fca0007f5e0ff */
[----:B-----5:R-:W-:Y:S02]  /*c0d0*/  @!P1 IMAD.X R7, R0, 0x1, R6, P2 ;  /* 0x0000000100079824 */ /* 0x020fe400010e0606 */
[----:B------:R-:W-:Y:S02]  /*c0e0*/  @!P1 IMAD.MOV.U32 R8, RZ, RZ, R4 ;  /* 0x000000ffff089224 */ /* 0x000fe400078e0004 */
[----:B------:R-:W-:-:S06]  /*c0f0*/  @!P1 IMAD.MOV.U32 R9, RZ, RZ, R7 ;  /* 0x000000ffff099224 */ /* 0x000fcc00078e0007 */
[----:B------:R-:W3:Y:S01]  /*c100*/  @!P1 LD.E.128 R8, desc[UR54][R8.64] ;  /* 0x0000003608089980 */ /* 0x000ee2000c101d00 */
[----:B-1----:R-:W-:-:S05]  /*c110*/  @!P1 IADD3 R14, P2, R14, R21, RZ ;  /* 0x000000150e0e9210 */ /* 0x002fca0007f5e0ff */
[----:B--2---:R-:W-:Y:S02]  /*c120*/  @!P1 IMAD.X R5, R5, 0x1, R6, P2 ;  /* 0x0000000105059824 */ /* 0x004fe400010e0606 */
[----:B------:R-:W-:-:S06]  /*c130*/  @!P1 IMAD.MOV.U32 R4, RZ, RZ, R14 ;  /* 0x000000ffff049224 */ /* 0x000fcc00078e000e */
[----:B------:R-:W2:Y:S01]  /*c140*/  @!P1 LD.E.128 R4, desc[UR54][R4.64] ;  /* 0x0000003604049980 */ /* 0x000ea2000c101d00 */
[----:B------:R-:W-:Y:S02]  /*c150*/  CS2R R46, SRZ ;  /* 0x00000000002e7805 */ /* 0x000fe4000001ff00 */
[----:B------:R-:W-:Y:S02]  /*c160*/  CS2R R50, SRZ ;  /* 0x0000000000327805 */ /* 0x000fe4000001ff00 */
[----:B------:R-:W-:Y:S01]  /*c170*/  CS2R R38, SRZ ;  /* 0x0000000000267805 */ /* 0x000fe2000001ff00 */
[----:B------:R0:W1:Y:S01]  /*c180*/  SHFL.IDX PT, R14, R34, 0x1, 0x181f ;  /* 0x00381f00220e7f89 */ /* 0x00006200000e0000 */
[----:B------:R-:W-:Y:S02]  /*c190*/  CS2R R20, SRZ ;  /* 0x0000000000147805 */ /* 0x000fe4000001ff00 */
[----:B------:R-:W-:Y:S02]  /*c1a0*/  CS2R R24, SRZ ;  /* 0x0000000000187805 */ /* 0x000fe4000001ff00 */
[----:B---3--:R-:W-:Y:S01]  /*c1b0*/  @!P1 MOV R46, R8 ;  /* 0x00000008002e9202 */ /* 0x008fe20000000f00 */
[----:B------:R-:W-:Y:S01]  /*c1c0*/  @!P1 IMAD.MOV.U32 R47, RZ, RZ, R9 ;  /* 0x000000ffff2f9224 */ /* 0x000fe200078e0009 */
[----:B------:R0:W3:Y:S01]  /*c1d0*/  SHFL.IDX PT, R8, R32, 0x1, 0x181f ;  /* 0x00381f0020087f89 */ /* 0x0000e200000e0000 */
[----:B------:R-:W-:-:S02]  /*c1e0*/  @!P1 IMAD.MOV.U32 R50, RZ, RZ, R10 ;  /* 0x000000ffff329224 */ /* 0x000fc400078e000a */
[----:B------:R-:W-:Y:S01]  /*c1f0*/  IMAD.MOV.U32 R0, RZ, RZ, R46 ;  /* 0x000000ffff007224 */ /* 0x000fe200078e002e */
[----:B------:R0:W0:Y:S01]  /*c200*/  SHFL.IDX PT, R9, R33, 0x1, 0x181f ;  /* 0x00381f0021097f89 */ /* 0x00002200000e0000 */
[----:B------:R-:W-:Y:S01]  /*c210*/  IMAD.MOV.U32 R12, RZ, RZ, R47 ;  /* 0x000000ffff0c7224 */ /* 0x000fe200078e002f */
[----:B------:R-:W-:Y:S01]  /*c220*/  MOV R10, R50 ;  /* 0x00000032000a7202 */ /* 0x000fe20000000f00 */
[----:B------:R-:W-:Y:S01]  /*c230*/  @!P1 IMAD.MOV.U32 R51, RZ, RZ, R11 ;  /* 0x000000ffff339224 */ /* 0x000fe200078e000b */
[----:B------:R-:W-:Y:S02]  /*c240*/  PRMT R64, R64, 0x5410, R0 ;  /* 0x0000541040407816 */ /* 0x000fe40000000000 */
[----:B------:R0:W0:Y:S01]  /*c250*/  SHFL.IDX PT, R0, R35, 0x1, 0x181f ;  /* 0x00381f0023007f89 */ /* 0x00002200000e0000 */
[----:B------:R-:W-:Y:S01]  /*c260*/  IMAD.MOV.U32 R11, RZ, RZ, R51 ;  /* 0x000000ffff0b7224 */ /* 0x000fe200078e0033 */
[----:B------:R-:W-:Y:S01]  /*c270*/  PRMT R66, R12, 0x7610, R66 ;  /* 0x000076100c427816 */ /* 0x000fe20000000042 */
[----:B--2---:R-:W-:-:S02]  /*c280*/  @!P1 IMAD.MOV.U32 R38, RZ, RZ, R4 ;  /* 0x000000ffff269224 */ /* 0x004fc400078e0004 */
[----:B------:R-:W-:Y:S01]  /*c290*/  @!P1 IMAD.MOV.U32 R39, RZ, RZ, R5 ;  /* 0x000000ffff279224 */ /* 0x000fe200078e0005 */
[----:B------:R-:W-:Y:S01]  /*c2a0*/  PRMT R37, R10, 0x5410, R11 ;  /* 0x000054100a257816 */ /* 0x000fe2000000000b */
[----:B------:R-:W-:Y:S01]  /*c2b0*/  @!P1 IMAD.MOV.U32 R20, RZ, RZ, R6 ;  /* 0x000000ffff149224 */ /* 0x000fe200078e0006 */
[----:B------:R-:W-:Y:S01]  /*c2c0*/  MOV R4, R38 ;  /* 0x0000002600047202 */ /* 0x000fe20000000f00 */
[----:B------:R-:W-:Y:S02]  /*c2d0*/  @!P1 IMAD.MOV.U32 R21, RZ, RZ, R7 ;  /* 0x000000ffff159224 */ /* 0x000fe400078e0007 */
[----:B------:R-:W-:Y:S02]  /*c2e0*/  IMAD.MOV.U32 R5, RZ, RZ, R39 ;  /* 0x000000ffff057224 */ /* 0x000fe400078e0027 */
[----:B------:R-:W-:Y:S02]  /*c2f0*/  IMAD.MOV.U32 R6, RZ, RZ, R20 ;  /* 0x000000ffff067224 */ /* 0x000fe400078e0014 */
[----:B------:R-:W-:Y:S01]  /*c300*/  IMAD.MOV.U32 R7, RZ, RZ, R21 ;  /* 0x000000ffff077224 */ /* 0x000fe200078e0015 */
[----:B------:R-:W-:-:S02]  /*c310*/  PRMT R66, R66, 0x5410, R5 ;  /* 0x0000541042427816 */ /* 0x000fc40000000005 */
[----:B------:R-:W-:Y:S02]  /*c320*/  PRMT R65, R6, 0x5410, R4 ;  /* 0x0000541006417816 */ /* 0x000fe40000000004 */
[----:B-1-3--:R-:W-:-:S07]  /*c330*/  PRMT R64, R7, 0x7610, R64 ;  /* 0x0000761007407816 */ /* 0x00afce0000000040 */
.L_x_8684:
[----:B------:R-:W-:Y:S01]  /*c340*/  VIADD R4, R54, 0x20 ;  /* 0x0000002036047836 */ /* 0x000fe20000000000 */
[----:B------:R-:W-:Y:S01]  /*c350*/  BSSY B1, `(.L_x_8328) ;  /* 0x0000012000017945 */ /* 0x000fe20003800000 */
[----:B------:R-:W-:Y:S02]  /*c360*/  CS2R R26, SRZ ;  /* 0x00000000001a7805 */ /* 0x000fe4000001ff00 */
[----:B------:R-:W-:Y:S02]  /*c370*/  CS2R R6, SRZ ;  /* 0x0000000000067805 */ /* 0x000fe4000001ff00 */
[----:B------:R-:W-:Y:S02]  /*c380*/  ISETP.GE.AND P1, PT, R4, R3, PT ;  /* 0x000000030400720c */ /* 0x000fe40003f26270 */
[----:B------:R-:W-:-:S11]  /*c390*/  CS2R R4, SRZ ;  /* 0x0000000000047805 */ /* 0x000fd6000001ff00 */
[----:B------:R-:W-:Y:S05]  /*c3a0*/  @P1 BRA `(.L_x_8329) ;  /* 0x0000000000301947 */ /* 0x000fea0003800000 */
[----:B------:R-:W-:Y:S02]  /*c3b0*/  CS2R R26, SRZ ;  /* 0x00000000001a7805 */ /* 0x000fe4000001ff00 */
[----:B------:R-:W-:Y:S02]  /*c3c0*/  CS2R R4, SRZ ;  /* 0x0000000000047805 */ /* 0x000fe4000001ff00 */
[----:B------:R-:W-:Y:S01]  /*c3d0*/  CS2R R6, SRZ ;  /* 0x0000000000067805 */ /* 0x000fe2000001ff00 */
[----:B------:R-:W-:Y:S06]  /*c3e0*/  @P0 BRA `(.L_x_8329) ;  /* 0x0000000000200947 */ /* 0x000fec0003800000 */
[C---:B------:R-:W-:Y:S01]  /*c3f0*/  IMAD.SHL.U32 R15, R16.reuse, 0x2, RZ ;  /* 0x00000002100f7824 */ /* 0x040fe200078e00ff */
[----:B------:R-:W-:-:S04]  /*c400*/  SHF.L.U64.HI R6, R16, 0x1, R17 ;  /* 0x0000000110067819 */ /* 0x000fc80000010211 */
[-C--:B------:R-:W-:Y:S02]  /*c410*/  IADD3 R4, P1, R8, R15.reuse, RZ ;  /* 0x0000000f08047210 */ /* 0x080fe40007f3e0ff */
[----:B------:R-:W-:Y:S02]  /*c420*/  IADD3 R14, P2, R14, R15, RZ ;  /* 0x0000000f0e0e7210 */ /* 0x000fe40007f5e0ff */
[----:B0-----:R-:W-:-:S03]  /*c430*/  IADD3.X R5, R0, R6, RZ, P1, !PT ;  /* 0x0000000600057210 */ /* 0x001fc60000ffe4ff */
[----:B------:R-:W-:-:S03]  /*c440*/  IMAD.X R15, R9, 0x1, R6, P2 ;  /* 0x00000001090f7824 */ /* 0x000fc600010e0606 */
[----:B------:R-:W5:Y:S04]  /*c450*/  LD.E.128 R4, desc[UR54][R4.64] ;  /* 0x0000003604047980 */ /* 0x000f68000c101d00 */
[----:B------:R1:W5:Y:S02]  /*c460*/  LD.E.128 R24, desc[UR54][R14.64] ;  /* 0x000000360e187980 */ /* 0x000364000c101d00 */
.L_x_8329:
[----:B------:R-:W-:Y:S05]  /*c470*/  BSYNC B1 ;  /* 0x0000000000017941 */ /* 0x000fea0003800000 */
.L_x_8328:
[----:B0----5:R-:W-:Y:S01]  /*c480*/  IMAD.MOV.U32 R0, RZ, RZ, R24 ;  /* 0x000000ffff007224 */ /* 0x021fe200078e0018 */
[----:B------:R-:W-:Y:S01]  /*c490*/  UMOV UR4, 0xffffffff ;  /* 0xffffffff00047882 */ /* 0x000fe20000000000 */
[----:B------:R-:W-:Y:S02]  /*c4a0*/  IMAD.MOV.U32 R8, RZ, RZ, R25 ;  /* 0x000000ffff087224 */ /* 0x000fe400078e0019 */
        /* <DEDUP_REMOVED lines=8> */
[----:B------:R-:W-:-:S05]  /*c530*/  IMAD.MOV.U32 R10, RZ, RZ, R7 ;  /* 0x000000ffff0a7224 */ /* 0x000fca00078e0007 */
[----:B------:R-:W-:Y:S01]  /*c540*/  PRMT R58, R9, 0x5410, R10 ;  /* 0x00005410093a7816 */ /* 0x000fe2000000000a */
[----:B------:R-:W-:Y:S06]  /*c550*/  BRA.DIV UR4, `(.L_x_8330) ;  /* 0x000001da04247947 */ /* 0x000fec000b800000 */
[----:B------:R-:W0:Y:S01]  /*c560*/  SHFL.IDX PT, R8, R32, 0x2, 0x181f ;  /* 0x00581f0020087f89 */ /* 0x000e2200000e0000 */
[----:B------:R-:W-:-:S03]  /*c570*/  VIADD R10, R54, 0x40 ;  /* 0x00000040360a7836 */ /* 0x000fc60000000000 */
[----:B------:R-:W2:Y:S02]  /*c580*/  SHFL.IDX PT, R0, R35, 0x2, 0x181f ;  /* 0x00581f0023007f89 */ /* 0x000ea400000e0000 */
[----:B------:R-:W-:Y:S02]  /*c590*/  ISETP.GE.OR P1, PT, R10, R3, P0 ;  /* 0x000000030a00720c */ /* 0x000fe40000726670 */
[----:B-1----:R-:W1:Y:S04]  /*c5a0*/  SHFL.IDX PT, R14, R34, 0x2, 0x181f ;  /* 0x00581f00220e7f89 */ /* 0x002e6800000e0000 */
[----:B------:R-:W3:Y:S07]  /*c5b0*/  SHFL.IDX PT, R28, R33, 0x2, 0x181f ;  /* 0x00581f00211c7f89 */ /* 0x000eee00000e0000 */
[C---:B------:R-:W-:Y:S01]  /*c5c0*/  @!P1 IMAD.SHL.U32 R31, R16.reuse, 0x2, RZ ;  /* 0x00000002101f9824 */ /* 0x040fe200078e00ff */
[----:B------:R-:W-:-:S04]  /*c5d0*/  @!P1 SHF.L.U64.HI R29, R16, 0x1, R17 ;  /* 0x00000001101d9819 */ /* 0x000fc80000010211 */
[----:B0-----:R-:W-:-:S04]  /*c5e0*/  @!P1 IADD3 R8, P2, R8, R31, RZ ;  /* 0x0000001f08089210 */ /* 0x001fc80007f5e0ff */
[----:B--2---:R-:W-:-:S06]  /*c5f0*/  @!P1 IADD3.X R9, R0, R29, RZ, P2, !PT ;  /* 0x0000001d00099210 */ /* 0x004fcc00017fe4ff */
[----:B------:R-:W2:Y:S01]  /*c600*/  @!P1 LD.E.128 R8, desc[UR54][R8.64] ;  /* 0x0000003608089980 */ /* 0x000ea2000c101d00 */
[----:B-1----:R-:W-:-:S05]  /*c610*/  @!P1 IADD3 R14, P2, R14, R31, RZ ;  /* 0x0000001f0e0e9210 */ /* 0x002fca0007f5e0ff */
[----:B---3--:R-:W-:-:S04]  /*c620*/  @!P1 IMAD.X R29, R28, 0x1, R29, P2 ;  /* 0x000000011c1d9824 */ /* 0x008fc800010e061d */
[----:B------:R-:W-:-:S05]  /*c630*/  @!P1 IMAD.MOV.U32 R15, RZ, RZ, R29 ;  /* 0x000000ffff0f9224 */ /* 0x000fca00078e001d */
[----:B------:R-:W3:Y:S01]  /*c640*/  @!P1 LD.E.128 R28, desc[UR54][R14.64] ;  /* 0x000000360e1c9980 */ /* 0x000ee2000c101d00 */
[----:B------:R-:W-:Y:S02]  /*c650*/  CS2R R44, SRZ ;  /* 0x00000000002c7805 */ /* 0x000fe4000001ff00 */
[----:B------:R-:W-:Y:S02]  /*c660*/  CS2R R48, SRZ ;  /* 0x0000000000307805 */ /* 0x000fe4000001ff00 */
[----:B------:R-:W-:Y:S01]  /*c670*/  CS2R R40, SRZ ;  /* 0x0000000000287805 */ /* 0x000fe2000001ff00 */
[----:B------:R-:W0:Y:S01]  /*c680*/  SHFL.IDX PT, R32, R32, 0x3, 0x181f ;  /* 0x00781f0020207f89 */ /* 0x000e2200000e0000 */
[----:B------:R-:W-:-:S03]  /*c690*/  CS2R R42, SRZ ;  /* 0x00000000002a7805 */ /* 0x000fc6000001ff00 */
[----:B------:R-:W1:Y:S04]  /*c6a0*/  SHFL.IDX PT, R34, R34, 0x3, 0x181f ;  /* 0x00781f0022227f89 */ /* 0x000e6800000e0000 */
[----:B------:R-:W0:Y:S01]  /*c6b0*/  SHFL.IDX PT, R33, R33, 0x3, 0x181f ;  /* 0x00781f0021217f89 */ /* 0x000e2200000e0000 */
[----:B--2---:R-:W-:Y:S02]  /*c6c0*/  @!P1 IMAD.MOV.U32 R44, RZ, RZ, R8 ;  /* 0x000000ffff2c9224 */ /* 0x004fe400078e0008 */
[----:B------:R-:W-:Y:S02]  /*c6d0*/  @!P1 IMAD.MOV.U32 R45, RZ, RZ, R9 ;  /* 0x000000ffff2d9224 */ /* 0x000fe400078e0009 */
[----:B------:R-:W-:Y:S02]  /*c6e0*/  IMAD.MOV.U32 R0, RZ, RZ, R44 ;  /* 0x000000ffff007224 */ /* 0x000fe400078e002c */
[----:B------:R-:W-:Y:S01]  /*c6f0*/  @!P1 IMAD.MOV.U32 R48, RZ, RZ, R10 ;  /* 0x000000ffff309224 */ /* 0x000fe200078e000a */
[----:B------:R-:W-:Y:S01]  /*c700*/  MOV R12, R45 ;  /* 0x0000002d000c7202 */ /* 0x000fe20000000f00 */
[----:B------:R-:W-:-:S02]  /*c710*/  @!P1 IMAD.MOV.U32 R49, RZ, RZ, R11 ;  /* 0x000000ffff319224 */ /* 0x000fc400078e000b */
[----:B------:R-:W-:Y:S01]  /*c720*/  IMAD.MOV.U32 R8, RZ, RZ, R48 ;  /* 0x000000ffff087224 */ /* 0x000fe200078e0030 */
[----:B------:R-:W-:Y:S01]  /*c730*/  PRMT R59, R0, 0x5410, R12 ;  /* 0x00005410003b7816 */ /* 0x000fe2000000000c */
[----:B------:R-:W-:Y:S01]  /*c740*/  IMAD.MOV.U32 R9, RZ, RZ, R49 ;  /* 0x000000ffff097224 */ /* 0x000fe200078e0031 */
[----:B------:R2:W0:Y:S01]  /*c750*/  SHFL.IDX PT, R0, R35, 0x3, 0x181f ;  /* 0x00781f0023007f89 */ /* 0x00042200000e0000 */
[----:B---3--:R-:W-:Y:S01]  /*c760*/  @!P1 MOV R41, R29 ;  /* 0x0000001d00299202 */ /* 0x008fe20000000f00 */
[----:B------:R-:W-:Y:S02]  /*c770*/  @!P1 IMAD.MOV.U32 R40, RZ, RZ, R28 ;  /* 0x000000ffff289224 */ /* 0x000fe400078e001c */
[----:B------:R-:W-:Y:S01]  /*c780*/  PRMT R52, R8, 0x5410, R9 ;  /* 0x0000541008347816 */ /* 0x000fe20000000009 */
[----:B------:R-:W-:Y:S02]  /*c790*/  @!P1 IMAD.MOV.U32 R42, RZ, RZ, R30 ;  /* 0x000000ffff2a9224 */ /* 0x000fe400078e001e */
[----:B------:R-:W-:-:S02]  /*c7a0*/  @!P1 IMAD.MOV.U32 R43, RZ, RZ, R31 ;  /* 0x000000ffff2b9224 */ /* 0x000fc400078e001f */
[----:B------:R-:W-:Y:S02]  /*c7b0*/  IMAD.MOV.U32 R8, RZ, RZ, R40 ;  /* 0x000000ffff087224 */ /* 0x000fe400078e0028 */
[----:B------:R-:W-:Y:S01]  /*c7c0*/  IMAD.MOV.U32 R9, RZ, RZ, R41 ;  /* 0x000000ffff097224 */ /* 0x000fe200078e0029 */
[----:B------:R-:W-:Y:S01]  /*c7d0*/  MOV R11, R43 ;  /* 0x0000002b000b7202 */ /* 0x000fe20000000f00 */
[----:B------:R-:W-:-:S03]  /*c7e0*/  IMAD.MOV.U32 R10, RZ, RZ, R42 ;  /* 0x000000ffff0a7224 */ /* 0x000fc600078e002a */
[----:B------:R-:W-:Y:S02]  /*c7f0*/  PRMT R62, R8, 0x5410, R9 ;  /* 0x00005410083e7816 */ /* 0x000fe40000000009 */
[----:B------:R-:W-:Y:S02]  /*c800*/  CS2R R8, SRZ ;  /* 0x0000000000087805 */ /* 0x000fe4000001ff00 */
[----:B-12---:R-:W-:-:S07]  /*c810*/  PRMT R63, R10, 0x5410, R11 ;  /* 0x000054100a3f7816 */ /* 0x006fce000000000b */
.L_x_8694:
[----:B------:R-:W-:Y:S01]  /*c820*/  VIADD R54, R54, 0x60 ;  /* 0x0000006036367836 */ /* 0x000fe20000000000 */
[----:B------:R-:W-:Y:S01]  /*c830*/  BSSY B1, `(.L_x_8331) ;  /* 0x0000012000017945 */ /* 0x000fe20003800000 */
[----:B------:R-:W-:Y:S02]  /*c840*/  CS2R R10, SRZ ;  /* 0x00000000000a7805 */ /* 0x000fe4000001ff00 */
[----:B------:R-:W-:Y:S02]  /*c850*/  CS2R R12, SRZ ;  /* 0x00000000000c7805 */ /* 0x000fe4000001ff00 */
[----:B------:R-:W-:Y:S02]  /*c860*/  CS2R R14, SRZ ;  /* 0x00000000000e7805 */ /* 0x000fe4000001ff00 */
[----:B------:R-:W-:-:S13]  /*c870*/  ISETP.GE.AND P1, PT, R54, R3, PT ;  /* 0x000000033600720c */ /* 0x000fda0003f26270 */
[----:B------:R-:W-:Y:S05]  /*c880*/  @P1 BRA `(.L_x_8332) ;  /* 0x0000000000301947 */ /* 0x000fea0003800000 */
[----:B------:R-:W-:Y:S02]  /*c890*/  CS2R R10, SRZ ;  /* 0x00000000000a7805 */ /* 0x000fe4000001ff00 */
[----:B------:R-:W-:Y:S02]  /*c8a0*/  CS2R R12, SRZ ;  /* 0x00000000000c7805 */ /* 0x000fe4000001ff00 */
[----:B------:R-:W-:Y:S01]  /*c8b0*/  CS2R R14, SRZ ;  /* 0x00000000000e7805 */ /* 0x000fe2000001ff00 */
[----:B------:R-:W-:Y:S06]  /*c8c0*/  @P0 BRA `(.L_x_8332) ;  /* 0x0000000000200947 */ /* 0x000fec0003800000 */
[C---:B------:R-:W-:Y:S01]  /*c8d0*/  IMAD.SHL.U32 R11, R16.reuse, 0x2, RZ ;  /* 0x00000002100b7824 */ /* 0x040fe200078e00ff */
[----:B------:R-:W-:-:S04]  /*c8e0*/  SHF.L.U64.HI R9, R16, 0x1, R17 ;  /* 0x0000000110097819 */ /* 0x000fc80000010211 */
[-C--:B0-----:R-:W-:Y:S02]  /*c8f0*/  IADD3 R12, P1, R32, R11.reuse, RZ ;  /* 0x0000000b200c7210 */ /* 0x081fe40007f3e0ff */
[----:B------:R-:W-:-:S03]  /*c900*/  IADD3 R8, P2, R34, R11, RZ ;  /* 0x0000000b22087210 */ /* 0x000fc60007f5e0ff */
[--C-:B------:R-:W-:Y:S02]  /*c910*/  IMAD.X R13, R0, 0x1, R9.reuse, P1 ;  /* 0x00000001000d7824 */ /* 0x100fe400008e0609 */
[----:B------:R-:W-:-:S04]  /*c920*/  IMAD.X R9, R33, 0x1, R9, P2 ;  /* 0x0000000121097824 */ /* 0x000fc800010e0609 */
[----:B------:R-:W5:Y:S04]  /*c930*/  LD.E.128 R12, desc[UR54][R12.64] ;  /* 0x000000360c0c7980 */ /* 0x000f68000c101d00 */
[----:B------:R-:W5:Y:S02]  /*c940*/  LD.E.128 R8, desc[UR54][R8.64] ;  /* 0x0000003608087980 */ /* 0x000f64000c101d00 */
.L_x_8332:
[----:B------:R-:W-:Y:S05]  /*c950*/  BSYNC B1 ;  /* 0x0000000000017941 */ /* 0x000fea0003800000 */
.L_x_8331:
[----:B------:R-:W-:Y:S01]  /*c960*/  ULEA.HI UR4, UR37, UR37, URZ, 0x1 ;  /* 0x0000002525047291 */ /* 0x000fe2000f8f083f */
[C---:B0-----:R-:W-:Y:S01]  /*c970*/  IADD3 R0, R188.reuse, 0x20, RZ ;  /* 0x00000020bc007810 */ /* 0x041fe20007ffe0ff */
[----:B------:R-:W-:Y:S01]  /*c980*/  VIADD R31, R188, 0x40 ;  /* 0x00000040bc1f7836 */ /* 0x000fe20000000000 */
[----:B------:R-:W-:Y:S01]  /*c990*/  VIADDMNMX R3, R3, -R198, 0x80, PT ;  /* 0x0000008003037446 */ /* 0x000fe200038009c6 */
[----:B------:R-:W-:Y:S01]  /*c9a0*/  ULOP3.LUT UR4, UR4, 0xfffffffe, URZ, 0xc0, !UPT ;  /* 0xfffffffe04047892 */ /* 0x000fe2000f8ec03f */
[----:B-----5:R-:W-:Y:S01]  /*c9b0*/  IMAD.MOV.U32 R28, RZ, RZ, R9 ;  /* 0x000000ffff1c7224 */ /* 0x020fe200078e0009 */
[----:B------:R-:W-:Y:S01]  /*c9c0*/  BSSY B1, `(.L_x_8333) ;  /* 0x0000015000017945 */ /* 0x000fe20003800000 */
[-C--:B------:R-:W-:Y:S01]  /*c9d0*/  ISETP.GE.OR P2, PT, R0, R3.reuse, P0 ;  /* 0x000000030000720c */ /* 0x080fe20000746670 */
[----:B------:R-:W-:Y:S01]  /*c9e0*/  UIADD3 UR4, UR37, -UR4, URZ ;  /* 0x8000000425047290 */ /* 0x000fe2000fffe03f */
[----:B------:R-:W-:Y:S01]  /*c9f0*/  IMAD.MOV.U32 R0, RZ, RZ, R8 ;  /* 0x000000ffff007224 */ /* 0x000fe200078e0008 */
[CC--:B------:R-:W-:Y:S01]  /*ca00*/  ISETP.GE.OR P3, PT, R188.reuse, R3.reuse, P0 ;  /* 0x00000003bc00720c */ /* 0x0c0fe20000766670 */
[----:B------:R-:W-:Y:S01]  /*ca10*/  VIADD R30, R188, 0x60 ;  /* 0x00000060bc1e7836 */ /* 0x000fe20000000000 */
[----:B------:R-:W-:-:S02]  /*ca20*/  ISETP.GE.OR P1, PT, R31, R3, P0 ;  /* 0x000000031f00720c */ /* 0x000fc40000726670 */
[----:B------:R-:W-:Y:S01]  /*ca30*/  IMAD.U32 R29, RZ, RZ, UR4 ;  /* 0x00000004ff1d7e24 */ /* 0x000fe2000f8e00ff */
[----:B------:R-:W-:Y:S01]  /*ca40*/  PRMT R54, R0, 0x5410, R28 ;  /* 0x0000541000367816 */ /* 0x000fe2000000001c */
[----:B------:R-:W-:Y:S01]  /*ca50*/  IMAD.MOV.U32 R0, RZ, RZ, R10 ;  /* 0x000000ffff007224 */ /* 0x000fe200078e000a */
[----:B------:R-:W-:Y:S01]  /*ca60*/  ISETP.GE.OR P0, PT, R30, R3, P0 ;  /* 0x000000031e00720c */ /* 0x000fe20000706670 */
[----:B------:R-:W-:Y:S01]  /*ca70*/  IMAD.MOV.U32 R28, RZ, RZ, R12 ;  /* 0x000000ffff1c7224 */ /* 0x000fe200078e000c */
[----:B------:R-:W-:Y:S01]  /*ca80*/  SHF.L.U32 R29, R29, 0x1f, RZ ;  /* 0x0000001f1d1d7819 */ /* 0x000fe200000006ff */
[----:B------:R-:W-:Y:S01]  /*ca90*/  IMAD.MOV.U32 R30, RZ, RZ, R13 ;  /* 0x000000ffff1e7224 */ /* 0x000fe200078e000d */
[----:B------:R-:W-:Y:S02]  /*caa0*/  MOV R3, R11 ;  /* 0x0000000b00037202 */ /* 0x000fe40000000f00 */
[----:B------:R-:W0:Y:S02]  /*cab0*/  SYNCS.PHASECHK.TRANS64.TRYWAIT P4, [R18+URZ+0x28800], R29 ;  /* 0x0288001d120075a7 */ /* 0x000e24000808017f */
[----:B------:R-:W-:Y:S01]  /*cac0*/  PRMT R60, R0, 0x5410, R3 ;  /* 0x00005410003c7816 */ /* 0x000fe20000000003 */
[----:B------:R-:W-:Y:S01]  /*cad0*/  IMAD.MOV.U32 R0, RZ, RZ, R14 ;  /* 0x000000ffff007224 */ /* 0x000fe200078e000e */
[----:B------:R-:W-:Y:S01]  /*cae0*/  PRMT R61, R28, 0x5410, R30 ;  /* 0x000054101c3d7816 */ /* 0x000fe2000000001e */
[----:B------:R-:W-:Y:S01]  /*caf0*/  IMAD.MOV.U32 R3, RZ, RZ, R15 ;  /* 0x000000ffff037224 */ /* 0x000fe200078e000f */
[----:B0-----:R-:W-:Y:S06]  /*cb00*/  @!P4 BRA `(.L_x_8334) ;  /* 0x000001d80014c947 */ /* 0x001fec0003800000 */
.L_x_8695:
[----:B------:R-:W-:Y:S05]  /*cb10*/  BSYNC B1 ;  /* 0x0000000000017941 */ /* 0x000fea0003800000 */
.L_x_8333:
[----:B------:R-:W-:Y:S04]  /*cb20*/  BSSY B1, `(.L_x_8335) ;  /* 0x0000061000017945 */ /* 0x000fe80003800000 */
[----:B------:R-:W-:Y:S05]  /*cb30*/  @P3 BRA `(.L_x_8336) ;  /* 0x00000004007c3947 */ /* 0x000fea0003800000 */
[----:B------:R-:W-:Y:S01]  /*cb40*/  LEA.HI R28, R53, R220, RZ, 0x1d ;  /* 0x000000dc351c7211 */ /* 0x000fe200078fe8ff */
[--C-:B------:R-:W-:Y:S01]  /*cb50*/  HADD2.F32 R69, -RZ, R66.reuse.H1_H1 ;  /* 0x30000042ff457230 */ /* 0x100fe20000004100 */
[----:B------:R-:W-:Y:S01]  /*cb60*/  SHF.R.U32.HI R31, RZ, 0x3, R207 ;  /* 0x00000003ff1f7819 */ /* 0x000fe200000116cf */
[----:B------:R-:W-:Y:S01]  /*cb70*/  HADD2.F32 R68, -RZ, R66.H0_H0 ;  /* 0x20000042ff447230 */ /* 0x000fe20000004100 */
[----:B0-----:R-:W-:Y:S01]  /*cb80*/  SHF.R.S32.HI R29, RZ, 0x1f, R28 ;  /* 0x0000001fff1d7819 */ /* 0x001fe2000001141c */
[----:B------:R-:W-:Y:S01]  /*cb90*/  IMAD.SHL.U32 R30, R28, 0x8, RZ ;  /* 0x000000081c1e7824 */ /* 0x000fe200078e00ff */
[----:B------:R-:W-:Y:S02]  /*cba0*/  SHF.R.U64 R80, R46, 0x10, R47 ;  /* 0x000000102e507819 */ /* 0x000fe4000000122f */
[----:B------:R-:W-:Y:S02]  /*cbb0*/  LEA.HI R29, R29, R28, RZ, 0x3 ;  /* 0x0000001c1d1d7211 */ /* 0x000fe400078f18ff */
[----:B------:R-:W-:-:S02]  /*cbc0*/  LOP3.LUT R30, R207, 0x38, R30, 0xf8, !PT ;  /* 0x00000038cf1e7812 */ /* 0x000fc400078ef81e */
[----:B------:R-:W-:Y:S02]  /*cbd0*/  SHF.L.U32 R29, R29, 0xa, RZ ;  /* 0x0000000a1d1d7819 */ /* 0x000fe400000006ff */
[----:B------:R-:W-:Y:S02]  /*cbe0*/  LOP3.LUT R33, R30, R31, RZ, 0x3c, !PT ;  /* 0x0000001f1e217212 */ /* 0x000fe400078e3cff */
[----:B------:R-:W-:Y:S02]  /*cbf0*/  LOP3.LUT R32, R29, 0x7fffe000, RZ, 0xc0, !PT ;  /* 0x7fffe0001d207812 */ /* 0x000fe400078ec0ff */
[----:B------:R-:W0:Y:S01]  /*cc00*/  LDS.128 R28, [R212] ;  /* 0x00000000d41c7984 */ /* 0x000e220000000c00 */
[----:B------:R-:W-:Y:S02]  /*cc10*/  SHF.R.U64 R75, R20, 0x10, R21 ;  /* 0x00000010144b7819 */ /* 0x000fe40000001215 */
[----:B------:R-:W-:Y:S02]  /*cc20*/  IADD3 R33, R33, R32, R211 ;  /* 0x0000002021217210 */ /* 0x000fe40007ffe0d3 */
[----:B------:R-:W-:-:S02]  /*cc30*/  SHF.R.U32.HI R73, RZ, 0x10, R21 ;  /* 0x00000010ff497819 */ /* 0x000fc40000011615 */
[----:B------:R-:W-:Y:S01]  /*cc40*/  SHF.R.U32.HI R71, RZ, 0x10, R47 ;  /* 0x00000010ff477819 */ /* 0x000fe2000001162f */
[----:B------:R-:W-:Y:S01]  /*cc50*/  IMAD R67, R33, 0x2, R18 ;  /* 0x0000000221437824 */ /* 0x000fe200078e0212 */
[----:B------:R-:W-:Y:S02]  /*cc60*/  SHF.R.U32.HI R70, RZ, 0x10, R39 ;  /* 0x00000010ff467819 */ /* 0x000fe40000011627 */
[--C-:B------:R-:W-:Y:S02]  /*cc70*/  SHF.R.U64 R79, R50, 0x10, R51.reuse ;  /* 0x00000010324f7819 */ /* 0x100fe40000001233 */
[----:B------:R-:W1:Y:S01]  /*cc80*/  LDS.128 R32, [R67+0x10400] ;  /* 0x0104000043207984 */ /* 0x000e620000000c00 */
[----:B------:R-:W-:Y:S01]  /*cc90*/  HADD2.F32 R70, -RZ, R70.H0_H0 ;  /* 0x20000046ff467230 */ /* 0x000fe20000004100 */
[----:B------:R-:W-:Y:S02]  /*cca0*/  SHF.R.U32.HI R78, RZ, 0x10, R51 ;  /* 0x00000010ff4e7819 */ /* 0x000fe40000011633 */
[----:B------:R-:W-:Y:S01]  /*ccb0*/  SHF.R.U64 R77, R38, 0x10, R39 ;  /* 0x00000010264d7819 */ /* 0x000fe20000001227 */
[----:B0-----:R-:W-:-:S02]  /*ccc0*/  HADD2.F32 R21, -RZ, R29.H0_H0 ;  /* 0x2000001dff157230 */ /* 0x001fc40000004100 */
[----:B------:R-:W-:Y:S02]  /*ccd0*/  HADD2.F32 R20, -RZ, R28.H0_H0 ;  /* 0x2000001cff147230 */ /* 0x000fe40000004100 */
[----:B------:R-:W-:Y:S02]  /*cce0*/  HADD2.F32 R29, -RZ, R29.H1_H1 ;  /* 0x3000001dff1d7230 */ /* 0x000fe40000004100 */
[----:B------:R-:W-:Y:S02]  /*ccf0*/  HADD2.F32 R38, -RZ, R30.H0_H0 ;  /* 0x2000001eff267230 */ /* 0x000fe40000004100 */
[--C-:B------:R-:W-:Y:S02]  /*cd00*/  HADD2.F32 R39, -RZ, R31.reuse.H0_H0 ;  /* 0x2000001fff277230 */ /* 0x100fe40000004100 */
[----:B------:R-:W-:Y:S02]  /*cd10*/  HADD2.F32 R31, -RZ, R31.H1_H1 ;  /* 0x3000001fff1f7230 */ /* 0x000fe40000004100 */
[----:B------:R-:W-:-:S02]  /*cd20*/  HADD2.F32 R28, -RZ, R28.H1_H1 ;  /* 0x3000001cff1c7230 */ /* 0x000fc40000004100 */
[--C-:B-1----:R-:W-:Y:S02]  /*cd30*/  HADD2.F32 R46, -RZ, R33.reuse.H0_H0 ;  /* 0x20000021ff2e7230 */ /* 0x102fe40000004100 */
[----:B------:R-:W-:Y:S02]  /*cd40*/  HADD2.F32 R47, -RZ, R33.H1_H1 ;  /* 0x30000021ff2f7230 */ /* 0x000fe40000004100 */
[----:B------:R-:W-:Y:S02]  /*cd50*/  HADD2.F32 R33, -RZ, R32.H0_H0 ;  /* 0x20000020ff217230 */ /* 0x000fe40000004100 */
[C---:B------:R-:W-:Y:S01]  /*cd60*/  FMUL.FTZ R66, R46.reuse, R69 ;  /* 0x000000452e427220 */ /* 0x040fe20000410000 */
[----:B------:R-:W-:Y:S01]  /*cd70*/  FMUL.FTZ R72, R46, R68 ;  /* 0x000000442e487220 */ /* 0x000fe20000410000 */
[----:B------:R-:W-:Y:S02]  /*cd80*/  HADD2.F32 R46, -RZ, R71.H0_H0 ;  /* 0x20000047ff2e7230 */ /* 0x000fe40000004100 */
[----:B------:R-:W-:Y:S01]  /*cd90*/  FMUL.FTZ R74, R47, R70 ;  /* 0x000000462f4a7220 */ /* 0x000fe20000410000 */
[----:B------:R-:W-:Y:S01]  /*cda0*/  FFMA.FTZ R68, R21, R68, -R66 ;  /* 0x0000004415447223 */ /* 0x000fe20000010842 */
[----:B------:R-:W-:-:S02]  /*cdb0*/  HADD2.F32 R66, -RZ, R65.H1_H1 ;  /* 0x30000041ff427230 */ /* 0x000fc40000004100 */
[----:B------:R-:W-:Y:S01]  /*cdc0*/  FFMA.FTZ R72, R21, R69, R72 ;  /* 0x0000004515487223 */ /* 0x000fe20000010048 */
[----:B------:R-:W-:Y:S02]  /*cdd0*/  HADD2.F32 R21, -RZ, R64.H1_H1 ;  /* 0x30000040ff157230 */ /* 0x000fe40000004100 */
[----:B------:R-:W-:Y:S01]  /*cde0*/  FMUL.FTZ R76, R47, R46 ;  /* 0x0000002e2f4c7220 */ /* 0x000fe20000410000 */
[----:B------:R-:W-:Y:S02]  /*cdf0*/  HADD2.F32 R50, -RZ, R34.H0_H0 ;  /* 0x20000022ff327230 */ /* 0x000fe40000004100 */
[C---:B------:R-:W-:Y:S01]  /*ce00*/  FMUL.FTZ R47, R33.reuse, R66 ;  /* 0x00000042212f7220 */ /* 0x040fe20000410000 */
[----:B------:R-:W-:Y:S02]  /*ce10*/  HADD2.F32 R65, -RZ, R65.H0_H0 ;  /* 0x20000041ff417230 */ /* 0x000fe40000004100 */
[----:B------:R-:W-:Y:S01]  /*ce20*/  FMUL.FTZ R33, R33, R21 ;  /* 0x0000001521217220 */ /* 0x000fe20000410000 */
[----:B------:R-:W-:-:S02]  /*ce30*/  HADD2.F32 R51, -RZ, R35.H0_H0 ;  /* 0x20000023ff337230 */ /* 0x000fc40000004100 */
[C---:B------:R-:W-:Y:S01]  /*ce40*/  FFMA.FTZ R47, R20.reuse, R21, -R47 ;  /* 0x00000015142f7223 */ /* 0x040fe2000001082f */
[--C-:B------:R-:W-:Y:S02]  /*ce50*/  HADD2.F32 R21, -RZ, R37.reuse.H0_H0 ;  /* 0x20000025ff157230 */ /* 0x100fe40000004100 */
[C---:B------:R-:W-:Y:S01]  /*ce60*/  FFMA.FTZ R69, R29.reuse, R46, -R74 ;  /* 0x0000002e1d457223 */ /* 0x040fe2000001084a */
[----:B------:R-:W-:Y:S02]  /*ce70*/  HADD2.F32 R64, -RZ, R64.H0_H0 ;  /* 0x20000040ff407230 */ /* 0x000fe40000004100 */
[----:B------:R-:W-:Y:S01]  /*ce80*/  FFMA.FTZ R71, R29, R70, R76 ;  /* 0x000000461d477223 */ /* 0x000fe2000001004c */
[----:B------:R-:W-:Y:S01]  /*ce90*/  FFMA.FTZ R66, R20, R66, R33 ;  /* 0x0000004214427223 */ /* 0x000fe20000010021 */
[C---:B------:R-:W-:Y:S01]  /*cea0*/  FMUL.FTZ R29, R50.reuse, R65 ;  /* 0x00000041321d7220 */ /* 0x040fe20000410000 */
[----:B------:R-:W-:Y:S02]  /*ceb0*/  HADD2.F32 R20, -RZ, R37.H1_H1 ;  /* 0x30000025ff147230 */ /* 0x000fe40000004100 */
[----:B------:R-:W-:Y:S01]  /*cec0*/  FMUL.FTZ R33, R50, R21 ;  /* 0x0000001532217220 */ /* 0x000fe20000410000 */
[----:B------:R-:W-:-:S02]  /*ced0*/  HADD2.F32 R35, -RZ, R35.H1_H1 ;  /* 0x30000023ff237230 */ /* 0x000fc40000004100 */
[C---:B------:R-:W-:Y:S01]  /*cee0*/  FMUL.FTZ R70, R51.reuse, R64 ;  /* 0x0000004033467220 */ /* 0x040fe20000410000 */
[----:B------:R-:W-:Y:S02]  /*cef0*/  HADD2.F32 R50, -RZ, R73.H0_H0 ;  /* 0x20000049ff327230 */ /* 0x000fe40000004100 */
[C---:B------:R-:W-:Y:S01]  /*cf00*/  FFMA.FTZ R37, R38.reuse, R21, -R29 ;  /* 0x0000001526257223 */ /* 0x040fe2000001081d */
[----:B------:R-:W-:Y:S02]  /*cf10*/  HADD2.F32 R46, -RZ, R78.H0_H0 ;  /* 0x2000004eff2e7230 */ /* 0x000fe40000004100 */
[-C--:B------:R-:W-:Y:S01]  /*cf20*/  FMUL.FTZ R51, R51, R20.reuse ;  /* 0x0000001433337220 */ /* 0x080fe20000410000 */
[----:B------:R-:W-:Y:S01]  /*cf30*/  FFMA.FTZ R70, R39, R20, -R70 ;  /* 0x0000001427467223 */ /* 0x000fe20000010846 */
[----:B------:R-:W-:Y:S01]  /*cf40*/  FFMA.FTZ R38, R38, R65, R33 ;  /* 0x0000004126267223 */ /* 0x000fe20000010021 */
[C---:B------:R-:W-:Y:S01]  /*cf50*/  FMUL.FTZ R74, R35.reuse, R50 ;  /* 0x00000032234a7220 */ /* 0x040fe20000410000 */
[----:B------:R-:W-:Y:S01]  /*cf60*/  FMUL.FTZ R20, R35, R46 ;  /* 0x0000002e23147220 */ /* 0x000fe20000410000 */
[----:B------:R-:W-:-:S02]  /*cf70*/  HADD2.F32 R32, -RZ, R32.H1_H1 ;  /* 0x30000020ff207230 */ /* 0x000fc40000004100 */
[----:B------:R-:W-:Y:S01]  /*cf80*/  FFMA.FTZ R51, R39, R64, R51 ;  /* 0x0000004027337223 */ /* 0x000fe20000010033 */
[----:B------:R-:W-:Y:S02]  /*cf90*/  HADD2.F32 R34, -RZ, R34.H1_H1 ;  /* 0x30000022ff227230 */ /* 0x000fe40000004100 */
[C---:B------:R-:W-:Y:S01]  /*cfa0*/  FFMA.FTZ R65, R31.reuse, R46, -R74 ;  /* 0x0000002e1f417223 */ /* 0x040fe2000001084a */
[----:B------:R-:W-:Y:S02]  /*cfb0*/  HADD2.F32 R33, -RZ, R77.H0_H0 ;  /* 0x2000004dff217230 */ /* 0x000fe40000004100 */
[----:B------:R-:W-:Y:S01]  /*cfc0*/  FFMA.FTZ R50, R31, R50, R20 ;  /* 0x000000321f327223 */ /* 0x000fe20000010014 */
[----:B------:R-:W-:Y:S02]  /*cfd0*/  HADD2.F32 R35, -RZ, R75.H0_H0 ;  /* 0x2000004bff237230 */ /* 0x000fe40000004100 */
[----:B------:R-:W-:Y:S02]  /*cfe0*/  HADD2.F32 R21, -RZ, R80.H0_H0 ;  /* 0x20000050ff157230 */ /* 0x000fe40000004100 */
[----:B------:R-:W-:Y:S01]  /*cff0*/  FMUL.FTZ R31, R32, R33 ;  /* 0x00000021201f7220 */ /* 0x000fe20000410000 */
[----:B------:R-:W-:-:S02]  /*d000*/  HADD2.F32 R29, -RZ, R79.H0_H0 ;  /* 0x2000004fff1d7230 */ /* 0x000fc40000004100 */
[----:B------:R-:W-:Y:S01]  /*d010*/  FMUL.FTZ R39, R34, R35 ;  /* 0x0000002322277220 */ /* 0x000fe20000410000 */
[----:B------:R-:W-:Y:S02]  /*d020*/  HADD2.F32 R30, -RZ, R30.H1_H1 ;  /* 0x3000001eff1e7230 */ /* 0x000fe40000004100 */
[-C--:B------:R-:W-:Y:S01]  /*d030*/  FMUL.FTZ R32, R32, R21.reuse ;  /* 0x0000001520207220 */ /* 0x080fe20000410000 */
[----:B------:R-:W-:Y:S01]  /*d040*/  FFMA.FTZ R20, R28, R21, -R31 ;  /* 0x000000151c147223 */ /* 0x000fe2000001081f */
[-C--:B------:R-:W-:Y:S01]  /*d050*/  FMUL.FTZ R46, R34, R29.reuse ;  /* 0x0000001d222e7220 */ /* 0x080fe20000410000 */
        /* <DEDUP_REMOVED lines=13> */
.L_x_8336:
[----:B------:R-:W-:Y:S05]  /*d130*/  BSYNC B1 ;  /* 0x0000000000017941 */ /* 0x000fea0003800000 */
.L_x_8335:
[----:B------:R-:W-:Y:S04]  /*d140*/  BSSY B1, `(.L_x_8337) ;  /* 0x0000062000017945 */ /* 0x000fe80003800000 */
[----:B------:R-:W-:Y:S05]  /*d150*/  @P2 BRA `(.L_x_8338) ;  /* 0x0000000400802947 */ /* 0x000fea0003800000 */
[----:B------:R-:W2:Y:S01]  /*d160*/  LDL R69, [R1+0x30] ;  /* 0x0000300001457983 */ /* 0x000ea20000100800 */
[----:B------:R-:W-:Y:S01]  /*d170*/  LEA.HI R20, R53, R220, RZ, 0x1d ;  /* 0x000000dc35147211 */ /* 0x000fe200078fe8ff */
[--C-:B------:R-:W-:Y:S01]  /*d180*/  HADD2.F32 R37, -RZ, R55.reuse.H1_H1 ;  /* 0x30000037ff257230 */ /* 0x100fe20000004100 */
[----:B01----:R-:W-:Y:S01]  /*d190*/  SHF.R.U32.HI R29, RZ, 0x3, R203 ;  /* 0x00000003ff1d7819 */ /* 0x003fe200000116cb */
[----:B------:R-:W-:Y:S01]  /*d1a0*/  HADD2.F32 R55, -RZ, R55.H0_H0 ;  /* 0x20000037ff377230 */ /* 0x000fe20000004100 */
[----:B------:R-:W-:Y:S01]  /*d1b0*/  SHF.R.S32.HI R21, RZ, 0x1f, R20 ;  /* 0x0000001fff157819 */ /* 0x000fe20000011414 */
[----:B------:R-:W-:Y:S01]  /*d1c0*/  IMAD.SHL.U32 R28, R20, 0x8, RZ ;  /* 0x00000008141c7824 */ /* 0x000fe200078e00ff */
[--C-:B------:R-:W-:Y:S02]  /*d1d0*/  SHF.R.U32.HI R38, RZ, 0x10, R25.reuse ;  /* 0x00000010ff267819 */ /* 0x100fe40000011619 */
[----:B------:R-:W-:Y:S02]  /*d1e0*/  LEA.HI R21, R21, R20, RZ, 0x3 ;  /* 0x0000001415157211 */ /* 0x000fe400078f18ff */
[----:B------:R-:W-:Y:S01]  /*d1f0*/  LOP3.LUT R20, R203, 0x38, R28, 0xf8, !PT ;  /* 0x00000038cb147812 */ /* 0x000fe200078ef81c */
[----:B------:R-:W-:Y:S01]  /*d200*/  HADD2.F32 R38, -RZ, R38.H0_H0 ;  /* 0x20000026ff267230 */ /* 0x000fe20000004100 */
[----:B------:R-:W-:Y:S01]  /*d210*/  SHF.R.U64 R51, R24, 0x10, R25 ;  /* 0x0000001018337819 */ /* 0x000fe20000001219 */
[----:B------:R-:W-:Y:S01]  /*d220*/  IMAD.SHL.U32 R28, R21, 0x400, RZ ;  /* 0x00000400151c7824 */ /* 0x000fe200078e00ff */
[----:B------:R-:W-:-:S02]  /*d230*/  LOP3.LUT R21, R20, R29, RZ, 0x3c, !PT ;  /* 0x0000001d14157212 */ /* 0x000fc400078e3cff */
[--C-:B------:R-:W-:Y:S02]  /*d240*/  SHF.R.U64 R47, R26, 0x10, R27.reuse ;  /* 0x000000101a2f7819 */ /* 0x100fe4000000121b */
[----:B------:R-:W-:Y:S02]  /*d250*/  LOP3.LUT R20, R28, 0x7fffe000, RZ, 0xc0, !PT ;  /* 0x7fffe0001c147812 */ /* 0x000fe400078ec0ff */
[----:B------:R-:W-:Y:S01]  /*d260*/  SHF.R.U32.HI R39, RZ, 0x10, R27 ;  /* 0x00000010ff277819 */ /* 0x000fe2000001161b */
[--C-:B------:R-:W-:Y:S01]  /*d270*/  HADD2.F32 R27, -RZ, R57.reuse.H1_H1 ;  /* 0x30000039ff1b7230 */ /* 0x100fe20000004100 */
[----:B------:R-:W-:Y:S01]  /*d280*/  IADD3 R21, R21, R20, R210 ;  /* 0x0000001415157210 */ /* 0x000fe20007ffe0d2 */
[----:B------:R-:W-:Y:S01]  /*d290*/  HADD2.F32 R57, -RZ, R57.H0_H0 ;  /* 0x20000039ff397230 */ /* 0x000fe20000004100 */
[--C-:B------:R-:W-:Y:S02]  /*d2a0*/  SHF.R.U32.HI R64, RZ, 0x10, R5.reuse ;  /* 0x00000010ff407819 */ /* 0x100fe40000011605 */
[----:B------:R-:W-:Y:S01]  /*d2b0*/  SHF.R.U64 R68, R4, 0x10, R5 ;  /* 0x0000001004447819 */ /* 0x000fe20000001205 */
[----:B------:R-:W-:Y:S01]  /*d2c0*/  IMAD R21, R21, 0x2, R18 ;  /* 0x0000000215157824 */ /* 0x000fe200078e0212 */
[----:B------:R-:W-:-:S02]  /*d2d0*/  SHF.R.U64 R67, R6, 0x10, R7 ;  /* 0x0000001006437819 */ /* 0x000fc40000001207 */
[----:B------:R-:W-:Y:S02]  /*d2e0*/  SHF.R.U32.HI R65, RZ, 0x10, R7 ;  /* 0x00000010ff417819 */ /* 0x000fe40000011607 */
        /* <DEDUP_REMOVED lines=8> */
[----:B------:R-:W-:Y:S02]  /*d370*/  HADD2.F32 R25, -RZ, R34.H0_H0 ;  /* 0x20000022ff197230 */ /* 0x000fe40000004100 */
[--C-:B------:R-:W-:Y:S02]  /*d380*/  HADD2.F32 R26, -RZ, R35.reuse.H0_H0 ;  /* 0x20000023ff1a7230 */ /* 0x100fe40000004100 */
[----:B------:R-:W-:Y:S01]  /*d390*/  FMUL.FTZ R66, R33, R24 ;  /* 0x0000001821427220 */ /* 0x000fe20000410000 */
[----:B------:R-:W-:Y:S02]  /*d3a0*/  HADD2.F32 R35, -RZ, R35.H1_H1 ;  /* 0x30000023ff237230 */ /* 0x000fe40000004100 */
[----:B------:R-:W-:Y:S02]  /*d3b0*/  HADD2.F32 R32, -RZ, R32.H1_H1 ;  /* 0x30000020ff207230 */ /* 0x000fe40000004100 */
[----:B------:R-:W-:Y:S01]  /*d3c0*/  HADD2.F32 R34, -RZ, R34.H1_H1 ;  /* 0x30000022ff227230 */ /* 0x000fe20000004100 */
[----:B--2---:R-:W0:Y:S02]  /*d3d0*/  LDS.128 R28, [R69] ;  /* 0x00000000451c7984 */ /* 0x004e240000000c00 */
[----:B0-----:R-:W-:-:S02]  /*d3e0*/  HADD2.F32 R5, -RZ, R29.H0_H0 ;  /* 0x2000001dff057230 */ /* 0x001fc40000004100 */
[----:B------:R-:W-:Y:S02]  /*d3f0*/  HADD2.F32 R29, -RZ, R29.H1_H1 ;  /* 0x3000001dff1d7230 */ /* 0x000fe40000004100 */
[----:B------:R-:W-:Y:S02]  /*d400*/  HADD2.F32 R4, -RZ, R28.H0_H0 ;  /* 0x2000001cff047230 */ /* 0x000fe40000004100 */
[C---:B------:R-:W-:Y:S01]  /*d410*/  FFMA.FTZ R46, R5.reuse, R27, -R46 ;  /* 0x0000001b052e7223 */ /* 0x040fe2000001082e */
[----:B------:R-:W-:Y:S01]  /*d420*/  FFMA.FTZ R50, R5, R37, R50 ;  /* 0x0000002505327223 */ /* 0x000fe20000010032 */
[----:B------:R-:W-:Y:S01]  /*d430*/  FFMA.FTZ R33, R29, R24, -R64 ;  /* 0x000000181d217223 */ /* 0x000fe20000010840 */
[C---:B------:R-:W-:Y:S01]  /*d440*/  FMUL.FTZ R5, R20.reuse, R55 ;  /* 0x0000003714057220 */ /* 0x040fe20000410000 */
[----:B------:R-:W-:Y:S02]  /*d450*/  HADD2.F32 R24, -RZ, R56.H0_H0 ;  /* 0x20000038ff187230 */ /* 0x000fe40000004100 */
[----:B------:R-:W-:Y:S01]  /*d460*/  FMUL.FTZ R20, R20, R57 ;  /* 0x0000003914147220 */ /* 0x000fe20000410000 */
[----:B------:R-:W-:-:S02]  /*d470*/  HADD2.F32 R6, -RZ, R30.H0_H0 ;  /* 0x2000001eff067230 */ /* 0x000fc40000004100 */
[C---:B------:R-:W-:Y:S01]  /*d480*/  FFMA.FTZ R57, R4.reuse, R57, -R5 ;  /* 0x0000003904397223 */ /* 0x040fe20000010805 */
[--C-:B------:R-:W-:Y:S02]  /*d490*/  HADD2.F32 R5, -RZ, R58.reuse.H0_H0 ;  /* 0x2000003aff057230 */ /* 0x100fe40000004100 */
[----:B------:R-:W-:Y:S01]  /*d4a0*/  FMUL.FTZ R27, R25, R24 ;  /* 0x00000018191b7220 */ /* 0x000fe20000410000 */
[----:B------:R-:W-:Y:S02]  /*d4b0*/  HADD2.F32 R58, -RZ, R58.H1_H1 ;  /* 0x3000003aff3a7230 */ /* 0x000fe40000004100 */
[----:B------:R-:W-:Y:S01]  /*d4c0*/  FFMA.FTZ R37, R29, R38, R66 ;  /* 0x000000261d257223 */ /* 0x000fe20000010042 */
[----:B------:R-:W-:Y:S02]  /*d4d0*/  HADD2.F32 R56, -RZ, R56.H1_H1 ;  /* 0x30000038ff387230 */ /* 0x000fe40000004100 */
[----:B------:R-:W-:Y:S01]  /*d4e0*/  FFMA.FTZ R55, R4, R55, R20 ;  /* 0x0000003704377223 */ /* 0x000fe20000010014 */
[----:B------:R-:W-:-:S02]  /*d4f0*/  HADD2.F32 R7, -RZ, R31.H0_H0 ;  /* 0x2000001fff077230 */ /* 0x000fc40000004100 */
[-C--:B------:R-:W-:Y:S01]  /*d500*/  FMUL.FTZ R25, R25, R5.reuse ;  /* 0x0000000519197220 */ /* 0x080fe20000410000 */
[----:B------:R-:W-:Y:S01]  /*d510*/  FFMA.FTZ R38, R6, R5, -R27 ;  /* 0x0000000506267223 */ /* 0x000fe2000001081b */
[----:B------:R-:W-:Y:S02]  /*d520*/  HADD2.F32 R20, -RZ, R39.H0_H0 ;  /* 0x20000027ff147230 */ /* 0x000fe40000004100 */
[C---:B------:R-:W-:Y:S01]  /*d530*/  FMUL.FTZ R64, R26.reuse, R56 ;  /* 0x000000381a407220 */ /* 0x040fe20000410000 */
[----:B------:R-:W-:Y:S02]  /*d540*/  HADD2.F32 R4, -RZ, R65.H0_H0 ;  /* 0x20000041ff047230 */ /* 0x000fe40000004100 */
[----:B------:R-:W-:Y:S01]  /*d550*/  FMUL.FTZ R5, R26, R58 ;  /* 0x0000003a1a057220 */ /* 0x000fe20000410000 */
[----:B------:R-:W-:Y:S02]  /*d560*/  HADD2.F32 R31, -RZ, R31.H1_H1 ;  /* 0x3000001fff1f7230 */ /* 0x000fe40000004100 */
[----:B------:R-:W-:Y:S01]  /*d570*/  FFMA.FTZ R26, R6, R24, R25 ;  /* 0x00000018061a7223 */ /* 0x000fe20000010019 */
[----:B------:R-:W-:Y:S01]  /*d580*/  FMUL.FTZ R6, R35, R20 ;  /* 0x0000001423067220 */ /* 0x000fe20000410000 */
[C---:B------:R-:W-:Y:S01]  /*d590*/  FFMA.FTZ R64, R7.reuse, R58, -R64 ;  /* 0x0000003a07407223 */ /* 0x040fe20000010840 */
[----:B------:R-:W-:Y:S01]  /*d5a0*/  FFMA.FTZ R56, R7, R56, R5 ;  /* 0x0000003807387223 */ /* 0x000fe20000010005 */
        /* <DEDUP_REMOVED lines=27> */
.L_x_8338:
[----:B------:R-:W-:Y:S05]  /*d760*/  BSYNC B1 ;  /* 0x0000000000017941 */ /* 0x000fea0003800000 */
.L_x_8337:
[----:B------:R-:W-:Y:S04]  /*d770*/  BSSY B1, `(.L_x_8339) ;  /* 0x0000062000017945 */ /* 0x000fe80003800000 */
[----:B------:R-:W-:Y:S05]  /*d780*/  @P1 BRA `(.L_x_8340) ;  /* 0x0000000400801947 */ /* 0x000fea0003800000 */
[----:B------:R-:W3:Y:S01]  /*d790*/  LDL R56, [R1+0x2c] ;  /* 0x00002c0001387983 */ /* 0x000ee20000100800 */
[----:B--2---:R-:W-:Y:S01]  /*d7a0*/  LEA.HI R4, R53, R220, RZ, 0x1d ;  /* 0x000000dc35047211 */ /* 0x004fe200078fe8ff */
[----:B-1----:R-:W-:Y:S01]  /*d7b0*/  HADD2.F32 R35, -RZ, R59.H1_H1 ;  /* 0x3000003bff237230 */ /* 0x002fe20000004100 */
[----:B------:R-:W-:Y:S01]  /*d7c0*/  SHF.R.U32.HI R6, RZ, 0x3, R202 ;  /* 0x00000003ff067819 */ /* 0x000fe200000116ca */
[--C-:B------:R-:W-:Y:S01]  /*d7d0*/  HADD2.F32 R37, -RZ, R62.reuse.H1_H1 ;  /* 0x3000003eff257230 */ /* 0x100fe20000004100 */
[----:B------:R-:W-:Y:S01]  /*d7e0*/  SHF.R.S32.HI R7, RZ, 0x1f, R4 ;  /* 0x0000001fff077819 */ /* 0x000fe20000011404 */
[----:B------:R-:W-:Y:S01]  /*d7f0*/  IMAD.SHL.U32 R5, R4, 0x8, RZ ;  /* 0x0000000804057824 */ /* 0x000fe200078e00ff */
[----:B------:R-:W-:Y:S01]  /*d800*/  SHF.R.U64 R55, R44, 0x10, R45 ;  /* 0x000000102c377819 */ /* 0x000fe2000000122d */
[----:B------:R-:W-:Y:S01]  /*d810*/  HADD2.F32 R62, -RZ, R62.H0_H0 ;  /* 0x2000003eff3e7230 */ /* 0x000fe20000004100 */
[----:B------:R-:W-:Y:S02]  /*d820*/  LEA.HI R7, R7, R4, RZ, 0x3 ;  /* 0x0000000407077211 */ /* 0x000fe400078f18ff */
[----:B------:R-:W-:-:S02]  /*d830*/  LOP3.LUT R4, R202, 0x38, R5, 0xf8, !PT ;  /* 0x00000038ca047812 */ /* 0x000fc400078ef805 */
[----:B------:R-:W-:Y:S02]  /*d840*/  SHF.L.U32 R7, R7, 0xa, RZ ;  /* 0x0000000a07077819 */ /* 0x000fe400000006ff */
[----:B------:R-:W-:Y:S02]  /*d850*/  LOP3.LUT R20, R4, R6, RZ, 0x3c, !PT ;  /* 0x0000000604147212 */ /* 0x000fe400078e3cff */
[----:B------:R-:W-:Y:S02]  /*d860*/  LOP3.LUT R21, R7, 0x7fffe000, RZ, 0xc0, !PT ;  /* 0x7fffe00007157812 */ /* 0x000fe400078ec0ff */
[----:B------:R-:W-:Y:S02]  /*d870*/  SHF.R.U32.HI R44, RZ, 0x10, R45 ;  /* 0x00000010ff2c7819 */ /* 0x000fe4000001162d */
[----:B------:R-:W-:Y:S02]  /*d880*/  IADD3 R21, R20, R21, R209 ;  /* 0x0000001514157210 */ /* 0x000fe40007ffe0d1 */
[----:B------:R-:W-:-:S02]  /*d890*/  SHF.R.U64 R50, R40, 0x10, R41 ;  /* 0x0000001028327819 */ /* 0x000fc40000001229 */
[----:B------:R-:W-:Y:S01]  /*d8a0*/  SHF.R.U32.HI R39, RZ, 0x10, R41 ;  /* 0x00000010ff277819 */ /* 0x000fe20000011629 */
[----:B------:R-:W-:Y:S01]  /*d8b0*/  IMAD R21, R21, 0x2, R18 ;  /* 0x0000000215157824 */ /* 0x000fe200078e0212 */
[--C-:B------:R-:W-:Y:S02]  /*d8c0*/  SHF.R.U64 R47, R42, 0x10, R43.reuse ;  /* 0x000000102a2f7819 */ /* 0x100fe4000000122b */
[----:B------:R-:W-:Y:S01]  /*d8d0*/  SHF.R.U32.HI R45, RZ, 0x10, R43 ;  /* 0x00000010ff2d7819 */ /* 0x000fe2000001162b */
[----:B------:R-:W-:Y:S01]  /*d8e0*/  HADD2.F32 R39, -RZ, R39.H0_H0 ;  /* 0x20000027ff277230 */ /* 0x000fe20000004100 */
[----:B------:R-:W1:Y:S01]  /*d8f0*/  LDS.128 R24, [R21+0x10400] ;  /* 0x0104000015187984 */ /* 0x000e620000000c00 */
[--C-:B------:R-:W-:Y:S02]  /*d900*/  SHF.R.U64 R51, R48, 0x10, R49.reuse ;  /* 0x0000001030337819 */ /* 0x100fe40000001231 */
[----:B------:R-:W-:Y:S01]  /*d910*/  SHF.R.U32.HI R48, RZ, 0x10, R49 ;  /* 0x00000010ff307819 */ /* 0x000fe20000011631 */
[----:B-1----:R-:W-:-:S02]  /*d920*/  HADD2.F32 R31, -RZ, R25.H0_H0 ;  /* 0x20000019ff1f7230 */ /* 0x002fc40000004100 */
[----:B------:R-:W-:Y:S02]  /*d930*/  HADD2.F32 R32, -RZ, R25.H1_H1 ;  /* 0x30000019ff207230 */ /* 0x000fe40000004100 */
[----:B------:R-:W-:Y:S02]  /*d940*/  HADD2.F32 R25, -RZ, R24.H0_H0 ;  /* 0x20000018ff197230 */ /* 0x000fe40000004100 */
[C---:B------:R-:W-:Y:S01]  /*d950*/  FMUL.FTZ R41, R31.reuse, R37 ;  /* 0x000000251f297220 */ /* 0x040fe20000410000 */
[----:B------:R-:W-:Y:S01]  /*d960*/  FMUL.FTZ R43, R31, R35 ;  /* 0x000000231f2b7220 */ /* 0x000fe20000410000 */
[----:B------:R-:W-:Y:S02]  /*d970*/  HADD2.F32 R31, -RZ, R44.H0_H0 ;  /* 0x2000002cff1f7230 */ /* 0x000fe40000004100 */
[----:B------:R-:W-:Y:S01]  /*d980*/  FMUL.FTZ R38, R25, R62 ;  /* 0x0000003e19267220 */ /* 0x000fe20000410000 */
[----:B------:R-:W-:Y:S02]  /*d990*/  HADD2.F32 R33, -RZ, R26.H0_H0 ;  /* 0x2000001aff217230 */ /* 0x000fe40000004100 */
[----:B------:R-:W-:-:S02]  /*d9a0*/  HADD2.F32 R34, -RZ, R27.H0_H0 ;  /* 0x2000001bff227230 */ /* 0x000fc40000004100 */
[----:B------:R-:W-:Y:S02]  /*d9b0*/  HADD2.F32 R27, -RZ, R27.H1_H1 ;  /* 0x3000001bff1b7230 */ /* 0x000fe40000004100 */
[----:B------:R-:W-:Y:S02]  /*d9c0*/  HADD2.F32 R24, -RZ, R24.H1_H1 ;  /* 0x30000018ff187230 */ /* 0x000fe40000004100 */
[----:B------:R-:W-:Y:S01]  /*d9d0*/  HADD2.F32 R26, -RZ, R26.H1_H1 ;  /* 0x3000001aff1a7230 */ /* 0x000fe20000004100 */
[----:B---3--:R-:W1:Y:S02]  /*d9e0*/  LDS.128 R4, [R56] ;  /* 0x0000000038047984 */ /* 0x008e640000000c00 */
[--C-:B-1----:R-:W-:Y:S02]  /*d9f0*/  HADD2.F32 R20, -RZ, R5.reuse.H0_H0 ;  /* 0x20000005ff147230 */ /* 0x102fe40000004100 */
[----:B------:R-:W-:Y:S02]  /*da00*/  HADD2.F32 R28, -RZ, R5.H1_H1 ;  /* 0x30000005ff1c7230 */ /* 0x000fe40000004100 */
[----:B------:R-:W-:-:S02]  /*da10*/  HADD2.F32 R5, -RZ, R4.H0_H0 ;  /* 0x20000004ff057230 */ /* 0x000fc40000004100 */
[C---:B------:R-:W-:Y:S01]  /*da20*/  FFMA.FTZ R41, R20.reuse, R35, -R41 ;  /* 0x0000002314297223 */ /* 0x040fe20000010829 */
[----:B------:R-:W-:Y:S01]  /*da30*/  FFMA.FTZ R43, R20, R37, R43 ;  /* 0x00000025142b7223 */ /* 0x000fe2000001002b */
[----:B------:R-:W-:Y:S02]  /*da40*/  HADD2.F32 R20, -RZ, R59.H0_H0 ;  /* 0x2000003bff147230 */ /* 0x000fe40000004100 */
[C---:B------:R-:W-:Y:S01]  /*da50*/  FMUL.FTZ R35, R32.reuse, R39 ;  /* 0x0000002720237220 */ /* 0x040fe20000410000 */
[----:B------:R-:W-:Y:S01]  /*da60*/  FMUL.FTZ R37, R32, R31 ;  /* 0x0000001f20257220 */ /* 0x000fe20000410000 */
[----:B------:R-:W-:Y:S02]  /*da70*/  HADD2.F32 R32, -RZ, R63.H0_H0 ;  /* 0x2000003fff207230 */ /* 0x000fe40000004100 */
[-C--:B------:R-:W-:Y:S01]  /*da80*/  FMUL.FTZ R25, R25, R20.reuse ;  /* 0x0000001419197220 */ /* 0x080fe20000410000 */
[----:B------:R-:W-:Y:S01]  /*da90*/  FFMA.FTZ R38, R5, R20, -R38 ;  /* 0x0000001405267223 */ /* 0x000fe20000010826 */
[----:B0-----:R-:W-:-:S02]  /*daa0*/  HADD2.F32 R29, -RZ, R6.H0_H0 ;  /* 0x20000006ff1d7230 */ /* 0x001fc40000004100 */
[C---:B------:R-:W-:Y:S01]  /*dab0*/  FFMA.FTZ R40, R28.reuse, R31, -R35 ;  /* 0x0000001f1c287223 */ /* 0x040fe20000010823 */
[----:B------:R-:W-:Y:S01]  /*dac0*/  FFMA.FTZ R42, R28, R39, R37 ;  /* 0x000000271c2a7223 */ /* 0x000fe20000010025 */
[--C-:B------:R-:W-:Y:S02]  /*dad0*/  HADD2.F32 R20, -RZ, R52.reuse.H0_H0 ;  /* 0x20000034ff147230 */ /* 0x100fe40000004100 */
[----:B------:R-:W-:Y:S01]  /*dae0*/  FFMA.FTZ R62, R5, R62, R25 ;  /* 0x0000003e053e7223 */ /* 0x000fe20000010019 */
[----:B------:R-:W-:Y:S02]  /*daf0*/  HADD2.F32 R63, -RZ, R63.H1_H1 ;  /* 0x3000003fff3f7230 */ /* 0x000fe40000004100 */
[C---:B------:R-:W-:Y:S01]  /*db00*/  FMUL.FTZ R28, R33.reuse, R32 ;  /* 0x00000020211c7220 */ /* 0x040fe20000410000 */
[----:B------:R-:W-:Y:S02]  /*db10*/  HADD2.F32 R5, -RZ, R52.H1_H1 ;  /* 0x30000034ff057230 */ /* 0x000fe40000004100 */
[----:B------:R-:W-:Y:S01]  /*db20*/  FMUL.FTZ R44, R33, R20 ;  /* 0x00000014212c7220 */ /* 0x000fe20000410000 */
[----:B------:R-:W-:-:S02]  /*db30*/  HADD2.F32 R30, -RZ, R7.H0_H0 ;  /* 0x20000007ff1e7230 */ /* 0x000fc40000004100 */
[C---:B------:R-:W-:Y:S01]  /*db40*/  FFMA.FTZ R35, R29.reuse, R20, -R28 ;  /* 0x000000141d237223 */ /* 0x040fe2000001081c */
[C---:B------:R-:W-:Y:S01]  /*db50*/  FMUL.FTZ R25, R34.reuse, R63 ;  /* 0x0000003f22197220 */ /* 0x040fe20000410000 */
[----:B------:R-:W-:Y:S02]  /*db60*/  HADD2.F32 R28, -RZ, R45.H0_H0 ;  /* 0x2000002dff1c7230 */ /* 0x000fe40000004100 */
[-C--:B------:R-:W-:Y:S01]  /*db70*/  FMUL.FTZ R34, R34, R5.reuse ;  /* 0x0000000522227220 */ /* 0x080fe20000410000 */
[----:B------:R-:W-:Y:S02]  /*db80*/  HADD2.F32 R20, -RZ, R48.H0_H0 ;  /* 0x20000030ff147230 */ /* 0x000fe40000004100 */
[----:B------:R-:W-:Y:S01]  /*db90*/  FFMA.FTZ R44, R29, R32, R44 ;  /* 0x000000201d2c7223 */ /* 0x000fe2000001002c */
[C---:B------:R-:W-:Y:S01]  /*dba0*/  FFMA.FTZ R32, R30.reuse, R5, -R25 ;  /* 0x000000051e207223 */ /* 0x040fe20000010819 */
[----:B------:R-:W-:Y:S01]  /*dbb0*/  FFMA.FTZ R34, R30, R63, R34 ;  /* 0x0000003f1e227223 */ /* 0x000fe20000010022 */
[----:B------:R-:W-:-:S02]  /*dbc0*/  HADD2.F32 R7, -RZ, R7.H1_H1 ;  /* 0x30000007ff077230 */ /* 0x000fc40000004100 */
[C---:B------:R-:W-:Y:S01]  /*dbd0*/  FMUL.FTZ R46, R27.reuse, R28 ;  /* 0x0000001c1b2e7220 */ /* 0x040fe20000410000 */
[-C--:B------:R-:W-:Y:S01]  /*dbe0*/  FMUL.FTZ R30, R27, R20.reuse ;  /* 0x000000141b1e7220 */ /* 0x080fe20000410000 */
[----:B------:R-:W-:Y:S02]  /*dbf0*/  HADD2.F32 R27, -RZ, R50.H0_H0 ;  /* 0x20000032ff1b7230 */ /* 0x000fe40000004100 */
[----:B------:R-:W-:Y:S02]  /*dc00*/  HADD2.F32 R29, -RZ, R47.H0_H0 ;  /* 0x2000002fff1d7230 */ /* 0x000fe40000004100 */
[C---:B------:R-:W-:Y:S01]  /*dc10*/  FFMA.FTZ R39, R7.reuse, R20, -R46 ;  /* 0x0000001407277223 */ /* 0x040fe2000001082e */
[----:B------:R-:W-:Y:S02]  /*dc20*/  HADD2.F32 R5, -RZ, R55.H0_H0 ;  /* 0x20000037ff057230 */ /* 0x000fe40000004100 */
[----:B------:R-:W-:Y:S01]  /*dc30*/  FFMA.FTZ R45, R7, R28, R30 ;  /* 0x0000001c072d7223 */ /* 0x000fe2000001001e */
[----:B------:R-:W-:-:S02]  /*dc40*/  HADD2.F32 R25, -RZ, R51.H0_H0 ;  /* 0x20000033ff197230 */ /* 0x000fc40000004100 */
        /* <DEDUP_REMOVED lines=20> */
.L_x_8340:
[----:B------:R-:W-:Y:S05]  /*dd90*/  BSYNC B1 ;  /* 0x0000000000017941 */ /* 0x000fea0003800000 */
.L_x_8339:
[----:B-1----:R-:W-:Y:S01]  /*dda0*/  PRMT R30, R0, 0x5410, R3 ;  /* 0x00005410001e7816 */ /* 0x002fe20000000003 */
[----:B------:R-:W-:Y:S06]  /*ddb0*/  @P0 BRA `(.L_x_8324) ;  /* 0x0000000400800947 */ /* 0x000fec0003800000 */
[----:B------:R-:W5:Y:S01]  /*ddc0*/  LDL R39, [R1+0x28] ;  /* 0x0000280001277983 */ /* 0x000f620000100800 */
[----:B------:R-:W-:Y:S01]  /*ddd0*/  LEA.HI R53, R53, R220, RZ, 0x1d ;  /* 0x000000dc35357211 */ /* 0x000fe200078fe8ff */
[--C-:B--23--:R-:W-:Y:S01]  /*dde0*/  HADD2.F32 R21, -RZ, R54.reuse.H1_H1 ;  /* 0x30000036ff157230 */ /* 0x10cfe20000004100 */
[----:B------:R-:W-:Y:S01]  /*ddf0*/  SHF.R.U32.HI R5, RZ, 0x3, R201 ;  /* 0x00000003ff057819 */ /* 0x000fe200000116c9 */
[----:B------:R-:W-:Y:S01]  /*de00*/  HADD2.F32 R54, -RZ, R54.H0_H0 ;  /* 0x20000036ff367230 */ /* 0x000fe20000004100 */
[----:B------:R-:W-:Y:S01]  /*de10*/  SHF.R.S32.HI R4, RZ, 0x1f, R53 ;  /* 0x0000001fff047819 */ /* 0x000fe20000011435 */
[----:B------:R-:W-:Y:S01]  /*de20*/  IMAD.SHL.U32 R0, R53, 0x8, RZ ;  /* 0x0000000835007824 */ /* 0x000fe200078e00ff */
[----:B------:R-:W-:Y:S02]  /*de30*/  SHF.R.U32.HI R20, RZ, 0x10, R9 ;  /* 0x00000010ff147819 */ /* 0x000fe40000011609 */
        /* <DEDUP_REMOVED lines=12> */
[----:B------:R-:W-:Y:S02]  /*df00*/  SHF.R.U32.HI R28, RZ, 0x10, R13 ;  /* 0x00000010ff1c7819 */ /* 0x000fe4000001160d */
[----:B------:R-:W-:Y:S01]  /*df10*/  SHF.R.U64 R35, R8, 0x10, R9 ;  /* 0x0000001008237819 */ /* 0x000fe20000001209 */
[----:B------:R-:W-:Y:S01]  /*df20*/  IMAD R3, R3, 0x2, R18 ;  /* 0x0000000203037824 */ /* 0x000fe200078e0212 */
[----:B------:R-:W-:-:S02]  /*df30*/  SHF.R.U64 R34, R10, 0x10, R11 ;  /* 0x000000100a227819 */ /* 0x000fc4000000120b */
[----:B------:R-:W-:Y:S02]  /*df40*/  SHF.R.U32.HI R32, RZ, 0x10, R11 ;  /* 0x00000010ff207819 */ /* 0x000fe4000001160b */
[----:B------:R-:W1:Y:S02]  /*df50*/  LDS.128 R24, [R3+0x10400] ;  /* 0x0104000003187984 */ /* 0x000e640000000c00 */
[--C-:B-1----:R-:W-:Y:S02]  /*df60*/  HADD2.F32 R12, -RZ, R25.reuse.H0_H0 ;  /* 0x20000019ff0c7230 */ /* 0x102fe40000004100 */
[----:B------:R-:W-:Y:S02]  /*df70*/  HADD2.F32 R25, -RZ, R25.H1_H1 ;  /* 0x30000019ff197230 */ /* 0x000fe40000004100 */
[----:B------:R-:W-:Y:S02]  /*df80*/  HADD2.F32 R11, -RZ, R24.H0_H0 ;  /* 0x20000018ff0b7230 */ /* 0x000fe40000004100 */
[C---:B0-----:R-:W-:Y:S01]  /*df90*/  FMUL.FTZ R29, R12.reuse, R21 ;  /* 0x000000150c1d7220 */ /* 0x041fe20000410000 */
[----:B------:R-:W-:Y:S01]  /*dfa0*/  FMUL.FTZ R31, R12, R15 ;  /* 0x0000000f0c1f7220 */ /* 0x000fe20000410000 */
[----:B------:R-:W-:-:S02]  /*dfb0*/  HADD2.F32 R12, -RZ, R28.H0_H0 ;  /* 0x2000001cff0c7230 */ /* 0x000fc40000004100 */
[----:B------:R-:W-:Y:S01]  /*dfc0*/  FMUL.FTZ R28, R25, R20 ;  /* 0x00000014191c7220 */ /* 0x000fe20000410000 */
[----:B------:R-:W-:Y:S02]  /*dfd0*/  HADD2.F32 R13, -RZ, R26.H0_H0 ;  /* 0x2000001aff0d7230 */ /* 0x000fe40000004100 */
[--C-:B------:R-:W-:Y:S02]  /*dfe0*/  HADD2.F32 R14, -RZ, R27.reuse.H0_H0 ;  /* 0x2000001bff0e7230 */ /* 0x100fe40000004100 */
[----:B------:R-:W-:Y:S02]  /*dff0*/  HADD2.F32 R27, -RZ, R27.H1_H1 ;  /* 0x3000001bff1b7230 */ /* 0x000fe40000004100 */
[----:B------:R-:W-:Y:S02]  /*e000*/  HADD2.F32 R24, -RZ, R24.H1_H1 ;  /* 0x30000018ff187230 */ /* 0x000fe40000004100 */
[----:B------:R-:W-:Y:S01]  /*e010*/  HADD2.F32 R26, -RZ, R26.H1_H1 ;  /* 0x3000001aff1a7230 */ /* 0x000fe20000004100 */
[----:B-----5:R-:W0:Y:S02]  /*e020*/  LDS.128 R4, [R39] ;  /* 0x0000000027047984 */ /* 0x020e240000000c00 */
[----:B0-----:R-:W-:-:S02]  /*e030*/  HADD2.F32 R8, -RZ, R5.H0_H0 ;  /* 0x20000005ff087230 */ /* 0x001fc40000004100 */
[----:B------:R-:W-:Y:S02]  /*e040*/  HADD2.F32 R5, -RZ, R5.H1_H1 ;  /* 0x30000005ff057230 */ /* 0x000fe40000004100 */
[----:B------:R-:W-:Y:S02]  /*e050*/  HADD2.F32 R0, -RZ, R4.H0_H0 ;  /* 0x20000004ff007230 */ /* 0x000fe40000004100 */
[C---:B------:R-:W-:Y:S01]  /*e060*/  FFMA.FTZ R29, R8.reuse, R15, -R29 ;  /* 0x0000000f081d7223 */ /* 0x040fe2000001081d */
[----:B------:R-:W-:Y:S01]  /*e070*/  FFMA.FTZ R31, R8, R21, R31 ;  /* 0x00000015081f7223 */ /* 0x000fe2000001001f */
[----:B------:R-:W-:Y:S01]  /*e080*/  FMUL.FTZ R8, R25, R12 ;  /* 0x0000000c19087220 */ /* 0x000fe20000410000 */
[----:B------:R-:W-:Y:S01]  /*e090*/  FMUL.FTZ R15, R11, R54 ;  /* 0x000000360b0f7220 */ /* 0x000fe20000410000 */
[----:B------:R-:W-:Y:S01]  /*e0a0*/  FFMA.FTZ R28, R5, R12, -R28 ;  /* 0x0000000c051c7223 */ /* 0x000fe2000001081c */
[----:B------:R-:W-:Y:S01]  /*e0b0*/  FMUL.FTZ R11, R11, R61 ;  /* 0x0000003d0b0b7220 */ /* 0x000fe20000410000 */
[----:B------:R-:W-:-:S02]  /*e0c0*/  HADD2.F32 R12, -RZ, R60.H0_H0 ;  /* 0x2000003cff0c7230 */ /* 0x000fc40000004100 */
[----:B------:R-:W-:Y:S01]  /*e0d0*/  FFMA.FTZ R20, R5, R20, R8 ;  /* 0x0000001405147223 */ /* 0x000fe20000010008 */
[----:B------:R-:W-:Y:S02]  /*e0e0*/  HADD2.F32 R8, -RZ, R30.H0_H0 ;  /* 0x2000001eff087230 */ /* 0x000fe40000004100 */
[C---:B------:R-:W-:Y:S01]  /*e0f0*/  FFMA.FTZ R54, R0.reuse, R54, R11 ;  /* 0x0000003600367223 */ /* 0x040fe2000001000b */
[----:B------:R-:W-:Y:S02]  /*e100*/  HADD2.F32 R9, -RZ, R6.H0_H0 ;  /* 0x20000006ff097230 */ /* 0x000fe40000004100 */
[----:B------:R-:W-:Y:S01]  /*e110*/  FFMA.FTZ R15, R0, R61, -R15 ;  /* 0x0000003d000f7223 */ /* 0x000fe2000001080f */
[----:B------:R-:W-:Y:S02]  /*e120*/  HADD2.F32 R11, -RZ, R60.H1_H1 ;  /* 0x3000003cff0b7230 */ /* 0x000fe40000004100 */
[----:B------:R-:W-:Y:S01]  /*e130*/  FMUL.FTZ R0, R13, R12 ;  /* 0x0000000c0d007220 */ /* 0x000fe20000410000 */
[----:B------:R-:W-:-:S02]  /*e140*/  HADD2.F32 R5, -RZ, R30.H1_H1 ;  /* 0x3000001eff057230 */ /* 0x000fc40000004100 */
[-C--:B------:R-:W-:Y:S01]  /*e150*/  FMUL.FTZ R30, R13, R8.reuse ;  /* 0x000000080d1e7220 */ /* 0x080fe20000410000 */
[----:B------:R-:W-:Y:S02]  /*e160*/  HADD2.F32 R10, -RZ, R7.H0_H0 ;  /* 0x20000007ff0a7230 */ /* 0x000fe40000004100 */
[C---:B------:R-:W-:Y:S01]  /*e170*/  FFMA.FTZ R25, R9.reuse, R8, -R0 ;  /* 0x0000000809197223 */ /* 0x040fe20000010800 */
[C---:B------:R-:W-:Y:S01]  /*e180*/  FMUL.FTZ R13, R14.reuse, R11 ;  /* 0x0000000b0e0d7220 */ /* 0x040fe20000410000 */
[----:B------:R-:W-:Y:S02]  /*e190*/  HADD2.F32 R8, -RZ, R32.H0_H0 ;  /* 0x20000020ff087230 */ /* 0x000fe40000004100 */
[----:B------:R-:W-:Y:S01]  /*e1a0*/  FMUL.FTZ R14, R14, R5 ;  /* 0x000000050e0e7220 */ /* 0x000fe20000410000 */
[----:B------:R-:W-:Y:S02]  /*e1b0*/  HADD2.F32 R0, -RZ, R33.H0_H0 ;  /* 0x20000021ff007230 */ /* 0x000fe40000004100 */
[----:B------:R-:W-:Y:S01]  /*e1c0*/  FFMA.FTZ R30, R9, R12, R30 ;  /* 0x0000000c091e7223 */ /* 0x000fe2000001001e */
[----:B------:R-:W-:-:S02]  /*e1d0*/  HADD2.F32 R7, -RZ, R7.H1_H1 ;  /* 0x30000007ff077230 */ /* 0x000fc40000004100 */
[C---:B------:R-:W-:Y:S01]  /*e1e0*/  FFMA.FTZ R12, R10.reuse, R5, -R13 ;  /* 0x000000050a0c7223 */ /* 0x040fe2000001080d */
[----:B------:R-:W-:Y:S01]  /*e1f0*/  FFMA.FTZ R14, R10, R11, R14 ;  /* 0x0000000b0a0e7223 */ /* 0x000fe2000001000e */
        /* <DEDUP_REMOVED lines=28> */
.L_x_8324:
[----:B------:R-:W-:Y:S05]  /*e3c0*/  BSYNC B0 ;  /* 0x0000000000007941 */ /* 0x000fea0003800000 */
.L_x_8296:
        /* <DEDUP_REMOVED lines=8> */
.L_x_8293:
[----:B------:R-:W-:-:S05]  /*e450*/  IMAD.U32 R0, RZ, RZ, UR39 ;  /* 0x00000027ff007e24 */ /* 0x000fca000f8e00ff */
[----:B------:R-:W-:-:S13]  /*e460*/  ISETP.NE.AND P0, PT, R0, 0x3, PT ;  /* 0x000000030000780c */ /* 0x000fda0003f05270 */
[----:B------:R-:W-:Y:S05]  /*e470*/  @!P0 BRA `(.L_x_8341) ;  /* 0x0000000000048947 */ /* 0x000fea0003800000 */
[----:B------:R-:W-:Y:S01]  /*e480*/  BPT.TRAP 0x1 ;  /* 0x000000040000795c */ /* 0x000fe20000300000 */
.L_x_8341:
[----:B------:R-:W-:Y:S02]  /*e490*/  LEA R90, R184, R18, 0x3 ;  /* 0x00000012b85a7211 */ /* 0x000fe400078e18ff */
[----:B01-3--:R-:W-:-:S04]  /*e4a0*/  SHF.L.U32 R3, R187, 0x1f, RZ ;  /* 0x0000001fbb037819 */ /* 0x00bfc800000006ff */
[----:B------:R0:W1:Y:S01]  /*e4b0*/  SYNCS.PHASECHK.TRANS64.TRYWAIT P1, [R90+URZ+0x28830], R3 ;  /* 0x028830035a0075a7 */ /* 0x000062000802017f */
[----:B------:R-:W-:Y:S05]  /*e4c0*/  @!P0 BRA `(.L_x_8342) ;  /* 0x0000000000048947 */ /* 0x000fea0003800000 */
[----:B------:R-:W-:Y:S01]  /*e4d0*/  BPT.TRAP 0x1 ;  /* 0x000000040000795c */ /* 0x000fe20000300000 */
.L_x_8342:
[----:B------:R-:W-:Y:S01]  /*e4e0*/  VIADD R0, R18, 0x18400 ;  /* 0x0001840012007836 */ /* 0x000fe20000000000 */
[----:B--2---:R-:W-:Y:S01]  /*e4f0*/  LOP3.LUT R4, R36, 0x10000, RZ, 0xfc, !PT ;  /* 0x0001000024047812 */ /* 0x004fe200078efcff */
[----:B------:R-:W-:-:S03]  /*e500*/  IMAD.MOV.U32 R5, RZ, RZ, 0x40000040 ;  /* 0x40000040ff057424 */ /* 0x000fc600078e00ff */
[----:B------:R-:W-:-:S04]  /*e510*/  SHF.R.U32.HI R0, RZ, 0x4, R0 ;  /* 0x00000004ff007819 */ /* 0x000fc80000011600 */
[----:B------:R-:W-:-:S04]  /*e520*/  LOP3.LUT R0, R0, 0x3fff, RZ, 0xc0, !PT ;  /* 0x00003fff00007812 */ /* 0x000fc800078ec0ff */
[----:B------:R-:W-:Y:S01]  /*e530*/  LOP3.LUT R7, R0, 0x10000, RZ, 0xfc, !PT ;  /* 0x0001000000077812 */ /* 0x000fe200078efcff */
[----:B-1----:R-:W-:Y:S06]  /*e540*/  @P1 BRA `(.L_x_8343) ;  /* 0x0000000000081947 */ /* 0x002fec0003800000 */
[----:B------:R-:W1:Y:S02]  /*e550*/  SYNCS.PHASECHK.TRANS64.TRYWAIT P1, [R90+URZ+0x28830], R3 ;  /* 0x028830035a0075a7 */ /* 0x000e64000802017f */
[----:B-1----:R-:W-:Y:S05]  /*e560*/  @!P1 BRA `(.L_x_8344) ;  /* 0x000001bc00909947 */ /* 0x002fea0003800000 */
.L_x_8343:
[----:B------:R-:W-:Y:S01]  /*e570*/  IMAD R94, R184, 0x800, R7 ;  /* 0x00000800b85e7824 */ /* 0x000fe200078e0207 */
[----:B------:R-:W-:Y:S05]  /*e580*/  WARPSYNC.ALL ;  /* 0x0000000000007948 */ /* 0x000fea0003800000 */
[----:B------:R-:W-:Y:S01]  /*e590*/  IMAD.MOV.U32 R95, RZ, RZ, 0x40000040 ;  /* 0x40000040ff5f7424 */ /* 0x000fe200078e00ff */
[C---:B------:R-:W-:Y:S01]  /*e5a0*/  R2UR UR4, R4.reuse ;  /* 0x00000000040472ca */ /* 0x040fe200000e0000 */
[----:B-----5:R-:W-:Y:S01]  /*e5b0*/  WARPGROUP.ARRIVE ;  /* 0x00000000000079c5 */ /* 0x020fe20000000000 */
[----:B------:R-:W-:Y:S01]  /*e5c0*/  R2UR UR5, R5 ;  /* 0x00000000050572ca */ /* 0x000fe200000e0000 */
[----:B------:R-:W-:Y:S01]  /*e5d0*/  VIADD R192, R4, 0x2 ;  /* 0x0000000204c07836 */ /* 0x000fe20000000000 */
[C---:B------:R-:W-:Y:S01]  /*e5e0*/  R2UR UR6, R94.reuse ;  /* 0x000000005e0672ca */ /* 0x040fe200000e0000 */
[----:B------:R-:W-:Y:S01]  /*e5f0*/  IMAD.MOV.U32 R193, RZ, RZ, 0x40000040 ;  /* 0x40000040ffc17424 */ /* 0x000fe200078e00ff */
[----:B------:R-:W-:Y:S01]  /*e600*/  R2UR UR7, R95 ;  /* 0x000000005f0772ca */ /* 0x000fe200000e0000 */
[----:B------:R-:W-:Y:S01]  /*e610*/  IMAD.MOV.U32 R9, RZ, RZ, 0x40000040 ;  /* 0x40000040ff097424 */ /* 0x000fe200078e00ff */
[----:B------:R-:W-:Y:S01]  /*e620*/  IADD3 R8, R94, 0x2, RZ ;  /* 0x000000025e087810 */ /* 0x000fe20007ffe0ff */
[----:B------:R-:W-:-:S02]  /*e630*/  VIADD R190, R4, 0x4 ;  /* 0x0000000404be7836 */ /* 0x000fc40000000000 */
[----:B------:R-:W-:Y:S02]  /*e640*/  IMAD.MOV.U32 R191, RZ, RZ, 0x40000040 ;  /* 0x40000040ffbf7424 */ /* 0x000fe400078e00ff */
[C---:B------:R-:W-:Y:S02]  /*e650*/  VIADD R20, R4.reuse, 0x6 ;  /* 0x0000000604147836 */ /* 0x040fe40000000000 */
[----:B------:R-:W-:Y:S02]  /*e660*/  IMAD.MOV.U32 R21, RZ, RZ, 0x40000040 ;  /* 0x40000040ff157424 */ /* 0x000fe400078e00ff */
[----:B------:R-:W-:Y:S02]  /*e670*/  VIADD R14, R4, 0x400 ;  /* 0x00000400040e7836 */ /* 0x000fe40000000000 */
[----:B------:R-:W-:Y:S01]  /*e680*/  HGMMA.64x128x16.F32 R24, gdesc[UR4], RZ, !UPT, gsb0 ;  /* 0x01e00000041879f0 */ /* 0x000fe2000c0008ff */
[----:B------:R-:W-:Y:S01]  /*e690*/  R2UR UR4, R192 ;  /* 0x00000000c00472ca */ /* 0x000fe200000e0000 */
[----:B------:R-:W-:Y:S01]  /*e6a0*/  IMAD.MOV.U32 R15, RZ, RZ, 0x40000040 ;  /* 0x40000040ff0f7424 */ /* 0x000fe200078e00ff */
[----:B------:R-:W-:Y:S01]  /*e6b0*/  R2UR UR5, R193 ;  /* 0x00000000c10572ca */ /* 0x000fe200000e0000 */
[----:B------:R-:W-:Y:S01]  /*e6c0*/  VIADD R12, R4, 0x402 ;  /* 0x00000402040c7836 */ /* 0x000fe20000000000 */
[----:B------:R-:W-:Y:S01]  /*e6d0*/  R2UR UR6, R8 ;  /* 0x00000000080672ca */ /* 0x000fe200000e0000 */
[----:B------:R-:W-:Y:S01]  /*e6e0*/  VIADD R8, R94, 0x4 ;  /* 0x000000045e087836 */ /* 0x000fe20000000000 */
[----:B------:R-:W-:Y:S01]  /*e6f0*/  R2UR UR7, R9 ;  /* 0x00000000090772ca */ /* 0x000fe200000e0000 */
[----:B------:R-:W-:Y:S01]  /*e700*/  IMAD.MOV.U32 R13, RZ, RZ, 0x40000040 ;  /* 0x40000040ff0d7424 */ /* 0x000fe200078e00ff */
[----:B------:R-:W-:Y:S01]  /*e710*/  MOV R9, 0x40000040 ;  /* 0x4000004000097802 */ /* 0x000fe20000000f00 */
[----:B------:R-:W-:-:S02]  /*e720*/  VIADD R10, R4, 0x404 ;  /* 0x00000404040a7836 */ /* 0x000fc40000000000 */
[----:B------:R-:W-:Y:S02]  /*e730*/  IMAD.MOV.U32 R11, RZ, RZ, 0x40000040 ;  /* 0x40000040ff0b7424 */ /* 0x000fe400078e00ff */
[----:B------:R-:W-:Y:S01]  /*e740*/  IMAD.MOV.U32 R95, RZ, RZ, 0x40000040 ;  /* 0x40000040ff5f7424 */ /* 0x000fe200078e00ff */
[----:B------:R-:W-:Y:S02]  /*e750*/  WARPGROUP.DEPBAR.LE gsb0, 0x0 ;  /* 0x00008000000079c5 */ /* 0x000fe40000010000 */
[----:B------:R-:W-:-:S06]  /*e760*/  WARPGROUP.ARRIVE ;  /* 0x00000000000079c5 */ /* 0x000fcc0000000000 */
[----:B------:R-:W-:Y:S01]  /*e770*/  HGMMA.64x128x16.F32 R24, gdesc[UR4], R24, gsb0 ;  /* 0x01e00000041879f0 */ /* 0x000fe20008000818 */
        /* <DEDUP_REMOVED lines=8> */
[----:B------:R-:W-:Y:S01]  /*e800*/  HGMMA.64x128x16.F32 R24, gdesc[UR4], R24, gsb0 ;  /* 0x01e00000041879f0 */ /* 0x000fe20008000818 */
        /* <DEDUP_REMOVED lines=8> */
[----:B------:R-:W-:Y:S01]  /*e890*/  HGMMA.64x128x16.F32 R24, gdesc[UR4], R24, gsb0 ;  /* 0x01e00000041879f0 */ /* 0x000fe20008000818 */
        /* <DEDUP_REMOVED lines=8> */
[----:B------:R-:W-:Y:S01]  /*e920*/  HGMMA.64x128x16.F32 R24, gdesc[UR4], R24, gsb0 ;  /* 0x01e00000041879f0 */ /* 0x000fe20008000818 */
[----:B------:R-:W-:Y:S02]  /*e930*/  R2UR UR4, R12 ;  /* 0x000000000c0472ca */ /* 0x000fe400000e0000 */
[----:B------:R-:W-:Y:S02]  /*e940*/  R2UR UR5, R13 ;  /* 0x000000000d0572ca */ /* 0x000fe400000e0000 */
[----:B------:R-:W-:Y:S01]  /*e950*/  R2UR UR6, R8 ;  /* 0x00000000080672ca */ /* 0x000fe200000e0000 */
[C---:B------:R-:W-:Y:S01]  /*e960*/  VIADD R8, R94.reuse, 0x404 ;  /* 0x000004045e087836 */ /* 0x040fe20000000000 */
        /* <DEDUP_REMOVED lines=19> */
[----:B------:R-:W-:Y:S02]  /*eaa0*/  WARPGROUP.DEPBAR.LE gsb0, 0x0 ;  /* 0x00008000000079c5 */ /* 0x000fe40000010000 */
[----:B------:R-:W-:-:S10]  /*eab0*/  WARPGROUP.ARRIVE ;  /* 0x00000000000079c5 */ /* 0x000fd40000000000 */
[----:B------:R-:W-:Y:S03]  /*eac0*/  HGMMA.64x128x16.F32 R24, gdesc[UR4], R24, gsb0 ;  /* 0x01e00000041879f0 */ /* 0x000fe60008000818 */
[----:B------:R-:W-:Y:S02]  /*ead0*/  WARPGROUP.DEPBAR.LE gsb0, 0x0 ;  /* 0x00008000000079c5 */ /* 0x000fe40000010000 */
[----:B------:R-:W-:Y:S05]  /*eae0*/  @!P0 BRA `(.L_x_8345) ;  /* 0x0000000000048947 */ /* 0x000fea0003800000 */
[----:B------:R-:W-:Y:S01]  /*eaf0*/  BPT.TRAP 0x1 ;  /* 0x000000040000795c */ /* 0x000fe20000300000 */
.L_x_8345:
[----:B------:R-:W-:Y:S01]  /*eb00*/  ULDC UR4, c[0x0][0x9d8] ;  /* 0x0002760000047ab9 */ /* 0x000fe20000000800 */
[----:B01----:R-:W-:Y:S02]  /*eb10*/  VIADD R90, R90, 0x28840 ;  /* 0x000288405a5a7836 */ /* 0x003fe40000000000 */
[----:B------:R-:W-:Y:S01]  /*eb20*/  FMUL.FTZ R6, R24, UR4 ;  /* 0x0000000418067c20 */ /* 0x000fe20008410000 */
[----:B----4-:R-:W-:Y:S01]  /*eb30*/  FMUL.FTZ R89, R25, UR4 ;  /* 0x0000000419597c20 */ /* 0x010fe20008410000 */
[----:B------:R-:W0:Y:S01]  /*eb40*/  LDC R24, c[0x0][0x448] ;  /* 0x00011200ff187b82 */ /* 0x000e220000000800 */
[----:B------:R-:W-:Y:S01]  /*eb50*/  FMUL.FTZ R95, R33, UR4 ;  /* 0x00000004215f7c20 */ /* 0x000fe20008410000 */
[----:B------:R-:W-:Y:S01]  /*eb60*/  FMUL.FTZ R33, R39, UR4 ;  /* 0x0000000427217c20 */ /* 0x000fe20008410000 */
[----:B------:R-:W-:Y:S01]  /*eb70*/  FMUL.FTZ R39, R50, UR4 ;  /* 0x0000000432277c20 */ /* 0x000fe20008410000 */
[----:B------:R-:W-:Y:S01]  /*eb80*/  FMUL.FTZ R50, R66, UR4 ;  /* 0x0000000442327c20 */ /* 0x000fe20008410000 */
[----:B------:R-:W-:Y:S01]  /*eb90*/  FMUL.FTZ R66, R73, UR4 ;  /* 0x0000000449427c20 */ /* 0x000fe20008410000 */
[----:B------:R-:W-:-:S02]  /*eba0*/  IMAD.IADD R73, R200, 0x1, R198 ;  /* 0x00000001c8497824 */ /* 0x000fc400078e02c6 */
[----:B------:R-:W-:Y:S01]  /*ebb0*/  FMUL.FTZ R104, R52, UR4 ;  /* 0x0000000434687c20 */ /* 0x000fe20008410000 */
[----:B------:R-:W-:Y:S01]  /*ebc0*/  FMUL.FTZ R52, R70, UR4 ;  /* 0x0000000446347c20 */ /* 0x000fe20008410000 */
[----:B------:R-:W-:Y:S01]  /*ebd0*/  FMUL.FTZ R3, R27, UR4 ;  /* 0x000000041b037c20 */ /* 0x000fe20008410000 */
[----:B------:R-:W-:Y:S01]  /*ebe0*/  FMUL.FTZ R70, R81, UR4 ;  /* 0x0000000451467c20 */ /* 0x000fe20008410000 */
[----:B------:R-:W-:Y:S01]  /*ebf0*/  FMUL.FTZ R97, R37, UR4 ;  /* 0x0000000425617c20 */ /* 0x000fe20008410000 */
[----:B------:R-:W-:Y:S01]  /*ec00*/  MOV R27, 0xffffff80 ;  /* 0xffffff80001b7802 */ /* 0x000fe20000000f00 */
        /* <DEDUP_REMOVED lines=48> */
[----:B0-----:R-:W-:-:S04]  /*ef10*/  @P1 IMAD.HI.U32 R24, R73, R24, RZ ;  /* 0x0000001849181227 */ /* 0x001fc800078e00ff */
[----:B------:R-:W-:Y:S01]  /*ef20*/  FMUL.FTZ R55, R79, UR4 ;  /* 0x000000044f377c20 */ /* 0x000fe20008410000 */
[----:B------:R-:W-:Y:S01]  /*ef30*/  FMUL.FTZ R69, R80, UR4 ;  /* 0x0000000450457c20 */ /* 0x000fe20008410000 */
[----:B------:R-:W-:Y:S01]  /*ef40*/  FMUL.FTZ R57, R82, UR4 ;  /* 0x0000000452397c20 */ /* 0x000fe20008410000 */
[----:B------:R-:W-:Y:S01]  /*ef50*/  FMUL.FTZ R42, R83, UR4 ;  /* 0x00000004532a7c20 */ /* 0x000fe20008410000 */
[----:B------:R-:W-:Y:S01]  /*ef60*/  FMUL.FTZ R71, R84, UR4 ;  /* 0x0000000454477c20 */ /* 0x000fe20008410000 */
[----:B------:R-:W-:Y:S01]  /*ef70*/  FMUL.FTZ R72, R85, UR4 ;  /* 0x0000000455487c20 */ /* 0x000fe20008410000 */
[----:B------:R-:W-:Y:S01]  /*ef80*/  FMUL.FTZ R43, R86, UR4 ;  /* 0x00000004562b7c20 */ /* 0x000fe20008410000 */
[----:B-1----:R-:W-:Y:S01]  /*ef90*/  @P1 SHF.R.U32.HI R73, RZ, R25, R24 ;  /* 0x00000019ff491219 */ /* 0x002fe20000011618 */
[----:B------:R-:W-:Y:S01]  /*efa0*/  FMUL.FTZ R44, R87, UR4 ;  /* 0x00000004572c7c20 */ /* 0x000fe20008410000 */
[----:B------:R-:W0:Y:S01]  /*efb0*/  LDC.64 R24, c[0x0][0x9e0] ;  /* 0x00027800ff187b82 */ /* 0x000e220000000a00 */
[C---:B------:R-:W-:Y:S01]  /*efc0*/  IADD3 R27, -R189.reuse, 0x1, R78 ;  /* 0x00000001bd1b7810 */ /* 0x040fe20007ffe14e */
[----:B------:R-:W1:Y:S01]  /*efd0*/  MUFU.TANH R6, R6 ;  /* 0x0000000600067308 */ /* 0x000e620000002400 */
[----:B------:R-:W2:Y:S01]  /*efe0*/  SHFL.IDX PT, R81, R73, RZ, 0x1c1f ;  /* 0x001c1fff49517589 */ /* 0x000ea200000e0000 */
[----:B------:R-:W-:Y:S01]  /*eff0*/  IMAD.U32 R75, RZ, RZ, UR38 ;  /* 0x00000026ff4b7e24 */ /* 0x000fe2000f8e00ff */
[----:B------:R-:W-:Y:S01]  /*f000*/  ULDC UR52, c[0x0][0x9dc] ;  /* 0x0002770000347ab9 */ /* 0x000fe20000000800 */
[----:B------:R-:W-:Y:S01]  /*f010*/  IADD3 R27, -R194, R27, R196 ;  /* 0x0000001bc21b7210 */ /* 0x000fe20007ffe1c4 */
[----:B------:R-:W-:Y:S01]  /*f020*/  ULOP3.LUT UR52, URZ, UR52, URZ, 0x33, !UPT ;  /* 0x000000343f347292 */ /* 0x000fe2000f8e333f */
[----:B------:R-:W-:-:S02]  /*f030*/  IADD3 R77, -R189, R196, R78 ;  /* 0x000000c4bd4d7210 */ /* 0x000fc40007ffe14e */
[----:B------:R-:W3:Y:S01]  /*f040*/  MUFU.TANH R89, R89 ;  /* 0x0000005900597308 */ /* 0x000ee20000002400 */
[----:B------:R-:W-:Y:S02]  /*f050*/  PRMT R90, R75, 0x654, R90 ;  /* 0x000006544b5a7816 */ /* 0x000fe4000000005a */
[----:B------:R-:W-:Y:S01]  /*f060*/  VIADD R75, R27, UR52 ;  /* 0x000000341b4b7c36 */ /* 0x000fe20008000000 */
[----:B------:R-:W-:Y:S01]  /*f070*/  LEA R76, R88, 0xffffff80, 0x7 ;  /* 0xffffff80584c7811 */ /* 0x000fe200078e38ff */
[----:B------:R4:W-:Y:S03]  /*f080*/  SYNCS.ARRIVE.TRANS64.RED.A1T0 RZ, [R90+URZ], RZ ;  /* 0x000000ff5aff79a7 */ /* 0x0009e6000810043f */
[----:B------:R-:W0:Y:S02]  /*f090*/  MUFU.TANH R0, R0 ;  /* 0x0000000000007308 */ /* 0x000e240000002400 */
[----:B0-----:R-:W-:Y:S01]  /*f0a0*/  ISETP.GE.AND P2, PT, R25, 0x1, PT ;  /* 0x000000011900780c */ /* 0x001fe20003f46270 */
[----:B------:R-:W-:-:S05]  /*f0b0*/  IMAD.IADD R80, R27, 0x1, R24 ;  /* 0x000000011b507824 */ /* 0x000fca00078e0218 */
[----:B------:R-:W0:Y:S01]  /*f0c0*/  MUFU.TANH R3, R3 ;  /* 0x0000000300037308 */ /* 0x000e220000002400 */
[----:B--2---:R-:W-:Y:S01]  /*f0d0*/  IMAD.IADD R79, R75, 0x1, R81 ;  /* 0x000000014b4f7824 */ /* 0x004fe200078e0251 */
[----:B------:R-:W-:-:S06]  /*f0e0*/  VIADDMNMX R82, R81, R80, R77, PT ;  /* 0x0000005051527246 */ /* 0x000fcc000380014d */
[----:B------:R-:W2:Y:S08]  /*f0f0*/  MUFU.TANH R91, R91 ;  /* 0x0000005b005b7308 */ /* 0x000eb00000002400 */
        /* <DEDUP_REMOVED lines=71> */
.L_x_8348:
[----:B------:R-:W-:-:S13]  /*f570*/  ISETP.NE.AND P3, PT, R25, 0x1, PT ;  /* 0x000000011900780c */ /* 0x000fda0003f65270 */
[----:B------:R-:W1:Y:S02]  /*f580*/  @P3 LDC.64 R26, c[0x0][0x9e8] ;  /* 0x00027a00ff1a3b82 */ /* 0x000e640000000a00 */
[----:B-1----:R-:W-:-:S05]  /*f590*/  @P3 IMAD.HI.U32 R26, R81, R26, RZ ;  /* 0x0000001a511a3227 */ /* 0x002fca00078e00ff */
[----:B------:R-:W-:-:S07]  /*f5a0*/  @P3 SHF.R.U32.HI R81, RZ, R27, R26 ;  /* 0x0000001bff513219 */ /* 0x000fce000001161a */
.L_x_8349:
[----:B------:R-:W-:Y:S05]  /*f5b0*/  BSYNC B0 ;  /* 0x0000000000007941 */ /* 0x000fea0003800000 */
.L_x_8347:
[----:B------:R-:W-:-:S04]  /*f5c0*/  IMAD R26, R81, R25, -R76 ;  /* 0x00000019511a7224 */ /* 0x000fc800078e0a4c */
[----:B------:R-:W-:-:S05]  /*f5d0*/  IMAD.IADD R26, R26, 0x1, -R189 ;  /* 0x000000011a1a7824 */ /* 0x000fca00078e0abd */
[----:B------:R-:W-:Y:S02]  /*f5e0*/  VIMNMX R79, R79, R26, !PT ;  /* 0x0000001a4f4f7248 */ /* 0x000fe40007fe0100 */
[----:B------:R-:W-:-:S07]  /*f5f0*/  VIADDMNMX R82, R26, R25, R82, PT ;  /* 0x000000191a527246 */ /* 0x000fce0003800152 */
.L_x_8346:
[C---:B------:R-:W-:Y:S01]  /*f600*/  ISETP.GE.AND P3, PT, R78.reuse, 0x2, PT ;  /* 0x000000024e00780c */ /* 0x040fe20003f66270 */
[----:B------:R-:W1:Y:S01]  /*f610*/  SHFL.IDX PT, R73, R73, 0x1, 0x1c1f ;  /* 0x003c1f0049497f89 */ /* 0x000e6200000e0000 */
[----:B------:R-:W-:Y:S02]  /*f620*/  ISETP.GE.AND P5, PT, R78, 0x9, PT ;  /* 0x000000094e00780c */ /* 0x000fe40003fa6270 */
[----:B------:R-:W-:Y:S02]  /*f630*/  ISETP.GT.AND P4, PT, R79, 0x1, !P3 ;  /* 0x000000014f00780c */ /* 0x000fe40005f84270 */
[----:B------:R-:W-:Y:S02]  /*f640*/  P2R R81, PR, RZ, 0x20 ;  /* 0x00000020ff517803 */ /* 0x000fe40000000000 */
[----:B------:R-:W-:-:S04]  /*f650*/  ISETP.LT.OR P4, PT, R82, 0x2, P4 ;  /* 0x000000025200780c */ /* 0x000fc80002781670 */
[----:B------:R-:W-:Y:S02]  /*f660*/  FSEL R89, R89, -INF , !P4 ;  /* 0xff80000059597808 */ /* 0x000fe40006000000 */
[----:B------:R-:W-:Y:S02]  /*f670*/  ISETP.GT.AND P4, PT, R79, 0x8, !P5 ;  /* 0x000000084f00780c */ /* 0x000fe40006f84270 */
[----:B------:R-:W-:Y:S02]  /*f680*/  ISETP.GE.AND P5, PT, R78, 0xa, PT ;  /* 0x0000000a4e00780c */ /* 0x000fe40003fa6270 */
[----:B------:R-:W-:Y:S02]  /*f690*/  ISETP.LT.OR P4, PT, R82, 0x9, P4 ;  /* 0x000000095200780c */ /* 0x000fe40002781670 */
[----:B------:R-:W-:Y:S02]  /*f6a0*/  P2R R83, PR, RZ, 0x20 ;  /* 0x00000020ff537803 */ /* 0x000fe40000000000 */
[----:B------:R-:W-:-:S02]  /*f6b0*/  FSEL R91, R91, -INF , !P4 ;  /* 0xff8000005b5b7808 */ /* 0x000fc40006000000 */
[C---:B------:R-:W-:Y:S02]  /*f6c0*/  ISETP.GT.AND P4, PT, R79.reuse, 0x9, !P5 ;  /* 0x000000094f00780c */ /* 0x040fe40006f84270 */
[----:B------:R-:W-:Y:S02]  /*f6d0*/  ISETP.GE.AND P5, PT, R78, 0x11, PT ;  /* 0x000000114e00780c */ /* 0x000fe40003fa6270 */
[----:B------:R-:W-:Y:S02]  /*f6e0*/  ISETP.LT.OR P4, PT, R82, 0xa, P4 ;  /* 0x0000000a5200780c */ /* 0x000fe40002781670 */
[----:B------:R-:W-:Y:S02]  /*f6f0*/  P2R R84, PR, RZ, 0x20 ;  /* 0x00000020ff547803 */ /* 0x000fe40000000000 */
[----:B0-----:R-:W-:Y:S02]  /*f700*/  FSEL R92, R92, -INF , !P4 ;  /* 0xff8000005c5c7808 */ /* 0x001fe40006000000 */
[----:B------:R-:W-:-:S02]  /*f710*/  ISETP.GT.AND P4, PT, R79, 0x10, !P5 ;  /* 0x000000104f00780c */ /* 0x000fc40006f84270 */
[----:B------:R-:W-:Y:S02]  /*f720*/  ISETP.GE.AND P5, PT, R78, 0x12, PT ;  /* 0x000000124e00780c */ /* 0x000fe40003fa6270 */
[----:B------:R-:W-:Y:S02]  /*f730*/  ISETP.LT.OR P4, PT, R82, 0x11, P4 ;  /* 0x000000115200780c */ /* 0x000fe40002781670 */
[----:B------:R-:W-:Y:S02]  /*f740*/  P2R R85, PR, RZ, 0x20 ;  /* 0x00000020ff557803 */ /* 0x000fe40000000000 */
[----:B------:R-:W-:Y:S02]  /*f750*/  FSEL R94, R94, -INF , !P4 ;  /* 0xff8000005e5e7808 */ /* 0x000fe40006000000 */
[----:B------:R-:W-:Y:S02]  /*f760*/  ISETP.GT.AND P4, PT, R79, 0x11, !P5 ;  /* 0x000000114f00780c */ /* 0x000fe40006f84270 */
[----:B------:R-:W-:-:S02]  /*f770*/  ISETP.GE.AND P5, PT, R78, 0x19, PT ;  /* 0x000000194e00780c */ /* 0x000fc40003fa6270 */
[----:B------:R-:W-:Y:S02]  /*f780*/  ISETP.LT.OR P4, PT, R82, 0x12, P4 ;  /* 0x000000125200780c */ /* 0x000fe40002781670 */
[----:B------:R-:W-:Y:S02]  /*f790*/  P2R R126, PR, RZ, 0x20 ;  /* 0x00000020ff7e7803 */ /* 0x000fe40000000000 */
[----:B------:R-:W-:Y:S02]  /*f7a0*/  FSEL R95, R95, -INF , !P4 ;  /* 0xff8000005f5f7808 */ /* 0x000fe40006000000 */
[----:B------:R-:W-:Y:S02]  /*f7b0*/  ISETP.GT.AND P4, PT, R79, 0x18, !P5 ;  /* 0x000000184f00780c */ /* 0x000fe40006f84270 */
[----:B------:R-:W-:Y:S02]  /*f7c0*/  ISETP.GE.AND P5, PT, R78, 0x1a, PT ;  /* 0x0000001a4e00780c */ /* 0x000fe40003fa6270 */
[----:B------:R-:W-:-:S02]  /*f7d0*/  ISETP.LT.OR P4, PT, R82, 0x19, P4 ;  /* 0x000000195200780c */ /* 0x000fc40002781670 */
[----:B------:R-:W-:Y:S02]  /*f7e0*/  P2R R86, PR, RZ, 0x20 ;  /* 0x00000020ff567803 */ /* 0x000fe40000000000 */
[----:B------:R-:W-:Y:S02]  /*f7f0*/  FSEL R96, R96, -INF , !P4 ;  /* 0xff80000060607808 */ /* 0x000fe40006000000 */
[----:B------:R-:W-:Y:S02]  /*f800*/  ISETP.GT.AND P4, PT, R79, 0x19, !P5 ;  /* 0x000000194f00780c */ /* 0x000fe40006f84270 */
[----:B------:R-:W-:Y:S02]  /*f810*/  ISETP.GE.AND P5, PT, R78, 0x21, PT ;  /* 0x000000214e00780c */ /* 0x000fe40003fa6270 */
[----:B------:R-:W-:Y:S02]  /*f820*/  ISETP.LT.OR P4, PT, R82, 0x1a, P4 ;  /* 0x0000001a5200780c */ /* 0x000fe40002781670 */
[----:B------:R-:W-:-:S02]  /*f830*/  P2R R87, PR, RZ, 0x20 ;  /* 0x00000020ff577803 */ /* 0x000fc40000000000 */
[----:B------:R-:W-:Y:S02]  /*f840*/  FSEL R97, R97, -INF , !P4 ;  /* 0xff80000061617808 */ /* 0x000fe40006000000 */
[----:B------:R-:W-:Y:S02]  /*f850*/  ISETP.GT.AND P4, PT, R79, 0x20, !P5 ;  /* 0x000000204f00780c */ /* 0x000fe40006f84270 */
[----:B------:R-:W-:Y:S02]  /*f860*/  ISETP.GE.AND P5, PT, R78, 0x22, PT ;  /* 0x000000224e00780c */ /* 0x000fe40003fa6270 */
[----:B------:R-:W-:Y:S02]  /*f870*/  ISETP.LT.OR P4, PT, R82, 0x21, P4 ;  /* 0x000000215200780c */ /* 0x000fe40002781670 */
[----:B------:R-:W-:Y:S02]  /*f880*/  P2R R90, PR, RZ, 0x20 ;  /* 0x00000020ff5a7803 */ /* 0x000fe40000000000 */
[----:B------:R-:W-:-:S02]  /*f890*/  FSEL R98, R98, -INF , !P4 ;  /* 0xff80000062627808 */ /* 0x000fc40006000000 */
[----:B------:R-:W-:Y:S02]  /*f8a0*/  ISETP.GT.AND P4, PT, R79, 0x21, !P5 ;  /* 0x000000214f00780c */ /* 0x000fe40006f84270 */
[----:B------:R-:W-:Y:S02]  /*f8b0*/  ISETP.GE.AND P5, PT, R78, 0x29, PT ;  /* 0x000000294e00780c */ /* 0x000fe40003fa6270 */
[----:B------:R-:W-:Y:S02]  /*f8c0*/  ISETP.LT.OR P4, PT, R82, 0x22, P4 ;  /* 0x000000225200780c */ /* 0x000fe40002781670 */
[----:B------:R-:W-:Y:S02]  /*f8d0*/  P2R R108, PR, RZ, 0x20 ;  /* 0x00000020ff6c7803 */ /* 0x000fe40000000000 */
[----:B------:R-:W-:Y:S02]  /*f8e0*/  FSEL R99, R99, -INF , !P4 ;  /* 0xff80000063637808 */ /* 0x000fe40006000000 */
        /* <DEDUP_REMOVED lines=89> */
[----:B------:R-:W-:Y:S02]  /*fe80*/  FSEL R68, R68, -INF , !P4 ;  /* 0xff80000044447808 */ /* 0x000fe40006000000 */
        /* <DEDUP_REMOVED lines=10> */
[----:B------:R-:W-:Y:S01]  /*ff30*/  FSEL R58, R71, -INF , !P6 ;  /* 0xff800000473a7808 */ /* 0x000fe20007000000 */
[----:B-1----:R-:W-:Y:S01]  /*ff40*/  IMAD.IADD R71, R75, 0x1, R73 ;  /* 0x000000014b477824 */ /* 0x002fe200078e0249 */
        /* <DEDUP_REMOVED lines=10> */
[----:B------:R-:W-:Y:S01]  /*fff0*/  VIADDMNMX R72, R73, R80, R77, PT ;  /* 0x0000005049487246 */ /* 0x000fe2000380014d */
[----:B------:R-:W-:Y:S06]  /*10000*/  @!P2 BRA `(.L_x_8350) ;  /* 0x000000000050a947 */ /* 0x000fec0003800000 */
        /* <DEDUP_REMOVED lines=11> */
.L_x_8352:
[----:B------:R-:W-:-:S13]  /*100c0*/  ISETP.NE.AND P6, PT, R25, 0x1, PT ;  /* 0x000000011900780c */ /* 0x000fda0003fc5270 */
[----:B------:R-:W0:Y:S02]  /*100d0*/  @P6 LDC.64 R26, c[0x0][0x9e8] ;  /* 0x00027a00ff1a6b82 */ /* 0x000e240000000a00 */
[----:B0-----:R-:W-:-:S05]  /*100e0*/  @P6 IMAD.HI.U32 R26, R73, R26, RZ ;  /* 0x0000001a491a6227 */ /* 0x001fca00078e00ff */
[----:B------:R-:W-:-:S07]  /*100f0*/  @P6 SHF.R.U32.HI R73, RZ, R27, R26 ;  /* 0x0000001bff496219 */ /* 0x000fce000001161a */
.L_x_8353:
[----:B------:R-:W-:Y:S05]  /*10100*/  BSYNC B0 ;  /* 0x0000000000007941 */ /* 0x000fea0003800000 */
.L_x_8351:
[----:B------:R-:W-:-:S05]  /*10110*/  IMAD R76, R73, R25, -R76 ;  /* 0x00000019494c7224 */ /* 0x000fca00078e0a4c */
[----:B------:R-:W-:-:S04]  /*10120*/  IADD3 R76, -R189, R76, RZ ;  /* 0x0000004cbd4c7210 */ /* 0x000fc80007ffe1ff */
[----:B------:R-:W-:Y:S02]  /*10130*/  VIMNMX R71, R71, R76, !PT ;  /* 0x0000004c47477248 */ /* 0x000fe40007fe0100 */
[----:B------:R-:W-:-:S07]  /*10140*/  VIADDMNMX R72, R76, R25, R72, PT ;  /* 0x000000194c487246 */ /* 0x000fce0003800148 */
.L_x_8350:
[----:B------:R-:W-:Y:S01]  /*10150*/  ISETP.GT.AND P3, PT, R71, 0x1, !P3 ;  /* 0x000000014700780c */ /* 0x000fe20005f64270 */
[----:B------:R-:W-:Y:S01]  /*10160*/  ULDC UR51, c[0x0][0x988] ;  /* 0x0002620000337ab9 */ /* 0x000fe20000000800 */
        /* <DEDUP_REMOVED lines=29> */
[C---:B------:R-:W-:Y:S02]  /*10340*/  ISETP.LT.OR P3, PT, R72.reuse, 0x12, P3 ;  /* 0x000000124800780c */ /* 0x040fe40001f61670 */
[----:B------:R-:W-:Y:S02]  /*10350*/  FMNMX.FTZ R27, R103, R26, !PT ;  /* 0x0000001a671b7209 */ /* 0x000fe40007810000 */
[----:B------:R-:W-:Y:S02]  /*10360*/  FSEL R31, R31, -INF , !P3 ;  /* 0xff8000001f1f7808 */ /* 0x000fe40005800000 */
        /* <DEDUP_REMOVED lines=45> */
[----:B------:R-:W-:Y:S01]  /*10640*/  ISETP.GT.AND P4, PT, R71, 0x71, !P4 ;  /* 0x000000714700780c */ /* 0x000fe20006784270 */
[----:B------:R-:W0:Y:S01]  /*10650*/  SHFL.BFLY PT, R26, R27, 0x2, 0x1f ;  /* 0x0c401f001b1a7f89 */ /* 0x000e2200000e0000 */
[----:B------:R-:W-:Y:S02]  /*10660*/  FSEL R39, R39, -INF , !P3 ;  /* 0xff80000027277808 */ /* 0x000fe40005800000 */
[----:B------:R-:W-:Y:S02]  /*10670*/  ISETP.NE.AND P3, PT, R111, RZ, PT ;  /* 0x000000ff6f00720c */ /* 0x000fe40003f65270 */
[C---:B------:R-:W-:Y:S02]  /*10680*/  ISETP.GT.AND P5, PT, R71.reuse, 0x78, !P5 ;  /* 0x000000784700780c */ /* 0x040fe40006fa4270 */
[----:B------:R-:W-:Y:S02]  /*10690*/  ISETP.GT.AND P3, PT, R71, 0x31, !P3 ;  /* 0x000000314700780c */ /* 0x000fe40005f64270 */
[----:B------:R-:W-:-:S02]  /*106a0*/  ISETP.LT.OR P4, PT, R72, 0x72, P4 ;  /* 0x000000724800780c */ /* 0x000fc40002781670 */
[C---:B------:R-:W-:Y:S02]  /*106b0*/  ISETP.LT.OR P3, PT, R72.reuse, 0x32, P3 ;  /* 0x000000324800780c */ /* 0x040fe40001f61670 */
[----:B------:R-:W-:Y:S02]  /*106c0*/  ISETP.LT.OR P5, PT, R72, 0x79, P5 ;  /* 0x000000794800780c */ /* 0x000fe40002fa1670 */
[----:B------:R-:W-:Y:S02]  /*106d0*/  FSEL R38, R38, -INF , !P3 ;  /* 0xff80000026267808 */ /* 0x000fe40005800000 */
[----:B------:R-:W-:Y:S02]  /*106e0*/  ISETP.NE.AND P3, PT, R112, RZ, PT ;  /* 0x000000ff7000720c */ /* 0x000fe40003f65270 */
[----:B------:R-:W-:Y:S02]  /*106f0*/  FSEL R42, R42, -INF , !P4 ;  /* 0xff8000002a2a7808 */ /* 0x000fe40006000000 */
[----:B------:R-:W-:-:S02]  /*10700*/  ISETP.GT.AND P3, PT, R71, 0x38, !P3 ;  /* 0x000000384700780c */ /* 0x000fc40005f64270 */
[----:B0-----:R-:W-:Y:S02]  /*10710*/  FMNMX.FTZ R26, R27, R26, !PT ;  /* 0x0000001a1b1a7209 */ /* 0x001fe40007810000 */
[----:B------:R-:W-:-:S03]  /*10720*/  ISETP.LT.OR P3, PT, R72, 0x39, P3 ;  /* 0x000000394800780c */ /* 0x000fc60001f61670 */
[----:B------:R-:W0:Y:S01]  /*10730*/  SHFL.BFLY PT, R217, R26, 0x1, 0x1f ;  /* 0x0c201f001ad97f89 */ /* 0x000e2200000e0000 */
[----:B------:R-:W-:Y:S02]  /*10740*/  FSEL R41, R41, -INF , !P3 ;  /* 0xff80000029297808 */ /* 0x000fe40005800000 */
[----:B------:R-:W-:-:S04]  /*10750*/  ISETP.NE.AND P3, PT, R113, RZ, PT ;  /* 0x000000ff7100720c */ /* 0x000fc80003f65270 */
[----:B------:R-:W-:-:S04]  /*10760*/  ISETP.GT.AND P3, PT, R71, 0x39, !P3 ;  /* 0x000000394700780c */ /* 0x000fc80005f64270 */
[----:B------:R-:W-:-:S04]  /*10770*/  ISETP.LT.OR P3, PT, R72, 0x3a, P3 ;  /* 0x0000003a4800780c */ /* 0x000fc80001f61670 */
[----:B------:R-:W-:Y:S02]  /*10780*/  FSEL R40, R40, -INF , !P3 ;  /* 0xff80000028287808 */ /* 0x000fe40005800000 */
[----:B------:R-:W-:-:S04]  /*10790*/  ISETP.NE.AND P3, PT, R114, RZ, PT ;  /* 0x000000ff7200720c */ /* 0x000fc80003f65270 */
[----:B------:R-:W-:Y:S02]  /*107a0*/  ISETP.GT.AND P3, PT, R71, 0x40, !P3 ;  /* 0x000000404700780c */ /* 0x000fe40005f64270 */
[----:B0-----:R-:W-:Y:S02]  /*107b0*/  FMNMX.FTZ R217, R26, R217, !PT ;  /* 0x000000d91ad97209 */ /* 0x001fe40007810000 */
[----:B------:R-:W-:-:S03]  /*107c0*/  ISETP.LT.OR P3, PT, R72, 0x41, P3 ;  /* 0x000000414800780c */ /* 0x000fc60001f61670 */
[----:B------:R-:W-:Y:S01]  /*107d0*/  FMUL.FTZ R81, R217, UR51 ;  /* 0x00000033d9517c20 */ /* 0x000fe20008410000 */
[----:B------:R-:W-:Y:S02]  /*107e0*/  FSEL R46, R46, -INF , !P3 ;  /* 0xff8000002e2e7808 */ /* 0x000fe40005800000 */
[----:B------:R-:W-:Y:S02]  /*107f0*/  ISETP.GT.AND P3, PT, R71, 0x41, !P6 ;  /* 0x000000414700780c */ /* 0x000fe40007764270 */
[----:B------:R-:W-:Y:S02]  /*10800*/  ISETP.NE.AND P6, PT, R128, RZ, PT ;  /* 0x000000ff8000720c */ /* 0x000fe40003fc5270 */
        /* <DEDUP_REMOVED lines=44> */
[----:B------:R-:W-:-:S04]  /*10ad0*/  ISETP.LT.OR P3, PT, R72, 0x71, P3 ;  /* 0x000000714800780c */ /* 0x000fc80001f61670 */
[----:B------:R-:W-:Y:S02]  /*10ae0*/  FSEL R57, R57, -INF , !P3 ;  /* 0xff80000039397808 */ /* 0x000fe40005800000 */
[----:B------:R-:W-:-:S04]  /*10af0*/  FSETP.NEU.FTZ.AND P3, PT, R217, -INF , PT ;  /* 0xff800000d900780b */ /* 0x000fc80003f7d000 */
[----:B------:R-:W-:Y:S02]  /*10b00*/  FSEL R81, R81, RZ, P3 ;  /* 0x000000ff51517208 */ /* 0x000fe40001800000 */
[----:B------:R-:W-:Y:S02]  /*10b10*/  ISETP.GT.AND P3, PT, R71, RZ, !P6 ;  /* 0x000000ff4700720c */ /* 0x000fe40007764270 */
[----:B------:R-:W-:Y:S01]  /*10b20*/  ISETP.NE.AND P6, PT, R78, RZ, PT ;  /* 0x000000ff4e00720c */ /* 0x000fe20003fc5270 */
[--C-:B------:R-:W-:Y:S01]  /*10b30*/  FFMA.FTZ R27, R89, UR51, -R81.reuse ;  /* 0x00000033591b7c23 */ /* 0x100fe20008010851 */
[----:B------:R-:W-:Y:S01]  /*10b40*/  ISETP.LT.OR P3, PT, R72, 0x1, P3 ;  /* 0x000000014800780c */ /* 0x000fe20001f61670 */
[--C-:B------:R-:W-:Y:S01]  /*10b50*/  FFMA.FTZ R166, R62, UR51, -R81.reuse ;  /* 0x000000333ea67c23 */ /* 0x100fe20008010851 */
[--C-:B------:R-:W-:Y:S01]  /*10b60*/  FFMA.FTZ R180, R74, UR51, -R81.reuse ;  /* 0x000000334ab47c23 */ /* 0x100fe20008010851 */
[--C-:B------:R-:W-:Y:S01]  /*10b70*/  FFMA.FTZ R182, R91, UR51, -R81.reuse ;  /* 0x000000335bb67c23 */ /* 0x100fe20008010851 */
[----:B------:R-:W-:Y:S01]  /*10b80*/  FSEL R0, R0, -INF , !P3 ;  /* 0xff80000000007808 */ /* 0x000fe20005800000 */
[----:B------:R-:W-:Y:S01]  /*10b90*/  MUFU.EX2 R27, R27 ;  /* 0x0000001b001b7308 */ /* 0x000fe20000000800 */
[----:B------:R-:W-:Y:S01]  /*10ba0*/  ISETP.GT.AND P3, PT, R71, 0x79, !P6 ;  /* 0x000000794700780c */ /* 0x000fe20007764270 */
[--C-:B------:R-:W-:Y:S01]  /*10bb0*/  FFMA.FTZ R73, R92, UR51, -R81.reuse ;  /* 0x000000335c497c23 */ /* 0x100fe20008010851 */
[----:B------:R-:W-:Y:S01]  /*10bc0*/  FMNMX.FTZ R75, R0, R3, !PT ;  /* 0x00000003004b7209 */ /* 0x000fe20007810000 */
[--C-:B------:R-:W-:Y:S01]  /*10bd0*/  FFMA.FTZ R154, R58, UR51, -R81.reuse ;  /* 0x000000333a9a7c23 */ /* 0x100fe20008010851 */
[----:B------:R-:W-:Y:S01]  /*10be0*/  ISETP.LT.OR P3, PT, R72, 0x7a, P3 ;  /* 0x0000007a4800780c */ /* 0x000fe20001f61670 */
[--C-:B------:R-:W-:Y:S01]  /*10bf0*/  FFMA.FTZ R176, R94, UR51, -R81.reuse ;  /* 0x000000335eb07c23 */ /* 0x100fe20008010851 */
[----:B------:R-:W-:Y:S01]  /*10c00*/  FMNMX.FTZ R26, R28, R75, !PT ;  /* 0x0000004b1c1a7209 */ /* 0x000fe20007810000 */
[----:B------:R-:W0:Y:S01]  /*10c10*/  MUFU.EX2 R180, R180 ;  /* 0x000000b400b47308 */ /* 0x000e220000000800 */
[----:B------:R-:W-:Y:S01]  /*10c20*/  FSEL R44, R44, -INF , !P3 ;  /* 0xff8000002c2c7808 */ /* 0x000fe20005800000 */
        /* <DEDUP_REMOVED lines=35> */
[----:B------:R-:W3:Y:S01]  /*10e60*/  MUFU.EX2 R176, R176 ;  /* 0x000000b000b07308 */ /* 0x000ee20000000800 */
[----:B------:R-:W-:Y:S01]  /*10e70*/  IMAD.MOV.U32 R60, RZ, RZ, R198 ;  /* 0x000000ffff3c7224 */ /* 0x000fe200078e00c6 */
[----:B------:R-:W-:-:S04]  /*10e80*/  FMNMX.FTZ R83, R39, R26, !PT ;  /* 0x0000001a27537209 */ /* 0x000fc80007810000 */
[----:B------:R-:W-:Y:S02]  /*10e90*/  FMNMX.FTZ R26, R38, R83, !PT ;  /* 0x00000053261a7209 */ /* 0x000fe40007810000 */
[----:B------:R-:W4:Y:S02]  /*10ea0*/  MUFU.EX2 R75, R95 ;  /* 0x0000005f004b7308 */ /* 0x000f240000000800 */
[----:B------:R-:W-:-:S04]  /*10eb0*/  FMNMX.FTZ R83, R41, R26, !PT ;  /* 0x0000001a29537209 */ /* 0x000fc80007810000 */
[----:B------:R-:W-:Y:S02]  /*10ec0*/  FMNMX.FTZ R83, R40, R83, !PT ;  /* 0x0000005328537209 */ /* 0x000fe40007810000 */
[----:B------:R-:W5:Y:S02]  /*10ed0*/  MUFU.EX2 R178, R178 ;  /* 0x000000b200b27308 */ /* 0x000f640000000800 */
[----:B------:R-:W-:-:S04]  /*10ee0*/  FMNMX.FTZ R26, R46, R83, !PT ;  /* 0x000000532e1a7209 */ /* 0x000fc80007810000 */
[----:B------:R-:W-:Y:S02]  /*10ef0*/  FMNMX.FTZ R85, R45, R26, !PT ;  /* 0x0000001a2d557209 */ /* 0x000fe40007810000 */
[----:B------:R-:W5:Y:S02]  /*10f00*/  MUFU.EX2 R77, R77 ;  /* 0x0000004d004d7308 */ /* 0x000f640000000800 */
        /* <DEDUP_REMOVED lines=16> */
[----:B------:R-:W-:Y:S02]  /*11010*/  FSEL R26, R43, -INF , !P5 ;  /* 0xff8000002b1a7808 */ /* 0x000fe40006800000 */
[----:B------:R-:W-:Y:S02]  /*11020*/  FMNMX.FTZ R71, R42, R71, !PT ;  /* 0x000000472a477209 */ /* 0x000fe40007810000 */
[----:B------:R-:W-:Y:S02]  /*11030*/  MUFU.EX2 R85, R103 ;  /* 0x0000006700557308 */ /* 0x000fe40000000800 */
[----:B------:R-:W-:-:S04]  /*11040*/  FMNMX.FTZ R71, R26, R71, !PT ;  /* 0x000000471a477209 */ /* 0x000fc80007810000 */
[----:B------:R-:W-:Y:S02]  /*11050*/  FMNMX.FTZ R71, R44, R71, !PT ;  /* 0x000000472c477209 */ /* 0x000fe40007810000 */
[----:B------:R-:W-:Y:S03]  /*11060*/  MUFU.EX2 R170, R170 ;  /* 0x000000aa00aa7308 */ /* 0x000fe60000000800 */
        /* <DEDUP_REMOVED lines=9> */
[----:B0-----:R-:W-:Y:S01]  /*11100*/  FMNMX.FTZ R218, R62, R71, !PT ;  /* 0x000000473eda7209 */ /* 0x001fe20007810000 */
[----:B------:R-:W-:-:S06]  /*11110*/  FFMA.FTZ R71, R6, UR51, -R81 ;  /* 0x0000003306477c23 */ /* 0x000fcc0008010851 */
[----:B------:R-:W-:Y:S01]  /*11120*/  MUFU.EX2 R61, R61 ;  /* 0x0000003d003d7308 */ /* 0x000fe20000000800 */
[----:B------:R-:W0:Y:S01]  /*11130*/  @P1 LDC R62, c[0x0][0x450] ;  /* 0x00011400ff3e1b82 */ /* 0x000e220000000800 */
[C---:B------:R-:W-:Y:S01]  /*11140*/  FSETP.NEU.FTZ.AND P3, PT, R218.reuse, -INF , PT ;  /* 0xff800000da00780b */ /* 0x040fe20003f7d000 */
[----:B------:R-:W-:-:S05]  /*11150*/  FMUL.FTZ R58, R218, UR51 ;  /* 0x00000033da3a7c20 */ /* 0x000fca0008410000 */
[----:B------:R-:W-:Y:S01]  /*11160*/  FSEL R81, R58, RZ, P3 ;  /* 0x000000ff3a517208 */ /* 0x000fe20001800000 */
[----:B------:R-:W-:Y:S04]  /*11170*/  MUFU.EX2 R162, R162 ;  /* 0x000000a200a27308 */ /* 0x000fe80000000800 */
[--C-:B------:R-:W-:Y:S01]  /*11180*/  FFMA.FTZ R181, R0, UR51, -R81.reuse ;  /* 0x0000003300b57c23 */ /* 0x100fe20008010851 */
[----:B------:R-:W-:Y:S01]  /*11190*/  FFMA.FTZ R0, R3, UR51, -R81 ;  /* 0x0000003303007c23 */ /* 0x000fe20008010851 */
[----:B------:R-:W-:Y:S01]  /*111a0*/  FADD.FTZ R3, R180, R27 ;  /* 0x0000001bb4037221 */ /* 0x000fe20000010000 */
        /* <DEDUP_REMOVED lines=11> */
[----:B------:R-:W1:Y:S01]  /*11260*/  MUFU.EX2 R0, R0 ;  /* 0x0000000000007308 */ /* 0x000e620000000800 */
[----:B---3--:R-:W-:Y:S01]  /*11270*/  FADD.FTZ R6, R176, R3 ;  /* 0x00000003b0067221 */ /* 0x008fe20000010000 */
[--C-:B------:R-:W-:Y:S01]  /*11280*/  FFMA.FTZ R34, R34, UR51, -R81.reuse ;  /* 0x0000003322227c23 */ /* 0x100fe20008010851 */
[--C-:B------:R-:W-:Y:S01]  /*11290*/  FFMA.FTZ R175, R37, UR51, -R81.reuse ;  /* 0x0000003325af7c23 */ /* 0x100fe20008010851 */
[--C-:B------:R-:W-:Y:S01]  /*112a0*/  FFMA.FTZ R161, R50, UR51, -R81.reuse ;  /* 0x0000003332a17c23 */ /* 0x100fe20008010851 */
[----:B----4-:R-:W-:Y:S01]  /*112b0*/  FADD.FTZ R3, R75, R6 ;  /* 0x000000064b037221 */ /* 0x010fe20000010000 */
[--C-:B------:R-:W-:Y:S01]  /*112c0*/  FFMA.FTZ R36, R36, UR51, -R81.reuse ;  /* 0x0000003324247c23 */ /* 0x100fe20008010851 */
[----:B------:R-:W-:Y:S01]  /*112d0*/  FFMA.FTZ R169, R39, UR51, -R81 ;  /* 0x0000003327a97c23 */ /* 0x000fe20008010851 */
[----:B------:R-:W2:Y:S01]  /*112e0*/  MUFU.EX2 R183, R183 ;  /* 0x000000b700b77308 */ /* 0x000ea20000000800 */
[----:B-----5:R-:W-:Y:S01]  /*112f0*/  FADD.FTZ R48, R178, R3 ;  /* 0x00000003b2307221 */ /* 0x020fe20000010000 */
[--C-:B------:R-:W-:Y:S01]  /*11300*/  FFMA.FTZ R38, R38, UR51, -R81.reuse ;  /* 0x0000003326267c23 */ /* 0x100fe20008010851 */
[--C-:B------:R-:W-:Y:S01]  /*11310*/  FFMA.FTZ R171, R41, UR51, -R81.reuse ;  /* 0x0000003329ab7c23 */ /* 0x100fe20008010851 */
[--C-:B------:R-:W-:Y:S01]  /*11320*/  FFMA.FTZ R40, R40, UR51, -R81.reuse ;  /* 0x0000003328287c23 */ /* 0x100fe20008010851 */
[----:B------:R-:W-:Y:S01]  /*11330*/  FADD.FTZ R29, R77, R48 ;  /* 0x000000304d1d7221 */ /* 0x000fe20000010000 */
[--C-:B------:R-:W-:Y:S01]  /*11340*/  FFMA.FTZ R165, R46, UR51, -R81.reuse ;  /* 0x000000332ea57c23 */ /* 0x100fe20008010851 */
[----:B------:R-:W-:Y:S01]  /*11350*/  FFMA.FTZ R46, R45, UR51, -R81 ;  /* 0x000000332d2e7c23 */ /* 0x000fe20008010851 */
[----:B------:R-:W3:Y:S01]  /*11360*/  MUFU.EX2 R28, R28 ;  /* 0x0000001c001c7308 */ /* 0x000ee20000000800 */
[----:B-1----:R-:W-:Y:S01]  /*11370*/  FADD.FTZ R6, R181, R0 ;  /* 0x00000000b5067221 */ /* 0x002fe20000010000 */
[----:B------:R-:W-:Y:S01]  /*11380*/  FADD.FTZ R58, R172, R29 ;  /* 0x0000001dac3a7221 */ /* 0x000fe20000010000 */
[--C-:B------:R-:W-:Y:S01]  /*11390*/  FFMA.FTZ R48, R47, UR51, -R81.reuse ;  /* 0x000000332f307c23 */ /* 0x100fe20008010851 */
[--C-:B------:R-:W-:Y:S01]  /*113a0*/  FFMA.FTZ R163, R52, UR51, -R81.reuse ;  /* 0x0000003334a37c23 */ /* 0x100fe20008010851 */
[----:B------:R-:W-:Y:S01]  /*113b0*/  FFMA.FTZ R52, R51, UR51, -R81 ;  /* 0x0000003333347c23 */ /* 0x000fe20008010851 */
[----:B------:R-:W-:Y:S01]  /*113c0*/  FADD.FTZ R29, R79, R58 ;  /* 0x0000003a4f1d7221 */ /* 0x000fe20000010000 */
[----:B------:R-:W-:Y:S01]  /*113d0*/  F2FP.F16.F32.PACK_AB R180, R27, R180 ;  /* 0x000000b41bb4723e */ /* 0x000fe200000000ff */
        /* <DEDUP_REMOVED lines=9> */
[----:B---3--:R-:W-:Y:S01]  /*11470*/  FADD.FTZ R6, R28, R3 ;  /* 0x000000031c067221 */ /* 0x008fe20000010000 */
[----:B------:R-:W-:Y:S01]  /*11480*/  FADD.FTZ R58, R168, R29 ;  /* 0x0000001da83a7221 */ /* 0x000fe20000010000 */
[--C-:B------:R-:W-:Y:S01]  /*11490*/  FFMA.FTZ R55, R55, UR51, -R81.reuse ;  /* 0x0000003337377c23 */ /* 0x100fe20008010851 */
[----:B------:R-:W3:Y:S01]  /*114a0*/  @P1 LDC R31, c[0x0][0x44c] ;  /* 0x00011300ff1f1b82 */ /* 0x000ee20000000800 */
[--C-:B------:R-:W-:Y:S01]  /*114b0*/  FFMA.FTZ R57, R57, UR51, -R81.reuse ;  /* 0x0000003339397c23 */ /* 0x100fe20008010851 */
[----:B------:R-:W-:Y:S01]  /*114c0*/  FADD.FTZ R29, R85, R58 ;  /* 0x0000003a551d7221 */ /* 0x000fe20000010000 */
[----:B------:R-:W-:Y:S01]  /*114d0*/  FFMA.FTZ R42, R42, UR51, -R81 ;  /* 0x000000332a2a7c23 */ /* 0x000fe20008010851 */
[----:B------:R-:W4:Y:S01]  /*114e0*/  MUFU.EX2 R179, R179 ;  /* 0x000000b300b37308 */ /* 0x000f220000000800 */
[----:B-1----:R-:W-:Y:S01]  /*114f0*/  FADD.FTZ R3, R177, R6 ;  /* 0x00000006b1037221 */ /* 0x002fe20000010000 */
[----:B------:R-:W-:Y:S01]  /*11500*/  FADD.FTZ R58, R170, R29 ;  /* 0x0000001daa3a7221 */ /* 0x000fe20000010000 */
[--C-:B------:R-:W-:Y:S01]  /*11510*/  FFMA.FTZ R26, R26, UR51, -R81.reuse ;  /* 0x000000331a1a7c23 */ /* 0x100fe20008010851 */
[----:B------:R-:W-:Y:S01]  /*11520*/  FFMA.FTZ R44, R44, UR51, -R81 ;  /* 0x000000332c2c7c23 */ /* 0x000fe20008010851 */
[----:B------:R-:W-:Y:S01]  /*11530*/  F2FP.F16.F32.PACK_AB R181, R0, R181 ;  /* 0x000000b500b5723e */ /* 0x000fe200000000ff */
[----:B------:R-:W-:Y:S01]  /*11540*/  FADD.FTZ R29, R87, R58 ;  /* 0x0000003a571d7221 */ /* 0x000fe20000010000 */
[----:B------:R-:W-:Y:S01]  /*11550*/  F2FP.F16.F32.PACK_AB R182, R73, R182 ;  /* 0x000000b649b6723e */ /* 0x000fe200000000ff */
[----:B------:R-:W1:Y:S01]  /*11560*/  MUFU.EX2 R32, R32 ;  /* 0x0000002000207308 */ /* 0x000e620000000800 */
[----:B--2---:R-:W-:Y:S01]  /*11570*/  FADD.FTZ R6, R30, R3 ;  /* 0x000000031e067221 */ /* 0x004fe20000010000 */
[----:B------:R-:W-:Y:S01]  /*11580*/  FADD.FTZ R58, R164, R29 ;  /* 0x0000001da43a7221 */ /* 0x000fe20000010000 */
[----:B------:R-:W-:-:S02]  /*11590*/  F2FP.F16.F32.PACK_AB R176, R75, R176 ;  /* 0x000000b04bb0723e */ /* 0x000fc400000000ff */
[----:B------:R-:W-:Y:S01]  /*115a0*/  F2FP.F16.F32.PACK_AB R178, R77, R178 ;  /* 0x000000b24db2723e */ /* 0x000fe200000000ff */
[----:B------:R-:W-:Y:S01]  /*115b0*/  FADD.FTZ R29, R43, R58 ;  /* 0x0000003a2b1d7221 */ /* 0x000fe20000010000 */
[----:B------:R-:W-:Y:S01]  /*115c0*/  F2FP.F16.F32.PACK_AB R172, R79, R172 ;  /* 0x000000ac4fac723e */ /* 0x000fe200000000ff */
[----:B------:R-:W2:Y:S01]  /*115d0*/  MUFU.EX2 R173, R173 ;  /* 0x000000ad00ad7308 */ /* 0x000ea20000000800 */
[----:B----4-:R-:W-:Y:S01]  /*115e0*/  FADD.FTZ R3, R179, R6 ;  /* 0x00000006b3037221 */ /* 0x010fe20000010000 */
[----:B------:R-:W-:Y:S01]  /*115f0*/  FADD.FTZ R58, R166, R29 ;  /* 0x0000001da63a7221 */ /* 0x000fe20000010000 */
[----:B------:R-:W-:Y:S01]  /*11600*/  F2FP.F16.F32.PACK_AB R174, R83, R174 ;  /* 0x000000ae53ae723e */ /* 0x000fe200000000ff */
[----:B---3--:R-:W-:Y:S01]  /*11610*/  @P1 IMAD.HI.U32 R31, R198, R31, RZ ;  /* 0x0000001fc61f1227 */ /* 0x008fe200078e00ff */
[----:B------:R-:W-:-:S03]  /*11620*/  F2FP.F16.F32.PACK_AB R168, R85, R168 ;  /* 0x000000a855a8723e */ /* 0x000fc600000000ff */
[----:B------:R-:W-:Y:S01]  /*11630*/  FADD.FTZ R29, R59, R58 ;  /* 0x0000003a3b1d7221 */ /* 0x000fe20000010000 */
[----:B------:R-:W-:Y:S01]  /*11640*/  F2FP.F16.F32.PACK_AB R170, R87, R170 ;  /* 0x000000aa57aa723e */ /* 0x000fe200000000ff */
[----:B------:R-:W3:Y:S01]  /*11650*/  MUFU.EX2 R34, R34 ;  /* 0x0000002200227308 */ /* 0x000ee20000000800 */
[----:B-1----:R-:W-:Y:S01]  /*11660*/  FADD.FTZ R6, R32, R3 ;  /* 0x0000000320067221 */ /* 0x002fe20000010000 */
[----:B------:R-:W-:Y:S01]  /*11670*/  FADD.FTZ R58, R160, R29 ;  /* 0x0000001da03a7221 */ /* 0x000fe20000010000 */
[----:B0-----:R-:W-:Y:S02]  /*11680*/  @P1 SHF.R.U32.HI R60, RZ, R62, R31 ;  /* 0x0000003eff3c1219 */ /* 0x001fe4000001161f */
[----:B------:R-:W-:Y:S01]  /*11690*/  F2FP.F16.F32.PACK_AB R164, R43, R164 ;  /* 0x000000a42ba4723e */ /* 0x000fe200000000ff */
[----:B------:R-:W-:Y:S01]  /*116a0*/  FADD.FTZ R29, R61, R58 ;  /* 0x0000003a3d1d7221 */ /* 0x000fe20000010000 */
[----:B------:R-:W-:Y:S01]  /*116b0*/  F2FP.F16.F32.PACK_AB R166, R59, R166 ;  /* 0x000000a63ba6723e */ /* 0x000fe200000000ff */
[----:B------:R-:W0:Y:S01]  /*116c0*/  MUFU.EX2 R175, R175 ;  /* 0x000000af00af7308 */ /* 0x000e220000000800 */
[----:B--2---:R-:W-:Y:S01]  /*116d0*/  FADD.FTZ R3, R173, R6 ;  /* 0x00000006ad037221 */ /* 0x004fe20000010000 */
[----:B------:R-:W-:Y:S01]  /*116e0*/  FADD.FTZ R58, R162, R29 ;  /* 0x0000001da23a7221 */ /* 0x000fe20000010000 */
[----:B------:R-:W-:Y:S01]  /*116f0*/  IMAD.IADD R93, R93, 0x1, R60 ;  /* 0x000000015d5d7824 */ /* 0x000fe200078e023c */
[----:B------:R-:W-:-:S02]  /*11700*/  F2FP.F16.F32.PACK_AB R160, R61, R160 ;  /* 0x000000a03da0723e */ /* 0x000fc400000000ff */
[----:B------:R-:W-:Y:S01]  /*11710*/  F2FP.F16.F32.PACK_AB R183, R28, R183 ;  /* 0x000000b71cb7723e */ /* 0x000fe200000000ff */
[----:B------:R-:W-:Y:S01]  /*11720*/  IMAD.IADD R24, R93, 0x1, R24 ;  /* 0x000000015d187824 */ /* 0x000fe200078e0218 */
[----:B------:R-:W1:Y:S01]  /*11730*/  MUFU.EX2 R36, R36 ;  /* 0x0000002400247308 */ /* 0x000e620000000800 */
[----:B---3--:R-:W-:Y:S01]  /*11740*/  FADD.FTZ R6, R34, R3 ;  /* 0x0000000322067221 */ /* 0x008fe20000010000 */
[----:B------:R-:W-:Y:S02]  /*11750*/  F2FP.F16.F32.PACK_AB R177, R30, R177 ;  /* 0x000000b11eb1723e */ /* 0x000fe400000000ff */
[----:B------:R-:W-:Y:S02]  /*11760*/  F2FP.F16.F32.PACK_AB R179, R32, R179 ;  /* 0x000000b320b3723e */ /* 0x000fe400000000ff */
[----:B------:R-:W-:Y:S02]  /*11770*/  F2FP.F16.F32.PACK_AB R173, R34, R173 ;  /* 0x000000ad22ad723e */ /* 0x000fe400000000ff */
        /* <DEDUP_REMOVED lines=71> */
[----:B-1----:R-:W-:Y:S01]  /*11bf0*/  FADD.FTZ R58, R154, R27 ;  /* 0x0000001b9a3a7221 */ /* 0x002fe20000010000 */
[C---:B--2---:R-:W-:Y:S01]  /*11c00*/  FADD.FTZ R3, R155.reuse, R0 ;  /* 0x000000009b037221 */ /* 0x044fe20000010000 */
[----:B------:R-:W-:Y:S01]  /*11c10*/  F2FP.F16.F32.PACK_AB R155, R155, R26 ;  /* 0x0000001a9b9b723e */ /* 0x000fe200000000ff */
[----:B------:R-:W-:Y:S02]  /*11c20*/  VIADD R0, R88, 0xfffffffe ;  /* 0xfffffffe58007836 */ /* 0x000fe40000000000 */
[C---:B0-----:R-:W-:Y:S01]  /*11c30*/  FADD.FTZ R6, R71.reuse, R58 ;  /* 0x0000003a47067221 */ /* 0x041fe20000010000 */
[----:B------:R-:W-:Y:S01]  /*11c40*/  F2FP.F16.F32.PACK_AB R154, R71, R154 ;  /* 0x0000009a479a723e */ /* 0x000fe200000000ff */
[----:B------:R-:W-:Y:S06]  /*11c50*/  @!P2 BRA `(.L_x_8354) ;  /* 0x000000000048a947 */ /* 0x000fec0003800000 */
        /* <DEDUP_REMOVED lines=11> */
.L_x_8356:
[----:B------:R-:W-:-:S13]  /*11d10*/  ISETP.NE.AND P3, PT, R25, 0x1, PT ;  /* 0x000000011900780c */ /* 0x000fda0003f65270 */
[----:B------:R-:W0:Y:S02]  /*11d20*/  @P3 LDC.64 R28, c[0x0][0x9e8] ;  /* 0x00027a00ff1c3b82 */ /* 0x000e240000000a00 */
[----:B0-----:R-:W-:-:S05]  /*11d30*/  @P3 IMAD.HI.U32 R28, R26, R28, RZ ;  /* 0x0000001c1a1c3227 */ /* 0x001fca00078e00ff */
[----:B------:R-:W-:-:S07]  /*11d40*/  @P3 SHF.R.U32.HI R26, RZ, R29, R28 ;  /* 0x0000001dff1a3219 */ /* 0x000fce000001161c */
.L_x_8357:
[----:B------:R-:W-:Y:S05]  /*11d50*/  BSYNC B0 ;  /* 0x0000000000007941 */ /* 0x000fea0003800000 */
.L_x_8355:
[----:B------:R-:W-:-:S05]  /*11d60*/  IMAD R25, R26, R25, R25 ;  /* 0x000000191a197224 */ /* 0x000fca00078e0219 */
[----:B------:R-:W-:-:S07]  /*11d70*/  VIMNMX R24, R24, R25, PT ;  /* 0x0000001918187248 */ /* 0x000fce0003fe0100 */
.L_x_8354:
[----:B------:R-:W-:Y:S01]  /*11d80*/  SHF.R.S32.HI R25, RZ, 0x1f, R24 ;  /* 0x0000001fff197819 */ /* 0x000fe20000011418 */
[----:B------:R-:W-:Y:S01]  /*11d90*/  ULDC UR41, c[0x0][0x9e4] ;  /* 0x0002790000297ab9 */ /* 0x000fe20000000800 */
[----:B------:R-:W-:Y:S01]  /*11da0*/  ULDC UR5, c[0x0][0x9e4] ;  /* 0x0002790000057ab9 */ /* 0x000fe20000000800 */
[----:B------:R-:W-:Y:S01]  /*11db0*/  ULDC UR43, c[0x0][0x9d8] ;  /* 0x00027600002b7ab9 */ /* 0x000fe20000000800 */
[----:B------:R-:W-:Y:S01]  /*11dc0*/  LEA.HI R25, R25, R24, RZ, 0x7 ;  /* 0x0000001819197211 */ /* 0x000fe200078f38ff */
[----:B------:R-:W-:Y:S01]  /*11dd0*/  ULDC UR50, c[0x0][0x9d8] ;  /* 0x0002760000327ab9 */ /* 0x000fe20000000800 */
[----:B------:R-:W-:Y:S01]  /*11de0*/  ULDC UR48, c[0x0][0x9d8] ;  /* 0x0002760000307ab9 */ /* 0x000fe20000000800 */
[----:B------:R-:W-:Y:S01]  /*11df0*/  ULDC UR4, c[0x0][0x988] ;  /* 0x0002620000047ab9 */ /* 0x000fe20000000800 */
[----:B------:R-:W-:Y:S01]  /*11e00*/  SHF.R.S32.HI R25, RZ, 0x7, R25 ;  /* 0x00000007ff197819 */ /* 0x000fe20000011419 */
[----:B------:R-:W-:Y:S01]  /*11e10*/  ULDC UR7, c[0x0][0x988] ;  /* 0x0002620000077ab9 */ /* 0x000fe20000000800 */
[----:B------:R-:W-:Y:S01]  /*11e20*/  ULDC UR6, c[0x0][0x988] ;  /* 0x0002620000067ab9 */ /* 0x000fe20000000800 */
[----:B------:R-:W-:Y:S01]  /*11e30*/  ULDC UR49, c[0x0][0x9e0] ;  /* 0x0002780000317ab9 */ /* 0x000fe20000000800 */
[----:B------:R-:W-:Y:S01]  /*11e40*/  VIMNMX R213, R206, R25, !PT ;  /* 0x00000019ced57248 */ /* 0x000fe20007fe0100 */
[----:B------:R-:W-:Y:S01]  /*11e50*/  ULDC UR42, c[0x0][0x9e0] ;  /* 0x00027800002a7ab9 */ /* 0x000fe20000000800 */
[----:B------:R-:W-:-:S02]  /*11e60*/  CS2R R150, SRZ ;  /* 0x0000000000967805 */ /* 0x000fc4000001ff00 */
[----:B------:R-:W-:Y:S02]  /*11e70*/  CS2R R148, SRZ ;  /* 0x0000000000947805 */ /* 0x000fe4000001ff00 */
[----:B------:R-:W-:Y:S02]  /*11e80*/  ISETP.GE.AND P3, PT, R0, R213, PT ;  /* 0x000000d50000720c */ /* 0x000fe40003f66270 */
        /* <DEDUP_REMOVED lines=31> */
[----:B------:R-:W-:-:S07]  /*12080*/  IMAD.MOV.U32 R151, RZ, RZ, RZ ;  /* 0x000000ffff977224 */ /* 0x000fce00078e00ff */
.L_x_8378:
[----:B------:R-:W-:Y:S01]  /*12090*/  ISETP.NE.AND P3, PT, R199, RZ, PT ;  /* 0x000000ffc700720c */ /* 0x000fe20003f65270 */
[----:B------:R-:W-:Y:S01]  /*120a0*/  VIADD R214, R184, 0x1 ;  /* 0x00000001b8d67836 */ /* 0x000fe20000000000 */
[----:B------:R-:W-:Y:S05]  /*120b0*/  YIELD ;  /* 0x0000000000007946 */ /* 0x000fea0003800000 */
[----:B------:R-:W-:-:S04]  /*120c0*/  ISETP.NE.AND P4, PT, R214, 0x2, PT ;  /* 0x00000002d600780c */ /* 0x000fc80003f85270 */
[----:B------:R-:W-:Y:S02]  /*120d0*/  SEL R24, RZ, 0x1, P4 ;  /* 0x00000001ff187807 */ /* 0x000fe40002000000 */
[----:B------:R-:W-:Y:S02]  /*120e0*/  SEL R214, R214, RZ, P4 ;  /* 0x000000ffd6d67207 */ /* 0x000fe40002000000 */
[----:B------:R-:W-:Y:S01]  /*120f0*/  LOP3.LUT R215, R187, R24, RZ, 0x3c, !PT ;  /* 0x00000018bbd77212 */ /* 0x000fe200078e3cff */
[----:B------:R-:W-:Y:S06]  /*12100*/  @P3 BRA `(.L_x_8359) ;  /* 0x0000000000303947 */ /* 0x000fec0003800000 */
[----:B------:R-:W-:Y:S05]  /*12110*/  @!P0 BRA `(.L_x_8360) ;  /* 0x0000000000048947 */ /* 0x000fea0003800000 */
[----:B------:R-:W-:Y:S01]  /*12120*/  BPT.TRAP 0x1 ;  /* 0x000000040000795c */ /* 0x000fe20000300000 */
.L_x_8360:
[----:B------:R-:W-:Y:S01]  /*12130*/  IMAD R25, R214, 0x8, R18 ;  /* 0x00000008d6197824 */ /* 0x000fe200078e0212 */
[----:B------:R-:W-:-:S04]  /*12140*/  SHF.L.U32 R24, R215, 0x1f, RZ ;  /* 0x0000001fd7187819 */ /* 0x000fc800000006ff */
[----:B------:R0:W1:Y:S01]  /*12150*/  SYNCS.PHASECHK.TRANS64.TRYWAIT P4, [R25+URZ+0x28830], R24 ;  /* 0x02883018190075a7 */ /* 0x000062000808017f */
[----:B------:R-:W-:Y:S05]  /*12160*/  @!P0 BRA `(.L_x_8361) ;  /* 0x0000000000048947 */ /* 0x000fea0003800000 */
[----:B------:R-:W-:Y:S01]  /*12170*/  BPT.TRAP 0x1 ;  /* 0x000000040000795c */ /* 0x000fe20000300000 */
.L_x_8361:
[----:B------:R-:W-:Y:S04]  /*12180*/  BSSY B0, `(.L_x_8359) ;  /* 0x0000004000007945 */ /* 0x000fe80003800000 */
[----:B-1----:R-:W-:Y:S05]  /*12190*/  @P4 BRA `(.L_x_8362) ;  /* 0x0000000000084947 */ /* 0x002fea0003800000 */
[----:B------:R-:W1:Y:S02]  /*121a0*/  SYNCS.PHASECHK.TRANS64.TRYWAIT P4, [R25+URZ+0x28830], R24 ;  /* 0x02883018190075a7 */ /* 0x000e64000808017f */
[----:B-1----:R-:W-:Y:S05]  /*121b0*/  @!P4 BRA `(.L_x_8363) ;  /* 0x000001800090c947 */ /* 0x002fea0003800000 */
.L_x_8362:
[----:B------:R-:W-:Y:S05]  /*121c0*/  BSYNC B0 ;  /* 0x0000000000007941 */ /* 0x000fea0003800000 */
.L_x_8359:
[----:B------:R-:W2:Y:S01]  /*121d0*/  S2R R26, SR_TID.X ;  /* 0x00000000001a7919 */ /* 0x000ea20000002100 */
[----:B------:R-:W-:Y:S05]  /*121e0*/  WARPSYNC.ALL ;  /* 0x0000000000007948 */ /* 0x000fea0003800000 */
[----:B01----:R-:W-:Y:S01]  /*121f0*/  IMAD R24, R214, 0x800, R7 ;  /* 0x00000800d6187824 */ /* 0x003fe200078e0207 */
[----:B------:R-:W-:Y:S01]  /*12200*/  R2UR UR8, R4 ;  /* 0x00000000040872ca */ /* 0x000fe200000e0000 */
[----:B------:R-:W-:Y:S01]  /*12210*/  IMAD.MOV.U32 R25, RZ, RZ, 0x40000040 ;  /* 0x40000040ff197424 */ /* 0x000fe200078e00ff */
[----:B------:R-:W-:Y:S01]  /*12220*/  R2UR UR9, R5 ;  /* 0x00000000050972ca */ /* 0x000fe200000e0000 */
[----:B------:R-:W-:Y:S01]  /*12230*/  IMAD.MOV.U32 R29, RZ, RZ, 0x40000040 ;  /* 0x40000040ff1d7424 */ /* 0x000fe200078e00ff */
[C---:B------:R-:W-:Y:S01]  /*12240*/  IADD3 R28, R24.reuse, 0x2, RZ ;  /* 0x00000002181c7810 */ /* 0x040fe20007ffe0ff */
[----:B------:R-:W-:Y:S01]  /*12250*/  IMAD.MOV.U32 R27, RZ, RZ, 0x40000040 ;  /* 0x40000040ff1b7424 */ /* 0x000fe200078e00ff */
[----:B------:R-:W-:Y:S01]  /*12260*/  R2UR UR10, R24 ;  /* 0x00000000180a72ca */ /* 0x000fe200000e0000 */
[----:B------:R-:W-:Y:S01]  /*12270*/  IMAD.MOV.U32 R31, RZ, RZ, 0x40000040 ;  /* 0x40000040ff1f7424 */ /* 0x000fe200078e00ff */
[----:B------:R-:W-:Y:S01]  /*12280*/  R2UR UR14, R28 ;  /* 0x000000001c0e72ca */ /* 0x000fe200000e0000 */
[----:B------:R-:W-:Y:S01]  /*12290*/  VIADD R28, R24, 0x6 ;  /* 0x00000006181c7836 */ /* 0x000fe20000000000 */
[----:B------:R-:W-:-:S02]  /*122a0*/  R2UR UR11, R25 ;  /* 0x00000000190b72ca */ /* 0x000fc400000e0000 */
[----:B------:R-:W-:Y:S02]  /*122b0*/  R2UR UR15, R29 ;  /* 0x000000001d0f72ca */ /* 0x000fe400000e0000 */
[----:B------:R-:W-:Y:S01]  /*122c0*/  R2UR UR22, R28 ;  /* 0x000000001c1672ca */ /* 0x000fe200000e0000 */
[----:B------:R-:W-:Y:S01]  /*122d0*/  VIADD R28, R24, 0x402 ;  /* 0x00000402181c7836 */ /* 0x000fe20000000000 */
[----:B------:R-:W-:Y:S02]  /*122e0*/  R2UR UR19, R27 ;  /* 0x000000001b1372ca */ /* 0x000fe400000e0000 */
[----:B------:R-:W-:Y:S02]  /*122f0*/  R2UR UR23, R29 ;  /* 0x000000001d1772ca */ /* 0x000fe400000e0000 */
[----:B------:R-:W-:Y:S02]  /*12300*/  R2UR UR27, R27 ;  /* 0x000000001b1b72ca */ /* 0x000fe400000e0000 */
[----:B------:R-:W-:-:S02]  /*12310*/  R2UR UR30, R28 ;  /* 0x000000001c1e72ca */ /* 0x000fc400000e0000 */
[----:B------:R-:W-:Y:S02]  /*12320*/  R2UR UR31, R29 ;  /* 0x000000001d1f72ca */ /* 0x000fe400000e0000 */
[----:B--2---:R-:W-:Y:S02]  /*12330*/  SHF.R.U32.HI R26, RZ, 0x7, R26 ;  /* 0x00000007ff1a7819 */ /* 0x004fe4000001161a */
[----:B------:R-:W-:Y:S02]  /*12340*/  R2UR UR35, R31 ;  /* 0x000000001f2372ca */ /* 0x000fe400000e0000 */
[----:B------:R-:W-:Y:S01]  /*12350*/  R2UR UR47, R25 ;  /* 0x00000000192f72ca */ /* 0x000fe200000e0000 */
[----:B------:R-:W-:Y:S01]  /*12360*/  VIADD R30, R26, 0x8 ;  /* 0x000000081a1e7836 */ /* 0x000fe20000000000 */
[----:B------:R-:W-:Y:S01]  /*12370*/  R2UR UR12, R192 ;  /* 0x00000000c00c72ca */ /* 0x000fe200000e0000 */
[----:B------:R-:W-:Y:S01]  /*12380*/  VIADD R26, R24, 0x4 ;  /* 0x00000004181a7836 */ /* 0x000fe20000000000 */
[----:B------:R-:W-:-:S02]  /*12390*/  R2UR UR13, R193 ;  /* 0x00000000c10d72ca */ /* 0x000fc400000e0000 */
[----:B------:R0:W-:Y:S01]  /*123a0*/  BAR.SYNC.DEFER_BLOCKING R30, 0x100 ;  /* 0x0004001e0000751d */ /* 0x0001e20000010000 */
[----:B------:R-:W-:Y:S02]  /*123b0*/  R2UR UR16, R190 ;  /* 0x00000000be1072ca */ /* 0x000fe400000e0000 */
[----:B------:R-:W-:Y:S02]  /*123c0*/  R2UR UR18, R26 ;  /* 0x000000001a1272ca */ /* 0x000fe400000e0000 */
[C---:B------:R-:W-:Y:S02]  /*123d0*/  IADD3 R26, R24.reuse, 0x400, RZ ;  /* 0x00000400181a7810 */ /* 0x040fe40007ffe0ff */
[----:B------:R-:W-:Y:S01]  /*123e0*/  R2UR UR17, R191 ;  /* 0x00000000bf1172ca */ /* 0x000fe200000e0000 */
[----:B0-----:R-:W-:Y:S01]  /*123f0*/  VIADD R30, R24, 0x404 ;  /* 0x00000404181e7836 */ /* 0x001fe20000000000 */
[----:B------:R-:W-:Y:S01]  /*12400*/  R2UR UR26, R26 ;  /* 0x000000001a1a72ca */ /* 0x000fe200000e0000 */
[----:B------:R-:W-:Y:S01]  /*12410*/  VIADD R24, R24, 0x406 ;  /* 0x0000040618187836 */ /* 0x000fe20000000000 */
[----:B------:R-:W-:-:S02]  /*12420*/  R2UR UR20, R20 ;  /* 0x00000000141472ca */ /* 0x000fc400000e0000 */
[----:B------:R-:W-:Y:S02]  /*12430*/  R2UR UR34, R30 ;  /* 0x000000001e2272ca */ /* 0x000fe400000e0000 */
[----:B------:R-:W-:Y:S02]  /*12440*/  R2UR UR46, R24 ;  /* 0x00000000182e72ca */ /* 0x000fe400000e0000 */
[----:B------:R-:W-:Y:S02]  /*12450*/  R2UR UR21, R21 ;  /* 0x00000000151572ca */ /* 0x000fe400000e0000 */
[----:B------:R-:W-:Y:S02]  /*12460*/  R2UR UR24, R14 ;  /* 0x000000000e1872ca */ /* 0x000fe400000e0000 */
[----:B------:R-:W-:Y:S02]  /*12470*/  R2UR UR25, R15 ;  /* 0x000000000f1972ca */ /* 0x000fe400000e0000 */
[----:B------:R-:W-:Y:S01]  /*12480*/  R2UR UR28, R12 ;  /* 0x000000000c1c72ca */ /* 0x000fe200000e0000 */
[----:B------:R-:W-:Y:S01]  /*12490*/  WARPGROUP.ARRIVE ;  /* 0x00000000000079c5 */ /* 0x000fe20000000000 */
[----:B------:R-:W-:-:S02]  /*124a0*/  R2UR UR29, R13 ;  /* 0x000000000d1d72ca */ /* 0x000fc400000e0000 */
[----:B------:R-:W-:Y:S02]  /*124b0*/  R2UR UR32, R10 ;  /* 0x000000000a2072ca */ /* 0x000fe400000e0000 */
[----:B------:R-:W-:Y:S01]  /*124c0*/  R2UR UR33, R11 ;  /* 0x000000000b2172ca */ /* 0x000fe200000e0000 */
[----:B------:R-:W-:Y:S01]  /*124d0*/  HGMMA.64x128x16.F32 R24, gdesc[UR8], RZ, !UPT, gsb0 ;  /* 0x01e00000081879f0 */ /* 0x000fe2000c0008ff */
        /* <DEDUP_REMOVED lines=27> */
.L_x_8365:
[----:B------:R-:W-:Y:S01]  /*12690*/  SHF.L.U32 R187, R187, 0x1f, RZ ;  /* 0x0000001fbbbb7819 */ /* 0x000fe200000006ff */
[----:B------:R-:W-:-:S04]  /*126a0*/  IMAD R204, R184, 0x8, R18 ;  /* 0x00000008b8cc7824 */ /* 0x000fc800078e0212 */
[----:B------:R0:W1:Y:S01]  /*126b0*/  SYNCS.PHASECHK.TRANS64.TRYWAIT P3, [R204+URZ+0x28850], R187 ;  /* 0x028850bbcc0075a7 */ /* 0x000062000806017f */
[----:B------:R-:W-:Y:S05]  /*126c0*/  @!P0 BRA `(.L_x_8366) ;  /* 0x0000000000048947 */ /* 0x000fea0003800000 */
[----:B------:R-:W-:Y:S01]  /*126d0*/  BPT.TRAP 0x1 ;  /* 0x000000040000795c */ /* 0x000fe20000300000 */
.L_x_8366:
[----:B-1----:R-:W-:Y:S05]  /*126e0*/  @P3 BRA `(.L_x_8364) ;  /* 0x0000000000083947 */ /* 0x002fea0003800000 */
[----:B------:R-:W1:Y:S02]  /*126f0*/  SYNCS.PHASECHK.TRANS64.TRYWAIT P3, [R204+URZ+0x28850], R187 ;  /* 0x028850bbcc0075a7 */ /* 0x000e64000806017f */
[----:B-1----:R-:W-:Y:S05]  /*12700*/  @!P3 BRA `(.L_x_8367) ;  /* 0x0000017c0050b947 */ /* 0x002fea0003800000 */
.L_x_8364:
[----:B01----:R-:W-:Y:S01]  /*12710*/  IADD3 R187, R18, 0x400, RZ ;  /* 0x0000040012bb7810 */ /* 0x003fe20007ffe0ff */
[----:B------:R-:W-:Y:S01]  /*12720*/  IMAD.MOV.U32 R205, RZ, RZ, 0x40000040 ;  /* 0x40000040ffcd7424 */ /* 0x000fe200078e00ff */
[----:B------:R-:W-:Y:S05]  /*12730*/  WARPSYNC.ALL ;  /* 0x0000000000007948 */ /* 0x000fea0003800000 */
[----:B------:R-:W-:Y:S01]  /*12740*/  SHF.R.U32.HI R187, RZ, 0x4, R187 ;  /* 0x00000004ffbb7819 */ /* 0x000fe200000116bb */
[----:B------:R-:W-:Y:S01]  /*12750*/  WARPGROUP.ARRIVE ;  /* 0x00000000000079c5 */ /* 0x000fe20000000000 */
[----:B------:R-:W-:Y:S01]  /*12760*/  R2UR UR11, R205 ;  /* 0x00000000cd0b72ca */ /* 0x000fe200000e0000 */
[----:B------:R-:W-:Y:S01]  /*12770*/  IMAD.MOV.U32 R205, RZ, RZ, 0x40000040 ;  /* 0x40000040ffcd7424 */ /* 0x000fe200078e00ff */
[----:B------:R-:W-:-:S03]  /*12780*/  LOP3.LUT R187, R187, 0x3fff, RZ, 0xc0, !PT ;  /* 0x00003fffbbbb7812 */ /* 0x000fc600078ec0ff */
[----:B------:R-:W0:Y:S01]  /*12790*/  S2R R216, SR_TID.X ;  /* 0x0000000000d87919 */ /* 0x000e220000002100 */
[----:B------:R-:W-:-:S05]  /*127a0*/  LOP3.LUT R187, R187, 0x4000000, RZ, 0xfc, !PT ;  /* 0x04000000bbbb7812 */ /* 0x000fca00078efcff */
[----:B------:R-:W-:-:S05]  /*127b0*/  IMAD R204, R184, 0x800, R187 ;  /* 0x00000800b8cc7824 */ /* 0x000fca00078e02bb */
[----:B------:R-:W-:-:S13]  /*127c0*/  R2UR UR10, R204 ;  /* 0x00000000cc0a72ca */ /* 0x000fda00000e0000 */
[----:B------:R-:W-:Y:S01]  /*127d0*/  HGMMA.64x128x16.F32 R88, R180, gdesc[UR8].tnspB, R88, gsb0 ;  /* 0x41e00008b4587df0 */ /* 0x000fe20008000858 */
[----:B0-----:R-:W-:Y:S02]  /*127e0*/  SHF.R.U32.HI R216, RZ, 0x7, R216 ;  /* 0x00000007ffd87819 */ /* 0x001fe400000116d8 */
[----:B------:R-:W-:Y:S02]  /*127f0*/  WARPGROUP.DEPBAR.LE gsb0, 0x0 ;  /* 0x00008000000079c5 */ /* 0x000fe40000010000 */
[----:B------:R-:W-:Y:S01]  /*12800*/  VIADD R180, R204, 0x80 ;  /* 0x00000080ccb47836 */ /* 0x000fe20000000000 */
[----:B------:R-:W-:Y:S01]  /*12810*/  WARPGROUP.ARRIVE ;  /* 0x00000000000079c5 */ /* 0x000fe20000000000 */
[----:B------:R-:W-:-:S03]  /*12820*/  IMAD.MOV.U32 R181, RZ, RZ, 0x40000040 ;  /* 0x40000040ffb57424 */ /* 0x000fc600078e00ff */
[----:B------:R-:W-:Y:S02]  /*12830*/  R2UR UR10, R180 ;  /* 0x00000000b40a72ca */ /* 0x000fe400000e0000 */
[----:B------:R-:W-:-:S13]  /*12840*/  R2UR UR11, R181 ;  /* 0x00000000b50b72ca */ /* 0x000fda00000e0000 */
[----:B------:R-:W-:Y:S03]  /*12850*/  HGMMA.64x128x16.F32 R88, R176, gdesc[UR8].tnspB, R88, gsb0 ;  /* 0x41e00008b0587df0 */ /* 0x000fe60008000858 */
[----:B------:R-:W-:Y:S02]  /*12860*/  WARPGROUP.DEPBAR.LE gsb0, 0x0 ;  /* 0x00008000000079c5 */ /* 0x000fe40000010000 */
[----:B------:R-:W-:Y:S01]  /*12870*/  VIADD R176, R204, 0x100 ;  /* 0x00000100ccb07836 */ /* 0x000fe20000000000 */
[----:B------:R-:W-:Y:S01]  /*12880*/  MOV R177, 0x40000040 ;  /* 0x4000004000b17802 */ /* 0x000fe20000000f00 */
[----:B------:R-:W-:-:S03]  /*12890*/  WARPGROUP.ARRIVE ;  /* 0x00000000000079c5 */ /* 0x000fc60000000000 */
[----:B------:R-:W-:Y:S02]  /*128a0*/  R2UR UR10, R176 ;  /* 0x00000000b00a72ca */ /* 0x000fe400000e0000 */
[----:B------:R-:W-:-:S13]  /*128b0*/  R2UR UR11, R177 ;  /* 0x00000000b10b72ca */ /* 0x000fda00000e0000 */
[----:B------:R-:W-:Y:S03]  /*128c0*/  HGMMA.64x128x16.F32 R88, R172, gdesc[UR8].tnspB, R88, gsb0 ;  /* 0x41e00008ac587df0 */ /* 0x000fe60008000858 */
        /* <DEDUP_REMOVED lines=22> */
[C---:B------:R-:W-:Y:S01]  /*12a30*/  VIADD R160, R204.reuse, 0x300 ;  /* 0x00000300cca07836 */ /* 0x040fe20000000000 */
[----:B------:R-:W-:Y:S01]  /*12a40*/  WARPGROUP.ARRIVE ;  /* 0x00000000000079c5 */ /* 0x000fe20000000000 */
[----:B------:R-:W-:Y:S02]  /*12a50*/  IMAD.MOV.U32 R161, RZ, RZ, 0x40000040 ;  /* 0x40000040ffa17424 */ /* 0x000fe400078e00ff */
[----:B------:R-:W-:Y:S01]  /*12a60*/  VIADD R204, R204, 0x380 ;  /* 0x00000380cccc7836 */ /* 0x000fe20000000000 */
[----:B------:R-:W-:-:S02]  /*12a70*/  R2UR UR10, R160 ;  /* 0x00000000a00a72ca */ /* 0x000fc400000e0000 */
[----:B------:R-:W-:-:S13]  /*12a80*/  R2UR UR11, R161 ;  /* 0x00000000a10b72ca */ /* 0x000fda00000e0000 */
[----:B------:R-:W-:Y:S01]  /*12a90*/  HGMMA.64x128x16.F32 R88, R156, gdesc[UR8].tnspB, R88, gsb0 ;  /* 0x41e000089c587df0 */ /* 0x000fe20008000858 */
[----:B------:R-:W-:Y:S02]  /*12aa0*/  R2UR UR10, R204 ;  /* 0x00000000cc0a72ca */ /* 0x000fe400000e0000 */
[----:B------:R-:W-:Y:S01]  /*12ab0*/  R2UR UR11, R205 ;  /* 0x00000000cd0b72ca */ /* 0x000fe200000e0000 */
[----:B------:R-:W-:Y:S02]  /*12ac0*/  WARPGROUP.DEPBAR.LE gsb0, 0x0 ;  /* 0x00008000000079c5 */ /* 0x000fe40000010000 */
[----:B------:R-:W-:-:S10]  /*12ad0*/  WARPGROUP.ARRIVE ;  /* 0x00000000000079c5 */ /* 0x000fd40000000000 */
[----:B------:R-:W-:Y:S03]  /*12ae0*/  HGMMA.64x128x16.F32 R88, R152, gdesc[UR8].tnspB, R88, gsb0 ;  /* 0x41e0000898587df0 */ /* 0x000fe60008000858 */
[----:B------:R-:W-:Y:S02]  /*12af0*/  WARPGROUP.DEPBAR.LE gsb0, 0x0 ;  /* 0x00008000000079c5 */ /* 0x000fe40000010000 */
[----:B------:R-:W-:-:S05]  /*12b00*/  IADD3 R152, -R216, 0xb, RZ ;  /* 0x0000000bd8987810 */ /* 0x000fca0007ffe1ff */
[----:B------:R0:W-:Y:S06]  /*12b10*/  BAR.ARV R152, 0x100 ;  /* 0x000400980000751d */ /* 0x0001ec0000002000 */
[----:B------:R-:W-:Y:S05]  /*12b20*/  @!P0 BRA `(.L_x_8368) ;  /* 0x0000000000048947 */ /* 0x000fea0003800000 */
[----:B------:R-:W-:Y:S01]  /*12b30*/  BPT.TRAP 0x1 ;  /* 0x000000040000795c */ /* 0x000fe20000300000 */
.L_x_8368:
[----:B------:R-:W1:Y:S01]  /*12b40*/  @P1 LDC R153, c[0x0][0x44c] ;  /* 0x00011300ff991b82 */ /* 0x000e620000000800 */
[----:B0-----:R-:W-:Y:S02]  /*12b50*/  IMAD.IADD R152, R200, 0x1, R198 ;  /* 0x00000001c8987824 */ /* 0x001fe400078e02c6 */
        /* <DEDUP_REMOVED lines=18> */
[----:B------:R-:W-:Y:S01]  /*12c80*/  FMUL.FTZ R27, R27, UR50 ;  /* 0x000000321b1b7c20 */ /* 0x000fe20008410000 */
        /* <DEDUP_REMOVED lines=8> */
[----:B------:R-:W-:Y:S01]  /*12d10*/  FMUL.FTZ R35, R35, UR50 ;  /* 0x0000003223237c20 */ /* 0x000fe20008410000 */
[----:B------:R-:W-:Y:S01]  /*12d20*/  FMUL.FTZ R36, R36, UR50 ;  /* 0x0000003224247c20 */ /* 0x000fe20008410000 */
[----:B------:R-:W-:Y:S01]  /*12d30*/  FMUL.FTZ R37, R37, UR50 ;  /* 0x0000003225257c20 */ /* 0x000fe20008410000 */
[----:B0-----:R-:W-:Y:S01]  /*12d40*/  @P1 SHF.R.U32.HI R152, RZ, R154, R153 ;  /* 0x0000009aff981219 */ /* 0x001fe20000011699 */
[----:B------:R-:W-:Y:S01]  /*12d50*/  FMUL.FTZ R153, R44, UR50 ;  /* 0x000000322c997c20 */ /* 0x000fe20008410000 */
[----:B------:R-:W-:Y:S01]  /*12d60*/  LEA R44, R214, R18, 0x3 ;  /* 0x00000012d62c7211 */ /* 0x000fe200078e18ff */
[----:B------:R-:W-:Y:S01]  /*12d70*/  FMUL.FTZ R154, R45, UR50 ;  /* 0x000000322d9a7c20 */ /* 0x000fe20008410000 */
[----:B------:R-:W-:-:S02]  /*12d80*/  IMAD.U32 R45, RZ, RZ, UR38 ;  /* 0x00000026ff2d7e24 */ /* 0x000fc4000f8e00ff */
        /* <DEDUP_REMOVED lines=38> */
[----:B------:R-:W-:Y:S01]  /*12ff0*/  IADD3 R87, -R189, 0x1, -R83 ;  /* 0x00000001bd577810 */ /* 0x000fe20007ffe953 */
[----:B------:R-:W1:Y:S01]  /*13000*/  MUFU.TANH R24, R24 ;  /* 0x0000001800187308 */ /* 0x000e620000002400 */
[----:B------:R2:W-:Y:S02]  /*13010*/  SYNCS.ARRIVE.TRANS64.RED.A1T0 RZ, [R44+URZ], RZ ;  /* 0x000000ff2cff79a7 */ /* 0x0005e4000810043f */
[----:B------:R-:W-:-:S05]  /*13020*/  IADD3 R87, -R194, R87, R196 ;  /* 0x00000057c2577210 */ /* 0x000fca0007ffe1c4 */
[----:B------:R-:W3:Y:S01]  /*13030*/  MUFU.TANH R25, R25 ;  /* 0x0000001900197308 */ /* 0x000ee20000002400 */
[C---:B------:R-:W-:Y:S02]  /*13040*/  VIADD R159, R87.reuse, UR49 ;  /* 0x00000031579f7c36 */ /* 0x040fe40008000000 */
[----:B------:R-:W-:-:S03]  /*13050*/  VIADD R158, R87, UR52 ;  /* 0x00000034579e7c36 */ /* 0x000fc60008000000 */
[----:B0-----:R-:W-:Y:S01]  /*13060*/  IADD3 R87, R159, R45, RZ ;  /* 0x0000002d9f577210 */ /* 0x001fe20007ffe0ff */
[----:B------:R-:W-:Y:S01]  /*13070*/  IMAD.IADD R86, R158, 0x1, R45 ;  /* 0x000000019e567824 */ /* 0x000fe200078e022d */
        /* <DEDUP_REMOVED lines=75> */
.L_x_8371:
[----:B------:R-:W-:-:S05]  /*13530*/  IMAD.U32 R162, RZ, RZ, UR41 ;  /* 0x00000029ffa27e24 */ /* 0x000fca000f8e00ff */
[----:B------:R-:W-:-:S13]  /*13540*/  ISETP.NE.AND P3, PT, R162, 0x1, PT ;  /* 0x00000001a200780c */ /* 0x000fda0003f65270 */
[----:B------:R-:W1:Y:S02]  /*13550*/  @P3 LDC.64 R44, c[0x0][0x9e8] ;  /* 0x00027a00ff2c3b82 */ /* 0x000e640000000a00 */
[----:B-1----:R-:W-:-:S05]  /*13560*/  @P3 IMAD.HI.U32 R44, R160, R44, RZ ;  /* 0x0000002ca02c3227 */ /* 0x002fca00078e00ff */
[----:B------:R-:W-:-:S07]  /*13570*/  @P3 SHF.R.U32.HI R160, RZ, R45, R44 ;  /* 0x0000002dffa03219 */ /* 0x000fce000001162c */
.L_x_8372:
[----:B------:R-:W-:Y:S05]  /*13580*/  BSYNC B0 ;  /* 0x0000000000007941 */ /* 0x000fea0003800000 */
.L_x_8370:
[----:B------:R-:W-:-:S04]  /*13590*/  IMAD R160, R160, R162, -R83 ;  /* 0x000000a2a0a07224 */ /* 0x000fc800078e0a53 */
[----:B------:R-:W-:-:S05]  /*135a0*/  IMAD.IADD R45, R160, 0x1, -R189 ;  /* 0x00000001a02d7824 */ /* 0x000fca00078e0abd */
[----:B------:R-:W-:Y:S02]  /*135b0*/  VIADDMNMX R87, R45, R162, R87, PT ;  /* 0x000000a22d577246 */ /* 0x000fe40003800157 */
[----:B------:R-:W-:-:S07]  /*135c0*/  VIMNMX R86, R86, R45, !PT ;  /* 0x0000002d56567248 */ /* 0x000fce0007fe0100 */
.L_x_8369:
[----:B------:R-:W-:Y:S01]  /*135d0*/  ISETP.GT.AND P3, PT, R0, -0x1, PT ;  /* 0xffffffff0000780c */ /* 0x000fe20003f64270 */
[----:B------:R-:W1:Y:S03]  /*135e0*/  SHFL.IDX PT, R152, R152, 0x1, 0x1c1f ;  /* 0x003c1f0098987f89 */ /* 0x000e6600000e0000 */
[C---:B------:R-:W-:Y:S02]  /*135f0*/  ISETP.GT.AND P5, PT, R86.reuse, RZ, P3 ;  /* 0x000000ff5600720c */ /* 0x040fe40001fa4270 */
[----:B------:R-:W-:Y:S02]  /*13600*/  ISETP.GT.AND P4, PT, R86, 0x1, P3 ;  /* 0x000000015600780c */ /* 0x000fe40001f84270 */
[C---:B------:R-:W-:Y:S02]  /*13610*/  ISETP.LT.OR P5, PT, R87.reuse, 0x1, P5 ;  /* 0x000000015700780c */ /* 0x040fe40002fa1670 */
[----:B------:R-:W-:-:S02]  /*13620*/  ISETP.LT.OR P4, PT, R87, 0x2, P4 ;  /* 0x000000025700780c */ /* 0x000fc40002781670 */
[----:B------:R-:W-:Y:S02]  /*13630*/  FSEL R44, R24, -INF , !P5 ;  /* 0xff800000182c7808 */ /* 0x000fe40006800000 */
[----:B------:R-:W-:Y:S02]  /*13640*/  FSEL R45, R25, -INF , !P4 ;  /* 0xff800000192d7808 */ /* 0x000fe40006000000 */
[C---:B------:R-:W-:Y:S02]  /*13650*/  ISETP.GT.AND P5, PT, R86.reuse, 0x8, P3 ;  /* 0x000000085600780c */ /* 0x040fe40001fa4270 */
[----:B------:R-:W-:Y:S02]  /*13660*/  ISETP.GT.AND P4, PT, R86, 0x9, P3 ;  /* 0x000000095600780c */ /* 0x000fe40001f84270 */
[C---:B------:R-:W-:Y:S02]  /*13670*/  ISETP.LT.OR P5, PT, R87.reuse, 0x9, P5 ;  /* 0x000000095700780c */ /* 0x040fe40002fa1670 */
[----:B------:R-:W-:-:S02]  /*13680*/  ISETP.LT.OR P4, PT, R87, 0xa, P4 ;  /* 0x0000000a5700780c */ /* 0x000fc40002781670 */
[----:B0-----:R-:W-:Y:S01]  /*13690*/  FSEL R28, R28, -INF , !P5 ;  /* 0xff8000001c1c7808 */ /* 0x001fe20006800000 */
[----:B-1----:R-:W-:Y:S01]  /*136a0*/  IMAD.IADD R159, R159, 0x1, R152 ;  /* 0x000000019f9f7824 */ /* 0x002fe200078e0298 */
[----:B------:R-:W-:Y:S02]  /*136b0*/  FSEL R29, R29, -INF , !P4 ;  /* 0xff8000001d1d7808 */ /* 0x000fe40006000000 */
[C---:B------:R-:W-:Y:S02]  /*136c0*/  ISETP.GT.AND P5, PT, R86.reuse, 0x10, P3 ;  /* 0x000000105600780c */ /* 0x040fe40001fa4270 */
        /* <DEDUP_REMOVED lines=81> */
[----:B------:R-:W-:Y:S02]  /*13be0*/  IADD3 R158, R158, R152, RZ ;  /* 0x000000989e9e7210 */ /* 0x000fe40007ffe0ff */
[----:B------:R-:W-:Y:S02]  /*13bf0*/  FSEL R157, R157, -INF , !P5 ;  /* 0xff8000009d9d7808 */ /* 0x000fe40006800000 */
[----:B------:R-:W-:Y:S01]  /*13c00*/  FSEL R85, R85, -INF , !P4 ;  /* 0xff80000055557808 */ /* 0x000fe20006000000 */
[----:B------:R-:W-:Y:S06]  /*13c10*/  @!P2 BRA `(.L_x_8373) ;  /* 0x000000000058a947 */ /* 0x000fec0003800000 */
        /* <DEDUP_REMOVED lines=12> */
.L_x_8375:
[----:B------:R-:W-:-:S05]  /*13ce0*/  IMAD.U32 R86, RZ, RZ, UR41 ;  /* 0x00000029ff567e24 */ /* 0x000fca000f8e00ff */
[----:B------:R-:W-:-:S13]  /*13cf0*/  ISETP.NE.AND P4, PT, R86, 0x1, PT ;  /* 0x000000015600780c */ /* 0x000fda0003f85270 */
[----:B------:R-:W0:Y:S02]  /*13d00*/  @P4 LDC.64 R24, c[0x0][0x9e8] ;  /* 0x00027a00ff184b82 */ /* 0x000e240000000a00 */
[----:B0-----:R-:W-:-:S05]  /*13d10*/  @P4 IMAD.HI.U32 R24, R87, R24, RZ ;  /* 0x0000001857184227 */ /* 0x001fca00078e00ff */
[----:B------:R-:W-:-:S07]  /*13d20*/  @P4 SHF.R.U32.HI R87, RZ, R25, R24 ;  /* 0x00000019ff574219 */ /* 0x000fce0000011618 */
.L_x_8376:
[----:B------:R-:W-:Y:S05]  /*13d30*/  BSYNC B0 ;  /* 0x0000000000007941 */ /* 0x000fea0003800000 */
.L_x_8374:
[----:B------:R-:W-:-:S04]  /*13d40*/  IMAD R24, R87, R86, -R83 ;  /* 0x0000005657187224 */ /* 0x000fc800078e0a53 */
[----:B------:R-:W-:-:S05]  /*13d50*/  IMAD.IADD R25, R24, 0x1, -R189 ;  /* 0x0000000118197824 */ /* 0x000fca00078e0abd */
[----:B------:R-:W-:Y:S02]  /*13d60*/  VIADDMNMX R159, R25, R86, R159, PT ;  /* 0x00000056199f7246 */ /* 0x000fe4000380019f */
[----:B------:R-:W-:-:S07]  /*13d70*/  VIMNMX R158, R158, R25, !PT ;  /* 0x000000199e9e7248 */ /* 0x000fce0007fe0100 */
.L_x_8373:
[----:B------:R-:W-:Y:S01]  /*13d80*/  FMNMX.FTZ R24, R44, R217, !PT ;  /* 0x000000d92c187209 */ /* 0x000fe20007810000 */
[----:B------:R-:W-:Y:S01]  /*13d90*/  UMOV UR51, UR7 ;  /* 0x0000000700337c82 */ /* 0x000fe20008000000 */
[----:B------:R-:W-:Y:S02]  /*13da0*/  ISETP.GT.AND P5, PT, R158, 0x8, P3 ;  /* 0x000000089e00780c */ /* 0x000fe40001fa4270 */
[----:B------:R-:W-:Y:S02]  /*13db0*/  FMNMX.FTZ R25, R45, R24, !PT ;  /* 0x000000182d197209 */ /* 0x000fe40007810000 */
[----:B------:R-:W-:Y:S02]  /*13dc0*/  ISETP.LT.OR P5, PT, R159, 0x9, P5 ;  /* 0x000000099f00780c */ /* 0x000fe40002fa1670 */
        /* <DEDUP_REMOVED lines=44> */
[----:B------:R-:W-:Y:S02]  /*14090*/  ISETP.LT.OR P5, PT, R159, 0x29, P5 ;  /* 0x000000299f00780c */ /* 0x000fe40002fa1670 */
[----:B------:R-:W-:Y:S02]  /*140a0*/  FMNMX.FTZ R24, R72, R25, !PT ;  /* 0x0000001948187209 */ /* 0x000fe40007810000 */
[----:B------:R-:W-:Y:S02]  /*140b0*/  FSEL R39, R39, -INF , !P4 ;  /* 0xff80000027277808 */ /* 0x000fe40006000000 */
[----:B------:R-:W-:Y:S02]  /*140c0*/  ISETP.GT.AND P4, PT, R158, 0x21, P3 ;  /* 0x000000219e00780c */ /* 0x000fe40001f84270 */
[----:B------:R-:W-:Y:S02]  /*140d0*/  FSEL R46, R46, -INF , !P5 ;  /* 0xff8000002e2e7808 */ /* 0x000fe40006800000 */
[----:B------:R-:W-:-:S02]  /*140e0*/  FMNMX.FTZ R25, R73, R24, !PT ;  /* 0x0000001849197209 */ /* 0x000fc40007810000 */
[----:B------:R-:W-:Y:S02]  /*140f0*/  ISETP.GT.AND P5, PT, R158, 0x30, P3 ;  /* 0x000000309e00780c */ /* 0x000fe40001fa4270 */
[C---:B------:R-:W-:Y:S02]  /*14100*/  ISETP.LT.OR P4, PT, R159.reuse, 0x22, P4 ;  /* 0x000000229f00780c */ /* 0x040fe40002781670 */
[----:B------:R-:W-:Y:S02]  /*14110*/  FMNMX.FTZ R24, R76, R25, !PT ;  /* 0x000000194c187209 */ /* 0x000fe40007810000 */
[----:B------:R-:W-:Y:S02]  /*14120*/  ISETP.LT.OR P5, PT, R159, 0x31, P5 ;  /* 0x000000319f00780c */ /* 0x000fe40002fa1670 */
[----:B------:R-:W-:Y:S02]  /*14130*/  FSEL R43, R43, -INF , !P4 ;  /* 0xff8000002b2b7808 */ /* 0x000fe40006000000 */
[----:B------:R-:W-:-:S02]  /*14140*/  ISETP.GT.AND P4, PT, R158, 0x29, P3 ;  /* 0x000000299e00780c */ /* 0x000fc40001f84270 */
[----:B------:R-:W-:Y:S02]  /*14150*/  FMNMX.FTZ R25, R77, R24, !PT ;  /* 0x000000184d197209 */ /* 0x000fe40007810000 */
[----:B------:R-:W-:Y:S02]  /*14160*/  FSEL R50, R50, -INF , !P5 ;  /* 0xff80000032327808 */ /* 0x000fe40006800000 */
[----:B------:R-:W-:Y:S02]  /*14170*/  ISETP.GT.AND P5, PT, R158, 0x38, P3 ;  /* 0x000000389e00780c */ /* 0x000fe40001fa4270 */
[C---:B------:R-:W-:Y:S02]  /*14180*/  ISETP.LT.OR P4, PT, R159.reuse, 0x2a, P4 ;  /* 0x0000002a9f00780c */ /* 0x040fe40002781670 */
[----:B------:R-:W-:Y:S02]  /*14190*/  FMNMX.FTZ R24, R80, R25, !PT ;  /* 0x0000001950187209 */ /* 0x000fe40007810000 */
[----:B------:R-:W-:-:S02]  /*141a0*/  ISETP.LT.OR P5, PT, R159, 0x39, P5 ;  /* 0x000000399f00780c */ /* 0x000fc40002fa1670 */
[----:B------:R-:W-:Y:S02]  /*141b0*/  FSEL R47, R47, -INF , !P4 ;  /* 0xff8000002f2f7808 */ /* 0x000fe40006000000 */
[----:B------:R-:W-:Y:S02]  /*141c0*/  FMNMX.FTZ R24, R81, R24, !PT ;  /* 0x0000001851187209 */ /* 0x000fe40007810000 */
[----:B------:R-:W-:Y:S02]  /*141d0*/  ISETP.GT.AND P4, PT, R158, 0x31, P3 ;  /* 0x000000319e00780c */ /* 0x000fe40001f84270 */
[----:B------:R-:W-:Y:S02]  /*141e0*/  FSEL R54, R54, -INF , !P5 ;  /* 0xff80000036367808 */ /* 0x000fe40006800000 */
[----:B------:R-:W-:Y:S02]  /*141f0*/  ISETP.GT.AND P5, PT, R158, 0x40, P3 ;  /* 0x000000409e00780c */ /* 0x000fe40001fa4270 */
[----:B------:R-:W-:-:S02]  /*14200*/  FMNMX.FTZ R24, R157, R24, !PT ;  /* 0x000000189d187209 */ /* 0x000fc40007810000 */
[C---:B------:R-:W-:Y:S02]  /*14210*/  ISETP.LT.OR P4, PT, R159.reuse, 0x32, P4 ;  /* 0x000000329f00780c */ /* 0x040fe40002781670 */
[----:B------:R-:W-:Y:S02]  /*14220*/  ISETP.LT.OR P5, PT, R159, 0x41, P5 ;  /* 0x000000419f00780c */ /* 0x000fe40002fa1670 */
[----:B------:R-:W-:Y:S02]  /*14230*/  FMNMX.FTZ R25, R85, R24, !PT ;  /* 0x0000001855197209 */ /* 0x000fe40007810000 */
[----:B------:R-:W-:Y:S02]  /*14240*/  FSEL R51, R51, -INF , !P4 ;  /* 0xff80000033337808 */ /* 0x000fe40006000000 */
[----:B------:R-:W-:Y:S01]  /*14250*/  ISETP.GT.AND P4, PT, R158, 0x39, P3 ;  /* 0x000000399e00780c */ /* 0x000fe20001f84270 */
[----:B------:R-:W0:Y:S01]  /*14260*/  SHFL.BFLY PT, R24, R25, 0x2, 0x1f ;  /* 0x0c401f0019187f89 */ /* 0x000e2200000e0000 */
[----:B------:R-:W-:-:S02]  /*14270*/  FSEL R58, R58, -INF , !P5 ;  /* 0xff8000003a3a7808 */ /* 0x000fc40006800000 */
[C---:B------:R-:W-:Y:S02]  /*14280*/  ISETP.GT.AND P5, PT, R158.reuse, 0x48, P3 ;  /* 0x000000489e00780c */ /* 0x040fe40001fa4270 */
[C---:B------:R-:W-:Y:S02]  /*14290*/  ISETP.LT.OR P4, PT, R159.reuse, 0x3a, P4 ;  /* 0x0000003a9f00780c */ /* 0x040fe40002781670 */
[----:B------:R-:W-:Y:S02]  /*142a0*/  ISETP.LT.OR P5, PT, R159, 0x49, P5 ;  /* 0x000000499f00780c */ /* 0x000fe40002fa1670 */
[----:B------:R-:W-:Y:S02]  /*142b0*/  FSEL R55, R55, -INF , !P4 ;  /* 0xff80000037377808 */ /* 0x000fe40006000000 */
[----:B------:R-:W-:Y:S02]  /*142c0*/  ISETP.GT.AND P4, PT, R158, 0x41, P3 ;  /* 0x000000419e00780c */ /* 0x000fe40001f84270 */
        /* <DEDUP_REMOVED lines=12> */
[----:B0-----:R-:W-:-:S02]  /*14390*/  FMNMX.FTZ R83, R25, R24, !PT ;  /* 0x0000001819537209 */ /* 0x001fc40007810000 */
[----:B------:R-:W-:Y:S02]  /*143a0*/  FSEL R66, R66, -INF , !P5 ;  /* 0xff80000042427808 */ /* 0x000fe40006800000 */
[C---:B------:R-:W-:Y:S01]  /*143b0*/  ISETP.GT.AND P5, PT, R158.reuse, 0x60, P3 ;  /* 0x000000609e00780c */ /* 0x040fe20001fa4270 */
[----:B------:R-:W0:Y:S01]  /*143c0*/  SHFL.BFLY PT, R24, R83, 0x1, 0x1f ;  /* 0x0c201f0053187f89 */ /* 0x000e2200000e0000 */
[C---:B------:R-:W-:Y:S02]  /*143d0*/  ISETP.LT.OR P4, PT, R159.reuse, 0x52, P4 ;  /* 0x000000529f00780c */ /* 0x040fe40002781670 */
[----:B------:R-:W-:Y:S02]  /*143e0*/  ISETP.LT.OR P5, PT, R159, 0x61, P5 ;  /* 0x000000619f00780c */ /* 0x000fe40002fa1670 */
[----:B------:R-:W-:Y:S02]  /*143f0*/  FSEL R65, R65, -INF , !P4 ;  /* 0xff80000041417808 */ /* 0x000fe40006000000 */
[----:B------:R-:W-:-:S02]  /*14400*/  ISETP.GT.AND P4, PT, R158, 0x59, P3 ;  /* 0x000000599e00780c */ /* 0x000fc40001f84270 */
[----:B------:R-:W-:Y:S02]  /*14410*/  FSEL R70, R70, -INF , !P5 ;  /* 0xff80000046467808 */ /* 0x000fe40006800000 */
[C---:B------:R-:W-:Y:S02]  /*14420*/  ISETP.GT.AND P5, PT, R158.reuse, 0x68, P3 ;  /* 0x000000689e00780c */ /* 0x040fe40001fa4270 */
        /* <DEDUP_REMOVED lines=11> */
[----:B------:R-:W-:Y:S02]  /*144e0*/  ISETP.GT.AND P5, PT, R158, 0x71, P3 ;  /* 0x000000719e00780c */ /* 0x000fe40001fa4270 */
[----:B0-----:R-:W-:Y:S02]  /*144f0*/  FMNMX.FTZ R24, R83, R24, !PT ;  /* 0x0000001853187209 */ /* 0x001fe40007810000 */
[C---:B------:R-:W-:Y:S02]  /*14500*/  ISETP.LT.OR P4, PT, R159.reuse, 0x6a, P4 ;  /* 0x0000006a9f00780c */ /* 0x040fe40002781670 */
[----:B------:R-:W-:Y:S01]  /*14510*/  ISETP.LT.OR P5, PT, R159, 0x72, P5 ;  /* 0x000000729f00780c */ /* 0x000fe20002fa1670 */
[----:B------:R-:W-:Y:S01]  /*14520*/  FMUL.FTZ R86, R24, UR51 ;  /* 0x0000003318567c20 */ /* 0x000fe20008410000 */
[----:B------:R-:W-:-:S02]  /*14530*/  FSEL R75, R75, -INF , !P4 ;  /* 0xff8000004b4b7808 */ /* 0x000fc40006000000 */
[----:B------:R-:W-:Y:S02]  /*14540*/  FSETP.NEU.FTZ.AND P4, PT, R24, -INF , PT ;  /* 0xff8000001800780b */ /* 0x000fe40003f9d000 */
[----:B------:R-:W-:Y:S02]  /*14550*/  FSEL R79, R79, -INF , !P5 ;  /* 0xff8000004f4f7808 */ /* 0x000fe40006800000 */
[----:B------:R-:W-:Y:S02]  /*14560*/  ISETP.GT.AND P5, PT, R158, RZ, P3 ;  /* 0x000000ff9e00720c */ /* 0x000fe40001fa4270 */
[----:B------:R-:W-:Y:S02]  /*14570*/  FSEL R86, R86, RZ, P4 ;  /* 0x000000ff56567208 */ /* 0x000fe40002000000 */
[----:B------:R-:W-:-:S03]  /*14580*/  ISETP.LT.OR P5, PT, R159, 0x1, P5 ;  /* 0x000000019f00780c */ /* 0x000fc60002fa1670 */
[--C-:B------:R-:W-:Y:S01]  /*14590*/  FFMA.FTZ R182, R28, UR51, -R86.reuse ;  /* 0x000000331cb67c23 */ /* 0x100fe20008010856 */
[----:B------:R-:W-:Y:S01]  /*145a0*/  FSEL R28, R26, -INF , !P5 ;  /* 0xff8000001a1c7808 */ /* 0x000fe20006800000 */
        /* <DEDUP_REMOVED lines=22> */
[----:B------:R-:W-:Y:S01]  /*14710*/  MUFU.EX2 R180, R180 ;  /* 0x000000b400b47308 */ /* 0x000fe20000000800 */
[----:B------:R-:W-:Y:S01]  /*14720*/  FMNMX.FTZ R29, R35, R32, !PT ;  /* 0x00000020231d7209 */ /* 0x000fe20007810000 */
[--C-:B------:R-:W-:Y:S01]  /*14730*/  FFMA.FTZ R162, R68, UR51, -R86.reuse ;  /* 0x0000003344a27c23 */ /* 0x100fe20008010856 */
[----:B------:R-:W-:Y:S01]  /*14740*/  FSEL R82, R82, -INF , !P5 ;  /* 0xff80000052527808 */ /* 0x000fe20006800000 */
[--C-:B------:R-:W-:Y:S01]  /*14750*/  FFMA.FTZ R45, R33, UR51, -R86.reuse ;  /* 0x00000033212d7c23 */ /* 0x100fe20008010856 */
[----:B------:R-:W-:Y:S01]  /*14760*/  FMNMX.FTZ R32, R38, R29, !PT ;  /* 0x0000001d26207209 */ /* 0x000fe20007810000 */
[--C-:B------:R-:W-:Y:S01]  /*14770*/  FFMA.FTZ R178, R36, UR51, -R86.reuse ;  /* 0x0000003324b27c23 */ /* 0x100fe20008010856 */
[----:B------:R-:W-:Y:S01]  /*14780*/  FSEL R84, R84, -INF , !P3 ;  /* 0xff80000054547808 */ /* 0x000fe20005800000 */
[----:B------:R-:W-:Y:S01]  /*14790*/  MUFU.EX2 R25, R25 ;  /* 0x0000001900197308 */ /* 0x000fe20000000800 */
[----:B------:R-:W-:Y:S01]  /*147a0*/  FMNMX.FTZ R29, R39, R32, !PT ;  /* 0x00000020271d7209 */ /* 0x000fe20007810000 */
[--C-:B------:R-:W-:Y:S01]  /*147b0*/  FFMA.FTZ R174, R153, UR51, -R86.reuse ;  /* 0x0000003399ae7c23 */ /* 0x100fe20008010856 */
[----:B------:R-:W-:Y:S01]  /*147c0*/  FSEL R60, R24, RZ, P4 ;  /* 0x000000ff183c7208 */ /* 0x000fe20002000000 */
        /* <DEDUP_REMOVED lines=15> */
[----:B------:R-:W-:-:S02]  /*148c0*/  FFMA.FTZ R85, R85, UR51, -R86 ;  /* 0x0000003355557c23 */ /* 0x000fc40008010856 */
        /* <DEDUP_REMOVED lines=14> */
[----:B------:R-:W-:Y:S01]  /*149b0*/  FMNMX.FTZ R29, R65, R32, !PT ;  /* 0x00000020411d7209 */ /* 0x000fe20007810000 */
[--C-:B------:R-:W-:Y:S01]  /*149c0*/  FFMA.FTZ R32, R53, UR51, -R86.reuse ;  /* 0x0000003335207c23 */ /* 0x100fe20008010856 */
[--C-:B------:R-:W-:Y:S01]  /*149d0*/  FFMA.FTZ R53, R156, UR51, -R86.reuse ;  /* 0x000000339c357c23 */ /* 0x100fe20008010856 */
[----:B------:R-:W-:Y:S01]  /*149e0*/  FFMA.FTZ R156, R72, UR51, -R86 ;  /* 0x00000033489c7c23 */ /* 0x000fe20008010856 */
        /* <DEDUP_REMOVED lines=11> */
[----:B------:R-:W-:-:S04]  /*14aa0*/  FMNMX.FTZ R41, R79, R40, !PT ;  /* 0x000000284f297209 */ /* 0x000fc80007810000 */
[----:B------:R-:W-:-:S03]  /*14ab0*/  FMNMX.FTZ R41, R82, R41, !PT ;  /* 0x0000002952297209 */ /* 0x000fc60007810000 */
[----:B------:R-:W-:Y:S01]  /*14ac0*/  MUFU.EX2 R168, R168 ;  /* 0x000000a800a87308 */ /* 0x000fe20000000800 */
[----:B------:R-:W-:Y:S01]  /*14ad0*/  FMNMX.FTZ R40, R84, R41, !PT ;  /* 0x0000002954287209 */ /* 0x000fe20007810000 */
[----:B------:R-:W-:-:S04]  /*14ae0*/  FFMA.FTZ R41, R81, UR51, -R86 ;  /* 0x0000003351297c23 */ /* 0x000fc80008010856 */
[----:B0-----:R-:W0:Y:S02]  /*14af0*/  SHFL.BFLY PT, R57, R40, 0x2, 0x1f ;  /* 0x0c401f0028397f89 */ /* 0x001e2400000e0000 */
        /* <DEDUP_REMOVED lines=10> */
[----:B------:R-:W-:-:S03]  /*14ba0*/  FADD.FTZ R57, -R60, R217 ;  /* 0x000000d93c397221 */ /* 0x000fc60000010100 */
[C---:B------:R-:W-:Y:S01]  /*14bb0*/  FSETP.NEU.FTZ.AND P3, PT, R40.reuse, -INF , PT ;  /* 0xff8000002800780b */ /* 0x040fe20003f7d000 */
[----:B------:R-:W-:Y:S01]  /*14bc0*/  FMUL.FTZ R61, R40, UR51 ;  /* 0x00000033283d7c20 */ /* 0x000fe20008410000 */
[----:B------:R-:W-:Y:S01]  /*14bd0*/  FMUL.FTZ R57, R57, UR51 ;  /* 0x0000003339397c20 */ /* 0x000fe20008410000 */
[----:B------:R-:W-:Y:S03]  /*14be0*/  MUFU.EX2 R53, R53 ;  /* 0x0000003500357308 */ /* 0x000fe60000000800 */
[----:B------:R-:W-:-:S05]  /*14bf0*/  FSEL R61, R61, RZ, P3 ;  /* 0x000000ff3d3d7208 */ /* 0x000fca0001800000 */
[--C-:B------:R-:W-:Y:S01]  /*14c00*/  FFMA.FTZ R69, R27, UR51, -R61.reuse ;  /* 0x000000331b457c23 */ /* 0x100fe2000801083d */
[----:B------:R-:W-:Y:S01]  /*14c10*/  FSEL R27, R40, RZ, P3 ;  /* 0x000000ff281b7208 */ /* 0x000fe20001800000 */
[--C-:B------:R-:W-:Y:S01]  /*14c20*/  FFMA.FTZ R181, R28, UR51, -R61.reuse ;  /* 0x000000331cb57c23 */ /* 0x100fe2000801083d */
[----:B------:R-:W0:Y:S01]  /*14c30*/  MUFU.EX2 R57, R57 ;  /* 0x0000003900397308 */ /* 0x000e220000000800 */
[--C-:B------:R-:W-:Y:S01]  /*14c40*/  FFMA.FTZ R183, R30, UR51, -R61.reuse ;  /* 0x000000331eb77c23 */ /* 0x100fe2000801083d */
[--C-:B------:R-:W-:Y:S01]  /*14c50*/  FFMA.FTZ R68, R31, UR51, -R61.reuse ;  /* 0x000000331f447c23 */ /* 0x100fe2000801083d */
[----:B------:R-:W-:Y:S01]  /*14c60*/  FADD.FTZ R27, -R27, R218 ;  /* 0x000000da1b1b7221 */ /* 0x000fe20000010100 */
[--C-:B------:R-:W-:Y:S01]  /*14c70*/  FFMA.FTZ R177, R34, UR51, -R61.reuse ;  /* 0x0000003322b17c23 */ /* 0x100fe2000801083d */
[--C-:B------:R-:W-:Y:S01]  /*14c80*/  FFMA.FTZ R35, R35, UR51, -R61.reuse ;  /* 0x0000003323237c23 */ /* 0x100fe2000801083d */
        /* <DEDUP_REMOVED lines=28> */
[----:B------:R-:W-:Y:S01]  /*14e50*/  FADD.FTZ R3, R25, R6 ;  /* 0x0000000619037221 */ /* 0x000fe20000010000 */
[--C-:B------:R-:W-:Y:S01]  /*14e60*/  FFMA.FTZ R43, R75, UR51, -R61.reuse ;  /* 0x000000334b2b7c23 */ /* 0x100fe2000801083d */
[--C-:B------:R-:W-:Y:S01]  /*14e70*/  FFMA.FTZ R153, R78, UR51, -R61.reuse ;  /* 0x000000334e997c23 */ /* 0x100fe2000801083d */
[----:B------:R-:W-:Y:S01]  /*14e80*/  FFMA.FTZ R42, R79, UR51, -R61 ;  /* 0x000000334f2a7c23 */ /* 0x000fe2000801083d */
[----:B------:R-:W-:Y:S01]  /*14e90*/  FADD.FTZ R3, R182, R3 ;  /* 0x00000003b6037221 */ /* 0x000fe20000010000 */
[----:B------:R-:W-:Y:S01]  /*14ea0*/  FFMA.FTZ R155, R82, UR51, -R61 ;  /* 0x00000033529b7c23 */ /* 0x000fe2000801083d */
[----:B------:R-:W1:Y:S01]  /*14eb0*/  MUFU.EX2 R68, R68 ;  /* 0x0000004400447308 */ /* 0x000e620000000800 */
[----:B0-----:R-:W-:Y:S01]  /*14ec0*/  FADD.FTZ R58, R69, R58 ;  /* 0x0000003a453a7221 */ /* 0x001fe20000010000 */
[----:B------:R-:W-:Y:S01]  /*14ed0*/  FADD.FTZ R3, R26, R3 ;  /* 0x000000031a037221 */ /* 0x000fe20000010000 */
[----:B------:R-:W-:-:S05]  /*14ee0*/  FFMA.FTZ R39, R84, UR51, -R61 ;  /* 0x0000003354277c23 */ /* 0x000fca000801083d */
[----:B------:R-:W0:Y:S01]  /*14ef0*/  MUFU.EX2 R177, R177 ;  /* 0x000000b100b17308 */ /* 0x000e220000000800 */
[----:B--2---:R-:W-:Y:S01]  /*14f00*/  FADD.FTZ R55, R183, R58 ;  /* 0x0000003ab7377221 */ /* 0x004fe20000010000 */
[----:B------:R-:W-:-:S04]  /*14f10*/  FADD.FTZ R58, R176, R3 ;  /* 0x00000003b03a7221 */ /* 0x000fc80000010000 */
[----:B------:R-:W-:Y:S02]  /*14f20*/  FADD.FTZ R3, R45, R58 ;  /* 0x0000003a2d037221 */ /* 0x000fe40000010000 */
[----:B------:R-:W2:Y:S01]  /*14f30*/  MUFU.EX2 R35, R35 ;  /* 0x0000002300237308 */ /* 0x000ea20000000800 */
[----:B-1----:R-:W-:Y:S01]  /*14f40*/  FADD.FTZ R6, R68, R55 ;  /* 0x0000003744067221 */ /* 0x002fe20000010000 */
[----:B------:R-:W-:-:S04]  /*14f50*/  FADD.FTZ R3, R178, R3 ;  /* 0x00000003b2037221 */ /* 0x000fc80000010000 */
[----:B------:R-:W-:Y:S02]  /*14f60*/  FADD.FTZ R3, R44, R3 ;  /* 0x000000032c037221 */ /* 0x000fe40000010000 */
[----:B------:R-:W1:Y:S01]  /*14f70*/  MUFU.EX2 R179, R179 ;  /* 0x000000b300b37308 */ /* 0x000e620000000800 */
[----:B0-----:R-:W-:Y:S01]  /*14f80*/  FADD.FTZ R6, R177, R6 ;  /* 0x00000006b1067221 */ /* 0x001fe20000010000 */
[----:B------:R-:W-:-:S04]  /*14f90*/  FADD.FTZ R58, R172, R3 ;  /* 0x00000003ac3a7221 */ /* 0x000fc80000010000 */
[----:B------:R-:W-:Y:S02]  /*14fa0*/  FADD.FTZ R3, R37, R58 ;  /* 0x0000003a25037221 */ /* 0x000fe40000010000 */
[----:B------:R-:W0:Y:S01]  /*14fb0*/  MUFU.EX2 R34, R34 ;  /* 0x0000002200227308 */ /* 0x000e220000000800 */
[----:B--2---:R-:W-:Y:S01]  /*14fc0*/  FADD.FTZ R6, R35, R6 ;  /* 0x0000000623067221 */ /* 0x004fe20000010000 */
[----:B------:R-:W-:-:S04]  /*14fd0*/  FADD.FTZ R3, R174, R3 ;  /* 0x00000003ae037221 */ /* 0x000fc80000010000 */
[----:B------:R-:W-:Y:S02]  /*14fe0*/  FADD.FTZ R3, R36, R3 ;  /* 0x0000000324037221 */ /* 0x000fe40000010000 */
[----:B------:R-:W2:Y:S01]  /*14ff0*/  MUFU.EX2 R173, R173 ;  /* 0x000000ad00ad7308 */ /* 0x000ea20000000800 */
[----:B-1----:R-:W-:Y:S01]  /*15000*/  FADD.FTZ R55, R179, R6 ;  /* 0x00000006b3377221 */ /* 0x002fe20000010000 */
[----:B------:R-:W-:-:S06]  /*15010*/  FADD.FTZ R58, R168, R3 ;  /* 0x00000003a83a7221 */ /* 0x000fcc0000010000 */
        /* <DEDUP_REMOVED lines=79> */
.L_x_8377:
[----:B------:R-:W-:Y:S01]  /*15510*/  IMAD R55, R184, 0x8, R18 ;  /* 0x00000008b8377824 */ /* 0x000fe200078e0212 */
[----:B------:R-:W-:Y:S01]  /*15520*/  ISETP.GT.AND P3, PT, R0, R213, PT ;  /* 0x000000d50000720c */ /* 0x000fe20003f64270 */
[-C--:B------:R-:W-:Y:S01]  /*15530*/  FMUL.FTZ R88, R88, R57.reuse ;  /* 0x0000003958587220 */ /* 0x080fe20000410000 */
[----:B------:R-:W-:Y:S01]  /*15540*/  MOV R58, UR38 ;  /* 0x00000026003a7c02 */ /* 0x000fe20008000f00 */
[----:B------:R-:W-:Y:S01]  /*15550*/  VIADD R55, R55, 0x28860 ;  /* 0x0002886037377836 */ /* 0x000fe20000000000 */
[----:B------:R-:W-:Y:S01]  /*15560*/  F2FP.F16.F32.PACK_AB R180, R25, R180 ;  /* 0x000000b419b4723e */ /* 0x000fe200000000ff */
[----:B------:R-:W-:Y:S01]  /*15570*/  FMUL.FTZ R89, R89, R57 ;  /* 0x0000003959597220 */ /* 0x000fe20000410000 */
[----:B------:R-:W-:Y:S01]  /*15580*/  F2FP.F16.F32.PACK_AB R181, R69, R181 ;  /* 0x000000b545b5723e */ /* 0x000fe200000000ff */
[-C--:B------:R-:W-:Y:S01]  /*15590*/  FMUL.FTZ R92, R92, R57.reuse ;  /* 0x000000395c5c7220 */ /* 0x080fe20000410000 */
[----:B------:R-:W-:Y:S01]  /*155a0*/  PRMT R55, R58, 0x654, R55 ;  /* 0x000006543a377816 */ /* 0x000fe20000000037 */
[-C--:B------:R-:W-:Y:S01]  /*155b0*/  FMUL.FTZ R93, R93, R57.reuse ;  /* 0x000000395d5d7220 */ /* 0x080fe20000410000 */
[----:B------:R-:W-:Y:S01]  /*155c0*/  F2FP.F16.F32.PACK_AB R182, R26, R182 ;  /* 0x000000b61ab6723e */ /* 0x000fe200000000ff */
[----:B------:R-:W-:Y:S01]  /*155d0*/  FMUL.FTZ R96, R96, R57 ;  /* 0x0000003960607220 */ /* 0x000fe20000410000 */
[----:B------:R0:W-:Y:S01]  /*155e0*/  SYNCS.ARRIVE.TRANS64.RED.A1T0 RZ, [R55+URZ], RZ ;  /* 0x000000ff37ff79a7 */ /* 0x0001e2000810043f */
        /* <DEDUP_REMOVED lines=88> */
[----:B------:R-:W-:-:S02]  /*15b70*/  VIADD R0, R0, 0xffffffff ;  /* 0xffffffff00007836 */ /* 0x000fc40000000000 */
[----:B------:R-:W-:Y:S02]  /*15b80*/  IMAD.MOV.U32 R218, RZ, RZ, R40 ;  /* 0x000000ffffda7224 */ /* 0x000fe400078e0028 */
[----:B------:R-:W-:Y:S02]  /*15b90*/  IMAD.MOV.U32 R217, RZ, RZ, R24 ;  /* 0x000000ffffd97224 */ /* 0x000fe400078e0018 */
[----:B------:R-:W-:Y:S02]  /*15ba0*/  IMAD.MOV.U32 R187, RZ, RZ, R215 ;  /* 0x000000ffffbb7224 */ /* 0x000fe400078e00d7 */
[----:B------:R-:W-:Y:S01]  /*15bb0*/  IMAD.MOV.U32 R184, RZ, RZ, R214 ;  /* 0x000000ffffb87224 */ /* 0x000fe200078e00d6 */
[----:B0-----:R-:W-:Y:S06]  /*15bc0*/  @P3 BRA `(.L_x_8378) ;  /* 0xffffffc400303947 */ /* 0x001fec000383ffff */
[----:B------:R-:W-:Y:S01]  /*15bd0*/  MOV R218, R40 ;  /* 0x0000002800da7202 */ /* 0x000fe20000000f00 */
[----:B------:R-:W-:Y:S02]  /*15be0*/  IMAD.MOV.U32 R217, RZ, RZ, R24 ;  /* 0x000000ffffd97224 */ /* 0x000fe400078e0018 */
[----:B------:R-:W-:Y:S02]  /*15bf0*/  IMAD.MOV.U32 R184, RZ, RZ, R214 ;  /* 0x000000ffffb87224 */ /* 0x000fe400078e00d6 */
[----:B------:R-:W-:-:S07]  /*15c00*/  IMAD.MOV.U32 R187, RZ, RZ, R215 ;  /* 0x000000ffffbb7224 */ /* 0x000fce00078e00d7 */
.L_x_8358:
[----:B------:R-:W0:Y:S01]  /*15c10*/  LDC R24, c[0x0][0x448] ;  /* 0x00011200ff187b82 */ /* 0x000e220000000800 */
[----:B------:R-:W-:Y:S01]  /*15c20*/  IADD3 R27, R196, 0x1, -R194 ;  /* 0x00000001c41b7810 */ /* 0x000fe20007ffe8c2 */
[----:B------:R-:W-:-:S06]  /*15c30*/  ULDC UR8, c[0x0][0x9dc] ;  /* 0x0002770000087ab9 */ /* 0x000fcc0000000800 */
[----:B------:R-:W1:Y:S01]  /*15c40*/  LDC R28, c[0x0][0x9e4] ;  /* 0x00027900ff1c7b82 */ /* 0x000e620000000800 */
[----:B0-----:R-:W-:Y:S01]  /*15c50*/  ISETP.NE.AND P4, PT, R24, 0x1, PT ;  /* 0x000000011800780c */ /* 0x001fe20003f85270 */
[----:B------:R-:W-:Y:S01]  /*15c60*/  VIADD R24, R198, 0x7f ;  /* 0x0000007fc6187836 */ /* 0x000fe20000000000 */
[----:B-1----:R-:W-:-:S11]  /*15c70*/  ISETP.GE.AND P5, PT, R28, 0x1, PT ;  /* 0x000000011c00780c */ /* 0x002fd60003fa6270 */
[----:B------:R-:W0:Y:S08]  /*15c80*/  @P4 LDC R25, c[0x0][0x44c] ;  /* 0x00011300ff194b82 */ /* 0x000e300000000800 */
[----:B------:R-:W1:Y:S01]  /*15c90*/  @P4 LDC R26, c[0x0][0x450] ;  /* 0x00011400ff1a4b82 */ /* 0x000e620000000800 */
[----:B0-----:R-:W-:-:S05]  /*15ca0*/  @P4 IMAD.HI.U32 R25, R24, R25, RZ ;  /* 0x0000001918194227 */ /* 0x001fca00078e00ff */
[----:B-1----:R-:W-:-:S05]  /*15cb0*/  @P4 SHF.R.U32.HI R24, RZ, R26, R25 ;  /* 0x0000001aff184219 */ /* 0x002fca0000011619 */
[----:B------:R-:W-:-:S05]  /*15cc0*/  IMAD.IADD R24, R27, 0x1, R24 ;  /* 0x000000011b187824 */ /* 0x000fca00078e0218 */
[----:B------:R-:W-:Y:S01]  /*15cd0*/  IADD3 R26, R24, -UR8, RZ ;  /* 0x80000008181a7c10 */ /* 0x000fe2000fffe0ff */
        /* <DEDUP_REMOVED lines=12> */
.L_x_8381:
[----:B------:R-:W-:-:S13]  /*15da0*/  ISETP.NE.AND P1, PT, R28, 0x1, PT ;  /* 0x000000011c00780c */ /* 0x000fda0003f25270 */
[----:B------:R-:W0:Y:S02]  /*15db0*/  @P1 LDC.64 R24, c[0x0][0x9e8] ;  /* 0x00027a00ff181b82 */ /* 0x000e240000000a00 */
[----:B0-----:R-:W-:-:S05]  /*15dc0*/  @P1 IMAD.HI.U32 R24, R27, R24, RZ ;  /* 0x000000181b181227 */ /* 0x001fca00078e00ff */
[----:B------:R-:W-:-:S07]  /*15dd0*/  @P1 SHF.R.U32.HI R27, RZ, R25, R24 ;  /* 0x00000019ff1b1219 */ /* 0x000fce0000011618 */
.L_x_8382:
[----:B------:R-:W-:Y:S05]  /*15de0*/  BSYNC B0 ;  /* 0x0000000000007941 */ /* 0x000fea0003800000 */
.L_x_8380:
[----:B------:R-:W-:-:S05]  /*15df0*/  IMAD R27, R27, R28, RZ ;  /* 0x0000001c1b1b7224 */ /* 0x000fca00078e02ff */
[----:B------:R-:W-:-:S07]  /*15e00*/  VIMNMX R26, R26, R27, !PT ;  /* 0x0000001b1a1a7248 */ /* 0x000fce0007fe0100 */
.L_x_8379:
[----:B------:R-:W-:-:S05]  /*15e10*/  VIADD R26, R26, 0x7f ;  /* 0x0000007f1a1a7836 */ /* 0x000fca0000000000 */
[----:B------:R-:W-:-:S04]  /*15e20*/  SHF.R.S32.HI R25, RZ, 0x1f, R26 ;  /* 0x0000001fff197819 */ /* 0x000fc8000001141a */
[----:B------:R-:W-:-:S04]  /*15e30*/  LEA.HI R25, R25, R26, RZ, 0x7 ;  /* 0x0000001a19197211 */ /* 0x000fc800078f38ff */
[----:B------:R-:W-:-:S04]  /*15e40*/  SHF.R.S32.HI R25, RZ, 0x7, R25 ;  /* 0x00000007ff197819 */ /* 0x000fc80000011419 */
[----:B------:R-:W-:-:S04]  /*15e50*/  VIMNMX R213, R206, R25, !PT ;  /* 0x00000019ced57248 */ /* 0x000fc80007fe0100 */
[----:B------:R-:W-:-:S13]  /*15e60*/  ISETP.GE.AND P1, PT, R0, R213, PT ;  /* 0x000000d50000720c */ /* 0x000fda0003f26270 */
[----:B------:R-:W-:Y:S05]  /*15e70*/  @!P1 BRA `(.L_x_8383) ;  /* 0x0000002800dc9947 */ /* 0x000fea0003800000 */
[----:B------:R-:W-:Y:S01]  /*15e80*/  IMAD.MOV.U32 R214, RZ, RZ, R218 ;  /* 0x000000ffffd67224 */ /* 0x000fe200078e00da */
[----:B------:R-:W-:Y:S01]  /*15e90*/  MOV R216, R184 ;  /* 0x000000b800d87202 */ /* 0x000fe20000000f00 */
[----:B------:R-:W-:Y:S02]  /*15ea0*/  IMAD.MOV.U32 R215, RZ, RZ, R217 ;  /* 0x000000ffffd77224 */ /* 0x000fe400078e00d9 */
[----:B------:R-:W-:-:S07]  /*15eb0*/  IMAD.MOV.U32 R204, RZ, RZ, R187 ;  /* 0x000000ffffcc7224 */ /* 0x000fce00078e00bb */
.L_x_8395:
        /* <DEDUP_REMOVED lines=8> */
.L_x_8385:
[----:B------:R-:W-:-:S05]  /*15f40*/  VIADD R24, R216, 0x1 ;  /* 0x00000001d8187836 */ /* 0x000fca0000000000 */
[----:B------:R-:W-:-:S04]  /*15f50*/  ISETP.NE.AND P2, PT, R24, 0x2, PT ;  /* 0x000000021800780c */ /* 0x000fc80003f45270 */
[----:B------:R-:W-:Y:S02]  /*15f60*/  SEL R25, R24, RZ, P2 ;  /* 0x000000ff18197207 */ /* 0x000fe40001000000 */
[----:B------:R-:W-:-:S03]  /*15f70*/  SHF.L.U32 R24, R187, 0x1f, RZ ;  /* 0x0000001fbb187819 */ /* 0x000fc600000006ff */
[----:B------:R-:W-:-:S04]  /*15f80*/  IMAD R25, R25, 0x8, R18 ;  /* 0x0000000819197824 */ /* 0x000fc800078e0212 */
[----:B------:R0:W1:Y:S01]  /*15f90*/  SYNCS.PHASECHK.TRANS64.TRYWAIT P2, [R25+URZ+0x28830], R24 ;  /* 0x02883018190075a7 */ /* 0x000062000804017f */
[----:B------:R-:W-:Y:S05]  /*15fa0*/  @!P0 BRA `(.L_x_8386) ;  /* 0x0000000000048947 */ /* 0x000fea0003800000 */
[----:B------:R-:W-:Y:S01]  /*15fb0*/  BPT.TRAP 0x1 ;  /* 0x000000040000795c */ /* 0x000fe20000300000 */
.L_x_8386:
[----:B------:R-:W-:Y:S04]  /*15fc0*/  BSSY B0, `(.L_x_8384) ;  /* 0x0000004000007945 */ /* 0x000fe80003800000 */
[----:B-1----:R-:W-:Y:S05]  /*15fd0*/  @P2 BRA `(.L_x_8387) ;  /* 0x0000000000082947 */ /* 0x002fea0003800000 */
[----:B------:R-:W1:Y:S02]  /*15fe0*/  SYNCS.PHASECHK.TRANS64.TRYWAIT P2, [R25+URZ+0x28830], R24 ;  /* 0x02883018190075a7 */ /* 0x000e64000804017f */
[----:B-1----:R-:W-:Y:S05]  /*15ff0*/  @!P2 BRA `(.L_x_8388) ;  /* 0x000001440028a947 */ /* 0x002fea0003800000 */
.L_x_8387:
[----:B------:R-:W-:Y:S05]  /*16000*/  BSYNC B0 ;  /* 0x0000000000007941 */ /* 0x000fea0003800000 */
.L_x_8384:
[----:B01----:R-:W0:Y:S01]  /*16010*/  S2R R24, SR_TID.X ;  /* 0x0000000000187919 */ /* 0x003e220000002100 */
[----:B------:R-:W-:Y:S01]  /*16020*/  VIADD R184, R216, 0x1 ;  /* 0x00000001d8b87836 */ /* 0x000fe20000000000 */
[----:B------:R-:W-:Y:S05]  /*16030*/  WARPSYNC.ALL ;  /* 0x0000000000007948 */ /* 0x000fea0003800000 */
[----:B------:R-:W-:Y:S01]  /*16040*/  ISETP.NE.AND P2, PT, R184, 0x2, PT ;  /* 0x00000002b800780c */ /* 0x000fe20003f45270 */
[----:B------:R-:W-:Y:S01]  /*16050*/  IMAD.MOV.U32 R25, RZ, RZ, 0x40000040 ;  /* 0x40000040ff197424 */ /* 0x000fe200078e00ff */
[----:B------:R-:W-:Y:S01]  /*16060*/  R2UR UR8, R4 ;  /* 0x00000000040872ca */ /* 0x000fe200000e0000 */
[----:B------:R-:W-:Y:S01]  /*16070*/  IMAD.MOV.U32 R29, RZ, RZ, 0x40000040 ;  /* 0x40000040ff1d7424 */ /* 0x000fe200078e00ff */
[----:B------:R-:W-:Y:S01]  /*16080*/  SEL R184, R184, RZ, P2 ;  /* 0x000000ffb8b87207 */ /* 0x000fe20001000000 */
[----:B------:R-:W-:Y:S01]  /*16090*/  IMAD.MOV.U32 R27, RZ, RZ, 0x40000040 ;  /* 0x40000040ff1b7424 */ /* 0x000fe200078e00ff */
[----:B------:R-:W-:Y:S01]  /*160a0*/  R2UR UR11, R25 ;  /* 0x00000000190b72ca */ /* 0x000fe200000e0000 */
[----:B------:R-:W-:Y:S01]  /*160b0*/  IMAD.MOV.U32 R31, RZ, RZ, 0x40000040 ;  /* 0x40000040ff1f7424 */ /* 0x000fe200078e00ff */
        /* <DEDUP_REMOVED lines=9> */
[----:B0-----:R-:W-:Y:S02]  /*16150*/  SHF.R.U32.HI R24, RZ, 0x7, R24 ;  /* 0x00000007ff187819 */ /* 0x001fe40000011618 */
[----:B------:R-:W-:Y:S02]  /*16160*/  R2UR UR13, R193 ;  /* 0x00000000c10d72ca */ /* 0x000fe400000e0000 */
[----:B------:R-:W-:Y:S01]  /*16170*/  R2UR UR16, R190 ;  /* 0x00000000be1072ca */ /* 0x000fe200000e0000 */
[----:B------:R-:W-:Y:S01]  /*16180*/  VIADD R30, R24, 0x8 ;  /* 0x00000008181e7836 */ /* 0x000fe20000000000 */
[----:B------:R-:W-:Y:S01]  /*16190*/  R2UR UR17, R191 ;  /* 0x00000000bf1172ca */ /* 0x000fe200000e0000 */
[----:B------:R-:W-:Y:S01]  /*161a0*/  IMAD R24, R184, 0x800, R7 ;  /* 0x00000800b8187824 */ /* 0x000fe200078e0207 */
[----:B------:R-:W-:-:S02]  /*161b0*/  R2UR UR20, R20 ;  /* 0x00000000141472ca */ /* 0x000fc400000e0000 */
[----:B------:R0:W-:Y:S01]  /*161c0*/  BAR.SYNC.DEFER_BLOCKING R30, 0x100 ;  /* 0x0004001e0000751d */ /* 0x0001e20000010000 */
[C---:B------:R-:W-:Y:S01]  /*161d0*/  VIADD R26, R24.reuse, 0x4 ;  /* 0x00000004181a7836 */ /* 0x040fe20000000000 */
[C---:B------:R-:W-:Y:S02]  /*161e0*/  IADD3 R28, R24.reuse, 0x2, RZ ;  /* 0x00000002181c7810 */ /* 0x040fe40007ffe0ff */
[----:B------:R-:W-:Y:S02]  /*161f0*/  R2UR UR10, R24 ;  /* 0x00000000180a72ca */ /* 0x000fe400000e0000 */
[----:B------:R-:W-:Y:S01]  /*16200*/  R2UR UR14, R28 ;  /* 0x000000001c0e72ca */ /* 0x000fe200000e0000 */
[----:B------:R-:W-:Y:S01]  /*16210*/  VIADD R28, R24, 0x6 ;  /* 0x00000006181c7836 */ /* 0x000fe20000000000 */
[----:B------:R-:W-:Y:S01]  /*16220*/  R2UR UR18, R26 ;  /* 0x000000001a1272ca */ /* 0x000fe200000e0000 */
[C---:B0-----:R-:W-:Y:S01]  /*16230*/  VIADD R30, R24.reuse, 0x404 ;  /* 0x00000404181e7836 */ /* 0x041fe20000000000 */
[----:B------:R-:W-:-:S02]  /*16240*/  IADD3 R26, R24, 0x400, RZ ;  /* 0x00000400181a7810 */ /* 0x000fc40007ffe0ff */
[----:B------:R-:W-:Y:S01]  /*16250*/  R2UR UR22, R28 ;  /* 0x000000001c1672ca */ /* 0x000fe200000e0000 */
[----:B------:R-:W-:Y:S01]  /*16260*/  VIADD R28, R24, 0x402 ;  /* 0x00000402181c7836 */ /* 0x000fe20000000000 */
[----:B------:R-:W-:Y:S01]  /*16270*/  R2UR UR26, R26 ;  /* 0x000000001a1a72ca */ /* 0x000fe200000e0000 */
[----:B------:R-:W-:Y:S01]  /*16280*/  VIADD R24, R24, 0x406 ;  /* 0x0000040618187836 */ /* 0x000fe20000000000 */
        /* <DEDUP_REMOVED lines=10> */
[----:B------:R-:W-:Y:S02]  /*16330*/  R2UR UR32, R10 ;  /* 0x000000000a2072ca */ /* 0x000fe400000e0000 */
[----:B------:R-:W-:Y:S02]  /*16340*/  R2UR UR33, R11 ;  /* 0x000000000b2172ca */ /* 0x000fe400000e0000 */
[----:B------:R-:W-:-:S02]  /*16350*/  R2UR UR44, R8 ;  /* 0x00000000082c72ca */ /* 0x000fc400000e0000 */
        /* <DEDUP_REMOVED lines=26> */
.L_x_8390:
[----:B------:R-:W-:Y:S01]  /*16500*/  SHF.L.U32 R204, R204, 0x1f, RZ ;  /* 0x0000001fcccc7819 */ /* 0x000fe200000006ff */
[----:B------:R-:W-:-:S04]  /*16510*/  IMAD R205, R216, 0x8, R18 ;  /* 0x00000008d8cd7824 */ /* 0x000fc800078e0212 */
[----:B------:R0:W1:Y:S01]  /*16520*/  SYNCS.PHASECHK.TRANS64.TRYWAIT P1, [R205+URZ+0x28850], R204 ;  /* 0x028850cccd0075a7 */ /* 0x000062000802017f */
[----:B------:R-:W-:Y:S05]  /*16530*/  @!P0 BRA `(.L_x_8391) ;  /* 0x0000000000048947 */ /* 0x000fea0003800000 */
[----:B------:R-:W-:Y:S01]  /*16540*/  BPT.TRAP 0x1 ;  /* 0x000000040000795c */ /* 0x000fe20000300000 */
.L_x_8391:
[----:B-1----:R-:W-:Y:S05]  /*16550*/  @P1 BRA `(.L_x_8389) ;  /* 0x0000000000081947 */ /* 0x002fea0003800000 */
[----:B------:R-:W1:Y:S02]  /*16560*/  SYNCS.PHASECHK.TRANS64.TRYWAIT P1, [R205+URZ+0x28850], R204 ;  /* 0x028850cccd0075a7 */ /* 0x000e64000802017f */
[----:B-1----:R-:W-:Y:S05]  /*16570*/  @!P1 BRA `(.L_x_8392) ;  /* 0x0000013c00dc9947 */ /* 0x002fea0003800000 */
.L_x_8389:
        /* <DEDUP_REMOVED lines=67> */
.L_x_8393:
        /* <DEDUP_REMOVED lines=15> */
[----:B0-----:R-:W-:Y:S01]  /*16aa0*/  FMUL.FTZ R152, R57, UR48 ;  /* 0x0000003039987c20 */ /* 0x001fe20008410000 */
        /* <DEDUP_REMOVED lines=66> */
[----:B------:R-:W-:-:S04]  /*16ed0*/  UMOV UR51, UR6 ;  /* 0x0000000600337c82 */ /* 0x000fc80008000000 */
        /* <DEDUP_REMOVED lines=108> */
[----:B------:R-:W2:Y:S01]  /*175a0*/  SHFL.BFLY PT, R57, R58, 0x2, 0x1f ;  /* 0x0c401f003a397f89 */ /* 0x000ea200000e0000 */
[----:B0-----:R-:W-:-:S04]  /*175b0*/  FMNMX.FTZ R154, R86, R155, !PT ;  /* 0x0000009b569a7209 */ /* 0x001fc80007810000 */
[----:B-1----:R-:W-:-:S05]  /*175c0*/  FMNMX.FTZ R154, R87, R154, !PT ;  /* 0x0000009a579a7209 */ /* 0x002fca0007810000 */
[----:B------:R-:W0:Y:S01]  /*175d0*/  SHFL.BFLY PT, R157, R154, 0x2, 0x1f ;  /* 0x0c401f009a9d7f89 */ /* 0x000e2200000e0000 */
[----:B--2---:R-:W-:-:S05]  /*175e0*/  FMNMX.FTZ R155, R58, R57, !PT ;  /* 0x000000393a9b7209 */ /* 0x004fca0007810000 */
[----:B------:R-:W1:Y:S01]  /*175f0*/  SHFL.BFLY PT, R156, R155, 0x1, 0x1f ;  /* 0x0c201f009b9c7f89 */ /* 0x000e6200000e0000 */
[----:B0-----:R-:W-:-:S05]  /*17600*/  FMNMX.FTZ R157, R154, R157, !PT ;  /* 0x0000009d9a9d7209 */ /* 0x001fca0007810000 */
[----:B------:R-:W0:Y:S01]  /*17610*/  SHFL.BFLY PT, R218, R157, 0x1, 0x1f ;  /* 0x0c201f009dda7f89 */ /* 0x000e2200000e0000 */
[----:B-1----:R-:W-:-:S05]  /*17620*/  FMNMX.FTZ R217, R155, R156, !PT ;  /* 0x0000009c9bd97209 */ /* 0x002fca0007810000 */
[C---:B------:R-:W-:Y:S01]  /*17630*/  FADD.FTZ R57, -R217.reuse, R215 ;  /* 0x000000d7d9397221 */ /* 0x040fe20000010100 */
[----:B------:R-:W-:-:S03]  /*17640*/  FMUL.FTZ R155, R217, UR51 ;  /* 0x00000033d99b7c20 */ /* 0x000fc60008410000 */
[----:B------:R-:W-:Y:S01]  /*17650*/  FMUL.FTZ R156, R57, UR51 ;  /* 0x00000033399c7c20 */ /* 0x000fe20008410000 */
[--C-:B------:R-:W-:Y:S01]  /*17660*/  FFMA.FTZ R164, R56, UR51, -R155.reuse ;  /* 0x0000003338a47c23 */ /* 0x100fe2000801089b */
[--C-:B------:R-:W-:Y:S01]  /*17670*/  FFMA.FTZ R180, R24, UR51, -R155.reuse ;  /* 0x0000003318b47c23 */ /* 0x100fe2000801089b */
[--C-:B------:R-:W-:Y:S01]  /*17680*/  FFMA.FTZ R165, R25, UR51, -R155.reuse ;  /* 0x0000003319a57c23 */ /* 0x100fe2000801089b */
[--C-:B------:R-:W-:Y:S01]  /*17690*/  FFMA.FTZ R168, R48, UR51, -R155.reuse ;  /* 0x0000003330a87c23 */ /* 0x100fe2000801089b */
[----:B------:R-:W-:Y:S01]  /*176a0*/  MUFU.EX2 R58, R156 ;  /* 0x0000009c003a7308 */ /* 0x000fe20000000800 */
[--C-:B------:R-:W-:Y:S01]  /*176b0*/  FFMA.FTZ R182, R28, UR51, -R155.reuse ;  /* 0x000000331cb67c23 */ /* 0x100fe2000801089b */
[----:B0-----:R-:W-:Y:S01]  /*176c0*/  FMNMX.FTZ R218, R157, R218, !PT ;  /* 0x000000da9dda7209 */ /* 0x001fe20007810000 */
[--C-:B------:R-:W-:Y:S01]  /*176d0*/  FFMA.FTZ R157, R41, UR51, -R155.reuse ;  /* 0x00000033299d7c23 */ /* 0x100fe2000801089b */
[--C-:B------:R-:W-:Y:S01]  /*176e0*/  FFMA.FTZ R163, R29, UR51, -R155.reuse ;  /* 0x000000331da37c23 */ /* 0x100fe2000801089b */
[--C-:B------:R-:W-:Y:S01]  /*176f0*/  FFMA.FTZ R41, R45, UR51, -R155.reuse ;  /* 0x000000332d297c23 */ /* 0x100fe2000801089b */
[--C-:B------:R-:W-:Y:S01]  /*17700*/  FFMA.FTZ R176, R32, UR51, -R155.reuse ;  /* 0x0000003320b07c23 */ /* 0x100fe2000801089b */
[C---:B------:R-:W-:Y:S01]  /*17710*/  FADD.FTZ R57, -R218.reuse, R214 ;  /* 0x000000d6da397221 */ /* 0x040fe20000010100 */
[----:B------:R-:W-:Y:S01]  /*17720*/  FMUL.FTZ R56, R218, UR51 ;  /* 0x00000033da387c20 */ /* 0x000fe20008410000 */
[----:B------:R-:W0:Y:S01]  /*17730*/  MUFU.EX2 R180, R180 ;  /* 0x000000b400b47308 */ /* 0x000e220000000800 */
[--C-:B------:R-:W-:Y:S01]  /*17740*/  FFMA.FTZ R161, R33, UR51, -R155.reuse ;  /* 0x0000003321a17c23 */ /* 0x100fe2000801089b */
[----:B------:R-:W-:Y:S01]  /*17750*/  FMUL.FTZ R57, R57, UR51 ;  /* 0x0000003339397c20 */ /* 0x000fe20008410000 */
[--C-:B------:R-:W-:Y:S01]  /*17760*/  FFMA.FTZ R181, R26, UR51, -R56.reuse ;  /* 0x000000331ab57c23 */ /* 0x100fe20008010838 */
[--C-:B------:R-:W-:Y:S01]  /*17770*/  FFMA.FTZ R48, R27, UR51, -R56.reuse ;  /* 0x000000331b307c23 */ /* 0x100fe20008010838 */
[--C-:B------:R-:W-:Y:S01]  /*17780*/  FFMA.FTZ R183, R30, UR51, -R56.reuse ;  /* 0x000000331eb77c23 */ /* 0x100fe20008010838 */
[----:B------:R-:W-:Y:S01]  /*17790*/  FFMA.FTZ R45, R31, UR51, -R56 ;  /* 0x000000331f2d7c23 */ /* 0x000fe20008010838 */
[----:B------:R-:W-:Y:S01]  /*177a0*/  IMAD R26, R184, 0x8, R18 ;  /* 0x00000008b81a7824 */ /* 0x000fe200078e0212 */
[----:B------:R-:W-:Y:S01]  /*177b0*/  MUFU.EX2 R57, R57 ;  /* 0x0000003900397308 */ /* 0x000fe20000000800 */
[--C-:B------:R-:W-:Y:S01]  /*177c0*/  FFMA.FTZ R177, R34, UR51, -R56.reuse ;  /* 0x0000003322b17c23 */ /* 0x100fe20008010838 */
[--C-:B------:R-:W-:Y:S01]  /*177d0*/  FFMA.FTZ R34, R39, UR51, -R56.reuse ;  /* 0x0000003327227c23 */ /* 0x100fe20008010838 */
[----:B------:R-:W-:Y:S01]  /*177e0*/  IMAD.U32 R39, RZ, RZ, UR38 ;  /* 0x00000026ff277e24 */ /* 0x000fe2000f8e00ff */
[----:B------:R-:W-:Y:S01]  /*177f0*/  IADD3 R26, R26, 0x28840, RZ ;  /* 0x000288401a1a7810 */ /* 0x000fe20007ffe0ff */
[--C-:B------:R-:W-:Y:S01]  /*17800*/  FFMA.FTZ R35, R35, UR51, -R56.reuse ;  /* 0x0000003323237c23 */ /* 0x100fe20008010838 */
[--C-:B------:R-:W-:Y:S01]  /*17810*/  FFMA.FTZ R178, R36, UR51, -R155.reuse ;  /* 0x0000003324b27c23 */ /* 0x100fe2000801089b */
[----:B------:R-:W-:Y:S01]  /*17820*/  FFMA.FTZ R179, R38, UR51, -R56 ;  /* 0x0000003326b37c23 */ /* 0x000fe20008010838 */
[----:B------:R-:W1:Y:S01]  /*17830*/  MUFU.EX2 R181, R181 ;  /* 0x000000b500b57308 */ /* 0x000e620000000800 */
[----:B------:R-:W-:Y:S01]  /*17840*/  PRMT R26, R39, 0x654, R26 ;  /* 0x00000654271a7816 */ /* 0x000fe2000000001a */
[----:B0-----:R-:W-:Y:S01]  /*17850*/  FFMA.FTZ R6, R58, R6, R180 ;  /* 0x000000063a067223 */ /* 0x001fe200000100b4 */
        /* <DEDUP_REMOVED lines=8> */
[----:B------:R-:W-:Y:S01]  /*178e0*/  FFMA.FTZ R173, R42, UR51, -R56 ;  /* 0x000000332aad7c23 */ /* 0x000fe20008010838 */
[----:B------:R2:W-:Y:S01]  /*178f0*/  SYNCS.ARRIVE.TRANS64.RED.A1T0 RZ, [R26+URZ], RZ ;  /* 0x000000ff1aff79a7 */ /* 0x0005e2000810043f */
[--C-:B------:R-:W-:Y:S01]  /*17900*/  FFMA.FTZ R40, R49, UR51, -R155.reuse ;  /* 0x0000003331287c23 */ /* 0x100fe2000801089b */
[--C-:B------:R-:W-:Y:S01]  /*17910*/  FFMA.FTZ R37, R53, UR51, -R155.reuse ;  /* 0x0000003335257c23 */ /* 0x100fe2000801089b */
[----:B------:R-:W-:Y:S01]  /*17920*/  FFMA.FTZ R166, R60, UR51, -R155 ;  /* 0x000000333ca67c23 */ /* 0x000fe2000801089b */
[----:B------:R-:W3:Y:S01]  /*17930*/  MUFU.EX2 R48, R48 ;  /* 0x0000003000307308 */ /* 0x000ee20000000800 */
[----:B-1----:R-:W-:Y:S01]  /*17940*/  FFMA.FTZ R3, R57, R3, R181 ;  /* 0x0000000339037223 */ /* 0x002fe200000100b5 */
[--C-:B------:R-:W-:Y:S01]  /*17950*/  FFMA.FTZ R33, R61, UR51, -R155.reuse ;  /* 0x000000333d217c23 */ /* 0x100fe2000801089b */
[--C-:B------:R-:W-:Y:S01]  /*17960*/  FFMA.FTZ R160, R64, UR51, -R155.reuse ;  /* 0x0000003340a07c23 */ /* 0x100fe2000801089b */
[--C-:B------:R-:W-:Y:S01]  /*17970*/  FFMA.FTZ R32, R65, UR51, -R155.reuse ;  /* 0x0000003341207c23 */ /* 0x100fe2000801089b */
[--C-:B------:R-:W-:Y:S01]  /*17980*/  FFMA.FTZ R162, R68, UR51, -R155.reuse ;  /* 0x0000003344a27c23 */ /* 0x100fe2000801089b */
[--C-:B------:R-:W-:Y:S01]  /*17990*/  FFMA.FTZ R29, R69, UR51, -R155.reuse ;  /* 0x00000033451d7c23 */ /* 0x100fe2000801089b */
[--C-:B------:R-:W-:Y:S01]  /*179a0*/  FFMA.FTZ R156, R72, UR51, -R155.reuse ;  /* 0x00000033489c7c23 */ /* 0x100fe2000801089b */
[----:B------:R-:W-:Y:S01]  /*179b0*/  MUFU.EX2 R182, R182 ;  /* 0x000000b600b67308 */ /* 0x000fe20000000800 */
[----:B0-----:R-:W-:Y:S01]  /*179c0*/  FADD.FTZ R59, R165, R6 ;  /* 0x00000006a53b7221 */ /* 0x001fe20000010000 */
[--C-:B------:R-:W-:Y:S01]  /*179d0*/  FFMA.FTZ R28, R73, UR51, -R155.reuse ;  /* 0x00000033491c7c23 */ /* 0x100fe2000801089b */
[--C-:B------:R-:W-:Y:S01]  /*179e0*/  FFMA.FTZ R158, R76, UR51, -R155.reuse ;  /* 0x000000334c9e7c23 */ /* 0x100fe2000801089b */
[--C-:B------:R-:W-:Y:S01]  /*179f0*/  FFMA.FTZ R25, R77, UR51, -R155.reuse ;  /* 0x000000334d197c23 */ /* 0x100fe2000801089b */
[--C-:B------:R-:W-:Y:S01]  /*17a00*/  FFMA.FTZ R152, R80, UR51, -R155.reuse ;  /* 0x0000003350987c23 */ /* 0x100fe2000801089b */
[--C-:B------:R-:W-:Y:S01]  /*17a10*/  FFMA.FTZ R24, R81, UR51, -R155.reuse ;  /* 0x0000003351187c23 */ /* 0x100fe2000801089b */
[----:B------:R-:W-:Y:S01]  /*17a20*/  FFMA.FTZ R154, R84, UR51, -R155 ;  /* 0x00000033549a7c23 */ /* 0x000fe2000801089b */
[----:B------:R-:W0:Y:S01]  /*17a30*/  MUFU.EX2 R183, R183 ;  /* 0x000000b700b77308 */ /* 0x000e220000000800 */
[----:B---3--:R-:W-:Y:S01]  /*17a40*/  FADD.FTZ R6, R48, R3 ;  /* 0x0000000330067221 */ /* 0x008fe20000010000 */
[----:B------:R-:W-:Y:S01]  /*17a50*/  FFMA.FTZ R44, R85, UR51, -R155 ;  /* 0x00000033552c7c23 */ /* 0x000fe2000801089b */
        /* <DEDUP_REMOVED lines=22> */
[----:B------:R-:W-:Y:S01]  /*17bc0*/  FFMA.FTZ R155, R86, UR51, -R56 ;  /* 0x00000033569b7c23 */ /* 0x000fe20008010838 */
[----:B0-----:R-:W-:-:S06]  /*17bd0*/  FADD.FTZ R6, R183, R6 ;  /* 0x00000006b7067221 */ /* 0x001fcc0000010000 */
[----:B------:R-:W0:Y:S01]  /*17be0*/  MUFU.EX2 R177, R177 ;  /* 0x000000b100b17308 */ /* 0x000e220000000800 */
[----:B-1----:R-:W-:-:S07]  /*17bf0*/  FADD.FTZ R6, R45, R6 ;  /* 0x000000062d067221 */ /* 0x002fce0000010000 */
[----:B------:R-:W-:Y:S08]  /*17c00*/  MUFU.EX2 R161, R161 ;  /* 0x000000a100a17308 */ /* 0x000ff00000000800 */
[----:B------:R-:W1:Y:S01]  /*17c10*/  MUFU.EX2 R35, R35 ;  /* 0x0000002300237308 */ /* 0x000e620000000800 */
[----:B0-----:R-:W-:-:S07]  /*17c20*/  FADD.FTZ R6, R177, R6 ;  /* 0x00000006b1067221 */ /* 0x001fce0000010000 */
[----:B--2---:R0:W-:Y:S08]  /*17c30*/  MUFU.EX2 R26, R38 ;  /* 0x00000026001a7308 */ /* 0x0041f00000000800 */
[----:B------:R-:W2:Y:S01]  /*17c40*/  MUFU.EX2 R178, R178 ;  /* 0x000000b200b27308 */ /* 0x000ea20000000800 */
[----:B0-----:R-:W-:Y:S01]  /*17c50*/  FFMA.FTZ R38, R87, UR51, -R56 ;  /* 0x0000003357267c23 */ /* 0x001fe20008010838 */
[----:B------:R-:W-:Y:S01]  /*17c60*/  FADD.FTZ R56, R182, R59 ;  /* 0x0000003bb6387221 */ /* 0x000fe20000010000 */
[----:B-1----:R-:W-:-:S03]  /*17c70*/  FADD.FTZ R6, R35, R6 ;  /* 0x0000000623067221 */ /* 0x002fc60000010000 */
[----:B------:R-:W-:Y:S02]  /*17c80*/  FADD.FTZ R3, R163, R56 ;  /* 0x00000038a3037221 */ /* 0x000fe40000010000 */
[----:B------:R-:W0:Y:S02]  /*17c90*/  MUFU.EX2 R179, R179 ;  /* 0x000000b300b37308 */ /* 0x000e240000000800 */
[----:B------:R-:W-:-:S04]  /*17ca0*/  FADD.FTZ R56, R176, R3 ;  /* 0x00000003b0387221 */ /* 0x000fc80000010000 */
[----:B------:R-:W-:Y:S02]  /*17cb0*/  FADD.FTZ R3, R161, R56 ;  /* 0x00000038a1037221 */ /* 0x000fe40000010000 */
[----:B------:R-:W1:Y:S02]  /*17cc0*/  MUFU.EX2 R159, R159 ;  /* 0x0000009f009f7308 */ /* 0x000e640000000800 */
[----:B--2---:R-:W-:-:S06]  /*17cd0*/  FADD.FTZ R56, R178, R3 ;  /* 0x00000003b2387221 */ /* 0x004fcc0000010000 */
        /* <DEDUP_REMOVED lines=101> */
.L_x_8394:
[----:B------:R-:W-:Y:S01]  /*18330*/  IMAD R56, R216, 0x8, R18 ;  /* 0x00000008d8387824 */ /* 0x000fe200078e0212 */
[----:B------:R-:W-:Y:S01]  /*18340*/  ISETP.GT.AND P1, PT, R0, R213, PT ;  /* 0x000000d50000720c */ /* 0x000fe20003f24270 */
[----:B------:R-:W-:Y:S01]  /*18350*/  IMAD.U32 R59, RZ, RZ, UR38 ;  /* 0x00000026ff3b7e24 */ /* 0x000fe2000f8e00ff */
[----:B------:R-:W-:Y:S01]  /*18360*/  F2FP.F16.F32.PACK_AB R180, R165, R180 ;  /* 0x000000b4a5b4723e */ /* 0x000fe200000000ff */
[----:B------:R-:W-:Y:S01]  /*18370*/  VIADD R56, R56, 0x28860 ;  /* 0x0002886038387836 */ /* 0x000fe20000000000 */
[----:B------:R-:W-:Y:S01]  /*18380*/  F2FP.F16.F32.PACK_AB R182, R163, R182 ;  /* 0x000000b6a3b6723e */ /* 0x000fe200000000ff */
[----:B------:R-:W-:Y:S01]  /*18390*/  FMUL.FTZ R88, R88, R58 ;  /* 0x0000003a58587220 */ /* 0x000fe20000410000 */
[----:B------:R-:W-:Y:S01]  /*183a0*/  F2FP.F16.F32.PACK_AB R176, R161, R176 ;  /* 0x000000b0a1b0723e */ /* 0x000fe200000000ff */
[-C--:B------:R-:W-:Y:S01]  /*183b0*/  FMUL.FTZ R89, R89, R58.reuse ;  /* 0x0000003a59597220 */ /* 0x080fe20000410000 */
[----:B------:R-:W-:Y:S01]  /*183c0*/  PRMT R56, R59, 0x654, R56 ;  /* 0x000006543b387816 */ /* 0x000fe20000000038 */
[----:B------:R-:W-:Y:S01]  /*183d0*/  FMUL.FTZ R92, R92, R58 ;  /* 0x0000003a5c5c7220 */ /* 0x000fe20000410000 */
[----:B------:R-:W-:Y:S01]  /*183e0*/  F2FP.F16.F32.PACK_AB R178, R159, R178 ;  /* 0x000000b29fb2723e */ /* 0x000fe200000000ff */
[----:B------:R-:W-:Y:S01]  /*183f0*/  FMUL.FTZ R93, R93, R58 ;  /* 0x0000003a5d5d7220 */ /* 0x000fe20000410000 */
[----:B------:R0:W-:Y:S01]  /*18400*/  SYNCS.ARRIVE.TRANS64.RED.A1T0 RZ, [R56+URZ], RZ ;  /* 0x000000ff38ff79a7 */ /* 0x0001e2000810043f */
        /* <DEDUP_REMOVED lines=89> */
[----:B------:R-:W-:Y:S01]  /*189a0*/  MOV R214, R218 ;  /* 0x000000da00d67202 */ /* 0x000fe20000000f00 */
[----:B------:R-:W-:-:S02]  /*189b0*/  IMAD.MOV.U32 R215, RZ, RZ, R217 ;  /* 0x000000ffffd77224 */ /* 0x000fc400078e00d9 */
[----:B------:R-:W-:Y:S02]  /*189c0*/  IMAD.MOV.U32 R204, RZ, RZ, R187 ;  /* 0x000000ffffcc7224 */ /* 0x000fe400078e00bb */
[----:B------:R-:W-:Y:S01]  /*189d0*/  IMAD.MOV.U32 R216, RZ, RZ, R184 ;  /* 0x000000ffffd87224 */ /* 0x000fe200078e00b8 */
[----:B0-----:R-:W-:Y:S06]  /*189e0*/  @P1 BRA `(.L_x_8395) ;  /* 0xffffffd400341947 */ /* 0x001fec000383ffff */
.L_x_8383:
[----:B------:R-:W-:-:S13]  /*189f0*/  ISETP.GE.AND P1, PT, R0, R206, PT ;  /* 0x000000ce0000720c */ /* 0x000fda0003f26270 */
[----:B------:R-:W-:Y:S05]  /*18a00*/  @!P1 BRA `(.L_x_8396) ;  /* 0x0000003800f09947 */ /* 0x000fea0003800000 */
[----:B------:R-:W-:Y:S01]  /*18a10*/  IMAD.MOV.U32 R213, RZ, RZ, R218 ;  /* 0x000000ffffd57224 */ /* 0x000fe200078e00da */
[----:B------:R-:W-:Y:S01]  /*18a20*/  MOV R204, R187 ;  /* 0x000000bb00cc7202 */ /* 0x000fe20000000f00 */
[----:B------:R-:W-:Y:S02]  /*18a30*/  IMAD.MOV.U32 R214, RZ, RZ, R217 ;  /* 0x000000ffffd67224 */ /* 0x000fe400078e00d9 */
[----:B------:R-:W-:-:S07]  /*18a40*/  IMAD.MOV.U32 R215, RZ, RZ, R184 ;  /* 0x000000ffffd77224 */ /* 0x000fce00078e00b8 */
.L_x_8416:
        /* <DEDUP_REMOVED lines=8> */
.L_x_8398:
        /* <DEDUP_REMOVED lines=8> */
.L_x_8399:
[----:B------:R-:W-:Y:S04]  /*18b50*/  BSSY B0, `(.L_x_8397) ;  /* 0x0000004000007945 */ /* 0x000fe80003800000 */
[----:B-1----:R-:W-:Y:S05]  /*18b60*/  @P2 BRA `(.L_x_8400) ;  /* 0x0000000000082947 */ /* 0x002fea0003800000 */
[----:B------:R-:W1:Y:S02]  /*18b70*/  SYNCS.PHASECHK.TRANS64.TRYWAIT P2, [R25+URZ+0x28830], R24 ;  /* 0x02883018190075a7 */ /* 0x000e64000804017f */
[----:B-1----:R-:W-:Y:S05]  /*18b80*/  @!P2 BRA `(.L_x_8401) ;  /* 0x00000118006ca947 */ /* 0x002fea0003800000 */
.L_x_8400:
[----:B------:R-:W-:Y:S05]  /*18b90*/  BSYNC B0 ;  /* 0x0000000000007941 */ /* 0x000fea0003800000 */
.L_x_8397:
        /* <DEDUP_REMOVED lines=9> */
[----:B------:R-:W-:-:S02]  /*18c30*/  R2UR UR11, R25 ;  /* 0x00000000190b72ca */ /* 0x000fc400000e0000 */
[----:B------:R-:W-:Y:S02]  /*18c40*/  R2UR UR9, R5 ;  /* 0x00000000050972ca */ /* 0x000fe400000e0000 */
[----:B------:R-:W-:Y:S02]  /*18c50*/  MOV R27, 0x40000040 ;  /* 0x40000040001b7802 */ /* 0x000fe40000000f00 */
[----:B------:R-:W-:Y:S02]  /*18c60*/  R2UR UR15, R29 ;  /* 0x000000001d0f72ca */ /* 0x000fe400000e0000 */
[----:B------:R-:W-:Y:S02]  /*18c70*/  R2UR UR19, R27 ;  /* 0x000000001b1372ca */ /* 0x000fe400000e0000 */
[----:B------:R-:W-:Y:S02]  /*18c80*/  R2UR UR23, R29 ;  /* 0x000000001d1772ca */ /* 0x000fe400000e0000 */
[----:B------:R-:W-:-:S02]  /*18c90*/  R2UR UR27, R27 ;  /* 0x000000001b1b72ca */ /* 0x000fc400000e0000 */
[----:B------:R-:W-:Y:S02]  /*18ca0*/  R2UR UR31, R29 ;  /* 0x000000001d1f72ca */ /* 0x000fe400000e0000 */
[----:B------:R-:W-:Y:S02]  /*18cb0*/  R2UR UR35, R31 ;  /* 0x000000001f2372ca */ /* 0x000fe400000e0000 */
[----:B------:R-:W-:Y:S02]  /*18cc0*/  R2UR UR47, R25 ;  /* 0x00000000192f72ca */ /* 0x000fe400000e0000 */
[----:B0-----:R-:W-:Y:S02]  /*18cd0*/  SHF.R.U32.HI R24, RZ, 0x7, R24 ;  /* 0x00000007ff187819 */ /* 0x001fe40000011618 */
[----:B------:R-:W-:Y:S02]  /*18ce0*/  R2UR UR12, R192 ;  /* 0x00000000c00c72ca */ /* 0x000fe400000e0000 */
[----:B------:R-:W-:Y:S01]  /*18cf0*/  R2UR UR13, R193 ;  /* 0x00000000c10d72ca */ /* 0x000fe200000e0000 */
[----:B------:R-:W-:Y:S01]  /*18d00*/  VIADD R30, R24, 0x8 ;  /* 0x00000008181e7836 */ /* 0x000fe20000000000 */
[----:B------:R-:W-:-:S02]  /*18d10*/  LEA R24, R184, R7, 0xb ;  /* 0x00000007b8187211 */ /* 0x000fc400078e58ff */
[----:B------:R-:W-:Y:S02]  /*18d20*/  R2UR UR16, R190 ;  /* 0x00000000be1072ca */ /* 0x000fe400000e0000 */
[----:B------:R0:W-:Y:S01]  /*18d30*/  BAR.SYNC.DEFER_BLOCKING R30, 0x100 ;  /* 0x0004001e0000751d */ /* 0x0001e20000010000 */
[C---:B------:R-:W-:Y:S01]  /*18d40*/  VIADD R28, R24.reuse, 0x2 ;  /* 0x00000002181c7836 */ /* 0x040fe20000000000 */
[C---:B------:R-:W-:Y:S01]  /*18d50*/  R2UR UR10, R24.reuse ;  /* 0x00000000180a72ca */ /* 0x040fe200000e0000 */
[----:B------:R-:W-:Y:S01]  /*18d60*/  VIADD R26, R24, 0x4 ;  /* 0x00000004181a7836 */ /* 0x000fe20000000000 */
[----:B------:R-:W-:Y:S02]  /*18d70*/  R2UR UR17, R191 ;  /* 0x00000000bf1172ca */ /* 0x000fe400000e0000 */
[----:B------:R-:W-:Y:S01]  /*18d80*/  R2UR UR14, R28 ;  /* 0x000000001c0e72ca */ /* 0x000fe200000e0000 */
[----:B------:R-:W-:Y:S01]  /*18d90*/  VIADD R28, R24, 0x6 ;  /* 0x00000006181c7836 */ /* 0x000fe20000000000 */
[----:B------:R-:W-:Y:S01]  /*18da0*/  R2UR UR18, R26 ;  /* 0x000000001a1272ca */ /* 0x000fe200000e0000 */
[----:B------:R-:W-:Y:S01]  /*18db0*/  VIADD R26, R24, 0x400 ;  /* 0x00000400181a7836 */ /* 0x000fe20000000000 */
[----:B------:R-:W-:Y:S01]  /*18dc0*/  R2UR UR20, R20 ;  /* 0x00000000141472ca */ /* 0x000fe200000e0000 */
[----:B0-----:R-:W-:Y:S01]  /*18dd0*/  VIADD R30, R24, 0x404 ;  /* 0x00000404181e7836 */ /* 0x001fe20000000000 */
[----:B------:R-:W-:Y:S01]  /*18de0*/  R2UR UR22, R28 ;  /* 0x000000001c1672ca */ /* 0x000fe200000e0000 */
[----:B------:R-:W-:Y:S01]  /*18df0*/  VIADD R28, R24, 0x402 ;  /* 0x00000402181c7836 */ /* 0x000fe20000000000 */
[----:B------:R-:W-:Y:S01]  /*18e00*/  R2UR UR26, R26 ;  /* 0x000000001a1a72ca */ /* 0x000fe200000e0000 */
[----:B------:R-:W-:Y:S01]  /*18e10*/  VIADD R24, R24, 0x406 ;  /* 0x0000040618187836 */ /* 0x000fe20000000000 */
[----:B------:R-:W-:-:S02]  /*18e20*/  R2UR UR34, R30 ;  /* 0x000000001e2272ca */ /* 0x000fc400000e0000 */
[----:B------:R-:W-:Y:S02]  /*18e30*/  R2UR UR30, R28 ;  /* 0x000000001c1e72ca */ /* 0x000fe400000e0000 */
[----:B------:R-:W-:Y:S02]  /*18e40*/  R2UR UR46, R24 ;  /* 0x00000000182e72ca */ /* 0x000fe400000e0000 */
[----:B------:R-:W-:Y:S01]  /*18e50*/  R2UR UR21, R21 ;  /* 0x00000000151572ca */ /* 0x000fe200000e0000 */
[----:B------:R-:W-:Y:S01]  /*18e60*/  WARPGROUP.ARRIVE ;  /* 0x00000000000079c5 */ /* 0x000fe20000000000 */
[----:B------:R-:W-:Y:S02]  /*18e70*/  R2UR UR24, R14 ;  /* 0x000000000e1872ca */ /* 0x000fe400000e0000 */
[----:B------:R-:W-:Y:S02]  /*18e80*/  R2UR UR25, R15 ;  /* 0x000000000f1972ca */ /* 0x000fe400000e0000 */
[----:B------:R-:W-:Y:S01]  /*18e90*/  R2UR UR28, R12 ;  /* 0x000000000c1c72ca */ /* 0x000fe200000e0000 */
[----:B------:R-:W-:Y:S01]  /*18ea0*/  HGMMA.64x128x16.F32 R24, gdesc[UR8], RZ, !UPT, gsb0 ;  /* 0x01e00000081879f0 */ /* 0x000fe2000c0008ff */
[----:B------:R-:W-:-:S02]  /*18eb0*/  R2UR UR29, R13 ;  /* 0x000000000d1d72ca */ /* 0x000fc400000e0000 */
[----:B------:R-:W-:Y:S02]  /*18ec0*/  R2UR UR32, R10 ;  /* 0x000000000a2072ca */ /* 0x000fe400000e0000 */
[----:B------:R-:W-:Y:S02]  /*18ed0*/  R2UR UR33, R11 ;  /* 0x000000000b2172ca */ /* 0x000fe400000e0000 */
        /* <DEDUP_REMOVED lines=27> */
.L_x_8403:
[----:B------:R-:W-:Y:S02]  /*19090*/  SHF.L.U32 R204, R204, 0x1f, RZ ;  /* 0x0000001fcccc7819 */ /* 0x000fe400000006ff */
[----:B------:R-:W-:-:S04]  /*190a0*/  LEA R205, R215, R18, 0x3 ;  /* 0x00000012d7cd7211 */ /* 0x000fc800078e18ff */
[----:B------:R0:W1:Y:S01]  /*190b0*/  SYNCS.PHASECHK.TRANS64.TRYWAIT P1, [R205+URZ+0x28850], R204 ;  /* 0x028850cccd0075a7 */ /* 0x000062000802017f */
[----:B------:R-:W-:Y:S05]  /*190c0*/  @!P0 BRA `(.L_x_8404) ;  /* 0x0000000000048947 */ /* 0x000fea0003800000 */
[----:B------:R-:W-:Y:S01]  /*190d0*/  BPT.TRAP 0x1 ;  /* 0x000000040000795c */ /* 0x000fe20000300000 */
.L_x_8404:
[----:B-1----:R-:W-:Y:S05]  /*190e0*/  @P1 BRA `(.L_x_8402) ;  /* 0x0000000000081947 */ /* 0x002fea0003800000 */
[----:B------:R-:W1:Y:S02]  /*190f0*/  SYNCS.PHASECHK.TRANS64.TRYWAIT P1, [R205+URZ+0x28850], R204 ;  /* 0x028850cccd0075a7 */ /* 0x000e64000802017f */
[----:B-1----:R-:W-:Y:S05]  /*19100*/  @!P1 BRA `(.L_x_8405) ;  /* 0x0000011400209947 */ /* 0x002fea0003800000 */
.L_x_8402:
[----:B01----:R-:W-:Y:S01]  /*19110*/  VIADD R204, R18, 0x400 ;  /* 0x0000040012cc7836 */ /* 0x003fe20000000000 */
[----:B------:R-:W-:Y:S05]  /*19120*/  WARPSYNC.ALL ;  /* 0x0000000000007948 */ /* 0x000fea0003800000 */
[----:B------:R-:W-:Y:S01]  /*19130*/  SHF.R.U32.HI R204, RZ, 0x4, R204 ;  /* 0x00000004ffcc7819 */ /* 0x000fe200000116cc */
[----:B------:R-:W-:Y:S01]  /*19140*/  IMAD.MOV.U32 R205, RZ, RZ, 0x40000040 ;  /* 0x40000040ffcd7424 */ /* 0x000fe200078e00ff */
[----:B------:R-:W-:-:S06]  /*19150*/  WARPGROUP.ARRIVE ;  /* 0x00000000000079c5 */ /* 0x000fcc0000000000 */
[----:B------:R-:W0:Y:S01]  /*19160*/  S2R R216, SR_TID.X ;  /* 0x0000000000d87919 */ /* 0x000e220000002100 */
[----:B------:R-:W-:Y:S02]  /*19170*/  LOP3.LUT R204, R204, 0x3fff, RZ, 0xc0, !PT ;  /* 0x00003fffcccc7812 */ /* 0x000fe400078ec0ff */
[----:B------:R-:W-:Y:S01]  /*19180*/  R2UR UR11, R205 ;  /* 0x00000000cd0b72ca */ /* 0x000fe200000e0000 */
[----:B------:R-:W-:Y:S01]  /*19190*/  IMAD.MOV.U32 R205, RZ, RZ, 0x40000040 ;  /* 0x40000040ffcd7424 */ /* 0x000fe200078e00ff */
        /* <DEDUP_REMOVED lines=13> */
[----:B------:R-:W-:Y:S01]  /*19270*/  IMAD.MOV.U32 R177, RZ, RZ, 0x40000040 ;  /* 0x40000040ffb17424 */ /* 0x000fe200078e00ff */
[----:B------:R-:W-:Y:S01]  /*19280*/  IADD3 R176, R204, 0x100, RZ ;  /* 0x00000100ccb07810 */ /* 0x000fe20007ffe0ff */
        /* <DEDUP_REMOVED lines=43> */
.L_x_8406:
[----:B------:R-:W1:Y:S01]  /*19540*/  @P4 LDC R153, c[0x0][0x44c] ;  /* 0x00011300ff994b82 */ /* 0x000e620000000800 */
[----:B0-----:R-:W-:Y:S01]  /*19550*/  IADD3 R152, R200, R198, RZ ;  /* 0x000000c6c8987210 */ /* 0x001fe20007ffe0ff */
        /* <DEDUP_REMOVED lines=45> */
[----:B------:R-:W-:-:S02]  /*19830*/  IMAD R42, R184, 0x8, R18 ;  /* 0x00000008b82a7824 */ /* 0x000fc400078e0212 */
[----:B------:R-:W-:Y:S01]  /*19840*/  FMUL.FTZ R154, R43, UR43 ;  /* 0x0000002b2b9a7c20 */ /* 0x000fe20008410000 */
[----:B------:R-:W-:Y:S02]  /*19850*/  IMAD.U32 R43, RZ, RZ, UR38 ;  /* 0x00000026ff2b7e24 */ /* 0x000fe4000f8e00ff */
        /* <DEDUP_REMOVED lines=25> */
[----:B------:R-:W1:Y:S01]  /*199f0*/  MUFU.TANH R24, R24 ;  /* 0x0000001800187308 */ /* 0x000e620000002400 */
[----:B------:R2:W-:Y:S01]  /*19a00*/  SYNCS.ARRIVE.TRANS64.RED.A1T0 RZ, [R42+URZ], RZ ;  /* 0x000000ff2aff79a7 */ /* 0x0005e2000810043f */
[----:B------:R-:W-:-:S04]  /*19a10*/  IADD3 R87, -R189, 0x1, -R83 ;  /* 0x00000001bd577810 */ /* 0x000fc80007ffe953 */
[----:B------:R-:W-:Y:S02]  /*19a20*/  IADD3 R87, -R194, R87, R196 ;  /* 0x00000057c2577210 */ /* 0x000fe40007ffe1c4 */
[----:B------:R-:W3:Y:S02]  /*19a30*/  MUFU.TANH R153, R153 ;  /* 0x0000009900997308 */ /* 0x000ee40000002400 */
[C---:B------:R-:W-:Y:S01]  /*19a40*/  IADD3 R158, R87.reuse, UR52, RZ ;  /* 0x00000034579e7c10 */ /* 0x040fe2000fffe0ff */
[----:B------:R-:W-:-:S05]  /*19a50*/  VIADD R159, R87, UR42 ;  /* 0x0000002a579f7c36 */ /* 0x000fca0008000000 */
[----:B------:R-:W4:Y:S01]  /*19a60*/  MUFU.TANH R25, R25 ;  /* 0x0000001900197308 */ /* 0x000f220000002400 */
[--C-:B0-----:R-:W-:Y:S02]  /*19a70*/  IMAD.IADD R87, R159, 0x1, R43.reuse ;  /* 0x000000019f577824 */ /* 0x101fe400078e022b */
[----:B------:R-:W-:-:S05]  /*19a80*/  IMAD.IADD R86, R158, 0x1, R43 ;  /* 0x000000019e567824 */ /* 0x000fca00078e022b */
        /* <DEDUP_REMOVED lines=74> */
.L_x_8409:
[----:B------:R-:W-:-:S05]  /*19f30*/  IMAD.U32 R160, RZ, RZ, UR5 ;  /* 0x00000005ffa07e24 */ /* 0x000fca000f8e00ff */
[----:B------:R-:W-:-:S13]  /*19f40*/  ISETP.NE.AND P1, PT, R160, 0x1, PT ;  /* 0x00000001a000780c */ /* 0x000fda0003f25270 */
[----:B------:R-:W1:Y:S02]  /*19f50*/  @P1 LDC.64 R42, c[0x0][0x9e8] ;  /* 0x00027a00ff2a1b82 */ /* 0x000e640000000a00 */
[----:B-1----:R-:W-:-:S05]  /*19f60*/  @P1 IMAD.HI.U32 R42, R161, R42, RZ ;  /* 0x0000002aa12a1227 */ /* 0x002fca00078e00ff */
[----:B------:R-:W-:-:S07]  /*19f70*/  @P1 SHF.R.U32.HI R161, RZ, R43, R42 ;  /* 0x0000002bffa11219 */ /* 0x000fce000001162a */
.L_x_8410:
[----:B------:R-:W-:Y:S05]  /*19f80*/  BSYNC B0 ;  /* 0x0000000000007941 */ /* 0x000fea0003800000 */
.L_x_8408:
[----:B------:R-:W-:-:S04]  /*19f90*/  IMAD R42, R161, R160, -R83 ;  /* 0x000000a0a12a7224 */ /* 0x000fc800078e0a53 */
[----:B------:R-:W-:-:S05]  /*19fa0*/  IMAD.IADD R43, R42, 0x1, -R189 ;  /* 0x000000012a2b7824 */ /* 0x000fca00078e0abd */
[----:B------:R-:W-:Y:S02]  /*19fb0*/  VIADDMNMX R87, R43, R160, R87, PT ;  /* 0x000000a02b577246 */ /* 0x000fe40003800157 */
[----:B------:R-:W-:-:S07]  /*19fc0*/  VIMNMX R86, R86, R43, !PT ;  /* 0x0000002b56567248 */ /* 0x000fce0007fe0100 */
.L_x_8407:
        /* <DEDUP_REMOVED lines=113> */
.L_x_8413:
[----:B------:R-:W-:-:S05]  /*1a6e0*/  IMAD.U32 R86, RZ, RZ, UR5 ;  /* 0x00000005ff567e24 */ /* 0x000fca000f8e00ff */
[----:B------:R-:W-:-:S13]  /*1a6f0*/  ISETP.NE.AND P2, PT, R86, 0x1, PT ;  /* 0x000000015600780c */ /* 0x000fda0003f45270 */
[----:B------:R-:W0:Y:S02]  /*1a700*/  @P2 LDC.64 R42, c[0x0][0x9e8] ;  /* 0x00027a00ff2a2b82 */ /* 0x000e240000000a00 */
[----:B0-----:R-:W-:-:S05]  /*1a710*/  @P2 IMAD.HI.U32 R42, R87, R42, RZ ;  /* 0x0000002a572a2227 */ /* 0x001fca00078e00ff */
[----:B------:R-:W-:-:S07]  /*1a720*/  @P2 SHF.R.U32.HI R87, RZ, R43, R42 ;  /* 0x0000002bff572219 */ /* 0x000fce000001162a */
.L_x_8414:
[----:B------:R-:W-:Y:S05]  /*1a730*/  BSYNC B0 ;  /* 0x0000000000007941 */ /* 0x000fea0003800000 */
.L_x_8412:
[----:B------:R-:W-:-:S04]  /*1a740*/  IMAD R42, R87, R86, -R83 ;  /* 0x00000056572a7224 */ /* 0x000fc800078e0a53 */
[----:B------:R-:W-:-:S05]  /*1a750*/  IMAD.IADD R43, R42, 0x1, -R189 ;  /* 0x000000012a2b7824 */ /* 0x000fca00078e0abd */
[----:B------:R-:W-:Y:S02]  /*1a760*/  VIADDMNMX R159, R43, R86, R159, PT ;  /* 0x000000562b9f7246 */ /* 0x000fe4000380019f */
[----:B------:R-:W-:-:S07]  /*1a770*/  VIMNMX R158, R158, R43, !PT ;  /* 0x0000002b9e9e7248 */ /* 0x000fce0007fe0100 */
.L_x_8411:
[----:B------:R-:W-:Y:S01]  /*1a780*/  FMNMX.FTZ R42, R24, R214, !PT ;  /* 0x000000d6182a7209 */ /* 0x000fe20007810000 */
[----:B------:R-:W-:Y:S01]  /*1a790*/  UMOV UR51, UR4 ;  /* 0x0000000400337c82 */ /* 0x000fe20008000000 */
[C---:B------:R-:W-:Y:S02]  /*1a7a0*/  ISETP.GT.AND P3, PT, R158.reuse, 0x8, P1 ;  /* 0x000000089e00780c */ /* 0x040fe40000f64270 */
        /* <DEDUP_REMOVED lines=53> */
[----:B------:R-:W-:Y:S02]  /*1ab00*/  ISETP.LT.OR P2, PT, R159, 0x22, P2 ;  /* 0x000000229f00780c */ /* 0x000fe40001741670 */
[----:B------:R-:W-:Y:S02]  /*1ab10*/  FMNMX.FTZ R42, R75, R42, !PT ;  /* 0x0000002a4b2a7209 */ /* 0x000fe40007810000 */
[----:B------:R-:W-:Y:S02]  /*1ab20*/  ISETP.LT.OR P3, PT, R159, 0x31, P3 ;  /* 0x000000319f00780c */ /* 0x000fe40001f61670 */
[----:B------:R-:W-:Y:S02]  /*1ab30*/  FSEL R154, R154, -INF , !P2 ;  /* 0xff8000009a9a7808 */ /* 0x000fe40005000000 */
[----:B------:R-:W-:-:S02]  /*1ab40*/  ISETP.GT.AND P2, PT, R158, 0x29, P1 ;  /* 0x000000299e00780c */ /* 0x000fc40000f44270 */
[----:B------:R-:W-:Y:S02]  /*1ab50*/  FMNMX.FTZ R42, R77, R42, !PT ;  /* 0x0000002a4d2a7209 */ /* 0x000fe40007810000 */
[----:B------:R-:W-:Y:S02]  /*1ab60*/  FSEL R48, R48, -INF , !P3 ;  /* 0xff80000030307808 */ /* 0x000fe40005800000 */
[----:B------:R-:W-:Y:S02]  /*1ab70*/  ISETP.GT.AND P3, PT, R158, 0x38, P1 ;  /* 0x000000389e00780c */ /* 0x000fe40000f64270 */
[----:B------:R-:W-:Y:S02]  /*1ab80*/  ISETP.LT.OR P2, PT, R159, 0x2a, P2 ;  /* 0x0000002a9f00780c */ /* 0x000fe40001741670 */
        /* <DEDUP_REMOVED lines=15> */
[----:B------:R-:W-:Y:S02]  /*1ac80*/  ISETP.GT.AND P3, PT, R158, 0x48, P1 ;  /* 0x000000489e00780c */ /* 0x000fe40000f64270 */
[C---:B------:R-:W-:Y:S02]  /*1ac90*/  ISETP.LT.OR P2, PT, R159.reuse, 0x3a, P2 ;  /* 0x0000003a9f00780c */ /* 0x040fe40001741670 */
[----:B------:R-:W-:Y:S02]  /*1aca0*/  ISETP.LT.OR P3, PT, R159, 0x49, P3 ;  /* 0x000000499f00780c */ /* 0x000fe40001f61670 */
[----:B------:R-:W-:Y:S02]  /*1acb0*/  FSEL R54, R54, -INF , !P2 ;  /* 0xff80000036367808 */ /* 0x000fe40005000000 */
[----:B------:R-:W-:Y:S02]  /*1acc0*/  ISETP.GT.AND P2, PT, R158, 0x41, P1 ;  /* 0x000000419e00780c */ /* 0x000fe40000f44270 */
[----:B------:R-:W-:-:S02]  /*1acd0*/  FSEL R60, R60, -INF , !P3 ;  /* 0xff8000003c3c7808 */ /* 0x000fc40005800000 */
[----:B------:R-:W-:Y:S02]  /*1ace0*/  ISETP.GT.AND P3, PT, R158, 0x50, P1 ;  /* 0x000000509e00780c */ /* 0x000fe40000f64270 */
        /* <DEDUP_REMOVED lines=19> */
[----:B------:R-:W-:Y:S02]  /*1ae20*/  ISETP.GT.AND P3, PT, R158, 0x68, P1 ;  /* 0x000000689e00780c */ /* 0x000fe40000f64270 */
        /* <DEDUP_REMOVED lines=70> */
[----:B------:R-:W-:Y:S01]  /*1b290*/  FFMA.FTZ R85, R85, UR51, -R42 ;  /* 0x0000003355557c23 */ /* 0x000fe2000801082a */
        /* <DEDUP_REMOVED lines=26> */
[----:B------:R-:W-:-:S04]  /*1b440*/  FMNMX.FTZ R39, R76, R39, !PT ;  /* 0x000000274c277209 */ /* 0x000fc80007810000 */
[----:B------:R-:W-:Y:S01]  /*1b450*/  FMNMX.FTZ R39, R78, R39, !PT ;  /* 0x000000274e277209 */ /* 0x000fe20007810000 */
[----:B------:R-:W-:Y:S03]  /*1b460*/  MUFU.EX2 R172, R172 ;  /* 0x000000ac00ac7308 */ /* 0x000fe60000000800 */
[----:B------:R-:W-:-:S04]  /*1b470*/  FMNMX.FTZ R39, R80, R39, !PT ;  /* 0x0000002750277209 */ /* 0x000fc80007810000 */
[----:B------:R-:W-:Y:S01]  /*1b480*/  FMNMX.FTZ R39, R82, R39, !PT ;  /* 0x0000002752277209 */ /* 0x000fe20007810000 */
[----:B------:R-:W-:Y:S04]  /*1b490*/  MUFU.EX2 R37, R37 ;  /* 0x0000002500257308 */ /* 0x000fe80000000800 */
[----:B------:R-:W1:Y:S04]  /*1b4a0*/  SHFL.BFLY PT, R44, R39, 0x2, 0x1f ;  /* 0x0c401f00272c7f89 */ /* 0x000e6800000e0000 */
[----:B------:R-:W-:Y:S08]  /*1b4b0*/  MUFU.EX2 R174, R174 ;  /* 0x000000ae00ae7308 */ /* 0x000ff00000000800 */
[----:B------:R-:W-:Y:S08]  /*1b4c0*/  MUFU.EX2 R35, R35 ;  /* 0x0000002300237308 */ /* 0x000ff00000000800 */
[----:B------:R-:W-:Y:S01]  /*1b4d0*/  MUFU.EX2 R168, R168 ;  /* 0x000000a800a87308 */ /* 0x000fe20000000800 */
[----:B-1----:R-:W-:Y:S01]  /*1b4e0*/  FMNMX.FTZ R53, R39, R44, !PT ;  /* 0x0000002c27357209 */ /* 0x002fe20007810000 */
[--C-:B------:R-:W-:Y:S01]  /*1b4f0*/  FFMA.FTZ R44, R73, UR51, -R42.reuse ;  /* 0x00000033492c7c23 */ /* 0x100fe2000801082a */
[----:B------:R-:W-:Y:S01]  /*1b500*/  FFMA.FTZ R39, R81, UR51, -R42 ;  /* 0x0000003351277c23 */ /* 0x000fe2000801082a */
[----:B------:R-:W-:-:S04]  /*1b510*/  FADD.FTZ R42, -R55, R214 ;  /* 0x000000d6372a7221 */ /* 0x000fc80000010100 */
[----:B------:R-:W-:Y:S01]  /*1b520*/  MUFU.EX2 R33, R33 ;  /* 0x0000002100217308 */ /* 0x000fe20000000800 */
[----:B------:R-:W1:Y:S01]  /*1b530*/  SHFL.BFLY PT, R218, R53, 0x1, 0x1f ;  /* 0x0c201f0035da7f89 */ /* 0x000e6200000e0000 */
[----:B------:R-:W-:-:S06]  /*1b540*/  FMUL.FTZ R42, R42, UR51 ;  /* 0x000000332a2a7c20 */ /* 0x000fcc0008410000 */
[----:B------:R-:W-:Y:S08]  /*1b550*/  MUFU.EX2 R170, R170 ;  /* 0x000000aa00aa7308 */ /* 0x000ff00000000800 */
[----:B------:R-:W2:Y:S08]  /*1b560*/  MUFU.EX2 R42, R42 ;  /* 0x0000002a002a7308 */ /* 0x000eb00000000800 */
[----:B------:R-:W-:Y:S01]  /*1b570*/  MUFU.EX2 R31, R31 ;  /* 0x0000001f001f7308 */ /* 0x000fe20000000800 */
[----:B-1----:R-:W-:-:S04]  /*1b580*/  FMNMX.FTZ R218, R53, R218, !PT ;  /* 0x000000da35da7209 */ /* 0x002fc80007810000 */
[C---:B------:R-:W-:Y:S01]  /*1b590*/  FSETP.NEU.FTZ.AND P1, PT, R218.reuse, -INF , PT ;  /* 0xff800000da00780b */ /* 0x040fe20003f3d000 */
[----:B0-----:R-:W-:Y:S02]  /*1b5a0*/  FMUL.FTZ R57, R218, UR51 ;  /* 0x00000033da397c20 */ /* 0x001fe40008410000 */
[----:B------:R-:W-:Y:S03]  /*1b5b0*/  MUFU.EX2 R164, R164 ;  /* 0x000000a400a47308 */ /* 0x000fe60000000800 */
        /* <DEDUP_REMOVED lines=39> */
[----:B------:R-:W-:Y:S01]  /*1b830*/  FFMA.FTZ R38, R82, UR51, -R57 ;  /* 0x0000003352267c23 */ /* 0x000fe20008010839 */
[----:B------:R-:W3:Y:S01]  /*1b840*/  MUFU.EX2 R59, R59 ;  /* 0x0000003b003b7308 */ /* 0x000ee20000000800 */
[----:B--2---:R-:W-:Y:S01]  /*1b850*/  FFMA.FTZ R57, R42, R6, R180 ;  /* 0x000000062a397223 */ /* 0x004fe200000100b4 */
[----:B0-----:R-:W-:-:S03]  /*1b860*/  FFMA.FTZ R3, R26, R3, R181 ;  /* 0x000000031a037223 */ /* 0x001fc600000100b5 */
[----:B------:R-:W-:Y:S01]  /*1b870*/  FADD.FTZ R57, R24, R57 ;  /* 0x0000003918397221 */ /* 0x000fe20000010000 */
[----:B------:R-:W-:Y:S02]  /*1b880*/  FADD.FTZ R6, R64, R3 ;  /* 0x0000000340067221 */ /* 0x000fe40000010000 */
[----:B------:R-:W0:Y:S01]  /*1b890*/  MUFU.EX2 R177, R177 ;  /* 0x000000b100b17308 */ /* 0x000e220000000800 */
[----:B------:R-:W-:Y:S01]  /*1b8a0*/  FADD.FTZ R56, R182, R57 ;  /* 0x00000039b6387221 */ /* 0x000fe20000010000 */
[----:B-1----:R-:W-:-:S03]  /*1b8b0*/  FADD.FTZ R6, R183, R6 ;  /* 0x00000006b7067221 */ /* 0x002fc60000010000 */
[----:B------:R-:W-:-:S03]  /*1b8c0*/  FADD.FTZ R3, R25, R56 ;  /* 0x0000003819037221 */ /* 0x000fc60000010000 */
[----:B------:R-:W1:Y:S01]  /*1b8d0*/  MUFU.EX2 R34, R34 ;  /* 0x0000002200227308 */ /* 0x000e620000000800 */
[----:B---3--:R-:W-:Y:S01]  /*1b8e0*/  FADD.FTZ R6, R59, R6 ;  /* 0x000000063b067221 */ /* 0x008fe20000010000 */
        /* <DEDUP_REMOVED lines=16> */
[----:B------:R-:W-:-:S06]  /*1b9f0*/  FADD.FTZ R56, R168, R57 ;  /* 0x00000039a8387221 */ /* 0x000fcc0000010000 */
        /* <DEDUP_REMOVED lines=81> */
.L_x_8415:
[----:B------:R-:W-:Y:S01]  /*1bf10*/  IMAD R56, R215, 0x8, R18 ;  /* 0x00000008d7387824 */ /* 0x000fe200078e0212 */
[----:B------:R-:W-:Y:S01]  /*1bf20*/  ISETP.GT.AND P1, PT, R0, R206, PT ;  /* 0x000000ce0000720c */ /* 0x000fe20003f24270 */
[----:B------:R-:W-:Y:S01]  /*1bf30*/  IMAD.U32 R57, RZ, RZ, UR38 ;  /* 0x00000026ff397e24 */ /* 0x000fe2000f8e00ff */
[----:B------:R-:W-:Y:S01]  /*1bf40*/  F2FP.F16.F32.PACK_AB R180, R24, R180 ;  /* 0x000000b418b4723e */ /* 0x000fe200000000ff */
[-C--:B------:R-:W-:Y:S01]  /*1bf50*/  FMUL.FTZ R88, R88, R42.reuse ;  /* 0x0000002a58587220 */ /* 0x080fe20000410000 */
[----:B------:R-:W-:Y:S01]  /*1bf60*/  IADD3 R56, R56, 0x28860, RZ ;  /* 0x0002886038387810 */ /* 0x000fe20007ffe0ff */
[-C--:B------:R-:W-:Y:S01]  /*1bf70*/  FMUL.FTZ R89, R89, R42.reuse ;  /* 0x0000002a59597220 */ /* 0x080fe20000410000 */
[----:B------:R-:W-:Y:S01]  /*1bf80*/  F2FP.F16.F32.PACK_AB R181, R64, R181 ;  /* 0x000000b540b5723e */ /* 0x000fe200000000ff */
[-C--:B------:R-:W-:Y:S01]  /*1bf90*/  FMUL.FTZ R92, R92, R42.reuse ;  /* 0x0000002a5c5c7220 */ /* 0x080fe20000410000 */
[----:B------:R-:W-:Y:S01]  /*1bfa0*/  PRMT R56, R57, 0x654, R56 ;  /* 0x0000065439387816 */ /* 0x000fe20000000038 */
[----:B------:R-:W-:Y:S01]  /*1bfb0*/  FMUL.FTZ R93, R93, R42 ;  /* 0x0000002a5d5d7220 */ /* 0x000fe20000410000 */
[----:B------:R-:W-:Y:S01]  /*1bfc0*/  F2FP.F16.F32.PACK_AB R182, R25, R182 ;  /* 0x000000b619b6723e */ /* 0x000fe200000000ff */
[-C--:B------:R-:W-:Y:S01]  /*1bfd0*/  FMUL.FTZ R96, R96, R42.reuse ;  /* 0x0000002a60607220 */ /* 0x080fe20000410000 */
[----:B------:R0:W-:Y:S01]  /*1bfe0*/  SYNCS.ARRIVE.TRANS64.RED.A1T0 RZ, [R56+URZ], RZ ;  /* 0x000000ff38ff79a7 */ /* 0x0001e2000810043f */
        /* <DEDUP_REMOVED lines=94> */
.L_x_8396:
[----:B------:R-:W-:Y:S05]  /*1c5d0*/  WARPSYNC.ALL ;  /* 0x0000000000007948 */ /* 0x000fea0003800000 */
[----:B------:R-:W-:Y:S06]  /*1c5e0*/  BAR.ARV 0x8, 0x180 ;  /* 0x0206000000007b1d */ /* 0x000fec0000002000 */
[----:B------:R-:W-:Y:S05]  /*1c5f0*/  @!P0 BRA `(.L_x_8417) ;  /* 0x0000000000048947 */ /* 0x000fea0003800000 */
[----:B------:R-:W-:Y:S01]  /*1c600*/  BPT.TRAP 0x1 ;  /* 0x000000040000795c */ /* 0x000fe20000300000 */
.L_x_8417:
[----:B------:R-:W-:Y:S01]  /*1c610*/  IMAD R11, R184, 0x8, R18 ;  /* 0x00000008b80b7824 */ /* 0x000fe200078e0212 */
[----:B------:R-:W-:-:S04]  /*1c620*/  SHF.L.U32 R0, R187, 0x1f, RZ ;  /* 0x0000001fbb007819 */ /* 0x000fc800000006ff */
[----:B------:R0:W1:Y:S01]  /*1c630*/  SYNCS.PHASECHK.TRANS64.TRYWAIT P1, [R11+URZ+0x28850], R0 ;  /* 0x028850000b0075a7 */ /* 0x000062000802017f */
[----:B------:R-:W-:Y:S05]  /*1c640*/  @!P0 BRA `(.L_x_8418) ;  /* 0x0000000000048947 */ /* 0x000fea0003800000 */
[----:B------:R-:W-:Y:S01]  /*1c650*/  BPT.TRAP 0x1 ;  /* 0x000000040000795c */ /* 0x000fe20000300000 */
.L_x_8418:
[----:B------:R-:W-:-:S05]  /*1c660*/  VIADD R18, R18, 0x400 ;  /* 0x0000040012127836 */ /* 0x000fca0000000000 */
[----:B------:R-:W-:-:S04]  /*1c670*/  SHF.R.U32.HI R18, RZ, 0x4, R18 ;  /* 0x00000004ff127819 */ /* 0x000fc80000011612 */
[----:B------:R-:W-:-:S04]  /*1c680*/  LOP3.LUT R18, R18, 0x3fff, RZ, 0xc0, !PT ;  /* 0x00003fff12127812 */ /* 0x000fc800078ec0ff */
[----:B------:R-:W-:Y:S01]  /*1c690*/  LOP3.LUT R5, R18, 0x4000000, RZ, 0xfc, !PT ;  /* 0x0400000012057812 */ /* 0x000fe200078efcff */
[----:B-1----:R-:W-:Y:S06]  /*1c6a0*/  @P1 BRA `(.L_x_8419) ;  /* 0x0000000000081947 */ /* 0x002fec0003800000 */
[----:B------:R-:W1:Y:S02]  /*1c6b0*/  SYNCS.PHASECHK.TRANS64.TRYWAIT P1, [R11+URZ+0x28850], R0 ;  /* 0x028850000b0075a7 */ /* 0x000e64000802017f */
[----:B-1----:R-:W-:Y:S05]  /*1c6c0*/  @!P1 BRA `(.L_x_8420) ;  /* 0x000000dc00c49947 */ /* 0x002fea0003800000 */
.L_x_8419:
[----:B------:R-:W-:Y:S01]  /*1c6d0*/  IMAD R4, R184, 0x800, R5 ;  /* 0x00000800b8047824 */ /* 0x000fe200078e0205 */
[----:B------:R-:W-:Y:S05]  /*1c6e0*/  WARPSYNC.ALL ;  /* 0x0000000000007948 */ /* 0x000fea0003800000 */
[----:B------:R-:W-:Y:S01]  /*1c6f0*/  IMAD.MOV.U32 R5, RZ, RZ, 0x40000040 ;  /* 0x40000040ff057424 */ /* 0x000fe200078e00ff */
[C---:B------:R-:W-:Y:S01]  /*1c700*/  R2UR UR6, R4.reuse ;  /* 0x00000000040672ca */ /* 0x040fe200000e0000 */
[----:B------:R-:W-:Y:S01]  /*1c710*/  WARPGROUP.ARRIVE ;  /* 0x00000000000079c5 */ /* 0x000fe20000000000 */
[----:B------:R-:W-:Y:S01]  /*1c720*/  VIADD R8, R4, 0x80 ;  /* 0x0000008004087836 */ /* 0x000fe20000000000 */
[----:B------:R-:W-:Y:S01]  /*1c730*/  MOV R9, 0x40000040 ;  /* 0x4000004000097802 */ /* 0x000fe20000000f00 */
[----:B01----:R-:W0:Y:S01]  /*1c740*/  SHFL.BFLY PT, R0, R3, 0x2, 0x1f ;  /* 0x0c401f0003007f89 */ /* 0x003e2200000e0000 */
[----:B------:R-:W-:Y:S01]  /*1c750*/  R2UR UR7, R5 ;  /* 0x00000000050772ca */ /* 0x000fe200000e0000 */
[----:B------:R-:W-:Y:S01]  /*1c760*/  IMAD.U32 R14, RZ, RZ, UR51 ;  /* 0x00000033ff0e7e24 */ /* 0x000fe2000f8e00ff */
[----:B------:R-:W-:-:S11]  /*1c770*/  MOV R5, 0x40000040 ;  /* 0x4000004000057802 */ /* 0x000fd60000000f00 */
        /* <DEDUP_REMOVED lines=30> */
[C---:B------:R-:W-:Y:S01]  /*1c960*/  VIADD R8, R4.reuse, 0x300 ;  /* 0x0000030004087836 */ /* 0x040fe20000000000 */
[----:B------:R-:W-:Y:S01]  /*1c970*/  R2UR UR7, R9 ;  /* 0x00000000090772ca */ /* 0x000fe200000e0000 */
[----:B------:R-:W-:Y:S02]  /*1c980*/  IMAD.MOV.U32 R9, RZ, RZ, 0x40000040 ;  /* 0x40000040ff097424 */ /* 0x000fe400078e00ff */
        /* <DEDUP_REMOVED lines=10> */
[----:B------:R-:W-:Y:S01]  /*1ca30*/  R2UR UR6, R4 ;  /* 0x00000000040672ca */ /* 0x000fe200000e0000 */
[----:B0-----:R-:W-:Y:S01]  /*1ca40*/  FADD.FTZ R4, R0, R3 ;  /* 0x0000000300047221 */ /* 0x001fe20000010000 */
[----:B------:R-:W-:Y:S01]  /*1ca50*/  R2UR UR7, R5 ;  /* 0x00000000050772ca */ /* 0x000fe200000e0000 */
[----:B------:R-:W-:Y:S01]  /*1ca60*/  IMAD.MOV.U32 R3, RZ, RZ, -0x800000 ;  /* 0xff800000ff037424 */ /* 0x000fe200078e00ff */
[----:B------:R-:W0:Y:S04]  /*1ca70*/  SHFL.BFLY PT, R5, R6, 0x2, 0x1f ;  /* 0x0c401f0006057f89 */ /* 0x000e2800000e0000 */
[----:B------:R-:W1:Y:S01]  /*1ca80*/  SHFL.BFLY PT, R7, R4, 0x1, 0x1f ;  /* 0x0c201f0004077f89 */ /* 0x000e6200000e0000 */
[----:B0-----:R-:W-:Y:S01]  /*1ca90*/  FADD.FTZ R5, R5, R6 ;  /* 0x0000000605057221 */ /* 0x001fe20000010000 */
[----:B------:R-:W-:-:S02]  /*1caa0*/  IMAD.MOV.U32 R6, RZ, RZ, RZ ;  /* 0x000000ffff067224 */ /* 0x000fc400078e00ff */
[----:B-1----:R-:W-:Y:S02]  /*1cab0*/  FADD.FTZ R12, R4, R7 ;  /* 0x00000007040c7221 */ /* 0x002fe40000010000 */
[----:B------:R-:W0:Y:S03]  /*1cac0*/  SHFL.BFLY PT, R0, R5, 0x1, 0x1f ;  /* 0x0c201f0005007f89 */ /* 0x000e2600000e0000 */
[----:B------:R-:W-:-:S13]  /*1cad0*/  FSETP.NE.FTZ.AND P2, PT, R12, RZ, PT ;  /* 0x000000ff0c00720b */ /* 0x000fda0003f55000 */
[----:B------:R-:W1:Y:S01]  /*1cae0*/  @P2 MUFU.LG2 R9, R12 ;  /* 0x0000000c00092308 */ /* 0x000e620000000c00 */
[----:B------:R-:W-:Y:S01]  /*1caf0*/  @P2 FMUL.FTZ R14, R14, 0.69314718246459960938 ;  /* 0x3f3172180e0e2820 */ /* 0x000fe20000410000 */
[----:B0-----:R-:W-:-:S06]  /*1cb00*/  FADD.FTZ R10, R5, R0 ;  /* 0x00000000050a7221 */ /* 0x001fcc0000010000 */
[----:B------:R-:W-:Y:S01]  /*1cb10*/  @P2 MUFU.RCP R8, R12 ;  /* 0x0000000c00082308 */ /* 0x000fe20000001000 */
[----:B------:R-:W-:Y:S01]  /*1cb20*/  IMAD.U32 R5, RZ, RZ, UR51 ;  /* 0x00000033ff057e24 */ /* 0x000fe2000f8e00ff */
[----:B------:R-:W-:Y:S02]  /*1cb30*/  MOV R0, 0xff800000 ;  /* 0xff80000000007802 */ /* 0x000fe40000000f00 */
[----:B------:R-:W-:Y:S01]  /*1cb40*/  FSETP.NE.FTZ.AND P1, PT, R10, RZ, PT ;  /* 0x000000ff0a00720b */ /* 0x000fe20003f35000 */
[----:B-1----:R-:W-:-:S04]  /*1cb50*/  @P2 FMUL.FTZ R9, R9, 0.69314718246459960938 ;  /* 0x3f31721809092820 */ /* 0x002fc80000410000 */
        /* <DEDUP_REMOVED lines=8> */
[----:B------:R-:W-:Y:S03]  /*1cbe0*/  HGMMA.64x128x16.F32 R88, R152, gdesc[UR4].tnspB, R88, gsb0 ;  /* 0x41e0000498587df0 */ /* 0x000fe60008000858 */
[----:B------:R-:W-:Y:S02]  /*1cbf0*/  WARPGROUP.DEPBAR.LE gsb0, 0x0 ;  /* 0x00008000000079c5 */ /* 0x000fe40000010000 */
[----:B-12---:R-:W-:Y:S05]  /*1cc00*/  @!P0 BRA `(.L_x_8421) ;  /* 0x0000000000048947 */ /* 0x006fea0003800000 */
[----:B------:R-:W-:Y:S01]  /*1cc10*/  BPT.TRAP 0x1 ;  /* 0x000000040000795c */ /* 0x000fe20000300000 */
.L_x_8421:
[----:B------:R-:W-:Y:S02]  /*1cc20*/  VIADD R4, R11, 0x28860 ;  /* 0x000288600b047836 */ /* 0x000fe40000000000 */
[-C--:B------:R-:W-:Y:S01]  /*1cc30*/  FMUL.FTZ R20, R88, R6.reuse ;  /* 0x0000000658147220 */ /* 0x080fe20000410000 */
[----:B------:R-:W-:Y:S02]  /*1cc40*/  IMAD.U32 R5, RZ, RZ, UR38 ;  /* 0x00000026ff057e24 */ /* 0x000fe4000f8e00ff */
        /* <DEDUP_REMOVED lines=16> */
[----:B0-----:R-:W-:Y:S01]  /*1cd50*/  SEL R4, RZ, 0x1, P1 ;  /* 0x00000001ff047807 */ /* 0x001fe20000800000 */
        /* <DEDUP_REMOVED lines=54> */
[----:B------:R-:W-:-:S11]  /*1d0c0*/  SEL R184, R184, RZ, P1 ;  /* 0x000000ffb8b87207 */ /* 0x000fd60000800000 */
.L_x_8285:
[----:B------:R-:W-:Y:S05]  /*1d0d0*/  WARPSYNC.ALL ;  /* 0x0000000000007948 */ /* 0x000fea0003800000 */
[----:B------:R-:W0:Y:S08]  /*1d0e0*/  S2UR UR38, SR_CgaCtaId ;  /* 0x00000000002679c3 */ /* 0x000e300000008800 */
[----:B------:R-:W-:Y:S06]  /*1d0f0*/  BAR.SYNC.DEFER_BLOCKING 0x5, 0x180 ;  /* 0x0146000000007b1d */ /* 0x000fec0000010000 */
[----:B------:R-:W-:Y:S01]  /*1d100*/  UMOV UR4, 0x400 ;  /* 0x0000040000047882 */ /* 0x000fe20000000000 */
[----:B------:R-:W-:Y:S01]  /*1d110*/  BSSY B0, `(.L_x_8422) ;  /* 0x0000303000007945 */ /* 0x000fe20003800000 */
[----:B0-----:R-:W-:-:S06]  /*1d120*/  ULEA UR4, UR38, UR4, 0x18 ;  /* 0x0000000426047291 */ /* 0x001fcc000f8ec03f */
[----:B------:R-:W-:-:S05]  /*1d130*/  IMAD.U32 R18, RZ, RZ, UR4 ;  /* 0x00000004ff127e24 */ /* 0x000fca000f8e00ff */
[----:B------:R0:W3:Y:S01]  /*1d140*/  LDS.128 R28, [R18+0x288d0] ;  /* 0x0288d000121c7984 */ /* 0x0000e20000000c00 */
[----:B------:R-:W-:Y:S06]  /*1d150*/  BAR.ARV 0x4, 0x180 ;  /* 0x0106000000007b1d */ /* 0x000fec0000002000 */
[----:B------:R-:W-:Y:S05]  /*1d160*/  @P0 BRA `(.L_x_8423) ;  /* 0x0000002000f40947 */ /* 0x000fea0003800000 */
[----:B------:R-:W2:Y:S01]  /*1d170*/  LDL R4, [R1+0x3c] ;  /* 0x00003c0001047983 */ /* 0x000ea20000100800 */
[----:B------:R-:W-:Y:S01]  /*1d180*/  ULDC UR4, c[0x0][0xad4] ;  /* 0x0002b50000047ab9 */ /* 0x000fe20000000800 */
[----:B------:R-:W-:Y:S01]  /*1d190*/  F2FP.F16.F32.PACK_AB R34, R133, R132 ;  /* 0x000000848522723e */ /* 0x000fe200000000ff */
[----:B------:R-:W1:Y:S01]  /*1d1a0*/  S2R R5, SR_SWINHI ;  /* 0x0000000000057919 */ /* 0x000e620000002f00 */
[----:B------:R-:W-:Y:S02]  /*1d1b0*/  MOV R38, R18 ;  /* 0x0000001200267202 */ /* 0x000fe40000000f00 */
[----:B-1----:R-:W-:-:S03]  /*1d1c0*/  MOV R39, R5 ;  /* 0x0000000500277202 */ /* 0x002fc60000000f00 */
[----:B--2---:R-:W-:-:S03]  /*1d1d0*/  IMAD.WIDE R4, R4, 0x2, R38 ;  /* 0x0000000204047825 */ /* 0x004fc600078e0226 */
[C---:B------:R-:W-:Y:S02]  /*1d1e0*/  IADD3 R10, P0, R4.reuse, 0x40, RZ ;  /* 0x00000040040a7810 */ /* 0x040fe40007f1e0ff */
[C---:B------:R-:W-:Y:S02]  /*1d1f0*/  LOP3.LUT R7, R4.reuse, 0x380, RZ, 0xc0, !PT ;  /* 0x0000038004077812 */ /* 0x040fe400078ec0ff */
[----:B------:R-:W-:Y:S02]  /*1d200*/  IADD3.X R25, RZ, R5, RZ, P0, !PT ;  /* 0x00000005ff197210 */ /* 0x000fe400007fe4ff */
[C---:B------:R-:W-:Y:S02]  /*1d210*/  ISETP.NE.AND P0, PT, R221.reuse, RZ, PT ;  /* 0x000000ffdd00720c */ /* 0x040fe40003f05270 */
[C---:B------:R-:W-:Y:S02]  /*1d220*/  IADD3 R35, P5, R4.reuse, 0x20, RZ ;  /* 0x0000002004237810 */ /* 0x040fe40007fbe0ff */
[----:B------:R-:W-:Y:S01]  /*1d230*/  SEL R221, R221, UR4, P0 ;  /* 0x00000004dddd7c07 */ /* 0x000fe20008000000 */
[----:B------:R-:W-:Y:S05]  /*1d240*/  WARPSYNC.ALL ;  /* 0x0000000000007948 */ /* 0x000fea0003800000 */
[----:B------:R-:W-:Y:S01]  /*1d250*/  SHF.R.U64 R7, R7, 0x3, RZ ;  /* 0x0000000307077819 */ /* 0x000fe200000012ff */
[--C-:B------:R-:W-:Y:S01]  /*1d260*/  IMAD.X R27, RZ, RZ, R5.reuse, P5 ;  /* 0x000000ffff1b7224 */ /* 0x100fe200028e0605 */
[----:B------:R-:W-:Y:S01]  /*1d270*/  IADD3 R41, P1, R4, 0x60, RZ ;  /* 0x0000006004297810 */ /* 0x000fe20007f3e0ff */
[----:B------:R-:W-:Y:S01]  /*1d280*/  ULDC.64 UR6, c[0x0][0xc08] ;  /* 0x0003020000067ab9 */ /* 0x000fe20000000a00 */
[----:B------:R-:W-:Y:S01]  /*1d290*/  LOP3.LUT R8, R10, 0x380, RZ, 0xc0, !PT ;  /* 0x000003800a087812 */ /* 0x000fe200078ec0ff */
[----:B------:R-:W-:Y:S01]  /*1d2a0*/  ULDC.64 UR4, c[0x0][0xc00] ;  /* 0x0003000000047ab9 */ /* 0x000fe20000000a00 */
[----:B------:R-:W-:Y:S01]  /*1d2b0*/  LOP3.LUT R6, R35, 0x380, RZ, 0xc0, !PT ;  /* 0x0000038023067812 */ /* 0x000fe200078ec0ff */
[----:B------:R-:W-:Y:S01]  /*1d2c0*/  IMAD.X R15, RZ, RZ, R5, P1 ;  /* 0x000000ffff0f7224 */ /* 0x000fe200008e0605 */
[----:B------:R-:W-:-:S02]  /*1d2d0*/  IADD3 R43, P2, R4, 0x4000, RZ ;  /* 0x00004000042b7810 */ /* 0x000fc40007f5e0ff */
[C---:B---3--:R-:W-:Y:S02]  /*1d2e0*/  IADD3 R28, P3, R4.reuse, 0x4020, RZ ;  /* 0x00004020041c7810 */ /* 0x048fe40007f7e0ff */
[C---:B------:R-:W-:Y:S01]  /*1d2f0*/  IADD3 R45, P4, R4.reuse, 0x4040, RZ ;  /* 0x00004040042d7810 */ /* 0x040fe20007f9e0ff */
[--C-:B------:R-:W-:Y:S01]  /*1d300*/  IMAD.X R13, RZ, RZ, R5.reuse, P2 ;  /* 0x000000ffff0d7224 */ /* 0x100fe200010e0605 */
[----:B------:R-:W-:Y:S01]  /*1d310*/  BAR.SYNC.DEFER_BLOCKING 0x1, 0x100 ;  /* 0x0044000000007b1d */ /* 0x000fe20000010000 */
[----:B------:R-:W-:Y:S01]  /*1d320*/  IADD3 R47, P5, R4, 0x4060, RZ ;  /* 0x00004060042f7810 */ /* 0x000fe20007fbe0ff */
[--C-:B------:R-:W-:Y:S01]  /*1d330*/  IMAD.X R11, RZ, RZ, R5.reuse, P3 ;  /* 0x000000ffff0b7224 */ /* 0x100fe200018e0605 */
[----:B------:R-:W-:Y:S01]  /*1d340*/  LOP3.LUT R4, R7, R4, RZ, 0x3c, !PT ;  /* 0x0000000407047212 */ /* 0x000fe200078e3cff */
[--C-:B------:R-:W-:Y:S01]  /*1d350*/  IMAD.X R9, RZ, RZ, R5.reuse, P4 ;  /* 0x000000ffff097224 */ /* 0x100fe200020e0605 */
[----:B------:R-:W-:Y:S01]  /*1d360*/  LOP3.LUT R12, R41, 0x380, RZ, 0xc0, !PT ;  /* 0x00000380290c7812 */ /* 0x000fe200078ec0ff */
[----:B------:R-:W-:Y:S01]  /*1d370*/  IMAD.X R33, RZ, RZ, R5, P5 ;  /* 0x000000ffff217224 */ /* 0x000fe200028e0605 */
[----:B------:R-:W-:-:S02]  /*1d380*/  SHF.R.U64 R7, R8, 0x3, RZ ;  /* 0x0000000308077819 */ /* 0x000fc400000012ff */
[----:B------:R-:W-:Y:S02]  /*1d390*/  SHF.R.U64 R6, R6, 0x3, RZ ;  /* 0x0000000306067819 */ /* 0x000fe400000012ff */
[----:B------:R-:W-:Y:S02]  /*1d3a0*/  SHF.R.U64 R8, R12, 0x3, RZ ;  /* 0x000000030c087819 */ /* 0x000fe400000012ff */
[----:B-----5:R-:W-:Y:S02]  /*1d3b0*/  LOP3.LUT R24, R7, R10, RZ, 0x3c, !PT ;  /* 0x0000000a07187212 */ /* 0x020fe400078e3cff */
[----:B------:R-:W-:Y:S02]  /*1d3c0*/  LOP3.LUT R26, R6, R35, RZ, 0x3c, !PT ;  /* 0x00000023061a7212 */ /* 0x000fe400078e3cff */
[----:B------:R-:W-:Y:S02]  /*1d3d0*/  LOP3.LUT R7, R28, 0x380, RZ, 0xc0, !PT ;  /* 0x000003801c077812 */ /* 0x000fe400078ec0ff */
[----:B------:R-:W-:-:S02]  /*1d3e0*/  LOP3.LUT R6, R43, 0x380, RZ, 0xc0, !PT ;  /* 0x000003802b067812 */ /* 0x000fc400078ec0ff */
[----:B------:R-:W-:Y:S02]  /*1d3f0*/  LOP3.LUT R14, R8, R41, RZ, 0x3c, !PT ;  /* 0x00000029080e7212 */ /* 0x000fe400078e3cff */
[----:B------:R-:W-:Y:S01]  /*1d400*/  LOP3.LUT R8, R45, 0x380, RZ, 0xc0, !PT ;  /* 0x000003802d087812 */ /* 0x000fe200078ec0ff */
[----:B------:R-:W1:Y:S01]  /*1d410*/  LDC.64 R40, c[0x0][0xc00] ;  /* 0x00030000ff287b82 */ /* 0x000e620000000a00 */
[----:B------:R-:W-:Y:S02]  /*1d420*/  SHF.R.U64 R7, R7, 0x3, RZ ;  /* 0x0000000307077819 */ /* 0x000fe400000012ff */
[----:B------:R-:W-:Y:S02]  /*1d430*/  SHF.R.U64 R6, R6, 0x3, RZ ;  /* 0x0000000306067819 */ /* 0x000fe400000012ff */
[----:B------:R-:W-:Y:S02]  /*1d440*/  LOP3.LUT R32, R47, 0x380, RZ, 0xc0, !PT ;  /* 0x000003802f207812 */ /* 0x000fe400078ec0ff */
[----:B------:R-:W-:-:S02]  /*1d450*/  ISETP.NE.U32.AND P0, PT, RZ, UR6, PT ;  /* 0x00000006ff007c0c */ /* 0x000fc4000bf05070 */
[----:B------:R-:W-:Y:S02]  /*1d460*/  SHF.R.U64 R8, R8, 0x3, RZ ;  /* 0x0000000308087819 */ /* 0x000fe400000012ff */
[----:B------:R-:W-:Y:S02]  /*1d470*/  LOP3.LUT R10, R7, R28, RZ, 0x3c, !PT ;  /* 0x0000001c070a7212 */ /* 0x000fe400078e3cff */
[----:B------:R-:W-:Y:S02]  /*1d480*/  LOP3.LUT R12, R6, R43, RZ, 0x3c, !PT ;  /* 0x0000002b060c7212 */ /* 0x000fe400078e3cff */
[----:B------:R-:W-:Y:S02]  /*1d490*/  MOV R28, R4 ;  /* 0x00000004001c7202 */ /* 0x000fe40000000f00 */
[----:B------:R-:W-:Y:S02]  /*1d4a0*/  F2FP.F16.F32.PACK_AB R4, R21, R20 ;  /* 0x000000141504723e */ /* 0x000fe400000000ff */
[----:B------:R-:W-:-:S02]  /*1d4b0*/  F2FP.F16.F32.PACK_AB R5, R91, R90 ;  /* 0x0000005a5b05723e */ /* 0x000fc400000000ff */
[----:B------:R-:W-:Y:S02]  /*1d4c0*/  F2FP.F16.F32.PACK_AB R6, R37, R36 ;  /* 0x000000242506723e */ /* 0x000fe400000000ff */
[----:B------:R-:W-:Y:S01]  /*1d4d0*/  F2FP.F16.F32.PACK_AB R7, R95, R94 ;  /* 0x0000005e5f07723e */ /* 0x000fe200000000ff */
[----:B-1----:R-:W-:Y:S01]  /*1d4e0*/  IMAD.WIDE R40, R222, 0x4, R40 ;  /* 0x00000004de287825 */ /* 0x002fe200078e0228 */
[----:B------:R-:W-:Y:S02]  /*1d4f0*/  SHF.R.U64 R32, R32, 0x3, RZ ;  /* 0x0000000320207819 */ /* 0x000fe400000012ff */
[----:B------:R-:W-:Y:S01]  /*1d500*/  ISETP.NE.AND.EX P0, PT, RZ, UR7, PT, P0 ;  /* 0x00000007ff007c0c */ /* 0x000fe2000bf05300 */
[----:B------:R1:W-:Y:S01]  /*1d510*/  STSM.16.M88.4 [R28], R4 ;  /* 0x000000041c007844 */ /* 0x0003e20000000200 */
[----:B------:R-:W-:Y:S02]  /*1d520*/  LOP3.LUT R8, R8, R45, RZ, 0x3c, !PT ;  /* 0x0000002d08087212 */ /* 0x000fe400078e3cff */
[----:B------:R-:W-:-:S02]  /*1d530*/  LOP3.LUT R32, R32, R47, RZ, 0x3c, !PT ;  /* 0x0000002f20207212 */ /* 0x000fc400078e3cff */
[----:B------:R-:W-:Y:S02]  /*1d540*/  MOV R47, R26 ;  /* 0x0000001a002f7202 */ /* 0x000fe40000000f00 */
[----:B------:R-:W-:Y:S02]  /*1d550*/  MOV R43, R10 ;  /* 0x0000000a002b7202 */ /* 0x000fe40000000f00 */
[----:B------:R-:W-:Y:S02]  /*1d560*/  MOV R42, R8 ;  /* 0x00000008002a7202 */ /* 0x000fe40000000f00 */
[----:B------:R-:W-:Y:S02]  /*1d570*/  MOV R46, R24 ;  /* 0x00000018002e7202 */ /* 0x000fe40000000f00 */
[----:B------:R-:W-:Y:S02]  /*1d580*/  MOV R45, R14 ;  /* 0x0000000e002d7202 */ /* 0x000fe40000000f00 */
        /* <DEDUP_REMOVED lines=12> */
[----:B------:R-:W-:Y:S01]  /*1d650*/  STSM.16.M88.4 [R46], R8 ;  /* 0x000000082e007844 */ /* 0x000fe20000000200 */
[----:B------:R-:W-:Y:S02]  /*1d660*/  F2FP.F16.F32.PACK_AB R14, R117, R116 ;  /* 0x00000074750e723e */ /* 0x000fe400000000ff */
[----:B------:R-:W-:Y:S02]  /*1d670*/  F2FP.F16.F32.PACK_AB R15, R119, R118 ;  /* 0x00000076770f723e */ /* 0x000fe400000000ff */
[----:B------:R-:W-:-:S02]  /*1d680*/  F2FP.F16.F32.PACK_AB R24, R121, R120 ;  /* 0x000000787918723e */ /* 0x000fc400000000ff */
[----:B------:R-:W-:Y:S01]  /*1d690*/  F2FP.F16.F32.PACK_AB R25, R123, R122 ;  /* 0x0000007a7b19723e */ /* 0x000fe200000000ff */
[----:B------:R2:W-:Y:S01]  /*1d6a0*/  STSM.16.M88.4 [R45], R12 ;  /* 0x0000000c2d007844 */ /* 0x0005e20000000200 */
[----:B------:R-:W-:Y:S02]  /*1d6b0*/  F2FP.F16.F32.PACK_AB R26, R125, R124 ;  /* 0x0000007c7d1a723e */ /* 0x000fe400000000ff */
[----:B------:R-:W-:Y:S02]  /*1d6c0*/  F2FP.F16.F32.PACK_AB R27, R127, R126 ;  /* 0x0000007e7f1b723e */ /* 0x000fe400000000ff */
[----:B------:R-:W-:Y:S02]  /*1d6d0*/  MOV R28, R32 ;  /* 0x00000020001c7202 */ /* 0x000fe40000000f00 */
[----:B------:R-:W-:Y:S01]  /*1d6e0*/  F2FP.F16.F32.PACK_AB R32, R129, R128 ;  /* 0x000000808120723e */ /* 0x000fe200000000ff */
[----:B------:R-:W-:Y:S01]  /*1d6f0*/  STSM.16.M88.4 [R44], R24 ;  /* 0x000000182c007844 */ /* 0x000fe20000000200 */
[----:B------:R-:W-:-:S02]  /*1d700*/  F2FP.F16.F32.PACK_AB R33, R131, R130 ;  /* 0x000000828321723e */ /* 0x000fc400000000ff */
[----:B------:R-:W-:Y:S02]  /*1d710*/  F2FP.F16.F32.PACK_AB R35, R135, R134 ;  /* 0x000000868723723e */ /* 0x000fe400000000ff */
[----:B-1----:R-:W-:Y:S02]  /*1d720*/  F2FP.F16.F32.PACK_AB R4, R137, R136 ;  /* 0x000000888904723e */ /* 0x002fe400000000ff */
[----:B------:R-:W-:Y:S01]  /*1d730*/  F2FP.F16.F32.PACK_AB R5, R139, R138 ;  /* 0x0000008a8b05723e */ /* 0x000fe200000000ff */
[----:B--2---:R-:W1:Y:S01]  /*1d740*/  @P0 LDC.64 R14, c[0x0][0xc08] ;  /* 0x00030200ff0e0b82 */ /* 0x004e620000000a00 */
[----:B------:R-:W-:Y:S01]  /*1d750*/  F2FP.F16.F32.PACK_AB R6, R141, R140 ;  /* 0x0000008c8d06723e */ /* 0x000fe200000000ff */
[----:B------:R1:W-:Y:S01]  /*1d760*/  STSM.16.M88.4 [R43], R32 ;  /* 0x000000202b007844 */ /* 0x0003e20000000200 */
[----:B------:R-:W-:Y:S02]  /*1d770*/  F2FP.F16.F32.PACK_AB R7, R143, R142 ;  /* 0x0000008e8f07723e */ /* 0x000fe400000000ff */
[----:B------:R-:W-:-:S02]  /*1d780*/  F2FP.F16.F32.PACK_AB R8, R145, R144 ;  /* 0x000000909108723e */ /* 0x000fc400000000ff */
[----:B------:R-:W-:Y:S01]  /*1d790*/  F2FP.F16.F32.PACK_AB R9, R147, R146 ;  /* 0x000000929309723e */ /* 0x000fe200000000ff */
[----:B------:R2:W-:Y:S01]  /*1d7a0*/  STSM.16.M88.4 [R42], R4 ;  /* 0x000000042a007844 */ /* 0x0005e20000000200 */
[----:B------:R-:W-:Y:S02]  /*1d7b0*/  F2FP.F16.F32.PACK_AB R10, R149, R148 ;  /* 0x00000094950a723e */ /* 0x000fe400000000ff */
[----:B------:R-:W-:Y:S02]  /*1d7c0*/  F2FP.F16.F32.PACK_AB R11, R151, R150 ;  /* 0x00000096970b723e */ /* 0x000fe400000000ff */
[----:B------:R-:W-:Y:S01]  /*1d7d0*/  ISETP.NE.U32.AND P3, PT, RZ, UR4, PT ;  /* 0x00000004ff007c0c */ /* 0x000fe2000bf65070 */
[----:B------:R-:W-:Y:S01]  /*1d7e0*/  ULDC UR6, c[0x0][0xa88] ;  /* 0x0002a20000067ab9 */ /* 0x000fe20000000800 */
[----:B------:R-:W-:Y:S01]  /*1d7f0*/  MOV R12, RZ ;  /* 0x000000ff000c7202 */ /* 0x000fe20000000f00 */
[----:B------:R3:W-:Y:S01]  /*1d800*/  STSM.16.M88.4 [R28], R8 ;  /* 0x000000081c007844 */ /* 0x0007e20000000200 */
[----:B------:R-:W-:Y:S01]  /*1d810*/  BAR.SYNC.DEFER_BLOCKING 0x1, 0x100 ;  /* 0x0044000000007b1d */ /* 0x000fe20000010000 */
[----:B------:R-:W-:Y:S01]  /*1d820*/  ISETP.NE.AND.EX P3, PT, RZ, UR5, PT, P3 ;  /* 0x00000005ff007c0c */ /* 0x000fe2000bf65330 */
[----:B------:R-:W-:-:S02]  /*1d830*/  IMAD.U32 R13, RZ, RZ, UR6 ;  /* 0x00000006ff0d7e24 */ /* 0x000fc4000f8e00ff */
[----:B-1----:R-:W-:Y:S01]  /*1d840*/  @P0 IMAD.WIDE R32, R222, 0x4, R14 ;  /* 0x00000004de200825 */ /* 0x002fe200078e020e */
[----:B------:R-:W-:-:S03]  /*1d850*/  ISETP.GT.AND P1, PT, R221, 0x1, PT ;  /* 0x00000001dd00780c */ /* 0x000fc60003f24270 */
[----:B--2---:R-:W-:Y:S01]  /*1d860*/  IMAD.MOV.U32 R6, RZ, RZ, 0x9b8 ;  /* 0x000009b8ff067424 */ /* 0x004fe200078e00ff */
[----:B---3--:R-:W1:Y:S05]  /*1d870*/  LDC R8, c[0x0][0xbe8] ;  /* 0x0002fa00ff087b82 */ /* 0x008e6a0000000800 */
[----:B------:R2:W5:Y:S04]  /*1d880*/  @P3 LDG.E R12, desc[UR54][R40.64] ;  /* 0x00000036280c3981 */ /* 0x000568000c1e1900 */
[----:B------:R2:W5:Y:S01]  /*1d890*/  @P0 LDG.E R13, desc[UR54][R32.64] ;  /* 0x00000036200d0981 */ /* 0x000562000c1e1900 */
[----:B------:R-:W-:-:S04]  /*1d8a0*/  SEL R6, R6, 0x978, P1 ;  /* 0x0000097806067807 */ /* 0x000fc80000800000 */
[----:B------:R2:W3:Y:S01]  /*1d8b0*/  LDC.64 R24, c[0x0][R6+0x220] ;  /* 0x0000880006187b82 */ /* 0x0004e20000000a00 */
[----:B-1----:R-:W-:-:S07]  /*1d8c0*/  ISETP.NE.AND P2, PT, R8, 0x1, PT ;  /* 0x000000010800780c */ /* 0x002fce0003f45270 */
[----:B------:R2:W1:Y:S08]  /*1d8d0*/  LDC.64 R26, c[0x0][R6+0x218] ;  /* 0x00008600061a7b82 */ /* 0x0004700000000a00 */
[----:B------:R2:W0:Y:S01]  /*1d8e0*/  LDC.64 R14, c[0x0][R6+0x228] ;  /* 0x00008a00060e7b82 */ /* 0x0004220000000a00 */
[----:B---3--:R-:W-:Y:S05]  /*1d8f0*/  @P0 BRA `(.L_x_8424) ;  /* 0x0000000000100947 */ /* 0x008fea0003800000 */
[----:B------:R-:W-:Y:S05]  /*1d900*/  @!P3 BRA `(.L_x_8424) ;  /* 0x00000000000cb947 */ /* 0x000fea0003800000 */
[----:B------:R-:W3:Y:S04]  /*1d910*/  LDG.E R4, desc[UR54][R40.64] ;  /* 0x0000003628047981 */ /* 0x000ee8000c1e1900 */
[----:B-----5:R-:W3:Y:S02]  /*1d920*/  LDG.E R13, desc[UR54][R40.64+0x4] ;  /* 0x00000436280d7981 */ /* 0x020ee4000c1e1900 */
[----:B---3--:R-:W-:-:S07]  /*1d930*/  IMAD.IADD R13, R13, 0x1, -R4 ;  /* 0x000000010d0d7824 */ /* 0x008fce00078e0a04 */
.L_x_8424:
[----:B--2---:R-:W2:Y:S04]  /*1d940*/  LDL R40, [R1+0x38] ;  /* 0x0000380001287983 */ /* 0x004ea80000100800 */
[----:B------:R-:W3:Y:S01]  /*1d950*/  LDL R34, [R1+0x8] ;  /* 0x0000080001227983 */ /* 0x000ee20000100800 */
[----:B------:R-:W4:Y:S01]  /*1d960*/  LDC.64 R6, c[0x0][R6+0x210] ;  /* 0x0000840006067b82 */ /* 0x000f220000000a00 */
[----:B------:R-:W-:Y:S01]  /*1d970*/  ISETP.NE.U32.AND P0, PT, RZ, UR4, PT ;  /* 0x00000004ff007c0c */ /* 0x000fe2000bf05070 */
[----:B------:R-:W-:Y:S01]  /*1d980*/  IMAD.IADD R41, R200, 0x1, R198 ;  /* 0x00000001c8297824 */ /* 0x000fe200078e02c6 */
[----:B------:R-:W-:Y:S02]  /*1d990*/  SHF.R.S32.HI R9, RZ, 0x1f, R222 ;  /* 0x0000001fff097819 */ /* 0x000fe400000114de */
[----:B------:R-:W-:-:S03]  /*1d9a0*/  ISETP.NE.AND.EX P0, PT, RZ, UR5, PT, P0 ;  /* 0x00000005ff007c0c */ /* 0x000fc6000bf05300 */
[----:B------:R-:W0:Y:S01]  /*1d9b0*/  @P2 LDC R28, c[0x0][0xbec] ;  /* 0x0002fb00ff1c2b82 */ /* 0x000e220000000800 */
[----:B------:R-:W-:Y:S02]  /*1d9c0*/  SEL R10, R222, RZ, !P0 ;  /* 0x000000ffde0a7207 */ /* 0x000fe40004000000 */
[----:B------:R-:W-:-:S03]  /*1d9d0*/  SEL R9, R9, RZ, !P0 ;  /* 0x000000ff09097207 */ /* 0x000fc60004000000 */
[-C--:B------:R-:W-:Y:S02]  /*1d9e0*/  IMAD R11, R25, R10.reuse, RZ ;  /* 0x0000000a190b7224 */ /* 0x080fe400078e02ff */
[----:B------:R-:W4:Y:S02]  /*1d9f0*/  @P2 LDC R35, c[0x0][0xbf0] ;  /* 0x0002fc00ff232b82 */ /* 0x000f240000000800 */
[----:B------:R-:W-:Y:S01]  /*1da00*/  IMAD R33, R24, R9, R11 ;  /* 0x0000000918217224 */ /* 0x000fe200078e020b */
[----:B------:R-:W-:Y:S01]  /*1da10*/  SEL R9, R223, RZ, P1 ;  /* 0x000000ffdf097207 */ /* 0x000fe20000800000 */
[-C--:B-1----:R-:W-:Y:S02]  /*1da20*/  IMAD R11, R27, R195.reuse, RZ ;  /* 0x000000c31b0b7224 */ /* 0x082fe400078e02ff */
[----:B------:R-:W-:Y:S02]  /*1da30*/  IMAD.WIDE.U32 R26, R26, R195, RZ ;  /* 0x000000c31a1a7225 */ /* 0x000fe400078e00ff */
[----:B------:R-:W1:Y:S02]  /*1da40*/  LDC.64 R4, c[0x0][0xba8] ;  /* 0x0002ea00ff047b82 */ /* 0x000e640000000a00 */
[----:B------:R-:W-:-:S04]  /*1da50*/  IMAD.WIDE.U32 R24, R24, R10, RZ ;  /* 0x0000000a18187225 */ /* 0x000fc800078e00ff */
[----:B------:R-:W-:Y:S01]  /*1da60*/  IMAD.IADD R32, R27, 0x1, R11 ;  /* 0x000000011b207824 */ /* 0x000fe200078e020b */
[--C-:B-----5:R-:W-:Y:S01]  /*1da70*/  IADD3 R26, P0, P3, R24, R26, R12.reuse ;  /* 0x0000001a181a7210 */ /* 0x120fe20007b1e00c */
[----:B0-----:R-:W-:Y:S01]  /*1da80*/  @P2 IMAD.HI.U32 R24, R41, R28, RZ ;  /* 0x0000001c29182227 */ /* 0x001fe200078e00ff */
[----:B------:R-:W-:Y:S02]  /*1da90*/  IADD3 R33, R25, R33, RZ ;  /* 0x0000002119217210 */ /* 0x000fe40007ffe0ff */
[----:B------:R-:W-:Y:S01]  /*1daa0*/  SHF.R.S32.HI R11, RZ, 0x1f, R12 ;  /* 0x0000001fff0b7819 */ /* 0x000fe2000001140c */
[----:B------:R-:W-:Y:S02]  /*1dab0*/  IMAD.MOV.U32 R25, RZ, RZ, R41 ;  /* 0x000000ffff197224 */ /* 0x000fe400078e0029 */
[----:B------:R-:W-:Y:S01]  /*1dac0*/  IMAD R27, R15, R9, RZ ;  /* 0x000000090f1b7224 */ /* 0x000fe200078e02ff */
[----:B----4-:R-:W-:Y:S01]  /*1dad0*/  @P2 SHF.R.U32.HI R25, RZ, R35, R24 ;  /* 0x00000023ff192219 */ /* 0x010fe20000011618 */
[----:B------:R-:W-:Y:S01]  /*1dae0*/  IMAD.WIDE.U32 R14, R14, R9, RZ ;  /* 0x000000090e0e7225 */ /* 0x000fe200078e00ff */
[----:B------:R-:W-:-:S03]  /*1daf0*/  IADD3.X R24, R33, R32, R11, P0, P3 ;  /* 0x0000002021187210 */ /* 0x000fc600007e640b */
[----:B------:R-:W-:Y:S01]  /*1db00*/  IMAD.MOV R9, RZ, RZ, -R25 ;  /* 0x000000ffff097224 */ /* 0x000fe200078e0a19 */
[----:B------:R-:W-:Y:S01]  /*1db10*/  IADD3 R14, P0, P3, R25, R26, R14 ;  /* 0x0000001a190e7210 */ /* 0x000fe20007b1e00e */
[----:B------:R-:W-:Y:S01]  /*1db20*/  IMAD.IADD R27, R15, 0x1, R27 ;  /* 0x000000010f1b7824 */ /* 0x000fe200078e021b */
[----:B-1----:R-:W0:Y:S01]  /*1db30*/  @!P1 LDC R4, c[0x0][0xb50] ;  /* 0x0002d400ff049b82 */ /* 0x002e220000000800 */
[----:B------:R-:W-:Y:S01]  /*1db40*/  IMAD R9, R8, R9, R41 ;  /* 0x0000000908097224 */ /* 0x000fe200078e0229 */
[----:B------:R-:W-:-:S03]  /*1db50*/  SHF.R.S32.HI R15, RZ, 0x1f, R25 ;  /* 0x0000001fff0f7819 */ /* 0x000fc60000011419 */
[----:B------:R-:W-:Y:S01]  /*1db60*/  IMAD R7, R7, R9, RZ ;  /* 0x0000000907077224 */ /* 0x000fe200078e02ff */
[----:B------:R-:W-:Y:S02]  /*1db70*/  SHF.R.S32.HI R25, RZ, 0x1f, R9 ;  /* 0x0000001fff197819 */ /* 0x000fe40000011409 */
[----:B------:R-:W1:Y:S01]  /*1db80*/  @!P1 LDC R5, c[0x0][0xb54] ;  /* 0x0002d500ff059b82 */ /* 0x000e620000000800 */
[----:B------:R-:W-:Y:S02]  /*1db90*/  IADD3.X R15, R15, R24, R27, P0, P3 ;  /* 0x000000180f0f7210 */ /* 0x000fe400007e641b */
[C---:B------:R-:W-:Y:S02]  /*1dba0*/  IMAD R25, R6.reuse, R25, R7 ;  /* 0x0000001906197224 */ /* 0x040fe400078e0207 */
[----:B------:R-:W-:-:S04]  /*1dbb0*/  IMAD.WIDE.U32 R6, R6, R9, R14 ;  /* 0x0000000906067225 */ /* 0x000fc800078e000e */
[----:B------:R-:W-:Y:S02]  /*1dbc0*/  IMAD.IADD R7, R7, 0x1, R25 ;  /* 0x0000000107077824 */ /* 0x000fe400078e0219 */
[----:B------:R-:W-:Y:S01]  /*1dbd0*/  IMAD R9, R13, R8, RZ ;  /* 0x000000080d097224 */ /* 0x000fe200078e02ff */
[----:B0-----:R-:W-:-:S05]  /*1dbe0*/  LEA R24, P0, R6, R4, 0x2 ;  /* 0x0000000406187211 */ /* 0x001fca00078010ff */
[----:B------:R-:W-:Y:S01]  /*1dbf0*/  SHFL.IDX PT, R4, R24, RZ, 0x1c1f ;  /* 0x001c1fff18047589 */ /* 0x000fe200000e0000 */
[----:B-1----:R-:W-:-:S03]  /*1dc00*/  LEA.HI.X R7, R6, R5, R7, 0x2, P0 ;  /* 0x0000000506077211 */ /* 0x002fc600000f1407 */
[----:B------:R-:W-:Y:S04]  /*1dc10*/  SHFL.IDX PT, R14, R24, 0x1, 0x1c1f ;  /* 0x003c1f00180e7f89 */ /* 0x000fe800000e0000 */
[----:B------:R-:W0:Y:S04]  /*1dc20*/  SHFL.IDX PT, R5, R7, RZ, 0x1c1f ;  /* 0x001c1fff07057589 */ /* 0x000e2800000e0000 */
        /* <DEDUP_REMOVED lines=9> */
[----:B0-----:R-:W-:Y:S01]  /*1dcc0*/  IMAD R3, R188, 0x8, R220 ;  /* 0x00000008bc037824 */ /* 0x001fe200078e02dc */
[----:B------:R-:W0:Y:S01]  /*1dcd0*/  @P2 LDC R15, c[0x0][0xbec] ;  /* 0x0002fb00ff0f2b82 */ /* 0x000e220000000800 */
[----:B------:R-:W-:Y:S02]  /*1dce0*/  ULDC.64 UR4, c[0x0][0xaa0] ;  /* 0x0002a80000047ab9 */ /* 0x000fe40000000a00 */
[----:B------:R-:W-:-:S04]  /*1dcf0*/  IMAD.SHL.U32 R3, R3, 0x8, RZ ;  /* 0x0000000803037824 */ /* 0x000fc800078e00ff */
        /* <DEDUP_REMOVED lines=9> */
[--C-:B------:R-:W-:Y:S01]  /*1dd90*/  IMAD.X R25, RZ, RZ, R39.reuse, P5 ;  /* 0x000000ffff197224 */ /* 0x100fe200028e0627 */
[----:B------:R-:W-:Y:S01]  /*1dda0*/  LOP3.LUT R32, R32, R33, RZ, 0x3c, !PT ;  /* 0x0000002120207212 */ /* 0x000fe200078e3cff */
[----:B------:R-:W-:Y:S01]  /*1ddb0*/  IMAD.X R33, RZ, RZ, R39, P0 ;  /* 0x000000ffff217224 */ /* 0x000fe200000e0627 */
[C---:B------:R-:W-:Y:S02]  /*1ddc0*/  IADD3 R37, P1, R38.reuse, 0x3000, RZ ;  /* 0x0000300026257810 */ /* 0x040fe40007f3e0ff */
[C---:B------:R-:W-:Y:S01]  /*1ddd0*/  IADD3 R41, P3, R38.reuse, 0x4000, RZ ;  /* 0x0000400026297810 */ /* 0x040fe20007f7e0ff */
[----:B------:R-:W-:Y:S01]  /*1dde0*/  IMAD R11, R11, UR4, RZ ;  /* 0x000000040b0b7c24 */ /* 0x000fe2000f8e02ff */
[C---:B------:R-:W-:Y:S01]  /*1ddf0*/  IADD3 R45, P4, R38.reuse, 0x5000, RZ ;  /* 0x00005000262d7810 */ /* 0x040fe20007f9e0ff */
[----:B------:R-:W5:Y:S01]  /*1de00*/  LD.E.128 R24, desc[UR54][R24.64] ;  /* 0x0000003618187980 */ /* 0x000f62000c101d00 */
[----:B------:R-:W-:-:S02]  /*1de10*/  IADD3 R49, P5, R38, 0x6000, RZ ;  /* 0x0000600026317810 */ /* 0x000fc40007fbe0ff */
[C---:B------:R-:W-:Y:S01]  /*1de20*/  IADD3 R3, P0, R38.reuse, 0x7000, RZ ;  /* 0x0000700026037810 */ /* 0x040fe20007f1e0ff */
[----:B------:R-:W5:Y:S01]  /*1de30*/  LD.E.128 R32, desc[UR54][R32.64] ;  /* 0x0000003620207980 */ /* 0x000f62000c101d00 */
[----:B------:R-:W-:Y:S02]  /*1de40*/  LOP3.LUT R36, R37, 0x380, RZ, 0xc0, !PT ;  /* 0x0000038025247812 */ /* 0x000fe400078ec0ff */
[----:B------:R-:W-:Y:S01]  /*1de50*/  LOP3.LUT R40, R41, 0x380, RZ, 0xc0, !PT ;  /* 0x0000038029287812 */ /* 0x000fe200078ec0ff */
[----:B------:R-:W-:Y:S01]  /*1de60*/  IMAD.X R53, RZ, RZ, R39, P0 ;  /* 0x000000ffff357224 */ /* 0x000fe200000e0627 */
        /* <DEDUP_REMOVED lines=9> */
[----:B------:R-:W-:Y:S01]  /*1df00*/  SHF.R.U64 R0, R0, 0x3, RZ ;  /* 0x0000000300007819 */ /* 0x000fe200000012ff */
[----:B------:R-:W-:Y:S01]  /*1df10*/  IMAD R11, R12, UR5, R11 ;  /* 0x000000050c0b7c24 */ /* 0x000fe2000f8e020b */
        /* <DEDUP_REMOVED lines=8> */
[----:B------:R-:W-:Y:S01]  /*1dfa0*/  IMAD.MOV.U32 R5, RZ, RZ, R39 ;  /* 0x000000ffff057224 */ /* 0x000fe200078e0027 */
[----:B------:R-:W-:Y:S01]  /*1dfb0*/  IADD3.X R41, RZ, R39, RZ, P3, !PT ;  /* 0x00000027ff297210 */ /* 0x000fe20001ffe4ff */
[----:B------:R-:W-:Y:S01]  /*1dfc0*/  IMAD.WIDE.U32 R12, R12, UR4, RZ ;  /* 0x000000040c0c7c25 */ /* 0x000fe2000f8e00ff */
[----:B------:R-:W-:Y:S01]  /*1dfd0*/  LOP3.LUT R52, R0, R3, RZ, 0x3c, !PT ;  /* 0x0000000300347212 */ /* 0x000fe200078e3cff */
[----:B------:R-:W5:Y:S01]  /*1dfe0*/  LD.E.128 R36, desc[UR54][R36.64] ;  /* 0x0000003624247980 */ /* 0x000f62000c101d00 */
[----:B------:R-:W-:Y:S01]  /*1dff0*/  LEA R3, R220, R188, 0x5 ;  /* 0x000000bcdc037211 */ /* 0x000fe200078e28ff */
[----:B------:R-:W-:Y:S01]  /*1e000*/  IMAD.IADD R13, R13, 0x1, R11 ;  /* 0x000000010d0d7824 */ /* 0x000fe200078e020b */
[----:B------:R-:W-:Y:S01]  /*1e010*/  ULDC.64 UR4, c[0x0][0xae8] ;  /* 0x0002ba0000047ab9 */ /* 0x000fe20000000a00 */
[----:B------:R-:W5:Y:S04]  /*1e020*/  LD.E.128 R4, desc[UR54][R4.64] ;  /* 0x0000003604047980 */ /* 0x000f68000c101d00 */
[----:B------:R-:W5:Y:S01]  /*1e030*/  LD.E.128 R40, desc[UR54][R40.64] ;  /* 0x0000003628287980 */ /* 0x000f62000c101d00 */
[----:B------:R-:W-:-:S03]  /*1e040*/  IMAD.WIDE.U32 R12, R195, UR4, R12 ;  /* 0x00000004c30c7c25 */ /* 0x000fc6000f8e000c */
[----:B------:R-:W5:Y:S01]  /*1e050*/  LD.E.128 R44, desc[UR54][R44.64] ;  /* 0x000000362c2c7980 */ /* 0x000f62000c101d00 */
[----:B------:R-:W-:-:S03]  /*1e060*/  IMAD.IADD R14, R198, 0x1, R3 ;  /* 0x00000001c60e7824 */ /* 0x000fc600078e0203 */
[----:B------:R-:W5:Y:S04]  /*1e070*/  LD.E.128 R48, desc[UR54][R48.64] ;  /* 0x0000003630307980 */ /* 0x000f68000c101d00 */
[----:B------:R-:W5:Y:S01]  /*1e080*/  LD.E.128 R52, desc[UR54][R52.64] ;  /* 0x0000003634347980 */ /* 0x000f62000c101d00 */
[----:B------:R-:W-:Y:S01]  /*1e090*/  @!PT LDS RZ, [RZ] ;  /* 0x00000000fffff984 */ /* 0x000fe20000000800 */
[----:B------:R-:W-:Y:S01]  /*1e0a0*/  @!PT LDS RZ, [RZ] ;  /* 0x00000000fffff984 */ /* 0x000fe20000000800 */
[----:B------:R-:W-:Y:S01]  /*1e0b0*/  @!PT LDS RZ, [RZ] ;  /* 0x00000000fffff984 */ /* 0x000fe20000000800 */
[----:B------:R-:W-:Y:S01]  /*1e0c0*/  @!PT LDS RZ, [RZ] ;  /* 0x00000000fffff984 */ /* 0x000fe20000000800 */
[----:B------:R2:W-:Y:S06]  /*1e0d0*/  MEMBAR.ALL.CTA ;  /* 0x0000000000007992 */ /* 0x0005ec0000008000 */
[----:B--2---:R-:W2:Y:S01]  /*1e0e0*/  FENCE.VIEW.ASYNC.S ;  /* 0x00000000000073c6 */ /* 0x004ea20000000000 */
[----:B------:R-:W-:Y:S01]  /*1e0f0*/  SHF.R.S32.HI R11, RZ, 0x1f, R10 ;  /* 0x0000001fff0b7819 */ /* 0x000fe2000001140a */
[----:B------:R-:W-:Y:S01]  /*1e100*/  IMAD R13, R195, UR5, R13 ;  /* 0x00000005c30d7c24 */ /* 0x000fe2000f8e020d */
[----:B------:R-:W-:Y:S01]  /*1e110*/  ULDC.64 UR4, c[0x0][0xaf0] ;  /* 0x0002bc0000047ab9 */ /* 0x000fe20000000a00 */
[----:B0-----:R-:W-:-:S04]  /*1e120*/  @P2 IMAD.HI.U32 R0, R14, R15, RZ ;  /* 0x0000000f0e002227 */ /* 0x001fc800078e00ff */
[----:B------:R-:W-:Y:S02]  /*1e130*/  IMAD R11, R11, UR4, RZ ;  /* 0x000000040b0b7c24 */ /* 0x000fe4000f8e02ff */
[----:B------:R-:W-:Y:S01]  /*1e140*/  IMAD.MOV.U32 R3, RZ, RZ, R14 ;  /* 0x000000ffff037224 */ /* 0x000fe200078e000e */
[----:B-1----:R-:W-:Y:S01]  /*1e150*/  @P2 SHF.R.U32.HI R3, RZ, R21, R0 ;  /* 0x00000015ff032219 */ /* 0x002fe20000011600 */
[C---:B------:R-:W-:Y:S02]  /*1e160*/  IMAD R15, R10.reuse, UR5, R11 ;  /* 0x000000050a0f7c24 */ /* 0x040fe4000f8e020b */
[----:B------:R-:W-:Y:S01]  /*1e170*/  IMAD.WIDE.U32 R10, R10, UR4, R12 ;  /* 0x000000040a0a7c25 */ /* 0x000fe2000f8e000c */
[----:B------:R-:W-:Y:S01]  /*1e180*/  SHF.R.S32.HI R12, RZ, 0x1f, R3 ;  /* 0x0000001fff0c7819 */ /* 0x000fe20000011403 */
[----:B------:R-:W-:Y:S02]  /*1e190*/  ULDC.64 UR4, c[0x0][0xae0] ;  /* 0x0002b80000047ab9 */ /* 0x000fe40000000a00 */
[----:B------:R-:W-:-:S02]  /*1e1a0*/  VIADD R0, R18, 0x28820 ;  /* 0x0002882012007836 */ /* 0x000fc40000000000 */
[----:B------:R-:W-:Y:S02]  /*1e1b0*/  IMAD.MOV R13, RZ, RZ, -R3 ;  /* 0x000000ffff0d7224 */ /* 0x000fe400078e0a03 */
[----:B------:R-:W-:Y:S01]  /*1e1c0*/  IMAD.IADD R11, R11, 0x1, R15 ;  /* 0x000000010b0b7824 */ /* 0x000fe200078e020f */
[----:B------:R-:W-:Y:S01]  /*1e1d0*/  PRMT R0, RZ, 0x654, R0 ;  /* 0x00000654ff007816 */ /* 0x000fe20000000000 */
[----:B------:R-:W-:Y:S02]  /*1e1e0*/  IMAD R12, R12, UR4, RZ ;  /* 0x000000040c0c7c24 */ /* 0x000fe4000f8e02ff */
[----:B------:R-:W-:Y:S01]  /*1e1f0*/  IMAD R13, R8, R13, R14 ;  /* 0x0000000d080d7224 */ /* 0x000fe200078e020e */
[----:B--2---:R0:W-:Y:S01]  /*1e200*/  SYNCS.ARRIVE.TRANS64.RED.A1T0 RZ, [R0+URZ], RZ ;  /* 0x000000ff00ff79a7 */ /* 0x0041e2000810043f */
[C---:B------:R-:W-:Y:S02]  /*1e210*/  IMAD R15, R3.reuse, UR5, R12 ;  /* 0x00000005030f7c24 */ /* 0x040fe4000f8e020c */
[----:B------:R-:W-:Y:S01]  /*1e220*/  IMAD.WIDE.U32 R10, R3, UR4, R10 ;  /* 0x00000004030a7c25 */ /* 0x000fe2000f8e000a */
[----:B------:R-:W-:Y:S01]  /*1e230*/  ULDC.64 UR4, c[0x0][0xad8] ;  /* 0x0002b60000047ab9 */ /* 0x000fe20000000a00 */
[----:B0-----:R-:W-:-:S03]  /*1e240*/  SHF.R.S32.HI R0, RZ, 0x1f, R13 ;  /* 0x0000001fff007819 */ /* 0x001fc6000001140d */
[----:B------:R-:W-:Y:S02]  /*1e250*/  IADD3 R11, R11, R15, RZ ;  /* 0x0000000f0b0b7210 */ /* 0x000fe40007ffe0ff */
[----:B------:R-:W-:Y:S02]  /*1e260*/  IMAD R0, R0, UR4, RZ ;  /* 0x0000000400007c24 */ /* 0x000fe4000f8e02ff */
[----:B------:R-:W-:-:S04]  /*1e270*/  IMAD.WIDE.U32 R10, R13, UR4, R10 ;  /* 0x000000040d0a7c25 */ /* 0x000fc8000f8e000a */
[----:B------:R-:W-:Y:S01]  /*1e280*/  IMAD R3, R13, UR5, R0 ;  /* 0x000000050d037c24 */ /* 0x000fe2000f8e0200 */
[----:B------:R-:W-:Y:S02]  /*1e290*/  ULDC.64 UR4, c[0x0][0xa80] ;  /* 0x0002a00000047ab9 */ /* 0x000fe40000000a00 */
[----:B------:R-:W-:Y:S01]  /*1e2a0*/  LEA R0, P0, R10, UR4, 0x1 ;  /* 0x000000040a007c11 */ /* 0x000fe2000f8008ff */
[----:B------:R-:W-:Y:S01]  /*1e2b0*/  IMAD.IADD R3, R11, 0x1, R3 ;  /* 0x000000010b037824 */ /* 0x000fe200078e0203 */
[----:B------:R-:W-:Y:S01]  /*1e2c0*/  UMOV UR4, 0xffffffff ;  /* 0xffffffff00047882 */ /* 0x000fe20000000000 */
[----:B------:R-:W-:-:S03]  /*1e2d0*/  IMAD.IADD R198, R188, 0x1, R198 ;  /* 0x00000001bcc67824 */ /* 0x000fc600078e02c6 */
[----:B------:R-:W-:Y:S01]  /*1e2e0*/  LEA.HI.X R8, R10, UR5, R3, 0x1, P0 ;  /* 0x000000050a087c11 */ /* 0x000fe200080f0c03 */
[----:B------:R-:W-:Y:S06]  /*1e2f0*/  BRA.DIV UR4, `(.L_x_8426) ;  /* 0x000000c204cc7947 */ /* 0x000fec000b800000 */
[----:B------:R0:W1:Y:S04]  /*1e300*/  SHFL.IDX PT, R3, R8, RZ, 0x181f ;  /* 0x00181fff08037589 */ /* 0x00006800000e0000 */
[----:B------:R0:W2:Y:S02]  /*1e310*/  SHFL.IDX PT, R14, R0, RZ, 0x181f ;  /* 0x00181fff000e7589 */ /* 0x0000a400000e0000 */
.L_x_8698:
[----:B------:R-:W-:Y:S01]  /*1e320*/  ISETP.GE.AND P0, PT, R198, R9, PT ;  /* 0x00000009c600720c */ /* 0x000fe20003f06270 */
[----:B------:R-:W-:-:S12]  /*1e330*/  BSSY B1, `(.L_x_8427) ;  /* 0x000000b000017945 */ /* 0x000fd80003800000 */
[----:B------:R-:W-:Y:S05]  /*1e340*/  @P0 BRA `(.L_x_8428) ;  /* 0x0000000000240947 */ /* 0x000fea0003800000 */
[----:B------:R-:W-:Y:S02]  /*1e350*/  ULDC UR4, c[0x0][0xac8] ;  /* 0x0002b20000047ab9 */ /* 0x000fe40000000800 */
[----:B------:R-:W-:Y:S02]  /*1e360*/  ISETP.GE.AND P0, PT, R16, UR4, PT ;  /* 0x0000000410007c0c */ /* 0x000fe4000bf06270 */
[----:B------:R-:W-:-:S11]  /*1e370*/  ISETP.GE.AND P1, PT, R2, UR4, PT ;  /* 0x0000000402007c0c */ /* 0x000fd6000bf26270 */
[-C--:B--2---:R-:W-:Y:S02]  /*1e380*/  @!P0 LEA R10, P2, R16, R14.reuse, 0x1 ;  /* 0x0000000e100a8211 */ /* 0x084fe400078408ff */
[----:B------:R-:W-:Y:S02]  /*1e390*/  @!P1 LEA R14, P3, R2, R14, 0x1 ;  /* 0x0000000e020e9211 */ /* 0x000fe400078608ff */
[-C--:B-1----:R-:W-:Y:S02]  /*1e3a0*/  @!P0 LEA.HI.X R11, R16, R3.reuse, R17, 0x1, P2 ;  /* 0x00000003100b8211 */ /* 0x082fe400010f0c11 */
[----:B------:R-:W-:-:S03]  /*1e3b0*/  @!P1 LEA.HI.X R15, R2, R3, R185, 0x1, P3 ;  /* 0x00000003020f9211 */ /* 0x000fc600018f0cb9 */
[----:B-----5:R3:W-:Y:S04]  /*1e3c0*/  @!P0 ST.E.128 desc[UR54][R10.64], R4 ;  /* 0x000000040a008985 */ /* 0x0207e8000c101d36 */
[----:B------:R3:W-:Y:S02]  /*1e3d0*/  @!P1 ST.E.128 desc[UR54][R14.64], R40 ;  /* 0x000000280e009985 */ /* 0x0007e4000c101d36 */
.L_x_8428:
[----:B------:R-:W-:Y:S05]  /*1e3e0*/  BSYNC B1 ;  /* 0x0000000000017941 */ /* 0x000fea0003800000 */
.L_x_8427:
[----:B------:R-:W-:-:S03]  /*1e3f0*/  UMOV UR4, 0xffffffff ;  /* 0xffffffff00047882 */ /* 0x000fc60000000000 */
[----:B------:R-:W-:Y:S05]  /*1e400*/  BRA.DIV UR4, `(.L_x_8429) ;  /* 0x000000c204bc7947 */ /* 0x000fea000b800000 */
[----:B-1----:R1:W4:Y:S04]  /*1e410*/  SHFL.IDX PT, R3, R8, 0x1, 0x181f ;  /* 0x00381f0008037f89 */ /* 0x00232800000e0000 */
[----:B--23--:R1:W2:Y:S02]  /*1e420*/  SHFL.IDX PT, R14, R0, 0x1, 0x181f ;  /* 0x00381f00000e7f89 */ /* 0x00c2a400000e0000 */
.L_x_8702:
[----:B-----5:R-:W-:Y:S01]  /*1e430*/  VIADD R4, R198, 0x20 ;  /* 0x00000020c6047836 */ /* 0x020fe20000000000 */
[----:B------:R-:W-:Y:S04]  /*1e440*/  BSSY B1, `(.L_x_8430) ;  /* 0x000000c000017945 */ /* 0x000fe80003800000 */
[----:B------:R-:W-:-:S13]  /*1e450*/  ISETP.GE.AND P0, PT, R4, R9, PT ;  /* 0x000000090400720c */ /* 0x000fda0003f06270 */
[----:B------:R-:W-:Y:S05]  /*1e460*/  @P0 BRA `(.L_x_8431) ;  /* 0x0000000000240947 */ /* 0x000fea0003800000 */
[----:B------:R-:W-:Y:S02]  /*1e470*/  ULDC UR4, c[0x0][0xac8] ;  /* 0x0002b20000047ab9 */ /* 0x000fe40000000800 */
[----:B------:R-:W-:Y:S02]  /*1e480*/  ISETP.GE.AND P2, PT, R16, UR4, PT ;  /* 0x0000000410007c0c */ /* 0x000fe4000bf46270 */
[----:B------:R-:W-:-:S11]  /*1e490*/  ISETP.GE.AND P3, PT, R2, UR4, PT ;  /* 0x0000000402007c0c */ /* 0x000fd6000bf66270 */
[-C--:B--2---:R-:W-:Y:S02]  /*1e4a0*/  @!P2 LEA R4, P0, R16, R14.reuse, 0x1 ;  /* 0x0000000e1004a211 */ /* 0x084fe400078008ff */
[----:B------:R-:W-:Y:S02]  /*1e4b0*/  @!P3 LEA R14, P1, R2, R14, 0x1 ;  /* 0x0000000e020eb211 */ /* 0x000fe400078208ff */
[-C--:B----4-:R-:W-:Y:S02]  /*1e4c0*/  @!P2 LEA.HI.X R5, R16, R3.reuse, R17, 0x1, P0 ;  /* 0x000000031005a211 */ /* 0x090fe400000f0c11 */
[----:B------:R-:W-:-:S03]  /*1e4d0*/  @!P3 LEA.HI.X R15, R2, R3, R185, 0x1, P1 ;  /* 0x00000003020fb211 */ /* 0x000fc600008f0cb9 */
[----:B------:R3:W-:Y:S04]  /*1e4e0*/  @!P2 ST.E.128 desc[UR54][R4.64], R24 ;  /* 0x000000180400a985 */ /* 0x0007e8000c101d36 */
[----:B------:R3:W-:Y:S02]  /*1e4f0*/  @!P3 ST.E.128 desc[UR54][R14.64], R44 ;  /* 0x0000002c0e00b985 */ /* 0x0007e4000c101d36 */
.L_x_8431:
[----:B------:R-:W-:Y:S05]  /*1e500*/  BSYNC B1 ;  /* 0x0000000000017941 */ /* 0x000fea0003800000 */
.L_x_8430:
[----:B------:R-:W-:-:S03]  /*1e510*/  UMOV UR4, 0xffffffff ;  /* 0xffffffff00047882 */ /* 0x000fc60000000000 */
[----:B------:R-:W-:Y:S05]  /*1e520*/  BRA.DIV UR4, `(.L_x_8432) ;  /* 0x000000c204bc7947 */ /* 0x000fea000b800000 */
[----:B----4-:R4:W0:Y:S04]  /*1e530*/  SHFL.IDX PT, R3, R8, 0x2, 0x181f ;  /* 0x00581f0008037f89 */ /* 0x01082800000e0000 */
[----:B--23--:R4:W2:Y:S02]  /*1e540*/  SHFL.IDX PT, R14, R0, 0x2, 0x181f ;  /* 0x00581f00000e7f89 */ /* 0x00c8a400000e0000 */
.L_x_8706:
[----:B------:R-:W-:Y:S01]  /*1e550*/  VIADD R4, R198, 0x40 ;  /* 0x00000040c6047836 */ /* 0x000fe20000000000 */
        /* <DEDUP_REMOVED lines=10> */
[----:B------:R3:W-:Y:S04]  /*1e600*/  @!P2 ST.E.128 desc[UR54][R4.64], R32 ;  /* 0x000000200400a985 */ /* 0x0007e8000c101d36 */
[----:B------:R3:W-:Y:S02]  /*1e610*/  @!P3 ST.E.128 desc[UR54][R14.64], R48 ;  /* 0x000000300e00b985 */ /* 0x0007e4000c101d36 */
.L_x_8434:
[----:B------:R-:W-:Y:S05]  /*1e620*/  BSYNC B1 ;  /* 0x0000000000017941 */ /* 0x000fea0003800000 */
.L_x_8433:
[----:B------:R-:W-:-:S03]  /*1e630*/  UMOV UR4, 0xffffffff ;  /* 0xffffffff00047882 */ /* 0x000fc60000000000 */
[----:B------:R-:W-:Y:S05]  /*1e640*/  BRA.DIV UR4, `(.L_x_8435) ;  /* 0x000000c204bc7947 */ /* 0x000fea000b800000 */
[----:B0-----:R0:W0:Y:S04]  /*1e650*/  SHFL.IDX PT, R3, R8, 0x3, 0x181f ;  /* 0x00781f0008037f89 */ /* 0x00102800000e0000 */
[----:B--23--:R2:W3:Y:S02]  /*1e660*/  SHFL.IDX PT, R14, R0, 0x3, 0x181f ;  /* 0x00781f00000e7f89 */ /* 0x00c4e400000e0000 */
.L_x_8710:
[----:B-12-4-:R-:W-:-:S05]  /*1e670*/  VIADD R0, R198, 0x60 ;  /* 0x00000060c6007836 */ /* 0x016fca0000000000 */
        /* <DEDUP_REMOVED lines=13> */
.L_x_8425:
[----:B------:R-:W-:Y:S01]  /*1e750*/  ULDC.64 UR4, c[0x0][0xb08] ;  /* 0x0002c20000047ab9 */ /* 0x000fe20000000a00 */
[----:B0-----:R-:W0:Y:S01]  /*1e760*/  @P2 LDC R0, c[0x0][0xbec] ;  /* 0x0002fb00ff002b82 */ /* 0x001e220000000800 */
[----:B------:R-:W-:Y:S01]  /*1e770*/  IMAD R11, R11, UR4, RZ ;  /* 0x000000040b0b7c24 */ /* 0x000fe2000f8e02ff */
[----:B------:R-:W-:Y:S01]  /*1e780*/  SHF.R.S32.HI R3, RZ, 0x1f, R10 ;  /* 0x0000001fff037819 */ /* 0x000fe2000001140a */
[C---:B------:R-:W-:Y:S01]  /*1e790*/  IMAD.WIDE.U32 R4, R12.reuse, UR4, RZ ;  /* 0x000000040c047c25 */ /* 0x040fe2000f8e00ff */
[----:B------:R-:W-:Y:S01]  /*1e7a0*/  ULDC.64 UR6, c[0x0][0xb30] ;  /* 0x0002cc0000067ab9 */ /* 0x000fe20000000a00 */
[C---:B------:R-:W-:Y:S02]  /*1e7b0*/  IADD3 R45, R189.reuse, 0x30, RZ ;  /* 0x00000030bd2d7810 */ /* 0x040fe40007ffe0ff */
[----:B------:R-:W-:Y:S01]  /*1e7c0*/  IMAD R11, R12, UR5, R11 ;  /* 0x000000050c0b7c24 */ /* 0x000fe2000f8e020b */
[----:B------:R-:W1:Y:S01]  /*1e7d0*/  @P2 LDC R13, c[0x0][0xbf0] ;  /* 0x0002fc00ff0d2b82 */ /* 0x000e620000000800 */
[----:B------:R-:W-:Y:S01]  /*1e7e0*/  ULDC.64 UR4, c[0x0][0xb38] ;  /* 0x0002ce0000047ab9 */ /* 0x000fe20000000a00 */
[C---:B------:R-:W-:Y:S01]  /*1e7f0*/  VIADD R35, R189.reuse, 0x10 ;  /* 0x00000010bd237836 */ /* 0x040fe20000000000 */
[----:B------:R-:W-:Y:S01]  /*1e800*/  SHF.R.S32.HI R42, RZ, 0x1f, R45 ;  /* 0x0000001fff2a7819 */ /* 0x000fe2000001142d */
        /* <DEDUP_REMOVED lines=11> */
[----:B0-----:R-:W-:-:S04]  /*1e8c0*/  @P2 IMAD.HI.U32 R0, R41, R0, RZ ;  /* 0x0000000029002227 */ /* 0x001fc800078e00ff */
[----:B------:R-:W-:Y:S02]  /*1e8d0*/  IMAD R3, R3, UR4, RZ ;  /* 0x0000000403037c24 */ /* 0x000fe4000f8e02ff */
[----:B------:R-:W-:Y:S02]  /*1e8e0*/  VIADD R49, R189, 0x40 ;  /* 0x00000040bd317836 */ /* 0x000fe40000000000 */
[C---:B------:R-:W-:Y:S02]  /*1e8f0*/  IMAD R7, R10.reuse, UR5, R3 ;  /* 0x000000050a077c24 */ /* 0x040fe4000f8e0203 */
[----:B------:R-:W-:Y:S01]  /*1e900*/  IMAD.WIDE.U32 R10, R10, UR4, R4 ;  /* 0x000000040a0a7c25 */ /* 0x000fe2000f8e0004 */
[----:B------:R-:W-:Y:S01]  /*1e910*/  ULDC.64 UR4, c[0x0][0xb48] ;  /* 0x0002d20000047ab9 */ /* 0x000fe20000000a00 */
[----:B------:R-:W-:Y:S02]  /*1e920*/  SHF.R.S32.HI R46, RZ, 0x1f, R49 ;  /* 0x0000001fff2e7819 */ /* 0x000fe40000011431 */
[----:B------:R-:W-:Y:S01]  /*1e930*/  IMAD.MOV.U32 R3, RZ, RZ, R41 ;  /* 0x000000ffff037224 */ /* 0x000fe200078e0029 */
[----:B-1----:R-:W-:Y:S01]  /*1e940*/  @P2 SHF.R.U32.HI R3, RZ, R13, R0 ;  /* 0x0000000dff032219 */ /* 0x002fe20000011600 */
[----:B------:R-:W-:-:S03]  /*1e950*/  IMAD.IADD R11, R11, 0x1, R7 ;  /* 0x000000010b0b7824 */ /* 0x000fc600078e0207 */
[--C-:B------:R-:W-:Y:S01]  /*1e960*/  SHF.R.S32.HI R0, RZ, 0x1f, R3.reuse ;  /* 0x0000001fff007819 */ /* 0x100fe20000011403 */
[----:B------:R-:W-:Y:S02]  /*1e970*/  IMAD.MOV R7, RZ, RZ, -R3 ;  /* 0x000000ffff077224 */ /* 0x000fe400078e0a03 */
[----:B------:R-:W-:-:S04]  /*1e980*/  IMAD.WIDE.U32 R4, R223, UR4, R10 ;  /* 0x00000004df047c25 */ /* 0x000fc8000f8e000a */
        /* <DEDUP_REMOVED lines=16> */
[----:B------:R-:W-:Y:S01]  /*1ea90*/  UMOV UR4, 0xffffffff ;  /* 0xffffffff00047882 */ /* 0x000fe20000000000 */
[----:B------:R-:W-:Y:S02]  /*1eaa0*/  PRMT R8, RZ, 0x654, R8 ;  /* 0x00000654ff087816 */ /* 0x000fe40000000008 */
[----:B------:R-:W-:Y:S01]  /*1eab0*/  LEA.HI.X R4, R4, UR5, R5, 0x2, P0 ;  /* 0x0000000504047c11 */ /* 0x000fe200080f1405 */
[----:B------:R-:W-:Y:S01]  /*1eac0*/  VIADD R5, R189, 0x8 ;  /* 0x00000008bd057836 */ /* 0x000fe20000000000 */
[----:B------:R0:W-:Y:S01]  /*1ead0*/  SYNCS.ARRIVE.TRANS64.RED.A1T0 RZ, [R8+URZ], RZ ;  /* 0x000000ff08ff79a7 */ /* 0x0001e2000810043f */
[----:B------:R-:W-:-:S03]  /*1eae0*/  SHF.R.S32.HI R38, RZ, 0x1f, R41 ;  /* 0x0000001fff267819 */ /* 0x000fc60000011429 */
[----:B------:R-:W-:Y:S02]  /*1eaf0*/  SHF.R.S32.HI R7, RZ, 0x1f, R5 ;  /* 0x0000001fff077819 */ /* 0x000fe40000011405 */
[----:B0-----:R-:W-:Y:S01]  /*1eb00*/  SHF.R.S32.HI R8, RZ, 0x1f, R189 ;  /* 0x0000001fff087819 */ /* 0x001fe200000114bd */
[----:B------:R-:W-:Y:S06]  /*1eb10*/  BRA.DIV UR4, `(.L_x_8437) ;  /* 0x000000be04d07947 */ /* 0x000fec000b800000 */
[----:B------:R0:W1:Y:S04]  /*1eb20*/  SHFL.IDX PT, R0, R4, RZ, 0x1c1f ;  /* 0x001c1fff04007589 */ /* 0x00006800000e0000 */
[----:B------:R0:W2:Y:S02]  /*1eb30*/  SHFL.IDX PT, R14, R3, RZ, 0x1c1f ;  /* 0x001c1fff030e7589 */ /* 0x0000a400000e0000 */
.L_x_8713:
[----:B------:R-:W-:Y:S01]  /*1eb40*/  ISETP.GE.AND P0, PT, R26, R9, PT ;  /* 0x000000091a00720c */ /* 0x000fe20003f06270 */
[----:B------:R-:W-:-:S12]  /*1eb50*/  BSSY B1, `(.L_x_8438) ;  /* 0x000004c000017945 */ /* 0x000fd80003800000 */
        /* <DEDUP_REMOVED lines=8> */
[----:B------:R-:W-:-:S02]  /*1ebe0*/  SHF.R.S32.HI R50, RZ, 0x1f, R50 ;  /* 0x0000001fff327819 */ /* 0x000fc40000011432 */
[----:B------:R-:W-:-:S03]  /*1ebf0*/  SHF.R.S32.HI R15, RZ, 0x1f, R229 ;  /* 0x0000001fff0f7819 */ /* 0x000fc600000114e5 */
[-C--:B--2---:R-:W-:Y:S02]  /*1ec00*/  @!P0 LEA R10, P4, R189, R14.reuse, 0x2 ;  /* 0x0000000ebd0a8211 */ /* 0x084fe400078810ff */
[----:B------:R-:W-:Y:S02]  /*1ec10*/  @!P2 LEA R12, P5, R5, R14, 0x2 ;  /* 0x0000000e050ca211 */ /* 0x000fe400078a10ff */
[-C--:B-1----:R-:W-:Y:S02]  /*1ec20*/  @!P0 LEA.HI.X R11, R189, R0.reuse, R8, 0x2, P4 ;  /* 0x00000000bd0b8211 */ /* 0x082fe400020f1408 */
[----:B------:R-:W-:Y:S02]  /*1ec30*/  @!P2 LEA.HI.X R13, R5, R0, R7, 0x2, P5 ;  /* 0x00000000050da211 */ /* 0x000fe400028f1407 */
[----:B------:R-:W-:Y:S01]  /*1ec40*/  @!P3 LEA R24, P4, R35, R14, 0x2 ;  /* 0x0000000e2318b211 */ /* 0x000fe200078810ff */
[----:B------:R1:W-:Y:S01]  /*1ec50*/  @!P0 ST.E.64 desc[UR54][R10.64], R20 ;  /* 0x000000140a008985 */ /* 0x0003e2000c101b36 */
[----:B------:R-:W-:-:S02]  /*1ec60*/  ISETP.GE.AND P0, PT, R41, UR4, PT ;  /* 0x0000000429007c0c */ /* 0x000fc4000bf06270 */
[----:B------:R-:W-:Y:S01]  /*1ec70*/  @!P1 LEA R26, P5, R39, R14, 0x2 ;  /* 0x0000000e271a9211 */ /* 0x000fe200078a10ff */
        /* <DEDUP_REMOVED lines=9> */
[----:B-1----:R-:W-:Y:S02]  /*1ed10*/  @!P2 LEA R10, P5, R43, R14, 0x2 ;  /* 0x0000000e2b0aa211 */ /* 0x002fe400078a10ff */
[-C--:B------:R-:W-:Y:S02]  /*1ed20*/  @!P0 LEA.HI.X R33, R41, R0.reuse, R38, 0x2, P3 ;  /* 0x0000000029218211 */ /* 0x080fe400018f1426 */
[----:B------:R-:W-:Y:S02]  /*1ed30*/  ISETP.GE.AND P3, PT, R49, UR4, PT ;  /* 0x0000000431007c0c */ /* 0x000fe4000bf66270 */
[----:B------:R-:W-:Y:S01]  /*1ed40*/  @!P2 LEA.HI.X R11, R43, R0, R40, 0x2, P5 ;  /* 0x000000002b0ba211 */ /* 0x000fe200028f1428 */
[----:B------:R-:W-:Y:S01]  /*1ed50*/  @!P0 ST.E.64 desc[UR54][R32.64], R104 ;  /* 0x0000006820008985 */ /* 0x000fe2000c101b36 */
[----:B--2---:R-:W-:-:S03]  /*1ed60*/  @!P4 LEA R12, P0, R45, R14, 0x2 ;  /* 0x0000000e2d0cc211 */ /* 0x004fc600078010ff */
[----:B------:R1:W-:Y:S01]  /*1ed70*/  @!P2 ST.E.64 desc[UR54][R10.64], R108 ;  /* 0x0000006c0a00a985 */ /* 0x0003e2000c101b36 */
[----:B------:R-:W-:Y:S02]  /*1ed80*/  @!P1 LEA R20, P5, R47, R14, 0x2 ;  /* 0x0000000e2f149211 */ /* 0x000fe400078a10ff */
[----:B------:R-:W-:Y:S02]  /*1ed90*/  ISETP.GE.AND P2, PT, R48, UR4, PT ;  /* 0x0000000430007c0c */ /* 0x000fe4000bf46270 */
[-C--:B------:R-:W-:Y:S02]  /*1eda0*/  @!P4 LEA.HI.X R13, R45, R0.reuse, R42, 0x2, P0 ;  /* 0x000000002d0dc211 */ /* 0x080fe400000f142a */
[----:B------:R-:W-:Y:S02]  /*1edb0*/  ISETP.GE.AND P0, PT, R229, UR4, PT ;  /* 0x00000004e5007c0c */ /* 0x000fe4000bf06270 */
[----:B------:R-:W-:Y:S01]  /*1edc0*/  @!P1 LEA.HI.X R21, R47, R0, R44, 0x2, P5 ;  /* 0x000000002f159211 */ /* 0x000fe200028f142c */
[----:B------:R2:W-:Y:S01]  /*1edd0*/  @!P4 ST.E.64 desc[UR54][R12.64], R112 ;  /* 0x000000700c00c985 */ /* 0x0005e2000c101b36 */
[----:B---3--:R-:W-:-:S03]  /*1ede0*/  @!P3 LEA R24, P5, R49, R14, 0x2 ;  /* 0x0000000e3118b211 */ /* 0x008fc600078a10ff */
[----:B------:R3:W-:Y:S01]  /*1edf0*/  @!P1 ST.E.64 desc[UR54][R20.64], R116 ;  /* 0x0000007414009985 */ /* 0x0007e2000c101b36 */
[----:B------:R-:W-:Y:S02]  /*1ee00*/  @!P3 LEA.HI.X R25, R49, R0, R46, 0x2, P5 ;  /* 0x000000003119b211 */ /* 0x000fe400028f142e */
[----:B------:R-:W-:Y:S02]  /*1ee10*/  ISETP.GE.AND P1, PT, R228, UR4, PT ;  /* 0x00000004e4007c0c */ /* 0x000fe4000bf26270 */
[CC--:B----4-:R-:W-:Y:S01]  /*1ee20*/  @!P2 LEA R26, P4, R48.reuse, R14.reuse, 0x2 ;  /* 0x0000000e301aa211 */ /* 0x0d0fe200078810ff */
[----:B------:R4:W-:Y:S01]  /*1ee30*/  @!P3 ST.E.64 desc[UR54][R24.64], R120 ;  /* 0x000000781800b985 */ /* 0x0009e2000c101b36 */
[----:B-1----:R-:W-:Y:S02]  /*1ee40*/  @!P0 LEA R10, P5, R229, R14, 0x2 ;  /* 0x0000000ee50a8211 */ /* 0x002fe400078a10ff */
[----:B------:R-:W-:Y:S02]  /*1ee50*/  ISETP.GE.AND P3, PT, R227, UR4, PT ;  /* 0x00000004e3007c0c */ /* 0x000fe4000bf66270 */
[----:B------:R-:W-:-:S02]  /*1ee60*/  @!P2 LEA.HI.X R27, R48, R0, R50, 0x2, P4 ;  /* 0x00000000301ba211 */ /* 0x000fc400020f1432 */
[----:B------:R-:W-:Y:S02]  /*1ee70*/  @!P0 LEA.HI.X R11, R229, R0, R15, 0x2, P5 ;  /* 0x00000000e50b8211 */ /* 0x000fe400028f140f */
[----:B------:R-:W-:Y:S01]  /*1ee80*/  ISETP.GE.AND P4, PT, R226, UR4, PT ;  /* 0x00000004e2007c0c */ /* 0x000fe2000bf86270 */
[----:B------:R1:W-:Y:S01]  /*1ee90*/  @!P2 ST.E.64 desc[UR54][R26.64], R124 ;  /* 0x0000007c1a00a985 */ /* 0x0003e2000c101b36 */
[----:B------:R-:W-:Y:S02]  /*1eea0*/  SHF.R.S32.HI R15, RZ, 0x1f, R228 ;  /* 0x0000001fff0f7819 */ /* 0x000fe400000114e4 */
[----:B--2---:R-:W-:Y:S01]  /*1eeb0*/  @!P1 LEA R12, P5, R228, R14, 0x2 ;  /* 0x0000000ee40c9211 */ /* 0x004fe200078a10ff */
[----:B------:R2:W-:Y:S01]  /*1eec0*/  @!P0 ST.E.64 desc[UR54][R10.64], R128 ;  /* 0x000000800a008985 */ /* 0x0005e2000c101b36 */
[----:B------:R-:W-:Y:S02]  /*1eed0*/  ISETP.GE.AND P2, PT, R225, UR4, PT ;  /* 0x00000004e1007c0c */ /* 0x000fe4000bf46270 */
[----:B------:R-:W-:-:S02]  /*1eee0*/  ISETP.GE.AND P0, PT, R224, UR4, PT ;  /* 0x00000004e0007c0c */ /* 0x000fc4000bf06270 */
[----:B------:R-:W-:Y:S02]  /*1eef0*/  @!P1 LEA.HI.X R13, R228, R0, R15, 0x2, P5 ;  /* 0x00000000e40d9211 */ /* 0x000fe400028f140f */
[----:B------:R-:W-:Y:S02]  /*1ef00*/  SHF.R.S32.HI R15, RZ, 0x1f, R227 ;  /* 0x0000001fff0f7819 */ /* 0x000fe400000114e3 */
[CC--:B---3--:R-:W-:Y:S01]  /*1ef10*/  @!P3 LEA R20, P5, R227.reuse, R14.reuse, 0x2 ;  /* 0x0000000ee314b211 */ /* 0x0c8fe200078a10ff */
[----:B------:R2:W-:Y:S01]  /*1ef20*/  @!P1 ST.E.64 desc[UR54][R12.64], R132 ;  /* 0x000000840c009985 */ /* 0x0005e2000c101b36 */
[----:B----4-:R-:W-:Y:S02]  /*1ef30*/  @!P4 LEA R24, P1, R226, R14, 0x2 ;  /* 0x0000000ee218c211 */ /* 0x010fe400078210ff */
[----:B------:R-:W-:Y:S02]  /*1ef40*/  @!P3 LEA.HI.X R21, R227, R0, R15, 0x2, P5 ;  /* 0x00000000e315b211 */ /* 0x000fe400028f140f */
[----:B------:R-:W-:-:S02]  /*1ef50*/  SHF.R.S32.HI R15, RZ, 0x1f, R226 ;  /* 0x0000001fff0f7819 */ /* 0x000fc400000114e2 */
[C---:B-1----:R-:W-:Y:S01]  /*1ef60*/  @!P2 LEA R26, P5, R225.reuse, R14, 0x2 ;  /* 0x0000000ee11aa211 */ /* 0x042fe200078a10ff */
[----:B------:R2:W-:Y:S01]  /*1ef70*/  @!P3 ST.E.64 desc[UR54][R20.64], R136 ;  /* 0x000000881400b985 */ /* 0x0005e2000c101b36 */
[----:B------:R-:W-:Y:S02]  /*1ef80*/  SHF.R.S32.HI R50, RZ, 0x1f, R225 ;  /* 0x0000001fff327819 */ /* 0x000fe400000114e1 */
[----:B------:R-:W-:Y:S02]  /*1ef90*/  @!P4 LEA.HI.X R25, R226, R0, R15, 0x2, P1 ;  /* 0x00000000e219c211 */ /* 0x000fe400008f140f */
[----:B------:R-:W-:Y:S02]  /*1efa0*/  SHF.R.S32.HI R48, RZ, 0x1f, R224 ;  /* 0x0000001fff307819 */ /* 0x000fe400000114e0 */
[----:B------:R-:W-:Y:S01]  /*1efb0*/  @!P0 LEA R14, P1, R224, R14, 0x2 ;  /* 0x0000000ee00e8211 */ /* 0x000fe200078210ff */
[----:B------:R2:W-:Y:S01]  /*1efc0*/  @!P4 ST.E.64 desc[UR54][R24.64], R140 ;  /* 0x0000008c1800c985 */ /* 0x0005e2000c101b36 */
[----:B------:R-:W-:-:S02]  /*1efd0*/  @!P2 LEA.HI.X R27, R225, R0, R50, 0x2, P5 ;  /* 0x00000000e11ba211 */ /* 0x000fc400028f1432 */
[----:B------:R-:W-:-:S03]  /*1efe0*/  @!P0 LEA.HI.X R15, R224, R0, R48, 0x2, P1 ;  /* 0x00000000e00f8211 */ /* 0x000fc600008f1430 */
[----:B------:R2:W-:Y:S04]  /*1eff0*/  @!P2 ST.E.64 desc[UR54][R26.64], R144 ;  /* 0x000000901a00a985 */ /* 0x0005e8000c101b36 */
[----:B------:R2:W-:Y:S02]  /*1f000*/  @!P0 ST.E.64 desc[UR54][R14.64], R148 ;  /* 0x000000940e008985 */ /* 0x0005e4000c101b36 */
.L_x_8439:
[----:B------:R-:W-:Y:S05]  /*1f010*/  BSYNC B1 ;  /* 0x0000000000017941 */ /* 0x000fea0003800000 */
.L_x_8438:
[----:B------:R-:W-:-:S03]  /*1f020*/  UMOV UR4, 0xffffffff ;  /* 0xffffffff00047882 */ /* 0x000fc60000000000 */
[----:B------:R-:W-:Y:S05]  /*1f030*/  BRA.DIV UR4, `(.L_x_8440) ;  /* 0x000000ba04bc7947 */ /* 0x000fea000b800000 */
[----:B-1----:R1:W3:Y:S04]  /*1f040*/  SHFL.IDX PT, R0, R4, 0x1, 0x1c1f ;  /* 0x003c1f0004007f89 */ /* 0x0022e800000e0000 */
[----:B--2---:R1:W2:Y:S02]  /*1f050*/  SHFL.IDX PT, R14, R3, 0x1, 0x1c1f ;  /* 0x003c1f00030e7f89 */ /* 0x0042a400000e0000 */
.L_x_8717:
[----:B------:R-:W-:-:S13]  /*1f060*/  ISETP.GE.AND P0, PT, R6, R9, PT ;  /* 0x000000090600720c */ /* 0x000fda0003f06270 */
[----:B------:R-:W-:Y:S05]  /*1f070*/  @P0 BRA `(.L_x_8436) ;  /* 0x0000001000300947 */ /* 0x000fea0003800000 */
[----:B------:R-:W-:Y:S01]  /*1f080*/  ULDC UR4, c[0x0][0xac8] ;  /* 0x0002b20000047ab9 */ /* 0x000fe20000000800 */
[----:B01----:R-:W-:Y:S01]  /*1f090*/  VIADD R3, R189, 0x48 ;  /* 0x00000048bd037836 */ /* 0x003fe20000000000 */
[----:B------:R-:W-:Y:S02]  /*1f0a0*/  ISETP.GE.AND P3, PT, R5, UR4, PT ;  /* 0x0000000405007c0c */ /* 0x000fe4000bf66270 */
[----:B------:R-:W-:Y:S02]  /*1f0b0*/  ISETP.GE.AND P1, PT, R189, UR4, PT ;  /* 0x00000004bd007c0c */ /* 0x000fe4000bf26270 */
[----:B------:R-:W-:Y:S02]  /*1f0c0*/  ISETP.GE.AND P4, PT, R35, UR4, PT ;  /* 0x0000000423007c0c */ /* 0x000fe4000bf86270 */
[----:B------:R-:W-:Y:S02]  /*1f0d0*/  ISETP.GE.AND P2, PT, R39, UR4, PT ;  /* 0x0000000427007c0c */ /* 0x000fe4000bf46270 */
[----:B------:R-:W-:-:S02]  /*1f0e0*/  IADD3 R15, R189, 0x48, RZ ;  /* 0x00000048bd0f7810 */ /* 0x000fc40007ffe0ff */
[----:B------:R-:W-:Y:S02]  /*1f0f0*/  SHF.R.S32.HI R24, RZ, 0x1f, R227 ;  /* 0x0000001fff187819 */ /* 0x000fe400000114e3 */
[----:B------:R-:W-:Y:S02]  /*1f100*/  SHF.R.S32.HI R15, RZ, 0x1f, R15 ;  /* 0x0000001fff0f7819 */ /* 0x000fe4000001140f */
[-C--:B--2---:R-:W-:Y:S02]  /*1f110*/  @!P3 LEA R6, P5, R5, R14.reuse, 0x2 ;  /* 0x0000000e0506b211 */ /* 0x084fe400078a10ff */
[----:B------:R-:W-:Y:S02]  /*1f120*/  @!P1 LEA R4, P0, R189, R14, 0x2 ;  /* 0x0000000ebd049211 */ /* 0x000fe400078010ff */
[-C--:B---3--:R-:W-:Y:S02]  /*1f130*/  @!P3 LEA.HI.X R7, R5, R0.reuse, R7, 0x2, P5 ;  /* 0x000000000507b211 */ /* 0x088fe400028f1407 */
[----:B------:R-:W-:-:S02]  /*1f140*/  @!P1 LEA.HI.X R5, R189, R0, R8, 0x2, P0 ;  /* 0x00000000bd059211 */ /* 0x000fc400000f1408 */
[----:B------:R-:W-:Y:S02]  /*1f150*/  ISETP.GE.AND P0, PT, R41, UR4, PT ;  /* 0x0000000429007c0c */ /* 0x000fe4000bf06270 */
[----:B------:R-:W-:Y:S01]  /*1f160*/  @!P4 LEA R8, P5, R35, R14, 0x2 ;  /* 0x0000000e2308c211 */ /* 0x000fe200078a10ff */
[----:B------:R0:W-:Y:S01]  /*1f170*/  @!P1 ST.E.64 desc[UR54][R4.64], R90 ;  /* 0x0000005a04009985 */ /* 0x0001e2000c101b36 */
[----:B------:R-:W-:Y:S02]  /*1f180*/  ISETP.GE.AND P1, PT, R43, UR4, PT ;  /* 0x000000042b007c0c */ /* 0x000fe4000bf26270 */
[----:B------:R-:W-:Y:S01]  /*1f190*/  @!P4 LEA.HI.X R9, R35, R0, R28, 0x2, P5 ;  /* 0x000000002309c211 */ /* 0x000fe200028f141c */
[----:B------:R1:W-:Y:S01]  /*1f1a0*/  @!P3 ST.E.64 desc[UR54][R6.64], R94 ;  /* 0x0000005e0600b985 */ /* 0x0003e2000c101b36 */
[----:B------:R-:W-:Y:S02]  /*1f1b0*/  @!P2 LEA R10, P5, R39, R14, 0x2 ;  /* 0x0000000e270aa211 */ /* 0x000fe400078a10ff */
[----:B------:R-:W-:Y:S01]  /*1f1c0*/  ISETP.GE.AND P3, PT, R47, UR4, PT ;  /* 0x000000042f007c0c */ /* 0x000fe2000bf66270 */
[----:B------:R2:W-:Y:S01]  /*1f1d0*/  @!P4 ST.E.64 desc[UR54][R8.64], R98 ;  /* 0x000000620800c985 */ /* 0x0005e2000c101b36 */
[----:B------:R-:W-:-:S02]  /*1f1e0*/  @!P2 LEA.HI.X R11, R39, R0, R34, 0x2, P5 ;  /* 0x00000000270ba211 */ /* 0x000fc400028f1422 */
[----:B------:R-:W-:Y:S02]  /*1f1f0*/  @!P0 LEA R12, P5, R41, R14, 0x2 ;  /* 0x0000000e290c8211 */ /* 0x000fe400078a10ff */
[----:B------:R-:W-:Y:S01]  /*1f200*/  ISETP.GE.AND P4, PT, R45, UR4, PT ;  /* 0x000000042d007c0c */ /* 0x000fe2000bf86270 */
[----:B------:R3:W-:Y:S01]  /*1f210*/  @!P2 ST.E.64 desc[UR54][R10.64], R102 ;  /* 0x000000660a00a985 */ /* 0x0007e2000c101b36 */
[----:B------:R-:W-:Y:S02]  /*1f220*/  @!P0 LEA.HI.X R13, R41, R0, R38, 0x2, P5 ;  /* 0x00000000290d8211 */ /* 0x000fe400028f1426 */
[----:B------:R-:W-:Y:S02]  /*1f230*/  @!P1 LEA R20, P5, R43, R14, 0x2 ;  /* 0x0000000e2b149211 */ /* 0x000fe400078a10ff */
[----:B------:R-:W-:Y:S01]  /*1f240*/  ISETP.GE.AND P2, PT, R49, UR4, PT ;  /* 0x0000000431007c0c */ /* 0x000fe2000bf46270 */
[----:B------:R4:W-:Y:S01]  /*1f250*/  @!P0 ST.E.64 desc[UR54][R12.64], R106 ;  /* 0x0000006a0c008985 */ /* 0x0009e2000c101b36 */
[----:B------:R-:W-:-:S02]  /*1f260*/  @!P1 LEA.HI.X R21, R43, R0, R40, 0x2, P5 ;  /* 0x000000002b159211 */ /* 0x000fc400028f1428 */
[----:B------:R-:W-:-:S03]  /*1f270*/  ISETP.GE.AND P0, PT, R3, UR4, PT ;  /* 0x0000000403007c0c */ /* 0x000fc6000bf06270 */
[----:B------:R-:W-:Y:S01]  /*1f280*/  @!P1 ST.E.64 desc[UR54][R20.64], R110 ;  /* 0x0000006e14009985 */ /* 0x000fe2000c101b36 */
[-C--:B0-----:R-:W-:Y:S02]  /*1f290*/  @!P4 LEA R4, P5, R45, R14.reuse, 0x2 ;  /* 0x0000000e2d04c211 */ /* 0x081fe400078a10ff */
[----:B-1----:R-:W-:Y:S02]  /*1f2a0*/  @!P3 LEA R6, P1, R47, R14, 0x2 ;  /* 0x0000000e2f06b211 */ /* 0x002fe400078210ff */
[-C--:B------:R-:W-:Y:S02]  /*1f2b0*/  @!P4 LEA.HI.X R5, R45, R0.reuse, R42, 0x2, P5 ;  /* 0x000000002d05c211 */ /* 0x080fe400028f142a */
[----:B------:R-:W-:Y:S02]  /*1f2c0*/  @!P3 LEA.HI.X R7, R47, R0, R44, 0x2, P1 ;  /* 0x000000002f07b211 */ /* 0x000fe400008f142c */
[----:B------:R-:W-:Y:S01]  /*1f2d0*/  ISETP.GE.AND P1, PT, R229, UR4, PT ;  /* 0x00000004e5007c0c */ /* 0x000fe2000bf26270 */
[----:B------:R0:W-:Y:S01]  /*1f2e0*/  @!P4 ST.E.64 desc[UR54][R4.64], R114 ;  /* 0x000000720400c985 */ /* 0x0001e2000c101b36 */
[----:B--2---:R-:W-:-:S02]  /*1f2f0*/  @!P2 LEA R8, P5, R49, R14, 0x2 ;  /* 0x0000000e3108a211 */ /* 0x004fc400078a10ff */
[----:B---3--:R-:W-:Y:S01]  /*1f300*/  @!P0 LEA R10, P4, R3, R14, 0x2 ;  /* 0x0000000e030a8211 */ /* 0x008fe200078810ff */
[----:B------:R1:W-:Y:S01]  /*1f310*/  @!P3 ST.E.64 desc[UR54][R6.64], R118 ;  /* 0x000000760600b985 */ /* 0x0003e2000c101b36 */
[-C--:B------:R-:W-:Y:S02]  /*1f320*/  @!P2 LEA.HI.X R9, R49, R0.reuse, R46, 0x2, P5 ;  /* 0x000000003109a211 */ /* 0x080fe400028f142e */
[----:B------:R-:W-:Y:S02]  /*1f330*/  ISETP.GE.AND P3, PT, R228, UR4, PT ;  /* 0x00000004e4007c0c */ /* 0x000fe4000bf66270 */
[----:B------:R-:W-:Y:S01]  /*1f340*/  @!P0 LEA.HI.X R11, R3, R0, R15, 0x2, P4 ;  /* 0x00000000030b8211 */ /* 0x000fe200020f140f */
[----:B------:R2:W-:Y:S01]  /*1f350*/  @!P2 ST.E.64 desc[UR54][R8.64], R122 ;  /* 0x0000007a0800a985 */ /* 0x0005e2000c101b36 */
[----:B------:R-:W-:Y:S02]  /*1f360*/  ISETP.GE.AND P4, PT, R227, UR4, PT ;  /* 0x00000004e3007c0c */ /* 0x000fe4000bf86270 */
[----:B------:R-:W-:Y:S01]  /*1f370*/  SHF.R.S32.HI R3, RZ, 0x1f, R229 ;  /* 0x0000001fff037819 */ /* 0x000fe200000114e5 */
[----:B------:R3:W-:Y:S01]  /*1f380*/  @!P0 ST.E.64 desc[UR54][R10.64], R126 ;  /* 0x0000007e0a008985 */ /* 0x0007e2000c101b36 */
[----:B----4-:R-:W-:-:S02]  /*1f390*/  @!P1 LEA R12, P5, R229, R14, 0x2 ;  /* 0x0000000ee50c9211 */ /* 0x010fc400078a10ff */
[----:B------:R-:W-:Y:S02]  /*1f3a0*/  ISETP.GE.AND P2, PT, R226, UR4, PT ;  /* 0x00000004e2007c0c */ /* 0x000fe4000bf46270 */
[----:B------:R-:W-:Y:S02]  /*1f3b0*/  ISETP.GE.AND P0, PT, R225, UR4, PT ;  /* 0x00000004e1007c0c */ /* 0x000fe4000bf06270 */
[----:B------:R-:W-:Y:S02]  /*1f3c0*/  @!P1 LEA.HI.X R13, R229, R0, R3, 0x2, P5 ;  /* 0x00000000e50d9211 */ /* 0x000fe400028f1403 */
[----:B------:R-:W-:Y:S02]  /*1f3d0*/  SHF.R.S32.HI R3, RZ, 0x1f, R228 ;  /* 0x0000001fff037819 */ /* 0x000fe400000114e4 */
[-C--:B0-----:R-:W-:Y:S01]  /*1f3e0*/  @!P3 LEA R4, P5, R228, R14.reuse, 0x2 ;  /* 0x0000000ee404b211 */ /* 0x081fe200078a10ff */
[----:B------:R3:W-:Y:S01]  /*1f3f0*/  @!P1 ST.E.64 desc[UR54][R12.64], R130 ;  /* 0x000000820c009985 */ /* 0x0007e2000c101b36 */
[----:B-1----:R-:W-:-:S02]  /*1f400*/  @!P4 LEA R6, P1, R227, R14, 0x2 ;  /* 0x0000000ee306c211 */ /* 0x002fc400078210ff */
[----:B------:R-:W-:Y:S02]  /*1f410*/  @!P3 LEA.HI.X R5, R228, R0, R3, 0x2, P5 ;  /* 0x00000000e405b211 */ /* 0x000fe400028f1403 */
[C---:B--2---:R-:W-:Y:S02]  /*1f420*/  @!P2 LEA R8, P5, R226.reuse, R14, 0x2 ;  /* 0x0000000ee208a211 */ /* 0x044fe400078a10ff */
[----:B------:R-:W-:Y:S01]  /*1f430*/  SHF.R.S32.HI R15, RZ, 0x1f, R226 ;  /* 0x0000001fff0f7819 */ /* 0x000fe200000114e2 */
[----:B------:R3:W-:Y:S01]  /*1f440*/  @!P3 ST.E.64 desc[UR54][R4.64], R134 ;  /* 0x000000860400b985 */ /* 0x0007e2000c101b36 */
[----:B------:R-:W-:Y:S02]  /*1f450*/  @!P4 LEA.HI.X R7, R227, R0, R24, 0x2, P1 ;  /* 0x00000000e307c211 */ /* 0x000fe400008f1418 */
[----:B------:R-:W-:Y:S02]  /*1f460*/  SHF.R.S32.HI R3, RZ, 0x1f, R225 ;  /* 0x0000001fff037819 */ /* 0x000fe400000114e1 */
[----:B------:R-:W-:Y:S01]  /*1f470*/  @!P0 LEA R20, P1, R225, R14, 0x2 ;  /* 0x0000000ee1148211 */ /* 0x000fe200078210ff */
[----:B------:R3:W-:Y:S01]  /*1f480*/  @!P4 ST.E.64 desc[UR54][R6.64], R138 ;  /* 0x0000008a0600c985 */ /* 0x0007e2000c101b36 */
[----:B------:R-:W-:-:S02]  /*1f490*/  @!P2 LEA.HI.X R9, R226, R0, R15, 0x2, P5 ;  /* 0x00000000e209a211 */ /* 0x000fc400028f140f */
[----:B------:R-:W-:-:S03]  /*1f4a0*/  @!P0 LEA.HI.X R21, R225, R0, R3, 0x2, P1 ;  /* 0x00000000e1158211 */ /* 0x000fc600008f1403 */
[----:B------:R3:W-:Y:S04]  /*1f4b0*/  @!P2 ST.E.64 desc[UR54][R8.64], R142 ;  /* 0x0000008e0800a985 */ /* 0x0007e8000c101b36 */
[----:B------:R3:W-:Y:S01]  /*1f4c0*/  @!P0 ST.E.64 desc[UR54][R20.64], R146 ;  /* 0x0000009214008985 */ /* 0x0007e2000c101b36 */
[----:B------:R-:W-:-:S13]  /*1f4d0*/  ISETP.GE.AND P0, PT, R224, UR4, PT ;  /* 0x00000004e0007c0c */ /* 0x000fda000bf06270 */
[----:B---3--:R-:W-:Y:S05]  /*1f4e0*/  @P0 BRA `(.L_x_8436) ;  /* 0x0000000c00140947 */ /* 0x008fea0003800000 */
[----:B------:R-:W-:Y:S02]  /*1f4f0*/  SHF.R.S32.HI R3, RZ, 0x1f, R224 ;  /* 0x0000001fff037819 */ /* 0x000fe400000114e0 */
[----:B------:R-:W-:-:S04]  /*1f500*/  LEA R14, P0, R224, R14, 0x2 ;  /* 0x0000000ee00e7211 */ /* 0x000fc800078010ff */
[----:B------:R-:W-:-:S05]  /*1f510*/  LEA.HI.X R15, R224, R0, R3, 0x2, P0 ;  /* 0x00000000e00f7211 */ /* 0x000fca00000f1403 */
[----:B------:R4:W-:Y:S01]  /*1f520*/  ST.E.64 desc[UR54][R14.64], R150 ;  /* 0x000000960e007985 */ /* 0x0009e2000c101b36 */
[----:B------:R-:W-:Y:S05]  /*1f530*/  BRA `(.L_x_8436) ;  /* 0x0000000c00007947 */ /* 0x000fea0003800000 */
.L_x_8423:
[----:B------:R-:W-:Y:S01]  /*1f540*/  ULDC.64 UR4, c[0x0][0xc08] ;  /* 0x0003020000047ab9 */ /* 0x000fe20000000a00 */
[----:B------:R-:W1:Y:S01]  /*1f550*/  LDC.64 R4, c[0x0][0xc00] ;  /* 0x00030000ff047b82 */ /* 0x000e620000000a00 */
[----:B------:R-:W-:Y:S01]  /*1f560*/  ISETP.NE.U32.AND P0, PT, RZ, UR4, PT ;  /* 0x00000004ff007c0c */ /* 0x000fe2000bf05070 */
[----:B------:R-:W-:-:S03]  /*1f570*/  IMAD.MOV.U32 R3, RZ, RZ, RZ ;  /* 0x000000ffff037224 */ /* 0x000fc600078e00ff */
[----:B------:R-:W-:Y:S01]  /*1f580*/  ISETP.NE.AND.EX P1, PT, RZ, UR5, PT, P0 ;  /* 0x00000005ff007c0c */ /* 0x000fe2000bf25300 */
[----:B------:R-:W-:Y:S02]  /*1f590*/  ULDC.64 UR4, c[0x0][0xc00] ;  /* 0x0003000000047ab9 */ /* 0x000fe40000000a00 */
[----:B------:R-:W-:-:S04]  /*1f5a0*/  ISETP.NE.U32.AND P0, PT, RZ, UR4, PT ;  /* 0x00000004ff007c0c */ /* 0x000fc8000bf05070 */
[----:B------:R-:W-:-:S06]  /*1f5b0*/  ISETP.NE.AND.EX P0, PT, RZ, UR5, PT, P0 ;  /* 0x00000005ff007c0c */ /* 0x000fcc000bf05300 */
[----:B------:R-:W2:Y:S01]  /*1f5c0*/  @P1 LDC.64 R6, c[0x0][0xc08] ;  /* 0x00030200ff061b82 */ /* 0x000ea20000000a00 */
[----:B------:R-:W-:Y:S02]  /*1f5d0*/  ULDC UR4, c[0x0][0xa88] ;  /* 0x0002a20000047ab9 */ /* 0x000fe40000000800 */
[----:B------:R-:W-:Y:S02]  /*1f5e0*/  IMAD.U32 R20, RZ, RZ, UR4 ;  /* 0x00000004ff147e24 */ /* 0x000fe4000f8e00ff */
[----:B-1----:R-:W-:-:S05]  /*1f5f0*/  IMAD.WIDE R4, R222, 0x4, R4 ;  /* 0x00000004de047825 */ /* 0x002fca00078e0204 */
[----:B------:R1:W5:Y:S01]  /*1f600*/  @P0 LDG.E R3, desc[UR54][R4.64] ;  /* 0x0000003604030981 */ /* 0x000362000c1e1900 */
[----:B--2---:R-:W-:-:S05]  /*1f610*/  @P1 IMAD.WIDE R6, R222, 0x4, R6 ;  /* 0x00000004de061825 */ /* 0x004fca00078e0206 */
[----:B------:R1:W5:Y:S01]  /*1f620*/  @P1 LDG.E R20, desc[UR54][R6.64] ;  /* 0x0000003606141981 */ /* 0x000362000c1e1900 */
[----:B------:R-:W-:Y:S02]  /*1f630*/  ISETP.NE.AND P2, PT, R221, RZ, PT ;  /* 0x000000ffdd00720c */ /* 0x000fe40003f45270 */
[----:B------:R-:W-:Y:S01]  /*1f640*/  SHF.R.S32.HI R26, RZ, 0x1f, R222 ;  /* 0x0000001fff1a7819 */ /* 0x000fe200000114de */
[----:B------:R-:W2:Y:S10]  /*1f650*/  S2R R27, SR_TID.X ;  /* 0x00000000001b7919 */ /* 0x000eb40000002100 */
[----:B------:R-:W4:Y:S01]  /*1f660*/  @!P2 LDC R221, c[0x0][0xad4] ;  /* 0x0002b500ffddab82 */ /* 0x000f220000000800 */
[----:B--2---:R-:W-:Y:S01]  /*1f670*/  VIADD R0, R27, 0xffffff80 ;  /* 0xffffff801b007836 */ /* 0x004fe20000000000 */
[----:B----4-:R-:W-:-:S04]  /*1f680*/  ISETP.GT.AND P2, PT, R221, 0x1, PT ;  /* 0x00000001dd00780c */ /* 0x010fc80003f44270 */
[----:B------:R-:W-:Y:S01]  /*1f690*/  ISETP.GT.AND P3, PT, R0, 0x7f, PT ;  /* 0x0000007f0000780c */ /* 0x000fe20003f64270 */
[----:B-1----:R-:W-:-:S12]  /*1f6a0*/  @P1 BRA `(.L_x_8441) ;  /* 0x0000000000101947 */ /* 0x002fd80003800000 */
[----:B------:R-:W-:Y:S05]  /*1f6b0*/  @!P0 BRA `(.L_x_8441) ;  /* 0x00000000000c8947 */ /* 0x000fea0003800000 */
[----:B------:R-:W2:Y:S04]  /*1f6c0*/  LDG.E R7, desc[UR54][R4.64] ;  /* 0x0000003604077981 */ /* 0x000ea8000c1e1900 */
[----:B-----5:R-:W2:Y:S02]  /*1f6d0*/  LDG.E R20, desc[UR54][R4.64+0x4] ;  /* 0x0000043604147981 */ /* 0x020ea4000c1e1900 */
[----:B--2---:R-:W-:-:S07]  /*1f6e0*/  IMAD.IADD R20, R20, 0x1, -R7 ;  /* 0x0000000114147824 */ /* 0x004fce00078e0a07 */
.L_x_8441:
[----:B------:R-:W-:Y:S01]  /*1f6f0*/  BSSY B1, `(.L_x_8442) ;  /* 0x0000035000017945 */ /* 0x000fe20003800000 */
[----:B------:R-:W-:Y:S02]  /*1f700*/  SEL R25, R222, RZ, !P0 ;  /* 0x000000ffde197207 */ /* 0x000fe40004000000 */
[----:B------:R-:W-:Y:S02]  /*1f710*/  SEL R26, R26, RZ, !P0 ;  /* 0x000000ff1a1a7207 */ /* 0x000fe40004000000 */
[----:B-----5:R-:W-:Y:S01]  /*1f720*/  SHF.R.S32.HI R24, RZ, 0x1f, R3 ;  /* 0x0000001fff187819 */ /* 0x020fe20000011403 */
[----:B------:R-:W-:Y:S06]  /*1f730*/  @P3 BRA `(.L_x_8443) ;  /* 0x0000000000c03947 */ /* 0x000fec0003800000 */
[----:B------:R-:W1:Y:S01]  /*1f740*/  LDC R35, c[0x0][0xbe8] ;  /* 0x0002fa00ff237b82 */ /* 0x000e620000000800 */
[----:B------:R-:W-:Y:S01]  /*1f750*/  IADD3 R27, R198, -0x80, R27 ;  /* 0xffffff80c61b7810 */ /* 0x000fe20007ffe01b */
[----:B-1----:R-:W-:-:S05]  /*1f760*/  IMAD R0, R20, R35, RZ ;  /* 0x0000002314007224 */ /* 0x002fca00078e02ff */
[----:B------:R-:W-:-:S13]  /*1f770*/  ISETP.GE.AND P0, PT, R27, R0, PT ;  /* 0x000000001b00720c */ /* 0x000fda0003f06270 */
[----:B------:R-:W-:Y:S05]  /*1f780*/  @P0 BRA `(.L_x_8443) ;  /* 0x0000000000ac0947 */ /* 0x000fea0003800000 */
[----:B------:R-:W-:Y:S01]  /*1f790*/  IMAD.MOV.U32 R14, RZ, RZ, 0x9b8 ;  /* 0x000009b8ff0e7424 */ /* 0x000fe200078e00ff */
[----:B------:R-:W-:Y:S01]  /*1f7a0*/  ISETP.GT.AND P0, PT, R221, 0x1, PT ;  /* 0x00000001dd00780c */ /* 0x000fe20003f04270 */
[----:B------:R-:W1:Y:S01]  /*1f7b0*/  LDC.64 R32, c[0x0][0xba8] ;  /* 0x0002ea00ff207b82 */ /* 0x000e620000000a00 */
[----:B------:R-:W-:Y:S02]  /*1f7c0*/  ISETP.NE.AND P1, PT, R35, 0x1, PT ;  /* 0x000000012300780c */ /* 0x000fe40003f25270 */
[----:B------:R-:W-:Y:S02]  /*1f7d0*/  SEL R14, R14, 0x978, P0 ;  /* 0x000009780e0e7807 */ /* 0x000fe40000000000 */
[----:B------:R-:W-:Y:S02]  /*1f7e0*/  MOV R15, R27 ;  /* 0x0000001b000f7202 */ /* 0x000fe40000000f00 */
[----:B------:R-:W-:Y:S01]  /*1f7f0*/  SEL R223, R223, RZ, P0 ;  /* 0x000000ffdfdf7207 */ /* 0x000fe20000000000 */
[----:B------:R-:W2:Y:S08]  /*1f800*/  LDC.64 R6, c[0x0][R14+0x220] ;  /* 0x000088000e067b82 */ /* 0x000eb00000000a00 */
[----:B------:R-:W4:Y:S08]  /*1f810*/  LDC.64 R4, c[0x0][R14+0x218] ;  /* 0x000086000e047b82 */ /* 0x000f300000000a00 */
[----:B------:R-:W5:Y:S08]  /*1f820*/  LDC.64 R8, c[0x0][R14+0x228] ;  /* 0x00008a000e087b82 */ /* 0x000f700000000a00 */
[----:B------:R-:W0:Y:S08]  /*1f830*/  LDC.64 R10, c[0x0][R14+0x210] ;  /* 0x000084000e0a7b82 */ /* 0x000e300000000a00 */
[----:B------:R-:W3:Y:S08]  /*1f840*/  @P1 LDC R0, c[0x0][0xbec] ;  /* 0x0002fb00ff001b82 */ /* 0x000ef00000000800 */
[----:B------:R-:W5:Y:S01]  /*1f850*/  @P1 LDC R37, c[0x0][0xbf0] ;  /* 0x0002fc00ff251b82 */ /* 0x000f620000000800 */
[----:B--2---:R-:W-:-:S07]  /*1f860*/  IMAD R7, R7, R25, RZ ;  /* 0x0000001907077224 */ /* 0x004fce00078e02ff */
[----:B-1----:R-:W1:Y:S01]  /*1f870*/  @!P0 LDC R32, c[0x0][0xb50] ;  /* 0x0002d400ff208b82 */ /* 0x002e620000000800 */
[----:B------:R-:W-:-:S04]  /*1f880*/  IMAD.WIDE.U32 R12, R6, R25, RZ ;  /* 0x00000019060c7225 */ /* 0x000fc800078e00ff */
[----:B------:R-:W-:Y:S02]  /*1f890*/  IMAD R7, R6, R26, R7 ;  /* 0x0000001a06077224 */ /* 0x000fe400078e0207 */
[----:B---3--:R-:W-:Y:S01]  /*1f8a0*/  @P1 IMAD.HI.U32 R0, R27, R0, RZ ;  /* 0x000000001b001227 */ /* 0x008fe200078e00ff */
[----:B------:R-:W2:Y:S03]  /*1f8b0*/  @!P0 LDC R33, c[0x0][0xb54] ;  /* 0x0002d500ff218b82 */ /* 0x000ea60000000800 */
[-C--:B----4-:R-:W-:Y:S02]  /*1f8c0*/  IMAD R21, R5, R195.reuse, RZ ;  /* 0x000000c305157224 */ /* 0x090fe400078e02ff */
[----:B------:R-:W-:Y:S01]  /*1f8d0*/  IMAD.WIDE.U32 R4, R4, R195, RZ ;  /* 0x000000c304047225 */ /* 0x000fe200078e00ff */
[----:B-----5:R-:W-:-:S03]  /*1f8e0*/  @P1 SHF.R.U32.HI R15, RZ, R37, R0 ;  /* 0x00000025ff0f1219 */ /* 0x020fc60000011600 */
[----:B------:R-:W-:Y:S01]  /*1f8f0*/  IMAD.IADD R21, R5, 0x1, R21 ;  /* 0x0000000105157824 */ /* 0x000fe200078e0215 */
[----:B------:R-:W-:Y:S01]  /*1f900*/  IADD3 R0, P1, P3, R12, R4, R3 ;  /* 0x000000040c007210 */ /* 0x000fe20007b3e003 */
[----:B------:R-:W-:Y:S02]  /*1f910*/  IMAD.IADD R12, R13, 0x1, R7 ;  /* 0x000000010d0c7824 */ /* 0x000fe400078e0207 */
[----:B------:R-:W-:Y:S02]  /*1f920*/  IMAD.MOV R6, RZ, RZ, -R15 ;  /* 0x000000ffff067224 */ /* 0x000fe400078e0a0f */
[----:B------:R-:W-:-:S04]  /*1f930*/  IMAD.WIDE.U32 R4, R8, R223, RZ ;  /* 0x000000df08047225 */ /* 0x000fc800078e00ff */
[----:B------:R-:W-:Y:S02]  /*1f940*/  IMAD R9, R9, R223, RZ ;  /* 0x000000df09097224 */ /* 0x000fe400078e02ff */
[----:B------:R-:W-:Y:S01]  /*1f950*/  IMAD R7, R35, R6, R27 ;  /* 0x0000000623077224 */ /* 0x000fe200078e021b */
[----:B------:R-:W-:Y:S01]  /*1f960*/  IADD3.X R6, R12, R21, R24, P1, P3 ;  /* 0x000000150c067210 */ /* 0x000fe20000fe6418 */
[----:B------:R-:W-:Y:S01]  /*1f970*/  IMAD.IADD R9, R5, 0x1, R9 ;  /* 0x0000000105097824 */ /* 0x000fe200078e0209 */
[----:B------:R-:W-:Y:S01]  /*1f980*/  IADD3 R4, P0, P1, R15, R0, R4 ;  /* 0x000000000f047210 */ /* 0x000fe2000791e004 */
[----:B0-----:R-:W-:Y:S01]  /*1f990*/  IMAD R0, R11, R7, RZ ;  /* 0x000000070b007224 */ /* 0x001fe200078e02ff */
[----:B------:R-:W-:-:S04]  /*1f9a0*/  SHF.R.S32.HI R15, RZ, 0x1f, R15 ;  /* 0x0000001fff0f7819 */ /* 0x000fc8000001140f */
[----:B------:R-:W-:Y:S02]  /*1f9b0*/  IADD3.X R5, R15, R6, R9, P0, P1 ;  /* 0x000000060f057210 */ /* 0x000fe400007e2409 */
[----:B------:R-:W-:Y:S01]  /*1f9c0*/  SHF.R.S32.HI R9, RZ, 0x1f, R7 ;  /* 0x0000001fff097819 */ /* 0x000fe20000011407 */
[----:B------:R-:W-:-:S04]  /*1f9d0*/  IMAD.WIDE.U32 R4, R10, R7, R4 ;  /* 0x000000070a047225 */ /* 0x000fc800078e0004 */
[----:B------:R-:W-:Y:S01]  /*1f9e0*/  IMAD R9, R10, R9, R0 ;  /* 0x000000090a097224 */ /* 0x000fe200078e0200 */
[----:B-1----:R-:W-:-:S03]  /*1f9f0*/  LEA R6, P0, R4, R32, 0x2 ;  /* 0x0000002004067211 */ /* 0x002fc600078010ff */
[----:B------:R-:W-:Y:S01]  /*1fa00*/  IMAD.IADD R0, R5, 0x1, R9 ;  /* 0x0000000105007824 */ /* 0x000fe200078e0209 */
[----:B------:R-:W-:-:S04]  /*1fa10*/  MOV R5, 0xff800000 ;  /* 0xff80000000057802 */ /* 0x000fc80000000f00 */
[----:B--2---:R-:W-:-:S05]  /*1fa20*/  LEA.HI.X R7, R4, R33, R0, 0x2, P0 ;  /* 0x0000002104077211 */ /* 0x004fca00000f1400 */
[----:B------:R1:W-:Y:S02]  /*1fa30*/  STG.E desc[UR54][R6.64], R5 ;  /* 0x0000000506007986 */ /* 0x0003e4000c101936 */
.L_x_8443:
[----:B------:R-:W-:Y:S05]  /*1fa40*/  BSYNC B1 ;  /* 0x0000000000017941 */ /* 0x000fea0003800000 */
.L_x_8442:
[----:B------:R-:W-:Y:S05]  /*1fa50*/  @P2 BRA `(.L_x_8436) ;  /* 0x0000000400b82947 */ /* 0x000fea0003800000 */
[----:B------:R-:W2:Y:S01]  /*1fa60*/  LDC R21, c[0x0][0xbe8] ;  /* 0x0002fa00ff157b82 */ /* 0x000ea20000000800 */
[----:B------:R-:W-:Y:S01]  /*1fa70*/  ULDC.64 UR4, c[0x0][0xaa0] ;  /* 0x0002a80000047ab9 */ /* 0x000fe20000000a00 */
[----:B------:R-:W-:Y:S01]  /*1fa80*/  ULDC.64 UR6, c[0x0][0xaf0] ;  /* 0x0002bc0000067ab9 */ /* 0x000fe20000000a00 */
[----:B------:R-:W-:Y:S02]  /*1fa90*/  IMAD R0, R24, UR4, RZ ;  /* 0x0000000418007c24 */ /* 0x000fe4000f8e02ff */
[----:B-1----:R-:W-:-:S04]  /*1faa0*/  IMAD.WIDE.U32 R4, R3, UR4, RZ ;  /* 0x0000000403047c25 */ /* 0x002fc8000f8e00ff */
[----:B------:R-:W-:Y:S01]  /*1fab0*/  IMAD R7, R3, UR5, R0 ;  /* 0x0000000503077c24 */ /* 0x000fe2000f8e0200 */
[----:B------:R-:W-:Y:S01]  /*1fac0*/  ULDC.64 UR4, c[0x0][0xae8] ;  /* 0x0002ba0000047ab9 */ /* 0x000fe20000000a00 */
[----:B------:R-:W-:Y:S02]  /*1fad0*/  IMAD R3, R220, 0x20, R188 ;  /* 0x00000020dc037824 */ /* 0x000fe400078e02bc */
[----:B------:R-:W-:Y:S02]  /*1fae0*/  IMAD.IADD R5, R5, 0x1, R7 ;  /* 0x0000000105057824 */ /* 0x000fe400078e0207 */
[----:B------:R-:W-:Y:S02]  /*1faf0*/  IMAD.IADD R9, R198, 0x1, R3 ;  /* 0x00000001c6097824 */ /* 0x000fe400078e0203 */
[----:B------:R-:W-:-:S04]  /*1fb00*/  IMAD.WIDE.U32 R4, R195, UR4, R4 ;  /* 0x00000004c3047c25 */ /* 0x000fc8000f8e0004 */
[----:B------:R-:W-:Y:S02]  /*1fb10*/  IMAD.MOV.U32 R3, RZ, RZ, R9 ;  /* 0x000000ffff037224 */ /* 0x000fe400078e0009 */
[----:B------:R-:W-:Y:S01]  /*1fb20*/  IMAD R5, R195, UR5, R5 ;  /* 0x00000005c3057c24 */ /* 0x000fe2000f8e0205 */
[----:B--2---:R-:W-:Y:S01]  /*1fb30*/  ISETP.NE.AND P0, PT, R21, 0x1, PT ;  /* 0x000000011500780c */ /* 0x004fe20003f05270 */
[----:B------:R-:W-:Y:S01]  /*1fb40*/  ULDC.64 UR4, c[0x0][0xae0] ;  /* 0x0002b80000047ab9 */ /* 0x000fe20000000a00 */
[----:B------:R-:W-:Y:S02]  /*1fb50*/  IMAD.IADD R198, R188, 0x1, R198 ;  /* 0x00000001bcc67824 */ /* 0x000fe400078e02c6 */
[----:B------:R-:W-:-:S09]  /*1fb60*/  IMAD.WIDE.U32 R4, R25, UR6, R4 ;  /* 0x0000000619047c25 */ /* 0x000fd2000f8e0004 */
[----:B------:R-:W1:Y:S08]  /*1fb70*/  @P0 LDC R6, c[0x0][0xbec] ;  /* 0x0002fb00ff060b82 */ /* 0x000e700000000800 */
[----:B------:R-:W2:Y:S01]  /*1fb80*/  @P0 LDC R11, c[0x0][0xbf0] ;  /* 0x0002fc00ff0b0b82 */ /* 0x000ea20000000800 */
[----:B-1----:R-:W-:-:S04]  /*1fb90*/  @P0 IMAD.HI.U32 R0, R9, R6, RZ ;  /* 0x0000000609000227 */ /* 0x002fc800078e00ff */
[----:B------:R-:W-:Y:S01]  /*1fba0*/  IMAD R6, R26, UR6, RZ ;  /* 0x000000061a067c24 */ /* 0x000fe2000f8e02ff */
[----:B--2---:R-:W-:-:S03]  /*1fbb0*/  @P0 SHF.R.U32.HI R3, RZ, R11, R0 ;  /* 0x0000000bff030219 */ /* 0x004fc60000011600 */
[----:B------:R-:W-:Y:S01]  /*1fbc0*/  IMAD R7, R25, UR7, R6 ;  /* 0x0000000719077c24 */ /* 0x000fe2000f8e0206 */
[--C-:B------:R-:W-:Y:S01]  /*1fbd0*/  SHF.R.S32.HI R0, RZ, 0x1f, R3.reuse ;  /* 0x0000001fff007819 */ /* 0x100fe20000011403 */
[----:B------:R-:W-:-:S03]  /*1fbe0*/  IMAD.MOV R6, RZ, RZ, -R3 ;  /* 0x000000ffff067224 */ /* 0x000fc600078e0a03 */
[----:B------:R-:W-:Y:S01]  /*1fbf0*/  IADD3 R5, R5, R7, RZ ;  /* 0x0000000705057210 */ /* 0x000fe20007ffe0ff */
        /* <DEDUP_REMOVED lines=8> */
[----:B------:R-:W-:-:S04]  /*1fc80*/  IMAD.WIDE.U32 R4, R7, UR4, R4 ;  /* 0x0000000407047c25 */ /* 0x000fc8000f8e0004 */
[----:B------:R-:W-:Y:S01]  /*1fc90*/  IMAD R3, R7, UR5, R0 ;  /* 0x0000000507037c24 */ /* 0x000fe2000f8e0200 */
[----:B------:R-:W-:Y:S02]  /*1fca0*/  ULDC.64 UR4, c[0x0][0xa80] ;  /* 0x0002a00000047ab9 */ /* 0x000fe40000000a00 */
[----:B------:R-:W-:Y:S01]  /*1fcb0*/  LEA R0, P0, R4, UR4, 0x1 ;  /* 0x0000000404007c11 */ /* 0x000fe2000f8008ff */
[----:B------:R-:W-:Y:S01]  /*1fcc0*/  IMAD.IADD R3, R5, 0x1, R3 ;  /* 0x0000000105037824 */ /* 0x000fe200078e0203 */
[----:B------:R-:W-:-:S04]  /*1fcd0*/  UMOV UR4, 0xffffffff ;  /* 0xffffffff00047882 */ /* 0x000fc80000000000 */
[----:B------:R-:W-:Y:S01]  /*1fce0*/  LEA.HI.X R4, R4, UR5, R3, 0x1, P0 ;  /* 0x0000000504047c11 */ /* 0x000fe200080f0c03 */
[----:B------:R-:W-:Y:S06]  /*1fcf0*/  BRA.DIV UR4, `(.L_x_8444) ;  /* 0x000000ae04d47947 */ /* 0x000fec000b800000 */
[----:B------:R1:W2:Y:S04]  /*1fd00*/  SHFL.IDX PT, R3, R4, RZ, 0x181f ;  /* 0x00181fff04037589 */ /* 0x0002a800000e0000 */
[----:B------:R1:W4:Y:S02]  /*1fd10*/  SHFL.IDX PT, R14, R0, RZ, 0x181f ;  /* 0x00181fff000e7589 */ /* 0x00032400000e0000 */
.L_x_8720:
[----:B------:R-:W-:Y:S01]  /*1fd20*/  IMAD R20, R20, R21, RZ ;  /* 0x0000001514147224 */ /* 0x000fe200078e02ff */
[----:B------:R-:W-:Y:S04]  /*1fd30*/  BSSY B1, `(.L_x_8445) ;  /* 0x000000c000017945 */ /* 0x000fe80003800000 */
[----:B------:R-:W-:-:S13]  /*1fd40*/  ISETP.GE.AND P0, PT, R198, R20, PT ;  /* 0x00000014c600720c */ /* 0x000fda0003f06270 */
[----:B------:R-:W-:Y:S05]  /*1fd50*/  @P0 BRA `(.L_x_8446) ;  /* 0x0000000000240947 */ /* 0x000fea0003800000 */
[----:B------:R-:W-:Y:S02]  /*1fd60*/  ULDC UR4, c[0x0][0xac8] ;  /* 0x0002b20000047ab9 */ /* 0x000fe40000000800 */
[----:B------:R-:W-:Y:S02]  /*1fd70*/  ISETP.GE.AND P2, PT, R16, UR4, PT ;  /* 0x0000000410007c0c */ /* 0x000fe4000bf46270 */
[----:B------:R-:W-:-:S11]  /*1fd80*/  ISETP.GE.AND P3, PT, R2, UR4, PT ;  /* 0x0000000402007c0c */ /* 0x000fd6000bf66270 */
[-C--:B----4-:R-:W-:Y:S02]  /*1fd90*/  @!P2 LEA R6, P0, R16, R14.reuse, 0x1 ;  /* 0x0000000e1006a211 */ /* 0x090fe400078008ff */
[----:B------:R-:W-:Y:S02]  /*1fda0*/  @!P3 LEA R14, P1, R2, R14, 0x1 ;  /* 0x0000000e020eb211 */ /* 0x000fe400078208ff */
[-C--:B--2---:R-:W-:Y:S02]  /*1fdb0*/  @!P2 LEA.HI.X R7, R16, R3.reuse, R17, 0x1, P0 ;  /* 0x000000031007a211 */ /* 0x084fe400000f0c11 */
[----:B------:R-:W-:-:S03]  /*1fdc0*/  @!P3 LEA.HI.X R15, R2, R3, R185, 0x1, P1 ;  /* 0x00000003020fb211 */ /* 0x000fc600008f0cb9 */
[----:B------:R2:W-:Y:S04]  /*1fdd0*/  @!P2 ST.E.128 desc[UR54][R6.64], RZ ;  /* 0x000000ff0600a985 */ /* 0x0005e8000c101d36 */
[----:B------:R2:W-:Y:S02]  /*1fde0*/  @!P3 ST.E.128 desc[UR54][R14.64], RZ ;  /* 0x000000ff0e00b985 */ /* 0x0005e4000c101d36 */
.L_x_8446:
[----:B------:R-:W-:Y:S05]  /*1fdf0*/  BSYNC B1 ;  /* 0x0000000000017941 */ /* 0x000fea0003800000 */
.L_x_8445:
[----:B------:R-:W-:-:S03]  /*1fe00*/  UMOV UR4, 0xffffffff ;  /* 0xffffffff00047882 */ /* 0x000fc60000000000 */
[----:B------:R-:W-:Y:S05]  /*1fe10*/  BRA.DIV UR4, `(.L_x_8447) ;  /* 0x000000ae04c07947 */ /* 0x000fea000b800000 */
[----:B--2---:R2:W0:Y:S04]  /*1fe20*/  SHFL.IDX PT, R3, R4, 0x1, 0x181f ;  /* 0x00381f0004037f89 */ /* 0x00442800000e0000 */
[----:B----4-:R2:W4:Y:S02]  /*1fe30*/  SHFL.IDX PT, R14, R0, 0x1, 0x181f ;  /* 0x00381f00000e7f89 */ /* 0x01052400000e0000 */
.L_x_8724:
[----:B------:R-:W-:Y:S01]  /*1fe40*/  VIADD R5, R198, 0x20 ;  /* 0x00000020c6057836 */ /* 0x000fe20000000000 */
        /* <DEDUP_REMOVED lines=12> */
.L_x_8449:
[----:B------:R-:W-:Y:S05]  /*1ff10*/  BSYNC B1 ;  /* 0x0000000000017941 */ /* 0x000fea0003800000 */
.L_x_8448:
[----:B------:R-:W-:-:S03]  /*1ff20*/  UMOV UR4, 0xffffffff ;  /* 0xffffffff00047882 */ /* 0x000fc60000000000 */
[----:B------:R-:W-:Y:S05]  /*1ff30*/  BRA.DIV UR4, `(.L_x_8450) ;  /* 0x000000ae04c07947 */ /* 0x000fea000b800000 */
[----:B0-----:R0:W0:Y:S04]  /*1ff40*/  SHFL.IDX PT, R3, R4, 0x2, 0x181f ;  /* 0x00581f0004037f89 */ /* 0x00102800000e0000 */
[----:B----4-:R4:W0:Y:S02]  /*1ff50*/  SHFL.IDX PT, R14, R0, 0x2, 0x181f ;  /* 0x00581f00000e7f89 */ /* 0x01082400000e0000 */
.L_x_8728:
[----:B------:R-:W-:Y:S01]  /*1ff60*/  VIADD R5, R198, 0x40 ;  /* 0x00000040c6057836 */ /* 0x000fe20000000000 */
[----:B------:R-:W-:Y:S04]  /*1ff70*/  BSSY B1, `(.L_x_8451) ;  /* 0x000000c000017945 */ /* 0x000fe80003800000 */
[----:B------:R-:W-:-:S13]  /*1ff80*/  ISETP.GE.AND P0, PT, R5, R20, PT ;  /* 0x000000140500720c */ /* 0x000fda0003f06270 */
[----:B------:R-:W-:Y:S05]  /*1ff90*/  @P0 BRA `(.L_x_8452) ;  /* 0x0000000000240947 */ /* 0x000fea0003800000 */
[----:B------:R-:W-:Y:S02]  /*1ffa0*/  ULDC UR4, c[0x0][0xac8] ;  /* 0x0002b20000047ab9 */ /* 0x000fe40000000800 */
[----:B------:R-:W-:Y:S02]  /*1ffb0*/  ISETP.GE.AND P2, PT, R16, UR4, PT ;  /* 0x0000000410007c0c */ /* 0x000fe4000bf46270 */
[----:B------:R-:W-:-:S11]  /*1ffc0*/  ISETP.GE.AND P3, PT, R2, UR4, PT ;  /* 0x0000000402007c0c */ /* 0x000fd6000bf66270 */
[-C--:B0-----:R-:W-:Y:S02]  /*1ffd0*/  @!P2 LEA R6, P0, R16, R14.reuse, 0x1 ;  /* 0x0000000e1006a211 */ /* 0x081fe400078008ff */
[----:B------:R-:W-:Y:S02]  /*1ffe0*/  @!P3 LEA R14, P1, R2, R14, 0x1 ;  /* 0x0000000e020eb211 */ /* 0x000fe400078208ff */
[-C--:B------:R-:W-:Y:S02]  /*1fff0*/  @!P2 LEA.HI.X R7, R16, R3.reuse, R17, 0x1, P0 ;  /* 0x000000031007a211 */ /* 0x080fe400000f0c11 */
[----:B------:R-:W-:-:S03]  /*20000*/  @!P3 LEA.HI.X R15, R2, R3, R185, 0x1, P1 ;  /* 0x00000003020fb211 */ /* 0x000fc600008f0cb9 */
[----:B------:R0:W-:Y:S04]  /*20010*/  @!P2 ST.E.128 desc[UR54][R6.64], RZ ;  /* 0x000000ff0600a985 */ /* 0x0001e8000c101d36 */
[----:B------:R0:W-:Y:S02]  /*20020*/  @!P3 ST.E.128 desc[UR54][R14.64], RZ ;  /* 0x000000ff0e00b985 */ /* 0x0001e4000c101d36 */
.L_x_8452:
[----:B------:R-:W-:Y:S05]  /*20030*/  BSYNC B1 ;  /* 0x0000000000017941 */ /* 0x000fea0003800000 */
.L_x_8451:
[----:B------:R-:W-:-:S03]  /*20040*/  UMOV UR4, 0xffffffff ;  /* 0xffffffff00047882 */ /* 0x000fc60000000000 */
[----:B------:R-:W-:Y:S05]  /*20050*/  BRA.DIV UR4, `(.L_x_8453) ;  /* 0x000000ae04c07947 */ /* 0x000fea000b800000 */
[----:B0-----:R0:W0:Y:S04]  /*20060*/  SHFL.IDX PT, R3, R4, 0x3, 0x181f ;  /* 0x00781f0004037f89 */ /* 0x00102800000e0000 */
[----:B------:R0:W0:Y:S02]  /*20070*/  SHFL.IDX PT, R14, R0, 0x3, 0x181f ;  /* 0x00781f00000e7f89 */ /* 0x00002400000e0000 */
.L_x_8732:
[----:B012-4-:R-:W-:-:S04]  /*20080*/  IADD3 R0, R198, 0x60, RZ ;  /* 0x00000060c6007810 */ /* 0x017fc80007ffe0ff */
[----:B------:R-:W-:-:S13]  /*20090*/  ISETP.GE.AND P0, PT, R0, R20, PT ;  /* 0x000000140000720c */ /* 0x000fda0003f06270 */
[----:B------:R-:W-:Y:S05]  /*200a0*/  @P0 BRA `(.L_x_8436) ;  /* 0x0000000000240947 */ /* 0x000fea0003800000 */
[----:B------:R-:W-:Y:S02]  /*200b0*/  ULDC UR4, c[0x0][0xac8] ;  /* 0x0002b20000047ab9 */ /* 0x000fe40000000800 */
[----:B------:R-:W-:Y:S02]  /*200c0*/  ISETP.GE.AND P2, PT, R16, UR4, PT ;  /* 0x0000000410007c0c */ /* 0x000fe4000bf46270 */
[----:B------:R-:W-:-:S11]  /*200d0*/  ISETP.GE.AND P3, PT, R2, UR4, PT ;  /* 0x0000000402007c0c */ /* 0x000fd6000bf66270 */
[-C--:B------:R-:W-:Y:S02]  /*200e0*/  @!P2 LEA R4, P0, R16, R14.reuse, 0x1 ;  /* 0x0000000e1004a211 */ /* 0x080fe400078008ff */
[----:B------:R-:W-:Y:S02]  /*200f0*/  @!P3 LEA R14, P1, R2, R14, 0x1 ;  /* 0x0000000e020eb211 */ /* 0x000fe400078208ff */
[-C--:B------:R-:W-:Y:S02]  /*20100*/  @!P2 LEA.HI.X R5, R16, R3.reuse, R17, 0x1, P0 ;  /* 0x000000031005a211 */ /* 0x080fe400000f0c11 */
[----:B------:R-:W-:-:S03]  /*20110*/  @!P3 LEA.HI.X R15, R2, R3, R185, 0x1, P1 ;  /* 0x00000003020fb211 */ /* 0x000fc600008f0cb9 */
[----:B------:R0:W-:Y:S04]  /*20120*/  @!P2 ST.E.128 desc[UR54][R4.64], RZ ;  /* 0x000000ff0400a985 */ /* 0x0001e8000c101d36 */
[----:B------:R0:W-:Y:S02]  /*20130*/  @!P3 ST.E.128 desc[UR54][R14.64], RZ ;  /* 0x000000ff0e00b985 */ /* 0x0001e4000c101d36 */
.L_x_8436:
[----:B------:R-:W-:Y:S05]  /*20140*/  BSYNC B0 ;  /* 0x0000000000007941 */ /* 0x000fea0003800000 */
.L_x_8422:
[----:B------:R-:W-:Y:S02]  /*20150*/  ULDC UR4, c[0x0][0xc3c] ;  /* 0x00030f0000047ab9 */ /* 0x000fe40000000800 */
[----:B---3--:R-:W-:-:S13]  /*20160*/  ISETP.GE.AND P0, PT, R31, UR4, PT ;  /* 0x000000041f007c0c */ /* 0x008fda000bf06270 */
[----:B------:R-:W-:Y:S05]  /*20170*/  @!P0 BRA `(.L_x_8454) ;  /* 0xfffffe1000348947 */ /* 0x000fea000383ffff */
[----:B------:R-:W-:Y:S05]  /*20180*/  BRA `(.L_x_8157) ;  /* 0x0000007c00d47947 */ /* 0x000fea0003800000 */
.L_x_8155:
[----:B------:R-:W-:-:S08]  /*20190*/  NOP ;  /* 0x0000000000007918 */ /* 0x000fd00000000000 */
[----:B------:R-:W0:-:S00]  /*201a0*/  USETMAXREG.DEALLOC.CTAPOOL 0x28 ;  /* 0x00000028000079c8 */ /* 0x000e0000080e0500 */
        /* <DEDUP_REMOVED lines=14> */
.L_x_8455:
        /* <DEDUP_REMOVED lines=43> */
.L_x_8459:
[----:B------:R-:W0:Y:S01]  /*20540*/  LDC R2, c[0x0][0xc3c] ;  /* 0x00030f00ff027b82 */ /* 0x000e220000000800 */
[----:B------:R-:W-:Y:S01]  /*20550*/  UIADD3 UR4, UR4, 0x1f, URZ ;  /* 0x0000001f04047890 */ /* 0x000fe2000fffe03f */
[----:B------:R-:W-:Y:S02]  /*20560*/  ULDC UR7, c[0x0][0xc3c] ;  /* 0x00030f0000077ab9 */ /* 0x000fe40000000800 */
[----:B------:R-:W-:-:S03]  /*20570*/  IMAD.U32 R19, RZ, RZ, UR7 ;  /* 0x00000007ff137e24 */ /* 0x000fc6000f8e00ff */
[----:B0-----:R-:W-:-:S13]  /*20580*/  ISETP.LE.AND P6, PT, R2, UR4, PT ;  /* 0x0000000402007c0c */ /* 0x001fda000bfc3270 */
[----:B------:R-:W-:Y:S05]  /*20590*/  @P6 BRA `(.L_x_8458) ;  /* 0x0000000800a86947 */ /* 0x000fea0003800000 */
[----:B------:R-:W-:Y:S01]  /*205a0*/  VIADD R9, R7, UR4 ;  /* 0x0000000407097c36 */ /* 0x000fe20008000000 */
[----:B------:R-:W-:-:S04]  /*205b0*/  MOV R6, RZ ;  /* 0x000000ff00067202 */ /* 0x000fc80000000f00 */
        /* <DEDUP_REMOVED lines=29> */
.L_x_8457:
        /* <DEDUP_REMOVED lines=13> */
.L_x_8460:
        /* <DEDUP_REMOVED lines=36> */
[----:B------:R-:W-:Y:S01]  /*20aa0*/  IMAD.MOV R12, RZ, RZ, -R2 ;  /* 0x000000ffff0c7224 */ /* 0x000fe200078e0a02 */
[----:B------:R-:W-:Y:S01]  /*20ab0*/  MOV R2, RZ ;  /* 0x000000ff00027202 */ /* 0x000fe20000000f00 */
[----:B------:R-:W-:Y:S01]  /*20ac0*/  IMAD R11, R13, R4, RZ ;  /* 0x000000040d0b7224 */ /* 0x000fe200078e02ff */
        /* <DEDUP_REMOVED lines=15> */
[----:B------:R-:W-:Y:S02]  /*20bc0*/  @!P2 IADD3 R2, -R2, RZ, RZ ;  /* 0x000000ff0202a210 */ /* 0x000fe40007ffe1ff */
[----:B------:R-:W-:-:S05]  /*20bd0*/  @!P1 LOP3.LUT R2, RZ, R9, RZ, 0x33, !PT ;  /* 0x00000009ff029212 */ /* 0x000fca00078e33ff */
[----:B------:R-:W-:-:S04]  /*20be0*/  IMAD.MOV R18, RZ, RZ, -R2 ;  /* 0x000000ffff127224 */ /* 0x000fc800078e0a02 */
[C---:B------:R-:W-:Y:S02]  /*20bf0*/  IMAD R18, R9.reuse, R18, R10 ;  /* 0x0000001209127224 */ /* 0x040fe400078e020a */
[----:B------:R-:W-:Y:S02]  /*20c00*/  IMAD R9, R9, 0x1000000, R2 ;  /* 0x0100000009097824 */ /* 0x000fe400078e0202 */
[----:B------:R-:W-:Y:S02]  /*20c10*/  IMAD R2, R6, R3, R5 ;  /* 0x0000000306027224 */ /* 0x000fe400078e0205 */
[----:B------:R-:W-:Y:S01]  /*20c20*/  IMAD R18, R18, 0x10000, R9 ;  /* 0x0001000012127824 */ /* 0x000fe200078e0209 */
[----:B------:R-:W-:Y:S06]  /*20c30*/  BRA `(.L_x_8462) ;  /* 0x0000000000f47947 */ /* 0x000fec0003800000 */
.L_x_8461:
        /* <DEDUP_REMOVED lines=12> */
[----:B0-----:R-:W-:-:S05]  /*20d00*/  IADD3 R11, RZ, -R3, RZ ;  /* 0x80000003ff0b7210 */ /* 0x001fca0007ffe0ff */
        /* <DEDUP_REMOVED lines=20> */
[----:B------:R-:W-:-:S04]  /*20e50*/  VIADDMNMX R13, R3, UR5, R13, PT ;  /* 0x00000005030d7c46 */ /* 0x000fc8000b80010d */
[-C--:B------:R-:W-:Y:S02]  /*20e60*/  IABS R10, R13.reuse ;  /* 0x0000000d000a7213 */ /* 0x080fe40000000000 */
[----:B------:R-:W-:Y:S02]  /*20e70*/  IABS R12, R13 ;  /* 0x0000000d000c7213 */ /* 0x000fe40000000000 */
[----:B------:R-:W0:Y:S01]  /*20e80*/  I2F.RP R8, R10 ;  /* 0x0000000a00087306 */ /* 0x000e220000209400 */
[----:B------:R-:W-:-:S07]  /*20e90*/  IADD3 R18, -R13, RZ, RZ ;  /* 0x000000ff0d127210 */ /* 0x000fce0007ffe1ff */
        /* <DEDUP_REMOVED lines=23> */
.L_x_8462:
[----:B------:R-:W-:-:S05]  /*21010*/  LOP3.LUT R17, RZ, R2, RZ, 0x33, !PT ;  /* 0x00000002ff117212 */ /* 0x000fca00078e33ff */
[----:B------:R-:W-:Y:S01]  /*21020*/  IMAD.IADD R17, R6, 0x1, R17 ;  /* 0x0000000106117824 */ /* 0x000fe200078e0211 */
[----:B------:R-:W-:Y:S06]  /*21030*/  BRA `(.L_x_8463) ;  /* 0x00000000000c7947 */ /* 0x000fec0003800000 */
.L_x_8458:
[----:B------:R-:W-:Y:S02]  /*21040*/  IMAD.MOV.U32 R17, RZ, RZ, RZ ;  /* 0x000000ffff117224 */ /* 0x000fe400078e00ff */
[----:B------:R-:W-:Y:S02]  /*21050*/  IMAD.U32 R16, RZ, RZ, UR6 ;  /* 0x00000006ff107e24 */ /* 0x000fe4000f8e00ff */
[----:B------:R-:W-:-:S07]  /*21060*/  IMAD.MOV.U32 R18, RZ, RZ, RZ ;  /* 0x000000ffff127224 */ /* 0x000fce00078e00ff */
.L_x_8463:
[----:B------:R-:W-:-:S13]  /*21070*/  ISETP.NE.AND P0, PT, R7, RZ, PT ;  /* 0x000000ff0700720c */ /* 0x000fda0003f05270 */
[----:B------:R-:W0:Y:S01]  /*21080*/  @!P0 S2R R3, SR_CgaCtaId ;  /* 0x0000000000038919 */ /* 0x000e220000008800 */
[----:B------:R-:W-:-:S04]  /*21090*/  @!P0 MOV R2, 0x400 ;  /* 0x0000040000028802 */ /* 0x000fc80000000f00 */
[----:B0-----:R-:W-:-:S05]  /*210a0*/  @!P0 LEA R2, R3, R2, 0x18 ;  /* 0x0000000203028211 */ /* 0x001fca00078ec0ff */
[----:B------:R1:W-:Y:S01]  /*210b0*/  @!P0 STS.128 [R2+0x288d0], R16 ;  /* 0x0288d01002008388 */ /* 0x0003e20000000c00 */
[----:B------:R-:W-:Y:S06]  /*210c0*/  BAR.ARV 0x5, 0x180 ;  /* 0x0146000000007b1d */ /* 0x000fec0000002000 */
.L_x_8456:
[----:B------:R2:W-:Y:S01]  /*210d0*/  STL [R1+0x1c], RZ ;  /* 0x00001cff01007387 */ /* 0x0005e20000100800 */
[----:B------:R-:W-:Y:S01]  /*210e0*/  ULDC UR4, c[0x0][0xc3c] ;  /* 0x00030f0000047ab9 */ /* 0x000fe20000000800 */
[----:B------:R-:W-:Y:S01]  /*210f0*/  IMAD.MOV.U32 R28, RZ, RZ, 0x1 ;  /* 0x00000001ff1c7424 */ /* 0x000fe200078e00ff */
[----:B0-----:R-:W-:Y:S02]  /*21100*/  ISETP.GE.AND P0, PT, R19, UR4, PT ;  /* 0x0000000413007c0c */ /* 0x001fe4000bf06270 */
[----:B------:R-:W-:-:S11]  /*21110*/  MOV R24, RZ ;  /* 0x000000ff00187202 */ /* 0x000fd60000000f00 */
[----:B--2---:R-:W-:Y:S05]  /*21120*/  @P0 BRA `(.L_x_8464) ;  /* 0x0000006c00100947 */ /* 0x004fea0003800000 */
[----:B------:R-:W0:Y:S01]  /*21130*/  S2UR UR5, SR_CgaCtaId ;  /* 0x00000000000579c3 */ /* 0x000e220000008800 */
[C---:B------:R-:W-:Y:S01]  /*21140*/  IMAD.SHL.U32 R31, R0.reuse, 0x8, RZ ;  /* 0x00000008001f7824 */ /* 0x040fe200078e00ff */
[----:B------:R-:W-:Y:S01]  /*21150*/  LOP3.LUT R4, R0, 0x7f, RZ, 0xc0, !PT ;  /* 0x0000007f00047812 */ /* 0x000fe200078ec0ff */
[----:B------:R-:W-:Y:S01]  /*21160*/  UMOV UR4, 0x400 ;  /* 0x0000040000047882 */ /* 0x000fe20000000000 */
[----:B------:R2:W-:Y:S01]  /*21170*/  STL [R1+0x1c], RZ ;  /* 0x00001cff01007387 */ /* 0x0005e20000100800 */
[----:B------:R-:W-:Y:S01]  /*21180*/  BSSY B8, `(.L_x_8464) ;  /* 0x00006be000087945 */ /* 0x000fe20003800000 */
[C---:B------:R-:W-:Y:S01]  /*21190*/  LOP3.LUT R3, R31.reuse, 0x1f8, RZ, 0xc0, !PT ;  /* 0x000001f81f037812 */ /* 0x040fe200078ec0ff */
[----:B------:R-:W-:Y:S01]  /*211a0*/  IMAD.SHL.U32 R35, R4, 0x8, RZ ;  /* 0x0000000804237824 */ /* 0x000fe200078e00ff */
[----:B------:R-:W-:Y:S01]  /*211b0*/  LOP3.LUT R31, R31, 0x38, RZ, 0xc0, !PT ;  /* 0x000000381f1f7812 */ /* 0x000fe200078ec0ff */
[----:B------:R-:W-:Y:S01]  /*211c0*/  IMAD.MOV.U32 R29, RZ, RZ, 0x1 ;  /* 0x00000001ff1d7424 */ /* 0x000fe200078e00ff */
[----:B-1----:R-:W-:Y:S01]  /*211d0*/  LOP3.LUT R2, R3, 0x38, R0, 0x78, !PT ;  /* 0x0000003803027812 */ /* 0x002fe200078e7800 */
[----:B------:R-:W-:Y:S01]  /*211e0*/  IMAD.SHL.U32 R0, R0, 0x10, RZ ;  /* 0x0000001000007824 */ /* 0x000fe200078e00ff */
[----:B------:R-:W-:Y:S01]  /*211f0*/  MOV R24, RZ ;  /* 0x000000ff00187202 */ /* 0x000fe20000000f00 */
[----:B------:R-:W-:Y:S01]  /*21200*/  IMAD.MOV.U32 R26, RZ, RZ, RZ ;  /* 0x000000ffff1a7224 */ /* 0x000fe200078e00ff */
[----:B------:R-:W-:Y:S01]  /*21210*/  LOP3.LUT R35, R2, 0x200, R35, 0xf8, !PT ;  /* 0x0000020002237812 */ /* 0x000fe200078ef823 */
[----:B------:R-:W-:Y:S01]  /*21220*/  IMAD.MOV.U32 R28, RZ, RZ, 0x1 ;  /* 0x00000001ff1c7424 */ /* 0x000fe200078e00ff */
[----:B------:R-:W-:Y:S01]  /*21230*/  SHF.R.U32.HI R2, RZ, 0x3, R4 ;  /* 0x00000003ff027819 */ /* 0x000fe20000011604 */
[----:B------:R-:W-:Y:S01]  /*21240*/  ULOP3.LUT UR38, UR36, 0x2, URZ, 0xfc, !UPT ;  /* 0x0000000224267892 */ /* 0x000fe2000f8efc3f */
[----:B------:R-:W-:Y:S01]  /*21250*/  LOP3.LUT R0, R0, 0x70, RZ, 0xc0, !PT ;  /* 0x0000007000007812 */ /* 0x000fe200078ec0ff */
[----:B------:R-:W-:Y:S01]  /*21260*/  ULDC.64 UR40, c[0x0][0x198] ;  /* 0x0000660000287ab9 */ /* 0x000fe20000000a00 */
[----:B------:R-:W-:Y:S01]  /*21270*/  LOP3.LUT R30, R31, 0x40, RZ, 0xfc, !PT ;  /* 0x000000401f1e7812 */ /* 0x000fe200078efcff */
[----:B------:R-:W-:Y:S01]  /*21280*/  ULDC UR37, c[0x0][0xc] ;  /* 0x0000030000257ab9 */ /* 0x000fe20000000800 */
[----:B------:R-:W-:Y:S01]  /*21290*/  LOP3.LUT R2, R2, R0, RZ, 0xfc, !PT ;  /* 0x0000000002027212 */ /* 0x000fe200078efcff */
[----:B0-----:R-:W-:-:S06]  /*212a0*/  ULEA UR4, UR5, UR4, 0x18 ;  /* 0x0000000405047291 */ /* 0x001fcc000f8ec03f */
[----:B------:R-:W-:-:S04]  /*212b0*/  IMAD.U32 R22, RZ, RZ, UR4 ;  /* 0x00000004ff167e24 */ /* 0x000fc8000f8e00ff */
[----:B------:R-:W-:-:S05]  /*212c0*/  IMAD R0, R35, 0x2, R22 ;  /* 0x0000000223007824 */ /* 0x000fca00078e0216 */
[----:B------:R2:W-:Y:S02]  /*212d0*/  STL [R1+0x8], R0 ;  /* 0x0000080001007387 */ /* 0x0005e40000100800 */
.L_x_8583:
[----:B------:R-:W-:Y:S05]  /*212e0*/  YIELD ;  /* 0x0000000000007946 */ /* 0x000fea0003800000 */
[----:B------:R-:W-:Y:S01]  /*212f0*/  ULDC.64 UR4, c[0x0][0xa28] ;  /* 0x00028a0000047ab9 */ /* 0x000fe20000000a00 */
[----:B------:R-:W-:Y:S01]  /*21300*/  IMAD.MOV.U32 R10, RZ, RZ, RZ ;  /* 0x000000ffff0a7224 */ /* 0x000fe200078e00ff */
[----:B------:R-:W-:Y:S01]  /*21310*/  ISETP.NE.U32.AND P0, PT, RZ, UR4, PT ;  /* 0x00000004ff007c0c */ /* 0x000fe2000bf05070 */
[----:B0-----:R-:W0:Y:S01]  /*21320*/  LDC.64 R4, c[0x0][0xa00] ;  /* 0x00028000ff047b82 */ /* 0x001e220000000a00 */
[----:B------:R-:W-:Y:S01]  /*21330*/  IMAD.MOV.U32 R8, RZ, RZ, RZ ;  /* 0x000000ffff087224 */ /* 0x000fe200078e00ff */
[----:B------:R-:W-:Y:S01]  /*21340*/  ULDC.64 UR6, c[0x0][0xa10] ;  /* 0x0002840000067ab9 */ /* 0x000fe20000000a00 */
[----:B------:R-:W-:Y:S01]  /*21350*/  ISETP.NE.AND.EX P0, PT, RZ, UR5, PT, P0 ;  /* 0x00000005ff007c0c */ /* 0x000fe2000bf05300 */
[----:B------:R-:W-:-:S12]  /*21360*/  ULDC.64 UR4, c[0x0][0xa18] ;  /* 0x0002860000047ab9 */ /* 0x000fd80000000a00 */
[----:B-1----:R-:W1:Y:S02]  /*21370*/  @P0 LDC.64 R2, c[0x0][0xa28] ;  /* 0x00028a00ff020b82 */ /* 0x002e640000000a00 */
[----:B-1----:R-:W-:-:S05]  /*21380*/  @P0 IMAD.WIDE R2, R19, 0x4, R2 ;  /* 0x0000000413020825 */ /* 0x002fca00078e0202 */
[----:B------:R1:W3:Y:S01]  /*21390*/  @P0 LDG.E R10, desc[UR54][R2.64] ;  /* 0x00000036020a0981 */ /* 0x0002e2000c1e1900 */
[----:B------:R-:W-:Y:S01]  /*213a0*/  ISETP.NE.U32.AND P0, PT, RZ, UR4, PT ;  /* 0x00000004ff007c0c */ /* 0x000fe2000bf05070 */
[----:B0-----:R-:W-:Y:S01]  /*213b0*/  IMAD.WIDE R4, R19, 0x4, R4 ;  /* 0x0000000413047825 */ /* 0x001fe200078e0204 */
[----:B------:R-:W-:Y:S02]  /*213c0*/  ISETP.NE.U32.AND P1, PT, RZ, UR6, PT ;  /* 0x00000006ff007c0c */ /* 0x000fe4000bf25070 */
[----:B------:R-:W-:Y:S01]  /*213d0*/  ISETP.NE.AND.EX P2, PT, RZ, UR5, PT, P0 ;  /* 0x00000005ff007c0c */ /* 0x000fe2000bf45300 */
[----:B------:R-:W-:Y:S01]  /*213e0*/  ULDC.64 UR4, c[0x0][0xa00] ;  /* 0x0002800000047ab9 */ /* 0x000fe20000000a00 */
[----:B------:R-:W-:Y:S02]  /*213f0*/  ISETP.NE.AND.EX P1, PT, RZ, UR7, PT, P1 ;  /* 0x00000007ff007c0c */ /* 0x000fe4000bf25310 */
[----:B------:R-:W-:Y:S01]  /*21400*/  ISETP.NE.U32.AND P0, PT, RZ, UR4, PT ;  /* 0x00000004ff007c0c */ /* 0x000fe2000bf05070 */
[----:B-1----:R-:W0:Y:S01]  /*21410*/  LDC.64 R2, c[0x0][0xa10] ;  /* 0x00028400ff027b82 */ /* 0x002e220000000a00 */
[----:B--2---:R-:W-:-:S02]  /*21420*/  MOV R0, RZ ;  /* 0x000000ff00007202 */ /* 0x004fc40000000f00 */
[----:B------:R-:W-:-:S05]  /*21430*/  ISETP.NE.AND.EX P0, PT, RZ, UR5, PT, P0 ;  /* 0x00000005ff007c0c */ /* 0x000fca000bf05300 */
[----:B------:R-:W1:Y:S08]  /*21440*/  @P2 LDC.64 R6, c[0x0][0xa18] ;  /* 0x00028600ff062b82 */ /* 0x000e700000000a00 */
[----:B------:R-:W2:Y:S01]  /*21450*/  @P0 LDG.E R8, desc[UR54][R4.64] ;  /* 0x0000003604080981 */ /* 0x000ea2000c1e1900 */
        /* <DEDUP_REMOVED lines=16> */
[----:B---3--:R0:W-:Y:S04]  /*21560*/  STL [R1], R10 ;  /* 0x0000000a01007387 */ /* 0x0081e80000100800 */
[----:B--2---:R0:W-:Y:S01]  /*21570*/  STL [R1+0xc], R8 ;  /* 0x00000c0801007387 */ /* 0x0041e20000100800 */
[----:B------:R-:W-:Y:S05]  /*21580*/  @P2 BRA `(.L_x_8465) ;  /* 0x0000000000102947 */ /* 0x000fea0003800000 */
[----:B------:R-:W-:Y:S05]  /*21590*/  @!P0 BRA `(.L_x_8465) ;  /* 0x00000000000c8947 */ /* 0x000fea0003800000 */
[----:B------:R-:W2:Y:S04]  /*215a0*/  LDG.E R6, desc[UR54][R4.64] ;  /* 0x0000003604067981 */ /* 0x000ea8000c1e1900 */
[----:B-----5:R-:W2:Y:S02]  /*215b0*/  LDG.E R33, desc[UR54][R4.64+0x4] ;  /* 0x0000043604217981 */ /* 0x020ea4000c1e1900 */
[----:B--2---:R-:W-:-:S07]  /*215c0*/  IMAD.IADD R33, R33, 0x1, -R6 ;  /* 0x0000000121217824 */ /* 0x004fce00078e0a06 */
.L_x_8465:
        /* <DEDUP_REMOVED lines=13> */
.L_x_8466:
        /* <DEDUP_REMOVED lines=9> */
.L_x_8467:
[----:B-1----:R-:W2:Y:S01]  /*21730*/  @P1 LDG.E R5, desc[UR54][R2.64] ;  /* 0x0000003602051981 */ /* 0x002ea2000c1e1900 */
[----:B0-----:R-:W0:Y:S03]  /*21740*/  LDC R8, c[0x0][0x448] ;  /* 0x00011200ff087b82 */ /* 0x001e260000000800 */
[----:B------:R1:W2:Y:S01]  /*21750*/  @P1 LDG.E R4, desc[UR54][R2.64+0x4] ;  /* 0x0000043602041981 */ /* 0x0002a2000c1e1900 */
[----:B------:R-:W-:Y:S02]  /*21760*/  IMAD.SHL.U32 R27, R17, 0x80, RZ ;  /* 0x00000080111b7824 */ /* 0x000fe400078e00ff */
[----:B-----5:R-:W-:Y:S02]  /*21770*/  IMAD.IADD R9, R9, 0x1, -R10 ;  /* 0x0000000109097824 */ /* 0x020fe400078e0a0a */
[----:B------:R-:W-:Y:S01]  /*21780*/  VIADD R11, R27, 0x7f ;  /* 0x0000007f1b0b7836 */ /* 0x000fe20000000000 */
[----:B-1----:R-:W1:Y:S01]  /*21790*/  LDC.64 R2, c[0x0][0x9e0] ;  /* 0x00027800ff027b82 */ /* 0x002e620000000a00 */
[----:B0-----:R-:W-:-:S13]  /*217a0*/  ISETP.NE.AND P2, PT, R8, 0x1, PT ;  /* 0x000000010800780c */ /* 0x001fda0003f45270 */
[----:B------:R-:W0:Y:S01]  /*217b0*/  @P2 LDC R8, c[0x0][0x44c] ;  /* 0x00011300ff082b82 */ /* 0x000e220000000800 */
[----:B-1----:R-:W-:-:S07]  /*217c0*/  ISETP.GE.AND P3, PT, R3, 0x1, PT ;  /* 0x000000010300780c */ /* 0x002fce0003f66270 */
[----:B------:R-:W1:Y:S01]  /*217d0*/  @P2 LDC R13, c[0x0][0x450] ;  /* 0x00011400ff0d2b82 */ /* 0x000e620000000800 */
[----:B--2---:R-:W-:Y:S01]  /*217e0*/  @P1 IADD3 R7, -R5, R4, RZ ;  /* 0x0000000405071210 */ /* 0x004fe20007ffe1ff */
[----:B0-----:R-:W-:-:S04]  /*217f0*/  @P2 IMAD.HI.U32 R4, R11, R8, RZ ;  /* 0x000000080b042227 */ /* 0x001fc800078e00ff */
[----:B------:R-:W-:Y:S01]  /*21800*/  IMAD.IADD R36, R9, 0x1, R7 ;  /* 0x0000000109247824 */ /* 0x000fe200078e0207 */
[----:B-1----:R-:W-:-:S03]  /*21810*/  @P2 SHF.R.U32.HI R11, RZ, R13, R4 ;  /* 0x0000000dff0b2219 */ /* 0x002fc60000011604 */
[C---:B------:R-:W-:Y:S01]  /*21820*/  VIADD R4, R36.reuse, 0x7f ;  /* 0x0000007f24047836 */ /* 0x040fe20000000000 */
[----:B------:R-:W-:-:S04]  /*21830*/  IADD3 R10, R36, 0x1, -R33 ;  /* 0x00000001240a7810 */ /* 0x000fc80007ffe821 */
[----:B------:R-:W-:Y:S02]  /*21840*/  SHF.R.S32.HI R5, RZ, 0x1f, R4 ;  /* 0x0000001fff057819 */ /* 0x000fe40000011404 */
[----:B------:R-:W-:Y:S02]  /*21850*/  IADD3 R11, R10, R11, RZ ;  /* 0x0000000b0a0b7210 */ /* 0x000fe40007ffe0ff */
        /* <DEDUP_REMOVED lines=15> */
.L_x_8470:
[----:B------:R-:W-:-:S13]  /*21950*/  ISETP.NE.AND P0, PT, R3, 0x1, PT ;  /* 0x000000010300780c */ /* 0x000fda0003f05270 */
[----:B------:R-:W0:Y:S02]  /*21960*/  @P0 LDC.64 R4, c[0x0][0x9e8] ;  /* 0x00027a00ff040b82 */ /* 0x000e240000000a00 */
[----:B0-----:R-:W-:-:S05]  /*21970*/  @P0 IMAD.HI.U32 R4, R8, R4, RZ ;  /* 0x0000000408040227 */ /* 0x001fca00078e00ff */
[----:B------:R-:W-:-:S07]  /*21980*/  @P0 SHF.R.U32.HI R8, RZ, R5, R4 ;  /* 0x00000005ff080219 */ /* 0x000fce0000011604 */
.L_x_8471:
[----:B------:R-:W-:Y:S05]  /*21990*/  BSYNC B0 ;  /* 0x0000000000007941 */ /* 0x000fea0003800000 */
.L_x_8469:
[----:B------:R-:W-:-:S05]  /*219a0*/  IMAD R5, R8, R3, R3 ;  /* 0x0000000308057224 */ /* 0x000fca00078e0203 */
[----:B------:R-:W-:-:S07]  /*219b0*/  VIMNMX R2, R2, R5, PT ;  /* 0x0000000502027248 */ /* 0x000fce0003fe0100 */
.L_x_8468:
[----:B------:R-:W0:Y:S01]  /*219c0*/  @P2 LDC R4, c[0x0][0x44c] ;  /* 0x00011300ff042b82 */ /* 0x000e220000000800 */
[----:B------:R-:W-:Y:S01]  /*219d0*/  VIADD R2, R2, 0x7f ;  /* 0x0000007f02027836 */ /* 0x000fe20000000000 */
[----:B------:R-:W-:Y:S01]  /*219e0*/  IADD3 R8, R36, -R33, RZ ;  /* 0x8000002124087210 */ /* 0x000fe20007ffe0ff */
[----:B------:R-:W-:Y:S01]  /*219f0*/  IMAD.MOV.U32 R5, RZ, RZ, R27 ;  /* 0x000000ffff057224 */ /* 0x000fe200078e001b */
[----:B------:R-:W-:-:S04]  /*21a00*/  ULDC UR4, c[0x0][0x9dc] ;  /* 0x0002770000047ab9 */ /* 0x000fc80000000800 */
[----:B------:R-:W1:Y:S01]  /*21a10*/  @P2 LDC R11, c[0x0][0x450] ;  /* 0x00011400ff0b2b82 */ /* 0x000e620000000800 */
[----:B0-----:R-:W-:-:S05]  /*21a20*/  @P2 IMAD.HI.U32 R4, R27, R4, RZ ;  /* 0x000000041b042227 */ /* 0x001fca00078e00ff */
[----:B-1----:R-:W-:Y:S02]  /*21a30*/  @P2 SHF.R.U32.HI R5, RZ, R11, R4 ;  /* 0x0000000bff052219 */ /* 0x002fe40000011604 */
[----:B------:R-:W-:-:S03]  /*21a40*/  SHF.R.S32.HI R11, RZ, 0x1f, R2 ;  /* 0x0000001fff0b7819 */ /* 0x000fc60000011402 */
[----:B------:R-:W-:Y:S01]  /*21a50*/  IMAD.IADD R12, R8, 0x1, R5 ;  /* 0x00000001080c7824 */ /* 0x000fe200078e0205 */
[----:B------:R-:W-:-:S04]  /*21a60*/  LEA.HI R11, R11, R2, RZ, 0x7 ;  /* 0x000000020b0b7211 */ /* 0x000fc800078f38ff */
[----:B------:R-:W-:-:S04]  /*21a70*/  SHF.R.S32.HI R2, RZ, 0x7, R11 ;  /* 0x00000007ff027819 */ /* 0x000fc8000001140b */
        /* <DEDUP_REMOVED lines=13> */
.L_x_8474:
[----:B------:R-:W-:-:S13]  /*21b50*/  ISETP.NE.AND P0, PT, R3, 0x1, PT ;  /* 0x000000010300780c */ /* 0x000fda0003f05270 */
[----:B------:R-:W0:Y:S02]  /*21b60*/  @P0 LDC.64 R4, c[0x0][0x9e8] ;  /* 0x00027a00ff040b82 */ /* 0x000e240000000a00 */
[----:B0-----:R-:W-:-:S05]  /*21b70*/  @P0 IMAD.HI.U32 R4, R12, R4, RZ ;  /* 0x000000040c040227 */ /* 0x001fca00078e00ff */
[----:B------:R-:W-:-:S07]  /*21b80*/  @P0 SHF.R.U32.HI R12, RZ, R5, R4 ;  /* 0x00000005ff0c0219 */ /* 0x000fce0000011604 */
.L_x_8475:
[----:B------:R-:W-:Y:S05]  /*21b90*/  BSYNC B0 ;  /* 0x0000000000007941 */ /* 0x000fea0003800000 */
.L_x_8473:
[----:B------:R-:W-:-:S05]  /*21ba0*/  IMAD R3, R12, R3, RZ ;  /* 0x000000030c037224 */ /* 0x000fca00078e02ff */
[----:B------:R-:W-:-:S07]  /*21bb0*/  VIMNMX R2, R2, R3, !PT ;  /* 0x0000000302027248 */ /* 0x000fce0007fe0100 */
.L_x_8472:
[----:B------:R-:W-:Y:S01]  /*21bc0*/  SHF.R.S32.HI R3, RZ, 0x1f, R2 ;  /* 0x0000001fff037819 */ /* 0x000fe20000011402 */
[----:B------:R-:W-:Y:S01]  /*21bd0*/  BSSY B0, `(.L_x_8476) ;  /* 0x0000027000007945 */ /* 0x000fe20003800000 */
[----:B------:R-:W-:Y:S02]  /*21be0*/  LOP3.LUT R37, R6, 0xff, RZ, 0xc0, !PT ;  /* 0x000000ff06257812 */ /* 0x000fe400078ec0ff */
[----:B------:R-:W-:Y:S01]  /*21bf0*/  LEA.HI R3, R3, R2, RZ, 0x7 ;  /* 0x0000000203037211 */ /* 0x000fe200078f38ff */
[----:B------:R-:W-:Y:S01]  /*21c00*/  IMAD.MOV.U32 R2, RZ, RZ, RZ ;  /* 0x000000ffff027224 */ /* 0x000fe200078e00ff */
        /* <DEDUP_REMOVED lines=35> */
.L_x_8477:
[----:B------:R-:W-:Y:S05]  /*21e40*/  BSYNC B0 ;  /* 0x0000000000007941 */ /* 0x000fea0003800000 */
.L_x_8476:
[-C--:B------:R-:W-:Y:S01]  /*21e50*/  IMAD R4, R37, R2.reuse, R4 ;  /* 0x0000000225047224 */ /* 0x080fe200078e0204 */
[----:B------:R-:W-:Y:S04]  /*21e60*/  BSSY B0, `(.L_x_8478) ;  /* 0x0000114000007945 */ /* 0x000fe80003800000 */
[C---:B------:R-:W-:Y:S01]  /*21e70*/  VIADDMNMX R2, R4.reuse, R2, R11, PT ;  /* 0x0000000204027246 */ /* 0x040fe2000380010b */
[----:B------:R-:W-:-:S04]  /*21e80*/  IMAD R4, R4, 0x80, -R9 ;  /* 0x0000008004047824 */ /* 0x000fc800078e0a09 */
[----:B------:R-:W-:Y:S01]  /*21e90*/  IMAD R2, R2, 0x80, -R9 ;  /* 0x0000008002027824 */ /* 0x000fe200078e0a09 */
[----:B------:R-:W-:-:S04]  /*21ea0*/  VIMNMX R4, RZ, R4, !PT ;  /* 0x00000004ff047248 */ /* 0x000fc80007fe0100 */
        /* <DEDUP_REMOVED lines=18> */
.L_x_8735:
[----:B-1----:R-:W-:Y:S02]  /*21fd0*/  ISETP.NE.AND P0, PT, R14, RZ, PT ;  /* 0x000000ff0e00720c */ /* 0x002fe40003f05270 */
[----:B------:R-:W-:-:S11]  /*21fe0*/  PLOP3.LUT P6, PT, PT, PT, PT, 0x8, 0x0 ;  /* 0x000000000000781c */ /* 0x000fd60003fce170 */
[----:B------:R-:W-:Y:S05]  /*21ff0*/  @P0 BRA `(.L_x_8481) ;  /* 0x00000000000c0947 */ /* 0x000fea0003800000 */
[----:B------:R-:W-:-:S03]  /*22000*/  UMOV UR4, 0xffffffff ;  /* 0xffffffff00047882 */ /* 0x000fc60000000000 */
[----:B------:R-:W-:Y:S05]  /*22010*/  BRA.DIV UR4, `(.L_x_8482) ;  /* 0x00000092044c7947 */ /* 0x000fea000b800000 */
[----:B------:R-:W-:-:S13]  /*22020*/  ELECT P6, URZ, PT ;  /* 0x00000000003f782f */ /* 0x000fda00038c0000 */
.L_x_8481:
        /* <DEDUP_REMOVED lines=9> */
.L_x_8738:
[----:B------:R-:W-:Y:S05]  /*220c0*/  BSYNC B1 ;  /* 0x0000000000017941 */ /* 0x000fea0003800000 */
.L_x_8483:
[----:B------:R-:W-:Y:S04]  /*220d0*/  BSSY B1, `(.L_x_8485) ;  /* 0x000006e000017945 */ /* 0x000fe80003800000 */
[----:B------:R-:W-:Y:S05]  /*220e0*/  @!P6 BRA `(.L_x_8486) ;  /* 0x0000000400b0e947 */ /* 0x000fea0003800000 */
[----:B0-----:R-:W-:Y:S01]  /*220f0*/  IMAD R3, R26, 0x8, R22 ;  /* 0x000000081a037824 */ /* 0x001fe200078e0216 */
[----:B------:R-:W-:Y:S01]  /*22100*/  SHF.L.U32 R7, R29, 0x1f, RZ ;  /* 0x0000001f1d077819 */ /* 0x000fe200000006ff */
[----:B------:R-:W0:Y:S01]  /*22110*/  S2R R9, SR_TID.X ;  /* 0x0000000000097919 */ /* 0x000e220000002100 */
[----:B------:R-:W-:Y:S02]  /*22120*/  BSSY B2, `(.L_x_8487) ;  /* 0x0000005000027945 */ /* 0x000fe40003800000 */
[----:B------:R-:W1:Y:S01]  /*22130*/  SYNCS.PHASECHK.TRANS64.TRYWAIT P0, [R3+URZ+0x288a0], R7 ;  /* 0x0288a007030075a7 */ /* 0x000e62000800017f */
[----:B0-----:R-:W-:-:S04]  /*22140*/  LOP3.LUT R9, R9, 0x7f, RZ, 0xc0, !PT ;  /* 0x0000007f09097812 */ /* 0x001fc800078ec0ff */
[----:B------:R-:W-:Y:S01]  /*22150*/  ISETP.NE.AND P1, PT, R9, RZ, PT ;  /* 0x000000ff0900720c */ /* 0x000fe20003f25270 */
[----:B-1----:R-:W-:-:S12]  /*22160*/  @!P0 BRA `(.L_x_8488) ;  /* 0x00000090002c8947 */ /* 0x002fd80003800000 */
.L_x_8739:
[----:B------:R-:W-:Y:S05]  /*22170*/  BSYNC B2 ;  /* 0x0000000000027941 */ /* 0x000fea0003800000 */
.L_x_8487:
        /* <DEDUP_REMOVED lines=9> */
.L_x_8490:
[----:B------:R-:W-:Y:S05]  /*22210*/  BSYNC B2 ;  /* 0x0000000000027941 */ /* 0x000fea0003800000 */
.L_x_8489:
[----:B------:R-:W-:Y:S01]  /*22220*/  IMAD.MOV.U32 R20, RZ, RZ, RZ ;  /* 0x000000ffff147224 */ /* 0x000fe200078e00ff */
[----:B------:R-:W-:Y:S01]  /*22230*/  UIADD3 UR4, UP0, UR40, 0x570, URZ ;  /* 0x0000057028047890 */ /* 0x000fe2000ff1e03f */
[----:B------:R-:W-:Y:S01]  /*22240*/  IMAD R9, R2, 0x80, R0 ;  /* 0x0000008002097824 */ /* 0x000fe200078e0200 */
[----:B------:R-:W-:Y:S01]  /*22250*/  PLOP3.LUT P0, PT, PT, PT, PT, 0x80, 0x0 ;  /* 0x000000000000781c */ /* 0x000fe20003f0f070 */
[----:B------:R-:W-:Y:S01]  /*22260*/  IMAD R11, R26, 0x8000, R22 ;  /* 0x000080001a0b7824 */ /* 0x000fe200078e0216 */
[----:B------:R-:W-:Y:S01]  /*22270*/  R2UR UR10, R20 ;  /* 0x00000000140a72ca */ /* 0x000fe200000e0000 */
[----:B------:R-:W-:Y:S01]  /*22280*/  IMAD.SHL.U32 R12, R26, 0x4000, RZ ;  /* 0x000040001a0c7824 */ /* 0x000fe200078e00ff */
[----:B------:R-:W-:Y:S01]  /*22290*/  IADD3 R9, R9, -0x80, RZ ;  /* 0xffffff8009097810 */ /* 0x000fe20007ffe0ff */
[----:B------:R-:W-:Y:S01]  /*222a0*/  VIADD R13, R3, 0x28890 ;  /* 0x00028890030d7836 */ /* 0x000fe20000000000 */
[----:B------:R-:W-:Y:S01]  /*222b0*/  UIADD3.X UR5, URZ, UR41, URZ, UP0, !UPT ;  /* 0x000000293f057290 */ /* 0x000fe200087fe43f */
[----:B------:R-:W-:Y:S01]  /*222c0*/  VIADD R14, R11, 0x18400 ;  /* 0x000184000b0e7836 */ /* 0x000fe20000000000 */
[----:B------:R-:W-:Y:S01]  /*222d0*/  UMOV UR6, 0x0 ;  /* 0x0000000000067882 */ /* 0x000fe20000000000 */
[----:B------:R-:W-:-:S09]  /*222e0*/  UMOV UR7, 0x12f00000 ;  /* 0x12f0000000077882 */ /* 0x000fd20000000000 */
.L_x_8491:
        /* <DEDUP_REMOVED lines=16> */
.L_x_8492:
        /* <DEDUP_REMOVED lines=13> */
.L_x_8740:
[----:B------:R-:W-:Y:S05]  /*224c0*/  BSYNC B2 ;  /* 0x0000000000027941 */ /* 0x000fea0003800000 */
.L_x_8493:
[----:B------:R-:W-:Y:S01]  /*224d0*/  BSSY B2, `(.L_x_8495) ;  /* 0x000000b000027945 */ /* 0x000fe20003800000 */
[----:B------:R-:W-:Y:S02]  /*224e0*/  IMAD.MOV.U32 R14, RZ, RZ, 0x0 ;  /* 0x00000000ff0e7424 */ /* 0x000fe400078e00ff */
[----:B------:R-:W-:Y:S01]  /*224f0*/  IMAD.MOV.U32 R15, RZ, RZ, 0x12f00000 ;  /* 0x12f00000ff0f7424 */ /* 0x000fe200078e00ff */
[----:B------:R-:W-:Y:S06]  /*22500*/  @P1 BRA `(.L_x_8496) ;  /* 0x00000000001c1947 */ /* 0x000fec0003800000 */
[----:B------:R-:W2:Y:S01]  /*22510*/  S2R R11, SR_TID.X ;  /* 0x00000000000b7919 */ /* 0x000ea20000002100 */
[----:B01----:R-:W-:-:S04]  /*22520*/  IMAD.MOV.U32 R7, RZ, RZ, 0x8000 ;  /* 0x00008000ff077424 */ /* 0x003fc800078e00ff */
[----:B------:R3:W-:Y:S01]  /*22530*/  SYNCS.ARRIVE.TRANS64 RZ, [R3+URZ+0x288b0], R7 ;  /* 0x0288b00703ff79a7 */ /* 0x0007e2000800003f */
[----:B--2---:R-:W-:-:S04]  /*22540*/  LOP3.LUT R11, R11, 0x1f, RZ, 0xc0, !PT ;  /* 0x0000001f0b0b7812 */ /* 0x004fc800078ec0ff */
[----:B------:R-:W-:-:S13]  /*22550*/  ISETP.NE.AND P0, PT, R11, RZ, PT ;  /* 0x000000ff0b00720c */ /* 0x000fda0003f05270 */
[----:B---3--:R-:W-:Y:S05]  /*22560*/  @!P0 BRA `(.L_x_8496) ;  /* 0x0000000000048947 */ /* 0x008fea0003800000 */
[----:B------:R-:W-:Y:S01]  /*22570*/  BPT.TRAP 0x1 ;  /* 0x000000040000795c */ /* 0x000fe20000300000 */
.L_x_8496:
[----:B------:R-:W-:Y:S05]  /*22580*/  BSYNC B2 ;  /* 0x0000000000027941 */ /* 0x000fea0003800000 */
.L_x_8495:
        /* <DEDUP_REMOVED lines=9> */
.L_x_8497:
        /* <DEDUP_REMOVED lines=15> */
.L_x_8498:
        /* <DEDUP_REMOVED lines=10> */
.L_x_8486:
[----:B------:R-:W-:Y:S05]  /*227b0*/  BSYNC B1 ;  /* 0x0000000000017941 */ /* 0x000fea0003800000 */
.L_x_8485:
        /* <DEDUP_REMOVED lines=9> */
.L_x_8513:
[----:B------:R-:W-:Y:S05]  /*22850*/  YIELD ;  /* 0x0000000000007946 */ /* 0x000fea0003800000 */
[----:B------:R-:W-:Y:S04]  /*22860*/  BSSY B1, `(.L_x_8499) ;  /* 0x000006b000017945 */ /* 0x000fe80003800000 */
[----:B------:R-:W-:Y:S05]  /*22870*/  @!P6 BRA `(.L_x_8500) ;  /* 0x0000000400a4e947 */ /* 0x000fea0003800000 */
[----:B------:R-:W-:Y:S01]  /*22880*/  IMAD R11, R26, 0x8, R22 ;  /* 0x000000081a0b7824 */ /* 0x000fe200078e0216 */
[----:B------:R-:W-:Y:S01]  /*22890*/  SHF.L.U32 R2, R29, 0x1f, RZ ;  /* 0x0000001f1d027819 */ /* 0x000fe200000006ff */
[----:B0-----:R-:W0:Y:S01]  /*228a0*/  S2R R3, SR_TID.X ;  /* 0x0000000000037919 */ /* 0x001e220000002100 */
[----:B------:R-:W-:Y:S02]  /*228b0*/  BSSY B2, `(.L_x_8501) ;  /* 0x0000005000027945 */ /* 0x000fe40003800000 */
[----:B------:R-:W1:Y:S01]  /*228c0*/  SYNCS.PHASECHK.TRANS64.TRYWAIT P1, [R11+URZ+0x288a0], R2 ;  /* 0x0288a0020b0075a7 */ /* 0x000e62000802017f */
[----:B0-----:R-:W-:-:S04]  /*228d0*/  LOP3.LUT R3, R3, 0x7f, RZ, 0xc0, !PT ;  /* 0x0000007f03037812 */ /* 0x001fc800078ec0ff */
[----:B------:R-:W-:Y:S01]  /*228e0*/  ISETP.NE.AND P2, PT, R3, RZ, PT ;  /* 0x000000ff0300720c */ /* 0x000fe20003f45270 */
[----:B-1----:R-:W-:-:S12]  /*228f0*/  @!P1 BRA `(.L_x_8502) ;  /* 0x0000008800709947 */ /* 0x002fd80003800000 */
.L_x_8741:
[----:B------:R-:W-:Y:S05]  /*22900*/  BSYNC B2 ;  /* 0x0000000000027941 */ /* 0x000fea0003800000 */
.L_x_8501:
        /* <DEDUP_REMOVED lines=9> */
.L_x_8504:
[----:B------:R-:W-:Y:S05]  /*229a0*/  BSYNC B2 ;  /* 0x0000000000027941 */ /* 0x000fea0003800000 */
.L_x_8503:
        /* <DEDUP_REMOVED lines=11> */
.L_x_8505:
        /* <DEDUP_REMOVED lines=16> */
.L_x_8506:
        /* <DEDUP_REMOVED lines=13> */
.L_x_8742:
[----:B------:R-:W-:Y:S05]  /*22c30*/  BSYNC B2 ;  /* 0x0000000000027941 */ /* 0x000fea0003800000 */
.L_x_8507:
[----:B------:R-:W-:Y:S01]  /*22c40*/  BSSY B2, `(.L_x_8509) ;  /* 0x000000b000027945 */ /* 0x000fe20003800000 */
[----:B01----:R-:W-:Y:S02]  /*22c50*/  IMAD.MOV.U32 R2, RZ, RZ, 0x0 ;  /* 0x00000000ff027424 */ /* 0x003fe400078e00ff */
[----:B------:R-:W-:Y:S01]  /*22c60*/  IMAD.MOV.U32 R3, RZ, RZ, 0x12f00000 ;  /* 0x12f00000ff037424 */ /* 0x000fe200078e00ff */
        /* <DEDUP_REMOVED lines=8> */
.L_x_8510:
[----:B------:R-:W-:Y:S05]  /*22cf0*/  BSYNC B2 ;  /* 0x0000000000027941 */ /* 0x000fea0003800000 */
.L_x_8509:
        /* <DEDUP_REMOVED lines=8> */
.L_x_8511:
        /* <DEDUP_REMOVED lines=15> */
.L_x_8512:
        /* <DEDUP_REMOVED lines=10> */
.L_x_8500:
[----:B------:R-:W-:Y:S05]  /*22f10*/  BSYNC B1 ;  /* 0x0000000000017941 */ /* 0x000fea0003800000 */
.L_x_8499:
        /* <DEDUP_REMOVED lines=8> */
.L_x_8479:
[----:B------:R-:W-:Y:S05]  /*22fa0*/  BSYNC B0 ;  /* 0x0000000000007941 */ /* 0x000fea0003800000 */
.L_x_8478:
[----:B------:R-:W1:Y:S01]  /*22fb0*/  LDC R0, c[0x0][0x448] ;  /* 0x00011200ff007b82 */ /* 0x000e620000000800 */
[----:B------:R-:W-:Y:S01]  /*22fc0*/  VIADD R5, R27, 0x7f ;  /* 0x0000007f1b057836 */ /* 0x000fe20000000000 */
[----:B------:R-:W-:Y:S06]  /*22fd0*/  @!P0 WARPSYNC.ALL ;  /* 0x0000000000008948 */ /* 0x000fec0003800000 */
[----:B0-----:R-:W0:Y:S08]  /*22fe0*/  LDC.64 R2, c[0x0][0x9e0] ;  /* 0x00027800ff027b82 */ /* 0x001e300000000a00 */
[----:B------:R-:W-:Y:S01]  /*22ff0*/  @!P0 BAR.SYNC.DEFER_BLOCKING 0xc, 0x180 ;  /* 0x0306000000008b1d */ /* 0x000fe20000010000 */
[----:B-1----:R-:W-:-:S02]  /*23000*/  ISETP.NE.AND P1, PT, R0, 0x1, PT ;  /* 0x000000010000780c */ /* 0x002fc40003f25270 */
[----:B0-----:R-:W-:-:S11]  /*23010*/  ISETP.GE.AND P2, PT, R3, 0x1, PT ;  /* 0x000000010300780c */ /* 0x001fd60003f46270 */
[----:B------:R-:W0:Y:S08]  /*23020*/  @P1 LDC R0, c[0x0][0x44c] ;  /* 0x00011300ff001b82 */ /* 0x000e300000000800 */
[----:B------:R-:W1:Y:S01]  /*23030*/  @P1 LDC R7, c[0x0][0x450] ;  /* 0x00011400ff071b82 */ /* 0x000e620000000800 */
[----:B0-----:R-:W-:-:S05]  /*23040*/  @P1 IMAD.HI.U32 R0, R5, R0, RZ ;  /* 0x0000000005001227 */ /* 0x001fca00078e00ff */
[----:B-1----:R-:W-:-:S05]  /*23050*/  @P1 SHF.R.U32.HI R5, RZ, R7, R0 ;  /* 0x00000007ff051219 */ /* 0x002fca0000011600 */
[----:B------:R-:W-:-:S04]  /*23060*/  IMAD.IADD R7, R10, 0x1, R5 ;  /* 0x000000010a077824 */ /* 0x000fc800078e0205 */
        /* <DEDUP_REMOVED lines=13> */
.L_x_8516:
[----:B------:R-:W-:-:S13]  /*23140*/  ISETP.NE.AND P0, PT, R3, 0x1, PT ;  /* 0x000000010300780c */ /* 0x000fda0003f05270 */
[----:B------:R-:W0:Y:S02]  /*23150*/  @P0 LDC.64 R4, c[0x0][0x9e8] ;  /* 0x00027a00ff040b82 */ /* 0x000e240000000a00 */
[----:B0-----:R-:W-:-:S05]  /*23160*/  @P0 IMAD.HI.U32 R4, R0, R4, RZ ;  /* 0x0000000400040227 */ /* 0x001fca00078e00ff */
[----:B------:R-:W-:-:S07]  /*23170*/  @P0 SHF.R.U32.HI R0, RZ, R5, R4 ;  /* 0x00000005ff000219 */ /* 0x000fce0000011604 */
.L_x_8517:
[----:B------:R-:W-:Y:S05]  /*23180*/  BSYNC B0 ;  /* 0x0000000000007941 */ /* 0x000fea0003800000 */
.L_x_8515:
[----:B------:R-:W-:-:S05]  /*23190*/  IMAD R5, R0, R3, R3 ;  /* 0x0000000300057224 */ /* 0x000fca00078e0203 */
[----:B------:R-:W-:-:S07]  /*231a0*/  VIMNMX R2, R2, R5, PT ;  /* 0x0000000502027248 */ /* 0x000fce0003fe0100 */
.L_x_8514:
[----:B------:R-:W0:Y:S01]  /*231b0*/  @P1 LDC R4, c[0x0][0x44c] ;  /* 0x00011300ff041b82 */ /* 0x000e220000000800 */
[----:B------:R-:W-:Y:S01]  /*231c0*/  VIADD R2, R2, 0x7f ;  /* 0x0000007f02027836 */ /* 0x000fe20000000000 */
[----:B------:R-:W-:Y:S01]  /*231d0*/  ULDC UR4, c[0x0][0x9dc] ;  /* 0x0002770000047ab9 */ /* 0x000fe20000000800 */
[----:B------:R-:W-:-:S03]  /*231e0*/  IMAD.MOV.U32 R7, RZ, RZ, R27 ;  /* 0x000000ffff077224 */ /* 0x000fc600078e001b */
[----:B------:R-:W-:Y:S02]  /*231f0*/  SHF.R.S32.HI R5, RZ, 0x1f, R2 ;  /* 0x0000001fff057819 */ /* 0x000fe40000011402 */
[----:B------:R-:W1:Y:S02]  /*23200*/  @P1 LDC R0, c[0x0][0x450] ;  /* 0x00011400ff001b82 */ /* 0x000e640000000800 */
        /* <DEDUP_REMOVED lines=18> */
.L_x_8520:
[----:B------:R-:W-:-:S13]  /*23330*/  ISETP.NE.AND P0, PT, R3, 0x1, PT ;  /* 0x000000010300780c */ /* 0x000fda0003f05270 */
[----:B------:R-:W0:Y:S02]  /*23340*/  @P0 LDC.64 R4, c[0x0][0x9e8] ;  /* 0x00027a00ff040b82 */ /* 0x000e240000000a00 */
[----:B0-----:R-:W-:-:S05]  /*23350*/  @P0 IMAD.HI.U32 R4, R8, R4, RZ ;  /* 0x0000000408040227 */ /* 0x001fca00078e00ff */
[----:B------:R-:W-:-:S07]  /*23360*/  @P0 SHF.R.U32.HI R8, RZ, R5, R4 ;  /* 0x00000005ff080219 */ /* 0x000fce0000011604 */
.L_x_8521:
[----:B------:R-:W-:Y:S05]  /*23370*/  BSYNC B0 ;  /* 0x0000000000007941 */ /* 0x000fea0003800000 */
.L_x_8519:
[----:B------:R-:W-:-:S05]  /*23380*/  IMAD R3, R8, R3, RZ ;  /* 0x0000000308037224 */ /* 0x000fca00078e02ff */
[----:B------:R-:W-:-:S07]  /*23390*/  VIMNMX R0, R0, R3, !PT ;  /* 0x0000000300007248 */ /* 0x000fce0007fe0100 */
.L_x_8518:
[----:B------:R-:W-:Y:S01]  /*233a0*/  ISETP.NE.AND P1, PT, R6, RZ, PT ;  /* 0x000000ff0600720c */ /* 0x000fe20003f25270 */
[----:B------:R-:W-:Y:S01]  /*233b0*/  BSSY B0, `(.L_x_8522) ;  /* 0x0000023000007945 */ /* 0x000fe20003800000 */
[----:B------:R-:W-:Y:S02]  /*233c0*/  SHF.R.S32.HI R3, RZ, 0x1f, R0 ;  /* 0x0000001fff037819 */ /* 0x000fe40000011400 */
[----:B------:R-:W-:Y:S02]  /*233d0*/  MOV R2, RZ ;  /* 0x000000ff00027202 */ /* 0x000fe40000000f00 */
[----:B------:R-:W-:-:S04]  /*233e0*/  LEA.HI R3, R3, R0, RZ, 0x7 ;  /* 0x0000000003037211 */ /* 0x000fc800078f38ff */
[----:B------:R-:W-:-:S03]  /*233f0*/  SHF.R.S32.HI R0, RZ, 0x7, R3 ;  /* 0x00000007ff007819 */ /* 0x000fc60000011403 */
        /* <DEDUP_REMOVED lines=30> */
.L_x_8523:
[----:B------:R-:W-:Y:S05]  /*235e0*/  BSYNC B0 ;  /* 0x0000000000007941 */ /* 0x000fea0003800000 */
.L_x_8522:
[-C--:B------:R-:W-:Y:S01]  /*235f0*/  IMAD R37, R37, R2.reuse, R0 ;  /* 0x0000000225257224 */ /* 0x080fe200078e0200 */
        /* <DEDUP_REMOVED lines=22> */
.L_x_8525:
        /* <DEDUP_REMOVED lines=11> */
[----:B0-----:R-:W-:Y:S01]  /*23810*/  IMAD.U32 R6, RZ, RZ, UR8 ;  /* 0x00000008ff067e24 */ /* 0x001fe2000f8e00ff */
[----:B------:R-:W-:Y:S01]  /*23820*/  MOV R12, 0x1 ;  /* 0x00000001000c7802 */ /* 0x000fe20000000f00 */
[----:B------:R-:W-:Y:S02]  /*23830*/  IMAD.U32 R7, RZ, RZ, UR9 ;  /* 0x00000009ff077e24 */ /* 0x000fe4000f8e00ff */
[----:B------:R-:W-:-:S02]  /*23840*/  IMAD.U32 R10, RZ, RZ, UR4 ;  /* 0x00000004ff0a7e24 */ /* 0x000fc4000f8e00ff */
[----:B------:R-:W-:Y:S02]  /*23850*/  IMAD.U32 R11, RZ, RZ, UR5 ;  /* 0x00000005ff0b7e24 */ /* 0x000fe4000f8e00ff */
[----:B------:R-:W-:Y:S02]  /*23860*/  IMAD.MOV.U32 R8, RZ, RZ, 0x70 ;  /* 0x00000070ff087424 */ /* 0x000fe400078e00ff */
[----:B------:R-:W-:-:S07]  /*23870*/  IMAD.MOV.U32 R13, RZ, RZ, RZ ;  /* 0x000000ffff0d7224 */ /* 0x000fce00078e00ff */
[----:B------:R-:W-:-:S07]  /*23880*/  LEPC R20, `(.L_x_8528) ;  /* 0x000000001014794e */ /* 0x000fce0000000000 */
[----:B-1----:R-:W-:Y:S05]  /*23890*/  CALL.ABS.NOINC R2 ;  /* 0x0000000002007343 */ /* 0x002fea0003c00000 */
.L_x_8528:
[----:B------:R-:W-:Y:S05]  /*238a0*/  BSYNC B6 ;  /* 0x0000000000067941 */ /* 0x000fea0003800000 */
.L_x_8527:
        /* <DEDUP_REMOVED lines=11> */
[----:B------:R-:W-:Y:S02]  /*23960*/  IMAD.U32 R5, RZ, RZ, UR7 ;  /* 0x00000007ff057e24 */ /* 0x000fe4000f8e00ff */
[----:B0-----:R-:W-:Y:S02]  /*23970*/  IMAD.U32 R6, RZ, RZ, UR8 ;  /* 0x00000008ff067e24 */ /* 0x001fe4000f8e00ff */
[----:B------:R-:W-:-:S02]  /*23980*/  IMAD.U32 R10, RZ, RZ, UR4 ;  /* 0x00000004ff0a7e24 */ /* 0x000fc4000f8e00ff */
[----:B------:R-:W-:Y:S02]  /*23990*/  IMAD.U32 R11, RZ, RZ, UR5 ;  /* 0x00000005ff0b7e24 */ /* 0x000fe4000f8e00ff */
[----:B------:R-:W-:Y:S02]  /*239a0*/  IMAD.MOV.U32 R8, RZ, RZ, 0x70 ;  /* 0x00000070ff087424 */ /* 0x000fe400078e00ff */
[----:B------:R-:W-:Y:S02]  /*239b0*/  IMAD.MOV.U32 R12, RZ, RZ, 0x1 ;  /* 0x00000001ff0c7424 */ /* 0x000fe400078e00ff */
[----:B-1----:R-:W-:-:S07]  /*239c0*/  IMAD.MOV.U32 R13, RZ, RZ, RZ ;  /* 0x000000ffff0d7224 */ /* 0x002fce00078e00ff */
[----:B------:R-:W-:-:S07]  /*239d0*/  LEPC R20, `(.L_x_8531) ;  /* 0x000000001014794e */ /* 0x000fce0000000000 */
[----:B--2---:R-:W-:Y:S05]  /*239e0*/  CALL.ABS.NOINC R2 ;  /* 0x0000000002007343 */ /* 0x004fea0003c00000 */
.L_x_8531:
        /* <DEDUP_REMOVED lines=15> */
.L_x_8530:
[----:B------:R-:W-:Y:S05]  /*23ae0*/  BSYNC B6 ;  /* 0x0000000000067941 */ /* 0x000fea0003800000 */
.L_x_8529:
[----:B------:R-:W-:Y:S01]  /*23af0*/  ULDC.64 UR4, c[0x0][0x9f8] ;  /* 0x00027e0000047ab9 */ /* 0x000fe20000000a00 */
[----:B------:R-:W2:Y:S01]  /*23b00*/  LDL R17, [R1] ;  /* 0x0000000001117983 */ /* 0x000ea20000100800 */
[----:B------:R-:W-:Y:S01]  /*23b10*/  ISETP.NE.U32.AND P0, PT, RZ, UR4, PT ;  /* 0x00000004ff007c0c */ /* 0x000fe2000bf05070 */
[----:B------:R-:W-:Y:S01]  /*23b20*/  IMAD.MOV.U32 R34, RZ, RZ, R19 ;  /* 0x000000ffff227224 */ /* 0x000fe200078e0013 */
[----:B------:R-:W1:Y:S01]  /*23b30*/  LDC R0, c[0x0][0x430] ;  /* 0x00010c00ff007b82 */ /* 0x000e620000000800 */
[----:B------:R-:W3:Y:S01]  /*23b40*/  S2R R21, SR_TID.X ;  /* 0x0000000000157919 */ /* 0x000ee20000002100 */
[----:B------:R-:W-:Y:S01]  /*23b50*/  ISETP.NE.AND.EX P0, PT, RZ, UR5, PT, P0 ;  /* 0x00000005ff007c0c */ /* 0x000fe2000bf05300 */
[----:B------:R-:W4:Y:S01]  /*23b60*/  S2R R20, SR_TID.X ;  /* 0x0000000000147919 */ /* 0x000f220000002100 */
[----:B------:R-:W-:Y:S01]  /*23b70*/  VIADD R25, R23, 0xffffffff ;  /* 0xffffffff17197836 */ /* 0x000fe20000000000 */
[----:B------:R-:W-:-:S10]  /*23b80*/  ULDC UR4, c[0x0][0x2f4] ;  /* 0x0000bd0000047ab9 */ /* 0x000fd40000000800 */
[----:B------:R-:W0:Y:S02]  /*23b90*/  @P0 LDC.64 R2, c[0x0][0x9f8] ;  /* 0x00027e00ff020b82 */ /* 0x000e240000000a00 */
[----:B0-----:R-:W-:-:S05]  /*23ba0*/  @P0 IMAD.WIDE R2, R19, 0x4, R2 ;  /* 0x0000000413020825 */ /* 0x001fca00078e0202 */
[----:B------:R0:W2:Y:S01]  /*23bb0*/  @P0 LDG.E R34, desc[UR54][R2.64] ;  /* 0x0000003602220981 */ /* 0x0000a2000c1e1900 */
[----:B-1----:R-:W-:Y:S01]  /*23bc0*/  ISETP.NE.AND P1, PT, R0, 0x1, PT ;  /* 0x000000010000780c */ /* 0x002fe20003f25270 */
[----:B---3--:R-:W-:Y:S01]  /*23bd0*/  IMAD.SHL.U32 R21, R21, 0x10, RZ ;  /* 0x0000001015157824 */ /* 0x008fe200078e00ff */
[----:B----4-:R-:W-:Y:S02]  /*23be0*/  LOP3.LUT R20, R20, 0x7f, RZ, 0xc0, !PT ;  /* 0x0000007f14147812 */ /* 0x010fe400078ec0ff */
[----:B------:R-:W-:Y:S02]  /*23bf0*/  SHF.L.U32 R8, R25, 0x7, RZ ;  /* 0x0000000719087819 */ /* 0x000fe400000006ff */
[----:B------:R-:W-:Y:S02]  /*23c00*/  SHF.R.U32.HI R20, RZ, 0x3, R20 ;  /* 0x00000003ff147819 */ /* 0x000fe40000011614 */
[----:B------:R-:W-:-:S04]  /*23c10*/  LOP3.LUT R21, R21, 0x70, RZ, 0xc0, !PT ;  /* 0x0000007015157812 */ /* 0x000fc800078ec0ff */
[----:B------:R-:W-:Y:S01]  /*23c20*/  LOP3.LUT R5, R8, R20, R21, 0xfe, !PT ;  /* 0x0000001408057212 */ /* 0x000fe200078efe15 */
[----:B------:R-:W1:Y:S03]  /*23c30*/  @P1 LDC R6, c[0x0][0x434] ;  /* 0x00010d00ff061b82 */ /* 0x000e660000000800 */
[----:B------:R-:W-:-:S05]  /*23c40*/  ISETP.GE.AND P0, PT, R5, R36, PT ;  /* 0x000000240500720c */ /* 0x000fca0003f06270 */
[----:B------:R-:W3:Y:S08]  /*23c50*/  @P1 LDC R7, c[0x0][0x438] ;  /* 0x00010e00ff071b82 */ /* 0x000ef00000000800 */
[----:B0-----:R-:W0:Y:S01]  /*23c60*/  @!P0 LDC.64 R2, c[0x0][0x428] ;  /* 0x00010a00ff028b82 */ /* 0x001e220000000a00 */
[----:B------:R-:W-:Y:S01]  /*23c70*/  LOP3.LUT R32, R32, 0xfffffffb, RZ, 0xc0, !PT ;  /* 0xfffffffb20207812 */ /* 0x000fe200078ec0ff */
[----:B------:R-:W-:Y:S01]  /*23c80*/  UMOV UR5, 0xffffffff ;  /* 0xffffffff00057882 */ /* 0x000fe20000000000 */
[----:B--2---:R-:W-:-:S04]  /*23c90*/  IMAD.IADD R5, R5, 0x1, R17 ;  /* 0x0000000105057824 */ /* 0x004fc800078e0211 */
[----:B-1----:R-:W-:-:S04]  /*23ca0*/  @P1 IMAD.HI.U32 R6, R5, R6, RZ ;  /* 0x0000000605061227 */ /* 0x002fc800078e00ff */
[----:B------:R-:W-:Y:S01]  /*23cb0*/  IMAD.MOV.U32 R4, RZ, RZ, R5 ;  /* 0x000000ffff047224 */ /* 0x000fe200078e0005 */
[----:B---3--:R-:W-:-:S05]  /*23cc0*/  @P1 SHF.R.U32.HI R4, RZ, R7, R6 ;  /* 0x00000007ff041219 */ /* 0x008fca0000011606 */
[----:B------:R-:W-:-:S04]  /*23cd0*/  IMAD.MOV R6, RZ, RZ, -R4 ;  /* 0x000000ffff067224 */ /* 0x000fc800078e0a04 */
[----:B------:R-:W-:Y:S01]  /*23ce0*/  IMAD R0, R0, R6, R5 ;  /* 0x0000000600007224 */ /* 0x000fe200078e0205 */
[----:B------:R-:W-:Y:S02]  /*23cf0*/  @!P0 SHF.R.S32.HI R5, RZ, 0x1f, R4 ;  /* 0x0000001fff058819 */ /* 0x000fe40000011404 */
[----:B------:R-:W-:Y:S01]  /*23d00*/  SHF.R.S32.HI R9, RZ, 0x1f, R34 ;  /* 0x0000001fff097819 */ /* 0x000fe20000011422 */
[----:B0-----:R-:W-:-:S04]  /*23d10*/  @!P0 IMAD.WIDE.U32 R4, R34, R2, R4 ;  /* 0x0000000222048225 */ /* 0x001fc800078e0004 */
[----:B------:R-:W-:Y:S01]  /*23d20*/  @!P0 IMAD R2, R9, R2, RZ ;  /* 0x0000000209028224 */ /* 0x000fe200078e02ff */
[----:B------:R-:W-:Y:S01]  /*23d30*/  MOV R6, UR38 ;  /* 0x0000002600067c02 */ /* 0x000fe20008000f00 */
[----:B------:R0:W-:Y:S02]  /*23d40*/  STL [R1+0x4], R9 ;  /* 0x0000040901007387 */ /* 0x0001e40000100800 */
[----:B------:R-:W-:Y:S02]  /*23d50*/  @!P0 IMAD R7, R34, R3, R2 ;  /* 0x0000000322078224 */ /* 0x000fe400078e0202 */
[----:B------:R-:W1:Y:S02]  /*23d60*/  @!P0 LDC.64 R2, c[0x0][0x418] ;  /* 0x00010600ff028b82 */ /* 0x000e640000000a00 */
[----:B------:R-:W-:Y:S01]  /*23d70*/  @!P0 IMAD.IADD R5, R5, 0x1, R7 ;  /* 0x0000000105058824 */ /* 0x000fe200078e0207 */
[----:B------:R-:W-:Y:S02]  /*23d80*/  ISETP.NE.AND P2, PT, R6, 0x3, PT ;  /* 0x000000030600780c */ /* 0x000fe40003f45270 */
[----:B-1----:R-:W-:-:S04]  /*23d90*/  @!P0 LEA R2, P1, R4, R2, 0x2 ;  /* 0x0000000204028211 */ /* 0x002fc800078210ff */
        /* <DEDUP_REMOVED lines=11> */
.L_x_8745:
[----:B------:R-:W-:Y:S05]  /*23e50*/  @!P2 BRA `(.L_x_8533) ;  /* 0x000000000004a947 */ /* 0x000fea0003800000 */
[----:B------:R-:W-:Y:S01]  /*23e60*/  BPT.TRAP 0x1 ;  /* 0x000000040000795c */ /* 0x000fe20000300000 */
.L_x_8533:
        /* <DEDUP_REMOVED lines=23> */
.L_x_8746:
[----:B------:R-:W-:Y:S05]  /*23fe0*/  BSYNC B0 ;  /* 0x0000000000007941 */ /* 0x000fea0003800000 */
.L_x_8534:
        /* <DEDUP_REMOVED lines=10> */
[----:B------:R-:W-:Y:S01]  /*24090*/  IMAD.IADD R3, R3, 0x1, R5 ;  /* 0x0000000103037824 */ /* 0x000fe200078e0205 */
[----:B------:R-:W-:Y:S01]  /*240a0*/  LEA R5, R24, R35, 0xe ;  /* 0x0000002318057211 */ /* 0x000fe200078e70ff */
[C---:B------:R-:W-:Y:S02]  /*240b0*/  IMAD R6, R4.reuse, UR5, R6 ;  /* 0x0000000504067c24 */ /* 0x040fe4000f8e0206 */
[----:B------:R-:W-:Y:S01]  /*240c0*/  IMAD.WIDE.U32 R2, R4, UR4, R2 ;  /* 0x0000000404027c25 */ /* 0x000fe2000f8e0002 */
[----:B------:R-:W-:-:S03]  /*240d0*/  ULDC.64 UR4, c[0x0][0x308] ;  /* 0x0000c20000047ab9 */ /* 0x000fc60000000a00 */
[----:B------:R-:W-:Y:S02]  /*240e0*/  IMAD.IADD R3, R3, 0x1, R6 ;  /* 0x0000000103037824 */ /* 0x000fe400078e0206 */
        /* <DEDUP_REMOVED lines=14> */
[----:B-1----:R-:W-:-:S05]  /*241d0*/  @P0 IMAD.X R2, RZ, RZ, R2, P1 ;  /* 0x000000ffff020224 */ /* 0x002fca00008e0602 */
        /* <DEDUP_REMOVED lines=74> */
.L_x_8764:
        /* <DEDUP_REMOVED lines=11> */
.L_x_8537:
        /* <DEDUP_REMOVED lines=11> */
.L_x_8538:
[----:B-1----:R1:W5:Y:S01]  /*247e0*/  LDL.LU R3, [R1+0xc] ;  /* 0x00000c0001037983 */ /* 0x0023620000300800 */
[----:B------:R1:W-:Y:S02]  /*247f0*/  SYNCS.ARRIVE.TRANS64.A1T0 RZ, [R7+URZ+0x28830], RZ ;  /* 0x028830ff07ff79a7 */ /* 0x0003e4000810003f */
[----:B------:R-:W-:Y:S05]  /*24800*/  WARPSYNC.ALL ;  /* 0x0000000000007948 */ /* 0x000fea0003800000 */
[----:B------:R-:W-:Y:S01]  /*24810*/  ULDC.64 UR4, c[0x0][0x298] ;  /* 0x0000a60000047ab9 */ /* 0x000fe20000000a00 */
[----:B------:R-:W-:Y:S01]  /*24820*/  ULDC.64 UR6, c[0x0][0xa00] ;  /* 0x0002800000067ab9 */ /* 0x000fe20000000a00 */
[----:B------:R-:W-:Y:S01]  /*24830*/  IADD3 R2, R22, 0x10400, RZ ;  /* 0x0001040016027810 */ /* 0x000fe20007ffe0ff */
[----:B------:R-:W-:Y:S01]  /*24840*/  BSSY B6, `(.L_x_8539) ;  /* 0x0000022000067945 */ /* 0x000fe20003800000 */
[----:B------:R-:W-:Y:S01]  /*24850*/  BAR.SYNC.DEFER_BLOCKING 0x8, 0x180 ;  /* 0x0206000000007b1d */ /* 0x000fe20000010000 */
[----:B------:R-:W-:-:S02]  /*24860*/  ISETP.NE.U32.AND P0, PT, RZ, UR6, PT ;  /* 0x00000006ff007c0c */ /* 0x000fc4000bf05070 */
[----:B------:R-:W-:Y:S02]  /*24870*/  LOP3.LUT P1, RZ, R2, 0x3ff, RZ, 0xc0, !PT ;  /* 0x000003ff02ff7812 */ /* 0x000fe4000782c0ff */
[----:B------:R-:W-:Y:S02]  /*24880*/  ISETP.NE.AND.EX P0, PT, RZ, UR7, PT, P0 ;  /* 0x00000007ff007c0c */ /* 0x000fe4000bf05300 */
[----:B-----5:R-:W-:Y:S01]  /*24890*/  SHF.R.S32.HI R0, RZ, 0x1f, R3 ;  /* 0x0000001fff007819 */ /* 0x020fe20000011403 */
[----:B0-----:R-:W-:-:S04]  /*248a0*/  IMAD.WIDE.U32 R4, R3, UR4, RZ ;  /* 0x0000000403047c25 */ /* 0x001fc8000f8e00ff */
[----:B------:R-:W-:Y:S01]  /*248b0*/  IMAD R0, R0, UR4, RZ ;  /* 0x0000000400007c24 */ /* 0x000fe2000f8e02ff */
[----:B------:R0:W-:Y:S03]  /*248c0*/  STL.64 [R1+0x10], R4 ;  /* 0x0000100401007387 */ /* 0x0001e60000100a00 */
[----:B------:R-:W-:Y:S01]  /*248d0*/  IMAD R2, R3, UR5, R0 ;  /* 0x0000000503027c24 */ /* 0x000fe2000f8e0200 */
[----:B------:R-:W-:-:S03]  /*248e0*/  SHF.R.S32.HI R0, RZ, 0x1f, R19 ;  /* 0x0000001fff007819 */ /* 0x000fc60000011413 */
[----:B------:R-:W-:Y:S01]  /*248f0*/  IMAD.IADD R3, R5, 0x1, R2 ;  /* 0x0000000105037824 */ /* 0x000fe200078e0202 */
[----:B------:R-:W-:Y:S02]  /*24900*/  SEL R2, R0, RZ, !P0 ;  /* 0x000000ff00027207 */ /* 0x000fe40004000000 */
[----:B------:R-:W-:Y:S02]  /*24910*/  SEL R0, R19, RZ, !P0 ;  /* 0x000000ff13007207 */ /* 0x000fe40004000000 */
[----:B------:R0:W-:Y:S04]  /*24920*/  STL [R1+0x20], R3 ;  /* 0x0000200301007387 */ /* 0x0001e80000100800 */
        /* <DEDUP_REMOVED lines=12> */
[----:B-1----:R-:W-:-:S02]  /*249f0*/  IMAD.U32 R7, RZ, RZ, UR7 ;  /* 0x00000007ff077e24 */ /* 0x002fc4000f8e00ff */
[----:B------:R-:W-:Y:S02]  /*24a00*/  IMAD.U32 R11, RZ, RZ, UR9 ;  /* 0x00000009ff0b7e24 */ /* 0x000fe4000f8e00ff */
[----:B------:R-:W-:Y:S02]  /*24a10*/  IMAD.MOV.U32 R8, RZ, RZ, 0x70 ;  /* 0x00000070ff087424 */ /* 0x000fe400078e00ff */
[----:B------:R-:W-:Y:S02]  /*24a20*/  IMAD.MOV.U32 R12, RZ, RZ, 0x1 ;  /* 0x00000001ff0c7424 */ /* 0x000fe400078e00ff */
[----:B------:R-:W-:-:S07]  /*24a30*/  IMAD.MOV.U32 R13, RZ, RZ, RZ ;  /* 0x000000ffff0d7224 */ /* 0x000fce00078e00ff */
[----:B------:R-:W-:-:S07]  /*24a40*/  LEPC R20, `(.L_x_8540) ;  /* 0x000000001014794e */ /* 0x000fce0000000000 */
[----:B0-----:R-:W-:Y:S05]  /*24a50*/  CALL.ABS.NOINC R2 ;  /* 0x0000000002007343 */ /* 0x001fea0003c00000 */
.L_x_8540:
[----:B------:R-:W-:Y:S05]  /*24a60*/  BSYNC B6 ;  /* 0x0000000000067941 */ /* 0x000fea0003800000 */
.L_x_8539:
[----:B------:R-:W2:Y:S01]  /*24a70*/  LDL.LU R20, [R1+0x20] ;  /* 0x0000200001147983 */ /* 0x000ea20000300800 */
[----:B------:R-:W-:Y:S01]  /*24a80*/  ULDC.64 UR4, c[0x0][0x2d8] ;  /* 0x0000b60000047ab9 */ /* 0x000fe20000000a00 */
[----:B------:R-:W3:Y:S01]  /*24a90*/  LDC R6, c[0x0][0x448] ;  /* 0x00011200ff067b82 */ /* 0x000ee20000000800 */
[----:B------:R-:W-:Y:S01]  /*24aa0*/  ULDC.64 UR6, c[0x0][0x280] ;  /* 0x0000a00000067ab9 */ /* 0x000fe20000000a00 */
[----:B0-----:R-:W2:Y:S04]  /*24ab0*/  LDL.LU.64 R2, [R1+0x10] ;  /* 0x0000100001027983 */ /* 0x001ea80000300a00 */
[----:B------:R-:W4:Y:S04]  /*24ac0*/  LDL.LU R0, [R1+0x24] ;  /* 0x0000240001007983 */ /* 0x000f280000300800 */
[----:B------:R-:W4:Y:S04]  /*24ad0*/  LDL.LU R21, [R1+0xc] ;  /* 0x00000c0001157983 */ /* 0x000f280000300800 */
[----:B------:R0:W5:Y:S01]  /*24ae0*/  LDL R8, [R1+0x8] ;  /* 0x0000080001087983 */ /* 0x0001620000100800 */
[----:B---3--:R-:W-:-:S13]  /*24af0*/  ISETP.NE.AND P0, PT, R6, 0x1, PT ;  /* 0x000000010600780c */ /* 0x008fda0003f05270 */
[----:B-1----:R-:W1:Y:S01]  /*24b00*/  @P0 LDC R7, c[0x0][0x44c] ;  /* 0x00011300ff070b82 */ /* 0x002e620000000800 */
[----:B--2---:R-:W-:Y:S02]  /*24b10*/  IMAD.MOV.U32 R3, RZ, RZ, R20 ;  /* 0x000000ffff037224 */ /* 0x004fe400078e0014 */
[----:B------:R-:W2:Y:S01]  /*24b20*/  S2R R20, SR_TID.X ;  /* 0x0000000000147919 */ /* 0x000ea20000002100 */
[----:B------:R-:W-:-:S04]  /*24b30*/  IMAD.WIDE.U32 R2, R18, UR4, R2 ;  /* 0x0000000412027c25 */ /* 0x000fc8000f8e0002 */
[----:B------:R-:W-:Y:S01]  /*24b40*/  IMAD R3, R18, UR5, R3 ;  /* 0x0000000512037c24 */ /* 0x000fe2000f8e0203 */
[----:B------:R-:W-:Y:S02]  /*24b50*/  ULDC.64 UR4, c[0x0][0x2e0] ;  /* 0x0000b80000047ab9 */ /* 0x000fe40000000a00 */
[----:B----4-:R-:W-:Y:S02]  /*24b60*/  IMAD R0, R0, UR4, RZ ;  /* 0x0000000400007c24 */ /* 0x010fe4000f8e02ff */
[----:B------:R-:W-:-:S04]  /*24b70*/  IMAD.WIDE.U32 R2, R21, UR4, R2 ;  /* 0x0000000415027c25 */ /* 0x000fc8000f8e0002 */
[----:B------:R-:W-:Y:S01]  /*24b80*/  IMAD R0, R21, UR5, R0 ;  /* 0x0000000515007c24 */ /* 0x000fe2000f8e0200 */
[----:B------:R-:W-:Y:S01]  /*24b90*/  ULDC.64 UR4, c[0x0][0x2d0] ;  /* 0x0000b40000047ab9 */ /* 0x000fe20000000a00 */
[----:B------:R-:W3:Y:S02]  /*24ba0*/  S2R R21, SR_TID.X ;  /* 0x0000000000157919 */ /* 0x000ee40000002100 */
[----:B------:R-:W-:Y:S02]  /*24bb0*/  IMAD.IADD R3, R3, 0x1, R0 ;  /* 0x0000000103037824 */ /* 0x000fe400078e0200 */
[----:B------:R-:W4:Y:S01]  /*24bc0*/  @P0 LDC R0, c[0x0][0x450] ;  /* 0x00011400ff000b82 */ /* 0x000f220000000800 */
[----:B--2---:R-:W-:-:S04]  /*24bd0*/  LOP3.LUT R20, R20, 0x7f, RZ, 0xc0, !PT ;  /* 0x0000007f14147812 */ /* 0x004fc800078ec0ff */
[----:B------:R-:W-:Y:S02]  /*24be0*/  SHF.R.U32.HI R20, RZ, 0x3, R20 ;  /* 0x00000003ff147819 */ /* 0x000fe40000011614 */
[----:B---3--:R-:W-:-:S04]  /*24bf0*/  SHF.L.U32 R21, R21, 0x4, RZ ;  /* 0x0000000415157819 */ /* 0x008fc800000006ff */
[----:B------:R-:W-:-:S04]  /*24c00*/  LOP3.LUT R21, R21, 0x70, RZ, 0xc0, !PT ;  /* 0x0000007015157812 */ /* 0x000fc800078ec0ff */
[----:B------:R-:W-:-:S05]  /*24c10*/  LOP3.LUT R20, R20, R21, RZ, 0xfc, !PT ;  /* 0x0000001514147212 */ /* 0x000fca00078efcff */
[----:B------:R-:W-:-:S04]  /*24c20*/  IMAD.IADD R5, R20, 0x1, R27 ;  /* 0x0000000114057824 */ /* 0x000fc800078e021b */
[----:B-1----:R-:W-:-:S04]  /*24c30*/  @P0 IMAD.HI.U32 R7, R5, R7, RZ ;  /* 0x0000000705070227 */ /* 0x002fc800078e00ff */
[----:B------:R-:W-:Y:S01]  /*24c40*/  IMAD.MOV.U32 R4, RZ, RZ, R5 ;  /* 0x000000ffff047224 */ /* 0x000fe200078e0005 */
[----:B----4-:R-:W-:Y:S01]  /*24c50*/  @P0 SHF.R.U32.HI R4, RZ, R0, R7 ;  /* 0x00000000ff040219 */ /* 0x010fe20000011607 */
        /* <DEDUP_REMOVED lines=11> */
[----:B------:R-:W-:Y:S01]  /*24d10*/  IMAD.WIDE.U32 R2, R0, UR4, R2 ;  /* 0x0000000400027c25 */ /* 0x000fe2000f8e0002 */
[----:B------:R-:W-:-:S03]  /*24d20*/  ULDC UR4, c[0x0][0x2b8] ;  /* 0x0000ae0000047ab9 */ /* 0x000fc60000000800 */
[----:B------:R-:W-:Y:S01]  /*24d30*/  IMAD R5, R0, UR5, R4 ;  /* 0x0000000500057c24 */ /* 0x000fe2000f8e0204 */
[----:B------:R-:W-:Y:S02]  /*24d40*/  LEA R0, P2, R2, UR6, 0x1 ;  /* 0x0000000602007c11 */ /* 0x000fe4000f8408ff */
[----:B------:R-:W-:Y:S02]  /*24d50*/  ISETP.GE.AND P0, PT, R31, UR4, PT ;  /* 0x000000041f007c0c */ /* 0x000fe4000bf06270 */
[----:B------:R-:W-:Y:S02]  /*24d60*/  IADD3 R3, R3, R5, RZ ;  /* 0x0000000503037210 */ /* 0x000fe40007ffe0ff */
[----:B------:R-:W-:Y:S01]  /*24d70*/  ISETP.GE.AND P1, PT, R30, UR4, PT ;  /* 0x000000041e007c0c */ /* 0x000fe2000bf26270 */
[----:B------:R-:W-:Y:S01]  /*24d80*/  UMOV UR4, 0xffffffff ;  /* 0xffffffff00047882 */ /* 0x000fe20000000000 */
[----:B-1----:R-:W-:Y:S02]  /*24d90*/  LOP3.LUT R20, R20, 0x7f, RZ, 0xc0, !PT ;  /* 0x0000007f14147812 */ /* 0x002fe400078ec0ff */
[----:B------:R-:W-:-:S02]  /*24da0*/  LEA.HI.X R4, R2, UR7, R3, 0x1, P2 ;  /* 0x0000000702047c11 */ /* 0x000fc400090f0c03 */
        /* <DEDUP_REMOVED lines=74> */
.L_x_8781:
        /* <DEDUP_REMOVED lines=11> */
.L_x_8543:
[----:B------:R-:W-:Y:S05]  /*25300*/  BSYNC B0 ;  /* 0x0000000000007941 */ /* 0x000fea0003800000 */
.L_x_8542:
[----:B------:R-:W-:Y:S01]  /*25310*/  NOP ;  /* 0x0000000000007918 */ /* 0x000fe20000000000 */
[----:B------:R-:W-:-:S13]  /*25320*/  PLOP3.LUT P0, PT, PT, PT, PT, 0x80, 0x0 ;  /* 0x000000000000781c */ /* 0x000fda0003f0f070 */
.L_x_8544:
        /* <DEDUP_REMOVED lines=21> */
.L_x_8782:
[----:B------:R-:W-:Y:S05]  /*25480*/  BSYNC B0 ;  /* 0x0000000000007941 */ /* 0x000fea0003800000 */
.L_x_8545:
        /* <DEDUP_REMOVED lines=8> */
.L_x_8561:
[----:B------:R-:W3:Y:S01]  /*25510*/  LDL R7, [R1] ;  /* 0x0000000001077983 */ /* 0x000ee20000100800 */
[----:B------:R-:W1:Y:S03]  /*25520*/  LDC R0, c[0x0][0x430] ;  /* 0x00010c00ff007b82 */ /* 0x000e660000000800 */
[----:B------:R-:W4:Y:S01]  /*25530*/  LDL R5, [R1+0x4] ;  /* 0x0000040001057983 */ /* 0x000f220000100800 */
[----:B------:R-:W-:Y:S05]  /*25540*/  YIELD ;  /* 0x0000000000007946 */ /* 0x000fea0003800000 */
[----:B------:R-:W5:Y:S01]  /*25550*/  S2R R2, SR_TID.X ;  /* 0x0000000000027919 */ /* 0x000f620000002100 */
[----:B------:R-:W-:Y:S01]  /*25560*/  ULDC.64 UR4, c[0x0][0x428] ;  /* 0x00010a0000047ab9 */ /* 0x000fe20000000a00 */
[----:B------:R-:W2:Y:S01]  /*25570*/  S2R R4, SR_TID.X ;  /* 0x0000000000047919 */ /* 0x000ea20000002100 */
[----:B-1----:R-:W-:-:S13]  /*25580*/  ISETP.NE.AND P0, PT, R0, 0x1, PT ;  /* 0x000000010000780c */ /* 0x002fda0003f05270 */
[----:B0-----:R-:W0:Y:S01]  /*25590*/  @P0 LDC R3, c[0x0][0x434] ;  /* 0x00010d00ff030b82 */ /* 0x001e220000000800 */
[----:B-----5:R-:W-:-:S07]  /*255a0*/  LOP3.LUT R2, R2, 0x7f, RZ, 0xc0, !PT ;  /* 0x0000007f02027812 */ /* 0x020fce00078ec0ff */
[----:B------:R-:W1:Y:S01]  /*255b0*/  @P0 LDC R8, c[0x0][0x438] ;  /* 0x00010e00ff080b82 */ /* 0x000e620000000800 */
[----:B------:R-:W-:Y:S02]  /*255c0*/  SHF.R.U32.HI R2, RZ, 0x3, R2 ;  /* 0x00000003ff027819 */ /* 0x000fe40000011602 */
[----:B--2---:R-:W-:-:S03]  /*255d0*/  SHF.L.U32 R4, R4, 0x4, RZ ;  /* 0x0000000404047819 */ /* 0x004fc600000006ff */
[----:B------:R-:W-:Y:S01]  /*255e0*/  IMAD R2, R6, 0x80, R2 ;  /* 0x0000008006027824 */ /* 0x000fe200078e0202 */
[----:B------:R-:W-:-:S04]  /*255f0*/  LOP3.LUT R4, R4, 0x70, RZ, 0xc0, !PT ;  /* 0x0000007004047812 */ /* 0x000fc800078ec0ff */
[----:B---3--:R-:W-:Y:S01]  /*25600*/  IADD3 R4, R4, R2, R7 ;  /* 0x0000000204047210 */ /* 0x008fe20007ffe007 */
[----:B----4-:R-:W-:-:S04]  /*25610*/  IMAD R5, R5, UR4, RZ ;  /* 0x0000000405057c24 */ /* 0x010fc8000f8e02ff */
[----:B0-----:R-:W-:-:S04]  /*25620*/  @P0 IMAD.HI.U32 R3, R4, R3, RZ ;  /* 0x0000000304030227 */ /* 0x001fc800078e00ff */
[----:B------:R-:W-:Y:S01]  /*25630*/  IMAD.MOV.U32 R2, RZ, RZ, R4 ;  /* 0x000000ffff027224 */ /* 0x000fe200078e0004 */
[----:B-1----:R-:W-:Y:S01]  /*25640*/  @P0 SHF.R.U32.HI R2, RZ, R8, R3 ;  /* 0x00000008ff020219 */ /* 0x002fe20000011603 */
[----:B------:R-:W-:-:S04]  /*25650*/  IMAD R5, R34, UR5, R5 ;  /* 0x0000000522057c24 */ /* 0x000fc8000f8e0205 */
[----:B------:R-:W-:-:S04]  /*25660*/  IMAD.MOV R3, RZ, RZ, -R2 ;  /* 0x000000ffff037224 */ /* 0x000fc800078e0a02 */
[----:B------:R-:W-:Y:S01]  /*25670*/  IMAD R0, R0, R3, R4 ;  /* 0x0000000300007224 */ /* 0x000fe200078e0204 */
[----:B------:R-:W-:-:S03]  /*25680*/  SHF.R.S32.HI R3, RZ, 0x1f, R2 ;  /* 0x0000001fff037819 */ /* 0x000fc60000011402 */
[----:B------:R-:W-:Y:S01]  /*25690*/  IMAD.WIDE.U32 R2, R34, UR4, R2 ;  /* 0x0000000422027c25 */ /* 0x000fe2000f8e0002 */
[----:B------:R-:W-:-:S03]  /*256a0*/  ULDC.64 UR4, c[0x0][0x418] ;  /* 0x0001060000047ab9 */ /* 0x000fc60000000a00 */
[----:B------:R-:W-:Y:S01]  /*256b0*/  IMAD.IADD R3, R5, 0x1, R3 ;  /* 0x0000000105037824 */ /* 0x000fe200078e0203 */
[----:B------:R-:W-:-:S04]  /*256c0*/  LEA R4, P0, R2, UR4, 0x2 ;  /* 0x0000000402047c11 */ /* 0x000fc8000f8010ff */
[----:B------:R-:W-:-:S05]  /*256d0*/  LEA.HI.X R5, R2, UR5, R3, 0x2, P0 ;  /* 0x0000000502057c11 */ /* 0x000fca00080f1403 */
[----:B------:R-:W2:Y:S01]  /*256e0*/  LDG.E R4, desc[UR54][R4.64] ;  /* 0x0000003604047981 */ /* 0x000ea2000c1e1900 */
[----:B------:R-:W-:Y:S01]  /*256f0*/  MOV R7, UR38 ;  /* 0x0000002600077c02 */ /* 0x000fe20008000f00 */
[----:B------:R-:W-:Y:S02]  /*25700*/  VIADD R24, R10, 0x1 ;  /* 0x000000010a187836 */ /* 0x000fe40000000000 */
[----:B------:R-:W-:Y:S01]  /*25710*/  IMAD.MOV.U32 R25, RZ, RZ, R6 ;  /* 0x000000ffff197224 */ /* 0x000fe200078e0006 */
[----:B------:R-:W-:Y:S02]  /*25720*/  ISETP.NE.AND P3, PT, R7, 0x3, PT ;  /* 0x000000030700780c */ /* 0x000fe40003f65270 */
[----:B------:R-:W-:-:S04]  /*25730*/  ISETP.NE.AND P0, PT, R24, 0x2, PT ;  /* 0x000000021800780c */ /* 0x000fc80003f05270 */
[----:B------:R-:W-:Y:S02]  /*25740*/  SEL R3, RZ, 0x1, P0 ;  /* 0x00000001ff037807 */ /* 0x000fe40000000000 */
[----:B------:R-:W-:Y:S02]  /*25750*/  SEL R24, R24, RZ, P0 ;  /* 0x000000ff18187207 */ /* 0x000fe40000000000 */
[----:B------:R-:W-:Y:S02]  /*25760*/  LOP3.LUT R28, R20, R3, RZ, 0x3c, !PT ;  /* 0x00000003141c7212 */ /* 0x000fe400078e3cff */
[----:B--2---:R-:W-:Y:S01]  /*25770*/  SHF.R.S32.HI R27, RZ, 0x1f, R4 ;  /* 0x0000001fff1b7819 */ /* 0x004fe20000011404 */
[----:B------:R-:W-:Y:S06]  /*25780*/  @!P3 BRA `(.L_x_8549) ;  /* 0x000000000004b947 */ /* 0x000fec0003800000 */
[----:B------:R-:W-:Y:S01]  /*25790*/  BPT.TRAP 0x1 ;  /* 0x000000040000795c */ /* 0x000fe20000300000 */
.L_x_8549:
[----:B------:R-:W-:Y:S01]  /*257a0*/  IMAD R6, R24, 0x8, R22 ;  /* 0x0000000818067824 */ /* 0x000fe200078e0216 */
[----:B------:R-:W-:Y:S01]  /*257b0*/  SHF.L.U32 R3, R28, 0x1f, RZ ;  /* 0x0000001f1c037819 */ /* 0x000fe200000006ff */
[----:B------:R-:W-:Y:S03]  /*257c0*/  BSSY B1, `(.L_x_8550) ;  /* 0x0000003000017945 */ /* 0x000fe60003800000 */
[----:B------:R-:W0:Y:S02]  /*257d0*/  SYNCS.PHASECHK.TRANS64.TRYWAIT P0, [R6+URZ+0x28840], R3 ;  /* 0x02884003060075a7 */ /* 0x000e24000800017f */
[----:B0-----:R-:W-:Y:S05]  /*257e0*/  @!P0 BRA `(.L_x_8551) ;  /* 0x0000007000908947 */ /* 0x001fea0003800000 */
.L_x_8783:
[----:B------:R-:W-:Y:S05]  /*257f0*/  BSYNC B1 ;  /* 0x0000000000017941 */ /* 0x000fea0003800000 */
.L_x_8550:
        /* <DEDUP_REMOVED lines=63> */
[----:B------:R-:W2:Y:S01]  /*25bf0*/  SHFL.IDX PT, R9, R9, 0x7, 0x181f ;  /* 0x00f81f0009097f89 */ /* 0x000ea200000e0000 */
[----:B0-----:R-:W-:-:S05]  /*25c00*/  IADD3 R2, P0, R2, R5, RZ ;  /* 0x0000000502027210 */ /* 0x001fca0007f1e0ff */
[----:B-1----:R-:W-:-:S05]  /*25c10*/  IMAD.X R3, RZ, RZ, R3, P0 ;  /* 0x000000ffff037224 */ /* 0x002fca00000e0603 */
[----:B------:R-:W-:Y:S04]  /*25c20*/  LDGSTS.E.BYPASS.LTC128B.128 [R8+0x1b400], desc[UR54][R2.64], !P4 ;  /* 0x1b40000002087fae */ /* 0x000fe8000e101d76 */
[----:B------:R0:W-:Y:S04]  /*25c30*/  LDGSTS.E.BYPASS.LTC128B.128 [R8+0x1f400], desc[UR54][R2.64+0x80], !P3 ;  /* 0x1f40008002087fae */ /* 0x0001e8000d901d76 */
[----:B0-2---:R0:W1:Y:S02]  /*25c40*/  SHFL.IDX PT, R2, R7, 0x7, 0x181f ;  /* 0x00f81f0007027f89 */ /* 0x00506400000e0000 */
.L_x_8801:
        /* <DEDUP_REMOVED lines=9> */
.L_x_8553:
        /* <DEDUP_REMOVED lines=11> */
.L_x_8554:
[----:B------:R1:W-:Y:S01]  /*25d90*/  SYNCS.ARRIVE.TRANS64.A1T0 RZ, [R6+URZ+0x28830], RZ ;  /* 0x028830ff06ff79a7 */ /* 0x0003e2000810003f */
[----:B------:R-:W-:Y:S05]  /*25da0*/  @!P4 BRA `(.L_x_8555) ;  /* 0x000000000004c947 */ /* 0x000fea0003800000 */
[----:B------:R-:W-:Y:S01]  /*25db0*/  BPT.TRAP 0x1 ;  /* 0x000000040000795c */ /* 0x000fe20000300000 */
.L_x_8555:
[----:B------:R-:W-:Y:S01]  /*25dc0*/  SHF.L.U32 R2, R20, 0x1f, RZ ;  /* 0x0000001f14027819 */ /* 0x000fe200000006ff */
[----:B-1----:R-:W-:Y:S01]  /*25dd0*/  IMAD R6, R10, 0x8, R22 ;  /* 0x000000080a067824 */ /* 0x002fe200078e0216 */
[----:B------:R-:W-:Y:S03]  /*25de0*/  BSSY B1, `(.L_x_8556) ;  /* 0x0000003000017945 */ /* 0x000fe60003800000 */
[----:B------:R-:W1:Y:S02]  /*25df0*/  SYNCS.PHASECHK.TRANS64.TRYWAIT P0, [R6+URZ+0x28860], R2 ;  /* 0x02886002060075a7 */ /* 0x000e64000800017f */
[----:B-1----:R-:W-:Y:S05]  /*25e00*/  @!P0 BRA `(.L_x_8557) ;  /* 0x0000007400688947 */ /* 0x002fea0003800000 */
.L_x_8802:
[----:B------:R-:W-:Y:S05]  /*25e10*/  BSYNC B1 ;  /* 0x0000000000017941 */ /* 0x000fea0003800000 */
.L_x_8556:
[----:B------:R-:W2:Y:S01]  /*25e20*/  S2R R3, SR_TID.X ;  /* 0x0000000000037919 */ /* 0x000ea20000002100 */
[----:B------:R-:W-:Y:S01]  /*25e30*/  UMOV UR4, 0xffffffff ;  /* 0xffffffff00047882 */ /* 0x000fe20000000000 */
[----:B------:R-:W-:Y:S01]  /*25e40*/  IMAD R8, R33, -0x80, R36 ;  /* 0xffffff8021087824 */ /* 0x000fe200078e0224 */
[----:B0-----:R-:W-:Y:S02]  /*25e50*/  LEA R7, R10, R35, 0xe ;  /* 0x000000230a077211 */ /* 0x001fe400078e70ff */
[----:B--2---:R-:W-:-:S04]  /*25e60*/  LOP3.LUT R3, R3, 0x7f, RZ, 0xc0, !PT ;  /* 0x0000007f03037812 */ /* 0x004fc800078ec0ff */
[----:B------:R-:W-:-:S05]  /*25e70*/  SHF.R.U32.HI R3, RZ, 0x3, R3 ;  /* 0x00000003ff037819 */ /* 0x000fca0000011603 */
        /* <DEDUP_REMOVED lines=61> */
.L_x_8820:
        /* <DEDUP_REMOVED lines=27> */
.L_x_8559:
        /* <DEDUP_REMOVED lines=11> */
.L_x_8560:
[C---:B------:R-:W-:Y:S01]  /*264b0*/  ISETP.GT.AND P0, PT, R25.reuse, R37, PT ;  /* 0x000000251900720c */ /* 0x040fe20003f04270 */
[----:B------:R0:W-:Y:S01]  /*264c0*/  SYNCS.ARRIVE.TRANS64.A1T0 RZ, [R6+URZ+0x28850], RZ ;  /* 0x028850ff06ff79a7 */ /* 0x0001e2000810003f */
[----:B------:R-:W-:Y:S02]  /*264d0*/  IMAD.MOV.U32 R10, RZ, RZ, R24 ;  /* 0x000000ffff0a7224 */ /* 0x000fe400078e0018 */
[----:B------:R-:W-:Y:S02]  /*264e0*/  IMAD.MOV.U32 R20, RZ, RZ, R28 ;  /* 0x000000ffff147224 */ /* 0x000fe400078e001c */
[----:B------:R-:W-:Y:S02]  /*264f0*/  IMAD.MOV.U32 R33, RZ, RZ, R25 ;  /* 0x000000ffff217224 */ /* 0x000fe400078e0019 */
[----:B0-----:R-:W-:-:S05]  /*26500*/  VIADD R6, R25, 0xffffffff ;  /* 0xffffffff19067836 */ /* 0x001fca0000000000 */
[----:B------:R-:W-:Y:S05]  /*26510*/  @P0 BRA `(.L_x_8561) ;  /* 0xffffffec00fc0947 */ /* 0x000fea000383ffff */
.L_x_8548:
[----:B------:R-:W-:Y:S05]  /*26520*/  BSYNC B0 ;  /* 0x0000000000007941 */ /* 0x000fea0003800000 */
.L_x_8547:
        /* <DEDUP_REMOVED lines=17> */
.L_x_8563:
[----:B------:R-:W-:Y:S05]  /*26640*/  BSYNC B0 ;  /* 0x0000000000007941 */ /* 0x000fea0003800000 */
.L_x_8562:
[----:B------:R-:W-:-:S04]  /*26650*/  MOV R0, UR38 ;  /* 0x0000002600007c02 */ /* 0x000fc80008000f00 */
[----:B------:R-:W-:-:S13]  /*26660*/  ISETP.NE.AND P0, PT, R0, 0x3, PT ;  /* 0x000000030000780c */ /* 0x000fda0003f05270 */
[----:B------:R-:W-:Y:S05]  /*26670*/  @!P0 BRA `(.L_x_8564) ;  /* 0x0000000000048947 */ /* 0x000fea0003800000 */
[----:B------:R-:W-:Y:S01]  /*26680*/  BPT.TRAP 0x1 ;  /* 0x000000040000795c */ /* 0x000fe20000300000 */
.L_x_8564:
[----:B------:R-:W-:Y:S01]  /*26690*/  IMAD R0, R24, 0x8, R22 ;  /* 0x0000000818007824 */ /* 0x000fe200078e0216 */
[----:B0-----:R-:W-:Y:S01]  /*266a0*/  SHF.L.U32 R3, R28, 0x1f, RZ ;  /* 0x0000001f1c037819 */ /* 0x001fe200000006ff */
[----:B------:R-:W-:Y:S01]  /*266b0*/  BSSY B0, `(.L_x_8565) ;  /* 0x0000004000007945 */ /* 0x000fe20003800000 */
[----:B------:R-:W-:Y:S02]  /*266c0*/  IMAD R6, R25, -0x80, R36 ;  /* 0xffffff8019067824 */ /* 0x000fe400078e0224 */
[----:B------:R-:W0:Y:S02]  /*266d0*/  SYNCS.PHASECHK.TRANS64.TRYWAIT P0, [R0+URZ+0x28860], R3 ;  /* 0x02886003000075a7 */ /* 0x000e24000800017f */
[----:B0-----:R-:W-:Y:S05]  /*266e0*/  @!P0 BRA `(.L_x_8566) ;  /* 0x0000007400cc8947 */ /* 0x001fea0003800000 */
.L_x_8821:
[----:B------:R-:W-:Y:S05]  /*266f0*/  BSYNC B0 ;  /* 0x0000000000007941 */ /* 0x000fea0003800000 */
.L_x_8565:
        /* <DEDUP_REMOVED lines=70> */
.L_x_8839:
        /* <DEDUP_REMOVED lines=11> */
.L_x_8568:
        /* <DEDUP_REMOVED lines=11> */
.L_x_8569:
[----:B------:R0:W-:Y:S01]  /*26cc0*/  SYNCS.ARRIVE.TRANS64.A1T0 RZ, [R0+URZ+0x28850], RZ ;  /* 0x028850ff00ff79a7 */ /* 0x0001e2000810003f */
[----:B------:R-:W-:-:S05]  /*26cd0*/  VIADD R24, R24, 0x1 ;  /* 0x0000000118187836 */ /* 0x000fca0000000000 */
[----:B------:R-:W-:-:S04]  /*26ce0*/  ISETP.NE.AND P0, PT, R24, 0x2, PT ;  /* 0x000000021800780c */ /* 0x000fc80003f05270 */
[----:B------:R-:W-:Y:S02]  /*26cf0*/  SEL R3, RZ, 0x1, P0 ;  /* 0x00000001ff037807 */ /* 0x000fe40000000000 */
[----:B------:R-:W-:Y:S02]  /*26d00*/  SEL R24, R24, RZ, P0 ;  /* 0x000000ff18187207 */ /* 0x000fe40000000000 */
[----:B0-----:R-:W-:-:S07]  /*26d10*/  LOP3.LUT R28, R28, R3, RZ, 0x3c, !PT ;  /* 0x000000031c1c7212 */ /* 0x001fce00078e3cff */
.L_x_8526:
[----:B------:R-:W-:Y:S05]  /*26d20*/  BSYNC B7 ;  /* 0x0000000000077941 */ /* 0x000fea0003800000 */
.L_x_8524:
        /* <DEDUP_REMOVED lines=11> */
.L_x_8570:
[----:B------:R-:W1:Y:S01]  /*26de0*/  S2R R8, SR_TID.X ;  /* 0x0000000000087919 */ /* 0x000e620000002100 */
[----:B------:R-:W-:Y:S01]  /*26df0*/  UMOV UR4, 0xffffffff ;  /* 0xffffffff00047882 */ /* 0x000fe20000000000 */
[----:B-1----:R-:W-:-:S04]  /*26e00*/  LOP3.LUT R8, R8, 0x1f, RZ, 0xc0, !PT ;  /* 0x0000001f08087812 */ /* 0x002fc800078ec0ff */
[----:B------:R-:W-:Y:S01]  /*26e10*/  ISETP.NE.AND P0, PT, R8, 0x1f, PT ;  /* 0x0000001f0800780c */ /* 0x000fe20003f05270 */
[----:B------:R-:W-:-:S12]  /*26e20*/  BRA.DIV UR4, `(.L_x_8572) ;  /* 0x0000007a048c7947 */ /* 0x000fd8000b800000 */
[----:B------:R-:W-:Y:S01]  /*26e30*/  IMAD.IADD R7, R19, 0x1, R8 ;  /* 0x0000000113077824 */ /* 0x000fe200078e0208 */
[----:B------:R-:W-:-:S04]  /*26e40*/  ULDC UR4, c[0x0][0xc3c] ;  /* 0x00030f0000047ab9 */ /* 0x000fc80000000800 */
[----:B------:R-:W-:-:S13]  /*26e50*/  ISETP.GE.OR P1, PT, R7, UR4, !P0 ;  /* 0x0000000407007c0c */ /* 0x000fda000c726670 */
[----:B------:R-:W1:Y:S08]  /*26e60*/  @!P1 LDC.64 R2, c[0x0][0xc80] ;  /* 0x00032000ff029b82 */ /* 0x000e700000000a00 */
[----:B------:R-:W2:Y:S01]  /*26e70*/  @!P1 LDC.64 R4, c[0x0][0xc78] ;  /* 0x00031e00ff049b82 */ /* 0x000ea20000000a00 */
[----:B-1----:R-:W-:-:S05]  /*26e80*/  @!P1 IMAD.WIDE R2, R7, 0x4, R2 ;  /* 0x0000000407029825 */ /* 0x002fca00078e0202 */
[----:B0-----:R2:W3:Y:S02]  /*26e90*/  @!P1 LDG.E R6, desc[UR54][R2.64] ;  /* 0x0000003602069981 */ /* 0x0014e4000c1e1900 */
        /* <DEDUP_REMOVED lines=31> */
.L_x_8849:
[----:B------:R-:W-:Y:S02]  /*27090*/  ULDC UR4, c[0x0][0xc38] ;  /* 0x00030e0000047ab9 */ /* 0x000fe40000000800 */
[----:B------:R-:W-:-:S04]  /*270a0*/  IMAD.U32 R5, RZ, RZ, UR4 ;  /* 0x00000004ff057e24 */ /* 0x000fc8000f8e00ff */
[----:B-1----:R-:W-:-:S04]  /*270b0*/  IMAD R14, R14, R5, RZ ;  /* 0x000000050e0e7224 */ /* 0x002fc800078e02ff */
[----:B------:R-:W-:-:S05]  /*270c0*/  IMAD.IADD R7, R7, 0x1, R14 ;  /* 0x0000000107077824 */ /* 0x000fca00078e020e */
[----:B------:R-:W-:-:S13]  /*270d0*/  ISETP.GT.AND P6, PT, R7, R0, PT ;  /* 0x000000000700720c */ /* 0x000fda0003fc4270 */
[----:B------:R-:W-:Y:S05]  /*270e0*/  @P6 BRA `(.L_x_8573) ;  /* 0x0000000000a46947 */ /* 0x000fea0003800000 */
.L_x_8576:
        /* <DEDUP_REMOVED lines=35> */
.L_x_8857:
[----:B------:R-:W-:Y:S02]  /*27320*/  ULDC UR4, c[0x0][0xc38] ;  /* 0x00030e0000047ab9 */ /* 0x000fe40000000800 */
[----:B------:R-:W-:-:S04]  /*27330*/  IMAD.U32 R5, RZ, RZ, UR4 ;  /* 0x00000004ff057e24 */ /* 0x000fc8000f8e00ff */
[----:B-1----:R-:W-:-:S04]  /*27340*/  IMAD R14, R14, R5, RZ ;  /* 0x000000050e0e7224 */ /* 0x002fc800078e02ff */
[----:B------:R-:W-:-:S05]  /*27350*/  IMAD.IADD R7, R14, 0x1, R7 ;  /* 0x000000010e077824 */ /* 0x000fca00078e0207 */
[----:B------:R-:W-:-:S13]  /*27360*/  ISETP.GT.AND P6, PT, R7, R0, PT ;  /* 0x000000000700720c */ /* 0x000fda0003fc4270 */
[----:B------:R-:W-:Y:S05]  /*27370*/  @!P6 BRA `(.L_x_8576) ;  /* 0xfffffffc005ce947 */ /* 0x000fea000383ffff */
.L_x_8573:
        /* <DEDUP_REMOVED lines=10> */
.L_x_8862:
[----:B------:R-:W-:-:S13]  /*27420*/  ISETP.NE.AND P0, PT, R3, RZ, PT ;  /* 0x000000ff0300720c */ /* 0x000fda0003f05270 */
[----:B------:R-:W-:Y:S05]  /*27430*/  @!P0 BRA `(.L_x_8578) ;  /* 0x0000000000108947 */ /* 0x000fea0003800000 */
[----:B------:R-:W-:Y:S01]  /*27440*/  UMOV UR4, 0xffffffff ;  /* 0xffffffff00047882 */ /* 0x000fe20000000000 */
[----:B-1----:R-:W-:Y:S02]  /*27450*/  VIADD R12, R12, 0xffffffff ;  /* 0xffffffff0c0c7836 */ /* 0x002fe40000000000 */
[----:B------:R-:W-:Y:S05]  /*27460*/  BRA.DIV UR4, `(.L_x_8579) ;  /* 0x0000007e044c7947 */ /* 0x000fea000b800000 */
[----:B------:R4:W1:Y:S02]  /*27470*/  SHFL.IDX PT, R6, R2, R12, 0x1f ;  /* 0x00001f0c02067589 */ /* 0x00086400000e0000 */
.L_x_8578:
        /* <DEDUP_REMOVED lines=59> */
.L_x_8580:
        /* <DEDUP_REMOVED lines=60> */
.L_x_8581:
[----:B------:R-:W-:-:S04]  /*27bf0*/  LOP3.LUT R2, RZ, R2, RZ, 0x33, !PT ;  /* 0x00000002ff027212 */ /* 0x000fc800078e33ff */
[----:B------:R-:W-:Y:S01]  /*27c00*/  IADD3 R17, R17, R2, RZ ;  /* 0x0000000211117210 */ /* 0x000fe20007ffe0ff */
[----:B------:R-:W-:Y:S06]  /*27c10*/  BRA `(.L_x_8582) ;  /* 0x00000000001c7947 */ /* 0x000fec0003800000 */
.L_x_8574:
[----:B------:R-:W-:Y:S01]  /*27c20*/  UMOV UR4, URZ ;  /* 0x0000003f00047c82 */ /* 0x000fe20008000000 */
[----:B------:R-:W-:Y:S01]  /*27c30*/  UMOV UR5, URZ ;  /* 0x0000003f00057c82 */ /* 0x000fe20008000000 */
[----:B------:R-:W-:Y:S01]  /*27c40*/  ULDC UR6, c[0x0][0xc3c] ;  /* 0x00030f0000067ab9 */ /* 0x000fe20000000800 */
[----:B------:R-:W-:Y:S02]  /*27c50*/  IMAD.MOV.U32 R16, RZ, RZ, R0 ;  /* 0x000000ffff107224 */ /* 0x000fe400078e0000 */
[----:B------:R-:W-:Y:S02]  /*27c60*/  IMAD.U32 R17, RZ, RZ, UR4 ;  /* 0x00000004ff117e24 */ /* 0x000fe4000f8e00ff */
[----:B------:R-:W-:Y:S02]  /*27c70*/  IMAD.U32 R18, RZ, RZ, UR5 ;  /* 0x00000005ff127e24 */ /* 0x000fe4000f8e00ff */
[----:B------:R-:W-:-:S07]  /*27c80*/  IMAD.U32 R19, RZ, RZ, UR6 ;  /* 0x00000006ff137e24 */ /* 0x000fce000f8e00ff */
.L_x_8582:
        /* <DEDUP_REMOVED lines=10> */
.L_x_8571:
[----:B------:R-:W-:Y:S02]  /*27d30*/  ULDC UR4, c[0x0][0xc3c] ;  /* 0x00030f0000047ab9 */ /* 0x000fe40000000800 */
[----:B--2---:R-:W-:-:S13]  /*27d40*/  ISETP.GE.AND P0, PT, R19, UR4, PT ;  /* 0x0000000413007c0c */ /* 0x004fda000bf06270 */
[----:B------:R-:W-:Y:S05]  /*27d50*/  @!P0 BRA `(.L_x_8583) ;  /* 0xffffff9400608947 */ /* 0x000fea000383ffff */
[----:B------:R-:W-:Y:S05]  /*27d60*/  BSYNC B8 ;  /* 0x0000000000087941 */ /* 0x000fea0003800000 */
.L_x_8464:
[----:B------:R-:W2:Y:S01]  /*27d70*/  LDL.LU R0, [R1+0x1c] ;  /* 0x00001c0001007983 */ /* 0x000ea20000300800 */
[----:B------:R-:W-:Y:S01]  /*27d80*/  BSSY B0, `(.L_x_8584) ;  /* 0x000000b000007945 */ /* 0x000fe20003800000 */
[----:B------:R-:W3:Y:S01]  /*27d90*/  S2R R5, SR_CgaCtaId ;  /* 0x0000000000057919 */ /* 0x000ee20000008800 */
[----:B--2---:R-:W-:-:S05]  /*27da0*/  VIADD R0, R0, 0x1 ;  /* 0x0000000100007836 */ /* 0x004fca0000000000 */
[----:B-1----:R-:W-:-:S04]  /*27db0*/  LEA.HI R2, R0, R0, RZ, 0x1 ;  /* 0x0000000000027211 */ /* 0x002fc800078f08ff */
[----:B------:R-:W-:Y:S02]  /*27dc0*/  LOP3.LUT R3, R2, 0xfffffffe, RZ, 0xc0, !PT ;  /* 0xfffffffe02037812 */ /* 0x000fe400078ec0ff */
[----:B------:R-:W-:Y:S02]  /*27dd0*/  MOV R2, 0x400 ;  /* 0x0000040000027802 */ /* 0x000fe40000000f00 */
[----:B------:R-:W-:Y:S02]  /*27de0*/  IADD3 R0, R0, -R3, RZ ;  /* 0x8000000300007210 */ /* 0x000fe40007ffe0ff */
[----:B---3--:R-:W-:Y:S02]  /*27df0*/  LEA R7, R5, R2, 0x18 ;  /* 0x0000000205077211 */ /* 0x008fe400078ec0ff */
[----:B------:R-:W-:-:S04]  /*27e00*/  SHF.L.U32 R0, R0, 0x1f, RZ ;  /* 0x0000001f00007819 */ /* 0x000fc800000006ff */
[----:B------:R-:W1:Y:S02]  /*27e10*/  SYNCS.PHASECHK.TRANS64.TRYWAIT P0, [R7+URZ+0x28820], R0 ;  /* 0x02882000070075a7 */ /* 0x000e64000800017f */
[----:B-1----:R-:W-:Y:S05]  /*27e20*/  @!P0 BRA `(.L_x_8585) ;  /* 0x0000007400048947 */ /* 0x002fea0003800000 */
.L_x_8865:
[----:B------:R-:W-:Y:S05]  /*27e30*/  BSYNC B0 ;  /* 0x0000000000007941 */ /* 0x000fea0003800000 */
.L_x_8584:
[----:B------:R-:W-:-:S03]  /*27e40*/  UMOV UR4, 0xffffffff ;  /* 0xffffffff00047882 */ /* 0x000fc60000000000 */
[----:B------:R-:W-:Y:S05]  /*27e50*/  BRA.DIV UR4, `(.L_x_8586) ;  /* 0x00000076040c7947 */ /* 0x000fea000b800000 */
[----:B-1----:R-:W1:Y:S02]  /*27e60*/  S2R R0, SR_TID.X ;  /* 0x0000000000007919 */ /* 0x002e640000002100 */
[----:B-1----:R-:W-:-:S04]  /*27e70*/  SHF.R.U32.HI R0, RZ, 0x5, R0 ;  /* 0x00000005ff007819 */ /* 0x002fc80000011600 */
[----:B------:R-:W-:-:S05]  /*27e80*/  LOP3.LUT R0, R0, 0x3, RZ, 0xc0, !PT ;  /* 0x0000000300007812 */ /* 0x000fca00078ec0ff */
[----:B------:R1:W2:Y:S02]  /*27e90*/  SHFL.IDX PT, R14, R0, RZ, 0x1f ;  /* 0x00001fff000e7589 */ /* 0x0002a400000e0000 */
.L_x_8868:
[----:B--2---:R-:W-:-:S13]  /*27ea0*/  ISETP.NE.AND P0, PT, R14, RZ, PT ;  /* 0x000000ff0e00720c */ /* 0x004fda0003f05270 */
[----:B------:R-:W-:Y:S05]  /*27eb0*/  @P0 BRA `(.L_x_8157) ;  /* 0x0000000000880947 */ /* 0x000fea0003800000 */
[----:B------:R-:W-:-:S03]  /*27ec0*/  UMOV UR4, 0xffffffff ;  /* 0xffffffff00047882 */ /* 0x000fc60000000000 */
[----:B------:R-:W-:Y:S05]  /*27ed0*/  BRA.DIV UR4, `(.L_x_8587) ;  /* 0x0000007604207947 */ /* 0x000fea000b800000 */
[----:B------:R-:W-:-:S13]  /*27ee0*/  ELECT P6, URZ, PT ;  /* 0x00000000003f782f */ /* 0x000fda00038c0000 */
.L_x_8871:
[----:B------:R-:W-:Y:S05]  /*27ef0*/  @!P6 BRA `(.L_x_8157) ;  /* 0x000000000078e947 */ /* 0x000fea0003800000 */
[----:B------:R-:W-:-:S06]  /*27f00*/  ULOP3.LUT UR4, UR36, 0x2, URZ, 0xfc, !UPT ;  /* 0x0000000224047892 */ /* 0x000fcc000f8efc3f */
[----:B-1----:R-:W-:-:S05]  /*27f10*/  IMAD.U32 R0, RZ, RZ, UR4 ;  /* 0x00000004ff007e24 */ /* 0x002fca000f8e00ff */
[----:B------:R-:W-:-:S13]  /*27f20*/  ISETP.NE.AND P0, PT, R0, 0x3, PT ;  /* 0x000000030000780c */ /* 0x000fda0003f05270 */
[----:B------:R-:W-:Y:S05]  /*27f30*/  @!P0 BRA `(.L_x_8588) ;  /* 0x0000000000048947 */ /* 0x000fea0003800000 */
[----:B------:R-:W-:Y:S01]  /*27f40*/  BPT.TRAP 0x1 ;  /* 0x000000040000795c */ /* 0x000fe20000300000 */
.L_x_8588:
[----:B------:R-:W-:Y:S01]  /*27f50*/  IMAD R5, R24, 0x8, R7 ;  /* 0x0000000818057824 */ /* 0x000fe200078e0207 */
[----:B------:R-:W-:Y:S01]  /*27f60*/  SHF.L.U32 R0, R28, 0x1f, RZ ;  /* 0x0000001f1c007819 */ /* 0x000fe200000006ff */
[----:B------:R-:W-:-:S03]  /*27f70*/  VIADD R24, R24, 0x1 ;  /* 0x0000000118187836 */ /* 0x000fc60000000000 */
[----:B------:R-:W1:Y:S02]  /*27f80*/  SYNCS.PHASECHK.TRANS64.TRYWAIT P1, [R5+URZ+0x28840], R0 ;  /* 0x02884000050075a7 */ /* 0x000e64000802017f */
[----:B------:R-:W-:-:S04]  /*27f90*/  ISETP.NE.AND P2, PT, R24, 0x2, PT ;  /* 0x000000021800780c */ /* 0x000fc80003f45270 */
[----:B------:R-:W-:Y:S01]  /*27fa0*/  SEL R3, RZ, 0x1, P2 ;  /* 0x00000001ff037807 */ /* 0x000fe20001000000 */
[----:B-1----:R-:W-:Y:S08]  /*27fb0*/  @!P1 BRA `(.L_x_8589) ;  /* 0x0000007400089947 */ /* 0x002ff00003800000 */
.L_x_8872:
[----:B------:R-:W-:Y:S02]  /*27fc0*/  SEL R24, R24, RZ, P2 ;  /* 0x000000ff18187207 */ /* 0x000fe40001000000 */
[----:B------:R-:W-:Y:S01]  /*27fd0*/  LOP3.LUT R2, R28, R3, RZ, 0x3c, !PT ;  /* 0x000000031c027212 */ /* 0x000fe200078e3cff */
[----:B------:R-:W-:Y:S06]  /*27fe0*/  @!P0 BRA `(.L_x_8590) ;  /* 0x0000000000048947 */ /* 0x000fec0003800000 */
[----:B------:R-:W-:Y:S01]  /*27ff0*/  BPT.TRAP 0x1 ;  /* 0x000000040000795c */ /* 0x000fe20000300000 */
.L_x_8590:
[----:B------:R-:W-:Y:S01]  /*28000*/  IMAD R3, R24, 0x8, R7 ;  /* 0x0000000818037824 */ /* 0x000fe200078e0207 */
[----:B------:R-:W-:-:S04]  /*28010*/  SHF.L.U32 R2, R2, 0x1f, RZ ;  /* 0x0000001f02027819 */ /* 0x000fc800000006ff */
[----:B------:R-:W2:Y:S02]  /*28020*/  SYNCS.PHASECHK.TRANS64.TRYWAIT P1, [R3+URZ+0x28840], R2 ;  /* 0x02884002030075a7 */ /* 0x000ea4000802017f */
[----:B--2---:R-:W-:Y:S05]  /*28030*/  @!P1 BRA `(.L_x_8591) ;  /* 0x0000007000fc9947 */ /* 0x004fea0003800000 */
.L_x_8873:
[----:B------:R-:W-:Y:S05]  /*28040*/  @!P0 BRA `(.L_x_8592) ;  /* 0x0000000000048947 */ /* 0x000fea0003800000 */
[----:B------:R-:W-:Y:S01]  /*28050*/  BPT.TRAP 0x1 ;  /* 0x000000040000795c */ /* 0x000fe20000300000 */
.L_x_8592:
[----:B------:R-:W3:Y:S02]  /*28060*/  SYNCS.PHASECHK.TRANS64.TRYWAIT P1, [R5+URZ+0x28860], R0 ;  /* 0x02886000050075a7 */ /* 0x000ee4000802017f */
[----:B---3--:R-:W-:Y:S05]  /*28070*/  @!P1 BRA `(.L_x_8593) ;  /* 0x0000007400009947 */ /* 0x008fea0003800000 */
.L_x_8874:
[----:B------:R-:W-:Y:S05]  /*28080*/  @!P0 BRA `(.L_x_8594) ;  /* 0x0000000000048947 */ /* 0x000fea0003800000 */
[----:B------:R-:W-:Y:S01]  /*28090*/  BPT.TRAP 0x1 ;  /* 0x000000040000795c */ /* 0x000fe20000300000 */
.L_x_8594:
[----:B----4-:R4:W0:Y:S02]  /*280a0*/  SYNCS.PHASECHK.TRANS64.TRYWAIT P0, [R3+URZ+0x28860], R2 ;  /* 0x02886002030075a7 */ /* 0x010824000800017f */
[----:B0-----:R-:W-:Y:S05]  /*280b0*/  @!P0 NANOSLEEP.SYNCS 0x989680 ;  /* 0x009896800000895d */ /* 0x001fea0003900000 */
[----:B------:R-:W0:Y:S02]  /*280c0*/  @!P0 SYNCS.PHASECHK.TRANS64 P0, [R3+URZ+0x28860], R2 ;  /* 0x02886002030085a7 */ /* 0x000e24000800007f */
[----:B0-----:R-:W-:Y:S05]  /*280d0*/  @!P0 BRA `(.L_x_8594) ;  /* 0xfffffffc00f08947 */ /* 0x001fea000383ffff */
.L_x_8157:
[----:B------:R-:W-:Y:S05]  /*280e0*/  BSYNC B9 ;  /* 0x0000000000097941 */ /* 0x000fea0003800000 */
.L_x_8154:
[----:B------:R-:W-:Y:S05]  /*280f0*/  EXIT ;  /* 0x000000000000794d */ /* 0x000fea0003800000 */
.L_x_8189:
[----:B0-----:R0:W1:Y:S02]  /*28100*/  SYNCS.PHASECHK.TRANS64.TRYWAIT P6, [R89+URZ+0x28890], R100 ;  /* 0x02889064590075a7 */ /* 0x00106400080c017f */
[----:B-1----:R-:W-:Y:S05]  /*28110*/  @!P6 NANOSLEEP.SYNCS 0x989680 ;  /* 0x009896800000e95d */ /* 0x002fea0003900000 */
[----:B------:R-:W1:Y:S02]  /*28120*/  @!P6 SYNCS.PHASECHK.TRANS64 P6, [R89+URZ+0x28890], R100 ;  /* 0x028890645900e5a7 */ /* 0x000e6400080c007f */
[----:B-1----:R-:W-:Y:S05]  /*28130*/  @!P6 BRA `(.L_x_8189) ;  /* 0xfffffffc00f0e947 */ /* 0x002fea000383ffff */
[----:B------:R-:W-:Y:S05]  /*28140*/  BRA `(.L_x_8595) ;  /* 0xfffffdb400787947 */ /* 0x000fea000383ffff */
.L_x_8190:
        /* <DEDUP_REMOVED lines=8> */
.L_x_8597:
[----:B------:R-:W-:Y:S05]  /*281d0*/  BSYNC B1 ;  /* 0x0000000000017941 */ /* 0x000fea0003800000 */
.L_x_8596:
        /* <DEDUP_REMOVED lines=8> */
.L_x_8598:
[----:B------:R-:W-:Y:S01]  /*28260*/  IMAD.MOV.U32 R103, RZ, RZ, R14 ;  /* 0x000000ffff677224 */ /* 0x000fe200078e000e */
[----:B------:R-:W-:Y:S06]  /*28270*/  BRA `(.L_x_8599) ;  /* 0xfffffdb400407947 */ /* 0x000fec000383ffff */
.L_x_8199:
        /* <DEDUP_REMOVED lines=8> */
.L_x_8601:
[----:B------:R-:W-:Y:S05]  /*28300*/  BSYNC B1 ;  /* 0x0000000000017941 */ /* 0x000fea0003800000 */
.L_x_8600:
        /* <DEDUP_REMOVED lines=8> */
.L_x_8602:
[----:B------:R-:W-:Y:S01]  /*28390*/  MOV R69, R14 ;  /* 0x0000000e00457202 */ /* 0x000fe20000000f00 */
[----:B------:R-:W-:Y:S06]  /*283a0*/  BRA `(.L_x_8603) ;  /* 0xfffffdb800a47947 */ /* 0x000fec000383ffff */
.L_x_8208:
[----:B------:R-:W-:Y:S01]  /*283b0*/  BSSY B1, `(.L_x_8604) ;  /* 0x0000008000017945 */ /* 0x000fe20003800000 */
[----:B0---4-:R-:W-:Y:S02]  /*283c0*/  IMAD.MOV.U32 R13, RZ, RZ, R101 ;  /* 0x000000ffff0d7224 */ /* 0x011fe400078e0065 */
[----:B------:R-:W-:Y:S02]  /*283d0*/  IMAD.MOV.U32 R12, RZ, RZ, 0x2 ;  /* 0x00000002ff0c7424 */ /* 0x000fe400078e00ff */
[----:B------:R-:W-:Y:S02]  /*283e0*/  IMAD.MOV.U32 R11, RZ, RZ, 0x181f ;  /* 0x0000181fff0b7424 */ /* 0x000fe400078e00ff */
[----:B------:R-:W-:-:S07]  /*283f0*/  IMAD.MOV.U32 R15, RZ, RZ, -0x1 ;  /* 0xffffffffff0f7424 */ /* 0x000fce00078e00ff */
[----:B-123--:R-:W-:Y:S05]  /*28400*/  WARPSYNC.COLLECTIVE R15, `(.L_x_8605) ;  /* 0x000000000f087348 */ /* 0x00efea0003c00000 */
[----:B------:R0:W4:Y:S02]  /*28410*/  SHFL.IDX P6, R14, R13, R12, R11 ;  /* 0x0000000c0d0e7389 */ /* 0x00012400000c000b */
[----:B01234-:R-:W-:Y:S01]  /*28420*/  ENDCOLLECTIVE ;  /* 0x000000000000791b */ /* 0x01ffe20003800000 */
.L_x_8605:
[----:B------:R-:W-:Y:S05]  /*28430*/  BSYNC B1 ;  /* 0x0000000000017941 */ /* 0x000fea0003800000 */
.L_x_8604:
        /* <DEDUP_REMOVED lines=8> */
.L_x_8606:
[----:B------:R-:W-:Y:S01]  /*284c0*/  IMAD.MOV.U32 R61, RZ, RZ, R14 ;  /* 0x000000ffff3d7224 */ /* 0x000fe200078e000e */
[----:B------:R-:W-:Y:S06]  /*284d0*/  BRA `(.L_x_8607) ;  /* 0xfffffdc000087947 */ /* 0x000fec000383ffff */
.L_x_8217:
        /* <DEDUP_REMOVED lines=8> */
.L_x_8609:
[----:B------:R-:W-:Y:S05]  /*28560*/  BSYNC B1 ;  /* 0x0000000000017941 */ /* 0x000fea0003800000 */
.L_x_8608:
        /* <DEDUP_REMOVED lines=8> */
.L_x_8610:
[----:B------:R-:W-:Y:S01]  /*285f0*/  IMAD.MOV.U32 R51, RZ, RZ, R14 ;  /* 0x000000ffff337224 */ /* 0x000fe200078e000e */
[----:B------:R-:W-:Y:S06]  /*28600*/  BRA `(.L_x_8611) ;  /* 0xfffffdc400687947 */ /* 0x000fec000383ffff */
.L_x_8229:
[----:B-1----:R1:W2:Y:S02]  /*28610*/  SYNCS.PHASECHK.TRANS64.TRYWAIT P4, [R89+URZ+0x28890], R100 ;  /* 0x02889064590075a7 */ /* 0x0022a4000808017f */
[----:B--2---:R-:W-:Y:S05]  /*28620*/  @!P4 NANOSLEEP.SYNCS 0x989680 ;  /* 0x009896800000c95d */ /* 0x004fea0003900000 */
[----:B------:R-:W2:Y:S02]  /*28630*/  @!P4 SYNCS.PHASECHK.TRANS64 P4, [R89+URZ+0x28890], R100 ;  /* 0x028890645900c5a7 */ /* 0x000ea4000808007f */
[----:B--2---:R-:W-:Y:S05]  /*28640*/  @!P4 BRA `(.L_x_8229) ;  /* 0xfffffffc00f0c947 */ /* 0x004fea000383ffff */
[----:B------:R-:W-:Y:S05]  /*28650*/  BRA `(.L_x_8612) ;  /* 0xfffffdd400487947 */ /* 0x000fea000383ffff */
.L_x_8230:
[----:B------:R-:W-:Y:S01]  /*28660*/  BSSY B1, `(.L_x_8613) ;  /* 0x0000008000017945 */ /* 0x000fe20003800000 */
[----:B------:R-:W-:Y:S01]  /*28670*/  IMAD.MOV.U32 R13, RZ, RZ, R101 ;  /* 0x000000ffff0d7224 */ /* 0x000fe200078e0065 */
[----:B------:R-:W-:Y:S01]  /*28680*/  MOV R15, 0xffffffff ;  /* 0xffffffff000f7802 */ /* 0x000fe20000000f00 */
[----:B------:R-:W-:Y:S02]  /*28690*/  IMAD.MOV.U32 R12, RZ, RZ, RZ ;  /* 0x000000ffff0c7224 */ /* 0x000fe400078e00ff */
[----:B------:R-:W-:-:S07]  /*286a0*/  IMAD.MOV.U32 R11, RZ, RZ, 0x181f ;  /* 0x0000181fff0b7424 */ /* 0x000fce00078e00ff */
[----:B-1----:R-:W-:Y:S05]  /*286b0*/  WARPSYNC.COLLECTIVE R15, `(.L_x_8614) ;  /* 0x000000000f087348 */ /* 0x002fea0003c00000 */
[----:B------:R0:W2:Y:S02]  /*286c0*/  SHFL.IDX P6, R14, R13, R12, R11 ;  /* 0x0000000c0d0e7389 */ /* 0x0000a400000c000b */
[----:B012---:R-:W-:Y:S01]  /*286d0*/  ENDCOLLECTIVE ;  /* 0x000000000000791b */ /* 0x007fe20003800000 */
.L_x_8614:
[----:B------:R-:W-:Y:S05]  /*286e0*/  BSYNC B1 ;  /* 0x0000000000017941 */ /* 0x000fea0003800000 */
.L_x_8613:
        /* <DEDUP_REMOVED lines=8> */
.L_x_8615:
[----:B------:R-:W-:Y:S01]  /*28770*/  MOV R104, R14 ;  /* 0x0000000e00687202 */ /* 0x000fe20000000f00 */
[----:B------:R-:W-:Y:S06]  /*28780*/  BRA `(.L_x_8616) ;  /* 0xfffffdd400147947 */ /* 0x000fec000383ffff */
.L_x_8235:
[----:B------:R-:W-:Y:S01]  /*28790*/  BSSY B1, `(.L_x_8617) ;  /* 0x0000008000017945 */ /* 0x000fe20003800000 */
[----:B---3--:R-:W-:Y:S02]  /*287a0*/  IMAD.MOV.U32 R13, RZ, RZ, R101 ;  /* 0x000000ffff0d7224 */ /* 0x008fe400078e0065 */
[----:B------:R-:W-:Y:S02]  /*287b0*/  IMAD.MOV.U32 R12, RZ, RZ, 0x1 ;  /* 0x00000001ff0c7424 */ /* 0x000fe400078e00ff */
[----:B--2---:R-:W-:Y:S02]  /*287c0*/  IMAD.MOV.U32 R11, RZ, RZ, 0x181f ;  /* 0x0000181fff0b7424 */ /* 0x004fe400078e00ff */
[----:B------:R-:W-:-:S07]  /*287d0*/  IMAD.MOV.U32 R15, RZ, RZ, -0x1 ;  /* 0xffffffffff0f7424 */ /* 0x000fce00078e00ff */
[----:B01----:R-:W-:Y:S05]  /*287e0*/  WARPSYNC.COLLECTIVE R15, `(.L_x_8618) ;  /* 0x000000000f087348 */ /* 0x003fea0003c00000 */
[----:B------:R2:W3:Y:S02]  /*287f0*/  SHFL.IDX P6, R14, R13, R12, R11 ;  /* 0x0000000c0d0e7389 */ /* 0x0004e400000c000b */
[----:B0123--:R-:W-:Y:S01]  /*28800*/  ENDCOLLECTIVE ;  /* 0x000000000000791b */ /* 0x00ffe20003800000 */
.L_x_8618:
[----:B------:R-:W-:Y:S05]  /*28810*/  BSYNC B1 ;  /* 0x0000000000017941 */ /* 0x000fea0003800000 */
.L_x_8617:
        /* <DEDUP_REMOVED lines=8> */
.L_x_8619:
[----:B------:R-:W-:Y:S01]  /*288a0*/  IMAD.MOV.U32 R46, RZ, RZ, R14 ;  /* 0x000000ffff2e7224 */ /* 0x000fe200078e000e */
[----:B------:R-:W-:Y:S06]  /*288b0*/  BRA `(.L_x_8620) ;  /* 0xfffffdd800b07947 */ /* 0x000fec000383ffff */
.L_x_8240:
[----:B------:R-:W-:Y:S01]  /*288c0*/  BSSY B1, `(.L_x_8621) ;  /* 0x0000008000017945 */ /* 0x000fe20003800000 */
[----:B--23--:R-:W-:Y:S01]  /*288d0*/  IMAD.MOV.U32 R13, RZ, RZ, R101 ;  /* 0x000000ffff0d7224 */ /* 0x00cfe200078e0065 */
[----:B------:R-:W-:Y:S01]  /*288e0*/  MOV R12, 0x2 ;  /* 0x00000002000c7802 */ /* 0x000fe20000000f00 */
[----:B0-----:R-:W-:Y:S02]  /*288f0*/  IMAD.MOV.U32 R11, RZ, RZ, 0x181f ;  /* 0x0000181fff0b7424 */ /* 0x001fe400078e00ff */
[----:B------:R-:W-:-:S07]  /*28900*/  IMAD.MOV.U32 R15, RZ, RZ, -0x1 ;  /* 0xffffffffff0f7424 */ /* 0x000fce00078e00ff */
[----:B-1--4-:R-:W-:Y:S05]  /*28910*/  WARPSYNC.COLLECTIVE R15, `(.L_x_8622) ;  /* 0x000000000f087348 */ /* 0x012fea0003c00000 */
[----:B------:R0:W2:Y:S02]  /*28920*/  SHFL.IDX P6, R14, R13, R12, R11 ;  /* 0x0000000c0d0e7389 */ /* 0x0000a400000c000b */
[----:B012-4-:R-:W-:Y:S01]  /*28930*/  ENDCOLLECTIVE ;  /* 0x000000000000791b */ /* 0x017fe20003800000 */
.L_x_8622:
[----:B------:R-:W-:Y:S05]  /*28940*/  BSYNC B1 ;  /* 0x0000000000017941 */ /* 0x000fea0003800000 */
.L_x_8621:
        /* <DEDUP_REMOVED lines=8> */
.L_x_8623:
[----:B------:R-:W-:Y:S01]  /*289d0*/  IMAD.MOV.U32 R46, RZ, RZ, R14 ;  /* 0x000000ffff2e7224 */ /* 0x000fe200078e000e */
[----:B------:R-:W-:Y:S06]  /*289e0*/  BRA `(.L_x_8624) ;  /* 0xfffffde000507947 */ /* 0x000fec000383ffff */
.L_x_8245:
[----:B------:R-:W-:Y:S01]  /*289f0*/  BSSY B1, `(.L_x_8625) ;  /* 0x0000008000017945 */ /* 0x000fe20003800000 */
[----:B0--3--:R-:W-:Y:S01]  /*28a00*/  IMAD.MOV.U32 R13, RZ, RZ, R101 ;  /* 0x000000ffff0d7224 */ /* 0x009fe200078e0065 */
[----:B------:R-:W-:Y:S01]  /*28a10*/  MOV R15, 0xffffffff ;  /* 0xffffffff000f7802 */ /* 0x000fe20000000f00 */
[----:B------:R-:W-:Y:S02]  /*28a20*/  IMAD.MOV.U32 R12, RZ, RZ, 0x3 ;  /* 0x00000003ff0c7424 */ /* 0x000fe400078e00ff */
[----:B------:R-:W-:-:S07]  /*28a30*/  IMAD.MOV.U32 R11, RZ, RZ, 0x181f ;  /* 0x0000181fff0b7424 */ /* 0x000fce00078e00ff */
[----:B-12-4-:R-:W-:Y:S05]  /*28a40*/  WARPSYNC.COLLECTIVE R15, `(.L_x_8626) ;  /* 0x000000000f087348 */ /* 0x016fea0003c00000 */
[----:B------:R0:W3:Y:S02]  /*28a50*/  SHFL.IDX P6, R14, R13, R12, R11 ;  /* 0x0000000c0d0e7389 */ /* 0x0000e400000c000b */
[----:B01234-:R-:W-:Y:S01]  /*28a60*/  ENDCOLLECTIVE ;  /* 0x000000000000791b */ /* 0x01ffe20003800000 */
.L_x_8626:
[----:B------:R-:W-:Y:S05]  /*28a70*/  BSYNC B1 ;  /* 0x0000000000017941 */ /* 0x000fea0003800000 */
.L_x_8625:
        /* <DEDUP_REMOVED lines=8> */
.L_x_8627:
[----:B------:R-:W-:Y:S01]  /*28b00*/  MOV R106, R14 ;  /* 0x0000000e006a7202 */ /* 0x000fe20000000f00 */
[----:B------:R-:W-:Y:S06]  /*28b10*/  BRA `(.L_x_8628) ;  /* 0xfffffde400f07947 */ /* 0x000fec000383ffff */
.L_x_8250:
[----:B0-----:R0:W1:Y:S02]  /*28b20*/  SYNCS.PHASECHK.TRANS64.TRYWAIT P3, [R89+URZ+0x28890], R100 ;  /* 0x02889064590075a7 */ /* 0x001064000806017f */
[----:B-1----:R-:W-:Y:S05]  /*28b30*/  @!P3 NANOSLEEP.SYNCS 0x989680 ;  /* 0x009896800000b95d */ /* 0x002fea0003900000 */
[----:B------:R-:W1:Y:S02]  /*28b40*/  @!P3 SYNCS.PHASECHK.TRANS64 P3, [R89+URZ+0x28890], R100 ;  /* 0x028890645900b5a7 */ /* 0x000e64000806007f */
[----:B-1----:R-:W-:Y:S05]  /*28b50*/  @!P3 BRA `(.L_x_8250) ;  /* 0xfffffffc00f0b947 */ /* 0x002fea000383ffff */
[----:B------:R-:W-:Y:S05]  /*28b60*/  BRA `(.L_x_8629) ;  /* 0xfffffdec00dc7947 */ /* 0x000fea000383ffff */
.L_x_8251:
        /* <DEDUP_REMOVED lines=8> */
.L_x_8631:
[----:B------:R-:W-:Y:S05]  /*28bf0*/  BSYNC B1 ;  /* 0x0000000000017941 */ /* 0x000fea0003800000 */
.L_x_8630:
        /* <DEDUP_REMOVED lines=8> */
.L_x_8632:
[----:B------:R-:W-:Y:S05]  /*28c80*/  BRA `(.L_x_8633) ;  /* 0xfffffdec00fc7947 */ /* 0x000fea000383ffff */
.L_x_8254:
        /* <DEDUP_REMOVED lines=8> */
.L_x_8635:
[----:B------:R-:W-:Y:S05]  /*28d10*/  BSYNC B1 ;  /* 0x0000000000017941 */ /* 0x000fea0003800000 */
.L_x_8634:
        /* <DEDUP_REMOVED lines=8> */
.L_x_8636:
[----:B------:R-:W-:Y:S05]  /*28da0*/  BRA `(.L_x_8637) ;  /* 0xfffffdec00fc7947 */ /* 0x000fea000383ffff */
.L_x_8257:
[----:B------:R-:W-:Y:S01]  /*28db0*/  BSSY B1, `(.L_x_8638) ;  /* 0x0000008000017945 */ /* 0x000fe20003800000 */
[----:B---3--:R-:W-:Y:S02]  /*28dc0*/  IMAD.MOV.U32 R13, RZ, RZ, R45 ;  /* 0x000000ffff0d7224 */ /* 0x008fe400078e002d */
[----:B------:R-:W-:Y:S02]  /*28dd0*/  IMAD.MOV.U32 R12, RZ, RZ, 0x2 ;  /* 0x00000002ff0c7424 */ /* 0x000fe400078e00ff */
[----:B------:R-:W-:Y:S02]  /*28de0*/  IMAD.MOV.U32 R11, RZ, RZ, 0x181f ;  /* 0x0000181fff0b7424 */ /* 0x000fe400078e00ff */
[----:B------:R-:W-:-:S07]  /*28df0*/  IMAD.MOV.U32 R15, RZ, RZ, -0x1 ;  /* 0xffffffffff0f7424 */ /* 0x000fce00078e00ff */
[----:B012-4-:R-:W-:Y:S05]  /*28e00*/  WARPSYNC.COLLECTIVE R15, `(.L_x_8639) ;  /* 0x000000000f087348 */ /* 0x017fea0003c00000 */
[----:B------:R3:W0:Y:S02]  /*28e10*/  SHFL.IDX P6, R14, R13, R12, R11 ;  /* 0x0000000c0d0e7389 */ /* 0x00062400000c000b */
[----:B01234-:R-:W-:Y:S01]  /*28e20*/  ENDCOLLECTIVE ;  /* 0x000000000000791b */ /* 0x01ffe20003800000 */
.L_x_8639:
[----:B------:R-:W-:Y:S05]  /*28e30*/  BSYNC B1 ;  /* 0x0000000000017941 */ /* 0x000fea0003800000 */
.L_x_8638:
        /* <DEDUP_REMOVED lines=8> */
.L_x_8640:
[----:B------:R-:W-:Y:S05]  /*28ec0*/  BRA `(.L_x_8641) ;  /* 0xfffffdf000007947 */ /* 0x000fea000383ffff */
.L_x_8260:
        /* <DEDUP_REMOVED lines=8> */
.L_x_8643:
[----:B------:R-:W-:Y:S05]  /*28f50*/  BSYNC B1 ;  /* 0x0000000000017941 */ /* 0x000fea0003800000 */
.L_x_8642:
        /* <DEDUP_REMOVED lines=8> */
.L_x_8644:
[----:B------:R-:W-:Y:S05]  /*28fe0*/  BRA `(.L_x_8645) ;  /* 0xfffffdf000047947 */ /* 0x000fea000383ffff */
.L_x_8264:
[----:B------:R0:W0:Y:S02]  /*28ff0*/  SYNCS.PHASECHK.TRANS64.TRYWAIT P4, [R89+URZ+0x288b0], R100 ;  /* 0x0288b064590075a7 */ /* 0x000024000808017f */
[----:B0-----:R-:W-:Y:S05]  /*29000*/  @!P4 NANOSLEEP.SYNCS 0x989680 ;  /* 0x009896800000c95d */ /* 0x001fea0003900000 */
[----:B------:R-:W0:Y:S02]  /*29010*/  @!P4 SYNCS.PHASECHK.TRANS64 P4, [R89+URZ+0x288b0], R100 ;  /* 0x0288b0645900c5a7 */ /* 0x000e24000808007f */
[----:B0-----:R-:W-:Y:S05]  /*29020*/  @!P4 BRA `(.L_x_8264) ;  /* 0xfffffffc00f0c947 */ /* 0x001fea000383ffff */
[----:B------:R-:W-:Y:S05]  /*29030*/  BRA `(.L_x_8646) ;  /* 0xfffffdf000807947 */ /* 0x000fea000383ffff */
.L_x_8286:
[----:B--2---:R0:W5:Y:S01]  /*29040*/  LDL R13, [R1+0x34] ;  /* 0x00003400010d7983 */ /* 0x0041620000100800 */
[----:B------:R-:W-:Y:S01]  /*29050*/  BSSY B0, `(.L_x_8647) ;  /* 0x0000007000007945 */ /* 0x000fe20003800000 */
[----:B------:R-:W-:Y:S02]  /*29060*/  IMAD.MOV.U32 R12, RZ, RZ, RZ ;  /* 0x000000ffff0c7224 */ /* 0x000fe400078e00ff */
[----:B------:R-:W-:Y:S02]  /*29070*/  IMAD.MOV.U32 R11, RZ, RZ, 0x1f ;  /* 0x0000001fff0b7424 */ /* 0x000fe400078e00ff */
[----:B------:R-:W-:-:S07]  /*29080*/  IMAD.MOV.U32 R15, RZ, RZ, -0x1 ;  /* 0xffffffffff0f7424 */ /* 0x000fce00078e00ff */
[----:B01--45:R-:W-:Y:S05]  /*29090*/  WARPSYNC.COLLECTIVE R15, `(.L_x_8648) ;  /* 0x000000000f087348 */ /* 0x033fea0003c00000 */
[----:B-----5:R2:W3:Y:S02]  /*290a0*/  SHFL.IDX P6, R14, R13, R12, R11 ;  /* 0x0000000c0d0e7389 */ /* 0x0204e400000c000b */
[----:B01234-:R-:W-:Y:S01]  /*290b0*/  ENDCOLLECTIVE ;  /* 0x000000000000791b */ /* 0x01ffe20003800000 */
.L_x_8648:
[----:B------:R-:W-:Y:S05]  /*290c0*/  BSYNC B0 ;  /* 0x0000000000007941 */ /* 0x000fea0003800000 */
.L_x_8647:
[----:B------:R-:W-:Y:S01]  /*290d0*/  IMAD.MOV.U32 R199, RZ, RZ, R14 ;  /* 0x000000ffffc77224 */ /* 0x000fe200078e000e */
[----:B------:R-:W-:Y:S06]  /*290e0*/  BRA `(.L_x_8649) ;  /* 0xfffffe00004c7947 */ /* 0x000fec000383ffff */
.L_x_8298:
[----:B------:R-:W-:Y:S01]  /*290f0*/  BSSY B1, `(.L_x_8650) ;  /* 0x0000008000017945 */ /* 0x000fe20003800000 */
[----:B------:R-:W-:Y:S01]  /*29100*/  IMAD.MOV.U32 R13, RZ, RZ, R6 ;  /* 0x000000ffff0d7224 */ /* 0x000fe200078e0006 */
[----:B------:R-:W-:Y:S01]  /*29110*/  MOV R12, RZ ;  /* 0x000000ff000c7202 */ /* 0x000fe20000000f00 */
[----:B------:R-:W-:Y:S02]  /*29120*/  IMAD.MOV.U32 R11, RZ, RZ, 0x181f ;  /* 0x0000181fff0b7424 */ /* 0x000fe400078e00ff */
[----:B------:R-:W-:-:S07]  /*29130*/  IMAD.MOV.U32 R15, RZ, RZ, -0x1 ;  /* 0xffffffffff0f7424 */ /* 0x000fce00078e00ff */
[----:B-1--4-:R-:W-:Y:S05]  /*29140*/  WARPSYNC.COLLECTIVE R15, `(.L_x_8651) ;  /* 0x000000000f087348 */ /* 0x012fea0003c00000 */
[----:B------:R0:W2:Y:S02]  /*29150*/  SHFL.IDX P6, R14, R13, R12, R11 ;  /* 0x0000000c0d0e7389 */ /* 0x0000a400000c000b */
[----:B012-4-:R-:W-:Y:S01]  /*29160*/  ENDCOLLECTIVE ;  /* 0x000000000000791b */ /* 0x017fe20003800000 */
.L_x_8651:
[----:B------:R-:W-:Y:S05]  /*29170*/  BSYNC B1 ;  /* 0x0000000000017941 */ /* 0x000fea0003800000 */
.L_x_8650:
        /* <DEDUP_REMOVED lines=8> */
.L_x_8652:
[----:B------:R-:W-:Y:S02]  /*29200*/  IMAD.MOV.U32 R13, RZ, RZ, R8 ;  /* 0x000000ffff0d7224 */ /* 0x000fe400078e0008 */
[----:B------:R-:W-:-:S07]  /*29210*/  IMAD.MOV.U32 R3, RZ, RZ, R14 ;  /* 0x000000ffff037224 */ /* 0x000fce00078e000e */
[----:B------:R-:W-:Y:S05]  /*29220*/  WARPSYNC.COLLECTIVE R15, `(.L_x_8653) ;  /* 0x000000000f087348 */ /* 0x000fea0003c00000 */
[----:B------:R0:W1:Y:S02]  /*29230*/  SHFL.IDX P6, R14, R13, R12, R11 ;  /* 0x0000000c0d0e7389 */ /* 0x00006400000c000b */
[----:B01----:R-:W-:Y:S01]  /*29240*/  ENDCOLLECTIVE ;  /* 0x000000000000791b */ /* 0x003fe20003800000 */
.L_x_8653:
[----:B------:R-:W-:Y:S02]  /*29250*/  IMAD.MOV.U32 R13, RZ, RZ, R7 ;  /* 0x000000ffff0d7224 */ /* 0x000fe400078e0007 */
[----:B------:R-:W-:-:S07]  /*29260*/  IMAD.MOV.U32 R4, RZ, RZ, R14 ;  /* 0x000000ffff047224 */ /* 0x000fce00078e000e */
[----:B------:R-:W-:Y:S05]  /*29270*/  WARPSYNC.COLLECTIVE R15, `(.L_x_8654) ;  /* 0x000000000f087348 */ /* 0x000fea0003c00000 */
[----:B------:R0:W1:Y:S02]  /*29280*/  SHFL.IDX P6, R14, R13, R12, R11 ;  /* 0x0000000c0d0e7389 */ /* 0x00006400000c000b */
[----:B01----:R-:W-:Y:S01]  /*29290*/  ENDCOLLECTIVE ;  /* 0x000000000000791b */ /* 0x003fe20003800000 */
.L_x_8654:
[----:B------:R-:W-:Y:S05]  /*292a0*/  BRA `(.L_x_8655) ;  /* 0xfffffe0400b07947 */ /* 0x000fea000383ffff */
.L_x_8301:
[----:B------:R-:W-:Y:S01]  /*292b0*/  BSSY B1, `(.L_x_8656) ;  /* 0x0000008000017945 */ /* 0x000fe20003800000 */
[----:B-1----:R-:W-:Y:S01]  /*292c0*/  MOV R13, R6 ;  /* 0x00000006000d7202 */ /* 0x002fe20000000f00 */
[----:B------:R-:W-:Y:S02]  /*292d0*/  IMAD.MOV.U32 R12, RZ, RZ, 0x1 ;  /* 0x00000001ff0c7424 */ /* 0x000fe400078e00ff */
[----:B------:R-:W-:Y:S02]  /*292e0*/  IMAD.MOV.U32 R11, RZ, RZ, 0x181f ;  /* 0x0000181fff0b7424 */ /* 0x000fe400078e00ff */
[----:B------:R-:W-:-:S07]  /*292f0*/  IMAD.MOV.U32 R15, RZ, RZ, -0x1 ;  /* 0xffffffffff0f7424 */ /* 0x000fce00078e00ff */
[----:B----4-:R-:W-:Y:S05]  /*29300*/  WARPSYNC.COLLECTIVE R15, `(.L_x_8657) ;  /* 0x000000000f087348 */ /* 0x010fea0003c00000 */
[----:B------:R0:W1:Y:S02]  /*29310*/  SHFL.IDX P6, R14, R13, R12, R11 ;  /* 0x0000000c0d0e7389 */ /* 0x00006400000c000b */
[----:B01--4-:R-:W-:Y:S01]  /*29320*/  ENDCOLLECTIVE ;  /* 0x000000000000791b */ /* 0x013fe20003800000 */
.L_x_8657:
[----:B------:R-:W-:Y:S05]  /*29330*/  BSYNC B1 ;  /* 0x0000000000017941 */ /* 0x000fea0003800000 */
.L_x_8656:
        /* <DEDUP_REMOVED lines=8> */
.L_x_8658:
[----:B------:R-:W-:Y:S02]  /*293c0*/  IMAD.MOV.U32 R13, RZ, RZ, R8 ;  /* 0x000000ffff0d7224 */ /* 0x000fe400078e0008 */
[----:B------:R-:W-:-:S07]  /*293d0*/  IMAD.MOV.U32 R3, RZ, RZ, R14 ;  /* 0x000000ffff037224 */ /* 0x000fce00078e000e */
[----:B------:R-:W-:Y:S05]  /*293e0*/  WARPSYNC.COLLECTIVE R15, `(.L_x_8659) ;  /* 0x000000000f087348 */ /* 0x000fea0003c00000 */
[----:B------:R0:W1:Y:S02]  /*293f0*/  SHFL.IDX P6, R14, R13, R12, R11 ;  /* 0x0000000c0d0e7389 */ /* 0x00006400000c000b */
[----:B01----:R-:W-:Y:S01]  /*29400*/  ENDCOLLECTIVE ;  /* 0x000000000000791b */ /* 0x003fe20003800000 */
.L_x_8659:
[----:B------:R-:W-:Y:S01]  /*29410*/  MOV R13, R7 ;  /* 0x00000007000d7202 */ /* 0x000fe20000000f00 */
[----:B------:R-:W-:-:S07]  /*29420*/  IMAD.MOV.U32 R4, RZ, RZ, R14 ;  /* 0x000000ffff047224 */ /* 0x000fce00078e000e */
[----:B------:R-:W-:Y:S05]  /*29430*/  WARPSYNC.COLLECTIVE R15, `(.L_x_8660) ;  /* 0x000000000f087348 */ /* 0x000fea0003c00000 */
[----:B------:R0:W1:Y:S02]  /*29440*/  SHFL.IDX P6, R14, R13, R12, R11 ;  /* 0x0000000c0d0e7389 */ /* 0x00006400000c000b */
[----:B01----:R-:W-:Y:S01]  /*29450*/  ENDCOLLECTIVE ;  /* 0x000000000000791b */ /* 0x003fe20003800000 */
.L_x_8660:
[----:B------:R-:W-:Y:S05]  /*29460*/  BRA `(.L_x_8661) ;  /* 0xfffffe08001c7947 */ /* 0x000fea000383ffff */
.L_x_8304:
[----:B------:R-:W-:Y:S01]  /*29470*/  BSSY B1, `(.L_x_8662) ;  /* 0x0000008000017945 */ /* 0x000fe20003800000 */
[----:B------:R-:W-:Y:S02]  /*29480*/  IMAD.MOV.U32 R13, RZ, RZ, R6 ;  /* 0x000000ffff0d7224 */ /* 0x000fe400078e0006 */
[----:B------:R-:W-:Y:S02]  /*29490*/  IMAD.MOV.U32 R12, RZ, RZ, 0x2 ;  /* 0x00000002ff0c7424 */ /* 0x000fe400078e00ff */
[----:B------:R-:W-:Y:S02]  /*294a0*/  IMAD.MOV.U32 R11, RZ, RZ, 0x181f ;  /* 0x0000181fff0b7424 */ /* 0x000fe400078e00ff */
[----:B------:R-:W-:-:S07]  /*294b0*/  IMAD.MOV.U32 R15, RZ, RZ, -0x1 ;  /* 0xffffffffff0f7424 */ /* 0x000fce00078e00ff */
[----:B-1--4-:R-:W-:Y:S05]  /*294c0*/  WARPSYNC.COLLECTIVE R15, `(.L_x_8663) ;  /* 0x000000000f087348 */ /* 0x012fea0003c00000 */
[----:B------:R0:W2:Y:S02]  /*294d0*/  SHFL.IDX P6, R14, R13, R12, R11 ;  /* 0x0000000c0d0e7389 */ /* 0x0000a400000c000b */
[----:B012-4-:R-:W-:Y:S01]  /*294e0*/  ENDCOLLECTIVE ;  /* 0x000000000000791b */ /* 0x017fe20003800000 */
.L_x_8663:
[----:B------:R-:W-:Y:S05]  /*294f0*/  BSYNC B1 ;  /* 0x0000000000017941 */ /* 0x000fea0003800000 */
.L_x_8662:
        /* <DEDUP_REMOVED lines=8> */
.L_x_8664:
[----:B------:R-:W-:Y:S02]  /*29580*/  IMAD.MOV.U32 R13, RZ, RZ, R8 ;  /* 0x000000ffff0d7224 */ /* 0x000fe400078e0008 */
[----:B------:R-:W-:-:S07]  /*29590*/  IMAD.MOV.U32 R3, RZ, RZ, R14 ;  /* 0x000000ffff037224 */ /* 0x000fce00078e000e */
[----:B------:R-:W-:Y:S05]  /*295a0*/  WARPSYNC.COLLECTIVE R15, `(.L_x_8665) ;  /* 0x000000000f087348 */ /* 0x000fea0003c00000 */
[----:B------:R0:W1:Y:S02]  /*295b0*/  SHFL.IDX P6, R14, R13, R12, R11 ;  /* 0x0000000c0d0e7389 */ /* 0x00006400000c000b */
[----:B01----:R-:W-:Y:S01]  /*295c0*/  ENDCOLLECTIVE ;  /* 0x000000000000791b */ /* 0x003fe20003800000 */
.L_x_8665:
[----:B------:R-:W-:Y:S01]  /*295d0*/  IMAD.MOV.U32 R13, RZ, RZ, R7 ;  /* 0x000000ffff0d7224 */ /* 0x000fe200078e0007 */
[----:B------:R-:W-:-:S07]  /*295e0*/  MOV R4, R14 ;  /* 0x0000000e00047202 */ /* 0x000fce0000000f00 */
[----:B------:R-:W-:Y:S05]  /*295f0*/  WARPSYNC.COLLECTIVE R15, `(.L_x_8666) ;  /* 0x000000000f087348 */ /* 0x000fea0003c00000 */
[----:B------:R0:W1:Y:S02]  /*29600*/  SHFL.IDX P6, R14, R13, R12, R11 ;  /* 0x0000000c0d0e7389 */ /* 0x00006400000c000b */
[----:B01----:R-:W-:Y:S01]  /*29610*/  ENDCOLLECTIVE ;  /* 0x000000000000791b */ /* 0x003fe20003800000 */
.L_x_8666:
[----:B------:R-:W-:Y:S05]  /*29620*/  BRA `(.L_x_8667) ;  /* 0xfffffe0800787947 */ /* 0x000fea000383ffff */
.L_x_8307:
        /* <DEDUP_REMOVED lines=8> */
.L_x_8669:
[----:B------:R-:W-:Y:S05]  /*296b0*/  BSYNC B1 ;  /* 0x0000000000017941 */ /* 0x000fea0003800000 */
.L_x_8668:
        /* <DEDUP_REMOVED lines=8> */
.L_x_8670:
[----:B------:R-:W-:Y:S01]  /*29740*/  MOV R13, R8 ;  /* 0x00000008000d7202 */ /* 0x000fe20000000f00 */
[----:B------:R-:W-:-:S07]  /*29750*/  IMAD.MOV.U32 R3, RZ, RZ, R14 ;  /* 0x000000ffff037224 */ /* 0x000fce00078e000e */
[----:B------:R-:W-:Y:S05]  /*29760*/  WARPSYNC.COLLECTIVE R15, `(.L_x_8671) ;  /* 0x000000000f087348 */ /* 0x000fea0003c00000 */
[----:B------:R0:W1:Y:S02]  /*29770*/  SHFL.IDX P6, R14, R13, R12, R11 ;  /* 0x0000000c0d0e7389 */ /* 0x00006400000c000b */
[----:B01----:R-:W-:Y:S01]  /*29780*/  ENDCOLLECTIVE ;  /* 0x000000000000791b */ /* 0x003fe20003800000 */
.L_x_8671:
[----:B------:R-:W-:Y:S02]  /*29790*/  IMAD.MOV.U32 R13, RZ, RZ, R7 ;  /* 0x000000ffff0d7224 */ /* 0x000fe400078e0007 */
[----:B------:R-:W-:-:S07]  /*297a0*/  IMAD.MOV.U32 R4, RZ, RZ, R14 ;  /* 0x000000ffff047224 */ /* 0x000fce00078e000e */
[----:B------:R-:W-:Y:S05]  /*297b0*/  WARPSYNC.COLLECTIVE R15, `(.L_x_8672) ;  /* 0x000000000f087348 */ /* 0x000fea0003c00000 */
[----:B------:R0:W1:Y:S02]  /*297c0*/  SHFL.IDX P6, R14, R13, R12, R11 ;  /* 0x0000000c0d0e7389 */ /* 0x00006400000c000b */
[----:B01----:R-:W-:Y:S01]  /*297d0*/  ENDCOLLECTIVE ;  /* 0x000000000000791b */ /* 0x003fe20003800000 */
.L_x_8672:
[----:B------:R-:W-:Y:S05]  /*297e0*/  BRA `(.L_x_8673) ;  /* 0xfffffe0800d47947 */ /* 0x000fea000383ffff */
.L_x_8311:
[----:B0-----:R0:W1:Y:S02]  /*297f0*/  SYNCS.PHASECHK.TRANS64.TRYWAIT P0, [R18+URZ+0x28800], R5 ;  /* 0x02880005120075a7 */ /* 0x001064000800017f */
[----:B-1----:R-:W-:Y:S05]  /*29800*/  @!P0 NANOSLEEP.SYNCS 0x989680 ;  /* 0x009896800000895d */ /* 0x002fea0003900000 */
[----:B------:R-:W1:Y:S02]  /*29810*/  @!P0 SYNCS.PHASECHK.TRANS64 P0, [R18+URZ+0x28800], R5 ;  /* 0x02880005120085a7 */ /* 0x000e64000800007f */
[----:B-1----:R-:W-:Y:S05]  /*29820*/  @!P0 BRA `(.L_x_8311) ;  /* 0xfffffffc00f08947 */ /* 0x002fea000383ffff */
[----:B------:R-:W-:Y:S05]  /*29830*/  BRA `(.L_x_8674) ;  /* 0xfffffe0c00907947 */ /* 0x000fea000383ffff */
.L_x_8327:
[----:B------:R-:W0:Y:S01]  /*29840*/  LDC R53, c[0x0][0x3f4] ;  /* 0x0000fd00ff357b82 */ /* 0x000e220000000800 */
[----:B------:R-:W-:Y:S01]  /*29850*/  BSSY B1, `(.L_x_8675) ;  /* 0x0000008000017945 */ /* 0x000fe20003800000 */
[----:B--2---:R-:W-:Y:S01]  /*29860*/  IMAD.MOV.U32 R13, RZ, RZ, R35 ;  /* 0x000000ffff0d7224 */ /* 0x004fe200078e0023 */
[----:B------:R-:W-:Y:S01]  /*29870*/  MOV R15, 0xffffffff ;  /* 0xffffffff000f7802 */ /* 0x000fe20000000f00 */
[----:B------:R-:W-:Y:S02]  /*29880*/  IMAD.MOV.U32 R12, RZ, RZ, RZ ;  /* 0x000000ffff0c7224 */ /* 0x000fe400078e00ff */
[----:B------:R-:W-:-:S07]  /*29890*/  IMAD.MOV.U32 R11, RZ, RZ, 0x181f ;  /* 0x0000181fff0b7424 */ /* 0x000fce00078e00ff */
[----:B01--4-:R-:W-:Y:S05]  /*298a0*/  WARPSYNC.COLLECTIVE R15, `(.L_x_8676) ;  /* 0x000000000f087348 */ /* 0x013fea0003c00000 */
[----:B------:R2:W3:Y:S02]  /*298b0*/  SHFL.IDX P6, R14, R13, R12, R11 ;  /* 0x0000000c0d0e7389 */ /* 0x0004e400000c000b */
[----:B01234-:R-:W-:Y:S01]  /*298c0*/  ENDCOLLECTIVE ;  /* 0x000000000000791b */ /* 0x01ffe20003800000 */
.L_x_8676:
[----:B------:R-:W-:Y:S05]  /*298d0*/  BSYNC B1 ;  /* 0x0000000000017941 */ /* 0x000fea0003800000 */
.L_x_8675:
[----:B------:R-:W-:Y:S01]  /*298e0*/  IMAD.MOV.U32 R13, RZ, RZ, R32 ;  /* 0x000000ffff0d7224 */ /* 0x000fe200078e0020 */
[----:B------:R-:W-:Y:S01]  /*298f0*/  ISETP.GE.AND P0, PT, R16, R53, PT ;  /* 0x000000351000720c */ /* 0x000fe20003f06270 */
[----:B------:R-:W-:Y:S02]  /*29900*/  IMAD.MOV.U32 R12, RZ, RZ, RZ ;  /* 0x000000ffff0c7224 */ /* 0x000fe400078e00ff */
[----:B------:R-:W-:Y:S02]  /*29910*/  IMAD.MOV.U32 R11, RZ, RZ, 0x181f ;  /* 0x0000181fff0b7424 */ /* 0x000fe400078e00ff */
[----:B------:R-:W-:Y:S02]  /*29920*/  IMAD.MOV.U32 R15, RZ, RZ, -0x1 ;  /* 0xffffffffff0f7424 */ /* 0x000fe400078e00ff */
[----:B------:R-:W-:Y:S02]  /*29930*/  IMAD.MOV.U32 R0, RZ, RZ, R14 ;  /* 0x000000ffff007224 */ /* 0x000fe400078e000e */
[----:B------:R-:W-:-:S07]  /*29940*/  IMAD R3, R194, R5, RZ ;  /* 0x00000005c2037224 */ /* 0x000fce00078e02ff */
[----:B------:R-:W-:Y:S05]  /*29950*/  WARPSYNC.COLLECTIVE R15, `(.L_x_8677) ;  /* 0x000000000f087348 */ /* 0x000fea0003c00000 */
[----:B------:R0:W1:Y:S02]  /*29960*/  SHFL.IDX P6, R14, R13, R12, R11 ;  /* 0x0000000c0d0e7389 */ /* 0x00006400000c000b */
[----:B01----:R-:W-:Y:S01]  /*29970*/  ENDCOLLECTIVE ;  /* 0x000000000000791b */ /* 0x003fe20003800000 */
.L_x_8677:
[----:B------:R-:W-:Y:S01]  /*29980*/  ISETP.GE.OR P1, PT, R54, R3, P0 ;  /* 0x000000033600720c */ /* 0x000fe20000726670 */
[----:B------:R-:W-:-:S12]  /*29990*/  IMAD.MOV.U32 R13, RZ, RZ, R33 ;  /* 0x000000ffff0d7224 */ /* 0x000fd800078e0021 */
[C---:B------:R-:W-:Y:S01]  /*299a0*/  @!P1 IMAD.SHL.U32 R21, R16.reuse, 0x2, RZ ;  /* 0x0000000210159824 */ /* 0x040fe200078e00ff */
[----:B------:R-:W-:Y:S02]  /*299b0*/  @!P1 SHF.L.U64.HI R6, R16, 0x1, R17 ;  /* 0x0000000110069819 */ /* 0x000fe40000010211 */
[----:B------:R-:W-:-:S07]  /*299c0*/  MOV R4, R14 ;  /* 0x0000000e00047202 */ /* 0x000fce0000000f00 */
[----:B------:R-:W-:Y:S05]  /*299d0*/  WARPSYNC.COLLECTIVE R15, `(.L_x_8678) ;  /* 0x000000000f087348 */ /* 0x000fea0003c00000 */
[----:B------:R0:W1:Y:S02]  /*299e0*/  SHFL.IDX P6, R14, R13, R12, R11 ;  /* 0x0000000c0d0e7389 */ /* 0x00006400000c000b */
[----:B01----:R-:W-:Y:S01]  /*299f0*/  ENDCOLLECTIVE ;  /* 0x000000000000791b */ /* 0x003fe20003800000 */
.L_x_8678:
[----:B------:R-:W-:-:S04]  /*29a00*/  @!P1 IADD3 R4, P2, R4, R21, RZ ;  /* 0x0000001504049210 */ /* 0x000fc80007f5e0ff */
[----:B------:R-:W-:Y:S01]  /*29a10*/  @!P1 MOV R8, R4 ;  /* 0x0000000400089202 */ /* 0x000fe20000000f00 */
[----:B------:R-:W-:-:S04]  /*29a20*/  @!P1 IMAD.X R7, R0, 0x1, R6, P2 ;  /* 0x0000000100079824 */ /* 0x000fc800010e0606 */
[----:B------:R-:W-:Y:S02]  /*29a30*/  @!P1 IMAD.MOV.U32 R9, RZ, RZ, R7 ;  /* 0x000000ffff099224 */ /* 0x000fe400078e0007 */
[----:B------:R-:W-:Y:S02]  /*29a40*/  IMAD.MOV.U32 R13, RZ, RZ, R34 ;  /* 0x000000ffff0d7224 */ /* 0x000fe400078e0022 */
[----:B------:R-:W-:-:S07]  /*29a50*/  IMAD.MOV.U32 R5, RZ, RZ, R14 ;  /* 0x000000ffff057224 */ /* 0x000fce00078e000e */
[----:B------:R-:W-:Y:S05]  /*29a60*/  WARPSYNC.COLLECTIVE R15, `(.L_x_8679) ;  /* 0x000000000f087348 */ /* 0x000fea0003c00000 */
[----:B------:R0:W1:Y:S02]  /*29a70*/  SHFL.IDX P6, R14, R13, R12, R11 ;  /* 0x0000000c0d0e7389 */ /* 0x00006400000c000b */
[----:B01----:R-:W-:Y:S01]  /*29a80*/  ENDCOLLECTIVE ;  /* 0x000000000000791b */ /* 0x003fe20003800000 */
.L_x_8679:
[----:B------:R-:W2:Y:S01]  /*29a90*/  @!P1 LD.E.128 R8, desc[UR54][R8.64] ;  /* 0x0000003608089980 */ /* 0x000ea2000c101d00 */
[----:B------:R-:W-:-:S05]  /*29aa0*/  @!P1 IADD3 R14, P2, R14, R21, RZ ;  /* 0x000000150e0e9210 */ /* 0x000fca0007f5e0ff */
[----:B------:R-:W-:Y:S02]  /*29ab0*/  @!P1 IMAD.X R5, R5, 0x1, R6, P2 ;  /* 0x0000000105059824 */ /* 0x000fe400010e0606 */
[----:B------:R-:W-:-:S06]  /*29ac0*/  @!P1 IMAD.MOV.U32 R4, RZ, RZ, R14 ;  /* 0x000000ffff049224 */ /* 0x000fcc00078e000e */
[----:B------:R-:W5:Y:S01]  /*29ad0*/  @!P1 LD.E.128 R4, desc[UR54][R4.64] ;  /* 0x0000003604049980 */ /* 0x000f62000c101d00 */
[----:B------:R-:W-:Y:S02]  /*29ae0*/  CS2R R46, SRZ ;  /* 0x00000000002e7805 */ /* 0x000fe4000001ff00 */
[----:B------:R-:W-:Y:S01]  /*29af0*/  CS2R R50, SRZ ;  /* 0x0000000000327805 */ /* 0x000fe2000001ff00 */
[----:B------:R-:W-:Y:S01]  /*29b00*/  IMAD.MOV.U32 R13, RZ, RZ, R35 ;  /* 0x000000ffff0d7224 */ /* 0x000fe200078e0023 */
[----:B------:R-:W-:Y:S02]  /*29b10*/  CS2R R20, SRZ ;  /* 0x0000000000147805 */ /* 0x000fe4000001ff00 */
[----:B------:R-:W-:Y:S01]  /*29b20*/  CS2R R38, SRZ ;  /* 0x0000000000267805 */ /* 0x000fe2000001ff00 */
[----:B--2---:R-:W-:Y:S02]  /*29b30*/  @!P1 IMAD.MOV.U32 R47, RZ, RZ, R9 ;  /* 0x000000ffff2f9224 */ /* 0x004fe400078e0009 */
[----:B------:R-:W-:Y:S01]  /*29b40*/  @!P1 IMAD.MOV.U32 R51, RZ, RZ, R11 ;  /* 0x000000ffff339224 */ /* 0x000fe200078e000b */
[----:B------:R-:W-:Y:S01]  /*29b50*/  MOV R11, 0x181f ;  /* 0x0000181f000b7802 */ /* 0x000fe20000000f00 */
[----:B------:R-:W-:-:S02]  /*29b60*/  IMAD.MOV.U32 R12, RZ, RZ, R47 ;  /* 0x000000ffff0c7224 */ /* 0x000fc400078e002f */
[----:B------:R-:W-:Y:S02]  /*29b70*/  @!P1 IMAD.MOV.U32 R46, RZ, RZ, R8 ;  /* 0x000000ffff2e9224 */ /* 0x000fe400078e0008 */
[----:B------:R-:W-:Y:S01]  /*29b80*/  @!P1 IMAD.MOV.U32 R50, RZ, RZ, R10 ;  /* 0x000000ffff329224 */ /* 0x000fe200078e000a */
[----:B------:R-:W-:Y:S01]  /*29b90*/  PRMT R66, R12, 0x7610, R66 ;  /* 0x000076100c427816 */ /* 0x000fe20000000042 */
[----:B------:R-:W-:Y:S01]  /*29ba0*/  IMAD.MOV.U32 R12, RZ, RZ, 0x1 ;  /* 0x00000001ff0c7424 */ /* 0x000fe200078e00ff */
[----:B------:R-:W-:Y:S01]  /*29bb0*/  MOV R0, R46 ;  /* 0x0000002e00007202 */ /* 0x000fe20000000f00 */
[----:B------:R-:W-:Y:S02]  /*29bc0*/  IMAD.MOV.U32 R10, RZ, RZ, R50 ;  /* 0x000000ffff0a7224 */ /* 0x000fe400078e0032 */
[----:B------:R-:W-:-:S07]  /*29bd0*/  IMAD.MOV.U32 R24, RZ, RZ, R51 ;  /* 0x000000ffff187224 */ /* 0x000fce00078e0033 */
[----:B-----5:R-:W-:Y:S05]  /*29be0*/  WARPSYNC.COLLECTIVE R15, `(.L_x_8680) ;  /* 0x000000000f087348 */ /* 0x020fea0003c00000 */
[----:B------:R0:W1:Y:S02]  /*29bf0*/  SHFL.IDX P6, R14, R13, R12, R11 ;  /* 0x0000000c0d0e7389 */ /* 0x00006400000c000b */
[----:B01---5:R-:W-:Y:S01]  /*29c00*/  ENDCOLLECTIVE ;  /* 0x000000000000791b */ /* 0x023fe20003800000 */
.L_x_8680:
[----:B------:R-:W-:Y:S02]  /*29c10*/  PRMT R64, R64, 0x5410, R0 ;  /* 0x0000541040407816 */ /* 0x000fe40000000000 */
[----:B------:R-:W-:Y:S02]  /*29c20*/  PRMT R37, R10, 0x5410, R24 ;  /* 0x000054100a257816 */ /* 0x000fe40000000018 */
[----:B------:R-:W-:Y:S02]  /*29c30*/  CS2R R24, SRZ ;  /* 0x0000000000187805 */ /* 0x000fe4000001ff00 */
[----:B------:R-:W-:Y:S01]  /*29c40*/  @!P1 MOV R21, R7 ;  /* 0x0000000700159202 */ /* 0x000fe20000000f00 */
[----:B------:R-:W-:Y:S02]  /*29c50*/  @!P1 IMAD.MOV.U32 R38, RZ, RZ, R4 ;  /* 0x000000ffff269224 */ /* 0x000fe400078e0004 */
[----:B------:R-:W-:Y:S02]  /*29c60*/  @!P1 IMAD.MOV.U32 R39, RZ, RZ, R5 ;  /* 0x000000ffff279224 */ /* 0x000fe400078e0005 */
[----:B------:R-:W-:-:S02]  /*29c70*/  @!P1 IMAD.MOV.U32 R20, RZ, RZ, R6 ;  /* 0x000000ffff149224 */ /* 0x000fc400078e0006 */
[----:B------:R-:W-:Y:S02]  /*29c80*/  IMAD.MOV.U32 R13, RZ, RZ, R32 ;  /* 0x000000ffff0d7224 */ /* 0x000fe400078e0020 */
[----:B------:R-:W-:Y:S02]  /*29c90*/  IMAD.MOV.U32 R4, RZ, RZ, R38 ;  /* 0x000000ffff047224 */ /* 0x000fe400078e0026 */
[----:B------:R-:W-:Y:S02]  /*29ca0*/  IMAD.MOV.U32 R5, RZ, RZ, R39 ;  /* 0x000000ffff057224 */ /* 0x000fe400078e0027 */
[----:B------:R-:W-:Y:S02]  /*29cb0*/  IMAD.MOV.U32 R6, RZ, RZ, R20 ;  /* 0x000000ffff067224 */ /* 0x000fe400078e0014 */
[----:B------:R-:W-:Y:S01]  /*29cc0*/  IMAD.MOV.U32 R7, RZ, RZ, R21 ;  /* 0x000000ffff077224 */ /* 0x000fe200078e0015 */
[----:B------:R-:W-:Y:S01]  /*29cd0*/  PRMT R66, R66, 0x5410, R5 ;  /* 0x0000541042427816 */ /* 0x000fe20000000005 */
[----:B------:R-:W-:Y:S01]  /*29ce0*/  IMAD.MOV.U32 R0, RZ, RZ, R14 ;  /* 0x000000ffff007224 */ /* 0x000fe200078e000e */
[----:B------:R-:W-:-:S07]  /*29cf0*/  PRMT R65, R6, 0x5410, R4 ;  /* 0x0000541006417816 */ /* 0x000fce0000000004 */
[----:B------:R-:W-:Y:S05]  /*29d00*/  WARPSYNC.COLLECTIVE R15, `(.L_x_8681) ;  /* 0x000000000f087348 */ /* 0x000fea0003c00000 */
[----:B------:R0:W1:Y:S02]  /*29d10*/  SHFL.IDX P6, R14, R13, R12, R11 ;  /* 0x0000000c0d0e7389 */ /* 0x00006400000c000b */
[----:B01----:R-:W-:Y:S01]  /*29d20*/  ENDCOLLECTIVE ;  /* 0x000000000000791b */ /* 0x003fe20003800000 */
.L_x_8681:
[----:B------:R-:W-:Y:S01]  /*29d30*/  PRMT R64, R7, 0x7610, R64 ;  /* 0x0000761007407816 */ /* 0x000fe20000000040 */
[----:B------:R-:W-:Y:S02]  /*29d40*/  IMAD.MOV.U32 R13, RZ, RZ, R33 ;  /* 0x000000ffff0d7224 */ /* 0x000fe400078e0021 */
[----:B------:R-:W-:-:S07]  /*29d50*/  IMAD.MOV.U32 R8, RZ, RZ, R14 ;  /* 0x000000ffff087224 */ /* 0x000fce00078e000e */
[----:B------:R-:W-:Y:S05]  /*29d60*/  WARPSYNC.COLLECTIVE R15, `(.L_x_8682) ;  /* 0x000000000f087348 */ /* 0x000fea0003c00000 */
[----:B------:R0:W1:Y:S02]  /*29d70*/  SHFL.IDX P6, R14, R13, R12, R11 ;  /* 0x0000000c0d0e7389 */ /* 0x00006400000c000b */
[----:B01----:R-:W-:Y:S01]  /*29d80*/  ENDCOLLECTIVE ;  /* 0x000000000000791b */ /* 0x003fe20003800000 */
.L_x_8682:
[----:B------:R-:W-:Y:S01]  /*29d90*/  MOV R13, R34 ;  /* 0x00000022000d7202 */ /* 0x000fe20000000f00 */
[----:B------:R-:W-:-:S07]  /*29da0*/  IMAD.MOV.U32 R9, RZ, RZ, R14 ;  /* 0x000000ffff097224 */ /* 0x000fce00078e000e */
[----:B------:R-:W-:Y:S05]  /*29db0*/  WARPSYNC.COLLECTIVE R15, `(.L_x_8683) ;  /* 0x000000000f087348 */ /* 0x000fea0003c00000 */
[----:B------:R0:W1:Y:S02]  /*29dc0*/  SHFL.IDX P6, R14, R13, R12, R11 ;  /* 0x0000000c0d0e7389 */ /* 0x00006400000c000b */
[----:B01----:R-:W-:Y:S01]  /*29dd0*/  ENDCOLLECTIVE ;  /* 0x000000000000791b */ /* 0x003fe20003800000 */
.L_x_8683:
[----:B------:R-:W-:Y:S05]  /*29de0*/  BRA `(.L_x_8684) ;  /* 0xfffffe2400547947 */ /* 0x000fea000383ffff */
.L_x_8330:
[----:B------:R-:W-:Y:S01]  /*29df0*/  BSSY B1, `(.L_x_8685) ;  /* 0x0000008000017945 */ /* 0x000fe20003800000 */
[----:B------:R-:W-:Y:S01]  /*29e00*/  IMAD.MOV.U32 R13, RZ, RZ, R35 ;  /* 0x000000ffff0d7224 */ /* 0x000fe200078e0023 */
[----:B------:R-:W-:Y:S01]  /*29e10*/  MOV R12, 0x2 ;  /* 0x00000002000c7802 */ /* 0x000fe20000000f00 */
[----:B------:R-:W-:Y:S02]  /*29e20*/  IMAD.MOV.U32 R11, RZ, RZ, 0x181f ;  /* 0x0000181fff0b7424 */ /* 0x000fe400078e00ff */
[----:B-1----:R-:W-:-:S07]  /*29e30*/  IMAD.MOV.U32 R15, RZ, RZ, -0x1 ;  /* 0xffffffffff0f7424 */ /* 0x002fce00078e00ff */
[----:B----4-:R-:W-:Y:S05]  /*29e40*/  WARPSYNC.COLLECTIVE R15, `(.L_x_8686) ;  /* 0x000000000f087348 */ /* 0x010fea0003c00000 */
[----:B------:R0:W1:Y:S02]  /*29e50*/  SHFL.IDX P6, R14, R13, R12, R11 ;  /* 0x0000000c0d0e7389 */ /* 0x00006400000c000b */
[----:B01--4-:R-:W-:Y:S01]  /*29e60*/  ENDCOLLECTIVE ;  /* 0x000000000000791b */ /* 0x013fe20003800000 */
.L_x_8686:
[----:B------:R-:W-:Y:S05]  /*29e70*/  BSYNC B1 ;  /* 0x0000000000017941 */ /* 0x000fea0003800000 */
.L_x_8685:
[----:B------:R-:W-:Y:S01]  /*29e80*/  IMAD.MOV.U32 R13, RZ, RZ, R32 ;  /* 0x000000ffff0d7224 */ /* 0x000fe200078e0020 */
[----:B------:R-:W-:Y:S01]  /*29e90*/  MOV R11, 0x181f ;  /* 0x0000181f000b7802 */ /* 0x000fe20000000f00 */
[----:B------:R-:W-:Y:S02]  /*29ea0*/  IMAD.MOV.U32 R12, RZ, RZ, 0x2 ;  /* 0x00000002ff0c7424 */ /* 0x000fe400078e00ff */
[----:B------:R-:W-:Y:S02]  /*29eb0*/  IMAD.MOV.U32 R15, RZ, RZ, -0x1 ;  /* 0xffffffffff0f7424 */ /* 0x000fe400078e00ff */
[----:B------:R-:W-:Y:S02]  /*29ec0*/  IMAD.MOV.U32 R0, RZ, RZ, R14 ;  /* 0x000000ffff007224 */ /* 0x000fe400078e000e */
[----:B------:R-:W-:-:S07]  /*29ed0*/  VIADD R10, R54, 0x40 ;  /* 0x00000040360a7836 */ /* 0x000fce0000000000 */
[----:B------:R-:W-:Y:S05]  /*29ee0*/  WARPSYNC.COLLECTIVE R15, `(.L_x_8687) ;  /* 0x000000000f087348 */ /* 0x000fea0003c00000 */
[----:B------:R0:W1:Y:S02]  /*29ef0*/  SHFL.IDX P6, R14, R13, R12, R11 ;  /* 0x0000000c0d0e7389 */ /* 0x00006400000c000b */
[----:B01----:R-:W-:Y:S01]  /*29f00*/  ENDCOLLECTIVE ;  /* 0x000000000000791b */ /* 0x003fe20003800000 */
.L_x_8687:
[----:B------:R-:W-:Y:S01]  /*29f10*/  ISETP.GE.OR P1, PT, R10, R3, P0 ;  /* 0x000000030a00720c */ /* 0x000fe20000726670 */
[----:B------:R-:W-:-:S12]  /*29f20*/  IMAD.MOV.U32 R13, RZ, RZ, R33 ;  /* 0x000000ffff0d7224 */ /* 0x000fd800078e0021 */
[C---:B------:R-:W-:Y:S01]  /*29f30*/  @!P1 IMAD.SHL.U32 R31, R16.reuse, 0x2, RZ ;  /* 0x00000002101f9824 */ /* 0x040fe200078e00ff */
[----:B------:R-:W-:Y:S01]  /*29f40*/  @!P1 SHF.L.U64.HI R29, R16, 0x1, R17 ;  /* 0x00000001101d9819 */ /* 0x000fe20000010211 */
[----:B------:R-:W-:-:S07]  /*29f50*/  IMAD.MOV.U32 R8, RZ, RZ, R14 ;  /* 0x000000ffff087224 */ /* 0x000fce00078e000e */
[----:B------:R-:W-:Y:S05]  /*29f60*/  WARPSYNC.COLLECTIVE R15, `(.L_x_8688) ;  /* 0x000000000f087348 */ /* 0x000fea0003c00000 */
[----:B------:R0:W1:Y:S02]  /*29f70*/  SHFL.IDX P6, R14, R13, R12, R11 ;  /* 0x0000000c0d0e7389 */ /* 0x00006400000c000b */
[----:B01----:R-:W-:Y:S01]  /*29f80*/  ENDCOLLECTIVE ;  /* 0x000000000000791b */ /* 0x003fe20003800000 */
.L_x_8688:
[----:B------:R-:W-:-:S05]  /*29f90*/  @!P1 IADD3 R8, P2, R8, R31, RZ ;  /* 0x0000001f08089210 */ /* 0x000fca0007f5e0ff */
[----:B------:R-:W-:Y:S01]  /*29fa0*/  @!P1 IMAD.X R9, R0, 0x1, R29, P2 ;  /* 0x0000000100099824 */ /* 0x000fe200010e061d */
[----:B------:R-:W-:Y:S01]  /*29fb0*/  MOV R13, R34 ;  /* 0x00000022000d7202 */ /* 0x000fe20000000f00 */
[----:B------:R-:W-:-:S07]  /*29fc0*/  IMAD.MOV.U32 R28, RZ, RZ, R14 ;  /* 0x000000ffff1c7224 */ /* 0x000fce00078e000e */
[----:B------:R-:W-:Y:S05]  /*29fd0*/  WARPSYNC.COLLECTIVE R15, `(.L_x_8689) ;  /* 0x000000000f087348 */ /* 0x000fea0003c00000 */
[----:B------:R0:W1:Y:S02]  /*29fe0*/  SHFL.IDX P6, R14, R13, R12, R11 ;  /* 0x0000000c0d0e7389 */ /* 0x00006400000c000b */
[----:B01----:R-:W-:Y:S01]  /*29ff0*/  ENDCOLLECTIVE ;  /* 0x000000000000791b */ /* 0x003fe20003800000 */
.L_x_8689:
[----:B------:R-:W2:Y:S01]  /*2a000*/  @!P1 LD.E.128 R8, desc[UR54][R8.64] ;  /* 0x0000003608089980 */ /* 0x000ea2000c101d00 */
[----:B------:R-:W-:-:S05]  /*2a010*/  @!P1 IADD3 R14, P2, R14, R31, RZ ;  /* 0x0000001f0e0e9210 */ /* 0x000fca0007f5e0ff */
[----:B------:R-:W-:-:S04]  /*2a020*/  @!P1 IMAD.X R29, R28, 0x1, R29, P2 ;  /* 0x000000011c1d9824 */ /* 0x000fc800010e061d */
[----:B------:R-:W-:-:S05]  /*2a030*/  @!P1 IMAD.MOV.U32 R15, RZ, RZ, R29 ;  /* 0x000000ffff0f9224 */ /* 0x000fca00078e001d */
[----:B------:R0:W5:Y:S01]  /*2a040*/  @!P1 LD.E.128 R28, desc[UR54][R14.64] ;  /* 0x000000360e1c9980 */ /* 0x000162000c101d00 */
[----:B------:R-:W-:Y:S02]  /*2a050*/  CS2R R44, SRZ ;  /* 0x00000000002c7805 */ /* 0x000fe4000001ff00 */
[----:B------:R-:W-:Y:S01]  /*2a060*/  CS2R R48, SRZ ;  /* 0x0000000000307805 */ /* 0x000fe2000001ff00 */
[----:B------:R-:W-:Y:S01]  /*2a070*/  IMAD.MOV.U32 R13, RZ, RZ, R35 ;  /* 0x000000ffff0d7224 */ /* 0x000fe200078e0023 */
[----:B------:R-:W-:Y:S02]  /*2a080*/  CS2R R40, SRZ ;  /* 0x0000000000287805 */ /* 0x000fe4000001ff00 */
[----:B------:R-:W-:Y:S01]  /*2a090*/  CS2R R42, SRZ ;  /* 0x00000000002a7805 */ /* 0x000fe2000001ff00 */
[----:B0-----:R-:W-:Y:S01]  /*2a0a0*/  IMAD.MOV.U32 R15, RZ, RZ, -0x1 ;  /* 0xffffffffff0f7424 */ /* 0x001fe200078e00ff */
[----:B--2---:R-:W-:Y:S01]  /*2a0b0*/  @!P1 MOV R45, R9 ;  /* 0x00000009002d9202 */ /* 0x004fe20000000f00 */
[----:B------:R-:W-:-:S02]  /*2a0c0*/  @!P1 IMAD.MOV.U32 R44, RZ, RZ, R8 ;  /* 0x000000ffff2c9224 */ /* 0x000fc400078e0008 */
[----:B------:R-:W-:Y:S02]  /*2a0d0*/  @!P1 IMAD.MOV.U32 R49, RZ, RZ, R11 ;  /* 0x000000ffff319224 */ /* 0x000fe400078e000b */
[----:B------:R-:W-:Y:S02]  /*2a0e0*/  IMAD.MOV.U32 R0, RZ, RZ, R44 ;  /* 0x000000ffff007224 */ /* 0x000fe400078e002c */
[----:B------:R-:W-:Y:S02]  /*2a0f0*/  IMAD.MOV.U32 R12, RZ, RZ, R45 ;  /* 0x000000ffff0c7224 */ /* 0x000fe400078e002d */
[----:B------:R-:W-:Y:S02]  /*2a100*/  IMAD.MOV.U32 R11, RZ, RZ, 0x181f ;  /* 0x0000181fff0b7424 */ /* 0x000fe400078e00ff */
[----:B------:R-:W-:Y:S01]  /*2a110*/  @!P1 IMAD.MOV.U32 R48, RZ, RZ, R10 ;  /* 0x000000ffff309224 */ /* 0x000fe200078e000a */
[----:B------:R-:W-:Y:S01]  /*2a120*/  PRMT R59, R0, 0x5410, R12 ;  /* 0x00005410003b7816 */ /* 0x000fe2000000000c */
[----:B------:R-:W-:Y:S01]  /*2a130*/  IMAD.MOV.U32 R9, RZ, RZ, R49 ;  /* 0x000000ffff097224 */ /* 0x000fe200078e0031 */
[----:B------:R-:W-:Y:S01]  /*2a140*/  MOV R12, 0x3 ;  /* 0x00000003000c7802 */ /* 0x000fe20000000f00 */
[----:B------:R-:W-:-:S07]  /*2a150*/  IMAD.MOV.U32 R8, RZ, RZ, R48 ;  /* 0x000000ffff087224 */ /* 0x000fce00078e0030 */
[----:B-----5:R-:W-:Y:S05]  /*2a160*/  WARPSYNC.COLLECTIVE R15, `(.L_x_8690) ;  /* 0x000000000f087348 */ /* 0x020fea0003c00000 */
[----:B------:R0:W1:Y:S02]  /*2a170*/  SHFL.IDX P6, R14, R13, R12, R11 ;  /* 0x0000000c0d0e7389 */ /* 0x00006400000c000b */
[----:B01---5:R-:W-:Y:S01]  /*2a180*/  ENDCOLLECTIVE ;  /* 0x000000000000791b */ /* 0x023fe20003800000 */
.L_x_8690:
[----:B------:R-:W-:Y:S02]  /*2a190*/  PRMT R52, R8, 0x5410, R9 ;  /* 0x0000541008347816 */ /* 0x000fe40000000009 */
[----:B------:R-:W-:Y:S01]  /*2a1a0*/  @!P1 MOV R40, R28 ;  /* 0x0000001c00289202 */ /* 0x000fe20000000f00 */
[----:B------:R-:W-:Y:S02]  /*2a1b0*/  @!P1 IMAD.MOV.U32 R41, RZ, RZ, R29 ;  /* 0x000000ffff299224 */ /* 0x000fe400078e001d */
[----:B------:R-:W-:Y:S02]  /*2a1c0*/  @!P1 IMAD.MOV.U32 R42, RZ, RZ, R30 ;  /* 0x000000ffff2a9224 */ /* 0x000fe400078e001e */
[----:B------:R-:W-:Y:S02]  /*2a1d0*/  @!P1 IMAD.MOV.U32 R43, RZ, RZ, R31 ;  /* 0x000000ffff2b9224 */ /* 0x000fe400078e001f */
[----:B------:R-:W-:Y:S01]  /*2a1e0*/  IMAD.MOV.U32 R8, RZ, RZ, R40 ;  /* 0x000000ffff087224 */ /* 0x000fe200078e0028 */
[----:B------:R-:W-:Y:S01]  /*2a1f0*/  MOV R10, R42 ;  /* 0x0000002a000a7202 */ /* 0x000fe20000000f00 */
[----:B------:R-:W-:-:S02]  /*2a200*/  IMAD.MOV.U32 R13, RZ, RZ, R32 ;  /* 0x000000ffff0d7224 */ /* 0x000fc400078e0020 */
[----:B------:R-:W-:-:S05]  /*2a210*/  IMAD.MOV.U32 R9, RZ, RZ, R41 ;  /* 0x000000ffff097224 */ /* 0x000fca00078e0029 */
[----:B------:R-:W-:Y:S02]  /*2a220*/  PRMT R62, R8, 0x5410, R9 ;  /* 0x00005410083e7816 */ /* 0x000fe40000000009 */
[----:B------:R-:W-:Y:S01]  /*2a230*/  CS2R R8, SRZ ;  /* 0x0000000000087805 */ /* 0x000fe2000001ff00 */
[----:B------:R-:W-:-:S07]  /*2a240*/  IMAD.MOV.U32 R0, RZ, RZ, R14 ;  /* 0x000000ffff007224 */ /* 0x000fce00078e000e */
[----:B------:R-:W-:Y:S05]  /*2a250*/  WARPSYNC.COLLECTIVE R15, `(.L_x_8691) ;  /* 0x000000000f087348 */ /* 0x000fea0003c00000 */
[----:B------:R0:W1:Y:S02]  /*2a260*/  SHFL.IDX P6, R14, R13, R12, R11 ;  /* 0x0000000c0d0e7389 */ /* 0x00006400000c000b */
[----:B01----:R-:W-:Y:S01]  /*2a270*/  ENDCOLLECTIVE ;  /* 0x000000000000791b */ /* 0x003fe20003800000 */
.L_x_8691:
[----:B------:R-:W-:Y:S01]  /*2a280*/  MOV R13, R33 ;  /* 0x00000021000d7202 */ /* 0x000fe20000000f00 */
[----:B------:R-:W-:-:S07]  /*2a290*/  IMAD.MOV.U32 R32, RZ, RZ, R14 ;  /* 0x000000ffff207224 */ /* 0x000fce00078e000e */
[----:B------:R-:W-:Y:S05]  /*2a2a0*/  WARPSYNC.COLLECTIVE R15, `(.L_x_8692) ;  /* 0x000000000f087348 */ /* 0x000fea0003c00000 */
[----:B------:R0:W1:Y:S02]  /*2a2b0*/  SHFL.IDX P6, R14, R13, R12, R11 ;  /* 0x0000000c0d0e7389 */ /* 0x00006400000c000b */
[----:B01----:R-:W-:Y:S01]  /*2a2c0*/  ENDCOLLECTIVE ;  /* 0x000000000000791b */ /* 0x003fe20003800000 */
.L_x_8692:
[----:B------:R-:W-:Y:S02]  /*2a2d0*/  IMAD.MOV.U32 R13, RZ, RZ, R34 ;  /* 0x000000ffff0d7224 */ /* 0x000fe400078e0022 */
[----:B------:R-:W-:-:S07]  /*2a2e0*/  IMAD.MOV.U32 R33, RZ, RZ, R14 ;  /* 0x000000ffff217224 */ /* 0x000fce00078e000e */
[----:B------:R-:W-:Y:S05]  /*2a2f0*/  WARPSYNC.COLLECTIVE R15, `(.L_x_8693) ;  /* 0x000000000f087348 */ /* 0x000fea0003c00000 */
[----:B------:R0:W1:Y:S02]  /*2a300*/  SHFL.IDX P6, R14, R13, R12, R11 ;  /* 0x0000000c0d0e7389 */ /* 0x00006400000c000b */
[----:B01----:R-:W-:Y:S01]  /*2a310*/  ENDCOLLECTIVE ;  /* 0x000000000000791b */ /* 0x003fe20003800000 */
.L_x_8693:
[----:B------:R-:W-:-:S05]  /*2a320*/  IMAD.MOV.U32 R11, RZ, RZ, R43 ;  /* 0x000000ffff0b7224 */ /* 0x000fca00078e002b */
[----:B------:R-:W-:Y:S01]  /*2a330*/  PRMT R63, R10, 0x5410, R11 ;  /* 0x000054100a3f7816 */ /* 0x000fe2000000000b */
[----:B------:R-:W-:Y:S01]  /*2a340*/  IMAD.MOV.U32 R34, RZ, RZ, R14 ;  /* 0x000000ffff227224 */ /* 0x000fe200078e000e */
[----:B------:R-:W-:Y:S06]  /*2a350*/  BRA `(.L_x_8694) ;  /* 0xfffffe2400307947 */ /* 0x000fec000383ffff */
.L_x_8334:
[----:B0-----:R0:W1:Y:S02]  /*2a360*/  SYNCS.PHASECHK.TRANS64.TRYWAIT P4, [R18+URZ+0x28800], R29 ;  /* 0x0288001d120075a7 */ /* 0x001064000808017f */
[----:B-1----:R-:W-:Y:S05]  /*2a370*/  @!P4 NANOSLEEP.SYNCS 0x989680 ;  /* 0x009896800000c95d */ /* 0x002fea0003900000 */
[----:B------:R-:W1:Y:S02]  /*2a380*/  @!P4 SYNCS.PHASECHK.TRANS64 P4, [R18+URZ+0x28800], R29 ;  /* 0x0288001d1200c5a7 */ /* 0x000e64000808007f */
[----:B-1----:R-:W-:Y:S05]  /*2a390*/  @!P4 BRA `(.L_x_8334) ;  /* 0xfffffffc00f0c947 */ /* 0x002fea000383ffff */
[----:B------:R-:W-:Y:S05]  /*2a3a0*/  BRA `(.L_x_8695) ;  /* 0xfffffe2400d87947 */ /* 0x000fea000383ffff */
.L_x_8344:
[----:B-1----:R1:W2:Y:S02]  /*2a3b0*/  SYNCS.PHASECHK.TRANS64.TRYWAIT P1, [R90+URZ+0x28830], R3 ;  /* 0x028830035a0075a7 */ /* 0x0022a4000802017f */
[----:B--2---:R-:W-:Y:S05]  /*2a3c0*/  @!P1 NANOSLEEP.SYNCS 0x989680 ;  /* 0x009896800000995d */ /* 0x004fea0003900000 */
[----:B------:R-:W2:Y:S02]  /*2a3d0*/  @!P1 SYNCS.PHASECHK.TRANS64 P1, [R90+URZ+0x28830], R3 ;  /* 0x028830035a0095a7 */ /* 0x000ea4000802007f */
[----:B--2---:R-:W-:Y:S05]  /*2a3e0*/  @!P1 BRA `(.L_x_8344) ;  /* 0xfffffffc00f09947 */ /* 0x004fea000383ffff */
[----:B------:R-:W-:Y:S05]  /*2a3f0*/  BRA `(.L_x_8343) ;  /* 0xfffffe40005c7947 */ /* 0x000fea000383ffff */
.L_x_8363:
[----:B-1----:R1:W2:Y:S02]  /*2a400*/  SYNCS.PHASECHK.TRANS64.TRYWAIT P4, [R25+URZ+0x28830], R24 ;  /* 0x02883018190075a7 */ /* 0x0022a4000808017f */
[----:B--2---:R-:W-:Y:S05]  /*2a410*/  @!P4 NANOSLEEP.SYNCS 0x989680 ;  /* 0x009896800000c95d */ /* 0x004fea0003900000 */
[----:B------:R-:W2:Y:S02]  /*2a420*/  @!P4 SYNCS.PHASECHK.TRANS64 P4, [R25+URZ+0x28830], R24 ;  /* 0x028830181900c5a7 */ /* 0x000ea4000808007f */
[----:B--2---:R-:W-:Y:S05]  /*2a430*/  @!P4 BRA `(.L_x_8363) ;  /* 0xfffffffc00f0c947 */ /* 0x004fea000383ffff */
[----:B------:R-:W-:Y:S05]  /*2a440*/  BRA `(.L_x_8362) ;  /* 0xfffffe7c005c7947 */ /* 0x000fea000383ffff */
.L_x_8367:
[----:B-1----:R1:W2:Y:S02]  /*2a450*/  SYNCS.PHASECHK.TRANS64.TRYWAIT P3, [R204+URZ+0x28850], R187 ;  /* 0x028850bbcc0075a7 */ /* 0x0022a4000806017f */
[----:B--2---:R-:W-:Y:S05]  /*2a460*/  @!P3 NANOSLEEP.SYNCS 0x989680 ;  /* 0x009896800000b95d */ /* 0x004fea0003900000 */
[----:B------:R-:W2:Y:S02]  /*2a470*/  @!P3 SYNCS.PHASECHK.TRANS64 P3, [R204+URZ+0x28850], R187 ;  /* 0x028850bbcc00b5a7 */ /* 0x000ea4000806007f */
[----:B--2---:R-:W-:Y:S05]  /*2a480*/  @!P3 BRA `(.L_x_8367) ;  /* 0xfffffffc00f0b947 */ /* 0x004fea000383ffff */
[----:B------:R-:W-:Y:S05]  /*2a490*/  BRA `(.L_x_8364) ;  /* 0xfffffe80009c7947 */ /* 0x000fea000383ffff */
.L_x_8388:
[----:B-1----:R1:W2:Y:S02]  /*2a4a0*/  SYNCS.PHASECHK.TRANS64.TRYWAIT P2, [R25+URZ+0x28830], R24 ;  /* 0x02883018190075a7 */ /* 0x0022a4000804017f */
[----:B--2---:R-:W-:Y:S05]  /*2a4b0*/  @!P2 NANOSLEEP.SYNCS 0x989680 ;  /* 0x009896800000a95d */ /* 0x004fea0003900000 */
[----:B------:R-:W2:Y:S02]  /*2a4c0*/  @!P2 SYNCS.PHASECHK.TRANS64 P2, [R25+URZ+0x28830], R24 ;  /* 0x028830181900a5a7 */ /* 0x000ea4000804007f */
[----:B--2---:R-:W-:Y:S05]  /*2a4d0*/  @!P2 BRA `(.L_x_8388) ;  /* 0xfffffffc00f0a947 */ /* 0x004fea000383ffff */
[----:B------:R-:W-:Y:S05]  /*2a4e0*/  BRA `(.L_x_8387) ;  /* 0xfffffeb800c47947 */ /* 0x000fea000383ffff */
.L_x_8392:
[----:B-1----:R1:W2:Y:S02]  /*2a4f0*/  SYNCS.PHASECHK.TRANS64.TRYWAIT P1, [R205+URZ+0x28850], R204 ;  /* 0x028850cccd0075a7 */ /* 0x0022a4000802017f */
[----:B--2---:R-:W-:Y:S05]  /*2a500*/  @!P1 NANOSLEEP.SYNCS 0x989680 ;  /* 0x009896800000995d */ /* 0x004fea0003900000 */
[----:B------:R-:W2:Y:S02]  /*2a510*/  @!P1 SYNCS.PHASECHK.TRANS64 P1, [R205+URZ+0x28850], R204 ;  /* 0x028850cccd0095a7 */ /* 0x000ea4000802007f */
[----:B--2---:R-:W-:Y:S05]  /*2a520*/  @!P1 BRA `(.L_x_8392) ;  /* 0xfffffffc00f09947 */ /* 0x004fea000383ffff */
[----:B------:R-:W-:Y:S05]  /*2a530*/  BRA `(.L_x_8389) ;  /* 0xfffffec000107947 */ /* 0x000fea000383ffff */
.L_x_8401:
[----:B-1----:R1:W2:Y:S02]  /*2a540*/  SYNCS.PHASECHK.TRANS64.TRYWAIT P2, [R25+URZ+0x28830], R24 ;  /* 0x02883018190075a7 */ /* 0x0022a4000804017f */
[----:B--2---:R-:W-:Y:S05]  /*2a550*/  @!P2 NANOSLEEP.SYNCS 0x989680 ;  /* 0x009896800000a95d */ /* 0x004fea0003900000 */
[----:B------:R-:W2:Y:S02]  /*2a560*/  @!P2 SYNCS.PHASECHK.TRANS64 P2, [R25+URZ+0x28830], R24 ;  /* 0x028830181900a5a7 */ /* 0x000ea4000804007f */
[----:B--2---:R-:W-:Y:S05]  /*2a570*/  @!P2 BRA `(.L_x_8401) ;  /* 0xfffffffc00f0a947 */ /* 0x004fea000383ffff */
[----:B------:R-:W-:Y:S05]  /*2a580*/  BRA `(.L_x_8400) ;  /* 0xfffffee400807947 */ /* 0x000fea000383ffff */
.L_x_8405:
[----:B-1----:R1:W2:Y:S02]  /*2a590*/  SYNCS.PHASECHK.TRANS64.TRYWAIT P1, [R205+URZ+0x28850], R204 ;  /* 0x028850cccd0075a7 */ /* 0x0022a4000802017f */
[----:B--2---:R-:W-:Y:S05]  /*2a5a0*/  @!P1 NANOSLEEP.SYNCS 0x989680 ;  /* 0x009896800000995d */ /* 0x004fea0003900000 */
[----:B------:R-:W2:Y:S02]  /*2a5b0*/  @!P1 SYNCS.PHASECHK.TRANS64 P1, [R205+URZ+0x28850], R204 ;  /* 0x028850cccd0095a7 */ /* 0x000ea4000802007f */
[----:B--2---:R-:W-:Y:S05]  /*2a5c0*/  @!P1 BRA `(.L_x_8405) ;  /* 0xfffffffc00f09947 */ /* 0x004fea000383ffff */
[----:B------:R-:W-:Y:S05]  /*2a5d0*/  BRA `(.L_x_8402) ;  /* 0xfffffee800cc7947 */ /* 0x000fea000383ffff */
.L_x_8420:
[----:B-1----:R1:W2:Y:S02]  /*2a5e0*/  SYNCS.PHASECHK.TRANS64.TRYWAIT P1, [R11+URZ+0x28850], R0 ;  /* 0x028850000b0075a7 */ /* 0x0022a4000802017f */
[----:B--2---:R-:W-:Y:S05]  /*2a5f0*/  @!P1 NANOSLEEP.SYNCS 0x989680 ;  /* 0x009896800000995d */ /* 0x004fea0003900000 */
[----:B------:R-:W2:Y:S02]  /*2a600*/  @!P1 SYNCS.PHASECHK.TRANS64 P1, [R11+URZ+0x28850], R0 ;  /* 0x028850000b0095a7 */ /* 0x000ea4000802007f */
[----:B--2---:R-:W-:Y:S05]  /*2a610*/  @!P1 BRA `(.L_x_8420) ;  /* 0xfffffffc00f09947 */ /* 0x004fea000383ffff */
[----:B------:R-:W-:Y:S05]  /*2a620*/  BRA `(.L_x_8419) ;  /* 0xffffff2000287947 */ /* 0x000fea000383ffff */
.L_x_8426:
[----:B------:R-:W-:Y:S02]  /*2a630*/  IMAD.MOV.U32 R13, RZ, RZ, R8 ;  /* 0x000000ffff0d7224 */ /* 0x000fe400078e0008 */
[----:B------:R-:W-:Y:S02]  /*2a640*/  IMAD.MOV.U32 R12, RZ, RZ, RZ ;  /* 0x000000ffff0c7224 */ /* 0x000fe400078e00ff */
[----:B------:R-:W-:Y:S02]  /*2a650*/  IMAD.MOV.U32 R11, RZ, RZ, 0x181f ;  /* 0x0000181fff0b7424 */ /* 0x000fe400078e00ff */
[----:B------:R-:W-:-:S07]  /*2a660*/  IMAD.MOV.U32 R15, RZ, RZ, -0x1 ;  /* 0xffffffffff0f7424 */ /* 0x000fce00078e00ff */
[----:B-----5:R-:W-:Y:S05]  /*2a670*/  WARPSYNC.COLLECTIVE R15, `(.L_x_8696) ;  /* 0x000000000f087348 */ /* 0x020fea0003c00000 */
[----:B------:R0:W1:Y:S02]  /*2a680*/  SHFL.IDX P6, R14, R13, R12, R11 ;  /* 0x0000000c0d0e7389 */ /* 0x00006400000c000b */
[----:B01---5:R-:W-:Y:S01]  /*2a690*/  ENDCOLLECTIVE ;  /* 0x000000000000791b */ /* 0x023fe20003800000 */
.L_x_8696:
[----:B------:R-:W-:Y:S01]  /*2a6a0*/  IMAD.MOV.U32 R13, RZ, RZ, R0 ;  /* 0x000000ffff0d7224 */ /* 0x000fe200078e0000 */
[----:B------:R-:W-:-:S07]  /*2a6b0*/  MOV R3, R14 ;  /* 0x0000000e00037202 */ /* 0x000fce0000000f00 */
[----:B------:R-:W-:Y:S05]  /*2a6c0*/  WARPSYNC.COLLECTIVE R15, `(.L_x_8697) ;  /* 0x000000000f087348 */ /* 0x000fea0003c00000 */
[----:B------:R0:W1:Y:S02]  /*2a6d0*/  SHFL.IDX P6, R14, R13, R12, R11 ;  /* 0x0000000c0d0e7389 */ /* 0x00006400000c000b */
[----:B01----:R-:W-:Y:S01]  /*2a6e0*/  ENDCOLLECTIVE ;  /* 0x000000000000791b */ /* 0x003fe20003800000 */
.L_x_8697:
[----:B------:R-:W-:Y:S05]  /*2a6f0*/  BRA `(.L_x_8698) ;  /* 0xffffff3c00087947 */ /* 0x000fea000383ffff */
.L_x_8429:
[----:B------:R-:W-:Y:S01]  /*2a700*/  BSSY B1, `(.L_x_8699) ;  /* 0x0000008000017945 */ /* 0x000fe20003800000 */
[----:B------:R-:W-:Y:S02]  /*2a710*/  IMAD.MOV.U32 R13, RZ, RZ, R8 ;  /* 0x000000ffff0d7224 */ /* 0x000fe400078e0008 */
[----:B------:R-:W-:Y:S02]  /*2a720*/  IMAD.MOV.U32 R12, RZ, RZ, 0x1 ;  /* 0x00000001ff0c7424 */ /* 0x000fe400078e00ff */
[----:B---3--:R-:W-:Y:S02]  /*2a730*/  IMAD.MOV.U32 R11, RZ, RZ, 0x181f ;  /* 0x0000181fff0b7424 */ /* 0x008fe400078e00ff */
[----:B------:R-:W-:-:S07]  /*2a740*/  IMAD.MOV.U32 R15, RZ, RZ, -0x1 ;  /* 0xffffffffff0f7424 */ /* 0x000fce00078e00ff */
[----:B012--5:R-:W-:Y:S05]  /*2a750*/  WARPSYNC.COLLECTIVE R15, `(.L_x_8700) ;  /* 0x000000000f087348 */ /* 0x027fea0003c00000 */
[----:B--2---:R2:W3:Y:S02]  /*2a760*/  SHFL.IDX P6, R14, R13, R12, R11 ;  /* 0x0000000c0d0e7389 */ /* 0x0044e400000c000b */
[----:B0123-5:R-:W-:Y:S01]  /*2a770*/  ENDCOLLECTIVE ;  /* 0x000000000000791b */ /* 0x02ffe20003800000 */
.L_x_8700:
[----:B------:R-:W-:Y:S05]  /*2a780*/  BSYNC B1 ;  /* 0x0000000000017941 */ /* 0x000fea0003800000 */
.L_x_8699:
        /* <DEDUP_REMOVED lines=8> */
.L_x_8701:
[----:B------:R-:W-:Y:S05]  /*2a810*/  BRA `(.L_x_8702) ;  /* 0xffffff3c00047947 */ /* 0x000fea000383ffff */
.L_x_8432:
        /* <DEDUP_REMOVED lines=8> */
.L_x_8704:
[----:B------:R-:W-:Y:S05]  /*2a8a0*/  BSYNC B1 ;  /* 0x0000000000017941 */ /* 0x000fea0003800000 */
.L_x_8703:
        /* <DEDUP_REMOVED lines=8> */
.L_x_8705:
[----:B------:R-:W-:Y:S05]  /*2a930*/  BRA `(.L_x_8706) ;  /* 0xffffff3c00047947 */ /* 0x000fea000383ffff */
.L_x_8435:
[----:B------:R-:W-:Y:S01]  /*2a940*/  BSSY B1, `(.L_x_8707) ;  /* 0x0000008000017945 */ /* 0x000fe20003800000 */
[----:B------:R-:W-:Y:S02]  /*2a950*/  IMAD.MOV.U32 R13, RZ, RZ, R8 ;  /* 0x000000ffff0d7224 */ /* 0x000fe400078e0008 */
[----:B------:R-:W-:Y:S02]  /*2a960*/  IMAD.MOV.U32 R12, RZ, RZ, 0x3 ;  /* 0x00000003ff0c7424 */ /* 0x000fe400078e00ff */
[----:B------:R-:W-:Y:S02]  /*2a970*/  IMAD.MOV.U32 R11, RZ, RZ, 0x181f ;  /* 0x0000181fff0b7424 */ /* 0x000fe400078e00ff */
[----:B---3--:R-:W-:-:S07]  /*2a980*/  IMAD.MOV.U32 R15, RZ, RZ, -0x1 ;  /* 0xffffffffff0f7424 */ /* 0x008fce00078e00ff */
[----:B012-4-:R-:W-:Y:S05]  /*2a990*/  WARPSYNC.COLLECTIVE R15, `(.L_x_8708) ;  /* 0x000000000f087348 */ /* 0x017fea0003c00000 */
[----:B--2---:R2:W3:Y:S02]  /*2a9a0*/  SHFL.IDX P6, R14, R13, R12, R11 ;  /* 0x0000000c0d0e7389 */ /* 0x0044e400000c000b */
[----:B01234-:R-:W-:Y:S01]  /*2a9b0*/  ENDCOLLECTIVE ;  /* 0x000000000000791b */ /* 0x01ffe20003800000 */
.L_x_8708:
[----:B------:R-:W-:Y:S05]  /*2a9c0*/  BSYNC B1 ;  /* 0x0000000000017941 */ /* 0x000fea0003800000 */
.L_x_8707:
        /* <DEDUP_REMOVED lines=8> */
.L_x_8709:
[----:B------:R-:W-:Y:S05]  /*2aa50*/  BRA `(.L_x_8710) ;  /* 0xffffff3c00047947 */ /* 0x000fea000383ffff */
.L_x_8437:
[----:B------:R-:W-:Y:S01]  /*2aa60*/  IMAD.MOV.U32 R13, RZ, RZ, R4 ;  /* 0x000000ffff0d7224 */ /* 0x000fe200078e0004 */
[----:B------:R-:W-:Y:S01]  /*2aa70*/  MOV R12, RZ ;  /* 0x000000ff000c7202 */ /* 0x000fe20000000f00 */
[----:B------:R-:W-:Y:S02]  /*2aa80*/  IMAD.MOV.U32 R11, RZ, RZ, 0x1c1f ;  /* 0x00001c1fff0b7424 */ /* 0x000fe400078e00ff */
[----:B------:R-:W-:-:S07]  /*2aa90*/  IMAD.MOV.U32 R15, RZ, RZ, -0x1 ;  /* 0xffffffffff0f7424 */ /* 0x000fce00078e00ff */
[----:B------:R-:W-:Y:S05]  /*2aaa0*/  WARPSYNC.COLLECTIVE R15, `(.L_x_8711) ;  /* 0x000000000f087348 */ /* 0x000fea0003c00000 */
[----:B------:R0:W1:Y:S02]  /*2aab0*/  SHFL.IDX P6, R14, R13, R12, R11 ;  /* 0x0000000c0d0e7389 */ /* 0x00006400000c000b */
[----:B01----:R-:W-:Y:S01]  /*2aac0*/  ENDCOLLECTIVE ;  /* 0x000000000000791b */ /* 0x003fe20003800000 */
.L_x_8711:
[----:B------:R-:W-:Y:S02]  /*2aad0*/  IMAD.MOV.U32 R13, RZ, RZ, R3 ;  /* 0x000000ffff0d7224 */ /* 0x000fe400078e0003 */
[----:B------:R-:W-:-:S07]  /*2aae0*/  IMAD.MOV.U32 R0, RZ, RZ, R14 ;  /* 0x000000ffff007224 */ /* 0x000fce00078e000e */
[----:B------:R-:W-:Y:S05]  /*2aaf0*/  WARPSYNC.COLLECTIVE R15, `(.L_x_8712) ;  /* 0x000000000f087348 */ /* 0x000fea0003c00000 */
[----:B------:R0:W1:Y:S02]  /*2ab00*/  SHFL.IDX P6, R14, R13, R12, R11 ;  /* 0x0000000c0d0e7389 */ /* 0x00006400000c000b */
[----:B01----:R-:W-:Y:S01]  /*2ab10*/  ENDCOLLECTIVE ;  /* 0x000000000000791b */ /* 0x003fe20003800000 */
.L_x_8712:
[----:B------:R-:W-:Y:S05]  /*2ab20*/  BRA `(.L_x_8713) ;  /* 0xffffff4000047947 */ /* 0x000fea000383ffff */
.L_x_8440:
        /* <DEDUP_REMOVED lines=8> */
.L_x_8715:
[----:B------:R-:W-:Y:S05]  /*2abb0*/  BSYNC B1 ;  /* 0x0000000000017941 */ /* 0x000fea0003800000 */
.L_x_8714:
        /* <DEDUP_REMOVED lines=8> */
.L_x_8716:
[----:B------:R-:W-:Y:S05]  /*2ac40*/  BRA `(.L_x_8717) ;  /* 0xffffff4400047947 */ /* 0x000fea000383ffff */
.L_x_8444:
[----:B------:R-:W-:Y:S02]  /*2ac50*/  IMAD.MOV.U32 R13, RZ, RZ, R4 ;  /* 0x000000ffff0d7224 */ /* 0x000fe400078e0004 */
[----:B------:R-:W-:Y:S02]  /*2ac60*/  IMAD.MOV.U32 R12, RZ, RZ, RZ ;  /* 0x000000ffff0c7224 */ /* 0x000fe400078e00ff */
[----:B------:R-:W-:Y:S02]  /*2ac70*/  IMAD.MOV.U32 R11, RZ, RZ, 0x181f ;  /* 0x0000181fff0b7424 */ /* 0x000fe400078e00ff */
[----:B------:R-:W-:-:S07]  /*2ac80*/  IMAD.MOV.U32 R15, RZ, RZ, -0x1 ;  /* 0xffffffffff0f7424 */ /* 0x000fce00078e00ff */
[----:B0--3--:R-:W-:Y:S05]  /*2ac90*/  WARPSYNC.COLLECTIVE R15, `(.L_x_8718) ;  /* 0x000000000f087348 */ /* 0x009fea0003c00000 */
[----:B------:R1:W2:Y:S02]  /*2aca0*/  SHFL.IDX P6, R14, R13, R12, R11 ;  /* 0x0000000c0d0e7389 */ /* 0x0002a400000c000b */
[----:B0123--:R-:W-:Y:S01]  /*2acb0*/  ENDCOLLECTIVE ;  /* 0x000000000000791b */ /* 0x00ffe20003800000 */
.L_x_8718:
[----:B------:R-:W-:Y:S01]  /*2acc0*/  IMAD.MOV.U32 R13, RZ, RZ, R0 ;  /* 0x000000ffff0d7224 */ /* 0x000fe200078e0000 */
[----:B------:R-:W-:-:S07]  /*2acd0*/  MOV R3, R14 ;  /* 0x0000000e00037202 */ /* 0x000fce0000000f00 */
[----:B------:R-:W-:Y:S05]  /*2ace0*/  WARPSYNC.COLLECTIVE R15, `(.L_x_8719) ;  /* 0x000000000f087348 */ /* 0x000fea0003c00000 */
[----:B------:R0:W1:Y:S02]  /*2acf0*/  SHFL.IDX P6, R14, R13, R12, R11 ;  /* 0x0000000c0d0e7389 */ /* 0x00006400000c000b */
[----:B01----:R-:W-:Y:S01]  /*2ad00*/  ENDCOLLECTIVE ;  /* 0x000000000000791b */ /* 0x003fe20003800000 */
.L_x_8719:
[----:B------:R-:W-:Y:S05]  /*2ad10*/  BRA `(.L_x_8720) ;  /* 0xffffff5000007947 */ /* 0x000fea000383ffff */
.L_x_8447:
[----:B------:R-:W-:Y:S01]  /*2ad20*/  BSSY B1, `(.L_x_8721) ;  /* 0x0000008000017945 */ /* 0x000fe20003800000 */
[----:B------:R-:W-:Y:S02]  /*2ad30*/  IMAD.MOV.U32 R13, RZ, RZ, R4 ;  /* 0x000000ffff0d7224 */ /* 0x000fe400078e0004 */
[----:B------:R-:W-:Y:S02]  /*2ad40*/  IMAD.MOV.U32 R12, RZ, RZ, 0x1 ;  /* 0x00000001ff0c7424 */ /* 0x000fe400078e00ff */
[----:B------:R-:W-:Y:S02]  /*2ad50*/  IMAD.MOV.U32 R11, RZ, RZ, 0x181f ;  /* 0x0000181fff0b7424 */ /* 0x000fe400078e00ff */
[----:B--2---:R-:W-:-:S07]  /*2ad60*/  IMAD.MOV.U32 R15, RZ, RZ, -0x1 ;  /* 0xffffffffff0f7424 */ /* 0x004fce00078e00ff */
[----:B01-34-:R-:W-:Y:S05]  /*2ad70*/  WARPSYNC.COLLECTIVE R15, `(.L_x_8722) ;  /* 0x000000000f087348 */ /* 0x01bfea0003c00000 */
[----:B----4-:R2:W4:Y:S02]  /*2ad80*/  SHFL.IDX P6, R14, R13, R12, R11 ;  /* 0x0000000c0d0e7389 */ /* 0x01052400000c000b */
[----:B01234-:R-:W-:Y:S01]  /*2ad90*/  ENDCOLLECTIVE ;  /* 0x000000000000791b */ /* 0x01ffe20003800000 */
.L_x_8722:
[----:B------:R-:W-:Y:S05]  /*2ada0*/  BSYNC B1 ;  /* 0x0000000000017941 */ /* 0x000fea0003800000 */
.L_x_8721:
        /* <DEDUP_REMOVED lines=8> */
.L_x_8723:
[----:B------:R-:W-:Y:S05]  /*2ae30*/  BRA `(.L_x_8724) ;  /* 0xffffff5000007947 */ /* 0x000fea000383ffff */
.L_x_8450:
        /* <DEDUP_REMOVED lines=8> */
.L_x_8726:
[----:B------:R-:W-:Y:S05]  /*2aec0*/  BSYNC B1 ;  /* 0x0000000000017941 */ /* 0x000fea0003800000 */
.L_x_8725:
        /* <DEDUP_REMOVED lines=8> */
.L_x_8727:
[----:B------:R-:W-:Y:S05]  /*2af50*/  BRA `(.L_x_8728) ;  /* 0xffffff5000007947 */ /* 0x000fea000383ffff */
.L_x_8453:
[----:B------:R-:W-:Y:S01]  /*2af60*/  BSSY B1, `(.L_x_8729) ;  /* 0x0000008000017945 */ /* 0x000fe20003800000 */
[----:B------:R-:W-:Y:S02]  /*2af70*/  IMAD.MOV.U32 R13, RZ, RZ, R4 ;  /* 0x000000ffff0d7224 */ /* 0x000fe400078e0004 */
[----:B------:R-:W-:Y:S02]  /*2af80*/  IMAD.MOV.U32 R12, RZ, RZ, 0x3 ;  /* 0x00000003ff0c7424 */ /* 0x000fe400078e00ff */
[----:B------:R-:W-:Y:S02]  /*2af90*/  IMAD.MOV.U32 R11, RZ, RZ, 0x181f ;  /* 0x0000181fff0b7424 */ /* 0x000fe400078e00ff */
[----:B0-----:R-:W-:-:S07]  /*2afa0*/  IMAD.MOV.U32 R15, RZ, RZ, -0x1 ;  /* 0xffffffffff0f7424 */ /* 0x001fce00078e00ff */
[----:B-1234-:R-:W-:Y:S05]  /*2afb0*/  WARPSYNC.COLLECTIVE R15, `(.L_x_8730) ;  /* 0x000000000f087348 */ /* 0x01efea0003c00000 */
[----:B------:R0:W0:Y:S02]  /*2afc0*/  SHFL.IDX P6, R14, R13, R12, R11 ;  /* 0x0000000c0d0e7389 */ /* 0x00002400000c000b */
[----:B01234-:R-:W-:Y:S01]  /*2afd0*/  ENDCOLLECTIVE ;  /* 0x000000000000791b */ /* 0x01ffe20003800000 */
.L_x_8730:
[----:B------:R-:W-:Y:S05]  /*2afe0*/  BSYNC B1 ;  /* 0x0000000000017941 */ /* 0x000fea0003800000 */
.L_x_8729:
        /* <DEDUP_REMOVED lines=8> */
.L_x_8731:
[----:B------:R-:W-:Y:S05]  /*2b070*/  BRA `(.L_x_8732) ;  /* 0xffffff5000007947 */ /* 0x000fea000383ffff */
.L_x_8480:
[----:B------:R-:W0:Y:S01]  /*2b080*/  S2R R12, SR_TID.X ;  /* 0x00000000000c7919 */ /* 0x000e220000002100 */
[----:B------:R-:W-:Y:S01]  /*2b090*/  BSSY B1, `(.L_x_8733) ;  /* 0x000000a000017945 */ /* 0x000fe20003800000 */
[----:B------:R-:W-:Y:S02]  /*2b0a0*/  IMAD.MOV.U32 R11, RZ, RZ, 0x1f ;  /* 0x0000001fff0b7424 */ /* 0x000fe400078e00ff */
[----:B------:R-:W-:Y:S01]  /*2b0b0*/  IMAD.MOV.U32 R15, RZ, RZ, -0x1 ;  /* 0xffffffffff0f7424 */ /* 0x000fe200078e00ff */
[----:B0-----:R-:W-:-:S04]  /*2b0c0*/  SHF.R.U32.HI R12, RZ, 0x5, R12 ;  /* 0x00000005ff0c7819 */ /* 0x001fc8000001160c */
[----:B------:R-:W-:-:S05]  /*2b0d0*/  LOP3.LUT R12, R12, 0x3, RZ, 0xc0, !PT ;  /* 0x000000030c0c7812 */ /* 0x000fca00078ec0ff */
[----:B------:R-:W-:Y:S01]  /*2b0e0*/  IMAD.MOV.U32 R13, RZ, RZ, R12 ;  /* 0x000000ffff0d7224 */ /* 0x000fe200078e000c */
[----:B------:R-:W-:-:S07]  /*2b0f0*/  MOV R12, RZ ;  /* 0x000000ff000c7202 */ /* 0x000fce0000000f00 */
[----:B------:R-:W-:Y:S05]  /*2b100*/  WARPSYNC.COLLECTIVE R15, `(.L_x_8734) ;  /* 0x000000000f087348 */ /* 0x000fea0003c00000 */
[----:B------:R0:W1:Y:S02]  /*2b110*/  SHFL.IDX P6, R14, R13, R12, R11 ;  /* 0x0000000c0d0e7389 */ /* 0x00006400000c000b */
[----:B01----:R-:W-:Y:S01]  /*2b120*/  ENDCOLLECTIVE ;  /* 0x000000000000791b */ /* 0x003fe20003800000 */
.L_x_8734:
[----:B------:R-:W-:Y:S05]  /*2b130*/  BSYNC B1 ;  /* 0x0000000000017941 */ /* 0x000fea0003800000 */
.L_x_8733:
[----:B------:R-:W-:Y:S05]  /*2b140*/  BRA `(.L_x_8735) ;  /* 0xffffff6c00a07947 */ /* 0x000fea000383ffff */
.L_x_8482:
[----:B------:R-:W-:Y:S01]  /*2b150*/  BSSY B1, `(.L_x_8736) ;  /* 0x0000006000017945 */ /* 0x000fe20003800000 */
[----:B------:R-:W-:-:S07]  /*2b160*/  IMAD.MOV.U32 R15, RZ, RZ, -0x1 ;  /* 0xffffffffff0f7424 */ /* 0x000fce00078e00ff */
[----:B0-----:R-:W-:Y:S05]  /*2b170*/  WARPSYNC.COLLECTIVE R15, `(.L_x_8737) ;  /* 0x000000000f0c7348 */ /* 0x001fea0003c00000 */
[----:B------:R-:W-:Y:S02]  /*2b180*/  ELECT P6, UR62, PT ;  /* 0x00000000003e782f */ /* 0x000fe400038c0000 */
[----:B------:R-:W-:Y:S01]  /*2b190*/  MOV R14, UR62 ;  /* 0x0000003e000e7c02 */ /* 0x000fe20008000f00 */
[----:B0-----:R-:W-:Y:S10]  /*2b1a0*/  ENDCOLLECTIVE ;  /* 0x000000000000791b */ /* 0x001ff40003800000 */
.L_x_8737:
[----:B------:R-:W-:Y:S05]  /*2b1b0*/  BSYNC B1 ;  /* 0x0000000000017941 */ /* 0x000fea0003800000 */
.L_x_8736:
[----:B------:R-:W-:Y:S05]  /*2b1c0*/  BRA `(.L_x_8481) ;  /* 0xffffff6c00987947 */ /* 0x000fea000383ffff */
.L_x_8484:
[----:B0-----:R0:W1:Y:S02]  /*2b1d0*/  SYNCS.PHASECHK.TRANS64.TRYWAIT P0, [R22+URZ+0x28820], R3 ;  /* 0x02882003160075a7 */ /* 0x001064000800017f */
[----:B-1----:R-:W-:Y:S05]  /*2b1e0*/  @!P0 NANOSLEEP.SYNCS 0x989680 ;  /* 0x009896800000895d */ /* 0x002fea0003900000 */
[----:B------:R-:W1:Y:S02]  /*2b1f0*/  @!P0 SYNCS.PHASECHK.TRANS64 P0, [R22+URZ+0x28820], R3 ;  /* 0x02882003160085a7 */ /* 0x000e64000800007f */
[----:B-1----:R-:W-:Y:S05]  /*2b200*/  @!P0 BRA `(.L_x_8484) ;  /* 0xfffffffc00f08947 */ /* 0x002fea000383ffff */
[----:B------:R-:W-:Y:S05]  /*2b210*/  BRA `(.L_x_8738) ;  /* 0xffffff6c00a87947 */ /* 0x000fea000383ffff */
.L_x_8488:
[----:B0-----:R0:W1:Y:S02]  /*2b220*/  SYNCS.PHASECHK.TRANS64.TRYWAIT P0, [R3+URZ+0x288a0], R7 ;  /* 0x0288a007030075a7 */ /* 0x001064000800017f */
[----:B-1----:R-:W-:Y:S05]  /*2b230*/  @!P0 NANOSLEEP.SYNCS 0x989680 ;  /* 0x009896800000895d */ /* 0x002fea0003900000 */
[----:B------:R-:W1:Y:S02]  /*2b240*/  @!P0 SYNCS.PHASECHK.TRANS64 P0, [R3+URZ+0x288a0], R7 ;  /* 0x0288a007030085a7 */ /* 0x000e64000800007f */
[----:B-1----:R-:W-:Y:S05]  /*2b250*/  @!P0 BRA `(.L_x_8488) ;  /* 0xfffffffc00f08947 */ /* 0x002fea000383ffff */
[----:B------:R-:W-:Y:S05]  /*2b260*/  BRA `(.L_x_8739) ;  /* 0xffffff6c00c07947 */ /* 0x000fea000383ffff */
.L_x_8494:
[----:B-1----:R1:W2:Y:S02]  /*2b270*/  SYNCS.PHASECHK.TRANS64.TRYWAIT P0, [R3+URZ+0x288c0], R7 ;  /* 0x0288c007030075a7 */ /* 0x0022a4000800017f */
[----:B--2---:R-:W-:Y:S05]  /*2b280*/  @!P0 NANOSLEEP.SYNCS 0x989680 ;  /* 0x009896800000895d */ /* 0x004fea0003900000 */
[----:B------:R-:W2:Y:S02]  /*2b290*/  @!P0 SYNCS.PHASECHK.TRANS64 P0, [R3+URZ+0x288c0], R7 ;  /* 0x0288c007030085a7 */ /* 0x000ea4000800007f */
[----:B--2---:R-:W-:Y:S05]  /*2b2a0*/  @!P0 BRA `(.L_x_8494) ;  /* 0xfffffffc00f08947 */ /* 0x004fea000383ffff */
[----:B------:R-:W-:Y:S05]  /*2b2b0*/  BRA `(.L_x_8740) ;  /* 0xffffff7000807947 */ /* 0x000fea000383ffff */
.L_x_8502:
[----:B0-----:R0:W1:Y:S02]  /*2b2c0*/  SYNCS.PHASECHK.TRANS64.TRYWAIT P1, [R11+URZ+0x288a0], R2 ;  /* 0x0288a0020b0075a7 */ /* 0x001064000802017f */
[----:B-1----:R-:W-:Y:S05]  /*2b2d0*/  @!P1 NANOSLEEP.SYNCS 0x989680 ;  /* 0x009896800000995d */ /* 0x002fea0003900000 */
[----:B------:R-:W1:Y:S02]  /*2b2e0*/  @!P1 SYNCS.PHASECHK.TRANS64 P1, [R11+URZ+0x288a0], R2 ;  /* 0x0288a0020b0095a7 */ /* 0x000e64000802007f */
[----:B-1----:R-:W-:Y:S05]  /*2b2f0*/  @!P1 BRA `(.L_x_8502) ;  /* 0xfffffffc00f09947 */ /* 0x002fea000383ffff */
[----:B------:R-:W-:Y:S05]  /*2b300*/  BRA `(.L_x_8741) ;  /* 0xffffff74007c7947 */ /* 0x000fea000383ffff */
.L_x_8508:
[----:B-1----:R1:W2:Y:S02]  /*2b310*/  SYNCS.PHASECHK.TRANS64.TRYWAIT P1, [R11+URZ+0x288c0], R2 ;  /* 0x0288c0020b0075a7 */ /* 0x0022a4000802017f */
[----:B--2---:R-:W-:Y:S05]  /*2b320*/  @!P1 NANOSLEEP.SYNCS 0x989680 ;  /* 0x009896800000995d */ /* 0x004fea0003900000 */
[----:B------:R-:W2:Y:S02]  /*2b330*/  @!P1 SYNCS.PHASECHK.TRANS64 P1, [R11+URZ+0x288c0], R2 ;  /* 0x0288c0020b0095a7 */ /* 0x000ea4000802007f */
[----:B--2---:R-:W-:Y:S05]  /*2b340*/  @!P1 BRA `(.L_x_8508) ;  /* 0xfffffffc00f09947 */ /* 0x004fea000383ffff */
[----:B------:R-:W-:Y:S05]  /*2b350*/  BRA `(.L_x_8742) ;  /* 0xffffff7800347947 */ /* 0x000fea000383ffff */
.L_x_8532:
        /* <DEDUP_REMOVED lines=11> */
.L_x_8744:
[----:B------:R-:W-:Y:S05]  /*2b410*/  BSYNC B0 ;  /* 0x0000000000007941 */ /* 0x000fea0003800000 */
.L_x_8743:
[----:B------:R-:W-:Y:S05]  /*2b420*/  BRA `(.L_x_8745) ;  /* 0xffffff8800887947 */ /* 0x000fea000383ffff */
.L_x_8535:
[----:B0-----:R0:W1:Y:S02]  /*2b430*/  SYNCS.PHASECHK.TRANS64.TRYWAIT P0, [R7+URZ+0x28840], R2 ;  /* 0x02884002070075a7 */ /* 0x001064000800017f */
[----:B-1----:R-:W-:Y:S05]  /*2b440*/  @!P0 NANOSLEEP.SYNCS 0x989680 ;  /* 0x009896800000895d */ /* 0x002fea0003900000 */
[----:B------:R-:W1:Y:S02]  /*2b450*/  @!P0 SYNCS.PHASECHK.TRANS64 P0, [R7+URZ+0x28840], R2 ;  /* 0x02884002070085a7 */ /* 0x000e64000800007f */
[----:B-1----:R-:W-:Y:S05]  /*2b460*/  @!P0 BRA `(.L_x_8535) ;  /* 0xfffffffc00f08947 */ /* 0x002fea000383ffff */
[----:B------:R-:W-:Y:S05]  /*2b470*/  BRA `(.L_x_8746) ;  /* 0xffffff8800d87947 */ /* 0x000fea000383ffff */
.L_x_8536:
        /* <DEDUP_REMOVED lines=8> */
.L_x_8748:
[----:B------:R-:W-:Y:S05]  /*2b500*/  BSYNC B0 ;  /* 0x0000000000007941 */ /* 0x000fea0003800000 */
.L_x_8747:
        /* <DEDUP_REMOVED lines=9> */
.L_x_8749:
[----:B------:R-:W-:Y:S02]  /*2b5a0*/  IMAD.MOV.U32 R13, RZ, RZ, R0 ;  /* 0x000000ffff0d7224 */ /* 0x000fe400078e0000 */
[----:B------:R-:W-:Y:S02]  /*2b5b0*/  IMAD.MOV.U32 R12, RZ, RZ, 0x1 ;  /* 0x00000001ff0c7424 */ /* 0x000fe400078e00ff */
[----:B------:R-:W-:-:S07]  /*2b5c0*/  IMAD.MOV.U32 R3, RZ, RZ, R14 ;  /* 0x000000ffff037224 */ /* 0x000fce00078e000e */
[----:B------:R-:W-:Y:S05]  /*2b5d0*/  WARPSYNC.COLLECTIVE R15, `(.L_x_8750) ;  /* 0x000000000f087348 */ /* 0x000fea0003c00000 */
[----:B------:R0:W1:Y:S02]  /*2b5e0*/  SHFL.IDX P6, R14, R13, R12, R11 ;  /* 0x0000000c0d0e7389 */ /* 0x00006400000c000b */
[----:B01----:R-:W-:Y:S01]  /*2b5f0*/  ENDCOLLECTIVE ;  /* 0x000000000000791b */ /* 0x003fe20003800000 */
.L_x_8750:
        /* <DEDUP_REMOVED lines=16> */
.L_x_8751:
[----:B------:R-:W-:Y:S02]  /*2b700*/  @P0 IMAD R8, R5, 0x2, R22 ;  /* 0x0000000205080824 */ /* 0x000fe400078e0216 */
[----:B------:R-:W-:Y:S02]  /*2b710*/  IMAD.MOV.U32 R13, RZ, RZ, R0 ;  /* 0x000000ffff0d7224 */ /* 0x000fe400078e0000 */
[----:B------:R-:W-:Y:S01]  /*2b720*/  IMAD.MOV.U32 R12, RZ, RZ, 0x2 ;  /* 0x00000002ff0c7424 */ /* 0x000fe200078e00ff */
[----:B------:R-:W-:-:S07]  /*2b730*/  MOV R3, R14 ;  /* 0x0000000e00037202 */ /* 0x000fce0000000f00 */
[----:B------:R-:W-:Y:S05]  /*2b740*/  WARPSYNC.COLLECTIVE R15, `(.L_x_8752) ;  /* 0x000000000f087348 */ /* 0x000fea0003c00000 */
[----:B------:R0:W1:Y:S02]  /*2b750*/  SHFL.IDX P6, R14, R13, R12, R11 ;  /* 0x0000000c0d0e7389 */ /* 0x00006400000c000b */
[----:B01----:R-:W-:Y:S01]  /*2b760*/  ENDCOLLECTIVE ;  /* 0x000000000000791b */ /* 0x003fe20003800000 */
.L_x_8752:
        /* <DEDUP_REMOVED lines=16> */
.L_x_8753:
[----:B------:R-:W-:Y:S02]  /*2b870*/  @P0 IMAD R8, R5, 0x2, R22 ;  /* 0x0000000205080824 */ /* 0x000fe400078e0216 */
[----:B------:R-:W-:Y:S01]  /*2b880*/  IMAD.MOV.U32 R13, RZ, RZ, R0 ;  /* 0x000000ffff0d7224 */ /* 0x000fe200078e0000 */
[----:B------:R-:W-:Y:S01]  /*2b890*/  MOV R12, 0x3 ;  /* 0x00000003000c7802 */ /* 0x000fe20000000f00 */
[----:B------:R-:W-:-:S07]  /*2b8a0*/  IMAD.MOV.U32 R3, RZ, RZ, R14 ;  /* 0x000000ffff037224 */ /* 0x000fce00078e000e */
[----:B------:R-:W-:Y:S05]  /*2b8b0*/  WARPSYNC.COLLECTIVE R15, `(.L_x_8754) ;  /* 0x000000000f087348 */ /* 0x000fea0003c00000 */
[----:B------:R0:W1:Y:S02]  /*2b8c0*/  SHFL.IDX P6, R14, R13, R12, R11 ;  /* 0x0000000c0d0e7389 */ /* 0x00006400000c000b */
[----:B01----:R-:W-:Y:S01]  /*2b8d0*/  ENDCOLLECTIVE ;  /* 0x000000000000791b */ /* 0x003fe20003800000 */
.L_x_8754:
        /* <DEDUP_REMOVED lines=16> */
.L_x_8755:
[----:B------:R-:W-:Y:S01]  /*2b9e0*/  @P0 LEA R8, R5, R22, 0x1 ;  /* 0x0000001605080211 */ /* 0x000fe200078e08ff */
[----:B------:R-:W-:Y:S02]  /*2b9f0*/  IMAD.MOV.U32 R13, RZ, RZ, R0 ;  /* 0x000000ffff0d7224 */ /* 0x000fe400078e0000 */
[----:B------:R-:W-:Y:S02]  /*2ba00*/  IMAD.MOV.U32 R12, RZ, RZ, 0x4 ;  /* 0x00000004ff0c7424 */ /* 0x000fe400078e00ff */
[----:B------:R-:W-:-:S07]  /*2ba10*/  IMAD.MOV.U32 R3, RZ, RZ, R14 ;  /* 0x000000ffff037224 */ /* 0x000fce00078e000e */
[----:B------:R-:W-:Y:S05]  /*2ba20*/  WARPSYNC.COLLECTIVE R15, `(.L_x_8756) ;  /* 0x000000000f087348 */ /* 0x000fea0003c00000 */
[----:B------:R0:W1:Y:S02]  /*2ba30*/  SHFL.IDX P6, R14, R13, R12, R11 ;  /* 0x0000000c0d0e7389 */ /* 0x00006400000c000b */
[----:B01----:R-:W-:Y:S01]  /*2ba40*/  ENDCOLLECTIVE ;  /* 0x000000000000791b */ /* 0x003fe20003800000 */
.L_x_8756:
        /* <DEDUP_REMOVED lines=16> */
.L_x_8757:
[----:B------:R-:W-:Y:S02]  /*2bb50*/  @P0 IMAD R8, R5, 0x2, R22 ;  /* 0x0000000205080824 */ /* 0x000fe400078e0216 */
[----:B------:R-:W-:Y:S02]  /*2bb60*/  IMAD.MOV.U32 R13, RZ, RZ, R0 ;  /* 0x000000ffff0d7224 */ /* 0x000fe400078e0000 */
[----:B------:R-:W-:Y:S01]  /*2bb70*/  IMAD.MOV.U32 R12, RZ, RZ, 0x5 ;  /* 0x00000005ff0c7424 */ /* 0x000fe200078e00ff */
[----:B------:R-:W-:-:S07]  /*2bb80*/  MOV R3, R14 ;  /* 0x0000000e00037202 */ /* 0x000fce0000000f00 */
[----:B------:R-:W-:Y:S05]  /*2bb90*/  WARPSYNC.COLLECTIVE R15, `(.L_x_8758) ;  /* 0x000000000f087348 */ /* 0x000fea0003c00000 */
[----:B------:R0:W1:Y:S02]  /*2bba0*/  SHFL.IDX P6, R14, R13, R12, R11 ;  /* 0x0000000c0d0e7389 */ /* 0x00006400000c000b */
[----:B01----:R-:W-:Y:S01]  /*2bbb0*/  ENDCOLLECTIVE ;  /* 0x000000000000791b */ /* 0x003fe20003800000 */
.L_x_8758:
        /* <DEDUP_REMOVED lines=16> */
.L_x_8759:
[----:B------:R-:W-:Y:S01]  /*2bcc0*/  @P0 IMAD R8, R5, 0x2, R22 ;  /* 0x0000000205080824 */ /* 0x000fe200078e0216 */
[----:B------:R-:W-:Y:S01]  /*2bcd0*/  MOV R13, R0 ;  /* 0x00000000000d7202 */ /* 0x000fe20000000f00 */
[----:B------:R-:W-:Y:S02]  /*2bce0*/  IMAD.MOV.U32 R12, RZ, RZ, 0x6 ;  /* 0x00000006ff0c7424 */ /* 0x000fe400078e00ff */
[----:B------:R-:W-:-:S07]  /*2bcf0*/  IMAD.MOV.U32 R3, RZ, RZ, R14 ;  /* 0x000000ffff037224 */ /* 0x000fce00078e000e */
[----:B------:R-:W-:Y:S05]  /*2bd00*/  WARPSYNC.COLLECTIVE R15, `(.L_x_8760) ;  /* 0x000000000f087348 */ /* 0x000fea0003c00000 */
[----:B------:R0:W1:Y:S02]  /*2bd10*/  SHFL.IDX P6, R14, R13, R12, R11 ;  /* 0x0000000c0d0e7389 */ /* 0x00006400000c000b */
[----:B01----:R-:W-:Y:S01]  /*2bd20*/  ENDCOLLECTIVE ;  /* 0x000000000000791b */ /* 0x003fe20003800000 */
.L_x_8760:
        /* <DEDUP_REMOVED lines=16> */
.L_x_8761:
[----:B------:R-:W-:Y:S02]  /*2be30*/  @P0 IMAD R8, R5, 0x2, R22 ;  /* 0x0000000205080824 */ /* 0x000fe400078e0216 */
[----:B------:R-:W-:Y:S02]  /*2be40*/  IMAD.MOV.U32 R13, RZ, RZ, R0 ;  /* 0x000000ffff0d7224 */ /* 0x000fe400078e0000 */
[----:B------:R-:W-:Y:S02]  /*2be50*/  IMAD.MOV.U32 R12, RZ, RZ, 0x7 ;  /* 0x00000007ff0c7424 */ /* 0x000fe400078e00ff */
[----:B------:R-:W-:-:S07]  /*2be60*/  IMAD.MOV.U32 R3, RZ, RZ, R14 ;  /* 0x000000ffff037224 */ /* 0x000fce00078e000e */
[----:B------:R-:W-:Y:S05]  /*2be70*/  WARPSYNC.COLLECTIVE R15, `(.L_x_8762) ;  /* 0x000000000f087348 */ /* 0x000fea0003c00000 */
[----:B------:R0:W1:Y:S02]  /*2be80*/  SHFL.IDX P6, R14, R13, R12, R11 ;  /* 0x0000000c0d0e7389 */ /* 0x00006400000c000b */
[----:B01----:R-:W-:Y:S01]  /*2be90*/  ENDCOLLECTIVE ;  /* 0x000000000000791b */ /* 0x003fe20003800000 */
.L_x_8762:
[----:B------:R-:W-:-:S04]  /*2bea0*/  @P0 LEA R3, P1, R31, R3, 0x1 ;  /* 0x000000031f030211 */ /* 0x000fc800078208ff */
[----:B------:R-:W-:-:S04]  /*2beb0*/  @P0 IADD3.X R2, RZ, R2, RZ, P1, !PT ;  /* 0x00000002ff020210 */ /* 0x000fc80000ffe4ff */
        /* <DEDUP_REMOVED lines=12> */
.L_x_8763:
[----:B------:R-:W-:Y:S01]  /*2bf80*/  @!PT LDS RZ, [RZ] ;  /* 0x00000000fffff984 */ /* 0x000fe20000000800 */
[----:B------:R-:W-:Y:S01]  /*2bf90*/  @!PT LDS RZ, [RZ] ;  /* 0x00000000fffff984 */ /* 0x000fe20000000800 */
[----:B------:R-:W-:Y:S01]  /*2bfa0*/  @!PT LDS RZ, [RZ] ;  /* 0x00000000fffff984 */ /* 0x000fe20000000800 */
[----:B------:R0:W-:Y:S02]  /*2bfb0*/  @P0 LDGSTS.E.BYPASS.LTC128B.128 [R8+0x1f400], desc[UR54][R2.64+0x80], !P2 ;  /* 0x1f40008002080fae */ /* 0x0001e4000d101d76 */
[----:B0-----:R-:W-:Y:S01]  /*2bfc0*/  IMAD.MOV.U32 R2, RZ, RZ, R14 ;  /* 0x000000ffff027224 */ /* 0x001fe200078e000e */
[----:B------:R-:W-:Y:S06]  /*2bfd0*/  BRA `(.L_x_8764) ;  /* 0xffffff8400a87947 */ /* 0x000fec000383ffff */
.L_x_8541:
[----:B------:R-:W-:Y:S01]  /*2bfe0*/  IMAD.MOV.U32 R13, RZ, RZ, R4 ;  /* 0x000000ffff0d7224 */ /* 0x000fe200078e0004 */
[----:B------:R-:W-:Y:S01]  /*2bff0*/  MOV R15, 0xffffffff ;  /* 0xffffffff000f7802 */ /* 0x000fe20000000f00 */
[----:B------:R-:W-:Y:S02]  /*2c000*/  IMAD.MOV.U32 R12, RZ, RZ, RZ ;  /* 0x000000ffff0c7224 */ /* 0x000fe400078e00ff */
[----:B------:R-:W-:Y:S02]  /*2c010*/  IMAD.MOV.U32 R11, RZ, RZ, 0x181f ;  /* 0x0000181fff0b7424 */ /* 0x000fe400078e00ff */
[----:B------:R-:W-:Y:S02]  /*2c020*/  IMAD R33, R33, R6, RZ ;  /* 0x0000000621217224 */ /* 0x000fe400078e02ff */
[----:B------:R-:W-:-:S07]  /*2c030*/  IMAD.IADD R27, R9, 0x1, R27 ;  /* 0x00000001091b7824 */ /* 0x000fce00078e021b */
[----:B-----5:R-:W-:Y:S05]  /*2c040*/  WARPSYNC.COLLECTIVE R15, `(.L_x_8765) ;  /* 0x000000000f087348 */ /* 0x020fea0003c00000 */
[----:B------:R0:W1:Y:S02]  /*2c050*/  SHFL.IDX P6, R14, R13, R12, R11 ;  /* 0x0000000c0d0e7389 */ /* 0x00006400000c000b */
[----:B01---5:R-:W-:Y:S01]  /*2c060*/  ENDCOLLECTIVE ;  /* 0x000000000000791b */ /* 0x023fe20003800000 */
.L_x_8765:
[C---:B------:R-:W-:Y:S01]  /*2c070*/  VIADD R6, R27.reuse, 0x10 ;  /* 0x000000101b067836 */ /* 0x040fe20000000000 */
[----:B------:R-:W-:Y:S01]  /*2c080*/  ISETP.GE.AND P3, PT, R27, R33, PT ;  /* 0x000000211b00720c */ /* 0x000fe20003f66270 */
[----:B------:R-:W-:Y:S02]  /*2c090*/  IMAD.MOV.U32 R13, RZ, RZ, R0 ;  /* 0x000000ffff0d7224 */ /* 0x000fe400078e0000 */
[----:B------:R-:W-:-:S10]  /*2c0a0*/  IMAD.MOV.U32 R2, RZ, RZ, R14 ;  /* 0x000000ffff027224 */ /* 0x000fd400078e000e */
[----:B------:R-:W-:Y:S05]  /*2c0b0*/  WARPSYNC.COLLECTIVE R15, `(.L_x_8766) ;  /* 0x000000000f087348 */ /* 0x000fea0003c00000 */
[----:B------:R0:W1:Y:S02]  /*2c0c0*/  SHFL.IDX P6, R14, R13, R12, R11 ;  /* 0x0000000c0d0e7389 */ /* 0x00006400000c000b */
[----:B01----:R-:W-:Y:S01]  /*2c0d0*/  ENDCOLLECTIVE ;  /* 0x000000000000791b */ /* 0x003fe20003800000 */
.L_x_8766:
        /* <DEDUP_REMOVED lines=8> */
.L_x_8767:
[----:B------:R-:W-:Y:S01]  /*2c160*/  @!PT LDS RZ, [RZ] ;  /* 0x00000000fffff984 */ /* 0x000fe20000000800 */
[----:B------:R-:W-:Y:S01]  /*2c170*/  @!PT LDS RZ, [RZ] ;  /* 0x00000000fffff984 */ /* 0x000fe20000000800 */
[----:B------:R-:W-:Y:S01]  /*2c180*/  @!PT LDS RZ, [RZ] ;  /* 0x00000000fffff984 */ /* 0x000fe20000000800 */
[----:B------:R-:W-:Y:S04]  /*2c190*/  @!P3 LDGSTS.E.BYPASS.LTC128B.128 [R8+0x10400], desc[UR54][R2.64], !P0 ;  /* 0x104000000208bfae */ /* 0x000fe8000c101d76 */
[----:B------:R0:W-:Y:S01]  /*2c1a0*/  @!P3 LDGSTS.E.BYPASS.LTC128B.128 [R8+0x14400], desc[UR54][R2.64+0x80], !P1 ;  /* 0x144000800208bfae */ /* 0x0001e2000c901d76 */
[----:B------:R-:W-:Y:S01]  /*2c1b0*/  ISETP.GE.AND P3, PT, R6, R33, PT ;  /* 0x000000210600720c */ /* 0x000fe20003f66270 */
[----:B------:R-:W-:Y:S01]  /*2c1c0*/  VIADD R6, R27, 0x20 ;  /* 0x000000201b067836 */ /* 0x000fe20000000000 */
[----:B------:R-:W-:Y:S01]  /*2c1d0*/  MOV R13, R0 ;  /* 0x00000000000d7202 */ /* 0x000fe20000000f00 */
[----:B0-----:R-:W-:-:S10]  /*2c1e0*/  IMAD.MOV.U32 R2, RZ, RZ, R14 ;  /* 0x000000ffff027224 */ /* 0x001fd400078e000e */
[----:B------:R-:W-:Y:S05]  /*2c1f0*/  WARPSYNC.COLLECTIVE R15, `(.L_x_8768) ;  /* 0x000000000f087348 */ /* 0x000fea0003c00000 */
[----:B------:R0:W1:Y:S02]  /*2c200*/  SHFL.IDX P6, R14, R13, R12, R11 ;  /* 0x0000000c0d0e7389 */ /* 0x00006400000c000b */
[----:B01----:R-:W-:Y:S01]  /*2c210*/  ENDCOLLECTIVE ;  /* 0x000000000000791b */ /* 0x003fe20003800000 */
.L_x_8768:
        /* <DEDUP_REMOVED lines=8> */
.L_x_8769:
        /* <DEDUP_REMOVED lines=13> */
.L_x_8770:
        /* <DEDUP_REMOVED lines=8> */
.L_x_8771:
[----:B------:R-:W-:-:S05]  /*2c3f0*/  @!P3 IMAD.MOV.U32 R3, RZ, RZ, R5 ;  /* 0x000000ffff03b224 */ /* 0x000fca00078e0005 */
[----:B------:R-:W-:Y:S01]  /*2c400*/  @!PT LDS RZ, [RZ] ;  /* 0x00000000fffff984 */ /* 0x000fe20000000800 */
[----:B------:R-:W-:Y:S01]  /*2c410*/  @!PT LDS RZ, [RZ] ;  /* 0x00000000fffff984 */ /* 0x000fe20000000800 */
[----:B------:R-:W-:Y:S01]  /*2c420*/  @!PT LDS RZ, [RZ] ;  /* 0x00000000fffff984 */ /* 0x000fe20000000800 */
[----:B------:R-:W-:Y:S04]  /*2c430*/  @!P3 LDGSTS.E.BYPASS.LTC128B.128 [R8+0x11400], desc[UR54][R2.64], !P0 ;  /* 0x114000000208bfae */ /* 0x000fe8000c101d76 */
[----:B------:R0:W-:Y:S01]  /*2c440*/  @!P3 LDGSTS.E.BYPASS.LTC128B.128 [R8+0x15400], desc[UR54][R2.64+0x80], !P1 ;  /* 0x154000800208bfae */ /* 0x0001e2000c901d76 */
[----:B------:R-:W-:Y:S02]  /*2c450*/  ISETP.GE.AND P3, PT, R6, R33, PT ;  /* 0x000000210600720c */ /* 0x000fe40003f66270 */
[----:B------:R-:W-:Y:S01]  /*2c460*/  IADD3 R6, R27, 0x40, RZ ;  /* 0x000000401b067810 */ /* 0x000fe20007ffe0ff */
[----:B------:R-:W-:Y:S01]  /*2c470*/  IMAD.MOV.U32 R13, RZ, RZ, R0 ;  /* 0x000000ffff0d7224 */ /* 0x000fe200078e0000 */
[----:B0-----:R-:W-:-:S09]  /*2c480*/  MOV R2, R14 ;  /* 0x0000000e00027202 */ /* 0x001fd20000000f00 */
[----:B------:R-:W-:Y:S05]  /*2c490*/  WARPSYNC.COLLECTIVE R15, `(.L_x_8772) ;  /* 0x000000000f087348 */ /* 0x000fea0003c00000 */
[----:B------:R0:W1:Y:S02]  /*2c4a0*/  SHFL.IDX P6, R14, R13, R12, R11 ;  /* 0x0000000c0d0e7389 */ /* 0x00006400000c000b */
[----:B01----:R-:W-:Y:S01]  /*2c4b0*/  ENDCOLLECTIVE ;  /* 0x000000000000791b */ /* 0x003fe20003800000 */
.L_x_8772:
        /* <DEDUP_REMOVED lines=8> */
.L_x_8773:
        /* <DEDUP_REMOVED lines=13> */
.L_x_8774:
[----:B------:R-:W-:Y:S01]  /*2c610*/  IMAD.MOV.U32 R13, RZ, RZ, R4 ;  /* 0x000000ffff0d7224 */ /* 0x000fe200078e0004 */
[----:B------:R-:W-:Y:S02]  /*2c620*/  MOV R12, 0x5 ;  /* 0x00000005000c7802 */ /* 0x000fe40000000f00 */
[----:B------:R-:W-:-:S04]  /*2c630*/  @!P3 LEA R14, P2, R31, R14, 0x1 ;  /* 0x0000000e1f0eb211 */ /* 0x000fc800078408ff */
[----:B------:R-:W-:Y:S01]  /*2c640*/  @!P3 IADD3.X R5, RZ, R2, RZ, P2, !PT ;  /* 0x00000002ff05b210 */ /* 0x000fe200017fe4ff */
[----:B------:R-:W-:-:S08]  /*2c650*/  @!P3 IMAD.MOV.U32 R2, RZ, RZ, R14 ;  /* 0x000000ffff02b224 */ /* 0x000fd000078e000e */
[----:B------:R-:W-:Y:S05]  /*2c660*/  WARPSYNC.COLLECTIVE R15, `(.L_x_8775) ;  /* 0x000000000f087348 */ /* 0x000fea0003c00000 */
[----:B------:R0:W1:Y:S02]  /*2c670*/  SHFL.IDX P6, R14, R13, R12, R11 ;  /* 0x0000000c0d0e7389 */ /* 0x00006400000c000b */
[----:B01----:R-:W-:Y:S01]  /*2c680*/  ENDCOLLECTIVE ;  /* 0x000000000000791b */ /* 0x003fe20003800000 */
.L_x_8775:
[----:B------:R-:W-:-:S05]  /*2c690*/  @!P3 IMAD.MOV.U32 R3, RZ, RZ, R5 ;  /* 0x000000ffff03b224 */ /* 0x000fca00078e0005 */
[----:B------:R-:W-:Y:S01]  /*2c6a0*/  @!PT LDS RZ, [RZ] ;  /* 0x00000000fffff984 */ /* 0x000fe20000000800 */
[----:B------:R-:W-:Y:S01]  /*2c6b0*/  @!PT LDS RZ, [RZ] ;  /* 0x00000000fffff984 */ /* 0x000fe20000000800 */
[----:B------:R-:W-:Y:S01]  /*2c6c0*/  @!PT LDS RZ, [RZ] ;  /* 0x00000000fffff984 */ /* 0x000fe20000000800 */
        /* <DEDUP_REMOVED lines=9> */
.L_x_8776:
        /* <DEDUP_REMOVED lines=8> */
.L_x_8777:
[----:B------:R-:W-:-:S05]  /*2c7e0*/  @!P3 MOV R3, R5 ;  /* 0x000000050003b202 */ /* 0x000fca0000000f00 */
        /* <DEDUP_REMOVED lines=11> */
.L_x_8778:
        /* <DEDUP_REMOVED lines=8> */
.L_x_8779:
        /* <DEDUP_REMOVED lines=11> */
.L_x_8780:
[----:B------:R-:W-:Y:S05]  /*2c9d0*/  BRA `(.L_x_8781) ;  /* 0xffffff88001c7947 */ /* 0x000fea000383ffff */
.L_x_8546:
[----:B0-----:R0:W1:Y:S02]  /*2c9e0*/  SYNCS.PHASECHK.TRANS64.TRYWAIT P0, [R22+URZ+0x28820], R3 ;  /* 0x02882003160075a7 */ /* 0x001064000800017f */
[----:B-1----:R-:W-:Y:S05]  /*2c9f0*/  @!P0 NANOSLEEP.SYNCS 0x989680 ;  /* 0x009896800000895d */ /* 0x002fea0003900000 */
[----:B------:R-:W1:Y:S02]  /*2ca00*/  @!P0 SYNCS.PHASECHK.TRANS64 P0, [R22+URZ+0x28820], R3 ;  /* 0x02882003160085a7 */ /* 0x000e64000800007f */
[----:B-1----:R-:W-:Y:S05]  /*2ca10*/  @!P0 BRA `(.L_x_8546) ;  /* 0xfffffffc00f08947 */ /* 0x002fea000383ffff */
[----:B------:R-:W-:Y:S05]  /*2ca20*/  BRA `(.L_x_8782) ;  /* 0xffffff8800947947 */ /* 0x000fea000383ffff */
.L_x_8551:
[----:B0-----:R0:W1:Y:S02]  /*2ca30*/  SYNCS.PHASECHK.TRANS64.TRYWAIT P0, [R6+URZ+0x28840], R3 ;  /* 0x02884003060075a7 */ /* 0x001064000800017f */
[----:B-1----:R-:W-:Y:S05]  /*2ca40*/  @!P0 NANOSLEEP.SYNCS 0x989680 ;  /* 0x009896800000895d */ /* 0x002fea0003900000 */
[----:B------:R-:W1:Y:S02]  /*2ca50*/  @!P0 SYNCS.PHASECHK.TRANS64 P0, [R6+URZ+0x28840], R3 ;  /* 0x02884003060085a7 */ /* 0x000e64000800007f */
[----:B-1----:R-:W-:Y:S05]  /*2ca60*/  @!P0 BRA `(.L_x_8551) ;  /* 0xfffffffc00f08947 */ /* 0x002fea000383ffff */
[----:B------:R-:W-:Y:S05]  /*2ca70*/  BRA `(.L_x_8783) ;  /* 0xffffff8c005c7947 */ /* 0x000fea000383ffff */
.L_x_8552:
        /* <DEDUP_REMOVED lines=8> */
.L_x_8785:
[----:B------:R-:W-:Y:S05]  /*2cb00*/  BSYNC B1 ;  /* 0x0000000000017941 */ /* 0x000fea0003800000 */
.L_x_8784:
[----:B------:R-:W-:Y:S01]  /*2cb10*/  IMAD.MOV.U32 R13, RZ, RZ, R7 ;  /* 0x000000ffff0d7224 */ /* 0x000fe200078e0007 */
[----:B------:R-:W-:Y:S01]  /*2cb20*/  MOV R11, 0x181f ;  /* 0x0000181f000b7802 */ /* 0x000fe20000000f00 */
[----:B------:R-:W-:Y:S01]  /*2cb30*/  IMAD.MOV.U32 R12, RZ, RZ, RZ ;  /* 0x000000ffff0c7224 */ /* 0x000fe200078e00ff */
[----:B------:R-:W-:Y:S01]  /*2cb40*/  LEA R8, R8, R22, 0x1 ;  /* 0x0000001608087211 */ /* 0x000fe200078e08ff */
[----:B------:R-:W-:Y:S02]  /*2cb50*/  IMAD.MOV.U32 R15, RZ, RZ, -0x1 ;  /* 0xffffffffff0f7424 */ /* 0x000fe400078e00ff */
[----:B------:R-:W-:Y:S02]  /*2cb60*/  IMAD.MOV.U32 R3, RZ, RZ, R14 ;  /* 0x000000ffff037224 */ /* 0x000fe400078e000e */
[----:B------:R-:W-:-:S07]  /*2cb70*/  IMAD.SHL.U32 R5, R31, 0x2, RZ ;  /* 0x000000021f057824 */ /* 0x000fce00078e00ff */
[----:B------:R-:W-:Y:S05]  /*2cb80*/  WARPSYNC.COLLECTIVE R15, `(.L_x_8786) ;  /* 0x000000000f087348 */ /* 0x000fea0003c00000 */
[----:B------:R0:W1:Y:S02]  /*2cb90*/  SHFL.IDX P6, R14, R13, R12, R11 ;  /* 0x0000000c0d0e7389 */ /* 0x00006400000c000b */
[----:B01----:R-:W-:Y:S01]  /*2cba0*/  ENDCOLLECTIVE ;  /* 0x000000000000791b */ /* 0x003fe20003800000 */
.L_x_8786:
[----:B------:R-:W-:Y:S02]  /*2cbb0*/  IMAD.MOV.U32 R13, RZ, RZ, R9 ;  /* 0x000000ffff0d7224 */ /* 0x000fe400078e0009 */
[----:B------:R-:W-:Y:S02]  /*2cbc0*/  IMAD.MOV.U32 R12, RZ, RZ, 0x1 ;  /* 0x00000001ff0c7424 */ /* 0x000fe400078e00ff */
[----:B------:R-:W-:-:S07]  /*2cbd0*/  IMAD.MOV.U32 R2, RZ, RZ, R14 ;  /* 0x000000ffff027224 */ /* 0x000fce00078e000e */
[----:B------:R-:W-:Y:S05]  /*2cbe0*/  WARPSYNC.COLLECTIVE R15, `(.L_x_8787) ;  /* 0x000000000f087348 */ /* 0x000fea0003c00000 */
[----:B------:R0:W1:Y:S02]  /*2cbf0*/  SHFL.IDX P6, R14, R13, R12, R11 ;  /* 0x0000000c0d0e7389 */ /* 0x00006400000c000b */
[----:B01----:R-:W-:Y:S01]  /*2cc00*/  ENDCOLLECTIVE ;  /* 0x000000000000791b */ /* 0x003fe20003800000 */
.L_x_8787:
        /* <DEDUP_REMOVED lines=12> */
.L_x_8788:
[----:B------:R-:W-:Y:S02]  /*2ccd0*/  IMAD.MOV.U32 R13, RZ, RZ, R9 ;  /* 0x000000ffff0d7224 */ /* 0x000fe400078e0009 */
[----:B------:R-:W-:Y:S01]  /*2cce0*/  IMAD.MOV.U32 R12, RZ, RZ, 0x2 ;  /* 0x00000002ff0c7424 */ /* 0x000fe200078e00ff */
[----:B------:R-:W-:-:S07]  /*2ccf0*/  MOV R2, R14 ;  /* 0x0000000e00027202 */ /* 0x000fce0000000f00 */
[----:B------:R-:W-:Y:S05]  /*2cd00*/  WARPSYNC.COLLECTIVE R15, `(.L_x_8789) ;  /* 0x000000000f087348 */ /* 0x000fea0003c00000 */
[----:B------:R0:W1:Y:S02]  /*2cd10*/  SHFL.IDX P6, R14, R13, R12, R11 ;  /* 0x0000000c0d0e7389 */ /* 0x00006400000c000b */
[----:B01----:R-:W-:Y:S01]  /*2cd20*/  ENDCOLLECTIVE ;  /* 0x000000000000791b */ /* 0x003fe20003800000 */
.L_x_8789:
[----:B------:R-:W-:-:S05]  /*2cd30*/  IADD3 R2, P0, R2, R5, RZ ;  /* 0x0000000502027210 */ /* 0x000fca0007f1e0ff */
[----:B------:R-:W-:-:S05]  /*2cd40*/  IMAD.X R3, RZ, RZ, R3, P0 ;  /* 0x000000ffff037224 */ /* 0x000fca00000e0603 */
[----:B------:R-:W-:Y:S01]  /*2cd50*/  @!PT LDS RZ, [RZ] ;  /* 0x00000000fffff984 */ /* 0x000fe20000000800 */
[----:B------:R-:W-:Y:S01]  /*2cd60*/  @!PT LDS RZ, [RZ] ;  /* 0x00000000fffff984 */ /* 0x000fe20000000800 */
[----:B------:R-:W-:Y:S01]  /*2cd70*/  @!PT LDS RZ, [RZ] ;  /* 0x00000000fffff984 */ /* 0x000fe20000000800 */
[----:B------:R-:W-:Y:S01]  /*2cd80*/  LDGSTS.E.BYPASS.LTC128B.128 [R8+0x18c00], desc[UR54][R2.64], !P4 ;  /* 0x18c0000002087fae */ /* 0x000fe2000e101d76 */
[----:B------:R-:W-:-:S03]  /*2cd90*/  MOV R13, R7 ;  /* 0x00000007000d7202 */ /* 0x000fc60000000f00 */
[----:B------:R0:W-:Y:S02]  /*2cda0*/  LDGSTS.E.BYPASS.LTC128B.128 [R8+0x1cc00], desc[UR54][R2.64+0x80], !P3 ;  /* 0x1cc0008002087fae */ /* 0x0001e4000d901d76 */
[----:B0-----:R-:W-:-:S07]  /*2cdb0*/  IMAD.MOV.U32 R3, RZ, RZ, R14 ;  /* 0x000000ffff037224 */ /* 0x001fce00078e000e */
[----:B------:R-:W-:Y:S05]  /*2cdc0*/  WARPSYNC.COLLECTIVE R15, `(.L_x_8790) ;  /* 0x000000000f087348 */ /* 0x000fea0003c00000 */
[----:B------:R0:W1:Y:S02]  /*2cdd0*/  SHFL.IDX P6, R14, R13, R12, R11 ;  /* 0x0000000c0d0e7389 */ /* 0x00006400000c000b */
[----:B01----:R-:W-:Y:S01]  /*2cde0*/  ENDCOLLECTIVE ;  /* 0x000000000000791b */ /* 0x003fe20003800000 */
.L_x_8790:
[----:B------:R-:W-:Y:S02]  /*2cdf0*/  IMAD.MOV.U32 R13, RZ, RZ, R9 ;  /* 0x000000ffff0d7224 */ /* 0x000fe400078e0009 */
[----:B------:R-:W-:Y:S02]  /*2ce00*/  IMAD.MOV.U32 R12, RZ, RZ, 0x3 ;  /* 0x00000003ff0c7424 */ /* 0x000fe400078e00ff */
[----:B------:R-:W-:-:S07]  /*2ce10*/  IMAD.MOV.U32 R2, RZ, RZ, R14 ;  /* 0x000000ffff027224 */ /* 0x000fce00078e000e */
[----:B------:R-:W-:Y:S05]  /*2ce20*/  WARPSYNC.COLLECTIVE R15, `(.L_x_8791) ;  /* 0x000000000f087348 */ /* 0x000fea0003c00000 */
[----:B------:R0:W1:Y:S02]  /*2ce30*/  SHFL.IDX P6, R14, R13, R12, R11 ;  /* 0x0000000c0d0e7389 */ /* 0x00006400000c000b */
[----:B01----:R-:W-:Y:S01]  /*2ce40*/  ENDCOLLECTIVE ;  /* 0x000000000000791b */ /* 0x003fe20003800000 */
.L_x_8791:
        /* <DEDUP_REMOVED lines=12> */
.L_x_8792:
[----:B------:R-:W-:Y:S01]  /*2cf10*/  IMAD.MOV.U32 R13, RZ, RZ, R9 ;  /* 0x000000ffff0d7224 */ /* 0x000fe200078e0009 */
[----:B------:R-:W-:Y:S01]  /*2cf20*/  MOV R12, 0x4 ;  /* 0x00000004000c7802 */ /* 0x000fe20000000f00 */
[----:B------:R-:W-:-:S07]  /*2cf30*/  IMAD.MOV.U32 R2, RZ, RZ, R14 ;  /* 0x000000ffff027224 */ /* 0x000fce00078e000e */
[----:B------:R-:W-:Y:S05]  /*2cf40*/  WARPSYNC.COLLECTIVE R15, `(.L_x_8793) ;  /* 0x000000000f087348 */ /* 0x000fea0003c00000 */
[----:B------:R0:W1:Y:S02]  /*2cf50*/  SHFL.IDX P6, R14, R13, R12, R11 ;  /* 0x0000000c0d0e7389 */ /* 0x00006400000c000b */
[----:B01----:R-:W-:Y:S01]  /*2cf60*/  ENDCOLLECTIVE ;  /* 0x000000000000791b */ /* 0x003fe20003800000 */
.L_x_8793:
        /* <DEDUP_REMOVED lines=12> */
.L_x_8794:
[----:B------:R-:W-:Y:S01]  /*2d030*/  MOV R13, R9 ;  /* 0x00000009000d7202 */ /* 0x000fe20000000f00 */
[----:B------:R-:W-:Y:S02]  /*2d040*/  IMAD.MOV.U32 R12, RZ, RZ, 0x5 ;  /* 0x00000005ff0c7424 */ /* 0x000fe400078e00ff */
[----:B------:R-:W-:-:S07]  /*2d050*/  IMAD.MOV.U32 R2, RZ, RZ, R14 ;  /* 0x000000ffff027224 */ /* 0x000fce00078e000e */
[----:B------:R-:W-:Y:S05]  /*2d060*/  WARPSYNC.COLLECTIVE R15, `(.L_x_8795) ;  /* 0x000000000f087348 */ /* 0x000fea0003c00000 */
[----:B------:R0:W1:Y:S02]  /*2d070*/  SHFL.IDX P6, R14, R13, R12, R11 ;  /* 0x0000000c0d0e7389 */ /* 0x00006400000c000b */
[----:B01----:R-:W-:Y:S01]  /*2d080*/  ENDCOLLECTIVE ;  /* 0x000000000000791b */ /* 0x003fe20003800000 */
.L_x_8795:
        /* <DEDUP_REMOVED lines=12> */
.L_x_8796:
[----:B------:R-:W-:Y:S02]  /*2d150*/  IMAD.MOV.U32 R13, RZ, RZ, R9 ;  /* 0x000000ffff0d7224 */ /* 0x000fe400078e0009 */
[----:B------:R-:W-:Y:S02]  /*2d160*/  IMAD.MOV.U32 R12, RZ, RZ, 0x6 ;  /* 0x00000006ff0c7424 */ /* 0x000fe400078e00ff */
[----:B------:R-:W-:-:S07]  /*2d170*/  IMAD.MOV.U32 R2, RZ, RZ, R14 ;  /* 0x000000ffff027224 */ /* 0x000fce00078e000e */
[----:B------:R-:W-:Y:S05]  /*2d180*/  WARPSYNC.COLLECTIVE R15, `(.L_x_8797) ;  /* 0x000000000f087348 */ /* 0x000fea0003c00000 */
[----:B------:R0:W1:Y:S02]  /*2d190*/  SHFL.IDX P6, R14, R13, R12, R11 ;  /* 0x0000000c0d0e7389 */ /* 0x00006400000c000b */
[----:B01----:R-:W-:Y:S01]  /*2d1a0*/  ENDCOLLECTIVE ;  /* 0x000000000000791b */ /* 0x003fe20003800000 */
.L_x_8797:
        /* <DEDUP_REMOVED lines=12> */
.L_x_8798:
[----:B------:R-:W-:Y:S02]  /*2d270*/  IMAD.MOV.U32 R13, RZ, RZ, R9 ;  /* 0x000000ffff0d7224 */ /* 0x000fe400078e0009 */
[----:B------:R-:W-:Y:S01]  /*2d280*/  IMAD.MOV.U32 R12, RZ, RZ, 0x7 ;  /* 0x00000007ff0c7424 */ /* 0x000fe200078e00ff */
[----:B------:R-:W-:-:S07]  /*2d290*/  MOV R2, R14 ;  /* 0x0000000e00027202 */ /* 0x000fce0000000f00 */
[----:B------:R-:W-:Y:S05]  /*2d2a0*/  WARPSYNC.COLLECTIVE R15, `(.L_x_8799) ;  /* 0x000000000f087348 */ /* 0x000fea0003c00000 */
[----:B------:R0:W1:Y:S02]  /*2d2b0*/  SHFL.IDX P6, R14, R13, R12, R11 ;  /* 0x0000000c0d0e7389 */ /* 0x00006400000c000b */
[----:B01----:R-:W-:Y:S01]  /*2d2c0*/  ENDCOLLECTIVE ;  /* 0x000000000000791b */ /* 0x003fe20003800000 */
.L_x_8799:
        /* <DEDUP_REMOVED lines=12> */
.L_x_8800:
[----:B------:R-:W-:Y:S01]  /*2d390*/  IMAD.MOV.U32 R2, RZ, RZ, R14 ;  /* 0x000000ffff027224 */ /* 0x000fe200078e000e */
[----:B------:R-:W-:Y:S06]  /*2d3a0*/  BRA `(.L_x_8801) ;  /* 0xffffff8800287947 */ /* 0x000fec000383ffff */
.L_x_8557:
[----:B-1----:R1:W2:Y:S02]  /*2d3b0*/  SYNCS.PHASECHK.TRANS64.TRYWAIT P0, [R6+URZ+0x28860], R2 ;  /* 0x02886002060075a7 */ /* 0x0022a4000800017f */
[----:B--2---:R-:W-:Y:S05]  /*2d3c0*/  @!P0 NANOSLEEP.SYNCS 0x989680 ;  /* 0x009896800000895d */ /* 0x004fea0003900000 */
[----:B------:R-:W2:Y:S02]  /*2d3d0*/  @!P0 SYNCS.PHASECHK.TRANS64 P0, [R6+URZ+0x28860], R2 ;  /* 0x02886002060085a7 */ /* 0x000ea4000800007f */
[----:B--2---:R-:W-:Y:S05]  /*2d3e0*/  @!P0 BRA `(.L_x_8557) ;  /* 0xfffffffc00f08947 */ /* 0x004fea000383ffff */
[----:B------:R-:W-:Y:S05]  /*2d3f0*/  BRA `(.L_x_8802) ;  /* 0xffffff8800847947 */ /* 0x000fea000383ffff */
.L_x_8558:
        /* <DEDUP_REMOVED lines=8> */
.L_x_8804:
[----:B------:R-:W-:Y:S05]  /*2d480*/  BSYNC B1 ;  /* 0x0000000000017941 */ /* 0x000fea0003800000 */
.L_x_8803:
        /* <DEDUP_REMOVED lines=9> */
.L_x_8805:
[----:B------:R-:W-:Y:S01]  /*2d520*/  IMAD.MOV.U32 R13, RZ, RZ, R23 ;  /* 0x000000ffff0d7224 */ /* 0x000fe200078e0017 */
[----:B------:R-:W-:Y:S01]  /*2d530*/  MOV R12, 0x1 ;  /* 0x00000001000c7802 */ /* 0x000fe20000000f00 */
[----:B------:R-:W-:-:S07]  /*2d540*/  IMAD.MOV.U32 R2, RZ, RZ, R14 ;  /* 0x000000ffff027224 */ /* 0x000fce00078e000e */
[----:B------:R-:W-:Y:S05]  /*2d550*/  WARPSYNC.COLLECTIVE R15, `(.L_x_8806) ;  /* 0x000000000f087348 */ /* 0x000fea0003c00000 */
[----:B------:R0:W1:Y:S02]  /*2d560*/  SHFL.IDX P6, R14, R13, R12, R11 ;  /* 0x0000000c0d0e7389 */ /* 0x00006400000c000b */
[----:B01----:R-:W-:Y:S01]  /*2d570*/  ENDCOLLECTIVE ;  /* 0x000000000000791b */ /* 0x003fe20003800000 */
.L_x_8806:
        /* <DEDUP_REMOVED lines=14> */
.L_x_8807:
[----:B------:R-:W-:Y:S01]  /*2d660*/  MOV R13, R23 ;  /* 0x00000017000d7202 */ /* 0x000fe20000000f00 */
[----:B------:R-:W-:Y:S02]  /*2d670*/  IMAD.MOV.U32 R12, RZ, RZ, 0x2 ;  /* 0x00000002ff0c7424 */ /* 0x000fe400078e00ff */
[----:B------:R-:W-:-:S07]  /*2d680*/  IMAD.MOV.U32 R2, RZ, RZ, R14 ;  /* 0x000000ffff027224 */ /* 0x000fce00078e000e */
[----:B------:R-:W-:Y:S05]  /*2d690*/  WARPSYNC.COLLECTIVE R15, `(.L_x_8808) ;  /* 0x000000000f087348 */ /* 0x000fea0003c00000 */
[----:B------:R0:W1:Y:S02]  /*2d6a0*/  SHFL.IDX P6, R14, R13, R12, R11 ;  /* 0x0000000c0d0e7389 */ /* 0x00006400000c000b */
[----:B01----:R-:W-:Y:S01]  /*2d6b0*/  ENDCOLLECTIVE ;  /* 0x000000000000791b */ /* 0x003fe20003800000 */
.L_x_8808:
        /* <DEDUP_REMOVED lines=14> */
.L_x_8809:
[----:B------:R-:W-:Y:S02]  /*2d7a0*/  IMAD.MOV.U32 R13, RZ, RZ, R23 ;  /* 0x000000ffff0d7224 */ /* 0x000fe400078e0017 */
[----:B------:R-:W-:Y:S02]  /*2d7b0*/  IMAD.MOV.U32 R12, RZ, RZ, 0x3 ;  /* 0x00000003ff0c7424 */ /* 0x000fe400078e00ff */
[----:B------:R-:W-:-:S07]  /*2d7c0*/  IMAD.MOV.U32 R2, RZ, RZ, R14 ;  /* 0x000000ffff027224 */ /* 0x000fce00078e000e */
[----:B------:R-:W-:Y:S05]  /*2d7d0*/  WARPSYNC.COLLECTIVE R15, `(.L_x_8810) ;  /* 0x000000000f087348 */ /* 0x000fea0003c00000 */
[----:B------:R0:W1:Y:S02]  /*2d7e0*/  SHFL.IDX P6, R14, R13, R12, R11 ;  /* 0x0000000c0d0e7389 */ /* 0x00006400000c000b */
[----:B01----:R-:W-:Y:S01]  /*2d7f0*/  ENDCOLLECTIVE ;  /* 0x000000000000791b */ /* 0x003fe20003800000 */
.L_x_8810:
        /* <DEDUP_REMOVED lines=14> */
.L_x_8811:
[----:B------:R-:W-:Y:S02]  /*2d8e0*/  IMAD.MOV.U32 R13, RZ, RZ, R23 ;  /* 0x000000ffff0d7224 */ /* 0x000fe400078e0017 */
[----:B------:R-:W-:Y:S01]  /*2d8f0*/  IMAD.MOV.U32 R12, RZ, RZ, 0x4 ;  /* 0x00000004ff0c7424 */ /* 0x000fe200078e00ff */
[----:B------:R-:W-:-:S07]  /*2d900*/  MOV R2, R14 ;  /* 0x0000000e00027202 */ /* 0x000fce0000000f00 */
[----:B------:R-:W-:Y:S05]  /*2d910*/  WARPSYNC.COLLECTIVE R15, `(.L_x_8812) ;  /* 0x000000000f087348 */ /* 0x000fea0003c00000 */
[----:B------:R0:W1:Y:S02]  /*2d920*/  SHFL.IDX P6, R14, R13, R12, R11 ;  /* 0x0000000c0d0e7389 */ /* 0x00006400000c000b */
[----:B01----:R-:W-:Y:S01]  /*2d930*/  ENDCOLLECTIVE ;  /* 0x000000000000791b */ /* 0x003fe20003800000 */
.L_x_8812:
        /* <DEDUP_REMOVED lines=14> */
.L_x_8813:
[----:B------:R-:W-:Y:S02]  /*2da20*/  IMAD.MOV.U32 R13, RZ, RZ, R23 ;  /* 0x000000ffff0d7224 */ /* 0x000fe400078e0017 */
[----:B------:R-:W-:Y:S02]  /*2da30*/  IMAD.MOV.U32 R12, RZ, RZ, 0x5 ;  /* 0x00000005ff0c7424 */ /* 0x000fe400078e00ff */
[----:B------:R-:W-:-:S07]  /*2da40*/  IMAD.MOV.U32 R2, RZ, RZ, R14 ;  /* 0x000000ffff027224 */ /* 0x000fce00078e000e */
[----:B------:R-:W-:Y:S05]  /*2da50*/  WARPSYNC.COLLECTIVE R15, `(.L_x_8814) ;  /* 0x000000000f087348 */ /* 0x000fea0003c00000 */
[----:B------:R0:W1:Y:S02]  /*2da60*/  SHFL.IDX P6, R14, R13, R12, R11 ;  /* 0x0000000c0d0e7389 */ /* 0x00006400000c000b */
[----:B01----:R-:W-:Y:S01]  /*2da70*/  ENDCOLLECTIVE ;  /* 0x000000000000791b */ /* 0x003fe20003800000 */
.L_x_8814:
        /* <DEDUP_REMOVED lines=14> */
.L_x_8815:
[----:B------:R-:W-:Y:S01]  /*2db60*/  IMAD.MOV.U32 R13, RZ, RZ, R23 ;  /* 0x000000ffff0d7224 */ /* 0x000fe200078e0017 */
[----:B------:R-:W-:Y:S01]  /*2db70*/  MOV R12, 0x6 ;  /* 0x00000006000c7802 */ /* 0x000fe20000000f00 */
[----:B------:R-:W-:-:S07]  /*2db80*/  IMAD.MOV.U32 R2, RZ, RZ, R14 ;  /* 0x000000ffff027224 */ /* 0x000fce00078e000e */
[----:B------:R-:W-:Y:S05]  /*2db90*/  WARPSYNC.COLLECTIVE R15, `(.L_x_8816) ;  /* 0x000000000f087348 */ /* 0x000fea0003c00000 */
[----:B------:R0:W1:Y:S02]  /*2dba0*/  SHFL.IDX P6, R14, R13, R12, R11 ;  /* 0x0000000c0d0e7389 */ /* 0x00006400000c000b */
[----:B01----:R-:W-:Y:S01]  /*2dbb0*/  ENDCOLLECTIVE ;  /* 0x000000000000791b */ /* 0x003fe20003800000 */
.L_x_8816:
        /* <DEDUP_REMOVED lines=14> */
.L_x_8817:
[----:B------:R-:W-:Y:S01]  /*2dca0*/  MOV R13, R23 ;  /* 0x00000017000d7202 */ /* 0x000fe20000000f00 */
[----:B------:R-:W-:Y:S02]  /*2dcb0*/  IMAD.MOV.U32 R12, RZ, RZ, 0x7 ;  /* 0x00000007ff0c7424 */ /* 0x000fe400078e00ff */
[----:B------:R-:W-:-:S07]  /*2dcc0*/  IMAD.MOV.U32 R2, RZ, RZ, R14 ;  /* 0x000000ffff027224 */ /* 0x000fce00078e000e */
[----:B------:R-:W-:Y:S05]  /*2dcd0*/  WARPSYNC.COLLECTIVE R15, `(.L_x_8818) ;  /* 0x000000000f087348 */ /* 0x000fea0003c00000 */
[----:B------:R0:W1:Y:S02]  /*2dce0*/  SHFL.IDX P6, R14, R13, R12, R11 ;  /* 0x0000000c0d0e7389 */ /* 0x00006400000c000b */
[----:B01----:R-:W-:Y:S01]  /*2dcf0*/  ENDCOLLECTIVE ;  /* 0x000000000000791b */ /* 0x003fe20003800000 */
.L_x_8818:
        /* <DEDUP_REMOVED lines=13> */
.L_x_8819:
[----:B------:R-:W-:Y:S01]  /*2ddd0*/  @!PT LDS RZ, [RZ] ;  /* 0x00000000fffff984 */ /* 0x000fe20000000800 */
[----:B------:R-:W-:Y:S01]  /*2dde0*/  @!PT LDS RZ, [RZ] ;  /* 0x00000000fffff984 */ /* 0x000fe20000000800 */
[----:B------:R-:W-:Y:S01]  /*2ddf0*/  @!PT LDS RZ, [RZ] ;  /* 0x00000000fffff984 */ /* 0x000fe20000000800 */
[----:B------:R1:W-:Y:S01]  /*2de00*/  LDGSTS.E.BYPASS.LTC128B.128 [R7+0x7400], desc[UR54][R2.64+0x80], !P0 ;  /* 0x0740008002077fae */ /* 0x0003e2000c101d76 */
[----:B------:R-:W-:Y:S05]  /*2de10*/  BRA `(.L_x_8820) ;  /* 0xffffff84000c7947 */ /* 0x000fea000383ffff */
.L_x_8566:
[----:B0-----:R0:W1:Y:S02]  /*2de20*/  SYNCS.PHASECHK.TRANS64.TRYWAIT P0, [R0+URZ+0x28860], R3 ;  /* 0x02886003000075a7 */ /* 0x001064000800017f */
[----:B-1----:R-:W-:Y:S05]  /*2de30*/  @!P0 NANOSLEEP.SYNCS 0x989680 ;  /* 0x009896800000895d */ /* 0x002fea0003900000 */
[----:B------:R-:W1:Y:S02]  /*2de40*/  @!P0 SYNCS.PHASECHK.TRANS64 P0, [R0+URZ+0x28860], R3 ;  /* 0x02886003000085a7 */ /* 0x000e64000800007f */
[----:B-1----:R-:W-:Y:S05]  /*2de50*/  @!P0 BRA `(.L_x_8566) ;  /* 0xfffffffc00f08947 */ /* 0x002fea000383ffff */
[----:B------:R-:W-:Y:S05]  /*2de60*/  BRA `(.L_x_8821) ;  /* 0xffffff8800207947 */ /* 0x000fea000383ffff */
.L_x_8567:
        /* <DEDUP_REMOVED lines=8> */
.L_x_8823:
[----:B------:R-:W-:Y:S05]  /*2def0*/  BSYNC B0 ;  /* 0x0000000000007941 */ /* 0x000fea0003800000 */
.L_x_8822:
[----:B------:R-:W-:Y:S01]  /*2df00*/  IMAD.MOV.U32 R13, RZ, RZ, R17 ;  /* 0x000000ffff0d7224 */ /* 0x000fe200078e0011 */
[----:B------:R-:W-:Y:S01]  /*2df10*/  MOV R12, RZ ;  /* 0x000000ff000c7202 */ /* 0x000fe20000000f00 */
[----:B------:R-:W-:Y:S01]  /*2df20*/  IMAD.MOV.U32 R11, RZ, RZ, 0x181f ;  /* 0x0000181fff0b7424 */ /* 0x000fe200078e00ff */
[----:B------:R-:W-:Y:S01]  /*2df30*/  LEA R4, R9, R22, 0x1 ;  /* 0x0000001609047211 */ /* 0x000fe200078e08ff */
[----:B------:R-:W-:Y:S02]  /*2df40*/  IMAD.MOV.U32 R15, RZ, RZ, -0x1 ;  /* 0xffffffffff0f7424 */ /* 0x000fe400078e00ff */
[----:B------:R-:W-:Y:S02]  /*2df50*/  IMAD.MOV.U32 R3, RZ, RZ, R14 ;  /* 0x000000ffff037224 */ /* 0x000fe400078e000e */
[----:B------:R-:W-:-:S07]  /*2df60*/  IMAD.SHL.U32 R5, R31, 0x2, RZ ;  /* 0x000000021f057824 */ /* 0x000fce00078e00ff */
[----:B------:R-:W-:Y:S05]  /*2df70*/  WARPSYNC.COLLECTIVE R15, `(.L_x_8824) ;  /* 0x000000000f087348 */ /* 0x000fea0003c00000 */
[----:B------:R0:W1:Y:S02]  /*2df80*/  SHFL.IDX P6, R14, R13, R12, R11 ;  /* 0x0000000c0d0e7389 */ /* 0x00006400000c000b */
[----:B01----:R-:W-:Y:S01]  /*2df90*/  ENDCOLLECTIVE ;  /* 0x000000000000791b */ /* 0x003fe20003800000 */
.L_x_8824:
        /* <DEDUP_REMOVED lines=11> */
.L_x_8825:
        /* <DEDUP_REMOVED lines=13> */
.L_x_8826:
[----:B------:R-:W-:Y:S02]  /*2e120*/  IMAD.MOV.U32 R13, RZ, RZ, R23 ;  /* 0x000000ffff0d7224 */ /* 0x000fe400078e0017 */
[----:B------:R-:W-:Y:S01]  /*2e130*/  IMAD.MOV.U32 R12, RZ, RZ, 0x2 ;  /* 0x00000002ff0c7424 */ /* 0x000fe200078e00ff */
[----:B------:R-:W-:-:S07]  /*2e140*/  MOV R10, R14 ;  /* 0x0000000e000a7202 */ /* 0x000fce0000000f00 */
[----:B------:R-:W-:Y:S05]  /*2e150*/  WARPSYNC.COLLECTIVE R15, `(.L_x_8827) ;  /* 0x000000000f087348 */ /* 0x000fea0003c00000 */
[----:B------:R0:W1:Y:S02]  /*2e160*/  SHFL.IDX P6, R14, R13, R12, R11 ;  /* 0x0000000c0d0e7389 */ /* 0x00006400000c000b */
[----:B01----:R-:W-:Y:S01]  /*2e170*/  ENDCOLLECTIVE ;  /* 0x000000000000791b */ /* 0x003fe20003800000 */
.L_x_8827:
[----:B------:R-:W-:-:S05]  /*2e180*/  IADD3 R2, P2, R10, R5, RZ ;  /* 0x000000050a027210 */ /* 0x000fca0007f5e0ff */
[----:B------:R-:W-:-:S05]  /*2e190*/  IMAD.X R3, RZ, RZ, R7, P2 ;  /* 0x000000ffff037224 */ /* 0x000fca00010e0607 */
        /* <DEDUP_REMOVED lines=12> */
.L_x_8828:
[----:B------:R-:W-:Y:S02]  /*2e260*/  IMAD.MOV.U32 R13, RZ, RZ, R23 ;  /* 0x000000ffff0d7224 */ /* 0x000fe400078e0017 */
[----:B------:R-:W-:Y:S01]  /*2e270*/  IMAD.MOV.U32 R12, RZ, RZ, 0x3 ;  /* 0x00000003ff0c7424 */ /* 0x000fe200078e00ff */
[----:B------:R-:W-:-:S13]  /*2e280*/  IADD3 R2, P2, R14, R5, RZ ;  /* 0x000000050e027210 */ /* 0x000fda0007f5e0ff */
[----:B------:R-:W-:Y:S05]  /*2e290*/  WARPSYNC.COLLECTIVE R15, `(.L_x_8829) ;  /* 0x000000000f087348 */ /* 0x000fea0003c00000 */
[----:B------:R0:W1:Y:S02]  /*2e2a0*/  SHFL.IDX P6, R14, R13, R12, R11 ;  /* 0x0000000c0d0e7389 */ /* 0x00006400000c000b */
[----:B01----:R-:W-:Y:S01]  /*2e2b0*/  ENDCOLLECTIVE ;  /* 0x000000000000791b */ /* 0x003fe20003800000 */
.L_x_8829:
        /* <DEDUP_REMOVED lines=13> */
.L_x_8830:
[----:B------:R-:W-:Y:S02]  /*2e390*/  IMAD.MOV.U32 R13, RZ, RZ, R23 ;  /* 0x000000ffff0d7224 */ /* 0x000fe400078e0017 */
[----:B------:R-:W-:Y:S01]  /*2e3a0*/  IMAD.MOV.U32 R12, RZ, RZ, 0x4 ;  /* 0x00000004ff0c7424 */ /* 0x000fe200078e00ff */
[----:B------:R-:W-:-:S13]  /*2e3b0*/  IADD3 R2, P2, R14, R5, RZ ;  /* 0x000000050e027210 */ /* 0x000fda0007f5e0ff */
[----:B------:R-:W-:Y:S05]  /*2e3c0*/  WARPSYNC.COLLECTIVE R15, `(.L_x_8831) ;  /* 0x000000000f087348 */ /* 0x000fea0003c00000 */
[----:B------:R0:W1:Y:S02]  /*2e3d0*/  SHFL.IDX P6, R14, R13, R12, R11 ;  /* 0x0000000c0d0e7389 */ /* 0x00006400000c000b */
[----:B01----:R-:W-:Y:S01]  /*2e3e0*/  ENDCOLLECTIVE ;  /* 0x000000000000791b */ /* 0x003fe20003800000 */
.L_x_8831:
        /* <DEDUP_REMOVED lines=13> */
.L_x_8832:
[----:B------:R-:W-:Y:S02]  /*2e4c0*/  IMAD.MOV.U32 R13, RZ, RZ, R23 ;  /* 0x000000ffff0d7224 */ /* 0x000fe400078e0017 */
[----:B------:R-:W-:Y:S02]  /*2e4d0*/  IMAD.MOV.U32 R12, RZ, RZ, 0x5 ;  /* 0x00000005ff0c7424 */ /* 0x000fe400078e00ff */
[----:B------:R-:W-:-:S07]  /*2e4e0*/  IMAD.MOV.U32 R10, RZ, RZ, R14 ;  /* 0x000000ffff0a7224 */ /* 0x000fce00078e000e */
[----:B------:R-:W-:Y:S05]  /*2e4f0*/  WARPSYNC.COLLECTIVE R15, `(.L_x_8833) ;  /* 0x000000000f087348 */ /* 0x000fea0003c00000 */
[----:B------:R0:W1:Y:S02]  /*2e500*/  SHFL.IDX P6, R14, R13, R12, R11 ;  /* 0x0000000c0d0e7389 */ /* 0x00006400000c000b */
[----:B01----:R-:W-:Y:S01]  /*2e510*/  ENDCOLLECTIVE ;  /* 0x000000000000791b */ /* 0x003fe20003800000 */
.L_x_8833:
        /* <DEDUP_REMOVED lines=14> */
.L_x_8834:
[----:B------:R-:W-:Y:S02]  /*2e600*/  IMAD.MOV.U32 R13, RZ, RZ, R23 ;  /* 0x000000ffff0d7224 */ /* 0x000fe400078e0017 */
[----:B------:R-:W-:Y:S01]  /*2e610*/  IMAD.MOV.U32 R12, RZ, RZ, 0x6 ;  /* 0x00000006ff0c7424 */ /* 0x000fe200078e00ff */
[----:B------:R-:W-:-:S13]  /*2e620*/  IADD3 R2, P2, R14, R5, RZ ;  /* 0x000000050e027210 */ /* 0x000fda0007f5e0ff */
[----:B------:R-:W-:Y:S05]  /*2e630*/  WARPSYNC.COLLECTIVE R15, `(.L_x_8835) ;  /* 0x000000000f087348 */ /* 0x000fea0003c00000 */
[----:B------:R0:W1:Y:S02]  /*2e640*/  SHFL.IDX P6, R14, R13, R12, R11 ;  /* 0x0000000c0d0e7389 */ /* 0x00006400000c000b */
[----:B01----:R-:W-:Y:S01]  /*2e650*/  ENDCOLLECTIVE ;  /* 0x000000000000791b */ /* 0x003fe20003800000 */
.L_x_8835:
        /* <DEDUP_REMOVED lines=13> */
.L_x_8836:
[----:B------:R-:W-:Y:S01]  /*2e730*/  IMAD.MOV.U32 R13, RZ, RZ, R23 ;  /* 0x000000ffff0d7224 */ /* 0x000fe200078e0017 */
[----:B------:R-:W-:Y:S01]  /*2e740*/  MOV R12, 0x7 ;  /* 0x00000007000c7802 */ /* 0x000fe20000000f00 */
[----:B------:R-:W-:-:S07]  /*2e750*/  IMAD.MOV.U32 R10, RZ, RZ, R14 ;  /* 0x000000ffff0a7224 */ /* 0x000fce00078e000e */
[----:B------:R-:W-:Y:S05]  /*2e760*/  WARPSYNC.COLLECTIVE R15, `(.L_x_8837) ;  /* 0x000000000f087348 */ /* 0x000fea0003c00000 */
[----:B------:R0:W1:Y:S02]  /*2e770*/  SHFL.IDX P6, R14, R13, R12, R11 ;  /* 0x0000000c0d0e7389 */ /* 0x00006400000c000b */
[----:B01----:R-:W-:Y:S01]  /*2e780*/  ENDCOLLECTIVE ;  /* 0x000000000000791b */ /* 0x003fe20003800000 */
.L_x_8837:
        /* <DEDUP_REMOVED lines=12> */
.L_x_8838:
[----:B------:R-:W-:Y:S05]  /*2e850*/  BRA `(.L_x_8839) ;  /* 0xffffff8000c07947 */ /* 0x000fea000383ffff */
.L_x_8572:
        /* <DEDUP_REMOVED lines=8> */
.L_x_8841:
[----:B------:R-:W-:Y:S05]  /*2e8e0*/  BSYNC B0 ;  /* 0x0000000000007941 */ /* 0x000fea0003800000 */
.L_x_8840:
        /* <DEDUP_REMOVED lines=9> */
.L_x_8842:
        /* <DEDUP_REMOVED lines=16> */
[----:B--2---:R-:W-:-:S02]  /*2ea80*/  @!P1 MOV R17, R6 ;  /* 0x0000000600119202 */ /* 0x004fc40000000f00 */
[----:B------:R-:W-:Y:S01]  /*2ea90*/  MOV R6, RZ ;  /* 0x000000ff00067202 */ /* 0x000fe20000000f00 */
[----:B---3--:R-:W-:Y:S01]  /*2eaa0*/  @!P1 IMAD.MOV.U32 R4, RZ, RZ, R5 ;  /* 0x000000ffff049224 */ /* 0x008fe200078e0005 */
[----:B------:R-:W-:-:S03]  /*2eab0*/  ISETP.NE.AND P1, PT, R8, RZ, PT ;  /* 0x000000ff0800720c */ /* 0x000fc60003f25270 */
[----:B------:R-:W-:-:S10]  /*2eac0*/  IMAD R13, R4, R17, RZ ;  /* 0x00000011040d7224 */ /* 0x000fd400078e02ff */
[----:B------:R-:W-:Y:S05]  /*2ead0*/  WARPSYNC.COLLECTIVE R15, `(.L_x_8843) ;  /* 0x000000000f087348 */ /* 0x000fea0003c00000 */
[----:B------:R0:W1:Y:S02]  /*2eae0*/  SHFL.UP P6, R14, R13, R12, R11 ;  /* 0x0400000c0d0e7389 */ /* 0x00006400000c000b */
[----:B01----:R-:W-:Y:S01]  /*2eaf0*/  ENDCOLLECTIVE ;  /* 0x000000000000791b */ /* 0x003fe20003800000 */
.L_x_8843:
[----:B------:R-:W-:Y:S01]  /*2eb00*/  IMAD.MOV.U32 R12, RZ, RZ, 0x2 ;  /* 0x00000002ff0c7424 */ /* 0x000fe200078e00ff */
[----:B------:R-:W-:-:S05]  /*2eb10*/  SEL R14, R14, RZ, P1 ;  /* 0x000000ff0e0e7207 */ /* 0x000fca0000800000 */
[----:B------:R-:W-:-:S05]  /*2eb20*/  IMAD.IADD R5, R13, 0x1, R14 ;  /* 0x000000010d057824 */ /* 0x000fca00078e020e */
[----:B------:R-:W-:-:S07]  /*2eb30*/  MOV R13, R5 ;  /* 0x00000005000d7202 */ /* 0x000fce0000000f00 */
[----:B------:R-:W-:Y:S05]  /*2eb40*/  WARPSYNC.COLLECTIVE R15, `(.L_x_8844) ;  /* 0x000000000f087348 */ /* 0x000fea0003c00000 */
[----:B------:R0:W1:Y:S02]  /*2eb50*/  SHFL.UP P6, R14, R13, R12, R11 ;  /* 0x0400000c0d0e7389 */ /* 0x00006400000c000b */
[----:B01----:R-:W-:Y:S01]  /*2eb60*/  ENDCOLLECTIVE ;  /* 0x000000000000791b */ /* 0x003fe20003800000 */
.L_x_8844:
[----:B------:R-:W-:Y:S01]  /*2eb70*/  IMAD.MOV.U32 R12, RZ, RZ, 0x4 ;  /* 0x00000004ff0c7424 */ /* 0x000fe200078e00ff */
[----:B------:R-:W-:-:S05]  /*2eb80*/  SEL R2, R14, RZ, P2 ;  /* 0x000000ff0e027207 */ /* 0x000fca0001000000 */
[----:B------:R-:W-:-:S04]  /*2eb90*/  IMAD.IADD R2, R5, 0x1, R2 ;  /* 0x0000000105027824 */ /* 0x000fc800078e0202 */
[----:B------:R-:W-:-:S07]  /*2eba0*/  IMAD.MOV.U32 R13, RZ, RZ, R2 ;  /* 0x000000ffff0d7224 */ /* 0x000fce00078e0002 */
[----:B------:R-:W-:Y:S05]  /*2ebb0*/  WARPSYNC.COLLECTIVE R15, `(.L_x_8845) ;  /* 0x000000000f087348 */ /* 0x000fea0003c00000 */
[----:B------:R0:W1:Y:S02]  /*2ebc0*/  SHFL.UP P6, R14, R13, R12, R11 ;  /* 0x0400000c0d0e7389 */ /* 0x00006400000c000b */
[----:B01----:R-:W-:Y:S01]  /*2ebd0*/  ENDCOLLECTIVE ;  /* 0x000000000000791b */ /* 0x003fe20003800000 */
.L_x_8845:
[----:B------:R-:W-:Y:S01]  /*2ebe0*/  IMAD.MOV.U32 R12, RZ, RZ, 0x8 ;  /* 0x00000008ff0c7424 */ /* 0x000fe200078e00ff */
[----:B------:R-:W-:-:S04]  /*2ebf0*/  SEL R3, R14, RZ, P3 ;  /* 0x000000ff0e037207 */ /* 0x000fc80001800000 */
[----:B------:R-:W-:-:S05]  /*2ec00*/  IADD3 R3, R2, R3, RZ ;  /* 0x0000000302037210 */ /* 0x000fca0007ffe0ff */
[----:B------:R-:W-:-:S07]  /*2ec10*/  IMAD.MOV.U32 R13, RZ, RZ, R3 ;  /* 0x000000ffff0d7224 */ /* 0x000fce00078e0003 */
[----:B------:R-:W-:Y:S05]  /*2ec20*/  WARPSYNC.COLLECTIVE R15, `(.L_x_8846) ;  /* 0x000000000f087348 */ /* 0x000fea0003c00000 */
[----:B------:R0:W1:Y:S02]  /*2ec30*/  SHFL.UP P6, R14, R13, R12, R11 ;  /* 0x0400000c0d0e7389 */ /* 0x00006400000c000b */
[----:B01----:R-:W-:Y:S01]  /*2ec40*/  ENDCOLLECTIVE ;  /* 0x000000000000791b */ /* 0x003fe20003800000 */
.L_x_8846:
[----:B------:R-:W-:Y:S02]  /*2ec50*/  MOV R12, 0x10 ;  /* 0x00000010000c7802 */ /* 0x000fe40000000f00 */
[----:B------:R-:W-:-:S05]  /*2ec60*/  SEL R14, R14, RZ, P4 ;  /* 0x000000ff0e0e7207 */ /* 0x000fca0002000000 */
[----:B------:R-:W-:-:S04]  /*2ec70*/  IMAD.IADD R5, R3, 0x1, R14 ;  /* 0x0000000103057824 */ /* 0x000fc800078e020e */
[----:B------:R-:W-:-:S07]  /*2ec80*/  IMAD.MOV.U32 R13, RZ, RZ, R5 ;  /* 0x000000ffff0d7224 */ /* 0x000fce00078e0005 */
[----:B------:R-:W-:Y:S05]  /*2ec90*/  WARPSYNC.COLLECTIVE R15, `(.L_x_8847) ;  /* 0x000000000f087348 */ /* 0x000fea0003c00000 */
[----:B------:R0:W1:Y:S02]  /*2eca0*/  SHFL.UP P6, R14, R13, R12, R11 ;  /* 0x0400000c0d0e7389 */ /* 0x00006400000c000b */
[----:B01----:R-:W-:Y:S01]  /*2ecb0*/  ENDCOLLECTIVE ;  /* 0x000000000000791b */ /* 0x003fe20003800000 */
.L_x_8847:
        /* <DEDUP_REMOVED lines=8> */
.L_x_8848:
[----:B------:R-:W-:Y:S05]  /*2ed40*/  BRA `(.L_x_8849) ;  /* 0xffffff8000d07947 */ /* 0x000fea000383ffff */
.L_x_8575:
[----:B------:R-:W-:Y:S01]  /*2ed50*/  BSSY B0, `(.L_x_8850) ;  /* 0x0000007000007945 */ /* 0x000fe20003800000 */
[----:B------:R-:W-:Y:S02]  /*2ed60*/  IMAD.MOV.U32 R12, RZ, RZ, 0x1 ;  /* 0x00000001ff0c7424 */ /* 0x000fe400078e00ff */
[----:B------:R-:W-:Y:S02]  /*2ed70*/  IMAD.MOV.U32 R11, RZ, RZ, RZ ;  /* 0x000000ffff0b7224 */ /* 0x000fe400078e00ff */
[----:B------:R-:W-:-:S07]  /*2ed80*/  IMAD.MOV.U32 R15, RZ, RZ, -0x1 ;  /* 0xffffffffff0f7424 */ /* 0x000fce00078e00ff */
[----:B------:R-:W-:Y:S05]  /*2ed90*/  WARPSYNC.COLLECTIVE R15, `(.L_x_8851) ;  /* 0x000000000f087348 */ /* 0x000fea0003c00000 */
[----:B------:R0:W1:Y:S02]  /*2eda0*/  SHFL.UP P6, R14, R13, R12, R11 ;  /* 0x0400000c0d0e7389 */ /* 0x00006400000c000b */
[----:B01----:R-:W-:Y:S01]  /*2edb0*/  ENDCOLLECTIVE ;  /* 0x000000000000791b */ /* 0x003fe20003800000 */
.L_x_8851:
[----:B------:R-:W-:Y:S05]  /*2edc0*/  BSYNC B0 ;  /* 0x0000000000007941 */ /* 0x000fea0003800000 */
.L_x_8850:
        /* <DEDUP_REMOVED lines=8> */
.L_x_8852:
[----:B------:R-:W-:Y:S02]  /*2ee50*/  MOV R12, 0x4 ;  /* 0x00000004000c7802 */ /* 0x000fe40000000f00 */
[----:B------:R-:W-:-:S05]  /*2ee60*/  SEL R2, R14, RZ, P2 ;  /* 0x000000ff0e027207 */ /* 0x000fca0001000000 */
[----:B------:R-:W-:-:S04]  /*2ee70*/  IMAD.IADD R2, R13, 0x1, R2 ;  /* 0x000000010d027824 */ /* 0x000fc800078e0202 */
[----:B------:R-:W-:-:S07]  /*2ee80*/  IMAD.MOV.U32 R13, RZ, RZ, R2 ;  /* 0x000000ffff0d7224 */ /* 0x000fce00078e0002 */
[----:B------:R-:W-:Y:S05]  /*2ee90*/  WARPSYNC.COLLECTIVE R15, `(.L_x_8853) ;  /* 0x000000000f087348 */ /* 0x000fea0003c00000 */
[----:B------:R0:W1:Y:S02]  /*2eea0*/  SHFL.UP P6, R14, R13, R12, R11 ;  /* 0x0400000c0d0e7389 */ /* 0x00006400000c000b */
[----:B01----:R-:W-:Y:S01]  /*2eeb0*/  ENDCOLLECTIVE ;  /* 0x000000000000791b */ /* 0x003fe20003800000 */
.L_x_8853:
[----:B------:R-:W-:Y:S01]  /*2eec0*/  IMAD.MOV.U32 R12, RZ, RZ, 0x8 ;  /* 0x00000008ff0c7424 */ /* 0x000fe200078e00ff */
[----:B------:R-:W-:-:S05]  /*2eed0*/  SEL R3, R14, RZ, P3 ;  /* 0x000000ff0e037207 */ /* 0x000fca0001800000 */
[----:B------:R-:W-:-:S04]  /*2eee0*/  IMAD.IADD R3, R2, 0x1, R3 ;  /* 0x0000000102037824 */ /* 0x000fc800078e0203 */
[----:B------:R-:W-:-:S07]  /*2eef0*/  IMAD.MOV.U32 R13, RZ, RZ, R3 ;  /* 0x000000ffff0d7224 */ /* 0x000fce00078e0003 */
[----:B------:R-:W-:Y:S05]  /*2ef00*/  WARPSYNC.COLLECTIVE R15, `(.L_x_8854) ;  /* 0x000000000f087348 */ /* 0x000fea0003c00000 */
[----:B------:R0:W1:Y:S02]  /*2ef10*/  SHFL.UP P6, R14, R13, R12, R11 ;  /* 0x0400000c0d0e7389 */ /* 0x00006400000c000b */
[----:B01----:R-:W-:Y:S01]  /*2ef20*/  ENDCOLLECTIVE ;  /* 0x000000000000791b */ /* 0x003fe20003800000 */
.L_x_8854:
[----:B------:R-:W-:Y:S01]  /*2ef30*/  IMAD.MOV.U32 R12, RZ, RZ, 0x10 ;  /* 0x00000010ff0c7424 */ /* 0x000fe200078e00ff */
[----:B------:R-:W-:-:S05]  /*2ef40*/  SEL R14, R14, RZ, P4 ;  /* 0x000000ff0e0e7207 */ /* 0x000fca0002000000 */
[----:B------:R-:W-:-:S05]  /*2ef50*/  IMAD.IADD R5, R3, 0x1, R14 ;  /* 0x0000000103057824 */ /* 0x000fca00078e020e */
[----:B------:R-:W-:-:S07]  /*2ef60*/  MOV R13, R5 ;  /* 0x00000005000d7202 */ /* 0x000fce0000000f00 */
[----:B------:R-:W-:Y:S05]  /*2ef70*/  WARPSYNC.COLLECTIVE R15, `(.L_x_8855) ;  /* 0x000000000f087348 */ /* 0x000fea0003c00000 */
[----:B------:R0:W1:Y:S02]  /*2ef80*/  SHFL.UP P6, R14, R13, R12, R11 ;  /* 0x0400000c0d0e7389 */ /* 0x00006400000c000b */
[----:B01----:R-:W-:Y:S01]  /*2ef90*/  ENDCOLLECTIVE ;  /* 0x000000000000791b */ /* 0x003fe20003800000 */
.L_x_8855:
        /* <DEDUP_REMOVED lines=8> */
.L_x_8856:
[----:B------:R-:W-:Y:S05]  /*2f020*/  BRA `(.L_x_8857) ;  /* 0xffffff8000bc7947 */ /* 0x000fea000383ffff */
.L_x_8577:
[----:B------:R-:W-:Y:S01]  /*2f030*/  BSSY B0, `(.L_x_8858) ;  /* 0x0000006000007945 */ /* 0x000fe20003800000 */
[----:B------:R-:W-:Y:S01]  /*2f040*/  PLOP3.LUT P6, PT, P6, PT, PT, 0x8, 0x0 ;  /* 0x000000000000781c */ /* 0x000fe200037ce170 */
[----:B------:R-:W-:-:S12]  /*2f050*/  IMAD.MOV.U32 R15, RZ, RZ, -0x1 ;  /* 0xffffffffff0f7424 */ /* 0x000fd800078e00ff */
[----:B0-----:R-:W-:Y:S05]  /*2f060*/  WARPSYNC.COLLECTIVE R15, `(.L_x_8859) ;  /* 0x000000000f087348 */ /* 0x001fea0003c00000 */
[----:B------:R-:W-:Y:S01]  /*2f070*/  VOTE.ANY R14, PT, P6 ;  /* 0x00000000000e7806 */ /* 0x000fe200030e0100 */
[----:B0-----:R-:W-:Y:S06]  /*2f080*/  ENDCOLLECTIVE ;  /* 0x000000000000791b */ /* 0x001fec0003800000 */
.L_x_8859:
[----:B------:R-:W-:Y:S05]  /*2f090*/  BSYNC B0 ;  /* 0x0000000000007941 */ /* 0x000fea0003800000 */
.L_x_8858:
        /* <DEDUP_REMOVED lines=8> */
.L_x_8860:
[----:B------:R-:W-:Y:S02]  /*2f120*/  IMAD.IADD R19, R12, 0x1, R19 ;  /* 0x000000010c137824 */ /* 0x000fe400078e0213 */
[----:B------:R-:W-:Y:S02]  /*2f130*/  IMAD.MOV.U32 R13, RZ, RZ, R4 ;  /* 0x000000ffff0d7224 */ /* 0x000fe400078e0004 */
[----:B------:R-:W-:-:S07]  /*2f140*/  IMAD.MOV.U32 R17, RZ, RZ, R14 ;  /* 0x000000ffff117224 */ /* 0x000fce00078e000e */
[----:B------:R-:W-:Y:S05]  /*2f150*/  WARPSYNC.COLLECTIVE R15, `(.L_x_8861) ;  /* 0x000000000f087348 */ /* 0x000fea0003c00000 */
[----:B------:R0:W1:Y:S02]  /*2f160*/  SHFL.IDX P6, R14, R13, R12, R11 ;  /* 0x0000000c0d0e7389 */ /* 0x00006400000c000b */
[----:B01----:R-:W-:Y:S01]  /*2f170*/  ENDCOLLECTIVE ;  /* 0x000000000000791b */ /* 0x003fe20003800000 */
.L_x_8861:
[----:B------:R-:W-:Y:S01]  /*2f180*/  IMAD.MOV.U32 R4, RZ, RZ, R14 ;  /* 0x000000ffff047224 */ /* 0x000fe200078e000e */
[----:B------:R-:W-:Y:S06]  /*2f190*/  BRA `(.L_x_8862) ;  /* 0xffffff8000a07947 */ /* 0x000fec000383ffff */
.L_x_8579:
[----:B------:R-:W-:Y:S01]  /*2f1a0*/  BSSY B0, `(.L_x_8863) ;  /* 0x0000007000007945 */ /* 0x000fe20003800000 */
[----:B------:R-:W-:Y:S01]  /*2f1b0*/  MOV R13, R2 ;  /* 0x00000002000d7202 */ /* 0x000fe20000000f00 */
[----:B------:R-:W-:Y:S02]  /*2f1c0*/  IMAD.MOV.U32 R11, RZ, RZ, 0x1f ;  /* 0x0000001fff0b7424 */ /* 0x000fe400078e00ff */
[----:B------:R-:W-:-:S07]  /*2f1d0*/  IMAD.MOV.U32 R15, RZ, RZ, -0x1 ;  /* 0xffffffffff0f7424 */ /* 0x000fce00078e00ff */
[----:B0-23--:R-:W-:Y:S05]  /*2f1e0*/  WARPSYNC.COLLECTIVE R15, `(.L_x_8864) ;  /* 0x000000000f087348 */ /* 0x00dfea0003c00000 */
[----:B------:R1:W4:Y:S02]  /*2f1f0*/  SHFL.IDX P6, R14, R13, R12, R11 ;  /* 0x0000000c0d0e7389 */ /* 0x00032400000c000b */
[----:B01234-:R-:W-:Y:S01]  /*2f200*/  ENDCOLLECTIVE ;  /* 0x000000000000791b */ /* 0x01ffe20003800000 */
.L_x_8864:
[----:B------:R-:W-:Y:S05]  /*2f210*/  BSYNC B0 ;  /* 0x0000000000007941 */ /* 0x000fea0003800000 */
.L_x_8863:
[----:B------:R-:W-:Y:S01]  /*2f220*/  IMAD.MOV.U32 R6, RZ, RZ, R14 ;  /* 0x000000ffff067224 */ /* 0x000fe200078e000e */
[----:B------:R-:W-:Y:S06]  /*2f230*/  BRA `(.L_x_8578) ;  /* 0xffffff8000907947 */ /* 0x000fec000383ffff */
.L_x_8585:
[----:B-1----:R1:W2:Y:S02]  /*2f240*/  SYNCS.PHASECHK.TRANS64.TRYWAIT P0, [R7+URZ+0x28820], R0 ;  /* 0x02882000070075a7 */ /* 0x0022a4000800017f */
[----:B--2---:R-:W-:Y:S05]  /*2f250*/  @!P0 NANOSLEEP.SYNCS 0x989680 ;  /* 0x009896800000895d */ /* 0x004fea0003900000 */
[----:B------:R-:W2:Y:S02]  /*2f260*/  @!P0 SYNCS.PHASECHK.TRANS64 P0, [R7+URZ+0x28820], R0 ;  /* 0x02882000070085a7 */ /* 0x000ea4000800007f */
[----:B--2---:R-:W-:Y:S05]  /*2f270*/  @!P0 BRA `(.L_x_8585) ;  /* 0xfffffffc00f08947 */ /* 0x004fea000383ffff */
[----:B------:R-:W-:Y:S05]  /*2f280*/  BRA `(.L_x_8865) ;  /* 0xffffff8800e87947 */ /* 0x000fea000383ffff */
.L_x_8586:
        /* <DEDUP_REMOVED lines=11> */
.L_x_8867:
[----:B------:R-:W-:Y:S05]  /*2f340*/  BSYNC B0 ;  /* 0x0000000000007941 */ /* 0x000fea0003800000 */
.L_x_8866:
[----:B------:R-:W-:Y:S05]  /*2f350*/  BRA `(.L_x_8868) ;  /* 0xffffff8800d07947 */ /* 0x000fea000383ffff */
.L_x_8587:
[----:B------:R-:W-:Y:S01]  /*2f360*/  BSSY B0, `(.L_x_8869) ;  /* 0x0000006000007945 */ /* 0x000fe20003800000 */
[----:B------:R-:W-:-:S07]  /*2f370*/  IMAD.MOV.U32 R15, RZ, RZ, -0x1 ;  /* 0xffffffffff0f7424 */ /* 0x000fce00078e00ff */
[----:B01----:R-:W-:Y:S05]  /*2f380*/  WARPSYNC.COLLECTIVE R15, `(.L_x_8870) ;  /* 0x000000000f0c7348 */ /* 0x003fea0003c00000 */
[----:B------:R-:W-:Y:S02]  /*2f390*/  ELECT P6, UR62, PT ;  /* 0x00000000003e782f */ /* 0x000fe400038c0000 */
[----:B------:R-:W-:Y:S01]  /*2f3a0*/  MOV R14, UR62 ;  /* 0x0000003e000e7c02 */ /* 0x000fe20008000f00 */
[----:B01----:R-:W-:Y:S10]  /*2f3b0*/  ENDCOLLECTIVE ;  /* 0x000000000000791b */ /* 0x003ff40003800000 */
.L_x_8870:
[----:B------:R-:W-:Y:S05]  /*2f3c0*/  BSYNC B0 ;  /* 0x0000000000007941 */ /* 0x000fea0003800000 */
.L_x_8869:
[----:B------:R-:W-:Y:S05]  /*2f3d0*/  BRA `(.L_x_8871) ;  /* 0xffffff8800c47947 */ /* 0x000fea000383ffff */
.L_x_8589:
[----:B-1----:R1:W2:Y:S02]  /*2f3e0*/  SYNCS.PHASECHK.TRANS64.TRYWAIT P1, [R5+URZ+0x28840], R0 ;  /* 0x02884000050075a7 */ /* 0x0022a4000802017f */
[----:B--2---:R-:W-:Y:S05]  /*2f3f0*/  @!P1 NANOSLEEP.SYNCS 0x989680 ;  /* 0x009896800000995d */ /* 0x004fea0003900000 */
[----:B------:R-:W2:Y:S02]  /*2f400*/  @!P1 SYNCS.PHASECHK.TRANS64 P1, [R5+URZ+0x28840], R0 ;  /* 0x02884000050095a7 */ /* 0x000ea4000802007f */
[----:B--2---:R-:W-:Y:S05]  /*2f410*/  @!P1 BRA `(.L_x_8589) ;  /* 0xfffffffc00f09947 */ /* 0x004fea000383ffff */
[----:B------:R-:W-:Y:S05]  /*2f420*/  BRA `(.L_x_8872) ;  /* 0xffffff8800e47947 */ /* 0x000fea000383ffff */
.L_x_8591:
[----:B--2---:R2:W3:Y:S02]  /*2f430*/  SYNCS.PHASECHK.TRANS64.TRYWAIT P1, [R3+URZ+0x28840], R2 ;  /* 0x02884002030075a7 */ /* 0x0044e4000802017f */
[----:B---3--:R-:W-:Y:S05]  /*2f440*/  @!P1 NANOSLEEP.SYNCS 0x989680 ;  /* 0x009896800000995d */ /* 0x008fea0003900000 */
[----:B------:R-:W3:Y:S02]  /*2f450*/  @!P1 SYNCS.PHASECHK.TRANS64 P1, [R3+URZ+0x28840], R2 ;  /* 0x02884002030095a7 */ /* 0x000ee4000802007f */
[----:B---3--:R-:W-:Y:S05]  /*2f460*/  @!P1 BRA `(.L_x_8591) ;  /* 0xfffffffc00f09947 */ /* 0x008fea000383ffff */
[----:B------:R-:W-:Y:S05]  /*2f470*/  BRA `(.L_x_8873) ;  /* 0xffffff8800f07947 */ /* 0x000fea000383ffff */
.L_x_8593:
[----:B---3--:R3:W4:Y:S02]  /*2f480*/  SYNCS.PHASECHK.TRANS64.TRYWAIT P1, [R5+URZ+0x28860], R0 ;  /* 0x02886000050075a7 */ /* 0x008724000802017f */
[----:B----4-:R-:W-:Y:S05]  /*2f490*/  @!P1 NANOSLEEP.SYNCS 0x989680 ;  /* 0x009896800000995d */ /* 0x010fea0003900000 */
[----:B------:R-:W4:Y:S02]  /*2f4a0*/  @!P1 SYNCS.PHASECHK.TRANS64 P1, [R5+URZ+0x28860], R0 ;  /* 0x02886000050095a7 */ /* 0x000f24000802007f */
[----:B----4-:R-:W-:Y:S05]  /*2f4b0*/  @!P1 BRA `(.L_x_8593) ;  /* 0xfffffffc00f09947 */ /* 0x010fea000383ffff */
[----:B------:R-:W-:Y:S05]  /*2f4c0*/  BRA `(.L_x_8874) ;  /* 0xffffff8800ec7947 */ /* 0x000fea000383ffff */
.L_x_8875:
        /* <DEDUP_REMOVED lines=11> */
.L_x_15993:


//--------------------- .text._ZN7cutlass13device_kernelIN5flash11enable_sm90INS1_16FlashAttnFwdSm90INS1_25CollectiveMainloopFwdSm90ILi2EN4cute5tupleIJNS5_1CILi1EEES8_S8_EEENS6_IJNS7_ILi128EEESA_SA_EEELi128ENS_6half_tEfNS_4arch4Sm90ELb1ELb0ELb1ELb0ELb1ELb0ELb0ELb1ELb1ELb1ELb1ELb0EEENS1_21CollectiveEpilogueFwdISB_S9_SC_SE_Li256ELb0ELb1ELb1ELb0EEENS1_19SingleTileSchedulerILb0ELb1ELb1ELi128EEEEEEEEEvNT_6ParamsE --------------------------
	.section	.text._ZN7cutlass13device_kernelIN5flash11enable_sm90INS1_16FlashAttnFwdSm90INS1_25CollectiveMainloopFwdSm90ILi2EN4cute5tupleIJNS5_1CILi1EEES8_S8_EEENS6_IJNS7_ILi128EEESA_SA_EEELi128ENS_6half_tEfNS_4arch4Sm90ELb1ELb0ELb1ELb0ELb1ELb0ELb0ELb1ELb1ELb1ELb1ELb0EEENS1_21CollectiveEpilogueFwdISB_S9_SC_SE_Li256ELb0ELb1ELb1ELb0EEENS1_19SingleTileSchedulerILb0ELb1ELb1ELi128EEEEEEEEEvNT_6ParamsE,"ax",@progbits
	.align	128
.text._ZN7cutlass13device_kernelIN5flash11enable_sm90INS1_16FlashAttnFwdSm90INS1_25CollectiveMainloopFwdSm90ILi2EN4cute5tupleIJNS5_1CILi1EEES8_S8_EEENS6_IJNS7_ILi128EEESA_SA_EEELi128ENS_6half_tEfNS_4arch4Sm90ELb1ELb0ELb1ELb0ELb1ELb0ELb0ELb1ELb1ELb1ELb1ELb0EEENS1_21CollectiveEpilogueFwdISB_S9_SC_SE_Li256ELb0ELb1ELb1ELb0EEENS1_19SingleTileSchedulerILb0ELb1ELb1ELi128EEEEEEEEEvNT_6ParamsE:
        .type           _ZN7cutlass13device_kernelIN5flash11enable_sm90INS1_16FlashAttnFwdSm90INS1_25CollectiveMainloopFwdSm90ILi2EN4cute5tupleIJNS5_1CILi1EEES8_S8_EEENS6_IJNS7_ILi128EEESA_SA_EEELi128ENS_6half_tEfNS_4arch4Sm90ELb1ELb0ELb1ELb0ELb1ELb0ELb0ELb1ELb1ELb1ELb1ELb0EEENS1_21CollectiveEpilogueFwdISB_S9_SC_SE_Li256ELb0ELb1ELb1ELb0EEENS1_19SingleTileSchedulerILb0ELb1ELb1ELi128EEEEEEEEEvNT_6ParamsE,@function
        .size           _ZN7cutlass13device_kernelIN5flash11enable_sm90INS1_16FlashAttnFwdSm90INS1_25CollectiveMainloopFwdSm90ILi2EN4cute5tupleIJNS5_1CILi1EEES8_S8_EEENS6_IJNS7_ILi128EEESA_SA_EEELi128ENS_6half_tEfNS_4arch4Sm90ELb1ELb0ELb1ELb0ELb1ELb0ELb0ELb1ELb1ELb1ELb1ELb0EEENS1_21CollectiveEpilogueFwdISB_S9_SC_SE_Li256ELb0ELb1ELb1ELb0EEENS1_19SingleTileSchedulerILb0ELb1ELb1ELi128EEEEEEEEEvNT_6ParamsE,(.L_x_15994 - _ZN7cutlass13device_kernelIN5flash11enable_sm90INS1_16FlashAttnFwdSm90INS1_25CollectiveMainloopFwdSm90ILi2EN4cute5tupleIJNS5_1CILi1EEES8_S8_EEENS6_IJNS7_ILi128EEESA_SA_EEELi128ENS_6half_tEfNS_4arch4Sm90ELb1ELb0ELb1ELb0ELb1ELb0ELb0ELb1ELb1ELb1ELb1ELb0EEENS1_21CollectiveEpilogueFwdISB_S9_SC_SE_Li256ELb0ELb1ELb1ELb0EEENS1_19SingleTileSchedulerILb0ELb1ELb1ELi128EEEEEEEEEvNT_6ParamsE)
        .other          _ZN7cutlass13device_kernelIN5flash11enable_sm90INS1_16FlashAttnFwdSm90INS1_25CollectiveMainloopFwdSm90ILi2EN4cute5tupleIJNS5_1CILi1EEES8_S8_EEENS6_IJNS7_ILi128EEESA_SA_EEELi128ENS_6half_tEfNS_4arch4Sm90ELb1ELb0ELb1ELb0ELb1ELb0ELb0ELb1ELb1ELb1ELb1ELb0EEENS1_21CollectiveEpilogueFwdISB_S9_SC_SE_Li256ELb0ELb1ELb1ELb0EEENS1_19SingleTileSchedulerILb0ELb1ELb1ELi128EEEEEEEEEvNT_6ParamsE,@"STO_CUDA_ENTRY STV_DEFAULT"
_ZN7cutlass13device_kernelIN5flash11enable_sm90INS1_16FlashAttnFwdSm90INS1_25CollectiveMainloopFwdSm90ILi2EN4cute5tupleIJNS5_1CILi1EEES8_S8_EEENS6_IJNS7_ILi128EEESA_SA_EEELi128ENS_6half_tEfNS_4arch4Sm90ELb1ELb0ELb1ELb0ELb1ELb0ELb0ELb1ELb1ELb1ELb1ELb0EEENS1_21CollectiveEpilogueFwdISB_S9_SC_SE_Li256ELb0ELb1ELb1ELb0EEENS1_19SingleTileSchedulerILb0ELb1ELb1ELi128EEEEEEEEEvNT_6ParamsE:
        /* <DEDUP_REMOVED lines=44> */
.L_x_8876:
        /* <DEDUP_REMOVED lines=22> */
.L_x_8877:
        /* <DEDUP_REMOVED lines=18> */
.L_x_8878:
        /* <DEDUP_REMOVED lines=22> */
.L_x_8879:
        /* <DEDUP_REMOVED lines=23> */
.L_x_8880:
        /* <DEDUP_REMOVED lines=9> */
.L_x_8883:
        /* <DEDUP_REMOVED lines=21> */
[----:B------:R-:W0:Y:S01]  /*09f0*/  S2UR UR48, SR_CTAID.X ;  /* 0x00000000003079c3 */ /* 0x000e220000002500 */
[----:B------:R-:W-:Y:S01]  /*0a00*/  ULDC UR4, c[0x0][0x448] ;  /* 0x0001120000047ab9 */ /* 0x000fe20000000800 */
[----:B------:R-:W-:Y:S01]  /*0a10*/  ULDC UR38, c[0x0][0x424] ;  /* 0x0001090000267ab9 */ /* 0x000fe20000000800 */
[----:B------:R-:W-:Y:S01]  /*0a20*/  UISETP.NE.AND UP1, UPT, UR4, 0x1, UPT ;  /* 0x000000010400788c */ /* 0x000fe2000bf25270 */
[----:B------:R-:W-:Y:S02]  /*0a30*/  ULDC UR7, c[0x0][0x288] ;  /* 0x0000a20000077ab9 */ /* 0x000fe40000000800 */
[----:B------:R-:W-:Y:S01]  /*0a40*/  ULDC.64 UR4, c[0x0][0x418] ;  /* 0x0001060000047ab9 */ /* 0x000fe20000000a00 */
[----:B------:R-:W-:Y:S02]  /*0a50*/  UIADD3 UR7, -UR7, 0x80, URZ ;  /* 0x0000008007077890 */ /* 0x000fe4000fffe13f */
[----:B------:R-:W-:Y:S01]  /*0a60*/  UISETP.NE.U32.AND UP0, UPT, UR4, URZ, UPT ;  /* 0x0000003f0400728c */ /* 0x000fe2000bf05070 */
[----:B------:R-:W-:Y:S01]  /*0a70*/  ULDC UR8, c[0x0][0x2f0] ;  /* 0x0000bc0000087ab9 */ /* 0x000fe20000000800 */
[----:B------:R-:W-:-:S02]  /*0a80*/  UP2UR UR42, UPR, URZ, 0x2 ;  /* 0x000000023f2a7883 */ /* 0x000fc40008000000 */
[----:B------:R-:W-:Y:S01]  /*0a90*/  UISETP.NE.AND.EX UP0, UPT, UR5, URZ, UPT, UP0 ;  /* 0x0000003f0500728c */ /* 0x000fe2000bf05300 */
[----:B------:R-:W-:Y:S02]  /*0aa0*/  @UP1 ULDC UR9, c[0x0][0x450] ;  /* 0x0001140000091ab9 */ /* 0x000fe40000000800 */
[----:B------:R-:W-:Y:S01]  /*0ab0*/  @UP1 ULDC UR5, c[0x0][0x44c] ;  /* 0x0001130000051ab9 */ /* 0x000fe20000000800 */
[----:B------:R-:W-:Y:S02]  /*0ac0*/  USEL UR38, UR38, 0x1, UP0 ;  /* 0x0000000126267887 */ /* 0x000fe40008000000 */
[----:B------:R-:W-:Y:S02]  /*0ad0*/  USHF.R.U32.HI UR10, URZ, 0x10, UR39 ;  /* 0x000000103f0a7899 */ /* 0x000fe40008011627 */
[----:B------:R-:W-:Y:S02]  /*0ae0*/  UIMAD UR7, UR38, UR8, UR7 ;  /* 0x00000008260772a4 */ /* 0x000fe4000f8e0207 */
[----:B0-----:R-:W-:-:S02]  /*0af0*/  USHF.L.U32 UR48, UR48, 0x7, URZ ;  /* 0x0000000730307899 */ /* 0x001fc4000800063f */
[----:B------:R-:W-:Y:S02]  /*0b00*/  ULOP3.LUT UR39, UR39, 0xffff, URZ, 0xc0, !UPT ;  /* 0x0000ffff27277892 */ /* 0x000fe4000f8ec03f */
[----:B------:R-:W-:Y:S02]  /*0b10*/  @UP1 UIADD3 UR4, UR48, 0x7f, URZ ;  /* 0x0000007f30041890 */ /* 0x000fe4000fffe03f */
[----:B------:R-:W-:Y:S02]  /*0b20*/  UIADD3 UR6, UR48, 0x7f, URZ ;  /* 0x0000007f30067890 */ /* 0x000fe4000fffe03f */
[----:B------:R-:W-:Y:S02]  /*0b30*/  UIMAD.WIDE.U32 UR4, UR4, UR5, URZ ;  /* 0x00000005040472a5 */ /* 0x000fe4000f8e003f */
[----:B------:R-:W-:Y:S02]  /*0b40*/  UIMAD UR4, UR38, UR8, 0x7f ;  /* 0x0000007f260474a4 */ /* 0x000fe4000f8e0208 */
[----:B------:R-:W-:-:S02]  /*0b50*/  @UP1 USHF.R.U32.HI UR6, URZ, UR9, UR5 ;  /* 0x000000093f061299 */ /* 0x000fc40008011605 */
[----:B------:R-:W-:Y:S02]  /*0b60*/  USHF.R.S32.HI UR5, URZ, 0x1f, UR4 ;  /* 0x0000001f3f057899 */ /* 0x000fe40008011404 */
[----:B------:R-:W-:Y:S02]  /*0b70*/  UIADD3 UR6, UR7, UR6, URZ ;  /* 0x0000000607067290 */ /* 0x000fe4000fffe03f */
[----:B------:R-:W-:Y:S02]  /*0b80*/  ULEA.HI UR5, UR5, UR4, URZ, 0x7 ;  /* 0x0000000405057291 */ /* 0x000fe4000f8f383f */
[----:B------:R-:W-:Y:S02]  /*0b90*/  USHF.R.S32.HI UR7, URZ, 0x1f, UR6 ;  /* 0x0000001f3f077899 */ /* 0x000fe40008011406 */
[----:B------:R-:W-:Y:S02]  /*0ba0*/  USHF.R.S32.HI UR5, URZ, 0x7, UR5 ;  /* 0x000000073f057899 */ /* 0x000fe40008011405 */
[----:B------:R-:W-:Y:S01]  /*0bb0*/  ULEA.HI UR7, UR7, UR6, URZ, 0x7 ;  /* 0x0000000607077291 */ /* 0x000fe2000f8f383f */
[----:B------:R-:W-:-:S03]  /*0bc0*/  UMOV UR4, URZ ;  /* 0x0000003f00047c82 */ /* 0x000fc60008000000 */
[----:B------:R-:W-:-:S04]  /*0bd0*/  USHF.R.S32.HI UR7, URZ, 0x7, UR7 ;  /* 0x000000073f077899 */ /* 0x000fc80008011407 */
[----:B------:R-:W-:-:S04]  /*0be0*/  UISETP.LT.AND UP0, UPT, UR5, UR7, UPT ;  /* 0x000000070500728c */ /* 0x000fc8000bf01270 */
[----:B------:R-:W-:Y:S02]  /*0bf0*/  USEL UR9, UR5, UR7, UP0 ;  /* 0x0000000705097287 */ /* 0x000fe40008000000 */
[----:B------:R-:W-:Y:S02]  /*0c00*/  UISETP.NE.AND UP0, UPT, UR10, URZ, UPT ;  /* 0x0000003f0a00728c */ /* 0x000fe4000bf05270 */
[----:B------:R-:W-:-:S06]  /*0c10*/  UISETP.GE.AND UP1, UPT, UR9, 0x1, UPT ;  /* 0x000000010900788c */ /* 0x000fcc000bf26270 */
        /* <DEDUP_REMOVED lines=36> */
.L_x_8885:
[----:B------:R-:W-:Y:S02]  /*0e60*/  UIMAD UR39, UR39, UR4, URZ ;  /* 0x00000004272772a4 */ /* 0x000fe4000f8e023f */
[----:B------:R-:W-:Y:S01]  /*0e70*/  IMAD.U32 R3, RZ, RZ, UR4 ;  /* 0x00000004ff037e24 */ /* 0x000fe2000f8e00ff */
[----:B------:R-:W-:Y:S01]  /*0e80*/  MOV R0, UR9 ;  /* 0x0000000900007c02 */ /* 0x000fe20008000f00 */
[----:B------:R-:W-:Y:S01]  /*0e90*/  VIADD R22, R19, 0xffffff80 ;  /* 0xffffff8013167836 */ /* 0x000fe20000000000 */
[----:B------:R-:W-:Y:S02]  /*0ea0*/  PLOP3.LUT P0, PT, PT, PT, PT, 0x80, 0x0 ;  /* 0x000000000000781c */ /* 0x000fe40003f0f070 */
[----:B------:R-:W-:Y:S02]  /*0eb0*/  CS2R R150, SRZ ;  /* 0x0000000000967805 */ /* 0x000fe4000001ff00 */
[----:B------:R-:W-:Y:S02]  /*0ec0*/  VIADDMNMX R0, R3, UR39, R0, PT ;  /* 0x0000002703007c46 */ /* 0x000fe4000b800100 */
[----:B------:R-:W-:-:S02]  /*0ed0*/  CS2R R148, SRZ ;  /* 0x0000000000947805 */ /* 0x000fc4000001ff00 */
[----:B------:R-:W-:Y:S02]  /*0ee0*/  MOV R3, RZ ;  /* 0x000000ff00037202 */ /* 0x000fe40000000f00 */
        /* <DEDUP_REMOVED lines=69> */
.L_x_8887:
[----:B------:R-:W-:-:S04]  /*1340*/  SHF.L.U32 R0, RZ, 0x1f, RZ ;  /* 0x0000001fff007819 */ /* 0x000fc800000006ff */
[----:B------:R-:W0:Y:S02]  /*1350*/  SYNCS.PHASECHK.TRANS64.TRYWAIT P0, [UR41+0x28800], R0 ;  /* 0x02880000ff0075a7 */ /* 0x000e240008000169 */
[----:B0-----:R-:W-:Y:S05]  /*1360*/  @!P0 BRA `(.L_x_8888) ;  /* 0x000000e400f88947 */ /* 0x001fea0003800000 */
.L_x_8973:
[----:B------:R-:W-:-:S06]  /*1370*/  ULOP3.LUT UR4, UR36, 0x1, URZ, 0xfc, !UPT ;  /* 0x0000000124047892 */ /* 0x000fcc000f8efc3f */
[----:B0-----:R-:W-:-:S05]  /*1380*/  IMAD.U32 R3, RZ, RZ, UR4 ;  /* 0x00000004ff037e24 */ /* 0x001fca000f8e00ff */
[----:B------:R-:W-:-:S13]  /*1390*/  ISETP.NE.AND P0, PT, R3, 0x3, PT ;  /* 0x000000030300780c */ /* 0x000fda0003f05270 */
[----:B------:R-:W-:Y:S05]  /*13a0*/  @!P0 BRA `(.L_x_8889) ;  /* 0x0000000000048947 */ /* 0x000fea0003800000 */
[----:B------:R-:W-:Y:S01]  /*13b0*/  BPT.TRAP 0x1 ;  /* 0x000000040000795c */ /* 0x000fe20000300000 */
.L_x_8889:
[----:B------:R0:W1:Y:S01]  /*13c0*/  SYNCS.PHASECHK.TRANS64.TRYWAIT P1, [UR41+0x28830], R0 ;  /* 0x02883000ff0075a7 */ /* 0x0000620008020169 */
[----:B------:R-:W-:Y:S05]  /*13d0*/  @!P0 BRA `(.L_x_8890) ;  /* 0x0000000000048947 */ /* 0x000fea0003800000 */
[----:B------:R-:W-:Y:S01]  /*13e0*/  BPT.TRAP 0x1 ;  /* 0x000000040000795c */ /* 0x000fe20000300000 */
.L_x_8890:
[----:B------:R-:W-:-:S04]  /*13f0*/  MOV R4, UR43 ;  /* 0x0000002b00047c02 */ /* 0x000fc80008000f00 */
[----:B------:R-:W-:Y:S01]  /*1400*/  LOP3.LUT R4, R4, 0x10000, RZ, 0xfc, !PT ;  /* 0x0001000004047812 */ /* 0x000fe200078efcff */
[----:B-1----:R-:W-:Y:S06]  /*1410*/  @P1 BRA `(.L_x_8891) ;  /* 0x0000000000081947 */ /* 0x002fec0003800000 */
[----:B------:R-:W1:Y:S02]  /*1420*/  SYNCS.PHASECHK.TRANS64.TRYWAIT P1, [UR41+0x28830], R0 ;  /* 0x02883000ff0075a7 */ /* 0x000e640008020169 */
[----:B-1----:R-:W-:Y:S05]  /*1430*/  @!P1 BRA `(.L_x_8892) ;  /* 0x000000e400dc9947 */ /* 0x002fea0003800000 */
.L_x_8891:
[----:B------:R-:W-:Y:S05]  /*1440*/  WARPSYNC.ALL ;  /* 0x0000000000007948 */ /* 0x000fea0003800000 */
[----:B------:R-:W-:Y:S01]  /*1450*/  IMAD.MOV.U32 R5, RZ, RZ, 0x40000040 ;  /* 0x40000040ff057424 */ /* 0x000fe200078e00ff */
[----:B------:R-:W-:Y:S01]  /*1460*/  UIADD3 UR4, UR41, 0x18400, URZ ;  /* 0x0001840029047890 */ /* 0x000fe2000fffe03f */
[----:B------:R-:W-:Y:S01]  /*1470*/  R2UR UR8, R4 ;  /* 0x00000000040872ca */ /* 0x000fe200000e0000 */
[----:B------:R-:W-:Y:S02]  /*1480*/  WARPGROUP.ARRIVE ;  /* 0x00000000000079c5 */ /* 0x000fe40000000000 */
[----:B------:R-:W-:Y:S01]  /*1490*/  R2UR UR9, R5 ;  /* 0x00000000050972ca */ /* 0x000fe200000e0000 */
[----:B------:R-:W-:-:S03]  /*14a0*/  USHF.R.U32.HI UR4, URZ, 0x4, UR4 ;  /* 0x000000043f047899 */ /* 0x000fc60008011604 */
[----:B------:R-:W2:Y:S01]  /*14b0*/  S2UR UR43, SR_CgaCtaId ;  /* 0x00000000002b79c3 */ /* 0x000ea20000008800 */
[----:B------:R-:W-:Y:S01]  /*14c0*/  UMOV UR11, 0x40000040 ;  /* 0x40000040000b7882 */ /* 0x000fe20000000000 */
[----:B------:R-:W-:Y:S01]  /*14d0*/  UMOV UR13, 0x40000040 ;  /* 0x40000040000d7882 */ /* 0x000fe20000000000 */
[----:B------:R-:W-:Y:S01]  /*14e0*/  ULOP3.LUT UR4, UR4, 0x3fff, URZ, 0xc0, !UPT ;  /* 0x00003fff04047892 */ /* 0x000fe2000f8ec03f */
[----:B------:R-:W-:Y:S01]  /*14f0*/  UMOV UR15, 0x40000040 ;  /* 0x40000040000f7882 */ /* 0x000fe20000000000 */
[----:B------:R-:W-:Y:S02]  /*1500*/  UMOV UR17, 0x40000040 ;  /* 0x4000004000117882 */ /* 0x000fe40000000000 */
[----:B------:R-:W-:Y:S01]  /*1510*/  ULOP3.LUT UR46, UR4, 0x10000, URZ, 0xfc, !UPT ;  /* 0x00010000042e7892 */ /* 0x000fe2000f8efc3f */
[----:B------:R-:W-:Y:S02]  /*1520*/  UMOV UR19, 0x40000040 ;  /* 0x4000004000137882 */ /* 0x000fe40000000000 */
[----:B------:R-:W-:Y:S01]  /*1530*/  R2UR UR4, R4 ;  /* 0x00000000040472ca */ /* 0x000fe200000e0000 */
[----:B------:R-:W-:-:S02]  /*1540*/  UIADD3 UR14, UR46, 0x4, URZ ;  /* 0x000000042e0e7890 */ /* 0x000fc4000fffe03f */
[----:B------:R-:W-:Y:S02]  /*1550*/  UIADD3 UR18, UR46, 0x6, URZ ;  /* 0x000000062e127890 */ /* 0x000fe4000fffe03f */
[----:B------:R-:W-:Y:S01]  /*1560*/  UMOV UR10, UR46 ;  /* 0x0000002e000a7c82 */ /* 0x000fe20008000000 */
[----:B------:R-:W-:Y:S01]  /*1570*/  UIADD3 UR22, UR46, 0x400, URZ ;  /* 0x000004002e167890 */ /* 0x000fe2000fffe03f */
[----:B------:R-:W-:Y:S01]  /*1580*/  HGMMA.64x128x16.F32 R24, gdesc[UR8], RZ, !UPT, gsb0 ;  /* 0x01e00000081879f0 */ /* 0x000fe2000c0008ff */
[----:B------:R-:W-:Y:S01]  /*1590*/  UIADD3 UR10, UR46, 0x2, URZ ;  /* 0x000000022e0a7890 */ /* 0x000fe2000fffe03f */
[----:B------:R-:W-:Y:S01]  /*15a0*/  UMOV UR9, 0x40000040 ;  /* 0x4000004000097882 */ /* 0x000fe20000000000 */
[----:B------:R-:W-:Y:S01]  /*15b0*/  UMOV UR11, 0x40000040 ;  /* 0x40000040000b7882 */ /* 0x000fe20000000000 */
[----:B------:R-:W-:Y:S02]  /*15c0*/  UMOV UR21, 0x40000040 ;  /* 0x4000004000157882 */ /* 0x000fe40000000000 */
[----:B------:R-:W-:-:S02]  /*15d0*/  UIADD3 UR8, UR4, 0x2, URZ ;  /* 0x0000000204087890 */ /* 0x000fc4000fffe03f */
[----:B------:R-:W-:Y:S02]  /*15e0*/  UIADD3 UR12, UR4, 0x4, URZ ;  /* 0x00000004040c7890 */ /* 0x000fe4000fffe03f */
[----:B------:R-:W-:Y:S02]  /*15f0*/  UIADD3 UR16, UR4, 0x6, URZ ;  /* 0x0000000604107890 */ /* 0x000fe4000fffe03f */
[----:B------:R-:W-:Y:S01]  /*1600*/  UIADD3 UR20, UR4, 0x400, URZ ;  /* 0x0000040004147890 */ /* 0x000fe2000fffe03f */
        /* <DEDUP_REMOVED lines=37> */
.L_x_8893:
[----:B------:R-:W-:Y:S01]  /*1860*/  LOP3.LUT R7, R88, 0xffffff80, RZ, 0xc0, !PT ;  /* 0xffffff8058077812 */ /* 0x000fe200078ec0ff */
[----:B------:R-:W-:Y:S01]  /*1870*/  ULDC UR6, c[0x0][0x9d8] ;  /* 0x0002760000067ab9 */ /* 0x000fe20000000800 */
[----:B------:R-:W-:Y:S01]  /*1880*/  LEA.HI R23, R23, R22, RZ, 0x2 ;  /* 0x0000001617177211 */ /* 0x000fe200078f10ff */
[----:B------:R-:W-:Y:S01]  /*1890*/  FMUL.FTZ R24, R24, UR6 ;  /* 0x0000000618187c20 */ /* 0x000fe20008410000 */
[----:B------:R-:W-:Y:S01]  /*18a0*/  FMUL.FTZ R25, R25, UR6 ;  /* 0x0000000619197c20 */ /* 0x000fe20008410000 */
[----:B------:R-:W-:Y:S01]  /*18b0*/  IMAD.IADD R7, R22, 0x1, -R7 ;  /* 0x0000000116077824 */ /* 0x000fe200078e0a07 */
[----:B------:R-:W-:Y:S01]  /*18c0*/  LOP3.LUT R23, R23, 0xfffffffc, RZ, 0xc0, !PT ;  /* 0xfffffffc17177812 */ /* 0x000fe200078ec0ff */
[----:B------:R2:W3:Y:S01]  /*18d0*/  MUFU.TANH R90, R24 ;  /* 0x00000018005a7308 */ /* 0x0004e20000002400 */
[----:B------:R-:W-:Y:S01]  /*18e0*/  UISETP.NE.AND UP0, UPT, UR42, URZ, UPT ;  /* 0x0000003f2a00728c */ /* 0x000fe2000bf05270 */
[----:B01----:R-:W-:Y:S01]  /*18f0*/  FMUL.FTZ R0, R26, UR6 ;  /* 0x000000061a007c20 */ /* 0x003fe20008410000 */
[----:B------:R-:W-:Y:S01]  /*1900*/  SHF.R.S32.HI R6, RZ, 0x1f, R7 ;  /* 0x0000001fff067819 */ /* 0x000fe20000011407 */
[----:B------:R-:W-:Y:S01]  /*1910*/  FMUL.FTZ R3, R27, UR6 ;  /* 0x000000061b037c20 */ /* 0x000fe20008410000 */
[----:B------:R-:W-:Y:S01]  /*1920*/  ULDC UR7, c[0x0][0x2f0] ;  /* 0x0000bc0000077ab9 */ /* 0x000fe20000000800 */
[----:B------:R-:W-:Y:S01]  /*1930*/  FMUL.FTZ R28, R28, UR6 ;  /* 0x000000061c1c7c20 */ /* 0x000fe20008410000 */
[----:B------:R-:W-:Y:S01]  /*1940*/  LEA.HI R10, R6, R7, RZ, 0x2 ;  /* 0x00000007060a7211 */ /* 0x000fe200078f10ff */
[----:B------:R0:W1:Y:S01]  /*1950*/  MUFU.TANH R91, R25 ;  /* 0x00000019005b7308 */ /* 0x0000620000002400 */
[----:B--2---:R-:W-:Y:S01]  /*1960*/  IADD3 R24, R22, -R23, RZ ;  /* 0x8000001716187210 */ /* 0x004fe20007ffe0ff */
[----:B------:R-:W-:Y:S01]  /*1970*/  FMUL.FTZ R9, R30, UR6 ;  /* 0x000000061e097c20 */ /* 0x000fe20008410000 */
[----:B------:R-:W-:Y:S01]  /*1980*/  LEA.HI R11, R6, R7, RZ, 0x5 ;  /* 0x00000007060b7211 */ /* 0x000fe200078f28ff */
[----:B------:R-:W-:Y:S01]  /*1990*/  @UP0 ULDC UR4, c[0x0][0x44c] ;  /* 0x0001130000040ab9 */ /* 0x000fe20000000800 */
[--C-:B------:R-:W-:Y:S01]  /*19a0*/  SHF.R.S32.HI R6, RZ, 0x2, R10.reuse ;  /* 0x00000002ff067819 */ /* 0x100fe2000001140a */
[----:B------:R-:W-:Y:S01]  /*19b0*/  @UP0 ULDC UR5, c[0x0][0x450] ;  /* 0x0001140000050ab9 */ /* 0x000fe20000000800 */
[----:B------:R-:W-:Y:S01]  /*19c0*/  SHF.R.S32.HI R23, RZ, 0x1f, R10 ;  /* 0x0000001fff177819 */ /* 0x000fe2000001140a */
[----:B------:R2:W4:Y:S01]  /*19d0*/  MUFU.TANH R92, R28 ;  /* 0x0000001c005c7308 */ /* 0x0005220000002400 */
[----:B------:R-:W-:Y:S01]  /*19e0*/  LEA.HI R22, R89, R89, RZ, 0x1 ;  /* 0x0000005959167211 */ /* 0x000fe200078f08ff */
[----:B------:R-:W-:Y:S01]  /*19f0*/  FMUL.FTZ R29, R29, UR6 ;  /* 0x000000061d1d7c20 */ /* 0x000fe20008410000 */
[----:B------:R-:W-:Y:S01]  /*1a00*/  SHF.R.S32.HI R11, RZ, 0x5, R11 ;  /* 0x00000005ff0b7819 */ /* 0x000fe2000001140b */
[----:B------:R-:W-:Y:S01]  /*1a10*/  ULDC UR10, c[0x0][0x288] ;  /* 0x0000a200000a7ab9 */ /* 0x000fe20000000800 */
[----:B------:R-:W-:Y:S01]  /*1a20*/  LEA.HI R23, R23, R6, RZ, 0x3 ;  /* 0x0000000617177211 */ /* 0x000fe200078f18ff */
[----:B------:R-:W-:Y:S01]  /*1a30*/  FMUL.FTZ R32, R32, UR6 ;  /* 0x0000000620207c20 */ /* 0x000fe20008410000 */
[----:B------:R-:W-:Y:S01]  /*1a40*/  LOP3.LUT R22, R22, 0x3fffffe, RZ, 0xc0, !PT ;  /* 0x03fffffe16167812 */ /* 0x000fe200078ec0ff */
[----:B------:R-:W5:Y:S01]  /*1a50*/  MUFU.TANH R29, R29 ;  /* 0x0000001d001d7308 */ /* 0x000f620000002400 */
[----:B0-----:R-:W-:Y:S01]  /*1a60*/  LEA R25, R11, UR48, 0x4 ;  /* 0x000000300b197c11 */ /* 0x001fe2000f8e20ff */
[----:B------:R-:W-:Y:S01]  /*1a70*/  FMUL.FTZ R33, R33, UR6 ;  /* 0x0000000621217c20 */ /* 0x000fe20008410000 */
[----:B------:R-:W-:Y:S01]  /*1a80*/  LOP3.LUT R23, R23, 0xfffffff8, RZ, 0xc0, !PT ;  /* 0xfffffff817177812 */ /* 0x000fe200078ec0ff */
[----:B------:R-:W-:Y:S01]  /*1a90*/  IMAD.IADD R89, R89, 0x1, -R22 ;  /* 0x0000000159597824 */ /* 0x000fe200078e0a16 */
[----:B------:R-:W-:Y:S01]  /*1aa0*/  LEA.HI R11, R24, R24, RZ, 0x1 ;  /* 0x00000018180b7211 */ /* 0x000fe200078f08ff */
[----:B------:R-:W-:Y:S01]  /*1ab0*/  FMUL.FTZ R36, R36, UR6 ;  /* 0x0000000624247c20 */ /* 0x000fe20008410000 */
[----:B------:R-:W-:Y:S01]  /*1ac0*/  IADD3 R26, R25, R6, -R23 ;  /* 0x00000006191a7210 */ /* 0x000fe20007ffe817 */
[----:B------:R1:W0:Y:S01]  /*1ad0*/  MUFU.TANH R95, R32 ;  /* 0x00000020005f7308 */ /* 0x0002220000002400 */
[----:B------:R-:W-:Y:S01]  /*1ae0*/  LOP3.LUT R11, R11, 0x1ffffffe, RZ, 0xc0, !PT ;  /* 0x1ffffffe0b0b7812 */ /* 0x000fe200078ec0ff */
[----:B------:R-:W-:Y:S01]  /*1af0*/  FMUL.FTZ R37, R37, UR6 ;  /* 0x0000000625257c20 */ /* 0x000fe20008410000 */
[----:B------:R-:W-:Y:S01]  /*1b00*/  PLOP3.LUT P1, PT, PT, PT, UP0, 0x80, 0x0 ;  /* 0x000000000000781c */ /* 0x000fe20003f2f008 */
[----:B------:R-:W-:Y:S01]  /*1b10*/  FMUL.FTZ R40, R40, UR6 ;  /* 0x0000000628287c20 */ /* 0x000fe20008410000 */
[----:B------:R-:W-:Y:S01]  /*1b20*/  LEA R89, R89, R26, 0x6 ;  /* 0x0000001a59597211 */ /* 0x000fe200078e30ff */
[----:B------:R-:W-:Y:S01]  /*1b30*/  IMAD.IADD R6, R24, 0x1, -R11 ;  /* 0x0000000118067824 */ /* 0x000fe200078e0a0b */
[----:B------:R-:W-:Y:S01]  /*1b40*/  PLOP3.LUT P2, PT, PT, PT, UP0, 0x80, 0x0 ;  /* 0x000000000000781c */ /* 0x000fe20003f4f008 */
[----:B------:R-:W0:Y:S01]  /*1b50*/  MUFU.TANH R33, R33 ;  /* 0x0000002100217308 */ /* 0x000e220000002400 */
[----:B------:R-:W-:Y:S01]  /*1b60*/  LOP3.LUT R10, R10, 0x7ffffffc, RZ, 0xc0, !PT ;  /* 0x7ffffffc0a0a7812 */ /* 0x000fe200078ec0ff */
[----:B------:R-:W-:-:S02]  /*1b70*/  IMAD R6, R6, 0x8, R89 ;  /* 0x0000000806067824 */ /* 0x000fc400078e0259 */
[----:B------:R-:W-:Y:S01]  /*1b80*/  FMUL.FTZ R41, R41, UR6 ;  /* 0x0000000629297c20 */ /* 0x000fe20008410000 */
[----:B------:R-:W-:Y:S01]  /*1b90*/  FMUL.FTZ R44, R44, UR6 ;  /* 0x000000062c2c7c20 */ /* 0x000fe20008410000 */
[----:B------:R-:W-:Y:S01]  /*1ba0*/  IADD3 R7, R7, -R10, RZ ;  /* 0x8000000a07077210 */ /* 0x000fe20007ffe0ff */
[----:B------:R-:W-:Y:S02]  /*1bb0*/  IMAD.MOV.U32 R23, RZ, RZ, R6 ;  /* 0x000000ffff177224 */ /* 0x000fe400078e0006 */
[----:B------:R-:W-:Y:S01]  /*1bc0*/  FMUL.FTZ R45, R45, UR6 ;  /* 0x000000062d2d7c20 */ /* 0x000fe20008410000 */
[----:B------:R-:W-:Y:S01]  /*1bd0*/  @P1 IMAD.HI.U32 R11, R6, UR4, RZ ;  /* 0x00000004060b1c27 */ /* 0x000fe2000f8e00ff */
[----:B------:R-:W-:Y:S01]  /*1be0*/  UMOV UR4, 0xffffff80 ;  /* 0xffffff8000047882 */ /* 0x000fe20000000000 */
[----:B------:R-:W0:Y:S01]  /*1bf0*/  MUFU.TANH R36, R36 ;  /* 0x0000002400247308 */ /* 0x000e220000002400 */
[----:B------:R-:W-:Y:S01]  /*1c00*/  UIMAD UR4, UR47, UR4, 0x80 ;  /* 0x000000802f0474a4 */ /* 0x000fe2000f8e0204 */
[----:B------:R-:W-:Y:S01]  /*1c10*/  FMUL.FTZ R48, R48, UR6 ;  /* 0x0000000630307c20 */ /* 0x000fe20008410000 */
[----:B------:R-:W-:Y:S01]  /*1c20*/  @P2 SHF.R.U32.HI R23, RZ, UR5, R11 ;  /* 0x00000005ff172c19 */ /* 0x000fe2000801160b */
[----:B------:R-:W-:Y:S01]  /*1c30*/  IMAD.U32 R11, RZ, RZ, UR7 ;  /* 0x00000007ff0b7e24 */ /* 0x000fe2000f8e00ff */
[----:B------:R-:W-:Y:S01]  /*1c40*/  UIADD3 UR5, UR4, 0x1, URZ ;  /* 0x0000000104057890 */ /* 0x000fe2000fffe03f */
[----:B------:R-:W-:Y:S01]  /*1c50*/  FMUL.FTZ R49, R49, UR6 ;  /* 0x0000000631317c20 */ /* 0x000fe20008410000 */
[----:B------:R-:W-:Y:S01]  /*1c60*/  UIMAD UR4, UR38, UR7, UR4 ;  /* 0x00000007260472a4 */ /* 0x000fe2000f8e0204 */
[----:B------:R-:W3:Y:S01]  /*1c70*/  SHFL.IDX PT, R27, R23, RZ, 0x1c1f ;  /* 0x001c1fff171b7589 */ /* 0x000ee200000e0000 */
[----:B------:R-:W0:Y:S01]  /*1c80*/  MUFU.TANH R37, R37 ;  /* 0x0000002500257308 */ /* 0x000e220000002400 */
[----:B------:R-:W-:Y:S01]  /*1c90*/  FMUL.FTZ R52, R52, UR6 ;  /* 0x0000000634347c20 */ /* 0x000fe20008410000 */
[----:B------:R-:W-:-:S02]  /*1ca0*/  IMAD.U32 R10, RZ, RZ, UR5 ;  /* 0x00000005ff0a7e24 */ /* 0x000fc4000f8e00ff */
[----:B------:R-:W-:Y:S01]  /*1cb0*/  FMUL.FTZ R12, R34, UR6 ;  /* 0x00000006220c7c20 */ /* 0x000fe20008410000 */
[----:B--2---:R-:W-:Y:S01]  /*1cc0*/  MOV R28, UR4 ;  /* 0x00000004001c7c02 */ /* 0x004fe20008000f00 */
[----:B------:R-:W-:Y:S01]  /*1cd0*/  FMUL.FTZ R53, R53, UR6 ;  /* 0x0000000635357c20 */ /* 0x000fe20008410000 */
[C---:B------:R-:W-:Y:S02]  /*1ce0*/  IMAD R10, R7.reuse, -0x2, R10 ;  /* 0xfffffffe070a7824 */ /* 0x040fe400078e020a */
[----:B------:R-:W-:Y:S01]  /*1cf0*/  FMUL.FTZ R56, R56, UR6 ;  /* 0x0000000638387c20 */ /* 0x000fe20008410000 */
[----:B------:R-:W2:Y:S01]  /*1d00*/  MUFU.TANH R40, R40 ;  /* 0x0000002800287308 */ /* 0x000ea20000002400 */
[----:B------:R-:W-:Y:S02]  /*1d10*/  IMAD R28, R7, -0x2, R28 ;  /* 0xfffffffe071c7824 */ /* 0x000fe400078e021c */
[----:B------:R-:W-:Y:S01]  /*1d20*/  FMUL.FTZ R57, R57, UR6 ;  /* 0x0000000639397c20 */ /* 0x000fe20008410000 */
[----:B------:R-:W-:-:S02]  /*1d30*/  IMAD R30, R11, UR38, R10 ;  /* 0x000000260b1e7c24 */ /* 0x000fc4000f8e020a */
[----:B------:R-:W-:Y:S01]  /*1d40*/  FMUL.FTZ R65, R65, UR6 ;  /* 0x0000000641417c20 */ /* 0x000fe20008410000 */
[----:B------:R-:W-:Y:S01]  /*1d50*/  FMUL.FTZ R8, R31, UR6 ;  /* 0x000000061f087c20 */ /* 0x000fe20008410000 */
[----:B------:R-:W-:Y:S01]  /*1d60*/  FMUL.FTZ R18, R47, UR6 ;  /* 0x000000062f127c20 */ /* 0x000fe20008410000 */
[----:B------:R-:W-:Y:S01]  /*1d70*/  VIADD R11, R30, -UR10 ;  /* 0x8000000a1e0b7c36 */ /* 0x000fe20008000000 */
[----:B------:R-:W2:Y:S01]  /*1d80*/  MUFU.TANH R41, R41 ;  /* 0x0000002900297308 */ /* 0x000ea20000002400 */
[----:B------:R-:W-:Y:S01]  /*1d90*/  FMUL.FTZ R60, R60, UR6 ;  /* 0x000000063c3c7c20 */ /* 0x000fe20008410000 */
[----:B------:R-:W-:Y:S01]  /*1da0*/  FMUL.FTZ R61, R61, UR6 ;  /* 0x000000063d3d7c20 */ /* 0x000fe20008410000 */
[----:B------:R-:W-:Y:S01]  /*1db0*/  FMUL.FTZ R13, R35, UR6 ;  /* 0x00000006230d7c20 */ /* 0x000fe20008410000 */
[----:B------:R-:W-:Y:S01]  /*1dc0*/  FMUL.FTZ R25, R59, UR6 ;  /* 0x000000063b197c20 */ /* 0x000fe20008410000 */
[----:B------:R-:W-:Y:S01]  /*1dd0*/  FMUL.FTZ R64, R64, UR6 ;  /* 0x0000000640407c20 */ /* 0x000fe20008410000 */
[----:B------:R-:W-:Y:S01]  /*1de0*/  FMUL.FTZ R68, R68, UR6 ;  /* 0x0000000644447c20 */ /* 0x000fe20008410000 */
[----:B---3--:R-:W-:Y:S01]  /*1df0*/  VIADDMNMX R11, R27, R11, R28, PT ;  /* 0x0000000b1b0b7246 */ /* 0x008fe2000380011c */
[----:B------:R-:W3:Y:S01]  /*1e00*/  MUFU.TANH R44, R44 ;  /* 0x0000002c002c7308 */ /* 0x000ee20000002400 */
[----:B------:R-:W-:Y:S01]  /*1e10*/  FMUL.FTZ R21, R51, UR6 ;  /* 0x0000000633157c20 */ /* 0x000fe20008410000 */
[----:B------:R-:W-:Y:S01]  /*1e20*/  FMUL.FTZ R72, R72, UR6 ;  /* 0x0000000648487c20 */ /* 0x000fe20008410000 */
[----:B------:R-:W-:Y:S01]  /*1e30*/  ISETP.GT.AND P1, PT, R11, RZ, PT ;  /* 0x000000ff0b00720c */ /* 0x000fe20003f24270 */
[----:B------:R-:W-:Y:S01]  /*1e40*/  FMUL.FTZ R73, R73, UR6 ;  /* 0x0000000649497c20 */ /* 0x000fe20008410000 */
[----:B------:R-:W-:Y:S01]  /*1e50*/  ISETP.GT.AND P2, PT, R11, 0x1, PT ;  /* 0x000000010b00780c */ /* 0x000fe20003f44270 */
[----:B------:R-:W-:Y:S01]  /*1e60*/  FMUL.FTZ R24, R55, UR6 ;  /* 0x0000000637187c20 */ /* 0x000fe20008410000 */
[----:B------:R-:W-:Y:S01]  /*1e70*/  ISETP.GT.AND P3, PT, R11, 0x8, PT ;  /* 0x000000080b00780c */ /* 0x000fe20003f64270 */
[----:B------:R-:W3:Y:S01]  /*1e80*/  MUFU.TANH R45, R45 ;  /* 0x0000002d002d7308 */ /* 0x000ee20000002400 */
[----:B------:R-:W-:Y:S01]  /*1e90*/  FSEL R89, R90, -INF , P1 ;  /* 0xff8000005a597808 */ /* 0x000fe20000800000 */
        /* <DEDUP_REMOVED lines=8> */
[----:B------:R-:W-:Y:S01]  /*1f20*/  FMUL.FTZ R80, R80, UR6 ;  /* 0x0000000650507c20 */ /* 0x000fe20008410000 */
[----:B------:R-:W-:Y:S01]  /*1f30*/  ISETP.GT.AND P2, PT, R11, 0x10, PT ;  /* 0x000000100b00780c */ /* 0x000fe20003f44270 */
[----:B------:R-:W-:Y:S01]  /*1f40*/  FMUL.FTZ R81, R81, UR6 ;  /* 0x0000000651517c20 */ /* 0x000fe20008410000 */
[----:B-----5:R-:W-:Y:S01]  /*1f50*/  FSEL R93, R29, -INF , P1 ;  /* 0xff8000001d5d7808 */ /* 0x020fe20000800000 */
[----:B------:R-:W-:Y:S01]  /*1f60*/  FMUL.FTZ R17, R43, UR6 ;  /* 0x000000062b117c20 */ /* 0x000fe20008410000 */
[----:B------:R-:W-:Y:S01]  /*1f70*/  FMNMX.FTZ R10, R91, R10, !PT ;  /* 0x0000000a5b0a7209 */ /* 0x000fe20007810000 */
[----:B------:R-:W4:Y:S01]  /*1f80*/  MUFU.TANH R49, R49 ;  /* 0x0000003100317308 */ /* 0x000f220000002400 */
[----:B------:R-:W-:Y:S01]  /*1f90*/  ISETP.GT.AND P1, PT, R11, 0x11, PT ;  /* 0x000000110b00780c */ /* 0x000fe20003f24270 */
[----:B------:R-:W-:Y:S01]  /*1fa0*/  FMUL.FTZ R84, R84, UR6 ;  /* 0x0000000654547c20 */ /* 0x000fe20008410000 */
[----:B0-----:R-:W-:Y:S01]  /*1fb0*/  FSEL R95, R95, -INF , P2 ;  /* 0xff8000005f5f7808 */ /* 0x001fe20001000000 */
[----:B------:R-:W-:Y:S01]  /*1fc0*/  FMUL.FTZ R85, R85, UR6 ;  /* 0x0000000655557c20 */ /* 0x000fe20008410000 */
[----:B------:R-:W-:Y:S01]  /*1fd0*/  FMNMX.FTZ R10, R93, R10, !PT ;  /* 0x0000000a5d0a7209 */ /* 0x000fe20007810000 */
[----:B------:R-:W0:Y:S01]  /*1fe0*/  SHFL.IDX PT, R23, R23, 0x1, 0x1c1f ;  /* 0x003c1f0017177f89 */ /* 0x000e2200000e0000 */
[----:B------:R-:W-:Y:S01]  /*1ff0*/  ISETP.GT.AND P2, PT, R11, 0x18, PT ;  /* 0x000000180b00780c */ /* 0x000fe20003f44270 */
[----:B------:R-:W5:Y:S01]  /*2000*/  MUFU.TANH R52, R52 ;  /* 0x0000003400347308 */ /* 0x000f620000002400 */
[----:B------:R-:W-:Y:S01]  /*2010*/  FSEL R97, R33, -INF , P1 ;  /* 0xff80000021617808 */ /* 0x000fe20000800000 */
[----:B------:R-:W-:Y:S01]  /*2020*/  ULDC UR4, c[0x0][0x988] ;  /* 0x0002620000047ab9 */ /* 0x000fe20000000800 */
[----:B------:R-:W-:Y:S01]  /*2030*/  FMNMX.FTZ R10, R95, R10, !PT ;  /* 0x0000000a5f0a7209 */ /* 0x000fe20007810000 */
[----:B------:R-:W-:Y:S01]  /*2040*/  FMUL.FTZ R63, R63, UR6 ;  /* 0x000000063f3f7c20 */ /* 0x000fe20008410000 */
[----:B------:R-:W-:Y:S01]  /*2050*/  ISETP.GT.AND P1, PT, R11, 0x19, PT ;  /* 0x000000190b00780c */ /* 0x000fe20003f24270 */
[----:B------:R-:W-:Y:S01]  /*2060*/  FMUL.FTZ R15, R38, UR6 ;  /* 0x00000006260f7c20 */ /* 0x000fe20008410000 */
[----:B------:R-:W-:Y:S01]  /*2070*/  FSEL R99, R36, -INF , P2 ;  /* 0xff80000024637808 */ /* 0x000fe20001000000 */
[----:B------:R-:W0:Y:S01]  /*2080*/  MUFU.TANH R53, R53 ;  /* 0x0000003500357308 */ /* 0x000e220000002400 */
[----:B------:R-:W-:Y:S01]  /*2090*/  FMNMX.FTZ R10, R97, R10, !PT ;  /* 0x0000000a610a7209 */ /* 0x000fe20007810000 */
[----:B------:R-:W-:Y:S01]  /*20a0*/  FMUL.FTZ R67, R67, UR6 ;  /* 0x0000000643437c20 */ /* 0x000fe20008410000 */
[----:B------:R-:W-:Y:S01]  /*20b0*/  ISETP.GT.AND P2, PT, R11, 0x20, PT ;  /* 0x000000200b00780c */ /* 0x000fe20003f44270 */
[----:B------:R-:W-:Y:S01]  /*20c0*/  FMUL.FTZ R71, R71, UR6 ;  /* 0x0000000647477c20 */ /* 0x000fe20008410000 */
[----:B------:R-:W-:Y:S01]  /*20d0*/  FSEL R101, R37, -INF , P1 ;  /* 0xff80000025657808 */ /* 0x000fe20000800000 */
[----:B------:R-:W-:Y:S01]  /*20e0*/  FMUL.FTZ R16, R42, UR6 ;  /* 0x000000062a107c20 */ /* 0x000fe20008410000 */
[----:B------:R-:W-:Y:S01]  /*20f0*/  FMNMX.FTZ R10, R99, R10, !PT ;  /* 0x0000000a630a7209 */ /* 0x000fe20007810000 */
        /* <DEDUP_REMOVED lines=8> */
[----:B------:R-:W2:Y:S01]  /*2180*/  MUFU.TANH R31, R57 ;  /* 0x00000039001f7308 */ /* 0x000ea20000002400 */
[----:B------:R-:W-:Y:S01]  /*2190*/  FSEL R105, R41, -INF , P1 ;  /* 0xff80000029697808 */ /* 0x000fe20000800000 */
        /* <DEDUP_REMOVED lines=11> */
[----:B------:R-:W-:Y:S01]  /*2250*/  FSEL R109, R45, -INF , P1 ;  /* 0xff8000002d6d7808 */ /* 0x000fe20000800000 */
[----:B------:R-:W-:Y:S01]  /*2260*/  FMUL.FTZ R26, R58, UR6 ;  /* 0x000000063a1a7c20 */ /* 0x000fe20008410000 */
[----:B------:R-:W-:Y:S01]  /*2270*/  FMNMX.FTZ R34, R107, R34, !PT ;  /* 0x000000226b227209 */ /* 0x000fe20007810000 */
[----:B------:R-:W3:Y:S01]  /*2280*/  MUFU.TANH R27, R60 ;  /* 0x0000003c001b7308 */ /* 0x000ee20000002400 */
[----:B------:R-:W-:Y:S01]  /*2290*/  ISETP.GT.AND P1, PT, R11, 0x31, PT ;  /* 0x000000310b00780c */ /* 0x000fe20003f24270 */
[----:B------:R-:W-:Y:S01]  /*22a0*/  FMUL.FTZ R62, R62, UR6 ;  /* 0x000000063e3e7c20 */ /* 0x000fe20008410000 */
[----:B-1----:R-:W-:Y:S01]  /*22b0*/  FSEL R69, R48, -INF , P2 ;  /* 0xff80000030457808 */ /* 0x002fe20001000000 */
[----:B------:R-:W-:Y:S01]  /*22c0*/  FMUL.FTZ R66, R66, UR6 ;  /* 0x0000000642427c20 */ /* 0x000fe20008410000 */
[----:B------:R-:W-:Y:S01]  /*22d0*/  FMNMX.FTZ R34, R109, R34, !PT ;  /* 0x000000226d227209 */ /* 0x000fe20007810000 */
[----:B------:R-:W-:Y:S01]  /*22e0*/  FMUL.FTZ R70, R70, UR6 ;  /* 0x0000000646467c20 */ /* 0x000fe20008410000 */
[----:B------:R-:W-:Y:S01]  /*22f0*/  ISETP.GT.AND P2, PT, R11, 0x38, PT ;  /* 0x000000380b00780c */ /* 0x000fe20003f44270 */
[----:B------:R5:W1:Y:S01]  /*2300*/  MUFU.TANH R35, R61 ;  /* 0x0000003d00237308 */ /* 0x000a620000002400 */
[----:B----4-:R-:W-:Y:S01]  /*2310*/  FSEL R65, R49, -INF , P1 ;  /* 0xff80000031417808 */ /* 0x010fe20000800000 */
[----:B------:R-:W-:Y:S01]  /*2320*/  FMUL.FTZ R74, R74, UR6 ;  /* 0x000000064a4a7c20 */ /* 0x000fe20008410000 */
[----:B------:R-:W-:Y:S01]  /*2330*/  FMNMX.FTZ R34, R69, R34, !PT ;  /* 0x0000002245227209 */ /* 0x000fe20007810000 */
[----:B------:R-:W-:Y:S01]  /*2340*/  FMUL.FTZ R78, R78, UR6 ;  /* 0x000000064e4e7c20 */ /* 0x000fe20008410000 */
[----:B------:R-:W-:Y:S01]  /*2350*/  ISETP.GT.AND P1, PT, R11, 0x39, PT ;  /* 0x000000390b00780c */ /* 0x000fe20003f24270 */
[----:B------:R-:W-:Y:S01]  /*2360*/  FMUL.FTZ R82, R82, UR6 ;  /* 0x0000000652527c20 */ /* 0x000fe20008410000 */
[----:B------:R-:W-:Y:S01]  /*2370*/  FMNMX.FTZ R34, R65, R34, !PT ;  /* 0x0000002241227209 */ /* 0x000fe20007810000 */
[----:B------:R-:W4:Y:S01]  /*2380*/  MUFU.TANH R29, R64 ;  /* 0x00000040001d7308 */ /* 0x000f220000002400 */
[----:B-----5:R-:W-:Y:S01]  /*2390*/  FSEL R61, R52, -INF , P2 ;  /* 0xff800000343d7808 */ /* 0x020fe20001000000 */
[----:B------:R-:W-:Y:S01]  /*23a0*/  FMUL.FTZ R86, R86, UR6 ;  /* 0x0000000656567c20 */ /* 0x000fe20008410000 */
[----:B------:R-:W-:Y:S01]  /*23b0*/  ISETP.GT.AND P2, PT, R11, 0x40, PT ;  /* 0x000000400b00780c */ /* 0x000fe20003f44270 */
[----:B------:R-:W-:Y:S01]  /*23c0*/  @UP0 ULDC UR11, c[0x0][0x450] ;  /* 0x00011400000b0ab9 */ /* 0x000fe20000000800 */
[----:B0-----:R-:W-:Y:S01]  /*23d0*/  FSEL R59, R53, -INF , P1 ;  /* 0xff800000353b7808 */ /* 0x001fe20000800000 */
[----:B------:R-:W-:Y:S01]  /*23e0*/  UIMAD UR7, UR38, UR7, -UR10 ;  /* 0x00000007260772a4 */ /* 0x000fe2000f8e0a0a */
[----:B------:R-:W-:Y:S01]  /*23f0*/  FMNMX.FTZ R34, R61, R34, !PT ;  /* 0x000000223d227209 */ /* 0x000fe20007810000 */
[----:B------:R-:W0:Y:S01]  /*2400*/  MUFU.TANH R51, R68 ;  /* 0x0000004400337308 */ /* 0x000e220000002400 */
[----:B------:R-:W-:Y:S01]  /*2410*/  ISETP.GT.AND P1, PT, R11, 0x41, PT ;  /* 0x000000410b00780c */ /* 0x000fe20003f24270 */
[----:B------:R-:W-:Y:S01]  /*2420*/  UIADD3 UR54, UR47, -0x2, URZ ;  /* 0xfffffffe2f367890 */ /* 0x000fe2000fffe03f */
[----:B------:R-:W-:Y:S01]  /*2430*/  FSEL R57, R56, -INF , P2 ;  /* 0xff80000038397808 */ /* 0x000fe20001000000 */
[----:B------:R-:W-:Y:S01]  /*2440*/  UIADD3 UR6, UR41, 0x28840, URZ ;  /* 0x0002884029067890 */ /* 0x000fe2000fffe03f */
[----:B------:R-:W-:Y:S01]  /*2450*/  FMNMX.FTZ R34, R59, R34, !PT ;  /* 0x000000223b227209 */ /* 0x000fe20007810000 */
[----:B------:R-:W-:Y:S01]  /*2460*/  UMOV UR47, URZ ;  /* 0x0000003f002f7c82 */ /* 0x000fe20008000000 */
[----:B------:R-:W-:Y:S01]  /*2470*/  ISETP.GT.AND P2, PT, R11, 0x48, PT ;  /* 0x000000480b00780c */ /* 0x000fe20003f44270 */
[----:B------:R-:W5:Y:S01]  /*2480*/  MUFU.TANH R10, R10 ;  /* 0x0000000a000a7308 */ /* 0x000f620000002400 */
[----:B--2---:R-:W-:Y:S01]  /*2490*/  FSEL R49, R31, -INF , P1 ;  /* 0xff8000001f317808 */ /* 0x004fe20000800000 */
[----:B------:R-:W-:Y:S01]  /*24a0*/  UPRMT UR6, UR43, 0x654, UR6 ;  /* 0x000006542b067896 */ /* 0x000fe20008000006 */
[----:B------:R-:W-:-:S02]  /*24b0*/  FMNMX.FTZ R34, R57, R34, !PT ;  /* 0x0000002239227209 */ /* 0x000fc40007810000 */
[----:B------:R-:W-:Y:S02]  /*24c0*/  CS2R R150, SRZ ;  /* 0x0000000000967805 */ /* 0x000fe4000001ff00 */
[----:B------:R-:W-:Y:S02]  /*24d0*/  ISETP.GT.AND P1, PT, R11, 0x49, PT ;  /* 0x000000490b00780c */ /* 0x000fe40003f24270 */
[----:B------:R-:W-:Y:S02]  /*24e0*/  CS2R R148, SRZ ;  /* 0x0000000000947805 */ /* 0x000fe4000001ff00 */
[----:B---3--:R-:W-:Y:S01]  /*24f0*/  FSEL R27, R27, -INF , P2 ;  /* 0xff8000001b1b7808 */ /* 0x008fe20001000000 */
[----:B------:R-:W2:Y:S01]  /*2500*/  MUFU.TANH R55, R72 ;  /* 0x0000004800377308 */ /* 0x000ea20000002400 */
[----:B------:R-:W-:Y:S02]  /*2510*/  FMNMX.FTZ R34, R49, R34, !PT ;  /* 0x0000002231227209 */ /* 0x000fe40007810000 */
[----:B------:R-:W-:-:S02]  /*2520*/  CS2R R146, SRZ ;  /* 0x0000000000927805 */ /* 0x000fc4000001ff00 */
[----:B------:R-:W-:Y:S01]  /*2530*/  ISETP.GT.AND P2, PT, R11, 0x50, PT ;  /* 0x000000500b00780c */ /* 0x000fe20003f44270 */
[----:B------:R-:W-:Y:S01]  /*2540*/  SYNCS.ARRIVE.TRANS64.RED.A1T0 RZ, [UR6], RZ ;  /* 0x000000ffffff79a7 */ /* 0x000fe20008100406 */
[----:B-1----:R-:W-:Y:S02]  /*2550*/  FSEL R33, R35, -INF , P1 ;  /* 0xff80000023217808 */ /* 0x002fe40000800000 */
[----:B------:R-:W-:Y:S02]  /*2560*/  CS2R R144, SRZ ;  /* 0x0000000000907805 */ /* 0x000fe4000001ff00 */
[----:B------:R-:W-:Y:S01]  /*2570*/  FMNMX.FTZ R34, R27, R34, !PT ;  /* 0x000000221b227209 */ /* 0x000fe20007810000 */
[----:B------:R-:W1:Y:S01]  /*2580*/  MUFU.TANH R73, R73 ;  /* 0x0000004900497308 */ /* 0x000e620000002400 */
[----:B------:R-:W-:Y:S02]  /*2590*/  ISETP.GT.AND P1, PT, R11, 0x51, PT ;  /* 0x000000510b00780c */ /* 0x000fe40003f24270 */
[----:B------:R-:W-:-:S02]  /*25a0*/  CS2R R142, SRZ ;  /* 0x00000000008e7805 */ /* 0x000fc4000001ff00 */
[----:B----4-:R-:W-:Y:S02]  /*25b0*/  FSEL R29, R29, -INF , P2 ;  /* 0xff8000001d1d7808 */ /* 0x010fe40001000000 */
[----:B------:R-:W-:Y:S02]  /*25c0*/  CS2R R140, SRZ ;  /* 0x00000000008c7805 */ /* 0x000fe4000001ff00 */
[----:B------:R-:W-:Y:S02]  /*25d0*/  FMNMX.FTZ R34, R33, R34, !PT ;  /* 0x0000002221227209 */ /* 0x000fe40007810000 */
[----:B------:R-:W-:Y:S02]  /*25e0*/  CS2R R138, SRZ ;  /* 0x00000000008a7805 */ /* 0x000fe4000001ff00 */
[----:B------:R-:W-:Y:S01]  /*25f0*/  ISETP.GT.AND P2, PT, R11, 0x58, PT ;  /* 0x000000580b00780c */ /* 0x000fe20003f44270 */
[----:B------:R-:W3:Y:S01]  /*2600*/  MUFU.TANH R39, R76 ;  /* 0x0000004c00277308 */ /* 0x000ee20000002400 */
[----:B------:R-:W-:-:S02]  /*2610*/  FSEL R47, R47, -INF , P1 ;  /* 0xff8000002f2f7808 */ /* 0x000fc40000800000 */
[----:B------:R-:W-:Y:S02]  /*2620*/  CS2R R136, SRZ ;  /* 0x0000000000887805 */ /* 0x000fe4000001ff00 */
[----:B------:R-:W-:Y:S02]  /*2630*/  FMNMX.FTZ R34, R29, R34, !PT ;  /* 0x000000221d227209 */ /* 0x000fe40007810000 */
[----:B------:R-:W-:Y:S02]  /*2640*/  CS2R R134, SRZ ;  /* 0x0000000000867805 */ /* 0x000fe4000001ff00 */
[----:B------:R-:W-:Y:S02]  /*2650*/  ISETP.GT.AND P1, PT, R11, 0x59, PT ;  /* 0x000000590b00780c */ /* 0x000fe40003f24270 */
[----:B------:R-:W-:Y:S02]  /*2660*/  CS2R R132, SRZ ;  /* 0x0000000000847805 */ /* 0x000fe4000001ff00 */
[----:B0-----:R-:W-:Y:S01]  /*2670*/  FSEL R51, R51, -INF , P2 ;  /* 0xff80000033337808 */ /* 0x001fe20001000000 */
[----:B------:R-:W0:Y:S01]  /*2680*/  MUFU.TANH R45, R77 ;  /* 0x0000004d002d7308 */ /* 0x000e220000002400 */
[----:B------:R-:W-:-:S02]  /*2690*/  FMNMX.FTZ R34, R47, R34, !PT ;  /* 0x000000222f227209 */ /* 0x000fc40007810000 */
[----:B------:R-:W-:Y:S02]  /*26a0*/  CS2R R130, SRZ ;  /* 0x0000000000827805 */ /* 0x000fe4000001ff00 */
[----:B------:R-:W-:Y:S02]  /*26b0*/  ISETP.GT.AND P2, PT, R11, 0x60, PT ;  /* 0x000000600b00780c */ /* 0x000fe40003f44270 */
[----:B------:R-:W-:Y:S02]  /*26c0*/  CS2R R128, SRZ ;  /* 0x0000000000807805 */ /* 0x000fe4000001ff00 */
[----:B-----5:R-:W-:Y:S02]  /*26d0*/  FSEL R53, R10, -INF , P1 ;  /* 0xff8000000a357808 */ /* 0x020fe40000800000 */
[----:B------:R-:W-:Y:S02]  /*26e0*/  CS2R R126, SRZ ;  /* 0x00000000007e7805 */ /* 0x000fe4000001ff00 */
[----:B------:R-:W-:Y:S01]  /*26f0*/  FMNMX.FTZ R34, R51, R34, !PT ;  /* 0x0000002233227209 */ /* 0x000fe20007810000 */
[----:B------:R-:W4:Y:S01]  /*2700*/  MUFU.TANH R41, R80 ;  /* 0x0000005000297308 */ /* 0x000f220000002400 */
[----:B------:R-:W-:-:S02]  /*2710*/  ISETP.GT.AND P1, PT, R11, 0x61, PT ;  /* 0x000000610b00780c */ /* 0x000fc40003f24270 */
[----:B------:R-:W-:Y:S02]  /*2720*/  CS2R R124, SRZ ;  /* 0x00000000007c7805 */ /* 0x000fe4000001ff00 */
[----:B--2---:R-:W-:Y:S02]  /*2730*/  FSEL R55, R55, -INF , P2 ;  /* 0xff80000037377808 */ /* 0x004fe40001000000 */
[----:B------:R-:W-:Y:S02]  /*2740*/  CS2R R122, SRZ ;  /* 0x00000000007a7805 */ /* 0x000fe4000001ff00 */
[----:B------:R-:W-:Y:S02]  /*2750*/  FMNMX.FTZ R34, R53, R34, !PT ;  /* 0x0000002235227209 */ /* 0x000fe40007810000 */
[----:B------:R-:W-:Y:S02]  /*2760*/  CS2R R120, SRZ ;  /* 0x0000000000787805 */ /* 0x000fe4000001ff00 */
[----:B------:R-:W-:Y:S01]  /*2770*/  ISETP.GT.AND P2, PT, R11, 0x68, PT ;  /* 0x000000680b00780c */ /* 0x000fe20003f44270 */
[----:B------:R-:W2:Y:S01]  /*2780*/  MUFU.TANH R43, R81 ;  /* 0x00000051002b7308 */ /* 0x000ea20000002400 */
[----:B-1----:R-:W-:-:S02]  /*2790*/  FSEL R35, R73, -INF , P1 ;  /* 0xff80000049237808 */ /* 0x002fc40000800000 */
[----:B------:R-:W-:Y:S02]  /*27a0*/  CS2R R118, SRZ ;  /* 0x0000000000767805 */ /* 0x000fe4000001ff00 */
[----:B------:R-:W-:Y:S02]  /*27b0*/  FMNMX.FTZ R34, R55, R34, !PT ;  /* 0x0000002237227209 */ /* 0x000fe40007810000 */
[----:B------:R-:W-:Y:S02]  /*27c0*/  ISETP.GT.AND P1, PT, R11, 0x69, PT ;  /* 0x000000690b00780c */ /* 0x000fe40003f24270 */
[----:B---3--:R-:W-:Y:S01]  /*27d0*/  FSEL R39, R39, -INF , P2 ;  /* 0xff80000027277808 */ /* 0x008fe20001000000 */
[----:B------:R-:W1:Y:S01]  /*27e0*/  MUFU.TANH R37, R84 ;  /* 0x0000005400257308 */ /* 0x000e620000002400 */
[----:B------:R-:W-:Y:S02]  /*27f0*/  FMNMX.FTZ R34, R35, R34, !PT ;  /* 0x0000002223227209 */ /* 0x000fe40007810000 */
[----:B------:R-:W-:-:S02]  /*2800*/  ISETP.GT.AND P2, PT, R11, 0x70, PT ;  /* 0x000000700b00780c */ /* 0x000fc40003f44270 */
[----:B0-----:R-:W-:Y:S02]  /*2810*/  FSEL R45, R45, -INF , P1 ;  /* 0xff8000002d2d7808 */ /* 0x001fe40000800000 */
[----:B------:R-:W-:Y:S01]  /*2820*/  FMNMX.FTZ R34, R39, R34, !PT ;  /* 0x0000002227227209 */ /* 0x000fe20007810000 */
[----:B------:R-:W0:Y:S01]  /*2830*/  MUFU.TANH R31, R85 ;  /* 0x00000055001f7308 */ /* 0x000e220000002400 */
[----:B------:R-:W-:Y:S02]  /*2840*/  ISETP.GT.AND P1, PT, R11, 0x71, PT ;  /* 0x000000710b00780c */ /* 0x000fe40003f24270 */
[----:B----4-:R-:W-:Y:S02]  /*2850*/  FSEL R41, R41, -INF , P2 ;  /* 0xff80000029297808 */ /* 0x010fe40001000000 */
[----:B------:R-:W-:Y:S02]  /*2860*/  FMNMX.FTZ R34, R45, R34, !PT ;  /* 0x000000222d227209 */ /* 0x000fe40007810000 */
[----:B------:R-:W-:Y:S01]  /*2870*/  ISETP.GT.AND P2, PT, R11, 0x78, PT ;  /* 0x000000780b00780c */ /* 0x000fe20003f44270 */
[----:B------:R-:W-:Y:S01]  /*2880*/  MUFU.TANH R0, R0 ;  /* 0x0000000000007308 */ /* 0x000fe20000002400 */
[----:B--2---:R-:W-:-:S02]  /*2890*/  FSEL R43, R43, -INF , P1 ;  /* 0xff8000002b2b7808 */ /* 0x004fc40000800000 */
[----:B------:R-:W-:Y:S02]  /*28a0*/  FMNMX.FTZ R34, R41, R34, !PT ;  /* 0x0000002229227209 */ /* 0x000fe40007810000 */
[----:B------:R-:W-:Y:S02]  /*28b0*/  ISETP.GT.AND P1, PT, R11, 0x79, PT ;  /* 0x000000790b00780c */ /* 0x000fe40003f24270 */
[----:B-1----:R-:W-:Y:S01]  /*28c0*/  FSEL R37, R37, -INF , P2 ;  /* 0xff80000025257808 */ /* 0x002fe20001000000 */
[----:B------:R-:W-:Y:S01]  /*28d0*/  MUFU.TANH R3, R3 ;  /* 0x0000000300037308 */ /* 0x000fe20000002400 */
[----:B------:R-:W-:Y:S02]  /*28e0*/  FMNMX.FTZ R34, R43, R34, !PT ;  /* 0x000000222b227209 */ /* 0x000fe40007810000 */
[----:B0-----:R-:W-:Y:S02]  /*28f0*/  FSEL R31, R31, -INF , P1 ;  /* 0xff8000001f1f7808 */ /* 0x001fe40000800000 */
[----:B------:R-:W-:-:S02]  /*2900*/  FMNMX.FTZ R34, R37, R34, !PT ;  /* 0x0000002225227209 */ /* 0x000fc40007810000 */
[----:B------:R-:W-:Y:S01]  /*2910*/  IADD3 R23, R23, -UR10, R30 ;  /* 0x8000000a17177c10 */ /* 0x000fe2000fffe01e */
[----:B------:R-:W0:Y:S01]  /*2920*/  MUFU.TANH R9, R9 ;  /* 0x0000000900097308 */ /* 0x000e220000002400 */
[----:B------:R-:W-:Y:S02]  /*2930*/  FMNMX.FTZ R34, R31, R34, !PT ;  /* 0x000000221f227209 */ /* 0x000fe40007810000 */
[----:B------:R-:W-:-:S03]  /*2940*/  VIMNMX R28, R28, R23, PT ;  /* 0x000000171c1c7248 */ /* 0x000fc60003fe0100 */
[----:B------:R-:W1:Y:S01]  /*2950*/  SHFL.BFLY PT, R11, R34, 0x2, 0x1f ;  /* 0x0c401f00220b7f89 */ /* 0x000e6200000e0000 */
[C---:B------:R-:W-:Y:S01]  /*2960*/  ISETP.GT.AND P2, PT, R28.reuse, 0x1, PT ;  /* 0x000000011c00780c */ /* 0x040fe20003f44270 */
[----:B------:R-:W2:Y:S01]  /*2970*/  MUFU.TANH R8, R8 ;  /* 0x0000000800087308 */ /* 0x000ea20000002400 */
[----:B------:R-:W-:-:S07]  /*2980*/  ISETP.GT.AND P3, PT, R28, 0x8, PT ;  /* 0x000000081c00780c */ /* 0x000fce0003f64270 */
[----:B------:R-:W3:Y:S08]  /*2990*/  MUFU.TANH R12, R12 ;  /* 0x0000000c000c7308 */ /* 0x000ef00000002400 */
[----:B------:R-:W-:Y:S01]  /*29a0*/  MUFU.TANH R36, R63 ;  /* 0x0000003f00247308 */ /* 0x000fe20000002400 */
[----:B-1----:R-:W-:-:S07]  /*29b0*/  FMNMX.FTZ R10, R34, R11, !PT ;  /* 0x0000000b220a7209 */ /* 0x002fce0007810000 */
[----:B------:R-:W1:Y:S01]  /*29c0*/  MUFU.TANH R13, R13 ;  /* 0x0000000d000d7308 */ /* 0x000e620000002400 */
[----:B------:R-:W4:Y:S07]  /*29d0*/  SHFL.BFLY PT, R11, R10, 0x1, 0x1f ;  /* 0x0c201f000a0b7f89 */ /* 0x000f2e00000e0000 */
[----:B------:R-:W5:Y:S08]  /*29e0*/  MUFU.TANH R15, R15 ;  /* 0x0000000f000f7308 */ /* 0x000f700000002400 */
[----:B------:R0:W-:Y:S08]  /*29f0*/  MUFU.TANH R38, R67 ;  /* 0x0000004300267308 */ /* 0x0001f00000002400 */
[----:B------:R-:W-:Y:S01]  /*2a00*/  MUFU.TANH R14, R14 ;  /* 0x0000000e000e7308 */ /* 0x000fe20000002400 */
[----:B0-----:R-:W-:-:S02]  /*2a10*/  FSEL R67, R9, -INF , P3 ;  /* 0xff80000009437808 */ /* 0x001fc40001800000 */
[----:B----4-:R-:W-:Y:S01]  /*2a20*/  FMNMX.FTZ R11, R10, R11, !PT ;  /* 0x0000000b0a0b7209 */ /* 0x010fe20007810000 */
[----:B------:R-:W-:Y:S01]  /*2a30*/  IMAD.U32 R10, RZ, RZ, UR4 ;  /* 0x00000004ff0a7e24 */ /* 0x000fe2000f8e00ff */
[----:B------:R-:W-:Y:S02]  /*2a40*/  @UP0 ULDC UR4, c[0x0][0x44c] ;  /* 0x0001130000040ab9 */ /* 0x000fe40000000800 */
[C---:B------:R-:W-:Y:S01]  /*2a50*/  FSETP.NEU.FTZ.AND P1, PT, R11.reuse, -INF , PT ;  /* 0xff8000000b00780b */ /* 0x040fe20003f3d000 */
[----:B------:R-:W-:Y:S01]  /*2a60*/  FMUL.FTZ R34, R11, R10 ;  /* 0x0000000a0b227220 */ /* 0x000fe20000410000 */
[----:B------:R2:W-:Y:S01]  /*2a70*/  MUFU.TANH R40, R71 ;  /* 0x0000004700287308 */ /* 0x0005e20000002400 */
[----:B------:R-:W-:-:S03]  /*2a80*/  UIMAD.WIDE.U32 UR4, UR48, UR4, URZ ;  /* 0x00000004300472a5 */ /* 0x000fc6000f8e003f */
[----:B------:R-:W-:Y:S01]  /*2a90*/  FSEL R34, R34, RZ, P1 ;  /* 0x000000ff22227208 */ /* 0x000fe20000800000 */
[----:B------:R-:W-:Y:S01]  /*2aa0*/  @UP0 USHF.R.U32.HI UR48, URZ, UR11, UR5 ;  /* 0x0000000b3f300299 */ /* 0x000fe20008011605 */
[----:B------:R-:W-:Y:S02]  /*2ab0*/  ISETP.GT.AND P1, PT, R28, RZ, PT ;  /* 0x000000ff1c00720c */ /* 0x000fe40003f24270 */
[----:B------:R-:W0:Y:S01]  /*2ac0*/  MUFU.TANH R16, R16 ;  /* 0x0000001000107308 */ /* 0x000e220000002400 */
[-CC-:B------:R-:W-:Y:S01]  /*2ad0*/  FFMA.FTZ R180, R89, R10.reuse, -R34.reuse ;  /* 0x0000000a59b47223 */ /* 0x180fe20000010822 */
[----:B------:R-:W-:Y:S01]  /*2ae0*/  FSEL R63, R0, -INF , P1 ;  /* 0xff800000003f7808 */ /* 0x000fe20000800000 */
[-CC-:B------:R-:W-:Y:S01]  /*2af0*/  FFMA.FTZ R182, R91, R10.reuse, -R34.reuse ;  /* 0x0000000a5bb67223 */ /* 0x180fe20000010822 */
[----:B------:R-:W-:Y:S01]  /*2b00*/  FSEL R0, R3, -INF , P2 ;  /* 0xff80000003007808 */ /* 0x000fe20001000000 */
[-CC-:B------:R-:W-:Y:S01]  /*2b10*/  FFMA.FTZ R3, R93, R10.reuse, -R34.reuse ;  /* 0x0000000a5d037223 */ /* 0x180fe20000010822 */
[C---:B------:R-:W-:Y:S01]  /*2b20*/  ISETP.GT.AND P1, PT, R28.reuse, 0x9, PT ;  /* 0x000000091c00780c */ /* 0x040fe20003f24270 */
[--C-:B------:R-:W-:Y:S01]  /*2b30*/  FFMA.FTZ R176, R95, R10, -R34.reuse ;  /* 0x0000000a5fb07223 */ /* 0x100fe20000010822 */
[----:B------:R-:W-:Y:S01]  /*2b40*/  FMNMX.FTZ R30, R63, R0, !PT ;  /* 0x000000003f1e7209 */ /* 0x000fe20007810000 */
[----:B------:R-:W-:Y:S01]  /*2b50*/  MUFU.TANH R17, R17 ;  /* 0x0000001100117308 */ /* 0x000fe20000002400 */
[----:B------:R-:W-:Y:S01]  /*2b60*/  ISETP.GT.AND P2, PT, R28, 0x10, PT ;  /* 0x000000101c00780c */ /* 0x000fe20003f44270 */
[-CC-:B------:R-:W-:Y:S01]  /*2b70*/  FFMA.FTZ R9, R97, R10.reuse, -R34.reuse ;  /* 0x0000000a61097223 */ /* 0x180fe20000010822 */
[----:B--2---:R-:W-:Y:S01]  /*2b80*/  FSEL R71, R8, -INF , P1 ;  /* 0xff80000008477808 */ /* 0x004fe20000800000 */
[--C-:B------:R-:W-:Y:S01]  /*2b90*/  FFMA.FTZ R178, R99, R10, -R34.reuse ;  /* 0x0000000a63b27223 */ /* 0x100fe20000010822 */
[----:B------:R-:W-:Y:S01]  /*2ba0*/  FMNMX.FTZ R30, R67, R30, !PT ;  /* 0x0000001e431e7209 */ /* 0x000fe20007810000 */
[-CC-:B------:R-:W-:Y:S01]  /*2bb0*/  FFMA.FTZ R172, R103, R10.reuse, -R34.reuse ;  /* 0x0000000a67ac7223 */ /* 0x180fe20000010822 */
[----:B------:R-:W-:Y:S01]  /*2bc0*/  ISETP.GT.AND P1, PT, R28, 0x11, PT ;  /* 0x000000111c00780c */ /* 0x000fe20003f24270 */
[----:B------:R1:W-:Y:S01]  /*2bd0*/  MUFU.TANH R42, R75 ;  /* 0x0000004b002a7308 */ /* 0x0003e20000002400 */
[----:B---3--:R-:W-:Y:S01]  /*2be0*/  FSEL R73, R12, -INF , P2 ;  /* 0xff8000000c497808 */ /* 0x008fe20001000000 */
[--C-:B------:R-:W-:Y:S01]  /*2bf0*/  FFMA.FTZ R168, R69, R10, -R34.reuse ;  /* 0x0000000a45a87223 */ /* 0x100fe20000010822 */
[----:B------:R-:W-:Y:S01]  /*2c00*/  FMNMX.FTZ R30, R71, R30, !PT ;  /* 0x0000001e471e7209 */ /* 0x000fe20007810000 */
[-CC-:B------:R-:W-:Y:S01]  /*2c10*/  FFMA.FTZ R174, R107, R10.reuse, -R34.reuse ;  /* 0x0000000a6bae7223 */ /* 0x180fe20000010822 */
[C---:B------:R-:W-:Y:S01]  /*2c20*/  ISETP.GT.AND P2, PT, R28.reuse, 0x18, PT ;  /* 0x000000181c00780c */ /* 0x040fe20003f44270 */
[--C-:B------:R-:W-:Y:S01]  /*2c30*/  FFMA.FTZ R170, R61, R10, -R34.reuse ;  /* 0x0000000a3daa7223 */ /* 0x100fe20000010822 */
[----:B------:R-:W-:Y:S01]  /*2c40*/  FMNMX.FTZ R30, R73, R30, !PT ;  /* 0x0000001e491e7209 */ /* 0x000fe20007810000 */
[----:B------:R-:W2:Y:S01]  /*2c50*/  MUFU.TANH R19, R19 ;  /* 0x0000001300137308 */ /* 0x000ea20000002400 */
[----:B-1----:R-:W-:Y:S01]  /*2c60*/  FSEL R75, R13, -INF , P1 ;  /* 0xff8000000d4b7808 */ /* 0x002fe20000800000 */
[-CC-:B------:R-:W-:Y:S01]  /*2c70*/  FFMA.FTZ R8, R57, R10.reuse, -R34.reuse ;  /* 0x0000000a39087223 */ /* 0x180fe20000010822 */
[C---:B------:R-:W-:Y:S01]  /*2c80*/  ISETP.GT.AND P1, PT, R28.reuse, 0x19, PT ;  /* 0x000000191c00780c */ /* 0x040fe20003f24270 */
[-CC-:B------:R-:W-:Y:S01]  /*2c90*/  FFMA.FTZ R12, R49, R10.reuse, -R34.reuse ;  /* 0x0000000a310c7223 */ /* 0x180fe20000010822 */
[----:B-----5:R-:W-:Y:S01]  /*2ca0*/  FSEL R77, R15, -INF , P2 ;  /* 0xff8000000f4d7808 */ /* 0x020fe20001000000 */
[--C-:B------:R-:W-:Y:S01]  /*2cb0*/  FFMA.FTZ R15, R101, R10, -R34.reuse ;  /* 0x0000000a650f7223 */ /* 0x100fe20000010822 */
[----:B------:R-:W-:Y:S01]  /*2cc0*/  FMNMX.FTZ R30, R75, R30, !PT ;  /* 0x0000001e4b1e7209 */ /* 0x000fe20007810000 */
[----:B------:R-:W-:Y:S01]  /*2cd0*/  MUFU.TANH R18, R18 ;  /* 0x0000001200127308 */ /* 0x000fe20000002400 */
[----:B------:R-:W-:Y:S01]  /*2ce0*/  ISETP.GT.AND P2, PT, R28, 0x20, PT ;  /* 0x000000201c00780c */ /* 0x000fe20003f44270 */
[--C-:B------:R-:W-:Y:S01]  /*2cf0*/  FFMA.FTZ R32, R32, R10, -R34.reuse ;  /* 0x0000000a20207223 */ /* 0x100fe20000010822 */
[----:B------:R-:W-:Y:S01]  /*2d00*/  FMNMX.FTZ R30, R77, R30, !PT ;  /* 0x0000001e4d1e7209 */ /* 0x000fe20007810000 */
[-CC-:B------:R-:W-:Y:S01]  /*2d10*/  FFMA.FTZ R31, R31, R10.reuse, -R34.reuse ;  /* 0x0000000a1f1f7223 */ /* 0x180fe20000010822 */
[----:B0-----:R-:W-:Y:S01]  /*2d20*/  FSEL R81, R16, -INF , P2 ;  /* 0xff80000010517808 */ /* 0x001fe20001000000 */
[-CC-:B------:R-:W-:Y:S01]  /*2d30*/  FFMA.FTZ R33, R33, R10.reuse, -R34.reuse ;  /* 0x0000000a21217223 */ /* 0x180fe20000010822 */
[C---:B------:R-:W-:Y:S01]  /*2d40*/  ISETP.GT.AND P2, PT, R28.reuse, 0x28, PT ;  /* 0x000000281c00780c */ /* 0x040fe20003f44270 */
[----:B------:R0:W-:Y:S01]  /*2d50*/  MUFU.TANH R44, R79 ;  /* 0x0000004f002c7308 */ /* 0x0001e20000002400 */
[-CC-:B------:R-:W-:Y:S01]  /*2d60*/  FFMA.FTZ R27, R27, R10.reuse, -R34.reuse ;  /* 0x0000000a1b1b7223 */ /* 0x180fe20000010822 */
[-CC-:B------:R-:W-:Y:S01]  /*2d70*/  FFMA.FTZ R29, R29, R10.reuse, -R34.reuse ;  /* 0x0000000a1d1d7223 */ /* 0x180fe20000010822 */
[----:B--2---:R-:W-:Y:S01]  /*2d80*/  FSEL R85, R19, -INF , P2 ;  /* 0xff80000013557808 */ /* 0x004fe20001000000 */
[-CC-:B------:R-:W-:Y:S01]  /*2d90*/  FFMA.FTZ R19, R109, R10.reuse, -R34.reuse ;  /* 0x0000000a6d137223 */ /* 0x180fe20000010822 */
[----:B------:R-:W-:Y:S01]  /*2da0*/  ISETP.GT.AND P2, PT, R28, 0x30, PT ;  /* 0x000000301c00780c */ /* 0x000fe20003f44270 */
[-CC-:B------:R-:W-:Y:S01]  /*2db0*/  FFMA.FTZ R47, R47, R10.reuse, -R34.reuse ;  /* 0x0000000a2f2f7223 */ /* 0x180fe20000010822 */
[-CC-:B------:R-:W-:Y:S01]  /*2dc0*/  FFMA.FTZ R51, R51, R10.reuse, -R34.reuse ;  /* 0x0000000a33337223 */ /* 0x180fe20000010822 */
[----:B------:R-:W1:Y:S01]  /*2dd0*/  MUFU.TANH R20, R20 ;  /* 0x0000001400147308 */ /* 0x000e620000002400 */
[----:B0-----:R-:W-:Y:S01]  /*2de0*/  FSEL R79, R14, -INF , P1 ;  /* 0xff8000000e4f7808 */ /* 0x001fe20000800000 */
[-CC-:B------:R-:W-:Y:S01]  /*2df0*/  FFMA.FTZ R53, R53, R10.reuse, -R34.reuse ;  /* 0x0000000a35357223 */ /* 0x180fe20000010822 */
[----:B------:R-:W-:Y:S01]  /*2e00*/  ISETP.GT.AND P1, PT, R28, 0x21, PT ;  /* 0x000000211c00780c */ /* 0x000fe20003f24270 */
[--C-:B------:R-:W-:Y:S01]  /*2e10*/  FFMA.FTZ R55, R55, R10, -R34.reuse ;  /* 0x0000000a37377223 */ /* 0x100fe20000010822 */
[----:B------:R-:W-:Y:S01]  /*2e20*/  FMNMX.FTZ R30, R79, R30, !PT ;  /* 0x0000001e4f1e7209 */ /* 0x000fe20007810000 */
[-CC-:B------:R-:W-:Y:S01]  /*2e30*/  FFMA.FTZ R35, R35, R10.reuse, -R34.reuse ;  /* 0x0000000a23237223 */ /* 0x180fe20000010822 */
[--C-:B------:R-:W-:Y:S01]  /*2e40*/  FFMA.FTZ R39, R39, R10, -R34.reuse ;  /* 0x0000000a27277223 */ /* 0x100fe20000010822 */
[----:B------:R-:W-:Y:S01]  /*2e50*/  MUFU.TANH R21, R21 ;  /* 0x0000001500157308 */ /* 0x000fe20000002400 */
[----:B------:R-:W-:Y:S01]  /*2e60*/  FMNMX.FTZ R30, R81, R30, !PT ;  /* 0x0000001e511e7209 */ /* 0x000fe20007810000 */
[-CC-:B------:R-:W-:Y:S01]  /*2e70*/  FFMA.FTZ R45, R45, R10.reuse, -R34.reuse ;  /* 0x0000000a2d2d7223 */ /* 0x180fe20000010822 */
[-CC-:B------:R-:W-:Y:S01]  /*2e80*/  FFMA.FTZ R41, R41, R10.reuse, -R34.reuse ;  /* 0x0000000a29297223 */ /* 0x180fe20000010822 */
[-CC-:B------:R-:W-:Y:S01]  /*2e90*/  FFMA.FTZ R43, R43, R10.reuse, -R34.reuse ;  /* 0x0000000a2b2b7223 */ /* 0x180fe20000010822 */
[----:B------:R-:W-:Y:S01]  /*2ea0*/  FFMA.FTZ R37, R37, R10, -R34 ;  /* 0x0000000a25257223 */ /* 0x000fe20000010822 */
[----:B------:R-:W-:-:S02]  /*2eb0*/  UIADD3 UR7, UR7, UR48, URZ ;  /* 0x0000003007077290 */ /* 0x000fc4000fffe03f */
[----:B------:R0:W-:Y:S01]  /*2ec0*/  MUFU.TANH R46, R83 ;  /* 0x00000053002e7308 */ /* 0x0001e20000002400 */
[----:B-1----:R-:W-:Y:S01]  /*2ed0*/  FSEL R89, R20, -INF , P2 ;  /* 0xff80000014597808 */ /* 0x002fe20001000000 */
[----:B------:R-:W-:Y:S01]  /*2ee0*/  USHF.R.S32.HI UR4, URZ, 0x1f, UR7 ;  /* 0x0000001f3f047899 */ /* 0x000fe20008011407 */
[C---:B------:R-:W-:Y:S01]  /*2ef0*/  ISETP.GT.AND P2, PT, R28.reuse, 0x38, PT ;  /* 0x000000381c00780c */ /* 0x040fe20003f44270 */
[----:B------:R-:W-:Y:S02]  /*2f00*/  UMOV UR48, URZ ;  /* 0x0000003f00307c82 */ /* 0x000fe40008000000 */
[----:B------:R-:W-:Y:S02]  /*2f10*/  ULEA.HI UR4, UR4, UR7, URZ, 0x7 ;  /* 0x0000000704047291 */ /* 0x000fe4000f8f383f */
[----:B------:R-:W1:Y:S01]  /*2f20*/  MUFU.TANH R22, R22 ;  /* 0x0000001600167308 */ /* 0x000e620000002400 */
[----:B0-----:R-:W-:Y:S01]  /*2f30*/  FSEL R83, R17, -INF , P1 ;  /* 0xff80000011537808 */ /* 0x001fe20000800000 */
[----:B------:R-:W-:Y:S01]  /*2f40*/  FFMA.FTZ R17, R105, R10, -R34 ;  /* 0x0000000a69117223 */ /* 0x000fe20000010822 */
[----:B------:R-:W-:Y:S01]  /*2f50*/  ISETP.GT.AND P1, PT, R28, 0x29, PT ;  /* 0x000000291c00780c */ /* 0x000fe20003f24270 */
[----:B------:R-:W-:Y:S01]  /*2f60*/  USHF.R.S32.HI UR4, URZ, 0x7, UR4 ;  /* 0x000000073f047899 */ /* 0x000fe20008011404 */
[----:B------:R-:W-:-:S03]  /*2f70*/  FMNMX.FTZ R30, R83, R30, !PT ;  /* 0x0000001e531e7209 */ /* 0x000fc60007810000 */
[----:B------:R-:W0:Y:S01]  /*2f80*/  MUFU.TANH R24, R24 ;  /* 0x0000001800187308 */ /* 0x000e220000002400 */
[----:B------:R-:W-:Y:S01]  /*2f90*/  FMNMX.FTZ R30, R85, R30, !PT ;  /* 0x0000001e551e7209 */ /* 0x000fe20007810000 */
[----:B------:R-:W-:-:S04]  /*2fa0*/  UISETP.LT.AND UP0, UPT, UR39, UR4, UPT ;  /* 0x000000042700728c */ /* 0x000fc8000bf01270 */
[----:B------:R-:W-:Y:S02]  /*2fb0*/  USEL UR52, UR39, UR4, !UP0 ;  /* 0x0000000427347287 */ /* 0x000fe4000c000000 */
[----:B------:R2:W-:Y:S01]  /*2fc0*/  MUFU.TANH R48, R87 ;  /* 0x0000005700307308 */ /* 0x0005e20000002400 */
[----:B-1----:R-:W-:Y:S01]  /*2fd0*/  FSEL R93, R22, -INF , P2 ;  /* 0xff800000165d7808 */ /* 0x002fe20001000000 */
[----:B------:R-:W-:Y:S01]  /*2fe0*/  UISETP.GE.AND UP0, UPT, UR54, UR52, UPT ;  /* 0x000000343600728c */ /* 0x000fe2000bf06270 */
[----:B------:R-:W-:-:S05]  /*2ff0*/  ISETP.GT.AND P2, PT, R28, 0x40, PT ;  /* 0x000000401c00780c */ /* 0x000fca0003f44270 */
[----:B------:R-:W1:Y:S01]  /*3000*/  MUFU.TANH R26, R26 ;  /* 0x0000001a001a7308 */ /* 0x000e620000002400 */
[----:B--2---:R-:W-:Y:S02]  /*3010*/  FSEL R87, R18, -INF , P1 ;  /* 0xff80000012577808 */ /* 0x004fe40000800000 */
[C---:B------:R-:W-:Y:S02]  /*3020*/  ISETP.GT.AND P1, PT, R28.reuse, 0x31, PT ;  /* 0x000000311c00780c */ /* 0x040fe40003f24270 */
[----:B------:R-:W-:Y:S02]  /*3030*/  FMNMX.FTZ R30, R87, R30, !PT ;  /* 0x0000001e571e7209 */ /* 0x000fe40007810000 */
[----:B------:R-:W-:Y:S01]  /*3040*/  FSEL R91, R21, -INF , P1 ;  /* 0xff800000155b7808 */ /* 0x000fe20000800000 */
[----:B------:R-:W2:Y:S01]  /*3050*/  MUFU.TANH R25, R25 ;  /* 0x0000001900197308 */ /* 0x000ea20000002400 */
[----:B------:R-:W-:Y:S01]  /*3060*/  FMNMX.FTZ R30, R89, R30, !PT ;  /* 0x0000001e591e7209 */ /* 0x000fe20007810000 */
[----:B------:R-:W-:Y:S01]  /*3070*/  FFMA.FTZ R21, R65, R10, -R34 ;  /* 0x0000000a41157223 */ /* 0x000fe20000010822 */
[----:B------:R-:W-:-:S02]  /*3080*/  ISETP.GT.AND P1, PT, R28, 0x39, PT ;  /* 0x000000391c00780c */ /* 0x000fc40003f24270 */
[----:B------:R-:W-:Y:S02]  /*3090*/  FMNMX.FTZ R30, R91, R30, !PT ;  /* 0x0000001e5b1e7209 */ /* 0x000fe40007810000 */
[----:B0-----:R-:W-:Y:S01]  /*30a0*/  FSEL R95, R24, -INF , P1 ;  /* 0xff800000185f7808 */ /* 0x001fe20000800000 */
[----:B------:R-:W0:Y:S01]  /*30b0*/  MUFU.TANH R62, R62 ;  /* 0x0000003e003e7308 */ /* 0x000e220000002400 */
[----:B------:R-:W-:Y:S02]  /*30c0*/  FMNMX.FTZ R30, R93, R30, !PT ;  /* 0x0000001e5d1e7209 */ /* 0x000fe40007810000 */
[----:B------:R-:W-:Y:S02]  /*30d0*/  ISETP.GT.AND P1, PT, R28, 0x41, PT ;  /* 0x000000411c00780c */ /* 0x000fe40003f24270 */
[----:B-1----:R-:W-:Y:S02]  /*30e0*/  FSEL R97, R26, -INF , P2 ;  /* 0xff8000001a617808 */ /* 0x002fe40001000000 */
[----:B------:R-:W-:Y:S01]  /*30f0*/  FMNMX.FTZ R30, R95, R30, !PT ;  /* 0x0000001e5f1e7209 */ /* 0x000fe20007810000 */
[----:B------:R-:W1:Y:S01]  /*3100*/  MUFU.TANH R66, R66 ;  /* 0x0000004200427308 */ /* 0x000e620000002400 */
[----:B------:R-:W-:-:S02]  /*3110*/  ISETP.GT.AND P2, PT, R28, 0x48, PT ;  /* 0x000000481c00780c */ /* 0x000fc40003f44270 */
[----:B--2---:R-:W-:Y:S01]  /*3120*/  FSEL R99, R25, -INF , P1 ;  /* 0xff80000019637808 */ /* 0x004fe20000800000 */
[----:B------:R-:W-:Y:S01]  /*3130*/  FFMA.FTZ R25, R59, R10, -R34 ;  /* 0x0000000a3b197223 */ /* 0x000fe20000010822 */
[----:B------:R-:W-:Y:S02]  /*3140*/  FMNMX.FTZ R30, R97, R30, !PT ;  /* 0x0000001e611e7209 */ /* 0x000fe40007810000 */
[----:B------:R-:W-:Y:S01]  /*3150*/  ISETP.GT.AND P1, PT, R28, 0x49, PT ;  /* 0x000000491c00780c */ /* 0x000fe20003f24270 */
[----:B------:R-:W2:Y:S01]  /*3160*/  MUFU.TANH R70, R70 ;  /* 0x0000004600467308 */ /* 0x000ea20000002400 */
[----:B0-----:R-:W-:Y:S02]  /*3170*/  FSEL R101, R62, -INF , P2 ;  /* 0xff8000003e657808 */ /* 0x001fe40001000000 */
[----:B------:R-:W-:Y:S02]  /*3180*/  FMNMX.FTZ R30, R99, R30, !PT ;  /* 0x0000001e631e7209 */ /* 0x000fe40007810000 */
[----:B------:R-:W-:-:S02]  /*3190*/  ISETP.GT.AND P2, PT, R28, 0x50, PT ;  /* 0x000000501c00780c */ /* 0x000fc40003f44270 */
[----:B------:R-:W-:Y:S01]  /*31a0*/  FSEL R103, R36, -INF , P1 ;  /* 0xff80000024677808 */ /* 0x000fe20000800000 */
[----:B------:R-:W0:Y:S01]  /*31b0*/  MUFU.TANH R74, R74 ;  /* 0x0000004a004a7308 */ /* 0x000e220000002400 */
[----:B------:R-:W-:Y:S02]  /*31c0*/  FMNMX.FTZ R30, R101, R30, !PT ;  /* 0x0000001e651e7209 */ /* 0x000fe40007810000 */
[----:B------:R-:W-:Y:S02]  /*31d0*/  ISETP.GT.AND P1, PT, R28, 0x51, PT ;  /* 0x000000511c00780c */ /* 0x000fe40003f24270 */
[----:B-1----:R-:W-:Y:S02]  /*31e0*/  FSEL R105, R66, -INF , P2 ;  /* 0xff80000042697808 */ /* 0x002fe40001000000 */
[----:B------:R-:W-:Y:S01]  /*31f0*/  FMNMX.FTZ R30, R103, R30, !PT ;  /* 0x0000001e671e7209 */ /* 0x000fe20007810000 */
[----:B------:R-:W1:Y:S01]  /*3200*/  MUFU.TANH R78, R78 ;  /* 0x0000004e004e7308 */ /* 0x000e620000002400 */
[----:B------:R-:W-:-:S02]  /*3210*/  ISETP.GT.AND P2, PT, R28, 0x58, PT ;  /* 0x000000581c00780c */ /* 0x000fc40003f44270 */
[----:B------:R-:W-:Y:S02]  /*3220*/  FSEL R69, R38, -INF , P1 ;  /* 0xff80000026457808 */ /* 0x000fe40000800000 */
[----:B------:R-:W-:Y:S02]  /*3230*/  FMNMX.FTZ R30, R105, R30, !PT ;  /* 0x0000001e691e7209 */ /* 0x000fe40007810000 */
[----:B------:R-:W-:Y:S01]  /*3240*/  ISETP.GT.AND P1, PT, R28, 0x59, PT ;  /* 0x000000591c00780c */ /* 0x000fe20003f24270 */
[----:B------:R-:W3:Y:S01]  /*3250*/  MUFU.TANH R82, R82 ;  /* 0x0000005200527308 */ /* 0x000ee20000002400 */
[----:B--2---:R-:W-:Y:S02]  /*3260*/  FSEL R107, R70, -INF , P2 ;  /* 0xff800000466b7808 */ /* 0x004fe40001000000 */
[----:B------:R-:W-:Y:S02]  /*3270*/  FMNMX.FTZ R30, R69, R30, !PT ;  /* 0x0000001e451e7209 */ /* 0x000fe40007810000 */
[----:B------:R-:W-:-:S02]  /*3280*/  ISETP.GT.AND P2, PT, R28, 0x60, PT ;  /* 0x000000601c00780c */ /* 0x000fc40003f44270 */
[----:B------:R-:W-:Y:S01]  /*3290*/  FSEL R65, R40, -INF , P1 ;  /* 0xff80000028417808 */ /* 0x000fe20000800000 */
[----:B------:R-:W2:Y:S01]  /*32a0*/  MUFU.TANH R86, R86 ;  /* 0x0000005600567308 */ /* 0x000ea20000002400 */
[----:B------:R-:W-:Y:S02]  /*32b0*/  FMNMX.FTZ R30, R107, R30, !PT ;  /* 0x0000001e6b1e7209 */ /* 0x000fe40007810000 */
[----:B------:R-:W-:Y:S02]  /*32c0*/  ISETP.GT.AND P1, PT, R28, 0x61, PT ;  /* 0x000000611c00780c */ /* 0x000fe40003f24270 */
[----:B0-----:R-:W-:Y:S02]  /*32d0*/  FSEL R109, R74, -INF , P2 ;  /* 0xff8000004a6d7808 */ /* 0x001fe40001000000 */
[----:B------:R-:W-:Y:S01]  /*32e0*/  FMNMX.FTZ R30, R65, R30, !PT ;  /* 0x0000001e411e7209 */ /* 0x000fe20007810000 */
[----:B------:R-:W-:Y:S01]  /*32f0*/  MUFU.EX2 R164, R8 ;  /* 0x0000000800a47308 */ /* 0x000fe20000000800 */
[----:B------:R-:W-:-:S02]  /*3300*/  ISETP.GT.AND P2, PT, R28, 0x68, PT ;  /* 0x000000681c00780c */ /* 0x000fc40003f44270 */
[----:B------:R-:W-:Y:S02]  /*3310*/  FSEL R61, R42, -INF , P1 ;  /* 0xff8000002a3d7808 */ /* 0x000fe40000800000 */
[----:B------:R-:W-:Y:S02]  /*3320*/  FMNMX.FTZ R30, R109, R30, !PT ;  /* 0x0000001e6d1e7209 */ /* 0x000fe40007810000 */
[----:B------:R-:W-:Y:S01]  /*3330*/  ISETP.GT.AND P1, PT, R28, 0x69, PT ;  /* 0x000000691c00780c */ /* 0x000fe20003f24270 */
[----:B------:R-:W-:Y:S01]  /*3340*/  MUFU.EX2 R180, R180 ;  /* 0x000000b400b47308 */ /* 0x000fe20000000800 */
[----:B-1----:R-:W-:Y:S02]  /*3350*/  FSEL R111, R78, -INF , P2 ;  /* 0xff8000004e6f7808 */ /* 0x002fe40001000000 */
[----:B------:R-:W-:Y:S02]  /*3360*/  FMNMX.FTZ R30, R61, R30, !PT ;  /* 0x0000001e3d1e7209 */ /* 0x000fe40007810000 */
[----:B------:R-:W-:-:S02]  /*3370*/  ISETP.GT.AND P2, PT, R28, 0x70, PT ;  /* 0x000000701c00780c */ /* 0x000fc40003f44270 */
[----:B------:R-:W-:Y:S01]  /*3380*/  FSEL R59, R44, -INF , P1 ;  /* 0xff8000002c3b7808 */ /* 0x000fe20000800000 */
[----:B------:R-:W0:Y:S01]  /*3390*/  MUFU.EX2 R23, R32 ;  /* 0x0000002000177308 */ /* 0x000e220000000800 */
[----:B------:R-:W-:Y:S02]  /*33a0*/  FMNMX.FTZ R30, R111, R30, !PT ;  /* 0x0000001e6f1e7209 */ /* 0x000fe40007810000 */
[----:B------:R-:W-:Y:S02]  /*33b0*/  ISETP.GT.AND P1, PT, R28, 0x71, PT ;  /* 0x000000711c00780c */ /* 0x000fe40003f24270 */
[----:B---3--:R-:W-:Y:S02]  /*33c0*/  FSEL R113, R82, -INF , P2 ;  /* 0xff80000052717808 */ /* 0x008fe40001000000 */
[----:B------:R-:W-:Y:S01]  /*33d0*/  FMNMX.FTZ R30, R59, R30, !PT ;  /* 0x0000001e3b1e7209 */ /* 0x000fe20007810000 */
[----:B------:R-:W1:Y:S01]  /*33e0*/  MUFU.EX2 R182, R182 ;  /* 0x000000b600b67308 */ /* 0x000e620000000800 */
[----:B------:R-:W-:-:S02]  /*33f0*/  ISETP.GT.AND P2, PT, R28, 0x78, PT ;  /* 0x000000781c00780c */ /* 0x000fc40003f44270 */
[----:B------:R-:W-:Y:S02]  /*3400*/  FSEL R57, R46, -INF , P1 ;  /* 0xff8000002e397808 */ /* 0x000fe40000800000 */
[----:B------:R-:W-:Y:S02]  /*3410*/  FMNMX.FTZ R30, R113, R30, !PT ;  /* 0x0000001e711e7209 */ /* 0x000fe40007810000 */
[----:B------:R-:W-:Y:S01]  /*3420*/  ISETP.GT.AND P1, PT, R28, 0x79, PT ;  /* 0x000000791c00780c */ /* 0x000fe20003f24270 */
[----:B------:R-:W3:Y:S01]  /*3430*/  MUFU.EX2 R3, R3 ;  /* 0x0000000300037308 */ /* 0x000ee20000000800 */
[----:B--2---:R-:W-:Y:S02]  /*3440*/  FSEL R115, R86, -INF , P2 ;  /* 0xff80000056737808 */ /* 0x004fe40001000000 */
[----:B------:R-:W-:Y:S02]  /*3450*/  FMNMX.FTZ R30, R57, R30, !PT ;  /* 0x0000001e391e7209 */ /* 0x000fe40007810000 */
[----:B------:R-:W-:-:S02]  /*3460*/  FSEL R49, R48, -INF , P1 ;  /* 0xff80000030317808 */ /* 0x000fc40000800000 */
[----:B------:R-:W-:Y:S01]  /*3470*/  FMNMX.FTZ R30, R115, R30, !PT ;  /* 0x0000001e731e7209 */ /* 0x000fe20007810000 */
[----:B------:R-:W2:Y:S03]  /*3480*/  MUFU.EX2 R176, R176 ;  /* 0x000000b000b07308 */ /* 0x000ea60000000800 */
[----:B------:R-:W-:-:S05]  /*3490*/  FMNMX.FTZ R30, R49, R30, !PT ;  /* 0x0000001e311e7209 */ /* 0x000fca0007810000 */
[----:B------:R-:W4:Y:S01]  /*34a0*/  SHFL.BFLY PT, R13, R30, 0x2, 0x1f ;  /* 0x0c401f001e0d7f89 */ /* 0x000f2200000e0000 */
[----:B------:R-:W5:Y:S08]  /*34b0*/  MUFU.EX2 R9, R9 ;  /* 0x0000000900097308 */ /* 0x000f700000000800 */
[----:B------:R0:W-:Y:S08]  /*34c0*/  MUFU.EX2 R158, R31 ;  /* 0x0000001f009e7308 */ /* 0x0001f00000000800 */
[----:B------:R-:W-:Y:S01]  /*34d0*/  MUFU.EX2 R117, R12 ;  /* 0x0000000c00757308 */ /* 0x000fe20000000800 */
[----:B0-----:R-:W-:Y:S01]  /*34e0*/  FADD.FTZ R31, R180, R23 ;  /* 0x00000017b41f7221 */ /* 0x001fe20000010000 */
[----:B------:R-:W-:-:S02]  /*34f0*/  F2FP.F16.F32.PACK_AB R180, R23, R180 ;  /* 0x000000b417b4723e */ /* 0x000fc400000000ff */
[----:B----4-:R-:W-:-:S04]  /*3500*/  FMNMX.FTZ R8, R30, R13, !PT ;  /* 0x0000000d1e087209 */ /* 0x010fc80007810000 */
[----:B------:R-:W0:Y:S01]  /*3510*/  MUFU.EX2 R178, R178 ;  /* 0x000000b200b27308 */ /* 0x000e220000000800 */
[----:B------:R-:W4:Y:S07]  /*3520*/  SHFL.BFLY PT, R13, R8, 0x1, 0x1f ;  /* 0x0c201f00080d7f89 */ /* 0x000f2e00000e0000 */
[----:B------:R-:W0:Y:S08]  /*3530*/  MUFU.EX2 R15, R15 ;  /* 0x0000000f000f7308 */ /* 0x000e300000000800 */
[----:B------:R-:W-:Y:S08]  /*3540*/  MUFU.EX2 R172, R172 ;  /* 0x000000ac00ac7308 */ /* 0x000ff00000000800 */
[----:B------:R-:W-:Y:S01]  /*3550*/  MUFU.EX2 R17, R17 ;  /* 0x0000001100117308 */ /* 0x000fe20000000800 */
[----:B----4-:R-:W-:-:S04]  /*3560*/  FMNMX.FTZ R13, R8, R13, !PT ;  /* 0x0000000d080d7209 */ /* 0x010fc80007810000 */
[C---:B------:R-:W-:Y:S01]  /*3570*/  FSETP.NEU.FTZ.AND P1, PT, R13.reuse, -INF , PT ;  /* 0xff8000000d00780b */ /* 0x040fe20003f3d000 */
[----:B------:R-:W-:Y:S02]  /*3580*/  FMUL.FTZ R8, R13, R10 ;  /* 0x0000000a0d087220 */ /* 0x000fe40000410000 */
[----:B------:R-:W-:Y:S03]  /*3590*/  MUFU.EX2 R174, R174 ;  /* 0x000000ae00ae7308 */ /* 0x000fe60000000800 */
[----:B------:R-:W-:Y:S02]  /*35a0*/  FSEL R8, R8, RZ, P1 ;  /* 0x000000ff08087208 */ /* 0x000fe40000800000 */
[----:B------:R-:W-:-:S03]  /*35b0*/  PLOP3.LUT P1, PT, PT, PT, UP0, 0x80, 0x0 ;  /* 0x000000000000781c */ /* 0x000fc60003f2f008 */
        /* <DEDUP_REMOVED lines=16> */
[----:B------:R-:W4:Y:S01]  /*36c0*/  MUFU.EX2 R63, R63 ;  /* 0x0000003f003f7308 */ /* 0x000f220000000800 */
[----:B-1----:R-:W-:Y:S01]  /*36d0*/  FADD.FTZ R0, R182, R31 ;  /* 0x0000001fb6007221 */ /* 0x002fe20000010000 */
[-CC-:B------:R-:W-:Y:S01]  /*36e0*/  FFMA.FTZ R93, R93, R10.reuse, -R8.reuse ;  /* 0x0000000a5d5d7223 */ /* 0x180fe20000010808 */
[-CC-:B------:R-:W-:Y:S01]  /*36f0*/  FFMA.FTZ R95, R95, R10.reuse, -R8.reuse ;  /* 0x0000000a5f5f7223 */ /* 0x180fe20000010808 */
[-C--:B------:R-:W-:Y:S01]  /*3700*/  FFMA.FTZ R97, R97, R10.reuse, -R8 ;  /* 0x0000000a61617223 */ /* 0x080fe20000010808 */
[----:B---3--:R-:W-:Y:S01]  /*3710*/  FADD.FTZ R31, R3, R0 ;  /* 0x00000000031f7221 */ /* 0x008fe20000010000 */
[-CC-:B------:R-:W-:Y:S01]  /*3720*/  FFMA.FTZ R99, R99, R10.reuse, -R8.reuse ;  /* 0x0000000a63637223 */ /* 0x180fe20000010808 */
[-CC-:B------:R-:W-:Y:S01]  /*3730*/  FFMA.FTZ R101, R101, R10.reuse, -R8.reuse ;  /* 0x0000000a65657223 */ /* 0x180fe20000010808 */
[----:B------:R-:W1:Y:S01]  /*3740*/  MUFU.EX2 R67, R67 ;  /* 0x0000004300437308 */ /* 0x000e620000000800 */
[----:B--2---:R-:W-:Y:S01]  /*3750*/  FADD.FTZ R0, R176, R31 ;  /* 0x0000001fb0007221 */ /* 0x004fe20000010000 */
[-CC-:B------:R-:W-:Y:S01]  /*3760*/  FFMA.FTZ R103, R103, R10.reuse, -R8.reuse ;  /* 0x0000000a67677223 */ /* 0x180fe20000010808 */
[-CC-:B------:R-:W-:Y:S01]  /*3770*/  FFMA.FTZ R105, R105, R10.reuse, -R8.reuse ;  /* 0x0000000a69697223 */ /* 0x180fe20000010808 */
[----:B------:R-:W-:Y:S01]  /*3780*/  FFMA.FTZ R69, R69, R10, -R8 ;  /* 0x0000000a45457223 */ /* 0x000fe20000010808 */
[----:B-----5:R-:W-:Y:S01]  /*3790*/  FADD.FTZ R31, R9, R0 ;  /* 0x00000000091f7221 */ /* 0x020fe20000010000 */
[----:B------:R-:W-:Y:S01]  /*37a0*/  F2FP.F16.F32.PACK_AB R182, R3, R182 ;  /* 0x000000b603b6723e */ /* 0x000fe200000000ff */
[-CC-:B------:R-:W-:Y:S01]  /*37b0*/  FFMA.FTZ R107, R107, R10.reuse, -R8.reuse ;  /* 0x0000000a6b6b7223 */ /* 0x180fe20000010808 */
[----:B------:R-:W2:Y:S01]  /*37c0*/  MUFU.EX2 R14, R71 ;  /* 0x00000047000e7308 */ /* 0x000ea20000000800 */
[----:B0-----:R-:W-:Y:S01]  /*37d0*/  FADD.FTZ R0, R178, R31 ;  /* 0x0000001fb2007221 */ /* 0x001fe20000010000 */
[-CC-:B------:R-:W-:Y:S01]  /*37e0*/  FFMA.FTZ R65, R65, R10.reuse, -R8.reuse ;  /* 0x0000000a41417223 */ /* 0x180fe20000010808 */
[-CC-:B------:R-:W-:Y:S01]  /*37f0*/  FFMA.FTZ R109, R109, R10.reuse, -R8.reuse ;  /* 0x0000000a6d6d7223 */ /* 0x180fe20000010808 */
[----:B------:R-:W-:Y:S01]  /*3800*/  FFMA.FTZ R61, R61, R10, -R8 ;  /* 0x0000000a3d3d7223 */ /* 0x000fe20000010808 */
[----:B------:R-:W-:Y:S01]  /*3810*/  FADD.FTZ R31, R15, R0 ;  /* 0x000000000f1f7221 */ /* 0x000fe20000010000 */
[----:B----4-:R-:W-:Y:S01]  /*3820*/  FADD.FTZ R0, R63, R12 ;  /* 0x0000000c3f007221 */ /* 0x010fe20000010000 */
[----:B------:R-:W-:Y:S01]  /*3830*/  F2FP.F16.F32.PACK_AB R176, R9, R176 ;  /* 0x000000b009b0723e */ /* 0x000fe200000000ff */
[----:B------:R-:W0:Y:S01]  /*3840*/  MUFU.EX2 R73, R73 ;  /* 0x0000004900497308 */ /* 0x000e220000000800 */
[----:B------:R-:W-:Y:S01]  /*3850*/  FADD.FTZ R30, R172, R31 ;  /* 0x0000001fac1e7221 */ /* 0x000fe20000010000 */
[----:B-1----:R-:W-:Y:S01]  /*3860*/  FADD.FTZ R31, R67, R0 ;  /* 0x00000000431f7221 */ /* 0x002fe20000010000 */
[-CC-:B------:R-:W-:Y:S01]  /*3870*/  FFMA.FTZ R111, R111, R10.reuse, -R8.reuse ;  /* 0x0000000a6f6f7223 */ /* 0x180fe20000010808 */
[-CC-:B------:R-:W-:Y:S01]  /*3880*/  FFMA.FTZ R59, R59, R10.reuse, -R8.reuse ;  /* 0x0000000a3b3b7223 */ /* 0x180fe20000010808 */
[-CC-:B------:R-:W-:Y:S01]  /*3890*/  FFMA.FTZ R113, R113, R10.reuse, -R8.reuse ;  /* 0x0000000a71717223 */ /* 0x180fe20000010808 */
[-CC-:B------:R-:W-:Y:S01]  /*38a0*/  FFMA.FTZ R57, R57, R10.reuse, -R8.reuse ;  /* 0x0000000a39397223 */ /* 0x180fe20000010808 */
[-CC-:B------:R-:W-:Y:S01]  /*38b0*/  FFMA.FTZ R115, R115, R10.reuse, -R8.reuse ;  /* 0x0000000a73737223 */ /* 0x180fe20000010808 */
[----:B------:R-:W1:Y:S01]  /*38c0*/  MUFU.EX2 R16, R75 ;  /* 0x0000004b00107308 */ /* 0x000e620000000800 */
[----:B--2---:R-:W-:Y:S01]  /*38d0*/  FADD.FTZ R0, R14, R31 ;  /* 0x0000001f0e007221 */ /* 0x004fe20000010000 */
[----:B------:R-:W-:Y:S01]  /*38e0*/  FFMA.FTZ R49, R49, R10, -R8 ;  /* 0x0000000a31317223 */ /* 0x000fe20000010808 */
[----:B------:R-:W-:-:S02]  /*38f0*/  F2FP.F16.F32.PACK_AB R181, R12, R63 ;  /* 0x0000003f0cb5723e */ /* 0x000fc400000000ff */
[----:B------:R-:W-:Y:S02]  /*3900*/  F2FP.F16.F32.PACK_AB R183, R14, R67 ;  /* 0x000000430eb7723e */ /* 0x000fe400000000ff */
[----:B------:R-:W-:Y:S01]  /*3910*/  F2FP.F16.F32.PACK_AB R178, R15, R178 ;  /* 0x000000b20fb2723e */ /* 0x000fe200000000ff */
[----:B------:R-:W2:Y:S01]  /*3920*/  MUFU.EX2 R77, R77 ;  /* 0x0000004d004d7308 */ /* 0x000ea20000000800 */
[----:B0-----:R-:W-:Y:S01]  /*3930*/  FADD.FTZ R31, R73, R0 ;  /* 0x00000000491f7221 */ /* 0x001fe20000010000 */
[----:B------:R-:W-:-:S06]  /*3940*/  F2FP.F16.F32.PACK_AB R172, R17, R172 ;  /* 0x000000ac11ac723e */ /* 0x000fcc00000000ff */
[----:B------:R-:W0:Y:S01]  /*3950*/  MUFU.EX2 R18, R79 ;  /* 0x0000004f00127308 */ /* 0x000e220000000800 */
[C---:B-1----:R-:W-:Y:S01]  /*3960*/  FADD.FTZ R0, R16.reuse, R31 ;  /* 0x0000001f10007221 */ /* 0x042fe20000010000 */
[----:B------:R-:W-:-:S06]  /*3970*/  F2FP.F16.F32.PACK_AB R177, R16, R73 ;  /* 0x0000004910b1723e */ /* 0x000fcc00000000ff */
[----:B------:R-:W1:Y:S01]  /*3980*/  MUFU.EX2 R81, R81 ;  /* 0x0000005100517308 */ /* 0x000e620000000800 */
[----:B--2---:R-:W-:-:S07]  /*3990*/  FADD.FTZ R31, R77, R0 ;  /* 0x000000004d1f7221 */ /* 0x004fce0000010000 */
[----:B------:R-:W-:Y:S01]  /*39a0*/  MUFU.EX2 R168, R168 ;  /* 0x000000a800a87308 */ /* 0x000fe20000000800 */
[C---:B0-----:R-:W-:Y:S01]  /*39b0*/  FADD.FTZ R0, R18.reuse, R31 ;  /* 0x0000001f12007221 */ /* 0x041fe20000010000 */
[----:B------:R-:W-:-:S06]  /*39c0*/  F2FP.F16.F32.PACK_AB R179, R18, R77 ;  /* 0x0000004d12b3723e */ /* 0x000fcc00000000ff */
[----:B------:R-:W0:Y:S01]  /*39d0*/  MUFU.EX2 R20, R83 ;  /* 0x0000005300147308 */ /* 0x000e220000000800 */
[----:B-1----:R-:W-:-:S07]  /*39e0*/  FADD.FTZ R31, R81, R0 ;  /* 0x00000000511f7221 */ /* 0x002fce0000010000 */
[----:B------:R-:W1:Y:S08]  /*39f0*/  MUFU.EX2 R21, R21 ;  /* 0x0000001500157308 */ /* 0x000e700000000800 */
[----:B------:R2:W-:Y:S01]  /*3a00*/  MUFU.EX2 R166, R33 ;  /* 0x0000002100a67308 */ /* 0x0005e20000000800 */
[C---:B0-----:R-:W-:Y:S01]  /*3a10*/  FADD.FTZ R0, R20.reuse, R31 ;  /* 0x0000001f14007221 */ /* 0x041fe20000010000 */
[----:B------:R-:W-:-:S06]  /*3a20*/  F2FP.F16.F32.PACK_AB R173, R20, R81 ;  /* 0x0000005114ad723e */ /* 0x000fcc00000000ff */
[----:B------:R-:W0:Y:S01]  /*3a30*/  MUFU.EX2 R85, R85 ;  /* 0x0000005500557308 */ /* 0x000e220000000800 */
[----:B--2---:R-:W-:-:S04]  /*3a40*/  FADD.FTZ R33, R17, R30 ;  /* 0x0000001e11217221 */ /* 0x004fc80000010000 */
[----:B------:R-:W-:Y:S01]  /*3a50*/  FADD.FTZ R32, R174, R33 ;  /* 0x00000021ae207221 */ /* 0x000fe20000010000 */
[C---:B------:R-:W-:Y:S02]  /*3a60*/  F2FP.F16.F32.PACK_AB R174, R19.reuse, R174 ;  /* 0x000000ae13ae723e */ /* 0x040fe400000000ff */
[----:B------:R-:W2:Y:S01]  /*3a70*/  MUFU.EX2 R170, R170 ;  /* 0x000000aa00aa7308 */ /* 0x000ea20000000800 */
[----:B------:R-:W-:-:S04]  /*3a80*/  FADD.FTZ R33, R19, R32 ;  /* 0x0000002013217221 */ /* 0x000fc80000010000 */
[----:B------:R-:W-:Y:S01]  /*3a90*/  FADD.FTZ R32, R168, R33 ;  /* 0x00000021a8207221 */ /* 0x000fe20000010000 */
[C---:B-1----:R-:W-:Y:S02]  /*3aa0*/  F2FP.F16.F32.PACK_AB R168, R21.reuse, R168 ;  /* 0x000000a815a8723e */ /* 0x042fe400000000ff */
[----:B------:R-:W1:Y:S01]  /*3ab0*/  MUFU.EX2 R22, R87 ;  /* 0x0000005700167308 */ /* 0x000e620000000800 */
[----:B------:R-:W-:Y:S01]  /*3ac0*/  FADD.FTZ R33, R21, R32 ;  /* 0x0000002015217221 */ /* 0x000fe20000010000 */
[----:B0-----:R-:W-:-:S06]  /*3ad0*/  FADD.FTZ R31, R85, R0 ;  /* 0x00000000551f7221 */ /* 0x001fcc0000010000 */
[----:B------:R-:W0:Y:S01]  /*3ae0*/  MUFU.EX2 R25, R25 ;  /* 0x0000001900197308 */ /* 0x000e220000000800 */
[----:B--2---:R-:W-:-:S07]  /*3af0*/  FADD.FTZ R34, R170, R33 ;  /* 0x00000021aa227221 */ /* 0x004fce0000010000 */
[----:B------:R-:W2:Y:S01]  /*3b00*/  MUFU.EX2 R89, R89 ;  /* 0x0000005900597308 */ /* 0x000ea20000000800 */
[C---:B-1----:R-:W-:Y:S01]  /*3b10*/  FADD.FTZ R0, R22.reuse, R31 ;  /* 0x0000001f16007221 */ /* 0x042fe20000010000 */
[----:B------:R-:W-:-:S06]  /*3b20*/  F2FP.F16.F32.PACK_AB R175, R22, R85 ;  /* 0x0000005516af723e */ /* 0x000fcc00000000ff */
[----:B------:R1:W3:Y:S01]  /*3b30*/  MUFU.EX2 R24, R91 ;  /* 0x0000005b00187308 */ /* 0x0002e20000000800 */
[C---:B0-----:R-:W-:Y:S01]  /*3b40*/  FADD.FTZ R33, R25.reuse, R34 ;  /* 0x0000002219217221 */ /* 0x041fe20000010000 */
[----:B------:R-:W-:-:S03]  /*3b50*/  F2FP.F16.F32.PACK_AB R170, R25, R170 ;  /* 0x000000aa19aa723e */ /* 0x000fc600000000ff */
[----:B------:R-:W-:Y:S01]  /*3b60*/  FADD.FTZ R34, R164, R33 ;  /* 0x00000021a4227221 */ /* 0x000fe20000010000 */
[----:B------:R-:W-:Y:S02]  /*3b70*/  F2FP.F16.F32.PACK_AB R164, R117, R164 ;  /* 0x000000a475a4723e */ /* 0x000fe400000000ff */
[----:B------:R-:W0:Y:S01]  /*3b80*/  MUFU.EX2 R93, R93 ;  /* 0x0000005d005d7308 */ /* 0x000e220000000800 */
[----:B--2---:R-:W-:Y:S01]  /*3b90*/  FADD.FTZ R31, R89, R0 ;  /* 0x00000000591f7221 */ /* 0x004fe20000010000 */
[----:B------:R-:W-:Y:S01]  /*3ba0*/  FADD.FTZ R36, R117, R34 ;  /* 0x0000002275247221 */ /* 0x000fe20000010000 */
[----:B------:R-:W-:Y:S02]  /*3bb0*/  CS2R R116, SRZ ;  /* 0x0000000000747805 */ /* 0x000fe4000001ff00 */
[----:B-1----:R-:W-:-:S03]  /*3bc0*/  CS2R R90, SRZ ;  /* 0x00000000005a7805 */ /* 0x002fc6000001ff00 */
[----:B------:R-:W1:Y:S01]  /*3bd0*/  MUFU.EX2 R27, R27 ;  /* 0x0000001b001b7308 */ /* 0x000e620000000800 */
[C---:B---3--:R-:W-:Y:S01]  /*3be0*/  FADD.FTZ R0, R24.reuse, R31 ;  /* 0x0000001f18007221 */ /* 0x048fe20000010000 */
[----:B------:R-:W-:Y:S02]  /*3bf0*/  F2FP.F16.F32.PACK_AB R169, R24, R89 ;  /* 0x0000005918a9723e */ /* 0x000fe400000000ff */
[----:B------:R-:W-:-:S04]  /*3c00*/  CS2R R88, SRZ ;  /* 0x0000000000587805 */ /* 0x000fc8000001ff00 */
[----:B------:R2:W3:Y:S01]  /*3c10*/  MUFU.EX2 R26, R95 ;  /* 0x0000005f001a7308 */ /* 0x0004e20000000800 */
[----:B0-----:R-:W-:-:S07]  /*3c20*/  FADD.FTZ R31, R93, R0 ;  /* 0x000000005d1f7221 */ /* 0x001fce0000010000 */
[----:B------:R-:W0:Y:S01]  /*3c30*/  MUFU.EX2 R97, R97 ;  /* 0x0000006100617308 */ /* 0x000e220000000800 */
[----:B-1----:R-:W-:Y:S01]  /*3c40*/  FADD.FTZ R33, R27, R36 ;  /* 0x000000241b217221 */ /* 0x002fe20000010000 */
[----:B--2---:R-:W-:-:S03]  /*3c50*/  CS2R R94, SRZ ;  /* 0x00000000005e7805 */ /* 0x004fc6000001ff00 */
[C---:B------:R-:W-:Y:S01]  /*3c60*/  FADD.FTZ R36, R166.reuse, R33 ;  /* 0x00000021a6247221 */ /* 0x040fe20000010000 */
[----:B------:R-:W-:Y:S02]  /*3c70*/  F2FP.F16.F32.PACK_AB R166, R166, R27 ;  /* 0x0000001ba6a6723e */ /* 0x000fe400000000ff */
        /* <DEDUP_REMOVED lines=12> */
[----:B------:R-:W-:-:S04]  /*3d40*/  CS2R R96, SRZ ;  /* 0x0000000000607805 */ /* 0x000fc8000001ff00 */
[----:B------:R-:W2:Y:S01]  /*3d50*/  MUFU.EX2 R51, R51 ;  /* 0x0000003300337308 */ /* 0x000ea20000000800 */
[C---:B0-----:R-:W-:Y:S01]  /*3d60*/  FADD.FTZ R36, R160.reuse, R33 ;  /* 0x00000021a0247221 */ /* 0x041fe20000010000 */
[----:B------:R-:W-:-:S06]  /*3d70*/  F2FP.F16.F32.PACK_AB R160, R160, R29 ;  /* 0x0000001da0a0723e */ /* 0x000fcc00000000ff */
[----:B------:R0:W3:Y:S01]  /*3d80*/  MUFU.EX2 R30, R103 ;  /* 0x00000067001e7308 */ /* 0x0000e20000000800 */
[----:B-1----:R-:W-:-:S07]  /*3d90*/  FADD.FTZ R3, R101, R0 ;  /* 0x0000000065037221 */ /* 0x002fce0000010000 */
[----:B------:R-:W1:Y:S01]  /*3da0*/  MUFU.EX2 R162, R53 ;  /* 0x0000003500a27308 */ /* 0x000e620000000800 */
[----:B--2---:R-:W-:Y:S01]  /*3db0*/  FADD.FTZ R23, R51, R36 ;  /* 0x0000002433177221 */ /* 0x004fe20000010000 */
[----:B0-----:R-:W-:-:S06]  /*3dc0*/  CS2R R102, SRZ ;  /* 0x0000000000667805 */ /* 0x001fcc000001ff00 */
[----:B------:R-:W0:Y:S01]  /*3dd0*/  MUFU.EX2 R105, R105 ;  /* 0x0000006900697308 */ /* 0x000e220000000800 */
[C---:B---3--:R-:W-:Y:S01]  /*3de0*/  FADD.FTZ R0, R30.reuse, R3 ;  /* 0x000000031e007221 */ /* 0x048fe20000010000 */
[----:B------:R-:W-:Y:S02]  /*3df0*/  F2FP.F16.F32.PACK_AB R167, R30, R101 ;  /* 0x000000651ea7723e */ /* 0x000fe400000000ff */
[----:B------:R-:W-:-:S04]  /*3e00*/  CS2R R100, SRZ ;  /* 0x0000000000647805 */ /* 0x000fc8000001ff00 */
        /* <DEDUP_REMOVED lines=9> */
[----:B------:R-:W-:Y:S02]  /*3ea0*/  F2FP.F16.F32.PACK_AB R161, R32, R105 ;  /* 0x0000006920a1723e */ /* 0x000fe400000000ff */
[----:B------:R-:W-:-:S04]  /*3eb0*/  CS2R R104, SRZ ;  /* 0x0000000000687805 */ /* 0x000fc8000001ff00 */
        /* <DEDUP_REMOVED lines=9> */
[----:B------:R-:W-:Y:S02]  /*3f50*/  F2FP.F16.F32.PACK_AB R163, R34, R107 ;  /* 0x0000006b22a3723e */ /* 0x000fe400000000ff */
[----:B------:R-:W-:-:S04]  /*3f60*/  CS2R R106, SRZ ;  /* 0x00000000006a7805 */ /* 0x000fc8000001ff00 */
        /* <DEDUP_REMOVED lines=9> */
[----:B------:R-:W-:Y:S02]  /*4000*/  F2FP.F16.F32.PACK_AB R153, R8, R109 ;  /* 0x0000006d0899723e */ /* 0x000fe400000000ff */
[----:B------:R-:W-:-:S04]  /*4010*/  CS2R R108, SRZ ;  /* 0x00000000006c7805 */ /* 0x000fc8000001ff00 */
[----:B------:R-:W2:Y:S01]  /*4020*/  MUFU.EX2 R113, R113 ;  /* 0x0000007100717308 */ /* 0x000ea20000000800 */
[----:B-1----:R-:W-:-:S07]  /*4030*/  FADD.FTZ R3, R111, R12 ;  /* 0x0000000c6f037221 */ /* 0x002fce0000010000 */
[----:B------:R-:W1:Y:S01]  /*4040*/  MUFU.EX2 R156, R43 ;  /* 0x0000002b009c7308 */ /* 0x000e620000000800 */
[C---:B0-----:R-:W-:Y:S01]  /*4050*/  FADD.FTZ R14, R36.reuse, R3 ;  /* 0x00000003240e7221 */ /* 0x041fe20000010000 */
[----:B------:R-:W-:Y:S02]  /*4060*/  F2FP.F16.F32.PACK_AB R155, R36, R111 ;  /* 0x0000006f249b723e */ /* 0x000fe400000000ff */
[----:B------:R-:W-:-:S04]  /*4070*/  CS2R R110, SRZ ;  /* 0x00000000006e7805 */ /* 0x000fc8000001ff00 */
[----:B------:R-:W0:Y:S01]  /*4080*/  MUFU.EX2 R38, R57 ;  /* 0x0000003900267308 */ /* 0x000e220000000800 */
[----:B--2---:R-:W-:-:S07]  /*4090*/  FADD.FTZ R3, R113, R14 ;  /* 0x0000000e71037221 */ /* 0x004fce0000010000 */
[----:B------:R-:W2:Y:S01]  /*40a0*/  MUFU.EX2 R37, R37 ;  /* 0x0000002500257308 */ /* 0x000ea20000000800 */
[C---:B-1----:R-:W-:Y:S01]  /*40b0*/  FADD.FTZ R40, R156.reuse, R9 ;  /* 0x000000099c287221 */ /* 0x042fe20000010000 */
[----:B------:R-:W-:-:S06]  /*40c0*/  F2FP.F16.F32.PACK_AB R156, R156, R41 ;  /* 0x000000299c9c723e */ /* 0x000fcc00000000ff */
[----:B------:R-:W1:Y:S01]  /*40d0*/  MUFU.EX2 R115, R115 ;  /* 0x0000007300737308 */ /* 0x000e620000000800 */
[C---:B0-----:R-:W-:Y:S01]  /*40e0*/  FADD.FTZ R14, R38.reuse, R3 ;  /* 0x00000003260e7221 */ /* 0x041fe20000010000 */
[----:B------:R-:W-:Y:S02]  /*40f0*/  F2FP.F16.F32.PACK_AB R157, R38, R113 ;  /* 0x00000071269d723e */ /* 0x000fe400000000ff */
[----:B------:R-:W-:-:S04]  /*4100*/  CS2R R112, SRZ ;  /* 0x0000000000707805 */ /* 0x000fc8000001ff00 */
[----:B------:R-:W0:Y:S01]  /*4110*/  MUFU.EX2 R12, R49 ;  /* 0x00000031000c7308 */ /* 0x000e220000000800 */
[----:B--2---:R-:W-:-:S04]  /*4120*/  FADD.FTZ R9, R37, R40 ;  /* 0x0000002825097221 */ /* 0x004fc80000010000 */
[C---:B------:R-:W-:Y:S01]  /*4130*/  FADD.FTZ R0, R158.reuse, R9 ;  /* 0x000000099e007221 */ /* 0x040fe20000010000 */
[----:B------:R-:W-:Y:S01]  /*4140*/  F2FP.F16.F32.PACK_AB R158, R158, R37 ;  /* 0x000000259e9e723e */ /* 0x000fe200000000ff */
[----:B-1----:R-:W-:Y:S01]  /*4150*/  FADD.FTZ R3, R115, R14 ;  /* 0x0000000e73037221 */ /* 0x002fe20000010000 */
[----:B0-----:R-:W-:-:S03]  /*4160*/  F2FP.F16.F32.PACK_AB R159, R12, R115 ;  /* 0x000000730c9f723e */ /* 0x001fc600000000ff */
[----:B------:R-:W-:Y:S01]  /*4170*/  FADD.FTZ R3, R12, R3 ;  /* 0x000000030c037221 */ /* 0x000fe20000010000 */
[----:B------:R-:W-:Y:S01]  /*4180*/  CS2R R114, SRZ ;  /* 0x0000000000727805 */ /* 0x000fe2000001ff00 */
[----:B------:R-:W-:Y:S06]  /*4190*/  @!P1 BRA `(.L_x_8894) ;  /* 0x0000003000909947 */ /* 0x000fec0003800000 */
[----:B------:R-:W-:Y:S01]  /*41a0*/  MOV R9, R13 ;  /* 0x0000000d00097202 */ /* 0x000fe20000000f00 */
[----:B------:R-:W-:Y:S01]  /*41b0*/  IMAD.MOV.U32 R8, RZ, RZ, R11 ;  /* 0x000000ffff087224 */ /* 0x000fe200078e000b */
[----:B------:R-:W-:Y:S01]  /*41c0*/  UMOV UR55, URZ ;  /* 0x0000003f00377c82 */ /* 0x000fe20008000000 */
[----:B------:R-:W-:Y:S01]  /*41d0*/  IMAD.MOV.U32 R151, RZ, RZ, RZ ;  /* 0x000000ffff977224 */ /* 0x000fe200078e00ff */
[----:B------:R-:W-:Y:S01]  /*41e0*/  UMOV UR53, URZ ;  /* 0x0000003f00357c82 */ /* 0x000fe20008000000 */
[----:B------:R-:W-:Y:S01]  /*41f0*/  ULDC UR49, c[0x0][0x288] ;  /* 0x0000a20000317ab9 */ /* 0x000fe20000000800 */
[----:B------:R-:W-:Y:S01]  /*4200*/  ULDC UR50, c[0x0][0x2f0] ;  /* 0x0000bc0000327ab9 */ /* 0x000fe20000000800 */
[----:B------:R-:W-:-:S05]  /*4210*/  ULDC UR51, c[0x0][0x9d8] ;  /* 0x0002760000337ab9 */ /* 0x000fca0000000800 */
.L_x_8905:
[----:B------:R-:W-:Y:S01]  /*4220*/  ISETP.NE.AND P2, PT, RZ, UR40, PT ;  /* 0x00000028ff007c0c */ /* 0x000fe2000bf45270 */
[----:B------:R-:W-:-:S04]  /*4230*/  UISETP.NE.AND UP0, UPT, UR53, 0x1, UPT ;  /* 0x000000013500788c */ /* 0x000fc8000bf05270 */
[----:B------:R-:W-:-:S04]  /*4240*/  USEL UR47, URZ, 0x1, UP0 ;  /* 0x000000013f2f7887 */ /* 0x000fc80008000000 */
[----:B------:R-:W-:-:S04]  /*4250*/  ULOP3.LUT UR47, UR55, UR47, URZ, 0x3c, !UPT ;  /* 0x0000002f372f7292 */ /* 0x000fc8000f8e3c3f */
[----:B------:R-:W-:Y:S08]  /*4260*/  @P2 BRA `(.L_x_8895) ;  /* 0x0000000000382947 */ /* 0x000ff00003800000 */
[----:B------:R-:W-:Y:S05]  /*4270*/  @!P0 BRA `(.L_x_8896) ;  /* 0x0000000000048947 */ /* 0x000fea0003800000 */
[----:B------:R-:W-:Y:S01]  /*4280*/  BPT.TRAP 0x1 ;  /* 0x000000040000795c */ /* 0x000fe20000300000 */
.L_x_8896:
        /* <DEDUP_REMOVED lines=9> */
.L_x_8897:
[----:B-1----:R-:W-:Y:S05]  /*4320*/  @P1 BRA `(.L_x_8895) ;  /* 0x0000000000081947 */ /* 0x002fea0003800000 */
[----:B------:R-:W1:Y:S02]  /*4330*/  SYNCS.PHASECHK.TRANS64.TRYWAIT P1, [UR4+0x28830], R10 ;  /* 0x0288300aff0075a7 */ /* 0x000e640008020144 */
[----:B-1----:R-:W-:Y:S05]  /*4340*/  @!P1 BRA `(.L_x_8898) ;  /* 0x000000b800309947 */ /* 0x002fea0003800000 */
.L_x_8895:
        /* <DEDUP_REMOVED lines=50> */
.L_x_8900:
[----:B------:R-:W-:Y:S01]  /*4670*/  ULEA UR4, UR53, UR41, 0x3 ;  /* 0x0000002935047291 */ /* 0x000fe2000f8e183f */
[----:B------:R-:W-:-:S05]  /*4680*/  IMAD.U32 R10, RZ, RZ, UR55 ;  /* 0x00000037ff0a7e24 */ /* 0x000fca000f8e00ff */
[----:B------:R-:W-:-:S04]  /*4690*/  SHF.L.U32 R10, R10, 0x1f, RZ ;  /* 0x0000001f0a0a7819 */ /* 0x000fc800000006ff */
[----:B------:R0:W1:Y:S01]  /*46a0*/  SYNCS.PHASECHK.TRANS64.TRYWAIT P1, [UR4+0x28850], R10 ;  /* 0x0288500aff0075a7 */ /* 0x0000620008020144 */
[----:B------:R-:W-:Y:S05]  /*46b0*/  @!P0 BRA `(.L_x_8901) ;  /* 0x0000000000048947 */ /* 0x000fea0003800000 */
[----:B------:R-:W-:Y:S01]  /*46c0*/  BPT.TRAP 0x1 ;  /* 0x000000040000795c */ /* 0x000fe20000300000 */
.L_x_8901:
[----:B-1----:R-:W-:Y:S05]  /*46d0*/  @P1 BRA `(.L_x_8899) ;  /* 0x0000000000081947 */ /* 0x002fea0003800000 */
[----:B------:R-:W1:Y:S02]  /*46e0*/  SYNCS.PHASECHK.TRANS64.TRYWAIT P1, [UR4+0x28850], R10 ;  /* 0x0288500aff0075a7 */ /* 0x000e640008020144 */
[----:B-1----:R-:W-:Y:S05]  /*46f0*/  @!P1 BRA `(.L_x_8902) ;  /* 0x000000b4005c9947 */ /* 0x002fea0003800000 */
.L_x_8899:
        /* <DEDUP_REMOVED lines=49> */
.L_x_8903:
[----:B------:R-:W-:Y:S01]  /*4a10*/  UISETP.NE.AND UP0, UPT, UR42, URZ, UPT ;  /* 0x0000003f2a00728c */ /* 0x000fe2000bf05270 */
[----:B------:R-:W-:Y:S01]  /*4a20*/  FMUL.FTZ R36, R36, UR51 ;  /* 0x0000003324247c20 */ /* 0x000fe20008410000 */
[----:B------:R-:W-:Y:S01]  /*4a30*/  FMUL.FTZ R19, R38, UR51 ;  /* 0x0000003326137c20 */ /* 0x000fe20008410000 */
[----:B------:R-:W-:Y:S01]  /*4a40*/  FMUL.FTZ R24, R24, UR51 ;  /* 0x0000003318187c20 */ /* 0x000fe20008410000 */
[----:B------:R-:W-:Y:S01]  /*4a50*/  FMUL.FTZ R16, R31, UR51 ;  /* 0x000000331f107c20 */ /* 0x000fe20008410000 */
[----:B------:R1:W-:Y:S01]  /*4a60*/  MUFU.TANH R165, R36 ;  /* 0x0000002400a57308 */ /* 0x0003e20000002400 */
[----:B------:R-:W-:Y:S01]  /*4a70*/  PLOP3.LUT P1, PT, PT, PT, UP0, 0x80, 0x0 ;  /* 0x000000000000781c */ /* 0x000fe20003f2f008 */
[----:B------:R-:W-:Y:S01]  /*4a80*/  FMUL.FTZ R25, R25, UR51 ;  /* 0x0000003319197c20 */ /* 0x000fe20008410000 */
[----:B------:R-:W-:Y:S01]  /*4a90*/  PLOP3.LUT P2, PT, PT, PT, UP0, 0x80, 0x0 ;  /* 0x000000000000781c */ /* 0x000fe20003f4f008 */
[----:B------:R-:W-:Y:S02]  /*4aa0*/  IMAD.U32 R31, RZ, RZ, UR50 ;  /* 0x00000032ff1f7e24 */ /* 0x000fe4000f8e00ff */
[----:B------:R-:W-:Y:S01]  /*4ab0*/  FMUL.FTZ R28, R28, UR51 ;  /* 0x000000331c1c7c20 */ /* 0x000fe20008410000 */
[----:B------:R-:W-:Y:S01]  /*4ac0*/  @UP0 ULDC UR4, c[0x0][0x44c] ;  /* 0x0001130000040ab9 */ /* 0x000fe20000000800 */
[----:B------:R-:W-:Y:S01]  /*4ad0*/  FMUL.FTZ R29, R29, UR51 ;  /* 0x000000331d1d7c20 */ /* 0x000fe20008410000 */
[----:B------:R-:W2:Y:S01]  /*4ae0*/  MUFU.TANH R15, R24 ;  /* 0x00000018000f7308 */ /* 0x000ea20000002400 */
[----:B-1----:R-:W-:Y:S01]  /*4af0*/  MOV R36, R6 ;  /* 0x0000000600247202 */ /* 0x002fe20000000f00 */
[----:B------:R-:W-:Y:S01]  /*4b00*/  FMUL.FTZ R32, R32, UR51 ;  /* 0x0000003320207c20 */ /* 0x000fe20008410000 */
[----:B------:R-:W-:Y:S01]  /*4b10*/  FMUL.FTZ R33, R33, UR51 ;  /* 0x0000003321217c20 */ /* 0x000fe20008410000 */
[----:B------:R-:W-:Y:S01]  /*4b20*/  FMUL.FTZ R17, R34, UR51 ;  /* 0x0000003322117c20 */ /* 0x000fe20008410000 */
[----:B------:R-:W-:Y:S01]  /*4b30*/  FMUL.FTZ R37, R37, UR51 ;  /* 0x0000003325257c20 */ /* 0x000fe20008410000 */
[----:B0-----:R-:W-:Y:S01]  /*4b40*/  @P1 IMAD.HI.U32 R10, R6, UR4, RZ ;  /* 0x00000004060a1c27 */ /* 0x001fe2000f8e00ff */
[----:B------:R-:W-:Y:S01]  /*4b50*/  @UP0 ULDC UR4, c[0x0][0x450] ;  /* 0x0001140000040ab9 */ /* 0x000fe20000000800 */
[----:B------:R-:W0:Y:S02]  /*4b60*/  MUFU.TANH R175, R25 ;  /* 0x0000001900af7308 */ /* 0x000e240000002400 */
[----:B------:R-:W-:Y:S01]  /*4b70*/  FMUL.FTZ R40, R40, UR51 ;  /* 0x0000003328287c20 */ /* 0x000fe20008410000 */
[----:B------:R-:W-:Y:S01]  /*4b80*/  FMUL.FTZ R41, R41, UR51 ;  /* 0x0000003329297c20 */ /* 0x000fe20008410000 */
[----:B------:R-:W-:Y:S01]  /*4b90*/  @P2 SHF.R.U32.HI R36, RZ, UR4, R10 ;  /* 0x00000004ff242c19 */ /* 0x000fe2000801160a */
[----:B------:R-:W-:Y:S01]  /*4ba0*/  UMOV UR4, 0xffffff80 ;  /* 0xffffff8000047882 */ /* 0x000fe20000000000 */
[----:B------:R-:W-:Y:S01]  /*4bb0*/  FMUL.FTZ R44, R44, UR51 ;  /* 0x000000332c2c7c20 */ /* 0x000fe20008410000 */
[----:B------:R-:W-:Y:S01]  /*4bc0*/  UIMAD UR4, UR54, UR4, 0x1 ;  /* 0x00000001360474a4 */ /* 0x000fe2000f8e0204 */
[----:B------:R-:W-:Y:S01]  /*4bd0*/  FMUL.FTZ R45, R45, UR51 ;  /* 0x000000332d2d7c20 */ /* 0x000fe20008410000 */
[----:B------:R-:W1:Y:S01]  /*4be0*/  SHFL.IDX PT, R11, R36, RZ, 0x1c1f ;  /* 0x001c1fff240b7589 */ /* 0x000e6200000e0000 */
[----:B------:R-:W3:Y:S01]  /*4bf0*/  MUFU.TANH R173, R28 ;  /* 0x0000001c00ad7308 */ /* 0x000ee20000002400 */
[----:B------:R-:W-:Y:S01]  /*4c00*/  FMUL.FTZ R48, R48, UR51 ;  /* 0x0000003330307c20 */ /* 0x000fe20008410000 */
[----:B------:R-:W-:Y:S01]  /*4c10*/  FMUL.FTZ R49, R49, UR51 ;  /* 0x0000003331317c20 */ /* 0x000fe20008410000 */
[----:B------:R-:W-:-:S02]  /*4c20*/  IMAD.U32 R38, RZ, RZ, UR4 ;  /* 0x00000004ff267e24 */ /* 0x000fc4000f8e00ff */
[----:B------:R-:W-:Y:S01]  /*4c30*/  FMUL.FTZ R52, R52, UR51 ;  /* 0x0000003334347c20 */ /* 0x000fe20008410000 */
[----:B------:R-:W-:Y:S01]  /*4c40*/  FMUL.FTZ R53, R53, UR51 ;  /* 0x0000003335357c20 */ /* 0x000fe20008410000 */
[----:B------:R-:W-:Y:S01]  /*4c50*/  FMUL.FTZ R56, R56, UR51 ;  /* 0x0000003338387c20 */ /* 0x000fe20008410000 */
[----:B------:R-:W-:Y:S01]  /*4c60*/  IMAD R38, R7, -0x2, R38 ;  /* 0xfffffffe07267824 */ /* 0x000fe200078e0226 */
[----:B------:R-:W4:Y:S01]  /*4c70*/  MUFU.TANH R29, R29 ;  /* 0x0000001d001d7308 */ /* 0x000f220000002400 */
[----:B------:R-:W-:Y:S01]  /*4c80*/  FMUL.FTZ R57, R57, UR51 ;  /* 0x0000003339397c20 */ /* 0x000fe20008410000 */
[----:B------:R-:W-:Y:S01]  /*4c90*/  FMUL.FTZ R60, R60, UR51 ;  /* 0x000000333c3c7c20 */ /* 0x000fe20008410000 */
[----:B------:R-:W-:Y:S02]  /*4ca0*/  IMAD R38, R31, UR38, R38 ;  /* 0x000000261f267c24 */ /* 0x000fe4000f8e0226 */
        /* <DEDUP_REMOVED lines=11> */
[----:B-1----:R-:W-:Y:S01]  /*4d60*/  IADD3 R10, R11, -UR49, R38 ;  /* 0x800000310b0a7c10 */ /* 0x002fe2000fffe026 */
[----:B------:R-:W1:Y:S01]  /*4d70*/  MUFU.TANH R33, R33 ;  /* 0x0000002100217308 */ /* 0x000e620000002400 */
[----:B------:R-:W-:Y:S01]  /*4d80*/  FMUL.FTZ R11, R69, UR51 ;  /* 0x00000033450b7c20 */ /* 0x000fe20008410000 */
[----:B-----5:R-:W-:Y:S01]  /*4d90*/  FMUL.FTZ R32, R59, UR51 ;  /* 0x000000333b207c20 */ /* 0x020fe20008410000 */
[C---:B------:R-:W-:Y:S01]  /*4da0*/  ISETP.GT.AND P1, PT, R10.reuse, RZ, PT ;  /* 0x000000ff0a00720c */ /* 0x040fe20003f24270 */
[----:B------:R-:W-:Y:S01]  /*4db0*/  FMUL.FTZ R24, R47, UR51 ;  /* 0x000000332f187c20 */ /* 0x000fe20008410000 */
[C---:B------:R-:W-:Y:S01]  /*4dc0*/  ISETP.GT.AND P2, PT, R10.reuse, 0x1, PT ;  /* 0x000000010a00780c */ /* 0x040fe20003f44270 */
[----:B------:R-:W-:Y:S01]  /*4dd0*/  FMUL.FTZ R77, R77, UR51 ;  /* 0x000000334d4d7c20 */ /* 0x000fe20008410000 */
[----:B--2---:R-:W-:Y:S01]  /*4de0*/  FSEL R15, R15, -INF , P1 ;  /* 0xff8000000f0f7808 */ /* 0x004fe20000800000 */
        /* <DEDUP_REMOVED lines=8> */
[----:B------:R-:W0:Y:S01]  /*4e70*/  MUFU.TANH R40, R40 ;  /* 0x0000002800287308 */ /* 0x000e220000002400 */
[----:B---3--:R-:W-:Y:S01]  /*4e80*/  FSEL R173, R173, -INF , P1 ;  /* 0xff800000adad7808 */ /* 0x008fe20000800000 */
[----:B------:R-:W-:Y:S01]  /*4e90*/  FMUL.FTZ R81, R81, UR51 ;  /* 0x0000003351517c20 */ /* 0x000fe20008410000 */
[----:B------:R-:W-:Y:S01]  /*4ea0*/  FMNMX.FTZ R34, R175, R34, !PT ;  /* 0x00000022af227209 */ /* 0x000fe20007810000 */
[----:B------:R-:W-:Y:S01]  /*4eb0*/  FMUL.FTZ R84, R84, UR51 ;  /* 0x0000003354547c20 */ /* 0x000fe20008410000 */
[C---:B------:R-:W-:Y:S01]  /*4ec0*/  ISETP.GT.AND P1, PT, R10.reuse, 0x10, PT ;  /* 0x000000100a00780c */ /* 0x040fe20003f24270 */
[----:B------:R-:W-:Y:S01]  /*4ed0*/  FMUL.FTZ R28, R55, UR51 ;  /* 0x00000033371c7c20 */ /* 0x000fe20008410000 */
[----:B----4-:R-:W-:Y:S01]  /*4ee0*/  FSEL R171, R29, -INF , P2 ;  /* 0xff8000001dab7808 */ /* 0x010fe20001000000 */
[----:B------:R-:W3:Y:S01]  /*4ef0*/  MUFU.TANH R41, R41 ;  /* 0x0000002900297308 */ /* 0x000ee20000002400 */
[----:B------:R-:W-:Y:S01]  /*4f00*/  FMNMX.FTZ R34, R173, R34, !PT ;  /* 0x00000022ad227209 */ /* 0x000fe20007810000 */
[----:B------:R-:W-:Y:S01]  /*4f10*/  FMUL.FTZ R85, R85, UR51 ;  /* 0x0000003355557c20 */ /* 0x000fe20008410000 */
[----:B------:R-:W-:Y:S01]  /*4f20*/  ISETP.GT.AND P2, PT, R10, 0x11, PT ;  /* 0x000000110a00780c */ /* 0x000fe20003f44270 */
[----:B------:R-:W-:Y:S01]  /*4f30*/  FMUL.FTZ R13, R27, UR51 ;  /* 0x000000331b0d7c20 */ /* 0x000fe20008410000 */
[----:B------:R-:W-:Y:S01]  /*4f40*/  FSEL R169, R169, -INF , P1 ;  /* 0xff800000a9a97808 */ /* 0x000fe20000800000 */
[----:B------:R-:W-:Y:S01]  /*4f50*/  FMUL.FTZ R14, R30, UR51 ;  /* 0x000000331e0e7c20 */ /* 0x000fe20008410000 */
[----:B------:R-:W-:Y:S01]  /*4f60*/  FMNMX.FTZ R34, R171, R34, !PT ;  /* 0x00000022ab227209 */ /* 0x000fe20007810000 */
[----:B------:R-:W4:Y:S01]  /*4f70*/  MUFU.TANH R44, R44 ;  /* 0x0000002c002c7308 */ /* 0x000f220000002400 */
[----:B------:R-:W-:Y:S01]  /*4f80*/  ISETP.GT.AND P1, PT, R10, 0x18, PT ;  /* 0x000000180a00780c */ /* 0x000fe20003f24270 */
[----:B------:R-:W-:Y:S01]  /*4f90*/  FMUL.FTZ R30, R58, UR51 ;  /* 0x000000333a1e7c20 */ /* 0x000fe20008410000 */
[----:B-1----:R-:W-:Y:S01]  /*4fa0*/  FSEL R167, R33, -INF , P2 ;  /* 0xff80000021a77808 */ /* 0x002fe20001000000 */
[----:B------:R-:W-:Y:S01]  /*4fb0*/  FMUL.FTZ R58, R67, UR51 ;  /* 0x00000033433a7c20 */ /* 0x000fe20008410000 */
[----:B------:R-:W-:Y:S01]  /*4fc0*/  FMNMX.FTZ R34, R169, R34, !PT ;  /* 0x00000022a9227209 */ /* 0x000fe20007810000 */
[----:B------:R-:W-:Y:S01]  /*4fd0*/  FMUL.FTZ R25, R50, UR51 ;  /* 0x0000003332197c20 */ /* 0x000fe20008410000 */
[----:B------:R-:W-:Y:S01]  /*4fe0*/  ISETP.GT.AND P2, PT, R10, 0x19, PT ;  /* 0x000000190a00780c */ /* 0x000fe20003f44270 */
[----:B------:R-:W1:Y:S01]  /*4ff0*/  MUFU.TANH R45, R45 ;  /* 0x0000002d002d7308 */ /* 0x000e620000002400 */
[----:B------:R-:W-:Y:S01]  /*5000*/  FSEL R165, R165, -INF , P1 ;  /* 0xff800000a5a57808 */ /* 0x000fe20000800000 */
[----:B------:R-:W-:Y:S01]  /*5010*/  FMUL.FTZ R50, R71, UR51 ;  /* 0x0000003347327c20 */ /* 0x000fe20008410000 */
[----:B------:R-:W-:Y:S01]  /*5020*/  FMNMX.FTZ R34, R167, R34, !PT ;  /* 0x00000022a7227209 */ /* 0x000fe20007810000 */
[----:B------:R-:W-:Y:S01]  /*5030*/  FMUL.FTZ R21, R42, UR51 ;  /* 0x000000332a157c20 */ /* 0x000fe20008410000 */
[----:B------:R-:W-:Y:S01]  /*5040*/  ISETP.GT.AND P1, PT, R10, 0x20, PT ;  /* 0x000000200a00780c */ /* 0x000fe20003f24270 */
[----:B------:R-:W-:Y:S01]  /*5050*/  FMUL.FTZ R23, R46, UR51 ;  /* 0x000000332e177c20 */ /* 0x000fe20008410000 */
[----:B--2---:R-:W-:Y:S01]  /*5060*/  FSEL R163, R37, -INF , P2 ;  /* 0xff80000025a37808 */ /* 0x004fe20001000000 */
[----:B------:R-:W2:Y:S01]  /*5070*/  MUFU.TANH R48, R48 ;  /* 0x0000003000307308 */ /* 0x000ea20000002400 */
[----:B------:R-:W-:Y:S01]  /*5080*/  FMNMX.FTZ R34, R165, R34, !PT ;  /* 0x00000022a5227209 */ /* 0x000fe20007810000 */
[----:B------:R-:W-:Y:S01]  /*5090*/  FMUL.FTZ R42, R83, UR51 ;  /* 0x00000033532a7c20 */ /* 0x000fe20008410000 */
[----:B------:R-:W-:Y:S01]  /*50a0*/  ISETP.GT.AND P2, PT, R10, 0x21, PT ;  /* 0x000000210a00780c */ /* 0x000fe20003f44270 */
[----:B------:R-:W-:Y:S01]  /*50b0*/  FMUL.FTZ R27, R54, UR51 ;  /* 0x00000033361b7c20 */ /* 0x000fe20008410000 */
[----:B0-----:R-:W-:Y:S01]  /*50c0*/  FSEL R161, R40, -INF , P1 ;  /* 0xff80000028a17808 */ /* 0x001fe20000800000 */
[----:B------:R-:W-:Y:S01]  /*50d0*/  FMUL.FTZ R40, R62, UR51 ;  /* 0x000000333e287c20 */ /* 0x000fe20008410000 */
[----:B------:R-:W-:Y:S01]  /*50e0*/  FMNMX.FTZ R34, R163, R34, !PT ;  /* 0x00000022a3227209 */ /* 0x000fe20007810000 */
[----:B------:R-:W0:Y:S01]  /*50f0*/  MUFU.TANH R49, R49 ;  /* 0x0000003100317308 */ /* 0x000e220000002400 */
[----:B------:R-:W-:Y:S01]  /*5100*/  ISETP.GT.AND P1, PT, R10, 0x28, PT ;  /* 0x000000280a00780c */ /* 0x000fe20003f24270 */
[----:B------:R-:W-:Y:S01]  /*5110*/  FMUL.FTZ R62, R66, UR51 ;  /* 0x00000033423e7c20 */ /* 0x000fe20008410000 */
[----:B---3--:R-:W-:Y:S01]  /*5120*/  FSEL R159, R41, -INF , P2 ;  /* 0xff800000299f7808 */ /* 0x008fe20001000000 */
[----:B------:R-:W-:Y:S01]  /*5130*/  FMUL.FTZ R66, R87, UR51 ;  /* 0x0000003357427c20 */ /* 0x000fe20008410000 */
[----:B------:R-:W-:Y:S01]  /*5140*/  FMNMX.FTZ R34, R161, R34, !PT ;  /* 0x00000022a1227209 */ /* 0x000fe20007810000 */
[----:B------:R-:W-:Y:S01]  /*5150*/  FMUL.FTZ R54, R70, UR51 ;  /* 0x0000003346367c20 */ /* 0x000fe20008410000 */
[----:B------:R-:W-:Y:S01]  /*5160*/  ISETP.GT.AND P2, PT, R10, 0x29, PT ;  /* 0x000000290a00780c */ /* 0x000fe20003f44270 */
[----:B------:R-:W3:Y:S01]  /*5170*/  MUFU.TANH R52, R52 ;  /* 0x0000003400347308 */ /* 0x000ee20000002400 */
[----:B----4-:R-:W-:Y:S01]  /*5180*/  FSEL R157, R44, -INF , P1 ;  /* 0xff8000002c9d7808 */ /* 0x010fe20000800000 */
[----:B------:R-:W-:Y:S01]  /*5190*/  FMUL.FTZ R44, R74, UR51 ;  /* 0x000000334a2c7c20 */ /* 0x000fe20008410000 */
[----:B------:R-:W-:Y:S01]  /*51a0*/  FMNMX.FTZ R34, R159, R34, !PT ;  /* 0x000000229f227209 */ /* 0x000fe20007810000 */
[----:B------:R-:W-:Y:S01]  /*51b0*/  FMUL.FTZ R46, R82, UR51 ;  /* 0x00000033522e7c20 */ /* 0x000fe20008410000 */
[C---:B------:R-:W-:Y:S01]  /*51c0*/  ISETP.GT.AND P1, PT, R10.reuse, 0x30, PT ;  /* 0x000000300a00780c */ /* 0x040fe20003f24270 */
[----:B------:R-:W-:Y:S01]  /*51d0*/  ULEA UR4, UR48, UR41, 0x3 ;  /* 0x0000002930047291 */ /* 0x000fe2000f8e183f */
[----:B-1----:R-:W-:Y:S01]  /*51e0*/  FSEL R155, R45, -INF , P2 ;  /* 0xff8000002d9b7808 */ /* 0x002fe20001000000 */
[----:B------:R-:W-:Y:S01]  /*51f0*/  MUFU.TANH R53, R53 ;  /* 0x0000003500357308 */ /* 0x000fe20000002400 */
[----:B------:R-:W-:Y:S01]  /*5200*/  FMNMX.FTZ R34, R157, R34, !PT ;  /* 0x000000229d227209 */ /* 0x000fe20007810000 */
[----:B------:R-:W-:Y:S01]  /*5210*/  UIADD3 UR4, UR4, 0x28840, URZ ;  /* 0x0002884004047890 */ /* 0x000fe2000fffe03f */
[----:B------:R-:W-:-:S02]  /*5220*/  ISETP.GT.AND P2, PT, R10, 0x31, PT ;  /* 0x000000310a00780c */ /* 0x000fc40003f44270 */
[----:B--2---:R-:W-:Y:S01]  /*5230*/  FSEL R153, R48, -INF , P1 ;  /* 0xff80000030997808 */ /* 0x004fe20000800000 */
[----:B------:R-:W-:Y:S01]  /*5240*/  FMUL.FTZ R48, R63, UR51 ;  /* 0x000000333f307c20 */ /* 0x000fe20008410000 */
[----:B------:R-:W-:Y:S01]  /*5250*/  FMNMX.FTZ R34, R155, R34, !PT ;  /* 0x000000229b227209 */ /* 0x000fe20007810000 */
[----:B------:R-:W1:Y:S01]  /*5260*/  MUFU.TANH R56, R56 ;  /* 0x0000003800387308 */ /* 0x000e620000002400 */
[C---:B------:R-:W-:Y:S01]  /*5270*/  ISETP.GT.AND P1, PT, R10.reuse, 0x38, PT ;  /* 0x000000380a00780c */ /* 0x040fe20003f24270 */
[----:B------:R-:W2:Y:S01]  /*5280*/  SHFL.IDX PT, R63, R36, 0x1, 0x1c1f ;  /* 0x003c1f00243f7f89 */ /* 0x000ea200000e0000 */
[----:B0-----:R-:W-:Y:S01]  /*5290*/  FSEL R69, R49, -INF , P2 ;  /* 0xff80000031457808 */ /* 0x001fe20001000000 */
[----:B------:R-:W-:Y:S01]  /*52a0*/  UPRMT UR4, UR43, 0x654, UR4 ;  /* 0x000006542b047896 */ /* 0x000fe20008000004 */
[----:B------:R-:W-:Y:S02]  /*52b0*/  FMNMX.FTZ R34, R153, R34, !PT ;  /* 0x0000002299227209 */ /* 0x000fe40007810000 */
[----:B------:R-:W-:Y:S01]  /*52c0*/  ISETP.GT.AND P2, PT, R10, 0x39, PT ;  /* 0x000000390a00780c */ /* 0x000fe20003f44270 */
[----:B------:R-:W0:Y:S01]  /*52d0*/  MUFU.TANH R57, R57 ;  /* 0x0000003900397308 */ /* 0x000e220000002400 */
[----:B------:R-:W-:-:S04]  /*52e0*/  FMNMX.FTZ R34, R69, R34, !PT ;  /* 0x0000002245227209 */ /* 0x000fc80007810000 */
[----:B------:R-:W-:Y:S03]  /*52f0*/  SYNCS.ARRIVE.TRANS64.RED.A1T0 RZ, [UR4], RZ ;  /* 0x000000ffffff79a7 */ /* 0x000fe60008100404 */
[----:B------:R4:W5:Y:S08]  /*5300*/  MUFU.TANH R43, R60 ;  /* 0x0000003c002b7308 */ /* 0x0009700000002400 */
[----:B------:R3:W-:Y:S01]  /*5310*/  MUFU.TANH R29, R65 ;  /* 0x00000041001d7308 */ /* 0x0007e20000002400 */
[----:B----4-:R-:W-:Y:S01]  /*5320*/  FMUL.FTZ R60, R75, UR51 ;  /* 0x000000334b3c7c20 */ /* 0x010fe20008410000 */
[----:B--2---:R-:W-:-:S04]  /*5330*/  IADD3 R38, R63, -UR49, R38 ;  /* 0x800000313f267c10 */ /* 0x004fc8000fffe026 */
[----:B------:R-:W-:Y:S02]  /*5340*/  ISETP.GT.AND P3, PT, R38, 0x1, PT ;  /* 0x000000012600780c */ /* 0x000fe40003f64270 */
[----:B------:R2:W4:Y:S01]  /*5350*/  MUFU.TANH R31, R61 ;  /* 0x0000003d001f7308 */ /* 0x0005220000002400 */
[----:B---3--:R-:W-:Y:S01]  /*5360*/  FSEL R65, R52, -INF , P1 ;  /* 0xff80000034417808 */ /* 0x008fe20000800000 */
[----:B------:R-:W-:Y:S01]  /*5370*/  FMUL.FTZ R52, R79, UR51 ;  /* 0x000000334f347c20 */ /* 0x000fe20008410000 */
[----:B------:R-:W-:Y:S02]  /*5380*/  ISETP.GT.AND P1, PT, R10, 0x40, PT ;  /* 0x000000400a00780c */ /* 0x000fe40003f24270 */
[----:B------:R-:W-:Y:S02]  /*5390*/  FMNMX.FTZ R34, R65, R34, !PT ;  /* 0x0000002241227209 */ /* 0x000fe40007810000 */
[----:B-1----:R-:W-:Y:S01]  /*53a0*/  FSEL R59, R56, -INF , P1 ;  /* 0xff800000383b7808 */ /* 0x002fe20000800000 */
[----:B------:R1:W3:Y:S01]  /*53b0*/  MUFU.TANH R35, R64 ;  /* 0x0000004000237308 */ /* 0x0002e20000002400 */
[----:B--2---:R-:W-:Y:S01]  /*53c0*/  FSEL R61, R53, -INF , P2 ;  /* 0xff800000353d7808 */ /* 0x004fe20001000000 */
[----:B------:R-:W-:Y:S01]  /*53d0*/  FMUL.FTZ R56, R78, UR51 ;  /* 0x000000334e387c20 */ /* 0x000fe20008410000 */
[----:B------:R-:W-:-:S02]  /*53e0*/  ISETP.GT.AND P2, PT, R10, 0x41, PT ;  /* 0x000000410a00780c */ /* 0x000fc40003f44270 */
[----:B------:R-:W-:Y:S02]  /*53f0*/  FMNMX.FTZ R34, R61, R34, !PT ;  /* 0x000000223d227209 */ /* 0x000fe40007810000 */
[----:B------:R-:W-:Y:S01]  /*5400*/  ISETP.GT.AND P1, PT, R10, 0x48, PT ;  /* 0x000000480a00780c */ /* 0x000fe20003f24270 */
[----:B------:R-:W2:Y:S01]  /*5410*/  MUFU.TANH R39, R68 ;  /* 0x0000004400277308 */ /* 0x000ea20000002400 */
[----:B0-----:R-:W-:Y:S01]  /*5420*/  FSEL R57, R57, -INF , P2 ;  /* 0xff80000039397808 */ /* 0x001fe20001000000 */
[----:B-1----:R-:W-:Y:S01]  /*5430*/  FMUL.FTZ R64, R86, UR51 ;  /* 0x0000003356407c20 */ /* 0x002fe20008410000 */
[----:B------:R-:W-:Y:S02]  /*5440*/  FMNMX.FTZ R34, R59, R34, !PT ;  /* 0x000000223b227209 */ /* 0x000fe40007810000 */
[----:B------:R-:W-:Y:S02]  /*5450*/  ISETP.GT.AND P2, PT, R10, 0x49, PT ;  /* 0x000000490a00780c */ /* 0x000fe40003f44270 */
[----:B-----5:R-:W-:Y:S01]  /*5460*/  FSEL R43, R43, -INF , P1 ;  /* 0xff8000002b2b7808 */ /* 0x020fe20000800000 */
[----:B------:R-:W0:Y:S01]  /*5470*/  MUFU.TANH R11, R11 ;  /* 0x0000000b000b7308 */ /* 0x000e220000002400 */
[----:B------:R-:W-:-:S02]  /*5480*/  FMNMX.FTZ R34, R57, R34, !PT ;  /* 0x0000002239227209 */ /* 0x000fc40007810000 */
[C---:B------:R-:W-:Y:S02]  /*5490*/  ISETP.GT.AND P1, PT, R10.reuse, 0x50, PT ;  /* 0x000000500a00780c */ /* 0x040fe40003f24270 */
[----:B----4-:R-:W-:Y:S02]  /*54a0*/  FSEL R33, R31, -INF , P2 ;  /* 0xff8000001f217808 */ /* 0x010fe40001000000 */
[----:B------:R-:W-:Y:S01]  /*54b0*/  FMNMX.FTZ R34, R43, R34, !PT ;  /* 0x000000222b227209 */ /* 0x000fe20007810000 */
[----:B------:R-:W1:Y:S01]  /*54c0*/  MUFU.TANH R45, R72 ;  /* 0x00000048002d7308 */ /* 0x000e620000002400 */
[----:B------:R-:W-:Y:S02]  /*54d0*/  ISETP.GT.AND P2, PT, R10, 0x51, PT ;  /* 0x000000510a00780c */ /* 0x000fe40003f44270 */
[----:B---3--:R-:W-:Y:S02]  /*54e0*/  FSEL R35, R35, -INF , P1 ;  /* 0xff80000023237808 */ /* 0x008fe40000800000 */
[----:B------:R-:W-:-:S02]  /*54f0*/  FMNMX.FTZ R34, R33, R34, !PT ;  /* 0x0000002221227209 */ /* 0x000fc40007810000 */
[C---:B------:R-:W-:Y:S01]  /*5500*/  ISETP.GT.AND P1, PT, R10.reuse, 0x58, PT ;  /* 0x000000580a00780c */ /* 0x040fe20003f24270 */
[----:B------:R-:W3:Y:S01]  /*5510*/  MUFU.TANH R73, R73 ;  /* 0x0000004900497308 */ /* 0x000ee20000002400 */
[----:B------:R-:W-:Y:S02]  /*5520*/  FSEL R37, R29, -INF , P2 ;  /* 0xff8000001d257808 */ /* 0x000fe40001000000 */
[----:B------:R-:W-:Y:S02]  /*5530*/  FMNMX.FTZ R34, R35, R34, !PT ;  /* 0x0000002223227209 */ /* 0x000fe40007810000 */
[----:B------:R-:W-:Y:S02]  /*5540*/  ISETP.GT.AND P2, PT, R10, 0x59, PT ;  /* 0x000000590a00780c */ /* 0x000fe40003f44270 */
[----:B--2---:R-:W-:Y:S01]  /*5550*/  FSEL R39, R39, -INF , P1 ;  /* 0xff80000027277808 */ /* 0x004fe20000800000 */
[----:B------:R-:W2:Y:S01]  /*5560*/  MUFU.TANH R47, R76 ;  /* 0x0000004c002f7308 */ /* 0x000ea20000002400 */
[----:B------:R-:W-:-:S02]  /*5570*/  FMNMX.FTZ R34, R37, R34, !PT ;  /* 0x0000002225227209 */ /* 0x000fc40007810000 */
[C---:B------:R-:W-:Y:S02]  /*5580*/  ISETP.GT.AND P1, PT, R10.reuse, 0x60, PT ;  /* 0x000000600a00780c */ /* 0x040fe40003f24270 */
[----:B0-----:R-:W-:Y:S02]  /*5590*/  FSEL R41, R11, -INF , P2 ;  /* 0xff8000000b297808 */ /* 0x001fe40001000000 */
[----:B------:R-:W-:Y:S01]  /*55a0*/  FMNMX.FTZ R34, R39, R34, !PT ;  /* 0x0000002227227209 */ /* 0x000fe20007810000 */
[----:B------:R-:W0:Y:S01]  /*55b0*/  MUFU.TANH R49, R77 ;  /* 0x0000004d00317308 */ /* 0x000e220000002400 */
[----:B------:R-:W-:Y:S02]  /*55c0*/  ISETP.GT.AND P2, PT, R10, 0x61, PT ;  /* 0x000000610a00780c */ /* 0x000fe40003f44270 */
[----:B-1----:R-:W-:Y:S02]  /*55d0*/  FSEL R45, R45, -INF , P1 ;  /* 0xff8000002d2d7808 */ /* 0x002fe40000800000 */
[----:B------:R-:W-:-:S02]  /*55e0*/  FMNMX.FTZ R34, R41, R34, !PT ;  /* 0x0000002229227209 */ /* 0x000fc40007810000 */
[C---:B------:R-:W-:Y:S01]  /*55f0*/  ISETP.GT.AND P1, PT, R10.reuse, 0x68, PT ;  /* 0x000000680a00780c */ /* 0x040fe20003f24270 */
[----:B------:R-:W1:Y:S01]  /*5600*/  MUFU.TANH R51, R80 ;  /* 0x0000005000337308 */ /* 0x000e620000002400 */
[----:B---3--:R-:W-:Y:S02]  /*5610*/  FSEL R29, R73, -INF , P2 ;  /* 0xff800000491d7808 */ /* 0x008fe40001000000 */
        /* <DEDUP_REMOVED lines=14> */
[----:B--2---:R-:W-:Y:S02]  /*5700*/  FSEL R53, R53, -INF , P2 ;  /* 0xff80000035357808 */ /* 0x004fe40001000000 */
[----:B------:R-:W-:Y:S02]  /*5710*/  FMNMX.FTZ R34, R51, R34, !PT ;  /* 0x0000002233227209 */ /* 0x000fe40007810000 */
[----:B------:R-:W-:Y:S02]  /*5720*/  ISETP.GT.AND P2, PT, R10, 0x79, PT ;  /* 0x000000790a00780c */ /* 0x000fe40003f44270 */
[----:B------:R-:W-:Y:S01]  /*5730*/  FMNMX.FTZ R34, R53, R34, !PT ;  /* 0x0000002235227209 */ /* 0x000fe20007810000 */
[----:B------:R-:W2:Y:S01]  /*5740*/  MUFU.TANH R12, R12 ;  /* 0x0000000c000c7308 */ /* 0x000ea20000002400 */
[----:B0-----:R-:W-:Y:S01]  /*5750*/  FSEL R55, R55, -INF , P1 ;  /* 0xff80000037377808 */ /* 0x001fe20000800000 */
[----:B------:R-:W0:Y:S03]  /*5760*/  LDC R10, c[0x0][0x988] ;  /* 0x00026200ff0a7b82 */ /* 0x000e260000000800 */
[----:B------:R-:W-:-:S03]  /*5770*/  FMNMX.FTZ R34, R55, R34, !PT ;  /* 0x0000002237227209 */ /* 0x000fc60007810000 */
[----:B------:R-:W3:Y:S01]  /*5780*/  MUFU.TANH R13, R13 ;  /* 0x0000000d000d7308 */ /* 0x000ee20000002400 */
[----:B-1----:R-:W-:Y:S02]  /*5790*/  FSEL R31, R31, -INF , P2 ;  /* 0xff8000001f1f7808 */ /* 0x002fe40001000000 */
[----:B------:R-:W-:Y:S02]  /*57a0*/  ISETP.GT.AND P2, PT, R38, RZ, PT ;  /* 0x000000ff2600720c */ /* 0x000fe40003f44270 */
[----:B------:R-:W-:-:S03]  /*57b0*/  FMNMX.FTZ R34, R31, R34, !PT ;  /* 0x000000221f227209 */ /* 0x000fc60007810000 */
[----:B------:R-:W1:Y:S01]  /*57c0*/  MUFU.TANH R14, R14 ;  /* 0x0000000e000e7308 */ /* 0x000e620000002400 */
[----:B--2---:R-:W-:Y:S01]  /*57d0*/  FSEL R12, R12, -INF , P2 ;  /* 0xff8000000c0c7808 */ /* 0x004fe20001000000 */
[----:B------:R-:W2:Y:S01]  /*57e0*/  SHFL.BFLY PT, R11, R34, 0x2, 0x1f ;  /* 0x0c401f00220b7f89 */ /* 0x000ea200000e0000 */
[----:B------:R-:W-:Y:S02]  /*57f0*/  ISETP.GT.AND P2, PT, R38, 0x8, PT ;  /* 0x000000082600780c */ /* 0x000fe40003f44270 */
[----:B------:R-:W-:-:S03]  /*5800*/  FMNMX.FTZ R36, R12, R9, !PT ;  /* 0x000000090c247209 */ /* 0x000fc60007810000 */
[----:B------:R-:W4:Y:S01]  /*5810*/  MUFU.TANH R16, R16 ;  /* 0x0000001000107308 */ /* 0x000f220000002400 */
[----:B---3--:R-:W-:Y:S02]  /*5820*/  FSEL R67, R13, -INF , P3 ;  /* 0xff8000000d437808 */ /* 0x008fe40001800000 */
[----:B------:R-:W-:Y:S02]  /*5830*/  ISETP.GT.AND P3, PT, R38, 0x9, PT ;  /* 0x000000092600780c */ /* 0x000fe40003f64270 */
[----:B------:R-:W-:-:S03]  /*5840*/  FMNMX.FTZ R36, R67, R36, !PT ;  /* 0x0000002443247209 */ /* 0x000fc60007810000 */
[----:B------:R-:W3:Y:S01]  /*5850*/  MUFU.TANH R17, R17 ;  /* 0x0000001100117308 */ /* 0x000ee20000002400 */
[----:B-1----:R-:W-:Y:S02]  /*5860*/  FSEL R71, R14, -INF , P2 ;  /* 0xff8000000e477808 */ /* 0x002fe40001000000 */
[----:B------:R-:W-:Y:S02]  /*5870*/  ISETP.GT.AND P2, PT, R38, 0x10, PT ;  /* 0x000000102600780c */ /* 0x000fe40003f44270 */
[----:B------:R-:W-:-:S03]  /*5880*/  FMNMX.FTZ R36, R71, R36, !PT ;  /* 0x0000002447247209 */ /* 0x000fc60007810000 */
[----:B------:R-:W1:Y:S01]  /*5890*/  MUFU.TANH R18, R18 ;  /* 0x0000001200127308 */ /* 0x000e620000002400 */
[----:B----4-:R-:W-:Y:S02]  /*58a0*/  FSEL R73, R16, -INF , P3 ;  /* 0xff80000010497808 */ /* 0x010fe40001800000 */
[----:B--2---:R-:W-:Y:S02]  /*58b0*/  FMNMX.FTZ R11, R34, R11, !PT ;  /* 0x0000000b220b7209 */ /* 0x004fe40007810000 */
[----:B------:R-:W-:Y:S02]  /*58c0*/  ISETP.GT.AND P3, PT, R38, 0x11, PT ;  /* 0x000000112600780c */ /* 0x000fe40003f64270 */
[----:B------:R-:W-:Y:S01]  /*58d0*/  FMNMX.FTZ R36, R73, R36, !PT ;  /* 0x0000002449247209 */ /* 0x000fe20007810000 */
[----:B------:R-:W2:Y:S01]  /*58e0*/  SHFL.BFLY PT, R34, R11, 0x1, 0x1f ;  /* 0x0c201f000b227f89 */ /* 0x000ea200000e0000 */
[----:B------:R-:W4:Y:S01]  /*58f0*/  MUFU.TANH R19, R19 ;  /* 0x0000001300137308 */ /* 0x000f220000002400 */
[----:B---3--:R-:W-:-:S02]  /*5900*/  FSEL R75, R17, -INF , P2 ;  /* 0xff800000114b7808 */ /* 0x008fc40001000000 */
        /* <DEDUP_REMOVED lines=8> */
[----:B------:R-:W-:Y:S02]  /*5990*/  ISETP.GT.AND P2, PT, R38, 0x20, PT ;  /* 0x000000202600780c */ /* 0x000fe40003f44270 */
[----:B------:R-:W-:Y:S02]  /*59a0*/  FMNMX.FTZ R36, R79, R36, !PT ;  /* 0x000000244f247209 */ /* 0x000fe40007810000 */
[----:B--2---:R-:W-:Y:S01]  /*59b0*/  FMNMX.FTZ R11, R11, R34, !PT ;  /* 0x000000220b0b7209 */ /* 0x004fe20007810000 */
[----:B------:R-:W2:Y:S01]  /*59c0*/  MUFU.TANH R22, R22 ;  /* 0x0000001600167308 */ /* 0x000ea20000002400 */
[----:B---3--:R-:W-:Y:S02]  /*59d0*/  FSEL R81, R20, -INF , P3 ;  /* 0xff80000014517808 */ /* 0x008fe40001800000 */
[----:B------:R-:W-:Y:S01]  /*59e0*/  ISETP.GT.AND P3, PT, R38, 0x21, PT ;  /* 0x000000212600780c */ /* 0x000fe20003f64270 */
[----:B0-----:R-:W-:Y:S01]  /*59f0*/  FMUL.FTZ R34, R11, R10 ;  /* 0x0000000a0b227220 */ /* 0x001fe20000410000 */
[----:B------:R-:W-:-:S02]  /*5a00*/  FMNMX.FTZ R36, R81, R36, !PT ;  /* 0x0000002451247209 */ /* 0x000fc40007810000 */
[----:B------:R-:W-:Y:S01]  /*5a10*/  FSETP.NEU.FTZ.AND P1, PT, R11, -INF , PT ;  /* 0xff8000000b00780b */ /* 0x000fe20003f3d000 */
[----:B------:R-:W0:Y:S01]  /*5a20*/  MUFU.TANH R23, R23 ;  /* 0x0000001700177308 */ /* 0x000e220000002400 */
[----:B-1----:R-:W-:Y:S02]  /*5a30*/  FSEL R83, R21, -INF , P2 ;  /* 0xff80000015537808 */ /* 0x002fe40001000000 */
[----:B------:R-:W-:Y:S02]  /*5a40*/  ISETP.GT.AND P2, PT, R38, 0x28, PT ;  /* 0x000000282600780c */ /* 0x000fe40003f44270 */
[----:B------:R-:W-:Y:S02]  /*5a50*/  FMNMX.FTZ R36, R83, R36, !PT ;  /* 0x0000002453247209 */ /* 0x000fe40007810000 */
[----:B------:R-:W-:Y:S01]  /*5a60*/  FSEL R34, R34, RZ, P1 ;  /* 0x000000ff22227208 */ /* 0x000fe20000800000 */
[----:B------:R-:W1:Y:S01]  /*5a70*/  MUFU.TANH R24, R24 ;  /* 0x0000001800187308 */ /* 0x000e620000002400 */
[----:B--2---:R-:W-:-:S02]  /*5a80*/  FSEL R85, R22, -INF , P3 ;  /* 0xff80000016557808 */ /* 0x004fc40001800000 */
[C---:B------:R-:W-:Y:S01]  /*5a90*/  ISETP.GT.AND P3, PT, R38.reuse, 0x29, PT ;  /* 0x000000292600780c */ /* 0x040fe20003f64270 */
[--C-:B------:R-:W-:Y:S01]  /*5aa0*/  FFMA.FTZ R19, R163, R10, -R34.reuse ;  /* 0x0000000aa3137223 */ /* 0x100fe20000010822 */
[----:B------:R-:W-:Y:S01]  /*5ab0*/  FMNMX.FTZ R36, R85, R36, !PT ;  /* 0x0000002455247209 */ /* 0x000fe20007810000 */
[-CC-:B------:R-:W-:Y:S01]  /*5ac0*/  FFMA.FTZ R178, R165, R10.reuse, -R34.reuse ;  /* 0x0000000aa5b27223 */ /* 0x180fe20000010822 */
[-CC-:B------:R-:W-:Y:S01]  /*5ad0*/  FFMA.FTZ R172, R161, R10.reuse, -R34.reuse ;  /* 0x0000000aa1ac7223 */ /* 0x180fe20000010822 */
[----:B------:R-:W2:Y:S01]  /*5ae0*/  MUFU.TANH R25, R25 ;  /* 0x0000001900197308 */ /* 0x000ea20000002400 */
[----:B0-----:R-:W-:Y:S01]  /*5af0*/  FSEL R87, R23, -INF , P2 ;  /* 0xff80000017577808 */ /* 0x001fe20001000000 */
[-CC-:B------:R-:W-:Y:S01]  /*5b00*/  FFMA.FTZ R17, R167, R10.reuse, -R34.reuse ;  /* 0x0000000aa7117223 */ /* 0x180fe20000010822 */
[----:B------:R-:W-:Y:S01]  /*5b10*/  ISETP.GT.AND P2, PT, R38, 0x30, PT ;  /* 0x000000302600780c */ /* 0x000fe20003f44270 */
[--C-:B------:R-:W-:Y:S01]  /*5b20*/  FFMA.FTZ R174, R157, R10, -R34.reuse ;  /* 0x0000000a9dae7223 */ /* 0x100fe20000010822 */
[----:B------:R-:W-:Y:S01]  /*5b30*/  FMNMX.FTZ R36, R87, R36, !PT ;  /* 0x0000002457247209 */ /* 0x000fe20007810000 */
[-CC-:B------:R-:W-:Y:S01]  /*5b40*/  FFMA.FTZ R21, R159, R10.reuse, -R34.reuse ;  /* 0x0000000a9f157223 */ /* 0x180fe20000010822 */
[-CC-:B------:R-:W-:Y:S01]  /*5b50*/  FFMA.FTZ R23, R155, R10.reuse, -R34.reuse ;  /* 0x0000000a9b177223 */ /* 0x180fe20000010822 */
[----:B------:R-:W0:Y:S01]  /*5b60*/  MUFU.TANH R26, R26 ;  /* 0x0000001a001a7308 */ /* 0x000e220000002400 */
[----:B-1----:R-:W-:Y:S01]  /*5b70*/  FSEL R163, R24, -INF , P3 ;  /* 0xff80000018a37808 */ /* 0x002fe20001800000 */
[-CC-:B------:R-:W-:Y:S01]  /*5b80*/  FFMA.FTZ R176, R169, R10.reuse, -R34.reuse ;  /* 0x0000000aa9b07223 */ /* 0x180fe20000010822 */
[C---:B------:R-:W-:Y:S01]  /*5b90*/  ISETP.GT.AND P3, PT, R38.reuse, 0x31, PT ;  /* 0x000000312600780c */ /* 0x040fe20003f64270 */
[--C-:B------:R-:W-:Y:S01]  /*5ba0*/  FFMA.FTZ R168, R153, R10, -R34.reuse ;  /* 0x0000000a99a87223 */ /* 0x100fe20000010822 */
[----:B------:R-:W-:Y:S01]  /*5bb0*/  FMNMX.FTZ R36, R163, R36, !PT ;  /* 0x00000024a3247209 */ /* 0x000fe20007810000 */
[-CC-:B------:R-:W-:Y:S01]  /*5bc0*/  FFMA.FTZ R63, R171, R10.reuse, -R34.reuse ;  /* 0x0000000aab3f7223 */ /* 0x180fe20000010822 */
[-CC-:B------:R-:W-:Y:S01]  /*5bd0*/  FFMA.FTZ R182, R173, R10.reuse, -R34.reuse ;  /* 0x0000000aadb67223 */ /* 0x180fe20000010822 */
[----:B------:R-:W1:Y:S01]  /*5be0*/  MUFU.TANH R27, R27 ;  /* 0x0000001b001b7308 */ /* 0x000e620000002400 */
[----:B--2---:R-:W-:Y:S01]  /*5bf0*/  FSEL R165, R25, -INF , P2 ;  /* 0xff80000019a57808 */ /* 0x004fe20001000000 */
[-CC-:B------:R-:W-:Y:S01]  /*5c00*/  FFMA.FTZ R180, R175, R10.reuse, -R34.reuse ;  /* 0x0000000aafb47223 */ /* 0x180fe20000010822 */
[----:B------:R-:W-:Y:S01]  /*5c10*/  ISETP.GT.AND P2, PT, R38, 0x38, PT ;  /* 0x000000382600780c */ /* 0x000fe20003f44270 */
[--C-:B------:R-:W-:Y:S01]  /*5c20*/  FFMA.FTZ R170, R65, R10, -R34.reuse ;  /* 0x0000000a41aa7223 */ /* 0x100fe20000010822 */
[----:B------:R-:W-:Y:S01]  /*5c30*/  FMNMX.FTZ R36, R165, R36, !PT ;  /* 0x00000024a5247209 */ /* 0x000fe20007810000 */
[-CC-:B------:R-:W-:Y:S01]  /*5c40*/  FFMA.FTZ R164, R59, R10.reuse, -R34.reuse ;  /* 0x0000000a3ba47223 */ /* 0x180fe20000010822 */
[-CC-:B------:R-:W-:Y:S01]  /*5c50*/  FFMA.FTZ R166, R43, R10.reuse, -R34.reuse ;  /* 0x0000000a2ba67223 */ /* 0x180fe20000010822 */
[----:B------:R-:W2:Y:S01]  /*5c60*/  MUFU.TANH R28, R28 ;  /* 0x0000001c001c7308 */ /* 0x000ea20000002400 */
[----:B0-----:R-:W-:Y:S01]  /*5c70*/  FSEL R161, R26, -INF , P3 ;  /* 0xff8000001aa17808 */ /* 0x001fe20001800000 */
[-CC-:B------:R-:W-:Y:S01]  /*5c80*/  FFMA.FTZ R15, R15, R10.reuse, -R34.reuse ;  /* 0x0000000a0f0f7223 */ /* 0x180fe20000010822 */
[C---:B------:R-:W-:Y:S01]  /*5c90*/  ISETP.GT.AND P3, PT, R38.reuse, 0x39, PT ;  /* 0x000000392600780c */ /* 0x040fe20003f64270 */
[--C-:B------:R-:W-:Y:S01]  /*5ca0*/  FFMA.FTZ R152, R45, R10, -R34.reuse ;  /* 0x0000000a2d987223 */ /* 0x100fe20000010822 */
[----:B------:R-:W-:Y:S01]  /*5cb0*/  FMNMX.FTZ R36, R161, R36, !PT ;  /* 0x00000024a1247209 */ /* 0x000fe20007810000 */
[-CC-:B------:R-:W-:Y:S01]  /*5cc0*/  FFMA.FTZ R154, R47, R10.reuse, -R34.reuse ;  /* 0x0000000a2f9a7223 */ /* 0x180fe20000010822 */
[-CC-:B------:R-:W-:Y:S01]  /*5cd0*/  FFMA.FTZ R162, R39, R10.reuse, -R34.reuse ;  /* 0x0000000a27a27223 */ /* 0x180fe20000010822 */
[----:B------:R-:W0:Y:S01]  /*5ce0*/  MUFU.TANH R30, R30 ;  /* 0x0000001e001e7308 */ /* 0x000e220000002400 */
[----:B-1----:R-:W-:Y:S01]  /*5cf0*/  FSEL R167, R27, -INF , P2 ;  /* 0xff8000001ba77808 */ /* 0x002fe20001000000 */
[-CC-:B------:R-:W-:Y:S01]  /*5d00*/  FFMA.FTZ R160, R35, R10.reuse, -R34.reuse ;  /* 0x0000000a23a07223 */ /* 0x180fe20000010822 */
[----:B------:R-:W-:Y:S01]  /*5d10*/  ISETP.GT.AND P2, PT, R38, 0x40, PT ;  /* 0x000000402600780c */ /* 0x000fe20003f44270 */
        /* <DEDUP_REMOVED lines=22> */
[----:B------:R-:W-:Y:S01]  /*5e80*/  FFMA.FTZ R31, R31, R10, -R34 ;  /* 0x0000000a1f1f7223 */ /* 0x000fe20000010822 */
[----:B------:R-:W-:-:S02]  /*5e90*/  ISETP.GT.AND P3, PT, R38, 0x49, PT ;  /* 0x000000492600780c */ /* 0x000fc40003f64270 */
[----:B------:R-:W-:-:S03]  /*5ea0*/  FMNMX.FTZ R36, R157, R36, !PT ;  /* 0x000000249d247209 */ /* 0x000fc60007810000 */
[----:B------:R-:W1:Y:S01]  /*5eb0*/  MUFU.TANH R62, R62 ;  /* 0x0000003e003e7308 */ /* 0x000e620000002400 */
[----:B--2---:R-:W-:Y:S02]  /*5ec0*/  FSEL R159, R40, -INF , P2 ;  /* 0xff800000289f7808 */ /* 0x004fe40001000000 */
[----:B------:R-:W-:Y:S02]  /*5ed0*/  ISETP.GT.AND P2, PT, R38, 0x50, PT ;  /* 0x000000502600780c */ /* 0x000fe40003f44270 */
[----:B------:R-:W-:-:S03]  /*5ee0*/  FMNMX.FTZ R36, R159, R36, !PT ;  /* 0x000000249f247209 */ /* 0x000fc60007810000 */
[----:B------:R-:W2:Y:S01]  /*5ef0*/  MUFU.TANH R58, R58 ;  /* 0x0000003a003a7308 */ /* 0x000ea20000002400 */
[----:B0-----:R-:W-:Y:S02]  /*5f00*/  FSEL R155, R48, -INF , P3 ;  /* 0xff800000309b7808 */ /* 0x001fe40001800000 */
[----:B------:R-:W-:Y:S02]  /*5f10*/  ISETP.GT.AND P3, PT, R38, 0x51, PT ;  /* 0x000000512600780c */ /* 0x000fe40003f64270 */
        /* <DEDUP_REMOVED lines=66> */
[----:B------:R-:W-:Y:S01]  /*6340*/  FSEL R67, R11, RZ, P1 ;  /* 0x000000ff0b437208 */ /* 0x000fe20000800000 */
[-CC-:B------:R-:W-:Y:S01]  /*6350*/  FFMA.FTZ R12, R12, R10.reuse, -R14.reuse ;  /* 0x0000000a0c0c7223 */ /* 0x180fe2000001080e */
[-C--:B------:R-:W-:Y:S01]  /*6360*/  FMUL.FTZ R9, R9, R10.reuse ;  /* 0x0000000a09097220 */ /* 0x080fe20000410000 */
[-CC-:B------:R-:W-:Y:S01]  /*6370*/  FFMA.FTZ R16, R71, R10.reuse, -R14.reuse ;  /* 0x0000000a47107223 */ /* 0x180fe2000001080e */
[-C--:B------:R-:W-:Y:S01]  /*6380*/  FFMA.FTZ R45, R73, R10.reuse, -R14 ;  /* 0x0000000a492d7223 */ /* 0x080fe2000001080e */
        /* <DEDUP_REMOVED lines=31> */
[----:B------:R-:W-:-:S02]  /*6580*/  FFMA.FTZ R183, R183, R10, -R14 ;  /* 0x0000000ab7b77223 */ /* 0x000fc4000001080e */
[----:B------:R-:W2:Y:S01]  /*6590*/  MUFU.EX2 R16, R16 ;  /* 0x0000001000107308 */ /* 0x000ea20000000800 */
[----:B0-----:R-:W-:-:S04]  /*65a0*/  FFMA.FTZ R27, R8, R0, R15 ;  /* 0x00000000081b7223 */ /* 0x001fc8000001000f */
[----:B------:R-:W-:-:S03]  /*65b0*/  FADD.FTZ R27, R180, R27 ;  /* 0x0000001bb41b7221 */ /* 0x000fc60000010000 */
[----:B------:R-:W0:Y:S01]  /*65c0*/  MUFU.EX2 R45, R45 ;  /* 0x0000002d002d7308 */ /* 0x000e220000000800 */
[----:B-1----:R-:W-:-:S04]  /*65d0*/  FFMA.FTZ R0, R9, R3, R12 ;  /* 0x0000000309007223 */ /* 0x002fc8000001000c */
        /* <DEDUP_REMOVED lines=17> */
[-CC-:B------:R-:W-:Y:S01]  /*66f0*/  FFMA.FTZ R34, R153, R10.reuse, -R14.reuse ;  /* 0x0000000a99227223 */ /* 0x180fe2000001080e */
[----:B------:R-:W-:Y:S02]  /*6700*/  FFMA.FTZ R14, R185, R10, -R14 ;  /* 0x0000000ab90e7223 */ /* 0x000fe4000001080e */
        /* <DEDUP_REMOVED lines=95> */
.L_x_8904:
[----:B------:R-:W-:Y:S01]  /*6d00*/  UISETP.GT.AND UP0, UPT, UR54, UR52, UPT ;  /* 0x000000343600728c */ /* 0x000fe2000bf04270 */
[-C--:B------:R-:W-:Y:S01]  /*6d10*/  FMUL.FTZ R88, R88, R8.reuse ;  /* 0x0000000858587220 */ /* 0x080fe20000410000 */
[----:B------:R-:W-:Y:S01]  /*6d20*/  ULEA UR4, UR53, UR41, 0x3 ;  /* 0x0000002935047291 */ /* 0x000fe2000f8e183f */
[-C--:B------:R-:W-:Y:S01]  /*6d30*/  FMUL.FTZ R89, R89, R8.reuse ;  /* 0x0000000859597220 */ /* 0x080fe20000410000 */
[----:B------:R-:W-:Y:S01]  /*6d40*/  UIADD3 UR5, UR54, -0x1, URZ ;  /* 0xffffffff36057890 */ /* 0x000fe2000fffe03f */
[-C--:B------:R-:W-:Y:S01]  /*6d50*/  FMUL.FTZ R92, R92, R8.reuse ;  /* 0x000000085c5c7220 */ /* 0x080fe20000410000 */
[----:B------:R-:W-:Y:S01]  /*6d60*/  UIADD3 UR4, UR4, 0x28860, URZ ;  /* 0x0002886004047890 */ /* 0x000fe2000fffe03f */
[----:B------:R-:W-:Y:S01]  /*6d70*/  PLOP3.LUT P1, PT, PT, PT, UP0, 0x80, 0x0 ;  /* 0x000000000000781c */ /* 0x000fe20003f2f008 */
[----:B------:R-:W-:Y:S01]  /*6d80*/  UMOV UR55, UR47 ;  /* 0x0000002f00377c82 */ /* 0x000fe20008000000 */
[----:B------:R-:W-:Y:S01]  /*6d90*/  UMOV UR53, UR48 ;  /* 0x0000003000357c82 */ /* 0x000fe20008000000 */
        /* <DEDUP_REMOVED lines=99> */
[----:B------:R-:W-:-:S05]  /*73d0*/  UMOV UR54, UR5 ;  /* 0x0000000500367c82 */ /* 0x000fca0008000000 */
.L_x_8894:
[----:B------:R-:W-:-:S06]  /*73e0*/  UISETP.GE.AND UP0, UPT, UR54, UR39, UPT ;  /* 0x000000273600728c */ /* 0x000fcc000bf06270 */
[----:B------:R-:W-:-:S13]  /*73f0*/  PLOP3.LUT P1, PT, PT, PT, UP0, 0x80, 0x0 ;  /* 0x000000000000781c */ /* 0x000fda0003f2f008 */
[----:B------:R-:W-:Y:S05]  /*7400*/  @!P1 BRA `(.L_x_8906) ;  /* 0x0000002800149947 */ /* 0x000fea0003800000 */
[C---:B------:R-:W-:Y:S01]  /*7410*/  VIADD R7, R2.reuse, 0x8 ;  /* 0x0000000802077836 */ /* 0x040fe20000000000 */
[----:B------:R-:W-:Y:S01]  /*7420*/  MOV R6, R11 ;  /* 0x0000000b00067202 */ /* 0x000fe20000000f00 */
[----:B------:R-:W-:Y:S01]  /*7430*/  IMAD.MOV.U32 R8, RZ, RZ, R13 ;  /* 0x000000ffff087224 */ /* 0x000fe200078e000d */
[----:B------:R-:W-:Y:S01]  /*7440*/  IADD3 R2, -R2, 0xb, RZ ;  /* 0x0000000b02027810 */ /* 0x000fe20007ffe1ff */
[----:B------:R-:W-:Y:S01]  /*7450*/  UMOV UR49, UR47 ;  /* 0x0000002f00317c82 */ /* 0x000fe20008000000 */
[----:B------:R-:W-:Y:S01]  /*7460*/  UMOV UR42, UR48 ;  /* 0x00000030002a7c82 */ /* 0x000fe20008000000 */
[----:B------:R-:W-:-:S05]  /*7470*/  ULDC UR38, c[0x0][0x9d8] ;  /* 0x0002760000267ab9 */ /* 0x000fca0000000800 */
.L_x_8917:
        /* <DEDUP_REMOVED lines=9> */
.L_x_8908:
[----:B------:R-:W-:Y:S01]  /*7510*/  ULEA UR4, UR48, UR41, 0x3 ;  /* 0x0000002930047291 */ /* 0x000fe2000f8e183f */
[----:B------:R-:W-:-:S05]  /*7520*/  IMAD.U32 R9, RZ, RZ, UR47 ;  /* 0x0000002fff097e24 */ /* 0x000fca000f8e00ff */
[----:B------:R-:W-:-:S04]  /*7530*/  SHF.L.U32 R9, R9, 0x1f, RZ ;  /* 0x0000001f09097819 */ /* 0x000fc800000006ff */
[----:B------:R0:W1:Y:S01]  /*7540*/  SYNCS.PHASECHK.TRANS64.TRYWAIT P1, [UR4+0x28830], R9 ;  /* 0x02883009ff0075a7 */ /* 0x0000620008020144 */
[----:B------:R-:W-:Y:S05]  /*7550*/  @!P0 BRA `(.L_x_8909) ;  /* 0x0000000000048947 */ /* 0x000fea0003800000 */
[----:B------:R-:W-:Y:S01]  /*7560*/  BPT.TRAP 0x1 ;  /* 0x000000040000795c */ /* 0x000fe20000300000 */
.L_x_8909:
[----:B-1----:R-:W-:Y:S05]  /*7570*/  @P1 BRA `(.L_x_8907) ;  /* 0x0000000000081947 */ /* 0x002fea0003800000 */
[----:B------:R-:W1:Y:S02]  /*7580*/  SYNCS.PHASECHK.TRANS64.TRYWAIT P1, [UR4+0x28830], R9 ;  /* 0x02883009ff0075a7 */ /* 0x000e640008020144 */
[----:B-1----:R-:W-:Y:S05]  /*7590*/  @!P1 BRA `(.L_x_8910) ;  /* 0x0000008400cc9947 */ /* 0x002fea0003800000 */
.L_x_8907:
        /* <DEDUP_REMOVED lines=46> */
.L_x_8912:
[----:B------:R-:W-:Y:S01]  /*7880*/  ULEA UR4, UR42, UR41, 0x3 ;  /* 0x000000292a047291 */ /* 0x000fe2000f8e183f */
[----:B01----:R-:W-:-:S04]  /*7890*/  MOV R9, UR49 ;  /* 0x0000003100097c02 */ /* 0x003fc80008000f00 */
[----:B------:R-:W-:-:S04]  /*78a0*/  SHF.L.U32 R9, R9, 0x1f, RZ ;  /* 0x0000001f09097819 */ /* 0x000fc800000006ff */
[----:B------:R0:W1:Y:S01]  /*78b0*/  SYNCS.PHASECHK.TRANS64.TRYWAIT P1, [UR4+0x28850], R9 ;  /* 0x02885009ff0075a7 */ /* 0x0000620008020144 */
[----:B------:R-:W-:Y:S05]  /*78c0*/  @!P0 BRA `(.L_x_8913) ;  /* 0x0000000000048947 */ /* 0x000fea0003800000 */
[----:B------:R-:W-:Y:S01]  /*78d0*/  BPT.TRAP 0x1 ;  /* 0x000000040000795c */ /* 0x000fe20000300000 */
.L_x_8913:
[----:B-1----:R-:W-:Y:S05]  /*78e0*/  @P1 BRA `(.L_x_8911) ;  /* 0x0000000000081947 */ /* 0x002fea0003800000 */
[----:B------:R-:W1:Y:S02]  /*78f0*/  SYNCS.PHASECHK.TRANS64.TRYWAIT P1, [UR4+0x28850], R9 ;  /* 0x02885009ff0075a7 */ /* 0x000e640008020144 */
[----:B-1----:R-:W-:Y:S05]  /*7900*/  @!P1 BRA `(.L_x_8914) ;  /* 0x0000008400089947 */ /* 0x002fea0003800000 */
.L_x_8911:
        /* <DEDUP_REMOVED lines=49> */
.L_x_8915:
        /* <DEDUP_REMOVED lines=84> */
[----:B---3--:R-:W-:Y:S01]  /*8160*/  FMNMX.FTZ R12, R21, R12, !PT ;  /* 0x0000000c150c7209 */ /* 0x008fe20007810000 */
[----:B------:R-:W-:-:S04]  /*8170*/  UIADD3 UR4, UR4, 0x28840, URZ ;  /* 0x0002884004047890 */ /* 0x000fc8000fffe03f */
[----:B------:R-:W-:Y:S02]  /*8180*/  UPRMT UR4, UR43, 0x654, UR4 ;  /* 0x000006542b047896 */ /* 0x000fe40008000004 */
[----:B------:R-:W3:Y:S01]  /*8190*/  MUFU.TANH R163, R163 ;  /* 0x000000a300a37308 */ /* 0x000ee20000002400 */
[----:B0-----:R-:W-:-:S06]  /*81a0*/  FMNMX.FTZ R10, R161, R10, !PT ;  /* 0x0000000aa10a7209 */ /* 0x001fcc0007810000 */
[----:B------:R-:W-:Y:S01]  /*81b0*/  SYNCS.ARRIVE.TRANS64.RED.A1T0 RZ, [UR4], RZ ;  /* 0x000000ffffff79a7 */ /* 0x000fe20008100404 */
        /* <DEDUP_REMOVED lines=103> */
[----:B-1----:R-:W-:Y:S02]  /*8830*/  FMNMX.FTZ R10, R203, R10, !PT ;  /* 0x0000000acb0a7209 */ /* 0x002fe40007810000 */
[----:B---3--:R-:W-:-:S05]  /*8840*/  FMNMX.FTZ R12, R87, R12, !PT ;  /* 0x0000000c570c7209 */ /* 0x008fca0007810000 */
[----:B------:R-:W1:Y:S01]  /*8850*/  SHFL.BFLY PT, R13, R12, 0x2, 0x1f ;  /* 0x0c401f000c0d7f89 */ /* 0x000e6200000e0000 */
[----:B0-----:R-:W-:Y:S02]  /*8860*/  FMNMX.FTZ R14, R205, R10, !PT ;  /* 0x0000000acd0e7209 */ /* 0x001fe40007810000 */
[----:B------:R-:W0:Y:S03]  /*8870*/  LDC R10, c[0x0][0x988] ;  /* 0x00026200ff0a7b82 */ /* 0x000e260000000800 */
[----:B------:R-:W3:Y:S01]  /*8880*/  SHFL.BFLY PT, R11, R14, 0x2, 0x1f ;  /* 0x0c401f000e0b7f89 */ /* 0x000ee200000e0000 */
[----:B-1----:R-:W-:-:S05]  /*8890*/  FMNMX.FTZ R18, R12, R13, !PT ;  /* 0x0000000d0c127209 */ /* 0x002fca0007810000 */
[----:B------:R-:W1:Y:S01]  /*88a0*/  SHFL.BFLY PT, R13, R18, 0x1, 0x1f ;  /* 0x0c201f00120d7f89 */ /* 0x000e6200000e0000 */
[----:B---3--:R-:W-:-:S05]  /*88b0*/  FMNMX.FTZ R16, R14, R11, !PT ;  /* 0x0000000b0e107209 */ /* 0x008fca0007810000 */
[----:B------:R-:W3:Y:S01]  /*88c0*/  SHFL.BFLY PT, R11, R16, 0x1, 0x1f ;  /* 0x0c201f00100b7f89 */ /* 0x000ee200000e0000 */
[----:B-1----:R-:W-:-:S05]  /*88d0*/  FMNMX.FTZ R13, R18, R13, !PT ;  /* 0x0000000d120d7209 */ /* 0x002fca0007810000 */
[----:B------:R-:W-:Y:S01]  /*88e0*/  FADD.FTZ R207, -R13, R8 ;  /* 0x000000080dcf7221 */ /* 0x000fe20000010100 */
[----:B---3--:R-:W-:-:S05]  /*88f0*/  FMNMX.FTZ R11, R16, R11, !PT ;  /* 0x0000000b100b7209 */ /* 0x008fca0007810000 */
[CC--:B0-----:R-:W-:Y:S01]  /*8900*/  FMUL.FTZ R8, R11.reuse, R10.reuse ;  /* 0x0000000a0b087220 */ /* 0x0c1fe20000410000 */
        /* <DEDUP_REMOVED lines=70> */
[----:B------:R-:W-:-:S05]  /*8d70*/  FFMA.FTZ R85, R85, R10, -R8 ;  /* 0x0000000a55557223 */ /* 0x000fca0000010808 */
[----:B------:R-:W3:Y:S01]  /*8d80*/  MUFU.EX2 R12, R12 ;  /* 0x0000000c000c7308 */ /* 0x000ee20000000800 */
[----:B-1----:R-:W-:-:S07]  /*8d90*/  FFMA.FTZ R3, R6, R3, R181 ;  /* 0x0000000306037223 */ /* 0x002fce00000100b5 */
[----:B------:R-:W1:Y:S01]  /*8da0*/  MUFU.EX2 R182, R182 ;  /* 0x000000b600b67308 */ /* 0x000e620000000800 */
[----:B0-----:R-:W-:-:S07]  /*8db0*/  FADD.FTZ R17, R153, R0 ;  /* 0x0000000099117221 */ /* 0x001fce0000010000 */
[----:B------:R-:W0:Y:S01]  /*8dc0*/  MUFU.EX2 R183, R183 ;  /* 0x000000b700b77308 */ /* 0x000e220000000800 */
[----:B---3--:R-:W-:-:S07]  /*8dd0*/  FADD.FTZ R0, R12, R3 ;  /* 0x000000030c007221 */ /* 0x008fce0000010000 */
[----:B------:R-:W3:Y:S01]  /*8de0*/  MUFU.EX2 R155, R155 ;  /* 0x0000009b009b7308 */ /* 0x000ee20000000800 */
[----:B-1----:R-:W-:Y:S01]  /*8df0*/  FADD.FTZ R32, R182, R17 ;  /* 0x00000011b6207221 */ /* 0x002fe20000010000 */
[----:B------:R-:W-:-:S06]  /*8e00*/  FFMA.FTZ R17, R53, R10, -R8 ;  /* 0x0000000a35117223 */ /* 0x000fcc0000010808 */
[----:B------:R-:W1:Y:S01]  /*8e10*/  MUFU.EX2 R14, R14 ;  /* 0x0000000e000e7308 */ /* 0x000e620000000800 */
[----:B0-----:R-:W-:-:S07]  /*8e20*/  FADD.FTZ R3, R183, R0 ;  /* 0x00000000b7037221 */ /* 0x001fce0000010000 */
[----:B------:R-:W0:Y:S01]  /*8e30*/  MUFU.EX2 R176, R176 ;  /* 0x000000b000b07308 */ /* 0x000e220000000800 */
[----:B---3--:R-:W-:-:S07]  /*8e40*/  FADD.FTZ R19, R155, R32 ;  /* 0x000000209b137221 */ /* 0x008fce0000010000 */
[----:B------:R-:W3:Y:S01]  /*8e50*/  MUFU.EX2 R177, R177 ;  /* 0x000000b100b17308 */ /* 0x000ee20000000800 */
[----:B-1----:R-:W-:-:S07]  /*8e60*/  FADD.FTZ R0, R14, R3 ;  /* 0x000000030e007221 */ /* 0x002fce0000010000 */
[----:B------:R-:W1:Y:S01]  /*8e70*/  MUFU.EX2 R157, R157 ;  /* 0x0000009d009d7308 */ /* 0x000e620000000800 */
[----:B0-----:R-:W-:-:S07]  /*8e80*/  FADD.FTZ R32, R176, R19 ;  /* 0x00000013b0207221 */ /* 0x001fce0000010000 */
[----:B------:R-:W0:Y:S01]  /*8e90*/  MUFU.EX2 R16, R16 ;  /* 0x0000001000107308 */ /* 0x000e220000000800 */
[----:B---3--:R-:W-:-:S07]  /*8ea0*/  FADD.FTZ R3, R177, R0 ;  /* 0x00000000b1037221 */ /* 0x008fce0000010000 */
[----:B------:R-:W3:Y:S01]  /*8eb0*/  MUFU.EX2 R178, R178 ;  /* 0x000000b200b27308 */ /* 0x000ee20000000800 */
[----:B-1----:R-:W-:Y:S01]  /*8ec0*/  FADD.FTZ R19, R157, R32 ;  /* 0x000000209d137221 */ /* 0x002fe20000010000 */
[-CC-:B------:R-:W-:Y:S01]  /*8ed0*/  FFMA.FTZ R32, R55, R10.reuse, -R8.reuse ;  /* 0x0000000a37207223 */ /* 0x180fe20000010808 */
[----:B------:R-:W-:-:S05]  /*8ee0*/  FFMA.FTZ R8, R87, R10, -R8 ;  /* 0x0000000a57087223 */ /* 0x000fca0000010808 */
        /* <DEDUP_REMOVED lines=102> */
[----:B0-----:R-:W-:-:S03]  /*9550*/  FADD.FTZ R0, R189, R0 ;  /* 0x00000000bd007221 */ /* 0x001fc60000010000 */
[----:B---3--:R-:W-:Y:S01]  /*9560*/  FADD.FTZ R3, R8, R3 ;  /* 0x0000000308037221 */ /* 0x008fe20000010000 */
[----:B------:R-:W-:Y:S06]  /*9570*/  @!P0 BRA `(.L_x_8916) ;  /* 0x0000000000048947 */ /* 0x000fec0003800000 */
[----:B------:R-:W-:Y:S01]  /*9580*/  BPT.TRAP 0x1 ;  /* 0x000000040000795c */ /* 0x000fe20000300000 */
.L_x_8916:
[----:B------:R-:W-:Y:S01]  /*9590*/  UISETP.GT.AND UP0, UPT, UR54, UR39, UPT ;  /* 0x000000273600728c */ /* 0x000fe2000bf04270 */
[----:B------:R-:W-:Y:S01]  /*95a0*/  F2FP.F16.F32.PACK_AB R178, R159, R178 ;  /* 0x000000b29fb2723e */ /* 0x000fe200000000ff */
[----:B------:R-:W-:Y:S01]  /*95b0*/  ULEA UR4, UR42, UR41, 0x3 ;  /* 0x000000292a047291 */ /* 0x000fe2000f8e183f */
[----:B------:R-:W-:Y:S01]  /*95c0*/  F2FP.F16.F32.PACK_AB R180, R153, R180 ;  /* 0x000000b499b4723e */ /* 0x000fe200000000ff */
[----:B------:R-:W-:Y:S01]  /*95d0*/  UIADD3 UR5, UR54, -0x1, URZ ;  /* 0xffffffff36057890 */ /* 0x000fe2000fffe03f */
[----:B------:R-:W-:Y:S01]  /*95e0*/  F2FP.F16.F32.PACK_AB R182, R155, R182 ;  /* 0x000000b69bb6723e */ /* 0x000fe200000000ff */
[----:B------:R-:W-:Y:S01]  /*95f0*/  UIADD3 UR4, UR4, 0x28860, URZ ;  /* 0x0002886004047890 */ /* 0x000fe2000fffe03f */
[----:B------:R-:W-:Y:S01]  /*9600*/  PLOP3.LUT P1, PT, PT, PT, UP0, 0x80, 0x0 ;  /* 0x000000000000781c */ /* 0x000fe20003f2f008 */
[----:B------:R-:W-:Y:S01]  /*9610*/  UMOV UR49, UR47 ;  /* 0x0000002f00317c82 */ /* 0x000fe20008000000 */
[----:B------:R-:W-:Y:S01]  /*9620*/  UMOV UR42, UR48 ;  /* 0x00000030002a7c82 */ /* 0x000fe20008000000 */
[----:B------:R-:W-:Y:S01]  /*9630*/  UPRMT UR4, UR43, 0x654, UR4 ;  /* 0x000006542b047896 */ /* 0x000fe20008000004 */
[----:B------:R-:W-:Y:S01]  /*9640*/  F2FP.F16.F32.PACK_AB R176, R157, R176 ;  /* 0x000000b09db0723e */ /* 0x000fe200000000ff */
[----:B------:R-:W-:Y:S01]  /*9650*/  UMOV UR54, UR5 ;  /* 0x0000000500367c82 */ /* 0x000fe20008000000 */
[----:B------:R-:W-:Y:S01]  /*9660*/  F2FP.F16.F32.PACK_AB R172, R161, R172 ;  /* 0x000000aca1ac723e */ /* 0x000fe200000000ff */
[----:B------:R-:W-:Y:S01]  /*9670*/  FMUL.FTZ R90, R90, R6 ;  /* 0x000000065a5a7220 */ /* 0x000fe20000410000 */
[----:B------:R-:W-:Y:S01]  /*9680*/  F2FP.F16.F32.PACK_AB R174, R163, R174 ;  /* 0x000000aea3ae723e */ /* 0x000fe200000000ff */
[----:B------:R-:W-:Y:S01]  /*9690*/  FMUL.FTZ R91, R91, R6 ;  /* 0x000000065b5b7220 */ /* 0x000fe20000410000 */
[----:B------:R-:W-:Y:S01]  /*96a0*/  F2FP.F16.F32.PACK_AB R168, R165, R168 ;  /* 0x000000a8a5a8723e */ /* 0x000fe200000000ff */
[----:B------:R-:W-:Y:S01]  /*96b0*/  FMUL.FTZ R94, R94, R6 ;  /* 0x000000065e5e7220 */ /* 0x000fe20000410000 */
[----:B------:R-:W-:Y:S01]  /*96c0*/  SYNCS.ARRIVE.TRANS64.RED.A1T0 RZ, [UR4], RZ ;  /* 0x000000ffffff79a7 */ /* 0x000fe20008100404 */
        /* <DEDUP_REMOVED lines=89> */
.L_x_8906:
[----:B------:R-:W-:Y:S06]  /*9c60*/  BAR.ARV 0x8, 0x180 ;  /* 0x0206000000007b1d */ /* 0x000fec0000002000 */
[----:B------:R-:W-:Y:S05]  /*9c70*/  @!P0 BRA `(.L_x_8918) ;  /* 0x0000000000048947 */ /* 0x000fea0003800000 */
[----:B------:R-:W-:Y:S01]  /*9c80*/  BPT.TRAP 0x1 ;  /* 0x000000040000795c */ /* 0x000fe20000300000 */
.L_x_8918:
[----:B------:R-:W-:Y:S01]  /*9c90*/  ULEA UR5, UR48, UR41, 0x3 ;  /* 0x0000002930057291 */ /* 0x000fe2000f8e183f */
[----:B--2---:R-:W-:-:S04]  /*9ca0*/  MOV R2, UR47 ;  /* 0x0000002f00027c02 */ /* 0x004fc80008000f00 */
[----:B------:R-:W-:-:S04]  /*9cb0*/  SHF.L.U32 R2, R2, 0x1f, RZ ;  /* 0x0000001f02027819 */ /* 0x000fc800000006ff */
[----:B------:R0:W1:Y:S01]  /*9cc0*/  SYNCS.PHASECHK.TRANS64.TRYWAIT P1, [UR5+0x28850], R2 ;  /* 0x02885002ff0075a7 */ /* 0x0000620008020145 */
[----:B------:R-:W-:Y:S05]  /*9cd0*/  @!P0 BRA `(.L_x_8919) ;  /* 0x0000000000048947 */ /* 0x000fea0003800000 */
[----:B------:R-:W-:Y:S01]  /*9ce0*/  BPT.TRAP 0x1 ;  /* 0x000000040000795c */ /* 0x000fe20000300000 */
.L_x_8919:
[----:B-1----:R-:W-:Y:S05]  /*9cf0*/  @P1 BRA `(.L_x_8920) ;  /* 0x0000000000081947 */ /* 0x002fea0003800000 */
[----:B------:R-:W1:Y:S02]  /*9d00*/  SYNCS.PHASECHK.TRANS64.TRYWAIT P1, [UR5+0x28850], R2 ;  /* 0x02885002ff0075a7 */ /* 0x000e640008020145 */
[----:B-1----:R-:W-:Y:S05]  /*9d10*/  @!P1 BRA `(.L_x_8921) ;  /* 0x00000060001c9947 */ /* 0x002fea0003800000 */
.L_x_8920:
        /* <DEDUP_REMOVED lines=8> */
[----:B------:R-:W-:-:S04]  /*9da0*/  ULEA UR48, UR48, UR41, 0xb ;  /* 0x0000002930307291 */ /* 0x000fc8000f8e583f */
[----:B------:R-:W-:-:S03]  /*9db0*/  UIADD3 UR4, UR48, 0x80, URZ ;  /* 0x0000008030047890 */ /* 0x000fc6000fffe03f */
[----:B------:R-:W-:-:S06]  /*9dc0*/  UMOV UR6, UR48 ;  /* 0x0000003000067c82 */ /* 0x000fcc0008000000 */
        /* <DEDUP_REMOVED lines=11> */
[----:B------:R-:W-:-:S02]  /*9e80*/  IMAD.MOV.U32 R2, RZ, RZ, RZ ;  /* 0x000000ffff027224 */ /* 0x000fc400078e00ff */
[----:B-1----:R-:W-:Y:S02]  /*9e90*/  FADD.FTZ R12, R4, R7 ;  /* 0x00000007040c7221 */ /* 0x002fe40000010000 */
[----:B------:R-:W-:Y:S01]  /*9ea0*/  FSETP.NE.FTZ.AND P1, PT, R9, RZ, PT ;  /* 0x000000ff0900720b */ /* 0x000fe20003f35000 */
[----:B------:R-:W-:Y:S02]  /*9eb0*/  IMAD.MOV.U32 R7, RZ, RZ, RZ ;  /* 0x000000ffff077224 */ /* 0x000fe400078e00ff */
        /* <DEDUP_REMOVED lines=52> */
.L_x_8922:
        /* <DEDUP_REMOVED lines=68> */
.L_x_8886:
        /* <DEDUP_REMOVED lines=27> */
[----:B------:R-:W-:Y:S02]  /*a7f0*/  LOP3.LUT R5, R5, 0xfffffffc, RZ, 0xc0, !PT ;  /* 0xfffffffc05057812 */ /* 0x000fe400078ec0ff */
[C---:B------:R-:W-:Y:S01]  /*a800*/  IADD3 R18, R4.reuse, -R7, RZ ;  /* 0x8000000704127210 */ /* 0x040fe20007ffe0ff */
[----:B------:R-:W3:Y:S01]  /*a810*/  @P0 LDC R27, c[0x0][0xbec] ;  /* 0x0002fb00ff1b0b82 */ /* 0x000ee20000000800 */
[----:B------:R-:W-:Y:S01]  /*a820*/  SHF.R.S32.HI R7, RZ, 0x7, R2 ;  /* 0x00000007ff077819 */ /* 0x000fe20000011402 */
[----:B------:R-:W-:Y:S01]  /*a830*/  IMAD.IADD R5, R4, 0x1, -R5 ;  /* 0x0000000104057824 */ /* 0x000fe200078e0a05 */
[----:B------:R-:W-:Y:S01]  /*a840*/  SHF.R.S32.HI R9, RZ, 0x1f, R18 ;  /* 0x0000001fff097819 */ /* 0x000fe20000011412 */
[----:B----4-:R-:W-:Y:S01]  /*a850*/  IMAD R21, R21, R16, UR11 ;  /* 0x0000000b15157e24 */ /* 0x010fe2000f8e0210 */
[----:B------:R-:W-:-:S02]  /*a860*/  LEA.HI R2, R2, R7, RZ, 0x1 ;  /* 0x0000000702027211 */ /* 0x000fc400078f08ff */
[-C--:B------:R-:W-:Y:S01]  /*a870*/  LEA.HI R23, R9, R18.reuse, RZ, 0x2 ;  /* 0x0000001209177211 */ /* 0x080fe200078f10ff */
[----:B------:R-:W4:Y:S01]  /*a880*/  @P0 LDC R20, c[0x0][0xbf0] ;  /* 0x0002fc00ff140b82 */ /* 0x000f220000000800 */
[----:B------:R-:W-:Y:S01]  /*a890*/  LOP3.LUT R2, R2, 0x3fffffe, RZ, 0xc0, !PT ;  /* 0x03fffffe02027812 */ /* 0x000fe200078ec0ff */
[----:B0-----:R-:W-:Y:S01]  /*a8a0*/  IMAD R12, R14, UR10, RZ ;  /* 0x0000000a0e0c7c24 */ /* 0x001fe2000f8e02ff */
[--C-:B------:R-:W-:Y:S02]  /*a8b0*/  SHF.R.S32.HI R6, RZ, 0x2, R23.reuse ;  /* 0x00000002ff067819 */ /* 0x100fe40000011417 */
[----:B------:R-:W-:Y:S01]  /*a8c0*/  SHF.R.S32.HI R11, RZ, 0x1f, R23 ;  /* 0x0000001fff0b7819 */ /* 0x000fe20000011417 */
[----:B------:R-:W-:Y:S01]  /*a8d0*/  IMAD.IADD R2, R7, 0x1, -R2 ;  /* 0x0000000107027824 */ /* 0x000fe200078e0a02 */
[----:B------:R-:W-:Y:S02]  /*a8e0*/  LEA.HI R9, R9, R18, RZ, 0x5 ;  /* 0x0000001209097211 */ /* 0x000fe400078f28ff */
[----:B------:R-:W-:-:S02]  /*a8f0*/  LEA.HI R11, R11, R6, RZ, 0x3 ;  /* 0x000000060b0b7211 */ /* 0x000fc400078f18ff */
[----:B------:R-:W-:Y:S02]  /*a900*/  SHF.R.S32.HI R7, RZ, 0x5, R9 ;  /* 0x00000005ff077819 */ /* 0x000fe40000011409 */
[----:B------:R-:W-:Y:S01]  /*a910*/  LOP3.LUT R11, R11, 0xfffffff8, RZ, 0xc0, !PT ;  /* 0xfffffff80b0b7812 */ /* 0x000fe200078ec0ff */
[----:B------:R-:W0:Y:S01]  /*a920*/  @P0 LDC R9, c[0x0][0xbec] ;  /* 0x0002fb00ff090b82 */ /* 0x000e220000000800 */
[----:B------:R-:W-:Y:S02]  /*a930*/  LOP3.LUT R23, R23, 0x7ffffffc, RZ, 0xc0, !PT ;  /* 0x7ffffffc17177812 */ /* 0x000fe400078ec0ff */
[----:B------:R-:W-:Y:S02]  /*a940*/  IADD3 R4, R6, -R11, RZ ;  /* 0x8000000b06047210 */ /* 0x000fe40007ffe0ff */
[----:B------:R-:W-:-:S03]  /*a950*/  LEA.HI R6, R5, R5, RZ, 0x1 ;  /* 0x0000000505067211 */ /* 0x000fc600078f08ff */
[----:B------:R-:W5:Y:S01]  /*a960*/  LDC.64 R10, c[0x0][0xbd8] ;  /* 0x0002f600ff0a7b82 */ /* 0x000f620000000a00 */
[----:B------:R-:W-:Y:S01]  /*a970*/  IMAD R7, R7, 0x10, R4 ;  /* 0x0000001007077824 */ /* 0x000fe200078e0204 */
[----:B------:R-:W-:Y:S02]  /*a980*/  LOP3.LUT R6, R6, 0x1ffffffe, RZ, 0xc0, !PT ;  /* 0x1ffffffe06067812 */ /* 0x000fe400078ec0ff */
[----:B------:R-:W-:Y:S02]  /*a990*/  MOV R4, UR4 ;  /* 0x0000000400047c02 */ /* 0x000fe40008000f00 */
[----:B------:R-:W-:Y:S01]  /*a9a0*/  LEA R2, R2, R7, 0x6 ;  /* 0x0000000702027211 */ /* 0x000fe200078e30ff */
[----:B------:R-:W-:Y:S02]  /*a9b0*/  IMAD.IADD R25, R5, 0x1, -R6 ;  /* 0x0000000105197824 */ /* 0x000fe400078e0a06 */
[----:B------:R-:W-:Y:S01]  /*a9c0*/  IMAD.U32 R5, RZ, RZ, UR5 ;  /* 0x00000005ff057e24 */ /* 0x000fe2000f8e00ff */
        /* <DEDUP_REMOVED lines=9> */
[----:B------:R-:W-:Y:S01]  /*aa60*/  ULDC.64 UR6, c[0x0][0xb48] ;  /* 0x0002d20000067ab9 */ /* 0x000fe20000000a00 */
[----:B-----5:R-:W-:Y:S01]  /*aa70*/  IMAD R8, R10, UR10, RZ ;  /* 0x0000000a0a087c24 */ /* 0x020fe2000f8e02ff */
[----:B------:R-:W-:Y:S01]  /*aa80*/  IADD3 R16, R2, 0x8, RZ ;  /* 0x0000000802107810 */ /* 0x000fe20007ffe0ff */
[----:B------:R-:W-:-:S04]  /*aa90*/  IMAD.WIDE.U32 R4, R10, UR12, R4 ;  /* 0x0000000c0a047c25 */ /* 0x000fc8000f8e0004 */
[----:B------:R-:W-:Y:S02]  /*aaa0*/  IMAD R11, R11, UR12, R8 ;  /* 0x0000000c0b0b7c24 */ /* 0x000fe4000f8e0208 */
[----:B------:R-:W-:Y:S01]  /*aab0*/  IMAD R8, R19, 0x80, R6 ;  /* 0x0000008013087824 */ /* 0x000fe200078e0206 */
[----:B------:R-:W-:Y:S01]  /*aac0*/  MOV R6, UR4 ;  /* 0x0000000400067c02 */ /* 0x000fe20008000f00 */
[----:B------:R-:W-:Y:S01]  /*aad0*/  IMAD.IADD R5, R5, 0x1, R11 ;  /* 0x0000000105057824 */ /* 0x000fe200078e020b */
[----:B------:R-:W-:Y:S01]  /*aae0*/  ULDC.64 UR4, c[0x0][0xbe0] ;  /* 0x0002f80000047ab9 */ /* 0x000fe20000000a00 */
[----:B0-----:R-:W-:Y:S01]  /*aaf0*/  @P0 IMAD.HI.U32 R10, R8, R9, RZ ;  /* 0x00000009080a0227 */ /* 0x001fe200078e00ff */
[----:B------:R-:W-:-:S03]  /*ab00*/  MOV R11, R8 ;  /* 0x00000008000b7202 */ /* 0x000fc60000000f00 */
[----:B------:R-:W-:Y:S01]  /*ab10*/  IMAD.MOV.U32 R9, RZ, RZ, R8 ;  /* 0x000000ffff097224 */ /* 0x000fe200078e0008 */
[----:B-1----:R-:W-:Y:S01]  /*ab20*/  @P0 SHF.R.U32.HI R9, RZ, R13, R10 ;  /* 0x0000000dff090219 */ /* 0x002fe2000001160a */
[----:B------:R-:W-:Y:S01]  /*ab30*/  IMAD R13, R15, UR12, R12 ;  /* 0x0000000c0f0d7c24 */ /* 0x000fe2000f8e020c */
[----:B------:R-:W-:Y:S01]  /*ab40*/  SHF.R.S32.HI R12, RZ, 0x1f, R21 ;  /* 0x0000001fff0c7819 */ /* 0x000fe20000011415 */
[----:B------:R-:W-:-:S04]  /*ab50*/  IMAD.WIDE.U32 R6, R14, UR12, R6 ;  /* 0x0000000c0e067c25 */ /* 0x000fc8000f8e0006 */
[----:B---3--:R-:W-:-:S04]  /*ab60*/  @P0 IMAD.HI.U32 R27, R8, R27, RZ ;  /* 0x0000001b081b0227 */ /* 0x008fc800078e00ff */
[----:B------:R-:W-:Y:S01]  /*ab70*/  IMAD.IADD R7, R7, 0x1, R13 ;  /* 0x0000000107077824 */ /* 0x000fe200078e020d */
[----:B----4-:R-:W-:Y:S01]  /*ab80*/  @P0 SHF.R.U32.HI R11, RZ, R20, R27 ;  /* 0x00000014ff0b0219 */ /* 0x010fe2000001161b */
[----:B------:R-:W-:Y:S02]  /*ab90*/  IMAD R13, R12, UR6, RZ ;  /* 0x000000060c0d7c24 */ /* 0x000fe4000f8e02ff */
[----:B------:R-:W-:Y:S01]  /*aba0*/  IMAD.WIDE.U32 R4, R21, UR4, R4 ;  /* 0x0000000415047c25 */ /* 0x000fe2000f8e0004 */
[----:B------:R-:W-:-:S03]  /*abb0*/  IADD3 R14, -R11, RZ, RZ ;  /* 0x000000ff0b0e7210 */ /* 0x000fc60007ffe1ff */
[----:B------:R-:W-:Y:S01]  /*abc0*/  IMAD R10, R12, UR4, RZ ;  /* 0x000000040c0a7c24 */ /* 0x000fe2000f8e02ff */
[----:B------:R-:W-:Y:S01]  /*abd0*/  IADD3 R4, P0, R9, R4, RZ ;  /* 0x0000000409047210 */ /* 0x000fe20007f1e0ff */
[C---:B------:R-:W-:Y:S01]  /*abe0*/  IMAD R15, R21.reuse, UR7, R13 ;  /* 0x00000007150f7c24 */ /* 0x040fe2000f8e020d */
[--C-:B------:R-:W-:Y:S01]  /*abf0*/  SHF.R.S32.HI R13, RZ, 0x1f, R9.reuse ;  /* 0x0000001fff0d7819 */ /* 0x100fe20000011409 */
[----:B------:R-:W-:Y:S02]  /*ac00*/  IMAD.MOV R9, RZ, RZ, -R9 ;  /* 0x000000ffff097224 */ /* 0x000fe400078e0a09 */
[----:B------:R-:W-:Y:S01]  /*ac10*/  IMAD R12, R21, UR5, R10 ;  /* 0x00000005150c7c24 */ /* 0x000fe2000f8e020a */
[----:B------:R-:W-:Y:S01]  /*ac20*/  SHF.R.S32.HI R10, RZ, 0x1f, R11 ;  /* 0x0000001fff0a7819 */ /* 0x000fe2000001140b */
[----:B------:R-:W-:Y:S01]  /*ac30*/  IMAD R9, R17, R9, R8 ;  /* 0x0000000911097224 */ /* 0x000fe200078e0208 */
[----:B------:R-:W-:Y:S01]  /*ac40*/  ULDC.64 UR4, c[0x0][0xb30] ;  /* 0x0002cc0000047ab9 */ /* 0x000fe20000000a00 */
[----:B------:R-:W-:Y:S01]  /*ac50*/  IMAD.WIDE.U32 R6, R21, UR6, R6 ;  /* 0x0000000615067c25 */ /* 0x000fe2000f8e0006 */
[----:B------:R-:W-:Y:S01]  /*ac60*/  IADD3.X R5, R13, R5, R12, P0, !PT ;  /* 0x000000050d057210 */ /* 0x000fe200007fe40c */
[----:B------:R-:W-:-:S02]  /*ac70*/  ULDC.64 UR6, c[0x0][0xbc8] ;  /* 0x0002f20000067ab9 */ /* 0x000fc40000000a00 */
        /* <DEDUP_REMOVED lines=23> */
[----:B------:R-:W-:Y:S01]  /*adf0*/  IMAD R17, R17, UR6, RZ ;  /* 0x0000000611117c24 */ /* 0x000fe2000f8e02ff */
[----:B------:R-:W-:Y:S01]  /*ae00*/  LEA.HI.X R9, R4, UR7, R9, 0x2, P0 ;  /* 0x0000000704097c11 */ /* 0x000fe200080f1409 */
[----:B0-----:R-:W-:Y:S01]  /*ae10*/  ULEA UR4, UR5, UR4, 0x18 ;  /* 0x0000000405047291 */ /* 0x001fe2000f8ec03f */
        /* <DEDUP_REMOVED lines=10> */
[----:B------:R-:W-:-:S03]  /*aec0*/  IMAD.IADD R19, R18, 0x1, -R23 ;  /* 0x0000000112137824 */ /* 0x000fc600078e0a17 */
[----:B------:R-:W1:Y:S01]  /*aed0*/  SHFL.IDX PT, R7, R9, 0x1, 0x1c1f ;  /* 0x003c1f0009077f89 */ /* 0x000e6200000e0000 */
[----:B------:R-:W-:Y:S02]  /*aee0*/  IMAD.SHL.U32 R19, R19, 0x2, RZ ;  /* 0x0000000213137824 */ /* 0x000fe400078e00ff */
[----:B------:R-:W-:Y:S01]  /*aef0*/  SYNCS.ARRIVE.TRANS64.RED.A1T0 RZ, [UR4], RZ ;  /* 0x000000ffffff79a7 */ /* 0x000fe20008100404 */
[----:B------:R2:W3:Y:S04]  /*af00*/  SHFL.IDX PT, R14, R20, RZ, 0x1c1f ;  /* 0x001c1fff140e7589 */ /* 0x0004e800000e0000 */
[----:B------:R2:W4:Y:S04]  /*af10*/  SHFL.IDX PT, R15, R22, RZ, 0x1c1f ;  /* 0x001c1fff160f7589 */ /* 0x00052800000e0000 */
[----:B0-----:R2:W-:Y:S04]  /*af20*/  @!P1 ST.E desc[UR44][R4.64], R0 ;  /* 0x0000000004009985 */ /* 0x0015e8000c10192c */
[----:B-1----:R2:W-:Y:S01]  /*af30*/  @!P0 ST.E desc[UR44][R6.64], R3 ;  /* 0x0000000306008985 */ /* 0x0025e2000c10192c */
[----:B------:R-:W-:Y:S05]  /*af40*/  @P2 BRA `(.L_x_8925) ;  /* 0x0000000400782947 */ /* 0x000fea0003800000 */
        /* <DEDUP_REMOVED lines=13> */
[----:B------:R-:W-:-:S02]  /*b020*/  ISETP.GE.AND P4, PT, R9, UR4, PT ;  /* 0x0000000409007c0c */ /* 0x000fc4000bf86270 */
[----:B------:R-:W-:Y:S01]  /*b030*/  ISETP.GE.AND P5, PT, R10, UR4, PT ;  /* 0x000000040a007c0c */ /* 0x000fe2000bfa6270 */
[----:B---34-:R-:W-:Y:S01]  /*b040*/  @!P2 IMAD.WIDE R2, R19, 0x4, R14 ;  /* 0x000000041302a825 */ /* 0x018fe200078e020e */
[----:B------:R-:W-:Y:S02]  /*b050*/  ISETP.GE.AND P6, PT, R11, UR4, PT ;  /* 0x000000040b007c0c */ /* 0x000fe4000bfc6270 */
[----:B------:R-:W-:Y:S02]  /*b060*/  @!P3 LEA.HI R0, R0, R0, RZ, 0x1 ;  /* 0x000000000000b211 */ /* 0x000fe400078f08ff */
[----:B------:R0:W-:Y:S01]  /*b070*/  @!P2 ST.E.64 desc[UR44][R2.64], R88 ;  /* 0x000000580200a985 */ /* 0x0001e2000c101b2c */
[----:B------:R-:W-:Y:S02]  /*b080*/  @!P0 LEA.HI R6, R6, R6, RZ, 0x1 ;  /* 0x0000000606068211 */ /* 0x000fe400078f08ff */
[----:B------:R-:W-:Y:S02]  /*b090*/  @!P3 LOP3.LUT R5, R0, 0xfffffffe, RZ, 0xc0, !PT ;  /* 0xfffffffe0005b812 */ /* 0x000fe400078ec0ff */
[----:B------:R-:W-:-:S02]  /*b0a0*/  IADD3 R0, R19, 0x20, RZ ;  /* 0x0000002013007810 */ /* 0x000fc40007ffe0ff */
        /* <DEDUP_REMOVED lines=9> */
[----:B------:R-:W-:Y:S01]  /*b140*/  @!P0 IMAD.WIDE R2, R3, 0x4, R14 ;  /* 0x0000000403028825 */ /* 0x000fe200078e020e */
[----:B------:R-:W-:Y:S02]  /*b150*/  @!P2 LEA.HI R0, R0, R0, RZ, 0x1 ;  /* 0x000000000000a211 */ /* 0x000fe400078f08ff */
[----:B------:R-:W-:Y:S02]  /*b160*/  IADD3 R12, R19, 0x50, RZ ;  /* 0x00000050130c7810 */ /* 0x000fe40007ffe0ff */
[----:B------:R0:W-:Y:S01]  /*b170*/  @!P0 ST.E.64 desc[UR44][R2.64], R96 ;  /* 0x0000006002008985 */ /* 0x0001e2000c101b2c */
[----:B------:R-:W-:Y:S02]  /*b180*/  @!P3 LEA.HI R8, R8, R8, RZ, 0x1 ;  /* 0x000000080808b211 */ /* 0x000fe400078f08ff */
[----:B-1----:R-:W-:Y:S02]  /*b190*/  @!P1 LOP3.LUT R5, R7, 0xfffffffe, RZ, 0xc0, !PT ;  /* 0xfffffffe07059812 */ /* 0x002fe400078ec0ff */
[----:B------:R-:W-:-:S02]  /*b1a0*/  @!P2 LOP3.LUT R7, R0, 0xfffffffe, RZ, 0xc0, !PT ;  /* 0xfffffffe0007a812 */ /* 0x000fc400078ec0ff */
        /* <DEDUP_REMOVED lines=8> */
[----:B0-----:R-:W-:Y:S02]  /*b230*/  @!P3 IMAD.WIDE R2, R9, 0x4, R14 ;  /* 0x000000040902b825 */ /* 0x001fe400078e020e */
[----:B------:R0:W-:Y:S02]  /*b240*/  @!P2 ST.E.64 desc[UR44][R6.64], R104 ;  /* 0x000000680600a985 */ /* 0x0001e4000c101b2c */
[----:B------:R-:W-:-:S02]  /*b250*/  VIADD R0, R19, 0x48 ;  /* 0x0000004813007836 */ /* 0x000fc40000000000 */
[--C-:B------:R-:W-:Y:S01]  /*b260*/  @!P5 IMAD.WIDE R8, R13, 0x4, R14.reuse ;  /* 0x000000040d08d825 */ /* 0x100fe200078e020e */
[----:B------:R2:W-:Y:S01]  /*b270*/  @!P3 ST.E.64 desc[UR44][R2.64], R108 ;  /* 0x0000006c0200b985 */ /* 0x0005e2000c101b2c */
[----:B------:R-:W-:Y:S02]  /*b280*/  ISETP.GE.AND P3, PT, R18, UR4, PT ;  /* 0x0000000412007c0c */ /* 0x000fe4000bf66270 */
[----:B------:R-:W-:Y:S01]  /*b290*/  VIADD R13, R19, 0x58 ;  /* 0x00000058130d7836 */ /* 0x000fe20000000000 */
[----:B------:R-:W-:Y:S01]  /*b2a0*/  ISETP.GE.AND P0, PT, R0, UR4, PT ;  /* 0x0000000400007c0c */ /* 0x000fe2000bf06270 */
[--C-:B-1----:R-:W-:Y:S01]  /*b2b0*/  @!P4 IMAD.WIDE R4, R11, 0x4, R14.reuse ;  /* 0x000000040b04c825 */ /* 0x102fe200078e020e */
[----:B------:R-:W-:Y:S02]  /*b2c0*/  @!P1 LEA.HI R12, R12, R12, RZ, 0x1 ;  /* 0x0000000c0c0c9211 */ /* 0x000fe400078f08ff */
[----:B------:R-:W-:Y:S01]  /*b2d0*/  ISETP.GE.AND P2, PT, R13, UR4, PT ;  /* 0x000000040d007c0c */ /* 0x000fe2000bf46270 */
[----:B------:R-:W-:Y:S01]  /*b2e0*/  @!P6 IMAD.WIDE R10, R21, 0x4, R14 ;  /* 0x00000004150ae825 */ /* 0x000fe200078e020e */
[----:B------:R1:W-:Y:S01]  /*b2f0*/  @!P4 ST.E.64 desc[UR44][R4.64], R112 ;  /* 0x000000700400c985 */ /* 0x0003e2000c101b2c */
[----:B0-----:R-:W-:-:S02]  /*b300*/  IADD3 R6, R19, 0x68, RZ ;  /* 0x0000006813067810 */ /* 0x001fc40007ffe0ff */
[C---:B------:R-:W-:Y:S01]  /*b310*/  VIADD R7, R19.reuse, 0x70 ;  /* 0x0000007013077836 */ /* 0x040fe20000000000 */
[----:B------:R0:W-:Y:S01]  /*b320*/  @!P5 ST.E.64 desc[UR44][R8.64], R116 ;  /* 0x000000740800d985 */ /* 0x0001e2000c101b2c */
[----:B--2---:R-:W-:Y:S01]  /*b330*/  VIADD R3, R19, 0x78 ;  /* 0x0000007813037836 */ /* 0x004fe20000000000 */
[----:B------:R-:W-:Y:S02]  /*b340*/  ISETP.GE.AND P4, PT, R6, UR4, PT ;  /* 0x0000000406007c0c */ /* 0x000fe4000bf86270 */
[----:B------:R2:W-:Y:S01]  /*b350*/  @!P6 ST.E.64 desc[UR44][R10.64], R120 ;  /* 0x000000780a00e985 */ /* 0x0005e2000c101b2c */
[----:B------:R-:W-:Y:S02]  /*b360*/  ISETP.GE.AND P5, PT, R7, UR4, PT ;  /* 0x0000000407007c0c */ /* 0x000fe4000bfa6270 */
[----:B------:R-:W-:Y:S02]  /*b370*/  ISETP.GE.AND P6, PT, R3, UR4, PT ;  /* 0x0000000403007c0c */ /* 0x000fe4000bfc6270 */
[----:B------:R-:W-:-:S02]  /*b380*/  @!P0 LEA.HI R0, R0, R0, RZ, 0x1 ;  /* 0x0000000000008211 */ /* 0x000fc400078f08ff */
[----:B------:R-:W-:Y:S02]  /*b390*/  @!P2 LEA.HI R13, R13, R13, RZ, 0x1 ;  /* 0x0000000d0d0da211 */ /* 0x000fe400078f08ff */
[----:B------:R-:W-:Y:S02]  /*b3a0*/  @!P3 LEA.HI R18, R18, R18, RZ, 0x1 ;  /* 0x000000121212b211 */ /* 0x000fe400078f08ff */
[----:B------:R-:W-:Y:S02]  /*b3b0*/  @!P4 LEA.HI R6, R6, R6, RZ, 0x1 ;  /* 0x000000060606c211 */ /* 0x000fe400078f08ff */
[----:B-1----:R-:W-:Y:S02]  /*b3c0*/  @!P1 LOP3.LUT R5, R12, 0xfffffffe, RZ, 0xc0, !PT ;  /* 0xfffffffe0c059812 */ /* 0x002fe400078ec0ff */
[----:B------:R-:W-:Y:S02]  /*b3d0*/  @!P5 LEA.HI R2, R7, R7, RZ, 0x1 ;  /* 0x000000070702d211 */ /* 0x000fe400078f08ff */
[----:B------:R-:W-:-:S02]  /*b3e0*/  @!P6 LEA.HI R4, R3, R3, RZ, 0x1 ;  /* 0x000000030304e211 */ /* 0x000fc400078f08ff */
[----:B------:R-:W-:Y:S02]  /*b3f0*/  @!P0 LOP3.LUT R3, R0, 0xfffffffe, RZ, 0xc0, !PT ;  /* 0xfffffffe00038812 */ /* 0x000fe400078ec0ff */
[----:B------:R-:W-:Y:S02]  /*b400*/  @!P2 LOP3.LUT R7, R13, 0xfffffffe, RZ, 0xc0, !PT ;  /* 0xfffffffe0d07a812 */ /* 0x000fe400078ec0ff */
[----:B0-----:R-:W-:Y:S02]  /*b410*/  @!P3 LOP3.LUT R9, R18, 0xfffffffe, RZ, 0xc0, !PT ;  /* 0xfffffffe1209b812 */ /* 0x001fe400078ec0ff */
[----:B--2---:R-:W-:Y:S01]  /*b420*/  @!P4 LOP3.LUT R11, R6, 0xfffffffe, RZ, 0xc0, !PT ;  /* 0xfffffffe060bc812 */ /* 0x004fe200078ec0ff */
        /* <DEDUP_REMOVED lines=16> */
.L_x_8925:
[----:B------:R-:W-:Y:S05]  /*b530*/  BSYNC B0 ;  /* 0x0000000000007941 */ /* 0x000fea0003800000 */
.L_x_8924:
[----:B------:R-:W-:Y:S01]  /*b540*/  ISETP.GE.AND P0, PT, R16, R17, PT ;  /* 0x000000111000720c */ /* 0x000fe20003f06270 */
[----:B0-----:R0:W1:Y:S04]  /*b550*/  SHFL.IDX PT, R13, R22, 0x1, 0x1c1f ;  /* 0x003c1f00160d7f89 */ /* 0x00106800000e0000 */
[----:B------:R0:W0:Y:S08]  /*b560*/  SHFL.IDX PT, R12, R20, 0x1, 0x1c1f ;  /* 0x003c1f00140c7f89 */ /* 0x00003000000e0000 */
[----:B------:R-:W-:Y:S05]  /*b570*/  @P0 BRA `(.L_x_8884) ;  /* 0x00000044006c0947 */ /* 0x000fea0003800000 */
[----:B------:R-:W-:Y:S01]  /*b580*/  ULDC UR4, c[0x0][0xac8] ;  /* 0x0002b20000047ab9 */ /* 0x000fe20000000800 */
[C---:B--2---:R-:W-:Y:S01]  /*b590*/  IADD3 R0, R19.reuse, 0x8, RZ ;  /* 0x0000000813007810 */ /* 0x044fe20007ffe0ff */
        /* <DEDUP_REMOVED lines=12> */
[----:B0-----:R-:W-:Y:S01]  /*b660*/  VIADD R20, R19, 0x70 ;  /* 0x0000007013147836 */ /* 0x001fe20000000000 */
[----:B------:R-:W-:Y:S01]  /*b670*/  ISETP.GE.AND P3, PT, R9, UR4, PT ;  /* 0x0000000409007c0c */ /* 0x000fe2000bf66270 */
[----:B-1----:R-:W-:Y:S01]  /*b680*/  @!P0 IMAD.WIDE R2, R19, 0x4, R12 ;  /* 0x0000000413028825 */ /* 0x002fe200078e020c */
        /* <DEDUP_REMOVED lines=14> */
[----:B---3--:R-:W-:Y:S01]  /*b770*/  @!P1 LEA.HI R14, R11, R11, RZ, 0x1 ;  /* 0x0000000b0b0e9211 */ /* 0x008fe200078f08ff */
[----:B------:R0:W-:Y:S01]  /*b780*/  @!P5 ST.E.64 desc[UR44][R2.64], R94 ;  /* 0x0000005e0200d985 */ /* 0x0001e2000c101b2c */
[----:B------:R-:W-:-:S02]  /*b790*/  @!P0 LOP3.LUT R7, R6, 0xfffffffe, RZ, 0xc0, !PT ;  /* 0xfffffffe06078812 */ /* 0x000fc400078ec0ff */
[----:B------:R-:W-:Y:S01]  /*b7a0*/  @!P4 LOP3.LUT R9, R8, 0xfffffffe, RZ, 0xc0, !PT ;  /* 0xfffffffe0809c812 */ /* 0x000fe200078ec0ff */
[----:B------:R1:W-:Y:S01]  /*b7b0*/  @!P6 ST.E.64 desc[UR44][R4.64], R98 ;  /* 0x000000620400e985 */ /* 0x0003e2000c101b2c */
[----:B------:R-:W-:Y:S02]  /*b7c0*/  @!P3 LOP3.LUT R11, R0, 0xfffffffe, RZ, 0xc0, !PT ;  /* 0xfffffffe000bb812 */ /* 0x000fe400078ec0ff */
[----:B----4-:R-:W-:Y:S02]  /*b7d0*/  @!P2 LOP3.LUT R15, R10, 0xfffffffe, RZ, 0xc0, !PT ;  /* 0xfffffffe0a0fa812 */ /* 0x010fe400078ec0ff */
[----:B------:R-:W-:Y:S01]  /*b7e0*/  @!P1 LOP3.LUT R17, R14, 0xfffffffe, RZ, 0xc0, !PT ;  /* 0xfffffffe0e119812 */ /* 0x000fe200078ec0ff */
[----:B------:R-:W-:Y:S01]  /*b7f0*/  VIADD R14, R19, 0x58 ;  /* 0x00000058130e7836 */ /* 0x000fe20000000000 */
[----:B------:R-:W-:Y:S02]  /*b800*/  ISETP.GE.AND P5, PT, R16, UR4, PT ;  /* 0x0000000410007c0c */ /* 0x000fe4000bfa6270 */
[----:B------:R-:W-:Y:S01]  /*b810*/  ISETP.GE.AND P6, PT, R18, UR4, PT ;  /* 0x0000000412007c0c */ /* 0x000fe2000bfc6270 */
[----:B0-----:R-:W-:Y:S01]  /*b820*/  @!P0 IMAD.WIDE R2, R7, 0x4, R12 ;  /* 0x0000000407028825 */ /* 0x001fe200078e020c */
[----:B------:R-:W-:-:S03]  /*b830*/  IADD3 R0, R19, 0x50, RZ ;  /* 0x0000005013007810 */ /* 0x000fc60007ffe0ff */
        /* <DEDUP_REMOVED lines=52> */
.L_x_8923:
        /* <DEDUP_REMOVED lines=60> */
.L_x_8882:
        /* <DEDUP_REMOVED lines=18> */
.L_x_8926:
[----:B------:R-:W-:Y:S01]  /*c060*/  ULDC UR43, c[0x0][0xc50] ;  /* 0x00031400002b7ab9 */ /* 0x000fe20000000800 */
[----:B------:R-:W-:Y:S01]  /*c070*/  UMOV UR40, UR6 ;  /* 0x0000000600287c82 */ /* 0x000fe20008000000 */
[----:B------:R-:W-:-:S11]  /*c080*/  UISETP.NE.AND UP0, UPT, UR43, 0x1, UPT ;  /* 0x000000012b00788c */ /* 0x000fd6000bf05270 */
[----:B------:R-:W-:Y:S01]  /*c090*/  @UP0 ULDC UR4, c[0x0][0xc54] ;  /* 0x0003150000040ab9 */ /* 0x000fe20000000800 */
[----:B------:R-:W-:Y:S01]  /*c0a0*/  @UP0 ULDC UR7, c[0x0][0xc58] ;  /* 0x0003160000070ab9 */ /* 0x000fe20000000800 */
[----:B------:R-:W-:-:S04]  /*c0b0*/  UIMAD.WIDE.U32 UR4, UR6, UR4, URZ ;  /* 0x00000004060472a5 */ /* 0x000fc8000f8e003f */
[----:B------:R-:W-:-:S12]  /*c0c0*/  @UP0 USHF.R.U32.HI UR40, URZ, UR7, UR5 ;  /* 0x000000073f280299 */ /* 0x000fd80008011605 */
.L_x_8927:
        /* <DEDUP_REMOVED lines=8> */
[----:B------:R-:W-:Y:S01]  /*c150*/  ULDC UR4, c[0x0][0x448] ;  /* 0x0001120000047ab9 */ /* 0x000fe20000000800 */
[----:B------:R-:W-:Y:S01]  /*c160*/  ULDC UR7, c[0x0][0x2f0] ;  /* 0x0000bc0000077ab9 */ /* 0x000fe20000000800 */
[----:B------:R-:W-:-:S05]  /*c170*/  MOV R31, RZ ;  /* 0x000000ff001f7202 */ /* 0x000fca0000000f00 */
        /* <DEDUP_REMOVED lines=20> */
[----:B------:R-:W-:Y:S02]  /*c2c0*/  USHF.R.S32.HI UR5, URZ, 0x1f, UR4 ;  /* 0x0000001f3f057899 */ /* 0x000fe40008011404 */
[----:B------:R-:W-:Y:S02]  /*c2d0*/  USHF.R.S32.HI UR7, URZ, 0x1f, UR6 ;  /* 0x0000001f3f077899 */ /* 0x000fe40008011406 */
[----:B------:R-:W-:-:S02]  /*c2e0*/  ULEA.HI UR5, UR5, UR4, URZ, 0x7 ;  /* 0x0000000405057291 */ /* 0x000fc4000f8f383f */
[----:B------:R-:W-:Y:S02]  /*c2f0*/  ULEA.HI UR7, UR7, UR6, URZ, 0x7 ;  /* 0x0000000607077291 */ /* 0x000fe4000f8f383f */
[----:B------:R-:W-:Y:S02]  /*c300*/  USHF.R.S32.HI UR42, URZ, 0x7, UR5 ;  /* 0x000000073f2a7899 */ /* 0x000fe40008011405 */
[----:B------:R-:W-:-:S04]  /*c310*/  USHF.R.S32.HI UR46, URZ, 0x7, UR7 ;  /* 0x000000073f2e7899 */ /* 0x000fc80008011407 */
        /* <DEDUP_REMOVED lines=43> */
.L_x_8929:
        /* <DEDUP_REMOVED lines=31> */
.L_x_8930:
        /* <DEDUP_REMOVED lines=20> */
.L_x_8932:
        /* <DEDUP_REMOVED lines=15> */
.L_x_8931:
        /* <DEDUP_REMOVED lines=20> */
[----:B0-----:R-:W0:Y:S01]  /*cb30*/  @P1 LDC R3, c[0x0][0x434] ;  /* 0x00010d00ff031b82 */ /* 0x001e220000000800 */
[----:B------:R-:W-:-:S03]  /*cb40*/  @P1 LOP3.LUT R23, R23, 0x8, RZ, 0xfc, !PT ;  /* 0x0000000817171812 */ /* 0x000fc600078efcff */
[----:B------:R-:W-:-:S04]  /*cb50*/  IMAD.MOV.U32 R9, RZ, RZ, R8 ;  /* 0x000000ffff097224 */ /* 0x000fc800078e0008 */
        /* <DEDUP_REMOVED lines=11> */
[----:B------:R-:W-:Y:S02]  /*cc10*/  @!P0 IMAD R11, R30, R5, R2 ;  /* 0x000000051e0b8224 */ /* 0x000fe400078e0202 */
[----:B------:R-:W-:-:S04]  /*cc20*/  @!P0 IMAD.MOV.U32 R2, RZ, RZ, R9 ;  /* 0x000000ffff028224 */ /* 0x000fc800078e0009 */
[----:B------:R-:W-:-:S03]  /*cc30*/  @!P0 IMAD.WIDE.U32 R4, R30, R4, R2 ;  /* 0x000000041e048225 */ /* 0x000fc600078e0002 */
[----:B----4-:R-:W-:Y:S01]  /*cc40*/  @!P0 LEA R2, P1, R4, R6, 0x2 ;  /* 0x0000000604028211 */ /* 0x010fe200078210ff */
[----:B------:R-:W-:Y:S01]  /*cc50*/  IMAD.SHL.U32 R6, R19, 0x8, RZ ;  /* 0x0000000813067824 */ /* 0x000fe200078e00ff */
[----:B------:R-:W-:-:S04]  /*cc60*/  @!P0 IADD3 R3, R5, R11, RZ ;  /* 0x0000000b05038210 */ /* 0x000fc80007ffe0ff */
        /* <DEDUP_REMOVED lines=10> */
.L_x_8975:
        /* <DEDUP_REMOVED lines=11> */
.L_x_8934:
        /* <DEDUP_REMOVED lines=8> */
[----:B------:R-:W-:Y:S01]  /*ce40*/  IMAD R10, R8, UR4, RZ ;  /* 0x00000004080a7c24 */ /* 0x000fe2000f8e02ff */
[----:B------:R-:W-:Y:S01]  /*ce50*/  IADD3 R3, R3, R9, RZ ;  /* 0x0000000903037210 */ /* 0x000fe20007ffe0ff */
[----:B------:R-:W-:Y:S02]  /*ce60*/  IMAD.MOV.U32 R9, RZ, RZ, 0x1 ;  /* 0x00000001ff097424 */ /* 0x000fe400078e00ff */
[C---:B------:R-:W-:Y:S02]  /*ce70*/  IMAD R11, R7.reuse, UR5, R10 ;  /* 0x00000005070b7c24 */ /* 0x040fe4000f8e020a */
[----:B------:R-:W-:Y:S01]  /*ce80*/  IMAD.WIDE.U32 R2, R7, UR4, R2 ;  /* 0x0000000407027c25 */ /* 0x000fe2000f8e0002 */
[----:B------:R-:W-:Y:S01]  /*ce90*/  SHF.L.U32 R9, R9, 0x1f, RZ ;  /* 0x0000001f09097819 */ /* 0x000fe200000006ff */
[----:B------:R-:W-:Y:S02]  /*cea0*/  ULDC.64 UR4, c[0x0][0x330] ;  /* 0x0000cc0000047ab9 */ /* 0x000fe40000000a00 */
[----:B------:R-:W-:Y:S01]  /*ceb0*/  IMAD.IADD R3, R3, 0x1, R11 ;  /* 0x0000000103037824 */ /* 0x000fe200078e020b */
[----:B------:R-:W0:Y:S01]  /*cec0*/  SYNCS.PHASECHK.TRANS64.TRYWAIT P0, [UR47+0x28840], R9 ;  /* 0x02884009ff0075a7 */ /* 0x000e22000800016f */
        /* <DEDUP_REMOVED lines=9> */
.L_x_8976:
        /* <DEDUP_REMOVED lines=19> */
[----:B------:R-:W-:Y:S01]  /*d090*/  IADD3 R5, R5, R9, RZ ;  /* 0x0000000905057210 */ /* 0x000fe20007ffe0ff */
[----:B------:R-:W-:Y:S01]  /*d0a0*/  IMAD R3, R22, R3, UR41 ;  /* 0x0000002916037e24 */ /* 0x000fe2000f8e0203 */
[----:B------:R-:W-:Y:S01]  /*d0b0*/  ULDC.64 UR6, c[0x0][0x2e8] ;  /* 0x0000ba0000067ab9 */ /* 0x000fe20000000a00 */
[----:B------:R-:W-:Y:S01]  /*d0c0*/  UIMAD UR4, UR40, UR5, UR4 ;  /* 0x00000005280472a4 */ /* 0x000fe2000f8e0204 */
[----:B------:R-:W-:-:S02]  /*d0d0*/  IMAD.SHL.U32 R19, R0, 0x8, RZ ;  /* 0x0000000800137824 */ /* 0x000fc400078e00ff */
[----:B------:R-:W-:Y:S01]  /*d0e0*/  IMAD.WIDE.U32 R4, R7, UR40, R4 ;  /* 0x0000002807047c25 */ /* 0x000fe2000f8e0004 */
[----:B------:R-:W-:Y:S02]  /*d0f0*/  IADD3 R6, -R28, R3, RZ ;  /* 0x000000031c067210 */ /* 0x000fe40007ffe1ff */
[----:B------:R-:W-:Y:S01]  /*d100*/  LOP3.LUT R19, R8, 0x200, R19, 0xf8, !PT ;  /* 0x0000020008137812 */ /* 0x000fe200078ef813 */
[----:B------:R-:W-:Y:S01]  /*d110*/  VIADD R3, R5, UR4 ;  /* 0x0000000405037c36 */ /* 0x000fe20008000000 */
[----:B------:R-:W-:Y:S01]  /*d120*/  LEA R0, P1, R4, UR6, 0x1 ;  /* 0x0000000604007c11 */ /* 0x000fe2000f8208ff */
[----:B------:R-:W-:Y:S01]  /*d130*/  UMOV UR4, 0xffffffff ;  /* 0xffffffff00047882 */ /* 0x000fe20000000000 */
[----:B------:R-:W-:Y:S02]  /*d140*/  ISETP.GE.AND P0, PT, R6, 0x1, PT ;  /* 0x000000010600780c */ /* 0x000fe40003f06270 */
[----:B------:R-:W-:Y:S01]  /*d150*/  LEA.HI.X R3, R4, UR7, R3, 0x1, P1 ;  /* 0x0000000704037c11 */ /* 0x000fe200088f0c03 */
        /* <DEDUP_REMOVED lines=17> */
[C---:B------:R-:W-:Y:S01]  /*d270*/  @P0 LEA R36, R19.reuse, UR47, 0x1 ;  /* 0x0000002f13240c11 */ /* 0x040fe2000f8e08ff */
[----:B------:R-:W1:Y:S01]  /*d280*/  SHFL.IDX PT, R14, R0, 0x4, 0x181f ;  /* 0x00981f00000e7f89 */ /* 0x000e6200000e0000 */
[C---:B------:R-:W-:Y:S01]  /*d290*/  @P0 IMAD.WIDE.U32 R20, R26.reuse, 0x2, R4 ;  /* 0x000000021a140825 */ /* 0x040fe200078e0004 */
[----:B---3--:R-:W-:Y:S02]  /*d2a0*/  MOV R5, R10 ;  /* 0x0000000a00057202 */ /* 0x008fe40000000f00 */
[----:B------:R-:W2:Y:S01]  /*d2b0*/  SHFL.IDX PT, R10, R3, 0x4, 0x181f ;  /* 0x00981f00030a7f89 */ /* 0x000ea200000e0000 */
[----:B----4-:R-:W-:Y:S01]  /*d2c0*/  IMAD.MOV.U32 R4, RZ, RZ, R37 ;  /* 0x000000ffff047224 */ /* 0x010fe200078e0025 */
[----:B------:R-:W-:Y:S02]  /*d2d0*/  @P1 LEA R37, R19, UR47, 0x1 ;  /* 0x0000002f13251c11 */ /* 0x000fe4000f8e08ff */
[----:B------:R-:W-:Y:S01]  /*d2e0*/  @P0 LDGSTS.E.BYPASS.LTC128B.128 [R36+0x18c00], desc[UR44][R20.64], !P3 ;  /* 0x18c0000014240fae */ /* 0x000fe2000d901d6c */
[----:B------:R-:W-:-:S03]  /*d2f0*/  @P1 IMAD.WIDE.U32 R8, R26, 0x2, R4 ;  /* 0x000000021a081825 */ /* 0x000fc600078e0004 */
[----:B------:R3:W-:Y:S01]  /*d300*/  @P0 LDGSTS.E.BYPASS.LTC128B.128 [R36+0x1cc00], desc[UR44][R20.64+0x80], !P2 ;  /* 0x1cc0008014240fae */ /* 0x0007e2000d101d6c */
[C---:B------:R-:W-:Y:S01]  /*d310*/  ISETP.GE.AND P0, PT, R6.reuse, 0x31, PT ;  /* 0x000000310600780c */ /* 0x040fe20003f06270 */
[----:B0-----:R-:W-:Y:S02]  /*d320*/  IMAD.MOV.U32 R4, RZ, RZ, R32 ;  /* 0x000000ffff047224 */ /* 0x001fe400078e0020 */
[----:B------:R-:W-:Y:S01]  /*d330*/  IMAD.MOV.U32 R5, RZ, RZ, R7 ;  /* 0x000000ffff057224 */ /* 0x000fe200078e0007 */
[----:B------:R-:W-:Y:S04]  /*d340*/  @P1 LDGSTS.E.BYPASS.LTC128B.128 [R37+0x19400], desc[UR44][R8.64], !P3 ;  /* 0x1940000008251fae */ /* 0x000fe8000d901d6c */
[----:B------:R0:W-:Y:S01]  /*d350*/  @P1 LDGSTS.E.BYPASS.LTC128B.128 [R37+0x1d400], desc[UR44][R8.64+0x80], !P2 ;  /* 0x1d40008008251fae */ /* 0x0001e2000d101d6c */
[----:B------:R-:W-:-:S03]  /*d360*/  ISETP.GE.AND P1, PT, R6, 0x51, PT ;  /* 0x000000510600780c */ /* 0x000fc60003f26270 */
[----:B------:R-:W4:Y:S01]  /*d370*/  SHFL.IDX PT, R32, R3, 0x5, 0x181f ;  /* 0x00b81f0003207f89 */ /* 0x000f2200000e0000 */
[----:B------:R-:W-:Y:S01]  /*d380*/  @P0 IMAD.WIDE.U32 R4, R26, 0x2, R4 ;  /* 0x000000021a040825 */ /* 0x000fe200078e0004 */
[----:B------:R-:W-:Y:S02]  /*d390*/  @P0 LEA R7, R19, UR47, 0x1 ;  /* 0x0000002f13070c11 */ /* 0x000fe4000f8e08ff */
[----:B---3--:R-:W-:Y:S04]  /*d3a0*/  SHFL.IDX PT, R36, R0, 0x6, 0x181f ;  /* 0x00d81f0000247f89 */ /* 0x008fe800000e0000 */
[----:B------:R-:W-:Y:S04]  /*d3b0*/  @P0 LDGSTS.E.BYPASS.LTC128B.128 [R7+0x19c00], desc[UR44][R4.64], !P3 ;  /* 0x19c0000004070fae */ /* 0x000fe8000d901d6c */
[----:B------:R3:W-:Y:S01]  /*d3c0*/  @P0 LDGSTS.E.BYPASS.LTC128B.128 [R7+0x1dc00], desc[UR44][R4.64+0x80], !P2 ;  /* 0x1dc0008004070fae */ /* 0x0007e2000d101d6c */
[----:B------:R-:W-:-:S03]  /*d3d0*/  ISETP.GE.AND P0, PT, R6, 0x41, PT ;  /* 0x000000410600780c */ /* 0x000fc60003f06270 */
[----:B0-----:R-:W0:Y:S04]  /*d3e0*/  SHFL.IDX PT, R37, R0, 0x5, 0x181f ;  /* 0x00b81f0000257f89 */ /* 0x001e2800000e0000 */
[----:B---3--:R-:W3:Y:S01]  /*d3f0*/  SHFL.IDX PT, R7, R3, 0x6, 0x181f ;  /* 0x00d81f0003077f89 */ /* 0x008ee200000e0000 */
[----:B-1----:R-:W-:Y:S01]  /*d400*/  MOV R4, R14 ;  /* 0x0000000e00047202 */ /* 0x002fe20000000f00 */
[----:B--2---:R-:W-:-:S04]  /*d410*/  IMAD.MOV.U32 R5, RZ, RZ, R10 ;  /* 0x000000ffff057224 */ /* 0x004fc800078e000a */
[C---:B------:R-:W-:Y:S01]  /*d420*/  @P0 LEA R10, R19.reuse, UR47, 0x1 ;  /* 0x0000002f130a0c11 */ /* 0x040fe2000f8e08ff */
[----:B------:R-:W1:Y:S01]  /*d430*/  SHFL.IDX PT, R3, R3, 0x7, 0x181f ;  /* 0x00f81f0003037f89 */ /* 0x000e6200000e0000 */
[----:B------:R-:W-:Y:S01]  /*d440*/  @P0 IMAD.WIDE.U32 R20, R26, 0x2, R4 ;  /* 0x000000021a140825 */ /* 0x000fe200078e0004 */
[----:B----4-:R-:W-:Y:S02]  /*d450*/  MOV R5, R32 ;  /* 0x0000002000057202 */ /* 0x010fe40000000f00 */
[----:B------:R2:W4:Y:S04]  /*d460*/  SHFL.IDX PT, R14, R0, 0x7, 0x181f ;  /* 0x00f81f00000e7f89 */ /* 0x00052800000e0000 */
[----:B------:R2:W-:Y:S04]  /*d470*/  @P0 LDGSTS.E.BYPASS.LTC128B.128 [R10+0x1a400], desc[UR44][R20.64], !P3 ;  /* 0x1a400000140a0fae */ /* 0x0005e8000d901d6c */
[----:B------:R2:W-:Y:S01]  /*d480*/  @P0 LDGSTS.E.BYPASS.LTC128B.128 [R10+0x1e400], desc[UR44][R20.64+0x80], !P2 ;  /* 0x1e400080140a0fae */ /* 0x0005e2000d101d6c */
[----:B------:R-:W-:Y:S01]  /*d490*/  ISETP.GE.AND P0, PT, R6, 0x61, PT ;  /* 0x000000610600780c */ /* 0x000fe20003f06270 */
[----:B0-----:R-:W-:Y:S01]  /*d4a0*/  IMAD.MOV.U32 R4, RZ, RZ, R37 ;  /* 0x000000ffff047224 */ /* 0x001fe200078e0025 */
[----:B------:R-:W-:-:S03]  /*d4b0*/  @P1 LEA R37, R19, UR47, 0x1 ;  /* 0x0000002f13251c11 */ /* 0x000fc6000f8e08ff */
[----:B------:R-:W-:-:S04]  /*d4c0*/  @P1 IMAD.WIDE.U32 R8, R26, 0x2, R4 ;  /* 0x000000021a081825 */ /* 0x000fc800078e0004 */
[----:B------:R-:W-:Y:S01]  /*d4d0*/  IMAD.MOV.U32 R4, RZ, RZ, R36 ;  /* 0x000000ffff047224 */ /* 0x000fe200078e0024 */
[----:B------:R2:W-:Y:S01]  /*d4e0*/  @P1 LDGSTS.E.BYPASS.LTC128B.128 [R37+0x1ac00], desc[UR44][R8.64], !P3 ;  /* 0x1ac0000008251fae */ /* 0x0005e2000d901d6c */
[----:B---3--:R-:W-:Y:S02]  /*d4f0*/  IMAD.MOV.U32 R5, RZ, RZ, R7 ;  /* 0x000000ffff057224 */ /* 0x008fe400078e0007 */
[----:B------:R-:W-:Y:S01]  /*d500*/  @P0 LEA R7, R19, UR47, 0x1 ;  /* 0x0000002f13070c11 */ /* 0x000fe2000f8e08ff */
[----:B------:R2:W-:Y:S01]  /*d510*/  @P1 LDGSTS.E.BYPASS.LTC128B.128 [R37+0x1ec00], desc[UR44][R8.64+0x80], !P2 ;  /* 0x1ec0008008251fae */ /* 0x0005e2000d101d6c */
[----:B------:R-:W-:-:S05]  /*d520*/  @P0 IMAD.WIDE.U32 R4, R26, 0x2, R4 ;  /* 0x000000021a040825 */ /* 0x000fca00078e0004 */
[----:B------:R2:W-:Y:S04]  /*d530*/  @P0 LDGSTS.E.BYPASS.LTC128B.128 [R7+0x1b400], desc[UR44][R4.64], !P3 ;  /* 0x1b40000004070fae */ /* 0x0005e8000d901d6c */
[----:B-1--4-:R2:W-:Y:S02]  /*d540*/  @P0 LDGSTS.E.BYPASS.LTC128B.128 [R7+0x1f400], desc[UR44][R4.64+0x80], !P2 ;  /* 0x1f40008004070fae */ /* 0x0125e4000d101d6c */
.L_x_8994:
[----:B------:R-:W-:Y:S01]  /*d550*/  ISETP.GE.AND P0, PT, R6, 0x71, PT ;  /* 0x000000710600780c */ /* 0x000fe20003f06270 */
[----:B--2---:R-:W-:Y:S01]  /*d560*/  IMAD.MOV.U32 R5, RZ, RZ, R3 ;  /* 0x000000ffff057224 */ /* 0x004fe200078e0003 */
[----:B------:R-:W-:-:S11]  /*d570*/  MOV R4, R14 ;  /* 0x0000000e00047202 */ /* 0x000fd60000000f00 */
        /* <DEDUP_REMOVED lines=14> */
.L_x_8937:
        /* <DEDUP_REMOVED lines=30> */
.L_x_8938:
[----:B------:R-:W-:Y:S01]  /*d840*/  UISETP.NE.AND UP0, UPT, UR50, URZ, UPT ;  /* 0x0000003f3200728c */ /* 0x000fe2000bf05270 */
[----:B------:R-:W-:Y:S01]  /*d850*/  MOV R4, UR38 ;  /* 0x0000002600047c02 */ /* 0x000fe20008000f00 */
[----:B------:R-:W0:Y:S01]  /*d860*/  LDC R0, c[0x0][0x448] ;  /* 0x00011200ff007b82 */ /* 0x000e220000000800 */
[----:B------:R-:W-:Y:S01]  /*d870*/  IADD3 R3, R33, R28, RZ ;  /* 0x0000001c21037210 */ /* 0x000fe20007ffe0ff */
[----:B------:R-:W-:Y:S01]  /*d880*/  IMAD.U32 R7, RZ, RZ, UR48 ;  /* 0x00000030ff077e24 */ /* 0x000fe2000f8e00ff */
[----:B------:R-:W-:Y:S01]  /*d890*/  ULDC.64 UR4, c[0x0][0x2e0] ;  /* 0x0000b80000047ab9 */ /* 0x000fe20000000a00 */
[----:B------:R-:W-:Y:S01]  /*d8a0*/  PLOP3.LUT P0, PT, PT, PT, UP0, 0x80, 0x0 ;  /* 0x000000000000781c */ /* 0x000fe20003f0f008 */
[----:B------:R-:W-:Y:S01]  /*d8b0*/  IMAD.MOV.U32 R6, RZ, RZ, R4 ;  /* 0x000000ffff067224 */ /* 0x000fe200078e0004 */
[----:B------:R-:W-:Y:S01]  /*d8c0*/  PLOP3.LUT P1, PT, PT, PT, UP0, 0x80, 0x0 ;  /* 0x000000000000781c */ /* 0x000fe20003f2f008 */
[----:B------:R-:W-:Y:S01]  /*d8d0*/  IMAD.U32 R4, RZ, RZ, UR49 ;  /* 0x00000031ff047e24 */ /* 0x000fe2000f8e00ff */
[----:B------:R-:W-:Y:S01]  /*d8e0*/  ULDC.64 UR6, c[0x0][0x280] ;  /* 0x0000a00000067ab9 */ /* 0x000fe20000000a00 */
[----:B------:R-:W-:-:S02]  /*d8f0*/  IMAD R32, R32, UR4, RZ ;  /* 0x0000000420207c24 */ /* 0x000fc4000f8e02ff */
[----:B------:R-:W-:Y:S02]  /*d900*/  IMAD R3, R4, 0x80, R3 ;  /* 0x0000008004037824 */ /* 0x000fe400078e0203 */
[----:B------:R-:W-:Y:S01]  /*d910*/  IMAD.WIDE.U32 R6, R35, UR4, R6 ;  /* 0x0000000423067c25 */ /* 0x000fe2000f8e0006 */
[----:B------:R-:W-:Y:S02]  /*d920*/  @UP0 ULDC UR4, c[0x0][0x44c] ;  /* 0x0001130000040ab9 */ /* 0x000fe40000000800 */
[----:B------:R-:W-:Y:S01]  /*d930*/  MOV R9, R3 ;  /* 0x0000000300097202 */ /* 0x000fe20000000f00 */
[----:B------:R-:W-:Y:S01]  /*d940*/  @P0 IMAD.HI.U32 R4, R3, UR4, RZ ;  /* 0x0000000403040c27 */ /* 0x000fe2000f8e00ff */
[----:B------:R-:W-:-:S03]  /*d950*/  @UP0 ULDC UR4, c[0x0][0x450] ;  /* 0x0001140000040ab9 */ /* 0x000fc60000000800 */
[----:B------:R-:W-:Y:S01]  /*d960*/  IMAD.U32 R5, RZ, RZ, UR39 ;  /* 0x00000027ff057e24 */ /* 0x000fe2000f8e00ff */
[----:B------:R-:W-:Y:S01]  /*d970*/  @P1 SHF.R.U32.HI R9, RZ, UR4, R4 ;  /* 0x00000004ff091c19 */ /* 0x000fe20008011604 */
[----:B------:R-:W-:Y:S01]  /*d980*/  IMAD R5, R35, UR5, R32 ;  /* 0x0000000523057c24 */ /* 0x000fe2000f8e0220 */
[----:B------:R-:W-:-:S03]  /*d990*/  ULDC.64 UR4, c[0x0][0x2d0] ;  /* 0x0000b40000047ab9 */ /* 0x000fc60000000a00 */
[----:B------:R-:W-:Y:S02]  /*d9a0*/  IMAD.MOV R4, RZ, RZ, -R9 ;  /* 0x000000ffff047224 */ /* 0x000fe400078e0a09 */
[----:B------:R-:W-:Y:S02]  /*d9b0*/  IMAD.IADD R7, R7, 0x1, R5 ;  /* 0x0000000107077824 */ /* 0x000fe400078e0205 */
        /* <DEDUP_REMOVED lines=8> */
[----:B------:R-:W-:Y:S02]  /*da40*/  IADD3 R5, R5, R9, RZ ;  /* 0x0000000905057210 */ /* 0x000fe40007ffe0ff */
[C---:B------:R-:W-:Y:S02]  /*da50*/  IMAD R7, R3.reuse, UR5, R6 ;  /* 0x0000000503077c24 */ /* 0x040fe4000f8e0206 */
[----:B------:R-:W-:Y:S01]  /*da60*/  IMAD.WIDE.U32 R4, R3, UR4, R4 ;  /* 0x0000000403047c25 */ /* 0x000fe2000f8e0004 */
[----:B------:R-:W-:-:S02]  /*da70*/  ULDC UR4, c[0x0][0x2b8] ;  /* 0x0000ae0000047ab9 */ /* 0x000fc40000000800 */
[----:B------:R-:W-:Y:S01]  /*da80*/  ISETP.GE.AND P0, PT, R26, UR4, PT ;  /* 0x000000041a007c0c */ /* 0x000fe2000bf06270 */
[----:B------:R-:W-:Y:S01]  /*da90*/  IMAD.IADD R7, R5, 0x1, R7 ;  /* 0x0000000105077824 */ /* 0x000fe200078e0207 */
[C---:B------:R-:W-:Y:S02]  /*daa0*/  LEA R6, P2, R4.reuse, UR6, 0x1 ;  /* 0x0000000604067c11 */ /* 0x040fe4000f8408ff */
[----:B------:R-:W-:Y:S01]  /*dab0*/  ISETP.GE.AND P1, PT, R25, UR4, PT ;  /* 0x0000000419007c0c */ /* 0x000fe2000bf26270 */
[----:B------:R-:W-:Y:S01]  /*dac0*/  UMOV UR4, 0xffffffff ;  /* 0xffffffff00047882 */ /* 0x000fe20000000000 */
[----:B------:R-:W-:Y:S02]  /*dad0*/  LEA.HI.X R7, R4, UR7, R7, 0x1, P2 ;  /* 0x0000000704077c11 */ /* 0x000fe400090f0c07 */
[----:B------:R-:W-:Y:S09]  /*dae0*/  BRA.DIV UR4, `(.L_x_8939) ;  /* 0x0000002e04787947 */ /* 0x000ff2000b800000 */
[----:B------:R-:W-:Y:S01]  /*daf0*/  SHFL.IDX PT, R5, R7, RZ, 0x181f ;  /* 0x00181fff07057589 */ /* 0x000fe200000e0000 */
[----:B------:R-:W-:Y:S01]  /*db00*/  IMAD.U32 R3, RZ, RZ, UR49 ;  /* 0x00000031ff037e24 */ /* 0x000fe2000f8e00ff */
[----:B------:R-:W-:Y:S02]  /*db10*/  ULDC UR4, c[0x0][0x288] ;  /* 0x0000a20000047ab9 */ /* 0x000fe40000000800 */
[----:B------:R-:W0:Y:S01]  /*db20*/  SHFL.IDX PT, R4, R6, RZ, 0x181f ;  /* 0x00181fff06047589 */ /* 0x000e2200000e0000 */
[----:B------:R-:W-:Y:S01]  /*db30*/  IMAD R0, R0, UR4, RZ ;  /* 0x0000000400007c24 */ /* 0x000fe2000f8e02ff */
[----:B------:R-:W-:Y:S02]  /*db40*/  LEA R3, R3, R28, 0x7 ;  /* 0x0000001c03037211 */ /* 0x000fe400078e38ff */
[----:B------:R-:W-:Y:S02]  /*db50*/  SHFL.IDX PT, R8, R7, 0x1, 0x181f ;  /* 0x00381f0007087f89 */ /* 0x000fe400000e0000 */
[C---:B------:R-:W-:Y:S01]  /*db60*/  ISETP.GE.AND P2, PT, R3.reuse, R0, PT ;  /* 0x000000000300720c */ /* 0x040fe20003f46270 */
[C---:B------:R-:W-:Y:S01]  /*db70*/  VIADD R9, R3.reuse, 0x10 ;  /* 0x0000001003097836 */ /* 0x040fe20000000000 */
[----:B------:R-:W1:Y:S01]  /*db80*/  SHFL.IDX PT, R14, R6, 0x1, 0x181f ;  /* 0x00381f00060e7f89 */ /* 0x000e6200000e0000 */
[----:B------:R-:W-:-:S03]  /*db90*/  VIADD R11, R3, 0x20 ;  /* 0x00000020030b7836 */ /* 0x000fc60000000000 */
[----:B------:R-:W-:Y:S07]  /*dba0*/  SHFL.IDX PT, R10, R7, 0x3, 0x181f ;  /* 0x00781f00070a7f89 */ /* 0x000fee00000e0000 */
[----:B------:R-:W-:Y:S01]  /*dbb0*/  @!P2 LEA R21, R19, UR47, 0x1 ;  /* 0x0000002f1315ac11 */ /* 0x000fe2000f8e08ff */
[----:B0-----:R-:W-:-:S05]  /*dbc0*/  @!P2 IMAD.WIDE.U32 R4, R26, 0x2, R4 ;  /* 0x000000021a04a825 */ /* 0x001fca00078e0004 */
[----:B------:R-:W-:Y:S04]  /*dbd0*/  @!P2 LDGSTS.E.BYPASS.LTC128B.128 [R21+0x10400], desc[UR44][R4.64], !P0 ;  /* 0x104000000415afae */ /* 0x000fe8000c101d6c */
[----:B------:R1:W-:Y:S01]  /*dbe0*/  @!P2 LDGSTS.E.BYPASS.LTC128B.128 [R21+0x14400], desc[UR44][R4.64+0x80], !P1 ;  /* 0x144000800415afae */ /* 0x0003e2000c901d6c */
[----:B------:R-:W-:Y:S01]  /*dbf0*/  ISETP.GE.AND P2, PT, R9, R0, PT ;  /* 0x000000000900720c */ /* 0x000fe20003f46270 */
[----:B-1----:R-:W-:Y:S01]  /*dc00*/  IMAD.MOV.U32 R4, RZ, RZ, R14 ;  /* 0x000000ffff047224 */ /* 0x002fe200078e000e */
[----:B------:R-:W-:Y:S01]  /*dc10*/  MOV R5, R8 ;  /* 0x0000000800057202 */ /* 0x000fe20000000f00 */
[----:B------:R-:W-:Y:S10]  /*dc20*/  SHFL.IDX PT, R14, R6, 0x3, 0x181f ;  /* 0x00781f00060e7f89 */ /* 0x000ff400000e0000 */
[----:B------:R-:W-:Y:S01]  /*dc30*/  @!P2 LEA R35, R19, UR47, 0x1 ;  /* 0x0000002f1323ac11 */ /* 0x000fe2000f8e08ff */
[----:B------:R-:W-:-:S02]  /*dc40*/  @!P2 IMAD.WIDE.U32 R8, R26, 0x2, R4 ;  /* 0x000000021a08a825 */ /* 0x000fc400078e0004 */
        /* <DEDUP_REMOVED lines=11> */
[----:B------:R-:W-:Y:S02]  /*dd00*/  ISETP.GE.AND P2, PT, R9, R0, PT ;  /* 0x000000000900720c */ /* 0x000fe40003f46270 */
[----:B0-----:R-:W-:Y:S01]  /*dd10*/  MOV R4, R14 ;  /* 0x0000000e00047202 */ /* 0x001fe20000000f00 */
        /* <DEDUP_REMOVED lines=9> */
[C---:B------:R-:W-:Y:S01]  /*ddb0*/  IADD3 R11, R3.reuse, 0x60, RZ ;  /* 0x00000060030b7810 */ /* 0x040fe20007ffe0ff */
        /* <DEDUP_REMOVED lines=22> */
.L_x_9011:
[----:B------:R-:W-:Y:S01]  /*df20*/  VIADD R3, R3, 0x70 ;  /* 0x0000007003037836 */ /* 0x000fe20000000000 */
[----:B------:R-:W-:Y:S01]  /*df30*/  BSSY B0, `(.L_x_8940) ;  /* 0x000000e000007945 */ /* 0x000fe20003800000 */
[----:B-12---:R-:W-:Y:S01]  /*df40*/  MOV R4, R14 ;  /* 0x0000000e00047202 */ /* 0x006fe20000000f00 */
[----:B------:R-:W-:Y:S02]  /*df50*/  IMAD.MOV.U32 R5, RZ, RZ, R10 ;  /* 0x000000ffff057224 */ /* 0x000fe400078e000a */
        /* <DEDUP_REMOVED lines=11> */
.L_x_8941:
[----:B------:R-:W-:Y:S05]  /*e010*/  BSYNC B0 ;  /* 0x0000000000007941 */ /* 0x000fea0003800000 */
.L_x_8940:
        /* <DEDUP_REMOVED lines=9> */
.L_x_9012:
[----:B------:R-:W-:Y:S01]  /*e0b0*/  MOV R8, 0x1 ;  /* 0x0000000100087802 */ /* 0x000fe20000000f00 */
[----:B------:R-:W-:Y:S01]  /*e0c0*/  IMAD.MOV.U32 R10, RZ, RZ, RZ ;  /* 0x000000ffff0a7224 */ /* 0x000fe200078e00ff */
[----:B------:R-:W-:Y:S06]  /*e0d0*/  @!P1 BRA `(.L_x_8943) ;  /* 0x00000010002c9947 */ /* 0x000fec0003800000 */
[----:B------:R-:W-:Y:S01]  /*e0e0*/  UIADD3 UR4, UR43, 0x1, URZ ;  /* 0x000000012b047890 */ /* 0x000fe2000fffe03f */
[----:B0-----:R-:W-:Y:S01]  /*e0f0*/  LOP3.LUT R0, RZ, UR42, RZ, 0x33, !PT ;  /* 0x0000002aff007c12 */ /* 0x001fe2000f8e33ff */
[----:B------:R-:W-:Y:S01]  /*e100*/  ULOP3.LUT UR5, URZ, UR46, URZ, 0x33, !UPT ;  /* 0x0000002e3f057292 */ /* 0x000fe2000f8e333f */
[----:B------:R-:W-:Y:S01]  /*e110*/  IADD3 R31, R33, R31, R28 ;  /* 0x0000001f211f7210 */ /* 0x000fe20007ffe01c */
[----:B------:R-:W-:Y:S01]  /*e120*/  UIMAD UR4, UR4, UR37, URZ ;  /* 0x00000025040472a4 */ /* 0x000fe2000f8e023f */
[----:B------:R-:W-:Y:S01]  /*e130*/  BSSY B0, `(.L_x_8943) ;  /* 0x0000105000007945 */ /* 0x000fe20003800000 */
[----:B------:R-:W-:Y:S01]  /*e140*/  MOV R9, 0x1 ;  /* 0x0000000100097802 */ /* 0x000fe20000000f00 */
[----:B------:R-:W-:Y:S02]  /*e150*/  IMAD.MOV.U32 R20, RZ, RZ, RZ ;  /* 0x000000ffff147224 */ /* 0x000fe400078e00ff */
[----:B------:R-:W-:Y:S01]  /*e160*/  VIADD R31, R31, 0xfffffe80 ;  /* 0xfffffe801f1f7836 */ /* 0x000fe20000000000 */
[----:B------:R-:W-:Y:S01]  /*e170*/  LOP3.LUT R3, RZ, UR4, RZ, 0x33, !PT ;  /* 0x00000004ff037c12 */ /* 0x000fe2000f8e33ff */
[----:B------:R-:W-:-:S02]  /*e180*/  ULDC UR4, c[0x0][0x2f4] ;  /* 0x0000bd0000047ab9 */ /* 0x000fc40000000800 */
[----:B------:R-:W-:Y:S02]  /*e190*/  ISETP.GE.AND P2, PT, R26, UR4, PT ;  /* 0x000000041a007c0c */ /* 0x000fe4000bf46270 */
[----:B------:R-:W-:Y:S02]  /*e1a0*/  VIMNMX3 R0, R0, UR5, R3, !PT ;  /* 0x0000000500007c0f */ /* 0x000fe4000f800103 */
[----:B------:R-:W-:Y:S02]  /*e1b0*/  IADD3 R3, -R28, UR41, RZ ;  /* 0x000000291c037c10 */ /* 0x000fe4000fffe1ff */
[----:B------:R-:W-:Y:S01]  /*e1c0*/  ISETP.GE.AND P1, PT, R25, UR4, PT ;  /* 0x0000000419007c0c */ /* 0x000fe2000bf26270 */
[C---:B------:R-:W-:Y:S01]  /*e1d0*/  IMAD R21, R0.reuse, -0x80, R31 ;  /* 0xffffff8000157824 */ /* 0x040fe200078e021f */
[C---:B------:R-:W-:Y:S01]  /*e1e0*/  IADD3 R22, -R0.reuse, -0x2, RZ ;  /* 0xfffffffe00167810 */ /* 0x040fe20007ffe1ff */
[----:B------:R-:W-:-:S05]  /*e1f0*/  IMAD R3, R0, 0x80, R3 ;  /* 0x0000008000037824 */ /* 0x000fca00078e0203 */
[----:B------:R-:W-:-:S07]  /*e200*/  IADD3 R31, R3, 0x100, RZ ;  /* 0x00000100031f7810 */ /* 0x000fce0007ffe0ff */
.L_x_8956:
        /* <DEDUP_REMOVED lines=26> */
.L_x_8944:
[----:B------:R-:W-:Y:S01]  /*e3b0*/  LEA R34, R10, UR47, 0x3 ;  /* 0x0000002f0a227c11 */ /* 0x000fe2000f8e18ff */
[----:B------:R-:W-:Y:S01]  /*e3c0*/  BSSY B1, `(.L_x_8945) ;  /* 0x0000004000017945 */ /* 0x000fe20003800000 */
[----:B------:R-:W-:-:S04]  /*e3d0*/  SHF.L.U32 R3, R8, 0x1f, RZ ;  /* 0x0000001f08037819 */ /* 0x000fc800000006ff */
[----:B------:R-:W0:Y:S02]  /*e3e0*/  SYNCS.PHASECHK.TRANS64.TRYWAIT P0, [R34+URZ+0x28840], R3 ;  /* 0x02884003220075a7 */ /* 0x000e24000800017f */
[----:B0-----:R-:W-:Y:S05]  /*e3f0*/  @!P0 BRA `(.L_x_8946) ;  /* 0x0000002c00c88947 */ /* 0x001fea0003800000 */
.L_x_9013:
[----:B------:R-:W-:Y:S05]  /*e400*/  BSYNC B1 ;  /* 0x0000000000017941 */ /* 0x000fea0003800000 */
.L_x_8945:
        /* <DEDUP_REMOVED lines=26> */
[----:B------:R-:W-:Y:S02]  /*e5b0*/  LEA.HI.X R5, R4, UR7, R5, 0x1, P0 ;  /* 0x0000000704057c11 */ /* 0x000fe400080f0c05 */
[----:B------:R-:W-:Y:S01]  /*e5c0*/  LEA R4, R10, R19, 0xe ;  /* 0x000000130a047211 */ /* 0x000fe200078e70ff */
        /* <DEDUP_REMOVED lines=15> */
[----:B0-----:R-:W-:-:S03]  /*e6c0*/  IADD3.X R13, RZ, R0, RZ, P0, !PT ;  /* 0x00000000ff0d7210 */ /* 0x001fc600007fe4ff */
        /* <DEDUP_REMOVED lines=31> */
.L_x_9031:
[----:B------:R-:W-:-:S04]  /*e8c0*/  IADD3 R6, P0, R6, R3, RZ ;  /* 0x0000000306067210 */ /* 0x000fc80007f1e0ff */
        /* <DEDUP_REMOVED lines=8> */
.L_x_8948:
        /* <DEDUP_REMOVED lines=10> */
.L_x_8949:
[----:B------:R2:W-:Y:S01]  /*e9f0*/  SYNCS.ARRIVE.TRANS64.A1T0 RZ, [R34+URZ+0x28830], RZ ;  /* 0x028830ff22ff79a7 */ /* 0x0005e2000810003f */
[----:B------:R-:W-:Y:S05]  /*ea00*/  @!P4 BRA `(.L_x_8950) ;  /* 0x000000000004c947 */ /* 0x000fea0003800000 */
[----:B------:R-:W-:Y:S01]  /*ea10*/  BPT.TRAP 0x1 ;  /* 0x000000040000795c */ /* 0x000fe20000300000 */
.L_x_8950:
[----:B------:R-:W-:Y:S01]  /*ea20*/  SHF.L.U32 R5, R9, 0x1f, RZ ;  /* 0x0000001f09057819 */ /* 0x000fe200000006ff */
[----:B------:R-:W-:Y:S01]  /*ea30*/  BSSY B1, `(.L_x_8951) ;  /* 0x0000004000017945 */ /* 0x000fe20003800000 */
[----:B------:R-:W-:-:S04]  /*ea40*/  LEA R0, R20, UR47, 0x3 ;  /* 0x0000002f14007c11 */ /* 0x000fc8000f8e18ff */
[----:B------:R-:W3:Y:S02]  /*ea50*/  SYNCS.PHASECHK.TRANS64.TRYWAIT P0, [R0+URZ+0x28860], R5 ;  /* 0x02886005000075a7 */ /* 0x000ee4000800017f */
[----:B---3--:R-:W-:Y:S05]  /*ea60*/  @!P0 BRA `(.L_x_8952) ;  /* 0x00000030009c8947 */ /* 0x008fea0003800000 */
.L_x_9032:
[----:B------:R-:W-:Y:S05]  /*ea70*/  BSYNC B1 ;  /* 0x0000000000017941 */ /* 0x000fea0003800000 */
.L_x_8951:
        /* <DEDUP_REMOVED lines=15> */
[----:B------:R-:W1:Y:S01]  /*eb70*/  SHFL.IDX PT, R14, R16, 0x2, 0x181f ;  /* 0x00581f00100e7f89 */ /* 0x000e6200000e0000 */
[----:B------:R-:W-:Y:S02]  /*eb80*/  IADD3.X R13, RZ, R6, RZ, P0, !PT ;  /* 0x00000006ff0d7210 */ /* 0x000fe400007fe4ff */
        /* <DEDUP_REMOVED lines=22> */
[----:B------:R-:W3:Y:S01]  /*ecf0*/  SHFL.IDX PT, R14, R16, 0x5, 0x181f ;  /* 0x00b81f00100e7f89 */ /* 0x000ee200000e0000 */
[----:B0-----:R-:W-:Y:S02]  /*ed00*/  IADD3.X R5, RZ, R6, RZ, P0, !PT ;  /* 0x00000006ff057210 */ /* 0x001fe400007fe4ff */
        /* <DEDUP_REMOVED lines=17> */
[----:B------:R3:W0:-:S12]  /*ee20*/  SHFL.IDX PT, R6, R2, 0x7, 0x181f ;  /* 0x00f81f0002067f89 */ /* 0x00061800000e0000 */
[----:B------:R3:W-:Y:S01]  /*ee30*/  LDGSTS.E.BYPASS.LTC128B.128 [R7+0x3400], desc[UR44][R4.64], !P0 ;  /* 0x0340000004077fae */ /* 0x0007e2000c101d6c */
[----:B------:R-:W-:-:S13]  /*ee40*/  ISETP.LT.OR P0, PT, R31, 0x61, P1 ;  /* 0x000000611f00780c */ /* 0x000fda0000f01670 */
[----:B01----:R3:W-:Y:S02]  /*ee50*/  LDGSTS.E.BYPASS.LTC128B.128 [R7+0x7400], desc[UR44][R4.64+0x80], !P0 ;  /* 0x0740008004077fae */ /* 0x0037e4000c101d6c */
.L_x_9050:
[----:B---3--:R-:W-:Y:S01]  /*ee60*/  IADD3 R2, P0, R14, R3, RZ ;  /* 0x000000030e027210 */ /* 0x008fe20007f1e0ff */
[----:B------:R-:W-:Y:S02]  /*ee70*/  ULDC.64 UR4, c[0x0][0x328] ;  /* 0x0000ca0000047ab9 */ /* 0x000fe40000000a00 */
[----:B------:R-:W-:Y:S01]  /*ee80*/  IMAD R36, R36, UR4, RZ ;  /* 0x0000000424247c24 */ /* 0x000fe2000f8e02ff */
[----:B------:R-:W-:Y:S01]  /*ee90*/  IADD3.X R3, RZ, R6, RZ, P0, !PT ;  /* 0x00000006ff037210 */ /* 0x000fe200007fe4ff */
[----:B0-----:R-:W-:Y:S01]  /*eea0*/  IMAD.WIDE.U32 R4, R35, UR4, RZ ;  /* 0x0000000423047c25 */ /* 0x001fe2000f8e00ff */
[----:B------:R-:W-:-:S03]  /*eeb0*/  ISETP.LT.OR P0, PT, R31, 0x71, P2 ;  /* 0x000000711f00780c */ /* 0x000fc60001701670 */
[----:B------:R-:W-:Y:S01]  /*eec0*/  IMAD R9, R35, UR5, R36 ;  /* 0x0000000523097c24 */ /* 0x000fe2000f8e0224 */
[----:B------:R-:W-:Y:S02]  /*eed0*/  ULDC.64 UR4, c[0x0][0x338] ;  /* 0x0000ce0000047ab9 */ /* 0x000fe40000000a00 */
[----:B------:R-:W-:Y:S02]  /*eee0*/  IMAD R33, R33, UR4, RZ ;  /* 0x0000000421217c24 */ /* 0x000fe4000f8e02ff */
[----:B------:R-:W-:Y:S02]  /*eef0*/  IMAD.IADD R5, R5, 0x1, R9 ;  /* 0x0000000105057824 */ /* 0x000fe400078e0209 */
[C---:B------:R-:W-:Y:S02]  /*ef00*/  IMAD R33, R32.reuse, UR5, R33 ;  /* 0x0000000520217c24 */ /* 0x040fe4000f8e0221 */
[----:B------:R-:W-:Y:S01]  /*ef10*/  IMAD.WIDE.U32 R4, R32, UR4, R4 ;  /* 0x0000000420047c25 */ /* 0x000fe2000f8e0004 */
[----:B------:R-:W-:Y:S01]  /*ef20*/  @!PT LDS RZ, [RZ] ;  /* 0x00000000fffff984 */ /* 0x000fe20000000800 */
[----:B------:R-:W-:Y:S01]  /*ef30*/  @!PT LDS RZ, [RZ] ;  /* 0x00000000fffff984 */ /* 0x000fe20000000800 */
[----:B------:R-:W-:Y:S01]  /*ef40*/  @!PT LDS RZ, [RZ] ;  /* 0x00000000fffff984 */ /* 0x000fe20000000800 */
[----:B------:R0:W-:Y:S01]  /*ef50*/  LDGSTS.E.BYPASS.LTC128B.128 [R7+0x3c00], desc[UR44][R2.64], !P0 ;  /* 0x03c0000002077fae */ /* 0x0001e2000c101d6c */
[----:B------:R-:W-:-:S02]  /*ef60*/  ISETP.LT.OR P0, PT, R31, 0x71, P1 ;  /* 0x000000711f00780c */ /* 0x000fc40000f01670 */
[----:B------:R-:W-:-:S11]  /*ef70*/  IMAD.IADD R33, R5, 0x1, R33 ;  /* 0x0000000105217824 */ /* 0x000fd600078e0221 */
[----:B------:R0:W-:Y:S01]  /*ef80*/  LDGSTS.E.BYPASS.LTC128B.128 [R7+0x7c00], desc[UR44][R2.64+0x80], !P0 ;  /* 0x07c0008002077fae */ /* 0x0001e2000c101d6c */
[----:B------:R-:W-:Y:S01]  /*ef90*/  PLOP3.LUT P0, PT, PT, PT, PT, 0x80, 0x0 ;  /* 0x000000000000781c */ /* 0x000fe20003f0f070 */
[----:B------:R-:W-:-:S12]  /*efa0*/  NOP ;  /* 0x0000000000007918 */ /* 0x000fd80000000000 */
.L_x_8954:
        /* <DEDUP_REMOVED lines=10> */
.L_x_8955:
[----:B------:R-:W-:Y:S01]  /*f050*/  R2UR UR4, R24 ;  /* 0x00000000180472ca */ /* 0x000fe200000e0000 */
[----:B------:R-:W-:Y:S01]  /*f060*/  ULDC.64 UR6, c[0x0][0x330] ;  /* 0x0000cc0000067ab9 */ /* 0x000fe20000000a00 */
[----:B------:R-:W-:Y:S01]  /*f070*/  IMAD.MOV.U32 R5, RZ, RZ, R33 ;  /* 0x000000ffff057224 */ /* 0x000fe200078e0021 */
[----:B0-----:R-:W-:Y:S01]  /*f080*/  MOV R3, UR6 ;  /* 0x0000000600037c02 */ /* 0x001fe20008000f00 */
[----:B------:R0:W-:Y:S01]  /*f090*/  SYNCS.ARRIVE.TRANS64.A1T0 RZ, [R0+URZ+0x28850], RZ ;  /* 0x028850ff00ff79a7 */ /* 0x0001e2000810003f */
[----:B------:R-:W-:Y:S01]  /*f0a0*/  IADD3 R22, R22, -0x1, RZ ;  /* 0xffffffff16167810 */ /* 0x000fe20007ffe0ff */
        /* <DEDUP_REMOVED lines=14> */
.L_x_8943:
[----:B------:R-:W-:-:S13]  /*f190*/  ISETP.NE.AND P0, PT, R18, 0x3, PT ;  /* 0x000000031200780c */ /* 0x000fda0003f05270 */
[----:B------:R-:W-:Y:S05]  /*f1a0*/  @!P0 BRA `(.L_x_8957) ;  /* 0x0000000000048947 */ /* 0x000fea0003800000 */
[----:B------:R-:W-:Y:S01]  /*f1b0*/  BPT.TRAP 0x1 ;  /* 0x000000040000795c */ /* 0x000fe20000300000 */
.L_x_8957:
[----:B0-----:R-:W-:Y:S01]  /*f1c0*/  LEA R0, R10, UR47, 0x3 ;  /* 0x0000002f0a007c11 */ /* 0x001fe2000f8e18ff */
[----:B------:R-:W-:Y:S01]  /*f1d0*/  IMAD.MOV.U32 R3, RZ, RZ, -0x80 ;  /* 0xffffff80ff037424 */ /* 0x000fe200078e00ff */
[----:B------:R-:W-:Y:S01]  /*f1e0*/  SHF.L.U32 R5, R8, 0x1f, RZ ;  /* 0x0000001f08057819 */ /* 0x000fe200000006ff */
[----:B------:R-:W-:Y:S01]  /*f1f0*/  BSSY B0, `(.L_x_8958) ;  /* 0x0000006000007945 */ /* 0x000fe20003800000 */
[----:B------:R-:W-:Y:S01]  /*f200*/  LEA R6, R10, R19, 0xe ;  /* 0x000000130a067211 */ /* 0x000fe200078e70ff */
[----:B------:R-:W-:Y:S01]  /*f210*/  IMAD R3, R22, R3, UR41 ;  /* 0x0000002916037e24 */ /* 0x000fe2000f8e0203 */
[----:B------:R-:W0:Y:S03]  /*f220*/  SYNCS.PHASECHK.TRANS64.TRYWAIT P0, [R0+URZ+0x28860], R5 ;  /* 0x02886005000075a7 */ /* 0x000e26000800017f */
[----:B------:R-:W-:Y:S01]  /*f230*/  IMAD.IADD R28, R3, 0x1, -R28 ;  /* 0x00000001031c7824 */ /* 0x000fe200078e0a1c */
[----:B0-----:R-:W-:Y:S06]  /*f240*/  @!P0 BRA `(.L_x_8959) ;  /* 0x00000034006c8947 */ /* 0x001fec0003800000 */
.L_x_9051:
[----:B------:R-:W-:Y:S05]  /*f250*/  BSYNC B0 ;  /* 0x0000000000007941 */ /* 0x000fea0003800000 */
.L_x_8958:
        /* <DEDUP_REMOVED lines=16> */
[----:B0-----:R-:W-:-:S03]  /*f360*/  MOV R7, R5 ;  /* 0x0000000500077202 */ /* 0x001fc60000000f00 */
        /* <DEDUP_REMOVED lines=17> */
[----:B-1----:R-:W-:Y:S01]  /*f480*/  IMAD.MOV.U32 R13, RZ, RZ, R9 ;  /* 0x000000ffff0d7224 */ /* 0x002fe200078e0009 */
[----:B------:R-:W-:Y:S02]  /*f490*/  MOV R9, RZ ;  /* 0x000000ff00097202 */ /* 0x000fe40000000f00 */
        /* <DEDUP_REMOVED lines=9> */
[C---:B------:R-:W-:Y:S02]  /*f530*/  ISETP.LT.OR P4, PT, R28.reuse, 0x41, P1 ;  /* 0x000000411c00780c */ /* 0x040fe40000f81670 */
[----:B-----5:R-:W-:Y:S01]  /*f540*/  MOV R7, R19 ;  /* 0x0000001300077202 */ /* 0x020fe20000000f00 */
        /* <DEDUP_REMOVED lines=21> */
.L_x_9069:
        /* <DEDUP_REMOVED lines=12> */
.L_x_8961:
        /* <DEDUP_REMOVED lines=10> */
.L_x_8962:
[----:B------:R1:W-:Y:S02]  /*f800*/  SYNCS.ARRIVE.TRANS64.A1T0 RZ, [R0+URZ+0x28850], RZ ;  /* 0x028850ff00ff79a7 */ /* 0x0003e4000810003f */
[----:B-1----:R-:W-:-:S04]  /*f810*/  IADD3 R0, R10, 0x1, RZ ;  /* 0x000000010a007810 */ /* 0x002fc80007ffe0ff */
[----:B------:R-:W-:-:S04]  /*f820*/  ISETP.NE.AND P0, PT, R0, 0x2, PT ;  /* 0x000000020000780c */ /* 0x000fc80003f05270 */
[----:B0-----:R-:W-:Y:S02]  /*f830*/  SEL R3, RZ, 0x1, P0 ;  /* 0x00000001ff037807 */ /* 0x001fe40000000000 */
[----:B------:R-:W-:Y:S02]  /*f840*/  SEL R0, R0, RZ, P0 ;  /* 0x000000ff00007207 */ /* 0x000fe40000000000 */
[----:B------:R-:W-:-:S07]  /*f850*/  LOP3.LUT R8, R8, R3, RZ, 0x3c, !PT ;  /* 0x0000000308087212 */ /* 0x000fce00078e3cff */
.L_x_8928:
[----:B------:R-:W0:Y:S01]  /*f860*/  S2R R3, SR_CgaCtaId ;  /* 0x0000000000037919 */ /* 0x000e220000008800 */
[----:B------:R-:W-:Y:S02]  /*f870*/  MOV R2, 0x400 ;  /* 0x0000040000027802 */ /* 0x000fe40000000f00 */
[----:B------:R-:W-:Y:S02]  /*f880*/  SHF.L.U32 R9, R9, 0x1f, RZ ;  /* 0x0000001f09097819 */ /* 0x000fe400000006ff */
[----:B0-----:R-:W-:-:S04]  /*f890*/  LEA R7, R3, R2, 0x18 ;  /* 0x0000000203077211 */ /* 0x001fc800078ec0ff */
[----:B------:R-:W0:Y:S02]  /*f8a0*/  SYNCS.PHASECHK.TRANS64.TRYWAIT P0, [R7+URZ+0x28820], R9 ;  /* 0x02882009070075a7 */ /* 0x000e24000800017f */
[----:B0-----:R-:W-:Y:S05]  /*f8b0*/  @!P0 BRA `(.L_x_8963) ;  /* 0x00000038007c8947 */ /* 0x001fea0003800000 */
.L_x_9070:
[----:B------:R-:W-:-:S03]  /*f8c0*/  UMOV UR4, 0xffffffff ;  /* 0xffffffff00047882 */ /* 0x000fc60000000000 */
[----:B------:R-:W-:Y:S05]  /*f8d0*/  BRA.DIV UR4, `(.L_x_8964) ;  /* 0x0000003a04887947 */ /* 0x000fea000b800000 */
[----:B------:R1:W3:Y:S02]  /*f8e0*/  SHFL.IDX PT, R14, R17, RZ, 0x1f ;  /* 0x00001fff110e7589 */ /* 0x0002e400000e0000 */
.L_x_9073:
[----:B---3--:R-:W-:-:S13]  /*f8f0*/  ISETP.NE.AND P0, PT, R14, RZ, PT ;  /* 0x000000ff0e00720c */ /* 0x008fda0003f05270 */
[----:B------:R-:W-:Y:S05]  /*f900*/  @P0 BRA `(.L_x_8884) ;  /* 0x0000000000880947 */ /* 0x000fea0003800000 */
[----:B------:R-:W-:-:S03]  /*f910*/  UMOV UR4, 0xffffffff ;  /* 0xffffffff00047882 */ /* 0x000fc60000000000 */
[----:B------:R-:W-:Y:S05]  /*f920*/  BRA.DIV UR4, `(.L_x_8965) ;  /* 0x0000003a049c7947 */ /* 0x000fea000b800000 */
[----:B------:R-:W-:-:S13]  /*f930*/  ELECT P6, URZ, PT ;  /* 0x00000000003f782f */ /* 0x000fda00038c0000 */
.L_x_9076:
[----:B------:R-:W-:Y:S05]  /*f940*/  @!P6 BRA `(.L_x_8884) ;  /* 0x000000000078e947 */ /* 0x000fea0003800000 */
[----:B------:R-:W-:-:S06]  /*f950*/  ULOP3.LUT UR4, UR36, 0x2, URZ, 0xfc, !UPT ;  /* 0x0000000224047892 */ /* 0x000fcc000f8efc3f */
[----:B------:R-:W-:-:S05]  /*f960*/  IMAD.U32 R2, RZ, RZ, UR4 ;  /* 0x00000004ff027e24 */ /* 0x000fca000f8e00ff */
[----:B------:R-:W-:-:S13]  /*f970*/  ISETP.NE.AND P0, PT, R2, 0x3, PT ;  /* 0x000000030200780c */ /* 0x000fda0003f05270 */
[----:B------:R-:W-:Y:S05]  /*f980*/  @!P0 BRA `(.L_x_8966) ;  /* 0x0000000000048947 */ /* 0x000fea0003800000 */
[----:B------:R-:W-:Y:S01]  /*f990*/  BPT.TRAP 0x1 ;  /* 0x000000040000795c */ /* 0x000fe20000300000 */
.L_x_8966:
[----:B------:R-:W-:Y:S01]  /*f9a0*/  IMAD R5, R0, 0x8, R7 ;  /* 0x0000000800057824 */ /* 0x000fe200078e0207 */
[----:B------:R-:W-:Y:S02]  /*f9b0*/  SHF.L.U32 R2, R8, 0x1f, RZ ;  /* 0x0000001f08027819 */ /* 0x000fe400000006ff */
[----:B------:R-:W-:Y:S02]  /*f9c0*/  IADD3 R0, R0, 0x1, RZ ;  /* 0x0000000100007810 */ /* 0x000fe40007ffe0ff */
[----:B------:R-:W3:Y:S02]  /*f9d0*/  SYNCS.PHASECHK.TRANS64.TRYWAIT P1, [R5+URZ+0x28840], R2 ;  /* 0x02884002050075a7 */ /* 0x000ee4000802017f */
[----:B------:R-:W-:-:S04]  /*f9e0*/  ISETP.NE.AND P2, PT, R0, 0x2, PT ;  /* 0x000000020000780c */ /* 0x000fc80003f45270 */
[----:B------:R-:W-:Y:S01]  /*f9f0*/  SEL R3, RZ, 0x1, P2 ;  /* 0x00000001ff037807 */ /* 0x000fe20001000000 */
[----:B---3--:R-:W-:Y:S08]  /*fa00*/  @!P1 BRA `(.L_x_8967) ;  /* 0x0000003800849947 */ /* 0x008ff00003800000 */
.L_x_9077:
[----:B------:R-:W-:Y:S02]  /*fa10*/  SEL R0, R0, RZ, P2 ;  /* 0x000000ff00007207 */ /* 0x000fe40001000000 */
[----:B------:R-:W-:Y:S01]  /*fa20*/  LOP3.LUT R3, R8, R3, RZ, 0x3c, !PT ;  /* 0x0000000308037212 */ /* 0x000fe200078e3cff */
[----:B------:R-:W-:Y:S06]  /*fa30*/  @!P0 BRA `(.L_x_8968) ;  /* 0x0000000000048947 */ /* 0x000fec0003800000 */
[----:B------:R-:W-:Y:S01]  /*fa40*/  BPT.TRAP 0x1 ;  /* 0x000000040000795c */ /* 0x000fe20000300000 */
.L_x_8968:
[----:B0-----:R-:W-:Y:S01]  /*fa50*/  IMAD R7, R0, 0x8, R7 ;  /* 0x0000000800077824 */ /* 0x001fe200078e0207 */
[----:B------:R-:W-:-:S04]  /*fa60*/  SHF.L.U32 R0, R3, 0x1f, RZ ;  /* 0x0000001f03007819 */ /* 0x000fc800000006ff */
[----:B------:R-:W0:Y:S02]  /*fa70*/  SYNCS.PHASECHK.TRANS64.TRYWAIT P1, [R7+URZ+0x28840], R0 ;  /* 0x02884000070075a7 */ /* 0x000e24000802017f */
[----:B0-----:R-:W-:Y:S05]  /*fa80*/  @!P1 BRA `(.L_x_8969) ;  /* 0x0000003800789947 */ /* 0x001fea0003800000 */
.L_x_9078:
[----:B------:R-:W-:Y:S05]  /*fa90*/  @!P0 BRA `(.L_x_8970) ;  /* 0x0000000000048947 */ /* 0x000fea0003800000 */
[----:B------:R-:W-:Y:S01]  /*faa0*/  BPT.TRAP 0x1 ;  /* 0x000000040000795c */ /* 0x000fe20000300000 */
.L_x_8970:
[----:B------:R-:W4:Y:S02]  /*fab0*/  SYNCS.PHASECHK.TRANS64.TRYWAIT P1, [R5+URZ+0x28860], R2 ;  /* 0x02886002050075a7 */ /* 0x000f24000802017f */
[----:B----4-:R-:W-:Y:S05]  /*fac0*/  @!P1 BRA `(.L_x_8971) ;  /* 0x00000038007c9947 */ /* 0x010fea0003800000 */
.L_x_9079:
[----:B------:R-:W-:Y:S05]  /*fad0*/  @!P0 BRA `(.L_x_8972) ;  /* 0x0000000000048947 */ /* 0x000fea0003800000 */
[----:B------:R-:W-:Y:S01]  /*fae0*/  BPT.TRAP 0x1 ;  /* 0x000000040000795c */ /* 0x000fe20000300000 */
.L_x_8972:
[----:B------:R0:W0:Y:S02]  /*faf0*/  SYNCS.PHASECHK.TRANS64.TRYWAIT P0, [R7+URZ+0x28860], R0 ;  /* 0x02886000070075a7 */ /* 0x000024000800017f */
[----:B0-----:R-:W-:Y:S05]  /*fb00*/  @!P0 NANOSLEEP.SYNCS 0x989680 ;  /* 0x009896800000895d */ /* 0x001fea0003900000 */
[----:B------:R-:W0:Y:S02]  /*fb10*/  @!P0 SYNCS.PHASECHK.TRANS64 P0, [R7+URZ+0x28860], R0 ;  /* 0x02886000070085a7 */ /* 0x000e24000800007f */
[----:B0-----:R-:W-:Y:S05]  /*fb20*/  @!P0 BRA `(.L_x_8972) ;  /* 0xfffffffc00f08947 */ /* 0x001fea000383ffff */
.L_x_8884:
[----:B------:R-:W-:Y:S05]  /*fb30*/  BSYNC B6 ;  /* 0x0000000000067941 */ /* 0x000fea0003800000 */
.L_x_8881:
[----:B------:R-:W-:Y:S05]  /*fb40*/  EXIT ;  /* 0x000000000000794d */ /* 0x000fea0003800000 */
.L_x_8888:
[----:B0-----:R-:W-:-:S04]  /*fb50*/  IMAD.U32 R3, RZ, RZ, UR41 ;  /* 0x00000029ff037e24 */ /* 0x001fc8000f8e00ff */
[----:B------:R0:W1:Y:S03]  /*fb60*/  SYNCS.PHASECHK.TRANS64.TRYWAIT P0, [R3+URZ+0x28800], R0 ;  /* 0x02880000030075a7 */ /* 0x000066000800017f */
[----:B-1----:R-:W-:Y:S05]  /*fb70*/  @!P0 NANOSLEEP.SYNCS 0x989680 ;  /* 0x009896800000895d */ /* 0x002fea0003900000 */
[----:B------:R-:W1:Y:S02]  /*fb80*/  @!P0 SYNCS.PHASECHK.TRANS64 P0, [R3+URZ+0x28800], R0 ;  /* 0x02880000030085a7 */ /* 0x000e64000800007f */
[----:B-1----:R-:W-:Y:S05]  /*fb90*/  @!P0 BRA `(.L_x_8888) ;  /* 0xfffffffc00ec8947 */ /* 0x002fea000383ffff */
[----:B------:R-:W-:Y:S05]  /*fba0*/  BRA `(.L_x_8973) ;  /* 0xffffff1400f07947 */ /* 0x000fea000383ffff */
.L_x_8892:
[----:B-1----:R-:W-:-:S04]  /*fbb0*/  MOV R3, UR41 ;  /* 0x0000002900037c02 */ /* 0x002fc80008000f00 */
[----:B------:R1:W2:Y:S03]  /*fbc0*/  SYNCS.PHASECHK.TRANS64.TRYWAIT P1, [R3+URZ+0x28830], R0 ;  /* 0x02883000030075a7 */ /* 0x0002a6000802017f */
[----:B--2---:R-:W-:Y:S05]  /*fbd0*/  @!P1 NANOSLEEP.SYNCS 0x989680 ;  /* 0x009896800000995d */ /* 0x004fea0003900000 */
[----:B------:R-:W2:Y:S02]  /*fbe0*/  @!P1 SYNCS.PHASECHK.TRANS64 P1, [R3+URZ+0x28830], R0 ;  /* 0x02883000030095a7 */ /* 0x000ea4000802007f */
[----:B--2---:R-:W-:Y:S05]  /*fbf0*/  @!P1 BRA `(.L_x_8892) ;  /* 0xfffffffc00ec9947 */ /* 0x004fea000383ffff */
[----:B------:R-:W-:Y:S05]  /*fc00*/  BRA `(.L_x_8891) ;  /* 0xffffff18000c7947 */ /* 0x000fea000383ffff */
.L_x_8898:
[----:B-1----:R-:W-:-:S04]  /*fc10*/  IMAD.U32 R11, RZ, RZ, UR4 ;  /* 0x00000004ff0b7e24 */ /* 0x002fc8000f8e00ff */
[----:B------:R1:W2:Y:S03]  /*fc20*/  SYNCS.PHASECHK.TRANS64.TRYWAIT P1, [R11+URZ+0x28830], R10 ;  /* 0x0288300a0b0075a7 */ /* 0x0002a6000802017f */
[----:B--2---:R-:W-:Y:S05]  /*fc30*/  @!P1 NANOSLEEP.SYNCS 0x989680 ;  /* 0x009896800000995d */ /* 0x004fea0003900000 */
[----:B------:R-:W2:Y:S02]  /*fc40*/  @!P1 SYNCS.PHASECHK.TRANS64 P1, [R11+URZ+0x28830], R10 ;  /* 0x0288300a0b0095a7 */ /* 0x000ea4000802007f */
[----:B--2---:R-:W-:Y:S05]  /*fc50*/  @!P1 BRA `(.L_x_8898) ;  /* 0xfffffffc00ec9947 */ /* 0x004fea000383ffff */
[----:B------:R-:W-:Y:S05]  /*fc60*/  BRA `(.L_x_8895) ;  /* 0xffffff4400b87947 */ /* 0x000fea000383ffff */
.L_x_8902:
[----:B-1----:R-:W-:-:S04]  /*fc70*/  IMAD.U32 R11, RZ, RZ, UR4 ;  /* 0x00000004ff0b7e24 */ /* 0x002fc8000f8e00ff */
[----:B------:R1:W2:Y:S03]  /*fc80*/  SYNCS.PHASECHK.TRANS64.TRYWAIT P1, [R11+URZ+0x28850], R10 ;  /* 0x0288500a0b0075a7 */ /* 0x0002a6000802017f */
[----:B--2---:R-:W-:Y:S05]  /*fc90*/  @!P1 NANOSLEEP.SYNCS 0x989680 ;  /* 0x009896800000995d */ /* 0x004fea0003900000 */
[----:B------:R-:W2:Y:S02]  /*fca0*/  @!P1 SYNCS.PHASECHK.TRANS64 P1, [R11+URZ+0x28850], R10 ;  /* 0x0288500a0b0095a7 */ /* 0x000ea4000802007f */
[----:B--2---:R-:W-:Y:S05]  /*fcb0*/  @!P1 BRA `(.L_x_8902) ;  /* 0xfffffffc00ec9947 */ /* 0x004fea000383ffff */
[----:B------:R-:W-:Y:S05]  /*fcc0*/  BRA `(.L_x_8899) ;  /* 0xffffff48008c7947 */ /* 0x000fea000383ffff */
.L_x_8910:
[----:B-1----:R-:W-:-:S04]  /*fcd0*/  MOV R10, UR4 ;  /* 0x00000004000a7c02 */ /* 0x002fc80008000f00 */
[----:B------:R1:W2:Y:S03]  /*fce0*/  SYNCS.PHASECHK.TRANS64.TRYWAIT P1, [R10+URZ+0x28830], R9 ;  /* 0x028830090a0075a7 */ /* 0x0002a6000802017f */
[----:B--2---:R-:W-:Y:S05]  /*fcf0*/  @!P1 NANOSLEEP.SYNCS 0x989680 ;  /* 0x009896800000995d */ /* 0x004fea0003900000 */
[----:B------:R-:W2:Y:S02]  /*fd00*/  @!P1 SYNCS.PHASECHK.TRANS64 P1, [R10+URZ+0x28830], R9 ;  /* 0x028830090a0095a7 */ /* 0x000ea4000802007f */
[----:B--2---:R-:W-:Y:S05]  /*fd10*/  @!P1 BRA `(.L_x_8910) ;  /* 0xfffffffc00ec9947 */ /* 0x004fea000383ffff */
[----:B------:R-:W-:Y:S05]  /*fd20*/  BRA `(.L_x_8907) ;  /* 0xffffff78001c7947 */ /* 0x000fea000383ffff */
.L_x_8914:
[----:B-1----:R-:W-:-:S04]  /*fd30*/  IMAD.U32 R10, RZ, RZ, UR4 ;  /* 0x00000004ff0a7e24 */ /* 0x002fc8000f8e00ff */
[----:B------:R1:W2:Y:S03]  /*fd40*/  SYNCS.PHASECHK.TRANS64.TRYWAIT P1, [R10+URZ+0x28850], R9 ;  /* 0x028850090a0075a7 */ /* 0x0002a6000802017f */
[----:B--2---:R-:W-:Y:S05]  /*fd50*/  @!P1 NANOSLEEP.SYNCS 0x989680 ;  /* 0x009896800000995d */ /* 0x004fea0003900000 */
[----:B------:R-:W2:Y:S02]  /*fd60*/  @!P1 SYNCS.PHASECHK.TRANS64 P1, [R10+URZ+0x28850], R9 ;  /* 0x028850090a0095a7 */ /* 0x000ea4000802007f */
[----:B--2---:R-:W-:Y:S05]  /*fd70*/  @!P1 BRA `(.L_x_8914) ;  /* 0xfffffffc00ec9947 */ /* 0x004fea000383ffff */
[----:B------:R-:W-:Y:S05]  /*fd80*/  BRA `(.L_x_8911) ;  /* 0xffffff7800e07947 */ /* 0x000fea000383ffff */
.L_x_8921:
[----:B-1----:R-:W-:-:S04]  /*fd90*/  IMAD.U32 R5, RZ, RZ, UR5 ;  /* 0x00000005ff057e24 */ /* 0x002fc8000f8e00ff */
[----:B------:R1:W2:Y:S03]  /*fda0*/  SYNCS.PHASECHK.TRANS64.TRYWAIT P1, [R5+URZ+0x28850], R2 ;  /* 0x02885002050075a7 */ /* 0x0002a6000802017f */
[----:B--2---:R-:W-:Y:S05]  /*fdb0*/  @!P1 NANOSLEEP.SYNCS 0x989680 ;  /* 0x009896800000995d */ /* 0x004fea0003900000 */
[----:B------:R-:W2:Y:S02]  /*fdc0*/  @!P1 SYNCS.PHASECHK.TRANS64 P1, [R5+URZ+0x28850], R2 ;  /* 0x02885002050095a7 */ /* 0x000ea4000802007f */
[----:B--2---:R-:W-:Y:S05]  /*fdd0*/  @!P1 BRA `(.L_x_8921) ;  /* 0xfffffffc00ec9947 */ /* 0x004fea000383ffff */
[----:B------:R-:W-:Y:S05]  /*fde0*/  BRA `(.L_x_8920) ;  /* 0xffffff9c00cc7947 */ /* 0x000fea000383ffff */
.L_x_8933:
[----:B------:R-:W-:Y:S01]  /*fdf0*/  MOV R13, R17 ;  /* 0x00000011000d7202 */ /* 0x000fe20000000f00 */
[----:B------:R-:W-:Y:S01]  /*fe00*/  IMAD.MOV.U32 R12, RZ, RZ, RZ ;  /* 0x000000ffff0c7224 */ /* 0x000fe200078e00ff */
[----:B------:R-:W-:Y:S01]  /*fe10*/  MOV R15, 0xffffffff ;  /* 0xffffffff000f7802 */ /* 0x000fe20000000f00 */
[----:B------:R-:W-:-:S07]  /*fe20*/  IMAD.MOV.U32 R11, RZ, RZ, 0x1f ;  /* 0x0000001fff0b7424 */ /* 0x000fce00078e00ff */
[----:B-----5:R-:W-:Y:S05]  /*fe30*/  WARPSYNC.COLLECTIVE R15, `(.L_x_8974) ;  /* 0x000000000f087348 */ /* 0x020fea0003c00000 */
[----:B------:R0:W1:Y:S02]  /*fe40*/  SHFL.IDX P6, R14, R13, R12, R11 ;  /* 0x0000000c0d0e7389 */ /* 0x00006400000c000b */
[----:B01---5:R-:W-:Y:S01]  /*fe50*/  ENDCOLLECTIVE ;  /* 0x000000000000791b */ /* 0x023fe20003800000 */
.L_x_8974:
[----:B------:R-:W-:Y:S05]  /*fe60*/  BRA `(.L_x_8975) ;  /* 0xffffffcc00a87947 */ /* 0x000fea000383ffff */
.L_x_8935:
[----:B0-----:R-:W-:-:S04]  /*fe70*/  IMAD.U32 R10, RZ, RZ, UR47 ;  /* 0x0000002fff0a7e24 */ /* 0x001fc8000f8e00ff */
[----:B------:R0:W1:Y:S03]  /*fe80*/  SYNCS.PHASECHK.TRANS64.TRYWAIT P0, [R10+URZ+0x28840], R9 ;  /* 0x028840090a0075a7 */ /* 0x000066000800017f */
[----:B-1----:R-:W-:Y:S05]  /*fe90*/  @!P0 NANOSLEEP.SYNCS 0x989680 ;  /* 0x009896800000895d */ /* 0x002fea0003900000 */
[----:B------:R-:W1:Y:S02]  /*fea0*/  @!P0 SYNCS.PHASECHK.TRANS64 P0, [R10+URZ+0x28840], R9 ;  /* 0x028840090a0085a7 */ /* 0x000e64000800007f */
[----:B-1----:R-:W-:Y:S05]  /*feb0*/  @!P0 BRA `(.L_x_8935) ;  /* 0xfffffffc00ec8947 */ /* 0x002fea000383ffff */
[----:B------:R-:W-:Y:S05]  /*fec0*/  BRA `(.L_x_8976) ;  /* 0xffffffd000247947 */ /* 0x000fea000383ffff */
.L_x_8936:
        /* <DEDUP_REMOVED lines=8> */
.L_x_8978:
[----:B------:R-:W-:Y:S05]  /*ff50*/  BSYNC B0 ;  /* 0x0000000000007941 */ /* 0x000fea0003800000 */
.L_x_8977:
        /* <DEDUP_REMOVED lines=9> */
.L_x_8979:
[----:B------:R-:W-:Y:S01]  /*fff0*/  MOV R13, R3 ;  /* 0x00000003000d7202 */ /* 0x000fe20000000f00 */
[----:B------:R-:W-:Y:S02]  /*10000*/  IMAD.MOV.U32 R12, RZ, RZ, 0x1 ;  /* 0x00000001ff0c7424 */ /* 0x000fe400078e00ff */
[----:B------:R-:W-:-:S07]  /*10010*/  IMAD.MOV.U32 R4, RZ, RZ, R14 ;  /* 0x000000ffff047224 */ /* 0x000fce00078e000e */
[----:B------:R-:W-:Y:S05]  /*10020*/  WARPSYNC.COLLECTIVE R15, `(.L_x_8980) ;  /* 0x000000000f087348 */ /* 0x000fea0003c00000 */
[----:B------:R0:W1:Y:S02]  /*10030*/  SHFL.IDX P6, R14, R13, R12, R11 ;  /* 0x0000000c0d0e7389 */ /* 0x00006400000c000b */
[----:B01----:R-:W-:Y:S01]  /*10040*/  ENDCOLLECTIVE ;  /* 0x000000000000791b */ /* 0x003fe20003800000 */
.L_x_8980:
[----:B------:R-:W-:-:S05]  /*10050*/  @P0 IMAD.WIDE.U32 R4, R26, 0x2, R4 ;  /* 0x000000021a040825 */ /* 0x000fca00078e0004 */
[----:B------:R-:W-:Y:S01]  /*10060*/  @!PT LDS RZ, [RZ] ;  /* 0x00000000fffff984 */ /* 0x000fe20000000800 */
[----:B------:R-:W-:Y:S01]  /*10070*/  @!PT LDS RZ, [RZ] ;  /* 0x00000000fffff984 */ /* 0x000fe20000000800 */
[----:B------:R-:W-:Y:S01]  /*10080*/  @!PT LDS RZ, [RZ] ;  /* 0x00000000fffff984 */ /* 0x000fe20000000800 */
[----:B------:R0:W-:Y:S04]  /*10090*/  @P0 LDGSTS.E.BYPASS.LTC128B.128 [R9+0x18400], desc[UR44][R4.64], !P3 ;  /* 0x1840000004090fae */ /* 0x0001e8000d901d6c */
[----:B------:R0:W-:Y:S01]  /*100a0*/  @P0 LDGSTS.E.BYPASS.LTC128B.128 [R9+0x1c400], desc[UR44][R4.64+0x80], !P2 ;  /* 0x1c40008004090fae */ /* 0x0001e2000d101d6c */
[----:B------:R-:W-:Y:S02]  /*100b0*/  ISETP.GE.AND P0, PT, R6, 0x11, PT ;  /* 0x000000110600780c */ /* 0x000fe40003f06270 */
[----:B------:R-:W-:Y:S01]  /*100c0*/  MOV R13, R0 ;  /* 0x00000000000d7202 */ /* 0x000fe20000000f00 */
[----:B------:R-:W-:-:S10]  /*100d0*/  IMAD.MOV.U32 R8, RZ, RZ, R14 ;  /* 0x000000ffff087224 */ /* 0x000fd400078e000e */
[----:B0-----:R-:W-:-:S07]  /*100e0*/  @P0 LEA R36, R19, UR47, 0x1 ;  /* 0x0000002f13240c11 */ /* 0x001fce000f8e08ff */
[----:B------:R-:W-:Y:S05]  /*100f0*/  WARPSYNC.COLLECTIVE R15, `(.L_x_8981) ;  /* 0x000000000f087348 */ /* 0x000fea0003c00000 */
[----:B------:R0:W1:Y:S02]  /*10100*/  SHFL.IDX P6, R14, R13, R12, R11 ;  /* 0x0000000c0d0e7389 */ /* 0x00006400000c000b */
[----:B01----:R-:W-:Y:S01]  /*10110*/  ENDCOLLECTIVE ;  /* 0x000000000000791b */ /* 0x003fe20003800000 */
.L_x_8981:
[----:B------:R-:W-:Y:S01]  /*10120*/  IMAD.MOV.U32 R5, RZ, RZ, R8 ;  /* 0x000000ffff057224 */ /* 0x000fe200078e0008 */
[----:B------:R-:W-:Y:S01]  /*10130*/  MOV R13, R3 ;  /* 0x00000003000d7202 */ /* 0x000fe20000000f00 */
[----:B------:R-:W-:Y:S02]  /*10140*/  IMAD.MOV.U32 R12, RZ, RZ, 0x2 ;  /* 0x00000002ff0c7424 */ /* 0x000fe400078e00ff */
[----:B------:R-:W-:-:S07]  /*10150*/  IMAD.MOV.U32 R4, RZ, RZ, R14 ;  /* 0x000000ffff047224 */ /* 0x000fce00078e000e */
[----:B------:R-:W-:Y:S05]  /*10160*/  WARPSYNC.COLLECTIVE R15, `(.L_x_8982) ;  /* 0x000000000f087348 */ /* 0x000fea0003c00000 */
[----:B------:R0:W1:Y:S02]  /*10170*/  SHFL.IDX P6, R14, R13, R12, R11 ;  /* 0x0000000c0d0e7389 */ /* 0x00006400000c000b */
[----:B01----:R-:W-:Y:S01]  /*10180*/  ENDCOLLECTIVE ;  /* 0x000000000000791b */ /* 0x003fe20003800000 */
.L_x_8982:
        /* <DEDUP_REMOVED lines=9> */
[----:B0-----:R-:W-:Y:S05]  /*10220*/  WARPSYNC.COLLECTIVE R15, `(.L_x_8983) ;  /* 0x000000000f087348 */ /* 0x001fea0003c00000 */
[----:B------:R1:W2:Y:S02]  /*10230*/  SHFL.IDX P6, R14, R13, R12, R11 ;  /* 0x0000000c0d0e7389 */ /* 0x0002a400000c000b */
[----:B012---:R-:W-:Y:S01]  /*10240*/  ENDCOLLECTIVE ;  /* 0x000000000000791b */ /* 0x007fe20003800000 */
.L_x_8983:
[----:B------:R-:W-:Y:S01]  /*10250*/  MOV R5, R10 ;  /* 0x0000000a00057202 */ /* 0x000fe20000000f00 */
[----:B------:R-:W-:Y:S02]  /*10260*/  IMAD.MOV.U32 R13, RZ, RZ, R3 ;  /* 0x000000ffff0d7224 */ /* 0x000fe400078e0003 */
[----:B------:R-:W-:Y:S02]  /*10270*/  IMAD.MOV.U32 R12, RZ, RZ, 0x3 ;  /* 0x00000003ff0c7424 */ /* 0x000fe400078e00ff */
[----:B------:R-:W-:-:S07]  /*10280*/  IMAD.MOV.U32 R37, RZ, RZ, R14 ;  /* 0x000000ffff257224 */ /* 0x000fce00078e000e */
[----:B------:R-:W-:Y:S05]  /*10290*/  WARPSYNC.COLLECTIVE R15, `(.L_x_8984) ;  /* 0x000000000f087348 */ /* 0x000fea0003c00000 */
[----:B------:R0:W1:Y:S02]  /*102a0*/  SHFL.IDX P6, R14, R13, R12, R11 ;  /* 0x0000000c0d0e7389 */ /* 0x00006400000c000b */
[----:B01----:R-:W-:Y:S01]  /*102b0*/  ENDCOLLECTIVE ;  /* 0x000000000000791b */ /* 0x003fe20003800000 */
.L_x_8984:
[----:B------:R-:W-:Y:S01]  /*102c0*/  IMAD.MOV.U32 R4, RZ, RZ, R37 ;  /* 0x000000ffff047224 */ /* 0x000fe200078e0025 */
        /* <DEDUP_REMOVED lines=13> */
.L_x_8985:
[----:B------:R-:W-:Y:S01]  /*103a0*/  IMAD.MOV.U32 R5, RZ, RZ, R7 ;  /* 0x000000ffff057224 */ /* 0x000fe200078e0007 */
[----:B------:R-:W-:Y:S01]  /*103b0*/  @P0 LEA R7, R19, UR47, 0x1 ;  /* 0x0000002f13070c11 */ /* 0x000fe2000f8e08ff */
[----:B------:R-:W-:Y:S01]  /*103c0*/  IMAD.MOV.U32 R13, RZ, RZ, R3 ;  /* 0x000000ffff0d7224 */ /* 0x000fe200078e0003 */
[----:B------:R-:W-:Y:S01]  /*103d0*/  MOV R12, 0x4 ;  /* 0x00000004000c7802 */ /* 0x000fe20000000f00 */
[----:B------:R-:W-:-:S07]  /*103e0*/  IMAD.MOV.U32 R32, RZ, RZ, R14 ;  /* 0x000000ffff207224 */ /* 0x000fce00078e000e */
[----:B------:R-:W-:Y:S05]  /*103f0*/  WARPSYNC.COLLECTIVE R15, `(.L_x_8986) ;  /* 0x000000000f087348 */ /* 0x000fea0003c00000 */
[----:B------:R0:W1:Y:S02]  /*10400*/  SHFL.IDX P6, R14, R13, R12, R11 ;  /* 0x0000000c0d0e7389 */ /* 0x00006400000c000b */
[----:B01----:R-:W-:Y:S01]  /*10410*/  ENDCOLLECTIVE ;  /* 0x000000000000791b */ /* 0x003fe20003800000 */
.L_x_8986:
[----:B------:R-:W-:-:S05]  /*10420*/  MOV R4, R32 ;  /* 0x0000002000047202 */ /* 0x000fca0000000f00 */
        /* <DEDUP_REMOVED lines=12> */
.L_x_8987:
[----:B------:R-:W-:Y:S01]  /*104f0*/  IMAD.MOV.U32 R5, RZ, RZ, R10 ;  /* 0x000000ffff057224 */ /* 0x000fe200078e000a */
[----:B------:R-:W-:Y:S01]  /*10500*/  @P0 LEA R10, R19, UR47, 0x1 ;  /* 0x0000002f130a0c11 */ /* 0x000fe2000f8e08ff */
[----:B------:R-:W-:Y:S01]  /*10510*/  IMAD.MOV.U32 R13, RZ, RZ, R3 ;  /* 0x000000ffff0d7224 */ /* 0x000fe200078e0003 */
[----:B------:R-:W-:Y:S02]  /*10520*/  MOV R12, 0x5 ;  /* 0x00000005000c7802 */ /* 0x000fe40000000f00 */
[----:B------:R-:W-:-:S07]  /*10530*/  MOV R4, R14 ;  /* 0x0000000e00047202 */ /* 0x000fce0000000f00 */
[----:B------:R-:W-:Y:S05]  /*10540*/  WARPSYNC.COLLECTIVE R15, `(.L_x_8988) ;  /* 0x000000000f087348 */ /* 0x000fea0003c00000 */
[----:B------:R0:W1:Y:S02]  /*10550*/  SHFL.IDX P6, R14, R13, R12, R11 ;  /* 0x0000000c0d0e7389 */ /* 0x00006400000c000b */
[----:B01----:R-:W-:Y:S01]  /*10560*/  ENDCOLLECTIVE ;  /* 0x000000000000791b */ /* 0x003fe20003800000 */
.L_x_8988:
        /* <DEDUP_REMOVED lines=12> */
.L_x_8989:
[----:B------:R-:W-:Y:S01]  /*10630*/  IMAD.MOV.U32 R5, RZ, RZ, R32 ;  /* 0x000000ffff057224 */ /* 0x000fe200078e0020 */
[----:B------:R-:W-:Y:S01]  /*10640*/  MOV R13, R3 ;  /* 0x00000003000d7202 */ /* 0x000fe20000000f00 */
[----:B------:R-:W-:Y:S01]  /*10650*/  IMAD.MOV.U32 R12, RZ, RZ, 0x6 ;  /* 0x00000006ff0c7424 */ /* 0x000fe200078e00ff */
[----:B------:R-:W-:-:S07]  /*10660*/  MOV R37, R14 ;  /* 0x0000000e00257202 */ /* 0x000fce0000000f00 */
[----:B------:R-:W-:Y:S05]  /*10670*/  WARPSYNC.COLLECTIVE R15, `(.L_x_8990) ;  /* 0x000000000f087348 */ /* 0x000fea0003c00000 */
[----:B------:R0:W1:Y:S02]  /*10680*/  SHFL.IDX P6, R14, R13, R12, R11 ;  /* 0x0000000c0d0e7389 */ /* 0x00006400000c000b */
[----:B01----:R-:W-:Y:S01]  /*10690*/  ENDCOLLECTIVE ;  /* 0x000000000000791b */ /* 0x003fe20003800000 */
.L_x_8990:
[----:B------:R-:W-:Y:S01]  /*106a0*/  IMAD.MOV.U32 R4, RZ, RZ, R37 ;  /* 0x000000ffff047224 */ /* 0x000fe200078e0025 */
[----:B------:R-:W-:-:S03]  /*106b0*/  @P0 LEA R37, R19, UR47, 0x1 ;  /* 0x0000002f13250c11 */ /* 0x000fc6000f8e08ff */
        /* <DEDUP_REMOVED lines=12> */
.L_x_8991:
        /* <DEDUP_REMOVED lines=8> */
.L_x_8992:
        /* <DEDUP_REMOVED lines=12> */
.L_x_8993:
[----:B------:R-:W-:Y:S05]  /*108c0*/  BRA `(.L_x_8994) ;  /* 0xffffffcc00207947 */ /* 0x000fea000383ffff */
.L_x_8939:
        /* <DEDUP_REMOVED lines=9> */
.L_x_8995:
[----:B------:R-:W-:Y:S02]  /*10960*/  VIADD R9, R3, 0x10 ;  /* 0x0000001003097836 */ /* 0x000fe40000000000 */
[----:B------:R-:W-:Y:S01]  /*10970*/  IMAD.MOV.U32 R13, RZ, RZ, R6 ;  /* 0x000000ffff0d7224 */ /* 0x000fe200078e0006 */
[----:B------:R-:W-:-:S07]  /*10980*/  MOV R5, R14 ;  /* 0x0000000e00057202 */ /* 0x000fce0000000f00 */
[----:B------:R-:W-:Y:S05]  /*10990*/  WARPSYNC.COLLECTIVE R15, `(.L_x_8996) ;  /* 0x000000000f087348 */ /* 0x000fea0003c00000 */
[----:B------:R0:W1:Y:S02]  /*109a0*/  SHFL.IDX P6, R14, R13, R12, R11 ;  /* 0x0000000c0d0e7389 */ /* 0x00006400000c000b */
[----:B01----:R-:W-:Y:S01]  /*109b0*/  ENDCOLLECTIVE ;  /* 0x000000000000791b */ /* 0x003fe20003800000 */
.L_x_8996:
[----:B------:R-:W-:Y:S02]  /*109c0*/  ULDC UR4, c[0x0][0x288] ;  /* 0x0000a20000047ab9 */ /* 0x000fe40000000800 */
[----:B------:R-:W-:-:S05]  /*109d0*/  IMAD R0, R0, UR4, RZ ;  /* 0x0000000400007c24 */ /* 0x000fca000f8e02ff */
[----:B------:R-:W-:Y:S02]  /*109e0*/  ISETP.GE.AND P2, PT, R3, R0, PT ;  /* 0x000000000300720c */ /* 0x000fe40003f46270 */
[----:B------:R-:W-:Y:S01]  /*109f0*/  MOV R13, R7 ;  /* 0x00000007000d7202 */ /* 0x000fe20000000f00 */
[----:B------:R-:W-:-:S10]  /*10a00*/  IMAD.MOV.U32 R12, RZ, RZ, 0x1 ;  /* 0x00000001ff0c7424 */ /* 0x000fd400078e00ff */
[----:B------:R-:W-:Y:S01]  /*10a10*/  @!P2 LEA R21, R19, UR47, 0x1 ;  /* 0x0000002f1315ac11 */ /* 0x000fe2000f8e08ff */
[----:B------:R-:W-:-:S07]  /*10a20*/  IMAD.MOV.U32 R4, RZ, RZ, R14 ;  /* 0x000000ffff047224 */ /* 0x000fce00078e000e */
[----:B------:R-:W-:Y:S05]  /*10a30*/  WARPSYNC.COLLECTIVE R15, `(.L_x_8997) ;  /* 0x000000000f087348 */ /* 0x000fea0003c00000 */
[----:B------:R0:W1:Y:S02]  /*10a40*/  SHFL.IDX P6, R14, R13, R12, R11 ;  /* 0x0000000c0d0e7389 */ /* 0x00006400000c000b */
[----:B01----:R-:W-:Y:S01]  /*10a50*/  ENDCOLLECTIVE ;  /* 0x000000000000791b */ /* 0x003fe20003800000 */
.L_x_8997:
        /* <DEDUP_REMOVED lines=13> */
.L_x_8998:
[----:B------:R-:W-:Y:S02]  /*10b30*/  IMAD.MOV.U32 R5, RZ, RZ, R8 ;  /* 0x000000ffff057224 */ /* 0x000fe400078e0008 */
[----:B------:R-:W-:Y:S02]  /*10b40*/  IMAD.MOV.U32 R13, RZ, RZ, R7 ;  /* 0x000000ffff0d7224 */ /* 0x000fe400078e0007 */
[----:B------:R-:W-:Y:S02]  /*10b50*/  IMAD.MOV.U32 R12, RZ, RZ, 0x2 ;  /* 0x00000002ff0c7424 */ /* 0x000fe400078e00ff */
[----:B------:R-:W-:-:S07]  /*10b60*/  IMAD.MOV.U32 R4, RZ, RZ, R14 ;  /* 0x000000ffff047224 */ /* 0x000fce00078e000e */
[----:B------:R-:W-:Y:S05]  /*10b70*/  WARPSYNC.COLLECTIVE R15, `(.L_x_8999) ;  /* 0x000000000f087348 */ /* 0x000fea0003c00000 */
[----:B------:R0:W1:Y:S02]  /*10b80*/  SHFL.IDX P6, R14, R13, R12, R11 ;  /* 0x0000000c0d0e7389 */ /* 0x00006400000c000b */
[----:B01----:R-:W-:Y:S01]  /*10b90*/  ENDCOLLECTIVE ;  /* 0x000000000000791b */ /* 0x003fe20003800000 */
.L_x_8999:
[----:B------:R-:W-:Y:S01]  /*10ba0*/  @!P2 IMAD.WIDE.U32 R8, R26, 0x2, R4 ;  /* 0x000000021a08a825 */ /* 0x000fe200078e0004 */
        /* <DEDUP_REMOVED lines=8> */
[----:B0-----:R-:W-:Y:S02]  /*10c30*/  IADD3 R9, R3, 0x30, RZ ;  /* 0x0000003003097810 */ /* 0x001fe40007ffe0ff */
[----:B------:R-:W-:-:S09]  /*10c40*/  MOV R5, R14 ;  /* 0x0000000e00057202 */ /* 0x000fd20000000f00 */
[----:B------:R-:W-:Y:S05]  /*10c50*/  WARPSYNC.COLLECTIVE R15, `(.L_x_9000) ;  /* 0x000000000f087348 */ /* 0x000fea0003c00000 */
[----:B------:R0:W1:Y:S02]  /*10c60*/  SHFL.IDX P6, R14, R13, R12, R11 ;  /* 0x0000000c0d0e7389 */ /* 0x00006400000c000b */
[----:B01----:R-:W-:Y:S01]  /*10c70*/  ENDCOLLECTIVE ;  /* 0x000000000000791b */ /* 0x003fe20003800000 */
.L_x_9000:
[----:B------:R-:W-:Y:S01]  /*10c80*/  @!P2 LEA R21, R19, UR47, 0x1 ;  /* 0x0000002f1315ac11 */ /* 0x000fe2000f8e08ff */
[----:B------:R-:W-:Y:S02]  /*10c90*/  IMAD.MOV.U32 R13, RZ, RZ, R7 ;  /* 0x000000ffff0d7224 */ /* 0x000fe400078e0007 */
[----:B------:R-:W-:Y:S02]  /*10ca0*/  IMAD.MOV.U32 R12, RZ, RZ, 0x3 ;  /* 0x00000003ff0c7424 */ /* 0x000fe400078e00ff */
[----:B------:R-:W-:-:S07]  /*10cb0*/  IMAD.MOV.U32 R4, RZ, RZ, R14 ;  /* 0x000000ffff047224 */ /* 0x000fce00078e000e */
[----:B------:R-:W-:Y:S05]  /*10cc0*/  WARPSYNC.COLLECTIVE R15, `(.L_x_9001) ;  /* 0x000000000f087348 */ /* 0x000fea0003c00000 */
[----:B------:R0:W1:Y:S02]  /*10cd0*/  SHFL.IDX P6, R14, R13, R12, R11 ;  /* 0x0000000c0d0e7389 */ /* 0x00006400000c000b */
[----:B01----:R-:W-:Y:S01]  /*10ce0*/  ENDCOLLECTIVE ;  /* 0x000000000000791b */ /* 0x003fe20003800000 */
.L_x_9001:
        /* <DEDUP_REMOVED lines=12> */
.L_x_9002:
        /* <DEDUP_REMOVED lines=8> */
.L_x_9003:
        /* <DEDUP_REMOVED lines=15> */
.L_x_9004:
[----:B------:R-:W-:Y:S01]  /*10f20*/  IMAD.MOV.U32 R13, RZ, RZ, R7 ;  /* 0x000000ffff0d7224 */ /* 0x000fe200078e0007 */
[----:B------:R-:W-:Y:S02]  /*10f30*/  MOV R12, 0x5 ;  /* 0x00000005000c7802 */ /* 0x000fe40000000f00 */
[----:B------:R-:W-:-:S07]  /*10f40*/  MOV R4, R14 ;  /* 0x0000000e00047202 */ /* 0x000fce0000000f00 */
[----:B------:R-:W-:Y:S05]  /*10f50*/  WARPSYNC.COLLECTIVE R15, `(.L_x_9005) ;  /* 0x000000000f087348 */ /* 0x000fea0003c00000 */
[----:B------:R0:W1:Y:S02]  /*10f60*/  SHFL.IDX P6, R14, R13, R12, R11 ;  /* 0x0000000c0d0e7389 */ /* 0x00006400000c000b */
[----:B01----:R-:W-:Y:S01]  /*10f70*/  ENDCOLLECTIVE ;  /* 0x000000000000791b */ /* 0x003fe20003800000 */
.L_x_9005:
        /* <DEDUP_REMOVED lines=12> */
.L_x_9006:
        /* <DEDUP_REMOVED lines=8> */
.L_x_9007:
        /* <DEDUP_REMOVED lines=13> */
.L_x_9008:
[----:B------:R-:W-:Y:S01]  /*11190*/  @!P2 LEA R21, R19, UR47, 0x1 ;  /* 0x0000002f1315ac11 */ /* 0x000fe2000f8e08ff */
[----:B------:R-:W-:Y:S01]  /*111a0*/  IMAD.MOV.U32 R13, RZ, RZ, R7 ;  /* 0x000000ffff0d7224 */ /* 0x000fe200078e0007 */
[----:B------:R-:W-:Y:S01]  /*111b0*/  MOV R12, 0x7 ;  /* 0x00000007000c7802 */ /* 0x000fe20000000f00 */
[----:B------:R-:W-:-:S07]  /*111c0*/  IMAD.MOV.U32 R4, RZ, RZ, R14 ;  /* 0x000000ffff047224 */ /* 0x000fce00078e000e */
[----:B------:R-:W-:Y:S05]  /*111d0*/  WARPSYNC.COLLECTIVE R15, `(.L_x_9009) ;  /* 0x000000000f087348 */ /* 0x000fea0003c00000 */
[----:B------:R0:W1:Y:S02]  /*111e0*/  SHFL.IDX P6, R14, R13, R12, R11 ;  /* 0x0000000c0d0e7389 */ /* 0x00006400000c000b */
[----:B01----:R-:W-:Y:S01]  /*111f0*/  ENDCOLLECTIVE ;  /* 0x000000000000791b */ /* 0x003fe20003800000 */
.L_x_9009:
        /* <DEDUP_REMOVED lines=11> */
.L_x_9010:
[----:B------:R-:W-:Y:S05]  /*112b0*/  BRA `(.L_x_9011) ;  /* 0xffffffcc00187947 */ /* 0x000fea000383ffff */
.L_x_8942:
[----:B0-----:R-:W-:-:S04]  /*112c0*/  MOV R3, UR47 ;  /* 0x0000002f00037c02 */ /* 0x001fc80008000f00 */
[----:B------:R0:W1:Y:S03]  /*112d0*/  SYNCS.PHASECHK.TRANS64.TRYWAIT P0, [R3+URZ+0x28820], R0 ;  /* 0x02882000030075a7 */ /* 0x000066000800017f */
[----:B-1----:R-:W-:Y:S05]  /*112e0*/  @!P0 NANOSLEEP.SYNCS 0x989680 ;  /* 0x009896800000895d */ /* 0x002fea0003900000 */
[----:B------:R-:W1:Y:S02]  /*112f0*/  @!P0 SYNCS.PHASECHK.TRANS64 P0, [R3+URZ+0x28820], R0 ;  /* 0x02882000030085a7 */ /* 0x000e64000800007f */
[----:B-1----:R-:W-:Y:S05]  /*11300*/  @!P0 BRA `(.L_x_8942) ;  /* 0xfffffffc00ec8947 */ /* 0x002fea000383ffff */
[----:B------:R-:W-:Y:S05]  /*11310*/  BRA `(.L_x_9012) ;  /* 0xffffffcc00647947 */ /* 0x000fea000383ffff */
.L_x_8946:
[----:B0-----:R0:W1:Y:S02]  /*11320*/  SYNCS.PHASECHK.TRANS64.TRYWAIT P0, [R34+URZ+0x28840], R3 ;  /* 0x02884003220075a7 */ /* 0x001064000800017f */
[----:B-1----:R-:W-:Y:S05]  /*11330*/  @!P0 NANOSLEEP.SYNCS 0x989680 ;  /* 0x009896800000895d */ /* 0x002fea0003900000 */
[----:B------:R-:W1:Y:S02]  /*11340*/  @!P0 SYNCS.PHASECHK.TRANS64 P0, [R34+URZ+0x28840], R3 ;  /* 0x02884003220085a7 */ /* 0x000e64000800007f */
[----:B-1----:R-:W-:Y:S05]  /*11350*/  @!P0 BRA `(.L_x_8946) ;  /* 0xfffffffc00f08947 */ /* 0x002fea000383ffff */
[----:B------:R-:W-:Y:S05]  /*11360*/  BRA `(.L_x_9013) ;  /* 0xffffffd000247947 */ /* 0x000fea000383ffff */
.L_x_8947:
        /* <DEDUP_REMOVED lines=8> */
.L_x_9015:
[----:B------:R-:W-:Y:S05]  /*113f0*/  BSYNC B1 ;  /* 0x0000000000017941 */ /* 0x000fea0003800000 */
.L_x_9014:
[----:B------:R-:W-:Y:S01]  /*11400*/  MOV R13, R6 ;  /* 0x00000006000d7202 */ /* 0x000fe20000000f00 */
[----:B------:R-:W-:Y:S01]  /*11410*/  IMAD.MOV.U32 R12, RZ, RZ, RZ ;  /* 0x000000ffff0c7224 */ /* 0x000fe200078e00ff */
[----:B------:R-:W-:Y:S01]  /*11420*/  MOV R15, 0xffffffff ;  /* 0xffffffff000f7802 */ /* 0x000fe20000000f00 */
[----:B------:R-:W-:Y:S01]  /*11430*/  IMAD.MOV.U32 R11, RZ, RZ, 0x181f ;  /* 0x0000181fff0b7424 */ /* 0x000fe200078e00ff */
[----:B------:R-:W-:Y:S01]  /*11440*/  LEA R4, R4, UR47, 0x1 ;  /* 0x0000002f04047c11 */ /* 0x000fe2000f8e08ff */
[----:B------:R-:W-:Y:S02]  /*11450*/  IMAD.MOV.U32 R0, RZ, RZ, R14 ;  /* 0x000000ffff007224 */ /* 0x000fe400078e000e */
[----:B------:R-:W-:-:S07]  /*11460*/  IMAD.SHL.U32 R3, R26, 0x2, RZ ;  /* 0x000000021a037824 */ /* 0x000fce00078e00ff */
[----:B------:R-:W-:Y:S05]  /*11470*/  WARPSYNC.COLLECTIVE R15, `(.L_x_9016) ;  /* 0x000000000f087348 */ /* 0x000fea0003c00000 */
[----:B------:R0:W1:Y:S02]  /*11480*/  SHFL.IDX P6, R14, R13, R12, R11 ;  /* 0x0000000c0d0e7389 */ /* 0x00006400000c000b */
[----:B01----:R-:W-:Y:S01]  /*11490*/  ENDCOLLECTIVE ;  /* 0x000000000000791b */ /* 0x003fe20003800000 */
.L_x_9016:
        /* <DEDUP_REMOVED lines=13> */
.L_x_9017:
[----:B------:R-:W-:Y:S01]  /*11570*/  IMAD.MOV.U32 R13, RZ, RZ, R6 ;  /* 0x000000ffff0d7224 */ /* 0x000fe200078e0006 */
[----:B------:R-:W-:-:S07]  /*11580*/  MOV R0, R14 ;  /* 0x0000000e00007202 */ /* 0x000fce0000000f00 */
[----:B------:R-:W-:Y:S05]  /*11590*/  WARPSYNC.COLLECTIVE R15, `(.L_x_9018) ;  /* 0x000000000f087348 */ /* 0x000fea0003c00000 */
[----:B------:R0:W1:Y:S02]  /*115a0*/  SHFL.IDX P6, R14, R13, R12, R11 ;  /* 0x0000000c0d0e7389 */ /* 0x00006400000c000b */
[----:B01----:R-:W-:Y:S01]  /*115b0*/  ENDCOLLECTIVE ;  /* 0x000000000000791b */ /* 0x003fe20003800000 */
.L_x_9018:
        /* <DEDUP_REMOVED lines=14> */
.L_x_9019:
[----:B------:R-:W-:Y:S02]  /*116a0*/  IMAD.MOV.U32 R13, RZ, RZ, R6 ;  /* 0x000000ffff0d7224 */ /* 0x000fe400078e0006 */
[----:B------:R-:W-:-:S07]  /*116b0*/  IMAD.MOV.U32 R7, RZ, RZ, R14 ;  /* 0x000000ffff077224 */ /* 0x000fce00078e000e */
[----:B------:R-:W-:Y:S05]  /*116c0*/  WARPSYNC.COLLECTIVE R15, `(.L_x_9020) ;  /* 0x000000000f087348 */ /* 0x000fea0003c00000 */
[----:B------:R0:W1:Y:S02]  /*116d0*/  SHFL.IDX P6, R14, R13, R12, R11 ;  /* 0x0000000c0d0e7389 */ /* 0x00006400000c000b */
[----:B01----:R-:W-:Y:S01]  /*116e0*/  ENDCOLLECTIVE ;  /* 0x000000000000791b */ /* 0x003fe20003800000 */
.L_x_9020:
[----:B------:R-:W-:Y:S02]  /*116f0*/  IMAD.MOV.U32 R13, RZ, RZ, R5 ;  /* 0x000000ffff0d7224 */ /* 0x000fe400078e0005 */
[----:B------:R-:W-:Y:S01]  /*11700*/  IMAD.MOV.U32 R12, RZ, RZ, 0x3 ;  /* 0x00000003ff0c7424 */ /* 0x000fe200078e00ff */
        /* <DEDUP_REMOVED lines=11> */
.L_x_9021:
[----:B------:R-:W-:Y:S02]  /*117c0*/  IMAD.MOV.U32 R13, RZ, RZ, R6 ;  /* 0x000000ffff0d7224 */ /* 0x000fe400078e0006 */
[----:B------:R-:W-:-:S07]  /*117d0*/  IMAD.MOV.U32 R0, RZ, RZ, R14 ;  /* 0x000000ffff007224 */ /* 0x000fce00078e000e */
[----:B------:R-:W-:Y:S05]  /*117e0*/  WARPSYNC.COLLECTIVE R15, `(.L_x_9022) ;  /* 0x000000000f087348 */ /* 0x000fea0003c00000 */
[----:B------:R0:W1:Y:S02]  /*117f0*/  SHFL.IDX P6, R14, R13, R12, R11 ;  /* 0x0000000c0d0e7389 */ /* 0x00006400000c000b */
[----:B01----:R-:W-:Y:S01]  /*11800*/  ENDCOLLECTIVE ;  /* 0x000000000000791b */ /* 0x003fe20003800000 */
.L_x_9022:
[----:B------:R-:W-:Y:S01]  /*11810*/  IMAD.MOV.U32 R13, RZ, RZ, R5 ;  /* 0x000000ffff0d7224 */ /* 0x000fe200078e0005 */
[----:B------:R-:W-:Y:S02]  /*11820*/  MOV R12, 0x4 ;  /* 0x00000004000c7802 */ /* 0x000fe40000000f00 */
        /* <DEDUP_REMOVED lines=12> */
.L_x_9023:
[----:B------:R-:W-:Y:S01]  /*118f0*/  MOV R13, R6 ;  /* 0x00000006000d7202 */ /* 0x000fe20000000f00 */
[----:B------:R-:W-:-:S07]  /*11900*/  IMAD.MOV.U32 R0, RZ, RZ, R14 ;  /* 0x000000ffff007224 */ /* 0x000fce00078e000e */
[----:B------:R-:W-:Y:S05]  /*11910*/  WARPSYNC.COLLECTIVE R15, `(.L_x_9024) ;  /* 0x000000000f087348 */ /* 0x000fea0003c00000 */
[----:B------:R0:W1:Y:S02]  /*11920*/  SHFL.IDX P6, R14, R13, R12, R11 ;  /* 0x0000000c0d0e7389 */ /* 0x00006400000c000b */
[----:B01----:R-:W-:Y:S01]  /*11930*/  ENDCOLLECTIVE ;  /* 0x000000000000791b */ /* 0x003fe20003800000 */
.L_x_9024:
        /* <DEDUP_REMOVED lines=14> */
.L_x_9025:
[----:B------:R-:W-:Y:S01]  /*11a20*/  IMAD.MOV.U32 R13, RZ, RZ, R6 ;  /* 0x000000ffff0d7224 */ /* 0x000fe200078e0006 */
[----:B------:R-:W-:-:S07]  /*11a30*/  MOV R7, R14 ;  /* 0x0000000e00077202 */ /* 0x000fce0000000f00 */
[----:B------:R-:W-:Y:S05]  /*11a40*/  WARPSYNC.COLLECTIVE R15, `(.L_x_9026) ;  /* 0x000000000f087348 */ /* 0x000fea0003c00000 */
[----:B------:R0:W1:Y:S02]  /*11a50*/  SHFL.IDX P6, R14, R13, R12, R11 ;  /* 0x0000000c0d0e7389 */ /* 0x00006400000c000b */
[----:B01----:R-:W-:Y:S01]  /*11a60*/  ENDCOLLECTIVE ;  /* 0x000000000000791b */ /* 0x003fe20003800000 */
.L_x_9026:
        /* <DEDUP_REMOVED lines=13> */
.L_x_9027:
[----:B------:R-:W-:Y:S01]  /*11b40*/  IMAD.MOV.U32 R13, RZ, RZ, R6 ;  /* 0x000000ffff0d7224 */ /* 0x000fe200078e0006 */
[----:B------:R-:W-:-:S07]  /*11b50*/  MOV R0, R14 ;  /* 0x0000000e00007202 */ /* 0x000fce0000000f00 */
[----:B------:R-:W-:Y:S05]  /*11b60*/  WARPSYNC.COLLECTIVE R15, `(.L_x_9028) ;  /* 0x000000000f087348 */ /* 0x000fea0003c00000 */
[----:B------:R0:W1:Y:S02]  /*11b70*/  SHFL.IDX P6, R14, R13, R12, R11 ;  /* 0x0000000c0d0e7389 */ /* 0x00006400000c000b */
[----:B01----:R-:W-:Y:S01]  /*11b80*/  ENDCOLLECTIVE ;  /* 0x000000000000791b */ /* 0x003fe20003800000 */
.L_x_9028:
        /* <DEDUP_REMOVED lines=14> */
.L_x_9029:
[----:B------:R-:W-:Y:S02]  /*11c70*/  IMAD.MOV.U32 R13, RZ, RZ, R6 ;  /* 0x000000ffff0d7224 */ /* 0x000fe400078e0006 */
[----:B------:R-:W-:-:S07]  /*11c80*/  IMAD.MOV.U32 R5, RZ, RZ, R14 ;  /* 0x000000ffff057224 */ /* 0x000fce00078e000e */
[----:B------:R-:W-:Y:S05]  /*11c90*/  WARPSYNC.COLLECTIVE R15, `(.L_x_9030) ;  /* 0x000000000f087348 */ /* 0x000fea0003c00000 */
[----:B------:R0:W1:Y:S02]  /*11ca0*/  SHFL.IDX P6, R14, R13, R12, R11 ;  /* 0x0000000c0d0e7389 */ /* 0x00006400000c000b */
[----:B01----:R-:W-:Y:S01]  /*11cb0*/  ENDCOLLECTIVE ;  /* 0x000000000000791b */ /* 0x003fe20003800000 */
.L_x_9030:
[----:B------:R-:W-:Y:S01]  /*11cc0*/  MOV R6, R14 ;  /* 0x0000000e00067202 */ /* 0x000fe20000000f00 */
[----:B------:R-:W-:Y:S06]  /*11cd0*/  BRA `(.L_x_9031) ;  /* 0xffffffc800f87947 */ /* 0x000fec000383ffff */
.L_x_8952:
[----:B---3--:R3:W4:Y:S02]  /*11ce0*/  SYNCS.PHASECHK.TRANS64.TRYWAIT P0, [R0+URZ+0x28860], R5 ;  /* 0x02886005000075a7 */ /* 0x008724000800017f */
[----:B----4-:R-:W-:Y:S05]  /*11cf0*/  @!P0 NANOSLEEP.SYNCS 0x989680 ;  /* 0x009896800000895d */ /* 0x010fea0003900000 */
[----:B------:R-:W4:Y:S02]  /*11d00*/  @!P0 SYNCS.PHASECHK.TRANS64 P0, [R0+URZ+0x28860], R5 ;  /* 0x02886005000085a7 */ /* 0x000f24000800007f */
[----:B----4-:R-:W-:Y:S05]  /*11d10*/  @!P0 BRA `(.L_x_8952) ;  /* 0xfffffffc00f08947 */ /* 0x010fea000383ffff */
[----:B------:R-:W-:Y:S05]  /*11d20*/  BRA `(.L_x_9032) ;  /* 0xffffffcc00507947 */ /* 0x000fea000383ffff */
.L_x_8953:
[----:B------:R-:W-:Y:S01]  /*11d30*/  BSSY B1, `(.L_x_9033) ;  /* 0x0000008000017945 */ /* 0x000fe20003800000 */
[----:B0-----:R-:W-:Y:S01]  /*11d40*/  IMAD.MOV.U32 R13, RZ, RZ, R2 ;  /* 0x000000ffff0d7224 */ /* 0x001fe200078e0002 */
[----:B------:R-:W-:Y:S01]  /*11d50*/  MOV R11, 0x181f ;  /* 0x0000181f000b7802 */ /* 0x000fe20000000f00 */
[----:B------:R-:W-:Y:S02]  /*11d60*/  IMAD.MOV.U32 R12, RZ, RZ, RZ ;  /* 0x000000ffff0c7224 */ /* 0x000fe400078e00ff */
[----:B------:R-:W-:-:S07]  /*11d70*/  IMAD.MOV.U32 R15, RZ, RZ, -0x1 ;  /* 0xffffffffff0f7424 */ /* 0x000fce00078e00ff */
[----:B--23--:R-:W-:Y:S05]  /*11d80*/  WARPSYNC.COLLECTIVE R15, `(.L_x_9034) ;  /* 0x000000000f087348 */ /* 0x00cfea0003c00000 */
[----:B------:R0:W1:Y:S02]  /*11d90*/  SHFL.IDX P6, R14, R13, R12, R11 ;  /* 0x0000000c0d0e7389 */ /* 0x00006400000c000b */
[----:B0123--:R-:W-:Y:S01]  /*11da0*/  ENDCOLLECTIVE ;  /* 0x000000000000791b */ /* 0x00ffe20003800000 */
.L_x_9034:
[----:B------:R-:W-:Y:S05]  /*11db0*/  BSYNC B1 ;  /* 0x0000000000017941 */ /* 0x000fea0003800000 */
.L_x_9033:
        /* <DEDUP_REMOVED lines=9> */
.L_x_9035:
[----:B------:R-:W-:Y:S01]  /*11e50*/  IMAD.MOV.U32 R13, RZ, RZ, R2 ;  /* 0x000000ffff0d7224 */ /* 0x000fe200078e0002 */
[----:B------:R-:W-:Y:S02]  /*11e60*/  MOV R12, 0x1 ;  /* 0x00000001000c7802 */ /* 0x000fe40000000f00 */
[----:B------:R-:W-:-:S13]  /*11e70*/  IADD3 R4, P0, R14, R3, RZ ;  /* 0x000000030e047210 */ /* 0x000fda0007f1e0ff */
[----:B------:R-:W-:Y:S05]  /*11e80*/  WARPSYNC.COLLECTIVE R15, `(.L_x_9036) ;  /* 0x000000000f087348 */ /* 0x000fea0003c00000 */
[----:B------:R0:W1:Y:S02]  /*11e90*/  SHFL.IDX P6, R14, R13, R12, R11 ;  /* 0x0000000c0d0e7389 */ /* 0x00006400000c000b */
[----:B01----:R-:W-:Y:S01]  /*11ea0*/  ENDCOLLECTIVE ;  /* 0x000000000000791b */ /* 0x003fe20003800000 */
.L_x_9036:
        /* <DEDUP_REMOVED lines=12> */
.L_x_9037:
        /* <DEDUP_REMOVED lines=10> */
.L_x_9038:
        /* <DEDUP_REMOVED lines=12> */
.L_x_9039:
        /* <DEDUP_REMOVED lines=10> */
.L_x_9040:
        /* <DEDUP_REMOVED lines=12> */
.L_x_9041:
        /* <DEDUP_REMOVED lines=10> */
.L_x_9042:
        /* <DEDUP_REMOVED lines=12> */
.L_x_9043:
        /* <DEDUP_REMOVED lines=10> */
.L_x_9044:
        /* <DEDUP_REMOVED lines=12> */
.L_x_9045:
        /* <DEDUP_REMOVED lines=10> */
.L_x_9046:
        /* <DEDUP_REMOVED lines=12> */
.L_x_9047:
        /* <DEDUP_REMOVED lines=10> */
.L_x_9048:
        /* <DEDUP_REMOVED lines=12> */
.L_x_9049:
[----:B------:R-:W-:Y:S01]  /*127b0*/  @!PT LDS RZ, [RZ] ;  /* 0x00000000fffff984 */ /* 0x000fe20000000800 */
[----:B------:R-:W-:Y:S01]  /*127c0*/  @!PT LDS RZ, [RZ] ;  /* 0x00000000fffff984 */ /* 0x000fe20000000800 */
[----:B------:R-:W-:Y:S01]  /*127d0*/  @!PT LDS RZ, [RZ] ;  /* 0x00000000fffff984 */ /* 0x000fe20000000800 */
[----:B------:R0:W-:Y:S01]  /*127e0*/  LDGSTS.E.BYPASS.LTC128B.128 [R7+0x7400], desc[UR44][R4.64+0x80], !P0 ;  /* 0x0740008004077fae */ /* 0x0001e2000c101d6c */
[----:B------:R-:W-:Y:S05]  /*127f0*/  BRA `(.L_x_9050) ;  /* 0xffffffc400987947 */ /* 0x000fea000383ffff */
.L_x_8959:
[----:B0-----:R0:W1:Y:S02]  /*12800*/  SYNCS.PHASECHK.TRANS64.TRYWAIT P0, [R0+URZ+0x28860], R5 ;  /* 0x02886005000075a7 */ /* 0x001064000800017f */
[----:B-1----:R-:W-:Y:S05]  /*12810*/  @!P0 NANOSLEEP.SYNCS 0x989680 ;  /* 0x009896800000895d */ /* 0x002fea0003900000 */
[----:B------:R-:W1:Y:S02]  /*12820*/  @!P0 SYNCS.PHASECHK.TRANS64 P0, [R0+URZ+0x28860], R5 ;  /* 0x02886005000085a7 */ /* 0x000e64000800007f */
[----:B-1----:R-:W-:Y:S05]  /*12830*/  @!P0 BRA `(.L_x_8959) ;  /* 0xfffffffc00f08947 */ /* 0x002fea000383ffff */
[----:B------:R-:W-:Y:S05]  /*12840*/  BRA `(.L_x_9051) ;  /* 0xffffffc800807947 */ /* 0x000fea000383ffff */
.L_x_8960:
[----:B------:R-:W-:Y:S01]  /*12850*/  BSSY B0, `(.L_x_9052) ;  /* 0x0000008000007945 */ /* 0x000fe20003800000 */
[----:B------:R-:W-:Y:S01]  /*12860*/  MOV R13, R2 ;  /* 0x00000002000d7202 */ /* 0x000fe20000000f00 */
[----:B------:R-:W-:Y:S01]  /*12870*/  IMAD.MOV.U32 R12, RZ, RZ, RZ ;  /* 0x000000ffff0c7224 */ /* 0x000fe200078e00ff */
[----:B------:R-:W-:Y:S01]  /*12880*/  MOV R15, 0xffffffff ;  /* 0xffffffff000f7802 */ /* 0x000fe20000000f00 */
[----:B------:R-:W-:-:S07]  /*12890*/  IMAD.MOV.U32 R11, RZ, RZ, 0x181f ;  /* 0x0000181fff0b7424 */ /* 0x000fce00078e00ff */
[----:B0-2---:R-:W-:Y:S05]  /*128a0*/  WARPSYNC.COLLECTIVE R15, `(.L_x_9053) ;  /* 0x000000000f087348 */ /* 0x005fea0003c00000 */
[----:B------:R1:W3:Y:S02]  /*128b0*/  SHFL.IDX P6, R14, R13, R12, R11 ;  /* 0x0000000c0d0e7389 */ /* 0x0002e400000c000b */
[----:B0123--:R-:W-:Y:S01]  /*128c0*/  ENDCOLLECTIVE ;  /* 0x000000000000791b */ /* 0x00ffe20003800000 */
.L_x_9053:
[----:B------:R-:W-:Y:S05]  /*128d0*/  BSYNC B0 ;  /* 0x0000000000007941 */ /* 0x000fea0003800000 */
.L_x_9052:
        /* <DEDUP_REMOVED lines=9> */
.L_x_9054:
[----:B------:R-:W-:Y:S02]  /*12970*/  ULDC UR4, c[0x0][0x2f4] ;  /* 0x0000bd0000047ab9 */ /* 0x000fe40000000800 */
[----:B------:R-:W-:Y:S02]  /*12980*/  ISETP.GE.AND P0, PT, R25, UR4, PT ;  /* 0x0000000419007c0c */ /* 0x000fe4000bf06270 */
[----:B------:R-:W-:Y:S02]  /*12990*/  ISETP.GE.AND P1, PT, R26, UR4, PT ;  /* 0x000000041a007c0c */ /* 0x000fe4000bf26270 */
[C---:B------:R-:W-:Y:S02]  /*129a0*/  ISETP.LT.OR P3, PT, R28.reuse, 0x1, P0 ;  /* 0x000000011c00780c */ /* 0x040fe40000761670 */
[----:B------:R-:W-:Y:S01]  /*129b0*/  ISETP.LT.OR P2, PT, R28, 0x1, P1 ;  /* 0x000000011c00780c */ /* 0x000fe20000f41670 */
[----:B------:R-:W-:Y:S02]  /*129c0*/  IMAD.MOV.U32 R13, RZ, RZ, R2 ;  /* 0x000000ffff0d7224 */ /* 0x000fe400078e0002 */
[----:B------:R-:W-:Y:S01]  /*129d0*/  IMAD.MOV.U32 R12, RZ, RZ, 0x1 ;  /* 0x00000001ff0c7424 */ /* 0x000fe200078e00ff */
[----:B------:R-:W-:-:S09]  /*129e0*/  MOV R4, R14 ;  /* 0x0000000e00047202 */ /* 0x000fd20000000f00 */
[----:B------:R-:W-:Y:S05]  /*129f0*/  WARPSYNC.COLLECTIVE R15, `(.L_x_9055) ;  /* 0x000000000f087348 */ /* 0x000fea0003c00000 */
[----:B------:R0:W1:Y:S02]  /*12a00*/  SHFL.IDX P6, R14, R13, R12, R11 ;  /* 0x0000000c0d0e7389 */ /* 0x00006400000c000b */
[----:B01----:R-:W-:Y:S01]  /*12a10*/  ENDCOLLECTIVE ;  /* 0x000000000000791b */ /* 0x003fe20003800000 */
.L_x_9055:
        /* <DEDUP_REMOVED lines=13> */
.L_x_9056:
[----:B------:R-:W-:Y:S01]  /*12af0*/  MOV R5, R19 ;  /* 0x0000001300057202 */ /* 0x000fe20000000f00 */
[----:B------:R-:W-:Y:S02]  /*12b00*/  IMAD.MOV.U32 R13, RZ, RZ, R2 ;  /* 0x000000ffff0d7224 */ /* 0x000fe400078e0002 */
[----:B------:R-:W-:Y:S02]  /*12b10*/  IMAD.MOV.U32 R12, RZ, RZ, 0x2 ;  /* 0x00000002ff0c7424 */ /* 0x000fe400078e00ff */
[----:B------:R-:W-:-:S07]  /*12b20*/  IMAD.MOV.U32 R4, RZ, RZ, R14 ;  /* 0x000000ffff047224 */ /* 0x000fce00078e000e */
[----:B------:R-:W-:Y:S05]  /*12b30*/  WARPSYNC.COLLECTIVE R15, `(.L_x_9057) ;  /* 0x000000000f087348 */ /* 0x000fea0003c00000 */
[----:B------:R0:W1:Y:S02]  /*12b40*/  SHFL.IDX P6, R14, R13, R12, R11 ;  /* 0x0000000c0d0e7389 */ /* 0x00006400000c000b */
[----:B01----:R-:W-:Y:S01]  /*12b50*/  ENDCOLLECTIVE ;  /* 0x000000000000791b */ /* 0x003fe20003800000 */
.L_x_9057:
        /* <DEDUP_REMOVED lines=13> */
.L_x_9058:
[----:B------:R-:W-:Y:S02]  /*12c30*/  IMAD.MOV.U32 R5, RZ, RZ, R23 ;  /* 0x000000ffff057224 */ /* 0x000fe400078e0017 */
[----:B------:R-:W-:Y:S01]  /*12c40*/  IMAD.MOV.U32 R13, RZ, RZ, R2 ;  /* 0x000000ffff0d7224 */ /* 0x000fe200078e0002 */
[----:B------:R-:W-:Y:S01]  /*12c50*/  MOV R12, 0x3 ;  /* 0x00000003000c7802 */ /* 0x000fe20000000f00 */
[----:B------:R-:W-:-:S07]  /*12c60*/  IMAD.MOV.U32 R22, RZ, RZ, R14 ;  /* 0x000000ffff167224 */ /* 0x000fce00078e000e */
[----:B------:R-:W-:Y:S05]  /*12c70*/  WARPSYNC.COLLECTIVE R15, `(.L_x_9059) ;  /* 0x000000000f087348 */ /* 0x000fea0003c00000 */
[----:B------:R0:W1:Y:S02]  /*12c80*/  SHFL.IDX P6, R14, R13, R12, R11 ;  /* 0x0000000c0d0e7389 */ /* 0x00006400000c000b */
[----:B01----:R-:W-:Y:S01]  /*12c90*/  ENDCOLLECTIVE ;  /* 0x000000000000791b */ /* 0x003fe20003800000 */
.L_x_9059:
        /* <DEDUP_REMOVED lines=14> */
.L_x_9060:
[----:B------:R-:W-:Y:S01]  /*12d80*/  IMAD.MOV.U32 R5, RZ, RZ, R21 ;  /* 0x000000ffff057224 */ /* 0x000fe200078e0015 */
[----:B------:R-:W-:Y:S01]  /*12d90*/  MOV R13, R2 ;  /* 0x00000002000d7202 */ /* 0x000fe20000000f00 */
[----:B------:R-:W-:Y:S01]  /*12da0*/  IMAD.MOV.U32 R12, RZ, RZ, 0x4 ;  /* 0x00000004ff0c7424 */ /* 0x000fe200078e00ff */
[----:B------:R-:W-:-:S07]  /*12db0*/  MOV R20, R14 ;  /* 0x0000000e00147202 */ /* 0x000fce0000000f00 */
[----:B------:R-:W-:Y:S05]  /*12dc0*/  WARPSYNC.COLLECTIVE R15, `(.L_x_9061) ;  /* 0x000000000f087348 */ /* 0x000fea0003c00000 */
[----:B------:R0:W1:Y:S02]  /*12dd0*/  SHFL.IDX P6, R14, R13, R12, R11 ;  /* 0x0000000c0d0e7389 */ /* 0x00006400000c000b */
[----:B01----:R-:W-:Y:S01]  /*12de0*/  ENDCOLLECTIVE ;  /* 0x000000000000791b */ /* 0x003fe20003800000 */
.L_x_9061:
        /* <DEDUP_REMOVED lines=14> */
.L_x_9062:
        /* <DEDUP_REMOVED lines=8> */
.L_x_9063:
        /* <DEDUP_REMOVED lines=14> */
.L_x_9064:
[----:B------:R-:W-:Y:S01]  /*13030*/  MOV R5, R19 ;  /* 0x0000001300057202 */ /* 0x000fe20000000f00 */
[----:B------:R-:W-:Y:S02]  /*13040*/  IMAD.MOV.U32 R13, RZ, RZ, R2 ;  /* 0x000000ffff0d7224 */ /* 0x000fe400078e0002 */
[----:B------:R-:W-:Y:S02]  /*13050*/  IMAD.MOV.U32 R12, RZ, RZ, 0x6 ;  /* 0x00000006ff0c7424 */ /* 0x000fe400078e00ff */
[----:B------:R-:W-:-:S07]  /*13060*/  IMAD.MOV.U32 R4, RZ, RZ, R14 ;  /* 0x000000ffff047224 */ /* 0x000fce00078e000e */
[----:B------:R-:W-:Y:S05]  /*13070*/  WARPSYNC.COLLECTIVE R15, `(.L_x_9065) ;  /* 0x000000000f087348 */ /* 0x000fea0003c00000 */
[----:B------:R0:W1:Y:S02]  /*13080*/  SHFL.IDX P6, R14, R13, R12, R11 ;  /* 0x0000000c0d0e7389 */ /* 0x00006400000c000b */
[----:B01----:R-:W-:Y:S01]  /*13090*/  ENDCOLLECTIVE ;  /* 0x000000000000791b */ /* 0x003fe20003800000 */
.L_x_9065:
        /* <DEDUP_REMOVED lines=13> */
.L_x_9066:
[----:B------:R-:W-:Y:S02]  /*13170*/  IMAD.MOV.U32 R5, RZ, RZ, R25 ;  /* 0x000000ffff057224 */ /* 0x000fe400078e0019 */
[----:B------:R-:W-:Y:S01]  /*13180*/  IMAD.MOV.U32 R13, RZ, RZ, R2 ;  /* 0x000000ffff0d7224 */ /* 0x000fe200078e0002 */
[----:B------:R-:W-:Y:S01]  /*13190*/  MOV R12, 0x7 ;  /* 0x00000007000c7802 */ /* 0x000fe20000000f00 */
[----:B------:R-:W-:-:S07]  /*131a0*/  IMAD.MOV.U32 R30, RZ, RZ, R14 ;  /* 0x000000ffff1e7224 */ /* 0x000fce00078e000e */
[----:B------:R-:W-:Y:S05]  /*131b0*/  WARPSYNC.COLLECTIVE R15, `(.L_x_9067) ;  /* 0x000000000f087348 */ /* 0x000fea0003c00000 */
[----:B------:R0:W1:Y:S02]  /*131c0*/  SHFL.IDX P6, R14, R13, R12, R11 ;  /* 0x0000000c0d0e7389 */ /* 0x00006400000c000b */
[----:B01----:R-:W-:Y:S01]  /*131d0*/  ENDCOLLECTIVE ;  /* 0x000000000000791b */ /* 0x003fe20003800000 */
.L_x_9067:
[----:B------:R-:W-:-:S05]  /*131e0*/  MOV R4, R30 ;  /* 0x0000001e00047202 */ /* 0x000fca0000000f00 */
        /* <DEDUP_REMOVED lines=11> */
.L_x_9068:
[----:B------:R-:W-:Y:S05]  /*132a0*/  BRA `(.L_x_9069) ;  /* 0xffffffc000fc7947 */ /* 0x000fea000383ffff */
.L_x_8963:
[----:B0-----:R0:W1:Y:S02]  /*132b0*/  SYNCS.PHASECHK.TRANS64.TRYWAIT P0, [R7+URZ+0x28820], R9 ;  /* 0x02882009070075a7 */ /* 0x001064000800017f */
[----:B-1----:R-:W-:Y:S05]  /*132c0*/  @!P0 NANOSLEEP.SYNCS 0x989680 ;  /* 0x009896800000895d */ /* 0x002fea0003900000 */
[----:B------:R-:W1:Y:S02]  /*132d0*/  @!P0 SYNCS.PHASECHK.TRANS64 P0, [R7+URZ+0x28820], R9 ;  /* 0x02882009070085a7 */ /* 0x000e64000800007f */
[----:B-1----:R-:W-:Y:S05]  /*132e0*/  @!P0 BRA `(.L_x_8963) ;  /* 0xfffffffc00f08947 */ /* 0x002fea000383ffff */
[----:B------:R-:W-:Y:S05]  /*132f0*/  BRA `(.L_x_9070) ;  /* 0xffffffc400707947 */ /* 0x000fea000383ffff */
.L_x_8964:
[----:B------:R-:W-:Y:S01]  /*13300*/  BSSY B0, `(.L_x_9071) ;  /* 0x0000008000007945 */ /* 0x000fe20003800000 */
[----:B------:R-:W-:Y:S01]  /*13310*/  MOV R13, R17 ;  /* 0x00000011000d7202 */ /* 0x000fe20000000f00 */
[----:B------:R-:W-:Y:S01]  /*13320*/  IMAD.MOV.U32 R12, RZ, RZ, RZ ;  /* 0x000000ffff0c7224 */ /* 0x000fe200078e00ff */
[----:B------:R-:W-:Y:S01]  /*13330*/  MOV R11, 0x1f ;  /* 0x0000001f000b7802 */ /* 0x000fe20000000f00 */
[----:B------:R-:W-:-:S07]  /*13340*/  IMAD.MOV.U32 R15, RZ, RZ, -0x1 ;  /* 0xffffffffff0f7424 */ /* 0x000fce00078e00ff */
[----:B0-2--5:R-:W-:Y:S05]  /*13350*/  WARPSYNC.COLLECTIVE R15, `(.L_x_9072) ;  /* 0x000000000f087348 */ /* 0x025fea0003c00000 */
[----:B------:R1:W3:Y:S02]  /*13360*/  SHFL.IDX P6, R14, R13, R12, R11 ;  /* 0x0000000c0d0e7389 */ /* 0x0002e400000c000b */
[----:B0123-5:R-:W-:Y:S01]  /*13370*/  ENDCOLLECTIVE ;  /* 0x000000000000791b */ /* 0x02ffe20003800000 */
.L_x_9072:
[----:B------:R-:W-:Y:S05]  /*13380*/  BSYNC B0 ;  /* 0x0000000000007941 */ /* 0x000fea0003800000 */
.L_x_9071:
[----:B------:R-:W-:Y:S05]  /*13390*/  BRA `(.L_x_9073) ;  /* 0xffffffc400547947 */ /* 0x000fea000383ffff */
.L_x_8965:
[----:B------:R-:W-:Y:S01]  /*133a0*/  BSSY B0, `(.L_x_9074) ;  /* 0x0000006000007945 */ /* 0x000fe20003800000 */
[----:B------:R-:W-:-:S07]  /*133b0*/  MOV R15, 0xffffffff ;  /* 0xffffffff000f7802 */ /* 0x000fce0000000f00 */
[----:B012--5:R-:W-:Y:S05]  /*133c0*/  WARPSYNC.COLLECTIVE R15, `(.L_x_9075) ;  /* 0x000000000f0c7348 */ /* 0x027fea0003c00000 */
[----:B------:R-:W-:Y:S02]  /*133d0*/  ELECT P6, UR62, PT ;  /* 0x00000000003e782f */ /* 0x000fe400038c0000 */
[----:B------:R-:W-:Y:S01]  /*133e0*/  MOV R14, UR62 ;  /* 0x0000003e000e7c02 */ /* 0x000fe20008000f00 */
[----:B012--5:R-:W-:Y:S10]  /*133f0*/  ENDCOLLECTIVE ;  /* 0x000000000000791b */ /* 0x027ff40003800000 */
.L_x_9075:
[----:B------:R-:W-:Y:S05]  /*13400*/  BSYNC B0 ;  /* 0x0000000000007941 */ /* 0x000fea0003800000 */
.L_x_9074:
[----:B------:R-:W-:Y:S05]  /*13410*/  BRA `(.L_x_9076) ;  /* 0xffffffc400487947 */ /* 0x000fea000383ffff */
.L_x_8967:
[----:B---3--:R3:W4:Y:S02]  /*13420*/  SYNCS.PHASECHK.TRANS64.TRYWAIT P1, [R5+URZ+0x28840], R2 ;  /* 0x02884002050075a7 */ /* 0x008724000802017f */
[----:B----4-:R-:W-:Y:S05]  /*13430*/  @!P1 NANOSLEEP.SYNCS 0x989680 ;  /* 0x009896800000995d */ /* 0x010fea0003900000 */
[----:B------:R-:W4:Y:S02]  /*13440*/  @!P1 SYNCS.PHASECHK.TRANS64 P1, [R5+URZ+0x28840], R2 ;  /* 0x02884002050095a7 */ /* 0x000f24000802007f */
[----:B----4-:R-:W-:Y:S05]  /*13450*/  @!P1 BRA `(.L_x_8967) ;  /* 0xfffffffc00f09947 */ /* 0x010fea000383ffff */
[----:B------:R-:W-:Y:S05]  /*13460*/  BRA `(.L_x_9077) ;  /* 0xffffffc400687947 */ /* 0x000fea000383ffff */
.L_x_8969:
[----:B0-----:R0:W4:Y:S02]  /*13470*/  SYNCS.PHASECHK.TRANS64.TRYWAIT P1, [R7+URZ+0x28840], R0 ;  /* 0x02884000070075a7 */ /* 0x001124000802017f */
[----:B----4-:R-:W-:Y:S05]  /*13480*/  @!P1 NANOSLEEP.SYNCS 0x989680 ;  /* 0x009896800000995d */ /* 0x010fea0003900000 */
[----:B------:R-:W4:Y:S02]  /*13490*/  @!P1 SYNCS.PHASECHK.TRANS64 P1, [R7+URZ+0x28840], R0 ;  /* 0x02884000070095a7 */ /* 0x000f24000802007f */
[----:B----4-:R-:W-:Y:S05]  /*134a0*/  @!P1 BRA `(.L_x_8969) ;  /* 0xfffffffc00f09947 */ /* 0x010fea000383ffff */
[----:B------:R-:W-:Y:S05]  /*134b0*/  BRA `(.L_x_9078) ;  /* 0xffffffc400747947 */ /* 0x000fea000383ffff */
.L_x_8971:
[----:B----4-:R4:W0:Y:S02]  /*134c0*/  SYNCS.PHASECHK.TRANS64.TRYWAIT P1, [R5+URZ+0x28860], R2 ;  /* 0x02886002050075a7 */ /* 0x010824000802017f */
[----:B0-----:R-:W-:Y:S05]  /*134d0*/  @!P1 NANOSLEEP.SYNCS 0x989680 ;  /* 0x009896800000995d */ /* 0x001fea0003900000 */
[----:B------:R-:W0:Y:S02]  /*134e0*/  @!P1 SYNCS.PHASECHK.TRANS64 P1, [R5+URZ+0x28860], R2 ;  /* 0x02886002050095a7 */ /* 0x000e24000802007f */
[----:B0-----:R-:W-:Y:S05]  /*134f0*/  @!P1 BRA `(.L_x_8971) ;  /* 0xfffffffc00f09947 */ /* 0x001fea000383ffff */
[----:B------:R-:W-:Y:S05]  /*13500*/  BRA `(.L_x_9079) ;  /* 0xffffffc400707947 */ /* 0x000fea000383ffff */
.L_x_9080:
        /* <DEDUP_REMOVED lines=15> */
.L_x_15994:


//--------------------- .text._ZN7cutlass13device_kernelIN5flash11enable_sm90INS1_16FlashAttnFwdSm90INS1_25CollectiveMainloopFwdSm90ILi2EN4cute5tupleIJNS5_1CILi1EEES8_S8_EEENS6_IJNS7_ILi128EEESA_SA_EEELi128ENS_6half_tEfNS_4arch4Sm90ELb1ELb0ELb1ELb1ELb1ELb0ELb0ELb1ELb1ELb1ELb1ELb0EEENS1_21CollectiveEpilogueFwdISB_S9_SC_SE_Li256ELb1ELb1ELb1ELb0EEENS1_36VarlenDynamicPersistentTileSchedulerILi128ELi128ELi256ELi128ELb1ELb1ELb1ELb1ELb1ELb1EEEEEEEEEvNT_6ParamsE --------------------------
	.section	.text._ZN7cutlass13device_kernelIN5flash11enable_sm90INS1_16FlashAttnFwdSm90INS1_25CollectiveMainloopFwdSm90ILi2EN4cute5tupleIJNS5_1CILi1EEES8_S8_EEENS6_IJNS7_ILi128EEESA_SA_EEELi128ENS_6half_tEfNS_4arch4Sm90ELb1ELb0ELb1ELb1ELb1ELb0ELb0ELb1ELb1ELb1ELb1ELb0EEENS1_21CollectiveEpilogueFwdISB_S9_SC_SE_Li256ELb1ELb1ELb1ELb0EEENS1_36VarlenDynamicPersistentTileSchedulerILi128ELi128ELi256ELi128ELb1ELb1ELb1ELb1ELb1ELb1EEEEEEEEEvNT_6ParamsE,"ax",@progbits
	.align	128
.text._ZN7cutlass13device_kernelIN5flash11enable_sm90INS1_16FlashAttnFwdSm90INS1_25CollectiveMainloopFwdSm90ILi2EN4cute5tupleIJNS5_1CILi1EEES8_S8_EEENS6_IJNS7_ILi128EEESA_SA_EEELi128ENS_6half_tEfNS_4arch4Sm90ELb1ELb0ELb1ELb1ELb1ELb0ELb0ELb1ELb1ELb1ELb1ELb0EEENS1_21CollectiveEpilogueFwdISB_S9_SC_SE_Li256ELb1ELb1ELb1ELb0EEENS1_36VarlenDynamicPersistentTileSchedulerILi128ELi128ELi256ELi128ELb1ELb1ELb1ELb1ELb1ELb1EEEEEEEEEvNT_6ParamsE:
        .type           _ZN7cutlass13device_kernelIN5flash11enable_sm90INS1_16FlashAttnFwdSm90INS1_25CollectiveMainloopFwdSm90ILi2EN4cute5tupleIJNS5_1CILi1EEES8_S8_EEENS6_IJNS7_ILi128EEESA_SA_EEELi128ENS_6half_tEfNS_4arch4Sm90ELb1ELb0ELb1ELb1ELb1ELb0ELb0ELb1ELb1ELb1ELb1ELb0EEENS1_21CollectiveEpilogueFwdISB_S9_SC_SE_Li256ELb1ELb1ELb1ELb0EEENS1_36VarlenDynamicPersistentTileSchedulerILi128ELi128ELi256ELi128ELb1ELb1ELb1ELb1ELb1ELb1EEEEEEEEEvNT_6ParamsE,@function
        .size           _ZN7cutlass13device_kernelIN5flash11enable_sm90INS1_16FlashAttnFwdSm90INS1_25CollectiveMainloopFwdSm90ILi2EN4cute5tupleIJNS5_1CILi1EEES8_S8_EEENS6_IJNS7_ILi128EEESA_SA_EEELi128ENS_6half_tEfNS_4arch4Sm90ELb1ELb0ELb1ELb1ELb1ELb0ELb0ELb1ELb1ELb1ELb1ELb0EEENS1_21CollectiveEpilogueFwdISB_S9_SC_SE_Li256ELb1ELb1ELb1ELb0EEENS1_36VarlenDynamicPersistentTileSchedulerILi128ELi128ELi256ELi128ELb1ELb1ELb1ELb1ELb1ELb1EEEEEEEEEvNT_6ParamsE,(.L_x_15995 - _ZN7cutlass13device_kernelIN5flash11enable_sm90INS1_16FlashAttnFwdSm90INS1_25CollectiveMainloopFwdSm90ILi2EN4cute5tupleIJNS5_1CILi1EEES8_S8_EEENS6_IJNS7_ILi128EEESA_SA_EEELi128ENS_6half_tEfNS_4arch4Sm90ELb1ELb0ELb1ELb1ELb1ELb0ELb0ELb1ELb1ELb1ELb1ELb0EEENS1_21CollectiveEpilogueFwdISB_S9_SC_SE_Li256ELb1ELb1ELb1ELb0EEENS1_36VarlenDynamicPersistentTileSchedulerILi128ELi128ELi256ELi128ELb1ELb1ELb1ELb1ELb1ELb1EEEEEEEEEvNT_6ParamsE)
        .other          _ZN7cutlass13device_kernelIN5flash11enable_sm90INS1_16FlashAttnFwdSm90INS1_25CollectiveMainloopFwdSm90ILi2EN4cute5tupleIJNS5_1CILi1EEES8_S8_EEENS6_IJNS7_ILi128EEESA_SA_EEELi128ENS_6half_tEfNS_4arch4Sm90ELb1ELb0ELb1ELb1ELb1ELb0ELb0ELb1ELb1ELb1ELb1ELb0EEENS1_21CollectiveEpilogueFwdISB_S9_SC_SE_Li256ELb1ELb1ELb1ELb0EEENS1_36VarlenDynamicPersistentTileSchedulerILi128ELi128ELi256ELi128ELb1ELb1ELb1ELb1ELb1ELb1EEEEEEEEEvNT_6ParamsE,@"STO_CUDA_ENTRY STV_DEFAULT"
_ZN7cutlass13device_kernelIN5flash11enable_sm90INS1_16FlashAttnFwdSm90INS1_25CollectiveMainloopFwdSm90ILi2EN4cute5tupleIJNS5_1CILi1EEES8_S8_EEENS6_IJNS7_ILi128EEESA_SA_EEELi128ENS_6half_tEfNS_4arch4Sm90ELb1ELb0ELb1ELb1ELb1ELb0ELb0ELb1ELb1ELb1ELb1ELb0EEENS1_21CollectiveEpilogueFwdISB_S9_SC_SE_Li256ELb1ELb1ELb1ELb0EEENS1_36VarlenDynamicPersistentTileSchedulerILi128ELi128ELi256ELi128ELb1ELb1ELb1ELb1ELb1ELb1EEEEEEEEEvNT_6ParamsE:
        /* <DEDUP_REMOVED lines=45> */
.L_x_9081:
        /* <DEDUP_REMOVED lines=22> */
.L_x_9082:
        /* <DEDUP_REMOVED lines=18> */
.L_x_9083:
        /* <DEDUP_REMOVED lines=22> */
.L_x_9084:
        /* <DEDUP_REMOVED lines=23> */
.L_x_9085:
        /* <DEDUP_REMOVED lines=10> */
.L_x_9087:
[----:B------:R-:W-:-:S08]  /*08c0*/  NOP ;  /* 0x0000000000007918 */ /* 0x000fd00000000000 */
[----:B------:R-:W1:Y:S02]  /*08d0*/  USETMAXREG.TRY_ALLOC.CTAPOOL UP0, 0xe8 ;  /* 0x000000e8000079c8 */ /* 0x000e640008000600 */
[----:B-1----:R-:W-:-:S13]  /*08e0*/  PLOP3.LUT P0, PT, PT, PT, UP0, 0x80, 0x0 ;  /* 0x000000000000781c */ /* 0x002fda0003f0f008 */
[----:B------:R-:W-:Y:S05]  /*08f0*/  @!P0 BRA `(.L_x_9087) ;  /* 0xfffffffc00f08947 */ /* 0x000fea000383ffff */
[----:B0-----:R-:W0:Y:S01]  /*0900*/  S2R R2, SR_TID.X ;  /* 0x0000000000027919 */ /* 0x001e220000002100 */
        /* <DEDUP_REMOVED lines=13> */
[----:B------:R-:W2:Y:S01]  /*09e0*/  LDL R3, [R1+0x20] ;  /* 0x0000200001037983 */ /* 0x000ea20000100800 */
[----:B------:R-:W-:Y:S01]  /*09f0*/  VIADD R219, R2, 0xffffff80 ;  /* 0xffffff8002db7836 */ /* 0x000fe20000000000 */
[----:B------:R-:W-:Y:S01]  /*0a00*/  R2UR UR6, R33 ;  /* 0x00000000210672ca */ /* 0x000fe200000e0000 */
[----:B------:R-:W-:Y:S01]  /*0a10*/  UMOV UR60, URZ ;  /* 0x0000003f003c7c82 */ /* 0x000fe20008000000 */
[----:B------:R-:W-:Y:S01]  /*0a20*/  R2UR UR5, R34 ;  /* 0x00000000220572ca */ /* 0x000fe200000e0000 */
[----:B------:R-:W-:Y:S01]  /*0a30*/  UMOV UR39, URZ ;  /* 0x0000003f00277c82 */ /* 0x000fe20008000000 */
[----:B------:R-:W-:Y:S01]  /*0a40*/  SHF.R.S32.HI R0, RZ, 0x1f, R219 ;  /* 0x0000001fff007819 */ /* 0x000fe200000114db */
[----:B------:R-:W-:-:S03]  /*0a50*/  UMOV UR38, URZ ;  /* 0x0000003f00267c82 */ /* 0x000fc60008000000 */
[CC--:B------:R-:W-:Y:S02]  /*0a60*/  LEA.HI R4, R0.reuse, R219.reuse, RZ, 0x5 ;  /* 0x000000db00047211 */ /* 0x0c0fe400078f28ff */
[----:B------:R-:W-:-:S03]  /*0a70*/  LEA.HI R2, R0, R219, RZ, 0x4 ;  /* 0x000000db00027211 */ /* 0x000fc600078f20ff */
[----:B------:R-:W-:Y:S01]  /*0a80*/  IMAD.SHL.U32 R6, R4, 0x20, RZ ;  /* 0x0000002004067824 */ /* 0x000fe200078e00ff */
[----:B------:R-:W-:Y:S02]  /*0a90*/  LOP3.LUT R4, R2, 0x3fffff0, RZ, 0xc0, !PT ;  /* 0x03fffff002047812 */ /* 0x000fe400078ec0ff */
[----:B------:R-:W-:Y:S02]  /*0aa0*/  SHF.R.S32.HI R5, RZ, 0x4, R2 ;  /* 0x00000004ff057819 */ /* 0x000fe40000011402 */
[----:B------:R-:W-:Y:S01]  /*0ab0*/  LOP3.LUT R7, R6, 0xfffffc00, RZ, 0xc0, !PT ;  /* 0xfffffc0006077812 */ /* 0x000fe200078ec0ff */
[----:B------:R-:W-:Y:S01]  /*0ac0*/  IMAD.IADD R4, R219, 0x1, -R4 ;  /* 0x00000001db047824 */ /* 0x000fe200078e0a04 */
[----:B------:R-:W-:-:S03]  /*0ad0*/  LEA.HI R2, R2, R5, RZ, 0x1 ;  /* 0x0000000502027211 */ /* 0x000fc600078f08ff */
[----:B------:R-:W-:Y:S01]  /*0ae0*/  IMAD R7, R4, 0x40, R7 ;  /* 0x0000004004077824 */ /* 0x000fe200078e0207 */
[----:B------:R-:W-:Y:S02]  /*0af0*/  LEA.HI R4, R0, R219, RZ, 0x2 ;  /* 0x000000db00047211 */ /* 0x000fe400078f10ff */
[----:B------:R-:W-:Y:S02]  /*0b00*/  LOP3.LUT R2, R2, 0x1ffffffe, RZ, 0xc0, !PT ;  /* 0x1ffffffe02027812 */ /* 0x000fe400078ec0ff */
[----:B------:R-:W-:-:S03]  /*0b10*/  LOP3.LUT R4, R4, 0xfffffffc, RZ, 0xc0, !PT ;  /* 0xfffffffc04047812 */ /* 0x000fc600078ec0ff */
[----:B------:R-:W-:Y:S01]  /*0b20*/  IMAD.IADD R2, R5, 0x1, -R2 ;  /* 0x0000000105027824 */ /* 0x000fe200078e0a02 */
[----:B------:R-:W-:-:S03]  /*0b30*/  IADD3 R4, R219, -R4, RZ ;  /* 0x80000004db047210 */ /* 0x000fc60007ffe0ff */
[----:B------:R-:W-:Y:S01]  /*0b40*/  IMAD R216, R2, 0x8, R7 ;  /* 0x0000000802d87824 */ /* 0x000fe200078e0207 */
[----:B------:R-:W-:-:S04]  /*0b50*/  LEA.HI R2, R4, R4, RZ, 0x1 ;  /* 0x0000000404027211 */ /* 0x000fc800078f08ff */
        /* <DEDUP_REMOVED lines=14> */
[----:B------:R-:W-:Y:S01]  /*0c40*/  LOP3.LUT R3, R3, 0x3fffffe, RZ, 0xc0, !PT ;  /* 0x03fffffe03037812 */ /* 0x000fe200078ec0ff */
[----:B------:R-:W-:Y:S01]  /*0c50*/  IMAD.SHL.U32 R2, R19, 0x8, RZ ;  /* 0x0000000813027824 */ /* 0x000fe200078e00ff */
[CC--:B------:R-:W-:Y:S02]  /*0c60*/  LEA.HI R8, R9.reuse, R198.reuse, RZ, 0x2 ;  /* 0x000000c609087211 */ /* 0x0c0fe400078f10ff */
[----:B------:R-:W-:Y:S01]  /*0c70*/  LEA.HI R9, R9, R198, RZ, 0x5 ;  /* 0x000000c609097211 */ /* 0x000fe200078f28ff */
[----:B------:R-:W-:Y:S01]  /*0c80*/  IMAD.IADD R3, R214, 0x1, -R3 ;  /* 0x00000001d6037824 */ /* 0x000fe200078e0a03 */
[--C-:B------:R-:W-:Y:S01]  /*0c90*/  SHF.R.S32.HI R6, RZ, 0x2, R8.reuse ;  /* 0x00000002ff067819 */ /* 0x100fe20000011408 */
[----:B------:R-:W-:Y:S01]  /*0ca0*/  VIADD R18, R2, 0x40 ;  /* 0x0000004002127836 */ /* 0x000fe20000000000 */
[----:B------:R-:W-:Y:S02]  /*0cb0*/  SHF.R.S32.HI R11, RZ, 0x1f, R8 ;  /* 0x0000001fff0b7819 */ /* 0x000fe40000011408 */
[----:B------:R-:W-:-:S02]  /*0cc0*/  LOP3.LUT R5, R8, 0x7ffffffc, RZ, 0xc0, !PT ;  /* 0x7ffffffc08057812 */ /* 0x000fc400078ec0ff */
[----:B------:R-:W-:Y:S02]  /*0cd0*/  LEA.HI R11, R11, R6, RZ, 0x3 ;  /* 0x000000060b0b7211 */ /* 0x000fe400078f18ff */
[----:B------:R-:W-:Y:S01]  /*0ce0*/  SHF.R.S32.HI R9, RZ, 0x5, R9 ;  /* 0x00000005ff097819 */ /* 0x000fe20000011409 */
[----:B------:R-:W-:Y:S01]  /*0cf0*/  IMAD.IADD R5, R198, 0x1, -R5 ;  /* 0x00000001c6057824 */ /* 0x000fe200078e0a05 */
[----:B------:R-:W-:Y:S02]  /*0d00*/  LOP3.LUT R11, R11, 0xfffffff8, RZ, 0xc0, !PT ;  /* 0xfffffff80b0b7812 */ /* 0x000fe400078ec0ff */
[----:B------:R-:W-:Y:S02]  /*0d10*/  SHF.R.S32.HI R218, RZ, 0x1f, R2 ;  /* 0x0000001fffda7819 */ /* 0x000fe40000011402 */
[----:B------:R-:W-:Y:S01]  /*0d20*/  SHF.L.U32 R16, R5, 0x1, RZ ;  /* 0x0000000105107819 */ /* 0x000fe200000006ff */
[----:B------:R-:W-:Y:S01]  /*0d30*/  IMAD.IADD R6, R6, 0x1, -R11 ;  /* 0x0000000106067824 */ /* 0x000fe200078e0a0b */
[----:B------:R-:W-:-:S02]  /*0d40*/  SHF.R.S32.HI R217, RZ, 0x1f, R18 ;  /* 0x0000001fffd97819 */ /* 0x000fc40000011412 */
[C---:B------:R-:W-:Y:S01]  /*0d50*/  IADD3 R187, R16.reuse, 0x50, RZ ;  /* 0x0000005010bb7810 */ /* 0x040fe20007ffe0ff */
[----:B------:R-:W-:Y:S02]  /*0d60*/  IMAD R6, R9, 0x10, R6 ;  /* 0x0000001009067824 */ /* 0x000fe400078e0206 */
[C---:B------:R-:W-:Y:S01]  /*0d70*/  VIADD R196, R16.reuse, 0x8 ;  /* 0x0000000810c47836 */ /* 0x040fe20000000000 */
[----:B------:R-:W-:Y:S01]  /*0d80*/  SHF.R.S32.HI R204, RZ, 0x1f, R187 ;  /* 0x0000001fffcc7819 */ /* 0x000fe200000114bb */
        /* <DEDUP_REMOVED lines=27> */
[----:B------:R-:W-:Y:S01]  /*0f40*/  SHF.R.S32.HI R199, RZ, 0x1f, R22 ;  /* 0x0000001fffc77819 */ /* 0x000fe20000011416 */
[----:B------:R-:W-:-:S07]  /*0f50*/  IMAD R17, R4, 0x8, R215 ;  /* 0x0000000804117824 */ /* 0x000fce00078e02d7 */
.L_x_9151:
[----:B0-2-4-:R-:W0:Y:S01]  /*0f60*/  LDC.64 R4, c[0x0][0xc88] ;  /* 0x00032200ff047b82 */ /* 0x015e220000000a00 */
[----:B------:R-:W-:Y:S01]  /*0f70*/  ULDC.64 UR8, c[0x0][0xa28] ;  /* 0x00028a0000087ab9 */ /* 0x000fe20000000a00 */
[----:B------:R-:W-:Y:S01]  /*0f80*/  ULDC.64 UR10, c[0x0][0xa18] ;  /* 0x00028600000a7ab9 */ /* 0x000fe20000000a00 */
[----:B------:R-:W-:Y:S01]  /*0f90*/  ULDC UR4, c[0x0][0x424] ;  /* 0x0001090000047ab9 */ /* 0x000fe20000000800 */
[----:B------:R-:W-:Y:S01]  /*0fa0*/  ULDC UR7, c[0x0][0x2f0] ;  /* 0x0000bc0000077ab9 */ /* 0x000fe20000000800 */
[----:B0-----:R-:W-:-:S06]  /*0fb0*/  IMAD.WIDE R4, R35, 0x4, R4 ;  /* 0x0000000423047825 */ /* 0x001fcc00078e0204 */
[----:B------:R-:W2:Y:S01]  /*0fc0*/  LDG.E R4, desc[UR36][R4.64] ;  /* 0x0000002404047981 */ /* 0x000ea2000c1e1900 */
[----:B------:R-:W-:Y:S02]  /*0fd0*/  UISETP.NE.U32.AND UP0, UPT, UR8, URZ, UPT ;  /* 0x0000003f0800728c */ /* 0x000fe4000bf05070 */
        /* <DEDUP_REMOVED lines=9> */
[----:B------:R-:W-:Y:S01]  /*1070*/  @UP1 ULEA UR10, UP0, UR53, UR10, 0x2 ;  /* 0x0000000a350a1291 */ /* 0x000fe2000f80103f */
[----:B------:R-:W-:-:S03]  /*1080*/  IMAD.U32 R4, RZ, RZ, UR8 ;  /* 0x00000008ff047e24 */ /* 0x000fc6000f8e00ff */
[----:B------:R-:W-:Y:S01]  /*1090*/  @UP1 ULEA.HI.X UR11, UR53, UR11, UR58, 0x2, UP0 ;  /* 0x0000000b350b1291 */ /* 0x000fe200080f143a */
[----:B------:R-:W-:Y:S01]  /*10a0*/  IMAD.U32 R5, RZ, RZ, UR9 ;  /* 0x00000009ff057e24 */ /* 0x000fe2000f8e00ff */
[----:B------:R-:W-:Y:S01]  /*10b0*/  ULDC.64 UR8, c[0x0][0x418] ;  /* 0x0001060000087ab9 */ /* 0x000fe20000000a00 */
[----:B------:R-:W-:-:S03]  /*10c0*/  IMAD.U32 R6, RZ, RZ, UR10 ;  /* 0x0000000aff067e24 */ /* 0x000fc6000f8e00ff */
[----:B---3--:R-:W-:Y:S01]  /*10d0*/  MOV R7, UR11 ;  /* 0x0000000b00077c02 */ /* 0x008fe20008000f00 */
[----:B------:R-:W2:Y:S01]  /*10e0*/  @P0 LDG.E R4, desc[UR36][R4.64] ;  /* 0x0000002404040981 */ /* 0x000ea2000c1e1900 */
[----:B------:R-:W-:Y:S01]  /*10f0*/  UISETP.NE.U32.AND UP0, UPT, UR8, URZ, UPT ;  /* 0x0000003f0800728c */ /* 0x000fe2000bf05070 */
[----:B------:R-:W-:Y:S02]  /*1100*/  ULDC.64 UR10, c[0x0][0xa20] ;  /* 0x00028800000a7ab9 */ /* 0x000fe40000000a00 */
[----:B------:R-:W3:Y:S01]  /*1110*/  @P2 LDG.E R6, desc[UR36][R6.64] ;  /* 0x0000002406062981 */ /* 0x000ee2000c1e1900 */
[----:B------:R-:W-:Y:S01]  /*1120*/  UISETP.NE.AND.EX UP0, UPT, UR9, URZ, UPT, UP0 ;  /* 0x0000003f0900728c */ /* 0x000fe2000bf05300 */
[----:B------:R-:W-:Y:S01]  /*1130*/  ISETP.NE.U32.AND P1, PT, RZ, UR10, PT ;  /* 0x0000000aff007c0c */ /* 0x000fe2000bf25070 */
[----:B------:R-:W-:Y:S01]  /*1140*/  UMOV UR48, URZ ;  /* 0x0000003f00307c82 */ /* 0x000fe20008000000 */
[----:B------:R-:W-:Y:S02]  /*1150*/  ULOP3.LUT UR56, UR5, 0xffff, URZ, 0xc0, !UPT ;  /* 0x0000ffff05387892 */ /* 0x000fe4000f8ec03f */
[----:B------:R-:W-:Y:S01]  /*1160*/  USEL UR4, UR4, 0x1, UP0 ;  /* 0x0000000104047887 */ /* 0x000fe20008000000 */
[----:B------:R-:W-:-:S03]  /*1170*/  ISETP.NE.AND.EX P1, PT, RZ, UR11, PT, P1 ;  /* 0x0000000bff007c0c */ /* 0x000fc6000bf25310 */
[----:B------:R-:W-:Y:S01]  /*1180*/  UIMAD UR4, UR4, UR7, URZ ;  /* 0x00000007040472a4 */ /* 0x000fe2000f8e023f */
        /* <DEDUP_REMOVED lines=17> */
.L_x_9088:
[----:B------:R-:W-:Y:S05]  /*12a0*/  @!P1 BRA `(.L_x_9089) ;  /* 0x00000000001c9947 */ /* 0x000fea0003800000 */
[----:B------:R-:W-:-:S04]  /*12b0*/  ULEA UR4, UP0, UR53, UR10, 0x2 ;  /* 0x0000000a35047291 */ /* 0x000fc8000f80103f */
[----:B------:R-:W-:Y:S02]  /*12c0*/  ULEA.HI.X UR7, UR53, UR11, UR58, 0x2, UP0 ;  /* 0x0000000b35077291 */ /* 0x000fe400080f143a */
[----:B------:R-:W-:-:S04]  /*12d0*/  IMAD.U32 R4, RZ, RZ, UR4 ;  /* 0x00000004ff047e24 */ /* 0x000fc8000f8e00ff */
[----:B------:R-:W-:-:S05]  /*12e0*/  IMAD.U32 R5, RZ, RZ, UR7 ;  /* 0x00000007ff057e24 */ /* 0x000fca000f8e00ff */
[----:B------:R-:W2:Y:S02]  /*12f0*/  LDG.E R4, desc[UR36][R4.64] ;  /* 0x0000002404047981 */ /* 0x000ea4000c1e1900 */
[----:B--2---:R-:W-:Y:S01]  /*1300*/  R2UR UR4, R4 ;  /* 0x00000000040472ca */ /* 0x004fe200000e0000 */
[----:B------:R-:W-:-:S14]  /*1310*/  BRA `(.L_x_9090) ;  /* 0x0000000000347947 */ /* 0x000fdc0003800000 */
.L_x_9089:
        /* <DEDUP_REMOVED lines=13> */
.L_x_9090:
        /* <DEDUP_REMOVED lines=9> */
[----:B------:R-:W-:-:S04]  /*1480*/  UIMAD.WIDE.U32 UR6, UR8, UR6, URZ ;  /* 0x00000006080672a5 */ /* 0x000fc8000f8e003f */
[----:B------:R-:W-:Y:S02]  /*1490*/  @UP0 USHF.R.U32.HI UR8, URZ, UR4, UR7 ;  /* 0x000000043f080299 */ /* 0x000fe40008011607 */
[----:B------:R-:W-:Y:S02]  /*14a0*/  UIADD3 UR4, UR48, 0x7f, URZ ;  /* 0x0000007f30047890 */ /* 0x000fe4000fffe03f */
[----:B------:R-:W-:Y:S02]  /*14b0*/  UIADD3 UR8, UR9, UR8, URZ ;  /* 0x0000000809087290 */ /* 0x000fe4000fffe03f */
[----:B------:R-:W-:Y:S02]  /*14c0*/  USHF.R.S32.HI UR6, URZ, 0x1f, UR4 ;  /* 0x0000001f3f067899 */ /* 0x000fe40008011404 */
[----:B------:R-:W-:Y:S02]  /*14d0*/  USHF.R.S32.HI UR7, URZ, 0x1f, UR8 ;  /* 0x0000001f3f077899 */ /* 0x000fe40008011408 */
[----:B------:R-:W-:-:S02]  /*14e0*/  ULEA.HI UR6, UR6, UR4, URZ, 0x7 ;  /* 0x0000000406067291 */ /* 0x000fc4000f8f383f */
[----:B------:R-:W-:Y:S02]  /*14f0*/  ULEA.HI UR7, UR7, UR8, URZ, 0x7 ;  /* 0x0000000807077291 */ /* 0x000fe4000f8f383f */
[----:B------:R-:W-:Y:S02]  /*1500*/  USHF.R.S32.HI UR6, URZ, 0x7, UR6 ;  /* 0x000000073f067899 */ /* 0x000fe40008011406 */
[----:B------:R-:W-:Y:S02]  /*1510*/  USHF.R.S32.HI UR7, URZ, 0x7, UR7 ;  /* 0x000000073f077899 */ /* 0x000fe40008011407 */
[----:B------:R-:W-:Y:S02]  /*1520*/  ULOP3.LUT UR4, UR5, 0xff000000, URZ, 0xc0, !UPT ;  /* 0xff00000005047892 */ /* 0x000fe4000f8ec03f */
[----:B------:R-:W-:Y:S02]  /*1530*/  UISETP.LT.AND UP0, UPT, UR6, UR7, UPT ;  /* 0x000000070600728c */ /* 0x000fe4000bf01270 */
[----:B------:R-:W-:-:S02]  /*1540*/  ULOP3.LUT UR5, UR5, 0xff0000, URZ, 0xc0, !UPT ;  /* 0x00ff000005057892 */ /* 0x000fc4000f8ec03f */
[----:B------:R-:W-:Y:S02]  /*1550*/  USEL UR9, UR6, UR7, UP0 ;  /* 0x0000000706097287 */ /* 0x000fe40008000000 */
[----:B------:R-:W-:Y:S02]  /*1560*/  USHF.R.U32.HI UR4, URZ, 0x8, UR4 ;  /* 0x000000083f047899 */ /* 0x000fe40008011604 */
[----:B------:R-:W-:Y:S02]  /*1570*/  UISETP.GE.AND UP0, UPT, UR9, 0x1, UPT ;  /* 0x000000010900788c */ /* 0x000fe4000bf06270 */
        /* <DEDUP_REMOVED lines=17> */
[----:B------:R-:W-:-:S04]  /*1690*/  IABS R5, R5 ;  /* 0x0000000500057213 */ /* 0x000fc80000000000 */
[----:B------:R-:W-:-:S04]  /*16a0*/  MOV R4, R5 ;  /* 0x0000000500047202 */ /* 0x000fc80000000f00 */
[----:B------:R-:W-:-:S03]  /*16b0*/  R2UR UR8, R4 ;  /* 0x00000000040872ca */ /* 0x000fc600000e0000 */
        /* <DEDUP_REMOVED lines=22> */
.L_x_9091:
[----:B------:R-:W-:Y:S01]  /*1820*/  UIMAD UR51, UR57, UR4, URZ ;  /* 0x00000004393372a4 */ /* 0x000fe2000f8e023f */
[----:B------:R-:W-:Y:S01]  /*1830*/  IMAD.U32 R0, RZ, RZ, UR9 ;  /* 0x00000009ff007e24 */ /* 0x000fe2000f8e00ff */
[----:B------:R-:W-:Y:S01]  /*1840*/  PLOP3.LUT P0, PT, PT, PT, PT, 0x80, 0x0 ;  /* 0x000000000000781c */ /* 0x000fe20003f0f070 */
[----:B------:R-:W-:Y:S01]  /*1850*/  IMAD.U32 R3, RZ, RZ, UR4 ;  /* 0x00000004ff037e24 */ /* 0x000fe2000f8e00ff */
[----:B------:R-:W-:Y:S02]  /*1860*/  CS2R R150, SRZ ;  /* 0x0000000000967805 */ /* 0x000fe4000001ff00 */
[----:B------:R-:W-:Y:S02]  /*1870*/  CS2R R148, SRZ ;  /* 0x0000000000947805 */ /* 0x000fe4000001ff00 */
[----:B------:R-:W-:Y:S02]  /*1880*/  CS2R R146, SRZ ;  /* 0x0000000000927805 */ /* 0x000fe4000001ff00 */
[----:B------:R-:W-:-:S02]  /*1890*/  CS2R R144, SRZ ;  /* 0x0000000000907805 */ /* 0x000fc4000001ff00 */
[----:B------:R-:W-:Y:S01]  /*18a0*/  VIADDMNMX R3, R3, UR51, R0, PT ;  /* 0x0000003303037c46 */ /* 0x000fe2000b800100 */
[----:B------:R-:W-:Y:S01]  /*18b0*/  IMAD.MOV.U32 R0, RZ, RZ, RZ ;  /* 0x000000ffff007224 */ /* 0x000fe200078e00ff */
[----:B------:R-:W-:Y:S02]  /*18c0*/  CS2R R142, SRZ ;  /* 0x00000000008e7805 */ /* 0x000fe4000001ff00 */
[----:B------:R-:W-:Y:S02]  /*18d0*/  CS2R R140, SRZ ;  /* 0x00000000008c7805 */ /* 0x000fe4000001ff00 */
[----:B------:R-:W-:Y:S01]  /*18e0*/  R2UR UR41, R3 ;  /* 0x00000000032972ca */ /* 0x000fe200000e0000 */
[----:B------:R-:W-:Y:S01]  /*18f0*/  IMAD.MOV.U32 R3, RZ, RZ, RZ ;  /* 0x000000ffff037224 */ /* 0x000fe200078e00ff */
        /* <DEDUP_REMOVED lines=11> */
[----:B------:R-:W-:Y:S01]  /*19b0*/  UISETP.GT.AND UP0, UPT, UR41, UR51, UPT ;  /* 0x000000332900728c */ /* 0x000fe2000bf04270 */
[----:B------:R-:W-:Y:S02]  /*19c0*/  CS2R R116, SRZ ;  /* 0x0000000000747805 */ /* 0x000fe4000001ff00 */
[----:B------:R-:W-:Y:S02]  /*19d0*/  CS2R R114, SRZ ;  /* 0x0000000000727805 */ /* 0x000fe4000001ff00 */
[----:B------:R-:W-:-:S02]  /*19e0*/  CS2R R112, SRZ ;  /* 0x0000000000707805 */ /* 0x000fc4000001ff00 */
[----:B------:R-:W-:Y:S02]  /*19f0*/  CS2R R110, SRZ ;  /* 0x00000000006e7805 */ /* 0x000fe4000001ff00 */
[----:B------:R-:W-:Y:S02]  /*1a00*/  CS2R R108, SRZ ;  /* 0x00000000006c7805 */ /* 0x000fe4000001ff00 */
[----:B------:R-:W-:Y:S02]  /*1a10*/  PLOP3.LUT P1, PT, PT, PT, UP0, 0x80, 0x0 ;  /* 0x000000000000781c */ /* 0x000fe40003f2f008 */
        /* <DEDUP_REMOVED lines=42> */
.L_x_9093:
[----:B------:R-:W-:Y:S01]  /*1cc0*/  ULEA.HI UR4, UR60, UR60, URZ, 0x1 ;  /* 0x0000003c3c047291 */ /* 0x000fe2000f8f083f */
[----:B------:R-:W-:-:S03]  /*1cd0*/  IMAD.U32 R3, RZ, RZ, UR61 ;  /* 0x0000003dff037e24 */ /* 0x000fc6000f8e00ff */
[----:B------:R-:W-:Y:S02]  /*1ce0*/  ULOP3.LUT UR4, UR4, 0xfffffffe, URZ, 0xc0, !UPT ;  /* 0xfffffffe04047892 */ /* 0x000fe4000f8ec03f */
[----:B------:R-:W-:Y:S02]  /*1cf0*/  ISETP.NE.AND P0, PT, R3, 0x3, PT ;  /* 0x000000030300780c */ /* 0x000fe40003f05270 */
[----:B------:R-:W-:-:S06]  /*1d00*/  UIADD3 UR4, UR60, -UR4, URZ ;  /* 0x800000043c047290 */ /* 0x000fcc000fffe03f */
[----:B------:R-:W-:-:S05]  /*1d10*/  IMAD.U32 R0, RZ, RZ, UR4 ;  /* 0x00000004ff007e24 */ /* 0x000fca000f8e00ff */
[----:B------:R-:W-:-:S04]  /*1d20*/  SHF.L.U32 R0, R0, 0x1f, RZ ;  /* 0x0000001f00007819 */ /* 0x000fc800000006ff */
[----:B------:R-:W0:Y:S02]  /*1d30*/  SYNCS.PHASECHK.TRANS64.TRYWAIT P1, [UR40+0x28800], R0 ;  /* 0x02880000ff0075a7 */ /* 0x000e240008020168 */
[----:B0-----:R-:W-:Y:S05]  /*1d40*/  @!P1 BRA `(.L_x_9094) ;  /* 0x0000012000d89947 */ /* 0x001fea0003800000 */
.L_x_9240:
[----:B------:R-:W-:Y:S05]  /*1d50*/  @!P0 BRA `(.L_x_9095) ;  /* 0x0000000000048947 */ /* 0x000fea0003800000 */
[----:B------:R-:W-:Y:S01]  /*1d60*/  BPT.TRAP 0x1 ;  /* 0x000000040000795c */ /* 0x000fe20000300000 */
.L_x_9095:
[----:B0-----:R-:W-:Y:S02]  /*1d70*/  IMAD.U32 R0, RZ, RZ, UR38 ;  /* 0x00000026ff007e24 */ /* 0x001fe4000f8e00ff */
[----:B------:R-:W-:-:S03]  /*1d80*/  IMAD.U32 R3, RZ, RZ, UR39 ;  /* 0x00000027ff037e24 */ /* 0x000fc6000f8e00ff */
[----:B------:R-:W-:Y:S02]  /*1d90*/  LEA R0, R0, UR40, 0x3 ;  /* 0x0000002800007c11 */ /* 0x000fe4000f8e18ff */
[----:B------:R-:W-:-:S04]  /*1da0*/  SHF.L.U32 R3, R3, 0x1f, RZ ;  /* 0x0000001f03037819 */ /* 0x000fc800000006ff */
[----:B------:R0:W1:Y:S01]  /*1db0*/  SYNCS.PHASECHK.TRANS64.TRYWAIT P1, [R0+URZ+0x28830], R3 ;  /* 0x02883003000075a7 */ /* 0x000062000802017f */
[----:B------:R-:W-:Y:S05]  /*1dc0*/  @!P0 BRA `(.L_x_9096) ;  /* 0x0000000000048947 */ /* 0x000fea0003800000 */
[----:B------:R-:W-:Y:S01]  /*1dd0*/  BPT.TRAP 0x1 ;  /* 0x000000040000795c */ /* 0x000fe20000300000 */
.L_x_9096:
[----:B-1----:R-:W-:Y:S05]  /*1de0*/  @P1 BRA `(.L_x_9097) ;  /* 0x0000000000081947 */ /* 0x002fea0003800000 */
[----:B------:R-:W1:Y:S02]  /*1df0*/  SYNCS.PHASECHK.TRANS64.TRYWAIT P1, [R0+URZ+0x28830], R3 ;  /* 0x02883003000075a7 */ /* 0x000e64000802017f */
[----:B-1----:R-:W-:Y:S05]  /*1e00*/  @!P1 BRA `(.L_x_9098) ;  /* 0x0000012000c09947 */ /* 0x002fea0003800000 */
.L_x_9097:
[----:B------:R-:W-:Y:S05]  /*1e10*/  WARPSYNC.ALL ;  /* 0x0000000000007948 */ /* 0x000fea0003800000 */
[----:B------:R-:W-:Y:S01]  /*1e20*/  UIADD3 UR4, UR40, 0x18400, URZ ;  /* 0x0001840028047890 */ /* 0x000fe2000fffe03f */
[----:B------:R-:W-:Y:S01]  /*1e30*/  WARPGROUP.ARRIVE ;  /* 0x00000000000079c5 */ /* 0x000fe20000000000 */
[----:B------:R-:W-:Y:S02]  /*1e40*/  ULOP3.LUT UR44, UR42, 0x10000, URZ, 0xfc, !UPT ;  /* 0x000100002a2c7892 */ /* 0x000fe4000f8efc3f */
[----:B------:R-:W-:Y:S01]  /*1e50*/  USHF.R.U32.HI UR4, URZ, 0x4, UR4 ;  /* 0x000000043f047899 */ /* 0x000fe20008011604 */
[----:B------:R-:W-:Y:S01]  /*1e60*/  UMOV UR45, 0x40000040 ;  /* 0x40000040002d7882 */ /* 0x000fe20000000000 */
[----:B------:R-:W-:-:S02]  /*1e70*/  UMOV UR47, 0x40000040 ;  /* 0x40000040002f7882 */ /* 0x000fc40000000000 */
[----:B------:R-:W-:Y:S02]  /*1e80*/  ULOP3.LUT UR4, UR4, 0x3fff, URZ, 0xc0, !UPT ;  /* 0x00003fff04047892 */ /* 0x000fe4000f8ec03f */
[----:B------:R-:W-:Y:S02]  /*1e90*/  UIADD3 UR8, UR44, 0x2, URZ ;  /* 0x000000022c087890 */ /* 0x000fe4000fffe03f */
[----:B------:R-:W-:Y:S01]  /*1ea0*/  ULOP3.LUT UR4, UR4, 0x10000, URZ, 0xfc, !UPT ;  /* 0x0001000004047892 */ /* 0x000fe2000f8efc3f */
[----:B------:R-:W-:Y:S01]  /*1eb0*/  UMOV UR9, 0x40000040 ;  /* 0x4000004000097882 */ /* 0x000fe20000000000 */
[----:B------:R-:W-:Y:S02]  /*1ec0*/  UMOV UR11, 0x40000040 ;  /* 0x40000040000b7882 */ /* 0x000fe40000000000 */
        /* <DEDUP_REMOVED lines=51> */
.L_x_9099:
[----:B------:R-:W-:Y:S01]  /*2200*/  UISETP.NE.AND UP0, UPT, UR52, URZ, UPT ;  /* 0x0000003f3400728c */ /* 0x000fe2000bf05270 */
[----:B------:R-:W-:Y:S01]  /*2210*/  R2UR UR14, R0 ;  /* 0x00000000000e72ca */ /* 0x000fe200000e0000 */
[----:B------:R-:W-:Y:S01]  /*2220*/  ULDC UR6, c[0x0][0x9d8] ;  /* 0x0002760000067ab9 */ /* 0x000fe20000000800 */
[----:B------:R-:W-:Y:S01]  /*2230*/  ULDC UR10, c[0x0][0x988] ;  /* 0x00026200000a7ab9 */ /* 0x000fe20000000800 */
[----:B------:R-:W-:Y:S01]  /*2240*/  FMUL.FTZ R6, R50, UR6 ;  /* 0x0000000632067c20 */ /* 0x000fe20008410000 */
[----:B------:R-:W-:Y:S01]  /*2250*/  VIADD R50, R17, UR43 ;  /* 0x0000002b11327c36 */ /* 0x000fe20008000000 */
[----:B------:R-:W-:Y:S01]  /*2260*/  PLOP3.LUT P1, PT, PT, PT, UP0, 0x80, 0x0 ;  /* 0x000000000000781c */ /* 0x000fe20003f2f008 */
[----:B------:R-:W-:Y:S01]  /*2270*/  FMUL.FTZ R5, R29, UR6 ;  /* 0x000000061d057c20 */ /* 0x000fe20008410000 */
[----:B------:R-:W-:Y:S01]  /*2280*/  PLOP3.LUT P2, PT, PT, PT, UP0, 0x80, 0x0 ;  /* 0x000000000000781c */ /* 0x000fe20003f4f008 */
[----:B------:R2:W-:Y:S01]  /*2290*/  MUFU.TANH R29, R6 ;  /* 0x00000006001d7308 */ /* 0x0005e20000002400 */
        /* <DEDUP_REMOVED lines=8> */
[----:B------:R-:W-:-:S02]  /*2320*/  IMAD.U32 R37, RZ, RZ, UR50 ;  /* 0x00000032ff257e24 */ /* 0x000fc4000f8e00ff */
[----:B------:R-:W-:Y:S01]  /*2330*/  FMUL.FTZ R31, R31, UR6 ;  /* 0x000000061f1f7c20 */ /* 0x000fe20008410000 */
[----:B--2---:R-:W-:Y:S01]  /*2340*/  @P1 IMAD.HI.U32 R6, R50, UR5, RZ ;  /* 0x0000000532061c27 */ /* 0x004fe2000f8e00ff */
[----:B------:R-:W-:-:S03]  /*2350*/  @UP0 ULDC UR5, c[0x0][0x450] ;  /* 0x0001140000050ab9 */ /* 0x000fc60000000800 */
[----:B------:R-:W-:Y:S01]  /*2360*/  FMUL.FTZ R34, R34, UR6 ;  /* 0x0000000622227c20 */ /* 0x000fe20008410000 */
[----:B------:R-:W-:Y:S01]  /*2370*/  FMUL.FTZ R14, R45, UR6 ;  /* 0x000000062d0e7c20 */ /* 0x000fe20008410000 */
[----:B------:R-:W-:Y:S01]  /*2380*/  FMUL.FTZ R35, R35, UR6 ;  /* 0x0000000623237c20 */ /* 0x000fe20008410000 */
[----:B------:R-:W-:Y:S01]  /*2390*/  @P2 SHF.R.U32.HI R50, RZ, UR5, R6 ;  /* 0x00000005ff322c19 */ /* 0x000fe20008011606 */
[----:B------:R-:W-:Y:S01]  /*23a0*/  UMOV UR5, 0xffffff80 ;  /* 0xffffff8000057882 */ /* 0x000fe20000000000 */
[----:B------:R-:W2:Y:S01]  /*23b0*/  MUFU.TANH R97, R27 ;  /* 0x0000001b00617308 */ /* 0x000ea20000002400 */
[----:B------:R-:W-:Y:S01]  /*23c0*/  UIMAD UR5, UR41, UR5, 0x80 ;  /* 0x00000080290574a4 */ /* 0x000fe2000f8e0205 */
[----:B------:R-:W-:Y:S01]  /*23d0*/  FMUL.FTZ R38, R38, UR6 ;  /* 0x0000000626267c20 */ /* 0x000fe20008410000 */
[----:B------:R-:W5:Y:S01]  /*23e0*/  SHFL.IDX PT, R6, R50, 0x1, 0x1c1f ;  /* 0x003c1f0032067f89 */ /* 0x000f6200000e0000 */
[----:B------:R-:W-:Y:S01]  /*23f0*/  FMUL.FTZ R39, R39, UR6 ;  /* 0x0000000627277c20 */ /* 0x000fe20008410000 */
[----:B------:R-:W-:Y:S01]  /*2400*/  FMUL.FTZ R7, R28, UR6 ;  /* 0x000000061c077c20 */ /* 0x000fe20008410000 */
[----:B------:R-:W-:Y:S01]  /*2410*/  FMUL.FTZ R42, R42, UR6 ;  /* 0x000000062a2a7c20 */ /* 0x000fe20008410000 */
[----:B------:R-:W-:Y:S01]  /*2420*/  MOV R95, UR5 ;  /* 0x00000005005f7c02 */ /* 0x000fe20008000f00 */
[----:B------:R-:W2:Y:S01]  /*2430*/  MUFU.TANH R30, R30 ;  /* 0x0000001e001e7308 */ /* 0x000ea20000002400 */
[----:B------:R-:W-:Y:S01]  /*2440*/  FMUL.FTZ R43, R43, UR6 ;  /* 0x000000062b2b7c20 */ /* 0x000fe20008410000 */
[----:B------:R-:W-:Y:S01]  /*2450*/  FMUL.FTZ R46, R46, UR6 ;  /* 0x000000062e2e7c20 */ /* 0x000fe20008410000 */
[C-C-:B------:R-:W-:Y:S01]  /*2460*/  IADD3 R52, -R16.reuse, 0x1, R95.reuse ;  /* 0x0000000110347810 */ /* 0x140fe20007ffe15f */
[----:B------:R-:W-:Y:S01]  /*2470*/  FMUL.FTZ R59, R59, UR6 ;  /* 0x000000063b3b7c20 */ /* 0x000fe20008410000 */
[----:B------:R-:W-:Y:S01]  /*2480*/  IADD3 R95, -R16, UR48, R95 ;  /* 0x00000030105f7c10 */ /* 0x000fe2000fffe15f */
[----:B------:R-:W-:Y:S01]  /*2490*/  FMUL.FTZ R47, R47, UR6 ;  /* 0x000000062f2f7c20 */ /* 0x000fe20008410000 */
[----:B------:R-:W-:Y:S01]  /*24a0*/  IADD3 R52, -R37, UR48, R52 ;  /* 0x0000003025347c10 */ /* 0x000fe2000fffe134 */
[----:B------:R-:W2:Y:S01]  /*24b0*/  MUFU.TANH R31, R31 ;  /* 0x0000001f001f7308 */ /* 0x000ea20000002400 */
[----:B------:R-:W-:Y:S01]  /*24c0*/  FMUL.FTZ R11, R36, UR6 ;  /* 0x00000006240b7c20 */ /* 0x000fe20008410000 */
[----:B------:R-:W-:Y:S01]  /*24d0*/  FMUL.FTZ R55, R55, UR6 ;  /* 0x0000000637377c20 */ /* 0x000fe20008410000 */
[----:B---3--:R-:W-:Y:S01]  /*24e0*/  FMUL.FTZ R26, R57, UR6 ;  /* 0x00000006391a7c20 */ /* 0x008fe20008410000 */
[----:B------:R-:W-:Y:S01]  /*24f0*/  FMUL.FTZ R8, R33, UR6 ;  /* 0x0000000621087c20 */ /* 0x000fe20008410000 */
[----:B------:R-:W-:Y:S01]  /*2500*/  FMUL.FTZ R51, R51, UR6 ;  /* 0x0000000633337c20 */ /* 0x000fe20008410000 */
[----:B------:R-:W-:Y:S01]  /*2510*/  FMUL.FTZ R54, R54, UR6 ;  /* 0x0000000636367c20 */ /* 0x000fe20008410000 */
[----:B01----:R-:W-:Y:S01]  /*2520*/  FMUL.FTZ R3, R24, UR6 ;  /* 0x0000000618037c20 */ /* 0x003fe20008410000 */
[----:B------:R-:W0:Y:S01]  /*2530*/  MUFU.TANH R34, R34 ;  /* 0x0000002200227308 */ /* 0x000e220000002400 */
[----:B------:R-:W-:Y:S01]  /*2540*/  FMUL.FTZ R9, R32, UR6 ;  /* 0x0000000620097c20 */ /* 0x000fe20008410000 */
[----:B------:R-:W-:Y:S01]  /*2550*/  FMUL.FTZ R24, R53, UR6 ;  /* 0x0000000635187c20 */ /* 0x000fe20008410000 */
[--C-:B-----5:R-:W-:Y:S01]  /*2560*/  VIADDMNMX R45, R6, R52, R95.reuse, PT ;  /* 0x00000034062d7246 */ /* 0x120fe2000380015f */
[----:B------:R-:W-:Y:S01]  /*2570*/  FMUL.FTZ R6, R63, UR6 ;  /* 0x000000063f067c20 */ /* 0x000fe20008410000 */
[----:B------:R-:W-:Y:S01]  /*2580*/  FMUL.FTZ R58, R58, UR6 ;  /* 0x000000063a3a7c20 */ /* 0x000fe20008410000 */
[----:B------:R-:W-:Y:S01]  /*2590*/  FMUL.FTZ R20, R49, UR6 ;  /* 0x0000000631147c20 */ /* 0x000fe20008410000 */
[C---:B------:R-:W-:Y:S01]  /*25a0*/  ISETP.GT.AND P1, PT, R45.reuse, RZ, PT ;  /* 0x000000ff2d00720c */ /* 0x040fe20003f24270 */
[----:B------:R-:W1:Y:S01]  /*25b0*/  MUFU.TANH R35, R35 ;  /* 0x0000002300237308 */ /* 0x000e620000002400 */
[C---:B------:R-:W-:Y:S01]  /*25c0*/  ISETP.GT.AND P2, PT, R45.reuse, 0x1, PT ;  /* 0x000000012d00780c */ /* 0x040fe20003f44270 */
[----:B------:R-:W-:Y:S01]  /*25d0*/  FMUL.FTZ R62, R62, UR6 ;  /* 0x000000063e3e7c20 */ /* 0x000fe20008410000 */
[----:B------:R-:W-:Y:S01]  /*25e0*/  ISETP.GT.AND P3, PT, R45, 0x8, PT ;  /* 0x000000082d00780c */ /* 0x000fe20003f64270 */
[----:B------:R-:W-:Y:S01]  /*25f0*/  FMUL.FTZ R66, R66, UR6 ;  /* 0x0000000642427c20 */ /* 0x000fe20008410000 */
[----:B----4-:R-:W-:Y:S01]  /*2600*/  FSEL R99, R99, -INF , P1 ;  /* 0xff80000063637808 */ /* 0x010fe20000800000 */
[----:B------:R-:W-:Y:S01]  /*2610*/  FMUL.FTZ R67, R67, UR6 ;  /* 0x0000000643437c20 */ /* 0x000fe20008410000 */
[----:B--2---:R-:W-:Y:S01]  /*2620*/  FSEL R97, R97, -INF , P2 ;  /* 0xff80000061617808 */ /* 0x004fe20001000000 */
[----:B------:R-:W-:Y:S01]  /*2630*/  MUFU.TANH R38, R38 ;  /* 0x0000002600267308 */ /* 0x000fe20000002400 */
[----:B------:R-:W-:Y:S01]  /*2640*/  ISETP.GT.AND P1, PT, R45, 0x9, PT ;  /* 0x000000092d00780c */ /* 0x000fe20003f24270 */
[----:B------:R-:W-:Y:S01]  /*2650*/  FMUL.FTZ R70, R70, UR6 ;  /* 0x0000000646467c20 */ /* 0x000fe20008410000 */
[----:B------:R-:W-:Y:S01]  /*2660*/  FSEL R93, R30, -INF , P3 ;  /* 0xff8000001e5d7808 */ /* 0x000fe20001800000 */
        /* <DEDUP_REMOVED lines=11> */
[----:B0-----:R-:W-:Y:S01]  /*2720*/  FSEL R89, R34, -INF , P2 ;  /* 0xff80000022597808 */ /* 0x001fe20001000000 */
[----:B------:R-:W-:Y:S01]  /*2730*/  MUFU.TANH R42, R42 ;  /* 0x0000002a002a7308 */ /* 0x000fe20000002400 */
[----:B------:R-:W-:Y:S01]  /*2740*/  FMNMX.FTZ R28, R91, R28, !PT ;  /* 0x0000001c5b1c7209 */ /* 0x000fe20007810000 */
[----:B------:R-:W-:Y:S01]  /*2750*/  FMUL.FTZ R79, R79, UR6 ;  /* 0x000000064f4f7c20 */ /* 0x000fe20008410000 */
[----:B------:R-:W-:Y:S01]  /*2760*/  ISETP.GT.AND P2, PT, R45, 0x18, PT ;  /* 0x000000182d00780c */ /* 0x000fe20003f44270 */
[----:B------:R-:W-:Y:S01]  /*2770*/  FMUL.FTZ R82, R82, UR6 ;  /* 0x0000000652527c20 */ /* 0x000fe20008410000 */
[----:B-1----:R-:W-:Y:S01]  /*2780*/  FSEL R63, R35, -INF , P1 ;  /* 0xff800000233f7808 */ /* 0x002fe20000800000 */
[----:B------:R-:W-:Y:S01]  /*2790*/  FMUL.FTZ R12, R41, UR6 ;  /* 0x00000006290c7c20 */ /* 0x000fe20008410000 */
[----:B------:R-:W-:Y:S01]  /*27a0*/  FMNMX.FTZ R28, R89, R28, !PT ;  /* 0x0000001c591c7209 */ /* 0x000fe20007810000 */
[----:B------:R-:W0:Y:S01]  /*27b0*/  MUFU.TANH R43, R43 ;  /* 0x0000002b002b7308 */ /* 0x000e220000002400 */
[----:B------:R-:W-:Y:S01]  /*27c0*/  ISETP.GT.AND P1, PT, R45, 0x19, PT ;  /* 0x000000192d00780c */ /* 0x000fe20003f24270 */
[----:B------:R-:W-:Y:S01]  /*27d0*/  FMUL.FTZ R83, R83, UR6 ;  /* 0x0000000653537c20 */ /* 0x000fe20008410000 */
[----:B------:R-:W-:Y:S01]  /*27e0*/  FMNMX.FTZ R28, R63, R28, !PT ;  /* 0x0000001c3f1c7209 */ /* 0x000fe20007810000 */
[----:B------:R-:W-:Y:S01]  /*27f0*/  FMUL.FTZ R86, R86, UR6 ;  /* 0x0000000656567c20 */ /* 0x000fe20008410000 */
[----:B--2---:R-:W-:Y:S01]  /*2800*/  FSEL R57, R39, -INF , P1 ;  /* 0xff80000027397808 */ /* 0x004fe20000800000 */
[----:B------:R-:W-:Y:S01]  /*2810*/  FMUL.FTZ R15, R44, UR6 ;  /* 0x000000062c0f7c20 */ /* 0x000fe20008410000 */
[----:B------:R-:W-:Y:S01]  /*2820*/  ISETP.GT.AND P1, PT, R45, 0x21, PT ;  /* 0x000000212d00780c */ /* 0x000fe20003f24270 */
[----:B------:R-:W-:Y:S01]  /*2830*/  MUFU.TANH R46, R46 ;  /* 0x0000002e002e7308 */ /* 0x000fe20000002400 */
[----:B------:R-:W-:Y:S01]  /*2840*/  FMUL.FTZ R87, R87, UR6 ;  /* 0x0000000657577c20 */ /* 0x000fe20008410000 */
[----:B------:R-:W-:Y:S01]  /*2850*/  FMUL.FTZ R21, R48, UR6 ;  /* 0x0000000630157c20 */ /* 0x000fe20008410000 */
[----:B------:R-:W-:Y:S01]  /*2860*/  FMUL.FTZ R61, R61, UR6 ;  /* 0x000000063d3d7c20 */ /* 0x000fe20008410000 */
[----:B------:R-:W1:Y:S01]  /*2870*/  SHFL.IDX PT, R50, R50, RZ, 0x1c1f ;  /* 0x001c1fff32327589 */ /* 0x000e6200000e0000 */
[----:B------:R-:W-:Y:S01]  /*2880*/  FMUL.FTZ R27, R56, UR6 ;  /* 0x00000006381b7c20 */ /* 0x000fe20008410000 */
[----:B------:R-:W-:Y:S01]  /*2890*/  FMUL.FTZ R60, R60, UR6 ;  /* 0x000000063c3c7c20 */ /* 0x000fe20008410000 */
[----:B------:R-:W-:Y:S01]  /*28a0*/  FMUL.FTZ R64, R64, UR6 ;  /* 0x0000000640407c20 */ /* 0x000fe20008410000 */
[----:B------:R2:W-:Y:S01]  /*28b0*/  MUFU.TANH R36, R59 ;  /* 0x0000003b00247308 */ /* 0x0005e20000002400 */
        /* <DEDUP_REMOVED lines=8> */
[----:B--2---:R-:W-:Y:S01]  /*2940*/  FSEL R59, R38, -INF , P2 ;  /* 0xff800000263b7808 */ /* 0x004fe20001000000 */
[----:B------:R-:W-:Y:S01]  /*2950*/  FMUL.FTZ R76, R76, UR6 ;  /* 0x000000064c4c7c20 */ /* 0x000fe20008410000 */
[----:B------:R-:W-:Y:S01]  /*2960*/  ISETP.GT.AND P2, PT, R45, 0x20, PT ;  /* 0x000000202d00780c */ /* 0x000fe20003f44270 */
[----:B------:R-:W-:Y:S01]  /*2970*/  FMUL.FTZ R77, R77, UR6 ;  /* 0x000000064d4d7c20 */ /* 0x000fe20008410000 */
[----:B------:R-:W-:Y:S01]  /*2980*/  FMNMX.FTZ R28, R59, R28, !PT ;  /* 0x0000001c3b1c7209 */ /* 0x000fe20007810000 */
[----:B------:R-:W-:Y:S01]  /*2990*/  FMUL.FTZ R80, R80, UR6 ;  /* 0x0000000650507c20 */ /* 0x000fe20008410000 */
[----:B------:R-:W-:Y:S01]  /*29a0*/  FMUL.FTZ R81, R81, UR6 ;  /* 0x0000000651517c20 */ /* 0x000fe20008410000 */
[----:B------:R2:W-:Y:S01]  /*29b0*/  MUFU.TANH R33, R55 ;  /* 0x0000003700217308 */ /* 0x0005e20000002400 */
[----:B------:R-:W-:Y:S01]  /*29c0*/  FMNMX.FTZ R28, R57, R28, !PT ;  /* 0x0000001c391c7209 */ /* 0x000fe20007810000 */
[----:B------:R-:W-:Y:S01]  /*29d0*/  FMUL.FTZ R84, R84, UR6 ;  /* 0x0000000654547c20 */ /* 0x000fe20008410000 */
[----:B------:R-:W-:Y:S01]  /*29e0*/  FMUL.FTZ R85, R85, UR6 ;  /* 0x0000000655557c20 */ /* 0x000fe20008410000 */
[----:B-1----:R-:W-:Y:S01]  /*29f0*/  VIADDMNMX R95, R50, R52, R95, PT ;  /* 0x00000034325f7246 */ /* 0x002fe2000380015f */
[----:B------:R-:W-:Y:S01]  /*2a00*/  @UP0 ULDC UR6, c[0x0][0x44c] ;  /* 0x0001130000060ab9 */ /* 0x000fe20000000800 */
[----:B------:R-:W-:Y:S01]  /*2a10*/  @UP0 ULDC UR15, c[0x0][0x450] ;  /* 0x00011400000f0ab9 */ /* 0x000fe20000000800 */
[----:B------:R-:W-:Y:S01]  /*2a20*/  UIMAD.WIDE.U32 UR6, UR43, UR6, URZ ;  /* 0x000000062b0672a5 */ /* 0x000fe2000f8e003f */
[----:B------:R1:W3:Y:S01]  /*2a30*/  MUFU.TANH R32, R51 ;  /* 0x0000003300207308 */ /* 0x0002e20000002400 */
[----:B--2---:R-:W-:Y:S01]  /*2a40*/  FSEL R55, R42, -INF , P2 ;  /* 0xff8000002a377808 */ /* 0x004fe20001000000 */
[----:B------:R-:W-:Y:S01]  /*2a50*/  UMOV UR11, UR43 ;  /* 0x0000002b000b7c82 */ /* 0x000fe20008000000 */
[----:B------:R-:W-:Y:S01]  /*2a60*/  ISETP.GT.AND P2, PT, R45, 0x28, PT ;  /* 0x000000282d00780c */ /* 0x000fe20003f44270 */
[----:B------:R-:W-:Y:S01]  /*2a70*/  @UP0 USHF.R.U32.HI UR11, URZ, UR15, UR7 ;  /* 0x0000000f3f0b0299 */ /* 0x000fe20008011607 */
[----:B------:R-:W-:Y:S01]  /*2a80*/  FMNMX.FTZ R28, R55, R28, !PT ;  /* 0x0000001c371c7209 */ /* 0x000fe20007810000 */
[----:B------:R-:W-:Y:S01]  /*2a90*/  UIADD3 UR5, UR41, -0x2, URZ ;  /* 0xfffffffe29057890 */ /* 0x000fe2000fffe03f */
[----:B0-----:R-:W-:Y:S01]  /*2aa0*/  FSEL R49, R47, -INF , P1 ;  /* 0xff8000002f317808 */ /* 0x001fe20000800000 */
[----:B------:R-:W0:Y:S01]  /*2ab0*/  MUFU.TANH R54, R54 ;  /* 0x0000003600367308 */ /* 0x000e220000002400 */
[----:B-1----:R-:W-:Y:S01]  /*2ac0*/  FSEL R51, R46, -INF , P2 ;  /* 0xff8000002e337808 */ /* 0x002fe20001000000 */
[----:B------:R-:W-:Y:S01]  /*2ad0*/  UIADD3 UR7, UR11, UR48, -UR50 ;  /* 0x000000300b077290 */ /* 0x000fe2000fffe832 */
[----:B------:R-:W-:Y:S01]  /*2ae0*/  FMNMX.FTZ R28, R53, R28, !PT ;  /* 0x0000001c351c7209 */ /* 0x000fe20007810000 */
[----:B------:R-:W-:Y:S01]  /*2af0*/  UIADD3 UR6, UR14, 0x28840, URZ ;  /* 0x000288400e067890 */ /* 0x000fe2000fffe03f */
[----:B------:R-:W-:Y:S01]  /*2b00*/  ISETP.GT.AND P2, PT, R45, 0x30, PT ;  /* 0x000000302d00780c */ /* 0x000fe20003f44270 */
[----:B------:R-:W-:Y:S01]  /*2b10*/  USHF.R.S32.HI UR11, URZ, 0x1f, UR7 ;  /* 0x0000001f3f0b7899 */ /* 0x000fe20008011407 */
[----:B------:R-:W-:Y:S01]  /*2b20*/  FMNMX.FTZ R28, R51, R28, !PT ;  /* 0x0000001c331c7209 */ /* 0x000fe20007810000 */
[----:B------:R-:W1:Y:S01]  /*2b30*/  MUFU.TANH R58, R58 ;  /* 0x0000003a003a7308 */ /* 0x000e620000002400 */
[----:B------:R-:W-:Y:S01]  /*2b40*/  ISETP.GT.AND P1, PT, R45, 0x31, PT ;  /* 0x000000312d00780c */ /* 0x000fe20003f24270 */
[----:B------:R-:W-:Y:S01]  /*2b50*/  ULEA.HI UR11, UR11, UR7, URZ, 0x7 ;  /* 0x000000070b0b7291 */ /* 0x000fe2000f8f383f */
[----:B------:R-:W-:Y:S01]  /*2b60*/  FSEL R47, R29, -INF , P2 ;  /* 0xff8000001d2f7808 */ /* 0x000fe20001000000 */
[----:B------:R-:W-:Y:S01]  /*2b70*/  UPRMT UR6, UR55, 0x654, UR6 ;  /* 0x0000065437067896 */ /* 0x000fe20008000006 */
[----:B------:R-:W-:Y:S01]  /*2b80*/  FMNMX.FTZ R28, R49, R28, !PT ;  /* 0x0000001c311c7209 */ /* 0x000fe20007810000 */
[----:B------:R-:W-:Y:S01]  /*2b90*/  USHF.R.S32.HI UR11, URZ, 0x7, UR11 ;  /* 0x000000073f0b7899 */ /* 0x000fe2000801140b */
[----:B------:R-:W-:Y:S01]  /*2ba0*/  ISETP.GT.AND P2, PT, R45, 0x38, PT ;  /* 0x000000382d00780c */ /* 0x000fe20003f44270 */
[----:B------:R-:W2:Y:S01]  /*2bb0*/  MUFU.TANH R62, R62 ;  /* 0x0000003e003e7308 */ /* 0x000ea20000002400 */
[----:B---3--:R-:W-:Y:S01]  /*2bc0*/  FSEL R42, R32, -INF , P1 ;  /* 0xff800000202a7808 */ /* 0x008fe20000800000 */
[----:B------:R-:W-:Y:S01]  /*2bd0*/  UISETP.LT.AND UP0, UPT, UR51, UR11, UPT ;  /* 0x0000000b3300728c */ /* 0x000fe2000bf01270 */
[----:B------:R-:W-:-:S02]  /*2be0*/  FMNMX.FTZ R29, R47, R28, !PT ;  /* 0x0000001c2f1d7209 */ /* 0x000fc40007810000 */
[----:B------:R-:W-:Y:S02]  /*2bf0*/  CS2R R150, SRZ ;  /* 0x0000000000967805 */ /* 0x000fe4000001ff00 */
[C---:B------:R-:W-:Y:S01]  /*2c00*/  ISETP.GT.AND P1, PT, R45.reuse, 0x39, PT ;  /* 0x000000392d00780c */ /* 0x040fe20003f24270 */
[----:B------:R-:W-:Y:S01]  /*2c10*/  USEL UR42, UR51, UR11, !UP0 ;  /* 0x0000000b332a7287 */ /* 0x000fe2000c000000 */
[----:B0-----:R-:W-:Y:S01]  /*2c20*/  FSEL R34, R54, -INF , P2 ;  /* 0xff80000036227808 */ /* 0x001fe20001000000 */
[----:B------:R0:W3:Y:S01]  /*2c30*/  MUFU.TANH R37, R6 ;  /* 0x0000000600257308 */ /* 0x0000e20000002400 */
[----:B------:R-:W-:Y:S01]  /*2c40*/  FMNMX.FTZ R31, R42, R29, !PT ;  /* 0x0000001d2a1f7209 */ /* 0x000fe20007810000 */
[----:B------:R-:W-:Y:S01]  /*2c50*/  UISETP.GE.AND UP0, UPT, UR5, UR42, UPT ;  /* 0x0000002a0500728c */ /* 0x000fe2000bf06270 */
[----:B------:R-:W-:Y:S01]  /*2c60*/  ISETP.GT.AND P2, PT, R45, 0x40, PT ;  /* 0x000000402d00780c */ /* 0x000fe20003f44270 */
[----:B------:R-:W-:Y:S01]  /*2c70*/  SYNCS.ARRIVE.TRANS64.RED.A1T0 RZ, [UR6], RZ ;  /* 0x000000ffffff79a7 */ /* 0x000fe20008100406 */
[----:B------:R-:W-:-:S02]  /*2c80*/  FSEL R29, R33, -INF , P1 ;  /* 0xff800000211d7808 */ /* 0x000fc40000800000 */
[----:B------:R-:W-:Y:S02]  /*2c90*/  CS2R R148, SRZ ;  /* 0x0000000000947805 */ /* 0x000fe4000001ff00 */
[----:B------:R-:W-:Y:S01]  /*2ca0*/  ISETP.GT.AND P1, PT, R45, 0x41, PT ;  /* 0x000000412d00780c */ /* 0x000fe20003f24270 */
[----:B------:R-:W4:Y:S01]  /*2cb0*/  MUFU.TANH R66, R66 ;  /* 0x0000004200427308 */ /* 0x000f220000002400 */
[----:B0-----:R-:W-:Y:S02]  /*2cc0*/  FMNMX.FTZ R6, R34, R31, !PT ;  /* 0x0000001f22067209 */ /* 0x001fe40007810000 */
[----:B------:R-:W-:Y:S02]  /*2cd0*/  CS2R R146, SRZ ;  /* 0x0000000000927805 */ /* 0x000fe4000001ff00 */
[----:B-1----:R-:W-:Y:S02]  /*2ce0*/  FSEL R28, R58, -INF , P2 ;  /* 0xff8000003a1c7808 */ /* 0x002fe40001000000 */
[----:B------:R-:W-:-:S02]  /*2cf0*/  CS2R R144, SRZ ;  /* 0x0000000000907805 */ /* 0x000fc4000001ff00 */
[----:B------:R-:W-:Y:S02]  /*2d00*/  FMNMX.FTZ R31, R29, R6, !PT ;  /* 0x000000061d1f7209 */ /* 0x000fe40007810000 */
[----:B------:R-:W-:Y:S02]  /*2d10*/  CS2R R142, SRZ ;  /* 0x00000000008e7805 */ /* 0x000fe4000001ff00 */
[----:B------:R-:W-:Y:S01]  /*2d20*/  ISETP.GT.AND P2, PT, R45, 0x48, PT ;  /* 0x000000482d00780c */ /* 0x000fe20003f44270 */
[----:B------:R-:W0:Y:S01]  /*2d30*/  MUFU.TANH R67, R67 ;  /* 0x0000004300437308 */ /* 0x000e220000002400 */
[----:B------:R-:W-:Y:S02]  /*2d40*/  FSEL R30, R36, -INF , P1 ;  /* 0xff800000241e7808 */ /* 0x000fe40000800000 */
[----:B------:R-:W-:Y:S02]  /*2d50*/  CS2R R140, SRZ ;  /* 0x00000000008c7805 */ /* 0x000fe4000001ff00 */
[----:B------:R-:W-:-:S02]  /*2d60*/  FMNMX.FTZ R33, R28, R31, !PT ;  /* 0x0000001f1c217209 */ /* 0x000fc40007810000 */
[----:B------:R-:W-:Y:S02]  /*2d70*/  CS2R R138, SRZ ;  /* 0x00000000008a7805 */ /* 0x000fe4000001ff00 */
[----:B------:R-:W-:Y:S02]  /*2d80*/  ISETP.GT.AND P1, PT, R45, 0x49, PT ;  /* 0x000000492d00780c */ /* 0x000fe40003f24270 */
[----:B------:R-:W-:Y:S02]  /*2d90*/  CS2R R136, SRZ ;  /* 0x0000000000887805 */ /* 0x000fe4000001ff00 */
[----:B--2---:R-:W-:Y:S01]  /*2da0*/  FSEL R31, R62, -INF , P2 ;  /* 0xff8000003e1f7808 */ /* 0x004fe20001000000 */
[----:B------:R-:W1:Y:S01]  /*2db0*/  MUFU.TANH R70, R70 ;  /* 0x0000004600467308 */ /* 0x000e620000002400 */
[----:B------:R-:W-:Y:S02]  /*2dc0*/  FMNMX.FTZ R6, R30, R33, !PT ;  /* 0x000000211e067209 */ /* 0x000fe40007810000 */
[----:B------:R-:W-:-:S02]  /*2dd0*/  CS2R R134, SRZ ;  /* 0x0000000000867805 */ /* 0x000fc4000001ff00 */
[----:B------:R-:W-:Y:S02]  /*2de0*/  ISETP.GT.AND P2, PT, R45, 0x50, PT ;  /* 0x000000502d00780c */ /* 0x000fe40003f44270 */
[----:B------:R-:W-:Y:S02]  /*2df0*/  CS2R R132, SRZ ;  /* 0x0000000000847805 */ /* 0x000fe4000001ff00 */
[----:B---3--:R-:W-:Y:S02]  /*2e00*/  FSEL R32, R37, -INF , P1 ;  /* 0xff80000025207808 */ /* 0x008fe40000800000 */
[----:B------:R-:W-:Y:S02]  /*2e10*/  CS2R R130, SRZ ;  /* 0x0000000000827805 */ /* 0x000fe4000001ff00 */
[----:B------:R-:W-:Y:S01]  /*2e20*/  FMNMX.FTZ R35, R31, R6, !PT ;  /* 0x000000061f237209 */ /* 0x000fe20007810000 */
[----:B------:R-:W2:Y:S01]  /*2e30*/  MUFU.TANH R71, R71 ;  /* 0x0000004700477308 */ /* 0x000ea20000002400 */
[----:B------:R-:W-:-:S02]  /*2e40*/  ISETP.GT.AND P1, PT, R45, 0x51, PT ;  /* 0x000000512d00780c */ /* 0x000fc40003f24270 */
[----:B------:R-:W-:Y:S02]  /*2e50*/  CS2R R128, SRZ ;  /* 0x0000000000807805 */ /* 0x000fe4000001ff00 */
[----:B----4-:R-:W-:Y:S02]  /*2e60*/  FSEL R33, R66, -INF , P2 ;  /* 0xff80000042217808 */ /* 0x010fe40001000000 */
[----:B------:R-:W-:Y:S02]  /*2e70*/  CS2R R126, SRZ ;  /* 0x00000000007e7805 */ /* 0x000fe4000001ff00 */
[----:B------:R-:W-:Y:S02]  /*2e80*/  FMNMX.FTZ R6, R32, R35, !PT ;  /* 0x0000002320067209 */ /* 0x000fe40007810000 */
[----:B------:R-:W-:Y:S02]  /*2e90*/  CS2R R124, SRZ ;  /* 0x00000000007c7805 */ /* 0x000fe4000001ff00 */
[----:B------:R-:W-:Y:S01]  /*2ea0*/  ISETP.GT.AND P2, PT, R45, 0x58, PT ;  /* 0x000000582d00780c */ /* 0x000fe20003f44270 */
[----:B------:R-:W3:Y:S01]  /*2eb0*/  MUFU.TANH R38, R74 ;  /* 0x0000004a00267308 */ /* 0x000ee20000002400 */
[----:B0-----:R-:W-:-:S02]  /*2ec0*/  FSEL R35, R67, -INF , P1 ;  /* 0xff80000043237808 */ /* 0x001fc40000800000 */
[----:B------:R-:W-:Y:S02]  /*2ed0*/  CS2R R122, SRZ ;  /* 0x00000000007a7805 */ /* 0x000fe4000001ff00 */
[----:B------:R-:W-:Y:S02]  /*2ee0*/  FMNMX.FTZ R6, R33, R6, !PT ;  /* 0x0000000621067209 */ /* 0x000fe40007810000 */
[----:B------:R-:W-:Y:S02]  /*2ef0*/  CS2R R120, SRZ ;  /* 0x0000000000787805 */ /* 0x000fe4000001ff00 */
[----:B------:R-:W-:Y:S02]  /*2f00*/  ISETP.GT.AND P1, PT, R45, 0x59, PT ;  /* 0x000000592d00780c */ /* 0x000fe40003f24270 */
[----:B------:R-:W-:Y:S02]  /*2f10*/  CS2R R118, SRZ ;  /* 0x0000000000767805 */ /* 0x000fe4000001ff00 */
[----:B-1----:R-:W-:Y:S01]  /*2f20*/  FSEL R36, R70, -INF , P2 ;  /* 0xff80000046247808 */ /* 0x002fe20001000000 */
[----:B------:R-:W0:Y:S01]  /*2f30*/  MUFU.TANH R75, R75 ;  /* 0x0000004b004b7308 */ /* 0x000e220000002400 */
[----:B------:R-:W-:-:S02]  /*2f40*/  FMNMX.FTZ R39, R35, R6, !PT ;  /* 0x0000000623277209 */ /* 0x000fc40007810000 */
[----:B------:R-:W-:Y:S02]  /*2f50*/  CS2R R116, SRZ ;  /* 0x0000000000747805 */ /* 0x000fe4000001ff00 */
[----:B------:R-:W-:Y:S02]  /*2f60*/  ISETP.GT.AND P2, PT, R45, 0x60, PT ;  /* 0x000000602d00780c */ /* 0x000fe40003f44270 */
[----:B------:R-:W-:Y:S02]  /*2f70*/  CS2R R114, SRZ ;  /* 0x0000000000727805 */ /* 0x000fe4000001ff00 */
[----:B--2---:R-:W-:Y:S02]  /*2f80*/  FSEL R37, R71, -INF , P1 ;  /* 0xff80000047257808 */ /* 0x004fe40000800000 */
[----:B------:R-:W-:Y:S02]  /*2f90*/  CS2R R112, SRZ ;  /* 0x0000000000707805 */ /* 0x000fe4000001ff00 */
[----:B------:R-:W-:Y:S01]  /*2fa0*/  FMNMX.FTZ R6, R36, R39, !PT ;  /* 0x0000002724067209 */ /* 0x000fe20007810000 */
[----:B------:R-:W1:Y:S01]  /*2fb0*/  MUFU.TANH R40, R78 ;  /* 0x0000004e00287308 */ /* 0x000e620000002400 */
[----:B------:R-:W-:-:S02]  /*2fc0*/  ISETP.GT.AND P1, PT, R45, 0x61, PT ;  /* 0x000000612d00780c */ /* 0x000fc40003f24270 */
[----:B------:R-:W-:Y:S02]  /*2fd0*/  CS2R R110, SRZ ;  /* 0x00000000006e7805 */ /* 0x000fe4000001ff00 */
[----:B---3--:R-:W-:Y:S02]  /*2fe0*/  FSEL R38, R38, -INF , P2 ;  /* 0xff80000026267808 */ /* 0x008fe40001000000 */
[----:B------:R-:W-:Y:S02]  /*2ff0*/  CS2R R108, SRZ ;  /* 0x00000000006c7805 */ /* 0x000fe4000001ff00 */
[----:B------:R-:W-:Y:S02]  /*3000*/  FMNMX.FTZ R41, R37, R6, !PT ;  /* 0x0000000625297209 */ /* 0x000fe40007810000 */
[----:B------:R-:W-:Y:S02]  /*3010*/  CS2R R106, SRZ ;  /* 0x00000000006a7805 */ /* 0x000fe4000001ff00 */
[----:B------:R-:W-:Y:S01]  /*3020*/  ISETP.GT.AND P2, PT, R45, 0x68, PT ;  /* 0x000000682d00780c */ /* 0x000fe20003f44270 */
[----:B------:R-:W2:Y:S01]  /*3030*/  MUFU.TANH R43, R79 ;  /* 0x0000004f002b7308 */ /* 0x000ea20000002400 */
[----:B0-----:R-:W-:-:S02]  /*3040*/  FSEL R39, R75, -INF , P1 ;  /* 0xff8000004b277808 */ /* 0x001fc40000800000 */
[----:B------:R-:W-:Y:S02]  /*3050*/  CS2R R104, SRZ ;  /* 0x0000000000687805 */ /* 0x000fe4000001ff00 */
[----:B------:R-:W-:Y:S02]  /*3060*/  FMNMX.FTZ R6, R38, R41, !PT ;  /* 0x0000002926067209 */ /* 0x000fe40007810000 */
[----:B------:R-:W-:Y:S02]  /*3070*/  CS2R R102, SRZ ;  /* 0x0000000000667805 */ /* 0x000fe4000001ff00 */
[----:B------:R-:W-:Y:S02]  /*3080*/  ISETP.GT.AND P1, PT, R45, 0x69, PT ;  /* 0x000000692d00780c */ /* 0x000fe40003f24270 */
[----:B------:R-:W-:Y:S02]  /*3090*/  CS2R R100, SRZ ;  /* 0x0000000000647805 */ /* 0x000fe4000001ff00 */
[----:B------:R-:W-:Y:S01]  /*30a0*/  FMNMX.FTZ R41, R39, R6, !PT ;  /* 0x0000000627297209 */ /* 0x000fe20007810000 */
[----:B------:R-:W0:Y:S01]  /*30b0*/  MUFU.TANH R82, R82 ;  /* 0x0000005200527308 */ /* 0x000e220000002400 */
[----:B-1----:R-:W-:-:S02]  /*30c0*/  FSEL R40, R40, -INF , P2 ;  /* 0xff80000028287808 */ /* 0x002fc40001000000 */
[----:B------:R-:W-:Y:S02]  /*30d0*/  ISETP.GT.AND P2, PT, R45, 0x70, PT ;  /* 0x000000702d00780c */ /* 0x000fe40003f44270 */
[----:B------:R-:W-:Y:S02]  /*30e0*/  FMNMX.FTZ R6, R40, R41, !PT ;  /* 0x0000002928067209 */ /* 0x000fe40007810000 */
[----:B------:R-:W-:Y:S01]  /*30f0*/  ISETP.GT.AND P3, PT, R95, 0x8, PT ;  /* 0x000000085f00780c */ /* 0x000fe20003f64270 */
        /* <DEDUP_REMOVED lines=12> */
[----:B------:R-:W-:Y:S01]  /*31c0*/  MUFU.TANH R71, R61 ;  /* 0x0000003d00477308 */ /* 0x000fe20000002400 */
[----:B--2---:R-:W-:Y:S02]  /*31d0*/  FSEL R45, R86, -INF , P2 ;  /* 0xff800000562d7808 */ /* 0x004fe40001000000 */
[----:B------:R-:W-:Y:S02]  /*31e0*/  ISETP.GT.AND P2, PT, R95, 0x1, PT ;  /* 0x000000015f00780c */ /* 0x000fe40003f44270 */
[----:B------:R-:W-:-:S03]  /*31f0*/  FMNMX.FTZ R67, R45, R6, !PT ;  /* 0x000000062d437209 */ /* 0x000fc60007810000 */
[----:B------:R-:W-:Y:S01]  /*3200*/  MUFU.TANH R3, R3 ;  /* 0x0000000300037308 */ /* 0x000fe20000002400 */
[----:B0-----:R-:W-:-:S04]  /*3210*/  FSEL R46, R46, -INF , P1 ;  /* 0xff8000002e2e7808 */ /* 0x001fc80000800000 */
[----:B------:R-:W-:-:S03]  /*3220*/  FMNMX.FTZ R67, R46, R67, !PT ;  /* 0x000000432e437209 */ /* 0x000fc60007810000 */
[----:B------:R-:W-:Y:S02]  /*3230*/  MUFU.TANH R4, R4 ;  /* 0x0000000400047308 */ /* 0x000fe40000002400 */
[----:B------:R-:W0:Y:S06]  /*3240*/  SHFL.BFLY PT, R6, R67, 0x2, 0x1f ;  /* 0x0c401f0043067f89 */ /* 0x000e2c00000e0000 */
[----:B------:R-:W1:Y:S08]  /*3250*/  MUFU.TANH R7, R7 ;  /* 0x0000000700077308 */ /* 0x000e700000002400 */
[----:B------:R-:W-:Y:S08]  /*3260*/  MUFU.TANH R5, R5 ;  /* 0x0000000500057308 */ /* 0x000ff00000002400 */
[----:B------:R-:W2:Y:S01]  /*3270*/  MUFU.TANH R9, R9 ;  /* 0x0000000900097308 */ /* 0x000ea20000002400 */
[----:B-1----:R-:W-:-:S02]  /*3280*/  FSEL R50, R7, -INF , P3 ;  /* 0xff80000007327808 */ /* 0x002fc40001800000 */
[----:B0-----:R-:W-:-:S05]  /*3290*/  FMNMX.FTZ R48, R67, R6, !PT ;  /* 0x0000000643307209 */ /* 0x001fca0007810000 */
[----:B------:R-:W0:Y:S01]  /*32a0*/  SHFL.BFLY PT, R61, R48, 0x1, 0x1f ;  /* 0x0c201f00303d7f89 */ /* 0x000e2200000e0000 */
[----:B------:R-:W1:Y:S08]  /*32b0*/  MUFU.TANH R8, R8 ;  /* 0x0000000800087308 */ /* 0x000e700000002400 */
[----:B------:R-:W3:Y:S08]  /*32c0*/  MUFU.TANH R11, R11 ;  /* 0x0000000b000b7308 */ /* 0x000ef00000002400 */
[----:B------:R-:W4:Y:S01]  /*32d0*/  MUFU.TANH R10, R10 ;  /* 0x0000000a000a7308 */ /* 0x000f220000002400 */
[----:B0-----:R-:W-:-:S07]  /*32e0*/  FMNMX.FTZ R6, R48, R61, !PT ;  /* 0x0000003d30067209 */ /* 0x001fce0007810000 */
[----:B------:R-:W0:Y:S01]  /*32f0*/  MUFU.TANH R13, R13 ;  /* 0x0000000d000d7308 */ /* 0x000e220000002400 */
[----:B------:R-:W-:Y:S02]  /*3300*/  FSEL R61, R4, -INF , P2 ;  /* 0xff800000043d7808 */ /* 0x000fe40001000000 */
[C---:B------:R-:W-:Y:S01]  /*3310*/  FSETP.NEU.FTZ.AND P1, PT, R6.reuse, -INF , PT ;  /* 0xff8000000600780b */ /* 0x040fe20003f3d000 */
[----:B------:R-:W-:Y:S01]  /*3320*/  FMUL.FTZ R48, R6, UR10 ;  /* 0x0000000a06307c20 */ /* 0x000fe20008410000 */
[----:B------:R-:W-:-:S03]  /*3330*/  ISETP.GT.AND P2, PT, R95, 0x10, PT ;  /* 0x000000105f00780c */ /* 0x000fc60003f44270 */
[----:B------:R-:W5:Y:S01]  /*3340*/  MUFU.TANH R12, R12 ;  /* 0x0000000c000c7308 */ /* 0x000f620000002400 */
[----:B------:R-:W-:Y:S02]  /*3350*/  FSEL R48, R48, RZ, P1 ;  /* 0x000000ff30307208 */ /* 0x000fe40000800000 */
[----:B------:R-:W-:Y:S02]  /*3360*/  ISETP.GT.AND P1, PT, R95, RZ, PT ;  /* 0x000000ff5f00720c */ /* 0x000fe40003f24270 */
[----:B--2---:R-:W-:Y:S01]  /*3370*/  FSEL R56, R9, -INF , P2 ;  /* 0xff80000009387808 */ /* 0x004fe20001000000 */
[--C-:B------:R-:W-:Y:S01]  /*3380*/  FFMA.FTZ R179, R59, UR10, -R48.reuse ;  /* 0x0000000a3bb37c23 */ /* 0x100fe20008010830 */
[----:B------:R-:W-:Y:S01]  /*3390*/  FSEL R54, R3, -INF , P1 ;  /* 0xff80000003367808 */ /* 0x000fe20000800000 */
[----:B------:R-:W2:Y:S01]  /*33a0*/  MUFU.TANH R15, R15 ;  /* 0x0000000f000f7308 */ /* 0x000ea20000002400 */
[----:B------:R-:W-:Y:S01]  /*33b0*/  ISETP.GT.AND P1, PT, R95, 0x9, PT ;  /* 0x000000095f00780c */ /* 0x000fe20003f24270 */
[--C-:B------:R-:W-:Y:S01]  /*33c0*/  FFMA.FTZ R173, R55, UR10, -R48.reuse ;  /* 0x0000000a37ad7c23 */ /* 0x100fe20008010830 */
[----:B------:R-:W-:Y:S01]  /*33d0*/  FMNMX.FTZ R3, R54, R61, !PT ;  /* 0x0000003d36037209 */ /* 0x000fe20007810000 */
[--C-:B------:R-:W-:Y:S01]  /*33e0*/  FFMA.FTZ R175, R51, UR10, -R48.reuse ;  /* 0x0000000a33af7c23 */ /* 0x100fe20008010830 */
[----:B------:R-:W-:Y:S01]  /*33f0*/  FSEL R52, R5, -INF , P1 ;  /* 0xff80000005347808 */ /* 0x000fe20000800000 */
[--C-:B------:R-:W-:Y:S01]  /*3400*/  FFMA.FTZ R5, R63, UR10, -R48.reuse ;  /* 0x0000000a3f057c23 */ /* 0x100fe20008010830 */
[----:B------:R-:W-:Y:S01]  /*3410*/  FMNMX.FTZ R3, R50, R3, !PT ;  /* 0x0000000332037209 */ /* 0x000fe20007810000 */
[----:B------:R-:W2:Y:S01]  /*3420*/  MUFU.TANH R14, R14 ;  /* 0x0000000e000e7308 */ /* 0x000ea20000002400 */
[----:B------:R-:W-:Y:S01]  /*3430*/  ISETP.GT.AND P1, PT, R95, 0x11, PT ;  /* 0x000000115f00780c */ /* 0x000fe20003f24270 */
[--C-:B------:R-:W-:Y:S01]  /*3440*/  FFMA.FTZ R169, R47, UR10, -R48.reuse ;  /* 0x0000000a2fa97c23 */ /* 0x100fe20008010830 */
[----:B------:R-:W-:Y:S01]  /*3450*/  FMNMX.FTZ R3, R52, R3, !PT ;  /* 0x0000000334037209 */ /* 0x000fe20007810000 */
[--C-:B------:R-:W-:Y:S01]  /*3460*/  FFMA.FTZ R171, R34, UR10, -R48.reuse ;  /* 0x0000000a22ab7c23 */ /* 0x100fe20008010830 */
[----:B------:R-:W-:Y:S01]  /*3470*/  ISETP.GT.AND P2, PT, R95, 0x18, PT ;  /* 0x000000185f00780c */ /* 0x000fe20003f44270 */
[--C-:B------:R-:W-:Y:S01]  /*3480*/  FFMA.FTZ R167, R31, UR10, -R48.reuse ;  /* 0x0000000a1fa77c23 */ /* 0x100fe20008010830 */
[----:B-1----:R-:W-:Y:S01]  /*3490*/  FSEL R58, R8, -INF , P1 ;  /* 0xff800000083a7808 */ /* 0x002fe20000800000 */
[----:B------:R4:W-:Y:S01]  /*34a0*/  MUFU.TANH R70, R60 ;  /* 0x0000003c00467308 */ /* 0x0009e20000002400 */
[----:B------:R-:W-:Y:S01]  /*34b0*/  FMNMX.FTZ R3, R56, R3, !PT ;  /* 0x0000000338037209 */ /* 0x000fe20007810000 */
[--C-:B------:R-:W-:Y:S01]  /*34c0*/  FFMA.FTZ R155, R40, UR10, -R48.reuse ;  /* 0x0000000a289b7c23 */ /* 0x100fe20008010830 */
[----:B------:R-:W-:Y:S01]  /*34d0*/  ISETP.GT.AND P1, PT, R95, 0x19, PT ;  /* 0x000000195f00780c */ /* 0x000fe20003f24270 */
[--C-:B------:R-:W-:Y:S01]  /*34e0*/  FFMA.FTZ R40, R44, UR10, -R48.reuse ;  /* 0x0000000a2c287c23 */ /* 0x100fe20008010830 */
[----:B---3--:R-:W-:Y:S01]  /*34f0*/  FSEL R11, R11, -INF , P2 ;  /* 0xff8000000b0b7808 */ /* 0x008fe20001000000 */
[--C-:B------:R-:W-:Y:S01]  /*3500*/  FFMA.FTZ R181, R99, UR10, -R48.reuse ;  /* 0x0000000a63b57c23 */ /* 0x100fe20008010830 */
[----:B------:R-:W-:Y:S01]  /*3510*/  FMNMX.FTZ R62, R58, R3, !PT ;  /* 0x000000033a3e7209 */ /* 0x000fe20007810000 */
[----:B------:R-:W1:Y:S01]  /*3520*/  MUFU.TANH R21, R21 ;  /* 0x0000001500157308 */ /* 0x000e620000002400 */
[----:B------:R-:W-:Y:S01]  /*3530*/  ISETP.GT.AND P2, PT, R95, 0x20, PT ;  /* 0x000000205f00780c */ /* 0x000fe20003f44270 */
[--C-:B------:R-:W-:Y:S01]  /*3540*/  FFMA.FTZ R97, R97, UR10, -R48.reuse ;  /* 0x0000000a61617c23 */ /* 0x100fe20008010830 */
[----:B----4-:R-:W-:Y:S01]  /*3550*/  FSEL R60, R10, -INF , P1 ;  /* 0xff8000000a3c7808 */ /* 0x010fe20000800000 */
[--C-:B------:R-:W-:Y:S01]  /*3560*/  FFMA.FTZ R183, R93, UR10, -R48.reuse ;  /* 0x0000000a5db77c23 */ /* 0x100fe20008010830 */
[----:B------:R-:W-:Y:S01]  /*3570*/  FMNMX.FTZ R3, R11, R62, !PT ;  /* 0x0000003e0b037209 */ /* 0x000fe20007810000 */
[--C-:B------:R-:W-:Y:S01]  /*3580*/  FFMA.FTZ R8, R91, UR10, -R48.reuse ;  /* 0x0000000a5b087c23 */ /* 0x100fe20008010830 */
[----:B------:R-:W-:Y:S01]  /*3590*/  ISETP.GT.AND P1, PT, R95, 0x21, PT ;  /* 0x000000215f00780c */ /* 0x000fe20003f24270 */
[----:B------:R-:W3:Y:S01]  /*35a0*/  MUFU.TANH R20, R20 ;  /* 0x0000001400147308 */ /* 0x000ee20000002400 */
[----:B0-----:R-:W-:Y:S01]  /*35b0*/  FSEL R13, R13, -INF , P2 ;  /* 0xff8000000d0d7808 */ /* 0x001fe20001000000 */
[--C-:B------:R-:W-:Y:S01]  /*35c0*/  FFMA.FTZ R177, R89, UR10, -R48.reuse ;  /* 0x0000000a59b17c23 */ /* 0x100fe20008010830 */
[----:B------:R-:W-:Y:S01]  /*35d0*/  FMNMX.FTZ R10, R60, R3, !PT ;  /* 0x000000033c0a7209 */ /* 0x000fe20007810000 */
[--C-:B------:R-:W-:Y:S01]  /*35e0*/  FFMA.FTZ R165, R28, UR10, -R48.reuse ;  /* 0x0000000a1ca57c23 */ /* 0x100fe20008010830 */
[----:B------:R-:W-:Y:S01]  /*35f0*/  ISETP.GT.AND P2, PT, R95, 0x28, PT ;  /* 0x000000285f00780c */ /* 0x000fe20003f44270 */
[--C-:B------:R-:W-:Y:S01]  /*3600*/  FFMA.FTZ R28, R30, UR10, -R48.reuse ;  /* 0x0000000a1e1c7c23 */ /* 0x100fe20008010830 */
[----:B-----5:R-:W-:Y:S01]  /*3610*/  FSEL R62, R12, -INF , P1 ;  /* 0xff8000000c3e7808 */ /* 0x020fe20000800000 */
        /* <DEDUP_REMOVED lines=8> */
[----:B------:R-:W-:Y:S01]  /*36a0*/  MUFU.TANH R24, R24 ;  /* 0x0000001800187308 */ /* 0x000fe20000002400 */
[----:B------:R-:W-:Y:S01]  /*36b0*/  ISETP.GT.AND P2, PT, R95, 0x30, PT ;  /* 0x000000305f00780c */ /* 0x000fe20003f44270 */
[--C-:B------:R-:W-:Y:S01]  /*36c0*/  FFMA.FTZ R163, R36, UR10, -R48.reuse ;  /* 0x0000000a24a37c23 */ /* 0x100fe20008010830 */
[----:B------:R-:W-:Y:S01]  /*36d0*/  FSEL R63, R14, -INF , P1 ;  /* 0xff8000000e3f7808 */ /* 0x000fe20000800000 */
[--C-:B------:R-:W-:Y:S01]  /*36e0*/  FFMA.FTZ R153, R38, UR10, -R48.reuse ;  /* 0x0000000a26997c23 */ /* 0x100fe20008010830 */
[----:B------:R-:W-:Y:S01]  /*36f0*/  FMNMX.FTZ R12, R15, R12, !PT ;  /* 0x0000000c0f0c7209 */ /* 0x000fe20007810000 */
[--C-:B------:R-:W-:Y:S01]  /*3700*/  FFMA.FTZ R36, R39, UR10, -R48.reuse ;  /* 0x0000000a27247c23 */ /* 0x100fe20008010830 */
[----:B------:R-:W-:Y:S01]  /*3710*/  ISETP.GT.AND P1, PT, R95, 0x31, PT ;  /* 0x000000315f00780c */ /* 0x000fe20003f24270 */
[----:B------:R-:W2:Y:S01]  /*3720*/  MUFU.TANH R27, R27 ;  /* 0x0000001b001b7308 */ /* 0x000ea20000002400 */
[----:B-1----:R-:W-:Y:S01]  /*3730*/  FSEL R59, R21, -INF , P2 ;  /* 0xff800000153b7808 */ /* 0x002fe20001000000 */
[--C-:B------:R-:W-:Y:S01]  /*3740*/  FFMA.FTZ R38, R43, UR10, -R48.reuse ;  /* 0x0000000a2b267c23 */ /* 0x100fe20008010830 */
[----:B------:R-:W-:Y:S01]  /*3750*/  FMNMX.FTZ R12, R63, R12, !PT ;  /* 0x0000000c3f0c7209 */ /* 0x000fe20007810000 */
[--C-:B------:R-:W-:Y:S01]  /*3760*/  FFMA.FTZ R157, R41, UR10, -R48.reuse ;  /* 0x0000000a299d7c23 */ /* 0x100fe20008010830 */
[----:B------:R-:W-:Y:S01]  /*3770*/  ISETP.GT.AND P2, PT, R95, 0x38, PT ;  /* 0x000000385f00780c */ /* 0x000fe20003f44270 */
[--C-:B------:R-:W-:Y:S01]  /*3780*/  FFMA.FTZ R159, R45, UR10, -R48.reuse ;  /* 0x0000000a2d9f7c23 */ /* 0x100fe20008010830 */
[----:B------:R-:W-:Y:S01]  /*3790*/  FMNMX.FTZ R3, R59, R12, !PT ;  /* 0x0000000c3b037209 */ /* 0x000fe20007810000 */
[----:B------:R-:W1:Y:S01]  /*37a0*/  MUFU.TANH R26, R26 ;  /* 0x0000001a001a7308 */ /* 0x000e620000002400 */
[----:B------:R-:W-:Y:S01]  /*37b0*/  FFMA.FTZ R46, R46, UR10, -R48 ;  /* 0x0000000a2e2e7c23 */ /* 0x000fe20008010830 */
[----:B------:R-:W-:-:S02]  /*37c0*/  CS2R R98, SRZ ;  /* 0x0000000000627805 */ /* 0x000fc4000001ff00 */
[----:B------:R-:W-:Y:S02]  /*37d0*/  CS2R R92, SRZ ;  /* 0x00000000005c7805 */ /* 0x000fe4000001ff00 */
[----:B------:R-:W-:Y:S02]  /*37e0*/  CS2R R90, SRZ ;  /* 0x00000000005a7805 */ /* 0x000fe4000001ff00 */
[----:B------:R-:W-:Y:S01]  /*37f0*/  CS2R R88, SRZ ;  /* 0x0000000000587805 */ /* 0x000fe2000001ff00 */
[----:B------:R3:W4:Y:S08]  /*3800*/  MUFU.TANH R74, R64 ;  /* 0x00000040004a7308 */ /* 0x0007300000002400 */
[----:B------:R5:W-:Y:S01]  /*3810*/  MUFU.EX2 R10, R5 ;  /* 0x00000005000a7308 */ /* 0x000be20000000800 */
[----:B---3--:R-:W-:-:S02]  /*3820*/  FSEL R64, R20, -INF , P1 ;  /* 0xff80000014407808 */ /* 0x008fc40000800000 */
[----:B------:R-:W-:Y:S02]  /*3830*/  ISETP.GT.AND P1, PT, R95, 0x39, PT ;  /* 0x000000395f00780c */ /* 0x000fe40003f24270 */
[----:B------:R-:W-:-:S03]  /*3840*/  FMNMX.FTZ R14, R64, R3, !PT ;  /* 0x00000003400e7209 */ /* 0x000fc60007810000 */
[----:B------:R3:W4:Y:S01]  /*3850*/  MUFU.TANH R75, R65 ;  /* 0x00000041004b7308 */ /* 0x0007220000002400 */
[--C-:B-----5:R-:W-:Y:S01]  /*3860*/  FFMA.FTZ R5, R57, UR10, -R48.reuse ;  /* 0x0000000a39057c23 */ /* 0x120fe20008010830 */
[----:B0-----:R-:W-:Y:S02]  /*3870*/  FSEL R57, R25, -INF , P2 ;  /* 0xff80000019397808 */ /* 0x001fe40001000000 */
[----:B------:R-:W-:Y:S02]  /*3880*/  ISETP.GT.AND P2, PT, R95, 0x40, PT ;  /* 0x000000405f00780c */ /* 0x000fe40003f44270 */
[----:B------:R-:W-:Y:S02]  /*3890*/  FMNMX.FTZ R14, R57, R14, !PT ;  /* 0x0000000e390e7209 */ /* 0x000fe40007810000 */
[----:B--2---:R-:W-:Y:S01]  /*38a0*/  FSEL R55, R27, -INF , P2 ;  /* 0xff8000001b377808 */ /* 0x004fe20001000000 */
[----:B------:R0:W-:Y:S01]  /*38b0*/  MUFU.EX2 R12, R5 ;  /* 0x00000005000c7308 */ /* 0x0001e20000000800 */
[----:B---3--:R-:W-:Y:S01]  /*38c0*/  FSEL R65, R24, -INF , P1 ;  /* 0xff80000018417808 */ /* 0x008fe20000800000 */
[----:B------:R-:W-:Y:S01]  /*38d0*/  FFMA.FTZ R24, R49, UR10, -R48 ;  /* 0x0000000a31187c23 */ /* 0x000fe20008010830 */
[----:B------:R-:W-:-:S02]  /*38e0*/  ISETP.GT.AND P1, PT, R95, 0x41, PT ;  /* 0x000000415f00780c */ /* 0x000fc40003f24270 */
[----:B------:R-:W-:Y:S02]  /*38f0*/  FMNMX.FTZ R14, R65, R14, !PT ;  /* 0x0000000e410e7209 */ /* 0x000fe40007810000 */
[----:B------:R-:W-:Y:S01]  /*3900*/  ISETP.GT.AND P2, PT, R95, 0x48, PT ;  /* 0x000000485f00780c */ /* 0x000fe20003f44270 */
[----:B------:R4:W2:Y:S01]  /*3910*/  MUFU.TANH R78, R68 ;  /* 0x00000044004e7308 */ /* 0x0008a20000002400 */
[----:B-1----:R-:W-:Y:S01]  /*3920*/  FSEL R66, R26, -INF , P1 ;  /* 0xff8000001a427808 */ /* 0x002fe20000800000 */
[----:B0-----:R-:W-:Y:S01]  /*3930*/  FFMA.FTZ R5, R53, UR10, -R48 ;  /* 0x0000000a35057c23 */ /* 0x001fe20008010830 */
[----:B------:R-:W-:Y:S02]  /*3940*/  FMNMX.FTZ R3, R55, R14, !PT ;  /* 0x0000000e37037209 */ /* 0x000fe40007810000 */
[----:B------:R-:W-:Y:S02]  /*3950*/  ISETP.GT.AND P1, PT, R95, 0x49, PT ;  /* 0x000000495f00780c */ /* 0x000fe40003f24270 */
[----:B------:R-:W-:Y:S01]  /*3960*/  FSEL R53, R70, -INF , P2 ;  /* 0xff80000046357808 */ /* 0x000fe20001000000 */
[----:B------:R-:W0:Y:S01]  /*3970*/  MUFU.TANH R69, R69 ;  /* 0x0000004500457308 */ /* 0x000e220000002400 */
[----:B------:R-:W-:-:S02]  /*3980*/  FMNMX.FTZ R20, R66, R3, !PT ;  /* 0x0000000342147209 */ /* 0x000fc40007810000 */
[----:B------:R-:W-:Y:S02]  /*3990*/  ISETP.GT.AND P2, PT, R95, 0x50, PT ;  /* 0x000000505f00780c */ /* 0x000fe40003f44270 */
[----:B------:R-:W-:Y:S02]  /*39a0*/  FSEL R67, R71, -INF , P1 ;  /* 0xff80000047437808 */ /* 0x000fe40000800000 */
[----:B------:R-:W-:Y:S01]  /*39b0*/  FMNMX.FTZ R20, R53, R20, !PT ;  /* 0x0000001435147209 */ /* 0x000fe20007810000 */
[----:B------:R-:W1:Y:S01]  /*39c0*/  MUFU.TANH R72, R72 ;  /* 0x0000004800487308 */ /* 0x000e620000002400 */
[----:B------:R-:W-:Y:S02]  /*39d0*/  ISETP.GT.AND P1, PT, R95, 0x51, PT ;  /* 0x000000515f00780c */ /* 0x000fe40003f24270 */
[----:B----4-:R-:W-:Y:S02]  /*39e0*/  FSEL R68, R74, -INF , P2 ;  /* 0xff8000004a447808 */ /* 0x010fe40001000000 */
[----:B------:R-:W-:-:S02]  /*39f0*/  FMNMX.FTZ R3, R67, R20, !PT ;  /* 0x0000001443037209 */ /* 0x000fc40007810000 */
[----:B------:R-:W-:Y:S01]  /*3a00*/  ISETP.GT.AND P2, PT, R95, 0x58, PT ;  /* 0x000000585f00780c */ /* 0x000fe20003f44270 */
[----:B------:R-:W3:Y:S01]  /*3a10*/  MUFU.TANH R73, R73 ;  /* 0x0000004900497308 */ /* 0x000ee20000002400 */
[----:B------:R-:W-:Y:S02]  /*3a20*/  FSEL R51, R75, -INF , P1 ;  /* 0xff8000004b337808 */ /* 0x000fe40000800000 */
[----:B------:R-:W-:Y:S02]  /*3a30*/  FMNMX.FTZ R20, R68, R3, !PT ;  /* 0x0000000344147209 */ /* 0x000fe40007810000 */
[----:B------:R-:W-:Y:S02]  /*3a40*/  ISETP.GT.AND P1, PT, R95, 0x59, PT ;  /* 0x000000595f00780c */ /* 0x000fe40003f24270 */
[----:B--2---:R-:W-:Y:S01]  /*3a50*/  FSEL R21, R78, -INF , P2 ;  /* 0xff8000004e157808 */ /* 0x004fe20001000000 */
[----:B------:R-:W-:Y:S01]  /*3a60*/  MUFU.TANH R76, R76 ;  /* 0x0000004c004c7308 */ /* 0x000fe20000002400 */
[----:B------:R-:W-:-:S02]  /*3a70*/  FMNMX.FTZ R20, R51, R20, !PT ;  /* 0x0000001433147209 */ /* 0x000fc40007810000 */
[----:B------:R-:W-:Y:S02]  /*3a80*/  ISETP.GT.AND P2, PT, R95, 0x60, PT ;  /* 0x000000605f00780c */ /* 0x000fe40003f44270 */
[----:B0-----:R-:W-:Y:S01]  /*3a90*/  FSEL R25, R69, -INF , P1 ;  /* 0xff80000045197808 */ /* 0x001fe20000800000 */
[----:B------:R-:W-:Y:S01]  /*3aa0*/  FFMA.FTZ R69, R29, UR10, -R48 ;  /* 0x0000000a1d457c23 */ /* 0x000fe20008010830 */
[----:B------:R-:W-:Y:S01]  /*3ab0*/  FMNMX.FTZ R20, R21, R20, !PT ;  /* 0x0000001415147209 */ /* 0x000fe20007810000 */
[----:B------:R-:W0:Y:S01]  /*3ac0*/  MUFU.TANH R77, R77 ;  /* 0x0000004d004d7308 */ /* 0x000e220000002400 */
[----:B------:R-:W-:Y:S02]  /*3ad0*/  ISETP.GT.AND P1, PT, R95, 0x61, PT ;  /* 0x000000615f00780c */ /* 0x000fe40003f24270 */
[----:B-1----:R-:W-:Y:S02]  /*3ae0*/  FSEL R47, R72, -INF , P2 ;  /* 0xff800000482f7808 */ /* 0x002fe40001000000 */
[----:B------:R-:W-:-:S02]  /*3af0*/  FMNMX.FTZ R20, R25, R20, !PT ;  /* 0x0000001419147209 */ /* 0x000fc40007810000 */
[----:B------:R-:W-:Y:S01]  /*3b00*/  ISETP.GT.AND P2, PT, R95, 0x68, PT ;  /* 0x000000685f00780c */ /* 0x000fe20003f44270 */
[----:B------:R-:W1:Y:S01]  /*3b10*/  MUFU.TANH R80, R80 ;  /* 0x0000005000507308 */ /* 0x000e620000002400 */
[----:B---3--:R-:W-:Y:S02]  /*3b20*/  FSEL R27, R73, -INF , P1 ;  /* 0xff800000491b7808 */ /* 0x008fe40000800000 */
[----:B------:R-:W-:Y:S02]  /*3b30*/  FMNMX.FTZ R26, R47, R20, !PT ;  /* 0x000000142f1a7209 */ /* 0x000fe40007810000 */
[----:B------:R-:W-:Y:S02]  /*3b40*/  ISETP.GT.AND P1, PT, R95, 0x69, PT ;  /* 0x000000695f00780c */ /* 0x000fe40003f24270 */
[----:B------:R-:W-:Y:S01]  /*3b50*/  FMNMX.FTZ R3, R27, R26, !PT ;  /* 0x0000001a1b037209 */ /* 0x000fe20007810000 */
[----:B------:R-:W-:Y:S01]  /*3b60*/  MUFU.TANH R81, R81 ;  /* 0x0000005100517308 */ /* 0x000fe20000002400 */
[----:B0-----:R-:W-:-:S02]  /*3b70*/  FSEL R49, R77, -INF , P1 ;  /* 0xff8000004d317808 */ /* 0x001fc40000800000 */
[----:B------:R-:W-:-:S05]  /*3b80*/  ISETP.GT.AND P1, PT, R95, 0x71, PT ;  /* 0x000000715f00780c */ /* 0x000fca0003f24270 */
[----:B------:R0:W-:Y:S08]  /*3b90*/  MUFU.EX2 R14, R5 ;  /* 0x00000005000e7308 */ /* 0x0001f00000000800 */
[----:B------:R-:W2:Y:S01]  /*3ba0*/  MUFU.TANH R84, R84 ;  /* 0x0000005400547308 */ /* 0x000ea20000002400 */
[----:B0-----:R-:W-:Y:S01]  /*3bb0*/  FFMA.FTZ R5, R42, UR10, -R48 ;  /* 0x0000000a2a057c23 */ /* 0x001fe20008010830 */
[----:B------:R-:W-:-:S02]  /*3bc0*/  FSEL R42, R76, -INF , P2 ;  /* 0xff8000004c2a7808 */ /* 0x000fc40001000000 */
[----:B------:R-:W-:Y:S02]  /*3bd0*/  ISETP.GT.AND P2, PT, R95, 0x70, PT ;  /* 0x000000705f00780c */ /* 0x000fe40003f44270 */
[----:B------:R-:W-:Y:S02]  /*3be0*/  FMNMX.FTZ R26, R42, R3, !PT ;  /* 0x000000032a1a7209 */ /* 0x000fe40007810000 */
[----:B------:R-:W0:Y:S01]  /*3bf0*/  MUFU.TANH R85, R85 ;  /* 0x0000005500557308 */ /* 0x000e220000002400 */
[----:B-1----:R-:W-:Y:S02]  /*3c00*/  FSEL R3, R80, -INF , P2 ;  /* 0xff80000050037808 */ /* 0x002fe40001000000 */
[----:B------:R-:W-:Y:S02]  /*3c10*/  FMNMX.FTZ R26, R49, R26, !PT ;  /* 0x0000001a311a7209 */ /* 0x000fe40007810000 */
[----:B------:R-:W-:Y:S02]  /*3c20*/  ISETP.GT.AND P2, PT, R95, 0x78, PT ;  /* 0x000000785f00780c */ /* 0x000fe40003f44270 */
[----:B------:R-:W-:Y:S01]  /*3c30*/  FMNMX.FTZ R34, R3, R26, !PT ;  /* 0x0000001a03227209 */ /* 0x000fe20007810000 */
[----:B------:R1:W-:Y:S01]  /*3c40*/  MUFU.EX2 R20, R5 ;  /* 0x0000000500147308 */ /* 0x0003e20000000800 */
[----:B--2---:R-:W-:-:S07]  /*3c50*/  FSEL R29, R84, -INF , P2 ;  /* 0xff800000541d7808 */ /* 0x004fce0001000000 */
[----:B------:R-:W-:Y:S01]  /*3c60*/  MUFU.EX2 R181, R181 ;  /* 0x000000b500b57308 */ /* 0x000fe20000000800 */
[----:B-1----:R-:W-:Y:S02]  /*3c70*/  FSEL R5, R81, -INF , P1 ;  /* 0xff80000051057808 */ /* 0x002fe40000800000 */
[----:B------:R-:W-:Y:S02]  /*3c80*/  ISETP.GT.AND P1, PT, R95, 0x79, PT ;  /* 0x000000795f00780c */ /* 0x000fe40003f24270 */
[----:B------:R-:W-:Y:S02]  /*3c90*/  CS2R R94, SRZ ;  /* 0x00000000005e7805 */ /* 0x000fe4000001ff00 */
[----:B------:R-:W-:Y:S02]  /*3ca0*/  FMNMX.FTZ R34, R5, R34, !PT ;  /* 0x0000002205227209 */ /* 0x000fe40007810000 */
[----:B0-----:R-:W-:Y:S01]  /*3cb0*/  FSEL R9, R85, -INF , P1 ;  /* 0xff80000055097808 */ /* 0x001fe20000800000 */
[----:B------:R0:W-:Y:S01]  /*3cc0*/  MUFU.EX2 R4, R97 ;  /* 0x0000006100047308 */ /* 0x0001e20000000800 */
[----:B------:R-:W-:-:S04]  /*3cd0*/  FMNMX.FTZ R34, R29, R34, !PT ;  /* 0x000000221d227209 */ /* 0x000fc80007810000 */
[----:B------:R-:W-:-:S03]  /*3ce0*/  FMNMX.FTZ R34, R9, R34, !PT ;  /* 0x0000002209227209 */ /* 0x000fc60007810000 */
[----:B------:R-:W-:Y:S01]  /*3cf0*/  MUFU.EX2 R183, R183 ;  /* 0x000000b700b77308 */ /* 0x000fe20000000800 */
[----:B0-----:R-:W-:Y:S01]  /*3d00*/  CS2R R96, SRZ ;  /* 0x0000000000607805 */ /* 0x001fe2000001ff00 */
        /* <DEDUP_REMOVED lines=15> */
[----:B------:R-:W-:Y:S02]  /*3e00*/  FSEL R44, R31, RZ, P1 ;  /* 0x000000ff1f2c7208 */ /* 0x000fe40000800000 */
[----:B------:R-:W-:-:S03]  /*3e10*/  PLOP3.LUT P1, PT, PT, PT, UP0, 0x80, 0x0 ;  /* 0x000000000000781c */ /* 0x000fc60003f2f008 */
        /* <DEDUP_REMOVED lines=30> */
[----:B------:R1:W2:Y:S01]  /*4000*/  MUFU.EX2 R31, R52 ;  /* 0x00000034001f7308 */ /* 0x0002a20000000800 */
[----:B0-----:R-:W-:Y:S01]  /*4010*/  FADD.FTZ R35, R54, R61 ;  /* 0x0000003d36237221 */ /* 0x001fe20000010000 */
[--C-:B------:R-:W-:Y:S01]  /*4020*/  FFMA.FTZ R49, R49, UR10, -R44.reuse ;  /* 0x0000000a31317c23 */ /* 0x100fe2000801082c */
[--C-:B------:R-:W-:Y:S01]  /*4030*/  FFMA.FTZ R3, R3, UR10, -R44.reuse ;  /* 0x0000000a03037c23 */ /* 0x100fe2000801082c */
[--C-:B------:R-:W-:Y:S01]  /*4040*/  FFMA.FTZ R5, R5, UR10, -R44.reuse ;  /* 0x0000000a05057c23 */ /* 0x100fe2000801082c */
[--C-:B------:R-:W-:Y:S01]  /*4050*/  FFMA.FTZ R29, R29, UR10, -R44.reuse ;  /* 0x0000000a1d1d7c23 */ /* 0x100fe2000801082c */
[----:B------:R-:W-:Y:S01]  /*4060*/  FFMA.FTZ R9, R9, UR10, -R44 ;  /* 0x0000000a09097c23 */ /* 0x000fe2000801082c */
[----:B------:R-:W-:Y:S01]  /*4070*/  F2FP.F16.F32.PACK_AB R180, R61, R54 ;  /* 0x000000363db4723e */ /* 0x000fe200000000ff */
[----:B------:R-:W0:Y:S01]  /*4080*/  MUFU.EX2 R56, R56 ;  /* 0x0000003800387308 */ /* 0x000e220000000800 */
[----:B-1----:R-:W-:Y:S01]  /*4090*/  FADD.FTZ R52, R181, R4 ;  /* 0x00000004b5347221 */ /* 0x002fe20000010000 */
[----:B------:R-:W-:-:S06]  /*40a0*/  F2FP.F16.F32.PACK_AB R181, R4, R181 ;  /* 0x000000b504b5723e */ /* 0x000fcc00000000ff */
[----:B------:R1:W3:Y:S01]  /*40b0*/  MUFU.EX2 R33, R58 ;  /* 0x0000003a00217308 */ /* 0x0002e20000000800 */
[----:B--2---:R-:W-:-:S07]  /*40c0*/  F2FP.F16.F32.PACK_AB R182, R31, R50 ;  /* 0x000000321fb6723e */ /* 0x004fce00000000ff */
[----:B------:R-:W2:Y:S01]  /*40d0*/  MUFU.EX2 R11, R11 ;  /* 0x0000000b000b7308 */ /* 0x000ea20000000800 */
[----:B-1----:R-:W-:Y:S01]  /*40e0*/  FADD.FTZ R58, R50, R35 ;  /* 0x00000023323a7221 */ /* 0x002fe20000010000 */
[----:B------:R-:W-:Y:S01]  /*40f0*/  FADD.FTZ R35, R183, R52 ;  /* 0x00000034b7237221 */ /* 0x000fe20000010000 */
[C---:B------:R-:W-:Y:S02]  /*4100*/  F2FP.F16.F32.PACK_AB R183, R8.reuse, R183 ;  /* 0x000000b708b7723e */ /* 0x040fe400000000ff */
[----:B------:R-:W-:Y:S01]  /*4110*/  FADD.FTZ R37, R31, R58 ;  /* 0x0000003a1f257221 */ /* 0x000fe20000010000 */
[----:B------:R-:W-:Y:S02]  /*4120*/  FADD.FTZ R52, R8, R35 ;  /* 0x0000002308347221 */ /* 0x000fe40000010000 */
[----:B------:R-:W1:Y:S01]  /*4130*/  MUFU.EX2 R60, R60 ;  /* 0x0000003c003c7308 */ /* 0x000e620000000800 */
[----:B0-----:R-:W-:Y:S01]  /*4140*/  FADD.FTZ R0, R56, R37 ;  /* 0x0000002538007221 */ /* 0x001fe20000010000 */
[----:B------:R-:W-:Y:S01]  /*4150*/  FADD.FTZ R35, R177, R52 ;  /* 0x00000034b1237221 */ /* 0x000fe20000010000 */
[----:B------:R-:W-:-:S02]  /*4160*/  F2FP.F16.F32.PACK_AB R177, R10, R177 ;  /* 0x000000b10ab1723e */ /* 0x000fc400000000ff */
[C---:B---3--:R-:W-:Y:S01]  /*4170*/  FADD.FTZ R0, R33.reuse, R0 ;  /* 0x0000000021007221 */ /* 0x048fe20000010000 */
[----:B------:R-:W-:Y:S01]  /*4180*/  FADD.FTZ R48, R10, R35 ;  /* 0x000000230a307221 */ /* 0x000fe20000010000 */
[----:B------:R-:W-:Y:S01]  /*4190*/  F2FP.F16.F32.PACK_AB R176, R33, R56 ;  /* 0x0000003821b0723e */ /* 0x000fe200000000ff */
[----:B------:R-:W0:Y:S01]  /*41a0*/  MUFU.EX2 R13, R13 ;  /* 0x0000000d000d7308 */ /* 0x000e220000000800 */
[----:B--2---:R-:W-:Y:S01]  /*41b0*/  FADD.FTZ R35, R11, R0 ;  /* 0x000000000b237221 */ /* 0x004fe20000010000 */
[----:B------:R-:W-:Y:S01]  /*41c0*/  FADD.FTZ R37, R179, R48 ;  /* 0x00000030b3257221 */ /* 0x000fe20000010000 */
[----:B------:R-:W-:-:S03]  /*41d0*/  F2FP.F16.F32.PACK_AB R179, R12, R179 ;  /* 0x000000b30cb3723e */ /* 0x000fc600000000ff */
[----:B------:R-:W-:Y:S02]  /*41e0*/  FADD.FTZ R48, R12, R37 ;  /* 0x000000250c307221 */ /* 0x000fe40000010000 */
[----:B------:R-:W2:Y:S01]  /*41f0*/  MUFU.EX2 R62, R62 ;  /* 0x0000003e003e7308 */ /* 0x000ea20000000800 */
[C---:B-1----:R-:W-:Y:S01]  /*4200*/  FADD.FTZ R0, R60.reuse, R35 ;  /* 0x000000233c007221 */ /* 0x042fe20000010000 */
[----:B------:R-:W-:Y:S01]  /*4210*/  FADD.FTZ R37, R173, R48 ;  /* 0x00000030ad257221 */ /* 0x000fe20000010000 */
[----:B------:R-:W-:Y:S02]  /*4220*/  F2FP.F16.F32.PACK_AB R178, R60, R11 ;  /* 0x0000000b3cb2723e */ /* 0x000fe400000000ff */
[C---:B------:R-:W-:Y:S01]  /*4230*/  F2FP.F16.F32.PACK_AB R173, R14.reuse, R173 ;  /* 0x000000ad0ead723e */ /* 0x040fe200000000ff */
[----:B------:R-:W-:Y:S02]  /*4240*/  FADD.FTZ R48, R14, R37 ;  /* 0x000000250e307221 */ /* 0x000fe40000010000 */
[----:B------:R-:W1:Y:S01]  /*4250*/  MUFU.EX2 R15, R15 ;  /* 0x0000000f000f7308 */ /* 0x000e620000000800 */
[----:B0-----:R-:W-:Y:S01]  /*4260*/  FADD.FTZ R35, R13, R0 ;  /* 0x000000000d237221 */ /* 0x001fe20000010000 */
[----:B------:R-:W-:Y:S01]  /*4270*/  FADD.FTZ R37, R175, R48 ;  /* 0x00000030af257221 */ /* 0x000fe20000010000 */
[----:B------:R-:W-:-:S03]  /*4280*/  F2FP.F16.F32.PACK_AB R175, R24, R175 ;  /* 0x000000af18af723e */ /* 0x000fc600000000ff */
[----:B------:R-:W-:Y:S02]  /*4290*/  FADD.FTZ R48, R24, R37 ;  /* 0x0000002518307221 */ /* 0x000fe40000010000 */
[----:B------:R-:W0:Y:S01]  /*42a0*/  MUFU.EX2 R174, R63 ;  /* 0x0000003f00ae7308 */ /* 0x000e220000000800 */
[C---:B--2---:R-:W-:Y:S01]  /*42b0*/  FADD.FTZ R0, R62.reuse, R35 ;  /* 0x000000233e007221 */ /* 0x044fe20000010000 */
[----:B------:R-:W-:-:S06]  /*42c0*/  F2FP.F16.F32.PACK_AB R172, R62, R13 ;  /* 0x0000000d3eac723e */ /* 0x000fcc00000000ff */
[----:B------:R-:W-:Y:S01]  /*42d0*/  MUFU.EX2 R59, R59 ;  /* 0x0000003b003b7308 */ /* 0x000fe20000000800 */
[----:B-1----:R-:W-:-:S07]  /*42e0*/  FADD.FTZ R35, R15, R0 ;  /* 0x000000000f237221 */ /* 0x002fce0000010000 */
[----:B------:R-:W1:Y:S01]  /*42f0*/  MUFU.EX2 R64, R64 ;  /* 0x0000004000407308 */ /* 0x000e620000000800 */
[C---:B0-----:R-:W-:Y:S01]  /*4300*/  FADD.FTZ R0, R174.reuse, R35 ;  /* 0x00000023ae007221 */ /* 0x041fe20000010000 */
[----:B------:R-:W-:Y:S01]  /*4310*/  FADD.FTZ R35, R169, R48 ;  /* 0x00000030a9237221 */ /* 0x000fe20000010000 */
[----:B------:R-:W-:Y:S02]  /*4320*/  F2FP.F16.F32.PACK_AB R174, R174, R15 ;  /* 0x0000000faeae723e */ /* 0x000fe400000000ff */
[C---:B------:R-:W-:Y:S01]  /*4330*/  F2FP.F16.F32.PACK_AB R169, R20.reuse, R169 ;  /* 0x000000a914a9723e */ /* 0x040fe200000000ff */
[----:B------:R-:W-:Y:S02]  /*4340*/  FADD.FTZ R4, R20, R35 ;  /* 0x0000002314047221 */ /* 0x000fe40000010000 */
[----:B------:R-:W-:Y:S02]  /*4350*/  MUFU.EX2 R57, R57 ;  /* 0x0000003900397308 */ /* 0x000fe40000000800 */
[----:B------:R-:W-:-:S06]  /*4360*/  FADD.FTZ R35, R171, R4 ;  /* 0x00000004ab237221 */ /* 0x000fcc0000010000 */
[----:B------:R-:W-:Y:S01]  /*4370*/  MUFU.EX2 R170, R65 ;  /* 0x0000004100aa7308 */ /* 0x000fe20000000800 */
[----:B-1----:R-:W-:-:S07]  /*4380*/  F2FP.F16.F32.PACK_AB R168, R64, R59 ;  /* 0x0000003b40a8723e */ /* 0x002fce00000000ff */
[----:B------:R-:W0:Y:S08]  /*4390*/  MUFU.EX2 R26, R69 ;  /* 0x00000045001a7308 */ /* 0x000e300000000800 */
[----:B------:R-:W1:Y:S08]  /*43a0*/  MUFU.EX2 R55, R55 ;  /* 0x0000003700377308 */ /* 0x000e700000000800 */
[----:B------:R2:W-:Y:S01]  /*43b0*/  MUFU.EX2 R162, R25 ;  /* 0x0000001900a27308 */ /* 0x0005e20000000800 */
[C---:B0-----:R-:W-:Y:S01]  /*43c0*/  FADD.FTZ R4, R26.reuse, R35 ;  /* 0x000000231a047221 */ /* 0x041fe20000010000 */
[----:B------:R-:W-:-:S06]  /*43d0*/  F2FP.F16.F32.PACK_AB R171, R26, R171 ;  /* 0x000000ab1aab723e */ /* 0x000fcc00000000ff */
[----:B------:R-:W-:Y:S01]  /*43e0*/  MUFU.EX2 R165, R165 ;  /* 0x000000a500a57308 */ /* 0x000fe20000000800 */
[----:B--2---:R-:W-:-:S04]  /*43f0*/  FADD.FTZ R25, R59, R0 ;  /* 0x000000003b197221 */ /* 0x004fc80000010000 */
[----:B------:R-:W-:-:S03]  /*4400*/  FADD.FTZ R0, R64, R25 ;  /* 0x0000001940007221 */ /* 0x000fc60000010000 */
[----:B------:R-:W0:Y:S01]  /*4410*/  MUFU.EX2 R66, R66 ;  /* 0x0000004200427308 */ /* 0x000e220000000800 */
[----:B------:R-:W-:-:S04]  /*4420*/  FADD.FTZ R25, R57, R0 ;  /* 0x0000000039197221 */ /* 0x000fc80000010000 */
[C---:B------:R-:W-:Y:S01]  /*4430*/  FADD.FTZ R0, R170.reuse, R25 ;  /* 0x00000019aa007221 */ /* 0x040fe20000010000 */
[----:B------:R-:W-:Y:S02]  /*4440*/  F2FP.F16.F32.PACK_AB R170, R170, R57 ;  /* 0x00000039aaaa723e */ /* 0x000fe400000000ff */
[----:B------:R-:W-:Y:S01]  /*4450*/  MUFU.EX2 R28, R28 ;  /* 0x0000001c001c7308 */ /* 0x000fe20000000800 */
[----:B-1----:R-:W-:-:S07]  /*4460*/  FADD.FTZ R25, R55, R0 ;  /* 0x0000000037197221 */ /* 0x002fce0000010000 */
[----:B------:R-:W1:Y:S01]  /*4470*/  MUFU.EX2 R53, R53 ;  /* 0x0000003500357308 */ /* 0x000e620000000800 */
[C---:B0-----:R-:W-:Y:S01]  /*4480*/  FADD.FTZ R0, R66.reuse, R25 ;  /* 0x0000001942007221 */ /* 0x041fe20000010000 */
[----:B------:R-:W-:-:S06]  /*4490*/  F2FP.F16.F32.PACK_AB R164, R66, R55 ;  /* 0x0000003742a4723e */ /* 0x000fcc00000000ff */
[----:B------:R-:W-:Y:S08]  /*44a0*/  MUFU.EX2 R167, R167 ;  /* 0x000000a700a77308 */ /* 0x000ff00000000800 */
[----:B------:R-:W0:Y:S01]  /*44b0*/  MUFU.EX2 R166, R67 ;  /* 0x0000004300a67308 */ /* 0x000e220000000800 */
[----:B-1----:R-:W-:-:S07]  /*44c0*/  FADD.FTZ R25, R53, R0 ;  /* 0x0000000035197221 */ /* 0x002fce0000010000 */
[----:B------:R-:W-:Y:S08]  /*44d0*/  MUFU.EX2 R30, R30 ;  /* 0x0000001e001e7308 */ /* 0x000ff00000000800 */
[----:B------:R-:W1:Y:S01]  /*44e0*/  MUFU.EX2 R68, R68 ;  /* 0x0000004400447308 */ /* 0x000e620000000800 */
[C---:B0-----:R-:W-:Y:S01]  /*44f0*/  FADD.FTZ R25, R166.reuse, R25 ;  /* 0x00000019a6197221 */ /* 0x041fe20000010000 */
[----:B------:R-:W-:-:S06]  /*4500*/  F2FP.F16.F32.PACK_AB R166, R166, R53 ;  /* 0x00000035a6a6723e */ /* 0x000fcc00000000ff */
[----:B------:R-:W0:Y:S08]  /*4510*/  MUFU.EX2 R161, R161 ;  /* 0x000000a100a17308 */ /* 0x000e300000000800 */
[----:B------:R2:W-:Y:S08]  /*4520*/  MUFU.EX2 R152, R27 ;  /* 0x0000001b00987308 */ /* 0x0005f00000000800 */
[----:B------:R-:W3:Y:S01]  /*4530*/  MUFU.EX2 R51, R51 ;  /* 0x0000003300337308 */ /* 0x000ee20000000800 */
[----:B--2---:R-:W-:Y:S01]  /*4540*/  FADD.FTZ R27, R165, R4 ;  /* 0x00000004a51b7221 */ /* 0x004fe20000010000 */
[----:B------:R-:W-:-:S03]  /*4550*/  F2FP.F16.F32.PACK_AB R165, R28, R165 ;  /* 0x000000a51ca5723e */ /* 0x000fc600000000ff */
[----:B------:R-:W-:-:S03]  /*4560*/  FADD.FTZ R4, R28, R27 ;  /* 0x0000001b1c047221 */ /* 0x000fc60000010000 */
[----:B------:R-:W2:Y:S01]  /*4570*/  MUFU.EX2 R32, R32 ;  /* 0x0000002000207308 */ /* 0x000ea20000000800 */
[----:B------:R-:W-:Y:S01]  /*4580*/  FADD.FTZ R11, R167, R4 ;  /* 0x00000004a70b7221 */ /* 0x000fe20000010000 */
[----:B-1----:R-:W-:Y:S01]  /*4590*/  FADD.FTZ R4, R68, R25 ;  /* 0x0000001944047221 */ /* 0x002fe20000010000 */
[C---:B------:R-:W-:Y:S02]  /*45a0*/  F2FP.F16.F32.PACK_AB R167, R30.reuse, R167 ;  /* 0x000000a71ea7723e */ /* 0x040fe400000000ff */
[----:B------:R-:W-:-:S03]  /*45b0*/  FADD.FTZ R0, R30, R11 ;  /* 0x0000000b1e007221 */ /* 0x000fc60000010000 */
[----:B------:R-:W1:Y:S01]  /*45c0*/  MUFU.EX2 R21, R21 ;  /* 0x0000001500157308 */ /* 0x000e620000000800 */
[----:B0-----:R-:W-:Y:S01]  /*45d0*/  FADD.FTZ R11, R161, R0 ;  /* 0x00000000a10b7221 */ /* 0x001fe20000010000 */
[C---:B---3--:R-:W-:Y:S01]  /*45e0*/  FADD.FTZ R4, R51.reuse, R4 ;  /* 0x0000000433047221 */ /* 0x048fe20000010000 */
[----:B------:R-:W-:-:S05]  /*45f0*/  F2FP.F16.F32.PACK_AB R160, R51, R68 ;  /* 0x0000004433a0723e */ /* 0x000fca00000000ff */
[----:B------:R-:W0:Y:S01]  /*4600*/  MUFU.EX2 R163, R163 ;  /* 0x000000a300a37308 */ /* 0x000e220000000800 */
[C---:B--2---:R-:W-:Y:S01]  /*4610*/  FADD.FTZ R0, R32.reuse, R11 ;  /* 0x0000000b20007221 */ /* 0x044fe20000010000 */
[----:B------:R-:W-:-:S06]  /*4620*/  F2FP.F16.F32.PACK_AB R161, R32, R161 ;  /* 0x000000a120a1723e */ /* 0x000fcc00000000ff */
[----:B------:R-:W2:Y:S01]  /*4630*/  MUFU.EX2 R34, R34 ;  /* 0x0000002200227308 */ /* 0x000ea20000000800 */
[----:B-1----:R-:W-:-:S07]  /*4640*/  FADD.FTZ R11, R21, R4 ;  /* 0x00000004150b7221 */ /* 0x002fce0000010000 */
[----:B------:R-:W-:Y:S01]  /*4650*/  MUFU.EX2 R47, R47 ;  /* 0x0000002f002f7308 */ /* 0x000fe20000000800 */
[----:B0-----:R-:W-:Y:S01]  /*4660*/  FADD.FTZ R13, R163, R0 ;  /* 0x00000000a30d7221 */ /* 0x001fe20000010000 */
[C---:B------:R-:W-:Y:S01]  /*4670*/  FADD.FTZ R0, R162.reuse, R11 ;  /* 0x0000000ba2007221 */ /* 0x040fe20000010000 */
[----:B------:R-:W-:-:S05]  /*4680*/  F2FP.F16.F32.PACK_AB R162, R162, R21 ;  /* 0x00000015a2a2723e */ /* 0x000fca00000000ff */
[----:B------:R-:W0:Y:S01]  /*4690*/  MUFU.EX2 R153, R153 ;  /* 0x0000009900997308 */ /* 0x000e220000000800 */
[C---:B--2---:R-:W-:Y:S01]  /*46a0*/  FADD.FTZ R4, R34.reuse, R13 ;  /* 0x0000000d22047221 */ /* 0x044fe20000010000 */
[----:B------:R-:W-:-:S06]  /*46b0*/  F2FP.F16.F32.PACK_AB R163, R34, R163 ;  /* 0x000000a322a3723e */ /* 0x000fcc00000000ff */
[----:B------:R-:W1:Y:S08]  /*46c0*/  MUFU.EX2 R36, R36 ;  /* 0x0000002400247308 */ /* 0x000e700000000800 */
[----:B------:R-:W-:Y:S01]  /*46d0*/  MUFU.EX2 R42, R42 ;  /* 0x0000002a002a7308 */ /* 0x000fe20000000800 */
[----:B0-----:R-:W-:-:S07]  /*46e0*/  FADD.FTZ R11, R153, R4 ;  /* 0x00000004990b7221 */ /* 0x001fce0000010000 */
[----:B------:R-:W-:Y:S01]  /*46f0*/  MUFU.EX2 R155, R155 ;  /* 0x0000009b009b7308 */ /* 0x000fe20000000800 */
[----:B-1----:R-:W-:-:S07]  /*4700*/  F2FP.F16.F32.PACK_AB R153, R36, R153 ;  /* 0x000000992499723e */ /* 0x002fce00000000ff */
[----:B------:R-:W0:Y:S08]  /*4710*/  MUFU.EX2 R49, R49 ;  /* 0x0000003100317308 */ /* 0x000e300000000800 */
[----:B------:R-:W1:Y:S08]  /*4720*/  MUFU.EX2 R38, R38 ;  /* 0x0000002600267308 */ /* 0x000e700000000800 */
[----:B------:R-:W2:Y:S01]  /*4730*/  MUFU.EX2 R3, R3 ;  /* 0x0000000300037308 */ /* 0x000ea20000000800 */
[----:B0-----:R-:W-:-:S07]  /*4740*/  F2FP.F16.F32.PACK_AB R154, R49, R42 ;  /* 0x0000002a319a723e */ /* 0x001fce00000000ff */
[----:B------:R0:W-:Y:S08]  /*4750*/  MUFU.EX2 R156, R5 ;  /* 0x00000005009c7308 */ /* 0x0001f00000000800 */
[----:B------:R-:W3:Y:S01]  /*4760*/  MUFU.EX2 R157, R157 ;  /* 0x0000009d009d7308 */ /* 0x000ee20000000800 */
[----:B0-----:R-:W-:Y:S01]  /*4770*/  FADD.FTZ R5, R47, R0 ;  /* 0x000000002f057221 */ /* 0x001fe20000010000 */
[----:B------:R-:W-:-:S03]  /*4780*/  FADD.FTZ R0, R36, R11 ;  /* 0x0000000b24007221 */ /* 0x000fc60000010000 */
[C---:B------:R-:W-:Y:S01]  /*4790*/  FADD.FTZ R5, R152.reuse, R5 ;  /* 0x0000000598057221 */ /* 0x040fe20000010000 */
[----:B------:R-:W-:Y:S02]  /*47a0*/  F2FP.F16.F32.PACK_AB R152, R152, R47 ;  /* 0x0000002f9898723e */ /* 0x000fe400000000ff */
[----:B------:R-:W0:Y:S01]  /*47b0*/  MUFU.EX2 R40, R40 ;  /* 0x0000002800287308 */ /* 0x000e220000000800 */
[----:B------:R-:W-:Y:S01]  /*47c0*/  FADD.FTZ R4, R42, R5 ;  /* 0x000000052a047221 */ /* 0x000fe20000010000 */
[----:B------:R-:W-:Y:S01]  /*47d0*/  FADD.FTZ R5, R155, R0 ;  /* 0x000000009b057221 */ /* 0x000fe20000010000 */
[C---:B-1----:R-:W-:Y:S02]  /*47e0*/  F2FP.F16.F32.PACK_AB R155, R38.reuse, R155 ;  /* 0x0000009b269b723e */ /* 0x042fe400000000ff */
[----:B------:R-:W-:Y:S01]  /*47f0*/  FADD.FTZ R4, R49, R4 ;  /* 0x0000000431047221 */ /* 0x000fe20000010000 */
[----:B------:R-:W-:Y:S02]  /*4800*/  FADD.FTZ R0, R38, R5 ;  /* 0x0000000526007221 */ /* 0x000fe40000010000 */
[----:B------:R-:W1:Y:S01]  /*4810*/  MUFU.EX2 R29, R29 ;  /* 0x0000001d001d7308 */ /* 0x000e620000000800 */
[----:B--2---:R-:W-:-:S07]  /*4820*/  FADD.FTZ R5, R3, R4 ;  /* 0x0000000403057221 */ /* 0x004fce0000010000 */
[----:B------:R-:W2:Y:S08]  /*4830*/  MUFU.EX2 R159, R159 ;  /* 0x0000009f009f7308 */ /* 0x000eb00000000800 */
[----:B------:R3:W4:Y:S08]  /*4840*/  MUFU.EX2 R158, R9 ;  /* 0x00000009009e7308 */ /* 0x0007300000000800 */
[----:B------:R-:W5:Y:S01]  /*4850*/  MUFU.EX2 R46, R46 ;  /* 0x0000002e002e7308 */ /* 0x000f620000000800 */
[----:B---3--:R-:W-:Y:S01]  /*4860*/  FADD.FTZ R9, R157, R0 ;  /* 0x000000009d097221 */ /* 0x008fe20000010000 */
[C---:B------:R-:W-:Y:S01]  /*4870*/  FADD.FTZ R0, R156.reuse, R5 ;  /* 0x000000059c007221 */ /* 0x040fe20000010000 */
[----:B------:R-:W-:-:S02]  /*4880*/  F2FP.F16.F32.PACK_AB R156, R156, R3 ;  /* 0x000000039c9c723e */ /* 0x000fc400000000ff */
[C---:B0-----:R-:W-:Y:S01]  /*4890*/  FADD.FTZ R4, R40.reuse, R9 ;  /* 0x0000000928047221 */ /* 0x041fe20000010000 */
[----:B-1----:R-:W-:Y:S01]  /*48a0*/  FADD.FTZ R5, R29, R0 ;  /* 0x000000001d057221 */ /* 0x002fe20000010000 */
[----:B------:R-:W-:Y:S02]  /*48b0*/  F2FP.F16.F32.PACK_AB R157, R40, R157 ;  /* 0x0000009d289d723e */ /* 0x000fe400000000ff */
[----:B--2---:R-:W-:Y:S01]  /*48c0*/  FADD.FTZ R3, R159, R4 ;  /* 0x000000049f037221 */ /* 0x004fe20000010000 */
[C---:B----4-:R-:W-:Y:S01]  /*48d0*/  FADD.FTZ R0, R158.reuse, R5 ;  /* 0x000000059e007221 */ /* 0x050fe20000010000 */
[----:B------:R-:W-:Y:S02]  /*48e0*/  F2FP.F16.F32.PACK_AB R158, R158, R29 ;  /* 0x0000001d9e9e723e */ /* 0x000fe400000000ff */
[C---:B-----5:R-:W-:Y:S01]  /*48f0*/  FADD.FTZ R3, R46.reuse, R3 ;  /* 0x000000032e037221 */ /* 0x060fe20000010000 */
[----:B------:R-:W-:Y:S01]  /*4900*/  F2FP.F16.F32.PACK_AB R159, R46, R159 ;  /* 0x0000009f2e9f723e */ /* 0x000fe200000000ff */
[----:B------:R-:W-:Y:S06]  /*4910*/  @!P1 BRA `(.L_x_9100) ;  /* 0x0000003000949947 */ /* 0x000fec0003800000 */
[----:B------:R-:W-:Y:S01]  /*4920*/  IMAD.MOV.U32 R5, RZ, RZ, R6 ;  /* 0x000000ffff057224 */ /* 0x000fe200078e0006 */
[----:B------:R-:W-:Y:S01]  /*4930*/  UMOV UR6, UR39 ;  /* 0x0000002700067c82 */ /* 0x000fe20008000000 */
[----:B------:R-:W-:Y:S01]  /*4940*/  IMAD.MOV.U32 R4, RZ, RZ, R7 ;  /* 0x000000ffff047224 */ /* 0x000fe200078e0007 */
[----:B------:R-:W-:Y:S01]  /*4950*/  UMOV UR7, UR38 ;  /* 0x0000002600077c82 */ /* 0x000fe20008000000 */
[----:B------:R-:W-:Y:S01]  /*4960*/  IMAD.MOV.U32 R151, RZ, RZ, RZ ;  /* 0x000000ffff977224 */ /* 0x000fe200078e00ff */
[----:B------:R-:W-:Y:S01]  /*4970*/  ULDC UR41, c[0x0][0x9d8] ;  /* 0x0002760000297ab9 */ /* 0x000fe20000000800 */
[----:B------:R-:W-:-:S05]  /*4980*/  ULDC UR59, c[0x0][0x988] ;  /* 0x00026200003b7ab9 */ /* 0x000fca0000000800 */
.L_x_9111:
[----:B------:R-:W-:Y:S01]  /*4990*/  ISETP.NE.AND P2, PT, RZ, UR49, PT ;  /* 0x00000031ff007c0c */ /* 0x000fe2000bf45270 */
[----:B------:R-:W-:-:S04]  /*49a0*/  UISETP.NE.AND UP0, UPT, UR7, 0x1, UPT ;  /* 0x000000010700788c */ /* 0x000fc8000bf05270 */
[----:B------:R-:W-:-:S04]  /*49b0*/  USEL UR39, URZ, 0x1, UP0 ;  /* 0x000000013f277887 */ /* 0x000fc80008000000 */
[----:B------:R-:W-:-:S04]  /*49c0*/  ULOP3.LUT UR39, UR6, UR39, URZ, 0x3c, !UPT ;  /* 0x0000002706277292 */ /* 0x000fc8000f8e3c3f */
[----:B------:R-:W-:Y:S08]  /*49d0*/  @P2 BRA `(.L_x_9101) ;  /* 0x0000000000382947 */ /* 0x000ff00003800000 */
[----:B------:R-:W-:Y:S05]  /*49e0*/  @!P0 BRA `(.L_x_9102) ;  /* 0x0000000000048947 */ /* 0x000fea0003800000 */
[----:B------:R-:W-:Y:S01]  /*49f0*/  BPT.TRAP 0x1 ;  /* 0x000000040000795c */ /* 0x000fe20000300000 */
.L_x_9102:
        /* <DEDUP_REMOVED lines=9> */
.L_x_9103:
[----:B-1----:R-:W-:Y:S05]  /*4a90*/  @P1 BRA `(.L_x_9101) ;  /* 0x0000000000081947 */ /* 0x002fea0003800000 */
[----:B------:R-:W1:Y:S02]  /*4aa0*/  SYNCS.PHASECHK.TRANS64.TRYWAIT P1, [UR10+0x28830], R6 ;  /* 0x02883006ff0075a7 */ /* 0x000e64000802014a */
[----:B-1----:R-:W-:Y:S05]  /*4ab0*/  @!P1 BRA `(.L_x_9104) ;  /* 0x000000f400a89947 */ /* 0x002fea0003800000 */
.L_x_9101:
        /* <DEDUP_REMOVED lines=51> */
.L_x_9106:
[----:B------:R-:W-:Y:S01]  /*4df0*/  ULEA UR10, UR7, UR40, 0x3 ;  /* 0x00000028070a7291 */ /* 0x000fe2000f8e183f */
[----:B------:R-:W-:-:S05]  /*4e00*/  IMAD.U32 R6, RZ, RZ, UR6 ;  /* 0x00000006ff067e24 */ /* 0x000fca000f8e00ff */
[----:B------:R-:W-:-:S04]  /*4e10*/  SHF.L.U32 R6, R6, 0x1f, RZ ;  /* 0x0000001f06067819 */ /* 0x000fc800000006ff */
[----:B------:R0:W1:Y:S01]  /*4e20*/  SYNCS.PHASECHK.TRANS64.TRYWAIT P1, [UR10+0x28850], R6 ;  /* 0x02885006ff0075a7 */ /* 0x000062000802014a */
[----:B------:R-:W-:Y:S05]  /*4e30*/  @!P0 BRA `(.L_x_9107) ;  /* 0x0000000000048947 */ /* 0x000fea0003800000 */
[----:B------:R-:W-:Y:S01]  /*4e40*/  BPT.TRAP 0x1 ;  /* 0x000000040000795c */ /* 0x000fe20000300000 */
.L_x_9107:
[----:B-1----:R-:W-:Y:S05]  /*4e50*/  @P1 BRA `(.L_x_9105) ;  /* 0x0000000000081947 */ /* 0x002fea0003800000 */
[----:B------:R-:W1:Y:S02]  /*4e60*/  SYNCS.PHASECHK.TRANS64.TRYWAIT P1, [UR10+0x28850], R6 ;  /* 0x02885006ff0075a7 */ /* 0x000e64000802014a */
[----:B-1----:R-:W-:Y:S05]  /*4e70*/  @!P1 BRA `(.L_x_9108) ;  /* 0x000000f000d09947 */ /* 0x002fea0003800000 */
.L_x_9105:
        /* <DEDUP_REMOVED lines=51> */
.L_x_9109:
[----:B------:R-:W-:Y:S01]  /*51b0*/  UISETP.NE.AND UP0, UPT, UR52, URZ, UPT ;  /* 0x0000003f3400728c */ /* 0x000fe2000bf05270 */
[----:B------:R-:W-:Y:S01]  /*51c0*/  FMUL.FTZ R153, R37, UR41 ;  /* 0x0000002925997c20 */ /* 0x000fe20008410000 */
[----:B------:R-:W-:Y:S02]  /*51d0*/  VIADD R37, R17, UR43 ;  /* 0x0000002b11257c36 */ /* 0x000fe40008000000 */
[----:B0-----:R-:W-:Y:S01]  /*51e0*/  FMUL.FTZ R6, R27, UR41 ;  /* 0x000000291b067c20 */ /* 0x001fe20008410000 */
[----:B------:R-:W-:Y:S01]  /*51f0*/  FMUL.FTZ R161, R29, UR41 ;  /* 0x000000291da17c20 */ /* 0x000fe20008410000 */
[----:B------:R-:W-:Y:S01]  /*5200*/  FMUL.FTZ R7, R24, UR41 ;  /* 0x0000002918077c20 */ /* 0x000fe20008410000 */
[----:B------:R-:W-:Y:S01]  /*5210*/  PLOP3.LUT P1, PT, PT, PT, UP0, 0x80, 0x0 ;  /* 0x000000000000781c */ /* 0x000fe20003f2f008 */
[----:B------:R-:W-:Y:S01]  /*5220*/  IMAD.U32 R29, RZ, RZ, UR48 ;  /* 0x00000030ff1d7e24 */ /* 0x000fe2000f8e00ff */
[----:B------:R-:W-:Y:S01]  /*5230*/  PLOP3.LUT P2, PT, PT, PT, UP0, 0x80, 0x0 ;  /* 0x000000000000781c */ /* 0x000fe20003f4f008 */
[----:B------:R-:W-:Y:S01]  /*5240*/  FMUL.FTZ R21, R44, UR41 ;  /* 0x000000292c157c20 */ /* 0x000fe20008410000 */
[----:B------:R-:W-:Y:S01]  /*5250*/  FMUL.FTZ R13, R25, UR41 ;  /* 0x00000029190d7c20 */ /* 0x000fe20008410000 */
[----:B------:R-:W-:Y:S01]  /*5260*/  @UP0 ULDC UR6, c[0x0][0x44c] ;  /* 0x0001130000060ab9 */ /* 0x000fe20000000800 */
[----:B------:R-:W-:Y:S01]  /*5270*/  FMUL.FTZ R44, R50, UR41 ;  /* 0x00000029322c7c20 */ /* 0x000fe20008410000 */
[----:B------:R-:W0:Y:S01]  /*5280*/  MUFU.TANH R7, R7 ;  /* 0x0000000700077308 */ /* 0x000e220000002400 */
[----:B------:R-:W-:Y:S01]  /*5290*/  FMUL.FTZ R14, R28, UR41 ;  /* 0x000000291c0e7c20 */ /* 0x000fe20008410000 */
[----:B------:R-:W-:Y:S01]  /*52a0*/  FMUL.FTZ R155, R36, UR41 ;  /* 0x00000029249b7c20 */ /* 0x000fe20008410000 */
[----:B------:R-:W-:Y:S01]  /*52b0*/  FMUL.FTZ R159, R32, UR41 ;  /* 0x00000029209f7c20 */ /* 0x000fe20008410000 */
[----:B------:R-:W-:Y:S01]  /*52c0*/  FMUL.FTZ R157, R33, UR41 ;  /* 0x00000029219d7c20 */ /* 0x000fe20008410000 */
[----:B------:R-:W-:Y:S01]  /*52d0*/  FMUL.FTZ R15, R40, UR41 ;  /* 0x00000029280f7c20 */ /* 0x000fe20008410000 */
[----:B------:R-:W-:Y:S01]  /*52e0*/  @P1 IMAD.HI.U32 R27, R37, UR6, RZ ;  /* 0x00000006251b1c27 */ /* 0x000fe2000f8e00ff */
[----:B------:R-:W-:Y:S01]  /*52f0*/  @UP0 ULDC UR6, c[0x0][0x450] ;  /* 0x0001140000060ab9 */ /* 0x000fe20000000800 */
[----:B------:R-:W1:Y:S02]  /*5300*/  MUFU.TANH R13, R13 ;  /* 0x0000000d000d7308 */ /* 0x000e640000002400 */
[----:B------:R-:W-:Y:S01]  /*5310*/  FMUL.FTZ R20, R41, UR41 ;  /* 0x0000002929147c20 */ /* 0x000fe20008410000 */
[----:B------:R-:W-:Y:S01]  /*5320*/  FMUL.FTZ R24, R45, UR41 ;  /* 0x000000292d187c20 */ /* 0x000fe20008410000 */
[----:B------:R-:W-:Y:S01]  /*5330*/  @P2 SHF.R.U32.HI R37, RZ, UR6, R27 ;  /* 0x00000006ff252c19 */ /* 0x000fe2000801161b */
[----:B------:R-:W-:Y:S01]  /*5340*/  UMOV UR6, 0xffffff80 ;  /* 0xffffff8000067882 */ /* 0x000fe20000000000 */
[----:B------:R-:W-:Y:S01]  /*5350*/  FMUL.FTZ R25, R48, UR41 ;  /* 0x0000002930197c20 */ /* 0x000fe20008410000 */
[----:B------:R-:W-:Y:S01]  /*5360*/  UIMAD UR6, UR5, UR6, 0x1 ;  /* 0x00000001050674a4 */ /* 0x000fe2000f8e0206 */
[----:B------:R-:W-:Y:S01]  /*5370*/  FMUL.FTZ R8, R26, UR41 ;  /* 0x000000291a087c20 */ /* 0x000fe20008410000 */
[----:B------:R-:W2:Y:S01]  /*5380*/  SHFL.IDX PT, R27, R37, RZ, 0x1c1f ;  /* 0x001c1fff251b7589 */ /* 0x000ea200000e0000 */
[----:B------:R-:W3:Y:S01]  /*5390*/  MUFU.TANH R14, R14 ;  /* 0x0000000e000e7308 */ /* 0x000ee20000002400 */
[----:B------:R-:W-:Y:S01]  /*53a0*/  FMUL.FTZ R26, R49, UR41 ;  /* 0x00000029311a7c20 */ /* 0x000fe20008410000 */
[----:B------:R-:W-:Y:S01]  /*53b0*/  FMUL.FTZ R45, R51, UR41 ;  /* 0x00000029332d7c20 */ /* 0x000fe20008410000 */
[----:B------:R-:W-:Y:S01]  /*53c0*/  IADD3 R50, R29, UR6, -R16 ;  /* 0x000000061d327c10 */ /* 0x000fe2000fffe810 */
[----:B------:R-:W-:Y:S01]  /*53d0*/  FMUL.FTZ R51, R52, UR41 ;  /* 0x0000002934337c20 */ /* 0x000fe20008410000 */
[----:B------:R-:W-:Y:S01]  /*53e0*/  FMUL.FTZ R10, R30, UR41 ;  /* 0x000000291e0a7c20 */ /* 0x000fe20008410000 */
[----:B------:R-:W-:Y:S01]  /*53f0*/  FMUL.FTZ R30, R61, UR41 ;  /* 0x000000293d1e7c20 */ /* 0x000fe20008410000 */
[----:B------:R-:W-:Y:S01]  /*5400*/  IADD3 R50, R50, -UR50, RZ ;  /* 0x8000003232327c10 */ /* 0x000fe2000fffe0ff */
        /* <DEDUP_REMOVED lines=15> */
[----:B--2---:R-:W-:Y:S01]  /*5500*/  IMAD.IADD R36, R50, 0x1, R27 ;  /* 0x0000000132247824 */ /* 0x004fe200078e021b */
[----:B------:R-:W2:Y:S01]  /*5510*/  MUFU.TANH R157, R157 ;  /* 0x0000009d009d7308 */ /* 0x000ea20000002400 */
[----:B------:R-:W-:Y:S01]  /*5520*/  FMUL.FTZ R69, R69, UR41 ;  /* 0x0000002945457c20 */ /* 0x000fe20008410000 */
[----:B------:R-:W-:Y:S01]  /*5530*/  FMUL.FTZ R72, R72, UR41 ;  /* 0x0000002948487c20 */ /* 0x000fe20008410000 */
[----:B------:R-:W-:Y:S01]  /*5540*/  FMUL.FTZ R73, R73, UR41 ;  /* 0x0000002949497c20 */ /* 0x000fe20008410000 */
[----:B------:R-:W-:Y:S01]  /*5550*/  ISETP.GT.AND P1, PT, R36, RZ, PT ;  /* 0x000000ff2400720c */ /* 0x000fe20003f24270 */
[----:B------:R-:W-:Y:S01]  /*5560*/  FMUL.FTZ R76, R76, UR41 ;  /* 0x000000294c4c7c20 */ /* 0x000fe20008410000 */
[C---:B------:R-:W-:Y:S01]  /*5570*/  ISETP.GT.AND P2, PT, R36.reuse, 0x1, PT ;  /* 0x000000012400780c */ /* 0x040fe20003f44270 */
[----:B------:R-:W-:Y:S01]  /*5580*/  FMUL.FTZ R77, R77, UR41 ;  /* 0x000000294d4d7c20 */ /* 0x000fe20008410000 */
[----:B0-----:R-:W-:Y:S01]  /*5590*/  FSEL R163, R7, -INF , P1 ;  /* 0xff80000007a37808 */ /* 0x001fe20000800000 */
[----:B------:R-:W0:Y:S01]  /*55a0*/  MUFU.TANH R155, R155 ;  /* 0x0000009b009b7308 */ /* 0x000e220000002400 */
        /* <DEDUP_REMOVED lines=15> */
[----:B------:R-:W3:Y:S01]  /*56a0*/  MUFU.TANH R15, R15 ;  /* 0x0000000f000f7308 */ /* 0x000ee20000002400 */
        /* <DEDUP_REMOVED lines=10> */
[----:B--2---:R-:W-:Y:S01]  /*5750*/  FSEL R157, R157, -INF , P2 ;  /* 0xff8000009d9d7808 */ /* 0x004fe20001000000 */
[----:B------:R-:W-:Y:S01]  /*5760*/  UMOV UR10, UR59 ;  /* 0x0000003b000a7c82 */ /* 0x000fe20008000000 */
[----:B------:R-:W-:Y:S01]  /*5770*/  FMNMX.FTZ R28, R159, R28, !PT ;  /* 0x0000001c9f1c7209 */ /* 0x000fe20007810000 */
[----:B------:R-:W-:Y:S01]  /*5780*/  FMUL.FTZ R48, R58, UR41 ;  /* 0x000000293a307c20 */ /* 0x000fe20008410000 */
[----:B------:R-:W-:Y:S01]  /*5790*/  ISETP.GT.AND P2, PT, R36, 0x19, PT ;  /* 0x000000192400780c */ /* 0x000fe20003f44270 */
[----:B------:R-:W2:Y:S01]  /*57a0*/  MUFU.TANH R21, R21 ;  /* 0x0000001500157308 */ /* 0x000ea20000002400 */
[----:B0-----:R-:W-:Y:S01]  /*57b0*/  FSEL R155, R155, -INF , P1 ;  /* 0xff8000009b9b7808 */ /* 0x001fe20000800000 */
[----:B------:R-:W-:Y:S01]  /*57c0*/  FMUL.FTZ R66, R66, UR41 ;  /* 0x0000002942427c20 */ /* 0x000fe20008410000 */
[----:B------:R-:W-:Y:S01]  /*57d0*/  FMNMX.FTZ R28, R157, R28, !PT ;  /* 0x0000001c9d1c7209 */ /* 0x000fe20007810000 */
[----:B------:R-:W-:Y:S01]  /*57e0*/  FMUL.FTZ R67, R67, UR41 ;  /* 0x0000002943437c20 */ /* 0x000fe20008410000 */
[----:B------:R-:W-:Y:S01]  /*57f0*/  ISETP.GT.AND P1, PT, R36, 0x20, PT ;  /* 0x000000202400780c */ /* 0x000fe20003f24270 */
[----:B------:R-:W-:Y:S01]  /*5800*/  FMUL.FTZ R70, R70, UR41 ;  /* 0x0000002946467c20 */ /* 0x000fe20008410000 */
[----:B-1----:R-:W-:Y:S01]  /*5810*/  FSEL R153, R153, -INF , P2 ;  /* 0xff80000099997808 */ /* 0x002fe20001000000 */
[----:B------:R-:W0:Y:S01]  /*5820*/  MUFU.TANH R24, R24 ;  /* 0x0000001800187308 */ /* 0x000e220000002400 */
[----:B------:R-:W-:Y:S01]  /*5830*/  FMNMX.FTZ R28, R155, R28, !PT ;  /* 0x0000001c9b1c7209 */ /* 0x000fe20007810000 */
[----:B------:R-:W-:Y:S01]  /*5840*/  FMUL.FTZ R71, R71, UR41 ;  /* 0x0000002947477c20 */ /* 0x000fe20008410000 */
[----:B------:R-:W-:Y:S01]  /*5850*/  ISETP.GT.AND P2, PT, R36, 0x21, PT ;  /* 0x000000212400780c */ /* 0x000fe20003f44270 */
[----:B------:R-:W-:Y:S01]  /*5860*/  FMUL.FTZ R60, R83, UR41 ;  /* 0x00000029533c7c20 */ /* 0x000fe20008410000 */
[----:B---3--:R-:W-:Y:S01]  /*5870*/  FSEL R65, R15, -INF , P1 ;  /* 0xff8000000f417808 */ /* 0x008fe20000800000 */
[----:B------:R-:W-:Y:S01]  /*5880*/  FMUL.FTZ R58, R86, UR41 ;  /* 0x00000029563a7c20 */ /* 0x000fe20008410000 */
[----:B------:R-:W-:Y:S01]  /*5890*/  FMNMX.FTZ R28, R153, R28, !PT ;  /* 0x0000001c991c7209 */ /* 0x000fe20007810000 */
[----:B------:R-:W1:Y:S01]  /*58a0*/  MUFU.TANH R25, R25 ;  /* 0x0000001900197308 */ /* 0x000e620000002400 */
[----:B------:R-:W-:Y:S01]  /*58b0*/  ISETP.GT.AND P1, PT, R36, 0x28, PT ;  /* 0x000000282400780c */ /* 0x000fe20003f24270 */
[----:B------:R-:W-:Y:S01]  /*58c0*/  ULEA UR6, UR38, UR40, 0x3 ;  /* 0x0000002826067291 */ /* 0x000fe2000f8e183f */
[----:B----4-:R-:W-:-:S02]  /*58d0*/  FSEL R61, R20, -INF , P2 ;  /* 0xff800000143d7808 */ /* 0x010fc40001000000 */
[----:B------:R-:W-:Y:S01]  /*58e0*/  FMNMX.FTZ R28, R65, R28, !PT ;  /* 0x0000001c411c7209 */ /* 0x000fe20007810000 */
[----:B------:R-:W-:Y:S01]  /*58f0*/  UIADD3 UR6, UR6, 0x28840, URZ ;  /* 0x0002884006067890 */ /* 0x000fe2000fffe03f */
[C---:B------:R-:W-:Y:S01]  /*5900*/  ISETP.GT.AND P2, PT, R36.reuse, 0x29, PT ;  /* 0x000000292400780c */ /* 0x040fe20003f44270 */
[----:B------:R-:W3:Y:S01]  /*5910*/  MUFU.TANH R26, R26 ;  /* 0x0000001a001a7308 */ /* 0x000ee20000002400 */
[----:B--2---:R-:W-:Y:S01]  /*5920*/  FSEL R59, R21, -INF , P1 ;  /* 0xff800000153b7808 */ /* 0x004fe20000800000 */
[----:B------:R-:W-:Y:S01]  /*5930*/  UPRMT UR6, UR55, 0x654, UR6 ;  /* 0x0000065437067896 */ /* 0x000fe20008000006 */
[----:B------:R-:W-:Y:S02]  /*5940*/  FMNMX.FTZ R28, R61, R28, !PT ;  /* 0x0000001c3d1c7209 */ /* 0x000fe40007810000 */
[----:B------:R-:W-:Y:S02]  /*5950*/  ISETP.GT.AND P1, PT, R36, 0x30, PT ;  /* 0x000000302400780c */ /* 0x000fe40003f24270 */
[----:B0-----:R-:W-:Y:S01]  /*5960*/  FSEL R57, R24, -INF , P2 ;  /* 0xff80000018397808 */ /* 0x001fe20001000000 */
[----:B------:R-:W0:Y:S01]  /*5970*/  MUFU.TANH R51, R51 ;  /* 0x0000003300337308 */ /* 0x000e220000002400 */
[----:B------:R-:W-:-:S02]  /*5980*/  FMNMX.FTZ R28, R59, R28, !PT ;  /* 0x0000001c3b1c7209 */ /* 0x000fc40007810000 */
[C---:B------:R-:W-:Y:S01]  /*5990*/  ISETP.GT.AND P2, PT, R36.reuse, 0x31, PT ;  /* 0x000000312400780c */ /* 0x040fe20003f44270 */
[----:B------:R-:W-:Y:S01]  /*59a0*/  SYNCS.ARRIVE.TRANS64.RED.A1T0 RZ, [UR6], RZ ;  /* 0x000000ffffff79a7 */ /* 0x000fe20008100406 */
[----:B-1----:R-:W-:Y:S02]  /*59b0*/  FSEL R55, R25, -INF , P1 ;  /* 0xff80000019377808 */ /* 0x002fe40000800000 */
[----:B------:R-:W-:Y:S01]  /*59c0*/  FMNMX.FTZ R28, R57, R28, !PT ;  /* 0x0000001c391c7209 */ /* 0x000fe20007810000 */
[----:B------:R-:W1:Y:S01]  /*59d0*/  MUFU.TANH R34, R34 ;  /* 0x0000002200227308 */ /* 0x000e620000002400 */
[----:B------:R-:W-:Y:S02]  /*59e0*/  ISETP.GT.AND P1, PT, R36, 0x38, PT ;  /* 0x000000382400780c */ /* 0x000fe40003f24270 */
[----:B---3--:R-:W-:Y:S02]  /*59f0*/  FSEL R53, R26, -INF , P2 ;  /* 0xff8000001a357808 */ /* 0x008fe40001000000 */
[----:B------:R-:W-:-:S02]  /*5a00*/  FMNMX.FTZ R28, R55, R28, !PT ;  /* 0x0000001c371c7209 */ /* 0x000fc40007810000 */
[C---:B------:R-:W-:Y:S01]  /*5a10*/  ISETP.GT.AND P2, PT, R36.reuse, 0x39, PT ;  /* 0x000000392400780c */ /* 0x040fe20003f44270 */
[----:B------:R-:W2:Y:S01]  /*5a20*/  MUFU.TANH R35, R35 ;  /* 0x0000002300237308 */ /* 0x000ea20000002400 */
[----:B0-----:R-:W-:Y:S02]  /*5a30*/  FSEL R51, R51, -INF , P1 ;  /* 0xff80000033337808 */ /* 0x001fe40000800000 */
[----:B------:R-:W-:Y:S02]  /*5a40*/  FMNMX.FTZ R28, R53, R28, !PT ;  /* 0x0000001c351c7209 */ /* 0x000fe40007810000 */
[----:B------:R-:W-:-:S03]  /*5a50*/  ISETP.GT.AND P1, PT, R36, 0x40, PT ;  /* 0x000000402400780c */ /* 0x000fc60003f24270 */
[----:B------:R-:W0:Y:S01]  /*5a60*/  MUFU.TANH R33, R33 ;  /* 0x0000002100217308 */ /* 0x000e220000002400 */
[----:B-1----:R-:W-:Y:S02]  /*5a70*/  FSEL R34, R34, -INF , P2 ;  /* 0xff80000022227808 */ /* 0x002fe40001000000 */
[----:B------:R-:W-:-:S05]  /*5a80*/  ISETP.GT.AND P2, PT, R36, 0x41, PT ;  /* 0x000000412400780c */ /* 0x000fca0003f44270 */
[----:B------:R-:W1:Y:S01]  /*5a90*/  MUFU.TANH R32, R32 ;  /* 0x0000002000207308 */ /* 0x000e620000002400 */
[----:B--2---:R-:W-:Y:S02]  /*5aa0*/  FSEL R35, R35, -INF , P1 ;  /* 0xff80000023237808 */ /* 0x004fe40000800000 */
[----:B------:R-:W-:-:S05]  /*5ab0*/  ISETP.GT.AND P1, PT, R36, 0x48, PT ;  /* 0x000000482400780c */ /* 0x000fca0003f24270 */
[----:B------:R-:W2:Y:S01]  /*5ac0*/  MUFU.TANH R30, R30 ;  /* 0x0000001e001e7308 */ /* 0x000ea20000002400 */
[----:B0-----:R-:W-:Y:S02]  /*5ad0*/  FSEL R33, R33, -INF , P2 ;  /* 0xff80000021217808 */ /* 0x001fe40001000000 */
[----:B------:R-:W-:-:S05]  /*5ae0*/  ISETP.GT.AND P2, PT, R36, 0x49, PT ;  /* 0x000000492400780c */ /* 0x000fca0003f44270 */
[----:B------:R0:W3:Y:S01]  /*5af0*/  MUFU.TANH R13, R7 ;  /* 0x00000007000d7308 */ /* 0x0000e20000002400 */
[----:B-1----:R-:W-:Y:S02]  /*5b00*/  FSEL R32, R32, -INF , P1 ;  /* 0xff80000020207808 */ /* 0x002fe40000800000 */
[----:B------:R-:W-:-:S05]  /*5b10*/  ISETP.GT.AND P1, PT, R36, 0x50, PT ;  /* 0x000000502400780c */ /* 0x000fca0003f24270 */
[----:B------:R-:W1:Y:S01]  /*5b20*/  MUFU.TANH R31, R64 ;  /* 0x00000040001f7308 */ /* 0x000e620000002400 */
[----:B0-----:R-:W-:Y:S02]  /*5b30*/  FMNMX.FTZ R7, R51, R28, !PT ;  /* 0x0000001c33077209 */ /* 0x001fe40007810000 */
[----:B--2---:R-:W-:Y:S02]  /*5b40*/  FSEL R30, R30, -INF , P2 ;  /* 0xff8000001e1e7808 */ /* 0x004fe40001000000 */
[----:B------:R-:W-:Y:S02]  /*5b50*/  FMNMX.FTZ R14, R34, R7, !PT ;  /* 0x00000007220e7209 */ /* 0x000fe40007810000 */
[----:B------:R-:W-:Y:S01]  /*5b60*/  ISETP.GT.AND P2, PT, R36, 0x51, PT ;  /* 0x000000512400780c */ /* 0x000fe20003f44270 */
[----:B------:R0:W2:Y:S01]  /*5b70*/  MUFU.TANH R29, R68 ;  /* 0x00000044001d7308 */ /* 0x0000a20000002400 */
[----:B------:R-:W-:Y:S02]  /*5b80*/  FMNMX.FTZ R14, R35, R14, !PT ;  /* 0x0000000e230e7209 */ /* 0x000fe40007810000 */
[----:B---3--:R-:W-:-:S02]  /*5b90*/  FSEL R28, R13, -INF , P2 ;  /* 0xff8000000d1c7808 */ /* 0x008fc40001000000 */
[----:B------:R-:W-:Y:S02]  /*5ba0*/  FMNMX.FTZ R7, R33, R14, !PT ;  /* 0x0000000e21077209 */ /* 0x000fe40007810000 */
[----:B------:R-:W-:Y:S01]  /*5bb0*/  ISETP.GT.AND P2, PT, R36, 0x59, PT ;  /* 0x000000592400780c */ /* 0x000fe20003f44270 */
[----:B------:R-:W3:Y:S01]  /*5bc0*/  MUFU.TANH R69, R69 ;  /* 0x0000004500457308 */ /* 0x000ee20000002400 */
[----:B------:R-:W-:Y:S01]  /*5bd0*/  FMNMX.FTZ R7, R32, R7, !PT ;  /* 0x0000000720077209 */ /* 0x000fe20007810000 */
[----:B0-----:R-:W-:Y:S01]  /*5be0*/  FMUL.FTZ R68, R62, UR41 ;  /* 0x000000293e447c20 */ /* 0x001fe20008410000 */
[----:B-1----:R-:W-:Y:S01]  /*5bf0*/  FSEL R31, R31, -INF , P1 ;  /* 0xff8000001f1f7808 */ /* 0x002fe20000800000 */
[----:B------:R-:W-:Y:S01]  /*5c00*/  FMUL.FTZ R62, R87, UR41 ;  /* 0x00000029573e7c20 */ /* 0x000fe20008410000 */
[----:B------:R-:W-:Y:S02]  /*5c10*/  FMNMX.FTZ R14, R30, R7, !PT ;  /* 0x000000071e0e7209 */ /* 0x000fe40007810000 */
[----:B------:R-:W-:Y:S01]  /*5c20*/  ISETP.GT.AND P1, PT, R36, 0x58, PT ;  /* 0x000000582400780c */ /* 0x000fe20003f24270 */
[----:B------:R0:W1:Y:S01]  /*5c30*/  MUFU.TANH R27, R72 ;  /* 0x00000048001b7308 */ /* 0x0000620000002400 */
[----:B------:R-:W-:-:S02]  /*5c40*/  FMNMX.FTZ R7, R31, R14, !PT ;  /* 0x0000000e1f077209 */ /* 0x000fc40007810000 */
[----:B--2---:R-:W-:Y:S02]  /*5c50*/  FSEL R29, R29, -INF , P1 ;  /* 0xff8000001d1d7808 */ /* 0x004fe40000800000 */
[----:B------:R-:W-:Y:S02]  /*5c60*/  FMNMX.FTZ R14, R28, R7, !PT ;  /* 0x000000071c0e7209 */ /* 0x000fe40007810000 */
[----:B------:R-:W-:Y:S01]  /*5c70*/  ISETP.GT.AND P1, PT, R36, 0x60, PT ;  /* 0x000000602400780c */ /* 0x000fe20003f24270 */
[----:B------:R2:W4:Y:S01]  /*5c80*/  MUFU.TANH R24, R73 ;  /* 0x0000004900187308 */ /* 0x0005220000002400 */
[----:B---3--:R-:W-:Y:S01]  /*5c90*/  FSEL R26, R69, -INF , P2 ;  /* 0xff800000451a7808 */ /* 0x008fe20001000000 */
[----:B------:R-:W-:Y:S01]  /*5ca0*/  FMUL.FTZ R69, R63, UR41 ;  /* 0x000000293f457c20 */ /* 0x000fe20008410000 */
[----:B------:R-:W-:Y:S01]  /*5cb0*/  FMNMX.FTZ R7, R29, R14, !PT ;  /* 0x0000000e1d077209 */ /* 0x000fe20007810000 */
[----:B0-----:R-:W-:Y:S01]  /*5cc0*/  FMUL.FTZ R72, R74, UR41 ;  /* 0x000000294a487c20 */ /* 0x001fe20008410000 */
[----:B------:R-:W-:Y:S01]  /*5cd0*/  ISETP.GT.AND P2, PT, R36, 0x61, PT ;  /* 0x000000612400780c */ /* 0x000fe20003f44270 */
[----:B------:R-:W-:Y:S01]  /*5ce0*/  FMUL.FTZ R74, R78, UR41 ;  /* 0x000000294e4a7c20 */ /* 0x000fe20008410000 */
[----:B------:R-:W-:Y:S01]  /*5cf0*/  FMNMX.FTZ R14, R26, R7, !PT ;  /* 0x000000071a0e7209 */ /* 0x000fe20007810000 */
[----:B------:R-:W0:Y:S01]  /*5d00*/  MUFU.TANH R25, R76 ;  /* 0x0000004c00197308 */ /* 0x000e220000002400 */
[----:B-1----:R-:W-:Y:S01]  /*5d10*/  FSEL R27, R27, -INF , P1 ;  /* 0xff8000001b1b7808 */ /* 0x002fe20000800000 */
[----:B--2---:R-:W-:Y:S01]  /*5d20*/  FMUL.FTZ R73, R75, UR41 ;  /* 0x000000294b497c20 */ /* 0x004fe20008410000 */
[----:B------:R-:W-:Y:S01]  /*5d30*/  ISETP.GT.AND P1, PT, R36, 0x68, PT ;  /* 0x000000682400780c */ /* 0x000fe20003f24270 */
[----:B------:R-:W-:Y:S01]  /*5d40*/  FMUL.FTZ R75, R79, UR41 ;  /* 0x000000294f4b7c20 */ /* 0x000fe20008410000 */
[----:B------:R-:W-:Y:S01]  /*5d50*/  FMNMX.FTZ R7, R27, R14, !PT ;  /* 0x0000000e1b077209 */ /* 0x000fe20007810000 */
[----:B------:R-:W-:-:S02]  /*5d60*/  FMUL.FTZ R63, R82, UR41 ;  /* 0x00000029523f7c20 */ /* 0x000fc40008410000 */
[----:B------:R1:W2:Y:S01]  /*5d70*/  MUFU.TANH R20, R77 ;  /* 0x0000004d00147308 */ /* 0x0002a20000002400 */
[----:B----4-:R-:W-:Y:S02]  /*5d80*/  FSEL R24, R24, -INF , P2 ;  /* 0xff80000018187808 */ /* 0x010fe40001000000 */
[----:B------:R-:W-:Y:S02]  /*5d90*/  ISETP.GT.AND P2, PT, R36, 0x69, PT ;  /* 0x000000692400780c */ /* 0x000fe40003f44270 */
[----:B------:R-:W-:-:S03]  /*5da0*/  FMNMX.FTZ R14, R24, R7, !PT ;  /* 0x00000007180e7209 */ /* 0x000fc60007810000 */
[----:B------:R-:W3:Y:S01]  /*5db0*/  MUFU.TANH R21, R80 ;  /* 0x0000005000157308 */ /* 0x000ee20000002400 */
[----:B0-----:R-:W-:Y:S01]  /*5dc0*/  FSEL R25, R25, -INF , P1 ;  /* 0xff80000019197808 */ /* 0x001fe20000800000 */
[----:B-1----:R-:W0:Y:S01]  /*5dd0*/  SHFL.IDX PT, R77, R37, 0x1, 0x1c1f ;  /* 0x003c1f00254d7f89 */ /* 0x002e2200000e0000 */
[----:B------:R-:W-:Y:S02]  /*5de0*/  ISETP.GT.AND P1, PT, R36, 0x70, PT ;  /* 0x000000702400780c */ /* 0x000fe40003f24270 */
[----:B------:R-:W-:-:S03]  /*5df0*/  FMNMX.FTZ R7, R25, R14, !PT ;  /* 0x0000000e19077209 */ /* 0x000fc60007810000 */
[----:B------:R-:W1:Y:S01]  /*5e00*/  MUFU.TANH R15, R81 ;  /* 0x00000051000f7308 */ /* 0x000e620000002400 */
[----:B--2---:R-:W-:Y:S02]  /*5e10*/  FSEL R20, R20, -INF , P2 ;  /* 0xff80000014147808 */ /* 0x004fe40001000000 */
[----:B------:R-:W-:Y:S02]  /*5e20*/  ISETP.GT.AND P2, PT, R36, 0x71, PT ;  /* 0x000000712400780c */ /* 0x000fe40003f44270 */
[----:B------:R-:W-:-:S03]  /*5e30*/  FMNMX.FTZ R14, R20, R7, !PT ;  /* 0x00000007140e7209 */ /* 0x000fc60007810000 */
[----:B------:R-:W2:Y:S01]  /*5e40*/  MUFU.TANH R84, R84 ;  /* 0x0000005400547308 */ /* 0x000ea20000002400 */
[----:B---3--:R-:W-:Y:S02]  /*5e50*/  FSEL R21, R21, -INF , P1 ;  /* 0xff80000015157808 */ /* 0x008fe40000800000 */
[----:B------:R-:W-:Y:S02]  /*5e60*/  ISETP.GT.AND P1, PT, R36, 0x78, PT ;  /* 0x000000782400780c */ /* 0x000fe40003f24270 */
[----:B------:R-:W-:-:S03]  /*5e70*/  FMNMX.FTZ R52, R21, R14, !PT ;  /* 0x0000000e15347209 */ /* 0x000fc60007810000 */
[----:B------:R-:W3:Y:S01]  /*5e80*/  MUFU.TANH R13, R85 ;  /* 0x00000055000d7308 */ /* 0x000ee20000002400 */
[----:B-1----:R-:W-:Y:S01]  /*5e90*/  FSEL R15, R15, -INF , P2 ;  /* 0xff8000000f0f7808 */ /* 0x002fe20001000000 */
[----:B0-----:R-:W-:Y:S01]  /*5ea0*/  IMAD.IADD R76, R50, 0x1, R77 ;  /* 0x00000001324c7824 */ /* 0x001fe200078e024d */
[----:B------:R-:W-:Y:S02]  /*5eb0*/  ISETP.GT.AND P2, PT, R36, 0x79, PT ;  /* 0x000000792400780c */ /* 0x000fe40003f44270 */
[----:B------:R-:W-:Y:S02]  /*5ec0*/  FMNMX.FTZ R7, R15, R52, !PT ;  /* 0x000000340f077209 */ /* 0x000fe40007810000 */
[----:B------:R-:W-:Y:S01]  /*5ed0*/  ISETP.GT.AND P3, PT, R76, 0x1, PT ;  /* 0x000000014c00780c */ /* 0x000fe20003f64270 */
[----:B------:R-:W0:Y:S01]  /*5ee0*/  MUFU.TANH R8, R8 ;  /* 0x0000000800087308 */ /* 0x000e220000002400 */
[----:B--2---:R-:W-:-:S04]  /*5ef0*/  FSEL R14, R84, -INF , P1 ;  /* 0xff800000540e7808 */ /* 0x004fc80000800000 */
[----:B------:R-:W-:-:S03]  /*5f00*/  FMNMX.FTZ R36, R14, R7, !PT ;  /* 0x000000070e247209 */ /* 0x000fc60007810000 */
[----:B------:R-:W1:Y:S01]  /*5f10*/  MUFU.TANH R6, R6 ;  /* 0x0000000600067308 */ /* 0x000e620000002400 */
[----:B---3--:R-:W-:Y:S02]  /*5f20*/  FSEL R13, R13, -INF , P2 ;  /* 0xff8000000d0d7808 */ /* 0x008fe40001000000 */
[----:B------:R-:W-:Y:S02]  /*5f30*/  ISETP.GT.AND P2, PT, R76, RZ, PT ;  /* 0x000000ff4c00720c */ /* 0x000fe40003f44270 */
[----:B------:R-:W-:-:S03]  /*5f40*/  FMNMX.FTZ R36, R13, R36, !PT ;  /* 0x000000240d247209 */ /* 0x000fc60007810000 */
[----:B------:R-:W2:Y:S01]  /*5f50*/  MUFU.TANH R10, R10 ;  /* 0x0000000a000a7308 */ /* 0x000ea20000002400 */
[----:B0-----:R-:W-:Y:S01]  /*5f60*/  FSEL R8, R8, -INF , P2 ;  /* 0xff80000008087808 */ /* 0x001fe20001000000 */
[----:B------:R-:W0:Y:S01]  /*5f70*/  SHFL.BFLY PT, R7, R36, 0x2, 0x1f ;  /* 0x0c401f0024077f89 */ /* 0x000e2200000e0000 */
[----:B------:R-:W-:Y:S02]  /*5f80*/  ISETP.GT.AND P2, PT, R76, 0x8, PT ;  /* 0x000000084c00780c */ /* 0x000fe40003f44270 */
[----:B------:R-:W-:-:S03]  /*5f90*/  FMNMX.FTZ R77, R8, R5, !PT ;  /* 0x00000005084d7209 */ /* 0x000fc60007810000 */
[----:B------:R-:W-:Y:S01]  /*5fa0*/  MUFU.TANH R9, R9 ;  /* 0x0000000900097308 */ /* 0x000fe20000002400 */
[----:B-1----:R-:W-:Y:S02]  /*5fb0*/  FSEL R50, R6, -INF , P3 ;  /* 0xff80000006327808 */ /* 0x002fe40001800000 */
[----:B------:R-:W-:Y:S02]  /*5fc0*/  ISETP.GT.AND P3, PT, R76, 0x9, PT ;  /* 0x000000094c00780c */ /* 0x000fe40003f64270 */
[----:B------:R-:W-:-:S03]  /*5fd0*/  FMNMX.FTZ R77, R50, R77, !PT ;  /* 0x0000004d324d7209 */ /* 0x000fc60007810000 */
[----:B------:R-:W1:Y:S01]  /*5fe0*/  MUFU.TANH R12, R12 ;  /* 0x0000000c000c7308 */ /* 0x000e620000002400 */
[----:B--2---:R-:W-:Y:S02]  /*5ff0*/  FSEL R10, R10, -INF , P2 ;  /* 0xff8000000a0a7808 */ /* 0x004fe40001000000 */
[----:B------:R-:W-:Y:S02]  /*6000*/  ISETP.GT.AND P2, PT, R76, 0x10, PT ;  /* 0x000000104c00780c */ /* 0x000fe40003f44270 */
[----:B------:R-:W-:-:S03]  /*6010*/  FMNMX.FTZ R77, R10, R77, !PT ;  /* 0x0000004d0a4d7209 */ /* 0x000fc60007810000 */
[----:B------:R-:W-:Y:S01]  /*6020*/  MUFU.TANH R11, R11 ;  /* 0x0000000b000b7308 */ /* 0x000fe20000002400 */
[----:B0-----:R-:W-:-:S05]  /*6030*/  FMNMX.FTZ R52, R36, R7, !PT ;  /* 0x0000000724347209 */ /* 0x001fca0007810000 */
[----:B------:R-:W0:Y:S02]  /*6040*/  SHFL.BFLY PT, R7, R52, 0x1, 0x1f ;  /* 0x0c201f0034077f89 */ /* 0x000e2400000e0000 */
[----:B------:R-:W2:Y:S01]  /*6050*/  MUFU.TANH R38, R38 ;  /* 0x0000002600267308 */ /* 0x000ea20000002400 */
[----:B-1----:R-:W-:Y:S02]  /*6060*/  FSEL R12, R12, -INF , P2 ;  /* 0xff8000000c0c7808 */ /* 0x002fe40001000000 */
[----:B------:R-:W-:-:S05]  /*6070*/  ISETP.GT.AND P2, PT, R76, 0x18, PT ;  /* 0x000000184c00780c */ /* 0x000fca0003f44270 */
[----:B------:R-:W1:Y:S08]  /*6080*/  MUFU.TANH R39, R39 ;  /* 0x0000002700277308 */ /* 0x000e700000002400 */
[----:B------:R-:W3:Y:S01]  /*6090*/  MUFU.TANH R40, R40 ;  /* 0x0000002800287308 */ /* 0x000ee20000002400 */
[----:B--2---:R-:W-:Y:S02]  /*60a0*/  FSEL R38, R38, -INF , P2 ;  /* 0xff80000026267808 */ /* 0x004fe40001000000 */
[----:B------:R-:W-:-:S02]  /*60b0*/  ISETP.GT.AND P2, PT, R76, 0x20, PT ;  /* 0x000000204c00780c */ /* 0x000fc40003f44270 */
[----:B0-----:R-:W-:-:S03]  /*60c0*/  FMNMX.FTZ R7, R52, R7, !PT ;  /* 0x0000000734077209 */ /* 0x001fc60007810000 */
[----:B------:R-:W0:Y:S01]  /*60d0*/  MUFU.TANH R41, R41 ;  /* 0x0000002900297308 */ /* 0x000e220000002400 */
[----:B------:R-:W-:Y:S02]  /*60e0*/  FSEL R52, R9, -INF , P3 ;  /* 0xff80000009347808 */ /* 0x000fe40001800000 */
[----:B------:R-:W-:Y:S01]  /*60f0*/  ISETP.GT.AND P3, PT, R76, 0x11, PT ;  /* 0x000000114c00780c */ /* 0x000fe20003f64270 */
[----:B------:R-:W-:Y:S01]  /*6100*/  FMUL.FTZ R36, R7, UR10 ;  /* 0x0000000a07247c20 */ /* 0x000fe20008410000 */
[----:B------:R-:W-:Y:S02]  /*6110*/  FMNMX.FTZ R77, R52, R77, !PT ;  /* 0x0000004d344d7209 */ /* 0x000fe40007810000 */
[----:B------:R-:W-:Y:S01]  /*6120*/  FSEL R54, R11, -INF , P3 ;  /* 0xff8000000b367808 */ /* 0x000fe20001800000 */
[----:B------:R-:W2:Y:S01]  /*6130*/  MUFU.TANH R42, R42 ;  /* 0x0000002a002a7308 */ /* 0x000ea20000002400 */
[----:B------:R-:W-:Y:S02]  /*6140*/  FMNMX.FTZ R77, R12, R77, !PT ;  /* 0x0000004d0c4d7209 */ /* 0x000fe40007810000 */
[----:B------:R-:W-:-:S02]  /*6150*/  ISETP.GT.AND P3, PT, R76, 0x19, PT ;  /* 0x000000194c00780c */ /* 0x000fc40003f64270 */
[----:B------:R-:W-:Y:S02]  /*6160*/  FMNMX.FTZ R77, R54, R77, !PT ;  /* 0x0000004d364d7209 */ /* 0x000fe40007810000 */
[----:B-1----:R-:W-:Y:S01]  /*6170*/  FSEL R56, R39, -INF , P3 ;  /* 0xff80000027387808 */ /* 0x002fe20001800000 */
[----:B------:R-:W1:Y:S01]  /*6180*/  MUFU.TANH R43, R43 ;  /* 0x0000002b002b7308 */ /* 0x000e620000002400 */
[----:B------:R-:W-:Y:S02]  /*6190*/  FMNMX.FTZ R77, R38, R77, !PT ;  /* 0x0000004d264d7209 */ /* 0x000fe40007810000 */
[----:B------:R-:W-:Y:S02]  /*61a0*/  ISETP.GT.AND P3, PT, R76, 0x21, PT ;  /* 0x000000214c00780c */ /* 0x000fe40003f64270 */
[----:B---3--:R-:W-:Y:S02]  /*61b0*/  FSEL R40, R40, -INF , P2 ;  /* 0xff80000028287808 */ /* 0x008fe40001000000 */
[----:B------:R-:W-:Y:S01]  /*61c0*/  FMNMX.FTZ R77, R56, R77, !PT ;  /* 0x0000004d384d7209 */ /* 0x000fe20007810000 */
[----:B------:R-:W3:Y:S01]  /*61d0*/  MUFU.TANH R44, R44 ;  /* 0x0000002c002c7308 */ /* 0x000ee20000002400 */
[----:B------:R-:W-:-:S02]  /*61e0*/  ISETP.GT.AND P2, PT, R76, 0x28, PT ;  /* 0x000000284c00780c */ /* 0x000fc40003f44270 */
[----:B0-----:R-:W-:Y:S02]  /*61f0*/  FSEL R64, R41, -INF , P3 ;  /* 0xff80000029407808 */ /* 0x001fe40001800000 */
[----:B------:R-:W-:Y:S02]  /*6200*/  FMNMX.FTZ R77, R40, R77, !PT ;  /* 0x0000004d284d7209 */ /* 0x000fe40007810000 */
[----:B------:R-:W-:Y:S01]  /*6210*/  ISETP.GT.AND P3, PT, R76, 0x29, PT ;  /* 0x000000294c00780c */ /* 0x000fe20003f64270 */
[----:B------:R-:W0:Y:S01]  /*6220*/  MUFU.TANH R45, R45 ;  /* 0x0000002d002d7308 */ /* 0x000e220000002400 */
[----:B--2---:R-:W-:Y:S02]  /*6230*/  FSEL R42, R42, -INF , P2 ;  /* 0xff8000002a2a7808 */ /* 0x004fe40001000000 */
[----:B------:R-:W-:Y:S02]  /*6240*/  FMNMX.FTZ R77, R64, R77, !PT ;  /* 0x0000004d404d7209 */ /* 0x000fe40007810000 */
[----:B------:R-:W-:-:S02]  /*6250*/  FSETP.NEU.FTZ.AND P1, PT, R7, -INF , PT ;  /* 0xff8000000700780b */ /* 0x000fc40003f3d000 */
[----:B------:R-:W-:Y:S01]  /*6260*/  ISETP.GT.AND P2, PT, R76, 0x30, PT ;  /* 0x000000304c00780c */ /* 0x000fe20003f44270 */
[----:B------:R-:W2:Y:S01]  /*6270*/  MUFU.TANH R46, R46 ;  /* 0x0000002e002e7308 */ /* 0x000ea20000002400 */
[----:B-1----:R-:W-:Y:S02]  /*6280*/  FSEL R43, R43, -INF , P3 ;  /* 0xff8000002b2b7808 */ /* 0x002fe40001800000 */
[----:B------:R-:W-:Y:S02]  /*6290*/  FMNMX.FTZ R6, R42, R77, !PT ;  /* 0x0000004d2a067209 */ /* 0x000fe40007810000 */
[----:B------:R-:W-:Y:S02]  /*62a0*/  FSEL R36, R36, RZ, P1 ;  /* 0x000000ff24247208 */ /* 0x000fe40000800000 */
[----:B------:R-:W-:Y:S01]  /*62b0*/  ISETP.GT.AND P3, PT, R76, 0x31, PT ;  /* 0x000000314c00780c */ /* 0x000fe20003f64270 */
[----:B------:R-:W1:Y:S01]  /*62c0*/  MUFU.TANH R47, R47 ;  /* 0x0000002f002f7308 */ /* 0x000e620000002400 */
[----:B---3--:R-:W-:Y:S01]  /*62d0*/  FSEL R44, R44, -INF , P2 ;  /* 0xff8000002c2c7808 */ /* 0x008fe20001000000 */
[--C-:B------:R-:W-:Y:S01]  /*62e0*/  FFMA.FTZ R172, R65, UR10, -R36.reuse ;  /* 0x0000000a41ac7c23 */ /* 0x100fe20008010824 */
[----:B------:R-:W-:Y:S01]  /*62f0*/  FMNMX.FTZ R41, R43, R6, !PT ;  /* 0x000000062b297209 */ /* 0x000fe20007810000 */
[--C-:B------:R-:W-:Y:S01]  /*6300*/  FFMA.FTZ R174, R59, UR10, -R36.reuse ;  /* 0x0000000a3bae7c23 */ /* 0x100fe20008010824 */
[----:B------:R-:W-:Y:S01]  /*6310*/  ISETP.GT.AND P2, PT, R76, 0x38, PT ;  /* 0x000000384c00780c */ /* 0x000fe20003f44270 */
[--C-:B------:R-:W-:Y:S01]  /*6320*/  FFMA.FTZ R168, R55, UR10, -R36.reuse ;  /* 0x0000000a37a87c23 */ /* 0x100fe20008010824 */
[----:B0-----:R-:W-:Y:S01]  /*6330*/  FSEL R65, R45, -INF , P3 ;  /* 0xff8000002d417808 */ /* 0x001fe20001800000 */
        /* <DEDUP_REMOVED lines=17> */
[----:B0-----:R-:W-:Y:S01]  /*6450*/  FSEL R48, R48, -INF , P2 ;  /* 0xff80000030307808 */ /* 0x001fe20001000000 */
[--C-:B------:R-:W-:Y:S01]  /*6460*/  FFMA.FTZ R160, R31, UR10, -R36.reuse ;  /* 0x0000000a1fa07c23 */ /* 0x100fe20008010824 */
[----:B------:R-:W-:Y:S01]  /*6470*/  FMNMX.FTZ R45, R61, R6, !PT ;  /* 0x000000063d2d7209 */ /* 0x000fe20007810000 */
[--C-:B------:R-:W-:Y:S01]  /*6480*/  FFMA.FTZ R31, R28, UR10, -R36.reuse ;  /* 0x0000000a1c1f7c23 */ /* 0x100fe20008010824 */
[----:B------:R-:W-:Y:S01]  /*6490*/  ISETP.GT.AND P2, PT, R76, 0x48, PT ;  /* 0x000000484c00780c */ /* 0x000fe20003f44270 */
[--C-:B------:R-:W-:Y:S01]  /*64a0*/  FFMA.FTZ R163, R163, UR10, -R36.reuse ;  /* 0x0000000aa3a37c23 */ /* 0x100fe20008010824 */
[----:B------:R-:W-:Y:S01]  /*64b0*/  FMNMX.FTZ R6, R48, R45, !PT ;  /* 0x0000002d30067209 */ /* 0x000fe20007810000 */
[----:B------:R-:W0:Y:S01]  /*64c0*/  MUFU.TANH R69, R69 ;  /* 0x0000004500457308 */ /* 0x000e220000002400 */
[----:B--2---:R-:W-:Y:S01]  /*64d0*/  FSEL R49, R49, -INF , P3 ;  /* 0xff80000031317808 */ /* 0x004fe20001800000 */
[--C-:B------:R-:W-:Y:S01]  /*64e0*/  FFMA.FTZ R45, R57, UR10, -R36.reuse ;  /* 0x0000000a392d7c23 */ /* 0x100fe20008010824 */
[----:B------:R-:W-:Y:S01]  /*64f0*/  ISETP.GT.AND P3, PT, R76, 0x49, PT ;  /* 0x000000494c00780c */ /* 0x000fe20003f64270 */
[--C-:B------:R-:W-:Y:S01]  /*6500*/  FFMA.FTZ R180, R165, UR10, -R36.reuse ;  /* 0x0000000aa5b47c23 */ /* 0x100fe20008010824 */
[----:B------:R-:W-:Y:S01]  /*6510*/  FMNMX.FTZ R6, R49, R6, !PT ;  /* 0x0000000631067209 */ /* 0x000fe20007810000 */
[--C-:B------:R-:W-:Y:S01]  /*6520*/  FFMA.FTZ R182, R167, UR10, -R36.reuse ;  /* 0x0000000aa7b67c23 */ /* 0x100fe20008010824 */
[--C-:B------:R-:W-:Y:S01]  /*6530*/  FFMA.FTZ R161, R161, UR10, -R36.reuse ;  /* 0x0000000aa1a17c23 */ /* 0x100fe20008010824 */
[----:B------:R-:W2:Y:S01]  /*6540*/  MUFU.TANH R66, R66 ;  /* 0x0000004200427308 */ /* 0x000ea20000002400 */
[----:B-1----:R-:W-:Y:S01]  /*6550*/  FSEL R59, R68, -INF , P2 ;  /* 0xff800000443b7808 */ /* 0x002fe20001000000 */
[--C-:B------:R-:W-:Y:S01]  /*6560*/  FFMA.FTZ R176, R159, UR10, -R36.reuse ;  /* 0x0000000a9fb07c23 */ /* 0x100fe20008010824 */
[----:B------:R-:W-:Y:S01]  /*6570*/  ISETP.GT.AND P2, PT, R76, 0x50, PT ;  /* 0x000000504c00780c */ /* 0x000fe20003f44270 */
[--C-:B------:R-:W-:Y:S01]  /*6580*/  FFMA.FTZ R11, R157, UR10, -R36.reuse ;  /* 0x0000000a9d0b7c23 */ /* 0x100fe20008010824 */
[----:B------:R-:W-:Y:S01]  /*6590*/  FMNMX.FTZ R6, R59, R6, !PT ;  /* 0x000000063b067209 */ /* 0x000fe20007810000 */
[--C-:B------:R-:W-:Y:S01]  /*65a0*/  FFMA.FTZ R178, R155, UR10, -R36.reuse ;  /* 0x0000000a9bb27c23 */ /* 0x100fe20008010824 */
[--C-:B------:R-:W-:Y:S01]  /*65b0*/  FFMA.FTZ R158, R14, UR10, -R36.reuse ;  /* 0x0000000a0e9e7c23 */ /* 0x100fe20008010824 */
[----:B------:R-:W1:Y:S01]  /*65c0*/  MUFU.TANH R67, R67 ;  /* 0x0000004300437308 */ /* 0x000e620000002400 */
[----:B0-----:R-:W-:Y:S01]  /*65d0*/  FSEL R57, R69, -INF , P3 ;  /* 0xff80000045397808 */ /* 0x001fe20001800000 */
[--C-:B------:R-:W-:Y:S01]  /*65e0*/  FFMA.FTZ R39, R153, UR10, -R36.reuse ;  /* 0x0000000a99277c23 */ /* 0x100fe20008010824 */
[----:B------:R-:W-:Y:S01]  /*65f0*/  ISETP.GT.AND P3, PT, R76, 0x51, PT ;  /* 0x000000514c00780c */ /* 0x000fe20003f64270 */
[--C-:B------:R-:W-:Y:S01]  /*6600*/  FFMA.FTZ R162, R29, UR10, -R36.reuse ;  /* 0x0000000a1da27c23 */ /* 0x100fe20008010824 */
[----:B------:R-:W-:Y:S01]  /*6610*/  FMNMX.FTZ R47, R57, R6, !PT ;  /* 0x00000006392f7209 */ /* 0x000fe20007810000 */
[--C-:B------:R-:W-:Y:S01]  /*6620*/  FFMA.FTZ R154, R25, UR10, -R36.reuse ;  /* 0x0000000a199a7c23 */ /* 0x100fe20008010824 */
[--C-:B------:R-:W-:Y:S01]  /*6630*/  FFMA.FTZ R166, R32, UR10, -R36.reuse ;  /* 0x0000000a20a67c23 */ /* 0x100fe20008010824 */
        /* <DEDUP_REMOVED lines=10> */
[----:B------:R-:W-:Y:S01]  /*66e0*/  FFMA.FTZ R13, R13, UR10, -R36 ;  /* 0x0000000a0d0d7c23 */ /* 0x000fe20008010824 */
[----:B------:R-:W-:-:S02]  /*66f0*/  ISETP.GT.AND P3, PT, R76, 0x59, PT ;  /* 0x000000594c00780c */ /* 0x000fc40003f64270 */
[----:B------:R-:W-:-:S03]  /*6700*/  FMNMX.FTZ R6, R55, R6, !PT ;  /* 0x0000000637067209 */ /* 0x000fc60007810000 */
[----:B------:R-:W1:Y:S01]  /*6710*/  MUFU.TANH R72, R72 ;  /* 0x0000004800487308 */ /* 0x000e620000002400 */
[----:B0-----:R-:W-:Y:S02]  /*6720*/  FSEL R67, R70, -INF , P2 ;  /* 0xff80000046437808 */ /* 0x001fe40001000000 */
[----:B------:R-:W-:Y:S02]  /*6730*/  ISETP.GT.AND P2, PT, R76, 0x60, PT ;  /* 0x000000604c00780c */ /* 0x000fe40003f44270 */
[----:B------:R-:W-:-:S03]  /*6740*/  FMNMX.FTZ R6, R67, R6, !PT ;  /* 0x0000000643067209 */ /* 0x000fc60007810000 */
[----:B------:R-:W0:Y:S01]  /*6750*/  MUFU.TANH R73, R73 ;  /* 0x0000004900497308 */ /* 0x000e220000002400 */
[----:B--2---:R-:W-:Y:S02]  /*6760*/  FSEL R53, R71, -INF , P3 ;  /* 0xff80000047357808 */ /* 0x004fe40001800000 */
[----:B------:R-:W-:Y:S02]  /*6770*/  ISETP.GT.AND P3, PT, R76, 0x61, PT ;  /* 0x000000614c00780c */ /* 0x000fe40003f64270 */
[----:B------:R-:W-:-:S03]  /*6780*/  FMNMX.FTZ R51, R53, R6, !PT ;  /* 0x0000000635337209 */ /* 0x000fc60007810000 */
[----:B------:R-:W2:Y:S01]  /*6790*/  MUFU.TANH R74, R74 ;  /* 0x0000004a004a7308 */ /* 0x000ea20000002400 */
[----:B-1----:R-:W-:Y:S01]  /*67a0*/  FSEL R68, R72, -INF , P2 ;  /* 0xff80000048447808 */ /* 0x002fe20001000000 */
[--C-:B------:R-:W-:Y:S01]  /*67b0*/  FFMA.FTZ R72, R33, UR10, -R36.reuse ;  /* 0x0000000a21487c23 */ /* 0x100fe20008010824 */
[----:B------:R-:W-:Y:S02]  /*67c0*/  ISETP.GT.AND P2, PT, R76, 0x68, PT ;  /* 0x000000684c00780c */ /* 0x000fe40003f44270 */
[----:B------:R-:W-:Y:S01]  /*67d0*/  FMNMX.FTZ R6, R68, R51, !PT ;  /* 0x0000003344067209 */ /* 0x000fe20007810000 */
[----:B------:R-:W-:Y:S02]  /*67e0*/  FFMA.FTZ R51, R34, UR10, -R36 ;  /* 0x0000000a22337c23 */ /* 0x000fe40008010824 */
[----:B------:R-:W1:Y:S01]  /*67f0*/  MUFU.TANH R75, R75 ;  /* 0x0000004b004b7308 */ /* 0x000e620000002400 */
[----:B0-----:R-:W-:Y:S02]  /*6800*/  FSEL R69, R73, -INF , P3 ;  /* 0xff80000049457808 */ /* 0x001fe40001800000 */
[----:B------:R-:W-:-:S02]  /*6810*/  ISETP.GT.AND P3, PT, R76, 0x69, PT ;  /* 0x000000694c00780c */ /* 0x000fc40003f64270 */
[----:B------:R-:W-:-:S03]  /*6820*/  FMNMX.FTZ R71, R69, R6, !PT ;  /* 0x0000000645477209 */ /* 0x000fc60007810000 */
[----:B------:R-:W0:Y:S01]  /*6830*/  MUFU.TANH R63, R63 ;  /* 0x0000003f003f7308 */ /* 0x000e220000002400 */
[----:B--2---:R-:W-:Y:S02]  /*6840*/  FSEL R70, R74, -INF , P2 ;  /* 0xff8000004a467808 */ /* 0x004fe40001000000 */
[----:B------:R-:W-:Y:S02]  /*6850*/  ISETP.GT.AND P2, PT, R76, 0x70, PT ;  /* 0x000000704c00780c */ /* 0x000fe40003f44270 */
[----:B------:R-:W-:-:S03]  /*6860*/  FMNMX.FTZ R71, R70, R71, !PT ;  /* 0x0000004746477209 */ /* 0x000fc60007810000 */
[----:B------:R-:W2:Y:S01]  /*6870*/  MUFU.TANH R60, R60 ;  /* 0x0000003c003c7308 */ /* 0x000ea20000002400 */
[----:B-1----:R-:W-:Y:S02]  /*6880*/  FSEL R34, R75, -INF , P3 ;  /* 0xff8000004b227808 */ /* 0x002fe40001800000 */
[----:B------:R-:W-:Y:S02]  /*6890*/  ISETP.GT.AND P3, PT, R76, 0x71, PT ;  /* 0x000000714c00780c */ /* 0x000fe40003f64270 */
        /* <DEDUP_REMOVED lines=9> */
[----:B------:R-:W-:Y:S01]  /*6930*/  MUFU.EX2 R37, R163 ;  /* 0x000000a300257308 */ /* 0x000fe20000000800 */
[----:B-1----:R-:W-:-:S04]  /*6940*/  FSEL R58, R58, -INF , P2 ;  /* 0xff8000003a3a7808 */ /* 0x002fc80001000000 */
[----:B------:R-:W-:-:S03]  /*6950*/  FMNMX.FTZ R33, R58, R33, !PT ;  /* 0x000000213a217209 */ /* 0x000fc60007810000 */
[----:B------:R-:W-:Y:S01]  /*6960*/  MUFU.EX2 R180, R180 ;  /* 0x000000b400b47308 */ /* 0x000fe20000000800 */
[----:B0-----:R-:W-:-:S04]  /*6970*/  FSEL R62, R62, -INF , P3 ;  /* 0xff8000003e3e7808 */ /* 0x001fc80001800000 */
[----:B------:R-:W-:Y:S01]  /*6980*/  FMNMX.FTZ R6, R62, R33, !PT ;  /* 0x000000213e067209 */ /* 0x000fe20007810000 */
[----:B------:R-:W-:Y:S02]  /*6990*/  FFMA.FTZ R33, R30, UR10, -R36 ;  /* 0x0000000a1e217c23 */ /* 0x000fe40008010824 */
[----:B------:R-:W-:Y:S02]  /*69a0*/  MUFU.EX2 R182, R182 ;  /* 0x000000b600b67308 */ /* 0x000fe40000000800 */
[----:B------:R-:W0:Y:S06]  /*69b0*/  SHFL.BFLY PT, R71, R6, 0x2, 0x1f ;  /* 0x0c401f0006477f89 */ /* 0x000e2c00000e0000 */
[----:B------:R1:W-:Y:S08]  /*69c0*/  MUFU.EX2 R9, R161 ;  /* 0x000000a100097308 */ /* 0x0003f00000000800 */
        /* <DEDUP_REMOVED lines=42> */
[--C-:B-1----:R-:W-:Y:S01]  /*6c70*/  FFMA.FTZ R161, R66, UR10, -R21.reuse ;  /* 0x0000000a42a17c23 */ /* 0x102fe20008010815 */
[--C-:B------:R-:W-:Y:S01]  /*6c80*/  FFMA.FTZ R163, R67, UR10, -R21.reuse ;  /* 0x0000000a43a37c23 */ /* 0x100fe20008010815 */
[--C-:B------:R-:W-:Y:S01]  /*6c90*/  FFMA.FTZ R153, R68, UR10, -R21.reuse ;  /* 0x0000000a44997c23 */ /* 0x100fe20008010815 */
[--C-:B------:R-:W-:Y:S01]  /*6ca0*/  FFMA.FTZ R155, R70, UR10, -R21.reuse ;  /* 0x0000000a469b7c23 */ /* 0x100fe20008010815 */
[----:B------:R-:W-:Y:S01]  /*6cb0*/  FFMA.FTZ R34, R34, UR10, -R21 ;  /* 0x0000000a22227c23 */ /* 0x000fe20008010815 */
[----:B------:R-:W1:Y:S01]  /*6cc0*/  MUFU.EX2 R181, R181 ;  /* 0x000000b500b57308 */ /* 0x000e620000000800 */
[----:B0-----:R-:W-:Y:S01]  /*6cd0*/  FFMA.FTZ R43, R4, R0, R37 ;  /* 0x00000000042b7223 */ /* 0x001fe20000010025 */
[--C-:B------:R-:W-:Y:S01]  /*6ce0*/  FFMA.FTZ R157, R63, UR10, -R21.reuse ;  /* 0x0000000a3f9d7c23 */ /* 0x100fe20008010815 */
[----:B------:R-:W-:-:S02]  /*6cf0*/  FFMA.FTZ R58, R58, UR10, -R21 ;  /* 0x0000000a3a3a7c23 */ /* 0x000fc40008010815 */
[----:B------:R-:W-:-:S03]  /*6d00*/  FADD.FTZ R43, R180, R43 ;  /* 0x0000002bb42b7221 */ /* 0x000fc60000010000 */
[----:B------:R-:W0:Y:S01]  /*6d10*/  MUFU.EX2 R183, R183 ;  /* 0x000000b700b77308 */ /* 0x000e220000000800 */
[----:B--2---:R-:W-:Y:S01]  /*6d20*/  FFMA.FTZ R0, R5, R3, R8 ;  /* 0x0000000305007223 */ /* 0x004fe20000010008 */
        /* <DEDUP_REMOVED lines=9> */
[----:B------:R-:W-:-:S04]  /*6dc0*/  FADD.FTZ R38, R178, R43 ;  /* 0x0000002bb2267221 */ /* 0x000fc80000010000 */
[----:B------:R-:W-:Y:S02]  /*6dd0*/  FADD.FTZ R43, R39, R38 ;  /* 0x00000026272b7221 */ /* 0x000fe40000010000 */
[----:B------:R-:W0:Y:S01]  /*6de0*/  MUFU.EX2 R12, R12 ;  /* 0x0000000c000c7308 */ /* 0x000e220000000800 */
[----:B--2---:R-:W-:Y:S01]  /*6df0*/  FADD.FTZ R0, R10, R3 ;  /* 0x000000030a007221 */ /* 0x004fe20000010000 */
[----:B------:R-:W-:-:S04]  /*6e00*/  FADD.FTZ R38, R172, R43 ;  /* 0x0000002bac267221 */ /* 0x000fc80000010000 */
[----:B------:R-:W-:Y:S01]  /*6e10*/  FADD.FTZ R43, R41, R38 ;  /* 0x00000026292b7221 */ /* 0x000fe20000010000 */
[----:B------:R-:W-:Y:S01]  /*6e20*/  FFMA.FTZ R38, R53, UR10, -R21 ;  /* 0x0000000a35267c23 */ /* 0x000fe20008010815 */
        /* <DEDUP_REMOVED lines=58> */
[--C-:B------:R-:W-:Y:S01]  /*71d0*/  FFMA.FTZ R42, R60, UR10, -R21.reuse ;  /* 0x0000000a3c2a7c23 */ /* 0x100fe20008010815 */
[----:B------:R-:W-:-:S05]  /*71e0*/  FFMA.FTZ R21, R62, UR10, -R21 ;  /* 0x0000000a3e157c23 */ /* 0x000fca0008010815 */
        /* <DEDUP_REMOVED lines=42> */
.L_x_9110:
[----:B------:R-:W-:Y:S01]  /*7490*/  ULEA UR6, UR7, UR40, 0x3 ;  /* 0x0000002807067291 */ /* 0x000fe2000f8e183f */
[-C--:B------:R-:W-:Y:S01]  /*74a0*/  FMUL.FTZ R88, R88, R4.reuse ;  /* 0x0000000458587220 */ /* 0x080fe20000410000 */
[----:B------:R-:W-:Y:S01]  /*74b0*/  UISETP.GT.AND UP0, UPT, UR5, UR42, UPT ;  /* 0x0000002a0500728c */ /* 0x000fe2000bf04270 */
[-C--:B------:R-:W-:Y:S01]  /*74c0*/  FMUL.FTZ R89, R89, R4.reuse ;  /* 0x0000000459597220 */ /* 0x080fe20000410000 */
[----:B------:R-:W-:Y:S01]  /*74d0*/  UIADD3 UR11, UR5, -0x1, URZ ;  /* 0xffffffff050b7890 */ /* 0x000fe2000fffe03f */
[-C--:B------:R-:W-:Y:S01]  /*74e0*/  FMUL.FTZ R92, R92, R4.reuse ;  /* 0x000000045c5c7220 */ /* 0x080fe20000410000 */
[----:B------:R-:W-:Y:S01]  /*74f0*/  UIADD3 UR5, UR6, 0x28860, URZ ;  /* 0x0002886006057890 */ /* 0x000fe2000fffe03f */
[-C--:B------:R-:W-:Y:S01]  /*7500*/  FMUL.FTZ R93, R93, R4.reuse ;  /* 0x000000045d5d7220 */ /* 0x080fe20000410000 */
[----:B------:R-:W-:Y:S01]  /*7510*/  PLOP3.LUT P1, PT, PT, PT, UP0, 0x80, 0x0 ;  /* 0x000000000000781c */ /* 0x000fe20003f2f008 */
        /* <DEDUP_REMOVED lines=100> */
[----:B------:R-:W-:-:S05]  /*7b60*/  UMOV UR5, UR11 ;  /* 0x0000000b00057c82 */ /* 0x000fca0008000000 */
.L_x_9100:
[----:B------:R-:W-:-:S06]  /*7b70*/  UISETP.GE.AND UP0, UPT, UR5, UR51, UPT ;  /* 0x000000330500728c */ /* 0x000fcc000bf06270 */
[----:B------:R-:W-:-:S13]  /*7b80*/  PLOP3.LUT P1, PT, PT, PT, UP0, 0x80, 0x0 ;  /* 0x000000000000781c */ /* 0x000fda0003f2f008 */
[----:B------:R-:W-:Y:S05]  /*7b90*/  @!P1 BRA `(.L_x_9112) ;  /* 0x0000002800209947 */ /* 0x000fea0003800000 */
[----:B------:R-:W-:Y:S01]  /*7ba0*/  IMAD.MOV.U32 R5, RZ, RZ, R6 ;  /* 0x000000ffff057224 */ /* 0x000fe200078e0006 */
[----:B------:R-:W-:Y:S01]  /*7bb0*/  UMOV UR6, UR39 ;  /* 0x0000002700067c82 */ /* 0x000fe20008000000 */
[----:B------:R-:W-:Y:S01]  /*7bc0*/  IMAD.MOV.U32 R4, RZ, RZ, R7 ;  /* 0x000000ffff047224 */ /* 0x000fe200078e0007 */
[----:B------:R-:W-:Y:S01]  /*7bd0*/  UMOV UR7, UR38 ;  /* 0x0000002600077c82 */ /* 0x000fe20008000000 */
[----:B------:R-:W-:Y:S01]  /*7be0*/  ULDC UR41, c[0x0][0x9d8] ;  /* 0x0002760000297ab9 */ /* 0x000fe20000000800 */
[----:B------:R-:W-:-:S05]  /*7bf0*/  ULDC UR42, c[0x0][0x988] ;  /* 0x00026200002a7ab9 */ /* 0x000fca0000000800 */
.L_x_9123:
        /* <DEDUP_REMOVED lines=9> */
.L_x_9114:
[----:B------:R-:W-:Y:S01]  /*7c90*/  ULEA UR10, UR38, UR40, 0x3 ;  /* 0x00000028260a7291 */ /* 0x000fe2000f8e183f */
[----:B------:R-:W-:-:S05]  /*7ca0*/  IMAD.U32 R6, RZ, RZ, UR39 ;  /* 0x00000027ff067e24 */ /* 0x000fca000f8e00ff */
[----:B------:R-:W-:-:S04]  /*7cb0*/  SHF.L.U32 R6, R6, 0x1f, RZ ;  /* 0x0000001f06067819 */ /* 0x000fc800000006ff */
[----:B------:R0:W1:Y:S01]  /*7cc0*/  SYNCS.PHASECHK.TRANS64.TRYWAIT P1, [UR10+0x28830], R6 ;  /* 0x02883006ff0075a7 */ /* 0x000062000802014a */
[----:B------:R-:W-:Y:S05]  /*7cd0*/  @!P0 BRA `(.L_x_9115) ;  /* 0x0000000000048947 */ /* 0x000fea0003800000 */
[----:B------:R-:W-:Y:S01]  /*7ce0*/  BPT.TRAP 0x1 ;  /* 0x000000040000795c */ /* 0x000fe20000300000 */
.L_x_9115:
[----:B-1----:R-:W-:Y:S05]  /*7cf0*/  @P1 BRA `(.L_x_9113) ;  /* 0x0000000000081947 */ /* 0x002fea0003800000 */
[----:B------:R-:W1:Y:S02]  /*7d00*/  SYNCS.PHASECHK.TRANS64.TRYWAIT P1, [UR10+0x28830], R6 ;  /* 0x02883006ff0075a7 */ /* 0x000e64000802014a */
[----:B-1----:R-:W-:Y:S05]  /*7d10*/  @!P1 BRA `(.L_x_9116) ;  /* 0x000000c400409947 */ /* 0x002fea0003800000 */
.L_x_9113:
        /* <DEDUP_REMOVED lines=48> */
.L_x_9118:
[----:B------:R-:W-:Y:S01]  /*8020*/  ULEA UR10, UR7, UR40, 0x3 ;  /* 0x00000028070a7291 */ /* 0x000fe2000f8e183f */
[----:B------:R-:W-:-:S05]  /*8030*/  IMAD.U32 R6, RZ, RZ, UR6 ;  /* 0x00000006ff067e24 */ /* 0x000fca000f8e00ff */
[----:B------:R-:W-:-:S04]  /*8040*/  SHF.L.U32 R6, R6, 0x1f, RZ ;  /* 0x0000001f06067819 */ /* 0x000fc800000006ff */
[----:B------:R0:W1:Y:S01]  /*8050*/  SYNCS.PHASECHK.TRANS64.TRYWAIT P1, [UR10+0x28850], R6 ;  /* 0x02885006ff0075a7 */ /* 0x000062000802014a */
[----:B------:R-:W-:Y:S05]  /*8060*/  @!P0 BRA `(.L_x_9119) ;  /* 0x0000000000048947 */ /* 0x000fea0003800000 */
[----:B------:R-:W-:Y:S01]  /*8070*/  BPT.TRAP 0x1 ;  /* 0x000000040000795c */ /* 0x000fe20000300000 */
.L_x_9119:
[----:B-1----:R-:W-:Y:S05]  /*8080*/  @P1 BRA `(.L_x_9117) ;  /* 0x0000000000081947 */ /* 0x002fea0003800000 */
[----:B------:R-:W1:Y:S02]  /*8090*/  SYNCS.PHASECHK.TRANS64.TRYWAIT P1, [UR10+0x28850], R6 ;  /* 0x02885006ff0075a7 */ /* 0x000e64000802014a */
[----:B-1----:R-:W-:Y:S05]  /*80a0*/  @!P1 BRA `(.L_x_9120) ;  /* 0x000000c000749947 */ /* 0x002fea0003800000 */
.L_x_9117:
        /* <DEDUP_REMOVED lines=51> */
.L_x_9121:
        /* <DEDUP_REMOVED lines=73> */
[----:B------:R-:W-:-:S04]  /*8870*/  ULEA UR6, UR38, UR40, 0x3 ;  /* 0x0000002826067291 */ /* 0x000fc8000f8e183f */
[----:B------:R-:W-:Y:S01]  /*8880*/  UIADD3 UR6, UR6, 0x28840, URZ ;  /* 0x0002884006067890 */ /* 0x000fe2000fffe03f */
[----:B------:R-:W1:Y:S01]  /*8890*/  MUFU.TANH R14, R14 ;  /* 0x0000000e000e7308 */ /* 0x000e620000002400 */
[----:B0-----:R-:W-:Y:S02]  /*88a0*/  FMNMX.FTZ R55, R13, R54, !PT ;  /* 0x000000360d377209 */ /* 0x001fe40007810000 */
[----:B------:R-:W-:-:S05]  /*88b0*/  UPRMT UR6, UR55, 0x654, UR6 ;  /* 0x0000065437067896 */ /* 0x000fca0008000006 */
[----:B------:R-:W0:Y:S01]  /*88c0*/  MUFU.TANH R155, R155 ;  /* 0x0000009b009b7308 */ /* 0x000e220000002400 */
[----:B--2---:R-:W-:-:S03]  /*88d0*/  FMNMX.FTZ R6, R154, R7, !PT ;  /* 0x000000079a067209 */ /* 0x004fc60007810000 */
[----:B------:R-:W-:Y:S04]  /*88e0*/  SYNCS.ARRIVE.TRANS64.RED.A1T0 RZ, [UR6], RZ ;  /* 0x000000ffffff79a7 */ /* 0x000fe80008100406 */
        /* <DEDUP_REMOVED lines=13> */
[----:B-1----:R-:W-:Y:S01]  /*89c0*/  FMNMX.FTZ R55, R21, R54, !PT ;  /* 0x0000003615377209 */ /* 0x002fe20007810000 */
[----:B------:R-:W-:Y:S01]  /*89d0*/  FMUL.FTZ R54, R78, UR41 ;  /* 0x000000294e367c20 */ /* 0x000fe20008410000 */
[----:B------:R-:W-:-:S05]  /*89e0*/  FMUL.FTZ R78, R81, UR41 ;  /* 0x00000029514e7c20 */ /* 0x000fca0008410000 */
[----:B------:R-:W1:Y:S01]  /*89f0*/  MUFU.TANH R39, R39 ;  /* 0x0000002700277308 */ /* 0x000e620000002400 */
[----:B0-----:R-:W-:-:S07]  /*8a00*/  FMNMX.FTZ R6, R38, R7, !PT ;  /* 0x0000000726067209 */ /* 0x001fce0007810000 */
[----:B------:R-:W0:Y:S01]  /*8a10*/  MUFU.TANH R25, R25 ;  /* 0x0000001900197308 */ /* 0x000e220000002400 */
[----:B--2---:R-:W-:Y:S01]  /*8a20*/  FMNMX.FTZ R56, R24, R55, !PT ;  /* 0x0000003718387209 */ /* 0x004fe20007810000 */
[----:B------:R-:W-:Y:S01]  /*8a30*/  FMUL.FTZ R55, R79, UR41 ;  /* 0x000000294f377c20 */ /* 0x000fe20008410000 */
[----:B------:R-:W-:-:S05]  /*8a40*/  FMUL.FTZ R79, R84, UR41 ;  /* 0x00000029544f7c20 */ /* 0x000fca0008410000 */
        /* <DEDUP_REMOVED lines=91> */
[----:B0-----:R-:W-:Y:S02]  /*9000*/  FMNMX.FTZ R6, R58, R7, !PT ;  /* 0x000000073a067209 */ /* 0x001fe40007810000 */
[----:B--2---:R-:W-:Y:S02]  /*9010*/  FMNMX.FTZ R61, R80, R61, !PT ;  /* 0x0000003d503d7209 */ /* 0x004fe40007810000 */
[----:B-1----:R-:W-:-:S03]  /*9020*/  FMNMX.FTZ R63, R59, R6, !PT ;  /* 0x000000063b3f7209 */ /* 0x002fc60007810000 */
        /* <DEDUP_REMOVED lines=8> */
[C---:B------:R-:W-:Y:S01]  /*90b0*/  FADD.FTZ R4, -R7.reuse, R4 ;  /* 0x0000000407047221 */ /* 0x040fe20000010100 */
[----:B------:R-:W-:-:S03]  /*90c0*/  FMUL.FTZ R81, R7, UR10 ;  /* 0x0000000a07517c20 */ /* 0x000fc60008410000 */
[----:B------:R-:W-:Y:S01]  /*90d0*/  FMUL.FTZ R67, R4, UR10 ;  /* 0x0000000a04437c20 */ /* 0x000fe20008410000 */
[----:B------:R-:W-:Y:S01]  /*90e0*/  FFMA.FTZ R75, R8, UR10, -R81 ;  /* 0x0000000a084b7c23 */ /* 0x000fe20008010851 */
[C---:B------:R-:W-:Y:S01]  /*90f0*/  FADD.FTZ R4, -R6.reuse, R5 ;  /* 0x0000000506047221 */ /* 0x040fe20000010100 */
[----:B------:R-:W-:Y:S01]  /*9100*/  FMUL.FTZ R8, R6, UR10 ;  /* 0x0000000a06087c20 */ /* 0x000fe20008410000 */
[--C-:B------:R-:W-:Y:S01]  /*9110*/  FFMA.FTZ R180, R9, UR10, -R81.reuse ;  /* 0x0000000a09b47c23 */ /* 0x100fe20008010851 */
[----:B------:R0:W-:Y:S01]  /*9120*/  MUFU.EX2 R5, R67 ;  /* 0x0000004300057308 */ /* 0x0001e20000000800 */
[----:B------:R-:W-:Y:S01]  /*9130*/  FMUL.FTZ R4, R4, UR10 ;  /* 0x0000000a04047c20 */ /* 0x000fe20008410000 */
        /* <DEDUP_REMOVED lines=19> */
[--C-:B0-----:R-:W-:Y:S01]  /*9270*/  FFMA.FTZ R67, R39, UR10, -R81.reuse ;  /* 0x0000000a27437c23 */ /* 0x101fe20008010851 */
[----:B------:R-:W-:Y:S01]  /*9280*/  FFMA.FTZ R24, R25, UR10, -R8 ;  /* 0x0000000a19187c23 */ /* 0x000fe20008010808 */
[--C-:B------:R-:W-:Y:S01]  /*9290*/  FFMA.FTZ R174, R40, UR10, -R81.reuse ;  /* 0x0000000a28ae7c23 */ /* 0x100fe20008010851 */
[----:B------:R-:W0:Y:S01]  /*92a0*/  MUFU.EX2 R181, R181 ;  /* 0x000000b500b57308 */ /* 0x000e220000000800 */
        /* <DEDUP_REMOVED lines=24> */
[----:B-1----:R-:W-:Y:S01]  /*9430*/  FADD.FTZ R11, R75, R0 ;  /* 0x000000004b0b7221 */ /* 0x002fe20000010000 */
[--C-:B------:R-:W-:Y:S01]  /*9440*/  FFMA.FTZ R160, R62, UR10, -R81.reuse ;  /* 0x0000000a3ea07c23 */ /* 0x100fe20008010851 */
[--C-:B------:R-:W-:Y:S01]  /*9450*/  FFMA.FTZ R45, R64, UR10, -R81.reuse ;  /* 0x0000000a402d7c23 */ /* 0x100fe20008010851 */
[--C-:B------:R-:W-:Y:S01]  /*9460*/  FFMA.FTZ R162, R66, UR10, -R81.reuse ;  /* 0x0000000a42a27c23 */ /* 0x100fe20008010851 */
[--C-:B------:R-:W-:Y:S01]  /*9470*/  FFMA.FTZ R163, R48, UR10, -R8.reuse ;  /* 0x0000000a30a37c23 */ /* 0x100fe20008010808 */
[--C-:B------:R-:W-:Y:S01]  /*9480*/  FFMA.FTZ R41, R68, UR10, -R81.reuse ;  /* 0x0000000a44297c23 */ /* 0x100fe20008010851 */
[----:B------:R-:W-:Y:S01]  /*9490*/  FFMA.FTZ R152, R70, UR10, -R81 ;  /* 0x0000000a46987c23 */ /* 0x000fe20008010851 */
[----:B------:R-:W1:Y:S01]  /*94a0*/  MUFU.EX2 R183, R183 ;  /* 0x000000b700b77308 */ /* 0x000e620000000800 */
[----:B--2---:R-:W-:Y:S01]  /*94b0*/  FADD.FTZ R0, R10, R3 ;  /* 0x000000030a007221 */ /* 0x004fe20000010000 */
[--C-:B------:R-:W-:Y:S01]  /*94c0*/  FFMA.FTZ R153, R52, UR10, -R8.reuse ;  /* 0x0000000a34997c23 */ /* 0x100fe20008010808 */
[--C-:B------:R-:W-:Y:S01]  /*94d0*/  FFMA.FTZ R39, R72, UR10, -R81.reuse ;  /* 0x0000000a48277c23 */ /* 0x100fe20008010851 */
[--C-:B------:R-:W-:Y:S01]  /*94e0*/  FFMA.FTZ R154, R74, UR10, -R81.reuse ;  /* 0x0000000a4a9a7c23 */ /* 0x100fe20008010851 */
[--C-:B------:R-:W-:Y:S01]  /*94f0*/  FFMA.FTZ R155, R54, UR10, -R8.reuse ;  /* 0x0000000a369b7c23 */ /* 0x100fe20008010808 */
[--C-:B------:R-:W-:Y:S01]  /*9500*/  FFMA.FTZ R35, R76, UR10, -R81.reuse ;  /* 0x0000000a4c237c23 */ /* 0x100fe20008010851 */
[----:B------:R-:W-:Y:S01]  /*9510*/  FFMA.FTZ R156, R77, UR10, -R81 ;  /* 0x0000000a4d9c7c23 */ /* 0x000fe20008010851 */
[----:B------:R-:W2:Y:S01]  /*9520*/  MUFU.EX2 R73, R73 ;  /* 0x0000004900497308 */ /* 0x000ea20000000800 */
[----:B0-----:R-:W-:Y:S01]  /*9530*/  FADD.FTZ R36, R182, R11 ;  /* 0x0000000bb6247221 */ /* 0x001fe20000010000 */
[--C-:B------:R-:W-:Y:S01]  /*9540*/  FFMA.FTZ R157, R56, UR10, -R8.reuse ;  /* 0x0000000a389d7c23 */ /* 0x100fe20008010808 */
[--C-:B------:R-:W-:Y:S01]  /*9550*/  FFMA.FTZ R9, R78, UR10, -R81.reuse ;  /* 0x0000000a4e097c23 */ /* 0x100fe20008010851 */
[--C-:B------:R-:W-:Y:S01]  /*9560*/  FFMA.FTZ R158, R79, UR10, -R81.reuse ;  /* 0x0000000a4f9e7c23 */ /* 0x100fe20008010851 */
[----:B------:R-:W-:Y:S01]  /*9570*/  FFMA.FTZ R58, R58, UR10, -R8 ;  /* 0x0000000a3a3a7c23 */ /* 0x000fe20008010808 */
[----:B------:R-:W-:-:S02]  /*9580*/  FFMA.FTZ R77, R80, UR10, -R81 ;  /* 0x0000000a504d7c23 */ /* 0x000fc40008010851 */
        /* <DEDUP_REMOVED lines=80> */
[--C-:B------:R-:W-:Y:S01]  /*9a90*/  FFMA.FTZ R44, R57, UR10, -R8.reuse ;  /* 0x0000000a392c7c23 */ /* 0x100fe20008010808 */
[----:B------:R-:W-:-:S05]  /*9aa0*/  FFMA.FTZ R8, R59, UR10, -R8 ;  /* 0x0000000a3b087c23 */ /* 0x000fca0008010808 */
        /* <DEDUP_REMOVED lines=42> */
.L_x_9122:
        /* <DEDUP_REMOVED lines=109> */
.L_x_9112:
[----:B------:R-:W-:Y:S06]  /*a420*/  BAR.ARV 0x8, 0x180 ;  /* 0x0206000000007b1d */ /* 0x000fec0000002000 */
[----:B------:R-:W-:Y:S05]  /*a430*/  @!P0 BRA `(.L_x_9124) ;  /* 0x0000000000048947 */ /* 0x000fea0003800000 */
[----:B------:R-:W-:Y:S01]  /*a440*/  BPT.TRAP 0x1 ;  /* 0x000000040000795c */ /* 0x000fe20000300000 */
.L_x_9124:
[----:B------:R-:W-:Y:S01]  /*a450*/  ULEA UR5, UR38, UR40, 0x3 ;  /* 0x0000002826057291 */ /* 0x000fe2000f8e183f */
[----:B------:R-:W-:-:S05]  /*a460*/  IMAD.U32 R4, RZ, RZ, UR39 ;  /* 0x00000027ff047e24 */ /* 0x000fca000f8e00ff */
[----:B------:R-:W-:-:S04]  /*a470*/  SHF.L.U32 R4, R4, 0x1f, RZ ;  /* 0x0000001f04047819 */ /* 0x000fc800000006ff */
[----:B------:R0:W1:Y:S01]  /*a480*/  SYNCS.PHASECHK.TRANS64.TRYWAIT P1, [UR5+0x28850], R4 ;  /* 0x02885004ff0075a7 */ /* 0x0000620008020145 */
[----:B------:R-:W-:Y:S05]  /*a490*/  @!P0 BRA `(.L_x_9125) ;  /* 0x0000000000048947 */ /* 0x000fea0003800000 */
[----:B------:R-:W-:Y:S01]  /*a4a0*/  BPT.TRAP 0x1 ;  /* 0x000000040000795c */ /* 0x000fe20000300000 */
.L_x_9125:
[----:B-1----:R-:W-:Y:S05]  /*a4b0*/  @P1 BRA `(.L_x_9126) ;  /* 0x0000000000081947 */ /* 0x002fea0003800000 */
[----:B------:R-:W1:Y:S02]  /*a4c0*/  SYNCS.PHASECHK.TRANS64.TRYWAIT P1, [UR5+0x28850], R4 ;  /* 0x02885004ff0075a7 */ /* 0x000e640008020145 */
[----:B-1----:R-:W-:Y:S05]  /*a4d0*/  @!P1 BRA `(.L_x_9127) ;  /* 0x0000009c00809947 */ /* 0x002fea0003800000 */
.L_x_9126:
        /* <DEDUP_REMOVED lines=10> */
[----:B------:R-:W-:-:S07]  /*a580*/  ULEA UR4, UR38, UR4, 0xb ;  /* 0x0000000426047291 */ /* 0x000fce000f8e583f */
[----:B------:R-:W-:Y:S02]  /*a590*/  UMOV UR6, UR4 ;  /* 0x0000000400067c82 */ /* 0x000fe40008000000 */
[----:B------:R-:W-:Y:S01]  /*a5a0*/  HGMMA.64x128x16.F32 R88, R180, gdesc[UR4].tnspB, R88, gsb0 ;  /* 0x41e00004b4587df0 */ /* 0x000fe20008000858 */
[----:B------:R-:W-:Y:S01]  /*a5b0*/  UIADD3 UR6, UR4, 0x80, URZ ;  /* 0x0000008004067890 */ /* 0x000fe2000fffe03f */
[----:B-1----:R-:W-:Y:S01]  /*a5c0*/  FADD.FTZ R5, R5, R0 ;  /* 0x0000000005057221 */ /* 0x002fe20000010000 */
[----:B------:R-:W-:Y:S01]  /*a5d0*/  UMOV UR7, 0x40000040 ;  /* 0x4000004000077882 */ /* 0x000fe20000000000 */
[----:B------:R-:W-:Y:S02]  /*a5e0*/  IMAD.MOV.U32 R0, RZ, RZ, -0x800000 ;  /* 0xff800000ff007424 */ /* 0x000fe400078e00ff */
[----:B0-----:R-:W-:Y:S01]  /*a5f0*/  FADD.FTZ R8, R4, R3 ;  /* 0x0000000304087221 */ /* 0x001fe20000010000 */
[----:B------:R-:W-:Y:S01]  /*a600*/  IMAD.MOV.U32 R3, RZ, RZ, -0x800000 ;  /* 0xff800000ff037424 */ /* 0x000fe200078e00ff */
[----:B------:R-:W0:Y:S04]  /*a610*/  SHFL.BFLY PT, R4, R5, 0x1, 0x1f ;  /* 0x0c201f0005047f89 */ /* 0x000e2800000e0000 */
[----:B------:R-:W1:Y:S01]  /*a620*/  SHFL.BFLY PT, R9, R8, 0x1, 0x1f ;  /* 0x0c201f0008097f89 */ /* 0x000e6200000e0000 */
[----:B0-----:R-:W-:Y:S01]  /*a630*/  FADD.FTZ R12, R5, R4 ;  /* 0x00000004050c7221 */ /* 0x001fe20000010000 */
[----:B------:R-:W-:-:S02]  /*a640*/  IMAD.MOV.U32 R4, RZ, RZ, RZ ;  /* 0x000000ffff047224 */ /* 0x000fc400078e00ff */
[----:B------:R-:W-:Y:S02]  /*a650*/  IMAD.U32 R5, RZ, RZ, UR10 ;  /* 0x0000000aff057e24 */ /* 0x000fe4000f8e00ff */
[----:B-1----:R-:W-:Y:S01]  /*a660*/  FADD.FTZ R13, R8, R9 ;  /* 0x00000009080d7221 */ /* 0x002fe20000010000 */
        /* <DEDUP_REMOVED lines=46> */
[----:B0-23--:R-:W-:Y:S05]  /*a950*/  @!P0 BRA `(.L_x_9128) ;  /* 0x0000000000048947 */ /* 0x00dfea0003800000 */
[----:B------:R-:W-:Y:S01]  /*a960*/  BPT.TRAP 0x1 ;  /* 0x000000040000795c */ /* 0x000fe20000300000 */
.L_x_9128:
        /* <DEDUP_REMOVED lines=71> */
[----:B------:R-:W-:-:S02]  /*ade0*/  UIADD3 UR60, UR60, 0x1, URZ ;  /* 0x000000013c3c7890 */ /* 0x000fc4000fffe03f */
[----:B------:R-:W-:Y:S02]  /*adf0*/  USEL UR38, UR38, URZ, UP0 ;  /* 0x0000003f26267287 */ /* 0x000fe40008000000 */
[----:B------:R-:W-:-:S12]  /*ae00*/  ULOP3.LUT UR39, UR39, UR4, URZ, 0x3c, !UPT ;  /* 0x0000000427277292 */ /* 0x000fd8000f8e3c3f */
.L_x_9092:
[----:B------:R-:W0:Y:S01]  /*ae10*/  S2R R5, SR_CgaCtaId ;  /* 0x0000000000057919 */ /* 0x000e220000008800 */
[----:B------:R-:W-:Y:S01]  /*ae20*/  MOV R20, 0x400 ;  /* 0x0000040000147802 */ /* 0x000fe20000000f00 */
[----:B------:R-:W-:Y:S01]  /*ae30*/  BSSY B0, `(.L_x_9129) ;  /* 0x00002e2000007945 */ /* 0x000fe20003800000 */
[----:B------:R-:W-:Y:S02]  /*ae40*/  BAR.SYNC.DEFER_BLOCKING 0x5, 0x180 ;  /* 0x0146000000007b1d */ /* 0x000fe40000010000 */
[----:B0-----:R-:W-:-:S05]  /*ae50*/  LEA R20, R5, R20, 0x18 ;  /* 0x0000001405147211 */ /* 0x001fca00078ec0ff */
[----:B------:R-:W0:Y:S02]  /*ae60*/  LDS.128 R32, [R20+0x288d0] ;  /* 0x0288d00014207984 */ /* 0x000e240000000c00 */
[----:B0-----:R-:W-:Y:S02]  /*ae70*/  R2UR UR6, R33 ;  /* 0x00000000210672ca */ /* 0x001fe400000e0000 */
[----:B------:R-:W-:Y:S01]  /*ae80*/  R2UR UR5, R34 ;  /* 0x00000000220572ca */ /* 0x000fe200000e0000 */
[----:B------:R-:W-:Y:S06]  /*ae90*/  BAR.ARV 0x4, 0x180 ;  /* 0x0106000000007b1d */ /* 0x000fec0000002000 */
[----:B------:R-:W-:Y:S08]  /*aea0*/  @P0 BRA `(.L_x_9130) ;  /* 0x0000002000540947 */ /* 0x000ff00003800000 */
[----:B------:R-:W0:Y:S01]  /*aeb0*/  S2R R5, SR_SWINHI ;  /* 0x0000000000057919 */ /* 0x000e220000002f00 */
[----:B------:R-:W-:Y:S01]  /*aec0*/  ULDC.64 UR10, c[0x0][0xc00] ;  /* 0x00030000000a7ab9 */ /* 0x000fe20000000a00 */
[----:B------:R-:W-:Y:S02]  /*aed0*/  ULDC.64 UR8, c[0x0][0xc00] ;  /* 0x0003000000087ab9 */ /* 0x000fe40000000a00 */
[----:B------:R-:W-:Y:S01]  /*aee0*/  UIMAD.WIDE UR8, UR53, 0x4, UR8 ;  /* 0x00000004350878a5 */ /* 0x000fe2000f8e0208 */
[----:B------:R-:W-:Y:S02]  /*aef0*/  MOV R32, R20 ;  /* 0x0000001400207202 */ /* 0x000fe40000000f00 */
[----:B0-----:R-:W-:-:S03]  /*af00*/  MOV R33, R5 ;  /* 0x0000000500217202 */ /* 0x001fc60000000f00 */
[----:B------:R-:W-:-:S03]  /*af10*/  IMAD.WIDE R4, R216, 0x2, R32 ;  /* 0x00000002d8047825 */ /* 0x000fc600078e0220 */
[C---:B------:R-:W-:Y:S02]  /*af20*/  LOP3.LUT R7, R4.reuse, 0x380, RZ, 0xc0, !PT ;  /* 0x0000038004077812 */ /* 0x040fe400078ec0ff */
[C---:B------:R-:W-:Y:S02]  /*af30*/  IADD3 R8, P5, R4.reuse, 0x40, RZ ;  /* 0x0000004004087810 */ /* 0x040fe40007fbe0ff */
[----:B------:R-:W-:Y:S02]  /*af40*/  SHF.R.U64 R7, R7, 0x3, RZ ;  /* 0x0000000307077819 */ /* 0x000fe400000012ff */
[C---:B------:R-:W-:Y:S02]  /*af50*/  IADD3 R21, P6, R4.reuse, 0x20, RZ ;  /* 0x0000002004157810 */ /* 0x040fe40007fde0ff */
        /* <DEDUP_REMOVED lines=29> */
[-C--:B------:R-:W-:Y:S02]  /*b130*/  IADD3.X R27, RZ, R5.reuse, RZ, P5, !PT ;  /* 0x00000005ff1b7210 */ /* 0x080fe40002ffe4ff */
[----:B------:R-:W-:Y:S02]  /*b140*/  MOV R30, R4 ;  /* 0x00000004001e7202 */ /* 0x000fe40000000f00 */
[----:B------:R-:W-:-:S02]  /*b150*/  SHF.R.U64 R10, R10, 0x3, RZ ;  /* 0x000000030a0a7819 */ /* 0x000fc400000012ff */
[----:B------:R-:W-:Y:S02]  /*b160*/  SHF.R.U64 R21, R21, 0x3, RZ ;  /* 0x0000000315157819 */ /* 0x000fe400000012ff */
[----:B------:R-:W-:Y:S02]  /*b170*/  F2FP.F16.F32.PACK_AB R4, R89, R88 ;  /* 0x000000585904723e */ /* 0x000fe400000000ff */
[----:B------:R-:W-:Y:S02]  /*b180*/  F2FP.F16.F32.PACK_AB R5, R91, R90 ;  /* 0x0000005a5b05723e */ /* 0x000fe400000000ff */
[----:B------:R-:W-:Y:S02]  /*b190*/  F2FP.F16.F32.PACK_AB R6, R93, R92 ;  /* 0x0000005c5d06723e */ /* 0x000fe400000000ff */
[----:B------:R-:W-:Y:S01]  /*b1a0*/  F2FP.F16.F32.PACK_AB R7, R95, R94 ;  /* 0x0000005e5f07723e */ /* 0x000fe200000000ff */
[----:B------:R-:W-:Y:S01]  /*b1b0*/  BAR.SYNC.DEFER_BLOCKING 0x1, 0x100 ;  /* 0x0044000000007b1d */ /* 0x000fe20000010000 */
[----:B------:R-:W-:-:S02]  /*b1c0*/  MOV R37, R14 ;  /* 0x0000000e00257202 */ /* 0x000fc40000000f00 */
[----:B------:R-:W-:Y:S02]  /*b1d0*/  MOV R36, R12 ;  /* 0x0000000c00247202 */ /* 0x000fe40000000f00 */
[----:B------:R-:W-:Y:S02]  /*b1e0*/  LOP3.LUT R10, R10, R41, RZ, 0x3c, !PT ;  /* 0x000000290a0a7212 */ /* 0x000fe400078e3cff */
[----:B------:R-:W-:Y:S02]  /*b1f0*/  LOP3.LUT R8, R21, R34, RZ, 0x3c, !PT ;  /* 0x0000002215087212 */ /* 0x000fe400078e3cff */
[----:B------:R-:W-:Y:S02]  /*b200*/  MOV R40, R28 ;  /* 0x0000001c00287202 */ /* 0x000fe40000000f00 */
[----:B------:R-:W-:Y:S02]  /*b210*/  MOV R39, R26 ;  /* 0x0000001a00277202 */ /* 0x000fe40000000f00 */
[----:B------:R-:W-:-:S02]  /*b220*/  MOV R38, R24 ;  /* 0x0000001800267202 */ /* 0x000fc40000000f00 */
[----:B------:R-:W-:Y:S02]  /*b230*/  F2FP.F16.F32.PACK_AB R12, R97, R96 ;  /* 0x00000060610c723e */ /* 0x000fe400000000ff */
[----:B------:R-:W-:Y:S02]  /*b240*/  F2FP.F16.F32.PACK_AB R13, R99, R98 ;  /* 0x00000062630d723e */ /* 0x000fe400000000ff */
[----:B------:R-:W-:Y:S02]  /*b250*/  F2FP.F16.F32.PACK_AB R14, R101, R100 ;  /* 0x00000064650e723e */ /* 0x000fe400000000ff */
[----:B------:R-:W-:Y:S02]  /*b260*/  F2FP.F16.F32.PACK_AB R15, R103, R102 ;  /* 0x00000066670f723e */ /* 0x000fe400000000ff */
[----:B------:R-:W-:Y:S01]  /*b270*/  F2FP.F16.F32.PACK_AB R24, R105, R104 ;  /* 0x000000686918723e */ /* 0x000fe200000000ff */
[----:B------:R0:W-:Y:S01]  /*b280*/  STSM.16.M88.4 [R30], R4 ;  /* 0x000000041e007844 */ /* 0x0001e20000000200 */
[----:B------:R-:W-:-:S02]  /*b290*/  F2FP.F16.F32.PACK_AB R25, R107, R106 ;  /* 0x0000006a6b19723e */ /* 0x000fc400000000ff */
[----:B------:R-:W-:Y:S01]  /*b2a0*/  F2FP.F16.F32.PACK_AB R26, R109, R108 ;  /* 0x0000006c6d1a723e */ /* 0x000fe200000000ff */
[----:B------:R1:W-:Y:S01]  /*b2b0*/  STSM.16.M88.4 [R40], R12 ;  /* 0x0000000c28007844 */ /* 0x0003e20000000200 */
[----:B------:R-:W-:Y:S02]  /*b2c0*/  F2FP.F16.F32.PACK_AB R27, R111, R110 ;  /* 0x0000006e6f1b723e */ /* 0x000fe400000000ff */
[----:B------:R-:W-:Y:S02]  /*b2d0*/  F2FP.F16.F32.PACK_AB R28, R113, R112 ;  /* 0x00000070711c723e */ /* 0x000fe400000000ff */
[----:B------:R-:W-:Y:S01]  /*b2e0*/  F2FP.F16.F32.PACK_AB R29, R115, R114 ;  /* 0x00000072731d723e */ /* 0x000fe200000000ff */
[----:B------:R-:W-:Y:S01]  /*b2f0*/  STSM.16.M88.4 [R39], R24 ;  /* 0x0000001827007844 */ /* 0x000fe20000000200 */
[----:B------:R-:W-:Y:S02]  /*b300*/  F2FP.F16.F32.PACK_AB R31, R119, R118 ;  /* 0x00000076771f723e */ /* 0x000fe400000000ff */
        /* <DEDUP_REMOVED lines=10> */
[----:B------:R-:W-:Y:S01]  /*b3b0*/  STSM.16.M88.4 [R37], R4 ;  /* 0x0000000425007844 */ /* 0x000fe20000000200 */
[----:B------:R-:W-:Y:S02]  /*b3c0*/  F2FP.F16.F32.PACK_AB R10, R133, R132 ;  /* 0x00000084850a723e */ /* 0x000fe400000000ff */
[----:B------:R-:W-:Y:S02]  /*b3d0*/  F2FP.F16.F32.PACK_AB R11, R135, R134 ;  /* 0x00000086870b723e */ /* 0x000fe400000000ff */
[----:B-1----:R-:W-:Y:S02]  /*b3e0*/  F2FP.F16.F32.PACK_AB R12, R137, R136 ;  /* 0x00000088890c723e */ /* 0x002fe400000000ff */
[----:B------:R-:W-:Y:S01]  /*b3f0*/  F2FP.F16.F32.PACK_AB R13, R139, R138 ;  /* 0x0000008a8b0d723e */ /* 0x000fe200000000ff */
[----:B------:R-:W-:Y:S01]  /*b400*/  STSM.16.M88.4 [R36], R8 ;  /* 0x0000000824007844 */ /* 0x000fe20000000200 */
[----:B------:R-:W-:Y:S01]  /*b410*/  F2FP.F16.F32.PACK_AB R14, R141, R140 ;  /* 0x0000008c8d0e723e */ /* 0x000fe200000000ff */
[----:B0-----:R-:W-:Y:S01]  /*b420*/  IMAD.U32 R28, RZ, RZ, UR8 ;  /* 0x00000008ff1c7e24 */ /* 0x001fe2000f8e00ff */
[----:B------:R-:W-:Y:S01]  /*b430*/  F2FP.F16.F32.PACK_AB R15, R143, R142 ;  /* 0x0000008e8f0f723e */ /* 0x000fe200000000ff */
[----:B------:R-:W-:Y:S01]  /*b440*/  IMAD.U32 R29, RZ, RZ, UR9 ;  /* 0x00000009ff1d7e24 */ /* 0x000fe2000f8e00ff */
[----:B------:R-:W-:Y:S01]  /*b450*/  F2FP.F16.F32.PACK_AB R24, R145, R144 ;  /* 0x000000909118723e */ /* 0x000fe200000000ff */
[----:B------:R-:W-:Y:S01]  /*b460*/  ULDC.64 UR8, c[0x0][0xc08] ;  /* 0x0003020000087ab9 */ /* 0x000fe20000000a00 */
        /* <DEDUP_REMOVED lines=23> */
[----:B------:R-:W-:Y:S01]  /*b5e0*/  MOV R5, UR9 ;  /* 0x0000000900057c02 */ /* 0x000fe20008000f00 */
        /* <DEDUP_REMOVED lines=11> */
[----:B------:R-:W-:Y:S01]  /*b6a0*/  USEL UR53, UR53, URZ, !UP0 ;  /* 0x0000003f35357287 */ /* 0x000fe2000c000000 */
[----:B------:R-:W-:Y:S01]  /*b6b0*/  ULDC.64 UR10, c[0x0][UR16+0x220] ;  /* 0x00008800100a7abb */ /* 0x000fe20008000a00 */
[----:B------:R-:W-:Y:S01]  /*b6c0*/  ULDC.64 UR8, c[0x0][UR16+0x218] ;  /* 0x0000860010087abb */ /* 0x000fe20008000a00 */
[----:B0-----:R-:W-:Y:S01]  /*b6d0*/  @P1 IMAD.HI.U32 R4, R11, R6, RZ ;  /* 0x000000060b041227 */ /* 0x001fe200078e00ff */
[----:B------:R-:W-:Y:S01]  /*b6e0*/  USEL UR58, UR58, URZ, !UP0 ;  /* 0x0000003f3a3a7287 */ /* 0x000fe2000c000000 */
[----:B------:R-:W-:Y:S01]  /*b6f0*/  ULDC.64 UR12, c[0x0][UR16+0x228] ;  /* 0x00008a00100c7abb */ /* 0x000fe20008000a00 */
[----:B------:R-:W-:Y:S02]  /*b700*/  UIMAD UR11, UR11, UR53, URZ ;  /* 0x000000350b0b72a4 */ /* 0x000fe4000f8e023f */
[----:B------:R-:W-:Y:S02]  /*b710*/  UIMAD.WIDE.U32 UR14, UR8, UR56, URZ ;  /* 0x00000038080e72a5 */ /* 0x000fe4000f8e003f */
[----:B------:R-:W-:Y:S01]  /*b720*/  UIMAD UR17, UR9, UR56, URZ ;  /* 0x00000038091172a4 */ /* 0x000fe2000f8e023f */
[----:B-1----:R-:W-:Y:S01]  /*b730*/  @P1 SHF.R.U32.HI R7, RZ, R9, R4 ;  /* 0x00000009ff071219 */ /* 0x002fe20000011604 */
[----:B------:R-:W-:-:S02]  /*b740*/  UIMAD.WIDE.U32 UR8, UR10, UR53, URZ ;  /* 0x000000350a0872a5 */ /* 0x000fc4000f8e003f */
[----:B------:R-:W-:Y:S02]  /*b750*/  UIMAD.WIDE.U32 UR18, UR12, UR7, URZ ;  /* 0x000000070c1272a5 */ /* 0x000fe4000f8e003f */
[----:B------:R-:W-:Y:S01]  /*b760*/  UIMAD UR7, UR13, UR7, URZ ;  /* 0x000000070d0772a4 */ /* 0x000fe2000f8e023f */
[--C-:B------:R-:W-:Y:S01]  /*b770*/  IMAD.MOV R9, RZ, RZ, -R7.reuse ;  /* 0x000000ffff097224 */ /* 0x100fe200078e0a07 */
[----:B------:R-:W-:Y:S02]  /*b780*/  UIMAD UR11, UR10, UR58, UR11 ;  /* 0x0000003a0a0b72a4 */ /* 0x000fe4000f8e020b */
[----:B------:R-:W-:Y:S01]  /*b790*/  UIADD3 UR17, UR15, UR17, URZ ;  /* 0x000000110f117290 */ /* 0x000fe2000fffe03f */
[----:B------:R-:W-:Y:S02]  /*b7a0*/  IMAD.U32 R4, RZ, RZ, UR18 ;  /* 0x00000012ff047e24 */ /* 0x000fe4000f8e00ff */
        /* <DEDUP_REMOVED lines=28> */
.L_x_9131:
[----:B------:R-:W-:Y:S01]  /*b970*/  SHFL.IDX PT, R4, R9, RZ, 0x1c1f ;  /* 0x001c1fff09047589 */ /* 0x000fe200000e0000 */
[----:B------:R-:W-:Y:S01]  /*b980*/  VIADD R12, R215, UR43 ;  /* 0x0000002bd70c7c36 */ /* 0x000fe20008000000 */
[----:B------:R-:W-:Y:S01]  /*b990*/  LOP3.LUT P0, RZ, R198, 0x3, RZ, 0xc0, !PT ;  /* 0x00000003c6ff7812 */ /* 0x000fe2000780c0ff */
[----:B-----5:R-:W-:Y:S01]  /*b9a0*/  IMAD R21, R21, R34, RZ ;  /* 0x0000002215157224 */ /* 0x020fe200078e02ff */
[----:B------:R-:W0:Y:S01]  /*b9b0*/  SHFL.IDX PT, R5, R10, RZ, 0x1c1f ;  /* 0x001c1fff0a057589 */ /* 0x000e2200000e0000 */
[----:B------:R-:W-:Y:S02]  /*b9c0*/  PLOP3.LUT P3, PT, PT, PT, UP1, 0x80, 0x0 ;  /* 0x000000000000781c */ /* 0x000fe40003f6f018 */
[C---:B------:R-:W-:Y:S01]  /*b9d0*/  IADD3 R8, R12.reuse, 0x8, RZ ;  /* 0x000000080c087810 */ /* 0x040fe20007ffe0ff */
        /* <DEDUP_REMOVED lines=9> */
[----:B0-----:R-:W-:Y:S01]  /*ba70*/  IMAD R3, R197, 0x40, R2 ;  /* 0x00000040c5037824 */ /* 0x001fe200078e0202 */
[----:B------:R-:W-:Y:S01]  /*ba80*/  ULDC.64 UR10, c[0x0][0xaa0] ;  /* 0x0002a800000a7ab9 */ /* 0x000fe20000000a00 */
[----:B------:R-:W0:Y:S02]  /*ba90*/  @P1 LDC R49, c[0x0][0xbf0] ;  /* 0x0002fc00ff311b82 */ /* 0x000e240000000800 */
[----:B------:R-:W-:-:S03]  /*baa0*/  IMAD.WIDE R32, R3, 0x2, R32 ;  /* 0x0000000203207825 */ /* 0x000fc600078e0220 */
[C---:B------:R-:W-:Y:S02]  /*bab0*/  IADD3 R9, P6, R32.reuse, 0x1000, RZ ;  /* 0x0000100020097810 */ /* 0x040fe40007fde0ff */
[C---:B------:R-:W-:Y:S02]  /*bac0*/  IADD3 R13, P5, R32.reuse, 0x2000, RZ ;  /* 0x00002000200d7810 */ /* 0x040fe40007fbe0ff */
[----:B------:R-:W-:Y:S02]  /*bad0*/  LOP3.LUT R8, R9, 0x380, RZ, 0xc0, !PT ;  /* 0x0000038009087812 */ /* 0x000fe400078ec0ff */
[C---:B------:R-:W-:Y:S02]  /*bae0*/  IADD3 R25, P4, R32.reuse, 0x3000, RZ ;  /* 0x0000300020197810 */ /* 0x040fe40007f9e0ff */
[C---:B------:R-:W-:Y:S02]  /*baf0*/  IADD3 R29, P3, R32.reuse, 0x4000, RZ ;  /* 0x00004000201d7810 */ /* 0x040fe40007f7e0ff */
[----:B------:R-:W-:-:S02]  /*bb00*/  IADD3 R37, P2, R32, 0x5000, RZ ;  /* 0x0000500020257810 */ /* 0x000fc40007f5e0ff */
[C---:B------:R-:W-:Y:S02]  /*bb10*/  IADD3 R41, P0, R32.reuse, 0x6000, RZ ;  /* 0x0000600020297810 */ /* 0x040fe40007f1e0ff */
[----:B------:R-:W-:Y:S02]  /*bb20*/  LOP3.LUT R5, R32, 0x380, RZ, 0xc0, !PT ;  /* 0x0000038020057812 */ /* 0x000fe400078ec0ff */
[----:B------:R-:W-:Y:S02]  /*bb30*/  SHF.R.U64 R8, R8, 0x3, RZ ;  /* 0x0000000308087819 */ /* 0x000fe400000012ff */
[----:B------:R-:W-:Y:S02]  /*bb40*/  LOP3.LUT R12, R13, 0x380, RZ, 0xc0, !PT ;  /* 0x000003800d0c7812 */ /* 0x000fe400078ec0ff */
[----:B------:R-:W-:Y:S02]  /*bb50*/  LOP3.LUT R24, R25, 0x380, RZ, 0xc0, !PT ;  /* 0x0000038019187812 */ /* 0x000fe400078ec0ff */
[----:B------:R-:W-:-:S02]  /*bb60*/  LOP3.LUT R28, R29, 0x380, RZ, 0xc0, !PT ;  /* 0x000003801d1c7812 */ /* 0x000fc400078ec0ff */
[----:B------:R-:W-:Y:S02]  /*bb70*/  LOP3.LUT R36, R37, 0x380, RZ, 0xc0, !PT ;  /* 0x0000038025247812 */ /* 0x000fe400078ec0ff */
[----:B------:R-:W-:Y:S02]  /*bb80*/  LOP3.LUT R40, R41, 0x380, RZ, 0xc0, !PT ;  /* 0x0000038029287812 */ /* 0x000fe400078ec0ff */
[----:B------:R-:W-:Y:S02]  /*bb90*/  SHF.R.U64 R5, R5, 0x3, RZ ;  /* 0x0000000305057819 */ /* 0x000fe400000012ff */
[----:B------:R-:W-:Y:S01]  /*bba0*/  LOP3.LUT R8, R8, R9, RZ, 0x3c, !PT ;  /* 0x0000000908087212 */ /* 0x000fe200078e3cff */
[----:B------:R-:W-:Y:S01]  /*bbb0*/  IMAD.X R9, RZ, RZ, R33, P6 ;  /* 0x000000ffff097224 */ /* 0x000fe200030e0621 */
[----:B------:R-:W-:Y:S02]  /*bbc0*/  IADD3 R3, P6, R32, 0x7000, RZ ;  /* 0x0000700020037810 */ /* 0x000fe40007fde0ff */
[----:B------:R-:W-:-:S02]  /*bbd0*/  SHF.R.U64 R12, R12, 0x3, RZ ;  /* 0x000000030c0c7819 */ /* 0x000fc400000012ff */
[----:B------:R-:W-:Y:S01]  /*bbe0*/  SHF.R.U64 R24, R24, 0x3, RZ ;  /* 0x0000000318187819 */ /* 0x000fe200000012ff */
[--C-:B------:R-:W-:Y:S01]  /*bbf0*/  IMAD.X R45, RZ, RZ, R33.reuse, P6 ;  /* 0x000000ffff2d7224 */ /* 0x100fe200030e0621 */
[----:B------:R-:W-:Y:S01]  /*bc00*/  SHF.R.U64 R28, R28, 0x3, RZ ;  /* 0x000000031c1c7819 */ /* 0x000fe200000012ff */
[----:B------:R-:W-:Y:S01]  /*bc10*/  UIMAD UR7, UR12, UR10, URZ ;  /* 0x0000000a0c0772a4 */ /* 0x000fe2000f8e023f */
[----:B------:R-:W-:Y:S01]  /*bc20*/  SHF.R.U64 R36, R36, 0x3, RZ ;  /* 0x0000000324247819 */ /* 0x000fe200000012ff */
[----:B------:R-:W-:Y:S01]  /*bc30*/  UIMAD.WIDE.U32 UR8, UR4, UR10, URZ ;  /* 0x0000000a040872a5 */ /* 0x000fe2000f8e003f */
[----:B------:R-:W-:Y:S01]  /*bc40*/  SHF.R.U64 R40, R40, 0x3, RZ ;  /* 0x0000000328287819 */ /* 0x000fe200000012ff */
[----:B------:R-:W5:Y:S01]  /*bc50*/  LD.E.128 R8, desc[UR36][R8.64] ;  /* 0x0000002408087980 */ /* 0x000f62000c101d00 */
        /* <DEDUP_REMOVED lines=11> */
[----:B------:R1:W5:Y:S01]  /*bd10*/  LD.E.128 R4, desc[UR36][R32.64] ;  /* 0x0000002420047980 */ /* 0x000362000c101d00 */
[----:B------:R-:W-:Y:S01]  /*bd20*/  LOP3.LUT R0, R3, 0x380, RZ, 0xc0, !PT ;  /* 0x0000038003007812 */ /* 0x000fe200078ec0ff */
[----:B------:R-:W-:-:S02]  /*bd30*/  UIMAD UR7, UR4, UR11, UR7 ;  /* 0x0000000b040772a4 */ /* 0x000fc4000f8e0207 */
[----:B------:R-:W5:Y:S01]  /*bd40*/  LD.E.128 R12, desc[UR36][R12.64] ;  /* 0x000000240c0c7980 */ /* 0x000f62000c101d00 */
[----:B------:R-:W-:-:S03]  /*bd50*/  SHF.R.U64 R0, R0, 0x3, RZ ;  /* 0x0000000300007819 */ /* 0x000fc600000012ff */
[----:B------:R-:W5:Y:S01]  /*bd60*/  LD.E.128 R24, desc[UR36][R24.64] ;  /* 0x0000002418187980 */ /* 0x000f62000c101d00 */
[----:B------:R-:W-:Y:S01]  /*bd70*/  LOP3.LUT R44, R0, R3, RZ, 0x3c, !PT ;  /* 0x00000003002c7212 */ /* 0x000fe200078e3cff */
[----:B-1----:R-:W1:Y:S01]  /*bd80*/  @P1 LDC R33, c[0x0][0xbec] ;  /* 0x0002fb00ff211b82 */ /* 0x002e620000000800 */
[----:B------:R-:W-:Y:S01]  /*bd90*/  IMAD R0, R19, 0x20, R197 ;  /* 0x0000002013007824 */ /* 0x000fe200078e02c5 */
[----:B------:R-:W-:Y:S01]  /*bda0*/  UIADD3 UR9, UR9, UR7, URZ ;  /* 0x0000000709097290 */ /* 0x000fe2000fffe03f */
[----:B------:R-:W5:Y:S01]  /*bdb0*/  LD.E.128 R28, desc[UR36][R28.64] ;  /* 0x000000241c1c7980 */ /* 0x000f62000c101d00 */
[----:B------:R-:W-:Y:S02]  /*bdc0*/  ULDC.64 UR10, c[0x0][0xae8] ;  /* 0x0002ba00000a7ab9 */ /* 0x000fe40000000a00 */
[----:B------:R-:W-:Y:S01]  /*bdd0*/  UIMAD.WIDE.U32 UR8, UR56, UR10, UR8 ;  /* 0x0000000a380872a5 */ /* 0x000fe2000f8e0008 */
[----:B------:R-:W-:Y:S01]  /*bde0*/  IADD3 R48, R0, UR43, RZ ;  /* 0x0000002b00307c10 */ /* 0x000fe2000fffe0ff */
[----:B------:R-:W-:Y:S01]  /*bdf0*/  USHF.R.S32.HI UR4, URZ, 0x1f, UR53 ;  /* 0x0000001f3f047899 */ /* 0x000fe20008011435 */
[----:B------:R-:W5:Y:S01]  /*be00*/  LD.E.128 R36, desc[UR36][R36.64] ;  /* 0x0000002424247980 */ /* 0x000f62000c101d00 */
[----:B------:R-:W-:-:S03]  /*be10*/  UIMAD UR9, UR56, UR11, UR9 ;  /* 0x0000000b380972a4 */ /* 0x000fc6000f8e0209 */
[----:B------:R-:W-:Y:S01]  /*be20*/  ULDC.64 UR10, c[0x0][0xaf0] ;  /* 0x0002bc00000a7ab9 */ /* 0x000fe20000000a00 */
[----:B------:R-:W5:Y:S01]  /*be30*/  LD.E.128 R40, desc[UR36][R40.64] ;  /* 0x0000002428287980 */ /* 0x000f62000c101d00 */
[----:B------:R-:W-:Y:S01]  /*be40*/  UIMAD UR4, UR4, UR10, URZ ;  /* 0x0000000a040472a4 */ /* 0x000fe2000f8e023f */
[----:B------:R-:W-:Y:S01]  /*be50*/  IMAD.MOV.U32 R3, RZ, RZ, R48 ;  /* 0x000000ffff037224 */ /* 0x000fe200078e0030 */
[----:B------:R-:W-:Y:S01]  /*be60*/  UIMAD.WIDE.U32 UR8, UR53, UR10, UR8 ;  /* 0x0000000a350872a5 */ /* 0x000fe2000f8e0008 */
[----:B------:R-:W5:Y:S01]  /*be70*/  LD.E.128 R44, desc[UR36][R44.64] ;  /* 0x000000242c2c7980 */ /* 0x000f62000c101d00 */
[----:B-1----:R-:W-:Y:S01]  /*be80*/  @P1 IMAD.HI.U32 R0, R48, R33, RZ ;  /* 0x0000002130001227 */ /* 0x002fe200078e00ff */
[----:B------:R-:W-:Y:S01]  /*be90*/  UIMAD UR4, UR53, UR11, UR4 ;  /* 0x0000000b350472a4 */ /* 0x000fe2000f8e0204 */
[----:B------:R-:W-:Y:S01]  /*bea0*/  @!PT LDS RZ, [RZ] ;  /* 0x00000000fffff984 */ /* 0x000fe20000000800 */
[----:B------:R-:W-:Y:S01]  /*beb0*/  @!PT LDS RZ, [RZ] ;  /* 0x00000000fffff984 */ /* 0x000fe20000000800 */
[----:B------:R-:W-:Y:S01]  /*bec0*/  @!PT LDS RZ, [RZ] ;  /* 0x00000000fffff984 */ /* 0x000fe20000000800 */
[----:B------:R-:W-:Y:S01]  /*bed0*/  @!PT LDS RZ, [RZ] ;  /* 0x00000000fffff984 */ /* 0x000fe20000000800 */
[----:B------:R1:W-:Y:S06]  /*bee0*/  MEMBAR.ALL.CTA ;  /* 0x0000000000007992 */ /* 0x0003ec0000008000 */
[----:B-1----:R-:W1:Y:S01]  /*bef0*/  FENCE.VIEW.ASYNC.S ;  /* 0x00000000000073c6 */ /* 0x002e620000000000 */
[----:B------:R-:W-:Y:S01]  /*bf00*/  ULDC.64 UR10, c[0x0][0xae0] ;  /* 0x0002b800000a7ab9 */ /* 0x000fe20000000a00 */
[----:B0-----:R-:W-:Y:S01]  /*bf10*/  @P1 SHF.R.U32.HI R3, RZ, R49, R0 ;  /* 0x00000031ff031219 */ /* 0x001fe20000011600 */
[----:B------:R-:W-:-:S03]  /*bf20*/  UIADD3 UR4, UR9, UR4, URZ ;  /* 0x0000000409047290 */ /* 0x000fc6000fffe03f */
[--C-:B------:R-:W-:Y:S01]  /*bf30*/  SHF.R.S32.HI R0, RZ, 0x1f, R3.reuse ;  /* 0x0000001fff007819 */ /* 0x100fe20000011403 */
[----:B------:R-:W-:Y:S02]  /*bf40*/  IMAD.MOV R49, RZ, RZ, -R3 ;  /* 0x000000ffff317224 */ /* 0x000fe400078e0a03 */
[----:B------:R-:W-:Y:S02]  /*bf50*/  IMAD.U32 R33, RZ, RZ, UR9 ;  /* 0x00000009ff217e24 */ /* 0x000fe4000f8e00ff */
[----:B------:R-:W-:Y:S02]  /*bf60*/  IMAD R0, R0, UR10, RZ ;  /* 0x0000000a00007c24 */ /* 0x000fe4000f8e02ff */
[----:B------:R-:W-:Y:S02]  /*bf70*/  IMAD R49, R34, R49, R48 ;  /* 0x0000003122317224 */ /* 0x000fe400078e0230 */
[----:B------:R-:W-:Y:S01]  /*bf80*/  IMAD.U32 R32, RZ, RZ, UR8 ;  /* 0x00000008ff207e24 */ /* 0x000fe2000f8e00ff */
[----:B------:R-:W-:Y:S01]  /*bf90*/  ULDC.64 UR8, c[0x0][0xad8] ;  /* 0x0002b60000087ab9 */ /* 0x000fe20000000a00 */
[----:B------:R-:W-:-:S02]  /*bfa0*/  IMAD.U32 R33, RZ, RZ, UR4 ;  /* 0x00000004ff217e24 */ /* 0x000fc4000f8e00ff */
[C---:B------:R-:W-:Y:S01]  /*bfb0*/  IMAD R51, R3.reuse, UR11, R0 ;  /* 0x0000000b03337c24 */ /* 0x040fe2000f8e0200 */
[----:B------:R-:W-:Y:S01]  /*bfc0*/  SHF.R.S32.HI R0, RZ, 0x1f, R49 ;  /* 0x0000001fff007819 */ /* 0x000fe20000011431 */
[----:B------:R-:W-:-:S04]  /*bfd0*/  IMAD.WIDE.U32 R32, R3, UR10, R32 ;  /* 0x0000000a03207c25 */ /* 0x000fc8000f8e0020 */
[----:B------:R-:W-:Y:S02]  /*bfe0*/  IMAD.IADD R33, R33, 0x1, R51 ;  /* 0x0000000121217824 */ /* 0x000fe400078e0233 */
[----:B------:R-:W-:Y:S02]  /*bff0*/  IMAD R34, R0, UR8, RZ ;  /* 0x0000000800227c24 */ /* 0x000fe4000f8e02ff */
[----:B------:R-:W-:Y:S02]  /*c000*/  VIADD R50, R197, UR43 ;  /* 0x0000002bc5327c36 */ /* 0x000fe40008000000 */
[C---:B------:R-:W-:Y:S02]  /*c010*/  IMAD R3, R49.reuse, UR9, R34 ;  /* 0x0000000931037c24 */ /* 0x040fe4000f8e0222 */
[----:B------:R-:W-:Y:S01]  /*c020*/  IMAD.WIDE.U32 R32, R49, UR8, R32 ;  /* 0x0000000831207c25 */ /* 0x000fe2000f8e0020 */
[----:B------:R-:W-:Y:S01]  /*c030*/  ISETP.GE.AND P2, PT, R50, R21, PT ;  /* 0x000000153200720c */ /* 0x000fe20003f46270 */
[----:B------:R-:W-:-:S02]  /*c040*/  ULDC.64 UR8, c[0x0][0xa80] ;  /* 0x0002a00000087ab9 */ /* 0x000fc40000000a00 */
[----:B------:R-:W-:Y:S01]  /*c050*/  IMAD.IADD R3, R33, 0x1, R3 ;  /* 0x0000000121037824 */ /* 0x000fe200078e0203 */
[----:B------:R-:W-:Y:S01]  /*c060*/  LEA R34, P3, R32, UR8, 0x1 ;  /* 0x0000000820227c11 */ /* 0x000fe2000f8608ff */
[----:B------:R-:W-:Y:S02]  /*c070*/  VIADD R20, R20, 0x28820 ;  /* 0x0002882014147836 */ /* 0x000fe40000000000 */
[----:B------:R-:W-:Y:S01]  /*c080*/  VIADD R0, R50, 0x20 ;  /* 0x0000002032007836 */ /* 0x000fe20000000000 */
[----:B------:R-:W-:Y:S02]  /*c090*/  LEA.HI.X R3, R32, UR9, R3, 0x1, P3 ;  /* 0x0000000920037c11 */ /* 0x000fe400098f0c03 */
[----:B------:R-:W-:Y:S02]  /*c0a0*/  PRMT R20, RZ, 0x654, R20 ;  /* 0x00000654ff147816 */ /* 0x000fe40000000014 */
[-C--:B------:R-:W-:Y:S01]  /*c0b0*/  ISETP.GE.AND P0, PT, R0, R21.reuse, PT ;  /* 0x000000150000720c */ /* 0x080fe20003f06270 */
[----:B-1----:R0:W1:Y:S01]  /*c0c0*/  SHFL.IDX PT, R33, R34, RZ, 0x181f ;  /* 0x00181fff22217589 */ /* 0x00206200000e0000 */
[----:B------:R-:W-:Y:S01]  /*c0d0*/  IADD3 R0, R50, 0x40, RZ ;  /* 0x0000004032007810 */ /* 0x000fe20007ffe0ff */
[----:B------:R0:W-:Y:S01]  /*c0e0*/  SYNCS.ARRIVE.TRANS64.RED.A1T0 RZ, [R20+URZ], RZ ;  /* 0x000000ff14ff79a7 */ /* 0x0001e2000810043f */
[----:B------:R-:W-:Y:S01]  /*c0f0*/  BSSY B1, `(.L_x_9133) ;  /* 0x000000d000017945 */ /* 0x000fe20003800000 */
[----:B------:R0:W2:Y:S01]  /*c100*/  SHFL.IDX PT, R49, R3, RZ, 0x181f ;  /* 0x00181fff03317589 */ /* 0x0000a200000e0000 */
[----:B------:R-:W-:-:S02]  /*c110*/  ISETP.GE.AND P1, PT, R0, R21, PT ;  /* 0x000000150000720c */ /* 0x000fc40003f26270 */
[----:B------:R-:W-:Y:S11]  /*c120*/  @P2 BRA `(.L_x_9134) ;  /* 0x0000000000242947 */ /* 0x000ff60003800000 */
[----:B------:R-:W-:Y:S02]  /*c130*/  ULDC UR4, c[0x0][0xac8] ;  /* 0x0002b20000047ab9 */ /* 0x000fe40000000800 */
[----:B------:R-:W-:Y:S02]  /*c140*/  ISETP.GE.AND P2, PT, R2, UR4, PT ;  /* 0x0000000402007c0c */ /* 0x000fe4000bf46270 */
[----:B------:R-:W-:-:S11]  /*c150*/  ISETP.GE.AND P3, PT, R18, UR4, PT ;  /* 0x0000000412007c0c */ /* 0x000fd6000bf66270 */
[-C--:B-1----:R-:W-:Y:S02]  /*c160*/  @!P2 LEA R32, P4, R2, R33.reuse, 0x1 ;  /* 0x000000210220a211 */ /* 0x082fe400078808ff */
[----:B------:R-:W-:Y:S02]  /*c170*/  @!P3 LEA R48, P5, R18, R33, 0x1 ;  /* 0x000000211230b211 */ /* 0x000fe400078a08ff */
[-C--:B--2---:R-:W-:Y:S02]  /*c180*/  @!P2 LEA.HI.X R33, R2, R49.reuse, R218, 0x1, P4 ;  /* 0x000000310221a211 */ /* 0x084fe400020f0cda */
[----:B------:R-:W-:-:S03]  /*c190*/  @!P3 LEA.HI.X R49, R18, R49, R217, 0x1, P5 ;  /* 0x000000311231b211 */ /* 0x000fc600028f0cd9 */
[----:B-----5:R3:W-:Y:S04]  /*c1a0*/  @!P2 ST.E.128 desc[UR36][R32.64], R4 ;  /* 0x000000042000a985 */ /* 0x0207e8000c101d24 */
[----:B------:R3:W-:Y:S02]  /*c1b0*/  @!P3 ST.E.128 desc[UR36][R48.64], R28 ;  /* 0x0000001c3000b985 */ /* 0x0007e4000c101d24 */
.L_x_9134:
[----:B------:R-:W-:Y:S05]  /*c1c0*/  BSYNC B1 ;  /* 0x0000000000017941 */ /* 0x000fea0003800000 */
.L_x_9133:
        /* <DEDUP_REMOVED lines=13> */
.L_x_9136:
[----:B------:R-:W-:Y:S05]  /*c2a0*/  BSYNC B1 ;  /* 0x0000000000017941 */ /* 0x000fea0003800000 */
.L_x_9135:
[----:B0---4-:R0:W4:Y:S01]  /*c2b0*/  SHFL.IDX PT, R7, R3, 0x2, 0x181f ;  /* 0x00581f0003077f89 */ /* 0x01112200000e0000 */
        /* <DEDUP_REMOVED lines=12> */
.L_x_9138:
[----:B------:R-:W-:Y:S05]  /*c380*/  BSYNC B1 ;  /* 0x0000000000017941 */ /* 0x000fea0003800000 */
.L_x_9137:
[----:B------:R-:W-:Y:S01]  /*c390*/  VIADD R0, R50, 0x60 ;  /* 0x0000006032007836 */ /* 0x000fe20000000000 */
[----:B0--3--:R-:W0:Y:S04]  /*c3a0*/  SHFL.IDX PT, R3, R3, 0x3, 0x181f ;  /* 0x00781f0003037f89 */ /* 0x009e2800000e0000 */
[----:B------:R-:W-:Y:S01]  /*c3b0*/  ISETP.GE.AND P0, PT, R0, R21, PT ;  /* 0x000000150000720c */ /* 0x000fe20003f06270 */
[----:B----4-:R3:W4:-:S12]  /*c3c0*/  SHFL.IDX PT, R7, R34, 0x3, 0x181f ;  /* 0x00781f0022077f89 */ /* 0x01071800000e0000 */
[----:B---3--:R-:W-:Y:S05]  /*c3d0*/  @P0 BRA `(.L_x_9139) ;  /* 0x00000018001c0947 */ /* 0x008fea0003800000 */
[----:B------:R-:W-:Y:S02]  /*c3e0*/  ULDC UR4, c[0x0][0xac8] ;  /* 0x0002b20000047ab9 */ /* 0x000fe40000000800 */
[----:B------:R-:W-:-:S13]  /*c3f0*/  ISETP.GE.AND P1, PT, R2, UR4, PT ;  /* 0x0000000402007c0c */ /* 0x000fda000bf26270 */
[----:B----4-:R-:W-:-:S04]  /*c400*/  @!P1 LEA R4, P0, R2, R7, 0x1 ;  /* 0x0000000702049211 */ /* 0x010fc800078008ff */
        /* <DEDUP_REMOVED lines=8> */
.L_x_9132:
        /* <DEDUP_REMOVED lines=17> */
[----:B------:R-:W-:Y:S02]  /*c5a0*/  UIMAD UR4, UR4, UR10, URZ ;  /* 0x0000000a040472a4 */ /* 0x000fe4000f8e023f */
[----:B------:R-:W-:Y:S01]  /*c5b0*/  UIMAD.WIDE.U32 UR8, UR53, UR10, UR8 ;  /* 0x0000000a350872a5 */ /* 0x000fe2000f8e0008 */
[----:B0-----:R-:W-:Y:S01]  /*c5c0*/  @P1 IMAD.HI.U32 R0, R11, R0, RZ ;  /* 0x000000000b001227 */ /* 0x001fe200078e00ff */
[----:B------:R-:W-:-:S03]  /*c5d0*/  UIMAD UR4, UR53, UR11, UR4 ;  /* 0x0000000b350472a4 */ /* 0x000fc6000f8e0204 */
        /* <DEDUP_REMOVED lines=21> */
[----:B------:R-:W-:-:S04]  /*c730*/  ULDC.64 UR8, c[0x0][0xb00] ;  /* 0x0002c00000087ab9 */ /* 0x000fc80000000a00 */
[----:B------:R-:W-:Y:S02]  /*c740*/  IADD3 R3, R5, R3, RZ ;  /* 0x0000000305037210 */ /* 0x000fe40007ffe0ff */
        /* <DEDUP_REMOVED lines=69> */
.L_x_9141:
[----:B------:R-:W-:Y:S05]  /*cba0*/  BSYNC B1 ;  /* 0x0000000000017941 */ /* 0x000fea0003800000 */
.L_x_9140:
[----:B-1-3--:R1:W3:Y:S04]  /*cbb0*/  SHFL.IDX PT, R7, R3, 0x1, 0x1c1f ;  /* 0x003c1f0003077f89 */ /* 0x00a2e800000e0000 */
        /* <DEDUP_REMOVED lines=19> */
[-C--:B------:R-:W-:Y:S01]  /*ccf0*/  @!P4 LEA.HI.X R15, R193, R7.reuse, R210, 0x2, P2 ;  /* 0x00000007c10fc211 */ /* 0x080fe200010f14d2 */
[----:B------:R3:W-:Y:S01]  /*cd00*/  @!P0 ST.E.64 desc[UR36][R10.64], R98 ;  /* 0x000000620a008985 */ /* 0x0007e2000c101b24 */
[----:B------:R-:W-:Y:S02]  /*cd10*/  ISETP.GE.AND P0, PT, R191, UR4, PT ;  /* 0x00000004bf007c0c */ /* 0x000fe4000bf06270 */
[----:B------:R-:W-:Y:S02]  /*cd20*/  ISETP.GE.AND P2, PT, R189, UR4, PT ;  /* 0x00000004bd007c0c */ /* 0x000fe4000bf46270 */
[----:B------:R-:W-:-:S02]  /*cd30*/  @!P3 LEA.HI.X R13, R194, R7, R211, 0x2, P6 ;  /* 0x00000007c20db211 */ /* 0x000fc400030f14d3 */
[----:B--2---:R-:W-:-:S03]  /*cd40*/  @!P5 LEA R20, P6, R192, R6, 0x2 ;  /* 0x00000006c014d211 */ /* 0x004fc600078c10ff */
[----:B------:R2:W-:Y:S01]  /*cd50*/  @!P3 ST.E.64 desc[UR36][R12.64], R102 ;  /* 0x000000660c00b985 */ /* 0x0005e2000c101b24 */
[-C--:B------:R-:W-:Y:S02]  /*cd60*/  @!P5 LEA.HI.X R21, R192, R7.reuse, R209, 0x2, P6 ;  /* 0x00000007c015d211 */ /* 0x080fe400030f14d1 */
[----:B------:R-:W-:Y:S01]  /*cd70*/  ISETP.GE.AND P3, PT, R188, UR4, PT ;  /* 0x00000004bc007c0c */ /* 0x000fe2000bf66270 */
[----:B------:R4:W-:Y:S01]  /*cd80*/  @!P4 ST.E.64 desc[UR36][R14.64], R106 ;  /* 0x0000006a0e00c985 */ /* 0x0009e2000c101b24 */
[-C--:B0-----:R-:W-:Y:S02]  /*cd90*/  @!P0 LEA R4, P4, R191, R6.reuse, 0x2 ;  /* 0x00000006bf048211 */ /* 0x081fe400078810ff */
[-C--:B---3--:R-:W-:Y:S01]  /*cda0*/  @!P2 LEA R10, P6, R189, R6.reuse, 0x2 ;  /* 0x00000006bd0aa211 */ /* 0x088fe200078c10ff */
[----:B------:R-:W-:Y:S01]  /*cdb0*/  @!P5 ST.E.64 desc[UR36][R20.64], R110 ;  /* 0x0000006e1400d985 */ /* 0x000fe2000c101b24 */
[----:B------:R-:W-:Y:S02]  /*cdc0*/  @!P1 LEA R8, P5, R190, R6, 0x2 ;  /* 0x00000006be089211 */ /* 0x000fe400078a10ff */
[----:B------:R-:W-:-:S02]  /*cdd0*/  @!P0 LEA.HI.X R5, R191, R7, R208, 0x2, P4 ;  /* 0x00000007bf058211 */ /* 0x000fc400020f14d0 */
[-C--:B------:R-:W-:Y:S02]  /*cde0*/  @!P1 LEA.HI.X R9, R190, R7.reuse, R207, 0x2, P5 ;  /* 0x00000007be099211 */ /* 0x080fe400028f14cf */
[----:B------:R-:W-:Y:S01]  /*cdf0*/  ISETP.GE.AND P4, PT, R187, UR4, PT ;  /* 0x00000004bb007c0c */ /* 0x000fe2000bf86270 */
[----:B------:R-:W-:Y:S01]  /*ce00*/  @!P0 ST.E.64 desc[UR36][R4.64], R114 ;  /* 0x0000007204008985 */ /* 0x000fe2000c101b24 */
[----:B------:R-:W-:Y:S02]  /*ce10*/  @!P2 LEA.HI.X R11, R189, R7, R206, 0x2, P6 ;  /* 0x00000007bd0ba211 */ /* 0x000fe400030f14ce */
[----:B--2---:R-:W-:Y:S01]  /*ce20*/  @!P3 LEA R12, P5, R188, R6, 0x2 ;  /* 0x00000006bc0cb211 */ /* 0x004fe200078a10ff */
        /* <DEDUP_REMOVED lines=29> */
.L_x_9130:
        /* <DEDUP_REMOVED lines=11> */
[----:B------:R-:W-:Y:S01]  /*d0b0*/  UISETP.NE.AND.EX UP1, UPT, UR9, URZ, UPT, UP1 ;  /* 0x0000003f0900728c */ /* 0x000fe2000bf25310 */
[----:B------:R-:W-:Y:S02]  /*d0c0*/  ULDC UR4, c[0x0][0xa88] ;  /* 0x0002a20000047ab9 */ /* 0x000fe40000000800 */
[----:B------:R-:W-:-:S03]  /*d0d0*/  IMAD.U32 R0, RZ, RZ, UR4 ;  /* 0x00000004ff007e24 */ /* 0x000fc6000f8e00ff */
[----:B------:R-:W-:-:S05]  /*d0e0*/  PLOP3.LUT P2, PT, PT, PT, UP1, 0x80, 0x0 ;  /* 0x000000000000781c */ /* 0x000fca0003f4f018 */
[----:B------:R-:W-:-:S04]  /*d0f0*/  @UP1 ULEA UR8, UP2, UR53, UR8, 0x2 ;  /* 0x0000000835081291 */ /* 0x000fc8000f84103f */
[----:B------:R-:W-:Y:S02]  /*d100*/  @UP1 ULEA.HI.X UR9, UR53, UR9, UR58, 0x2, UP2 ;  /* 0x0000000935091291 */ /* 0x000fe400090f143a */
[----:B------:R-:W-:-:S04]  /*d110*/  IMAD.U32 R6, RZ, RZ, UR8 ;  /* 0x00000008ff067e24 */ /* 0x000fc8000f8e00ff */
[----:B------:R-:W-:-:S05]  /*d120*/  IMAD.U32 R7, RZ, RZ, UR9 ;  /* 0x00000009ff077e24 */ /* 0x000fca000f8e00ff */
[----:B------:R0:W5:Y:S01]  /*d130*/  @P2 LDG.E R0, desc[UR36][R6.64] ;  /* 0x0000002406002981 */ /* 0x000162000c1e1900 */
[----:B------:R-:W-:Y:S01]  /*d140*/  UMOV UR4, URZ ;  /* 0x0000003f00047c82 */ /* 0x000fe20008000000 */
[----:B------:R-:W-:Y:S01]  /*d150*/  UISETP.NE.AND UP1, UPT, UR54, URZ, UPT ;  /* 0x0000003f3600728c */ /* 0x000fe2000bf25270 */
[----:B------:R-:W-:-:S10]  /*d160*/  ISETP.GT.AND P0, PT, R219, 0x7f, PT ;  /* 0x0000007fdb00780c */ /* 0x000fd40003f04270 */
[----:B------:R-:W-:Y:S01]  /*d170*/  @!UP1 ULDC UR54, c[0x0][0xad4] ;  /* 0x0002b50000369ab9 */ /* 0x000fe20000000800 */
[----:B--2---:R-:W-:-:S13]  /*d180*/  @P1 R2UR UR4, R3 ;  /* 0x00000000030412ca */ /* 0x004fda00000e0000 */
[----:B------:R-:W-:Y:S01]  /*d190*/  USHF.R.S32.HI UR18, URZ, 0x1f, UR4 ;  /* 0x0000001f3f127899 */ /* 0x000fe20008011404 */
[----:B0-----:R-:W-:Y:S11]  /*d1a0*/  @P2 BRA `(.L_x_9142) ;  /* 0x0000000000102947 */ /* 0x001ff60003800000 */
[----:B------:R-:W-:Y:S05]  /*d1b0*/  @!P1 BRA `(.L_x_9142) ;  /* 0x00000000000c9947 */ /* 0x000fea0003800000 */
[----:B------:R-:W2:Y:S04]  /*d1c0*/  LDG.E R3, desc[UR36][R4.64] ;  /* 0x0000002404037981 */ /* 0x000ea8000c1e1900 */
[----:B-----5:R-:W2:Y:S02]  /*d1d0*/  LDG.E R0, desc[UR36][R4.64+0x4] ;  /* 0x0000042404007981 */ /* 0x020ea4000c1e1900 */
[----:B--2---:R-:W-:-:S07]  /*d1e0*/  IMAD.IADD R0, R0, 0x1, -R3 ;  /* 0x0000000100007824 */ /* 0x004fce00078e0a03 */
.L_x_9142:
[----:B------:R-:W-:Y:S01]  /*d1f0*/  USEL UR53, UR53, URZ, !UP0 ;  /* 0x0000003f35357287 */ /* 0x000fe2000c000000 */
[----:B------:R-:W-:Y:S01]  /*d200*/  BSSY B1, `(.L_x_9143) ;  /* 0x0000038000017945 */ /* 0x000fe20003800000 */
[----:B------:R-:W-:-:S03]  /*d210*/  USEL UR58, UR58, URZ, !UP0 ;  /* 0x0000003f3a3a7287 */ /* 0x000fc6000c000000 */
[----:B------:R-:W-:Y:S09]  /*d220*/  @P0 BRA `(.L_x_9144) ;  /* 0x0000000000d40947 */ /* 0x000ff20003800000 */
        /* <DEDUP_REMOVED lines=9> */
[----:B------:R-:W-:-:S03]  /*d2c0*/  UMOV UR16, 0x9b8 ;  /* 0x000009b800107882 */ /* 0x000fc60000000000 */
[----:B------:R-:W-:Y:S02]  /*d2d0*/  USEL UR16, UR16, 0x978, UP0 ;  /* 0x0000097810107887 */ /* 0x000fe40008000000 */
[----:B------:R-:W-:-:S06]  /*d2e0*/  USEL UR7, UR57, URZ, UP0 ;  /* 0x0000003f39077287 */ /* 0x000fcc0008000000 */
[----:B------:R-:W0:Y:S04]  /*d2f0*/  @P0 LDC R3, c[0x0][0xbec] ;  /* 0x0002fb00ff030b82 */ /* 0x000e280000000800 */
[----:B------:R-:W-:Y:S01]  /*d300*/  ULDC.64 UR10, c[0x0][UR16+0x220] ;  /* 0x00008800100a7abb */ /* 0x000fe20008000a00 */
[----:B------:R-:W-:Y:S01]  /*d310*/  ULDC.64 UR8, c[0x0][UR16+0x218] ;  /* 0x0000860010087abb */ /* 0x000fe20008000a00 */
[----:B------:R-:W-:Y:S01]  /*d320*/  ULDC.64 UR12, c[0x0][UR16+0x228] ;  /* 0x00008a00100c7abb */ /* 0x000fe20008000a00 */
[----:B------:R-:W-:Y:S01]  /*d330*/  UIMAD UR11, UR11, UR53, URZ ;  /* 0x000000350b0b72a4 */ /* 0x000fe2000f8e023f */
[----:B------:R-:W1:Y:S01]  /*d340*/  @P0 LDC R5, c[0x0][0xbf0] ;  /* 0x0002fc00ff050b82 */ /* 0x000e620000000800 */
[----:B------:R-:W-:Y:S02]  /*d350*/  UIMAD.WIDE.U32 UR14, UR8, UR56, URZ ;  /* 0x00000038080e72a5 */ /* 0x000fe4000f8e003f */
        /* <DEDUP_REMOVED lines=10> */
[----:B------:R-:W-:Y:S02]  /*d400*/  IMAD.MOV.U32 R3, RZ, RZ, R6 ;  /* 0x000000ffff037224 */ /* 0x000fe400078e0006 */
[----:B------:R-:W-:Y:S01]  /*d410*/  IMAD.U32 R8, RZ, RZ, UR8 ;  /* 0x00000008ff087e24 */ /* 0x000fe2000f8e00ff */
[----:B------:R-:W-:Y:S01]  /*d420*/  UIADD3.X UR7, UR7, UR17, UR18, UP1, UP2 ;  /* 0x0000001107077290 */ /* 0x000fe20008fe4412 */
[----:B-1----:R-:W-:Y:S01]  /*d430*/  @P0 SHF.R.U32.HI R3, RZ, R5, R4 ;  /* 0x00000005ff030219 */ /* 0x002fe20000011604 */
[----:B------:R-:W-:Y:S01]  /*d440*/  IMAD.U32 R5, RZ, RZ, UR21 ;  /* 0x00000015ff057e24 */ /* 0x000fe2000f8e00ff */
[----:B------:R-:W-:Y:S01]  /*d450*/  MOV R4, UR20 ;  /* 0x0000001400047c02 */ /* 0x000fe20008000f00 */
[----:B------:R-:W-:Y:S01]  /*d460*/  ULDC.64 UR8, c[0x0][UR16+0x210] ;  /* 0x0000840010087abb */ /* 0x000fe20008000a00 */
[--C-:B------:R-:W-:Y:S01]  /*d470*/  SHF.R.S32.HI R5, RZ, 0x1f, R3.reuse ;  /* 0x0000001fff057819 */ /* 0x100fe20000011403 */
[----:B------:R-:W-:Y:S01]  /*d480*/  IMAD.MOV R7, RZ, RZ, -R3 ;  /* 0x000000ffff077224 */ /* 0x000fe200078e0a03 */
[----:B------:R-:W-:Y:S01]  /*d490*/  IADD3 R4, P0, P1, R3, UR14, R4 ;  /* 0x0000000e03047c10 */ /* 0x000fe2000f91e004 */
[----:B------:R-:W-:Y:S01]  /*d4a0*/  ULDC.64 UR10, c[0x0][0xba8] ;  /* 0x0002ea00000a7ab9 */ /* 0x000fe20000000a00 */
[----:B------:R-:W-:Y:S01]  /*d4b0*/  @!UP0 ULDC UR10, c[0x0][0xb50] ;  /* 0x0002d400000a8ab9 */ /* 0x000fe20000000800 */
[----:B------:R-:W-:Y:S01]  /*d4c0*/  IMAD R7, R9, R7, R6 ;  /* 0x0000000709077224 */ /* 0x000fe200078e0206 */
[----:B------:R-:W-:Y:S01]  /*d4d0*/  IADD3.X R5, R5, UR7, R8, P0, P1 ;  /* 0x0000000705057c10 */ /* 0x000fe200087e2408 */
[----:B------:R-:W-:-:S02]  /*d4e0*/  @!UP0 ULDC UR11, c[0x0][0xb54] ;  /* 0x0002d500000b8ab9 */ /* 0x000fc40000000800 */
[C---:B------:R-:W-:Y:S01]  /*d4f0*/  IMAD R6, R7.reuse, UR9, RZ ;  /* 0x0000000907067c24 */ /* 0x040fe2000f8e02ff */
[----:B------:R-:W-:Y:S01]  /*d500*/  SHF.R.S32.HI R3, RZ, 0x1f, R7 ;  /* 0x0000001fff037819 */ /* 0x000fe20000011407 */
[----:B------:R-:W-:-:S04]  /*d510*/  IMAD.WIDE.U32 R4, R7, UR8, R4 ;  /* 0x0000000807047c25 */ /* 0x000fc8000f8e0004 */
[----:B------:R-:W-:Y:S01]  /*d520*/  IMAD R3, R3, UR8, R6 ;  /* 0x0000000803037c24 */ /* 0x000fe2000f8e0206 */
[----:B------:R-:W-:-:S03]  /*d530*/  LEA R6, P0, R4, UR10, 0x2 ;  /* 0x0000000a04067c11 */ /* 0x000fc6000f8010ff */
[----:B------:R-:W-:-:S05]  /*d540*/  IMAD.IADD R3, R5, 0x1, R3 ;  /* 0x0000000105037824 */ /* 0x000fca00078e0203 */
[----:B------:R-:W-:Y:S01]  /*d550*/  LEA.HI.X R7, R4, UR11, R3, 0x2, P0 ;  /* 0x0000000b04077c11 */ /* 0x000fe200080f1403 */
[----:B------:R-:W-:-:S05]  /*d560*/  IMAD.MOV.U32 R3, RZ, RZ, -0x800000 ;  /* 0xff800000ff037424 */ /* 0x000fca00078e00ff */
[----:B------:R0:W-:Y:S02]  /*d570*/  STG.E desc[UR36][R6.64], R3 ;  /* 0x0000000306007986 */ /* 0x0001e4000c101924 */
.L_x_9144:
[----:B------:R-:W-:Y:S05]  /*d580*/  BSYNC B1 ;  /* 0x0000000000017941 */ /* 0x000fea0003800000 */
.L_x_9143:
[----:B------:R-:W-:-:S06]  /*d590*/  UISETP.GT.AND UP0, UPT, UR54, 0x1, UPT ;  /* 0x000000013600788c */ /* 0x000fcc000bf04270 */
[----:B------:R-:W-:-:S13]  /*d5a0*/  PLOP3.LUT P0, PT, PT, PT, UP0, 0x80, 0x0 ;  /* 0x000000000000781c */ /* 0x000fda0003f0f008 */
[----:B------:R-:W-:Y:S05]  /*d5b0*/  @P0 BRA `(.L_x_9139) ;  /* 0x0000000400a40947 */ /* 0x000fea0003800000 */
[----:B------:R-:W1:Y:S01]  /*d5c0*/  LDC R11, c[0x0][0xbe8] ;  /* 0x0002fa00ff0b7b82 */ /* 0x000e620000000800 */
[----:B------:R-:W-:Y:S01]  /*d5d0*/  ULDC.64 UR10, c[0x0][0xaa0] ;  /* 0x0002a800000a7ab9 */ /* 0x000fe20000000a00 */
[----:B0-----:R-:W-:Y:S01]  /*d5e0*/  IMAD R3, R19, 0x20, R197 ;  /* 0x0000002013037824 */ /* 0x001fe200078e02c5 */
[----:B------:R-:W-:Y:S01]  /*d5f0*/  UIMAD UR7, UR18, UR10, URZ ;  /* 0x0000000a120772a4 */ /* 0x000fe2000f8e023f */
[----:B------:R-:W-:Y:S01]  /*d600*/  BSSY B1, `(.L_x_9145) ;  /* 0x000003a000017945 */ /* 0x000fe20003800000 */
[----:B------:R-:W-:Y:S01]  /*d610*/  UIMAD.WIDE.U32 UR8, UR4, UR10, URZ ;  /* 0x0000000a040872a5 */ /* 0x000fe2000f8e003f */
[----:B------:R-:W-:Y:S01]  /*d620*/  VIADD R8, R3, UR43 ;  /* 0x0000002b03087c36 */ /* 0x000fe20008000000 */
[----:B------:R-:W-:-:S03]  /*d630*/  UIMAD UR7, UR4, UR11, UR7 ;  /* 0x0000000b040772a4 */ /* 0x000fc6000f8e0207 */
[----:B------:R-:W-:Y:S01]  /*d640*/  ULDC.64 UR10, c[0x0][0xae8] ;  /* 0x0002ba00000a7ab9 */ /* 0x000fe20000000a00 */
[----:B------:R-:W-:Y:S01]  /*d650*/  UIADD3 UR9, UR9, UR7, URZ ;  /* 0x0000000709097290 */ /* 0x000fe2000fffe03f */
[----:B------:R-:W-:-:S03]  /*d660*/  IMAD.MOV.U32 R3, RZ, RZ, R8 ;  /* 0x000000ffff037224 */ /* 0x000fc600078e0008 */
[----:B------:R-:W-:-:S04]  /*d670*/  UIMAD.WIDE.U32 UR8, UR56, UR10, UR8 ;  /* 0x0000000a380872a5 */ /* 0x000fc8000f8e0008 */
[----:B------:R-:W-:-:S03]  /*d680*/  UIMAD UR9, UR56, UR11, UR9 ;  /* 0x0000000b380972a4 */ /* 0x000fc6000f8e0209 */
[----:B------:R-:W-:Y:S01]  /*d690*/  ULDC.64 UR10, c[0x0][0xaf0] ;  /* 0x0002bc00000a7ab9 */ /* 0x000fe20000000a00 */
[----:B-1----:R-:W-:Y:S01]  /*d6a0*/  ISETP.NE.AND P0, PT, R11, 0x1, PT ;  /* 0x000000010b00780c */ /* 0x002fe20003f05270 */
[----:B------:R-:W-:Y:S02]  /*d6b0*/  UIMAD UR58, UR58, UR10, URZ ;  /* 0x0000000a3a3a72a4 */ /* 0x000fe4000f8e023f */
[----:B------:R-:W-:Y:S02]  /*d6c0*/  UIMAD.WIDE.U32 UR8, UR53, UR10, UR8 ;  /* 0x0000000a350872a5 */ /* 0x000fe4000f8e0008 */
[----:B------:R-:W-:-:S03]  /*d6d0*/  UIMAD UR4, UR53, UR11, UR58 ;  /* 0x0000000b350472a4 */ /* 0x000fc6000f8e023a */
[----:B------:R-:W-:Y:S01]  /*d6e0*/  ULDC.64 UR10, c[0x0][0xae0] ;  /* 0x0002b800000a7ab9 */ /* 0x000fe20000000a00 */
[----:B------:R-:W-:-:S04]  /*d6f0*/  UIADD3 UR4, UR9, UR4, URZ ;  /* 0x0000000409047290 */ /* 0x000fc8000fffe03f */
[----:B------:R-:W0:Y:S08]  /*d700*/  @P0 LDC R5, c[0x0][0xbec] ;  /* 0x0002fb00ff050b82 */ /* 0x000e300000000800 */
[----:B------:R-:W1:Y:S01]  /*d710*/  @P0 LDC R7, c[0x0][0xbf0] ;  /* 0x0002fc00ff070b82 */ /* 0x000e620000000800 */
[----:B0-----:R-:W-:Y:S01]  /*d720*/  @P0 IMAD.HI.U32 R4, R8, R5, RZ ;  /* 0x0000000508040227 */ /* 0x001fe200078e00ff */
[----:B------:R-:W-:-:S03]  /*d730*/  MOV R5, UR9 ;  /* 0x0000000900057c02 */ /* 0x000fc60008000f00 */
[----:B------:R-:W-:Y:S01]  /*d740*/  IMAD.U32 R5, RZ, RZ, UR4 ;  /* 0x00000004ff057e24 */ /* 0x000fe2000f8e00ff */
[----:B-1----:R-:W-:-:S04]  /*d750*/  @P0 SHF.R.U32.HI R3, RZ, R7, R4 ;  /* 0x00000007ff030219 */ /* 0x002fc80000011604 */
[--C-:B------:R-:W-:Y:S01]  /*d760*/  SHF.R.S32.HI R4, RZ, 0x1f, R3.reuse ;  /* 0x0000001fff047819 */ /* 0x100fe20000011403 */
[----:B------:R-:W-:-:S04]  /*d770*/  IMAD.MOV R7, RZ, RZ, -R3 ;  /* 0x000000ffff077224 */ /* 0x000fc800078e0a03 */
[----:B------:R-:W-:Y:S02]  /*d780*/  IMAD R6, R4, UR10, RZ ;  /* 0x0000000a04067c24 */ /* 0x000fe4000f8e02ff */
[----:B------:R-:W-:Y:S01]  /*d790*/  IMAD.U32 R4, RZ, RZ, UR8 ;  /* 0x00000008ff047e24 */ /* 0x000fe2000f8e00ff */
[----:B------:R-:W-:Y:S01]  /*d7a0*/  ULDC.64 UR8, c[0x0][0xad8] ;  /* 0x0002b60000087ab9 */ /* 0x000fe20000000a00 */
[----:B------:R-:W-:Y:S02]  /*d7b0*/  IMAD R7, R11, R7, R8 ;  /* 0x000000070b077224 */ /* 0x000fe400078e0208 */
[C---:B------:R-:W-:Y:S02]  /*d7c0*/  IMAD R9, R3.reuse, UR11, R6 ;  /* 0x0000000b03097c24 */ /* 0x040fe4000f8e0206 */
[----:B------:R-:W-:Y:S01]  /*d7d0*/  IMAD.WIDE.U32 R4, R3, UR10, R4 ;  /* 0x0000000a03047c25 */ /* 0x000fe2000f8e0004 */
[----:B------:R-:W-:-:S03]  /*d7e0*/  SHF.R.S32.HI R3, RZ, 0x1f, R7 ;  /* 0x0000001fff037819 */ /* 0x000fc60000011407 */
        /* <DEDUP_REMOVED lines=8> */
[----:B------:R-:W-:Y:S01]  /*d870*/  IMAD.IADD R3, R5, 0x1, R3 ;  /* 0x0000000105037824 */ /* 0x000fe200078e0203 */
[----:B------:R-:W-:Y:S01]  /*d880*/  LEA R6, P3, R4, UR8, 0x1 ;  /* 0x0000000804067c11 */ /* 0x000fe2000f8608ff */
[----:B------:R-:W-:-:S03]  /*d890*/  VIADD R0, R8, 0x20 ;  /* 0x0000002008007836 */ /* 0x000fc60000000000 */
[----:B------:R-:W-:Y:S01]  /*d8a0*/  LEA.HI.X R3, R4, UR9, R3, 0x1, P3 ;  /* 0x0000000904037c11 */ /* 0x000fe200098f0c03 */
[----:B------:R0:W1:Y:S01]  /*d8b0*/  SHFL.IDX PT, R7, R6, RZ, 0x181f ;  /* 0x00181fff06077589 */ /* 0x00006200000e0000 */
[-C--:B------:R-:W-:Y:S01]  /*d8c0*/  ISETP.GE.AND P1, PT, R0, R11.reuse, PT ;  /* 0x0000000b0000720c */ /* 0x080fe20003f26270 */
[----:B------:R-:W-:Y:S02]  /*d8d0*/  VIADD R0, R8, 0x40 ;  /* 0x0000004008007836 */ /* 0x000fe40000000000 */
[----:B------:R0:W2:Y:S03]  /*d8e0*/  SHFL.IDX PT, R5, R3, RZ, 0x181f ;  /* 0x00181fff03057589 */ /* 0x0000a600000e0000 */
        /* <DEDUP_REMOVED lines=8> */
[----:B------:R-:W-:-:S03]  /*d970*/  @!P5 LEA.HI.X R5, R18, R5, R217, 0x1, P3 ;  /* 0x000000051205d211 */ /* 0x000fc600018f0cd9 */
[----:B------:R3:W-:Y:S04]  /*d980*/  @!P4 ST.E.128 desc[UR36][R12.64], RZ ;  /* 0x000000ff0c00c985 */ /* 0x0007e8000c101d24 */
[----:B------:R3:W-:Y:S02]  /*d990*/  @!P5 ST.E.128 desc[UR36][R4.64], RZ ;  /* 0x000000ff0400d985 */ /* 0x0007e4000c101d24 */
.L_x_9146:
[----:B------:R-:W-:Y:S05]  /*d9a0*/  BSYNC B1 ;  /* 0x0000000000017941 */ /* 0x000fea0003800000 */
.L_x_9145:
[----:B--23--:R2:W3:Y:S01]  /*d9b0*/  SHFL.IDX PT, R5, R3, 0x1, 0x181f ;  /* 0x00381f0003057f89 */ /* 0x00c4e200000e0000 */
[----:B------:R-:W-:Y:S03]  /*d9c0*/  BSSY B1, `(.L_x_9147) ;  /* 0x000000c000017945 */ /* 0x000fe60003800000 */
[----:B-1----:R2:W1:Y:S01]  /*d9d0*/  SHFL.IDX PT, R7, R6, 0x1, 0x181f ;  /* 0x00381f0006077f89 */ /* 0x00246200000e0000 */
[----:B------:R-:W-:Y:S05]  /*d9e0*/  @P1 BRA `(.L_x_9148) ;  /* 0x0000000000241947 */ /* 0x000fea0003800000 */
[----:B------:R-:W-:Y:S02]  /*d9f0*/  ULDC UR4, c[0x0][0xac8] ;  /* 0x0002b20000047ab9 */ /* 0x000fe40000000800 */
[----:B------:R-:W-:Y:S02]  /*da00*/  ISETP.GE.AND P3, PT, R2, UR4, PT ;  /* 0x0000000402007c0c */ /* 0x000fe4000bf66270 */
[----:B------:R-:W-:-:S11]  /*da10*/  ISETP.GE.AND P4, PT, R18, UR4, PT ;  /* 0x0000000412007c0c */ /* 0x000fd6000bf86270 */
[-C--:B-1----:R-:W-:Y:S02]  /*da20*/  @!P3 LEA R12, P1, R2, R7.reuse, 0x1 ;  /* 0x00000007020cb211 */ /* 0x082fe400078208ff */
[----:B------:R-:W-:Y:S02]  /*da30*/  @!P4 LEA R4, P2, R18, R7, 0x1 ;  /* 0x000000071204c211 */ /* 0x000fe400078408ff */
[-C--:B---3--:R-:W-:Y:S02]  /*da40*/  @!P3 LEA.HI.X R13, R2, R5.reuse, R218, 0x1, P1 ;  /* 0x00000005020db211 */ /* 0x088fe400008f0cda */
[----:B------:R-:W-:-:S03]  /*da50*/  @!P4 LEA.HI.X R5, R18, R5, R217, 0x1, P2 ;  /* 0x000000051205c211 */ /* 0x000fc600010f0cd9 */
[----:B------:R4:W-:Y:S04]  /*da60*/  @!P3 ST.E.128 desc[UR36][R12.64], RZ ;  /* 0x000000ff0c00b985 */ /* 0x0009e8000c101d24 */
[----:B------:R4:W-:Y:S02]  /*da70*/  @!P4 ST.E.128 desc[UR36][R4.64], RZ ;  /* 0x000000ff0400c985 */ /* 0x0009e4000c101d24 */
.L_x_9148:
[----:B------:R-:W-:Y:S05]  /*da80*/  BSYNC B1 ;  /* 0x0000000000017941 */ /* 0x000fea0003800000 */
.L_x_9147:
[----:B---34-:R3:W4:Y:S01]  /*da90*/  SHFL.IDX PT, R5, R3, 0x2, 0x181f ;  /* 0x00581f0003057f89 */ /* 0x01872200000e0000 */
        /* <DEDUP_REMOVED lines=8> */
[-C--:B----4-:R-:W-:Y:S02]  /*db20*/  @!P2 LEA.HI.X R13, R2, R5.reuse, R218, 0x1, P0 ;  /* 0x00000005020da211 */ /* 0x090fe400000f0cda */
[----:B------:R-:W-:-:S03]  /*db30*/  @!P3 LEA.HI.X R5, R18, R5, R217, 0x1, P1 ;  /* 0x000000051205b211 */ /* 0x000fc600008f0cd9 */
[----:B------:R1:W-:Y:S04]  /*db40*/  @!P2 ST.E.128 desc[UR36][R12.64], RZ ;  /* 0x000000ff0c00a985 */ /* 0x0003e8000c101d24 */
[----:B------:R1:W-:Y:S02]  /*db50*/  @!P3 ST.E.128 desc[UR36][R4.64], RZ ;  /* 0x000000ff0400b985 */ /* 0x0003e4000c101d24 */
.L_x_9150:
[----:B------:R-:W-:Y:S05]  /*db60*/  BSYNC B1 ;  /* 0x0000000000017941 */ /* 0x000fea0003800000 */
.L_x_9149:
[----:B------:R-:W-:Y:S01]  /*db70*/  VIADD R0, R8, 0x60 ;  /* 0x0000006008007836 */ /* 0x000fe20000000000 */
[----:B0-23--:R-:W0:Y:S04]  /*db80*/  SHFL.IDX PT, R3, R3, 0x3, 0x181f ;  /* 0x00781f0003037f89 */ /* 0x00de2800000e0000 */
[----:B------:R-:W-:Y:S01]  /*db90*/  ISETP.GE.AND P0, PT, R0, R11, PT ;  /* 0x0000000b0000720c */ /* 0x000fe20003f06270 */
[----:B-1--4-:R1:W2:-:S12]  /*dba0*/  SHFL.IDX PT, R5, R6, 0x3, 0x181f ;  /* 0x00781f0006057f89 */ /* 0x01229800000e0000 */
[----:B-1----:R-:W-:Y:S05]  /*dbb0*/  @P0 BRA `(.L_x_9139) ;  /* 0x0000000000240947 */ /* 0x002fea0003800000 */
        /* <DEDUP_REMOVED lines=9> */
.L_x_9139:
[----:B------:R-:W-:Y:S05]  /*dc50*/  BSYNC B0 ;  /* 0x0000000000007941 */ /* 0x000fea0003800000 */
.L_x_9129:
[----:B------:R-:W-:Y:S02]  /*dc60*/  ULDC UR4, c[0x0][0xc3c] ;  /* 0x00030f0000047ab9 */ /* 0x000fe40000000800 */
[----:B------:R-:W-:-:S13]  /*dc70*/  ISETP.GE.AND P0, PT, R35, UR4, PT ;  /* 0x0000000423007c0c */ /* 0x000fda000bf06270 */
[----:B------:R-:W-:Y:S05]  /*dc80*/  @!P0 BRA `(.L_x_9151) ;  /* 0xffffff3000b48947 */ /* 0x000fea000383ffff */
[----:B------:R-:W-:Y:S05]  /*dc90*/  EXIT ;  /* 0x000000000000794d */ /* 0x000fea0003800000 */
.L_x_9086:
[----:B------:R-:W-:-:S08]  /*dca0*/  NOP ;  /* 0x0000000000007918 */ /* 0x000fd00000000000 */
[----:B0-----:R-:W0:-:S00]  /*dcb0*/  USETMAXREG.DEALLOC.CTAPOOL 0x28 ;  /* 0x00000028000079c8 */ /* 0x001e0000080e0500 */
        /* <DEDUP_REMOVED lines=14> */
.L_x_9152:
        /* <DEDUP_REMOVED lines=44> */
.L_x_9156:
        /* <DEDUP_REMOVED lines=35> */
.L_x_9154:
        /* <DEDUP_REMOVED lines=13> */
.L_x_9157:
        /* <DEDUP_REMOVED lines=33> */
[----:B0-----:R-:W-:-:S03]  /*e570*/  IMAD.MOV R11, RZ, RZ, -R3 ;  /* 0x000000ffff0b7224 */ /* 0x001fc600078e0a03 */
[----:B------:R-:W-:Y:S01]  /*e580*/  @!P2 IADD3 R8, -R8, RZ, RZ ;  /* 0x000000ff0808a210 */ /* 0x000fe20007ffe1ff */
[----:B------:R-:W-:Y:S01]  /*e590*/  IMAD.MOV R10, RZ, RZ, -R2 ;  /* 0x000000ffff0a7224 */ /* 0x000fe200078e0a02 */
[----:B------:R-:W-:Y:S01]  /*e5a0*/  @!P1 LOP3.LUT R8, RZ, R0, RZ, 0x33, !PT ;  /* 0x00000000ff089212 */ /* 0x000fe200078e33ff */
[----:B------:R-:W-:Y:S02]  /*e5b0*/  IMAD R11, R11, R4, RZ ;  /* 0x000000040b0b7224 */ /* 0x000fe400078e02ff */
        /* <DEDUP_REMOVED lines=14> */
[----:B------:R-:W-:-:S05]  /*e6a0*/  IADD3 R3, -R8, RZ, RZ ;  /* 0x000000ff08037210 */ /* 0x000fca0007ffe1ff */
        /* <DEDUP_REMOVED lines=9> */
.L_x_9158:
        /* <DEDUP_REMOVED lines=61> */
.L_x_9159:
[----:B------:R-:W-:-:S05]  /*eb10*/  LOP3.LUT R17, RZ, R2, RZ, 0x33, !PT ;  /* 0x00000002ff117212 */ /* 0x000fca00078e33ff */
[----:B------:R-:W-:Y:S01]  /*eb20*/  IMAD.IADD R17, R0, 0x1, R17 ;  /* 0x0000000100117824 */ /* 0x000fe200078e0211 */
[----:B------:R-:W-:Y:S06]  /*eb30*/  BRA `(.L_x_9160) ;  /* 0x0000000000147947 */ /* 0x000fec0003800000 */
.L_x_9155:
[----:B------:R-:W-:Y:S01]  /*eb40*/  ULDC UR4, c[0x0][0xc3c] ;  /* 0x00030f0000047ab9 */ /* 0x000fe20000000800 */
[----:B------:R-:W-:Y:S02]  /*eb50*/  IMAD.MOV.U32 R17, RZ, RZ, RZ ;  /* 0x000000ffff117224 */ /* 0x000fe400078e00ff */
[----:B------:R-:W-:Y:S02]  /*eb60*/  IMAD.U32 R16, RZ, RZ, UR6 ;  /* 0x00000006ff107e24 */ /* 0x000fe4000f8e00ff */
[----:B------:R-:W-:Y:S02]  /*eb70*/  IMAD.MOV.U32 R18, RZ, RZ, RZ ;  /* 0x000000ffff127224 */ /* 0x000fe400078e00ff */
[----:B------:R-:W-:-:S07]  /*eb80*/  IMAD.U32 R19, RZ, RZ, UR4 ;  /* 0x00000004ff137e24 */ /* 0x000fce000f8e00ff */
.L_x_9160:
[----:B------:R-:W-:-:S13]  /*eb90*/  ISETP.NE.AND P0, PT, R7, RZ, PT ;  /* 0x000000ff0700720c */ /* 0x000fda0003f05270 */
[----:B------:R-:W0:Y:S01]  /*eba0*/  @!P0 S2R R3, SR_CgaCtaId ;  /* 0x0000000000038919 */ /* 0x000e220000008800 */
[----:B------:R-:W-:-:S04]  /*ebb0*/  @!P0 MOV R0, 0x400 ;  /* 0x0000040000008802 */ /* 0x000fc80000000f00 */
[----:B0-----:R-:W-:-:S05]  /*ebc0*/  @!P0 LEA R0, R3, R0, 0x18 ;  /* 0x0000000003008211 */ /* 0x001fca00078ec0ff */
[----:B------:R0:W-:Y:S01]  /*ebd0*/  @!P0 STS.128 [R0+0x288d0], R16 ;  /* 0x0288d01000008388 */ /* 0x0001e20000000c00 */
[----:B------:R-:W-:Y:S06]  /*ebe0*/  BAR.ARV 0x5, 0x180 ;  /* 0x0146000000007b1d */ /* 0x000fec0000002000 */
.L_x_9153:
        /* <DEDUP_REMOVED lines=8> */
[----:B------:R-:W-:Y:S01]  /*ec70*/  BSSY B8, `(.L_x_9161) ;  /* 0x0000507000087945 */ /* 0x000fe20003800000 */
[----:B------:R-:W-:Y:S01]  /*ec80*/  IMAD.MOV.U32 R28, RZ, RZ, 0x1 ;  /* 0x00000001ff1c7424 */ /* 0x000fe200078e00ff */
[----:B------:R-:W1:Y:S01]  /*ec90*/  S2R R4, SR_TID.X ;  /* 0x0000000000047919 */ /* 0x000e620000002100 */
[----:B------:R-:W-:Y:S01]  /*eca0*/  IMAD.MOV.U32 R26, RZ, RZ, RZ ;  /* 0x000000ffff1a7224 */ /* 0x000fe200078e00ff */
[----:B------:R-:W-:Y:S01]  /*ecb0*/  ULDC UR39, c[0x0][0xc] ;  /* 0x0000030000277ab9 */ /* 0x000fe20000000800 */
[----:B------:R3:W-:Y:S01]  /*ecc0*/  STL [R1+0x1c], RZ ;  /* 0x00001cff01007387 */ /* 0x0007e20000100800 */
[C---:B-1----:R-:W-:Y:S01]  /*ecd0*/  SHF.L.U32 R30, R4.reuse, 0x3, RZ ;  /* 0x00000003041e7819 */ /* 0x042fe200000006ff */
[C---:B------:R-:W-:Y:S01]  /*ece0*/  IMAD.SHL.U32 R2, R4.reuse, 0x10, RZ ;  /* 0x0000001004027824 */ /* 0x040fe200078e00ff */
[----:B------:R-:W-:-:S04]  /*ecf0*/  LOP3.LUT R3, R4, 0x7f, RZ, 0xc0, !PT ;  /* 0x0000007f04037812 */ /* 0x000fc800078ec0ff */
[----:B------:R-:W-:Y:S02]  /*ed00*/  LOP3.LUT R2, R2, 0x70, RZ, 0xc0, !PT ;  /* 0x0000007002027812 */ /* 0x000fe400078ec0ff */
[----:B--2---:R-:W-:Y:S02]  /*ed10*/  R2UR UR4, R0 ;  /* 0x00000000000472ca */ /* 0x004fe400000e0000 */
[----:B------:R-:W-:-:S04]  /*ed20*/  LOP3.LUT R0, R30, 0x1f8, RZ, 0xc0, !PT ;  /* 0x000001f81e007812 */ /* 0x000fc800078ec0ff */
[----:B------:R-:W-:Y:S02]  /*ed30*/  LOP3.LUT R33, R0, 0x38, R4, 0x78, !PT ;  /* 0x0000003800217812 */ /* 0x000fe400078e7804 */
[----:B------:R-:W-:Y:S02]  /*ed40*/  SHF.R.U32.HI R0, RZ, 0x3, R3 ;  /* 0x00000003ff007819 */ /* 0x000fe40000011603 */
[----:B------:R-:W-:Y:S02]  /*ed50*/  LOP3.LUT R33, R33, 0x200, R30, 0xf8, !PT ;  /* 0x0000020021217812 */ /* 0x000fe400078ef81e */
[----:B------:R-:W-:Y:S01]  /*ed60*/  LOP3.LUT R2, R0, R2, RZ, 0xfc, !PT ;  /* 0x0000000200027212 */ /* 0x000fe200078efcff */
[----:B------:R-:W-:Y:S01]  /*ed70*/  ULOP3.LUT UR38, UR4, 0x2, URZ, 0xfc, !UPT ;  /* 0x0000000204267892 */ /* 0x000fe2000f8efc3f */
[----:B------:R-:W-:Y:S02]  /*ed80*/  LOP3.LUT R30, R30, 0x38, RZ, 0xc0, !PT ;  /* 0x000000381e1e7812 */ /* 0x000fe400078ec0ff */
[----:B------:R-:W-:-:S02]  /*ed90*/  UMOV UR4, 0x400 ;  /* 0x0000040000047882 */ /* 0x000fc40000000000 */
[----:B0-----:R-:W-:Y:S01]  /*eda0*/  ULEA UR4, UR5, UR4, 0x18 ;  /* 0x0000000405047291 */ /* 0x001fe2000f8ec03f */
[----:B------:R-:W-:-:S05]  /*edb0*/  LOP3.LUT R29, R30, 0x40, RZ, 0xfc, !PT ;  /* 0x000000401e1d7812 */ /* 0x000fca00078efcff */
[----:B------:R-:W-:-:S04]  /*edc0*/  IMAD.U32 R22, RZ, RZ, UR4 ;  /* 0x00000004ff167e24 */ /* 0x000fc8000f8e00ff */
[----:B------:R-:W-:-:S05]  /*edd0*/  IMAD R0, R33, 0x2, R22 ;  /* 0x0000000221007824 */ /* 0x000fca00078e0216 */
[----:B------:R3:W-:Y:S02]  /*ede0*/  STL [R1], R0 ;  /* 0x0000000001007387 */ /* 0x0007e40000100800 */
.L_x_9226:
[----:B0-----:R-:W0:Y:S02]  /*edf0*/  LDC.64 R2, c[0x0][0xc88] ;  /* 0x00032200ff027b82 */ /* 0x001e240000000a00 */
[----:B0-----:R-:W-:-:S05]  /*ee00*/  IMAD.WIDE R2, R19, 0x4, R2 ;  /* 0x0000000413027825 */ /* 0x001fca00078e0202 */
[----:B------:R-:W3:Y:S01]  /*ee10*/  LDG.E R31, desc[UR36][R2.64] ;  /* 0x00000024021f7981 */ /* 0x000ee2000c1e1900 */
[----:B------:R-:W-:Y:S05]  /*ee20*/  YIELD ;  /* 0x0000000000007946 */ /* 0x000fea0003800000 */
[----:B------:R-:W-:Y:S01]  /*ee30*/  ULDC.64 UR4, c[0x0][0xa28] ;  /* 0x00028a0000047ab9 */ /* 0x000fe20000000a00 */
[----:B------:R-:W-:Y:S01]  /*ee40*/  IMAD.MOV.U32 R36, RZ, RZ, RZ ;  /* 0x000000ffff247224 */ /* 0x000fe200078e00ff */
[----:B------:R-:W-:Y:S01]  /*ee50*/  ISETP.NE.U32.AND P0, PT, RZ, UR4, PT ;  /* 0x00000004ff007c0c */ /* 0x000fe2000bf05070 */
[----:B------:R-:W-:-:S03]  /*ee60*/  ULDC.64 UR6, c[0x0][0xa18] ;  /* 0x0002860000067ab9 */ /* 0x000fc60000000a00 */
[----:B------:R-:W-:Y:S02]  /*ee70*/  ISETP.NE.AND.EX P0, PT, RZ, UR5, PT, P0 ;  /* 0x00000005ff007c0c */ /* 0x000fe4000bf05300 */
[----:B---3--:R-:W-:-:S11]  /*ee80*/  SHF.R.S32.HI R0, RZ, 0x1f, R31 ;  /* 0x0000001fff007819 */ /* 0x008fd6000001141f */
        /* <DEDUP_REMOVED lines=39> */
.L_x_9162:
        /* <DEDUP_REMOVED lines=9> */
.L_x_9163:
        /* <DEDUP_REMOVED lines=9> */
.L_x_9164:
        /* <DEDUP_REMOVED lines=12> */
[----:B-1----:R-:W-:Y:S02]  /*f2e0*/  @P0 SHF.R.U32.HI R0, RZ, R5, R2 ;  /* 0x00000005ff000219 */ /* 0x002fe40000011602 */
[----:B----4-:R-:W-:-:S05]  /*f2f0*/  IADD3 R3, R34, 0x80, -R4 ;  /* 0x0000008022037810 */ /* 0x010fca0007ffe804 */
[----:B------:R-:W-:Y:S02]  /*f300*/  IMAD.IADD R2, R3, 0x1, R0 ;  /* 0x0000000103027824 */ /* 0x000fe400078e0200 */
[----:B------:R-:W-:-:S03]  /*f310*/  VIADD R0, R34, 0x7f ;  /* 0x0000007f22007836 */ /* 0x000fc60000000000 */
[----:B------:R-:W-:Y:S02]  /*f320*/  SHF.R.S32.HI R5, RZ, 0x1f, R2 ;  /* 0x0000001fff057819 */ /* 0x000fe40000011402 */
[----:B------:R-:W-:Y:S02]  /*f330*/  SHF.R.S32.HI R3, RZ, 0x1f, R0 ;  /* 0x0000001fff037819 */ /* 0x000fe40000011400 */
[----:B------:R-:W-:Y:S02]  /*f340*/  LEA.HI R5, R5, R2, RZ, 0x7 ;  /* 0x0000000205057211 */ /* 0x000fe400078f38ff */
[----:B------:R-:W-:Y:S02]  /*f350*/  LEA.HI R3, R3, R0, RZ, 0x7 ;  /* 0x0000000003037211 */ /* 0x000fe400078f38ff */
[----:B------:R-:W-:Y:S02]  /*f360*/  SHF.R.S32.HI R5, RZ, 0x7, R5 ;  /* 0x00000007ff057819 */ /* 0x000fe40000011405 */
[----:B------:R-:W-:-:S02]  /*f370*/  SHF.R.S32.HI R0, RZ, 0x7, R3 ;  /* 0x00000007ff007819 */ /* 0x000fc40000011403 */
        /* <DEDUP_REMOVED lines=18> */
[----:B0-----:R-:W-:-:S06]  /*f4a0*/  IADD3 R3, R8, 0xffffffe, RZ ;  /* 0x0ffffffe08037810 */ /* 0x001fcc0007ffe0ff */
        /* <DEDUP_REMOVED lines=19> */
.L_x_9166:
[----:B------:R-:W-:Y:S05]  /*f5e0*/  BSYNC B0 ;  /* 0x0000000000007941 */ /* 0x000fea0003800000 */
.L_x_9165:
        /* <DEDUP_REMOVED lines=23> */
.L_x_9168:
        /* <DEDUP_REMOVED lines=20> */
.L_x_9171:
[----:B------:R-:W-:Y:S05]  /*f8a0*/  BSYNC B6 ;  /* 0x0000000000067941 */ /* 0x000fea0003800000 */
.L_x_9170:
        /* <DEDUP_REMOVED lines=9> */
[----:B------:R-:W-:Y:S01]  /*f940*/  MOV R4, UR6 ;  /* 0x0000000600047c02 */ /* 0x000fe20008000f00 */
        /* <DEDUP_REMOVED lines=10> */
.L_x_9174:
        /* <DEDUP_REMOVED lines=15> */
.L_x_9173:
[----:B------:R-:W-:Y:S05]  /*fae0*/  BSYNC B6 ;  /* 0x0000000000067941 */ /* 0x000fea0003800000 */
.L_x_9172:
[----:B------:R-:W2:Y:S01]  /*faf0*/  LDL R2, [R1+0x18] ;  /* 0x0000180001027983 */ /* 0x000ea20000100800 */
[----:B------:R-:W-:Y:S01]  /*fb00*/  ULDC.64 UR4, c[0x0][0x9f8] ;  /* 0x00027e0000047ab9 */ /* 0x000fe20000000a00 */
[----:B------:R-:W0:Y:S01]  /*fb10*/  LDC R6, c[0x0][0x430] ;  /* 0x00010c00ff067b82 */ /* 0x000e220000000800 */
[----:B------:R-:W-:-:S04]  /*fb20*/  ISETP.NE.U32.AND P0, PT, RZ, UR4, PT ;  /* 0x00000004ff007c0c */ /* 0x000fc8000bf05070 */
[----:B------:R-:W-:-:S13]  /*fb30*/  ISETP.NE.AND.EX P0, PT, RZ, UR5, PT, P0 ;  /* 0x00000005ff007c0c */ /* 0x000fda000bf05300 */
[----:B------:R-:W-:Y:S01]  /*fb40*/  @P0 IADD3 R24, P1, R24, UR4, RZ ;  /* 0x0000000418180c10 */ /* 0x000fe2000ff3e0ff */
[----:B------:R-:W1:Y:S01]  /*fb50*/  S2R R21, SR_TID.X ;  /* 0x0000000000157919 */ /* 0x000e620000002100 */
[----:B------:R-:W3:Y:S02]  /*fb60*/  S2R R20, SR_TID.X ;  /* 0x0000000000147919 */ /* 0x000ee40000002100 */
[----:B------:R-:W-:Y:S01]  /*fb70*/  @P0 IADD3.X R25, R25, UR5, RZ, P1, !PT ;  /* 0x0000000519190c10 */ /* 0x000fe20008ffe4ff */
[----:B------:R-:W-:-:S04]  /*fb80*/  ULDC UR4, c[0x0][0x2f4] ;  /* 0x0000bd0000047ab9 */ /* 0x000fc80000000800 */
[----:B------:R-:W4:Y:S01]  /*fb90*/  @P0 LDG.E R32, desc[UR36][R24.64] ;  /* 0x0000002418200981 */ /* 0x000f22000c1e1900 */
[----:B0-----:R-:W-:Y:S02]  /*fba0*/  ISETP.NE.AND P2, PT, R6, 0x1, PT ;  /* 0x000000010600780c */ /* 0x001fe40003f45270 */
[----:B------:R-:W-:-:S11]  /*fbb0*/  LOP3.LUT R23, R23, 0xfffffff7, RZ, 0xc0, !PT ;  /* 0xfffffff717177812 */ /* 0x000fd600078ec0ff */
[----:B------:R-:W0:Y:S01]  /*fbc0*/  @P2 LDC R3, c[0x0][0x434] ;  /* 0x00010d00ff032b82 */ /* 0x000e220000000800 */
[----:B------:R-:W-:Y:S01]  /*fbd0*/  @P2 LOP3.LUT R23, R23, 0x8, RZ, 0xfc, !PT ;  /* 0x0000000817172812 */ /* 0x000fe200078efcff */
[----:B-1----:R-:W-:Y:S01]  /*fbe0*/  IMAD.SHL.U32 R21, R21, 0x10, RZ ;  /* 0x0000001015157824 */ /* 0x002fe200078e00ff */
[----:B---3--:R-:W-:-:S04]  /*fbf0*/  LOP3.LUT R20, R20, 0x7f, RZ, 0xc0, !PT ;  /* 0x0000007f14147812 */ /* 0x008fc800078ec0ff */
[----:B------:R-:W-:Y:S02]  /*fc00*/  LOP3.LUT R21, R21, 0x70, RZ, 0xc0, !PT ;  /* 0x0000007015157812 */ /* 0x000fe400078ec0ff */
[----:B------:R-:W-:Y:S02]  /*fc10*/  SHF.R.U32.HI R20, RZ, 0x3, R20 ;  /* 0x00000003ff147819 */ /* 0x000fe40000011614 */
[----:B------:R-:W-:Y:S01]  /*fc20*/  LOP3.LUT R23, R23, 0xfffffffb, RZ, 0xc0, !PT ;  /* 0xfffffffb17177812 */ /* 0x000fe200078ec0ff */
[----:B------:R-:W-:Y:S01]  /*fc30*/  UMOV UR5, 0xffffffff ;  /* 0xffffffff00057882 */ /* 0x000fe20000000000 */
[----:B--2---:R-:W-:Y:S02]  /*fc40*/  VIADD R27, R2, 0xffffffff ;  /* 0xffffffff021b7836 */ /* 0x004fe40000000000 */
[----:B------:R-:W1:Y:S03]  /*fc50*/  @P2 LDC R2, c[0x0][0x438] ;  /* 0x00010e00ff022b82 */ /* 0x000e660000000800 */
[----:B------:R-:W-:-:S04]  /*fc60*/  SHF.L.U32 R8, R27, 0x7, RZ ;  /* 0x000000071b087819 */ /* 0x000fc800000006ff */
[----:B------:R-:W-:-:S04]  /*fc70*/  LOP3.LUT R5, R8, R20, R21, 0xfe, !PT ;  /* 0x0000001408057212 */ /* 0x000fc800078efe15 */
[C---:B------:R-:W-:Y:S01]  /*fc80*/  ISETP.GE.AND P0, PT, R5.reuse, R34, PT ;  /* 0x000000220500720c */ /* 0x040fe20003f06270 */
[----:B------:R-:W-:-:S04]  /*fc90*/  IMAD.IADD R0, R5, 0x1, R36 ;  /* 0x0000000105007824 */ /* 0x000fc800078e0224 */
[----:B0-----:R-:W-:-:S04]  /*fca0*/  @P2 IMAD.HI.U32 R3, R0, R3, RZ ;  /* 0x0000000300032227 */ /* 0x001fc800078e00ff */
[----:B------:R-:W-:Y:S01]  /*fcb0*/  IMAD.MOV.U32 R4, RZ, RZ, R0 ;  /* 0x000000ffff047224 */ /* 0x000fe200078e0000 */
[----:B-1----:R-:W-:-:S03]  /*fcc0*/  @P2 SHF.R.U32.HI R4, RZ, R2, R3 ;  /* 0x00000002ff042219 */ /* 0x002fc60000011603 */
[----:B------:R-:W0:Y:S02]  /*fcd0*/  @!P0 LDC.64 R2, c[0x0][0x428] ;  /* 0x00010a00ff028b82 */ /* 0x000e240000000a00 */
[----:B------:R-:W-:Y:S01]  /*fce0*/  IMAD.MOV R5, RZ, RZ, -R4 ;  /* 0x000000ffff057224 */ /* 0x000fe200078e0a04 */
[----:B----4-:R-:W-:-:S03]  /*fcf0*/  SHF.R.S32.HI R37, RZ, 0x1f, R32 ;  /* 0x0000001fff257819 */ /* 0x010fc60000011420 */
[----:B------:R-:W-:Y:S01]  /*fd00*/  IMAD R0, R6, R5, R0 ;  /* 0x0000000506007224 */ /* 0x000fe200078e0200 */
[--C-:B------:R-:W-:Y:S01]  /*fd10*/  @!P0 SHF.R.S32.HI R5, RZ, 0x1f, R4.reuse ;  /* 0x0000001fff058819 */ /* 0x100fe20000011404 */
[-C--:B0-----:R-:W-:Y:S02]  /*fd20*/  @!P0 IMAD R6, R37, R2.reuse, RZ ;  /* 0x0000000225068224 */ /* 0x081fe400078e02ff */
[----:B------:R-:W-:-:S04]  /*fd30*/  @!P0 IMAD.WIDE.U32 R4, R32, R2, R4 ;  /* 0x0000000220048225 */ /* 0x000fc800078e0004 */
[----:B------:R-:W-:Y:S02]  /*fd40*/  @!P0 IMAD R6, R32, R3, R6 ;  /* 0x0000000320068224 */ /* 0x000fe400078e0206 */
[----:B------:R-:W0:Y:S02]  /*fd50*/  @!P0 LDC.64 R2, c[0x0][0x418] ;  /* 0x00010600ff028b82 */ /* 0x000e240000000a00 */
[----:B------:R-:W-:Y:S02]  /*fd60*/  @!P0 IMAD.IADD R6, R5, 0x1, R6 ;  /* 0x0000000105068824 */ /* 0x000fe400078e0206 */
[----:B------:R-:W-:-:S05]  /*fd70*/  IMAD.U32 R5, RZ, RZ, UR38 ;  /* 0x00000026ff057e24 */ /* 0x000fca000f8e00ff */
        /* <DEDUP_REMOVED lines=13> */
.L_x_9243:
[----:B------:R-:W-:Y:S01]  /*fe50*/  LOP3.LUT R25, R18, 0xffff, RZ, 0xc0, !PT ;  /* 0x0000ffff12197812 */ /* 0x000fe200078ec0ff */
[----:B------:R-:W-:Y:S06]  /*fe60*/  @!P2 BRA `(.L_x_9176) ;  /* 0x000000000004a947 */ /* 0x000fec0003800000 */
[----:B------:R-:W-:Y:S01]  /*fe70*/  BPT.TRAP 0x1 ;  /* 0x000000040000795c */ /* 0x000fe20000300000 */
.L_x_9176:
        /* <DEDUP_REMOVED lines=23> */
.L_x_9244:
[----:B------:R-:W-:Y:S05]  /*fff0*/  BSYNC B0 ;  /* 0x0000000000007941 */ /* 0x000fea0003800000 */
.L_x_9177:
        /* <DEDUP_REMOVED lines=105> */
.L_x_9262:
        /* <DEDUP_REMOVED lines=11> */
.L_x_9180:
        /* <DEDUP_REMOVED lines=10> */
.L_x_9181:
[----:B0-----:R0:W5:Y:S01]  /*107e0*/  LDL.LU R4, [R1+0xc] ;  /* 0x00000c0001047983 */ /* 0x0011620000300800 */
[----:B------:R0:W-:Y:S03]  /*107f0*/  SYNCS.ARRIVE.TRANS64.A1T0 RZ, [R7+URZ+0x28830], RZ ;  /* 0x028830ff07ff79a7 */ /* 0x0001e6000810003f */
[----:B-1----:R0:W5:Y:S02]  /*10800*/  LDL.LU R3, [R1+0x4] ;  /* 0x0000040001037983 */ /* 0x0021640000300800 */
[----:B------:R-:W-:Y:S05]  /*10810*/  WARPSYNC.ALL ;  /* 0x0000000000007948 */ /* 0x000fea0003800000 */
[----:B------:R-:W-:Y:S01]  /*10820*/  ULDC.64 UR4, c[0x0][0x298] ;  /* 0x0000a60000047ab9 */ /* 0x000fe20000000a00 */
[----:B------:R-:W-:Y:S01]  /*10830*/  BAR.SYNC.DEFER_BLOCKING 0x8, 0x180 ;  /* 0x0206000000007b1d */ /* 0x000fe20000010000 */
[----:B------:R-:W-:Y:S01]  /*10840*/  LOP3.LUT P0, RZ, R23, 0x10, RZ, 0xc0, !PT ;  /* 0x0000001017ff7812 */ /* 0x000fe2000780c0ff */
[----:B------:R-:W-:-:S03]  /*10850*/  VIADD R2, R22, 0x10400 ;  /* 0x0001040016027836 */ /* 0x000fc60000000000 */
[----:B------:R-:W-:Y:S01]  /*10860*/  SEL R31, R31, RZ, !P0 ;  /* 0x000000ff1f1f7207 */ /* 0x000fe20004000000 */
[----:B------:R-:W-:Y:S01]  /*10870*/  BSSY B6, `(.L_x_9182) ;  /* 0x000001c000067945 */ /* 0x000fe20003800000 */
[----:B-----5:R-:W-:Y:S02]  /*10880*/  SEL R4, R4, RZ, !P0 ;  /* 0x000000ff04047207 */ /* 0x020fe40004000000 */
[----:B------:R-:W-:Y:S02]  /*10890*/  LOP3.LUT P0, RZ, R2, 0x3ff, RZ, 0xc0, !PT ;  /* 0x000003ff02ff7812 */ /* 0x000fe4000780c0ff */
[----:B------:R-:W-:Y:S01]  /*108a0*/  SHF.R.S32.HI R0, RZ, 0x1f, R3 ;  /* 0x0000001fff007819 */ /* 0x000fe20000011403 */
[----:B------:R1:W-:Y:S04]  /*108b0*/  STL [R1+0xc], R4 ;  /* 0x00000c0401007387 */ /* 0x0003e80000100800 */
[----:B------:R-:W-:-:S04]  /*108c0*/  IMAD R0, R0, UR4, RZ ;  /* 0x0000000400007c24 */ /* 0x000fc8000f8e02ff */
[C---:B------:R-:W-:Y:S02]  /*108d0*/  IMAD R0, R3.reuse, UR5, R0 ;  /* 0x0000000503007c24 */ /* 0x040fe4000f8e0200 */
[----:B------:R-:W-:-:S05]  /*108e0*/  IMAD.WIDE.U32 R2, R3, UR4, RZ ;  /* 0x0000000403027c25 */ /* 0x000fca000f8e00ff */
[----:B------:R-:W-:Y:S01]  /*108f0*/  IADD3 R0, R3, R0, RZ ;  /* 0x0000000003007210 */ /* 0x000fe20007ffe0ff */
[----:B------:R1:W-:Y:S04]  /*10900*/  STL.64 [R1+0x10], R2 ;  /* 0x0000100201007387 */ /* 0x0003e80000100a00 */
[----:B------:R1:W-:Y:S01]  /*10910*/  STL [R1+0x4], R0 ;  /* 0x0000040001007387 */ /* 0x0003e20000100800 */
[----:B------:R-:W-:Y:S05]  /*10920*/  @!P0 BRA `(.L_x_9183) ;  /* 0x0000000000408947 */ /* 0x000fea0003800000 */
[----:B-1----:R-:W-:Y:S01]  /*10930*/  MOV R2, 0x0 ;  /* 0x0000000000027802 */ /* 0x002fe20000000f00 */
[----:B------:R-:W-:Y:S01]  /*10940*/  ULDC.64 UR4, c[0x4][0x138] ;  /* 0x01004e0000047ab9 */ /* 0x000fe20000000a00 */
[----:B------:R-:W-:Y:S01]  /*10950*/  ULDC.64 UR6, c[0x4][0x140] ;  /* 0x0100500000067ab9 */ /* 0x000fe20000000a00 */
[----:B------:R-:W-:Y:S01]  /*10960*/  ULDC.64 UR8, c[0x4][0x68] ;  /* 0x01001a0000087ab9 */ /* 0x000fe20000000a00 */
[----:B------:R-:W-:Y:S02]  /*10970*/  IMAD.U32 R4, RZ, RZ, UR4 ;  /* 0x00000004ff047e24 */ /* 0x000fe4000f8e00ff */
[----:B------:R-:W1:Y:S01]  /*10980*/  LDC.64 R2, c[0x4][R2] ;  /* 0x0100000002027b82 */ /* 0x000e620000000a00 */
[----:B------:R-:W-:Y:S02]  /*10990*/  IMAD.U32 R5, RZ, RZ, UR5 ;  /* 0x00000005ff057e24 */ /* 0x000fe4000f8e00ff */
[----:B------:R-:W-:Y:S02]  /*109a0*/  IMAD.U32 R6, RZ, RZ, UR6 ;  /* 0x00000006ff067e24 */ /* 0x000fe4000f8e00ff */
[----:B0-----:R-:W-:-:S02]  /*109b0*/  IMAD.U32 R7, RZ, RZ, UR7 ;  /* 0x00000007ff077e24 */ /* 0x001fc4000f8e00ff */
[----:B------:R-:W-:Y:S02]  /*109c0*/  IMAD.U32 R10, RZ, RZ, UR8 ;  /* 0x00000008ff0a7e24 */ /* 0x000fe4000f8e00ff */
[----:B------:R-:W-:Y:S02]  /*109d0*/  IMAD.U32 R11, RZ, RZ, UR9 ;  /* 0x00000009ff0b7e24 */ /* 0x000fe4000f8e00ff */
[----:B------:R-:W-:Y:S02]  /*109e0*/  IMAD.MOV.U32 R8, RZ, RZ, 0x70 ;  /* 0x00000070ff087424 */ /* 0x000fe400078e00ff */
[----:B------:R-:W-:Y:S02]  /*109f0*/  IMAD.MOV.U32 R12, RZ, RZ, 0x1 ;  /* 0x00000001ff0c7424 */ /* 0x000fe400078e00ff */
[----:B------:R-:W-:-:S07]  /*10a00*/  IMAD.MOV.U32 R13, RZ, RZ, RZ ;  /* 0x000000ffff0d7224 */ /* 0x000fce00078e00ff */
[----:B------:R-:W-:-:S07]  /*10a10*/  LEPC R20, `(.L_x_9183) ;  /* 0x000000001014794e */ /* 0x000fce0000000000 */
[----:B-1----:R-:W-:Y:S05]  /*10a20*/  CALL.ABS.NOINC R2 ;  /* 0x0000000002007343 */ /* 0x002fea0003c00000 */
.L_x_9183:
[----:B------:R-:W-:Y:S05]  /*10a30*/  BSYNC B6 ;  /* 0x0000000000067941 */ /* 0x000fea0003800000 */
.L_x_9182:
[----:B------:R-:W2:Y:S01]  /*10a40*/  LDL.LU R21, [R1+0xc] ;  /* 0x00000c0001157983 */ /* 0x000ea20000300800 */
[----:B-1----:R-:W1:Y:S01]  /*10a50*/  LDC R4, c[0x0][0x448] ;  /* 0x00011200ff047b82 */ /* 0x002e620000000800 */
[----:B------:R-:W-:Y:S01]  /*10a60*/  ULDC.64 UR6, c[0x0][0x2e0] ;  /* 0x0000b80000067ab9 */ /* 0x000fe20000000a00 */
[----:B------:R-:W-:Y:S01]  /*10a70*/  ULDC.64 UR4, c[0x0][0x2d8] ;  /* 0x0000b60000047ab9 */ /* 0x000fe20000000a00 */
[----:B------:R-:W3:Y:S04]  /*10a80*/  LDL.LU R20, [R1+0x4] ;  /* 0x0000040001147983 */ /* 0x000ee80000300800 */
[----:B------:R-:W3:Y:S04]  /*10a90*/  LDL.LU.64 R2, [R1+0x10] ;  /* 0x0000100001027983 */ /* 0x000ee80000300a00 */
[----:B------:R4:W5:Y:S04]  /*10aa0*/  LDL R10, [R1+0x8] ;  /* 0x00000800010a7983 */ /* 0x0009680000100800 */
[----:B------:R4:W5:Y:S01]  /*10ab0*/  LDL R8, [R1] ;  /* 0x0000000001087983 */ /* 0x0009620000100800 */
[----:B-1----:R-:W-:-:S13]  /*10ac0*/  ISETP.NE.AND P6, PT, R4, 0x1, PT ;  /* 0x000000010400780c */ /* 0x002fda0003fc5270 */
[----:B------:R-:W1:Y:S08]  /*10ad0*/  @P6 LDC R5, c[0x0][0x44c] ;  /* 0x00011300ff056b82 */ /* 0x000e700000000800 */
[----:B------:R-:W0:Y:S01]  /*10ae0*/  @P6 LDC R4, c[0x0][0x450] ;  /* 0x00011400ff046b82 */ /* 0x000e220000000800 */
[----:B--2---:R-:W-:Y:S02]  /*10af0*/  IMAD R0, R21, UR6, RZ ;  /* 0x0000000615007c24 */ /* 0x004fe4000f8e02ff */
[----:B------:R-:W2:Y:S02]  /*10b00*/  S2R R21, SR_TID.X ;  /* 0x0000000000157919 */ /* 0x000ea40000002100 */
[----:B------:R-:W-:Y:S01]  /*10b10*/  IMAD R0, R31, UR7, R0 ;  /* 0x000000071f007c24 */ /* 0x000fe2000f8e0200 */
[----:B---3--:R-:W-:-:S02]  /*10b20*/  MOV R3, R20 ;  /* 0x0000001400037202 */ /* 0x008fc40000000f00 */
[----:B------:R-:W3:Y:S01]  /*10b30*/  S2R R20, SR_TID.X ;  /* 0x0000000000147919 */ /* 0x000ee20000002100 */
[----:B------:R-:W-:-:S04]  /*10b40*/  IMAD.WIDE.U32 R2, R25, UR4, R2 ;  /* 0x0000000419027c25 */ /* 0x000fc8000f8e0002 */
[----:B------:R-:W-:Y:S01]  /*10b50*/  IMAD R3, R25, UR5, R3 ;  /* 0x0000000519037c24 */ /* 0x000fe2000f8e0203 */
[----:B------:R-:W-:Y:S01]  /*10b60*/  ULDC.64 UR4, c[0x0][0x2d0] ;  /* 0x0000b40000047ab9 */ /* 0x000fe20000000a00 */
[----:B------:R-:W-:-:S04]  /*10b70*/  IMAD.WIDE.U32 R2, R31, UR6, R2 ;  /* 0x000000061f027c25 */ /* 0x000fc8000f8e0002 */
[----:B------:R-:W-:Y:S02]  /*10b80*/  IMAD.IADD R3, R3, 0x1, R0 ;  /* 0x0000000103037824 */ /* 0x000fe400078e0200 */
[----:B--2---:R-:W-:-:S05]  /*10b90*/  IMAD.SHL.U32 R21, R21, 0x10, RZ ;  /* 0x0000001015157824 */ /* 0x004fca00078e00ff */
[----:B------:R-:W-:Y:S02]  /*10ba0*/  LOP3.LUT R21, R21, 0x70, RZ, 0xc0, !PT ;  /* 0x0000007015157812 */ /* 0x000fe400078ec0ff */
[----:B---3--:R-:W-:-:S04]  /*10bb0*/  LOP3.LUT R20, R20, 0x7f, RZ, 0xc0, !PT ;  /* 0x0000007f14147812 */ /* 0x008fc800078ec0ff */
[----:B------:R-:W-:-:S04]  /*10bc0*/  SHF.R.U32.HI R20, RZ, 0x3, R20 ;  /* 0x00000003ff147819 */ /* 0x000fc80000011614 */
[----:B------:R-:W-:-:S05]  /*10bd0*/  LOP3.LUT R20, R20, R21, RZ, 0xfc, !PT ;  /* 0x0000001514147212 */ /* 0x000fca00078efcff */
[----:B------:R-:W-:-:S04]  /*10be0*/  IMAD R0, R17, 0x80, R20 ;  /* 0x0000008011007824 */ /* 0x000fc800078e0214 */
[----:B-1----:R-:W-:-:S04]  /*10bf0*/  @P6 IMAD.HI.U32 R5, R0, R5, RZ ;  /* 0x0000000500056227 */ /* 0x002fc800078e00ff */
[----:B------:R-:W-:Y:S01]  /*10c00*/  IMAD.MOV.U32 R6, RZ, RZ, R0 ;  /* 0x000000ffff067224 */ /* 0x000fe200078e0000 */
[----:B0-----:R-:W-:Y:S02]  /*10c10*/  @P6 SHF.R.U32.HI R6, RZ, R4, R5 ;  /* 0x00000004ff066219 */ /* 0x001fe40000011605 */
[----:B------:R-:W0:Y:S03]  /*10c20*/  LDC R5, c[0x0][0x448] ;  /* 0x00011200ff057b82 */ /* 0x000e260000000800 */
[----:B------:R-:W-:Y:S01]  /*10c30*/  IMAD.MOV R4, RZ, RZ, -R6 ;  /* 0x000000ffff047224 */ /* 0x000fe200078e0a06 */
[----:B------:R-:W1:Y:S01]  /*10c40*/  S2R R20, SR_TID.X ;  /* 0x0000000000147919 */ /* 0x000e620000002100 */
        /* <DEDUP_REMOVED lines=19> */
[----:B-1----:R-:W-:-:S04]  /*10d80*/  LOP3.LUT R20, R20, 0x7f, RZ, 0xc0, !PT ;  /* 0x0000007f14147812 */ /* 0x002fc800078ec0ff */
[----:B------:R-:W-:Y:S01]  /*10d90*/  SHF.R.U32.HI R9, RZ, 0x3, R20 ;  /* 0x00000003ff097819 */ /* 0x000fe20000011614 */
[----:B----4-:R-:W-:Y:S06]  /*10da0*/  BRA.DIV UR4, `(.L_x_9184) ;  /* 0x0000004204787947 */ /* 0x010fec000b800000 */
        /* <DEDUP_REMOVED lines=41> */
[----:B------:R1:W-:Y:S01]  /*11040*/  @!P2 LDGSTS.E.BYPASS.LTC128B.128 [R8+0x15c00], desc[UR36][R2.64+0x80], !P1 ;  /* 0x15c000800208afae */ /* 0x0003e2000c901d64 */
[----:B------:R-:W-:Y:S01]  /*11050*/  ISETP.GE.AND P2, PT, R6, R5, PT ;  /* 0x000000050600720c */ /* 0x000fe20003f46270 */
[----:B------:R-:W-:Y:S02]  /*11060*/  VIADD R6, R17, 0x50 ;  /* 0x0000005011067836 */ /* 0x000fe40000000000 */
        /* <DEDUP_REMOVED lines=28> */
.L_x_9279:
        /* <DEDUP_REMOVED lines=11> */
.L_x_9186:
[----:B------:R-:W-:Y:S05]  /*112e0*/  BSYNC B0 ;  /* 0x0000000000007941 */ /* 0x000fea0003800000 */
.L_x_9185:
[----:B------:R-:W-:Y:S01]  /*112f0*/  NOP ;  /* 0x0000000000007918 */ /* 0x000fe20000000000 */
[----:B------:R-:W-:-:S13]  /*11300*/  PLOP3.LUT P0, PT, PT, PT, PT, 0x80, 0x0 ;  /* 0x000000000000781c */ /* 0x000fda0003f0f070 */
.L_x_9187:
        /* <DEDUP_REMOVED lines=21> */
.L_x_9280:
[----:B------:R-:W-:Y:S05]  /*11460*/  BSYNC B0 ;  /* 0x0000000000007941 */ /* 0x000fea0003800000 */
.L_x_9188:
        /* <DEDUP_REMOVED lines=8> */
.L_x_9204:
[----:B0-----:R-:W0:Y:S01]  /*114f0*/  S2R R3, SR_TID.X ;  /* 0x0000000000037919 */ /* 0x001e220000002100 */
[----:B------:R-:W1:Y:S01]  /*11500*/  LDC R4, c[0x0][0x430] ;  /* 0x00010c00ff047b82 */ /* 0x000e620000000800 */
[----:B------:R-:W-:Y:S05]  /*11510*/  YIELD ;  /* 0x0000000000007946 */ /* 0x000fea0003800000 */
[----:B------:R-:W-:Y:S01]  /*11520*/  ULDC.64 UR4, c[0x0][0x428] ;  /* 0x00010a0000047ab9 */ /* 0x000fe20000000a00 */
[----:B------:R-:W-:Y:S01]  /*11530*/  LOP3.LUT P3, RZ, R23, 0x4, RZ, 0xc0, !PT ;  /* 0x0000000417ff7812 */ /* 0x000fe2000786c0ff */
[----:B------:R-:W-:Y:S01]  /*11540*/  VIADD R26, R10, 0x1 ;  /* 0x000000010a1a7836 */ /* 0x000fe20000000000 */
[----:B-1----:R-:W-:-:S02]  /*11550*/  ISETP.NE.AND P0, PT, R4, 0x1, PT ;  /* 0x000000010400780c */ /* 0x002fc40003f05270 */
[C---:B0-----:R-:W-:Y:S01]  /*11560*/  LOP3.LUT R0, R3.reuse, 0x7f, RZ, 0xc0, !PT ;  /* 0x0000007f03007812 */ /* 0x041fe200078ec0ff */
[----:B------:R-:W-:-:S03]  /*11570*/  IMAD.SHL.U32 R4, R3, 0x10, RZ ;  /* 0x0000001003047824 */ /* 0x000fc600078e00ff */
[----:B------:R-:W-:-:S07]  /*11580*/  SHF.R.U32.HI R5, RZ, 0x3, R0 ;  /* 0x00000003ff057819 */ /* 0x000fce0000011600 */
[----:B------:R-:W0:Y:S01]  /*11590*/  @P0 LDC R0, c[0x0][0x434] ;  /* 0x00010d00ff000b82 */ /* 0x000e220000000800 */
[----:B------:R-:W-:Y:S01]  /*115a0*/  LOP3.LUT R4, R4, 0x70, RZ, 0xc0, !PT ;  /* 0x0000007004047812 */ /* 0x000fe200078ec0ff */
[----:B------:R-:W-:Y:S02]  /*115b0*/  IMAD R7, R6, 0x80, R5 ;  /* 0x0000008006077824 */ /* 0x000fe400078e0205 */
[----:B------:R-:W-:-:S04]  /*115c0*/  IMAD R5, R37, UR4, RZ ;  /* 0x0000000425057c24 */ /* 0x000fc8000f8e02ff */
[----:B------:R-:W1:Y:S01]  /*115d0*/  @P0 LDC R3, c[0x0][0x438] ;  /* 0x00010e00ff030b82 */ /* 0x000e620000000800 */
[----:B------:R-:W-:Y:S01]  /*115e0*/  IADD3 R7, R4, R7, R36 ;  /* 0x0000000704077210 */ /* 0x000fe20007ffe024 */
[----:B------:R-:W-:-:S04]  /*115f0*/  IMAD R5, R32, UR5, R5 ;  /* 0x0000000520057c24 */ /* 0x000fc8000f8e0205 */
[----:B------:R-:W-:Y:S02]  /*11600*/  IMAD.MOV.U32 R8, RZ, RZ, R7 ;  /* 0x000000ffff087224 */ /* 0x000fe400078e0007 */
[----:B0-----:R-:W-:-:S05]  /*11610*/  @P0 IMAD.HI.U32 R0, R7, R0, RZ ;  /* 0x0000000007000227 */ /* 0x001fca00078e00ff */
[----:B-1----:R-:W-:-:S04]  /*11620*/  @P0 SHF.R.U32.HI R8, RZ, R3, R0 ;  /* 0x00000003ff080219 */ /* 0x002fc80000011600 */
[--C-:B------:R-:W-:Y:S01]  /*11630*/  SHF.R.S32.HI R3, RZ, 0x1f, R8.reuse ;  /* 0x0000001fff037819 */ /* 0x100fe20000011408 */
[----:B------:R-:W-:-:S04]  /*11640*/  IMAD.MOV.U32 R2, RZ, RZ, R8 ;  /* 0x000000ffff027224 */ /* 0x000fc800078e0008 */
[----:B------:R-:W-:Y:S01]  /*11650*/  IMAD.WIDE.U32 R2, R32, UR4, R2 ;  /* 0x0000000420027c25 */ /* 0x000fe2000f8e0002 */
[----:B------:R-:W-:-:S04]  /*11660*/  ULDC.64 UR4, c[0x0][0x418] ;  /* 0x0001060000047ab9 */ /* 0x000fc80000000a00 */
[----:B------:R-:W-:Y:S02]  /*11670*/  IADD3 R3, R5, R3, RZ ;  /* 0x0000000305037210 */ /* 0x000fe40007ffe0ff */
        /* <DEDUP_REMOVED lines=14> */
.L_x_9192:
[----:B------:R-:W-:Y:S01]  /*11760*/  IMAD R6, R26, 0x8, R22 ;  /* 0x000000081a067824 */ /* 0x000fe200078e0216 */
[----:B------:R-:W-:Y:S01]  /*11770*/  SHF.L.U32 R3, R28, 0x1f, RZ ;  /* 0x0000001f1c037819 */ /* 0x000fe200000006ff */
[----:B------:R-:W-:Y:S03]  /*11780*/  BSSY B1, `(.L_x_9193) ;  /* 0x0000003000017945 */ /* 0x000fe60003800000 */
[----:B------:R-:W0:Y:S02]  /*11790*/  SYNCS.PHASECHK.TRANS64.TRYWAIT P0, [R6+URZ+0x28840], R3 ;  /* 0x02884003060075a7 */ /* 0x000e24000800017f */
[----:B0-----:R-:W-:Y:S05]  /*117a0*/  @!P0 BRA `(.L_x_9194) ;  /* 0x00000040008c8947 */ /* 0x001fea0003800000 */
.L_x_9281:
[----:B------:R-:W-:Y:S05]  /*117b0*/  BSYNC B1 ;  /* 0x0000000000017941 */ /* 0x000fea0003800000 */
.L_x_9193:
        /* <DEDUP_REMOVED lines=26> */
[----:B0-----:R-:W-:-:S04]  /*11960*/  IADD3 R2, P0, R2, R5, RZ ;  /* 0x0000000502027210 */ /* 0x001fc80007f1e0ff */
[----:B-1----:R-:W-:-:S05]  /*11970*/  IADD3.X R3, RZ, R3, RZ, P0, !PT ;  /* 0x00000003ff037210 */ /* 0x002fca00007fe4ff */
        /* <DEDUP_REMOVED lines=41> */
.L_x_9299:
        /* <DEDUP_REMOVED lines=9> */
.L_x_9196:
        /* <DEDUP_REMOVED lines=10> */
.L_x_9197:
[----:B------:R3:W-:Y:S01]  /*11d40*/  SYNCS.ARRIVE.TRANS64.A1T0 RZ, [R6+URZ+0x28830], RZ ;  /* 0x028830ff06ff79a7 */ /* 0x0007e2000810003f */
[----:B------:R-:W-:Y:S05]  /*11d50*/  @!P4 BRA `(.L_x_9198) ;  /* 0x000000000004c947 */ /* 0x000fea0003800000 */
[----:B------:R-:W-:Y:S01]  /*11d60*/  BPT.TRAP 0x1 ;  /* 0x000000040000795c */ /* 0x000fe20000300000 */
.L_x_9198:
[----:B-1----:R-:W-:Y:S01]  /*11d70*/  SHF.L.U32 R2, R17, 0x1f, RZ ;  /* 0x0000001f11027819 */ /* 0x002fe200000006ff */
[----:B------:R-:W-:Y:S01]  /*11d80*/  BSSY B1, `(.L_x_9199) ;  /* 0x0000005000017945 */ /* 0x000fe20003800000 */
[----:B---3--:R-:W-:Y:S01]  /*11d90*/  LEA R6, R10, R22, 0x3 ;  /* 0x000000160a067211 */ /* 0x008fe200078e18ff */
[----:B------:R-:W-:-:S03]  /*11da0*/  IMAD R8, R31, -0x80, R34 ;  /* 0xffffff801f087824 */ /* 0x000fc600078e0222 */
[----:B------:R-:W1:Y:S02]  /*11db0*/  SYNCS.PHASECHK.TRANS64.TRYWAIT P0, [R6+URZ+0x28860], R2 ;  /* 0x02886002060075a7 */ /* 0x000e64000800017f */
[----:B-1----:R-:W-:Y:S05]  /*11dc0*/  @!P0 BRA `(.L_x_9200) ;  /* 0x0000004400648947 */ /* 0x002fea0003800000 */
.L_x_9300:
[----:B------:R-:W-:Y:S05]  /*11dd0*/  BSYNC B1 ;  /* 0x0000000000017941 */ /* 0x000fea0003800000 */
.L_x_9199:
        /* <DEDUP_REMOVED lines=66> */
.L_x_9318:
        /* <DEDUP_REMOVED lines=27> */
.L_x_9202:
        /* <DEDUP_REMOVED lines=10> */
.L_x_9203:
[C---:B------:R-:W-:Y:S01]  /*12450*/  ISETP.GT.AND P0, PT, R27.reuse, R35, PT ;  /* 0x000000231b00720c */ /* 0x040fe20003f04270 */
[----:B------:R0:W-:Y:S01]  /*12460*/  SYNCS.ARRIVE.TRANS64.A1T0 RZ, [R6+URZ+0x28850], RZ ;  /* 0x028850ff06ff79a7 */ /* 0x0001e2000810003f */
[----:B------:R-:W-:Y:S02]  /*12470*/  IMAD.MOV.U32 R10, RZ, RZ, R26 ;  /* 0x000000ffff0a7224 */ /* 0x000fe400078e001a */
[----:B------:R-:W-:Y:S02]  /*12480*/  IMAD.MOV.U32 R17, RZ, RZ, R28 ;  /* 0x000000ffff117224 */ /* 0x000fe400078e001c */
[----:B------:R-:W-:Y:S02]  /*12490*/  IMAD.MOV.U32 R31, RZ, RZ, R27 ;  /* 0x000000ffff1f7224 */ /* 0x000fe400078e001b */
[----:B0-----:R-:W-:-:S05]  /*124a0*/  VIADD R6, R27, 0xffffffff ;  /* 0xffffffff1b067836 */ /* 0x001fca0000000000 */
[----:B------:R-:W-:Y:S05]  /*124b0*/  @P0 BRA `(.L_x_9204) ;  /* 0xfffffff0000c0947 */ /* 0x000fea000383ffff */
.L_x_9191:
[----:B------:R-:W-:Y:S05]  /*124c0*/  BSYNC B0 ;  /* 0x0000000000007941 */ /* 0x000fea0003800000 */
.L_x_9190:
        /* <DEDUP_REMOVED lines=17> */
.L_x_9206:
[----:B------:R-:W-:Y:S05]  /*125e0*/  BSYNC B0 ;  /* 0x0000000000007941 */ /* 0x000fea0003800000 */
.L_x_9205:
[----:B------:R-:W-:-:S13]  /*125f0*/  LOP3.LUT P0, RZ, R23, 0x4, RZ, 0xc0, !PT ;  /* 0x0000000417ff7812 */ /* 0x000fda000780c0ff */
[----:B------:R-:W-:Y:S05]  /*12600*/  @!P0 BRA `(.L_x_9207) ;  /* 0x0000000000048947 */ /* 0x000fea0003800000 */
[----:B------:R-:W-:Y:S01]  /*12610*/  BPT.TRAP 0x1 ;  /* 0x000000040000795c */ /* 0x000fe20000300000 */
.L_x_9207:
[----:B------:R-:W-:Y:S01]  /*12620*/  LEA R0, R26, R22, 0x3 ;  /* 0x000000161a007211 */ /* 0x000fe200078e18ff */
[----:B------:R-:W-:Y:S01]  /*12630*/  BSSY B0, `(.L_x_9208) ;  /* 0x0000005000007945 */ /* 0x000fe20003800000 */
[----:B0-----:R-:W-:Y:S01]  /*12640*/  SHF.L.U32 R3, R28, 0x1f, RZ ;  /* 0x0000001f1c037819 */ /* 0x001fe200000006ff */
[----:B------:R-:W-:-:S03]  /*12650*/  IMAD R6, R27, -0x80, R34 ;  /* 0xffffff801b067824 */ /* 0x000fc600078e0222 */
[----:B------:R-:W0:Y:S02]  /*12660*/  SYNCS.PHASECHK.TRANS64.TRYWAIT P0, [R0+URZ+0x28860], R3 ;  /* 0x02886003000075a7 */ /* 0x000e24000800017f */
[----:B0-----:R-:W-:Y:S05]  /*12670*/  @!P0 BRA `(.L_x_9209) ;  /* 0x0000004400d48947 */ /* 0x001fea0003800000 */
.L_x_9319:
[----:B------:R-:W-:Y:S05]  /*12680*/  BSYNC B0 ;  /* 0x0000000000007941 */ /* 0x000fea0003800000 */
.L_x_9208:
        /* <DEDUP_REMOVED lines=51> */
[----:B------:R-:W3:Y:S02]  /*129c0*/  SHFL.IDX PT, R10, R18, 0x6, 0x181f ;  /* 0x00d81f00120a7f89 */ /* 0x000ee400000e0000 */
[----:B-1----:R-:W-:Y:S02]  /*129d0*/  IADD3.X R3, RZ, R8, RZ, P4, !PT ;  /* 0x00000008ff037210 */ /* 0x002fe400027fe4ff */
        /* <DEDUP_REMOVED lines=17> */
.L_x_9337:
        /* <DEDUP_REMOVED lines=11> */
.L_x_9211:
        /* <DEDUP_REMOVED lines=10> */
.L_x_9212:
[----:B------:R1:W-:Y:S01]  /*12c40*/  SYNCS.ARRIVE.TRANS64.A1T0 RZ, [R0+URZ+0x28850], RZ ;  /* 0x028850ff00ff79a7 */ /* 0x0003e2000810003f */
[----:B------:R-:W-:-:S05]  /*12c50*/  VIADD R26, R26, 0x1 ;  /* 0x000000011a1a7836 */ /* 0x000fca0000000000 */
[----:B------:R-:W-:-:S04]  /*12c60*/  ISETP.NE.AND P0, PT, R26, 0x2, PT ;  /* 0x000000021a00780c */ /* 0x000fc80003f05270 */
[----:B0-----:R-:W-:Y:S02]  /*12c70*/  SEL R3, RZ, 0x1, P0 ;  /* 0x00000001ff037807 */ /* 0x001fe40000000000 */
[----:B------:R-:W-:Y:S02]  /*12c80*/  SEL R26, R26, RZ, P0 ;  /* 0x000000ff1a1a7207 */ /* 0x000fe40000000000 */
[----:B-1----:R-:W-:-:S07]  /*12c90*/  LOP3.LUT R28, R28, R3, RZ, 0x3c, !PT ;  /* 0x000000031c1c7212 */ /* 0x002fce00078e3cff */
.L_x_9169:
[----:B------:R-:W-:Y:S05]  /*12ca0*/  BSYNC B7 ;  /* 0x0000000000077941 */ /* 0x000fea0003800000 */
.L_x_9167:
        /* <DEDUP_REMOVED lines=11> */
.L_x_9213:
        /* <DEDUP_REMOVED lines=43> */
.L_x_9347:
[----:B------:R-:W-:Y:S02]  /*13010*/  ULDC UR4, c[0x0][0xc38] ;  /* 0x00030e0000047ab9 */ /* 0x000fe40000000800 */
[----:B------:R-:W-:-:S04]  /*13020*/  IMAD.U32 R5, RZ, RZ, UR4 ;  /* 0x00000004ff057e24 */ /* 0x000fc8000f8e00ff */
[----:B-1----:R-:W-:-:S05]  /*13030*/  IMAD R14, R14, R5, RZ ;  /* 0x000000050e0e7224 */ /* 0x002fca00078e02ff */
[----:B------:R-:W-:-:S04]  /*13040*/  IADD3 R7, R7, R14, RZ ;  /* 0x0000000e07077210 */ /* 0x000fc80007ffe0ff */
[----:B------:R-:W-:-:S13]  /*13050*/  ISETP.GT.AND P6, PT, R7, R0, PT ;  /* 0x000000000700720c */ /* 0x000fda0003fc4270 */
[----:B------:R-:W-:Y:S05]  /*13060*/  @P6 BRA `(.L_x_9216) ;  /* 0x0000000000a46947 */ /* 0x000fea0003800000 */
.L_x_9219:
        /* <DEDUP_REMOVED lines=35> */
.L_x_9355:
[----:B------:R-:W-:Y:S02]  /*132a0*/  ULDC UR4, c[0x0][0xc38] ;  /* 0x00030e0000047ab9 */ /* 0x000fe40000000800 */
[----:B------:R-:W-:-:S04]  /*132b0*/  IMAD.U32 R5, RZ, RZ, UR4 ;  /* 0x00000004ff057e24 */ /* 0x000fc8000f8e00ff */
[----:B-1----:R-:W-:-:S04]  /*132c0*/  IMAD R14, R14, R5, RZ ;  /* 0x000000050e0e7224 */ /* 0x002fc800078e02ff */
[----:B------:R-:W-:-:S05]  /*132d0*/  IMAD.IADD R7, R14, 0x1, R7 ;  /* 0x000000010e077824 */ /* 0x000fca00078e0207 */
[----:B------:R-:W-:-:S13]  /*132e0*/  ISETP.GT.AND P6, PT, R7, R0, PT ;  /* 0x000000000700720c */ /* 0x000fda0003fc4270 */
[----:B------:R-:W-:Y:S05]  /*132f0*/  @!P6 BRA `(.L_x_9219) ;  /* 0xfffffffc005ce947 */ /* 0x000fea000383ffff */
.L_x_9216:
        /* <DEDUP_REMOVED lines=10> */
.L_x_9360:
[----:B------:R-:W-:-:S13]  /*133a0*/  ISETP.NE.AND P0, PT, R3, RZ, PT ;  /* 0x000000ff0300720c */ /* 0x000fda0003f05270 */
[----:B------:R-:W-:Y:S05]  /*133b0*/  @!P0 BRA `(.L_x_9221) ;  /* 0x0000000000108947 */ /* 0x000fea0003800000 */
[----:B------:R-:W-:Y:S01]  /*133c0*/  UMOV UR4, 0xffffffff ;  /* 0xffffffff00047882 */ /* 0x000fe20000000000 */
[----:B-1----:R-:W-:Y:S02]  /*133d0*/  VIADD R12, R12, 0xffffffff ;  /* 0xffffffff0c0c7836 */ /* 0x002fe40000000000 */
[----:B------:R-:W-:Y:S05]  /*133e0*/  BRA.DIV UR4, `(.L_x_9222) ;  /* 0x0000004e04587947 */ /* 0x000fea000b800000 */
[----:B------:R4:W1:Y:S02]  /*133f0*/  SHFL.IDX PT, R6, R2, R12, 0x1f ;  /* 0x00001f0c02067589 */ /* 0x00086400000e0000 */
.L_x_9221:
        /* <DEDUP_REMOVED lines=35> */
[----:B------:R-:W-:Y:S02]  /*13630*/  ISETP.GE.AND P2, PT, R2, RZ, PT ;  /* 0x000000ff0200720c */ /* 0x000fe40003f46270 */
[----:B------:R-:W-:-:S11]  /*13640*/  IADD3 R3, RZ, -R3, RZ ;  /* 0x80000003ff037210 */ /* 0x000fd60007ffe0ff */
        /* <DEDUP_REMOVED lines=22> */
.L_x_9223:
        /* <DEDUP_REMOVED lines=37> */
[----:B0-----:R-:W-:-:S02]  /*13a00*/  IADD3 R3, R8, 0xffffffe, RZ ;  /* 0x0ffffffe08037810 */ /* 0x001fc40007ffe0ff */
[----:B------:R-:W-:-:S04]  /*13a10*/  IABS R8, R5 ;  /* 0x0000000500087213 */ /* 0x000fc80000000000 */
        /* <DEDUP_REMOVED lines=18> */
[----:B------:R-:W-:Y:S02]  /*13b40*/  @!P1 LOP3.LUT R2, RZ, R5, RZ, 0x33, !PT ;  /* 0x00000005ff029212 */ /* 0x000fe400078e33ff */
[----:B------:R-:W-:-:S05]  /*13b50*/  IADD3 R5, -R5, RZ, RZ ;  /* 0x000000ff05057210 */ /* 0x000fca0007ffe1ff */
[----:B------:R-:W-:-:S07]  /*13b60*/  IMAD R18, R2, R5, R3 ;  /* 0x0000000502127224 */ /* 0x000fce00078e0203 */
.L_x_9224:
[----:B------:R-:W-:-:S05]  /*13b70*/  LOP3.LUT R2, RZ, R2, RZ, 0x33, !PT ;  /* 0x00000002ff027212 */ /* 0x000fca00078e33ff */
[----:B------:R-:W-:Y:S01]  /*13b80*/  IMAD.IADD R17, R17, 0x1, R2 ;  /* 0x0000000111117824 */ /* 0x000fe200078e0202 */
[----:B------:R-:W-:Y:S06]  /*13b90*/  BRA `(.L_x_9225) ;  /* 0x00000000001c7947 */ /* 0x000fec0003800000 */
.L_x_9217:
[----:B------:R-:W-:Y:S01]  /*13ba0*/  UMOV UR4, URZ ;  /* 0x0000003f00047c82 */ /* 0x000fe20008000000 */
[----:B------:R-:W-:Y:S01]  /*13bb0*/  UMOV UR5, URZ ;  /* 0x0000003f00057c82 */ /* 0x000fe20008000000 */
[----:B------:R-:W-:Y:S01]  /*13bc0*/  ULDC UR6, c[0x0][0xc3c] ;  /* 0x00030f0000067ab9 */ /* 0x000fe20000000800 */
[----:B------:R-:W-:Y:S02]  /*13bd0*/  IMAD.MOV.U32 R16, RZ, RZ, R0 ;  /* 0x000000ffff107224 */ /* 0x000fe400078e0000 */
[----:B------:R-:W-:Y:S02]  /*13be0*/  IMAD.U32 R17, RZ, RZ, UR4 ;  /* 0x00000004ff117e24 */ /* 0x000fe4000f8e00ff */
[----:B------:R-:W-:Y:S02]  /*13bf0*/  IMAD.U32 R18, RZ, RZ, UR5 ;  /* 0x00000005ff127e24 */ /* 0x000fe4000f8e00ff */
[----:B------:R-:W-:-:S07]  /*13c00*/  IMAD.U32 R19, RZ, RZ, UR6 ;  /* 0x00000006ff137e24 */ /* 0x000fce000f8e00ff */
.L_x_9225:
        /* <DEDUP_REMOVED lines=10> */
.L_x_9214:
[----:B------:R-:W-:Y:S02]  /*13cb0*/  ULDC UR4, c[0x0][0xc3c] ;  /* 0x00030f0000047ab9 */ /* 0x000fe40000000800 */
[----:B-1----:R-:W-:-:S13]  /*13cc0*/  ISETP.GE.AND P0, PT, R19, UR4, PT ;  /* 0x0000000413007c0c */ /* 0x002fda000bf06270 */
[----:B------:R-:W-:Y:S05]  /*13cd0*/  @!P0 BRA `(.L_x_9226) ;  /* 0xffffffb000448947 */ /* 0x000fea000383ffff */
[----:B------:R-:W-:Y:S05]  /*13ce0*/  BSYNC B8 ;  /* 0x0000000000087941 */ /* 0x000fea0003800000 */
.L_x_9161:
        /* <DEDUP_REMOVED lines=12> */
.L_x_9363:
[----:B------:R-:W-:Y:S05]  /*13db0*/  BSYNC B0 ;  /* 0x0000000000007941 */ /* 0x000fea0003800000 */
.L_x_9227:
[----:B------:R-:W-:-:S03]  /*13dc0*/  UMOV UR4, 0xffffffff ;  /* 0xffffffff00047882 */ /* 0x000fc60000000000 */
[----:B------:R-:W-:Y:S05]  /*13dd0*/  BRA.DIV UR4, `(.L_x_9229) ;  /* 0x0000004604187947 */ /* 0x000fea000b800000 */
[----:B0-----:R-:W0:Y:S02]  /*13de0*/  S2R R0, SR_TID.X ;  /* 0x0000000000007919 */ /* 0x001e240000002100 */
[----:B0-----:R-:W-:-:S04]  /*13df0*/  SHF.R.U32.HI R0, RZ, 0x5, R0 ;  /* 0x00000005ff007819 */ /* 0x001fc80000011600 */
[----:B------:R-:W-:-:S05]  /*13e00*/  LOP3.LUT R0, R0, 0x3, RZ, 0xc0, !PT ;  /* 0x0000000300007812 */ /* 0x000fca00078ec0ff */
[----:B------:R0:W1:Y:S02]  /*13e10*/  SHFL.IDX PT, R14, R0, RZ, 0x1f ;  /* 0x00001fff000e7589 */ /* 0x00006400000e0000 */
.L_x_9366:
[----:B-1----:R-:W-:Y:S01]  /*13e20*/  ISETP.NE.AND P0, PT, R14, RZ, PT ;  /* 0x000000ff0e00720c */ /* 0x002fe20003f05270 */
[----:B------:R-:W-:-:S12]  /*13e30*/  BSSY B0, `(.L_x_9230) ;  /* 0x0000026000007945 */ /* 0x000fd80003800000 */
[----:B------:R-:W-:Y:S05]  /*13e40*/  @P0 BRA `(.L_x_9231) ;  /* 0x0000000000900947 */ /* 0x000fea0003800000 */
[----:B------:R-:W-:-:S03]  /*13e50*/  UMOV UR4, 0xffffffff ;  /* 0xffffffff00047882 */ /* 0x000fc60000000000 */
[----:B------:R-:W-:Y:S05]  /*13e60*/  BRA.DIV UR4, `(.L_x_9232) ;  /* 0x0000004604287947 */ /* 0x000fea000b800000 */
[----:B------:R-:W-:-:S13]  /*13e70*/  ELECT P6, URZ, PT ;  /* 0x00000000003f782f */ /* 0x000fda00038c0000 */
.L_x_9369:
        /* <DEDUP_REMOVED lines=8> */
.L_x_9233:
[C---:B------:R-:W-:Y:S01]  /*13f00*/  LEA R5, R26.reuse, R7, 0x3 ;  /* 0x000000071a057211 */ /* 0x040fe200078e18ff */
[----:B------:R-:W-:Y:S01]  /*13f10*/  VIADD R26, R26, 0x1 ;  /* 0x000000011a1a7836 */ /* 0x000fe20000000000 */
[----:B------:R-:W-:-:S04]  /*13f20*/  SHF.L.U32 R0, R28, 0x1f, RZ ;  /* 0x0000001f1c007819 */ /* 0x000fc800000006ff */
[----:B------:R-:W0:Y:S01]  /*13f30*/  SYNCS.PHASECHK.TRANS64.TRYWAIT P1, [R5+URZ+0x28840], R0 ;  /* 0x02884000050075a7 */ /* 0x000e22000802017f */
[----:B------:R-:W-:-:S04]  /*13f40*/  ISETP.NE.AND P2, PT, R26, 0x2, PT ;  /* 0x000000021a00780c */ /* 0x000fc80003f45270 */
[----:B------:R-:W-:Y:S01]  /*13f50*/  SEL R3, RZ, 0x1, P2 ;  /* 0x00000001ff037807 */ /* 0x000fe20001000000 */
[----:B0-----:R-:W-:Y:S08]  /*13f60*/  @!P1 BRA `(.L_x_9234) ;  /* 0x0000004400089947 */ /* 0x001ff00003800000 */
.L_x_9370:
[----:B------:R-:W-:Y:S02]  /*13f70*/  SEL R26, R26, RZ, P2 ;  /* 0x000000ff1a1a7207 */ /* 0x000fe40001000000 */
[----:B------:R-:W-:Y:S01]  /*13f80*/  LOP3.LUT R2, R28, R3, RZ, 0x3c, !PT ;  /* 0x000000031c027212 */ /* 0x000fe200078e3cff */
[----:B------:R-:W-:Y:S06]  /*13f90*/  @!P0 BRA `(.L_x_9235) ;  /* 0x0000000000048947 */ /* 0x000fec0003800000 */
[----:B------:R-:W-:Y:S01]  /*13fa0*/  BPT.TRAP 0x1 ;  /* 0x000000040000795c */ /* 0x000fe20000300000 */
.L_x_9235:
[----:B------:R-:W-:Y:S01]  /*13fb0*/  IMAD R3, R26, 0x8, R7 ;  /* 0x000000081a037824 */ /* 0x000fe200078e0207 */
[----:B------:R-:W-:-:S04]  /*13fc0*/  SHF.L.U32 R2, R2, 0x1f, RZ ;  /* 0x0000001f02027819 */ /* 0x000fc800000006ff */
[----:B------:R-:W1:Y:S02]  /*13fd0*/  SYNCS.PHASECHK.TRANS64.TRYWAIT P1, [R3+URZ+0x28840], R2 ;  /* 0x02884002030075a7 */ /* 0x000e64000802017f */
[----:B-1----:R-:W-:Y:S05]  /*13fe0*/  @!P1 BRA `(.L_x_9236) ;  /* 0x0000004000fc9947 */ /* 0x002fea0003800000 */
.L_x_9371:
[----:B------:R-:W-:Y:S05]  /*13ff0*/  @!P0 BRA `(.L_x_9237) ;  /* 0x0000000000048947 */ /* 0x000fea0003800000 */
[----:B------:R-:W-:Y:S01]  /*14000*/  BPT.TRAP 0x1 ;  /* 0x000000040000795c */ /* 0x000fe20000300000 */
.L_x_9237:
[----:B------:R-:W3:Y:S02]  /*14010*/  SYNCS.PHASECHK.TRANS64.TRYWAIT P1, [R5+URZ+0x28860], R0 ;  /* 0x02886000050075a7 */ /* 0x000ee4000802017f */
[----:B---3--:R-:W-:Y:S05]  /*14020*/  @!P1 BRA `(.L_x_9238) ;  /* 0x0000004400009947 */ /* 0x008fea0003800000 */
.L_x_9372:
[----:B------:R-:W-:Y:S05]  /*14030*/  @!P0 BRA `(.L_x_9239) ;  /* 0x0000000000048947 */ /* 0x000fea0003800000 */
[----:B------:R-:W-:Y:S01]  /*14040*/  BPT.TRAP 0x1 ;  /* 0x000000040000795c */ /* 0x000fe20000300000 */
.L_x_9239:
[----:B----4-:R4:W0:Y:S02]  /*14050*/  SYNCS.PHASECHK.TRANS64.TRYWAIT P0, [R3+URZ+0x28860], R2 ;  /* 0x02886002030075a7 */ /* 0x010824000800017f */
[----:B0-----:R-:W-:Y:S05]  /*14060*/  @!P0 NANOSLEEP.SYNCS 0x989680 ;  /* 0x009896800000895d */ /* 0x001fea0003900000 */
[----:B------:R-:W0:Y:S02]  /*14070*/  @!P0 SYNCS.PHASECHK.TRANS64 P0, [R3+URZ+0x28860], R2 ;  /* 0x02886002030085a7 */ /* 0x000e24000800007f */
[----:B0-----:R-:W-:Y:S05]  /*14080*/  @!P0 BRA `(.L_x_9239) ;  /* 0xfffffffc00f08947 */ /* 0x001fea000383ffff */
.L_x_9231:
[----:B------:R-:W-:Y:S05]  /*14090*/  BSYNC B0 ;  /* 0x0000000000007941 */ /* 0x000fea0003800000 */
.L_x_9230:
[----:B------:R-:W-:Y:S05]  /*140a0*/  EXIT ;  /* 0x000000000000794d */ /* 0x000fea0003800000 */
.L_x_9094:
[----:B0-----:R-:W-:-:S04]  /*140b0*/  IMAD.U32 R3, RZ, RZ, UR40 ;  /* 0x00000028ff037e24 */ /* 0x001fc8000f8e00ff */
[----:B------:R0:W1:Y:S03]  /*140c0*/  SYNCS.PHASECHK.TRANS64.TRYWAIT P1, [R3+URZ+0x28800], R0 ;  /* 0x02880000030075a7 */ /* 0x000066000802017f */
[----:B-1----:R-:W-:Y:S05]  /*140d0*/  @!P1 NANOSLEEP.SYNCS 0x989680 ;  /* 0x009896800000995d */ /* 0x002fea0003900000 */
[----:B------:R-:W1:Y:S02]  /*140e0*/  @!P1 SYNCS.PHASECHK.TRANS64 P1, [R3+URZ+0x28800], R0 ;  /* 0x02880000030095a7 */ /* 0x000e64000802007f */
[----:B-1----:R-:W-:Y:S05]  /*140f0*/  @!P1 BRA `(.L_x_9094) ;  /* 0xfffffffc00ec9947 */ /* 0x002fea000383ffff */
[----:B------:R-:W-:Y:S05]  /*14100*/  BRA `(.L_x_9240) ;  /* 0xfffffedc00107947 */ /* 0x000fea000383ffff */
.L_x_9098:
[----:B-1----:R1:W2:Y:S02]  /*14110*/  SYNCS.PHASECHK.TRANS64.TRYWAIT P1, [R0+URZ+0x28830], R3 ;  /* 0x02883003000075a7 */ /* 0x0022a4000802017f */
[----:B--2---:R-:W-:Y:S05]  /*14120*/  @!P1 NANOSLEEP.SYNCS 0x989680 ;  /* 0x009896800000995d */ /* 0x004fea0003900000 */
[----:B------:R-:W2:Y:S02]  /*14130*/  @!P1 SYNCS.PHASECHK.TRANS64 P1, [R0+URZ+0x28830], R3 ;  /* 0x02883003000095a7 */ /* 0x000ea4000802007f */
[----:B--2---:R-:W-:Y:S05]  /*14140*/  @!P1 BRA `(.L_x_9098) ;  /* 0xfffffffc00f09947 */ /* 0x004fea000383ffff */
[----:B------:R-:W-:Y:S05]  /*14150*/  BRA `(.L_x_9097) ;  /* 0xfffffedc002c7947 */ /* 0x000fea000383ffff */
.L_x_9104:
[----:B-1----:R-:W-:-:S04]  /*14160*/  IMAD.U32 R7, RZ, RZ, UR10 ;  /* 0x0000000aff077e24 */ /* 0x002fc8000f8e00ff */
[----:B------:R1:W2:Y:S03]  /*14170*/  SYNCS.PHASECHK.TRANS64.TRYWAIT P1, [R7+URZ+0x28830], R6 ;  /* 0x02883006070075a7 */ /* 0x0002a6000802017f */
[----:B--2---:R-:W-:Y:S05]  /*14180*/  @!P1 NANOSLEEP.SYNCS 0x989680 ;  /* 0x009896800000995d */ /* 0x004fea0003900000 */
[----:B------:R-:W2:Y:S02]  /*14190*/  @!P1 SYNCS.PHASECHK.TRANS64 P1, [R7+URZ+0x28830], R6 ;  /* 0x02883006070095a7 */ /* 0x000ea4000802007f */
[----:B--2---:R-:W-:Y:S05]  /*141a0*/  @!P1 BRA `(.L_x_9104) ;  /* 0xfffffffc00ec9947 */ /* 0x004fea000383ffff */
[----:B------:R-:W-:Y:S05]  /*141b0*/  BRA `(.L_x_9101) ;  /* 0xffffff0800407947 */ /* 0x000fea000383ffff */
.L_x_9108:
[----:B-1----:R-:W-:-:S04]  /*141c0*/  IMAD.U32 R7, RZ, RZ, UR10 ;  /* 0x0000000aff077e24 */ /* 0x002fc8000f8e00ff */
[----:B------:R1:W2:Y:S03]  /*141d0*/  SYNCS.PHASECHK.TRANS64.TRYWAIT P1, [R7+URZ+0x28850], R6 ;  /* 0x02885006070075a7 */ /* 0x0002a6000802017f */
[----:B--2---:R-:W-:Y:S05]  /*141e0*/  @!P1 NANOSLEEP.SYNCS 0x989680 ;  /* 0x009896800000995d */ /* 0x004fea0003900000 */
[----:B------:R-:W2:Y:S02]  /*141f0*/  @!P1 SYNCS.PHASECHK.TRANS64 P1, [R7+URZ+0x28850], R6 ;  /* 0x02885006070095a7 */ /* 0x000ea4000802007f */
[----:B--2---:R-:W-:Y:S05]  /*14200*/  @!P1 BRA `(.L_x_9108) ;  /* 0xfffffffc00ec9947 */ /* 0x004fea000383ffff */
[----:B------:R-:W-:Y:S05]  /*14210*/  BRA `(.L_x_9105) ;  /* 0xffffff0c00187947 */ /* 0x000fea000383ffff */
.L_x_9116:
[----:B-1----:R-:W-:-:S04]  /*14220*/  IMAD.U32 R7, RZ, RZ, UR10 ;  /* 0x0000000aff077e24 */ /* 0x002fc8000f8e00ff */
[----:B------:R1:W2:Y:S03]  /*14230*/  SYNCS.PHASECHK.TRANS64.TRYWAIT P1, [R7+URZ+0x28830], R6 ;  /* 0x02883006070075a7 */ /* 0x0002a6000802017f */
[----:B--2---:R-:W-:Y:S05]  /*14240*/  @!P1 NANOSLEEP.SYNCS 0x989680 ;  /* 0x009896800000995d */ /* 0x004fea0003900000 */
[----:B------:R-:W2:Y:S02]  /*14250*/  @!P1 SYNCS.PHASECHK.TRANS64 P1, [R7+URZ+0x28830], R6 ;  /* 0x02883006070095a7 */ /* 0x000ea4000802007f */
[----:B--2---:R-:W-:Y:S05]  /*14260*/  @!P1 BRA `(.L_x_9116) ;  /* 0xfffffffc00ec9947 */ /* 0x004fea000383ffff */
[----:B------:R-:W-:Y:S05]  /*14270*/  BRA `(.L_x_9113) ;  /* 0xffffff3800a87947 */ /* 0x000fea000383ffff */
.L_x_9120:
[----:B-1----:R-:W-:-:S04]  /*14280*/  IMAD.U32 R7, RZ, RZ, UR10 ;  /* 0x0000000aff077e24 */ /* 0x002fc8000f8e00ff */
[----:B------:R1:W2:Y:S03]  /*14290*/  SYNCS.PHASECHK.TRANS64.TRYWAIT P1, [R7+URZ+0x28850], R6 ;  /* 0x02885006070075a7 */ /* 0x0002a6000802017f */
[----:B--2---:R-:W-:Y:S05]  /*142a0*/  @!P1 NANOSLEEP.SYNCS 0x989680 ;  /* 0x009896800000995d */ /* 0x004fea0003900000 */
[----:B------:R-:W2:Y:S02]  /*142b0*/  @!P1 SYNCS.PHASECHK.TRANS64 P1, [R7+URZ+0x28850], R6 ;  /* 0x02885006070095a7 */ /* 0x000ea4000802007f */
[----:B--2---:R-:W-:Y:S05]  /*142c0*/  @!P1 BRA `(.L_x_9120) ;  /* 0xfffffffc00ec9947 */ /* 0x004fea000383ffff */
[----:B------:R-:W-:Y:S05]  /*142d0*/  BRA `(.L_x_9117) ;  /* 0xffffff3c00747947 */ /* 0x000fea000383ffff */
.L_x_9127:
[----:B-1----:R-:W-:-:S04]  /*142e0*/  IMAD.U32 R5, RZ, RZ, UR5 ;  /* 0x00000005ff057e24 */ /* 0x002fc8000f8e00ff */
[----:B------:R1:W2:Y:S03]  /*142f0*/  SYNCS.PHASECHK.TRANS64.TRYWAIT P1, [R5+URZ+0x28850], R4 ;  /* 0x02885004050075a7 */ /* 0x0002a6000802017f */
[----:B--2---:R-:W-:Y:S05]  /*14300*/  @!P1 NANOSLEEP.SYNCS 0x989680 ;  /* 0x009896800000995d */ /* 0x004fea0003900000 */
[----:B------:R-:W2:Y:S02]  /*14310*/  @!P1 SYNCS.PHASECHK.TRANS64 P1, [R5+URZ+0x28850], R4 ;  /* 0x02885004050095a7 */ /* 0x000ea4000802007f */
[----:B--2---:R-:W-:Y:S05]  /*14320*/  @!P1 BRA `(.L_x_9127) ;  /* 0xfffffffc00ec9947 */ /* 0x004fea000383ffff */
[----:B------:R-:W-:Y:S05]  /*14330*/  BRA `(.L_x_9126) ;  /* 0xffffff6000687947 */ /* 0x000fea000383ffff */
.L_x_9175:
        /* <DEDUP_REMOVED lines=11> */
.L_x_9242:
[----:B------:R-:W-:Y:S05]  /*143f0*/  BSYNC B0 ;  /* 0x0000000000007941 */ /* 0x000fea0003800000 */
.L_x_9241:
[----:B------:R-:W-:Y:S05]  /*14400*/  BRA `(.L_x_9243) ;  /* 0xffffffb800907947 */ /* 0x000fea000383ffff */
.L_x_9178:
[----:B0-----:R0:W1:Y:S02]  /*14410*/  SYNCS.PHASECHK.TRANS64.TRYWAIT P0, [R7+URZ+0x28840], R2 ;  /* 0x02884002070075a7 */ /* 0x001064000800017f */
[----:B-1----:R-:W-:Y:S05]  /*14420*/  @!P0 NANOSLEEP.SYNCS 0x989680 ;  /* 0x009896800000895d */ /* 0x002fea0003900000 */
[----:B------:R-:W1:Y:S02]  /*14430*/  @!P0 SYNCS.PHASECHK.TRANS64 P0, [R7+URZ+0x28840], R2 ;  /* 0x02884002070085a7 */ /* 0x000e64000800007f */
[----:B-1----:R-:W-:Y:S05]  /*14440*/  @!P0 BRA `(.L_x_9178) ;  /* 0xfffffffc00f08947 */ /* 0x002fea000383ffff */
[----:B------:R-:W-:Y:S05]  /*14450*/  BRA `(.L_x_9244) ;  /* 0xffffffb800e47947 */ /* 0x000fea000383ffff */
.L_x_9179:
        /* <DEDUP_REMOVED lines=8> */
.L_x_9246:
[----:B------:R-:W-:Y:S05]  /*144e0*/  BSYNC B0 ;  /* 0x0000000000007941 */ /* 0x000fea0003800000 */
.L_x_9245:
[----:B------:R-:W-:Y:S01]  /*144f0*/  MOV R13, R4 ;  /* 0x00000004000d7202 */ /* 0x000fe20000000f00 */
        /* <DEDUP_REMOVED lines=8> */
.L_x_9247:
[----:B------:R-:W-:Y:S02]  /*14580*/  IMAD.MOV.U32 R13, RZ, RZ, R0 ;  /* 0x000000ffff0d7224 */ /* 0x000fe400078e0000 */
[----:B------:R-:W-:Y:S02]  /*14590*/  IMAD.MOV.U32 R12, RZ, RZ, 0x1 ;  /* 0x00000001ff0c7424 */ /* 0x000fe400078e00ff */
[----:B------:R-:W-:-:S07]  /*145a0*/  IMAD.MOV.U32 R3, RZ, RZ, R14 ;  /* 0x000000ffff037224 */ /* 0x000fce00078e000e */
[----:B------:R-:W-:Y:S05]  /*145b0*/  WARPSYNC.COLLECTIVE R15, `(.L_x_9248) ;  /* 0x000000000f087348 */ /* 0x000fea0003c00000 */
[----:B------:R0:W1:Y:S02]  /*145c0*/  SHFL.IDX P6, R14, R13, R12, R11 ;  /* 0x0000000c0d0e7389 */ /* 0x00006400000c000b */
[----:B01----:R-:W-:Y:S01]  /*145d0*/  ENDCOLLECTIVE ;  /* 0x000000000000791b */ /* 0x003fe20003800000 */
.L_x_9248:
        /* <DEDUP_REMOVED lines=12> */
[----:B0-----:R-:W-:Y:S01]  /*146a0*/  MOV R2, R14 ;  /* 0x0000000e00027202 */ /* 0x001fe20000000f00 */
[----:B------:R-:W-:-:S07]  /*146b0*/  @P1 IMAD R8, R5, 0x2, R22 ;  /* 0x0000000205081824 */ /* 0x000fce00078e0216 */
[----:B------:R-:W-:Y:S05]  /*146c0*/  WARPSYNC.COLLECTIVE R15, `(.L_x_9249) ;  /* 0x000000000f087348 */ /* 0x000fea0003c00000 */
[----:B------:R0:W1:Y:S02]  /*146d0*/  SHFL.IDX P6, R14, R13, R12, R11 ;  /* 0x0000000c0d0e7389 */ /* 0x00006400000c000b */
[----:B01----:R-:W-:Y:S01]  /*146e0*/  ENDCOLLECTIVE ;  /* 0x000000000000791b */ /* 0x003fe20003800000 */
.L_x_9249:
[----:B------:R-:W-:Y:S02]  /*146f0*/  IMAD.MOV.U32 R13, RZ, RZ, R0 ;  /* 0x000000ffff0d7224 */ /* 0x000fe400078e0000 */
[----:B------:R-:W-:Y:S02]  /*14700*/  IMAD.MOV.U32 R12, RZ, RZ, 0x2 ;  /* 0x00000002ff0c7424 */ /* 0x000fe400078e00ff */
[----:B------:R-:W-:-:S07]  /*14710*/  IMAD.MOV.U32 R3, RZ, RZ, R14 ;  /* 0x000000ffff037224 */ /* 0x000fce00078e000e */
[----:B------:R-:W-:Y:S05]  /*14720*/  WARPSYNC.COLLECTIVE R15, `(.L_x_9250) ;  /* 0x000000000f087348 */ /* 0x000fea0003c00000 */
[----:B------:R0:W1:Y:S02]  /*14730*/  SHFL.IDX P6, R14, R13, R12, R11 ;  /* 0x0000000c0d0e7389 */ /* 0x00006400000c000b */
[----:B01----:R-:W-:Y:S01]  /*14740*/  ENDCOLLECTIVE ;  /* 0x000000000000791b */ /* 0x003fe20003800000 */
.L_x_9250:
        /* <DEDUP_REMOVED lines=16> */
.L_x_9251:
[----:B------:R-:W-:Y:S02]  /*14850*/  @P1 IMAD R8, R5, 0x2, R22 ;  /* 0x0000000205081824 */ /* 0x000fe400078e0216 */
[----:B------:R-:W-:Y:S02]  /*14860*/  IMAD.MOV.U32 R13, RZ, RZ, R0 ;  /* 0x000000ffff0d7224 */ /* 0x000fe400078e0000 */
[----:B------:R-:W-:Y:S01]  /*14870*/  IMAD.MOV.U32 R12, RZ, RZ, 0x3 ;  /* 0x00000003ff0c7424 */ /* 0x000fe200078e00ff */
[----:B------:R-:W-:-:S07]  /*14880*/  MOV R3, R14 ;  /* 0x0000000e00037202 */ /* 0x000fce0000000f00 */
[----:B------:R-:W-:Y:S05]  /*14890*/  WARPSYNC.COLLECTIVE R15, `(.L_x_9252) ;  /* 0x000000000f087348 */ /* 0x000fea0003c00000 */
[----:B------:R0:W1:Y:S02]  /*148a0*/  SHFL.IDX P6, R14, R13, R12, R11 ;  /* 0x0000000c0d0e7389 */ /* 0x00006400000c000b */
[----:B01----:R-:W-:Y:S01]  /*148b0*/  ENDCOLLECTIVE ;  /* 0x000000000000791b */ /* 0x003fe20003800000 */
.L_x_9252:
        /* <DEDUP_REMOVED lines=16> */
.L_x_9253:
[----:B------:R-:W-:Y:S01]  /*149c0*/  @P1 LEA R8, R5, R22, 0x1 ;  /* 0x0000001605081211 */ /* 0x000fe200078e08ff */
[----:B------:R-:W-:Y:S02]  /*149d0*/  IMAD.MOV.U32 R13, RZ, RZ, R0 ;  /* 0x000000ffff0d7224 */ /* 0x000fe400078e0000 */
[----:B------:R-:W-:Y:S02]  /*149e0*/  IMAD.MOV.U32 R12, RZ, RZ, 0x4 ;  /* 0x00000004ff0c7424 */ /* 0x000fe400078e00ff */
[----:B------:R-:W-:-:S07]  /*149f0*/  IMAD.MOV.U32 R3, RZ, RZ, R14 ;  /* 0x000000ffff037224 */ /* 0x000fce00078e000e */
[----:B------:R-:W-:Y:S05]  /*14a00*/  WARPSYNC.COLLECTIVE R15, `(.L_x_9254) ;  /* 0x000000000f087348 */ /* 0x000fea0003c00000 */
[----:B------:R0:W1:Y:S02]  /*14a10*/  SHFL.IDX P6, R14, R13, R12, R11 ;  /* 0x0000000c0d0e7389 */ /* 0x00006400000c000b */
[----:B01----:R-:W-:Y:S01]  /*14a20*/  ENDCOLLECTIVE ;  /* 0x000000000000791b */ /* 0x003fe20003800000 */
.L_x_9254:
        /* <DEDUP_REMOVED lines=16> */
.L_x_9255:
[----:B------:R-:W-:Y:S02]  /*14b30*/  @P1 IMAD R8, R5, 0x2, R22 ;  /* 0x0000000205081824 */ /* 0x000fe400078e0216 */
[----:B------:R-:W-:Y:S01]  /*14b40*/  IMAD.MOV.U32 R13, RZ, RZ, R0 ;  /* 0x000000ffff0d7224 */ /* 0x000fe200078e0000 */
[----:B------:R-:W-:Y:S01]  /*14b50*/  MOV R12, 0x5 ;  /* 0x00000005000c7802 */ /* 0x000fe20000000f00 */
[----:B------:R-:W-:-:S07]  /*14b60*/  IMAD.MOV.U32 R3, RZ, RZ, R14 ;  /* 0x000000ffff037224 */ /* 0x000fce00078e000e */
[----:B------:R-:W-:Y:S05]  /*14b70*/  WARPSYNC.COLLECTIVE R15, `(.L_x_9256) ;  /* 0x000000000f087348 */ /* 0x000fea0003c00000 */
[----:B------:R0:W1:Y:S02]  /*14b80*/  SHFL.IDX P6, R14, R13, R12, R11 ;  /* 0x0000000c0d0e7389 */ /* 0x00006400000c000b */
[----:B01----:R-:W-:Y:S01]  /*14b90*/  ENDCOLLECTIVE ;  /* 0x000000000000791b */ /* 0x003fe20003800000 */
.L_x_9256:
        /* <DEDUP_REMOVED lines=16> */
.L_x_9257:
[----:B------:R-:W-:Y:S02]  /*14ca0*/  @P1 IMAD R8, R5, 0x2, R22 ;  /* 0x0000000205081824 */ /* 0x000fe400078e0216 */
[----:B------:R-:W-:Y:S02]  /*14cb0*/  IMAD.MOV.U32 R13, RZ, RZ, R0 ;  /* 0x000000ffff0d7224 */ /* 0x000fe400078e0000 */
[----:B------:R-:W-:Y:S02]  /*14cc0*/  IMAD.MOV.U32 R12, RZ, RZ, 0x6 ;  /* 0x00000006ff0c7424 */ /* 0x000fe400078e00ff */
[----:B------:R-:W-:-:S07]  /*14cd0*/  IMAD.MOV.U32 R3, RZ, RZ, R14 ;  /* 0x000000ffff037224 */ /* 0x000fce00078e000e */
[----:B------:R-:W-:Y:S05]  /*14ce0*/  WARPSYNC.COLLECTIVE R15, `(.L_x_9258) ;  /* 0x000000000f087348 */ /* 0x000fea0003c00000 */
[----:B------:R0:W1:Y:S02]  /*14cf0*/  SHFL.IDX P6, R14, R13, R12, R11 ;  /* 0x0000000c0d0e7389 */ /* 0x00006400000c000b */
[----:B01----:R-:W-:Y:S01]  /*14d00*/  ENDCOLLECTIVE ;  /* 0x000000000000791b */ /* 0x003fe20003800000 */
.L_x_9258:
        /* <DEDUP_REMOVED lines=16> */
.L_x_9259:
[----:B------:R-:W-:Y:S02]  /*14e10*/  @P1 IMAD R8, R5, 0x2, R22 ;  /* 0x0000000205081824 */ /* 0x000fe400078e0216 */
[----:B------:R-:W-:Y:S02]  /*14e20*/  IMAD.MOV.U32 R13, RZ, RZ, R0 ;  /* 0x000000ffff0d7224 */ /* 0x000fe400078e0000 */
[----:B------:R-:W-:Y:S02]  /*14e30*/  IMAD.MOV.U32 R12, RZ, RZ, 0x7 ;  /* 0x00000007ff0c7424 */ /* 0x000fe400078e00ff */
[----:B------:R-:W-:-:S07]  /*14e40*/  IMAD.MOV.U32 R3, RZ, RZ, R14 ;  /* 0x000000ffff037224 */ /* 0x000fce00078e000e */
[----:B------:R-:W-:Y:S05]  /*14e50*/  WARPSYNC.COLLECTIVE R15, `(.L_x_9260) ;  /* 0x000000000f087348 */ /* 0x000fea0003c00000 */
[----:B------:R0:W1:Y:S02]  /*14e60*/  SHFL.IDX P6, R14, R13, R12, R11 ;  /* 0x0000000c0d0e7389 */ /* 0x00006400000c000b */
[----:B01----:R-:W-:Y:S01]  /*14e70*/  ENDCOLLECTIVE ;  /* 0x000000000000791b */ /* 0x003fe20003800000 */
.L_x_9260:
        /* <DEDUP_REMOVED lines=10> */
.L_x_9261:
[----:B------:R-:W-:Y:S01]  /*14f20*/  @!PT LDS RZ, [RZ] ;  /* 0x00000000fffff984 */ /* 0x000fe20000000800 */
[----:B------:R-:W-:Y:S01]  /*14f30*/  @!PT LDS RZ, [RZ] ;  /* 0x00000000fffff984 */ /* 0x000fe20000000800 */
[----:B------:R-:W-:Y:S01]  /*14f40*/  @!PT LDS RZ, [RZ] ;  /* 0x00000000fffff984 */ /* 0x000fe20000000800 */
[----:B------:R-:W-:Y:S04]  /*14f50*/  @P1 LDGSTS.E.BYPASS.LTC128B.128 [R8+0x1b400], desc[UR36][R2.64], !P3 ;  /* 0x1b40000002081fae */ /* 0x000fe8000d901d64 */
[----:B------:R0:W-:Y:S02]  /*14f60*/  @P1 LDGSTS.E.BYPASS.LTC128B.128 [R8+0x1f400], desc[UR36][R2.64+0x80], !P2 ;  /* 0x1f40008002081fae */ /* 0x0001e4000d101d64 */
[----:B0-----:R-:W-:Y:S01]  /*14f70*/  IMAD.MOV.U32 R2, RZ, RZ, R14 ;  /* 0x000000ffff027224 */ /* 0x001fe200078e000e */
[----:B------:R-:W-:Y:S06]  /*14f80*/  BRA `(.L_x_9262) ;  /* 0xffffffb400c07947 */ /* 0x000fec000383ffff */
.L_x_9184:
        /* <DEDUP_REMOVED lines=9> */
.L_x_9263:
[C---:B------:R-:W-:Y:S02]  /*15020*/  ISETP.GE.AND P2, PT, R17.reuse, R5, PT ;  /* 0x000000051100720c */ /* 0x040fe40003f46270 */
[----:B------:R-:W-:Y:S01]  /*15030*/  IADD3 R6, R17, 0x10, RZ ;  /* 0x0000001011067810 */ /* 0x000fe20007ffe0ff */
[----:B------:R-:W-:Y:S02]  /*15040*/  IMAD.MOV.U32 R13, RZ, RZ, R0 ;  /* 0x000000ffff0d7224 */ /* 0x000fe400078e0000 */
[----:B------:R-:W-:-:S08]  /*15050*/  IMAD.MOV.U32 R2, RZ, RZ, R14 ;  /* 0x000000ffff027224 */ /* 0x000fd000078e000e */
[----:B------:R-:W-:Y:S05]  /*15060*/  WARPSYNC.COLLECTIVE R15, `(.L_x_9264) ;  /* 0x000000000f087348 */ /* 0x000fea0003c00000 */
[----:B------:R0:W1:Y:S02]  /*15070*/  SHFL.IDX P6, R14, R13, R12, R11 ;  /* 0x0000000c0d0e7389 */ /* 0x00006400000c000b */
[----:B01----:R-:W-:Y:S01]  /*15080*/  ENDCOLLECTIVE ;  /* 0x000000000000791b */ /* 0x003fe20003800000 */
.L_x_9264:
        /* <DEDUP_REMOVED lines=8> */
.L_x_9265:
        /* <DEDUP_REMOVED lines=12> */
.L_x_9266:
        /* <DEDUP_REMOVED lines=8> */
.L_x_9267:
        /* <DEDUP_REMOVED lines=13> */
.L_x_9268:
        /* <DEDUP_REMOVED lines=8> */
.L_x_9269:
        /* <DEDUP_REMOVED lines=13> */
.L_x_9270:
        /* <DEDUP_REMOVED lines=8> */
.L_x_9271:
        /* <DEDUP_REMOVED lines=8> */
[----:B------:R-:W-:Y:S01]  /*15570*/  IMAD.MOV.U32 R13, RZ, RZ, R0 ;  /* 0x000000ffff0d7224 */ /* 0x000fe200078e0000 */
[----:B0-----:R-:W-:-:S09]  /*15580*/  MOV R2, R14 ;  /* 0x0000000e00027202 */ /* 0x001fd20000000f00 */
[----:B------:R-:W-:Y:S05]  /*15590*/  WARPSYNC.COLLECTIVE R15, `(.L_x_9272) ;  /* 0x000000000f087348 */ /* 0x000fea0003c00000 */
[----:B------:R0:W1:Y:S02]  /*155a0*/  SHFL.IDX P6, R14, R13, R12, R11 ;  /* 0x0000000c0d0e7389 */ /* 0x00006400000c000b */
[----:B01----:R-:W-:Y:S01]  /*155b0*/  ENDCOLLECTIVE ;  /* 0x000000000000791b */ /* 0x003fe20003800000 */
.L_x_9272:
        /* <DEDUP_REMOVED lines=8> */
.L_x_9273:
[----:B------:R-:W-:-:S05]  /*15640*/  @!P2 IMAD.MOV.U32 R3, RZ, RZ, R7 ;  /* 0x000000ffff03a224 */ /* 0x000fca00078e0007 */
        /* <DEDUP_REMOVED lines=12> */
.L_x_9274:
        /* <DEDUP_REMOVED lines=8> */
.L_x_9275:
        /* <DEDUP_REMOVED lines=12> */
.L_x_9276:
        /* <DEDUP_REMOVED lines=8> */
.L_x_9277:
        /* <DEDUP_REMOVED lines=11> */
.L_x_9278:
[----:B------:R-:W-:Y:S05]  /*15980*/  BRA `(.L_x_9279) ;  /* 0xffffffb800287947 */ /* 0x000fea000383ffff */
.L_x_9189:
[----:B0-----:R0:W1:Y:S02]  /*15990*/  SYNCS.PHASECHK.TRANS64.TRYWAIT P1, [R22+URZ+0x28820], R3 ;  /* 0x02882003160075a7 */ /* 0x001064000802017f */
[----:B-1----:R-:W-:Y:S05]  /*159a0*/  @!P1 NANOSLEEP.SYNCS 0x989680 ;  /* 0x009896800000995d */ /* 0x002fea0003900000 */
[----:B------:R-:W1:Y:S02]  /*159b0*/  @!P1 SYNCS.PHASECHK.TRANS64 P1, [R22+URZ+0x28820], R3 ;  /* 0x02882003160095a7 */ /* 0x000e64000802007f */
[----:B-1----:R-:W-:Y:S05]  /*159c0*/  @!P1 BRA `(.L_x_9189) ;  /* 0xfffffffc00f09947 */ /* 0x002fea000383ffff */
[----:B------:R-:W-:Y:S05]  /*159d0*/  BRA `(.L_x_9280) ;  /* 0xffffffb800a07947 */ /* 0x000fea000383ffff */
.L_x_9194:
[----:B0-----:R0:W1:Y:S02]  /*159e0*/  SYNCS.PHASECHK.TRANS64.TRYWAIT P0, [R6+URZ+0x28840], R3 ;  /* 0x02884003060075a7 */ /* 0x001064000800017f */
[----:B-1----:R-:W-:Y:S05]  /*159f0*/  @!P0 NANOSLEEP.SYNCS 0x989680 ;  /* 0x009896800000895d */ /* 0x002fea0003900000 */
[----:B------:R-:W1:Y:S02]  /*15a00*/  @!P0 SYNCS.PHASECHK.TRANS64 P0, [R6+URZ+0x28840], R3 ;  /* 0x02884003060085a7 */ /* 0x000e64000800007f */
[----:B-1----:R-:W-:Y:S05]  /*15a10*/  @!P0 BRA `(.L_x_9194) ;  /* 0xfffffffc00f08947 */ /* 0x002fea000383ffff */
[----:B------:R-:W-:Y:S05]  /*15a20*/  BRA `(.L_x_9281) ;  /* 0xffffffbc00607947 */ /* 0x000fea000383ffff */
.L_x_9195:
        /* <DEDUP_REMOVED lines=8> */
.L_x_9283:
[----:B------:R-:W-:Y:S05]  /*15ab0*/  BSYNC B1 ;  /* 0x0000000000017941 */ /* 0x000fea0003800000 */
.L_x_9282:
        /* <DEDUP_REMOVED lines=9> */
.L_x_9284:
[----:B------:R-:W-:Y:S02]  /*15b50*/  IMAD R8, R8, 0x2, R22 ;  /* 0x0000000208087824 */ /* 0x000fe400078e0216 */
[----:B------:R-:W-:Y:S02]  /*15b60*/  IMAD.MOV.U32 R13, RZ, RZ, R9 ;  /* 0x000000ffff0d7224 */ /* 0x000fe400078e0009 */
[----:B------:R-:W-:Y:S02]  /*15b70*/  IMAD.MOV.U32 R12, RZ, RZ, 0x1 ;  /* 0x00000001ff0c7424 */ /* 0x000fe400078e00ff */
[----:B------:R-:W-:-:S07]  /*15b80*/  IMAD.MOV.U32 R2, RZ, RZ, R14 ;  /* 0x000000ffff027224 */ /* 0x000fce00078e000e */
[----:B------:R-:W-:Y:S05]  /*15b90*/  WARPSYNC.COLLECTIVE R15, `(.L_x_9285) ;  /* 0x000000000f087348 */ /* 0x000fea0003c00000 */
[----:B------:R0:W1:Y:S02]  /*15ba0*/  SHFL.IDX P6, R14, R13, R12, R11 ;  /* 0x0000000c0d0e7389 */ /* 0x00006400000c000b */
[----:B01----:R-:W-:Y:S01]  /*15bb0*/  ENDCOLLECTIVE ;  /* 0x000000000000791b */ /* 0x003fe20003800000 */
.L_x_9285:
        /* <DEDUP_REMOVED lines=12> */
.L_x_9286:
[----:B------:R-:W-:Y:S01]  /*15c80*/  IMAD.MOV.U32 R13, RZ, RZ, R9 ;  /* 0x000000ffff0d7224 */ /* 0x000fe200078e0009 */
[----:B------:R-:W-:Y:S01]  /*15c90*/  MOV R12, 0x2 ;  /* 0x00000002000c7802 */ /* 0x000fe20000000f00 */
[----:B------:R-:W-:-:S07]  /*15ca0*/  IMAD.MOV.U32 R2, RZ, RZ, R14 ;  /* 0x000000ffff027224 */ /* 0x000fce00078e000e */
[----:B------:R-:W-:Y:S05]  /*15cb0*/  WARPSYNC.COLLECTIVE R15, `(.L_x_9287) ;  /* 0x000000000f087348 */ /* 0x000fea0003c00000 */
[----:B------:R0:W1:Y:S02]  /*15cc0*/  SHFL.IDX P6, R14, R13, R12, R11 ;  /* 0x0000000c0d0e7389 */ /* 0x00006400000c000b */
[----:B01----:R-:W-:Y:S01]  /*15cd0*/  ENDCOLLECTIVE ;  /* 0x000000000000791b */ /* 0x003fe20003800000 */
.L_x_9287:
        /* <DEDUP_REMOVED lines=12> */
.L_x_9288:
[----:B------:R-:W-:Y:S02]  /*15da0*/  IMAD.MOV.U32 R13, RZ, RZ, R9 ;  /* 0x000000ffff0d7224 */ /* 0x000fe400078e0009 */
[----:B------:R-:W-:Y:S02]  /*15db0*/  IMAD.MOV.U32 R12, RZ, RZ, 0x3 ;  /* 0x00000003ff0c7424 */ /* 0x000fe400078e00ff */
[----:B------:R-:W-:-:S07]  /*15dc0*/  IMAD.MOV.U32 R2, RZ, RZ, R14 ;  /* 0x000000ffff027224 */ /* 0x000fce00078e000e */
[----:B------:R-:W-:Y:S05]  /*15dd0*/  WARPSYNC.COLLECTIVE R15, `(.L_x_9289) ;  /* 0x000000000f087348 */ /* 0x000fea0003c00000 */
[----:B------:R0:W1:Y:S02]  /*15de0*/  SHFL.IDX P6, R14, R13, R12, R11 ;  /* 0x0000000c0d0e7389 */ /* 0x00006400000c000b */
[----:B01----:R-:W-:Y:S01]  /*15df0*/  ENDCOLLECTIVE ;  /* 0x000000000000791b */ /* 0x003fe20003800000 */
.L_x_9289:
        /* <DEDUP_REMOVED lines=12> */
.L_x_9290:
[----:B------:R-:W-:Y:S02]  /*15ec0*/  IMAD.MOV.U32 R13, RZ, RZ, R9 ;  /* 0x000000ffff0d7224 */ /* 0x000fe400078e0009 */
[----:B------:R-:W-:Y:S01]  /*15ed0*/  IMAD.MOV.U32 R12, RZ, RZ, 0x4 ;  /* 0x00000004ff0c7424 */ /* 0x000fe200078e00ff */
[----:B------:R-:W-:-:S07]  /*15ee0*/  MOV R2, R14 ;  /* 0x0000000e00027202 */ /* 0x000fce0000000f00 */
[----:B------:R-:W-:Y:S05]  /*15ef0*/  WARPSYNC.COLLECTIVE R15, `(.L_x_9291) ;  /* 0x000000000f087348 */ /* 0x000fea0003c00000 */
[----:B------:R0:W1:Y:S02]  /*15f00*/  SHFL.IDX P6, R14, R13, R12, R11 ;  /* 0x0000000c0d0e7389 */ /* 0x00006400000c000b */
[----:B01----:R-:W-:Y:S01]  /*15f10*/  ENDCOLLECTIVE ;  /* 0x000000000000791b */ /* 0x003fe20003800000 */
.L_x_9291:
        /* <DEDUP_REMOVED lines=12> */
.L_x_9292:
[----:B------:R-:W-:Y:S01]  /*15fe0*/  IMAD.MOV.U32 R13, RZ, RZ, R9 ;  /* 0x000000ffff0d7224 */ /* 0x000fe200078e0009 */
[----:B------:R-:W-:Y:S01]  /*15ff0*/  MOV R12, 0x5 ;  /* 0x00000005000c7802 */ /* 0x000fe20000000f00 */
[----:B------:R-:W-:-:S07]  /*16000*/  IMAD.MOV.U32 R2, RZ, RZ, R14 ;  /* 0x000000ffff027224 */ /* 0x000fce00078e000e */
[----:B------:R-:W-:Y:S05]  /*16010*/  WARPSYNC.COLLECTIVE R15, `(.L_x_9293) ;  /* 0x000000000f087348 */ /* 0x000fea0003c00000 */
[----:B------:R0:W1:Y:S02]  /*16020*/  SHFL.IDX P6, R14, R13, R12, R11 ;  /* 0x0000000c0d0e7389 */ /* 0x00006400000c000b */
[----:B01----:R-:W-:Y:S01]  /*16030*/  ENDCOLLECTIVE ;  /* 0x000000000000791b */ /* 0x003fe20003800000 */
.L_x_9293:
        /* <DEDUP_REMOVED lines=12> */
.L_x_9294:
[----:B------:R-:W-:Y:S02]  /*16100*/  IMAD.MOV.U32 R13, RZ, RZ, R9 ;  /* 0x000000ffff0d7224 */ /* 0x000fe400078e0009 */
[----:B------:R-:W-:Y:S02]  /*16110*/  IMAD.MOV.U32 R12, RZ, RZ, 0x6 ;  /* 0x00000006ff0c7424 */ /* 0x000fe400078e00ff */
[----:B------:R-:W-:-:S07]  /*16120*/  IMAD.MOV.U32 R2, RZ, RZ, R14 ;  /* 0x000000ffff027224 */ /* 0x000fce00078e000e */
[----:B------:R-:W-:Y:S05]  /*16130*/  WARPSYNC.COLLECTIVE R15, `(.L_x_9295) ;  /* 0x000000000f087348 */ /* 0x000fea0003c00000 */
[----:B------:R0:W1:Y:S02]  /*16140*/  SHFL.IDX P6, R14, R13, R12, R11 ;  /* 0x0000000c0d0e7389 */ /* 0x00006400000c000b */
[----:B01----:R-:W-:Y:S01]  /*16150*/  ENDCOLLECTIVE ;  /* 0x000000000000791b */ /* 0x003fe20003800000 */
.L_x_9295:
        /* <DEDUP_REMOVED lines=12> */
.L_x_9296:
[----:B------:R-:W-:Y:S02]  /*16220*/  IMAD.MOV.U32 R13, RZ, RZ, R9 ;  /* 0x000000ffff0d7224 */ /* 0x000fe400078e0009 */
[----:B------:R-:W-:Y:S01]  /*16230*/  IMAD.MOV.U32 R12, RZ, RZ, 0x7 ;  /* 0x00000007ff0c7424 */ /* 0x000fe200078e00ff */
[----:B------:R-:W-:-:S07]  /*16240*/  MOV R2, R14 ;  /* 0x0000000e00027202 */ /* 0x000fce0000000f00 */
[----:B------:R-:W-:Y:S05]  /*16250*/  WARPSYNC.COLLECTIVE R15, `(.L_x_9297) ;  /* 0x000000000f087348 */ /* 0x000fea0003c00000 */
[----:B------:R0:W1:Y:S02]  /*16260*/  SHFL.IDX P6, R14, R13, R12, R11 ;  /* 0x0000000c0d0e7389 */ /* 0x00006400000c000b */
[----:B01----:R-:W-:Y:S01]  /*16270*/  ENDCOLLECTIVE ;  /* 0x000000000000791b */ /* 0x003fe20003800000 */
.L_x_9297:
        /* <DEDUP_REMOVED lines=12> */
.L_x_9298:
[----:B------:R-:W-:Y:S01]  /*16340*/  IMAD.MOV.U32 R2, RZ, RZ, R14 ;  /* 0x000000ffff027224 */ /* 0x000fe200078e000e */
[----:B------:R-:W-:Y:S06]  /*16350*/  BRA `(.L_x_9299) ;  /* 0xffffffb8002c7947 */ /* 0x000fec000383ffff */
.L_x_9200:
[----:B-1----:R1:W3:Y:S02]  /*16360*/  SYNCS.PHASECHK.TRANS64.TRYWAIT P0, [R6+URZ+0x28860], R2 ;  /* 0x02886002060075a7 */ /* 0x0022e4000800017f */
[----:B---3--:R-:W-:Y:S05]  /*16370*/  @!P0 NANOSLEEP.SYNCS 0x989680 ;  /* 0x009896800000895d */ /* 0x008fea0003900000 */
[----:B------:R-:W3:Y:S02]  /*16380*/  @!P0 SYNCS.PHASECHK.TRANS64 P0, [R6+URZ+0x28860], R2 ;  /* 0x02886002060085a7 */ /* 0x000ee4000800007f */
[----:B---3--:R-:W-:Y:S05]  /*16390*/  @!P0 BRA `(.L_x_9200) ;  /* 0xfffffffc00f08947 */ /* 0x008fea000383ffff */
[----:B------:R-:W-:Y:S05]  /*163a0*/  BRA `(.L_x_9300) ;  /* 0xffffffb800887947 */ /* 0x000fea000383ffff */
.L_x_9201:
        /* <DEDUP_REMOVED lines=8> */
.L_x_9302:
[----:B------:R-:W-:Y:S05]  /*16430*/  BSYNC B1 ;  /* 0x0000000000017941 */ /* 0x000fea0003800000 */
.L_x_9301:
[----:B------:R-:W-:Y:S01]  /*16440*/  IMAD.MOV.U32 R13, RZ, RZ, R18 ;  /* 0x000000ffff0d7224 */ /* 0x000fe200078e0012 */
[----:B------:R-:W-:Y:S01]  /*16450*/  LEA R7, R7, R22, 0x1 ;  /* 0x0000001607077211 */ /* 0x000fe200078e08ff */
[----:B------:R-:W-:Y:S02]  /*16460*/  IMAD.MOV.U32 R12, RZ, RZ, RZ ;  /* 0x000000ffff0c7224 */ /* 0x000fe400078e00ff */
[----:B------:R-:W-:Y:S02]  /*16470*/  IMAD.MOV.U32 R11, RZ, RZ, 0x181f ;  /* 0x0000181fff0b7424 */ /* 0x000fe400078e00ff */
[----:B------:R-:W-:Y:S02]  /*16480*/  IMAD.MOV.U32 R15, RZ, RZ, -0x1 ;  /* 0xffffffffff0f7424 */ /* 0x000fe400078e00ff */
[----:B------:R-:W-:-:S07]  /*16490*/  IMAD.MOV.U32 R3, RZ, RZ, R14 ;  /* 0x000000ffff037224 */ /* 0x000fce00078e000e */
[----:B------:R-:W-:Y:S05]  /*164a0*/  WARPSYNC.COLLECTIVE R15, `(.L_x_9303) ;  /* 0x000000000f087348 */ /* 0x000fea0003c00000 */
[----:B------:R0:W1:Y:S02]  /*164b0*/  SHFL.IDX P6, R14, R13, R12, R11 ;  /* 0x0000000c0d0e7389 */ /* 0x00006400000c000b */
[----:B01----:R-:W-:Y:S01]  /*164c0*/  ENDCOLLECTIVE ;  /* 0x000000000000791b */ /* 0x003fe20003800000 */
.L_x_9303:
[----:B------:R-:W-:Y:S02]  /*164d0*/  IMAD.MOV.U32 R13, RZ, RZ, R24 ;  /* 0x000000ffff0d7224 */ /* 0x000fe400078e0018 */
[----:B------:R-:W-:Y:S02]  /*164e0*/  IMAD.MOV.U32 R12, RZ, RZ, 0x1 ;  /* 0x00000001ff0c7424 */ /* 0x000fe400078e00ff */
[----:B------:R-:W-:-:S07]  /*164f0*/  IMAD.MOV.U32 R2, RZ, RZ, R14 ;  /* 0x000000ffff027224 */ /* 0x000fce00078e000e */
[----:B------:R-:W-:Y:S05]  /*16500*/  WARPSYNC.COLLECTIVE R15, `(.L_x_9304) ;  /* 0x000000000f087348 */ /* 0x000fea0003c00000 */
[----:B------:R0:W1:Y:S02]  /*16510*/  SHFL.IDX P6, R14, R13, R12, R11 ;  /* 0x0000000c0d0e7389 */ /* 0x00006400000c000b */
[----:B01----:R-:W-:Y:S01]  /*16520*/  ENDCOLLECTIVE ;  /* 0x000000000000791b */ /* 0x003fe20003800000 */
.L_x_9304:
        /* <DEDUP_REMOVED lines=14> */
.L_x_9305:
[----:B------:R-:W-:Y:S02]  /*16610*/  IMAD.MOV.U32 R13, RZ, RZ, R24 ;  /* 0x000000ffff0d7224 */ /* 0x000fe400078e0018 */
[----:B------:R-:W-:Y:S02]  /*16620*/  IMAD.MOV.U32 R12, RZ, RZ, 0x2 ;  /* 0x00000002ff0c7424 */ /* 0x000fe400078e00ff */
[----:B------:R-:W-:-:S07]  /*16630*/  IMAD.MOV.U32 R2, RZ, RZ, R14 ;  /* 0x000000ffff027224 */ /* 0x000fce00078e000e */
[----:B------:R-:W-:Y:S05]  /*16640*/  WARPSYNC.COLLECTIVE R15, `(.L_x_9306) ;  /* 0x000000000f087348 */ /* 0x000fea0003c00000 */
[----:B------:R0:W1:Y:S02]  /*16650*/  SHFL.IDX P6, R14, R13, R12, R11 ;  /* 0x0000000c0d0e7389 */ /* 0x00006400000c000b */
[----:B01----:R-:W-:Y:S01]  /*16660*/  ENDCOLLECTIVE ;  /* 0x000000000000791b */ /* 0x003fe20003800000 */
.L_x_9306:
        /* <DEDUP_REMOVED lines=14> */
.L_x_9307:
[----:B------:R-:W-:Y:S02]  /*16750*/  IMAD.MOV.U32 R13, RZ, RZ, R24 ;  /* 0x000000ffff0d7224 */ /* 0x000fe400078e0018 */
[----:B------:R-:W-:Y:S02]  /*16760*/  IMAD.MOV.U32 R12, RZ, RZ, 0x3 ;  /* 0x00000003ff0c7424 */ /* 0x000fe400078e00ff */
[----:B------:R-:W-:-:S07]  /*16770*/  IMAD.MOV.U32 R2, RZ, RZ, R14 ;  /* 0x000000ffff027224 */ /* 0x000fce00078e000e */
[----:B------:R-:W-:Y:S05]  /*16780*/  WARPSYNC.COLLECTIVE R15, `(.L_x_9308) ;  /* 0x000000000f087348 */ /* 0x000fea0003c00000 */
[----:B------:R0:W1:Y:S02]  /*16790*/  SHFL.IDX P6, R14, R13, R12, R11 ;  /* 0x0000000c0d0e7389 */ /* 0x00006400000c000b */
[----:B01----:R-:W-:Y:S01]  /*167a0*/  ENDCOLLECTIVE ;  /* 0x000000000000791b */ /* 0x003fe20003800000 */
.L_x_9308:
        /* <DEDUP_REMOVED lines=14> */
.L_x_9309:
[----:B------:R-:W-:Y:S02]  /*16890*/  IMAD.MOV.U32 R13, RZ, RZ, R24 ;  /* 0x000000ffff0d7224 */ /* 0x000fe400078e0018 */
[----:B------:R-:W-:Y:S02]  /*168a0*/  IMAD.MOV.U32 R12, RZ, RZ, 0x4 ;  /* 0x00000004ff0c7424 */ /* 0x000fe400078e00ff */
[----:B------:R-:W-:-:S07]  /*168b0*/  IMAD.MOV.U32 R2, RZ, RZ, R14 ;  /* 0x000000ffff027224 */ /* 0x000fce00078e000e */
[----:B------:R-:W-:Y:S05]  /*168c0*/  WARPSYNC.COLLECTIVE R15, `(.L_x_9310) ;  /* 0x000000000f087348 */ /* 0x000fea0003c00000 */
[----:B------:R0:W1:Y:S02]  /*168d0*/  SHFL.IDX P6, R14, R13, R12, R11 ;  /* 0x0000000c0d0e7389 */ /* 0x00006400000c000b */
[----:B01----:R-:W-:Y:S01]  /*168e0*/  ENDCOLLECTIVE ;  /* 0x000000000000791b */ /* 0x003fe20003800000 */
.L_x_9310:
        /* <DEDUP_REMOVED lines=14> */
.L_x_9311:
[----:B------:R-:W-:Y:S02]  /*169d0*/  IMAD.MOV.U32 R13, RZ, RZ, R24 ;  /* 0x000000ffff0d7224 */ /* 0x000fe400078e0018 */
[----:B------:R-:W-:Y:S02]  /*169e0*/  IMAD.MOV.U32 R12, RZ, RZ, 0x5 ;  /* 0x00000005ff0c7424 */ /* 0x000fe400078e00ff */
[----:B------:R-:W-:-:S07]  /*169f0*/  IMAD.MOV.U32 R2, RZ, RZ, R14 ;  /* 0x000000ffff027224 */ /* 0x000fce00078e000e */
[----:B------:R-:W-:Y:S05]  /*16a00*/  WARPSYNC.COLLECTIVE R15, `(.L_x_9312) ;  /* 0x000000000f087348 */ /* 0x000fea0003c00000 */
[----:B------:R0:W1:Y:S02]  /*16a10*/  SHFL.IDX P6, R14, R13, R12, R11 ;  /* 0x0000000c0d0e7389 */ /* 0x00006400000c000b */
[----:B01----:R-:W-:Y:S01]  /*16a20*/  ENDCOLLECTIVE ;  /* 0x000000000000791b */ /* 0x003fe20003800000 */
.L_x_9312:
        /* <DEDUP_REMOVED lines=14> */
.L_x_9313:
[----:B------:R-:W-:Y:S02]  /*16b10*/  IMAD.MOV.U32 R13, RZ, RZ, R24 ;  /* 0x000000ffff0d7224 */ /* 0x000fe400078e0018 */
[----:B------:R-:W-:Y:S02]  /*16b20*/  IMAD.MOV.U32 R12, RZ, RZ, 0x6 ;  /* 0x00000006ff0c7424 */ /* 0x000fe400078e00ff */
[----:B------:R-:W-:-:S07]  /*16b30*/  IMAD.MOV.U32 R2, RZ, RZ, R14 ;  /* 0x000000ffff027224 */ /* 0x000fce00078e000e */
[----:B------:R-:W-:Y:S05]  /*16b40*/  WARPSYNC.COLLECTIVE R15, `(.L_x_9314) ;  /* 0x000000000f087348 */ /* 0x000fea0003c00000 */
[----:B------:R0:W1:Y:S02]  /*16b50*/  SHFL.IDX P6, R14, R13, R12, R11 ;  /* 0x0000000c0d0e7389 */ /* 0x00006400000c000b */
[----:B01----:R-:W-:Y:S01]  /*16b60*/  ENDCOLLECTIVE ;  /* 0x000000000000791b */ /* 0x003fe20003800000 */
.L_x_9314:
        /* <DEDUP_REMOVED lines=14> */
.L_x_9315:
[----:B------:R-:W-:Y:S02]  /*16c50*/  IMAD.MOV.U32 R13, RZ, RZ, R24 ;  /* 0x000000ffff0d7224 */ /* 0x000fe400078e0018 */
[----:B------:R-:W-:Y:S02]  /*16c60*/  IMAD.MOV.U32 R12, RZ, RZ, 0x7 ;  /* 0x00000007ff0c7424 */ /* 0x000fe400078e00ff */
[----:B------:R-:W-:-:S07]  /*16c70*/  IMAD.MOV.U32 R2, RZ, RZ, R14 ;  /* 0x000000ffff027224 */ /* 0x000fce00078e000e */
[----:B------:R-:W-:Y:S05]  /*16c80*/  WARPSYNC.COLLECTIVE R15, `(.L_x_9316) ;  /* 0x000000000f087348 */ /* 0x000fea0003c00000 */
[----:B------:R0:W1:Y:S02]  /*16c90*/  SHFL.IDX P6, R14, R13, R12, R11 ;  /* 0x0000000c0d0e7389 */ /* 0x00006400000c000b */
[----:B01----:R-:W-:Y:S01]  /*16ca0*/  ENDCOLLECTIVE ;  /* 0x000000000000791b */ /* 0x003fe20003800000 */
.L_x_9316:
        /* <DEDUP_REMOVED lines=13> */
.L_x_9317:
[----:B------:R-:W-:Y:S01]  /*16d80*/  @!PT LDS RZ, [RZ] ;  /* 0x00000000fffff984 */ /* 0x000fe20000000800 */
[----:B------:R-:W-:Y:S01]  /*16d90*/  @!PT LDS RZ, [RZ] ;  /* 0x00000000fffff984 */ /* 0x000fe20000000800 */
[----:B------:R-:W-:Y:S01]  /*16da0*/  @!PT LDS RZ, [RZ] ;  /* 0x00000000fffff984 */ /* 0x000fe20000000800 */
[----:B------:R1:W-:Y:S01]  /*16db0*/  LDGSTS.E.BYPASS.LTC128B.128 [R7+0x7400], desc[UR36][R2.64+0x80], !P0 ;  /* 0x0740008002077fae */ /* 0x0003e2000c101d64 */
[----:B------:R-:W-:Y:S05]  /*16dc0*/  BRA `(.L_x_9318) ;  /* 0xffffffb4000c7947 */ /* 0x000fea000383ffff */
.L_x_9209:
[----:B0-----:R0:W1:Y:S02]  /*16dd0*/  SYNCS.PHASECHK.TRANS64.TRYWAIT P0, [R0+URZ+0x28860], R3 ;  /* 0x02886003000075a7 */ /* 0x001064000800017f */
[----:B-1----:R-:W-:Y:S05]  /*16de0*/  @!P0 NANOSLEEP.SYNCS 0x989680 ;  /* 0x009896800000895d */ /* 0x002fea0003900000 */
[----:B------:R-:W1:Y:S02]  /*16df0*/  @!P0 SYNCS.PHASECHK.TRANS64 P0, [R0+URZ+0x28860], R3 ;  /* 0x02886003000085a7 */ /* 0x000e64000800007f */
[----:B-1----:R-:W-:Y:S05]  /*16e00*/  @!P0 BRA `(.L_x_9209) ;  /* 0xfffffffc00f08947 */ /* 0x002fea000383ffff */
[----:B------:R-:W-:Y:S05]  /*16e10*/  BRA `(.L_x_9319) ;  /* 0xffffffb800187947 */ /* 0x000fea000383ffff */
.L_x_9210:
        /* <DEDUP_REMOVED lines=8> */
.L_x_9321:
[----:B------:R-:W-:Y:S05]  /*16ea0*/  BSYNC B0 ;  /* 0x0000000000007941 */ /* 0x000fea0003800000 */
.L_x_9320:
[----:B------:R-:W-:Y:S01]  /*16eb0*/  IMAD.MOV.U32 R13, RZ, RZ, R18 ;  /* 0x000000ffff0d7224 */ /* 0x000fe200078e0012 */
[----:B------:R-:W-:Y:S01]  /*16ec0*/  MOV R3, R14 ;  /* 0x0000000e00037202 */ /* 0x000fe20000000f00 */
[----:B------:R-:W-:Y:S02]  /*16ed0*/  IMAD.MOV.U32 R12, RZ, RZ, RZ ;  /* 0x000000ffff0c7224 */ /* 0x000fe400078e00ff */
[----:B------:R-:W-:Y:S02]  /*16ee0*/  IMAD.MOV.U32 R11, RZ, RZ, 0x181f ;  /* 0x0000181fff0b7424 */ /* 0x000fe400078e00ff */
[----:B------:R-:W-:Y:S02]  /*16ef0*/  IMAD.MOV.U32 R15, RZ, RZ, -0x1 ;  /* 0xffffffffff0f7424 */ /* 0x000fe400078e00ff */
[----:B------:R-:W-:Y:S02]  /*16f00*/  IMAD.SHL.U32 R5, R30, 0x2, RZ ;  /* 0x000000021e057824 */ /* 0x000fe400078e00ff */
[----:B------:R-:W-:-:S07]  /*16f10*/  IMAD R4, R9, 0x2, R22 ;  /* 0x0000000209047824 */ /* 0x000fce00078e0216 */
[----:B------:R-:W-:Y:S05]  /*16f20*/  WARPSYNC.COLLECTIVE R15, `(.L_x_9322) ;  /* 0x000000000f087348 */ /* 0x000fea0003c00000 */
[----:B------:R0:W1:Y:S02]  /*16f30*/  SHFL.IDX P6, R14, R13, R12, R11 ;  /* 0x0000000c0d0e7389 */ /* 0x00006400000c000b */
[----:B01----:R-:W-:Y:S01]  /*16f40*/  ENDCOLLECTIVE ;  /* 0x000000000000791b */ /* 0x003fe20003800000 */
.L_x_9322:
        /* <DEDUP_REMOVED lines=11> */
.L_x_9323:
        /* <DEDUP_REMOVED lines=13> */
.L_x_9324:
[----:B------:R-:W-:Y:S02]  /*170d0*/  IMAD.MOV.U32 R13, RZ, RZ, R24 ;  /* 0x000000ffff0d7224 */ /* 0x000fe400078e0018 */
[----:B------:R-:W-:Y:S02]  /*170e0*/  IMAD.MOV.U32 R12, RZ, RZ, 0x2 ;  /* 0x00000002ff0c7424 */ /* 0x000fe400078e00ff */
[----:B------:R-:W-:-:S07]  /*170f0*/  IMAD.MOV.U32 R10, RZ, RZ, R14 ;  /* 0x000000ffff0a7224 */ /* 0x000fce00078e000e */
[----:B------:R-:W-:Y:S05]  /*17100*/  WARPSYNC.COLLECTIVE R15, `(.L_x_9325) ;  /* 0x000000000f087348 */ /* 0x000fea0003c00000 */
[----:B------:R0:W1:Y:S02]  /*17110*/  SHFL.IDX P6, R14, R13, R12, R11 ;  /* 0x0000000c0d0e7389 */ /* 0x00006400000c000b */
[----:B01----:R-:W-:Y:S01]  /*17120*/  ENDCOLLECTIVE ;  /* 0x000000000000791b */ /* 0x003fe20003800000 */
.L_x_9325:
        /* <DEDUP_REMOVED lines=14> */
.L_x_9326:
[----:B------:R-:W-:Y:S02]  /*17210*/  IMAD.MOV.U32 R13, RZ, RZ, R24 ;  /* 0x000000ffff0d7224 */ /* 0x000fe400078e0018 */
[----:B------:R-:W-:Y:S01]  /*17220*/  IMAD.MOV.U32 R12, RZ, RZ, 0x3 ;  /* 0x00000003ff0c7424 */ /* 0x000fe200078e00ff */
[----:B------:R-:W-:-:S13]  /*17230*/  IADD3 R2, P2, R14, R5, RZ ;  /* 0x000000050e027210 */ /* 0x000fda0007f5e0ff */
[----:B------:R-:W-:Y:S05]  /*17240*/  WARPSYNC.COLLECTIVE R15, `(.L_x_9327) ;  /* 0x000000000f087348 */ /* 0x000fea0003c00000 */
[----:B------:R0:W1:Y:S02]  /*17250*/  SHFL.IDX P6, R14, R13, R12, R11 ;  /* 0x0000000c0d0e7389 */ /* 0x00006400000c000b */
[----:B01----:R-:W-:Y:S01]  /*17260*/  ENDCOLLECTIVE ;  /* 0x000000000000791b */ /* 0x003fe20003800000 */
.L_x_9327:
        /* <DEDUP_REMOVED lines=13> */
.L_x_9328:
[----:B------:R-:W-:Y:S02]  /*17340*/  IMAD.MOV.U32 R13, RZ, RZ, R24 ;  /* 0x000000ffff0d7224 */ /* 0x000fe400078e0018 */
[----:B------:R-:W-:Y:S01]  /*17350*/  IMAD.MOV.U32 R12, RZ, RZ, 0x4 ;  /* 0x00000004ff0c7424 */ /* 0x000fe200078e00ff */
[----:B------:R-:W-:-:S13]  /*17360*/  IADD3 R2, P2, R14, R5, RZ ;  /* 0x000000050e027210 */ /* 0x000fda0007f5e0ff */
[----:B------:R-:W-:Y:S05]  /*17370*/  WARPSYNC.COLLECTIVE R15, `(.L_x_9329) ;  /* 0x000000000f087348 */ /* 0x000fea0003c00000 */
[----:B------:R0:W1:Y:S02]  /*17380*/  SHFL.IDX P6, R14, R13, R12, R11 ;  /* 0x0000000c0d0e7389 */ /* 0x00006400000c000b */
[----:B01----:R-:W-:Y:S01]  /*17390*/  ENDCOLLECTIVE ;  /* 0x000000000000791b */ /* 0x003fe20003800000 */
.L_x_9329:
        /* <DEDUP_REMOVED lines=13> */
.L_x_9330:
[----:B------:R-:W-:Y:S02]  /*17470*/  IMAD.MOV.U32 R13, RZ, RZ, R24 ;  /* 0x000000ffff0d7224 */ /* 0x000fe400078e0018 */
[----:B------:R-:W-:Y:S02]  /*17480*/  IMAD.MOV.U32 R12, RZ, RZ, 0x5 ;  /* 0x00000005ff0c7424 */ /* 0x000fe400078e00ff */
[----:B------:R-:W-:-:S07]  /*17490*/  IMAD.MOV.U32 R10, RZ, RZ, R14 ;  /* 0x000000ffff0a7224 */ /* 0x000fce00078e000e */
[----:B------:R-:W-:Y:S05]  /*174a0*/  WARPSYNC.COLLECTIVE R15, `(.L_x_9331) ;  /* 0x000000000f087348 */ /* 0x000fea0003c00000 */
[----:B------:R0:W1:Y:S02]  /*174b0*/  SHFL.IDX P6, R14, R13, R12, R11 ;  /* 0x0000000c0d0e7389 */ /* 0x00006400000c000b */
[----:B01----:R-:W-:Y:S01]  /*174c0*/  ENDCOLLECTIVE ;  /* 0x000000000000791b */ /* 0x003fe20003800000 */
.L_x_9331:
        /* <DEDUP_REMOVED lines=14> */
.L_x_9332:
[----:B------:R-:W-:Y:S01]  /*175b0*/  IMAD.MOV.U32 R13, RZ, RZ, R24 ;  /* 0x000000ffff0d7224 */ /* 0x000fe200078e0018 */
[----:B------:R-:W-:Y:S02]  /*175c0*/  MOV R12, 0x6 ;  /* 0x00000006000c7802 */ /* 0x000fe40000000f00 */
[----:B------:R-:W-:-:S13]  /*175d0*/  IADD3 R2, P2, R14, R5, RZ ;  /* 0x000000050e027210 */ /* 0x000fda0007f5e0ff */
[----:B------:R-:W-:Y:S05]  /*175e0*/  WARPSYNC.COLLECTIVE R15, `(.L_x_9333) ;  /* 0x000000000f087348 */ /* 0x000fea0003c00000 */
[----:B------:R0:W1:Y:S02]  /*175f0*/  SHFL.IDX P6, R14, R13, R12, R11 ;  /* 0x0000000c0d0e7389 */ /* 0x00006400000c000b */
[----:B01----:R-:W-:Y:S01]  /*17600*/  ENDCOLLECTIVE ;  /* 0x000000000000791b */ /* 0x003fe20003800000 */
.L_x_9333:
        /* <DEDUP_REMOVED lines=13> */
.L_x_9334:
[----:B------:R-:W-:Y:S02]  /*176e0*/  IMAD.MOV.U32 R13, RZ, RZ, R24 ;  /* 0x000000ffff0d7224 */ /* 0x000fe400078e0018 */
[----:B------:R-:W-:Y:S02]  /*176f0*/  IMAD.MOV.U32 R12, RZ, RZ, 0x7 ;  /* 0x00000007ff0c7424 */ /* 0x000fe400078e00ff */
[----:B------:R-:W-:-:S07]  /*17700*/  IMAD.MOV.U32 R10, RZ, RZ, R14 ;  /* 0x000000ffff0a7224 */ /* 0x000fce00078e000e */
[----:B------:R-:W-:Y:S05]  /*17710*/  WARPSYNC.COLLECTIVE R15, `(.L_x_9335) ;  /* 0x000000000f087348 */ /* 0x000fea0003c00000 */
[----:B------:R0:W1:Y:S02]  /*17720*/  SHFL.IDX P6, R14, R13, R12, R11 ;  /* 0x0000000c0d0e7389 */ /* 0x00006400000c000b */
[----:B01----:R-:W-:Y:S01]  /*17730*/  ENDCOLLECTIVE ;  /* 0x000000000000791b */ /* 0x003fe20003800000 */
.L_x_9335:
        /* <DEDUP_REMOVED lines=12> */
.L_x_9336:
[----:B------:R-:W-:Y:S05]  /*17800*/  BRA `(.L_x_9337) ;  /* 0xffffffb000b87947 */ /* 0x000fea000383ffff */
.L_x_9215:
        /* <DEDUP_REMOVED lines=8> */
.L_x_9339:
[----:B------:R-:W-:Y:S05]  /*17890*/  BSYNC B0 ;  /* 0x0000000000007941 */ /* 0x000fea0003800000 */
.L_x_9338:
        /* <DEDUP_REMOVED lines=9> */
.L_x_9340:
[----:B------:R-:W-:Y:S02]  /*17930*/  ULDC UR4, c[0x0][0xc3c] ;  /* 0x00030f0000047ab9 */ /* 0x000fe40000000800 */
[----:B------:R-:W-:-:S13]  /*17940*/  ISETP.GE.OR P1, PT, R9, UR4, !P0 ;  /* 0x0000000409007c0c */ /* 0x000fda000c726670 */
[----:B------:R-:W0:Y:S08]  /*17950*/  @!P1 LDC.64 R4, c[0x0][0xc80] ;  /* 0x00032000ff049b82 */ /* 0x000e300000000a00 */
[----:B------:R-:W1:Y:S01]  /*17960*/  @!P1 LDC.64 R2, c[0x0][0xc78] ;  /* 0x00031e00ff029b82 */ /* 0x000e620000000a00 */
[----:B------:R-:W-:Y:S01]  /*17970*/  IMAD.MOV.U32 R17, RZ, RZ, RZ ;  /* 0x000000ffff117224 */ /* 0x000fe200078e00ff */
[----:B------:R-:W-:Y:S01]  /*17980*/  MOV R7, R14 ;  /* 0x0000000e00077202 */ /* 0x000fe20000000f00 */
[----:B0-----:R-:W-:-:S06]  /*17990*/  @!P1 IMAD.WIDE R4, R9, 0x4, R4 ;  /* 0x0000000409049825 */ /* 0x001fcc00078e0204 */
[----:B------:R-:W2:Y:S01]  /*179a0*/  @!P1 LDG.E R4, desc[UR36][R4.64] ;  /* 0x0000002404049981 */ /* 0x000ea2000c1e1900 */
[----:B-1----:R-:W-:-:S06]  /*179b0*/  @!P1 IMAD.WIDE R2, R9, 0x4, R2 ;  /* 0x0000000409029825 */ /* 0x002fcc00078e0202 */
[----:B------:R-:W3:Y:S01]  /*179c0*/  @!P1 LDG.E R2, desc[UR36][R2.64] ;  /* 0x0000002402029981 */ /* 0x000ee2000c1e1900 */
[----:B------:R-:W-:Y:S01]  /*179d0*/  IMAD.MOV.U32 R8, RZ, RZ, RZ ;  /* 0x000000ffff087224 */ /* 0x000fe200078e00ff */
[C---:B------:R-:W-:Y:S01]  /*179e0*/  ISETP.GE.U32.AND P2, PT, R10.reuse, 0x2, PT ;  /* 0x000000020a00780c */ /* 0x040fe20003f46070 */
[----:B------:R-:W-:Y:S01]  /*179f0*/  IMAD.MOV.U32 R11, RZ, RZ, RZ ;  /* 0x000000ffff0b7224 */ /* 0x000fe200078e00ff */
        /* <DEDUP_REMOVED lines=10> */
.L_x_9341:
[----:B------:R-:W-:Y:S02]  /*17aa0*/  MOV R12, 0x2 ;  /* 0x00000002000c7802 */ /* 0x000fe40000000f00 */
[----:B------:R-:W-:-:S05]  /*17ab0*/  SEL R6, R14, RZ, P1 ;  /* 0x000000ff0e067207 */ /* 0x000fca0000800000 */
[----:B------:R-:W-:-:S04]  /*17ac0*/  IMAD.IADD R6, R13, 0x1, R6 ;  /* 0x000000010d067824 */ /* 0x000fc800078e0206 */
[----:B------:R-:W-:-:S07]  /*17ad0*/  IMAD.MOV.U32 R13, RZ, RZ, R6 ;  /* 0x000000ffff0d7224 */ /* 0x000fce00078e0006 */
[----:B------:R-:W-:Y:S05]  /*17ae0*/  WARPSYNC.COLLECTIVE R15, `(.L_x_9342) ;  /* 0x000000000f087348 */ /* 0x000fea0003c00000 */
[----:B------:R0:W1:Y:S02]  /*17af0*/  SHFL.UP P6, R14, R13, R12, R11 ;  /* 0x0400000c0d0e7389 */ /* 0x00006400000c000b */
[----:B01----:R-:W-:Y:S01]  /*17b00*/  ENDCOLLECTIVE ;  /* 0x000000000000791b */ /* 0x003fe20003800000 */
.L_x_9342:
        /* <DEDUP_REMOVED lines=8> */
.L_x_9343:
[----:B------:R-:W-:Y:S01]  /*17b90*/  IMAD.MOV.U32 R12, RZ, RZ, 0x8 ;  /* 0x00000008ff0c7424 */ /* 0x000fe200078e00ff */
[----:B------:R-:W-:-:S05]  /*17ba0*/  SEL R3, R14, RZ, P3 ;  /* 0x000000ff0e037207 */ /* 0x000fca0001800000 */
[----:B------:R-:W-:-:S04]  /*17bb0*/  IMAD.IADD R3, R2, 0x1, R3 ;  /* 0x0000000102037824 */ /* 0x000fc800078e0203 */
[----:B------:R-:W-:-:S07]  /*17bc0*/  IMAD.MOV.U32 R13, RZ, RZ, R3 ;  /* 0x000000ffff0d7224 */ /* 0x000fce00078e0003 */
[----:B------:R-:W-:Y:S05]  /*17bd0*/  WARPSYNC.COLLECTIVE R15, `(.L_x_9344) ;  /* 0x000000000f087348 */ /* 0x000fea0003c00000 */
[----:B------:R0:W1:Y:S02]  /*17be0*/  SHFL.UP P6, R14, R13, R12, R11 ;  /* 0x0400000c0d0e7389 */ /* 0x00006400000c000b */
[----:B01----:R-:W-:Y:S01]  /*17bf0*/  ENDCOLLECTIVE ;  /* 0x000000000000791b */ /* 0x003fe20003800000 */
.L_x_9344:
[----:B------:R-:W-:Y:S02]  /*17c00*/  MOV R12, 0x10 ;  /* 0x00000010000c7802 */ /* 0x000fe40000000f00 */
[----:B------:R-:W-:-:S05]  /*17c10*/  SEL R4, R14, RZ, P4 ;  /* 0x000000ff0e047207 */ /* 0x000fca0002000000 */
[----:B------:R-:W-:-:S04]  /*17c20*/  IMAD.IADD R4, R3, 0x1, R4 ;  /* 0x0000000103047824 */ /* 0x000fc800078e0204 */
[----:B------:R-:W-:-:S07]  /*17c30*/  IMAD.MOV.U32 R13, RZ, RZ, R4 ;  /* 0x000000ffff0d7224 */ /* 0x000fce00078e0004 */
[----:B------:R-:W-:Y:S05]  /*17c40*/  WARPSYNC.COLLECTIVE R15, `(.L_x_9345) ;  /* 0x000000000f087348 */ /* 0x000fea0003c00000 */
[----:B------:R0:W1:Y:S02]  /*17c50*/  SHFL.UP P6, R14, R13, R12, R11 ;  /* 0x0400000c0d0e7389 */ /* 0x00006400000c000b */
[----:B01----:R-:W-:Y:S01]  /*17c60*/  ENDCOLLECTIVE ;  /* 0x000000000000791b */ /* 0x003fe20003800000 */
.L_x_9345:
        /* <DEDUP_REMOVED lines=8> */
.L_x_9346:
[----:B------:R-:W-:Y:S05]  /*17cf0*/  BRA `(.L_x_9347) ;  /* 0xffffffb000c47947 */ /* 0x000fea000383ffff */
.L_x_9218:
[----:B------:R-:W-:Y:S01]  /*17d00*/  BSSY B0, `(.L_x_9348) ;  /* 0x0000007000007945 */ /* 0x000fe20003800000 */
[----:B------:R-:W-:Y:S02]  /*17d10*/  IMAD.MOV.U32 R12, RZ, RZ, 0x1 ;  /* 0x00000001ff0c7424 */ /* 0x000fe400078e00ff */
[----:B------:R-:W-:Y:S02]  /*17d20*/  IMAD.MOV.U32 R11, RZ, RZ, RZ ;  /* 0x000000ffff0b7224 */ /* 0x000fe400078e00ff */
[----:B------:R-:W-:-:S07]  /*17d30*/  IMAD.MOV.U32 R15, RZ, RZ, -0x1 ;  /* 0xffffffffff0f7424 */ /* 0x000fce00078e00ff */
[----:B------:R-:W-:Y:S05]  /*17d40*/  WARPSYNC.COLLECTIVE R15, `(.L_x_9349) ;  /* 0x000000000f087348 */ /* 0x000fea0003c00000 */
[----:B------:R0:W1:Y:S02]  /*17d50*/  SHFL.UP P6, R14, R13, R12, R11 ;  /* 0x0400000c0d0e7389 */ /* 0x00006400000c000b */
[----:B01----:R-:W-:Y:S01]  /*17d60*/  ENDCOLLECTIVE ;  /* 0x000000000000791b */ /* 0x003fe20003800000 */
.L_x_9349:
[----:B------:R-:W-:Y:S05]  /*17d70*/  BSYNC B0 ;  /* 0x0000000000007941 */ /* 0x000fea0003800000 */
.L_x_9348:
        /* <DEDUP_REMOVED lines=8> */
.L_x_9350:
[----:B------:R-:W-:Y:S01]  /*17e00*/  IMAD.MOV.U32 R12, RZ, RZ, 0x4 ;  /* 0x00000004ff0c7424 */ /* 0x000fe200078e00ff */
[----:B------:R-:W-:-:S05]  /*17e10*/  SEL R2, R14, RZ, P2 ;  /* 0x000000ff0e027207 */ /* 0x000fca0001000000 */
[----:B------:R-:W-:-:S04]  /*17e20*/  IMAD.IADD R2, R13, 0x1, R2 ;  /* 0x000000010d027824 */ /* 0x000fc800078e0202 */
[----:B------:R-:W-:-:S07]  /*17e30*/  IMAD.MOV.U32 R13, RZ, RZ, R2 ;  /* 0x000000ffff0d7224 */ /* 0x000fce00078e0002 */
[----:B------:R-:W-:Y:S05]  /*17e40*/  WARPSYNC.COLLECTIVE R15, `(.L_x_9351) ;  /* 0x000000000f087348 */ /* 0x000fea0003c00000 */
[----:B------:R0:W1:Y:S02]  /*17e50*/  SHFL.UP P6, R14, R13, R12, R11 ;  /* 0x0400000c0d0e7389 */ /* 0x00006400000c000b */
[----:B01----:R-:W-:Y:S01]  /*17e60*/  ENDCOLLECTIVE ;  /* 0x000000000000791b */ /* 0x003fe20003800000 */
.L_x_9351:
[----:B------:R-:W-:Y:S02]  /*17e70*/  MOV R12, 0x8 ;  /* 0x00000008000c7802 */ /* 0x000fe40000000f00 */
[----:B------:R-:W-:-:S05]  /*17e80*/  SEL R3, R14, RZ, P3 ;  /* 0x000000ff0e037207 */ /* 0x000fca0001800000 */
[----:B------:R-:W-:-:S04]  /*17e90*/  IMAD.IADD R3, R2, 0x1, R3 ;  /* 0x0000000102037824 */ /* 0x000fc800078e0203 */
[----:B------:R-:W-:-:S07]  /*17ea0*/  IMAD.MOV.U32 R13, RZ, RZ, R3 ;  /* 0x000000ffff0d7224 */ /* 0x000fce00078e0003 */
[----:B------:R-:W-:Y:S05]  /*17eb0*/  WARPSYNC.COLLECTIVE R15, `(.L_x_9352) ;  /* 0x000000000f087348 */ /* 0x000fea0003c00000 */
[----:B------:R0:W1:Y:S02]  /*17ec0*/  SHFL.UP P6, R14, R13, R12, R11 ;  /* 0x0400000c0d0e7389 */ /* 0x00006400000c000b */
[----:B01----:R-:W-:Y:S01]  /*17ed0*/  ENDCOLLECTIVE ;  /* 0x000000000000791b */ /* 0x003fe20003800000 */
.L_x_9352:
[----:B------:R-:W-:Y:S01]  /*17ee0*/  IMAD.MOV.U32 R12, RZ, RZ, 0x10 ;  /* 0x00000010ff0c7424 */ /* 0x000fe200078e00ff */
[----:B------:R-:W-:-:S05]  /*17ef0*/  SEL R4, R14, RZ, P4 ;  /* 0x000000ff0e047207 */ /* 0x000fca0002000000 */
[----:B------:R-:W-:-:S04]  /*17f00*/  IMAD.IADD R4, R3, 0x1, R4 ;  /* 0x0000000103047824 */ /* 0x000fc800078e0204 */
[----:B------:R-:W-:-:S07]  /*17f10*/  IMAD.MOV.U32 R13, RZ, RZ, R4 ;  /* 0x000000ffff0d7224 */ /* 0x000fce00078e0004 */
[----:B------:R-:W-:Y:S05]  /*17f20*/  WARPSYNC.COLLECTIVE R15, `(.L_x_9353) ;  /* 0x000000000f087348 */ /* 0x000fea0003c00000 */
[----:B------:R0:W1:Y:S02]  /*17f30*/  SHFL.UP P6, R14, R13, R12, R11 ;  /* 0x0400000c0d0e7389 */ /* 0x00006400000c000b */
[----:B01----:R-:W-:Y:S01]  /*17f40*/  ENDCOLLECTIVE ;  /* 0x000000000000791b */ /* 0x003fe20003800000 */
.L_x_9353:
        /* <DEDUP_REMOVED lines=8> */
.L_x_9354:
[----:B------:R-:W-:Y:S05]  /*17fd0*/  BRA `(.L_x_9355) ;  /* 0xffffffb000b07947 */ /* 0x000fea000383ffff */
.L_x_9220:
[----:B------:R-:W-:Y:S01]  /*17fe0*/  BSSY B0, `(.L_x_9356) ;  /* 0x0000006000007945 */ /* 0x000fe20003800000 */
[----:B------:R-:W-:Y:S01]  /*17ff0*/  PLOP3.LUT P6, PT, P6, PT, PT, 0x8, 0x0 ;  /* 0x000000000000781c */ /* 0x000fe200037ce170 */
[----:B------:R-:W-:-:S12]  /*18000*/  IMAD.MOV.U32 R15, RZ, RZ, -0x1 ;  /* 0xffffffffff0f7424 */ /* 0x000fd800078e00ff */
[----:B0-----:R-:W-:Y:S05]  /*18010*/  WARPSYNC.COLLECTIVE R15, `(.L_x_9357) ;  /* 0x000000000f087348 */ /* 0x001fea0003c00000 */
[----:B------:R-:W-:Y:S01]  /*18020*/  VOTE.ANY R14, PT, P6 ;  /* 0x00000000000e7806 */ /* 0x000fe200030e0100 */
[----:B0-----:R-:W-:Y:S06]  /*18030*/  ENDCOLLECTIVE ;  /* 0x000000000000791b */ /* 0x001fec0003800000 */
.L_x_9357:
[----:B------:R-:W-:Y:S05]  /*18040*/  BSYNC B0 ;  /* 0x0000000000007941 */ /* 0x000fea0003800000 */
.L_x_9356:
        /* <DEDUP_REMOVED lines=8> */
.L_x_9358:
[----:B------:R-:W-:Y:S02]  /*180d0*/  IMAD.IADD R19, R12, 0x1, R19 ;  /* 0x000000010c137824 */ /* 0x000fe400078e0213 */
[----:B------:R-:W-:Y:S02]  /*180e0*/  IMAD.MOV.U32 R13, RZ, RZ, R8 ;  /* 0x000000ffff0d7224 */ /* 0x000fe400078e0008 */
[----:B------:R-:W-:-:S07]  /*180f0*/  IMAD.MOV.U32 R17, RZ, RZ, R14 ;  /* 0x000000ffff117224 */ /* 0x000fce00078e000e */
[----:B------:R-:W-:Y:S05]  /*18100*/  WARPSYNC.COLLECTIVE R15, `(.L_x_9359) ;  /* 0x000000000f087348 */ /* 0x000fea0003c00000 */
[----:B------:R0:W1:Y:S02]  /*18110*/  SHFL.IDX P6, R14, R13, R12, R11 ;  /* 0x0000000c0d0e7389 */ /* 0x00006400000c000b */
[----:B01----:R-:W-:Y:S01]  /*18120*/  ENDCOLLECTIVE ;  /* 0x000000000000791b */ /* 0x003fe20003800000 */
.L_x_9359:
[----:B------:R-:W-:Y:S01]  /*18130*/  IMAD.MOV.U32 R8, RZ, RZ, R14 ;  /* 0x000000ffff087224 */ /* 0x000fe200078e000e */
[----:B------:R-:W-:Y:S06]  /*18140*/  BRA `(.L_x_9360) ;  /* 0xffffffb000947947 */ /* 0x000fec000383ffff */
.L_x_9222:
[----:B------:R-:W-:Y:S01]  /*18150*/  BSSY B0, `(.L_x_9361) ;  /* 0x0000007000007945 */ /* 0x000fe20003800000 */
[----:B------:R-:W-:Y:S01]  /*18160*/  IMAD.MOV.U32 R13, RZ, RZ, R2 ;  /* 0x000000ffff0d7224 */ /* 0x000fe200078e0002 */
[----:B------:R-:W-:Y:S01]  /*18170*/  MOV R11, 0x1f ;  /* 0x0000001f000b7802 */ /* 0x000fe20000000f00 */
[----:B------:R-:W-:-:S07]  /*18180*/  IMAD.MOV.U32 R15, RZ, RZ, -0x1 ;  /* 0xffffffffff0f7424 */ /* 0x000fce00078e00ff */
[----:B0-23--:R-:W-:Y:S05]  /*18190*/  WARPSYNC.COLLECTIVE R15, `(.L_x_9362) ;  /* 0x000000000f087348 */ /* 0x00dfea0003c00000 */
[----:B------:R1:W4:Y:S02]  /*181a0*/  SHFL.IDX P6, R14, R13, R12, R11 ;  /* 0x0000000c0d0e7389 */ /* 0x00032400000c000b */
[----:B01234-:R-:W-:Y:S01]  /*181b0*/  ENDCOLLECTIVE ;  /* 0x000000000000791b */ /* 0x01ffe20003800000 */
.L_x_9362:
[----:B------:R-:W-:Y:S05]  /*181c0*/  BSYNC B0 ;  /* 0x0000000000007941 */ /* 0x000fea0003800000 */
.L_x_9361:
[----:B------:R-:W-:Y:S01]  /*181d0*/  IMAD.MOV.U32 R6, RZ, RZ, R14 ;  /* 0x000000ffff067224 */ /* 0x000fe200078e000e */
[----:B------:R-:W-:Y:S06]  /*181e0*/  BRA `(.L_x_9221) ;  /* 0xffffffb000847947 */ /* 0x000fec000383ffff */
.L_x_9228:
[----:B0-----:R0:W1:Y:S02]  /*181f0*/  SYNCS.PHASECHK.TRANS64.TRYWAIT P0, [R7+URZ+0x28820], R0 ;  /* 0x02882000070075a7 */ /* 0x001064000800017f */
[----:B-1----:R-:W-:Y:S05]  /*18200*/  @!P0 NANOSLEEP.SYNCS 0x989680 ;  /* 0x009896800000895d */ /* 0x002fea0003900000 */
[----:B------:R-:W1:Y:S02]  /*18210*/  @!P0 SYNCS.PHASECHK.TRANS64 P0, [R7+URZ+0x28820], R0 ;  /* 0x02882000070085a7 */ /* 0x000e64000800007f */
[----:B-1----:R-:W-:Y:S05]  /*18220*/  @!P0 BRA `(.L_x_9228) ;  /* 0xfffffffc00f08947 */ /* 0x002fea000383ffff */
[----:B------:R-:W-:Y:S05]  /*18230*/  BRA `(.L_x_9363) ;  /* 0xffffffb800dc7947 */ /* 0x000fea000383ffff */
.L_x_9229:
        /* <DEDUP_REMOVED lines=11> */
.L_x_9365:
[----:B------:R-:W-:Y:S05]  /*182f0*/  BSYNC B0 ;  /* 0x0000000000007941 */ /* 0x000fea0003800000 */
.L_x_9364:
[----:B------:R-:W-:Y:S05]  /*18300*/  BRA `(.L_x_9366) ;  /* 0xffffffb800c47947 */ /* 0x000fea000383ffff */
.L_x_9232:
[----:B------:R-:W-:Y:S01]  /*18310*/  BSSY B1, `(.L_x_9367) ;  /* 0x0000006000017945 */ /* 0x000fe20003800000 */
[----:B------:R-:W-:-:S07]  /*18320*/  IMAD.MOV.U32 R15, RZ, RZ, -0x1 ;  /* 0xffffffffff0f7424 */ /* 0x000fce00078e00ff */
[----:B0-2---:R-:W-:Y:S05]  /*18330*/  WARPSYNC.COLLECTIVE R15, `(.L_x_9368) ;  /* 0x000000000f0c7348 */ /* 0x005fea0003c00000 */
[----:B------:R-:W-:Y:S02]  /*18340*/  ELECT P6, UR62, PT ;  /* 0x00000000003e782f */ /* 0x000fe400038c0000 */
[----:B------:R-:W-:Y:S01]  /*18350*/  MOV R14, UR62 ;  /* 0x0000003e000e7c02 */ /* 0x000fe20008000f00 */
[----:B0-2---:R-:W-:Y:S10]  /*18360*/  ENDCOLLECTIVE ;  /* 0x000000000000791b */ /* 0x005ff40003800000 */
.L_x_9368:
[----:B------:R-:W-:Y:S05]  /*18370*/  BSYNC B1 ;  /* 0x0000000000017941 */ /* 0x000fea0003800000 */
.L_x_9367:
[----:B------:R-:W-:Y:S05]  /*18380*/  BRA `(.L_x_9369) ;  /* 0xffffffb800bc7947 */ /* 0x000fea000383ffff */
.L_x_9234:
[----:B0-----:R0:W1:Y:S02]  /*18390*/  SYNCS.PHASECHK.TRANS64.TRYWAIT P1, [R5+URZ+0x28840], R0 ;  /* 0x02884000050075a7 */ /* 0x001064000802017f */
[----:B-1----:R-:W-:Y:S05]  /*183a0*/  @!P1 NANOSLEEP.SYNCS 0x989680 ;  /* 0x009896800000995d */ /* 0x002fea0003900000 */
[----:B------:R-:W1:Y:S02]  /*183b0*/  @!P1 SYNCS.PHASECHK.TRANS64 P1, [R5+URZ+0x28840], R0 ;  /* 0x02884000050095a7 */ /* 0x000e64000802007f */
[----:B-1----:R-:W-:Y:S05]  /*183c0*/  @!P1 BRA `(.L_x_9234) ;  /* 0xfffffffc00f09947 */ /* 0x002fea000383ffff */
[----:B------:R-:W-:Y:S05]  /*183d0*/  BRA `(.L_x_9370) ;  /* 0xffffffb800e47947 */ /* 0x000fea000383ffff */
.L_x_9236:
[----:B-1----:R1:W3:Y:S02]  /*183e0*/  SYNCS.PHASECHK.TRANS64.TRYWAIT P1, [R3+URZ+0x28840], R2 ;  /* 0x02884002030075a7 */ /* 0x0022e4000802017f */
[----:B---3--:R-:W-:Y:S05]  /*183f0*/  @!P1 NANOSLEEP.SYNCS 0x989680 ;  /* 0x009896800000995d */ /* 0x008fea0003900000 */
[----:B------:R-:W3:Y:S02]  /*18400*/  @!P1 SYNCS.PHASECHK.TRANS64 P1, [R3+URZ+0x28840], R2 ;  /* 0x02884002030095a7 */ /* 0x000ee4000802007f */
[----:B---3--:R-:W-:Y:S05]  /*18410*/  @!P1 BRA `(.L_x_9236) ;  /* 0xfffffffc00f09947 */ /* 0x008fea000383ffff */
[----:B------:R-:W-:Y:S05]  /*18420*/  BRA `(.L_x_9371) ;  /* 0xffffffb800f07947 */ /* 0x000fea000383ffff */
.L_x_9238:
[----:B---3--:R3:W4:Y:S02]  /*18430*/  SYNCS.PHASECHK.TRANS64.TRYWAIT P1, [R5+URZ+0x28860], R0 ;  /* 0x02886000050075a7 */ /* 0x008724000802017f */
[----:B----4-:R-:W-:Y:S05]  /*18440*/  @!P1 NANOSLEEP.SYNCS 0x989680 ;  /* 0x009896800000995d */ /* 0x010fea0003900000 */
[----:B------:R-:W4:Y:S02]  /*18450*/  @!P1 SYNCS.PHASECHK.TRANS64 P1, [R5+URZ+0x28860], R0 ;  /* 0x02886000050095a7 */ /* 0x000f24000802007f */
[----:B----4-:R-:W-:Y:S05]  /*18460*/  @!P1 BRA `(.L_x_9238) ;  /* 0xfffffffc00f09947 */ /* 0x010fea000383ffff */
[----:B------:R-:W-:Y:S05]  /*18470*/  BRA `(.L_x_9372) ;  /* 0xffffffb800ec7947 */ /* 0x000fea000383ffff */
.L_x_9373:
        /* <DEDUP_REMOVED lines=16> */
.L_x_15995:


//--------------------- .text._ZN7cutlass13device_kernelIN5flash11enable_sm90INS1_16FlashAttnFwdSm90INS1_25CollectiveMainloopFwdSm90ILi2EN4cute5tupleIJNS5_1CILi1EEES8_S8_EEENS6_IJNS7_ILi128EEESA_SA_EEELi128ENS_6half_tEfNS_4arch4Sm90ELb1ELb0ELb1ELb1ELb1ELb1ELb0ELb1ELb1ELb1ELb1ELb0EEENS1_21CollectiveEpilogueFwdISB_S9_SC_SE_Li256ELb1ELb1ELb1ELb0EEENS1_36VarlenDynamicPersistentTileSchedulerILi128ELi128ELi256ELi128ELb1ELb1ELb1ELb1ELb1ELb1EEEEEEEEEvNT_6ParamsE --------------------------
	.section	.text._ZN7cutlass13device_kernelIN5flash11enable_sm90INS1_16FlashAttnFwdSm90INS1_25CollectiveMainloopFwdSm90ILi2EN4cute5tupleIJNS5_1CILi1EEES8_S8_EEENS6_IJNS7_ILi128EEESA_SA_EEELi128ENS_6half_tEfNS_4arch4Sm90ELb1ELb0ELb1ELb1ELb1ELb1ELb0ELb1ELb1ELb1ELb1ELb0EEENS1_21CollectiveEpilogueFwdISB_S9_SC_SE_Li256ELb1ELb1ELb1ELb0EEENS1_36VarlenDynamicPersistentTileSchedulerILi128ELi128ELi256ELi128ELb1ELb1ELb1ELb1ELb1ELb1EEEEEEEEEvNT_6ParamsE,"ax",@progbits
	.align	128
.text._ZN7cutlass13device_kernelIN5flash11enable_sm90INS1_16FlashAttnFwdSm90INS1_25CollectiveMainloopFwdSm90ILi2EN4cute5tupleIJNS5_1CILi1EEES8_S8_EEENS6_IJNS7_ILi128EEESA_SA_EEELi128ENS_6half_tEfNS_4arch4Sm90ELb1ELb0ELb1ELb1ELb1ELb1ELb0ELb1ELb1ELb1ELb1ELb0EEENS1_21CollectiveEpilogueFwdISB_S9_SC_SE_Li256ELb1ELb1ELb1ELb0EEENS1_36VarlenDynamicPersistentTileSchedulerILi128ELi128ELi256ELi128ELb1ELb1ELb1ELb1ELb1ELb1EEEEEEEEEvNT_6ParamsE:
        .type           _ZN7cutlass13device_kernelIN5flash11enable_sm90INS1_16FlashAttnFwdSm90INS1_25CollectiveMainloopFwdSm90ILi2EN4cute5tupleIJNS5_1CILi1EEES8_S8_EEENS6_IJNS7_ILi128EEESA_SA_EEELi128ENS_6half_tEfNS_4arch4Sm90ELb1ELb0ELb1ELb1ELb1ELb1ELb0ELb1ELb1ELb1ELb1ELb0EEENS1_21CollectiveEpilogueFwdISB_S9_SC_SE_Li256ELb1ELb1ELb1ELb0EEENS1_36VarlenDynamicPersistentTileSchedulerILi128ELi128ELi256ELi128ELb1ELb1ELb1ELb1ELb1ELb1EEEEEEEEEvNT_6ParamsE,@function
        .size           _ZN7cutlass13device_kernelIN5flash11enable_sm90INS1_16FlashAttnFwdSm90INS1_25CollectiveMainloopFwdSm90ILi2EN4cute5tupleIJNS5_1CILi1EEES8_S8_EEENS6_IJNS7_ILi128EEESA_SA_EEELi128ENS_6half_tEfNS_4arch4Sm90ELb1ELb0ELb1ELb1ELb1ELb1ELb0ELb1ELb1ELb1ELb1ELb0EEENS1_21CollectiveEpilogueFwdISB_S9_SC_SE_Li256ELb1ELb1ELb1ELb0EEENS1_36VarlenDynamicPersistentTileSchedulerILi128ELi128ELi256ELi128ELb1ELb1ELb1ELb1ELb1ELb1EEEEEEEEEvNT_6ParamsE,(.L_x_15996 - _ZN7cutlass13device_kernelIN5flash11enable_sm90INS1_16FlashAttnFwdSm90INS1_25CollectiveMainloopFwdSm90ILi2EN4cute5tupleIJNS5_1CILi1EEES8_S8_EEENS6_IJNS7_ILi128EEESA_SA_EEELi128ENS_6half_tEfNS_4arch4Sm90ELb1ELb0ELb1ELb1ELb1ELb1ELb0ELb1ELb1ELb1ELb1ELb0EEENS1_21CollectiveEpilogueFwdISB_S9_SC_SE_Li256ELb1ELb1ELb1ELb0EEENS1_36VarlenDynamicPersistentTileSchedulerILi128ELi128ELi256ELi128ELb1ELb1ELb1ELb1ELb1ELb1EEEEEEEEEvNT_6ParamsE)
        .other          _ZN7cutlass13device_kernelIN5flash11enable_sm90INS1_16FlashAttnFwdSm90INS1_25CollectiveMainloopFwdSm90ILi2EN4cute5tupleIJNS5_1CILi1EEES8_S8_EEENS6_IJNS7_ILi128EEESA_SA_EEELi128ENS_6half_tEfNS_4arch4Sm90ELb1ELb0ELb1ELb1ELb1ELb1ELb0ELb1ELb1ELb1ELb1ELb0EEENS1_21CollectiveEpilogueFwdISB_S9_SC_SE_Li256ELb1ELb1ELb1ELb0EEENS1_36VarlenDynamicPersistentTileSchedulerILi128ELi128ELi256ELi128ELb1ELb1ELb1ELb1ELb1ELb1EEEEEEEEEvNT_6ParamsE,@"STO_CUDA_ENTRY STV_DEFAULT"
_ZN7cutlass13device_kernelIN5flash11enable_sm90INS1_16FlashAttnFwdSm90INS1_25CollectiveMainloopFwdSm90ILi2EN4cute5tupleIJNS5_1CILi1EEES8_S8_EEENS6_IJNS7_ILi128EEESA_SA_EEELi128ENS_6half_tEfNS_4arch4Sm90ELb1ELb0ELb1ELb1ELb1ELb1ELb0ELb1ELb1ELb1ELb1ELb0EEENS1_21CollectiveEpilogueFwdISB_S9_SC_SE_Li256ELb1ELb1ELb1ELb0EEENS1_36VarlenDynamicPersistentTileSchedulerILi128ELi128ELi256ELi128ELb1ELb1ELb1ELb1ELb1ELb1EEEEEEEEEvNT_6ParamsE:
        /* <DEDUP_REMOVED lines=18> */
.L_x_9375:
[----:B------:R-:W-:Y:S05]  /*0120*/  BSYNC B0 ;  /* 0x0000000000007941 */ /* 0x000fea0003800000 */
.L_x_9374:
        /* <DEDUP_REMOVED lines=41> */
.L_x_9376:
        /* <DEDUP_REMOVED lines=22> */
.L_x_9377:
        /* <DEDUP_REMOVED lines=18> */
.L_x_9378:
        /* <DEDUP_REMOVED lines=22> */
.L_x_9379:
        /* <DEDUP_REMOVED lines=22> */
.L_x_9380:
        /* <DEDUP_REMOVED lines=8> */
.L_x_9383:
        /* <DEDUP_REMOVED lines=19> */
[----:B------:R-:W-:Y:S01]  /*0ab0*/  R2UR UR40, R18 ;  /* 0x00000000122872ca */ /* 0x000fe200000e0000 */
[----:B------:R-:W-:Y:S01]  /*0ac0*/  IMAD.MOV.U32 R19, RZ, RZ, RZ ;  /* 0x000000ffff137224 */ /* 0x000fe200078e00ff */
[----:B------:R-:W-:Y:S01]  /*0ad0*/  MOV R190, RZ ;  /* 0x000000ff00be7202 */ /* 0x000fe20000000f00 */
[----:B------:R-:W-:Y:S01]  /*0ae0*/  IMAD.MOV.U32 R189, RZ, RZ, RZ ;  /* 0x000000ffffbd7224 */ /* 0x000fe200078e00ff */
[----:B------:R-:W-:Y:S01]  /*0af0*/  SHF.R.S32.HI R0, RZ, 0x1f, R12 ;  /* 0x0000001fff007819 */ /* 0x000fe2000001140c */
[----:B------:R-:W-:Y:S01]  /*0b00*/  IMAD.MOV.U32 R186, RZ, RZ, RZ ;  /* 0x000000ffffba7224 */ /* 0x000fe200078e00ff */
[----:B------:R-:W-:Y:S02]  /*0b10*/  ULOP3.LUT UR41, UR36, 0x1, URZ, 0xfc, !UPT ;  /* 0x0000000124297892 */ /* 0x000fe4000f8efc3f */
[CC--:B------:R-:W-:Y:S01]  /*0b20*/  LEA.HI R2, R0.reuse, R12.reuse, RZ, 0x7 ;  /* 0x0000000c00027211 */ /* 0x0c0fe200078f38ff */
[----:B------:R-:W-:Y:S01]  /*0b30*/  UMOV UR39, URZ ;  /* 0x0000003f00277c82 */ /* 0x000fe20008000000 */
[----:B------:R-:W-:-:S02]  /*0b40*/  LEA.HI R4, R0, R12, RZ, 0x5 ;  /* 0x0000000c00047211 */ /* 0x000fc400078f28ff */
[----:B------:R-:W-:Y:S01]  /*0b50*/  LOP3.LUT R220, R2, 0xffffff80, RZ, 0xc0, !PT ;  /* 0xffffff8002dc7812 */ /* 0x000fe200078ec0ff */
[----:B------:R-:W-:Y:S01]  /*0b60*/  UIADD3 UR40, UR40, 0x10400, URZ ;  /* 0x0001040028287890 */ /* 0x000fe2000fffe03f */
[----:B------:R-:W-:Y:S01]  /*0b70*/  LEA.HI R3, R0, R12, RZ, 0x4 ;  /* 0x0000000c00037211 */ /* 0x000fe200078f20ff */
[----:B------:R-:W-:Y:S01]  /*0b80*/  IMAD.SHL.U32 R5, R4, 0x20, RZ ;  /* 0x0000002004057824 */ /* 0x000fe200078e00ff */
[C---:B------:R-:W-:Y:S02]  /*0b90*/  IADD3 R220, R12.reuse, -R220, RZ ;  /* 0x800000dc0cdc7210 */ /* 0x040fe40007ffe0ff */
[----:B------:R-:W-:Y:S02]  /*0ba0*/  LOP3.LUT R4, R3, 0x3fffff0, RZ, 0xc0, !PT ;  /* 0x03fffff003047812 */ /* 0x000fe400078ec0ff */
[----:B------:R-:W-:Y:S02]  /*0bb0*/  SHF.R.S32.HI R7, RZ, 0x1f, R220 ;  /* 0x0000001fff077819 */ /* 0x000fe400000114dc */
[----:B------:R-:W-:Y:S01]  /*0bc0*/  LOP3.LUT R5, R5, 0xfffffc00, RZ, 0xc0, !PT ;  /* 0xfffffc0005057812 */ /* 0x000fe200078ec0ff */
[----:B------:R-:W-:Y:S01]  /*0bd0*/  IMAD.IADD R4, R12, 0x1, -R4 ;  /* 0x000000010c047824 */ /* 0x000fe200078e0a04 */
[----:B------:R-:W-:-:S02]  /*0be0*/  LEA.HI R8, R7, R220, RZ, 0x2 ;  /* 0x000000dc07087211 */ /* 0x000fc400078f10ff */
[----:B------:R-:W-:Y:S02]  /*0bf0*/  LEA.HI R11, R0, R12, RZ, 0x2 ;  /* 0x0000000c000b7211 */ /* 0x000fe400078f10ff */
[--C-:B------:R-:W-:Y:S02]  /*0c00*/  SHF.R.S32.HI R9, RZ, 0x2, R8.reuse ;  /* 0x00000002ff097819 */ /* 0x100fe40000011408 */
[----:B------:R-:W-:Y:S02]  /*0c10*/  SHF.R.S32.HI R6, RZ, 0x1f, R8 ;  /* 0x0000001fff067819 */ /* 0x000fe40000011408 */
[----:B------:R-:W-:Y:S02]  /*0c20*/  SHF.R.S32.HI R16, RZ, 0x7, R2 ;  /* 0x00000007ff107819 */ /* 0x000fe40000011402 */
[----:B------:R-:W-:Y:S02]  /*0c30*/  LEA.HI R6, R6, R9, RZ, 0x3 ;  /* 0x0000000906067211 */ /* 0x000fe400078f18ff */
[----:B------:R-:W-:-:S02]  /*0c40*/  LOP3.LUT R11, R11, 0xfffffffc, RZ, 0xc0, !PT ;  /* 0xfffffffc0b0b7812 */ /* 0x000fc400078ec0ff */
[----:B------:R-:W-:Y:S01]  /*0c50*/  LOP3.LUT R10, R6, 0xfffffff8, RZ, 0xc0, !PT ;  /* 0xfffffff8060a7812 */ /* 0x000fe200078ec0ff */
[----:B------:R-:W-:Y:S01]  /*0c60*/  IMAD R6, R4, 0x40, R5 ;  /* 0x0000004004067824 */ /* 0x000fe200078e0205 */
[----:B------:R-:W-:Y:S01]  /*0c70*/  SHF.R.S32.HI R4, RZ, 0x4, R3 ;  /* 0x00000004ff047819 */ /* 0x000fe20000011403 */
[----:B------:R-:W-:Y:S01]  /*0c80*/  IMAD.IADD R11, R12, 0x1, -R11 ;  /* 0x000000010c0b7824 */ /* 0x000fe200078e0a0b */
[----:B------:R-:W-:Y:S02]  /*0c90*/  LEA.HI R7, R7, R220, RZ, 0x5 ;  /* 0x000000dc07077211 */ /* 0x000fe400078f28ff */
[----:B------:R-:W-:Y:S02]  /*0ca0*/  LEA.HI R3, R3, R4, RZ, 0x1 ;  /* 0x0000000403037211 */ /* 0x000fe400078f08ff */
[----:B------:R-:W-:Y:S02]  /*0cb0*/  LEA.HI R2, R2, R16, RZ, 0x1 ;  /* 0x0000001002027211 */ /* 0x000fe400078f08ff */
[----:B------:R-:W-:-:S02]  /*0cc0*/  IADD3 R10, R9, -R10, RZ ;  /* 0x8000000a090a7210 */ /* 0x000fc40007ffe0ff */
[----:B------:R-:W-:Y:S02]  /*0cd0*/  LOP3.LUT R3, R3, 0x1ffffffe, RZ, 0xc0, !PT ;  /* 0x1ffffffe03037812 */ /* 0x000fe400078ec0ff */
[----:B------:R-:W-:Y:S02]  /*0ce0*/  SHF.R.S32.HI R7, RZ, 0x5, R7 ;  /* 0x00000005ff077819 */ /* 0x000fe40000011407 */
[----:B------:R-:W-:Y:S01]  /*0cf0*/  LOP3.LUT R2, R2, 0x3fffffe, RZ, 0xc0, !PT ;  /* 0x03fffffe02027812 */ /* 0x000fe200078ec0ff */
[----:B------:R-:W-:Y:S01]  /*0d00*/  IMAD.IADD R3, R4, 0x1, -R3 ;  /* 0x0000000104037824 */ /* 0x000fe200078e0a03 */
[----:B------:R-:W-:Y:S01]  /*0d10*/  LEA.HI R187, R0, R12, RZ, 0x3 ;  /* 0x0000000c00bb7211 */ /* 0x000fe200078f18ff */
[----:B------:R-:W-:Y:S01]  /*0d20*/  IMAD R7, R7, 0x10, R10 ;  /* 0x0000001007077824 */ /* 0x000fe200078e020a */
[----:B------:R-:W-:Y:S01]  /*0d30*/  LEA.HI R5, R11, R11, RZ, 0x1 ;  /* 0x0000000b0b057211 */ /* 0x000fe200078f08ff */
[----:B------:R-:W-:Y:S01]  /*0d40*/  IMAD R3, R3, 0x8, R6 ;  /* 0x0000000803037824 */ /* 0x000fe200078e0206 */
[----:B------:R-:W-:Y:S01]  /*0d50*/  IADD3 R2, R16, -R2, RZ ;  /* 0x8000000210027210 */ /* 0x000fe20007ffe0ff */
[----:B------:R-:W-:Y:S01]  /*0d60*/  IMAD.MOV.U32 R6, RZ, RZ, R14 ;  /* 0x000000ffff067224 */ /* 0x000fe200078e000e */
[----:B------:R-:W-:-:S02]  /*0d70*/  LOP3.LUT R207, R187, 0xfffffff8, RZ, 0xc0, !PT ;  /* 0xfffffff8bbcf7812 */ /* 0x000fc400078ec0ff */
[----:B------:R-:W-:Y:S01]  /*0d80*/  SHF.R.S32.HI R187, RZ, 0x3, R187 ;  /* 0x00000003ffbb7819 */ /* 0x000fe200000114bb */
[----:B------:R-:W-:Y:S01]  /*0d90*/  IMAD R20, R2, 0x40, R7 ;  /* 0x0000004002147824 */ /* 0x000fe200078e0207 */
[----:B------:R-:W-:Y:S01]  /*0da0*/  LOP3.LUT R4, R5, 0x1ffffffe, RZ, 0xc0, !PT ;  /* 0x1ffffffe05047812 */ /* 0x000fe200078ec0ff */
[----:B------:R0:W-:Y:S01]  /*0db0*/  STL [R1+0x18], R3 ;  /* 0x0000180301007387 */ /* 0x0001e20000100800 */
[----:B------:R-:W-:Y:S01]  /*0dc0*/  LEA.HI R0, R0, R12, RZ, 0x6 ;  /* 0x0000000c00007211 */ /* 0x000fe200078f30ff */
[----:B------:R-:W-:Y:S01]  /*0dd0*/  IMAD.SHL.U32 R2, R187, 0x40, RZ ;  /* 0x00000040bb027824 */ /* 0x000fe200078e00ff */
[----:B------:R-:W-:Y:S01]  /*0de0*/  IADD3 R207, R12, -R207, RZ ;  /* 0x800000cf0ccf7210 */ /* 0x000fe20007ffe0ff */
[----:B------:R-:W-:Y:S01]  /*0df0*/  IMAD.IADD R4, R11, 0x1, -R4 ;  /* 0x000000010b047824 */ /* 0x000fe200078e0a04 */
[C---:B------:R-:W-:Y:S01]  /*0e00*/  IADD3 R11, R187.reuse, 0x60, RZ ;  /* 0x00000060bb0b7810 */ /* 0x040fe20007ffe0ff */
[----:B------:R-:W-:Y:S01]  /*0e10*/  VIADD R9, R187, 0x40 ;  /* 0x00000040bb097836 */ /* 0x000fe20000000000 */
[----:B------:R1:W-:Y:S01]  /*0e20*/  STL [R1+0x14], R20 ;  /* 0x0000141401007387 */ /* 0x0003e20000100800 */
[----:B------:R-:W-:Y:S01]  /*0e30*/  IMAD.SHL.U32 R0, R0, 0x8, RZ ;  /* 0x0000000800007824 */ /* 0x000fe200078e00ff */
[----:B------:R-:W-:Y:S01]  /*0e40*/  SHF.R.S32.HI R10, RZ, 0x1f, R11 ;  /* 0x0000001fff0a7819 */ /* 0x000fe2000001140b */
[----:B------:R-:W-:Y:S01]  /*0e50*/  IMAD.SHL.U32 R16, R207, 0x8, RZ ;  /* 0x00000008cf107824 */ /* 0x000fe200078e00ff */
[----:B0-----:R-:W-:Y:S01]  /*0e60*/  LOP3.LUT R3, R2, 0x1c0, RZ, 0xc0, !PT ;  /* 0x000001c002037812 */ /* 0x001fe200078ec0ff */
[----:B------:R-:W-:Y:S01]  /*0e70*/  VIADD R12, R187, 0x20 ;  /* 0x00000020bb0c7836 */ /* 0x000fe20000000000 */
[----:B------:R-:W-:Y:S01]  /*0e80*/  SHF.R.S32.HI R2, RZ, 0x1f, R9 ;  /* 0x0000001fff027819 */ /* 0x000fe20000011409 */
[----:B------:R-:W-:Y:S01]  /*0e90*/  IMAD.SHL.U32 R197, R9, 0x40, RZ ;  /* 0x0000004009c57824 */ /* 0x000fe200078e00ff */
[----:B------:R-:W-:Y:S01]  /*0ea0*/  LOP3.LUT R205, R0, 0xfffffe00, RZ, 0xc0, !PT ;  /* 0xfffffe0000cd7812 */ /* 0x000fe200078ec0ff */
[----:B------:R-:W-:Y:S01]  /*0eb0*/  IMAD.SHL.U32 R198, R12, 0x40, RZ ;  /* 0x000000400cc67824 */ /* 0x000fe200078e00ff */
[----:B------:R-:W-:Y:S01]  /*0ec0*/  SHF.R.U32.HI R204, RZ, 0x3, R3 ;  /* 0x00000003ffcc7819 */ /* 0x000fe20000011603 */
[----:B------:R-:W-:Y:S01]  /*0ed0*/  IMAD.MOV.U32 R7, RZ, RZ, R15 ;  /* 0x000000ffff077224 */ /* 0x000fe200078e000f */
[----:B------:R-:W-:Y:S01]  /*0ee0*/  LOP3.LUT R200, R3, 0x38, R16, 0xf8, !PT ;  /* 0x0000003803c87812 */ /* 0x000fe200078ef810 */
[----:B------:R-:W-:Y:S01]  /*0ef0*/  IMAD.SHL.U32 R22, R207, 0x4, RZ ;  /* 0x00000004cf167824 */ /* 0x000fe200078e00ff */
[----:B------:R-:W-:Y:S01]  /*0f00*/  SHF.R.S32.HI R0, RZ, 0x1f, R12 ;  /* 0x0000001fff007819 */ /* 0x000fe2000001140c */
[----:B------:R-:W-:Y:S01]  /*0f10*/  IMAD R206, R4, 0x8, R20 ;  /* 0x0000000804ce7824 */ /* 0x000fe200078e0214 */
[----:B------:R-:W-:Y:S01]  /*0f20*/  LOP3.LUT R3, R8, 0x7ffffffc, RZ, 0xc0, !PT ;  /* 0x7ffffffc08037812 */ /* 0x000fe200078ec0ff */
[----:B------:R-:W-:Y:S01]  /*0f30*/  VIADD R185, R22, 0x20 ;  /* 0x0000002016b97836 */ /* 0x000fe20000000000 */
[----:B------:R-:W-:Y:S01]  /*0f40*/  LEA.HI R9, R2, R9, RZ, 0x3 ;  /* 0x0000000902097211 */ /* 0x000fe200078f18ff */
[----:B------:R-:W-:Y:S01]  /*0f50*/  VIADD R2, R16, 0x40 ;  /* 0x0000004010027836 */ /* 0x000fe20000000000 */
[----:B------:R-:W-:Y:S01]  /*0f60*/  LEA.HI R10, R10, R11, RZ, 0x3 ;  /* 0x0000000b0a0a7211 */ /* 0x000fe200078f18ff */
[----:B------:R-:W-:Y:S01]  /*0f70*/  IMAD.IADD R3, R220, 0x1, -R3 ;  /* 0x00000001dc037824 */ /* 0x000fe200078e0a03 */
[----:B------:R-:W-:Y:S01]  /*0f80*/  SHF.L.U32 R196, R11, 0x6, RZ ;  /* 0x000000060bc47819 */ /* 0x000fe200000006ff */
[----:B------:R-:W-:Y:S01]  /*0f90*/  IMAD.SHL.U32 R9, R9, 0x40, RZ ;  /* 0x0000004009097824 */ /* 0x000fe200078e00ff */
[----:B------:R-:W-:Y:S01]  /*0fa0*/  LEA.HI R0, R0, R12, RZ, 0x3 ;  /* 0x0000000c00007211 */ /* 0x000fe200078f18ff */
[----:B------:R-:W-:Y:S01]  /*0fb0*/  IMAD.SHL.U32 R10, R10, 0x40, RZ ;  /* 0x000000400a0a7824 */ /* 0x000fe200078e00ff */
[----:B------:R-:W-:-:S02]  /*0fc0*/  LOP3.LUT R198, R198, 0x1c0, RZ, 0xc0, !PT ;  /* 0x000001c0c6c67812 */ /* 0x000fc400078ec0ff */
[----:B------:R-:W-:Y:S02]  /*0fd0*/  LOP3.LUT R197, R197, 0x1c0, RZ, 0xc0, !PT ;  /* 0x000001c0c5c57812 */ /* 0x000fe400078ec0ff */
[----:B------:R-:W-:Y:S02]  /*0fe0*/  LOP3.LUT R196, R196, 0x1c0, RZ, 0xc0, !PT ;  /* 0x000001c0c4c47812 */ /* 0x000fe400078ec0ff */
[----:B------:R-:W-:Y:S02]  /*0ff0*/  SHF.L.U32 R0, R0, 0x6, RZ ;  /* 0x0000000600007819 */ /* 0x000fe400000006ff */
[----:B------:R-:W-:Y:S02]  /*1000*/  SHF.L.U32 R193, R3, 0x1, RZ ;  /* 0x0000000103c17819 */ /* 0x000fe400000006ff */
[----:B------:R-:W-:Y:S02]  /*1010*/  MOV R5, R13 ;  /* 0x0000000d00057202 */ /* 0x000fe40000000f00 */
[----:B------:R-:W-:Y:S01]  /*1020*/  SHF.R.U32.HI R15, RZ, 0x3, R198 ;  /* 0x00000003ff0f7819 */ /* 0x000fe200000116c6 */
[C---:B------:R-:W-:Y:S01]  /*1030*/  VIADD R218, R193.reuse, 0x50 ;  /* 0x00000050c1da7836 */ /* 0x040fe20000000000 */
[--C-:B------:R-:W-:Y:S01]  /*1040*/  LOP3.LUT R8, R198, 0x38, R16.reuse, 0xf8, !PT ;  /* 0x00000038c6087812 */ /* 0x100fe200078ef810 */
[C---:B------:R-:W-:Y:S01]  /*1050*/  VIADD R217, R193.reuse, 0x58 ;  /* 0x00000058c1d97836 */ /* 0x040fe20000000000 */
[----:B------:R-:W-:Y:S01]  /*1060*/  SHF.R.U32.HI R14, RZ, 0x3, R197 ;  /* 0x00000003ff0e7819 */ /* 0x000fe200000116c5 */
[----:B------:R-:W-:Y:S01]  /*1070*/  VIADD R216, R193, 0x60 ;  /* 0x00000060c1d87836 */ /* 0x000fe20000000000 */
[----:B------:R-:W-:Y:S01]  /*1080*/  LOP3.LUT R11, R197, 0x38, R16, 0xf8, !PT ;  /* 0x00000038c50b7812 */ /* 0x000fe200078ef810 */
[C---:B------:R-:W-:Y:S01]  /*1090*/  VIADD R214, R193.reuse, 0x70 ;  /* 0x00000070c1d67836 */ /* 0x040fe20000000000 */
[----:B------:R-:W-:Y:S01]  /*10a0*/  SHF.R.U32.HI R13, RZ, 0x3, R196 ;  /* 0x00000003ff0d7819 */ /* 0x000fe200000116c4 */
[----:B------:R-:W-:Y:S01]  /*10b0*/  VIADD R213, R193, 0x78 ;  /* 0x00000078c1d57836 */ /* 0x000fe20000000000 */
[----:B------:R-:W-:-:S02]  /*10c0*/  LOP3.LUT R12, R196, 0x38, R16, 0xf8, !PT ;  /* 0x00000038c40c7812 */ /* 0x000fc400078ef810 */
[----:B------:R-:W-:Y:S02]  /*10d0*/  LOP3.LUT R203, R0, 0xfffffe00, RZ, 0xc0, !PT ;  /* 0xfffffe0000cb7812 */ /* 0x000fe400078ec0ff */
[----:B------:R-:W-:Y:S02]  /*10e0*/  LOP3.LUT R202, R9, 0xfffffe00, RZ, 0xc0, !PT ;  /* 0xfffffe0009ca7812 */ /* 0x000fe400078ec0ff */
[----:B------:R-:W-:Y:S02]  /*10f0*/  LOP3.LUT R201, R10, 0xfffffe00, RZ, 0xc0, !PT ;  /* 0xfffffe000ac97812 */ /* 0x000fe400078ec0ff */
[----:B------:R-:W-:Y:S02]  /*1100*/  LOP3.LUT R8, R203, R8, R15, 0xf6, !PT ;  /* 0x00000008cb087212 */ /* 0x000fe400078ef60f */
[----:B------:R-:W-:Y:S02]  /*1110*/  LOP3.LUT R11, R202, R11, R14, 0xf6, !PT ;  /* 0x0000000bca0b7212 */ /* 0x000fe400078ef60e */
[----:B------:R-:W-:-:S02]  /*1120*/  LOP3.LUT R12, R201, R12, R13, 0xf6, !PT ;  /* 0x0000000cc90c7212 */ /* 0x000fc400078ef60d */
[----:B------:R-:W-:Y:S02]  /*1130*/  IADD3 R215, R193, 0x68, RZ ;  /* 0x00000068c1d77810 */ /* 0x000fe40007ffe0ff */
[----:B------:R-:W-:Y:S02]  /*1140*/  SHF.R.S32.HI R23, RZ, 0x1f, R22 ;  /* 0x0000001fff177819 */ /* 0x000fe40000011416 */
[----:B------:R-:W-:Y:S02]  /*1150*/  SHF.R.S32.HI R17, RZ, 0x1f, R16 ;  /* 0x0000001fff117819 */ /* 0x000fe40000011410 */
[----:B------:R-:W-:Y:S02]  /*1160*/  LOP3.LUT R200, R205, R200, R204, 0xf6, !PT ;  /* 0x000000c8cdc87212 */ /* 0x000fe400078ef6cc */
[----:B------:R-:W-:Y:S02]  /*1170*/  SHF.R.S32.HI R184, RZ, 0x1f, R2 ;  /* 0x0000001fffb87819 */ /* 0x000fe40000011402 */
[----:B------:R-:W-:-:S02]  /*1180*/  LEA R229, R8, UR40, 0x1 ;  /* 0x0000002808e57c11 */ /* 0x000fc4000f8e08ff */
[----:B------:R-:W-:Y:S02]  /*1190*/  LEA R228, R11, UR40, 0x1 ;  /* 0x000000280be47c11 */ /* 0x000fe4000f8e08ff */
[----:B------:R-:W-:Y:S02]  /*11a0*/  LEA R227, R12, UR40, 0x1 ;  /* 0x000000280ce37c11 */ /* 0x000fe4000f8e08ff */
[----:B------:R-:W-:Y:S02]  /*11b0*/  SHF.R.S32.HI R226, RZ, 0x1f, R218 ;  /* 0x0000001fffe27819 */ /* 0x000fe400000114da */
[----:B------:R-:W-:Y:S02]  /*11c0*/  SHF.R.S32.HI R225, RZ, 0x1f, R217 ;  /* 0x0000001fffe17819 */ /* 0x000fe400000114d9 */
[----:B------:R-:W-:Y:S02]  /*11d0*/  SHF.R.S32.HI R224, RZ, 0x1f, R216 ;  /* 0x0000001fffe07819 */ /* 0x000fe400000114d8 */
[----:B------:R-:W-:-:S02]  /*11e0*/  SHF.R.S32.HI R223, RZ, 0x1f, R215 ;  /* 0x0000001fffdf7819 */ /* 0x000fc400000114d7 */
[----:B------:R-:W-:Y:S02]  /*11f0*/  SHF.R.S32.HI R222, RZ, 0x1f, R214 ;  /* 0x0000001fffde7819 */ /* 0x000fe400000114d6 */
[----:B-1----:R-:W-:-:S07]  /*1200*/  SHF.R.S32.HI R221, RZ, 0x1f, R213 ;  /* 0x0000001fffdd7819 */ /* 0x002fce00000114d5 */
.L_x_9618:
[----:B012---:R-:W0:Y:S02]  /*1210*/  LDC.64 R8, c[0x0][0xc88] ;  /* 0x00032200ff087b82 */ /* 0x007e240000000a00 */
[----:B0-----:R-:W-:-:S05]  /*1220*/  IMAD.WIDE R8, R7, 0x4, R8 ;  /* 0x0000000407087825 */ /* 0x001fca00078e0208 */
[----:B------:R-:W2:Y:S01]  /*1230*/  LDG.E R209, desc[UR42][R8.64] ;  /* 0x0000002a08d17981 */ /* 0x000ea2000c1e1900 */
[----:B------:R-:W-:Y:S05]  /*1240*/  YIELD ;  /* 0x0000000000007946 */ /* 0x000fea0003800000 */
[----:B------:R-:W-:Y:S01]  /*1250*/  ULDC.64 UR4, c[0x0][0xa28] ;  /* 0x00028a0000047ab9 */ /* 0x000fe20000000a00 */
[----:B------:R-:W-:Y:S01]  /*1260*/  ULDC.64 UR8, c[0x0][0xa18] ;  /* 0x0002860000087ab9 */ /* 0x000fe20000000a00 */
[----:B------:R-:W-:Y:S01]  /*1270*/  ISETP.NE.U32.AND P1, PT, RZ, UR4, PT ;  /* 0x00000004ff007c0c */ /* 0x000fe2000bf25070 */
[----:B------:R-:W-:Y:S01]  /*1280*/  ULDC.64 UR6, c[0x0][0xa08] ;  /* 0x0002820000067ab9 */ /* 0x000fe20000000a00 */
[----:B------:R-:W-:Y:S01]  /*1290*/  IMAD.MOV.U32 R15, RZ, RZ, RZ ;  /* 0x000000ffff0f7224 */ /* 0x000fe200078e00ff */
[----:B------:R-:W-:Y:S01]  /*12a0*/  ISETP.NE.U32.AND P0, PT, RZ, UR6, PT ;  /* 0x00000006ff007c0c */ /* 0x000fe2000bf05070 */
[----:B-----5:R-:W-:Y:S01]  /*12b0*/  IMAD.MOV.U32 R31, RZ, RZ, RZ ;  /* 0x000000ffff1f7224 */ /* 0x020fe200078e00ff */
[----:B------:R-:W-:-:S02]  /*12c0*/  ISETP.NE.AND.EX P1, PT, RZ, UR5, PT, P1 ;  /* 0x00000005ff007c0c */ /* 0x000fc4000bf25310 */
[----:B------:R-:W-:Y:S02]  /*12d0*/  ISETP.NE.AND.EX P0, PT, RZ, UR7, PT, P0 ;  /* 0x00000007ff007c0c */ /* 0x000fe4000bf05300 */
[----:B--2---:R-:W-:-:S09]  /*12e0*/  SHF.R.S32.HI R219, RZ, 0x1f, R209 ;  /* 0x0000001fffdb7819 */ /* 0x004fd200000114d1 */
[C---:B------:R-:W-:Y:S02]  /*12f0*/  @P1 LEA R10, P2, R209.reuse, UR4, 0x2 ;  /* 0x00000004d10a1c11 */ /* 0x040fe4000f8410ff */
[C---:B------:R-:W-:Y:S02]  /*1300*/  SHF.L.U32 R210, R209.reuse, 0x2, RZ ;  /* 0x00000002d1d27819 */ /* 0x040fe400000006ff */
[C-C-:B------:R-:W-:Y:S02]  /*1310*/  @P1 LEA.HI.X R11, R209.reuse, UR5, R219.reuse, 0x2, P2 ;  /* 0x00000005d10b1c11 */ /* 0x140fe400090f14db */
[----:B------:R-:W-:Y:S01]  /*1320*/  ISETP.NE.U32.AND P2, PT, RZ, UR8, PT ;  /* 0x00000008ff007c0c */ /* 0x000fe2000bf45070 */
[----:B------:R-:W-:Y:S01]  /*1330*/  ULDC UR4, c[0x0][0x288] ;  /* 0x0000a20000047ab9 */ /* 0x000fe20000000800 */
[----:B------:R-:W-:Y:S01]  /*1340*/  SHF.L.U64.HI R211, R209, 0x2, R219 ;  /* 0x00000002d1d37819 */ /* 0x000fe200000102db */
[----:B------:R0:W5:Y:S01]  /*1350*/  @P1 LDG.E R15, desc[UR42][R10.64] ;  /* 0x0000002a0a0f1981 */ /* 0x000162000c1e1900 */
[----:B------:R-:W-:-:S02]  /*1360*/  ISETP.NE.AND.EX P2, PT, RZ, UR9, PT, P2 ;  /* 0x00000009ff007c0c */ /* 0x000fc4000bf45320 */
[----:B------:R-:W-:Y:S01]  /*1370*/  IADD3 R12, P3, R210, UR6, RZ ;  /* 0x00000006d20c7c10 */ /* 0x000fe2000ff7e0ff */
[----:B------:R-:W-:Y:S01]  /*1380*/  IMAD.U32 R194, RZ, RZ, UR4 ;  /* 0x00000004ffc27e24 */ /* 0x000fe2000f8e00ff */
[----:B------:R-:W-:Y:S02]  /*1390*/  ULDC.64 UR4, c[0x0][0x418] ;  /* 0x0001060000047ab9 */ /* 0x000fe40000000a00 */
[----:B------:R-:W-:-:S05]  /*13a0*/  IADD3.X R13, R211, UR7, RZ, P3, !PT ;  /* 0x00000007d30d7c10 */ /* 0x000fca0009ffe4ff */
[----:B------:R0:W5:Y:S02]  /*13b0*/  @P0 LDG.E R31, desc[UR42][R12.64] ;  /* 0x0000002a0c1f0981 */ /* 0x000164000c1e1900 */
        /* <DEDUP_REMOVED lines=12> */
[----:B0---4-:R-:W-:Y:S06]  /*1480*/  @P2 BRA `(.L_x_9385) ;  /* 0x0000000000242947 */ /* 0x011fec0003800000 */
        /* <DEDUP_REMOVED lines=9> */
.L_x_9385:
[----:B------:R-:W-:Y:S01]  /*1520*/  ULDC.64 UR4, c[0x0][0xa20] ;  /* 0x0002880000047ab9 */ /* 0x000fe20000000a00 */
[C---:B------:R-:W-:Y:S02]  /*1530*/  LOP3.LUT R3, R6.reuse, 0xff000000, RZ, 0xc0, !PT ;  /* 0xff00000006037812 */ /* 0x040fe400078ec0ff */
[----:B------:R-:W-:Y:S02]  /*1540*/  ISETP.NE.U32.AND P1, PT, RZ, UR4, PT ;  /* 0x00000004ff007c0c */ /* 0x000fe4000bf25070 */
[C---:B------:R-:W-:Y:S02]  /*1550*/  LOP3.LUT R0, R6.reuse, 0xff0000, RZ, 0xc0, !PT ;  /* 0x00ff000006007812 */ /* 0x040fe400078ec0ff */
[----:B------:R-:W-:Y:S02]  /*1560*/  ISETP.NE.AND.EX P1, PT, RZ, UR5, PT, P1 ;  /* 0x00000005ff007c0c */ /* 0x000fe4000bf25310 */
[----:B------:R-:W-:Y:S02]  /*1570*/  SHF.R.U32.HI R3, RZ, 0x8, R3 ;  /* 0x00000008ff037819 */ /* 0x000fe40000011603 */
[----:B------:R-:W-:-:S02]  /*1580*/  LOP3.LUT R188, R6, 0xffff, RZ, 0xc0, !PT ;  /* 0x0000ffff06bc7812 */ /* 0x000fc400078ec0ff */
[----:B------:R-:W-:-:S07]  /*1590*/  LEA.HI R208, R0, R3, RZ, 0x10 ;  /* 0x0000000300d07211 */ /* 0x000fce00078f80ff */
[----:B------:R-:W-:Y:S05]  /*15a0*/  @!P1 BRA `(.L_x_9386) ;  /* 0x0000000000109947 */ /* 0x000fea0003800000 */
[----:B------:R-:W-:-:S04]  /*15b0*/  IADD3 R6, P0, R210, UR4, RZ ;  /* 0x00000004d2067c10 */ /* 0x000fc8000ff1e0ff */
[----:B------:R-:W-:-:S05]  /*15c0*/  IADD3.X R7, R211, UR5, RZ, P0, !PT ;  /* 0x00000005d3077c10 */ /* 0x000fca00087fe4ff */
[----:B------:R0:W5:Y:S01]  /*15d0*/  LDG.E R30, desc[UR42][R6.64] ;  /* 0x0000002a061e7981 */ /* 0x000162000c1e1900 */
[----:B------:R-:W-:Y:S05]  /*15e0*/  BRA `(.L_x_9387) ;  /* 0x0000000000107947 */ /* 0x000fea0003800000 */
.L_x_9386:
[----:B------:R-:W-:Y:S05]  /*15f0*/  @!P0 BRA `(.L_x_9387) ;  /* 0x00000000000c8947 */ /* 0x000fea0003800000 */
[----:B------:R-:W2:Y:S04]  /*1600*/  LDG.E R3, desc[UR42][R12.64] ;  /* 0x0000002a0c037981 */ /* 0x000ea8000c1e1900 */
[----:B------:R-:W2:Y:S02]  /*1610*/  LDG.E R30, desc[UR42][R12.64+0x4] ;  /* 0x0000042a0c1e7981 */ /* 0x000ea4000c1e1900 */
[----:B--2---:R-:W-:-:S07]  /*1620*/  IMAD.IADD R30, R30, 0x1, -R3 ;  /* 0x000000011e1e7824 */ /* 0x004fce00078e0a03 */
.L_x_9387:
        /* <DEDUP_REMOVED lines=9> */
[----:B------:R-:W-:Y:S02]  /*16c0*/  ISETP.NE.U32.AND P1, PT, RZ, UR4, PT ;  /* 0x00000004ff007c0c */ /* 0x000fe4000bf25070 */
[----:B-----5:R-:W-:Y:S02]  /*16d0*/  MOV R24, R30 ;  /* 0x0000001e00187202 */ /* 0x020fe40000000f00 */
[----:B------:R-:W-:-:S13]  /*16e0*/  ISETP.NE.AND.EX P1, PT, RZ, UR5, PT, P1 ;  /* 0x00000005ff007c0c */ /* 0x000fda000bf25310 */
[----:B------:R-:W-:-:S04]  /*16f0*/  @P1 IADD3 R8, P2, R210, UR4, RZ ;  /* 0x00000004d2081c10 */ /* 0x000fc8000ff5e0ff */
[----:B------:R-:W-:-:S05]  /*1700*/  @P1 IADD3.X R9, R211, UR5, RZ, P2, !PT ;  /* 0x00000005d3091c10 */ /* 0x000fca00097fe4ff */
[----:B------:R3:W5:Y:S01]  /*1710*/  @P1 LDG.E R24, desc[UR42][R8.64] ;  /* 0x0000002a08181981 */ /* 0x000762000c1e1900 */
[----:B-1----:R-:W-:Y:S01]  /*1720*/  ISETP.NE.AND P1, PT, R4, 0x1, PT ;  /* 0x000000010400780c */ /* 0x002fe20003f25270 */
[----:B------:R-:W-:Y:S01]  /*1730*/  IMAD.SHL.U32 R192, R5, 0x80, RZ ;  /* 0x0000008005c07824 */ /* 0x000fe200078e00ff */
[----:B------:R-:W-:Y:S01]  /*1740*/  IADD3 R10, -R15, R30, RZ ;  /* 0x0000001e0f0a7210 */ /* 0x000fe20007ffe1ff */
[----:B------:R-:W-:Y:S01]  /*1750*/  BSSY B0, `(.L_x_9388) ;  /* 0x0000034000007945 */ /* 0x000fe20003800000 */
[----:B------:R-:W-:Y:S01]  /*1760*/  LOP3.LUT R212, R208, 0xff, RZ, 0xc0, !PT ;  /* 0x000000ffd0d47812 */ /* 0x000fe200078ec0ff */
[----:B------:R-:W-:Y:S01]  /*1770*/  VIADD R4, R192, 0x7f ;  /* 0x0000007fc0047836 */ /* 0x000fe20000000000 */
[----:B------:R-:W-:-:S07]  /*1780*/  SHF.R.U32.HI R208, RZ, 0x10, R208 ;  /* 0x00000010ffd07819 */ /* 0x000fce00000116d0 */
[----:B------:R-:W1:Y:S08]  /*1790*/  @P1 LDC R11, c[0x0][0x44c] ;  /* 0x00011300ff0b1b82 */ /* 0x000e700000000800 */
[----:B0-----:R-:W0:Y:S01]  /*17a0*/  @P1 LDC R7, c[0x0][0x450] ;  /* 0x00011400ff071b82 */ /* 0x001e220000000800 */
[----:B--2---:R-:W-:Y:S02]  /*17b0*/  @P0 IMAD.IADD R25, R3, 0x1, -R0 ;  /* 0x0000000103190824 */ /* 0x004fe400078e0a00 */
[----:B-1----:R-:W-:-:S04]  /*17c0*/  @P1 IMAD.HI.U32 R0, R4, R11, RZ ;  /* 0x0000000b04001227 */ /* 0x002fc800078e00ff */
[----:B------:R-:W-:Y:S01]  /*17d0*/  IMAD.IADD R195, R10, 0x1, R25 ;  /* 0x000000010ac37824 */ /* 0x000fe200078e0219 */
[----:B0-----:R-:W-:-:S03]  /*17e0*/  @P1 SHF.R.U32.HI R4, RZ, R7, R0 ;  /* 0x00000007ff041219 */ /* 0x001fc60000011600 */
[C---:B------:R-:W-:Y:S01]  /*17f0*/  VIADD R0, R195.reuse, 0x7f ;  /* 0x0000007fc3007836 */ /* 0x040fe20000000000 */
[----:B------:R-:W-:-:S04]  /*1800*/  IADD3 R93, R195, 0x80, -R194 ;  /* 0x00000080c35d7810 */ /* 0x000fc80007ffe8c2 */
[----:B------:R-:W-:Y:S01]  /*1810*/  SHF.R.S32.HI R3, RZ, 0x1f, R0 ;  /* 0x0000001fff037819 */ /* 0x000fe20000011400 */
[----:B------:R-:W-:-:S03]  /*1820*/  IMAD.IADD R4, R93, 0x1, R4 ;  /* 0x000000015d047824 */ /* 0x000fc600078e0204 */
[----:B------:R-:W-:Y:S02]  /*1830*/  LEA.HI R3, R3, R0, RZ, 0x7 ;  /* 0x0000000003037211 */ /* 0x000fe400078f38ff */
[----:B------:R-:W-:Y:S02]  /*1840*/  SHF.R.S32.HI R5, RZ, 0x1f, R4 ;  /* 0x0000001fff057819 */ /* 0x000fe40000011404 */
[----:B------:R-:W-:Y:S02]  /*1850*/  SHF.R.S32.HI R94, RZ, 0x7, R3 ;  /* 0x00000007ff5e7819 */ /* 0x000fe40000011403 */
[----:B------:R-:W-:Y:S02]  /*1860*/  LEA.HI R5, R5, R4, RZ, 0x7 ;  /* 0x0000000405057211 */ /* 0x000fe400078f38ff */
[----:B------:R-:W-:Y:S02]  /*1870*/  MOV R3, RZ ;  /* 0x000000ff00037202 */ /* 0x000fe40000000f00 */
[----:B------:R-:W-:-:S04]  /*1880*/  SHF.R.S32.HI R5, RZ, 0x7, R5 ;  /* 0x00000007ff057819 */ /* 0x000fc80000011405 */
[----:B---3--:R-:W-:-:S04]  /*1890*/  VIMNMX R9, R94, R5, PT ;  /* 0x000000055e097248 */ /* 0x008fc80003fe0100 */
[----:B------:R-:W-:-:S13]  /*18a0*/  ISETP.GE.AND P0, PT, R9, 0x1, PT ;  /* 0x000000010900780c */ /* 0x000fda0003f06270 */
        /* <DEDUP_REMOVED lines=30> */
.L_x_9389:
[----:B------:R-:W-:Y:S05]  /*1a90*/  BSYNC B0 ;  /* 0x0000000000007941 */ /* 0x000fea0003800000 */
.L_x_9388:
[----:B------:R-:W-:-:S05]  /*1aa0*/  IMAD R0, R212, R3, RZ ;  /* 0x00000003d4007224 */ /* 0x000fca00078e02ff */
        /* <DEDUP_REMOVED lines=35> */
.L_x_9392:
[----:B------:R-:W-:Y:S05]  /*1ce0*/  BSYNC B6 ;  /* 0x0000000000067941 */ /* 0x000fea0003800000 */
.L_x_9391:
        /* <DEDUP_REMOVED lines=20> */
.L_x_9394:
[----:B------:R-:W-:Y:S05]  /*1e30*/  BSYNC B6 ;  /* 0x0000000000067941 */ /* 0x000fea0003800000 */
.L_x_9393:
        /* <DEDUP_REMOVED lines=10> */
[----:B------:R-:W-:Y:S01]  /*1ee0*/  SHF.R.S32.HI R11, RZ, 0x1f, R187 ;  /* 0x0000001fff0b7819 */ /* 0x000fe200000114bb */
[----:B------:R-:W-:Y:S01]  /*1ef0*/  IMAD.IADD R3, R31, 0x1, R30 ;  /* 0x000000011f037824 */ /* 0x000fe200078e021e */
[C---:B0-----:R-:W-:Y:S01]  /*1f00*/  ISETP.GE.AND P0, PT, R16.reuse, R37, PT ;  /* 0x000000251000720c */ /* 0x041fe20003f06270 */
[----:B------:R-:W0:Y:S01]  /*1f10*/  S2R R36, SR_TID.X ;  /* 0x0000000000247919 */ /* 0x000e220000002100 */
[----:B-----5:R-:W-:Y:S01]  /*1f20*/  SHF.R.S32.HI R13, RZ, 0x1f, R24 ;  /* 0x0000001fff0d7819 */ /* 0x020fe20000011418 */
[-C--:B-1----:R-:W-:Y:S01]  /*1f30*/  IMAD R8, R11, R28.reuse, RZ ;  /* 0x0000001c0b087224 */ /* 0x082fe200078e02ff */
[C---:B------:R-:W-:Y:S01]  /*1f40*/  SHF.L.U32 R33, R187.reuse, 0x6, RZ ;  /* 0x00000006bb217819 */ /* 0x040fe200000006ff */
[----:B------:R-:W-:Y:S01]  /*1f50*/  IMAD.WIDE.U32 R6, R187, R28, R22 ;  /* 0x0000001cbb067225 */ /* 0x000fe200078e0016 */
[----:B---3--:R-:W-:Y:S02]  /*1f60*/  SEL R5, R37, RZ, P0 ;  /* 0x000000ff25057207 */ /* 0x008fe40000000000 */
[----:B------:R-:W-:Y:S01]  /*1f70*/  SHF.R.U32.HI R32, RZ, 0x3, R198 ;  /* 0x00000003ff207819 */ /* 0x000fe200000116c6 */
[----:B------:R-:W-:Y:S01]  /*1f80*/  IMAD R83, R187, R29, R8 ;  /* 0x0000001dbb537224 */ /* 0x000fe200078e0208 */
[----:B------:R-:W-:Y:S01]  /*1f90*/  SHF.R.U32.HI R21, RZ, 0x3, R197 ;  /* 0x00000003ff157819 */ /* 0x000fe200000116c5 */
[----:B------:R-:W-:Y:S01]  /*1fa0*/  IMAD.IADD R5, R16, 0x1, R5 ;  /* 0x0000000110057824 */ /* 0x000fe200078e0205 */
[----:B------:R-:W-:Y:S01]  /*1fb0*/  SHF.R.U32.HI R20, RZ, 0x3, R196 ;  /* 0x00000003ff147819 */ /* 0x000fe200000116c4 */
[-C--:B--2---:R-:W-:Y:S01]  /*1fc0*/  IMAD R4, R11, R34.reuse, RZ ;  /* 0x000000220b047224 */ /* 0x084fe200078e02ff */
[----:B------:R-:W-:Y:S01]  /*1fd0*/  IADD3 R81, R7, R83, RZ ;  /* 0x0000005307517210 */ /* 0x000fe20007ffe0ff */
[----:B------:R-:W-:Y:S01]  /*1fe0*/  IMAD.MOV.U32 R80, RZ, RZ, R6 ;  /* 0x000000ffff507224 */ /* 0x000fe200078e0006 */
[C---:B------:R-:W-:Y:S01]  /*1ff0*/  SHF.L.U64.HI R30, R34.reuse, 0x6, R35 ;  /* 0x00000006221e7819 */ /* 0x040fe20000010223 */
[C---:B------:R-:W-:Y:S01]  /*2000*/  IMAD R7, R187.reuse, R35, R4 ;  /* 0x00000023bb077224 */ /* 0x040fe200078e0204 */
[----:B------:R-:W-:Y:S01]  /*2010*/  SHF.R.S32.HI R4, RZ, 0x1f, R5 ;  /* 0x0000001fff047819 */ /* 0x000fe20000011405 */
[----:B------:R-:W-:Y:S01]  /*2020*/  IMAD.WIDE.U32 R84, R187, R34, R22 ;  /* 0x00000022bb547225 */ /* 0x000fe200078e0016 */
[----:B------:R-:W-:-:S02]  /*2030*/  SHF.L.U64.HI R31, R34, 0x7, R35 ;  /* 0x00000007221f7819 */ /* 0x000fc40000010223 */
[CC--:B------:R-:W-:Y:S01]  /*2040*/  LEA.HI R11, R4.reuse, R5.reuse, RZ, 0x3 ;  /* 0x00000005040b7211 */ /* 0x0c0fe200078f18ff */
[--C-:B------:R-:W-:Y:S01]  /*2050*/  IMAD.WIDE.U32 R86, R187, R34, R16.reuse ;  /* 0x00000022bb567225 */ /* 0x100fe200078e0010 */
[----:B------:R-:W-:Y:S02]  /*2060*/  LEA.HI R6, R4, R5, RZ, 0x6 ;  /* 0x0000000504067211 */ /* 0x000fe400078f30ff */
[----:B------:R-:W-:Y:S01]  /*2070*/  LOP3.LUT R4, R11, 0x38, RZ, 0xc0, !PT ;  /* 0x000000380b047812 */ /* 0x000fe200078ec0ff */
[-C--:B------:R-:W-:Y:S01]  /*2080*/  IMAD.WIDE.U32 R8, R187, R28.reuse, R16 ;  /* 0x0000001cbb087225 */ /* 0x080fe200078e0010 */
[----:B------:R-:W-:Y:S02]  /*2090*/  IADD3 R85, R85, R7, RZ ;  /* 0x0000000755557210 */ /* 0x000fe40007ffe0ff */
[----:B------:R-:W-:Y:S01]  /*20a0*/  LOP3.LUT R10, R196, 0x38, R11, 0xf8, !PT ;  /* 0x00000038c40a7812 */ /* 0x000fe200078ef80b */
[----:B------:R-:W-:Y:S01]  /*20b0*/  IMAD.IADD R87, R7, 0x1, R87 ;  /* 0x0000000107577824 */ /* 0x000fe200078e0257 */
[----:B0-----:R-:W-:Y:S01]  /*20c0*/  SHF.R.U32.HI R36, RZ, 0x7, R36 ;  /* 0x00000007ff247819 */ /* 0x001fe20000011624 */
[----:B------:R-:W-:Y:S01]  /*20d0*/  IMAD.SHL.U32 R6, R6, 0x80, RZ ;  /* 0x0000008006067824 */ /* 0x000fe200078e00ff */
[----:B------:R-:W-:Y:S01]  /*20e0*/  LOP3.LUT R7, R198, 0x38, R11, 0xf8, !PT ;  /* 0x00000038c6077812 */ /* 0x000fe200078ef80b */
[----:B------:R-:W-:Y:S01]  /*20f0*/  IMAD.IADD R83, R83, 0x1, R9 ;  /* 0x0000000153537824 */ /* 0x000fe200078e0209 */
[----:B------:R-:W-:Y:S01]  /*2100*/  ISETP.NE.AND P6, PT, R36, 0x1, PT ;  /* 0x000000012400780c */ /* 0x000fe20003fc5270 */
[----:B------:R-:W-:Y:S01]  /*2110*/  IMAD R12, R13, R28, RZ ;  /* 0x0000001c0d0c7224 */ /* 0x000fe200078e02ff */
[----:B------:R-:W-:Y:S01]  /*2120*/  LOP3.LUT R9, R197, 0x38, R11, 0xf8, !PT ;  /* 0x00000038c5097812 */ /* 0x000fe200078ef80b */
[----:B------:R-:W-:Y:S01]  /*2130*/  IMAD.MOV.U32 R82, RZ, RZ, R8 ;  /* 0x000000ffff527224 */ /* 0x000fe200078e0008 */
[----:B------:R-:W-:Y:S01]  /*2140*/  LOP3.LUT R5, R4, 0x1c0, R33, 0xf8, !PT ;  /* 0x000001c004057812 */ /* 0x000fe200078ef821 */
[-C--:B------:R-:W-:Y:S01]  /*2150*/  IMAD R13, R13, R34.reuse, RZ ;  /* 0x000000220d0d7224 */ /* 0x080fe200078e02ff */
[----:B------:R-:W-:Y:S01]  /*2160*/  LOP3.LUT R8, R6, 0xffffe000, RZ, 0xc0, !PT ;  /* 0xffffe00006087812 */ /* 0x000fe200078ec0ff */
[----:B------:R-:W-:Y:S01]  /*2170*/  IMAD.WIDE.U32 R84, R24, R34, R84 ;  /* 0x0000002218547225 */ /* 0x000fe200078e0054 */
[----:B------:R-:W-:-:S02]  /*2180*/  LOP3.LUT R4, R7, R32, RZ, 0x3c, !PT ;  /* 0x0000002007047212 */ /* 0x000fc400078e3cff */
[----:B------:R-:W-:Y:S01]  /*2190*/  LOP3.LUT R9, R9, R21, RZ, 0x3c, !PT ;  /* 0x0000001509097212 */ /* 0x000fe200078e3cff */
[----:B------:R-:W-:Y:S01]  /*21a0*/  IMAD R13, R24, R35, R13 ;  /* 0x00000023180d7224 */ /* 0x000fe200078e020d */
[----:B------:R-:W-:Y:S01]  /*21b0*/  LOP3.LUT R6, R10, R20, RZ, 0x3c, !PT ;  /* 0x000000140a067212 */ /* 0x000fe200078e3cff */
[----:B------:R-:W-:Y:S05]  /*21c0*/  @!P6 WARPSYNC.ALL ;  /* 0x000000000000e948 */ /* 0x000fea0003800000 */
[----:B------:R-:W-:Y:S01]  /*21d0*/  LOP3.LUT R7, R5, R204, RZ, 0x3c, !PT ;  /* 0x000000cc05077212 */ /* 0x000fe200078e3cff */
[C---:B------:R-:W-:Y:S01]  /*21e0*/  IMAD R15, R24.reuse, R29, R12 ;  /* 0x0000001d180f7224 */ /* 0x040fe200078e020c */
[----:B------:R-:W-:Y:S01]  /*21f0*/  LOP3.LUT R76, R11, 0xfffffff8, RZ, 0xc0, !PT ;  /* 0xfffffff80b4c7812 */ /* 0x000fe200078ec0ff */
[----:B------:R-:W-:Y:S01]  /*2200*/  IMAD.WIDE.U32 R80, R24, R28, R80 ;  /* 0x0000001c18507225 */ /* 0x000fe200078e0050 */
[-C--:B------:R-:W-:Y:S01]  /*2210*/  IADD3 R4, R4, R8.reuse, R203 ;  /* 0x0000000804047210 */ /* 0x080fe20007ffe0cb */
[----:B------:R-:W-:Y:S01]  /*2220*/  ULDC UR4, c[0x0][0x2f4] ;  /* 0x0000bd0000047ab9 */ /* 0x000fe20000000800 */
[----:B------:R-:W-:Y:S01]  /*2230*/  IADD3 R5, R9, R8, R202 ;  /* 0x0000000809057210 */ /* 0x000fe20007ffe0ca */
[----:B------:R-:W-:Y:S01]  /*2240*/  IMAD.WIDE.U32 R82, R24, R28, R82 ;  /* 0x0000001c18527225 */ /* 0x000fe200078e0052 */
[----:B------:R-:W-:-:S02]  /*2250*/  IADD3 R6, R6, R8, R201 ;  /* 0x0000000806067210 */ /* 0x000fc40007ffe0c9 */
[----:B------:R-:W-:Y:S01]  /*2260*/  IADD3 R7, R7, R8, R205 ;  /* 0x0000000807077210 */ /* 0x000fe20007ffe0cd */
[----:B------:R-:W-:Y:S01]  /*2270*/  IMAD.WIDE.U32 R86, R24, R34, R86 ;  /* 0x0000002218567225 */ /* 0x000fe200078e0056 */
[C-C-:B------:R-:W-:Y:S02]  /*2280*/  SHF.L.U64.HI R8, R28.reuse, 0x5, R29.reuse ;  /* 0x000000051c087819 */ /* 0x140fe4000001021d */
[C-C-:B------:R-:W-:Y:S01]  /*2290*/  SHF.L.U64.HI R9, R28.reuse, 0x6, R29.reuse ;  /* 0x000000061c097819 */ /* 0x140fe2000001021d */
[C---:B------:R-:W-:Y:S01]  /*22a0*/  IMAD.SHL.U32 R20, R28.reuse, 0x20, RZ ;  /* 0x000000201c147824 */ /* 0x040fe200078e00ff */
[C---:B------:R-:W-:Y:S01]  /*22b0*/  SHF.L.U64.HI R10, R28.reuse, 0x7, R29 ;  /* 0x000000071c0a7819 */ /* 0x040fe2000001021d */
[----:B------:R-:W-:Y:S01]  /*22c0*/  IMAD.SHL.U32 R21, R28, 0x40, RZ ;  /* 0x000000401c157824 */ /* 0x000fe200078e00ff */
[----:B------:R-:W-:Y:S01]  /*22d0*/  IADD3 R92, R36, 0x8, RZ ;  /* 0x00000008245c7810 */ /* 0x000fe20007ffe0ff */
[C---:B------:R-:W-:Y:S01]  /*22e0*/  IMAD.SHL.U32 R33, R34.reuse, 0x40, RZ ;  /* 0x0000004022217824 */ /* 0x040fe200078e00ff */
[C---:B------:R-:W-:Y:S01]  /*22f0*/  SHF.L.U64.HI R29, R34.reuse, 0x5, R35 ;  /* 0x00000005221d7819 */ /* 0x040fe20000010223 */
[----:B------:R-:W-:Y:S01]  /*2300*/  IMAD.SHL.U32 R36, R37, 0x2, RZ ;  /* 0x0000000225247824 */ /* 0x000fe200078e00ff */
[----:B------:R-:W-:Y:S01]  /*2310*/  SHF.L.U32 R32, R34, 0x5, RZ ;  /* 0x0000000522207819 */ /* 0x000fe200000006ff */
[----:B------:R-:W-:Y:S01]  /*2320*/  IMAD.SHL.U32 R28, R28, 0x80, RZ ;  /* 0x000000801c1c7824 */ /* 0x000fe200078e00ff */
[----:B------:R-:W-:Y:S01]  /*2330*/  ISETP.GE.AND P1, PT, R16, UR4, PT ;  /* 0x0000000410007c0c */ /* 0x000fe2000bf26270 */
[----:B------:R-:W-:Y:S01]  /*2340*/  IMAD.SHL.U32 R34, R34, 0x80, RZ ;  /* 0x0000008022227824 */ /* 0x000fe200078e00ff */
[----:B------:R-:W-:Y:S01]  /*2350*/  ISETP.GE.AND P2, PT, R2, UR4, PT ;  /* 0x0000000402007c0c */ /* 0x000fe2000bf46270 */
[----:B------:R-:W-:Y:S01]  /*2360*/  IMAD R35, R207, 0x20, R187 ;  /* 0x00000020cf237824 */ /* 0x000fe200078e02bb */
[----:B------:R-:W-:Y:S01]  /*2370*/  IADD3 R39, R85, R13, RZ ;  /* 0x0000000d55277210 */ /* 0x000fe20007ffe0ff */
[----:B------:R-:W-:Y:S01]  /*2380*/  IMAD.IADD R37, R81, 0x1, R15 ;  /* 0x0000000151257824 */ /* 0x000fe200078e020f */
[----:B------:R-:W-:Y:S01]  /*2390*/  SHF.R.S32.HI R78, RZ, 0x3, R11 ;  /* 0x00000003ff4e7819 */ /* 0x000fe2000001140b */
[----:B------:R-:W-:Y:S01]  /*23a0*/  IMAD.IADD R38, R15, 0x1, R83 ;  /* 0x000000010f267824 */ /* 0x000fe200078e0253 */
[----:B------:R-:W-:Y:S01]  /*23b0*/  SHF.R.S32.HI R88, RZ, 0x1f, R76 ;  /* 0x0000001fff587819 */ /* 0x000fe2000001144c */
[----:B------:R-:W-:Y:S01]  /*23c0*/  IMAD.IADD R77, R13, 0x1, R87 ;  /* 0x000000010d4d7824 */ /* 0x000fe200078e0257 */
[----:B------:R-:W-:Y:S01]  /*23d0*/  @!P6 BAR.SYNC.DEFER_BLOCKING 0x9, 0x100 ;  /* 0x024400000000eb1d */ /* 0x000fe20000010000 */
[----:B----4-:R-:W-:-:S07]  /*23e0*/  SHF.R.S32.HI R79, RZ, 0x1f, R0 ;  /* 0x0000001fff4f7819 */ /* 0x010fce0000011400 */
.L_x_9492:
[----:B0-----:R-:W0:Y:S01]  /*23f0*/  LDC R98, c[0x0][0x430] ;  /* 0x00010c00ff627b82 */ /* 0x001e220000000800 */
[----:B------:R-:W-:Y:S01]  /*2400*/  VIADD R42, R27, 0xffffffff ;  /* 0xffffffff1b2a7836 */ /* 0x000fe20000000000 */
[----:B------:R-:W-:-:S03]  /*2410*/  MOV R99, RZ ;  /* 0x000000ff00637202 */ /* 0x000fc60000000f00 */
[----:B------:R-:W-:-:S03]  /*2420*/  IMAD R12, R42, 0x80, R35 ;  /* 0x000000802a0c7824 */ /* 0x000fc600078e0223 */
[----:B-1----:R-:W1:Y:S02]  /*2430*/  LDC R102, c[0x0][0x3f4] ;  /* 0x0000fd00ff667b82 */ /* 0x002e640000000800 */
[----:B------:R-:W-:Y:S02]  /*2440*/  ISETP.GE.AND P3, PT, R12, R25, PT ;  /* 0x000000190c00720c */ /* 0x000fe40003f66270 */
[----:B------:R-:W-:Y:S02]  /*2450*/  IADD3 R43, R3, R12, RZ ;  /* 0x0000000c032b7210 */ /* 0x000fe40007ffe0ff */
[----:B------:R-:W-:-:S03]  /*2460*/  ISETP.GT.OR P3, PT, R35, 0x7f, P3 ;  /* 0x0000007f2300780c */ /* 0x000fc60001f64670 */
[----:B------:R-:W-:Y:S01]  /*2470*/  IMAD.MOV.U32 R11, RZ, RZ, R43 ;  /* 0x000000ffff0b7224 */ /* 0x000fe200078e002b */
[----:B0-----:R-:W-:-:S09]  /*2480*/  ISETP.NE.AND P4, PT, R98, 0x1, PT ;  /* 0x000000016200780c */ /* 0x001fd20003f85270 */
        /* <DEDUP_REMOVED lines=16> */
[----:B------:R-:W-:Y:S01]  /*2590*/  IMAD.MOV R11, RZ, RZ, -R11 ;  /* 0x000000ffff0b7224 */ /* 0x000fe200078e0a0b */
[----:B------:R-:W-:Y:S01]  /*25a0*/  ISETP.GT.AND P4, PT, R42, R26, PT ;  /* 0x0000001a2a00720c */ /* 0x000fe20003f84270 */
[----:B------:R-:W-:Y:S01]  /*25b0*/  IMAD R91, R19, 0x4000, R200 ;  /* 0x00004000135b7824 */ /* 0x000fe200078e02c8 */
[----:B------:R-:W-:Y:S05]  /*25c0*/  YIELD ;  /* 0x0000000000007946 */ /* 0x000fea0003800000 */
[----:B------:R-:W-:Y:S01]  /*25d0*/  BSSY B0, `(.L_x_9395) ;  /* 0x000057f000007945 */ /* 0x000fe20003800000 */
[----:B------:R-:W-:Y:S01]  /*25e0*/  IMAD R98, R98, R11, R43 ;  /* 0x0000000b62627224 */ /* 0x000fe200078e022b */
[----:B------:R-:W-:Y:S01]  /*25f0*/  P2R R90, PR, RZ, 0x10 ;  /* 0x00000010ff5a7803 */ /* 0x000fe20000000000 */
[----:B------:R-:W-:Y:S01]  /*2600*/  IMAD R91, R91, 0x2, R18 ;  /* 0x000000025b5b7824 */ /* 0x000fe200078e0212 */
[----:B------:R-:W-:Y:S01]  /*2610*/  MOV R27, R42 ;  /* 0x0000002a001b7202 */ /* 0x000fe20000000f00 */
[----:B0-----:R-:W-:Y:S06]  /*2620*/  @!P3 BRA `(.L_x_9396) ;  /* 0x000000500040b947 */ /* 0x001fec0003800000 */
        /* <DEDUP_REMOVED lines=61> */
.L_x_9399:
[----:B------:R-:W-:Y:S05]  /*2a00*/  BSYNC B1 ;  /* 0x0000000000017941 */ /* 0x000fea0003800000 */
.L_x_9398:
        /* <DEDUP_REMOVED lines=15> */
[----:B------:R-:W-:Y:S02]  /*2b00*/  P2R R117, PR, RZ, 0x8 ;  /* 0x00000008ff757803 */ /* 0x000fe40000000000 */
[----:B------:R-:W-:Y:S02]  /*2b10*/  CS2R R58, SRZ ;  /* 0x00000000003a7805 */ /* 0x000fe4000001ff00 */
[----:B------:R-:W-:Y:S02]  /*2b20*/  PRMT R113, R40, 0x5410, R41 ;  /* 0x0000541028717816 */ /* 0x000fe40000000029 */
[----:B------:R-:W-:Y:S02]  /*2b30*/  CS2R R62, SRZ ;  /* 0x00000000003e7805 */ /* 0x000fe4000001ff00 */
[----:B------:R-:W-:-:S02]  /*2b40*/  PRMT R120, R42, 0x7610, R120 ;  /* 0x000076102a787816 */ /* 0x000fc40000000078 */
[----:B------:R-:W-:Y:S01]  /*2b50*/  PRMT R119, R119, 0x5410, R43 ;  /* 0x0000541077777816 */ /* 0x000fe2000000002b */
        /* <DEDUP_REMOVED lines=21> */
.L_x_9401:
[----:B------:R-:W-:Y:S05]  /*2cb0*/  BSYNC B1 ;  /* 0x0000000000017941 */ /* 0x000fea0003800000 */
.L_x_9400:
        /* <DEDUP_REMOVED lines=44> */
.L_x_9403:
[----:B------:R-:W-:Y:S05]  /*2f80*/  BSYNC B1 ;  /* 0x0000000000017941 */ /* 0x000fea0003800000 */
.L_x_9402:
[----:B0-----:R-:W-:Y:S01]  /*2f90*/  VIADD R72, R187, 0x60 ;  /* 0x00000060bb487836 */ /* 0x001fe20000000000 */
[----:B------:R-:W-:Y:S04]  /*2fa0*/  BSSY B1, `(.L_x_9404) ;  /* 0x000001f000017945 */ /* 0x000fe80003800000 */
[----:B------:R-:W-:-:S13]  /*2fb0*/  ISETP.GE.AND P4, PT, R72, R95, PT ;  /* 0x0000005f4800720c */ /* 0x000fda0003f86270 */
[----:B------:R-:W-:Y:S05]  /*2fc0*/  @P4 BRA `(.L_x_9405) ;  /* 0x0000000000704947 */ /* 0x000fea0003800000 */
[----:B------:R-:W0:Y:S01]  /*2fd0*/  LDC.64 R40, c[0x0][0x3f8] ;  /* 0x0000fe00ff287b82 */ /* 0x000e220000000a00 */
[----:B------:R-:W-:Y:S01]  /*2fe0*/  IMAD.MOV.U32 R15, RZ, RZ, R89 ;  /* 0x000000ffff0f7224 */ /* 0x000fe200078e0059 */
[----:B------:R-:W-:Y:S01]  /*2ff0*/  ULDC.64 UR4, c[0x0][0x3e8] ;  /* 0x0000fa0000047ab9 */ /* 0x000fe20000000a00 */
[----:B------:R-:W-:Y:S01]  /*3000*/  IMAD.MOV.U32 R13, RZ, RZ, R11 ;  /* 0x000000ffff0d7224 */ /* 0x000fe200078e000b */
[----:B------:R-:W-:Y:S02]  /*3010*/  CS2R R44, SRZ ;  /* 0x00000000002c7805 */ /* 0x000fe4000001ff00 */
[----:B------:R-:W-:Y:S01]  /*3020*/  CS2R R46, SRZ ;  /* 0x00000000002e7805 */ /* 0x000fe2000001ff00 */
        /* <DEDUP_REMOVED lines=22> */
.L_x_9405:
[----:B------:R-:W-:Y:S05]  /*3190*/  BSYNC B1 ;  /* 0x0000000000017941 */ /* 0x000fea0003800000 */
.L_x_9404:
        /* <DEDUP_REMOVED lines=30> */
.L_x_9406:
[----:B------:R-:W-:Y:S01]  /*3380*/  LEA R89, R19, R18, 0x3 ;  /* 0x0000001213597211 */ /* 0x000fe200078e18ff */
[----:B------:R-:W-:Y:S01]  /*3390*/  BSSY B1, `(.L_x_9407) ;  /* 0x0000004000017945 */ /* 0x000fe20003800000 */
[----:B------:R-:W-:-:S04]  /*33a0*/  SHF.L.U32 R100, R190, 0x1f, RZ ;  /* 0x0000001fbe647819 */ /* 0x000fc800000006ff */
[----:B------:R-:W0:Y:S02]  /*33b0*/  SYNCS.PHASECHK.TRANS64.TRYWAIT P6, [R89+URZ+0x28890], R100 ;  /* 0x02889064590075a7 */ /* 0x000e2400080c017f */
[----:B0-----:R-:W-:Y:S05]  /*33c0*/  @!P6 BRA `(.L_x_9408) ;  /* 0x000001e80018e947 */ /* 0x001fea0003800000 */
.L_x_9743:
[----:B------:R-:W-:Y:S05]  /*33d0*/  BSYNC B1 ;  /* 0x0000000000017941 */ /* 0x000fea0003800000 */
.L_x_9407:
[----:B------:R-:W-:-:S03]  /*33e0*/  UMOV UR4, 0xffffffff ;  /* 0xffffffff00047882 */ /* 0x000fc60000000000 */
[----:B------:R-:W-:Y:S05]  /*33f0*/  BRA.DIV UR4, `(.L_x_9409) ;  /* 0x000001ea04207947 */ /* 0x000fea000b800000 */
[----:B------:R1:W2:Y:S04]  /*3400*/  SHFL.IDX PT, R75, R101, RZ, 0x181f ;  /* 0x00181fff654b7589 */ /* 0x0002a800000e0000 */
[----:B------:R1:W3:Y:S02]  /*3410*/  SHFL.IDX PT, R103, R106, RZ, 0x181f ;  /* 0x00181fff6a677589 */ /* 0x0002e400000e0000 */
.L_x_9747:
        /* <DEDUP_REMOVED lines=25> */
[----:B------:R-:W-:Y:S01]  /*35b0*/  FMUL.FTZ R71, R15, R71 ;  /* 0x000000470f477220 */ /* 0x000fe20000410000 */
[----:B------:R-:W-:Y:S01]  /*35c0*/  FMUL.FTZ R122, R13, R122 ;  /* 0x0000007a0d7a7220 */ /* 0x000fe20000410000 */
[----:B------:R-:W-:Y:S01]  /*35d0*/  FFMA.FTZ R126, R15, R69, -R126 ;  /* 0x000000450f7e7223 */ /* 0x000fe2000001087e */
[-C--:B------:R-:W-:Y:S02]  /*35e0*/  FFMA.FTZ R124, R13, R70.reuse, -R124 ;  /* 0x000000460d7c7223 */ /* 0x080fe4000001087c */
[----:B------:R-:W-:Y:S01]  /*35f0*/  FFMA.FTZ R121, R11, R70, R122 ;  /* 0x000000460b797223 */ /* 0x000fe2000001007a */
[----:B------:R-:W-:-:S02]  /*3600*/  HADD2.F32 R15, -RZ, R120.H1_H1 ;  /* 0x30000078ff0f7230 */ /* 0x000fc40000004100 */
[----:B------:R-:W-:Y:S01]  /*3610*/  FFMA.FTZ R125, R68, R69, R71 ;  /* 0x00000045447d7223 */ /* 0x000fe20000010047 */
[----:B------:R-:W-:Y:S02]  /*3620*/  HADD2.F32 R120, -RZ, R120.H0_H0 ;  /* 0x20000078ff787230 */ /* 0x000fe40000004100 */
[----:B------:R-:W-:Y:S02]  /*3630*/  HADD2.F32 R11, -RZ, R12.H1_H1 ;  /* 0x3000000cff0b7230 */ /* 0x000fe40000004100 */
[----:B------:R-:W-:Y:S02]  /*3640*/  HADD2.F32 R13, -RZ, R14.H1_H1 ;  /* 0x3000000eff0d7230 */ /* 0x000fe40000004100 */
[----:B------:R-:W-:Y:S02]  /*3650*/  HADD2.F32 R69, -RZ, R119.H1_H1 ;  /* 0x30000077ff457230 */ /* 0x000fe40000004100 */
[----:B------:R-:W-:Y:S01]  /*3660*/  FMUL.FTZ R71, R11, R120 ;  /* 0x000000780b477220 */ /* 0x000fe20000410000 */
[----:B------:R-:W-:-:S02]  /*3670*/  HADD2.F32 R12, -RZ, R12.H0_H0 ;  /* 0x2000000cff0c7230 */ /* 0x000fc40000004100 */
[----:B------:R-:W-:Y:S02]  /*3680*/  HADD2.F32 R14, -RZ, R14.H0_H0 ;  /* 0x2000000eff0e7230 */ /* 0x000fe40000004100 */
[----:B------:R-:W-:Y:S01]  /*3690*/  FMUL.FTZ R123, R13, R69 ;  /* 0x000000450d7b7220 */ /* 0x000fe20000410000 */
[----:B------:R-:W-:Y:S02]  /*36a0*/  HADD2.F32 R68, -RZ, R116.H0_H0 ;  /* 0x20000074ff447230 */ /* 0x000fe40000004100 */
[C---:B------:R-:W-:Y:S01]  /*36b0*/  FMUL.FTZ R120, R12.reuse, R120 ;  /* 0x000000780c787220 */ /* 0x040fe20000410000 */
[----:B------:R-:W-:Y:S01]  /*36c0*/  FFMA.FTZ R71, R12, R15, -R71 ;  /* 0x0000000f0c477223 */ /* 0x000fe20000010847 */
        /* <DEDUP_REMOVED lines=8> */
.L_x_9415:
[----:B------:R-:W-:Y:S05]  /*3750*/  BSYNC B3 ;  /* 0x0000000000037941 */ /* 0x000fea0003800000 */
.L_x_9414:
[----:B0-----:R4:W-:Y:S02]  /*3760*/  ST.E.128 desc[UR42][R72.64], R12 ;  /* 0x0000000c48007985 */ /* 0x0019e4000c101d2a */
.L_x_9413:
[----:B------:R-:W-:Y:S05]  /*3770*/  BSYNC B2 ;  /* 0x0000000000027941 */ /* 0x000fea0003800000 */
.L_x_9412:
        /* <DEDUP_REMOVED lines=47> */
.L_x_9417:
[----:B------:R-:W-:Y:S05]  /*3a70*/  BSYNC B2 ;  /* 0x0000000000027941 */ /* 0x000fea0003800000 */
.L_x_9416:
[----:B0-----:R0:W-:Y:S02]  /*3a80*/  ST.E.128 desc[UR42][R68.64], R12 ;  /* 0x0000000c44007985 */ /* 0x0011e4000c101d2a */
.L_x_9411:
[----:B------:R-:W-:Y:S05]  /*3a90*/  BSYNC B1 ;  /* 0x0000000000017941 */ /* 0x000fea0003800000 */
.L_x_9410:
[----:B------:R-:W-:-:S03]  /*3aa0*/  UMOV UR4, 0xffffffff ;  /* 0xffffffff00047882 */ /* 0x000fc60000000000 */
[----:B------:R-:W-:Y:S05]  /*3ab0*/  BRA.DIV UR4, `(.L_x_9418) ;  /* 0x000001e204bc7947 */ /* 0x000fea000b800000 */
[----:B------:R1:W1:Y:S04]  /*3ac0*/  SHFL.IDX PT, R67, R101, 0x1, 0x181f ;  /* 0x00381f0065437f89 */ /* 0x00026800000e0000 */
[----:B0-----:R0:W0:Y:S02]  /*3ad0*/  SHFL.IDX PT, R69, R106, 0x1, 0x181f ;  /* 0x00381f006a457f89 */ /* 0x00102400000e0000 */
.L_x_9751:
        /* <DEDUP_REMOVED lines=51> */
.L_x_9424:
[----:B------:R-:W-:Y:S05]  /*3e10*/  BSYNC B3 ;  /* 0x0000000000037941 */ /* 0x000fea0003800000 */
.L_x_9423:
[----:B--2---:R0:W-:Y:S02]  /*3e20*/  ST.E.128 desc[UR42][R64.64], R12 ;  /* 0x0000000c40007985 */ /* 0x0041e4000c101d2a */
.L_x_9422:
[----:B------:R-:W-:Y:S05]  /*3e30*/  BSYNC B2 ;  /* 0x0000000000027941 */ /* 0x000fea0003800000 */
.L_x_9421:
        /* <DEDUP_REMOVED lines=47> */
.L_x_9426:
[----:B------:R-:W-:Y:S05]  /*4130*/  BSYNC B2 ;  /* 0x0000000000027941 */ /* 0x000fea0003800000 */
.L_x_9425:
[----:B----4-:R0:W-:Y:S02]  /*4140*/  ST.E.128 desc[UR42][R60.64], R12 ;  /* 0x0000000c3c007985 */ /* 0x0101e4000c101d2a */
.L_x_9420:
[----:B------:R-:W-:Y:S05]  /*4150*/  BSYNC B1 ;  /* 0x0000000000017941 */ /* 0x000fea0003800000 */
.L_x_9419:
[----:B------:R-:W-:-:S03]  /*4160*/  UMOV UR4, 0xffffffff ;  /* 0xffffffff00047882 */ /* 0x000fc60000000000 */
[----:B------:R-:W-:Y:S05]  /*4170*/  BRA.DIV UR4, `(.L_x_9427) ;  /* 0x000001de04587947 */ /* 0x000fea000b800000 */
[----:B------:R1:W1:Y:S04]  /*4180*/  SHFL.IDX PT, R59, R101, 0x2, 0x181f ;  /* 0x00581f00653b7f89 */ /* 0x00026800000e0000 */
[----:B0-----:R0:W0:Y:S02]  /*4190*/  SHFL.IDX PT, R61, R106, 0x2, 0x181f ;  /* 0x00581f006a3d7f89 */ /* 0x00102400000e0000 */
.L_x_9755:
        /* <DEDUP_REMOVED lines=27> */
[-C--:B------:R-:W-:Y:S01]  /*4350*/  FFMA.FTZ R55, R11, R54.reuse, R58 ;  /* 0x000000360b377223 */ /* 0x080fe2000001003a */
[----:B------:R-:W-:Y:S01]  /*4360*/  FFMA.FTZ R60, R13, R54, -R60 ;  /* 0x000000360d3c7223 */ /* 0x000fe2000001083c */
[----:B------:R-:W-:Y:S01]  /*4370*/  FFMA.FTZ R62, R15, R53, -R62 ;  /* 0x000000350f3e7223 */ /* 0x000fe2000001083e */
[----:B------:R-:W-:-:S02]  /*4380*/  HADD2.F32 R11, -RZ, R12.H1_H1 ;  /* 0x3000000cff0b7230 */ /* 0x000fc40000004100 */
[----:B------:R-:W-:Y:S01]  /*4390*/  FFMA.FTZ R63, R52, R53, R63 ;  /* 0x00000035343f7223 */ /* 0x000fe2000001003f */
[----:B------:R-:W-:Y:S02]  /*43a0*/  HADD2.F32 R15, -RZ, R118.H1_H1 ;  /* 0x30000076ff0f7230 */ /* 0x000fe40000004100 */
[----:B------:R-:W-:Y:S02]  /*43b0*/  HADD2.F32 R12, -RZ, R12.H0_H0 ;  /* 0x2000000cff0c7230 */ /* 0x000fe40000004100 */
[--C-:B------:R-:W-:Y:S02]  /*43c0*/  HADD2.F32 R13, -RZ, R14.reuse.H1_H1 ;  /* 0x3000000eff0d7230 */ /* 0x100fe40000004100 */
[-C--:B------:R-:W-:Y:S01]  /*43d0*/  FMUL.FTZ R53, R11, R15.reuse ;  /* 0x0000000f0b357220 */ /* 0x080fe20000410000 */
[----:B------:R-:W-:Y:S02]  /*43e0*/  HADD2.F32 R14, -RZ, R14.H0_H0 ;  /* 0x2000000eff0e7230 */ /* 0x000fe40000004100 */
[----:B------:R-:W-:Y:S01]  /*43f0*/  FMUL.FTZ R52, R12, R15 ;  /* 0x0000000f0c347220 */ /* 0x000fe20000410000 */
[----:B------:R-:W-:-:S02]  /*4400*/  HADD2.F32 R118, -RZ, R118.H0_H0 ;  /* 0x20000076ff767230 */ /* 0x000fc40000004100 */
        /* <DEDUP_REMOVED lines=12> */
.L_x_9433:
[----:B------:R-:W-:Y:S05]  /*44d0*/  BSYNC B3 ;  /* 0x0000000000037941 */ /* 0x000fea0003800000 */
.L_x_9432:
[----:B--2---:R0:W-:Y:S02]  /*44e0*/  ST.E.128 desc[UR42][R56.64], R12 ;  /* 0x0000000c38007985 */ /* 0x0041e4000c101d2a */
.L_x_9431:
[----:B------:R-:W-:Y:S05]  /*44f0*/  BSYNC B2 ;  /* 0x0000000000027941 */ /* 0x000fea0003800000 */
.L_x_9430:
        /* <DEDUP_REMOVED lines=47> */
.L_x_9435:
[----:B------:R-:W-:Y:S05]  /*47f0*/  BSYNC B2 ;  /* 0x0000000000027941 */ /* 0x000fea0003800000 */
.L_x_9434:
[----:B----4-:R0:W-:Y:S02]  /*4800*/  ST.E.128 desc[UR42][R52.64], R12 ;  /* 0x0000000c34007985 */ /* 0x0101e4000c101d2a */
.L_x_9429:
[----:B------:R-:W-:Y:S05]  /*4810*/  BSYNC B1 ;  /* 0x0000000000017941 */ /* 0x000fea0003800000 */
.L_x_9428:
[----:B------:R-:W-:-:S03]  /*4820*/  UMOV UR4, 0xffffffff ;  /* 0xffffffff00047882 */ /* 0x000fc60000000000 */
[----:B------:R-:W-:Y:S05]  /*4830*/  BRA.DIV UR4, `(.L_x_9436) ;  /* 0x000001d604f47947 */ /* 0x000fea000b800000 */
[----:B-1----:R-:W1:Y:S04]  /*4840*/  SHFL.IDX PT, R101, R101, 0x3, 0x181f ;  /* 0x00781f0065657f89 */ /* 0x002e6800000e0000 */
[----:B------:R0:W0:Y:S02]  /*4850*/  SHFL.IDX PT, R51, R106, 0x3, 0x181f ;  /* 0x00781f006a337f89 */ /* 0x00002400000e0000 */
.L_x_9759:
        /* <DEDUP_REMOVED lines=49> */
.L_x_9441:
[----:B------:R-:W-:Y:S05]  /*4b70*/  BSYNC B2 ;  /* 0x0000000000027941 */ /* 0x000fea0003800000 */
.L_x_9440:
[----:B----4-:R0:W-:Y:S02]  /*4b80*/  ST.E.128 desc[UR42][R48.64], R12 ;  /* 0x0000000c30007985 */ /* 0x0101e4000c101d2a */
.L_x_9439:
[----:B------:R-:W-:Y:S05]  /*4b90*/  BSYNC B1 ;  /* 0x0000000000017941 */ /* 0x000fea0003800000 */
.L_x_9438:
        /* <DEDUP_REMOVED lines=47> */
.L_x_9443:
[----:B------:R-:W-:Y:S05]  /*4e90*/  BSYNC B1 ;  /* 0x0000000000017941 */ /* 0x000fea0003800000 */
.L_x_9442:
[----:B----4-:R0:W-:Y:S01]  /*4ea0*/  ST.E.128 desc[UR42][R44.64], R12 ;  /* 0x0000000c2c007985 */ /* 0x0101e2000c101d2a */
[----:B------:R-:W-:Y:S05]  /*4eb0*/  BRA `(.L_x_9437) ;  /* 0x0000002c00c07947 */ /* 0x000fea0003800000 */
.L_x_9397:
[C---:B------:R-:W-:Y:S01]  /*4ec0*/  VIADD R40, R187.reuse, 0x20 ;  /* 0x00000020bb287836 */ /* 0x040fe20000000000 */
[----:B------:R-:W-:Y:S01]  /*4ed0*/  CS2R R46, SRZ ;  /* 0x00000000002e7805 */ /* 0x000fe2000001ff00 */
[----:B------:R-:W-:-:S03]  /*4ee0*/  VIADD R44, R187, 0x40 ;  /* 0x00000040bb2c7836 */ /* 0x000fc60000000000 */
        /* <DEDUP_REMOVED lines=20> */
[----:B------:R-:W-:-:S03]  /*5030*/  @!P5 IADD3.X R45, R89, R38, RZ, P6, !PT ;  /* 0x00000026592dd210 */ /* 0x000fc600037fe4ff */
        /* <DEDUP_REMOVED lines=62> */
.L_x_9445:
[----:B------:R-:W-:Y:S05]  /*5420*/  BSYNC B1 ;  /* 0x0000000000017941 */ /* 0x000fea0003800000 */
.L_x_9444:
        /* <DEDUP_REMOVED lines=58> */
.L_x_9446:
[----:B------:R-:W-:Y:S01]  /*57d0*/  IMAD R89, R19, 0x8, R18 ;  /* 0x0000000813597824 */ /* 0x000fe200078e0212 */
[----:B------:R-:W-:Y:S01]  /*57e0*/  SHF.L.U32 R100, R190, 0x1f, RZ ;  /* 0x0000001fbe647819 */ /* 0x000fe200000006ff */
[----:B------:R-:W0:Y:S01]  /*57f0*/  LDC R107, c[0x0][0x2f4] ;  /* 0x0000bd00ff6b7b82 */ /* 0x000e220000000800 */
[----:B------:R-:W-:Y:S02]  /*5800*/  BSSY B1, `(.L_x_9447) ;  /* 0x0000003000017945 */ /* 0x000fe40003800000 */
[----:B------:R-:W1:Y:S02]  /*5810*/  SYNCS.PHASECHK.TRANS64.TRYWAIT P4, [R89+URZ+0x28890], R100 ;  /* 0x02889064590075a7 */ /* 0x000e64000808017f */
[----:B-1----:R-:W-:Y:S05]  /*5820*/  @!P4 BRA `(.L_x_9448) ;  /* 0x000001c80044c947 */ /* 0x002fea0003800000 */
.L_x_9760:
[----:B------:R-:W-:Y:S05]  /*5830*/  BSYNC B1 ;  /* 0x0000000000017941 */ /* 0x000fea0003800000 */
.L_x_9447:
[----:B------:R-:W-:Y:S01]  /*5840*/  UMOV UR4, 0xffffffff ;  /* 0xffffffff00047882 */ /* 0x000fe20000000000 */
[----:B0-----:R-:W-:Y:S02]  /*5850*/  IMAD.IADD R109, R107, 0x1, -R36 ;  /* 0x000000016b6d7824 */ /* 0x001fe400078e0a24 */
[----:B------:R-:W-:Y:S05]  /*5860*/  BRA.DIV UR4, `(.L_x_9449) ;  /* 0x000001ca04487947 */ /* 0x000fea000b800000 */
[----:B------:R0:W2:Y:S04]  /*5870*/  SHFL.IDX PT, R105, R101, RZ, 0x181f ;  /* 0x00181fff65697589 */ /* 0x0000a800000e0000 */
[----:B------:R0:W3:Y:S02]  /*5880*/  SHFL.IDX PT, R104, R106, RZ, 0x181f ;  /* 0x00181fff6a687589 */ /* 0x0000e400000e0000 */
.L_x_9764:
[----:B------:R-:W-:Y:S01]  /*5890*/  ISETP.GE.OR P4, PT, R187, R95, P1 ;  /* 0x0000005fbb00720c */ /* 0x000fe20000f86670 */
[----:B------:R-:W-:-:S12]  /*58a0*/  BSSY B1, `(.L_x_9450) ;  /* 0x0000074000017945 */ /* 0x000fd80003800000 */
[----:B------:R-:W-:Y:S05]  /*58b0*/  @P4 BRA `(.L_x_9451) ;  /* 0x0000000400c84947 */ /* 0x000fea0003800000 */
[----:B------:R-:W-:Y:S01]  /*58c0*/  SEL R11, R36, R109, !P0 ;  /* 0x0000006d240b7207 */ /* 0x000fe20004000000 */
[----:B------:R-:W-:Y:S01]  /*58d0*/  BSSY B2, `(.L_x_9452) ;  /* 0x000006c000027945 */ /* 0x000fe20003800000 */
[----:B------:R-:W-:Y:S02]  /*58e0*/  SHF.L.U32 R15, R187, 0x6, RZ ;  /* 0x00000006bb0f7819 */ /* 0x000fe400000006ff */
        /* <DEDUP_REMOVED lines=8> */
[----:B------:R-:W-:-:S03]  /*5970*/  LOP3.LUT R12, R11, 0x38, RZ, 0xc0, !PT ;  /* 0x000000380b0c7812 */ /* 0x000fc600078ec0ff */
[----:B------:R-:W-:Y:S01]  /*5980*/  IMAD.SHL.U32 R14, R13, 0x400, RZ ;  /* 0x000004000d0e7824 */ /* 0x000fe200078e00ff */
[----:B------:R-:W-:-:S04]  /*5990*/  LOP3.LUT R13, R12, 0x1c0, R15, 0xf8, !PT ;  /* 0x000001c00c0d7812 */ /* 0x000fc800078ef80f */
[----:B------:R-:W-:Y:S02]  /*59a0*/  LOP3.LUT R14, R14, 0x7fffe000, RZ, 0xc0, !PT ;  /* 0x7fffe0000e0e7812 */ /* 0x000fe400078ec0ff */
[----:B------:R-:W-:-:S04]  /*59b0*/  LOP3.LUT R13, R13, R204, RZ, 0x3c, !PT ;  /* 0x000000cc0d0d7212 */ /* 0x000fc800078e3cff */
[----:B------:R-:W-:Y:S01]  /*59c0*/  IADD3 R14, R13, R14, R205 ;  /* 0x0000000e0d0e7210 */ /* 0x000fe20007ffe0cd */
[----:B------:R-:W-:-:S04]  /*59d0*/  IMAD R13, R19, 0x4000, R7 ;  /* 0x00004000130d7824 */ /* 0x000fc800078e0207 */
[----:B------:R-:W-:Y:S01]  /*59e0*/  IMAD R15, R19, 0x4000, R14 ;  /* 0x00004000130f7824 */ /* 0x000fe200078e020e */
[----:B------:R-:W-:-:S03]  /*59f0*/  LEA R13, R13, R18, 0x1 ;  /* 0x000000120d0d7211 */ /* 0x000fc600078e08ff */
[----:B------:R-:W-:-:S03]  /*5a00*/  IMAD R72, R15, 0x2, R18 ;  /* 0x000000020f487824 */ /* 0x000fc600078e0212 */
[----:B------:R-:W2:Y:S04]  /*5a10*/  LDS.128 R12, [R13+0x18400] ;  /* 0x018400000d0c7984 */ /* 0x000ea80000000c00 */
[----:B------:R-:W3:Y:S01]  /*5a20*/  LDS.128 R72, [R72+0x18400] ;  /* 0x0184000048487984 */ /* 0x000ee20000000c00 */
[----:B------:R-:W-:Y:S05]  /*5a30*/  @P3 BRA `(.L_x_9453) ;  /* 0x0000000400543947 */ /* 0x000fea0003800000 */
[--C-:B------:R-:W-:Y:S01]  /*5a40*/  SHF.R.U64 R123, R40, 0x10, R41.reuse ;  /* 0x00000010287b7819 */ /* 0x100fe20000001229 */
[----:B------:R-:W-:Y:S01]  /*5a50*/  HADD2.F32 R127, -RZ, R124.H0_H0 ;  /* 0x2000007cff7f7230 */ /* 0x000fe20000004100 */
[----:B------:R-:W-:Y:S02]  /*5a60*/  SHF.R.U32.HI R126, RZ, 0x10, R41 ;  /* 0x00000010ff7e7819 */ /* 0x000fe40000011629 */
[----:B------:R-:W-:Y:S01]  /*5a70*/  SHF.R.U32.HI R128, RZ, 0x10, R45 ;  /* 0x00000010ff807819 */ /* 0x000fe2000001162d */
[----:B------:R-:W-:Y:S01]  /*5a80*/  HADD2.F32 R123, -RZ, R123.H0_H0 ;  /* 0x2000007bff7b7230 */ /* 0x000fe20000004100 */
[--C-:B------:R-:W-:Y:S01]  /*5a90*/  SHF.R.U64 R41, R46, 0x10, R47.reuse ;  /* 0x000000102e297819 */ /* 0x100fe2000000122f */
[----:B---3--:R-:W-:Y:S01]  /*5aa0*/  HADD2.F32 R46, -RZ, R73.H0_H0 ;  /* 0x20000049ff2e7230 */ /* 0x008fe20000004100 */
[----:B------:R-:W-:Y:S01]  /*5ab0*/  SHF.R.U32.HI R129, RZ, 0x10, R47 ;  /* 0x00000010ff817819 */ /* 0x000fe2000001162f */
[--C-:B------:R-:W-:Y:S01]  /*5ac0*/  HADD2.F32 R47, -RZ, R125.reuse.H0_H0 ;  /* 0x2000007dff2f7230 */ /* 0x100fe20000004100 */
[----:B------:R-:W-:Y:S01]  /*5ad0*/  SHF.R.U64 R40, R42, 0x10, R43 ;  /* 0x000000102a287819 */ /* 0x000fe2000000122b */
[----:B--2---:R-:W-:Y:S01]  /*5ae0*/  IMAD.MOV.U32 R42, RZ, RZ, R12 ;  /* 0x000000ffff2a7224 */ /* 0x004fe200078e000c */
[----:B------:R-:W-:Y:S01]  /*5af0*/  SHF.R.U64 R44, R44, 0x10, R45 ;  /* 0x000000102c2c7819 */ /* 0x000fe2000000122d */
[----:B------:R-:W-:Y:S01]  /*5b00*/  HADD2.F32 R125, -RZ, R125.H1_H1 ;  /* 0x3000007dff7d7230 */ /* 0x000fe20000004100 */
[----:B------:R-:W-:Y:S01]  /*5b10*/  SHF.R.U32.HI R43, RZ, 0x10, R43 ;  /* 0x00000010ff2b7819 */ /* 0x000fe2000001162b */
[----:B------:R-:W-:-:S02]  /*5b20*/  HADD2.F32 R12, -RZ, R13.H0_H0 ;  /* 0x2000000dff0c7230 */ /* 0x000fc40000004100 */
[----:B------:R-:W-:Y:S02]  /*5b30*/  IMAD.MOV.U32 R45, RZ, RZ, R15 ;  /* 0x000000ffff2d7224 */ /* 0x000fe400078e000f */
[----:B------:R-:W-:Y:S02]  /*5b40*/  HADD2.F32 R73, -RZ, R73.H1_H1 ;  /* 0x30000049ff497230 */ /* 0x000fe40000004100 */
[----:B------:R-:W-:Y:S02]  /*5b50*/  HADD2.F32 R128, -RZ, R128.H0_H0 ;  /* 0x20000080ff807230 */ /* 0x000fe40000004100 */
[----:B------:R-:W-:Y:S02]  /*5b60*/  HADD2.F32 R15, -RZ, R13.H1_H1 ;  /* 0x3000000dff0f7230 */ /* 0x000fe40000004100 */
[-C--:B------:R-:W-:Y:S01]  /*5b70*/  FMUL.FTZ R13, R46, R125.reuse ;  /* 0x0000007d2e0d7220 */ /* 0x080fe20000410000 */
[----:B------:R-:W-:Y:S01]  /*5b80*/  FMUL.FTZ R125, R12, R125 ;  /* 0x0000007d0c7d7220 */ /* 0x000fe20000410000 */
[----:B------:R-:W-:-:S02]  /*5b90*/  HADD2.F32 R126, -RZ, R126.H0_H0 ;  /* 0x2000007eff7e7230 */ /* 0x000fc40000004100 */
[-C--:B------:R-:W-:Y:S01]  /*5ba0*/  FMUL.FTZ R130, R73, R128.reuse ;  /* 0x0000008049827220 */ /* 0x080fe20000410000 */
[----:B------:R-:W-:Y:S01]  /*5bb0*/  FMUL.FTZ R128, R15, R128 ;  /* 0x000000800f807220 */ /* 0x000fe20000410000 */
[-C--:B------:R-:W-:Y:S01]  /*5bc0*/  FFMA.FTZ R12, R12, R47.reuse, -R13 ;  /* 0x0000002f0c0c7223 */ /* 0x080fe2000001080d */
[----:B------:R-:W-:Y:S01]  /*5bd0*/  FFMA.FTZ R13, R46, R47, R125 ;  /* 0x0000002f2e0d7223 */ /* 0x000fe2000001007d */
[----:B------:R-:W-:Y:S02]  /*5be0*/  HADD2.F32 R125, -RZ, R124.H1_H1 ;  /* 0x3000007cff7d7230 */ /* 0x000fe40000004100 */
[-C--:B------:R-:W-:Y:S01]  /*5bf0*/  FFMA.FTZ R46, R73, R126.reuse, R128 ;  /* 0x0000007e492e7223 */ /* 0x080fe20000010080 */
[--C-:B------:R-:W-:Y:S02]  /*5c00*/  HADD2.F32 R124, -RZ, R75.reuse.H0_H0 ;  /* 0x2000004bff7c7230 */ /* 0x100fe40000004100 */
[----:B------:R-:W-:Y:S01]  /*5c10*/  FFMA.FTZ R15, R15, R126, -R130 ;  /* 0x0000007e0f0f7223 */ /* 0x000fe20000010882 */
[----:B------:R-:W-:-:S02]  /*5c20*/  HADD2.F32 R75, -RZ, R75.H1_H1 ;  /* 0x3000004bff4b7230 */ /* 0x000fc40000004100 */
[----:B------:R-:W-:Y:S02]  /*5c30*/  HADD2.F32 R128, -RZ, R129.H0_H0 ;  /* 0x20000081ff807230 */ /* 0x000fe40000004100 */
[----:B------:R-:W-:Y:S01]  /*5c40*/  FMUL.FTZ R130, R124, R127 ;  /* 0x0000007f7c827220 */ /* 0x000fe20000410000 */
[----:B------:R-:W-:Y:S01]  /*5c50*/  HADD2.F32 R73, -RZ, R45.H1_H1 ;  /* 0x3000002dff497230 */ /* 0x000fe20000004100 */
[----:B------:R-:W-:Y:S01]  /*5c60*/  F2FP.F16.F32.PACK_AB R15, R15, R12 ;  /* 0x0000000c0f0f723e */ /* 0x000fe200000000ff */
[----:B------:R-:W-:Y:S02]  /*5c70*/  HADD2.F32 R126, -RZ, R43.H0_H0 ;  /* 0x2000002bff7e7230 */ /* 0x000fe40000004100 */
[-C--:B------:R-:W-:Y:S01]  /*5c80*/  FMUL.FTZ R132, R75, R128.reuse ;  /* 0x000000804b847220 */ /* 0x080fe20000410000 */
[----:B------:R-:W-:Y:S02]  /*5c90*/  HADD2.F32 R47, -RZ, R45.H0_H0 ;  /* 0x2000002dff2f7230 */ /* 0x000fe40000004100 */
[C---:B------:R-:W-:Y:S01]  /*5ca0*/  FMUL.FTZ R128, R73.reuse, R128 ;  /* 0x0000008049807220 */ /* 0x040fe20000410000 */
[----:B------:R-:W-:Y:S01]  /*5cb0*/  FFMA.FTZ R132, R73, R126, -R132 ;  /* 0x0000007e49847223 */ /* 0x000fe20000010884 */
[----:B------:R-:W-:-:S02]  /*5cc0*/  HADD2.F32 R73, -RZ, R122.H0_H0 ;  /* 0x2000007aff497230 */ /* 0x000fc40000004100 */
[C---:B------:R-:W-:Y:S01]  /*5cd0*/  FMUL.FTZ R45, R47.reuse, R127 ;  /* 0x0000007f2f2d7220 */ /* 0x040fe20000410000 */
[-C--:B------:R-:W-:Y:S01]  /*5ce0*/  FFMA.FTZ R43, R47, R125.reuse, -R130 ;  /* 0x0000007d2f2b7223 */ /* 0x080fe20000010882 */
[----:B------:R-:W-:Y:S01]  /*5cf0*/  FFMA.FTZ R128, R75, R126, R128 ;  /* 0x0000007e4b807223 */ /* 0x000fe20000010080 */
[----:B------:R-:W-:Y:S02]  /*5d00*/  HADD2.F32 R122, -RZ, R122.H1_H1 ;  /* 0x3000007aff7a7230 */ /* 0x000fe40000004100 */
[----:B------:R-:W-:Y:S01]  /*5d10*/  FFMA.FTZ R45, R124, R125, R45 ;  /* 0x0000007d7c2d7223 */ /* 0x000fe2000001002d */
[----:B------:R-:W-:Y:S01]  /*5d20*/  HADD2.F32 R75, -RZ, R44.H0_H0 ;  /* 0x2000002cff4b7230 */ /* 0x000fe20000004100 */
[----:B------:R-:W-:Y:S01]  /*5d30*/  F2FP.F16.F32.PACK_AB R43, R132, R43 ;  /* 0x0000002b842b723e */ /* 0x000fe200000000ff */
[----:B------:R-:W-:Y:S02]  /*5d40*/  HADD2.F32 R47, -RZ, R72.H0_H0 ;  /* 0x20000048ff2f7230 */ /* 0x000fe40000004100 */
[----:B------:R-:W-:Y:S01]  /*5d50*/  HADD2.F32 R44, -RZ, R42.H0_H0 ;  /* 0x2000002aff2c7230 */ /* 0x000fe20000004100 */
[----:B------:R-:W-:Y:S01]  /*5d60*/  F2FP.F16.F32.PACK_AB R45, R128, R45 ;  /* 0x0000002d802d723e */ /* 0x000fe200000000ff */
[----:B------:R-:W-:-:S02]  /*5d70*/  HADD2.F32 R72, -RZ, R72.H1_H1 ;  /* 0x30000048ff487230 */ /* 0x000fc40000004100 */
[CC--:B------:R-:W-:Y:S01]  /*5d80*/  FMUL.FTZ R125, R47.reuse, R122.reuse ;  /* 0x0000007a2f7d7220 */ /* 0x0c0fe20000410000 */
[----:B------:R-:W-:Y:S02]  /*5d90*/  HADD2.F32 R42, -RZ, R42.H1_H1 ;  /* 0x3000002aff2a7230 */ /* 0x000fe40000004100 */
[----:B------:R-:W-:Y:S01]  /*5da0*/  FMUL.FTZ R122, R44, R122 ;  /* 0x0000007a2c7a7220 */ /* 0x000fe20000410000 */
[----:B------:R-:W-:Y:S01]  /*5db0*/  FMUL.FTZ R127, R72, R75 ;  /* 0x0000004b487f7220 */ /* 0x000fe20000410000 */
[----:B------:R-:W-:Y:S01]  /*5dc0*/  FFMA.FTZ R125, R44, R73, -R125 ;  /* 0x000000492c7d7223 */ /* 0x000fe2000001087d */
[C---:B------:R-:W-:Y:S01]  /*5dd0*/  FMUL.FTZ R75, R42.reuse, R75 ;  /* 0x0000004b2a4b7220 */ /* 0x040fe20000410000 */
[----:B------:R-:W-:Y:S01]  /*5de0*/  FFMA.FTZ R122, R47, R73, R122 ;  /* 0x000000492f7a7223 */ /* 0x000fe2000001007a */
[-C--:B------:R-:W-:Y:S01]  /*5df0*/  FFMA.FTZ R124, R42, R123.reuse, -R127 ;  /* 0x0000007b2a7c7223 */ /* 0x080fe2000001087f */
[----:B------:R-:W-:Y:S02]  /*5e00*/  HADD2.F32 R44, -RZ, R121.H0_H0 ;  /* 0x20000079ff2c7230 */ /* 0x000fe40000004100 */
[----:B------:R-:W-:Y:S01]  /*5e10*/  FFMA.FTZ R75, R72, R123, R75 ;  /* 0x0000007b484b7223 */ /* 0x000fe2000001004b */
[----:B------:R-:W-:-:S02]  /*5e20*/  HADD2.F32 R73, -RZ, R41.H0_H0 ;  /* 0x20000029ff497230 */ /* 0x000fc40000004100 */
[----:B------:R-:W-:Y:S01]  /*5e30*/  HADD2.F32 R42, -RZ, R74.H0_H0 ;  /* 0x2000004aff2a7230 */ /* 0x000fe20000004100 */
[----:B------:R-:W-:Y:S01]  /*5e40*/  F2FP.F16.F32.PACK_AB R12, R124, R125 ;  /* 0x0000007d7c0c723e */ /* 0x000fe200000000ff */
[----:B------:R-:W-:Y:S01]  /*5e50*/  HADD2.F32 R121, -RZ, R121.H1_H1 ;  /* 0x30000079ff797230 */ /* 0x000fe20000004100 */
[----:B------:R-:W-:Y:S01]  /*5e60*/  F2FP.F16.F32.PACK_AB R72, R75, R122 ;  /* 0x0000007a4b48723e */ /* 0x000fe200000000ff */
[----:B------:R-:W-:Y:S02]  /*5e70*/  HADD2.F32 R41, -RZ, R14.H0_H0 ;  /* 0x2000000eff297230 */ /* 0x000fe40000004100 */
[----:B------:R-:W-:Y:S02]  /*5e80*/  HADD2.F32 R74, -RZ, R74.H1_H1 ;  /* 0x3000004aff4a7230 */ /* 0x000fe40000004100 */
[----:B------:R-:W-:Y:S02]  /*5e90*/  HADD2.F32 R14, -RZ, R14.H1_H1 ;  /* 0x3000000eff0e7230 */ /* 0x000fe40000004100 */
[----:B------:R-:W-:-:S02]  /*5ea0*/  HADD2.F32 R47, -RZ, R40.H0_H0 ;  /* 0x20000028ff2f7230 */ /* 0x000fc40000004100 */
[----:B------:R-:W-:Y:S01]  /*5eb0*/  FMUL.FTZ R40, R42, R121 ;  /* 0x000000792a287220 */ /* 0x000fe20000410000 */
[----:B------:R-:W-:Y:S01]  /*5ec0*/  FMUL.FTZ R123, R74, R73 ;  /* 0x000000494a7b7220 */ /* 0x000fe20000410000 */
[C---:B------:R-:W-:Y:S01]  /*5ed0*/  FMUL.FTZ R121, R41.reuse, R121 ;  /* 0x0000007929797220 */ /* 0x040fe20000410000 */
[C---:B------:R-:W-:Y:S01]  /*5ee0*/  FMUL.FTZ R73, R14.reuse, R73 ;  /* 0x000000490e497220 */ /* 0x040fe20000410000 */
[-C--:B------:R-:W-:Y:S01]  /*5ef0*/  FFMA.FTZ R40, R41, R44.reuse, -R40 ;  /* 0x0000002c29287223 */ /* 0x080fe20000010828 */
[-C--:B------:R-:W-:Y:S01]  /*5f00*/  FFMA.FTZ R123, R14, R47.reuse, -R123 ;  /* 0x0000002f0e7b7223 */ /* 0x080fe2000001087b */
[----:B------:R-:W-:Y:S01]  /*5f10*/  FFMA.FTZ R121, R42, R44, R121 ;  /* 0x0000002c2a797223 */ /* 0x000fe20000010079 */
[----:B------:R-:W-:Y:S01]  /*5f20*/  FFMA.FTZ R74, R74, R47, R73 ;  /* 0x0000002f4a4a7223 */ /* 0x000fe20000010049 */
[----:B------:R-:W-:Y:S01]  /*5f30*/  F2FP.F16.F32.PACK_AB R73, R46, R13 ;  /* 0x0000000d2e49723e */ /* 0x000fe200000000ff */
[----:B------:R-:W-:Y:S01]  /*5f40*/  IMAD.MOV.U32 R75, RZ, RZ, R45 ;  /* 0x000000ffff4b7224 */ /* 0x000fe200078e002d */
[----:B------:R-:W-:Y:S01]  /*5f50*/  MOV R13, R15 ;  /* 0x0000000f000d7202 */ /* 0x000fe20000000f00 */
[----:B------:R-:W-:Y:S01]  /*5f60*/  IMAD.MOV.U32 R15, RZ, RZ, R43 ;  /* 0x000000ffff0f7224 */ /* 0x000fe200078e002b */
[----:B------:R-:W-:-:S02]  /*5f70*/  F2FP.F16.F32.PACK_AB R14, R123, R40 ;  /* 0x000000287b0e723e */ /* 0x000fc400000000ff */
[----:B------:R-:W-:-:S07]  /*5f80*/  F2FP.F16.F32.PACK_AB R74, R74, R121 ;  /* 0x000000794a4a723e */ /* 0x000fce00000000ff */
.L_x_9453:
[----:B------:R-:W-:Y:S05]  /*5f90*/  BSYNC B2 ;  /* 0x0000000000027941 */ /* 0x000fea0003800000 */
.L_x_9452:
[----:B------:R-:W-:Y:S01]  /*5fa0*/  ISETP.GE.AND P4, PT, R11, R107, PT ;  /* 0x0000006b0b00720c */ /* 0x000fe20003f86270 */
[----:B--2---:R4:W-:-:S12]  /*5fb0*/  ST.E.128 desc[UR42][R102.64], R12 ;  /* 0x0000000c66007985 */ /* 0x0049d8000c101d2a */
[----:B------:R-:W-:-:S05]  /*5fc0*/  @!P4 IMAD.WIDE R104, R11, 0x2, R104 ;  /* 0x000000020b68c825 */ /* 0x000fca00078e0268 */
[----:B---3--:R4:W-:Y:S02]  /*5fd0*/  @!P4 ST.E.128 desc[UR42][R104.64], R72 ;  /* 0x000000486800c985 */ /* 0x0089e4000c101d2a */
.L_x_9451:
[----:B------:R-:W-:Y:S05]  /*5fe0*/  BSYNC B1 ;  /* 0x0000000000017941 */ /* 0x000fea0003800000 */
.L_x_9450:
[----:B------:R-:W-:-:S03]  /*5ff0*/  UMOV UR4, 0xffffffff ;  /* 0xffffffff00047882 */ /* 0x000fc60000000000 */
[----:B------:R-:W-:Y:S05]  /*6000*/  BRA.DIV UR4, `(.L_x_9454) ;  /* 0x000001c204ac7947 */ /* 0x000fea000b800000 */
[----:B------:R0:W0:Y:S04]  /*6010*/  SHFL.IDX PT, R47, R101, 0x1, 0x181f ;  /* 0x00381f00652f7f89 */ /* 0x00002800000e0000 */
[----:B------:R0:W0:Y:S02]  /*6020*/  SHFL.IDX PT, R46, R106, 0x1, 0x181f ;  /* 0x00381f006a2e7f89 */ /* 0x00002400000e0000 */
.L_x_9768:
        /* <DEDUP_REMOVED lines=27> */
[----:B------:R-:W-:Y:S02]  /*61e0*/  SHF.R.U32.HI R74, RZ, 0x10, R53 ;  /* 0x00000010ff4a7819 */ /* 0x000fe40000011635 */
[----:B------:R-:W-:Y:S02]  /*61f0*/  SHF.R.U64 R72, R48, 0x10, R49 ;  /* 0x0000001030487819 */ /* 0x000fe40000001231 */
[----:B--2---:R-:W-:Y:S01]  /*6200*/  SHF.R.U64 R105, R52, 0x10, R53 ;  /* 0x0000001034697819 */ /* 0x004fe20000001235 */
[----:B----4-:R-:W-:Y:S01]  /*6210*/  IMAD.MOV.U32 R52, RZ, RZ, R43 ;  /* 0x000000ffff347224 */ /* 0x010fe200078e002b */
[--C-:B------:R-:W-:Y:S01]  /*6220*/  SHF.R.U64 R48, R50, 0x10, R51.reuse ;  /* 0x0000001032307819 */ /* 0x100fe20000001233 */
[--C-:B------:R-:W-:Y:S01]  /*6230*/  HADD2.F32 R53, -RZ, R120.reuse.H0_H0 ;  /* 0x20000078ff357230 */ /* 0x100fe20000004100 */
[----:B------:R-:W-:Y:S01]  /*6240*/  SHF.R.U32.HI R73, RZ, 0x10, R51 ;  /* 0x00000010ff497819 */ /* 0x000fe20000011633 */
[----:B0-----:R-:W-:Y:S01]  /*6250*/  IMAD.MOV.U32 R50, RZ, RZ, R12 ;  /* 0x000000ffff327224 */ /* 0x001fe200078e000c */
[----:B------:R-:W-:Y:S01]  /*6260*/  SHF.R.U32.HI R75, RZ, 0x10, R49 ;  /* 0x00000010ff4b7819 */ /* 0x000fe20000011631 */
[----:B------:R-:W-:Y:S01]  /*6270*/  HADD2.F32 R120, -RZ, R120.H1_H1 ;  /* 0x30000078ff787230 */ /* 0x000fe20000004100 */
[--C-:B------:R-:W-:Y:S01]  /*6280*/  SHF.R.U64 R49, R54, 0x10, R55.reuse ;  /* 0x0000001036317819 */ /* 0x100fe20000001237 */
[----:B------:R-:W-:Y:S01]  /*6290*/  HADD2.F32 R43, -RZ, R41.H0_H0 ;  /* 0x20000029ff2b7230 */ /* 0x000fe20000004100 */
[----:B------:R-:W-:Y:S01]  /*62a0*/  SHF.R.U32.HI R55, RZ, 0x10, R55 ;  /* 0x00000010ff377819 */ /* 0x000fe20000011637 */
[----:B------:R-:W-:Y:S01]  /*62b0*/  IMAD.MOV.U32 R51, RZ, RZ, R40 ;  /* 0x000000ffff337224 */ /* 0x000fe200078e0028 */
[----:B------:R-:W-:Y:S01]  /*62c0*/  MOV R40, R15 ;  /* 0x0000000f00287202 */ /* 0x000fe20000000f00 */
[----:B------:R-:W-:-:S02]  /*62d0*/  HADD2.F32 R12, -RZ, R13.H0_H0 ;  /* 0x2000000dff0c7230 */ /* 0x000fc40000004100 */
[----:B------:R-:W-:Y:S02]  /*62e0*/  HADD2.F32 R41, -RZ, R41.H1_H1 ;  /* 0x30000029ff297230 */ /* 0x000fe40000004100 */
[----:B------:R-:W-:Y:S02]  /*62f0*/  HADD2.F32 R74, -RZ, R74.H0_H0 ;  /* 0x2000004aff4a7230 */ /* 0x000fe40000004100 */
[----:B------:R-:W-:Y:S02]  /*6300*/  HADD2.F32 R15, -RZ, R13.H1_H1 ;  /* 0x3000000dff0f7230 */ /* 0x000fe40000004100 */
[-C--:B------:R-:W-:Y:S01]  /*6310*/  FMUL.FTZ R13, R43, R120.reuse ;  /* 0x000000782b0d7220 */ /* 0x080fe20000410000 */
[----:B------:R-:W-:Y:S02]  /*6320*/  HADD2.F32 R54, -RZ, R75.H0_H0 ;  /* 0x2000004bff367230 */ /* 0x000fe40000004100 */
[C---:B------:R-:W-:Y:S01]  /*6330*/  FMUL.FTZ R120, R12.reuse, R120 ;  /* 0x000000780c787220 */ /* 0x040fe20000410000 */
[-C--:B------:R-:W-:Y:S01]  /*6340*/  FMUL.FTZ R102, R41, R74.reuse ;  /* 0x0000004a29667220 */ /* 0x080fe20000410000 */
[----:B------:R-:W-:Y:S01]  /*6350*/  FMUL.FTZ R74, R15, R74 ;  /* 0x0000004a0f4a7220 */ /* 0x000fe20000410000 */
[-C--:B------:R-:W-:Y:S01]  /*6360*/  FFMA.FTZ R12, R12, R53.reuse, -R13 ;  /* 0x000000350c0c7223 */ /* 0x080fe2000001080d */
[----:B------:R-:W-:Y:S01]  /*6370*/  FFMA.FTZ R13, R43, R53, R120 ;  /* 0x000000352b0d7223 */ /* 0x000fe20000010078 */
[----:B------:R-:W-:Y:S01]  /*6380*/  FFMA.FTZ R15, R15, R54, -R102 ;  /* 0x000000360f0f7223 */ /* 0x000fe20000010866 */
[----:B------:R-:W-:-:S02]  /*6390*/  HADD2.F32 R43, -RZ, R52.H0_H0 ;  /* 0x20000034ff2b7230 */ /* 0x000fc40000004100 */
[----:B------:R-:W-:Y:S01]  /*63a0*/  FFMA.FTZ R102, R41, R54, R74 ;  /* 0x0000003629667223 */ /* 0x000fe2000001004a */
[----:B------:R-:W-:Y:S02]  /*63b0*/  HADD2.F32 R52, -RZ, R52.H1_H1 ;  /* 0x30000034ff347230 */ /* 0x000fe40000004100 */
[----:B------:R-:W-:Y:S01]  /*63c0*/  HADD2.F32 R55, -RZ, R55.H0_H0 ;  /* 0x20000037ff377230 */ /* 0x000fe20000004100 */
[----:B------:R-:W-:Y:S01]  /*63d0*/  F2FP.F16.F32.PACK_AB R15, R15, R12 ;  /* 0x0000000c0f0f723e */ /* 0x000fe200000000ff */
[----:B------:R-:W-:Y:S02]  /*63e0*/  HADD2.F32 R74, -RZ, R119.H0_H0 ;  /* 0x20000077ff4a7230 */ /* 0x000fe40000004100 */
[--C-:B------:R-:W-:Y:S02]  /*63f0*/  HADD2.F32 R41, -RZ, R40.reuse.H0_H0 ;  /* 0x20000028ff297230 */ /* 0x100fe40000004100 */
[----:B------:R-:W-:Y:S02]  /*6400*/  HADD2.F32 R40, -RZ, R40.H1_H1 ;  /* 0x30000028ff287230 */ /* 0x000fe40000004100 */
[----:B---3--:R-:W-:Y:S01]  /*6410*/  FMUL.FTZ R104, R43, R74 ;  /* 0x0000004a2b687220 */ /* 0x008fe20000410000 */
[----:B------:R-:W-:-:S02]  /*6420*/  HADD2.F32 R53, -RZ, R73.H0_H0 ;  /* 0x20000049ff357230 */ /* 0x000fc40000004100 */
[-C--:B------:R-:W-:Y:S01]  /*6430*/  FMUL.FTZ R73, R52, R55.reuse ;  /* 0x0000003734497220 */ /* 0x080fe20000410000 */
[----:B------:R-:W-:Y:S02]  /*6440*/  HADD2.F32 R54, -RZ, R117.H1_H1 ;  /* 0x30000075ff367230 */ /* 0x000fe40000004100 */
[C---:B------:R-:W-:Y:S01]  /*6450*/  FMUL.FTZ R74, R41.reuse, R74 ;  /* 0x0000004a294a7220 */ /* 0x040fe20000410000 */
[C---:B------:R-:W-:Y:S01]  /*6460*/  FMUL.FTZ R55, R40.reuse, R55 ;  /* 0x0000003728377220 */ /* 0x040fe20000410000 */
[----:B------:R-:W-:Y:S01]  /*6470*/  FFMA.FTZ R75, R40, R53, -R73 ;  /* 0x00000035284b7223 */ /* 0x000fe20000010849 */
[----:B------:R-:W-:Y:S02]  /*6480*/  HADD2.F32 R119, -RZ, R119.H1_H1 ;  /* 0x30000077ff777230 */ /* 0x000fe40000004100 */
[-C--:B------:R-:W-:Y:S01]  /*6490*/  FFMA.FTZ R104, R41, R54.reuse, -R104 ;  /* 0x0000003629687223 */ /* 0x080fe20000010868 */
[----:B------:R-:W-:Y:S02]  /*64a0*/  HADD2.F32 R40, -RZ, R50.H0_H0 ;  /* 0x20000032ff287230 */ /* 0x000fe40000004100 */
[----:B------:R-:W-:Y:S01]  /*64b0*/  FFMA.FTZ R74, R43, R54, R74 ;  /* 0x000000362b4a7223 */ /* 0x000fe2000001004a */
[----:B------:R-:W-:-:S02]  /*64c0*/  HADD2.F32 R41, -RZ, R51.H0_H0 ;  /* 0x20000033ff297230 */ /* 0x000fc40000004100 */
[----:B------:R-:W-:Y:S01]  /*64d0*/  FFMA.FTZ R103, R52, R53, R55 ;  /* 0x0000003534677223 */ /* 0x000fe20000010037 */
[----:B------:R-:W-:Y:S02]  /*64e0*/  HADD2.F32 R43, -RZ, R118.H0_H0 ;  /* 0x20000076ff2b7230 */ /* 0x000fe40000004100 */
[-C--:B------:R-:W-:Y:S01]  /*64f0*/  FMUL.FTZ R54, R40, R119.reuse ;  /* 0x0000007728367220 */ /* 0x080fe20000410000 */
[----:B------:R-:W-:Y:S02]  /*6500*/  HADD2.F32 R52, -RZ, R105.H0_H0 ;  /* 0x20000069ff347230 */ /* 0x000fe40000004100 */
[C---:B------:R-:W-:Y:S01]  /*6510*/  FMUL.FTZ R53, R41.reuse, R119 ;  /* 0x0000007729357220 */ /* 0x040fe20000410000 */
[----:B------:R-:W-:Y:S02]  /*6520*/  HADD2.F32 R51, -RZ, R51.H1_H1 ;  /* 0x30000033ff337230 */ /* 0x000fe40000004100 */
[----:B------:R-:W-:Y:S01]  /*6530*/  FFMA.FTZ R54, R41, R43, R54 ;  /* 0x0000002b29367223 */ /* 0x000fe20000010036 */
[----:B------:R-:W-:-:S02]  /*6540*/  HADD2.F32 R50, -RZ, R50.H1_H1 ;  /* 0x30000032ff327230 */ /* 0x000fc40000004100 */
[----:B------:R-:W-:Y:S01]  /*6550*/  FFMA.FTZ R53, R40, R43, -R53 ;  /* 0x0000002b28357223 */ /* 0x000fe20000010835 */
[----:B------:R-:W-:Y:S02]  /*6560*/  HADD2.F32 R72, -RZ, R72.H0_H0 ;  /* 0x20000048ff487230 */ /* 0x000fe40000004100 */
[-C--:B------:R-:W-:Y:S01]  /*6570*/  FMUL.FTZ R55, R51, R52.reuse ;  /* 0x0000003433377220 */ /* 0x080fe20000410000 */
[----:B------:R-:W-:Y:S02]  /*6580*/  HADD2.F32 R41, -RZ, R42.H0_H0 ;  /* 0x2000002aff297230 */ /* 0x000fe40000004100 */
[C---:B------:R-:W-:Y:S01]  /*6590*/  FMUL.FTZ R52, R50.reuse, R52 ;  /* 0x0000003432347220 */ /* 0x040fe20000410000 */
[----:B------:R-:W-:Y:S02]  /*65a0*/  HADD2.F32 R118, -RZ, R118.H1_H1 ;  /* 0x30000076ff767230 */ /* 0x000fe40000004100 */
[----:B------:R-:W-:Y:S01]  /*65b0*/  FFMA.FTZ R50, R50, R72, -R55 ;  /* 0x0000004832327223 */ /* 0x000fe20000010837 */
[----:B------:R-:W-:-:S02]  /*65c0*/  HADD2.F32 R49, -RZ, R49.H0_H0 ;  /* 0x20000031ff317230 */ /* 0x000fc40000004100 */
[----:B------:R-:W-:Y:S01]  /*65d0*/  FFMA.FTZ R51, R51, R72, R52 ;  /* 0x0000004833337223 */ /* 0x000fe20000010034 */
[----:B------:R-:W-:Y:S02]  /*65e0*/  HADD2.F32 R40, -RZ, R14.H0_H0 ;  /* 0x2000000eff287230 */ /* 0x000fe40000004100 */
[----:B------:R-:W-:Y:S01]  /*65f0*/  FMUL.FTZ R55, R41, R118 ;  /* 0x0000007629377220 */ /* 0x000fe20000410000 */
[----:B------:R-:W-:Y:S01]  /*6600*/  HADD2.F32 R42, -RZ, R42.H1_H1 ;  /* 0x3000002aff2a7230 */ /* 0x000fe20000004100 */
[----:B------:R-:W-:Y:S01]  /*6610*/  F2FP.F16.F32.PACK_AB R75, R75, R104 ;  /* 0x000000684b4b723e */ /* 0x000fe200000000ff */
        /* <DEDUP_REMOVED lines=13> */
[----:B------:R-:W-:Y:S01]  /*66f0*/  F2FP.F16.F32.PACK_AB R43, R103, R74 ;  /* 0x0000004a672b723e */ /* 0x000fe200000000ff */
[----:B------:R-:W-:Y:S01]  /*6700*/  IMAD.MOV.U32 R15, RZ, RZ, R75 ;  /* 0x000000ffff0f7224 */ /* 0x000fe200078e004b */
[----:B------:R-:W-:-:S02]  /*6710*/  F2FP.F16.F32.PACK_AB R40, R51, R54 ;  /* 0x000000363328723e */ /* 0x000fc400000000ff */
[----:B------:R-:W-:Y:S02]  /*6720*/  F2FP.F16.F32.PACK_AB R14, R14, R55 ;  /* 0x000000370e0e723e */ /* 0x000fe400000000ff */
[----:B------:R-:W-:-:S07]  /*6730*/  F2FP.F16.F32.PACK_AB R42, R49, R118 ;  /* 0x00000076312a723e */ /* 0x000fce00000000ff */
.L_x_9458:
[----:B------:R-:W-:Y:S05]  /*6740*/  BSYNC B2 ;  /* 0x0000000000027941 */ /* 0x000fea0003800000 */
.L_x_9457:
[----:B------:R-:W-:Y:S01]  /*6750*/  ISETP.GE.AND P4, PT, R11, R107, PT ;  /* 0x0000006b0b00720c */ /* 0x000fe20003f86270 */
[----:B0-----:R0:W-:-:S12]  /*6760*/  ST.E.128 desc[UR42][R44.64], R12 ;  /* 0x0000000c2c007985 */ /* 0x0011d8000c101d2a */
[----:B------:R-:W-:-:S05]  /*6770*/  @!P4 IMAD.WIDE R46, R11, 0x2, R46 ;  /* 0x000000020b2ec825 */ /* 0x000fca00078e022e */
[----:B----4-:R0:W-:Y:S02]  /*6780*/  @!P4 ST.E.128 desc[UR42][R46.64], R40 ;  /* 0x000000282e00c985 */ /* 0x0101e4000c101d2a */
.L_x_9456:
[----:B------:R-:W-:Y:S05]  /*6790*/  BSYNC B1 ;  /* 0x0000000000017941 */ /* 0x000fea0003800000 */
.L_x_9455:
[----:B------:R-:W-:-:S03]  /*67a0*/  UMOV UR4, 0xffffffff ;  /* 0xffffffff00047882 */ /* 0x000fc60000000000 */
[----:B------:R-:W-:Y:S05]  /*67b0*/  BRA.DIV UR4, `(.L_x_9459) ;  /* 0x000001be040c7947 */ /* 0x000fea000b800000 */
[----:B0-----:R0:W0:Y:S04]  /*67c0*/  SHFL.IDX PT, R47, R101, 0x2, 0x181f ;  /* 0x00581f00652f7f89 */ /* 0x00102800000e0000 */
[----:B------:R0:W0:Y:S02]  /*67d0*/  SHFL.IDX PT, R46, R106, 0x2, 0x181f ;  /* 0x00581f006a2e7f89 */ /* 0x00002400000e0000 */
.L_x_9772:
[----:B------:R-:W-:Y:S01]  /*67e0*/  IADD3 R11, R187, 0x40, RZ ;  /* 0x00000040bb0b7810 */ /* 0x000fe20007ffe0ff */
[----:B------:R-:W-:Y:S03]  /*67f0*/  BSSY B1, `(.L_x_9460) ;  /* 0x0000077000017945 */ /* 0x000fe60003800000 */
        /* <DEDUP_REMOVED lines=22> */
[----:B------:R0:W4:Y:S04]  /*6960*/  LDS.128 R12, [R11+0x18400] ;  /* 0x018400000b0c7984 */ /* 0x0001280000000c00 */
[----:B------:R-:W0:Y:S01]  /*6970*/  LDS.128 R40, [R40+0x18400] ;  /* 0x0184000028287984 */ /* 0x000e220000000c00 */
[----:B------:R-:W-:Y:S05]  /*6980*/  @P3 BRA `(.L_x_9463) ;  /* 0x0000000400603947 */ /* 0x000fea0003800000 */
[----:B------:R-:W-:Y:S01]  /*6990*/  SHF.R.U32.HI R54, RZ, 0x10, R61 ;  /* 0x00000010ff367819 */ /* 0x000fe2000001163d */
[----:B0-----:R-:W-:Y:S01]  /*69a0*/  IMAD.MOV.U32 R49, RZ, RZ, R40 ;  /* 0x000000ffff317224 */ /* 0x001fe200078e0028 */
[----:B----4-:R-:W-:Y:S01]  /*69b0*/  MOV R40, R14 ;  /* 0x0000000e00287202 */ /* 0x010fe20000000f00 */
        /* <DEDUP_REMOVED lines=50> */
[-C--:B------:R-:W-:Y:S01]  /*6ce0*/  FMUL.FTZ R51, R49, R41.reuse ;  /* 0x0000002931337220 */ /* 0x080fe20000410000 */
[----:B------:R-:W-:Y:S02]  /*6cf0*/  HADD2.F32 R15, -RZ, R73.H0_H0 ;  /* 0x20000049ff0f7230 */ /* 0x000fe40000004100 */
[C---:B------:R-:W-:Y:S01]  /*6d00*/  FMUL.FTZ R52, R12.reuse, R41 ;  /* 0x000000290c347220 */ /* 0x040fe20000410000 */
[----:B------:R-:W-:Y:S02]  /*6d10*/  HADD2.F32 R115, -RZ, R115.H0_H0 ;  /* 0x20000073ff737230 */ /* 0x000fe40000004100 */
[----:B------:R-:W-:Y:S01]  /*6d20*/  FFMA.FTZ R42, R13, R114, -R42 ;  /* 0x000000720d2a7223 */ /* 0x000fe2000001082a */
[----:B------:R-:W-:Y:S02]  /*6d30*/  HADD2.F32 R13, -RZ, R50.H0_H0 ;  /* 0x20000032ff0d7230 */ /* 0x000fe40000004100 */
[-C--:B------:R-:W-:Y:S01]  /*6d40*/  FFMA.FTZ R51, R12, R15.reuse, -R51 ;  /* 0x0000000f0c337223 */ /* 0x080fe20000010833 */
[----:B------:R-:W-:Y:S01]  /*6d50*/  FFMA.FTZ R52, R49, R15, R52 ;  /* 0x0000000f31347223 */ /* 0x000fe20000010034 */
[----:B------:R-:W-:-:S02]  /*6d60*/  HADD2.F32 R15, -RZ, R61.H0_H0 ;  /* 0x2000003dff0f7230 */ /* 0x000fc40000004100 */
[----:B------:R-:W-:Y:S01]  /*6d70*/  FFMA.FTZ R43, R14, R114, R43 ;  /* 0x000000720e2b7223 */ /* 0x000fe2000001002b */
[----:B------:R-:W-:Y:S02]  /*6d80*/  HADD2.F32 R50, -RZ, R50.H1_H1 ;  /* 0x30000032ff327230 */ /* 0x000fe40000004100 */
[----:B------:R-:W-:Y:S01]  /*6d90*/  FMUL.FTZ R41, R13, R115 ;  /* 0x000000730d297220 */ /* 0x000fe20000410000 */
[--C-:B------:R-:W-:Y:S01]  /*6da0*/  HADD2.F32 R12, -RZ, R40.reuse.H0_H0 ;  /* 0x20000028ff0c7230 */ /* 0x100fe20000004100 */
        /* <DEDUP_REMOVED lines=14> */
[----:B------:R-:W-:Y:S02]  /*6e90*/  F2FP.F16.F32.PACK_AB R12, R51, R42 ;  /* 0x0000002a330c723e */ /* 0x000fe400000000ff */
[----:B------:R-:W-:Y:S01]  /*6ea0*/  F2FP.F16.F32.PACK_AB R11, R40, R41 ;  /* 0x00000029280b723e */ /* 0x000fe200000000ff */
[----:B------:R-:W-:Y:S01]  /*6eb0*/  IMAD.MOV.U32 R40, RZ, RZ, R52 ;  /* 0x000000ffff287224 */ /* 0x000fe200078e0034 */
[----:B------:R-:W-:Y:S01]  /*6ec0*/  F2FP.F16.F32.PACK_AB R42, R15, R14 ;  /* 0x0000000e0f2a723e */ /* 0x000fe200000000ff */
[----:B------:R-:W-:Y:S01]  /*6ed0*/  IMAD.MOV.U32 R41, RZ, RZ, R53 ;  /* 0x000000ffff297224 */ /* 0x000fe200078e0035 */
[----:B------:R-:W-:Y:S01]  /*6ee0*/  F2FP.F16.F32.PACK_AB R13, R56, R55 ;  /* 0x00000037380d723e */ /* 0x000fe200000000ff */
[----:B------:R-:W-:Y:S01]  /*6ef0*/  IMAD.MOV.U32 R15, RZ, RZ, R58 ;  /* 0x000000ffff0f7224 */ /* 0x000fe200078e003a */
[----:B------:R-:W-:-:S07]  /*6f00*/  MOV R14, R11 ;  /* 0x0000000b000e7202 */ /* 0x000fce0000000f00 */
.L_x_9463:
[----:B------:R-:W-:Y:S05]  /*6f10*/  BSYNC B2 ;  /* 0x0000000000027941 */ /* 0x000fea0003800000 */
.L_x_9462:
[----:B------:R-:W-:Y:S01]  /*6f20*/  ISETP.GE.AND P4, PT, R48, R107, PT ;  /* 0x0000006b3000720c */ /* 0x000fe20003f86270 */
[----:B----4-:R4:W-:-:S12]  /*6f30*/  ST.E.128 desc[UR42][R44.64], R12 ;  /* 0x0000000c2c007985 */ /* 0x0109d8000c101d2a */
[----:B------:R-:W-:-:S05]  /*6f40*/  @!P4 IMAD.WIDE R46, R48, 0x2, R46 ;  /* 0x00000002302ec825 */ /* 0x000fca00078e022e */
[----:B0-----:R4:W-:Y:S02]  /*6f50*/  @!P4 ST.E.128 desc[UR42][R46.64], R40 ;  /* 0x000000282e00c985 */ /* 0x0019e4000c101d2a */
.L_x_9461:
[----:B------:R-:W-:Y:S05]  /*6f60*/  BSYNC B1 ;  /* 0x0000000000017941 */ /* 0x000fea0003800000 */
.L_x_9460:
[----:B------:R-:W-:-:S03]  /*6f70*/  UMOV UR4, 0xffffffff ;  /* 0xffffffff00047882 */ /* 0x000fc60000000000 */
[----:B------:R-:W-:Y:S05]  /*6f80*/  BRA.DIV UR4, `(.L_x_9464) ;  /* 0x000001b604647947 */ /* 0x000fea000b800000 */
[----:B0-----:R-:W0:Y:S04]  /*6f90*/  SHFL.IDX PT, R101, R101, 0x3, 0x181f ;  /* 0x00781f0065657f89 */ /* 0x001e2800000e0000 */
[----:B------:R-:W0:Y:S02]  /*6fa0*/  SHFL.IDX PT, R106, R106, 0x3, 0x181f ;  /* 0x00781f006a6a7f89 */ /* 0x000e2400000e0000 */
.L_x_9776:
        /* <DEDUP_REMOVED lines=16> */
[----:B------:R-:W-:Y:S01]  /*70b0*/  LOP3.LUT R12, R12, R13, RZ, 0x3c, !PT ;  /* 0x0000000d0c0c7212 */ /* 0x000fe200078e3cff */
[----:B------:R-:W-:-:S03]  /*70c0*/  IMAD R13, R19, 0x4000, R6 ;  /* 0x00004000130d7824 */ /* 0x000fc600078e0206 */
[----:B------:R-:W-:Y:S02]  /*70d0*/  LOP3.LUT R109, R109, 0x7fffe000, RZ, 0xc0, !PT ;  /* 0x7fffe0006d6d7812 */ /* 0x000fe400078ec0ff */
[----:B------:R-:W-:Y:S02]  /*70e0*/  LEA R13, R13, R18, 0x1 ;  /* 0x000000120d0d7211 */ /* 0x000fe400078e08ff */
[----:B------:R-:W-:-:S05]  /*70f0*/  IADD3 R12, R12, R109, R201 ;  /* 0x0000006d0c0c7210 */ /* 0x000fca0007ffe0c9 */
        /* <DEDUP_REMOVED lines=34> */
[--C-:B------:R-:W-:Y:S02]  /*7320*/  HADD2.F32 R14, -RZ, R43.reuse.H0_H0 ;  /* 0x2000002bff0e7230 */ /* 0x100fe40000004100 */
[----:B------:R-:W-:Y:S02]  /*7330*/  HADD2.F32 R43, -RZ, R43.H1_H1 ;  /* 0x3000002bff2b7230 */ /* 0x000fe40000004100 */
[-C--:B------:R-:W-:Y:S01]  /*7340*/  FMUL.FTZ R49, R13, R48.reuse ;  /* 0x000000300d317220 */ /* 0x080fe20000410000 */
[----:B------:R-:W-:Y:S02]  /*7350*/  HADD2.F32 R50, -RZ, R70.H0_H0 ;  /* 0x20000046ff327230 */ /* 0x000fe40000004100 */
[----:B------:R-:W-:Y:S01]  /*7360*/  FMUL.FTZ R56, R14, R48 ;  /* 0x000000300e387220 */ /* 0x000fe20000410000 */
[----:B------:R-:W-:Y:S01]  /*7370*/  HADD2.F32 R15, -RZ, R15.H1_H1 ;  /* 0x3000000fff0f7230 */ /* 0x000fe20000004100 */
[----:B------:R-:W-:Y:S01]  /*7380*/  F2FP.F16.F32.PACK_AB R51, R54, R51 ;  /* 0x000000333633723e */ /* 0x000fe200000000ff */
[----:B------:R-:W-:-:S02]  /*7390*/  HADD2.F32 R41, -RZ, R112.H0_H0 ;  /* 0x20000070ff297230 */ /* 0x000fc40000004100 */
[-C--:B------:R-:W-:Y:S01]  /*73a0*/  FMUL.FTZ R48, R43, R50.reuse ;  /* 0x000000322b307220 */ /* 0x080fe20000410000 */
[----:B------:R-:W-:Y:S02]  /*73b0*/  HADD2.F32 R42, -RZ, R66.H0_H0 ;  /* 0x20000042ff2a7230 */ /* 0x000fe40000004100 */
[----:B------:R-:W-:Y:S01]  /*73c0*/  FMUL.FTZ R58, R15, R50 ;  /* 0x000000320f3a7220 */ /* 0x000fe20000410000 */
[----:B------:R-:W-:Y:S02]  /*73d0*/  HADD2.F32 R108, -RZ, R108.H1_H1 ;  /* 0x3000006cff6c7230 */ /* 0x000fe40000004100 */
[-C--:B------:R-:W-:Y:S01]  /*73e0*/  FFMA.FTZ R50, R14, R41.reuse, R49 ;  /* 0x000000290e327223 */ /* 0x080fe20000010031 */
[----:B------:R-:W-:Y:S01]  /*73f0*/  FFMA.FTZ R56, R13, R41, -R56 ;  /* 0x000000290d387223 */ /* 0x000fe20000010838 */
[----:B------:R-:W-:Y:S02]  /*7400*/  HADD2.F32 R14, -RZ, R46.H0_H0 ;  /* 0x2000002eff0e7230 */ /* 0x000fe40000004100 */
[----:B------:R-:W-:Y:S01]  /*7410*/  FFMA.FTZ R57, R15, R42, -R48 ;  /* 0x0000002a0f397223 */ /* 0x000fe20000010830 */
[----:B------:R-:W-:-:S02]  /*7420*/  HADD2.F32 R41, -RZ, R60.H0_H0 ;  /* 0x2000003cff297230 */ /* 0x000fc40000004100 */
[----:B------:R-:W-:Y:S01]  /*7430*/  FFMA.FTZ R59, R43, R42, R58 ;  /* 0x0000002a2b3b7223 */ /* 0x000fe2000001003a */
[----:B------:R-:W-:Y:S02]  /*7440*/  HADD2.F32 R13, -RZ, R12.H0_H0 ;  /* 0x2000000cff0d7230 */ /* 0x000fe40000004100 */
[-C--:B------:R-:W-:Y:S01]  /*7450*/  FMUL.FTZ R42, R14, R108.reuse ;  /* 0x0000006c0e2a7220 */ /* 0x080fe20000410000 */
        /* <DEDUP_REMOVED lines=8> */
[----:B------:R-:W-:Y:S01]  /*74e0*/  FFMA.FTZ R42, R13, R111, -R42 ;  /* 0x0000006f0d2a7223 */ /* 0x000fe2000001082a */
        /* <DEDUP_REMOVED lines=28> */
.L_x_9466:
[----:B------:R-:W-:Y:S05]  /*76b0*/  BSYNC B1 ;  /* 0x0000000000017941 */ /* 0x000fea0003800000 */
.L_x_9465:
[----:B0-----:R0:W-:Y:S01]  /*76c0*/  ST.E.128 desc[UR42][R44.64], R12 ;  /* 0x0000000c2c007985 */ /* 0x0011e2000c101d2a */
[----:B------:R-:W-:Y:S02]  /*76d0*/  ISETP.GE.AND P3, PT, R11, R107, PT ;  /* 0x0000006b0b00720c */ /* 0x000fe40003f66270 */
[----:B------:R-:W-:-:S11]  /*76e0*/  MOV R107, R101 ;  /* 0x00000065006b7202 */ /* 0x000fd60000000f00 */
[----:B------:R-:W-:Y:S05]  /*76f0*/  @P3 BRA `(.L_x_9437) ;  /* 0x0000000400b03947 */ /* 0x000fea0003800000 */
[----:B0-----:R-:W-:-:S05]  /*7700*/  IMAD.WIDE R12, R11, 0x2, R106 ;  /* 0x000000020b0c7825 */ /* 0x001fca00078e026a */
[----:B----4-:R0:W-:Y:S01]  /*7710*/  ST.E.128 desc[UR42][R12.64], R40 ;  /* 0x000000280c007985 */ /* 0x0101e2000c101d2a */
[----:B------:R-:W-:Y:S05]  /*7720*/  BRA `(.L_x_9437) ;  /* 0x0000000400a47947 */ /* 0x000fea0003800000 */
.L_x_9396:
[----:B------:R-:W-:-:S06]  /*7730*/  UISETP.NE.AND UP0, UPT, UR41, 0x3, UPT ;  /* 0x000000032900788c */ /* 0x000fcc000bf05270 */
[----:B------:R-:W-:-:S13]  /*7740*/  PLOP3.LUT P5, PT, PT, PT, UP0, 0x80, 0x0 ;  /* 0x000000000000781c */ /* 0x000fda0003faf008 */
[----:B------:R-:W-:Y:S05]  /*7750*/  @!P5 BRA `(.L_x_9467) ;  /* 0x000000000004d947 */ /* 0x000fea0003800000 */
[----:B------:R-:W-:Y:S01]  /*7760*/  BPT.TRAP 0x1 ;  /* 0x000000040000795c */ /* 0x000fe20000300000 */
.L_x_9467:
[----:B------:R-:W-:Y:S01]  /*7770*/  IMAD R89, R19, 0x8, R18 ;  /* 0x0000000813597824 */ /* 0x000fe200078e0212 */
[----:B------:R-:W-:Y:S01]  /*7780*/  SHF.L.U32 R100, R190, 0x1f, RZ ;  /* 0x0000001fbe647819 */ /* 0x000fe200000006ff */
[----:B------:R-:W-:Y:S01]  /*7790*/  BSSY B1, `(.L_x_9468) ;  /* 0x0000004000017945 */ /* 0x000fe20003800000 */
[----:B------:R-:W-:Y:S02]  /*77a0*/  SHF.R.S32.HI R97, RZ, 0x1f, R98 ;  /* 0x0000001fff617819 */ /* 0x000fe40000011462 */
[----:B------:R-:W0:Y:S02]  /*77b0*/  SYNCS.PHASECHK.TRANS64.TRYWAIT P3, [R89+URZ+0x28890], R100 ;  /* 0x02889064590075a7 */ /* 0x000e24000806017f */
[----:B0-----:R-:W-:Y:S05]  /*77c0*/  @!P3 BRA `(.L_x_9469) ;  /* 0x000001ac00a0b947 */ /* 0x001fea0003800000 */
.L_x_9777:
[----:B------:R-:W-:Y:S05]  /*77d0*/  BSYNC B1 ;  /* 0x0000000000017941 */ /* 0x000fea0003800000 */
.L_x_9468:
        /* <DEDUP_REMOVED lines=25> */
.L_x_9781:
        /* <DEDUP_REMOVED lines=13> */
.L_x_9472:
[----:B------:R-:W-:Y:S05]  /*7a40*/  BSYNC B1 ;  /* 0x0000000000017941 */ /* 0x000fea0003800000 */
.L_x_9471:
[----:B------:R-:W-:-:S03]  /*7a50*/  UMOV UR4, 0xffffffff ;  /* 0xffffffff00047882 */ /* 0x000fc60000000000 */
[----:B------:R-:W-:Y:S05]  /*7a60*/  BRA.DIV UR4, `(.L_x_9473) ;  /* 0x000001ae04547947 */ /* 0x000fea000b800000 */
[----:B--2-4-:R2:W4:Y:S04]  /*7a70*/  SHFL.IDX PT, R41, R45, 0x1, 0x181f ;  /* 0x00381f002d297f89 */ /* 0x01452800000e0000 */
[----:B---3--:R2:W3:Y:S02]  /*7a80*/  SHFL.IDX PT, R14, R44, 0x1, 0x181f ;  /* 0x00381f002c0e7f89 */ /* 0x0084e400000e0000 */
.L_x_9785:
        /* <DEDUP_REMOVED lines=14> */
.L_x_9475:
[----:B------:R-:W-:Y:S05]  /*7b70*/  BSYNC B1 ;  /* 0x0000000000017941 */ /* 0x000fea0003800000 */
.L_x_9474:
[----:B------:R-:W-:-:S03]  /*7b80*/  UMOV UR4, 0xffffffff ;  /* 0xffffffff00047882 */ /* 0x000fc60000000000 */
[----:B------:R-:W-:Y:S05]  /*7b90*/  BRA.DIV UR4, `(.L_x_9476) ;  /* 0x000001ae04507947 */ /* 0x000fea000b800000 */
[----:B---34-:R3:W4:Y:S04]  /*7ba0*/  SHFL.IDX PT, R41, R45, 0x2, 0x181f ;  /* 0x00581f002d297f89 */ /* 0x01872800000e0000 */
[----:B------:R3:W0:Y:S02]  /*7bb0*/  SHFL.IDX PT, R14, R44, 0x2, 0x181f ;  /* 0x00581f002c0e7f89 */ /* 0x00062400000e0000 */
.L_x_9789:
        /* <DEDUP_REMOVED lines=14> */
.L_x_9478:
[----:B------:R-:W-:Y:S05]  /*7ca0*/  BSYNC B1 ;  /* 0x0000000000017941 */ /* 0x000fea0003800000 */
.L_x_9477:
[----:B------:R-:W-:-:S03]  /*7cb0*/  UMOV UR4, 0xffffffff ;  /* 0xffffffff00047882 */ /* 0x000fc60000000000 */
[----:B------:R-:W-:Y:S05]  /*7cc0*/  BRA.DIV UR4, `(.L_x_9479) ;  /* 0x000001ae044c7947 */ /* 0x000fea000b800000 */
[----:B0---4-:R0:W4:Y:S04]  /*7cd0*/  SHFL.IDX PT, R41, R45, 0x3, 0x181f ;  /* 0x00781f002d297f89 */ /* 0x01112800000e0000 */
[----:B------:R0:W0:Y:S02]  /*7ce0*/  SHFL.IDX PT, R14, R44, 0x3, 0x181f ;  /* 0x00781f002c0e7f89 */ /* 0x00002400000e0000 */
.L_x_9793:
        /* <DEDUP_REMOVED lines=13> */
.L_x_9437:
[----:B------:R-:W-:Y:S05]  /*7dc0*/  BSYNC B0 ;  /* 0x0000000000007941 */ /* 0x000fea0003800000 */
.L_x_9395:
[----:B------:R-:W5:Y:S01]  /*7dd0*/  S2R R11, SR_TID.X ;  /* 0x00000000000b7919 */ /* 0x000f620000002100 */
[----:B------:R-:W-:Y:S01]  /*7de0*/  @!PT LDS RZ, [RZ] ;  /* 0x00000000fffff984 */ /* 0x000fe20000000800 */
[----:B------:R-:W-:Y:S01]  /*7df0*/  @!PT LDS RZ, [RZ] ;  /* 0x00000000fffff984 */ /* 0x000fe20000000800 */
[----:B------:R-:W-:Y:S01]  /*7e00*/  @!PT LDS RZ, [RZ] ;  /* 0x00000000fffff984 */ /* 0x000fe20000000800 */
[----:B------:R-:W-:Y:S01]  /*7e10*/  @!PT LDS RZ, [RZ] ;  /* 0x00000000fffff984 */ /* 0x000fe20000000800 */
[----:B------:R2:W-:Y:S06]  /*7e20*/  MEMBAR.ALL.CTA ;  /* 0x0000000000007992 */ /* 0x0005ec0000008000 */
[----:B--2---:R-:W2:Y:S01]  /*7e30*/  FENCE.VIEW.ASYNC.S ;  /* 0x00000000000073c6 */ /* 0x004ea20000000000 */
[----:B------:R-:W-:Y:S05]  /*7e40*/  WARPSYNC.ALL ;  /* 0x0000000000007948 */ /* 0x000fea0003800000 */
[----:B------:R-:W-:Y:S01]  /*7e50*/  BSSY B0, `(.L_x_9480) ;  /* 0x0000009000007945 */ /* 0x000fe20003800000 */
[----:B-----5:R-:W-:Y:S01]  /*7e60*/  LOP3.LUT R11, R11, 0x7f, RZ, 0xc0, !PT ;  /* 0x0000007f0b0b7812 */ /* 0x020fe200078ec0ff */
[----:B--2---:R2:W-:Y:S03]  /*7e70*/  BAR.SYNC.DEFER_BLOCKING R92, 0x80 ;  /* 0x0002005c0000751d */ /* 0x0045e60000010000 */
[----:B------:R-:W-:-:S13]  /*7e80*/  ISETP.NE.AND P3, PT, R11, RZ, PT ;  /* 0x000000ff0b00720c */ /* 0x000fda0003f65270 */
[----:B------:R-:W-:-:S05]  /*7e90*/  @!P3 VIADD R11, R89, 0x288a0 ;  /* 0x000288a0590bb836 */ /* 0x000fca0000000000 */
[----:B------:R-:W-:-:S04]  /*7ea0*/  @!P3 PRMT R11, RZ, 0x654, R11 ;  /* 0x00000654ff0bb816 */ /* 0x000fc8000000000b */
[----:B------:R2:W-:Y:S01]  /*7eb0*/  @!P3 SYNCS.ARRIVE.TRANS64.RED.A1T0 RZ, [R11+URZ], RZ ;  /* 0x000000ff0bffb9a7 */ /* 0x0005e2000810043f */
[----:B------:R-:W-:Y:S05]  /*7ec0*/  @!P5 BRA `(.L_x_9481) ;  /* 0x000000000004d947 */ /* 0x000fea0003800000 */
[----:B------:R-:W-:Y:S01]  /*7ed0*/  BPT.TRAP 0x1 ;  /* 0x000000040000795c */ /* 0x000fe20000300000 */
.L_x_9481:
[----:B------:R-:W-:Y:S05]  /*7ee0*/  BSYNC B0 ;  /* 0x0000000000007941 */ /* 0x000fea0003800000 */
.L_x_9480:
[----:B------:R-:W5:Y:S01]  /*7ef0*/  SYNCS.PHASECHK.TRANS64.TRYWAIT P4, [R89+URZ+0x288b0], R100 ;  /* 0x0288b064590075a7 */ /* 0x000f62000808017f */
[----:B------:R-:W-:Y:S01]  /*7f00*/  ULDC UR37, c[0x0][0x2f4] ;  /* 0x0000bd0000257ab9 */ /* 0x000fe20000000800 */
[----:B------:R-:W-:Y:S04]  /*7f10*/  BSSY B0, `(.L_x_9482) ;  /* 0x0000002000007945 */ /* 0x000fe80003800000 */
[----:B-----5:R-:W-:Y:S05]  /*7f20*/  @!P4 BRA `(.L_x_9483) ;  /* 0x000001a800fcc947 */ /* 0x020fea0003800000 */
.L_x_9794:
[----:B------:R-:W-:Y:S05]  /*7f30*/  BSYNC B0 ;  /* 0x0000000000007941 */ /* 0x000fea0003800000 */
.L_x_9482:
[----:B------:R-:W-:Y:S01]  /*7f40*/  ULDC.64 UR4, c[0x0][0x328] ;  /* 0x0000ca0000047ab9 */ /* 0x000fe20000000a00 */
[----:B------:R-:W-:Y:S01]  /*7f50*/  ULDC.64 UR6, c[0x0][0x318] ;  /* 0x0000c60000067ab9 */ /* 0x000fe20000000a00 */
[----:B------:R-:W-:Y:S01]  /*7f60*/  IMAD R97, R97, UR4, RZ ;  /* 0x0000000461617c24 */ /* 0x000fe2000f8e02ff */
[----:B------:R-:W-:Y:S01]  /*7f70*/  IADD3 R95, -R187, R95, RZ ;  /* 0x0000005fbb5f7210 */ /* 0x000fe20007ffe1ff */
[C---:B0---4-:R-:W-:Y:S01]  /*7f80*/  IMAD.WIDE.U32 R12, R98.reuse, UR4, RZ ;  /* 0x00000004620c7c25 */ /* 0x051fe2000f8e00ff */
[----:B------:R-:W-:Y:S03]  /*7f90*/  BSSY B0, `(.L_x_9484) ;  /* 0x000001b000007945 */ /* 0x000fe60003800000 */
[----:B------:R-:W-:Y:S01]  /*7fa0*/  IMAD R97, R98, UR5, R97 ;  /* 0x0000000562617c24 */ /* 0x000fe2000f8e0261 */
[----:B------:R-:W-:Y:S02]  /*7fb0*/  ULDC.64 UR4, c[0x0][0x338] ;  /* 0x0000ce0000047ab9 */ /* 0x000fe40000000a00 */
[----:B------:R-:W-:-:S02]  /*7fc0*/  IMAD R96, R96, UR4, RZ ;  /* 0x0000000460607c24 */ /* 0x000fc4000f8e02ff */
[----:B------:R-:W-:Y:S02]  /*7fd0*/  IMAD.IADD R13, R13, 0x1, R97 ;  /* 0x000000010d0d7824 */ /* 0x000fe400078e0261 */
[C---:B--2---:R-:W-:Y:S02]  /*7fe0*/  IMAD R11, R99.reuse, UR5, R96 ;  /* 0x00000005630b7c24 */ /* 0x044fe4000f8e0260 */
[----:B------:R-:W-:Y:S01]  /*7ff0*/  IMAD.WIDE.U32 R12, R99, UR4, R12 ;  /* 0x00000004630c7c25 */ /* 0x000fe2000f8e000c */
[----:B------:R-:W-:-:S03]  /*8000*/  ULDC.64 UR4, c[0x0][0x330] ;  /* 0x0000cc0000047ab9 */ /* 0x000fc60000000a00 */
[----:B------:R-:W-:Y:S02]  /*8010*/  IMAD.IADD R13, R13, 0x1, R11 ;  /* 0x000000010d0d7824 */ /* 0x000fe400078e020b */
[----:B------:R-:W-:-:S04]  /*8020*/  IMAD.WIDE.U32 R12, R188, UR4, R12 ;  /* 0x00000004bc0c7c25 */ /* 0x000fc8000f8e000c */
[----:B------:R-:W-:Y:S01]  /*8030*/  IMAD R11, R188, UR5, R13 ;  /* 0x00000005bc0b7c24 */ /* 0x000fe2000f8e020d */
[----:B-1-3--:R-:W-:-:S04]  /*8040*/  LEA R44, P4, R12, UR6, 0x1 ;  /* 0x000000060c2c7c11 */ /* 0x00afc8000f8808ff */
        /* <DEDUP_REMOVED lines=15> */
.L_x_9485:
[----:B------:R-:W-:Y:S05]  /*8140*/  BSYNC B0 ;  /* 0x0000000000007941 */ /* 0x000fea0003800000 */
.L_x_9484:
        /* <DEDUP_REMOVED lines=15> */
.L_x_9487:
[----:B------:R-:W-:Y:S05]  /*8240*/  BSYNC B0 ;  /* 0x0000000000007941 */ /* 0x000fea0003800000 */
.L_x_9486:
        /* <DEDUP_REMOVED lines=15> */
.L_x_9489:
[----:B------:R-:W-:Y:S05]  /*8340*/  BSYNC B0 ;  /* 0x0000000000007941 */ /* 0x000fea0003800000 */
.L_x_9488:
        /* <DEDUP_REMOVED lines=15> */
.L_x_9491:
[----:B------:R-:W-:Y:S05]  /*8440*/  BSYNC B0 ;  /* 0x0000000000007941 */ /* 0x000fea0003800000 */
.L_x_9490:
        /* <DEDUP_REMOVED lines=22> */
.L_x_9390:
[----:B------:R-:W0:Y:S01]  /*85b0*/  LDC R0, c[0x0][0x448] ;  /* 0x00011200ff007b82 */ /* 0x000e220000000800 */
[----:B------:R-:W-:Y:S01]  /*85c0*/  IMAD.MOV.U32 R88, RZ, RZ, RZ ;  /* 0x000000ffff587224 */ /* 0x000fe200078e00ff */
[----:B0-----:R-:W-:Y:S01]  /*85d0*/  ISETP.NE.AND P1, PT, R0, 0x1, PT ;  /* 0x000000010000780c */ /* 0x001fe20003f25270 */
[----:B------:R-:W-:-:S12]  /*85e0*/  VIADD R0, R192, 0x7f ;  /* 0x0000007fc0007836 */ /* 0x000fd80000000000 */
[----:B------:R-:W0:Y:S08]  /*85f0*/  @P1 LDC R3, c[0x0][0x44c] ;  /* 0x00011300ff031b82 */ /* 0x000e300000000800 */
[----:B------:R-:W3:Y:S01]  /*8600*/  @P1 LDC R4, c[0x0][0x450] ;  /* 0x00011400ff041b82 */ /* 0x000ee20000000800 */
[----:B0-----:R-:W-:-:S05]  /*8610*/  @P1 IMAD.HI.U32 R3, R0, R3, RZ ;  /* 0x0000000300031227 */ /* 0x001fca00078e00ff */
[----:B---3--:R-:W-:-:S04]  /*8620*/  @P1 SHF.R.U32.HI R0, RZ, R4, R3 ;  /* 0x00000004ff001219 */ /* 0x008fc80000011603 */
[----:B------:R-:W-:-:S04]  /*8630*/  IADD3 R0, R93, R0, RZ ;  /* 0x000000005d007210 */ /* 0x000fc80007ffe0ff */
[----:B------:R-:W-:-:S04]  /*8640*/  SHF.R.S32.HI R3, RZ, 0x1f, R0 ;  /* 0x0000001fff037819 */ /* 0x000fc80000011400 */
[----:B------:R-:W-:-:S04]  /*8650*/  LEA.HI R3, R3, R0, RZ, 0x7 ;  /* 0x0000000003037211 */ /* 0x000fc800078f38ff */
[----:B------:R-:W-:-:S04]  /*8660*/  SHF.R.S32.HI R3, RZ, 0x7, R3 ;  /* 0x00000007ff037819 */ /* 0x000fc80000011403 */
[----:B------:R-:W-:-:S04]  /*8670*/  VIMNMX R94, R94, R3, PT ;  /* 0x000000035e5e7248 */ /* 0x000fc80003fe0100 */
[----:B------:R-:W-:Y:S01]  /*8680*/  ISETP.GE.AND P1, PT, R94, 0x1, PT ;  /* 0x000000015e00780c */ /* 0x000fe20003f26270 */
[----:B------:R-:W-:-:S12]  /*8690*/  @P0 BRA `(.L_x_9493) ;  /* 0x00000000000c0947 */ /* 0x000fd80003800000 */
[----:B------:R-:W0:Y:S01]  /*86a0*/  FENCE.VIEW.ASYNC.G ;  /* 0x00000000000073c6 */ /* 0x000e220000000100 */
[----:B------:R-:W-:Y:S05]  /*86b0*/  WARPSYNC.ALL ;  /* 0x0000000000007948 */ /* 0x000fea0003800000 */
[----:B0-----:R-:W-:Y:S06]  /*86c0*/  BAR.ARV 0xc, 0x180 ;  /* 0x0306000000007b1d */ /* 0x001fec0000002000 */
.L_x_9493:
[----:B------:R-:W-:Y:S04]  /*86d0*/  BSSY B0, `(.L_x_9494) ;  /* 0x000001f000007945 */ /* 0x000fe80003800000 */
        /* <DEDUP_REMOVED lines=30> */
.L_x_9495:
[----:B------:R-:W-:Y:S05]  /*88c0*/  BSYNC B0 ;  /* 0x0000000000007941 */ /* 0x000fea0003800000 */
.L_x_9494:
[-C--:B------:R-:W-:Y:S01]  /*88d0*/  IMAD R199, R212, R88.reuse, RZ ;  /* 0x00000058d4c77224 */ /* 0x080fe200078e02ff */
[----:B------:R-:W-:Y:S01]  /*88e0*/  PLOP3.LUT P0, PT, PT, PT, PT, 0x80, 0x0 ;  /* 0x000000000000781c */ /* 0x000fe20003f0f070 */
[----:B------:R-:W-:Y:S01]  /*88f0*/  IMAD.MOV.U32 R0, RZ, RZ, RZ ;  /* 0x000000ffff007224 */ /* 0x000fe200078e00ff */
[----:B------:R-:W-:Y:S02]  /*8900*/  MOV R3, RZ ;  /* 0x000000ff00037202 */ /* 0x000fe40000000f00 */
[----:B------:R-:W-:Y:S02]  /*8910*/  CS2R R150, SRZ ;  /* 0x0000000000967805 */ /* 0x000fe4000001ff00 */
[----:B------:R-:W-:Y:S02]  /*8920*/  VIADDMNMX R88, R199, R88, R94, PT ;  /* 0x00000058c7587246 */ /* 0x000fe4000380015e */
[----:B------:R-:W-:Y:S02]  /*8930*/  CS2R R148, SRZ ;  /* 0x0000000000947805 */ /* 0x000fe4000001ff00 */
[----:B------:R-:W-:-:S02]  /*8940*/  CS2R R146, SRZ ;  /* 0x0000000000927805 */ /* 0x000fc4000001ff00 */
[----:B------:R-:W-:Y:S02]  /*8950*/  CS2R R144, SRZ ;  /* 0x0000000000907805 */ /* 0x000fe4000001ff00 */
[----:B------:R-:W-:Y:S02]  /*8960*/  ISETP.GT.AND P1, PT, R88, R199, PT ;  /* 0x000000c75800720c */ /* 0x000fe40003f24270 */
        /* <DEDUP_REMOVED lines=25> */
[----:B----4-:R-:W-:Y:S02]  /*8b00*/  CS2R R92, SRZ ;  /* 0x00000000005c7805 */ /* 0x010fe4000001ff00 */
[----:B------:R-:W-:Y:S02]  /*8b10*/  CS2R R90, SRZ ;  /* 0x00000000005a7805 */ /* 0x000fe4000001ff00 */
[----:B------:R-:W-:Y:S01]  /*8b20*/  CS2R R20, SRZ ;  /* 0x0000000000147805 */ /* 0x000fe2000001ff00 */
[----:B------:R-:W-:Y:S06]  /*8b30*/  @!P1 BRA `(.L_x_9496) ;  /* 0x000000e800089947 */ /* 0x000fec0003800000 */
[----:B------:R-:W-:-:S03]  /*8b40*/  UMOV UR4, 0xffffffff ;  /* 0xffffffff00047882 */ /* 0x000fc60000000000 */
[----:B------:R-:W-:Y:S05]  /*8b50*/  BRA.DIV UR4, `(.L_x_9497) ;  /* 0x000001a204047947 */ /* 0x000fea000b800000 */
[----:B------:R-:W0:Y:S02]  /*8b60*/  S2R R3, SR_TID.X ;  /* 0x0000000000037919 */ /* 0x000e240000002100 */
[----:B0-----:R-:W-:-:S05]  /*8b70*/  VIADD R3, R3, 0xffffff80 ;  /* 0xffffff8003037836 */ /* 0x001fca0000000000 */
[----:B------:R-:W-:-:S04]  /*8b80*/  SHF.R.S32.HI R0, RZ, 0x1f, R3 ;  /* 0x0000001fff007819 */ /* 0x000fc80000011403 */
[----:B------:R-:W-:-:S04]  /*8b90*/  LEA.HI R0, R0, R3, RZ, 0x7 ;  /* 0x0000000300007211 */ /* 0x000fc800078f38ff */
[----:B------:R-:W-:-:S05]  /*8ba0*/  SHF.R.S32.HI R0, RZ, 0x7, R0 ;  /* 0x00000007ff007819 */ /* 0x000fca0000011400 */
[----:B------:R0:W3:Y:S02]  /*8bb0*/  SHFL.IDX PT, R191, R0, RZ, 0x1f ;  /* 0x00001fff00bf7589 */ /* 0x0000e400000e0000 */
.L_x_9797:
[----:B0--3--:R-:W-:Y:S01]  /*8bc0*/  LEA.HI R0, R191, R191, RZ, 0x1 ;  /* 0x000000bfbf007211 */ /* 0x009fe200078f08ff */
        /* <DEDUP_REMOVED lines=17> */
[----:B------:R-:W-:Y:S01]  /*8ce0*/  MOV R10, UR4 ;  /* 0x00000004000a7c02 */ /* 0x000fe20008000f00 */
[----:B------:R-:W-:Y:S01]  /*8cf0*/  IMAD.U32 R7, RZ, RZ, UR7 ;  /* 0x00000007ff077e24 */ /* 0x000fe2000f8e00ff */
[----:B--2---:R-:W-:Y:S01]  /*8d00*/  MOV R13, RZ ;  /* 0x000000ff000d7202 */ /* 0x004fe20000000f00 */
[----:B------:R-:W-:-:S02]  /*8d10*/  IMAD.U32 R11, RZ, RZ, UR5 ;  /* 0x00000005ff0b7e24 */ /* 0x000fc4000f8e00ff */
[----:B------:R-:W-:Y:S02]  /*8d20*/  IMAD.MOV.U32 R8, RZ, RZ, 0x70 ;  /* 0x00000070ff087424 */ /* 0x000fe400078e00ff */
[----:B0-----:R-:W-:-:S07]  /*8d30*/  IMAD.MOV.U32 R12, RZ, RZ, 0x1 ;  /* 0x00000001ff0c7424 */ /* 0x001fce00078e00ff */
[----:B------:R-:W-:-:S07]  /*8d40*/  LEPC R20, `(.L_x_9498) ;  /* 0x000000001014794e */ /* 0x000fce0000000000 */
[----:B-1-3-5:R-:W-:Y:S05]  /*8d50*/  CALL.ABS.NOINC R14 ;  /* 0x000000000e007343 */ /* 0x02afea0003c00000 */
.L_x_9498:
        /* <DEDUP_REMOVED lines=13> */
.L_x_9502:
[----:B---3--:R3:W4:Y:S02]  /*8e30*/  SYNCS.PHASECHK.TRANS64.TRYWAIT P0, [R18+URZ+0x28800], R3 ;  /* 0x02880003120075a7 */ /* 0x008724000800017f */
[----:B----4-:R-:W-:Y:S05]  /*8e40*/  @!P0 NANOSLEEP.SYNCS 0x989680 ;  /* 0x009896800000895d */ /* 0x010fea0003900000 */
[----:B------:R-:W4:Y:S02]  /*8e50*/  @!P0 SYNCS.PHASECHK.TRANS64 P0, [R18+URZ+0x28800], R3 ;  /* 0x02880003120085a7 */ /* 0x000f24000800007f */
[----:B----4-:R-:W-:Y:S05]  /*8e60*/  @!P0 BRA `(.L_x_9502) ;  /* 0xfffffffc00f08947 */ /* 0x010fea000383ffff */
.L_x_9501:
[----:B------:R-:W-:Y:S05]  /*8e70*/  BSYNC B0 ;  /* 0x0000000000007941 */ /* 0x000fea0003800000 */
.L_x_9500:
[----:B------:R-:W-:Y:S05]  /*8e80*/  BRA `(.L_x_9503) ;  /* 0x0000004c00c07947 */ /* 0x000fea0003800000 */
.L_x_9499:
[----:B------:R-:W-:Y:S01]  /*8e90*/  ISETP.NE.AND P0, PT, R25, RZ, PT ;  /* 0x000000ff1900720c */ /* 0x000fe20003f05270 */
[----:B------:R-:W-:Y:S01]  /*8ea0*/  ULDC.64 UR4, c[0x0][0x3f8] ;  /* 0x0000fe0000047ab9 */ /* 0x000fe20000000a00 */
[----:B-----5:R-:W-:Y:S01]  /*8eb0*/  SHF.R.S32.HI R0, RZ, 0x1f, R24 ;  /* 0x0000001fff007819 */ /* 0x020fe20000011418 */
[----:B------:R-:W-:Y:S01]  /*8ec0*/  ULDC.64 UR6, c[0x0][0x408] ;  /* 0x0001020000067ab9 */ /* 0x000fe20000000a00 */
[----:B------:R-:W-:-:S04]  /*8ed0*/  IMAD.WIDE.U32 R26, R24, UR4, RZ ;  /* 0x00000004181a7c25 */ /* 0x000fc8000f8e00ff */
[C---:B------:R-:W-:Y:S02]  /*8ee0*/  IMAD R3, R0.reuse, UR4, RZ ;  /* 0x0000000400037c24 */ /* 0x040fe4000f8e02ff */
[----:B------:R-:W-:Y:S02]  /*8ef0*/  IMAD R5, R0, UR6, RZ ;  /* 0x0000000600057c24 */ /* 0x000fe4000f8e02ff */
        /* <DEDUP_REMOVED lines=13> */
[----:B------:R-:W-:Y:S01]  /*8fd0*/  MOV R10, UR6 ;  /* 0x00000006000a7c02 */ /* 0x000fe20008000f00 */
[----:B------:R-:W-:Y:S01]  /*8fe0*/  IMAD.U32 R6, RZ, RZ, UR4 ;  /* 0x00000004ff067e24 */ /* 0x000fe2000f8e00ff */
[----:B--2---:R-:W-:Y:S01]  /*8ff0*/  MOV R13, RZ ;  /* 0x000000ff000d7202 */ /* 0x004fe20000000f00 */
[----:B------:R-:W-:-:S02]  /*9000*/  IMAD.U32 R7, RZ, RZ, UR5 ;  /* 0x00000005ff077e24 */ /* 0x000fc4000f8e00ff */
[----:B------:R-:W-:Y:S02]  /*9010*/  IMAD.U32 R11, RZ, RZ, UR7 ;  /* 0x00000007ff0b7e24 */ /* 0x000fe4000f8e00ff */
[----:B------:R-:W-:Y:S02]  /*9020*/  IMAD.MOV.U32 R8, RZ, RZ, 0x70 ;  /* 0x00000070ff087424 */ /* 0x000fe400078e00ff */
[----:B0-----:R-:W-:-:S07]  /*9030*/  IMAD.MOV.U32 R12, RZ, RZ, 0x1 ;  /* 0x00000001ff0c7424 */ /* 0x001fce00078e00ff */
[----:B------:R-:W-:-:S07]  /*9040*/  LEPC R20, `(.L_x_9504) ;  /* 0x000000001014794e */ /* 0x000fce0000000000 */
[----:B-1-3--:R-:W-:Y:S05]  /*9050*/  CALL.ABS.NOINC R14 ;  /* 0x000000000e007343 */ /* 0x00afea0003c00000 */
.L_x_9504:
[----:B------:R-:W-:Y:S01]  /*9060*/  ULDC.U8 UR4, c[0x0][0x410] ;  /* 0x0001040000047ab9 */ /* 0x000fe20000000000 */
[----:B------:R-:W-:Y:S01]  /*9070*/  IMAD.IADD R54, R187, 0x1, R192 ;  /* 0x00000001bb367824 */ /* 0x000fe200078e02c0 */
[----:B------:R-:W-:Y:S01]  /*9080*/  ISETP.NE.AND P0, PT, RZ, UR4, PT ;  /* 0x00000004ff007c0c */ /* 0x000fe2000bf05270 */
[----:B------:R-:W-:Y:S01]  /*9090*/  BSSY B0, `(.L_x_9505) ;  /* 0x00004c7000007945 */ /* 0x000fe20003800000 */
[----:B------:R-:W-:Y:S01]  /*90a0*/  LEA R37, R200, UR40, 0x1 ;  /* 0x00000028c8257c11 */ /* 0x000fe2000f8e08ff */
        /* <DEDUP_REMOVED lines=27> */
[----:B------:R-:W-:-:S02]  /*9260*/  LEA R7, P1, R10, UR6, 0x1 ;  /* 0x000000060a077c11 */ /* 0x000fc4000f8208ff */
[----:B------:R-:W-:Y:S02]  /*9270*/  IADD3 R3, R11, R3, RZ ;  /* 0x000000030b037210 */ /* 0x000fe40007ffe0ff */
[----:B------:R-:W-:Y:S02]  /*9280*/  LEA.HI.X R6, R8, UR5, R9, 0x1, P0 ;  /* 0x0000000508067c11 */ /* 0x000fe400080f0c09 */
[----:B------:R-:W-:Y:S01]  /*9290*/  LEA.HI.X R8, R10, UR7, R3, 0x1, P1 ;  /* 0x000000070a087c11 */ /* 0x000fe200088f0c03 */
[----:B------:R-:W-:Y:S06]  /*92a0*/  BRA.DIV UR4, `(.L_x_9507) ;  /* 0x0000019a04707947 */ /* 0x000fec000b800000 */
[----:B------:R0:W2:Y:S04]  /*92b0*/  SHFL.IDX PT, R0, R6, RZ, 0x181f ;  /* 0x00181fff06007589 */ /* 0x0000a800000e0000 */
[----:B------:R0:W3:Y:S04]  /*92c0*/  SHFL.IDX PT, R3, R5, RZ, 0x181f ;  /* 0x00181fff05037589 */ /* 0x0000e800000e0000 */
[----:B------:R0:W4:Y:S04]  /*92d0*/  SHFL.IDX PT, R4, R8, RZ, 0x181f ;  /* 0x00181fff08047589 */ /* 0x00012800000e0000 */
[----:B------:R0:W0:Y:S02]  /*92e0*/  SHFL.IDX PT, R14, R7, RZ, 0x181f ;  /* 0x00181fff070e7589 */ /* 0x00002400000e0000 */
.L_x_9803:
[----:B------:R-:W-:Y:S01]  /*92f0*/  IMAD R67, R194, R67, RZ ;  /* 0x00000043c2437224 */ /* 0x000fe200078e02ff */
        /* <DEDUP_REMOVED lines=17> */
[C---:B0-----:R-:W-:Y:S02]  /*9410*/  @!P4 IADD3 R12, P1, R14.reuse, R12, RZ ;  /* 0x0000000c0e0cc210 */ /* 0x041fe40007f3e0ff */
[-C--:B------:R-:W-:Y:S02]  /*9420*/  @!P5 IADD3 R20, P2, R3, R15.reuse, RZ ;  /* 0x0000000f0314d210 */ /* 0x080fe40007f5e0ff */
[----:B------:R-:W-:Y:S02]  /*9430*/  @!P5 IADD3 R14, P3, R14, R15, RZ ;  /* 0x0000000f0e0ed210 */ /* 0x000fe40007f7e0ff */
[----:B------:R-:W-:-:S02]  /*9440*/  CS2R R46, SRZ ;  /* 0x00000000002e7805 */ /* 0x000fc4000001ff00 */
[C---:B--2---:R-:W-:Y:S02]  /*9450*/  @!P4 IADD3.X R11, R0.reuse, R13, RZ, P0, !PT ;  /* 0x0000000d000bc210 */ /* 0x044fe400007fe4ff */
[----:B------:R-:W-:Y:S01]  /*9460*/  CS2R R48, SRZ ;  /* 0x0000000000307805 */ /* 0x000fe2000001ff00 */
[----:B------:R-:W-:Y:S02]  /*9470*/  @!P5 IMAD.X R21, R0, 0x1, R9, P2 ;  /* 0x000000010015d824 */ /* 0x000fe400010e0609 */
[C---:B----4-:R-:W-:Y:S01]  /*9480*/  @!P4 IMAD.X R13, R4.reuse, 0x1, R13, P1 ;  /* 0x00000001040dc824 */ /* 0x050fe200008e060d */
[----:B------:R0:W5:Y:S01]  /*9490*/  @!P4 LD.E.64 R46, desc[UR42][R10.64] ;  /* 0x0000002a0a2ec980 */ /* 0x000162000c101b00 */
[----:B------:R-:W-:-:S03]  /*94a0*/  @!P5 IMAD.X R15, R4, 0x1, R9, P3 ;  /* 0x00000001040fd824 */ /* 0x000fc600018e0609 */
[----:B------:R0:W5:Y:S04]  /*94b0*/  @!P5 LD.E.64 R40, desc[UR42][R20.64] ;  /* 0x0000002a1428d980 */ /* 0x000168000c101b00 */
[----:B------:R0:W5:Y:S04]  /*94c0*/  @!P5 LD.E.64 R38, desc[UR42][R14.64] ;  /* 0x0000002a0e26d980 */ /* 0x000168000c101b00 */
[----:B------:R0:W5:Y:S02]  /*94d0*/  @!P4 LD.E.64 R48, desc[UR42][R12.64] ;  /* 0x0000002a0c30c980 */ /* 0x000164000c101b00 */
.L_x_9509:
[----:B------:R-:W-:Y:S05]  /*94e0*/  BSYNC B1 ;  /* 0x0000000000017941 */ /* 0x000fea0003800000 */
.L_x_9508:
[----:B--2--5:R-:W-:Y:S01]  /*94f0*/  IMAD.MOV.U32 R0, RZ, RZ, R48 ;  /* 0x000000ffff007224 */ /* 0x024fe200078e0030 */
[----:B---3--:R-:W-:Y:S01]  /*9500*/  MOV R3, R49 ;  /* 0x0000003100037202 */ /* 0x008fe20000000f00 */
[----:B----4-:R-:W-:Y:S01]  /*9510*/  IMAD.MOV.U32 R4, RZ, RZ, R38 ;  /* 0x000000ffff047224 */ /* 0x010fe200078e0026 */
        /* <DEDUP_REMOVED lines=9> */
[----:B-1----:R-:W-:Y:S02]  /*95b0*/  CS2R R42, SRZ ;  /* 0x00000000002a7805 */ /* 0x002fe4000001ff00 */
        /* <DEDUP_REMOVED lines=8> */
[----:B------:R1:W4:Y:S04]  /*9640*/  SHFL.IDX PT, R4, R8, 0x1, 0x181f ;  /* 0x00381f0008047f89 */ /* 0x00032800000e0000 */
[----:B0-----:R1:W0:Y:S02]  /*9650*/  SHFL.IDX PT, R14, R7, 0x1, 0x181f ;  /* 0x00381f00070e7f89 */ /* 0x00122400000e0000 */
.L_x_9809:
        /* <DEDUP_REMOVED lines=11> */
[----:B------:R-:W-:Y:S02]  /*9710*/  ISETP.GE.AND P5, PT, R185, UR4, PT ;  /* 0x00000004b9007c0c */ /* 0x000fe4000bfa6270 */
[----:B------:R-:W-:-:S07]  /*9720*/  CS2R R44, SRZ ;  /* 0x00000000002c7805 */ /* 0x000fce000001ff00 */
[----:B------:R-:W-:-:S04]  /*9730*/  @!P4 SHF.L.U32 R12, R22, 0x1, RZ ;  /* 0x00000001160cc819 */ /* 0x000fc800000006ff */
[C---:B------:R-:W-:Y:S01]  /*9740*/  @!P5 IMAD.SHL.U32 R11, R185.reuse, 0x2, RZ ;  /* 0x00000002b90bd824 */ /* 0x040fe200078e00ff */
[----:B------:R-:W-:Y:S02]  /*9750*/  @!P5 SHF.L.U64.HI R15, R185, 0x1, R64 ;  /* 0x00000001b90fd819 */ /* 0x000fe40000010240 */
[CC--:B---3--:R-:W-:Y:S02]  /*9760*/  @!P4 IADD3 R10, P0, R3.reuse, R12.reuse, RZ ;  /* 0x0000000c030ac210 */ /* 0x0c8fe40007f1e0ff */
[-C--:B------:R-:W-:Y:S02]  /*9770*/  @!P5 IADD3 R20, P2, R3, R11.reuse, RZ ;  /* 0x0000000b0314d210 */ /* 0x080fe40007f5e0ff */
[----:B0-----:R-:W-:Y:S02]  /*9780*/  @!P4 IADD3 R12, P1, R14, R12, RZ ;  /* 0x0000000c0e0cc210 */ /* 0x001fe40007f3e0ff */
[----:B------:R-:W-:Y:S01]  /*9790*/  @!P4 SHF.L.U64.HI R9, R22, 0x1, R23 ;  /* 0x000000011609c819 */ /* 0x000fe20000010217 */
[----:B--2---:R-:W-:Y:S01]  /*97a0*/  @!P5 IMAD.X R21, R0, 0x1, R15, P2 ;  /* 0x000000010015d824 */ /* 0x004fe200010e060f */
[----:B------:R-:W-:-:S02]  /*97b0*/  @!P5 IADD3 R14, P3, R14, R11, RZ ;  /* 0x0000000b0e0ed210 */ /* 0x000fc40007f7e0ff */
[----:B------:R-:W-:Y:S02]  /*97c0*/  CS2R R42, SRZ ;  /* 0x00000000002a7805 */ /* 0x000fe4000001ff00 */
[----:B----4-:R-:W-:Y:S01]  /*97d0*/  @!P4 IADD3.X R13, R4, R9, RZ, P1, !PT ;  /* 0x00000009040dc210 */ /* 0x010fe20000ffe4ff */
[----:B------:R-:W-:Y:S01]  /*97e0*/  @!P4 IMAD.X R11, R0, 0x1, R9, P0 ;  /* 0x00000001000bc824 */ /* 0x000fe200000e0609 */
[----:B------:R0:W5:Y:S01]  /*97f0*/  @!P5 LD.E.64 R30, desc[UR42][R20.64] ;  /* 0x0000002a141ed980 */ /* 0x000162000c101b00 */
[----:B------:R-:W-:-:S03]  /*9800*/  @!P5 IMAD.X R15, R4, 0x1, R15, P3 ;  /* 0x00000001040fd824 */ /* 0x000fc600018e060f */
[----:B------:R0:W5:Y:S04]  /*9810*/  @!P4 LD.E.64 R44, desc[UR42][R10.64] ;  /* 0x0000002a0a2cc980 */ /* 0x000168000c101b00 */
[----:B------:R0:W5:Y:S04]  /*9820*/  @!P5 LD.E.64 R28, desc[UR42][R14.64] ;  /* 0x0000002a0e1cd980 */ /* 0x000168000c101b00 */
[----:B------:R0:W5:Y:S02]  /*9830*/  @!P4 LD.E.64 R42, desc[UR42][R12.64] ;  /* 0x0000002a0c2ac980 */ /* 0x000164000c101b00 */
.L_x_9512:
[----:B------:R-:W-:Y:S05]  /*9840*/  BSYNC B1 ;  /* 0x0000000000017941 */ /* 0x000fea0003800000 */
.L_x_9511:
[----:B--2--5:R-:W-:Y:S01]  /*9850*/  IMAD.MOV.U32 R0, RZ, RZ, R42 ;  /* 0x000000ffff007224 */ /* 0x024fe200078e002a */
[----:B----4-:R-:W-:Y:S01]  /*9860*/  MOV R4, R28 ;  /* 0x0000001c00047202 */ /* 0x010fe20000000f00 */
[----:B---3--:R-:W-:Y:S01]  /*9870*/  IMAD.MOV.U32 R3, RZ, RZ, R43 ;  /* 0x000000ffff037224 */ /* 0x008fe200078e002b */
[----:B------:R-:W-:Y:S01]  /*9880*/  UMOV UR4, 0xffffffff ;  /* 0xffffffff00047882 */ /* 0x000fe20000000000 */
        /* <DEDUP_REMOVED lines=10> */
[----:B------:R2:W3:Y:S04]  /*9930*/  SHFL.IDX PT, R0, R6, 0x2, 0x181f ;  /* 0x00581f0006007f89 */ /* 0x0004e800000e0000 */
[----:B------:R2:W4:Y:S04]  /*9940*/  SHFL.IDX PT, R3, R5, 0x2, 0x181f ;  /* 0x00581f0005037f89 */ /* 0x00052800000e0000 */
[----:B------:R2:W1:Y:S04]  /*9950*/  SHFL.IDX PT, R4, R8, 0x2, 0x181f ;  /* 0x00581f0008047f89 */ /* 0x00046800000e0000 */
[----:B0-----:R2:W0:Y:S02]  /*9960*/  SHFL.IDX PT, R14, R7, 0x2, 0x181f ;  /* 0x00581f00070e7f89 */ /* 0x00142400000e0000 */
.L_x_9815:
        /* <DEDUP_REMOVED lines=16> */
[C---:B------:R-:W-:Y:S02]  /*9a70*/  @!P5 SHF.L.U32 R11, R185.reuse, 0x1, RZ ;  /* 0x00000001b90bd819 */ /* 0x040fe400000006ff */
[----:B------:R-:W-:Y:S02]  /*9a80*/  @!P5 SHF.L.U64.HI R15, R185, 0x1, R64 ;  /* 0x00000001b90fd819 */ /* 0x000fe40000010240 */
[CC--:B----4-:R-:W-:Y:S02]  /*9a90*/  @!P4 IADD3 R10, P0, R3.reuse, R12.reuse, RZ ;  /* 0x0000000c030ac210 */ /* 0x0d0fe40007f1e0ff */
[-C--:B------:R-:W-:Y:S02]  /*9aa0*/  @!P5 IADD3 R20, P2, R3, R11.reuse, RZ ;  /* 0x0000000b0314d210 */ /* 0x080fe40007f5e0ff */
[C---:B0-----:R-:W-:Y:S02]  /*9ab0*/  @!P4 IADD3 R12, P1, R14.reuse, R12, RZ ;  /* 0x0000000c0e0cc210 */ /* 0x041fe40007f3e0ff */
[----:B------:R-:W-:Y:S01]  /*9ac0*/  @!P5 IADD3 R14, P3, R14, R11, RZ ;  /* 0x0000000b0e0ed210 */ /* 0x000fe20007f7e0ff */
[C---:B---3--:R-:W-:Y:S01]  /*9ad0*/  @!P5 IMAD.X R21, R0.reuse, 0x1, R15, P2 ;  /* 0x000000010015d824 */ /* 0x048fe200010e060f */
[----:B------:R-:W-:Y:S01]  /*9ae0*/  CS2R R32, SRZ ;  /* 0x0000000000207805 */ /* 0x000fe2000001ff00 */
[--C-:B------:R-:W-:Y:S01]  /*9af0*/  @!P4 IMAD.X R11, R0, 0x1, R9.reuse, P0 ;  /* 0x00000001000bc824 */ /* 0x100fe200000e0609 */
[C---:B-1----:R-:W-:Y:S01]  /*9b00*/  @!P5 IADD3.X R15, R4.reuse, R15, RZ, P3, !PT ;  /* 0x0000000f040fd210 */ /* 0x042fe20001ffe4ff */
[----:B------:R-:W-:Y:S01]  /*9b10*/  @!P4 IMAD.X R13, R4, 0x1, R9, P1 ;  /* 0x00000001040dc824 */ /* 0x000fe200008e0609 */
[----:B------:R0:W5:Y:S04]  /*9b20*/  @!P5 LD.E.64 R24, desc[UR42][R20.64] ;  /* 0x0000002a1418d980 */ /* 0x000168000c101b00 */
[----:B------:R0:W5:Y:S04]  /*9b30*/  @!P5 LD.E.64 R26, desc[UR42][R14.64] ;  /* 0x0000002a0e1ad980 */ /* 0x000168000c101b00 */
[----:B------:R0:W5:Y:S04]  /*9b40*/  @!P4 LD.E.64 R34, desc[UR42][R10.64] ;  /* 0x0000002a0a22c980 */ /* 0x000168000c101b00 */
[----:B------:R0:W5:Y:S02]  /*9b50*/  @!P4 LD.E.64 R32, desc[UR42][R12.64] ;  /* 0x0000002a0c20c980 */ /* 0x000164000c101b00 */
.L_x_9515:
[----:B------:R-:W-:Y:S05]  /*9b60*/  BSYNC B1 ;  /* 0x0000000000017941 */ /* 0x000fea0003800000 */
.L_x_9514:
[----:B---3-5:R-:W-:Y:S01]  /*9b70*/  IMAD.MOV.U32 R0, RZ, RZ, R32 ;  /* 0x000000ffff007224 */ /* 0x028fe200078e0020 */
[----:B------:R-:W-:Y:S01]  /*9b80*/  MOV R9, R27 ;  /* 0x0000001b00097202 */ /* 0x000fe20000000f00 */
[----:B----4-:R-:W-:Y:S01]  /*9b90*/  IMAD.MOV.U32 R3, RZ, RZ, R33 ;  /* 0x000000ffff037224 */ /* 0x010fe200078e0021 */
[----:B------:R-:W-:Y:S01]  /*9ba0*/  UMOV UR4, 0xffffffff ;  /* 0xffffffff00047882 */ /* 0x000fe20000000000 */
[----:B-1----:R-:W-:Y:S01]  /*9bb0*/  IMAD.MOV.U32 R4, RZ, RZ, R26 ;  /* 0x000000ffff047224 */ /* 0x002fe200078e001a */
[----:B0-----:R-:W-:Y:S02]  /*9bc0*/  CS2R R20, SRZ ;  /* 0x0000000000147805 */ /* 0x001fe4000001ff00 */
        /* <DEDUP_REMOVED lines=9> */
[----:B------:R0:W1:Y:S04]  /*9c60*/  SHFL.IDX PT, R0, R6, 0x3, 0x181f ;  /* 0x00781f0006007f89 */ /* 0x00006800000e0000 */
[----:B------:R0:W3:Y:S04]  /*9c70*/  SHFL.IDX PT, R3, R5, 0x3, 0x181f ;  /* 0x00781f0005037f89 */ /* 0x0000e800000e0000 */
[----:B------:R0:W4:Y:S04]  /*9c80*/  SHFL.IDX PT, R4, R8, 0x3, 0x181f ;  /* 0x00781f0008047f89 */ /* 0x00012800000e0000 */
[----:B------:R0:W0:Y:S02]  /*9c90*/  SHFL.IDX PT, R14, R7, 0x3, 0x181f ;  /* 0x00781f00070e7f89 */ /* 0x00002400000e0000 */
.L_x_9821:
[----:B------:R-:W-:Y:S01]  /*9ca0*/  VIADD R54, R54, 0x60 ;  /* 0x0000006036367836 */ /* 0x000fe20000000000 */
[----:B------:R-:W-:Y:S01]  /*9cb0*/  BSSY B1, `(.L_x_9517) ;  /* 0x000001d000017945 */ /* 0x000fe20003800000 */
[----:B0-2---:R-:W-:Y:S02]  /*9cc0*/  CS2R R8, SRZ ;  /* 0x0000000000087805 */ /* 0x005fe4000001ff00 */
        /* <DEDUP_REMOVED lines=12> */
[-C--:B---3--:R-:W-:Y:S02]  /*9d90*/  @!P4 IADD3 R6, P0, R3, R62.reuse, RZ ;  /* 0x0000003e0306c210 */ /* 0x088fe40007f1e0ff */
[C---:B------:R-:W-:Y:S02]  /*9da0*/  @!P4 IADD3 R62, P1, R14.reuse, R62, RZ ;  /* 0x0000003e0e3ec210 */ /* 0x040fe40007f3e0ff */
[----:B------:R-:W-:Y:S02]  /*9db0*/  @!P5 IADD3 R14, P3, R14, R15, RZ ;  /* 0x0000000f0e0ed210 */ /* 0x000fe40007f7e0ff */
[----:B------:R-:W-:-:S02]  /*9dc0*/  CS2R R12, SRZ ;  /* 0x00000000000c7805 */ /* 0x000fc4000001ff00 */
[----:B------:R-:W-:Y:S02]  /*9dd0*/  @!P5 IADD3 R64, P2, R3, R15, RZ ;  /* 0x0000000f0340d210 */ /* 0x000fe40007f5e0ff */
[----:B------:R-:W-:Y:S01]  /*9de0*/  CS2R R20, SRZ ;  /* 0x0000000000147805 */ /* 0x000fe2000001ff00 */
[C---:B-1----:R-:W-:Y:S01]  /*9df0*/  @!P4 IMAD.X R7, R0.reuse, 0x1, R5, P0 ;  /* 0x000000010007c824 */ /* 0x042fe200000e0605 */
[----:B------:R-:W-:Y:S01]  /*9e00*/  @!P5 IADD3.X R65, R0, R9, RZ, P2, !PT ;  /* 0x000000090041d210 */ /* 0x000fe200017fe4ff */
[C---:B----4-:R-:W-:Y:S01]  /*9e10*/  @!P5 IMAD.X R15, R4.reuse, 0x1, R9, P3 ;  /* 0x00000001040fd824 */ /* 0x050fe200018e0609 */
[----:B------:R-:W-:Y:S01]  /*9e20*/  CS2R R8, SRZ ;  /* 0x0000000000087805 */ /* 0x000fe2000001ff00 */
[----:B------:R-:W-:Y:S01]  /*9e30*/  @!P4 IMAD.X R63, R4, 0x1, R5, P1 ;  /* 0x00000001043fc824 */ /* 0x000fe200008e0605 */
[----:B------:R0:W5:Y:S04]  /*9e40*/  @!P4 LD.E.64 R12, desc[UR42][R6.64] ;  /* 0x0000002a060cc980 */ /* 0x000168000c101b00 */
[----:B------:R0:W5:Y:S04]  /*9e50*/  @!P5 LD.E.64 R10, desc[UR42][R64.64] ;  /* 0x0000002a400ad980 */ /* 0x000168000c101b00 */
[----:B------:R0:W5:Y:S04]  /*9e60*/  @!P5 LD.E.64 R8, desc[UR42][R14.64] ;  /* 0x0000002a0e08d980 */ /* 0x000168000c101b00 */
[----:B------:R0:W5:Y:S02]  /*9e70*/  @!P4 LD.E.64 R20, desc[UR42][R62.64] ;  /* 0x0000002a3e14c980 */ /* 0x000164000c101b00 */
.L_x_9518:
[----:B------:R-:W-:Y:S05]  /*9e80*/  BSYNC B1 ;  /* 0x0000000000017941 */ /* 0x000fea0003800000 */
.L_x_9517:
[----:B------:R-:W-:Y:S01]  /*9e90*/  ULEA.HI UR4, UR39, UR39, URZ, 0x1 ;  /* 0x0000002727047291 */ /* 0x000fe2000f8f083f */
[----:B---3-5:R-:W-:Y:S01]  /*9ea0*/  IMAD.MOV.U32 R3, RZ, RZ, R20 ;  /* 0x000000ffff037224 */ /* 0x028fe200078e0014 */
[----:B-1----:R-:W-:Y:S01]  /*9eb0*/  VIADDMNMX R0, R67, -R192, 0x80, PT ;  /* 0x0000008043007446 */ /* 0x002fe200038009c0 */
[----:B----4-:R-:W-:Y:S01]  /*9ec0*/  IMAD.MOV.U32 R4, RZ, RZ, R21 ;  /* 0x000000ffff047224 */ /* 0x010fe200078e0015 */
[----:B------:R-:W-:Y:S01]  /*9ed0*/  ULOP3.LUT UR4, UR4, 0xfffffffe, URZ, 0xc0, !UPT ;  /* 0xfffffffe04047892 */ /* 0x000fe2000f8ec03f */
[----:B0-----:R-:W-:Y:S01]  /*9ee0*/  IMAD.MOV.U32 R6, RZ, RZ, R12 ;  /* 0x000000ffff067224 */ /* 0x001fe200078e000c */
[----:B------:R-:W-:Y:S01]  /*9ef0*/  BSSY B1, `(.L_x_9519) ;  /* 0x000000f000017945 */ /* 0x000fe20003800000 */
[----:B------:R-:W-:Y:S01]  /*9f00*/  IMAD.MOV.U32 R7, RZ, RZ, R13 ;  /* 0x000000ffff077224 */ /* 0x000fe200078e000d */
[----:B------:R-:W-:Y:S01]  /*9f10*/  UIADD3 UR4, UR39, -UR4, URZ ;  /* 0x8000000427047290 */ /* 0x000fe2000fffe03f */
[----:B------:R-:W-:Y:S01]  /*9f20*/  PRMT R15, R3, 0x5410, R4 ;  /* 0x00005410030f7816 */ /* 0x000fe20000000004 */
[----:B------:R-:W-:Y:S01]  /*9f30*/  IMAD.MOV.U32 R3, RZ, RZ, R8 ;  /* 0x000000ffff037224 */ /* 0x000fe200078e0008 */
[----:B------:R-:W-:-:S02]  /*9f40*/  MOV R4, R9 ;  /* 0x0000000900047202 */ /* 0x000fc40000000f00 */
[----:B------:R-:W-:Y:S02]  /*9f50*/  PRMT R54, R6, 0x5410, R7 ;  /* 0x0000541006367816 */ /* 0x000fe40000000007 */
[----:B------:R-:W-:Y:S02]  /*9f60*/  MOV R5, UR4 ;  /* 0x0000000400057c02 */ /* 0x000fe40008000f00 */
[----:B------:R-:W-:Y:S01]  /*9f70*/  PRMT R3, R3, 0x5410, R4 ;  /* 0x0000541003037816 */ /* 0x000fe20000000004 */
[----:B------:R-:W-:Y:S01]  /*9f80*/  IMAD.MOV.U32 R4, RZ, RZ, R10 ;  /* 0x000000ffff047224 */ /* 0x000fe200078e000a */
[----:B------:R-:W-:Y:S02]  /*9f90*/  SHF.L.U32 R5, R5, 0x1f, RZ ;  /* 0x0000001f05057819 */ /* 0x000fe400000006ff */
[----:B------:R-:W-:Y:S02]  /*9fa0*/  ISETP.GE.AND P1, PT, R187, R0, PT ;  /* 0x00000000bb00720c */ /* 0x000fe40003f26270 */
[----:B------:R-:W0:Y:S01]  /*9fb0*/  SYNCS.PHASECHK.TRANS64.TRYWAIT P0, [R18+URZ+0x28800], R5 ;  /* 0x02880005120075a7 */ /* 0x000e22000800017f */
[----:B------:R-:W-:Y:S01]  /*9fc0*/  MOV R6, R11 ;  /* 0x0000000b00067202 */ /* 0x000fe20000000f00 */
[----:B0-----:R-:W-:Y:S09]  /*9fd0*/  @!P0 BRA `(.L_x_9520) ;  /* 0x0000019000e48947 */ /* 0x001ff20003800000 */
.L_x_9822:
[----:B------:R-:W-:Y:S05]  /*9fe0*/  BSYNC B1 ;  /* 0x0000000000017941 */ /* 0x000fea0003800000 */
.L_x_9519:
[----:B------:R-:W-:Y:S01]  /*9ff0*/  BSSY B1, `(.L_x_9521) ;  /* 0x000005e000017945 */ /* 0x000fe20003800000 */
[----:B------:R-:W-:-:S03]  /*a000*/  PRMT R14, R4, 0x5410, R6 ;  /* 0x00005410040e7816 */ /* 0x000fc60000000006 */
[----:B------:R-:W-:Y:S05]  /*a010*/  @P1 BRA `(.L_x_9522) ;  /* 0x00000004006c1947 */ /* 0x000fea0003800000 */
[----:B------:R-:W1:Y:S01]  /*a020*/  LDC R4, c[0x0][0x3f4] ;  /* 0x0000fd00ff047b82 */ /* 0x000e620000000800 */
[----:B------:R-:W-:Y:S01]  /*a030*/  BSSY B2, `(.L_x_9523) ;  /* 0x000002e000027945 */ /* 0x000fe20003800000 */
[-C--:B-1----:R-:W-:Y:S02]  /*a040*/  ISETP.GE.AND P0, PT, R22, R4.reuse, PT ;  /* 0x000000041600720c */ /* 0x082fe40003f06270 */
[----:B------:R-:W-:-:S11]  /*a050*/  ISETP.GE.AND P1, PT, R185, R4, PT ;  /* 0x00000004b900720c */ /* 0x000fd60003f26270 */
[----:B------:R-:W-:Y:S05]  /*a060*/  @P0 BRA `(.L_x_9524) ;  /* 0x0000000000a80947 */ /* 0x000fea0003800000 */
[----:B0-----:R-:W0:Y:S01]  /*a070*/  LDS.128 R4, [R37] ;  /* 0x0000000025047984 */ /* 0x001e220000000c00 */
        /* <DEDUP_REMOVED lines=18> */
[----:B------:R-:W-:Y:S02]  /*a1a0*/  HADD2.F32 R49, -RZ, R61.H0_H0 ;  /* 0x2000003dff317230 */ /* 0x000fe40000004100 */
[----:B------:R-:W-:Y:S01]  /*a1b0*/  FFMA.FTZ R67, R48, R63, -R67 ;  /* 0x0000003f30437223 */ /* 0x000fe20000010843 */
[----:B------:R-:W-:Y:S02]  /*a1c0*/  HADD2.F32 R6, -RZ, R5.H0_H0 ;  /* 0x20000005ff067230 */ /* 0x000fe40000004100 */
        /* <DEDUP_REMOVED lines=8> */
[-C--:B------:R-:W-:Y:S01]  /*a250*/  FMUL.FTZ R62, R47, R61.reuse ;  /* 0x0000003d2f3e7220 */ /* 0x080fe20000410000 */
        /* <DEDUP_REMOVED lines=11> */
.L_x_9524:
[----:B------:R-:W-:Y:S05]  /*a310*/  BSYNC B2 ;  /* 0x0000000000027941 */ /* 0x000fea0003800000 */
.L_x_9523:
[----:B------:R-:W-:Y:S05]  /*a320*/  @P1 BRA `(.L_x_9522) ;  /* 0x0000000000a81947 */ /* 0x000fea0003800000 */
[----:B01----:R-:W0:Y:S01]  /*a330*/  LDS.128 R4, [R37+0x4000] ;  /* 0x0040000025047984 */ /* 0x003e220000000c00 */
        /* <DEDUP_REMOVED lines=18> */
[----:B------:R-:W-:Y:S02]  /*a460*/  HADD2.F32 R41, -RZ, R59.H1_H1 ;  /* 0x3000003bff297230 */ /* 0x000fe40000004100 */
[----:B------:R-:W-:Y:S01]  /*a470*/  FFMA.FTZ R61, R40, R47, -R49 ;  /* 0x0000002f283d7223 */ /* 0x000fe20000010831 */
[----:B------:R-:W-:Y:S02]  /*a480*/  HADD2.F32 R6, -RZ, R5.H0_H0 ;  /* 0x20000005ff067230 */ /* 0x000fe40000004100 */
[-C--:B------:R-:W-:Y:S01]  /*a490*/  FMUL.FTZ R48, R4, R46.reuse ;  /* 0x0000002e04307220 */ /* 0x080fe20000410000 */
[----:B------:R-:W-:Y:S02]  /*a4a0*/  HADD2.F32 R59, -RZ, R59.H0_H0 ;  /* 0x2000003bff3b7230 */ /* 0x000fe40000004100 */
        /* <DEDUP_REMOVED lines=18> */
.L_x_9522:
[----:B------:R-:W-:Y:S05]  /*a5d0*/  BSYNC B1 ;  /* 0x0000000000017941 */ /* 0x000fea0003800000 */
.L_x_9521:
[----:B-12---:R-:W-:Y:S01]  /*a5e0*/  VIADD R4, R187, 0x20 ;  /* 0x00000020bb047836 */ /* 0x006fe20000000000 */
[----:B------:R-:W-:Y:S04]  /*a5f0*/  BSSY B1, `(.L_x_9525) ;  /* 0x000005e000017945 */ /* 0x000fe80003800000 */
[----:B------:R-:W-:-:S13]  /*a600*/  ISETP.GE.AND P0, PT, R4, R0, PT ;  /* 0x000000000400720c */ /* 0x000fda0003f06270 */
[----:B------:R-:W-:Y:S05]  /*a610*/  @P0 BRA `(.L_x_9526) ;  /* 0x00000004006c0947 */ /* 0x000fea0003800000 */
[----:B------:R-:W1:Y:S01]  /*a620*/  LDC R4, c[0x0][0x3f4] ;  /* 0x0000fd00ff047b82 */ /* 0x000e620000000800 */
[----:B------:R-:W-:Y:S01]  /*a630*/  BSSY B2, `(.L_x_9527) ;  /* 0x000002e000027945 */ /* 0x000fe20003800000 */
[-C--:B-1----:R-:W-:Y:S02]  /*a640*/  ISETP.GE.AND P0, PT, R22, R4.reuse, PT ;  /* 0x000000041600720c */ /* 0x082fe40003f06270 */
[----:B------:R-:W-:-:S11]  /*a650*/  ISETP.GE.AND P1, PT, R185, R4, PT ;  /* 0x00000004b900720c */ /* 0x000fd60003f26270 */
[----:B------:R-:W-:Y:S05]  /*a660*/  @P0 BRA `(.L_x_9528) ;  /* 0x0000000000a80947 */ /* 0x000fea0003800000 */
[----:B0-----:R-:W0:Y:S01]  /*a670*/  LDS.128 R4, [R37+0x1000] ;  /* 0x0010000025047984 */ /* 0x001e220000000c00 */
        /* <DEDUP_REMOVED lines=8> */
[--C-:B------:R-:W-:Y:S02]  /*a700*/  HADD2.F32 R42, -RZ, R58.reuse.H0_H0 ;  /* 0x2000003aff2a7230 */ /* 0x100fe40000004100 */
[----:B------:R-:W-:Y:S02]  /*a710*/  HADD2.F32 R58, -RZ, R58.H1_H1 ;  /* 0x3000003aff3a7230 */ /* 0x000fe40000004100 */
[--C-:B0-----:R-:W-:Y:S02]  /*a720*/  HADD2.F32 R41, -RZ, R7.reuse.H1_H1 ;  /* 0x30000007ff297230 */ /* 0x101fe40000004100 */
[----:B------:R-:W-:Y:S02]  /*a730*/  HADD2.F32 R40, -RZ, R7.H0_H0 ;  /* 0x20000007ff287230 */ /* 0x000fe40000004100 */
[--C-:B------:R-:W-:Y:S02]  /*a740*/  HADD2.F32 R7, -RZ, R4.reuse.H0_H0 ;  /* 0x20000004ff077230 */ /* 0x100fe40000004100 */
[----:B------:R-:W-:Y:S01]  /*a750*/  FMUL.FTZ R48, R41, R43 ;  /* 0x0000002b29307220 */ /* 0x000fe20000410000 */
[----:B------:R-:W-:-:S02]  /*a760*/  HADD2.F32 R4, -RZ, R4.H1_H1 ;  /* 0x30000004ff047230 */ /* 0x000fc40000004100 */
[-C--:B------:R-:W-:Y:S01]  /*a770*/  FMUL.FTZ R47, R41, R45.reuse ;  /* 0x0000002d292f7220 */ /* 0x080fe20000410000 */
[--C-:B------:R-:W-:Y:S02]  /*a780*/  HADD2.F32 R38, -RZ, R6.reuse.H0_H0 ;  /* 0x20000006ff267230 */ /* 0x100fe40000004100 */
[----:B------:R-:W-:Y:S01]  /*a790*/  FFMA.FTZ R60, R40, R45, R48 ;  /* 0x0000002d283c7223 */ /* 0x000fe20000010030 */
[----:B------:R-:W-:Y:S02]  /*a7a0*/  HADD2.F32 R39, -RZ, R6.H1_H1 ;  /* 0x30000006ff277230 */ /* 0x000fe40000004100 */
[----:B------:R-:W-:Y:S01]  /*a7b0*/  FMUL.FTZ R46, R4, R44 ;  /* 0x0000002c042e7220 */ /* 0x000fe20000410000 */
[--C-:B------:R-:W-:Y:S02]  /*a7c0*/  HADD2.F32 R6, -RZ, R5.reuse.H0_H0 ;  /* 0x20000005ff067230 */ /* 0x100fe40000004100 */
[----:B------:R-:W-:Y:S01]  /*a7d0*/  FFMA.FTZ R47, R40, R43, -R47 ;  /* 0x0000002b282f7223 */ /* 0x000fe2000001082f */
[----:B------:R-:W-:Y:S01]  /*a7e0*/  FMUL.FTZ R48, R4, R42 ;  /* 0x0000002a04307220 */ /* 0x000fe20000410000 */
[----:B------:R-:W-:-:S02]  /*a7f0*/  HADD2.F32 R5, -RZ, R5.H1_H1 ;  /* 0x30000005ff057230 */ /* 0x000fc40000004100 */
[C---:B------:R-:W-:Y:S01]  /*a800*/  FFMA.FTZ R46, R7.reuse, R42, -R46 ;  /* 0x0000002a072e7223 */ /* 0x040fe2000001082e */
[----:B------:R-:W-:Y:S02]  /*a810*/  HADD2.F32 R40, -RZ, R49.H0_H0 ;  /* 0x20000031ff287230 */ /* 0x000fe40000004100 */
        /* <DEDUP_REMOVED lines=15> */
.L_x_9528:
[----:B------:R-:W-:Y:S05]  /*a910*/  BSYNC B2 ;  /* 0x0000000000027941 */ /* 0x000fea0003800000 */
.L_x_9527:
[----:B------:R-:W-:Y:S05]  /*a920*/  @P1 BRA `(.L_x_9526) ;  /* 0x0000000000a81947 */ /* 0x000fea0003800000 */
[----:B01----:R-:W0:Y:S01]  /*a930*/  LDS.128 R4, [R37+0x5000] ;  /* 0x0050000025047984 */ /* 0x003e220000000c00 */
[----:B------:R-:W-:Y:S01]  /*a940*/  SHF.R.U32.HI R39, RZ, 0x10, R31 ;  /* 0x00000010ff277819 */ /* 0x000fe2000001161f */
[----:B------:R-:W-:Y:S01]  /*a950*/  HADD2.F32 R38, -RZ, R53.H0_H0 ;  /* 0x20000035ff267230 */ /* 0x000fe20000004100 */
[----:B------:R-:W-:Y:S01]  /*a960*/  SHF.R.U32.HI R41, RZ, 0x10, R29 ;  /* 0x00000010ff297819 */ /* 0x000fe2000001161d */
        /* <DEDUP_REMOVED lines=38> */
.L_x_9526:
[----:B------:R-:W-:Y:S05]  /*abd0*/  BSYNC B1 ;  /* 0x0000000000017941 */ /* 0x000fea0003800000 */
.L_x_9525:
        /* <DEDUP_REMOVED lines=51> */
.L_x_9532:
[----:B------:R-:W-:Y:S05]  /*af10*/  BSYNC B2 ;  /* 0x0000000000027941 */ /* 0x000fea0003800000 */
.L_x_9531:
[----:B------:R-:W-:Y:S05]  /*af20*/  @P1 BRA `(.L_x_9530) ;  /* 0x0000000000a81947 */ /* 0x000fea0003800000 */
[----:B01----:R-:W0:Y:S01]  /*af30*/  LDS.128 R4, [R37+0x6000] ;  /* 0x0060000025047984 */ /* 0x003e220000000c00 */
        /* <DEDUP_REMOVED lines=41> */
.L_x_9530:
[----:B------:R-:W-:Y:S05]  /*b1d0*/  BSYNC B1 ;  /* 0x0000000000017941 */ /* 0x000fea0003800000 */
.L_x_9529:
[----:B-12---:R-:W-:-:S05]  /*b1e0*/  VIADD R4, R187, 0x60 ;  /* 0x00000060bb047836 */ /* 0x006fca0000000000 */
        /* <DEDUP_REMOVED lines=25> */
[C---:B------:R-:W-:Y:S01]  /*b380*/  FFMA.FTZ R31, R13.reuse, R26, R29 ;  /* 0x0000001a0d1f7223 */ /* 0x040fe2000001001d */
[----:B------:R-:W-:Y:S02]  /*b390*/  HADD2.F32 R12, -RZ, R6.H1_H1 ;  /* 0x30000006ff0c7230 */ /* 0x000fe40000004100 */
[C---:B------:R-:W-:Y:S01]  /*b3a0*/  FMUL.FTZ R27, R4.reuse, R25 ;  /* 0x00000019041b7220 */ /* 0x040fe20000410000 */
[--C-:B------:R-:W-:Y:S02]  /*b3b0*/  HADD2.F32 R6, -RZ, R5.reuse.H0_H0 ;  /* 0x20000005ff067230 */ /* 0x100fe40000004100 */
[----:B------:R-:W-:Y:S01]  /*b3c0*/  FFMA.FTZ R28, R13, R24, -R28 ;  /* 0x000000180d1c7223 */ /* 0x000fe2000001081c */
[-C--:B------:R-:W-:Y:S01]  /*b3d0*/  FMUL.FTZ R29, R4, R21.reuse ;  /* 0x00000015041d7220 */ /* 0x080fe20000410000 */
[----:B------:R-:W-:Y:S02]  /*b3e0*/  HADD2.F32 R5, -RZ, R5.H1_H1 ;  /* 0x30000005ff057230 */ /* 0x000fe40000004100 */
[----:B------:R-:W-:Y:S01]  /*b3f0*/  FFMA.FTZ R27, R0, R21, -R27 ;  /* 0x00000015001b7223 */ /* 0x000fe2000001081b */
[----:B------:R-:W-:-:S02]  /*b400*/  HADD2.F32 R13, -RZ, R30.H0_H0 ;  /* 0x2000001eff0d7230 */ /* 0x000fc40000004100 */
[C---:B------:R-:W-:Y:S01]  /*b410*/  FMUL.FTZ R20, R12.reuse, R15 ;  /* 0x0000000f0c147220 */ /* 0x040fe20000410000 */
[----:B------:R-:W-:Y:S02]  /*b420*/  HADD2.F32 R4, -RZ, R32.H0_H0 ;  /* 0x20000020ff047230 */ /* 0x000fe40000004100 */
[-C--:B------:R-:W-:Y:S01]  /*b430*/  FMUL.FTZ R24, R12, R54.reuse ;  /* 0x000000360c187220 */ /* 0x080fe20000410000 */
[----:B------:R-:W-:Y:S01]  /*b440*/  FFMA.FTZ R0, R0, R25, R29 ;  /* 0x0000001900007223 */ /* 0x000fe2000001001d */
[----:B------:R-:W-:Y:S01]  /*b450*/  FMUL.FTZ R21, R5, R13 ;  /* 0x0000000d05157220 */ /* 0x000fe20000410000 */
[----:B------:R-:W-:Y:S01]  /*b460*/  FFMA.FTZ R20, R7, R54, -R20 ;  /* 0x0000003607147223 */ /* 0x000fe20000010814 */
[-C--:B------:R-:W-:Y:S01]  /*b470*/  FMUL.FTZ R12, R5, R4.reuse ;  /* 0x00000004050c7220 */ /* 0x080fe20000410000 */
[----:B------:R-:W-:Y:S01]  /*b480*/  FFMA.FTZ R15, R7, R15, R24 ;  /* 0x0000000f070f7223 */ /* 0x000fe20000010018 */
[C---:B------:R-:W-:Y:S01]  /*b490*/  FFMA.FTZ R5, R6.reuse, R4, -R21 ;  /* 0x0000000406057223 */ /* 0x040fe20000010815 */
[----:B------:R-:W-:Y:S01]  /*b4a0*/  F2FP.F16.F32.PACK_AB R7, R31, R28 ;  /* 0x0000001c1f07723e */ /* 0x000fe200000000ff */
[----:B------:R-:W-:Y:S01]  /*b4b0*/  FFMA.FTZ R12, R6, R13, R12 ;  /* 0x0000000d060c7223 */ /* 0x000fe2000001000c */
[----:B------:R-:W-:-:S02]  /*b4c0*/  F2FP.F16.F32.PACK_AB R4, R0, R27 ;  /* 0x0000001b0004723e */ /* 0x000fc400000000ff */
[----:B------:R-:W-:Y:S02]  /*b4d0*/  F2FP.F16.F32.PACK_AB R6, R15, R20 ;  /* 0x000000140f06723e */ /* 0x000fe400000000ff */
[----:B------:R-:W-:-:S05]  /*b4e0*/  F2FP.F16.F32.PACK_AB R5, R12, R5 ;  /* 0x000000050c05723e */ /* 0x000fca00000000ff */
[----:B------:R1:W-:Y:S02]  /*b4f0*/  STS.128 [R37+0x3000], R4 ;  /* 0x0030000425007388 */ /* 0x0003e40000000c00 */
.L_x_9535:
[----:B------:R-:W-:Y:S05]  /*b500*/  BSYNC B1 ;  /* 0x0000000000017941 */ /* 0x000fea0003800000 */
.L_x_9534:
[----:B------:R-:W-:Y:S05]  /*b510*/  @P1 BRA `(.L_x_9533) ;  /* 0x0000002400f81947 */ /* 0x000fea0003800000 */
[----:B01----:R-:W0:Y:S01]  /*b520*/  LDS.128 R4, [R37+0x7000] ;  /* 0x0070000025047984 */ /* 0x003e220000000c00 */
        /* <DEDUP_REMOVED lines=13> */
[----:B------:R-:W-:Y:S01]  /*b600*/  FMUL.FTZ R10, R10, R12 ;  /* 0x0000000c0a0a7220 */ /* 0x000fe20000410000 */
[----:B------:R-:W-:-:S02]  /*b610*/  HADD2.F32 R4, -RZ, R4.H1_H1 ;  /* 0x30000004ff047230 */ /* 0x000fc40000004100 */
[C---:B------:R-:W-:Y:S01]  /*b620*/  FFMA.FTZ R20, R9.reuse, R12, -R20 ;  /* 0x0000000c09147223 */ /* 0x040fe20000010814 */
[----:B------:R-:W-:Y:S01]  /*b630*/  FFMA.FTZ R25, R9, R15, R10 ;  /* 0x0000000f09197223 */ /* 0x000fe2000001000a */
[--C-:B------:R-:W-:Y:S02]  /*b640*/  HADD2.F32 R7, -RZ, R6.reuse.H0_H0 ;  /* 0x20000006ff077230 */ /* 0x100fe40000004100 */
[C---:B------:R-:W-:Y:S01]  /*b650*/  FMUL.FTZ R21, R4.reuse, R13 ;  /* 0x0000000d04157220 */ /* 0x040fe20000410000 */
[----:B------:R-:W-:Y:S02]  /*b660*/  HADD2.F32 R8, -RZ, R6.H1_H1 ;  /* 0x30000006ff087230 */ /* 0x000fe40000004100 */
[-C--:B------:R-:W-:Y:S01]  /*b670*/  FMUL.FTZ R15, R4, R11.reuse ;  /* 0x0000000b040f7220 */ /* 0x080fe20000410000 */
[----:B------:R-:W-:Y:S02]  /*b680*/  HADD2.F32 R9, -RZ, R3.H1_H1 ;  /* 0x30000003ff097230 */ /* 0x000fe40000004100 */
[----:B------:R-:W-:Y:S01]  /*b690*/  FFMA.FTZ R21, R0, R11, -R21 ;  /* 0x0000000b00157223 */ /* 0x000fe20000010815 */
[----:B------:R-:W-:-:S02]  /*b6a0*/  HADD2.F32 R6, -RZ, R5.H0_H0 ;  /* 0x20000005ff067230 */ /* 0x000fc40000004100 */
[----:B------:R-:W-:Y:S01]  /*b6b0*/  FFMA.FTZ R0, R0, R13, R15 ;  /* 0x0000000d00007223 */ /* 0x000fe2000001000f */
[----:B------:R-:W-:Y:S02]  /*b6c0*/  HADD2.F32 R5, -RZ, R5.H1_H1 ;  /* 0x30000005ff057230 */ /* 0x000fe40000004100 */
[CC--:B------:R-:W-:Y:S01]  /*b6d0*/  FMUL.FTZ R10, R8.reuse, R9.reuse ;  /* 0x00000009080a7220 */ /* 0x0c0fe20000410000 */
[----:B------:R-:W-:Y:S02]  /*b6e0*/  HADD2.F32 R4, -RZ, R24.H0_H0 ;  /* 0x20000018ff047230 */ /* 0x000fe40000004100 */
[-C--:B------:R-:W-:Y:S01]  /*b6f0*/  FMUL.FTZ R8, R8, R14.reuse ;  /* 0x0000000e08087220 */ /* 0x080fe20000410000 */
[----:B------:R-:W-:Y:S02]  /*b700*/  HADD2.F32 R3, -RZ, R26.H0_H0 ;  /* 0x2000001aff037230 */ /* 0x000fe40000004100 */
[----:B------:R-:W-:Y:S01]  /*b710*/  FFMA.FTZ R10, R7, R14, -R10 ;  /* 0x0000000e070a7223 */ /* 0x000fe2000001080a */
[----:B------:R-:W-:Y:S01]  /*b720*/  FMUL.FTZ R11, R5, R4 ;  /* 0x00000004050b7220 */ /* 0x000fe20000410000 */
[----:B------:R-:W-:Y:S01]  /*b730*/  FFMA.FTZ R9, R7, R9, R8 ;  /* 0x0000000907097223 */ /* 0x000fe20000010008 */
[-C--:B------:R-:W-:Y:S01]  /*b740*/  FMUL.FTZ R13, R5, R3.reuse ;  /* 0x00000003050d7220 */ /* 0x080fe20000410000 */
[----:B------:R-:W-:Y:S01]  /*b750*/  F2FP.F16.F32.PACK_AB R7, R25, R20 ;  /* 0x000000141907723e */ /* 0x000fe200000000ff */
[----:B------:R-:W-:-:S02]  /*b760*/  FFMA.FTZ R5, R6, R3, -R11 ;  /* 0x0000000306057223 */ /* 0x000fc4000001080b */
[----:B------:R-:W-:Y:S01]  /*b770*/  FFMA.FTZ R8, R6, R4, R13 ;  /* 0x0000000406087223 */ /* 0x000fe2000001000d */
[----:B------:R-:W-:Y:S02]  /*b780*/  F2FP.F16.F32.PACK_AB R6, R9, R10 ;  /* 0x0000000a0906723e */ /* 0x000fe400000000ff */
[----:B------:R-:W-:Y:S02]  /*b790*/  F2FP.F16.F32.PACK_AB R4, R0, R21 ;  /* 0x000000150004723e */ /* 0x000fe400000000ff */
[----:B------:R-:W-:-:S05]  /*b7a0*/  F2FP.F16.F32.PACK_AB R5, R8, R5 ;  /* 0x000000050805723e */ /* 0x000fca00000000ff */
[----:B------:R4:W-:Y:S01]  /*b7b0*/  STS.128 [R37+0x7000], R4 ;  /* 0x0070000425007388 */ /* 0x0009e20000000c00 */
[----:B------:R-:W-:Y:S05]  /*b7c0*/  BRA `(.L_x_9533) ;  /* 0x00000024004c7947 */ /* 0x000fea0003800000 */
.L_x_9506:
[----:B------:R-:W0:Y:S01]  /*b7d0*/  LDC R5, c[0x0][0x448] ;  /* 0x00011200ff057b82 */ /* 0x000e220000000800 */
[----:B------:R-:W-:Y:S01]  /*b7e0*/  ULDC.64 UR4, c[0x0][0x3f8] ;  /* 0x0000fe0000047ab9 */ /* 0x000fe20000000a00 */
[----:B------:R-:W-:Y:S01]  /*b7f0*/  MOV R27, R29 ;  /* 0x0000001d001b7202 */ /* 0x000fe20000000f00 */
[----:B------:R-:W-:Y:S01]  /*b800*/  ULDC.64 UR6, c[0x0][0x408] ;  /* 0x0001020000067ab9 */ /* 0x000fe20000000a00 */
        /* <DEDUP_REMOVED lines=26> */
[----:B------:R-:W4:Y:S04]  /*b9b0*/  SHFL.IDX PT, R0, R35, RZ, 0x181f ;  /* 0x00181fff23007589 */ /* 0x000f2800000e0000 */
[----:B------:R-:W5:Y:S04]  /*b9c0*/  SHFL.IDX PT, R14, R34, RZ, 0x181f ;  /* 0x00181fff220e7589 */ /* 0x000f6800000e0000 */
[----:B------:R-:W1:Y:S01]  /*b9d0*/  SHFL.IDX PT, R5, R33, RZ, 0x181f ;  /* 0x00181fff21057589 */ /* 0x000e6200000e0000 */
[----:B0-----:R-:W-:-:S04]  /*b9e0*/  ISETP.GE.AND P0, PT, R16, R56, PT ;  /* 0x000000381000720c */ /* 0x001fc80003f06270 */
[----:B------:R-:W-:-:S13]  /*b9f0*/  ISETP.GE.OR P1, PT, R54, R3, P0 ;  /* 0x000000033600720c */ /* 0x000fda0000726670 */
[C---:B------:R-:W-:Y:S02]  /*ba00*/  @!P1 SHF.L.U32 R21, R16.reuse, 0x1, RZ ;  /* 0x0000000110159819 */ /* 0x040fe400000006ff */
[----:B------:R-:W-:Y:S02]  /*ba10*/  @!P1 SHF.L.U64.HI R6, R16, 0x1, R17 ;  /* 0x0000000110069819 */ /* 0x000fe40000010211 */
[----:B---3--:R-:W-:-:S05]  /*ba20*/  @!P1 IADD3 R4, P2, R4, R21, RZ ;  /* 0x0000001504049210 */ /* 0x008fca0007f5e0ff */
[----:B----4-:R-:W-:Y:S02]  /*ba30*/  @!P1 IMAD.X R7, R0, 0x1, R6, P2 ;  /* 0x0000000100079824 */ /* 0x010fe400010e0606 */
[----:B------:R-:W-:Y:S02]  /*ba40*/  @!P1 IMAD.MOV.U32 R8, RZ, RZ, R4 ;  /* 0x000000ffff089224 */ /* 0x000fe400078e0004 */
[----:B------:R-:W-:-:S06]  /*ba50*/  @!P1 IMAD.MOV.U32 R9, RZ, RZ, R7 ;  /* 0x000000ffff099224 */ /* 0x000fcc00078e0007 */
[----:B------:R-:W3:Y:S01]  /*ba60*/  @!P1 LD.E.128 R8, desc[UR42][R8.64] ;  /* 0x0000002a08089980 */ /* 0x000ee2000c101d00 */
[----:B-----5:R-:W-:-:S04]  /*ba70*/  @!P1 IADD3 R14, P2, R14, R21, RZ ;  /* 0x000000150e0e9210 */ /* 0x020fc80007f5e0ff */
[----:B-1----:R-:W-:Y:S01]  /*ba80*/  @!P1 IADD3.X R5, R5, R6, RZ, P2, !PT ;  /* 0x0000000605059210 */ /* 0x002fe200017fe4ff */
[----:B------:R-:W-:-:S06]  /*ba90*/  @!P1 IMAD.MOV.U32 R4, RZ, RZ, R14 ;  /* 0x000000ffff049224 */ /* 0x000fcc00078e000e */
[----:B------:R-:W4:Y:S01]  /*baa0*/  @!P1 LD.E.128 R4, desc[UR42][R4.64] ;  /* 0x0000002a04049980 */ /* 0x000f22000c101d00 */
[----:B------:R-:W-:Y:S02]  /*bab0*/  CS2R R48, SRZ ;  /* 0x0000000000307805 */ /* 0x000fe4000001ff00 */
[----:B------:R-:W-:Y:S02]  /*bac0*/  CS2R R50, SRZ ;  /* 0x0000000000327805 */ /* 0x000fe4000001ff00 */
[----:B------:R-:W-:Y:S01]  /*bad0*/  CS2R R38, SRZ ;  /* 0x0000000000267805 */ /* 0x000fe2000001ff00 */
[----:B------:R0:W1:Y:S01]  /*bae0*/  SHFL.IDX PT, R14, R34, 0x1, 0x181f ;  /* 0x00381f00220e7f89 */ /* 0x00006200000e0000 */
[----:B------:R-:W-:Y:S02]  /*baf0*/  CS2R R20, SRZ ;  /* 0x0000000000147805 */ /* 0x000fe4000001ff00 */
[----:B------:R-:W-:Y:S01]  /*bb00*/  CS2R R24, SRZ ;  /* 0x0000000000187805 */ /* 0x000fe2000001ff00 */
[----:B---3--:R-:W-:-:S02]  /*bb10*/  @!P1 IMAD.MOV.U32 R48, RZ, RZ, R8 ;  /* 0x000000ffff309224 */ /* 0x008fc400078e0008 */
[----:B------:R-:W-:Y:S01]  /*bb20*/  @!P1 IMAD.MOV.U32 R49, RZ, RZ, R9 ;  /* 0x000000ffff319224 */ /* 0x000fe200078e0009 */
[----:B------:R0:W3:Y:S01]  /*bb30*/  SHFL.IDX PT, R8, R32, 0x1, 0x181f ;  /* 0x00381f0020087f89 */ /* 0x0000e200000e0000 */
[----:B------:R-:W-:Y:S01]  /*bb40*/  @!P1 IMAD.MOV.U32 R50, RZ, RZ, R10 ;  /* 0x000000ffff329224 */ /* 0x000fe200078e000a */
[----:B------:R-:W-:Y:S01]  /*bb50*/  MOV R0, R48 ;  /* 0x0000003000007202 */ /* 0x000fe20000000f00 */
[----:B------:R-:W-:Y:S01]  /*bb60*/  IMAD.MOV.U32 R12, RZ, RZ, R49 ;  /* 0x000000ffff0c7224 */ /* 0x000fe200078e0031 */
[----:B------:R0:W0:Y:S01]  /*bb70*/  SHFL.IDX PT, R9, R33, 0x1, 0x181f ;  /* 0x00381f0021097f89 */ /* 0x00002200000e0000 */
[----:B------:R-:W-:Y:S01]  /*bb80*/  @!P1 IMAD.MOV.U32 R51, RZ, RZ, R11 ;  /* 0x000000ffff339224 */ /* 0x000fe200078e000b */
[----:B------:R-:W-:Y:S02]  /*bb90*/  PRMT R65, R65, 0x5410, R0 ;  /* 0x0000541041417816 */ /* 0x000fe40000000000 */
[----:B------:R0:W0:Y:S01]  /*bba0*/  SHFL.IDX PT, R0, R35, 0x1, 0x181f ;  /* 0x00381f0023007f89 */ /* 0x00002200000e0000 */
[----:B----4-:R-:W-:Y:S01]  /*bbb0*/  @!P1 IMAD.MOV.U32 R38, RZ, RZ, R4 ;  /* 0x000000ffff269224 */ /* 0x010fe200078e0004 */
[----:B------:R-:W-:Y:S01]  /*bbc0*/  @!P1 MOV R20, R6 ;  /* 0x0000000600149202 */ /* 0x000fe20000000f00 */
[----:B------:R-:W-:Y:S01]  /*bbd0*/  @!P1 IMAD.MOV.U32 R39, RZ, RZ, R5 ;  /* 0x000000ffff279224 */ /* 0x000fe200078e0005 */
[----:B------:R-:W-:Y:S01]  /*bbe0*/  PRMT R67, R12, 0x7610, R67 ;  /* 0x000076100c437816 */ /* 0x000fe20000000043 */
[----:B------:R-:W-:Y:S01]  /*bbf0*/  @!P1 IMAD.MOV.U32 R21, RZ, RZ, R7 ;  /* 0x000000ffff159224 */ /* 0x000fe200078e0007 */
[----:B------:R-:W-:Y:S01]  /*bc00*/  MOV R10, R50 ;  /* 0x00000032000a7202 */ /* 0x000fe20000000f00 */
[----:B------:R-:W-:Y:S01]  /*bc10*/  IMAD.MOV.U32 R11, RZ, RZ, R51 ;  /* 0x000000ffff0b7224 */ /* 0x000fe200078e0033 */
[----:B------:R-:W-:Y:S01]  /*bc20*/  MOV R6, R20 ;  /* 0x0000001400067202 */ /* 0x000fe20000000f00 */
[----:B------:R-:W-:-:S02]  /*bc30*/  IMAD.MOV.U32 R4, RZ, RZ, R38 ;  /* 0x000000ffff047224 */ /* 0x000fc400078e0026 */
[----:B------:R-:W-:Y:S01]  /*bc40*/  IMAD.MOV.U32 R5, RZ, RZ, R39 ;  /* 0x000000ffff057224 */ /* 0x000fe200078e0027 */
[----:B------:R-:W-:Y:S01]  /*bc50*/  PRMT R52, R10, 0x5410, R11 ;  /* 0x000054100a347816 */ /* 0x000fe2000000000b */
[----:B------:R-:W-:Y:S01]  /*bc60*/  IMAD.MOV.U32 R7, RZ, RZ, R21 ;  /* 0x000000ffff077224 */ /* 0x000fe200078e0015 */
[----:B------:R-:W-:Y:S02]  /*bc70*/  PRMT R66, R6, 0x5410, R4 ;  /* 0x0000541006427816 */ /* 0x000fe40000000004 */
[----:B------:R-:W-:Y:S02]  /*bc80*/  PRMT R67, R67, 0x5410, R5 ;  /* 0x0000541043437816 */ /* 0x000fe40000000005 */
[----:B-1-3--:R-:W-:-:S07]  /*bc90*/  PRMT R65, R7, 0x7610, R65 ;  /* 0x0000761007417816 */ /* 0x00afce0000000041 */
.L_x_9832:
        /* <DEDUP_REMOVED lines=19> */
.L_x_9538:
[----:B------:R-:W-:Y:S05]  /*bdd0*/  BSYNC B1 ;  /* 0x0000000000017941 */ /* 0x000fea0003800000 */
.L_x_9537:
[----:B0----5:R-:W-:Y:S01]  /*bde0*/  IMAD.MOV.U32 R0, RZ, RZ, R24 ;  /* 0x000000ffff007224 */ /* 0x021fe200078e0018 */
[----:B------:R-:W-:Y:S01]  /*bdf0*/  MOV R9, R26 ;  /* 0x0000001a00097202 */ /* 0x000fe20000000f00 */
[----:B------:R-:W-:Y:S01]  /*be00*/  IMAD.MOV.U32 R8, RZ, RZ, R25 ;  /* 0x000000ffff087224 */ /* 0x000fe200078e0019 */
        /* <DEDUP_REMOVED lines=11> */
[----:B------:R-:W0:Y:S01]  /*bec0*/  SHFL.IDX PT, R8, R32, 0x2, 0x181f ;  /* 0x00581f0020087f89 */ /* 0x000e2200000e0000 */
[----:B------:R-:W-:-:S03]  /*bed0*/  VIADD R10, R54, 0x40 ;  /* 0x00000040360a7836 */ /* 0x000fc60000000000 */
[----:B------:R-:W3:Y:S02]  /*bee0*/  SHFL.IDX PT, R0, R35, 0x2, 0x181f ;  /* 0x00581f0023007f89 */ /* 0x000ee400000e0000 */
[----:B------:R-:W-:Y:S02]  /*bef0*/  ISETP.GE.OR P1, PT, R10, R3, P0 ;  /* 0x000000030a00720c */ /* 0x000fe40000726670 */
[----:B-1----:R-:W1:Y:S04]  /*bf00*/  SHFL.IDX PT, R14, R34, 0x2, 0x181f ;  /* 0x00581f00220e7f89 */ /* 0x002e6800000e0000 */
[----:B------:R-:W4:Y:S07]  /*bf10*/  SHFL.IDX PT, R28, R33, 0x2, 0x181f ;  /* 0x00581f00211c7f89 */ /* 0x000f2e00000e0000 */
[C---:B------:R-:W-:Y:S01]  /*bf20*/  @!P1 IMAD.SHL.U32 R31, R16.reuse, 0x2, RZ ;  /* 0x00000002101f9824 */ /* 0x040fe200078e00ff */
[----:B------:R-:W-:-:S04]  /*bf30*/  @!P1 SHF.L.U64.HI R29, R16, 0x1, R17 ;  /* 0x00000001101d9819 */ /* 0x000fc80000010211 */
[----:B0-----:R-:W-:-:S04]  /*bf40*/  @!P1 IADD3 R8, P2, R8, R31, RZ ;  /* 0x0000001f08089210 */ /* 0x001fc80007f5e0ff */
[----:B---3--:R-:W-:-:S06]  /*bf50*/  @!P1 IADD3.X R9, R0, R29, RZ, P2, !PT ;  /* 0x0000001d00099210 */ /* 0x008fcc00017fe4ff */
[----:B------:R-:W3:Y:S01]  /*bf60*/  @!P1 LD.E.128 R8, desc[UR42][R8.64] ;  /* 0x0000002a08089980 */ /* 0x000ee2000c101d00 */
[----:B-1----:R-:W-:-:S05]  /*bf70*/  @!P1 IADD3 R14, P2, R14, R31, RZ ;  /* 0x0000001f0e0e9210 */ /* 0x002fca0007f5e0ff */
[----:B----4-:R-:W-:-:S04]  /*bf80*/  @!P1 IMAD.X R29, R28, 0x1, R29, P2 ;  /* 0x000000011c1d9824 */ /* 0x010fc800010e061d */
[----:B------:R-:W-:-:S05]  /*bf90*/  @!P1 IMAD.MOV.U32 R15, RZ, RZ, R29 ;  /* 0x000000ffff0f9224 */ /* 0x000fca00078e001d */
[----:B------:R-:W4:Y:S01]  /*bfa0*/  @!P1 LD.E.128 R28, desc[UR42][R14.64] ;  /* 0x0000002a0e1c9980 */ /* 0x000f22000c101d00 */
[----:B------:R-:W-:Y:S02]  /*bfb0*/  CS2R R44, SRZ ;  /* 0x00000000002c7805 */ /* 0x000fe4000001ff00 */
[----:B------:R-:W-:Y:S02]  /*bfc0*/  CS2R R46, SRZ ;  /* 0x00000000002e7805 */ /* 0x000fe4000001ff00 */
[----:B------:R-:W-:Y:S01]  /*bfd0*/  CS2R R40, SRZ ;  /* 0x0000000000287805 */ /* 0x000fe2000001ff00 */
[----:B------:R-:W0:Y:S01]  /*bfe0*/  SHFL.IDX PT, R32, R32, 0x3, 0x181f ;  /* 0x00781f0020207f89 */ /* 0x000e2200000e0000 */
[----:B------:R-:W-:-:S03]  /*bff0*/  CS2R R42, SRZ ;  /* 0x00000000002a7805 */ /* 0x000fc6000001ff00 */
[----:B------:R-:W1:Y:S04]  /*c000*/  SHFL.IDX PT, R34, R34, 0x3, 0x181f ;  /* 0x00781f0022227f89 */ /* 0x000e6800000e0000 */
[----:B------:R-:W0:Y:S01]  /*c010*/  SHFL.IDX PT, R33, R33, 0x3, 0x181f ;  /* 0x00781f0021217f89 */ /* 0x000e2200000e0000 */
[----:B---3--:R-:W-:Y:S01]  /*c020*/  @!P1 MOV R45, R9 ;  /* 0x00000009002d9202 */ /* 0x008fe20000000f00 */
[----:B------:R-:W-:Y:S01]  /*c030*/  @!P1 IMAD.MOV.U32 R44, RZ, RZ, R8 ;  /* 0x000000ffff2c9224 */ /* 0x000fe200078e0008 */
[----:B------:R-:W-:Y:S01]  /*c040*/  @!P1 MOV R47, R11 ;  /* 0x0000000b002f9202 */ /* 0x000fe20000000f00 */
[----:B------:R-:W-:Y:S02]  /*c050*/  @!P1 IMAD.MOV.U32 R46, RZ, RZ, R10 ;  /* 0x000000ffff2e9224 */ /* 0x000fe400078e000a */
[----:B------:R-:W-:-:S02]  /*c060*/  IMAD.MOV.U32 R0, RZ, RZ, R44 ;  /* 0x000000ffff007224 */ /* 0x000fc400078e002c */
[----:B------:R-:W-:Y:S02]  /*c070*/  IMAD.MOV.U32 R12, RZ, RZ, R45 ;  /* 0x000000ffff0c7224 */ /* 0x000fe400078e002d */
[----:B------:R-:W-:Y:S02]  /*c080*/  IMAD.MOV.U32 R8, RZ, RZ, R46 ;  /* 0x000000ffff087224 */ /* 0x000fe400078e002e */
[----:B------:R-:W-:Y:S01]  /*c090*/  IMAD.MOV.U32 R9, RZ, RZ, R47 ;  /* 0x000000ffff097224 */ /* 0x000fe200078e002f */
        /* <DEDUP_REMOVED lines=8> */
[----:B------:R-:W-:-:S02]  /*c120*/  IMAD.MOV.U32 R8, RZ, RZ, R40 ;  /* 0x000000ffff087224 */ /* 0x000fc400078e0028 */
[----:B------:R-:W-:Y:S02]  /*c130*/  IMAD.MOV.U32 R10, RZ, RZ, R42 ;  /* 0x000000ffff0a7224 */ /* 0x000fe400078e002a */
[----:B------:R-:W-:Y:S01]  /*c140*/  IMAD.MOV.U32 R11, RZ, RZ, R43 ;  /* 0x000000ffff0b7224 */ /* 0x000fe200078e002b */
[----:B------:R-:W-:Y:S02]  /*c150*/  PRMT R63, R8, 0x5410, R9 ;  /* 0x00005410083f7816 */ /* 0x000fe40000000009 */
[----:B------:R-:W-:Y:S02]  /*c160*/  CS2R R8, SRZ ;  /* 0x0000000000087805 */ /* 0x000fe4000001ff00 */
[----:B-1-3--:R-:W-:-:S07]  /*c170*/  PRMT R64, R10, 0x5410, R11 ;  /* 0x000054100a407816 */ /* 0x00afce000000000b */
.L_x_9842:
[----:B------:R-:W-:Y:S01]  /*c180*/  VIADD R54, R54, 0x60 ;  /* 0x0000006036367836 */ /* 0x000fe20000000000 */
[----:B------:R-:W-:Y:S01]  /*c190*/  BSSY B1, `(.L_x_9540) ;  /* 0x0000012000017945 */ /* 0x000fe20003800000 */
[----:B------:R-:W-:Y:S02]  /*c1a0*/  CS2R R10, SRZ ;  /* 0x00000000000a7805 */ /* 0x000fe4000001ff00 */
[----:B--2---:R-:W-:Y:S02]  /*c1b0*/  CS2R R12, SRZ ;  /* 0x00000000000c7805 */ /* 0x004fe4000001ff00 */
[----:B------:R-:W-:Y:S02]  /*c1c0*/  CS2R R14, SRZ ;  /* 0x00000000000e7805 */ /* 0x000fe4000001ff00 */
[----:B------:R-:W-:-:S13]  /*c1d0*/  ISETP.GE.AND P1, PT, R54, R3, PT ;  /* 0x000000033600720c */ /* 0x000fda0003f26270 */
[----:B------:R-:W-:Y:S05]  /*c1e0*/  @P1 BRA `(.L_x_9541) ;  /* 0x0000000000301947 */ /* 0x000fea0003800000 */
[----:B------:R-:W-:Y:S02]  /*c1f0*/  CS2R R10, SRZ ;  /* 0x00000000000a7805 */ /* 0x000fe4000001ff00 */
[----:B------:R-:W-:Y:S02]  /*c200*/  CS2R R12, SRZ ;  /* 0x00000000000c7805 */ /* 0x000fe4000001ff00 */
[----:B------:R-:W-:Y:S01]  /*c210*/  CS2R R14, SRZ ;  /* 0x00000000000e7805 */ /* 0x000fe2000001ff00 */
[----:B------:R-:W-:Y:S06]  /*c220*/  @P0 BRA `(.L_x_9541) ;  /* 0x0000000000200947 */ /* 0x000fec0003800000 */
[C---:B------:R-:W-:Y:S02]  /*c230*/  SHF.L.U32 R11, R16.reuse, 0x1, RZ ;  /* 0x00000001100b7819 */ /* 0x040fe400000006ff */
[----:B------:R-:W-:Y:S02]  /*c240*/  SHF.L.U64.HI R9, R16, 0x1, R17 ;  /* 0x0000000110097819 */ /* 0x000fe40000010211 */
[-C--:B0-----:R-:W-:Y:S02]  /*c250*/  IADD3 R12, P1, R32, R11.reuse, RZ ;  /* 0x0000000b200c7210 */ /* 0x081fe40007f3e0ff */
[----:B------:R-:W-:-:S03]  /*c260*/  IADD3 R8, P2, R34, R11, RZ ;  /* 0x0000000b22087210 */ /* 0x000fc60007f5e0ff */
[--C-:B------:R-:W-:Y:S02]  /*c270*/  IMAD.X R13, R0, 0x1, R9.reuse, P1 ;  /* 0x00000001000d7824 */ /* 0x100fe400008e0609 */
[----:B------:R-:W-:-:S04]  /*c280*/  IMAD.X R9, R33, 0x1, R9, P2 ;  /* 0x0000000121097824 */ /* 0x000fc800010e0609 */
[----:B------:R-:W5:Y:S04]  /*c290*/  LD.E.128 R12, desc[UR42][R12.64] ;  /* 0x0000002a0c0c7980 */ /* 0x000f68000c101d00 */
[----:B------:R-:W5:Y:S02]  /*c2a0*/  LD.E.128 R8, desc[UR42][R8.64] ;  /* 0x0000002a08087980 */ /* 0x000f64000c101d00 */
.L_x_9541:
[----:B------:R-:W-:Y:S05]  /*c2b0*/  BSYNC B1 ;  /* 0x0000000000017941 */ /* 0x000fea0003800000 */
.L_x_9540:
[----:B------:R-:W-:Y:S01]  /*c2c0*/  ULEA.HI UR4, UR39, UR39, URZ, 0x1 ;  /* 0x0000002727047291 */ /* 0x000fe2000f8f083f */
[C---:B------:R-:W-:Y:S01]  /*c2d0*/  IADD3 R28, R187.reuse, 0x20, RZ ;  /* 0x00000020bb1c7810 */ /* 0x040fe20007ffe0ff */
[----:B------:R-:W-:Y:S01]  /*c2e0*/  VIADD R31, R187, 0x40 ;  /* 0x00000040bb1f7836 */ /* 0x000fe20000000000 */
[----:B0-----:R-:W-:Y:S01]  /*c2f0*/  VIADDMNMX R0, R3, -R192, 0x80, PT ;  /* 0x0000008003007446 */ /* 0x001fe200038009c0 */
[----:B------:R-:W-:Y:S01]  /*c300*/  ULOP3.LUT UR4, UR4, 0xfffffffe, URZ, 0xc0, !UPT ;  /* 0xfffffffe04047892 */ /* 0x000fe2000f8ec03f */
[----:B------:R-:W-:Y:S01]  /*c310*/  VIADD R30, R187, 0x60 ;  /* 0x00000060bb1e7836 */ /* 0x000fe20000000000 */
[----:B------:R-:W-:Y:S01]  /*c320*/  BSSY B1, `(.L_x_9542) ;  /* 0x0000015000017945 */ /* 0x000fe20003800000 */
[----:B------:R-:W-:Y:S01]  /*c330*/  ISETP.GE.OR P2, PT, R28, R0, P0 ;  /* 0x000000001c00720c */ /* 0x000fe20000746670 */
[----:B------:R-:W-:Y:S01]  /*c340*/  UIADD3 UR4, UR39, -UR4, URZ ;  /* 0x8000000427047290 */ /* 0x000fe2000fffe03f */
[----:B-----5:R-:W-:Y:S01]  /*c350*/  IMAD.MOV.U32 R3, RZ, RZ, R8 ;  /* 0x000000ffff037224 */ /* 0x020fe200078e0008 */
[----:B------:R-:W-:-:S02]  /*c360*/  MOV R28, R9 ;  /* 0x00000009001c7202 */ /* 0x000fc40000000f00 */
[-C--:B------:R-:W-:Y:S02]  /*c370*/  ISETP.GE.OR P3, PT, R187, R0.reuse, P0 ;  /* 0x00000000bb00720c */ /* 0x080fe40000766670 */
[----:B------:R-:W-:Y:S01]  /*c380*/  IMAD.U32 R29, RZ, RZ, UR4 ;  /* 0x00000004ff1d7e24 */ /* 0x000fe2000f8e00ff */
[-C--:B------:R-:W-:Y:S02]  /*c390*/  ISETP.GE.OR P1, PT, R31, R0.reuse, P0 ;  /* 0x000000001f00720c */ /* 0x080fe40000726670 */
[----:B------:R-:W-:Y:S01]  /*c3a0*/  ISETP.GE.OR P0, PT, R30, R0, P0 ;  /* 0x000000001e00720c */ /* 0x000fe20000706670 */
[----:B------:R-:W-:Y:S01]  /*c3b0*/  IMAD.MOV.U32 R0, RZ, RZ, R10 ;  /* 0x000000ffff007224 */ /* 0x000fe200078e000a */
[----:B------:R-:W-:Y:S02]  /*c3c0*/  SHF.L.U32 R29, R29, 0x1f, RZ ;  /* 0x0000001f1d1d7819 */ /* 0x000fe400000006ff */
[----:B------:R-:W-:Y:S01]  /*c3d0*/  PRMT R54, R3, 0x5410, R28 ;  /* 0x0000541003367816 */ /* 0x000fe2000000001c */
[----:B------:R-:W-:Y:S01]  /*c3e0*/  IMAD.MOV.U32 R3, RZ, RZ, R11 ;  /* 0x000000ffff037224 */ /* 0x000fe200078e000b */
[----:B------:R-:W0:Y:S01]  /*c3f0*/  SYNCS.PHASECHK.TRANS64.TRYWAIT P4, [R18+URZ+0x28800], R29 ;  /* 0x0288001d120075a7 */ /* 0x000e22000808017f */
[----:B------:R-:W-:Y:S01]  /*c400*/  IMAD.MOV.U32 R28, RZ, RZ, R12 ;  /* 0x000000ffff1c7224 */ /* 0x000fe200078e000c */
[----:B------:R-:W-:-:S02]  /*c410*/  MOV R30, R13 ;  /* 0x0000000d001e7202 */ /* 0x000fc40000000f00 */
[----:B------:R-:W-:Y:S01]  /*c420*/  PRMT R61, R0, 0x5410, R3 ;  /* 0x00005410003d7816 */ /* 0x000fe20000000003 */
[----:B------:R-:W-:Y:S01]  /*c430*/  IMAD.MOV.U32 R0, RZ, RZ, R14 ;  /* 0x000000ffff007224 */ /* 0x000fe200078e000e */
[----:B------:R-:W-:Y:S01]  /*c440*/  PRMT R62, R28, 0x5410, R30 ;  /* 0x000054101c3e7816 */ /* 0x000fe2000000001e */
[----:B------:R-:W-:Y:S01]  /*c450*/  IMAD.MOV.U32 R3, RZ, RZ, R15 ;  /* 0x000000ffff037224 */ /* 0x000fe200078e000f */
[----:B0-----:R-:W-:Y:S06]  /*c460*/  @!P4 BRA `(.L_x_9543) ;  /* 0x00000178009cc947 */ /* 0x001fec0003800000 */
.L_x_9843:
[----:B------:R-:W-:Y:S05]  /*c470*/  BSYNC B1 ;  /* 0x0000000000017941 */ /* 0x000fea0003800000 */
.L_x_9542:
[----:B------:R-:W-:Y:S04]  /*c480*/  BSSY B1, `(.L_x_9544) ;  /* 0x0000062000017945 */ /* 0x000fe80003800000 */
[----:B------:R-:W-:Y:S05]  /*c490*/  @P3 BRA `(.L_x_9545) ;  /* 0x0000000400803947 */ /* 0x000fea0003800000 */
[----:B------:R-:W-:Y:S01]  /*c4a0*/  LEA.HI R28, R56, R207, RZ, 0x1d ;  /* 0x000000cf381c7211 */ /* 0x000fe200078fe8ff */
[--C-:B------:R-:W-:Y:S01]  /*c4b0*/  HADD2.F32 R69, -RZ, R67.reuse.H0_H0 ;  /* 0x20000043ff457230 */ /* 0x100fe20000004100 */
[----:B------:R-:W-:Y:S01]  /*c4c0*/  SHF.L.U32 R30, R187, 0x6, RZ ;  /* 0x00000006bb1e7819 */ /* 0x000fe200000006ff */
[----:B------:R-:W-:Y:S01]  /*c4d0*/  HADD2.F32 R70, -RZ, R67.H1_H1 ;  /* 0x30000043ff467230 */ /* 0x000fe20000004100 */
[----:B------:R-:W-:Y:S01]  /*c4e0*/  SHF.R.S32.HI R31, RZ, 0x1f, R28 ;  /* 0x0000001fff1f7819 */ /* 0x000fe2000001141c */
[----:B0-----:R-:W-:Y:S01]  /*c4f0*/  IMAD.SHL.U32 R29, R28, 0x8, RZ ;  /* 0x000000081c1d7824 */ /* 0x001fe200078e00ff */
[----:B------:R-:W-:Y:S01]  /*c500*/  SHF.R.U64 R82, R48, 0x10, R49 ;  /* 0x0000001030527819 */ /* 0x000fe20000001231 */
[----:B------:R-:W-:Y:S01]  /*c510*/  HADD2.F32 R67, -RZ, R66.H1_H1 ;  /* 0x30000042ff437230 */ /* 0x000fe20000004100 */
[----:B------:R-:W-:Y:S02]  /*c520*/  LEA.HI R31, R31, R28, RZ, 0x3 ;  /* 0x0000001c1f1f7211 */ /* 0x000fe400078f18ff */
[----:B------:R-:W-:-:S02]  /*c530*/  LOP3.LUT R29, R29, 0x38, RZ, 0xc0, !PT ;  /* 0x000000381d1d7812 */ /* 0x000fc400078ec0ff */
[----:B------:R-:W-:Y:S01]  /*c540*/  SHF.R.U32.HI R72, RZ, 0x10, R39 ;  /* 0x00000010ff487819 */ /* 0x000fe20000011627 */
[----:B------:R-:W-:Y:S01]  /*c550*/  IMAD.SHL.U32 R31, R31, 0x400, RZ ;  /* 0x000004001f1f7824 */ /* 0x000fe200078e00ff */
[----:B------:R-:W-:Y:S02]  /*c560*/  LOP3.LUT R29, R29, 0x1c0, R30, 0xf8, !PT ;  /* 0x000001c01d1d7812 */ /* 0x000fe400078ef81e */
[--C-:B------:R-:W-:Y:S01]  /*c570*/  SHF.R.U64 R77, R20, 0x10, R21.reuse ;  /* 0x00000010144d7819 */ /* 0x100fe20000001215 */
[----:B------:R-:W-:Y:S01]  /*c580*/  HADD2.F32 R72, -RZ, R72.H0_H0 ;  /* 0x20000048ff487230 */ /* 0x000fe20000004100 */
[----:B------:R-:W-:Y:S02]  /*c590*/  LOP3.LUT R33, R29, R204, RZ, 0x3c, !PT ;  /* 0x000000cc1d217212 */ /* 0x000fe400078e3cff */
[----:B------:R-:W-:Y:S02]  /*c5a0*/  LOP3.LUT R32, R31, 0x7fffe000, RZ, 0xc0, !PT ;  /* 0x7fffe0001f207812 */ /* 0x000fe400078ec0ff */
[----:B------:R-:W0:Y:S01]  /*c5b0*/  LDS.128 R28, [R37] ;  /* 0x00000000251c7984 */ /* 0x000e220000000c00 */
[----:B------:R-:W-:-:S02]  /*c5c0*/  SHF.R.U32.HI R75, RZ, 0x10, R21 ;  /* 0x00000010ff4b7819 */ /* 0x000fc40000011615 */
[----:B------:R-:W-:Y:S02]  /*c5d0*/  IADD3 R33, R33, R32, R205 ;  /* 0x0000002021217210 */ /* 0x000fe40007ffe0cd */
[----:B------:R-:W-:Y:S02]  /*c5e0*/  SHF.R.U32.HI R71, RZ, 0x10, R49 ;  /* 0x00000010ff477819 */ /* 0x000fe40000011631 */
[--C-:B------:R-:W-:Y:S01]  /*c5f0*/  SHF.R.U64 R81, R50, 0x10, R51.reuse ;  /* 0x0000001032517819 */ /* 0x100fe20000001233 */
[----:B------:R-:W-:Y:S01]  /*c600*/  IMAD R68, R33, 0x2, R18 ;  /* 0x0000000221447824 */ /* 0x000fe200078e0212 */
[----:B------:R-:W-:Y:S02]  /*c610*/  SHF.R.U32.HI R80, RZ, 0x10, R51 ;  /* 0x00000010ff507819 */ /* 0x000fe40000011633 */
[----:B------:R-:W-:Y:S02]  /*c620*/  SHF.R.U64 R79, R38, 0x10, R39 ;  /* 0x00000010264f7819 */ /* 0x000fe40000001227 */
[----:B------:R-:W1:Y:S01]  /*c630*/  LDS.128 R32, [R68+0x10400] ;  /* 0x0104000044207984 */ /* 0x000e620000000c00 */
[----:B0-----:R-:W-:-:S02]  /*c640*/  HADD2.F32 R21, -RZ, R29.H0_H0 ;  /* 0x2000001dff157230 */ /* 0x001fc40000004100 */
[----:B------:R-:W-:Y:S02]  /*c650*/  HADD2.F32 R29, -RZ, R29.H1_H1 ;  /* 0x3000001dff1d7230 */ /* 0x000fe40000004100 */
[----:B------:R-:W-:Y:S02]  /*c660*/  HADD2.F32 R20, -RZ, R28.H0_H0 ;  /* 0x2000001cff147230 */ /* 0x000fe40000004100 */
        /* <DEDUP_REMOVED lines=15> */
[----:B------:R-:W-:Y:S01]  /*c760*/  FFMA.FTZ R71, R29, R48, -R78 ;  /* 0x000000301d477223 */ /* 0x000fe2000001084e */
[C---:B------:R-:W-:Y:S01]  /*c770*/  FMUL.FTZ R69, R33.reuse, R67 ;  /* 0x0000004321457220 */ /* 0x040fe20000410000 */
[----:B------:R-:W-:Y:S02]  /*c780*/  HADD2.F32 R50, -RZ, R34.H0_H0 ;  /* 0x20000022ff327230 */ /* 0x000fe40000004100 */
[-C--:B------:R-:W-:Y:S01]  /*c790*/  FMUL.FTZ R48, R33, R21.reuse ;  /* 0x0000001521307220 */ /* 0x080fe20000410000 */
[----:B------:R-:W-:Y:S02]  /*c7a0*/  HADD2.F32 R51, -RZ, R35.H0_H0 ;  /* 0x20000023ff337230 */ /* 0x000fe40000004100 */
[C---:B------:R-:W-:Y:S01]  /*c7b0*/  FFMA.FTZ R69, R20.reuse, R21, -R69 ;  /* 0x0000001514457223 */ /* 0x040fe20000010845 */
[----:B------:R-:W-:Y:S02]  /*c7c0*/  HADD2.F32 R49, -RZ, R66.H0_H0 ;  /* 0x20000042ff317230 */ /* 0x000fe40000004100 */
[----:B------:R-:W-:Y:S01]  /*c7d0*/  FFMA.FTZ R67, R20, R67, R48 ;  /* 0x0000004314437223 */ /* 0x000fe20000010030 */
[----:B------:R-:W-:-:S02]  /*c7e0*/  HADD2.F32 R21, -RZ, R52.H0_H0 ;  /* 0x20000034ff157230 */ /* 0x000fc40000004100 */
[----:B------:R-:W-:Y:S01]  /*c7f0*/  FFMA.FTZ R73, R29, R72, R70 ;  /* 0x000000481d497223 */ /* 0x000fe20000010046 */
[----:B------:R-:W-:Y:S02]  /*c800*/  HADD2.F32 R48, -RZ, R65.H0_H0 ;  /* 0x20000041ff307230 */ /* 0x000fe40000004100 */
[C---:B------:R-:W-:Y:S01]  /*c810*/  FMUL.FTZ R29, R50.reuse, R49 ;  /* 0x00000031321d7220 */ /* 0x040fe20000410000 */
[----:B------:R-:W-:Y:S02]  /*c820*/  HADD2.F32 R52, -RZ, R52.H1_H1 ;  /* 0x30000034ff347230 */ /* 0x000fe40000004100 */
[----:B------:R-:W-:Y:S01]  /*c830*/  FMUL.FTZ R33, R50, R21 ;  /* 0x0000001532217220 */ /* 0x000fe20000410000 */
[----:B------:R-:W-:Y:S02]  /*c840*/  HADD2.F32 R35, -RZ, R35.H1_H1 ;  /* 0x30000023ff237230 */ /* 0x000fe40000004100 */
[----:B------:R-:W-:Y:S01]  /*c850*/  FMUL.FTZ R66, R51, R48 ;  /* 0x0000003033427220 */ /* 0x000fe20000410000 */
[----:B------:R-:W-:-:S02]  /*c860*/  HADD2.F32 R50, -RZ, R75.H0_H0 ;  /* 0x2000004bff327230 */ /* 0x000fc40000004100 */
[----:B------:R-:W-:Y:S01]  /*c870*/  FMUL.FTZ R51, R51, R52 ;  /* 0x0000003433337220 */ /* 0x000fe20000410000 */
[----:B------:R-:W-:Y:S02]  /*c880*/  HADD2.F32 R20, -RZ, R80.H0_H0 ;  /* 0x20000050ff147230 */ /* 0x000fe40000004100 */
[C---:B------:R-:W-:Y:S01]  /*c890*/  FFMA.FTZ R65, R38.reuse, R21, -R29 ;  /* 0x0000001526417223 */ /* 0x040fe2000001081d */
[----:B------:R-:W-:Y:S01]  /*c8a0*/  FFMA.FTZ R38, R38, R49, R33 ;  /* 0x0000003126267223 */ /* 0x000fe20000010021 */
[----:B------:R-:W-:Y:S01]  /*c8b0*/  FFMA.FTZ R51, R39, R48, R51 ;  /* 0x0000003027337223 */ /* 0x000fe20000010033 */
        /* <DEDUP_REMOVED lines=10> */
[----:B------:R-:W-:Y:S01]  /*c960*/  FMUL.FTZ R31, R32, R33 ;  /* 0x00000021201f7220 */ /* 0x000fe20000410000 */
[----:B------:R-:W-:Y:S02]  /*c970*/  HADD2.F32 R29, -RZ, R81.H0_H0 ;  /* 0x20000051ff1d7230 */ /* 0x000fe40000004100 */
[----:B------:R-:W-:Y:S01]  /*c980*/  FMUL.FTZ R39, R34, R35 ;  /* 0x0000002322277220 */ /* 0x000fe20000410000 */
[----:B------:R-:W-:-:S02]  /*c990*/  HADD2.F32 R30, -RZ, R30.H1_H1 ;  /* 0x3000001eff1e7230 */ /* 0x000fc40000004100 */
[-C--:B------:R-:W-:Y:S01]  /*c9a0*/  FMUL.FTZ R32, R32, R21.reuse ;  /* 0x0000001520207220 */ /* 0x080fe20000410000 */
[----:B------:R-:W-:Y:S01]  /*c9b0*/  FFMA.FTZ R20, R28, R21, -R31 ;  /* 0x000000151c147223 */ /* 0x000fe2000001081f */
[-C--:B------:R-:W-:Y:S01]  /*c9c0*/  FMUL.FTZ R48, R34, R29.reuse ;  /* 0x0000001d22307220 */ /* 0x080fe20000410000 */
[----:B------:R-:W-:Y:S01]  /*c9d0*/  F2FP.F16.F32.PACK_AB R31, R49, R66 ;  /* 0x00000042311f723e */ /* 0x000fe200000000ff */
[----:B------:R-:W-:Y:S01]  /*c9e0*/  FFMA.FTZ R34, R30, R29, -R39 ;  /* 0x0000001d1e227223 */ /* 0x000fe20000010827 */
[----:B------:R-:W-:Y:S01]  /*c9f0*/  FFMA.FTZ R32, R28, R33, R32 ;  /* 0x000000211c207223 */ /* 0x000fe20000010020 */
[----:B------:R-:W-:Y:S01]  /*ca00*/  FFMA.FTZ R21, R30, R35, R48 ;  /* 0x000000231e157223 */ /* 0x000fe20000010030 */
[----:B------:R-:W-:Y:S02]  /*ca10*/  F2FP.F16.F32.PACK_AB R29, R71, R74 ;  /* 0x0000004a471d723e */ /* 0x000fe400000000ff */
[----:B------:R-:W-:Y:S02]  /*ca20*/  F2FP.F16.F32.PACK_AB R28, R20, R69 ;  /* 0x00000045141c723e */ /* 0x000fe400000000ff */
[----:B------:R-:W-:-:S02]  /*ca30*/  F2FP.F16.F32.PACK_AB R30, R34, R65 ;  /* 0x00000041221e723e */ /* 0x000fc400000000ff */
[----:B------:R-:W-:Y:S02]  /*ca40*/  F2FP.F16.F32.PACK_AB R35, R50, R51 ;  /* 0x000000333223723e */ /* 0x000fe400000000ff */
[----:B------:R-:W-:Y:S01]  /*ca50*/  F2FP.F16.F32.PACK_AB R33, R73, R76 ;  /* 0x0000004c4921723e */ /* 0x000fe200000000ff */
[----:B------:R1:W-:Y:S01]  /*ca60*/  STS.128 [R37], R28 ;  /* 0x0000001c25007388 */ /* 0x0003e20000000c00 */
[----:B------:R-:W-:Y:S02]  /*ca70*/  F2FP.F16.F32.PACK_AB R32, R32, R67 ;  /* 0x000000432020723e */ /* 0x000fe400000000ff */
[----:B------:R-:W-:-:S05]  /*ca80*/  F2FP.F16.F32.PACK_AB R34, R21, R38 ;  /* 0x000000261522723e */ /* 0x000fca00000000ff */
[----:B------:R1:W-:Y:S02]  /*ca90*/  STS.128 [R68+0x10400], R32 ;  /* 0x0104002044007388 */ /* 0x0003e40000000c00 */
.L_x_9545:
[----:B------:R-:W-:Y:S05]  /*caa0*/  BSYNC B1 ;  /* 0x0000000000017941 */ /* 0x000fea0003800000 */
.L_x_9544:
[----:B------:R-:W-:Y:S04]  /*cab0*/  BSSY B1, `(.L_x_9546) ;  /* 0x0000061000017945 */ /* 0x000fe80003800000 */
[----:B------:R-:W-:Y:S05]  /*cac0*/  @P2 BRA `(.L_x_9547) ;  /* 0x00000004007c2947 */ /* 0x000fea0003800000 */
[----:B------:R-:W-:Y:S01]  /*cad0*/  LEA.HI R20, R56, R207, RZ, 0x1d ;  /* 0x000000cf38147211 */ /* 0x000fe200078fe8ff */
[--C-:B-1----:R-:W-:Y:S01]  /*cae0*/  HADD2.F32 R37, -RZ, R55.reuse.H1_H1 ;  /* 0x30000037ff257230 */ /* 0x102fe20000004100 */
        /* <DEDUP_REMOVED lines=13> */
[----:B------:R-:W-:Y:S01]  /*cbc0*/  SHF.R.U32.HI R39, RZ, 0x10, R27 ;  /* 0x00000010ff277819 */ /* 0x000fe2000001161b */
[----:B------:R-:W-:Y:S01]  /*cbd0*/  HADD2.F32 R27, -RZ, R58.H1_H1 ;  /* 0x3000003aff1b7230 */ /* 0x000fe20000004100 */
[----:B------:R-:W-:Y:S01]  /*cbe0*/  SHF.R.U32.HI R52, RZ, 0x10, R5 ;  /* 0x00000010ff347819 */ /* 0x000fe20000011605 */
[----:B------:R-:W-:Y:S01]  /*cbf0*/  IMAD R21, R21, 0x2, R18 ;  /* 0x0000000215157824 */ /* 0x000fe200078e0212 */
[----:B------:R-:W-:-:S02]  /*cc00*/  SHF.R.U32.HI R38, RZ, 0x10, R25 ;  /* 0x00000010ff267819 */ /* 0x000fc40000011619 */
[----:B------:R-:W-:Y:S02]  /*cc10*/  SHF.R.U64 R67, R4, 0x10, R5 ;  /* 0x0000001004437819 */ /* 0x000fe40000001205 */
[----:B------:R-:W1:Y:S01]  /*cc20*/  LDS.128 R32, [R21+0x10400] ;  /* 0x0104000015207984 */ /* 0x000e620000000c00 */
[----:B------:R-:W-:Y:S01]  /*cc30*/  HADD2.F32 R38, -RZ, R38.H0_H0 ;  /* 0x20000026ff267230 */ /* 0x000fe20000004100 */
[--C-:B------:R-:W-:Y:S02]  /*cc40*/  SHF.R.U32.HI R65, RZ, 0x10, R7.reuse ;  /* 0x00000010ff417819 */ /* 0x100fe40000011607 */
[----:B------:R-:W-:Y:S01]  /*cc50*/  SHF.R.U64 R66, R6, 0x10, R7 ;  /* 0x0000001006427819 */ /* 0x000fe20000001207 */
[--C-:B0-----:R-:W-:Y:S02]  /*cc60*/  HADD2.F32 R5, -RZ, R29.reuse.H0_H0 ;  /* 0x2000001dff057230 */ /* 0x101fe40000004100 */
[----:B------:R-:W-:Y:S02]  /*cc70*/  HADD2.F32 R29, -RZ, R29.H1_H1 ;  /* 0x3000001dff1d7230 */ /* 0x000fe40000004100 */
[----:B------:R-:W-:-:S02]  /*cc80*/  HADD2.F32 R4, -RZ, R28.H0_H0 ;  /* 0x2000001cff047230 */ /* 0x000fc40000004100 */
[----:B------:R-:W-:Y:S02]  /*cc90*/  HADD2.F32 R6, -RZ, R30.H0_H0 ;  /* 0x2000001eff067230 */ /* 0x000fe40000004100 */
[--C-:B------:R-:W-:Y:S02]  /*cca0*/  HADD2.F32 R7, -RZ, R31.reuse.H0_H0 ;  /* 0x2000001fff077230 */ /* 0x100fe40000004100 */
        /* <DEDUP_REMOVED lines=11> */
[----:B------:R-:W-:Y:S02]  /*cd60*/  HADD2.F32 R5, -RZ, R58.H0_H0 ;  /* 0x2000003aff057230 */ /* 0x000fe40000004100 */
[-C--:B------:R-:W-:Y:S01]  /*cd70*/  FMUL.FTZ R58, R33, R24.reuse ;  /* 0x00000018213a7220 */ /* 0x080fe20000410000 */
[----:B------:R-:W-:Y:S01]  /*cd80*/  FMUL.FTZ R27, R20, R55 ;  /* 0x00000037141b7220 */ /* 0x000fe20000410000 */
[----:B------:R-:W-:Y:S01]  /*cd90*/  FFMA.FTZ R33, R29, R24, -R52 ;  /* 0x000000181d217223 */ /* 0x000fe20000010834 */
[----:B------:R-:W-:-:S02]  /*cda0*/  HADD2.F32 R25, -RZ, R34.H0_H0 ;  /* 0x20000022ff197230 */ /* 0x000fc40000004100 */
[----:B------:R-:W-:Y:S01]  /*cdb0*/  FFMA.FTZ R37, R29, R38, R58 ;  /* 0x000000261d257223 */ /* 0x000fe2000001003a */
[----:B------:R-:W-:Y:S02]  /*cdc0*/  HADD2.F32 R24, -RZ, R57.H0_H0 ;  /* 0x20000039ff187230 */ /* 0x000fe40000004100 */
[-C--:B------:R-:W-:Y:S01]  /*cdd0*/  FMUL.FTZ R20, R20, R5.reuse ;  /* 0x0000000514147220 */ /* 0x080fe20000410000 */
[C---:B------:R-:W-:Y:S01]  /*cde0*/  FFMA.FTZ R29, R4.reuse, R5, -R27 ;  /* 0x00000005041d7223 */ /* 0x040fe2000001081b */
[----:B------:R-:W-:Y:S02]  /*cdf0*/  HADD2.F32 R5, -RZ, R59.H0_H0 ;  /* 0x2000003bff057230 */ /* 0x000fe40000004100 */
[----:B------:R-:W-:Y:S02]  /*ce00*/  HADD2.F32 R26, -RZ, R35.H0_H0 ;  /* 0x20000023ff1a7230 */ /* 0x000fe40000004100 */
[----:B------:R-:W-:Y:S01]  /*ce10*/  FFMA.FTZ R55, R4, R55, R20 ;  /* 0x0000003704377223 */ /* 0x000fe20000010014 */
[----:B------:R-:W-:-:S02]  /*ce20*/  HADD2.F32 R59, -RZ, R59.H1_H1 ;  /* 0x3000003bff3b7230 */ /* 0x000fc40000004100 */
[C---:B------:R-:W-:Y:S01]  /*ce30*/  FMUL.FTZ R27, R25.reuse, R24 ;  /* 0x00000018191b7220 */ /* 0x040fe20000410000 */
[----:B------:R-:W-:Y:S02]  /*ce40*/  HADD2.F32 R57, -RZ, R57.H1_H1 ;  /* 0x30000039ff397230 */ /* 0x000fe40000004100 */
[----:B------:R-:W-:Y:S01]  /*ce50*/  FMUL.FTZ R25, R25, R5 ;  /* 0x0000000519197220 */ /* 0x000fe20000410000 */
[----:B------:R-:W-:Y:S02]  /*ce60*/  HADD2.F32 R35, -RZ, R35.H1_H1 ;  /* 0x30000023ff237230 */ /* 0x000fe40000004100 */
[C---:B------:R-:W-:Y:S01]  /*ce70*/  FMUL.FTZ R58, R26.reuse, R59 ;  /* 0x0000003b1a3a7220 */ /* 0x040fe20000410000 */
[----:B------:R-:W-:Y:S02]  /*ce80*/  HADD2.F32 R20, -RZ, R39.H0_H0 ;  /* 0x20000027ff147230 */ /* 0x000fe40000004100 */
[----:B------:R-:W-:Y:S01]  /*ce90*/  FMUL.FTZ R52, R26, R57 ;  /* 0x000000391a347220 */ /* 0x000fe20000410000 */
[----:B------:R-:W-:-:S02]  /*cea0*/  HADD2.F32 R4, -RZ, R65.H0_H0 ;  /* 0x20000041ff047230 */ /* 0x000fc40000004100 */
[C---:B------:R-:W-:Y:S01]  /*ceb0*/  FFMA.FTZ R38, R6.reuse, R5, -R27 ;  /* 0x0000000506267223 */ /* 0x040fe2000001081b */
[----:B------:R-:W-:Y:S01]  /*cec0*/  FFMA.FTZ R26, R6, R24, R25 ;  /* 0x00000018061a7223 */ /* 0x000fe20000010019 */
[----:B------:R-:W-:Y:S02]  /*ced0*/  HADD2.F32 R32, -RZ, R32.H1_H1 ;  /* 0x30000020ff207230 */ /* 0x000fe40000004100 */
[----:B------:R-:W-:Y:S01]  /*cee0*/  FMUL.FTZ R6, R35, R20 ;  /* 0x0000001423067220 */ /* 0x000fe20000410000 */
[----:B------:R-:W-:Y:S02]  /*cef0*/  HADD2.F32 R34, -RZ, R34.H1_H1 ;  /* 0x30000022ff227230 */ /* 0x000fe40000004100 */
        /* <DEDUP_REMOVED lines=28> */
.L_x_9547:
[----:B------:R-:W-:Y:S05]  /*d0c0*/  BSYNC B1 ;  /* 0x0000000000017941 */ /* 0x000fea0003800000 */
.L_x_9546:
[----:B------:R-:W-:Y:S04]  /*d0d0*/  BSSY B1, `(.L_x_9548) ;  /* 0x0000061000017945 */ /* 0x000fe80003800000 */
[----:B------:R-:W-:Y:S05]  /*d0e0*/  @P1 BRA `(.L_x_9549) ;  /* 0x00000004007c1947 */ /* 0x000fea0003800000 */
[----:B--2---:R-:W-:Y:S01]  /*d0f0*/  LEA.HI R4, R56, R207, RZ, 0x1d ;  /* 0x000000cf38047211 */ /* 0x004fe200078fe8ff */
[--C-:B-1----:R-:W-:Y:S01]  /*d100*/  HADD2.F32 R35, -RZ, R60.reuse.H1_H1 ;  /* 0x3000003cff237230 */ /* 0x102fe20000004100 */
[----:B------:R-:W-:Y:S01]  /*d110*/  SHF.R.U32.HI R7, RZ, 0x3, R197 ;  /* 0x00000003ff077819 */ /* 0x000fe200000116c5 */
[--C-:B------:R-:W-:Y:S01]  /*d120*/  HADD2.F32 R37, -RZ, R63.reuse.H1_H1 ;  /* 0x3000003fff257230 */ /* 0x100fe20000004100 */
[----:B------:R-:W-:Y:S01]  /*d130*/  SHF.R.S32.HI R5, RZ, 0x1f, R4 ;  /* 0x0000001fff057819 */ /* 0x000fe20000011404 */
[----:B------:R-:W-:Y:S01]  /*d140*/  IMAD.SHL.U32 R6, R4, 0x8, RZ ;  /* 0x0000000804067824 */ /* 0x000fe200078e00ff */
[----:B------:R-:W-:Y:S01]  /*d150*/  SHF.R.U64 R50, R44, 0x10, R45 ;  /* 0x000000102c327819 */ /* 0x000fe2000000122d */
[----:B------:R-:W-:Y:S01]  /*d160*/  HADD2.F32 R38, -RZ, R63.H0_H0 ;  /* 0x2000003fff267230 */ /* 0x000fe20000004100 */
[----:B------:R-:W-:Y:S01]  /*d170*/  LEA.HI R5, R5, R4, RZ, 0x3 ;  /* 0x0000000405057211 */ /* 0x000fe200078f18ff */
[----:B------:R-:W-:Y:S01]  /*d180*/  HADD2.F32 R60, -RZ, R60.H0_H0 ;  /* 0x2000003cff3c7230 */ /* 0x000fe20000004100 */
[----:B------:R-:W-:-:S02]  /*d190*/  LOP3.LUT R4, R197, 0x38, R6, 0xf8, !PT ;  /* 0x00000038c5047812 */ /* 0x000fc400078ef806 */
[----:B------:R-:W-:Y:S01]  /*d1a0*/  SHF.R.U32.HI R44, RZ, 0x10, R45 ;  /* 0x00000010ff2c7819 */ /* 0x000fe2000001162d */
[----:B------:R-:W-:Y:S01]  /*d1b0*/  IMAD.SHL.U32 R5, R5, 0x400, RZ ;  /* 0x0000040005057824 */ /* 0x000fe200078e00ff */
[----:B------:R-:W-:Y:S02]  /*d1c0*/  LOP3.LUT R21, R4, R7, RZ, 0x3c, !PT ;  /* 0x0000000704157212 */ /* 0x000fe400078e3cff */
[----:B------:R-:W-:Y:S02]  /*d1d0*/  SHF.R.U32.HI R39, RZ, 0x10, R41 ;  /* 0x00000010ff277819 */ /* 0x000fe40000011629 */
[----:B------:R-:W-:Y:S02]  /*d1e0*/  LOP3.LUT R20, R5, 0x7fffe000, RZ, 0xc0, !PT ;  /* 0x7fffe00005147812 */ /* 0x000fe400078ec0ff */
[----:B------:R-:W1:Y:S01]  /*d1f0*/  LDS.128 R4, [R228] ;  /* 0x00000000e4047984 */ /* 0x000e620000000c00 */
[----:B------:R-:W-:Y:S01]  /*d200*/  SHF.R.U64 R49, R46, 0x10, R47 ;  /* 0x000000102e317819 */ /* 0x000fe2000000122f */
[----:B------:R-:W-:Y:S01]  /*d210*/  HADD2.F32 R39, -RZ, R39.H0_H0 ;  /* 0x20000027ff277230 */ /* 0x000fe20000004100 */
[----:B------:R-:W-:-:S02]  /*d220*/  IADD3 R21, R21, R20, R202 ;  /* 0x0000001415157210 */ /* 0x000fc40007ffe0ca */
[----:B------:R-:W-:Y:S02]  /*d230*/  SHF.R.U64 R48, R40, 0x10, R41 ;  /* 0x0000001028307819 */ /* 0x000fe40000001229 */
[----:B------:R-:W-:Y:S02]  /*d240*/  LEA R21, R21, R18, 0x1 ;  /* 0x0000001215157211 */ /* 0x000fe400078e08ff */
[--C-:B------:R-:W-:Y:S02]  /*d250*/  SHF.R.U64 R46, R42, 0x10, R43.reuse ;  /* 0x000000102a2e7819 */ /* 0x100fe4000000122b */
[----:B------:R-:W-:Y:S01]  /*d260*/  SHF.R.U32.HI R45, RZ, 0x10, R43 ;  /* 0x00000010ff2d7819 */ /* 0x000fe2000001162b */
[----:B------:R-:W2:Y:S01]  /*d270*/  LDS.128 R24, [R21+0x10400] ;  /* 0x0104000015187984 */ /* 0x000ea20000000c00 */
[----:B------:R-:W-:Y:S01]  /*d280*/  SHF.R.U32.HI R47, RZ, 0x10, R47 ;  /* 0x00000010ff2f7819 */ /* 0x000fe2000001162f */
[--C-:B-1----:R-:W-:Y:S02]  /*d290*/  HADD2.F32 R20, -RZ, R5.reuse.H0_H0 ;  /* 0x20000005ff147230 */ /* 0x102fe40000004100 */
[----:B------:R-:W-:-:S02]  /*d2a0*/  HADD2.F32 R28, -RZ, R5.H1_H1 ;  /* 0x30000005ff1c7230 */ /* 0x000fc40000004100 */
[----:B------:R-:W-:Y:S02]  /*d2b0*/  HADD2.F32 R5, -RZ, R4.H0_H0 ;  /* 0x20000004ff057230 */ /* 0x000fe40000004100 */
[----:B0-----:R-:W-:Y:S02]  /*d2c0*/  HADD2.F32 R29, -RZ, R6.H0_H0 ;  /* 0x20000006ff1d7230 */ /* 0x001fe40000004100 */
[--C-:B------:R-:W-:Y:S02]  /*d2d0*/  HADD2.F32 R30, -RZ, R7.reuse.H0_H0 ;  /* 0x20000007ff1e7230 */ /* 0x100fe40000004100 */
[----:B------:R-:W-:Y:S02]  /*d2e0*/  HADD2.F32 R7, -RZ, R7.H1_H1 ;  /* 0x30000007ff077230 */ /* 0x000fe40000004100 */
[--C-:B--2---:R-:W-:Y:S02]  /*d2f0*/  HADD2.F32 R31, -RZ, R25.reuse.H0_H0 ;  /* 0x20000019ff1f7230 */ /* 0x104fe40000004100 */
[----:B------:R-:W-:-:S02]  /*d300*/  HADD2.F32 R32, -RZ, R25.H1_H1 ;  /* 0x30000019ff207230 */ /* 0x000fc40000004100 */
[----:B------:R-:W-:Y:S02]  /*d310*/  HADD2.F32 R25, -RZ, R24.H0_H0 ;  /* 0x20000018ff197230 */ /* 0x000fe40000004100 */
[C---:B------:R-:W-:Y:S01]  /*d320*/  FMUL.FTZ R41, R31.reuse, R37 ;  /* 0x000000251f297220 */ /* 0x040fe20000410000 */
[-C--:B------:R-:W-:Y:S01]  /*d330*/  FMUL.FTZ R43, R31, R35.reuse ;  /* 0x000000231f2b7220 */ /* 0x080fe20000410000 */
[----:B------:R-:W-:Y:S02]  /*d340*/  HADD2.F32 R31, -RZ, R44.H0_H0 ;  /* 0x2000002cff1f7230 */ /* 0x000fe40000004100 */
[C---:B------:R-:W-:Y:S01]  /*d350*/  FFMA.FTZ R41, R20.reuse, R35, -R41 ;  /* 0x0000002314297223 */ /* 0x040fe20000010829 */
[----:B------:R-:W-:Y:S01]  /*d360*/  FFMA.FTZ R43, R20, R37, R43 ;  /* 0x00000025142b7223 */ /* 0x000fe2000001002b */
[C---:B------:R-:W-:Y:S01]  /*d370*/  FMUL.FTZ R20, R25.reuse, R38 ;  /* 0x0000002619147220 */ /* 0x040fe20000410000 */
[C---:B------:R-:W-:Y:S01]  /*d380*/  FMUL.FTZ R35, R32.reuse, R39 ;  /* 0x0000002720237220 */ /* 0x040fe20000410000 */
[----:B------:R-:W-:Y:S01]  /*d390*/  FMUL.FTZ R37, R32, R31 ;  /* 0x0000001f20257220 */ /* 0x000fe20000410000 */
[----:B------:R-:W-:Y:S01]  /*d3a0*/  FMUL.FTZ R25, R25, R60 ;  /* 0x0000003c19197220 */ /* 0x000fe20000410000 */
[----:B------:R-:W-:-:S02]  /*d3b0*/  HADD2.F32 R33, -RZ, R26.H0_H0 ;  /* 0x2000001aff217230 */ /* 0x000fc40000004100 */
[C---:B------:R-:W-:Y:S01]  /*d3c0*/  FFMA.FTZ R60, R5.reuse, R60, -R20 ;  /* 0x0000003c053c7223 */ /* 0x040fe20000010814 */
[--C-:B------:R-:W-:Y:S02]  /*d3d0*/  HADD2.F32 R32, -RZ, R64.reuse.H0_H0 ;  /* 0x20000040ff207230 */ /* 0x100fe40000004100 */
[----:B------:R-:W-:Y:S01]  /*d3e0*/  FFMA.FTZ R38, R5, R38, R25 ;  /* 0x0000002605267223 */ /* 0x000fe20000010019 */
[----:B------:R-:W-:Y:S02]  /*d3f0*/  HADD2.F32 R34, -RZ, R27.H0_H0 ;  /* 0x2000001bff227230 */ /* 0x000fe40000004100 */
[C---:B------:R-:W-:Y:S01]  /*d400*/  FFMA.FTZ R40, R28.reuse, R31, -R35 ;  /* 0x0000001f1c287223 */ /* 0x040fe20000010823 */
[----:B------:R-:W-:Y:S01]  /*d410*/  FFMA.FTZ R42, R28, R39, R37 ;  /* 0x000000271c2a7223 */ /* 0x000fe20000010025 */
[----:B------:R-:W-:Y:S02]  /*d420*/  HADD2.F32 R20, -RZ, R53.H0_H0 ;  /* 0x20000035ff147230 */ /* 0x000fe40000004100 */
[----:B------:R-:W-:Y:S01]  /*d430*/  FMUL.FTZ R28, R33, R32 ;  /* 0x00000020211c7220 */ /* 0x000fe20000410000 */
[----:B------:R-:W-:-:S02]  /*d440*/  HADD2.F32 R5, -RZ, R64.H1_H1 ;  /* 0x30000040ff057230 */ /* 0x000fc40000004100 */
[----:B------:R-:W-:Y:S02]  /*d450*/  HADD2.F32 R53, -RZ, R53.H1_H1 ;  /* 0x30000035ff357230 */ /* 0x000fe40000004100 */
[-C--:B------:R-:W-:Y:S01]  /*d460*/  FMUL.FTZ R44, R33, R20.reuse ;  /* 0x00000014212c7220 */ /* 0x080fe20000410000 */
[C---:B------:R-:W-:Y:S01]  /*d470*/  FFMA.FTZ R35, R29.reuse, R20, -R28 ;  /* 0x000000141d237223 */ /* 0x040fe2000001081c */
[C---:B------:R-:W-:Y:S01]  /*d480*/  FMUL.FTZ R25, R34.reuse, R5 ;  /* 0x0000000522197220 */ /* 0x040fe20000410000 */
[----:B------:R-:W-:Y:S02]  /*d490*/  HADD2.F32 R27, -RZ, R27.H1_H1 ;  /* 0x3000001bff1b7230 */ /* 0x000fe40000004100 */
[----:B------:R-:W-:Y:S01]  /*d4a0*/  FMUL.FTZ R34, R34, R53 ;  /* 0x0000003522227220 */ /* 0x000fe20000410000 */
[----:B------:R-:W-:Y:S02]  /*d4b0*/  HADD2.F32 R28, -RZ, R45.H0_H0 ;  /* 0x2000002dff1c7230 */ /* 0x000fe40000004100 */
[----:B------:R-:W-:Y:S01]  /*d4c0*/  FFMA.FTZ R44, R29, R32, R44 ;  /* 0x000000201d2c7223 */ /* 0x000fe2000001002c */
[----:B------:R-:W-:-:S02]  /*d4d0*/  HADD2.F32 R20, -RZ, R47.H0_H0 ;  /* 0x2000002fff147230 */ /* 0x000fc40000004100 */
[C---:B------:R-:W-:Y:S01]  /*d4e0*/  FFMA.FTZ R53, R30.reuse, R53, -R25 ;  /* 0x000000351e357223 */ /* 0x040fe20000010819 */
[----:B------:R-:W-:Y:S01]  /*d4f0*/  FFMA.FTZ R34, R30, R5, R34 ;  /* 0x000000051e227223 */ /* 0x000fe20000010022 */
[C---:B------:R-:W-:Y:S01]  /*d500*/  FMUL.FTZ R32, R27.reuse, R28 ;  /* 0x0000001c1b207220 */ /* 0x040fe20000410000 */
[----:B------:R-:W-:Y:S02]  /*d510*/  HADD2.F32 R24, -RZ, R24.H1_H1 ;  /* 0x30000018ff187230 */ /* 0x000fe40000004100 */
[-C--:B------:R-:W-:Y:S01]  /*d520*/  FMUL.FTZ R30, R27, R20.reuse ;  /* 0x000000141b1e7220 */ /* 0x080fe20000410000 */
[----:B------:R-:W-:Y:S02]  /*d530*/  HADD2.F32 R26, -RZ, R26.H1_H1 ;  /* 0x3000001aff1a7230 */ /* 0x000fe40000004100 */
[C---:B------:R-:W-:Y:S01]  /*d540*/  FFMA.FTZ R32, R7.reuse, R20, -R32 ;  /* 0x0000001407207223 */ /* 0x040fe20000010820 */
[----:B------:R-:W-:Y:S02]  /*d550*/  HADD2.F32 R27, -RZ, R48.H0_H0 ;  /* 0x20000030ff1b7230 */ /* 0x000fe40000004100 */
[----:B------:R-:W-:Y:S01]  /*d560*/  FFMA.FTZ R39, R7, R28, R30 ;  /* 0x0000001c07277223 */ /* 0x000fe2000001001e */
[----:B------:R-:W-:-:S02]  /*d570*/  HADD2.F32 R29, -RZ, R46.H0_H0 ;  /* 0x2000002eff1d7230 */ /* 0x000fc40000004100 */
[----:B------:R-:W-:Y:S02]  /*d580*/  HADD2.F32 R5, -RZ, R50.H0_H0 ;  /* 0x20000032ff057230 */ /* 0x000fe40000004100 */
        /* <DEDUP_REMOVED lines=21> */
.L_x_9549:
[----:B------:R-:W-:Y:S05]  /*d6e0*/  BSYNC B1 ;  /* 0x0000000000017941 */ /* 0x000fea0003800000 */
.L_x_9548:
[----:B-1----:R-:W-:Y:S01]  /*d6f0*/  PRMT R30, R0, 0x5410, R3 ;  /* 0x00005410001e7816 */ /* 0x002fe20000000003 */
[----:B------:R-:W-:Y:S06]  /*d700*/  @P0 BRA `(.L_x_9533) ;  /* 0x00000004007c0947 */ /* 0x000fec0003800000 */
        /* <DEDUP_REMOVED lines=15> */
[----:B------:R-:W1:Y:S01]  /*d800*/  LDS.128 R4, [R227] ;  /* 0x00000000e3047984 */ /* 0x000e620000000c00 */
        /* <DEDUP_REMOVED lines=9> */
[----:B------:R-:W2:Y:S01]  /*d8a0*/  LDS.128 R24, [R3+0x10400] ;  /* 0x0104000003187984 */ /* 0x000ea20000000c00 */
[--C-:B-1----:R-:W-:Y:S02]  /*d8b0*/  HADD2.F32 R8, -RZ, R5.reuse.H0_H0 ;  /* 0x20000005ff087230 */ /* 0x102fe40000004100 */
[----:B------:R-:W-:Y:S02]  /*d8c0*/  HADD2.F32 R5, -RZ, R5.H1_H1 ;  /* 0x30000005ff057230 */ /* 0x000fe40000004100 */
[----:B------:R-:W-:Y:S02]  /*d8d0*/  HADD2.F32 R0, -RZ, R4.H0_H0 ;  /* 0x20000004ff007230 */ /* 0x000fe40000004100 */
[----:B------:R-:W-:Y:S02]  /*d8e0*/  HADD2.F32 R9, -RZ, R6.H0_H0 ;  /* 0x20000006ff097230 */ /* 0x000fe40000004100 */
[----:B------:R-:W-:-:S02]  /*d8f0*/  HADD2.F32 R10, -RZ, R7.H0_H0 ;  /* 0x20000007ff0a7230 */ /* 0x000fc40000004100 */
[----:B------:R-:W-:Y:S02]  /*d900*/  HADD2.F32 R7, -RZ, R7.H1_H1 ;  /* 0x30000007ff077230 */ /* 0x000fe40000004100 */
[----:B------:R-:W-:Y:S02]  /*d910*/  HADD2.F32 R4, -RZ, R4.H1_H1 ;  /* 0x30000004ff047230 */ /* 0x000fe40000004100 */
[--C-:B--2---:R-:W-:Y:S02]  /*d920*/  HADD2.F32 R12, -RZ, R25.reuse.H0_H0 ;  /* 0x20000019ff0c7230 */ /* 0x104fe40000004100 */
[----:B------:R-:W-:Y:S02]  /*d930*/  HADD2.F32 R25, -RZ, R25.H1_H1 ;  /* 0x30000019ff197230 */ /* 0x000fe40000004100 */
[----:B------:R-:W-:Y:S02]  /*d940*/  HADD2.F32 R11, -RZ, R24.H0_H0 ;  /* 0x20000018ff0b7230 */ /* 0x000fe40000004100 */
[C---:B0-----:R-:W-:Y:S01]  /*d950*/  FMUL.FTZ R29, R12.reuse, R21 ;  /* 0x000000150c1d7220 */ /* 0x041fe20000410000 */
[----:B------:R-:W-:Y:S01]  /*d960*/  FMUL.FTZ R31, R12, R15 ;  /* 0x0000000f0c1f7220 */ /* 0x000fe20000410000 */
[----:B------:R-:W-:-:S02]  /*d970*/  HADD2.F32 R12, -RZ, R28.H0_H0 ;  /* 0x2000001cff0c7230 */ /* 0x000fc40000004100 */
[----:B------:R-:W-:Y:S01]  /*d980*/  FMUL.FTZ R28, R25, R20 ;  /* 0x00000014191c7220 */ /* 0x000fe20000410000 */
[C---:B------:R-:W-:Y:S01]  /*d990*/  FFMA.FTZ R29, R8.reuse, R15, -R29 ;  /* 0x0000000f081d7223 */ /* 0x040fe2000001081d */
[----:B------:R-:W-:Y:S01]  /*d9a0*/  FFMA.FTZ R31, R8, R21, R31 ;  /* 0x00000015081f7223 */ /* 0x000fe2000001001f */
[----:B------:R-:W-:Y:S01]  /*d9b0*/  FMUL.FTZ R15, R11, R54 ;  /* 0x000000360b0f7220 */ /* 0x000fe20000410000 */
[-C--:B------:R-:W-:Y:S01]  /*d9c0*/  FMUL.FTZ R8, R25, R12.reuse ;  /* 0x0000000c19087220 */ /* 0x080fe20000410000 */
[----:B------:R-:W-:Y:S01]  /*d9d0*/  FFMA.FTZ R28, R5, R12, -R28 ;  /* 0x0000000c051c7223 */ /* 0x000fe2000001081c */
[----:B------:R-:W-:Y:S02]  /*d9e0*/  HADD2.F32 R13, -RZ, R26.H0_H0 ;  /* 0x2000001aff0d7230 */ /* 0x000fe40000004100 */
[----:B------:R-:W-:Y:S01]  /*d9f0*/  FMUL.FTZ R11, R11, R62 ;  /* 0x0000003e0b0b7220 */ /* 0x000fe20000410000 */
[----:B------:R-:W-:Y:S02]  /*da00*/  HADD2.F32 R12, -RZ, R61.H0_H0 ;  /* 0x2000003dff0c7230 */ /* 0x000fe40000004100 */
[----:B------:R-:W-:Y:S01]  /*da10*/  FFMA.FTZ R20, R5, R20, R8 ;  /* 0x0000001405147223 */ /* 0x000fe20000010008 */
[----:B------:R-:W-:-:S02]  /*da20*/  HADD2.F32 R14, -RZ, R27.H0_H0 ;  /* 0x2000001bff0e7230 */ /* 0x000fc40000004100 */
[C---:B------:R-:W-:Y:S01]  /*da30*/  FFMA.FTZ R15, R0.reuse, R62, -R15 ;  /* 0x0000003e000f7223 */ /* 0x040fe2000001080f */
[--C-:B------:R-:W-:Y:S02]  /*da40*/  HADD2.F32 R8, -RZ, R30.reuse.H0_H0 ;  /* 0x2000001eff087230 */ /* 0x100fe40000004100 */
[----:B------:R-:W-:Y:S01]  /*da50*/  FFMA.FTZ R54, R0, R54, R11 ;  /* 0x0000003600367223 */ /* 0x000fe2000001000b */
[----:B------:R-:W-:Y:S02]  /*da60*/  HADD2.F32 R61, -RZ, R61.H1_H1 ;  /* 0x3000003dff3d7230 */ /* 0x000fe40000004100 */
[C---:B------:R-:W-:Y:S01]  /*da70*/  FMUL.FTZ R0, R13.reuse, R12 ;  /* 0x0000000c0d007220 */ /* 0x040fe20000410000 */
[----:B------:R-:W-:Y:S02]  /*da80*/  HADD2.F32 R5, -RZ, R30.H1_H1 ;  /* 0x3000001eff057230 */ /* 0x000fe40000004100 */
[----:B------:R-:W-:Y:S01]  /*da90*/  FMUL.FTZ R30, R13, R8 ;  /* 0x000000080d1e7220 */ /* 0x000fe20000410000 */
[----:B------:R-:W-:-:S02]  /*daa0*/  HADD2.F32 R27, -RZ, R27.H1_H1 ;  /* 0x3000001bff1b7230 */ /* 0x000fc40000004100 */
        /* <DEDUP_REMOVED lines=37> */
.L_x_9533:
[----:B------:R-:W-:Y:S05]  /*dd00*/  BSYNC B0 ;  /* 0x0000000000007941 */ /* 0x000fea0003800000 */
.L_x_9505:
        /* <DEDUP_REMOVED lines=8> */
.L_x_9503:
[----:B------:R-:W-:-:S04]  /*dd90*/  MOV R0, UR41 ;  /* 0x0000002900007c02 */ /* 0x000fc80008000f00 */
[----:B------:R-:W-:-:S13]  /*dda0*/  ISETP.NE.AND P0, PT, R0, 0x3, PT ;  /* 0x000000030000780c */ /* 0x000fda0003f05270 */
[----:B------:R-:W-:Y:S05]  /*ddb0*/  @!P0 BRA `(.L_x_9550) ;  /* 0x0000000000048947 */ /* 0x000fea0003800000 */
[----:B------:R-:W-:Y:S01]  /*ddc0*/  BPT.TRAP 0x1 ;  /* 0x000000040000795c */ /* 0x000fe20000300000 */
.L_x_9550:
[----:B------:R-:W-:Y:S01]  /*ddd0*/  IMAD R0, R186, 0x8, R18 ;  /* 0x00000008ba007824 */ /* 0x000fe200078e0212 */
[----:B01-3--:R-:W-:-:S04]  /*dde0*/  SHF.L.U32 R3, R189, 0x1f, RZ ;  /* 0x0000001fbd037819 */ /* 0x00bfc800000006ff */
[----:B------:R0:W1:Y:S01]  /*ddf0*/  SYNCS.PHASECHK.TRANS64.TRYWAIT P1, [R0+URZ+0x28830], R3 ;  /* 0x02883003000075a7 */ /* 0x000062000802017f */
[----:B------:R-:W-:Y:S05]  /*de00*/  @!P0 BRA `(.L_x_9551) ;  /* 0x0000000000048947 */ /* 0x000fea0003800000 */
[----:B------:R-:W-:Y:S01]  /*de10*/  BPT.TRAP 0x1 ;  /* 0x000000040000795c */ /* 0x000fe20000300000 */
.L_x_9551:
[----:B-1----:R-:W-:Y:S05]  /*de20*/  @P1 BRA `(.L_x_9552) ;  /* 0x0000000000081947 */ /* 0x002fea0003800000 */
[----:B------:R-:W1:Y:S02]  /*de30*/  SYNCS.PHASECHK.TRANS64.TRYWAIT P1, [R0+URZ+0x28830], R3 ;  /* 0x02883003000075a7 */ /* 0x000e64000802017f */
[----:B-1----:R-:W-:Y:S05]  /*de40*/  @!P1 BRA `(.L_x_9553) ;  /* 0x0000016000389947 */ /* 0x002fea0003800000 */
.L_x_9552:
[----:B------:R-:W-:Y:S05]  /*de50*/  WARPSYNC.ALL ;  /* 0x0000000000007948 */ /* 0x000fea0003800000 */
[----:B01----:R-:W-:Y:S01]  /*de60*/  VIADD R3, R18, 0x18400 ;  /* 0x0001840012037836 */ /* 0x003fe20000000000 */
[----:B------:R-:W-:Y:S01]  /*de70*/  R2UR UR4, R36 ;  /* 0x00000000240472ca */ /* 0x000fe200000e0000 */
[----:B------:R-:W-:Y:S01]  /*de80*/  UMOV UR5, 0x40000040 ;  /* 0x4000004000057882 */ /* 0x000fe20000000000 */
[----:B--2-4-:R-:W-:Y:S01]  /*de90*/  MOV R7, 0x40000040 ;  /* 0x4000004000077802 */ /* 0x014fe20000000f00 */
        /* <DEDUP_REMOVED lines=8> */
[----:B------:R-:W-:Y:S01]  /*df20*/  UMOV UR17, 0x40000040 ;  /* 0x4000004000117882 */ /* 0x000fe20000000000 */
[----:B------:R-:W-:Y:S01]  /*df30*/  LOP3.LUT R4, R3, 0x10000, RZ, 0xfc, !PT ;  /* 0x0001000003047812 */ /* 0x000fe200078efcff */
[----:B------:R-:W-:Y:S01]  /*df40*/  ULOP3.LUT UR4, UR4, 0x10000, URZ, 0xfc, !UPT ;  /* 0x0001000004047892 */ /* 0x000fe2000f8efc3f */
[----:B------:R-:W-:Y:S01]  /*df50*/  MOV R9, 0x40000040 ;  /* 0x4000004000097802 */ /* 0x000fe20000000f00 */
[----:B------:R-:W-:Y:S01]  /*df60*/  UMOV UR21, 0x40000040 ;  /* 0x4000004000157882 */ /* 0x000fe20000000000 */
[----:B------:R-:W-:Y:S01]  /*df70*/  UMOV UR25, 0x40000040 ;  /* 0x4000004000197882 */ /* 0x000fe20000000000 */
[----:B------:R-:W-:Y:S01]  /*df80*/  IMAD R6, R186, 0x800, R4 ;  /* 0x00000800ba067824 */ /* 0x000fe200078e0204 */
[----:B------:R-:W-:Y:S01]  /*df90*/  UIADD3 UR8, UR4, 0x2, URZ ;  /* 0x0000000204087890 */ /* 0x000fe2000fffe03f */
[----:B------:R-:W-:Y:S01]  /*dfa0*/  R2UR UR15, R9 ;  /* 0x00000000090f72ca */ /* 0x000fe200000e0000 */
[----:B------:R-:W-:Y:S01]  /*dfb0*/  UIADD3 UR12, UR4, 0x4, URZ ;  /* 0x00000004040c7890 */ /* 0x000fe2000fffe03f */
[C---:B------:R-:W-:Y:S01]  /*dfc0*/  VIADD R8, R6.reuse, 0x2 ;  /* 0x0000000206087836 */ /* 0x040fe20000000000 */
[----:B------:R-:W-:Y:S01]  /*dfd0*/  R2UR UR6, R6 ;  /* 0x00000000060672ca */ /* 0x000fe200000e0000 */
[----:B------:R-:W-:Y:S01]  /*dfe0*/  IMAD.MOV.U32 R9, RZ, RZ, 0x40000040 ;  /* 0x40000040ff097424 */ /* 0x000fe200078e00ff */
[----:B------:R-:W-:Y:S01]  /*dff0*/  UIADD3 UR16, UR4, 0x6, URZ ;  /* 0x0000000604107890 */ /* 0x000fe2000fffe03f */
[----:B------:R-:W-:Y:S01]  /*e000*/  IMAD.MOV.U32 R7, RZ, RZ, 0x40000040 ;  /* 0x40000040ff077424 */ /* 0x000fe200078e00ff */
[----:B------:R-:W-:Y:S01]  /*e010*/  R2UR UR10, R8 ;  /* 0x00000000080a72ca */ /* 0x000fe200000e0000 */
[----:B------:R-:W-:Y:S01]  /*e020*/  VIADD R8, R6, 0x4 ;  /* 0x0000000406087836 */ /* 0x000fe20000000000 */
[----:B------:R-:W-:Y:S01]  /*e030*/  R2UR UR19, R9 ;  /* 0x00000000091372ca */ /* 0x000fe200000e0000 */
[----:B------:R-:W-:Y:S01]  /*e040*/  UIADD3 UR20, UR4, 0x400, URZ ;  /* 0x0000040004147890 */ /* 0x000fe2000fffe03f */
[----:B------:R-:W-:Y:S01]  /*e050*/  MOV R9, 0x40000040 ;  /* 0x4000004000097802 */ /* 0x000fe20000000f00 */
[----:B------:R-:W-:Y:S01]  /*e060*/  UIADD3 UR24, UR4, 0x402, URZ ;  /* 0x0000040204187890 */ /* 0x000fe2000fffe03f */
[----:B------:R-:W-:Y:S01]  /*e070*/  R2UR UR14, R8 ;  /* 0x00000000080e72ca */ /* 0x000fe200000e0000 */
[----:B------:R-:W-:Y:S01]  /*e080*/  VIADD R8, R6, 0x6 ;  /* 0x0000000606087836 */ /* 0x000fe20000000000 */
[----:B------:R-:W-:Y:S01]  /*e090*/  R2UR UR23, R9 ;  /* 0x00000000091772ca */ /* 0x000fe200000e0000 */
[----:B------:R-:W-:Y:S01]  /*e0a0*/  HGMMA.64x128x16.F32 R24, gdesc[UR4], RZ, !UPT, gsb0 ;  /* 0x01e00000041879f0 */ /* 0x000fe2000c0008ff */
[----:B------:R-:W-:Y:S01]  /*e0b0*/  IMAD.MOV.U32 R9, RZ, RZ, 0x40000040 ;  /* 0x40000040ff097424 */ /* 0x000fe200078e00ff */
[----:B------:R-:W-:Y:S01]  /*e0c0*/  UIADD3 UR28, UR4, 0x404, URZ ;  /* 0x00000404041c7890 */ /* 0x000fe2000fffe03f */
[----:B------:R-:W-:Y:S01]  /*e0d0*/  R2UR UR18, R8 ;  /* 0x00000000081272ca */ /* 0x000fe200000e0000 */
[----:B------:R-:W-:Y:S01]  /*e0e0*/  VIADD R8, R6, 0x400 ;  /* 0x0000040006087836 */ /* 0x000fe20000000000 */
[----:B------:R-:W-:Y:S01]  /*e0f0*/  UMOV UR29, 0x40000040 ;  /* 0x40000040001d7882 */ /* 0x000fe20000000000 */
[----:B------:R-:W-:Y:S01]  /*e100*/  R2UR UR27, R9 ;  /* 0x00000000091b72ca */ /* 0x000fe200000e0000 */
[----:B------:R-:W-:Y:S01]  /*e110*/  UIADD3 UR32, UR4, 0x406, URZ ;  /* 0x0000040604207890 */ /* 0x000fe2000fffe03f */
[----:B------:R-:W-:Y:S01]  /*e120*/  MOV R9, 0x40000040 ;  /* 0x4000004000097802 */ /* 0x000fe20000000f00 */
[----:B------:R-:W-:Y:S01]  /*e130*/  UMOV UR33, 0x40000040 ;  /* 0x4000004000217882 */ /* 0x000fe20000000000 */
[----:B------:R-:W-:Y:S01]  /*e140*/  R2UR UR22, R8 ;  /* 0x00000000081672ca */ /* 0x000fe200000e0000 */
[----:B------:R-:W-:Y:S01]  /*e150*/  VIADD R8, R6, 0x402 ;  /* 0x0000040206087836 */ /* 0x000fe20000000000 */
[----:B------:R-:W-:-:S02]  /*e160*/  R2UR UR31, R9 ;  /* 0x00000000091f72ca */ /* 0x000fc400000e0000 */
[----:B------:R-:W-:Y:S02]  /*e170*/  R2UR UR35, R7 ;  /* 0x00000000072372ca */ /* 0x000fe400000e0000 */
        /* <DEDUP_REMOVED lines=29> */
.L_x_9554:
[----:B------:R-:W0:Y:S01]  /*e350*/  LDC R7, c[0x0][0x448] ;  /* 0x00011200ff077b82 */ /* 0x000e220000000800 */
[----:B------:R-:W-:Y:S01]  /*e360*/  ULDC UR6, c[0x0][0x9d8] ;  /* 0x0002760000067ab9 */ /* 0x000fe20000000800 */
[----:B------:R-:W-:Y:S01]  /*e370*/  ULDC UR48, c[0x0][0x988] ;  /* 0x0002620000307ab9 */ /* 0x000fe20000000800 */
[----:B------:R-:W-:Y:S01]  /*e380*/  FMUL.FTZ R8, R28, UR6 ;  /* 0x000000061c087c20 */ /* 0x000fe20008410000 */
[----:B------:R-:W-:Y:S01]  /*e390*/  FMUL.FTZ R3, R24, UR6 ;  /* 0x0000000618037c20 */ /* 0x000fe20008410000 */
[----:B------:R-:W-:Y:S01]  /*e3a0*/  FMUL.FTZ R24, R48, UR6 ;  /* 0x0000000630187c20 */ /* 0x000fe20008410000 */
[----:B------:R-:W-:Y:S02]  /*e3b0*/  IMAD.IADD R48, R206, 0x1, R192 ;  /* 0x00000001ce307824 */ /* 0x000fe400078e02c0 */
[----:B------:R-:W-:Y:S01]  /*e3c0*/  FMUL.FTZ R6, R29, UR6 ;  /* 0x000000061d067c20 */ /* 0x000fe20008410000 */
[----:B------:R-:W-:Y:S01]  /*e3d0*/  FMUL.FTZ R50, R50, UR6 ;  /* 0x0000000632327c20 */ /* 0x000fe20008410000 */
[----:B------:R-:W-:Y:S01]  /*e3e0*/  MOV R29, 0xffffff80 ;  /* 0xffffff80001d7802 */ /* 0x000fe20000000f00 */
        /* <DEDUP_REMOVED lines=11> */
[----:B-1----:R-:W-:-:S02]  /*e4a0*/  IMAD R50, R88, R29, 0x80 ;  /* 0x0000008058327424 */ /* 0x002fc400078e021d */
[----:B------:R-:W-:Y:S01]  /*e4b0*/  FMUL.FTZ R42, R42, UR6 ;  /* 0x000000062a2a7c20 */ /* 0x000fe20008410000 */
[----:B------:R-:W-:Y:S01]  /*e4c0*/  FMUL.FTZ R43, R43, UR6 ;  /* 0x000000062b2b7c20 */ /* 0x000fe20008410000 */
[----:B0-----:R-:W-:Y:S01]  /*e4d0*/  ISETP.NE.AND P1, PT, R7, 0x1, PT ;  /* 0x000000010700780c */ /* 0x001fe20003f25270 */
[----:B------:R-:W-:Y:S01]  /*e4e0*/  FMUL.FTZ R46, R46, UR6 ;  /* 0x000000062e2e7c20 */ /* 0x000fe20008410000 */
[--C-:B------:R-:W-:Y:S01]  /*e4f0*/  IADD3 R97, -R193, 0x1, R50.reuse ;  /* 0x00000001c1617810 */ /* 0x100fe20007ffe132 */
[----:B------:R-:W-:Y:S01]  /*e500*/  FMUL.FTZ R47, R47, UR6 ;  /* 0x000000062f2f7c20 */ /* 0x000fe20008410000 */
[----:B------:R0:W1:Y:S01]  /*e510*/  MUFU.TANH R99, R27 ;  /* 0x0000001b00637308 */ /* 0x0000620000002400 */
[----:B------:R-:W-:Y:S01]  /*e520*/  IADD3 R50, -R193, R195, R50 ;  /* 0x000000c3c1327210 */ /* 0x000fe20007ffe132 */
[----:B------:R-:W-:Y:S01]  /*e530*/  FMUL.FTZ R63, R63, UR6 ;  /* 0x000000063f3f7c20 */ /* 0x000fe20008410000 */
[----:B------:R-:W-:Y:S01]  /*e540*/  IADD3 R97, -R194, R97, R195 ;  /* 0x00000061c2617210 */ /* 0x000fe20007ffe1c3 */
[----:B------:R-:W-:Y:S01]  /*e550*/  FMUL.FTZ R15, R44, UR6 ;  /* 0x000000062c0f7c20 */ /* 0x000fe20008410000 */
[----:B------:R-:W-:Y:S01]  /*e560*/  FMUL.FTZ R59, R59, UR6 ;  /* 0x000000063b3b7c20 */ /* 0x000fe20008410000 */
[----:B------:R-:W-:Y:S01]  /*e570*/  FMUL.FTZ R51, R51, UR6 ;  /* 0x0000000633337c20 */ /* 0x000fe20008410000 */
[----:B------:R-:W-:Y:S01]  /*e580*/  FMUL.FTZ R54, R54, UR6 ;  /* 0x0000000636367c20 */ /* 0x000fe20008410000 */
[----:B------:R-:W3:Y:S01]  /*e590*/  MUFU.TANH R30, R30 ;  /* 0x0000001e001e7308 */ /* 0x000ee20000002400 */
[----:B------:R-:W4:Y:S01]  /*e5a0*/  @P1 LDC R7, c[0x0][0x44c] ;  /* 0x00011300ff071b82 */ /* 0x000f220000000800 */
[----:B------:R-:W-:Y:S01]  /*e5b0*/  FMUL.FTZ R21, R49, UR6 ;  /* 0x0000000631157c20 */ /* 0x000fe20008410000 */
[----:B------:R-:W-:Y:S01]  /*e5c0*/  FMUL.FTZ R55, R55, UR6 ;  /* 0x0000000637377c20 */ /* 0x000fe20008410000 */
[----:B0-----:R-:W-:Y:S01]  /*e5d0*/  FMUL.FTZ R27, R57, UR6 ;  /* 0x00000006391b7c20 */ /* 0x001fe20008410000 */
[----:B------:R-:W-:Y:S01]  /*e5e0*/  FMUL.FTZ R20, R45, UR6 ;  /* 0x000000062d147c20 */ /* 0x000fe20008410000 */
[----:B------:R-:W-:Y:S01]  /*e5f0*/  FMUL.FTZ R26, R53, UR6 ;  /* 0x00000006351a7c20 */ /* 0x000fe20008410000 */
[----:B------:R-:W-:Y:S01]  /*e600*/  FMUL.FTZ R58, R58, UR6 ;  /* 0x000000063a3a7c20 */ /* 0x000fe20008410000 */
[----:B------:R0:W5:Y:S01]  /*e610*/  MUFU.TANH R93, R31 ;  /* 0x0000001f005d7308 */ /* 0x0001620000002400 */
[----:B------:R-:W2:Y:S01]  /*e620*/  @P1 LDC R28, c[0x0][0x450] ;  /* 0x00011400ff1c1b82 */ /* 0x000ea20000000800 */
        /* <DEDUP_REMOVED lines=15> */
[----:B----4-:R-:W-:-:S04]  /*e720*/  @P1 IMAD.HI.U32 R7, R48, R7, RZ ;  /* 0x0000000730071227 */ /* 0x010fc800078e00ff */
[----:B------:R-:W-:Y:S01]  /*e730*/  FMUL.FTZ R83, R83, UR6 ;  /* 0x0000000653537c20 */ /* 0x000fe20008410000 */
[----:B------:R-:W-:Y:S01]  /*e740*/  FMUL.FTZ R86, R86, UR6 ;  /* 0x0000000656567c20 */ /* 0x000fe20008410000 */
[----:B------:R-:W-:Y:S01]  /*e750*/  FMUL.FTZ R87, R87, UR6 ;  /* 0x0000000657577c20 */ /* 0x000fe20008410000 */
[----:B------:R-:W-:Y:S01]  /*e760*/  FMUL.FTZ R13, R41, UR6 ;  /* 0x00000006290d7c20 */ /* 0x000fe20008410000 */
[----:B------:R-:W-:Y:S01]  /*e770*/  FMUL.FTZ R5, R25, UR6 ;  /* 0x0000000619057c20 */ /* 0x000fe20008410000 */
[----:B------:R-:W-:Y:S01]  /*e780*/  FMUL.FTZ R61, R61, UR6 ;  /* 0x000000063d3d7c20 */ /* 0x000fe20008410000 */
[----:B------:R-:W4:Y:S01]  /*e790*/  MUFU.TANH R38, R38 ;  /* 0x0000002600267308 */ /* 0x000f220000002400 */
[----:B--2---:R-:W-:Y:S01]  /*e7a0*/  @P1 SHF.R.U32.HI R48, RZ, R28, R7 ;  /* 0x0000001cff301219 */ /* 0x004fe20000011607 */
[----:B------:R-:W-:Y:S01]  /*e7b0*/  FMUL.FTZ R73, R73, UR6 ;  /* 0x0000000649497c20 */ /* 0x000fe20008410000 */
[----:B------:R-:W-:Y:S01]  /*e7c0*/  FMUL.FTZ R25, R52, UR6 ;  /* 0x0000000634197c20 */ /* 0x000fe20008410000 */
[----:B------:R-:W-:Y:S01]  /*e7d0*/  FMUL.FTZ R28, R56, UR6 ;  /* 0x00000006381c7c20 */ /* 0x000fe20008410000 */
[----:B------:R-:W-:Y:S01]  /*e7e0*/  FMUL.FTZ R64, R64, UR6 ;  /* 0x0000000640407c20 */ /* 0x000fe20008410000 */
[----:B------:R-:W0:Y:S01]  /*e7f0*/  SHFL.IDX PT, R7, R48, 0x1, 0x1c1f ;  /* 0x003c1f0030077f89 */ /* 0x000e2200000e0000 */
[----:B------:R-:W-:Y:S01]  /*e800*/  FMUL.FTZ R68, R68, UR6 ;  /* 0x0000000644447c20 */ /* 0x000fe20008410000 */
[----:B------:R-:W2:Y:S01]  /*e810*/  MUFU.TANH R39, R39 ;  /* 0x0000002700277308 */ /* 0x000ea20000002400 */
[----:B------:R-:W-:Y:S01]  /*e820*/  FMUL.FTZ R69, R69, UR6 ;  /* 0x0000000645457c20 */ /* 0x000fe20008410000 */
[----:B------:R-:W2:Y:S01]  /*e830*/  SHFL.IDX PT, R48, R48, RZ, 0x1c1f ;  /* 0x001c1fff30307589 */ /* 0x000ea200000e0000 */
[----:B------:R-:W-:Y:S01]  /*e840*/  VIADD R0, R0, 0x28840 ;  /* 0x0002884000007836 */ /* 0x000fe20000000000 */
[----:B------:R-:W-:Y:S01]  /*e850*/  ULDC UR46, c[0x0][0x9d8] ;  /* 0x00027600002e7ab9 */ /* 0x000fe20000000800 */
[----:B------:R-:W-:Y:S01]  /*e860*/  ULDC UR47, c[0x0][0x9d8] ;  /* 0x00027600002f7ab9 */ /* 0x000fe20000000800 */
[----:B------:R-:W-:Y:S01]  /*e870*/  ULDC UR44, c[0x0][0x988] ;  /* 0x00026200002c7ab9 */ /* 0x000fe20000000800 */
[----:B------:R-:W-:Y:S01]  /*e880*/  ULDC UR45, c[0x0][0x988] ;  /* 0x00026200002d7ab9 */ /* 0x000fe20000000800 */
[----:B------:R-:W2:Y:S01]  /*e890*/  MUFU.TANH R42, R42 ;  /* 0x0000002a002a7308 */ /* 0x000ea20000002400 */
[----:B------:R-:W-:-:S02]  /*e8a0*/  CS2R R150, SRZ ;  /* 0x0000000000967805 */ /* 0x000fc4000001ff00 */
[----:B------:R-:W-:Y:S02]  /*e8b0*/  CS2R R148, SRZ ;  /* 0x0000000000947805 */ /* 0x000fe4000001ff00 */
[----:B------:R-:W-:Y:S02]  /*e8c0*/  CS2R R146, SRZ ;  /* 0x0000000000927805 */ /* 0x000fe4000001ff00 */
[----:B------:R-:W-:Y:S02]  /*e8d0*/  CS2R R144, SRZ ;  /* 0x0000000000907805 */ /* 0x000fe4000001ff00 */
[----:B------:R-:W-:Y:S02]  /*e8e0*/  CS2R R142, SRZ ;  /* 0x00000000008e7805 */ /* 0x000fe4000001ff00 */
[----:B------:R-:W-:Y:S02]  /*e8f0*/  CS2R R140, SRZ ;  /* 0x00000000008c7805 */ /* 0x000fe4000001ff00 */
[----:B------:R-:W-:Y:S01]  /*e900*/  CS2R R138, SRZ ;  /* 0x00000000008a7805 */ /* 0x000fe2000001ff00 */
[----:B------:R-:W2:Y:S01]  /*e910*/  MUFU.TANH R43, R43 ;  /* 0x0000002b002b7308 */ /* 0x000ea20000002400 */
[----:B------:R-:W-:-:S02]  /*e920*/  CS2R R136, SRZ ;  /* 0x0000000000887805 */ /* 0x000fc4000001ff00 */
[----:B------:R-:W-:Y:S02]  /*e930*/  CS2R R134, SRZ ;  /* 0x0000000000867805 */ /* 0x000fe4000001ff00 */
[----:B------:R-:W-:Y:S02]  /*e940*/  CS2R R132, SRZ ;  /* 0x0000000000847805 */ /* 0x000fe4000001ff00 */
[----:B------:R-:W-:Y:S02]  /*e950*/  CS2R R130, SRZ ;  /* 0x0000000000827805 */ /* 0x000fe4000001ff00 */
[----:B------:R-:W-:Y:S02]  /*e960*/  CS2R R128, SRZ ;  /* 0x0000000000807805 */ /* 0x000fe4000001ff00 */
[----:B0-----:R-:W-:Y:S01]  /*e970*/  VIADDMNMX R31, R7, R97, R50, PT ;  /* 0x00000061071f7246 */ /* 0x001fe20003800132 */
[----:B------:R-:W-:Y:S01]  /*e980*/  FMUL.FTZ R7, R67, UR6 ;  /* 0x0000000643077c20 */ /* 0x000fe20008410000 */
[----:B------:R-:W0:Y:S01]  /*e990*/  MUFU.TANH R46, R46 ;  /* 0x0000002e002e7308 */ /* 0x000e220000002400 */
[----:B------:R-:W-:-:S02]  /*e9a0*/  CS2R R126, SRZ ;  /* 0x00000000007e7805 */ /* 0x000fc4000001ff00 */
[C---:B------:R-:W-:Y:S02]  /*e9b0*/  ISETP.GT.AND P2, PT, R31.reuse, RZ, PT ;  /* 0x000000ff1f00720c */ /* 0x040fe40003f44270 */
[----:B------:R-:W-:Y:S02]  /*e9c0*/  CS2R R124, SRZ ;  /* 0x00000000007c7805 */ /* 0x000fe4000001ff00 */
[C---:B------:R-:W-:Y:S02]  /*e9d0*/  ISETP.GT.AND P3, PT, R31.reuse, 0x1, PT ;  /* 0x000000011f00780c */ /* 0x040fe40003f64270 */
[----:B------:R-:W-:Y:S02]  /*e9e0*/  CS2R R122, SRZ ;  /* 0x00000000007a7805 */ /* 0x000fe4000001ff00 */
[----:B------:R-:W-:Y:S02]  /*e9f0*/  ISETP.GT.AND P4, PT, R31, 0x8, PT ;  /* 0x000000081f00780c */ /* 0x000fe40003f84270 */
[----:B------:R-:W-:-:S02]  /*ea00*/  CS2R R120, SRZ ;  /* 0x0000000000787805 */ /* 0x000fc4000001ff00 */
[----:B------:R-:W-:Y:S01]  /*ea10*/  FSEL R101, R101, -INF , P2 ;  /* 0xff80000065657808 */ /* 0x000fe20001000000 */
[----:B------:R-:W0:Y:S01]  /*ea20*/  MUFU.TANH R47, R47 ;  /* 0x0000002f002f7308 */ /* 0x000e220000002400 */
[----:B-1----:R-:W-:Y:S02]  /*ea30*/  FSEL R99, R99, -INF , P3 ;  /* 0xff80000063637808 */ /* 0x002fe40001800000 */
[----:B------:R-:W-:Y:S02]  /*ea40*/  CS2R R118, SRZ ;  /* 0x0000000000767805 */ /* 0x000fe4000001ff00 */
[----:B---3--:R-:W-:Y:S02]  /*ea50*/  FSEL R95, R30, -INF , P4 ;  /* 0xff8000001e5f7808 */ /* 0x008fe40002000000 */
[----:B------:R-:W-:Y:S02]  /*ea60*/  CS2R R116, SRZ ;  /* 0x0000000000747805 */ /* 0x000fe4000001ff00 */
[----:B------:R-:W-:-:S02]  /*ea70*/  ISETP.GT.AND P2, PT, R31, 0x9, PT ;  /* 0x000000091f00780c */ /* 0x000fc40003f44270 */
[----:B------:R-:W-:Y:S02]  /*ea80*/  CS2R R114, SRZ ;  /* 0x0000000000727805 */ /* 0x000fe4000001ff00 */
[----:B------:R-:W-:Y:S01]  /*ea90*/  FMNMX.FTZ R30, R101, R99, !PT ;  /* 0x00000063651e7209 */ /* 0x000fe20007810000 */
[----:B------:R2:W-:Y:S01]  /*eaa0*/  MUFU.TANH R44, R63 ;  /* 0x0000003f002c7308 */ /* 0x0005e20000002400 */
[----:B------:R-:W-:Y:S02]  /*eab0*/  ISETP.GT.AND P3, PT, R31, 0x10, PT ;  /* 0x000000101f00780c */ /* 0x000fe40003f64270 */
[----:B------:R-:W-:Y:S02]  /*eac0*/  CS2R R112, SRZ ;  /* 0x0000000000707805 */ /* 0x000fe4000001ff00 */
[----:B-----5:R-:W-:Y:S02]  /*ead0*/  FSEL R93, R93, -INF , P2 ;  /* 0xff8000005d5d7808 */ /* 0x020fe40001000000 */
[----:B------:R-:W-:-:S02]  /*eae0*/  CS2R R110, SRZ ;  /* 0x00000000006e7805 */ /* 0x000fc4000001ff00 */
[----:B------:R-:W-:Y:S02]  /*eaf0*/  FMNMX.FTZ R30, R95, R30, !PT ;  /* 0x0000001e5f1e7209 */ /* 0x000fe40007810000 */
[----:B------:R-:W-:Y:S02]  /*eb00*/  CS2R R108, SRZ ;  /* 0x00000000006c7805 */ /* 0x000fe4000001ff00 */
[----:B------:R-:W-:Y:S01]  /*eb10*/  ISETP.GT.AND P2, PT, R31, 0x11, PT ;  /* 0x000000111f00780c */ /* 0x000fe20003f44270 */
[----:B------:R1:W-:Y:S01]  /*eb20*/  MUFU.TANH R29, R59 ;  /* 0x0000003b001d7308 */ /* 0x0003e20000002400 */
[----:B------:R-:W-:Y:S02]  /*eb30*/  FSEL R91, R34, -INF , P3 ;  /* 0xff800000225b7808 */ /* 0x000fe40001800000 */
[----:B------:R-:W-:Y:S02]  /*eb40*/  CS2R R106, SRZ ;  /* 0x00000000006a7805 */ /* 0x000fe4000001ff00 */
[----:B------:R-:W-:-:S02]  /*eb50*/  FMNMX.FTZ R30, R93, R30, !PT ;  /* 0x0000001e5d1e7209 */ /* 0x000fc40007810000 */
[----:B------:R-:W-:Y:S02]  /*eb60*/  CS2R R104, SRZ ;  /* 0x0000000000687805 */ /* 0x000fe4000001ff00 */
[----:B------:R-:W-:Y:S02]  /*eb70*/  ISETP.GT.AND P3, PT, R31, 0x18, PT ;  /* 0x000000181f00780c */ /* 0x000fe40003f64270 */
[----:B------:R-:W-:Y:S02]  /*eb80*/  CS2R R102, SRZ ;  /* 0x0000000000667805 */ /* 0x000fe4000001ff00 */
[----:B------:R-:W-:Y:S01]  /*eb90*/  FSEL R89, R35, -INF , P2 ;  /* 0xff80000023597808 */ /* 0x000fe20001000000 */
[----:B------:R-:W3:Y:S01]  /*eba0*/  MUFU.TANH R49, R51 ;  /* 0x0000003300317308 */ /* 0x000ee20000002400 */
[----:B------:R-:W-:Y:S02]  /*ebb0*/  FMNMX.FTZ R30, R91, R30, !PT ;  /* 0x0000001e5b1e7209 */ /* 0x000fe40007810000 */
[----:B------:R-:W-:-:S02]  /*ebc0*/  ISETP.GT.AND P2, PT, R31, 0x19, PT ;  /* 0x000000191f00780c */ /* 0x000fc40003f44270 */
[----:B----4-:R-:W-:Y:S02]  /*ebd0*/  FSEL R67, R38, -INF , P3 ;  /* 0xff80000026437808 */ /* 0x010fe40001800000 */
[----:B------:R-:W-:Y:S01]  /*ebe0*/  FMNMX.FTZ R30, R89, R30, !PT ;  /* 0x0000001e591e7209 */ /* 0x000fe20007810000 */
[----:B------:R-:W4:Y:S01]  /*ebf0*/  MUFU.TANH R54, R54 ;  /* 0x0000003600367308 */ /* 0x000f220000002400 */
[----:B------:R-:W-:Y:S02]  /*ec00*/  ISETP.GT.AND P3, PT, R31, 0x20, PT ;  /* 0x000000201f00780c */ /* 0x000fe40003f64270 */
[----:B--2---:R-:W-:Y:S02]  /*ec10*/  FSEL R63, R39, -INF , P2 ;  /* 0xff800000273f7808 */ /* 0x004fe40001000000 */
[----:B------:R-:W-:Y:S02]  /*ec20*/  FMNMX.FTZ R30, R67, R30, !PT ;  /* 0x0000001e431e7209 */ /* 0x000fe40007810000 */
[----:B------:R-:W-:Y:S01]  /*ec30*/  ISETP.GT.AND P2, PT, R31, 0x21, PT ;  /* 0x000000211f00780c */ /* 0x000fe20003f44270 */
[----:B------:R0:W2:Y:S01]  /*ec40*/  MUFU.TANH R45, R55 ;  /* 0x00000037002d7308 */ /* 0x0000a20000002400 */
[----:B-1----:R-:W-:-:S02]  /*ec50*/  FSEL R59, R42, -INF , P3 ;  /* 0xff8000002a3b7808 */ /* 0x002fc40001800000 */
[----:B------:R-:W-:Y:S02]  /*ec60*/  FMNMX.FTZ R30, R63, R30, !PT ;  /* 0x0000001e3f1e7209 */ /* 0x000fe40007810000 */
[----:B------:R-:W-:Y:S02]  /*ec70*/  ISETP.GT.AND P3, PT, R31, 0x28, PT ;  /* 0x000000281f00780c */ /* 0x000fe40003f64270 */
[----:B------:R-:W-:Y:S01]  /*ec80*/  FSEL R57, R43, -INF , P2 ;  /* 0xff8000002b397808 */ /* 0x000fe20001000000 */
[----:B------:R-:W1:Y:S01]  /*ec90*/  MUFU.TANH R33, R58 ;  /* 0x0000003a00217308 */ /* 0x000e620000002400 */
[----:B------:R-:W-:Y:S02]  /*eca0*/  FMNMX.FTZ R30, R59, R30, !PT ;  /* 0x0000001e3b1e7209 */ /* 0x000fe40007810000 */
[----:B------:R-:W-:Y:S02]  /*ecb0*/  ISETP.GT.AND P2, PT, R31, 0x29, PT ;  /* 0x000000291f00780c */ /* 0x000fe40003f44270 */
[----:B0-----:R-:W-:-:S02]  /*ecc0*/  FSEL R55, R46, -INF , P3 ;  /* 0xff8000002e377808 */ /* 0x001fc40001800000 */
[----:B------:R-:W-:Y:S01]  /*ecd0*/  FMNMX.FTZ R30, R57, R30, !PT ;  /* 0x0000001e391e7209 */ /* 0x000fe20007810000 */
[----:B------:R0:W5:Y:S01]  /*ece0*/  MUFU.TANH R37, R62 ;  /* 0x0000003e00257308 */ /* 0x0001620000002400 */
[----:B------:R-:W-:Y:S02]  /*ecf0*/  ISETP.GT.AND P3, PT, R31, 0x30, PT ;  /* 0x000000301f00780c */ /* 0x000fe40003f64270 */
[----:B------:R-:W-:Y:S02]  /*ed00*/  FSEL R53, R47, -INF , P2 ;  /* 0xff8000002f357808 */ /* 0x000fe40001000000 */
[----:B------:R-:W-:Y:S02]  /*ed10*/  FMNMX.FTZ R30, R55, R30, !PT ;  /* 0x0000001e371e7209 */ /* 0x000fe40007810000 */
[----:B------:R-:W-:Y:S01]  /*ed20*/  ISETP.GT.AND P2, PT, R31, 0x31, PT ;  /* 0x000000311f00780c */ /* 0x000fe20003f44270 */
[----:B------:R-:W5:Y:S01]  /*ed30*/  MUFU.TANH R66, R66 ;  /* 0x0000004200427308 */ /* 0x000f620000002400 */
[----:B------:R-:W-:Y:S01]  /*ed40*/  FSEL R51, R32, -INF , P3 ;  /* 0xff80000020337808 */ /* 0x000fe20001800000 */
[----:B0-----:R-:W-:Y:S01]  /*ed50*/  FMUL.FTZ R62, R60, UR6 ;  /* 0x000000063c3e7c20 */ /* 0x001fe20008410000 */
[----:B------:R-:W-:-:S02]  /*ed60*/  FMNMX.FTZ R30, R53, R30, !PT ;  /* 0x0000001e351e7209 */ /* 0x000fc40007810000 */
[----:B------:R-:W-:Y:S02]  /*ed70*/  ISETP.GT.AND P3, PT, R31, 0x38, PT ;  /* 0x000000381f00780c */ /* 0x000fe40003f64270 */
[----:B---3--:R-:W-:Y:S01]  /*ed80*/  FSEL R49, R49, -INF , P2 ;  /* 0xff80000031317808 */ /* 0x008fe20001000000 */
[----:B------:R0:W3:Y:S01]  /*ed90*/  MUFU.TANH R34, R7 ;  /* 0x0000000700227308 */ /* 0x0000e20000002400 */
[----:B------:R-:W-:Y:S02]  /*eda0*/  FMNMX.FTZ R30, R51, R30, !PT ;  /* 0x0000001e331e7209 */ /* 0x000fe40007810000 */
[----:B------:R-:W-:Y:S02]  /*edb0*/  ISETP.GT.AND P2, PT, R31, 0x39, PT ;  /* 0x000000391f00780c */ /* 0x000fe40003f44270 */
[----:B----4-:R-:W-:Y:S02]  /*edc0*/  FSEL R47, R54, -INF , P3 ;  /* 0xff800000362f7808 */ /* 0x010fe40001800000 */
[----:B------:R-:W-:Y:S01]  /*edd0*/  FMNMX.FTZ R30, R49, R30, !PT ;  /* 0x0000001e311e7209 */ /* 0x000fe20007810000 */
[----:B------:R-:W4:Y:S01]  /*ede0*/  MUFU.TANH R70, R70 ;  /* 0x0000004600467308 */ /* 0x000f220000002400 */
[----:B------:R-:W-:-:S02]  /*edf0*/  ISETP.GT.AND P3, PT, R31, 0x40, PT ;  /* 0x000000401f00780c */ /* 0x000fc40003f64270 */
[----:B--2---:R-:W-:Y:S02]  /*ee00*/  FSEL R45, R45, -INF , P2 ;  /* 0xff8000002d2d7808 */ /* 0x004fe40001000000 */
[----:B------:R-:W-:Y:S02]  /*ee10*/  FMNMX.FTZ R30, R47, R30, !PT ;  /* 0x0000001e2f1e7209 */ /* 0x000fe40007810000 */
[----:B------:R-:W-:Y:S01]  /*ee20*/  ISETP.GT.AND P2, PT, R31, 0x41, PT ;  /* 0x000000411f00780c */ /* 0x000fe20003f44270 */
[----:B------:R-:W2:Y:S01]  /*ee30*/  MUFU.TANH R42, R71 ;  /* 0x00000047002a7308 */ /* 0x000ea20000002400 */
[----:B-1----:R-:W-:Y:S02]  /*ee40*/  FSEL R33, R33, -INF , P3 ;  /* 0xff80000021217808 */ /* 0x002fe40001800000 */
[----:B------:R-:W-:Y:S02]  /*ee50*/  FMNMX.FTZ R30, R45, R30, !PT ;  /* 0x0000001e2d1e7209 */ /* 0x000fe40007810000 */
[----:B------:R-:W-:-:S02]  /*ee60*/  ISETP.GT.AND P3, PT, R31, 0x48, PT ;  /* 0x000000481f00780c */ /* 0x000fc40003f64270 */
[----:B------:R-:W-:Y:S01]  /*ee70*/  FSEL R32, R29, -INF , P2 ;  /* 0xff8000001d207808 */ /* 0x000fe20001000000 */
[----:B------:R-:W1:Y:S01]  /*ee80*/  MUFU.TANH R35, R74 ;  /* 0x0000004a00237308 */ /* 0x000e620000002400 */
[----:B0-----:R-:W-:Y:S02]  /*ee90*/  FMNMX.FTZ R7, R33, R30, !PT ;  /* 0x0000001e21077209 */ /* 0x001fe40007810000 */
[----:B------:R-:W-:Y:S02]  /*eea0*/  ISETP.GT.AND P2, PT, R31, 0x49, PT ;  /* 0x000000491f00780c */ /* 0x000fe40003f44270 */
[----:B-----5:R-:W-:Y:S02]  /*eeb0*/  FSEL R37, R37, -INF , P3 ;  /* 0xff80000025257808 */ /* 0x020fe40001800000 */
[----:B------:R-:W-:Y:S01]  /*eec0*/  FMNMX.FTZ R30, R32, R7, !PT ;  /* 0x00000007201e7209 */ /* 0x000fe20007810000 */
[----:B------:R-:W0:Y:S01]  /*eed0*/  MUFU.TANH R40, R75 ;  /* 0x0000004b00287308 */ /* 0x000e220000002400 */
[----:B------:R-:W-:-:S02]  /*eee0*/  ISETP.GT.AND P3, PT, R31, 0x50, PT ;  /* 0x000000501f00780c */ /* 0x000fc40003f64270 */
[----:B------:R-:W-:Y:S02]  /*eef0*/  FSEL R44, R44, -INF , P2 ;  /* 0xff8000002c2c7808 */ /* 0x000fe40001000000 */
[----:B------:R-:W-:Y:S02]  /*ef00*/  FMNMX.FTZ R7, R37, R30, !PT ;  /* 0x0000001e25077209 */ /* 0x000fe40007810000 */
[----:B------:R-:W-:Y:S01]  /*ef10*/  ISETP.GT.AND P2, PT, R31, 0x51, PT ;  /* 0x000000511f00780c */ /* 0x000fe20003f44270 */
[----:B------:R-:W5:Y:S01]  /*ef20*/  MUFU.TANH R36, R78 ;  /* 0x0000004e00247308 */ /* 0x000f620000002400 */
[----:B------:R-:W-:Y:S01]  /*ef30*/  FSEL R38, R66, -INF , P3 ;  /* 0xff80000042267808 */ /* 0x000fe20001800000 */
[----:B------:R-:W-:Y:S01]  /*ef40*/  FMUL.FTZ R66, R77, UR6 ;  /* 0x000000064d427c20 */ /* 0x000fe20008410000 */
[----:B------:R-:W-:Y:S02]  /*ef50*/  FMNMX.FTZ R7, R44, R7, !PT ;  /* 0x000000072c077209 */ /* 0x000fe40007810000 */
[----:B------:R-:W-:-:S02]  /*ef60*/  ISETP.GT.AND P3, PT, R31, 0x58, PT ;  /* 0x000000581f00780c */ /* 0x000fc40003f64270 */
[----:B---3--:R-:W-:Y:S01]  /*ef70*/  FSEL R43, R34, -INF , P2 ;  /* 0xff800000222b7808 */ /* 0x008fe20001000000 */
[----:B------:R-:W3:Y:S01]  /*ef80*/  MUFU.TANH R39, R79 ;  /* 0x0000004f00277308 */ /* 0x000ee20000002400 */
[----:B------:R-:W-:Y:S02]  /*ef90*/  FMNMX.FTZ R30, R38, R7, !PT ;  /* 0x00000007261e7209 */ /* 0x000fe40007810000 */
[----:B------:R-:W-:Y:S02]  /*efa0*/  ISETP.GT.AND P2, PT, R31, 0x59, PT ;  /* 0x000000591f00780c */ /* 0x000fe40003f44270 */
[----:B----4-:R-:W-:Y:S01]  /*efb0*/  FSEL R34, R70, -INF , P3 ;  /* 0xff80000046227808 */ /* 0x010fe20001800000 */
[----:B------:R-:W-:Y:S01]  /*efc0*/  FMUL.FTZ R70, R84, UR6 ;  /* 0x0000000654467c20 */ /* 0x000fe20008410000 */
        /* <DEDUP_REMOVED lines=10> */
[----:B0-----:R-:W-:Y:S01]  /*f070*/  FSEL R40, R40, -INF , P2 ;  /* 0xff80000028287808 */ /* 0x001fe20001000000 */
[----:B------:R-:W0:Y:S01]  /*f080*/  MUFU.TANH R41, R86 ;  /* 0x0000005600297308 */ /* 0x000e220000002400 */
[----:B------:R-:W-:Y:S02]  /*f090*/  FMNMX.FTZ R7, R35, R30, !PT ;  /* 0x0000001e23077209 */ /* 0x000fe40007810000 */
[C---:B------:R-:W-:Y:S02]  /*f0a0*/  ISETP.GT.AND P2, PT, R31.reuse, 0x69, PT ;  /* 0x000000691f00780c */ /* 0x040fe40003f44270 */
[----:B-----5:R-:W-:Y:S02]  /*f0b0*/  FSEL R36, R36, -INF , P3 ;  /* 0xff80000024247808 */ /* 0x020fe40001800000 */
[----:B------:R-:W-:Y:S01]  /*f0c0*/  FMNMX.FTZ R7, R40, R7, !PT ;  /* 0x0000000728077209 */ /* 0x000fe20007810000 */
[----:B------:R-:W1:Y:S01]  /*f0d0*/  MUFU.TANH R87, R87 ;  /* 0x0000005700577308 */ /* 0x000e620000002400 */
[----:B------:R-:W-:-:S02]  /*f0e0*/  ISETP.GT.AND P3, PT, R31, 0x70, PT ;  /* 0x000000701f00780c */ /* 0x000fc40003f64270 */
[----:B---3--:R-:W-:Y:S02]  /*f0f0*/  FSEL R39, R39, -INF , P2 ;  /* 0xff80000027277808 */ /* 0x008fe40001000000 */
[----:B------:R-:W-:Y:S02]  /*f100*/  FMNMX.FTZ R30, R36, R7, !PT ;  /* 0x00000007241e7209 */ /* 0x000fe40007810000 */
[----:B------:R-:W-:Y:S01]  /*f110*/  ISETP.GT.AND P2, PT, R31, 0x71, PT ;  /* 0x000000711f00780c */ /* 0x000fe20003f44270 */
[----:B------:R-:W-:Y:S01]  /*f120*/  MUFU.TANH R3, R3 ;  /* 0x0000000300037308 */ /* 0x000fe20000002400 */
[----:B----4-:R-:W-:Y:S02]  /*f130*/  FSEL R29, R29, -INF , P3 ;  /* 0xff8000001d1d7808 */ /* 0x010fe40001800000 */
[----:B------:R-:W-:Y:S02]  /*f140*/  FMNMX.FTZ R46, R39, R30, !PT ;  /* 0x0000001e272e7209 */ /* 0x000fe40007810000 */
[----:B------:R-:W-:-:S02]  /*f150*/  ISETP.GT.AND P3, PT, R31, 0x78, PT ;  /* 0x000000781f00780c */ /* 0x000fc40003f64270 */
[----:B--2---:R-:W-:Y:S01]  /*f160*/  FSEL R30, R83, -INF , P2 ;  /* 0xff800000531e7808 */ /* 0x004fe20001000000 */
[----:B------:R-:W2:Y:S01]  /*f170*/  MUFU.TANH R5, R5 ;  /* 0x0000000500057308 */ /* 0x000ea20000002400 */
[----:B------:R-:W-:Y:S02]  /*f180*/  FMNMX.FTZ R7, R29, R46, !PT ;  /* 0x0000002e1d077209 */ /* 0x000fe40007810000 */
[----:B------:R-:W-:Y:S01]  /*f190*/  ISETP.GT.AND P2, PT, R31, 0x79, PT ;  /* 0x000000791f00780c */ /* 0x000fe20003f44270 */
[----:B------:R-:W-:Y:S01]  /*f1a0*/  FMUL.FTZ R31, R65, UR6 ;  /* 0x00000006411f7c20 */ /* 0x000fe20008410000 */
[----:B0-----:R-:W-:Y:S01]  /*f1b0*/  FSEL R41, R41, -INF , P3 ;  /* 0xff80000029297808 */ /* 0x001fe20001800000 */
[----:B------:R-:W-:Y:S01]  /*f1c0*/  FMUL.FTZ R65, R72, UR6 ;  /* 0x0000000648417c20 */ /* 0x000fe20008410000 */
[----:B------:R-:W-:Y:S01]  /*f1d0*/  FMNMX.FTZ R46, R30, R7, !PT ;  /* 0x000000071e2e7209 */ /* 0x000fe20007810000 */
[----:B------:R-:W-:Y:S01]  /*f1e0*/  MUFU.TANH R78, R31 ;  /* 0x0000001f004e7308 */ /* 0x000fe20000002400 */
[----:B-1----:R-:W-:Y:S01]  /*f1f0*/  FSEL R7, R87, -INF , P2 ;  /* 0xff80000057077808 */ /* 0x002fe20001000000 */
[----:B------:R-:W-:Y:S01]  /*f200*/  FMUL.FTZ R72, R76, UR6 ;  /* 0x000000064c487c20 */ /* 0x000fe20008410000 */
[----:B------:R-:W-:-:S02]  /*f210*/  FMNMX.FTZ R46, R41, R46, !PT ;  /* 0x0000002e292e7209 */ /* 0x000fc40007810000 */
[----:B------:R-:W-:Y:S02]  /*f220*/  VIADDMNMX R97, R48, R97, R50, PT ;  /* 0x0000006130617246 */ /* 0x000fe40003800132 */
[----:B------:R-:W-:Y:S01]  /*f230*/  FMNMX.FTZ R46, R7, R46, !PT ;  /* 0x0000002e072e7209 */ /* 0x000fe20007810000 */
[----:B------:R-:W0:Y:S01]  /*f240*/  MUFU.TANH R8, R8 ;  /* 0x0000000800087308 */ /* 0x000e220000002400 */
[C---:B------:R-:W-:Y:S02]  /*f250*/  ISETP.GT.AND P3, PT, R97.reuse, 0x1, PT ;  /* 0x000000016100780c */ /* 0x040fe40003f64270 */
[----:B------:R-:W-:Y:S01]  /*f260*/  ISETP.GT.AND P4, PT, R97, 0x8, PT ;  /* 0x000000086100780c */ /* 0x000fe20003f84270 */
[----:B------:R-:W1:Y:S04]  /*f270*/  SHFL.BFLY PT, R71, R46, 0x2, 0x1f ;  /* 0x0c401f002e477f89 */ /* 0x000e6800000e0000 */
[----:B------:R-:W3:Y:S08]  /*f280*/  MUFU.TANH R6, R6 ;  /* 0x0000000600067308 */ /* 0x000ef00000002400 */
[----:B------:R-:W4:Y:S08]  /*f290*/  MUFU.TANH R10, R10 ;  /* 0x0000000a000a7308 */ /* 0x000f300000002400 */
[----:B------:R-:W5:Y:S01]  /*f2a0*/  MUFU.TANH R9, R9 ;  /* 0x0000000900097308 */ /* 0x000f620000002400 */
[----:B-1----:R-:W-:-:S07]  /*f2b0*/  FMNMX.FTZ R71, R46, R71, !PT ;  /* 0x000000472e477209 */ /* 0x002fce0007810000 */
[----:B------:R2:W-:Y:S01]  /*f2c0*/  MUFU.TANH R74, R61 ;  /* 0x0000003d004a7308 */ /* 0x0005e20000002400 */
[----:B------:R-:W1:Y:S07]  /*f2d0*/  SHFL.BFLY PT, R46, R71, 0x1, 0x1f ;  /* 0x0c201f00472e7f89 */ /* 0x000e6e00000e0000 */
[----:B------:R-:W5:Y:S01]  /*f2e0*/  MUFU.TANH R11, R11 ;  /* 0x0000000b000b7308 */ /* 0x000f620000002400 */
[----:B--2---:R-:W-:Y:S02]  /*f2f0*/  FSEL R61, R5, -INF , P3 ;  /* 0xff800000053d7808 */ /* 0x004fe40001800000 */
[----:B0-----:R-:W-:-:S02]  /*f300*/  FSEL R5, R8, -INF , P4 ;  /* 0xff80000008057808 */ /* 0x001fc40002000000 */
[----:B------:R-:W-:-:S03]  /*f310*/  ISETP.GT.AND P3, PT, R97, 0x10, PT ;  /* 0x000000106100780c */ /* 0x000fc60003f64270 */
[----:B------:R-:W0:Y:S08]  /*f320*/  MUFU.TANH R12, R12 ;  /* 0x0000000c000c7308 */ /* 0x000e300000002400 */
[----:B------:R-:W2:Y:S01]  /*f330*/  MUFU.TANH R14, R14 ;  /* 0x0000000e000e7308 */ /* 0x000ea20000002400 */
[----:B-1----:R-:W-:Y:S01]  /*f340*/  FMNMX.FTZ R31, R71, R46, !PT ;  /* 0x0000002e471f7209 */ /* 0x002fe20007810000 */
[----:B------:R-:W-:-:S03]  /*f350*/  FMUL.FTZ R71, R85, UR6 ;  /* 0x0000000655477c20 */ /* 0x000fc60008410000 */
[C---:B------:R-:W-:Y:S01]  /*f360*/  FSETP.NEU.FTZ.AND P2, PT, R31.reuse, -INF , PT ;  /* 0xff8000001f00780b */ /* 0x040fe20003f5d000 */
[----:B------:R-:W-:Y:S02]  /*f370*/  FMUL.FTZ R46, R31, UR48 ;  /* 0x000000301f2e7c20 */ /* 0x000fe40008410000 */
[----:B------:R1:W-:Y:S03]  /*f380*/  MUFU.TANH R83, R73 ;  /* 0x0000004900537308 */ /* 0x0003e60000002400 */
[----:B------:R-:W-:Y:S02]  /*f390*/  FSEL R46, R46, RZ, P2 ;  /* 0x000000ff2e2e7208 */ /* 0x000fe40001000000 */
[----:B------:R-:W-:-:S03]  /*f3a0*/  ISETP.GT.AND P2, PT, R97, RZ, PT ;  /* 0x000000ff6100720c */ /* 0x000fc60003f44270 */
[----:B------:R-:W2:Y:S01]  /*f3b0*/  MUFU.TANH R13, R13 ;  /* 0x0000000d000d7308 */ /* 0x000ea20000002400 */
[----:B------:R-:W-:Y:S01]  /*f3c0*/  FSEL R48, R3, -INF , P2 ;  /* 0xff80000003307808 */ /* 0x000fe20001000000 */
[--C-:B------:R-:W-:Y:S01]  /*f3d0*/  FFMA.FTZ R179, R67, UR48, -R46.reuse ;  /* 0x0000003043b37c23 */ /* 0x100fe2000801082e */
[----:B------:R-:W-:Y:S01]  /*f3e0*/  ISETP.GT.AND P2, PT, R97, 0x9, PT ;  /* 0x000000096100780c */ /* 0x000fe20003f44270 */
[--C-:B------:R-:W-:Y:S01]  /*f3f0*/  FFMA.FTZ R173, R59, UR48, -R46.reuse ;  /* 0x000000303bad7c23 */ /* 0x100fe2000801082e */
[----:B------:R-:W-:Y:S01]  /*f400*/  FMNMX.FTZ R50, R48, R61, !PT ;  /* 0x0000003d30327209 */ /* 0x000fe20007810000 */
[--C-:B------:R-:W-:Y:S01]  /*f410*/  FFMA.FTZ R175, R55, UR48, -R46.reuse ;  /* 0x0000003037af7c23 */ /* 0x100fe2000801082e */
[----:B---3--:R-:W-:Y:S01]  /*f420*/  FSEL R3, R6, -INF , P2 ;  /* 0xff80000006037808 */ /* 0x008fe20001000000 */
[----:B------:R-:W3:Y:S01]  /*f430*/  MUFU.TANH R15, R15 ;  /* 0x0000000f000f7308 */ /* 0x000ee20000002400 */
[----:B------:R-:W-:Y:S01]  /*f440*/  FMNMX.FTZ R6, R5, R50, !PT ;  /* 0x0000003205067209 */ /* 0x000fe20007810000 */
[--C-:B------:R-:W-:Y:S01]  /*f450*/  FFMA.FTZ R169, R51, UR48, -R46.reuse ;  /* 0x0000003033a97c23 */ /* 0x100fe2000801082e */
[----:B------:R-:W-:Y:S01]  /*f460*/  ISETP.GT.AND P2, PT, R97, 0x11, PT ;  /* 0x000000116100780c */ /* 0x000fe20003f44270 */
[--C-:B------:R-:W-:Y:S01]  /*f470*/  FFMA.FTZ R171, R47, UR48, -R46.reuse ;  /* 0x000000302fab7c23 */ /* 0x100fe2000801082e */
[----:B----4-:R-:W-:Y:S01]  /*f480*/  FSEL R50, R10, -INF , P3 ;  /* 0xff8000000a327808 */ /* 0x010fe20001800000 */
[--C-:B------:R-:W-:Y:S01]  /*f490*/  FFMA.FTZ R165, R33, UR48, -R46.reuse ;  /* 0x0000003021a57c23 */ /* 0x100fe2000801082e */
[----:B-1----:R-:W-:Y:S01]  /*f4a0*/  FMNMX.FTZ R73, R3, R6, !PT ;  /* 0x0000000603497209 */ /* 0x002fe20007810000 */
[----:B------:R-:W1:Y:S01]  /*f4b0*/  MUFU.TANH R20, R20 ;  /* 0x0000001400147308 */ /* 0x000e620000002400 */
[----:B------:R-:W-:Y:S01]  /*f4c0*/  ISETP.GT.AND P3, PT, R97, 0x18, PT ;  /* 0x000000186100780c */ /* 0x000fe20003f64270 */
[--C-:B------:R-:W-:Y:S01]  /*f4d0*/  FFMA.FTZ R167, R37, UR48, -R46.reuse ;  /* 0x0000003025a77c23 */ /* 0x100fe2000801082e */
[----:B-----5:R-:W-:Y:S01]  /*f4e0*/  FSEL R9, R9, -INF , P2 ;  /* 0xff80000009097808 */ /* 0x020fe20001000000 */
[--C-:B------:R-:W-:Y:S01]  /*f4f0*/  FFMA.FTZ R153, R29, UR48, -R46.reuse ;  /* 0x000000301d997c23 */ /* 0x100fe2000801082e */
[----:B------:R-:W-:Y:S01]  /*f500*/  FMNMX.FTZ R10, R50, R73, !PT ;  /* 0x00000049320a7209 */ /* 0x000fe20007810000 */
[--C-:B------:R-:W-:Y:S01]  /*f510*/  FFMA.FTZ R163, R34, UR48, -R46.reuse ;  /* 0x0000003022a37c23 */ /* 0x100fe2000801082e */
[----:B------:R-:W-:Y:S01]  /*f520*/  ISETP.GT.AND P2, PT, R97, 0x19, PT ;  /* 0x000000196100780c */ /* 0x000fe20003f44270 */
[----:B------:R-:W4:Y:S01]  /*f530*/  MUFU.TANH R24, R24 ;  /* 0x0000001800187308 */ /* 0x000f220000002400 */
[----:B------:R-:W-:Y:S01]  /*f540*/  FSEL R11, R11, -INF , P3 ;  /* 0xff8000000b0b7808 */ /* 0x000fe20001800000 */
        /* <DEDUP_REMOVED lines=23> */
[----:B---3--:R-:W-:Y:S01]  /*f6c0*/  FSEL R15, R15, -INF , P3 ;  /* 0xff8000000f0f7808 */ /* 0x008fe20001800000 */
[----:B------:R-:W-:Y:S01]  /*f6d0*/  FFMA.FTZ R159, R36, UR48, -R46 ;  /* 0x00000030249f7c23 */ /* 0x000fe2000801082e */
[----:B------:R-:W-:Y:S01]  /*f6e0*/  FMNMX.FTZ R12, R13, R12, !PT ;  /* 0x0000000c0d0c7209 */ /* 0x000fe20007810000 */
[----:B------:R-:W-:Y:S01]  /*f6f0*/  IMAD.MOV.U32 R35, RZ, RZ, R192 ;  /* 0x000000ffff237224 */ /* 0x000fe200078e00c0 */
[----:B------:R-:W-:Y:S01]  /*f700*/  ISETP.GT.AND P3, PT, R97, 0x30, PT ;  /* 0x000000306100780c */ /* 0x000fe20003f64270 */
[--C-:B------:R-:W-:Y:S01]  /*f710*/  FFMA.FTZ R32, R32, UR48, -R46.reuse ;  /* 0x0000003020207c23 */ /* 0x100fe2000801082e */
[----:B-1----:R-:W-:Y:S01]  /*f720*/  FSEL R56, R20, -INF , P2 ;  /* 0xff80000014387808 */ /* 0x002fe20001000000 */
[----:B------:R-:W1:Y:S01]  /*f730*/  MUFU.TANH R28, R28 ;  /* 0x0000001c001c7308 */ /* 0x000e620000002400 */
[----:B------:R-:W-:Y:S01]  /*f740*/  FMNMX.FTZ R67, R15, R12, !PT ;  /* 0x0000000c0f437209 */ /* 0x000fe20007810000 */
[--C-:B------:R-:W-:Y:S01]  /*f750*/  FFMA.FTZ R12, R63, UR48, -R46.reuse ;  /* 0x000000303f0c7c23 */ /* 0x100fe2000801082e */
[----:B------:R-:W-:Y:S01]  /*f760*/  ISETP.GT.AND P2, PT, R97, 0x31, PT ;  /* 0x000000316100780c */ /* 0x000fe20003f44270 */
[--C-:B------:R-:W-:Y:S01]  /*f770*/  FFMA.FTZ R44, R44, UR48, -R46.reuse ;  /* 0x000000302c2c7c23 */ /* 0x100fe2000801082e */
[----:B----4-:R-:W-:Y:S01]  /*f780*/  FSEL R58, R24, -INF , P3 ;  /* 0xff800000183a7808 */ /* 0x010fe20001800000 */
[--C-:B------:R-:W-:Y:S01]  /*f790*/  FFMA.FTZ R24, R57, UR48, -R46.reuse ;  /* 0x0000003039187c23 */ /* 0x100fe2000801082e */
[----:B------:R-:W-:Y:S01]  /*f7a0*/  FMNMX.FTZ R67, R56, R67, !PT ;  /* 0x0000004338437209 */ /* 0x000fe20007810000 */
[----:B------:R-:W3:Y:S01]  /*f7b0*/  MUFU.TANH R27, R27 ;  /* 0x0000001b001b7308 */ /* 0x000ee20000002400 */
        /* <DEDUP_REMOVED lines=9> */
[--C-:B------:R-:W-:Y:S01]  /*f850*/  FFMA.FTZ R30, R30, UR48, -R46.reuse ;  /* 0x000000301e1e7c23 */ /* 0x100fe2000801082e */
[----:B------:R-:W-:Y:S01]  /*f860*/  FMNMX.FTZ R14, R21, R14, !PT ;  /* 0x0000000e150e7209 */ /* 0x000fe20007810000 */
[--C-:B------:R-:W-:Y:S01]  /*f870*/  FFMA.FTZ R155, R41, UR48, -R46.reuse ;  /* 0x00000030299b7c23 */ /* 0x100fe2000801082e */
[----:B------:R-:W-:Y:S01]  /*f880*/  ISETP.GT.AND P3, PT, R97, 0x40, PT ;  /* 0x000000406100780c */ /* 0x000fe20003f64270 */
[--C-:B------:R-:W-:Y:S01]  /*f890*/  FFMA.FTZ R7, R7, UR48, -R46.reuse ;  /* 0x0000003007077c23 */ /* 0x100fe2000801082e */
[----:B-----5:R-:W-:Y:S01]  /*f8a0*/  FSEL R60, R26, -INF , P2 ;  /* 0xff8000001a3c7808 */ /* 0x020fe20001000000 */
[----:B------:R0:W2:Y:S01]  /*f8b0*/  MUFU.TANH R75, R64 ;  /* 0x00000040004b7308 */ /* 0x0000a20000002400 */
[----:B------:R-:W-:Y:S01]  /*f8c0*/  FMNMX.FTZ R63, R25, R14, !PT ;  /* 0x0000000e193f7209 */ /* 0x000fe20007810000 */
[----:B------:R-:W-:Y:S01]  /*f8d0*/  FFMA.FTZ R26, R53, UR48, -R46 ;  /* 0x00000030351a7c23 */ /* 0x000fe2000801082e */
[----:B------:R-:W-:-:S02]  /*f8e0*/  ISETP.GT.AND P2, PT, R97, 0x41, PT ;  /* 0x000000416100780c */ /* 0x000fc40003f44270 */
[----:B------:R-:W-:Y:S02]  /*f8f0*/  CS2R R100, SRZ ;  /* 0x0000000000647805 */ /* 0x000fe4000001ff00 */
[----:B-1----:R-:W-:Y:S01]  /*f900*/  FSEL R59, R28, -INF , P3 ;  /* 0xff8000001c3b7808 */ /* 0x002fe20001800000 */
[----:B------:R-:W-:Y:S01]  /*f910*/  FFMA.FTZ R28, R49, UR48, -R46 ;  /* 0x00000030311c7c23 */ /* 0x000fe2000801082e */
[----:B------:R-:W-:Y:S01]  /*f920*/  FMNMX.FTZ R14, R60, R63, !PT ;  /* 0x0000003f3c0e7209 */ /* 0x000fe20007810000 */
[----:B------:R1:W4:Y:S01]  /*f930*/  MUFU.TANH R79, R68 ;  /* 0x00000044004f7308 */ /* 0x0003220000002400 */
[----:B------:R-:W-:Y:S02]  /*f940*/  ISETP.GT.AND P3, PT, R97, 0x48, PT ;  /* 0x000000486100780c */ /* 0x000fe40003f64270 */
[----:B------:R-:W-:Y:S02]  /*f950*/  CS2R R94, SRZ ;  /* 0x00000000005e7805 */ /* 0x000fe4000001ff00 */
[----:B---3--:R-:W-:-:S02]  /*f960*/  FSEL R63, R27, -INF , P2 ;  /* 0xff8000001b3f7808 */ /* 0x008fc40001000000 */
[----:B------:R-:W-:Y:S02]  /*f970*/  CS2R R92, SRZ ;  /* 0x00000000005c7805 */ /* 0x000fe4000001ff00 */
[----:B------:R-:W-:Y:S02]  /*f980*/  FMNMX.FTZ R20, R59, R14, !PT ;  /* 0x0000000e3b147209 */ /* 0x000fe40007810000 */
[----:B------:R-:W-:Y:S02]  /*f990*/  CS2R R90, SRZ ;  /* 0x00000000005a7805 */ /* 0x000fe4000001ff00 */
[----:B------:R-:W-:Y:S01]  /*f9a0*/  ISETP.GT.AND P2, PT, R97, 0x49, PT ;  /* 0x000000496100780c */ /* 0x000fe20003f44270 */
[----:B------:R3:W5:Y:S01]  /*f9b0*/  MUFU.TANH R82, R69 ;  /* 0x0000004500527308 */ /* 0x0007620000002400 */
[----:B0-----:R-:W-:Y:S01]  /*f9c0*/  FSEL R64, R62, -INF , P3 ;  /* 0xff8000003e407808 */ /* 0x001fe20001800000 */
[----:B-1----:R-:W-:Y:S01]  /*f9d0*/  FMUL.FTZ R68, R80, UR6 ;  /* 0x0000000650447c20 */ /* 0x002fe20008410000 */
[----:B------:R-:W-:-:S02]  /*f9e0*/  FMNMX.FTZ R27, R63, R20, !PT ;  /* 0x000000143f1b7209 */ /* 0x000fc40007810000 */
[----:B------:R-:W-:Y:S02]  /*f9f0*/  ISETP.GT.AND P3, PT, R97, 0x50, PT ;  /* 0x000000506100780c */ /* 0x000fe40003f64270 */
[----:B------:R-:W-:Y:S01]  /*fa00*/  FSEL R57, R74, -INF , P2 ;  /* 0xff8000004a397808 */ /* 0x000fe20001000000 */
[----:B------:R-:W0:Y:S01]  /*fa10*/  MUFU.TANH R65, R65 ;  /* 0x0000004100417308 */ /* 0x000e220000002400 */
[----:B------:R-:W-:Y:S01]  /*fa20*/  FMNMX.FTZ R20, R64, R27, !PT ;  /* 0x0000001b40147209 */ /* 0x000fe20007810000 */
[----:B---3--:R-:W-:Y:S01]  /*fa30*/  FMUL.FTZ R69, R81, UR6 ;  /* 0x0000000651457c20 */ /* 0x008fe20008410000 */
[----:B------:R-:W-:Y:S02]  /*fa40*/  ISETP.GT.AND P2, PT, R97, 0x51, PT ;  /* 0x000000516100780c */ /* 0x000fe40003f44270 */
[----:B--2---:R-:W-:Y:S02]  /*fa50*/  FSEL R27, R75, -INF , P3 ;  /* 0xff8000004b1b7808 */ /* 0x004fe40001800000 */
[----:B------:R-:W-:Y:S01]  /*fa60*/  FMNMX.FTZ R20, R57, R20, !PT ;  /* 0x0000001439147209 */ /* 0x000fe20007810000 */
[----:B------:R1:W-:Y:S01]  /*fa70*/  MUFU.EX2 R14, R24 ;  /* 0x00000018000e7308 */ /* 0x0003e20000000800 */
[----:B------:R-:W-:-:S02]  /*fa80*/  ISETP.GT.AND P3, PT, R97, 0x58, PT ;  /* 0x000000586100780c */ /* 0x000fc40003f64270 */
[----:B------:R-:W-:Y:S02]  /*fa90*/  FSEL R55, R78, -INF , P2 ;  /* 0xff8000004e377808 */ /* 0x000fe40001000000 */
[----:B------:R-:W-:Y:S02]  /*faa0*/  ISETP.GT.AND P2, PT, R97, 0x59, PT ;  /* 0x000000596100780c */ /* 0x000fe40003f44270 */
[----:B----4-:R-:W-:Y:S01]  /*fab0*/  FSEL R53, R79, -INF , P3 ;  /* 0xff8000004f357808 */ /* 0x010fe20001800000 */
[----:B------:R-:W2:Y:S01]  /*fac0*/  MUFU.TANH R72, R72 ;  /* 0x0000004800487308 */ /* 0x000ea20000002400 */
[----:B-1----:R-:W-:Y:S02]  /*fad0*/  FMNMX.FTZ R24, R27, R20, !PT ;  /* 0x000000141b187209 */ /* 0x002fe40007810000 */
[----:B------:R-:W-:Y:S02]  /*fae0*/  ISETP.GT.AND P3, PT, R97, 0x60, PT ;  /* 0x000000606100780c */ /* 0x000fe40003f64270 */
[----:B------:R-:W-:-:S02]  /*faf0*/  FMNMX.FTZ R24, R55, R24, !PT ;  /* 0x0000001837187209 */ /* 0x000fc40007810000 */
[----:B-----5:R-:W-:Y:S01]  /*fb00*/  FSEL R62, R82, -INF , P2 ;  /* 0xff800000523e7808 */ /* 0x020fe20001000000 */
[----:B------:R-:W1:Y:S01]  /*fb10*/  MUFU.TANH R66, R66 ;  /* 0x0000004200427308 */ /* 0x000e620000002400 */
[----:B------:R-:W-:Y:S02]  /*fb20*/  FMNMX.FTZ R67, R53, R24, !PT ;  /* 0x0000001835437209 */ /* 0x000fe40007810000 */
[----:B------:R-:W-:Y:S02]  /*fb30*/  ISETP.GT.AND P2, PT, R97, 0x61, PT ;  /* 0x000000616100780c */ /* 0x000fe40003f44270 */
[----:B0-----:R-:W-:Y:S02]  /*fb40*/  FSEL R51, R65, -INF , P3 ;  /* 0xff80000041337808 */ /* 0x001fe40001800000 */
[----:B------:R-:W-:Y:S01]  /*fb50*/  FMNMX.FTZ R24, R62, R67, !PT ;  /* 0x000000433e187209 */ /* 0x000fe20007810000 */
[----:B------:R-:W0:Y:S01]  /*fb60*/  MUFU.TANH R68, R68 ;  /* 0x0000004400447308 */ /* 0x000e220000002400 */
[----:B------:R-:W-:-:S02]  /*fb70*/  ISETP.GT.AND P3, PT, R97, 0x68, PT ;  /* 0x000000686100780c */ /* 0x000fc40003f64270 */
[----:B------:R-:W-:Y:S02]  /*fb80*/  FSEL R65, R83, -INF , P2 ;  /* 0xff80000053417808 */ /* 0x000fe40001000000 */
[C---:B------:R-:W-:Y:S02]  /*fb90*/  ISETP.GT.AND P2, PT, R97.reuse, 0x69, PT ;  /* 0x000000696100780c */ /* 0x040fe40003f44270 */
[----:B--2---:R-:W-:Y:S01]  /*fba0*/  FSEL R49, R72, -INF , P3 ;  /* 0xff80000048317808 */ /* 0x004fe20001800000 */
[----:B------:R-:W2:Y:S01]  /*fbb0*/  MUFU.TANH R69, R69 ;  /* 0x0000004500457308 */ /* 0x000ea20000002400 */
[C---:B------:R-:W-:Y:S02]  /*fbc0*/  ISETP.GT.AND P3, PT, R97.reuse, 0x70, PT ;  /* 0x000000706100780c */ /* 0x040fe40003f64270 */
[----:B-1----:R-:W-:Y:S02]  /*fbd0*/  FSEL R66, R66, -INF , P2 ;  /* 0xff80000042427808 */ /* 0x002fe40001000000 */
[----:B------:R-:W-:-:S03]  /*fbe0*/  ISETP.GT.AND P2, PT, R97, 0x71, PT ;  /* 0x000000716100780c */ /* 0x000fc60003f44270 */
[----:B------:R1:W-:Y:S01]  /*fbf0*/  MUFU.EX2 R20, R26 ;  /* 0x0000001a00147308 */ /* 0x0003e20000000800 */
[----:B0-----:R-:W-:Y:S02]  /*fc00*/  FSEL R47, R68, -INF , P3 ;  /* 0xff800000442f7808 */ /* 0x001fe40001800000 */
[----:B------:R-:W-:-:S05]  /*fc10*/  ISETP.GT.AND P3, PT, R97, 0x78, PT ;  /* 0x000000786100780c */ /* 0x000fca0003f64270 */
[----:B------:R-:W0:Y:S01]  /*fc20*/  MUFU.TANH R70, R70 ;  /* 0x0000004600467308 */ /* 0x000e220000002400 */
[----:B-1----:R-:W-:-:S04]  /*fc30*/  FMNMX.FTZ R26, R51, R24, !PT ;  /* 0x00000018331a7209 */ /* 0x002fc80007810000 */
[----:B------:R-:W-:-:S03]  /*fc40*/  FMNMX.FTZ R26, R65, R26, !PT ;  /* 0x0000001a411a7209 */ /* 0x000fc60007810000 */
[----:B------:R-:W1:Y:S01]  /*fc50*/  MUFU.TANH R71, R71 ;  /* 0x0000004700477308 */ /* 0x000e620000002400 */
[----:B------:R-:W-:-:S04]  /*fc60*/  FMNMX.FTZ R67, R49, R26, !PT ;  /* 0x0000001a31437209 */ /* 0x000fc80007810000 */
[----:B------:R-:W-:Y:S02]  /*fc70*/  FMNMX.FTZ R26, R66, R67, !PT ;  /* 0x00000043421a7209 */ /* 0x000fe40007810000 */
[----:B--2---:R-:W-:Y:S01]  /*fc80*/  FSEL R67, R69, -INF , P2 ;  /* 0xff80000045437808 */ /* 0x004fe20001000000 */
[----:B------:R2:W-:Y:S01]  /*fc90*/  MUFU.EX2 R24, R28 ;  /* 0x0000001c00187308 */ /* 0x0005e20000000800 */
[----:B------:R-:W-:Y:S02]  /*fca0*/  FMNMX.FTZ R26, R47, R26, !PT ;  /* 0x0000001a2f1a7209 */ /* 0x000fe40007810000 */
[----:B------:R-:W-:Y:S02]  /*fcb0*/  ISETP.GT.AND P2, PT, R97, 0x79, PT ;  /* 0x000000796100780c */ /* 0x000fe40003f44270 */
[----:B------:R-:W-:Y:S02]  /*fcc0*/  CS2R R96, SRZ ;  /* 0x0000000000607805 */ /* 0x000fe4000001ff00 */
[----:B------:R-:W-:Y:S01]  /*fcd0*/  FMNMX.FTZ R26, R67, R26, !PT ;  /* 0x0000001a431a7209 */ /* 0x000fe20007810000 */
[----:B------:R-:W-:Y:S01]  /*fce0*/  MUFU.EX2 R181, R181 ;  /* 0x000000b500b57308 */ /* 0x000fe20000000800 */
[----:B--2---:R-:W-:Y:S01]  /*fcf0*/  FFMA.FTZ R28, R45, UR48, -R46 ;  /* 0x000000302d1c7c23 */ /* 0x004fe2000801082e */
[----:B0-----:R-:W-:-:S02]  /*fd00*/  FSEL R45, R70, -INF , P3 ;  /* 0xff800000462d7808 */ /* 0x001fc40001800000 */
[----:B-1----:R-:W-:Y:S02]  /*fd10*/  FSEL R68, R71, -INF , P2 ;  /* 0xff80000047447808 */ /* 0x002fe40001000000 */
[----:B------:R-:W-:Y:S02]  /*fd20*/  FMNMX.FTZ R33, R45, R26, !PT ;  /* 0x0000001a2d217209 */ /* 0x000fe40007810000 */
[----:B------:R0:W1:Y:S02]  /*fd30*/  MUFU.EX2 R8, R99 ;  /* 0x0000006300087308 */ /* 0x0000640000000800 */
[----:B------:R-:W-:-:S05]  /*fd40*/  FMNMX.FTZ R33, R68, R33, !PT ;  /* 0x0000002144217209 */ /* 0x000fca0007810000 */
[----:B------:R-:W2:Y:S01]  /*fd50*/  SHFL.BFLY PT, R26, R33, 0x2, 0x1f ;  /* 0x0c401f00211a7f89 */ /* 0x000ea200000e0000 */
[----:B------:R-:W-:Y:S01]  /*fd60*/  MUFU.EX2 R183, R183 ;  /* 0x000000b700b77308 */ /* 0x000fe20000000800 */
[----:B0-----:R-:W-:-:S07]  /*fd70*/  CS2R R98, SRZ ;  /* 0x0000000000627805 */ /* 0x001fce000001ff00 */
[----:B------:R-:W-:Y:S08]  /*fd80*/  MUFU.EX2 R6, R6 ;  /* 0x0000000600067308 */ /* 0x000ff00000000800 */
[----:B------:R-:W-:Y:S01]  /*fd90*/  MUFU.EX2 R177, R177 ;  /* 0x000000b100b17308 */ /* 0x000fe20000000800 */
[----:B--2---:R-:W-:-:S07]  /*fda0*/  FMNMX.FTZ R37, R33, R26, !PT ;  /* 0x0000001a21257209 */ /* 0x004fce0007810000 */
[----:B------:R-:W-:Y:S01]  /*fdb0*/  MUFU.EX2 R10, R10 ;  /* 0x0000000a000a7308 */ /* 0x000fe20000000800 */
[----:B------:R-:W0:Y:S07]  /*fdc0*/  SHFL.BFLY PT, R26, R37, 0x1, 0x1f ;  /* 0x0c201f00251a7f89 */ /* 0x000e2e00000e0000 */
[----:B------:R-:W-:Y:S08]  /*fdd0*/  MUFU.EX2 R179, R179 ;  /* 0x000000b300b37308 */ /* 0x000ff00000000800 */
[----:B------:R-:W-:Y:S08]  /*fde0*/  MUFU.EX2 R12, R12 ;  /* 0x0000000c000c7308 */ /* 0x000ff00000000800 */
[----:B------:R-:W-:Y:S01]  /*fdf0*/  MUFU.EX2 R173, R173 ;  /* 0x000000ad00ad7308 */ /* 0x000fe20000000800 */
[----:B0-----:R-:W-:-:S02]  /*fe00*/  FMNMX.FTZ R26, R37, R26, !PT ;  /* 0x0000001a251a7209 */ /* 0x001fc40007810000 */
[----:B------:R-:W0:Y:S02]  /*fe10*/  @P1 LDC R37, c[0x0][0x44c] ;  /* 0x00011300ff251b82 */ /* 0x000e240000000800 */
[C---:B------:R-:W-:Y:S01]  /*fe20*/  FSETP.NEU.FTZ.AND P2, PT, R26.reuse, -INF , PT ;  /* 0xff8000001a00780b */ /* 0x040fe20003f5d000 */
[----:B------:R-:W-:Y:S02]  /*fe30*/  FMUL.FTZ R29, R26, UR48 ;  /* 0x000000301a1d7c20 */ /* 0x000fe40008410000 */
[----:B------:R-:W-:Y:S03]  /*fe40*/  MUFU.EX2 R175, R175 ;  /* 0x000000af00af7308 */ /* 0x000fe60000000800 */
[----:B------:R-:W-:-:S05]  /*fe50*/  FSEL R42, R29, RZ, P2 ;  /* 0x000000ff1d2a7208 */ /* 0x000fca0001000000 */
[----:B------:R-:W-:Y:S01]  /*fe60*/  MUFU.EX2 R169, R169 ;  /* 0x000000a900a97308 */ /* 0x000fe20000000800 */
[--C-:B------:R-:W-:Y:S01]  /*fe70*/  FFMA.FTZ R180, R48, UR48, -R42.reuse ;  /* 0x0000003030b47c23 */ /* 0x100fe2000801082a */
[--C-:B------:R-:W-:Y:S01]  /*fe80*/  FFMA.FTZ R29, R61, UR48, -R42.reuse ;  /* 0x000000303d1d7c23 */ /* 0x100fe2000801082a */
[----:B------:R-:W2:Y:S01]  /*fe90*/  @P1 LDC R48, c[0x0][0x450] ;  /* 0x00011400ff301b82 */ /* 0x000ea20000000800 */
[--C-:B------:R-:W-:Y:S01]  /*fea0*/  FFMA.FTZ R182, R5, UR48, -R42.reuse ;  /* 0x0000003005b67c23 */ /* 0x100fe2000801082a */
[--C-:B------:R-:W-:Y:S01]  /*feb0*/  FFMA.FTZ R3, R3, UR48, -R42.reuse ;  /* 0x0000003003037c23 */ /* 0x100fe2000801082a */
[--C-:B------:R-:W-:Y:S01]  /*fec0*/  FFMA.FTZ R176, R50, UR48, -R42.reuse ;  /* 0x0000003032b07c23 */ /* 0x100fe2000801082a */
[----:B------:R-:W-:Y:S01]  /*fed0*/  IMAD.U32 R5, RZ, RZ, UR38 ;  /* 0x00000026ff057e24 */ /* 0x000fe2000f8e00ff */
[----:B------:R-:W-:Y:S01]  /*fee0*/  MUFU.EX2 R180, R180 ;  /* 0x000000b400b47308 */ /* 0x000fe20000000800 */
[--C-:B------:R-:W-:Y:S01]  /*fef0*/  FFMA.FTZ R9, R9, UR48, -R42.reuse ;  /* 0x0000003009097c23 */ /* 0x100fe2000801082a */
[--C-:B------:R-:W-:Y:S01]  /*ff00*/  FFMA.FTZ R178, R11, UR48, -R42.reuse ;  /* 0x000000300bb27c23 */ /* 0x100fe2000801082a */
[----:B------:R-:W-:Y:S01]  /*ff10*/  FFMA.FTZ R11, R52, UR48, -R42 ;  /* 0x00000030340b7c23 */ /* 0x000fe2000801082a */
[----:B------:R-:W-:Y:S01]  /*ff20*/  PRMT R0, R5, 0x654, R0 ;  /* 0x0000065405007816 */ /* 0x000fe20000000000 */
[----:B0-----:R-:W-:-:S04]  /*ff30*/  @P1 IMAD.HI.U32 R37, R192, R37, RZ ;  /* 0x00000025c0251227 */ /* 0x001fc800078e00ff */
[--C-:B------:R-:W-:Y:S01]  /*ff40*/  FFMA.FTZ R172, R54, UR48, -R42.reuse ;  /* 0x0000003036ac7c23 */ /* 0x100fe2000801082a */
[--C-:B------:R-:W-:Y:S01]  /*ff50*/  FFMA.FTZ R13, R13, UR48, -R42.reuse ;  /* 0x000000300d0d7c23 */ /* 0x100fe2000801082a */
[----:B------:R-:W0:Y:S01]  /*ff60*/  MUFU.EX2 R29, R29 ;  /* 0x0000001d001d7308 */ /* 0x000e220000000800 */
[----:B------:R1:W-:Y:S01]  /*ff70*/  SYNCS.ARRIVE.TRANS64.RED.A1T0 RZ, [R0+URZ], RZ ;  /* 0x000000ff00ff79a7 */ /* 0x0003e2000810043f */
[--C-:B------:R-:W-:Y:S01]  /*ff80*/  FFMA.FTZ R174, R15, UR48, -R42.reuse ;  /* 0x000000300fae7c23 */ /* 0x100fe2000801082a */
[--C-:B------:R-:W-:Y:S01]  /*ff90*/  FFMA.FTZ R15, R56, UR48, -R42.reuse ;  /* 0x00000030380f7c23 */ /* 0x100fe2000801082a */
[--C-:B------:R-:W-:Y:S01]  /*ffa0*/  FFMA.FTZ R168, R58, UR48, -R42.reuse ;  /* 0x000000303aa87c23 */ /* 0x100fe2000801082a */
[--C-:B------:R-:W-:Y:S01]  /*ffb0*/  FFMA.FTZ R33, R21, UR48, -R42.reuse ;  /* 0x0000003015217c23 */ /* 0x100fe2000801082a */
[--C-:B------:R-:W-:Y:S01]  /*ffc0*/  FFMA.FTZ R170, R25, UR48, -R42.reuse ;  /* 0x0000003019aa7c23 */ /* 0x100fe2000801082a */
[----:B------:R-:W-:Y:S01]  /*ffd0*/  FFMA.FTZ R21, R60, UR48, -R42 ;  /* 0x000000303c157c23 */ /* 0x000fe2000801082a */
[----:B------:R-:W3:Y:S01]  /*ffe0*/  MUFU.EX2 R182, R182 ;  /* 0x000000b600b67308 */ /* 0x000ee20000000800 */
[----:B-1----:R-:W-:Y:S01]  /*fff0*/  FADD.FTZ R0, R181, R8 ;  /* 0x00000008b5007221 */ /* 0x002fe20000010000 */
[--C-:B------:R-:W-:Y:S01]  /*10000*/  FFMA.FTZ R164, R59, UR48, -R42.reuse ;  /* 0x000000303ba47c23 */ /* 0x100fe2000801082a */
[----:B--2---:R-:W-:Y:S01]  /*10010*/  @P1 SHF.R.U32.HI R35, RZ, R48, R37 ;  /* 0x00000030ff231219 */ /* 0x004fe20000011625 */
[--C-:B------:R-:W-:Y:S01]  /*10020*/  FFMA.FTZ R25, R63, UR48, -R42.reuse ;  /* 0x000000303f197c23 */ /* 0x100fe2000801082a */
[--C-:B------:R-:W-:Y:S01]  /*10030*/  FFMA.FTZ R166, R64, UR48, -R42.reuse ;  /* 0x0000003040a67c23 */ /* 0x100fe2000801082a */
[----:B------:R-:W-:Y:S01]  /*10040*/  FFMA.FTZ R57, R57, UR48, -R42 ;  /* 0x0000003039397c23 */ /* 0x000fe2000801082a */
[----:B------:R-:W-:Y:S01]  /*10050*/  IADD3 R37, R35, R195, -R194 ;  /* 0x000000c323257210 */ /* 0x000fe20007ffe8c2 */
[----:B------:R-:W1:Y:S01]  /*10060*/  MUFU.EX2 R3, R3 ;  /* 0x0000000300037308 */ /* 0x000e620000000800 */
[----:B0-----:R-:W-:Y:S01]  /*10070*/  FADD.FTZ R5, R180, R29 ;  /* 0x0000001db4057221 */ /* 0x001fe20000010000 */
[--C-:B------:R-:W-:Y:S01]  /*10080*/  FFMA.FTZ R27, R27, UR48, -R42.reuse ;  /* 0x000000301b1b7c23 */ /* 0x100fe2000801082a */
[----:B------:R-:W-:Y:S01]  /*10090*/  SHF.R.S32.HI R48, RZ, 0x1f, R37 ;  /* 0x0000001fff307819 */ /* 0x000fe20000011425 */
[--C-:B------:R-:W-:Y:S01]  /*100a0*/  FFMA.FTZ R55, R55, UR48, -R42.reuse ;  /* 0x0000003037377c23 */ /* 0x100fe2000801082a */
[--C-:B------:R-:W-:Y:S01]  /*100b0*/  FFMA.FTZ R53, R53, UR48, -R42.reuse ;  /* 0x0000003035357c23 */ /* 0x100fe2000801082a */
[----:B------:R-:W-:Y:S01]  /*100c0*/  F2FP.F16.F32.PACK_AB R180, R29, R180 ;  /* 0x000000b41db4723e */ /* 0x000fe200000000ff */
[----:B------:R-:W-:Y:S01]  /*100d0*/  FFMA.FTZ R62, R62, UR48, -R42 ;  /* 0x000000303e3e7c23 */ /* 0x000fe2000801082a */
[----:B------:R-:W0:Y:S01]  /*100e0*/  MUFU.EX2 R176, R176 ;  /* 0x000000b000b07308 */ /* 0x000e220000000800 */
[----:B---3--:R-:W-:Y:S01]  /*100f0*/  FADD.FTZ R46, R182, R5 ;  /* 0x00000005b62e7221 */ /* 0x008fe20000010000 */
[----:B------:R-:W-:Y:S01]  /*10100*/  FADD.FTZ R5, R183, R0 ;  /* 0x00000000b7057221 */ /* 0x000fe20000010000 */
[C---:B------:R-:W-:Y:S01]  /*10110*/  F2FP.F16.F32.PACK_AB R183, R6.reuse, R183 ;  /* 0x000000b706b7723e */ /* 0x040fe200000000ff */
[--C-:B------:R-:W-:Y:S01]  /*10120*/  FFMA.FTZ R51, R51, UR48, -R42.reuse ;  /* 0x0000003033337c23 */ /* 0x100fe2000801082a */
[--C-:B------:R-:W-:Y:S01]  /*10130*/  FFMA.FTZ R65, R65, UR48, -R42.reuse ;  /* 0x0000003041417c23 */ /* 0x100fe2000801082a */
[----:B------:R-:W-:Y:S01]  /*10140*/  FADD.FTZ R0, R6, R5 ;  /* 0x0000000506007221 */ /* 0x000fe20000010000 */
[----:B------:R-:W-:Y:S01]  /*10150*/  FFMA.FTZ R49, R49, UR48, -R42 ;  /* 0x0000003031317c23 */ /* 0x000fe2000801082a */
[----:B------:R-:W2:Y:S01]  /*10160*/  MUFU.EX2 R9, R9 ;  /* 0x0000000900097308 */ /* 0x000ea20000000800 */
[----:B-1----:R-:W-:Y:S01]  /*10170*/  FADD.FTZ R35, R3, R46 ;  /* 0x0000002e03237221 */ /* 0x002fe20000010000 */
[----:B------:R-:W-:Y:S01]  /*10180*/  FADD.FTZ R5, R177, R0 ;  /* 0x00000000b1057221 */ /* 0x000fe20000010000 */
[----:B------:R-:W-:Y:S01]  /*10190*/  F2FP.F16.F32.PACK_AB R182, R3, R182 ;  /* 0x000000b603b6723e */ /* 0x000fe200000000ff */
[--C-:B------:R-:W-:Y:S01]  /*101a0*/  FFMA.FTZ R66, R66, UR48, -R42.reuse ;  /* 0x0000003042427c23 */ /* 0x100fe2000801082a */
[--C-:B------:R-:W-:Y:S01]  /*101b0*/  FFMA.FTZ R47, R47, UR48, -R42.reuse ;  /* 0x000000302f2f7c23 */ /* 0x100fe2000801082a */
[----:B------:R-:W-:Y:S01]  /*101c0*/  FADD.FTZ R0, R10, R5 ;  /* 0x000000050a007221 */ /* 0x000fe20000010000 */
[----:B------:R-:W-:Y:S01]  /*101d0*/  FFMA.FTZ R67, R67, UR48, -R42 ;  /* 0x0000003043437c23 */ /* 0x000fe2000801082a */
[----:B------:R-:W1:Y:S01]  /*101e0*/  MUFU.EX2 R178, R178 ;  /* 0x000000b200b27308 */ /* 0x000e620000000800 */
[----:B0-----:R-:W-:Y:S01]  /*101f0*/  FADD.FTZ R46, R176, R35 ;  /* 0x00000023b02e7221 */ /* 0x001fe20000010000 */
[----:B------:R-:W-:Y:S01]  /*10200*/  FADD.FTZ R5, R179, R0 ;  /* 0x00000000b3057221 */ /* 0x000fe20000010000 */
[--C-:B------:R-:W-:Y:S01]  /*10210*/  FFMA.FTZ R45, R45, UR48, -R42.reuse ;  /* 0x000000302d2d7c23 */ /* 0x100fe2000801082a */
[----:B------:R-:W-:Y:S01]  /*10220*/  F2FP.F16.F32.PACK_AB R181, R8, R181 ;  /* 0x000000b508b5723e */ /* 0x000fe200000000ff */
[----:B------:R-:W-:Y:S01]  /*10230*/  FFMA.FTZ R42, R68, UR48, -R42 ;  /* 0x00000030442a7c23 */ /* 0x000fe2000801082a */
[C---:B------:R-:W-:Y:S01]  /*10240*/  FADD.FTZ R0, R12.reuse, R5 ;  /* 0x000000050c007221 */ /* 0x040fe20000010000 */
[----:B------:R-:W-:Y:S01]  /*10250*/  F2FP.F16.F32.PACK_AB R179, R12, R179 ;  /* 0x000000b30cb3723e */ /* 0x000fe200000000ff */
[----:B------:R-:W0:Y:S01]  /*10260*/  MUFU.EX2 R11, R11 ;  /* 0x0000000b000b7308 */ /* 0x000e220000000800 */
[----:B--2---:R-:W-:Y:S01]  /*10270*/  FADD.FTZ R35, R9, R46 ;  /* 0x0000002e09237221 */ /* 0x004fe20000010000 */
[----:B------:R-:W-:Y:S01]  /*10280*/  FADD.FTZ R5, R173, R0 ;  /* 0x00000000ad057221 */ /* 0x000fe20000010000 */
[----:B------:R-:W-:-:S02]  /*10290*/  F2FP.F16.F32.PACK_AB R176, R9, R176 ;  /* 0x000000b009b0723e */ /* 0x000fc400000000ff */
[----:B------:R-:W-:Y:S01]  /*102a0*/  IADD3 R12, R88, -0x2, RZ ;  /* 0xfffffffe580c7810 */ /* 0x000fe20007ffe0ff */
[----:B------:R-:W-:Y:S01]  /*102b0*/  FADD.FTZ R0, R14, R5 ;  /* 0x000000050e007221 */ /* 0x000fe20000010000 */
[----:B------:R-:W-:Y:S01]  /*102c0*/  F2FP.F16.F32.PACK_AB R177, R10, R177 ;  /* 0x000000b10ab1723e */ /* 0x000fe200000000ff */
[----:B------:R-:W2:Y:S01]  /*102d0*/  MUFU.EX2 R172, R172 ;  /* 0x000000ac00ac7308 */ /* 0x000ea20000000800 */
[----:B-1----:R-:W-:Y:S01]  /*102e0*/  FADD.FTZ R46, R178, R35 ;  /* 0x00000023b22e7221 */ /* 0x002fe20000010000 */
[----:B------:R-:W-:Y:S01]  /*102f0*/  FADD.FTZ R5, R175, R0 ;  /* 0x00000000af057221 */ /* 0x000fe20000010000 */
[----:B------:R-:W-:Y:S02]  /*10300*/  F2FP.F16.F32.PACK_AB R173, R14, R173 ;  /* 0x000000ad0ead723e */ /* 0x000fe400000000ff */
[----:B------:R-:W-:Y:S02]  /*10310*/  CS2R R88, SRZ ;  /* 0x0000000000587805 */ /* 0x000fe4000001ff00 */
[C---:B------:R-:W-:Y:S01]  /*10320*/  F2FP.F16.F32.PACK_AB R175, R20.reuse, R175 ;  /* 0x000000af14af723e */ /* 0x040fe200000000ff */
[----:B------:R-:W-:Y:S01]  /*10330*/  FADD.FTZ R0, R20, R5 ;  /* 0x0000000514007221 */ /* 0x000fe20000010000 */
[----:B------:R-:W-:Y:S01]  /*10340*/  LEA.HI R5, R48, R37, RZ, 0x7 ;  /* 0x0000002530057211 */ /* 0x000fe200078f38ff */
        /* <DEDUP_REMOVED lines=14> */
[----:B-1----:R-:W-:Y:S01]  /*10430*/  FADD.FTZ R46, R168, R35 ;  /* 0x00000023a82e7221 */ /* 0x002fe20000010000 */
[----:B------:R-:W-:Y:S01]  /*10440*/  FADD.FTZ R35, R169, R0 ;  /* 0x00000000a9237221 */ /* 0x000fe20000010000 */
[----:B------:R-:W-:-:S03]  /*10450*/  F2FP.F16.F32.PACK_AB R169, R24, R169 ;  /* 0x000000a918a9723e */ /* 0x000fc600000000ff */
[----:B------:R-:W-:Y:S02]  /*10460*/  FADD.FTZ R0, R24, R35 ;  /* 0x0000002318007221 */ /* 0x000fe40000010000 */
        /* <DEDUP_REMOVED lines=83> */
[----:B------:R0:W1:Y:S08]  /*109a0*/  MUFU.EX2 R6, R7 ;  /* 0x0000000700067308 */ /* 0x0000700000000800 */
[----:B------:R-:W3:Y:S01]  /*109b0*/  MUFU.EX2 R42, R42 ;  /* 0x0000002a002a7308 */ /* 0x000ee20000000800 */
[----:B0-----:R-:W-:Y:S01]  /*109c0*/  FADD.FTZ R7, R155, R8 ;  /* 0x000000089b077221 */ /* 0x001fe20000010000 */
[----:B--2---:R-:W-:-:S03]  /*109d0*/  FADD.FTZ R3, R45, R0 ;  /* 0x000000002d037221 */ /* 0x004fc60000010000 */
[C---:B-1----:R-:W-:Y:S01]  /*109e0*/  FADD.FTZ R0, R6.reuse, R7 ;  /* 0x0000000706007221 */ /* 0x042fe20000010000 */
[----:B------:R-:W-:Y:S02]  /*109f0*/  F2FP.F16.F32.PACK_AB R155, R6, R155 ;  /* 0x0000009b069b723e */ /* 0x000fe400000000ff */
[----:B------:R-:W-:-:S04]  /*10a00*/  SHF.R.S32.HI R6, RZ, 0x7, R5 ;  /* 0x00000007ff067819 */ /* 0x000fc80000011405 */
[----:B------:R-:W-:Y:S01]  /*10a10*/  VIMNMX R5, R199, R6, !PT ;  /* 0x00000006c7057248 */ /* 0x000fe20007fe0100 */
[C---:B---3--:R-:W-:Y:S01]  /*10a20*/  FADD.FTZ R3, R42.reuse, R3 ;  /* 0x000000032a037221 */ /* 0x048fe20000010000 */
[----:B------:R-:W-:Y:S02]  /*10a30*/  F2FP.F16.F32.PACK_AB R154, R42, R45 ;  /* 0x0000002d2a9a723e */ /* 0x000fe400000000ff */
[----:B------:R-:W-:-:S13]  /*10a40*/  ISETP.GE.AND P2, PT, R12, R5, PT ;  /* 0x000000050c00720c */ /* 0x000fda0003f46270 */
[----:B------:R-:W-:Y:S05]  /*10a50*/  @!P2 BRA `(.L_x_9555) ;  /* 0x0000003000eca947 */ /* 0x000fea0003800000 */
[----:B------:R-:W-:Y:S01]  /*10a60*/  IMAD.MOV.U32 R10, RZ, RZ, R31 ;  /* 0x000000ffff0a7224 */ /* 0x000fe200078e001f */
[----:B------:R-:W-:Y:S01]  /*10a70*/  MOV R13, R186 ;  /* 0x000000ba000d7202 */ /* 0x000fe20000000f00 */
[----:B------:R-:W-:Y:S02]  /*10a80*/  IMAD.MOV.U32 R11, RZ, RZ, R26 ;  /* 0x000000ffff0b7224 */ /* 0x000fe400078e001a */
[----:B------:R-:W-:Y:S02]  /*10a90*/  IMAD.MOV.U32 R6, RZ, RZ, R189 ;  /* 0x000000ffff067224 */ /* 0x000fe400078e00bd */
[----:B------:R-:W-:-:S07]  /*10aa0*/  IMAD.MOV.U32 R151, RZ, RZ, RZ ;  /* 0x000000ffff977224 */ /* 0x000fce00078e00ff */
.L_x_9567:
        /* <DEDUP_REMOVED lines=8> */
.L_x_9557:
        /* <DEDUP_REMOVED lines=8> */
.L_x_9558:
[----:B------:R-:W-:Y:S04]  /*10bb0*/  BSSY B0, `(.L_x_9556) ;  /* 0x0000004000007945 */ /* 0x000fe80003800000 */
[----:B-1----:R-:W-:Y:S05]  /*10bc0*/  @P3 BRA `(.L_x_9559) ;  /* 0x0000000000083947 */ /* 0x002fea0003800000 */
[----:B------:R-:W1:Y:S02]  /*10bd0*/  SYNCS.PHASECHK.TRANS64.TRYWAIT P3, [R7+URZ+0x28830], R8 ;  /* 0x02883008070075a7 */ /* 0x000e64000806017f */
[----:B-1----:R-:W-:Y:S05]  /*10be0*/  @!P3 BRA `(.L_x_9560) ;  /* 0x0000013000e4b947 */ /* 0x002fea0003800000 */
.L_x_9559:
[----:B------:R-:W-:Y:S05]  /*10bf0*/  BSYNC B0 ;  /* 0x0000000000007941 */ /* 0x000fea0003800000 */
.L_x_9556:
[----:B01----:R-:W0:Y:S01]  /*10c00*/  S2R R7, SR_TID.X ;  /* 0x0000000000077919 */ /* 0x003e220000002100 */
[----:B------:R-:W-:Y:S01]  /*10c10*/  IADD3 R186, R13, 0x1, RZ ;  /* 0x000000010dba7810 */ /* 0x000fe20007ffe0ff */
[----:B------:R-:W-:Y:S05]  /*10c20*/  WARPSYNC.ALL ;  /* 0x0000000000007948 */ /* 0x000fea0003800000 */
[C---:B------:R-:W-:Y:S01]  /*10c30*/  ISETP.NE.AND P3, PT, R186.reuse, 0x2, PT ;  /* 0x00000002ba00780c */ /* 0x040fe20003f65270 */
[----:B------:R-:W-:Y:S01]  /*10c40*/  IMAD.MOV.U32 R9, RZ, RZ, 0x40000040 ;  /* 0x40000040ff097424 */ /* 0x000fe200078e00ff */
[----:B------:R-:W-:Y:S01]  /*10c50*/  MOV R25, 0x40000040 ;  /* 0x4000004000197802 */ /* 0x000fe20000000f00 */
[----:B------:R-:W-:Y:S01]  /*10c60*/  IMAD.MOV.U32 R21, RZ, RZ, 0x40000040 ;  /* 0x40000040ff157424 */ /* 0x000fe200078e00ff */
[----:B------:R-:W-:Y:S01]  /*10c70*/  SEL R186, R186, RZ, P3 ;  /* 0x000000ffbaba7207 */ /* 0x000fe20001800000 */
[----:B------:R-:W-:Y:S01]  /*10c80*/  IMAD.MOV.U32 R15, RZ, RZ, 0x40000040 ;  /* 0x40000040ff0f7424 */ /* 0x000fe200078e00ff */
[----:B------:R-:W-:-:S02]  /*10c90*/  R2UR UR7, R9 ;  /* 0x00000000090772ca */ /* 0x000fc400000e0000 */
[C---:B------:R-:W-:Y:S01]  /*10ca0*/  R2UR UR15, R25.reuse ;  /* 0x00000000190f72ca */ /* 0x040fe200000e0000 */
[----:B------:R-:W-:Y:S01]  /*10cb0*/  IMAD R8, R186, 0x800, R4 ;  /* 0x00000800ba087824 */ /* 0x000fe200078e0204 */
[----:B------:R-:W-:Y:S02]  /*10cc0*/  R2UR UR31, R25 ;  /* 0x00000000191f72ca */ /* 0x000fe400000e0000 */
[----:B------:R-:W-:Y:S01]  /*10cd0*/  R2UR UR11, R21 ;  /* 0x00000000150b72ca */ /* 0x000fe200000e0000 */
[C---:B------:R-:W-:Y:S01]  /*10ce0*/  VIADD R20, R8.reuse, 0x2 ;  /* 0x0000000208147836 */ /* 0x040fe20000000000 */
[C---:B------:R-:W-:Y:S01]  /*10cf0*/  IADD3 R24, R8.reuse, 0x4, RZ ;  /* 0x0000000408187810 */ /* 0x040fe20007ffe0ff */
[C---:B------:R-:W-:Y:S01]  /*10d00*/  VIADD R14, R8.reuse, 0x6 ;  /* 0x00000006080e7836 */ /* 0x040fe20000000000 */
[----:B------:R-:W-:Y:S02]  /*10d10*/  R2UR UR6, R8 ;  /* 0x00000000080672ca */ /* 0x000fe400000e0000 */
[----:B------:R-:W-:-:S02]  /*10d20*/  R2UR UR14, R24 ;  /* 0x00000000180e72ca */ /* 0x000fc400000e0000 */
[----:B------:R-:W-:Y:S02]  /*10d30*/  IADD3 R24, R8, 0x404, RZ ;  /* 0x0000040408187810 */ /* 0x000fe40007ffe0ff */
[----:B------:R-:W-:Y:S01]  /*10d40*/  R2UR UR10, R20 ;  /* 0x00000000140a72ca */ /* 0x000fe200000e0000 */
[----:B------:R-:W-:Y:S01]  /*10d50*/  VIADD R20, R8, 0x400 ;  /* 0x0000040008147836 */ /* 0x000fe20000000000 */
[----:B------:R-:W-:Y:S02]  /*10d60*/  R2UR UR30, R24 ;  /* 0x00000000181e72ca */ /* 0x000fe400000e0000 */
[----:B0-----:R-:W-:Y:S02]  /*10d70*/  SHF.R.U32.HI R7, RZ, 0x7, R7 ;  /* 0x00000007ff077819 */ /* 0x001fe40000011607 */
[----:B------:R-:W-:Y:S01]  /*10d80*/  R2UR UR18, R14 ;  /* 0x000000000e1272ca */ /* 0x000fe200000e0000 */
[----:B------:R-:W-:Y:S01]  /*10d90*/  VIADD R14, R8, 0x402 ;  /* 0x00000402080e7836 */ /* 0x000fe20000000000 */
        /* <DEDUP_REMOVED lines=37> */
.L_x_9562:
[----:B------:R-:W-:Y:S01]  /*10ff0*/  SHF.L.U32 R6, R6, 0x1f, RZ ;  /* 0x0000001f06067819 */ /* 0x000fe200000006ff */
[----:B------:R-:W-:-:S04]  /*11000*/  IMAD R7, R13, 0x8, R18 ;  /* 0x000000080d077824 */ /* 0x000fc800078e0212 */
[----:B------:R0:W1:Y:S01]  /*11010*/  SYNCS.PHASECHK.TRANS64.TRYWAIT P2, [R7+URZ+0x28850], R6 ;  /* 0x02885006070075a7 */ /* 0x000062000804017f */
[----:B------:R-:W-:Y:S05]  /*11020*/  @!P0 BRA `(.L_x_9563) ;  /* 0x0000000000048947 */ /* 0x000fea0003800000 */
[----:B------:R-:W-:Y:S01]  /*11030*/  BPT.TRAP 0x1 ;  /* 0x000000040000795c */ /* 0x000fe20000300000 */
.L_x_9563:
[----:B-1----:R-:W-:Y:S05]  /*11040*/  @P2 BRA `(.L_x_9561) ;  /* 0x0000000000082947 */ /* 0x002fea0003800000 */
[----:B------:R-:W1:Y:S02]  /*11050*/  SYNCS.PHASECHK.TRANS64.TRYWAIT P2, [R7+URZ+0x28850], R6 ;  /* 0x02885006070075a7 */ /* 0x000e64000804017f */
[----:B-1----:R-:W-:Y:S05]  /*11060*/  @!P2 BRA `(.L_x_9564) ;  /* 0x0000012c00d8a947 */ /* 0x002fea0003800000 */
.L_x_9561:
[----:B01----:R-:W-:Y:S01]  /*11070*/  VIADD R6, R18, 0x400 ;  /* 0x0000040012067836 */ /* 0x003fe20000000000 */
[----:B------:R-:W-:Y:S05]  /*11080*/  WARPSYNC.ALL ;  /* 0x0000000000007948 */ /* 0x000fea0003800000 */
[----:B------:R-:W-:Y:S01]  /*11090*/  SHF.R.U32.HI R6, RZ, 0x4, R6 ;  /* 0x00000004ff067819 */ /* 0x000fe20000011606 */
[----:B------:R-:W-:Y:S01]  /*110a0*/  IMAD.MOV.U32 R7, RZ, RZ, 0x40000040 ;  /* 0x40000040ff077424 */ /* 0x000fe200078e00ff */
[----:B------:R-:W-:Y:S01]  /*110b0*/  WARPGROUP.ARRIVE ;  /* 0x00000000000079c5 */ /* 0x000fe20000000000 */
[----:B------:R-:W-:Y:S01]  /*110c0*/  IMAD.MOV.U32 R9, RZ, RZ, 0x40000040 ;  /* 0x40000040ff097424 */ /* 0x000fe200078e00ff */
[----:B------:R-:W-:-:S04]  /*110d0*/  LOP3.LUT R6, R6, 0x3fff, RZ, 0xc0, !PT ;  /* 0x00003fff06067812 */ /* 0x000fc800078ec0ff */
[----:B------:R-:W0:Y:S01]  /*110e0*/  S2R R14, SR_TID.X ;  /* 0x00000000000e7919 */ /* 0x000e220000002100 */
[----:B------:R-:W-:Y:S01]  /*110f0*/  R2UR UR7, R7 ;  /* 0x00000000070772ca */ /* 0x000fe200000e0000 */
[----:B------:R-:W-:Y:S01]  /*11100*/  IMAD.MOV.U32 R7, RZ, RZ, 0x40000040 ;  /* 0x40000040ff077424 */ /* 0x000fe200078e00ff */
[----:B------:R-:W-:-:S04]  /*11110*/  LOP3.LUT R6, R6, 0x4000000, RZ, 0xfc, !PT ;  /* 0x0400000006067812 */ /* 0x000fc800078efcff */
[----:B------:R-:W-:-:S04]  /*11120*/  LEA R6, R13, R6, 0xb ;  /* 0x000000060d067211 */ /* 0x000fc800078e58ff */
[C---:B------:R-:W-:Y:S01]  /*11130*/  R2UR UR6, R6.reuse ;  /* 0x00000000060672ca */ /* 0x040fe200000e0000 */
[----:B------:R-:W-:-:S12]  /*11140*/  VIADD R8, R6, 0x80 ;  /* 0x0000008006087836 */ /* 0x000fd80000000000 */
[----:B------:R-:W-:Y:S01]  /*11150*/  HGMMA.64x128x16.F32 R88, R180, gdesc[UR4].tnspB, R88, gsb0 ;  /* 0x41e00004b4587df0 */ /* 0x000fe20008000858 */
[----:B------:R-:W-:Y:S02]  /*11160*/  R2UR UR6, R8 ;  /* 0x00000000080672ca */ /* 0x000fe400000e0000 */
[----:B------:R-:W-:Y:S01]  /*11170*/  R2UR UR7, R9 ;  /* 0x00000000090772ca */ /* 0x000fe200000e0000 */
[----:B------:R-:W-:Y:S01]  /*11180*/  IMAD.MOV.U32 R9, RZ, RZ, 0x40000040 ;  /* 0x40000040ff097424 */ /* 0x000fe200078e00ff */
[----:B------:R-:W-:Y:S02]  /*11190*/  IADD3 R8, R6, 0x100, RZ ;  /* 0x0000010006087810 */ /* 0x000fe40007ffe0ff */
        /* <DEDUP_REMOVED lines=48> */
.L_x_9565:
[----:B------:R-:W-:Y:S01]  /*114a0*/  FMUL.FTZ R158, R33, UR47 ;  /* 0x0000002f219e7c20 */ /* 0x000fe20008410000 */
[----:B------:R-:W-:Y:S01]  /*114b0*/  FMUL.FTZ R14, R34, UR47 ;  /* 0x0000002f220e7c20 */ /* 0x000fe20008410000 */
[----:B------:R-:W1:Y:S01]  /*114c0*/  @P1 LDC R33, c[0x0][0x44c] ;  /* 0x00011300ff211b82 */ /* 0x000e620000000800 */
[----:B0-----:R-:W-:Y:S01]  /*114d0*/  FMUL.FTZ R6, R26, UR47 ;  /* 0x0000002f1a067c20 */ /* 0x001fe20008410000 */
[----:B------:R-:W-:Y:S01]  /*114e0*/  IADD3 R26, R206, R192, RZ ;  /* 0x000000c0ce1a7210 */ /* 0x000fe20007ffe0ff */
[----:B------:R-:W-:Y:S01]  /*114f0*/  FMUL.FTZ R157, R24, UR47 ;  /* 0x0000002f189d7c20 */ /* 0x000fe20008410000 */
[----:B------:R-:W-:Y:S01]  /*11500*/  FMUL.FTZ R156, R25, UR47 ;  /* 0x0000002f199c7c20 */ /* 0x000fe20008410000 */
[----:B------:R-:W-:Y:S01]  /*11510*/  FMUL.FTZ R15, R35, UR47 ;  /* 0x0000002f230f7c20 */ /* 0x000fe20008410000 */
[----:B------:R-:W-:Y:S01]  /*11520*/  FMUL.FTZ R155, R28, UR47 ;  /* 0x0000002f1c9b7c20 */ /* 0x000fe20008410000 */
[----:B------:R-:W-:Y:S01]  /*11530*/  FMUL.FTZ R153, R29, UR47 ;  /* 0x0000002f1d997c20 */ /* 0x000fe20008410000 */
[----:B------:R-:W0:Y:S01]  /*11540*/  @P1 LDC R34, c[0x0][0x450] ;  /* 0x00011400ff221b82 */ /* 0x000e220000000800 */
        /* <DEDUP_REMOVED lines=15> */
[----:B-1----:R-:W-:Y:S01]  /*11640*/  @P1 IMAD.HI.U32 R33, R26, R33, RZ ;  /* 0x000000211a211227 */ /* 0x002fe200078e00ff */
[----:B------:R-:W1:Y:S03]  /*11650*/  MUFU.TANH R155, R155 ;  /* 0x0000009b009b7308 */ /* 0x000e660000002400 */
[----:B------:R-:W-:Y:S01]  /*11660*/  FMUL.FTZ R45, R53, UR47 ;  /* 0x0000002f352d7c20 */ /* 0x000fe20008410000 */
[----:B------:R-:W-:Y:S01]  /*11670*/  FMUL.FTZ R25, R43, UR47 ;  /* 0x0000002f2b197c20 */ /* 0x000fe20008410000 */
[----:B------:R-:W-:Y:S01]  /*11680*/  FMUL.FTZ R43, R49, UR47 ;  /* 0x0000002f312b7c20 */ /* 0x000fe20008410000 */
[----:B------:R-:W-:Y:S01]  /*11690*/  FMUL.FTZ R9, R31, UR47 ;  /* 0x0000002f1f097c20 */ /* 0x000fe20008410000 */
[----:B------:R-:W-:Y:S01]  /*116a0*/  FMUL.FTZ R31, R54, UR47 ;  /* 0x0000002f361f7c20 */ /* 0x000fe20008410000 */
[----:B------:R-:W-:Y:S01]  /*116b0*/  FMUL.FTZ R7, R27, UR47 ;  /* 0x0000002f1b077c20 */ /* 0x000fe20008410000 */
[----:B0-----:R-:W-:Y:S01]  /*116c0*/  @P1 SHF.R.U32.HI R26, RZ, R34, R33 ;  /* 0x00000022ff1a1219 */ /* 0x001fe20000011621 */
[----:B------:R-:W-:Y:S01]  /*116d0*/  IMAD.MOV.U32 R33, RZ, RZ, -0x80 ;  /* 0xffffff80ff217424 */ /* 0x000fe200078e00ff */
[----:B------:R-:W0:Y:S01]  /*116e0*/  MUFU.TANH R153, R153 ;  /* 0x0000009900997308 */ /* 0x000e220000002400 */
[----:B------:R-:W-:Y:S01]  /*116f0*/  FMUL.FTZ R32, R55, UR47 ;  /* 0x0000002f37207c20 */ /* 0x000fe20008410000 */
[----:B------:R-:W-:Y:S01]  /*11700*/  FMUL.FTZ R27, R46, UR47 ;  /* 0x0000002f2e1b7c20 */ /* 0x000fe20008410000 */
[----:B------:R-:W4:Y:S01]  /*11710*/  SHFL.IDX PT, R159, R26, RZ, 0x1c1f ;  /* 0x001c1fff1a9f7589 */ /* 0x000f2200000e0000 */
[----:B------:R-:W-:-:S02]  /*11720*/  IMAD R34, R12, R33, 0x1 ;  /* 0x000000010c227424 */ /* 0x000fc400078e0221 */
[----:B------:R-:W-:Y:S01]  /*11730*/  FMUL.FTZ R46, R56, UR47 ;  /* 0x0000002f382e7c20 */ /* 0x000fe20008410000 */
[----:B------:R-:W-:Y:S01]  /*11740*/  FMUL.FTZ R28, R47, UR47 ;  /* 0x0000002f2f1c7c20 */ /* 0x000fe20008410000 */
[----:B------:R-:W-:Y:S01]  /*11750*/  FMUL.FTZ R47, R57, UR47 ;  /* 0x0000002f392f7c20 */ /* 0x000fe20008410000 */
[----:B------:R-:W5:Y:S01]  /*11760*/  MUFU.TANH R152, R152 ;  /* 0x0000009800987308 */ /* 0x000f620000002400 */
[----:B------:R-:W-:Y:S01]  /*11770*/  IADD3 R35, R195, R34, -R193 ;  /* 0x00000022c3237210 */ /* 0x000fe20007ffe8c1 */
[----:B------:R-:W-:Y:S01]  /*11780*/  FMUL.FTZ R49, R60, UR47 ;  /* 0x0000002f3c317c20 */ /* 0x000fe20008410000 */
[----:B------:R-:W-:Y:S01]  /*11790*/  FMUL.FTZ R48, R61, UR47 ;  /* 0x0000002f3d307c20 */ /* 0x000fe20008410000 */
[----:B------:R-:W-:Y:S01]  /*117a0*/  FMUL.FTZ R8, R30, UR47 ;  /* 0x0000002f1e087c20 */ /* 0x000fe20008410000 */
[----:B------:R-:W-:Y:S01]  /*117b0*/  FMUL.FTZ R33, R58, UR47 ;  /* 0x0000002f3a217c20 */ /* 0x000fe20008410000 */
[----:B------:R-:W-:Y:S02]  /*117c0*/  IMAD.IADD R154, R35, 0x1, -R194 ;  /* 0x00000001239a7824 */ /* 0x000fe400078e0ac2 */
        /* <DEDUP_REMOVED lines=12> */
[----:B----4-:R-:W-:-:S02]  /*11890*/  IMAD.IADD R159, R154, 0x1, R159 ;  /* 0x000000019a9f7824 */ /* 0x010fc400078e029f */
[----:B------:R-:W-:Y:S01]  /*118a0*/  FMUL.FTZ R67, R71, UR47 ;  /* 0x0000002f47437c20 */ /* 0x000fe20008410000 */
[----:B------:R-:W-:Y:S01]  /*118b0*/  FMUL.FTZ R71, R79, UR47 ;  /* 0x0000002f4f477c20 */ /* 0x000fe20008410000 */
[----:B------:R-:W-:Y:S01]  /*118c0*/  UMOV UR48, UR45 ;  /* 0x0000002d00307c82 */ /* 0x000fe20008000000 */
[C---:B------:R-:W-:Y:S01]  /*118d0*/  ISETP.GT.AND P2, PT, R159.reuse, RZ, PT ;  /* 0x000000ff9f00720c */ /* 0x040fe20003f44270 */
[----:B------:R-:W4:Y:S01]  /*118e0*/  MUFU.TANH R36, R36 ;  /* 0x0000002400247308 */ /* 0x000f220000002400 */
[----:B------:R-:W-:Y:S02]  /*118f0*/  ISETP.GT.AND P3, PT, R159, 0x1, PT ;  /* 0x000000019f00780c */ /* 0x000fe40003f64270 */
[----:B--2---:R-:W-:Y:S02]  /*11900*/  FSEL R157, R157, -INF , P2 ;  /* 0xff8000009d9d7808 */ /* 0x004fe40001000000 */
[----:B------:R-:W-:Y:S02]  /*11910*/  ISETP.GT.AND P2, PT, R159, 0x8, PT ;  /* 0x000000089f00780c */ /* 0x000fe40003f44270 */
[----:B---3--:R-:W-:Y:S01]  /*11920*/  FSEL R156, R156, -INF , P3 ;  /* 0xff8000009c9c7808 */ /* 0x008fe20001800000 */
[----:B------:R-:W2:Y:S01]  /*11930*/  MUFU.TANH R38, R38 ;  /* 0x0000002600267308 */ /* 0x000ea20000002400 */
[----:B------:R-:W-:-:S02]  /*11940*/  FMNMX.FTZ R35, R157, R11, !PT ;  /* 0x0000000b9d237209 */ /* 0x000fc40007810000 */
[----:B------:R-:W-:Y:S02]  /*11950*/  ISETP.GT.AND P3, PT, R159, 0x9, PT ;  /* 0x000000099f00780c */ /* 0x000fe40003f64270 */
[----:B-1----:R-:W-:Y:S02]  /*11960*/  FSEL R155, R155, -INF , P2 ;  /* 0xff8000009b9b7808 */ /* 0x002fe40001000000 */
[----:B------:R-:W-:Y:S01]  /*11970*/  FMNMX.FTZ R50, R156, R35, !PT ;  /* 0x000000239c327209 */ /* 0x000fe20007810000 */
[----:B------:R-:W1:Y:S01]  /*11980*/  MUFU.TANH R39, R39 ;  /* 0x0000002700277308 */ /* 0x000e620000002400 */
[----:B------:R-:W-:Y:S02]  /*11990*/  ISETP.GT.AND P2, PT, R159, 0x10, PT ;  /* 0x000000109f00780c */ /* 0x000fe40003f44270 */
[----:B0-----:R-:W-:Y:S02]  /*119a0*/  FSEL R153, R153, -INF , P3 ;  /* 0xff80000099997808 */ /* 0x001fe40001800000 */
[----:B------:R-:W-:Y:S01]  /*119b0*/  FMNMX.FTZ R52, R155, R50, !PT ;  /* 0x000000329b347209 */ /* 0x000fe20007810000 */
[----:B------:R-:W-:Y:S01]  /*119c0*/  FMUL.FTZ R50, R64, UR47 ;  /* 0x0000002f40327c20 */ /* 0x000fe20008410000 */
[----:B------:R-:W-:Y:S01]  /*119d0*/  ISETP.GT.AND P3, PT, R159, 0x11, PT ;  /* 0x000000119f00780c */ /* 0x000fe20003f64270 */
[----:B------:R-:W0:Y:S01]  /*119e0*/  MUFU.TANH R40, R40 ;  /* 0x0000002800287308 */ /* 0x000e220000002400 */
[----:B-----5:R-:W-:-:S02]  /*119f0*/  FSEL R152, R152, -INF , P2 ;  /* 0xff80000098987808 */ /* 0x020fc40001000000 */
[----:B------:R-:W-:Y:S02]  /*11a00*/  FMNMX.FTZ R37, R153, R52, !PT ;  /* 0x0000003499257209 */ /* 0x000fe40007810000 */
[C---:B------:R-:W-:Y:S02]  /*11a10*/  ISETP.GT.AND P2, PT, R159.reuse, 0x18, PT ;  /* 0x000000189f00780c */ /* 0x040fe40003f44270 */
[----:B------:R-:W-:Y:S01]  /*11a20*/  FSEL R35, R158, -INF , P3 ;  /* 0xff8000009e237808 */ /* 0x000fe20001800000 */
[----:B------:R-:W3:Y:S01]  /*11a30*/  MUFU.TANH R41, R41 ;  /* 0x0000002900297308 */ /* 0x000ee20000002400 */
[----:B------:R-:W-:Y:S02]  /*11a40*/  FMNMX.FTZ R52, R152, R37, !PT ;  /* 0x0000002598347209 */ /* 0x000fe40007810000 */
[----:B------:R-:W-:Y:S02]  /*11a50*/  ISETP.GT.AND P3, PT, R159, 0x19, PT ;  /* 0x000000199f00780c */ /* 0x000fe40003f64270 */
[----:B------:R-:W-:-:S02]  /*11a60*/  FSEL R37, R160, -INF , P2 ;  /* 0xff800000a0257808 */ /* 0x000fc40001000000 */
[----:B------:R-:W-:Y:S01]  /*11a70*/  FMNMX.FTZ R52, R35, R52, !PT ;  /* 0x0000003423347209 */ /* 0x000fe20007810000 */
[----:B------:R-:W5:Y:S01]  /*11a80*/  MUFU.TANH R42, R42 ;  /* 0x0000002a002a7308 */ /* 0x000f620000002400 */
[----:B------:R-:W-:Y:S02]  /*11a90*/  ISETP.GT.AND P2, PT, R159, 0x20, PT ;  /* 0x000000209f00780c */ /* 0x000fe40003f44270 */
[----:B----4-:R-:W-:Y:S02]  /*11aa0*/  FSEL R36, R36, -INF , P3 ;  /* 0xff80000024247808 */ /* 0x010fe40001800000 */
[----:B------:R-:W-:Y:S01]  /*11ab0*/  FMNMX.FTZ R53, R37, R52, !PT ;  /* 0x0000003425357209 */ /* 0x000fe20007810000 */
[----:B------:R-:W-:Y:S01]  /*11ac0*/  FMUL.FTZ R52, R68, UR47 ;  /* 0x0000002f44347c20 */ /* 0x000fe20008410000 */
[----:B------:R-:W-:Y:S01]  /*11ad0*/  ISETP.GT.AND P3, PT, R159, 0x21, PT ;  /* 0x000000219f00780c */ /* 0x000fe20003f64270 */
[----:B------:R-:W4:Y:S01]  /*11ae0*/  MUFU.TANH R43, R43 ;  /* 0x0000002b002b7308 */ /* 0x000f220000002400 */
[----:B--2---:R-:W-:-:S02]  /*11af0*/  FSEL R38, R38, -INF , P2 ;  /* 0xff80000026267808 */ /* 0x004fc40001000000 */
[----:B------:R-:W-:Y:S02]  /*11b00*/  FMNMX.FTZ R53, R36, R53, !PT ;  /* 0x0000003524357209 */ /* 0x000fe40007810000 */
[----:B------:R-:W-:Y:S02]  /*11b10*/  ISETP.GT.AND P2, PT, R159, 0x28, PT ;  /* 0x000000289f00780c */ /* 0x000fe40003f44270 */
[----:B-1----:R-:W-:Y:S01]  /*11b20*/  FSEL R39, R39, -INF , P3 ;  /* 0xff80000027277808 */ /* 0x002fe20001800000 */
[----:B------:R-:W1:Y:S01]  /*11b30*/  MUFU.TANH R44, R44 ;  /* 0x0000002c002c7308 */ /* 0x000e620000002400 */
[----:B------:R-:W-:Y:S01]  /*11b40*/  FMNMX.FTZ R54, R38, R53, !PT ;  /* 0x0000003526367209 */ /* 0x000fe20007810000 */
[----:B------:R-:W-:Y:S01]  /*11b50*/  FMUL.FTZ R53, R69, UR47 ;  /* 0x0000002f45357c20 */ /* 0x000fe20008410000 */
[----:B------:R-:W-:Y:S02]  /*11b60*/  ISETP.GT.AND P3, PT, R159, 0x29, PT ;  /* 0x000000299f00780c */ /* 0x000fe40003f64270 */
[----:B0-----:R-:W-:-:S02]  /*11b70*/  FSEL R40, R40, -INF , P2 ;  /* 0xff80000028287808 */ /* 0x001fc40001000000 */
[----:B------:R-:W-:Y:S01]  /*11b80*/  FMNMX.FTZ R55, R39, R54, !PT ;  /* 0x0000003627377209 */ /* 0x000fe20007810000 */
[----:B------:R-:W0:Y:S01]  /*11b90*/  MUFU.TANH R45, R45 ;  /* 0x0000002d002d7308 */ /* 0x000e220000002400 */
[----:B------:R-:W-:Y:S02]  /*11ba0*/  ISETP.GT.AND P2, PT, R159, 0x30, PT ;  /* 0x000000309f00780c */ /* 0x000fe40003f44270 */
[----:B---3--:R-:W-:Y:S02]  /*11bb0*/  FSEL R41, R41, -INF , P3 ;  /* 0xff80000029297808 */ /* 0x008fe40001800000 */
[----:B------:R-:W-:Y:S01]  /*11bc0*/  FMNMX.FTZ R54, R40, R55, !PT ;  /* 0x0000003728367209 */ /* 0x000fe20007810000 */
[----:B------:R-:W-:Y:S01]  /*11bd0*/  FMUL.FTZ R55, R72, UR47 ;  /* 0x0000002f48377c20 */ /* 0x000fe20008410000 */
[----:B------:R-:W-:Y:S01]  /*11be0*/  ISETP.GT.AND P3, PT, R159, 0x31, PT ;  /* 0x000000319f00780c */ /* 0x000fe20003f64270 */
[----:B------:R-:W2:Y:S01]  /*11bf0*/  MUFU.TANH R46, R46 ;  /* 0x0000002e002e7308 */ /* 0x000ea20000002400 */
[----:B-----5:R-:W-:-:S02]  /*11c00*/  FSEL R42, R42, -INF , P2 ;  /* 0xff8000002a2a7808 */ /* 0x020fc40001000000 */
[----:B------:R-:W-:Y:S01]  /*11c10*/  FMNMX.FTZ R57, R41, R54, !PT ;  /* 0x0000003629397209 */ /* 0x000fe20007810000 */
[----:B------:R-:W-:Y:S01]  /*11c20*/  FMUL.FTZ R54, R73, UR47 ;  /* 0x0000002f49367c20 */ /* 0x000fe20008410000 */
[----:B------:R-:W-:Y:S01]  /*11c30*/  ISETP.GT.AND P2, PT, R159, 0x38, PT ;  /* 0x000000389f00780c */ /* 0x000fe20003f44270 */
[----:B------:R-:W-:Y:S01]  /*11c40*/  FMUL.FTZ R73, R83, UR47 ;  /* 0x0000002f53497c20 */ /* 0x000fe20008410000 */
[----:B----4-:R-:W-:Y:S01]  /*11c50*/  FSEL R43, R43, -INF , P3 ;  /* 0xff8000002b2b7808 */ /* 0x010fe20001800000 */
[----:B------:R-:W3:Y:S01]  /*11c60*/  MUFU.TANH R47, R47 ;  /* 0x0000002f002f7308 */ /* 0x000ee20000002400 */
[----:B------:R-:W-:Y:S02]  /*11c70*/  FMNMX.FTZ R56, R42, R57, !PT ;  /* 0x000000392a387209 */ /* 0x000fe40007810000 */
[----:B------:R-:W-:Y:S02]  /*11c80*/  ISETP.GT.AND P3, PT, R159, 0x39, PT ;  /* 0x000000399f00780c */ /* 0x000fe40003f64270 */
[----:B-1----:R-:W-:-:S02]  /*11c90*/  FSEL R44, R44, -INF , P2 ;  /* 0xff8000002c2c7808 */ /* 0x002fc40001000000 */
[----:B------:R-:W-:Y:S01]  /*11ca0*/  FMNMX.FTZ R57, R43, R56, !PT ;  /* 0x000000382b397209 */ /* 0x000fe20007810000 */
[----:B------:R-:W1:Y:S01]  /*11cb0*/  MUFU.TANH R49, R49 ;  /* 0x0000003100317308 */ /* 0x000e620000002400 */
[----:B------:R-:W-:Y:S01]  /*11cc0*/  ISETP.GT.AND P2, PT, R159, 0x40, PT ;  /* 0x000000409f00780c */ /* 0x000fe20003f44270 */
[----:B------:R-:W-:Y:S01]  /*11cd0*/  FMUL.FTZ R56, R76, UR47 ;  /* 0x0000002f4c387c20 */ /* 0x000fe20008410000 */
[----:B0-----:R-:W-:Y:S02]  /*11ce0*/  FSEL R45, R45, -INF , P3 ;  /* 0xff8000002d2d7808 */ /* 0x001fe40001800000 */
[----:B------:R-:W-:Y:S02]  /*11cf0*/  FMNMX.FTZ R58, R44, R57, !PT ;  /* 0x000000392c3a7209 */ /* 0x000fe40007810000 */
[----:B------:R-:W-:Y:S01]  /*11d00*/  ISETP.GT.AND P3, PT, R159, 0x41, PT ;  /* 0x000000419f00780c */ /* 0x000fe20003f64270 */
[----:B------:R-:W0:Y:S01]  /*11d10*/  MUFU.TANH R48, R48 ;  /* 0x0000003000307308 */ /* 0x000e220000002400 */
[----:B--2---:R-:W-:-:S02]  /*11d20*/  FSEL R46, R46, -INF , P2 ;  /* 0xff8000002e2e7808 */ /* 0x004fc40001000000 */
[----:B------:R-:W-:Y:S02]  /*11d30*/  FMNMX.FTZ R57, R45, R58, !PT ;  /* 0x0000003a2d397209 */ /* 0x000fe40007810000 */
[----:B------:R-:W-:Y:S02]  /*11d40*/  ISETP.GT.AND P2, PT, R159, 0x48, PT ;  /* 0x000000489f00780c */ /* 0x000fe40003f44270 */
[----:B---3--:R-:W-:Y:S01]  /*11d50*/  FSEL R47, R47, -INF , P3 ;  /* 0xff8000002f2f7808 */ /* 0x008fe20001800000 */
[----:B------:R-:W2:Y:S01]  /*11d60*/  MUFU.TANH R50, R50 ;  /* 0x0000003200327308 */ /* 0x000ea20000002400 */
[----:B------:R-:W-:Y:S01]  /*11d70*/  FMNMX.FTZ R58, R46, R57, !PT ;  /* 0x000000392e3a7209 */ /* 0x000fe20007810000 */
[----:B------:R-:W-:Y:S01]  /*11d80*/  FMUL.FTZ R57, R77, UR47 ;  /* 0x0000002f4d397c20 */ /* 0x000fe20008410000 */
[----:B------:R-:W-:Y:S02]  /*11d90*/  ISETP.GT.AND P3, PT, R159, 0x49, PT ;  /* 0x000000499f00780c */ /* 0x000fe40003f64270 */
[----:B-1----:R-:W-:-:S02]  /*11da0*/  FSEL R49, R49, -INF , P2 ;  /* 0xff80000031317808 */ /* 0x002fc40001000000 */
[----:B------:R-:W-:Y:S01]  /*11db0*/  FMNMX.FTZ R58, R47, R58, !PT ;  /* 0x0000003a2f3a7209 */ /* 0x000fe20007810000 */
[----:B------:R-:W1:Y:S01]  /*11dc0*/  MUFU.TANH R51, R51 ;  /* 0x0000003300337308 */ /* 0x000e620000002400 */
[----:B------:R-:W-:Y:S02]  /*11dd0*/  ISETP.GT.AND P2, PT, R159, 0x50, PT ;  /* 0x000000509f00780c */ /* 0x000fe40003f44270 */
[----:B0-----:R-:W-:Y:S02]  /*11de0*/  FSEL R48, R48, -INF , P3 ;  /* 0xff80000030307808 */ /* 0x001fe40001800000 */
[----:B------:R-:W-:Y:S02]  /*11df0*/  FMNMX.FTZ R59, R49, R58, !PT ;  /* 0x0000003a313b7209 */ /* 0x000fe40007810000 */
[----:B------:R-:W-:Y:S01]  /*11e00*/  ISETP.GT.AND P3, PT, R159, 0x51, PT ;  /* 0x000000519f00780c */ /* 0x000fe20003f64270 */
[----:B------:R-:W0:Y:S01]  /*11e10*/  MUFU.TANH R52, R52 ;  /* 0x0000003400347308 */ /* 0x000e220000002400 */
[----:B--2---:R-:W-:-:S02]  /*11e20*/  FSEL R50, R50, -INF , P2 ;  /* 0xff80000032327808 */ /* 0x004fc40001000000 */
[----:B------:R-:W-:Y:S02]  /*11e30*/  FMNMX.FTZ R59, R48, R59, !PT ;  /* 0x0000003b303b7209 */ /* 0x000fe40007810000 */
[----:B------:R-:W-:Y:S02]  /*11e40*/  ISETP.GT.AND P2, PT, R159, 0x58, PT ;  /* 0x000000589f00780c */ /* 0x000fe40003f44270 */
[----:B------:R-:W-:Y:S01]  /*11e50*/  FMNMX.FTZ R58, R50, R59, !PT ;  /* 0x0000003b323a7209 */ /* 0x000fe20007810000 */
        /* <DEDUP_REMOVED lines=37> */
[----:B-1----:R-:W-:-:S04]  /*120b0*/  FSEL R63, R84, -INF , P2 ;  /* 0xff800000543f7808 */ /* 0x002fc80001000000 */
[----:B------:R-:W-:Y:S01]  /*120c0*/  FMNMX.FTZ R68, R63, R64, !PT ;  /* 0x000000403f447209 */ /* 0x000fe20007810000 */
[----:B------:R-:W-:Y:S01]  /*120d0*/  FMUL.FTZ R64, R66, UR47 ;  /* 0x0000002f42407c20 */ /* 0x000fe20008410000 */
[----:B------:R-:W-:Y:S01]  /*120e0*/  FMUL.FTZ R66, R70, UR47 ;  /* 0x0000002f46427c20 */ /* 0x000fe20008410000 */
[----:B------:R-:W1:Y:S01]  /*120f0*/  MUFU.TANH R7, R7 ;  /* 0x0000000700077308 */ /* 0x000e620000002400 */
[----:B0-----:R-:W-:Y:S01]  /*12100*/  FSEL R61, R85, -INF , P3 ;  /* 0xff800000553d7808 */ /* 0x001fe20001800000 */
[----:B------:R-:W-:-:S03]  /*12110*/  FMUL.FTZ R70, R78, UR47 ;  /* 0x0000002f4e467c20 */ /* 0x000fc60008410000 */
[----:B------:R-:W-:Y:S01]  /*12120*/  FMNMX.FTZ R72, R61, R68, !PT ;  /* 0x000000443d487209 */ /* 0x000fe20007810000 */
[----:B------:R-:W-:Y:S02]  /*12130*/  FMUL.FTZ R68, R74, UR47 ;  /* 0x0000002f4a447c20 */ /* 0x000fe40008410000 */
[----:B------:R-:W0:Y:S02]  /*12140*/  MUFU.TANH R8, R8 ;  /* 0x0000000800087308 */ /* 0x000e240000002400 */
[----:B------:R-:W3:Y:S06]  /*12150*/  SHFL.BFLY PT, R69, R72, 0x2, 0x1f ;  /* 0x0c401f0048457f89 */ /* 0x000eec00000e0000 */
[----:B------:R-:W4:Y:S08]  /*12160*/  MUFU.TANH R9, R9 ;  /* 0x0000000900097308 */ /* 0x000f300000002400 */
[----:B------:R-:W5:Y:S08]  /*12170*/  MUFU.TANH R14, R14 ;  /* 0x0000000e000e7308 */ /* 0x000f700000002400 */
[----:B------:R-:W5:Y:S01]  /*12180*/  MUFU.TANH R15, R15 ;  /* 0x0000000f000f7308 */ /* 0x000f620000002400 */
[----:B---3--:R-:W-:Y:S01]  /*12190*/  FMNMX.FTZ R74, R72, R69, !PT ;  /* 0x00000045484a7209 */ /* 0x008fe20007810000 */
[----:B------:R-:W-:Y:S01]  /*121a0*/  FMUL.FTZ R69, R75, UR47 ;  /* 0x0000002f4b457c20 */ /* 0x000fe20008410000 */
[----:B------:R-:W-:Y:S01]  /*121b0*/  FMUL.FTZ R72, R82, UR47 ;  /* 0x0000002f52487c20 */ /* 0x000fe20008410000 */
[----:B------:R-:W3:Y:S04]  /*121c0*/  SHFL.IDX PT, R75, R26, 0x1, 0x1c1f ;  /* 0x003c1f001a4b7f89 */ /* 0x000ee800000e0000 */
[----:B------:R-:W5:Y:S01]  /*121d0*/  MUFU.TANH R20, R20 ;  /* 0x0000001400147308 */ /* 0x000f620000002400 */
[----:B------:R-:W4:Y:S07]  /*121e0*/  SHFL.BFLY PT, R77, R74, 0x1, 0x1f ;  /* 0x0c201f004a4d7f89 */ /* 0x000f2e00000e0000 */
[----:B------:R-:W5:Y:S08]  /*121f0*/  MUFU.TANH R21, R21 ;  /* 0x0000001500157308 */ /* 0x000f700000002400 */
[----:B------:R-:W5:Y:S01]  /*12200*/  MUFU.TANH R24, R24 ;  /* 0x0000001800187308 */ /* 0x000f620000002400 */
[----:B---3--:R-:W-:-:S07]  /*12210*/  IADD3 R78, R154, R75, RZ ;  /* 0x0000004b9a4e7210 */ /* 0x008fce0007ffe0ff */
[----:B------:R-:W3:Y:S01]  /*12220*/  MUFU.TANH R25, R25 ;  /* 0x0000001900197308 */ /* 0x000ee20000002400 */
[C---:B------:R-:W-:Y:S02]  /*12230*/  ISETP.GT.AND P3, PT, R78.reuse, RZ, PT ;  /* 0x000000ff4e00720c */ /* 0x040fe40003f64270 */
[----:B------:R-:W-:Y:S02]  /*12240*/  ISETP.GT.AND P4, PT, R78, 0x1, PT ;  /* 0x000000014e00780c */ /* 0x000fe40003f84270 */
[----:B--2---:R-:W-:Y:S02]  /*12250*/  FSEL R6, R6, -INF , P3 ;  /* 0xff80000006067808 */ /* 0x004fe40001800000 */
[----:B------:R-:W-:Y:S01]  /*12260*/  ISETP.GT.AND P3, PT, R78, 0x8, PT ;  /* 0x000000084e00780c */ /* 0x000fe20003f64270 */
[----:B------:R-:W2:Y:S01]  /*12270*/  MUFU.TANH R27, R27 ;  /* 0x0000001b001b7308 */ /* 0x000ea20000002400 */
[----:B-1----:R-:W-:Y:S02]  /*12280*/  FSEL R79, R7, -INF , P4 ;  /* 0xff800000074f7808 */ /* 0x002fe40002000000 */
[----:B------:R-:W-:-:S02]  /*12290*/  FMNMX.FTZ R80, R6, R10, !PT ;  /* 0x0000000a06507209 */ /* 0x000fc40007810000 */
[----:B------:R-:W-:Y:S02]  /*122a0*/  ISETP.GT.AND P4, PT, R78, 0x9, PT ;  /* 0x000000094e00780c */ /* 0x000fe40003f84270 */
[----:B0-----:R-:W-:Y:S01]  /*122b0*/  FSEL R8, R8, -INF , P3 ;  /* 0xff80000008087808 */ /* 0x001fe20001800000 */
[----:B------:R-:W0:Y:S01]  /*122c0*/  MUFU.TANH R28, R28 ;  /* 0x0000001c001c7308 */ /* 0x000e220000002400 */
[----:B------:R-:W-:Y:S02]  /*122d0*/  FMNMX.FTZ R81, R79, R80, !PT ;  /* 0x000000504f517209 */ /* 0x000fe40007810000 */
[----:B----4-:R-:W-:Y:S01]  /*122e0*/  FMNMX.FTZ R26, R74, R77, !PT ;  /* 0x0000004d4a1a7209 */ /* 0x010fe20007810000 */
[----:B------:R-:W-:Y:S01]  /*122f0*/  FMUL.FTZ R74, R86, UR47 ;  /* 0x0000002f564a7c20 */ /* 0x000fe20008410000 */
[----:B------:R-:W-:Y:S01]  /*12300*/  ISETP.GT.AND P3, PT, R78, 0x10, PT ;  /* 0x000000104e00780c */ /* 0x000fe20003f64270 */
[----:B------:R-:W-:Y:S01]  /*12310*/  FMUL.FTZ R77, R87, UR47 ;  /* 0x0000002f574d7c20 */ /* 0x000fe20008410000 */
[----:B------:R-:W-:Y:S01]  /*12320*/  FSEL R9, R9, -INF , P4 ;  /* 0xff80000009097808 */ /* 0x000fe20002000000 */
[----:B------:R-:W-:Y:S01]  /*12330*/  FMUL.FTZ R76, R26, UR48 ;  /* 0x000000301a4c7c20 */ /* 0x000fe20008410000 */
[----:B------:R-:W-:Y:S01]  /*12340*/  FMNMX.FTZ R82, R8, R81, !PT ;  /* 0x0000005108527209 */ /* 0x000fe20007810000 */
[----:B------:R-:W1:Y:S01]  /*12350*/  MUFU.TANH R29, R29 ;  /* 0x0000001d001d7308 */ /* 0x000e620000002400 */
[----:B------:R-:W-:-:S02]  /*12360*/  ISETP.GT.AND P4, PT, R78, 0x11, PT ;  /* 0x000000114e00780c */ /* 0x000fc40003f84270 */
[----:B-----5:R-:W-:Y:S02]  /*12370*/  FSEL R80, R14, -INF , P3 ;  /* 0xff8000000e507808 */ /* 0x020fe40001800000 */
[----:B------:R-:W-:Y:S02]  /*12380*/  FMNMX.FTZ R81, R9, R82, !PT ;  /* 0x0000005209517209 */ /* 0x000fe40007810000 */
[----:B------:R-:W-:Y:S01]  /*12390*/  FSETP.NEU.FTZ.AND P2, PT, R26, -INF , PT ;  /* 0xff8000001a00780b */ /* 0x000fe20003f5d000 */
[----:B------:R-:W4:Y:S01]  /*123a0*/  MUFU.TANH R30, R30 ;  /* 0x0000001e001e7308 */ /* 0x000f220000002400 */
[----:B------:R-:W-:Y:S02]  /*123b0*/  ISETP.GT.AND P3, PT, R78, 0x18, PT ;  /* 0x000000184e00780c */ /* 0x000fe40003f64270 */
[----:B------:R-:W-:Y:S02]  /*123c0*/  FSEL R15, R15, -INF , P4 ;  /* 0xff8000000f0f7808 */ /* 0x000fe40002000000 */
[----:B------:R-:W-:-:S02]  /*123d0*/  FMNMX.FTZ R14, R80, R81, !PT ;  /* 0x00000051500e7209 */ /* 0x000fc40007810000 */
[----:B------:R-:W-:Y:S01]  /*123e0*/  FSEL R76, R76, RZ, P2 ;  /* 0x000000ff4c4c7208 */ /* 0x000fe20001000000 */
[----:B------:R-:W5:Y:S01]  /*123f0*/  MUFU.TANH R31, R31 ;  /* 0x0000001f001f7308 */ /* 0x000f620000002400 */
[----:B------:R-:W-:Y:S02]  /*12400*/  ISETP.GT.AND P4, PT, R78, 0x19, PT ;  /* 0x000000194e00780c */ /* 0x000fe40003f84270 */
[----:B------:R-:W-:Y:S01]  /*12410*/  FSEL R20, R20, -INF , P3 ;  /* 0xff80000014147808 */ /* 0x000fe20001800000 */
[--C-:B------:R-:W-:Y:S01]  /*12420*/  FFMA.FTZ R83, R35, UR48, -R76.reuse ;  /* 0x0000003023537c23 */ /* 0x100fe2000801084c */
[----:B------:R-:W-:Y:S01]  /*12430*/  FMNMX.FTZ R81, R15, R14, !PT ;  /* 0x0000000e0f517209 */ /* 0x000fe20007810000 */
[--C-:B------:R-:W-:Y:S01]  /*12440*/  FFMA.FTZ R178, R37, UR48, -R76.reuse ;  /* 0x0000003025b27c23 */ /* 0x100fe2000801084c */
[----:B------:R-:W-:Y:S01]  /*12450*/  ISETP.GT.AND P3, PT, R78, 0x20, PT ;  /* 0x000000204e00780c */ /* 0x000fe20003f64270 */
[----:B------:R-:W5:Y:S01]  /*12460*/  MUFU.TANH R32, R32 ;  /* 0x0000002000207308 */ /* 0x000f620000002400 */
[----:B------:R-:W-:Y:S01]  /*12470*/  FSEL R35, R21, -INF , P4 ;  /* 0xff80000015237808 */ /* 0x000fe20002000000 */
[--C-:B------:R-:W-:Y:S01]  /*12480*/  FFMA.FTZ R172, R38, UR48, -R76.reuse ;  /* 0x0000003026ac7c23 */ /* 0x100fe2000801084c */
[----:B------:R-:W-:Y:S01]  /*12490*/  FMNMX.FTZ R82, R20, R81, !PT ;  /* 0x0000005114527209 */ /* 0x000fe20007810000 */
[--C-:B------:R-:W-:Y:S01]  /*124a0*/  FFMA.FTZ R81, R39, UR48, -R76.reuse ;  /* 0x0000003027517c23 */ /* 0x100fe2000801084c */
[----:B------:R-:W-:Y:S01]  /*124b0*/  ISETP.GT.AND P4, PT, R78, 0x21, PT ;  /* 0x000000214e00780c */ /* 0x000fe20003f84270 */
[--C-:B------:R-:W-:Y:S01]  /*124c0*/  FFMA.FTZ R174, R40, UR48, -R76.reuse ;  /* 0x0000003028ae7c23 */ /* 0x100fe2000801084c */
[----:B------:R-:W-:Y:S01]  /*124d0*/  FSEL R24, R24, -INF , P3 ;  /* 0xff80000018187808 */ /* 0x000fe20001800000 */
[----:B------:R-:W5:Y:S01]  /*124e0*/  MUFU.TANH R33, R33 ;  /* 0x0000002100217308 */ /* 0x000f620000002400 */
[----:B------:R-:W-:Y:S01]  /*124f0*/  FMNMX.FTZ R21, R35, R82, !PT ;  /* 0x0000005223157209 */ /* 0x000fe20007810000 */
[--C-:B------:R-:W-:Y:S01]  /*12500*/  FFMA.FTZ R168, R42, UR48, -R76.reuse ;  /* 0x000000302aa87c23 */ /* 0x100fe2000801084c */
[----:B------:R-:W-:Y:S01]  /*12510*/  ISETP.GT.AND P3, PT, R78, 0x28, PT ;  /* 0x000000284e00780c */ /* 0x000fe20003f64270 */
[--C-:B------:R-:W-:Y:S01]  /*12520*/  FFMA.FTZ R164, R46, UR48, -R76.reuse ;  /* 0x000000302ea47c23 */ /* 0x100fe2000801084c */
[----:B---3--:R-:W-:Y:S01]  /*12530*/  FSEL R25, R25, -INF , P4 ;  /* 0xff80000019197808 */ /* 0x008fe20002000000 */
[--C-:B------:R-:W-:Y:S01]  /*12540*/  FFMA.FTZ R46, R48, UR48, -R76.reuse ;  /* 0x00000030302e7c23 */ /* 0x100fe2000801084c */
[----:B------:R-:W-:Y:S01]  /*12550*/  FMNMX.FTZ R82, R24, R21, !PT ;  /* 0x0000001518527209 */ /* 0x000fe20007810000 */
[----:B------:R-:W3:Y:S01]  /*12560*/  MUFU.TANH R34, R34 ;  /* 0x0000002200227308 */ /* 0x000ee20000002400 */
[----:B------:R-:W-:Y:S01]  /*12570*/  ISETP.GT.AND P4, PT, R78, 0x29, PT ;  /* 0x000000294e00780c */ /* 0x000fe20003f84270 */
[--C-:B------:R-:W-:Y:S01]  /*12580*/  FFMA.FTZ R21, R36, UR48, -R76.reuse ;  /* 0x0000003024157c23 */ /* 0x100fe2000801084c */
[----:B--2---:R-:W-:Y:S01]  /*12590*/  FSEL R37, R27, -INF , P3 ;  /* 0xff8000001b257808 */ /* 0x004fe20001800000 */
[--C-:B------:R-:W-:Y:S01]  /*125a0*/  FFMA.FTZ R166, R49, UR48, -R76.reuse ;  /* 0x0000003031a67c23 */ /* 0x100fe2000801084c */
[----:B------:R-:W-:Y:S01]  /*125b0*/  FMNMX.FTZ R82, R25, R82, !PT ;  /* 0x0000005219527209 */ /* 0x000fe20007810000 */
[--C-:B------:R-:W-:Y:S01]  /*125c0*/  FFMA.FTZ R180, R157, UR48, -R76.reuse ;  /* 0x000000309db47c23 */ /* 0x100fe2000801084c */
[----:B------:R-:W-:Y:S01]  /*125d0*/  ISETP.GT.AND P3, PT, R78, 0x30, PT ;  /* 0x000000304e00780c */ /* 0x000fe20003f64270 */
[----:B------:R-:W2:Y:S01]  /*125e0*/  MUFU.TANH R60, R60 ;  /* 0x0000003c003c7308 */ /* 0x000ea20000002400 */
        /* <DEDUP_REMOVED lines=12> */
[----:B----4-:R-:W-:Y:S01]  /*126b0*/  FSEL R36, R30, -INF , P4 ;  /* 0xff8000001e247808 */ /* 0x010fe20002000000 */
[--C-:B------:R-:W-:Y:S01]  /*126c0*/  FFMA.FTZ R176, R152, UR48, -R76.reuse ;  /* 0x0000003098b07c23 */ /* 0x100fe2000801084c */
[----:B------:R-:W-:Y:S01]  /*126d0*/  FMNMX.FTZ R27, R29, R38, !PT ;  /* 0x000000261d1b7209 */ /* 0x000fe20007810000 */
[----:B------:R-:W1:Y:S01]  /*126e0*/  MUFU.TANH R64, R64 ;  /* 0x0000004000407308 */ /* 0x000e620000002400 */
[----:B-----5:R-:W-:Y:S01]  /*126f0*/  FSEL R38, R31, -INF , P3 ;  /* 0xff8000001f267808 */ /* 0x020fe20001800000 */
[--C-:B------:R-:W-:Y:S01]  /*12700*/  FFMA.FTZ R160, R50, UR48, -R76.reuse ;  /* 0x0000003032a07c23 */ /* 0x100fe2000801084c */
[----:B------:R-:W-:Y:S01]  /*12710*/  ISETP.GT.AND P4, PT, R78, 0x39, PT ;  /* 0x000000394e00780c */ /* 0x000fe20003f84270 */
        /* <DEDUP_REMOVED lines=22> */
[----:B------:R-:W-:Y:S01]  /*12880*/  FFMA.FTZ R30, R41, UR48, -R76 ;  /* 0x00000030291e7c23 */ /* 0x000fe2000801084c */
[----:B--2---:R-:W-:-:S02]  /*12890*/  FSEL R60, R60, -INF , P3 ;  /* 0xff8000003c3c7808 */ /* 0x004fc40001800000 */
[----:B------:R-:W-:Y:S02]  /*128a0*/  FMNMX.FTZ R31, R34, R31, !PT ;  /* 0x0000001f221f7209 */ /* 0x000fe40007810000 */
[----:B------:R-:W-:Y:S01]  /*128b0*/  ISETP.GT.AND P3, PT, R78, 0x50, PT ;  /* 0x000000504e00780c */ /* 0x000fe20003f64270 */
[----:B------:R-:W2:Y:S01]  /*128c0*/  MUFU.TANH R68, R68 ;  /* 0x0000004400447308 */ /* 0x000ea20000002400 */
[----:B0-----:R-:W-:Y:S02]  /*128d0*/  FSEL R62, R62, -INF , P4 ;  /* 0xff8000003e3e7808 */ /* 0x001fe40002000000 */
[----:B------:R-:W-:Y:S02]  /*128e0*/  FMNMX.FTZ R31, R60, R31, !PT ;  /* 0x0000001f3c1f7209 */ /* 0x000fe40007810000 */
[----:B------:R-:W-:Y:S02]  /*128f0*/  ISETP.GT.AND P4, PT, R78, 0x51, PT ;  /* 0x000000514e00780c */ /* 0x000fe40003f84270 */
[----:B-1----:R-:W-:Y:S01]  /*12900*/  FSEL R64, R64, -INF , P3 ;  /* 0xff80000040407808 */ /* 0x002fe20001800000 */
[----:B------:R-:W0:Y:S01]  /*12910*/  MUFU.TANH R69, R69 ;  /* 0x0000004500457308 */ /* 0x000e220000002400 */
[----:B------:R-:W-:-:S02]  /*12920*/  FMNMX.FTZ R31, R62, R31, !PT ;  /* 0x0000001f3e1f7209 */ /* 0x000fc40007810000 */
[----:B------:R-:W-:Y:S02]  /*12930*/  ISETP.GT.AND P3, PT, R78, 0x58, PT ;  /* 0x000000584e00780c */ /* 0x000fe40003f64270 */
[----:B----4-:R-:W-:Y:S02]  /*12940*/  FSEL R65, R65, -INF , P4 ;  /* 0xff80000041417808 */ /* 0x010fe40002000000 */
[----:B------:R-:W-:Y:S01]  /*12950*/  FMNMX.FTZ R32, R64, R31, !PT ;  /* 0x0000001f40207209 */ /* 0x000fe20007810000 */
[----:B------:R-:W1:Y:S01]  /*12960*/  MUFU.TANH R70, R70 ;  /* 0x0000004600467308 */ /* 0x000e620000002400 */
[----:B------:R-:W-:Y:S02]  /*12970*/  ISETP.GT.AND P4, PT, R78, 0x59, PT ;  /* 0x000000594e00780c */ /* 0x000fe40003f84270 */
[----:B-----5:R-:W-:Y:S02]  /*12980*/  FSEL R66, R66, -INF , P3 ;  /* 0xff80000042427808 */ /* 0x020fe40001800000 */
[----:B------:R-:W-:-:S02]  /*12990*/  FMNMX.FTZ R31, R65, R32, !PT ;  /* 0x00000020411f7209 */ /* 0x000fc40007810000 */
[----:B------:R-:W-:Y:S01]  /*129a0*/  ISETP.GT.AND P3, PT, R78, 0x60, PT ;  /* 0x000000604e00780c */ /* 0x000fe20003f64270 */
[----:B------:R-:W4:Y:S01]  /*129b0*/  MUFU.TANH R71, R71 ;  /* 0x0000004700477308 */ /* 0x000f220000002400 */
[----:B---3--:R-:W-:Y:S02]  /*129c0*/  FSEL R67, R67, -INF , P4 ;  /* 0xff80000043437808 */ /* 0x008fe40002000000 */
[----:B------:R-:W-:Y:S02]  /*129d0*/  FMNMX.FTZ R40, R66, R31, !PT ;  /* 0x0000001f42287209 */ /* 0x000fe40007810000 */
[----:B------:R-:W-:Y:S02]  /*129e0*/  ISETP.GT.AND P4, PT, R78, 0x61, PT ;  /* 0x000000614e00780c */ /* 0x000fe40003f84270 */
[----:B--2---:R-:W-:Y:S01]  /*129f0*/  FSEL R68, R68, -INF , P3 ;  /* 0xff80000044447808 */ /* 0x004fe20001800000 */
[----:B------:R-:W2:Y:S01]  /*12a00*/  MUFU.TANH R72, R72 ;  /* 0x0000004800487308 */ /* 0x000ea20000002400 */
[----:B------:R-:W-:-:S02]  /*12a10*/  FMNMX.FTZ R31, R67, R40, !PT ;  /* 0x00000028431f7209 */ /* 0x000fc40007810000 */
[----:B------:R-:W-:Y:S02]  /*12a20*/  ISETP.GT.AND P3, PT, R78, 0x68, PT ;  /* 0x000000684e00780c */ /* 0x000fe40003f64270 */
[----:B0-----:R-:W-:Y:S02]  /*12a30*/  FSEL R69, R69, -INF , P4 ;  /* 0xff80000045457808 */ /* 0x001fe40002000000 */
[----:B------:R-:W-:Y:S01]  /*12a40*/  FMNMX.FTZ R40, R68, R31, !PT ;  /* 0x0000001f44287209 */ /* 0x000fe20007810000 */
[----:B------:R-:W0:Y:S01]  /*12a50*/  MUFU.TANH R73, R73 ;  /* 0x0000004900497308 */ /* 0x000e220000002400 */
[----:B------:R-:W-:Y:S02]  /*12a60*/  ISETP.GT.AND P4, PT, R78, 0x69, PT ;  /* 0x000000694e00780c */ /* 0x000fe40003f84270 */
[----:B-1----:R-:W-:Y:S02]  /*12a70*/  FSEL R70, R70, -INF , P3 ;  /* 0xff80000046467808 */ /* 0x002fe40001800000 */
[----:B------:R-:W-:-:S02]  /*12a80*/  FMNMX.FTZ R31, R69, R40, !PT ;  /* 0x00000028451f7209 */ /* 0x000fc40007810000 */
[----:B------:R-:W-:Y:S01]  /*12a90*/  ISETP.GT.AND P3, PT, R78, 0x70, PT ;  /* 0x000000704e00780c */ /* 0x000fe20003f64270 */
[----:B------:R-:W1:Y:S01]  /*12aa0*/  MUFU.TANH R74, R74 ;  /* 0x0000004a004a7308 */ /* 0x000e620000002400 */
[----:B----4-:R-:W-:Y:S02]  /*12ab0*/  FSEL R71, R71, -INF , P4 ;  /* 0xff80000047477808 */ /* 0x010fe40002000000 */
        /* <DEDUP_REMOVED lines=8> */
[----:B------:R-:W-:Y:S01]  /*12b40*/  MUFU.EX2 R180, R180 ;  /* 0x000000b400b47308 */ /* 0x000fe20000000800 */
[----:B------:R-:W-:Y:S02]  /*12b50*/  ISETP.GT.AND P4, PT, R78, 0x79, PT ;  /* 0x000000794e00780c */ /* 0x000fe40003f84270 */
[----:B-1----:R-:W-:Y:S02]  /*12b60*/  FSEL R74, R74, -INF , P3 ;  /* 0xff8000004a4a7808 */ /* 0x002fe40001800000 */
[----:B------:R-:W-:-:S03]  /*12b70*/  FMNMX.FTZ R31, R73, R42, !PT ;  /* 0x0000002a491f7209 */ /* 0x000fc60007810000 */
[----:B------:R0:W-:Y:S01]  /*12b80*/  MUFU.EX2 R75, R156 ;  /* 0x0000009c004b7308 */ /* 0x0001e20000000800 */
[----:B--2---:R-:W-:Y:S02]  /*12b90*/  FSEL R77, R77, -INF , P4 ;  /* 0xff8000004d4d7808 */ /* 0x004fe40002000000 */
[----:B------:R-:W-:-:S04]  /*12ba0*/  FMNMX.FTZ R42, R74, R31, !PT ;  /* 0x0000001f4a2a7209 */ /* 0x000fc80007810000 */
[----:B------:R-:W-:Y:S01]  /*12bb0*/  FMNMX.FTZ R42, R77, R42, !PT ;  /* 0x0000002a4d2a7209 */ /* 0x000fe20007810000 */
[----:B------:R1:W-:Y:S01]  /*12bc0*/  MUFU.EX2 R40, R45 ;  /* 0x0000002d00287308 */ /* 0x0003e20000000800 */
[----:B0-----:R-:W-:-:S03]  /*12bd0*/  FFMA.FTZ R156, R55, UR48, -R76 ;  /* 0x00000030379c7c23 */ /* 0x001fc6000801084c */
[----:B------:R-:W0:Y:S04]  /*12be0*/  SHFL.BFLY PT, R31, R42, 0x2, 0x1f ;  /* 0x0c401f002a1f7f89 */ /* 0x000e2800000e0000 */
[----:B------:R-:W-:Y:S01]  /*12bf0*/  MUFU.EX2 R182, R182 ;  /* 0x000000b600b67308 */ /* 0x000fe20000000800 */
[----:B-1----:R-:W-:-:S07]  /*12c00*/  FFMA.FTZ R45, R51, UR48, -R76 ;  /* 0x00000030332d7c23 */ /* 0x002fce000801084c */
[----:B------:R-:W-:Y:S08]  /*12c10*/  MUFU.EX2 R7, R7 ;  /* 0x0000000700077308 */ /* 0x000ff00000000800 */
[----:B------:R-:W-:Y:S01]  /*12c20*/  MUFU.EX2 R176, R176 ;  /* 0x000000b000b07308 */ /* 0x000fe20000000800 */
[----:B0-----:R-:W-:Y:S01]  /*12c30*/  FMNMX.FTZ R41, R42, R31, !PT ;  /* 0x0000001f2a297209 */ /* 0x001fe20007810000 */
[----:B------:R-:W-:-:S06]  /*12c40*/  FFMA.FTZ R42, R57, UR48, -R76 ;  /* 0x00000030392a7c23 */ /* 0x000fcc000801084c */
        /* <DEDUP_REMOVED lines=8> */
[----:B------:R-:W-:Y:S02]  /*12cd0*/  FMUL.FTZ R49, R31, UR48 ;  /* 0x000000301f317c20 */ /* 0x000fe40008410000 */
        /* <DEDUP_REMOVED lines=9> */
[----:B------:R-:W-:Y:S01]  /*12d70*/  FSEL R11, R31, RZ, P3 ;  /* 0x000000ff1f0b7208 */ /* 0x000fe20001800000 */
[----:B------:R-:W-:Y:S01]  /*12d80*/  MUFU.EX2 R181, R181 ;  /* 0x000000b500b57308 */ /* 0x000fe20000000800 */
[--C-:B------:R-:W-:Y:S01]  /*12d90*/  FFMA.FTZ R50, R15, UR48, -R49.reuse ;  /* 0x000000300f327c23 */ /* 0x100fe20008010831 */
[----:B------:R-:W-:Y:S01]  /*12da0*/  FMUL.FTZ R6, R6, UR48 ;  /* 0x0000003006067c20 */ /* 0x000fe20008410000 */
[--C-:B------:R-:W-:Y:S01]  /*12db0*/  FFMA.FTZ R179, R20, UR48, -R49.reuse ;  /* 0x0000003014b37c23 */ /* 0x100fe20008010831 */
[----:B------:R-:W-:Y:S01]  /*12dc0*/  FADD.FTZ R11, -R11, R10 ;  /* 0x0000000a0b0b7221 */ /* 0x000fe20000010100 */
[--C-:B------:R-:W-:Y:S01]  /*12dd0*/  FFMA.FTZ R35, R35, UR48, -R49.reuse ;  /* 0x0000003023237c23 */ /* 0x100fe20008010831 */
[--C-:B------:R-:W-:Y:S01]  /*12de0*/  FFMA.FTZ R173, R24, UR48, -R49.reuse ;  /* 0x0000003018ad7c23 */ /* 0x100fe20008010831 */
[--C-:B------:R-:W-:Y:S01]  /*12df0*/  FFMA.FTZ R20, R25, UR48, -R49.reuse ;  /* 0x0000003019147c23 */ /* 0x100fe20008010831 */
[----:B------:R-:W-:Y:S01]  /*12e00*/  FMUL.FTZ R8, R11, UR48 ;  /* 0x000000300b087c20 */ /* 0x000fe20008410000 */
        /* <DEDUP_REMOVED lines=17> */
[----:B0-----:R-:W-:Y:S01]  /*12f20*/  FFMA.FTZ R10, R6, R3, R180 ;  /* 0x00000003060a7223 */ /* 0x001fe200000100b4 */
[--C-:B------:R-:W-:Y:S01]  /*12f30*/  FFMA.FTZ R157, R68, UR48, -R49.reuse ;  /* 0x00000030449d7c23 */ /* 0x100fe20008010831 */
[--C-:B------:R-:W-:Y:S01]  /*12f40*/  FFMA.FTZ R24, R69, UR48, -R49.reuse ;  /* 0x0000003045187c23 */ /* 0x100fe20008010831 */
[--C-:B------:R-:W-:Y:S01]  /*12f50*/  FFMA.FTZ R159, R70, UR48, -R49.reuse ;  /* 0x00000030469f7c23 */ /* 0x100fe20008010831 */
[----:B------:R-:W-:Y:S01]  /*12f60*/  FADD.FTZ R11, R75, R10 ;  /* 0x0000000a4b0b7221 */ /* 0x000fe20000010000 */
[----:B------:R-:W-:Y:S01]  /*12f70*/  FFMA.FTZ R153, R72, UR48, -R49 ;  /* 0x0000003048997c23 */ /* 0x000fe20008010831 */
[----:B------:R-:W-:Y:S01]  /*12f80*/  IMAD R38, R186, 0x8, R18 ;  /* 0x00000008ba267824 */ /* 0x000fe200078e0212 */
[----:B------:R-:W0:Y:S01]  /*12f90*/  MUFU.EX2 R183, R183 ;  /* 0x000000b700b77308 */ /* 0x000e220000000800 */
[----:B-1----:R-:W-:Y:S01]  /*12fa0*/  FFMA.FTZ R3, R8, R0, R181 ;  /* 0x0000000008037223 */ /* 0x002fe200000100b5 */
[----:B------:R-:W-:Y:S01]  /*12fb0*/  FADD.FTZ R10, R182, R11 ;  /* 0x0000000bb60a7221 */ /* 0x000fe20000010000 */
[----:B------:R-:W-:Y:S01]  /*12fc0*/  FFMA.FTZ R155, R74, UR48, -R49 ;  /* 0x000000304a9b7c23 */ /* 0x000fe20008010831 */
[----:B------:R-:W-:-:S04]  /*12fd0*/  IMAD.U32 R39, RZ, RZ, UR38 ;  /* 0x00000026ff277e24 */ /* 0x000fc8000f8e00ff */
        /* <DEDUP_REMOVED lines=33> */
[----:B------:R2:W3:Y:S01]  /*131f0*/  MUFU.EX2 R32, R43 ;  /* 0x0000002b00207308 */ /* 0x0004e20000000800 */
[----:B0-----:R-:W-:-:S07]  /*13200*/  FADD.FTZ R11, R168, R11 ;  /* 0x0000000ba80b7221 */ /* 0x001fce0000010000 */
[----:B------:R-:W0:Y:S01]  /*13210*/  MUFU.EX2 R9, R9 ;  /* 0x0000000900097308 */ /* 0x000e220000000800 */
[----:B-1----:R-:W-:Y:S01]  /*13220*/  FADD.FTZ R0, R169, R0 ;  /* 0x00000000a9007221 */ /* 0x002fe20000010000 */
[----:B--2---:R-:W-:-:S06]  /*13230*/  FFMA.FTZ R43, R54, UR48, -R76 ;  /* 0x00000030362b7c23 */ /* 0x004fcc000801084c */
[----:B------:R-:W1:Y:S01]  /*13240*/  MUFU.EX2 R170, R170 ;  /* 0x000000aa00aa7308 */ /* 0x000e620000000800 */
[----:B---3--:R-:W-:-:S07]  /*13250*/  FADD.FTZ R11, R32, R11 ;  /* 0x0000000b200b7221 */ /* 0x008fce0000010000 */
        /* <DEDUP_REMOVED lines=47> */
[----:B------:R-:W-:-:S05]  /*13550*/  VIADD R0, R38, 0x28840 ;  /* 0x0002884026007836 */ /* 0x000fca0000000000 */
[----:B------:R-:W-:Y:S01]  /*13560*/  PRMT R0, R39, 0x654, R0 ;  /* 0x0000065427007816 */ /* 0x000fe20000000000 */
[----:B------:R-:W0:Y:S01]  /*13570*/  MUFU.EX2 R158, R158 ;  /* 0x0000009e009e7308 */ /* 0x000e220000000800 */
[----:B-1----:R-:W-:Y:S01]  /*13580*/  FADD.FTZ R37, R43, R34 ;  /* 0x000000222b257221 */ /* 0x002fe20000010000 */
[----:B------:R-:W-:Y:S01]  /*13590*/  FFMA.FTZ R34, R77, UR48, -R49 ;  /* 0x000000304d227c23 */ /* 0x000fe20008010831 */
[----:B------:R1:W-:Y:S05]  /*135a0*/  SYNCS.ARRIVE.TRANS64.RED.A1T0 RZ, [R0+URZ], RZ ;  /* 0x000000ff00ff79a7 */ /* 0x0003ea000810043f */
[----:B------:R-:W3:Y:S01]  /*135b0*/  MUFU.EX2 R159, R159 ;  /* 0x0000009f009f7308 */ /* 0x000ee20000000800 */
[----:B--2---:R-:W-:-:S07]  /*135c0*/  FADD.FTZ R38, R24, R3 ;  /* 0x0000000318267221 */ /* 0x004fce0000010000 */
[----:B------:R-:W2:Y:S01]  /*135d0*/  MUFU.EX2 R42, R42 ;  /* 0x0000002a002a7308 */ /* 0x000ea20000000800 */
[----:B0-----:R-:W-:-:S07]  /*135e0*/  FADD.FTZ R37, R158, R37 ;  /* 0x000000259e257221 */ /* 0x001fce0000010000 */
[----:B------:R-:W0:Y:S01]  /*135f0*/  MUFU.EX2 R11, R11 ;  /* 0x0000000b000b7308 */ /* 0x000e220000000800 */
[----:B---3--:R-:W-:-:S07]  /*13600*/  FADD.FTZ R38, R159, R38 ;  /* 0x000000269f267221 */ /* 0x008fce0000010000 */
        /* <DEDUP_REMOVED lines=20> */
.L_x_9566:
[----:B------:R-:W-:Y:S01]  /*13750*/  LEA R13, R13, R18, 0x3 ;  /* 0x000000120d0d7211 */ /* 0x000fe200078e18ff */
[----:B------:R-:W-:Y:S01]  /*13760*/  IMAD.U32 R38, RZ, RZ, UR38 ;  /* 0x00000026ff267e24 */ /* 0x000fe2000f8e00ff */
[----:B------:R-:W-:Y:S01]  /*13770*/  ISETP.GT.AND P2, PT, R12, R5, PT ;  /* 0x000000050c00720c */ /* 0x000fe20003f44270 */
[-C--:B------:R-:W-:Y:S01]  /*13780*/  FMUL.FTZ R88, R88, R6.reuse ;  /* 0x0000000658587220 */ /* 0x080fe20000410000 */
[----:B------:R-:W-:Y:S01]  /*13790*/  F2FP.F16.F32.PACK_AB R159, R11, R159 ;  /* 0x0000009f0b9f723e */ /* 0x000fe200000000ff */
        /* <DEDUP_REMOVED lines=94> */
[-C--:B------:R-:W-:Y:S01]  /*13d80*/  FMUL.FTZ R147, R147, R8.reuse ;  /* 0x0000000893937220 */ /* 0x080fe20000410000 */
[-C--:B------:R-:W-:Y:S01]  /*13d90*/  FMUL.FTZ R150, R150, R8.reuse ;  /* 0x0000000896967220 */ /* 0x080fe20000410000 */
[----:B------:R-:W-:Y:S01]  /*13da0*/  FMUL.FTZ R151, R151, R8 ;  /* 0x0000000897977220 */ /* 0x000fe20000410000 */
[----:B------:R-:W-:Y:S01]  /*13db0*/  VIADD R12, R12, 0xffffffff ;  /* 0xffffffff0c0c7836 */ /* 0x000fe20000000000 */
[----:B------:R-:W-:Y:S01]  /*13dc0*/  MOV R10, R31 ;  /* 0x0000001f000a7202 */ /* 0x000fe20000000f00 */
[----:B------:R-:W-:-:S02]  /*13dd0*/  IMAD.MOV.U32 R11, RZ, RZ, R26 ;  /* 0x000000ffff0b7224 */ /* 0x000fc400078e001a */
[----:B------:R-:W-:Y:S02]  /*13de0*/  IMAD.MOV.U32 R6, RZ, RZ, R189 ;  /* 0x000000ffff067224 */ /* 0x000fe400078e00bd */
[----:B0-----:R-:W-:Y:S01]  /*13df0*/  IMAD.MOV.U32 R13, RZ, RZ, R186 ;  /* 0x000000ffff0d7224 */ /* 0x001fe200078e00ba */
[----:B------:R-:W-:Y:S06]  /*13e00*/  @P2 BRA `(.L_x_9567) ;  /* 0xffffffcc00282947 */ /* 0x000fec000383ffff */
.L_x_9555:
[----:B------:R-:W-:-:S13]  /*13e10*/  ISETP.GE.AND P1, PT, R12, R199, PT ;  /* 0x000000c70c00720c */ /* 0x000fda0003f26270 */
[----:B------:R-:W-:Y:S05]  /*13e20*/  @!P1 BRA `(.L_x_9568) ;  /* 0x00000028008c9947 */ /* 0x000fea0003800000 */
[----:B------:R-:W-:Y:S01]  /*13e30*/  MOV R5, R31 ;  /* 0x0000001f00057202 */ /* 0x000fe20000000f00 */
[----:B------:R-:W-:Y:S02]  /*13e40*/  IMAD.MOV.U32 R10, RZ, RZ, R26 ;  /* 0x000000ffff0a7224 */ /* 0x000fe400078e001a */
[----:B------:R-:W-:Y:S02]  /*13e50*/  IMAD.MOV.U32 R6, RZ, RZ, R189 ;  /* 0x000000ffff067224 */ /* 0x000fe400078e00bd */
[----:B------:R-:W-:-:S07]  /*13e60*/  IMAD.MOV.U32 R11, RZ, RZ, R186 ;  /* 0x000000ffff0b7224 */ /* 0x000fce00078e00ba */
.L_x_9580:
[----:B------:R-:W-:Y:S01]  /*13e70*/  ISETP.NE.AND P2, PT, R191, RZ, PT ;  /* 0x000000ffbf00720c */ /* 0x000fe20003f45270 */
[----:B------:R-:W-:Y:S05]  /*13e80*/  YIELD ;  /* 0x0000000000007946 */ /* 0x000fea0003800000 */
[----:B------:R-:W-:-:S04]  /*13e90*/  IADD3 R186, R11, 0x1, RZ ;  /* 0x000000010bba7810 */ /* 0x000fc80007ffe0ff */
[----:B------:R-:W-:-:S04]  /*13ea0*/  ISETP.NE.AND P1, PT, R186, 0x2, PT ;  /* 0x00000002ba00780c */ /* 0x000fc80003f25270 */
[----:B------:R-:W-:Y:S02]  /*13eb0*/  SEL R189, RZ, 0x1, P1 ;  /* 0x00000001ffbd7807 */ /* 0x000fe40000800000 */
[----:B------:R-:W-:Y:S02]  /*13ec0*/  SEL R186, R186, RZ, P1 ;  /* 0x000000ffbaba7207 */ /* 0x000fe40000800000 */
[----:B------:R-:W-:Y:S01]  /*13ed0*/  LOP3.LUT R189, R6, R189, RZ, 0x3c, !PT ;  /* 0x000000bd06bd7212 */ /* 0x000fe200078e3cff */
[----:B------:R-:W-:Y:S06]  /*13ee0*/  @P2 BRA `(.L_x_9569) ;  /* 0x0000000000302947 */ /* 0x000fec0003800000 */
[----:B------:R-:W-:Y:S05]  /*13ef0*/  @!P0 BRA `(.L_x_9570) ;  /* 0x0000000000048947 */ /* 0x000fea0003800000 */
[----:B------:R-:W-:Y:S01]  /*13f00*/  BPT.TRAP 0x1 ;  /* 0x000000040000795c */ /* 0x000fe20000300000 */
.L_x_9570:
[----:B------:R-:W-:Y:S01]  /*13f10*/  IMAD R7, R186, 0x8, R18 ;  /* 0x00000008ba077824 */ /* 0x000fe200078e0212 */
[----:B------:R-:W-:-:S04]  /*13f20*/  SHF.L.U32 R8, R189, 0x1f, RZ ;  /* 0x0000001fbd087819 */ /* 0x000fc800000006ff */
[----:B------:R0:W1:Y:S01]  /*13f30*/  SYNCS.PHASECHK.TRANS64.TRYWAIT P1, [R7+URZ+0x28830], R8 ;  /* 0x02883008070075a7 */ /* 0x000062000802017f */
[----:B------:R-:W-:Y:S05]  /*13f40*/  @!P0 BRA `(.L_x_9571) ;  /* 0x0000000000048947 */ /* 0x000fea0003800000 */
[----:B------:R-:W-:Y:S01]  /*13f50*/  BPT.TRAP 0x1 ;  /* 0x000000040000795c */ /* 0x000fe20000300000 */
.L_x_9571:
[----:B------:R-:W-:Y:S04]  /*13f60*/  BSSY B0, `(.L_x_9569) ;  /* 0x0000004000007945 */ /* 0x000fe80003800000 */
[----:B-1----:R-:W-:Y:S05]  /*13f70*/  @P1 BRA `(.L_x_9572) ;  /* 0x0000000000081947 */ /* 0x002fea0003800000 */
[----:B------:R-:W1:Y:S02]  /*13f80*/  SYNCS.PHASECHK.TRANS64.TRYWAIT P1, [R7+URZ+0x28830], R8 ;  /* 0x02883008070075a7 */ /* 0x000e64000802017f */
[----:B-1----:R-:W-:Y:S05]  /*13f90*/  @!P1 BRA `(.L_x_9573) ;  /* 0x0000010000209947 */ /* 0x002fea0003800000 */
.L_x_9572:
[----:B------:R-:W-:Y:S05]  /*13fa0*/  BSYNC B0 ;  /* 0x0000000000007941 */ /* 0x000fea0003800000 */
.L_x_9569:
[----:B01----:R-:W0:Y:S01]  /*13fb0*/  S2R R7, SR_TID.X ;  /* 0x0000000000077919 */ /* 0x003e220000002100 */
[----:B------:R-:W-:Y:S05]  /*13fc0*/  WARPSYNC.ALL ;  /* 0x0000000000007948 */ /* 0x000fea0003800000 */
[----:B------:R-:W-:Y:S01]  /*13fd0*/  IMAD R8, R186, 0x800, R4 ;  /* 0x00000800ba087824 */ /* 0x000fe200078e0204 */
[----:B------:R-:W-:Y:S01]  /*13fe0*/  MOV R21, 0x40000040 ;  /* 0x4000004000157802 */ /* 0x000fe20000000f00 */
[----:B------:R-:W-:Y:S02]  /*13ff0*/  IMAD.MOV.U32 R9, RZ, RZ, 0x40000040 ;  /* 0x40000040ff097424 */ /* 0x000fe400078e00ff */
[C---:B------:R-:W-:Y:S01]  /*14000*/  VIADD R24, R8.reuse, 0x4 ;  /* 0x0000000408187836 */ /* 0x040fe20000000000 */
[C---:B------:R-:W-:Y:S01]  /*14010*/  R2UR UR6, R8.reuse ;  /* 0x00000000080672ca */ /* 0x040fe200000e0000 */
[----:B------:R-:W-:Y:S01]  /*14020*/  IMAD.MOV.U32 R25, RZ, RZ, 0x40000040 ;  /* 0x40000040ff197424 */ /* 0x000fe200078e00ff */
[----:B------:R-:W-:Y:S01]  /*14030*/  R2UR UR7, R9 ;  /* 0x00000000090772ca */ /* 0x000fe200000e0000 */
[----:B------:R-:W-:Y:S01]  /*14040*/  VIADD R14, R8, 0x6 ;  /* 0x00000006080e7836 */ /* 0x000fe20000000000 */
[----:B------:R-:W-:Y:S01]  /*14050*/  R2UR UR14, R24 ;  /* 0x00000000180e72ca */ /* 0x000fe200000e0000 */
[----:B------:R-:W-:Y:S01]  /*14060*/  VIADD R24, R8, 0x404 ;  /* 0x0000040408187836 */ /* 0x000fe20000000000 */
[C---:B------:R-:W-:Y:S01]  /*14070*/  R2UR UR15, R25.reuse ;  /* 0x00000000190f72ca */ /* 0x040fe200000e0000 */
[----:B------:R-:W-:Y:S01]  /*14080*/  IMAD.MOV.U32 R15, RZ, RZ, 0x40000040 ;  /* 0x40000040ff0f7424 */ /* 0x000fe200078e00ff */
[----:B------:R-:W-:-:S02]  /*14090*/  R2UR UR31, R25 ;  /* 0x00000000191f72ca */ /* 0x000fc400000e0000 */
[----:B------:R-:W-:Y:S02]  /*140a0*/  R2UR UR30, R24 ;  /* 0x00000000181e72ca */ /* 0x000fe400000e0000 */
[----:B------:R-:W-:Y:S02]  /*140b0*/  IADD3 R20, R8, 0x2, RZ ;  /* 0x0000000208147810 */ /* 0x000fe40007ffe0ff */
[----:B------:R-:W-:Y:S02]  /*140c0*/  R2UR UR11, R21 ;  /* 0x00000000150b72ca */ /* 0x000fe400000e0000 */
[----:B------:R-:W-:Y:S01]  /*140d0*/  R2UR UR10, R20 ;  /* 0x00000000140a72ca */ /* 0x000fe200000e0000 */
[----:B------:R-:W-:Y:S01]  /*140e0*/  VIADD R20, R8, 0x400 ;  /* 0x0000040008147836 */ /* 0x000fe20000000000 */
[----:B------:R-:W-:Y:S02]  /*140f0*/  R2UR UR18, R14 ;  /* 0x000000000e1272ca */ /* 0x000fe400000e0000 */
[----:B------:R-:W-:-:S02]  /*14100*/  R2UR UR19, R15 ;  /* 0x000000000f1372ca */ /* 0x000fc400000e0000 */
[----:B0-----:R-:W-:Y:S02]  /*14110*/  SHF.R.U32.HI R7, RZ, 0x7, R7 ;  /* 0x00000007ff077819 */ /* 0x001fe40000011607 */
[----:B------:R-:W-:Y:S02]  /*14120*/  R2UR UR22, R20 ;  /* 0x00000000141672ca */ /* 0x000fe400000e0000 */
[----:B------:R-:W-:Y:S01]  /*14130*/  R2UR UR23, R21 ;  /* 0x00000000151772ca */ /* 0x000fe200000e0000 */
[----:B------:R-:W-:Y:S01]  /*14140*/  VIADD R7, R7, 0x8 ;  /* 0x0000000807077836 */ /* 0x000fe20000000000 */
[C---:B------:R-:W-:Y:S01]  /*14150*/  IADD3 R14, R8.reuse, 0x402, RZ ;  /* 0x00000402080e7810 */ /* 0x040fe20007ffe0ff */
[----:B------:R-:W-:Y:S01]  /*14160*/  VIADD R8, R8, 0x406 ;  /* 0x0000040608087836 */ /* 0x000fe20000000000 */
[----:B------:R-:W-:Y:S02]  /*14170*/  R2UR UR27, R15 ;  /* 0x000000000f1b72ca */ /* 0x000fe400000e0000 */
[----:B------:R0:W-:Y:S01]  /*14180*/  BAR.SYNC.DEFER_BLOCKING R7, 0x100 ;  /* 0x000400070000751d */ /* 0x0001e20000010000 */
[----:B------:R-:W-:-:S02]  /*14190*/  R2UR UR26, R14 ;  /* 0x000000000e1a72ca */ /* 0x000fc400000e0000 */
        /* <DEDUP_REMOVED lines=29> */
.L_x_9575:
[----:B------:R-:W-:Y:S01]  /*14370*/  SHF.L.U32 R6, R6, 0x1f, RZ ;  /* 0x0000001f06067819 */ /* 0x000fe200000006ff */
[----:B------:R-:W-:-:S04]  /*14380*/  IMAD R7, R11, 0x8, R18 ;  /* 0x000000080b077824 */ /* 0x000fc800078e0212 */
[----:B------:R0:W1:Y:S01]  /*14390*/  SYNCS.PHASECHK.TRANS64.TRYWAIT P1, [R7+URZ+0x28850], R6 ;  /* 0x02885006070075a7 */ /* 0x000062000802017f */
[----:B------:R-:W-:Y:S05]  /*143a0*/  @!P0 BRA `(.L_x_9576) ;  /* 0x0000000000048947 */ /* 0x000fea0003800000 */
[----:B------:R-:W-:Y:S01]  /*143b0*/  BPT.TRAP 0x1 ;  /* 0x000000040000795c */ /* 0x000fe20000300000 */
.L_x_9576:
[----:B-1----:R-:W-:Y:S05]  /*143c0*/  @P1 BRA `(.L_x_9574) ;  /* 0x0000000000081947 */ /* 0x002fea0003800000 */
[----:B------:R-:W1:Y:S02]  /*143d0*/  SYNCS.PHASECHK.TRANS64.TRYWAIT P1, [R7+URZ+0x28850], R6 ;  /* 0x02885006070075a7 */ /* 0x000e64000802017f */
[----:B-1----:R-:W-:Y:S05]  /*143e0*/  @!P1 BRA `(.L_x_9577) ;  /* 0x000000fc00209947 */ /* 0x002fea0003800000 */
.L_x_9574:
[----:B01----:R-:W-:Y:S01]  /*143f0*/  IADD3 R6, R18, 0x400, RZ ;  /* 0x0000040012067810 */ /* 0x003fe20007ffe0ff */
[----:B------:R-:W-:Y:S01]  /*14400*/  IMAD.MOV.U32 R7, RZ, RZ, 0x40000040 ;  /* 0x40000040ff077424 */ /* 0x000fe200078e00ff */
[----:B------:R-:W-:Y:S05]  /*14410*/  WARPSYNC.ALL ;  /* 0x0000000000007948 */ /* 0x000fea0003800000 */
[----:B------:R-:W-:Y:S01]  /*14420*/  SHF.R.U32.HI R6, RZ, 0x4, R6 ;  /* 0x00000004ff067819 */ /* 0x000fe20000011606 */
[----:B------:R-:W-:Y:S01]  /*14430*/  WARPGROUP.ARRIVE ;  /* 0x00000000000079c5 */ /* 0x000fe20000000000 */
[----:B------:R-:W-:-:S05]  /*14440*/  R2UR UR7, R7 ;  /* 0x00000000070772ca */ /* 0x000fca00000e0000 */
[----:B------:R-:W0:Y:S01]  /*14450*/  S2R R13, SR_TID.X ;  /* 0x00000000000d7919 */ /* 0x000e220000002100 */
[----:B------:R-:W-:Y:S02]  /*14460*/  LOP3.LUT R6, R6, 0x3fff, RZ, 0xc0, !PT ;  /* 0x00003fff06067812 */ /* 0x000fe400078ec0ff */
[----:B------:R-:W-:Y:S02]  /*14470*/  MOV R9, 0x40000040 ;  /* 0x4000004000097802 */ /* 0x000fe40000000f00 */
[----:B------:R-:W-:Y:S02]  /*14480*/  LOP3.LUT R6, R6, 0x4000000, RZ, 0xfc, !PT ;  /* 0x0400000006067812 */ /* 0x000fe400078efcff */
[----:B------:R-:W-:-:S03]  /*14490*/  MOV R7, 0x40000040 ;  /* 0x4000004000077802 */ /* 0x000fc60000000f00 */
[----:B------:R-:W-:-:S04]  /*144a0*/  IMAD R6, R11, 0x800, R6 ;  /* 0x000008000b067824 */ /* 0x000fc800078e0206 */
[C---:B------:R-:W-:Y:S01]  /*144b0*/  VIADD R8, R6.reuse, 0x80 ;  /* 0x0000008006087836 */ /* 0x040fe20000000000 */
[----:B------:R-:W-:-:S13]  /*144c0*/  R2UR UR6, R6 ;  /* 0x00000000060672ca */ /* 0x000fda00000e0000 */
[----:B------:R-:W-:Y:S01]  /*144d0*/  HGMMA.64x128x16.F32 R88, R180, gdesc[UR4].tnspB, R88, gsb0 ;  /* 0x41e00004b4587df0 */ /* 0x000fe20008000858 */
[----:B------:R-:W-:Y:S01]  /*144e0*/  R2UR UR6, R8 ;  /* 0x00000000080672ca */ /* 0x000fe200000e0000 */
[----:B------:R-:W-:Y:S01]  /*144f0*/  VIADD R8, R6, 0x100 ;  /* 0x0000010006087836 */ /* 0x000fe20000000000 */
[----:B------:R-:W-:Y:S01]  /*14500*/  R2UR UR7, R9 ;  /* 0x00000000090772ca */ /* 0x000fe200000e0000 */
[----:B------:R-:W-:Y:S01]  /*14510*/  IMAD.MOV.U32 R9, RZ, RZ, 0x40000040 ;  /* 0x40000040ff097424 */ /* 0x000fe200078e00ff */
[----:B0-----:R-:W-:Y:S01]  /*14520*/  SHF.R.U32.HI R13, RZ, 0x7, R13 ;  /* 0x00000007ff0d7819 */ /* 0x001fe2000001160d */
        /* <DEDUP_REMOVED lines=47> */
.L_x_9578:
        /* <DEDUP_REMOVED lines=204> */
[----:B------:R-:W-:Y:S01]  /*154e0*/  FFMA.FTZ R34, R38, UR48, -R81 ;  /* 0x0000003026227c23 */ /* 0x000fe20008010851 */
[C---:B------:R-:W-:Y:S01]  /*154f0*/  FADD.FTZ R5, -R31.reuse, R5 ;  /* 0x000000051f057221 */ /* 0x040fe20000010100 */
[----:B------:R-:W-:Y:S01]  /*15500*/  FMUL.FTZ R38, R31, UR48 ;  /* 0x000000301f267c20 */ /* 0x000fe20008410000 */
[----:B------:R-:W-:Y:S01]  /*15510*/  FMUL.FTZ R10, R10, UR48 ;  /* 0x000000300a0a7c20 */ /* 0x000fe20008410000 */
        /* <DEDUP_REMOVED lines=52> */
[--C-:B------:R-:W-:Y:S01]  /*15860*/  FFMA.FTZ R163, R63, UR48, -R38.reuse ;  /* 0x000000303fa37c23 */ /* 0x100fe20008010826 */
[----:B------:R-:W-:Y:S01]  /*15870*/  FFMA.FTZ R14, R62, UR48, -R81 ;  /* 0x000000303e0e7c23 */ /* 0x000fe20008010851 */
[----:B------:R-:W1:Y:S01]  /*15880*/  MUFU.EX2 R182, R182 ;  /* 0x000000b600b67308 */ /* 0x000e620000000800 */
[----:B0-----:R-:W-:Y:S01]  /*15890*/  FADD.FTZ R3, R86, R3 ;  /* 0x0000000356037221 */ /* 0x001fe20000010000 */
[--C-:B------:R-:W-:Y:S01]  /*158a0*/  FFMA.FTZ R20, R64, UR48, -R38.reuse ;  /* 0x0000003040147c23 */ /* 0x100fe20008010826 */
[--C-:B------:R-:W-:Y:S01]  /*158b0*/  FFMA.FTZ R156, R65, UR48, -R81.reuse ;  /* 0x00000030419c7c23 */ /* 0x100fe20008010851 */
[--C-:B------:R-:W-:Y:S01]  /*158c0*/  FFMA.FTZ R157, R67, UR48, -R38.reuse ;  /* 0x00000030439d7c23 */ /* 0x100fe20008010826 */
[--C-:B------:R-:W-:Y:S01]  /*158d0*/  FFMA.FTZ R13, R66, UR48, -R81.reuse ;  /* 0x00000030420d7c23 */ /* 0x100fe20008010851 */
[----:B------:R-:W-:Y:S01]  /*158e0*/  FFMA.FTZ R15, R68, UR48, -R38 ;  /* 0x00000030440f7c23 */ /* 0x000fe20008010826 */
[--C-:B------:R-:W-:Y:S01]  /*158f0*/  FFMA.FTZ R158, R69, UR48, -R81.reuse ;  /* 0x00000030459e7c23 */ /* 0x100fe20008010851 */
[----:B------:R-:W0:Y:S01]  /*15900*/  MUFU.EX2 R183, R183 ;  /* 0x000000b700b77308 */ /* 0x000e220000000800 */
        /* <DEDUP_REMOVED lines=8> */
[----:B-1----:R-:W-:Y:S01]  /*15990*/  FADD.FTZ R8, R182, R3 ;  /* 0x00000003b6087221 */ /* 0x002fe20000010000 */
[----:B------:R-:W-:Y:S01]  /*159a0*/  FFMA.FTZ R155, R79, UR48, -R38 ;  /* 0x000000304f9b7c23 */ /* 0x000fe20008010826 */
[----:B------:R-:W-:Y:S01]  /*159b0*/  FFMA.FTZ R37, R78, UR48, -R81 ;  /* 0x000000304e257c23 */ /* 0x000fe20008010851 */
[----:B------:R-:W-:-:S02]  /*159c0*/  IMAD R43, R186, 0x8, R18 ;  /* 0x00000008ba2b7824 */ /* 0x000fc400078e0212 */
[----:B------:R-:W-:Y:S02]  /*159d0*/  IMAD.U32 R44, RZ, RZ, UR38 ;  /* 0x00000026ff2c7e24 */ /* 0x000fe4000f8e00ff */
[----:B------:R-:W1:Y:S01]  /*159e0*/  MUFU.EX2 R46, R46 ;  /* 0x0000002e002e7308 */ /* 0x000e620000000800 */
[----:B0-----:R-:W-:Y:S01]  /*159f0*/  FADD.FTZ R3, R183, R0 ;  /* 0x00000000b7037221 */ /* 0x001fe20000010000 */
[----:B------:R-:W-:-:S05]  /*15a00*/  VIADD R43, R43, 0x28840 ;  /* 0x000288402b2b7836 */ /* 0x000fca0000000000 */
[----:B------:R-:W-:Y:S01]  /*15a10*/  PRMT R43, R44, 0x654, R43 ;  /* 0x000006542c2b7816 */ /* 0x000fe2000000002b */
[----:B------:R-:W0:Y:S01]  /*15a20*/  MUFU.EX2 R176, R176 ;  /* 0x000000b000b07308 */ /* 0x000e220000000800 */
[----:B--2---:R-:W-:Y:S02]  /*15a30*/  FADD.FTZ R9, R85, R8 ;  /* 0x0000000855097221 */ /* 0x004fe40000010000 */
[----:B------:R2:W-:Y:S05]  /*15a40*/  SYNCS.ARRIVE.TRANS64.RED.A1T0 RZ, [R43+URZ], RZ ;  /* 0x000000ff2bff79a7 */ /* 0x0005ea000810043f */
        /* <DEDUP_REMOVED lines=56> */
[----:B------:R-:W-:-:S06]  /*15dd0*/  FFMA.FTZ R9, R72, UR48, -R38 ;  /* 0x0000003048097c23 */ /* 0x000fcc0008010826 */
        /* <DEDUP_REMOVED lines=15> */
[----:B---3--:R-:W-:Y:S01]  /*15ed0*/  FADD.FTZ R3, R21, R8 ;  /* 0x0000000815037221 */ /* 0x008fe20000010000 */
[--C-:B------:R-:W-:Y:S01]  /*15ee0*/  FFMA.FTZ R8, R76, UR48, -R38.reuse ;  /* 0x000000304c087c23 */ /* 0x100fe20008010826 */
[----:B------:R-:W-:-:S05]  /*15ef0*/  FFMA.FTZ R38, R80, UR48, -R38 ;  /* 0x0000003050267c23 */ /* 0x000fca0008010826 */
        /* <DEDUP_REMOVED lines=40> */
[----:B--2---:R-:W-:Y:S06]  /*16180*/  @!P0 BRA `(.L_x_9579) ;  /* 0x0000000000048947 */ /* 0x004fec0003800000 */
[----:B------:R-:W-:Y:S01]  /*16190*/  BPT.TRAP 0x1 ;  /* 0x000000040000795c */ /* 0x000fe20000300000 */
.L_x_9579:
[----:B------:R-:W-:Y:S01]  /*161a0*/  LEA R11, R11, R18, 0x3 ;  /* 0x000000120b0b7211 */ /* 0x000fe200078e18ff */
[----:B------:R-:W-:Y:S01]  /*161b0*/  IMAD.U32 R40, RZ, RZ, UR38 ;  /* 0x00000026ff287e24 */ /* 0x000fe2000f8e00ff */
[----:B------:R-:W-:Y:S01]  /*161c0*/  ISETP.GT.AND P1, PT, R12, R199, PT ;  /* 0x000000c70c00720c */ /* 0x000fe20003f24270 */
[----:B------:R-:W-:Y:S01]  /*161d0*/  FMUL.FTZ R88, R88, R10 ;  /* 0x0000000a58587220 */ /* 0x000fe20000410000 */
[----:B------:R-:W-:Y:S01]  /*161e0*/  F2FP.F16.F32.PACK_AB R152, R6, R152 ;  /* 0x000000980698723e */ /* 0x000fe200000000ff */
[----:B------:R-:W-:Y:S02]  /*161f0*/  VIADD R11, R11, 0x28860 ;  /* 0x000288600b0b7836 */ /* 0x000fe40000000000 */
[-C--:B------:R-:W-:Y:S01]  /*16200*/  FMUL.FTZ R89, R89, R10.reuse ;  /* 0x0000000a59597220 */ /* 0x080fe20000410000 */
        /* <DEDUP_REMOVED lines=70> */
[----:B------:R-:W-:Y:S01]  /*16670*/  F2FP.F16.F32.PACK_AB R183, R46, R183 ;  /* 0x000000b72eb7723e */ /* 0x000fe200000000ff */
[----:B0-----:R-:W-:Y:S01]  /*16680*/  IMAD.MOV.U32 R11, RZ, RZ, R186 ;  /* 0x000000ffff0b7224 */ /* 0x001fe200078e00ba */
        /* <DEDUP_REMOVED lines=29> */
.L_x_9568:
[----:B------:R-:W-:Y:S05]  /*16860*/  WARPSYNC.ALL ;  /* 0x0000000000007948 */ /* 0x000fea0003800000 */
[----:B------:R-:W-:Y:S06]  /*16870*/  BAR.ARV 0x8, 0x180 ;  /* 0x0206000000007b1d */ /* 0x000fec0000002000 */
[----:B------:R-:W-:Y:S05]  /*16880*/  @!P0 BRA `(.L_x_9581) ;  /* 0x0000000000048947 */ /* 0x000fea0003800000 */
[----:B------:R-:W-:Y:S01]  /*16890*/  BPT.TRAP 0x1 ;  /* 0x000000040000795c */ /* 0x000fe20000300000 */
.L_x_9581:
[----:B------:R-:W-:Y:S02]  /*168a0*/  LEA R11, R186, R18, 0x3 ;  /* 0x00000012ba0b7211 */ /* 0x000fe400078e18ff */
[----:B------:R-:W-:-:S04]  /*168b0*/  SHF.L.U32 R4, R189, 0x1f, RZ ;  /* 0x0000001fbd047819 */ /* 0x000fc800000006ff */
[----:B------:R0:W1:Y:S01]  /*168c0*/  SYNCS.PHASECHK.TRANS64.TRYWAIT P1, [R11+URZ+0x28850], R4 ;  /* 0x028850040b0075a7 */ /* 0x000062000802017f */
[----:B------:R-:W-:Y:S05]  /*168d0*/  @!P0 BRA `(.L_x_9582) ;  /* 0x0000000000048947 */ /* 0x000fea0003800000 */
[----:B------:R-:W-:Y:S01]  /*168e0*/  BPT.TRAP 0x1 ;  /* 0x000000040000795c */ /* 0x000fe20000300000 */
.L_x_9582:
[----:B------:R-:W-:-:S05]  /*168f0*/  VIADD R18, R18, 0x400 ;  /* 0x0000040012127836 */ /* 0x000fca0000000000 */
[----:B------:R-:W-:-:S04]  /*16900*/  SHF.R.U32.HI R18, RZ, 0x4, R18 ;  /* 0x00000004ff127819 */ /* 0x000fc80000011612 */
[----:B------:R-:W-:-:S04]  /*16910*/  LOP3.LUT R18, R18, 0x3fff, RZ, 0xc0, !PT ;  /* 0x00003fff12127812 */ /* 0x000fc800078ec0ff */
[----:B------:R-:W-:Y:S01]  /*16920*/  LOP3.LUT R5, R18, 0x4000000, RZ, 0xfc, !PT ;  /* 0x0400000012057812 */ /* 0x000fe200078efcff */
[----:B-1----:R-:W-:Y:S06]  /*16930*/  @P1 BRA `(.L_x_9583) ;  /* 0x0000000000081947 */ /* 0x002fec0003800000 */
[----:B------:R-:W1:Y:S02]  /*16940*/  SYNCS.PHASECHK.TRANS64.TRYWAIT P1, [R11+URZ+0x28850], R4 ;  /* 0x028850040b0075a7 */ /* 0x000e64000802017f */
[----:B-1----:R-:W-:Y:S05]  /*16950*/  @!P1 BRA `(.L_x_9584) ;  /* 0x000000d400d89947 */ /* 0x002fea0003800000 */
.L_x_9583:
[----:B01----:R-:W-:Y:S01]  /*16960*/  IMAD R4, R186, 0x800, R5 ;  /* 0x00000800ba047824 */ /* 0x003fe200078e0205 */
[----:B------:R-:W-:Y:S05]  /*16970*/  WARPSYNC.ALL ;  /* 0x0000000000007948 */ /* 0x000fea0003800000 */
[----:B------:R-:W-:Y:S01]  /*16980*/  IMAD.MOV.U32 R5, RZ, RZ, 0x40000040 ;  /* 0x40000040ff057424 */ /* 0x000fe200078e00ff */
[C---:B------:R-:W-:Y:S01]  /*16990*/  R2UR UR6, R4.reuse ;  /* 0x00000000040672ca */ /* 0x040fe200000e0000 */
[----:B------:R-:W-:Y:S01]  /*169a0*/  WARPGROUP.ARRIVE ;  /* 0x00000000000079c5 */ /* 0x000fe20000000000 */
[----:B------:R-:W-:Y:S01]  /*169b0*/  IMAD.MOV.U32 R7, RZ, RZ, 0x40000040 ;  /* 0x40000040ff077424 */ /* 0x000fe200078e00ff */
[----:B------:R-:W-:Y:S01]  /*169c0*/  IADD3 R6, R4, 0x80, RZ ;  /* 0x0000008004067810 */ /* 0x000fe20007ffe0ff */
[----:B------:R-:W-:Y:S01]  /*169d0*/  IMAD.MOV.U32 R9, RZ, RZ, RZ ;  /* 0x000000ffff097224 */ /* 0x000fe200078e00ff */
[----:B------:R-:W-:Y:S01]  /*169e0*/  R2UR UR7, R5 ;  /* 0x00000000050772ca */ /* 0x000fe200000e0000 */
[----:B------:R-:W-:-:S02]  /*169f0*/  IMAD.MOV.U32 R5, RZ, RZ, 0x40000040 ;  /* 0x40000040ff057424 */ /* 0x000fc400078e00ff */
[----:B------:R-:W-:-:S10]  /*16a00*/  IMAD.U32 R15, RZ, RZ, UR48 ;  /* 0x00000030ff0f7e24 */ /* 0x000fd4000f8e00ff */
        /* <DEDUP_REMOVED lines=43> */
[----:B------:R-:W-:Y:S01]  /*16cc0*/  R2UR UR7, R5 ;  /* 0x00000000050772ca */ /* 0x000fe200000e0000 */
[----:B------:R-:W0:Y:S04]  /*16cd0*/  SHFL.BFLY PT, R4, R3, 0x2, 0x1f ;  /* 0x0c401f0003047f89 */ /* 0x000e2800000e0000 */
[----:B------:R-:W1:Y:S01]  /*16ce0*/  SHFL.BFLY PT, R5, R0, 0x2, 0x1f ;  /* 0x0c401f0000057f89 */ /* 0x000e6200000e0000 */
[----:B0-----:R-:W-:Y:S01]  /*16cf0*/  FADD.FTZ R4, R4, R3 ;  /* 0x0000000304047221 */ /* 0x001fe20000010000 */
[----:B------:R-:W-:-:S02]  /*16d00*/  IMAD.MOV.U32 R3, RZ, RZ, -0x800000 ;  /* 0xff800000ff037424 */ /* 0x000fc400078e00ff */
[----:B-1----:R-:W-:Y:S01]  /*16d10*/  FADD.FTZ R6, R5, R0 ;  /* 0x0000000005067221 */ /* 0x002fe20000010000 */
[----:B------:R-:W-:Y:S01]  /*16d20*/  IMAD.MOV.U32 R0, RZ, RZ, -0x800000 ;  /* 0xff800000ff007424 */ /* 0x000fe200078e00ff */
[----:B------:R-:W0:Y:S04]  /*16d30*/  SHFL.BFLY PT, R5, R4, 0x1, 0x1f ;  /* 0x0c201f0004057f89 */ /* 0x000e2800000e0000 */
[----:B------:R-:W1:Y:S01]  /*16d40*/  SHFL.BFLY PT, R7, R6, 0x1, 0x1f ;  /* 0x0c201f0006077f89 */ /* 0x000e6200000e0000 */
[----:B0-----:R-:W-:Y:S01]  /*16d50*/  FADD.FTZ R12, R4, R5 ;  /* 0x00000005040c7221 */ /* 0x001fe20000010000 */
[----:B------:R-:W-:Y:S02]  /*16d60*/  IMAD.MOV.U32 R5, RZ, RZ, RZ ;  /* 0x000000ffff057224 */ /* 0x000fe400078e00ff */
[----:B-1----:R-:W-:-:S02]  /*16d70*/  FADD.FTZ R13, R6, R7 ;  /* 0x00000007060d7221 */ /* 0x002fc40000010000 */
[----:B------:R-:W-:Y:S02]  /*16d80*/  FSETP.NE.FTZ.AND P1, PT, R12, RZ, PT ;  /* 0x000000ff0c00720b */ /* 0x000fe40003f35000 */
[----:B------:R-:W-:Y:S02]  /*16d90*/  MOV R7, UR48 ;  /* 0x0000003000077c02 */ /* 0x000fe40008000f00 */
        /* <DEDUP_REMOVED lines=17> */
.L_x_9585:
[----:B------:R-:W-:Y:S01]  /*16eb0*/  IMAD.U32 R7, RZ, RZ, UR38 ;  /* 0x00000026ff077e24 */ /* 0x000fe2000f8e00ff */
        /* <DEDUP_REMOVED lines=74> */
.L_x_9496:
        /* <DEDUP_REMOVED lines=13> */
[----:B------:R-:W4:Y:S01]  /*17430*/  S2R R9, SR_SWINHI ;  /* 0x0000000000097919 */ /* 0x000f220000002f00 */
[----:B------:R-:W-:Y:S02]  /*17440*/  F2FP.F16.F32.PACK_AB R36, R137, R136 ;  /* 0x000000888924723e */ /* 0x000fe400000000ff */
[----:B------:R-:W-:Y:S02]  /*17450*/  MOV R40, R18 ;  /* 0x0000001200287202 */ /* 0x000fe40000000f00 */
[----:B----4-:R-:W-:-:S03]  /*17460*/  MOV R41, R9 ;  /* 0x0000000900297202 */ /* 0x010fc60000000f00 */
[----:B--2---:R-:W-:-:S03]  /*17470*/  IMAD.WIDE R12, R8, 0x2, R40 ;  /* 0x00000002080c7825 */ /* 0x004fc600078e0228 */
[C---:B------:R-:W-:Y:S02]  /*17480*/  IADD3 R37, P0, R12.reuse, 0x40, RZ ;  /* 0x000000400c257810 */ /* 0x040fe40007f1e0ff */
[----:B------:R-:W-:Y:S02]  /*17490*/  IADD3 R35, P5, R12, 0x20, RZ ;  /* 0x000000200c237810 */ /* 0x000fe40007fbe0ff */
[----:B------:R-:W-:Y:S01]  /*174a0*/  LOP3.LUT R8, R37, 0x380, RZ, 0xc0, !PT ;  /* 0x0000038025087812 */ /* 0x000fe200078ec0ff */
[----:B------:R-:W-:Y:S01]  /*174b0*/  IMAD.X R31, RZ, RZ, R13, P0 ;  /* 0x000000ffff1f7224 */ /* 0x000fe200000e060d */
[C---:B------:R-:W-:Y:S02]  /*174c0*/  ISETP.NE.AND P0, PT, R208.reuse, RZ, PT ;  /* 0x000000ffd000720c */ /* 0x040fe40003f05270 */
[----:B---3--:R-:W-:Y:S02]  /*174d0*/  LOP3.LUT R4, R35, 0x380, RZ, 0xc0, !PT ;  /* 0x0000038023047812 */ /* 0x008fe400078ec0ff */
[----:B------:R-:W-:Y:S01]  /*174e0*/  SEL R208, R208, UR4, P0 ;  /* 0x00000004d0d07c07 */ /* 0x000fe20008000000 */
[----:B------:R-:W-:Y:S05]  /*174f0*/  WARPSYNC.ALL ;  /* 0x0000000000007948 */ /* 0x000fea0003800000 */
[C---:B------:R-:W-:Y:S01]  /*17500*/  LOP3.LUT R15, R12.reuse, 0x380, RZ, 0xc0, !PT ;  /* 0x000003800c0f7812 */ /* 0x040fe200078ec0ff */
[----:B------:R-:W-:Y:S01]  /*17510*/  ULDC.64 UR6, c[0x0][0xc08] ;  /* 0x0003020000067ab9 */ /* 0x000fe20000000a00 */
[----:B------:R-:W-:Y:S01]  /*17520*/  IADD3 R39, P1, R12, 0x60, RZ ;  /* 0x000000600c277810 */ /* 0x000fe20007f3e0ff */
[----:B------:R-:W-:Y:S01]  /*17530*/  ULDC.64 UR4, c[0x0][0xc00] ;  /* 0x0003000000047ab9 */ /* 0x000fe20000000a00 */
[----:B------:R-:W-:-:S02]  /*17540*/  SHF.R.U64 R4, R4, 0x3, RZ ;  /* 0x0000000304047819 */ /* 0x000fc400000012ff */
[----:B------:R-:W-:Y:S01]  /*17550*/  SHF.R.U64 R8, R8, 0x3, RZ ;  /* 0x0000000308087819 */ /* 0x000fe200000012ff */
[--C-:B------:R-:W-:Y:S01]  /*17560*/  IMAD.X R27, RZ, RZ, R13.reuse, P1 ;  /* 0x000000ffff1b7224 */ /* 0x100fe200008e060d */
[C---:B-1----:R-:W-:Y:S02]  /*17570*/  IADD3 R43, P2, R12.reuse, 0x4000, RZ ;  /* 0x000040000c2b7810 */ /* 0x042fe40007f5e0ff */
[C---:B------:R-:W-:Y:S02]  /*17580*/  IADD3 R45, P3, R12.reuse, 0x4020, RZ ;  /* 0x000040200c2d7810 */ /* 0x040fe40007f7e0ff */
[----:B------:R-:W-:Y:S01]  /*17590*/  IADD3.X R29, RZ, R13, RZ, P5, !PT ;  /* 0x0000000dff1d7210 */ /* 0x000fe20002ffe4ff */
[----:B------:R-:W-:Y:S01]  /*175a0*/  IMAD.X R25, RZ, RZ, R13, P2 ;  /* 0x000000ffff197224 */ /* 0x000fe200010e060d */
[----:B------:R-:W-:Y:S02]  /*175b0*/  SHF.R.U64 R15, R15, 0x3, RZ ;  /* 0x000000030f0f7819 */ /* 0x000fe400000012ff */
[----:B------:R-:W-:-:S02]  /*175c0*/  IADD3 R47, P4, R12, 0x4040, RZ ;  /* 0x000040400c2f7810 */ /* 0x000fc40007f9e0ff */
[----:B------:R-:W-:Y:S02]  /*175d0*/  IADD3 R32, P5, R12, 0x4060, RZ ;  /* 0x000040600c207810 */ /* 0x000fe40007fbe0ff */
[----:B------:R-:W-:Y:S01]  /*175e0*/  LOP3.LUT R10, R39, 0x380, RZ, 0xc0, !PT ;  /* 0x00000380270a7812 */ /* 0x000fe200078ec0ff */
[--C-:B------:R-:W-:Y:S01]  /*175f0*/  IMAD.X R9, RZ, RZ, R13.reuse, P4 ;  /* 0x000000ffff097224 */ /* 0x100fe200020e060d */
[----:B------:R-:W-:Y:S01]  /*17600*/  LOP3.LUT R28, R4, R35, RZ, 0x3c, !PT ;  /* 0x00000023041c7212 */ /* 0x000fe200078e3cff */
[----:B------:R-:W-:Y:S01]  /*17610*/  IMAD.X R33, RZ, RZ, R13, P5 ;  /* 0x000000ffff217224 */ /* 0x000fe200028e060d */
[----:B------:R-:W-:Y:S02]  /*17620*/  LOP3.LUT R30, R8, R37, RZ, 0x3c, !PT ;  /* 0x00000025081e7212 */ /* 0x000fe400078e3cff */
[----:B------:R-:W-:Y:S02]  /*17630*/  LOP3.LUT R12, R15, R12, RZ, 0x3c, !PT ;  /* 0x0000000c0f0c7212 */ /* 0x000fe400078e3cff */
[----:B------:R-:W-:-:S02]  /*17640*/  LOP3.LUT R4, R43, 0x380, RZ, 0xc0, !PT ;  /* 0x000003802b047812 */ /* 0x000fc400078ec0ff */
[----:B------:R-:W-:Y:S02]  /*17650*/  LOP3.LUT R8, R45, 0x380, RZ, 0xc0, !PT ;  /* 0x000003802d087812 */ /* 0x000fe400078ec0ff */
[----:B------:R-:W-:Y:S02]  /*17660*/  LOP3.LUT R14, R47, 0x380, RZ, 0xc0, !PT ;  /* 0x000003802f0e7812 */ /* 0x000fe400078ec0ff */
[----:B------:R-:W-:Y:S02]  /*17670*/  LOP3.LUT R15, R32, 0x380, RZ, 0xc0, !PT ;  /* 0x00000380200f7812 */ /* 0x000fe400078ec0ff */
[----:B------:R-:W-:Y:S02]  /*17680*/  SHF.R.U64 R10, R10, 0x3, RZ ;  /* 0x000000030a0a7819 */ /* 0x000fe400000012ff */
[----:B------:R-:W-:Y:S02]  /*17690*/  SHF.R.U64 R4, R4, 0x3, RZ ;  /* 0x0000000304047819 */ /* 0x000fe400000012ff */
[----:B------:R-:W-:-:S02]  /*176a0*/  SHF.R.U64 R8, R8, 0x3, RZ ;  /* 0x0000000308087819 */ /* 0x000fc400000012ff */
[----:B------:R-:W-:Y:S02]  /*176b0*/  SHF.R.U64 R14, R14, 0x3, RZ ;  /* 0x000000030e0e7819 */ /* 0x000fe400000012ff */
[----:B------:R-:W-:Y:S02]  /*176c0*/  SHF.R.U64 R15, R15, 0x3, RZ ;  /* 0x000000030f0f7819 */ /* 0x000fe400000012ff */
[----:B------:R-:W-:Y:S02]  /*176d0*/  LOP3.LUT R26, R10, R39, RZ, 0x3c, !PT ;  /* 0x000000270a1a7212 */ /* 0x000fe400078e3cff */
[----:B-----5:R-:W-:Y:S02]  /*176e0*/  LOP3.LUT R24, R4, R43, RZ, 0x3c, !PT ;  /* 0x0000002b04187212 */ /* 0x020fe400078e3cff */
[----:B------:R-:W-:Y:S02]  /*176f0*/  LOP3.LUT R10, R8, R45, RZ, 0x3c, !PT ;  /* 0x0000002d080a7212 */ /* 0x000fe400078e3cff */
[----:B------:R-:W-:-:S02]  /*17700*/  IADD3.X R11, RZ, R13, RZ, P3, !PT ;  /* 0x0000000dff0b7210 */ /* 0x000fc40001ffe4ff */
[----:B------:R-:W-:Y:S02]  /*17710*/  LOP3.LUT R8, R14, R47, RZ, 0x3c, !PT ;  /* 0x0000002f0e087212 */ /* 0x000fe400078e3cff */
[----:B------:R-:W-:Y:S02]  /*17720*/  LOP3.LUT R32, R15, R32, RZ, 0x3c, !PT ;  /* 0x000000200f207212 */ /* 0x000fe400078e3cff */
[----:B------:R-:W-:Y:S02]  /*17730*/  MOV R4, R12 ;  /* 0x0000000c00047202 */ /* 0x000fe40000000f00 */
[----:B------:R-:W-:Y:S02]  /*17740*/  F2FP.F16.F32.PACK_AB R12, R21, R20 ;  /* 0x00000014150c723e */ /* 0x000fe400000000ff */
[----:B------:R-:W-:Y:S02]  /*17750*/  F2FP.F16.F32.PACK_AB R13, R91, R90 ;  /* 0x0000005a5b0d723e */ /* 0x000fe400000000ff */
[----:B------:R-:W-:-:S02]  /*17760*/  F2FP.F16.F32.PACK_AB R14, R93, R92 ;  /* 0x0000005c5d0e723e */ /* 0x000fc400000000ff */
[----:B------:R-:W-:Y:S01]  /*17770*/  F2FP.F16.F32.PACK_AB R15, R95, R94 ;  /* 0x0000005e5f0f723e */ /* 0x000fe200000000ff */
[----:B------:R-:W-:Y:S01]  /*17780*/  BAR.SYNC.DEFER_BLOCKING 0x1, 0x100 ;  /* 0x0044000000007b1d */ /* 0x000fe20000010000 */
[----:B------:R-:W-:Y:S02]  /*17790*/  MOV R43, R10 ;  /* 0x0000000a002b7202 */ /* 0x000fe40000000f00 */
[----:B------:R-:W-:Y:S02]  /*177a0*/  MOV R42, R8 ;  /* 0x00000008002a7202 */ /* 0x000fe40000000f00 */
[----:B------:R-:W-:Y:S02]  /*177b0*/  MOV R37, R28 ;  /* 0x0000001c00257202 */ /* 0x000fe40000000f00 */
[----:B------:R-:W-:Y:S02]  /*177c0*/  F2FP.F16.F32.PACK_AB R8, R97, R96 ;  /* 0x000000606108723e */ /* 0x000fe400000000ff */
[----:B------:R-:W-:-:S02]  /*177d0*/  F2FP.F16.F32.PACK_AB R9, R99, R98 ;  /* 0x000000626309723e */ /* 0x000fc400000000ff */
[----:B------:R-:W-:Y:S02]  /*177e0*/  F2FP.F16.F32.PACK_AB R10, R101, R100 ;  /* 0x00000064650a723e */ /* 0x000fe400000000ff */
[----:B------:R-:W-:Y:S02]  /*177f0*/  F2FP.F16.F32.PACK_AB R11, R103, R102 ;  /* 0x00000066670b723e */ /* 0x000fe400000000ff */
[----:B------:R-:W-:Y:S02]  /*17800*/  MOV R38, R30 ;  /* 0x0000001e00267202 */ /* 0x000fe40000000f00 */
[----:B------:R-:W-:Y:S02]  /*17810*/  MOV R39, R26 ;  /* 0x0000001a00277202 */ /* 0x000fe40000000f00 */
[----:B------:R-:W-:Y:S02]  /*17820*/  MOV R44, R24 ;  /* 0x00000018002c7202 */ /* 0x000fe40000000f00 */
[----:B------:R-:W-:-:S02]  /*17830*/  F2FP.F16.F32.PACK_AB R24, R113, R112 ;  /* 0x000000707118723e */ /* 0x000fc400000000ff */
[----:B------:R-:W-:Y:S01]  /*17840*/  F2FP.F16.F32.PACK_AB R25, R115, R114 ;  /* 0x000000727319723e */ /* 0x000fe200000000ff */
[----:B------:R1:W-:Y:S01]  /*17850*/  STSM.16.M88.4 [R4], R12 ;  /* 0x0000000c04007844 */ /* 0x0003e20000000200 */
[----:B------:R-:W-:Y:S02]  /*17860*/  F2FP.F16.F32.PACK_AB R26, R117, R116 ;  /* 0x00000074751a723e */ /* 0x000fe400000000ff */
[----:B------:R-:W-:Y:S01]  /*17870*/  F2FP.F16.F32.PACK_AB R27, R119, R118 ;  /* 0x00000076771b723e */ /* 0x000fe200000000ff */
[----:B------:R2:W-:Y:S01]  /*17880*/  STSM.16.M88.4 [R37], R8 ;  /* 0x0000000825007844 */ /* 0x0005e20000000200 */
[----:B------:R-:W-:Y:S02]  /*17890*/  F2FP.F16.F32.PACK_AB R28, R121, R120 ;  /* 0x00000078791c723e */ /* 0x000fe400000000ff */
[----:B------:R-:W-:Y:S02]  /*178a0*/  F2FP.F16.F32.PACK_AB R29, R123, R122 ;  /* 0x0000007a7b1d723e */ /* 0x000fe400000000ff */
[----:B------:R-:W-:-:S02]  /*178b0*/  F2FP.F16.F32.PACK_AB R30, R125, R124 ;  /* 0x0000007c7d1e723e */ /* 0x000fc400000000ff */
[----:B------:R-:W-:Y:S02]  /*178c0*/  F2FP.F16.F32.PACK_AB R31, R127, R126 ;  /* 0x0000007e7f1f723e */ /* 0x000fe400000000ff */
[----:B------:R-:W-:Y:S02]  /*178d0*/  F2FP.F16.F32.PACK_AB R35, R135, R134 ;  /* 0x000000868723723e */ /* 0x000fe400000000ff */
[----:B------:R-:W-:Y:S02]  /*178e0*/  ISETP.NE.U32.AND P0, PT, RZ, UR4, PT ;  /* 0x00000004ff007c0c */ /* 0x000fe4000bf05070 */
[----:B-1----:R-:W-:Y:S02]  /*178f0*/  F2FP.F16.F32.PACK_AB R12, R105, R104 ;  /* 0x00000068690c723e */ /* 0x002fe400000000ff */
[----:B------:R-:W-:Y:S02]  /*17900*/  F2FP.F16.F32.PACK_AB R13, R107, R106 ;  /* 0x0000006a6b0d723e */ /* 0x000fe400000000ff */
[----:B------:R-:W-:-:S02]  /*17910*/  F2FP.F16.F32.PACK_AB R14, R109, R108 ;  /* 0x0000006c6d0e723e */ /* 0x000fc400000000ff */
[----:B------:R-:W-:Y:S02]  /*17920*/  F2FP.F16.F32.PACK_AB R15, R111, R110 ;  /* 0x0000006e6f0f723e */ /* 0x000fe400000000ff */
[----:B------:R-:W-:Y:S02]  /*17930*/  MOV R4, R32 ;  /* 0x0000002000047202 */ /* 0x000fe40000000f00 */
[----:B------:R-:W-:Y:S01]  /*17940*/  F2FP.F16.F32.PACK_AB R32, R129, R128 ;  /* 0x000000808120723e */ /* 0x000fe200000000ff */
[----:B------:R1:W-:Y:S01]  /*17950*/  STSM.16.M88.4 [R38], R12 ;  /* 0x0000000c26007844 */ /* 0x0003e20000000200 */
[----:B------:R-:W-:Y:S02]  /*17960*/  F2FP.F16.F32.PACK_AB R33, R131, R130 ;  /* 0x000000828321723e */ /* 0x000fe400000000ff */
[----:B--2---:R-:W-:Y:S01]  /*17970*/  F2FP.F16.F32.PACK_AB R37, R139, R138 ;  /* 0x0000008a8b25723e */ /* 0x004fe200000000ff */
[----:B------:R2:W-:Y:S01]  /*17980*/  STSM.16.M88.4 [R39], R24 ;  /* 0x0000001827007844 */ /* 0x0005e20000000200 */
[----:B------:R-:W-:-:S02]  /*17990*/  F2FP.F16.F32.PACK_AB R8, R145, R144 ;  /* 0x000000909108723e */ /* 0x000fc400000000ff */
[----:B------:R-:W-:Y:S01]  /*179a0*/  F2FP.F16.F32.PACK_AB R9, R147, R146 ;  /* 0x000000929309723e */ /* 0x000fe200000000ff */
[----:B------:R3:W-:Y:S01]  /*179b0*/  STSM.16.M88.4 [R44], R28 ;  /* 0x0000001c2c007844 */ /* 0x0007e20000000200 */
[----:B------:R-:W-:Y:S02]  /*179c0*/  F2FP.F16.F32.PACK_AB R10, R149, R148 ;  /* 0x00000094950a723e */ /* 0x000fe400000000ff */
[----:B------:R-:W-:Y:S01]  /*179d0*/  F2FP.F16.F32.PACK_AB R11, R151, R150 ;  /* 0x00000096970b723e */ /* 0x000fe200000000ff */
[----:B------:R-:W-:Y:S01]  /*179e0*/  STSM.16.M88.4 [R43], R32 ;  /* 0x000000202b007844 */ /* 0x000fe20000000200 */
[----:B------:R-:W-:Y:S02]  /*179f0*/  ISETP.NE.U32.AND P3, PT, RZ, UR6, PT ;  /* 0x00000006ff007c0c */ /* 0x000fe4000bf65070 */
[----:B------:R-:W-:Y:S01]  /*17a00*/  ISETP.NE.AND.EX P0, PT, RZ, UR5, PT, P0 ;  /* 0x00000005ff007c0c */ /* 0x000fe2000bf05300 */
[----:B-1----:R-:W-:Y:S01]  /*17a10*/  IMAD.MOV.U32 R12, RZ, RZ, RZ ;  /* 0x000000ffff0c7224 */ /* 0x002fe200078e00ff */
[----:B------:R-:W-:-:S02]  /*17a20*/  F2FP.F16.F32.PACK_AB R38, R141, R140 ;  /* 0x0000008c8d26723e */ /* 0x000fc400000000ff */
[C---:B------:R-:W-:Y:S02]  /*17a30*/  IADD3 R14, P1, R210.reuse, UR4, RZ ;  /* 0x00000004d20e7c10 */ /* 0x040fe4000ff3e0ff */
[----:B--2---:R-:W-:Y:S02]  /*17a40*/  F2FP.F16.F32.PACK_AB R39, R143, R142 ;  /* 0x0000008e8f27723e */ /* 0x004fe400000000ff */
[----:B------:R-:W-:Y:S02]  /*17a50*/  ISETP.NE.AND.EX P3, PT, RZ, UR7, PT, P3 ;  /* 0x00000007ff007c0c */ /* 0x000fe4000bf65330 */
[----:B------:R-:W-:Y:S01]  /*17a60*/  IADD3.X R15, R211, UR5, RZ, P1, !PT ;  /* 0x00000005d30f7c10 */ /* 0x000fe20008ffe4ff */
[----:B------:R-:W-:Y:S04]  /*17a70*/  STSM.16.M88.4 [R42], R36 ;  /* 0x000000242a007844 */ /* 0x000fe80000000200 */
[----:B------:R1:W-:Y:S01]  /*17a80*/  STSM.16.M88.4 [R4], R8 ;  /* 0x0000000804007844 */ /* 0x0003e20000000200 */
[----:B------:R-:W-:Y:S05]  /*17a90*/  BAR.SYNC.DEFER_BLOCKING 0x1, 0x100 ;  /* 0x0044000000007b1d */ /* 0x000fea0000010000 */
[----:B------:R-:W-:Y:S01]  /*17aa0*/  @P3 IADD3 R210, P1, R210, UR6, RZ ;  /* 0x00000006d2d23c10 */ /* 0x000fe2000ff3e0ff */
[----:B------:R-:W-:-:S03]  /*17ab0*/  ULDC UR6, c[0x0][0xa88] ;  /* 0x0002a20000067ab9 */ /* 0x000fc60000000800 */
[----:B------:R-:W-:Y:S02]  /*17ac0*/  @P3 IADD3.X R211, R211, UR7, RZ, P1, !PT ;  /* 0x00000007d3d33c10 */ /* 0x000fe40008ffe4ff */
[----:B------:R-:W-:Y:S01]  /*17ad0*/  MOV R13, UR6 ;  /* 0x00000006000d7c02 */ /* 0x000fe20008000f00 */
[----:B---3--:R-:W-:Y:S01]  /*17ae0*/  IMAD.MOV.U32 R30, RZ, RZ, 0x9b8 ;  /* 0x000009b8ff1e7424 */ /* 0x008fe200078e00ff */
[----:B------:R-:W-:Y:S01]  /*17af0*/  ISETP.GT.AND P2, PT, R208, 0x1, PT ;  /* 0x00000001d000780c */ /* 0x000fe20003f44270 */
[----:B-1----:R-:W1:Y:S01]  /*17b00*/  LDC R4, c[0x0][0xbe8] ;  /* 0x0002fa00ff047b82 */ /* 0x002e620000000800 */
[----:B------:R2:W5:Y:S04]  /*17b10*/  @P0 LDG.E R12, desc[UR42][R14.64] ;  /* 0x0000002a0e0c0981 */ /* 0x000568000c1e1900 */
[----:B------:R2:W5:Y:S01]  /*17b20*/  @P3 LDG.E R13, desc[UR42][R210.64] ;  /* 0x0000002ad20d3981 */ /* 0x000562000c1e1900 */
[----:B------:R-:W-:-:S04]  /*17b30*/  SEL R30, R30, 0x978, P2 ;  /* 0x000009781e1e7807 */ /* 0x000fc80001000000 */
[----:B------:R2:W3:Y:S01]  /*17b40*/  LDC.64 R26, c[0x0][R30+0x220] ;  /* 0x000088001e1a7b82 */ /* 0x0004e20000000a00 */
[----:B-1----:R-:W-:-:S07]  /*17b50*/  ISETP.NE.AND P1, PT, R4, 0x1, PT ;  /* 0x000000010400780c */ /* 0x002fce0003f25270 */
[----:B------:R2:W1:Y:S08]  /*17b60*/  LDC.64 R24, c[0x0][R30+0x218] ;  /* 0x000086001e187b82 */ /* 0x0004700000000a00 */
[----:B------:R2:W4:Y:S01]  /*17b70*/  LDC.64 R8, c[0x0][R30+0x228] ;  /* 0x00008a001e087b82 */ /* 0x0005220000000a00 */
[----:B---3--:R-:W-:Y:S05]  /*17b80*/  @P3 BRA `(.L_x_9588) ;  /* 0x0000000000103947 */ /* 0x008fea0003800000 */
[----:B------:R-:W-:Y:S05]  /*17b90*/  @!P0 BRA `(.L_x_9588) ;  /* 0x00000000000c8947 */ /* 0x000fea0003800000 */
[----:B------:R-:W3:Y:S04]  /*17ba0*/  LDG.E R10, desc[UR42][R14.64] ;  /* 0x0000002a0e0a7981 */ /* 0x000ee8000c1e1900 */
[----:B-----5:R-:W3:Y:S02]  /*17bb0*/  LDG.E R13, desc[UR42][R14.64+0x4] ;  /* 0x0000042a0e0d7981 */ /* 0x020ee4000c1e1900 */
[----:B---3--:R-:W-:-:S07]  /*17bc0*/  IMAD.IADD R13, R13, 0x1, -R10 ;  /* 0x000000010d0d7824 */ /* 0x008fce00078e0a0a */
.L_x_9588:
[----:B------:R-:W3:Y:S01]  /*17bd0*/  LDL R36, [R1+0x14] ;  /* 0x0000140001247983 */ /* 0x000ee20000100800 */
[----:B--2---:R-:W2:Y:S01]  /*17be0*/  LDC.64 R14, c[0x0][R30+0x210] ;  /* 0x000084001e0e7b82 */ /* 0x004ea20000000a00 */
[----:B------:R-:W-:Y:S01]  /*17bf0*/  ISETP.NE.U32.AND P0, PT, RZ, UR4, PT ;  /* 0x00000004ff007c0c */ /* 0x000fe2000bf05070 */
[-C--:B-1----:R-:W-:Y:S01]  /*17c00*/  IMAD R31, R25, R188.reuse, RZ ;  /* 0x000000bc191f7224 */ /* 0x082fe200078e02ff */
[----:B------:R-:W-:Y:S01]  /*17c10*/  SEL R29, R212, RZ, P2 ;  /* 0x000000ffd41d7207 */ /* 0x000fe20001000000 */
[----:B------:R-:W-:Y:S01]  /*17c20*/  IMAD.WIDE.U32 R24, R24, R188, RZ ;  /* 0x000000bc18187225 */ /* 0x000fe200078e00ff */
[----:B------:R-:W-:-:S03]  /*17c30*/  ISETP.NE.AND.EX P0, PT, RZ, UR5, PT, P0 ;  /* 0x00000005ff007c0c */ /* 0x000fc6000bf05300 */
[----:B------:R-:W1:Y:S01]  /*17c40*/  @P1 LDC R32, c[0x0][0xbec] ;  /* 0x0002fb00ff201b82 */ /* 0x000e620000000800 */
[----:B------:R-:W-:Y:S01]  /*17c50*/  SEL R209, R209, RZ, !P0 ;  /* 0x000000ffd1d17207 */ /* 0x000fe20004000000 */
[----:B------:R-:W-:Y:S01]  /*17c60*/  IMAD.IADD R35, R206, 0x1, R192 ;  /* 0x00000001ce237824 */ /* 0x000fe200078e02c0 */
[----:B------:R-:W-:Y:S02]  /*17c70*/  SEL R219, R219, RZ, !P0 ;  /* 0x000000ffdbdb7207 */ /* 0x000fe40004000000 */
[----:B------:R-:W-:Y:S01]  /*17c80*/  IADD3 R34, R25, R31, RZ ;  /* 0x0000001f19227210 */ /* 0x000fe20007ffe0ff */
[----:B------:R-:W-:Y:S02]  /*17c90*/  IMAD R27, R27, R209, RZ ;  /* 0x000000d11b1b7224 */ /* 0x000fe400078e02ff */
[----:B------:R-:W0:Y:S01]  /*17ca0*/  @P1 LDC R33, c[0x0][0xbf0] ;  /* 0x0002fc00ff211b82 */ /* 0x000e220000000800 */
[----:B----4-:R-:W-:Y:S01]  /*17cb0*/  IMAD R31, R9, R29, RZ ;  /* 0x0000001d091f7224 */ /* 0x010fe200078e02ff */
[----:B-----5:R-:W-:Y:S01]  /*17cc0*/  SHF.R.S32.HI R9, RZ, 0x1f, R12 ;  /* 0x0000001fff097819 */ /* 0x020fe2000001140c */
[----:B------:R-:W-:-:S02]  /*17cd0*/  IMAD R219, R26, R219, R27 ;  /* 0x000000db1adb7224 */ /* 0x000fc400078e021b */
[----:B------:R-:W-:-:S03]  /*17ce0*/  IMAD.WIDE.U32 R26, R26, R209, RZ ;  /* 0x000000d11a1a7225 */ /* 0x000fc600078e00ff */
[----:B------:R-:W4:Y:S01]  /*17cf0*/  LDC.64 R10, c[0x0][0xba8] ;  /* 0x0002ea00ff0a7b82 */ /* 0x000f220000000a00 */
[----:B------:R-:W-:Y:S01]  /*17d00*/  IMAD.IADD R219, R27, 0x1, R219 ;  /* 0x000000011bdb7824 */ /* 0x000fe200078e02db */
[----:B------:R-:W-:Y:S01]  /*17d10*/  IADD3 R28, P0, P3, R26, R24, R12 ;  /* 0x000000181a1c7210 */ /* 0x000fe20007b1e00c */
[----:B------:R-:W-:Y:S02]  /*17d20*/  IMAD.MOV.U32 R27, RZ, RZ, R35 ;  /* 0x000000ffff1b7224 */ /* 0x000fe400078e0023 */
[----:B------:R-:W-:Y:S01]  /*17d30*/  IMAD.WIDE.U32 R24, R8, R29, RZ ;  /* 0x0000001d08187225 */ /* 0x000fe200078e00ff */
[----:B------:R-:W-:-:S03]  /*17d40*/  IADD3.X R29, R219, R34, R9, P0, P3 ;  /* 0x00000022db1d7210 */ /* 0x000fc600007e6409 */
[----:B-1----:R-:W-:Y:S01]  /*17d50*/  @P1 IMAD.HI.U32 R26, R35, R32, RZ ;  /* 0x00000020231a1227 */ /* 0x002fe200078e00ff */
[----:B------:R-:W-:-:S04]  /*17d60*/  IADD3 R31, R25, R31, RZ ;  /* 0x0000001f191f7210 */ /* 0x000fc80007ffe0ff */
[----:B0-----:R-:W-:-:S04]  /*17d70*/  @P1 SHF.R.U32.HI R27, RZ, R33, R26 ;  /* 0x00000021ff1b1219 */ /* 0x001fc8000001161a */
[----:B------:R-:W-:Y:S01]  /*17d80*/  IADD3 R24, P0, P3, R27, R28, R24 ;  /* 0x0000001c1b187210 */ /* 0x000fe20007b1e018 */
[--C-:B------:R-:W-:Y:S01]  /*17d90*/  IMAD.MOV R33, RZ, RZ, -R27.reuse ;  /* 0x000000ffff217224 */ /* 0x100fe200078e0a1b */
[----:B------:R-:W-:Y:S01]  /*17da0*/  SHF.R.S32.HI R8, RZ, 0x1f, R27 ;  /* 0x0000001fff087819 */ /* 0x000fe2000001141b */
[----:B----4-:R-:W0:Y:S02]  /*17db0*/  @!P2 LDC R10, c[0x0][0xb50] ;  /* 0x0002d400ff0aab82 */ /* 0x010e240000000800 */
[----:B------:R-:W-:Y:S01]  /*17dc0*/  IMAD R27, R4, R33, R35 ;  /* 0x00000021041b7224 */ /* 0x000fe200078e0223 */
[----:B------:R-:W-:-:S03]  /*17dd0*/  IADD3.X R25, R8, R29, R31, P0, P3 ;  /* 0x0000001d08197210 */ /* 0x000fc600007e641f */
[----:B--2---:R-:W-:Y:S01]  /*17de0*/  IMAD R8, R15, R27, RZ ;  /* 0x0000001b0f087224 */ /* 0x004fe200078e02ff */
[----:B------:R-:W-:Y:S01]  /*17df0*/  SHF.R.S32.HI R29, RZ, 0x1f, R27 ;  /* 0x0000001fff1d7819 */ /* 0x000fe2000001141b */
[----:B------:R-:W1:Y:S04]  /*17e00*/  @!P2 LDC R11, c[0x0][0xb54] ;  /* 0x0002d500ff0bab82 */ /* 0x000e680000000800 */
[C---:B------:R-:W-:Y:S02]  /*17e10*/  IMAD R29, R14.reuse, R29, R8 ;  /* 0x0000001d0e1d7224 */ /* 0x040fe400078e0208 */
[----:B------:R-:W-:-:S04]  /*17e20*/  IMAD.WIDE.U32 R14, R14, R27, R24 ;  /* 0x0000001b0e0e7225 */ /* 0x000fc800078e0018 */
[----:B------:R-:W-:Y:S01]  /*17e30*/  IMAD.IADD R8, R15, 0x1, R29 ;  /* 0x000000010f087824 */ /* 0x000fe200078e021d */
[----:B0-----:R-:W-:-:S05]  /*17e40*/  LEA R24, P0, R14, R10, 0x2 ;  /* 0x0000000a0e187211 */ /* 0x001fca00078010ff */
[----:B------:R-:W-:Y:S01]  /*17e50*/  SHFL.IDX PT, R10, R24, RZ, 0x1c1f ;  /* 0x001c1fff180a7589 */ /* 0x000fe200000e0000 */
[----:B-1----:R-:W-:Y:S01]  /*17e60*/  LEA.HI.X R26, R14, R11, R8, 0x2, P0 ;  /* 0x0000000b0e1a7211 */ /* 0x002fe200000f1408 */
[----:B------:R-:W-:Y:S02]  /*17e70*/  IMAD R8, R13, R4, RZ ;  /* 0x000000040d087224 */ /* 0x000fe400078e02ff */
[----:B------:R-:W-:Y:S01]  /*17e80*/  SHFL.IDX PT, R14, R24, 0x1, 0x1c1f ;  /* 0x003c1f00180e7f89 */ /* 0x000fe200000e0000 */
[----:B------:R-:W-:-:S03]  /*17e90*/  LOP3.LUT P0, RZ, R220, 0x3, RZ, 0xc0, !PT ;  /* 0x00000003dcff7812 */ /* 0x000fc6000780c0ff */
[----:B------:R-:W0:Y:S04]  /*17ea0*/  SHFL.IDX PT, R11, R26, RZ, 0x1c1f ;  /* 0x001c1fff1a0b7589 */ /* 0x000e2800000e0000 */
[----:B------:R-:W1:Y:S01]  /*17eb0*/  SHFL.IDX PT, R15, R26, 0x1, 0x1c1f ;  /* 0x003c1f001a0f7f89 */ /* 0x000e6200000e0000 */
[----:B---3--:R-:W-:-:S04]  /*17ec0*/  IMAD.IADD R27, R36, 0x1, R192 ;  /* 0x00000001241b7824 */ /* 0x008fc800078e02c0 */
[C---:B------:R-:W-:Y:S01]  /*17ed0*/  VIADD R25, R27.reuse, 0x8 ;  /* 0x000000081b197836 */ /* 0x040fe20000000000 */
[----:B------:R-:W-:-:S04]  /*17ee0*/  ISETP.GE.OR P3, PT, R27, R8, P0 ;  /* 0x000000081b00720c */ /* 0x000fc80000766670 */
[----:B------:R-:W-:-:S09]  /*17ef0*/  ISETP.GE.OR P0, PT, R25, R8, P0 ;  /* 0x000000081900720c */ /* 0x000fd20000706670 */
[----:B0-----:R0:W-:Y:S04]  /*17f00*/  @!P3 ST.E desc[UR42][R10.64], R3 ;  /* 0x000000030a00b985 */ /* 0x0011e8000c10192a */
[----:B-1----:R0:W-:Y:S01]  /*17f10*/  @!P0 ST.E desc[UR42][R14.64], R0 ;  /* 0x000000000e008985 */ /* 0x0021e2000c10192a */
[----:B------:R-:W-:Y:S05]  /*17f20*/  @P2 BRA `(.L_x_9589) ;  /* 0x0000000800a42947 */ /* 0x000fea0003800000 */
[----:B------:R-:W-:Y:S01]  /*17f30*/  SHF.L.U32 R36, R187, 0x6, RZ ;  /* 0x00000006bb247819 */ /* 0x000fe200000006ff */
[----:B------:R-:W1:Y:S01]  /*17f40*/  @P1 LDC R13, c[0x0][0xbec] ;  /* 0x0002fb00ff0d1b82 */ /* 0x000e620000000800 */
[----:B------:R-:W-:-:S03]  /*17f50*/  ULDC.64 UR4, c[0x0][0xaa0] ;  /* 0x0002a80000047ab9 */ /* 0x000fc60000000a00 */
[----:B0-----:R-:W-:-:S04]  /*17f60*/  IMAD.IADD R3, R16, 0x1, R36 ;  /* 0x0000000110037824 */ /* 0x001fc800078e0224 */
[----:B------:R-:W-:Y:S01]  /*17f70*/  IMAD.WIDE R40, R3, 0x2, R40 ;  /* 0x0000000203287825 */ /* 0x000fe200078e0228 */
[----:B------:R-:W0:Y:S02]  /*17f80*/  @P1 LDC R15, c[0x0][0xbf0] ;  /* 0x0002fc00ff0f1b82 */ /* 0x000e240000000800 */
        /* <DEDUP_REMOVED lines=13> */
[----:B------:R-:W-:Y:S01]  /*18060*/  IADD3 R45, P4, R40, 0x5000, RZ ;  /* 0x00005000282d7810 */ /* 0x000fe20007f9e0ff */
[----:B------:R-:W-:Y:S01]  /*18070*/  IMAD.WIDE.U32 R10, R12, UR4, RZ ;  /* 0x000000040c0a7c25 */ /* 0x000fe2000f8e00ff */
[C---:B------:R-:W-:Y:S01]  /*18080*/  IADD3 R49, P5, R40.reuse, 0x6000, RZ ;  /* 0x0000600028317810 */ /* 0x040fe20007fbe0ff */
[----:B------:R-:W5:Y:S01]  /*18090*/  LD.E.128 R28, desc[UR42][R28.64] ;  /* 0x0000002a1c1c7980 */ /* 0x000f62000c101d00 */
[----:B------:R-:W-:-:S02]  /*180a0*/  IADD3 R3, P0, R40, 0x7000, RZ ;  /* 0x0000700028037810 */ /* 0x000fc40007f1e0ff */
[----:B------:R-:W-:Y:S01]  /*180b0*/  LOP3.LUT R36, R37, 0x380, RZ, 0xc0, !PT ;  /* 0x0000038025247812 */ /* 0x000fe200078ec0ff */
[----:B------:R-:W5:Y:S01]  /*180c0*/  LD.E.128 R32, desc[UR42][R32.64] ;  /* 0x0000002a20207980 */ /* 0x000f62000c101d00 */
        /* <DEDUP_REMOVED lines=10> */
[----:B------:R-:W-:Y:S01]  /*18170*/  SHF.R.U64 R0, R0, 0x3, RZ ;  /* 0x0000000300007819 */ /* 0x000fe200000012ff */
[----:B------:R-:W-:Y:S01]  /*18180*/  IMAD R9, R12, UR5, R9 ;  /* 0x000000050c097c24 */ /* 0x000fe2000f8e0209 */
        /* <DEDUP_REMOVED lines=10> */
[----:B------:R-:W-:-:S02]  /*18230*/  IADD3.X R37, RZ, R41, RZ, P2, !PT ;  /* 0x00000029ff257210 */ /* 0x000fc400017fe4ff */
[----:B------:R-:W-:Y:S02]  /*18240*/  IADD3.X R53, RZ, R41, RZ, P0, !PT ;  /* 0x00000029ff357210 */ /* 0x000fe400007fe4ff */
[----:B------:R-:W-:Y:S01]  /*18250*/  LOP3.LUT R52, R0, R3, RZ, 0x3c, !PT ;  /* 0x0000000300347212 */ /* 0x000fe200078e3cff */
[----:B------:R-:W-:Y:S01]  /*18260*/  IMAD R3, R207, 0x20, R187 ;  /* 0x00000020cf037824 */ /* 0x000fe200078e02bb */
[----:B------:R-:W5:Y:S01]  /*18270*/  LD.E.128 R24, desc[UR42][R24.64] ;  /* 0x0000002a18187980 */ /* 0x000f62000c101d00 */
[----:B------:R-:W-:-:S03]  /*18280*/  IMAD.IADD R11, R11, 0x1, R9 ;  /* 0x000000010b0b7824 */ /* 0x000fc600078e0209 */
[----:B------:R-:W5:Y:S01]  /*18290*/  LD.E.128 R36, desc[UR42][R36.64] ;  /* 0x0000002a24247980 */ /* 0x000f62000c101d00 */
[----:B------:R-:W-:Y:S01]  /*182a0*/  IMAD.WIDE.U32 R10, R188, UR4, R10 ;  /* 0x00000004bc0a7c25 */ /* 0x000fe2000f8e000a */
[----:B------:R-:W-:Y:S02]  /*182b0*/  IADD3 R14, R192, R3, RZ ;  /* 0x00000003c00e7210 */ /* 0x000fe40007ffe0ff */
[----:B------:R-:W5:Y:S01]  /*182c0*/  LD.E.128 R40, desc[UR42][R42.64] ;  /* 0x0000002a2a287980 */ /* 0x000f62000c101d00 */
[----:B------:R-:W-:-:S03]  /*182d0*/  SHF.R.S32.HI R12, RZ, 0x1f, R209 ;  /* 0x0000001fff0c7819 */ /* 0x000fc600000114d1 */
        /* <DEDUP_REMOVED lines=9> */
[----:B------:R-:W-:Y:S01]  /*18370*/  IMAD R11, R188, UR5, R11 ;  /* 0x00000005bc0b7c24 */ /* 0x000fe2000f8e020b */
[----:B------:R-:W-:Y:S01]  /*18380*/  ULDC.64 UR4, c[0x0][0xaf0] ;  /* 0x0002bc0000047ab9 */ /* 0x000fe20000000a00 */
[----:B-1----:R-:W-:-:S04]  /*18390*/  @P1 IMAD.HI.U32 R0, R14, R13, RZ ;  /* 0x0000000d0e001227 */ /* 0x002fc800078e00ff */
[----:B------:R-:W-:Y:S02]  /*183a0*/  IMAD R12, R12, UR4, RZ ;  /* 0x000000040c0c7c24 */ /* 0x000fe4000f8e02ff */
[----:B------:R-:W-:Y:S01]  /*183b0*/  IMAD.MOV.U32 R3, RZ, RZ, R14 ;  /* 0x000000ffff037224 */ /* 0x000fe200078e000e */
[----:B0-----:R-:W-:Y:S01]  /*183c0*/  @P1 SHF.R.U32.HI R3, RZ, R15, R0 ;  /* 0x0000000fff031219 */ /* 0x001fe20000011600 */
[C---:B------:R-:W-:Y:S02]  /*183d0*/  IMAD R13, R209.reuse, UR5, R12 ;  /* 0x00000005d10d7c24 */ /* 0x040fe4000f8e020c */
[----:B------:R-:W-:Y:S01]  /*183e0*/  IMAD.WIDE.U32 R10, R209, UR4, R10 ;  /* 0x00000004d10a7c25 */ /* 0x000fe2000f8e000a */
[----:B------:R-:W-:Y:S01]  /*183f0*/  SHF.R.S32.HI R9, RZ, 0x1f, R3 ;  /* 0x0000001fff097819 */ /* 0x000fe20000011403 */
[----:B------:R-:W-:Y:S01]  /*18400*/  ULDC.64 UR4, c[0x0][0xae0] ;  /* 0x0002b80000047ab9 */ /* 0x000fe20000000a00 */
[----:B------:R-:W-:Y:S01]  /*18410*/  IADD3 R0, R18, 0x28820, RZ ;  /* 0x0002882012007810 */ /* 0x000fe20007ffe0ff */
[----:B------:R-:W-:-:S02]  /*18420*/  IMAD.IADD R11, R11, 0x1, R13 ;  /* 0x000000010b0b7824 */ /* 0x000fc400078e020d */
[----:B------:R-:W-:Y:S01]  /*18430*/  IMAD.MOV R13, RZ, RZ, -R3 ;  /* 0x000000ffff0d7224 */ /* 0x000fe200078e0a03 */
[----:B------:R-:W-:Y:S01]  /*18440*/  PRMT R0, RZ, 0x654, R0 ;  /* 0x00000654ff007816 */ /* 0x000fe20000000000 */
[----:B------:R-:W-:Y:S02]  /*18450*/  IMAD R12, R9, UR4, RZ ;  /* 0x00000004090c7c24 */ /* 0x000fe4000f8e02ff */
[----:B------:R-:W-:Y:S01]  /*18460*/  IMAD R9, R4, R13, R14 ;  /* 0x0000000d04097224 */ /* 0x000fe200078e020e */
[----:B--2---:R0:W-:Y:S01]  /*18470*/  SYNCS.ARRIVE.TRANS64.RED.A1T0 RZ, [R0+URZ], RZ ;  /* 0x000000ff00ff79a7 */ /* 0x0041e2000810043f */
[C---:B------:R-:W-:Y:S02]  /*18480*/  IMAD R13, R3.reuse, UR5, R12 ;  /* 0x00000005030d7c24 */ /* 0x040fe4000f8e020c */
[----:B------:R-:W-:Y:S01]  /*18490*/  IMAD.WIDE.U32 R10, R3, UR4, R10 ;  /* 0x00000004030a7c25 */ /* 0x000fe2000f8e000a */
[----:B------:R-:W-:Y:S01]  /*184a0*/  ULDC.64 UR4, c[0x0][0xad8] ;  /* 0x0002b60000047ab9 */ /* 0x000fe20000000a00 */
[----:B0-----:R-:W-:-:S02]  /*184b0*/  SHF.R.S32.HI R0, RZ, 0x1f, R9 ;  /* 0x0000001fff007819 */ /* 0x001fc40000011409 */
[----:B------:R-:W-:-:S03]  /*184c0*/  IMAD.IADD R11, R11, 0x1, R13 ;  /* 0x000000010b0b7824 */ /* 0x000fc600078e020d */
        /* <DEDUP_REMOVED lines=12> */
.L_x_9846:
        /* <DEDUP_REMOVED lines=12> */
.L_x_9592:
[----:B------:R-:W-:Y:S05]  /*18650*/  BSYNC B1 ;  /* 0x0000000000017941 */ /* 0x000fea0003800000 */
.L_x_9591:
[----:B------:R-:W-:-:S03]  /*18660*/  UMOV UR4, 0xffffffff ;  /* 0xffffffff00047882 */ /* 0x000fc60000000000 */
[----:B------:R-:W-:Y:S05]  /*18670*/  BRA.DIV UR4, `(.L_x_9593) ;  /* 0x000000ba04d87947 */ /* 0x000fea000b800000 */
[----:B-1----:R1:W4:Y:S04]  /*18680*/  SHFL.IDX PT, R3, R4, 0x1, 0x181f ;  /* 0x00381f0004037f89 */ /* 0x00232800000e0000 */
[----:B--23--:R1:W2:Y:S02]  /*18690*/  SHFL.IDX PT, R14, R0, 0x1, 0x181f ;  /* 0x00381f00000e7f89 */ /* 0x00c2a400000e0000 */
.L_x_9850:
[----:B------:R-:W-:Y:S01]  /*186a0*/  IADD3 R9, R21, 0x20, RZ ;  /* 0x0000002015097810 */ /* 0x000fe20007ffe0ff */
[----:B------:R-:W-:Y:S03]  /*186b0*/  BSSY B1, `(.L_x_9594) ;  /* 0x000000c000017945 */ /* 0x000fe60003800000 */
        /* <DEDUP_REMOVED lines=9> */
[----:B-----5:R3:W-:Y:S04]  /*18750*/  @!P2 ST.E.128 desc[UR42][R10.64], R28 ;  /* 0x0000001c0a00a985 */ /* 0x0207e8000c101d2a */
[----:B------:R3:W-:Y:S02]  /*18760*/  @!P3 ST.E.128 desc[UR42][R14.64], R44 ;  /* 0x0000002c0e00b985 */ /* 0x0007e4000c101d2a */
.L_x_9595:
[----:B------:R-:W-:Y:S05]  /*18770*/  BSYNC B1 ;  /* 0x0000000000017941 */ /* 0x000fea0003800000 */
.L_x_9594:
[----:B------:R-:W-:-:S03]  /*18780*/  UMOV UR4, 0xffffffff ;  /* 0xffffffff00047882 */ /* 0x000fc60000000000 */
[----:B------:R-:W-:Y:S05]  /*18790*/  BRA.DIV UR4, `(.L_x_9596) ;  /* 0x000000ba04d87947 */ /* 0x000fea000b800000 */
[----:B----4-:R4:W0:Y:S04]  /*187a0*/  SHFL.IDX PT, R3, R4, 0x2, 0x181f ;  /* 0x00581f0004037f89 */ /* 0x01082800000e0000 */
[----:B--23--:R4:W2:Y:S02]  /*187b0*/  SHFL.IDX PT, R14, R0, 0x2, 0x181f ;  /* 0x00581f00000e7f89 */ /* 0x00c8a400000e0000 */
.L_x_9854:
        /* <DEDUP_REMOVED lines=11> */
[----:B-----5:R3:W-:Y:S04]  /*18870*/  @!P2 ST.E.128 desc[UR42][R10.64], R32 ;  /* 0x000000200a00a985 */ /* 0x0207e8000c101d2a */
[----:B------:R3:W-:Y:S02]  /*18880*/  @!P3 ST.E.128 desc[UR42][R14.64], R48 ;  /* 0x000000300e00b985 */ /* 0x0007e4000c101d2a */
.L_x_9598:
[----:B------:R-:W-:Y:S05]  /*18890*/  BSYNC B1 ;  /* 0x0000000000017941 */ /* 0x000fea0003800000 */
.L_x_9597:
[----:B------:R-:W-:-:S03]  /*188a0*/  UMOV UR4, 0xffffffff ;  /* 0xffffffff00047882 */ /* 0x000fc60000000000 */
[----:B------:R-:W-:Y:S05]  /*188b0*/  BRA.DIV UR4, `(.L_x_9599) ;  /* 0x000000ba04d87947 */ /* 0x000fea000b800000 */
[----:B0-----:R0:W0:Y:S04]  /*188c0*/  SHFL.IDX PT, R3, R4, 0x3, 0x181f ;  /* 0x00781f0004037f89 */ /* 0x00102800000e0000 */
[----:B--23--:R2:W3:Y:S02]  /*188d0*/  SHFL.IDX PT, R14, R0, 0x3, 0x181f ;  /* 0x00781f00000e7f89 */ /* 0x00c4e400000e0000 */
.L_x_9858:
        /* <DEDUP_REMOVED lines=8> */
[----:B-----5:R0:W-:Y:S10]  /*18960*/  @!P1 ST.E.128 desc[UR42][R8.64], R36 ;  /* 0x0000002408009985 */ /* 0x0201f4000c101d2a */
[----:B------:R-:W-:Y:S05]  /*18970*/  @P0 BRA `(.L_x_9600) ;  /* 0x0000001800480947 */ /* 0x000fea0003800000 */
[----:B------:R-:W-:-:S04]  /*18980*/  LEA R14, P0, R2, R14, 0x1 ;  /* 0x0000000e020e7211 */ /* 0x000fc800078008ff */
[----:B------:R-:W-:-:S05]  /*18990*/  LEA.HI.X R15, R2, R3, R184, 0x1, P0 ;  /* 0x00000003020f7211 */ /* 0x000fca00000f0cb8 */
[----:B------:R3:W-:Y:S01]  /*189a0*/  ST.E.128 desc[UR42][R14.64], R52 ;  /* 0x000000340e007985 */ /* 0x0007e2000c101d2a */
[----:B------:R-:W-:Y:S05]  /*189b0*/  BRA `(.L_x_9600) ;  /* 0x0000001800387947 */ /* 0x000fea0003800000 */
.L_x_9589:
[----:B0-----:R-:W0:Y:S01]  /*189c0*/  @P1 LDC R14, c[0x0][0xbec] ;  /* 0x0002fb00ff0e1b82 */ /* 0x001e220000000800 */
[----:B------:R-:W-:Y:S01]  /*189d0*/  ULDC.64 UR4, c[0x0][0xb08] ;  /* 0x0002c20000047ab9 */ /* 0x000fe20000000a00 */
[----:B------:R-:W-:Y:S01]  /*189e0*/  SHF.R.S32.HI R0, RZ, 0x1f, R209 ;  /* 0x0000001fff007819 */ /* 0x000fe200000114d1 */
[----:B------:R-:W-:Y:S01]  /*189f0*/  IMAD R9, R9, UR4, RZ ;  /* 0x0000000409097c24 */ /* 0x000fe2000f8e02ff */
[----:B------:R-:W-:Y:S01]  /*18a00*/  MOV R3, R35 ;  /* 0x0000002300037202 */ /* 0x000fe20000000f00 */
[C---:B------:R-:W-:Y:S01]  /*18a10*/  IMAD.WIDE.U32 R10, R12.reuse, UR4, RZ ;  /* 0x000000040c0a7c25 */ /* 0x040fe2000f8e00ff */
[----:B------:R-:W-:Y:S01]  /*18a20*/  ULDC.64 UR6, c[0x0][0xb30] ;  /* 0x0002cc0000067ab9 */ /* 0x000fe20000000a00 */
[C---:B------:R-:W-:Y:S01]  /*18a30*/  IADD3 R43, R193.reuse, 0x38, RZ ;  /* 0x00000038c12b7810 */ /* 0x040fe20007ffe0ff */
[----:B------:R-:W1:Y:S01]  /*18a40*/  @P1 LDC R13, c[0x0][0xbf0] ;  /* 0x0002fc00ff0d1b82 */ /* 0x000e620000000800 */
[----:B------:R-:W-:Y:S01]  /*18a50*/  IMAD R9, R12, UR5, R9 ;  /* 0x000000050c097c24 */ /* 0x000fe2000f8e0209 */
[----:B------:R-:W-:Y:S01]  /*18a60*/  ULDC.64 UR4, c[0x0][0xb38] ;  /* 0x0002ce0000047ab9 */ /* 0x000fe20000000a00 */
[----:B------:R-:W-:Y:S01]  /*18a70*/  VIADD R24, R193, 0x8 ;  /* 0x00000008c1187836 */ /* 0x000fe20000000000 */
[----:B------:R-:W-:Y:S01]  /*18a80*/  SHF.R.S32.HI R44, RZ, 0x1f, R43 ;  /* 0x0000001fff2c7819 */ /* 0x000fe2000001142b */
[----:B------:R-:W-:-:S02]  /*18a90*/  IMAD.IADD R11, R11, 0x1, R9 ;  /* 0x000000010b0b7824 */ /* 0x000fc400078e0209 */
        /* <DEDUP_REMOVED lines=8> */
[----:B0-----:R-:W-:Y:S01]  /*18b20*/  @P1 IMAD.HI.U32 R14, R35, R14, RZ ;  /* 0x0000000e230e1227 */ /* 0x001fe200078e00ff */
[----:B------:R-:W-:-:S03]  /*18b30*/  SHF.R.S32.HI R38, RZ, 0x1f, R37 ;  /* 0x0000001fff267819 */ /* 0x000fc60000011425 */
[C---:B------:R-:W-:Y:S01]  /*18b40*/  IMAD R9, R209.reuse, UR5, R0 ;  /* 0x00000005d1097c24 */ /* 0x040fe2000f8e0200 */
[----:B-1----:R-:W-:Y:S01]  /*18b50*/  @P1 SHF.R.U32.HI R3, RZ, R13, R14 ;  /* 0x0000000dff031219 */ /* 0x002fe2000001160e */
[----:B------:R-:W-:Y:S01]  /*18b60*/  IMAD.WIDE.U32 R10, R209, UR4, R10 ;  /* 0x00000004d10a7c25 */ /* 0x000fe2000f8e000a */
[----:B------:R-:W-:Y:S02]  /*18b70*/  ULDC.64 UR4, c[0x0][0xb48] ;  /* 0x0002d20000047ab9 */ /* 0x000fe40000000a00 */
[----:B------:R-:W-:Y:S01]  /*18b80*/  SHF.R.S32.HI R0, RZ, 0x1f, R3 ;  /* 0x0000001fff007819 */ /* 0x000fe20000011403 */
[----:B------:R-:W-:Y:S02]  /*18b90*/  IMAD.IADD R11, R11, 0x1, R9 ;  /* 0x000000010b0b7824 */ /* 0x000fe400078e0209 */
[----:B------:R-:W-:Y:S02]  /*18ba0*/  IMAD.MOV R9, RZ, RZ, -R3 ;  /* 0x000000ffff097224 */ /* 0x000fe400078e0a03 */
[----:B------:R-:W-:-:S04]  /*18bb0*/  IMAD.WIDE.U32 R10, R212, UR4, R10 ;  /* 0x00000004d40a7c25 */ /* 0x000fc8000f8e000a */
[----:B------:R-:W-:Y:S01]  /*18bc0*/  IMAD R9, R4, R9, R35 ;  /* 0x0000000904097224 */ /* 0x000fe200078e0223 */
[----:B------:R-:W-:Y:S01]  /*18bd0*/  IADD3 R4, R18, 0x28820, RZ ;  /* 0x0002882012047810 */ /* 0x000fe20007ffe0ff */
[----:B------:R-:W-:Y:S01]  /*18be0*/  IMAD R0, R0, UR6, RZ ;  /* 0x0000000600007c24 */ /* 0x000fe2000f8e02ff */
[----:B------:R-:W-:Y:S01]  /*18bf0*/  IADD3 R35, R193, 0x18, RZ ;  /* 0x00000018c1237810 */ /* 0x000fe20007ffe0ff */
[----:B------:R-:W-:Y:S01]  /*18c00*/  IMAD R11, R212, UR5, R11 ;  /* 0x00000005d40b7c24 */ /* 0x000fe2000f8e020b */
[----:B------:R-:W-:Y:S01]  /*18c10*/  ULDC.64 UR4, c[0x0][0xb28] ;  /* 0x0002ca0000047ab9 */ /* 0x000fe20000000a00 */
[C---:B------:R-:W-:Y:S01]  /*18c20*/  IMAD R13, R3.reuse, UR7, R0 ;  /* 0x00000007030d7c24 */ /* 0x040fe2000f8e0200 */
[----:B------:R-:W-:Y:S01]  /*18c30*/  SHF.R.S32.HI R0, RZ, 0x1f, R9 ;  /* 0x0000001fff007819 */ /* 0x000fe20000011409 */
[----:B------:R-:W-:Y:S01]  /*18c40*/  IMAD.WIDE.U32 R10, R3, UR6, R10 ;  /* 0x00000006030a7c25 */ /* 0x000fe2000f8e000a */
[----:B------:R-:W-:Y:S02]  /*18c50*/  PRMT R4, RZ, 0x654, R4 ;  /* 0x00000654ff047816 */ /* 0x000fe40000000004 */
[----:B------:R-:W-:Y:S01]  /*18c60*/  SHF.R.S32.HI R36, RZ, 0x1f, R35 ;  /* 0x0000001fff247819 */ /* 0x000fe20000011423 */
[----:B------:R-:W-:Y:S01]  /*18c70*/  IMAD R0, R0, UR4, RZ ;  /* 0x0000000400007c24 */ /* 0x000fe2000f8e02ff */
[----:B------:R0:W-:Y:S01]  /*18c80*/  SYNCS.ARRIVE.TRANS64.RED.A1T0 RZ, [R4+URZ], RZ ;  /* 0x000000ff04ff79a7 */ /* 0x0001e2000810043f */
[----:B------:R-:W-:-:S02]  /*18c90*/  IMAD.IADD R11, R11, 0x1, R13 ;  /* 0x000000010b0b7824 */ /* 0x000fc400078e020d */
[C---:B------:R-:W-:Y:S02]  /*18ca0*/  IMAD R3, R9.reuse, UR5, R0 ;  /* 0x0000000509037c24 */ /* 0x040fe4000f8e0200 */
[----:B------:R-:W-:Y:S01]  /*18cb0*/  IMAD.WIDE.U32 R10, R9, UR4, R10 ;  /* 0x00000004090a7c25 */ /* 0x000fe2000f8e000a */
[----:B------:R-:W-:-:S03]  /*18cc0*/  ULDC.64 UR4, c[0x0][0xb00] ;  /* 0x0002c00000047ab9 */ /* 0x000fc60000000a00 */
[----:B------:R-:W-:Y:S01]  /*18cd0*/  IMAD.IADD R3, R11, 0x1, R3 ;  /* 0x000000010b037824 */ /* 0x000fe200078e0203 */
[C---:B------:R-:W-:Y:S01]  /*18ce0*/  LEA R0, P0, R10.reuse, UR4, 0x2 ;  /* 0x000000040a007c11 */ /* 0x040fe2000f8010ff */
[C---:B------:R-:W-:Y:S01]  /*18cf0*/  VIADD R39, R193.reuse, 0x28 ;  /* 0x00000028c1277836 */ /* 0x040fe20000000000 */
[----:B------:R-:W-:Y:S01]  /*18d00*/  UMOV UR4, 0xffffffff ;  /* 0xffffffff00047882 */ /* 0x000fe20000000000 */
[C---:B------:R-:W-:Y:S01]  /*18d10*/  VIADD R41, R193.reuse, 0x30 ;  /* 0x00000030c1297836 */ /* 0x040fe20000000000 */
[----:B0-----:R-:W-:Y:S01]  /*18d20*/  LEA.HI.X R4, R10, UR5, R3, 0x2, P0 ;  /* 0x000000050a047c11 */ /* 0x001fe200080f1403 */
[C---:B------:R-:W-:Y:S01]  /*18d30*/  VIADD R45, R193.reuse, 0x40 ;  /* 0x00000040c12d7836 */ /* 0x040fe20000000000 */
[----:B------:R-:W-:Y:S01]  /*18d40*/  SHF.R.S32.HI R40, RZ, 0x1f, R39 ;  /* 0x0000001fff287819 */ /* 0x000fe20000011427 */
[----:B------:R-:W-:Y:S01]  /*18d50*/  VIADD R47, R193, 0x48 ;  /* 0x00000048c12f7836 */ /* 0x000fe20000000000 */
[----:B------:R-:W-:Y:S02]  /*18d60*/  SHF.R.S32.HI R42, RZ, 0x1f, R41 ;  /* 0x0000001fff2a7819 */ /* 0x000fe40000011429 */
[----:B------:R-:W-:-:S02]  /*18d70*/  SHF.R.S32.HI R46, RZ, 0x1f, R45 ;  /* 0x0000001fff2e7819 */ /* 0x000fc4000001142d */
[----:B------:R-:W-:Y:S01]  /*18d80*/  SHF.R.S32.HI R48, RZ, 0x1f, R47 ;  /* 0x0000001fff307819 */ /* 0x000fe2000001142f */
[----:B------:R-:W-:Y:S06]  /*18d90*/  BRA.DIV UR4, `(.L_x_9601) ;  /* 0x000000b604e87947 */ /* 0x000fec000b800000 */
[----:B------:R0:W1:Y:S04]  /*18da0*/  SHFL.IDX PT, R3, R4, RZ, 0x1c1f ;  /* 0x001c1fff04037589 */ /* 0x00006800000e0000 */
[----:B------:R0:W2:Y:S02]  /*18db0*/  SHFL.IDX PT, R14, R0, RZ, 0x1c1f ;  /* 0x001c1fff000e7589 */ /* 0x0000a400000e0000 */
.L_x_9861:
        /* <DEDUP_REMOVED lines=12> */
[-C--:B------:R-:W-:Y:S01]  /*18e80*/  @!P3 LEA R26, P4, R33, R14.reuse, 0x2 ;  /* 0x0000000e211ab211 */ /* 0x080fe200078810ff */
        /* <DEDUP_REMOVED lines=19> */
[-C--:B------:R-:W-:Y:S02]  /*18fc0*/  @!P1 LEA R20, P5, R43, R14.reuse, 0x2 ;  /* 0x0000000e2b149211 */ /* 0x080fe400078a10ff */
[----:B------:R-:W-:Y:S02]  /*18fd0*/  ISETP.GE.AND P2, PT, R47, UR4, PT ;  /* 0x000000042f007c0c */ /* 0x000fe4000bf46270 */
[-C--:B------:R-:W-:Y:S02]  /*18fe0*/  @!P4 LEA.HI.X R13, R41, R3.reuse, R42, 0x2, P0 ;  /* 0x00000003290dc211 */ /* 0x080fe400000f142a */
[----:B------:R-:W-:Y:S02]  /*18ff0*/  ISETP.GE.AND P0, PT, R218, UR4, PT ;  /* 0x00000004da007c0c */ /* 0x000fe4000bf06270 */
[----:B------:R-:W-:Y:S01]  /*19000*/  @!P1 LEA.HI.X R21, R43, R3, R44, 0x2, P5 ;  /* 0x000000032b159211 */ /* 0x000fe200028f142c */
[----:B------:R2:W-:Y:S01]  /*19010*/  @!P4 ST.E.64 desc[UR42][R12.64], R112 ;  /* 0x000000700c00c985 */ /* 0x0005e2000c101b2a */
[----:B---3--:R-:W-:-:S03]  /*19020*/  @!P3 LEA R26, P5, R45, R14, 0x2 ;  /* 0x0000000e2d1ab211 */ /* 0x008fc600078a10ff */
[----:B------:R3:W-:Y:S01]  /*19030*/  @!P1 ST.E.64 desc[UR42][R20.64], R116 ;  /* 0x0000007414009985 */ /* 0x0007e2000c101b2a */
[----:B------:R-:W-:Y:S02]  /*19040*/  ISETP.GE.AND P1, PT, R217, UR4, PT ;  /* 0x00000004d9007c0c */ /* 0x000fe4000bf26270 */
[-C--:B------:R-:W-:Y:S02]  /*19050*/  @!P3 LEA.HI.X R27, R45, R3.reuse, R46, 0x2, P5 ;  /* 0x000000032d1bb211 */ /* 0x080fe400028f142e */
[CC--:B----4-:R-:W-:Y:S02]  /*19060*/  @!P2 LEA R28, P4, R47.reuse, R14.reuse, 0x2 ;  /* 0x0000000e2f1ca211 */ /* 0x0d0fe400078810ff */
        /* <DEDUP_REMOVED lines=25> */
.L_x_9603:
[----:B------:R-:W-:Y:S05]  /*19200*/  BSYNC B1 ;  /* 0x0000000000017941 */ /* 0x000fea0003800000 */
.L_x_9602:
[----:B------:R-:W-:-:S03]  /*19210*/  UMOV UR4, 0xffffffff ;  /* 0xffffffff00047882 */ /* 0x000fc60000000000 */
[----:B------:R-:W-:Y:S05]  /*19220*/  BRA.DIV UR4, `(.L_x_9604) ;  /* 0x000000b204f87947 */ /* 0x000fea000b800000 */
[----:B-1----:R1:W3:Y:S04]  /*19230*/  SHFL.IDX PT, R3, R4, 0x1, 0x1c1f ;  /* 0x003c1f0004037f89 */ /* 0x0022e800000e0000 */
[----:B--2---:R1:W2:Y:S02]  /*19240*/  SHFL.IDX PT, R14, R0, 0x1, 0x1c1f ;  /* 0x003c1f00000e7f89 */ /* 0x0042a400000e0000 */
.L_x_9865:
        /* <DEDUP_REMOVED lines=8> */
[-C--:B---3--:R-:W-:Y:S02]  /*192d0*/  @!P4 MOV R15, R3.reuse ;  /* 0x00000003000fc202 */ /* 0x088fe40000000f00 */
[----:B------:R-:W-:Y:S02]  /*192e0*/  @!P2 LEA.HI.X R11, R24, R3, R32, 0x2, P3 ;  /* 0x00000003180ba211 */ /* 0x000fe400018f1420 */
[----:B------:R-:W-:Y:S01]  /*192f0*/  ISETP.GE.AND P3, PT, R37, UR4, PT ;  /* 0x0000000425007c0c */ /* 0x000fe2000bf66270 */
[----:B------:R-:W-:Y:S01]  /*19300*/  @!P4 IMAD.WIDE R8, R193, 0x4, R14 ;  /* 0x00000004c108c825 */ /* 0x000fe200078e020e */
[----:B------:R-:W-:-:S04]  /*19310*/  @!P1 LEA R12, P5, R33, R14, 0x2 ;  /* 0x0000000e210c9211 */ /* 0x000fc800078a10ff */
[----:B------:R2:W-:Y:S01]  /*19320*/  @!P4 ST.E.64 desc[UR42][R8.64], R90 ;  /* 0x0000005a0800c985 */ /* 0x0005e2000c101b2a */
[-C--:B------:R-:W-:Y:S02]  /*19330*/  @!P1 LEA.HI.X R13, R33, R3.reuse, R34, 0x2, P5 ;  /* 0x00000003210d9211 */ /* 0x080fe400028f1422 */
[----:B------:R-:W-:Y:S01]  /*19340*/  ISETP.GE.AND P4, PT, R39, UR4, PT ;  /* 0x0000000427007c0c */ /* 0x000fe2000bf86270 */
[----:B------:R3:W-:Y:S01]  /*19350*/  @!P2 ST.E.64 desc[UR42][R10.64], R94 ;  /* 0x0000005e0a00a985 */ /* 0x0007e2000c101b2a */
[----:B------:R-:W-:Y:S02]  /*19360*/  ISETP.GE.AND P2, PT, R41, UR4, PT ;  /* 0x0000000429007c0c */ /* 0x000fe4000bf46270 */
[-C--:B------:R-:W-:Y:S01]  /*19370*/  @!P0 LEA R20, P5, R35, R14.reuse, 0x2 ;  /* 0x0000000e23148211 */ /* 0x080fe200078a10ff */
[----:B------:R4:W-:Y:S01]  /*19380*/  @!P1 ST.E.64 desc[UR42][R12.64], R98 ;  /* 0x000000620c009985 */ /* 0x0009e2000c101b2a */
[----:B------:R-:W-:Y:S02]  /*19390*/  @!P3 LEA R24, P1, R37, R14, 0x2 ;  /* 0x0000000e2518b211 */ /* 0x000fe400078210ff */
[----:B------:R-:W-:-:S02]  /*193a0*/  @!P0 LEA.HI.X R21, R35, R3, R36, 0x2, P5 ;  /* 0x0000000323158211 */ /* 0x000fc400028f1424 */
[-C--:B------:R-:W-:Y:S02]  /*193b0*/  @!P3 LEA.HI.X R25, R37, R3.reuse, R38, 0x2, P1 ;  /* 0x000000032519b211 */ /* 0x080fe400008f1426 */
[----:B------:R-:W-:Y:S01]  /*193c0*/  ISETP.GE.AND P1, PT, R43, UR4, PT ;  /* 0x000000042b007c0c */ /* 0x000fe2000bf26270 */
[----:B------:R5:W-:Y:S01]  /*193d0*/  @!P0 ST.E.64 desc[UR42][R20.64], R102 ;  /* 0x0000006614008985 */ /* 0x000be2000c101b2a */
[-C--:B--2---:R-:W-:Y:S02]  /*193e0*/  @!P4 LEA R8, P5, R39, R14.reuse, 0x2 ;  /* 0x0000000e2708c211 */ /* 0x084fe400078a10ff */
[----:B------:R-:W-:Y:S01]  /*193f0*/  ISETP.GE.AND P0, PT, R45, UR4, PT ;  /* 0x000000042d007c0c */ /* 0x000fe2000bf06270 */
[----:B------:R2:W-:Y:S01]  /*19400*/  @!P3 ST.E.64 desc[UR42][R24.64], R106 ;  /* 0x0000006a1800b985 */ /* 0x0005e2000c101b2a */
[----:B------:R-:W-:Y:S02]  /*19410*/  @!P4 LEA.HI.X R9, R39, R3, R40, 0x2, P5 ;  /* 0x000000032709c211 */ /* 0x000fe400028f1428 */
[----:B---3--:R-:W-:-:S02]  /*19420*/  @!P2 LEA R10, P5, R41, R14, 0x2 ;  /* 0x0000000e290aa211 */ /* 0x008fc400078a10ff */
[----:B------:R-:W-:Y:S01]  /*19430*/  ISETP.GE.AND P3, PT, R47, UR4, PT ;  /* 0x000000042f007c0c */ /* 0x000fe2000bf66270 */
[----:B------:R3:W-:Y:S01]  /*19440*/  @!P4 ST.E.64 desc[UR42][R8.64], R110 ;  /* 0x0000006e0800c985 */ /* 0x0007e2000c101b2a */
[-C--:B------:R-:W-:Y:S02]  /*19450*/  @!P2 LEA.HI.X R11, R41, R3.reuse, R42, 0x2, P5 ;  /* 0x00000003290ba211 */ /* 0x080fe400028f142a */
[CC--:B----4-:R-:W-:Y:S02]  /*19460*/  @!P1 LEA R12, P5, R43.reuse, R14.reuse, 0x2 ;  /* 0x0000000e2b0c9211 */ /* 0x0d0fe400078a10ff */
[----:B------:R-:W-:Y:S01]  /*19470*/  ISETP.GE.AND P4, PT, R218, UR4, PT ;  /* 0x00000004da007c0c */ /* 0x000fe2000bf86270 */
[----:B------:R4:W-:Y:S01]  /*19480*/  @!P2 ST.E.64 desc[UR42][R10.64], R114 ;  /* 0x000000720a00a985 */ /* 0x0009e2000c101b2a */
[----:B------:R-:W-:Y:S02]  /*19490*/  @!P1 LEA.HI.X R13, R43, R3, R44, 0x2, P5 ;  /* 0x000000032b0d9211 */ /* 0x000fe400028f142c */
[----:B------:R-:W-:-:S02]  /*194a0*/  @!P0 LEA R26, P5, R45, R14, 0x2 ;  /* 0x0000000e2d1a8211 */ /* 0x000fc400078a10ff */
[----:B------:R-:W-:Y:S01]  /*194b0*/  ISETP.GE.AND P2, PT, R216, UR4, PT ;  /* 0x00000004d8007c0c */ /* 0x000fe2000bf46270 */
[----:B------:R0:W-:Y:S01]  /*194c0*/  @!P1 ST.E.64 desc[UR42][R12.64], R118 ;  /* 0x000000760c009985 */ /* 0x0001e2000c101b2a */
[-C--:B------:R-:W-:Y:S02]  /*194d0*/  @!P0 LEA.HI.X R27, R45, R3.reuse, R46, 0x2, P5 ;  /* 0x000000032d1b8211 */ /* 0x080fe400028f142e */
[-C--:B-----5:R-:W-:Y:S02]  /*194e0*/  @!P3 LEA R20, P5, R47, R14.reuse, 0x2 ;  /* 0x0000000e2f14b211 */ /* 0x0a0fe400078a10ff */
[----:B------:R-:W-:Y:S01]  /*194f0*/  ISETP.GE.AND P1, PT, R217, UR4, PT ;  /* 0x00000004d9007c0c */ /* 0x000fe2000bf26270 */
[----:B------:R5:W-:Y:S01]  /*19500*/  @!P0 ST.E.64 desc[UR42][R26.64], R122 ;  /* 0x0000007a1a008985 */ /* 0x000be2000c101b2a */
[----:B------:R-:W-:Y:S02]  /*19510*/  @!P3 LEA.HI.X R21, R47, R3, R48, 0x2, P5 ;  /* 0x000000032f15b211 */ /* 0x000fe400028f1430 */
[----:B--2---:R-:W-:-:S02]  /*19520*/  @!P4 LEA R24, P5, R218, R14, 0x2 ;  /* 0x0000000eda18c211 */ /* 0x004fc400078a10ff */
[----:B------:R-:W-:Y:S01]  /*19530*/  ISETP.GE.AND P0, PT, R215, UR4, PT ;  /* 0x00000004d7007c0c */ /* 0x000fe2000bf06270 */
[----:B------:R2:W-:Y:S01]  /*19540*/  @!P3 ST.E.64 desc[UR42][R20.64], R126 ;  /* 0x0000007e1400b985 */ /* 0x0005e2000c101b2a */
[----:B------:R-:W-:Y:S02]  /*19550*/  ISETP.GE.AND P3, PT, R214, UR4, PT ;  /* 0x00000004d6007c0c */ /* 0x000fe4000bf66270 */
[----:B------:R-:W-:-:S03]  /*19560*/  @!P4 LEA.HI.X R25, R218, R3, R226, 0x2, P5 ;  /* 0x00000003da19c211 */ /* 0x000fc600028f14e2 */
[CC--:B---3--:R-:W-:Y:S02]  /*19570*/  @!P1 LEA R8, P5, R217.reuse, R14.reuse, 0x2 ;  /* 0x0000000ed9089211 */ /* 0x0c8fe400078a10ff */
[----:B------:R2:W-:Y:S01]  /*19580*/  @!P4 ST.E.64 desc[UR42][R24.64], R130 ;  /* 0x000000821800c985 */ /* 0x0005e2000c101b2a */
[CC--:B----4-:R-:W-:Y:S02]  /*19590*/  @!P2 LEA R10, P4, R216.reuse, R14.reuse, 0x2 ;  /* 0x0000000ed80aa211 */ /* 0x0d0fe400078810ff */
[-C--:B------:R-:W-:Y:S02]  /*195a0*/  @!P1 LEA.HI.X R9, R217, R3.reuse, R225, 0x2, P5 ;  /* 0x00000003d9099211 */ /* 0x080fe400028f14e1 */
[-C--:B0-----:R-:W-:Y:S02]  /*195b0*/  @!P0 LEA R12, P5, R215, R14.reuse, 0x2 ;  /* 0x0000000ed70c8211 */ /* 0x081fe400078a10ff */
[----:B------:R-:W-:Y:S01]  /*195c0*/  @!P2 LEA.HI.X R11, R216, R3, R224, 0x2, P4 ;  /* 0x00000003d80ba211 */ /* 0x000fe200020f14e0 */
[----:B------:R2:W-:Y:S01]  /*195d0*/  @!P1 ST.E.64 desc[UR42][R8.64], R134 ;  /* 0x0000008608009985 */ /* 0x0005e2000c101b2a */
[----:B-----5:R-:W-:-:S02]  /*195e0*/  @!P3 LEA R26, P4, R214, R14, 0x2 ;  /* 0x0000000ed61ab211 */ /* 0x020fc400078810ff */
[-C--:B------:R-:W-:Y:S01]  /*195f0*/  @!P0 LEA.HI.X R13, R215, R3.reuse, R223, 0x2, P5 ;  /* 0x00000003d70d8211 */ /* 0x080fe200028f14df */
[----:B------:R2:W-:Y:S01]  /*19600*/  @!P2 ST.E.64 desc[UR42][R10.64], R138 ;  /* 0x0000008a0a00a985 */ /* 0x0005e2000c101b2a */
[----:B------:R-:W-:-:S03]  /*19610*/  @!P3 LEA.HI.X R27, R214, R3, R222, 0x2, P4 ;  /* 0x00000003d61bb211 */ /* 0x000fc600020f14de */
[----:B------:R2:W-:Y:S01]  /*19620*/  @!P0 ST.E.64 desc[UR42][R12.64], R142 ;  /* 0x0000008e0c008985 */ /* 0x0005e2000c101b2a */
[----:B------:R-:W-:-:S03]  /*19630*/  ISETP.GE.AND P0, PT, R213, UR4, PT ;  /* 0x00000004d5007c0c */ /* 0x000fc6000bf06270 */
[----:B------:R2:W-:Y:S10]  /*19640*/  @!P3 ST.E.64 desc[UR42][R26.64], R146 ;  /* 0x000000921a00b985 */ /* 0x0005f4000c101b2a */
[----:B------:R-:W-:Y:S05]  /*19650*/  @P0 BRA `(.L_x_9600) ;  /* 0x0000000c00100947 */ /* 0x000fea0003800000 */
[----:B------:R-:W-:-:S04]  /*19660*/  LEA R14, P0, R213, R14, 0x2 ;  /* 0x0000000ed50e7211 */ /* 0x000fc800078010ff */
[----:B------:R-:W-:-:S05]  /*19670*/  LEA.HI.X R15, R213, R3, R221, 0x2, P0 ;  /* 0x00000003d50f7211 */ /* 0x000fca00000f14dd */
[----:B------:R0:W-:Y:S01]  /*19680*/  ST.E.64 desc[UR42][R14.64], R150 ;  /* 0x000000960e007985 */ /* 0x0001e2000c101b2a */
[----:B------:R-:W-:Y:S05]  /*19690*/  BRA `(.L_x_9600) ;  /* 0x0000000c00007947 */ /* 0x000fea0003800000 */
.L_x_9587:
        /* <DEDUP_REMOVED lines=10> */
[----:B-----5:R-:W-:-:S04]  /*19740*/  IMAD.U32 R24, RZ, RZ, UR4 ;  /* 0x00000004ff187e24 */ /* 0x020fc8000f8e00ff */
[----:B------:R-:W-:-:S04]  /*19750*/  @P1 IADD3 R210, P2, R210, UR6, RZ ;  /* 0x00000006d2d21c10 */ /* 0x000fc8000ff5e0ff */
[----:B------:R-:W-:Y:S01]  /*19760*/  @P1 IADD3.X R211, R211, UR7, RZ, P2, !PT ;  /* 0x00000007d3d31c10 */ /* 0x000fe200097fe4ff */
[----:B------:R4:W5:Y:S04]  /*19770*/  @P0 LDG.E R3, desc[UR42][R8.64] ;  /* 0x0000002a08030981 */ /* 0x000968000c1e1900 */
[----:B------:R4:W5:Y:S01]  /*19780*/  @P1 LDG.E R24, desc[UR42][R210.64] ;  /* 0x0000002ad2181981 */ /* 0x000962000c1e1900 */
[----:B------:R-:W-:Y:S01]  /*19790*/  ISETP.NE.AND P2, PT, R208, RZ, PT ;  /* 0x000000ffd000720c */ /* 0x000fe20003f45270 */
[----:B------:R-:W1:-:S12]  /*197a0*/  S2R R0, SR_TID.X ;  /* 0x0000000000007919 */ /* 0x000e580000002100 */
[----:B------:R-:W2:Y:S01]  /*197b0*/  @!P2 LDC R208, c[0x0][0xad4] ;  /* 0x0002b500ffd0ab82 */ /* 0x000ea20000000800 */
[----:B-1----:R-:W-:Y:S01]  /*197c0*/  VIADD R0, R0, 0xffffff80 ;  /* 0xffffff8000007836 */ /* 0x002fe20000000000 */
[----:B--2---:R-:W-:-:S04]  /*197d0*/  ISETP.GT.AND P2, PT, R208, 0x1, PT ;  /* 0x00000001d000780c */ /* 0x004fc80003f44270 */
[----:B------:R-:W-:Y:S01]  /*197e0*/  ISETP.GT.AND P3, PT, R0, 0x7f, PT ;  /* 0x0000007f0000780c */ /* 0x000fe20003f64270 */
[----:B----4-:R-:W-:-:S12]  /*197f0*/  @P1 BRA `(.L_x_9605) ;  /* 0x0000000000101947 */ /* 0x010fd80003800000 */
[----:B------:R-:W-:Y:S05]  /*19800*/  @!P0 BRA `(.L_x_9605) ;  /* 0x00000000000c8947 */ /* 0x000fea0003800000 */
[----:B------:R-:W2:Y:S04]  /*19810*/  LDG.E R11, desc[UR42][R8.64] ;  /* 0x0000002a080b7981 */ /* 0x000ea8000c1e1900 */
[----:B-----5:R-:W2:Y:S02]  /*19820*/  LDG.E R24, desc[UR42][R8.64+0x4] ;  /* 0x0000042a08187981 */ /* 0x020ea4000c1e1900 */
[----:B--2---:R-:W-:-:S07]  /*19830*/  IADD3 R24, -R11, R24, RZ ;  /* 0x000000180b187210 */ /* 0x004fce0007ffe1ff */
.L_x_9605:
[----:B------:R-:W-:Y:S01]  /*19840*/  BSSY B1, `(.L_x_9606) ;  /* 0x0000036000017945 */ /* 0x000fe20003800000 */
[----:B------:R-:W-:Y:S02]  /*19850*/  SEL R209, R209, RZ, !P0 ;  /* 0x000000ffd1d17207 */ /* 0x000fe40004000000 */
[----:B------:R-:W-:Y:S02]  /*19860*/  SEL R219, R219, RZ, !P0 ;  /* 0x000000ffdbdb7207 */ /* 0x000fe40004000000 */
[----:B-----5:R-:W-:Y:S01]  /*19870*/  SHF.R.S32.HI R28, RZ, 0x1f, R3 ;  /* 0x0000001fff1c7819 */ /* 0x020fe20000011403 */
[----:B------:R-:W-:Y:S06]  /*19880*/  @P3 BRA `(.L_x_9607) ;  /* 0x0000000000c43947 */ /* 0x000fec0003800000 */
[----:B------:R-:W1:Y:S01]  /*19890*/  S2R R31, SR_TID.X ;  /* 0x00000000001f7919 */ /* 0x000e620000002100 */
[----:B------:R-:W2:Y:S02]  /*198a0*/  LDC R35, c[0x0][0xbe8] ;  /* 0x0002fa00ff237b82 */ /* 0x000ea40000000800 */
[----:B--2---:R-:W-:Y:S01]  /*198b0*/  IMAD R0, R24, R35, RZ ;  /* 0x0000002318007224 */ /* 0x004fe200078e02ff */
[----:B-1----:R-:W-:-:S04]  /*198c0*/  IADD3 R31, R192, -0x80, R31 ;  /* 0xffffff80c01f7810 */ /* 0x002fc80007ffe01f */
[----:B------:R-:W-:-:S13]  /*198d0*/  ISETP.GE.AND P0, PT, R31, R0, PT ;  /* 0x000000001f00720c */ /* 0x000fda0003f06270 */
[----:B------:R-:W-:Y:S05]  /*198e0*/  @P0 BRA `(.L_x_9607) ;  /* 0x0000000000ac0947 */ /* 0x000fea0003800000 */
[----:B------:R-:W-:Y:S01]  /*198f0*/  IMAD.MOV.U32 R26, RZ, RZ, 0x9b8 ;  /* 0x000009b8ff1a7424 */ /* 0x000fe200078e00ff */
[----:B------:R-:W-:Y:S01]  /*19900*/  ISETP.GT.AND P0, PT, R208, 0x1, PT ;  /* 0x00000001d000780c */ /* 0x000fe20003f04270 */
[----:B------:R-:W1:Y:S01]  /*19910*/  LDC.64 R32, c[0x0][0xba8] ;  /* 0x0002ea00ff207b82 */ /* 0x000e620000000a00 */
[----:B------:R-:W-:Y:S01]  /*19920*/  ISETP.NE.AND P1, PT, R35, 0x1, PT ;  /* 0x000000012300780c */ /* 0x000fe20003f25270 */
[----:B------:R-:W-:Y:S01]  /*19930*/  IMAD.MOV.U32 R25, RZ, RZ, R31 ;  /* 0x000000ffff197224 */ /* 0x000fe200078e001f */
[----:B------:R-:W-:-:S05]  /*19940*/  SEL R26, R26, 0x978, P0 ;  /* 0x000009781a1a7807 */ /* 0x000fca0000000000 */
[----:B------:R-:W2:Y:S08]  /*19950*/  LDC.64 R10, c[0x0][R26+0x220] ;  /* 0x000088001a0a7b82 */ /* 0x000eb00000000a00 */
[----:B------:R-:W4:Y:S08]  /*19960*/  LDC.64 R8, c[0x0][R26+0x218] ;  /* 0x000086001a087b82 */ /* 0x000f300000000a00 */
[----:B------:R-:W5:Y:S08]  /*19970*/  LDC.64 R12, c[0x0][R26+0x228] ;  /* 0x00008a001a0c7b82 */ /* 0x000f700000000a00 */
[----:B------:R-:W0:Y:S08]  /*19980*/  @P1 LDC R0, c[0x0][0xbec] ;  /* 0x0002fb00ff001b82 */ /* 0x000e300000000800 */
[----:B------:R-:W5:Y:S08]  /*19990*/  LDC.64 R14, c[0x0][R26+0x210] ;  /* 0x000084001a0e7b82 */ /* 0x000f700000000a00 */
[----:B------:R-:W3:Y:S01]  /*199a0*/  @P1 LDC R29, c[0x0][0xbf0] ;  /* 0x0002fc00ff1d1b82 */ /* 0x000ee20000000800 */
[----:B0-----:R-:W-:-:S07]  /*199b0*/  @P1 IMAD.HI.U32 R0, R31, R0, RZ ;  /* 0x000000001f001227 */ /* 0x001fce00078e00ff */
[----:B-1----:R-:W0:Y:S01]  /*199c0*/  @!P0 LDC R32, c[0x0][0xb50] ;  /* 0x0002d400ff208b82 */ /* 0x002e220000000800 */
[-C--:B--2---:R-:W-:Y:S02]  /*199d0*/  IMAD R11, R11, R209.reuse, RZ ;  /* 0x000000d10b0b7224 */ /* 0x084fe400078e02ff */
[----:B------:R-:W-:-:S05]  /*199e0*/  IMAD.WIDE.U32 R20, R10, R209, RZ ;  /* 0x000000d10a147225 */ /* 0x000fca00078e00ff */
[----:B------:R-:W1:Y:S01]  /*199f0*/  @!P0 LDC R33, c[0x0][0xb54] ;  /* 0x0002d500ff218b82 */ /* 0x000e620000000800 */
[-C--:B----4-:R-:W-:Y:S02]  /*19a00*/  IMAD R27, R9, R188.reuse, RZ ;  /* 0x000000bc091b7224 */ /* 0x090fe400078e02ff */
[----:B------:R-:W-:Y:S01]  /*19a10*/  IMAD.WIDE.U32 R8, R8, R188, RZ ;  /* 0x000000bc08087225 */ /* 0x000fe200078e00ff */
[----:B---3--:R-:W-:-:S03]  /*19a20*/  @P1 SHF.R.U32.HI R25, RZ, R29, R0 ;  /* 0x0000001dff191219 */ /* 0x008fc60000011600 */
[----:B------:R-:W-:Y:S01]  /*19a30*/  IMAD R29, R10, R219, R11 ;  /* 0x000000db0a1d7224 */ /* 0x000fe200078e020b */
[----:B------:R-:W-:Y:S01]  /*19a40*/  SEL R11, R212, RZ, P0 ;  /* 0x000000ffd40b7207 */ /* 0x000fe20000000000 */
[----:B------:R-:W-:Y:S01]  /*19a50*/  IMAD.IADD R27, R9, 0x1, R27 ;  /* 0x00000001091b7824 */ /* 0x000fe200078e021b */
[----:B------:R-:W-:Y:S01]  /*19a60*/  IADD3 R4, -R25, RZ, RZ ;  /* 0x000000ff19047210 */ /* 0x000fe20007ffe1ff */
[----:B------:R-:W-:Y:S01]  /*19a70*/  IMAD.IADD R29, R21, 0x1, R29 ;  /* 0x00000001151d7824 */ /* 0x000fe200078e021d */
[----:B------:R-:W-:Y:S01]  /*19a80*/  IADD3 R0, P1, P3, R20, R8, R3 ;  /* 0x0000000814007210 */ /* 0x000fe20007b3e003 */
[----:B-----5:R-:W-:-:S04]  /*19a90*/  IMAD.WIDE.U32 R8, R12, R11, RZ ;  /* 0x0000000b0c087225 */ /* 0x020fc800078e00ff */
[----:B------:R-:W-:Y:S02]  /*19aa0*/  IMAD R13, R13, R11, RZ ;  /* 0x0000000b0d0d7224 */ /* 0x000fe400078e02ff */
[----:B------:R-:W-:Y:S01]  /*19ab0*/  IMAD R11, R35, R4, R31 ;  /* 0x00000004230b7224 */ /* 0x000fe200078e021f */
[----:B------:R-:W-:Y:S01]  /*19ac0*/  IADD3.X R4, R29, R27, R28, P1, P3 ;  /* 0x0000001b1d047210 */ /* 0x000fe20000fe641c */
[----:B------:R-:W-:Y:S01]  /*19ad0*/  IMAD.IADD R13, R9, 0x1, R13 ;  /* 0x00000001090d7824 */ /* 0x000fe200078e020d */
[----:B------:R-:W-:Y:S01]  /*19ae0*/  IADD3 R8, P0, P1, R25, R0, R8 ;  /* 0x0000000019087210 */ /* 0x000fe2000791e008 */
[----:B------:R-:W-:Y:S01]  /*19af0*/  IMAD R0, R15, R11, RZ ;  /* 0x0000000b0f007224 */ /* 0x000fe200078e02ff */
[----:B------:R-:W-:-:S04]  /*19b00*/  SHF.R.S32.HI R25, RZ, 0x1f, R25 ;  /* 0x0000001fff197819 */ /* 0x000fc80000011419 */
[----:B------:R-:W-:Y:S02]  /*19b10*/  IADD3.X R9, R25, R4, R13, P0, P1 ;  /* 0x0000000419097210 */ /* 0x000fe400007e240d */
[----:B------:R-:W-:Y:S01]  /*19b20*/  SHF.R.S32.HI R13, RZ, 0x1f, R11 ;  /* 0x0000001fff0d7819 */ /* 0x000fe2000001140b */
[----:B------:R-:W-:-:S04]  /*19b30*/  IMAD.WIDE.U32 R8, R14, R11, R8 ;  /* 0x0000000b0e087225 */ /* 0x000fc800078e0008 */
[----:B------:R-:W-:Y:S01]  /*19b40*/  IMAD R13, R14, R13, R0 ;  /* 0x0000000d0e0d7224 */ /* 0x000fe200078e0200 */
[----:B0-----:R-:W-:-:S03]  /*19b50*/  LEA R10, P0, R8, R32, 0x2 ;  /* 0x00000020080a7211 */ /* 0x001fc600078010ff */
[----:B------:R-:W-:Y:S01]  /*19b60*/  IMAD.IADD R0, R9, 0x1, R13 ;  /* 0x0000000109007824 */ /* 0x000fe200078e020d */
[----:B------:R-:W-:-:S04]  /*19b70*/  MOV R9, 0xff800000 ;  /* 0xff80000000097802 */ /* 0x000fc80000000f00 */
[----:B-1----:R-:W-:-:S05]  /*19b80*/  LEA.HI.X R11, R8, R33, R0, 0x2, P0 ;  /* 0x00000021080b7211 */ /* 0x002fca00000f1400 */
[----:B------:R1:W-:Y:S02]  /*19b90*/  STG.E desc[UR42][R10.64], R9 ;  /* 0x000000090a007986 */ /* 0x0003e4000c10192a */
.L_x_9607:
[----:B------:R-:W-:Y:S05]  /*19ba0*/  BSYNC B1 ;  /* 0x0000000000017941 */ /* 0x000fea0003800000 */
.L_x_9606:
        /* <DEDUP_REMOVED lines=11> */
[----:B------:R-:W-:-:S03]  /*19c60*/  IMAD.WIDE.U32 R8, R188, UR4, R8 ;  /* 0x00000004bc087c25 */ /* 0x000fc6000f8e0008 */
[----:B------:R-:W-:Y:S01]  /*19c70*/  MOV R3, R13 ;  /* 0x0000000d00037202 */ /* 0x000fe20000000f00 */
[----:B------:R-:W-:Y:S01]  /*19c80*/  IMAD R9, R188, UR5, R9 ;  /* 0x00000005bc097c24 */ /* 0x000fe2000f8e0209 */
[----:B------:R-:W-:Y:S01]  /*19c90*/  ULDC.64 UR4, c[0x0][0xae0] ;  /* 0x0002b80000047ab9 */ /* 0x000fe20000000a00 */
[----:B------:R-:W-:Y:S01]  /*19ca0*/  IMAD.IADD R192, R187, 0x1, R192 ;  /* 0x00000001bbc07824 */ /* 0x000fe200078e02c0 */
[----:B--2---:R-:W-:Y:S01]  /*19cb0*/  ISETP.NE.AND P0, PT, R21, 0x1, PT ;  /* 0x000000011500780c */ /* 0x004fe20003f05270 */
[----:B------:R-:W-:-:S12]  /*19cc0*/  IMAD.WIDE.U32 R8, R209, UR6, R8 ;  /* 0x00000006d1087c25 */ /* 0x000fd8000f8e0008 */
[----:B---3--:R-:W1:Y:S08]  /*19cd0*/  @P0 LDC R4, c[0x0][0xbec] ;  /* 0x0002fb00ff040b82 */ /* 0x008e700000000800 */
[----:B------:R-:W2:Y:S01]  /*19ce0*/  @P0 LDC R15, c[0x0][0xbf0] ;  /* 0x0002fc00ff0f0b82 */ /* 0x000ea20000000800 */
[----:B-1----:R-:W-:-:S04]  /*19cf0*/  @P0 IMAD.HI.U32 R0, R13, R4, RZ ;  /* 0x000000040d000227 */ /* 0x002fc800078e00ff */
[----:B------:R-:W-:Y:S01]  /*19d00*/  IMAD R4, R219, UR6, RZ ;  /* 0x00000006db047c24 */ /* 0x000fe2000f8e02ff */
[----:B--2---:R-:W-:-:S03]  /*19d10*/  @P0 SHF.R.U32.HI R3, RZ, R15, R0 ;  /* 0x0000000fff030219 */ /* 0x004fc60000011600 */
[----:B------:R-:W-:Y:S01]  /*19d20*/  IMAD R11, R209, UR7, R4 ;  /* 0x00000007d10b7c24 */ /* 0x000fe2000f8e0204 */
[--C-:B------:R-:W-:Y:S01]  /*19d30*/  SHF.R.S32.HI R0, RZ, 0x1f, R3.reuse ;  /* 0x0000001fff007819 */ /* 0x100fe20000011403 */
[----:B------:R-:W-:Y:S02]  /*19d40*/  IMAD.MOV R4, RZ, RZ, -R3 ;  /* 0x000000ffff047224 */ /* 0x000fe400078e0a03 */
[----:B------:R-:W-:Y:S02]  /*19d50*/  IMAD.IADD R9, R9, 0x1, R11 ;  /* 0x0000000109097824 */ /* 0x000fe400078e020b */
[----:B------:R-:W-:Y:S02]  /*19d60*/  IMAD R0, R0, UR4, RZ ;  /* 0x0000000400007c24 */ /* 0x000fe4000f8e02ff */
[----:B------:R-:W-:Y:S02]  /*19d70*/  IMAD R11, R21, R4, R13 ;  /* 0x00000004150b7224 */ /* 0x000fe400078e020d */
[----:B------:R-:W-:-:S02]  /*19d80*/  IMAD R13, R3, UR5, R0 ;  /* 0x00000005030d7c24 */ /* 0x000fc4000f8e0200 */
[----:B------:R-:W-:Y:S01]  /*19d90*/  IMAD.WIDE.U32 R8, R3, UR4, R8 ;  /* 0x0000000403087c25 */ /* 0x000fe2000f8e0008 */
        /* <DEDUP_REMOVED lines=8> */
[----:B------:R-:W-:Y:S01]  /*19e20*/  UMOV UR4, 0xffffffff ;  /* 0xffffffff00047882 */ /* 0x000fe20000000000 */
[----:B------:R-:W-:-:S04]  /*19e30*/  IADD3 R3, R9, R3, RZ ;  /* 0x0000000309037210 */ /* 0x000fc80007ffe0ff */
[----:B------:R-:W-:Y:S01]  /*19e40*/  LEA.HI.X R4, R8, UR5, R3, 0x1, P0 ;  /* 0x0000000508047c11 */ /* 0x000fe200080f0c03 */
[----:B------:R-:W-:Y:S06]  /*19e50*/  BRA.DIV UR4, `(.L_x_9608) ;  /* 0x000000aa04347947 */ /* 0x000fec000b800000 */
[----:B------:R1:W2:Y:S04]  /*19e60*/  SHFL.IDX PT, R3, R4, RZ, 0x181f ;  /* 0x00181fff04037589 */ /* 0x0002a800000e0000 */
[----:B------:R1:W3:Y:S02]  /*19e70*/  SHFL.IDX PT, R14, R0, RZ, 0x181f ;  /* 0x00181fff000e7589 */ /* 0x0002e400000e0000 */
.L_x_9868:
[----:B------:R-:W-:Y:S01]  /*19e80*/  IMAD R21, R24, R21, RZ ;  /* 0x0000001518157224 */ /* 0x000fe200078e02ff */
[----:B------:R-:W-:Y:S04]  /*19e90*/  BSSY B1, `(.L_x_9609) ;  /* 0x000000c000017945 */ /* 0x000fe80003800000 */
[----:B------:R-:W-:-:S13]  /*19ea0*/  ISETP.GE.AND P0, PT, R192, R21, PT ;  /* 0x00000015c000720c */ /* 0x000fda0003f06270 */
[----:B------:R-:W-:Y:S05]  /*19eb0*/  @P0 BRA `(.L_x_9610) ;  /* 0x0000000000240947 */ /* 0x000fea0003800000 */
[----:B------:R-:W-:Y:S02]  /*19ec0*/  ULDC UR4, c[0x0][0xac8] ;  /* 0x0002b20000047ab9 */ /* 0x000fe40000000800 */
[----:B------:R-:W-:Y:S02]  /*19ed0*/  ISETP.GE.AND P2, PT, R16, UR4, PT ;  /* 0x0000000410007c0c */ /* 0x000fe4000bf46270 */
[----:B------:R-:W-:-:S11]  /*19ee0*/  ISETP.GE.AND P3, PT, R2, UR4, PT ;  /* 0x0000000402007c0c */ /* 0x000fd6000bf66270 */
[-C--:B---3--:R-:W-:Y:S02]  /*19ef0*/  @!P2 LEA R8, P0, R16, R14.reuse, 0x1 ;  /* 0x0000000e1008a211 */ /* 0x088fe400078008ff */
[----:B------:R-:W-:Y:S02]  /*19f00*/  @!P3 LEA R14, P1, R2, R14, 0x1 ;  /* 0x0000000e020eb211 */ /* 0x000fe400078208ff */
[-C--:B--2---:R-:W-:Y:S02]  /*19f10*/  @!P2 LEA.HI.X R9, R16, R3.reuse, R17, 0x1, P0 ;  /* 0x000000031009a211 */ /* 0x084fe400000f0c11 */
[----:B------:R-:W-:-:S03]  /*19f20*/  @!P3 LEA.HI.X R15, R2, R3, R184, 0x1, P1 ;  /* 0x00000003020fb211 */ /* 0x000fc600008f0cb8 */
[----:B------:R4:W-:Y:S04]  /*19f30*/  @!P2 ST.E.128 desc[UR42][R8.64], RZ ;  /* 0x000000ff0800a985 */ /* 0x0009e8000c101d2a */
[----:B------:R4:W-:Y:S02]  /*19f40*/  @!P3 ST.E.128 desc[UR42][R14.64], RZ ;  /* 0x000000ff0e00b985 */ /* 0x0009e4000c101d2a */
.L_x_9610:
[----:B------:R-:W-:Y:S05]  /*19f50*/  BSYNC B1 ;  /* 0x0000000000017941 */ /* 0x000fea0003800000 */
.L_x_9609:
[----:B------:R-:W-:-:S03]  /*19f60*/  UMOV UR4, 0xffffffff ;  /* 0xffffffff00047882 */ /* 0x000fc60000000000 */
[----:B------:R-:W-:Y:S05]  /*19f70*/  BRA.DIV UR4, `(.L_x_9611) ;  /* 0x000000aa04207947 */ /* 0x000fea000b800000 */
[----:B--2---:R2:W0:Y:S04]  /*19f80*/  SHFL.IDX PT, R3, R4, 0x1, 0x181f ;  /* 0x00381f0004037f89 */ /* 0x00442800000e0000 */
[----:B---34-:R2:W3:Y:S02]  /*19f90*/  SHFL.IDX PT, R14, R0, 0x1, 0x181f ;  /* 0x00381f00000e7f89 */ /* 0x0184e400000e0000 */
.L_x_9872:
[----:B------:R-:W-:Y:S01]  /*19fa0*/  VIADD R8, R192, 0x20 ;  /* 0x00000020c0087836 */ /* 0x000fe20000000000 */
        /* <DEDUP_REMOVED lines=12> */
.L_x_9613:
[----:B------:R-:W-:Y:S05]  /*1a070*/  BSYNC B1 ;  /* 0x0000000000017941 */ /* 0x000fea0003800000 */
.L_x_9612:
[----:B------:R-:W-:-:S03]  /*1a080*/  UMOV UR4, 0xffffffff ;  /* 0xffffffff00047882 */ /* 0x000fc60000000000 */
[----:B------:R-:W-:Y:S05]  /*1a090*/  BRA.DIV UR4, `(.L_x_9614) ;  /* 0x000000aa04207947 */ /* 0x000fea000b800000 */
[----:B0-----:R0:W0:Y:S04]  /*1a0a0*/  SHFL.IDX PT, R3, R4, 0x2, 0x181f ;  /* 0x00581f0004037f89 */ /* 0x00102800000e0000 */
[----:B---34-:R3:W4:Y:S02]  /*1a0b0*/  SHFL.IDX PT, R14, R0, 0x2, 0x181f ;  /* 0x00581f00000e7f89 */ /* 0x01872400000e0000 */
.L_x_9876:
        /* <DEDUP_REMOVED lines=13> */
.L_x_9616:
[----:B------:R-:W-:Y:S05]  /*1a190*/  BSYNC B1 ;  /* 0x0000000000017941 */ /* 0x000fea0003800000 */
.L_x_9615:
[----:B------:R-:W-:-:S03]  /*1a1a0*/  UMOV UR4, 0xffffffff ;  /* 0xffffffff00047882 */ /* 0x000fc60000000000 */
[----:B------:R-:W-:Y:S05]  /*1a1b0*/  BRA.DIV UR4, `(.L_x_9617) ;  /* 0x000000aa04207947 */ /* 0x000fea000b800000 */
[----:B0-----:R0:W0:Y:S04]  /*1a1c0*/  SHFL.IDX PT, R3, R4, 0x3, 0x181f ;  /* 0x00781f0004037f89 */ /* 0x00102800000e0000 */
[----:B----4-:R4:W0:Y:S02]  /*1a1d0*/  SHFL.IDX PT, R14, R0, 0x3, 0x181f ;  /* 0x00781f00000e7f89 */ /* 0x01082400000e0000 */
.L_x_9880:
[----:B-1234-:R-:W-:-:S04]  /*1a1e0*/  IADD3 R0, R192, 0x60, RZ ;  /* 0x00000060c0007810 */ /* 0x01efc80007ffe0ff */
        /* <DEDUP_REMOVED lines=11> */
.L_x_9600:
[----:B------:R-:W-:Y:S05]  /*1a2a0*/  BSYNC B0 ;  /* 0x0000000000007941 */ /* 0x000fea0003800000 */
.L_x_9586:
[----:B------:R-:W-:Y:S02]  /*1a2b0*/  ULDC UR4, c[0x0][0xc3c] ;  /* 0x00030f0000047ab9 */ /* 0x000fe40000000800 */
[----:B---3--:R-:W-:-:S13]  /*1a2c0*/  ISETP.GE.AND P0, PT, R7, UR4, PT ;  /* 0x0000000407007c0c */ /* 0x008fda000bf06270 */
[----:B------:R-:W-:Y:S05]  /*1a2d0*/  @!P0 BRA `(.L_x_9618) ;  /* 0xfffffe6c00cc8947 */ /* 0x000fea000383ffff */
[----:B------:R-:W-:Y:S05]  /*1a2e0*/  BRA `(.L_x_9384) ;  /* 0x0000007800487947 */ /* 0x000fea0003800000 */
.L_x_9382:
        /* <DEDUP_REMOVED lines=16> */
.L_x_9619:
        /* <DEDUP_REMOVED lines=43> */
.L_x_9623:
        /* <DEDUP_REMOVED lines=37> */
.L_x_9621:
[----:B------:R-:W-:Y:S01]  /*1a8f0*/  IADD3 R3, -R3, R8, RZ ;  /* 0x0000000803037210 */ /* 0x000fe20007ffe1ff */
[----:B------:R-:W-:-:S04]  /*1a900*/  IMAD.MOV.U32 R16, RZ, RZ, RZ ;  /* 0x000000ffff107224 */ /* 0x000fc800078e00ff */
        /* <DEDUP_REMOVED lines=11> */
.L_x_9624:
        /* <DEDUP_REMOVED lines=37> */
[----:B------:R-:W-:Y:S01]  /*1ac10*/  IMAD.MOV R12, RZ, RZ, -R2 ;  /* 0x000000ffff0c7224 */ /* 0x000fe200078e0a02 */
[----:B------:R-:W-:Y:S02]  /*1ac20*/  MOV R2, RZ ;  /* 0x000000ff00027202 */ /* 0x000fe40000000f00 */
[----:B------:R-:W-:-:S03]  /*1ac30*/  IABS R8, R10 ;  /* 0x0000000a00087213 */ /* 0x000fc60000000000 */
[----:B------:R-:W-:-:S04]  /*1ac40*/  IMAD.HI.U32 R2, R3, R11, R2 ;  /* 0x0000000b03027227 */ /* 0x000fc800078e0002 */
[----:B------:R-:W-:Y:S02]  /*1ac50*/  IMAD.MOV.U32 R3, RZ, RZ, R8 ;  /* 0x000000ffff037224 */ /* 0x000fe400078e0008 */
[----:B------:R-:W-:Y:S02]  /*1ac60*/  IMAD.MOV.U32 R8, RZ, RZ, R12 ;  /* 0x000000ffff087224 */ /* 0x000fe400078e000c */
        /* <DEDUP_REMOVED lines=19> */
.L_x_9625:
        /* <DEDUP_REMOVED lines=31> */
[----:B------:R-:W-:Y:S01]  /*1af90*/  IMAD R4, R4, R2, R5 ;  /* 0x0000000204047224 */ /* 0x000fe200078e0205 */
[----:B------:R-:W-:Y:S02]  /*1afa0*/  MOV R2, RZ ;  /* 0x000000ff00027202 */ /* 0x000fe40000000f00 */
[----:B------:R-:W-:-:S04]  /*1afb0*/  VIADDMNMX R13, R3, UR5, R13, PT ;  /* 0x00000005030d7c46 */ /* 0x000fc8000b80010d */
[-C--:B------:R-:W-:Y:S01]  /*1afc0*/  IABS R10, R13.reuse ;  /* 0x0000000d000a7213 */ /* 0x080fe20000000000 */
[----:B------:R-:W-:Y:S01]  /*1afd0*/  IMAD.MOV R18, RZ, RZ, -R13 ;  /* 0x000000ffff127224 */ /* 0x000fe200078e0a0d */
[----:B------:R-:W-:Y:S02]  /*1afe0*/  IABS R12, R13 ;  /* 0x0000000d000c7213 */ /* 0x000fe40000000000 */
[----:B------:R-:W0:Y:S08]  /*1aff0*/  I2F.RP R8, R10 ;  /* 0x0000000a00087306 */ /* 0x000e300000209400 */
[----:B0-----:R-:W0:Y:S02]  /*1b000*/  MUFU.RCP R8, R8 ;  /* 0x0000000800087308 */ /* 0x001e240000001000 */
[----:B0-----:R-:W-:-:S06]  /*1b010*/  IADD3 R3, R8, 0xffffffe, RZ ;  /* 0x0ffffffe08037810 */ /* 0x001fcc0007ffe0ff */
        /* <DEDUP_REMOVED lines=21> */
.L_x_9626:
[----:B------:R-:W-:-:S05]  /*1b170*/  LOP3.LUT R17, RZ, R2, RZ, 0x33, !PT ;  /* 0x00000002ff117212 */ /* 0x000fca00078e33ff */
[----:B------:R-:W-:Y:S01]  /*1b180*/  IMAD.IADD R17, R6, 0x1, R17 ;  /* 0x0000000106117824 */ /* 0x000fe200078e0211 */
[----:B------:R-:W-:Y:S06]  /*1b190*/  BRA `(.L_x_9627) ;  /* 0x00000000000c7947 */ /* 0x000fec0003800000 */
.L_x_9622:
[----:B------:R-:W-:Y:S01]  /*1b1a0*/  MOV R17, RZ ;  /* 0x000000ff00117202 */ /* 0x000fe20000000f00 */
[----:B------:R-:W-:Y:S02]  /*1b1b0*/  IMAD.U32 R16, RZ, RZ, UR6 ;  /* 0x00000006ff107e24 */ /* 0x000fe4000f8e00ff */
[----:B------:R-:W-:-:S07]  /*1b1c0*/  IMAD.MOV.U32 R18, RZ, RZ, RZ ;  /* 0x000000ffff127224 */ /* 0x000fce00078e00ff */
.L_x_9627:
[----:B------:R-:W-:-:S13]  /*1b1d0*/  ISETP.NE.AND P0, PT, R7, RZ, PT ;  /* 0x000000ff0700720c */ /* 0x000fda0003f05270 */
[----:B------:R-:W0:Y:S01]  /*1b1e0*/  @!P0 S2R R3, SR_CgaCtaId ;  /* 0x0000000000038919 */ /* 0x000e220000008800 */
[----:B------:R-:W-:-:S04]  /*1b1f0*/  @!P0 MOV R2, 0x400 ;  /* 0x0000040000028802 */ /* 0x000fc80000000f00 */
[----:B0-----:R-:W-:-:S05]  /*1b200*/  @!P0 LEA R2, R3, R2, 0x18 ;  /* 0x0000000203028211 */ /* 0x001fca00078ec0ff */
[----:B------:R1:W-:Y:S01]  /*1b210*/  @!P0 STS.128 [R2+0x288d0], R16 ;  /* 0x0288d01002008388 */ /* 0x0003e20000000c00 */
[----:B------:R-:W-:Y:S06]  /*1b220*/  BAR.ARV 0x5, 0x180 ;  /* 0x0146000000007b1d */ /* 0x000fec0000002000 */
.L_x_9620:
        /* <DEDUP_REMOVED lines=15> */
[----:B------:R-:W-:Y:S01]  /*1b320*/  IMAD.MOV.U32 R27, RZ, RZ, RZ ;  /* 0x000000ffff1b7224 */ /* 0x000fe200078e00ff */
[----:B-1----:R-:W-:Y:S01]  /*1b330*/  LOP3.LUT R2, R3, 0x38, R0, 0x78, !PT ;  /* 0x0000003803027812 */ /* 0x002fe200078e7800 */
[----:B------:R-:W-:Y:S01]  /*1b340*/  IMAD.SHL.U32 R0, R0, 0x10, RZ ;  /* 0x0000001000007824 */ /* 0x000fe200078e00ff */
[----:B------:R-:W-:Y:S01]  /*1b350*/  MOV R29, 0x1 ;  /* 0x00000001001d7802 */ /* 0x000fe20000000f00 */
[----:B------:R-:W-:Y:S01]  /*1b360*/  IMAD.MOV.U32 R25, RZ, RZ, RZ ;  /* 0x000000ffff197224 */ /* 0x000fe200078e00ff */
[----:B------:R-:W-:Y:S01]  /*1b370*/  LOP3.LUT R35, R2, 0x200, R35, 0xf8, !PT ;  /* 0x0000020002237812 */ /* 0x000fe200078ef823 */
[----:B------:R-:W-:Y:S01]  /*1b380*/  ULOP3.LUT UR38, UR36, 0x2, URZ, 0xfc, !UPT ;  /* 0x0000000224267892 */ /* 0x000fe2000f8efc3f */
[----:B------:R-:W-:Y:S01]  /*1b390*/  SHF.R.U32.HI R2, RZ, 0x3, R4 ;  /* 0x00000003ff027819 */ /* 0x000fe20000011604 */
[----:B------:R-:W-:Y:S01]  /*1b3a0*/  ULDC.64 UR40, c[0x0][0x198] ;  /* 0x0000660000287ab9 */ /* 0x000fe20000000a00 */
[----:B------:R-:W-:Y:S01]  /*1b3b0*/  LOP3.LUT R0, R0, 0x70, RZ, 0xc0, !PT ;  /* 0x0000007000007812 */ /* 0x000fe200078ec0ff */
[----:B------:R-:W-:Y:S01]  /*1b3c0*/  ULDC UR37, c[0x0][0xc] ;  /* 0x0000030000257ab9 */ /* 0x000fe20000000800 */
[----:B------:R-:W-:-:S02]  /*1b3d0*/  MOV R28, 0x1 ;  /* 0x00000001001c7802 */ /* 0x000fc40000000f00 */
[----:B------:R-:W-:Y:S01]  /*1b3e0*/  LOP3.LUT R2, R2, R0, RZ, 0xfc, !PT ;  /* 0x0000000002027212 */ /* 0x000fe200078efcff */
[----:B0-----:R-:W-:Y:S01]  /*1b3f0*/  ULEA UR4, UR5, UR4, 0x18 ;  /* 0x0000000405047291 */ /* 0x001fe2000f8ec03f */
[----:B------:R-:W-:-:S05]  /*1b400*/  LOP3.LUT R30, R31, 0x40, RZ, 0xfc, !PT ;  /* 0x000000401f1e7812 */ /* 0x000fca00078efcff */
[----:B------:R-:W-:-:S04]  /*1b410*/  IMAD.U32 R22, RZ, RZ, UR4 ;  /* 0x00000004ff167e24 */ /* 0x000fc8000f8e00ff */
[----:B------:R-:W-:-:S05]  /*1b420*/  IMAD R0, R35, 0x2, R22 ;  /* 0x0000000223007824 */ /* 0x000fca00078e0216 */
[----:B------:R2:W-:Y:S02]  /*1b430*/  STL [R1+0x8], R0 ;  /* 0x0000080001007387 */ /* 0x0005e40000100800 */
.L_x_9731:
[----:B0-----:R-:W0:Y:S02]  /*1b440*/  LDC.64 R2, c[0x0][0xc88] ;  /* 0x00032200ff027b82 */ /* 0x001e240000000a00 */
[----:B0-----:R-:W-:-:S05]  /*1b450*/  IMAD.WIDE R2, R19, 0x4, R2 ;  /* 0x0000000413027825 */ /* 0x001fca00078e0202 */
[----:B--2---:R-:W2:Y:S01]  /*1b460*/  LDG.E R33, desc[UR42][R2.64] ;  /* 0x0000002a02217981 */ /* 0x004ea2000c1e1900 */
[----:B------:R-:W-:Y:S05]  /*1b470*/  YIELD ;  /* 0x0000000000007946 */ /* 0x000fea0003800000 */
[----:B------:R-:W-:Y:S01]  /*1b480*/  ULDC.64 UR4, c[0x0][0xa28] ;  /* 0x00028a0000047ab9 */ /* 0x000fe20000000a00 */
[----:B------:R-:W-:Y:S01]  /*1b490*/  IMAD.MOV.U32 R13, RZ, RZ, RZ ;  /* 0x000000ffff0d7224 */ /* 0x000fe200078e00ff */
        /* <DEDUP_REMOVED lines=18> */
[----:B------:R-:W-:Y:S02]  /*1b5c0*/  ISETP.NE.U32.AND P1, PT, RZ, UR6, PT ;  /* 0x00000006ff007c0c */ /* 0x000fe4000bf25070 */
[----:B-1----:R-:W-:-:S02]  /*1b5d0*/  IADD3 R2, P3, R23, UR4, RZ ;  /* 0x0000000417027c10 */ /* 0x002fc4000ff7e0ff */
[----:B------:R-:W-:Y:S02]  /*1b5e0*/  ISETP.NE.AND.EX P1, PT, RZ, UR7, PT, P1 ;  /* 0x00000007ff007c0c */ /* 0x000fe4000bf25310 */
[----:B------:R-:W-:Y:S02]  /*1b5f0*/  IADD3.X R3, R24, UR5, RZ, P3, !PT ;  /* 0x0000000518037c10 */ /* 0x000fe40009ffe4ff */
[----:B------:R-:W-:-:S03]  /*1b600*/  IADD3 R4, P4, R23, UR6, RZ ;  /* 0x0000000617047c10 */ /* 0x000fc6000ff9e0ff */
[----:B------:R-:W3:Y:S01]  /*1b610*/  @P0 LDG.E R6, desc[UR42][R2.64] ;  /* 0x0000002a02060981 */ /* 0x000ee2000c1e1900 */
[----:B------:R-:W-:Y:S01]  /*1b620*/  ULDC UR4, c[0x0][0x288] ;  /* 0x0000a20000047ab9 */ /* 0x000fe20000000800 */
[----:B------:R-:W-:Y:S01]  /*1b630*/  IADD3.X R5, R24, UR7, RZ, P4, !PT ;  /* 0x0000000718057c10 */ /* 0x000fe2000a7fe4ff */
[----:B------:R-:W-:Y:S01]  /*1b640*/  IMAD.U32 R8, RZ, RZ, UR4 ;  /* 0x00000004ff087e24 */ /* 0x000fe2000f8e00ff */
[----:B------:R-:W-:-:S03]  /*1b650*/  ULDC.64 UR4, c[0x0][0x418] ;  /* 0x0001060000047ab9 */ /* 0x000fc60000000a00 */
        /* <DEDUP_REMOVED lines=12> */
[----:B0-----:R-:W-:Y:S01]  /*1b720*/  MOV R6, UR5 ;  /* 0x0000000500067c02 */ /* 0x001fe20008000f00 */
[----:B------:R-:W-:Y:S01]  /*1b730*/  IMAD.U32 R9, RZ, RZ, UR4 ;  /* 0x00000004ff097e24 */ /* 0x000fe2000f8e00ff */
[----:B---3--:R0:W-:Y:S04]  /*1b740*/  STL [R1+0x10], R8 ;  /* 0x0000100801007387 */ /* 0x0081e80000100800 */
[----:B--2---:R0:W-:Y:S01]  /*1b750*/  STL [R1], R13 ;  /* 0x0000000d01007387 */ /* 0x0041e20000100800 */
[----:B------:R-:W-:Y:S01]  /*1b760*/  IMAD.MOV.U32 R12, RZ, RZ, R8 ;  /* 0x000000ffff0c7224 */ /* 0x000fe200078e0008 */
[----:B------:R-:W-:Y:S06]  /*1b770*/  @P2 BRA `(.L_x_9629) ;  /* 0x0000000000142947 */ /* 0x000fec0003800000 */
[----:B------:R-:W-:Y:S05]  /*1b780*/  @!P0 BRA `(.L_x_9629) ;  /* 0x0000000000108947 */ /* 0x000fea0003800000 */
[----:B0-----:R-:W2:Y:S04]  /*1b790*/  LDG.E R8, desc[UR42][R2.64] ;  /* 0x0000002a02087981 */ /* 0x001ea8000c1e1900 */
[----:B------:R-:W2:Y:S02]  /*1b7a0*/  LDG.E R7, desc[UR42][R2.64+0x4] ;  /* 0x0000042a02077981 */ /* 0x000ea4000c1e1900 */
[----:B--2---:R-:W-:-:S05]  /*1b7b0*/  IMAD.IADD R12, R7, 0x1, -R8 ;  /* 0x00000001070c7824 */ /* 0x004fca00078e0a08 */
[----:B------:R1:W-:Y:S02]  /*1b7c0*/  STL [R1+0x10], R12 ;  /* 0x0000100c01007387 */ /* 0x0003e40000100800 */
.L_x_9629:
        /* <DEDUP_REMOVED lines=14> */
.L_x_9630:
        /* <DEDUP_REMOVED lines=9> */
.L_x_9631:
[----:B0-----:R-:W2:Y:S01]  /*1b940*/  @P1 LDG.E R2, desc[UR42][R4.64] ;  /* 0x0000002a04021981 */ /* 0x001ea2000c1e1900 */
[----:B------:R-:W0:Y:S03]  /*1b950*/  LDC R3, c[0x0][0x448] ;  /* 0x00011200ff037b82 */ /* 0x000e260000000800 */
[----:B------:R-:W2:Y:S01]  /*1b960*/  @P1 LDG.E R11, desc[UR42][R4.64+0x4] ;  /* 0x0000042a040b1981 */ /* 0x000ea2000c1e1900 */
[----:B-----5:R-:W-:Y:S01]  /*1b970*/  IADD3 R9, -R13, R9, RZ ;  /* 0x000000090d097210 */ /* 0x020fe20007ffe1ff */
[----:B------:R-:W-:Y:S01]  /*1b980*/  BSSY B0, `(.L_x_9632) ;  /* 0x0000035000007945 */ /* 0x000fe20003800000 */
[----:B------:R-:W-:Y:S02]  /*1b990*/  LOP3.LUT R37, R8, 0xff, RZ, 0xc0, !PT ;  /* 0x000000ff08257812 */ /* 0x000fe400078ec0ff */
[----:B------:R-:W-:Y:S02]  /*1b9a0*/  MOV R13, RZ ;  /* 0x000000ff000d7202 */ /* 0x000fe40000000f00 */
[----:B0-----:R-:W-:-:S13]  /*1b9b0*/  ISETP.NE.AND P0, PT, R3, 0x1, PT ;  /* 0x000000010300780c */ /* 0x001fda0003f05270 */
[----:B------:R-:W0:Y:S08]  /*1b9c0*/  @P0 LDC R7, c[0x0][0x44c] ;  /* 0x00011300ff070b82 */ /* 0x000e300000000800 */
[----:B------:R-:W3:Y:S01]  /*1b9d0*/  @P0 LDC R3, c[0x0][0x450] ;  /* 0x00011400ff030b82 */ /* 0x000ee20000000800 */
[----:B--2---:R-:W-:Y:S02]  /*1b9e0*/  @P1 IMAD.IADD R6, R11, 0x1, -R2 ;  /* 0x000000010b061824 */ /* 0x004fe400078e0a02 */
[----:B------:R-:W-:-:S02]  /*1b9f0*/  IMAD.SHL.U32 R2, R17, 0x80, RZ ;  /* 0x0000008011027824 */ /* 0x000fc400078e00ff */
[----:B------:R-:W-:Y:S02]  /*1ba00*/  IMAD.IADD R36, R9, 0x1, R6 ;  /* 0x0000000109247824 */ /* 0x000fe400078e0206 */
[----:B------:R-:W-:-:S04]  /*1ba10*/  VIADD R2, R2, 0x7f ;  /* 0x0000007f02027836 */ /* 0x000fc80000000000 */
[----:B0-----:R-:W-:Y:S01]  /*1ba20*/  @P0 IMAD.HI.U32 R10, R2, R7, RZ ;  /* 0x00000007020a0227 */ /* 0x001fe200078e00ff */
[----:B------:R-:W-:-:S04]  /*1ba30*/  IADD3 R7, R36, 0x80, -R12 ;  /* 0x0000008024077810 */ /* 0x000fc80007ffe80c */
[----:B---3--:R-:W-:Y:S01]  /*1ba40*/  @P0 SHF.R.U32.HI R2, RZ, R3, R10 ;  /* 0x00000003ff020219 */ /* 0x008fe2000001160a */
[----:B------:R-:W-:-:S04]  /*1ba50*/  VIADD R3, R36, 0x7f ;  /* 0x0000007f24037836 */ /* 0x000fc80000000000 */
[----:B------:R-:W-:Y:S01]  /*1ba60*/  IMAD.IADD R2, R7, 0x1, R2 ;  /* 0x0000000107027824 */ /* 0x000fe200078e0202 */
[----:B------:R-:W-:-:S04]  /*1ba70*/  SHF.R.S32.HI R4, RZ, 0x1f, R3 ;  /* 0x0000001fff047819 */ /* 0x000fc80000011403 */
[----:B------:R-:W-:Y:S02]  /*1ba80*/  LEA.HI R4, R4, R3, RZ, 0x7 ;  /* 0x0000000304047211 */ /* 0x000fe400078f38ff */
[----:B------:R-:W-:Y:S02]  /*1ba90*/  SHF.R.S32.HI R3, RZ, 0x1f, R2 ;  /* 0x0000001fff037819 */ /* 0x000fe40000011402 */
[----:B------:R-:W-:Y:S02]  /*1baa0*/  SHF.R.S32.HI R5, RZ, 0x7, R4 ;  /* 0x00000007ff057819 */ /* 0x000fe40000011404 */
[----:B------:R-:W-:Y:S02]  /*1bab0*/  LEA.HI R3, R3, R2, RZ, 0x7 ;  /* 0x0000000203037211 */ /* 0x000fe400078f38ff */
[----:B------:R-:W-:Y:S02]  /*1bac0*/  SHF.R.U32.HI R4, RZ, 0x10, R8 ;  /* 0x00000010ff047819 */ /* 0x000fe40000011608 */
[----:B------:R-:W-:-:S04]  /*1bad0*/  SHF.R.S32.HI R10, RZ, 0x7, R3 ;  /* 0x00000007ff0a7819 */ /* 0x000fc80000011403 */
        /* <DEDUP_REMOVED lines=31> */
.L_x_9633:
[----:B------:R-:W-:Y:S05]  /*1bcd0*/  BSYNC B0 ;  /* 0x0000000000007941 */ /* 0x000fea0003800000 */
.L_x_9632:
[-C--:B------:R-:W-:Y:S01]  /*1bce0*/  IMAD R2, R37, R13.reuse, RZ ;  /* 0x0000000d25027224 */ /* 0x080fe200078e02ff */
[----:B------:R-:W-:Y:S04]  /*1bcf0*/  BSSY B0, `(.L_x_9634) ;  /* 0x0000114000007945 */ /* 0x000fe80003800000 */
[C---:B------:R-:W-:Y:S01]  /*1bd00*/  VIADDMNMX R10, R2.reuse, R13, R10, PT ;  /* 0x0000000d020a7246 */ /* 0x040fe2000380010a */
[----:B------:R-:W-:-:S04]  /*1bd10*/  IMAD R2, R2, 0x80, -R9 ;  /* 0x0000008002027824 */ /* 0x000fc800078e0a09 */
[----:B------:R-:W-:-:S05]  /*1bd20*/  IMAD R10, R10, 0x80, -R9 ;  /* 0x000000800a0a7824 */ /* 0x000fca00078e0a09 */
[----:B------:R-:W-:Y:S02]  /*1bd30*/  VIMNMX R10, R10, R6, PT ;  /* 0x000000060a0a7248 */ /* 0x000fe40003fe0100 */
[----:B------:R-:W-:-:S04]  /*1bd40*/  VIMNMX R6, RZ, R2, !PT ;  /* 0x00000002ff067248 */ /* 0x000fc80007fe0100 */
[----:B------:R-:W-:Y:S02]  /*1bd50*/  ISETP.GT.AND P0, PT, R10, R6, PT ;  /* 0x000000060a00720c */ /* 0x000fe40003f04270 */
[----:B------:R-:W-:-:S11]  /*1bd60*/  SHF.R.U32.HI R6, RZ, 0x7, R6 ;  /* 0x00000007ff067819 */ /* 0x000fd60000011606 */
[----:B------:R-:W-:-:S05]  /*1bd70*/  @P0 VIADD R2, R10, 0x7f ;  /* 0x0000007f0a020836 */ /* 0x000fca0000000000 */
[----:B------:R-:W-:-:S04]  /*1bd80*/  @P0 SHF.R.S32.HI R3, RZ, 0x1f, R2 ;  /* 0x0000001fff030819 */ /* 0x000fc80000011402 */
[----:B------:R-:W-:Y:S02]  /*1bd90*/  @P0 LEA.HI R2, R3, R2, RZ, 0x7 ;  /* 0x0000000203020211 */ /* 0x000fe400078f38ff */
[-C--:B------:R-:W-:Y:S02]  /*1bda0*/  MOV R3, R6.reuse ;  /* 0x0000000600037202 */ /* 0x080fe40000000f00 */
        /* <DEDUP_REMOVED lines=11> */
.L_x_9883:
[----:B--2---:R-:W-:Y:S02]  /*1be60*/  ISETP.NE.AND P0, PT, R14, RZ, PT ;  /* 0x000000ff0e00720c */ /* 0x004fe40003f05270 */
[----:B------:R-:W-:-:S11]  /*1be70*/  PLOP3.LUT P6, PT, PT, PT, PT, 0x8, 0x0 ;  /* 0x000000000000781c */ /* 0x000fd60003fce170 */
[----:B------:R-:W-:Y:S05]  /*1be80*/  @P0 BRA `(.L_x_9637) ;  /* 0x00000000000c0947 */ /* 0x000fea0003800000 */
[----:B------:R-:W-:-:S03]  /*1be90*/  UMOV UR4, 0xffffffff ;  /* 0xffffffff00047882 */ /* 0x000fc60000000000 */
[----:B------:R-:W-:Y:S05]  /*1bea0*/  BRA.DIV UR4, `(.L_x_9638) ;  /* 0x0000008e04607947 */ /* 0x000fea000b800000 */
[----:B------:R-:W-:-:S13]  /*1beb0*/  ELECT P6, URZ, PT ;  /* 0x00000000003f782f */ /* 0x000fda00038c0000 */
.L_x_9637:
        /* <DEDUP_REMOVED lines=9> */
.L_x_9886:
[----:B------:R-:W-:Y:S05]  /*1bf50*/  BSYNC B1 ;  /* 0x0000000000017941 */ /* 0x000fea0003800000 */
.L_x_9639:
        /* <DEDUP_REMOVED lines=10> */
.L_x_9887:
[----:B------:R-:W-:Y:S05]  /*1c000*/  BSYNC B2 ;  /* 0x0000000000027941 */ /* 0x000fea0003800000 */
.L_x_9643:
[----:B------:R-:W-:Y:S04]  /*1c010*/  BSSY B2, `(.L_x_9645) ;  /* 0x0000009000027945 */ /* 0x000fe80003800000 */
[----:B------:R-:W-:Y:S05]  /*1c020*/  @P1 BRA `(.L_x_9646) ;  /* 0x00000000001c1947 */ /* 0x000fea0003800000 */
[----:B------:R-:W2:Y:S01]  /*1c030*/  S2R R11, SR_TID.X ;  /* 0x00000000000b7919 */ /* 0x000ea20000002100 */
[----:B------:R-:W-:-:S04]  /*1c040*/  MOV R10, 0x8000 ;  /* 0x00008000000a7802 */ /* 0x000fc80000000f00 */
[----:B------:R3:W-:Y:S01]  /*1c050*/  SYNCS.ARRIVE.TRANS64 RZ, [R8+URZ+0x28890], R10 ;  /* 0x0288900a08ff79a7 */ /* 0x0007e2000800003f */
[----:B--2---:R-:W-:-:S04]  /*1c060*/  LOP3.LUT R11, R11, 0x1f, RZ, 0xc0, !PT ;  /* 0x0000001f0b0b7812 */ /* 0x004fc800078ec0ff */
[----:B------:R-:W-:-:S13]  /*1c070*/  ISETP.NE.AND P0, PT, R11, RZ, PT ;  /* 0x000000ff0b00720c */ /* 0x000fda0003f05270 */
[----:B---3--:R-:W-:Y:S05]  /*1c080*/  @!P0 BRA `(.L_x_9646) ;  /* 0x0000000000048947 */ /* 0x008fea0003800000 */
[----:B------:R-:W-:Y:S01]  /*1c090*/  BPT.TRAP 0x1 ;  /* 0x000000040000795c */ /* 0x000fe20000300000 */
.L_x_9646:
[----:B------:R-:W-:Y:S05]  /*1c0a0*/  BSYNC B2 ;  /* 0x0000000000027941 */ /* 0x000fea0003800000 */
.L_x_9645:
[----:B------:R-:W-:Y:S01]  /*1c0b0*/  IMAD.MOV.U32 R15, RZ, RZ, RZ ;  /* 0x000000ffff0f7224 */ /* 0x000fe200078e00ff */
[----:B------:R-:W-:Y:S01]  /*1c0c0*/  LEA R11, R27, R22, 0xf ;  /* 0x000000161b0b7211 */ /* 0x000fe200078e78ff */
[----:B------:R-:W-:Y:S01]  /*1c0d0*/  IMAD R10, R3, 0x80, R0 ;  /* 0x00000080030a7824 */ /* 0x000fe200078e0200 */
[----:B------:R-:W-:Y:S01]  /*1c0e0*/  UIADD3 UR4, UP0, UR40, 0x570, URZ ;  /* 0x0000057028047890 */ /* 0x000fe2000ff1e03f */
[----:B------:R-:W-:Y:S01]  /*1c0f0*/  PLOP3.LUT P0, PT, PT, PT, PT, 0x80, 0x0 ;  /* 0x000000000000781c */ /* 0x000fe20003f0f070 */
[----:B------:R-:W-:Y:S01]  /*1c100*/  IMAD.SHL.U32 R14, R27, 0x4000, RZ ;  /* 0x000040001b0e7824 */ /* 0x000fe200078e00ff */
[----:B------:R-:W-:Y:S01]  /*1c110*/  R2UR UR10, R15 ;  /* 0x000000000f0a72ca */ /* 0x000fe200000e0000 */
[----:B------:R-:W-:Y:S01]  /*1c120*/  VIADD R10, R10, 0xffffff80 ;  /* 0xffffff800a0a7836 */ /* 0x000fe20000000000 */
[----:B------:R-:W-:Y:S01]  /*1c130*/  UIADD3.X UR5, URZ, UR41, URZ, UP0, !UPT ;  /* 0x000000293f057290 */ /* 0x000fe200087fe43f */
[----:B-1----:R-:W-:Y:S01]  /*1c140*/  VIADD R12, R8, 0x28890 ;  /* 0x00028890080c7836 */ /* 0x002fe20000000000 */
[----:B------:R-:W-:Y:S01]  /*1c150*/  UMOV UR6, 0x0 ;  /* 0x0000000000067882 */ /* 0x000fe20000000000 */
[----:B------:R-:W-:Y:S01]  /*1c160*/  VIADD R13, R11, 0x18400 ;  /* 0x000184000b0d7836 */ /* 0x000fe20000000000 */
[----:B------:R-:W-:-:S09]  /*1c170*/  UMOV UR7, 0x12f00000 ;  /* 0x12f0000000077882 */ /* 0x000fd20000000000 */
.L_x_9647:
        /* <DEDUP_REMOVED lines=16> */
.L_x_9648:
        /* <DEDUP_REMOVED lines=13> */
.L_x_9888:
[----:B------:R-:W-:Y:S05]  /*1c350*/  BSYNC B2 ;  /* 0x0000000000027941 */ /* 0x000fea0003800000 */
.L_x_9649:
[----:B------:R-:W-:Y:S01]  /*1c360*/  BSSY B2, `(.L_x_9651) ;  /* 0x000000b000027945 */ /* 0x000fe20003800000 */
[----:B------:R-:W-:Y:S02]  /*1c370*/  IMAD.MOV.U32 R12, RZ, RZ, 0x0 ;  /* 0x00000000ff0c7424 */ /* 0x000fe400078e00ff */
[----:B------:R-:W-:Y:S01]  /*1c380*/  IMAD.MOV.U32 R13, RZ, RZ, 0x12f00000 ;  /* 0x12f00000ff0d7424 */ /* 0x000fe200078e00ff */
[----:B------:R-:W-:Y:S06]  /*1c390*/  @P1 BRA `(.L_x_9652) ;  /* 0x00000000001c1947 */ /* 0x000fec0003800000 */
[----:B------:R-:W2:Y:S01]  /*1c3a0*/  S2R R11, SR_TID.X ;  /* 0x00000000000b7919 */ /* 0x000ea20000002100 */
[----:B01----:R-:W-:-:S04]  /*1c3b0*/  MOV R9, 0x8000 ;  /* 0x0000800000097802 */ /* 0x003fc80000000f00 */
[----:B------:R3:W-:Y:S01]  /*1c3c0*/  SYNCS.ARRIVE.TRANS64 RZ, [R8+URZ+0x288b0], R9 ;  /* 0x0288b00908ff79a7 */ /* 0x0007e2000800003f */
[----:B--2---:R-:W-:-:S04]  /*1c3d0*/  LOP3.LUT R11, R11, 0x1f, RZ, 0xc0, !PT ;  /* 0x0000001f0b0b7812 */ /* 0x004fc800078ec0ff */
[----:B------:R-:W-:-:S13]  /*1c3e0*/  ISETP.NE.AND P0, PT, R11, RZ, PT ;  /* 0x000000ff0b00720c */ /* 0x000fda0003f05270 */
[----:B---3--:R-:W-:Y:S05]  /*1c3f0*/  @!P0 BRA `(.L_x_9652) ;  /* 0x0000000000048947 */ /* 0x008fea0003800000 */
[----:B------:R-:W-:Y:S01]  /*1c400*/  BPT.TRAP 0x1 ;  /* 0x000000040000795c */ /* 0x000fe20000300000 */
.L_x_9652:
[----:B------:R-:W-:Y:S05]  /*1c410*/  BSYNC B2 ;  /* 0x0000000000027941 */ /* 0x000fea0003800000 */
.L_x_9651:
[----:B------:R-:W-:Y:S01]  /*1c420*/  R2UR UR10, R15 ;  /* 0x000000000f0a72ca */ /* 0x000fe200000e0000 */
[----:B------:R-:W-:Y:S01]  /*1c430*/  IMAD R14, R14, 0x2, R22 ;  /* 0x000000020e0e7824 */ /* 0x000fe200078e0216 */
[----:B------:R-:W-:Y:S01]  /*1c440*/  R2UR UR6, R12 ;  /* 0x000000000c0672ca */ /* 0x000fe200000e0000 */
[----:B------:R-:W-:Y:S01]  /*1c450*/  UIADD3 UR4, UP0, UR40, 0x670, URZ ;  /* 0x0000067028047890 */ /* 0x000fe2000ff1e03f */
[----:B------:R-:W-:Y:S01]  /*1c460*/  R2UR UR7, R13 ;  /* 0x000000000d0772ca */ /* 0x000fe200000e0000 */
[----:B01----:R-:W-:Y:S01]  /*1c470*/  VIADD R8, R8, 0x288b0 ;  /* 0x000288b008087836 */ /* 0x003fe20000000000 */
[----:B------:R-:W-:Y:S01]  /*1c480*/  PLOP3.LUT P0, PT, PT, PT, PT, 0x80, 0x0 ;  /* 0x000000000000781c */ /* 0x000fe20003f0f070 */
[----:B------:R-:W-:Y:S01]  /*1c490*/  VIADD R9, R14, 0x400 ;  /* 0x000004000e097836 */ /* 0x000fe20000000000 */
[----:B------:R-:W-:-:S12]  /*1c4a0*/  UIADD3.X UR5, URZ, UR41, URZ, UP0, !UPT ;  /* 0x000000293f057290 */ /* 0x000fd800087fe43f */
.L_x_9653:
        /* <DEDUP_REMOVED lines=15> */
.L_x_9654:
        /* <DEDUP_REMOVED lines=10> */
.L_x_9642:
[----:B------:R-:W-:Y:S05]  /*1c640*/  BSYNC B1 ;  /* 0x0000000000017941 */ /* 0x000fea0003800000 */
.L_x_9641:
        /* <DEDUP_REMOVED lines=9> */
.L_x_9669:
        /* <DEDUP_REMOVED lines=11> */
.L_x_9889:
[----:B------:R-:W-:Y:S05]  /*1c790*/  BSYNC B2 ;  /* 0x0000000000027941 */ /* 0x000fea0003800000 */
.L_x_9657:
        /* <DEDUP_REMOVED lines=9> */
.L_x_9660:
[----:B------:R-:W-:Y:S05]  /*1c830*/  BSYNC B2 ;  /* 0x0000000000027941 */ /* 0x000fea0003800000 */
.L_x_9659:
        /* <DEDUP_REMOVED lines=11> */
.L_x_9661:
        /* <DEDUP_REMOVED lines=16> */
.L_x_9662:
        /* <DEDUP_REMOVED lines=13> */
.L_x_9890:
[----:B------:R-:W-:Y:S05]  /*1cac0*/  BSYNC B2 ;  /* 0x0000000000027941 */ /* 0x000fea0003800000 */
.L_x_9663:
[----:B------:R-:W-:Y:S01]  /*1cad0*/  BSSY B2, `(.L_x_9665) ;  /* 0x000000b000027945 */ /* 0x000fe20003800000 */
[----:B------:R-:W-:Y:S01]  /*1cae0*/  MOV R14, 0x0 ;  /* 0x00000000000e7802 */ /* 0x000fe20000000f00 */
[----:B------:R-:W-:Y:S02]  /*1caf0*/  IMAD.MOV.U32 R15, RZ, RZ, 0x12f00000 ;  /* 0x12f00000ff0f7424 */ /* 0x000fe400078e00ff */
        /* <DEDUP_REMOVED lines=8> */
.L_x_9666:
[----:B------:R-:W-:Y:S05]  /*1cb80*/  BSYNC B2 ;  /* 0x0000000000027941 */ /* 0x000fea0003800000 */
.L_x_9665:
        /* <DEDUP_REMOVED lines=8> */
.L_x_9667:
        /* <DEDUP_REMOVED lines=15> */
.L_x_9668:
        /* <DEDUP_REMOVED lines=10> */
.L_x_9656:
[----:B------:R-:W-:Y:S05]  /*1cda0*/  BSYNC B1 ;  /* 0x0000000000017941 */ /* 0x000fea0003800000 */
.L_x_9655:
        /* <DEDUP_REMOVED lines=8> */
.L_x_9635:
[----:B------:R-:W-:Y:S05]  /*1ce30*/  BSYNC B0 ;  /* 0x0000000000007941 */ /* 0x000fea0003800000 */
.L_x_9634:
        /* <DEDUP_REMOVED lines=11> */
[----:B----4-:R-:W-:-:S04]  /*1cef0*/  @P1 SHF.R.U32.HI R2, RZ, R3, R0 ;  /* 0x00000003ff021219 */ /* 0x010fc80000011600 */
[----:B------:R-:W-:-:S04]  /*1cf00*/  IADD3 R2, R7, R2, RZ ;  /* 0x0000000207027210 */ /* 0x000fc80007ffe0ff */
[----:B------:R-:W-:-:S04]  /*1cf10*/  SHF.R.S32.HI R3, RZ, 0x1f, R2 ;  /* 0x0000001fff037819 */ /* 0x000fc80000011402 */
[----:B------:R-:W-:-:S04]  /*1cf20*/  LEA.HI R3, R3, R2, RZ, 0x7 ;  /* 0x0000000203037211 */ /* 0x000fc800078f38ff */
[----:B------:R-:W-:-:S04]  /*1cf30*/  SHF.R.S32.HI R0, RZ, 0x7, R3 ;  /* 0x00000007ff007819 */ /* 0x000fc80000011403 */
[----:B------:R-:W-:Y:S01]  /*1cf40*/  VIMNMX R5, R5, R0, PT ;  /* 0x0000000005057248 */ /* 0x000fe20003fe0100 */
[----:B------:R-:W-:-:S03]  /*1cf50*/  IMAD.MOV.U32 R0, RZ, RZ, RZ ;  /* 0x000000ffff007224 */ /* 0x000fc600078e00ff */
[----:B------:R-:W-:-:S13]  /*1cf60*/  ISETP.GE.AND P1, PT, R5, 0x1, PT ;  /* 0x000000010500780c */ /* 0x000fda0003f26270 */
[----:B---3--:R-:W-:Y:S05]  /*1cf70*/  @!P1 BRA `(.L_x_9671) ;  /* 0x0000000000689947 */ /* 0x008fea0003800000 */
[----:B------:R-:W-:Y:S02]  /*1cf80*/  IABS R0, R4 ;  /* 0x0000000400007213 */ /* 0x000fe40000000000 */
[----:B------:R-:W-:Y:S02]  /*1cf90*/  MOV R2, RZ ;  /* 0x000000ff00027202 */ /* 0x000fe40000000f00 */
        /* <DEDUP_REMOVED lines=24> */
.L_x_9671:
[----:B------:R-:W-:Y:S05]  /*1d120*/  BSYNC B0 ;  /* 0x0000000000007941 */ /* 0x000fea0003800000 */
.L_x_9670:
[-C--:B------:R-:W-:Y:S01]  /*1d130*/  IMAD R37, R37, R0.reuse, RZ ;  /* 0x0000000025257224 */ /* 0x080fe200078e02ff */
[----:B------:R-:W-:Y:S04]  /*1d140*/  BSSY B7, `(.L_x_9672) ;  /* 0x0000371000077945 */ /* 0x000fe80003800000 */
[----:B------:R-:W-:-:S04]  /*1d150*/  VIADDMNMX R2, R37, R0, R5, PT ;  /* 0x0000000025027246 */ /* 0x000fc80003800105 */
        /* <DEDUP_REMOVED lines=20> */
.L_x_9673:
        /* <DEDUP_REMOVED lines=20> */
.L_x_9676:
[----:B------:R-:W-:Y:S05]  /*1d3e0*/  BSYNC B6 ;  /* 0x0000000000067941 */ /* 0x000fea0003800000 */
.L_x_9675:
        /* <DEDUP_REMOVED lines=12> */
[----:B0-----:R-:W-:Y:S01]  /*1d4b0*/  MOV R8, 0x70 ;  /* 0x0000007000087802 */ /* 0x001fe20000000f00 */
[----:B------:R-:W-:Y:S02]  /*1d4c0*/  IMAD.U32 R7, RZ, RZ, UR9 ;  /* 0x00000009ff077e24 */ /* 0x000fe4000f8e00ff */
[----:B------:R-:W-:-:S02]  /*1d4d0*/  IMAD.U32 R10, RZ, RZ, UR4 ;  /* 0x00000004ff0a7e24 */ /* 0x000fc4000f8e00ff */
[----:B------:R-:W-:Y:S02]  /*1d4e0*/  IMAD.U32 R11, RZ, RZ, UR5 ;  /* 0x00000005ff0b7e24 */ /* 0x000fe4000f8e00ff */
[----:B-1----:R-:W-:Y:S02]  /*1d4f0*/  IMAD.MOV.U32 R12, RZ, RZ, 0x1 ;  /* 0x00000001ff0c7424 */ /* 0x002fe400078e00ff */
[----:B--2---:R-:W-:-:S07]  /*1d500*/  IMAD.MOV.U32 R13, RZ, RZ, RZ ;  /* 0x000000ffff0d7224 */ /* 0x004fce00078e00ff */
[----:B------:R-:W-:-:S07]  /*1d510*/  LEPC R20, `(.L_x_9679) ;  /* 0x000000001014794e */ /* 0x000fce0000000000 */
[----:B---3--:R-:W-:Y:S05]  /*1d520*/  CALL.ABS.NOINC R2 ;  /* 0x0000000002007343 */ /* 0x008fea0003c00000 */
.L_x_9679:
        /* <DEDUP_REMOVED lines=15> */
.L_x_9678:
[----:B------:R-:W-:Y:S05]  /*1d620*/  BSYNC B6 ;  /* 0x0000000000067941 */ /* 0x000fea0003800000 */
.L_x_9677:
[----:B------:R-:W2:Y:S01]  /*1d630*/  LDL R26, [R1+0x20] ;  /* 0x00002000011a7983 */ /* 0x000ea20000100800 */
[----:B------:R-:W-:Y:S01]  /*1d640*/  ULDC.64 UR4, c[0x0][0x9f8] ;  /* 0x00027e0000047ab9 */ /* 0x000fe20000000a00 */
[----:B------:R-:W3:Y:S01]  /*1d650*/  LDC R0, c[0x0][0x430] ;  /* 0x00010c00ff007b82 */ /* 0x000ee20000000800 */
[----:B------:R-:W-:Y:S01]  /*1d660*/  ISETP.NE.U32.AND P0, PT, RZ, UR4, PT ;  /* 0x00000004ff007c0c */ /* 0x000fe2000bf05070 */
[----:B------:R-:W4:Y:S03]  /*1d670*/  LDL R20, [R1] ;  /* 0x0000000001147983 */ /* 0x000f260000100800 */
[----:B------:R-:W-:-:S13]  /*1d680*/  ISETP.NE.AND.EX P0, PT, RZ, UR5, PT, P0 ;  /* 0x00000005ff007c0c */ /* 0x000fda000bf05300 */
[----:B------:R-:W-:Y:S01]  /*1d690*/  @P0 IADD3 R2, P1, R23, UR4, RZ ;  /* 0x0000000417020c10 */ /* 0x000fe2000ff3e0ff */
[----:B------:R-:W0:Y:S01]  /*1d6a0*/  S2R R21, SR_TID.X ;  /* 0x0000000000157919 */ /* 0x000e220000002100 */
[----:B------:R-:W-:Y:S02]  /*1d6b0*/  ULDC UR4, c[0x0][0x2f4] ;  /* 0x0000bd0000047ab9 */ /* 0x000fe40000000800 */
[----:B------:R-:W-:-:S05]  /*1d6c0*/  @P0 IADD3.X R3, R24, UR5, RZ, P1, !PT ;  /* 0x0000000518030c10 */ /* 0x000fca0008ffe4ff */
[----:B------:R1:W4:Y:S01]  /*1d6d0*/  @P0 LDG.E R34, desc[UR42][R2.64] ;  /* 0x0000002a02220981 */ /* 0x000322000c1e1900 */
[----:B---3--:R-:W-:Y:S01]  /*1d6e0*/  ISETP.NE.AND P1, PT, R0, 0x1, PT ;  /* 0x000000010000780c */ /* 0x008fe20003f25270 */
[----:B------:R-:W3:-:S12]  /*1d6f0*/  S2R R5, SR_TID.X ;  /* 0x0000000000057919 */ /* 0x000ed80000002100 */
[----:B------:R-:W1:Y:S08]  /*1d700*/  @P1 LDC R4, c[0x0][0x434] ;  /* 0x00010d00ff041b82 */ /* 0x000e700000000800 */
[----:B------:R-:W1:Y:S01]  /*1d710*/  @P1 LDC R6, c[0x0][0x438] ;  /* 0x00010e00ff061b82 */ /* 0x000e620000000800 */
[----:B0-----:R-:W-:-:S04]  /*1d720*/  LOP3.LUT R21, R21, 0x7f, RZ, 0xc0, !PT ;  /* 0x0000007f15157812 */ /* 0x001fc800078ec0ff */
[----:B------:R-:W-:Y:S02]  /*1d730*/  SHF.R.U32.HI R21, RZ, 0x3, R21 ;  /* 0x00000003ff157819 */ /* 0x000fe40000011615 */
[----:B---3--:R-:W-:-:S04]  /*1d740*/  SHF.L.U32 R5, R5, 0x4, RZ ;  /* 0x0000000405057819 */ /* 0x008fc800000006ff */
[----:B------:R-:W-:Y:S02]  /*1d750*/  LOP3.LUT R5, R5, 0x70, RZ, 0xc0, !PT ;  /* 0x0000007005057812 */ /* 0x000fe400078ec0ff */
[----:B------:R-:W-:Y:S01]  /*1d760*/  LOP3.LUT R32, R32, 0xfffffffb, RZ, 0xc0, !PT ;  /* 0xfffffffb20207812 */ /* 0x000fe200078ec0ff */
[----:B------:R-:W-:Y:S01]  /*1d770*/  UMOV UR5, 0xffffffff ;  /* 0xffffffff00057882 */ /* 0x000fe20000000000 */
[----:B--2---:R-:W-:-:S04]  /*1d780*/  VIADD R26, R26, 0xffffffff ;  /* 0xffffffff1a1a7836 */ /* 0x004fc80000000000 */
[----:B------:R-:W-:-:S05]  /*1d790*/  IMAD.SHL.U32 R8, R26, 0x80, RZ ;  /* 0x000000801a087824 */ /* 0x000fca00078e00ff */
[----:B------:R-:W-:-:S04]  /*1d7a0*/  LOP3.LUT R5, R8, R21, R5, 0xfe, !PT ;  /* 0x0000001508057212 */ /* 0x000fc800078efe05 */
[C---:B------:R-:W-:Y:S01]  /*1d7b0*/  ISETP.GE.AND P0, PT, R5.reuse, R36, PT ;  /* 0x000000240500720c */ /* 0x040fe20003f06270 */
[----:B----4-:R-:W-:-:S04]  /*1d7c0*/  IMAD.IADD R5, R5, 0x1, R20 ;  /* 0x0000000105057824 */ /* 0x010fc800078e0214 */
[----:B-1----:R-:W-:Y:S01]  /*1d7d0*/  @P1 IMAD.HI.U32 R7, R5, R4, RZ ;  /* 0x0000000405071227 */ /* 0x002fe200078e00ff */
[----:B------:R-:W-:-:S04]  /*1d7e0*/  MOV R4, R5 ;  /* 0x0000000500047202 */ /* 0x000fc80000000f00 */
[----:B------:R-:W-:-:S03]  /*1d7f0*/  @P1 SHF.R.U32.HI R4, RZ, R6, R7 ;  /* 0x00000006ff041219 */ /* 0x000fc60000011607 */
[----:B------:R-:W0:Y:S02]  /*1d800*/  @!P0 LDC.64 R2, c[0x0][0x428] ;  /* 0x00010a00ff028b82 */ /* 0x000e240000000a00 */
[----:B------:R-:W-:Y:S01]  /*1d810*/  IMAD.MOV R6, RZ, RZ, -R4 ;  /* 0x000000ffff067224 */ /* 0x000fe200078e0a04 */
[----:B------:R-:W-:-:S03]  /*1d820*/  SHF.R.S32.HI R9, RZ, 0x1f, R34 ;  /* 0x0000001fff097819 */ /* 0x000fc60000011422 */
[----:B------:R-:W-:Y:S01]  /*1d830*/  IMAD R0, R0, R6, R5 ;  /* 0x0000000600007224 */ /* 0x000fe200078e0205 */
[--C-:B------:R-:W-:Y:S01]  /*1d840*/  @!P0 SHF.R.S32.HI R5, RZ, 0x1f, R4.reuse ;  /* 0x0000001fff058819 */ /* 0x100fe20000011404 */
[----:B------:R1:W-:Y:S01]  /*1d850*/  STL [R1+0x4], R9 ;  /* 0x0000040901007387 */ /* 0x0003e20000100800 */
[-C--:B0-----:R-:W-:Y:S02]  /*1d860*/  @!P0 IMAD R6, R9, R2.reuse, RZ ;  /* 0x0000000209068224 */ /* 0x081fe400078e02ff */
[----:B------:R-:W-:-:S04]  /*1d870*/  @!P0 IMAD.WIDE.U32 R4, R34, R2, R4 ;  /* 0x0000000222048225 */ /* 0x000fc800078e0004 */
[----:B------:R-:W-:Y:S02]  /*1d880*/  @!P0 IMAD R6, R34, R3, R6 ;  /* 0x0000000322068224 */ /* 0x000fe400078e0206 */
[----:B------:R-:W0:Y:S01]  /*1d890*/  @!P0 LDC.64 R2, c[0x0][0x418] ;  /* 0x00010600ff028b82 */ /* 0x000e220000000a00 */
[----:B------:R-:W-:Y:S01]  /*1d8a0*/  MOV R7, UR38 ;  /* 0x0000002600077c02 */ /* 0x000fe20008000f00 */
[----:B------:R-:W-:-:S03]  /*1d8b0*/  @!P0 IMAD.IADD R6, R5, 0x1, R6 ;  /* 0x0000000105068824 */ /* 0x000fc600078e0206 */
        /* <DEDUP_REMOVED lines=13> */
.L_x_9893:
[----:B------:R-:W-:Y:S05]  /*1d990*/  @!P2 BRA `(.L_x_9681) ;  /* 0x000000000004a947 */ /* 0x000fea0003800000 */
[----:B------:R-:W-:Y:S01]  /*1d9a0*/  BPT.TRAP 0x1 ;  /* 0x000000040000795c */ /* 0x000fe20000300000 */
.L_x_9681:
        /* <DEDUP_REMOVED lines=23> */
.L_x_9894:
[----:B------:R-:W-:Y:S05]  /*1db20*/  BSYNC B0 ;  /* 0x0000000000007941 */ /* 0x000fea0003800000 */
.L_x_9682:
        /* <DEDUP_REMOVED lines=27> */
[----:B------:R-:W-:-:S03]  /*1dce0*/  @P0 LEA R8, R5, R22, 0x1 ;  /* 0x0000001605080211 */ /* 0x000fc600078e08ff */
        /* <DEDUP_REMOVED lines=77> */
.L_x_9912:
        /* <DEDUP_REMOVED lines=11> */
.L_x_9685:
        /* <DEDUP_REMOVED lines=11> */
.L_x_9686:
[----:B-1----:R1:W5:Y:S01]  /*1e320*/  LDL.LU R3, [R1+0xc] ;  /* 0x00000c0001037983 */ /* 0x0023620000300800 */
[----:B------:R1:W-:Y:S03]  /*1e330*/  SYNCS.ARRIVE.TRANS64.A1T0 RZ, [R7+URZ+0x28830], RZ ;  /* 0x028830ff07ff79a7 */ /* 0x0003e6000810003f */
[----:B0-----:R1:W5:Y:S02]  /*1e340*/  LDL.LU R4, [R1+0x14] ;  /* 0x0000140001047983 */ /* 0x0013640000300800 */
        /* <DEDUP_REMOVED lines=8> */
[----:B------:R-:W-:-:S04]  /*1e3d0*/  ISETP.NE.AND.EX P0, PT, RZ, UR7, PT, P0 ;  /* 0x00000007ff007c0c */ /* 0x000fc8000bf05300 */
        /* <DEDUP_REMOVED lines=19> */
[----:B------:R-:W-:Y:S01]  /*1e510*/  MOV R8, 0x70 ;  /* 0x0000007000087802 */ /* 0x000fe20000000f00 */
[----:B-1----:R-:W-:Y:S02]  /*1e520*/  IMAD.U32 R7, RZ, RZ, UR7 ;  /* 0x00000007ff077e24 */ /* 0x002fe4000f8e00ff */
[----:B------:R-:W-:-:S02]  /*1e530*/  IMAD.U32 R10, RZ, RZ, UR8 ;  /* 0x00000008ff0a7e24 */ /* 0x000fc4000f8e00ff */
[----:B------:R-:W-:Y:S02]  /*1e540*/  IMAD.U32 R11, RZ, RZ, UR9 ;  /* 0x00000009ff0b7e24 */ /* 0x000fe4000f8e00ff */
[----:B------:R-:W-:Y:S02]  /*1e550*/  IMAD.MOV.U32 R12, RZ, RZ, 0x1 ;  /* 0x00000001ff0c7424 */ /* 0x000fe400078e00ff */
[----:B------:R-:W-:-:S07]  /*1e560*/  IMAD.MOV.U32 R13, RZ, RZ, RZ ;  /* 0x000000ffff0d7224 */ /* 0x000fce00078e00ff */
[----:B------:R-:W-:-:S07]  /*1e570*/  LEPC R20, `(.L_x_9688) ;  /* 0x000000001014794e */ /* 0x000fce0000000000 */
[----:B0-----:R-:W-:Y:S05]  /*1e580*/  CALL.ABS.NOINC R2 ;  /* 0x0000000002007343 */ /* 0x001fea0003c00000 */
.L_x_9688:
[----:B------:R-:W-:Y:S05]  /*1e590*/  BSYNC B6 ;  /* 0x0000000000067941 */ /* 0x000fea0003800000 */
.L_x_9687:
[----:B------:R-:W2:Y:S01]  /*1e5a0*/  LDL.LU R20, [R1+0x14] ;  /* 0x0000140001147983 */ /* 0x000ea20000300800 */
[----:B------:R-:W3:Y:S01]  /*1e5b0*/  LDC R6, c[0x0][0x448] ;  /* 0x00011200ff067b82 */ /* 0x000ee20000000800 */
[----:B------:R-:W-:Y:S01]  /*1e5c0*/  ULDC.64 UR4, c[0x0][0x2d8] ;  /* 0x0000b60000047ab9 */ /* 0x000fe20000000a00 */
[----:B------:R-:W-:Y:S01]  /*1e5d0*/  ULDC.64 UR6, c[0x0][0x280] ;  /* 0x0000a00000067ab9 */ /* 0x000fe20000000a00 */
[----:B------:R-:W4:Y:S04]  /*1e5e0*/  LDL.LU R21, [R1+0xc] ;  /* 0x00000c0001157983 */ /* 0x000f280000300800 */
[----:B0-----:R-:W4:Y:S04]  /*1e5f0*/  LDL.LU.64 R2, [R1+0x18] ;  /* 0x0000180001027983 */ /* 0x001f280000300a00 */
[----:B------:R0:W5:Y:S04]  /*1e600*/  LDL R10, [R1+0x10] ;  /* 0x00001000010a7983 */ /* 0x0001680000100800 */
[----:B------:R0:W5:Y:S01]  /*1e610*/  LDL R8, [R1+0x8] ;  /* 0x0000080001087983 */ /* 0x0001620000100800 */
[----:B---3--:R-:W-:-:S13]  /*1e620*/  ISETP.NE.AND P0, PT, R6, 0x1, PT ;  /* 0x000000010600780c */ /* 0x008fda0003f05270 */
[----:B-1----:R-:W1:Y:S01]  /*1e630*/  @P0 LDC R7, c[0x0][0x44c] ;  /* 0x00011300ff070b82 */ /* 0x002e620000000800 */
[----:B----4-:R-:W-:Y:S02]  /*1e640*/  IMAD.MOV.U32 R3, RZ, RZ, R21 ;  /* 0x000000ffff037224 */ /* 0x010fe400078e0015 */
[----:B------:R-:W-:-:S04]  /*1e650*/  IMAD.WIDE.U32 R2, R18, UR4, R2 ;  /* 0x0000000412027c25 */ /* 0x000fc8000f8e0002 */
[----:B------:R-:W-:Y:S01]  /*1e660*/  IMAD R3, R18, UR5, R3 ;  /* 0x0000000512037c24 */ /* 0x000fe2000f8e0203 */
[----:B------:R-:W-:Y:S01]  /*1e670*/  ULDC.64 UR4, c[0x0][0x2e0] ;  /* 0x0000b80000047ab9 */ /* 0x000fe20000000a00 */
[----:B------:R-:W3:Y:S01]  /*1e680*/  S2R R21, SR_TID.X ;  /* 0x0000000000157919 */ /* 0x000ee20000002100 */
[----:B--2---:R-:W-:Y:S02]  /*1e690*/  IMAD R0, R20, UR4, RZ ;  /* 0x0000000414007c24 */ /* 0x004fe4000f8e02ff */
[----:B------:R-:W2:Y:S02]  /*1e6a0*/  S2R R20, SR_TID.X ;  /* 0x0000000000147919 */ /* 0x000ea40000002100 */
[C---:B------:R-:W-:Y:S02]  /*1e6b0*/  IMAD R0, R33.reuse, UR5, R0 ;  /* 0x0000000521007c24 */ /* 0x040fe4000f8e0200 */
[----:B------:R-:W-:Y:S01]  /*1e6c0*/  IMAD.WIDE.U32 R2, R33, UR4, R2 ;  /* 0x0000000421027c25 */ /* 0x000fe2000f8e0002 */
[----:B------:R-:W-:-:S03]  /*1e6d0*/  ULDC.64 UR4, c[0x0][0x2d0] ;  /* 0x0000b40000047ab9 */ /* 0x000fc60000000a00 */
[----:B------:R-:W-:Y:S02]  /*1e6e0*/  IMAD.IADD R3, R3, 0x1, R0 ;  /* 0x0000000103037824 */ /* 0x000fe400078e0200 */
[----:B------:R-:W4:Y:S01]  /*1e6f0*/  @P0 LDC R0, c[0x0][0x450] ;  /* 0x00011400ff000b82 */ /* 0x000f220000000800 */
[----:B---3--:R-:W-:Y:S02]  /*1e700*/  SHF.L.U32 R21, R21, 0x4, RZ ;  /* 0x0000000415157819 */ /* 0x008fe400000006ff */
[----:B--2---:R-:W-:Y:S02]  /*1e710*/  LOP3.LUT R20, R20, 0x7f, RZ, 0xc0, !PT ;  /* 0x0000007f14147812 */ /* 0x004fe400078ec0ff */
[----:B------:R-:W-:Y:S02]  /*1e720*/  LOP3.LUT R21, R21, 0x70, RZ, 0xc0, !PT ;  /* 0x0000007015157812 */ /* 0x000fe400078ec0ff */
[----:B------:R-:W-:-:S04]  /*1e730*/  SHF.R.U32.HI R20, RZ, 0x3, R20 ;  /* 0x00000003ff147819 */ /* 0x000fc80000011614 */
[----:B------:R-:W-:-:S05]  /*1e740*/  LOP3.LUT R20, R20, R21, RZ, 0xfc, !PT ;  /* 0x0000001514147212 */ /* 0x000fca00078efcff */
[----:B------:R-:W-:-:S04]  /*1e750*/  IMAD R5, R17, 0x80, R20 ;  /* 0x0000008011057824 */ /* 0x000fc800078e0214 */
[----:B-1----:R-:W-:-:S04]  /*1e760*/  @P0 IMAD.HI.U32 R7, R5, R7, RZ ;  /* 0x0000000705070227 */ /* 0x002fc800078e00ff */
[----:B------:R-:W-:Y:S01]  /*1e770*/  IMAD.MOV.U32 R4, RZ, RZ, R5 ;  /* 0x000000ffff047224 */ /* 0x000fe200078e0005 */
[----:B----4-:R-:W-:Y:S01]  /*1e780*/  @P0 SHF.R.U32.HI R4, RZ, R0, R7 ;  /* 0x00000000ff040219 */ /* 0x010fe20000011607 */
[----:B------:R-:W1:Y:S03]  /*1e790*/  S2R R20, SR_TID.X ;  /* 0x0000000000147919 */ /* 0x000e660000002100 */
[----:B------:R-:W-:-:S05]  /*1e7a0*/  IADD3 R0, -R4, RZ, RZ ;  /* 0x000000ff04007210 */ /* 0x000fca0007ffe1ff */
        /* <DEDUP_REMOVED lines=17> */
[----:B-1----:R-:W-:Y:S02]  /*1e8c0*/  LOP3.LUT R20, R20, 0x7f, RZ, 0xc0, !PT ;  /* 0x0000007f14147812 */ /* 0x002fe400078ec0ff */
[----:B------:R-:W-:Y:S02]  /*1e8d0*/  LEA.HI.X R4, R2, UR7, R3, 0x1, P2 ;  /* 0x0000000702047c11 */ /* 0x000fe400090f0c03 */
[----:B------:R-:W-:Y:S01]  /*1e8e0*/  SHF.R.U32.HI R9, RZ, 0x3, R20 ;  /* 0x00000003ff097819 */ /* 0x000fe20000011614 */
[----:B0-----:R-:W-:Y:S06]  /*1e8f0*/  BRA.DIV UR4, `(.L_x_9689) ;  /* 0x0000007204647947 */ /* 0x001fec000b800000 */
[----:B------:R-:W0:Y:S01]  /*1e900*/  SHFL.IDX PT, R14, R0, RZ, 0x181f ;  /* 0x00181fff000e7589 */ /* 0x000e2200000e0000 */
[----:B-----5:R-:W-:Y:S02]  /*1e910*/  IMAD R5, R10, R6, RZ ;  /* 0x000000060a057224 */ /* 0x020fe400078e02ff */
[----:B------:R-:W-:Y:S01]  /*1e920*/  IMAD R17, R17, 0x80, R9 ;  /* 0x0000008011117824 */ /* 0x000fe200078e0209 */
        /* <DEDUP_REMOVED lines=19> */
[----:B------:R-:W-:Y:S01]  /*1ea60*/  ISETP.GE.AND P3, PT, R6, R5, PT ;  /* 0x000000050600720c */ /* 0x000fe20003f66270 */
[----:B------:R-:W-:Y:S02]  /*1ea70*/  VIADD R6, R17, 0x30 ;  /* 0x0000003011067836 */ /* 0x000fe40000000000 */
        /* <DEDUP_REMOVED lines=47> */
[----:B0-----:R1:W-:Y:S02]  /*1ed70*/  @!P3 LDGSTS.E.BYPASS.LTC128B.128 [R8+0x17400], desc[UR42][R2.64+0x80], !P1 ;  /* 0x174000800208bfae */ /* 0x0013e4000c901d6a */
.L_x_9929:
        /* <DEDUP_REMOVED lines=11> */
.L_x_9691:
[----:B------:R-:W-:Y:S05]  /*1ee30*/  BSYNC B0 ;  /* 0x0000000000007941 */ /* 0x000fea0003800000 */
.L_x_9690:
[----:B------:R-:W-:Y:S01]  /*1ee40*/  NOP ;  /* 0x0000000000007918 */ /* 0x000fe20000000000 */
[----:B------:R-:W-:-:S13]  /*1ee50*/  PLOP3.LUT P0, PT, PT, PT, PT, 0x80, 0x0 ;  /* 0x000000000000781c */ /* 0x000fda0003f0f070 */
.L_x_9692:
        /* <DEDUP_REMOVED lines=21> */
.L_x_9930:
[----:B------:R-:W-:Y:S05]  /*1efb0*/  BSYNC B0 ;  /* 0x0000000000007941 */ /* 0x000fea0003800000 */
.L_x_9693:
        /* <DEDUP_REMOVED lines=8> */
.L_x_9709:
        /* <DEDUP_REMOVED lines=11> */
[----:B------:R-:W-:Y:S01]  /*1f0f0*/  SHF.R.U32.HI R2, RZ, 0x3, R2 ;  /* 0x00000003ff027819 */ /* 0x000fe20000011602 */
[----:B--2---:R-:W-:-:S04]  /*1f100*/  IMAD.SHL.U32 R4, R4, 0x10, RZ ;  /* 0x0000001004047824 */ /* 0x004fc800078e00ff */
[----:B------:R-:W-:Y:S01]  /*1f110*/  IMAD R2, R6, 0x80, R2 ;  /* 0x0000008006027824 */ /* 0x000fe200078e0202 */
[----:B------:R-:W-:-:S04]  /*1f120*/  LOP3.LUT R4, R4, 0x70, RZ, 0xc0, !PT ;  /* 0x0000007004047812 */ /* 0x000fc800078ec0ff */
[----:B---3--:R-:W-:-:S04]  /*1f130*/  IADD3 R4, R4, R2, R7 ;  /* 0x0000000204047210 */ /* 0x008fc80007ffe007 */
[----:B------:R-:W-:Y:S01]  /*1f140*/  MOV R2, R4 ;  /* 0x0000000400027202 */ /* 0x000fe20000000f00 */
[----:B0-----:R-:W-:-:S04]  /*1f150*/  @P0 IMAD.HI.U32 R3, R4, R3, RZ ;  /* 0x0000000304030227 */ /* 0x001fc800078e00ff */
[----:B----4-:R-:W-:Y:S01]  /*1f160*/  IMAD R5, R5, UR4, RZ ;  /* 0x0000000405057c24 */ /* 0x010fe2000f8e02ff */
[----:B-1----:R-:W-:-:S03]  /*1f170*/  @P0 SHF.R.U32.HI R2, RZ, R8, R3 ;  /* 0x00000008ff020219 */ /* 0x002fc60000011603 */
[----:B------:R-:W-:Y:S02]  /*1f180*/  IMAD R5, R34, UR5, R5 ;  /* 0x0000000522057c24 */ /* 0x000fe4000f8e0205 */
        /* <DEDUP_REMOVED lines=20> */
.L_x_9697:
[----:B------:R-:W-:Y:S01]  /*1f2d0*/  IMAD R6, R25, 0x8, R22 ;  /* 0x0000000819067824 */ /* 0x000fe200078e0216 */
[----:B------:R-:W-:Y:S01]  /*1f2e0*/  SHF.L.U32 R3, R28, 0x1f, RZ ;  /* 0x0000001f1c037819 */ /* 0x000fe200000006ff */
[----:B------:R-:W-:Y:S03]  /*1f2f0*/  BSSY B1, `(.L_x_9698) ;  /* 0x0000003000017945 */ /* 0x000fe60003800000 */
[----:B------:R-:W0:Y:S02]  /*1f300*/  SYNCS.PHASECHK.TRANS64.TRYWAIT P0, [R6+URZ+0x28840], R3 ;  /* 0x02884003060075a7 */ /* 0x000e24000800017f */
[----:B0-----:R-:W-:Y:S05]  /*1f310*/  @!P0 BRA `(.L_x_9699) ;  /* 0x0000007000708947 */ /* 0x001fea0003800000 */
.L_x_9931:
[----:B------:R-:W-:Y:S05]  /*1f320*/  BSYNC B1 ;  /* 0x0000000000017941 */ /* 0x000fea0003800000 */
.L_x_9698:
        /* <DEDUP_REMOVED lines=24> */
[----:B------:R-:W-:Y:S02]  /*1f4b0*/  LEA R8, R8, R22, 0x1 ;  /* 0x0000001608087211 */ /* 0x000fe400078e08ff */
        /* <DEDUP_REMOVED lines=44> */
.L_x_9949:
        /* <DEDUP_REMOVED lines=9> */
.L_x_9701:
[----:B------:R-:W-:Y:S02]  /*1f810*/  PLOP3.LUT P3, PT, P3, P0, PT, 0xa2, 0x0 ;  /* 0x000000000000781c */ /* 0x000fe40001f61472 */
[----:B------:R-:W-:-:S08]  /*1f820*/  @P0 R2UR P3, UR4, R6 ;  /* 0x00000000060402ca */ /* 0x000fd00000060000 */
[----:B------:R-:W-:-:S05]  /*1f830*/  @P0 PLOP3.LUT P0, PT, P3, PT, PT, 0x80, 0x0 ;  /* 0x000000000000081c */ /* 0x000fca0001f0f070 */
[----:B------:R-:W-:Y:S01]  /*1f840*/  @!P3 SYNCS.ARRIVE.TRANS64.RED.A0T1 RZ, [UR4+0x28830], RZ ;  /* 0x028830ffffffb9a7 */ /* 0x000fe20008200404 */
[----:B------:R-:W-:Y:S07]  /*1f850*/  @!P3 ARRIVES.LDGSTSBAR.64.TRANSCNT [UR4+0x28830] ;  /* 0x02883000ff00b9b0 */ /* 0x000fee0008000a84 */
[----:B------:R-:W-:Y:S05]  /*1f860*/  @P0 BRA.U.ANY `(.L_x_9701) ;  /* 0xfffffffd00e80947 */ /* 0x000fea000393ffff */
[----:B------:R-:W-:Y:S01]  /*1f870*/  NOP ;  /* 0x0000000000007918 */ /* 0x000fe20000000000 */
[----:B-1----:R-:W-:-:S04]  /*1f880*/  MOV R2, UR38 ;  /* 0x0000002600027c02 */ /* 0x002fc80008000f00 */
[----:B------:R-:W-:-:S13]  /*1f890*/  ISETP.NE.AND P4, PT, R2, 0x3, PT ;  /* 0x000000030200780c */ /* 0x000fda0003f85270 */
[----:B------:R-:W-:Y:S05]  /*1f8a0*/  @!P4 BRA `(.L_x_9702) ;  /* 0x000000000004c947 */ /* 0x000fea0003800000 */
[----:B------:R-:W-:Y:S01]  /*1f8b0*/  BPT.TRAP 0x1 ;  /* 0x000000040000795c */ /* 0x000fe20000300000 */
.L_x_9702:
[----:B------:R1:W-:Y:S01]  /*1f8c0*/  SYNCS.ARRIVE.TRANS64.A1T0 RZ, [R6+URZ+0x28830], RZ ;  /* 0x028830ff06ff79a7 */ /* 0x0003e2000810003f */
[----:B------:R-:W-:Y:S05]  /*1f8d0*/  @!P4 BRA `(.L_x_9703) ;  /* 0x000000000004c947 */ /* 0x000fea0003800000 */
[----:B------:R-:W-:Y:S01]  /*1f8e0*/  BPT.TRAP 0x1 ;  /* 0x000000040000795c */ /* 0x000fe20000300000 */
.L_x_9703:
[----:B------:R-:W-:Y:S01]  /*1f8f0*/  SHF.L.U32 R2, R17, 0x1f, RZ ;  /* 0x0000001f11027819 */ /* 0x000fe200000006ff */
[----:B-1----:R-:W-:Y:S01]  /*1f900*/  IMAD R6, R10, 0x8, R22 ;  /* 0x000000080a067824 */ /* 0x002fe200078e0216 */
[----:B------:R-:W-:Y:S03]  /*1f910*/  BSSY B1, `(.L_x_9704) ;  /* 0x0000003000017945 */ /* 0x000fe60003800000 */
[----:B------:R-:W1:Y:S02]  /*1f920*/  SYNCS.PHASECHK.TRANS64.TRYWAIT P0, [R6+URZ+0x28860], R2 ;  /* 0x02886002060075a7 */ /* 0x000e64000800017f */
[----:B-1----:R-:W-:Y:S05]  /*1f930*/  @!P0 BRA `(.L_x_9705) ;  /* 0x0000007400488947 */ /* 0x002fea0003800000 */
.L_x_9950:
[----:B------:R-:W-:Y:S05]  /*1f940*/  BSYNC B1 ;  /* 0x0000000000017941 */ /* 0x000fea0003800000 */
.L_x_9704:
[----:B------:R-:W2:Y:S01]  /*1f950*/  S2R R3, SR_TID.X ;  /* 0x0000000000037919 */ /* 0x000ea20000002100 */
[----:B------:R-:W-:Y:S01]  /*1f960*/  UMOV UR4, 0xffffffff ;  /* 0xffffffff00047882 */ /* 0x000fe20000000000 */
[----:B------:R-:W-:Y:S02]  /*1f970*/  IMAD R8, R33, -0x80, R36 ;  /* 0xffffff8021087824 */ /* 0x000fe400078e0224 */
[----:B0-----:R-:W-:Y:S01]  /*1f980*/  IMAD R7, R10, 0x4000, R35 ;  /* 0x000040000a077824 */ /* 0x001fe200078e0223 */
        /* <DEDUP_REMOVED lines=63> */
.L_x_9968:
        /* <DEDUP_REMOVED lines=27> */
.L_x_9707:
        /* <DEDUP_REMOVED lines=11> */
.L_x_9708:
[C---:B------:R-:W-:Y:S01]  /*1ffe0*/  ISETP.GT.AND P0, PT, R26.reuse, R37, PT ;  /* 0x000000251a00720c */ /* 0x040fe20003f04270 */
[----:B------:R0:W-:Y:S01]  /*1fff0*/  SYNCS.ARRIVE.TRANS64.A1T0 RZ, [R6+URZ+0x28850], RZ ;  /* 0x028850ff06ff79a7 */ /* 0x0001e2000810003f */
[----:B------:R-:W-:Y:S02]  /*20000*/  IMAD.MOV.U32 R10, RZ, RZ, R25 ;  /* 0x000000ffff0a7224 */ /* 0x000fe400078e0019 */
[----:B------:R-:W-:Y:S02]  /*20010*/  IMAD.MOV.U32 R17, RZ, RZ, R28 ;  /* 0x000000ffff117224 */ /* 0x000fe400078e001c */
[----:B------:R-:W-:Y:S01]  /*20020*/  IMAD.MOV.U32 R33, RZ, RZ, R26 ;  /* 0x000000ffff217224 */ /* 0x000fe200078e001a */
[----:B0-----:R-:W-:-:S06]  /*20030*/  IADD3 R6, R26, -0x1, RZ ;  /* 0xffffffff1a067810 */ /* 0x001fcc0007ffe0ff */
[----:B------:R-:W-:Y:S05]  /*20040*/  @P0 BRA `(.L_x_9709) ;  /* 0xffffffec00fc0947 */ /* 0x000fea000383ffff */
.L_x_9696:
[----:B------:R-:W-:Y:S05]  /*20050*/  BSYNC B0 ;  /* 0x0000000000007941 */ /* 0x000fea0003800000 */
.L_x_9695:
        /* <DEDUP_REMOVED lines=17> */
.L_x_9711:
[----:B------:R-:W-:Y:S05]  /*20170*/  BSYNC B0 ;  /* 0x0000000000007941 */ /* 0x000fea0003800000 */
.L_x_9710:
[----:B------:R-:W-:-:S04]  /*20180*/  MOV R0, UR38 ;  /* 0x0000002600007c02 */ /* 0x000fc80008000f00 */
[----:B------:R-:W-:-:S13]  /*20190*/  ISETP.NE.AND P0, PT, R0, 0x3, PT ;  /* 0x000000030000780c */ /* 0x000fda0003f05270 */
[----:B------:R-:W-:Y:S05]  /*201a0*/  @!P0 BRA `(.L_x_9712) ;  /* 0x0000000000048947 */ /* 0x000fea0003800000 */
[----:B------:R-:W-:Y:S01]  /*201b0*/  BPT.TRAP 0x1 ;  /* 0x000000040000795c */ /* 0x000fe20000300000 */
.L_x_9712:
[----:B------:R-:W-:Y:S01]  /*201c0*/  IMAD R0, R25, 0x8, R22 ;  /* 0x0000000819007824 */ /* 0x000fe200078e0216 */
[----:B0-----:R-:W-:Y:S01]  /*201d0*/  SHF.L.U32 R3, R28, 0x1f, RZ ;  /* 0x0000001f1c037819 */ /* 0x001fe200000006ff */
[----:B------:R-:W-:Y:S01]  /*201e0*/  BSSY B0, `(.L_x_9713) ;  /* 0x0000004000007945 */ /* 0x000fe20003800000 */
[----:B------:R-:W-:Y:S02]  /*201f0*/  IMAD R6, R26, -0x80, R36 ;  /* 0xffffff801a067824 */ /* 0x000fe400078e0224 */
[----:B------:R-:W0:Y:S02]  /*20200*/  SYNCS.PHASECHK.TRANS64.TRYWAIT P0, [R0+URZ+0x28860], R3 ;  /* 0x02886003000075a7 */ /* 0x000e24000800017f */
[----:B0-----:R-:W-:Y:S05]  /*20210*/  @!P0 BRA `(.L_x_9714) ;  /* 0x0000007400ac8947 */ /* 0x001fea0003800000 */
.L_x_9969:
[----:B------:R-:W-:Y:S05]  /*20220*/  BSYNC B0 ;  /* 0x0000000000007941 */ /* 0x000fea0003800000 */
.L_x_9713:
        /* <DEDUP_REMOVED lines=9> */
[----:B------:R-:W-:Y:S01]  /*202c0*/  SHF.L.U32 R5, R31, 0x1, RZ ;  /* 0x000000011f057819 */ /* 0x000fe200000006ff */
[----:B------:R-:W-:Y:S01]  /*202d0*/  IMAD R4, R9, 0x2, R22 ;  /* 0x0000000209047824 */ /* 0x000fe200078e0216 */
[----:B0-----:R-:W0:Y:S01]  /*202e0*/  SHFL.IDX PT, R3, R24, RZ, 0x181f ;  /* 0x00181fff18037589 */ /* 0x001e2200000e0000 */
[----:B------:R-:W-:Y:S02]  /*202f0*/  ISETP.GE.AND P1, PT, R31, UR4, PT ;  /* 0x000000041f007c0c */ /* 0x000fe4000bf26270 */
[----:B------:R-:W-:Y:S01]  /*20300*/  ISETP.GE.AND P0, PT, R30, UR4, PT ;  /* 0x000000041e007c0c */ /* 0x000fe2000bf06270 */
[----:B------:R-:W2:Y:S01]  /*20310*/  SHFL.IDX PT, R10, R23, 0x1, 0x181f ;  /* 0x00381f00170a7f89 */ /* 0x000ea200000e0000 */
[C---:B------:R-:W-:Y:S02]  /*20320*/  ISETP.LT.OR P2, PT, R6.reuse, 0x1, P1 ;  /* 0x000000010600780c */ /* 0x040fe40000f41670 */
[----:B------:R-:W-:Y:S01]  /*20330*/  ISETP.LT.OR P3, PT, R6, 0x1, P0 ;  /* 0x000000010600780c */ /* 0x000fe20000761670 */
        /* <DEDUP_REMOVED lines=53> */
.L_x_9987:
        /* <DEDUP_REMOVED lines=11> */
.L_x_9716:
        /* <DEDUP_REMOVED lines=11> */
.L_x_9717:
[----:B------:R0:W-:Y:S01]  /*207f0*/  SYNCS.ARRIVE.TRANS64.A1T0 RZ, [R0+URZ+0x28850], RZ ;  /* 0x028850ff00ff79a7 */ /* 0x0001e2000810003f */
[----:B------:R-:W-:-:S05]  /*20800*/  VIADD R25, R25, 0x1 ;  /* 0x0000000119197836 */ /* 0x000fca0000000000 */
[----:B------:R-:W-:-:S04]  /*20810*/  ISETP.NE.AND P0, PT, R25, 0x2, PT ;  /* 0x000000021900780c */ /* 0x000fc80003f05270 */
[----:B------:R-:W-:Y:S02]  /*20820*/  SEL R3, RZ, 0x1, P0 ;  /* 0x00000001ff037807 */ /* 0x000fe40000000000 */
[----:B------:R-:W-:Y:S02]  /*20830*/  SEL R25, R25, RZ, P0 ;  /* 0x000000ff19197207 */ /* 0x000fe40000000000 */
[----:B0-----:R-:W-:-:S07]  /*20840*/  LOP3.LUT R28, R28, R3, RZ, 0x3c, !PT ;  /* 0x000000031c1c7212 */ /* 0x001fce00078e3cff */
.L_x_9674:
[----:B------:R-:W-:Y:S05]  /*20850*/  BSYNC B7 ;  /* 0x0000000000077941 */ /* 0x000fea0003800000 */
.L_x_9672:
[----:B------:R-:W-:-:S13]  /*20860*/  LOP3.LUT P0, RZ, R32, 0x8, RZ, 0xc0, !PT ;  /* 0x0000000820ff7812 */ /* 0x000fda000780c0ff */
[----:B------:R-:W-:Y:S05]  /*20870*/  @!P0 BRA `(.L_x_9718) ;  /* 0x0000000000248947 */ /* 0x000fea0003800000 */
[----:B------:R-:W-:Y:S05]  /*20880*/  WARPSYNC.ALL ;  /* 0x0000000000007948 */ /* 0x000fea0003800000 */
[----:B------:R-:W2:Y:S08]  /*20890*/  S2UR UR5, SR_CgaCtaId ;  /* 0x00000000000579c3 */ /* 0x000eb00000008800 */
[----:B------:R-:W-:Y:S06]  /*208a0*/  BAR.SYNC.DEFER_BLOCKING 0x5, 0x180 ;  /* 0x0146000000007b1d */ /* 0x000fec0000010000 */
[----:B------:R-:W-:-:S02]  /*208b0*/  UMOV UR4, 0x400 ;  /* 0x0000040000047882 */ /* 0x000fc40000000000 */
[----:B--2---:R-:W-:-:S06]  /*208c0*/  ULEA UR4, UR5, UR4, 0x18 ;  /* 0x0000000405047291 */ /* 0x004fcc000f8ec03f */
[----:B0-----:R-:W-:-:S05]  /*208d0*/  MOV R22, UR4 ;  /* 0x0000000400167c02 */ /* 0x001fca0008000f00 */
[----:B------:R2:W3:Y:S01]  /*208e0*/  LDS.128 R16, [R22+0x288d0] ;  /* 0x0288d00016107984 */ /* 0x0004e20000000c00 */
[----:B------:R-:W-:Y:S06]  /*208f0*/  BAR.ARV 0x4, 0x180 ;  /* 0x0106000000007b1d */ /* 0x000fec0000002000 */
[----:B------:R-:W-:Y:S05]  /*20900*/  BRA `(.L_x_9719) ;  /* 0x0000000c00d47947 */ /* 0x000fea0003800000 */
.L_x_9718:
        /* <DEDUP_REMOVED lines=43> */
.L_x_9997:
[----:B------:R-:W-:Y:S02]  /*20bc0*/  ULDC UR4, c[0x0][0xc38] ;  /* 0x00030e0000047ab9 */ /* 0x000fe40000000800 */
[----:B------:R-:W-:-:S05]  /*20bd0*/  MOV R5, UR4 ;  /* 0x0000000400057c02 */ /* 0x000fca0008000f00 */
[----:B--2---:R-:W-:-:S04]  /*20be0*/  IMAD R14, R14, R5, RZ ;  /* 0x000000050e0e7224 */ /* 0x004fc800078e02ff */
[----:B------:R-:W-:-:S05]  /*20bf0*/  IMAD.IADD R7, R7, 0x1, R14 ;  /* 0x0000000107077824 */ /* 0x000fca00078e020e */
[----:B------:R-:W-:-:S13]  /*20c00*/  ISETP.GT.AND P6, PT, R7, R0, PT ;  /* 0x000000000700720c */ /* 0x000fda0003fc4270 */
[----:B------:R-:W-:Y:S05]  /*20c10*/  @P6 BRA `(.L_x_9721) ;  /* 0x0000000000a46947 */ /* 0x000fea0003800000 */
.L_x_9724:
        /* <DEDUP_REMOVED lines=10> */
[----:B------:R-:W2:Y:S01]  /*20cc0*/  @!P6 LDC.64 R4, c[0x0][0xc78] ;  /* 0x00031e00ff04eb82 */ /* 0x000ea20000000a00 */
[----:B0-----:R-:W-:-:S05]  /*20cd0*/  @!P6 IMAD.WIDE R2, R9, 0x4, R2 ;  /* 0x000000040902e825 */ /* 0x001fca00078e0202 */
[----:B------:R2:W3:Y:S02]  /*20ce0*/  @!P6 LDG.E R17, desc[UR42][R2.64] ;  /* 0x0000002a0211e981 */ /* 0x0004e4000c1e1900 */
[----:B--2---:R-:W-:-:S04]  /*20cf0*/  @!P6 IMAD.WIDE R2, R9, 0x4, R4 ;  /* 0x000000040902e825 */ /* 0x004fc800078e0204 */
[----:B------:R-:W-:-:S06]  /*20d00*/  IMAD.MOV.U32 R4, RZ, RZ, RZ ;  /* 0x000000ffff047224 */ /* 0x000fcc00078e00ff */
        /* <DEDUP_REMOVED lines=20> */
.L_x_10005:
[----:B------:R-:W-:Y:S02]  /*20e50*/  ULDC UR4, c[0x0][0xc38] ;  /* 0x00030e0000047ab9 */ /* 0x000fe40000000800 */
[----:B------:R-:W-:-:S04]  /*20e60*/  IMAD.U32 R5, RZ, RZ, UR4 ;  /* 0x00000004ff057e24 */ /* 0x000fc8000f8e00ff */
[----:B--2---:R-:W-:-:S05]  /*20e70*/  IMAD R14, R14, R5, RZ ;  /* 0x000000050e0e7224 */ /* 0x004fca00078e02ff */
[----:B------:R-:W-:-:S04]  /*20e80*/  IADD3 R7, R14, R7, RZ ;  /* 0x000000070e077210 */ /* 0x000fc80007ffe0ff */
[----:B------:R-:W-:-:S13]  /*20e90*/  ISETP.GT.AND P6, PT, R7, R0, PT ;  /* 0x000000000700720c */ /* 0x000fda0003fc4270 */
[----:B------:R-:W-:Y:S05]  /*20ea0*/  @!P6 BRA `(.L_x_9724) ;  /* 0xfffffffc005ce947 */ /* 0x000fea000383ffff */
.L_x_9721:
[----:B------:R-:W-:Y:S01]  /*20eb0*/  IMAD.IADD R7, R7, 0x1, -R14 ;  /* 0x0000000107077824 */ /* 0x000fe200078e0a0e */
[----:B------:R-:W-:-:S03]  /*20ec0*/  UMOV UR4, 0xffffffff ;  /* 0xffffffff00047882 */ /* 0x000fc60000000000 */
[----:B------:R-:W-:-:S05]  /*20ed0*/  IMAD R3, R2, R5, R7 ;  /* 0x0000000502037224 */ /* 0x000fca00078e0207 */
[----:B------:R-:W-:Y:S01]  /*20ee0*/  ISETP.GT.AND P6, PT, R3, R0, PT ;  /* 0x000000000300720c */ /* 0x000fe20003fc4270 */
[----:B------:R-:W-:-:S12]  /*20ef0*/  BRA.DIV UR4, `(.L_x_9725) ;  /* 0x0000007a04f87947 */ /* 0x000fd8000b800000 */
[----:B------:R-:W-:-:S04]  /*20f00*/  VOTE.ANY R3, PT, !P6 ;  /* 0x0000000000037806 */ /* 0x000fc800070e0100 */
[----:B-1----:R-:W1:Y:S02]  /*20f10*/  POPC R12, R3 ;  /* 0x00000003000c7309 */ /* 0x002e640000000000 */
[----:B-1----:R1:W2:Y:S01]  /*20f20*/  SHFL.IDX PT, R17, R17, R12, 0x1f ;  /* 0x00001f0c11117589 */ /* 0x0022a200000e0000 */
[----:B------:R-:W-:-:S03]  /*20f30*/  IMAD.IADD R19, R12, 0x1, R19 ;  /* 0x000000010c137824 */ /* 0x000fc600078e0213 */
[----:B------:R1:W3:Y:S04]  /*20f40*/  SHFL.IDX PT, R4, R4, R12, 0x1f ;  /* 0x00001f0c04047589 */ /* 0x0002e800000e0000 */
.L_x_10010:
[----:B------:R-:W-:-:S13]  /*20f50*/  ISETP.NE.AND P0, PT, R3, RZ, PT ;  /* 0x000000ff0300720c */ /* 0x000fda0003f05270 */
[----:B------:R-:W-:Y:S05]  /*20f60*/  @!P0 BRA `(.L_x_9726) ;  /* 0x0000000000108947 */ /* 0x000fea0003800000 */
[----:B------:R-:W-:Y:S01]  /*20f70*/  UMOV UR4, 0xffffffff ;  /* 0xffffffff00047882 */ /* 0x000fe20000000000 */
[----:B-1----:R-:W-:Y:S02]  /*20f80*/  VIADD R12, R12, 0xffffffff ;  /* 0xffffffff0c0c7836 */ /* 0x002fe40000000000 */
[----:B------:R-:W-:Y:S05]  /*20f90*/  BRA.DIV UR4, `(.L_x_9727) ;  /* 0x0000007e042c7947 */ /* 0x000fea000b800000 */
[----:B------:R4:W1:Y:S02]  /*20fa0*/  SHFL.IDX PT, R6, R2, R12, 0x1f ;  /* 0x00001f0c02067589 */ /* 0x00086400000e0000 */
.L_x_9726:
[----:B---3--:R-:W-:Y:S01]  /*20fb0*/  ISETP.NE.AND P0, PT, R4, 0x1, PT ;  /* 0x000000010400780c */ /* 0x008fe20003f05270 */
[----:B-1----:R-:W-:-:S05]  /*20fc0*/  IMAD R16, R6, R5, R7 ;  /* 0x0000000506107224 */ /* 0x002fca00078e0207 */
[----:B------:R-:W-:-:S07]  /*20fd0*/  IADD3 R0, R0, -R16, RZ ;  /* 0x8000001000007210 */ /* 0x000fce0007ffe0ff */
        /* <DEDUP_REMOVED lines=32> */
[----:B------:R-:W-:-:S04]  /*211e0*/  IABS R2, R4 ;  /* 0x0000000400027213 */ /* 0x000fc80000000000 */
[----:B------:R-:W-:-:S07]  /*211f0*/  IADD3 R2, RZ, -R2, RZ ;  /* 0x80000002ff027210 */ /* 0x000fce0007ffe0ff */
        /* <DEDUP_REMOVED lines=19> */
[----:B------:R-:W-:-:S05]  /*21330*/  IMAD R4, R4, R5, R7 ;  /* 0x0000000504047224 */ /* 0x000fca00078e0207 */
[----:B------:R-:W-:Y:S01]  /*21340*/  LEA R18, R4, R3, 0x10 ;  /* 0x0000000304127211 */ /* 0x000fe200078e80ff */
[----:B------:R-:W-:Y:S06]  /*21350*/  BRA `(.L_x_9729) ;  /* 0x0000000000f07947 */ /* 0x000fec0003800000 */
.L_x_9728:
        /* <DEDUP_REMOVED lines=40> */
[----:B0-----:R-:W-:-:S05]  /*215e0*/  IADD3 R7, RZ, -R3, RZ ;  /* 0x80000003ff077210 */ /* 0x001fca0007ffe0ff */
[----:B------:R-:W-:-:S04]  /*215f0*/  IMAD R7, R7, R6, RZ ;  /* 0x0000000607077224 */ /* 0x000fc800078e02ff */
[----:B------:R-:W-:Y:S01]  /*21600*/  IMAD.HI.U32 R2, R3, R7, R2 ;  /* 0x0000000703027227 */ /* 0x000fe200078e0002 */
[----:B------:R-:W-:-:S03]  /*21610*/  IABS R7, R0 ;  /* 0x0000000000077213 */ /* 0x000fc60000000000 */
        /* <DEDUP_REMOVED lines=16> */
.L_x_9729:
[----:B------:R-:W-:-:S04]  /*21720*/  LOP3.LUT R2, RZ, R2, RZ, 0x33, !PT ;  /* 0x00000002ff027212 */ /* 0x000fc800078e33ff */
[----:B------:R-:W-:Y:S01]  /*21730*/  IADD3 R17, R17, R2, RZ ;  /* 0x0000000211117210 */ /* 0x000fe20007ffe0ff */
[----:B------:R-:W-:Y:S06]  /*21740*/  BRA `(.L_x_9730) ;  /* 0x00000000001c7947 */ /* 0x000fec0003800000 */
.L_x_9722:
[----:B------:R-:W-:Y:S01]  /*21750*/  UMOV UR4, URZ ;  /* 0x0000003f00047c82 */ /* 0x000fe20008000000 */
[----:B------:R-:W-:Y:S01]  /*21760*/  UMOV UR5, URZ ;  /* 0x0000003f00057c82 */ /* 0x000fe20008000000 */
[----:B------:R-:W-:Y:S01]  /*21770*/  ULDC UR6, c[0x0][0xc3c] ;  /* 0x00030f0000067ab9 */ /* 0x000fe20000000800 */
[----:B------:R-:W-:Y:S01]  /*21780*/  IMAD.MOV.U32 R16, RZ, RZ, R0 ;  /* 0x000000ffff107224 */ /* 0x000fe200078e0000 */
[----:B------:R-:W-:Y:S01]  /*21790*/  MOV R19, UR6 ;  /* 0x0000000600137c02 */ /* 0x000fe20008000f00 */
[----:B------:R-:W-:Y:S02]  /*217a0*/  IMAD.U32 R17, RZ, RZ, UR4 ;  /* 0x00000004ff117e24 */ /* 0x000fe4000f8e00ff */
[----:B------:R-:W-:-:S07]  /*217b0*/  IMAD.U32 R18, RZ, RZ, UR5 ;  /* 0x00000005ff127e24 */ /* 0x000fce000f8e00ff */
.L_x_9730:
        /* <DEDUP_REMOVED lines=10> */
.L_x_9719:
[----:B------:R-:W-:Y:S02]  /*21860*/  ULDC UR4, c[0x0][0xc3c] ;  /* 0x00030f0000047ab9 */ /* 0x000fe40000000800 */
[----:B---3--:R-:W-:-:S13]  /*21870*/  ISETP.GE.AND P0, PT, R19, UR4, PT ;  /* 0x0000000413007c0c */ /* 0x008fda000bf06270 */
[----:B------:R-:W-:Y:S05]  /*21880*/  @!P0 BRA `(.L_x_9731) ;  /* 0xffffff9800ec8947 */ /* 0x000fea000383ffff */
[----:B------:R-:W-:Y:S05]  /*21890*/  BSYNC B8 ;  /* 0x0000000000087941 */ /* 0x000fea0003800000 */
.L_x_9628:
        /* <DEDUP_REMOVED lines=12> */
.L_x_10013:
[----:B------:R-:W-:Y:S05]  /*21960*/  BSYNC B0 ;  /* 0x0000000000007941 */ /* 0x000fea0003800000 */
.L_x_9732:
[----:B------:R-:W-:-:S03]  /*21970*/  UMOV UR4, 0xffffffff ;  /* 0xffffffff00047882 */ /* 0x000fc60000000000 */
[----:B------:R-:W-:Y:S05]  /*21980*/  BRA.DIV UR4, `(.L_x_9734) ;  /* 0x0000007204ec7947 */ /* 0x000fea000b800000 */
[----:B-1----:R-:W1:Y:S02]  /*21990*/  S2R R0, SR_TID.X ;  /* 0x0000000000007919 */ /* 0x002e640000002100 */
[----:B-1----:R-:W-:-:S04]  /*219a0*/  SHF.R.U32.HI R0, RZ, 0x5, R0 ;  /* 0x00000005ff007819 */ /* 0x002fc80000011600 */
[----:B------:R-:W-:-:S05]  /*219b0*/  LOP3.LUT R0, R0, 0x3, RZ, 0xc0, !PT ;  /* 0x0000000300007812 */ /* 0x000fca00078ec0ff */
[----:B------:R1:W3:Y:S02]  /*219c0*/  SHFL.IDX PT, R14, R0, RZ, 0x1f ;  /* 0x00001fff000e7589 */ /* 0x0002e400000e0000 */
.L_x_10016:
[----:B---3--:R-:W-:-:S13]  /*219d0*/  ISETP.NE.AND P0, PT, R14, RZ, PT ;  /* 0x000000ff0e00720c */ /* 0x008fda0003f05270 */
[----:B------:R-:W-:Y:S05]  /*219e0*/  @P0 BRA `(.L_x_9384) ;  /* 0x0000000000880947 */ /* 0x000fea0003800000 */
[----:B------:R-:W-:-:S03]  /*219f0*/  UMOV UR4, 0xffffffff ;  /* 0xffffffff00047882 */ /* 0x000fc60000000000 */
[----:B------:R-:W-:Y:S05]  /*21a00*/  BRA.DIV UR4, `(.L_x_9735) ;  /* 0x0000007604007947 */ /* 0x000fea000b800000 */
[----:B------:R-:W-:-:S13]  /*21a10*/  ELECT P6, URZ, PT ;  /* 0x00000000003f782f */ /* 0x000fda00038c0000 */
.L_x_10019:
[----:B------:R-:W-:Y:S05]  /*21a20*/  @!P6 BRA `(.L_x_9384) ;  /* 0x000000000078e947 */ /* 0x000fea0003800000 */
[----:B------:R-:W-:-:S06]  /*21a30*/  ULOP3.LUT UR4, UR36, 0x2, URZ, 0xfc, !UPT ;  /* 0x0000000224047892 */ /* 0x000fcc000f8efc3f */
[----:B-1----:R-:W-:-:S05]  /*21a40*/  IMAD.U32 R0, RZ, RZ, UR4 ;  /* 0x00000004ff007e24 */ /* 0x002fca000f8e00ff */
[----:B------:R-:W-:-:S13]  /*21a50*/  ISETP.NE.AND P0, PT, R0, 0x3, PT ;  /* 0x000000030000780c */ /* 0x000fda0003f05270 */
[----:B------:R-:W-:Y:S05]  /*21a60*/  @!P0 BRA `(.L_x_9736) ;  /* 0x0000000000048947 */ /* 0x000fea0003800000 */
[----:B------:R-:W-:Y:S01]  /*21a70*/  BPT.TRAP 0x1 ;  /* 0x000000040000795c */ /* 0x000fe20000300000 */
.L_x_9736:
[C---:B------:R-:W-:Y:S01]  /*21a80*/  LEA R5, R25.reuse, R4, 0x3 ;  /* 0x0000000419057211 */ /* 0x040fe200078e18ff */
[----:B------:R-:W-:Y:S01]  /*21a90*/  VIADD R25, R25, 0x1 ;  /* 0x0000000119197836 */ /* 0x000fe20000000000 */
[----:B------:R-:W-:-:S04]  /*21aa0*/  SHF.L.U32 R0, R28, 0x1f, RZ ;  /* 0x0000001f1c007819 */ /* 0x000fc800000006ff */
[----:B------:R-:W1:Y:S01]  /*21ab0*/  SYNCS.PHASECHK.TRANS64.TRYWAIT P1, [R5+URZ+0x28840], R0 ;  /* 0x02884000050075a7 */ /* 0x000e62000802017f */
[----:B------:R-:W-:-:S04]  /*21ac0*/  ISETP.NE.AND P2, PT, R25, 0x2, PT ;  /* 0x000000021900780c */ /* 0x000fc80003f45270 */
[----:B------:R-:W-:Y:S01]  /*21ad0*/  SEL R3, RZ, 0x1, P2 ;  /* 0x00000001ff037807 */ /* 0x000fe20001000000 */
[----:B-1----:R-:W-:Y:S08]  /*21ae0*/  @!P1 BRA `(.L_x_9737) ;  /* 0x0000007000e89947 */ /* 0x002ff00003800000 */
.L_x_10020:
[----:B------:R-:W-:Y:S02]  /*21af0*/  SEL R25, R25, RZ, P2 ;  /* 0x000000ff19197207 */ /* 0x000fe40001000000 */
[----:B------:R-:W-:Y:S01]  /*21b00*/  LOP3.LUT R2, R28, R3, RZ, 0x3c, !PT ;  /* 0x000000031c027212 */ /* 0x000fe200078e3cff */
[----:B------:R-:W-:Y:S06]  /*21b10*/  @!P0 BRA `(.L_x_9738) ;  /* 0x0000000000048947 */ /* 0x000fec0003800000 */
[----:B------:R-:W-:Y:S01]  /*21b20*/  BPT.TRAP 0x1 ;  /* 0x000000040000795c */ /* 0x000fe20000300000 */
.L_x_9738:
[----:B------:R-:W-:Y:S01]  /*21b30*/  IMAD R25, R25, 0x8, R4 ;  /* 0x0000000819197824 */ /* 0x000fe200078e0204 */
[----:B------:R-:W-:-:S04]  /*21b40*/  SHF.L.U32 R2, R2, 0x1f, RZ ;  /* 0x0000001f02027819 */ /* 0x000fc800000006ff */
[----:B------:R-:W3:Y:S02]  /*21b50*/  SYNCS.PHASECHK.TRANS64.TRYWAIT P1, [R25+URZ+0x28840], R2 ;  /* 0x02884002190075a7 */ /* 0x000ee4000802017f */
[----:B---3--:R-:W-:Y:S05]  /*21b60*/  @!P1 BRA `(.L_x_9739) ;  /* 0x0000007000dc9947 */ /* 0x008fea0003800000 */
.L_x_10021:
[----:B------:R-:W-:Y:S05]  /*21b70*/  @!P0 BRA `(.L_x_9740) ;  /* 0x0000000000048947 */ /* 0x000fea0003800000 */
[----:B------:R-:W-:Y:S01]  /*21b80*/  BPT.TRAP 0x1 ;  /* 0x000000040000795c */ /* 0x000fe20000300000 */
.L_x_9740:
[----:B------:R-:W4:Y:S02]  /*21b90*/  SYNCS.PHASECHK.TRANS64.TRYWAIT P1, [R5+URZ+0x28860], R0 ;  /* 0x02886000050075a7 */ /* 0x000f24000802017f */
[----:B----4-:R-:W-:Y:S05]  /*21ba0*/  @!P1 BRA `(.L_x_9741) ;  /* 0x0000007000e09947 */ /* 0x010fea0003800000 */
.L_x_10022:
[----:B------:R-:W-:Y:S05]  /*21bb0*/  @!P0 BRA `(.L_x_9742) ;  /* 0x0000000000048947 */ /* 0x000fea0003800000 */
[----:B------:R-:W-:Y:S01]  /*21bc0*/  BPT.TRAP 0x1 ;  /* 0x000000040000795c */ /* 0x000fe20000300000 */
.L_x_9742:
[----:B------:R0:W0:Y:S02]  /*21bd0*/  SYNCS.PHASECHK.TRANS64.TRYWAIT P0, [R25+URZ+0x28860], R2 ;  /* 0x02886002190075a7 */ /* 0x000024000800017f */
[----:B0-----:R-:W-:Y:S05]  /*21be0*/  @!P0 NANOSLEEP.SYNCS 0x989680 ;  /* 0x009896800000895d */ /* 0x001fea0003900000 */
[----:B------:R-:W0:Y:S02]  /*21bf0*/  @!P0 SYNCS.PHASECHK.TRANS64 P0, [R25+URZ+0x28860], R2 ;  /* 0x02886002190085a7 */ /* 0x000e24000800007f */
[----:B0-----:R-:W-:Y:S05]  /*21c00*/  @!P0 BRA `(.L_x_9742) ;  /* 0xfffffffc00f08947 */ /* 0x001fea000383ffff */
.L_x_9384:
[----:B------:R-:W-:Y:S05]  /*21c10*/  BSYNC B9 ;  /* 0x0000000000097941 */ /* 0x000fea0003800000 */
.L_x_9381:
[----:B------:R-:W-:Y:S05]  /*21c20*/  EXIT ;  /* 0x000000000000794d */ /* 0x000fea0003800000 */
.L_x_9408:
[----:B0-----:R0:W1:Y:S02]  /*21c30*/  SYNCS.PHASECHK.TRANS64.TRYWAIT P6, [R89+URZ+0x28890], R100 ;  /* 0x02889064590075a7 */ /* 0x00106400080c017f */
[----:B-1----:R-:W-:Y:S05]  /*21c40*/  @!P6 NANOSLEEP.SYNCS 0x989680 ;  /* 0x009896800000e95d */ /* 0x002fea0003900000 */
[----:B------:R-:W1:Y:S02]  /*21c50*/  @!P6 SYNCS.PHASECHK.TRANS64 P6, [R89+URZ+0x28890], R100 ;  /* 0x028890645900e5a7 */ /* 0x000e6400080c007f */
[----:B-1----:R-:W-:Y:S05]  /*21c60*/  @!P6 BRA `(.L_x_9408) ;  /* 0xfffffffc00f0e947 */ /* 0x002fea000383ffff */
[----:B------:R-:W-:Y:S05]  /*21c70*/  BRA `(.L_x_9743) ;  /* 0xfffffe1400d47947 */ /* 0x000fea000383ffff */
.L_x_9409:
        /* <DEDUP_REMOVED lines=8> */
.L_x_9745:
[----:B------:R-:W-:Y:S05]  /*21d00*/  BSYNC B1 ;  /* 0x0000000000017941 */ /* 0x000fea0003800000 */
.L_x_9744:
        /* <DEDUP_REMOVED lines=8> */
.L_x_9746:
[----:B------:R-:W-:Y:S01]  /*21d90*/  MOV R103, R14 ;  /* 0x0000000e00677202 */ /* 0x000fe20000000f00 */
[----:B------:R-:W-:Y:S06]  /*21da0*/  BRA `(.L_x_9747) ;  /* 0xfffffe14009c7947 */ /* 0x000fec000383ffff */
.L_x_9418:
        /* <DEDUP_REMOVED lines=8> */
.L_x_9749:
[----:B------:R-:W-:Y:S05]  /*21e30*/  BSYNC B1 ;  /* 0x0000000000017941 */ /* 0x000fea0003800000 */
.L_x_9748:
        /* <DEDUP_REMOVED lines=8> */
.L_x_9750:
[----:B------:R-:W-:Y:S01]  /*21ec0*/  IMAD.MOV.U32 R69, RZ, RZ, R14 ;  /* 0x000000ffff457224 */ /* 0x000fe200078e000e */
[----:B------:R-:W-:Y:S06]  /*21ed0*/  BRA `(.L_x_9751) ;  /* 0xfffffe1c00007947 */ /* 0x000fec000383ffff */
.L_x_9427:
        /* <DEDUP_REMOVED lines=8> */
.L_x_9753:
[----:B------:R-:W-:Y:S05]  /*21f60*/  BSYNC B1 ;  /* 0x0000000000017941 */ /* 0x000fea0003800000 */
.L_x_9752:
        /* <DEDUP_REMOVED lines=8> */
.L_x_9754:
[----:B------:R-:W-:Y:S01]  /*21ff0*/  MOV R61, R14 ;  /* 0x0000000e003d7202 */ /* 0x000fe20000000f00 */
[----:B------:R-:W-:Y:S06]  /*22000*/  BRA `(.L_x_9755) ;  /* 0xfffffe2000647947 */ /* 0x000fec000383ffff */
.L_x_9436:
        /* <DEDUP_REMOVED lines=8> */
.L_x_9757:
[----:B------:R-:W-:Y:S05]  /*22090*/  BSYNC B1 ;  /* 0x0000000000017941 */ /* 0x000fea0003800000 */
.L_x_9756:
        /* <DEDUP_REMOVED lines=8> */
.L_x_9758:
[----:B------:R-:W-:Y:S01]  /*22120*/  IMAD.MOV.U32 R51, RZ, RZ, R14 ;  /* 0x000000ffff337224 */ /* 0x000fe200078e000e */
[----:B------:R-:W-:Y:S06]  /*22130*/  BRA `(.L_x_9759) ;  /* 0xfffffe2400c87947 */ /* 0x000fec000383ffff */
.L_x_9448:
[----:B-1----:R1:W2:Y:S02]  /*22140*/  SYNCS.PHASECHK.TRANS64.TRYWAIT P4, [R89+URZ+0x28890], R100 ;  /* 0x02889064590075a7 */ /* 0x0022a4000808017f */
[----:B--2---:R-:W-:Y:S05]  /*22150*/  @!P4 NANOSLEEP.SYNCS 0x989680 ;  /* 0x009896800000c95d */ /* 0x004fea0003900000 */
[----:B------:R-:W2:Y:S02]  /*22160*/  @!P4 SYNCS.PHASECHK.TRANS64 P4, [R89+URZ+0x28890], R100 ;  /* 0x028890645900c5a7 */ /* 0x000ea4000808007f */
[----:B--2---:R-:W-:Y:S05]  /*22170*/  @!P4 BRA `(.L_x_9448) ;  /* 0xfffffffc00f0c947 */ /* 0x004fea000383ffff */
[----:B------:R-:W-:Y:S05]  /*22180*/  BRA `(.L_x_9760) ;  /* 0xfffffe3400a87947 */ /* 0x000fea000383ffff */
.L_x_9449:
[----:B------:R-:W-:Y:S01]  /*22190*/  BSSY B1, `(.L_x_9761) ;  /* 0x0000008000017945 */ /* 0x000fe20003800000 */
[----:B------:R-:W-:Y:S01]  /*221a0*/  IMAD.MOV.U32 R13, RZ, RZ, R101 ;  /* 0x000000ffff0d7224 */ /* 0x000fe200078e0065 */
[----:B------:R-:W-:Y:S01]  /*221b0*/  MOV R12, RZ ;  /* 0x000000ff000c7202 */ /* 0x000fe20000000f00 */
[----:B------:R-:W-:Y:S02]  /*221c0*/  IMAD.MOV.U32 R11, RZ, RZ, 0x181f ;  /* 0x0000181fff0b7424 */ /* 0x000fe400078e00ff */
[----:B------:R-:W-:-:S07]  /*221d0*/  IMAD.MOV.U32 R15, RZ, RZ, -0x1 ;  /* 0xffffffffff0f7424 */ /* 0x000fce00078e00ff */
[----:B-1----:R-:W-:Y:S05]  /*221e0*/  WARPSYNC.COLLECTIVE R15, `(.L_x_9762) ;  /* 0x000000000f087348 */ /* 0x002fea0003c00000 */
[----:B------:R0:W2:Y:S02]  /*221f0*/  SHFL.IDX P6, R14, R13, R12, R11 ;  /* 0x0000000c0d0e7389 */ /* 0x0000a400000c000b */
[----:B012---:R-:W-:Y:S01]  /*22200*/  ENDCOLLECTIVE ;  /* 0x000000000000791b */ /* 0x007fe20003800000 */
.L_x_9762:
[----:B------:R-:W-:Y:S05]  /*22210*/  BSYNC B1 ;  /* 0x0000000000017941 */ /* 0x000fea0003800000 */
.L_x_9761:
        /* <DEDUP_REMOVED lines=8> */
.L_x_9763:
[----:B------:R-:W-:Y:S01]  /*222a0*/  MOV R104, R14 ;  /* 0x0000000e00687202 */ /* 0x000fe20000000f00 */
[----:B------:R-:W-:Y:S06]  /*222b0*/  BRA `(.L_x_9764) ;  /* 0xfffffe3400747947 */ /* 0x000fec000383ffff */
.L_x_9454:
[----:B------:R-:W-:Y:S01]  /*222c0*/  BSSY B1, `(.L_x_9765) ;  /* 0x0000008000017945 */ /* 0x000fe20003800000 */
[----:B----4-:R-:W-:Y:S01]  /*222d0*/  IMAD.MOV.U32 R13, RZ, RZ, R101 ;  /* 0x000000ffff0d7224 */ /* 0x010fe200078e0065 */
[----:B------:R-:W-:Y:S01]  /*222e0*/  MOV R15, 0xffffffff ;  /* 0xffffffff000f7802 */ /* 0x000fe20000000f00 */
[----:B------:R-:W-:Y:S02]  /*222f0*/  IMAD.MOV.U32 R12, RZ, RZ, 0x1 ;  /* 0x00000001ff0c7424 */ /* 0x000fe400078e00ff */
[----:B------:R-:W-:-:S07]  /*22300*/  IMAD.MOV.U32 R11, RZ, RZ, 0x181f ;  /* 0x0000181fff0b7424 */ /* 0x000fce00078e00ff */
[----:B0123--:R-:W-:Y:S05]  /*22310*/  WARPSYNC.COLLECTIVE R15, `(.L_x_9766) ;  /* 0x000000000f087348 */ /* 0x00ffea0003c00000 */
[----:B------:R4:W0:Y:S02]  /*22320*/  SHFL.IDX P6, R14, R13, R12, R11 ;  /* 0x0000000c0d0e7389 */ /* 0x00082400000c000b */
[----:B01234-:R-:W-:Y:S01]  /*22330*/  ENDCOLLECTIVE ;  /* 0x000000000000791b */ /* 0x01ffe20003800000 */
.L_x_9766:
[----:B------:R-:W-:Y:S05]  /*22340*/  BSYNC B1 ;  /* 0x0000000000017941 */ /* 0x000fea0003800000 */
.L_x_9765:
        /* <DEDUP_REMOVED lines=8> */
.L_x_9767:
[----:B------:R-:W-:Y:S01]  /*223d0*/  IMAD.MOV.U32 R46, RZ, RZ, R14 ;  /* 0x000000ffff2e7224 */ /* 0x000fe200078e000e */
[----:B------:R-:W-:Y:S06]  /*223e0*/  BRA `(.L_x_9768) ;  /* 0xfffffe3c00107947 */ /* 0x000fec000383ffff */
.L_x_9459:
        /* <DEDUP_REMOVED lines=8> */
.L_x_9770:
[----:B------:R-:W-:Y:S05]  /*22470*/  BSYNC B1 ;  /* 0x0000000000017941 */ /* 0x000fea0003800000 */
.L_x_9769:
        /* <DEDUP_REMOVED lines=8> */
.L_x_9771:
[----:B------:R-:W-:Y:S01]  /*22500*/  MOV R46, R14 ;  /* 0x0000000e002e7202 */ /* 0x000fe20000000f00 */
[----:B------:R-:W-:Y:S06]  /*22510*/  BRA `(.L_x_9772) ;  /* 0xfffffe4000b07947 */ /* 0x000fec000383ffff */
.L_x_9464:
        /* <DEDUP_REMOVED lines=8> */
.L_x_9774:
[----:B------:R-:W-:Y:S05]  /*225a0*/  BSYNC B1 ;  /* 0x0000000000017941 */ /* 0x000fea0003800000 */
.L_x_9773:
        /* <DEDUP_REMOVED lines=8> */
.L_x_9775:
[----:B------:R-:W-:Y:S01]  /*22630*/  IMAD.MOV.U32 R106, RZ, RZ, R14 ;  /* 0x000000ffff6a7224 */ /* 0x000fe200078e000e */
[----:B------:R-:W-:Y:S06]  /*22640*/  BRA `(.L_x_9776) ;  /* 0xfffffe4800587947 */ /* 0x000fec000383ffff */
.L_x_9469:
[----:B0-----:R0:W1:Y:S02]  /*22650*/  SYNCS.PHASECHK.TRANS64.TRYWAIT P3, [R89+URZ+0x28890], R100 ;  /* 0x02889064590075a7 */ /* 0x001064000806017f */
[----:B-1----:R-:W-:Y:S05]  /*22660*/  @!P3 NANOSLEEP.SYNCS 0x989680 ;  /* 0x009896800000b95d */ /* 0x002fea0003900000 */
[----:B------:R-:W1:Y:S02]  /*22670*/  @!P3 SYNCS.PHASECHK.TRANS64 P3, [R89+URZ+0x28890], R100 ;  /* 0x028890645900b5a7 */ /* 0x000e64000806007f */
[----:B-1----:R-:W-:Y:S05]  /*22680*/  @!P3 BRA `(.L_x_9469) ;  /* 0xfffffffc00f0b947 */ /* 0x002fea000383ffff */
[----:B------:R-:W-:Y:S05]  /*22690*/  BRA `(.L_x_9777) ;  /* 0xfffffe50004c7947 */ /* 0x000fea000383ffff */
.L_x_9470:
        /* <DEDUP_REMOVED lines=8> */
.L_x_9779:
[----:B------:R-:W-:Y:S05]  /*22720*/  BSYNC B1 ;  /* 0x0000000000017941 */ /* 0x000fea0003800000 */
.L_x_9778:
        /* <DEDUP_REMOVED lines=8> */
.L_x_9780:
[----:B------:R-:W-:Y:S05]  /*227b0*/  BRA `(.L_x_9781) ;  /* 0xfffffe50006c7947 */ /* 0x000fea000383ffff */
.L_x_9473:
[----:B------:R-:W-:Y:S01]  /*227c0*/  BSSY B1, `(.L_x_9782) ;  /* 0x0000008000017945 */ /* 0x000fe20003800000 */
[----:B----4-:R-:W-:Y:S01]  /*227d0*/  MOV R13, R45 ;  /* 0x0000002d000d7202 */ /* 0x010fe20000000f00 */
[----:B------:R-:W-:Y:S02]  /*227e0*/  IMAD.MOV.U32 R12, RZ, RZ, 0x1 ;  /* 0x00000001ff0c7424 */ /* 0x000fe400078e00ff */
[----:B------:R-:W-:Y:S02]  /*227f0*/  IMAD.MOV.U32 R11, RZ, RZ, 0x181f ;  /* 0x0000181fff0b7424 */ /* 0x000fe400078e00ff */
[----:B------:R-:W-:-:S07]  /*22800*/  IMAD.MOV.U32 R15, RZ, RZ, -0x1 ;  /* 0xffffffffff0f7424 */ /* 0x000fce00078e00ff */
[----:B0123--:R-:W-:Y:S05]  /*22810*/  WARPSYNC.COLLECTIVE R15, `(.L_x_9783) ;  /* 0x000000000f087348 */ /* 0x00ffea0003c00000 */
[----:B---3--:R3:W4:Y:S02]  /*22820*/  SHFL.IDX P6, R14, R13, R12, R11 ;  /* 0x0000000c0d0e7389 */ /* 0x00872400000c000b */
[----:B01234-:R-:W-:Y:S01]  /*22830*/  ENDCOLLECTIVE ;  /* 0x000000000000791b */ /* 0x01ffe20003800000 */
.L_x_9783:
[----:B------:R-:W-:Y:S05]  /*22840*/  BSYNC B1 ;  /* 0x0000000000017941 */ /* 0x000fea0003800000 */
.L_x_9782:
        /* <DEDUP_REMOVED lines=8> */
.L_x_9784:
[----:B------:R-:W-:Y:S05]  /*228d0*/  BRA `(.L_x_9785) ;  /* 0xfffffe50006c7947 */ /* 0x000fea000383ffff */
.L_x_9476:
[----:B------:R-:W-:Y:S01]  /*228e0*/  BSSY B1, `(.L_x_9786) ;  /* 0x0000008000017945 */ /* 0x000fe20003800000 */
[----:B---3--:R-:W-:Y:S01]  /*228f0*/  IMAD.MOV.U32 R13, RZ, RZ, R45 ;  /* 0x000000ffff0d7224 */ /* 0x008fe200078e002d */
[----:B------:R-:W-:Y:S01]  /*22900*/  MOV R15, 0xffffffff ;  /* 0xffffffff000f7802 */ /* 0x000fe20000000f00 */
[----:B------:R-:W-:Y:S02]  /*22910*/  IMAD.MOV.U32 R12, RZ, RZ, 0x2 ;  /* 0x00000002ff0c7424 */ /* 0x000fe400078e00ff */
[----:B------:R-:W-:-:S07]  /*22920*/  IMAD.MOV.U32 R11, RZ, RZ, 0x181f ;  /* 0x0000181fff0b7424 */ /* 0x000fce00078e00ff */
[----:B012-4-:R-:W-:Y:S05]  /*22930*/  WARPSYNC.COLLECTIVE R15, `(.L_x_9787) ;  /* 0x000000000f087348 */ /* 0x017fea0003c00000 */
[----:B------:R3:W0:Y:S02]  /*22940*/  SHFL.IDX P6, R14, R13, R12, R11 ;  /* 0x0000000c0d0e7389 */ /* 0x00062400000c000b */
[----:B01234-:R-:W-:Y:S01]  /*22950*/  ENDCOLLECTIVE ;  /* 0x000000000000791b */ /* 0x01ffe20003800000 */
.L_x_9787:
[----:B------:R-:W-:Y:S05]  /*22960*/  BSYNC B1 ;  /* 0x0000000000017941 */ /* 0x000fea0003800000 */
.L_x_9786:
        /* <DEDUP_REMOVED lines=8> */
.L_x_9788:
[----:B------:R-:W-:Y:S05]  /*229f0*/  BRA `(.L_x_9789) ;  /* 0xfffffe5000707947 */ /* 0x000fea000383ffff */
.L_x_9479:
        /* <DEDUP_REMOVED lines=8> */
.L_x_9791:
[----:B------:R-:W-:Y:S05]  /*22a80*/  BSYNC B1 ;  /* 0x0000000000017941 */ /* 0x000fea0003800000 */
.L_x_9790:
        /* <DEDUP_REMOVED lines=8> */
.L_x_9792:
[----:B------:R-:W-:Y:S05]  /*22b10*/  BRA `(.L_x_9793) ;  /* 0xfffffe5000747947 */ /* 0x000fea000383ffff */
.L_x_9483:
[----:B------:R0:W0:Y:S02]  /*22b20*/  SYNCS.PHASECHK.TRANS64.TRYWAIT P4, [R89+URZ+0x288b0], R100 ;  /* 0x0288b064590075a7 */ /* 0x000024000808017f */
[----:B0-----:R-:W-:Y:S05]  /*22b30*/  @!P4 NANOSLEEP.SYNCS 0x989680 ;  /* 0x009896800000c95d */ /* 0x001fea0003900000 */
[----:B------:R-:W0:Y:S02]  /*22b40*/  @!P4 SYNCS.PHASECHK.TRANS64 P4, [R89+URZ+0x288b0], R100 ;  /* 0x0288b0645900c5a7 */ /* 0x000e24000808007f */
[----:B0-----:R-:W-:Y:S05]  /*22b50*/  @!P4 BRA `(.L_x_9483) ;  /* 0xfffffffc00f0c947 */ /* 0x001fea000383ffff */
[----:B------:R-:W-:Y:S05]  /*22b60*/  BRA `(.L_x_9794) ;  /* 0xfffffe5000f07947 */ /* 0x000fea000383ffff */
.L_x_9497:
[----:B------:R-:W0:Y:S01]  /*22b70*/  S2R R5, SR_TID.X ;  /* 0x0000000000057919 */ /* 0x000e220000002100 */
[----:B------:R-:W-:Y:S01]  /*22b80*/  BSSY B0, `(.L_x_9795) ;  /* 0x000000c000007945 */ /* 0x000fe20003800000 */
[----:B------:R-:W-:Y:S02]  /*22b90*/  IMAD.MOV.U32 R12, RZ, RZ, RZ ;  /* 0x000000ffff0c7224 */ /* 0x000fe400078e00ff */
[----:B------:R-:W-:Y:S02]  /*22ba0*/  IMAD.MOV.U32 R11, RZ, RZ, 0x1f ;  /* 0x0000001fff0b7424 */ /* 0x000fe400078e00ff */
[----:B------:R-:W-:Y:S02]  /*22bb0*/  IMAD.MOV.U32 R15, RZ, RZ, -0x1 ;  /* 0xffffffffff0f7424 */ /* 0x000fe400078e00ff */
[----:B0-----:R-:W-:-:S05]  /*22bc0*/  VIADD R5, R5, 0xffffff80 ;  /* 0xffffff8005057836 */ /* 0x001fca0000000000 */
[----:B------:R-:W-:-:S04]  /*22bd0*/  SHF.R.S32.HI R4, RZ, 0x1f, R5 ;  /* 0x0000001fff047819 */ /* 0x000fc80000011405 */
[----:B------:R-:W-:-:S04]  /*22be0*/  LEA.HI R4, R4, R5, RZ, 0x7 ;  /* 0x0000000504047211 */ /* 0x000fc800078f38ff */
[----:B------:R-:W-:-:S04]  /*22bf0*/  SHF.R.S32.HI R4, RZ, 0x7, R4 ;  /* 0x00000007ff047819 */ /* 0x000fc80000011404 */
[----:B--2---:R-:W-:-:S07]  /*22c00*/  MOV R13, R4 ;  /* 0x00000004000d7202 */ /* 0x004fce0000000f00 */
[----:B-1---5:R-:W-:Y:S05]  /*22c10*/  WARPSYNC.COLLECTIVE R15, `(.L_x_9796) ;  /* 0x000000000f087348 */ /* 0x022fea0003c00000 */
[----:B------:R0:W2:Y:S02]  /*22c20*/  SHFL.IDX P6, R14, R13, R12, R11 ;  /* 0x0000000c0d0e7389 */ /* 0x0000a400000c000b */
[----:B012--5:R-:W-:Y:S01]  /*22c30*/  ENDCOLLECTIVE ;  /* 0x000000000000791b */ /* 0x027fe20003800000 */
.L_x_9796:
[----:B------:R-:W-:Y:S05]  /*22c40*/  BSYNC B0 ;  /* 0x0000000000007941 */ /* 0x000fea0003800000 */
.L_x_9795:
[----:B------:R-:W-:Y:S01]  /*22c50*/  MOV R191, R14 ;  /* 0x0000000e00bf7202 */ /* 0x000fe20000000f00 */
[----:B------:R-:W-:Y:S06]  /*22c60*/  BRA `(.L_x_9797) ;  /* 0xfffffe5c00d47947 */ /* 0x000fec000383ffff */
.L_x_9507:
        /* <DEDUP_REMOVED lines=8> */
.L_x_9799:
[----:B------:R-:W-:Y:S05]  /*22cf0*/  BSYNC B1 ;  /* 0x0000000000017941 */ /* 0x000fea0003800000 */
.L_x_9798:
        /* <DEDUP_REMOVED lines=8> */
.L_x_9800:
[----:B------:R-:W-:Y:S02]  /*22d80*/  IMAD.MOV.U32 R13, RZ, RZ, R8 ;  /* 0x000000ffff0d7224 */ /* 0x000fe400078e0008 */
[----:B------:R-:W-:-:S07]  /*22d90*/  IMAD.MOV.U32 R3, RZ, RZ, R14 ;  /* 0x000000ffff037224 */ /* 0x000fce00078e000e */
[----:B------:R-:W-:Y:S05]  /*22da0*/  WARPSYNC.COLLECTIVE R15, `(.L_x_9801) ;  /* 0x000000000f087348 */ /* 0x000fea0003c00000 */
[----:B------:R0:W1:Y:S02]  /*22db0*/  SHFL.IDX P6, R14, R13, R12, R11 ;  /* 0x0000000c0d0e7389 */ /* 0x00006400000c000b */
[----:B01----:R-:W-:Y:S01]  /*22dc0*/  ENDCOLLECTIVE ;  /* 0x000000000000791b */ /* 0x003fe20003800000 */
.L_x_9801:
[----:B------:R-:W-:Y:S01]  /*22dd0*/  IMAD.MOV.U32 R13, RZ, RZ, R7 ;  /* 0x000000ffff0d7224 */ /* 0x000fe200078e0007 */
[----:B------:R-:W-:-:S07]  /*22de0*/  MOV R4, R14 ;  /* 0x0000000e00047202 */ /* 0x000fce0000000f00 */
[----:B------:R-:W-:Y:S05]  /*22df0*/  WARPSYNC.COLLECTIVE R15, `(.L_x_9802) ;  /* 0x000000000f087348 */ /* 0x000fea0003c00000 */
[----:B------:R0:W1:Y:S02]  /*22e00*/  SHFL.IDX P6, R14, R13, R12, R11 ;  /* 0x0000000c0d0e7389 */ /* 0x00006400000c000b */
[----:B01----:R-:W-:Y:S01]  /*22e10*/  ENDCOLLECTIVE ;  /* 0x000000000000791b */ /* 0x003fe20003800000 */
.L_x_9802:
[----:B------:R-:W-:Y:S05]  /*22e20*/  BRA `(.L_x_9803) ;  /* 0xfffffe6400307947 */ /* 0x000fea000383ffff */
.L_x_9510:
[----:B------:R-:W-:Y:S01]  /*22e30*/  BSSY B1, `(.L_x_9804) ;  /* 0x0000008000017945 */ /* 0x000fe20003800000 */
[----:B0-----:R-:W-:Y:S01]  /*22e40*/  IMAD.MOV.U32 R13, RZ, RZ, R6 ;  /* 0x000000ffff0d7224 */ /* 0x001fe200078e0006 */
[----:B------:R-:W-:Y:S01]  /*22e50*/  MOV R11, 0x181f ;  /* 0x0000181f000b7802 */ /* 0x000fe20000000f00 */
[----:B------:R-:W-:Y:S02]  /*22e60*/  IMAD.MOV.U32 R12, RZ, RZ, 0x1 ;  /* 0x00000001ff0c7424 */ /* 0x000fe400078e00ff */
[----:B------:R-:W-:-:S07]  /*22e70*/  IMAD.MOV.U32 R15, RZ, RZ, -0x1 ;  /* 0xffffffffff0f7424 */ /* 0x000fce00078e00ff */
[----:B------:R-:W-:Y:S05]  /*22e80*/  WARPSYNC.COLLECTIVE R15, `(.L_x_9805) ;  /* 0x000000000f087348 */ /* 0x000fea0003c00000 */
[----:B------:R0:W1:Y:S02]  /*22e90*/  SHFL.IDX P6, R14, R13, R12, R11 ;  /* 0x0000000c0d0e7389 */ /* 0x00006400000c000b */
[----:B01----:R-:W-:Y:S01]  /*22ea0*/  ENDCOLLECTIVE ;  /* 0x000000000000791b */ /* 0x003fe20003800000 */
.L_x_9805:
[----:B------:R-:W-:Y:S05]  /*22eb0*/  BSYNC B1 ;  /* 0x0000000000017941 */ /* 0x000fea0003800000 */
.L_x_9804:
        /* <DEDUP_REMOVED lines=8> */
.L_x_9806:
[----:B------:R-:W-:Y:S01]  /*22f40*/  MOV R13, R8 ;  /* 0x00000008000d7202 */ /* 0x000fe20000000f00 */
[----:B------:R-:W-:-:S07]  /*22f50*/  IMAD.MOV.U32 R3, RZ, RZ, R14 ;  /* 0x000000ffff037224 */ /* 0x000fce00078e000e */
[----:B------:R-:W-:Y:S05]  /*22f60*/  WARPSYNC.COLLECTIVE R15, `(.L_x_9807) ;  /* 0x000000000f087348 */ /* 0x000fea0003c00000 */
[----:B------:R0:W1:Y:S02]  /*22f70*/  SHFL.IDX P6, R14, R13, R12, R11 ;  /* 0x0000000c0d0e7389 */ /* 0x00006400000c000b */
[----:B01----:R-:W-:Y:S01]  /*22f80*/  ENDCOLLECTIVE ;  /* 0x000000000000791b */ /* 0x003fe20003800000 */
.L_x_9807:
[----:B------:R-:W-:Y:S02]  /*22f90*/  IMAD.MOV.U32 R13, RZ, RZ, R7 ;  /* 0x000000ffff0d7224 */ /* 0x000fe400078e0007 */
[----:B------:R-:W-:-:S07]  /*22fa0*/  IMAD.MOV.U32 R4, RZ, RZ, R14 ;  /* 0x000000ffff047224 */ /* 0x000fce00078e000e */
[----:B------:R-:W-:Y:S05]  /*22fb0*/  WARPSYNC.COLLECTIVE R15, `(.L_x_9808) ;  /* 0x000000000f087348 */ /* 0x000fea0003c00000 */
[----:B------:R0:W1:Y:S02]  /*22fc0*/  SHFL.IDX P6, R14, R13, R12, R11 ;  /* 0x0000000c0d0e7389 */ /* 0x00006400000c000b */
[----:B01----:R-:W-:Y:S01]  /*22fd0*/  ENDCOLLECTIVE ;  /* 0x000000000000791b */ /* 0x003fe20003800000 */
.L_x_9808:
[----:B------:R-:W-:Y:S05]  /*22fe0*/  BRA `(.L_x_9809) ;  /* 0xfffffe64009c7947 */ /* 0x000fea000383ffff */
.L_x_9513:
[----:B------:R-:W-:Y:S01]  /*22ff0*/  BSSY B1, `(.L_x_9810) ;  /* 0x0000008000017945 */ /* 0x000fe20003800000 */
[----:B0-----:R-:W-:Y:S01]  /*23000*/  IMAD.MOV.U32 R13, RZ, RZ, R6 ;  /* 0x000000ffff0d7224 */ /* 0x001fe200078e0006 */
[----:B------:R-:W-:Y:S01]  /*23010*/  MOV R12, 0x2 ;  /* 0x00000002000c7802 */ /* 0x000fe20000000f00 */
[----:B------:R-:W-:Y:S02]  /*23020*/  IMAD.MOV.U32 R11, RZ, RZ, 0x181f ;  /* 0x0000181fff0b7424 */ /* 0x000fe400078e00ff */
[----:B------:R-:W-:-:S07]  /*23030*/  IMAD.MOV.U32 R15, RZ, RZ, -0x1 ;  /* 0xffffffffff0f7424 */ /* 0x000fce00078e00ff */
[----:B-1----:R-:W-:Y:S05]  /*23040*/  WARPSYNC.COLLECTIVE R15, `(.L_x_9811) ;  /* 0x000000000f087348 */ /* 0x002fea0003c00000 */
[----:B------:R0:W2:Y:S02]  /*23050*/  SHFL.IDX P6, R14, R13, R12, R11 ;  /* 0x0000000c0d0e7389 */ /* 0x0000a400000c000b */
[----:B012---:R-:W-:Y:S01]  /*23060*/  ENDCOLLECTIVE ;  /* 0x000000000000791b */ /* 0x007fe20003800000 */
.L_x_9811:
[----:B------:R-:W-:Y:S05]  /*23070*/  BSYNC B1 ;  /* 0x0000000000017941 */ /* 0x000fea0003800000 */
.L_x_9810:
        /* <DEDUP_REMOVED lines=8> */
.L_x_9812:
[----:B------:R-:W-:Y:S01]  /*23100*/  IMAD.MOV.U32 R13, RZ, RZ, R8 ;  /* 0x000000ffff0d7224 */ /* 0x000fe200078e0008 */
[----:B------:R-:W-:-:S07]  /*23110*/  MOV R3, R14 ;  /* 0x0000000e00037202 */ /* 0x000fce0000000f00 */
[----:B------:R-:W-:Y:S05]  /*23120*/  WARPSYNC.COLLECTIVE R15, `(.L_x_9813) ;  /* 0x000000000f087348 */ /* 0x000fea0003c00000 */
[----:B------:R0:W1:Y:S02]  /*23130*/  SHFL.IDX P6, R14, R13, R12, R11 ;  /* 0x0000000c0d0e7389 */ /* 0x00006400000c000b */
[----:B01----:R-:W-:Y:S01]  /*23140*/  ENDCOLLECTIVE ;  /* 0x000000000000791b */ /* 0x003fe20003800000 */
.L_x_9813:
[----:B------:R-:W-:Y:S02]  /*23150*/  IMAD.MOV.U32 R13, RZ, RZ, R7 ;  /* 0x000000ffff0d7224 */ /* 0x000fe400078e0007 */
[----:B------:R-:W-:-:S07]  /*23160*/  IMAD.MOV.U32 R4, RZ, RZ, R14 ;  /* 0x000000ffff047224 */ /* 0x000fce00078e000e */
[----:B------:R-:W-:Y:S05]  /*23170*/  WARPSYNC.COLLECTIVE R15, `(.L_x_9814) ;  /* 0x000000000f087348 */ /* 0x000fea0003c00000 */
[----:B------:R0:W1:Y:S02]  /*23180*/  SHFL.IDX P6, R14, R13, R12, R11 ;  /* 0x0000000c0d0e7389 */ /* 0x00006400000c000b */
[----:B01----:R-:W-:Y:S01]  /*23190*/  ENDCOLLECTIVE ;  /* 0x000000000000791b */ /* 0x003fe20003800000 */
.L_x_9814:
[----:B------:R-:W-:Y:S05]  /*231a0*/  BRA `(.L_x_9815) ;  /* 0xfffffe6400f07947 */ /* 0x000fea000383ffff */
.L_x_9516:
[----:B------:R-:W-:Y:S01]  /*231b0*/  BSSY B1, `(.L_x_9816) ;  /* 0x0000008000017945 */ /* 0x000fe20003800000 */
[----:B------:R-:W-:Y:S01]  /*231c0*/  MOV R13, R6 ;  /* 0x00000006000d7202 */ /* 0x000fe20000000f00 */
[----:B------:R-:W-:Y:S02]  /*231d0*/  IMAD.MOV.U32 R12, RZ, RZ, 0x3 ;  /* 0x00000003ff0c7424 */ /* 0x000fe400078e00ff */
[----:B------:R-:W-:Y:S02]  /*231e0*/  IMAD.MOV.U32 R11, RZ, RZ, 0x181f ;  /* 0x0000181fff0b7424 */ /* 0x000fe400078e00ff */
[----:B------:R-:W-:-:S07]  /*231f0*/  IMAD.MOV.U32 R15, RZ, RZ, -0x1 ;  /* 0xffffffffff0f7424 */ /* 0x000fce00078e00ff */
[----:B--2---:R-:W-:Y:S05]  /*23200*/  WARPSYNC.COLLECTIVE R15, `(.L_x_9817) ;  /* 0x000000000f087348 */ /* 0x004fea0003c00000 */
[----:B------:R0:W1:Y:S02]  /*23210*/  SHFL.IDX P6, R14, R13, R12, R11 ;  /* 0x0000000c0d0e7389 */ /* 0x00006400000c000b */
[----:B012---:R-:W-:Y:S01]  /*23220*/  ENDCOLLECTIVE ;  /* 0x000000000000791b */ /* 0x007fe20003800000 */
.L_x_9817:
[----:B------:R-:W-:Y:S05]  /*23230*/  BSYNC B1 ;  /* 0x0000000000017941 */ /* 0x000fea0003800000 */
.L_x_9816:
        /* <DEDUP_REMOVED lines=8> */
.L_x_9818:
[----:B------:R-:W-:Y:S02]  /*232c0*/  IMAD.MOV.U32 R13, RZ, RZ, R8 ;  /* 0x000000ffff0d7224 */ /* 0x000fe400078e0008 */
[----:B------:R-:W-:-:S07]  /*232d0*/  IMAD.MOV.U32 R3, RZ, RZ, R14 ;  /* 0x000000ffff037224 */ /* 0x000fce00078e000e */
[----:B------:R-:W-:Y:S05]  /*232e0*/  WARPSYNC.COLLECTIVE R15, `(.L_x_9819) ;  /* 0x000000000f087348 */ /* 0x000fea0003c00000 */
[----:B------:R0:W1:Y:S02]  /*232f0*/  SHFL.IDX P6, R14, R13, R12, R11 ;  /* 0x0000000c0d0e7389 */ /* 0x00006400000c000b */
[----:B01----:R-:W-:Y:S01]  /*23300*/  ENDCOLLECTIVE ;  /* 0x000000000000791b */ /* 0x003fe20003800000 */
.L_x_9819:
[----:B------:R-:W-:Y:S01]  /*23310*/  MOV R13, R7 ;  /* 0x00000007000d7202 */ /* 0x000fe20000000f00 */
[----:B------:R-:W-:-:S07]  /*23320*/  IMAD.MOV.U32 R4, RZ, RZ, R14 ;  /* 0x000000ffff047224 */ /* 0x000fce00078e000e */
[----:B------:R-:W-:Y:S05]  /*23330*/  WARPSYNC.COLLECTIVE R15, `(.L_x_9820) ;  /* 0x000000000f087348 */ /* 0x000fea0003c00000 */
[----:B------:R0:W1:Y:S02]  /*23340*/  SHFL.IDX P6, R14, R13, R12, R11 ;  /* 0x0000000c0d0e7389 */ /* 0x00006400000c000b */
[----:B01----:R-:W-:Y:S01]  /*23350*/  ENDCOLLECTIVE ;  /* 0x000000000000791b */ /* 0x003fe20003800000 */
.L_x_9820:
[----:B------:R-:W-:Y:S05]  /*23360*/  BRA `(.L_x_9821) ;  /* 0xfffffe68004c7947 */ /* 0x000fea000383ffff */
.L_x_9520:
[----:B0-----:R0:W1:Y:S02]  /*23370*/  SYNCS.PHASECHK.TRANS64.TRYWAIT P0, [R18+URZ+0x28800], R5 ;  /* 0x02880005120075a7 */ /* 0x001064000800017f */
[----:B-1----:R-:W-:Y:S05]  /*23380*/  @!P0 NANOSLEEP.SYNCS 0x989680 ;  /* 0x009896800000895d */ /* 0x002fea0003900000 */
[----:B------:R-:W1:Y:S02]  /*23390*/  @!P0 SYNCS.PHASECHK.TRANS64 P0, [R18+URZ+0x28800], R5 ;  /* 0x02880005120085a7 */ /* 0x000e64000800007f */
[----:B-1----:R-:W-:Y:S05]  /*233a0*/  @!P0 BRA `(.L_x_9520) ;  /* 0xfffffffc00f08947 */ /* 0x002fea000383ffff */
[----:B------:R-:W-:Y:S05]  /*233b0*/  BRA `(.L_x_9822) ;  /* 0xfffffe6c00087947 */ /* 0x000fea000383ffff */
.L_x_9536:
[----:B------:R-:W0:Y:S01]  /*233c0*/  LDC R56, c[0x0][0x3f4] ;  /* 0x0000fd00ff387b82 */ /* 0x000e220000000800 */
[----:B------:R-:W-:Y:S01]  /*233d0*/  BSSY B1, `(.L_x_9823) ;  /* 0x0000008000017945 */ /* 0x000fe20003800000 */
[----:B--2---:R-:W-:Y:S01]  /*233e0*/  IMAD.MOV.U32 R13, RZ, RZ, R35 ;  /* 0x000000ffff0d7224 */ /* 0x004fe200078e0023 */
[----:B------:R-:W-:Y:S01]  /*233f0*/  MOV R15, 0xffffffff ;  /* 0xffffffff000f7802 */ /* 0x000fe20000000f00 */
[----:B------:R-:W-:Y:S02]  /*23400*/  IMAD.MOV.U32 R12, RZ, RZ, RZ ;  /* 0x000000ffff0c7224 */ /* 0x000fe400078e00ff */
[----:B------:R-:W-:-:S07]  /*23410*/  IMAD.MOV.U32 R11, RZ, RZ, 0x181f ;  /* 0x0000181fff0b7424 */ /* 0x000fce00078e00ff */
[----:B01----:R-:W-:Y:S05]  /*23420*/  WARPSYNC.COLLECTIVE R15, `(.L_x_9824) ;  /* 0x000000000f087348 */ /* 0x003fea0003c00000 */
[----:B------:R2:W3:Y:S02]  /*23430*/  SHFL.IDX P6, R14, R13, R12, R11 ;  /* 0x0000000c0d0e7389 */ /* 0x0004e400000c000b */
[----:B0123--:R-:W-:Y:S01]  /*23440*/  ENDCOLLECTIVE ;  /* 0x000000000000791b */ /* 0x00ffe20003800000 */
.L_x_9824:
[----:B------:R-:W-:Y:S05]  /*23450*/  BSYNC B1 ;  /* 0x0000000000017941 */ /* 0x000fea0003800000 */
.L_x_9823:
[----:B------:R-:W-:Y:S01]  /*23460*/  IMAD.MOV.U32 R13, RZ, RZ, R32 ;  /* 0x000000ffff0d7224 */ /* 0x000fe200078e0020 */
[----:B------:R-:W-:Y:S01]  /*23470*/  MOV R11, 0x181f ;  /* 0x0000181f000b7802 */ /* 0x000fe20000000f00 */
[----:B------:R-:W-:Y:S01]  /*23480*/  IMAD.MOV.U32 R12, RZ, RZ, RZ ;  /* 0x000000ffff0c7224 */ /* 0x000fe200078e00ff */
[----:B------:R-:W-:Y:S01]  /*23490*/  ISETP.GE.AND P0, PT, R16, R56, PT ;  /* 0x000000381000720c */ /* 0x000fe20003f06270 */
[----:B------:R-:W-:Y:S02]  /*234a0*/  IMAD.MOV.U32 R15, RZ, RZ, -0x1 ;  /* 0xffffffffff0f7424 */ /* 0x000fe400078e00ff */
[----:B------:R-:W-:Y:S02]  /*234b0*/  IMAD.MOV.U32 R0, RZ, RZ, R14 ;  /* 0x000000ffff007224 */ /* 0x000fe400078e000e */
[----:B------:R-:W-:-:S08]  /*234c0*/  IMAD R3, R194, R5, RZ ;  /* 0x00000005c2037224 */ /* 0x000fd000078e02ff */
[----:B------:R-:W-:Y:S05]  /*234d0*/  WARPSYNC.COLLECTIVE R15, `(.L_x_9825) ;  /* 0x000000000f087348 */ /* 0x000fea0003c00000 */
[----:B------:R0:W1:Y:S02]  /*234e0*/  SHFL.IDX P6, R14, R13, R12, R11 ;  /* 0x0000000c0d0e7389 */ /* 0x00006400000c000b */
[----:B01----:R-:W-:Y:S01]  /*234f0*/  ENDCOLLECTIVE ;  /* 0x000000000000791b */ /* 0x003fe20003800000 */
.L_x_9825:
        /* <DEDUP_REMOVED lines=8> */
.L_x_9826:
[----:B------:R-:W-:-:S04]  /*23580*/  @!P1 IADD3 R4, P2, R4, R21, RZ ;  /* 0x0000001504049210 */ /* 0x000fc80007f5e0ff */
[----:B------:R-:W-:Y:S01]  /*23590*/  @!P1 MOV R8, R4 ;  /* 0x0000000400089202 */ /* 0x000fe20000000f00 */
[----:B------:R-:W-:-:S04]  /*235a0*/  @!P1 IMAD.X R7, R0, 0x1, R6, P2 ;  /* 0x0000000100079824 */ /* 0x000fc800010e0606 */
[----:B------:R-:W-:Y:S02]  /*235b0*/  @!P1 IMAD.MOV.U32 R9, RZ, RZ, R7 ;  /* 0x000000ffff099224 */ /* 0x000fe400078e0007 */
[----:B------:R-:W-:Y:S01]  /*235c0*/  IMAD.MOV.U32 R13, RZ, RZ, R34 ;  /* 0x000000ffff0d7224 */ /* 0x000fe200078e0022 */
[----:B------:R-:W-:-:S07]  /*235d0*/  MOV R5, R14 ;  /* 0x0000000e00057202 */ /* 0x000fce0000000f00 */
[----:B------:R-:W-:Y:S05]  /*235e0*/  WARPSYNC.COLLECTIVE R15, `(.L_x_9827) ;  /* 0x000000000f087348 */ /* 0x000fea0003c00000 */
[----:B------:R0:W1:Y:S02]  /*235f0*/  SHFL.IDX P6, R14, R13, R12, R11 ;  /* 0x0000000c0d0e7389 */ /* 0x00006400000c000b */
[----:B01----:R-:W-:Y:S01]  /*23600*/  ENDCOLLECTIVE ;  /* 0x000000000000791b */ /* 0x003fe20003800000 */
.L_x_9827:
        /* <DEDUP_REMOVED lines=10> */
[----:B--2---:R-:W-:Y:S01]  /*236b0*/  @!P1 IMAD.MOV.U32 R49, RZ, RZ, R9 ;  /* 0x000000ffff319224 */ /* 0x004fe200078e0009 */
[----:B------:R-:W-:Y:S01]  /*236c0*/  @!P1 MOV R48, R8 ;  /* 0x0000000800309202 */ /* 0x000fe20000000f00 */
[----:B------:R-:W-:Y:S01]  /*236d0*/  @!P1 IMAD.MOV.U32 R51, RZ, RZ, R11 ;  /* 0x000000ffff339224 */ /* 0x000fe200078e000b */
[----:B------:R-:W-:Y:S01]  /*236e0*/  MOV R11, 0x181f ;  /* 0x0000181f000b7802 */ /* 0x000fe20000000f00 */
[----:B------:R-:W-:Y:S01]  /*236f0*/  IMAD.MOV.U32 R12, RZ, RZ, R49 ;  /* 0x000000ffff0c7224 */ /* 0x000fe200078e0031 */
[----:B------:R-:W-:Y:S01]  /*23700*/  @!P1 MOV R50, R10 ;  /* 0x0000000a00329202 */ /* 0x000fe20000000f00 */
[----:B------:R-:W-:Y:S01]  /*23710*/  IMAD.MOV.U32 R0, RZ, RZ, R48 ;  /* 0x000000ffff007224 */ /* 0x000fe200078e0030 */
[----:B------:R-:W-:-:S02]  /*23720*/  MOV R24, R51 ;  /* 0x0000003300187202 */ /* 0x000fc40000000f00 */
[----:B------:R-:W-:Y:S01]  /*23730*/  PRMT R67, R12, 0x7610, R67 ;  /* 0x000076100c437816 */ /* 0x000fe20000000043 */
[----:B------:R-:W-:Y:S01]  /*23740*/  IMAD.MOV.U32 R12, RZ, RZ, 0x1 ;  /* 0x00000001ff0c7424 */ /* 0x000fe200078e00ff */
[----:B------:R-:W-:Y:S01]  /*23750*/  PRMT R65, R65, 0x5410, R0 ;  /* 0x0000541041417816 */ /* 0x000fe20000000000 */
[----:B------:R-:W-:-:S07]  /*23760*/  IMAD.MOV.U32 R10, RZ, RZ, R50 ;  /* 0x000000ffff0a7224 */ /* 0x000fce00078e0032 */
[----:B-----5:R-:W-:Y:S05]  /*23770*/  WARPSYNC.COLLECTIVE R15, `(.L_x_9828) ;  /* 0x000000000f087348 */ /* 0x020fea0003c00000 */
[----:B------:R0:W1:Y:S02]  /*23780*/  SHFL.IDX P6, R14, R13, R12, R11 ;  /* 0x0000000c0d0e7389 */ /* 0x00006400000c000b */
[----:B01---5:R-:W-:Y:S01]  /*23790*/  ENDCOLLECTIVE ;  /* 0x000000000000791b */ /* 0x023fe20003800000 */
.L_x_9828:
[----:B------:R-:W-:Y:S02]  /*237a0*/  PRMT R52, R10, 0x5410, R24 ;  /* 0x000054100a347816 */ /* 0x000fe40000000018 */
[----:B------:R-:W-:Y:S01]  /*237b0*/  CS2R R24, SRZ ;  /* 0x0000000000187805 */ /* 0x000fe2000001ff00 */
[----:B------:R-:W-:Y:S01]  /*237c0*/  @!P1 IMAD.MOV.U32 R38, RZ, RZ, R4 ;  /* 0x000000ffff269224 */ /* 0x000fe200078e0004 */
[----:B------:R-:W-:Y:S01]  /*237d0*/  @!P1 MOV R21, R7 ;  /* 0x0000000700159202 */ /* 0x000fe20000000f00 */
[----:B------:R-:W-:Y:S02]  /*237e0*/  @!P1 IMAD.MOV.U32 R39, RZ, RZ, R5 ;  /* 0x000000ffff279224 */ /* 0x000fe400078e0005 */
[----:B------:R-:W-:Y:S01]  /*237f0*/  @!P1 IMAD.MOV.U32 R20, RZ, RZ, R6 ;  /* 0x000000ffff149224 */ /* 0x000fe200078e0006 */
[----:B------:R-:W-:Y:S01]  /*23800*/  MOV R7, R21 ;  /* 0x0000001500077202 */ /* 0x000fe20000000f00 */
[----:B------:R-:W-:Y:S02]  /*23810*/  IMAD.MOV.U32 R13, RZ, RZ, R32 ;  /* 0x000000ffff0d7224 */ /* 0x000fe400078e0020 */
[----:B------:R-:W-:Y:S01]  /*23820*/  IMAD.MOV.U32 R4, RZ, RZ, R38 ;  /* 0x000000ffff047224 */ /* 0x000fe200078e0026 */
[----:B------:R-:W-:Y:S01]  /*23830*/  PRMT R65, R7, 0x7610, R65 ;  /* 0x0000761007417816 */ /* 0x000fe20000000041 */
[----:B------:R-:W-:-:S02]  /*23840*/  IMAD.MOV.U32 R5, RZ, RZ, R39 ;  /* 0x000000ffff057224 */ /* 0x000fc400078e0027 */
[----:B------:R-:W-:-:S03]  /*23850*/  IMAD.MOV.U32 R6, RZ, RZ, R20 ;  /* 0x000000ffff067224 */ /* 0x000fc600078e0014 */
[----:B------:R-:W-:Y:S01]  /*23860*/  PRMT R67, R67, 0x5410, R5 ;  /* 0x0000541043437816 */ /* 0x000fe20000000005 */
[----:B------:R-:W-:Y:S01]  /*23870*/  IMAD.MOV.U32 R0, RZ, RZ, R14 ;  /* 0x000000ffff007224 */ /* 0x000fe200078e000e */
[----:B------:R-:W-:-:S07]  /*23880*/  PRMT R66, R6, 0x5410, R4 ;  /* 0x0000541006427816 */ /* 0x000fce0000000004 */
[----:B------:R-:W-:Y:S05]  /*23890*/  WARPSYNC.COLLECTIVE R15, `(.L_x_9829) ;  /* 0x000000000f087348 */ /* 0x000fea0003c00000 */
[----:B------:R0:W1:Y:S02]  /*238a0*/  SHFL.IDX P6, R14, R13, R12, R11 ;  /* 0x0000000c0d0e7389 */ /* 0x00006400000c000b */
[----:B01----:R-:W-:Y:S01]  /*238b0*/  ENDCOLLECTIVE ;  /* 0x000000000000791b */ /* 0x003fe20003800000 */
.L_x_9829:
[----:B------:R-:W-:Y:S01]  /*238c0*/  MOV R13, R33 ;  /* 0x00000021000d7202 */ /* 0x000fe20000000f00 */
[----:B------:R-:W-:-:S07]  /*238d0*/  IMAD.MOV.U32 R8, RZ, RZ, R14 ;  /* 0x000000ffff087224 */ /* 0x000fce00078e000e */
[----:B------:R-:W-:Y:S05]  /*238e0*/  WARPSYNC.COLLECTIVE R15, `(.L_x_9830) ;  /* 0x000000000f087348 */ /* 0x000fea0003c00000 */
[----:B------:R0:W1:Y:S02]  /*238f0*/  SHFL.IDX P6, R14, R13, R12, R11 ;  /* 0x0000000c0d0e7389 */ /* 0x00006400000c000b */
[----:B01----:R-:W-:Y:S01]  /*23900*/  ENDCOLLECTIVE ;  /* 0x000000000000791b */ /* 0x003fe20003800000 */
.L_x_9830:
[----:B------:R-:W-:Y:S02]  /*23910*/  IMAD.MOV.U32 R13, RZ, RZ, R34 ;  /* 0x000000ffff0d7224 */ /* 0x000fe400078e0022 */
[----:B------:R-:W-:-:S07]  /*23920*/  IMAD.MOV.U32 R9, RZ, RZ, R14 ;  /* 0x000000ffff097224 */ /* 0x000fce00078e000e */
[----:B------:R-:W-:Y:S05]  /*23930*/  WARPSYNC.COLLECTIVE R15, `(.L_x_9831) ;  /* 0x000000000f087348 */ /* 0x000fea0003c00000 */
[----:B------:R0:W1:Y:S02]  /*23940*/  SHFL.IDX P6, R14, R13, R12, R11 ;  /* 0x0000000c0d0e7389 */ /* 0x00006400000c000b */
[----:B01----:R-:W-:Y:S01]  /*23950*/  ENDCOLLECTIVE ;  /* 0x000000000000791b */ /* 0x003fe20003800000 */
.L_x_9831:
[----:B------:R-:W-:Y:S05]  /*23960*/  BRA `(.L_x_9832) ;  /* 0xfffffe8000cc7947 */ /* 0x000fea000383ffff */
.L_x_9539:
[----:B------:R-:W-:Y:S01]  /*23970*/  BSSY B1, `(.L_x_9833) ;  /* 0x0000008000017945 */ /* 0x000fe20003800000 */
[----:B--2---:R-:W-:Y:S01]  /*23980*/  IMAD.MOV.U32 R13, RZ, RZ, R35 ;  /* 0x000000ffff0d7224 */ /* 0x004fe200078e0023 */
[----:B-1----:R-:W-:Y:S01]  /*23990*/  MOV R15, 0xffffffff ;  /* 0xffffffff000f7802 */ /* 0x002fe20000000f00 */
[----:B------:R-:W-:Y:S02]  /*239a0*/  IMAD.MOV.U32 R12, RZ, RZ, 0x2 ;  /* 0x00000002ff0c7424 */ /* 0x000fe400078e00ff */
[----:B------:R-:W-:-:S07]  /*239b0*/  IMAD.MOV.U32 R11, RZ, RZ, 0x181f ;  /* 0x0000181fff0b7424 */ /* 0x000fce00078e00ff */
[----:B------:R-:W-:Y:S05]  /*239c0*/  WARPSYNC.COLLECTIVE R15, `(.L_x_9834) ;  /* 0x000000000f087348 */ /* 0x000fea0003c00000 */
[----:B------:R0:W1:Y:S02]  /*239d0*/  SHFL.IDX P6, R14, R13, R12, R11 ;  /* 0x0000000c0d0e7389 */ /* 0x00006400000c000b */
[----:B01----:R-:W-:Y:S01]  /*239e0*/  ENDCOLLECTIVE ;  /* 0x000000000000791b */ /* 0x003fe20003800000 */
.L_x_9834:
[----:B------:R-:W-:Y:S05]  /*239f0*/  BSYNC B1 ;  /* 0x0000000000017941 */ /* 0x000fea0003800000 */
.L_x_9833:
        /* <DEDUP_REMOVED lines=9> */
.L_x_9835:
[----:B------:R-:W-:Y:S02]  /*23a90*/  ISETP.GE.OR P1, PT, R10, R3, P0 ;  /* 0x000000030a00720c */ /* 0x000fe40000726670 */
[----:B------:R-:W-:-:S11]  /*23aa0*/  MOV R13, R33 ;  /* 0x00000021000d7202 */ /* 0x000fd60000000f00 */
[C---:B------:R-:W-:Y:S02]  /*23ab0*/  @!P1 SHF.L.U32 R31, R16.reuse, 0x1, RZ ;  /* 0x00000001101f9819 */ /* 0x040fe400000006ff */
[----:B------:R-:W-:Y:S01]  /*23ac0*/  @!P1 SHF.L.U64.HI R29, R16, 0x1, R17 ;  /* 0x00000001101d9819 */ /* 0x000fe20000010211 */
[----:B------:R-:W-:-:S07]  /*23ad0*/  IMAD.MOV.U32 R8, RZ, RZ, R14 ;  /* 0x000000ffff087224 */ /* 0x000fce00078e000e */
[----:B------:R-:W-:Y:S05]  /*23ae0*/  WARPSYNC.COLLECTIVE R15, `(.L_x_9836) ;  /* 0x000000000f087348 */ /* 0x000fea0003c00000 */
[----:B------:R0:W1:Y:S02]  /*23af0*/  SHFL.IDX P6, R14, R13, R12, R11 ;  /* 0x0000000c0d0e7389 */ /* 0x00006400000c000b */
[----:B01----:R-:W-:Y:S01]  /*23b00*/  ENDCOLLECTIVE ;  /* 0x000000000000791b */ /* 0x003fe20003800000 */
.L_x_9836:
[----:B------:R-:W-:-:S05]  /*23b10*/  @!P1 IADD3 R8, P2, R8, R31, RZ ;  /* 0x0000001f08089210 */ /* 0x000fca0007f5e0ff */
[----:B------:R-:W-:Y:S02]  /*23b20*/  @!P1 IMAD.X R9, R0, 0x1, R29, P2 ;  /* 0x0000000100099824 */ /* 0x000fe400010e061d */
[----:B------:R-:W-:Y:S02]  /*23b30*/  IMAD.MOV.U32 R13, RZ, RZ, R34 ;  /* 0x000000ffff0d7224 */ /* 0x000fe400078e0022 */
[----:B------:R-:W-:-:S07]  /*23b40*/  IMAD.MOV.U32 R28, RZ, RZ, R14 ;  /* 0x000000ffff1c7224 */ /* 0x000fce00078e000e */
[----:B------:R-:W-:Y:S05]  /*23b50*/  WARPSYNC.COLLECTIVE R15, `(.L_x_9837) ;  /* 0x000000000f087348 */ /* 0x000fea0003c00000 */
[----:B------:R0:W1:Y:S02]  /*23b60*/  SHFL.IDX P6, R14, R13, R12, R11 ;  /* 0x0000000c0d0e7389 */ /* 0x00006400000c000b */
[----:B01----:R-:W-:Y:S01]  /*23b70*/  ENDCOLLECTIVE ;  /* 0x000000000000791b */ /* 0x003fe20003800000 */
.L_x_9837:
[----:B------:R-:W2:Y:S01]  /*23b80*/  @!P1 LD.E.128 R8, desc[UR42][R8.64] ;  /* 0x0000002a08089980 */ /* 0x000ea2000c101d00 */
[----:B------:R-:W-:-:S05]  /*23b90*/  @!P1 IADD3 R14, P2, R14, R31, RZ ;  /* 0x0000001f0e0e9210 */ /* 0x000fca0007f5e0ff */
[----:B------:R-:W-:-:S05]  /*23ba0*/  @!P1 IMAD.X R29, R28, 0x1, R29, P2 ;  /* 0x000000011c1d9824 */ /* 0x000fca00010e061d */
[----:B------:R-:W-:-:S05]  /*23bb0*/  @!P1 MOV R15, R29 ;  /* 0x0000001d000f9202 */ /* 0x000fca0000000f00 */
[----:B------:R0:W5:Y:S01]  /*23bc0*/  @!P1 LD.E.128 R28, desc[UR42][R14.64] ;  /* 0x0000002a0e1c9980 */ /* 0x000162000c101d00 */
[----:B------:R-:W-:Y:S02]  /*23bd0*/  CS2R R44, SRZ ;  /* 0x00000000002c7805 */ /* 0x000fe4000001ff00 */
[----:B------:R-:W-:Y:S01]  /*23be0*/  CS2R R46, SRZ ;  /* 0x00000000002e7805 */ /* 0x000fe2000001ff00 */
[----:B------:R-:W-:Y:S01]  /*23bf0*/  IMAD.MOV.U32 R13, RZ, RZ, R35 ;  /* 0x000000ffff0d7224 */ /* 0x000fe200078e0023 */
[----:B------:R-:W-:Y:S02]  /*23c00*/  CS2R R40, SRZ ;  /* 0x0000000000287805 */ /* 0x000fe4000001ff00 */
[----:B------:R-:W-:Y:S01]  /*23c10*/  CS2R R42, SRZ ;  /* 0x00000000002a7805 */ /* 0x000fe2000001ff00 */
[----:B0-----:R-:W-:Y:S02]  /*23c20*/  IMAD.MOV.U32 R15, RZ, RZ, -0x1 ;  /* 0xffffffffff0f7424 */ /* 0x001fe400078e00ff */
[----:B--2---:R-:W-:Y:S01]  /*23c30*/  @!P1 IMAD.MOV.U32 R44, RZ, RZ, R8 ;  /* 0x000000ffff2c9224 */ /* 0x004fe200078e0008 */
[----:B------:R-:W-:Y:S01]  /*23c40*/  @!P1 MOV R47, R11 ;  /* 0x0000000b002f9202 */ /* 0x000fe20000000f00 */
[----:B------:R-:W-:Y:S01]  /*23c50*/  @!P1 IMAD.MOV.U32 R45, RZ, RZ, R9 ;  /* 0x000000ffff2d9224 */ /* 0x000fe200078e0009 */
[----:B------:R-:W-:Y:S01]  /*23c60*/  MOV R11, 0x181f ;  /* 0x0000181f000b7802 */ /* 0x000fe20000000f00 */
[----:B------:R-:W-:Y:S01]  /*23c70*/  @!P1 IMAD.MOV.U32 R46, RZ, RZ, R10 ;  /* 0x000000ffff2e9224 */ /* 0x000fe200078e000a */
[----:B------:R-:W-:Y:S01]  /*23c80*/  MOV R0, R44 ;  /* 0x0000002c00007202 */ /* 0x000fe20000000f00 */
[----:B------:R-:W-:-:S02]  /*23c90*/  IMAD.MOV.U32 R12, RZ, RZ, R45 ;  /* 0x000000ffff0c7224 */ /* 0x000fc400078e002d */
[----:B------:R-:W-:Y:S01]  /*23ca0*/  IMAD.MOV.U32 R9, RZ, RZ, R47 ;  /* 0x000000ffff097224 */ /* 0x000fe200078e002f */
[----:B------:R-:W-:Y:S02]  /*23cb0*/  MOV R8, R46 ;  /* 0x0000002e00087202 */ /* 0x000fe40000000f00 */
[----:B------:R-:W-:Y:S01]  /*23cc0*/  PRMT R60, R0, 0x5410, R12 ;  /* 0x00005410003c7816 */ /* 0x000fe2000000000c */
[----:B------:R-:W-:Y:S01]  /*23cd0*/  IMAD.MOV.U32 R12, RZ, RZ, 0x3 ;  /* 0x00000003ff0c7424 */ /* 0x000fe200078e00ff */
[----:B------:R-:W-:-:S07]  /*23ce0*/  PRMT R53, R8, 0x5410, R9 ;  /* 0x0000541008357816 */ /* 0x000fce0000000009 */
[----:B-----5:R-:W-:Y:S05]  /*23cf0*/  WARPSYNC.COLLECTIVE R15, `(.L_x_9838) ;  /* 0x000000000f087348 */ /* 0x020fea0003c00000 */
[----:B------:R0:W1:Y:S02]  /*23d00*/  SHFL.IDX P6, R14, R13, R12, R11 ;  /* 0x0000000c0d0e7389 */ /* 0x00006400000c000b */
[----:B01---5:R-:W-:Y:S01]  /*23d10*/  ENDCOLLECTIVE ;  /* 0x000000000000791b */ /* 0x023fe20003800000 */
.L_x_9838:
[----:B------:R-:W-:Y:S01]  /*23d20*/  @!P1 MOV R41, R29 ;  /* 0x0000001d00299202 */ /* 0x000fe20000000f00 */
[----:B------:R-:W-:Y:S02]  /*23d30*/  @!P1 IMAD.MOV.U32 R40, RZ, RZ, R28 ;  /* 0x000000ffff289224 */ /* 0x000fe400078e001c */
[----:B------:R-:W-:Y:S02]  /*23d40*/  @!P1 IMAD.MOV.U32 R42, RZ, RZ, R30 ;  /* 0x000000ffff2a9224 */ /* 0x000fe400078e001e */
[----:B------:R-:W-:Y:S01]  /*23d50*/  @!P1 IMAD.MOV.U32 R43, RZ, RZ, R31 ;  /* 0x000000ffff2b9224 */ /* 0x000fe200078e001f */
[----:B------:R-:W-:Y:S01]  /*23d60*/  MOV R13, R32 ;  /* 0x00000020000d7202 */ /* 0x000fe20000000f00 */
[----:B------:R-:W-:Y:S01]  /*23d70*/  IMAD.MOV.U32 R9, RZ, RZ, R41 ;  /* 0x000000ffff097224 */ /* 0x000fe200078e0029 */
[----:B------:R-:W-:Y:S01]  /*23d80*/  MOV R8, R40 ;  /* 0x0000002800087202 */ /* 0x000fe20000000f00 */
[----:B------:R-:W-:-:S03]  /*23d90*/  IMAD.MOV.U32 R10, RZ, RZ, R42 ;  /* 0x000000ffff0a7224 */ /* 0x000fc600078e002a */
[----:B------:R-:W-:Y:S02]  /*23da0*/  PRMT R63, R8, 0x5410, R9 ;  /* 0x00005410083f7816 */ /* 0x000fe40000000009 */
[----:B------:R-:W-:Y:S01]  /*23db0*/  CS2R R8, SRZ ;  /* 0x0000000000087805 */ /* 0x000fe2000001ff00 */
[----:B------:R-:W-:-:S07]  /*23dc0*/  IMAD.MOV.U32 R0, RZ, RZ, R14 ;  /* 0x000000ffff007224 */ /* 0x000fce00078e000e */
[----:B------:R-:W-:Y:S05]  /*23dd0*/  WARPSYNC.COLLECTIVE R15, `(.L_x_9839) ;  /* 0x000000000f087348 */ /* 0x000fea0003c00000 */
[----:B------:R0:W1:Y:S02]  /*23de0*/  SHFL.IDX P6, R14, R13, R12, R11 ;  /* 0x0000000c0d0e7389 */ /* 0x00006400000c000b */
[----:B01----:R-:W-:Y:S01]  /*23df0*/  ENDCOLLECTIVE ;  /* 0x000000000000791b */ /* 0x003fe20003800000 */
.L_x_9839:
[----:B------:R-:W-:Y:S02]  /*23e00*/  IMAD.MOV.U32 R13, RZ, RZ, R33 ;  /* 0x000000ffff0d7224 */ /* 0x000fe400078e0021 */
[----:B------:R-:W-:-:S07]  /*23e10*/  IMAD.MOV.U32 R32, RZ, RZ, R14 ;  /* 0x000000ffff207224 */ /* 0x000fce00078e000e */
[----:B------:R-:W-:Y:S05]  /*23e20*/  WARPSYNC.COLLECTIVE R15, `(.L_x_9840) ;  /* 0x000000000f087348 */ /* 0x000fea0003c00000 */
[----:B------:R0:W1:Y:S02]  /*23e30*/  SHFL.IDX P6, R14, R13, R12, R11 ;  /* 0x0000000c0d0e7389 */ /* 0x00006400000c000b */
[----:B01----:R-:W-:Y:S01]  /*23e40*/  ENDCOLLECTIVE ;  /* 0x000000000000791b */ /* 0x003fe20003800000 */
.L_x_9840:
[----:B------:R-:W-:Y:S01]  /*23e50*/  IMAD.MOV.U32 R13, RZ, RZ, R34 ;  /* 0x000000ffff0d7224 */ /* 0x000fe200078e0022 */
[----:B------:R-:W-:-:S07]  /*23e60*/  MOV R33, R14 ;  /* 0x0000000e00217202 */ /* 0x000fce0000000f00 */
[----:B------:R-:W-:Y:S05]  /*23e70*/  WARPSYNC.COLLECTIVE R15, `(.L_x_9841) ;  /* 0x000000000f087348 */ /* 0x000fea0003c00000 */
[----:B------:R0:W1:Y:S02]  /*23e80*/  SHFL.IDX P6, R14, R13, R12, R11 ;  /* 0x0000000c0d0e7389 */ /* 0x00006400000c000b */
[----:B01----:R-:W-:Y:S01]  /*23e90*/  ENDCOLLECTIVE ;  /* 0x000000000000791b */ /* 0x003fe20003800000 */
.L_x_9841:
[----:B------:R-:W-:-:S04]  /*23ea0*/  MOV R11, R43 ;  /* 0x0000002b000b7202 */ /* 0x000fc80000000f00 */
[----:B------:R-:W-:Y:S01]  /*23eb0*/  PRMT R64, R10, 0x5410, R11 ;  /* 0x000054100a407816 */ /* 0x000fe2000000000b */
[----:B------:R-:W-:Y:S01]  /*23ec0*/  IMAD.MOV.U32 R34, RZ, RZ, R14 ;  /* 0x000000ffff227224 */ /* 0x000fe200078e000e */
[----:B------:R-:W-:Y:S06]  /*23ed0*/  BRA `(.L_x_9842) ;  /* 0xfffffe8000a87947 */ /* 0x000fec000383ffff */
.L_x_9543:
[----:B0-----:R0:W1:Y:S02]  /*23ee0*/  SYNCS.PHASECHK.TRANS64.TRYWAIT P4, [R18+URZ+0x28800], R29 ;  /* 0x0288001d120075a7 */ /* 0x001064000808017f */
[----:B-1----:R-:W-:Y:S05]  /*23ef0*/  @!P4 NANOSLEEP.SYNCS 0x989680 ;  /* 0x009896800000c95d */ /* 0x002fea0003900000 */
[----:B------:R-:W1:Y:S02]  /*23f00*/  @!P4 SYNCS.PHASECHK.TRANS64 P4, [R18+URZ+0x28800], R29 ;  /* 0x0288001d1200c5a7 */ /* 0x000e64000808007f */
[----:B-1----:R-:W-:Y:S05]  /*23f10*/  @!P4 BRA `(.L_x_9543) ;  /* 0xfffffffc00f0c947 */ /* 0x002fea000383ffff */
[----:B------:R-:W-:Y:S05]  /*23f20*/  BRA `(.L_x_9843) ;  /* 0xfffffe8400507947 */ /* 0x000fea000383ffff */
.L_x_9553:
[----:B-1----:R1:W3:Y:S02]  /*23f30*/  SYNCS.PHASECHK.TRANS64.TRYWAIT P1, [R0+URZ+0x28830], R3 ;  /* 0x02883003000075a7 */ /* 0x0022e4000802017f */
[----:B---3--:R-:W-:Y:S05]  /*23f40*/  @!P1 NANOSLEEP.SYNCS 0x989680 ;  /* 0x009896800000995d */ /* 0x008fea0003900000 */
[----:B------:R-:W3:Y:S02]  /*23f50*/  @!P1 SYNCS.PHASECHK.TRANS64 P1, [R0+URZ+0x28830], R3 ;  /* 0x02883003000095a7 */ /* 0x000ee4000802007f */
[----:B---3--:R-:W-:Y:S05]  /*23f60*/  @!P1 BRA `(.L_x_9553) ;  /* 0xfffffffc00f09947 */ /* 0x008fea000383ffff */
[----:B------:R-:W-:Y:S05]  /*23f70*/  BRA `(.L_x_9552) ;  /* 0xfffffe9c00b47947 */ /* 0x000fea000383ffff */
.L_x_9560:
[----:B-1----:R1:W2:Y:S02]  /*23f80*/  SYNCS.PHASECHK.TRANS64.TRYWAIT P3, [R7+URZ+0x28830], R8 ;  /* 0x02883008070075a7 */ /* 0x0022a4000806017f */
[----:B--2---:R-:W-:Y:S05]  /*23f90*/  @!P3 NANOSLEEP.SYNCS 0x989680 ;  /* 0x009896800000b95d */ /* 0x004fea0003900000 */
[----:B------:R-:W2:Y:S02]  /*23fa0*/  @!P3 SYNCS.PHASECHK.TRANS64 P3, [R7+URZ+0x28830], R8 ;  /* 0x028830080700b5a7 */ /* 0x000ea4000806007f */
[----:B--2---:R-:W-:Y:S05]  /*23fb0*/  @!P3 BRA `(.L_x_9560) ;  /* 0xfffffffc00f0b947 */ /* 0x004fea000383ffff */
[----:B------:R-:W-:Y:S05]  /*23fc0*/  BRA `(.L_x_9559) ;  /* 0xfffffecc00087947 */ /* 0x000fea000383ffff */
.L_x_9564:
[----:B-1----:R1:W2:Y:S02]  /*23fd0*/  SYNCS.PHASECHK.TRANS64.TRYWAIT P2, [R7+URZ+0x28850], R6 ;  /* 0x02885006070075a7 */ /* 0x0022a4000804017f */
[----:B--2---:R-:W-:Y:S05]  /*23fe0*/  @!P2 NANOSLEEP.SYNCS 0x989680 ;  /* 0x009896800000a95d */ /* 0x004fea0003900000 */
[----:B------:R-:W2:Y:S02]  /*23ff0*/  @!P2 SYNCS.PHASECHK.TRANS64 P2, [R7+URZ+0x28850], R6 ;  /* 0x028850060700a5a7 */ /* 0x000ea4000804007f */
[----:B--2---:R-:W-:Y:S05]  /*24000*/  @!P2 BRA `(.L_x_9564) ;  /* 0xfffffffc00f0a947 */ /* 0x004fea000383ffff */
[----:B------:R-:W-:Y:S05]  /*24010*/  BRA `(.L_x_9561) ;  /* 0xfffffed000147947 */ /* 0x000fea000383ffff */
.L_x_9573:
[----:B-1----:R1:W2:Y:S02]  /*24020*/  SYNCS.PHASECHK.TRANS64.TRYWAIT P1, [R7+URZ+0x28830], R8 ;  /* 0x02883008070075a7 */ /* 0x0022a4000802017f */
[----:B--2---:R-:W-:Y:S05]  /*24030*/  @!P1 NANOSLEEP.SYNCS 0x989680 ;  /* 0x009896800000995d */ /* 0x004fea0003900000 */
[----:B------:R-:W2:Y:S02]  /*24040*/  @!P1 SYNCS.PHASECHK.TRANS64 P1, [R7+URZ+0x28830], R8 ;  /* 0x02883008070095a7 */ /* 0x000ea4000802007f */
[----:B--2---:R-:W-:Y:S05]  /*24050*/  @!P1 BRA `(.L_x_9573) ;  /* 0xfffffffc00f09947 */ /* 0x004fea000383ffff */
[----:B------:R-:W-:Y:S05]  /*24060*/  BRA `(.L_x_9572) ;  /* 0xfffffefc00cc7947 */ /* 0x000fea000383ffff */
.L_x_9577:
[----:B-1----:R1:W2:Y:S02]  /*24070*/  SYNCS.PHASECHK.TRANS64.TRYWAIT P1, [R7+URZ+0x28850], R6 ;  /* 0x02885006070075a7 */ /* 0x0022a4000802017f */
[----:B--2---:R-:W-:Y:S05]  /*24080*/  @!P1 NANOSLEEP.SYNCS 0x989680 ;  /* 0x009896800000995d */ /* 0x004fea0003900000 */
[----:B------:R-:W2:Y:S02]  /*24090*/  @!P1 SYNCS.PHASECHK.TRANS64 P1, [R7+URZ+0x28850], R6 ;  /* 0x02885006070095a7 */ /* 0x000ea4000802007f */
[----:B--2---:R-:W-:Y:S05]  /*240a0*/  @!P1 BRA `(.L_x_9577) ;  /* 0xfffffffc00f09947 */ /* 0x004fea000383ffff */
[----:B------:R-:W-:Y:S05]  /*240b0*/  BRA `(.L_x_9574) ;  /* 0xffffff0000cc7947 */ /* 0x000fea000383ffff */
.L_x_9584:
[----:B-1----:R1:W2:Y:S02]  /*240c0*/  SYNCS.PHASECHK.TRANS64.TRYWAIT P1, [R11+URZ+0x28850], R4 ;  /* 0x028850040b0075a7 */ /* 0x0022a4000802017f */
[----:B--2---:R-:W-:Y:S05]  /*240d0*/  @!P1 NANOSLEEP.SYNCS 0x989680 ;  /* 0x009896800000995d */ /* 0x004fea0003900000 */
[----:B------:R-:W2:Y:S02]  /*240e0*/  @!P1 SYNCS.PHASECHK.TRANS64 P1, [R11+URZ+0x28850], R4 ;  /* 0x028850040b0095a7 */ /* 0x000ea4000802007f */
[----:B--2---:R-:W-:Y:S05]  /*240f0*/  @!P1 BRA `(.L_x_9584) ;  /* 0xfffffffc00f09947 */ /* 0x004fea000383ffff */
[----:B------:R-:W-:Y:S05]  /*24100*/  BRA `(.L_x_9583) ;  /* 0xffffff2800147947 */ /* 0x000fea000383ffff */
.L_x_9590:
[----:B------:R-:W-:Y:S01]  /*24110*/  IMAD.MOV.U32 R13, RZ, RZ, R4 ;  /* 0x000000ffff0d7224 */ /* 0x000fe200078e0004 */
[----:B------:R-:W-:Y:S01]  /*24120*/  MOV R11, 0x181f ;  /* 0x0000181f000b7802 */ /* 0x000fe20000000f00 */
[----:B------:R-:W-:Y:S02]  /*24130*/  IMAD.MOV.U32 R12, RZ, RZ, RZ ;  /* 0x000000ffff0c7224 */ /* 0x000fe400078e00ff */
[----:B------:R-:W-:-:S07]  /*24140*/  IMAD.MOV.U32 R15, RZ, RZ, -0x1 ;  /* 0xffffffffff0f7424 */ /* 0x000fce00078e00ff */
[----:B-----5:R-:W-:Y:S05]  /*24150*/  WARPSYNC.COLLECTIVE R15, `(.L_x_9844) ;  /* 0x000000000f087348 */ /* 0x020fea0003c00000 */
[----:B------:R0:W1:Y:S02]  /*24160*/  SHFL.IDX P6, R14, R13, R12, R11 ;  /* 0x0000000c0d0e7389 */ /* 0x00006400000c000b */
[----:B01---5:R-:W-:Y:S01]  /*24170*/  ENDCOLLECTIVE ;  /* 0x000000000000791b */ /* 0x023fe20003800000 */
.L_x_9844:
[----:B------:R-:W-:Y:S01]  /*24180*/  MOV R13, R0 ;  /* 0x00000000000d7202 */ /* 0x000fe20000000f00 */
[----:B------:R-:W-:-:S07]  /*24190*/  IMAD.MOV.U32 R3, RZ, RZ, R14 ;  /* 0x000000ffff037224 */ /* 0x000fce00078e000e */
[----:B------:R-:W-:Y:S05]  /*241a0*/  WARPSYNC.COLLECTIVE R15, `(.L_x_9845) ;  /* 0x000000000f087348 */ /* 0x000fea0003c00000 */
[----:B------:R0:W1:Y:S02]  /*241b0*/  SHFL.IDX P6, R14, R13, R12, R11 ;  /* 0x0000000c0d0e7389 */ /* 0x00006400000c000b */
[----:B01----:R-:W-:Y:S01]  /*241c0*/  ENDCOLLECTIVE ;  /* 0x000000000000791b */ /* 0x003fe20003800000 */
.L_x_9845:
[----:B------:R-:W-:Y:S05]  /*241d0*/  BRA `(.L_x_9846) ;  /* 0xffffff4000ec7947 */ /* 0x000fea000383ffff */
.L_x_9593:
        /* <DEDUP_REMOVED lines=8> */
.L_x_9848:
[----:B------:R-:W-:Y:S05]  /*24260*/  BSYNC B1 ;  /* 0x0000000000017941 */ /* 0x000fea0003800000 */
.L_x_9847:
        /* <DEDUP_REMOVED lines=8> */
.L_x_9849:
[----:B------:R-:W-:Y:S05]  /*242f0*/  BRA `(.L_x_9850) ;  /* 0xffffff4000e87947 */ /* 0x000fea000383ffff */
.L_x_9596:
[----:B------:R-:W-:Y:S01]  /*24300*/  BSSY B1, `(.L_x_9851) ;  /* 0x0000008000017945 */ /* 0x000fe20003800000 */
[----:B------:R-:W-:Y:S01]  /*24310*/  IMAD.MOV.U32 R13, RZ, RZ, R4 ;  /* 0x000000ffff0d7224 */ /* 0x000fe200078e0004 */
[----:B---3--:R-:W-:Y:S01]  /*24320*/  MOV R11, 0x181f ;  /* 0x0000181f000b7802 */ /* 0x008fe20000000f00 */
[----:B------:R-:W-:Y:S02]  /*24330*/  IMAD.MOV.U32 R12, RZ, RZ, 0x2 ;  /* 0x00000002ff0c7424 */ /* 0x000fe400078e00ff */
[----:B------:R-:W-:-:S07]  /*24340*/  IMAD.MOV.U32 R15, RZ, RZ, -0x1 ;  /* 0xffffffffff0f7424 */ /* 0x000fce00078e00ff */
[----:B012-45:R-:W-:Y:S05]  /*24350*/  WARPSYNC.COLLECTIVE R15, `(.L_x_9852) ;  /* 0x000000000f087348 */ /* 0x037fea0003c00000 */
[----:B--2---:R2:W3:Y:S02]  /*24360*/  SHFL.IDX P6, R14, R13, R12, R11 ;  /* 0x0000000c0d0e7389 */ /* 0x0044e400000c000b */
[----:B012345:R-:W-:Y:S01]  /*24370*/  ENDCOLLECTIVE ;  /* 0x000000000000791b */ /* 0x03ffe20003800000 */
.L_x_9852:
[----:B------:R-:W-:Y:S05]  /*24380*/  BSYNC B1 ;  /* 0x0000000000017941 */ /* 0x000fea0003800000 */
.L_x_9851:
        /* <DEDUP_REMOVED lines=8> */
.L_x_9853:
[----:B------:R-:W-:Y:S05]  /*24410*/  BRA `(.L_x_9854) ;  /* 0xffffff4000e87947 */ /* 0x000fea000383ffff */
.L_x_9599:
        /* <DEDUP_REMOVED lines=8> */
.L_x_9856:
[----:B------:R-:W-:Y:S05]  /*244a0*/  BSYNC B1 ;  /* 0x0000000000017941 */ /* 0x000fea0003800000 */
.L_x_9855:
        /* <DEDUP_REMOVED lines=8> */
.L_x_9857:
[----:B------:R-:W-:Y:S05]  /*24530*/  BRA `(.L_x_9858) ;  /* 0xffffff4000e87947 */ /* 0x000fea000383ffff */
.L_x_9601:
[----:B------:R-:W-:Y:S01]  /*24540*/  IMAD.MOV.U32 R13, RZ, RZ, R4 ;  /* 0x000000ffff0d7224 */ /* 0x000fe200078e0004 */
[----:B------:R-:W-:Y:S01]  /*24550*/  MOV R11, 0x1c1f ;  /* 0x00001c1f000b7802 */ /* 0x000fe20000000f00 */
[----:B------:R-:W-:Y:S02]  /*24560*/  IMAD.MOV.U32 R12, RZ, RZ, RZ ;  /* 0x000000ffff0c7224 */ /* 0x000fe400078e00ff */
[----:B------:R-:W-:-:S07]  /*24570*/  IMAD.MOV.U32 R15, RZ, RZ, -0x1 ;  /* 0xffffffffff0f7424 */ /* 0x000fce00078e00ff */
[----:B------:R-:W-:Y:S05]  /*24580*/  WARPSYNC.COLLECTIVE R15, `(.L_x_9859) ;  /* 0x000000000f087348 */ /* 0x000fea0003c00000 */
[----:B------:R0:W1:Y:S02]  /*24590*/  SHFL.IDX P6, R14, R13, R12, R11 ;  /* 0x0000000c0d0e7389 */ /* 0x00006400000c000b */
[----:B01----:R-:W-:Y:S01]  /*245a0*/  ENDCOLLECTIVE ;  /* 0x000000000000791b */ /* 0x003fe20003800000 */
.L_x_9859:
[----:B------:R-:W-:Y:S01]  /*245b0*/  MOV R13, R0 ;  /* 0x00000000000d7202 */ /* 0x000fe20000000f00 */
[----:B------:R-:W-:-:S07]  /*245c0*/  IMAD.MOV.U32 R3, RZ, RZ, R14 ;  /* 0x000000ffff037224 */ /* 0x000fce00078e000e */
[----:B------:R-:W-:Y:S05]  /*245d0*/  WARPSYNC.COLLECTIVE R15, `(.L_x_9860) ;  /* 0x000000000f087348 */ /* 0x000fea0003c00000 */
[----:B------:R0:W1:Y:S02]  /*245e0*/  SHFL.IDX P6, R14, R13, R12, R11 ;  /* 0x0000000c0d0e7389 */ /* 0x00006400000c000b */
[----:B01----:R-:W-:Y:S01]  /*245f0*/  ENDCOLLECTIVE ;  /* 0x000000000000791b */ /* 0x003fe20003800000 */
.L_x_9860:
[----:B------:R-:W-:Y:S05]  /*24600*/  BRA `(.L_x_9861) ;  /* 0xffffff4400ec7947 */ /* 0x000fea000383ffff */
.L_x_9604:
        /* <DEDUP_REMOVED lines=8> */
.L_x_9863:
[----:B------:R-:W-:Y:S05]  /*24690*/  BSYNC B1 ;  /* 0x0000000000017941 */ /* 0x000fea0003800000 */
.L_x_9862:
        /* <DEDUP_REMOVED lines=8> */
.L_x_9864:
[----:B------:R-:W-:Y:S05]  /*24720*/  BRA `(.L_x_9865) ;  /* 0xffffff4800c87947 */ /* 0x000fea000383ffff */
.L_x_9608:
[----:B------:R-:W-:Y:S01]  /*24730*/  IMAD.MOV.U32 R13, RZ, RZ, R4 ;  /* 0x000000ffff0d7224 */ /* 0x000fe200078e0004 */
[----:B------:R-:W-:Y:S01]  /*24740*/  MOV R11, 0x181f ;  /* 0x0000181f000b7802 */ /* 0x000fe20000000f00 */
[----:B------:R-:W-:Y:S02]  /*24750*/  IMAD.MOV.U32 R12, RZ, RZ, RZ ;  /* 0x000000ffff0c7224 */ /* 0x000fe400078e00ff */
[----:B------:R-:W-:-:S07]  /*24760*/  IMAD.MOV.U32 R15, RZ, RZ, -0x1 ;  /* 0xffffffffff0f7424 */ /* 0x000fce00078e00ff */
[----:B0-----:R-:W-:Y:S05]  /*24770*/  WARPSYNC.COLLECTIVE R15, `(.L_x_9866) ;  /* 0x000000000f087348 */ /* 0x001fea0003c00000 */
[----:B------:R1:W2:Y:S02]  /*24780*/  SHFL.IDX P6, R14, R13, R12, R11 ;  /* 0x0000000c0d0e7389 */ /* 0x0002a400000c000b */
[----:B012---:R-:W-:Y:S01]  /*24790*/  ENDCOLLECTIVE ;  /* 0x000000000000791b */ /* 0x007fe20003800000 */
.L_x_9866:
[----:B------:R-:W-:Y:S01]  /*247a0*/  MOV R13, R0 ;  /* 0x00000000000d7202 */ /* 0x000fe20000000f00 */
[----:B------:R-:W-:-:S07]  /*247b0*/  IMAD.MOV.U32 R3, RZ, RZ, R14 ;  /* 0x000000ffff037224 */ /* 0x000fce00078e000e */
[----:B------:R-:W-:Y:S05]  /*247c0*/  WARPSYNC.COLLECTIVE R15, `(.L_x_9867) ;  /* 0x000000000f087348 */ /* 0x000fea0003c00000 */
[----:B------:R0:W1:Y:S02]  /*247d0*/  SHFL.IDX P6, R14, R13, R12, R11 ;  /* 0x0000000c0d0e7389 */ /* 0x00006400000c000b */
[----:B01----:R-:W-:Y:S01]  /*247e0*/  ENDCOLLECTIVE ;  /* 0x000000000000791b */ /* 0x003fe20003800000 */
.L_x_9867:
[----:B------:R-:W-:Y:S05]  /*247f0*/  BRA `(.L_x_9868) ;  /* 0xffffff5400a07947 */ /* 0x000fea000383ffff */
.L_x_9611:
[----:B------:R-:W-:Y:S01]  /*24800*/  BSSY B1, `(.L_x_9869) ;  /* 0x0000008000017945 */ /* 0x000fe20003800000 */
[----:B------:R-:W-:Y:S01]  /*24810*/  IMAD.MOV.U32 R13, RZ, RZ, R4 ;  /* 0x000000ffff0d7224 */ /* 0x000fe200078e0004 */
[----:B------:R-:W-:Y:S01]  /*24820*/  MOV R11, 0x181f ;  /* 0x0000181f000b7802 */ /* 0x000fe20000000f00 */
[----:B------:R-:W-:Y:S02]  /*24830*/  IMAD.MOV.U32 R12, RZ, RZ, 0x1 ;  /* 0x00000001ff0c7424 */ /* 0x000fe400078e00ff */
[----:B----4-:R-:W-:-:S07]  /*24840*/  IMAD.MOV.U32 R15, RZ, RZ, -0x1 ;  /* 0xffffffffff0f7424 */ /* 0x010fce00078e00ff */
[----:B0123--:R-:W-:Y:S05]  /*24850*/  WARPSYNC.COLLECTIVE R15, `(.L_x_9870) ;  /* 0x000000000f087348 */ /* 0x00ffea0003c00000 */
[----:B---3--:R3:W4:Y:S02]  /*24860*/  SHFL.IDX P6, R14, R13, R12, R11 ;  /* 0x0000000c0d0e7389 */ /* 0x00872400000c000b */
[----:B01234-:R-:W-:Y:S01]  /*24870*/  ENDCOLLECTIVE ;  /* 0x000000000000791b */ /* 0x01ffe20003800000 */
.L_x_9870:
[----:B------:R-:W-:Y:S05]  /*24880*/  BSYNC B1 ;  /* 0x0000000000017941 */ /* 0x000fea0003800000 */
.L_x_9869:
        /* <DEDUP_REMOVED lines=8> */
.L_x_9871:
[----:B------:R-:W-:Y:S05]  /*24910*/  BRA `(.L_x_9872) ;  /* 0xffffff5400a07947 */ /* 0x000fea000383ffff */
.L_x_9614:
        /* <DEDUP_REMOVED lines=8> */
.L_x_9874:
[----:B------:R-:W-:Y:S05]  /*249a0*/  BSYNC B1 ;  /* 0x0000000000017941 */ /* 0x000fea0003800000 */
.L_x_9873:
        /* <DEDUP_REMOVED lines=8> */
.L_x_9875:
[----:B------:R-:W-:Y:S05]  /*24a30*/  BRA `(.L_x_9876) ;  /* 0xffffff5400a07947 */ /* 0x000fea000383ffff */
.L_x_9617:
        /* <DEDUP_REMOVED lines=8> */
.L_x_9878:
[----:B------:R-:W-:Y:S05]  /*24ac0*/  BSYNC B1 ;  /* 0x0000000000017941 */ /* 0x000fea0003800000 */
.L_x_9877:
        /* <DEDUP_REMOVED lines=8> */
.L_x_9879:
[----:B------:R-:W-:Y:S05]  /*24b50*/  BRA `(.L_x_9880) ;  /* 0xffffff5400a07947 */ /* 0x000fea000383ffff */
.L_x_9636:
[----:B------:R-:W0:Y:S01]  /*24b60*/  S2R R8, SR_TID.X ;  /* 0x0000000000087919 */ /* 0x000e220000002100 */
[----:B------:R-:W-:Y:S01]  /*24b70*/  BSSY B1, `(.L_x_9881) ;  /* 0x000000a000017945 */ /* 0x000fe20003800000 */
[----:B-1----:R-:W-:Y:S01]  /*24b80*/  IMAD.MOV.U32 R12, RZ, RZ, RZ ;  /* 0x000000ffff0c7224 */ /* 0x002fe200078e00ff */
        /* <DEDUP_REMOVED lines=8> */
.L_x_9882:
[----:B------:R-:W-:Y:S05]  /*24c10*/  BSYNC B1 ;  /* 0x0000000000017941 */ /* 0x000fea0003800000 */
.L_x_9881:
[----:B------:R-:W-:Y:S05]  /*24c20*/  BRA `(.L_x_9883) ;  /* 0xffffff70008c7947 */ /* 0x000fea000383ffff */
.L_x_9638:
[----:B------:R-:W-:Y:S01]  /*24c30*/  BSSY B1, `(.L_x_9884) ;  /* 0x0000006000017945 */ /* 0x000fe20003800000 */
[----:B------:R-:W-:-:S07]  /*24c40*/  IMAD.MOV.U32 R15, RZ, RZ, -0x1 ;  /* 0xffffffffff0f7424 */ /* 0x000fce00078e00ff */
[----:B01----:R-:W-:Y:S05]  /*24c50*/  WARPSYNC.COLLECTIVE R15, `(.L_x_9885) ;  /* 0x000000000f0c7348 */ /* 0x003fea0003c00000 */
[----:B------:R-:W-:Y:S02]  /*24c60*/  ELECT P6, UR62, PT ;  /* 0x00000000003e782f */ /* 0x000fe400038c0000 */
[----:B------:R-:W-:Y:S01]  /*24c70*/  MOV R14, UR62 ;  /* 0x0000003e000e7c02 */ /* 0x000fe20008000f00 */
[----:B01----:R-:W-:Y:S10]  /*24c80*/  ENDCOLLECTIVE ;  /* 0x000000000000791b */ /* 0x003ff40003800000 */
.L_x_9885:
[----:B------:R-:W-:Y:S05]  /*24c90*/  BSYNC B1 ;  /* 0x0000000000017941 */ /* 0x000fea0003800000 */
.L_x_9884:
[----:B------:R-:W-:Y:S05]  /*24ca0*/  BRA `(.L_x_9637) ;  /* 0xffffff7000847947 */ /* 0x000fea000383ffff */
.L_x_9640:
[----:B0-----:R0:W2:Y:S02]  /*24cb0*/  SYNCS.PHASECHK.TRANS64.TRYWAIT P0, [R22+URZ+0x28820], R8 ;  /* 0x02882008160075a7 */ /* 0x0010a4000800017f */
[----:B--2---:R-:W-:Y:S05]  /*24cc0*/  @!P0 NANOSLEEP.SYNCS 0x989680 ;  /* 0x009896800000895d */ /* 0x004fea0003900000 */
[----:B------:R-:W2:Y:S02]  /*24cd0*/  @!P0 SYNCS.PHASECHK.TRANS64 P0, [R22+URZ+0x28820], R8 ;  /* 0x02882008160085a7 */ /* 0x000ea4000800007f */
[----:B--2---:R-:W-:Y:S05]  /*24ce0*/  @!P0 BRA `(.L_x_9640) ;  /* 0xfffffffc00f08947 */ /* 0x004fea000383ffff */
[----:B------:R-:W-:Y:S05]  /*24cf0*/  BRA `(.L_x_9886) ;  /* 0xffffff7000947947 */ /* 0x000fea000383ffff */
.L_x_9644:
[----:B0-----:R0:W2:Y:S02]  /*24d00*/  SYNCS.PHASECHK.TRANS64.TRYWAIT P0, [R8+URZ+0x288a0], R9 ;  /* 0x0288a009080075a7 */ /* 0x0010a4000800017f */
[----:B--2---:R-:W-:Y:S05]  /*24d10*/  @!P0 NANOSLEEP.SYNCS 0x989680 ;  /* 0x009896800000895d */ /* 0x004fea0003900000 */
[----:B------:R-:W2:Y:S02]  /*24d20*/  @!P0 SYNCS.PHASECHK.TRANS64 P0, [R8+URZ+0x288a0], R9 ;  /* 0x0288a009080085a7 */ /* 0x000ea4000800007f */
[----:B--2---:R-:W-:Y:S05]  /*24d30*/  @!P0 BRA `(.L_x_9644) ;  /* 0xfffffffc00f08947 */ /* 0x004fea000383ffff */
[----:B------:R-:W-:Y:S05]  /*24d40*/  BRA `(.L_x_9887) ;  /* 0xffffff7000ac7947 */ /* 0x000fea000383ffff */
.L_x_9650:
[----:B-1----:R1:W2:Y:S02]  /*24d50*/  SYNCS.PHASECHK.TRANS64.TRYWAIT P0, [R8+URZ+0x288c0], R9 ;  /* 0x0288c009080075a7 */ /* 0x0022a4000800017f */
[----:B--2---:R-:W-:Y:S05]  /*24d60*/  @!P0 NANOSLEEP.SYNCS 0x989680 ;  /* 0x009896800000895d */ /* 0x004fea0003900000 */
[----:B------:R-:W2:Y:S02]  /*24d70*/  @!P0 SYNCS.PHASECHK.TRANS64 P0, [R8+URZ+0x288c0], R9 ;  /* 0x0288c009080085a7 */ /* 0x000ea4000800007f */
[----:B--2---:R-:W-:Y:S05]  /*24d80*/  @!P0 BRA `(.L_x_9650) ;  /* 0xfffffffc00f08947 */ /* 0x004fea000383ffff */
[----:B------:R-:W-:Y:S05]  /*24d90*/  BRA `(.L_x_9888) ;  /* 0xffffff74006c7947 */ /* 0x000fea000383ffff */
.L_x_9658:
[----:B-1----:R1:W2:Y:S02]  /*24da0*/  SYNCS.PHASECHK.TRANS64.TRYWAIT P1, [R11+URZ+0x288a0], R10 ;  /* 0x0288a00a0b0075a7 */ /* 0x0022a4000802017f */
[----:B--2---:R-:W-:Y:S05]  /*24db0*/  @!P1 NANOSLEEP.SYNCS 0x989680 ;  /* 0x009896800000995d */ /* 0x004fea0003900000 */
[----:B------:R-:W2:Y:S02]  /*24dc0*/  @!P1 SYNCS.PHASECHK.TRANS64 P1, [R11+URZ+0x288a0], R10 ;  /* 0x0288a00a0b0095a7 */ /* 0x000ea4000802007f */
[----:B--2---:R-:W-:Y:S05]  /*24dd0*/  @!P1 BRA `(.L_x_9658) ;  /* 0xfffffffc00f09947 */ /* 0x004fea000383ffff */
[----:B------:R-:W-:Y:S05]  /*24de0*/  BRA `(.L_x_9889) ;  /* 0xffffff7800687947 */ /* 0x000fea000383ffff */
.L_x_9664:
[----:B0-----:R0:W2:Y:S02]  /*24df0*/  SYNCS.PHASECHK.TRANS64.TRYWAIT P1, [R11+URZ+0x288c0], R10 ;  /* 0x0288c00a0b0075a7 */ /* 0x0010a4000802017f */
[----:B--2---:R-:W-:Y:S05]  /*24e00*/  @!P1 NANOSLEEP.SYNCS 0x989680 ;  /* 0x009896800000995d */ /* 0x004fea0003900000 */
[----:B------:R-:W2:Y:S02]  /*24e10*/  @!P1 SYNCS.PHASECHK.TRANS64 P1, [R11+URZ+0x288c0], R10 ;  /* 0x0288c00a0b0095a7 */ /* 0x000ea4000802007f */
[----:B--2---:R-:W-:Y:S05]  /*24e20*/  @!P1 BRA `(.L_x_9664) ;  /* 0xfffffffc00f09947 */ /* 0x004fea000383ffff */
[----:B------:R-:W-:Y:S05]  /*24e30*/  BRA `(.L_x_9890) ;  /* 0xffffff7c00207947 */ /* 0x000fea000383ffff */
.L_x_9680:
        /* <DEDUP_REMOVED lines=11> */
.L_x_9892:
[----:B------:R-:W-:Y:S05]  /*24ef0*/  BSYNC B0 ;  /* 0x0000000000007941 */ /* 0x000fea0003800000 */
.L_x_9891:
[----:B------:R-:W-:Y:S05]  /*24f00*/  BRA `(.L_x_9893) ;  /* 0xffffff8800a07947 */ /* 0x000fea000383ffff */
.L_x_9683:
[----:B0-----:R0:W1:Y:S02]  /*24f10*/  SYNCS.PHASECHK.TRANS64.TRYWAIT P0, [R7+URZ+0x28840], R2 ;  /* 0x02884002070075a7 */ /* 0x001064000800017f */
[----:B-1----:R-:W-:Y:S05]  /*24f20*/  @!P0 NANOSLEEP.SYNCS 0x989680 ;  /* 0x009896800000895d */ /* 0x002fea0003900000 */
[----:B------:R-:W1:Y:S02]  /*24f30*/  @!P0 SYNCS.PHASECHK.TRANS64 P0, [R7+URZ+0x28840], R2 ;  /* 0x02884002070085a7 */ /* 0x000e64000800007f */
[----:B-1----:R-:W-:Y:S05]  /*24f40*/  @!P0 BRA `(.L_x_9683) ;  /* 0xfffffffc00f08947 */ /* 0x002fea000383ffff */
[----:B------:R-:W-:Y:S05]  /*24f50*/  BRA `(.L_x_9894) ;  /* 0xffffff8800f07947 */ /* 0x000fea000383ffff */
.L_x_9684:
        /* <DEDUP_REMOVED lines=8> */
.L_x_9896:
[----:B------:R-:W-:Y:S05]  /*24fe0*/  BSYNC B0 ;  /* 0x0000000000007941 */ /* 0x000fea0003800000 */
.L_x_9895:
        /* <DEDUP_REMOVED lines=9> */
.L_x_9897:
[----:B------:R-:W-:Y:S02]  /*25080*/  IMAD.MOV.U32 R13, RZ, RZ, R0 ;  /* 0x000000ffff0d7224 */ /* 0x000fe400078e0000 */
[----:B------:R-:W-:Y:S02]  /*25090*/  IMAD.MOV.U32 R12, RZ, RZ, 0x1 ;  /* 0x00000001ff0c7424 */ /* 0x000fe400078e00ff */
[----:B------:R-:W-:-:S07]  /*250a0*/  IMAD.MOV.U32 R3, RZ, RZ, R14 ;  /* 0x000000ffff037224 */ /* 0x000fce00078e000e */
[----:B------:R-:W-:Y:S05]  /*250b0*/  WARPSYNC.COLLECTIVE R15, `(.L_x_9898) ;  /* 0x000000000f087348 */ /* 0x000fea0003c00000 */
[----:B------:R0:W1:Y:S02]  /*250c0*/  SHFL.IDX P6, R14, R13, R12, R11 ;  /* 0x0000000c0d0e7389 */ /* 0x00006400000c000b */
[----:B01----:R-:W-:Y:S01]  /*250d0*/  ENDCOLLECTIVE ;  /* 0x000000000000791b */ /* 0x003fe20003800000 */
.L_x_9898:
        /* <DEDUP_REMOVED lines=16> */
.L_x_9899:
[----:B------:R-:W-:Y:S02]  /*251e0*/  @P0 IMAD R8, R5, 0x2, R22 ;  /* 0x0000000205080824 */ /* 0x000fe400078e0216 */
[----:B------:R-:W-:Y:S01]  /*251f0*/  IMAD.MOV.U32 R13, RZ, RZ, R0 ;  /* 0x000000ffff0d7224 */ /* 0x000fe200078e0000 */
[----:B------:R-:W-:Y:S01]  /*25200*/  MOV R12, 0x2 ;  /* 0x00000002000c7802 */ /* 0x000fe20000000f00 */
[----:B------:R-:W-:-:S07]  /*25210*/  IMAD.MOV.U32 R3, RZ, RZ, R14 ;  /* 0x000000ffff037224 */ /* 0x000fce00078e000e */
[----:B------:R-:W-:Y:S05]  /*25220*/  WARPSYNC.COLLECTIVE R15, `(.L_x_9900) ;  /* 0x000000000f087348 */ /* 0x000fea0003c00000 */
[----:B------:R0:W1:Y:S02]  /*25230*/  SHFL.IDX P6, R14, R13, R12, R11 ;  /* 0x0000000c0d0e7389 */ /* 0x00006400000c000b */
[----:B01----:R-:W-:Y:S01]  /*25240*/  ENDCOLLECTIVE ;  /* 0x000000000000791b */ /* 0x003fe20003800000 */
.L_x_9900:
        /* <DEDUP_REMOVED lines=16> */
.L_x_9901:
[----:B------:R-:W-:Y:S01]  /*25350*/  @P0 IMAD R8, R5, 0x2, R22 ;  /* 0x0000000205080824 */ /* 0x000fe200078e0216 */
[----:B------:R-:W-:Y:S01]  /*25360*/  MOV R13, R0 ;  /* 0x00000000000d7202 */ /* 0x000fe20000000f00 */
[----:B------:R-:W-:Y:S01]  /*25370*/  IMAD.MOV.U32 R12, RZ, RZ, 0x3 ;  /* 0x00000003ff0c7424 */ /* 0x000fe200078e00ff */
[----:B------:R-:W-:-:S07]  /*25380*/  MOV R3, R14 ;  /* 0x0000000e00037202 */ /* 0x000fce0000000f00 */
[----:B------:R-:W-:Y:S05]  /*25390*/  WARPSYNC.COLLECTIVE R15, `(.L_x_9902) ;  /* 0x000000000f087348 */ /* 0x000fea0003c00000 */
[----:B------:R0:W1:Y:S02]  /*253a0*/  SHFL.IDX P6, R14, R13, R12, R11 ;  /* 0x0000000c0d0e7389 */ /* 0x00006400000c000b */
[----:B01----:R-:W-:Y:S01]  /*253b0*/  ENDCOLLECTIVE ;  /* 0x000000000000791b */ /* 0x003fe20003800000 */
.L_x_9902:
        /* <DEDUP_REMOVED lines=16> */
.L_x_9903:
[----:B------:R-:W-:Y:S01]  /*254c0*/  @P0 LEA R8, R5, R22, 0x1 ;  /* 0x0000001605080211 */ /* 0x000fe200078e08ff */
[----:B------:R-:W-:Y:S02]  /*254d0*/  IMAD.MOV.U32 R13, RZ, RZ, R0 ;  /* 0x000000ffff0d7224 */ /* 0x000fe400078e0000 */
[----:B------:R-:W-:Y:S02]  /*254e0*/  IMAD.MOV.U32 R12, RZ, RZ, 0x4 ;  /* 0x00000004ff0c7424 */ /* 0x000fe400078e00ff */
[----:B------:R-:W-:-:S07]  /*254f0*/  IMAD.MOV.U32 R3, RZ, RZ, R14 ;  /* 0x000000ffff037224 */ /* 0x000fce00078e000e */
[----:B------:R-:W-:Y:S05]  /*25500*/  WARPSYNC.COLLECTIVE R15, `(.L_x_9904) ;  /* 0x000000000f087348 */ /* 0x000fea0003c00000 */
[----:B------:R0:W1:Y:S02]  /*25510*/  SHFL.IDX P6, R14, R13, R12, R11 ;  /* 0x0000000c0d0e7389 */ /* 0x00006400000c000b */
[----:B01----:R-:W-:Y:S01]  /*25520*/  ENDCOLLECTIVE ;  /* 0x000000000000791b */ /* 0x003fe20003800000 */
.L_x_9904:
        /* <DEDUP_REMOVED lines=16> */
.L_x_9905:
[----:B------:R-:W-:Y:S02]  /*25630*/  @P0 IMAD R8, R5, 0x2, R22 ;  /* 0x0000000205080824 */ /* 0x000fe400078e0216 */
[----:B------:R-:W-:Y:S01]  /*25640*/  IMAD.MOV.U32 R13, RZ, RZ, R0 ;  /* 0x000000ffff0d7224 */ /* 0x000fe200078e0000 */
[----:B------:R-:W-:Y:S01]  /*25650*/  MOV R12, 0x5 ;  /* 0x00000005000c7802 */ /* 0x000fe20000000f00 */
[----:B------:R-:W-:-:S07]  /*25660*/  IMAD.MOV.U32 R3, RZ, RZ, R14 ;  /* 0x000000ffff037224 */ /* 0x000fce00078e000e */
[----:B------:R-:W-:Y:S05]  /*25670*/  WARPSYNC.COLLECTIVE R15, `(.L_x_9906) ;  /* 0x000000000f087348 */ /* 0x000fea0003c00000 */
[----:B------:R0:W1:Y:S02]  /*25680*/  SHFL.IDX P6, R14, R13, R12, R11 ;  /* 0x0000000c0d0e7389 */ /* 0x00006400000c000b */
[----:B01----:R-:W-:Y:S01]  /*25690*/  ENDCOLLECTIVE ;  /* 0x000000000000791b */ /* 0x003fe20003800000 */
.L_x_9906:
        /* <DEDUP_REMOVED lines=16> */
.L_x_9907:
[----:B------:R-:W-:Y:S01]  /*257a0*/  @P0 IMAD R8, R5, 0x2, R22 ;  /* 0x0000000205080824 */ /* 0x000fe200078e0216 */
[----:B------:R-:W-:Y:S01]  /*257b0*/  MOV R13, R0 ;  /* 0x00000000000d7202 */ /* 0x000fe20000000f00 */
[----:B------:R-:W-:Y:S01]  /*257c0*/  IMAD.MOV.U32 R12, RZ, RZ, 0x6 ;  /* 0x00000006ff0c7424 */ /* 0x000fe200078e00ff */
[----:B------:R-:W-:-:S07]  /*257d0*/  MOV R3, R14 ;  /* 0x0000000e00037202 */ /* 0x000fce0000000f00 */
[----:B------:R-:W-:Y:S05]  /*257e0*/  WARPSYNC.COLLECTIVE R15, `(.L_x_9908) ;  /* 0x000000000f087348 */ /* 0x000fea0003c00000 */
[----:B------:R0:W1:Y:S02]  /*257f0*/  SHFL.IDX P6, R14, R13, R12, R11 ;  /* 0x0000000c0d0e7389 */ /* 0x00006400000c000b */
[----:B01----:R-:W-:Y:S01]  /*25800*/  ENDCOLLECTIVE ;  /* 0x000000000000791b */ /* 0x003fe20003800000 */
.L_x_9908:
        /* <DEDUP_REMOVED lines=16> */
.L_x_9909:
[----:B------:R-:W-:Y:S01]  /*25910*/  @P0 LEA R8, R5, R22, 0x1 ;  /* 0x0000001605080211 */ /* 0x000fe200078e08ff */
[----:B------:R-:W-:Y:S02]  /*25920*/  IMAD.MOV.U32 R13, RZ, RZ, R0 ;  /* 0x000000ffff0d7224 */ /* 0x000fe400078e0000 */
[----:B------:R-:W-:Y:S02]  /*25930*/  IMAD.MOV.U32 R12, RZ, RZ, 0x7 ;  /* 0x00000007ff0c7424 */ /* 0x000fe400078e00ff */
[----:B------:R-:W-:-:S07]  /*25940*/  IMAD.MOV.U32 R3, RZ, RZ, R14 ;  /* 0x000000ffff037224 */ /* 0x000fce00078e000e */
[----:B------:R-:W-:Y:S05]  /*25950*/  WARPSYNC.COLLECTIVE R15, `(.L_x_9910) ;  /* 0x000000000f087348 */ /* 0x000fea0003c00000 */
[----:B------:R0:W1:Y:S02]  /*25960*/  SHFL.IDX P6, R14, R13, R12, R11 ;  /* 0x0000000c0d0e7389 */ /* 0x00006400000c000b */
[----:B01----:R-:W-:Y:S01]  /*25970*/  ENDCOLLECTIVE ;  /* 0x000000000000791b */ /* 0x003fe20003800000 */
.L_x_9910:
        /* <DEDUP_REMOVED lines=10> */
.L_x_9911:
[----:B------:R-:W-:Y:S01]  /*25a20*/  @!PT LDS RZ, [RZ] ;  /* 0x00000000fffff984 */ /* 0x000fe20000000800 */
[----:B------:R-:W-:Y:S01]  /*25a30*/  @!PT LDS RZ, [RZ] ;  /* 0x00000000fffff984 */ /* 0x000fe20000000800 */
[----:B------:R-:W-:Y:S01]  /*25a40*/  @!PT LDS RZ, [RZ] ;  /* 0x00000000fffff984 */ /* 0x000fe20000000800 */
[----:B------:R-:W-:Y:S04]  /*25a50*/  @P0 LDGSTS.E.BYPASS.LTC128B.128 [R8+0x1b400], desc[UR42][R2.64], !P3 ;  /* 0x1b40000002080fae */ /* 0x000fe8000d901d6a */
[----:B------:R0:W-:Y:S02]  /*25a60*/  @P0 LDGSTS.E.BYPASS.LTC128B.128 [R8+0x1f400], desc[UR42][R2.64+0x80], !P2 ;  /* 0x1f40008002080fae */ /* 0x0001e4000d101d6a */
[----:B0-----:R-:W-:Y:S01]  /*25a70*/  IMAD.MOV.U32 R2, RZ, RZ, R14 ;  /* 0x000000ffff027224 */ /* 0x001fe200078e000e */
[----:B------:R-:W-:Y:S06]  /*25a80*/  BRA `(.L_x_9912) ;  /* 0xffffff8400cc7947 */ /* 0x000fec000383ffff */
.L_x_9689:
[----:B------:R-:W-:Y:S01]  /*25a90*/  MOV R13, R4 ;  /* 0x00000004000d7202 */ /* 0x000fe20000000f00 */
[----:B------:R-:W-:Y:S01]  /*25aa0*/  IMAD.MOV.U32 R12, RZ, RZ, RZ ;  /* 0x000000ffff0c7224 */ /* 0x000fe200078e00ff */
[----:B------:R-:W-:Y:S01]  /*25ab0*/  MOV R15, 0xffffffff ;  /* 0xffffffff000f7802 */ /* 0x000fe20000000f00 */
[----:B------:R-:W-:Y:S01]  /*25ac0*/  IMAD.MOV.U32 R11, RZ, RZ, 0x181f ;  /* 0x0000181fff0b7424 */ /* 0x000fe200078e00ff */
[----:B------:R-:W-:Y:S01]  /*25ad0*/  LEA R17, R17, R9, 0x7 ;  /* 0x0000000911117211 */ /* 0x000fe200078e38ff */
[----:B-----5:R-:W-:-:S07]  /*25ae0*/  IMAD R5, R10, R6, RZ ;  /* 0x000000060a057224 */ /* 0x020fce00078e02ff */
[----:B------:R-:W-:Y:S05]  /*25af0*/  WARPSYNC.COLLECTIVE R15, `(.L_x_9913) ;  /* 0x000000000f087348 */ /* 0x000fea0003c00000 */
[----:B------:R0:W1:Y:S02]  /*25b00*/  SHFL.IDX P6, R14, R13, R12, R11 ;  /* 0x0000000c0d0e7389 */ /* 0x00006400000c000b */
[----:B01----:R-:W-:Y:S01]  /*25b10*/  ENDCOLLECTIVE ;  /* 0x000000000000791b */ /* 0x003fe20003800000 */
.L_x_9913:
[C---:B------:R-:W-:Y:S02]  /*25b20*/  IADD3 R6, R17.reuse, 0x10, RZ ;  /* 0x0000001011067810 */ /* 0x040fe40007ffe0ff */
[----:B------:R-:W-:Y:S01]  /*25b30*/  ISETP.GE.AND P3, PT, R17, R5, PT ;  /* 0x000000051100720c */ /* 0x000fe20003f66270 */
[----:B------:R-:W-:Y:S02]  /*25b40*/  IMAD.MOV.U32 R13, RZ, RZ, R0 ;  /* 0x000000ffff0d7224 */ /* 0x000fe400078e0000 */
[----:B------:R-:W-:-:S10]  /*25b50*/  IMAD.MOV.U32 R2, RZ, RZ, R14 ;  /* 0x000000ffff027224 */ /* 0x000fd400078e000e */
[----:B------:R-:W-:Y:S05]  /*25b60*/  WARPSYNC.COLLECTIVE R15, `(.L_x_9914) ;  /* 0x000000000f087348 */ /* 0x000fea0003c00000 */
[----:B------:R0:W1:Y:S02]  /*25b70*/  SHFL.IDX P6, R14, R13, R12, R11 ;  /* 0x0000000c0d0e7389 */ /* 0x00006400000c000b */
[----:B01----:R-:W-:Y:S01]  /*25b80*/  ENDCOLLECTIVE ;  /* 0x000000000000791b */ /* 0x003fe20003800000 */
.L_x_9914:
        /* <DEDUP_REMOVED lines=8> */
.L_x_9915:
        /* <DEDUP_REMOVED lines=12> */
.L_x_9916:
        /* <DEDUP_REMOVED lines=8> */
.L_x_9917:
        /* <DEDUP_REMOVED lines=13> */
.L_x_9918:
        /* <DEDUP_REMOVED lines=8> */
.L_x_9919:
[----:B------:R-:W-:-:S05]  /*25ea0*/  @!P3 MOV R3, R7 ;  /* 0x000000070003b202 */ /* 0x000fca0000000f00 */
[----:B------:R-:W-:Y:S01]  /*25eb0*/  @!PT LDS RZ, [RZ] ;  /* 0x00000000fffff984 */ /* 0x000fe20000000800 */
[----:B------:R-:W-:Y:S01]  /*25ec0*/  @!PT LDS RZ, [RZ] ;  /* 0x00000000fffff984 */ /* 0x000fe20000000800 */
[----:B------:R-:W-:Y:S01]  /*25ed0*/  @!PT LDS RZ, [RZ] ;  /* 0x00000000fffff984 */ /* 0x000fe20000000800 */
[----:B------:R-:W-:Y:S04]  /*25ee0*/  @!P3 LDGSTS.E.BYPASS.LTC128B.128 [R8+0x11400], desc[UR42][R2.64], !P0 ;  /* 0x114000000208bfae */ /* 0x000fe8000c101d6a */
[----:B------:R0:W-:Y:S01]  /*25ef0*/  @!P3 LDGSTS.E.BYPASS.LTC128B.128 [R8+0x15400], desc[UR42][R2.64+0x80], !P1 ;  /* 0x154000800208bfae */ /* 0x0001e2000c901d6a */
[----:B------:R-:W-:Y:S02]  /*25f00*/  ISETP.GE.AND P3, PT, R6, R5, PT ;  /* 0x000000050600720c */ /* 0x000fe40003f66270 */
[----:B------:R-:W-:Y:S01]  /*25f10*/  IADD3 R6, R17, 0x40, RZ ;  /* 0x0000004011067810 */ /* 0x000fe20007ffe0ff */
[----:B------:R-:W-:Y:S02]  /*25f20*/  IMAD.MOV.U32 R13, RZ, RZ, R0 ;  /* 0x000000ffff0d7224 */ /* 0x000fe400078e0000 */
[----:B0-----:R-:W-:-:S08]  /*25f30*/  IMAD.MOV.U32 R2, RZ, RZ, R14 ;  /* 0x000000ffff027224 */ /* 0x001fd000078e000e */
[----:B------:R-:W-:Y:S05]  /*25f40*/  WARPSYNC.COLLECTIVE R15, `(.L_x_9920) ;  /* 0x000000000f087348 */ /* 0x000fea0003c00000 */
[----:B------:R0:W1:Y:S02]  /*25f50*/  SHFL.IDX P6, R14, R13, R12, R11 ;  /* 0x0000000c0d0e7389 */ /* 0x00006400000c000b */
[----:B01----:R-:W-:Y:S01]  /*25f60*/  ENDCOLLECTIVE ;  /* 0x000000000000791b */ /* 0x003fe20003800000 */
.L_x_9920:
        /* <DEDUP_REMOVED lines=8> */
.L_x_9921:
        /* <DEDUP_REMOVED lines=13> */
.L_x_9922:
        /* <DEDUP_REMOVED lines=8> */
.L_x_9923:
        /* <DEDUP_REMOVED lines=13> */
.L_x_9924:
        /* <DEDUP_REMOVED lines=8> */
.L_x_9925:
[----:B------:R-:W-:-:S05]  /*26290*/  @!P3 MOV R3, R7 ;  /* 0x000000070003b202 */ /* 0x000fca0000000f00 */
        /* <DEDUP_REMOVED lines=11> */
.L_x_9926:
        /* <DEDUP_REMOVED lines=8> */
.L_x_9927:
        /* <DEDUP_REMOVED lines=11> */
.L_x_9928:
[----:B------:R-:W-:Y:S05]  /*26480*/  BRA `(.L_x_9929) ;  /* 0xffffff88003c7947 */ /* 0x000fea000383ffff */
.L_x_9694:
[----:B0-----:R0:W1:Y:S02]  /*26490*/  SYNCS.PHASECHK.TRANS64.TRYWAIT P0, [R22+URZ+0x28820], R3 ;  /* 0x02882003160075a7 */ /* 0x001064000800017f */
[----:B-1----:R-:W-:Y:S05]  /*264a0*/  @!P0 NANOSLEEP.SYNCS 0x989680 ;  /* 0x009896800000895d */ /* 0x002fea0003900000 */
[----:B------:R-:W1:Y:S02]  /*264b0*/  @!P0 SYNCS.PHASECHK.TRANS64 P0, [R22+URZ+0x28820], R3 ;  /* 0x02882003160085a7 */ /* 0x000e64000800007f */
[----:B-1----:R-:W-:Y:S05]  /*264c0*/  @!P0 BRA `(.L_x_9694) ;  /* 0xfffffffc00f08947 */ /* 0x002fea000383ffff */
[----:B------:R-:W-:Y:S05]  /*264d0*/  BRA `(.L_x_9930) ;  /* 0xffffff8800b47947 */ /* 0x000fea000383ffff */
.L_x_9699:
[----:B0-----:R0:W1:Y:S02]  /*264e0*/  SYNCS.PHASECHK.TRANS64.TRYWAIT P0, [R6+URZ+0x28840], R3 ;  /* 0x02884003060075a7 */ /* 0x001064000800017f */
[----:B-1----:R-:W-:Y:S05]  /*264f0*/  @!P0 NANOSLEEP.SYNCS 0x989680 ;  /* 0x009896800000895d */ /* 0x002fea0003900000 */
[----:B------:R-:W1:Y:S02]  /*26500*/  @!P0 SYNCS.PHASECHK.TRANS64 P0, [R6+URZ+0x28840], R3 ;  /* 0x02884003060085a7 */ /* 0x000e64000800007f */
[----:B-1----:R-:W-:Y:S05]  /*26510*/  @!P0 BRA `(.L_x_9699) ;  /* 0xfffffffc00f08947 */ /* 0x002fea000383ffff */
[----:B------:R-:W-:Y:S05]  /*26520*/  BRA `(.L_x_9931) ;  /* 0xffffff8c007c7947 */ /* 0x000fea000383ffff */
.L_x_9700:
        /* <DEDUP_REMOVED lines=8> */
.L_x_9933:
[----:B------:R-:W-:Y:S05]  /*265b0*/  BSYNC B1 ;  /* 0x0000000000017941 */ /* 0x000fea0003800000 */
.L_x_9932:
        /* <DEDUP_REMOVED lines=9> */
.L_x_9934:
[----:B------:R-:W-:Y:S02]  /*26650*/  IMAD R8, R8, 0x2, R22 ;  /* 0x0000000208087824 */ /* 0x000fe400078e0216 */
[----:B------:R-:W-:Y:S01]  /*26660*/  IMAD.MOV.U32 R13, RZ, RZ, R9 ;  /* 0x000000ffff0d7224 */ /* 0x000fe200078e0009 */
[----:B------:R-:W-:Y:S01]  /*26670*/  MOV R12, 0x1 ;  /* 0x00000001000c7802 */ /* 0x000fe20000000f00 */
[----:B------:R-:W-:-:S07]  /*26680*/  IMAD.MOV.U32 R2, RZ, RZ, R14 ;  /* 0x000000ffff027224 */ /* 0x000fce00078e000e */
[----:B------:R-:W-:Y:S05]  /*26690*/  WARPSYNC.COLLECTIVE R15, `(.L_x_9935) ;  /* 0x000000000f087348 */ /* 0x000fea0003c00000 */
[----:B------:R0:W1:Y:S02]  /*266a0*/  SHFL.IDX P6, R14, R13, R12, R11 ;  /* 0x0000000c0d0e7389 */ /* 0x00006400000c000b */
[----:B01----:R-:W-:Y:S01]  /*266b0*/  ENDCOLLECTIVE ;  /* 0x000000000000791b */ /* 0x003fe20003800000 */
.L_x_9935:
        /* <DEDUP_REMOVED lines=12> */
.L_x_9936:
[----:B------:R-:W-:Y:S01]  /*26780*/  IMAD.MOV.U32 R13, RZ, RZ, R9 ;  /* 0x000000ffff0d7224 */ /* 0x000fe200078e0009 */
[----:B------:R-:W-:Y:S02]  /*26790*/  MOV R12, 0x2 ;  /* 0x00000002000c7802 */ /* 0x000fe40000000f00 */
[----:B------:R-:W-:-:S07]  /*267a0*/  MOV R2, R14 ;  /* 0x0000000e00027202 */ /* 0x000fce0000000f00 */
[----:B------:R-:W-:Y:S05]  /*267b0*/  WARPSYNC.COLLECTIVE R15, `(.L_x_9937) ;  /* 0x000000000f087348 */ /* 0x000fea0003c00000 */
[----:B------:R0:W1:Y:S02]  /*267c0*/  SHFL.IDX P6, R14, R13, R12, R11 ;  /* 0x0000000c0d0e7389 */ /* 0x00006400000c000b */
[----:B01----:R-:W-:Y:S01]  /*267d0*/  ENDCOLLECTIVE ;  /* 0x000000000000791b */ /* 0x003fe20003800000 */
.L_x_9937:
        /* <DEDUP_REMOVED lines=12> */
.L_x_9938:
[----:B------:R-:W-:Y:S01]  /*268a0*/  IMAD.MOV.U32 R13, RZ, RZ, R9 ;  /* 0x000000ffff0d7224 */ /* 0x000fe200078e0009 */
[----:B------:R-:W-:Y:S02]  /*268b0*/  MOV R12, 0x3 ;  /* 0x00000003000c7802 */ /* 0x000fe40000000f00 */
[----:B------:R-:W-:-:S07]  /*268c0*/  MOV R2, R14 ;  /* 0x0000000e00027202 */ /* 0x000fce0000000f00 */
[----:B------:R-:W-:Y:S05]  /*268d0*/  WARPSYNC.COLLECTIVE R15, `(.L_x_9939) ;  /* 0x000000000f087348 */ /* 0x000fea0003c00000 */
[----:B------:R0:W1:Y:S02]  /*268e0*/  SHFL.IDX P6, R14, R13, R12, R11 ;  /* 0x0000000c0d0e7389 */ /* 0x00006400000c000b */
[----:B01----:R-:W-:Y:S01]  /*268f0*/  ENDCOLLECTIVE ;  /* 0x000000000000791b */ /* 0x003fe20003800000 */
.L_x_9939:
        /* <DEDUP_REMOVED lines=12> */
.L_x_9940:
[----:B------:R-:W-:Y:S01]  /*269c0*/  IMAD.MOV.U32 R13, RZ, RZ, R9 ;  /* 0x000000ffff0d7224 */ /* 0x000fe200078e0009 */
[----:B------:R-:W-:Y:S02]  /*269d0*/  MOV R12, 0x4 ;  /* 0x00000004000c7802 */ /* 0x000fe40000000f00 */
[----:B------:R-:W-:-:S07]  /*269e0*/  MOV R2, R14 ;  /* 0x0000000e00027202 */ /* 0x000fce0000000f00 */
[----:B------:R-:W-:Y:S05]  /*269f0*/  WARPSYNC.COLLECTIVE R15, `(.L_x_9941) ;  /* 0x000000000f087348 */ /* 0x000fea0003c00000 */
[----:B------:R0:W1:Y:S02]  /*26a00*/  SHFL.IDX P6, R14, R13, R12, R11 ;  /* 0x0000000c0d0e7389 */ /* 0x00006400000c000b */
[----:B01----:R-:W-:Y:S01]  /*26a10*/  ENDCOLLECTIVE ;  /* 0x000000000000791b */ /* 0x003fe20003800000 */
.L_x_9941:
        /* <DEDUP_REMOVED lines=12> */
.L_x_9942:
[----:B------:R-:W-:Y:S01]  /*26ae0*/  IMAD.MOV.U32 R13, RZ, RZ, R9 ;  /* 0x000000ffff0d7224 */ /* 0x000fe200078e0009 */
[----:B------:R-:W-:Y:S02]  /*26af0*/  MOV R12, 0x5 ;  /* 0x00000005000c7802 */ /* 0x000fe40000000f00 */
[----:B------:R-:W-:-:S07]  /*26b00*/  MOV R2, R14 ;  /* 0x0000000e00027202 */ /* 0x000fce0000000f00 */
[----:B------:R-:W-:Y:S05]  /*26b10*/  WARPSYNC.COLLECTIVE R15, `(.L_x_9943) ;  /* 0x000000000f087348 */ /* 0x000fea0003c00000 */
[----:B------:R0:W1:Y:S02]  /*26b20*/  SHFL.IDX P6, R14, R13, R12, R11 ;  /* 0x0000000c0d0e7389 */ /* 0x00006400000c000b */
[----:B01----:R-:W-:Y:S01]  /*26b30*/  ENDCOLLECTIVE ;  /* 0x000000000000791b */ /* 0x003fe20003800000 */
.L_x_9943:
        /* <DEDUP_REMOVED lines=12> */
.L_x_9944:
[----:B------:R-:W-:Y:S01]  /*26c00*/  IMAD.MOV.U32 R13, RZ, RZ, R9 ;  /* 0x000000ffff0d7224 */ /* 0x000fe200078e0009 */
[----:B------:R-:W-:Y:S02]  /*26c10*/  MOV R12, 0x6 ;  /* 0x00000006000c7802 */ /* 0x000fe40000000f00 */
[----:B------:R-:W-:-:S07]  /*26c20*/  MOV R2, R14 ;  /* 0x0000000e00027202 */ /* 0x000fce0000000f00 */
[----:B------:R-:W-:Y:S05]  /*26c30*/  WARPSYNC.COLLECTIVE R15, `(.L_x_9945) ;  /* 0x000000000f087348 */ /* 0x000fea0003c00000 */
[----:B------:R0:W1:Y:S02]  /*26c40*/  SHFL.IDX P6, R14, R13, R12, R11 ;  /* 0x0000000c0d0e7389 */ /* 0x00006400000c000b */
[----:B01----:R-:W-:Y:S01]  /*26c50*/  ENDCOLLECTIVE ;  /* 0x000000000000791b */ /* 0x003fe20003800000 */
.L_x_9945:
        /* <DEDUP_REMOVED lines=12> */
.L_x_9946:
[----:B------:R-:W-:Y:S01]  /*26d20*/  IMAD.MOV.U32 R13, RZ, RZ, R9 ;  /* 0x000000ffff0d7224 */ /* 0x000fe200078e0009 */
[----:B------:R-:W-:Y:S02]  /*26d30*/  MOV R12, 0x7 ;  /* 0x00000007000c7802 */ /* 0x000fe40000000f00 */
[----:B------:R-:W-:-:S07]  /*26d40*/  MOV R2, R14 ;  /* 0x0000000e00027202 */ /* 0x000fce0000000f00 */
[----:B------:R-:W-:Y:S05]  /*26d50*/  WARPSYNC.COLLECTIVE R15, `(.L_x_9947) ;  /* 0x000000000f087348 */ /* 0x000fea0003c00000 */
[----:B------:R0:W1:Y:S02]  /*26d60*/  SHFL.IDX P6, R14, R13, R12, R11 ;  /* 0x0000000c0d0e7389 */ /* 0x00006400000c000b */
[----:B01----:R-:W-:Y:S01]  /*26d70*/  ENDCOLLECTIVE ;  /* 0x000000000000791b */ /* 0x003fe20003800000 */
.L_x_9947:
        /* <DEDUP_REMOVED lines=12> */
.L_x_9948:
[----:B------:R-:W-:Y:S01]  /*26e40*/  MOV R2, R14 ;  /* 0x0000000e00027202 */ /* 0x000fe20000000f00 */
[----:B------:R-:W-:Y:S06]  /*26e50*/  BRA `(.L_x_9949) ;  /* 0xffffff8800487947 */ /* 0x000fec000383ffff */
.L_x_9705:
[----:B-1----:R1:W2:Y:S02]  /*26e60*/  SYNCS.PHASECHK.TRANS64.TRYWAIT P0, [R6+URZ+0x28860], R2 ;  /* 0x02886002060075a7 */ /* 0x0022a4000800017f */
[----:B--2---:R-:W-:Y:S05]  /*26e70*/  @!P0 NANOSLEEP.SYNCS 0x989680 ;  /* 0x009896800000895d */ /* 0x004fea0003900000 */
[----:B------:R-:W2:Y:S02]  /*26e80*/  @!P0 SYNCS.PHASECHK.TRANS64 P0, [R6+URZ+0x28860], R2 ;  /* 0x02886002060085a7 */ /* 0x000ea4000800007f */
[----:B--2---:R-:W-:Y:S05]  /*26e90*/  @!P0 BRA `(.L_x_9705) ;  /* 0xfffffffc00f08947 */ /* 0x004fea000383ffff */
[----:B------:R-:W-:Y:S05]  /*26ea0*/  BRA `(.L_x_9950) ;  /* 0xffffff8800a47947 */ /* 0x000fea000383ffff */
.L_x_9706:
        /* <DEDUP_REMOVED lines=8> */
.L_x_9952:
[----:B------:R-:W-:Y:S05]  /*26f30*/  BSYNC B1 ;  /* 0x0000000000017941 */ /* 0x000fea0003800000 */
.L_x_9951:
        /* <DEDUP_REMOVED lines=9> */
.L_x_9953:
[----:B------:R-:W-:Y:S02]  /*26fd0*/  IMAD.MOV.U32 R13, RZ, RZ, R24 ;  /* 0x000000ffff0d7224 */ /* 0x000fe400078e0018 */
[----:B------:R-:W-:Y:S02]  /*26fe0*/  IMAD.MOV.U32 R12, RZ, RZ, 0x1 ;  /* 0x00000001ff0c7424 */ /* 0x000fe400078e00ff */
[----:B------:R-:W-:-:S07]  /*26ff0*/  IMAD.MOV.U32 R2, RZ, RZ, R14 ;  /* 0x000000ffff027224 */ /* 0x000fce00078e000e */
[----:B------:R-:W-:Y:S05]  /*27000*/  WARPSYNC.COLLECTIVE R15, `(.L_x_9954) ;  /* 0x000000000f087348 */ /* 0x000fea0003c00000 */
[----:B------:R0:W1:Y:S02]  /*27010*/  SHFL.IDX P6, R14, R13, R12, R11 ;  /* 0x0000000c0d0e7389 */ /* 0x00006400000c000b */
[----:B01----:R-:W-:Y:S01]  /*27020*/  ENDCOLLECTIVE ;  /* 0x000000000000791b */ /* 0x003fe20003800000 */
.L_x_9954:
        /* <DEDUP_REMOVED lines=14> */
.L_x_9955:
[----:B------:R-:W-:Y:S02]  /*27110*/  IMAD.MOV.U32 R13, RZ, RZ, R24 ;  /* 0x000000ffff0d7224 */ /* 0x000fe400078e0018 */
[----:B------:R-:W-:Y:S02]  /*27120*/  IMAD.MOV.U32 R12, RZ, RZ, 0x2 ;  /* 0x00000002ff0c7424 */ /* 0x000fe400078e00ff */
[----:B------:R-:W-:-:S07]  /*27130*/  IMAD.MOV.U32 R2, RZ, RZ, R14 ;  /* 0x000000ffff027224 */ /* 0x000fce00078e000e */
[----:B------:R-:W-:Y:S05]  /*27140*/  WARPSYNC.COLLECTIVE R15, `(.L_x_9956) ;  /* 0x000000000f087348 */ /* 0x000fea0003c00000 */
[----:B------:R0:W1:Y:S02]  /*27150*/  SHFL.IDX P6, R14, R13, R12, R11 ;  /* 0x0000000c0d0e7389 */ /* 0x00006400000c000b */
[----:B01----:R-:W-:Y:S01]  /*27160*/  ENDCOLLECTIVE ;  /* 0x000000000000791b */ /* 0x003fe20003800000 */
.L_x_9956:
        /* <DEDUP_REMOVED lines=14> */
.L_x_9957:
[----:B------:R-:W-:Y:S02]  /*27250*/  IMAD.MOV.U32 R13, RZ, RZ, R24 ;  /* 0x000000ffff0d7224 */ /* 0x000fe400078e0018 */
[----:B------:R-:W-:Y:S02]  /*27260*/  IMAD.MOV.U32 R12, RZ, RZ, 0x3 ;  /* 0x00000003ff0c7424 */ /* 0x000fe400078e00ff */
[----:B------:R-:W-:-:S07]  /*27270*/  IMAD.MOV.U32 R2, RZ, RZ, R14 ;  /* 0x000000ffff027224 */ /* 0x000fce00078e000e */
[----:B------:R-:W-:Y:S05]  /*27280*/  WARPSYNC.COLLECTIVE R15, `(.L_x_9958) ;  /* 0x000000000f087348 */ /* 0x000fea0003c00000 */
[----:B------:R0:W1:Y:S02]  /*27290*/  SHFL.IDX P6, R14, R13, R12, R11 ;  /* 0x0000000c0d0e7389 */ /* 0x00006400000c000b */
[----:B01----:R-:W-:Y:S01]  /*272a0*/  ENDCOLLECTIVE ;  /* 0x000000000000791b */ /* 0x003fe20003800000 */
.L_x_9958:
        /* <DEDUP_REMOVED lines=14> */
.L_x_9959:
[----:B------:R-:W-:Y:S02]  /*27390*/  IMAD.MOV.U32 R13, RZ, RZ, R24 ;  /* 0x000000ffff0d7224 */ /* 0x000fe400078e0018 */
[----:B------:R-:W-:Y:S02]  /*273a0*/  IMAD.MOV.U32 R12, RZ, RZ, 0x4 ;  /* 0x00000004ff0c7424 */ /* 0x000fe400078e00ff */
[----:B------:R-:W-:-:S07]  /*273b0*/  IMAD.MOV.U32 R2, RZ, RZ, R14 ;  /* 0x000000ffff027224 */ /* 0x000fce00078e000e */
[----:B------:R-:W-:Y:S05]  /*273c0*/  WARPSYNC.COLLECTIVE R15, `(.L_x_9960) ;  /* 0x000000000f087348 */ /* 0x000fea0003c00000 */
[----:B------:R0:W1:Y:S02]  /*273d0*/  SHFL.IDX P6, R14, R13, R12, R11 ;  /* 0x0000000c0d0e7389 */ /* 0x00006400000c000b */
[----:B01----:R-:W-:Y:S01]  /*273e0*/  ENDCOLLECTIVE ;  /* 0x000000000000791b */ /* 0x003fe20003800000 */
.L_x_9960:
        /* <DEDUP_REMOVED lines=14> */
.L_x_9961:
[----:B------:R-:W-:Y:S02]  /*274d0*/  IMAD.MOV.U32 R13, RZ, RZ, R24 ;  /* 0x000000ffff0d7224 */ /* 0x000fe400078e0018 */
[----:B------:R-:W-:Y:S02]  /*274e0*/  IMAD.MOV.U32 R12, RZ, RZ, 0x5 ;  /* 0x00000005ff0c7424 */ /* 0x000fe400078e00ff */
[----:B------:R-:W-:-:S07]  /*274f0*/  IMAD.MOV.U32 R2, RZ, RZ, R14 ;  /* 0x000000ffff027224 */ /* 0x000fce00078e000e */
[----:B------:R-:W-:Y:S05]  /*27500*/  WARPSYNC.COLLECTIVE R15, `(.L_x_9962) ;  /* 0x000000000f087348 */ /* 0x000fea0003c00000 */
[----:B------:R0:W1:Y:S02]  /*27510*/  SHFL.IDX P6, R14, R13, R12, R11 ;  /* 0x0000000c0d0e7389 */ /* 0x00006400000c000b */
[----:B01----:R-:W-:Y:S01]  /*27520*/  ENDCOLLECTIVE ;  /* 0x000000000000791b */ /* 0x003fe20003800000 */
.L_x_9962:
        /* <DEDUP_REMOVED lines=14> */
.L_x_9963:
[----:B------:R-:W-:Y:S02]  /*27610*/  IMAD.MOV.U32 R13, RZ, RZ, R24 ;  /* 0x000000ffff0d7224 */ /* 0x000fe400078e0018 */
[----:B------:R-:W-:Y:S02]  /*27620*/  IMAD.MOV.U32 R12, RZ, RZ, 0x6 ;  /* 0x00000006ff0c7424 */ /* 0x000fe400078e00ff */
[----:B------:R-:W-:-:S07]  /*27630*/  IMAD.MOV.U32 R2, RZ, RZ, R14 ;  /* 0x000000ffff027224 */ /* 0x000fce00078e000e */
[----:B------:R-:W-:Y:S05]  /*27640*/  WARPSYNC.COLLECTIVE R15, `(.L_x_9964) ;  /* 0x000000000f087348 */ /* 0x000fea0003c00000 */
[----:B------:R0:W1:Y:S02]  /*27650*/  SHFL.IDX P6, R14, R13, R12, R11 ;  /* 0x0000000c0d0e7389 */ /* 0x00006400000c000b */
[----:B01----:R-:W-:Y:S01]  /*27660*/  ENDCOLLECTIVE ;  /* 0x000000000000791b */ /* 0x003fe20003800000 */
.L_x_9964:
        /* <DEDUP_REMOVED lines=14> */
.L_x_9965:
[----:B------:R-:W-:Y:S02]  /*27750*/  IMAD.MOV.U32 R13, RZ, RZ, R24 ;  /* 0x000000ffff0d7224 */ /* 0x000fe400078e0018 */
[----:B------:R-:W-:Y:S02]  /*27760*/  IMAD.MOV.U32 R12, RZ, RZ, 0x7 ;  /* 0x00000007ff0c7424 */ /* 0x000fe400078e00ff */
[----:B------:R-:W-:-:S07]  /*27770*/  IMAD.MOV.U32 R2, RZ, RZ, R14 ;  /* 0x000000ffff027224 */ /* 0x000fce00078e000e */
[----:B------:R-:W-:Y:S05]  /*27780*/  WARPSYNC.COLLECTIVE R15, `(.L_x_9966) ;  /* 0x000000000f087348 */ /* 0x000fea0003c00000 */
[----:B------:R0:W1:Y:S02]  /*27790*/  SHFL.IDX P6, R14, R13, R12, R11 ;  /* 0x0000000c0d0e7389 */ /* 0x00006400000c000b */
[----:B01----:R-:W-:Y:S01]  /*277a0*/  ENDCOLLECTIVE ;  /* 0x000000000000791b */ /* 0x003fe20003800000 */
.L_x_9966:
        /* <DEDUP_REMOVED lines=13> */
.L_x_9967:
[----:B------:R-:W-:Y:S01]  /*27880*/  @!PT LDS RZ, [RZ] ;  /* 0x00000000fffff984 */ /* 0x000fe20000000800 */
[----:B------:R-:W-:Y:S01]  /*27890*/  @!PT LDS RZ, [RZ] ;  /* 0x00000000fffff984 */ /* 0x000fe20000000800 */
[----:B------:R-:W-:Y:S01]  /*278a0*/  @!PT LDS RZ, [RZ] ;  /* 0x00000000fffff984 */ /* 0x000fe20000000800 */
[----:B------:R1:W-:Y:S01]  /*278b0*/  LDGSTS.E.BYPASS.LTC128B.128 [R7+0x7400], desc[UR42][R2.64+0x80], !P0 ;  /* 0x0740008002077fae */ /* 0x0003e2000c101d6a */
[----:B------:R-:W-:Y:S05]  /*278c0*/  BRA `(.L_x_9968) ;  /* 0xffffff84002c7947 */ /* 0x000fea000383ffff */
.L_x_9714:
[----:B0-----:R0:W1:Y:S02]  /*278d0*/  SYNCS.PHASECHK.TRANS64.TRYWAIT P0, [R0+URZ+0x28860], R3 ;  /* 0x02886003000075a7 */ /* 0x001064000800017f */
[----:B-1----:R-:W-:Y:S05]  /*278e0*/  @!P0 NANOSLEEP.SYNCS 0x989680 ;  /* 0x009896800000895d */ /* 0x002fea0003900000 */
[----:B------:R-:W1:Y:S02]  /*278f0*/  @!P0 SYNCS.PHASECHK.TRANS64 P0, [R0+URZ+0x28860], R3 ;  /* 0x02886003000085a7 */ /* 0x000e64000800007f */
[----:B-1----:R-:W-:Y:S05]  /*27900*/  @!P0 BRA `(.L_x_9714) ;  /* 0xfffffffc00f08947 */ /* 0x002fea000383ffff */
[----:B------:R-:W-:Y:S05]  /*27910*/  BRA `(.L_x_9969) ;  /* 0xffffff8800407947 */ /* 0x000fea000383ffff */
.L_x_9715:
        /* <DEDUP_REMOVED lines=8> */
.L_x_9971:
[----:B------:R-:W-:Y:S05]  /*279a0*/  BSYNC B0 ;  /* 0x0000000000007941 */ /* 0x000fea0003800000 */
.L_x_9970:
        /* <DEDUP_REMOVED lines=10> */
.L_x_9972:
        /* <DEDUP_REMOVED lines=11> */
.L_x_9973:
        /* <DEDUP_REMOVED lines=13> */
.L_x_9974:
[----:B------:R-:W-:Y:S01]  /*27bd0*/  IMAD.MOV.U32 R13, RZ, RZ, R24 ;  /* 0x000000ffff0d7224 */ /* 0x000fe200078e0018 */
[----:B------:R-:W-:Y:S02]  /*27be0*/  MOV R12, 0x2 ;  /* 0x00000002000c7802 */ /* 0x000fe40000000f00 */
[----:B------:R-:W-:-:S07]  /*27bf0*/  MOV R10, R14 ;  /* 0x0000000e000a7202 */ /* 0x000fce0000000f00 */
[----:B------:R-:W-:Y:S05]  /*27c00*/  WARPSYNC.COLLECTIVE R15, `(.L_x_9975) ;  /* 0x000000000f087348 */ /* 0x000fea0003c00000 */
[----:B------:R0:W1:Y:S02]  /*27c10*/  SHFL.IDX P6, R14, R13, R12, R11 ;  /* 0x0000000c0d0e7389 */ /* 0x00006400000c000b */
[----:B01----:R-:W-:Y:S01]  /*27c20*/  ENDCOLLECTIVE ;  /* 0x000000000000791b */ /* 0x003fe20003800000 */
.L_x_9975:
        /* <DEDUP_REMOVED lines=14> */
.L_x_9976:
[----:B------:R-:W-:Y:S02]  /*27d10*/  IMAD.MOV.U32 R13, RZ, RZ, R24 ;  /* 0x000000ffff0d7224 */ /* 0x000fe400078e0018 */
[----:B------:R-:W-:Y:S01]  /*27d20*/  IMAD.MOV.U32 R12, RZ, RZ, 0x3 ;  /* 0x00000003ff0c7424 */ /* 0x000fe200078e00ff */
[----:B------:R-:W-:-:S13]  /*27d30*/  IADD3 R2, P2, R14, R5, RZ ;  /* 0x000000050e027210 */ /* 0x000fda0007f5e0ff */
[----:B------:R-:W-:Y:S05]  /*27d40*/  WARPSYNC.COLLECTIVE R15, `(.L_x_9977) ;  /* 0x000000000f087348 */ /* 0x000fea0003c00000 */
[----:B------:R0:W1:Y:S02]  /*27d50*/  SHFL.IDX P6, R14, R13, R12, R11 ;  /* 0x0000000c0d0e7389 */ /* 0x00006400000c000b */
[----:B01----:R-:W-:Y:S01]  /*27d60*/  ENDCOLLECTIVE ;  /* 0x000000000000791b */ /* 0x003fe20003800000 */
.L_x_9977:
        /* <DEDUP_REMOVED lines=13> */
.L_x_9978:
[----:B------:R-:W-:Y:S01]  /*27e40*/  MOV R13, R24 ;  /* 0x00000018000d7202 */ /* 0x000fe20000000f00 */
[----:B------:R-:W-:Y:S01]  /*27e50*/  IMAD.MOV.U32 R12, RZ, RZ, 0x4 ;  /* 0x00000004ff0c7424 */ /* 0x000fe200078e00ff */
[----:B------:R-:W-:-:S13]  /*27e60*/  IADD3 R2, P2, R14, R5, RZ ;  /* 0x000000050e027210 */ /* 0x000fda0007f5e0ff */
[----:B------:R-:W-:Y:S05]  /*27e70*/  WARPSYNC.COLLECTIVE R15, `(.L_x_9979) ;  /* 0x000000000f087348 */ /* 0x000fea0003c00000 */
[----:B------:R0:W1:Y:S02]  /*27e80*/  SHFL.IDX P6, R14, R13, R12, R11 ;  /* 0x0000000c0d0e7389 */ /* 0x00006400000c000b */
[----:B01----:R-:W-:Y:S01]  /*27e90*/  ENDCOLLECTIVE ;  /* 0x000000000000791b */ /* 0x003fe20003800000 */
.L_x_9979:
        /* <DEDUP_REMOVED lines=13> */
.L_x_9980:
[----:B------:R-:W-:Y:S01]  /*27f70*/  MOV R13, R24 ;  /* 0x00000018000d7202 */ /* 0x000fe20000000f00 */
[----:B------:R-:W-:Y:S02]  /*27f80*/  IMAD.MOV.U32 R12, RZ, RZ, 0x5 ;  /* 0x00000005ff0c7424 */ /* 0x000fe400078e00ff */
[----:B------:R-:W-:-:S07]  /*27f90*/  IMAD.MOV.U32 R10, RZ, RZ, R14 ;  /* 0x000000ffff0a7224 */ /* 0x000fce00078e000e */
[----:B------:R-:W-:Y:S05]  /*27fa0*/  WARPSYNC.COLLECTIVE R15, `(.L_x_9981) ;  /* 0x000000000f087348 */ /* 0x000fea0003c00000 */
[----:B------:R0:W1:Y:S02]  /*27fb0*/  SHFL.IDX P6, R14, R13, R12, R11 ;  /* 0x0000000c0d0e7389 */ /* 0x00006400000c000b */
[----:B01----:R-:W-:Y:S01]  /*27fc0*/  ENDCOLLECTIVE ;  /* 0x000000000000791b */ /* 0x003fe20003800000 */
.L_x_9981:
        /* <DEDUP_REMOVED lines=14> */
.L_x_9982:
[----:B------:R-:W-:Y:S01]  /*280b0*/  IMAD.MOV.U32 R13, RZ, RZ, R24 ;  /* 0x000000ffff0d7224 */ /* 0x000fe200078e0018 */
[----:B------:R-:W-:Y:S02]  /*280c0*/  MOV R12, 0x6 ;  /* 0x00000006000c7802 */ /* 0x000fe40000000f00 */
[----:B------:R-:W-:-:S13]  /*280d0*/  IADD3 R2, P2, R14, R5, RZ ;  /* 0x000000050e027210 */ /* 0x000fda0007f5e0ff */
[----:B------:R-:W-:Y:S05]  /*280e0*/  WARPSYNC.COLLECTIVE R15, `(.L_x_9983) ;  /* 0x000000000f087348 */ /* 0x000fea0003c00000 */
[----:B------:R0:W1:Y:S02]  /*280f0*/  SHFL.IDX P6, R14, R13, R12, R11 ;  /* 0x0000000c0d0e7389 */ /* 0x00006400000c000b */
[----:B01----:R-:W-:Y:S01]  /*28100*/  ENDCOLLECTIVE ;  /* 0x000000000000791b */ /* 0x003fe20003800000 */
.L_x_9983:
        /* <DEDUP_REMOVED lines=13> */
.L_x_9984:
[----:B------:R-:W-:Y:S01]  /*281e0*/  IMAD.MOV.U32 R13, RZ, RZ, R24 ;  /* 0x000000ffff0d7224 */ /* 0x000fe200078e0018 */
[----:B------:R-:W-:Y:S02]  /*281f0*/  MOV R12, 0x7 ;  /* 0x00000007000c7802 */ /* 0x000fe40000000f00 */
[----:B------:R-:W-:-:S07]  /*28200*/  MOV R10, R14 ;  /* 0x0000000e000a7202 */ /* 0x000fce0000000f00 */
[----:B------:R-:W-:Y:S05]  /*28210*/  WARPSYNC.COLLECTIVE R15, `(.L_x_9985) ;  /* 0x000000000f087348 */ /* 0x000fea0003c00000 */
[----:B------:R0:W1:Y:S02]  /*28220*/  SHFL.IDX P6, R14, R13, R12, R11 ;  /* 0x0000000c0d0e7389 */ /* 0x00006400000c000b */
[----:B01----:R-:W-:Y:S01]  /*28230*/  ENDCOLLECTIVE ;  /* 0x000000000000791b */ /* 0x003fe20003800000 */
.L_x_9985:
        /* <DEDUP_REMOVED lines=12> */
.L_x_9986:
[----:B------:R-:W-:Y:S05]  /*28300*/  BRA `(.L_x_9987) ;  /* 0xffffff8000e07947 */ /* 0x000fea000383ffff */
.L_x_9720:
[----:B------:R-:W-:Y:S01]  /*28310*/  BSSY B0, `(.L_x_9988) ;  /* 0x0000008000007945 */ /* 0x000fe20003800000 */
[----:B------:R-:W-:Y:S01]  /*28320*/  MOV R13, R16 ;  /* 0x00000010000d7202 */ /* 0x000fe20000000f00 */
[----:B-1----:R-:W-:Y:S01]  /*28330*/  IMAD.MOV.U32 R12, RZ, RZ, RZ ;  /* 0x000000ffff0c7224 */ /* 0x002fe200078e00ff */
[----:B------:R-:W-:Y:S01]  /*28340*/  MOV R15, 0xffffffff ;  /* 0xffffffff000f7802 */ /* 0x000fe20000000f00 */
[----:B------:R-:W-:-:S07]  /*28350*/  IMAD.MOV.U32 R11, RZ, RZ, 0x1f ;  /* 0x0000001fff0b7424 */ /* 0x000fce00078e00ff */
[----:B------:R-:W-:Y:S05]  /*28360*/  WARPSYNC.COLLECTIVE R15, `(.L_x_9989) ;  /* 0x000000000f087348 */ /* 0x000fea0003c00000 */
[----:B------:R0:W1:Y:S02]  /*28370*/  SHFL.IDX P6, R14, R13, R12, R11 ;  /* 0x0000000c0d0e7389 */ /* 0x00006400000c000b */
[----:B01----:R-:W-:Y:S01]  /*28380*/  ENDCOLLECTIVE ;  /* 0x000000000000791b */ /* 0x003fe20003800000 */
.L_x_9989:
[----:B------:R-:W-:Y:S05]  /*28390*/  BSYNC B0 ;  /* 0x0000000000007941 */ /* 0x000fea0003800000 */
.L_x_9988:
        /* <DEDUP_REMOVED lines=9> */
.L_x_9990:
        /* <DEDUP_REMOVED lines=24> */
.L_x_9991:
[----:B------:R-:W-:Y:S02]  /*285b0*/  MOV R12, 0x2 ;  /* 0x00000002000c7802 */ /* 0x000fe40000000f00 */
[----:B------:R-:W-:-:S05]  /*285c0*/  SEL R14, R14, RZ, P1 ;  /* 0x000000ff0e0e7207 */ /* 0x000fca0000800000 */
[----:B------:R-:W-:-:S04]  /*285d0*/  IMAD.IADD R5, R13, 0x1, R14 ;  /* 0x000000010d057824 */ /* 0x000fc800078e020e */
[----:B------:R-:W-:-:S07]  /*285e0*/  IMAD.MOV.U32 R13, RZ, RZ, R5 ;  /* 0x000000ffff0d7224 */ /* 0x000fce00078e0005 */
[----:B------:R-:W-:Y:S05]  /*285f0*/  WARPSYNC.COLLECTIVE R15, `(.L_x_9992) ;  /* 0x000000000f087348 */ /* 0x000fea0003c00000 */
[----:B------:R0:W1:Y:S02]  /*28600*/  SHFL.UP P6, R14, R13, R12, R11 ;  /* 0x0400000c0d0e7389 */ /* 0x00006400000c000b */
[----:B01----:R-:W-:Y:S01]  /*28610*/  ENDCOLLECTIVE ;  /* 0x000000000000791b */ /* 0x003fe20003800000 */
.L_x_9992:
[----:B------:R-:W-:Y:S02]  /*28620*/  MOV R12, 0x4 ;  /* 0x00000004000c7802 */ /* 0x000fe40000000f00 */
[----:B------:R-:W-:-:S05]  /*28630*/  SEL R2, R14, RZ, P2 ;  /* 0x000000ff0e027207 */ /* 0x000fca0001000000 */
[----:B------:R-:W-:-:S04]  /*28640*/  IMAD.IADD R2, R5, 0x1, R2 ;  /* 0x0000000105027824 */ /* 0x000fc800078e0202 */
[----:B------:R-:W-:-:S07]  /*28650*/  IMAD.MOV.U32 R13, RZ, RZ, R2 ;  /* 0x000000ffff0d7224 */ /* 0x000fce00078e0002 */
[----:B------:R-:W-:Y:S05]  /*28660*/  WARPSYNC.COLLECTIVE R15, `(.L_x_9993) ;  /* 0x000000000f087348 */ /* 0x000fea0003c00000 */
[----:B------:R0:W1:Y:S02]  /*28670*/  SHFL.UP P6, R14, R13, R12, R11 ;  /* 0x0400000c0d0e7389 */ /* 0x00006400000c000b */
[----:B01----:R-:W-:Y:S01]  /*28680*/  ENDCOLLECTIVE ;  /* 0x000000000000791b */ /* 0x003fe20003800000 */
.L_x_9993:
[----:B------:R-:W-:Y:S02]  /*28690*/  MOV R12, 0x8 ;  /* 0x00000008000c7802 */ /* 0x000fe40000000f00 */
[----:B------:R-:W-:-:S05]  /*286a0*/  SEL R3, R14, RZ, P3 ;  /* 0x000000ff0e037207 */ /* 0x000fca0001800000 */
[----:B------:R-:W-:-:S04]  /*286b0*/  IMAD.IADD R3, R2, 0x1, R3 ;  /* 0x0000000102037824 */ /* 0x000fc800078e0203 */
[----:B------:R-:W-:-:S07]  /*286c0*/  IMAD.MOV.U32 R13, RZ, RZ, R3 ;  /* 0x000000ffff0d7224 */ /* 0x000fce00078e0003 */
[----:B------:R-:W-:Y:S05]  /*286d0*/  WARPSYNC.COLLECTIVE R15, `(.L_x_9994) ;  /* 0x000000000f087348 */ /* 0x000fea0003c00000 */
[----:B------:R0:W1:Y:S02]  /*286e0*/  SHFL.UP P6, R14, R13, R12, R11 ;  /* 0x0400000c0d0e7389 */ /* 0x00006400000c000b */
[----:B01----:R-:W-:Y:S01]  /*286f0*/  ENDCOLLECTIVE ;  /* 0x000000000000791b */ /* 0x003fe20003800000 */
.L_x_9994:
[----:B------:R-:W-:Y:S02]  /*28700*/  MOV R12, 0x10 ;  /* 0x00000010000c7802 */ /* 0x000fe40000000f00 */
[----:B------:R-:W-:-:S05]  /*28710*/  SEL R14, R14, RZ, P4 ;  /* 0x000000ff0e0e7207 */ /* 0x000fca0002000000 */
[----:B------:R-:W-:-:S04]  /*28720*/  IMAD.IADD R5, R3, 0x1, R14 ;  /* 0x0000000103057824 */ /* 0x000fc800078e020e */
[----:B------:R-:W-:-:S07]  /*28730*/  IMAD.MOV.U32 R13, RZ, RZ, R5 ;  /* 0x000000ffff0d7224 */ /* 0x000fce00078e0005 */
[----:B------:R-:W-:Y:S05]  /*28740*/  WARPSYNC.COLLECTIVE R15, `(.L_x_9995) ;  /* 0x000000000f087348 */ /* 0x000fea0003c00000 */
[----:B------:R0:W1:Y:S02]  /*28750*/  SHFL.UP P6, R14, R13, R12, R11 ;  /* 0x0400000c0d0e7389 */ /* 0x00006400000c000b */
[----:B01----:R-:W-:Y:S01]  /*28760*/  ENDCOLLECTIVE ;  /* 0x000000000000791b */ /* 0x003fe20003800000 */
.L_x_9995:
        /* <DEDUP_REMOVED lines=8> */
.L_x_9996:
[----:B------:R-:W-:Y:S05]  /*287f0*/  BRA `(.L_x_9997) ;  /* 0xffffff8000f07947 */ /* 0x000fea000383ffff */
.L_x_9723:
[----:B------:R-:W-:Y:S01]  /*28800*/  BSSY B0, `(.L_x_9998) ;  /* 0x0000007000007945 */ /* 0x000fe20003800000 */
[----:B-1----:R-:W-:Y:S01]  /*28810*/  MOV R12, 0x1 ;  /* 0x00000001000c7802 */ /* 0x002fe20000000f00 */
[----:B------:R-:W-:Y:S02]  /*28820*/  IMAD.MOV.U32 R11, RZ, RZ, RZ ;  /* 0x000000ffff0b7224 */ /* 0x000fe400078e00ff */
[----:B------:R-:W-:-:S07]  /*28830*/  IMAD.MOV.U32 R15, RZ, RZ, -0x1 ;  /* 0xffffffffff0f7424 */ /* 0x000fce00078e00ff */
[----:B------:R-:W-:Y:S05]  /*28840*/  WARPSYNC.COLLECTIVE R15, `(.L_x_9999) ;  /* 0x000000000f087348 */ /* 0x000fea0003c00000 */
[----:B------:R0:W1:Y:S02]  /*28850*/  SHFL.UP P6, R14, R13, R12, R11 ;  /* 0x0400000c0d0e7389 */ /* 0x00006400000c000b */
[----:B01----:R-:W-:Y:S01]  /*28860*/  ENDCOLLECTIVE ;  /* 0x000000000000791b */ /* 0x003fe20003800000 */
.L_x_9999:
[----:B------:R-:W-:Y:S05]  /*28870*/  BSYNC B0 ;  /* 0x0000000000007941 */ /* 0x000fea0003800000 */
.L_x_9998:
        /* <DEDUP_REMOVED lines=8> */
.L_x_10000:
[----:B------:R-:W-:Y:S02]  /*28900*/  MOV R12, 0x4 ;  /* 0x00000004000c7802 */ /* 0x000fe40000000f00 */
[----:B------:R-:W-:-:S05]  /*28910*/  SEL R2, R14, RZ, P2 ;  /* 0x000000ff0e027207 */ /* 0x000fca0001000000 */
[----:B------:R-:W-:-:S04]  /*28920*/  IMAD.IADD R2, R13, 0x1, R2 ;  /* 0x000000010d027824 */ /* 0x000fc800078e0202 */
[----:B------:R-:W-:-:S07]  /*28930*/  IMAD.MOV.U32 R13, RZ, RZ, R2 ;  /* 0x000000ffff0d7224 */ /* 0x000fce00078e0002 */
[----:B------:R-:W-:Y:S05]  /*28940*/  WARPSYNC.COLLECTIVE R15, `(.L_x_10001) ;  /* 0x000000000f087348 */ /* 0x000fea0003c00000 */
[----:B------:R0:W1:Y:S02]  /*28950*/  SHFL.UP P6, R14, R13, R12, R11 ;  /* 0x0400000c0d0e7389 */ /* 0x00006400000c000b */
[----:B01----:R-:W-:Y:S01]  /*28960*/  ENDCOLLECTIVE ;  /* 0x000000000000791b */ /* 0x003fe20003800000 */
.L_x_10001:
[----:B------:R-:W-:Y:S02]  /*28970*/  MOV R12, 0x8 ;  /* 0x00000008000c7802 */ /* 0x000fe40000000f00 */
[----:B------:R-:W-:-:S05]  /*28980*/  SEL R3, R14, RZ, P3 ;  /* 0x000000ff0e037207 */ /* 0x000fca0001800000 */
[----:B------:R-:W-:-:S04]  /*28990*/  IMAD.IADD R3, R2, 0x1, R3 ;  /* 0x0000000102037824 */ /* 0x000fc800078e0203 */
[----:B------:R-:W-:-:S07]  /*289a0*/  IMAD.MOV.U32 R13, RZ, RZ, R3 ;  /* 0x000000ffff0d7224 */ /* 0x000fce00078e0003 */
[----:B------:R-:W-:Y:S05]  /*289b0*/  WARPSYNC.COLLECTIVE R15, `(.L_x_10002) ;  /* 0x000000000f087348 */ /* 0x000fea0003c00000 */
[----:B------:R0:W1:Y:S02]  /*289c0*/  SHFL.UP P6, R14, R13, R12, R11 ;  /* 0x0400000c0d0e7389 */ /* 0x00006400000c000b */
[----:B01----:R-:W-:Y:S01]  /*289d0*/  ENDCOLLECTIVE ;  /* 0x000000000000791b */ /* 0x003fe20003800000 */
.L_x_10002:
[----:B------:R-:W-:Y:S02]  /*289e0*/  MOV R12, 0x10 ;  /* 0x00000010000c7802 */ /* 0x000fe40000000f00 */
[----:B------:R-:W-:-:S05]  /*289f0*/  SEL R14, R14, RZ, P4 ;  /* 0x000000ff0e0e7207 */ /* 0x000fca0002000000 */
[----:B------:R-:W-:-:S04]  /*28a00*/  IMAD.IADD R5, R3, 0x1, R14 ;  /* 0x0000000103057824 */ /* 0x000fc800078e020e */
[----:B------:R-:W-:-:S07]  /*28a10*/  IMAD.MOV.U32 R13, RZ, RZ, R5 ;  /* 0x000000ffff0d7224 */ /* 0x000fce00078e0005 */
[----:B------:R-:W-:Y:S05]  /*28a20*/  WARPSYNC.COLLECTIVE R15, `(.L_x_10003) ;  /* 0x000000000f087348 */ /* 0x000fea0003c00000 */
[----:B------:R0:W1:Y:S02]  /*28a30*/  SHFL.UP P6, R14, R13, R12, R11 ;  /* 0x0400000c0d0e7389 */ /* 0x00006400000c000b */
[----:B01----:R-:W-:Y:S01]  /*28a40*/  ENDCOLLECTIVE ;  /* 0x000000000000791b */ /* 0x003fe20003800000 */
.L_x_10003:
        /* <DEDUP_REMOVED lines=8> */
.L_x_10004:
[----:B------:R-:W-:Y:S05]  /*28ad0*/  BRA `(.L_x_10005) ;  /* 0xffffff8000dc7947 */ /* 0x000fea000383ffff */
.L_x_9725:
[----:B------:R-:W-:Y:S01]  /*28ae0*/  BSSY B0, `(.L_x_10006) ;  /* 0x0000006000007945 */ /* 0x000fe20003800000 */
[----:B------:R-:W-:Y:S01]  /*28af0*/  PLOP3.LUT P6, PT, P6, PT, PT, 0x8, 0x0 ;  /* 0x000000000000781c */ /* 0x000fe200037ce170 */
[----:B------:R-:W-:-:S12]  /*28b00*/  IMAD.MOV.U32 R15, RZ, RZ, -0x1 ;  /* 0xffffffffff0f7424 */ /* 0x000fd800078e00ff */
[----:B01----:R-:W-:Y:S05]  /*28b10*/  WARPSYNC.COLLECTIVE R15, `(.L_x_10007) ;  /* 0x000000000f087348 */ /* 0x003fea0003c00000 */
[----:B------:R-:W-:Y:S01]  /*28b20*/  VOTE.ANY R14, PT, P6 ;  /* 0x00000000000e7806 */ /* 0x000fe200030e0100 */
[----:B01----:R-:W-:Y:S06]  /*28b30*/  ENDCOLLECTIVE ;  /* 0x000000000000791b */ /* 0x003fec0003800000 */
.L_x_10007:
[----:B------:R-:W-:Y:S05]  /*28b40*/  BSYNC B0 ;  /* 0x0000000000007941 */ /* 0x000fea0003800000 */
.L_x_10006:
        /* <DEDUP_REMOVED lines=8> */
.L_x_10008:
[----:B------:R-:W-:Y:S02]  /*28bd0*/  IMAD.IADD R19, R12, 0x1, R19 ;  /* 0x000000010c137824 */ /* 0x000fe400078e0213 */
[----:B------:R-:W-:Y:S02]  /*28be0*/  IMAD.MOV.U32 R13, RZ, RZ, R4 ;  /* 0x000000ffff0d7224 */ /* 0x000fe400078e0004 */
[----:B------:R-:W-:-:S07]  /*28bf0*/  IMAD.MOV.U32 R17, RZ, RZ, R14 ;  /* 0x000000ffff117224 */ /* 0x000fce00078e000e */
[----:B------:R-:W-:Y:S05]  /*28c00*/  WARPSYNC.COLLECTIVE R15, `(.L_x_10009) ;  /* 0x000000000f087348 */ /* 0x000fea0003c00000 */
[----:B------:R0:W1:Y:S02]  /*28c10*/  SHFL.IDX P6, R14, R13, R12, R11 ;  /* 0x0000000c0d0e7389 */ /* 0x00006400000c000b */
[----:B01----:R-:W-:Y:S01]  /*28c20*/  ENDCOLLECTIVE ;  /* 0x000000000000791b */ /* 0x003fe20003800000 */
.L_x_10009:
[----:B------:R-:W-:Y:S01]  /*28c30*/  MOV R4, R14 ;  /* 0x0000000e00047202 */ /* 0x000fe20000000f00 */
[----:B------:R-:W-:Y:S06]  /*28c40*/  BRA `(.L_x_10010) ;  /* 0xffffff8000c07947 */ /* 0x000fec000383ffff */
.L_x_9727:
[----:B------:R-:W-:Y:S01]  /*28c50*/  BSSY B0, `(.L_x_10011) ;  /* 0x0000007000007945 */ /* 0x000fe20003800000 */
[----:B------:R-:W-:Y:S01]  /*28c60*/  IMAD.MOV.U32 R13, RZ, RZ, R2 ;  /* 0x000000ffff0d7224 */ /* 0x000fe200078e0002 */
[----:B------:R-:W-:Y:S01]  /*28c70*/  MOV R11, 0x1f ;  /* 0x0000001f000b7802 */ /* 0x000fe20000000f00 */
[----:B------:R-:W-:-:S07]  /*28c80*/  IMAD.MOV.U32 R15, RZ, RZ, -0x1 ;  /* 0xffffffffff0f7424 */ /* 0x000fce00078e00ff */
[----:B0-23--:R-:W-:Y:S05]  /*28c90*/  WARPSYNC.COLLECTIVE R15, `(.L_x_10012) ;  /* 0x000000000f087348 */ /* 0x00dfea0003c00000 */
[----:B------:R1:W4:Y:S02]  /*28ca0*/  SHFL.IDX P6, R14, R13, R12, R11 ;  /* 0x0000000c0d0e7389 */ /* 0x00032400000c000b */
[----:B01234-:R-:W-:Y:S01]  /*28cb0*/  ENDCOLLECTIVE ;  /* 0x000000000000791b */ /* 0x01ffe20003800000 */
.L_x_10012:
[----:B------:R-:W-:Y:S05]  /*28cc0*/  BSYNC B0 ;  /* 0x0000000000007941 */ /* 0x000fea0003800000 */
.L_x_10011:
[----:B------:R-:W-:Y:S01]  /*28cd0*/  IMAD.MOV.U32 R6, RZ, RZ, R14 ;  /* 0x000000ffff067224 */ /* 0x000fe200078e000e */
[----:B------:R-:W-:Y:S06]  /*28ce0*/  BRA `(.L_x_9726) ;  /* 0xffffff8000b07947 */ /* 0x000fec000383ffff */
.L_x_9733:
[----:B-1----:R1:W3:Y:S02]  /*28cf0*/  SYNCS.PHASECHK.TRANS64.TRYWAIT P0, [R4+URZ+0x28820], R0 ;  /* 0x02882000040075a7 */ /* 0x0022e4000800017f */
[----:B---3--:R-:W-:Y:S05]  /*28d00*/  @!P0 NANOSLEEP.SYNCS 0x989680 ;  /* 0x009896800000895d */ /* 0x008fea0003900000 */
[----:B------:R-:W3:Y:S02]  /*28d10*/  @!P0 SYNCS.PHASECHK.TRANS64 P0, [R4+URZ+0x28820], R0 ;  /* 0x02882000040085a7 */ /* 0x000ee4000800007f */
[----:B---3--:R-:W-:Y:S05]  /*28d20*/  @!P0 BRA `(.L_x_9733) ;  /* 0xfffffffc00f08947 */ /* 0x008fea000383ffff */
[----:B------:R-:W-:Y:S05]  /*28d30*/  BRA `(.L_x_10013) ;  /* 0xffffff8c00087947 */ /* 0x000fea000383ffff */
.L_x_9734:
        /* <DEDUP_REMOVED lines=11> */
.L_x_10015:
[----:B------:R-:W-:Y:S05]  /*28df0*/  BSYNC B0 ;  /* 0x0000000000007941 */ /* 0x000fea0003800000 */
.L_x_10014:
[----:B------:R-:W-:Y:S05]  /*28e00*/  BRA `(.L_x_10016) ;  /* 0xffffff8800f07947 */ /* 0x000fea000383ffff */
.L_x_9735:
[----:B------:R-:W-:Y:S01]  /*28e10*/  BSSY B0, `(.L_x_10017) ;  /* 0x0000006000007945 */ /* 0x000fe20003800000 */
[----:B------:R-:W-:-:S07]  /*28e20*/  IMAD.MOV.U32 R15, RZ, RZ, -0x1 ;  /* 0xffffffffff0f7424 */ /* 0x000fce00078e00ff */
[----:B012---:R-:W-:Y:S05]  /*28e30*/  WARPSYNC.COLLECTIVE R15, `(.L_x_10018) ;  /* 0x000000000f0c7348 */ /* 0x007fea0003c00000 */
[----:B------:R-:W-:Y:S02]  /*28e40*/  ELECT P6, UR62, PT ;  /* 0x00000000003e782f */ /* 0x000fe400038c0000 */
[----:B------:R-:W-:Y:S01]  /*28e50*/  MOV R14, UR62 ;  /* 0x0000003e000e7c02 */ /* 0x000fe20008000f00 */
[----:B012---:R-:W-:Y:S10]  /*28e60*/  ENDCOLLECTIVE ;  /* 0x000000000000791b */ /* 0x007ff40003800000 */
.L_x_10018:
[----:B------:R-:W-:Y:S05]  /*28e70*/  BSYNC B0 ;  /* 0x0000000000007941 */ /* 0x000fea0003800000 */
.L_x_10017:
[----:B------:R-:W-:Y:S05]  /*28e80*/  BRA `(.L_x_10019) ;  /* 0xffffff8800e47947 */ /* 0x000fea000383ffff */
.L_x_9737:
[----:B-1----:R1:W3:Y:S02]  /*28e90*/  SYNCS.PHASECHK.TRANS64.TRYWAIT P1, [R5+URZ+0x28840], R0 ;  /* 0x02884000050075a7 */ /* 0x0022e4000802017f */
[----:B---3--:R-:W-:Y:S05]  /*28ea0*/  @!P1 NANOSLEEP.SYNCS 0x989680 ;  /* 0x009896800000995d */ /* 0x008fea0003900000 */
[----:B------:R-:W3:Y:S02]  /*28eb0*/  @!P1 SYNCS.PHASECHK.TRANS64 P1, [R5+URZ+0x28840], R0 ;  /* 0x02884000050095a7 */ /* 0x000ee4000802007f */
[----:B---3--:R-:W-:Y:S05]  /*28ec0*/  @!P1 BRA `(.L_x_9737) ;  /* 0xfffffffc00f09947 */ /* 0x008fea000383ffff */
[----:B------:R-:W-:Y:S05]  /*28ed0*/  BRA `(.L_x_10020) ;  /* 0xffffff8c00047947 */ /* 0x000fea000383ffff */
.L_x_9739:
[----:B---3--:R3:W4:Y:S02]  /*28ee0*/  SYNCS.PHASECHK.TRANS64.TRYWAIT P1, [R25+URZ+0x28840], R2 ;  /* 0x02884002190075a7 */ /* 0x008724000802017f */
[----:B----4-:R-:W-:Y:S05]  /*28ef0*/  @!P1 NANOSLEEP.SYNCS 0x989680 ;  /* 0x009896800000995d */ /* 0x010fea0003900000 */
[----:B------:R-:W4:Y:S02]  /*28f00*/  @!P1 SYNCS.PHASECHK.TRANS64 P1, [R25+URZ+0x28840], R2 ;  /* 0x02884002190095a7 */ /* 0x000f24000802007f */
[----:B----4-:R-:W-:Y:S05]  /*28f10*/  @!P1 BRA `(.L_x_9739) ;  /* 0xfffffffc00f09947 */ /* 0x010fea000383ffff */
[----:B------:R-:W-:Y:S05]  /*28f20*/  BRA `(.L_x_10021) ;  /* 0xffffff8c00107947 */ /* 0x000fea000383ffff */
.L_x_9741:
[----:B----4-:R4:W0:Y:S02]  /*28f30*/  SYNCS.PHASECHK.TRANS64.TRYWAIT P1, [R5+URZ+0x28860], R0 ;  /* 0x02886000050075a7 */ /* 0x010824000802017f */
[----:B0-----:R-:W-:Y:S05]  /*28f40*/  @!P1 NANOSLEEP.SYNCS 0x989680 ;  /* 0x009896800000995d */ /* 0x001fea0003900000 */
[----:B------:R-:W0:Y:S02]  /*28f50*/  @!P1 SYNCS.PHASECHK.TRANS64 P1, [R5+URZ+0x28860], R0 ;  /* 0x02886000050095a7 */ /* 0x000e24000802007f */
[----:B0-----:R-:W-:Y:S05]  /*28f60*/  @!P1 BRA `(.L_x_9741) ;  /* 0xfffffffc00f09947 */ /* 0x001fea000383ffff */
[----:B------:R-:W-:Y:S05]  /*28f70*/  BRA `(.L_x_10022) ;  /* 0xffffff8c000c7947 */ /* 0x000fea000383ffff */
.L_x_10023:
        /* <DEDUP_REMOVED lines=16> */
.L_x_15996:


//--------------------- .text._ZN7cutlass13device_kernelIN5flash11enable_sm90INS1_16FlashAttnFwdSm90INS1_25CollectiveMainloopFwdSm90ILi2EN4cute5tupleIJNS5_1CILi1EEES8_S8_EEENS6_IJNS7_ILi192EEENS7_ILi128EEENS7_ILi96EEEEEELi96ENS_6half_tEfNS_4arch4Sm90ELb0ELb0ELb1ELb0ELb1ELb0ELb0ELb0ELb1ELb1ELb1ELb0EEENS1_21CollectiveEpilogueFwdINS6_IJSA_SC_SB_EEES9_SE_SG_Li384ELb0ELb1ELb1ELb0EEENS1_19SingleTileSchedulerILb0ELb1ELb1ELi192EEEEEEEEEvNT_6ParamsE --------------------------
	.section	.text._ZN7cutlass13device_kernelIN5flash11enable_sm90INS1_16FlashAttnFwdSm90INS1_25CollectiveMainloopFwdSm90ILi2EN4cute5tupleIJNS5_1CILi1EEES8_S8_EEENS6_IJNS7_ILi192EEENS7_ILi128EEENS7_ILi96EEEEEELi96ENS_6half_tEfNS_4arch4Sm90ELb0ELb0ELb1ELb0ELb1ELb0ELb0ELb0ELb1ELb1ELb1ELb0EEENS1_21CollectiveEpilogueFwdINS6_IJSA_SC_SB_EEES9_SE_SG_Li384ELb0ELb1ELb1ELb0EEENS1_19SingleTileSchedulerILb0ELb1ELb1ELi192EEEEEEEEEvNT_6ParamsE,"ax",@progbits
	.align	128
.text._ZN7cutlass13device_kernelIN5flash11enable_sm90INS1_16FlashAttnFwdSm90INS1_25CollectiveMainloopFwdSm90ILi2EN4cute5tupleIJNS5_1CILi1EEES8_S8_EEENS6_IJNS7_ILi192EEENS7_ILi128EEENS7_ILi96EEEEEELi96ENS_6half_tEfNS_4arch4Sm90ELb0ELb0ELb1ELb0ELb1ELb0ELb0ELb0ELb1ELb1ELb1ELb0EEENS1_21CollectiveEpilogueFwdINS6_IJSA_SC_SB_EEES9_SE_SG_Li384ELb0ELb1ELb1ELb0EEENS1_19SingleTileSchedulerILb0ELb1ELb1ELi192EEEEEEEEEvNT_6ParamsE:
        .type           _ZN7cutlass13device_kernelIN5flash11enable_sm90INS1_16FlashAttnFwdSm90INS1_25CollectiveMainloopFwdSm90ILi2EN4cute5tupleIJNS5_1CILi1EEES8_S8_EEENS6_IJNS7_ILi192EEENS7_ILi128EEENS7_ILi96EEEEEELi96ENS_6half_tEfNS_4arch4Sm90ELb0ELb0ELb1ELb0ELb1ELb0ELb0ELb0ELb1ELb1ELb1ELb0EEENS1_21CollectiveEpilogueFwdINS6_IJSA_SC_SB_EEES9_SE_SG_Li384ELb0ELb1ELb1ELb0EEENS1_19SingleTileSchedulerILb0ELb1ELb1ELi192EEEEEEEEEvNT_6ParamsE,@function
        .size           _ZN7cutlass13device_kernelIN5flash11enable_sm90INS1_16FlashAttnFwdSm90INS1_25CollectiveMainloopFwdSm90ILi2EN4cute5tupleIJNS5_1CILi1EEES8_S8_EEENS6_IJNS7_ILi192EEENS7_ILi128EEENS7_ILi96EEEEEELi96ENS_6half_tEfNS_4arch4Sm90ELb0ELb0ELb1ELb0ELb1ELb0ELb0ELb0ELb1ELb1ELb1ELb0EEENS1_21CollectiveEpilogueFwdINS6_IJSA_SC_SB_EEES9_SE_SG_Li384ELb0ELb1ELb1ELb0EEENS1_19SingleTileSchedulerILb0ELb1ELb1ELi192EEEEEEEEEvNT_6ParamsE,(.L_x_15997 - _ZN7cutlass13device_kernelIN5flash11enable_sm90INS1_16FlashAttnFwdSm90INS1_25CollectiveMainloopFwdSm90ILi2EN4cute5tupleIJNS5_1CILi1EEES8_S8_EEENS6_IJNS7_ILi192EEENS7_ILi128EEENS7_ILi96EEEEEELi96ENS_6half_tEfNS_4arch4Sm90ELb0ELb0ELb1ELb0ELb1ELb0ELb0ELb0ELb1ELb1ELb1ELb0EEENS1_21CollectiveEpilogueFwdINS6_IJSA_SC_SB_EEES9_SE_SG_Li384ELb0ELb1ELb1ELb0EEENS1_19SingleTileSchedulerILb0ELb1ELb1ELi192EEEEEEEEEvNT_6ParamsE)
        .other          _ZN7cutlass13device_kernelIN5flash11enable_sm90INS1_16FlashAttnFwdSm90INS1_25CollectiveMainloopFwdSm90ILi2EN4cute5tupleIJNS5_1CILi1EEES8_S8_EEENS6_IJNS7_ILi192EEENS7_ILi128EEENS7_ILi96EEEEEELi96ENS_6half_tEfNS_4arch4Sm90ELb0ELb0ELb1ELb0ELb1ELb0ELb0ELb0ELb1ELb1ELb1ELb0EEENS1_21CollectiveEpilogueFwdINS6_IJSA_SC_SB_EEES9_SE_SG_Li384ELb0ELb1ELb1ELb0EEENS1_19SingleTileSchedulerILb0ELb1ELb1ELi192EEEEEEEEEvNT_6ParamsE,@"STO_CUDA_ENTRY STV_DEFAULT"
_ZN7cutlass13device_kernelIN5flash11enable_sm90INS1_16FlashAttnFwdSm90INS1_25CollectiveMainloopFwdSm90ILi2EN4cute5tupleIJNS5_1CILi1EEES8_S8_EEENS6_IJNS7_ILi192EEENS7_ILi128EEENS7_ILi96EEEEEELi96ENS_6half_tEfNS_4arch4Sm90ELb0ELb0ELb1ELb0ELb1ELb0ELb0ELb0ELb1ELb1ELb1ELb0EEENS1_21CollectiveEpilogueFwdINS6_IJSA_SC_SB_EEES9_SE_SG_Li384ELb0ELb1ELb1ELb0EEENS1_19SingleTileSchedulerILb0ELb1ELb1ELi192EEEEEEEEEvNT_6ParamsE:
        /* <DEDUP_REMOVED lines=9> */
[----:B------:R1:W2:Y:S01]  /*0090*/  SHFL.IDX PT, R3, R16, RZ, 0x1f ;  /* 0x00001fff10037589 */ /* 0x0002a200000e0000 */
        /* <DEDUP_REMOVED lines=14> */
[----:B------:R1:W0:Y:S06]  /*0180*/  @!UP0 SYNCS.EXCH.64 URZ, [UR8+0x2d800], UR4 ;  /* 0x02d80004083f85b2 */ /* 0x00022c0008000100 */
[----:B------:R1:W3:Y:S02]  /*0190*/  @!UP1 SYNCS.EXCH.64 URZ, [UR8+0x2d820], UR6 ;  /* 0x02d82006083f95b2 */ /* 0x0002e40008000100 */
[----:B-12---:R-:W-:Y:S05]  /*01a0*/  @P1 BRA `(.L_x_10024) ;  /* 0x0000000000481947 */ /* 0x006fea0003800000 */
[----:B------:R-:W1:Y:S01]  /*01b0*/  S2UR UR5, SR_CgaCtaId ;  /* 0x00000000000579c3 */ /* 0x000e620000008800 */
[----:B------:R-:W-:Y:S01]  /*01c0*/  UMOV UR4, 0x400 ;  /* 0x0000040000047882 */ /* 0x000fe20000000000 */
[----:B------:R-:W-:Y:S01]  /*01d0*/  UMOV UR6, 0x80 ;  /* 0x0000008000067882 */ /* 0x000fe20000000000 */
[----:B------:R-:W-:Y:S01]  /*01e0*/  UMOV UR7, 0x180 ;  /* 0x0000018000077882 */ /* 0x000fe20000000000 */
[----:B------:R-:W-:Y:S01]  /*01f0*/  ELECT P0, URZ, PT ;  /* 0x00000000003f782f */ /* 0x000fe20003800000 */
[----:B-1----:R-:W-:Y:S02]  /*0200*/  ULEA UR8, UR5, UR4, 0x18 ;  /* 0x0000000405087291 */ /* 0x002fe4000f8ec03f */
[----:B------:R-:W-:-:S04]  /*0210*/  UIADD3 UR4, -UR6, 0x100000, URZ ;  /* 0x0010000006047890 */ /* 0x000fc8000fffe13f */
[----:B------:R-:W-:Y:S02]  /*0220*/  USHF.L.U32 UR5, UR4, 0xb, URZ ;  /* 0x0000000b04057899 */ /* 0x000fe4000800063f */
[----:B------:R-:W-:Y:S02]  /*0230*/  USHF.L.U32 UR4, UR4, 0x1, URZ ;  /* 0x0000000104047899 */ /* 0x000fe4000800063f */
[----:B------:R-:W-:-:S04]  /*0240*/  UIADD3 UR6, -UR7, 0x100000, URZ ;  /* 0x0010000007067890 */ /* 0x000fc8000fffe13f */
[----:B------:R-:W-:Y:S02]  /*0250*/  USHF.L.U32 UR7, UR6, 0xb, URZ ;  /* 0x0000000b06077899 */ /* 0x000fe4000800063f */
[----:B------:R-:W-:Y:S01]  /*0260*/  USHF.L.U32 UR6, UR6, 0x1, URZ ;  /* 0x0000000106067899 */ /* 0x000fe2000800063f */
[----:B------:R-:W1:Y:S03]  /*0270*/  FENCE.VIEW.ASYNC.S ;  /* 0x00000000000073c6 */ /* 0x000e660000000000 */
[----:B-1----:R1:W2:Y:S08]  /*0280*/  SYNCS.EXCH.64 URZ, [UR8+0x2d830], UR4 ;  /* 0x02d83004083f75b2 */ /* 0x0022b00008000100 */
[----:B------:R1:W4:Y:S01]  /*0290*/  SYNCS.EXCH.64 URZ, [UR8+0x2d840], UR6 ;  /* 0x02d84006083f75b2 */ /* 0x0003220008000100 */
[----:B------:R1:W0:Y:S01]  /*02a0*/  SYNCS.EXCH.64 URZ, [UR8+0x2d838], UR4 ;  /* 0x02d83804083f75b2 */ /* 0x0002220008000100 */
[----:B------:R1:W0:Y:S01]  /*02b0*/  SYNCS.EXCH.64 URZ, [UR8+0x2d848], UR6 ;  /* 0x02d84806083f75b2 */ /* 0x0002220008000100 */
[----:B------:R-:W-:Y:S01]  /*02c0*/  NOP ;  /* 0x0000000000007918 */ /* 0x000fe20000000000 */
.L_x_10024:
[----:B------:R-:W5:Y:S01]  /*02d0*/  SHFL.IDX PT, R2, R0, RZ, 0x1f ;  /* 0x00001fff00027589 */ /* 0x000f6200000e0000 */
[----:B------:R-:W-:Y:S01]  /*02e0*/  NOP ;  /* 0x0000000000007918 */ /* 0x000fe20000000000 */
[----:B-----5:R-:W-:-:S13]  /*02f0*/  ISETP.NE.AND P0, PT, R2, RZ, PT ;  /* 0x000000ff0200720c */ /* 0x020fda0003f05270 */
[----:B------:R-:W-:Y:S05]  /*0300*/  @P0 BRA `(.L_x_10025) ;  /* 0x0000000000480947 */ /* 0x000fea0003800000 */
[----:B-1----:R-:W1:Y:S01]  /*0310*/  S2UR UR5, SR_CgaCtaId ;  /* 0x00000000000579c3 */ /* 0x002e620000008800 */
        /* <DEDUP_REMOVED lines=12> */
[----:B-1----:R1:W0:Y:S08]  /*03e0*/  SYNCS.EXCH.64 URZ, [UR8+0x2d850], UR4 ;  /* 0x02d85004083f75b2 */ /* 0x0022300008000100 */
[----:B------:R1:W0:Y:S01]  /*03f0*/  SYNCS.EXCH.64 URZ, [UR8+0x2d860], UR6 ;  /* 0x02d86006083f75b2 */ /* 0x0002220008000100 */
[----:B------:R1:W0:Y:S01]  /*0400*/  SYNCS.EXCH.64 URZ, [UR8+0x2d858], UR4 ;  /* 0x02d85804083f75b2 */ /* 0x0002220008000100 */
[----:B------:R1:W0:Y:S01]  /*0410*/  SYNCS.EXCH.64 URZ, [UR8+0x2d868], UR6 ;  /* 0x02d86806083f75b2 */ /* 0x0002220008000100 */
[----:B------:R-:W-:Y:S01]  /*0420*/  NOP ;  /* 0x0000000000007918 */ /* 0x000fe20000000000 */
.L_x_10025:
[----:B------:R-:W5:Y:S01]  /*0430*/  SHFL.IDX PT, R2, R0, RZ, 0x1f ;  /* 0x00001fff00027589 */ /* 0x000f6200000e0000 */
[----:B------:R-:W-:Y:S01]  /*0440*/  NOP ;  /* 0x0000000000007918 */ /* 0x000fe20000000000 */
[----:B-----5:R-:W-:-:S13]  /*0450*/  ISETP.NE.AND P0, PT, R2, RZ, PT ;  /* 0x000000ff0200720c */ /* 0x020fda0003f05270 */
[----:B------:R-:W-:Y:S05]  /*0460*/  @P0 BRA `(.L_x_10026) ;  /* 0x0000000000380947 */ /* 0x000fea0003800000 */
[----:B-1----:R-:W1:Y:S01]  /*0470*/  S2UR UR5, SR_CgaCtaId ;  /* 0x00000000000579c3 */ /* 0x002e620000008800 */
[----:B------:R-:W-:Y:S01]  /*0480*/  UMOV UR4, 0x400 ;  /* 0x0000040000047882 */ /* 0x000fe20000000000 */
[----:B------:R-:W-:Y:S01]  /*0490*/  UMOV UR7, 0x80 ;  /* 0x0000008000077882 */ /* 0x000fe20000000000 */
[----:B------:R-:W-:Y:S01]  /*04a0*/  ELECT P0, URZ, PT ;  /* 0x00000000003f782f */ /* 0x000fe20003800000 */
[----:B-1----:R-:W-:Y:S02]  /*04b0*/  ULEA UR6, UR5, UR4, 0x18 ;  /* 0x0000000405067291 */ /* 0x002fe4000f8ec03f */
[----:B------:R-:W-:-:S04]  /*04c0*/  UIADD3 UR4, -UR7, 0x100000, URZ ;  /* 0x0010000007047890 */ /* 0x000fc8000fffe13f */
[----:B------:R-:W-:Y:S02]  /*04d0*/  USHF.L.U32 UR5, UR4, 0xb, URZ ;  /* 0x0000000b04057899 */ /* 0x000fe4000800063f */
[----:B------:R-:W-:Y:S01]  /*04e0*/  USHF.L.U32 UR4, UR4, 0x1, URZ ;  /* 0x0000000104047899 */ /* 0x000fe2000800063f */
[----:B------:R-:W1:Y:S11]  /*04f0*/  FENCE.VIEW.ASYNC.S ;  /* 0x00000000000073c6 */ /* 0x000e760000000000 */
[----:B-1----:R1:W0:Y:S01]  /*0500*/  SYNCS.EXCH.64 URZ, [UR6+0x2d870], UR4 ;  /* 0x02d87004063f75b2 */ /* 0x0022220008000100 */
[----:B------:R1:W0:Y:S01]  /*0510*/  SYNCS.EXCH.64 URZ, [UR6+0x2d880], UR4 ;  /* 0x02d88004063f75b2 */ /* 0x0002220008000100 */
[----:B------:R1:W0:Y:S01]  /*0520*/  SYNCS.EXCH.64 URZ, [UR6+0x2d878], UR4 ;  /* 0x02d87804063f75b2 */ /* 0x0002220008000100 */
[----:B------:R1:W0:Y:S01]  /*0530*/  SYNCS.EXCH.64 URZ, [UR6+0x2d888], UR4 ;  /* 0x02d88804063f75b2 */ /* 0x0002220008000100 */
[----:B------:R-:W-:Y:S01]  /*0540*/  NOP ;  /* 0x0000000000007918 */ /* 0x000fe20000000000 */
.L_x_10026:
        /* <DEDUP_REMOVED lines=22> */
.L_x_10027:
[----:B------:R-:W5:Y:S01]  /*06b0*/  SHFL.IDX PT, R2, R0, RZ, 0x1f ;  /* 0x00001fff00027589 */ /* 0x000f6200000e0000 */
[----:B------:R-:W-:Y:S01]  /*06c0*/  R2UR UR9, R3 ;  /* 0x00000000030972ca */ /* 0x000fe200000e0000 */
        /* <DEDUP_REMOVED lines=21> */
.L_x_10028:
[----:B------:R-:W-:Y:S01]  /*0820*/  UISETP.NE.AND UP0, UPT, UR9, URZ, UPT ;  /* 0x0000003f0900728c */ /* 0x000fe2000bf05270 */
[----:B------:R-:W-:Y:S01]  /*0830*/  NOP ;  /* 0x0000000000007918 */ /* 0x000fe20000000000 */
[----:B------:R-:W-:Y:S01]  /*0840*/  UMOV UR38, 0x1 ;  /* 0x0000000100267882 */ /* 0x000fe20000000000 */
[----:B------:R-:W-:Y:S01]  /*0850*/  ULDC.64 UR36, c[0x0][0x208] ;  /* 0x0000820000247ab9 */ /* 0x000fe20000000a00 */
[----:B------:R-:W-:Y:S01]  /*0860*/  USEL UR38, UR38, 0x2, !UP0 ;  /* 0x0000000226267887 */ /* 0x000fe2000c000000 */
[----:B------:R-:W-:Y:S01]  /*0870*/  BSSY B6, `(.L_x_10029) ;  /* 0x0000b9e000067945 */ /* 0x000fe20003800000 */
[----:B0-234-:R-:W-:Y:S01]  /*0880*/  BAR.SYNC.DEFER_BLOCKING 0x0 ;  /* 0x0000000000007b1d */ /* 0x01dfe20000010000 */
[----:B------:R-:W-:-:S13]  /*0890*/  PLOP3.LUT P0, PT, PT, PT, UP0, 0x80, 0x0 ;  /* 0x000000000000781c */ /* 0x000fda0003f0f008 */
[----:B------:R-:W-:Y:S05]  /*08a0*/  @!P0 BRA `(.L_x_10030) ;  /* 0x0000007c00dc8947 */ /* 0x000fea0003800000 */
.L_x_10031:
[----:B------:R-:W-:-:S08]  /*08b0*/  NOP ;  /* 0x0000000000007918 */ /* 0x000fd00000000000 */
[----:B------:R-:W0:Y:S02]  /*08c0*/  USETMAXREG.TRY_ALLOC.CTAPOOL UP0, 0xa0 ;  /* 0x000000a0000079c8 */ /* 0x000e240008000600 */
[----:B0-----:R-:W-:-:S13]  /*08d0*/  PLOP3.LUT P0, PT, PT, PT, UP0, 0x80, 0x0 ;  /* 0x000000000000781c */ /* 0x001fda0003f0f008 */
[----:B------:R-:W-:Y:S05]  /*08e0*/  @!P0 BRA `(.L_x_10031) ;  /* 0xfffffffc00f08947 */ /* 0x000fea000383ffff */
[----:B-1----:R-:W0:Y:S01]  /*08f0*/  S2UR UR6, SR_CTAID.Y ;  /* 0x00000000000679c3 */ /* 0x002e220000002600 */
        /* <DEDUP_REMOVED lines=28> */
[----:B------:R-:W-:-:S03]  /*0ac0*/  ULEA.HI UR5, UR5, UR4, URZ, 0x7 ;  /* 0x0000000405057291 */ /* 0x000fc6000f8f383f */
[----:B------:R-:W-:Y:S01]  /*0ad0*/  UMOV UR4, URZ ;  /* 0x0000003f00047c82 */ /* 0x000fe20008000000 */
[----:B------:R-:W-:-:S04]  /*0ae0*/  USHF.R.S32.HI UR6, URZ, 0x7, UR5 ;  /* 0x000000073f067899 */ /* 0x000fc80008011405 */
        /* <DEDUP_REMOVED lines=37> */
.L_x_10033:
[----:B------:R-:W-:Y:S01]  /*0d40*/  UIMAD UR40, UR40, UR4, URZ ;  /* 0x00000004282872a4 */ /* 0x000fe2000f8e023f */
[----:B------:R-:W-:Y:S01]  /*0d50*/  IMAD.U32 R0, RZ, RZ, UR6 ;  /* 0x00000006ff007e24 */ /* 0x000fe2000f8e00ff */
[----:B------:R-:W-:Y:S01]  /*0d60*/  MOV R3, UR4 ;  /* 0x0000000400037c02 */ /* 0x000fe20008000f00 */
[----:B------:R-:W-:Y:S01]  /*0d70*/  VIADD R17, R22, 0xffffff80 ;  /* 0xffffff8016117836 */ /* 0x000fe20000000000 */
[----:B------:R-:W-:Y:S01]  /*0d80*/  PLOP3.LUT P0, PT, PT, PT, PT, 0x80, 0x0 ;  /* 0x000000000000781c */ /* 0x000fe20003f0f070 */
[----:B------:R-:W-:Y:S01]  /*0d90*/  IMAD.MOV.U32 R23, RZ, RZ, RZ ;  /* 0x000000ffff177224 */ /* 0x000fe200078e00ff */
[----:B------:R-:W-:Y:S02]  /*0da0*/  VIADDMNMX R0, R3, UR40, R0, PT ;  /* 0x0000002803007c46 */ /* 0x000fe4000b800100 */
        /* <DEDUP_REMOVED lines=27> */
[----:B------:R-:W-:-:S03]  /*0f60*/  CS2R R24, SRZ ;  /* 0x0000000000187805 */ /* 0x000fc6000001ff00 */
[----:B------:R-:W-:Y:S05]  /*0f70*/  @!P1 BRA `(.L_x_10034) ;  /* 0x0000006000b09947 */ /* 0x000fea0003800000 */
        /* <DEDUP_REMOVED lines=11> */
[----:B------:R-:W-:-:S04]  /*1030*/  UIMAD.WIDE UR4, UR41, 0x55555556, URZ ;  /* 0x55555556290478a5 */ /* 0x000fc8000f8e023f */
[----:B------:R-:W-:-:S04]  /*1040*/  ULEA.HI UR5, UR5, UR5, URZ, 0x1 ;  /* 0x0000000505057291 */ /* 0x000fc8000f8f083f */
[----:B------:R-:W-:-:S04]  /*1050*/  UIMAD UR46, UR5, -0x3, UR41 ;  /* 0xfffffffd052e78a4 */ /* 0x000fc8000f8e0229 */
        /* <DEDUP_REMOVED lines=20> */
.L_x_10035:
[----:B------:R-:W-:-:S04]  /*11a0*/  SHF.L.U32 R0, RZ, 0x1f, RZ ;  /* 0x0000001fff007819 */ /* 0x000fc800000006ff */
[----:B------:R-:W0:Y:S02]  /*11b0*/  SYNCS.PHASECHK.TRANS64.TRYWAIT P0, [UR42+0x2d800], R0 ;  /* 0x02d80000ff0075a7 */ /* 0x000e24000800016a */
[----:B0-----:R-:W-:Y:S05]  /*11c0*/  @!P0 BRA `(.L_x_10036) ;  /* 0x000000b000288947 */ /* 0x001fea0003800000 */
.L_x_10109:
[----:B------:R-:W-:-:S06]  /*11d0*/  ULOP3.LUT UR4, UR38, 0x1, URZ, 0xfc, !UPT ;  /* 0x0000000126047892 */ /* 0x000fcc000f8efc3f */
[----:B------:R-:W-:-:S05]  /*11e0*/  IMAD.U32 R2, RZ, RZ, UR4 ;  /* 0x00000004ff027e24 */ /* 0x000fca000f8e00ff */
[----:B------:R-:W-:-:S13]  /*11f0*/  ISETP.NE.AND P0, PT, R2, 0x3, PT ;  /* 0x000000030200780c */ /* 0x000fda0003f05270 */
[----:B------:R-:W-:Y:S05]  /*1200*/  @!P0 BRA `(.L_x_10037) ;  /* 0x0000000000048947 */ /* 0x000fea0003800000 */
[----:B------:R-:W-:Y:S01]  /*1210*/  BPT.TRAP 0x1 ;  /* 0x000000040000795c */ /* 0x000fe20000300000 */
.L_x_10037:
[----:B------:R1:W2:Y:S01]  /*1220*/  SYNCS.PHASECHK.TRANS64.TRYWAIT P1, [UR42+0x2d830], R0 ;  /* 0x02d83000ff0075a7 */ /* 0x0002a2000802016a */
[----:B------:R-:W-:Y:S05]  /*1230*/  @!P0 BRA `(.L_x_10038) ;  /* 0x0000000000048947 */ /* 0x000fea0003800000 */
[----:B------:R-:W-:Y:S01]  /*1240*/  BPT.TRAP 0x1 ;  /* 0x000000040000795c */ /* 0x000fe20000300000 */
.L_x_10038:
[----:B--2---:R-:W-:Y:S05]  /*1250*/  @P1 BRA `(.L_x_10039) ;  /* 0x0000000000081947 */ /* 0x004fea0003800000 */
[----:B------:R-:W2:Y:S02]  /*1260*/  SYNCS.PHASECHK.TRANS64.TRYWAIT P1, [UR42+0x2d830], R0 ;  /* 0x02d83000ff0075a7 */ /* 0x000ea4000802016a */
[----:B--2---:R-:W-:Y:S05]  /*1270*/  @!P1 BRA `(.L_x_10040) ;  /* 0x000000b000149947 */ /* 0x004fea0003800000 */
.L_x_10039:
[----:B------:R-:W-:Y:S01]  /*1280*/  ULEA UR4, UR46, UR42, 0xc ;  /* 0x0000002a2e047291 */ /* 0x000fe2000f8e603f */
[----:B01----:R-:W-:Y:S01]  /*1290*/  IMAD.MOV.U32 R0, RZ, RZ, RZ ;  /* 0x000000ffff007224 */ /* 0x003fe200078e00ff */
[----:B------:R-:W-:Y:S01]  /*12a0*/  MOV R135, RZ ;  /* 0x000000ff00877202 */ /* 0x000fe20000000f00 */
[----:B------:R-:W-:Y:S01]  /*12b0*/  IMAD.MOV.U32 R3, RZ, RZ, -0x7fffffe0 ;  /* 0x80000020ff037424 */ /* 0x000fe200078e00ff */
[----:B------:R-:W-:-:S04]  /*12c0*/  UIADD3 UR4, UR4, 0xc400, URZ ;  /* 0x0000c40004047890 */ /* 0x000fc8000fffe03f */
[----:B------:R-:W-:-:S04]  /*12d0*/  USHF.R.U32.HI UR4, URZ, 0x4, UR4 ;  /* 0x000000043f047899 */ /* 0x000fc80008011604 */
[----:B------:R-:W-:-:S06]  /*12e0*/  ULOP3.LUT UR4, UR4, 0x3fff, URZ, 0xc0, !UPT ;  /* 0x00003fff04047892 */ /* 0x000fcc000f8ec03f */
[----:B------:R-:W-:Y:S01]  /*12f0*/  IMAD.U32 R2, RZ, RZ, UR4 ;  /* 0x00000004ff027e24 */ /* 0x000fe2000f8e00ff */
[----:B------:R-:W-:Y:S05]  /*1300*/  WARPSYNC.ALL ;  /* 0x0000000000007948 */ /* 0x000fea0003800000 */
        /* <DEDUP_REMOVED lines=10> */
[----:B------:R-:W0:Y:S01]  /*13b0*/  S2UR UR6, SR_CgaCtaId ;  /* 0x00000000000679c3 */ /* 0x000e220000008800 */
        /* <DEDUP_REMOVED lines=38> */
[----:B0-----:R-:W-:Y:S05]  /*1620*/  @!P0 BRA `(.L_x_10041) ;  /* 0x0000000000048947 */ /* 0x001fea0003800000 */
[----:B------:R-:W-:Y:S01]  /*1630*/  BPT.TRAP 0x1 ;  /* 0x000000040000795c */ /* 0x000fe20000300000 */
.L_x_10041:
[----:B------:R-:W-:Y:S01]  /*1640*/  ULDC UR5, c[0x0][0x9d8] ;  /* 0x0002760000057ab9 */ /* 0x000fe20000000800 */
[----:B------:R-:W-:Y:S01]  /*1650*/  ULDC UR4, c[0x0][0x988] ;  /* 0x0002620000047ab9 */ /* 0x000fe20000000800 */
[----:B------:R-:W-:Y:S01]  /*1660*/  FMUL.FTZ R10, R26, UR5 ;  /* 0x000000051a0a7c20 */ /* 0x000fe20008410000 */
[----:B------:R-:W-:Y:S01]  /*1670*/  FMUL.FTZ R26, R34, UR5 ;  /* 0x00000005221a7c20 */ /* 0x000fe20008410000 */
[----:B------:R-:W-:Y:S01]  /*1680*/  FMUL.FTZ R34, R42, UR5 ;  /* 0x000000052a227c20 */ /* 0x000fe20008410000 */
[----:B------:R-:W-:Y:S01]  /*1690*/  FMUL.FTZ R42, R50, UR5 ;  /* 0x00000005322a7c20 */ /* 0x000fe20008410000 */
[----:B------:R-:W-:Y:S01]  /*16a0*/  FMUL.FTZ R50, R58, UR5 ;  /* 0x000000053a327c20 */ /* 0x000fe20008410000 */
[----:B------:R-:W-:Y:S01]  /*16b0*/  LOP3.LUT R58, R19, 0xffffff80, RZ, 0xc0, !PT ;  /* 0xffffff80133a7812 */ /* 0x000fe200078ec0ff */
[----:B------:R-:W-:Y:S01]  /*16c0*/  FMUL.FTZ R11, R27, UR5 ;  /* 0x000000051b0b7c20 */ /* 0x000fe20008410000 */
[----:B------:R-:W-:Y:S01]  /*16d0*/  FMUL.FTZ R14, R30, UR5 ;  /* 0x000000051e0e7c20 */ /* 0x000fe20008410000 */
[----:B------:R-:W0:Y:S01]  /*16e0*/  MUFU.TANH R10, R10 ;  /* 0x0000000a000a7308 */ /* 0x000e220000002400 */
[----:B------:R-:W-:Y:S01]  /*16f0*/  FMUL.FTZ R23, R45, UR5 ;  /* 0x000000052d177c20 */ /* 0x000fe20008410000 */
[----:B------:R-:W-:-:S02]  /*1700*/  IMAD.IADD R58, R17, 0x1, -R58 ;  /* 0x00000001113a7824 */ /* 0x000fc400078e0a3a */
[----:B------:R-:W-:Y:S01]  /*1710*/  FMUL.FTZ R45, R55, UR5 ;  /* 0x00000005372d7c20 */ /* 0x000fe20008410000 */
[----:B------:R-:W-:Y:S01]  /*1720*/  FMUL.FTZ R21, R31, UR5 ;  /* 0x000000051f157c20 */ /* 0x000fe20008410000 */
[----:B------:R-:W-:Y:S01]  /*1730*/  FMUL.FTZ R55, R66, UR5 ;  /* 0x0000000542377c20 */ /* 0x000fe20008410000 */
[----:B------:R-:W-:Y:S01]  /*1740*/  FMUL.FTZ R66, R70, UR5 ;  /* 0x0000000546427c20 */ /* 0x000fe20008410000 */
[----:B------:R-:W-:Y:S01]  /*1750*/  SHF.R.S32.HI R19, RZ, 0x1f, R58 ;  /* 0x0000001fff137819 */ /* 0x000fe2000001143a */
[----:B------:R-:W1:Y:S01]  /*1760*/  MUFU.TANH R11, R11 ;  /* 0x0000000b000b7308 */ /* 0x000e620000002400 */
[----:B------:R-:W-:Y:S02]  /*1770*/  IMAD.U32 R70, RZ, RZ, UR45 ;  /* 0x0000002dff467e24 */ /* 0x000fe4000f8e00ff */
[----:B------:R-:W-:Y:S01]  /*1780*/  FMUL.FTZ R4, R24, UR5 ;  /* 0x0000000518047c20 */ /* 0x000fe20008410000 */
[----:B------:R-:W-:Y:S01]  /*1790*/  LEA.HI R19, R19, R58, RZ, 0x2 ;  /* 0x0000003a13137211 */ /* 0x000fe200078f10ff */
[----:B------:R-:W-:Y:S01]  /*17a0*/  FMUL.FTZ R5, R25, UR5 ;  /* 0x0000000519057c20 */ /* 0x000fe20008410000 */
[----:B------:R-:W-:Y:S01]  /*17b0*/  FMUL.FTZ R25, R35, UR5 ;  /* 0x0000000523197c20 */ /* 0x000fe20008410000 */
[----:B------:R-:W-:Y:S01]  /*17c0*/  FMUL.FTZ R30, R38, UR5 ;  /* 0x00000005261e7c20 */ /* 0x000fe20008410000 */
[----:B------:R-:W-:Y:S01]  /*17d0*/  LOP3.LUT R19, R19, 0x7ffffffc, RZ, 0xc0, !PT ;  /* 0x7ffffffc13137812 */ /* 0x000fe200078ec0ff */
[----:B------:R-:W2:Y:S01]  /*17e0*/  MUFU.TANH R14, R14 ;  /* 0x0000000e000e7308 */ /* 0x000ea20000002400 */
[----:B------:R-:W-:Y:S01]  /*17f0*/  FMUL.FTZ R12, R36, UR5 ;  /* 0x00000005240c7c20 */ /* 0x000fe20008410000 */
[----:B------:R-:W-:Y:S01]  /*1800*/  FMUL.FTZ R36, R57, UR5 ;  /* 0x0000000539247c20 */ /* 0x000fe20008410000 */
[----:B------:R-:W-:Y:S01]  /*1810*/  FMUL.FTZ R6, R28, UR5 ;  /* 0x000000051c067c20 */ /* 0x000fe20008410000 */
[----:B------:R-:W-:Y:S01]  /*1820*/  IMAD.IADD R19, R58, 0x1, -R19 ;  /* 0x000000013a137824 */ /* 0x000fe200078e0a13 */
[----:B------:R-:W-:Y:S01]  /*1830*/  MOV R58, 0xfffffffe ;  /* 0xfffffffe003a7802 */ /* 0x000fe20000000f00 */
[----:B------:R-:W-:Y:S01]  /*1840*/  FMUL.FTZ R7, R29, UR5 ;  /* 0x000000051d077c20 */ /* 0x000fe20008410000 */
[----:B------:R-:W-:Y:S01]  /*1850*/  FMUL.FTZ R29, R39, UR5 ;  /* 0x00000005271d7c20 */ /* 0x000fe20008410000 */
[----:B------:R-:W3:Y:S01]  /*1860*/  MUFU.TANH R21, R21 ;  /* 0x0000001500157308 */ /* 0x000ee20000002400 */
[----:B------:R-:W-:Y:S01]  /*1870*/  FMUL.FTZ R28, R49, UR5 ;  /* 0x00000005311c7c20 */ /* 0x000fe20008410000 */
[----:B------:R-:W-:-:S02]  /*1880*/  IMAD R19, R19, R58, 0x80 ;  /* 0x0000008013137424 */ /* 0x000fc400078e023a */
[----:B------:R-:W-:Y:S01]  /*1890*/  FMUL.FTZ R49, R59, UR5 ;  /* 0x000000053b317c20 */ /* 0x000fe20008410000 */
[----:B------:R-:W-:Y:S01]  /*18a0*/  FMUL.FTZ R24, R44, UR5 ;  /* 0x000000052c187c20 */ /* 0x000fe20008410000 */
[----:B------:R-:W-:Y:S01]  /*18b0*/  FMUL.FTZ R44, R65, UR5 ;  /* 0x00000005412c7c20 */ /* 0x000fe20008410000 */
[----:B------:R-:W-:Y:S02]  /*18c0*/  VIADD R19, R19, UR44 ;  /* 0x0000002c13137c36 */ /* 0x000fe40008000000 */
[----:B------:R-:W-:Y:S01]  /*18d0*/  FMUL.FTZ R8, R32, UR5 ;  /* 0x0000000520087c20 */ /* 0x000fe20008410000 */
[----:B------:R-:W4:Y:S01]  /*18e0*/  MUFU.TANH R26, R26 ;  /* 0x0000001a001a7308 */ /* 0x000f220000002400 */
[----:B------:R-:W-:Y:S01]  /*18f0*/  FMUL.FTZ R9, R33, UR5 ;  /* 0x0000000521097c20 */ /* 0x000fe20008410000 */
[----:B------:R-:W-:Y:S02]  /*1900*/  IMAD R70, R70, -0x80, R19 ;  /* 0xffffff8046467824 */ /* 0x000fe400078e0213 */
        /* <DEDUP_REMOVED lines=20> */
[C---:B------:R-:W-:Y:S01]  /*1a50*/  ISETP.GT.AND P4, PT, R70.reuse, 0x10, PT ;  /* 0x000000104600780c */ /* 0x040fe20003f84270 */
        /* <DEDUP_REMOVED lines=11> */
[----:B-----5:R-:W-:Y:S01]  /*1b10*/  FSEL R4, R4, -INF , P2 ;  /* 0xff80000004047808 */ /* 0x020fe20001000000 */
[----:B------:R-:W-:Y:S01]  /*1b20*/  FMUL.FTZ R27, R48, UR5 ;  /* 0x00000005301b7c20 */ /* 0x000fe20008410000 */
[----:B------:R-:W-:Y:S01]  /*1b30*/  ISETP.GT.AND P2, PT, R70, 0x18, PT ;  /* 0x000000184600780c */ /* 0x000fe20003f44270 */
[----:B------:R-:W-:Y:S01]  /*1b40*/  FMUL.FTZ R32, R52, UR5 ;  /* 0x0000000534207c20 */ /* 0x000fe20008410000 */
[----:B0-----:R-:W-:Y:S01]  /*1b50*/  FSEL R60, R25, -INF , P3 ;  /* 0xff800000193c7808 */ /* 0x001fe20001800000 */
[----:B------:R-:W0:Y:S01]  /*1b60*/  MUFU.TANH R6, R6 ;  /* 0x0000000600067308 */ /* 0x000e220000002400 */
        /* <DEDUP_REMOVED lines=27> */
[----:B------:R-:W-:Y:S01]  /*1d20*/  P2R R88, PR, RZ, 0x1 ;  /* 0x00000001ff587803 */ /* 0x000fe20000000000 */
[----:B------:R-:W-:Y:S01]  /*1d30*/  FMUL.FTZ R76, R76, UR5 ;  /* 0x000000054c4c7c20 */ /* 0x000fe20008410000 */
[----:B------:R-:W-:Y:S01]  /*1d40*/  FMNMX.FTZ R11, R61, R10, !PT ;  /* 0x0000000a3d0b7209 */ /* 0x000fe20007810000 */
        /* <DEDUP_REMOVED lines=8> */
[----:B------:R-:W-:Y:S01]  /*1dd0*/  UIADD3 UR5, UR42, 0x2d840, URZ ;  /* 0x0002d8402a057890 */ /* 0x000fe2000fffe03f */
[----:B------:R-:W2:Y:S01]  /*1de0*/  MUFU.TANH R33, R33 ;  /* 0x0000002100217308 */ /* 0x000ea20000002400 */
[----:B0-----:R-:W-:Y:S01]  /*1df0*/  FSEL R62, R34, -INF , P6 ;  /* 0xff800000223e7808 */ /* 0x001fe20003000000 */
[----:B------:R-:W-:Y:S01]  /*1e00*/  UIADD3 UR34, UR45, -0x2, URZ ;  /* 0xfffffffe2d227890 */ /* 0x000fe2000fffe03f */
[--C-:B------:R-:W-:Y:S01]  /*1e10*/  IMAD.MOV.U32 R134, RZ, RZ, R135.reuse ;  /* 0x000000ffff867224 */ /* 0x100fe200078e0087 */
[----:B------:R-:W-:Y:S01]  /*1e20*/  UPRMT UR5, UR6, 0x654, UR5 ;  /* 0x0000065406057896 */ /* 0x000fe20008000005 */
[----:B------:R-:W-:Y:S01]  /*1e30*/  FMNMX.FTZ R11, R62, R11, !PT ;  /* 0x0000000b3e0b7209 */ /* 0x000fe20007810000 */
[----:B------:R-:W-:Y:S01]  /*1e40*/  UISETP.GE.AND UP0, UPT, UR34, UR40, UPT ;  /* 0x000000282200728c */ /* 0x000fe2000bf06270 */
[-C--:B------:R-:W-:Y:S01]  /*1e50*/  MOV R133, R135.reuse ;  /* 0x0000008700857202 */ /* 0x080fe20000000f00 */
[----:B------:R-:W0:Y:S01]  /*1e60*/  MUFU.TANH R9, R9 ;  /* 0x0000000900097308 */ /* 0x000e220000002400 */
[----:B-1----:R-:W-:Y:S01]  /*1e70*/  FSEL R8, R8, -INF , P4 ;  /* 0xff80000008087808 */ /* 0x002fe20002000000 */
[----:B------:R-:W-:Y:S01]  /*1e80*/  UMOV UR33, URZ ;  /* 0x0000003f00217c82 */ /* 0x000fe20008000000 */
[----:B------:R-:W-:Y:S01]  /*1e90*/  ISETP.GT.AND P4, PT, R70, 0x28, PT ;  /* 0x000000284600780c */ /* 0x000fe20003f84270 */
[--C-:B------:R-:W-:Y:S01]  /*1ea0*/  IMAD.MOV.U32 R132, RZ, RZ, R135.reuse ;  /* 0x000000ffff847224 */ /* 0x100fe200078e0087 */
[----:B------:R-:W-:Y:S01]  /*1eb0*/  SYNCS.ARRIVE.TRANS64.RED.A1T0 RZ, [UR5], RZ ;  /* 0x000000ffffff79a7 */ /* 0x000fe20008100405 */
        /* <DEDUP_REMOVED lines=25> */
[----:B------:R-:W-:Y:S01]  /*2050*/  MOV R101, R135 ;  /* 0x0000008700657202 */ /* 0x000fe20000000f00 */
[----:B------:R-:W1:Y:S01]  /*2060*/  MUFU.TANH R13, R13 ;  /* 0x0000000d000d7308 */ /* 0x000e620000002400 */
[----:B--2---:R-:W-:Y:S01]  /*2070*/  FSEL R10, R12, -INF , P2 ;  /* 0xff8000000c0a7808 */ /* 0x004fe20001000000 */
[--C-:B------:R-:W-:Y:S01]  /*2080*/  IMAD.MOV.U32 R118, RZ, RZ, R135.reuse ;  /* 0x000000ffff767224 */ /* 0x100fe200078e0087 */
[----:B------:R-:W-:Y:S01]  /*2090*/  ISETP.GT.AND P2, PT, R70, 0x30, PT ;  /* 0x000000304600780c */ /* 0x000fe20003f44270 */
[--C-:B------:R-:W-:Y:S01]  /*20a0*/  IMAD.MOV.U32 R116, RZ, RZ, R135.reuse ;  /* 0x000000ffff747224 */ /* 0x100fe200078e0087 */
[----:B------:R-:W-:Y:S01]  /*20b0*/  FMNMX.FTZ R12, R38, R11, !PT ;  /* 0x0000000b260c7209 */ /* 0x000fe20007810000 */
[--C-:B------:R-:W-:Y:S01]  /*20c0*/  IMAD.MOV.U32 R115, RZ, RZ, R135.reuse ;  /* 0x000000ffff737224 */ /* 0x100fe200078e0087 */
[-C--:B------:R-:W-:Y:S01]  /*20d0*/  MOV R97, R135.reuse ;  /* 0x0000008700617202 */ /* 0x080fe20000000f00 */
[----:B------:R-:W2:Y:S01]  /*20e0*/  MUFU.TANH R42, R42 ;  /* 0x0000002a002a7308 */ /* 0x000ea20000002400 */
[----:B0-----:R-:W-:Y:S01]  /*20f0*/  FSEL R37, R37, -INF , P3 ;  /* 0xff80000025257808 */ /* 0x001fe20001800000 */
[--C-:B------:R-:W-:Y:S01]  /*2100*/  IMAD.MOV.U32 R114, RZ, RZ, R135.reuse ;  /* 0x000000ffff727224 */ /* 0x100fe200078e0087 */
[-C--:B------:R-:W-:Y:S01]  /*2110*/  MOV R93, R135.reuse ;  /* 0x00000087005d7202 */ /* 0x080fe20000000f00 */
[--C-:B------:R-:W-:Y:S01]  /*2120*/  IMAD.MOV.U32 R112, RZ, RZ, R135.reuse ;  /* 0x000000ffff707224 */ /* 0x100fe200078e0087 */
[----:B------:R-:W-:Y:S01]  /*2130*/  MOV R89, R135 ;  /* 0x0000008700597202 */ /* 0x000fe20000000f00 */
[----:B------:R-:W-:-:S02]  /*2140*/  IMAD.MOV.U32 R111, RZ, RZ, R135 ;  /* 0x000000ffff6f7224 */ /* 0x000fc400078e0087 */
[----:B------:R-:W0:Y:S01]  /*2150*/  MUFU.TANH R15, R15 ;  /* 0x0000000f000f7308 */ /* 0x000e220000002400 */
[----:B-1----:R-:W-:Y:S01]  /*2160*/  FSEL R11, R13, -INF , P1 ;  /* 0xff8000000d0b7808 */ /* 0x002fe20000800000 */
[--C-:B------:R-:W-:Y:S01]  /*2170*/  IMAD.MOV.U32 R110, RZ, RZ, R135.reuse ;  /* 0x000000ffff6e7224 */ /* 0x100fe200078e0087 */
[----:B------:R-:W-:Y:S01]  /*2180*/  ISETP.GT.AND P1, PT, R70, 0x31, PT ;  /* 0x000000314600780c */ /* 0x000fe20003f24270 */
[--C-:B------:R-:W-:Y:S01]  /*2190*/  IMAD.MOV.U32 R108, RZ, RZ, R135.reuse ;  /* 0x000000ffff6c7224 */ /* 0x100fe200078e0087 */
[----:B------:R-:W-:Y:S01]  /*21a0*/  FMNMX.FTZ R13, R37, R12, !PT ;  /* 0x0000000c250d7209 */ /* 0x000fe20007810000 */
[--C-:B------:R-:W-:Y:S02]  /*21b0*/  IMAD.MOV.U32 R107, RZ, RZ, R135.reuse ;  /* 0x000000ffff6b7224 */ /* 0x100fe400078e0087 */
[----:B------:R-:W1:Y:S01]  /*21c0*/  MUFU.TANH R41, R41 ;  /* 0x0000002900297308 */ /* 0x000e620000002400 */
[----:B--2---:R-:W-:Y:S01]  /*21d0*/  FSEL R42, R42, -INF , P2 ;  /* 0xff8000002a2a7808 */ /* 0x004fe20001000000 */
[----:B------:R-:W-:-:S02]  /*21e0*/  IMAD.MOV.U32 R106, RZ, RZ, R135 ;  /* 0x000000ffff6a7224 */ /* 0x000fc400078e0087 */
[--C-:B------:R-:W-:Y:S01]  /*21f0*/  IMAD.MOV.U32 R104, RZ, RZ, R135.reuse ;  /* 0x000000ffff687224 */ /* 0x100fe200078e0087 */
[----:B------:R-:W-:Y:S01]  /*2200*/  FMNMX.FTZ R14, R42, R13, !PT ;  /* 0x0000000d2a0e7209 */ /* 0x000fe20007810000 */
[--C-:B------:R-:W-:Y:S02]  /*2210*/  IMAD.MOV.U32 R103, RZ, RZ, R135.reuse ;  /* 0x000000ffff677224 */ /* 0x100fe400078e0087 */
[----:B------:R-:W2:Y:S01]  /*2220*/  MUFU.TANH R20, R20 ;  /* 0x0000001400147308 */ /* 0x000ea20000002400 */
[----:B0-----:R-:W-:Y:S01]  /*2230*/  FSEL R12, R15, -INF , P6 ;  /* 0xff8000000f0c7808 */ /* 0x001fe20003000000 */
[--C-:B------:R-:W-:Y:S01]  /*2240*/  IMAD.MOV.U32 R102, RZ, RZ, R135.reuse ;  /* 0x000000ffff667224 */ /* 0x100fe200078e0087 */
[----:B------:R-:W-:Y:S01]  /*2250*/  ISETP.GT.AND P6, PT, R70, 0x38, PT ;  /* 0x000000384600780c */ /* 0x000fe20003fc4270 */
[--C-:B------:R-:W-:Y:S02]  /*2260*/  IMAD.MOV.U32 R100, RZ, RZ, R135.reuse ;  /* 0x000000ffff647224 */ /* 0x100fe400078e0087 */
[----:B------:R-:W-:-:S02]  /*2270*/  IMAD.MOV.U32 R99, RZ, RZ, R135 ;  /* 0x000000ffff637224 */ /* 0x000fc400078e0087 */
[----:B------:R-:W0:Y:S01]  /*2280*/  MUFU.TANH R46, R46 ;  /* 0x0000002e002e7308 */ /* 0x000e220000002400 */
[----:B-1----:R-:W-:Y:S01]  /*2290*/  FSEL R41, R41, -INF , P1 ;  /* 0xff80000029297808 */ /* 0x002fe20000800000 */
[--C-:B------:R-:W-:Y:S02]  /*22a0*/  IMAD.MOV.U32 R98, RZ, RZ, R135.reuse ;  /* 0x000000ffff627224 */ /* 0x100fe400078e0087 */
[--C-:B------:R-:W-:Y:S01]  /*22b0*/  IMAD.MOV.U32 R96, RZ, RZ, R135.reuse ;  /* 0x000000ffff607224 */ /* 0x100fe200078e0087 */
[----:B------:R-:W-:Y:S01]  /*22c0*/  FMNMX.FTZ R13, R41, R14, !PT ;  /* 0x0000000e290d7209 */ /* 0x000fe20007810000 */
[--C-:B------:R-:W-:Y:S02]  /*22d0*/  IMAD.MOV.U32 R95, RZ, RZ, R135.reuse ;  /* 0x000000ffff5f7224 */ /* 0x100fe400078e0087 */
[----:B------:R-:W1:Y:S01]  /*22e0*/  MUFU.TANH R24, R24 ;  /* 0x0000001800187308 */ /* 0x000e620000002400 */
[----:B--2---:R-:W-:Y:S01]  /*22f0*/  FSEL R21, R20, -INF , P5 ;  /* 0xff80000014157808 */ /* 0x004fe20002800000 */
[--C-:B------:R-:W-:Y:S01]  /*2300*/  IMAD.MOV.U32 R94, RZ, RZ, R135.reuse ;  /* 0x000000ffff5e7224 */ /* 0x100fe200078e0087 */
[----:B------:R-:W-:Y:S01]  /*2310*/  ISETP.GT.AND P5, PT, R70, 0x39, PT ;  /* 0x000000394600780c */ /* 0x000fe20003fa4270 */
[----:B------:R-:W-:-:S02]  /*2320*/  IMAD.MOV.U32 R92, RZ, RZ, R135 ;  /* 0x000000ffff5c7224 */ /* 0x000fc400078e0087 */
[--C-:B------:R-:W-:Y:S02]  /*2330*/  IMAD.MOV.U32 R91, RZ, RZ, R135.reuse ;  /* 0x000000ffff5b7224 */ /* 0x100fe400078e0087 */
[----:B------:R-:W2:Y:S01]  /*2340*/  MUFU.TANH R45, R45 ;  /* 0x0000002d002d7308 */ /* 0x000ea20000002400 */
[----:B0-----:R-:W-:Y:S01]  /*2350*/  FSEL R46, R46, -INF , P6 ;  /* 0xff8000002e2e7808 */ /* 0x001fe20003000000 */
[----:B------:R-:W-:-:S03]  /*2360*/  IMAD.MOV.U32 R90, RZ, RZ, R135 ;  /* 0x000000ffff5a7224 */ /* 0x000fc600078e0087 */
        /* <DEDUP_REMOVED lines=64> */
[----:B------:R-:W-:-:S03]  /*2770*/  FMNMX.FTZ R43, R4, R5, !PT ;  /* 0x00000005042b7209 */ /* 0x000fc60007810000 */
[----:B------:R-:W0:Y:S01]  /*2780*/  MUFU.TANH R71, R71 ;  /* 0x0000004700477308 */ /* 0x000e220000002400 */
[----:B-1----:R-:W-:-:S04]  /*2790*/  FSEL R69, R69, -INF , P1 ;  /* 0xff80000045457808 */ /* 0x002fc80000800000 */
        /* <DEDUP_REMOVED lines=19> */
[----:B-1----:R-:W-:Y:S02]  /*28d0*/  FSEL R73, R73, -INF , P4 ;  /* 0xff80000049497808 */ /* 0x002fe40002000000 */
[----:B------:R-:W-:Y:S02]  /*28e0*/  FMNMX.FTZ R44, R8, R47, !PT ;  /* 0x0000002f082c7209 */ /* 0x000fe40007810000 */
[----:B------:R-:W-:Y:S02]  /*28f0*/  FMNMX.FTZ R35, R73, R36, !PT ;  /* 0x0000002449237209 */ /* 0x000fe40007810000 */
[----:B------:R-:W-:Y:S01]  /*2900*/  FMNMX.FTZ R47, R9, R44, !PT ;  /* 0x0000002c092f7209 */ /* 0x000fe20007810000 */
[----:B------:R-:W1:Y:S01]  /*2910*/  MUFU.TANH R51, R51 ;  /* 0x0000003300337308 */ /* 0x000e620000002400 */
[----:B--2---:R-:W-:Y:S02]  /*2920*/  FSEL R32, R52, -INF , P2 ;  /* 0xff80000034207808 */ /* 0x004fe40001000000 */
[----:B------:R-:W-:-:S02]  /*2930*/  ISETP.GT.AND P2, PT, R70, 0x78, PT ;  /* 0x000000784600780c */ /* 0x000fc40003f44270 */
        /* <DEDUP_REMOVED lines=11> */
[----:B0-----:R-:W-:-:S04]  /*29f0*/  FSEL R51, R87, -INF , P1 ;  /* 0xff80000057337808 */ /* 0x001fc80000800000 */
[----:B------:R-:W-:-:S03]  /*2a00*/  FMNMX.FTZ R36, R51, R36, !PT ;  /* 0x0000002433247209 */ /* 0x000fc60007810000 */
[----:B------:R-:W0:Y:S01]  /*2a10*/  MUFU.TANH R78, R80 ;  /* 0x00000050004e7308 */ /* 0x000e220000002400 */
[----:B-1----:R-:W-:Y:S01]  /*2a20*/  FSEL R76, R76, -INF , P6 ;  /* 0xff8000004c4c7808 */ /* 0x002fe20003000000 */
[----:B------:R-:W1:Y:S06]  /*2a30*/  SHFL.BFLY PT, R35, R36, 0x2, 0x1f ;  /* 0x0c401f0024237f89 */ /* 0x000e6c00000e0000 */
[----:B------:R-:W3:Y:S01]  /*2a40*/  MUFU.TANH R79, R81 ;  /* 0x00000051004f7308 */ /* 0x000ee20000002400 */
[----:B--2---:R-:W-:-:S07]  /*2a50*/  FSEL R77, R77, -INF , P5 ;  /* 0xff8000004d4d7808 */ /* 0x004fce0002800000 */
[----:B------:R-:W2:Y:S01]  /*2a60*/  MUFU.TANH R84, R84 ;  /* 0x0000005400547308 */ /* 0x000ea20000002400 */
[----:B0-----:R-:W-:-:S07]  /*2a70*/  FSEL R78, R78, -INF , P4 ;  /* 0xff8000004e4e7808 */ /* 0x001fce0002000000 */
[----:B------:R-:W0:Y:S01]  /*2a80*/  MUFU.TANH R85, R85 ;  /* 0x0000005500557308 */ /* 0x000e220000002400 */
[----:B---3--:R-:W-:Y:S02]  /*2a90*/  FSEL R79, R79, -INF , P3 ;  /* 0xff8000004f4f7808 */ /* 0x008fe40001800000 */
[----:B-1----:R-:W-:-:S05]  /*2aa0*/  FMNMX.FTZ R35, R36, R35, !PT ;  /* 0x0000002324237209 */ /* 0x002fca0007810000 */
[----:B------:R-:W1:Y:S01]  /*2ab0*/  SHFL.BFLY PT, R52, R35, 0x1, 0x1f ;  /* 0x0c201f0023347f89 */ /* 0x000e6200000e0000 */
[----:B--2---:R-:W-:Y:S02]  /*2ac0*/  FSEL R80, R84, -INF , P2 ;  /* 0xff80000054507808 */ /* 0x004fe40001000000 */
[----:B0-----:R-:W-:Y:S02]  /*2ad0*/  FSEL R81, R85, -INF , P1 ;  /* 0xff80000055517808 */ /* 0x001fe40000800000 */
[----:B-1----:R-:W-:-:S04]  /*2ae0*/  FMNMX.FTZ R52, R35, R52, !PT ;  /* 0x0000003423347209 */ /* 0x002fc80007810000 */
        /* <DEDUP_REMOVED lines=22> */
[----:B0-----:R-:W-:Y:S01]  /*2c50*/  FMNMX.FTZ R60, R25, R58, !PT ;  /* 0x0000003a193c7209 */ /* 0x001fe20007810000 */
[--C-:B------:R-:W-:Y:S01]  /*2c60*/  FFMA.FTZ R53, R56, UR4, -R70.reuse ;  /* 0x0000000438357c23 */ /* 0x100fe20008010846 */
[--C-:B------:R-:W-:Y:S01]  /*2c70*/  FFMA.FTZ R38, R38, UR4, -R70.reuse ;  /* 0x0000000426267c23 */ /* 0x100fe20008010846 */
[--C-:B------:R-:W-:Y:S01]  /*2c80*/  FFMA.FTZ R56, R71, UR4, -R70.reuse ;  /* 0x0000000447387c23 */ /* 0x100fe20008010846 */
[----:B------:R-:W-:Y:S01]  /*2c90*/  FMNMX.FTZ R60, R27, R60, !PT ;  /* 0x0000003c1b3c7209 */ /* 0x000fe20007810000 */
[--C-:B------:R-:W-:Y:S01]  /*2ca0*/  FFMA.FTZ R65, R72, UR4, -R70.reuse ;  /* 0x0000000448417c23 */ /* 0x100fe20008010846 */
[----:B------:R0:W-:Y:S01]  /*2cb0*/  MUFU.EX2 R58, R62 ;  /* 0x0000003e003a7308 */ /* 0x0001e20000000800 */
[--C-:B-1----:R-:W-:Y:S01]  /*2cc0*/  FFMA.FTZ R61, R37, UR4, -R70.reuse ;  /* 0x00000004253d7c23 */ /* 0x102fe20008010846 */
[----:B------:R-:W-:Y:S01]  /*2cd0*/  FMNMX.FTZ R57, R13, R60, !PT ;  /* 0x0000003c0d397209 */ /* 0x000fe20007810000 */
[--C-:B------:R-:W-:Y:S01]  /*2ce0*/  FFMA.FTZ R60, R45, UR4, -R70.reuse ;  /* 0x000000042d3c7c23 */ /* 0x100fe20008010846 */
[----:B------:R-:W-:-:S02]  /*2cf0*/  FFMA.FTZ R51, R51, UR4, -R70 ;  /* 0x0000000433337c23 */ /* 0x000fc40008010846 */
[----:B------:R-:W-:Y:S02]  /*2d00*/  FMNMX.FTZ R34, R14, R57, !PT ;  /* 0x000000390e227209 */ /* 0x000fe40007810000 */
[----:B------:R-:W-:Y:S01]  /*2d10*/  MUFU.EX2 R35, R35 ;  /* 0x0000002300237308 */ /* 0x000fe20000000800 */
[----:B0-----:R-:W-:Y:S01]  /*2d20*/  FFMA.FTZ R62, R54, UR4, -R70 ;  /* 0x00000004363e7c23 */ /* 0x001fe20008010846 */
[----:B------:R-:W-:-:S04]  /*2d30*/  FMNMX.FTZ R34, R15, R34, !PT ;  /* 0x000000220f227209 */ /* 0x000fc80007810000 */
[----:B------:R-:W-:Y:S02]  /*2d40*/  FMNMX.FTZ R57, R19, R34, !PT ;  /* 0x0000002213397209 */ /* 0x000fe40007810000 */
[----:B------:R-:W0:Y:S02]  /*2d50*/  MUFU.EX2 R36, R36 ;  /* 0x0000002400247308 */ /* 0x000e240000000800 */
[----:B------:R-:W-:-:S04]  /*2d60*/  FMNMX.FTZ R34, R20, R57, !PT ;  /* 0x0000003914227209 */ /* 0x000fc80007810000 */
[----:B------:R-:W-:Y:S01]  /*2d70*/  FMNMX.FTZ R37, R23, R34, !PT ;  /* 0x0000002217257209 */ /* 0x000fe20007810000 */
[----:B------:R-:W-:Y:S01]  /*2d80*/  FFMA.FTZ R34, R42, UR4, -R70 ;  /* 0x000000042a227c23 */ /* 0x000fe20008010846 */
[----:B------:R-:W1:Y:S02]  /*2d90*/  MUFU.EX2 R39, R39 ;  /* 0x0000002700277308 */ /* 0x000e640000000800 */
[----:B------:R-:W-:-:S04]  /*2da0*/  FMNMX.FTZ R37, R26, R37, !PT ;  /* 0x000000251a257209 */ /* 0x000fc80007810000 */
[----:B------:R-:W-:Y:S01]  /*2db0*/  FMNMX.FTZ R42, R28, R37, !PT ;  /* 0x000000251c2a7209 */ /* 0x000fe20007810000 */
[----:B------:R-:W-:Y:S01]  /*2dc0*/  FFMA.FTZ R37, R41, UR4, -R70 ;  /* 0x0000000429257c23 */ /* 0x000fe20008010846 */
[----:B------:R-:W2:Y:S02]  /*2dd0*/  MUFU.EX2 R40, R40 ;  /* 0x0000002800287308 */ /* 0x000ea40000000800 */
[----:B------:R-:W-:-:S04]  /*2de0*/  FMNMX.FTZ R41, R29, R42, !PT ;  /* 0x0000002a1d297209 */ /* 0x000fc80007810000 */
[----:B------:R-:W-:Y:S01]  /*2df0*/  FMNMX.FTZ R42, R30, R41, !PT ;  /* 0x000000291e2a7209 */ /* 0x000fe20007810000 */
[----:B------:R-:W-:Y:S01]  /*2e00*/  FFMA.FTZ R41, R46, UR4, -R70 ;  /* 0x000000042e297c23 */ /* 0x000fe20008010846 */
[----:B------:R-:W-:Y:S02]  /*2e10*/  MUFU.EX2 R43, R43 ;  /* 0x0000002b002b7308 */ /* 0x000fe40000000800 */
[----:B------:R-:W-:-:S04]  /*2e20*/  FMNMX.FTZ R57, R31, R42, !PT ;  /* 0x0000002a1f397209 */ /* 0x000fc80007810000 */
[----:B------:R-:W-:Y:S02]  /*2e30*/  FMNMX.FTZ R42, R32, R57, !PT ;  /* 0x00000039202a7209 */ /* 0x000fe40007810000 */
[----:B------:R-:W-:Y:S02]  /*2e40*/  MUFU.EX2 R47, R47 ;  /* 0x0000002f002f7308 */ /* 0x000fe40000000800 */
[----:B------:R-:W-:-:S04]  /*2e50*/  FMNMX.FTZ R45, R33, R42, !PT ;  /* 0x0000002a212d7209 */ /* 0x000fc80007810000 */
[----:B------:R-:W-:Y:S01]  /*2e60*/  FMNMX.FTZ R46, R76, R45, !PT ;  /* 0x0000002d4c2e7209 */ /* 0x000fe20007810000 */
[--C-:B------:R-:W-:Y:S01]  /*2e70*/  FFMA.FTZ R45, R50, UR4, -R70.reuse ;  /* 0x00000004322d7c23 */ /* 0x100fe20008010846 */
[----:B------:R-:W-:Y:S01]  /*2e80*/  FFMA.FTZ R50, R49, UR4, -R70 ;  /* 0x0000000431327c23 */ /* 0x000fe20008010846 */
[----:B------:R-:W-:Y:S01]  /*2e90*/  MUFU.EX2 R42, R60 ;  /* 0x0000003c002a7308 */ /* 0x000fe20000000800 */
[----:B------:R-:W-:-:S04]  /*2ea0*/  FMNMX.FTZ R57, R77, R46, !PT ;  /* 0x0000002e4d397209 */ /* 0x000fc80007810000 */
[----:B------:R-:W-:-:S03]  /*2eb0*/  FMNMX.FTZ R46, R78, R57, !PT ;  /* 0x000000394e2e7209 */ /* 0x000fc60007810000 */
[----:B------:R3:W-:Y:S01]  /*2ec0*/  MUFU.EX2 R60, R50 ;  /* 0x00000032003c7308 */ /* 0x0007e20000000800 */
[----:B------:R-:W-:-:S04]  /*2ed0*/  FMNMX.FTZ R49, R79, R46, !PT ;  /* 0x0000002e4f317209 */ /* 0x000fc80007810000 */
[----:B------:R-:W-:Y:S01]  /*2ee0*/  FMNMX.FTZ R46, R80, R49, !PT ;  /* 0x00000031502e7209 */ /* 0x000fe20007810000 */
[--C-:B------:R-:W-:Y:S01]  /*2ef0*/  FFMA.FTZ R49, R66, UR4, -R70.reuse ;  /* 0x0000000442317c23 */ /* 0x100fe20008010846 */
[--C-:B------:R-:W-:Y:S01]  /*2f00*/  FFMA.FTZ R66, R73, UR4, -R70.reuse ;  /* 0x0000000449427c23 */ /* 0x100fe20008010846 */
[----:B------:R-:W-:Y:S01]  /*2f10*/  MUFU.EX2 R59, R59 ;  /* 0x0000003b003b7308 */ /* 0x000fe20000000800 */
[----:B------:R-:W-:Y:S01]  /*2f20*/  FMNMX.FTZ R54, R81, R46, !PT ;  /* 0x0000002e51367209 */ /* 0x000fe20007810000 */
[--C-:B------:R-:W-:Y:S01]  /*2f30*/  FFMA.FTZ R46, R55, UR4, -R70.reuse ;  /* 0x00000004372e7c23 */ /* 0x100fe20008010846 */
[--C-:B---3--:R-:W-:Y:S01]  /*2f40*/  FFMA.FTZ R50, R67, UR4, -R70.reuse ;  /* 0x0000000443327c23 */ /* 0x108fe20008010846 */
[--C-:B------:R-:W-:Y:S01]  /*2f50*/  FFMA.FTZ R55, R69, UR4, -R70.reuse ;  /* 0x0000000445377c23 */ /* 0x100fe20008010846 */
[--C-:B------:R-:W-:Y:S01]  /*2f60*/  FFMA.FTZ R67, R74, UR4, -R70.reuse ;  /* 0x000000044a437c23 */ /* 0x100fe20008010846 */
[----:B------:R-:W3:Y:S02]  /*2f70*/  SHFL.BFLY PT, R57, R54, 0x2, 0x1f ;  /* 0x0c401f0036397f89 */ /* 0x000ee400000e0000 */
[----:B------:R-:W-:Y:S08]  /*2f80*/  MUFU.EX2 R38, R38 ;  /* 0x0000002600267308 */ /* 0x000ff00000000800 */
[----:B------:R-:W-:Y:S08]  /*2f90*/  MUFU.EX2 R61, R61 ;  /* 0x0000003d003d7308 */ /* 0x000ff00000000800 */
[----:B------:R-:W-:Y:S01]  /*2fa0*/  MUFU.EX2 R34, R34 ;  /* 0x0000002200227308 */ /* 0x000fe20000000800 */
[----:B---3--:R-:W-:Y:S01]  /*2fb0*/  FMNMX.FTZ R64, R54, R57, !PT ;  /* 0x0000003936407209 */ /* 0x008fe20007810000 */
[----:B------:R-:W-:-:S06]  /*2fc0*/  FFMA.FTZ R54, R68, UR4, -R70 ;  /* 0x0000000444367c23 */ /* 0x000fcc0008010846 */
[----:B------:R-:W-:Y:S01]  /*2fd0*/  MUFU.EX2 R37, R37 ;  /* 0x0000002500257308 */ /* 0x000fe20000000800 */
[----:B------:R-:W3:Y:S07]  /*2fe0*/  SHFL.BFLY PT, R57, R64, 0x1, 0x1f ;  /* 0x0c201f0040397f89 */ /* 0x000eee00000e0000 */
[----:B------:R-:W-:Y:S08]  /*2ff0*/  MUFU.EX2 R41, R41 ;  /* 0x0000002900297308 */ /* 0x000ff00000000800 */
[----:B------:R-:W-:Y:S08]  /*3000*/  MUFU.EX2 R45, R45 ;  /* 0x0000002d002d7308 */ /* 0x000ff00000000800 */
[----:B------:R-:W-:Y:S01]  /*3010*/  MUFU.EX2 R62, R62 ;  /* 0x0000003e003e7308 */ /* 0x000fe20000000800 */
[----:B---3--:R-:W-:Y:S01]  /*3020*/  FMNMX.FTZ R57, R64, R57, !PT ;  /* 0x0000003940397209 */ /* 0x008fe20007810000 */
[----:B------:R-:W-:-:S03]  /*3030*/  FFMA.FTZ R64, R75, UR4, -R70 ;  /* 0x000000044b407c23 */ /* 0x000fc60008010846 */
[C---:B------:R-:W-:Y:S01]  /*3040*/  FSETP.NEU.FTZ.AND P1, PT, R57.reuse, -INF , PT ;  /* 0xff8000003900780b */ /* 0x040fe20003f3d000 */
[----:B------:R-:W-:Y:S02]  /*3050*/  FMUL.FTZ R68, R57, UR4 ;  /* 0x0000000439447c20 */ /* 0x000fe40008410000 */
[----:B------:R-:W-:Y:S03]  /*3060*/  MUFU.EX2 R63, R63 ;  /* 0x0000003f003f7308 */ /* 0x000fe60000000800 */
[----:B------:R-:W-:-:S05]  /*3070*/  FSEL R84, R68, RZ, P1 ;  /* 0x000000ff44547208 */ /* 0x000fca0000800000 */
[----:B------:R-:W-:Y:S01]  /*3080*/  MUFU.EX2 R46, R46 ;  /* 0x0000002e002e7308 */ /* 0x000fe20000000800 */
[--C-:B------:R-:W-:Y:S01]  /*3090*/  FFMA.FTZ R70, R8, UR4, -R84.reuse ;  /* 0x0000000408467c23 */ /* 0x100fe20008010854 */
[-C--:B------:R-:W-:Y:S01]  /*30a0*/  LEA.HI R8, R18, R17.reuse, RZ, 0x4 ;  /* 0x0000001112087211 */ /* 0x080fe200078f20ff */
[--C-:B------:R-:W-:Y:S01]  /*30b0*/  FFMA.FTZ R72, R10, UR4, -R84.reuse ;  /* 0x000000040a487c23 */ /* 0x100fe20008010854 */
[--C-:B------:R-:W-:Y:S01]  /*30c0*/  FFMA.FTZ R71, R9, UR4, -R84.reuse ;  /* 0x0000000409477c23 */ /* 0x100fe20008010854 */
[--C-:B------:R-:W-:Y:S01]  /*30d0*/  FFMA.FTZ R75, R11, UR4, -R84.reuse ;  /* 0x000000040b4b7c23 */ /* 0x100fe20008010854 */
[----:B------:R-:W-:Y:S01]  /*30e0*/  LOP3.LUT R10, R8, 0xfffffff0, RZ, 0xc0, !PT ;  /* 0xfffffff0080a7812 */ /* 0x000fe200078ec0ff */
[--C-:B------:R-:W-:Y:S01]  /*30f0*/  FFMA.FTZ R68, R13, UR4, -R84.reuse ;  /* 0x000000040d447c23 */ /* 0x100fe20008010854 */
[--C-:B------:R-:W-:Y:S01]  /*3100*/  FFMA.FTZ R4, R4, UR4, -R84.reuse ;  /* 0x0000000404047c23 */ /* 0x100fe20008010854 */
[--C-:B------:R-:W-:Y:S01]  /*3110*/  FFMA.FTZ R5, R5, UR4, -R84.reuse ;  /* 0x0000000405057c23 */ /* 0x100fe20008010854 */
[----:B------:R-:W-:Y:S01]  /*3120*/  FFMA.FTZ R6, R6, UR4, -R84 ;  /* 0x0000000406067c23 */ /* 0x000fe20008010854 */
[----:B------:R-:W-:Y:S01]  /*3130*/  IMAD.IADD R10, R17, 0x1, -R10 ;  /* 0x00000001110a7824 */ /* 0x000fe200078e0a0a */
[----:B------:R-:W-:Y:S01]  /*3140*/  LEA.HI R17, R18, R17, RZ, 0x5 ;  /* 0x0000001112117211 */ /* 0x000fe200078f28ff */
[--C-:B------:R-:W-:Y:S01]  /*3150*/  FFMA.FTZ R7, R7, UR4, -R84.reuse ;  /* 0x0000000407077c23 */ /* 0x100fe20008010854 */
[----:B------:R-:W-:Y:S01]  /*3160*/  MUFU.EX2 R4, R4 ;  /* 0x0000000400047308 */ /* 0x000fe20000000800 */
[----:B------:R-:W-:Y:S01]  /*3170*/  FFMA.FTZ R73, R12, UR4, -R84 ;  /* 0x000000040c497c23 */ /* 0x000fe20008010854 */
[----:B------:R-:W-:Y:S01]  /*3180*/  SHF.R.S32.HI R9, RZ, 0x1f, R10 ;  /* 0x0000001fff097819 */ /* 0x000fe2000001140a */
[--C-:B------:R-:W-:Y:S01]  /*3190*/  FFMA.FTZ R82, R21, UR4, -R84.reuse ;  /* 0x0000000415527c23 */ /* 0x100fe20008010854 */
[--C-:B------:R-:W-:Y:S01]  /*31a0*/  FFMA.FTZ R15, R15, UR4, -R84.reuse ;  /* 0x000000040f0f7c23 */ /* 0x100fe20008010854 */
[--C-:B------:R-:W-:Y:S01]  /*31b0*/  FFMA.FTZ R74, R24, UR4, -R84.reuse ;  /* 0x00000004184a7c23 */ /* 0x100fe20008010854 */
[----:B------:R-:W-:Y:S01]  /*31c0*/  LEA.HI R9, R9, R10, RZ, 0x3 ;  /* 0x0000000a09097211 */ /* 0x000fe200078f18ff */
[--C-:B------:R-:W-:Y:S01]  /*31d0*/  FFMA.FTZ R83, R25, UR4, -R84.reuse ;  /* 0x0000000419537c23 */ /* 0x100fe20008010854 */
[----:B------:R-:W3:Y:S01]  /*31e0*/  MUFU.EX2 R5, R5 ;  /* 0x0000000500057308 */ /* 0x000ee20000000800 */
[--C-:B------:R-:W-:Y:S01]  /*31f0*/  FFMA.FTZ R21, R27, UR4, -R84.reuse ;  /* 0x000000041b157c23 */ /* 0x100fe20008010854 */
[----:B------:R-:W-:Y:S01]  /*3200*/  LOP3.LUT R11, R9, 0xfffffff8, RZ, 0xc0, !PT ;  /* 0xfffffff8090b7812 */ /* 0x000fe200078ec0ff */
[--C-:B------:R-:W-:Y:S01]  /*3210*/  FFMA.FTZ R85, R33, UR4, -R84.reuse ;  /* 0x0000000421557c23 */ /* 0x100fe20008010854 */
[----:B------:R-:W-:Y:S01]  /*3220*/  SHF.L.U32 R9, R9, 0x6, RZ ;  /* 0x0000000609097819 */ /* 0x000fe200000006ff */
[--C-:B------:R-:W-:Y:S01]  /*3230*/  FFMA.FTZ R69, R14, UR4, -R84.reuse ;  /* 0x000000040e457c23 */ /* 0x100fe20008010854 */
[----:B------:R-:W-:Y:S01]  /*3240*/  IADD3 R11, R10, -R11, RZ ;  /* 0x8000000b0a0b7210 */ /* 0x000fe20007ffe0ff */
[----:B------:R-:W-:Y:S01]  /*3250*/  FFMA.FTZ R30, R30, UR4, -R84 ;  /* 0x000000041e1e7c23 */ /* 0x000fe20008010854 */
[----:B------:R-:W-:Y:S01]  /*3260*/  SHF.R.S32.HI R10, RZ, 0x4, R8 ;  /* 0x00000004ff0a7819 */ /* 0x000fe20000011408 */
[----:B------:R-:W4:Y:S01]  /*3270*/  MUFU.EX2 R6, R6 ;  /* 0x0000000600067308 */ /* 0x000f220000000800 */
[----:B------:R-:W-:Y:S01]  /*3280*/  LOP3.LUT R9, R9, 0x7ffffe00, RZ, 0xc0, !PT ;  /* 0x7ffffe0009097812 */ /* 0x000fe200078ec0ff */
[C---:B------:R-:W-:Y:S01]  /*3290*/  IMAD.SHL.U32 R8, R11.reuse, 0x40, RZ ;  /* 0x000000400b087824 */ /* 0x040fe200078e00ff */
[C---:B------:R-:W-:Y:S01]  /*32a0*/  LOP3.LUT P1, RZ, R11.reuse, 0x4, RZ, 0xc0, !PT ;  /* 0x000000040bff7812 */ /* 0x040fe2000782c0ff */
[----:B------:R-:W-:Y:S01]  /*32b0*/  IMAD.SHL.U32 R13, R10, 0x8, RZ ;  /* 0x000000080a0d7824 */ /* 0x000fe200078e00ff */
[----:B------:R-:W-:Y:S01]  /*32c0*/  LOP3.LUT P2, RZ, R11, 0x2, RZ, 0xc0, !PT ;  /* 0x000000020bff7812 */ /* 0x000fe2000784c0ff */
[--C-:B------:R-:W-:Y:S01]  /*32d0*/  FFMA.FTZ R20, R20, UR4, -R84.reuse ;  /* 0x0000000414147c23 */ /* 0x100fe20008010854 */
[----:B------:R-:W-:Y:S01]  /*32e0*/  LOP3.LUT R8, R8, 0x1c0, RZ, 0xc0, !PT ;  /* 0x000001c008087812 */ /* 0x000fe200078ec0ff */
[----:B------:R-:W5:Y:S01]  /*32f0*/  MUFU.EX2 R7, R7 ;  /* 0x0000000700077308 */ /* 0x000f620000000800 */
[--C-:B------:R-:W-:Y:S01]  /*3300*/  FFMA.FTZ R29, R29, UR4, -R84.reuse ;  /* 0x000000041d1d7c23 */ /* 0x100fe20008010854 */
[--C-:B------:R-:W-:Y:S01]  /*3310*/  FFMA.FTZ R23, R23, UR4, -R84.reuse ;  /* 0x0000000417177c23 */ /* 0x100fe20008010854 */
[----:B------:R-:W-:Y:S01]  /*3320*/  LOP3.LUT R13, R8, 0x8, R13, 0xf8, !PT ;  /* 0x00000008080d7812 */ /* 0x000fe200078ef80d */
[----:B------:R-:W-:Y:S01]  /*3330*/  FFMA.FTZ R26, R26, UR4, -R84 ;  /* 0x000000041a1a7c23 */ /* 0x000fe20008010854 */
[----:B------:R-:W-:Y:S01]  /*3340*/  SHF.R.U32.HI R10, RZ, 0x3, R8 ;  /* 0x00000003ff0a7819 */ /* 0x000fe20000011608 */
[----:B------:R-:W-:-:S02]  /*3350*/  IMAD.SHL.U32 R8, R17, 0x20, RZ ;  /* 0x0000002011087824 */ /* 0x000fc400078e00ff */
[--C-:B------:R-:W-:Y:S01]  /*3360*/  FFMA.FTZ R17, R19, UR4, -R84.reuse ;  /* 0x0000000413117c23 */ /* 0x100fe20008010854 */
[----:B------:R-:W-:Y:S01]  /*3370*/  MUFU.EX2 R70, R70 ;  /* 0x0000004600467308 */ /* 0x000fe20000000800 */
[----:B------:R-:W-:Y:S01]  /*3380*/  LOP3.LUT R10, R13, R10, RZ, 0x3c, !PT ;  /* 0x0000000a0d0a7212 */ /* 0x000fe200078e3cff */
[--C-:B------:R-:W-:Y:S01]  /*3390*/  FFMA.FTZ R19, R28, UR4, -R84.reuse ;  /* 0x000000041c137c23 */ /* 0x100fe20008010854 */
[----:B------:R-:W-:Y:S01]  /*33a0*/  LOP3.LUT R8, R8, 0x7ffffc00, RZ, 0xc0, !PT ;  /* 0x7ffffc0008087812 */ /* 0x000fe200078ec0ff */
[--C-:B------:R-:W-:Y:S01]  /*33b0*/  FFMA.FTZ R28, R32, UR4, -R84.reuse ;  /* 0x00000004201c7c23 */ /* 0x100fe20008010854 */
[--C-:B------:R-:W-:Y:S01]  /*33c0*/  FFMA.FTZ R31, R31, UR4, -R84.reuse ;  /* 0x000000041f1f7c23 */ /* 0x100fe20008010854 */
[----:B------:R-:W-:Y:S01]  /*33d0*/  FFMA.FTZ R76, R76, UR4, -R84 ;  /* 0x000000044c4c7c23 */ /* 0x000fe20008010854 */
[----:B------:R-:W-:Y:S01]  /*33e0*/  IADD3 R86, R10, R9, R8 ;  /* 0x000000090a567210 */ /* 0x000fe20007ffe008 */
[----:B0-----:R-:W-:Y:S01]  /*33f0*/  FADD.FTZ R8, R35, R36 ;  /* 0x0000002423087221 */ /* 0x001fe20000010000 */
[----:B------:R-:W0:Y:S01]  /*3400*/  MUFU.EX2 R71, R71 ;  /* 0x0000004700477308 */ /* 0x000e220000000800 */
[--C-:B------:R-:W-:Y:S01]  /*3410*/  FFMA.FTZ R77, R77, UR4, -R84.reuse ;  /* 0x000000044d4d7c23 */ /* 0x100fe20008010854 */
[----:B------:R-:W-:Y:S01]  /*3420*/  FFMA.FTZ R78, R78, UR4, -R84 ;  /* 0x000000044e4e7c23 */ /* 0x000fe20008010854 */
[----:B-1----:R-:W-:Y:S01]  /*3430*/  FADD.FTZ R9, R39, R8 ;  /* 0x0000000827097221 */ /* 0x002fe20000010000 */
[--C-:B------:R-:W-:Y:S01]  /*3440*/  FFMA.FTZ R79, R79, UR4, -R84.reuse ;  /* 0x000000044f4f7c23 */ /* 0x100fe20008010854 */
[--C-:B------:R-:W-:Y:S01]  /*3450*/  FFMA.FTZ R80, R80, UR4, -R84.reuse ;  /* 0x0000000450507c23 */ /* 0x100fe20008010854 */
[----:B------:R-:W-:Y:S01]  /*3460*/  FFMA.FTZ R81, R81, UR4, -R84 ;  /* 0x0000000451517c23 */ /* 0x000fe20008010854 */
[----:B--2---:R-:W-:Y:S01]  /*3470*/  FADD.FTZ R8, R40, R9 ;  /* 0x0000000928087221 */ /* 0x004fe20000010000 */
[----:B---3--:R-:W-:Y:S01]  /*3480*/  FADD.FTZ R9, R4, R5 ;  /* 0x0000000504097221 */ /* 0x008fe20000010000 */
[----:B------:R-:W-:Y:S01]  /*3490*/  MUFU.EX2 R72, R72 ;  /* 0x0000004800487308 */ /* 0x000fe20000000800 */
[----:B------:R-:W-:Y:S01]  /*34a0*/  F2FP.F16.F32.PACK_AB R13, R44, R43 ;  /* 0x0000002b2c0d723e */ /* 0x000fe200000000ff */
[----:B------:R-:W-:Y:S01]  /*34b0*/  FADD.FTZ R11, R43, R8 ;  /* 0x000000082b0b7221 */ /* 0x000fe20000010000 */
[----:B----4-:R-:W-:Y:S01]  /*34c0*/  FADD.FTZ R8, R6, R9 ;  /* 0x0000000906087221 */ /* 0x010fe20000010000 */
[----:B------:R-:W-:Y:S01]  /*34d0*/  F2FP.F16.F32.PACK_AB R27, R61, R38 ;  /* 0x000000263d1b723e */ /* 0x000fe200000000ff */
[----:B------:R-:W-:-:S02]  /*34e0*/  IMAD.MOV.U32 R43, RZ, RZ, 0x40 ;  /* 0x00000040ff2b7424 */ /* 0x000fc400078e00ff */
[----:B------:R-:W-:Y:S01]  /*34f0*/  FADD.FTZ R10, R44, R11 ;  /* 0x0000000b2c0a7221 */ /* 0x000fe20000010000 */
[----:B-----5:R-:W-:Y:S01]  /*3500*/  FADD.FTZ R9, R7, R8 ;  /* 0x0000000807097221 */ /* 0x020fe20000010000 */
[----:B------:R-:W1:Y:S01]  /*3510*/  MUFU.EX2 R75, R75 ;  /* 0x0000004b004b7308 */ /* 0x000e620000000800 */
[----:B0-----:R-:W-:Y:S01]  /*3520*/  F2FP.F16.F32.PACK_AB R12, R71, R70 ;  /* 0x00000046470c723e */ /* 0x001fe200000000ff */
[----:B------:R-:W-:Y:S01]  /*3530*/  FADD.FTZ R11, R47, R10 ;  /* 0x0000000a2f0b7221 */ /* 0x000fe20000010000 */
[----:B------:R-:W-:Y:S01]  /*3540*/  FADD.FTZ R8, R70, R9 ;  /* 0x0000000946087221 */ /* 0x000fe20000010000 */
[----:B------:R-:W-:Y:S02]  /*3550*/  F2FP.F16.F32.PACK_AB R9, R36, R35 ;  /* 0x000000232409723e */ /* 0x000fe400000000ff */
[----:B------:R-:W-:Y:S01]  /*3560*/  FADD.FTZ R11, R48, R11 ;  /* 0x0000000b300b7221 */ /* 0x000fe20000010000 */
[----:B------:R-:W-:Y:S01]  /*3570*/  SEL R43, R43, 0xffffffc0, !P1 ;  /* 0xffffffc02b2b7807 */ /* 0x000fe20004800000 */
[----:B------:R-:W-:Y:S01]  /*3580*/  MUFU.EX2 R73, R73 ;  /* 0x0000004900497308 */ /* 0x000fe20000000800 */
[----:B------:R-:W-:Y:S01]  /*3590*/  PLOP3.LUT P1, PT, PT, PT, UP0, 0x80, 0x0 ;  /* 0x000000000000781c */ /* 0x000fe20003f2f008 */
[----:B------:R-:W-:Y:S01]  /*35a0*/  FADD.FTZ R10, R58, R11 ;  /* 0x0000000b3a0a7221 */ /* 0x000fe20000010000 */
[----:B------:R-:W-:-:S03]  /*35b0*/  F2FP.F16.F32.PACK_AB R11, R40, R39 ;  /* 0x00000027280b723e */ /* 0x000fc600000000ff */
[----:B------:R-:W-:Y:S02]  /*35c0*/  FADD.FTZ R25, R59, R10 ;  /* 0x0000000a3b197221 */ /* 0x000fe40000010000 */
[----:B------:R-:W0:Y:S01]  /*35d0*/  MUFU.EX2 R82, R82 ;  /* 0x0000005200527308 */ /* 0x000e220000000800 */
[----:B-1----:R-:W-:Y:S01]  /*35e0*/  F2FP.F16.F32.PACK_AB R14, R75, R72 ;  /* 0x000000484b0e723e */ /* 0x002fe200000000ff */
[----:B------:R-:W-:Y:S01]  /*35f0*/  FADD.FTZ R10, R38, R25 ;  /* 0x00000019260a7221 */ /* 0x000fe20000010000 */
[----:B------:R-:W-:-:S03]  /*3600*/  F2FP.F16.F32.PACK_AB R25, R59, R58 ;  /* 0x0000003a3b19723e */ /* 0x000fc600000000ff */
[----:B------:R-:W-:Y:S01]  /*3610*/  FADD.FTZ R35, R61, R10 ;  /* 0x0000000a3d237221 */ /* 0x000fe20000010000 */
[----:B------:R-:W-:Y:S01]  /*3620*/  F2FP.F16.F32.PACK_AB R10, R7, R6 ;  /* 0x00000006070a723e */ /* 0x000fe200000000ff */
[----:B------:R1:W-:Y:S01]  /*3630*/  MUFU.EX2 R18, R15 ;  /* 0x0000000f00127308 */ /* 0x0003e20000000800 */
[----:B------:R-:W-:-:S07]  /*3640*/  F2FP.F16.F32.PACK_AB R61, R60, R45 ;  /* 0x0000002d3c3d723e */ /* 0x000fce00000000ff */
[----:B------:R-:W2:Y:S01]  /*3650*/  MUFU.EX2 R74, R74 ;  /* 0x0000004a004a7308 */ /* 0x000ea20000000800 */
[----:B-1----:R-:W-:Y:S01]  /*3660*/  FADD.FTZ R15, R71, R8 ;  /* 0x00000008470f7221 */ /* 0x002fe20000010000 */
[----:B0-----:R-:W-:-:S03]  /*3670*/  F2FP.F16.F32.PACK_AB R24, R82, R73 ;  /* 0x000000495218723e */ /* 0x001fc600000000ff */
[----:B------:R-:W-:Y:S01]  /*3680*/  FADD.FTZ R8, R72, R15 ;  /* 0x0000000f48087221 */ /* 0x000fe20000010000 */
[----:B------:R-:W-:Y:S02]  /*3690*/  F2FP.F16.F32.PACK_AB R15, R48, R47 ;  /* 0x0000002f300f723e */ /* 0x000fe400000000ff */
[----:B------:R-:W0:Y:S01]  /*36a0*/  MUFU.EX2 R83, R83 ;  /* 0x0000005300537308 */ /* 0x000e220000000800 */
[----:B------:R-:W-:-:S04]  /*36b0*/  FADD.FTZ R8, R75, R8 ;  /* 0x000000084b087221 */ /* 0x000fc80000010000 */
[----:B------:R-:W-:Y:S01]  /*36c0*/  FADD.FTZ R33, R73, R8 ;  /* 0x0000000849217221 */ /* 0x000fe20000010000 */
[----:B------:R-:W-:Y:S02]  /*36d0*/  F2FP.F16.F32.PACK_AB R8, R5, R4 ;  /* 0x000000040508723e */ /* 0x000fe400000000ff */
[----:B------:R-:W1:Y:S01]  /*36e0*/  MUFU.EX2 R21, R21 ;  /* 0x0000001500157308 */ /* 0x000e620000000800 */
[----:B------:R-:W-:Y:S01]  /*36f0*/  FADD.FTZ R33, R82, R33 ;  /* 0x0000002152217221 */ /* 0x000fe20000010000 */
[----:B------:R-:W-:-:S03]  /*3700*/  LEA R5, R86, UR42, 0x1 ;  /* 0x0000002a56057c11 */ /* 0x000fc6000f8e08ff */
[----:B--2---:R-:W-:Y:S02]  /*3710*/  FADD.FTZ R6, R74, R33 ;  /* 0x000000214a067221 */ /* 0x004fe40000010000 */
[----:B------:R2:W-:Y:S01]  /*3720*/  STSM.16.M88.4 [R5+0x21800], R8 ;  /* 0x0218000805007844 */ /* 0x0005e20000000200 */
[----:B------:R-:W3:Y:S01]  /*3730*/  MUFU.EX2 R68, R68 ;  /* 0x0000004400447308 */ /* 0x000ee20000000800 */
[----:B0-----:R-:W-:Y:S01]  /*3740*/  FADD.FTZ R6, R83, R6 ;  /* 0x0000000653067221 */ /* 0x001fe20000010000 */
[----:B------:R-:W-:-:S06]  /*3750*/  VIADD R39, R5, 0x21800 ;  /* 0x0002180005277836 */ /* 0x000fcc0000000000 */
[----:B------:R-:W0:Y:S01]  /*3760*/  MUFU.EX2 R69, R69 ;  /* 0x0000004500457308 */ /* 0x000e220000000800 */
[----:B-1----:R-:W-:Y:S01]  /*3770*/  FADD.FTZ R7, R21, R6 ;  /* 0x0000000615077221 */ /* 0x002fe20000010000 */
[----:B------:R-:W-:Y:S01]  /*3780*/  VIADD R6, R5, 0x21820 ;  /* 0x0002182005067836 */ /* 0x000fe20000000000 */
[----:B------:R-:W-:-:S05]  /*3790*/  @P2 IADD3 R6, R39, -0x20, RZ ;  /* 0xffffffe027062810 */ /* 0x000fca0007ffe0ff */
[----:B------:R1:W-:Y:S01]  /*37a0*/  MUFU.EX2 R4, R30 ;  /* 0x0000001e00047308 */ /* 0x0003e20000000800 */
[----:B------:R-:W-:Y:S07]  /*37b0*/  STSM.16.M88.4 [R6], R12 ;  /* 0x0000000c06007844 */ /* 0x000fee0000000200 */
[----:B------:R-:W4:Y:S01]  /*37c0*/  MUFU.EX2 R17, R17 ;  /* 0x0000001100117308 */ /* 0x000f220000000800 */
[----:B-1----:R-:W-:-:S04]  /*37d0*/  FADD.FTZ R30, R34, R35 ;  /* 0x00000023221e7221 */ /* 0x002fc80000010000 */
[----:B------:R-:W-:-:S03]  /*37e0*/  FADD.FTZ R30, R37, R30 ;  /* 0x0000001e251e7221 */ /* 0x000fc60000010000 */
[----:B------:R1:W-:Y:S08]  /*37f0*/  MUFU.EX2 R36, R29 ;  /* 0x0000001d00247308 */ /* 0x0003f00000000800 */
[----:B------:R-:W5:Y:S01]  /*3800*/  MUFU.EX2 R20, R20 ;  /* 0x0000001400147308 */ /* 0x000f620000000800 */
[----:B-1----:R-:W-:Y:S01]  /*3810*/  FADD.FTZ R29, R41, R30 ;  /* 0x0000001e291d7221 */ /* 0x002fe20000010000 */
[----:B---3--:R-:W-:Y:S01]  /*3820*/  FADD.FTZ R30, R68, R7 ;  /* 0x00000007441e7221 */ /* 0x008fe20000010000 */
[----:B------:R-:W-:-:S02]  /*3830*/  IMAD.IADD R7, R39, 0x1, R43 ;  /* 0x0000000127077824 */ /* 0x000fc400078e022b */
[----:B------:R-:W-:Y:S01]  /*3840*/  FADD.FTZ R40, R42, R29 ;  /* 0x0000001d2a287221 */ /* 0x000fe20000010000 */
[----:B0-----:R-:W-:Y:S02]  /*3850*/  FADD.FTZ R29, R69, R30 ;  /* 0x0000001e451d7221 */ /* 0x001fe40000010000 */
[----:B------:R-:W0:Y:S08]  /*3860*/  MUFU.EX2 R23, R23 ;  /* 0x0000001700177308 */ /* 0x000e300000000800 */
[----:B------:R1:W2:Y:S08]  /*3870*/  MUFU.EX2 R32, R26 ;  /* 0x0000001a00207308 */ /* 0x0002b00000000800 */
[----:B------:R3:W-:Y:S01]  /*3880*/  MUFU.EX2 R35, R28 ;  /* 0x0000001c00237308 */ /* 0x0007e20000000800 */
[----:B-1----:R-:W-:-:S05]  /*3890*/  F2FP.F16.F32.PACK_AB R26, R83, R74 ;  /* 0x0000004a531a723e */ /* 0x002fca00000000ff */
[----:B------:R1:W-:Y:S02]  /*38a0*/  STSM.16.M88.4 [R7], R24 ;  /* 0x0000001807007844 */ /* 0x0003e40000000200 */
[----:B------:R-:W1:Y:S01]  /*38b0*/  MUFU.EX2 R19, R19 ;  /* 0x0000001300137308 */ /* 0x000e620000000800 */
[----:B---3--:R-:W-:-:S04]  /*38c0*/  FADD.FTZ R28, R18, R29 ;  /* 0x0000001d121c7221 */ /* 0x008fc80000010000 */
[----:B----4-:R-:W-:-:S03]  /*38d0*/  FADD.FTZ R29, R17, R28 ;  /* 0x0000001c111d7221 */ /* 0x010fc60000010000 */
[----:B------:R3:W4:Y:S01]  /*38e0*/  MUFU.EX2 R33, R31 ;  /* 0x0000001f00217308 */ /* 0x0007220000000800 */
[----:B-----5:R-:W-:Y:S01]  /*38f0*/  FADD.FTZ R28, R20, R29 ;  /* 0x0000001d141c7221 */ /* 0x020fe20000010000 */
[----:B------:R-:W-:-:S03]  /*3900*/  F2FP.F16.F32.PACK_AB R29, R37, R34 ;  /* 0x00000022251d723e */ /* 0x000fc600000000ff */
[----:B0-----:R-:W-:-:S03]  /*3910*/  FADD.FTZ R37, R23, R28 ;  /* 0x0000001c17257221 */ /* 0x001fc60000010000 */
[----:B------:R-:W0:Y:S01]  /*3920*/  MUFU.EX2 R53, R53 ;  /* 0x0000003500357308 */ /* 0x000e220000000800 */
[----:B---3--:R-:W-:Y:S01]  /*3930*/  FADD.FTZ R31, R45, R40 ;  /* 0x000000282d1f7221 */ /* 0x008fe20000010000 */
[----:B--2---:R-:W-:Y:S01]  /*3940*/  FADD.FTZ R8, R32, R37 ;  /* 0x0000002520087221 */ /* 0x004fe20000010000 */
[----:B-1----:R-:W-:Y:S02]  /*3950*/  F2FP.F16.F32.PACK_AB R24, R36, R19 ;  /* 0x000000132418723e */ /* 0x002fe400000000ff */
[----:B------:R-:W-:Y:S01]  /*3960*/  FADD.FTZ R31, R60, R31 ;  /* 0x0000001f3c1f7221 */ /* 0x000fe20000010000 */
[----:B------:R-:W-:Y:S01]  /*3970*/  FADD.FTZ R9, R19, R8 ;  /* 0x0000000813097221 */ /* 0x000fe20000010000 */
[----:B------:R-:W-:Y:S01]  /*3980*/  IMAD.IADD R8, R43, 0x1, R6 ;  /* 0x000000012b087824 */ /* 0x000fe200078e0206 */
[----:B------:R-:W1:Y:S01]  /*3990*/  MUFU.EX2 R49, R49 ;  /* 0x0000003100317308 */ /* 0x000e620000000800 */
[----:B------:R-:W-:Y:S01]  /*39a0*/  FADD.FTZ R30, R62, R31 ;  /* 0x0000001f3e1e7221 */ /* 0x000fe20000010000 */
[----:B------:R-:W-:Y:S01]  /*39b0*/  FADD.FTZ R9, R36, R9 ;  /* 0x0000000924097221 */ /* 0x000fe20000010000 */
[----:B------:R-:W-:-:S02]  /*39c0*/  F2FP.F16.F32.PACK_AB R60, R20, R17 ;  /* 0x00000011143c723e */ /* 0x000fc400000000ff */
[----:B------:R-:W-:Y:S01]  /*39d0*/  FADD.FTZ R31, R63, R30 ;  /* 0x0000001e3f1f7221 */ /* 0x000fe20000010000 */
[----:B------:R-:W-:Y:S01]  /*39e0*/  FADD.FTZ R10, R4, R9 ;  /* 0x00000009040a7221 */ /* 0x000fe20000010000 */
[----:B------:R-:W-:Y:S01]  /*39f0*/  F2FP.F16.F32.PACK_AB R30, R18, R69 ;  /* 0x00000045121e723e */ /* 0x000fe200000000ff */
[----:B------:R-:W2:Y:S01]  /*3a00*/  MUFU.EX2 R50, R50 ;  /* 0x0000003200327308 */ /* 0x000ea20000000800 */
[----:B------:R-:W-:Y:S01]  /*3a10*/  FADD.FTZ R28, R46, R31 ;  /* 0x0000001f2e1c7221 */ /* 0x000fe20000010000 */
[----:B----4-:R-:W-:Y:S01]  /*3a20*/  FADD.FTZ R10, R33, R10 ;  /* 0x0000000a210a7221 */ /* 0x010fe20000010000 */
[----:B------:R-:W-:Y:S02]  /*3a30*/  F2FP.F16.F32.PACK_AB R31, R42, R41 ;  /* 0x000000292a1f723e */ /* 0x000fe400000000ff */
[----:B0-----:R-:W-:Y:S01]  /*3a40*/  FADD.FTZ R28, R53, R28 ;  /* 0x0000001c351c7221 */ /* 0x001fe20000010000 */
[----:B------:R-:W-:Y:S01]  /*3a50*/  FADD.FTZ R9, R35, R10 ;  /* 0x0000000a23097221 */ /* 0x000fe20000010000 */
[----:B------:R-:W-:Y:S01]  /*3a60*/  F2FP.F16.F32.PACK_AB R63, R63, R62 ;  /* 0x0000003e3f3f723e */ /* 0x000fe200000000ff */
[----:B------:R-:W0:Y:S01]  /*3a70*/  MUFU.EX2 R54, R54 ;  /* 0x0000003600367308 */ /* 0x000e220000000800 */
[----:B-1----:R-:W-:Y:S01]  /*3a80*/  FADD.FTZ R11, R49, R28 ;  /* 0x0000001c310b7221 */ /* 0x002fe20000010000 */
[----:B------:R-:W-:-:S02]  /*3a90*/  F2FP.F16.F32.PACK_AB R28, R68, R21 ;  /* 0x00000015441c723e */ /* 0x000fc400000000ff */
[----:B------:R-:W-:Y:S02]  /*3aa0*/  F2FP.F16.F32.PACK_AB R62, R32, R23 ;  /* 0x00000017203e723e */ /* 0x000fe400000000ff */
[----:B------:R-:W-:Y:S01]  /*3ab0*/  F2FP.F16.F32.PACK_AB R25, R53, R46 ;  /* 0x0000002e3519723e */ /* 0x000fe200000000ff */
[----:B------:R1:W-:Y:S01]  /*3ac0*/  STSM.16.M88.4 [R8], R28 ;  /* 0x0000001c08007844 */ /* 0x0003e20000000200 */
[----:B------:R-:W1:Y:S01]  /*3ad0*/  MUFU.EX2 R55, R55 ;  /* 0x0000003700377308 */ /* 0x000e620000000800 */
[C---:B--2---:R-:W-:Y:S01]  /*3ae0*/  FADD.FTZ R11, R50.reuse, R11 ;  /* 0x0000000b320b7221 */ /* 0x044fe20000010000 */
[----:B------:R-:W-:Y:S01]  /*3af0*/  F2FP.F16.F32.PACK_AB R27, R50, R49 ;  /* 0x00000031321b723e */ /* 0x000fe200000000ff */
[----:B------:R2:W-:Y:S01]  /*3b00*/  STSM.16.M88.4 [R5+0x27800], R60 ;  /* 0x0278003c05007844 */ /* 0x0005e20000000200 */
[----:B------:R-:W-:-:S04]  /*3b10*/  F2FP.F16.F32.PACK_AB R26, R33, R4 ;  /* 0x00000004211a723e */ /* 0x000fc800000000ff */
[----:B------:R-:W3:Y:S01]  /*3b20*/  MUFU.EX2 R56, R56 ;  /* 0x0000003800387308 */ /* 0x000ee20000000800 */
[----:B0-----:R-:W-:Y:S01]  /*3b30*/  FADD.FTZ R12, R54, R11 ;  /* 0x0000000b360c7221 */ /* 0x001fe20000010000 */
[----:B------:R2:W-:Y:S06]  /*3b40*/  STSM.16.M88.4 [R6+0x6000], R24 ;  /* 0x0060001806007844 */ /* 0x0005ec0000000200 */
[----:B------:R-:W0:Y:S01]  /*3b50*/  MUFU.EX2 R65, R65 ;  /* 0x0000004100417308 */ /* 0x000e220000000800 */
[C---:B-1----:R-:W-:Y:S01]  /*3b60*/  F2FP.F16.F32.PACK_AB R29, R55.reuse, R54 ;  /* 0x00000036371d723e */ /* 0x042fe200000000ff */
[----:B------:R-:W-:-:S06]  /*3b70*/  FADD.FTZ R11, R55, R12 ;  /* 0x0000000c370b7221 */ /* 0x000fcc0000010000 */
[----:B------:R-:W1:Y:S01]  /*3b80*/  MUFU.EX2 R38, R85 ;  /* 0x0000005500267308 */ /* 0x000e620000000800 */
[----:B---3--:R-:W-:-:S07]  /*3b90*/  FADD.FTZ R10, R56, R11 ;  /* 0x0000000b380a7221 */ /* 0x008fce0000010000 */
[----:B------:R-:W3:Y:S01]  /*3ba0*/  MUFU.EX2 R76, R76 ;  /* 0x0000004c004c7308 */ /* 0x000ee20000000800 */
[C---:B0-----:R-:W-:Y:S01]  /*3bb0*/  F2FP.F16.F32.PACK_AB R31, R65.reuse, R56 ;  /* 0x00000038411f723e */ /* 0x041fe200000000ff */
[----:B------:R-:W-:-:S06]  /*3bc0*/  FADD.FTZ R11, R65, R10 ;  /* 0x0000000a410b7221 */ /* 0x000fcc0000010000 */
[----:B------:R-:W0:Y:S01]  /*3bd0*/  MUFU.EX2 R77, R77 ;  /* 0x0000004d004d7308 */ /* 0x000e220000000800 */
[C---:B-1----:R-:W-:Y:S01]  /*3be0*/  FADD.FTZ R9, R38.reuse, R9 ;  /* 0x0000000926097221 */ /* 0x042fe20000010000 */
[----:B------:R-:W-:-:S06]  /*3bf0*/  F2FP.F16.F32.PACK_AB R28, R38, R35 ;  /* 0x00000023261c723e */ /* 0x000fcc00000000ff */
[----:B------:R-:W1:Y:S01]  /*3c00*/  MUFU.EX2 R66, R66 ;  /* 0x0000004200427308 */ /* 0x000e620000000800 */
[----:B---3--:R-:W-:-:S07]  /*3c10*/  FADD.FTZ R10, R76, R9 ;  /* 0x000000094c0a7221 */ /* 0x008fce0000010000 */
[----:B------:R-:W3:Y:S01]  /*3c20*/  MUFU.EX2 R67, R67 ;  /* 0x0000004300437308 */ /* 0x000ee20000000800 */
[C---:B0-----:R-:W-:Y:S01]  /*3c30*/  F2FP.F16.F32.PACK_AB R30, R77.reuse, R76 ;  /* 0x0000004c4d1e723e */ /* 0x041fe200000000ff */
[----:B------:R-:W-:-:S04]  /*3c40*/  FADD.FTZ R9, R77, R10 ;  /* 0x0000000a4d097221 */ /* 0x000fc80000010000 */
[----:B------:R2:W-:Y:S02]  /*3c50*/  STSM.16.M88.4 [R7+0x6000], R28 ;  /* 0x0060001c07007844 */ /* 0x0005e40000000200 */
[----:B------:R-:W0:Y:S01]  /*3c60*/  MUFU.EX2 R64, R64 ;  /* 0x0000004000407308 */ /* 0x000e220000000800 */
[----:B-1----:R-:W-:-:S07]  /*3c70*/  FADD.FTZ R12, R66, R11 ;  /* 0x0000000b420c7221 */ /* 0x002fce0000010000 */
[----:B------:R-:W1:Y:S01]  /*3c80*/  MUFU.EX2 R51, R51 ;  /* 0x0000003300337308 */ /* 0x000e620000000800 */
[C---:B---3--:R-:W-:Y:S01]  /*3c90*/  F2FP.F16.F32.PACK_AB R37, R67.reuse, R66 ;  /* 0x000000424325723e */ /* 0x048fe200000000ff */
[----:B------:R-:W-:-:S06]  /*3ca0*/  FADD.FTZ R11, R67, R12 ;  /* 0x0000000c430b7221 */ /* 0x000fcc0000010000 */
[----:B------:R-:W3:Y:S01]  /*3cb0*/  MUFU.EX2 R78, R78 ;  /* 0x0000004e004e7308 */ /* 0x000ee20000000800 */
[----:B0-----:R-:W-:-:S07]  /*3cc0*/  FADD.FTZ R12, R64, R11 ;  /* 0x0000000b400c7221 */ /* 0x001fce0000010000 */
[----:B------:R-:W0:Y:S01]  /*3cd0*/  MUFU.EX2 R79, R79 ;  /* 0x0000004f004f7308 */ /* 0x000e220000000800 */
[C---:B-1----:R-:W-:Y:S01]  /*3ce0*/  F2FP.F16.F32.PACK_AB R39, R51.reuse, R64 ;  /* 0x000000403327723e */ /* 0x042fe200000000ff */
[----:B------:R-:W-:-:S06]  /*3cf0*/  FADD.FTZ R12, R51, R12 ;  /* 0x0000000c330c7221 */ /* 0x000fcc0000010000 */
[----:B------:R-:W-:Y:S01]  /*3d00*/  MUFU.EX2 R80, R80 ;  /* 0x0000005000507308 */ /* 0x000fe20000000800 */
[----:B---3--:R-:W-:-:S07]  /*3d10*/  FADD.FTZ R10, R78, R9 ;  /* 0x000000094e0a7221 */ /* 0x008fce0000010000 */
[----:B------:R-:W1:Y:S01]  /*3d20*/  MUFU.EX2 R81, R81 ;  /* 0x0000005100517308 */ /* 0x000e620000000800 */
[C---:B0-----:R-:W-:Y:S01]  /*3d30*/  F2FP.F16.F32.PACK_AB R36, R79.reuse, R78 ;  /* 0x0000004e4f24723e */ /* 0x041fe200000000ff */
[----:B------:R-:W-:Y:S01]  /*3d40*/  FADD.FTZ R9, R79, R10 ;  /* 0x0000000a4f097221 */ /* 0x000fe20000010000 */
[----:B-1----:R-:W-:-:S03]  /*3d50*/  F2FP.F16.F32.PACK_AB R38, R81, R80 ;  /* 0x000000505126723e */ /* 0x002fc600000000ff */
[----:B------:R-:W-:Y:S02]  /*3d60*/  FADD.FTZ R80, R80, R9 ;  /* 0x0000000950507221 */ /* 0x000fe40000010000 */
[----:B------:R2:W-:Y:S02]  /*3d70*/  STSM.16.M88.4 [R8+0x6000], R36 ;  /* 0x0060002408007844 */ /* 0x0005e40000000200 */
[----:B------:R-:W-:Y:S01]  /*3d80*/  FADD.FTZ R9, R81, R80 ;  /* 0x0000005051097221 */ /* 0x000fe20000010000 */
[----:B------:R0:W-:Y:S06]  /*3d90*/  MEMBAR.ALL.CTA ;  /* 0x0000000000007992 */ /* 0x0001ec0000008000 */
[----:B0-----:R-:W0:Y:S02]  /*3da0*/  FENCE.VIEW.ASYNC.S ;  /* 0x00000000000073c6 */ /* 0x001e240000000000 */
[----:B0-----:R-:W-:Y:S01]  /*3db0*/  NOP ;  /* 0x0000000000007918 */ /* 0x001fe20000000000 */
[----:B------:R-:W-:Y:S05]  /*3dc0*/  @!P1 BRA `(.L_x_10042) ;  /* 0x0000002800ac9947 */ /* 0x000fea0003800000 */
[----:B------:R-:W-:Y:S01]  /*3dd0*/  IMAD.MOV.U32 R11, RZ, RZ, R52 ;  /* 0x000000ffff0b7224 */ /* 0x000fe200078e0034 */
[----:B------:R-:W-:Y:S01]  /*3de0*/  IADD3 R10, R6, 0x6000, RZ ;  /* 0x00006000060a7810 */ /* 0x000fe20007ffe0ff */
        /* <DEDUP_REMOVED lines=27> */
[----:B------:R-:W-:Y:S01]  /*3fa0*/  ULDC UR5, c[0x0][0x9d8] ;  /* 0x0002760000057ab9 */ /* 0x000fe20000000800 */
[----:B------:R-:W-:-:S05]  /*3fb0*/  ULDC UR4, c[0x0][0x988] ;  /* 0x0002620000047ab9 */ /* 0x000fca0000000800 */
.L_x_10053:
[----:B------:R-:W-:Y:S01]  /*3fc0*/  ISETP.NE.AND P2, PT, RZ, UR41, PT ;  /* 0x00000029ff007c0c */ /* 0x000fe2000bf45270 */
[----:B------:R-:W-:-:S04]  /*3fd0*/  UISETP.NE.AND UP0, UPT, UR7, 0x1, UPT ;  /* 0x000000010700788c */ /* 0x000fc8000bf05270 */
[----:B------:R-:W-:-:S04]  /*3fe0*/  USEL UR33, URZ, 0x1, UP0 ;  /* 0x000000013f217887 */ /* 0x000fc80008000000 */
[----:B------:R-:W-:-:S04]  /*3ff0*/  ULOP3.LUT UR33, UR35, UR33, URZ, 0x3c, !UPT ;  /* 0x0000002123217292 */ /* 0x000fc8000f8e3c3f */
[----:B------:R-:W-:Y:S08]  /*4000*/  @P2 BRA `(.L_x_10043) ;  /* 0x0000000000382947 */ /* 0x000ff00003800000 */
[----:B------:R-:W-:Y:S05]  /*4010*/  @!P0 BRA `(.L_x_10044) ;  /* 0x0000000000048947 */ /* 0x000fea0003800000 */
[----:B------:R-:W-:Y:S01]  /*4020*/  BPT.TRAP 0x1 ;  /* 0x000000040000795c */ /* 0x000fe20000300000 */
.L_x_10044:
        /* <DEDUP_REMOVED lines=9> */
.L_x_10045:
[----:B-1----:R-:W-:Y:S05]  /*40c0*/  @P1 BRA `(.L_x_10043) ;  /* 0x0000000000081947 */ /* 0x002fea0003800000 */
[----:B------:R-:W1:Y:S02]  /*40d0*/  SYNCS.PHASECHK.TRANS64.TRYWAIT P1, [UR10+0x2d830], R0 ;  /* 0x02d83000ff0075a7 */ /* 0x000e64000802014a */
[----:B-1----:R-:W-:Y:S05]  /*40e0*/  @!P1 BRA `(.L_x_10046) ;  /* 0x0000008000909947 */ /* 0x002fea0003800000 */
.L_x_10043:
        /* <DEDUP_REMOVED lines=10> */
[----:B------:R-:W-:Y:S01]  /*4190*/  UIMAD UR30, UR44, 0x600, UR32 ;  /* 0x000006002c1e78a4 */ /* 0x000fe2000f8e0220 */
        /* <DEDUP_REMOVED lines=9> */
[----:B--2---:R-:W-:-:S06]  /*4230*/  WARPGROUP.ARRIVE ;  /* 0x00000000000079c5 */ /* 0x004fcc0000000000 */
        /* <DEDUP_REMOVED lines=20> */
.L_x_10048:
[----:B------:R-:W-:Y:S01]  /*4380*/  ULEA UR10, UR7, UR42, 0x3 ;  /* 0x0000002a070a7291 */ /* 0x000fe2000f8e183f */
[----:B------:R-:W-:-:S04]  /*4390*/  MOV R13, UR35 ;  /* 0x00000023000d7c02 */ /* 0x000fc80008000f00 */
[----:B------:R-:W-:-:S04]  /*43a0*/  SHF.L.U32 R13, R13, 0x1f, RZ ;  /* 0x0000001f0d0d7819 */ /* 0x000fc800000006ff */
[----:B------:R0:W1:Y:S01]  /*43b0*/  SYNCS.PHASECHK.TRANS64.TRYWAIT P1, [UR10+0x2d850], R13 ;  /* 0x02d8500dff0075a7 */ /* 0x000062000802014a */
[----:B------:R-:W-:Y:S05]  /*43c0*/  @!P0 BRA `(.L_x_10049) ;  /* 0x0000000000048947 */ /* 0x000fea0003800000 */
[----:B------:R-:W-:Y:S01]  /*43d0*/  BPT.TRAP 0x1 ;  /* 0x000000040000795c */ /* 0x000fe20000300000 */
.L_x_10049:
[----:B-1----:R-:W-:Y:S05]  /*43e0*/  @P1 BRA `(.L_x_10047) ;  /* 0x0000000000081947 */ /* 0x002fea0003800000 */
[----:B------:R-:W1:Y:S02]  /*43f0*/  SYNCS.PHASECHK.TRANS64.TRYWAIT P1, [UR10+0x2d850], R13 ;  /* 0x02d8500dff0075a7 */ /* 0x000e64000802014a */
[----:B-1----:R-:W-:Y:S05]  /*4400*/  @!P1 BRA `(.L_x_10050) ;  /* 0x0000007c00e09947 */ /* 0x002fea0003800000 */
.L_x_10047:
[----:B------:R-:W-:Y:S01]  /*4410*/  UIADD3 UR10, UR42, 0x400, URZ ;  /* 0x000004002a0a7890 */ /* 0x000fe2000fffe03f */
[----:B------:R-:W-:Y:S01]  /*4420*/  WARPGROUP.ARRIVE ;  /* 0x00000000000079c5 */ /* 0x000fe20000000000 */
[----:B------:R-:W-:Y:S01]  /*4430*/  ULOP3.LUT UR11, UR43, 0x10000, URZ, 0xfc, !UPT ;  /* 0x000100002b0b7892 */ /* 0x000fe2000f8efc3f */
[----:B01----:R-:W-:Y:S01]  /*4440*/  VIADD R13, R16, 0x9 ;  /* 0x00000009100d7836 */ /* 0x003fe20000000000 */
[----:B------:R-:W-:Y:S01]  /*4450*/  USHF.R.U32.HI UR10, URZ, 0x4, UR10 ;  /* 0x000000043f0a7899 */ /* 0x000fe2000801160a */
[----:B------:R-:W-:Y:S01]  /*4460*/  ISETP.GE.U32.AND P1, PT, R22, 0x180, PT ;  /* 0x000001801600780c */ /* 0x000fe20003f26070 */
[----:B------:R-:W-:Y:S01]  /*4470*/  UMOV UR29, 0x40000040 ;  /* 0x40000040001d7882 */ /* 0x000fe20000000000 */
[----:B------:R-:W-:Y:S01]  /*4480*/  UMOV UR31, 0x80000020 ;  /* 0x80000020001f7882 */ /* 0x000fe20000000000 */
[----:B------:R-:W-:Y:S01]  /*4490*/  ULOP3.LUT UR10, UR10, 0x3fff, URZ, 0xc0, !UPT ;  /* 0x00003fff0a0a7892 */ /* 0x000fe2000f8ec03f */
[----:B------:R-:W-:Y:S01]  /*44a0*/  SEL R13, R13, 0x9, !P1 ;  /* 0x000000090d0d7807 */ /* 0x000fe20004800000 */
[----:B------:R-:W-:-:S02]  /*44b0*/  UMOV UR28, UR11 ;  /* 0x0000000b001c7c82 */ /* 0x000fc40008000000 */
[----:B------:R-:W-:-:S04]  /*44c0*/  ULOP3.LUT UR10, UR10, 0x2000000, URZ, 0xfc, !UPT ;  /* 0x020000000a0a7892 */ /* 0x000fc8000f8efc3f */
[----:B------:R-:W-:-:S07]  /*44d0*/  UIMAD UR10, UR7, 0x600, UR10 ;  /* 0x00000600070a78a4 */ /* 0x000fce000f8e020a */
[----:B------:R-:W-:Y:S02]  /*44e0*/  UMOV UR30, UR10 ;  /* 0x0000000a001e7c82 */ /* 0x000fe40008000000 */
[----:B------:R-:W-:Y:S01]  /*44f0*/  HGMMA.64x96x16.F32 R88, gdesc[UR28].tnspB, R88, gsb0 ;  /* 0x416000001c5879f0 */ /* 0x000fe20008000858 */
[----:B------:R-:W-:Y:S02]  /*4500*/  UIADD3 UR28, UR11, 0x2, URZ ;  /* 0x000000020b1c7890 */ /* 0x000fe4000fffe03f */
[----:B------:R-:W-:Y:S01]  /*4510*/  UIADD3 UR30, UR10, 0x40, URZ ;  /* 0x000000400a1e7890 */ /* 0x000fe2000fffe03f */
[----:B------:R-:W-:Y:S01]  /*4520*/  UMOV UR29, 0x40000040 ;  /* 0x40000040001d7882 */ /* 0x000fe20000000000 */
[----:B------:R-:W-:Y:S01]  /*4530*/  UMOV UR31, 0x80000020 ;  /* 0x80000020001f7882 */ /* 0x000fe20000000000 */
[----:B------:R-:W-:Y:S02]  /*4540*/  WARPGROUP.DEPBAR.LE gsb0, 0x0 ;  /* 0x00008000000079c5 */ /* 0x000fe40000010000 */
[----:B------:R-:W-:-:S06]  /*4550*/  WARPGROUP.ARRIVE ;  /* 0x00000000000079c5 */ /* 0x000fcc0000000000 */
        /* <DEDUP_REMOVED lines=42> */
[----:B------:R-:W-:Y:S03]  /*4800*/  HGMMA.64x96x16.F32 R88, gdesc[UR28].tnspB, R88, gsb0 ;  /* 0x416000001c5879f0 */ /* 0x000fe60008000858 */
[----:B------:R-:W-:Y:S02]  /*4810*/  WARPGROUP.DEPBAR.LE gsb0, 0x0 ;  /* 0x00008000000079c5 */ /* 0x000fe40000010000 */
[----:B------:R0:W-:Y:S06]  /*4820*/  BAR.ARV R13, 0x100 ;  /* 0x0004000d0000751d */ /* 0x0001ec0000002000 */
[----:B------:R-:W-:Y:S05]  /*4830*/  @!P0 BRA `(.L_x_10051) ;  /* 0x0000000000048947 */ /* 0x000fea0003800000 */
[----:B------:R-:W-:Y:S01]  /*4840*/  BPT.TRAP 0x1 ;  /* 0x000000040000795c */ /* 0x000fe20000300000 */
.L_x_10051:
        /* <DEDUP_REMOVED lines=67> */
[----:B------:R-:W-:-:S03]  /*4c80*/  R2UR UR10, R0 ;  /* 0x00000000000a72ca */ /* 0x000fc600000e0000 */
[----:B------:R-:W2:Y:S01]  /*4c90*/  MUFU.TANH R23, R23 ;  /* 0x0000001700177308 */ /* 0x000ea20000002400 */
[----:B0-----:R-:W-:-:S07]  /*4ca0*/  FMNMX.FTZ R52, R19, R52, !PT ;  /* 0x0000003413347209 */ /* 0x001fce0007810000 */
[----:B------:R-:W0:Y:S01]  /*4cb0*/  MUFU.TANH R25, R25 ;  /* 0x0000001900197308 */ /* 0x000e220000002400 */
[----:B-1----:R-:W-:Y:S01]  /*4cc0*/  FMNMX.FTZ R70, R21, R70, !PT ;  /* 0x0000004615467209 */ /* 0x002fe20007810000 */
[----:B------:R-:W-:-:S04]  /*4cd0*/  ULEA UR10, UR10, UR42, 0x3 ;  /* 0x0000002a0a0a7291 */ /* 0x000fc8000f8e183f */
[----:B------:R-:W-:Y:S02]  /*4ce0*/  UIADD3 UR10, UR10, 0x2d840, URZ ;  /* 0x0002d8400a0a7890 */ /* 0x000fe4000fffe03f */
[----:B------:R-:W1:Y:S01]  /*4cf0*/  MUFU.TANH R24, R24 ;  /* 0x0000001800187308 */ /* 0x000e620000002400 */
[----:B--2---:R-:W-:Y:S01]  /*4d00*/  FMNMX.FTZ R57, R23, R52, !PT ;  /* 0x0000003417397209 */ /* 0x004fe20007810000 */
[----:B------:R-:W-:-:S06]  /*4d10*/  UPRMT UR10, UR6, 0x654, UR10 ;  /* 0x00000654060a7896 */ /* 0x000fcc000800000a */
[----:B------:R-:W2:Y:S01]  /*4d20*/  MUFU.TANH R26, R26 ;  /* 0x0000001a001a7308 */ /* 0x000ea20000002400 */
[----:B0-----:R-:W-:Y:S01]  /*4d30*/  FMNMX.FTZ R71, R25, R70, !PT ;  /* 0x0000004619477209 */ /* 0x001fe20007810000 */
[----:B------:R-:W-:Y:S01]  /*4d40*/  FMUL.FTZ R70, R77, UR5 ;  /* 0x000000054d467c20 */ /* 0x000fe20008410000 */
        /* <DEDUP_REMOVED lines=172> */
[----:B------:R-:W-:Y:S01]  /*5810*/  FFMA.FTZ R66, R78, UR4, -R82 ;  /* 0x000000044e427c23 */ /* 0x000fe20008010852 */
[----:B------:R-:W-:Y:S01]  /*5820*/  FFMA.FTZ R82, R26, UR4, -R61 ;  /* 0x000000041a527c23 */ /* 0x000fe2000801083d */
[----:B0-----:R-:W-:Y:S01]  /*5830*/  FFMA.FTZ R9, R4, R9, R85 ;  /* 0x0000000904097223 */ /* 0x001fe20000010055 */
[--C-:B------:R-:W-:Y:S01]  /*5840*/  FFMA.FTZ R31, R29, UR4, -R61.reuse ;  /* 0x000000041d1f7c23 */ /* 0x100fe2000801083d */
[--C-:B------:R-:W-:Y:S01]  /*5850*/  FFMA.FTZ R78, R30, UR4, -R61.reuse ;  /* 0x000000041e4e7c23 */ /* 0x100fe2000801083d */
        /* <DEDUP_REMOVED lines=16> */
[--C-:B------:R-:W-:Y:S01]  /*5960*/  FFMA.FTZ R46, R56, UR4, -R61.reuse ;  /* 0x00000004382e7c23 */ /* 0x100fe2000801083d */
[----:B------:R-:W2:Y:S01]  /*5970*/  MUFU.EX2 R35, R35 ;  /* 0x0000002300237308 */ /* 0x000ea20000000800 */
        /* <DEDUP_REMOVED lines=13> */
[----:B------:R-:W-:-:S02]  /*5a50*/  FFMA.FTZ R61, R80, UR4, -R61 ;  /* 0x00000004503d7c23 */ /* 0x000fc4000801083d */
        /* <DEDUP_REMOVED lines=118> */
.L_x_10052:
[----:B------:R-:W-:Y:S01]  /*61c0*/  ULEA UR7, UR7, UR42, 0x3 ;  /* 0x0000002a07077291 */ /* 0x000fe2000f8e183f */
[----:B------:R-:W-:Y:S01]  /*61d0*/  F2FP.F16.F32.PACK_AB R32, R144, R85 ;  /* 0x000000559020723e */ /* 0x000fe200000000ff */
[----:B------:R-:W-:Y:S01]  /*61e0*/  UISETP.GT.AND UP0, UPT, UR34, UR40, UPT ;  /* 0x000000282200728c */ /* 0x000fe2000bf04270 */
[----:B------:R-:W-:Y:S01]  /*61f0*/  F2FP.F16.F32.PACK_AB R33, R73, R18 ;  /* 0x000000124921723e */ /* 0x000fe200000000ff */
[----:B------:R-:W-:Y:S01]  /*6200*/  UIADD3 UR7, UR7, 0x2d860, URZ ;  /* 0x0002d86007077890 */ /* 0x000fe2000fffe03f */
[----:B------:R-:W-:Y:S01]  /*6210*/  F2FP.F16.F32.PACK_AB R34, R137, R84 ;  /* 0x000000548922723e */ /* 0x000fe200000000ff */
[----:B------:R-:W-:Y:S01]  /*6220*/  UIADD3 UR10, UR34, -0x1, URZ ;  /* 0xffffffff220a7890 */ /* 0x000fe2000fffe03f */
[----:B------:R-:W-:Y:S01]  /*6230*/  F2FP.F16.F32.PACK_AB R35, R28, R35 ;  /* 0x000000231c23723e */ /* 0x000fe200000000ff */
[----:B------:R-:W-:Y:S01]  /*6240*/  UPRMT UR7, UR6, 0x654, UR7 ;  /* 0x0000065406077896 */ /* 0x000fe20008000007 */
[----:B------:R-:W-:Y:S01]  /*6250*/  F2FP.F16.F32.PACK_AB R28, R142, R83 ;  /* 0x000000538e1c723e */ /* 0x000fe200000000ff */
[----:B------:R-:W-:Y:S01]  /*6260*/  UMOV UR35, UR33 ;  /* 0x0000002100237c82 */ /* 0x000fe20008000000 */
[----:B------:R-:W-:Y:S01]  /*6270*/  F2FP.F16.F32.PACK_AB R29, R82, R15 ;  /* 0x0000000f521d723e */ /* 0x000fe200000000ff */
[-C--:B------:R-:W-:Y:S01]  /*6280*/  FMUL.FTZ R88, R88, R4.reuse ;  /* 0x0000000458587220 */ /* 0x080fe20000410000 */
[----:B------:R-:W-:Y:S01]  /*6290*/  F2FP.F16.F32.PACK_AB R30, R140, R81 ;  /* 0x000000518c1e723e */ /* 0x000fe200000000ff */
[----:B------:R-:W-:Y:S01]  /*62a0*/  UMOV UR34, UR10 ;  /* 0x0000000a00227c82 */ /* 0x000fe20008000000 */
[----:B------:R-:W-:Y:S01]  /*62b0*/  F2FP.F16.F32.PACK_AB R31, R78, R31 ;  /* 0x0000001f4e1f723e */ /* 0x000fe200000000ff */
[----:B------:R-:W-:Y:S01]  /*62c0*/  FMUL.FTZ R89, R89, R4 ;  /* 0x0000000459597220 */ /* 0x000fe20000410000 */
[----:B------:R-:W-:Y:S01]  /*62d0*/  F2FP.F16.F32.PACK_AB R25, R26, R25 ;  /* 0x000000191a19723e */ /* 0x000fe200000000ff */
[----:B------:R-:W-:Y:S01]  /*62e0*/  SYNCS.ARRIVE.TRANS64.RED.A1T0 RZ, [UR7], RZ ;  /* 0x000000ffffff79a7 */ /* 0x000fe20008100407 */
[----:B------:R-:W-:Y:S01]  /*62f0*/  F2FP.F16.F32.PACK_AB R26, R138, R27 ;  /* 0x0000001b8a1a723e */ /* 0x000fe200000000ff */
[----:B------:R-:W-:Y:S01]  /*6300*/  STSM.16.M88.4 [R5+0x21800], R32 ;  /* 0x0218002005007844 */ /* 0x000fe20000000200 */
[----:B------:R-:W-:Y:S01]  /*6310*/  F2FP.F16.F32.PACK_AB R24, R87, R24 ;  /* 0x000000185718723e */ /* 0x000fe200000000ff */
[----:B------:R-:W-:Y:S01]  /*6320*/  FMUL.FTZ R92, R92, R4 ;  /* 0x000000045c5c7220 */ /* 0x000fe20000410000 */
[----:B------:R-:W-:Y:S01]  /*6330*/  F2FP.F16.F32.PACK_AB R27, R69, R20 ;  /* 0x00000014451b723e */ /* 0x000fe200000000ff */
[----:B------:R0:W-:Y:S01]  /*6340*/  STSM.16.M88.4 [R6], R28 ;  /* 0x0000001c06007844 */ /* 0x0001e20000000200 */
[----:B------:R-:W-:Y:S01]  /*6350*/  F2FP.F16.F32.PACK_AB R36, R39, R36 ;  /* 0x000000242724723e */ /* 0x000fe200000000ff */
[-C--:B------:R-:W-:Y:S01]  /*6360*/  FMUL.FTZ R93, R93, R4.reuse ;  /* 0x000000045d5d7220 */ /* 0x080fe20000410000 */
[----:B------:R-:W-:Y:S01]  /*6370*/  F2FP.F16.F32.PACK_AB R37, R38, R37 ;  /* 0x000000252625723e */ /* 0x000fe200000000ff */
[----:B------:R1:W-:Y:S01]  /*6380*/  STSM.16.M88.4 [R7], R24 ;  /* 0x0000001807007844 */ /* 0x0003e20000000200 */
[----:B------:R-:W-:Y:S01]  /*6390*/  F2FP.F16.F32.PACK_AB R38, R136, R23 ;  /* 0x000000178826723e */ /* 0x000fe200000000ff */
[-C--:B------:R-:W-:Y:S01]  /*63a0*/  FMUL.FTZ R96, R96, R4.reuse ;  /* 0x0000000460607220 */ /* 0x080fe20000410000 */
[----:B------:R-:W-:Y:S01]  /*63b0*/  F2FP.F16.F32.PACK_AB R39, R74, R21 ;  /* 0x000000154a27723e */ /* 0x000fe200000000ff */
[----:B------:R-:W-:Y:S01]  /*63c0*/  FMUL.FTZ R97, R97, R4 ;  /* 0x0000000461617220 */ /* 0x000fe20000410000 */
[----:B------:R-:W-:Y:S01]  /*63d0*/  F2FP.F16.F32.PACK_AB R40, R43, R40 ;  /* 0x000000282b28723e */ /* 0x000fe200000000ff */
[-C--:B------:R-:W-:Y:S01]  /*63e0*/  FMUL.FTZ R100, R100, R4.reuse ;  /* 0x0000000464647220 */ /* 0x080fe20000410000 */
[----:B------:R-:W-:Y:S01]  /*63f0*/  F2FP.F16.F32.PACK_AB R41, R42, R41 ;  /* 0x000000292a29723e */ /* 0x000fe200000000ff */
[----:B------:R3:W-:Y:S01]  /*6400*/  STSM.16.M88.4 [R8], R36 ;  /* 0x0000002408007844 */ /* 0x0007e20000000200 */
[----:B------:R-:W-:Y:S01]  /*6410*/  F2FP.F16.F32.PACK_AB R42, R86, R19 ;  /* 0x00000013562a723e */ /* 0x000fe200000000ff */
[-C--:B------:R-:W-:Y:S01]  /*6420*/  FMUL.FTZ R101, R101, R4.reuse ;  /* 0x0000000465657220 */ /* 0x080fe20000410000 */
[----:B------:R-:W-:Y:S01]  /*6430*/  F2FP.F16.F32.PACK_AB R43, R70, R45 ;  /* 0x0000002d462b723e */ /* 0x000fe200000000ff */
[-C--:B------:R-:W-:Y:S01]  /*6440*/  FMUL.FTZ R104, R104, R4.reuse ;  /* 0x0000000468687220 */ /* 0x080fe20000410000 */
[----:B0-----:R-:W-:Y:S01]  /*6450*/  F2FP.F16.F32.PACK_AB R28, R48, R17 ;  /* 0x00000011301c723e */ /* 0x001fe200000000ff */
[----:B------:R-:W-:Y:S01]  /*6460*/  FMUL.FTZ R105, R105, R4 ;  /* 0x0000000469697220 */ /* 0x000fe20000410000 */
[----:B------:R-:W-:Y:S01]  /*6470*/  F2FP.F16.F32.PACK_AB R29, R65, R46 ;  /* 0x0000002e411d723e */ /* 0x000fe200000000ff */
[----:B------:R3:W-:Y:S01]  /*6480*/  STSM.16.M88.4 [R5+0x27800], R40 ;  /* 0x0278002805007844 */ /* 0x0007e20000000200 */
[----:B------:R-:W-:Y:S01]  /*6490*/  F2FP.F16.F32.PACK_AB R30, R47, R14 ;  /* 0x0000000e2f1e723e */ /* 0x000fe200000000ff */
[-C--:B------:R-:W-:Y:S01]  /*64a0*/  FMUL.FTZ R108, R108, R4.reuse ;  /* 0x000000046c6c7220 */ /* 0x080fe20000410000 */
[----:B------:R-:W-:Y:S01]  /*64b0*/  F2FP.F16.F32.PACK_AB R31, R60, R49 ;  /* 0x000000313c1f723e */ /* 0x000fe200000000ff */
[-C--:B------:R-:W-:Y:S01]  /*64c0*/  FMUL.FTZ R109, R109, R4.reuse ;  /* 0x000000046d6d7220 */ /* 0x080fe20000410000 */
[----:B------:R-:W-:Y:S01]  /*64d0*/  F2FP.F16.F32.PACK_AB R44, R44, R13 ;  /* 0x0000000d2c2c723e */ /* 0x000fe200000000ff */
[----:B------:R-:W-:Y:S01]  /*64e0*/  FMUL.FTZ R112, R112, R4 ;  /* 0x0000000470707220 */ /* 0x000fe20000410000 */
[----:B------:R-:W-:Y:S01]  /*64f0*/  F2FP.F16.F32.PACK_AB R45, R63, R50 ;  /* 0x000000323f2d723e */ /* 0x000fe200000000ff */
[----:B------:R3:W-:Y:S01]  /*6500*/  STSM.16.M88.4 [R10], R28 ;  /* 0x0000001c0a007844 */ /* 0x0007e20000000200 */
[----:B------:R-:W-:Y:S01]  /*6510*/  F2FP.F16.F32.PACK_AB R46, R62, R51 ;  /* 0x000000333e2e723e */ /* 0x000fe200000000ff */
[-C--:B------:R-:W-:Y:S01]  /*6520*/  FMUL.FTZ R113, R113, R4.reuse ;  /* 0x0000000471717220 */ /* 0x080fe20000410000 */
[----:B------:R-:W-:Y:S01]  /*6530*/  F2FP.F16.F32.PACK_AB R47, R56, R53 ;  /* 0x00000035382f723e */ /* 0x000fe200000000ff */
[-C--:B------:R-:W-:Y:S01]  /*6540*/  FMUL.FTZ R116, R116, R4.reuse ;  /* 0x0000000474747220 */ /* 0x080fe20000410000 */
[----:B-1----:R-:W-:Y:S01]  /*6550*/  F2FP.F16.F32.PACK_AB R24, R58, R55 ;  /* 0x000000373a18723e */ /* 0x002fe200000000ff */
[----:B------:R-:W-:Y:S01]  /*6560*/  FMUL.FTZ R117, R117, R4 ;  /* 0x0000000475757220 */ /* 0x000fe20000410000 */
[----:B------:R-:W-:Y:S01]  /*6570*/  F2FP.F16.F32.PACK_AB R25, R67, R54 ;  /* 0x000000364319723e */ /* 0x000fe200000000ff */
[----:B------:R3:W-:Y:S01]  /*6580*/  STSM.16.M88.4 [R7+0x6000], R44 ;  /* 0x0060002c07007844 */ /* 0x0007e20000000200 */
[----:B------:R-:W-:Y:S01]  /*6590*/  F2FP.F16.F32.PACK_AB R26, R66, R59 ;  /* 0x0000003b421a723e */ /* 0x000fe200000000ff */
[----:B------:R-:W-:Y:S01]  /*65a0*/  FMUL.FTZ R120, R120, R4 ;  /* 0x0000000478787220 */ /* 0x000fe20000410000 */
[----:B------:R-:W-:Y:S01]  /*65b0*/  F2FP.F16.F32.PACK_AB R27, R61, R64 ;  /* 0x000000403d1b723e */ /* 0x000fe200000000ff */
[-C--:B------:R-:W-:Y:S01]  /*65c0*/  FMUL.FTZ R121, R121, R4.reuse ;  /* 0x0000000479797220 */ /* 0x080fe20000410000 */
[----:B------:R-:W-:Y:S01]  /*65d0*/  PLOP3.LUT P1, PT, PT, PT, UP0, 0x80, 0x0 ;  /* 0x000000000000781c */ /* 0x000fe20003f2f008 */
[-C--:B------:R-:W-:Y:S01]  /*65e0*/  FMUL.FTZ R124, R124, R4.reuse ;  /* 0x000000047c7c7220 */ /* 0x080fe20000410000 */
[----:B------:R-:W-:Y:S01]  /*65f0*/  R2UR UR7, R0 ;  /* 0x00000000000772ca */ /* 0x000fe200000e0000 */
[----:B------:R3:W-:Y:S01]  /*6600*/  STSM.16.M88.4 [R8+0x6000], R24 ;  /* 0x0060001808007844 */ /* 0x0007e20000000200 */
[-C--:B------:R-:W-:Y:S01]  /*6610*/  FMUL.FTZ R125, R125, R4.reuse ;  /* 0x000000047d7d7220 */ /* 0x080fe20000410000 */
[-C--:B------:R-:W-:Y:S01]  /*6620*/  FMUL.FTZ R128, R128, R4.reuse ;  /* 0x0000000480807220 */ /* 0x080fe20000410000 */
[-C--:B------:R-:W-:Y:S01]  /*6630*/  FMUL.FTZ R129, R129, R4.reuse ;  /* 0x0000000481817220 */ /* 0x080fe20000410000 */
[----:B------:R-:W-:Y:S01]  /*6640*/  @!PT LDS RZ, [RZ] ;  /* 0x00000000fffff984 */ /* 0x000fe20000000800 */
[----:B------:R-:W-:Y:S01]  /*6650*/  @!PT LDS RZ, [RZ] ;  /* 0x00000000fffff984 */ /* 0x000fe20000000800 */
[----:B------:R-:W-:Y:S01]  /*6660*/  @!PT LDS RZ, [RZ] ;  /* 0x00000000fffff984 */ /* 0x000fe20000000800 */
[----:B------:R-:W-:Y:S01]  /*6670*/  @!PT LDS RZ, [RZ] ;  /* 0x00000000fffff984 */ /* 0x000fe20000000800 */
[----:B------:R0:W-:Y:S06]  /*6680*/  MEMBAR.ALL.CTA ;  /* 0x0000000000007992 */ /* 0x0001ec0000008000 */
[----:B0-----:R-:W0:Y:S01]  /*6690*/  FENCE.VIEW.ASYNC.S ;  /* 0x00000000000073c6 */ /* 0x001e220000000000 */
        /* <DEDUP_REMOVED lines=28> */
[----:B0-----:R-:W-:Y:S01]  /*6860*/  NOP ;  /* 0x0000000000007918 */ /* 0x001fe20000000000 */
[----:B---3--:R-:W-:Y:S05]  /*6870*/  @P1 BRA `(.L_x_10053) ;  /* 0xffffffd400d01947 */ /* 0x008fea000383ffff */
.L_x_10042:
[----:B------:R-:W-:Y:S06]  /*6880*/  BAR.ARV 0x8, 0x200 ;  /* 0x0208000000007b1d */ /* 0x000fec0000002000 */
[----:B------:R-:W-:Y:S05]  /*6890*/  @!P0 BRA `(.L_x_10054) ;  /* 0x0000000000048947 */ /* 0x000fea0003800000 */
[----:B------:R-:W-:Y:S01]  /*68a0*/  BPT.TRAP 0x1 ;  /* 0x000000040000795c */ /* 0x000fe20000300000 */
.L_x_10054:
[----:B------:R-:W-:Y:S02]  /*68b0*/  R2UR UR5, R0 ;  /* 0x00000000000572ca */ /* 0x000fe400000e0000 */
[----:B------:R-:W-:-:S04]  /*68c0*/  MOV R2, UR33 ;  /* 0x0000002100027c02 */ /* 0x000fc80008000f00 */
[----:B------:R-:W-:-:S07]  /*68d0*/  SHF.L.U32 R2, R2, 0x1f, RZ ;  /* 0x0000001f02027819 */ /* 0x000fce00000006ff */
[----:B------:R-:W-:-:S09]  /*68e0*/  ULEA UR5, UR5, UR42, 0x3 ;  /* 0x0000002a05057291 */ /* 0x000fd2000f8e183f */
[----:B------:R0:W1:Y:S01]  /*68f0*/  SYNCS.PHASECHK.TRANS64.TRYWAIT P1, [UR5+0x2d850], R2 ;  /* 0x02d85002ff0075a7 */ /* 0x0000620008020145 */
[----:B------:R-:W-:Y:S05]  /*6900*/  @!P0 BRA `(.L_x_10055) ;  /* 0x0000000000048947 */ /* 0x000fea0003800000 */
[----:B------:R-:W-:Y:S01]  /*6910*/  BPT.TRAP 0x1 ;  /* 0x000000040000795c */ /* 0x000fe20000300000 */
.L_x_10055:
[----:B-1----:R-:W-:Y:S05]  /*6920*/  @P1 BRA `(.L_x_10056) ;  /* 0x0000000000081947 */ /* 0x002fea0003800000 */
[----:B------:R-:W1:Y:S02]  /*6930*/  SYNCS.PHASECHK.TRANS64.TRYWAIT P1, [UR5+0x2d850], R2 ;  /* 0x02d85002ff0075a7 */ /* 0x000e640008020145 */
[----:B-1----:R-:W-:Y:S05]  /*6940*/  @!P1 BRA `(.L_x_10057) ;  /* 0x0000005800a89947 */ /* 0x002fea0003800000 */
.L_x_10056:
[----:B------:R-:W-:Y:S01]  /*6950*/  UIADD3 UR42, UR42, 0x400, URZ ;  /* 0x000004002a2a7890 */ /* 0x000fe2000fffe03f */
[----:B------:R-:W-:Y:S01]  /*6960*/  R2UR UR8, R0 ;  /* 0x00000000000872ca */ /* 0x000fe200000e0000 */
[----:B------:R-:W-:Y:S01]  /*6970*/  ULOP3.LUT UR43, UR43, 0x10000, URZ, 0xfc, !UPT ;  /* 0x000100002b2b7892 */ /* 0x000fe2000f8efc3f */
[----:B------:R-:W-:Y:S01]  /*6980*/  WARPGROUP.ARRIVE ;  /* 0x00000000000079c5 */ /* 0x000fe20000000000 */
[----:B------:R-:W-:Y:S01]  /*6990*/  USHF.R.U32.HI UR42, URZ, 0x4, UR42 ;  /* 0x000000043f2a7899 */ /* 0x000fe2000801162a */
[----:B------:R-:W3:Y:S01]  /*69a0*/  SHFL.BFLY PT, R0, R9, 0x2, 0x1f ;  /* 0x0c401f0009007f89 */ /* 0x000ee200000e0000 */
[----:B------:R-:W-:Y:S01]  /*69b0*/  UMOV UR9, 0x40000040 ;  /* 0x4000004000097882 */ /* 0x000fe20000000000 */
[----:B------:R-:W-:Y:S01]  /*69c0*/  UMOV UR11, 0x80000020 ;  /* 0x80000020000b7882 */ /* 0x000fe20000000000 */
[----:B------:R-:W-:Y:S01]  /*69d0*/  ULOP3.LUT UR42, UR42, 0x3fff, URZ, 0xc0, !UPT ;  /* 0x00003fff2a2a7892 */ /* 0x000fe2000f8ec03f */
[----:B-1----:R-:W0:Y:S01]  /*69e0*/  SHFL.BFLY PT, R3, R12, 0x2, 0x1f ;  /* 0x0c401f000c037f89 */ /* 0x002e2200000e0000 */
[----:B------:R-:W-:Y:S01]  /*69f0*/  IMAD.MOV.U32 R43, RZ, RZ, RZ ;  /* 0x000000ffff2b7224 */ /* 0x000fe200078e00ff */
[----:B--2---:R-:W-:Y:S01]  /*6a00*/  MOV R8, UR4 ;  /* 0x0000000400087c02 */ /* 0x004fe20008000f00 */
[----:B------:R-:W-:Y:S01]  /*6a10*/  ULOP3.LUT UR7, UR42, 0x2000000, URZ, 0xfc, !UPT ;  /* 0x020000002a077892 */ /* 0x000fe2000f8efc3f */
[----:B------:R-:W-:-:S02]  /*6a20*/  IMAD.MOV.U32 R16, RZ, RZ, RZ ;  /* 0x000000ffff107224 */ /* 0x000fc400078e00ff */
[----:B------:R-:W-:Y:S01]  /*6a30*/  IMAD.MOV.U32 R23, RZ, RZ, -0x800000 ;  /* 0xff800000ff177424 */ /* 0x000fe200078e00ff */
[----:B------:R-:W-:-:S03]  /*6a40*/  UIMAD UR7, UR8, 0x600, UR7 ;  /* 0x00000600080778a4 */ /* 0x000fc6000f8e0207 */
[----:B------:R-:W-:-:S04]  /*6a50*/  UMOV UR8, UR43 ;  /* 0x0000002b00087c82 */ /* 0x000fc80008000000 */
[----:B------:R-:W-:Y:S02]  /*6a60*/  UMOV UR10, UR7 ;  /* 0x00000007000a7c82 */ /* 0x000fe40008000000 */
[----:B------:R-:W-:Y:S01]  /*6a70*/  HGMMA.64x96x16.F32 R88, gdesc[UR8].tnspB, R88, gsb0 ;  /* 0x41600000085879f0 */ /* 0x000fe20008000858 */
[----:B------:R-:W-:Y:S02]  /*6a80*/  UIADD3 UR8, UR43, 0x2, URZ ;  /* 0x000000022b087890 */ /* 0x000fe4000fffe03f */
[----:B------:R-:W-:Y:S01]  /*6a90*/  UIADD3 UR10, UR7, 0x40, URZ ;  /* 0x00000040070a7890 */ /* 0x000fe2000fffe03f */
[----:B---3--:R-:W-:Y:S01]  /*6aa0*/  FADD.FTZ R0, R0, R9 ;  /* 0x0000000900007221 */ /* 0x008fe20000010000 */
[----:B------:R-:W-:Y:S01]  /*6ab0*/  UMOV UR9, 0x40000040 ;  /* 0x4000004000097882 */ /* 0x000fe20000000000 */
[----:B------:R-:W-:Y:S01]  /*6ac0*/  UMOV UR11, 0x80000020 ;  /* 0x80000020000b7882 */ /* 0x000fe20000000000 */
[----:B0-----:R-:W-:Y:S02]  /*6ad0*/  FADD.FTZ R2, R3, R12 ;  /* 0x0000000c03027221 */ /* 0x001fe40000010000 */
[----:B------:R-:W0:Y:S04]  /*6ae0*/  SHFL.BFLY PT, R3, R0, 0x1, 0x1f ;  /* 0x0c201f0000037f89 */ /* 0x000e2800000e0000 */
[----:B------:R-:W1:Y:S01]  /*6af0*/  SHFL.BFLY PT, R5, R2, 0x1, 0x1f ;  /* 0x0c201f0002057f89 */ /* 0x000e6200000e0000 */
[----:B0-----:R-:W-:Y:S01]  /*6b00*/  FADD.FTZ R6, R0, R3 ;  /* 0x0000000300067221 */ /* 0x001fe20000010000 */
[----:B------:R-:W-:-:S02]  /*6b10*/  IMAD.MOV.U32 R0, RZ, RZ, -0x800000 ;  /* 0xff800000ff007424 */ /* 0x000fc400078e00ff */
[----:B-1----:R-:W-:Y:S02]  /*6b20*/  FADD.FTZ R7, R2, R5 ;  /* 0x0000000502077221 */ /* 0x002fe40000010000 */
[----:B------:R-:W-:Y:S01]  /*6b30*/  FSETP.NE.FTZ.AND P1, PT, R6, RZ, PT ;  /* 0x000000ff0600720b */ /* 0x000fe20003f35000 */
[----:B------:R-:W-:Y:S02]  /*6b40*/  IMAD.U32 R5, RZ, RZ, UR4 ;  /* 0x00000004ff057e24 */ /* 0x000fe4000f8e00ff */
        /* <DEDUP_REMOVED lines=57> */
[----:B0-23--:R-:W-:Y:S05]  /*6ee0*/  @!P0 BRA `(.L_x_10058) ;  /* 0x0000000000048947 */ /* 0x00dfea0003800000 */
[----:B------:R-:W-:Y:S01]  /*6ef0*/  BPT.TRAP 0x1 ;  /* 0x000000040000795c */ /* 0x000fe20000300000 */
.L_x_10058:
        /* <DEDUP_REMOVED lines=52> */
.L_x_10034:
[----:B------:R-:W-:Y:S05]  /*7240*/  @P0 BRA `(.L_x_10059) ;  /* 0x0000001000880947 */ /* 0x000fea0003800000 */
[----:B------:R-:W-:Y:S01]  /*7250*/  VIADD R58, R22, 0xffffff80 ;  /* 0xffffff80163a7836 */ /* 0x000fe20000000000 */
[----:B------:R-:W0:Y:S01]  /*7260*/  LDC R53, c[0x0][0xbe8] ;  /* 0x0002fa00ff357b82 */ /* 0x000e220000000800 */
[----:B------:R-:W1:Y:S01]  /*7270*/  S2R R60, SR_CTAID.X ;  /* 0x00000000003c7919 */ /* 0x000e620000002500 */
[----:B------:R-:W-:Y:S01]  /*7280*/  USHF.R.S32.HI UR7, URZ, 0x1f, UR39 ;  /* 0x0000001f3f077899 */ /* 0x000fe20008011427 */
[----:B------:R-:W-:Y:S01]  /*7290*/  BSSY B0, `(.L_x_10060) ;  /* 0x00000d1000007945 */ /* 0x000fe20003800000 */
[----:B------:R-:W-:Y:S01]  /*72a0*/  SHF.R.S32.HI R55, RZ, 0x1f, R58 ;  /* 0x0000001fff377819 */ /* 0x000fe2000001143a */
[----:B------:R-:W-:Y:S02]  /*72b0*/  ULDC.64 UR8, c[0x0][0xbd0] ;  /* 0x0002f40000087ab9 */ /* 0x000fe40000000a00 */
[----:B------:R-:W-:Y:S01]  /*72c0*/  UIMAD UR6, UR7, UR8, URZ ;  /* 0x00000008070672a4 */ /* 0x000fe2000f8e023f */
[CC--:B------:R-:W-:Y:S01]  /*72d0*/  LEA.HI R16, R55.reuse, R58.reuse, RZ, 0x7 ;  /* 0x0000003a37107211 */ /* 0x0c0fe200078f38ff */
[----:B------:R-:W2:Y:S01]  /*72e0*/  S2UR UR12, SR_CTAID.Z ;  /* 0x00000000000c79c3 */ /* 0x000ea20000002700 */
[----:B------:R-:W-:Y:S01]  /*72f0*/  LEA.HI R55, R55, R58, RZ, 0x2 ;  /* 0x0000003a37377211 */ /* 0x000fe200078f10ff */
[----:B------:R-:W-:Y:S01]  /*7300*/  UIMAD.WIDE.U32 UR4, UR39, UR8, URZ ;  /* 0x00000008270472a5 */ /* 0x000fe2000f8e003f */
[----:B------:R-:W-:Y:S01]  /*7310*/  LOP3.LUT R17, R16, 0xffffff80, RZ, 0xc0, !PT ;  /* 0xffffff8010117812 */ /* 0x000fe200078ec0ff */
[----:B------:R-:W-:Y:S01]  /*7320*/  UIMAD UR6, UR39, UR9, UR6 ;  /* 0x00000009270672a4 */ /* 0x000fe2000f8e0206 */
[----:B------:R-:W-:-:S02]  /*7330*/  SHF.R.S32.HI R57, RZ, 0x7, R16 ;  /* 0x00000007ff397819 */ /* 0x000fc40000011410 */
[C---:B------:R-:W-:Y:S01]  /*7340*/  IADD3 R22, R58.reuse, -R17, RZ ;  /* 0x800000113a167210 */ /* 0x040fe20007ffe0ff */
[----:B------:R-:W3:Y:S01]  /*7350*/  LDC.64 R62, c[0x0][0xbd8] ;  /* 0x0002f600ff3e7b82 */ /* 0x000ee20000000a00 */
[----:B------:R-:W-:Y:S01]  /*7360*/  LOP3.LUT R55, R55, 0xfffffffc, RZ, 0xc0, !PT ;  /* 0xfffffffc37377812 */ /* 0x000fe200078ec0ff */
[----:B------:R-:W-:Y:S01]  /*7370*/  IMAD.HI R16, R57, 0x55555556, RZ ;  /* 0x5555555639107827 */ /* 0x000fe200078e02ff */
[----:B------:R-:W-:Y:S01]  /*7380*/  SHF.R.S32.HI R59, RZ, 0x1f, R22 ;  /* 0x0000001fff3b7819 */ /* 0x000fe20000011416 */
[----:B------:R-:W-:Y:S02]  /*7390*/  UIADD3 UR6, UR5, UR6, URZ ;  /* 0x0000000605067290 */ /* 0x000fe4000fffe03f */
[----:B------:R-:W-:Y:S01]  /*73a0*/  IMAD.IADD R55, R58, 0x1, -R55 ;  /* 0x000000013a377824 */ /* 0x000fe200078e0a37 */
[----:B------:R-:W-:Y:S01]  /*73b0*/  LEA.HI R52, R59, R22, RZ, 0x2 ;  /* 0x000000163b347211 */ /* 0x000fe200078f10ff */
[----:B------:R-:W4:Y:S01]  /*73c0*/  S2UR UR11, SR_CTAID.Y ;  /* 0x00000000000b79c3 */ /* 0x000f220000002600 */
[----:B0-----:R-:W-:Y:S01]  /*73d0*/  ISETP.NE.AND P0, PT, R53, 0x1, PT ;  /* 0x000000013500780c */ /* 0x001fe20003f05270 */
[----:B------:R-:W-:Y:S01]  /*73e0*/  ULDC.64 UR8, c[0x0][0xb38] ;  /* 0x0002ce0000087ab9 */ /* 0x000fe20000000a00 */
[--C-:B------:R-:W-:Y:S01]  /*73f0*/  SHF.R.S32.HI R17, RZ, 0x2, R52.reuse ;  /* 0x00000002ff117819 */ /* 0x100fe20000011434 */
[----:B------:R-:W-:Y:S01]  /*7400*/  UIMAD UR7, UR7, UR8, URZ ;  /* 0x00000008070772a4 */ /* 0x000fe2000f8e023f */
[----:B------:R-:W-:-:S02]  /*7410*/  SHF.R.S32.HI R54, RZ, 0x1f, R52 ;  /* 0x0000001fff367819 */ /* 0x000fc40000011434 */
[----:B------:R-:W-:Y:S01]  /*7420*/  LEA.HI R16, R16, R16, RZ, 0x1 ;  /* 0x0000001010107211 */ /* 0x000fe200078f08ff */
[----:B------:R-:W4:Y:S01]  /*7430*/  LDC R68, c[0x0][0xc50] ;  /* 0x00031400ff447b82 */ /* 0x000f220000000800 */
[----:B------:R-:W-:Y:S01]  /*7440*/  LEA.HI R54, R54, R17, RZ, 0x3 ;  /* 0x0000001136367211 */ /* 0x000fe200078f18ff */
[----:B--2---:R-:W-:-:S03]  /*7450*/  USHF.R.S32.HI UR10, URZ, 0x1f, UR12 ;  /* 0x0000001f3f0a7899 */ /* 0x004fc6000801140c */
[----:B------:R-:W-:Y:S01]  /*7460*/  LOP3.LUT R56, R54, 0xfffffff8, RZ, 0xc0, !PT ;  /* 0xfffffff836387812 */ /* 0x000fe200078ec0ff */
[----:B------:R-:W-:Y:S01]  /*7470*/  IMAD R54, R16, -0x3, R57 ;  /* 0xfffffffd10367824 */ /* 0x000fe200078e0239 */
[----:B------:R-:W-:Y:S01]  /*7480*/  LEA.HI R16, R59, R22, RZ, 0x5 ;  /* 0x000000163b107211 */ /* 0x000fe200078f28ff */
[----:B------:R-:W0:Y:S02]  /*7490*/  LDC.64 R66, c[0x0][0xb40] ;  /* 0x0002d000ff427b82 */ /* 0x000e240000000a00 */
[----:B------:R-:W-:Y:S01]  /*74a0*/  IMAD.IADD R17, R17, 0x1, -R56 ;  /* 0x0000000111117824 */ /* 0x000fe200078e0a38 */
[C---:B------:R-:W-:Y:S02]  /*74b0*/  LEA.HI R56, R55.reuse, R55, RZ, 0x1 ;  /* 0x0000003737387211 */ /* 0x040fe400078f08ff */
[----:B------:R-:W-:Y:S02]  /*74c0*/  SHF.R.S32.HI R16, RZ, 0x5, R16 ;  /* 0x00000005ff107819 */ /* 0x000fe40000011410 */
[----:B------:R-:W-:Y:S01]  /*74d0*/  LOP3.LUT R56, R56, 0x1ffffffe, RZ, 0xc0, !PT ;  /* 0x1ffffffe38387812 */ /* 0x000fe200078ec0ff */
[----:B------:R-:W2:Y:S04]  /*74e0*/  @P0 LDC R59, c[0x0][0xbec] ;  /* 0x0002fb00ff3b0b82 */ /* 0x000ea80000000800 */
[----:B------:R-:W-:Y:S01]  /*74f0*/  IMAD.IADD R57, R55, 0x1, -R56 ;  /* 0x0000000137397824 */ /* 0x000fe200078e0a38 */
[----:B------:R-:W-:Y:S01]  /*7500*/  LEA R55, R16, R17, 0x4 ;  /* 0x0000001110377211 */ /* 0x000fe200078e20ff */
[----:B------:R-:W-:-:S02]  /*7510*/  IMAD.U32 R17, RZ, RZ, UR5 ;  /* 0x00000005ff117e24 */ /* 0x000fc4000f8e00ff */
[----:B------:R-:W5:Y:S01]  /*7520*/  @P0 LDC R65, c[0x0][0xbec] ;  /* 0x0002fb00ff410b82 */ /* 0x000f620000000800 */
[----:B------:R-:W-:Y:S01]  /*7530*/  IMAD.U32 R16, RZ, RZ, UR4 ;  /* 0x00000004ff107e24 */ /* 0x000fe2000f8e00ff */
[----:B------:R-:W-:Y:S01]  /*7540*/  UIMAD.WIDE.U32 UR4, UR39, UR8, URZ ;  /* 0x00000008270472a5 */ /* 0x000fe2000f8e003f */
[----:B------:R-:W-:Y:S01]  /*7550*/  IMAD.U32 R17, RZ, RZ, UR6 ;  /* 0x00000006ff117e24 */ /* 0x000fe2000f8e00ff */
[----:B------:R-:W-:Y:S01]  /*7560*/  LEA R56, R54, R55, 0x6 ;  /* 0x0000003736387211 */ /* 0x000fe200078e30ff */
[----:B------:R-:W-:Y:S01]  /*7570*/  UIMAD UR6, UR39, UR9, UR7 ;  /* 0x00000009270672a4 */ /* 0x000fe2000f8e0207 */
[----:B---3--:R-:W-:Y:S02]  /*7580*/  IMAD R54, R62, UR10, RZ ;  /* 0x0000000a3e367c24 */ /* 0x008fe4000f8e02ff */
[----:B------:R-:W3:Y:S01]  /*7590*/  @P0 LDC R64, c[0x0][0xbf0] ;  /* 0x0002fc00ff400b82 */ /* 0x000ee20000000800 */
[----:B------:R-:W-:Y:S01]  /*75a0*/  UIADD3 UR6, UR5, UR6, URZ ;  /* 0x0000000605067290 */ /* 0x000fe2000fffe03f */
[----:B------:R-:W-:Y:S01]  /*75b0*/  IMAD R61, R63, UR12, R54 ;  /* 0x0000000c3f3d7c24 */ /* 0x000fe2000f8e0236 */
[----:B------:R-:W-:Y:S01]  /*75c0*/  ULDC.64 UR8, c[0x0][0xb28] ;  /* 0x0002ca0000087ab9 */ /* 0x000fe20000000a00 */
[----:B------:R-:W-:-:S02]  /*75d0*/  IMAD R63, RZ, RZ, -UR39 ;  /* 0x80000027ff3f7e24 */ /* 0x000fc4000f8e02ff */
[----:B------:R-:W-:Y:S02]  /*75e0*/  IMAD R57, R57, 0x8, R56 ;  /* 0x0000000839397824 */ /* 0x000fe400078e0238 */
[----:B------:R-:W3:Y:S01]  /*75f0*/  @P0 LDC R70, c[0x0][0xbf0] ;  /* 0x0002fc00ff460b82 */ /* 0x000ee20000000800 */
[----:B------:R-:W-:-:S04]  /*7600*/  IMAD.WIDE.U32 R16, R62, UR12, R16 ;  /* 0x0000000c3e107c25 */ /* 0x000fc8000f8e0010 */
[----:B------:R-:W-:Y:S01]  /*7610*/  IMAD.U32 R55, RZ, RZ, UR5 ;  /* 0x00000005ff377e24 */ /* 0x000fe2000f8e00ff */
[----:B------:R-:W-:Y:S01]  /*7620*/  MOV R55, UR6 ;  /* 0x0000000600377c02 */ /* 0x000fe20008000f00 */
[----:B0-----:R-:W-:Y:S01]  /*7630*/  IMAD R62, R66, UR10, RZ ;  /* 0x0000000a423e7c24 */ /* 0x001fe2000f8e02ff */
[----:B------:R-:W-:Y:S01]  /*7640*/  ULDC.64 UR6, c[0x0][0xb48] ;  /* 0x0002d20000067ab9 */ /* 0x000fe20000000a00 */
[----:B----4-:R-:W-:Y:S02]  /*7650*/  IMAD R69, R68, R63, UR11 ;  /* 0x0000000b44457e24 */ /* 0x010fe4000f8e023f */
[----:B------:R-:W-:Y:S01]  /*7660*/  IMAD.U32 R54, RZ, RZ, UR4 ;  /* 0x00000004ff367e24 */ /* 0x000fe2000f8e00ff */
[----:B------:R-:W-:Y:S01]  /*7670*/  ULDC.64 UR4, c[0x0][0xbe0] ;  /* 0x0002f80000047ab9 */ /* 0x000fe20000000a00 */
[----:B-1----:R-:W-:Y:S02]  /*7680*/  IMAD R58, R60, 0xc0, R57 ;  /* 0x000000c03c3a7824 */ /* 0x002fe400078e0239 */
[----:B------:R-:W-:-:S02]  /*7690*/  IMAD.IADD R17, R17, 0x1, R61 ;  /* 0x0000000111117824 */ /* 0x000fc400078e023d */
[----:B------:R-:W-:Y:S01]  /*76a0*/  IMAD R61, R67, UR12, R62 ;  /* 0x0000000c433d7c24 */ /* 0x000fe2000f8e023e */
[----:B------:R-:W-:Y:S01]  /*76b0*/  SHF.R.S32.HI R62, RZ, 0x1f, R69 ;  /* 0x0000001fff3e7819 */ /* 0x000fe20000011445 */
[----:B------:R-:W-:-:S04]  /*76c0*/  IMAD.WIDE.U32 R54, R66, UR12, R54 ;  /* 0x0000000c42367c25 */ /* 0x000fc8000f8e0036 */
[----:B--2---:R-:W-:-:S04]  /*76d0*/  @P0 IMAD.HI.U32 R59, R58, R59, RZ ;  /* 0x0000003b3a3b0227 */ /* 0x004fc800078e00ff */
[----:B-----5:R-:W-:-:S04]  /*76e0*/  @P0 IMAD.HI.U32 R65, R58, R65, RZ ;  /* 0x000000413a410227 */ /* 0x020fc800078e00ff */
[----:B------:R-:W-:Y:S02]  /*76f0*/  IMAD.IADD R55, R55, 0x1, R61 ;  /* 0x0000000137377824 */ /* 0x000fe400078e023d */
[----:B------:R-:W-:Y:S01]  /*7700*/  IMAD.MOV.U32 R57, RZ, RZ, R58 ;  /* 0x000000ffff397224 */ /* 0x000fe200078e003a */
[----:B---3--:R-:W-:Y:S01]  /*7710*/  @P0 SHF.R.U32.HI R57, RZ, R64, R59 ;  /* 0x00000040ff390219 */ /* 0x008fe2000001163b */
[----:B------:R-:W-:Y:S01]  /*7720*/  IMAD R61, R62, UR4, RZ ;  /* 0x000000043e3d7c24 */ /* 0x000fe2000f8e02ff */
[----:B------:R-:W-:Y:S01]  /*7730*/  MOV R59, R58 ;  /* 0x0000003a003b7202 */ /* 0x000fe20000000f00 */
[----:B------:R-:W-:Y:S01]  /*7740*/  IMAD.WIDE.U32 R16, R69, UR4, R16 ;  /* 0x0000000445107c25 */ /* 0x000fe2000f8e0010 */
[----:B------:R-:W-:-:S03]  /*7750*/  @P0 SHF.R.U32.HI R59, RZ, R70, R65 ;  /* 0x00000046ff3b0219 */ /* 0x000fc60000011641 */
        /* <DEDUP_REMOVED lines=24> */
[----:B------:R-:W-:Y:S02]  /*78e0*/  IMAD R62, R59, UR8, RZ ;  /* 0x000000083b3e7c24 */ /* 0x000fe4000f8e02ff */
[----:B------:R-:W-:Y:S02]  /*78f0*/  IMAD.IADD R55, R55, 0x1, R63 ;  /* 0x0000000137377824 */ /* 0x000fe400078e023f */
[C---:B------:R-:W-:Y:S02]  /*7900*/  IMAD R59, R57.reuse, UR7, R58 ;  /* 0x00000007393b7c24 */ /* 0x040fe4000f8e023a */
[----:B------:R-:W-:Y:S01]  /*7910*/  IMAD.WIDE.U32 R16, R57, UR6, R16 ;  /* 0x0000000639107c25 */ /* 0x000fe2000f8e0010 */
[----:B------:R-:W-:-:S03]  /*7920*/  ULDC.64 UR6, c[0x0][0xba8] ;  /* 0x0002ea0000067ab9 */ /* 0x000fc60000000a00 */
[C---:B------:R-:W-:Y:S02]  /*7930*/  IMAD R63, R61.reuse, UR9, R62 ;  /* 0x000000093d3f7c24 */ /* 0x040fe4000f8e023e */
[----:B------:R-:W-:Y:S01]  /*7940*/  IMAD.WIDE.U32 R54, R61, UR8, R54 ;  /* 0x000000083d367c25 */ /* 0x000fe2000f8e0036 */
[----:B------:R-:W-:Y:S01]  /*7950*/  LEA R61, P0, R16, UR6, 0x2 ;  /* 0x00000006103d7c11 */ /* 0x000fe2000f8010ff */
[----:B------:R-:W-:Y:S01]  /*7960*/  ULDC.64 UR8, c[0x0][0xb00] ;  /* 0x0002c00000087ab9 */ /* 0x000fe20000000a00 */
[----:B------:R-:W-:Y:S01]  /*7970*/  ULDC UR6, c[0x0][0xa88] ;  /* 0x0002a20000067ab9 */ /* 0x000fe20000000800 */
[----:B------:R-:W-:Y:S01]  /*7980*/  IMAD.IADD R57, R17, 0x1, R59 ;  /* 0x0000000111397824 */ /* 0x000fe200078e023b */
[----:B------:R-:W-:Y:S01]  /*7990*/  LEA R66, P1, R54, UR8, 0x2 ;  /* 0x0000000836427c11 */ /* 0x000fe2000f8210ff */
[----:B------:R-:W-:Y:S01]  /*79a0*/  IMAD.IADD R17, R55, 0x1, R63 ;  /* 0x0000000137117824 */ /* 0x000fe200078e023f */
[----:B0-----:R-:W-:Y:S01]  /*79b0*/  ULEA UR4, UR5, UR4, 0x18 ;  /* 0x0000000405047291 */ /* 0x001fe2000f8ec03f */
[----:B------:R-:W-:Y:S01]  /*79c0*/  IMAD R58, R60, 0xc0, R56 ;  /* 0x000000c03c3a7824 */ /* 0x000fe200078e0238 */
[----:B------:R-:W-:Y:S01]  /*79d0*/  LEA.HI.X R59, R16, UR7, R57, 0x2, P0 ;  /* 0x00000007103b7c11 */ /* 0x000fe200080f1439 */
[----:B------:R-:W-:Y:S01]  /*79e0*/  SHFL.IDX PT, R56, R61, 0x1, 0x1c1f ;  /* 0x003c1f003d387f89 */ /* 0x000fe200000e0000 */
[----:B------:R-:W-:Y:S01]  /*79f0*/  LEA.HI.X R67, R54, UR9, R17, 0x2, P1 ;  /* 0x0000000936437c11 */ /* 0x000fe200088f1411 */
[----:B------:R-:W-:Y:S01]  /*7a00*/  IMAD R63, R53, UR6, RZ ;  /* 0x00000006353f7c24 */ /* 0x000fe2000f8e02ff */
[----:B------:R-:W-:Y:S01]  /*7a10*/  LOP3.LUT P0, RZ, R22, 0x3, RZ, 0xc0, !PT ;  /* 0x0000000316ff7812 */ /* 0x000fe2000780c0ff */
[----:B------:R-:W-:Y:S01]  /*7a20*/  SHFL.IDX PT, R54, R61, RZ, 0x1c1f ;  /* 0x001c1fff3d367589 */ /* 0x000fe200000e0000 */
[C---:B------:R-:W-:Y:S01]  /*7a30*/  IADD3 R62, R58.reuse, 0x8, RZ ;  /* 0x000000083a3e7810 */ /* 0x040fe20007ffe0ff */
[----:B------:R-:W-:Y:S01]  /*7a40*/  UIADD3 UR4, UR4, 0x2d820, URZ ;  /* 0x0002d82004047890 */ /* 0x000fe2000fffe03f */
[-C--:B------:R-:W-:Y:S01]  /*7a50*/  ISETP.GE.OR P1, PT, R58, R63.reuse, P0 ;  /* 0x0000003f3a00720c */ /* 0x080fe20000726670 */
[----:B------:R-:W0:Y:S01]  /*7a60*/  SHFL.IDX PT, R55, R59, RZ, 0x1c1f ;  /* 0x001c1fff3b377589 */ /* 0x000e2200000e0000 */
[-C--:B------:R-:W-:Y:S01]  /*7a70*/  ISETP.GE.OR P0, PT, R62, R63.reuse, P0 ;  /* 0x0000003f3e00720c */ /* 0x080fe20000706670 */
[----:B------:R-:W-:Y:S01]  /*7a80*/  UPRMT UR4, URZ, 0x654, UR4 ;  /* 0x000006543f047896 */ /* 0x000fe20008000004 */
[----:B------:R-:W-:Y:S01]  /*7a90*/  ISETP.GE.AND P2, PT, R58, R63, PT ;  /* 0x0000003f3a00720c */ /* 0x000fe20003f46270 */
[----:B------:R-:W1:Y:S01]  /*7aa0*/  SHFL.IDX PT, R57, R59, 0x1, 0x1c1f ;  /* 0x003c1f003b397f89 */ /* 0x000e6200000e0000 */
[----:B------:R-:W-:-:S03]  /*7ab0*/  LOP3.LUT R53, R52, 0x7ffffffc, RZ, 0xc0, !PT ;  /* 0x7ffffffc34357812 */ /* 0x000fc600078ec0ff */
[----:B------:R2:W3:Y:S02]  /*7ac0*/  SHFL.IDX PT, R16, R66, RZ, 0x1c1f ;  /* 0x001c1fff42107589 */ /* 0x0004e400000e0000 */
[----:B------:R-:W-:Y:S01]  /*7ad0*/  IMAD.IADD R53, R22, 0x1, -R53 ;  /* 0x0000000116357824 */ /* 0x000fe200078e0a35 */
[----:B------:R-:W-:Y:S01]  /*7ae0*/  SYNCS.ARRIVE.TRANS64.RED.A1T0 RZ, [UR4], RZ ;  /* 0x000000ffffff79a7 */ /* 0x000fe20008100404 */
[----:B------:R2:W4:Y:S02]  /*7af0*/  SHFL.IDX PT, R17, R67, RZ, 0x1c1f ;  /* 0x001c1fff43117589 */ /* 0x00052400000e0000 */
[----:B------:R-:W-:Y:S02]  /*7b00*/  IMAD.SHL.U32 R53, R53, 0x2, RZ ;  /* 0x0000000235357824 */ /* 0x000fe400078e00ff */
[----:B0-----:R2:W-:Y:S04]  /*7b10*/  @!P1 ST.E desc[UR36][R54.64], R0 ;  /* 0x0000000036009985 */ /* 0x0015e8000c101924 */
[----:B-1----:R2:W-:Y:S01]  /*7b20*/  @!P0 ST.E desc[UR36][R56.64], R23 ;  /* 0x0000001738008985 */ /* 0x0025e2000c101924 */
[----:B------:R-:W-:Y:S05]  /*7b30*/  @P2 BRA `(.L_x_10061) ;  /* 0x0000000400182947 */ /* 0x000fea0003800000 */
[C---:B--2---:R-:W-:Y:S01]  /*7b40*/  VIADD R0, R53.reuse, 0x8 ;  /* 0x0000000835007836 */ /* 0x044fe20000000000 */
        /* <DEDUP_REMOVED lines=8> */
[----:B------:R-:W-:Y:S01]  /*7bd0*/  VIADD R65, R53, 0x40 ;  /* 0x0000004035417836 */ /* 0x000fe20000000000 */
[----:B------:R-:W-:-:S02]  /*7be0*/  ISETP.GE.AND P3, PT, R23, UR4, PT ;  /* 0x0000000417007c0c */ /* 0x000fc4000bf66270 */
[----:B------:R-:W-:-:S07]  /*7bf0*/  ISETP.GE.AND P4, PT, R54, UR4, PT ;  /* 0x0000000436007c0c */ /* 0x000fce000bf86270 */
[----:B------:R-:W-:Y:S02]  /*7c00*/  @!P1 LEA.HI R0, R0, R0, RZ, 0x1 ;  /* 0x0000000000009211 */ /* 0x000fe400078f08ff */
[----:B------:R-:W-:Y:S02]  /*7c10*/  @!P2 LEA.HI R22, R22, R22, RZ, 0x1 ;  /* 0x000000161616a211 */ /* 0x000fe400078f08ff */
[----:B------:R-:W-:Y:S02]  /*7c20*/  @!P3 LEA.HI R52, R23, R23, RZ, 0x1 ;  /* 0x000000171734b211 */ /* 0x000fe400078f08ff */
[----:B------:R-:W-:Y:S02]  /*7c30*/  @!P1 LOP3.LUT R55, R0, 0xfffffffe, RZ, 0xc0, !PT ;  /* 0xfffffffe00379812 */ /* 0x000fe400078ec0ff */
[----:B------:R-:W-:Y:S02]  /*7c40*/  @!P4 LEA.HI R0, R54, R54, RZ, 0x1 ;  /* 0x000000363600c211 */ /* 0x000fe400078f08ff */
[----:B------:R-:W-:Y:S01]  /*7c50*/  @!P2 LOP3.LUT R57, R22, 0xfffffffe, RZ, 0xc0, !PT ;  /* 0xfffffffe1639a812 */ /* 0x000fe200078ec0ff */
[----:B---34-:R-:W-:Y:S01]  /*7c60*/  @!P0 IMAD.WIDE R22, R53, 0x4, R16 ;  /* 0x0000000435168825 */ /* 0x018fe200078e0210 */
[----:B------:R-:W-:-:S02]  /*7c70*/  @!P3 LOP3.LUT R59, R52, 0xfffffffe, RZ, 0xc0, !PT ;  /* 0xfffffffe343bb812 */ /* 0x000fc400078ec0ff */
[----:B------:R-:W-:Y:S01]  /*7c80*/  @!P4 LOP3.LUT R61, R0, 0xfffffffe, RZ, 0xc0, !PT ;  /* 0xfffffffe003dc812 */ /* 0x000fe200078ec0ff */
[--C-:B------:R-:W-:Y:S01]  /*7c90*/  @!P1 IMAD.WIDE R54, R55, 0x4, R16.reuse ;  /* 0x0000000437369825 */ /* 0x100fe200078e0210 */
[C---:B------:R-:W-:Y:S01]  /*7ca0*/  IADD3 R52, R53.reuse, 0x30, RZ ;  /* 0x0000003035347810 */ /* 0x040fe20007ffe0ff */
[----:B------:R0:W-:Y:S02]  /*7cb0*/  @!P0 ST.E.64 desc[UR36][R22.64], R24 ;  /* 0x0000001816008985 */ /* 0x0001e4000c101b24 */
[----:B------:R-:W-:Y:S02]  /*7cc0*/  VIADD R0, R53, 0x28 ;  /* 0x0000002835007836 */ /* 0x000fe40000000000 */
[--C-:B------:R-:W-:Y:S01]  /*7cd0*/  @!P2 IMAD.WIDE R56, R57, 0x4, R16.reuse ;  /* 0x000000043938a825 */ /* 0x100fe200078e0210 */
[----:B------:R1:W-:Y:S01]  /*7ce0*/  @!P1 ST.E.64 desc[UR36][R54.64], R26 ;  /* 0x0000001a36009985 */ /* 0x0003e2000c101b24 */
[----:B------:R-:W-:Y:S02]  /*7cf0*/  ISETP.GE.AND P1, PT, R52, UR4, PT ;  /* 0x0000000434007c0c */ /* 0x000fe4000bf26270 */
[--C-:B------:R-:W-:Y:S01]  /*7d00*/  @!P3 IMAD.WIDE R58, R59, 0x4, R16.reuse ;  /* 0x000000043b3ab825 */ /* 0x100fe200078e0210 */
[----:B------:R-:W-:Y:S01]  /*7d10*/  ISETP.GE.AND P0, PT, R0, UR4, PT ;  /* 0x0000000400007c0c */ /* 0x000fe2000bf06270 */
[----:B------:R2:W-:Y:S01]  /*7d20*/  @!P2 ST.E.64 desc[UR36][R56.64], R28 ;  /* 0x0000001c3800a985 */ /* 0x0005e2000c101b24 */
[----:B------:R-:W-:Y:S01]  /*7d30*/  ISETP.GE.AND P2, PT, R64, UR4, PT ;  /* 0x0000000440007c0c */ /* 0x000fe2000bf46270 */
[----:B------:R-:W-:Y:S01]  /*7d40*/  @!P4 IMAD.WIDE R60, R61, 0x4, R16 ;  /* 0x000000043d3cc825 */ /* 0x000fe200078e0210 */
[C---:B0-----:R-:W-:Y:S01]  /*7d50*/  IADD3 R23, R53.reuse, 0x50, RZ ;  /* 0x0000005035177810 */ /* 0x041fe20007ffe0ff */
[----:B------:R0:W-:Y:S02]  /*7d60*/  @!P3 ST.E.64 desc[UR36][R58.64], R34 ;  /* 0x000000223a00b985 */ /* 0x0001e4000c101b24 */
[----:B------:R-:W-:Y:S01]  /*7d70*/  VIADD R22, R53, 0x48 ;  /* 0x0000004835167836 */ /* 0x000fe20000000000 */
[----:B------:R-:W-:Y:S01]  /*7d80*/  ISETP.GE.AND P3, PT, R65, UR4, PT ;  /* 0x0000000441007c0c */ /* 0x000fe2000bf66270 */
[----:B------:R-:W-:Y:S01]  /*7d90*/  VIADD R25, R53, 0x58 ;  /* 0x0000005835197836 */ /* 0x000fe20000000000 */
[----:B------:R3:W-:Y:S01]  /*7da0*/  @!P4 ST.E.64 desc[UR36][R60.64], R48 ;  /* 0x000000303c00c985 */ /* 0x0007e2000c101b24 */
[----:B------:R-:W-:-:S02]  /*7db0*/  ISETP.GE.AND P5, PT, R23, UR4, PT ;  /* 0x0000000417007c0c */ /* 0x000fc4000bfa6270 */
[----:B------:R-:W-:Y:S02]  /*7dc0*/  ISETP.GE.AND P4, PT, R22, UR4, PT ;  /* 0x0000000416007c0c */ /* 0x000fe4000bf86270 */
[----:B------:R-:W-:Y:S02]  /*7dd0*/  ISETP.GE.AND P6, PT, R25, UR4, PT ;  /* 0x0000000419007c0c */ /* 0x000fe4000bfc6270 */
[----:B------:R-:W-:Y:S02]  /*7de0*/  @!P0 LEA.HI R0, R0, R0, RZ, 0x1 ;  /* 0x0000000000008211 */ /* 0x000fe400078f08ff */
[----:B------:R-:W-:Y:S02]  /*7df0*/  @!P1 LEA.HI R52, R52, R52, RZ, 0x1 ;  /* 0x0000003434349211 */ /* 0x000fe400078f08ff */
[----:B------:R-:W-:Y:S02]  /*7e00*/  @!P2 LEA.HI R64, R64, R64, RZ, 0x1 ;  /* 0x000000404040a211 */ /* 0x000fe400078f08ff */
[----:B------:R-:W-:-:S02]  /*7e10*/  @!P3 LEA.HI R65, R65, R65, RZ, 0x1 ;  /* 0x000000414141b211 */ /* 0x000fc400078f08ff */
[----:B------:R-:W-:Y:S02]  /*7e20*/  @!P5 LEA.HI R24, R23, R23, RZ, 0x1 ;  /* 0x000000171718d211 */ /* 0x000fe400078f08ff */
[----:B------:R-:W-:Y:S02]  /*7e30*/  @!P4 LEA.HI R22, R22, R22, RZ, 0x1 ;  /* 0x000000161616c211 */ /* 0x000fe400078f08ff */
[----:B-1----:R-:W-:Y:S02]  /*7e40*/  @!P6 LEA.HI R26, R25, R25, RZ, 0x1 ;  /* 0x00000019191ae211 */ /* 0x002fe400078f08ff */
[----:B------:R-:W-:Y:S02]  /*7e50*/  @!P0 LOP3.LUT R23, R0, 0xfffffffe, RZ, 0xc0, !PT ;  /* 0xfffffffe00178812 */ /* 0x000fe400078ec0ff */
[----:B------:R-:W-:Y:S02]  /*7e60*/  @!P1 LOP3.LUT R25, R52, 0xfffffffe, RZ, 0xc0, !PT ;  /* 0xfffffffe34199812 */ /* 0x000fe400078ec0ff */
[----:B------:R-:W-:-:S02]  /*7e70*/  @!P2 LOP3.LUT R27, R64, 0xfffffffe, RZ, 0xc0, !PT ;  /* 0xfffffffe401ba812 */ /* 0x000fc400078ec0ff */
[----:B--2---:R-:W-:Y:S02]  /*7e80*/  @!P3 LOP3.LUT R29, R65, 0xfffffffe, RZ, 0xc0, !PT ;  /* 0xfffffffe411db812 */ /* 0x004fe400078ec0ff */
[----:B0-----:R-:W-:Y:S01]  /*7e90*/  @!P4 LOP3.LUT R35, R22, 0xfffffffe, RZ, 0xc0, !PT ;  /* 0xfffffffe1623c812 */ /* 0x001fe200078ec0ff */
[--C-:B------:R-:W-:Y:S01]  /*7ea0*/  @!P0 IMAD.WIDE R22, R23, 0x4, R16.reuse ;  /* 0x0000000417168825 */ /* 0x100fe200078e0210 */
[----:B---3--:R-:W-:Y:S02]  /*7eb0*/  @!P5 LOP3.LUT R49, R24, 0xfffffffe, RZ, 0xc0, !PT ;  /* 0xfffffffe1831d812 */ /* 0x008fe400078ec0ff */
[----:B------:R-:W-:Y:S01]  /*7ec0*/  @!P6 LOP3.LUT R55, R26, 0xfffffffe, RZ, 0xc0, !PT ;  /* 0xfffffffe1a37e812 */ /* 0x000fe200078ec0ff */
        /* <DEDUP_REMOVED lines=12> */
[----:B------:R0:W-:Y:S02]  /*7f90*/  @!P6 ST.E.64 desc[UR36][R16.64], R42 ;  /* 0x0000002a1000e985 */ /* 0x0001e4000c101b24 */
.L_x_10061:
[----:B------:R-:W-:Y:S05]  /*7fa0*/  BSYNC B0 ;  /* 0x0000000000007941 */ /* 0x000fea0003800000 */
.L_x_10060:
[----:B------:R-:W-:Y:S01]  /*7fb0*/  ISETP.GE.AND P0, PT, R62, R63, PT ;  /* 0x0000003f3e00720c */ /* 0x000fe20003f06270 */
[----:B0-----:R1:W0:Y:S04]  /*7fc0*/  SHFL.IDX PT, R19, R67, 0x1, 0x1c1f ;  /* 0x003c1f0043137f89 */ /* 0x00122800000e0000 */
[----:B------:R1:W0:Y:S08]  /*7fd0*/  SHFL.IDX PT, R18, R66, 0x1, 0x1c1f ;  /* 0x003c1f0042127f89 */ /* 0x00023000000e0000 */
[----:B-1----:R-:W-:Y:S05]  /*7fe0*/  @P0 BRA `(.L_x_10032) ;  /* 0x0000004000980947 */ /* 0x002fea0003800000 */
        /* <DEDUP_REMOVED lines=8> */
[----:B------:R-:W-:Y:S01]  /*8070*/  VIADD R25, R53, 0x40 ;  /* 0x0000004035197836 */ /* 0x000fe20000000000 */
        /* <DEDUP_REMOVED lines=10> */
[----:B------:R-:W-:Y:S01]  /*8120*/  @!P3 LOP3.LUT R5, R0, 0xfffffffe, RZ, 0xc0, !PT ;  /* 0xfffffffe0005b812 */ /* 0x000fe200078ec0ff */
[----:B------:R-:W-:Y:S01]  /*8130*/  VIADD R0, R53, 0x30 ;  /* 0x0000003035007836 */ /* 0x000fe20000000000 */
[----:B------:R-:W-:-:S02]  /*8140*/  @!P4 LOP3.LUT R11, R2, 0xfffffffe, RZ, 0xc0, !PT ;  /* 0xfffffffe020bc812 */ /* 0x000fc400078ec0ff */
[----:B----4-:R-:W-:Y:S01]  /*8150*/  @!P5 LOP3.LUT R17, R3, 0xfffffffe, RZ, 0xc0, !PT ;  /* 0xfffffffe0311d812 */ /* 0x010fe200078ec0ff */
[--C-:B0-----:R-:W-:Y:S01]  /*8160*/  @!P2 IMAD.WIDE R2, R53, 0x4, R18.reuse ;  /* 0x000000043502a825 */ /* 0x101fe200078e0212 */
[----:B------:R-:W-:Y:S02]  /*8170*/  ISETP.GE.AND P6, PT, R27, UR4, PT ;  /* 0x000000041b007c0c */ /* 0x000fe4000bfc6270 */
[----:B------:R-:W-:Y:S01]  /*8180*/  @!P0 LEA.HI R22, R22, R22, RZ, 0x1 ;  /* 0x0000001616168211 */ /* 0x000fe200078f08ff */
[--C-:B------:R-:W-:Y:S01]  /*8190*/  @!P3 IMAD.WIDE R4, R5, 0x4, R18.reuse ;  /* 0x000000040504b825 */ /* 0x100fe200078e0212 */
[----:B------:R0:W-:Y:S01]  /*81a0*/  @!P2 ST.E.64 desc[UR36][R2.64], R12 ;  /* 0x0000000c0200a985 */ /* 0x0001e2000c101b24 */
[----:B------:R-:W-:Y:S02]  /*81b0*/  ISETP.GE.AND P2, PT, R0, UR4, PT ;  /* 0x0000000400007c0c */ /* 0x000fe4000bf46270 */
[----:B------:R-:W-:Y:S01]  /*81c0*/  @!P4 IMAD.WIDE R10, R11, 0x4, R18 ;  /* 0x000000040b0ac825 */ /* 0x000fe200078e0212 */
[----:B------:R1:W-:Y:S01]  /*81d0*/  @!P3 ST.E.64 desc[UR36][R4.64], R20 ;  /* 0x000000140400b985 */ /* 0x0003e2000c101b24 */
[----:B------:R-:W-:-:S02]  /*81e0*/  ISETP.GE.AND P3, PT, R24, UR4, PT ;  /* 0x0000000418007c0c */ /* 0x000fc4000bf66270 */
[----:B---3--:R-:W-:Y:S01]  /*81f0*/  @!P5 IMAD.WIDE R16, R17, 0x4, R18 ;  /* 0x000000041110d825 */ /* 0x008fe200078e0212 */
[----:B------:R2:W-:Y:S01]  /*8200*/  @!P4 ST.E.64 desc[UR36][R10.64], R32 ;  /* 0x000000200a00c985 */ /* 0x0005e2000c101b24 */
[----:B------:R-:W-:Y:S02]  /*8210*/  ISETP.GE.AND P4, PT, R25, UR4, PT ;  /* 0x0000000419007c0c */ /* 0x000fe4000bf86270 */
[----:B------:R-:W-:Y:S01]  /*8220*/  @!P1 LEA.HI R23, R23, R23, RZ, 0x1 ;  /* 0x0000001717179211 */ /* 0x000fe200078f08ff */
[----:B------:R3:W-:Y:S01]  /*8230*/  @!P5 ST.E.64 desc[UR36][R16.64], R50 ;  /* 0x000000321000d985 */ /* 0x0007e2000c101b24 */
[----:B------:R-:W-:Y:S02]  /*8240*/  ISETP.GE.AND P5, PT, R26, UR4, PT ;  /* 0x000000041a007c0c */ /* 0x000fe4000bfa6270 */
[----:B0-----:R-:W-:Y:S02]  /*8250*/  @!P0 LOP3.LUT R3, R22, 0xfffffffe, RZ, 0xc0, !PT ;  /* 0xfffffffe16038812 */ /* 0x001fe400078ec0ff */
        /* <DEDUP_REMOVED lines=11> */
[----:B------:R-:W-:-:S02]  /*8310*/  @!P3 LOP3.LUT R13, R24, 0xfffffffe, RZ, 0xc0, !PT ;  /* 0xfffffffe180db812 */ /* 0x000fc400078ec0ff */
[----:B------:R-:W-:Y:S02]  /*8320*/  @!P4 LOP3.LUT R25, R25, 0xfffffffe, RZ, 0xc0, !PT ;  /* 0xfffffffe1919c812 */ /* 0x000fe400078ec0ff */
[----:B---3--:R-:W-:Y:S02]  /*8330*/  @!P5 LOP3.LUT R17, R26, 0xfffffffe, RZ, 0xc0, !PT ;  /* 0xfffffffe1a11d812 */ /* 0x008fe400078ec0ff */
[----:B------:R-:W-:Y:S02]  /*8340*/  @!P6 LOP3.LUT R27, R27, 0xfffffffe, RZ, 0xc0, !PT ;  /* 0xfffffffe1b1be812 */ /* 0x000fe400078ec0ff */
[----:B------:R-:W-:Y:S01]  /*8350*/  IADD3 R53, R53, 0x58, RZ ;  /* 0x0000005835357810 */ /* 0x000fe20007ffe0ff */
[----:B0-----:R-:W-:-:S03]  /*8360*/  @!P2 IMAD.WIDE R2, R11, 0x4, R18 ;  /* 0x000000040b02a825 */ /* 0x001fc600078e0212 */
[----:B------:R-:W-:Y:S01]  /*8370*/  ISETP.GE.AND P0, PT, R53, UR4, PT ;  /* 0x0000000435007c0c */ /* 0x000fe2000bf06270 */
        /* <DEDUP_REMOVED lines=11> */
[----:B-1----:R-:W-:-:S05]  /*8430*/  LOP3.LUT R3, R53, 0xfffffffe, RZ, 0xc0, !PT ;  /* 0xfffffffe35037812 */ /* 0x002fca00078ec0ff */
[----:B------:R-:W-:-:S05]  /*8440*/  IMAD.WIDE R2, R3, 0x4, R18 ;  /* 0x0000000403027825 */ /* 0x000fca00078e0212 */
[----:B------:R0:W-:Y:S01]  /*8450*/  ST.E.64 desc[UR36][R2.64], R134 ;  /* 0x0000008602007985 */ /* 0x0001e2000c101b24 */
[----:B------:R-:W-:Y:S05]  /*8460*/  BRA `(.L_x_10032) ;  /* 0x0000003c00787947 */ /* 0x000fea0003800000 */
.L_x_10059:
[----:B------:R-:W-:-:S05]  /*8470*/  VIADD R0, R22, 0xffffff80 ;  /* 0xffffff8016007836 */ /* 0x000fca0000000000 */
        /* <DEDUP_REMOVED lines=12> */
[----:B------:R-:W-:Y:S02]  /*8540*/  USHF.R.S32.HI UR6, URZ, 0x1f, UR39 ;  /* 0x0000001f3f067899 */ /* 0x000fe40008011427 */
[----:B------:R-:W-:Y:S01]  /*8550*/  IMAD R6, RZ, RZ, -UR39 ;  /* 0x80000027ff067e24 */ /* 0x000fe2000f8e02ff */
[----:B------:R-:W-:Y:S01]  /*8560*/  ULDC.64 UR8, c[0x0][0xbd0] ;  /* 0x0002f40000087ab9 */ /* 0x000fe20000000a00 */
[----:B------:R-:W-:Y:S01]  /*8570*/  IMAD.MOV.U32 R5, RZ, RZ, R22 ;  /* 0x000000ffff057224 */ /* 0x000fe200078e0016 */
[----:B------:R-:W-:Y:S02]  /*8580*/  UIMAD UR6, UR6, UR8, URZ ;  /* 0x00000008060672a4 */ /* 0x000fe4000f8e023f */
[----:B------:R-:W-:Y:S01]  /*8590*/  UIMAD.WIDE.U32 UR4, UR39, UR8, URZ ;  /* 0x00000008270472a5 */ /* 0x000fe2000f8e003f */
[----:B------:R-:W1:Y:S01]  /*85a0*/  LDC.64 R12, c[0x0][0xbd8] ;  /* 0x0002f600ff0c7b82 */ /* 0x000e620000000a00 */
[----:B------:R-:W-:-:S04]  /*85b0*/  UIMAD UR6, UR39, UR9, UR6 ;  /* 0x00000009270672a4 */ /* 0x000fc8000f8e0206 */
[----:B------:R-:W-:Y:S01]  /*85c0*/  UIADD3 UR6, UR5, UR6, URZ ;  /* 0x0000000605067290 */ /* 0x000fe2000fffe03f */
[----:B------:R-:W-:Y:S01]  /*85d0*/  MOV R2, UR4 ;  /* 0x0000000400027c02 */ /* 0x000fe20008000f00 */
[----:B------:R-:W-:Y:S01]  /*85e0*/  IMAD.U32 R3, RZ, RZ, UR5 ;  /* 0x00000005ff037e24 */ /* 0x000fe2000f8e00ff */
[----:B------:R-:W2:Y:S01]  /*85f0*/  @P0 LDC R9, c[0x0][0xbec] ;  /* 0x0002fb00ff090b82 */ /* 0x000ea20000000800 */
[----:B------:R-:W-:Y:S02]  /*8600*/  ULDC.64 UR4, c[0x0][0xbe0] ;  /* 0x0002f80000047ab9 */ /* 0x000fe40000000a00 */
[----:B------:R-:W-:-:S05]  /*8610*/  IMAD.U32 R3, RZ, RZ, UR6 ;  /* 0x00000006ff037e24 */ /* 0x000fca000f8e00ff */
[----:B------:R-:W3:Y:S01]  /*8620*/  S2UR UR10, SR_CTAID.Y ;  /* 0x00000000000a79c3 */ /* 0x000ee20000002600 */
[----:B0-----:R-:W-:-:S07]  /*8630*/  USHF.R.S32.HI UR8, URZ, 0x1f, UR7 ;  /* 0x0000001f3f087899 */ /* 0x001fce0008011407 */
[----:B------:R-:W3:Y:S01]  /*8640*/  LDC R7, c[0x0][0xc50] ;  /* 0x00031400ff077b82 */ /* 0x000ee20000000800 */
[C---:B-1----:R-:W-:Y:S02]  /*8650*/  IMAD R8, R12.reuse, UR8, RZ ;  /* 0x000000080c087c24 */ /* 0x042fe4000f8e02ff */
[----:B------:R-:W-:-:S04]  /*8660*/  IMAD.WIDE.U32 R2, R12, UR7, R2 ;  /* 0x000000070c027c25 */ /* 0x000fc8000f8e0002 */
[----:B------:R-:W-:Y:S01]  /*8670*/  IMAD R13, R13, UR7, R8 ;  /* 0x000000070d0d7c24 */ /* 0x000fe2000f8e0208 */
[----:B------:R-:W0:Y:S01]  /*8680*/  @P0 LDC R11, c[0x0][0xbf0] ;  /* 0x0002fc00ff0b0b82 */ /* 0x000e220000000800 */
[----:B--2---:R-:W-:-:S04]  /*8690*/  @P0 IMAD.HI.U32 R0, R22, R9, RZ ;  /* 0x0000000916000227 */ /* 0x004fc800078e00ff */
[----:B------:R-:W-:Y:S02]  /*86a0*/  IMAD.IADD R3, R13, 0x1, R3 ;  /* 0x000000010d037824 */ /* 0x000fe400078e0203 */
[----:B---3--:R-:W-:-:S04]  /*86b0*/  IMAD R9, R7, R6, UR10 ;  /* 0x0000000a07097e24 */ /* 0x008fc8000f8e0206 */
[----:B------:R-:W-:Y:S01]  /*86c0*/  IMAD.WIDE.U32 R2, R9, UR4, R2 ;  /* 0x0000000409027c25 */ /* 0x000fe2000f8e0002 */
[----:B0-----:R-:W-:Y:S02]  /*86d0*/  @P0 SHF.R.U32.HI R5, RZ, R11, R0 ;  /* 0x0000000bff050219 */ /* 0x001fe40000011600 */
[----:B------:R-:W-:Y:S02]  /*86e0*/  SHF.R.S32.HI R0, RZ, 0x1f, R9 ;  /* 0x0000001fff007819 */ /* 0x000fe40000011409 */
[C---:B------:R-:W-:Y:S02]  /*86f0*/  IADD3 R7, -R5.reuse, RZ, RZ ;  /* 0x000000ff05077210 */ /* 0x040fe40007ffe1ff */
[----:B------:R-:W-:Y:S01]  /*8700*/  IADD3 R2, P0, R5, R2, RZ ;  /* 0x0000000205027210 */ /* 0x000fe20007f1e0ff */
[----:B------:R-:W-:Y:S02]  /*8710*/  IMAD R0, R0, UR4, RZ ;  /* 0x0000000400007c24 */ /* 0x000fe4000f8e02ff */
[----:B------:R-:W-:-:S02]  /*8720*/  IMAD R7, R4, R7, R22 ;  /* 0x0000000704077224 */ /* 0x000fc400078e0216 */
[----:B------:R-:W-:Y:S01]  /*8730*/  IMAD R4, R9, UR5, R0 ;  /* 0x0000000509047c24 */ /* 0x000fe2000f8e0200 */
[----:B------:R-:W-:Y:S01]  /*8740*/  SHF.R.S32.HI R9, RZ, 0x1f, R5 ;  /* 0x0000001fff097819 */ /* 0x000fe20000011405 */
[----:B------:R-:W-:Y:S01]  /*8750*/  ULDC.64 UR4, c[0x0][0xbc8] ;  /* 0x0002f20000047ab9 */ /* 0x000fe20000000a00 */
[----:B------:R-:W-:Y:S02]  /*8760*/  SHF.R.S32.HI R0, RZ, 0x1f, R7 ;  /* 0x0000001fff007819 */ /* 0x000fe40000011407 */
[----:B------:R-:W-:-:S03]  /*8770*/  IADD3.X R3, R9, R3, R4, P0, !PT ;  /* 0x0000000309037210 */ /* 0x000fc600007fe404 */
[----:B------:R-:W-:Y:S02]  /*8780*/  IMAD R0, R0, UR4, RZ ;  /* 0x0000000400007c24 */ /* 0x000fe4000f8e02ff */
[----:B------:R-:W-:-:S04]  /*8790*/  IMAD.WIDE.U32 R2, R7, UR4, R2 ;  /* 0x0000000407027c25 */ /* 0x000fc8000f8e0002 */
[----:B------:R-:W-:Y:S01]  /*87a0*/  IMAD R5, R7, UR5, R0 ;  /* 0x0000000507057c24 */ /* 0x000fe2000f8e0200 */
[----:B------:R-:W-:Y:S02]  /*87b0*/  ULDC.64 UR4, c[0x0][0xba8] ;  /* 0x0002ea0000047ab9 */ /* 0x000fe40000000a00 */
[----:B------:R-:W-:Y:S01]  /*87c0*/  LEA R4, P0, R2, UR4, 0x2 ;  /* 0x0000000402047c11 */ /* 0x000fe2000f8010ff */
[----:B------:R-:W-:-:S05]  /*87d0*/  IMAD.IADD R3, R3, 0x1, R5 ;  /* 0x0000000103037824 */ /* 0x000fca00078e0205 */
[----:B------:R-:W-:Y:S01]  /*87e0*/  LEA.HI.X R5, R2, UR5, R3, 0x2, P0 ;  /* 0x0000000502057c11 */ /* 0x000fe200080f1403 */
[----:B------:R-:W-:-:S05]  /*87f0*/  IMAD.MOV.U32 R3, RZ, RZ, -0x800000 ;  /* 0xff800000ff037424 */ /* 0x000fca00078e00ff */
[----:B------:R0:W-:Y:S01]  /*8800*/  STG.E desc[UR36][R4.64], R3 ;  /* 0x0000000304007986 */ /* 0x0001e2000c101924 */
[----:B------:R-:W-:Y:S05]  /*8810*/  BRA `(.L_x_10032) ;  /* 0x00000038008c7947 */ /* 0x000fea0003800000 */
.L_x_10030:
[----:B------:R-:W-:-:S08]  /*8820*/  NOP ;  /* 0x0000000000007918 */ /* 0x000fd00000000000 */
[----:B------:R-:W0:-:S00]  /*8830*/  USETMAXREG.DEALLOC.CTAPOOL 0x20 ;  /* 0x00000020000079c8 */ /* 0x000e0000080e0500 */
[----:B0-----:R-:W-:Y:S01]  /*8840*/  LOP3.LUT R18, R0, 0x3, RZ, 0xc0, !PT ;  /* 0x0000000300127812 */ /* 0x001fe200078ec0ff */
[----:B------:R-:W0:Y:S05]  /*8850*/  S2R R24, SR_CTAID.Z ;  /* 0x0000000000187919 */ /* 0x000e2a0000002700 */
[----:B-1----:R-:W1:Y:S01]  /*8860*/  S2UR UR6, SR_CTAID.Y ;  /* 0x00000000000679c3 */ /* 0x002e620000002600 */
        /* <DEDUP_REMOVED lines=13> */
.L_x_10062:
[----:B------:R-:W-:Y:S01]  /*8940*/  ULDC UR7, c[0x0][0xc50] ;  /* 0x0003140000077ab9 */ /* 0x000fe20000000800 */
[----:B------:R-:W-:Y:S01]  /*8950*/  UMOV UR42, UR6 ;  /* 0x00000006002a7c82 */ /* 0x000fe20008000000 */
[----:B------:R-:W-:-:S11]  /*8960*/  UISETP.NE.AND UP0, UPT, UR7, 0x1, UPT ;  /* 0x000000010700788c */ /* 0x000fd6000bf05270 */
[----:B------:R-:W-:Y:S01]  /*8970*/  @UP0 ULDC UR4, c[0x0][0xc54] ;  /* 0x0003150000040ab9 */ /* 0x000fe20000000800 */
[----:B------:R-:W-:Y:S01]  /*8980*/  @UP0 ULDC UR8, c[0x0][0xc58] ;  /* 0x0003160000080ab9 */ /* 0x000fe20000000800 */
[----:B------:R-:W-:-:S04]  /*8990*/  UIMAD.WIDE.U32 UR4, UR6, UR4, URZ ;  /* 0x00000004060472a5 */ /* 0x000fc8000f8e003f */
[----:B------:R-:W-:-:S12]  /*89a0*/  @UP0 USHF.R.U32.HI UR42, URZ, UR8, UR5 ;  /* 0x000000083f2a0299 */ /* 0x000fd80008011605 */
.L_x_10063:
        /* <DEDUP_REMOVED lines=11> */
[----:B------:R-:W-:Y:S01]  /*8a60*/  IMAD.MOV.U32 R19, RZ, RZ, RZ ;  /* 0x000000ffff137224 */ /* 0x000fe200078e00ff */
        /* <DEDUP_REMOVED lines=52> */
.L_x_10065:
[----:B------:R-:W-:Y:S02]  /*8db0*/  UIMAD UR48, UR47, UR39, URZ ;  /* 0x000000272f3072a4 */ /* 0x000fe4000f8e023f */
[----:B------:R-:W-:Y:S02]  /*8dc0*/  IMAD.U32 R3, RZ, RZ, UR39 ;  /* 0x00000027ff037e24 */ /* 0x000fe4000f8e00ff */
[----:B------:R-:W-:Y:S02]  /*8dd0*/  IMAD.MOV.U32 R6, RZ, RZ, 0x1 ;  /* 0x00000001ff067424 */ /* 0x000fe400078e00ff */
[----:B------:R-:W-:-:S05]  /*8de0*/  IMAD.U32 R2, RZ, RZ, UR48 ;  /* 0x00000030ff027e24 */ /* 0x000fca000f8e00ff */
[----:B------:R-:W-:-:S04]  /*8df0*/  VIADDMNMX R2, R2, R3, UR44, PT ;  /* 0x0000002c02027e46 */ /* 0x000fc8000b800103 */
[----:B------:R-:W-:Y:S02]  /*8e00*/  R2UR UR49, R2 ;  /* 0x00000000023172ca */ /* 0x000fe400000e0000 */
[----:B------:R-:W-:-:S11]  /*8e10*/  MOV R2, RZ ;  /* 0x000000ff00027202 */ /* 0x000fd60000000f00 */
        /* <DEDUP_REMOVED lines=19> */
[----:B------:R-:W-:Y:S01]  /*8f50*/  MOV R8, 0x70 ;  /* 0x0000007000087802 */ /* 0x000fe20000000f00 */
[----:B------:R-:W-:-:S02]  /*8f60*/  IMAD.U32 R10, RZ, RZ, UR4 ;  /* 0x00000004ff0a7e24 */ /* 0x000fc4000f8e00ff */
[----:B------:R-:W-:Y:S02]  /*8f70*/  IMAD.U32 R11, RZ, RZ, UR5 ;  /* 0x00000005ff0b7e24 */ /* 0x000fe4000f8e00ff */
[----:B------:R-:W-:Y:S02]  /*8f80*/  IMAD.MOV.U32 R12, RZ, RZ, 0x1 ;  /* 0x00000001ff0c7424 */ /* 0x000fe400078e00ff */
[----:B------:R-:W-:-:S07]  /*8f90*/  IMAD.MOV.U32 R13, RZ, RZ, RZ ;  /* 0x000000ffff0d7224 */ /* 0x000fce00078e00ff */
[----:B------:R-:W-:-:S07]  /*8fa0*/  LEPC R20, `(.L_x_10066) ;  /* 0x000000001014794e */ /* 0x000fce0000000000 */
[----:B0----5:R-:W-:Y:S05]  /*8fb0*/  CALL.ABS.NOINC R2 ;  /* 0x0000000002007343 */ /* 0x021fea0003c00000 */
.L_x_10066:
        /* <DEDUP_REMOVED lines=20> */
.L_x_10068:
        /* <DEDUP_REMOVED lines=15> */
.L_x_10067:
[----:B------:R-:W0:Y:S01]  /*91f0*/  LDC.64 R2, c[0x0][0x9f8] ;  /* 0x00027e00ff027b82 */ /* 0x000e220000000a00 */
[----:B------:R-:W-:-:S07]  /*9200*/  IMAD.MOV.U32 R6, RZ, RZ, R24 ;  /* 0x000000ffff067224 */ /* 0x000fce00078e0018 */
[----:B------:R-:W1:Y:S01]  /*9210*/  LDC R17, c[0x0][0x430] ;  /* 0x00010c00ff117b82 */ /* 0x000e620000000800 */
[----:B------:R-:W-:Y:S02]  /*9220*/  MOV R0, UR49 ;  /* 0x0000003100007c02 */ /* 0x000fe40008000f00 */
[C---:B------:R-:W-:Y:S01]  /*9230*/  LOP3.LUT R20, R22.reuse, 0x7f, RZ, 0xc0, !PT ;  /* 0x0000007f16147812 */ /* 0x040fe200078ec0ff */
[----:B------:R-:W-:Y:S01]  /*9240*/  IMAD.SHL.U32 R23, R22, 0x20, RZ ;  /* 0x0000002016177824 */ /* 0x000fe200078e00ff */
[----:B------:R-:W-:Y:S01]  /*9250*/  ULDC UR4, c[0x0][0x2f4] ;  /* 0x0000bd0000047ab9 */ /* 0x000fe20000000800 */
[----:B0-----:R-:W-:-:S04]  /*9260*/  ISETP.NE.U32.AND P0, PT, R2, RZ, PT ;  /* 0x000000ff0200720c */ /* 0x001fc80003f05070 */
[----:B------:R-:W-:-:S13]  /*9270*/  ISETP.NE.AND.EX P0, PT, R3, RZ, PT, P0 ;  /* 0x000000ff0300720c */ /* 0x000fda0003f05300 */
[----:B------:R-:W0:Y:S02]  /*9280*/  @P0 LDC.64 R2, c[0x0][0x9f8] ;  /* 0x00027e00ff020b82 */ /* 0x000e240000000a00 */
[----:B0-----:R-:W-:-:S05]  /*9290*/  @P0 IMAD.WIDE R2, R24, 0x4, R2 ;  /* 0x0000000418020825 */ /* 0x001fca00078e0202 */
[----:B------:R0:W2:Y:S01]  /*92a0*/  @P0 LDG.E R6, desc[UR36][R2.64] ;  /* 0x0000002402060981 */ /* 0x0000a2000c1e1900 */
[----:B------:R-:W-:Y:S01]  /*92b0*/  VIADD R0, R0, 0xffffffff ;  /* 0xffffffff00007836 */ /* 0x000fe20000000000 */
[----:B------:R-:W-:Y:S02]  /*92c0*/  SHF.R.U32.HI R4, RZ, 0x2, R20 ;  /* 0x00000002ff047819 */ /* 0x000fe40000011614 */
[----:B------:R-:W-:Y:S02]  /*92d0*/  LOP3.LUT R23, R23, 0x60, RZ, 0xc0, !PT ;  /* 0x0000006017177812 */ /* 0x000fe400078ec0ff */
[----:B------:R-:W-:Y:S02]  /*92e0*/  LEA R4, R0, R4, 0x7 ;  /* 0x0000000400047211 */ /* 0x000fe400078e38ff */
[----:B-1----:R-:W-:Y:S02]  /*92f0*/  ISETP.NE.AND P1, PT, R17, 0x1, PT ;  /* 0x000000011100780c */ /* 0x002fe40003f25270 */
[----:B------:R-:W-:Y:S01]  /*9300*/  LOP3.LUT R16, R16, 0xffffffef, RZ, 0xc0, !PT ;  /* 0xffffffef10107812 */ /* 0x000fe200078ec0ff */
[----:B------:R-:W-:-:S04]  /*9310*/  IMAD.IADD R4, R23, 0x1, R4 ;  /* 0x0000000117047824 */ /* 0x000fc800078e0204 */
[C---:B-----5:R-:W-:Y:S01]  /*9320*/  IMAD.IADD R9, R4.reuse, 0x1, R19 ;  /* 0x0000000104097824 */ /* 0x060fe200078e0213 */
[----:B------:R-:W-:-:S04]  /*9330*/  ISETP.GE.AND P0, PT, R4, UR43, PT ;  /* 0x0000002b04007c0c */ /* 0x000fc8000bf06270 */
[----:B------:R-:W-:Y:S01]  /*9340*/  MOV R7, R9 ;  /* 0x0000000900077202 */ /* 0x000fe20000000f00 */
[----:B0-----:R-:W0:Y:S01]  /*9350*/  @P1 LDC R2, c[0x0][0x434] ;  /* 0x00010d00ff021b82 */ /* 0x001e220000000800 */
[----:B------:R-:W-:-:S07]  /*9360*/  @P1 LOP3.LUT R16, R16, 0x10, RZ, 0xfc, !PT ;  /* 0x0000001010101812 */ /* 0x000fce00078efcff */
        /* <DEDUP_REMOVED lines=8> */
[----:B--2---:R-:W-:Y:S01]  /*93f0*/  SHF.R.S32.HI R8, RZ, 0x1f, R6 ;  /* 0x0000001fff087819 */ /* 0x004fe20000011406 */
[----:B------:R-:W-:Y:S04]  /*9400*/  STL [R1], R6 ;  /* 0x0000000601007387 */ /* 0x000fe80000100800 */
[----:B------:R0:W-:Y:S01]  /*9410*/  STL [R1+0x4], R8 ;  /* 0x0000040801007387 */ /* 0x0001e20000100800 */
[----:B---3--:R-:W-:-:S04]  /*9420*/  @!P0 IMAD R2, R8, R10, RZ ;  /* 0x0000000a08028224 */ /* 0x008fc800078e02ff */
[----:B------:R-:W-:Y:S02]  /*9430*/  @!P0 IMAD R11, R6, R11, R2 ;  /* 0x0000000b060b8224 */ /* 0x000fe400078e0202 */
[----:B------:R-:W-:Y:S02]  /*9440*/  @!P0 IMAD.MOV.U32 R2, RZ, RZ, R7 ;  /* 0x000000ffff028224 */ /* 0x000fe400078e0007 */
[----:B0-----:R-:W-:Y:S02]  /*9450*/  IMAD.SHL.U32 R8, R22, 0x8, RZ ;  /* 0x0000000816087824 */ /* 0x001fe400078e00ff */
[----:B------:R-:W-:Y:S01]  /*9460*/  @!P0 IMAD.WIDE.U32 R2, R6, R10, R2 ;  /* 0x0000000a06028225 */ /* 0x000fe200078e0002 */
[----:B------:R-:W-:Y:S02]  /*9470*/  MOV R6, RZ ;  /* 0x000000ff00067202 */ /* 0x000fe40000000f00 */
[----:B------:R-:W-:Y:S01]  /*9480*/  LOP3.LUT R14, R8, 0x18, RZ, 0xc0, !PT ;  /* 0x00000018080e7812 */ /* 0x000fe200078ec0ff */
[----:B------:R-:W-:Y:S01]  /*9490*/  @!P0 IMAD.IADD R3, R3, 0x1, R11 ;  /* 0x0000000103038824 */ /* 0x000fe200078e020b */
[----:B----4-:R-:W-:-:S02]  /*94a0*/  @!P0 LEA R4, P1, R2, R4, 0x2 ;  /* 0x0000000402048211 */ /* 0x010fc400078210ff */
[C---:B------:R-:W-:Y:S02]  /*94b0*/  ISETP.GE.AND P2, PT, R14.reuse, UR4, PT ;  /* 0x000000040e007c0c */ /* 0x040fe4000bf46270 */
[----:B------:R-:W-:Y:S02]  /*94c0*/  LOP3.LUT R13, R14, 0x20, RZ, 0xfc, !PT ;  /* 0x000000200e0d7812 */ /* 0x000fe400078efcff */
[----:B------:R-:W-:Y:S02]  /*94d0*/  @!P0 LEA.HI.X R5, R2, R5, R3, 0x2, P1 ;  /* 0x0000000502058211 */ /* 0x000fe400008f1403 */
[----:B------:R-:W-:Y:S02]  /*94e0*/  LOP3.LUT R12, R14, 0x40, RZ, 0xfc, !PT ;  /* 0x000000400e0c7812 */ /* 0x000fe400078efcff */
[----:B------:R-:W-:Y:S01]  /*94f0*/  ISETP.GE.AND P1, PT, R13, UR4, PT ;  /* 0x000000040d007c0c */ /* 0x000fe2000bf26270 */
[----:B------:R0:W5:Y:S01]  /*9500*/  @!P0 LDG.E R6, desc[UR36][R4.64] ;  /* 0x0000002404068981 */ /* 0x000162000c1e1900 */
[----:B------:R-:W-:-:S03]  /*9510*/  ISETP.GE.AND P0, PT, R12, UR4, PT ;  /* 0x000000040c007c0c */ /* 0x000fc6000bf06270 */
[----:B------:R-:W-:-:S04]  /*9520*/  @P2 LOP3.LUT R16, R16, 0x4, RZ, 0xfc, !PT ;  /* 0x0000000410102812 */ /* 0x000fc800078efcff */
[----:B------:R-:W-:-:S04]  /*9530*/  LOP3.LUT R16, R16, 0xfffffffe, RZ, 0xc0, !PT ;  /* 0xfffffffe10107812 */ /* 0x000fc800078ec0ff */
[----:B------:R-:W-:-:S04]  /*9540*/  LOP3.LUT R16, R16, 0xfffffffd, RZ, 0xc0, !PT ;  /* 0xfffffffd10107812 */ /* 0x000fc800078ec0ff */
[----:B------:R-:W-:-:S04]  /*9550*/  @P1 LOP3.LUT R16, R16, 0x2, RZ, 0xfc, !PT ;  /* 0x0000000210101812 */ /* 0x000fc800078efcff */
[----:B------:R-:W-:Y:S01]  /*9560*/  @P0 LOP3.LUT R16, R16, 0x1, RZ, 0xfc, !PT ;  /* 0x0000000110100812 */ /* 0x000fe200078efcff */
[----:B0-----:R-:W-:Y:S06]  /*9570*/  BRA.DIV UR5, `(.L_x_10069) ;  /* 0x0000002e05b47947 */ /* 0x001fec000b800000 */
.L_x_10111:
[----:B------:R-:W-:Y:S01]  /*9580*/  ULOP3.LUT UR4, UR38, 0x2, URZ, 0xfc, !UPT ;  /* 0x0000000226047892 */ /* 0x000fe2000f8efc3f */
[----:B------:R-:W-:Y:S01]  /*9590*/  IMAD.U32 R29, RZ, RZ, UR42 ;  /* 0x0000002aff1d7e24 */ /* 0x000fe2000f8e00ff */
[----:B------:R-:W-:Y:S01]  /*95a0*/  LOP3.LUT R16, R16, 0xfffffff7, RZ, 0xc0, !PT ;  /* 0xfffffff710107812 */ /* 0x000fe200078ec0ff */
[----:B------:R-:W-:Y:S02]  /*95b0*/  IMAD.MOV R2, RZ, RZ, -R7 ;  /* 0x000000ffff027224 */ /* 0x000fe400078e0a07 */
[----:B------:R-:W-:Y:S01]  /*95c0*/  IMAD.MOV.U32 R26, RZ, RZ, R0 ;  /* 0x000000ffff1a7224 */ /* 0x000fe200078e0000 */
[----:B------:R-:W-:Y:S01]  /*95d0*/  MOV R3, UR4 ;  /* 0x0000000400037c02 */ /* 0x000fe20008000f00 */
[----:B------:R-:W-:Y:S01]  /*95e0*/  IMAD R5, R17, R2, R9 ;  /* 0x0000000211057224 */ /* 0x000fe200078e0209 */
[----:B------:R-:W-:Y:S02]  /*95f0*/  SHF.R.S32.HI R29, RZ, 0x1f, R29 ;  /* 0x0000001fff1d7819 */ /* 0x000fe4000001141d */
[----:B------:R-:W-:-:S13]  /*9600*/  ISETP.NE.AND P0, PT, R3, 0x3, PT ;  /* 0x000000030300780c */ /* 0x000fda0003f05270 */
[----:B------:R-:W-:Y:S01]  /*9610*/  @P0 LOP3.LUT R16, R16, 0x8, RZ, 0xfc, !PT ;  /* 0x0000000810100812 */ /* 0x000fe200078efcff */
[----:B------:R-:W-:Y:S06]  /*9620*/  @!P0 BRA `(.L_x_10070) ;  /* 0x0000000000048947 */ /* 0x000fec0003800000 */
[----:B------:R-:W-:Y:S01]  /*9630*/  BPT.TRAP 0x1 ;  /* 0x000000040000795c */ /* 0x000fe20000300000 */
.L_x_10070:
        /* <DEDUP_REMOVED lines=15> */
[----:B------:R-:W-:Y:S01]  /*9730*/  MOV R11, UR4 ;  /* 0x00000004000b7c02 */ /* 0x000fe20008000f00 */
[----:B------:R-:W0:Y:S01]  /*9740*/  SYNCS.PHASECHK.TRANS64.TRYWAIT P0, [UR45+0x2d840], R9 ;  /* 0x02d84009ff0075a7 */ /* 0x000e22000800016d */
[----:B------:R-:W-:Y:S01]  /*9750*/  UIMAD UR4, UR6, UR4, URZ ;  /* 0x00000004060472a4 */ /* 0x000fe2000f8e023f */
[----:B------:R-:W-:-:S02]  /*9760*/  IMAD.IADD R3, R3, 0x1, R10 ;  /* 0x0000000103037824 */ /* 0x000fc400078e020a */
[----:B------:R-:W-:Y:S01]  /*9770*/  ULDC.64 UR6, c[0x0][0x318] ;  /* 0x0000c60000067ab9 */ /* 0x000fe20000000a00 */
[----:B------:R-:W-:Y:S02]  /*9780*/  UIMAD UR4, UR42, UR5, UR4 ;  /* 0x000000052a0472a4 */ /* 0x000fe4000f8e0204 */
[----:B------:R-:W-:-:S04]  /*9790*/  IMAD.WIDE.U32 R2, R11, UR42, R2 ;  /* 0x0000002a0b027c25 */ /* 0x000fc8000f8e0002 */
[----:B------:R-:W-:Y:S01]  /*97a0*/  VIADD R3, R3, UR4 ;  /* 0x0000000403037c36 */ /* 0x000fe20008000000 */
[----:B------:R-:W-:-:S04]  /*97b0*/  LEA R17, P1, R2, UR6, 0x1 ;  /* 0x0000000602117c11 */ /* 0x000fc8000f8208ff */
[----:B------:R-:W-:Y:S01]  /*97c0*/  LEA.HI.X R18, R2, UR7, R3, 0x1, P1 ;  /* 0x0000000702127c11 */ /* 0x000fe200088f0c03 */
[----:B0-----:R-:W-:Y:S08]  /*97d0*/  @!P0 BRA `(.L_x_10071) ;  /* 0x0000002c003c8947 */ /* 0x001ff00003800000 */
.L_x_10112:
[----:B------:R-:W1:Y:S01]  /*97e0*/  S2R R10, SR_TID.X ;  /* 0x00000000000a7919 */ /* 0x000e620000002100 */
[----:B------:R-:W-:Y:S01]  /*97f0*/  ULDC.64 UR4, c[0x0][0x300] ;  /* 0x0000c00000047ab9 */ /* 0x000fe20000000a00 */
[----:B------:R-:W-:Y:S01]  /*9800*/  R2UR UR6, R29 ;  /* 0x000000001d0672ca */ /* 0x000fe200000e0000 */
[----:B0-----:R-:W-:Y:S01]  /*9810*/  IMAD R2, R7, UR4, RZ ;  /* 0x0000000407027c24 */ /* 0x001fe2000f8e02ff */
[----:B------:R-:W-:Y:S02]  /*9820*/  LOP3.LUT R9, R8, 0xc0, RZ, 0xc0, !PT ;  /* 0x000000c008097812 */ /* 0x000fe400078ec0ff */
[C---:B------:R-:W-:Y:S01]  /*9830*/  LOP3.LUT P4, RZ, R16.reuse, 0x4, RZ, 0xc0, !PT ;  /* 0x0000000410ff7812 */ /* 0x040fe2000788c0ff */
[----:B------:R-:W-:Y:S01]  /*9840*/  IMAD R7, R5, UR5, R2 ;  /* 0x0000000505077c24 */ /* 0x000fe2000f8e0202 */
[----:B------:R-:W-:Y:S01]  /*9850*/  LOP3.LUT R9, R9, 0x18, R8, 0xf8, !PT ;  /* 0x0000001809097812 */ /* 0x000fe200078ef808 */
[----:B------:R-:W-:Y:S01]  /*9860*/  IMAD.WIDE.U32 R2, R5, UR4, RZ ;  /* 0x0000000405027c25 */ /* 0x000fe2000f8e00ff */
[----:B------:R-:W-:Y:S01]  /*9870*/  ULDC.64 UR4, c[0x0][0x310] ;  /* 0x0000c40000047ab9 */ /* 0x000fe20000000a00 */
[----:B------:R-:W-:-:S02]  /*9880*/  LOP3.LUT P3, RZ, R16, 0x2, RZ, 0xc0, !PT ;  /* 0x0000000210ff7812 */ /* 0x000fc4000786c0ff */
[----:B------:R-:W-:Y:S01]  /*9890*/  IMAD.IADD R3, R3, 0x1, R7 ;  /* 0x0000000103037824 */ /* 0x000fe200078e0207 */
[----:B------:R-:W-:Y:S01]  /*98a0*/  SHF.L.U32 R7, R20, 0x3, RZ ;  /* 0x0000000314077819 */ /* 0x000fe200000006ff */
[----:B------:R-:W-:Y:S01]  /*98b0*/  IMAD R5, R4, UR4, RZ ;  /* 0x0000000404057c24 */ /* 0x000fe2000f8e02ff */
[----:B------:R-:W-:Y:S01]  /*98c0*/  LOP3.LUT R28, R9, 0x18, R22, 0x78, !PT ;  /* 0x00000018091c7812 */ /* 0x000fe200078e7816 */
[----:B------:R-:W-:Y:S01]  /*98d0*/  IMAD.WIDE.U32 R2, R6, UR4, R2 ;  /* 0x0000000406027c25 */ /* 0x000fe2000f8e0002 */
[----:B------:R-:W-:Y:S02]  /*98e0*/  LOP3.LUT R7, R7, 0x300, RZ, 0xc0, !PT ;  /* 0x0000030007077812 */ /* 0x000fe400078ec0ff */
[----:B------:R-:W-:Y:S01]  /*98f0*/  LOP3.LUT P2, RZ, R16, 0x1, RZ, 0xc0, !PT ;  /* 0x0000000110ff7812 */ /* 0x000fe2000784c0ff */
[----:B------:R-:W-:Y:S01]  /*9900*/  IMAD R5, R6, UR5, R5 ;  /* 0x0000000506057c24 */ /* 0x000fe2000f8e0205 */
[----:B------:R-:W-:Y:S01]  /*9910*/  LOP3.LUT R4, R7, 0x20, R8, 0xf8, !PT ;  /* 0x0000002007047812 */ /* 0x000fe200078ef808 */
[----:B------:R-:W-:-:S02]  /*9920*/  ULDC.64 UR4, c[0x0][0x308] ;  /* 0x0000c20000047ab9 */ /* 0x000fc40000000a00 */
[----:B------:R-:W-:Y:S01]  /*9930*/  IMAD.IADD R3, R3, 0x1, R5 ;  /* 0x0000000103037824 */ /* 0x000fe200078e0205 */
[----:B------:R-:W-:Y:S01]  /*9940*/  LOP3.LUT R28, R4, R28, RZ, 0xfc, !PT ;  /* 0x0000001c041c7212 */ /* 0x000fe200078efcff */
[----:B------:R-:W-:-:S04]  /*9950*/  IMAD.MOV.U32 R5, RZ, RZ, -0x80 ;  /* 0xffffff80ff057424 */ /* 0x000fc800078e00ff */
[----:B------:R-:W-:Y:S01]  /*9960*/  IMAD R8, R0, R5, UR43 ;  /* 0x0000002b00087e24 */ /* 0x000fe2000f8e0205 */
[----:B------:R-:W-:Y:S01]  /*9970*/  MOV R5, UR4 ;  /* 0x0000000400057c02 */ /* 0x000fe20008000f00 */
[----:B------:R-:W-:Y:S01]  /*9980*/  UIMAD UR4, UR6, UR4, URZ ;  /* 0x00000004060472a4 */ /* 0x000fe2000f8e023f */
[----:B-1----:R-:W-:Y:S02]  /*9990*/  LOP3.LUT R10, R10, 0x7f, RZ, 0xc0, !PT ;  /* 0x0000007f0a0a7812 */ /* 0x002fe400078ec0ff */
[----:B------:R-:W-:Y:S01]  /*99a0*/  ULDC.64 UR6, c[0x0][0x2e8] ;  /* 0x0000ba0000067ab9 */ /* 0x000fe20000000a00 */
[----:B------:R-:W-:Y:S02]  /*99b0*/  UIMAD UR4, UR42, UR5, UR4 ;  /* 0x000000052a0472a4 */ /* 0x000fe4000f8e0204 */
[----:B------:R-:W-:Y:S01]  /*99c0*/  IMAD.WIDE.U32 R2, R5, UR42, R2 ;  /* 0x0000002a05027c25 */ /* 0x000fe2000f8e0002 */
[----:B------:R-:W-:-:S03]  /*99d0*/  SHF.R.U32.HI R10, RZ, 0x2, R10 ;  /* 0x00000002ff0a7819 */ /* 0x000fc6000001160a */
[----:B------:R-:W-:Y:S01]  /*99e0*/  VIADD R9, R3, UR4 ;  /* 0x0000000403097c36 */ /* 0x000fe20008000000 */
[----:B------:R-:W-:Y:S01]  /*99f0*/  LEA R0, P1, R2, UR6, 0x1 ;  /* 0x0000000602007c11 */ /* 0x000fe2000f8208ff */
[----:B------:R-:W-:Y:S01]  /*9a00*/  IMAD.IADD R8, R8, 0x1, -R10 ;  /* 0x0000000108087824 */ /* 0x000fe200078e0a0a */
[----:B------:R-:W-:Y:S02]  /*9a10*/  UMOV UR4, 0xffffffff ;  /* 0xffffffff00047882 */ /* 0x000fe40000000000 */
[----:B------:R-:W-:Y:S02]  /*9a20*/  LEA.HI.X R9, R2, UR7, R9, 0x1, P1 ;  /* 0x0000000702097c11 */ /* 0x000fe400088f0c09 */
[----:B------:R-:W-:Y:S01]  /*9a30*/  ISETP.GE.AND P0, PT, R8, 0x1, PT ;  /* 0x000000010800780c */ /* 0x000fe20003f06270 */
[----:B------:R-:W-:-:S12]  /*9a40*/  BRA.DIV UR4, `(.L_x_10072) ;  /* 0x0000002a04b87947 */ /* 0x000fd8000b800000 */
[----:B------:R-:W0:Y:S01]  /*9a50*/  S2R R10, SR_TID.X ;  /* 0x00000000000a7919 */ /* 0x000e220000002100 */
[----:B------:R-:W-:Y:S02]  /*9a60*/  @P0 LEA R21, R28, UR45, 0x1 ;  /* 0x0000002d1c150c11 */ /* 0x000fe4000f8e08ff */
[----:B------:R-:W-:Y:S01]  /*9a70*/  ISETP.GE.AND P1, PT, R8, 0x21, PT ;  /* 0x000000210800780c */ /* 0x000fe20003f26270 */
[----:B------:R-:W1:Y:S04]  /*9a80*/  SHFL.IDX PT, R6, R9, RZ, 0x1c1f ;  /* 0x001c1fff09067589 */ /* 0x000e6800000e0000 */
[----:B------:R-:W2:Y:S04]  /*9a90*/  SHFL.IDX PT, R14, R0, RZ, 0x1c1f ;  /* 0x001c1fff000e7589 */ /* 0x000ea800000e0000 */
[----:B------:R-:W-:Y:S04]  /*9aa0*/  SHFL.IDX PT, R4, R9, 0x1, 0x1c1f ;  /* 0x003c1f0009047f89 */ /* 0x000fe800000e0000 */
[----:B------:R-:W3:Y:S01]  /*9ab0*/  SHFL.IDX PT, R5, R0, 0x1, 0x1c1f ;  /* 0x003c1f0000057f89 */ /* 0x000ee200000e0000 */
[----:B------:R-:W-:-:S03]  /*9ac0*/  @P1 LEA R27, R28, UR45, 0x1 ;  /* 0x0000002d1c1b1c11 */ /* 0x000fc6000f8e08ff */
[----:B------:R-:W-:Y:S04]  /*9ad0*/  SHFL.IDX PT, R2, R9, 0x2, 0x1c1f ;  /* 0x005c1f0009027f89 */ /* 0x000fe800000e0000 */
[----:B------:R-:W4:Y:S01]  /*9ae0*/  SHFL.IDX PT, R3, R0, 0x2, 0x1c1f ;  /* 0x005c1f0000037f89 */ /* 0x000f2200000e0000 */
[----:B-1----:R-:W-:-:S03]  /*9af0*/  IMAD.MOV.U32 R7, RZ, RZ, R6 ;  /* 0x000000ffff077224 */ /* 0x002fc600078e0006 */
[----:B------:R-:W1:Y:S01]  /*9b00*/  SHFL.IDX PT, R9, R9, 0x3, 0x1c1f ;  /* 0x007c1f0009097f89 */ /* 0x000e6200000e0000 */
[----:B0-----:R-:W-:Y:S01]  /*9b10*/  SHF.L.U32 R10, R10, 0x3, RZ ;  /* 0x000000030a0a7819 */ /* 0x001fe200000006ff */
[----:B--2---:R-:W-:Y:S02]  /*9b20*/  IMAD.MOV.U32 R6, RZ, RZ, R14 ;  /* 0x000000ffff067224 */ /* 0x004fe400078e000e */
[----:B------:R0:W2:Y:S01]  /*9b30*/  SHFL.IDX PT, R14, R0, 0x3, 0x1c1f ;  /* 0x007c1f00000e7f89 */ /* 0x0000a200000e0000 */
[----:B------:R-:W-:Y:S02]  /*9b40*/  LOP3.LUT R10, R10, 0x18, RZ, 0xc0, !PT ;  /* 0x000000180a0a7812 */ /* 0x000fe400078ec0ff */
[----:B---3--:R-:W-:-:S03]  /*9b50*/  LOP3.LUT R5, R5, R4, RZ, 0x3c, !PT ;  /* 0x0000000405057212 */ /* 0x008fc600078e3cff */
[----:B------:R-:W-:Y:S01]  /*9b60*/  @P0 IMAD.WIDE.U32 R6, R10, 0x2, R6 ;  /* 0x000000020a060825 */ /* 0x000fe200078e0006 */
[----:B------:R-:W-:-:S04]  /*9b70*/  LOP3.LUT R4, R5, R4, RZ, 0x3c, !PT ;  /* 0x0000000405047212 */ /* 0x000fc800078e3cff */
[----:B------:R-:W-:Y:S01]  /*9b80*/  @P0 LDGSTS.E.BYPASS.LTC128B.128 [R21+0x15400], desc[UR36][R6.64], !P4 ;  /* 0x1540000006150fae */ /* 0x000fe2000e101d64 */
[----:B----4-:R-:W-:-:S03]  /*9b90*/  LOP3.LUT R3, R3, R2, RZ, 0x3c, !PT ;  /* 0x0000000203037212 */ /* 0x010fc600078e3cff */
[----:B------:R-:W-:Y:S01]  /*9ba0*/  @P0 LDGSTS.E.BYPASS.LTC128B.128 [R21+0x17400], desc[UR36][R6.64+0x40], !P3 ;  /* 0x1740004006150fae */ /* 0x000fe2000d901d64 */
[----:B------:R-:W-:Y:S02]  /*9bb0*/  LOP3.LUT R5, R5, R4, RZ, 0x3c, !PT ;  /* 0x0000000405057212 */ /* 0x000fe400078e3cff */
[C---:B------:R-:W-:Y:S01]  /*9bc0*/  LOP3.LUT R2, R3.reuse, R2, RZ, 0x3c, !PT ;  /* 0x0000000203027212 */ /* 0x040fe200078e3cff */
[----:B------:R3:W-:Y:S01]  /*9bd0*/  @P0 LDGSTS.E.BYPASS.LTC128B.128 [R21+0x19400], desc[UR36][R6.64+0x80], !P2 ;  /* 0x1940008006150fae */ /* 0x0007e2000d101d64 */
[----:B------:R-:W-:Y:S01]  /*9be0*/  ISETP.GE.AND P0, PT, R8, 0x41, PT ;  /* 0x000000410800780c */ /* 0x000fe20003f06270 */
[----:B------:R-:W-:Y:S01]  /*9bf0*/  @P1 IMAD.WIDE.U32 R4, R10, 0x2, R4 ;  /* 0x000000020a041825 */ /* 0x000fe200078e0004 */
[----:B------:R-:W-:-:S04]  /*9c00*/  LOP3.LUT R3, R3, R2, RZ, 0x3c, !PT ;  /* 0x0000000203037212 */ /* 0x000fc800078e3cff */
[----:B------:R0:W-:Y:S04]  /*9c10*/  @P1 LDGSTS.E.BYPASS.LTC128B.128 [R27+0x15c00], desc[UR36][R4.64], !P4 ;  /* 0x15c00000041b1fae */ /* 0x0001e8000e101d64 */
[----:B------:R0:W-:Y:S03]  /*9c20*/  @P1 LDGSTS.E.BYPASS.LTC128B.128 [R27+0x17c00], desc[UR36][R4.64+0x40], !P3 ;  /* 0x17c00040041b1fae */ /* 0x0001e6000d901d64 */
[----:B------:R-:W-:Y:S01]  /*9c30*/  @P0 IMAD.WIDE.U32 R2, R10, 0x2, R2 ;  /* 0x000000020a020825 */ /* 0x000fe200078e0002 */
[----:B---3--:R-:W-:Y:S01]  /*9c40*/  @P0 LEA R7, R28, UR45, 0x1 ;  /* 0x0000002d1c070c11 */ /* 0x008fe2000f8e08ff */
[----:B------:R0:W-:Y:S04]  /*9c50*/  @P1 LDGSTS.E.BYPASS.LTC128B.128 [R27+0x19c00], desc[UR36][R4.64+0x80], !P2 ;  /* 0x19c00080041b1fae */ /* 0x0001e8000d101d64 */
[----:B------:R0:W-:Y:S04]  /*9c60*/  @P0 LDGSTS.E.BYPASS.LTC128B.128 [R7+0x16400], desc[UR36][R2.64], !P4 ;  /* 0x1640000002070fae */ /* 0x0001e8000e101d64 */
[----:B------:R0:W-:Y:S04]  /*9c70*/  @P0 LDGSTS.E.BYPASS.LTC128B.128 [R7+0x18400], desc[UR36][R2.64+0x40], !P3 ;  /* 0x1840004002070fae */ /* 0x0001e8000d901d64 */
[----:B-12---:R0:W-:Y:S02]  /*9c80*/  @P0 LDGSTS.E.BYPASS.LTC128B.128 [R7+0x1a400], desc[UR36][R2.64+0x80], !P2 ;  /* 0x1a40008002070fae */ /* 0x0061e4000d101d64 */
.L_x_10122:
[----:B0-----:R-:W0:Y:S01]  /*9c90*/  S2R R27, SR_TID.X ;  /* 0x00000000001b7919 */ /* 0x001e220000002100 */
[----:B------:R-:W-:Y:S01]  /*9ca0*/  ISETP.GE.AND P0, PT, R8, 0x61, PT ;  /* 0x000000610800780c */ /* 0x000fe20003f06270 */
[----:B------:R-:W-:Y:S02]  /*9cb0*/  IMAD.MOV.U32 R2, RZ, RZ, R14 ;  /* 0x000000ffff027224 */ /* 0x000fe400078e000e */
[----:B------:R-:W-:-:S10]  /*9cc0*/  IMAD.MOV.U32 R3, RZ, RZ, R9 ;  /* 0x000000ffff037224 */ /* 0x000fd400078e0009 */
[----:B------:R-:W-:Y:S02]  /*9cd0*/  @P0 LEA R5, R28, UR45, 0x1 ;  /* 0x0000002d1c050c11 */ /* 0x000fe4000f8e08ff */
[----:B0-----:R-:W-:-:S04]  /*9ce0*/  SHF.L.U32 R27, R27, 0x3, RZ ;  /* 0x000000031b1b7819 */ /* 0x001fc800000006ff */
[----:B------:R-:W-:-:S05]  /*9cf0*/  LOP3.LUT R27, R27, 0x18, RZ, 0xc0, !PT ;  /* 0x000000181b1b7812 */ /* 0x000fca00078ec0ff */
[----:B------:R-:W-:-:S05]  /*9d00*/  @P0 IMAD.WIDE.U32 R2, R27, 0x2, R2 ;  /* 0x000000021b020825 */ /* 0x000fca00078e0002 */
        /* <DEDUP_REMOVED lines=10> */
[----:B------:R-:W-:-:S06]  /*9db0*/  ULOP3.LUT UR4, UR38, 0x2, URZ, 0xfc, !UPT ;  /* 0x0000000226047892 */ /* 0x000fcc000f8efc3f */
[----:B------:R-:W-:-:S04]  /*9dc0*/  MOV R4, UR4 ;  /* 0x0000000400047c02 */ /* 0x000fc80008000f00 */
[----:B------:R-:W-:-:S13]  /*9dd0*/  ISETP.NE.AND P1, PT, R4, 0x3, PT ;  /* 0x000000030400780c */ /* 0x000fda0003f25270 */
[----:B0-----:R-:W-:Y:S05]  /*9de0*/  @!P1 BRA `(.L_x_10073) ;  /* 0x0000000000049947 */ /* 0x001fea0003800000 */
[----:B------:R-:W-:Y:S01]  /*9df0*/  BPT.TRAP 0x1 ;  /* 0x000000040000795c */ /* 0x000fe20000300000 */
.L_x_10073:
        /* <DEDUP_REMOVED lines=30> */
.L_x_10074:
[----:B------:R-:W0:Y:S01]  /*9fe0*/  LDC R20, c[0x0][0x448] ;  /* 0x00011200ff147b82 */ /* 0x000e220000000800 */
[----:B------:R-:W1:Y:S01]  /*9ff0*/  S2R R21, SR_TID.X ;  /* 0x0000000000157919 */ /* 0x000e620000002100 */
[----:B------:R-:W-:Y:S01]  /*a000*/  ULDC.64 UR4, c[0x0][0x2e0] ;  /* 0x0000b80000047ab9 */ /* 0x000fe20000000a00 */
[----:B------:R-:W-:Y:S01]  /*a010*/  IMAD.U32 R4, RZ, RZ, UR40 ;  /* 0x00000028ff047e24 */ /* 0x000fe2000f8e00ff */
[----:B------:R-:W-:Y:S01]  /*a020*/  ULDC.64 UR6, c[0x0][0x2c8] ;  /* 0x0000b20000067ab9 */ /* 0x000fe20000000a00 */
[----:B------:R-:W-:Y:S01]  /*a030*/  IMAD R8, R22, UR4, RZ ;  /* 0x0000000416087c24 */ /* 0x000fe2000f8e02ff */
[----:B------:R-:W2:Y:S01]  /*a040*/  S2R R11, SR_TID.X ;  /* 0x00000000000b7919 */ /* 0x000ea20000002100 */
[----:B------:R-:W-:Y:S02]  /*a050*/  IMAD.U32 R5, RZ, RZ, UR41 ;  /* 0x00000029ff057e24 */ /* 0x000fe4000f8e00ff */
[----:B------:R-:W-:Y:S01]  /*a060*/  IMAD R5, R24, UR5, R8 ;  /* 0x0000000518057c24 */ /* 0x000fe2000f8e0208 */
[----:B------:R-:W3:Y:S01]  /*a070*/  S2R R22, SR_TID.X ;  /* 0x0000000000167919 */ /* 0x000ee20000002100 */
[----:B0-----:R-:W-:-:S02]  /*a080*/  ISETP.NE.AND P0, PT, R20, 0x1, PT ;  /* 0x000000011400780c */ /* 0x001fc40003f05270 */
[----:B-1----:R-:W-:-:S11]  /*a090*/  LOP3.LUT R21, R21, 0x7f, RZ, 0xc0, !PT ;  /* 0x0000007f15157812 */ /* 0x002fd600078ec0ff */
[----:B------:R-:W0:Y:S01]  /*a0a0*/  @P0 LDC R2, c[0x0][0x44c] ;  /* 0x00011300ff020b82 */ /* 0x000e220000000800 */
[----:B------:R-:W-:Y:S01]  /*a0b0*/  SHF.R.U32.HI R21, RZ, 0x2, R21 ;  /* 0x00000002ff157819 */ /* 0x000fe20000011615 */
[----:B--2---:R-:W-:Y:S01]  /*a0c0*/  IMAD.SHL.U32 R11, R11, 0x8, RZ ;  /* 0x000000080b0b7824 */ /* 0x004fe200078e00ff */
[----:B---3--:R-:W-:-:S03]  /*a0d0*/  LOP3.LUT R22, R22, 0x7f, RZ, 0xc0, !PT ;  /* 0x0000007f16167812 */ /* 0x008fc600078ec0ff */
[----:B------:R-:W-:Y:S01]  /*a0e0*/  IMAD.IADD R0, R23, 0x1, R21 ;  /* 0x0000000117007824 */ /* 0x000fe200078e0215 */
[----:B------:R-:W-:Y:S01]  /*a0f0*/  LOP3.LUT R11, R11, 0x18, RZ, 0xc0, !PT ;  /* 0x000000180b0b7812 */ /* 0x000fe200078ec0ff */
[----:B------:R-:W1:Y:S01]  /*a100*/  @P0 LDC R3, c[0x0][0x450] ;  /* 0x00011400ff030b82 */ /* 0x000e620000000800 */
[----:B------:R-:W2:Y:S01]  /*a110*/  S2R R21, SR_TID.X ;  /* 0x0000000000157919 */ /* 0x000ea20000002100 */
[----:B------:R-:W-:Y:S01]  /*a120*/  IMAD R7, R25, 0xc0, R0 ;  /* 0x000000c019077824 */ /* 0x000fe200078e0200 */
[----:B------:R-:W-:Y:S02]  /*a130*/  LOP3.LUT R11, R11, 0x20, RZ, 0xfc, !PT ;  /* 0x000000200b0b7812 */ /* 0x000fe400078efcff */
[----:B------:R-:W-:Y:S01]  /*a140*/  SHF.R.U32.HI R22, RZ, 0x2, R22 ;  /* 0x00000002ff167819 */ /* 0x000fe20000011616 */
[----:B------:R-:W-:Y:S02]  /*a150*/  IMAD.MOV.U32 R6, RZ, RZ, R7 ;  /* 0x000000ffff067224 */ /* 0x000fe400078e0007 */
[----:B------:R-:W3:Y:S01]  /*a160*/  @P0 LDC R9, c[0x0][0x450] ;  /* 0x00011400ff090b82 */ /* 0x000ee20000000800 */
[----:B------:R-:W-:-:S02]  /*a170*/  VIADD R8, R7, 0x80 ;  /* 0x0000008007087836 */ /* 0x000fc40000000000 */
[----:B0-----:R-:W-:Y:S01]  /*a180*/  @P0 IMAD.HI.U32 R0, R7, R2, RZ ;  /* 0x0000000207000227 */ /* 0x001fe200078e00ff */
[----:B------:R-:W-:-:S04]  /*a190*/  MOV R2, R4 ;  /* 0x0000000400027202 */ /* 0x000fc80000000f00 */
[----:B-1----:R-:W-:Y:S02]  /*a1a0*/  @P0 SHF.R.U32.HI R6, RZ, R3, R0 ;  /* 0x00000003ff060219 */ /* 0x002fe40000011600 */
[----:B------:R-:W0:Y:S01]  /*a1b0*/  @P0 LDC R0, c[0x0][0x44c] ;  /* 0x00011300ff000b82 */ /* 0x000e220000000800 */
[----:B------:R-:W-:-:S03]  /*a1c0*/  MOV R3, UR46 ;  /* 0x0000002e00037c02 */ /* 0x000fc60008000f00 */
[----:B------:R-:W-:Y:S01]  /*a1d0*/  IMAD.WIDE.U32 R2, R24, UR4, R2 ;  /* 0x0000000418027c25 */ /* 0x000fe2000f8e0002 */
[----:B------:R-:W-:-:S03]  /*a1e0*/  ULDC.64 UR4, c[0x0][0x2d0] ;  /* 0x0000b40000047ab9 */ /* 0x000fc60000000a00 */
[----:B--2---:R-:W-:Y:S01]  /*a1f0*/  IMAD.SHL.U32 R21, R21, 0x8, RZ ;  /* 0x0000000815157824 */ /* 0x004fe200078e00ff */
[----:B------:R-:W-:-:S04]  /*a200*/  IADD3 R3, R3, R5, RZ ;  /* 0x0000000503037210 */ /* 0x000fc80007ffe0ff */
[----:B------:R-:W-:Y:S01]  /*a210*/  LOP3.LUT R21, R21, 0x18, RZ, 0xc0, !PT ;  /* 0x0000001815157812 */ /* 0x000fe200078ec0ff */
[----:B0-----:R-:W-:-:S04]  /*a220*/  @P0 IMAD.HI.U32 R4, R8, R0, RZ ;  /* 0x0000000008040227 */ /* 0x001fc800078e00ff */
[----:B------:R-:W-:Y:S01]  /*a230*/  IMAD.MOV.U32 R0, RZ, RZ, R8 ;  /* 0x000000ffff007224 */ /* 0x000fe200078e0008 */
[----:B---3--:R-:W-:Y:S01]  /*a240*/  @P0 SHF.R.U32.HI R0, RZ, R9, R4 ;  /* 0x00000009ff000219 */ /* 0x008fe20000011604 */
[--C-:B------:R-:W-:Y:S01]  /*a250*/  IMAD.MOV R9, RZ, RZ, -R6.reuse ;  /* 0x000000ffff097224 */ /* 0x100fe200078e0a06 */
[----:B------:R-:W-:-:S03]  /*a260*/  SHF.R.S32.HI R4, RZ, 0x1f, R6 ;  /* 0x0000001fff047819 */ /* 0x000fc60000011406 */
[----:B------:R-:W-:Y:S02]  /*a270*/  IMAD R7, R20, R9, R7 ;  /* 0x0000000914077224 */ /* 0x000fe400078e0207 */
[----:B------:R-:W-:-:S04]  /*a280*/  IMAD R5, R4, UR4, RZ ;  /* 0x0000000404057c24 */ /* 0x000fc8000f8e02ff */
[C---:B------:R-:W-:Y:S02]  /*a290*/  IMAD R9, R6.reuse, UR5, R5 ;  /* 0x0000000506097c24 */ /* 0x040fe4000f8e0205 */
[----:B------:R-:W-:-:S04]  /*a2a0*/  IMAD.WIDE.U32 R4, R6, UR4, R2 ;  /* 0x0000000406047c25 */ /* 0x000fc8000f8e0002 */
[----:B------:R-:W-:Y:S01]  /*a2b0*/  IMAD.IADD R5, R5, 0x1, R9 ;  /* 0x0000000105057824 */ /* 0x000fe200078e0209 */
[C---:B------:R-:W-:Y:S01]  /*a2c0*/  IADD3 R9, -R0.reuse, RZ, RZ ;  /* 0x000000ff00097210 */ /* 0x040fe20007ffe1ff */
[----:B------:R-:W-:-:S04]  /*a2d0*/  IMAD.WIDE.U32 R2, R0, UR4, R2 ;  /* 0x0000000400027c25 */ /* 0x000fc8000f8e0002 */
[----:B------:R-:W-:Y:S01]  /*a2e0*/  IMAD R6, R20, R9, R8 ;  /* 0x0000000914067224 */ /* 0x000fe200078e0208 */
[----:B------:R-:W-:Y:S01]  /*a2f0*/  SHF.R.S32.HI R9, RZ, 0x1f, R0 ;  /* 0x0000001fff097819 */ /* 0x000fe20000011400 */
[----:B------:R-:W-:Y:S01]  /*a300*/  IMAD.WIDE.U32 R4, R7, UR6, R4 ;  /* 0x0000000607047c25 */ /* 0x000fe2000f8e0004 */
[----:B------:R-:W-:-:S03]  /*a310*/  SHF.R.S32.HI R8, RZ, 0x1f, R7 ;  /* 0x0000001fff087819 */ /* 0x000fc60000011407 */
[----:B------:R-:W-:Y:S02]  /*a320*/  IMAD R9, R9, UR4, RZ ;  /* 0x0000000409097c24 */ /* 0x000fe4000f8e02ff */
[----:B------:R-:W-:Y:S02]  /*a330*/  IMAD R8, R8, UR6, RZ ;  /* 0x0000000608087c24 */ /* 0x000fe4000f8e02ff */
[----:B------:R-:W-:Y:S01]  /*a340*/  IMAD R9, R0, UR5, R9 ;  /* 0x0000000500097c24 */ /* 0x000fe2000f8e0209 */
[----:B------:R-:W-:Y:S01]  /*a350*/  ULDC.64 UR4, c[0x0][0x280] ;  /* 0x0000a00000047ab9 */ /* 0x000fe20000000a00 */
[----:B------:R-:W-:Y:S01]  /*a360*/  IMAD R0, R7, UR7, R8 ;  /* 0x0000000707007c24 */ /* 0x000fe2000f8e0208 */
[----:B------:R-:W-:Y:S01]  /*a370*/  SHF.R.S32.HI R7, RZ, 0x1f, R6 ;  /* 0x0000001fff077819 */ /* 0x000fe20000011406 */
[----:B------:R-:W-:Y:S02]  /*a380*/  IMAD.IADD R3, R3, 0x1, R9 ;  /* 0x0000000103037824 */ /* 0x000fe400078e0209 */
[----:B------:R-:W-:-:S02]  /*a390*/  IMAD.IADD R9, R5, 0x1, R0 ;  /* 0x0000000105097824 */ /* 0x000fc400078e0200 */
[----:B------:R-:W-:Y:S02]  /*a3a0*/  IMAD R7, R7, UR6, RZ ;  /* 0x0000000607077c24 */ /* 0x000fe4000f8e02ff */
[----:B------:R-:W-:-:S04]  /*a3b0*/  IMAD.WIDE.U32 R2, R6, UR6, R2 ;  /* 0x0000000606027c25 */ /* 0x000fc8000f8e0002 */
[----:B------:R-:W-:Y:S01]  /*a3c0*/  IMAD R8, R6, UR7, R7 ;  /* 0x0000000706087c24 */ /* 0x000fe2000f8e0207 */
[----:B------:R-:W-:-:S04]  /*a3d0*/  LEA R7, P0, R4, UR4, 0x1 ;  /* 0x0000000404077c11 */ /* 0x000fc8000f8008ff */
[----:B------:R-:W-:Y:S02]  /*a3e0*/  LEA.HI.X R9, R4, UR5, R9, 0x1, P0 ;  /* 0x0000000504097c11 */ /* 0x000fe400080f0c09 */
[----:B------:R-:W-:Y:S02]  /*a3f0*/  IADD3 R3, R3, R8, RZ ;  /* 0x0000000803037210 */ /* 0x000fe40007ffe0ff */
[C---:B------:R-:W-:Y:S01]  /*a400*/  LEA R10, P0, R2.reuse, UR4, 0x1 ;  /* 0x00000004020a7c11 */ /* 0x040fe2000f8008ff */
[----:B------:R-:W-:Y:S02]  /*a410*/  ULDC UR4, c[0x0][0x2b8] ;  /* 0x0000ae0000047ab9 */ /* 0x000fe40000000800 */
[----:B------:R-:W-:Y:S02]  /*a420*/  ISETP.GE.AND P3, PT, R27, UR4, PT ;  /* 0x000000041b007c0c */ /* 0x000fe4000bf66270 */
[----:B------:R-:W-:Y:S01]  /*a430*/  LEA.HI.X R8, R2, UR5, R3, 0x1, P0 ;  /* 0x0000000502087c11 */ /* 0x000fe200080f0c03 */
[----:B------:R-:W-:Y:S01]  /*a440*/  UMOV UR5, 0xffffffff ;  /* 0xffffffff00057882 */ /* 0x000fe20000000000 */
[----:B------:R-:W-:-:S02]  /*a450*/  ISETP.GE.AND P0, PT, R11, UR4, PT ;  /* 0x000000040b007c0c */ /* 0x000fc4000bf06270 */
[----:B------:R-:W-:-:S04]  /*a460*/  LOP3.LUT R11, R21, 0x40, RZ, 0xfc, !PT ;  /* 0x00000040150b7812 */ /* 0x000fc800078efcff */
[----:B------:R-:W-:Y:S01]  /*a470*/  ISETP.GE.AND P1, PT, R11, UR4, PT ;  /* 0x000000040b007c0c */ /* 0x000fe2000bf26270 */
[----:B------:R-:W-:-:S12]  /*a480*/  BRA.DIV UR5, `(.L_x_10075) ;  /* 0x0000002605907947 */ /* 0x000fd8000b800000 */
[----:B------:R-:W0:Y:S01]  /*a490*/  SHFL.IDX PT, R2, R9, RZ, 0x1c1f ;  /* 0x001c1fff09027589 */ /* 0x000e2200000e0000 */
[----:B------:R-:W-:Y:S01]  /*a4a0*/  ULDC UR4, c[0x0][0x288] ;  /* 0x0000a20000047ab9 */ /* 0x000fe20000000800 */
[----:B------:R-:W-:Y:S01]  /*a4b0*/  IMAD R0, R25, 0xc0, R22 ;  /* 0x000000c019007824 */ /* 0x000fe200078e0216 */
[----:B------:R-:W-:Y:S01]  /*a4c0*/  MOV R24, 0x1 ;  /* 0x0000000100187802 */ /* 0x000fe20000000f00 */
[----:B------:R-:W1:Y:S01]  /*a4d0*/  SHFL.IDX PT, R14, R7, RZ, 0x1c1f ;  /* 0x001c1fff070e7589 */ /* 0x000e6200000e0000 */
[----:B------:R-:W-:Y:S02]  /*a4e0*/  IMAD R6, R20, UR4, RZ ;  /* 0x0000000414067c24 */ /* 0x000fe4000f8e02ff */
[C---:B------:R-:W-:Y:S01]  /*a4f0*/  VIADD R11, R0.reuse, 0x20 ;  /* 0x00000020000b7836 */ /* 0x040fe20000000000 */
[----:B------:R-:W-:Y:S02]  /*a500*/  SHFL.IDX PT, R5, R9, 0x1, 0x1c1f ;  /* 0x003c1f0009057f89 */ /* 0x000fe400000e0000 */
[----:B------:R-:W-:-:S02]  /*a510*/  ISETP.GE.AND P2, PT, R0, R6, PT ;  /* 0x000000060000720c */ /* 0x000fc40003f46270 */
[----:B------:R-:W2:Y:S11]  /*a520*/  SHFL.IDX PT, R4, R7, 0x1, 0x1c1f ;  /* 0x003c1f0007047f89 */ /* 0x000eb600000e0000 */
[----:B------:R-:W-:-:S02]  /*a530*/  @!P2 LEA R21, R28, UR45, 0x1 ;  /* 0x0000002d1c15ac11 */ /* 0x000fc4000f8e08ff */
[----:B0-----:R-:W-:Y:S01]  /*a540*/  MOV R3, R2 ;  /* 0x0000000200037202 */ /* 0x001fe20000000f00 */
[----:B-1----:R-:W-:Y:S02]  /*a550*/  IMAD.MOV.U32 R2, RZ, RZ, R14 ;  /* 0x000000ffff027224 */ /* 0x002fe400078e000e */
[----:B------:R-:W-:Y:S02]  /*a560*/  SHFL.IDX PT, R14, R10, 0x1, 0x1c1f ;  /* 0x003c1f000a0e7f89 */ /* 0x000fe400000e0000 */
[----:B------:R-:W-:-:S05]  /*a570*/  @!P2 IMAD.WIDE.U32 R2, R27, 0x2, R2 ;  /* 0x000000021b02a825 */ /* 0x000fca00078e0002 */
[----:B------:R-:W-:Y:S04]  /*a580*/  @!P2 LDGSTS.E.BYPASS.LTC128B.128 [R21+0xc400], desc[UR36][R2.64], !P3 ;  /* 0x0c4000000215afae */ /* 0x000fe8000d901d64 */
[----:B------:R-:W-:Y:S04]  /*a590*/  @!P2 LDGSTS.E.BYPASS.LTC128B.128 [R21+0xf400], desc[UR36][R2.64+0x40], !P0 ;  /* 0x0f4000400215afae */ /* 0x000fe8000c101d64 */
[----:B------:R0:W-:Y:S01]  /*a5a0*/  @!P2 LDGSTS.E.BYPASS.LTC128B.128 [R21+0x12400], desc[UR36][R2.64+0x80], !P1 ;  /* 0x124000800215afae */ /* 0x0001e2000c901d64 */
[-C--:B------:R-:W-:Y:S02]  /*a5b0*/  ISETP.GE.AND P2, PT, R11, R6.reuse, PT ;  /* 0x000000060b00720c */ /* 0x080fe40003f46270 */
[----:B------:R-:W-:Y:S01]  /*a5c0*/  IADD3 R11, R0, 0x40, RZ ;  /* 0x00000040000b7810 */ /* 0x000fe20007ffe0ff */
[----:B0-----:R-:W-:Y:S10]  /*a5d0*/  SHFL.IDX PT, R3, R9, 0x2, 0x1c1f ;  /* 0x005c1f0009037f89 */ /* 0x001ff400000e0000 */
[----:B--2---:R-:W-:Y:S01]  /*a5e0*/  @!P2 IMAD.WIDE.U32 R4, R27, 0x2, R4 ;  /* 0x000000021b04a825 */ /* 0x004fe200078e0004 */
[----:B------:R-:W-:Y:S01]  /*a5f0*/  @!P2 LEA R25, R28, UR45, 0x1 ;  /* 0x0000002d1c19ac11 */ /* 0x000fe2000f8e08ff */
[----:B------:R-:W0:Y:S04]  /*a600*/  SHFL.IDX PT, R2, R7, 0x2, 0x1c1f ;  /* 0x005c1f0007027f89 */ /* 0x000e2800000e0000 */
        /* <DEDUP_REMOVED lines=8> */
[----:B------:R0:W1:Y:S04]  /*a690*/  SHFL.IDX PT, R4, R7, 0x3, 0x1c1f ;  /* 0x007c1f0007047f89 */ /* 0x00006800000e0000 */
[----:B------:R-:W-:Y:S04]  /*a6a0*/  @!P2 LDGSTS.E.BYPASS.LTC128B.128 [R21+0xd400], desc[UR36][R2.64], !P3 ;  /* 0x0d4000000215afae */ /* 0x000fe8000d901d64 */
[----:B------:R-:W-:Y:S01]  /*a6b0*/  @!P2 LDGSTS.E.BYPASS.LTC128B.128 [R21+0x10400], desc[UR36][R2.64+0x40], !P0 ;  /* 0x104000400215afae */ /* 0x000fe2000c101d64 */
[----:B0-----:R-:W-:-:S03]  /*a6c0*/  VIADD R7, R0, 0x80 ;  /* 0x0000008000077836 */ /* 0x001fc60000000000 */
[----:B------:R0:W-:Y:S01]  /*a6d0*/  @!P2 LDGSTS.E.BYPASS.LTC128B.128 [R21+0x13400], desc[UR36][R2.64+0x80], !P1 ;  /* 0x134000800215afae */ /* 0x0001e2000c901d64 */
[----:B------:R-:W-:-:S03]  /*a6e0*/  ISETP.GE.AND P2, PT, R11, R6, PT ;  /* 0x000000060b00720c */ /* 0x000fc60003f46270 */
[----:B0-----:R-:W-:Y:S10]  /*a6f0*/  SHFL.IDX PT, R3, R8, RZ, 0x1c1f ;  /* 0x001c1fff08037589 */ /* 0x001ff400000e0000 */
[----:B-1----:R-:W-:Y:S01]  /*a700*/  @!P2 IMAD.WIDE.U32 R4, R27, 0x2, R4 ;  /* 0x000000021b04a825 */ /* 0x002fe200078e0004 */
[----:B------:R-:W-:Y:S01]  /*a710*/  @!P2 LEA R25, R28, UR45, 0x1 ;  /* 0x0000002d1c19ac11 */ /* 0x000fe2000f8e08ff */
[----:B------:R-:W0:Y:S04]  /*a720*/  SHFL.IDX PT, R2, R10, RZ, 0x1c1f ;  /* 0x001c1fff0a027589 */ /* 0x000e2800000e0000 */
        /* <DEDUP_REMOVED lines=10> */
.L_x_10135:
[----:B------:R-:W-:Y:S01]  /*a7d0*/  VIADD R5, R0, 0xa0 ;  /* 0x000000a000057836 */ /* 0x000fe20000000000 */
[----:B------:R-:W-:Y:S01]  /*a7e0*/  BSSY B0, `(.L_x_10076) ;  /* 0x000000d000007945 */ /* 0x000fe20003800000 */
[----:B-1----:R-:W-:Y:S01]  /*a7f0*/  IMAD.MOV.U32 R2, RZ, RZ, R14 ;  /* 0x000000ffff027224 */ /* 0x002fe200078e000e */
[----:B--2---:R-:W-:Y:S02]  /*a800*/  MOV R3, R4 ;  /* 0x0000000400037202 */ /* 0x004fe40000000f00 */
        /* <DEDUP_REMOVED lines=10> */
.L_x_10077:
[----:B------:R-:W-:Y:S05]  /*a8b0*/  BSYNC B0 ;  /* 0x0000000000007941 */ /* 0x000fea0003800000 */
.L_x_10076:
[----:B------:R-:W-:Y:S01]  /*a8c0*/  NOP ;  /* 0x0000000000007918 */ /* 0x000fe20000000000 */
[----:B------:R-:W-:Y:S01]  /*a8d0*/  SYNCS.ARRIVE.TRANS64.RED.A0T1 RZ, [UR45+0x2d800], RZ ;  /* 0x02d800ffffff79a7 */ /* 0x000fe2000820042d */
[----:B------:R-:W-:Y:S01]  /*a8e0*/  IMAD.MOV.U32 R0, RZ, RZ, 0x1 ;  /* 0x00000001ff007424 */ /* 0x000fe200078e00ff */
[----:B------:R-:W-:Y:S04]  /*a8f0*/  ARRIVES.LDGSTSBAR.64.TRANSCNT [UR45+0x2d800] ;  /* 0x02d80000ff0079b0 */ /* 0x000fe80008000aad */
[----:B------:R-:W-:Y:S01]  /*a900*/  SHF.L.U32 R0, R0, 0x1f, RZ ;  /* 0x0000001f00007819 */ /* 0x000fe200000006ff */
[----:B------:R-:W-:Y:S01]  /*a910*/  NOP ;  /* 0x0000000000007918 */ /* 0x000fe20000000000 */
[----:B------:R-:W-:Y:S02]  /*a920*/  SYNCS.ARRIVE.TRANS64.A1T0 RZ, [UR45+0x2d800], RZ ;  /* 0x02d800ffffff79a7 */ /* 0x000fe4000810002d */
[----:B------:R-:W1:Y:S02]  /*a930*/  SYNCS.PHASECHK.TRANS64.TRYWAIT P0, [UR45+0x2d820], R0 ;  /* 0x02d82000ff0075a7 */ /* 0x000e64000800016d */
[----:B-1----:R-:W-:Y:S05]  /*a940*/  @!P0 BRA `(.L_x_10078) ;  /* 0x0000002800488947 */ /* 0x002fea0003800000 */
.L_x_10136:
[----:B------:R-:W-:Y:S01]  /*a950*/  UIADD3 UR4, UR49, -0x2, URZ ;  /* 0xfffffffe31047890 */ /* 0x000fe2000fffe03f */
[----:B------:R-:W-:-:S03]  /*a960*/  IMAD.MOV.U32 R21, RZ, RZ, RZ ;  /* 0x000000ffff157224 */ /* 0x000fc600078e00ff */
[----:B------:R-:W-:-:S06]  /*a970*/  UISETP.GE.AND UP0, UPT, UR4, UR48, UPT ;  /* 0x000000300400728c */ /* 0x000fcc000bf06270 */
[----:B------:R-:W-:-:S13]  /*a980*/  PLOP3.LUT P0, PT, PT, PT, UP0, 0x80, 0x0 ;  /* 0x000000000000781c */ /* 0x000fda0003f0f008 */
[----:B------:R-:W-:Y:S05]  /*a990*/  @!P0 BRA `(.L_x_10079) ;  /* 0x0000000c00e08947 */ /* 0x000fea0003800000 */
[----:B0-----:R-:W0:Y:S01]  /*a9a0*/  S2R R2, SR_TID.X ;  /* 0x0000000000027919 */ /* 0x001e220000002100 */
[----:B------:R-:W-:Y:S01]  /*a9b0*/  UIADD3 UR4, UR47, 0x1, URZ ;  /* 0x000000012f047890 */ /* 0x000fe2000fffe03f */
[----:B------:R-:W-:Y:S01]  /*a9c0*/  LOP3.LUT R3, RZ, UR44, RZ, 0x33, !PT ;  /* 0x0000002cff037c12 */ /* 0x000fe2000f8e33ff */
[----:B------:R-:W-:Y:S01]  /*a9d0*/  BSSY B0, `(.L_x_10079) ;  /* 0x00000f4000007945 */ /* 0x000fe20003800000 */
[----:B------:R-:W1:Y:S01]  /*a9e0*/  S2R R4, SR_TID.X ;  /* 0x0000000000047919 */ /* 0x000e620000002100 */
[----:B------:R-:W-:Y:S01]  /*a9f0*/  UIMAD UR4, UR4, UR39, URZ ;  /* 0x00000027040472a4 */ /* 0x000fe2000f8e023f */
[----:B------:R-:W-:Y:S02]  /*aa00*/  IMAD.MOV.U32 R22, RZ, RZ, 0x1 ;  /* 0x00000001ff167424 */ /* 0x000fe400078e00ff */
[----:B------:R-:W-:-:S03]  /*aa10*/  IMAD.MOV.U32 R20, RZ, RZ, RZ ;  /* 0x000000ffff147224 */ /* 0x000fc600078e00ff */
[----:B------:R-:W-:Y:S01]  /*aa20*/  LOP3.LUT R0, RZ, UR4, RZ, 0x33, !PT ;  /* 0x00000004ff007c12 */ /* 0x000fe2000f8e33ff */
[----:B------:R-:W-:-:S03]  /*aa30*/  ULDC UR4, c[0x0][0x2f4] ;  /* 0x0000bd0000047ab9 */ /* 0x000fc60000000800 */
[----:B------:R-:W-:-:S04]  /*aa40*/  VIMNMX R0, R0, R3, !PT ;  /* 0x0000000300007248 */ /* 0x000fc80007fe0100 */
[----:B------:R-:W-:Y:S02]  /*aa50*/  IADD3 R26, -R0, -0x2, RZ ;  /* 0xfffffffe001a7810 */ /* 0x000fe40007ffe1ff */
[----:B0-----:R-:W-:-:S04]  /*aa60*/  LOP3.LUT R2, R2, 0x7f, RZ, 0xc0, !PT ;  /* 0x0000007f02027812 */ /* 0x001fc800078ec0ff */
[----:B------:R-:W-:Y:S01]  /*aa70*/  SHF.R.U32.HI R2, RZ, 0x2, R2 ;  /* 0x00000002ff027819 */ /* 0x000fe20000011602 */
[----:B-1----:R-:W-:-:S03]  /*aa80*/  IMAD.SHL.U32 R4, R4, 0x8, RZ ;  /* 0x0000000804047824 */ /* 0x002fc600078e00ff */
[----:B------:R-:W-:Y:S02]  /*aa90*/  IADD3 R19, R23, R19, R2 ;  /* 0x0000001317137210 */ /* 0x000fe40007ffe002 */
[----:B------:R-:W-:Y:S02]  /*aaa0*/  IADD3 R3, -R2, UR43, RZ ;  /* 0x0000002b02037c10 */ /* 0x000fe4000fffe1ff */
[----:B------:R-:W0:Y:S01]  /*aab0*/  S2R R2, SR_TID.X ;  /* 0x0000000000027919 */ /* 0x000e220000002100 */
[----:B------:R-:W-:Y:S02]  /*aac0*/  LOP3.LUT R4, R4, 0x18, RZ, 0xc0, !PT ;  /* 0x0000001804047812 */ /* 0x000fe400078ec0ff */
[----:B------:R-:W-:Y:S01]  /*aad0*/  IADD3 R19, R19, -0x180, RZ ;  /* 0xfffffe8013137810 */ /* 0x000fe20007ffe0ff */
[----:B------:R-:W-:Y:S01]  /*aae0*/  IMAD R3, R0, 0x80, R3 ;  /* 0x0000008000037824 */ /* 0x000fe200078e0203 */
[----:B------:R-:W-:-:S03]  /*aaf0*/  LOP3.LUT R4, R4, 0x20, RZ, 0xfc, !PT ;  /* 0x0000002004047812 */ /* 0x000fc600078efcff */
[----:B------:R-:W-:Y:S01]  /*ab00*/  IMAD R10, R0, -0x80, R19 ;  /* 0xffffff80000a7824 */ /* 0x000fe200078e0213 */
[----:B------:R-:W-:Y:S02]  /*ab10*/  ISETP.GE.AND P2, PT, R4, UR4, PT ;  /* 0x0000000404007c0c */ /* 0x000fe4000bf46270 */
[----:B------:R-:W-:Y:S02]  /*ab20*/  IADD3 R0, R3, 0x100, RZ ;  /* 0x0000010003007810 */ /* 0x000fe40007ffe0ff */
[----:B0-----:R-:W-:-:S04]  /*ab30*/  SHF.L.U32 R2, R2, 0x3, RZ ;  /* 0x0000000302027819 */ /* 0x001fc800000006ff */
[----:B------:R-:W-:-:S04]  /*ab40*/  LOP3.LUT R2, R2, 0x18, RZ, 0xc0, !PT ;  /* 0x0000001802027812 */ /* 0x000fc800078ec0ff */
[C---:B------:R-:W-:Y:S02]  /*ab50*/  ISETP.GE.AND P3, PT, R2.reuse, UR4, PT ;  /* 0x0000000402007c0c */ /* 0x040fe4000bf66270 */
[----:B------:R-:W-:-:S04]  /*ab60*/  LOP3.LUT R2, R2, 0x40, RZ, 0xfc, !PT ;  /* 0x0000004002027812 */ /* 0x000fc800078efcff */
[----:B------:R-:W-:-:S13]  /*ab70*/  ISETP.GE.AND P1, PT, R2, UR4, PT ;  /* 0x0000000402007c0c */ /* 0x000fda000bf26270 */
.L_x_10092:
[----:B------:R-:W2:Y:S01]  /*ab80*/  LDL R7, [R1+0x4] ;  /* 0x0000040001077983 */ /* 0x000ea20000100800 */
[----:B------:R-:W0:Y:S03]  /*ab90*/  LDC R2, c[0x0][0x430] ;  /* 0x00010c00ff027b82 */ /* 0x000e260000000800 */
[----:B------:R-:W3:Y:S01]  /*aba0*/  LDL R6, [R1] ;  /* 0x0000000001067983 */ /* 0x000ee20000100800 */
[----:B------:R-:W-:Y:S01]  /*abb0*/  IMAD.MOV.U32 R4, RZ, RZ, R10 ;  /* 0x000000ffff047224 */ /* 0x000fe200078e000a */
[----:B------:R-:W-:Y:S01]  /*abc0*/  ULDC.64 UR4, c[0x0][0x428] ;  /* 0x00010a0000047ab9 */ /* 0x000fe20000000a00 */
[----:B0-----:R-:W-:-:S13]  /*abd0*/  ISETP.NE.AND P0, PT, R2, 0x1, PT ;  /* 0x000000010200780c */ /* 0x001fda0003f05270 */
[----:B------:R-:W0:Y:S08]  /*abe0*/  @P0 LDC R3, c[0x0][0x434] ;  /* 0x00010d00ff030b82 */ /* 0x000e300000000800 */
[----:B------:R-:W1:Y:S01]  /*abf0*/  @P0 LDC R5, c[0x0][0x438] ;  /* 0x00010e00ff050b82 */ /* 0x000e620000000800 */
[----:B0-----:R-:W-:-:S05]  /*ac00*/  @P0 IMAD.HI.U32 R2, R10, R3, RZ ;  /* 0x000000030a020227 */ /* 0x001fca00078e00ff */
[----:B-1----:R-:W-:-:S04]  /*ac10*/  @P0 SHF.R.U32.HI R4, RZ, R5, R2 ;  /* 0x00000005ff040219 */ /* 0x002fc80000011602 */
[----:B------:R-:W-:Y:S01]  /*ac20*/  SHF.R.S32.HI R3, RZ, 0x1f, R4 ;  /* 0x0000001fff037819 */ /* 0x000fe20000011404 */
[----:B--2---:R-:W-:-:S04]  /*ac30*/  IMAD R2, R7, UR4, RZ ;  /* 0x0000000407027c24 */ /* 0x004fc8000f8e02ff */
[----:B---3--:R-:W-:Y:S02]  /*ac40*/  IMAD R5, R6, UR5, R2 ;  /* 0x0000000506057c24 */ /* 0x008fe4000f8e0202 */
[----:B------:R-:W-:-:S04]  /*ac50*/  IMAD.MOV.U32 R2, RZ, RZ, R4 ;  /* 0x000000ffff027224 */ /* 0x000fc800078e0004 */
[----:B------:R-:W-:Y:S01]  /*ac60*/  IMAD.WIDE.U32 R2, R6, UR4, R2 ;  /* 0x0000000406027c25 */ /* 0x000fe2000f8e0002 */
[----:B------:R-:W-:-:S04]  /*ac70*/  ULDC.64 UR4, c[0x0][0x418] ;  /* 0x0001060000047ab9 */ /* 0x000fc80000000a00 */
[----:B------:R-:W-:Y:S02]  /*ac80*/  IADD3 R3, R5, R3, RZ ;  /* 0x0000000305037210 */ /* 0x000fe40007ffe0ff */
[----:B------:R-:W-:-:S04]  /*ac90*/  LEA R6, P0, R2, UR4, 0x2 ;  /* 0x0000000402067c11 */ /* 0x000fc8000f8010ff */
[----:B------:R-:W-:-:S05]  /*aca0*/  LEA.HI.X R7, R2, UR5, R3, 0x2, P0 ;  /* 0x0000000502077c11 */ /* 0x000fca00080f1403 */
[----:B------:R-:W2:Y:S01]  /*acb0*/  LDG.E R6, desc[UR36][R6.64] ;  /* 0x0000002406067981 */ /* 0x000ea2000c1e1900 */
[----:B------:R-:W-:-:S06]  /*acc0*/  ULOP3.LUT UR6, UR38, 0x2, URZ, 0xfc, !UPT ;  /* 0x0000000226067892 */ /* 0x000fcc000f8efc3f */
[----:B------:R-:W-:Y:S02]  /*acd0*/  IMAD.U32 R8, RZ, RZ, UR6 ;  /* 0x00000006ff087e24 */ /* 0x000fe4000f8e00ff */
[----:B------:R-:W-:-:S03]  /*ace0*/  VIADD R21, R20, 0x1 ;  /* 0x0000000114157836 */ /* 0x000fc60000000000 */
        /* <DEDUP_REMOVED lines=8> */
.L_x_10080:
[----:B------:R-:W-:Y:S01]  /*ad70*/  LEA R7, R21, UR45, 0x3 ;  /* 0x0000002d15077c11 */ /* 0x000fe2000f8e18ff */
[----:B------:R-:W-:Y:S01]  /*ad80*/  BSSY B1, `(.L_x_10081) ;  /* 0x0000004000017945 */ /* 0x000fe20003800000 */
[----:B------:R-:W-:-:S04]  /*ad90*/  SHF.L.U32 R2, R24, 0x1f, RZ ;  /* 0x0000001f18027819 */ /* 0x000fc800000006ff */
[----:B------:R-:W0:Y:S02]  /*ada0*/  SYNCS.PHASECHK.TRANS64.TRYWAIT P0, [R7+URZ+0x2d840], R2 ;  /* 0x02d84002070075a7 */ /* 0x000e24000800017f */
[----:B0-----:R-:W-:Y:S05]  /*adb0*/  @!P0 BRA `(.L_x_10082) ;  /* 0x0000002400448947 */ /* 0x001fea0003800000 */
.L_x_10137:
[----:B------:R-:W-:Y:S05]  /*adc0*/  BSYNC B1 ;  /* 0x0000000000017941 */ /* 0x000fea0003800000 */
.L_x_10081:
[----:B------:R-:W-:Y:S01]  /*add0*/  ULDC UR4, c[0x0][0x430] ;  /* 0x00010c0000047ab9 */ /* 0x000fe20000000800 */
[----:B------:R-:W-:Y:S01]  /*ade0*/  R2UR UR6, R29 ;  /* 0x000000001d0672ca */ /* 0x000fe200000e0000 */
[----:B------:R-:W-:Y:S01]  /*adf0*/  UIADD3 UR4, -UR4, URZ, URZ ;  /* 0x0000003f04047290 */ /* 0x000fe2000fffe13f */
[C---:B------:R-:W-:Y:S02]  /*ae00*/  LOP3.LUT P5, RZ, R16.reuse, 0x2, RZ, 0xc0, !PT ;  /* 0x0000000210ff7812 */ /* 0x040fe400078ac0ff */
        /* <DEDUP_REMOVED lines=13> */
[----:B------:R-:W-:Y:S01]  /*aee0*/  IMAD.U32 R9, RZ, RZ, UR4 ;  /* 0x00000004ff097e24 */ /* 0x000fe2000f8e00ff */
[----:B------:R-:W-:Y:S01]  /*aef0*/  UIMAD UR4, UR6, UR4, URZ ;  /* 0x00000004060472a4 */ /* 0x000fe2000f8e023f */
[----:B------:R-:W-:Y:S02]  /*af00*/  IMAD.IADD R3, R3, 0x1, R4 ;  /* 0x0000000103037824 */ /* 0x000fe400078e0204 */
[----:B------:R-:W-:Y:S01]  /*af10*/  ULDC.64 UR6, c[0x0][0x2e8] ;  /* 0x0000ba0000067ab9 */ /* 0x000fe20000000a00 */
[----:B------:R-:W-:Y:S02]  /*af20*/  UIMAD UR4, UR42, UR5, UR4 ;  /* 0x000000052a0472a4 */ /* 0x000fe4000f8e0204 */
[----:B------:R-:W-:-:S04]  /*af30*/  IMAD.WIDE.U32 R2, R9, UR42, R2 ;  /* 0x0000002a09027c25 */ /* 0x000fc8000f8e0002 */
[----:B------:R-:W-:Y:S01]  /*af40*/  IMAD R9, R21, 0x3000, R28 ;  /* 0x0000300015097824 */ /* 0x000fe200078e021c */
[----:B------:R-:W-:Y:S01]  /*af50*/  IADD3 R19, R3, UR4, RZ ;  /* 0x0000000403137c10 */ /* 0x000fe2000fffe0ff */
[----:B------:R-:W-:Y:S01]  /*af60*/  UMOV UR4, 0xffffffff ;  /* 0xffffffff00047882 */ /* 0x000fe20000000000 */
[----:B------:R-:W-:-:S04]  /*af70*/  LEA R8, P0, R2, UR6, 0x1 ;  /* 0x0000000602087c11 */ /* 0x000fc8000f8008ff */
[----:B------:R-:W-:Y:S01]  /*af80*/  LEA.HI.X R19, R2, UR7, R19, 0x1, P0 ;  /* 0x0000000702137c11 */ /* 0x000fe200080f0c13 */
[----:B------:R-:W-:Y:S08]  /*af90*/  BRA.DIV UR4, `(.L_x_10083) ;  /* 0x0000002204e07947 */ /* 0x000ff0000b800000 */
[----:B------:R-:W0:Y:S01]  /*afa0*/  S2R R11, SR_TID.X ;  /* 0x00000000000b7919 */ /* 0x000e220000002100 */
[----:B------:R-:W-:Y:S02]  /*afb0*/  LOP3.LUT P6, RZ, R16, 0x4, RZ, 0xc0, !PT ;  /* 0x0000000410ff7812 */ /* 0x000fe400078cc0ff */
[----:B------:R-:W-:Y:S01]  /*afc0*/  LEA R9, R9, UR45, 0x1 ;  /* 0x0000002d09097c11 */ /* 0x000fe2000f8e08ff */
[----:B------:R-:W1:Y:S04]  /*afd0*/  SHFL.IDX PT, R2, R8, RZ, 0x1c1f ;  /* 0x001c1fff08027589 */ /* 0x000e6800000e0000 */
[----:B------:R-:W2:Y:S04]  /*afe0*/  SHFL.IDX PT, R3, R19, RZ, 0x1c1f ;  /* 0x001c1fff13037589 */ /* 0x000ea800000e0000 */
[----:B------:R-:W-:Y:S01]  /*aff0*/  SHFL.IDX PT, R27, R19, 0x2, 0x1c1f ;  /* 0x005c1f00131b7f89 */ /* 0x000fe200000e0000 */
[----:B0-----:R-:W-:-:S05]  /*b000*/  IMAD.SHL.U32 R11, R11, 0x8, RZ ;  /* 0x000000080b0b7824 */ /* 0x001fca00078e00ff */
[----:B------:R-:W-:-:S05]  /*b010*/  LOP3.LUT R11, R11, 0x18, RZ, 0xc0, !PT ;  /* 0x000000180b0b7812 */ /* 0x000fca00078ec0ff */
[----:B------:R-:W-:-:S05]  /*b020*/  IMAD.SHL.U32 R4, R11, 0x2, RZ ;  /* 0x000000020b047824 */ /* 0x000fca00078e00ff */
[----:B-1----:R-:W-:-:S04]  /*b030*/  IADD3 R2, P0, R2, R4, RZ ;  /* 0x0000000402027210 */ /* 0x002fc80007f1e0ff */
[----:B--2---:R-:W-:-:S05]  /*b040*/  IADD3.X R3, RZ, R3, RZ, P0, !PT ;  /* 0x00000003ff037210 */ /* 0x004fca00007fe4ff */
        /* <DEDUP_REMOVED lines=18> */
.L_x_10147:
[----:B------:R-:W-:Y:S02]  /*b170*/  LOP3.LUT P6, RZ, R16, 0x4, RZ, 0xc0, !PT ;  /* 0x0000000410ff7812 */ /* 0x000fe400078cc0ff */
[----:B--2---:R-:W-:-:S04]  /*b180*/  IADD3 R2, P0, R2, R4, RZ ;  /* 0x0000000402027210 */ /* 0x004fc80007f1e0ff */
[----:B------:R-:W-:Y:S02]  /*b190*/  IADD3.X R3, RZ, R27, RZ, P0, !PT ;  /* 0x0000001bff037210 */ /* 0x000fe400007fe4ff */
        /* <DEDUP_REMOVED lines=8> */
.L_x_10084:
[----:B------:R-:W-:Y:S02]  /*b220*/  PLOP3.LUT P4, PT, P4, P0, PT, 0xa2, 0x0 ;  /* 0x000000000000781c */ /* 0x000fe40002781472 */
[----:B------:R-:W-:-:S08]  /*b230*/  @P0 R2UR P4, UR4, R7 ;  /* 0x00000000070402ca */ /* 0x000fd00000080000 */
[----:B------:R-:W-:-:S05]  /*b240*/  @P0 PLOP3.LUT P0, PT, P4, PT, PT, 0x80, 0x0 ;  /* 0x000000000000081c */ /* 0x000fca000270f070 */
[----:B------:R-:W-:Y:S01]  /*b250*/  @!P4 SYNCS.ARRIVE.TRANS64.RED.A0T1 RZ, [UR4+0x2d830], RZ ;  /* 0x02d830ffffffc9a7 */ /* 0x000fe20008200404 */
[----:B------:R-:W-:Y:S07]  /*b260*/  @!P4 ARRIVES.LDGSTSBAR.64.TRANSCNT [UR4+0x2d830] ;  /* 0x02d83000ff00c9b0 */ /* 0x000fee0008000a84 */
[----:B------:R-:W-:Y:S05]  /*b270*/  @P0 BRA.U.ANY `(.L_x_10084) ;  /* 0xfffffffd00e80947 */ /* 0x000fea000393ffff */
[----:B------:R-:W-:Y:S01]  /*b280*/  NOP ;  /* 0x0000000000007918 */ /* 0x000fe20000000000 */
[----:B------:R-:W-:-:S06]  /*b290*/  ULOP3.LUT UR5, UR38, 0x2, URZ, 0xfc, !UPT ;  /* 0x0000000226057892 */ /* 0x000fcc000f8efc3f */
[----:B-1----:R-:W-:-:S05]  /*b2a0*/  IMAD.U32 R2, RZ, RZ, UR5 ;  /* 0x00000005ff027e24 */ /* 0x002fca000f8e00ff */
[----:B------:R-:W-:-:S13]  /*b2b0*/  ISETP.NE.AND P5, PT, R2, 0x3, PT ;  /* 0x000000030200780c */ /* 0x000fda0003fa5270 */
[----:B------:R-:W-:Y:S05]  /*b2c0*/  @!P5 BRA `(.L_x_10085) ;  /* 0x000000000004d947 */ /* 0x000fea0003800000 */
[----:B------:R-:W-:Y:S01]  /*b2d0*/  BPT.TRAP 0x1 ;  /* 0x000000040000795c */ /* 0x000fe20000300000 */
.L_x_10085:
[----:B------:R1:W-:Y:S01]  /*b2e0*/  SYNCS.ARRIVE.TRANS64.A1T0 RZ, [R7+URZ+0x2d830], RZ ;  /* 0x02d830ff07ff79a7 */ /* 0x0003e2000810003f */
[----:B------:R-:W-:Y:S05]  /*b2f0*/  @!P5 BRA `(.L_x_10086) ;  /* 0x000000000004d947 */ /* 0x000fea0003800000 */
[----:B------:R-:W-:Y:S01]  /*b300*/  BPT.TRAP 0x1 ;  /* 0x000000040000795c */ /* 0x000fe20000300000 */
.L_x_10086:
[----:B------:R-:W-:Y:S01]  /*b310*/  SHF.L.U32 R2, R22, 0x1f, RZ ;  /* 0x0000001f16027819 */ /* 0x000fe200000006ff */
[----:B------:R-:W-:Y:S01]  /*b320*/  BSSY B1, `(.L_x_10087) ;  /* 0x0000004000017945 */ /* 0x000fe20003800000 */
[----:B-1----:R-:W-:-:S04]  /*b330*/  LEA R7, R20, UR45, 0x3 ;  /* 0x0000002d14077c11 */ /* 0x002fc8000f8e18ff */
[----:B------:R-:W1:Y:S02]  /*b340*/  SYNCS.PHASECHK.TRANS64.TRYWAIT P0, [R7+URZ+0x2d860], R2 ;  /* 0x02d86002070075a7 */ /* 0x000e64000800017f */
[----:B-1----:R-:W-:Y:S05]  /*b350*/  @!P0 BRA `(.L_x_10088) ;  /* 0x0000002400448947 */ /* 0x002fea0003800000 */
.L_x_10148:
[----:B------:R-:W-:Y:S05]  /*b360*/  BSYNC B1 ;  /* 0x0000000000017941 */ /* 0x000fea0003800000 */
.L_x_10087:
[----:B------:R-:W-:Y:S01]  /*b370*/  UMOV UR4, 0xffffffff ;  /* 0xffffffff00047882 */ /* 0x000fe20000000000 */
[----:B0-----:R-:W-:Y:S02]  /*b380*/  IMAD R8, R20, 0x3000, R28 ;  /* 0x0000300014087824 */ /* 0x001fe400078e021c */
[----:B------:R-:W-:Y:S05]  /*b390*/  BRA.DIV UR4, `(.L_x_10089) ;  /* 0x0000002604487947 */ /* 0x000fea000b800000 */
[----:B------:R-:W1:Y:S01]  /*b3a0*/  SHFL.IDX PT, R14, R17, RZ, 0x1c1f ;  /* 0x001c1fff110e7589 */ /* 0x000e6200000e0000 */
[----:B------:R-:W-:-:S03]  /*b3b0*/  LEA R8, R8, UR45, 0x1 ;  /* 0x0000002d08087c11 */ /* 0x000fc6000f8e08ff */
[----:B------:R-:W0:Y:S01]  /*b3c0*/  SHFL.IDX PT, R3, R18, RZ, 0x1c1f ;  /* 0x001c1fff12037589 */ /* 0x000e2200000e0000 */
[----:B-1----:R-:W-:-:S03]  /*b3d0*/  IADD3 R2, P0, R14, R4, RZ ;  /* 0x000000040e027210 */ /* 0x002fc60007f1e0ff */
[----:B------:R-:W1:Y:S02]  /*b3e0*/  SHFL.IDX PT, R14, R17, 0x1, 0x1c1f ;  /* 0x003c1f00110e7f89 */ /* 0x000e6400000e0000 */
[----:B0-----:R-:W-:Y:S01]  /*b3f0*/  IMAD.X R3, RZ, RZ, R3, P0 ;  /* 0x000000ffff037224 */ /* 0x001fe200000e0603 */
[----:B------:R-:W-:-:S13]  /*b400*/  ISETP.LT.OR P0, PT, R0, 0x1, P3 ;  /* 0x000000010000780c */ /* 0x000fda0001f01670 */
[----:B------:R-:W-:Y:S01]  /*b410*/  LDGSTS.E.BYPASS.LTC128B.128 [R8+0x400], desc[UR36][R2.64], !P0 ;  /* 0x0040000002087fae */ /* 0x000fe2000c101d64 */
[----:B------:R-:W-:-:S13]  /*b420*/  ISETP.LT.OR P0, PT, R0, 0x1, P2 ;  /* 0x000000010000780c */ /* 0x000fda0001701670 */
[----:B------:R-:W-:Y:S01]  /*b430*/  LDGSTS.E.BYPASS.LTC128B.128 [R8+0x2400], desc[UR36][R2.64+0x40], !P0 ;  /* 0x0240004002087fae */ /* 0x000fe2000c101d64 */
[----:B------:R-:W-:-:S13]  /*b440*/  ISETP.LT.OR P0, PT, R0, 0x1, P1 ;  /* 0x000000010000780c */ /* 0x000fda0000f01670 */
[----:B------:R0:W-:Y:S04]  /*b450*/  LDGSTS.E.BYPASS.LTC128B.128 [R8+0x4400], desc[UR36][R2.64+0x80], !P0 ;  /* 0x0440008002087fae */ /* 0x0001e8000c101d64 */
[----:B0-----:R-:W0:Y:S01]  /*b460*/  SHFL.IDX PT, R3, R18, 0x1, 0x1c1f ;  /* 0x003c1f0012037f89 */ /* 0x001e2200000e0000 */
[----:B-1----:R-:W-:-:S03]  /*b470*/  IADD3 R2, P0, R14, R4, RZ ;  /* 0x000000040e027210 */ /* 0x002fc60007f1e0ff */
[----:B------:R-:W1:Y:S01]  /*b480*/  SHFL.IDX PT, R14, R17, 0x2, 0x1c1f ;  /* 0x005c1f00110e7f89 */ /* 0x000e6200000e0000 */
[----:B0-----:R-:W-:Y:S02]  /*b490*/  IADD3.X R3, RZ, R3, RZ, P0, !PT ;  /* 0x00000003ff037210 */ /* 0x001fe400007fe4ff */
        /* <DEDUP_REMOVED lines=8> */
[----:B------:R-:W1:Y:S04]  /*b520*/  SHFL.IDX PT, R18, R18, 0x3, 0x1c1f ;  /* 0x007c1f0012127f89 */ /* 0x000e6800000e0000 */
[----:B------:R2:W3:Y:S01]  /*b530*/  SHFL.IDX PT, R14, R17, 0x3, 0x1c1f ;  /* 0x007c1f00110e7f89 */ /* 0x0004e200000e0000 */
[----:B0-----:R-:W-:Y:S01]  /*b540*/  IMAD.X R3, RZ, RZ, R3, P0 ;  /* 0x000000ffff037224 */ /* 0x001fe200000e0603 */
[----:B------:R-:W-:-:S13]  /*b550*/  ISETP.LT.OR P0, PT, R0, 0x41, P3 ;  /* 0x000000410000780c */ /* 0x000fda0001f01670 */
[----:B------:R2:W-:Y:S01]  /*b560*/  LDGSTS.E.BYPASS.LTC128B.128 [R8+0x1400], desc[UR36][R2.64], !P0 ;  /* 0x0140000002087fae */ /* 0x0005e2000c101d64 */
[----:B------:R-:W-:-:S13]  /*b570*/  ISETP.LT.OR P0, PT, R0, 0x41, P2 ;  /* 0x000000410000780c */ /* 0x000fda0001701670 */
[----:B------:R2:W-:Y:S01]  /*b580*/  LDGSTS.E.BYPASS.LTC128B.128 [R8+0x3400], desc[UR36][R2.64+0x40], !P0 ;  /* 0x0340004002087fae */ /* 0x0005e2000c101d64 */
[----:B------:R-:W-:-:S13]  /*b590*/  ISETP.LT.OR P0, PT, R0, 0x41, P1 ;  /* 0x000000410000780c */ /* 0x000fda0000f01670 */
[----:B-1-3--:R2:W-:Y:S02]  /*b5a0*/  LDGSTS.E.BYPASS.LTC128B.128 [R8+0x5400], desc[UR36][R2.64+0x80], !P0 ;  /* 0x0540008002087fae */ /* 0x00a5e4000c101d64 */
.L_x_10158:
[----:B0-2---:R-:W-:Y:S01]  /*b5b0*/  IADD3 R2, P0, R14, R4, RZ ;  /* 0x000000040e027210 */ /* 0x005fe20007f1e0ff */
        /* <DEDUP_REMOVED lines=21> */
[----:B------:R-:W-:-:S07]  /*b710*/  IMAD.IADD R19, R3, 0x1, R25 ;  /* 0x0000000103137824 */ /* 0x000fce00078e0219 */
.L_x_10090:
        /* <DEDUP_REMOVED lines=8> */
[----:B------:R-:W-:-:S05]  /*b7a0*/  IMAD.U32 R4, RZ, RZ, UR5 ;  /* 0x00000005ff047e24 */ /* 0x000fca000f8e00ff */
[----:B------:R-:W-:-:S13]  /*b7b0*/  ISETP.NE.AND P5, PT, R4, 0x3, PT ;  /* 0x000000030400780c */ /* 0x000fda0003fa5270 */
[----:B------:R-:W-:Y:S05]  /*b7c0*/  @!P5 BRA `(.L_x_10091) ;  /* 0x000000000004d947 */ /* 0x000fea0003800000 */
[----:B------:R-:W-:Y:S01]  /*b7d0*/  BPT.TRAP 0x1 ;  /* 0x000000040000795c */ /* 0x000fe20000300000 */
.L_x_10091:
        /* <DEDUP_REMOVED lines=11> */
[----:B------:R-:W-:Y:S02]  /*b890*/  IMAD.MOV.U32 R20, RZ, RZ, R21 ;  /* 0x000000ffff147224 */ /* 0x000fe400078e0015 */
[----:B------:R-:W-:Y:S01]  /*b8a0*/  ULDC.64 UR6, c[0x0][0x318] ;  /* 0x0000c60000067ab9 */ /* 0x000fe20000000a00 */
[----:B------:R-:W-:Y:S01]  /*b8b0*/  UIMAD UR4, UR42, UR5, UR4 ;  /* 0x000000052a0472a4 */ /* 0x000fe2000f8e0204 */
[----:B------:R-:W-:-:S05]  /*b8c0*/  LEA R17, P0, R18, UR6, 0x1 ;  /* 0x0000000612117c11 */ /* 0x000fca000f8008ff */
[----:B------:R-:W-:-:S05]  /*b8d0*/  VIADD R3, R19, UR4 ;  /* 0x0000000413037c36 */ /* 0x000fca0008000000 */
[----:B------:R-:W-:Y:S02]  /*b8e0*/  LEA.HI.X R18, R18, UR7, R3, 0x1, P0 ;  /* 0x0000000712127c11 */ /* 0x000fe400080f0c03 */
[----:B------:R-:W-:-:S13]  /*b8f0*/  ISETP.GT.AND P0, PT, R26, UR48, PT ;  /* 0x000000301a007c0c */ /* 0x000fda000bf04270 */
[----:B0-----:R-:W-:Y:S05]  /*b900*/  @P0 BRA `(.L_x_10092) ;  /* 0xfffffff0009c0947 */ /* 0x001fea000383ffff */
[----:B------:R-:W-:Y:S05]  /*b910*/  BSYNC B0 ;  /* 0x0000000000007941 */ /* 0x000fea0003800000 */
.L_x_10079:
[----:B------:R-:W-:-:S06]  /*b920*/  ULOP3.LUT UR4, UR38, 0x2, URZ, 0xfc, !UPT ;  /* 0x0000000226047892 */ /* 0x000fcc000f8efc3f */
[----:B0-----:R-:W-:-:S05]  /*b930*/  IMAD.U32 R0, RZ, RZ, UR4 ;  /* 0x00000004ff007e24 */ /* 0x001fca000f8e00ff */
[----:B------:R-:W-:-:S13]  /*b940*/  ISETP.NE.AND P0, PT, R0, 0x3, PT ;  /* 0x000000030000780c */ /* 0x000fda0003f05270 */
[----:B------:R-:W-:Y:S05]  /*b950*/  @!P0 BRA `(.L_x_10093) ;  /* 0x0000000000048947 */ /* 0x000fea0003800000 */
[----:B------:R-:W-:Y:S01]  /*b960*/  BPT.TRAP 0x1 ;  /* 0x000000040000795c */ /* 0x000fe20000300000 */
.L_x_10093:
[C---:B------:R-:W-:Y:S01]  /*b970*/  LEA R0, R21.reuse, UR45, 0x3 ;  /* 0x0000002d15007c11 */ /* 0x040fe2000f8e18ff */
        /* <DEDUP_REMOVED lines=11> */
.L_x_10159:
[----:B------:R-:W-:Y:S05]  /*ba30*/  BSYNC B0 ;  /* 0x0000000000007941 */ /* 0x000fea0003800000 */
.L_x_10094:
[----:B------:R-:W1:Y:S01]  /*ba40*/  S2R R9, SR_TID.X ;  /* 0x0000000000097919 */ /* 0x000e620000002100 */
[----:B------:R-:W-:Y:S01]  /*ba50*/  UMOV UR4, 0xffffffff ;  /* 0xffffffff00047882 */ /* 0x000fe20000000000 */
[----:B-1----:R-:W-:-:S05]  /*ba60*/  IMAD.SHL.U32 R9, R9, 0x8, RZ ;  /* 0x0000000809097824 */ /* 0x002fca00078e00ff */
[----:B------:R-:W-:Y:S01]  /*ba70*/  LOP3.LUT R9, R9, 0x18, RZ, 0xc0, !PT ;  /* 0x0000001809097812 */ /* 0x000fe200078ec0ff */
[----:B------:R-:W-:Y:S06]  /*ba80*/  BRA.DIV UR4, `(.L_x_10096) ;  /* 0x0000002204f47947 */ /* 0x000fec000b800000 */
[----:B------:R-:W1:Y:S01]  /*ba90*/  S2R R7, SR_TID.X ;  /* 0x0000000000077919 */ /* 0x000e620000002100 */
[----:B------:R-:W-:Y:S01]  /*baa0*/  ULDC UR4, c[0x0][0x2f4] ;  /* 0x0000bd0000047ab9 */ /* 0x000fe20000000800 */
[----:B------:R-:W-:Y:S01]  /*bab0*/  LEA R4, R4, UR45, 0x1 ;  /* 0x0000002d04047c11 */ /* 0x000fe2000f8e08ff */
[----:B0-----:R-:W-:Y:S01]  /*bac0*/  SHFL.IDX PT, R3, R18, RZ, 0x1c1f ;  /* 0x001c1fff12037589 */ /* 0x001fe200000e0000 */
[----:B------:R-:W-:-:S03]  /*bad0*/  ISETP.GE.AND P2, PT, R9, UR4, PT ;  /* 0x0000000409007c0c */ /* 0x000fc6000bf46270 */
[----:B------:R-:W0:Y:S01]  /*bae0*/  SHFL.IDX PT, R2, R17, RZ, 0x1c1f ;  /* 0x001c1fff11027589 */ /* 0x000e2200000e0000 */
[----:B------:R-:W-:-:S03]  /*baf0*/  ISETP.LT.OR P3, PT, R5, 0x1, P2 ;  /* 0x000000010500780c */ /* 0x000fc60001761670 */
[----:B------:R-:W-:Y:S04]  /*bb00*/  SHFL.IDX PT, R6, R18, 0x1, 0x1c1f ;  /* 0x003c1f0012067f89 */ /* 0x000fe800000e0000 */
[----:B------:R-:W2:Y:S01]  /*bb10*/  SHFL.IDX PT, R14, R17, 0x1, 0x1c1f ;  /* 0x003c1f00110e7f89 */ /* 0x000ea200000e0000 */
[----:B-1----:R-:W-:Y:S01]  /*bb20*/  SHF.L.U32 R7, R7, 0x3, RZ ;  /* 0x0000000307077819 */ /* 0x002fe200000006ff */
[----:B0-----:R-:W-:-:S03]  /*bb30*/  IMAD.WIDE.U32 R2, R9, 0x2, R2 ;  /* 0x0000000209027825 */ /* 0x001fc600078e0002 */
[----:B------:R-:W-:Y:S02]  /*bb40*/  LOP3.LUT R7, R7, 0x18, RZ, 0xc0, !PT ;  /* 0x0000001807077812 */ /* 0x000fe400078ec0ff */
[----:B------:R-:W-:Y:S01]  /*bb50*/  LDGSTS.E.BYPASS.LTC128B.128 [R4+0x400], desc[UR36][R2.64], !P3 ;  /* 0x0040000002047fae */ /* 0x000fe2000d901d64 */
[----:B------:R-:W-:Y:S02]  /*bb60*/  ISETP.LT.OR P3, PT, R5, 0x21, P2 ;  /* 0x000000210500780c */ /* 0x000fe40001761670 */
[C---:B------:R-:W-:Y:S02]  /*bb70*/  LOP3.LUT R8, R7.reuse, 0x20, RZ, 0xfc, !PT ;  /* 0x0000002007087812 */ /* 0x040fe400078efcff */
[----:B------:R-:W-:Y:S02]  /*bb80*/  LOP3.LUT R7, R7, 0x40, RZ, 0xfc, !PT ;  /* 0x0000004007077812 */ /* 0x000fe400078efcff */
[----:B------:R-:W-:Y:S02]  /*bb90*/  ISETP.GE.AND P1, PT, R8, UR4, PT ;  /* 0x0000000408007c0c */ /* 0x000fe4000bf26270 */
[----:B------:R-:W-:Y:S01]  /*bba0*/  ISETP.GE.AND P0, PT, R7, UR4, PT ;  /* 0x0000000407007c0c */ /* 0x000fe2000bf06270 */
[----:B------:R-:W0:Y:S01]  /*bbb0*/  SHFL.IDX PT, R8, R17, 0x2, 0x1c1f ;  /* 0x005c1f0011087f89 */ /* 0x000e2200000e0000 */
[----:B------:R-:W-:-:S02]  /*bbc0*/  ISETP.LT.OR P4, PT, R5, 0x1, P1 ;  /* 0x000000010500780c */ /* 0x000fc40000f81670 */
[C---:B------:R-:W-:Y:S01]  /*bbd0*/  ISETP.LT.OR P5, PT, R5.reuse, 0x1, P0 ;  /* 0x000000010500780c */ /* 0x040fe200007a1670 */
[----:B------:R-:W1:Y:S04]  /*bbe0*/  SHFL.IDX PT, R7, R18, 0x2, 0x1c1f ;  /* 0x005c1f0012077f89 */ /* 0x000e6800000e0000 */
[----:B------:R-:W3:Y:S06]  /*bbf0*/  SHFL.IDX PT, R18, R18, 0x3, 0x1c1f ;  /* 0x007c1f0012127f89 */ /* 0x000eec00000e0000 */
[----:B------:R-:W-:Y:S01]  /*bc00*/  LDGSTS.E.BYPASS.LTC128B.128 [R4+0x2400], desc[UR36][R2.64+0x40], !P4 ;  /* 0x0240004002047fae */ /* 0x000fe2000e101d64 */
[----:B------:R-:W-:-:S03]  /*bc10*/  ISETP.LT.OR P4, PT, R5, 0x21, P1 ;  /* 0x000000210500780c */ /* 0x000fc60000f81670 */
[----:B------:R2:W-:Y:S01]  /*bc20*/  LDGSTS.E.BYPASS.LTC128B.128 [R4+0x4400], desc[UR36][R2.64+0x80], !P5 ;  /* 0x0440008002047fae */ /* 0x0005e2000e901d64 */
[----:B------:R-:W-:Y:S01]  /*bc30*/  ISETP.LT.OR P5, PT, R5, 0x21, P0 ;  /* 0x000000210500780c */ /* 0x000fe200007a1670 */
[----:B--2---:R-:W-:Y:S02]  /*bc40*/  IMAD.MOV.U32 R2, RZ, RZ, R14 ;  /* 0x000000ffff027224 */ /* 0x004fe400078e000e */
[----:B------:R-:W-:Y:S01]  /*bc50*/  IMAD.MOV.U32 R3, RZ, RZ, R6 ;  /* 0x000000ffff037224 */ /* 0x000fe200078e0006 */
        /* <DEDUP_REMOVED lines=9> */
[----:B0-----:R-:W-:Y:S01]  /*bcf0*/  MOV R2, R8 ;  /* 0x0000000800027202 */ /* 0x001fe20000000f00 */
[----:B-1----:R-:W-:-:S04]  /*bd00*/  IMAD.MOV.U32 R3, RZ, RZ, R7 ;  /* 0x000000ffff037224 */ /* 0x002fc800078e0007 */
[----:B------:R-:W-:-:S05]  /*bd10*/  IMAD.WIDE.U32 R2, R9, 0x2, R2 ;  /* 0x0000000209027825 */ /* 0x000fca00078e0002 */
[----:B------:R2:W-:Y:S04]  /*bd20*/  LDGSTS.E.BYPASS.LTC128B.128 [R4+0x1400], desc[UR36][R2.64], !P3 ;  /* 0x0140000002047fae */ /* 0x0005e8000d901d64 */
[----:B------:R2:W-:Y:S04]  /*bd30*/  LDGSTS.E.BYPASS.LTC128B.128 [R4+0x3400], desc[UR36][R2.64+0x40], !P4 ;  /* 0x0340004002047fae */ /* 0x0005e8000e101d64 */
[----:B---34-:R2:W-:Y:S02]  /*bd40*/  LDGSTS.E.BYPASS.LTC128B.128 [R4+0x5400], desc[UR36][R2.64+0x80], !P5 ;  /* 0x0540008002047fae */ /* 0x0185e4000e901d64 */
.L_x_10169:
[C---:B------:R-:W-:Y:S01]  /*bd50*/  ISETP.LT.OR P2, PT, R5.reuse, 0x61, P2 ;  /* 0x000000610500780c */ /* 0x040fe20001741670 */
[----:B--2---:R-:W-:Y:S01]  /*bd60*/  IMAD.MOV.U32 R3, RZ, RZ, R18 ;  /* 0x000000ffff037224 */ /* 0x004fe200078e0012 */
        /* <DEDUP_REMOVED lines=12> */
.L_x_10097:
        /* <DEDUP_REMOVED lines=8> */
[----:B0-----:R-:W-:-:S05]  /*beb0*/  IMAD.U32 R2, RZ, RZ, UR5 ;  /* 0x00000005ff027e24 */ /* 0x001fca000f8e00ff */
[----:B------:R-:W-:-:S13]  /*bec0*/  ISETP.NE.AND P2, PT, R2, 0x3, PT ;  /* 0x000000030200780c */ /* 0x000fda0003f45270 */
[----:B------:R-:W-:Y:S05]  /*bed0*/  @!P2 BRA `(.L_x_10098) ;  /* 0x000000000004a947 */ /* 0x000fea0003800000 */
[----:B------:R-:W-:Y:S01]  /*bee0*/  BPT.TRAP 0x1 ;  /* 0x000000040000795c */ /* 0x000fe20000300000 */
.L_x_10098:
[----:B------:R-:W-:Y:S01]  /*bef0*/  IADD3 R2, R21, 0x1, RZ ;  /* 0x0000000115027810 */ /* 0x000fe20007ffe0ff */
[----:B------:R0:W-:Y:S03]  /*bf00*/  SYNCS.ARRIVE.TRANS64.A1T0 RZ, [R0+URZ+0x2d850], RZ ;  /* 0x02d850ff00ff79a7 */ /* 0x0001e6000810003f */
[----:B------:R-:W-:-:S04]  /*bf10*/  ISETP.NE.AND P0, PT, R2, 0x2, PT ;  /* 0x000000020200780c */ /* 0x000fc80003f05270 */
[----:B------:R-:W-:Y:S02]  /*bf20*/  SEL R3, RZ, 0x1, P0 ;  /* 0x00000001ff037807 */ /* 0x000fe40000000000 */
[----:B------:R-:W-:Y:S02]  /*bf30*/  SEL R2, R2, RZ, P0 ;  /* 0x000000ff02027207 */ /* 0x000fe40000000000 */
[----:B0-----:R-:W-:-:S07]  /*bf40*/  LOP3.LUT R0, R24, R3, RZ, 0x3c, !PT ;  /* 0x0000000318007212 */ /* 0x001fce00078e3cff */
.L_x_10064:
[----:B------:R-:W0:Y:S01]  /*bf50*/  S2R R4, SR_CgaCtaId ;  /* 0x0000000000047919 */ /* 0x000e220000008800 */
[----:B------:R-:W-:Y:S02]  /*bf60*/  MOV R3, 0x400 ;  /* 0x0000040000037802 */ /* 0x000fe40000000f00 */
[----:B------:R-:W-:Y:S02]  /*bf70*/  SHF.L.U32 R6, R6, 0x1f, RZ ;  /* 0x0000001f06067819 */ /* 0x000fe400000006ff */
[----:B0-----:R-:W-:-:S04]  /*bf80*/  LEA R7, R4, R3, 0x18 ;  /* 0x0000000304077211 */ /* 0x001fc800078ec0ff */
[----:B------:R-:W0:Y:S02]  /*bf90*/  SYNCS.PHASECHK.TRANS64.TRYWAIT P0, [R7+URZ+0x2d820], R6 ;  /* 0x02d82006070075a7 */ /* 0x000e24000800017f */
[----:B0-----:R-:W-:Y:S05]  /*bfa0*/  @!P0 BRA `(.L_x_10099) ;  /* 0x0000002400288947 */ /* 0x001fea0003800000 */
.L_x_10170:
[----:B------:R-:W-:-:S03]  /*bfb0*/  UMOV UR4, 0xffffffff ;  /* 0xffffffff00047882 */ /* 0x000fc60000000000 */
[----:B------:R-:W-:Y:S05]  /*bfc0*/  BRA.DIV UR4, `(.L_x_10100) ;  /* 0x0000002604347947 */ /* 0x000fea000b800000 */
[----:B------:R-:W1:Y:S02]  /*bfd0*/  S2R R3, SR_TID.X ;  /* 0x0000000000037919 */ /* 0x000e640000002100 */
[----:B-1----:R-:W-:-:S04]  /*bfe0*/  SHF.R.U32.HI R3, RZ, 0x5, R3 ;  /* 0x00000005ff037819 */ /* 0x002fc80000011603 */
[----:B------:R-:W-:-:S05]  /*bff0*/  LOP3.LUT R3, R3, 0x3, RZ, 0xc0, !PT ;  /* 0x0000000303037812 */ /* 0x000fca00078ec0ff */
[----:B------:R1:W2:Y:S02]  /*c000*/  SHFL.IDX PT, R14, R3, RZ, 0x1f ;  /* 0x00001fff030e7589 */ /* 0x0002a400000e0000 */
.L_x_10173:
[----:B--2---:R-:W-:-:S13]  /*c010*/  ISETP.NE.AND P0, PT, R14, RZ, PT ;  /* 0x000000ff0e00720c */ /* 0x004fda0003f05270 */
[----:B------:R-:W-:Y:S05]  /*c020*/  @P0 BRA `(.L_x_10032) ;  /* 0x0000000000880947 */ /* 0x000fea0003800000 */
[----:B------:R-:W-:-:S03]  /*c030*/  UMOV UR4, 0xffffffff ;  /* 0xffffffff00047882 */ /* 0x000fc60000000000 */
[----:B------:R-:W-:Y:S05]  /*c040*/  BRA.DIV UR4, `(.L_x_10101) ;  /* 0x0000002604487947 */ /* 0x000fea000b800000 */
[----:B------:R-:W-:-:S13]  /*c050*/  ELECT P6, URZ, PT ;  /* 0x00000000003f782f */ /* 0x000fda00038c0000 */
.L_x_10176:
[----:B------:R-:W-:Y:S05]  /*c060*/  @!P6 BRA `(.L_x_10032) ;  /* 0x000000000078e947 */ /* 0x000fea0003800000 */
[----:B------:R-:W-:-:S06]  /*c070*/  ULOP3.LUT UR4, UR38, 0x2, URZ, 0xfc, !UPT ;  /* 0x0000000226047892 */ /* 0x000fcc000f8efc3f */
[----:B-1----:R-:W-:-:S05]  /*c080*/  IMAD.U32 R3, RZ, RZ, UR4 ;  /* 0x00000004ff037e24 */ /* 0x002fca000f8e00ff */
[----:B------:R-:W-:-:S13]  /*c090*/  ISETP.NE.AND P0, PT, R3, 0x3, PT ;  /* 0x000000030300780c */ /* 0x000fda0003f05270 */
[----:B------:R-:W-:Y:S05]  /*c0a0*/  @!P0 BRA `(.L_x_10102) ;  /* 0x0000000000048947 */ /* 0x000fea0003800000 */
[----:B------:R-:W-:Y:S01]  /*c0b0*/  BPT.TRAP 0x1 ;  /* 0x000000040000795c */ /* 0x000fe20000300000 */
.L_x_10102:
[----:B------:R-:W-:Y:S01]  /*c0c0*/  IMAD R5, R2, 0x8, R7 ;  /* 0x0000000802057824 */ /* 0x000fe200078e0207 */
[----:B------:R-:W-:Y:S02]  /*c0d0*/  SHF.L.U32 R4, R0, 0x1f, RZ ;  /* 0x0000001f00047819 */ /* 0x000fe400000006ff */
[----:B------:R-:W-:Y:S02]  /*c0e0*/  IADD3 R2, R2, 0x1, RZ ;  /* 0x0000000102027810 */ /* 0x000fe40007ffe0ff */
[----:B------:R-:W1:Y:S02]  /*c0f0*/  SYNCS.PHASECHK.TRANS64.TRYWAIT P1, [R5+URZ+0x2d840], R4 ;  /* 0x02d84004050075a7 */ /* 0x000e64000802017f */
[----:B------:R-:W-:-:S04]  /*c100*/  ISETP.NE.AND P2, PT, R2, 0x2, PT ;  /* 0x000000020200780c */ /* 0x000fc80003f45270 */
[----:B------:R-:W-:Y:S01]  /*c110*/  SEL R3, RZ, 0x1, P2 ;  /* 0x00000001ff037807 */ /* 0x000fe20001000000 */
[----:B-1----:R-:W-:Y:S08]  /*c120*/  @!P1 BRA `(.L_x_10103) ;  /* 0x0000002400309947 */ /* 0x002ff00003800000 */
.L_x_10177:
[----:B------:R-:W-:Y:S02]  /*c130*/  SEL R2, R2, RZ, P2 ;  /* 0x000000ff02027207 */ /* 0x000fe40001000000 */
[----:B------:R-:W-:Y:S01]  /*c140*/  LOP3.LUT R0, R0, R3, RZ, 0x3c, !PT ;  /* 0x0000000300007212 */ /* 0x000fe200078e3cff */
[----:B------:R-:W-:Y:S06]  /*c150*/  @!P0 BRA `(.L_x_10104) ;  /* 0x0000000000048947 */ /* 0x000fec0003800000 */
[----:B------:R-:W-:Y:S01]  /*c160*/  BPT.TRAP 0x1 ;  /* 0x000000040000795c */ /* 0x000fe20000300000 */
.L_x_10104:
[----:B------:R-:W-:Y:S01]  /*c170*/  IMAD R3, R2, 0x8, R7 ;  /* 0x0000000802037824 */ /* 0x000fe200078e0207 */
[----:B------:R-:W-:-:S04]  /*c180*/  SHF.L.U32 R0, R0, 0x1f, RZ ;  /* 0x0000001f00007819 */ /* 0x000fc800000006ff */
[----:B------:R-:W2:Y:S02]  /*c190*/  SYNCS.PHASECHK.TRANS64.TRYWAIT P1, [R3+URZ+0x2d840], R0 ;  /* 0x02d84000030075a7 */ /* 0x000ea4000802017f */
[----:B--2---:R-:W-:Y:S05]  /*c1a0*/  @!P1 BRA `(.L_x_10105) ;  /* 0x0000002400249947 */ /* 0x004fea0003800000 */
.L_x_10178:
[----:B------:R-:W-:Y:S05]  /*c1b0*/  @!P0 BRA `(.L_x_10106) ;  /* 0x0000000000048947 */ /* 0x000fea0003800000 */
[----:B------:R-:W-:Y:S01]  /*c1c0*/  BPT.TRAP 0x1 ;  /* 0x000000040000795c */ /* 0x000fe20000300000 */
.L_x_10106:
[----:B------:R-:W3:Y:S02]  /*c1d0*/  SYNCS.PHASECHK.TRANS64.TRYWAIT P1, [R5+URZ+0x2d860], R4 ;  /* 0x02d86004050075a7 */ /* 0x000ee4000802017f */
[----:B---3--:R-:W-:Y:S05]  /*c1e0*/  @!P1 BRA `(.L_x_10107) ;  /* 0x0000002400289947 */ /* 0x008fea0003800000 */
.L_x_10179:
[----:B------:R-:W-:Y:S05]  /*c1f0*/  @!P0 BRA `(.L_x_10108) ;  /* 0x0000000000048947 */ /* 0x000fea0003800000 */
[----:B------:R-:W-:Y:S01]  /*c200*/  BPT.TRAP 0x1 ;  /* 0x000000040000795c */ /* 0x000fe20000300000 */
.L_x_10108:
[----:B----4-:R4:W0:Y:S02]  /*c210*/  SYNCS.PHASECHK.TRANS64.TRYWAIT P0, [R3+URZ+0x2d860], R0 ;  /* 0x02d86000030075a7 */ /* 0x010824000800017f */
[----:B0-----:R-:W-:Y:S05]  /*c220*/  @!P0 NANOSLEEP.SYNCS 0x989680 ;  /* 0x009896800000895d */ /* 0x001fea0003900000 */
[----:B------:R-:W0:Y:S02]  /*c230*/  @!P0 SYNCS.PHASECHK.TRANS64 P0, [R3+URZ+0x2d860], R0 ;  /* 0x02d86000030085a7 */ /* 0x000e24000800007f */
[----:B0-----:R-:W-:Y:S05]  /*c240*/  @!P0 BRA `(.L_x_10108) ;  /* 0xfffffffc00f08947 */ /* 0x001fea000383ffff */
.L_x_10032:
[----:B------:R-:W-:Y:S05]  /*c250*/  BSYNC B6 ;  /* 0x0000000000067941 */ /* 0x000fea0003800000 */
.L_x_10029:
[----:B------:R-:W-:Y:S05]  /*c260*/  EXIT ;  /* 0x000000000000794d */ /* 0x000fea0003800000 */
.L_x_10036:
[----:B0-----:R-:W-:-:S04]  /*c270*/  IMAD.U32 R3, RZ, RZ, UR42 ;  /* 0x0000002aff037e24 */ /* 0x001fc8000f8e00ff */
[----:B------:R0:W1:Y:S03]  /*c280*/  SYNCS.PHASECHK.TRANS64.TRYWAIT P0, [R3+URZ+0x2d800], R0 ;  /* 0x02d80000030075a7 */ /* 0x000066000800017f */
[----:B-1----:R-:W-:Y:S05]  /*c290*/  @!P0 NANOSLEEP.SYNCS 0x989680 ;  /* 0x009896800000895d */ /* 0x002fea0003900000 */
[----:B------:R-:W1:Y:S02]  /*c2a0*/  @!P0 SYNCS.PHASECHK.TRANS64 P0, [R3+URZ+0x2d800], R0 ;  /* 0x02d80000030085a7 */ /* 0x000e64000800007f */
[----:B-1----:R-:W-:Y:S05]  /*c2b0*/  @!P0 BRA `(.L_x_10036) ;  /* 0xfffffffc00ec8947 */ /* 0x002fea000383ffff */
[----:B------:R-:W-:Y:S05]  /*c2c0*/  BRA `(.L_x_10109) ;  /* 0xffffff4c00c07947 */ /* 0x000fea000383ffff */
.L_x_10040:
[----:B0-----:R-:W-:-:S04]  /*c2d0*/  MOV R3, UR42 ;  /* 0x0000002a00037c02 */ /* 0x001fc80008000f00 */
[----:B------:R0:W2:Y:S03]  /*c2e0*/  SYNCS.PHASECHK.TRANS64.TRYWAIT P1, [R3+URZ+0x2d830], R0 ;  /* 0x02d83000030075a7 */ /* 0x0000a6000802017f */
[----:B--2---:R-:W-:Y:S05]  /*c2f0*/  @!P1 NANOSLEEP.SYNCS 0x989680 ;  /* 0x009896800000995d */ /* 0x004fea0003900000 */
[----:B------:R-:W2:Y:S02]  /*c300*/  @!P1 SYNCS.PHASECHK.TRANS64 P1, [R3+URZ+0x2d830], R0 ;  /* 0x02d83000030095a7 */ /* 0x000ea4000802007f */
[----:B--2---:R-:W-:Y:S05]  /*c310*/  @!P1 BRA `(.L_x_10040) ;  /* 0xfffffffc00ec9947 */ /* 0x004fea000383ffff */
[----:B------:R-:W-:Y:S05]  /*c320*/  BRA `(.L_x_10039) ;  /* 0xffffff4c00d47947 */ /* 0x000fea000383ffff */
.L_x_10046:
[----:B-1----:R-:W-:-:S04]  /*c330*/  IMAD.U32 R13, RZ, RZ, UR10 ;  /* 0x0000000aff0d7e24 */ /* 0x002fc8000f8e00ff */
[----:B------:R1:W3:Y:S03]  /*c340*/  SYNCS.PHASECHK.TRANS64.TRYWAIT P1, [R13+URZ+0x2d830], R0 ;  /* 0x02d830000d0075a7 */ /* 0x0002e6000802017f */
[----:B---3--:R-:W-:Y:S05]  /*c350*/  @!P1 NANOSLEEP.SYNCS 0x989680 ;  /* 0x009896800000995d */ /* 0x008fea0003900000 */
[----:B------:R-:W3:Y:S02]  /*c360*/  @!P1 SYNCS.PHASECHK.TRANS64 P1, [R13+URZ+0x2d830], R0 ;  /* 0x02d830000d0095a7 */ /* 0x000ee4000802007f */
[----:B---3--:R-:W-:Y:S05]  /*c370*/  @!P1 BRA `(.L_x_10046) ;  /* 0xfffffffc00ec9947 */ /* 0x008fea000383ffff */
[----:B------:R-:W-:Y:S05]  /*c380*/  BRA `(.L_x_10043) ;  /* 0xffffff7c00587947 */ /* 0x000fea000383ffff */
.L_x_10050:
[----:B-1----:R-:W-:-:S04]  /*c390*/  IMAD.U32 R14, RZ, RZ, UR10 ;  /* 0x0000000aff0e7e24 */ /* 0x002fc8000f8e00ff */
[----:B------:R1:W2:Y:S03]  /*c3a0*/  SYNCS.PHASECHK.TRANS64.TRYWAIT P1, [R14+URZ+0x2d850], R13 ;  /* 0x02d8500d0e0075a7 */ /* 0x0002a6000802017f */
[----:B--2---:R-:W-:Y:S05]  /*c3b0*/  @!P1 NANOSLEEP.SYNCS 0x989680 ;  /* 0x009896800000995d */ /* 0x004fea0003900000 */
[----:B------:R-:W2:Y:S02]  /*c3c0*/  @!P1 SYNCS.PHASECHK.TRANS64 P1, [R14+URZ+0x2d850], R13 ;  /* 0x02d8500d0e0095a7 */ /* 0x000ea4000802007f */
[----:B--2---:R-:W-:Y:S05]  /*c3d0*/  @!P1 BRA `(.L_x_10050) ;  /* 0xfffffffc00ec9947 */ /* 0x004fea000383ffff */
[----:B------:R-:W-:Y:S05]  /*c3e0*/  BRA `(.L_x_10047) ;  /* 0xffffff8000087947 */ /* 0x000fea000383ffff */
.L_x_10057:
[----:B-1----:R-:W-:-:S04]  /*c3f0*/  MOV R3, UR5 ;  /* 0x0000000500037c02 */ /* 0x002fc80008000f00 */
[----:B------:R1:W3:Y:S03]  /*c400*/  SYNCS.PHASECHK.TRANS64.TRYWAIT P1, [R3+URZ+0x2d850], R2 ;  /* 0x02d85002030075a7 */ /* 0x0002e6000802017f */
[----:B---3--:R-:W-:Y:S05]  /*c410*/  @!P1 NANOSLEEP.SYNCS 0x989680 ;  /* 0x009896800000995d */ /* 0x008fea0003900000 */
[----:B------:R-:W3:Y:S02]  /*c420*/  @!P1 SYNCS.PHASECHK.TRANS64 P1, [R3+URZ+0x2d850], R2 ;  /* 0x02d85002030095a7 */ /* 0x000ee4000802007f */
[----:B---3--:R-:W-:Y:S05]  /*c430*/  @!P1 BRA `(.L_x_10057) ;  /* 0xfffffffc00ec9947 */ /* 0x008fea000383ffff */
[----:B------:R-:W-:Y:S05]  /*c440*/  BRA `(.L_x_10056) ;  /* 0xffffffa400407947 */ /* 0x000fea000383ffff */
.L_x_10069:
[----:B------:R-:W-:Y:S01]  /*c450*/  IMAD.MOV.U32 R13, RZ, RZ, R18 ;  /* 0x000000ffff0d7224 */ /* 0x000fe200078e0012 */
[----:B------:R-:W-:Y:S01]  /*c460*/  MOV R11, 0x1f ;  /* 0x0000001f000b7802 */ /* 0x000fe20000000f00 */
[----:B------:R-:W-:Y:S02]  /*c470*/  IMAD.MOV.U32 R12, RZ, RZ, RZ ;  /* 0x000000ffff0c7224 */ /* 0x000fe400078e00ff */
[----:B------:R-:W-:-:S07]  /*c480*/  IMAD.MOV.U32 R15, RZ, RZ, -0x1 ;  /* 0xffffffffff0f7424 */ /* 0x000fce00078e00ff */
[----:B-----5:R-:W-:Y:S05]  /*c490*/  WARPSYNC.COLLECTIVE R15, `(.L_x_10110) ;  /* 0x000000000f087348 */ /* 0x020fea0003c00000 */
[----:B------:R0:W1:Y:S02]  /*c4a0*/  SHFL.IDX P6, R14, R13, R12, R11 ;  /* 0x0000000c0d0e7389 */ /* 0x00006400000c000b */
[----:B01---5:R-:W-:Y:S01]  /*c4b0*/  ENDCOLLECTIVE ;  /* 0x000000000000791b */ /* 0x023fe20003800000 */
.L_x_10110:
[----:B------:R-:W-:Y:S05]  /*c4c0*/  BRA `(.L_x_10111) ;  /* 0xffffffd0002c7947 */ /* 0x000fea000383ffff */
.L_x_10071:
[----:B0-----:R-:W-:-:S04]  /*c4d0*/  IMAD.U32 R2, RZ, RZ, UR45 ;  /* 0x0000002dff027e24 */ /* 0x001fc8000f8e00ff */
[----:B------:R0:W1:Y:S03]  /*c4e0*/  SYNCS.PHASECHK.TRANS64.TRYWAIT P0, [R2+URZ+0x2d840], R9 ;  /* 0x02d84009020075a7 */ /* 0x000066000800017f */
[----:B-1----:R-:W-:Y:S05]  /*c4f0*/  @!P0 NANOSLEEP.SYNCS 0x989680 ;  /* 0x009896800000895d */ /* 0x002fea0003900000 */
[----:B------:R-:W1:Y:S02]  /*c500*/  @!P0 SYNCS.PHASECHK.TRANS64 P0, [R2+URZ+0x2d840], R9 ;  /* 0x02d84009020085a7 */ /* 0x000e64000800007f */
[----:B-1----:R-:W-:Y:S05]  /*c510*/  @!P0 BRA `(.L_x_10071) ;  /* 0xfffffffc00ec8947 */ /* 0x002fea000383ffff */
[----:B------:R-:W-:Y:S05]  /*c520*/  BRA `(.L_x_10112) ;  /* 0xffffffd000ac7947 */ /* 0x000fea000383ffff */
.L_x_10072:
        /* <DEDUP_REMOVED lines=8> */
.L_x_10114:
[----:B------:R-:W-:Y:S05]  /*c5b0*/  BSYNC B0 ;  /* 0x0000000000007941 */ /* 0x000fea0003800000 */
.L_x_10113:
[----:B------:R-:W-:Y:S01]  /*c5c0*/  IMAD.MOV.U32 R13, RZ, RZ, R0 ;  /* 0x000000ffff0d7224 */ /* 0x000fe200078e0000 */
[----:B------:R-:W-:Y:S01]  /*c5d0*/  MOV R12, RZ ;  /* 0x000000ff000c7202 */ /* 0x000fe20000000f00 */
[----:B------:R-:W-:Y:S01]  /*c5e0*/  IMAD.MOV.U32 R11, RZ, RZ, 0x1c1f ;  /* 0x00001c1fff0b7424 */ /* 0x000fe200078e00ff */
[----:B------:R-:W0:Y:S01]  /*c5f0*/  S2R R10, SR_TID.X ;  /* 0x00000000000a7919 */ /* 0x000e220000002100 */
[----:B------:R-:W-:Y:S01]  /*c600*/  IMAD.MOV.U32 R15, RZ, RZ, -0x1 ;  /* 0xffffffffff0f7424 */ /* 0x000fe200078e00ff */
[----:B------:R-:W-:Y:S01]  /*c610*/  @P0 LEA R21, R28, UR45, 0x1 ;  /* 0x0000002d1c150c11 */ /* 0x000fe2000f8e08ff */
[----:B------:R-:W-:-:S07]  /*c620*/  IMAD.MOV.U32 R6, RZ, RZ, R14 ;  /* 0x000000ffff067224 */ /* 0x000fce00078e000e */
[----:B0-----:R-:W-:Y:S05]  /*c630*/  WARPSYNC.COLLECTIVE R15, `(.L_x_10115) ;  /* 0x000000000f087348 */ /* 0x001fea0003c00000 */
[----:B------:R1:W2:Y:S02]  /*c640*/  SHFL.IDX P6, R14, R13, R12, R11 ;  /* 0x0000000c0d0e7389 */ /* 0x0002a400000c000b */
[----:B012---:R-:W-:Y:S01]  /*c650*/  ENDCOLLECTIVE ;  /* 0x000000000000791b */ /* 0x007fe20003800000 */
.L_x_10115:
[----:B------:R-:W-:Y:S01]  /*c660*/  IMAD.MOV.U32 R7, RZ, RZ, R6 ;  /* 0x000000ffff077224 */ /* 0x000fe200078e0006 */
[----:B------:R-:W-:Y:S01]  /*c670*/  MOV R13, R9 ;  /* 0x00000009000d7202 */ /* 0x000fe20000000f00 */
[----:B------:R-:W-:Y:S02]  /*c680*/  IMAD.MOV.U32 R12, RZ, RZ, 0x1 ;  /* 0x00000001ff0c7424 */ /* 0x000fe400078e00ff */
[----:B------:R-:W-:-:S07]  /*c690*/  IMAD.MOV.U32 R6, RZ, RZ, R14 ;  /* 0x000000ffff067224 */ /* 0x000fce00078e000e */
[----:B------:R-:W-:Y:S05]  /*c6a0*/  WARPSYNC.COLLECTIVE R15, `(.L_x_10116) ;  /* 0x000000000f087348 */ /* 0x000fea0003c00000 */
[----:B------:R0:W1:Y:S02]  /*c6b0*/  SHFL.IDX P6, R14, R13, R12, R11 ;  /* 0x0000000c0d0e7389 */ /* 0x00006400000c000b */
[----:B01----:R-:W-:Y:S01]  /*c6c0*/  ENDCOLLECTIVE ;  /* 0x000000000000791b */ /* 0x003fe20003800000 */
.L_x_10116:
[----:B------:R-:W-:-:S04]  /*c6d0*/  SHF.L.U32 R10, R10, 0x3, RZ ;  /* 0x000000030a0a7819 */ /* 0x000fc800000006ff */
[----:B------:R-:W-:-:S05]  /*c6e0*/  LOP3.LUT R10, R10, 0x18, RZ, 0xc0, !PT ;  /* 0x000000180a0a7812 */ /* 0x000fca00078ec0ff */
[----:B------:R-:W-:Y:S01]  /*c6f0*/  @P0 IMAD.WIDE.U32 R6, R10, 0x2, R6 ;  /* 0x000000020a060825 */ /* 0x000fe200078e0006 */
[----:B------:R-:W-:-:S04]  /*c700*/  MOV R13, R0 ;  /* 0x00000000000d7202 */ /* 0x000fc80000000f00 */
[----:B------:R-:W-:Y:S01]  /*c710*/  @!PT LDS RZ, [RZ] ;  /* 0x00000000fffff984 */ /* 0x000fe20000000800 */
[----:B------:R-:W-:Y:S01]  /*c720*/  @!PT LDS RZ, [RZ] ;  /* 0x00000000fffff984 */ /* 0x000fe20000000800 */
[----:B------:R-:W-:Y:S01]  /*c730*/  @!PT LDS RZ, [RZ] ;  /* 0x00000000fffff984 */ /* 0x000fe20000000800 */
[----:B------:R0:W-:Y:S04]  /*c740*/  @P0 LDGSTS.E.BYPASS.LTC128B.128 [R21+0x15400], desc[UR36][R6.64], !P4 ;  /* 0x1540000006150fae */ /* 0x0001e8000e101d64 */
[----:B------:R0:W-:Y:S04]  /*c750*/  @P0 LDGSTS.E.BYPASS.LTC128B.128 [R21+0x17400], desc[UR36][R6.64+0x40], !P3 ;  /* 0x1740004006150fae */ /* 0x0001e8000d901d64 */
[----:B------:R0:W-:Y:S01]  /*c760*/  @P0 LDGSTS.E.BYPASS.LTC128B.128 [R21+0x19400], desc[UR36][R6.64+0x80], !P2 ;  /* 0x1940008006150fae */ /* 0x0001e2000d101d64 */
[----:B------:R-:W-:Y:S01]  /*c770*/  IMAD.MOV.U32 R4, RZ, RZ, R14 ;  /* 0x000000ffff047224 */ /* 0x000fe200078e000e */
[----:B------:R-:W-:-:S13]  /*c780*/  ISETP.GE.AND P0, PT, R8, 0x21, PT ;  /* 0x000000210800780c */ /* 0x000fda0003f06270 */
[----:B0-----:R-:W-:Y:S05]  /*c790*/  WARPSYNC.COLLECTIVE R15, `(.L_x_10117) ;  /* 0x000000000f087348 */ /* 0x001fea0003c00000 */
[----:B------:R1:W2:Y:S02]  /*c7a0*/  SHFL.IDX P6, R14, R13, R12, R11 ;  /* 0x0000000c0d0e7389 */ /* 0x0002a400000c000b */
[----:B012---:R-:W-:Y:S01]  /*c7b0*/  ENDCOLLECTIVE ;  /* 0x000000000000791b */ /* 0x007fe20003800000 */
.L_x_10117:
[----:B------:R-:W-:Y:S01]  /*c7c0*/  @P0 LEA R27, R28, UR45, 0x1 ;  /* 0x0000002d1c1b0c11 */ /* 0x000fe2000f8e08ff */
[----:B------:R-:W-:Y:S01]  /*c7d0*/  IMAD.MOV.U32 R13, RZ, RZ, R9 ;  /* 0x000000ffff0d7224 */ /* 0x000fe200078e0009 */
[----:B------:R-:W-:Y:S01]  /*c7e0*/  MOV R12, 0x2 ;  /* 0x00000002000c7802 */ /* 0x000fe20000000f00 */
[----:B------:R-:W-:-:S07]  /*c7f0*/  IMAD.MOV.U32 R5, RZ, RZ, R14 ;  /* 0x000000ffff057224 */ /* 0x000fce00078e000e */
[----:B------:R-:W-:Y:S05]  /*c800*/  WARPSYNC.COLLECTIVE R15, `(.L_x_10118) ;  /* 0x000000000f087348 */ /* 0x000fea0003c00000 */
[----:B------:R0:W1:Y:S02]  /*c810*/  SHFL.IDX P6, R14, R13, R12, R11 ;  /* 0x0000000c0d0e7389 */ /* 0x00006400000c000b */
[----:B01----:R-:W-:Y:S01]  /*c820*/  ENDCOLLECTIVE ;  /* 0x000000000000791b */ /* 0x003fe20003800000 */
.L_x_10118:
[----:B------:R-:W-:-:S04]  /*c830*/  LOP3.LUT R5, R5, R4, RZ, 0x3c, !PT ;  /* 0x0000000405057212 */ /* 0x000fc800078e3cff */
[----:B------:R-:W-:-:S04]  /*c840*/  LOP3.LUT R4, R5, R4, RZ, 0x3c, !PT ;  /* 0x0000000405047212 */ /* 0x000fc800078e3cff */
[----:B------:R-:W-:Y:S01]  /*c850*/  LOP3.LUT R5, R5, R4, RZ, 0x3c, !PT ;  /* 0x0000000405057212 */ /* 0x000fe200078e3cff */
[----:B------:R-:W-:Y:S02]  /*c860*/  IMAD.MOV.U32 R13, RZ, RZ, R0 ;  /* 0x000000ffff0d7224 */ /* 0x000fe400078e0000 */
[----:B------:R-:W-:-:S05]  /*c870*/  @P0 IMAD.WIDE.U32 R4, R10, 0x2, R4 ;  /* 0x000000020a040825 */ /* 0x000fca00078e0004 */
[----:B------:R-:W-:Y:S01]  /*c880*/  @!PT LDS RZ, [RZ] ;  /* 0x00000000fffff984 */ /* 0x000fe20000000800 */
[----:B------:R-:W-:Y:S01]  /*c890*/  @!PT LDS RZ, [RZ] ;  /* 0x00000000fffff984 */ /* 0x000fe20000000800 */
[----:B------:R-:W-:Y:S01]  /*c8a0*/  @!PT LDS RZ, [RZ] ;  /* 0x00000000fffff984 */ /* 0x000fe20000000800 */
[----:B------:R0:W-:Y:S01]  /*c8b0*/  @P0 LDGSTS.E.BYPASS.LTC128B.128 [R27+0x15c00], desc[UR36][R4.64], !P4 ;  /* 0x15c00000041b0fae */ /* 0x0001e2000e101d64 */
[----:B------:R-:W-:-:S03]  /*c8c0*/  IMAD.MOV.U32 R2, RZ, RZ, R14 ;  /* 0x000000ffff027224 */ /* 0x000fc600078e000e */
[----:B------:R0:W-:Y:S04]  /*c8d0*/  @P0 LDGSTS.E.BYPASS.LTC128B.128 [R27+0x17c00], desc[UR36][R4.64+0x40], !P3 ;  /* 0x17c00040041b0fae */ /* 0x0001e8000d901d64 */
[----:B0-----:R-:W-:Y:S05]  /*c8e0*/  WARPSYNC.COLLECTIVE R15, `(.L_x_10119) ;  /* 0x000000000f087348 */ /* 0x001fea0003c00000 */
[----:B------:R1:W2:Y:S02]  /*c8f0*/  SHFL.IDX P6, R14, R13, R12, R11 ;  /* 0x0000000c0d0e7389 */ /* 0x0002a400000c000b */
[----:B012---:R-:W-:Y:S01]  /*c900*/  ENDCOLLECTIVE ;  /* 0x000000000000791b */ /* 0x007fe20003800000 */
.L_x_10119:
[----:B------:R-:W-:Y:S01]  /*c910*/  @!PT LDS RZ, [RZ] ;  /* 0x00000000fffff984 */ /* 0x000fe20000000800 */
[----:B------:R-:W-:Y:S01]  /*c920*/  @!PT LDS RZ, [RZ] ;  /* 0x00000000fffff984 */ /* 0x000fe20000000800 */
[----:B------:R-:W-:Y:S01]  /*c930*/  @!PT LDS RZ, [RZ] ;  /* 0x00000000fffff984 */ /* 0x000fe20000000800 */
[----:B------:R0:W-:Y:S01]  /*c940*/  @P0 LDGSTS.E.BYPASS.LTC128B.128 [R27+0x19c00], desc[UR36][R4.64+0x80], !P2 ;  /* 0x19c00080041b0fae */ /* 0x0001e2000d101d64 */
[----:B------:R-:W-:Y:S01]  /*c950*/  ISETP.GE.AND P0, PT, R8, 0x41, PT ;  /* 0x000000410800780c */ /* 0x000fe20003f06270 */
[----:B------:R-:W-:Y:S02]  /*c960*/  IMAD.MOV.U32 R13, RZ, RZ, R9 ;  /* 0x000000ffff0d7224 */ /* 0x000fe400078e0009 */
[----:B------:R-:W-:-:S10]  /*c970*/  IMAD.MOV.U32 R12, RZ, RZ, 0x3 ;  /* 0x00000003ff0c7424 */ /* 0x000fd400078e00ff */
[----:B------:R-:W-:Y:S02]  /*c980*/  @P0 LEA R7, R28, UR45, 0x1 ;  /* 0x0000002d1c070c11 */ /* 0x000fe4000f8e08ff */
[----:B0-----:R-:W-:-:S07]  /*c990*/  MOV R3, R14 ;  /* 0x0000000e00037202 */ /* 0x001fce0000000f00 */
[----:B------:R-:W-:Y:S05]  /*c9a0*/  WARPSYNC.COLLECTIVE R15, `(.L_x_10120) ;  /* 0x000000000f087348 */ /* 0x000fea0003c00000 */
[----:B------:R0:W1:Y:S02]  /*c9b0*/  SHFL.IDX P6, R14, R13, R12, R11 ;  /* 0x0000000c0d0e7389 */ /* 0x00006400000c000b */
[----:B01----:R-:W-:Y:S01]  /*c9c0*/  ENDCOLLECTIVE ;  /* 0x000000000000791b */ /* 0x003fe20003800000 */
.L_x_10120:
        /* <DEDUP_REMOVED lines=9> */
[----:B------:R-:W-:-:S03]  /*ca60*/  MOV R9, R14 ;  /* 0x0000000e00097202 */ /* 0x000fc60000000f00 */
[----:B------:R0:W-:Y:S04]  /*ca70*/  @P0 LDGSTS.E.BYPASS.LTC128B.128 [R7+0x18400], desc[UR36][R2.64+0x40], !P3 ;  /* 0x1840004002070fae */ /* 0x0001e8000d901d64 */
[----:B------:R0:W-:Y:S02]  /*ca80*/  @P0 LDGSTS.E.BYPASS.LTC128B.128 [R7+0x1a400], desc[UR36][R2.64+0x80], !P2 ;  /* 0x1a40008002070fae */ /* 0x0001e4000d101d64 */
[----:B0-----:R-:W-:Y:S05]  /*ca90*/  WARPSYNC.COLLECTIVE R15, `(.L_x_10121) ;  /* 0x000000000f087348 */ /* 0x001fea0003c00000 */
[----:B------:R1:W2:Y:S02]  /*caa0*/  SHFL.IDX P6, R14, R13, R12, R11 ;  /* 0x0000000c0d0e7389 */ /* 0x0002a400000c000b */
[----:B012---:R-:W-:Y:S01]  /*cab0*/  ENDCOLLECTIVE ;  /* 0x000000000000791b */ /* 0x007fe20003800000 */
.L_x_10121:
[----:B------:R-:W-:Y:S05]  /*cac0*/  BRA `(.L_x_10122) ;  /* 0xffffffd000707947 */ /* 0x000fea000383ffff */
.L_x_10075:
[----:B------:R-:W-:Y:S01]  /*cad0*/  IMAD.MOV.U32 R13, RZ, RZ, R9 ;  /* 0x000000ffff0d7224 */ /* 0x000fe200078e0009 */
[----:B------:R-:W-:Y:S01]  /*cae0*/  MOV R12, RZ ;  /* 0x000000ff000c7202 */ /* 0x000fe20000000f00 */
[----:B------:R-:W-:Y:S02]  /*caf0*/  IMAD.MOV.U32 R11, RZ, RZ, 0x1c1f ;  /* 0x00001c1fff0b7424 */ /* 0x000fe400078e00ff */
[----:B------:R-:W-:Y:S02]  /*cb00*/  IMAD.MOV.U32 R15, RZ, RZ, -0x1 ;  /* 0xffffffffff0f7424 */ /* 0x000fe400078e00ff */
[----:B------:R-:W-:Y:S02]  /*cb10*/  IMAD R0, R25, 0xc0, R22 ;  /* 0x000000c019007824 */ /* 0x000fe400078e0216 */
[----:B------:R-:W-:-:S07]  /*cb20*/  IMAD.MOV.U32 R24, RZ, RZ, 0x1 ;  /* 0x00000001ff187424 */ /* 0x000fce00078e00ff */
[----:B------:R-:W-:Y:S05]  /*cb30*/  WARPSYNC.COLLECTIVE R15, `(.L_x_10123) ;  /* 0x000000000f087348 */ /* 0x000fea0003c00000 */
[----:B------:R0:W1:Y:S02]  /*cb40*/  SHFL.IDX P6, R14, R13, R12, R11 ;  /* 0x0000000c0d0e7389 */ /* 0x00006400000c000b */
[----:B01----:R-:W-:Y:S01]  /*cb50*/  ENDCOLLECTIVE ;  /* 0x000000000000791b */ /* 0x003fe20003800000 */
.L_x_10123:
[----:B------:R-:W-:Y:S02]  /*cb60*/  VIADD R5, R0, 0x20 ;  /* 0x0000002000057836 */ /* 0x000fe40000000000 */
[----:B------:R-:W-:Y:S01]  /*cb70*/  IMAD.MOV.U32 R13, RZ, RZ, R7 ;  /* 0x000000ffff0d7224 */ /* 0x000fe200078e0007 */
[----:B------:R-:W-:-:S07]  /*cb80*/  MOV R2, R14 ;  /* 0x0000000e00027202 */ /* 0x000fce0000000f00 */
[----:B------:R-:W-:Y:S05]  /*cb90*/  WARPSYNC.COLLECTIVE R15, `(.L_x_10124) ;  /* 0x000000000f087348 */ /* 0x000fea0003c00000 */
[----:B------:R0:W1:Y:S02]  /*cba0*/  SHFL.IDX P6, R14, R13, R12, R11 ;  /* 0x0000000c0d0e7389 */ /* 0x00006400000c000b */
[----:B01----:R-:W-:Y:S01]  /*cbb0*/  ENDCOLLECTIVE ;  /* 0x000000000000791b */ /* 0x003fe20003800000 */
.L_x_10124:
[----:B------:R-:W-:Y:S02]  /*cbc0*/  ULDC UR4, c[0x0][0x288] ;  /* 0x0000a20000047ab9 */ /* 0x000fe40000000800 */
[----:B------:R-:W-:Y:S02]  /*cbd0*/  IMAD R6, R20, UR4, RZ ;  /* 0x0000000414067c24 */ /* 0x000fe4000f8e02ff */
[----:B------:R-:W-:-:S03]  /*cbe0*/  IMAD.MOV.U32 R3, RZ, RZ, R2 ;  /* 0x000000ffff037224 */ /* 0x000fc600078e0002 */
        /* <DEDUP_REMOVED lines=8> */
.L_x_10125:
        /* <DEDUP_REMOVED lines=13> */
.L_x_10126:
        /* <DEDUP_REMOVED lines=8> */
.L_x_10127:
        /* <DEDUP_REMOVED lines=13> */
.L_x_10128:
[----:B------:R-:W-:Y:S01]  /*ce90*/  @!P2 LEA R21, R28, UR45, 0x1 ;  /* 0x0000002d1c15ac11 */ /* 0x000fe2000f8e08ff */
[----:B------:R-:W-:Y:S02]  /*cea0*/  IMAD.MOV.U32 R13, RZ, RZ, R9 ;  /* 0x000000ffff0d7224 */ /* 0x000fe400078e0009 */
[----:B------:R-:W-:Y:S01]  /*ceb0*/  IMAD.MOV.U32 R12, RZ, RZ, 0x3 ;  /* 0x00000003ff0c7424 */ /* 0x000fe200078e00ff */
[----:B------:R-:W-:-:S07]  /*cec0*/  MOV R2, R14 ;  /* 0x0000000e00027202 */ /* 0x000fce0000000f00 */
[----:B------:R-:W-:Y:S05]  /*ced0*/  WARPSYNC.COLLECTIVE R15, `(.L_x_10129) ;  /* 0x000000000f087348 */ /* 0x000fea0003c00000 */
[----:B------:R0:W1:Y:S02]  /*cee0*/  SHFL.IDX P6, R14, R13, R12, R11 ;  /* 0x0000000c0d0e7389 */ /* 0x00006400000c000b */
[----:B01----:R-:W-:Y:S01]  /*cef0*/  ENDCOLLECTIVE ;  /* 0x000000000000791b */ /* 0x003fe20003800000 */
.L_x_10129:
        /* <DEDUP_REMOVED lines=12> */
.L_x_10130:
[----:B------:R-:W-:-:S04]  /*cfc0*/  IADD3 R3, R0, 0x60, RZ ;  /* 0x0000006000037810 */ /* 0x000fc80007ffe0ff */
[----:B------:R-:W-:Y:S01]  /*cfd0*/  ISETP.GE.AND P2, PT, R3, R6, PT ;  /* 0x000000060300720c */ /* 0x000fe20003f46270 */
[----:B------:R-:W-:Y:S02]  /*cfe0*/  VIADD R3, R0, 0x80 ;  /* 0x0000008000037836 */ /* 0x000fe40000000000 */
[----:B------:R-:W-:Y:S01]  /*cff0*/  IMAD.MOV.U32 R13, RZ, RZ, R8 ;  /* 0x000000ffff0d7224 */ /* 0x000fe200078e0008 */
[----:B------:R-:W-:-:S09]  /*d000*/  MOV R12, RZ ;  /* 0x000000ff000c7202 */ /* 0x000fd20000000f00 */
[----:B------:R-:W-:Y:S01]  /*d010*/  @!P2 LEA R25, R28, UR45, 0x1 ;  /* 0x0000002d1c19ac11 */ /* 0x000fe2000f8e08ff */
[----:B------:R-:W-:-:S07]  /*d020*/  IMAD.MOV.U32 R4, RZ, RZ, R14 ;  /* 0x000000ffff047224 */ /* 0x000fce00078e000e */
[----:B------:R-:W-:Y:S05]  /*d030*/  WARPSYNC.COLLECTIVE R15, `(.L_x_10131) ;  /* 0x000000000f087348 */ /* 0x000fea0003c00000 */
[----:B------:R0:W1:Y:S02]  /*d040*/  SHFL.IDX P6, R14, R13, R12, R11 ;  /* 0x0000000c0d0e7389 */ /* 0x00006400000c000b */
[----:B01----:R-:W-:Y:S01]  /*d050*/  ENDCOLLECTIVE ;  /* 0x000000000000791b */ /* 0x003fe20003800000 */
.L_x_10131:
        /* <DEDUP_REMOVED lines=13> */
.L_x_10132:
[----:B------:R-:W-:Y:S01]  /*d130*/  @!P2 LEA R7, R28, UR45, 0x1 ;  /* 0x0000002d1c07ac11 */ /* 0x000fe2000f8e08ff */
[----:B------:R-:W-:Y:S02]  /*d140*/  IMAD.MOV.U32 R13, RZ, RZ, R8 ;  /* 0x000000ffff0d7224 */ /* 0x000fe400078e0008 */
[----:B------:R-:W-:Y:S01]  /*d150*/  IMAD.MOV.U32 R12, RZ, RZ, 0x1 ;  /* 0x00000001ff0c7424 */ /* 0x000fe200078e00ff */
[----:B------:R-:W-:-:S07]  /*d160*/  MOV R2, R14 ;  /* 0x0000000e00027202 */ /* 0x000fce0000000f00 */
[----:B------:R-:W-:Y:S05]  /*d170*/  WARPSYNC.COLLECTIVE R15, `(.L_x_10133) ;  /* 0x000000000f087348 */ /* 0x000fea0003c00000 */
[----:B------:R0:W1:Y:S02]  /*d180*/  SHFL.IDX P6, R14, R13, R12, R11 ;  /* 0x0000000c0d0e7389 */ /* 0x00006400000c000b */
[----:B01----:R-:W-:Y:S01]  /*d190*/  ENDCOLLECTIVE ;  /* 0x000000000000791b */ /* 0x003fe20003800000 */
.L_x_10133:
        /* <DEDUP_REMOVED lines=12> */
.L_x_10134:
[----:B------:R-:W-:Y:S05]  /*d260*/  BRA `(.L_x_10135) ;  /* 0xffffffd400587947 */ /* 0x000fea000383ffff */
.L_x_10078:
[----:B0-----:R-:W-:-:S04]  /*d270*/  MOV R3, UR45 ;  /* 0x0000002d00037c02 */ /* 0x001fc80008000f00 */
[----:B------:R0:W1:Y:S03]  /*d280*/  SYNCS.PHASECHK.TRANS64.TRYWAIT P0, [R3+URZ+0x2d820], R0 ;  /* 0x02d82000030075a7 */ /* 0x000066000800017f */
[----:B-1----:R-:W-:Y:S05]  /*d290*/  @!P0 NANOSLEEP.SYNCS 0x989680 ;  /* 0x009896800000895d */ /* 0x002fea0003900000 */
[----:B------:R-:W1:Y:S02]  /*d2a0*/  @!P0 SYNCS.PHASECHK.TRANS64 P0, [R3+URZ+0x2d820], R0 ;  /* 0x02d82000030085a7 */ /* 0x000e64000800007f */
[----:B-1----:R-:W-:Y:S05]  /*d2b0*/  @!P0 BRA `(.L_x_10078) ;  /* 0xfffffffc00ec8947 */ /* 0x002fea000383ffff */
[----:B------:R-:W-:Y:S05]  /*d2c0*/  BRA `(.L_x_10136) ;  /* 0xffffffd400a07947 */ /* 0x000fea000383ffff */
.L_x_10082:
[----:B0-----:R0:W1:Y:S02]  /*d2d0*/  SYNCS.PHASECHK.TRANS64.TRYWAIT P0, [R7+URZ+0x2d840], R2 ;  /* 0x02d84002070075a7 */ /* 0x001064000800017f */
[----:B-1----:R-:W-:Y:S05]  /*d2e0*/  @!P0 NANOSLEEP.SYNCS 0x989680 ;  /* 0x009896800000895d */ /* 0x002fea0003900000 */
[----:B------:R-:W1:Y:S02]  /*d2f0*/  @!P0 SYNCS.PHASECHK.TRANS64 P0, [R7+URZ+0x2d840], R2 ;  /* 0x02d84002070085a7 */ /* 0x000e64000800007f */
[----:B-1----:R-:W-:Y:S05]  /*d300*/  @!P0 BRA `(.L_x_10082) ;  /* 0xfffffffc00f08947 */ /* 0x002fea000383ffff */
[----:B------:R-:W-:Y:S05]  /*d310*/  BRA `(.L_x_10137) ;  /* 0xffffffd800a87947 */ /* 0x000fea000383ffff */
.L_x_10083:
        /* <DEDUP_REMOVED lines=8> */
.L_x_10139:
[----:B------:R-:W-:Y:S05]  /*d3a0*/  BSYNC B1 ;  /* 0x0000000000017941 */ /* 0x000fea0003800000 */
.L_x_10138:
[----:B------:R-:W0:Y:S01]  /*d3b0*/  S2R R27, SR_TID.X ;  /* 0x00000000001b7919 */ /* 0x000e220000002100 */
[----:B------:R-:W-:Y:S01]  /*d3c0*/  MOV R13, R8 ;  /* 0x00000008000d7202 */ /* 0x000fe20000000f00 */
[----:B------:R-:W-:Y:S01]  /*d3d0*/  IMAD.MOV.U32 R12, RZ, RZ, RZ ;  /* 0x000000ffff0c7224 */ /* 0x000fe200078e00ff */
[----:B------:R-:W-:Y:S01]  /*d3e0*/  LOP3.LUT R16, R16, 0xffffffdf, RZ, 0xc0, !PT ;  /* 0xffffffdf10107812 */ /* 0x000fe200078ec0ff */
[----:B------:R-:W-:Y:S01]  /*d3f0*/  IMAD.MOV.U32 R11, RZ, RZ, 0x1c1f ;  /* 0x00001c1fff0b7424 */ /* 0x000fe200078e00ff */
[----:B------:R-:W-:Y:S01]  /*d400*/  LEA R9, R9, UR45, 0x1 ;  /* 0x0000002d09097c11 */ /* 0x000fe2000f8e08ff */
[----:B------:R-:W-:Y:S01]  /*d410*/  IMAD.MOV.U32 R15, RZ, RZ, -0x1 ;  /* 0xffffffffff0f7424 */ /* 0x000fe200078e00ff */
[----:B------:R-:W-:Y:S01]  /*d420*/  @P1 LOP3.LUT R16, R16, 0x20, RZ, 0xfc, !PT ;  /* 0x0000002010101812 */ /* 0x000fe200078efcff */
[----:B------:R-:W-:-:S07]  /*d430*/  IMAD.MOV.U32 R3, RZ, RZ, R14 ;  /* 0x000000ffff037224 */ /* 0x000fce00078e000e */
[----:B0-----:R-:W-:Y:S05]  /*d440*/  WARPSYNC.COLLECTIVE R15, `(.L_x_10140) ;  /* 0x000000000f087348 */ /* 0x001fea0003c00000 */
[----:B------:R1:W2:Y:S02]  /*d450*/  SHFL.IDX P6, R14, R13, R12, R11 ;  /* 0x0000000c0d0e7389 */ /* 0x0002a400000c000b */
[----:B012---:R-:W-:Y:S01]  /*d460*/  ENDCOLLECTIVE ;  /* 0x000000000000791b */ /* 0x007fe20003800000 */
.L_x_10140:
[----:B------:R-:W-:Y:S01]  /*d470*/  LOP3.LUT P1, RZ, R16, 0x4, RZ, 0xc0, !PT ;  /* 0x0000000410ff7812 */ /* 0x000fe2000782c0ff */
[----:B------:R-:W-:Y:S01]  /*d480*/  IMAD.MOV.U32 R13, RZ, RZ, R19 ;  /* 0x000000ffff0d7224 */ /* 0x000fe200078e0013 */
[----:B------:R-:W-:Y:S02]  /*d490*/  MOV R12, 0x1 ;  /* 0x00000001000c7802 */ /* 0x000fe40000000f00 */
[----:B------:R-:W-:Y:S01]  /*d4a0*/  SHF.L.U32 R27, R27, 0x3, RZ ;  /* 0x000000031b1b7819 */ /* 0x000fe200000006ff */
[----:B------:R-:W-:-:S03]  /*d4b0*/  IMAD.MOV.U32 R2, RZ, RZ, R14 ;  /* 0x000000ffff027224 */ /* 0x000fc600078e000e */
[----:B------:R-:W-:-:S07]  /*d4c0*/  LOP3.LUT R27, R27, 0x18, RZ, 0xc0, !PT ;  /* 0x000000181b1b7812 */ /* 0x000fce00078ec0ff */
[----:B------:R-:W-:Y:S05]  /*d4d0*/  WARPSYNC.COLLECTIVE R15, `(.L_x_10141) ;  /* 0x000000000f087348 */ /* 0x000fea0003c00000 */
[----:B------:R0:W1:Y:S02]  /*d4e0*/  SHFL.IDX P6, R14, R13, R12, R11 ;  /* 0x0000000c0d0e7389 */ /* 0x00006400000c000b */
[----:B01----:R-:W-:Y:S01]  /*d4f0*/  ENDCOLLECTIVE ;  /* 0x000000000000791b */ /* 0x003fe20003800000 */
.L_x_10141:
[----:B------:R-:W-:-:S04]  /*d500*/  SHF.L.U32 R4, R27, 0x1, RZ ;  /* 0x000000011b047819 */ /* 0x000fc800000006ff */
[----:B------:R-:W-:-:S05]  /*d510*/  IADD3 R2, P0, R2, R4, RZ ;  /* 0x0000000402027210 */ /* 0x000fca0007f1e0ff */
[----:B------:R-:W-:Y:S02]  /*d520*/  IMAD.X R3, RZ, RZ, R3, P0 ;  /* 0x000000ffff037224 */ /* 0x000fe400000e0603 */
[----:B------:R-:W-:-:S03]  /*d530*/  IMAD.MOV.U32 R13, RZ, RZ, R8 ;  /* 0x000000ffff0d7224 */ /* 0x000fc600078e0008 */
[----:B------:R-:W-:Y:S01]  /*d540*/  @!PT LDS RZ, [RZ] ;  /* 0x00000000fffff984 */ /* 0x000fe20000000800 */
[----:B------:R-:W-:Y:S01]  /*d550*/  @!PT LDS RZ, [RZ] ;  /* 0x00000000fffff984 */ /* 0x000fe20000000800 */
[----:B------:R-:W-:Y:S01]  /*d560*/  @!PT LDS RZ, [RZ] ;  /* 0x00000000fffff984 */ /* 0x000fe20000000800 */
[----:B------:R-:W-:Y:S04]  /*d570*/  LDGSTS.E.BYPASS.LTC128B.128 [R9+0x15400], desc[UR36][R2.64], !P1 ;  /* 0x1540000002097fae */ /* 0x000fe8000c901d64 */
[----:B------:R-:W-:Y:S04]  /*d580*/  LDGSTS.E.BYPASS.LTC128B.128 [R9+0x17400], desc[UR36][R2.64+0x40], !P5 ;  /* 0x1740004002097fae */ /* 0x000fe8000e901d64 */
[----:B------:R0:W-:Y:S02]  /*d590*/  LDGSTS.E.BYPASS.LTC128B.128 [R9+0x19400], desc[UR36][R2.64+0x80], !P4 ;  /* 0x1940008002097fae */ /* 0x0001e4000e101d64 */
[----:B0-----:R-:W-:-:S07]  /*d5a0*/  IMAD.MOV.U32 R3, RZ, RZ, R14 ;  /* 0x000000ffff037224 */ /* 0x001fce00078e000e */
[----:B------:R-:W-:Y:S05]  /*d5b0*/  WARPSYNC.COLLECTIVE R15, `(.L_x_10142) ;  /* 0x000000000f087348 */ /* 0x000fea0003c00000 */
[----:B------:R0:W1:Y:S02]  /*d5c0*/  SHFL.IDX P6, R14, R13, R12, R11 ;  /* 0x0000000c0d0e7389 */ /* 0x00006400000c000b */
[----:B01----:R-:W-:Y:S01]  /*d5d0*/  ENDCOLLECTIVE ;  /* 0x000000000000791b */ /* 0x003fe20003800000 */
.L_x_10142:
[----:B------:R-:W-:Y:S01]  /*d5e0*/  IMAD.MOV.U32 R13, RZ, RZ, R19 ;  /* 0x000000ffff0d7224 */ /* 0x000fe200078e0013 */
[----:B------:R-:W-:Y:S02]  /*d5f0*/  MOV R12, 0x2 ;  /* 0x00000002000c7802 */ /* 0x000fe40000000f00 */
[----:B------:R-:W-:-:S07]  /*d600*/  MOV R2, R14 ;  /* 0x0000000e00027202 */ /* 0x000fce0000000f00 */
[----:B------:R-:W-:Y:S05]  /*d610*/  WARPSYNC.COLLECTIVE R15, `(.L_x_10143) ;  /* 0x000000000f087348 */ /* 0x000fea0003c00000 */
[----:B------:R0:W1:Y:S02]  /*d620*/  SHFL.IDX P6, R14, R13, R12, R11 ;  /* 0x0000000c0d0e7389 */ /* 0x00006400000c000b */
[----:B01----:R-:W-:Y:S01]  /*d630*/  ENDCOLLECTIVE ;  /* 0x000000000000791b */ /* 0x003fe20003800000 */
.L_x_10143:
        /* <DEDUP_REMOVED lines=13> */
.L_x_10144:
[----:B------:R-:W-:Y:S01]  /*d710*/  IMAD.MOV.U32 R13, RZ, RZ, R19 ;  /* 0x000000ffff0d7224 */ /* 0x000fe200078e0013 */
[----:B------:R-:W-:Y:S02]  /*d720*/  MOV R12, 0x3 ;  /* 0x00000003000c7802 */ /* 0x000fe40000000f00 */
[----:B------:R-:W-:-:S07]  /*d730*/  MOV R2, R14 ;  /* 0x0000000e00027202 */ /* 0x000fce0000000f00 */
[----:B------:R-:W-:Y:S05]  /*d740*/  WARPSYNC.COLLECTIVE R15, `(.L_x_10145) ;  /* 0x000000000f087348 */ /* 0x000fea0003c00000 */
[----:B------:R0:W1:Y:S02]  /*d750*/  SHFL.IDX P6, R14, R13, R12, R11 ;  /* 0x0000000c0d0e7389 */ /* 0x00006400000c000b */
[----:B01----:R-:W-:Y:S01]  /*d760*/  ENDCOLLECTIVE ;  /* 0x000000000000791b */ /* 0x003fe20003800000 */
.L_x_10145:
[----:B------:R-:W-:-:S05]  /*d770*/  IADD3 R2, P0, R2, R4, RZ ;  /* 0x0000000402027210 */ /* 0x000fca0007f1e0ff */
[----:B------:R-:W-:-:S05]  /*d780*/  IMAD.X R3, RZ, RZ, R27, P0 ;  /* 0x000000ffff037224 */ /* 0x000fca00000e061b */
[----:B------:R-:W-:Y:S01]  /*d790*/  @!PT LDS RZ, [RZ] ;  /* 0x00000000fffff984 */ /* 0x000fe20000000800 */
[----:B------:R-:W-:Y:S01]  /*d7a0*/  @!PT LDS RZ, [RZ] ;  /* 0x00000000fffff984 */ /* 0x000fe20000000800 */
[----:B------:R-:W-:Y:S01]  /*d7b0*/  @!PT LDS RZ, [RZ] ;  /* 0x00000000fffff984 */ /* 0x000fe20000000800 */
[----:B------:R0:W-:Y:S01]  /*d7c0*/  LDGSTS.E.BYPASS.LTC128B.128 [R9+0x16400], desc[UR36][R2.64], !P1 ;  /* 0x1640000002097fae */ /* 0x0001e2000c901d64 */
[----:B------:R-:W-:Y:S01]  /*d7d0*/  LOP3.LUT P1, RZ, R16, 0x20, RZ, 0xc0, !PT ;  /* 0x0000002010ff7812 */ /* 0x000fe2000782c0ff */
[----:B------:R-:W-:Y:S02]  /*d7e0*/  IMAD.MOV.U32 R13, RZ, RZ, R8 ;  /* 0x000000ffff0d7224 */ /* 0x000fe400078e0008 */
[----:B------:R0:W-:Y:S04]  /*d7f0*/  LDGSTS.E.BYPASS.LTC128B.128 [R9+0x18400], desc[UR36][R2.64+0x40], !P5 ;  /* 0x1840004002097fae */ /* 0x0001e8000e901d64 */
[----:B------:R0:W-:Y:S01]  /*d800*/  LDGSTS.E.BYPASS.LTC128B.128 [R9+0x1a400], desc[UR36][R2.64+0x80], !P4 ;  /* 0x1a40008002097fae */ /* 0x0001e2000e101d64 */
[----:B------:R-:W-:-:S07]  /*d810*/  IMAD.MOV.U32 R27, RZ, RZ, R14 ;  /* 0x000000ffff1b7224 */ /* 0x000fce00078e000e */
[----:B0-----:R-:W-:Y:S05]  /*d820*/  WARPSYNC.COLLECTIVE R15, `(.L_x_10146) ;  /* 0x000000000f087348 */ /* 0x001fea0003c00000 */
[----:B------:R1:W2:Y:S02]  /*d830*/  SHFL.IDX P6, R14, R13, R12, R11 ;  /* 0x0000000c0d0e7389 */ /* 0x0002a400000c000b */
[----:B012---:R-:W-:Y:S01]  /*d840*/  ENDCOLLECTIVE ;  /* 0x000000000000791b */ /* 0x007fe20003800000 */
.L_x_10146:
[----:B------:R-:W-:Y:S01]  /*d850*/  MOV R2, R14 ;  /* 0x0000000e00027202 */ /* 0x000fe20000000f00 */
[----:B------:R-:W-:Y:S06]  /*d860*/  BRA `(.L_x_10147) ;  /* 0xffffffd800407947 */ /* 0x000fec000383ffff */
.L_x_10088:
[----:B-1----:R1:W2:Y:S02]  /*d870*/  SYNCS.PHASECHK.TRANS64.TRYWAIT P0, [R7+URZ+0x2d860], R2 ;  /* 0x02d86002070075a7 */ /* 0x0022a4000800017f */
[----:B--2---:R-:W-:Y:S05]  /*d880*/  @!P0 NANOSLEEP.SYNCS 0x989680 ;  /* 0x009896800000895d */ /* 0x004fea0003900000 */
[----:B------:R-:W2:Y:S02]  /*d890*/  @!P0 SYNCS.PHASECHK.TRANS64 P0, [R7+URZ+0x2d860], R2 ;  /* 0x02d86002070085a7 */ /* 0x000ea4000800007f */
[----:B--2---:R-:W-:Y:S05]  /*d8a0*/  @!P0 BRA `(.L_x_10088) ;  /* 0xfffffffc00f08947 */ /* 0x004fea000383ffff */
[----:B------:R-:W-:Y:S05]  /*d8b0*/  BRA `(.L_x_10148) ;  /* 0xffffffd800a87947 */ /* 0x000fea000383ffff */
.L_x_10089:
        /* <DEDUP_REMOVED lines=8> */
.L_x_10150:
[----:B------:R-:W-:Y:S05]  /*d940*/  BSYNC B1 ;  /* 0x0000000000017941 */ /* 0x000fea0003800000 */
.L_x_10149:
        /* <DEDUP_REMOVED lines=9> */
.L_x_10151:
[----:B------:R-:W-:Y:S01]  /*d9e0*/  IMAD.MOV.U32 R13, RZ, RZ, R18 ;  /* 0x000000ffff0d7224 */ /* 0x000fe200078e0012 */
[----:B------:R-:W-:Y:S02]  /*d9f0*/  MOV R12, 0x1 ;  /* 0x00000001000c7802 */ /* 0x000fe40000000f00 */
[----:B------:R-:W-:-:S13]  /*da00*/  IADD3 R2, P0, R14, R4, RZ ;  /* 0x000000040e027210 */ /* 0x000fda0007f1e0ff */
[----:B------:R-:W-:Y:S05]  /*da10*/  WARPSYNC.COLLECTIVE R15, `(.L_x_10152) ;  /* 0x000000000f087348 */ /* 0x000fea0003c00000 */
[----:B------:R0:W1:Y:S02]  /*da20*/  SHFL.IDX P6, R14, R13, R12, R11 ;  /* 0x0000000c0d0e7389 */ /* 0x00006400000c000b */
[----:B01----:R-:W-:Y:S01]  /*da30*/  ENDCOLLECTIVE ;  /* 0x000000000000791b */ /* 0x003fe20003800000 */
.L_x_10152:
        /* <DEDUP_REMOVED lines=15> */
.L_x_10153:
[----:B------:R-:W-:Y:S02]  /*db30*/  IMAD.MOV.U32 R13, RZ, RZ, R18 ;  /* 0x000000ffff0d7224 */ /* 0x000fe400078e0012 */
[----:B------:R-:W-:Y:S01]  /*db40*/  IMAD.MOV.U32 R12, RZ, RZ, 0x2 ;  /* 0x00000002ff0c7424 */ /* 0x000fe200078e00ff */
[----:B------:R-:W-:-:S13]  /*db50*/  IADD3 R2, P0, R14, R4, RZ ;  /* 0x000000040e027210 */ /* 0x000fda0007f1e0ff */
[----:B------:R-:W-:Y:S05]  /*db60*/  WARPSYNC.COLLECTIVE R15, `(.L_x_10154) ;  /* 0x000000000f087348 */ /* 0x000fea0003c00000 */
[----:B------:R0:W1:Y:S02]  /*db70*/  SHFL.IDX P6, R14, R13, R12, R11 ;  /* 0x0000000c0d0e7389 */ /* 0x00006400000c000b */
[----:B01----:R-:W-:Y:S01]  /*db80*/  ENDCOLLECTIVE ;  /* 0x000000000000791b */ /* 0x003fe20003800000 */
.L_x_10154:
        /* <DEDUP_REMOVED lines=15> */
.L_x_10155:
[----:B------:R-:W-:Y:S01]  /*dc80*/  MOV R13, R18 ;  /* 0x00000012000d7202 */ /* 0x000fe20000000f00 */
[----:B------:R-:W-:Y:S01]  /*dc90*/  IMAD.MOV.U32 R12, RZ, RZ, 0x3 ;  /* 0x00000003ff0c7424 */ /* 0x000fe200078e00ff */
[----:B------:R-:W-:-:S13]  /*dca0*/  IADD3 R2, P0, R14, R4, RZ ;  /* 0x000000040e027210 */ /* 0x000fda0007f1e0ff */
[----:B------:R-:W-:Y:S05]  /*dcb0*/  WARPSYNC.COLLECTIVE R15, `(.L_x_10156) ;  /* 0x000000000f087348 */ /* 0x000fea0003c00000 */
[----:B------:R0:W1:Y:S02]  /*dcc0*/  SHFL.IDX P6, R14, R13, R12, R11 ;  /* 0x0000000c0d0e7389 */ /* 0x00006400000c000b */
[----:B01----:R-:W-:Y:S01]  /*dcd0*/  ENDCOLLECTIVE ;  /* 0x000000000000791b */ /* 0x003fe20003800000 */
.L_x_10156:
        /* <DEDUP_REMOVED lines=12> */
.L_x_10157:
[----:B------:R-:W-:Y:S01]  /*dda0*/  @!PT LDS RZ, [RZ] ;  /* 0x00000000fffff984 */ /* 0x000fe20000000800 */
[----:B------:R-:W-:Y:S01]  /*ddb0*/  @!PT LDS RZ, [RZ] ;  /* 0x00000000fffff984 */ /* 0x000fe20000000800 */
[----:B------:R-:W-:Y:S01]  /*ddc0*/  @!PT LDS RZ, [RZ] ;  /* 0x00000000fffff984 */ /* 0x000fe20000000800 */
[----:B------:R0:W-:Y:S01]  /*ddd0*/  LDGSTS.E.BYPASS.LTC128B.128 [R8+0x3400], desc[UR36][R2.64+0x40], !P0 ;  /* 0x0340004002087fae */ /* 0x0001e2000c101d64 */
[----:B------:R-:W-:-:S13]  /*dde0*/  ISETP.LT.OR P0, PT, R0, 0x41, P1 ;  /* 0x000000410000780c */ /* 0x000fda0000f01670 */
[----:B------:R0:W-:Y:S01]  /*ddf0*/  LDGSTS.E.BYPASS.LTC128B.128 [R8+0x5400], desc[UR36][R2.64+0x80], !P0 ;  /* 0x0540008002087fae */ /* 0x0001e2000c101d64 */
[----:B------:R-:W-:Y:S05]  /*de00*/  BRA `(.L_x_10158) ;  /* 0xffffffd400e87947 */ /* 0x000fea000383ffff */
.L_x_10095:
[----:B0-----:R0:W1:Y:S02]  /*de10*/  SYNCS.PHASECHK.TRANS64.TRYWAIT P0, [R0+URZ+0x2d860], R3 ;  /* 0x02d86003000075a7 */ /* 0x001064000800017f */
[----:B-1----:R-:W-:Y:S05]  /*de20*/  @!P0 NANOSLEEP.SYNCS 0x989680 ;  /* 0x009896800000895d */ /* 0x002fea0003900000 */
[----:B------:R-:W1:Y:S02]  /*de30*/  @!P0 SYNCS.PHASECHK.TRANS64 P0, [R0+URZ+0x2d860], R3 ;  /* 0x02d86003000085a7 */ /* 0x000e64000800007f */
[----:B-1----:R-:W-:Y:S05]  /*de40*/  @!P0 BRA `(.L_x_10095) ;  /* 0xfffffffc00f08947 */ /* 0x002fea000383ffff */
[----:B------:R-:W-:Y:S05]  /*de50*/  BRA `(.L_x_10159) ;  /* 0xffffffd800f47947 */ /* 0x000fea000383ffff */
.L_x_10096:
        /* <DEDUP_REMOVED lines=8> */
.L_x_10161:
[----:B------:R-:W-:Y:S05]  /*dee0*/  BSYNC B0 ;  /* 0x0000000000007941 */ /* 0x000fea0003800000 */
.L_x_10160:
[----:B------:R-:W0:Y:S01]  /*def0*/  S2R R2, SR_TID.X ;  /* 0x0000000000027919 */ /* 0x000e220000002100 */
[----:B------:R-:W-:Y:S01]  /*df00*/  MOV R13, R17 ;  /* 0x00000011000d7202 */ /* 0x000fe20000000f00 */
[----:B------:R-:W-:Y:S01]  /*df10*/  IMAD.MOV.U32 R12, RZ, RZ, RZ ;  /* 0x000000ffff0c7224 */ /* 0x000fe200078e00ff */
[----:B------:R-:W-:Y:S01]  /*df20*/  MOV R11, 0x1c1f ;  /* 0x00001c1f000b7802 */ /* 0x000fe20000000f00 */
[----:B------:R-:W-:Y:S01]  /*df30*/  IMAD.MOV.U32 R15, RZ, RZ, -0x1 ;  /* 0xffffffffff0f7424 */ /* 0x000fe200078e00ff */
[----:B------:R-:W-:Y:S01]  /*df40*/  LEA R4, R4, UR45, 0x1 ;  /* 0x0000002d04047c11 */ /* 0x000fe2000f8e08ff */
[----:B------:R-:W-:-:S07]  /*df50*/  IMAD.MOV.U32 R3, RZ, RZ, R14 ;  /* 0x000000ffff037224 */ /* 0x000fce00078e000e */
[----:B0-----:R-:W-:Y:S05]  /*df60*/  WARPSYNC.COLLECTIVE R15, `(.L_x_10162) ;  /* 0x000000000f087348 */ /* 0x001fea0003c00000 */
[----:B------:R1:W2:Y:S02]  /*df70*/  SHFL.IDX P6, R14, R13, R12, R11 ;  /* 0x0000000c0d0e7389 */ /* 0x0002a400000c000b */
[----:B012---:R-:W-:Y:S01]  /*df80*/  ENDCOLLECTIVE ;  /* 0x000000000000791b */ /* 0x007fe20003800000 */
.L_x_10162:
[----:B------:R-:W-:Y:S02]  /*df90*/  ULDC UR4, c[0x0][0x2f4] ;  /* 0x0000bd0000047ab9 */ /* 0x000fe40000000800 */
[----:B------:R-:W-:-:S04]  /*dfa0*/  ISETP.GE.AND P2, PT, R9, UR4, PT ;  /* 0x0000000409007c0c */ /* 0x000fc8000bf46270 */
[----:B------:R-:W-:Y:S02]  /*dfb0*/  ISETP.LT.OR P3, PT, R5, 0x1, P2 ;  /* 0x000000010500780c */ /* 0x000fe40001761670 */
[----:B------:R-:W-:Y:S01]  /*dfc0*/  MOV R13, R18 ;  /* 0x00000012000d7202 */ /* 0x000fe20000000f00 */
[----:B------:R-:W-:Y:S02]  /*dfd0*/  IMAD.MOV.U32 R12, RZ, RZ, 0x1 ;  /* 0x00000001ff0c7424 */ /* 0x000fe400078e00ff */
[----:B------:R-:W-:-:S05]  /*dfe0*/  IMAD.SHL.U32 R2, R2, 0x8, RZ ;  /* 0x0000000802027824 */ /* 0x000fca00078e00ff */
[----:B------:R-:W-:-:S04]  /*dff0*/  LOP3.LUT R2, R2, 0x18, RZ, 0xc0, !PT ;  /* 0x0000001802027812 */ /* 0x000fc800078ec0ff */
[C---:B------:R-:W-:Y:S02]  /*e000*/  LOP3.LUT R7, R2.reuse, 0x20, RZ, 0xfc, !PT ;  /* 0x0000002002077812 */ /* 0x040fe400078efcff */
[----:B------:R-:W-:Y:S01]  /*e010*/  LOP3.LUT R6, R2, 0x40, RZ, 0xfc, !PT ;  /* 0x0000004002067812 */ /* 0x000fe200078efcff */
[----:B------:R-:W-:Y:S01]  /*e020*/  IMAD.MOV.U32 R2, RZ, RZ, R14 ;  /* 0x000000ffff027224 */ /* 0x000fe200078e000e */
[----:B------:R-:W-:Y:S02]  /*e030*/  ISETP.GE.AND P1, PT, R7, UR4, PT ;  /* 0x0000000407007c0c */ /* 0x000fe4000bf26270 */
[----:B------:R-:W-:-:S13]  /*e040*/  ISETP.GE.AND P0, PT, R6, UR4, PT ;  /* 0x0000000406007c0c */ /* 0x000fda000bf06270 */
[----:B------:R-:W-:Y:S05]  /*e050*/  WARPSYNC.COLLECTIVE R15, `(.L_x_10163) ;  /* 0x000000000f087348 */ /* 0x000fea0003c00000 */
[----:B------:R0:W1:Y:S02]  /*e060*/  SHFL.IDX P6, R14, R13, R12, R11 ;  /* 0x0000000c0d0e7389 */ /* 0x00006400000c000b */
[----:B01----:R-:W-:Y:S01]  /*e070*/  ENDCOLLECTIVE ;  /* 0x000000000000791b */ /* 0x003fe20003800000 */
.L_x_10163:
[----:B------:R-:W-:Y:S01]  /*e080*/  ISETP.LT.OR P4, PT, R5, 0x1, P1 ;  /* 0x000000010500780c */ /* 0x000fe20000f81670 */
[----:B------:R-:W-:Y:S01]  /*e090*/  IMAD.WIDE.U32 R2, R9, 0x2, R2 ;  /* 0x0000000209027825 */ /* 0x000fe200078e0002 */
[----:B------:R-:W-:-:S04]  /*e0a0*/  ISETP.LT.OR P5, PT, R5, 0x1, P0 ;  /* 0x000000010500780c */ /* 0x000fc800007a1670 */
[----:B------:R-:W-:Y:S01]  /*e0b0*/  @!PT LDS RZ, [RZ] ;  /* 0x00000000fffff984 */ /* 0x000fe20000000800 */
[----:B------:R-:W-:Y:S01]  /*e0c0*/  @!PT LDS RZ, [RZ] ;  /* 0x00000000fffff984 */ /* 0x000fe20000000800 */
[----:B------:R-:W-:Y:S01]  /*e0d0*/  @!PT LDS RZ, [RZ] ;  /* 0x00000000fffff984 */ /* 0x000fe20000000800 */
[----:B------:R0:W-:Y:S01]  /*e0e0*/  LDGSTS.E.BYPASS.LTC128B.128 [R4+0x400], desc[UR36][R2.64], !P3 ;  /* 0x0040000002047fae */ /* 0x0001e2000d901d64 */
[----:B------:R-:W-:Y:S02]  /*e0f0*/  ISETP.LT.OR P3, PT, R5, 0x21, P2 ;  /* 0x000000210500780c */ /* 0x000fe40001761670 */
[----:B------:R-:W-:-:S04]  /*e100*/  MOV R13, R17 ;  /* 0x00000011000d7202 */ /* 0x000fc80000000f00 */
[----:B------:R0:W-:Y:S01]  /*e110*/  LDGSTS.E.BYPASS.LTC128B.128 [R4+0x2400], desc[UR36][R2.64+0x40], !P4 ;  /* 0x0240004002047fae */ /* 0x0001e2000e101d64 */
[----:B------:R-:W-:-:S03]  /*e120*/  ISETP.LT.OR P4, PT, R5, 0x21, P1 ;  /* 0x000000210500780c */ /* 0x000fc60000f81670 */
[----:B------:R0:W-:Y:S01]  /*e130*/  LDGSTS.E.BYPASS.LTC128B.128 [R4+0x4400], desc[UR36][R2.64+0x80], !P5 ;  /* 0x0440008002047fae */ /* 0x0001e2000e901d64 */
[----:B------:R-:W-:Y:S01]  /*e140*/  ISETP.LT.OR P5, PT, R5, 0x21, P0 ;  /* 0x000000210500780c */ /* 0x000fe200007a1670 */
[----:B------:R-:W-:-:S12]  /*e150*/  IMAD.MOV.U32 R6, RZ, RZ, R14 ;  /* 0x000000ffff067224 */ /* 0x000fd800078e000e */
[----:B0-----:R-:W-:Y:S05]  /*e160*/  WARPSYNC.COLLECTIVE R15, `(.L_x_10164) ;  /* 0x000000000f087348 */ /* 0x001fea0003c00000 */
[----:B------:R1:W2:Y:S02]  /*e170*/  SHFL.IDX P6, R14, R13, R12, R11 ;  /* 0x0000000c0d0e7389 */ /* 0x0002a400000c000b */
[----:B012---:R-:W-:Y:S01]  /*e180*/  ENDCOLLECTIVE ;  /* 0x000000000000791b */ /* 0x007fe20003800000 */
.L_x_10164:
[----:B------:R-:W-:Y:S02]  /*e190*/  IMAD.MOV.U32 R3, RZ, RZ, R6 ;  /* 0x000000ffff037224 */ /* 0x000fe400078e0006 */
[----:B------:R-:W-:Y:S01]  /*e1a0*/  IMAD.MOV.U32 R6, RZ, RZ, RZ ;  /* 0x000000ffff067224 */ /* 0x000fe200078e00ff */
[----:B------:R-:W-:Y:S01]  /*e1b0*/  MOV R13, R18 ;  /* 0x00000012000d7202 */ /* 0x000fe20000000f00 */
[----:B------:R-:W-:Y:S02]  /*e1c0*/  IMAD.MOV.U32 R12, RZ, RZ, 0x2 ;  /* 0x00000002ff0c7424 */ /* 0x000fe400078e00ff */
[----:B------:R-:W-:-:S07]  /*e1d0*/  IMAD.MOV.U32 R2, RZ, RZ, R14 ;  /* 0x000000ffff027224 */ /* 0x000fce00078e000e */
[----:B------:R-:W-:Y:S05]  /*e1e0*/  WARPSYNC.COLLECTIVE R15, `(.L_x_10165) ;  /* 0x000000000f087348 */ /* 0x000fea0003c00000 */
[----:B------:R0:W1:Y:S02]  /*e1f0*/  SHFL.IDX P6, R14, R13, R12, R11 ;  /* 0x0000000c0d0e7389 */ /* 0x00006400000c000b */
[----:B01----:R-:W-:Y:S01]  /*e200*/  ENDCOLLECTIVE ;  /* 0x000000000000791b */ /* 0x003fe20003800000 */
.L_x_10165:
        /* <DEDUP_REMOVED lines=15> */
.L_x_10166:
[----:B------:R-:W-:Y:S01]  /*e300*/  MOV R3, R7 ;  /* 0x0000000700037202 */ /* 0x000fe20000000f00 */
[----:B------:R-:W-:Y:S02]  /*e310*/  IMAD.MOV.U32 R13, RZ, RZ, R18 ;  /* 0x000000ffff0d7224 */ /* 0x000fe400078e0012 */
[----:B------:R-:W-:Y:S02]  /*e320*/  IMAD.MOV.U32 R12, RZ, RZ, 0x3 ;  /* 0x00000003ff0c7424 */ /* 0x000fe400078e00ff */
[----:B------:R-:W-:-:S07]  /*e330*/  IMAD.MOV.U32 R8, RZ, RZ, R14 ;  /* 0x000000ffff087224 */ /* 0x000fce00078e000e */
[----:B------:R-:W-:Y:S05]  /*e340*/  WARPSYNC.COLLECTIVE R15, `(.L_x_10167) ;  /* 0x000000000f087348 */ /* 0x000fea0003c00000 */
[----:B------:R0:W1:Y:S02]  /*e350*/  SHFL.IDX P6, R14, R13, R12, R11 ;  /* 0x0000000c0d0e7389 */ /* 0x00006400000c000b */
[----:B01----:R-:W-:Y:S01]  /*e360*/  ENDCOLLECTIVE ;  /* 0x000000000000791b */ /* 0x003fe20003800000 */
.L_x_10167:
        /* <DEDUP_REMOVED lines=13> */
.L_x_10168:
[----:B------:R-:W-:Y:S05]  /*e440*/  BRA `(.L_x_10169) ;  /* 0xffffffd800407947 */ /* 0x000fea000383ffff */
.L_x_10099:
[----:B0-----:R0:W1:Y:S02]  /*e450*/  SYNCS.PHASECHK.TRANS64.TRYWAIT P0, [R7+URZ+0x2d820], R6 ;  /* 0x02d82006070075a7 */ /* 0x001064000800017f */
[----:B-1----:R-:W-:Y:S05]  /*e460*/  @!P0 NANOSLEEP.SYNCS 0x989680 ;  /* 0x009896800000895d */ /* 0x002fea0003900000 */
[----:B------:R-:W1:Y:S02]  /*e470*/  @!P0 SYNCS.PHASECHK.TRANS64 P0, [R7+URZ+0x2d820], R6 ;  /* 0x02d82006070085a7 */ /* 0x000e64000800007f */
[----:B-1----:R-:W-:Y:S05]  /*e480*/  @!P0 BRA `(.L_x_10099) ;  /* 0xfffffffc00f08947 */ /* 0x002fea000383ffff */
[----:B------:R-:W-:Y:S05]  /*e490*/  BRA `(.L_x_10170) ;  /* 0xffffffd800c47947 */ /* 0x000fea000383ffff */
.L_x_10100:
        /* <DEDUP_REMOVED lines=11> */
.L_x_10172:
[----:B------:R-:W-:Y:S05]  /*e550*/  BSYNC B0 ;  /* 0x0000000000007941 */ /* 0x000fea0003800000 */
.L_x_10171:
[----:B------:R-:W-:Y:S05]  /*e560*/  BRA `(.L_x_10173) ;  /* 0xffffffd800a87947 */ /* 0x000fea000383ffff */
.L_x_10101:
[----:B------:R-:W-:Y:S01]  /*e570*/  BSSY B0, `(.L_x_10174) ;  /* 0x0000006000007945 */ /* 0x000fe20003800000 */
[----:B------:R-:W-:-:S07]  /*e580*/  IMAD.MOV.U32 R15, RZ, RZ, -0x1 ;  /* 0xffffffffff0f7424 */ /* 0x000fce00078e00ff */
[----:B01---5:R-:W-:Y:S05]  /*e590*/  WARPSYNC.COLLECTIVE R15, `(.L_x_10175) ;  /* 0x000000000f0c7348 */ /* 0x023fea0003c00000 */
[----:B------:R-:W-:Y:S02]  /*e5a0*/  ELECT P6, UR62, PT ;  /* 0x00000000003e782f */ /* 0x000fe400038c0000 */
[----:B------:R-:W-:Y:S01]  /*e5b0*/  MOV R14, UR62 ;  /* 0x0000003e000e7c02 */ /* 0x000fe20008000f00 */
[----:B01---5:R-:W-:Y:S10]  /*e5c0*/  ENDCOLLECTIVE ;  /* 0x000000000000791b */ /* 0x023ff40003800000 */
.L_x_10175:
[----:B------:R-:W-:Y:S05]  /*e5d0*/  BSYNC B0 ;  /* 0x0000000000007941 */ /* 0x000fea0003800000 */
.L_x_10174:
[----:B------:R-:W-:Y:S05]  /*e5e0*/  BRA `(.L_x_10176) ;  /* 0xffffffd8009c7947 */ /* 0x000fea000383ffff */
.L_x_10103:
[----:B-1----:R1:W2:Y:S02]  /*e5f0*/  SYNCS.PHASECHK.TRANS64.TRYWAIT P1, [R5+URZ+0x2d840], R4 ;  /* 0x02d84004050075a7 */ /* 0x0022a4000802017f */
[----:B--2---:R-:W-:Y:S05]  /*e600*/  @!P1 NANOSLEEP.SYNCS 0x989680 ;  /* 0x009896800000995d */ /* 0x004fea0003900000 */
[----:B------:R-:W2:Y:S02]  /*e610*/  @!P1 SYNCS.PHASECHK.TRANS64 P1, [R5+URZ+0x2d840], R4 ;  /* 0x02d84004050095a7 */ /* 0x000ea4000802007f */
[----:B--2---:R-:W-:Y:S05]  /*e620*/  @!P1 BRA `(.L_x_10103) ;  /* 0xfffffffc00f09947 */ /* 0x004fea000383ffff */
[----:B------:R-:W-:Y:S05]  /*e630*/  BRA `(.L_x_10177) ;  /* 0xffffffd800bc7947 */ /* 0x000fea000383ffff */
.L_x_10105:
[----:B--2---:R2:W3:Y:S02]  /*e640*/  SYNCS.PHASECHK.TRANS64.TRYWAIT P1, [R3+URZ+0x2d840], R0 ;  /* 0x02d84000030075a7 */ /* 0x0044e4000802017f */
[----:B---3--:R-:W-:Y:S05]  /*e650*/  @!P1 NANOSLEEP.SYNCS 0x989680 ;  /* 0x009896800000995d */ /* 0x008fea0003900000 */
[----:B------:R-:W3:Y:S02]  /*e660*/  @!P1 SYNCS.PHASECHK.TRANS64 P1, [R3+URZ+0x2d840], R0 ;  /* 0x02d84000030095a7 */ /* 0x000ee4000802007f */
[----:B---3--:R-:W-:Y:S05]  /*e670*/  @!P1 BRA `(.L_x_10105) ;  /* 0xfffffffc00f09947 */ /* 0x008fea000383ffff */
[----:B------:R-:W-:Y:S05]  /*e680*/  BRA `(.L_x_10178) ;  /* 0xffffffd800c87947 */ /* 0x000fea000383ffff */
.L_x_10107:
[----:B---3--:R3:W4:Y:S02]  /*e690*/  SYNCS.PHASECHK.TRANS64.TRYWAIT P1, [R5+URZ+0x2d860], R4 ;  /* 0x02d86004050075a7 */ /* 0x008724000802017f */
[----:B----4-:R-:W-:Y:S05]  /*e6a0*/  @!P1 NANOSLEEP.SYNCS 0x989680 ;  /* 0x009896800000995d */ /* 0x010fea0003900000 */
[----:B------:R-:W4:Y:S02]  /*e6b0*/  @!P1 SYNCS.PHASECHK.TRANS64 P1, [R5+URZ+0x2d860], R4 ;  /* 0x02d86004050095a7 */ /* 0x000f24000802007f */
[----:B----4-:R-:W-:Y:S05]  /*e6c0*/  @!P1 BRA `(.L_x_10107) ;  /* 0xfffffffc00f09947 */ /* 0x010fea000383ffff */
[----:B------:R-:W-:Y:S05]  /*e6d0*/  BRA `(.L_x_10179) ;  /* 0xffffffd800c47947 */ /* 0x000fea000383ffff */
.L_x_10180:
        /* <DEDUP_REMOVED lines=10> */
.L_x_15997:


//--------------------- .text._ZN7cutlass13device_kernelIN5flash11enable_sm90INS1_16FlashAttnFwdSm90INS1_25CollectiveMainloopFwdSm90ILi2EN4cute5tupleIJNS5_1CILi1EEES8_S8_EEENS6_IJNS7_ILi192EEENS7_ILi128EEENS7_ILi96EEEEEELi96ENS_6half_tEfNS_4arch4Sm90ELb0ELb0ELb1ELb1ELb1ELb0ELb0ELb0ELb1ELb1ELb1ELb0EEENS1_21CollectiveEpilogueFwdINS6_IJSA_SC_SB_EEES9_SE_SG_Li384ELb1ELb1ELb1ELb0EEENS1_36VarlenDynamicPersistentTileSchedulerILi192ELi128ELi384ELi128ELb1ELb1ELb1ELb0ELb1ELb1EEEEEEEEEvNT_6ParamsE --------------------------
	.section	.text._ZN7cutlass13device_kernelIN5flash11enable_sm90INS1_16FlashAttnFwdSm90INS1_25CollectiveMainloopFwdSm90ILi2EN4cute5tupleIJNS5_1CILi1EEES8_S8_EEENS6_IJNS7_ILi192EEENS7_ILi128EEENS7_ILi96EEEEEELi96ENS_6half_tEfNS_4arch4Sm90ELb0ELb0ELb1ELb1ELb1ELb0ELb0ELb0ELb1ELb1ELb1ELb0EEENS1_21CollectiveEpilogueFwdINS6_IJSA_SC_SB_EEES9_SE_SG_Li384ELb1ELb1ELb1ELb0EEENS1_36VarlenDynamicPersistentTileSchedulerILi192ELi128ELi384ELi128ELb1ELb1ELb1ELb0ELb1ELb1EEEEEEEEEvNT_6ParamsE,"ax",@progbits
	.align	128
.text._ZN7cutlass13device_kernelIN5flash11enable_sm90INS1_16FlashAttnFwdSm90INS1_25CollectiveMainloopFwdSm90ILi2EN4cute5tupleIJNS5_1CILi1EEES8_S8_EEENS6_IJNS7_ILi192EEENS7_ILi128EEENS7_ILi96EEEEEELi96ENS_6half_tEfNS_4arch4Sm90ELb0ELb0ELb1ELb1ELb1ELb0ELb0ELb0ELb1ELb1ELb1ELb0EEENS1_21CollectiveEpilogueFwdINS6_IJSA_SC_SB_EEES9_SE_SG_Li384ELb1ELb1ELb1ELb0EEENS1_36VarlenDynamicPersistentTileSchedulerILi192ELi128ELi384ELi128ELb1ELb1ELb1ELb0ELb1ELb1EEEEEEEEEvNT_6ParamsE:
        .type           _ZN7cutlass13device_kernelIN5flash11enable_sm90INS1_16FlashAttnFwdSm90INS1_25CollectiveMainloopFwdSm90ILi2EN4cute5tupleIJNS5_1CILi1EEES8_S8_EEENS6_IJNS7_ILi192EEENS7_ILi128EEENS7_ILi96EEEEEELi96ENS_6half_tEfNS_4arch4Sm90ELb0ELb0ELb1ELb1ELb1ELb0ELb0ELb0ELb1ELb1ELb1ELb0EEENS1_21CollectiveEpilogueFwdINS6_IJSA_SC_SB_EEES9_SE_SG_Li384ELb1ELb1ELb1ELb0EEENS1_36VarlenDynamicPersistentTileSchedulerILi192ELi128ELi384ELi128ELb1ELb1ELb1ELb0ELb1ELb1EEEEEEEEEvNT_6ParamsE,@function
        .size           _ZN7cutlass13device_kernelIN5flash11enable_sm90INS1_16FlashAttnFwdSm90INS1_25CollectiveMainloopFwdSm90ILi2EN4cute5tupleIJNS5_1CILi1EEES8_S8_EEENS6_IJNS7_ILi192EEENS7_ILi128EEENS7_ILi96EEEEEELi96ENS_6half_tEfNS_4arch4Sm90ELb0ELb0ELb1ELb1ELb1ELb0ELb0ELb0ELb1ELb1ELb1ELb0EEENS1_21CollectiveEpilogueFwdINS6_IJSA_SC_SB_EEES9_SE_SG_Li384ELb1ELb1ELb1ELb0EEENS1_36VarlenDynamicPersistentTileSchedulerILi192ELi128ELi384ELi128ELb1ELb1ELb1ELb0ELb1ELb1EEEEEEEEEvNT_6ParamsE,(.L_x_15998 - _ZN7cutlass13device_kernelIN5flash11enable_sm90INS1_16FlashAttnFwdSm90INS1_25CollectiveMainloopFwdSm90ILi2EN4cute5tupleIJNS5_1CILi1EEES8_S8_EEENS6_IJNS7_ILi192EEENS7_ILi128EEENS7_ILi96EEEEEELi96ENS_6half_tEfNS_4arch4Sm90ELb0ELb0ELb1ELb1ELb1ELb0ELb0ELb0ELb1ELb1ELb1ELb0EEENS1_21CollectiveEpilogueFwdINS6_IJSA_SC_SB_EEES9_SE_SG_Li384ELb1ELb1ELb1ELb0EEENS1_36VarlenDynamicPersistentTileSchedulerILi192ELi128ELi384ELi128ELb1ELb1ELb1ELb0ELb1ELb1EEEEEEEEEvNT_6ParamsE)
        .other          _ZN7cutlass13device_kernelIN5flash11enable_sm90INS1_16FlashAttnFwdSm90INS1_25CollectiveMainloopFwdSm90ILi2EN4cute5tupleIJNS5_1CILi1EEES8_S8_EEENS6_IJNS7_ILi192EEENS7_ILi128EEENS7_ILi96EEEEEELi96ENS_6half_tEfNS_4arch4Sm90ELb0ELb0ELb1ELb1ELb1ELb0ELb0ELb0ELb1ELb1ELb1ELb0EEENS1_21CollectiveEpilogueFwdINS6_IJSA_SC_SB_EEES9_SE_SG_Li384ELb1ELb1ELb1ELb0EEENS1_36VarlenDynamicPersistentTileSchedulerILi192ELi128ELi384ELi128ELb1ELb1ELb1ELb0ELb1ELb1EEEEEEEEEvNT_6ParamsE,@"STO_CUDA_ENTRY STV_DEFAULT"
_ZN7cutlass13device_kernelIN5flash11enable_sm90INS1_16FlashAttnFwdSm90INS1_25CollectiveMainloopFwdSm90ILi2EN4cute5tupleIJNS5_1CILi1EEES8_S8_EEENS6_IJNS7_ILi192EEENS7_ILi128EEENS7_ILi96EEEEEELi96ENS_6half_tEfNS_4arch4Sm90ELb0ELb0ELb1ELb1ELb1ELb0ELb0ELb0ELb1ELb1ELb1ELb0EEENS1_21CollectiveEpilogueFwdINS6_IJSA_SC_SB_EEES9_SE_SG_Li384ELb1ELb1ELb1ELb0EEENS1_36VarlenDynamicPersistentTileSchedulerILi192ELi128ELi384ELi128ELb1ELb1ELb1ELb0ELb1ELb1EEEEEEEEEvNT_6ParamsE:
        /* <DEDUP_REMOVED lines=45> */
.L_x_10181:
        /* <DEDUP_REMOVED lines=22> */
.L_x_10182:
        /* <DEDUP_REMOVED lines=18> */
.L_x_10183:
        /* <DEDUP_REMOVED lines=22> */
.L_x_10184:
        /* <DEDUP_REMOVED lines=22> */
.L_x_10185:
        /* <DEDUP_REMOVED lines=8> */
.L_x_10187:
[----:B------:R-:W-:-:S08]  /*0890*/  NOP ;  /* 0x0000000000007918 */ /* 0x000fd00000000000 */
[----:B------:R-:W0:Y:S02]  /*08a0*/  USETMAXREG.TRY_ALLOC.CTAPOOL UP0, 0xa0 ;  /* 0x000000a0000079c8 */ /* 0x000e240008000600 */
[----:B0-----:R-:W-:-:S13]  /*08b0*/  PLOP3.LUT P0, PT, PT, PT, UP0, 0x80, 0x0 ;  /* 0x000000000000781c */ /* 0x001fda0003f0f008 */
[----:B------:R-:W-:Y:S05]  /*08c0*/  @!P0 BRA `(.L_x_10187) ;  /* 0xfffffffc00f08947 */ /* 0x000fea000383ffff */
[----:B------:R-:W0:Y:S01]  /*08d0*/  S2R R2, SR_TID.X ;  /* 0x0000000000027919 */ /* 0x000e220000002100 */
[----:B------:R-:W1:Y:S01]  /*08e0*/  S2UR UR42, SR_CgaCtaId ;  /* 0x00000000002a79c3 */ /* 0x000e620000008800 */
[----:B------:R-:W-:Y:S01]  /*08f0*/  UMOV UR41, 0x400 ;  /* 0x0000040000297882 */ /* 0x000fe20000000000 */
[----:B------:R-:W-:Y:S01]  /*0900*/  ULDC UR4, c[0x0][0xc3c] ;  /* 0x00030f0000047ab9 */ /* 0x000fe20000000800 */
[----:B-1----:R-:W-:-:S05]  /*0910*/  ULEA UR41, UR42, UR41, 0x18 ;  /* 0x000000292a297291 */ /* 0x002fca000f8ec03f */
[----:B------:R-:W-:Y:S06]  /*0920*/  BAR.ARV 0x8, 0x200 ;  /* 0x0208000000007b1d */ /* 0x000fec0000002000 */
[----:B0-----:R-:W-:-:S04]  /*0930*/  LOP3.LUT R0, R2, 0xffffff80, RZ, 0xc0, !PT ;  /* 0xffffff8002007812 */ /* 0x001fc800078ec0ff */
[----:B------:R-:W-:-:S13]  /*0940*/  ISETP.NE.AND P0, PT, R0, 0x80, PT ;  /* 0x000000800000780c */ /* 0x000fda0003f05270 */
[----:B------:R-:W-:Y:S08]  /*0950*/  @!P0 BAR.ARV 0x9, 0x100 ;  /* 0x0244000000008b1d */ /* 0x000ff00000002000 */
[----:B------:R-:W-:Y:S06]  /*0960*/  BAR.SYNC.DEFER_BLOCKING 0x5, 0x200 ;  /* 0x0148000000007b1d */ /* 0x000fec0000010000 */
[----:B------:R-:W0:Y:S02]  /*0970*/  LDS.128 R8, [UR41+0x2d8d0] ;  /* 0x02d8d029ff087984 */ /* 0x000e240008000c00 */
[----:B------:R-:W-:Y:S06]  /*0980*/  BAR.ARV 0x4, 0x200 ;  /* 0x0108000000007b1d */ /* 0x000fec0000002000 */
[----:B0-----:R-:W-:-:S13]  /*0990*/  ISETP.GE.AND P0, PT, R11, UR4, PT ;  /* 0x000000040b007c0c */ /* 0x001fda000bf06270 */
[----:B------:R-:W-:Y:S05]  /*09a0*/  @P0 EXIT ;  /* 0x000000000000094d */ /* 0x000fea0003800000 */
[----:B------:R-:W2:Y:S01]  /*09b0*/  LDL R19, [R1+0x20] ;  /* 0x0000200001137983 */ /* 0x000ea20000100800 */
[----:B------:R-:W-:-:S05]  /*09c0*/  VIADD R17, R2, 0xffffff80 ;  /* 0xffffff8002117836 */ /* 0x000fca0000000000 */
[----:B------:R-:W-:-:S04]  /*09d0*/  SHF.R.S32.HI R0, RZ, 0x1f, R17 ;  /* 0x0000001fff007819 */ /* 0x000fc80000011411 */
[CC--:B------:R-:W-:Y:S02]  /*09e0*/  LEA.HI R2, R0.reuse, R17.reuse, RZ, 0x7 ;  /* 0x0000001100027211 */ /* 0x0c0fe400078f38ff */
[----:B------:R-:W-:Y:S02]  /*09f0*/  LEA.HI R3, R0, R17, RZ, 0x4 ;  /* 0x0000001100037211 */ /* 0x000fe400078f20ff */
[----:B------:R-:W-:-:S05]  /*0a00*/  LOP3.LUT R4, R2, 0xffffff80, RZ, 0xc0, !PT ;  /* 0xffffff8002047812 */ /* 0x000fca00078ec0ff */
[----:B------:R-:W-:Y:S01]  /*0a10*/  IMAD.IADD R18, R17, 0x1, -R4 ;  /* 0x0000000111127824 */ /* 0x000fe200078e0a04 */
[----:B------:R-:W-:-:S05]  /*0a20*/  LOP3.LUT R4, R3, 0xfffffff0, RZ, 0xc0, !PT ;  /* 0xfffffff003047812 */ /* 0x000fca00078ec0ff */
[----:B------:R-:W-:Y:S01]  /*0a30*/  IMAD.IADD R4, R17, 0x1, -R4 ;  /* 0x0000000111047824 */ /* 0x000fe200078e0a04 */
[----:B------:R-:W-:Y:S02]  /*0a40*/  SHF.R.S32.HI R6, RZ, 0x4, R3 ;  /* 0x00000004ff067819 */ /* 0x000fe40000011403 */
[----:B------:R-:W-:Y:S02]  /*0a50*/  LEA.HI R7, R0, R17, RZ, 0x5 ;  /* 0x0000001100077211 */ /* 0x000fe400078f28ff */
[----:B------:R-:W-:Y:S02]  /*0a60*/  SHF.R.S32.HI R5, RZ, 0x1f, R4 ;  /* 0x0000001fff057819 */ /* 0x000fe40000011404 */
[----:B------:R-:W-:Y:S02]  /*0a70*/  LEA.HI R3, R3, R6, RZ, 0x1 ;  /* 0x0000000603037211 */ /* 0x000fe400078f08ff */
[----:B------:R-:W-:Y:S02]  /*0a80*/  LEA.HI R5, R5, R4, RZ, 0x3 ;  /* 0x0000000405057211 */ /* 0x000fe400078f18ff */
[----:B------:R-:W-:-:S02]  /*0a90*/  SHF.R.S32.HI R16, RZ, 0x7, R2 ;  /* 0x00000007ff107819 */ /* 0x000fc40000011402 */
[----:B------:R-:W-:Y:S02]  /*0aa0*/  SHF.R.S32.HI R8, RZ, 0x5, R7 ;  /* 0x00000005ff087819 */ /* 0x000fe40000011407 */
[----:B------:R-:W-:Y:S02]  /*0ab0*/  LOP3.LUT R7, R3, 0x1ffffffe, RZ, 0xc0, !PT ;  /* 0x1ffffffe03077812 */ /* 0x000fe400078ec0ff */
[----:B------:R-:W-:Y:S01]  /*0ac0*/  LOP3.LUT R3, R5, 0xfffffff8, RZ, 0xc0, !PT ;  /* 0xfffffff805037812 */ /* 0x000fe200078ec0ff */
[----:B------:R-:W-:Y:S01]  /*0ad0*/  IMAD.HI R2, R16, 0x55555556, RZ ;  /* 0x5555555610027827 */ /* 0x000fe200078e02ff */
[----:B------:R-:W-:-:S03]  /*0ae0*/  SHF.R.S32.HI R12, RZ, 0x1f, R18 ;  /* 0x0000001fff0c7819 */ /* 0x000fc60000011412 */
[----:B------:R-:W-:Y:S01]  /*0af0*/  IMAD.IADD R3, R4, 0x1, -R3 ;  /* 0x0000000104037824 */ /* 0x000fe200078e0a03 */
[----:B------:R-:W-:Y:S01]  /*0b00*/  LEA.HI R13, R12, R18, RZ, 0x2 ;  /* 0x000000120c0d7211 */ /* 0x000fe200078f10ff */
[----:B------:R-:W-:Y:S02]  /*0b10*/  IMAD.IADD R7, R6, 0x1, -R7 ;  /* 0x0000000106077824 */ /* 0x000fe400078e0a07 */
[----:B------:R-:W-:Y:S01]  /*0b20*/  IMAD R6, R8, 0x10, R4 ;  /* 0x0000001008067824 */ /* 0x000fe200078e0204 */
[----:B------:R-:W-:Y:S01]  /*0b30*/  LEA.HI R4, R2, R2, RZ, 0x1 ;  /* 0x0000000202047211 */ /* 0x000fe200078f08ff */
[----:B------:R-:W-:Y:S01]  /*0b40*/  IMAD.SHL.U32 R2, R3, 0x40, RZ ;  /* 0x0000004003027824 */ /* 0x000fe200078e00ff */
[--C-:B------:R-:W-:Y:S02]  /*0b50*/  SHF.R.S32.HI R14, RZ, 0x2, R13.reuse ;  /* 0x00000002ff0e7819 */ /* 0x100fe4000001140d */
[----:B------:R-:W-:Y:S01]  /*0b60*/  SHF.R.S32.HI R15, RZ, 0x1f, R13 ;  /* 0x0000001fff0f7819 */ /* 0x000fe2000001140d */
[----:B------:R-:W-:Y:S01]  /*0b70*/  IMAD.SHL.U32 R7, R7, 0x8, RZ ;  /* 0x0000000807077824 */ /* 0x000fe200078e00ff */
[----:B------:R-:W-:Y:S01]  /*0b80*/  LOP3.LUT R2, R2, 0x1c0, RZ, 0xc0, !PT ;  /* 0x000001c002027812 */ /* 0x000fe200078ec0ff */
[----:B------:R-:W-:Y:S01]  /*0b90*/  IMAD.SHL.U32 R5, R5, 0x40, RZ ;  /* 0x0000004005057824 */ /* 0x000fe200078e00ff */
[----:B------:R-:W-:Y:S01]  /*0ba0*/  LEA.HI R15, R15, R14, RZ, 0x3 ;  /* 0x0000000e0f0f7211 */ /* 0x000fe200078f18ff */
[--C-:B------:R-:W-:Y:S01]  /*0bb0*/  IMAD.U32 R6, R6, 0x20, R7.reuse ;  /* 0x0000002006067824 */ /* 0x100fe200078e0007 */
[----:B------:R-:W-:-:S02]  /*0bc0*/  LOP3.LUT R7, R2, 0x8, R7, 0xf8, !PT ;  /* 0x0000000802077812 */ /* 0x000fc400078ef807 */
[----:B------:R-:W-:Y:S02]  /*0bd0*/  LOP3.LUT R15, R15, 0xfffffff8, RZ, 0xc0, !PT ;  /* 0xfffffff80f0f7812 */ /* 0x000fe400078ec0ff */
[----:B------:R-:W-:Y:S02]  /*0be0*/  LEA.HI R12, R12, R18, RZ, 0x5 ;  /* 0x000000120c0c7211 */ /* 0x000fe400078f28ff */
[----:B------:R-:W-:Y:S02]  /*0bf0*/  LOP3.LUT R5, R5, 0x7ffffe00, RZ, 0xc0, !PT ;  /* 0x7ffffe0005057812 */ /* 0x000fe400078ec0ff */
[----:B------:R-:W-:Y:S02]  /*0c00*/  SHF.R.U32.HI R2, RZ, 0x3, R2 ;  /* 0x00000003ff027819 */ /* 0x000fe40000011602 */
[----:B------:R-:W-:Y:S01]  /*0c10*/  IADD3 R15, R14, -R15, RZ ;  /* 0x8000000f0e0f7210 */ /* 0x000fe20007ffe0ff */
[----:B------:R-:W-:Y:S01]  /*0c20*/  IMAD R5, R8, 0x400, R5 ;  /* 0x0000040008057824 */ /* 0x000fe200078e0205 */
[----:B------:R-:W-:-:S02]  /*0c30*/  SHF.R.S32.HI R12, RZ, 0x5, R12 ;  /* 0x00000005ff0c7819 */ /* 0x000fc4000001140c */
[----:B------:R-:W-:Y:S02]  /*0c40*/  LOP3.LUT R2, R7, R2, RZ, 0x3c, !PT ;  /* 0x0000000207027212 */ /* 0x000fe400078e3cff */
[----:B------:R-:W-:Y:S01]  /*0c50*/  LEA.HI R0, R0, R17, RZ, 0x2 ;  /* 0x0000001100007211 */ /* 0x000fe200078f10ff */
[----:B------:R-:W-:Y:S02]  /*0c60*/  IMAD R4, R4, -0x3, R16 ;  /* 0xfffffffd04047824 */ /* 0x000fe400078e0210 */
[----:B------:R-:W-:Y:S02]  /*0c70*/  IMAD R15, R12, 0x10, R15 ;  /* 0x000000100c0f7824 */ /* 0x000fe400078e020f */
[----:B------:R-:W-:Y:S01]  /*0c80*/  IMAD.IADD R16, R5, 0x1, R2 ;  /* 0x0000000105107824 */ /* 0x000fe200078e0202 */
[----:B------:R-:W-:Y:S02]  /*0c90*/  LOP3.LUT R2, R0, 0xfffffffc, RZ, 0xc0, !PT ;  /* 0xfffffffc00027812 */ /* 0x000fe400078ec0ff */
[----:B------:R-:W-:-:S02]  /*0ca0*/  LOP3.LUT R13, R13, 0x7ffffffc, RZ, 0xc0, !PT ;  /* 0x7ffffffc0d0d7812 */ /* 0x000fc400078ec0ff */
[----:B------:R-:W-:Y:S01]  /*0cb0*/  LEA R8, R4, R15, 0x6 ;  /* 0x0000000f04087211 */ /* 0x000fe200078e30ff */
[----:B------:R-:W-:Y:S02]  /*0cc0*/  IMAD.IADD R4, R17, 0x1, -R2 ;  /* 0x0000000111047824 */ /* 0x000fe400078e0a02 */
[----:B------:R-:W-:Y:S01]  /*0cd0*/  IMAD.IADD R13, R18, 0x1, -R13 ;  /* 0x00000001120d7824 */ /* 0x000fe200078e0a0d */
[----:B------:R-:W-:Y:S02]  /*0ce0*/  R2P PR, R3, 0x6 ;  /* 0x0000000603007804 */ /* 0x000fe40000000000 */
[C---:B------:R-:W-:Y:S01]  /*0cf0*/  SHF.L.U32 R138, R4.reuse, 0x3, RZ ;  /* 0x00000003048a7819 */ /* 0x040fe200000006ff */
[----:B------:R-:W-:Y:S01]  /*0d00*/  IMAD.SHL.U32 R157, R13, 0x2, RZ ;  /* 0x000000020d9d7824 */ /* 0x000fe200078e00ff */
[----:B------:R-:W-:-:S03]  /*0d10*/  LEA.HI R3, R4, R4, RZ, 0x1 ;  /* 0x0000000404037211 */ /* 0x000fc600078f08ff */
[----:B------:R-:W-:Y:S01]  /*0d20*/  VIADD R144, R138, 0x40 ;  /* 0x000000408a907836 */ /* 0x000fe20000000000 */
[----:B------:R-:W-:Y:S01]  /*0d30*/  LOP3.LUT R3, R3, 0x1ffffffe, RZ, 0xc0, !PT ;  /* 0x1ffffffe03037812 */ /* 0x000fe200078ec0ff */
[C---:B------:R-:W-:Y:S02]  /*0d40*/  VIADD R155, R157.reuse, 0x8 ;  /* 0x000000089d9b7836 */ /* 0x040fe40000000000 */
        /* <DEDUP_REMOVED lines=8> */
[----:B------:R-:W-:Y:S02]  /*0dd0*/  SHF.R.S32.HI R0, RZ, 0x1f, R149 ;  /* 0x0000001fff007819 */ /* 0x000fe40000011495 */
[----:B------:R-:W-:Y:S01]  /*0de0*/  SHF.R.S32.HI R0, RZ, 0x1f, R146 ;  /* 0x0000001fff007819 */ /* 0x000fe20000011492 */
[----:B------:R-:W-:Y:S01]  /*0df0*/  IMAD R0, R3, 0x8, R8 ;  /* 0x0000000803007824 */ /* 0x000fe200078e0208 */
[----:B------:R0:W-:Y:S04]  /*0e00*/  STL [R1+0x44], R6 ;  /* 0x0000440601007387 */ /* 0x0001e80000100800 */
[----:B------:R1:W-:Y:S04]  /*0e10*/  STL [R1+0x3c], R8 ;  /* 0x00003c0801007387 */ /* 0x0003e80000100800 */
[----:B------:R1:W-:Y:S04]  /*0e20*/  STL [R1+0x8], RZ ;  /* 0x000008ff01007387 */ /* 0x0003e80000100800 */
[----:B------:R1:W-:Y:S01]  /*0e30*/  STL [R1+0x40], R0 ;  /* 0x0000400001007387 */ /* 0x0003e20000100800 */
[----:B------:R-:W-:Y:S01]  /*0e40*/  LEA R16, R16, UR41, 0x1 ;  /* 0x0000002910107c11 */ /* 0x000fe2000f8e08ff */
[----:B------:R-:W-:-:S02]  /*0e50*/  IMAD.MOV.U32 R17, RZ, RZ, 0x40 ;  /* 0x00000040ff117424 */ /* 0x000fc400078e00ff */
[----:B------:R-:W-:Y:S01]  /*0e60*/  VIADD R142, R138, 0x20 ;  /* 0x000000208a8e7836 */ /* 0x000fe20000000000 */
[----:B------:R-:W-:Y:S01]  /*0e70*/  IADD3 R153, R157, 0x18, RZ ;  /* 0x000000189d997810 */ /* 0x000fe20007ffe0ff */
[C---:B------:R-:W-:Y:S01]  /*0e80*/  VIADD R18, R16.reuse, 0x21800 ;  /* 0x0002180010127836 */ /* 0x040fe20000000000 */
[----:B------:R-:W-:Y:S01]  /*0e90*/  SEL R17, R17, 0xffffffc0, !P2 ;  /* 0xffffffc011117807 */ /* 0x000fe20005000000 */
[C---:B------:R-:W-:Y:S02]  /*0ea0*/  VIADD R154, R157.reuse, 0x10 ;  /* 0x000000109d9a7836 */ /* 0x040fe40000000000 */
[C---:B------:R-:W-:Y:S02]  /*0eb0*/  VIADD R150, R157.reuse, 0x30 ;  /* 0x000000309d967836 */ /* 0x040fe40000000000 */
[C---:B------:R-:W-:Y:S02]  /*0ec0*/  VIADD R151, R157.reuse, 0x28 ;  /* 0x000000289d977836 */ /* 0x040fe40000000000 */
[C---:B------:R-:W-:Y:S01]  /*0ed0*/  VIADD R147, R157.reuse, 0x48 ;  /* 0x000000489d937836 */ /* 0x040fe20000000000 */
[----:B------:R-:W-:Y:S01]  /*0ee0*/  SHF.R.S32.HI R4, RZ, 0x1f, R142 ;  /* 0x0000001fff047819 */ /* 0x000fe2000001148e */
[C---:B------:R-:W-:Y:S01]  /*0ef0*/  VIADD R148, R157.reuse, 0x40 ;  /* 0x000000409d947836 */ /* 0x040fe20000000000 */
[----:B------:R-:W-:Y:S01]  /*0f00*/  IADD3 R145, R157, 0x58, RZ ;  /* 0x000000589d917810 */ /* 0x000fe20007ffe0ff */
[----:B------:R-:W-:Y:S01]  /*0f10*/  VIADD R23, R16, 0x21820 ;  /* 0x0002182010177836 */ /* 0x000fe20000000000 */
[----:B------:R-:W-:Y:S01]  /*0f20*/  SHF.R.S32.HI R4, RZ, 0x1f, R153 ;  /* 0x0000001fff047819 */ /* 0x000fe20000011499 */
[C---:B------:R-:W-:Y:S01]  /*0f30*/  @P1 VIADD R23, R18.reuse, 0xffffffe0 ;  /* 0xffffffe012171836 */ /* 0x040fe20000000000 */
[----:B------:R-:W-:Y:S01]  /*0f40*/  SHF.R.S32.HI R4, RZ, 0x1f, R150 ;  /* 0x0000001fff047819 */ /* 0x000fe20000011496 */
[----:B------:R-:W-:Y:S01]  /*0f50*/  IMAD.MOV.U32 R5, RZ, RZ, R9 ;  /* 0x000000ffff057224 */ /* 0x000fe200078e0009 */
[----:B------:R-:W-:Y:S01]  /*0f60*/  SHF.R.S32.HI R9, RZ, 0x1f, R154 ;  /* 0x0000001fff097819 */ /* 0x000fe2000001149a */
[----:B------:R-:W-:Y:S01]  /*0f70*/  IMAD.IADD R18, R18, 0x1, R17 ;  /* 0x0000000112127824 */ /* 0x000fe200078e0211 */
[----:B------:R-:W-:Y:S01]  /*0f80*/  SHF.R.S32.HI R9, RZ, 0x1f, R151 ;  /* 0x0000001fff097819 */ /* 0x000fe20000011497 */
[----:B0-----:R-:W-:Y:S01]  /*0f90*/  IMAD.MOV.U32 R6, RZ, RZ, R10 ;  /* 0x000000ffff067224 */ /* 0x001fe200078e000a */
[----:B------:R-:W-:Y:S01]  /*0fa0*/  SHF.R.S32.HI R4, RZ, 0x1f, R147 ;  /* 0x0000001fff047819 */ /* 0x000fe20000011493 */
[----:B------:R-:W-:Y:S01]  /*0fb0*/  IMAD.MOV.U32 R7, RZ, RZ, R11 ;  /* 0x000000ffff077224 */ /* 0x000fe200078e000b */
[----:B------:R-:W-:Y:S01]  /*0fc0*/  SHF.R.S32.HI R9, RZ, 0x1f, R148 ;  /* 0x0000001fff097819 */ /* 0x000fe20000011494 */
[----:B------:R-:W-:Y:S01]  /*0fd0*/  IMAD.MOV.U32 R2, RZ, RZ, RZ ;  /* 0x000000ffff027224 */ /* 0x000fe200078e00ff */
[----:B------:R-:W-:Y:S01]  /*0fe0*/  SHF.R.S32.HI R4, RZ, 0x1f, R145 ;  /* 0x0000001fff047819 */ /* 0x000fe20000011491 */
[----:B------:R-:W-:-:S02]  /*0ff0*/  IMAD.IADD R17, R17, 0x1, R23 ;  /* 0x0000000111117824 */ /* 0x000fc400078e0217 */
[----:B------:R-:W-:Y:S01]  /*1000*/  VIADD R136, R23, 0x6000 ;  /* 0x0000600017887836 */ /* 0x000fe20000000000 */
[----:B------:R-:W-:Y:S01]  /*1010*/  UMOV UR38, URZ ;  /* 0x0000003f00267c82 */ /* 0x000fe20008000000 */
[----:B-12---:R-:W-:-:S07]  /*1020*/  LOP3.LUT R19, R19, 0x1, RZ, 0xfc, !PT ;  /* 0x0000000113137812 */ /* 0x006fce00078efcff */
.L_x_10229:
[----:B012-4-:R-:W0:Y:S01]  /*1030*/  LDC.64 R8, c[0x0][0xc88] ;  /* 0x00032200ff087b82 */ /* 0x017e220000000a00 */
[----:B------:R-:W-:-:S07]  /*1040*/  ULDC.64 UR4, c[0x0][0xa28] ;  /* 0x00028a0000047ab9 */ /* 0x000fce0000000a00 */
[----:B---3--:R-:W1:Y:S08]  /*1050*/  LDC.64 R12, c[0x0][0x418] ;  /* 0x00010600ff0c7b82 */ /* 0x008e700000000a00 */
[----:B------:R-:W2:Y:S01]  /*1060*/  LDC R0, c[0x0][0x424] ;  /* 0x00010900ff007b82 */ /* 0x000ea20000000800 */
[----:B0-----:R-:W-:-:S07]  /*1070*/  IMAD.WIDE R8, R7, 0x4, R8 ;  /* 0x0000000407087825 */ /* 0x001fce00078e0208 */
[----:B------:R-:W0:Y:S01]  /*1080*/  LDC R89, c[0x0][0x2f0] ;  /* 0x0000bc00ff597b82 */ /* 0x000e220000000800 */
[----:B------:R-:W3:Y:S01]  /*1090*/  LDG.E R137, desc[UR36][R8.64] ;  /* 0x0000002408897981 */ /* 0x000ee2000c1e1900 */
[----:B------:R-:W-:Y:S02]  /*10a0*/  ISETP.NE.U32.AND P0, PT, RZ, UR4, PT ;  /* 0x00000004ff007c0c */ /* 0x000fe4000bf05070 */
[----:B------:R-:W-:Y:S02]  /*10b0*/  MOV R4, RZ ;  /* 0x000000ff00047202 */ /* 0x000fe40000000f00 */
        /* <DEDUP_REMOVED lines=25> */
.L_x_10188:
[----:B-----5:R-:W-:Y:S01]  /*1250*/  IMAD.IADD R89, R89, 0x1, -R4 ;  /* 0x0000000159597824 */ /* 0x020fe200078e0a04 */
[C---:B------:R-:W-:Y:S02]  /*1260*/  LOP3.LUT R3, R6.reuse, 0xff000000, RZ, 0xc0, !PT ;  /* 0xff00000006037812 */ /* 0x040fe400078ec0ff */
[----:B------:R-:W-:Y:S01]  /*1270*/  LOP3.LUT R0, R6, 0xff0000, RZ, 0xc0, !PT ;  /* 0x00ff000006007812 */ /* 0x000fe200078ec0ff */
[C---:B------:R-:W-:Y:S01]  /*1280*/  VIADD R4, R89.reuse, 0x7f ;  /* 0x0000007f59047836 */ /* 0x040fe20000000000 */
[----:B------:R-:W-:Y:S02]  /*1290*/  ISETP.GE.AND P0, PT, R89, 0x1, PT ;  /* 0x000000015900780c */ /* 0x000fe40003f06270 */
[----:B------:R-:W-:Y:S02]  /*12a0*/  SHF.R.U32.HI R3, RZ, 0x8, R3 ;  /* 0x00000008ff037819 */ /* 0x000fe40000011603 */
[----:B------:R-:W-:Y:S02]  /*12b0*/  SHF.R.S32.HI R7, RZ, 0x1f, R4 ;  /* 0x0000001fff077819 */ /* 0x000fe40000011404 */
[----:B------:R-:W-:Y:S01]  /*12c0*/  LEA.HI R0, R0, R3, RZ, 0x10 ;  /* 0x0000000300007211 */ /* 0x000fe200078f80ff */
[----:B------:R-:W-:Y:S01]  /*12d0*/  IMAD.MOV.U32 R3, RZ, RZ, RZ ;  /* 0x000000ffff037224 */ /* 0x000fe200078e00ff */
[----:B------:R-:W-:-:S02]  /*12e0*/  LEA.HI R7, R7, R4, RZ, 0x7 ;  /* 0x0000000407077211 */ /* 0x000fc400078f38ff */
[----:B------:R-:W-:Y:S02]  /*12f0*/  LOP3.LUT R156, R0, 0xff, RZ, 0xc0, !PT ;  /* 0x000000ff009c7812 */ /* 0x000fe400078ec0ff */
[----:B------:R-:W-:Y:S02]  /*1300*/  SHF.R.U32.HI R140, RZ, 0x10, R0 ;  /* 0x00000010ff8c7819 */ /* 0x000fe40000011600 */
[----:B------:R-:W-:Y:S01]  /*1310*/  SHF.R.S32.HI R88, RZ, 0x7, R7 ;  /* 0x00000007ff587819 */ /* 0x000fe20000011407 */
[----:B------:R-:W-:Y:S06]  /*1320*/  @!P0 BRA `(.L_x_10189) ;  /* 0x0000000000748947 */ /* 0x000fec0003800000 */
[----:B------:R-:W3:Y:S01]  /*1330*/  LDC R3, c[0x0][0x9f0] ;  /* 0x00027c00ff037b82 */ /* 0x000ee20000000800 */
[----:B------:R-:W-:-:S04]  /*1340*/  ISETP.NE.AND P0, PT, R140, RZ, PT ;  /* 0x000000ff8c00720c */ /* 0x000fc80003f05270 */
[----:B---3--:R-:W-:-:S04]  /*1350*/  SEL R11, R140, R3, P0 ;  /* 0x000000038c0b7207 */ /* 0x008fc80000000000 */
        /* <DEDUP_REMOVED lines=26> */
.L_x_10189:
[-C--:B------:R-:W-:Y:S01]  /*1500*/  IMAD R22, R156, R3.reuse, RZ ;  /* 0x000000039c167224 */ /* 0x080fe200078e02ff */
[----:B------:R-:W-:Y:S01]  /*1510*/  LOP3.LUT R139, R6, 0xffff, RZ, 0xc0, !PT ;  /* 0x0000ffff068b7812 */ /* 0x000fe200078ec0ff */
[----:B------:R-:W-:Y:S01]  /*1520*/  IMAD.MOV.U32 R141, RZ, RZ, R5 ;  /* 0x000000ffff8d7224 */ /* 0x000fe200078e0005 */
[----:B------:R-:W-:Y:S02]  /*1530*/  PLOP3.LUT P0, PT, PT, PT, PT, 0x80, 0x0 ;  /* 0x000000000000781c */ /* 0x000fe40003f0f070 */
[----:B------:R-:W-:Y:S02]  /*1540*/  CS2R R134, SRZ ;  /* 0x0000000000867805 */ /* 0x000fe4000001ff00 */
[----:B------:R-:W-:Y:S01]  /*1550*/  VIADDMNMX R88, R22, R3, R88, PT ;  /* 0x0000000316587246 */ /* 0x000fe20003800158 */
[----:B------:R-:W-:Y:S01]  /*1560*/  IMAD.MOV.U32 R3, RZ, RZ, RZ ;  /* 0x000000ffff037224 */ /* 0x000fe200078e00ff */
[----:B------:R-:W-:Y:S02]  /*1570*/  MOV R0, RZ ;  /* 0x000000ff00007202 */ /* 0x000fe40000000f00 */
        /* <DEDUP_REMOVED lines=25> */
[----:B------:R-:W0:Y:S01]  /*1710*/  S2R R4, SR_TID.X ;  /* 0x0000000000047919 */ /* 0x000e220000002100 */
[----:B------:R-:W-:-:S04]  /*1720*/  UIADD3 UR6, UR41, 0x21800, URZ ;  /* 0x0002180029067890 */ /* 0x000fc8000fffe03f */
[----:B------:R-:W-:-:S06]  /*1730*/  ULOP3.LUT UP0, URZ, UR6, 0x3ff, URZ, 0xc0, !UPT ;  /* 0x000003ff063f7892 */ /* 0x000fcc000f80c03f */
[----:B------:R-:W-:Y:S01]  /*1740*/  PLOP3.LUT P0, PT, PT, PT, UP0, 0x80, 0x0 ;  /* 0x000000000000781c */ /* 0x000fe20003f0f008 */
[----:B0-----:R-:W-:-:S05]  /*1750*/  VIADD R7, R4, 0xffffff80 ;  /* 0xffffff8004077836 */ /* 0x001fca0000000000 */
[----:B------:R-:W-:-:S04]  /*1760*/  SHF.R.S32.HI R4, RZ, 0x1f, R7 ;  /* 0x0000001fff047819 */ /* 0x000fc80000011407 */
[----:B------:R-:W-:-:S04]  /*1770*/  LEA.HI R4, R4, R7, RZ, 0x7 ;  /* 0x0000000704047211 */ /* 0x000fc800078f38ff */
[----:B------:R-:W-:-:S05]  /*1780*/  SHF.R.S32.HI R4, RZ, 0x7, R4 ;  /* 0x00000007ff047819 */ /* 0x000fca0000011404 */
[----:B------:R-:W0:Y:S02]  /*1790*/  SHFL.IDX PT, R0, R4, RZ, 0x1f ;  /* 0x00001fff04007589 */ /* 0x000e2400000e0000 */
[----:B0-----:R-:W-:-:S13]  /*17a0*/  R2UR UR40, R0 ;  /* 0x00000000002872ca */ /* 0x001fda00000e0000 */
        /* <DEDUP_REMOVED lines=14> */
[----:B---3--:R-:W-:Y:S01]  /*1890*/  IMAD.U32 R10, RZ, RZ, UR6 ;  /* 0x00000006ff0a7e24 */ /* 0x008fe2000f8e00ff */
        /* <DEDUP_REMOVED lines=8> */
.L_x_10191:
[----:B------:R-:W2:Y:S01]  /*1920*/  LDL R20, [R1+0x8] ;  /* 0x0000080001147983 */ /* 0x000ea20000100800 */
[----:B------:R-:W-:Y:S02]  /*1930*/  ISETP.NE.AND P0, PT, R19, 0x3, PT ;  /* 0x000000031300780c */ /* 0x000fe40003f05270 */
[----:B--2---:R-:W-:-:S04]  /*1940*/  LEA.HI R0, R20, R20, RZ, 0x1 ;  /* 0x0000001414007211 */ /* 0x004fc800078f08ff */
[----:B------:R-:W-:-:S05]  /*1950*/  LOP3.LUT R0, R0, 0xfffffffe, RZ, 0xc0, !PT ;  /* 0xfffffffe00007812 */ /* 0x000fca00078ec0ff */
[----:B------:R-:W-:-:S05]  /*1960*/  IMAD.IADD R0, R20, 0x1, -R0 ;  /* 0x0000000114007824 */ /* 0x000fca00078e0a00 */
[----:B------:R-:W-:-:S04]  /*1970*/  SHF.L.U32 R0, R0, 0x1f, RZ ;  /* 0x0000001f00007819 */ /* 0x000fc800000006ff */
[----:B------:R-:W0:Y:S02]  /*1980*/  SYNCS.PHASECHK.TRANS64.TRYWAIT P1, [UR41+0x2d800], R0 ;  /* 0x02d80000ff0075a7 */ /* 0x000e240008020169 */
[----:B0-----:R-:W-:Y:S05]  /*1990*/  @!P1 BRA `(.L_x_10192) ;  /* 0x000000dc00b49947 */ /* 0x001fea0003800000 */
.L_x_10312:
[----:B------:R-:W-:Y:S05]  /*19a0*/  @!P0 BRA `(.L_x_10193) ;  /* 0x0000000000048947 */ /* 0x000fea0003800000 */
[----:B------:R-:W-:Y:S01]  /*19b0*/  BPT.TRAP 0x1 ;  /* 0x000000040000795c */ /* 0x000fe20000300000 */
.L_x_10193:
[----:B0-----:R-:W-:Y:S01]  /*19c0*/  IMAD.U32 R0, RZ, RZ, UR38 ;  /* 0x00000026ff007e24 */ /* 0x001fe2000f8e00ff */
[----:B------:R-:W-:-:S04]  /*19d0*/  SHF.L.U32 R3, R2, 0x1f, RZ ;  /* 0x0000001f02037819 */ /* 0x000fc800000006ff */
[----:B------:R-:W-:-:S04]  /*19e0*/  LEA R0, R0, UR41, 0x3 ;  /* 0x0000002900007c11 */ /* 0x000fc8000f8e18ff */
[----:B------:R0:W1:Y:S01]  /*19f0*/  SYNCS.PHASECHK.TRANS64.TRYWAIT P1, [R0+URZ+0x2d830], R3 ;  /* 0x02d83003000075a7 */ /* 0x000062000802017f */
[----:B------:R-:W-:Y:S05]  /*1a00*/  @!P0 BRA `(.L_x_10194) ;  /* 0x0000000000048947 */ /* 0x000fea0003800000 */
[----:B------:R-:W-:Y:S01]  /*1a10*/  BPT.TRAP 0x1 ;  /* 0x000000040000795c */ /* 0x000fe20000300000 */
.L_x_10194:
[----:B------:R-:W-:Y:S01]  /*1a20*/  IMAD.MOV.U32 R135, RZ, RZ, RZ ;  /* 0x000000ffff877224 */ /* 0x000fe200078e00ff */
[----:B-1----:R-:W-:Y:S06]  /*1a30*/  @P1 BRA `(.L_x_10195) ;  /* 0x0000000000081947 */ /* 0x002fec0003800000 */
[----:B------:R-:W1:Y:S02]  /*1a40*/  SYNCS.PHASECHK.TRANS64.TRYWAIT P1, [R0+URZ+0x2d830], R3 ;  /* 0x02d83003000075a7 */ /* 0x000e64000802017f */
[----:B-1----:R-:W-:Y:S05]  /*1a50*/  @!P1 BRA `(.L_x_10196) ;  /* 0x000000dc009c9947 */ /* 0x002fea0003800000 */
.L_x_10195:
[----:B------:R-:W-:Y:S05]  /*1a60*/  WARPSYNC.ALL ;  /* 0x0000000000007948 */ /* 0x000fea0003800000 */
[----:B------:R-:W-:Y:S01]  /*1a70*/  UIADD3 UR4, UR41, 0x15400, URZ ;  /* 0x0001540029047890 */ /* 0x000fe2000fffe03f */
[----:B------:R-:W-:Y:S01]  /*1a80*/  WARPGROUP.ARRIVE ;  /* 0x00000000000079c5 */ /* 0x000fe20000000000 */
[----:B------:R-:W-:Y:S02]  /*1a90*/  ULEA UR43, UR43, UR41, 0xc ;  /* 0x000000292b2b7291 */ /* 0x000fe4000f8e603f */
[----:B------:R-:W-:Y:S02]  /*1aa0*/  USHF.R.U32.HI UR4, URZ, 0x4, UR4 ;  /* 0x000000043f047899 */ /* 0x000fe40008011604 */
[----:B------:R-:W-:-:S02]  /*1ab0*/  UIADD3 UR43, UR43, 0xc400, URZ ;  /* 0x0000c4002b2b7890 */ /* 0x000fc4000fffe03f */
[----:B------:R-:W-:Y:S02]  /*1ac0*/  ULOP3.LUT UR4, UR4, 0x3fff, URZ, 0xc0, !UPT ;  /* 0x00003fff04047892 */ /* 0x000fe4000f8ec03f */
[----:B------:R-:W-:Y:S02]  /*1ad0*/  USHF.R.U32.HI UR43, URZ, 0x4, UR43 ;  /* 0x000000043f2b7899 */ /* 0x000fe4000801162b */
[----:B------:R-:W-:Y:S02]  /*1ae0*/  ULOP3.LUT UR28, UR4, 0x10000, URZ, 0xfc, !UPT ;  /* 0x00010000041c7892 */ /* 0x000fe4000f8efc3f */
[----:B------:R-:W-:Y:S02]  /*1af0*/  ULOP3.LUT UR43, UR43, 0x3fff, URZ, 0xc0, !UPT ;  /* 0x00003fff2b2b7892 */ /* 0x000fe4000f8ec03f */
[----:B------:R-:W-:Y:S02]  /*1b00*/  UIMAD UR6, UR38, 0x600, UR28 ;  /* 0x00000600260678a4 */ /* 0x000fe4000f8e021c */
[----:B------:R-:W-:Y:S01]  /*1b10*/  ULOP3.LUT UR4, UR43, 0x10000, URZ, 0xfc, !UPT ;  /* 0x000100002b047892 */ /* 0x000fe2000f8efc3f */
[----:B------:R-:W-:Y:S01]  /*1b20*/  UMOV UR7, 0x80000020 ;  /* 0x8000002000077882 */ /* 0x000fe20000000000 */
[----:B------:R-:W-:-:S02]  /*1b30*/  UMOV UR5, 0x80000020 ;  /* 0x8000002000057882 */ /* 0x000fc40000000000 */
        /* <DEDUP_REMOVED lines=21> */
[----:B------:R-:W-:-:S02]  /*1c90*/  WARPGROUP.DEPBAR.LE gsb0, 0x0 ;  /* 0x00008000000079c5 */ /* 0x000fc40000010000 */
        /* <DEDUP_REMOVED lines=17> */
.L_x_10197:
[----:B------:R-:W-:Y:S01]  /*1db0*/  ULDC UR6, c[0x0][0x9d8] ;  /* 0x0002760000067ab9 */ /* 0x000fe20000000800 */
[----:B------:R-:W-:Y:S01]  /*1dc0*/  IADD3 R89, R89, 0x80, -R157 ;  /* 0x0000008059597810 */ /* 0x000fe20007ffe89d */
[----:B01----:R-:W-:Y:S01]  /*1dd0*/  FMUL.FTZ R3, R24, UR6 ;  /* 0x0000000618037c20 */ /* 0x003fe20008410000 */
[----:B------:R-:W-:Y:S01]  /*1de0*/  FMUL.FTZ R4, R25, UR6 ;  /* 0x0000000619047c20 */ /* 0x000fe20008410000 */
[----:B------:R-:W-:Y:S01]  /*1df0*/  FMUL.FTZ R7, R28, UR6 ;  /* 0x000000061c077c20 */ /* 0x000fe20008410000 */
[----:B---3--:R-:W-:Y:S01]  /*1e00*/  FMUL.FTZ R8, R29, UR6 ;  /* 0x000000061d087c20 */ /* 0x008fe20008410000 */
[----:B------:R-:W-:Y:S01]  /*1e10*/  FMUL.FTZ R13, R34, UR6 ;  /* 0x00000006220d7c20 */ /* 0x000fe20008410000 */
[----:B------:R-:W-:Y:S01]  /*1e20*/  FMUL.FTZ R11, R32, UR6 ;  /* 0x00000006200b7c20 */ /* 0x000fe20008410000 */
[----:B------:R-:W0:Y:S01]  /*1e30*/  MUFU.TANH R3, R3 ;  /* 0x0000000300037308 */ /* 0x000e220000002400 */
[----:B------:R-:W-:Y:S01]  /*1e40*/  FMUL.FTZ R34, R49, UR6 ;  /* 0x0000000631227c20 */ /* 0x000fe20008410000 */
[----:B------:R-:W-:Y:S01]  /*1e50*/  FMUL.FTZ R49, R64, UR6 ;  /* 0x0000000640317c20 */ /* 0x000fe20008410000 */
[----:B------:R-:W-:-:S02]  /*1e60*/  IMAD R64, R88, -0x80, R89 ;  /* 0xffffff8058407824 */ /* 0x000fc400078e0259 */
[----:B------:R-:W-:Y:S01]  /*1e70*/  FMUL.FTZ R5, R26, UR6 ;  /* 0x000000061a057c20 */ /* 0x000fe20008410000 */
[----:B------:R-:W-:Y:S01]  /*1e80*/  FMUL.FTZ R12, R33, UR6 ;  /* 0x00000006210c7c20 */ /* 0x000fe20008410000 */
[----:B------:R-:W-:Y:S01]  /*1e90*/  FMUL.FTZ R6, R27, UR6 ;  /* 0x000000061b067c20 */ /* 0x000fe20008410000 */
[----:B------:R-:W-:Y:S01]  /*1ea0*/  FMUL.FTZ R15, R36, UR6 ;  /* 0x00000006240f7c20 */ /* 0x000fe20008410000 */
[----:B------:R-:W1:Y:S01]  /*1eb0*/  MUFU.TANH R4, R4 ;  /* 0x0000000400047308 */ /* 0x000e620000002400 */
[C---:B------:R-:W-:Y:S01]  /*1ec0*/  ISETP.GT.AND P2, PT, R64.reuse, RZ, PT ;  /* 0x000000ff4000720c */ /* 0x040fe20003f44270 */
[----:B------:R-:W-:Y:S01]  /*1ed0*/  FMUL.FTZ R36, R51, UR6 ;  /* 0x0000000633247c20 */ /* 0x000fe20008410000 */
[----:B------:R-:W-:Y:S01]  /*1ee0*/  ISETP.GT.AND P1, PT, R64, 0x1, PT ;  /* 0x000000014000780c */ /* 0x000fe20003f24270 */
[----:B------:R-:W-:Y:S01]  /*1ef0*/  FMUL.FTZ R51, R66, UR6 ;  /* 0x0000000642337c20 */ /* 0x000fe20008410000 */
[----:B------:R-:W-:Y:S01]  /*1f00*/  FMUL.FTZ R9, R30, UR6 ;  /* 0x000000061e097c20 */ /* 0x000fe20008410000 */
[----:B------:R-:W-:Y:S01]  /*1f10*/  ISETP.GT.AND P6, PT, R64, 0x8, PT ;  /* 0x000000084000780c */ /* 0x000fe20003fc4270 */
        /* <DEDUP_REMOVED lines=9> */
[----:B------:R-:W0:Y:S01]  /*1fb0*/  MUFU.TANH R8, R8 ;  /* 0x0000000800087308 */ /* 0x000e220000002400 */
[----:B-1----:R-:W-:Y:S01]  /*1fc0*/  FSEL R4, R4, -INF , P1 ;  /* 0xff80000004047808 */ /* 0x002fe20000800000 */
[----:B------:R-:W-:Y:S01]  /*1fd0*/  FMUL.FTZ R25, R40, UR6 ;  /* 0x0000000628197c20 */ /* 0x000fe20008410000 */
        /* <DEDUP_REMOVED lines=8> */
[----:B------:R-:W-:Y:S01]  /*2060*/  FMUL.FTZ R57, R72, UR6 ;  /* 0x0000000648397c20 */ /* 0x000fe20008410000 */
[----:B------:R-:W-:Y:S01]  /*2070*/  FMUL.FTZ R14, R35, UR6 ;  /* 0x00000006230e7c20 */ /* 0x000fe20008410000 */
[----:B------:R-:W-:Y:S01]  /*2080*/  FMNMX.FTZ R67, R68, R67, !PT ;  /* 0x0000004344437209 */ /* 0x000fe20007810000 */
[----:B------:R-:W-:Y:S01]  /*2090*/  FMUL.FTZ R29, R44, UR6 ;  /* 0x000000062c1d7c20 */ /* 0x000fe20008410000 */
[----:B------:R-:W-:Y:S01]  /*20a0*/  ISETP.GT.AND P3, PT, R64, 0x11, PT ;  /* 0x000000114000780c */ /* 0x000fe20003f64270 */
[----:B------:R-:W2:Y:S01]  /*20b0*/  MUFU.TANH R5, R5 ;  /* 0x0000000500057308 */ /* 0x000ea20000002400 */
        /* <DEDUP_REMOVED lines=41> */
[----:B------:R-:W-:Y:S01]  /*2350*/  FMUL.FTZ R56, R71, UR6 ;  /* 0x0000000647387c20 */ /* 0x000fe20008410000 */
[----:B------:R-:W-:Y:S01]  /*2360*/  FMUL.FTZ R65, R81, UR6 ;  /* 0x0000000651417c20 */ /* 0x000fe20008410000 */
[----:B------:R-:W-:Y:S01]  /*2370*/  FMUL.FTZ R60, R75, UR6 ;  /* 0x000000064b3c7c20 */ /* 0x000fe20008410000 */
[----:B------:R-:W-:Y:S01]  /*2380*/  FMNMX.FTZ R67, R76, R67, !PT ;  /* 0x000000434c437209 */ /* 0x000fe20007810000 */
[----:B------:R-:W-:Y:S01]  /*2390*/  FMUL.FTZ R7, R85, UR6 ;  /* 0x0000000655077c20 */ /* 0x000fe20008410000 */
[----:B------:R-:W-:Y:S01]  /*23a0*/  ULDC UR7, c[0x0][0x988] ;  /* 0x0002620000077ab9 */ /* 0x000fe20000000800 */
[----:B------:R-:W2:Y:S01]  /*23b0*/  MUFU.TANH R10, R10 ;  /* 0x0000000a000a7308 */ /* 0x000ea20000002400 */
[----:B0-----:R-:W-:Y:S01]  /*23c0*/  FSEL R74, R9, -INF , P6 ;  /* 0xff800000094a7808 */ /* 0x001fe20003000000 */
[----:B------:R-:W-:Y:S01]  /*23d0*/  IMAD.U32 R71, RZ, RZ, UR7 ;  /* 0x00000007ff477e24 */ /* 0x000fe2000f8e00ff */
[----:B------:R-:W-:Y:S01]  /*23e0*/  ISETP.GT.AND P6, PT, R64, 0x20, PT ;  /* 0x000000204000780c */ /* 0x000fe20003fc4270 */
[--C-:B------:R-:W-:Y:S01]  /*23f0*/  IMAD.MOV.U32 R133, RZ, RZ, R135.reuse ;  /* 0x000000ffff857224 */ /* 0x100fe200078e0087 */
[----:B------:R-:W-:Y:S01]  /*2400*/  FMNMX.FTZ R9, R70, R6, !PT ;  /* 0x0000000646097209 */ /* 0x000fe20007810000 */
[--C-:B------:R-:W-:Y:S01]  /*2410*/  IMAD.MOV.U32 R131, RZ, RZ, R135.reuse ;  /* 0x000000ffff837224 */ /* 0x100fe200078e0087 */
[----:B------:R-:W-:Y:S01]  /*2420*/  P2R R90, PR, RZ, 0x1 ;  /* 0x00000001ff5a7803 */ /* 0x000fe20000000000 */
[----:B------:R-:W-:Y:S01]  /*2430*/  MUFU.TANH R25, R25 ;  /* 0x0000001900197308 */ /* 0x000fe20000002400 */
[----:B-1----:R-:W-:Y:S01]  /*2440*/  FSEL R20, R20, -INF , P1 ;  /* 0xff80000014147808 */ /* 0x002fe20000800000 */
[--C-:B------:R-:W-:Y:S01]  /*2450*/  IMAD.MOV.U32 R129, RZ, RZ, R135.reuse ;  /* 0x000000ffff817224 */ /* 0x100fe200078e0087 */
[----:B------:R-:W-:Y:S01]  /*2460*/  FMNMX.FTZ R9, R74, R9, !PT ;  /* 0x000000094a097209 */ /* 0x000fe20007810000 */
[--C-:B------:R-:W-:Y:S01]  /*2470*/  IMAD.MOV.U32 R127, RZ, RZ, R135.reuse ;  /* 0x000000ffff7f7224 */ /* 0x100fe200078e0087 */
[----:B------:R-:W-:Y:S01]  /*2480*/  FMNMX.FTZ R67, R20, R67, !PT ;  /* 0x0000004314437209 */ /* 0x000fe20007810000 */
[----:B------:R-:W-:-:S02]  /*2490*/  IMAD.MOV.U32 R125, RZ, RZ, R135 ;  /* 0x000000ffff7d7224 */ /* 0x000fc400078e0087 */
[----:B------:R-:W0:Y:S01]  /*24a0*/  MUFU.TANH R13, R13 ;  /* 0x0000000d000d7308 */ /* 0x000e220000002400 */
[----:B--2---:R-:W-:Y:S01]  /*24b0*/  FSEL R10, R10, -INF , P5 ;  /* 0xff8000000a0a7808 */ /* 0x004fe20002800000 */
[--C-:B------:R-:W-:Y:S01]  /*24c0*/  IMAD.MOV.U32 R123, RZ, RZ, R135.reuse ;  /* 0x000000ffff7b7224 */ /* 0x100fe200078e0087 */
[----:B------:R-:W-:Y:S01]  /*24d0*/  ISETP.GT.AND P5, PT, R64, 0x21, PT ;  /* 0x000000214000780c */ /* 0x000fe20003fa4270 */
[--C-:B------:R-:W-:Y:S01]  /*24e0*/  IMAD.MOV.U32 R121, RZ, RZ, R135.reuse ;  /* 0x000000ffff797224 */ /* 0x100fe200078e0087 */
[----:B------:R-:W-:Y:S01]  /*24f0*/  FMNMX.FTZ R9, R10, R9, !PT ;  /* 0x000000090a097209 */ /* 0x000fe20007810000 */
[--C-:B------:R-:W-:Y:S02]  /*2500*/  IMAD.MOV.U32 R119, RZ, RZ, R135.reuse ;  /* 0x000000ffff777224 */ /* 0x100fe400078e0087 */
[----:B------:R-:W1:Y:S01]  /*2510*/  MUFU.TANH R26, R26 ;  /* 0x0000001a001a7308 */ /* 0x000e620000002400 */
[--C-:B------:R-:W-:Y:S02]  /*2520*/  IMAD.MOV.U32 R117, RZ, RZ, R135.reuse ;  /* 0x000000ffff757224 */ /* 0x100fe400078e0087 */
[----:B------:R-:W-:-:S02]  /*2530*/  IMAD.MOV.U32 R115, RZ, RZ, R135 ;  /* 0x000000ffff737224 */ /* 0x000fc400078e0087 */
[--C-:B------:R-:W-:Y:S02]  /*2540*/  IMAD.MOV.U32 R113, RZ, RZ, R135.reuse ;  /* 0x000000ffff717224 */ /* 0x100fe400078e0087 */
[--C-:B------:R-:W-:Y:S01]  /*2550*/  IMAD.MOV.U32 R111, RZ, RZ, R135.reuse ;  /* 0x000000ffff6f7224 */ /* 0x100fe200078e0087 */
[----:B------:R-:W2:Y:S01]  /*2560*/  MUFU.TANH R14, R14 ;  /* 0x0000000e000e7308 */ /* 0x000ea20000002400 */
[----:B0-----:R-:W-:Y:S01]  /*2570*/  FSEL R80, R13, -INF , P4 ;  /* 0xff8000000d507808 */ /* 0x001fe20002000000 */
[--C-:B------:R-:W-:Y:S01]  /*2580*/  IMAD.MOV.U32 R109, RZ, RZ, R135.reuse ;  /* 0x000000ffff6d7224 */ /* 0x100fe200078e0087 */
[----:B------:R-:W-:Y:S01]  /*2590*/  ISETP.GT.AND P4, PT, R64, 0x28, PT ;  /* 0x000000284000780c */ /* 0x000fe20003f84270 */
[--C-:B------:R-:W-:Y:S01]  /*25a0*/  IMAD.MOV.U32 R107, RZ, RZ, R135.reuse ;  /* 0x000000ffff6b7224 */ /* 0x100fe200078e0087 */
[----:B------:R-:W-:Y:S01]  /*25b0*/  FMNMX.FTZ R9, R80, R9, !PT ;  /* 0x0000000950097209 */ /* 0x000fe20007810000 */
[--C-:B------:R-:W-:Y:S02]  /*25c0*/  IMAD.MOV.U32 R105, RZ, RZ, R135.reuse ;  /* 0x000000ffff697224 */ /* 0x100fe400078e0087 */
[----:B------:R-:W0:Y:S01]  /*25d0*/  MUFU.TANH R29, R29 ;  /* 0x0000001d001d7308 */ /* 0x000e220000002400 */
[----:B-1----:R-:W-:Y:S01]  /*25e0*/  FSEL R26, R26, -INF , P5 ;  /* 0xff8000001a1a7808 */ /* 0x002fe20002800000 */
[----:B------:R-:W-:-:S02]  /*25f0*/  IMAD.MOV.U32 R103, RZ, RZ, R135 ;  /* 0x000000ffff677224 */ /* 0x000fc400078e0087 */
[--C-:B------:R-:W-:Y:S02]  /*2600*/  IMAD.MOV.U32 R101, RZ, RZ, R135.reuse ;  /* 0x000000ffff657224 */ /* 0x100fe400078e0087 */
[--C-:B------:R-:W-:Y:S02]  /*2610*/  IMAD.MOV.U32 R99, RZ, RZ, R135.reuse ;  /* 0x000000ffff637224 */ /* 0x100fe400078e0087 */
[----:B------:R-:W1:Y:S01]  /*2620*/  MUFU.TANH R21, R21 ;  /* 0x0000001500157308 */ /* 0x000e620000002400 */
[----:B--2---:R-:W-:Y:S01]  /*2630*/  FSEL R14, R14, -INF , P3 ;  /* 0xff8000000e0e7808 */ /* 0x004fe20001800000 */
[--C-:B------:R-:W-:Y:S01]  /*2640*/  IMAD.MOV.U32 R97, RZ, RZ, R135.reuse ;  /* 0x000000ffff617224 */ /* 0x100fe200078e0087 */
[----:B------:R-:W-:Y:S01]  /*2650*/  ISETP.GT.AND P3, PT, R64, 0x29, PT ;  /* 0x000000294000780c */ /* 0x000fe20003f64270 */
[--C-:B------:R-:W-:Y:S01]  /*2660*/  IMAD.MOV.U32 R95, RZ, RZ, R135.reuse ;  /* 0x000000ffff5f7224 */ /* 0x100fe200078e0087 */
[----:B------:R-:W-:Y:S01]  /*2670*/  FMNMX.FTZ R11, R14, R9, !PT ;  /* 0x000000090e0b7209 */ /* 0x000fe20007810000 */
[----:B------:R-:W-:-:S02]  /*2680*/  IMAD.MOV.U32 R93, RZ, RZ, R135 ;  /* 0x000000ffff5d7224 */ /* 0x000fc400078e0087 */
[----:B------:R-:W2:Y:S01]  /*2690*/  MUFU.TANH R30, R30 ;  /* 0x0000001e001e7308 */ /* 0x000ea20000002400 */
[----:B0-----:R-:W-:Y:S01]  /*26a0*/  FSEL R94, R29, -INF , P4 ;  /* 0xff8000001d5e7808 */ /* 0x001fe20002000000 */
[--C-:B------:R-:W-:Y:S02]  /*26b0*/  IMAD.MOV.U32 R91, RZ, RZ, R135.reuse ;  /* 0x000000ffff5b7224 */ /* 0x100fe400078e0087 */
[----:B------:R-:W-:-:S04]  /*26c0*/  IMAD.MOV.U32 R89, RZ, RZ, R135 ;  /* 0x000000ffff597224 */ /* 0x000fc800078e0087 */
[----:B------:R-:W0:Y:S01]  /*26d0*/  MUFU.TANH R24, R24 ;  /* 0x0000001800187308 */ /* 0x000e220000002400 */
[----:B-1----:R-:W-:Y:S01]  /*26e0*/  FSEL R92, R21, -INF , P2 ;  /* 0xff800000155c7808 */ /* 0x002fe20001000000 */
[----:B------:R-:W-:Y:S01]  /*26f0*/  FMUL.FTZ R21, R78, UR6 ;  /* 0x000000064e157c20 */ /* 0x000fe20008410000 */
[----:B------:R-:W-:Y:S02]  /*2700*/  ISETP.GT.AND P2, PT, R64, 0x30, PT ;  /* 0x000000304000780c */ /* 0x000fe40003f44270 */
[----:B------:R-:W-:-:S03]  /*2710*/  FMNMX.FTZ R11, R92, R11, !PT ;  /* 0x0000000b5c0b7209 */ /* 0x000fc60007810000 */
[----:B------:R-:W1:Y:S01]  /*2720*/  MUFU.TANH R33, R33 ;  /* 0x0000002100217308 */ /* 0x000e620000002400 */
[----:B--2---:R-:W-:-:S07]  /*2730*/  FSEL R30, R30, -INF , P3 ;  /* 0xff8000001e1e7808 */ /* 0x004fce0001800000 */
[----:B------:R2:W-:Y:S01]  /*2740*/  MUFU.TANH R3, R84 ;  /* 0x0000005400037308 */ /* 0x0005e20000002400 */
[----:B0-----:R-:W-:Y:S02]  /*2750*/  FSEL R24, R24, -INF , P1 ;  /* 0xff80000018187808 */ /* 0x001fe40000800000 */
[----:B------:R-:W-:Y:S02]  /*2760*/  ISETP.GT.AND P1, PT, R64, 0x31, PT ;  /* 0x000000314000780c */ /* 0x000fe40003f24270 */
[----:B------:R-:W-:-:S03]  /*2770*/  FMNMX.FTZ R13, R24, R11, !PT ;  /* 0x0000000b180d7209 */ /* 0x000fc60007810000 */
[----:B------:R-:W0:Y:S01]  /*2780*/  MUFU.TANH R27, R27 ;  /* 0x0000001b001b7308 */ /* 0x000e220000002400 */
[----:B--2---:R-:W-:Y:S01]  /*2790*/  FSEL R84, R25, -INF , P6 ;  /* 0xff80000019547808 */ /* 0x004fe20003000000 */
[----:B------:R-:W-:Y:S01]  /*27a0*/  FMUL.FTZ R25, R82, UR6 ;  /* 0x0000000652197c20 */ /* 0x000fe20008410000 */
[----:B-1----:R-:W-:Y:S01]  /*27b0*/  FSEL R96, R33, -INF , P2 ;  /* 0xff80000021607808 */ /* 0x002fe20001000000 */
[----:B------:R-:W-:Y:S01]  /*27c0*/  FMUL.FTZ R33, R83, UR6 ;  /* 0x0000000653217c20 */ /* 0x000fe20008410000 */
[----:B------:R-:W-:-:S03]  /*27d0*/  FMNMX.FTZ R67, R84, R67, !PT ;  /* 0x0000004354437209 */ /* 0x000fc60007810000 */
[----:B------:R-:W1:Y:S01]  /*27e0*/  MUFU.TANH R34, R34 ;  /* 0x0000002200227308 */ /* 0x000e620000002400 */
[----:B------:R-:W-:-:S04]  /*27f0*/  FMNMX.FTZ R67, R26, R67, !PT ;  /* 0x000000431a437209 */ /* 0x000fc80007810000 */
[----:B------:R-:W-:-:S03]  /*2800*/  FMNMX.FTZ R67, R94, R67, !PT ;  /* 0x000000435e437209 */ /* 0x000fc60007810000 */
[----:B------:R-:W2:Y:S01]  /*2810*/  MUFU.TANH R28, R28 ;  /* 0x0000001c001c7308 */ /* 0x000ea20000002400 */
[----:B------:R-:W-:Y:S02]  /*2820*/  FMNMX.FTZ R67, R30, R67, !PT ;  /* 0x000000431e437209 */ /* 0x000fe40007810000 */
[----:B0-----:R-:W-:Y:S02]  /*2830*/  FSEL R98, R27, -INF , P6 ;  /* 0xff8000001b627808 */ /* 0x001fe40003000000 */
[----:B------:R-:W-:Y:S02]  /*2840*/  ISETP.GT.AND P6, PT, R64, 0x38, PT ;  /* 0x000000384000780c */ /* 0x000fe40003fc4270 */
[----:B------:R-:W-:Y:S01]  /*2850*/  FMNMX.FTZ R67, R96, R67, !PT ;  /* 0x0000004360437209 */ /* 0x000fe20007810000 */
[----:B------:R-:W0:Y:S01]  /*2860*/  MUFU.TANH R37, R37 ;  /* 0x0000002500257308 */ /* 0x000e220000002400 */
[----:B-1----:R-:W-:Y:S02]  /*2870*/  FSEL R34, R34, -INF , P1 ;  /* 0xff80000022227808 */ /* 0x002fe40000800000 */
[----:B------:R-:W-:-:S02]  /*2880*/  FMNMX.FTZ R13, R98, R13, !PT ;  /* 0x0000000d620d7209 */ /* 0x000fc40007810000 */
        /* <DEDUP_REMOVED lines=9> */
[----:B-1----:R-:W-:Y:S01]  /*2920*/  FSEL R100, R31, -INF , P4 ;  /* 0xff8000001f647808 */ /* 0x002fe20002000000 */
[----:B------:R-:W-:Y:S01]  /*2930*/  FMUL.FTZ R31, R79, UR6 ;  /* 0x000000064f1f7c20 */ /* 0x000fe20008410000 */
[----:B------:R-:W-:Y:S02]  /*2940*/  ISETP.GT.AND P4, PT, R64, 0x40, PT ;  /* 0x000000404000780c */ /* 0x000fe40003f84270 */
[----:B------:R-:W-:-:S03]  /*2950*/  FMNMX.FTZ R13, R100, R13, !PT ;  /* 0x0000000d640d7209 */ /* 0x000fc60007810000 */
        /* <DEDUP_REMOVED lines=8> */
[----:B-1----:R-:W-:Y:S01]  /*29e0*/  FSEL R106, R41, -INF , P4 ;  /* 0xff800000296a7808 */ /* 0x002fe20002000000 */
[----:B------:R-:W-:-:S03]  /*29f0*/  FMUL.FTZ R41, R86, UR6 ;  /* 0x0000000656297c20 */ /* 0x000fc60008410000 */
[----:B------:R-:W-:-:S03]  /*2a00*/  FMNMX.FTZ R67, R106, R67, !PT ;  /* 0x000000436a437209 */ /* 0x000fc60007810000 */
[----:B------:R-:W1:Y:S01]  /*2a10*/  MUFU.TANH R36, R36 ;  /* 0x0000002400247308 */ /* 0x000e620000002400 */
[----:B--2---:R-:W-:Y:S01]  /*2a20*/  FSEL R38, R35, -INF , P2 ;  /* 0xff80000023267808 */ /* 0x004fe20001000000 */
[----:B------:R-:W-:Y:S01]  /*2a30*/  FMUL.FTZ R35, R87, UR6 ;  /* 0x0000000657237c20 */ /* 0x000fe20008410000 */
[----:B------:R-:W-:Y:S02]  /*2a40*/  ISETP.GT.AND P2, PT, R64, 0x48, PT ;  /* 0x000000484000780c */ /* 0x000fe40003f44270 */
[----:B------:R-:W-:Y:S02]  /*2a50*/  FMNMX.FTZ R13, R38, R13, !PT ;  /* 0x0000000d260d7209 */ /* 0x000fe40007810000 */
[----:B------:R-:W-:Y:S01]  /*2a60*/  R2UR UR6, R0 ;  /* 0x00000000000672ca */ /* 0x000fe200000e0000 */
[----:B------:R-:W2:Y:S01]  /*2a70*/  MUFU.TANH R45, R45 ;  /* 0x0000002d002d7308 */ /* 0x000ea20000002400 */
[----:B0-----:R-:W-:-:S04]  /*2a80*/  FSEL R108, R42, -INF , P3 ;  /* 0xff8000002a6c7808 */ /* 0x001fc80001800000 */
[----:B------:R-:W-:-:S03]  /*2a90*/  FMNMX.FTZ R67, R108, R67, !PT ;  /* 0x000000436c437209 */ /* 0x000fc60007810000 */
[----:B------:R-:W0:Y:S01]  /*2aa0*/  MUFU.TANH R39, R39 ;  /* 0x0000002700277308 */ /* 0x000e220000002400 */
[----:B-1----:R-:W-:Y:S02]  /*2ab0*/  FSEL R36, R36, -INF , P1 ;  /* 0xff80000024247808 */ /* 0x002fe40000800000 */
[----:B------:R-:W-:Y:S01]  /*2ac0*/  ISETP.GT.AND P1, PT, R64, 0x49, PT ;  /* 0x000000494000780c */ /* 0x000fe20003f24270 */
[----:B------:R-:W-:Y:S01]  /*2ad0*/  UIADD3 UR6, UR6, 0x2d840, URZ ;  /* 0x0002d84006067890 */ /* 0x000fe2000fffe03f */
[----:B------:R-:W-:-:S03]  /*2ae0*/  FMNMX.FTZ R13, R36, R13, !PT ;  /* 0x0000000d240d7209 */ /* 0x000fc60007810000 */
[----:B------:R-:W1:Y:S01]  /*2af0*/  MUFU.TANH R46, R46 ;  /* 0x0000002e002e7308 */ /* 0x000e620000002400 */
[----:B--2---:R-:W-:Y:S01]  /*2b00*/  FSEL R110, R45, -INF , P2 ;  /* 0xff8000002d6e7808 */ /* 0x004fe20001000000 */
[----:B------:R-:W-:-:S03]  /*2b10*/  UPRMT UR6, UR42, 0x654, UR6 ;  /* 0x000006542a067896 */ /* 0x000fc60008000006 */
[----:B------:R-:W-:-:S03]  /*2b20*/  FMNMX.FTZ R67, R110, R67, !PT ;  /* 0x000000436e437209 */ /* 0x000fc60007810000 */
[----:B------:R-:W2:Y:S01]  /*2b30*/  MUFU.TANH R40, R40 ;  /* 0x0000002800287308 */ /* 0x000ea20000002400 */
[----:B0-----:R-:W-:Y:S02]  /*2b40*/  FSEL R42, R39, -INF , P6 ;  /* 0xff800000272a7808 */ /* 0x001fe40003000000 */
[----:B------:R-:W-:Y:S01]  /*2b50*/  ISETP.GT.AND P6, PT, R64, 0x50, PT ;  /* 0x000000504000780c */ /* 0x000fe20003fc4270 */
[----:B------:R-:W-:Y:S01]  /*2b60*/  SYNCS.ARRIVE.TRANS64.RED.A1T0 RZ, [UR6], RZ ;  /* 0x000000ffffff79a7 */ /* 0x000fe20008100406 */
        /* <DEDUP_REMOVED lines=70> */
[----:B------:R-:W-:Y:S02]  /*2fd0*/  FMNMX.FTZ R37, R62, R37, !PT ;  /* 0x000000253e257209 */ /* 0x000fe40007810000 */
[----:B------:R-:W-:Y:S01]  /*2fe0*/  FSEL R134, R3, -INF , P2 ;  /* 0xff80000003867808 */ /* 0x000fe20001000000 */
[----:B------:R-:W2:Y:S01]  /*2ff0*/  MUFU.TANH R7, R7 ;  /* 0x0000000700077308 */ /* 0x000ea20000002400 */
[----:B0-----:R-:W-:-:S04]  /*3000*/  FSEL R132, R65, -INF , P3 ;  /* 0xff80000041847808 */ /* 0x001fc80001800000 */
[----:B------:R-:W-:-:S03]  /*3010*/  FMNMX.FTZ R67, R132, R67, !PT ;  /* 0x0000004384437209 */ /* 0x000fc60007810000 */
[----:B------:R-:W-:Y:S01]  /*3020*/  MUFU.TANH R21, R21 ;  /* 0x0000001500157308 */ /* 0x000fe20000002400 */
[----:B-1----:R-:W-:Y:S02]  /*3030*/  FSEL R60, R60, -INF , P1 ;  /* 0xff8000003c3c7808 */ /* 0x002fe40000800000 */
[----:B------:R-:W-:Y:S02]  /*3040*/  ISETP.GT.AND P1, PT, R64, 0x79, PT ;  /* 0x000000794000780c */ /* 0x000fe40003f24270 */
[----:B------:R-:W-:Y:S02]  /*3050*/  FMNMX.FTZ R67, R134, R67, !PT ;  /* 0x0000004386437209 */ /* 0x000fe40007810000 */
[----:B------:R-:W-:Y:S01]  /*3060*/  FMNMX.FTZ R37, R60, R37, !PT ;  /* 0x000000253c257209 */ /* 0x000fe20007810000 */
[----:B------:R-:W-:Y:S01]  /*3070*/  MUFU.TANH R31, R31 ;  /* 0x0000001f001f7308 */ /* 0x000fe20000002400 */
[----:B--2---:R-:W-:-:S04]  /*3080*/  FSEL R64, R7, -INF , P1 ;  /* 0xff80000007407808 */ /* 0x004fc80000800000 */
[----:B------:R-:W-:-:S03]  /*3090*/  FMNMX.FTZ R67, R64, R67, !PT ;  /* 0x0000004340437209 */ /* 0x000fc60007810000 */
[----:B------:R-:W-:Y:S02]  /*30a0*/  MUFU.TANH R25, R25 ;  /* 0x0000001900197308 */ /* 0x000fe40000002400 */
[----:B------:R-:W0:Y:S06]  /*30b0*/  SHFL.BFLY PT, R3, R67, 0x2, 0x1f ;  /* 0x0c401f0043037f89 */ /* 0x000e2c00000e0000 */
[----:B------:R-:W-:Y:S08]  /*30c0*/  MUFU.TANH R33, R33 ;  /* 0x0000002100217308 */ /* 0x000ff00000002400 */
[----:B------:R-:W1:Y:S08]  /*30d0*/  MUFU.TANH R41, R41 ;  /* 0x0000002900297308 */ /* 0x000e700000002400 */
[----:B------:R-:W2:Y:S01]  /*30e0*/  MUFU.TANH R35, R35 ;  /* 0x0000002300237308 */ /* 0x000ea20000002400 */
[----:B0-----:R-:W-:-:S05]  /*30f0*/  FMNMX.FTZ R5, R67, R3, !PT ;  /* 0x0000000343057209 */ /* 0x001fca0007810000 */
[----:B------:R-:W0:Y:S01]  /*3100*/  SHFL.BFLY PT, R47, R5, 0x1, 0x1f ;  /* 0x0c201f00052f7f89 */ /* 0x000e2200000e0000 */
[----:B-1----:R-:W-:Y:S02]  /*3110*/  FSEL R41, R41, -INF , P2 ;  /* 0xff80000029297808 */ /* 0x002fe40001000000 */
[----:B0-----:R-:W-:-:S04]  /*3120*/  FMNMX.FTZ R47, R5, R47, !PT ;  /* 0x0000002f052f7209 */ /* 0x001fc80007810000 */
[C---:B------:R-:W-:Y:S01]  /*3130*/  FSETP.NEU.FTZ.AND P0, PT, R47.reuse, -INF , PT ;  /* 0xff8000002f00780b */ /* 0x040fe20003f1d000 */
[----:B------:R-:W-:-:S05]  /*3140*/  FMUL.FTZ R3, R47, R71 ;  /* 0x000000472f037220 */ /* 0x000fca0000410000 */
[----:B------:R-:W-:Y:S02]  /*3150*/  FSEL R3, R3, RZ, P0 ;  /* 0x000000ff03037208 */ /* 0x000fe40000000000 */
[----:B------:R-:W-:-:S03]  /*3160*/  ISETP.NE.AND P0, PT, R90, RZ, PT ;  /* 0x000000ff5a00720c */ /* 0x000fc60003f05270 */
[-CC-:B------:R-:W-:Y:S01]  /*3170*/  FFMA.FTZ R12, R12, R71.reuse, -R3.reuse ;  /* 0x000000470c0c7223 */ /* 0x180fe20000010803 */
[-CC-:B------:R-:W-:Y:S01]  /*3180*/  FFMA.FTZ R7, R68, R71.reuse, -R3.reuse ;  /* 0x0000004744077223 */ /* 0x180fe20000010803 */
[-CC-:B------:R-:W-:Y:S01]  /*3190*/  FFMA.FTZ R76, R76, R71.reuse, -R3.reuse ;  /* 0x000000474c4c7223 */ /* 0x180fe20000010803 */
[-CC-:B------:R-:W-:Y:S01]  /*31a0*/  FFMA.FTZ R68, R20, R71.reuse, -R3.reuse ;  /* 0x0000004714447223 */ /* 0x180fe20000010803 */
[----:B------:R0:W-:Y:S01]  /*31b0*/  MUFU.EX2 R9, R12 ;  /* 0x0000000c00097308 */ /* 0x0001e20000000800 */
[-CC-:B------:R-:W-:Y:S01]  /*31c0*/  FFMA.FTZ R20, R102, R71.reuse, -R3.reuse ;  /* 0x0000004766147223 */ /* 0x180fe20000010803 */
[----:B------:R-:W-:Y:S01]  /*31d0*/  FSEL R102, R31, -INF , P5 ;  /* 0xff8000001f667808 */ /* 0x000fe20002800000 */
[-CC-:B------:R-:W-:Y:S01]  /*31e0*/  FFMA.FTZ R31, R106, R71.reuse, -R3.reuse ;  /* 0x000000476a1f7223 */ /* 0x180fe20000010803 */
[----:B------:R-:W-:Y:S01]  /*31f0*/  FSEL R106, R33, -INF , P3 ;  /* 0xff800000216a7808 */ /* 0x000fe20001800000 */
[-CC-:B------:R-:W-:Y:S01]  /*3200*/  FFMA.FTZ R27, R84, R71.reuse, -R3.reuse ;  /* 0x00000047541b7223 */ /* 0x180fe20000010803 */
[-CC-:B------:R-:W-:Y:S01]  /*3210*/  FFMA.FTZ R84, R108, R71.reuse, -R3.reuse ;  /* 0x000000476c547223 */ /* 0x180fe20000010803 */
[----:B--2---:R-:W-:Y:S01]  /*3220*/  FSEL R108, R35, -INF , P1 ;  /* 0xff800000236c7808 */ /* 0x004fe20000800000 */
[----:B------:R1:W-:Y:S01]  /*3230*/  MUFU.EX2 R11, R76 ;  /* 0x0000004c000b7308 */ /* 0x0003e20000000800 */
[-CC-:B0-----:R-:W-:Y:S01]  /*3240*/  FFMA.FTZ R12, R96, R71.reuse, -R3.reuse ;  /* 0x00000047600c7223 */ /* 0x181fe20000010803 */
[----:B------:R-:W-:Y:S01]  /*3250*/  FSEL R96, R21, -INF , P6 ;  /* 0xff80000015607808 */ /* 0x000fe20003000000 */
[-CC-:B------:R-:W-:Y:S01]  /*3260*/  FFMA.FTZ R5, R66, R71.reuse, -R3.reuse ;  /* 0x0000004742057223 */ /* 0x180fe20000010803 */
[-CC-:B------:R-:W-:Y:S01]  /*3270*/  FFMA.FTZ R4, R4, R71.reuse, -R3.reuse ;  /* 0x0000004704047223 */ /* 0x180fe20000010803 */
[--C-:B------:R-:W-:Y:S01]  /*3280*/  FFMA.FTZ R66, R8, R71, -R3.reuse ;  /* 0x0000004708427223 */ /* 0x100fe20000010803 */
[----:B------:R-:W-:Y:S01]  /*3290*/  FMNMX.FTZ R37, R96, R37, !PT ;  /* 0x0000002560257209 */ /* 0x000fe20007810000 */
[-CC-:B------:R-:W-:Y:S01]  /*32a0*/  FFMA.FTZ R8, R72, R71.reuse, -R3.reuse ;  /* 0x0000004748087223 */ /* 0x180fe20000010803 */
[----:B------:R0:W-:Y:S01]  /*32b0*/  MUFU.EX2 R15, R20 ;  /* 0x00000014000f7308 */ /* 0x0001e20000000800 */
[-CC-:B-1----:R-:W-:Y:S01]  /*32c0*/  FFMA.FTZ R76, R30, R71.reuse, -R3.reuse ;  /* 0x000000471e4c7223 */ /* 0x182fe20000010803 */
[-CC-:B------:R-:W-:Y:S01]  /*32d0*/  FFMA.FTZ R30, R104, R71.reuse, -R3.reuse ;  /* 0x00000047681e7223 */ /* 0x180fe20000010803 */
[----:B------:R-:W-:Y:S01]  /*32e0*/  FSEL R104, R25, -INF , P4 ;  /* 0xff80000019687808 */ /* 0x000fe20002000000 */
        /* <DEDUP_REMOVED lines=9> */
[----:B0-----:R-:W-:Y:S01]  /*3380*/  FMNMX.FTZ R20, R106, R37, !PT ;  /* 0x000000256a147209 */ /* 0x001fe20007810000 */
[-CC-:B------:R-:W-:Y:S01]  /*3390*/  FFMA.FTZ R37, R110, R71.reuse, -R3.reuse ;  /* 0x000000476e257223 */ /* 0x180fe20000010803 */
[-CC-:B------:R-:W-:Y:S01]  /*33a0*/  FFMA.FTZ R82, R124, R71.reuse, -R3.reuse ;  /* 0x000000477c527223 */ /* 0x180fe20000010803 */
[----:B------:R-:W0:Y:S01]  /*33b0*/  MUFU.EX2 R4, R4 ;  /* 0x0000000400047308 */ /* 0x000e220000000800 */
[----:B------:R-:W-:Y:S01]  /*33c0*/  FMNMX.FTZ R21, R41, R20, !PT ;  /* 0x0000001429157209 */ /* 0x000fe20007810000 */
[-CC-:B------:R-:W-:Y:S01]  /*33d0*/  FFMA.FTZ R35, R126, R71.reuse, -R3.reuse ;  /* 0x000000477e237223 */ /* 0x180fe20000010803 */
[-CC-:B------:R-:W-:Y:S01]  /*33e0*/  FFMA.FTZ R86, R128, R71.reuse, -R3.reuse ;  /* 0x0000004780567223 */ /* 0x180fe20000010803 */
[--C-:B------:R-:W-:Y:S01]  /*33f0*/  FFMA.FTZ R39, R130, R71, -R3.reuse ;  /* 0x0000004782277223 */ /* 0x100fe20000010803 */
[----:B------:R-:W-:Y:S01]  /*3400*/  FMNMX.FTZ R20, R108, R21, !PT ;  /* 0x000000156c147209 */ /* 0x000fe20007810000 */
[-CC-:B------:R-:W-:Y:S01]  /*3410*/  FFMA.FTZ R21, R114, R71.reuse, -R3.reuse ;  /* 0x0000004772157223 */ /* 0x180fe20000010803 */
[----:B------:R-:W-:Y:S01]  /*3420*/  FFMA.FTZ R94, R132, R71, -R3 ;  /* 0x00000047845e7223 */ /* 0x000fe20000010803 */
[----:B------:R-:W1:Y:S01]  /*3430*/  MUFU.EX2 R7, R7 ;  /* 0x0000000700077308 */ /* 0x000e620000000800 */
[--C-:B------:R-:W-:Y:S01]  /*3440*/  IMAD.MOV.U32 R132, RZ, RZ, R135.reuse ;  /* 0x000000ffff847224 */ /* 0x100fe200078e0087 */
[----:B------:R-:W2:Y:S01]  /*3450*/  SHFL.BFLY PT, R33, R20, 0x2, 0x1f ;  /* 0x0c401f0014217f89 */ /* 0x000ea200000e0000 */
[--C-:B------:R-:W-:Y:S01]  /*3460*/  IMAD.MOV.U32 R130, RZ, RZ, R135.reuse ;  /* 0x000000ffff827224 */ /* 0x100fe200078e0087 */
[-C--:B------:R-:W-:Y:S01]  /*3470*/  MOV R126, R135.reuse ;  /* 0x00000087007e7202 */ /* 0x080fe20000000f00 */
[--C-:B------:R-:W-:Y:S01]  /*3480*/  IMAD.MOV.U32 R128, RZ, RZ, R135.reuse ;  /* 0x000000ffff807224 */ /* 0x100fe200078e0087 */
[----:B------:R-:W-:Y:S01]  /*3490*/  MOV R118, R135 ;  /* 0x0000008700767202 */ /* 0x000fe20000000f00 */
[--C-:B------:R-:W-:Y:S01]  /*34a0*/  IMAD.MOV.U32 R124, RZ, RZ, R135.reuse ;  /* 0x000000ffff7c7224 */ /* 0x100fe200078e0087 */
[----:B------:R-:W3:Y:S01]  /*34b0*/  MUFU.EX2 R66, R66 ;  /* 0x0000004200427308 */ /* 0x000ee20000000800 */
[----:B------:R-:W-:-:S02]  /*34c0*/  IMAD.MOV.U32 R116, RZ, RZ, R135 ;  /* 0x000000ffff747224 */ /* 0x000fc400078e0087 */
[--C-:B------:R-:W-:Y:S02]  /*34d0*/  IMAD.MOV.U32 R114, RZ, RZ, R135.reuse ;  /* 0x000000ffff727224 */ /* 0x100fe400078e0087 */
[----:B------:R-:W-:-:S03]  /*34e0*/  IMAD.MOV.U32 R112, RZ, RZ, R135 ;  /* 0x000000ffff707224 */ /* 0x000fc600078e0087 */
[----:B------:R-:W-:Y:S08]  /*34f0*/  MUFU.EX2 R8, R8 ;  /* 0x0000000800087308 */ /* 0x000ff00000000800 */
[----:B------:R4:W-:Y:S01]  /*3500*/  MUFU.EX2 R13, R34 ;  /* 0x00000022000d7308 */ /* 0x0009e20000000800 */
[----:B--2---:R-:W-:Y:S01]  /*3510*/  FMNMX.FTZ R43, R20, R33, !PT ;  /* 0x00000021142b7209 */ /* 0x004fe20007810000 */
[-CC-:B------:R-:W-:Y:S01]  /*3520*/  FFMA.FTZ R33, R122, R71.reuse, -R3.reuse ;  /* 0x000000477a217223 */ /* 0x180fe20000010803 */
[----:B------:R-:W-:Y:S01]  /*3530*/  FFMA.FTZ R20, R134, R71, -R3 ;  /* 0x0000004786147223 */ /* 0x000fe20000010803 */
[----:B------:R-:W-:Y:S01]  /*3540*/  MOV R134, R135 ;  /* 0x0000008700867202 */ /* 0x000fe20000000f00 */
[----:B------:R-:W-:Y:S01]  /*3550*/  IMAD.MOV.U32 R122, RZ, RZ, R135 ;  /* 0x000000ffff7a7224 */ /* 0x000fe200078e0087 */
[----:B------:R-:W2:Y:S02]  /*3560*/  SHFL.BFLY PT, R78, R43, 0x1, 0x1f ;  /* 0x0c201f002b4e7f89 */ /* 0x000ea400000e0000 */
[----:B------:R-:W-:Y:S01]  /*3570*/  MUFU.EX2 R68, R68 ;  /* 0x0000004400447308 */ /* 0x000fe20000000800 */
[-CC-:B----4-:R-:W-:Y:S01]  /*3580*/  FFMA.FTZ R34, R120, R71.reuse, -R3.reuse ;  /* 0x0000004778227223 */ /* 0x190fe20000010803 */
[----:B------:R-:W-:Y:S01]  /*3590*/  FFMA.FTZ R3, R64, R71, -R3 ;  /* 0x0000004740037223 */ /* 0x000fe20000010803 */
[----:B------:R-:W-:-:S05]  /*35a0*/  IMAD.MOV.U32 R120, RZ, RZ, R135 ;  /* 0x000000ffff787224 */ /* 0x000fca00078e0087 */
[----:B------:R-:W-:Y:S08]  /*35b0*/  MUFU.EX2 R27, R27 ;  /* 0x0000001b001b7308 */ /* 0x000ff00000000800 */
[----:B------:R-:W-:Y:S01]  /*35c0*/  MUFU.EX2 R72, R72 ;  /* 0x0000004800487308 */ /* 0x000fe20000000800 */
[----:B--2---:R-:W-:-:S07]  /*35d0*/  FMNMX.FTZ R78, R43, R78, !PT ;  /* 0x0000004e2b4e7209 */ /* 0x004fce0007810000 */
[----:B------:R-:W-:Y:S01]  /*35e0*/  MUFU.EX2 R29, R29 ;  /* 0x0000001d001d7308 */ /* 0x000fe20000000800 */
[C---:B------:R-:W-:Y:S01]  /*35f0*/  FSETP.NEU.FTZ.AND P1, PT, R78.reuse, -INF , PT ;  /* 0xff8000004e00780b */ /* 0x040fe20003f3d000 */
[----:B------:R-:W-:-:S06]  /*3600*/  FMUL.FTZ R49, R78, R71 ;  /* 0x000000474e317220 */ /* 0x000fcc0000410000 */
[----:B------:R-:W-:Y:S01]  /*3610*/  MUFU.EX2 R76, R76 ;  /* 0x0000004c004c7308 */ /* 0x000fe20000000800 */
[----:B------:R-:W-:-:S05]  /*3620*/  FSEL R49, R49, RZ, P1 ;  /* 0x000000ff31317208 */ /* 0x000fca0000800000 */
        /* <DEDUP_REMOVED lines=8> */
[----:B0-----:R-:W-:Y:S01]  /*36b0*/  FADD.FTZ R6, R5, R4 ;  /* 0x0000000405067221 */ /* 0x001fe20000010000 */
[-CC-:B------:R-:W-:Y:S01]  /*36c0*/  FFMA.FTZ R24, R38, R71.reuse, -R49.reuse ;  /* 0x0000004726187223 */ /* 0x180fe20000010831 */
[-CC-:B------:R-:W-:Y:S01]  /*36d0*/  FFMA.FTZ R51, R92, R71.reuse, -R49.reuse ;  /* 0x000000475c337223 */ /* 0x180fe20000010831 */
[--C-:B------:R-:W-:Y:S01]  /*36e0*/  FFMA.FTZ R70, R28, R71, -R49.reuse ;  /* 0x000000471c467223 */ /* 0x100fe20000010831 */
[----:B-1----:R-:W-:Y:S01]  /*36f0*/  FADD.FTZ R65, R7, R6 ;  /* 0x0000000607417221 */ /* 0x002fe20000010000 */
[----:B---3--:R-:W-:Y:S01]  /*3700*/  F2FP.F16.F32.PACK_AB R6, R66, R7 ;  /* 0x000000074206723e */ /* 0x008fe200000000ff */
[----:B------:R-:W0:Y:S01]  /*3710*/  MUFU.EX2 R110, R110 ;  /* 0x0000006e006e7308 */ /* 0x000e220000000800 */
[-C--:B------:R-:W-:Y:S01]  /*3720*/  FFMA.FTZ R28, R42, R71.reuse, -R49 ;  /* 0x000000472a1c7223 */ /* 0x080fe20000010831 */
[----:B------:R-:W-:Y:S01]  /*3730*/  FADD.FTZ R65, R66, R65 ;  /* 0x0000004142417221 */ /* 0x000fe20000010000 */
[-CC-:B------:R-:W-:Y:S01]  /*3740*/  FFMA.FTZ R53, R98, R71.reuse, -R49.reuse ;  /* 0x0000004762357223 */ /* 0x180fe20000010831 */
[-CC-:B------:R-:W-:Y:S01]  /*3750*/  FFMA.FTZ R55, R100, R71.reuse, -R49.reuse ;  /* 0x0000004764377223 */ /* 0x180fe20000010831 */
[-CC-:B------:R-:W-:Y:S01]  /*3760*/  FFMA.FTZ R32, R32, R71.reuse, -R49.reuse ;  /* 0x0000004720207223 */ /* 0x180fe20000010831 */
[-CC-:B------:R-:W-:Y:S01]  /*3770*/  FFMA.FTZ R45, R36, R71.reuse, -R49.reuse ;  /* 0x00000047242d7223 */ /* 0x180fe20000010831 */
[-CC-:B------:R-:W-:Y:S01]  /*3780*/  FFMA.FTZ R59, R40, R71.reuse, -R49.reuse ;  /* 0x00000047283b7223 */ /* 0x180fe20000010831 */
[----:B------:R-:W1:Y:S01]  /*3790*/  MUFU.EX2 R61, R61 ;  /* 0x0000003d003d7308 */ /* 0x000e620000000800 */
[--C-:B------:R-:W-:Y:S01]  /*37a0*/  FFMA.FTZ R36, R46, R71, -R49.reuse ;  /* 0x000000472e247223 */ /* 0x100fe20000010831 */
[----:B------:R-:W-:Y:S01]  /*37b0*/  F2FP.F16.F32.PACK_AB R4, R4, R5 ;  /* 0x000000050404723e */ /* 0x000fe200000000ff */
[-CC-:B------:R-:W-:Y:S01]  /*37c0*/  FFMA.FTZ R63, R44, R71.reuse, -R49.reuse ;  /* 0x000000472c3f7223 */ /* 0x180fe20000010831 */
[-CC-:B------:R-:W-:Y:S01]  /*37d0*/  FFMA.FTZ R0, R50, R71.reuse, -R49.reuse ;  /* 0x0000004732007223 */ /* 0x180fe20000010831 */
[-CC-:B------:R-:W-:Y:S01]  /*37e0*/  FFMA.FTZ R54, R54, R71.reuse, -R49.reuse ;  /* 0x0000004736367223 */ /* 0x180fe20000010831 */
[-CC-:B------:R-:W-:Y:S01]  /*37f0*/  FFMA.FTZ R40, R58, R71.reuse, -R49.reuse ;  /* 0x000000473a287223 */ /* 0x180fe20000010831 */
[--C-:B------:R-:W-:Y:S01]  /*3800*/  FFMA.FTZ R56, R56, R71, -R49.reuse ;  /* 0x0000004738387223 */ /* 0x100fe20000010831 */
[----:B------:R-:W2:Y:S01]  /*3810*/  MUFU.EX2 R10, R10 ;  /* 0x0000000a000a7308 */ /* 0x000ea20000000800 */
[----:B0-----:R-:W-:Y:S01]  /*3820*/  FADD.FTZ R38, R57, R110 ;  /* 0x0000006e39267221 */ /* 0x001fe20000010000 */
[----:B------:R-:W-:Y:S01]  /*3830*/  F2FP.F16.F32.PACK_AB R5, R110, R57 ;  /* 0x000000396e05723e */ /* 0x000fe200000000ff */
[-CC-:B------:R-:W-:Y:S01]  /*3840*/  FFMA.FTZ R44, R62, R71.reuse, -R49.reuse ;  /* 0x000000473e2c7223 */ /* 0x180fe20000010831 */
[-CC-:B------:R-:W-:Y:S01]  /*3850*/  FFMA.FTZ R60, R60, R71.reuse, -R49.reuse ;  /* 0x000000473c3c7223 */ /* 0x180fe20000010831 */
[-CC-:B------:R-:W-:Y:S01]  /*3860*/  FFMA.FTZ R96, R96, R71.reuse, -R49.reuse ;  /* 0x0000004760607223 */ /* 0x180fe20000010831 */
[-CC-:B------:R-:W-:Y:S01]  /*3870*/  FFMA.FTZ R102, R102, R71.reuse, -R49.reuse ;  /* 0x0000004766667223 */ /* 0x180fe20000010831 */
[-CC-:B------:R-:W-:Y:S01]  /*3880*/  FFMA.FTZ R104, R104, R71.reuse, -R49.reuse ;  /* 0x0000004768687223 */ /* 0x180fe20000010831 */
[----:B------:R-:W0:Y:S01]  /*3890*/  MUFU.EX2 R43, R43 ;  /* 0x0000002b002b7308 */ /* 0x000e220000000800 */
[----:B-1----:R-:W-:Y:S01]  /*38a0*/  FADD.FTZ R7, R61, R38 ;  /* 0x000000263d077221 */ /* 0x002fe20000010000 */
[-CC-:B------:R-:W-:Y:S01]  /*38b0*/  FFMA.FTZ R38, R48, R71.reuse, -R49.reuse ;  /* 0x0000004730267223 */ /* 0x180fe20000010831 */
[----:B------:R-:W-:Y:S01]  /*38c0*/  FFMA.FTZ R106, R106, R71, -R49 ;  /* 0x000000476a6a7223 */ /* 0x000fe20000010831 */
[----:B------:R-:W-:Y:S01]  /*38d0*/  MOV R110, R135 ;  /* 0x00000087006e7202 */ /* 0x000fe20000000f00 */
[----:B------:R-:W-:-:S02]  /*38e0*/  IMAD.MOV.U32 R100, RZ, RZ, R135 ;  /* 0x000000ffff647224 */ /* 0x000fc400078e0087 */
[----:B------:R-:W-:Y:S01]  /*38f0*/  IMAD.MOV.U32 R98, RZ, RZ, R135 ;  /* 0x000000ffff627224 */ /* 0x000fe200078e0087 */
[----:B------:R-:W1:Y:S01]  /*3900*/  MUFU.EX2 R14, R14 ;  /* 0x0000000e000e7308 */ /* 0x000e620000000800 */
[C---:B--2---:R-:W-:Y:S01]  /*3910*/  FADD.FTZ R42, R10.reuse, R7 ;  /* 0x000000070a2a7221 */ /* 0x044fe20000010000 */
[----:B------:R-:W-:Y:S01]  /*3920*/  F2FP.F16.F32.PACK_AB R7, R10, R61 ;  /* 0x0000003d0a07723e */ /* 0x000fe200000000ff */
[----:B------:R-:W-:Y:S01]  /*3930*/  FADD.FTZ R10, R8, R65 ;  /* 0x00000041080a7221 */ /* 0x000fe20000010000 */
[----:B------:R-:W-:Y:S01]  /*3940*/  FFMA.FTZ R61, R52, R71, -R49 ;  /* 0x00000047343d7223 */ /* 0x000fe20000010831 */
[----:B------:R-:W-:Y:S02]  /*3950*/  IMAD.MOV.U32 R92, RZ, RZ, R135 ;  /* 0x000000ffff5c7224 */ /* 0x000fe400078e0087 */
[----:B------:R-:W-:Y:S01]  /*3960*/  FADD.FTZ R10, R9, R10 ;  /* 0x0000000a090a7221 */ /* 0x000fe20000010000 */
[----:B------:R-:W2:Y:S01]  /*3970*/  MUFU.EX2 R51, R51 ;  /* 0x0000003300337308 */ /* 0x000ea20000000800 */
[----:B0-----:R-:W-:Y:S01]  /*3980*/  FADD.FTZ R65, R43, R42 ;  /* 0x0000002a2b417221 */ /* 0x001fe20000010000 */
[----:B------:R0:W-:Y:S01]  /*3990*/  STSM.16.M88.4 [R16+0x21800], R4 ;  /* 0x0218000410007844 */ /* 0x0001e20000000200 */
[----:B------:R-:W-:-:S04]  /*39a0*/  FADD.FTZ R67, R11, R10 ;  /* 0x0000000a0b437221 */ /* 0x000fc80000010000 */
[----:B------:R-:W-:Y:S01]  /*39b0*/  FADD.FTZ R42, R68, R67 ;  /* 0x00000043442a7221 */ /* 0x000fe20000010000 */
[----:B------:R-:W3:Y:S01]  /*39c0*/  MUFU.EX2 R64, R64 ;  /* 0x0000004000407308 */ /* 0x000ee20000000800 */
[----:B-1----:R-:W-:Y:S02]  /*39d0*/  FADD.FTZ R10, R14, R65 ;  /* 0x000000410e0a7221 */ /* 0x002fe40000010000 */
[----:B------:R-:W-:-:S04]  /*39e0*/  FADD.FTZ R67, R27, R42 ;  /* 0x0000002a1b437221 */ /* 0x000fc80000010000 */
[----:B------:R-:W-:Y:S01]  /*39f0*/  FADD.FTZ R42, R72, R67 ;  /* 0x00000043482a7221 */ /* 0x000fe20000010000 */
[----:B------:R-:W1:Y:S01]  /*3a00*/  MUFU.EX2 R53, R53 ;  /* 0x0000003500357308 */ /* 0x000e620000000800 */
[----:B--2---:R-:W-:Y:S01]  /*3a10*/  FADD.FTZ R65, R51, R10 ;  /* 0x0000000a33417221 */ /* 0x004fe20000010000 */
[----:B0-----:R-:W-:Y:S01]  /*3a20*/  F2FP.F16.F32.PACK_AB R4, R9, R8 ;  /* 0x000000080904723e */ /* 0x001fe200000000ff */
[----:B------:R-:W-:Y:S01]  /*3a30*/  FADD.FTZ R67, R29, R42 ;  /* 0x0000002a1d437221 */ /* 0x000fe20000010000 */
[----:B------:R-:W-:Y:S01]  /*3a40*/  F2FP.F16.F32.PACK_AB R6, R68, R11 ;  /* 0x0000000b4406723e */ /* 0x000fe200000000ff */
[----:B------:R-:W-:Y:S01]  /*3a50*/  FFMA.FTZ R42, R41, R71, -R49 ;  /* 0x00000047292a7223 */ /* 0x000fe20000010831 */
[----:B------:R-:W-:Y:S01]  /*3a60*/  F2FP.F16.F32.PACK_AB R5, R14, R43 ;  /* 0x0000002b0e05723e */ /* 0x000fe200000000ff */
[----:B------:R-:W-:Y:S01]  /*3a70*/  FADD.FTZ R67, R76, R67 ;  /* 0x000000434c437221 */ /* 0x000fe20000010000 */
[----:B------:R-:W0:Y:S01]  /*3a80*/  MUFU.EX2 R70, R70 ;  /* 0x0000004600467308 */ /* 0x000e220000000800 */
[C---:B---3--:R-:W-:Y:S01]  /*3a90*/  FADD.FTZ R10, R64.reuse, R65 ;  /* 0x00000041400a7221 */ /* 0x048fe20000010000 */
[----:B------:R-:W-:Y:S01]  /*3aa0*/  F2FP.F16.F32.PACK_AB R7, R64, R51 ;  /* 0x000000334007723e */ /* 0x000fe200000000ff */
[----:B------:R-:W-:Y:S01]  /*3ab0*/  FFMA.FTZ R49, R108, R71, -R49 ;  /* 0x000000476c317223 */ /* 0x000fe20000010831 */
[----:B------:R-:W-:Y:S01]  /*3ac0*/  F2FP.F16.F32.PACK_AB R8, R72, R27 ;  /* 0x0000001b4808723e */ /* 0x000fe200000000ff */
[----:B------:R-:W-:-:S02]  /*3ad0*/  IMAD.MOV.U32 R108, RZ, RZ, R135 ;  /* 0x000000ffff6c7224 */ /* 0x000fc400078e0087 */
[----:B------:R2:W-:Y:S01]  /*3ae0*/  STSM.16.M88.4 [R23], R4 ;  /* 0x0000000417007844 */ /* 0x0005e20000000200 */
        /* <DEDUP_REMOVED lines=8> */
[----:B------:R-:W-:-:S03]  /*3b70*/  F2FP.F16.F32.PACK_AB R12, R13, R12 ;  /* 0x0000000c0d0c723e */ /* 0x000fc600000000ff */
[----:B------:R-:W-:-:S03]  /*3b80*/  FADD.FTZ R46, R13, R10 ;  /* 0x0000000a0d2e7221 */ /* 0x000fc60000010000 */
[----:B------:R-:W1:Y:S01]  /*3b90*/  MUFU.EX2 R45, R45 ;  /* 0x0000002d002d7308 */ /* 0x000e620000000800 */
[----:B0-----:R-:W-:-:S07]  /*3ba0*/  FADD.FTZ R65, R32, R65 ;  /* 0x0000004120417221 */ /* 0x001fce0000010000 */
[----:B------:R-:W0:Y:S01]  /*3bb0*/  MUFU.EX2 R30, R30 ;  /* 0x0000001e001e7308 */ /* 0x000e220000000800 */
[----:B---3--:R-:W-:Y:S01]  /*3bc0*/  FADD.FTZ R10, R24, R65 ;  /* 0x00000041180a7221 */ /* 0x008fe20000010000 */
[----:B------:R-:W-:-:S06]  /*3bd0*/  FADD.FTZ R65, R15, R46 ;  /* 0x0000002e0f417221 */ /* 0x000fcc0000010000 */
[----:B------:R-:W3:Y:S01]  /*3be0*/  MUFU.EX2 R28, R28 ;  /* 0x0000001c001c7308 */ /* 0x000ee20000000800 */
[----:B-1----:R-:W-:Y:S01]  /*3bf0*/  FADD.FTZ R9, R45, R10 ;  /* 0x0000000a2d097221 */ /* 0x002fe20000010000 */
[----:B------:R-:W-:-:S06]  /*3c00*/  F2FP.F16.F32.PACK_AB R10, R76, R29 ;  /* 0x0000001d4c0a723e */ /* 0x000fcc00000000ff */
        /* <DEDUP_REMOVED lines=10> */
[----:B------:R-:W-:Y:S02]  /*3cb0*/  F2FP.F16.F32.PACK_AB R9, R70, R53 ;  /* 0x000000354609723e */ /* 0x000fe400000000ff */
[----:B--2---:R-:W-:-:S04]  /*3cc0*/  F2FP.F16.F32.PACK_AB R4, R84, R31 ;  /* 0x0000001f5404723e */ /* 0x004fc800000000ff */
[----:B------:R-:W2:Y:S01]  /*3cd0*/  MUFU.EX2 R63, R63 ;  /* 0x0000003f003f7308 */ /* 0x000ea20000000800 */
[----:B-1----:R-:W-:Y:S01]  /*3ce0*/  FADD.FTZ R14, R36, R11 ;  /* 0x0000000b240e7221 */ /* 0x002fe20000010000 */
[----:B------:R-:W-:-:S05]  /*3cf0*/  F2FP.F16.F32.PACK_AB R11, R32, R55 ;  /* 0x00000037200b723e */ /* 0x000fca00000000ff */
[----:B------:R1:W-:Y:S01]  /*3d00*/  STSM.16.M88.4 [R18], R8 ;  /* 0x0000000812007844 */ /* 0x0003e20000000200 */
[----:B------:R-:W3:Y:S01]  /*3d10*/  MUFU.EX2 R90, R90 ;  /* 0x0000005a005a7308 */ /* 0x000ee20000000800 */
[----:B0-----:R-:W-:-:S07]  /*3d20*/  FADD.FTZ R51, R37, R46 ;  /* 0x0000002e25337221 */ /* 0x001fce0000010000 */
[----:B------:R-:W0:Y:S01]  /*3d30*/  MUFU.EX2 R0, R0 ;  /* 0x0000000000007308 */ /* 0x000e220000000800 */
[----:B--2---:R-:W-:-:S07]  /*3d40*/  FADD.FTZ R43, R63, R14 ;  /* 0x0000000e3f2b7221 */ /* 0x004fce0000010000 */
[----:B------:R-:W2:Y:S01]  /*3d50*/  MUFU.EX2 R21, R21 ;  /* 0x0000001500157308 */ /* 0x000ea20000000800 */
[C---:B---3--:R-:W-:Y:S01]  /*3d60*/  FADD.FTZ R14, R90.reuse, R51 ;  /* 0x000000335a0e7221 */ /* 0x048fe20000010000 */
[----:B------:R-:W-:Y:S01]  /*3d70*/  F2FP.F16.F32.PACK_AB R6, R90, R37 ;  /* 0x000000255a06723e */ /* 0x000fe200000000ff */
[----:B------:R-:W-:-:S05]  /*3d80*/  IMAD.MOV.U32 R90, RZ, RZ, R135 ;  /* 0x000000ffff5a7224 */ /* 0x000fca00078e0087 */
[----:B------:R-:W3:Y:S01]  /*3d90*/  MUFU.EX2 R57, R54 ;  /* 0x0000003600397308 */ /* 0x000ee20000000800 */
[----:B0-----:R-:W-:-:S07]  /*3da0*/  FADD.FTZ R32, R0, R43 ;  /* 0x0000002b00207221 */ /* 0x001fce0000010000 */
[----:B------:R-:W0:Y:S01]  /*3db0*/  MUFU.EX2 R26, R26 ;  /* 0x0000001a001a7308 */ /* 0x000e220000000800 */
[----:B--2---:R-:W-:Y:S01]  /*3dc0*/  FADD.FTZ R43, R21, R14 ;  /* 0x0000000e152b7221 */ /* 0x004fe20000010000 */
[----:B------:R-:W-:Y:S02]  /*3dd0*/  F2FP.F16.F32.PACK_AB R14, R30, R15 ;  /* 0x0000000f1e0e723e */ /* 0x000fe400000000ff */
[----:B------:R-:W-:-:S04]  /*3de0*/  F2FP.F16.F32.PACK_AB R15, R59, R28 ;  /* 0x0000001c3b0f723e */ /* 0x000fc800000000ff */
[----:B------:R-:W2:Y:S01]  /*3df0*/  MUFU.EX2 R38, R38 ;  /* 0x0000002600267308 */ /* 0x000ea20000000800 */
[----:B---3--:R-:W-:-:S07]  /*3e00*/  FADD.FTZ R13, R57, R32 ;  /* 0x00000020390d7221 */ /* 0x008fce0000010000 */
[----:B------:R-:W3:Y:S01]  /*3e10*/  MUFU.EX2 R25, R25 ;  /* 0x0000001900197308 */ /* 0x000ee20000000800 */
[----:B0-----:R-:W-:-:S07]  /*3e20*/  FADD.FTZ R32, R26, R43 ;  /* 0x0000002b1a207221 */ /* 0x001fce0000010000 */
[----:B------:R-:W0:Y:S01]  /*3e30*/  MUFU.EX2 R61, R61 ;  /* 0x0000003d003d7308 */ /* 0x000e220000000800 */
[----:B--2---:R-:W-:Y:S01]  /*3e40*/  FADD.FTZ R30, R38, R13 ;  /* 0x0000000d261e7221 */ /* 0x004fe20000010000 */
[----:B------:R-:W-:-:S05]  /*3e50*/  F2FP.F16.F32.PACK_AB R13, R45, R24 ;  /* 0x000000182d0d723e */ /* 0x000fca00000000ff */
[----:B------:R-:W-:Y:S01]  /*3e60*/  STSM.16.M88.4 [R17], R12 ;  /* 0x0000000c11007844 */ /* 0x000fe20000000200 */
[----:B------:R-:W1:Y:S01]  /*3e70*/  MUFU.EX2 R34, R34 ;  /* 0x0000002200227308 */ /* 0x000e620000000800 */
[----:B---3--:R-:W-:-:S07]  /*3e80*/  FADD.FTZ R7, R25, R32 ;  /* 0x0000002019077221 */ /* 0x008fce0000010000 */
[----:B------:R-:W2:Y:S01]  /*3e90*/  MUFU.EX2 R40, R40 ;  /* 0x0000002800287308 */ /* 0x000ea20000000800 */
[----:B0-----:R-:W-:-:S07]  /*3ea0*/  FADD.FTZ R5, R61, R30 ;  /* 0x0000001e3d057221 */ /* 0x001fce0000010000 */
[----:B------:R-:W0:Y:S01]  /*3eb0*/  MUFU.EX2 R33, R33 ;  /* 0x0000002100217308 */ /* 0x000e220000000800 */
[----:B-1----:R-:W-:Y:S01]  /*3ec0*/  FADD.FTZ R10, R34, R7 ;  /* 0x00000007220a7221 */ /* 0x002fe20000010000 */
[----:B------:R-:W-:-:S06]  /*3ed0*/  F2FP.F16.F32.PACK_AB R7, R57, R0 ;  /* 0x000000003907723e */ /* 0x000fcc00000000ff */
[----:B------:R-:W1:Y:S01]  /*3ee0*/  MUFU.EX2 R41, R56 ;  /* 0x0000003800297308 */ /* 0x000e620000000800 */
[----:B--2---:R-:W-:Y:S01]  /*3ef0*/  FADD.FTZ R8, R40, R5 ;  /* 0x0000000528087221 */ /* 0x004fe20000010000 */
[----:B------:R-:W-:-:S05]  /*3f00*/  F2FP.F16.F32.PACK_AB R5, R63, R36 ;  /* 0x000000243f05723e */ /* 0x000fca00000000ff */
[----:B------:R2:W-:Y:S01]  /*3f10*/  STSM.16.M88.4 [R16+0x27800], R4 ;  /* 0x0278000410007844 */ /* 0x0005e20000000200 */
[----:B------:R-:W3:Y:S01]  /*3f20*/  MUFU.EX2 R82, R82 ;  /* 0x0000005200527308 */ /* 0x000ee20000000800 */
[----:B0-----:R-:W-:-:S07]  /*3f30*/  FADD.FTZ R11, R33, R10 ;  /* 0x0000000a210b7221 */ /* 0x001fce0000010000 */
[----:B------:R-:W0:Y:S01]  /*3f40*/  MUFU.EX2 R44, R44 ;  /* 0x0000002c002c7308 */ /* 0x000e220000000800 */
[----:B-1----:R-:W-:Y:S01]  /*3f50*/  FADD.FTZ R9, R41, R8 ;  /* 0x0000000829097221 */ /* 0x002fe20000010000 */
[----:B--2---:R-:W-:-:S06]  /*3f60*/  F2FP.F16.F32.PACK_AB R4, R26, R21 ;  /* 0x000000151a04723e */ /* 0x004fcc00000000ff */
[----:B------:R-:W1:Y:S01]  /*3f70*/  MUFU.EX2 R35, R35 ;  /* 0x0000002300237308 */ /* 0x000e620000000800 */
[----:B---3--:R-:W-:Y:S01]  /*3f80*/  FADD.FTZ R8, R82, R11 ;  /* 0x0000000b52087221 */ /* 0x008fe20000010000 */
[----:B------:R-:W-:Y:S02]  /*3f90*/  F2FP.F16.F32.PACK_AB R6, R34, R25 ;  /* 0x000000192206723e */ /* 0x000fe400000000ff */
[----:B------:R-:W-:Y:S02]  /*3fa0*/  F2FP.F16.F32.PACK_AB R5, R61, R38 ;  /* 0x000000263d05723e */ /* 0x000fe400000000ff */
[----:B------:R-:W-:Y:S02]  /*3fb0*/  F2FP.F16.F32.PACK_AB R7, R41, R40 ;  /* 0x000000282907723e */ /* 0x000fe400000000ff */
[----:B------:R-:W2:Y:S01]  /*3fc0*/  MUFU.EX2 R27, R60 ;  /* 0x0000003c001b7308 */ /* 0x000ea20000000800 */
[----:B0-----:R-:W-:Y:S02]  /*3fd0*/  FADD.FTZ R0, R44, R9 ;  /* 0x000000092c007221 */ /* 0x001fe40000010000 */
[----:B------:R0:W-:Y:S05]  /*3fe0*/  STSM.16.M88.4 [R136], R4 ;  /* 0x0000000488007844 */ /* 0x0001ea0000000200 */
[----:B------:R-:W3:Y:S01]  /*3ff0*/  MUFU.EX2 R86, R86 ;  /* 0x0000005600567308 */ /* 0x000ee20000000800 */
[----:B-1----:R-:W-:-:S07]  /*4000*/  FADD.FTZ R9, R35, R8 ;  /* 0x0000000823097221 */ /* 0x002fce0000010000 */
[----:B------:R1:W4:Y:S01]  /*4010*/  MUFU.EX2 R29, R96 ;  /* 0x00000060001d7308 */ /* 0x0003220000000800 */
[----:B--2---:R-:W-:-:S07]  /*4020*/  FADD.FTZ R0, R27, R0 ;  /* 0x000000001b007221 */ /* 0x004fce0000010000 */
[----:B------:R-:W2:Y:S01]  /*4030*/  MUFU.EX2 R39, R39 ;  /* 0x0000002700277308 */ /* 0x000ea20000000800 */
[C---:B---3--:R-:W-:Y:S01]  /*4040*/  FADD.FTZ R8, R86.reuse, R9 ;  /* 0x0000000956087221 */ /* 0x048fe20000010000 */
[----:B------:R-:W-:Y:S01]  /*4050*/  F2FP.F16.F32.PACK_AB R10, R86, R35 ;  /* 0x00000023560a723e */ /* 0x000fe200000000ff */
[----:B-1----:R-:W-:-:S05]  /*4060*/  IMAD.MOV.U32 R96, RZ, RZ, R135 ;  /* 0x000000ffff607224 */ /* 0x002fca00078e0087 */
[----:B------:R-:W1:Y:S01]  /*4070*/  MUFU.EX2 R102, R102 ;  /* 0x0000006600667308 */ /* 0x000e620000000800 */
[----:B----4-:R-:W-:-:S07]  /*4080*/  FADD.FTZ R9, R29, R0 ;  /* 0x000000001d097221 */ /* 0x010fce0000010000 */
[----:B------:R-:W3:Y:S01]  /*4090*/  MUFU.EX2 R94, R94 ;  /* 0x0000005e005e7308 */ /* 0x000ee20000000800 */
[----:B--2---:R-:W-:Y:S01]  /*40a0*/  FADD.FTZ R11, R39, R8 ;  /* 0x00000008270b7221 */ /* 0x004fe20000010000 */
[----:B------:R-:W-:-:S06]  /*40b0*/  F2FP.F16.F32.PACK_AB R8, R82, R33 ;  /* 0x000000215208723e */ /* 0x000fcc00000000ff */
[----:B------:R-:W2:Y:S01]  /*40c0*/  MUFU.EX2 R104, R104 ;  /* 0x0000006800687308 */ /* 0x000ea20000000800 */
[----:B-1----:R-:W-:-:S07]  /*40d0*/  FADD.FTZ R9, R102, R9 ;  /* 0x0000000966097221 */ /* 0x002fce0000010000 */
[----:B------:R-:W-:Y:S01]  /*40e0*/  MUFU.EX2 R20, R20 ;  /* 0x0000001400147308 */ /* 0x000fe20000000800 */
[----:B---3--:R-:W-:Y:S01]  /*40f0*/  FADD.FTZ R21, R94, R11 ;  /* 0x0000000b5e157221 */ /* 0x008fe20000010000 */
[----:B------:R-:W-:Y:S02]  /*4100*/  F2FP.F16.F32.PACK_AB R11, R102, R29 ;  /* 0x0000001d660b723e */ /* 0x000fe400000000ff */
[----:B------:R-:W-:Y:S02]  /*4110*/  F2FP.F16.F32.PACK_AB R12, R94, R39 ;  /* 0x000000275e0c723e */ /* 0x000fe400000000ff */
[----:B------:R-:W-:Y:S02]  /*4120*/  MOV R102, R135 ;  /* 0x0000008700667202 */ /* 0x000fe40000000f00 */
[----:B------:R-:W1:Y:S01]  /*4130*/  MUFU.EX2 R3, R3 ;  /* 0x0000000300037308 */ /* 0x000e620000000800 */
[----:B--2---:R-:W-:Y:S01]  /*4140*/  FADD.FTZ R0, R104, R9 ;  /* 0x0000000968007221 */ /* 0x004fe20000010000 */
[----:B------:R-:W-:-:S02]  /*4150*/  F2FP.F16.F32.PACK_AB R9, R27, R44 ;  /* 0x0000002c1b09723e */ /* 0x000fc400000000ff */
[----:B------:R-:W-:-:S03]  /*4160*/  MOV R94, R135 ;  /* 0x00000087005e7202 */ /* 0x000fc60000000f00 */
[----:B------:R2:W-:Y:S01]  /*4170*/  STSM.16.M88.4 [R18+0x6000], R8 ;  /* 0x0060000812007844 */ /* 0x0005e20000000200 */
[----:B------:R3:W4:Y:S08]  /*4180*/  MUFU.EX2 R31, R106 ;  /* 0x0000006a001f7308 */ /* 0x0007300000000800 */
[----:B------:R-:W-:Y:S01]  /*4190*/  MUFU.EX2 R42, R42 ;  /* 0x0000002a002a7308 */ /* 0x000fe20000000800 */
[----:B-1----:R-:W-:Y:S01]  /*41a0*/  F2FP.F16.F32.PACK_AB R14, R3, R20 ;  /* 0x00000014030e723e */ /* 0x002fe200000000ff */
[----:B------:R-:W-:Y:S01]  /*41b0*/  FADD.FTZ R20, R20, R21 ;  /* 0x0000001514147221 */ /* 0x000fe20000010000 */
[----:B---3--:R-:W-:-:S03]  /*41c0*/  IMAD.MOV.U32 R106, RZ, RZ, R135 ;  /* 0x000000ffff6a7224 */ /* 0x008fc600078e0087 */
[----:B0-----:R-:W-:Y:S01]  /*41d0*/  FADD.FTZ R5, R3, R20 ;  /* 0x0000001403057221 */ /* 0x001fe20000010000 */
[----:B------:R-:W-:Y:S01]  /*41e0*/  VIADD R3, R88, 0xfffffffe ;  /* 0xfffffffe58037836 */ /* 0x000fe20000000000 */
[----:B------:R-:W0:Y:S01]  /*41f0*/  MUFU.EX2 R49, R49 ;  /* 0x0000003100317308 */ /* 0x000e220000000800 */
[C---:B----4-:R-:W-:Y:S01]  /*4200*/  F2FP.F16.F32.PACK_AB R13, R31.reuse, R104 ;  /* 0x000000681f0d723e */ /* 0x050fe200000000ff */
[----:B------:R-:W-:Y:S01]  /*4210*/  FADD.FTZ R25, R31, R0 ;  /* 0x000000001f197221 */ /* 0x000fe20000010000 */
[--C-:B------:R-:W-:Y:S01]  /*4220*/  IMAD.MOV.U32 R104, RZ, RZ, R135.reuse ;  /* 0x000000ffff687224 */ /* 0x100fe200078e0087 */
[----:B------:R-:W-:Y:S01]  /*4230*/  ISETP.GE.AND P1, PT, R3, R22, PT ;  /* 0x000000160300720c */ /* 0x000fe20003f26270 */
[----:B------:R-:W-:Y:S01]  /*4240*/  IMAD.MOV.U32 R88, RZ, RZ, R135 ;  /* 0x000000ffff587224 */ /* 0x000fe200078e0087 */
[----:B0-----:R-:W-:Y:S01]  /*4250*/  F2FP.F16.F32.PACK_AB R15, R49, R42 ;  /* 0x0000002a310f723e */ /* 0x001fe200000000ff */
[----:B------:R-:W-:-:S04]  /*4260*/  FADD.FTZ R42, R42, R25 ;  /* 0x000000192a2a7221 */ /* 0x000fc80000010000 */
[----:B------:R2:W-:Y:S01]  /*4270*/  STSM.16.M88.4 [R17+0x6000], R12 ;  /* 0x0060000c11007844 */ /* 0x0005e20000000200 */
[----:B------:R-:W-:Y:S01]  /*4280*/  FADD.FTZ R6, R49, R42 ;  /* 0x0000002a31067221 */ /* 0x000fe20000010000 */
[----:B------:R0:W-:Y:S06]  /*4290*/  MEMBAR.ALL.CTA ;  /* 0x0000000000007992 */ /* 0x0001ec0000008000 */
[----:B0-----:R-:W0:Y:S02]  /*42a0*/  FENCE.VIEW.ASYNC.S ;  /* 0x00000000000073c6 */ /* 0x001e240000000000 */
[----:B0-----:R-:W-:Y:S01]  /*42b0*/  NOP ;  /* 0x0000000000007918 */ /* 0x001fe20000000000 */
[----:B------:R-:W-:Y:S05]  /*42c0*/  @!P1 BRA `(.L_x_10198) ;  /* 0x0000002800a09947 */ /* 0x000fea0003800000 */
[----:B------:R-:W-:Y:S01]  /*42d0*/  IMAD.MOV.U32 R4, RZ, RZ, R78 ;  /* 0x000000ffff047224 */ /* 0x000fe200078e004e */
[----:B------:R-:W-:Y:S01]  /*42e0*/  MOV R0, R47 ;  /* 0x0000002f00007202 */ /* 0x000fe20000000f00 */
        /* <DEDUP_REMOVED lines=26> */
[----:B------:R-:W-:-:S05]  /*4490*/  ULDC UR10, c[0x0][0x9d8] ;  /* 0x00027600000a7ab9 */ /* 0x000fca0000000800 */
.L_x_10209:
[----:B------:R-:W-:Y:S01]  /*44a0*/  ISETP.NE.AND P2, PT, RZ, UR40, PT ;  /* 0x00000028ff007c0c */ /* 0x000fe2000bf45270 */
[----:B------:R-:W-:-:S04]  /*44b0*/  UISETP.NE.AND UP0, UPT, UR11, 0x1, UPT ;  /* 0x000000010b00788c */ /* 0x000fc8000bf05270 */
[----:B------:R-:W-:-:S06]  /*44c0*/  USEL UR6, URZ, 0x1, UP0 ;  /* 0x000000013f067887 */ /* 0x000fcc0008000000 */
[----:B------:R-:W-:Y:S02]  /*44d0*/  LOP3.LUT R2, R7, UR6, RZ, 0x3c, !PT ;  /* 0x0000000607027c12 */ /* 0x000fe4000f8e3cff */
[----:B------:R-:W-:Y:S05]  /*44e0*/  @P2 BRA `(.L_x_10199) ;  /* 0x0000000000342947 */ /* 0x000fea0003800000 */
[----:B------:R-:W-:Y:S05]  /*44f0*/  @!P0 BRA `(.L_x_10200) ;  /* 0x0000000000048947 */ /* 0x000fea0003800000 */
[----:B------:R-:W-:Y:S01]  /*4500*/  BPT.TRAP 0x1 ;  /* 0x000000040000795c */ /* 0x000fe20000300000 */
.L_x_10200:
[----:B------:R-:W-:Y:S01]  /*4510*/  UIADD3 UR6, UR11, 0x1, URZ ;  /* 0x000000010b067890 */ /* 0x000fe2000fffe03f */
[----:B--2---:R-:W-:-:S03]  /*4520*/  SHF.L.U32 R8, R2, 0x1f, RZ ;  /* 0x0000001f02087819 */ /* 0x004fc600000006ff */
[----:B------:R-:W-:-:S04]  /*4530*/  UISETP.NE.AND UP0, UPT, UR6, 0x2, UPT ;  /* 0x000000020600788c */ /* 0x000fc8000bf05270 */
[----:B------:R-:W-:-:S04]  /*4540*/  USEL UR6, UR6, URZ, UP0 ;  /* 0x0000003f06067287 */ /* 0x000fc80008000000 */
[----:B------:R-:W-:-:S09]  /*4550*/  ULEA UR6, UR6, UR41, 0x3 ;  /* 0x0000002906067291 */ /* 0x000fd2000f8e183f */
[----:B------:R0:W1:Y:S01]  /*4560*/  SYNCS.PHASECHK.TRANS64.TRYWAIT P1, [UR6+0x2d830], R8 ;  /* 0x02d83008ff0075a7 */ /* 0x0000620008020146 */
[----:B------:R-:W-:Y:S05]  /*4570*/  @!P0 BRA `(.L_x_10201) ;  /* 0x0000000000048947 */ /* 0x000fea0003800000 */
[----:B------:R-:W-:Y:S01]  /*4580*/  BPT.TRAP 0x1 ;  /* 0x000000040000795c */ /* 0x000fe20000300000 */
.L_x_10201:
[----:B-1----:R-:W-:Y:S05]  /*4590*/  @P1 BRA `(.L_x_10199) ;  /* 0x0000000000081947 */ /* 0x002fea0003800000 */
[----:B------:R-:W1:Y:S02]  /*45a0*/  SYNCS.PHASECHK.TRANS64.TRYWAIT P1, [UR6+0x2d830], R8 ;  /* 0x02d83008ff0075a7 */ /* 0x000e640008020146 */
[----:B-1----:R-:W-:Y:S05]  /*45b0*/  @!P1 BRA `(.L_x_10202) ;  /* 0x000000b000d89947 */ /* 0x002fea0003800000 */
.L_x_10199:
[----:B-12---:R-:W1:Y:S01]  /*45c0*/  S2R R9, SR_TID.X ;  /* 0x0000000000097919 */ /* 0x006e620000002100 */
[----:B------:R-:W-:Y:S01]  /*45d0*/  UIADD3 UR38, UR11, 0x1, URZ ;  /* 0x000000010b267890 */ /* 0x000fe2000fffe03f */
[----:B------:R-:W-:Y:S01]  /*45e0*/  UMOV UR7, 0x80000020 ;  /* 0x8000002000077882 */ /* 0x000fe20000000000 */
[----:B------:R-:W-:Y:S02]  /*45f0*/  UMOV UR32, UR8 ;  /* 0x0000000800207c82 */ /* 0x000fe40008000000 */
[----:B------:R-:W-:Y:S01]  /*4600*/  UISETP.NE.AND UP0, UPT, UR38, 0x2, UPT ;  /* 0x000000022600788c */ /* 0x000fe2000bf05270 */
[----:B------:R-:W-:Y:S01]  /*4610*/  UMOV UR33, UR9 ;  /* 0x0000000900217c82 */ /* 0x000fe20008000000 */
[----:B------:R-:W-:Y:S02]  /*4620*/  UMOV UR35, 0x80000020 ;  /* 0x8000002000237882 */ /* 0x000fe40000000000 */
[----:B------:R-:W-:Y:S01]  /*4630*/  USEL UR38, UR38, URZ, UP0 ;  /* 0x0000003f26267287 */ /* 0x000fe20008000000 */
[----:B------:R-:W-:Y:S01]  /*4640*/  UMOV UR15, 0x80000020 ;  /* 0x80000020000f7882 */ /* 0x000fe20000000000 */
[----:B------:R-:W-:-:S02]  /*4650*/  UMOV UR19, 0x80000020 ;  /* 0x8000002000137882 */ /* 0x000fc40000000000 */
[----:B------:R-:W-:Y:S01]  /*4660*/  UIMAD UR6, UR38, 0x600, UR28 ;  /* 0x00000600260678a4 */ /* 0x000fe2000f8e021c */
[----:B------:R-:W-:Y:S01]  /*4670*/  UMOV UR23, 0x80000020 ;  /* 0x8000002000177882 */ /* 0x000fe20000000000 */
[----:B------:R-:W-:Y:S02]  /*4680*/  UMOV UR27, 0x80000020 ;  /* 0x80000020001b7882 */ /* 0x000fe40000000000 */
[----:B------:R-:W-:Y:S02]  /*4690*/  UIADD3 UR34, UR6, 0x2, URZ ;  /* 0x0000000206227890 */ /* 0x000fe4000fffe03f */
[----:B------:R-:W-:Y:S02]  /*46a0*/  UIADD3 UR14, UR6, 0x200, URZ ;  /* 0x00000200060e7890 */ /* 0x000fe4000fffe03f */
[----:B------:R-:W-:Y:S02]  /*46b0*/  UIADD3 UR18, UR6, 0x202, URZ ;  /* 0x0000020206127890 */ /* 0x000fe4000fffe03f */
[----:B------:R-:W-:-:S02]  /*46c0*/  UIADD3 UR22, UR6, 0x400, URZ ;  /* 0x0000040006167890 */ /* 0x000fc4000fffe03f */
        /* <DEDUP_REMOVED lines=25> */
.L_x_10204:
[----:B------:R-:W-:Y:S01]  /*4860*/  ULEA UR6, UR11, UR41, 0x3 ;  /* 0x000000290b067291 */ /* 0x000fe2000f8e183f */
[----:B------:R-:W-:-:S08]  /*4870*/  SHF.L.U32 R7, R7, 0x1f, RZ ;  /* 0x0000001f07077819 */ /* 0x000fd000000006ff */
[----:B------:R0:W1:Y:S01]  /*4880*/  SYNCS.PHASECHK.TRANS64.TRYWAIT P1, [UR6+0x2d850], R7 ;  /* 0x02d85007ff0075a7 */ /* 0x0000620008020146 */
[----:B------:R-:W-:Y:S05]  /*4890*/  @!P0 BRA `(.L_x_10205) ;  /* 0x0000000000048947 */ /* 0x000fea0003800000 */
[----:B------:R-:W-:Y:S01]  /*48a0*/  BPT.TRAP 0x1 ;  /* 0x000000040000795c */ /* 0x000fe20000300000 */
.L_x_10205:
[----:B-1----:R-:W-:Y:S05]  /*48b0*/  @P1 BRA `(.L_x_10203) ;  /* 0x0000000000081947 */ /* 0x002fea0003800000 */
[----:B------:R-:W1:Y:S02]  /*48c0*/  SYNCS.PHASECHK.TRANS64.TRYWAIT P1, [UR6+0x2d850], R7 ;  /* 0x02d85007ff0075a7 */ /* 0x000e640008020146 */
[----:B-1----:R-:W-:Y:S05]  /*48d0*/  @!P1 BRA `(.L_x_10206) ;  /* 0x000000b000289947 */ /* 0x002fea0003800000 */
.L_x_10203:
[----:B------:R-:W-:Y:S01]  /*48e0*/  UIADD3 UR6, UR41, 0x400, URZ ;  /* 0x0000040029067890 */ /* 0x000fe2000fffe03f */
[----:B------:R-:W-:Y:S01]  /*48f0*/  WARPGROUP.ARRIVE ;  /* 0x00000000000079c5 */ /* 0x000fe20000000000 */
[----:B------:R-:W-:-:S05]  /*4900*/  ULOP3.LUT UR7, UR39, 0x10000, URZ, 0xfc, !UPT ;  /* 0x0001000027077892 */ /* 0x000fca000f8efc3f */
[----:B------:R-:W1:Y:S01]  /*4910*/  S2R R9, SR_TID.X ;  /* 0x0000000000097919 */ /* 0x000e620000002100 */
[----:B------:R-:W-:Y:S01]  /*4920*/  USHF.R.U32.HI UR6, URZ, 0x4, UR6 ;  /* 0x000000043f067899 */ /* 0x000fe20008011606 */
[----:B------:R-:W-:Y:S01]  /*4930*/  UMOV UR33, 0x40000040 ;  /* 0x4000004000217882 */ /* 0x000fe20000000000 */
[----:B------:R-:W-:Y:S02]  /*4940*/  UMOV UR35, 0x80000020 ;  /* 0x8000002000237882 */ /* 0x000fe40000000000 */
[----:B------:R-:W-:Y:S01]  /*4950*/  ULOP3.LUT UR6, UR6, 0x3fff, URZ, 0xc0, !UPT ;  /* 0x00003fff06067892 */ /* 0x000fe2000f8ec03f */
[----:B------:R-:W-:-:S03]  /*4960*/  UMOV UR32, UR7 ;  /* 0x0000000700207c82 */ /* 0x000fc60008000000 */
        /* <DEDUP_REMOVED lines=8> */
[----:B-1----:R-:W-:Y:S02]  /*49f0*/  SHF.R.U32.HI R8, RZ, 0x7, R9 ;  /* 0x00000007ff087819 */ /* 0x002fe40000011609 */
[----:B------:R-:W-:-:S03]  /*4a00*/  ISETP.GE.U32.AND P1, PT, R9, 0x180, PT ;  /* 0x000001800900780c */ /* 0x000fc60003f26070 */
[----:B0-----:R-:W-:-:S05]  /*4a10*/  VIADD R7, R8, 0x9 ;  /* 0x0000000908077836 */ /* 0x001fca0000000000 */
[----:B------:R-:W-:Y:S01]  /*4a20*/  SEL R7, R7, 0x9, !P1 ;  /* 0x0000000907077807 */ /* 0x000fe20004800000 */
        /* <DEDUP_REMOVED lines=49> */
.L_x_10207:
        /* <DEDUP_REMOVED lines=106> */
[----:B------:R0:W3:Y:S01]  /*53e0*/  MUFU.TANH R49, R72 ;  /* 0x0000004800317308 */ /* 0x0000e20000002400 */
[----:B-1----:R-:W-:-:S07]  /*53f0*/  FMNMX.FTZ R61, R45, R61, !PT ;  /* 0x0000003d2d3d7209 */ /* 0x002fce0007810000 */
[----:B------:R1:W4:Y:S01]  /*5400*/  MUFU.TANH R52, R73 ;  /* 0x0000004900347308 */ /* 0x0003220000002400 */
[----:B--2---:R-:W-:Y:S01]  /*5410*/  FMNMX.FTZ R64, R48, R61, !PT ;  /* 0x0000003d30407209 */ /* 0x004fe20007810000 */
[----:B0-----:R-:W-:Y:S01]  /*5420*/  FMUL.FTZ R72, R75, UR10 ;  /* 0x0000000a4b487c20 */ /* 0x001fe20008410000 */
[----:B------:R-:W-:-:S05]  /*5430*/  FMUL.FTZ R75, R82, UR10 ;  /* 0x0000000a524b7c20 */ /* 0x000fca0008410000 */
[----:B------:R0:W2:Y:S01]  /*5440*/  MUFU.TANH R53, R76 ;  /* 0x0000004c00357308 */ /* 0x0000a20000002400 */
[----:B---3--:R-:W-:Y:S01]  /*5450*/  FMNMX.FTZ R64, R49, R64, !PT ;  /* 0x0000004031407209 */ /* 0x008fe20007810000 */
[----:B-1----:R-:W-:-:S06]  /*5460*/  FMUL.FTZ R73, R78, UR10 ;  /* 0x0000000a4e497c20 */ /* 0x002fcc0008410000 */
[----:B------:R1:W3:Y:S01]  /*5470*/  MUFU.TANH R56, R77 ;  /* 0x0000004d00387308 */ /* 0x0002e20000002400 */
[----:B----4-:R-:W-:Y:S01]  /*5480*/  FMNMX.FTZ R65, R52, R64, !PT ;  /* 0x0000004034417209 */ /* 0x010fe20007810000 */
[----:B0-----:R-:W-:-:S06]  /*5490*/  FMUL.FTZ R76, R83, UR10 ;  /* 0x0000000a534c7c20 */ /* 0x001fcc0008410000 */
[----:B------:R-:W0:Y:S01]  /*54a0*/  MUFU.TANH R57, R80 ;  /* 0x0000005000397308 */ /* 0x000e220000002400 */
[----:B--2---:R-:W-:Y:S01]  /*54b0*/  FMNMX.FTZ R65, R53, R65, !PT ;  /* 0x0000004135417209 */ /* 0x004fe20007810000 */
[----:B-1----:R-:W-:-:S06]  /*54c0*/  FMUL.FTZ R77, R86, UR10 ;  /* 0x0000000a564d7c20 */ /* 0x002fcc0008410000 */
[----:B------:R-:W1:Y:S01]  /*54d0*/  MUFU.TANH R60, R81 ;  /* 0x00000051003c7308 */ /* 0x000e620000002400 */
[----:B---3--:R-:W-:-:S07]  /*54e0*/  FMNMX.FTZ R65, R56, R65, !PT ;  /* 0x0000004138417209 */ /* 0x008fce0007810000 */
        /* <DEDUP_REMOVED lines=8> */
[----:B------:R-:W-:-:S04]  /*5570*/  FMUL.FTZ R65, R47, UR10 ;  /* 0x0000000a2f417c20 */ /* 0x000fc80008410000 */
[----:B------:R-:W0:Y:S02]  /*5580*/  SHFL.BFLY PT, R69, R68, 0x2, 0x1f ;  /* 0x0c401f0044457f89 */ /* 0x000e2400000e0000 */
[----:B------:R-:W3:Y:S08]  /*5590*/  MUFU.TANH R13, R13 ;  /* 0x0000000d000d7308 */ /* 0x000ef00000002400 */
[----:B------:R-:W4:Y:S08]  /*55a0*/  MUFU.TANH R14, R14 ;  /* 0x0000000e000e7308 */ /* 0x000f300000002400 */
        /* <DEDUP_REMOVED lines=10> */
[----:B--2---:R-:W-:Y:S01]  /*5650*/  FMNMX.FTZ R68, R10, R68, !PT ;  /* 0x000000440a447209 */ /* 0x004fe20007810000 */
[----:B------:R-:W-:-:S03]  /*5660*/  FADD.FTZ R80, -R47, R0 ;  /* 0x000000002f507221 */ /* 0x000fc60000010100 */
[----:B---3--:R-:W-:-:S03]  /*5670*/  FMNMX.FTZ R68, R13, R68, !PT ;  /* 0x000000440d447209 */ /* 0x008fc60007810000 */
[----:B------:R-:W2:Y:S01]  /*5680*/  MUFU.TANH R46, R46 ;  /* 0x0000002e002e7308 */ /* 0x000ea20000002400 */
[----:B----4-:R-:W-:-:S04]  /*5690*/  FMNMX.FTZ R68, R14, R68, !PT ;  /* 0x000000440e447209 */ /* 0x010fc80007810000 */
[----:B-----5:R-:W-:-:S03]  /*56a0*/  FMNMX.FTZ R68, R21, R68, !PT ;  /* 0x0000004415447209 */ /* 0x020fc60007810000 */
[----:B------:R-:W3:Y:S01]  /*56b0*/  MUFU.TANH R65, R65 ;  /* 0x0000004100417308 */ /* 0x000ee20000002400 */
[----:B0-----:R-:W-:-:S04]  /*56c0*/  FMNMX.FTZ R68, R24, R68, !PT ;  /* 0x0000004418447209 */ /* 0x001fc80007810000 */
[----:B------:R-:W-:-:S03]  /*56d0*/  FMNMX.FTZ R68, R38, R68, !PT ;  /* 0x0000004426447209 */ /* 0x000fc60007810000 */
[----:B------:R-:W0:Y:S01]  /*56e0*/  MUFU.TANH R50, R50 ;  /* 0x0000003200327308 */ /* 0x000e220000002400 */
[----:B------:R-:W-:-:S04]  /*56f0*/  FMNMX.FTZ R68, R39, R68, !PT ;  /* 0x0000004427447209 */ /* 0x000fc80007810000 */
[----:B------:R-:W-:-:S03]  /*5700*/  FMNMX.FTZ R69, R42, R68, !PT ;  /* 0x000000442a457209 */ /* 0x000fc60007810000 */
[----:B------:R-:W4:Y:S01]  /*5710*/  MUFU.TANH R51, R51 ;  /* 0x0000003300337308 */ /* 0x000f220000002400 */
[----:B-1----:R-:W-:-:S07]  /*5720*/  FMNMX.FTZ R69, R43, R69, !PT ;  /* 0x000000452b457209 */ /* 0x002fce0007810000 */
[----:B------:R-:W1:Y:S08]  /*5730*/  MUFU.TANH R54, R54 ;  /* 0x0000003600367308 */ /* 0x000e700000002400 */
[----:B------:R2:W-:Y:S08]  /*5740*/  MUFU.TANH R68, R70 ;  /* 0x0000004600447308 */ /* 0x0005f00000002400 */
[----:B------:R-:W5:Y:S01]  /*5750*/  MUFU.TANH R55, R55 ;  /* 0x0000003700377308 */ /* 0x000f620000002400 */
[----:B--2---:R-:W-:-:S04]  /*5760*/  FMNMX.FTZ R70, R46, R69, !PT ;  /* 0x000000452e467209 */ /* 0x004fc80007810000 */
[----:B---3--:R-:W-:-:S03]  /*5770*/  FMNMX.FTZ R70, R65, R70, !PT ;  /* 0x0000004641467209 */ /* 0x008fc60007810000 */
[----:B------:R-:W2:Y:S08]  /*5780*/  MUFU.TANH R58, R58 ;  /* 0x0000003a003a7308 */ /* 0x000eb00000002400 */
[----:B------:R0:W-:Y:S08]  /*5790*/  MUFU.TANH R69, R71 ;  /* 0x0000004700457308 */ /* 0x0001f00000002400 */
[----:B------:R-:W3:Y:S01]  /*57a0*/  MUFU.TANH R59, R59 ;  /* 0x0000003b003b7308 */ /* 0x000ee20000002400 */
[----:B0-----:R-:W-:-:S04]  /*57b0*/  FMNMX.FTZ R71, R50, R70, !PT ;  /* 0x0000004632477209 */ /* 0x001fc80007810000 */
[----:B----4-:R-:W-:-:S03]  /*57c0*/  FMNMX.FTZ R71, R51, R71, !PT ;  /* 0x0000004733477209 */ /* 0x010fc60007810000 */
[----:B------:R-:W0:Y:S01]  /*57d0*/  MUFU.TANH R62, R62 ;  /* 0x0000003e003e7308 */ /* 0x000e220000002400 */
[----:B-1----:R-:W-:-:S04]  /*57e0*/  FMNMX.FTZ R71, R54, R71, !PT ;  /* 0x0000004736477209 */ /* 0x002fc80007810000 */
[----:B-----5:R-:W-:-:S03]  /*57f0*/  FMNMX.FTZ R71, R55, R71, !PT ;  /* 0x0000004737477209 */ /* 0x020fc60007810000 */
[----:B------:R-:W1:Y:S01]  /*5800*/  MUFU.TANH R63, R63 ;  /* 0x0000003f003f7308 */ /* 0x000e620000002400 */
[----:B--2---:R-:W-:-:S04]  /*5810*/  FMNMX.FTZ R71, R58, R71, !PT ;  /* 0x000000473a477209 */ /* 0x004fc80007810000 */
[----:B---3--:R-:W-:-:S03]  /*5820*/  FMNMX.FTZ R71, R59, R71, !PT ;  /* 0x000000473b477209 */ /* 0x008fc60007810000 */
[----:B------:R-:W2:Y:S01]  /*5830*/  MUFU.TANH R66, R66 ;  /* 0x0000004200427308 */ /* 0x000ea20000002400 */
[----:B0-----:R-:W-:-:S07]  /*5840*/  FMNMX.FTZ R71, R62, R71, !PT ;  /* 0x000000473e477209 */ /* 0x001fce0007810000 */
[----:B------:R-:W0:Y:S01]  /*5850*/  MUFU.TANH R67, R67 ;  /* 0x0000004300437308 */ /* 0x000e220000002400 */
[----:B-1----:R-:W-:-:S07]  /*5860*/  FMNMX.FTZ R71, R63, R71, !PT ;  /* 0x000000473f477209 */ /* 0x002fce0007810000 */
[----:B------:R1:W3:Y:S01]  /*5870*/  MUFU.TANH R70, R74 ;  /* 0x0000004a00467308 */ /* 0x0002e20000002400 */
[----:B--2---:R-:W-:-:S07]  /*5880*/  FMNMX.FTZ R71, R66, R71, !PT ;  /* 0x0000004742477209 */ /* 0x004fce0007810000 */
[----:B------:R-:W2:Y:S01]  /*5890*/  MUFU.TANH R72, R72 ;  /* 0x0000004800487308 */ /* 0x000ea20000002400 */
[----:B0-----:R-:W-:Y:S01]  /*58a0*/  FMNMX.FTZ R71, R67, R71, !PT ;  /* 0x0000004743477209 */ /* 0x001fe20007810000 */
[----:B-1----:R-:W-:Y:S01]  /*58b0*/  FMUL.FTZ R74, R79, UR10 ;  /* 0x0000000a4f4a7c20 */ /* 0x002fe20008410000 */
[----:B------:R-:W-:Y:S02]  /*58c0*/  FMUL.FTZ R79, R87, UR10 ;  /* 0x0000000a574f7c20 */ /* 0x000fe40008410000 */
[----:B------:R-:W-:-:S03]  /*58d0*/  FMNMX.FTZ R71, R68, R71, !PT ;  /* 0x0000004744477209 */ /* 0x000fc60007810000 */
[----:B------:R-:W0:Y:S01]  /*58e0*/  MUFU.TANH R73, R73 ;  /* 0x0000004900497308 */ /* 0x000e220000002400 */
[----:B------:R-:W-:-:S04]  /*58f0*/  FMNMX.FTZ R71, R69, R71, !PT ;  /* 0x0000004745477209 */ /* 0x000fc80007810000 */
[----:B---3--:R-:W-:-:S03]  /*5900*/  FMNMX.FTZ R71, R70, R71, !PT ;  /* 0x0000004746477209 */ /* 0x008fc60007810000 */
        /* <DEDUP_REMOVED lines=15> */
[----:B0-----:R-:W-:Y:S02]  /*5a00*/  FMNMX.FTZ R78, R78, R71, !PT ;  /* 0x000000474e4e7209 */ /* 0x001fe40007810000 */
[----:B------:R-:W0:Y:S03]  /*5a10*/  LDC R71, c[0x0][0x988] ;  /* 0x00026200ff477b82 */ /* 0x000e260000000800 */
[----:B------:R-:W-:Y:S01]  /*5a20*/  FADD.FTZ R81, -R78, R4 ;  /* 0x000000044e517221 */ /* 0x000fe20000010100 */
[-C--:B0-----:R-:W-:Y:S01]  /*5a30*/  FMUL.FTZ R0, R47, R71.reuse ;  /* 0x000000472f007220 */ /* 0x081fe20000410000 */
        /* <DEDUP_REMOVED lines=68> */
[-CC-:B------:R-:W-:Y:S01]  /*5e80*/  FFMA.FTZ R74, R74, R71.reuse, -R64.reuse ;  /* 0x000000474a4a7223 */ /* 0x180fe20000010840 */
[-CC-:B------:R-:W-:Y:S01]  /*5e90*/  FFMA.FTZ R75, R75, R71.reuse, -R64.reuse ;  /* 0x000000474b4b7223 */ /* 0x180fe20000010840 */
[-CC-:B------:R-:W-:Y:S01]  /*5ea0*/  FFMA.FTZ R76, R76, R71.reuse, -R64.reuse ;  /* 0x000000474c4c7223 */ /* 0x180fe20000010840 */
[-CC-:B------:R-:W-:Y:S01]  /*5eb0*/  FFMA.FTZ R77, R77, R71.reuse, -R64.reuse ;  /* 0x000000474d4d7223 */ /* 0x180fe20000010840 */
[----:B------:R-:W-:Y:S01]  /*5ec0*/  FFMA.FTZ R64, R79, R71, -R64 ;  /* 0x000000474f407223 */ /* 0x000fe20000010840 */
        /* <DEDUP_REMOVED lines=126> */
.L_x_10208:
[----:B------:R-:W-:Y:S01]  /*66b0*/  ULEA UR6, UR11, UR41, 0x3 ;  /* 0x000000290b067291 */ /* 0x000fe2000f8e183f */
[----:B------:R-:W-:Y:S01]  /*66c0*/  F2FP.F16.F32.PACK_AB R9, R10, R9 ;  /* 0x000000090a09723e */ /* 0x000fe200000000ff */
[-C--:B------:R-:W-:Y:S01]  /*66d0*/  FMUL.FTZ R88, R88, R4.reuse ;  /* 0x0000000458587220 */ /* 0x080fe20000410000 */
[----:B------:R-:W-:Y:S01]  /*66e0*/  F2FP.F16.F32.PACK_AB R10, R12, R11 ;  /* 0x0000000b0c0a723e */ /* 0x000fe200000000ff */
[----:B------:R-:W-:Y:S01]  /*66f0*/  UIADD3 UR6, UR6, 0x2d860, URZ ;  /* 0x0002d86006067890 */ /* 0x000fe2000fffe03f */
[----:B------:R-:W-:Y:S01]  /*6700*/  F2FP.F16.F32.PACK_AB R8, R8, R7 ;  /* 0x000000070808723e */ /* 0x000fe200000000ff */
[----:B------:R-:W-:Y:S01]  /*6710*/  UMOV UR11, UR38 ;  /* 0x00000026000b7c82 */ /* 0x000fe20008000000 */
[----:B------:R-:W-:Y:S01]  /*6720*/  F2FP.F16.F32.PACK_AB R11, R14, R13 ;  /* 0x0000000d0e0b723e */ /* 0x000fe200000000ff */
[----:B------:R-:W-:Y:S01]  /*6730*/  UPRMT UR6, UR42, 0x654, UR6 ;  /* 0x000006542a067896 */ /* 0x000fe20008000006 */
[----:B------:R-:W-:Y:S01]  /*6740*/  F2FP.F16.F32.PACK_AB R12, R20, R15 ;  /* 0x0000000f140c723e */ /* 0x000fe200000000ff */
[-C--:B------:R-:W-:Y:S01]  /*6750*/  FMUL.FTZ R89, R89, R4.reuse ;  /* 0x0000000459597220 */ /* 0x080fe20000410000 */
[----:B------:R-:W-:Y:S01]  /*6760*/  F2FP.F16.F32.PACK_AB R13, R24, R21 ;  /* 0x00000015180d723e */ /* 0x000fe200000000ff */
[-C--:B------:R-:W-:Y:S01]  /*6770*/  FMUL.FTZ R92, R92, R4.reuse ;  /* 0x000000045c5c7220 */ /* 0x080fe20000410000 */
[----:B------:R-:W-:Y:S01]  /*6780*/  F2FP.F16.F32.PACK_AB R14, R26, R25 ;  /* 0x000000191a0e723e */ /* 0x000fe200000000ff */
[----:B------:R-:W-:Y:S01]  /*6790*/  FMUL.FTZ R93, R93, R4 ;  /* 0x000000045d5d7220 */ /* 0x000fe20000410000 */
[----:B------:R-:W-:Y:S01]  /*67a0*/  F2FP.F16.F32.PACK_AB R15, R39, R38 ;  /* 0x00000026270f723e */ /* 0x000fe200000000ff */
[----:B------:R-:W-:Y:S01]  /*67b0*/  FMUL.FTZ R96, R96, R4 ;  /* 0x0000000460607220 */ /* 0x000fe20000410000 */
[----:B------:R-:W-:Y:S01]  /*67c0*/  F2FP.F16.F32.PACK_AB R24, R28, R27 ;  /* 0x0000001b1c18723e */ /* 0x000fe200000000ff */
[----:B------:R-:W-:Y:S01]  /*67d0*/  SYNCS.ARRIVE.TRANS64.RED.A1T0 RZ, [UR6], RZ ;  /* 0x000000ffffff79a7 */ /* 0x000fe20008100406 */
[----:B------:R-:W-:Y:S01]  /*67e0*/  F2FP.F16.F32.PACK_AB R25, R43, R42 ;  /* 0x0000002a2b19723e */ /* 0x000fe200000000ff */
[----:B------:R0:W-:Y:S01]  /*67f0*/  STSM.16.M88.4 [R16+0x21800], R8 ;  /* 0x0218000810007844 */ /* 0x0001e20000000200 */
[----:B------:R-:W-:Y:S01]  /*6800*/  F2FP.F16.F32.PACK_AB R26, R30, R29 ;  /* 0x0000001d1e1a723e */ /* 0x000fe200000000ff */
[----:B------:R-:W-:Y:S01]  /*6810*/  FMUL.FTZ R97, R97, R4 ;  /* 0x0000000461617220 */ /* 0x000fe20000410000 */
[----:B------:R-:W-:Y:S01]  /*6820*/  F2FP.F16.F32.PACK_AB R27, R65, R46 ;  /* 0x0000002e411b723e */ /* 0x000fe200000000ff */
[----:B------:R1:W-:Y:S01]  /*6830*/  STSM.16.M88.4 [R23], R12 ;  /* 0x0000000c17007844 */ /* 0x0003e20000000200 */
[----:B------:R-:W-:Y:S01]  /*6840*/  F2FP.F16.F32.PACK_AB R28, R32, R31 ;  /* 0x0000001f201c723e */ /* 0x000fe200000000ff */
[----:B------:R-:W-:Y:S01]  /*6850*/  FMUL.FTZ R100, R100, R4 ;  /* 0x0000000464647220 */ /* 0x000fe20000410000 */
[----:B------:R-:W-:Y:S01]  /*6860*/  F2FP.F16.F32.PACK_AB R29, R51, R50 ;  /* 0x00000032331d723e */ /* 0x000fe200000000ff */
[----:B------:R2:W-:Y:S01]  /*6870*/  STSM.16.M88.4 [R18], R24 ;  /* 0x0000001812007844 */ /* 0x0005e20000000200 */
[----:B------:R-:W-:Y:S01]  /*6880*/  F2FP.F16.F32.PACK_AB R30, R34, R33 ;  /* 0x00000021221e723e */ /* 0x000fe200000000ff */
[----:B------:R-:W-:Y:S01]  /*6890*/  FMUL.FTZ R101, R101, R4 ;  /* 0x0000000465657220 */ /* 0x000fe20000410000 */
[----:B------:R-:W-:Y:S01]  /*68a0*/  F2FP.F16.F32.PACK_AB R31, R55, R54 ;  /* 0x00000036371f723e */ /* 0x000fe200000000ff */
[----:B------:R-:W-:Y:S01]  /*68b0*/  FMUL.FTZ R104, R104, R4 ;  /* 0x0000000468687220 */ /* 0x000fe20000410000 */
[----:B------:R-:W-:Y:S01]  /*68c0*/  F2FP.F16.F32.PACK_AB R80, R52, R80 ;  /* 0x000000503450723e */ /* 0x000fe200000000ff */
[----:B------:R-:W-:Y:S01]  /*68d0*/  FMUL.FTZ R105, R105, R4 ;  /* 0x0000000469697220 */ /* 0x000fe20000410000 */
[----:B------:R-:W-:Y:S01]  /*68e0*/  F2FP.F16.F32.PACK_AB R81, R72, R70 ;  /* 0x000000464851723e */ /* 0x000fe200000000ff */
[----:B------:R3:W-:Y:S01]  /*68f0*/  STSM.16.M88.4 [R17], R28 ;  /* 0x0000001c11007844 */ /* 0x0007e20000000200 */
[----:B0-----:R-:W-:Y:S01]  /*6900*/  F2FP.F16.F32.PACK_AB R8, R36, R35 ;  /* 0x000000232408723e */ /* 0x001fe200000000ff */
[----:B------:R-:W-:Y:S01]  /*6910*/  FMUL.FTZ R108, R108, R4 ;  /* 0x000000046c6c7220 */ /* 0x000fe20000410000 */
[----:B------:R-:W-:Y:S01]  /*6920*/  F2FP.F16.F32.PACK_AB R9, R59, R58 ;  /* 0x0000003a3b09723e */ /* 0x000fe200000000ff */
[-C--:B------:R-:W-:Y:S01]  /*6930*/  FMUL.FTZ R109, R109, R4.reuse ;  /* 0x000000046d6d7220 */ /* 0x080fe20000410000 */
[----:B------:R-:W-:Y:S01]  /*6940*/  F2FP.F16.F32.PACK_AB R10, R40, R37 ;  /* 0x00000025280a723e */ /* 0x000fe200000000ff */
[----:B------:R-:W-:Y:S01]  /*6950*/  FMUL.FTZ R112, R112, R4 ;  /* 0x0000000470707220 */ /* 0x000fe20000410000 */
        /* <DEDUP_REMOVED lines=10> */
[----:B------:R-:W-:Y:S01]  /*6a00*/  F2FP.F16.F32.PACK_AB R82, R56, R53 ;  /* 0x000000353852723e */ /* 0x000fe200000000ff */
[-C--:B------:R-:W-:Y:S01]  /*6a10*/  FMUL.FTZ R121, R121, R4.reuse ;  /* 0x0000000479797220 */ /* 0x080fe20000410000 */
[----:B------:R-:W-:Y:S01]  /*6a20*/  F2FP.F16.F32.PACK_AB R83, R74, R73 ;  /* 0x000000494a53723e */ /* 0x000fe200000000ff */
[----:B------:R3:W-:Y:S01]  /*6a30*/  STSM.16.M88.4 [R136], R12 ;  /* 0x0000000c88007844 */ /* 0x0007e20000000200 */
[----:B--2---:R-:W-:Y:S01]  /*6a40*/  F2FP.F16.F32.PACK_AB R24, R60, R57 ;  /* 0x000000393c18723e */ /* 0x004fe200000000ff */
[-C--:B------:R-:W-:Y:S01]  /*6a50*/  FMUL.FTZ R124, R124, R4.reuse ;  /* 0x000000047c7c7220 */ /* 0x080fe20000410000 */
[----:B------:R-:W-:Y:S01]  /*6a60*/  F2FP.F16.F32.PACK_AB R25, R76, R75 ;  /* 0x0000004b4c19723e */ /* 0x000fe200000000ff */
[----:B------:R3:W-:Y:S01]  /*6a70*/  STSM.16.M88.4 [R18+0x6000], R80 ;  /* 0x0060005012007844 */ /* 0x0007e20000000200 */
[----:B------:R-:W-:Y:S01]  /*6a80*/  F2FP.F16.F32.PACK_AB R26, R0, R61 ;  /* 0x0000003d001a723e */ /* 0x000fe200000000ff */
[-C--:B------:R-:W-:Y:S01]  /*6a90*/  FMUL.FTZ R125, R125, R4.reuse ;  /* 0x000000047d7d7220 */ /* 0x080fe20000410000 */
[----:B------:R-:W-:Y:S01]  /*6aa0*/  F2FP.F16.F32.PACK_AB R27, R64, R77 ;  /* 0x0000004d401b723e */ /* 0x000fe200000000ff */
[----:B------:R-:W-:Y:S01]  /*6ab0*/  FMUL.FTZ R128, R128, R4 ;  /* 0x0000000480807220 */ /* 0x000fe20000410000 */
[----:B------:R-:W-:Y:S01]  /*6ac0*/  ISETP.GT.AND P1, PT, R3, R22, PT ;  /* 0x000000160300720c */ /* 0x000fe20003f24270 */
[-C--:B------:R-:W-:Y:S01]  /*6ad0*/  FMUL.FTZ R129, R129, R4.reuse ;  /* 0x0000000481817220 */ /* 0x080fe20000410000 */
[-C--:B------:R-:W-:Y:S01]  /*6ae0*/  FMUL.FTZ R132, R132, R4.reuse ;  /* 0x0000000484847220 */ /* 0x080fe20000410000 */
[----:B------:R3:W-:Y:S01]  /*6af0*/  STSM.16.M88.4 [R17+0x6000], R24 ;  /* 0x0060001811007844 */ /* 0x0007e20000000200 */
[----:B------:R-:W-:Y:S01]  /*6b00*/  FMUL.FTZ R133, R133, R4 ;  /* 0x0000000485857220 */ /* 0x000fe20000410000 */
        /* <DEDUP_REMOVED lines=33> */
[----:B------:R-:W-:Y:S01]  /*6d20*/  IMAD.MOV.U32 R7, RZ, RZ, R2 ;  /* 0x000000ffff077224 */ /* 0x000fe200078e0002 */
[----:B0-----:R-:W-:Y:S01]  /*6d30*/  NOP ;  /* 0x0000000000007918 */ /* 0x001fe20000000000 */
[----:B---3--:R-:W-:Y:S05]  /*6d40*/  @P1 BRA `(.L_x_10209) ;  /* 0xffffffd400d41947 */ /* 0x008fea000383ffff */
.L_x_10198:
[----:B------:R-:W-:Y:S06]  /*6d50*/  BAR.ARV 0x8, 0x200 ;  /* 0x0208000000007b1d */ /* 0x000fec0000002000 */
[----:B------:R-:W-:Y:S05]  /*6d60*/  @!P0 BRA `(.L_x_10210) ;  /* 0x0000000000048947 */ /* 0x000fea0003800000 */
[----:B------:R-:W-:Y:S01]  /*6d70*/  BPT.TRAP 0x1 ;  /* 0x000000040000795c */ /* 0x000fe20000300000 */
.L_x_10210:
[----:B------:R-:W-:Y:S01]  /*6d80*/  ULEA UR4, UR38, UR41, 0x3 ;  /* 0x0000002926047291 */ /* 0x000fe2000f8e183f */
[----:B------:R-:W-:-:S08]  /*6d90*/  SHF.L.U32 R0, R2, 0x1f, RZ ;  /* 0x0000001f02007819 */ /* 0x000fd000000006ff */
[----:B------:R0:W1:Y:S01]  /*6da0*/  SYNCS.PHASECHK.TRANS64.TRYWAIT P1, [UR4+0x2d850], R0 ;  /* 0x02d85000ff0075a7 */ /* 0x0000620008020144 */
[----:B------:R-:W-:Y:S05]  /*6db0*/  @!P0 BRA `(.L_x_10211) ;  /* 0x0000000000048947 */ /* 0x000fea0003800000 */
[----:B------:R-:W-:Y:S01]  /*6dc0*/  BPT.TRAP 0x1 ;  /* 0x000000040000795c */ /* 0x000fe20000300000 */
.L_x_10211:
[----:B-1----:R-:W-:Y:S05]  /*6dd0*/  @P1 BRA `(.L_x_10212) ;  /* 0x0000000000081947 */ /* 0x002fea0003800000 */
[----:B------:R-:W1:Y:S02]  /*6de0*/  SYNCS.PHASECHK.TRANS64.TRYWAIT P1, [UR4+0x2d850], R0 ;  /* 0x02d85000ff0075a7 */ /* 0x000e640008020144 */
[----:B-1----:R-:W-:Y:S05]  /*6df0*/  @!P1 BRA `(.L_x_10213) ;  /* 0x0000008800f89947 */ /* 0x002fea0003800000 */
.L_x_10212:
[----:B------:R-:W-:Y:S01]  /*6e00*/  UIADD3 UR41, UR41, 0x400, URZ ;  /* 0x0000040029297890 */ /* 0x000fe2000fffe03f */
[----:B------:R-:W-:Y:S01]  /*6e10*/  WARPGROUP.ARRIVE ;  /* 0x00000000000079c5 */ /* 0x000fe20000000000 */
[----:B------:R-:W-:Y:S01]  /*6e20*/  ULOP3.LUT UR39, UR39, 0x10000, URZ, 0xfc, !UPT ;  /* 0x0001000027277892 */ /* 0x000fe2000f8efc3f */
[----:B01----:R-:W0:Y:S01]  /*6e30*/  SHFL.BFLY PT, R0, R5, 0x2, 0x1f ;  /* 0x0c401f0005007f89 */ /* 0x003e2200000e0000 */
[----:B------:R-:W-:Y:S01]  /*6e40*/  USHF.R.U32.HI UR41, URZ, 0x4, UR41 ;  /* 0x000000043f297899 */ /* 0x000fe20008011629 */
[----:B------:R-:W-:Y:S01]  /*6e50*/  MOV R53, RZ ;  /* 0x000000ff00357202 */ /* 0x000fe20000000f00 */
[----:B------:R-:W-:Y:S01]  /*6e60*/  UMOV UR9, 0x40000040 ;  /* 0x4000004000097882 */ /* 0x000fe20000000000 */
[----:B------:R-:W-:Y:S01]  /*6e70*/  UMOV UR11, 0x80000020 ;  /* 0x80000020000b7882 */ /* 0x000fe20000000000 */
[----:B------:R-:W-:Y:S01]  /*6e80*/  ULOP3.LUT UR41, UR41, 0x3fff, URZ, 0xc0, !UPT ;  /* 0x00003fff29297892 */ /* 0x000fe2000f8ec03f */
[----:B------:R-:W1:Y:S01]  /*6e90*/  SHFL.BFLY PT, R3, R6, 0x2, 0x1f ;  /* 0x0c401f0006037f89 */ /* 0x000e6200000e0000 */
[----:B------:R-:W-:-:S02]  /*6ea0*/  UMOV UR8, UR39 ;  /* 0x0000002700087c82 */ /* 0x000fc40008000000 */
[----:B------:R-:W-:-:S04]  /*6eb0*/  ULOP3.LUT UR5, UR41, 0x2000000, URZ, 0xfc, !UPT ;  /* 0x0200000029057892 */ /* 0x000fc8000f8efc3f */
[----:B------:R-:W-:-:S07]  /*6ec0*/  UIMAD UR5, UR38, 0x600, UR5 ;  /* 0x00000600260578a4 */ /* 0x000fce000f8e0205 */
[----:B------:R-:W-:Y:S02]  /*6ed0*/  UMOV UR10, UR5 ;  /* 0x00000005000a7c82 */ /* 0x000fe40008000000 */
[----:B------:R-:W-:Y:S01]  /*6ee0*/  HGMMA.64x96x16.F32 R88, gdesc[UR8].tnspB, R88, gsb0 ;  /* 0x41600000085879f0 */ /* 0x000fe20008000858 */
[----:B------:R-:W-:Y:S01]  /*6ef0*/  UIADD3 UR8, UR39, 0x2, URZ ;  /* 0x0000000227087890 */ /* 0x000fe2000fffe03f */
[----:B0-----:R-:W-:Y:S01]  /*6f00*/  FADD.FTZ R0, R0, R5 ;  /* 0x0000000500007221 */ /* 0x001fe20000010000 */
[----:B------:R-:W-:Y:S01]  /*6f10*/  UIADD3 UR10, UR5, 0x40, URZ ;  /* 0x00000040050a7890 */ /* 0x000fe2000fffe03f */
[----:B------:R-:W-:Y:S01]  /*6f20*/  UMOV UR9, 0x40000040 ;  /* 0x4000004000097882 */ /* 0x000fe20000000000 */
[----:B------:R-:W-:Y:S01]  /*6f30*/  UMOV UR11, 0x80000020 ;  /* 0x80000020000b7882 */ /* 0x000fe20000000000 */
[----:B-1----:R-:W-:Y:S02]  /*6f40*/  FADD.FTZ R7, R3, R6 ;  /* 0x0000000603077221 */ /* 0x002fe40000010000 */
[----:B------:R-:W2:Y:S04]  /*6f50*/  SHFL.BFLY PT, R3, R0, 0x1, 0x1f ;  /* 0x0c201f0000037f89 */ /* 0x000ea800000e0000 */
[----:B------:R-:W0:Y:S01]  /*6f60*/  SHFL.BFLY PT, R4, R7, 0x1, 0x1f ;  /* 0x0c201f0007047f89 */ /* 0x000e2200000e0000 */
[----:B--2---:R-:W-:Y:S01]  /*6f70*/  FADD.FTZ R9, R0, R3 ;  /* 0x0000000300097221 */ /* 0x004fe20000010000 */
[----:B------:R-:W-:-:S02]  /*6f80*/  IMAD.MOV.U32 R0, RZ, RZ, -0x800000 ;  /* 0xff800000ff007424 */ /* 0x000fc400078e00ff */
[----:B------:R-:W-:Y:S02]  /*6f90*/  IMAD.MOV.U32 R3, RZ, RZ, -0x800000 ;  /* 0xff800000ff037424 */ /* 0x000fe400078e00ff */
[----:B0-----:R-:W-:Y:S01]  /*6fa0*/  FADD.FTZ R10, R7, R4 ;  /* 0x00000004070a7221 */ /* 0x001fe20000010000 */
[----:B------:R-:W-:Y:S01]  /*6fb0*/  FSETP.NE.FTZ.AND P1, PT, R9, RZ, PT ;  /* 0x000000ff0900720b */ /* 0x000fe20003f35000 */
[----:B------:R-:W-:-:S03]  /*6fc0*/  IMAD.MOV.U32 R4, RZ, RZ, RZ ;  /* 0x000000ffff047224 */ /* 0x000fc600078e00ff */
        /* <DEDUP_REMOVED lines=59> */
.L_x_10214:
[----:B------:R-:W2:Y:S01]  /*7380*/  LDL.LU R5, [R1+0x8] ;  /* 0x0000080001057983 */ /* 0x000ea20000300800 */
        /* <DEDUP_REMOVED lines=55> */
[----:B------:R-:W-:Y:S01]  /*7700*/  LOP3.LUT R2, R2, UR4, RZ, 0x3c, !PT ;  /* 0x0000000402027c12 */ /* 0x000fe2000f8e3cff */
[----:B------:R-:W-:Y:S01]  /*7710*/  USEL UR38, UR38, URZ, UP0 ;  /* 0x0000003f26267287 */ /* 0x000fe20008000000 */
[----:B--2---:R-:W-:-:S05]  /*7720*/  VIADD R5, R5, 0x1 ;  /* 0x0000000105057836 */ /* 0x004fca0000000000 */
[----:B------:R0:W-:Y:S06]  /*7730*/  STL [R1+0x8], R5 ;  /* 0x0000080501007387 */ /* 0x0001ec0000100800 */
.L_x_10190:
[----:B------:R-:W1:Y:S08]  /*7740*/  S2UR UR42, SR_CgaCtaId ;  /* 0x00000000002a79c3 */ /* 0x000e700000008800 */
[----:B------:R-:W-:Y:S06]  /*7750*/  BAR.SYNC.DEFER_BLOCKING 0x5, 0x200 ;  /* 0x0148000000007b1d */ /* 0x000fec0000010000 */
[----:B------:R-:W-:Y:S01]  /*7760*/  UMOV UR41, 0x400 ;  /* 0x0000040000297882 */ /* 0x000fe20000000000 */
[----:B------:R-:W-:Y:S01]  /*7770*/  BSSY B0, `(.L_x_10215) ;  /* 0x0000278000007945 */ /* 0x000fe20003800000 */
[----:B-1----:R-:W-:-:S09]  /*7780*/  ULEA UR41, UR42, UR41, 0x18 ;  /* 0x000000292a297291 */ /* 0x002fd2000f8ec03f */
[----:B0-----:R-:W0:Y:S01]  /*7790*/  LDS.128 R4, [UR41+0x2d8d0] ;  /* 0x02d8d029ff047984 */ /* 0x001e220008000c00 */
[----:B------:R-:W-:Y:S06]  /*77a0*/  BAR.ARV 0x4, 0x200 ;  /* 0x0108000000007b1d */ /* 0x000fec0000002000 */
[----:B------:R-:W-:Y:S05]  /*77b0*/  @P0 BRA `(.L_x_10216) ;  /* 0x0000001c00300947 */ /* 0x000fea0003800000 */
[----:B---3--:R-:W2:Y:S01]  /*77c0*/  LDL R8, [R1+0x44] ;  /* 0x0000440001087983 */ /* 0x008ea20000100800 */
[----:B------:R-:W1:Y:S03]  /*77d0*/  S2UR UR6, SR_SWINHI ;  /* 0x00000000000679c3 */ /* 0x000e660000002f00 */
[----:B------:R-:W3:Y:S01]  /*77e0*/  LDL R86, [R1+0x40] ;  /* 0x0000400001567983 */ /* 0x000ee20000100800 */
[----:B------:R-:W-:Y:S01]  /*77f0*/  UMOV UR4, UR41 ;  /* 0x0000002900047c82 */ /* 0x000fe20008000000 */
[----:B-1----:R-:W-:Y:S01]  /*7800*/  UMOV UR5, UR6 ;  /* 0x0000000600057c82 */ /* 0x002fe20008000000 */
[----:B------:R-:W-:Y:S02]  /*7810*/  IMAD.U32 R76, RZ, RZ, UR4 ;  /* 0x00000004ff4c7e24 */ /* 0x000fe4000f8e00ff */
[----:B------:R-:W-:Y:S01]  /*7820*/  IMAD.U32 R77, RZ, RZ, UR5 ;  /* 0x00000005ff4d7e24 */ /* 0x000fe2000f8e00ff */
[----:B------:R-:W-:Y:S01]  /*7830*/  SHF.L.U64.HI R84, R137, 0x2, R143 ;  /* 0x0000000289547819 */ /* 0x000fe2000001028f */
[----:B------:R-:W-:Y:S01]  /*7840*/  ULDC.64 UR4, c[0x0][0xc08] ;  /* 0x0003020000047ab9 */ /* 0x000fe20000000a00 */
[----:B------:R-:W-:Y:S01]  /*7850*/  BAR.SYNC.DEFER_BLOCKING 0x1, 0x180 ;  /* 0x0046000000007b1d */ /* 0x000fe20000010000 */
[----:B--2---:R-:W-:-:S03]  /*7860*/  IMAD.WIDE R8, R8, 0x2, R76 ;  /* 0x0000000208087825 */ /* 0x004fc600078e024c */
[----:B------:R-:W-:-:S04]  /*7870*/  IADD3 R83, P1, R8, 0x6000, RZ ;  /* 0x0000600008537810 */ /* 0x000fc80007f3e0ff */
[----:B0-----:R-:W-:Y:S02]  /*7880*/  LOP3.LUT R4, R83, 0x180, RZ, 0xc0, !PT ;  /* 0x0000018053047812 */ /* 0x001fe400078ec0ff */
[----:B------:R-:W-:Y:S02]  /*7890*/  IADD3 R79, P3, R8, 0x3000, RZ ;  /* 0x00003000084f7810 */ /* 0x000fe40007f7e0ff */
[----:B------:R-:W-:Y:S02]  /*78a0*/  SHF.R.U64 R4, R4, 0x3, RZ ;  /* 0x0000000304047819 */ /* 0x000fe400000012ff */
[C---:B------:R-:W-:Y:S02]  /*78b0*/  IADD3 R85, P0, R8.reuse, 0x6020, RZ ;  /* 0x0000602008557810 */ /* 0x040fe40007f1e0ff */
[C---:B------:R-:W-:Y:S02]  /*78c0*/  IADD3 R31, P4, R8.reuse, 0x20, RZ ;  /* 0x00000020081f7810 */ /* 0x040fe40007f9e0ff */
[----:B------:R-:W-:-:S02]  /*78d0*/  LOP3.LUT R11, R8, 0x180, RZ, 0xc0, !PT ;  /* 0x00000180080b7812 */ /* 0x000fc400078ec0ff */
[----:B------:R-:W-:Y:S02]  /*78e0*/  LOP3.LUT R12, R4, R83, RZ, 0x3c, !PT ;  /* 0x00000053040c7212 */ /* 0x000fe400078e3cff */
[----:B------:R-:W-:Y:S02]  /*78f0*/  LOP3.LUT R22, R79, 0x180, RZ, 0xc0, !PT ;  /* 0x000001804f167812 */ /* 0x000fe400078ec0ff */
[----:B------:R-:W-:Y:S02]  /*7900*/  LOP3.LUT R10, R85, 0x180, RZ, 0xc0, !PT ;  /* 0x00000180550a7812 */ /* 0x000fe400078ec0ff */
[----:B------:R-:W-:Y:S02]  /*7910*/  LOP3.LUT R4, R31, 0x180, RZ, 0xc0, !PT ;  /* 0x000001801f047812 */ /* 0x000fe400078ec0ff */
[----:B------:R-:W-:Y:S02]  /*7920*/  IADD3 R81, P2, R8, 0x3020, RZ ;  /* 0x0000302008517810 */ /* 0x000fe40007f5e0ff */
[----:B------:R-:W-:-:S02]  /*7930*/  SHF.R.U64 R11, R11, 0x3, RZ ;  /* 0x000000030b0b7819 */ /* 0x000fc400000012ff */
[----:B------:R-:W-:Y:S02]  /*7940*/  SHF.R.U64 R22, R22, 0x3, RZ ;  /* 0x0000000316167819 */ /* 0x000fe400000012ff */
[----:B------:R-:W-:Y:S02]  /*7950*/  SHF.R.U64 R10, R10, 0x3, RZ ;  /* 0x000000030a0a7819 */ /* 0x000fe400000012ff */
[----:B------:R-:W-:Y:S02]  /*7960*/  SHF.R.U64 R4, R4, 0x3, RZ ;  /* 0x0000000304047819 */ /* 0x000fe400000012ff */
[----:B------:R-:W-:Y:S02]  /*7970*/  LOP3.LUT R8, R11, R8, RZ, 0x3c, !PT ;  /* 0x000000080b087212 */ /* 0x000fe400078e3cff */
[----:B------:R-:W-:Y:S01]  /*7980*/  LOP3.LUT R14, R81, 0x180, RZ, 0xc0, !PT ;  /* 0x00000180510e7812 */ /* 0x000fe200078ec0ff */
[--C-:B------:R-:W-:Y:S01]  /*7990*/  IMAD.X R27, RZ, RZ, R9.reuse, P0 ;  /* 0x000000ffff1b7224 */ /* 0x100fe200000e0609 */
[----:B------:R-:W-:Y:S01]  /*79a0*/  LOP3.LUT R28, R22, R79, RZ, 0x3c, !PT ;  /* 0x0000004f161c7212 */ /* 0x000fe200078e3cff */
[--C-:B------:R-:W-:Y:S01]  /*79b0*/  IMAD.X R25, RZ, RZ, R9.reuse, P4 ;  /* 0x000000ffff197224 */ /* 0x100fe200020e0609 */
[----:B------:R-:W-:Y:S01]  /*79c0*/  LOP3.LUT R26, R10, R85, RZ, 0x3c, !PT ;  /* 0x000000550a1a7212 */ /* 0x000fe200078e3cff */
[----:B------:R-:W0:Y:S01]  /*79d0*/  LDC.64 R78, c[0x0][0xc00] ;  /* 0x00030000ff4e7b82 */ /* 0x000e220000000a00 */
[----:B------:R-:W-:Y:S01]  /*79e0*/  LOP3.LUT R24, R4, R31, RZ, 0x3c, !PT ;  /* 0x0000001f04187212 */ /* 0x000fe200078e3cff */
[--C-:B------:R-:W-:Y:S01]  /*79f0*/  IMAD.X R15, RZ, RZ, R9.reuse, P2 ;  /* 0x000000ffff0f7224 */ /* 0x100fe200010e0609 */
[-C--:B------:R-:W-:Y:S01]  /*7a00*/  IADD3.X R13, RZ, R9.reuse, RZ, P1, !PT ;  /* 0x00000009ff0d7210 */ /* 0x080fe20000ffe4ff */
[----:B------:R-:W-:Y:S01]  /*7a10*/  IMAD.X R29, RZ, RZ, R9, P3 ;  /* 0x000000ffff1d7224 */ /* 0x000fe200018e0609 */
[----:B------:R-:W-:-:S02]  /*7a20*/  MOV R30, R8 ;  /* 0x00000008001e7202 */ /* 0x000fc40000000f00 */
[----:B------:R-:W-:Y:S02]  /*7a30*/  SHF.R.U64 R14, R14, 0x3, RZ ;  /* 0x000000030e0e7819 */ /* 0x000fe400000012ff */
[----:B------:R-:W-:Y:S02]  /*7a40*/  F2FP.F16.F32.PACK_AB R8, R21, R20 ;  /* 0x000000141508723e */ /* 0x000fe400000000ff */
[----:B------:R-:W-:Y:S02]  /*7a50*/  F2FP.F16.F32.PACK_AB R9, R55, R54 ;  /* 0x000000363709723e */ /* 0x000fe400000000ff */
[----:B------:R-:W-:Y:S02]  /*7a60*/  F2FP.F16.F32.PACK_AB R10, R33, R32 ;  /* 0x00000020210a723e */ /* 0x000fe400000000ff */
[----:B------:R-:W-:Y:S02]  /*7a70*/  F2FP.F16.F32.PACK_AB R11, R57, R56 ;  /* 0x00000038390b723e */ /* 0x000fe400000000ff */
[----:B------:R-:W-:-:S02]  /*7a80*/  MOV R22, R26 ;  /* 0x0000001a00167202 */ /* 0x000fc40000000f00 */
[----:B------:R-:W-:Y:S02]  /*7a90*/  MOV R82, R24 ;  /* 0x0000001800527202 */ /* 0x000fe40000000f00 */
[----:B------:R-:W-:Y:S02]  /*7aa0*/  LOP3.LUT R14, R14, R81, RZ, 0x3c, !PT ;  /* 0x000000510e0e7212 */ /* 0x000fe400078e3cff */
[----:B------:R-:W-:Y:S02]  /*7ab0*/  F2FP.F16.F32.PACK_AB R24, R35, R34 ;  /* 0x000000222318723e */ /* 0x000fe400000000ff */
[----:B------:R-:W-:Y:S02]  /*7ac0*/  F2FP.F16.F32.PACK_AB R25, R59, R58 ;  /* 0x0000003a3b19723e */ /* 0x000fe400000000ff */
[----:B------:R-:W-:Y:S02]  /*7ad0*/  F2FP.F16.F32.PACK_AB R26, R37, R36 ;  /* 0x00000024251a723e */ /* 0x000fe400000000ff */
[----:B------:R-:W-:Y:S01]  /*7ae0*/  F2FP.F16.F32.PACK_AB R27, R61, R60 ;  /* 0x0000003c3d1b723e */ /* 0x000fe200000000ff */
[----:B------:R1:W-:Y:S01]  /*7af0*/  STSM.16.M88.4 [R30], R8 ;  /* 0x000000081e007844 */ /* 0x0003e20000000200 */
[----:B------:R-:W-:-:S02]  /*7b00*/  MOV R4, R28 ;  /* 0x0000001c00047202 */ /* 0x000fc40000000f00 */
[----:B------:R-:W-:Y:S02]  /*7b10*/  F2FP.F16.F32.PACK_AB R28, R39, R38 ;  /* 0x00000026271c723e */ /* 0x000fe400000000ff */
[----:B------:R-:W-:Y:S02]  /*7b20*/  F2FP.F16.F32.PACK_AB R29, R63, R62 ;  /* 0x0000003e3f1d723e */ /* 0x000fe400000000ff */
[----:B------:R-:W-:Y:S01]  /*7b30*/  F2FP.F16.F32.PACK_AB R31, R65, R64 ;  /* 0x00000040411f723e */ /* 0x000fe200000000ff */
[----:B------:R2:W-:Y:S01]  /*7b40*/  STSM.16.M88.4 [R82], R24 ;  /* 0x0000001852007844 */ /* 0x0005e20000000200 */
[----:B------:R-:W-:Y:S02]  /*7b50*/  MOV R80, R12 ;  /* 0x0000000c00507202 */ /* 0x000fe40000000f00 */
[----:B------:R-:W-:Y:S02]  /*7b60*/  MOV R81, R14 ;  /* 0x0000000e00517202 */ /* 0x000fe40000000f00 */
[----:B------:R-:W-:-:S02]  /*7b70*/  F2FP.F16.F32.PACK_AB R12, R47, R46 ;  /* 0x0000002e2f0c723e */ /* 0x000fc400000000ff */
[----:B-1----:R-:W-:Y:S02]  /*7b80*/  F2FP.F16.F32.PACK_AB R30, R41, R40 ;  /* 0x00000028291e723e */ /* 0x002fe400000000ff */
[----:B------:R-:W-:Y:S02]  /*7b90*/  F2FP.F16.F32.PACK_AB R8, R43, R42 ;  /* 0x0000002a2b08723e */ /* 0x000fe400000000ff */
[----:B------:R-:W-:Y:S02]  /*7ba0*/  F2FP.F16.F32.PACK_AB R9, R67, R66 ;  /* 0x000000424309723e */ /* 0x000fe400000000ff */
[----:B------:R-:W-:Y:S02]  /*7bb0*/  F2FP.F16.F32.PACK_AB R10, R45, R44 ;  /* 0x0000002c2d0a723e */ /* 0x000fe400000000ff */
        /* <DEDUP_REMOVED lines=8> */
[----:B------:R1:W-:Y:S04]  /*7c40*/  STSM.16.M88.4 [R4], R28 ;  /* 0x0000001c04007844 */ /* 0x0003e80000000200 */
[----:B------:R2:W-:Y:S04]  /*7c50*/  STSM.16.M88.4 [R81], R8 ;  /* 0x0000000851007844 */ /* 0x0005e80000000200 */
[----:B------:R-:W-:Y:S04]  /*7c60*/  STSM.16.M88.4 [R80], R12 ;  /* 0x0000000c50007844 */ /* 0x000fe80000000200 */
[----:B------:R4:W-:Y:S01]  /*7c70*/  STSM.16.M88.4 [R22], R24 ;  /* 0x0000001816007844 */ /* 0x0009e20000000200 */
[----:B0-----:R-:W-:Y:S01]  /*7c80*/  ISETP.NE.U32.AND P0, PT, R78, RZ, PT ;  /* 0x000000ff4e00720c */ /* 0x001fe20003f05070 */
[----:B------:R-:W-:-:S03]  /*7c90*/  IMAD.SHL.U32 R83, R137, 0x4, RZ ;  /* 0x0000000489537824 */ /* 0x000fc600078e00ff */
[----:B------:R-:W-:Y:S01]  /*7ca0*/  ISETP.NE.AND.EX P0, PT, R79, RZ, PT, P0 ;  /* 0x000000ff4f00720c */ /* 0x000fe20003f05300 */
[----:B------:R-:W-:Y:S01]  /*7cb0*/  BAR.SYNC.DEFER_BLOCKING 0x1, 0x180 ;  /* 0x0046000000007b1d */ /* 0x000fe20000010000 */
[----:B-1----:R-:W-:Y:S01]  /*7cc0*/  IADD3 R28, P1, R83, R78, RZ ;  /* 0x0000004e531c7210 */ /* 0x002fe20007f3e0ff */
[----:B------:R-:W-:-:S04]  /*7cd0*/  IMAD.MOV.U32 R4, RZ, RZ, RZ ;  /* 0x000000ffff047224 */ /* 0x000fc800078e00ff */
[----:B------:R-:W-:Y:S02]  /*7ce0*/  IMAD.X R29, R84, 0x1, R79, P1 ;  /* 0x00000001541d7824 */ /* 0x000fe400008e064f */
[----:B--2---:R-:W0:Y:S08]  /*7cf0*/  LDC R11, c[0x0][0xad4] ;  /* 0x0002b500ff0b7b82 */ /* 0x004e300000000800 */
[----:B----4-:R-:W1:Y:S08]  /*7d00*/  LDC R22, c[0x0][0xbe8] ;  /* 0x0002fa00ff167b82 */ /* 0x010e700000000800 */
[----:B------:R-:W2:Y:S01]  /*7d10*/  LDC.64 R14, c[0x0][0xba8] ;  /* 0x0002ea00ff0e7b82 */ /* 0x000ea20000000a00 */
[----:B------:R-:W4:Y:S01]  /*7d20*/  @P0 LDG.E R4, desc[UR36][R28.64] ;  /* 0x000000241c040981 */ /* 0x000f22000c1e1900 */
[----:B------:R-:W-:-:S04]  /*7d30*/  ISETP.NE.U32.AND P1, PT, RZ, UR4, PT ;  /* 0x00000004ff007c0c */ /* 0x000fc8000bf25070 */
[----:B------:R-:W-:-:S13]  /*7d40*/  ISETP.NE.AND.EX P1, PT, RZ, UR5, PT, P1 ;  /* 0x00000005ff007c0c */ /* 0x000fda000bf25310 */
[----:B------:R-:W-:-:S04]  /*7d50*/  @P1 IADD3 R8, P2, R83, UR4, RZ ;  /* 0x0000000453081c10 */ /* 0x000fc8000ff5e0ff */
[----:B------:R-:W-:Y:S02]  /*7d60*/  @P1 IADD3.X R9, R84, UR5, RZ, P2, !PT ;  /* 0x0000000554091c10 */ /* 0x000fe400097fe4ff */
[----:B------:R-:W-:Y:S01]  /*7d70*/  ISETP.NE.AND P2, PT, R140, RZ, PT ;  /* 0x000000ff8c00720c */ /* 0x000fe20003f45270 */
[----:B------:R-:W-:-:S03]  /*7d80*/  ULDC UR4, c[0x0][0xa88] ;  /* 0x0002a20000047ab9 */ /* 0x000fc60000000800 */
[----:B0-----:R-:W-:Y:S01]  /*7d90*/  SEL R11, R140, R11, P2 ;  /* 0x0000000b8c0b7207 */ /* 0x001fe20001000000 */
[----:B------:R-:W-:Y:S01]  /*7da0*/  IMAD.U32 R31, RZ, RZ, UR4 ;  /* 0x00000004ff1f7e24 */ /* 0x000fe2000f8e00ff */
[----:B------:R-:W-:Y:S02]  /*7db0*/  MOV R24, 0x9b8 ;  /* 0x000009b800187802 */ /* 0x000fe40000000f00 */
[----:B------:R-:W-:Y:S02]  /*7dc0*/  ISETP.GT.AND P3, PT, R11, 0x1, PT ;  /* 0x000000010b00780c */ /* 0x000fe40003f64270 */
[----:B-1----:R-:W-:Y:S01]  /*7dd0*/  ISETP.NE.AND P4, PT, R22, 0x1, PT ;  /* 0x000000011600780c */ /* 0x002fe20003f85270 */
[----:B------:R0:W5:Y:S01]  /*7de0*/  @P1 LDG.E R31, desc[UR36][R8.64] ;  /* 0x00000024081f1981 */ /* 0x000162000c1e1900 */
[----:B------:R-:W-:-:S04]  /*7df0*/  SEL R24, R24, 0x978, P3 ;  /* 0x0000097818187807 */ /* 0x000fc80001800000 */
[----:B------:R-:W1:Y:S08]  /*7e00*/  LDC.64 R10, c[0x0][R24+0x218] ;  /* 0x00008600180a7b82 */ /* 0x000e700000000a00 */
[----:B0-----:R-:W0:Y:S01]  /*7e10*/  LDC.64 R8, c[0x0][R24+0x220] ;  /* 0x0000880018087b82 */ /* 0x001e220000000a00 */
[----:B------:R-:W-:-:S07]  /*7e20*/  ISETP.NE.U32.AND P2, PT, R78, RZ, PT ;  /* 0x000000ff4e00720c */ /* 0x000fce0003f45070 */
[----:B------:R-:W4:Y:S01]  /*7e30*/  @P4 LDC R26, c[0x0][0xbec] ;  /* 0x0002fb00ff1a4b82 */ /* 0x000f220000000800 */
[----:B------:R-:W-:-:S04]  /*7e40*/  ISETP.NE.AND.EX P2, PT, R79, RZ, PT, P2 ;  /* 0x000000ff4f00720c */ /* 0x000fc80003f45320 */
[----:B------:R-:W-:-:S03]  /*7e50*/  SEL R137, R137, RZ, !P2 ;  /* 0x000000ff89897207 */ /* 0x000fc60005000000 */
[----:B------:R-:W4:Y:S01]  /*7e60*/  @P4 LDC R83, c[0x0][0xbf0] ;  /* 0x0002fc00ff534b82 */ /* 0x000f220000000800 */
[----:B------:R-:W-:-:S07]  /*7e70*/  SEL R143, R143, RZ, !P2 ;  /* 0x000000ff8f8f7207 */ /* 0x000fce0005000000 */
[----:B------:R3:W2:Y:S01]  /*7e80*/  LDC.64 R12, c[0x0][R24+0x228] ;  /* 0x00008a00180c7b82 */ /* 0x0006a20000000a00 */
[----:B0-----:R-:W-:Y:S02]  /*7e90*/  IMAD R9, R9, R137, RZ ;  /* 0x0000008909097224 */ /* 0x001fe400078e02ff */
[----:B-1----:R-:W-:Y:S02]  /*7ea0*/  IMAD R81, R11, R139, RZ ;  /* 0x0000008b0b517224 */ /* 0x002fe400078e02ff */
[----:B------:R-:W-:Y:S02]  /*7eb0*/  IMAD R143, R8, R143, R9 ;  /* 0x0000008f088f7224 */ /* 0x000fe400078e0209 */
[----:B------:R-:W-:Y:S01]  /*7ec0*/  IMAD.WIDE.U32 R10, R10, R139, RZ ;  /* 0x0000008b0a0a7225 */ /* 0x000fe200078e00ff */
[----:B---3--:R-:W0:Y:S03]  /*7ed0*/  LDC.64 R24, c[0x0][R24+0x210] ;  /* 0x0000840018187b82 */ /* 0x008e260000000a00 */
[----:B------:R-:W-:-:S04]  /*7ee0*/  IMAD.WIDE.U32 R8, R8, R137, RZ ;  /* 0x0000008908087225 */ /* 0x000fc800078e00ff */
[----:B------:R-:W-:Y:S01]  /*7ef0*/  IMAD R27, R141, 0xc0, R86 ;  /* 0x000000c08d1b7824 */ /* 0x000fe200078e0256 */
[----:B------:R-:W-:Y:S01]  /*7f00*/  SEL R79, R156, RZ, P3 ;  /* 0x000000ff9c4f7207 */ /* 0x000fe20001800000 */
[----:B------:R-:W-:Y:S01]  /*7f10*/  IMAD.IADD R143, R9, 0x1, R143 ;  /* 0x00000001098f7824 */ /* 0x000fe200078e028f */
[----:B--2---:R-:W1:Y:S01]  /*7f20*/  @!P3 LDC R14, c[0x0][0xb50] ;  /* 0x0002d400ff0ebb82 */ /* 0x004e620000000800 */
[----:B------:R-:W-:Y:S02]  /*7f30*/  IMAD.MOV.U32 R9, RZ, RZ, R27 ;  /* 0x000000ffff097224 */ /* 0x000fe400078e001b */
[----:B------:R-:W-:Y:S02]  /*7f40*/  IMAD.IADD R11, R11, 0x1, R81 ;  /* 0x000000010b0b7824 */ /* 0x000fe400078e0251 */
[-C--:B------:R-:W-:Y:S02]  /*7f50*/  IMAD R81, R13, R79.reuse, RZ ;  /* 0x0000004f0d517224 */ /* 0x080fe400078e02ff */
[----:B------:R-:W-:Y:S01]  /*7f60*/  IMAD.WIDE.U32 R12, R12, R79, RZ ;  /* 0x0000004f0c0c7225 */ /* 0x000fe200078e00ff */
[----:B------:R-:W2:Y:S03]  /*7f70*/  @!P3 LDC R15, c[0x0][0xb54] ;  /* 0x0002d500ff0fbb82 */ /* 0x000ea60000000800 */
[----:B------:R-:W-:Y:S01]  /*7f80*/  IMAD.IADD R81, R13, 0x1, R81 ;  /* 0x000000010d517824 */ /* 0x000fe200078e0251 */
[--C-:B----4-:R-:W-:Y:S01]  /*7f90*/  IADD3 R10, P2, P5, R8, R10, R4.reuse ;  /* 0x0000000a080a7210 */ /* 0x110fe20007d5e004 */
[----:B------:R-:W-:Y:S01]  /*7fa0*/  @P4 IMAD.HI.U32 R8, R27, R26, RZ ;  /* 0x0000001a1b084227 */ /* 0x000fe200078e00ff */
[----:B------:R-:W-:-:S04]  /*7fb0*/  SHF.R.S32.HI R78, RZ, 0x1f, R4 ;  /* 0x0000001fff4e7819 */ /* 0x000fc80000011404 */
[----:B------:R-:W-:Y:S02]  /*7fc0*/  @P4 SHF.R.U32.HI R9, RZ, R83, R8 ;  /* 0x00000053ff094219 */ /* 0x000fe40000011608 */
[----:B------:R-:W-:-:S03]  /*7fd0*/  IADD3.X R11, R143, R11, R78, P2, P5 ;  /* 0x0000000b8f0b7210 */ /* 0x000fc600017ea44e */
[--C-:B------:R-:W-:Y:S01]  /*7fe0*/  IMAD.MOV R26, RZ, RZ, -R9.reuse ;  /* 0x000000ffff1a7224 */ /* 0x100fe200078e0a09 */
[----:B------:R-:W-:Y:S02]  /*7ff0*/  IADD3 R12, P2, P5, R9, R10, R12 ;  /* 0x0000000a090c7210 */ /* 0x000fe40007d5e00c */
[----:B------:R-:W-:Y:S01]  /*8000*/  SHF.R.S32.HI R8, RZ, 0x1f, R9 ;  /* 0x0000001fff087819 */ /* 0x000fe20000011409 */
[----:B------:R-:W-:-:S03]  /*8010*/  IMAD R9, R22, R26, R27 ;  /* 0x0000001a16097224 */ /* 0x000fc600078e021b */
[----:B------:R-:W-:Y:S01]  /*8020*/  IADD3.X R13, R8, R11, R81, P2, P5 ;  /* 0x0000000b080d7210 */ /* 0x000fe200017ea451 */
[-C--:B0-----:R-:W-:Y:S01]  /*8030*/  IMAD R8, R25, R9.reuse, RZ ;  /* 0x0000000919087224 */ /* 0x081fe200078e02ff */
[----:B------:R-:W-:Y:S01]  /*8040*/  SHF.R.S32.HI R11, RZ, 0x1f, R9 ;  /* 0x0000001fff0b7819 */ /* 0x000fe20000011409 */
[----:B------:R-:W-:-:S04]  /*8050*/  IMAD.WIDE.U32 R12, R24, R9, R12 ;  /* 0x00000009180c7225 */ /* 0x000fc800078e000c */
[----:B------:R-:W-:Y:S01]  /*8060*/  IMAD R11, R24, R11, R8 ;  /* 0x0000000b180b7224 */ /* 0x000fe200078e0208 */
[----:B-1----:R-:W-:-:S03]  /*8070*/  LEA R14, P2, R12, R14, 0x2 ;  /* 0x0000000e0c0e7211 */ /* 0x002fc600078410ff */
[----:B------:R-:W-:-:S05]  /*8080*/  IMAD.IADD R8, R13, 0x1, R11 ;  /* 0x000000010d087824 */ /* 0x000fca00078e020b */
[----:B--2---:R-:W-:Y:S01]  /*8090*/  LEA.HI.X R15, R12, R15, R8, 0x2, P2 ;  /* 0x0000000f0c0f7211 */ /* 0x004fe200010f1408 */
[----:B------:R-:W-:Y:S06]  /*80a0*/  @P1 BRA `(.L_x_10217) ;  /* 0x0000000000101947 */ /* 0x000fec0003800000 */
[----:B------:R-:W-:Y:S05]  /*80b0*/  @!P0 BRA `(.L_x_10217) ;  /* 0x00000000000c8947 */ /* 0x000fea0003800000 */
[----:B------:R-:W2:Y:S04]  /*80c0*/  LDG.E R8, desc[UR36][R28.64] ;  /* 0x000000241c087981 */ /* 0x000ea8000c1e1900 */
[----:B-----5:R-:W2:Y:S02]  /*80d0*/  LDG.E R31, desc[UR36][R28.64+0x4] ;  /* 0x000004241c1f7981 */ /* 0x020ea4000c1e1900 */
[----:B--2---:R-:W-:-:S07]  /*80e0*/  IMAD.IADD R31, R31, 0x1, -R8 ;  /* 0x000000011f1f7824 */ /* 0x004fce00078e0a08 */
.L_x_10217:
[----:B------:R-:W2:Y:S01]  /*80f0*/  LDL R13, [R1+0x3c] ;  /* 0x00003c00010d7983 */ /* 0x000ea20000100800 */
[----:B------:R-:W0:Y:S03]  /*8100*/  S2R R8, SR_TID.X ;  /* 0x0000000000087919 */ /* 0x000e260000002100 */
[----:B------:R-:W-:Y:S04]  /*8110*/  SHFL.IDX PT, R9, R15, RZ, 0x1c1f ;  /* 0x001c1fff0f097589 */ /* 0x000fe800000e0000 */
[----:B------:R-:W-:Y:S04]  /*8120*/  SHFL.IDX PT, R10, R14, 0x1, 0x1c1f ;  /* 0x003c1f000e0a7f89 */ /* 0x000fe800000e0000 */
[----:B------:R-:W-:Y:S01]  /*8130*/  SHFL.IDX PT, R11, R15, 0x1, 0x1c1f ;  /* 0x003c1f000f0b7f89 */ /* 0x000fe200000e0000 */
[----:B0-----:R-:W-:-:S04]  /*8140*/  IADD3 R24, R8, -0x80, RZ ;  /* 0xffffff8008187810 */ /* 0x001fc80007ffe0ff */
[----:B------:R-:W-:-:S04]  /*8150*/  SHF.R.S32.HI R12, RZ, 0x1f, R24 ;  /* 0x0000001fff0c7819 */ /* 0x000fc80000011418 */
[----:B------:R-:W-:-:S04]  /*8160*/  LEA.HI R12, R12, R24, RZ, 0x7 ;  /* 0x000000180c0c7211 */ /* 0x000fc800078f38ff */
[----:B------:R-:W-:Y:S01]  /*8170*/  LOP3.LUT R12, R12, 0xffffff80, RZ, 0xc0, !PT ;  /* 0xffffff800c0c7812 */ /* 0x000fe200078ec0ff */
[----:B------:R-:W0:Y:S04]  /*8180*/  SHFL.IDX PT, R8, R14, RZ, 0x1c1f ;  /* 0x001c1fff0e087589 */ /* 0x000e2800000e0000 */
[----:B------:R-:W-:Y:S02]  /*8190*/  IMAD.IADD R12, R24, 0x1, -R12 ;  /* 0x00000001180c7824 */ /* 0x000fe400078e0a0c */
[----:B-----5:R-:W-:-:S03]  /*81a0*/  IMAD R79, R31, R22, RZ ;  /* 0x000000161f4f7224 */ /* 0x020fc600078e02ff */
[----:B------:R-:W-:Y:S01]  /*81b0*/  LOP3.LUT P0, RZ, R12, 0x3, RZ, 0xc0, !PT ;  /* 0x000000030cff7812 */ /* 0x000fe2000780c0ff */
[----:B--2---:R-:W-:-:S04]  /*81c0*/  IMAD R24, R141, 0xc0, R13 ;  /* 0x000000c08d187824 */ /* 0x004fc800078e020d */
[C---:B------:R-:W-:Y:S01]  /*81d0*/  VIADD R12, R24.reuse, 0x8 ;  /* 0x00000008180c7836 */ /* 0x040fe20000000000 */
[----:B------:R-:W-:-:S04]  /*81e0*/  ISETP.GE.OR P1, PT, R24, R79, P0 ;  /* 0x0000004f1800720c */ /* 0x000fc80000726670 */
[-C--:B------:R-:W-:Y:S02]  /*81f0*/  ISETP.GE.OR P0, PT, R12, R79.reuse, P0 ;  /* 0x0000004f0c00720c */ /* 0x080fe40000706670 */
[----:B------:R-:W-:-:S07]  /*8200*/  ISETP.GE.AND P2, PT, R24, R79, PT ;  /* 0x0000004f1800720c */ /* 0x000fce0003f46270 */
[----:B0-----:R0:W-:Y:S04]  /*8210*/  @!P1 ST.E desc[UR36][R8.64], R0 ;  /* 0x0000000008009985 */ /* 0x0011e8000c101924 */
[----:B------:R0:W-:Y:S01]  /*8220*/  @!P0 ST.E desc[UR36][R10.64], R3 ;  /* 0x000000030a008985 */ /* 0x0001e2000c101924 */
[----:B------:R-:W-:Y:S01]  /*8230*/  ISETP.GE.AND P0, PT, R12, R79, PT ;  /* 0x0000004f0c00720c */ /* 0x000fe20003f06270 */
[----:B------:R-:W-:-:S12]  /*8240*/  @P3 BRA `(.L_x_10218) ;  /* 0x0000000800103947 */ /* 0x000fd80003800000 */
[----:B------:R-:W1:Y:S01]  /*8250*/  S2R R13, SR_TID.X ;  /* 0x00000000000d7919 */ /* 0x000e620000002100 */
[----:B------:R-:W2:Y:S01]  /*8260*/  @P4 LDC R41, c[0x0][0xbec] ;  /* 0x0002fb00ff294b82 */ /* 0x000ea20000000800 */
[----:B------:R-:W-:Y:S01]  /*8270*/  ULDC.64 UR4, c[0x0][0xaa0] ;  /* 0x0002a80000047ab9 */ /* 0x000fe20000000a00 */
[----:B------:R-:W-:-:S06]  /*8280*/  ULDC.64 UR6, c[0x0][0xa80] ;  /* 0x0002a00000067ab9 */ /* 0x000fcc0000000a00 */
[----:B------:R-:W3:Y:S01]  /*8290*/  @P4 LDC R43, c[0x0][0xbf0] ;  /* 0x0002fc00ff2b4b82 */ /* 0x000ee20000000800 */
[----:B-1----:R-:W-:-:S05]  /*82a0*/  VIADD R81, R13, 0xffffff80 ;  /* 0xffffff800d517836 */ /* 0x002fca0000000000 */
[----:B------:R-:W-:-:S04]  /*82b0*/  SHF.R.S32.HI R80, RZ, 0x1f, R81 ;  /* 0x0000001fff507819 */ /* 0x000fc80000011451 */
[----:B------:R-:W-:-:S04]  /*82c0*/  LEA.HI R80, R80, R81, RZ, 0x2 ;  /* 0x0000005150507211 */ /* 0x000fc800078f10ff */
[----:B------:R-:W-:-:S05]  /*82d0*/  SHF.R.S32.HI R80, RZ, 0x2, R80 ;  /* 0x00000002ff507819 */ /* 0x000fca0000011450 */
[----:B0-----:R-:W-:-:S04]  /*82e0*/  IMAD R3, R80, 0x20, R138 ;  /* 0x0000002050037824 */ /* 0x001fc800078e028a */
[----:B------:R-:W-:Y:S01]  /*82f0*/  IMAD.WIDE R76, R3, 0x2, R76 ;  /* 0x00000002034c7825 */ /* 0x000fe200078e024c */
[----:B------:R-:W-:Y:S02]  /*8300*/  SHF.R.S32.HI R40, RZ, 0x1f, R81 ;  /* 0x0000001fff287819 */ /* 0x000fe40000011451 */
[----:B------:R-:W-:Y:S02]  /*8310*/  IADD3 R3, P5, R76, 0x7800, RZ ;  /* 0x000078004c037810 */ /* 0x000fe40007fbe0ff */
[----:B------:R-:W-:Y:S02]  /*8320*/  LEA.HI R40, R40, R81, RZ, 0x2 ;  /* 0x0000005128287211 */ /* 0x000fe400078f10ff */
[----:B------:R-:W-:Y:S01]  /*8330*/  LOP3.LUT R0, R3, 0x180, RZ, 0xc0, !PT ;  /* 0x0000018003007812 */ /* 0x000fe200078ec0ff */
[----:B------:R-:W-:Y:S01]  /*8340*/  IMAD.WIDE.U32 R20, R4, UR4, RZ ;  /* 0x0000000404147c25 */ /* 0x000fe2000f8e00ff */
[----:B------:R-:W-:Y:S02]  /*8350*/  LOP3.LUT R40, R40, 0xfffffffc, RZ, 0xc0, !PT ;  /* 0xfffffffc28287812 */ /* 0x000fe400078ec0ff */
[----:B------:R-:W-:Y:S01]  /*8360*/  SHF.R.U64 R0, R0, 0x3, RZ ;  /* 0x0000000300007819 */ /* 0x000fe200000012ff */
[----:B------:R-:W-:Y:S01]  /*8370*/  IMAD.X R37, RZ, RZ, R77, P5 ;  /* 0x000000ffff257224 */ /* 0x000fe200028e064d */
[----:B------:R-:W-:-:S02]  /*8380*/  IADD3 R13, P0, R76, 0x1800, RZ ;  /* 0x000018004c0d7810 */ /* 0x000fc40007f1e0ff */
[----:B------:R-:W-:Y:S01]  /*8390*/  LOP3.LUT R36, R0, R3, RZ, 0x3c, !PT ;  /* 0x0000000300247212 */ /* 0x000fe200078e3cff */
[----:B------:R-:W-:Y:S01]  /*83a0*/  IMAD R3, R78, UR4, RZ ;  /* 0x000000044e037c24 */ /* 0x000fe2000f8e02ff */
[C---:B------:R-:W-:Y:S01]  /*83b0*/  IADD3 R25, P1, R76.reuse, 0x3000, RZ ;  /* 0x000030004c197810 */ /* 0x040fe20007f3e0ff */
[----:B------:R-:W-:Y:S01]  /*83c0*/  IMAD.IADD R40, R81, 0x1, -R40 ;  /* 0x0000000151287824 */ /* 0x000fe200078e0a28 */
[----:B------:R-:W-:Y:S01]  /*83d0*/  IADD3 R29, P2, R76, 0x4800, RZ ;  /* 0x000048004c1d7810 */ /* 0x000fe20007f5e0ff */
[----:B------:R-:W-:Y:S01]  /*83e0*/  IMAD R3, R4, UR5, R3 ;  /* 0x0000000504037c24 */ /* 0x000fe2000f8e0203 */
[----:B------:R-:W-:Y:S01]  /*83f0*/  ULDC.64 UR4, c[0x0][0xae8] ;  /* 0x0002ba0000047ab9 */ /* 0x000fe20000000a00 */
[----:B------:R-:W-:Y:S01]  /*8400*/  IMAD R0, R40, 0x60, R80 ;  /* 0x0000006028007824 */ /* 0x000fe200078e0250 */
[----:B------:R-:W-:Y:S01]  /*8410*/  IADD3 R33, P3, R76, 0x6000, RZ ;  /* 0x000060004c217810 */ /* 0x000fe20007f7e0ff */
[----:B------:R-:W-:Y:S01]  /*8420*/  IMAD.IADD R21, R21, 0x1, R3 ;  /* 0x0000000115157824 */ /* 0x000fe200078e0203 */
[----:B------:R-:W-:Y:S01]  /*8430*/  LOP3.LUT R12, R13, 0x180, RZ, 0xc0, !PT ;  /* 0x000001800d0c7812 */ /* 0x000fe200078ec0ff */
[----:B------:R-:W-:Y:S01]  /*8440*/  IMAD R40, R141, 0xc0, R0 ;  /* 0x000000c08d287824 */ /* 0x000fe200078e0200 */
[----:B------:R-:W-:Y:S01]  /*8450*/  SHF.R.S32.HI R4, RZ, 0x1f, R137 ;  /* 0x0000001fff047819 */ /* 0x000fe20000011489 */
[----:B------:R-:W-:Y:S01]  /*8460*/  IMAD.WIDE.U32 R20, R139, UR4, R20 ;  /* 0x000000048b147c25 */ /* 0x000fe2000f8e0014 */
[----:B------:R-:W-:Y:S01]  /*8470*/  LOP3.LUT R24, R25, 0x180, RZ, 0xc0, !PT ;  /* 0x0000018019187812 */ /* 0x000fe200078ec0ff */
[----:B------:R-:W5:Y:S01]  /*8480*/  LD.E.128 R36, desc[UR36][R36.64] ;  /* 0x0000002424247980 */ /* 0x000f62000c101d00 */
[----:B------:R-:W-:Y:S01]  /*8490*/  LOP3.LUT R28, R29, 0x180, RZ, 0xc0, !PT ;  /* 0x000001801d1c7812 */ /* 0x000fe200078ec0ff */
[----:B--2---:R-:W-:Y:S01]  /*84a0*/  @P4 IMAD.HI.U32 R0, R40, R41, RZ ;  /* 0x0000002928004227 */ /* 0x004fe200078e00ff */
[----:B------:R-:W-:-:S02]  /*84b0*/  LOP3.LUT R32, R33, 0x180, RZ, 0xc0, !PT ;  /* 0x0000018021207812 */ /* 0x000fc400078ec0ff */
[----:B------:R-:W-:Y:S01]  /*84c0*/  LOP3.LUT R9, R76, 0x180, RZ, 0xc0, !PT ;  /* 0x000001804c097812 */ /* 0x000fe200078ec0ff */
[----:B------:R-:W-:Y:S01]  /*84d0*/  IMAD R21, R139, UR5, R21 ;  /* 0x000000058b157c24 */ /* 0x000fe2000f8e0215 */
[----:B------:R-:W-:Y:S01]  /*84e0*/  ULDC.64 UR4, c[0x0][0xaf0] ;  /* 0x0002bc0000047ab9 */ /* 0x000fe20000000a00 */
[----:B------:R-:W-:Y:S01]  /*84f0*/  IMAD.MOV.U32 R3, RZ, RZ, R40 ;  /* 0x000000ffff037224 */ /* 0x000fe200078e0028 */
[----:B---3--:R-:W-:Y:S01]  /*8500*/  @P4 SHF.R.U32.HI R3, RZ, R43, R0 ;  /* 0x0000002bff034219 */ /* 0x008fe20000011600 */
[----:B------:R-:W-:Y:S01]  /*8510*/  IMAD R4, R4, UR4, RZ ;  /* 0x0000000404047c24 */ /* 0x000fe2000f8e02ff */
[----:B------:R-:W-:Y:S01]  /*8520*/  SHF.R.U64 R12, R12, 0x3, RZ ;  /* 0x000000030c0c7819 */ /* 0x000fe200000012ff */
[C---:B------:R-:W-:Y:S01]  /*8530*/  IMAD.WIDE.U32 R20, R137.reuse, UR4, R20 ;  /* 0x0000000489147c25 */ /* 0x040fe2000f8e0014 */
[--C-:B------:R-:W-:Y:S02]  /*8540*/  SHF.R.S32.HI R0, RZ, 0x1f, R3.reuse ;  /* 0x0000001fff007819 */ /* 0x100fe40000011403 */
[----:B------:R-:W-:Y:S01]  /*8550*/  SHF.R.U64 R24, R24, 0x3, RZ ;  /* 0x0000000318187819 */ /* 0x000fe200000012ff */
[----:B------:R-:W-:Y:S01]  /*8560*/  IMAD R41, R137, UR5, R4 ;  /* 0x0000000589297c24 */ /* 0x000fe2000f8e0204 */
[----:B------:R-:W-:Y:S01]  /*8570*/  SHF.R.U64 R28, R28, 0x3, RZ ;  /* 0x000000031c1c7819 */ /* 0x000fe200000012ff */
[----:B------:R-:W-:Y:S01]  /*8580*/  IMAD.MOV R43, RZ, RZ, -R3 ;  /* 0x000000ffff2b7224 */ /* 0x000fe200078e0a03 */
[----:B------:R-:W-:Y:S01]  /*8590*/  SHF.R.U64 R32, R32, 0x3, RZ ;  /* 0x0000000320207819 */ /* 0x000fe200000012ff */
[----:B------:R-:W-:Y:S01]  /*85a0*/  ULDC.64 UR4, c[0x0][0xae0] ;  /* 0x0002b80000047ab9 */ /* 0x000fe20000000a00 */
[----:B------:R-:W-:Y:S01]  /*85b0*/  SHF.R.U64 R9, R9, 0x3, RZ ;  /* 0x0000000309097819 */ /* 0x000fe200000012ff */
[----:B------:R-:W-:Y:S01]  /*85c0*/  IMAD.IADD R21, R21, 0x1, R41 ;  /* 0x0000000115157824 */ /* 0x000fe200078e0229 */
[----:B------:R-:W-:Y:S01]  /*85d0*/  LOP3.LUT R12, R12, R13, RZ, 0x3c, !PT ;  /* 0x0000000d0c0c7212 */ /* 0x000fe200078e3cff */
[----:B------:R-:W-:Y:S01]  /*85e0*/  IMAD R0, R0, UR4, RZ ;  /* 0x0000000400007c24 */ /* 0x000fe2000f8e02ff */
[----:B------:R-:W-:Y:S01]  /*85f0*/  LOP3.LUT R24, R24, R25, RZ, 0x3c, !PT ;  /* 0x0000001918187212 */ /* 0x000fe200078e3cff */
[----:B------:R-:W-:Y:S01]  /*8600*/  IMAD R41, R22, R43, R40 ;  /* 0x0000002b16297224 */ /* 0x000fe200078e0228 */
[----:B------:R-:W-:Y:S01]  /*8610*/  LOP3.LUT R28, R28, R29, RZ, 0x3c, !PT ;  /* 0x0000001d1c1c7212 */ /* 0x000fe200078e3cff */
[--C-:B------:R-:W-:Y:S01]  /*8620*/  IMAD.X R13, RZ, RZ, R77.reuse, P0 ;  /* 0x000000ffff0d7224 */ /* 0x100fe200000e064d */
[----:B------:R-:W-:Y:S01]  /*8630*/  LOP3.LUT R32, R32, R33, RZ, 0x3c, !PT ;  /* 0x0000002120207212 */ /* 0x000fe200078e3cff */
[--C-:B------:R-:W-:Y:S01]  /*8640*/  IMAD.X R25, RZ, RZ, R77.reuse, P1 ;  /* 0x000000ffff197224 */ /* 0x100fe200008e064d */
[----:B------:R-:W-:Y:S01]  /*8650*/  IADD3.X R33, RZ, R77, RZ, P3, !PT ;  /* 0x0000004dff217210 */ /* 0x000fe20001ffe4ff */
[----:B------:R-:W-:Y:S01]  /*8660*/  IMAD.X R29, RZ, RZ, R77, P2 ;  /* 0x000000ffff1d7224 */ /* 0x000fe200010e064d */
[----:B------:R-:W-:Y:S01]  /*8670*/  LOP3.LUT R76, R9, R76, RZ, 0x3c, !PT ;  /* 0x0000004c094c7212 */ /* 0x000fe200078e3cff */
[C---:B------:R-:W-:Y:S01]  /*8680*/  IMAD R43, R3.reuse, UR5, R0 ;  /* 0x00000005032b7c24 */ /* 0x040fe2000f8e0200 */
[----:B------:R-:W-:Y:S01]  /*8690*/  SHF.R.S32.HI R0, RZ, 0x1f, R41 ;  /* 0x0000001fff007819 */ /* 0x000fe20000011429 */
[----:B------:R-:W5:Y:S01]  /*86a0*/  LD.E.128 R12, desc[UR36][R12.64] ;  /* 0x000000240c0c7980 */ /* 0x000f62000c101d00 */
[----:B------:R-:W-:Y:S01]  /*86b0*/  IMAD.WIDE.U32 R20, R3, UR4, R20 ;  /* 0x0000000403147c25 */ /* 0x000fe2000f8e0014 */
[----:B------:R-:W-:-:S02]  /*86c0*/  ULDC.64 UR4, c[0x0][0xad8] ;  /* 0x0002b60000047ab9 */ /* 0x000fc40000000a00 */
[----:B------:R0:W5:Y:S01]  /*86d0*/  LD.E.128 R8, desc[UR36][R76.64] ;  /* 0x000000244c087980 */ /* 0x000162000c101d00 */
[----:B------:R-:W-:-:S03]  /*86e0*/  IMAD R0, R0, UR4, RZ ;  /* 0x0000000400007c24 */ /* 0x000fc6000f8e02ff */
        /* <DEDUP_REMOVED lines=10> */
[----:B------:R-:W-:Y:S02]  /*8790*/  IMAD R3, R41, UR5, R0 ;  /* 0x0000000529037c24 */ /* 0x000fe4000f8e0200 */
[----:B------:R-:W-:Y:S02]  /*87a0*/  IMAD R0, R141, 0xc0, R80 ;  /* 0x000000c08d007824 */ /* 0x000fe400078e0250 */
[----:B------:R-:W-:Y:S01]  /*87b0*/  IMAD.WIDE.U32 R20, R41, UR4, R20 ;  /* 0x0000000429147c25 */ /* 0x000fe2000f8e0014 */
[----:B------:R-:W-:Y:S02]  /*87c0*/  UIADD3 UR4, UR41, 0x2d820, URZ ;  /* 0x0002d82029047890 */ /* 0x000fe4000fffe03f */
[----:B------:R-:W-:Y:S02]  /*87d0*/  ISETP.GE.AND P0, PT, R0, R79, PT ;  /* 0x0000004f0000720c */ /* 0x000fe40003f06270 */
[----:B------:R-:W-:Y:S01]  /*87e0*/  UPRMT UR4, URZ, 0x654, UR4 ;  /* 0x000006543f047896 */ /* 0x000fe20008000004 */
[----:B------:R-:W-:-:S02]  /*87f0*/  IADD3 R3, R21, R3, RZ ;  /* 0x0000000315037210 */ /* 0x000fc40007ffe0ff */
[----:B------:R-:W-:-:S04]  /*8800*/  LEA R4, P1, R20, UR6, 0x1 ;  /* 0x0000000614047c11 */ /* 0x000fc8000f8208ff */
[----:B------:R-:W-:Y:S01]  /*8810*/  LEA.HI.X R3, R20, UR7, R3, 0x1, P1 ;  /* 0x0000000714037c11 */ /* 0x000fe200088f0c03 */
[----:B-1----:R0:W1:Y:S01]  /*8820*/  SHFL.IDX PT, R40, R4, RZ, 0x1c1f ;  /* 0x001c1fff04287589 */ /* 0x00206200000e0000 */
[----:B------:R-:W-:Y:S01]  /*8830*/  BSSY B1, `(.L_x_10219) ;  /* 0x0000012000017945 */ /* 0x000fe20003800000 */
[----:B------:R-:W-:Y:S02]  /*8840*/  SYNCS.ARRIVE.TRANS64.RED.A1T0 RZ, [UR4], RZ ;  /* 0x000000ffffff79a7 */ /* 0x000fe40008100404 */
        /* <DEDUP_REMOVED lines=10> */
[----:B--2---:R-:W-:Y:S01]  /*88f0*/  @!P0 IMAD.WIDE R20, R138, 0x2, R40 ;  /* 0x000000028a148825 */ /* 0x004fe200078e0228 */
[-C--:B------:R-:W-:Y:S02]  /*8900*/  @!P1 LEA.HI.X R43, R142, R41.reuse, R47, 0x1, P3 ;  /* 0x000000298e2b9211 */ /* 0x080fe400018f0c2f */
[----:B------:R-:W-:Y:S02]  /*8910*/  @!P2 LEA.HI.X R45, R144, R41, R46, 0x1, P4 ;  /* 0x00000029902da211 */ /* 0x000fe400020f0c2e */
[----:B-----5:R3:W-:Y:S04]  /*8920*/  @!P0 ST.E.128 desc[UR36][R20.64], R8 ;  /* 0x0000000814008985 */ /* 0x0207e8000c101d24 */
[----:B------:R3:W-:Y:S04]  /*8930*/  @!P1 ST.E.128 desc[UR36][R42.64], R24 ;  /* 0x000000182a009985 */ /* 0x0007e8000c101d24 */
[----:B------:R3:W-:Y:S02]  /*8940*/  @!P2 ST.E.128 desc[UR36][R44.64], R32 ;  /* 0x000000202c00a985 */ /* 0x0007e4000c101d24 */
.L_x_10220:
[----:B------:R-:W-:Y:S05]  /*8950*/  BSYNC B1 ;  /* 0x0000000000017941 */ /* 0x000fea0003800000 */
.L_x_10219:
[----:B------:R-:W-:Y:S01]  /*8960*/  VIADD R0, R0, 0x60 ;  /* 0x0000006000007836 */ /* 0x000fe20000000000 */
[----:B---3-5:R3:W4:Y:S04]  /*8970*/  SHFL.IDX PT, R11, R3, 0x1, 0x1c1f ;  /* 0x003c1f00030b7f89 */ /* 0x02872800000e0000 */
[----:B------:R-:W-:Y:S01]  /*8980*/  ISETP.GE.AND P0, PT, R0, R79, PT ;  /* 0x0000004f0000720c */ /* 0x000fe20003f06270 */
[----:B------:R3:W0:-:S12]  /*8990*/  SHFL.IDX PT, R10, R4, 0x1, 0x1c1f ;  /* 0x003c1f00040a7f89 */ /* 0x00061800000e0000 */
[----:B---3--:R-:W-:Y:S05]  /*89a0*/  @P0 BRA `(.L_x_10221) ;  /* 0x0000001400500947 */ /* 0x008fea0003800000 */
[----:B------:R-:W-:Y:S02]  /*89b0*/  ULDC UR4, c[0x0][0xac8] ;  /* 0x0002b20000047ab9 */ /* 0x000fe40000000800 */
[----:B------:R-:W-:Y:S02]  /*89c0*/  ISETP.GE.AND P2, PT, R142, UR4, PT ;  /* 0x000000048e007c0c */ /* 0x000fe4000bf46270 */
[----:B------:R-:W-:-:S11]  /*89d0*/  ISETP.GE.AND P1, PT, R138, UR4, PT ;  /* 0x000000048a007c0c */ /* 0x000fd6000bf26270 */
[----:B0-----:R-:W-:Y:S02]  /*89e0*/  @!P2 LEA R20, P0, R142, R10, 0x1 ;  /* 0x0000000a8e14a211 */ /* 0x001fe400078008ff */
[----:B----4-:R-:W-:Y:S02]  /*89f0*/  @!P1 IMAD.WIDE R8, R138, 0x2, R10 ;  /* 0x000000028a089825 */ /* 0x010fe400078e020a */
        /* <DEDUP_REMOVED lines=9> */
.L_x_10218:
[----:B0-----:R-:W0:Y:S01]  /*8a90*/  @P4 LDC R10, c[0x0][0xbec] ;  /* 0x0002fb00ff0a4b82 */ /* 0x001e220000000800 */
[----:B------:R-:W-:Y:S01]  /*8aa0*/  ULDC.64 UR4, c[0x0][0xb08] ;  /* 0x0002c20000047ab9 */ /* 0x000fe20000000a00 */
[----:B------:R-:W-:Y:S01]  /*8ab0*/  SHF.R.S32.HI R0, RZ, 0x1f, R137 ;  /* 0x0000001fff007819 */ /* 0x000fe20000011489 */
[----:B------:R-:W-:Y:S01]  /*8ac0*/  IMAD R3, R78, UR4, RZ ;  /* 0x000000044e037c24 */ /* 0x000fe2000f8e02ff */
[----:B------:R-:W-:Y:S01]  /*8ad0*/  ULDC.64 UR6, c[0x0][0xb30] ;  /* 0x0002cc0000067ab9 */ /* 0x000fe20000000a00 */
[C---:B------:R-:W-:Y:S01]  /*8ae0*/  IMAD.WIDE.U32 R8, R4.reuse, UR4, RZ ;  /* 0x0000000404087c25 */ /* 0x040fe2000f8e00ff */
[----:B------:R-:W-:Y:S01]  /*8af0*/  BSSY B1, `(.L_x_10222) ;  /* 0x0000063000017945 */ /* 0x000fe20003800000 */
[----:B------:R-:W-:Y:S01]  /*8b00*/  SHF.R.S32.HI R28, RZ, 0x1f, R145 ;  /* 0x0000001fff1c7819 */ /* 0x000fe20000011491 */
[----:B------:R-:W1:Y:S01]  /*8b10*/  @P4 LDC R13, c[0x0][0xbf0] ;  /* 0x0002fc00ff0d4b82 */ /* 0x000e620000000800 */
[----:B------:R-:W-:Y:S01]  /*8b20*/  IMAD R3, R4, UR5, R3 ;  /* 0x0000000504037c24 */ /* 0x000fe2000f8e0203 */
[----:B------:R-:W-:Y:S01]  /*8b30*/  ULDC.64 UR4, c[0x0][0xb38] ;  /* 0x0002ce0000047ab9 */ /* 0x000fe20000000a00 */
[----:B------:R-:W-:-:S02]  /*8b40*/  SHF.R.S32.HI R29, RZ, 0x1f, R146 ;  /* 0x0000001fff1d7819 */ /* 0x000fc40000011492 */
[----:B------:R-:W-:Y:S01]  /*8b50*/  IMAD.IADD R9, R9, 0x1, R3 ;  /* 0x0000000109097824 */ /* 0x000fe200078e0203 */
[----:B------:R-:W-:Y:S01]  /*8b60*/  SHF.R.S32.HI R30, RZ, 0x1f, R147 ;  /* 0x0000001fff1e7819 */ /* 0x000fe20000011493 */
[----:B------:R-:W-:Y:S01]  /*8b70*/  IMAD.MOV.U32 R3, RZ, RZ, R27 ;  /* 0x000000ffff037224 */ /* 0x000fe200078e001b */
[----:B------:R-:W-:Y:S01]  /*8b80*/  SHF.R.S32.HI R31, RZ, 0x1f, R148 ;  /* 0x0000001fff1f7819 */ /* 0x000fe20000011494 */
[C---:B------:R-:W-:Y:S01]  /*8b90*/  IMAD.WIDE.U32 R8, R139.reuse, UR4, R8 ;  /* 0x000000048b087c25 */ /* 0x040fe2000f8e0008 */
[----:B------:R-:W-:Y:S02]  /*8ba0*/  SHF.R.S32.HI R76, RZ, 0x1f, R149 ;  /* 0x0000001fff4c7819 */ /* 0x000fe40000011495 */
[----:B------:R-:W-:Y:S01]  /*8bb0*/  SHF.R.S32.HI R77, RZ, 0x1f, R150 ;  /* 0x0000001fff4d7819 */ /* 0x000fe20000011496 */
[----:B------:R-:W-:Y:S01]  /*8bc0*/  IMAD R9, R139, UR5, R9 ;  /* 0x000000058b097c24 */ /* 0x000fe2000f8e0209 */
[----:B------:R-:W-:Y:S01]  /*8bd0*/  ULDC.64 UR4, c[0x0][0xb40] ;  /* 0x0002d00000047ab9 */ /* 0x000fe20000000a00 */
[----:B------:R-:W-:Y:S01]  /*8be0*/  SHF.R.S32.HI R79, RZ, 0x1f, R151 ;  /* 0x0000001fff4f7819 */ /* 0x000fe20000011497 */
[----:B------:R-:W-:Y:S01]  /*8bf0*/  IMAD R0, R0, UR4, RZ ;  /* 0x0000000400007c24 */ /* 0x000fe2000f8e02ff */
[----:B------:R-:W-:Y:S01]  /*8c00*/  SHF.R.S32.HI R80, RZ, 0x1f, R152 ;  /* 0x0000001fff507819 */ /* 0x000fe20000011498 */
[----:B0-----:R-:W-:Y:S01]  /*8c10*/  @P4 IMAD.HI.U32 R10, R27, R10, RZ ;  /* 0x0000000a1b0a4227 */ /* 0x001fe200078e00ff */
[----:B------:R-:W-:-:S02]  /*8c20*/  SHF.R.S32.HI R81, RZ, 0x1f, R153 ;  /* 0x0000001fff517819 */ /* 0x000fc40000011499 */
[----:B------:R-:W-:Y:S01]  /*8c30*/  SHF.R.S32.HI R82, RZ, 0x1f, R154 ;  /* 0x0000001fff527819 */ /* 0x000fe2000001149a */
[C---:B------:R-:W-:Y:S01]  /*8c40*/  IMAD R11, R137.reuse, UR5, R0 ;  /* 0x00000005890b7c24 */ /* 0x040fe2000f8e0200 */
[----:B------:R-:W-:Y:S01]  /*8c50*/  SHF.R.S32.HI R83, RZ, 0x1f, R155 ;  /* 0x0000001fff537819 */ /* 0x000fe2000001149b */
[----:B------:R-:W-:Y:S01]  /*8c60*/  IMAD.WIDE.U32 R8, R137, UR4, R8 ;  /* 0x0000000489087c25 */ /* 0x000fe2000f8e0008 */
[----:B-1----:R-:W-:Y:S01]  /*8c70*/  @P4 SHF.R.U32.HI R3, RZ, R13, R10 ;  /* 0x0000000dff034219 */ /* 0x002fe2000001160a */
[----:B------:R-:W-:Y:S02]  /*8c80*/  ULDC.64 UR4, c[0x0][0xb48] ;  /* 0x0002d20000047ab9 */ /* 0x000fe40000000a00 */
[----:B------:R-:W-:Y:S01]  /*8c90*/  IMAD.IADD R9, R9, 0x1, R11 ;  /* 0x0000000109097824 */ /* 0x000fe200078e020b */
[--C-:B------:R-:W-:Y:S01]  /*8ca0*/  SHF.R.S32.HI R0, RZ, 0x1f, R3.reuse ;  /* 0x0000001fff007819 */ /* 0x100fe20000011403 */
[----:B------:R-:W-:Y:S02]  /*8cb0*/  IMAD.MOV R11, RZ, RZ, -R3 ;  /* 0x000000ffff0b7224 */ /* 0x000fe400078e0a03 */
[----:B------:R-:W-:Y:S01]  /*8cc0*/  IMAD.WIDE.U32 R8, R156, UR4, R8 ;  /* 0x000000049c087c25 */ /* 0x000fe2000f8e0008 */
[----:B------:R-:W-:-:S03]  /*8cd0*/  UIADD3 UR4, UR41, 0x2d820, URZ ;  /* 0x0002d82029047890 */ /* 0x000fc6000fffe03f */
[----:B------:R-:W-:Y:S01]  /*8ce0*/  IMAD R11, R22, R11, R27 ;  /* 0x0000000b160b7224 */ /* 0x000fe200078e021b */
[----:B------:R-:W-:Y:S01]  /*8cf0*/  UPRMT UR4, URZ, 0x654, UR4 ;  /* 0x000006543f047896 */ /* 0x000fe20008000004 */
[----:B------:R-:W-:Y:S02]  /*8d00*/  IMAD R0, R0, UR6, RZ ;  /* 0x0000000600007c24 */ /* 0x000fe4000f8e02ff */
[----:B------:R-:W-:Y:S02]  /*8d10*/  IMAD R9, R156, UR5, R9 ;  /* 0x000000059c097c24 */ /* 0x000fe4000f8e0209 */
[C---:B------:R-:W-:Y:S01]  /*8d20*/  IMAD R13, R3.reuse, UR7, R0 ;  /* 0x00000007030d7c24 */ /* 0x040fe2000f8e0200 */
[----:B------:R-:W-:Y:S01]  /*8d30*/  SHF.R.S32.HI R0, RZ, 0x1f, R11 ;  /* 0x0000001fff007819 */ /* 0x000fe2000001140b */
[----:B------:R-:W-:Y:S01]  /*8d40*/  IMAD.WIDE.U32 R8, R3, UR6, R8 ;  /* 0x0000000603087c25 */ /* 0x000fe2000f8e0008 */
[----:B------:R-:W-:Y:S01]  /*8d50*/  ULDC.64 UR6, c[0x0][0xb28] ;  /* 0x0002ca0000067ab9 */ /* 0x000fe20000000a00 */
[----:B------:R-:W-:Y:S02]  /*8d60*/  SYNCS.ARRIVE.TRANS64.RED.A1T0 RZ, [UR4], RZ ;  /* 0x000000ffffff79a7 */ /* 0x000fe40008100404 */
[----:B------:R-:W-:-:S02]  /*8d70*/  IMAD R0, R0, UR6, RZ ;  /* 0x0000000600007c24 */ /* 0x000fc4000f8e02ff */
        /* <DEDUP_REMOVED lines=10> */
[----:B------:R-:W-:Y:S02]  /*8e20*/  ULDC UR4, c[0x0][0xac8] ;  /* 0x0002b20000047ab9 */ /* 0x000fe40000000800 */
[----:B------:R-:W-:Y:S02]  /*8e30*/  ISETP.GE.AND P3, PT, R155, UR4, PT ;  /* 0x000000049b007c0c */ /* 0x000fe4000bf66270 */
[----:B------:R-:W-:Y:S02]  /*8e40*/  ISETP.GE.AND P1, PT, R157, UR4, PT ;  /* 0x000000049d007c0c */ /* 0x000fe4000bf26270 */
[----:B------:R-:W-:Y:S02]  /*8e50*/  ISETP.GE.AND P4, PT, R154, UR4, PT ;  /* 0x000000049a007c0c */ /* 0x000fe4000bf86270 */
[----:B------:R-:W-:-:S07]  /*8e60*/  ISETP.GE.AND P2, PT, R153, UR4, PT ;  /* 0x0000000499007c0c */ /* 0x000fce000bf46270 */
[-C--:B-1----:R-:W-:Y:S02]  /*8e70*/  @!P3 LEA R12, P5, R155, R8.reuse, 0x2 ;  /* 0x000000089b0cb211 */ /* 0x082fe400078a10ff */
[----:B--2---:R-:W-:Y:S02]  /*8e80*/  @!P1 IMAD.WIDE R10, R157, 0x4, R8 ;  /* 0x000000049d0a9825 */ /* 0x004fe400078e0208 */
[----:B------:R-:W-:Y:S02]  /*8e90*/  @!P3 LEA.HI.X R13, R155, R9, R83, 0x2, P5 ;  /* 0x000000099b0db211 */ /* 0x000fe400028f1453 */
[----:B------:R-:W-:Y:S01]  /*8ea0*/  ISETP.GE.AND P5, PT, R152, UR4, PT ;  /* 0x0000000498007c0c */ /* 0x000fe2000bfa6270 */
[----:B------:R1:W-:Y:S01]  /*8eb0*/  @!P1 ST.E.64 desc[UR36][R10.64], R20 ;  /* 0x000000140a009985 */ /* 0x0003e2000c101b24 */
[-C--:B------:R-:W-:Y:S02]  /*8ec0*/  @!P4 LEA R14, P1, R154, R8.reuse, 0x2 ;  /* 0x000000089a0ec211 */ /* 0x080fe400078210ff */
[----:B------:R-:W-:Y:S01]  /*8ed0*/  @!P2 LEA R24, P6, R153, R8, 0x2 ;  /* 0x000000089918a211 */ /* 0x000fe200078c10ff */
[----:B------:R2:W-:Y:S01]  /*8ee0*/  @!P3 ST.E.64 desc[UR36][R12.64], R32 ;  /* 0x000000200c00b985 */ /* 0x0005e2000c101b24 */
[----:B------:R-:W-:-:S02]  /*8ef0*/  ISETP.GE.AND P3, PT, R151, UR4, PT ;  /* 0x0000000497007c0c */ /* 0x000fc4000bf66270 */
        /* <DEDUP_REMOVED lines=8> */
[CC--:B-1----:R-:W-:Y:S02]  /*8f80*/  @!P3 LEA R10, P6, R151.reuse, R8.reuse, 0x2 ;  /* 0x00000008970ab211 */ /* 0x0c2fe400078c10ff */
[----:B--2---:R-:W-:Y:S01]  /*8f90*/  @!P1 LEA R12, P4, R150, R8, 0x2 ;  /* 0x00000008960c9211 */ /* 0x004fe200078810ff */
[----:B------:R-:W-:Y:S01]  /*8fa0*/  @!P5 ST.E.64 desc[UR36][R26.64], R38 ;  /* 0x000000261a00d985 */ /* 0x000fe2000c101b24 */
        /* <DEDUP_REMOVED lines=10> */
[----:B------:R-:W-:-:S03]  /*9050*/  @!P5 LEA R20, P6, R148, R8, 0x2 ;  /* 0x000000089414d211 */ /* 0x000fc600078c10ff */
[----:B------:R3:W-:Y:S01]  /*9060*/  @!P2 ST.E.64 desc[UR36][R14.64], R44 ;  /* 0x0000002c0e00a985 */ /* 0x0007e2000c101b24 */
[CC--:B----4-:R-:W-:Y:S02]  /*9070*/  @!P4 LEA R24, P2, R147.reuse, R8.reuse, 0x2 ;  /* 0x000000089318c211 */ /* 0x0d0fe400078410ff */
        /* <DEDUP_REMOVED lines=10> */
.L_x_10223:
[----:B------:R-:W-:Y:S05]  /*9120*/  BSYNC B1 ;  /* 0x0000000000017941 */ /* 0x000fea0003800000 */
.L_x_10222:
[----:B---3--:R3:W4:Y:S04]  /*9130*/  SHFL.IDX PT, R11, R3, 0x1, 0x1c1f ;  /* 0x003c1f00030b7f89 */ /* 0x00872800000e0000 */
[----:B------:R3:W0:Y:S01]  /*9140*/  SHFL.IDX PT, R10, R0, 0x1, 0x1c1f ;  /* 0x003c1f00000a7f89 */ /* 0x00062200000e0000 */
[----:B------:R-:W-:Y:S05]  /*9150*/  @P0 BRA `(.L_x_10221) ;  /* 0x0000000c00640947 */ /* 0x000fea0003800000 */
[----:B------:R-:W-:Y:S02]  /*9160*/  ULDC UR4, c[0x0][0xac8] ;  /* 0x0002b20000047ab9 */ /* 0x000fe40000000800 */
[----:B------:R-:W-:Y:S02]  /*9170*/  ISETP.GE.AND P5, PT, R155, UR4, PT ;  /* 0x000000049b007c0c */ /* 0x000fe4000bfa6270 */
[----:B------:R-:W-:Y:S02]  /*9180*/  ISETP.GE.AND P1, PT, R157, UR4, PT ;  /* 0x000000049d007c0c */ /* 0x000fe4000bf26270 */
[----:B------:R-:W-:Y:S02]  /*9190*/  ISETP.GE.AND P3, PT, R154, UR4, PT ;  /* 0x000000049a007c0c */ /* 0x000fe4000bf66270 */
[----:B------:R-:W-:Y:S02]  /*91a0*/  ISETP.GE.AND P2, PT, R153, UR4, PT ;  /* 0x0000000499007c0c */ /* 0x000fe4000bf46270 */
[----:B------:R-:W-:-:S05]  /*91b0*/  ISETP.GE.AND P4, PT, R152, UR4, PT ;  /* 0x0000000498007c0c */ /* 0x000fca000bf86270 */
[-C--:B0-----:R-:W-:Y:S02]  /*91c0*/  @!P5 LEA R12, P0, R155, R10.reuse, 0x2 ;  /* 0x0000000a9b0cd211 */ /* 0x081fe400078010ff */
[----:B-12-4-:R-:W-:Y:S02]  /*91d0*/  @!P1 IMAD.WIDE R8, R157, 0x4, R10 ;  /* 0x000000049d089825 */ /* 0x016fe400078e020a */
[----:B------:R-:W-:Y:S02]  /*91e0*/  @!P5 LEA.HI.X R13, R155, R11, R83, 0x2, P0 ;  /* 0x0000000b9b0dd211 */ /* 0x000fe400000f1453 */
[-C--:B------:R-:W-:Y:S01]  /*91f0*/  @!P3 LEA R14, P0, R154, R10.reuse, 0x2 ;  /* 0x0000000a9a0eb211 */ /* 0x080fe200078010ff */
[----:B------:R0:W-:Y:S01]  /*9200*/  @!P1 ST.E.64 desc[UR36][R8.64], R54 ;  /* 0x0000003608009985 */ /* 0x0001e2000c101b24 */
[----:B------:R-:W-:Y:S02]  /*9210*/  ISETP.GE.AND P1, PT, R151, UR4, PT ;  /* 0x0000000497007c0c */ /* 0x000fe4000bf26270 */
[-C--:B------:R-:W-:Y:S01]  /*9220*/  @!P4 LEA R24, P6, R152, R10.reuse, 0x2 ;  /* 0x0000000a9818c211 */ /* 0x080fe200078c10ff */
[----:B------:R1:W-:Y:S01]  /*9230*/  @!P5 ST.E.64 desc[UR36][R12.64], R56 ;  /* 0x000000380c00d985 */ /* 0x0003e2000c101b24 */
[----:B------:R-:W-:-:S02]  /*9240*/  @!P2 LEA R20, P5, R153, R10, 0x2 ;  /* 0x0000000a9914a211 */ /* 0x000fc400078a10ff */
[-C--:B------:R-:W-:Y:S02]  /*9250*/  @!P3 LEA.HI.X R15, R154, R11.reuse, R82, 0x2, P0 ;  /* 0x0000000b9a0fb211 */ /* 0x080fe400000f1452 */
[-C--:B------:R-:W-:Y:S02]  /*9260*/  @!P2 LEA.HI.X R21, R153, R11.reuse, R81, 0x2, P5 ;  /* 0x0000000b9915a211 */ /* 0x080fe400028f1451 */
[----:B------:R-:W-:Y:S01]  /*9270*/  ISETP.GE.AND P0, PT, R150, UR4, PT ;  /* 0x0000000496007c0c */ /* 0x000fe2000bf06270 */
[----:B------:R-:W-:Y:S01]  /*9280*/  @!P3 ST.E.64 desc[UR36][R14.64], R58 ;  /* 0x0000003a0e00b985 */ /* 0x000fe2000c101b24 */
[----:B------:R-:W-:Y:S02]  /*9290*/  @!P4 LEA.HI.X R25, R152, R11, R80, 0x2, P6 ;  /* 0x0000000b9819c211 */ /* 0x000fe400030f1450 */
[----:B0-----:R-:W-:Y:S01]  /*92a0*/  @!P1 LEA R8, P5, R151, R10, 0x2 ;  /* 0x0000000a97089211 */ /* 0x001fe200078a10ff */
[----:B------:R0:W-:Y:S01]  /*92b0*/  @!P2 ST.E.64 desc[UR36][R20.64], R60 ;  /* 0x0000003c1400a985 */ /* 0x0001e2000c101b24 */
[----:B------:R-:W-:-:S02]  /*92c0*/  ISETP.GE.AND P3, PT, R148, UR4, PT ;  /* 0x0000000494007c0c */ /* 0x000fc4000bf66270 */
[----:B------:R-:W-:Y:S01]  /*92d0*/  ISETP.GE.AND P2, PT, R147, UR4, PT ;  /* 0x0000000493007c0c */ /* 0x000fe2000bf46270 */
[----:B------:R2:W-:Y:S01]  /*92e0*/  @!P4 ST.E.64 desc[UR36][R24.64], R62 ;  /* 0x0000003e1800c985 */ /* 0x0005e2000c101b24 */
[----:B------:R-:W-:Y:S02]  /*92f0*/  ISETP.GE.AND P4, PT, R149, UR4, PT ;  /* 0x0000000495007c0c */ /* 0x000fe4000bf86270 */
[-C--:B------:R-:W-:Y:S02]  /*9300*/  @!P1 LEA.HI.X R9, R151, R11.reuse, R79, 0x2, P5 ;  /* 0x0000000b97099211 */ /* 0x080fe400028f144f */
[----:B------:R-:W-:Y:S02]  /*9310*/  ISETP.GE.AND P5, PT, R146, UR4, PT ;  /* 0x0000000492007c0c */ /* 0x000fe4000bfa6270 */
[C---:B-1----:R-:W-:Y:S01]  /*9320*/  @!P0 LEA R12, P6, R150.reuse, R10, 0x2 ;  /* 0x0000000a960c8211 */ /* 0x042fe200078c10ff */
[----:B------:R1:W-:Y:S03]  /*9330*/  @!P1 ST.E.64 desc[UR36][R8.64], R64 ;  /* 0x0000004008009985 */ /* 0x0003e6000c101b24 */
[----:B------:R-:W-:-:S02]  /*9340*/  @!P0 LEA.HI.X R13, R150, R11, R77, 0x2, P6 ;  /* 0x0000000b960d8211 */ /* 0x000fc400030f144d */
[-C--:B0-----:R-:W-:Y:S02]  /*9350*/  @!P3 LEA R20, P6, R148, R10.reuse, 0x2 ;  /* 0x0000000a9414b211 */ /* 0x081fe400078c10ff */
        /* <DEDUP_REMOVED lines=14> */
[----:B-1----:R-:W-:-:S04]  /*9440*/  LEA R8, P0, R145, R10, 0x2 ;  /* 0x0000000a91087211 */ /* 0x002fc800078010ff */
[----:B------:R-:W-:-:S05]  /*9450*/  LEA.HI.X R9, R145, R11, R28, 0x2, P0 ;  /* 0x0000000b91097211 */ /* 0x000fca00000f141c */
[----:B------:R0:W-:Y:S01]  /*9460*/  ST.E.64 desc[UR36][R8.64], R134 ;  /* 0x0000008608007985 */ /* 0x0001e2000c101b24 */
[----:B------:R-:W-:Y:S05]  /*9470*/  BRA `(.L_x_10221) ;  /* 0x00000008009c7947 */ /* 0x000fea0003800000 */
.L_x_10216:
[----:B---3--:R-:W1:Y:S01]  /*9480*/  LDC.64 R10, c[0x0][0xc00] ;  /* 0x00030000ff0a7b82 */ /* 0x008e620000000a00 */
[----:B------:R-:W-:Y:S01]  /*9490*/  ULDC.64 UR4, c[0x0][0xc08] ;  /* 0x0003020000047ab9 */ /* 0x000fe20000000a00 */
[----:B------:R-:W-:Y:S02]  /*94a0*/  MOV R3, RZ ;  /* 0x000000ff00037202 */ /* 0x000fe40000000f00 */
[----:B------:R-:W-:-:S04]  /*94b0*/  ISETP.NE.U32.AND P1, PT, RZ, UR4, PT ;  /* 0x00000004ff007c0c */ /* 0x000fc8000bf25070 */
[----:B------:R-:W2:Y:S01]  /*94c0*/  LDC.64 R8, c[0x0][0xc00] ;  /* 0x00030000ff087b82 */ /* 0x000ea20000000a00 */
[----:B------:R-:W-:Y:S02]  /*94d0*/  ISETP.NE.AND.EX P1, PT, RZ, UR5, PT, P1 ;  /* 0x00000005ff007c0c */ /* 0x000fe4000bf25310 */
[----:B-1----:R-:W-:-:S04]  /*94e0*/  ISETP.NE.U32.AND P0, PT, R10, RZ, PT ;  /* 0x000000ff0a00720c */ /* 0x002fc80003f05070 */
[----:B------:R-:W-:Y:S01]  /*94f0*/  ISETP.NE.AND.EX P0, PT, R11, RZ, PT, P0 ;  /* 0x000000ff0b00720c */ /* 0x000fe20003f05300 */
[----:B--2---:R-:W-:-:S06]  /*9500*/  IMAD.WIDE R10, R137, 0x4, R8 ;  /* 0x00000004890a7825 */ /* 0x004fcc00078e0208 */
[C---:B------:R-:W-:Y:S01]  /*9510*/  @P1 LEA R8, P2, R137.reuse, UR4, 0x2 ;  /* 0x0000000489081c11 */ /* 0x040fe2000f8410ff */
[----:B------:R-:W-:Y:S02]  /*9520*/  ULDC UR4, c[0x0][0xa88] ;  /* 0x0002a20000047ab9 */ /* 0x000fe40000000800 */
[----:B------:R-:W-:Y:S01]  /*9530*/  IMAD.U32 R0, RZ, RZ, UR4 ;  /* 0x00000004ff007e24 */ /* 0x000fe2000f8e00ff */
[----:B------:R-:W-:Y:S02]  /*9540*/  @P1 LEA.HI.X R9, R137, UR5, R143, 0x2, P2 ;  /* 0x0000000589091c11 */ /* 0x000fe400090f148f */
[----:B------:R1:W5:Y:S04]  /*9550*/  @P0 LDG.E R3, desc[UR36][R10.64] ;  /* 0x000000240a030981 */ /* 0x000368000c1e1900 */
[----:B------:R1:W5:Y:S01]  /*9560*/  @P1 LDG.E R0, desc[UR36][R8.64] ;  /* 0x0000002408001981 */ /* 0x000362000c1e1900 */
[----:B------:R-:W-:Y:S01]  /*9570*/  ISETP.NE.AND P2, PT, R140, RZ, PT ;  /* 0x000000ff8c00720c */ /* 0x000fe20003f45270 */
[----:B0-----:R-:W0:-:S12]  /*9580*/  S2R R4, SR_TID.X ;  /* 0x0000000000047919 */ /* 0x001e180000002100 */
[----:B------:R-:W2:Y:S01]  /*9590*/  @!P2 LDC R140, c[0x0][0xad4] ;  /* 0x0002b500ff8cab82 */ /* 0x000ea20000000800 */
[----:B0-----:R-:W-:Y:S01]  /*95a0*/  VIADD R30, R4, 0xffffff80 ;  /* 0xffffff80041e7836 */ /* 0x001fe20000000000 */
[----:B--2---:R-:W-:-:S04]  /*95b0*/  ISETP.GT.AND P2, PT, R140, 0x1, PT ;  /* 0x000000018c00780c */ /* 0x004fc80003f44270 */
[----:B------:R-:W-:Y:S01]  /*95c0*/  ISETP.GT.AND P3, PT, R30, 0xbf, PT ;  /* 0x000000bf1e00780c */ /* 0x000fe20003f64270 */
[----:B-1----:R-:W-:-:S12]  /*95d0*/  @P1 BRA `(.L_x_10224) ;  /* 0x0000000000101947 */ /* 0x002fd80003800000 */
[----:B------:R-:W-:Y:S05]  /*95e0*/  @!P0 BRA `(.L_x_10224) ;  /* 0x00000000000c8947 */ /* 0x000fea0003800000 */
[----:B------:R-:W2:Y:S04]  /*95f0*/  LDG.E R9, desc[UR36][R10.64] ;  /* 0x000000240a097981 */ /* 0x000ea8000c1e1900 */
[----:B-----5:R-:W2:Y:S02]  /*9600*/  LDG.E R0, desc[UR36][R10.64+0x4] ;  /* 0x000004240a007981 */ /* 0x020ea4000c1e1900 */
[----:B--2---:R-:W-:-:S07]  /*9610*/  IMAD.IADD R0, R0, 0x1, -R9 ;  /* 0x0000000100007824 */ /* 0x004fce00078e0a09 */
.L_x_10224:
[----:B------:R-:W-:Y:S01]  /*9620*/  BSSY B1, `(.L_x_10225) ;  /* 0x0000036000017945 */ /* 0x000fe20003800000 */
[----:B------:R-:W-:Y:S02]  /*9630*/  SEL R137, R137, RZ, !P0 ;  /* 0x000000ff89897207 */ /* 0x000fe40004000000 */
[----:B------:R-:W-:Y:S02]  /*9640*/  SEL R143, R143, RZ, !P0 ;  /* 0x000000ff8f8f7207 */ /* 0x000fe40004000000 */
[----:B-----5:R-:W-:Y:S01]  /*9650*/  SHF.R.S32.HI R26, RZ, 0x1f, R3 ;  /* 0x0000001fff1a7819 */ /* 0x020fe20000011403 */
[----:B------:R-:W-:Y:S06]  /*9660*/  @P3 BRA `(.L_x_10226) ;  /* 0x0000000000c43947 */ /* 0x000fec0003800000 */
[----:B------:R-:W0:Y:S01]  /*9670*/  LDC R33, c[0x0][0xbe8] ;  /* 0x0002fa00ff217b82 */ /* 0x000e220000000800 */
[----:B------:R-:W-:-:S04]  /*9680*/  IMAD R4, R141, 0xc0, R4 ;  /* 0x000000c08d047824 */ /* 0x000fc800078e0204 */
[----:B------:R-:W-:Y:S02]  /*9690*/  VIADD R28, R4, 0xffffff80 ;  /* 0xffffff80041c7836 */ /* 0x000fe40000000000 */
[----:B0-----:R-:W-:-:S05]  /*96a0*/  IMAD R8, R0, R33, RZ ;  /* 0x0000002100087224 */ /* 0x001fca00078e02ff */
[----:B------:R-:W-:-:S13]  /*96b0*/  ISETP.GE.AND P0, PT, R28, R8, PT ;  /* 0x000000081c00720c */ /* 0x000fda0003f06270 */
[----:B------:R-:W-:Y:S05]  /*96c0*/  @P0 BRA `(.L_x_10226) ;  /* 0x0000000000ac0947 */ /* 0x000fea0003800000 */
[----:B------:R-:W-:Y:S01]  /*96d0*/  ISETP.NE.AND P1, PT, R33, 0x1, PT ;  /* 0x000000012100780c */ /* 0x000fe20003f25270 */
[----:B------:R-:W-:Y:S01]  /*96e0*/  IMAD.MOV.U32 R22, RZ, RZ, 0x9b8 ;  /* 0x000009b8ff167424 */ /* 0x000fe200078e00ff */
[----:B------:R-:W-:Y:S01]  /*96f0*/  ISETP.GT.AND P0, PT, R140, 0x1, PT ;  /* 0x000000018c00780c */ /* 0x000fe20003f04270 */
[----:B------:R-:W0:Y:S01]  /*9700*/  LDC.64 R8, c[0x0][0xba8] ;  /* 0x0002ea00ff087b82 */ /* 0x000e220000000a00 */
[----:B------:R-:W-:Y:S02]  /*9710*/  IMAD.MOV.U32 R27, RZ, RZ, R28 ;  /* 0x000000ffff1b7224 */ /* 0x000fe400078e001c */
[----:B------:R-:W-:-:S05]  /*9720*/  SEL R22, R22, 0x978, P0 ;  /* 0x0000097816167807 */ /* 0x000fca0000000000 */
[----:B------:R-:W1:Y:S08]  /*9730*/  LDC.64 R20, c[0x0][R22+0x220] ;  /* 0x0000880016147b82 */ /* 0x000e700000000a00 */
[----:B------:R-:W2:Y:S08]  /*9740*/  @P1 LDC R25, c[0x0][0xbec] ;  /* 0x0002fb00ff191b82 */ /* 0x000eb00000000800 */
[----:B------:R-:W3:Y:S08]  /*9750*/  @P1 LDC R31, c[0x0][0xbf0] ;  /* 0x0002fc00ff1f1b82 */ /* 0x000ef00000000800 */
[----:B------:R-:W4:Y:S01]  /*9760*/  LDC.64 R14, c[0x0][R22+0x218] ;  /* 0x00008600160e7b82 */ /* 0x000f220000000a00 */
[----:B-1----:R-:W-:-:S07]  /*9770*/  IMAD R21, R21, R137, RZ ;  /* 0x0000008915157224 */ /* 0x002fce00078e02ff */
[----:B------:R-:W1:Y:S01]  /*9780*/  LDC.64 R12, c[0x0][R22+0x228] ;  /* 0x00008a00160c7b82 */ /* 0x000e620000000a00 */
[----:B--2---:R-:W-:-:S04]  /*9790*/  @P1 IMAD.HI.U32 R4, R28, R25, RZ ;  /* 0x000000191c041227 */ /* 0x004fc800078e00ff */
[----:B------:R-:W-:-:S03]  /*97a0*/  IMAD.WIDE.U32 R24, R20, R137, RZ ;  /* 0x0000008914187225 */ /* 0x000fc600078e00ff */
[----:B------:R-:W2:Y:S01]  /*97b0*/  LDC.64 R10, c[0x0][R22+0x210] ;  /* 0x00008400160a7b82 */ /* 0x000ea20000000a00 */
[----:B---3--:R-:W-:Y:S01]  /*97c0*/  @P1 SHF.R.U32.HI R27, RZ, R31, R4 ;  /* 0x0000001fff1b1219 */ /* 0x008fe20000011604 */
[----:B------:R-:W-:Y:S01]  /*97d0*/  IMAD R31, R20, R143, R21 ;  /* 0x0000008f141f7224 */ /* 0x000fe200078e0215 */
[----:B------:R-:W-:-:S03]  /*97e0*/  SEL R21, R156, RZ, P0 ;  /* 0x000000ff9c157207 */ /* 0x000fc60000000000 */
[----:B------:R-:W-:Y:S02]  /*97f0*/  IMAD.IADD R4, R25, 0x1, R31 ;  /* 0x0000000119047824 */ /* 0x000fe400078e021f */
[-C--:B----4-:R-:W-:Y:S01]  /*9800*/  IMAD R29, R15, R139.reuse, RZ ;  /* 0x0000008b0f1d7224 */ /* 0x090fe200078e02ff */
[----:B0-----:R-:W0:Y:S01]  /*9810*/  @!P0 LDC R8, c[0x0][0xb50] ;  /* 0x0002d400ff088b82 */ /* 0x001e220000000800 */
[----:B------:R-:W-:-:S04]  /*9820*/  IMAD.WIDE.U32 R14, R14, R139, RZ ;  /* 0x0000008b0e0e7225 */ /* 0x000fc800078e00ff */
[----:B------:R-:W-:Y:S01]  /*9830*/  IMAD.IADD R29, R15, 0x1, R29 ;  /* 0x000000010f1d7824 */ /* 0x000fe200078e021d */
[----:B------:R-:W-:Y:S01]  /*9840*/  IADD3 R14, P1, P3, R24, R14, R3 ;  /* 0x0000000e180e7210 */ /* 0x000fe20007b3e003 */
[-C--:B-1----:R-:W-:Y:S01]  /*9850*/  IMAD R25, R13, R21.reuse, RZ ;  /* 0x000000150d197224 */ /* 0x082fe200078e02ff */
[----:B------:R-:W-:Y:S01]  /*9860*/  IADD3 R15, -R27, RZ, RZ ;  /* 0x000000ff1b0f7210 */ /* 0x000fe20007ffe1ff */
[----:B------:R-:W-:Y:S01]  /*9870*/  IMAD.WIDE.U32 R12, R12, R21, RZ ;  /* 0x000000150c0c7225 */ /* 0x000fe200078e00ff */
[----:B------:R-:W1:Y:S01]  /*9880*/  @!P0 LDC R9, c[0x0][0xb54] ;  /* 0x0002d500ff098b82 */ /* 0x000e620000000800 */
[----:B------:R-:W-:Y:S02]  /*9890*/  IADD3.X R4, R4, R29, R26, P1, P3 ;  /* 0x0000001d04047210 */ /* 0x000fe40000fe641a */
[----:B------:R-:W-:Y:S01]  /*98a0*/  IMAD R15, R33, R15, R28 ;  /* 0x0000000f210f7224 */ /* 0x000fe200078e021c */
[----:B------:R-:W-:Y:S01]  /*98b0*/  IADD3 R12, P0, P1, R27, R14, R12 ;  /* 0x0000000e1b0c7210 */ /* 0x000fe2000791e00c */
[----:B------:R-:W-:Y:S01]  /*98c0*/  IMAD.IADD R25, R13, 0x1, R25 ;  /* 0x000000010d197824 */ /* 0x000fe200078e0219 */
[----:B------:R-:W-:-:S02]  /*98d0*/  SHF.R.S32.HI R27, RZ, 0x1f, R27 ;  /* 0x0000001fff1b7819 */ /* 0x000fc4000001141b */
[----:B------:R-:W-:Y:S02]  /*98e0*/  SHF.R.S32.HI R21, RZ, 0x1f, R15 ;  /* 0x0000001fff157819 */ /* 0x000fe4000001140f */
[----:B------:R-:W-:Y:S01]  /*98f0*/  IADD3.X R13, R27, R4, R25, P0, P1 ;  /* 0x000000041b0d7210 */ /* 0x000fe200007e2419 */
[----:B--2---:R-:W-:-:S04]  /*9900*/  IMAD R4, R11, R15, RZ ;  /* 0x0000000f0b047224 */ /* 0x004fc800078e02ff */
[C---:B------:R-:W-:Y:S02]  /*9910*/  IMAD R21, R10.reuse, R21, R4 ;  /* 0x000000150a157224 */ /* 0x040fe400078e0204 */
[----:B------:R-:W-:-:S04]  /*9920*/  IMAD.WIDE.U32 R10, R10, R15, R12 ;  /* 0x0000000f0a0a7225 */ /* 0x000fc800078e000c */
[----:B------:R-:W-:Y:S01]  /*9930*/  IMAD.IADD R4, R11, 0x1, R21 ;  /* 0x000000010b047824 */ /* 0x000fe200078e0215 */
[----:B0-----:R-:W-:Y:S01]  /*9940*/  LEA R8, P0, R10, R8, 0x2 ;  /* 0x000000080a087211 */ /* 0x001fe200078010ff */
[----:B------:R-:W-:-:S03]  /*9950*/  IMAD.MOV.U32 R11, RZ, RZ, -0x800000 ;  /* 0xff800000ff0b7424 */ /* 0x000fc600078e00ff */
[----:B-1----:R-:W-:-:S05]  /*9960*/  LEA.HI.X R9, R10, R9, R4, 0x2, P0 ;  /* 0x000000090a097211 */ /* 0x002fca00000f1404 */
[----:B------:R0:W-:Y:S04]  /*9970*/  STG.E desc[UR36][R8.64], R11 ;  /* 0x0000000b08007986 */ /* 0x0001e8000c101924 */
.L_x_10226:
[----:B------:R-:W-:Y:S05]  /*9980*/  BSYNC B1 ;  /* 0x0000000000017941 */ /* 0x000fea0003800000 */
.L_x_10225:
[----:B------:R-:W-:Y:S05]  /*9990*/  @P2 BRA `(.L_x_10221) ;  /* 0x0000000400542947 */ /* 0x000fea0003800000 */
[----:B------:R-:W1:Y:S01]  /*99a0*/  LDC R15, c[0x0][0xbe8] ;  /* 0x0002fa00ff0f7b82 */ /* 0x000e620000000800 */
[--C-:B------:R-:W-:Y:S01]  /*99b0*/  SHF.R.S32.HI R10, RZ, 0x1f, R30.reuse ;  /* 0x0000001fff0a7819 */ /* 0x100fe2000001141e */
[----:B------:R-:W-:Y:S01]  /*99c0*/  ULDC.64 UR4, c[0x0][0xaa0] ;  /* 0x0002a80000047ab9 */ /* 0x000fe20000000a00 */
[----:B------:R-:W-:Y:S01]  /*99d0*/  SHF.R.S32.HI R14, RZ, 0x1f, R30 ;  /* 0x0000001fff0e7819 */ /* 0x000fe2000001141e */
[----:B------:R-:W-:Y:S01]  /*99e0*/  IMAD R4, R26, UR4, RZ ;  /* 0x000000041a047c24 */ /* 0x000fe2000f8e02ff */
[-C--:B------:R-:W-:Y:S01]  /*99f0*/  LEA.HI R10, R10, R30.reuse, RZ, 0x2 ;  /* 0x0000001e0a0a7211 */ /* 0x080fe200078f10ff */
[C---:B0-----:R-:W-:Y:S01]  /*9a00*/  IMAD.WIDE.U32 R8, R3.reuse, UR4, RZ ;  /* 0x0000000403087c25 */ /* 0x041fe2000f8e00ff */
[----:B------:R-:W-:Y:S01]  /*9a10*/  LEA.HI R14, R14, R30, RZ, 0x2 ;  /* 0x0000001e0e0e7211 */ /* 0x000fe200078f10ff */
[----:B------:R-:W-:Y:S01]  /*9a20*/  ULDC.64 UR6, c[0x0][0xaf0] ;  /* 0x0002bc0000067ab9 */ /* 0x000fe20000000a00 */
[----:B------:R-:W-:Y:S01]  /*9a30*/  LOP3.LUT R10, R10, 0xfffffffc, RZ, 0xc0, !PT ;  /* 0xfffffffc0a0a7812 */ /* 0x000fe200078ec0ff */
[----:B------:R-:W-:Y:S01]  /*9a40*/  IMAD R11, R3, UR5, R4 ;  /* 0x00000005030b7c24 */ /* 0x000fe2000f8e0204 */
[----:B------:R-:W-:Y:S01]  /*9a50*/  SHF.R.S32.HI R14, RZ, 0x2, R14 ;  /* 0x00000002ff0e7819 */ /* 0x000fe2000001140e */
[----:B------:R-:W-:Y:S01]  /*9a60*/  ULDC.64 UR4, c[0x0][0xae8] ;  /* 0x0002ba0000047ab9 */ /* 0x000fe20000000a00 */
[----:B------:R-:W-:Y:S01]  /*9a70*/  BSSY B1, `(.L_x_10227) ;  /* 0x0000036000017945 */ /* 0x000fe20003800000 */
[----:B------:R-:W-:Y:S01]  /*9a80*/  IMAD.IADD R10, R30, 0x1, -R10 ;  /* 0x000000011e0a7824 */ /* 0x000fe200078e0a0a */
[----:B------:R-:W-:Y:S01]  /*9a90*/  SHF.R.S32.HI R22, RZ, 0x1f, R144 ;  /* 0x0000001fff167819 */ /* 0x000fe20000011490 */
[----:B------:R-:W-:Y:S01]  /*9aa0*/  IMAD.IADD R9, R9, 0x1, R11 ;  /* 0x0000000109097824 */ /* 0x000fe200078e020b */
[----:B------:R-:W-:Y:S01]  /*9ab0*/  SHF.R.S32.HI R24, RZ, 0x1f, R142 ;  /* 0x0000001fff187819 */ /* 0x000fe2000001148e */
[----:B------:R-:W-:-:S02]  /*9ac0*/  IMAD R4, R10, 0x60, R14 ;  /* 0x000000600a047824 */ /* 0x000fc400078e020e */
[----:B------:R-:W-:Y:S01]  /*9ad0*/  IMAD.WIDE.U32 R8, R139, UR4, R8 ;  /* 0x000000048b087c25 */ /* 0x000fe2000f8e0008 */
[----:B-1----:R-:W-:-:S03]  /*9ae0*/  ISETP.NE.AND P0, PT, R15, 0x1, PT ;  /* 0x000000010f00780c */ /* 0x002fc60003f05270 */
[----:B------:R-:W-:Y:S02]  /*9af0*/  IMAD R12, R141, 0xc0, R4 ;  /* 0x000000c08d0c7824 */ /* 0x000fe400078e0204 */
[----:B------:R-:W-:Y:S02]  /*9b00*/  IMAD R10, R143, UR6, RZ ;  /* 0x000000068f0a7c24 */ /* 0x000fe4000f8e02ff */
[----:B------:R-:W-:Y:S02]  /*9b10*/  IMAD.MOV.U32 R3, RZ, RZ, R12 ;  /* 0x000000ffff037224 */ /* 0x000fe400078e000c */
[----:B------:R-:W-:Y:S01]  /*9b20*/  IMAD R9, R139, UR5, R9 ;  /* 0x000000058b097c24 */ /* 0x000fe2000f8e0209 */
[----:B------:R-:W-:Y:S01]  /*9b30*/  ULDC.64 UR4, c[0x0][0xae0] ;  /* 0x0002b80000047ab9 */ /* 0x000fe20000000a00 */
[----:B------:R-:W-:Y:S02]  /*9b40*/  IMAD.WIDE.U32 R8, R137, UR6, R8 ;  /* 0x0000000689087c25 */ /* 0x000fe4000f8e0008 */
[----:B------:R-:W0:Y:S08]  /*9b50*/  @P0 LDC R13, c[0x0][0xbec] ;  /* 0x0002fb00ff0d0b82 */ /* 0x000e300000000800 */
[----:B------:R-:W1:Y:S01]  /*9b60*/  @P0 LDC R21, c[0x0][0xbf0] ;  /* 0x0002fc00ff150b82 */ /* 0x000e620000000800 */
[----:B0-----:R-:W-:-:S04]  /*9b70*/  @P0 IMAD.HI.U32 R4, R12, R13, RZ ;  /* 0x0000000d0c040227 */ /* 0x001fc800078e00ff */
[----:B------:R-:W-:Y:S01]  /*9b80*/  IMAD R13, R137, UR7, R10 ;  /* 0x00000007890d7c24 */ /* 0x000fe2000f8e020a */
[----:B-1----:R-:W-:-:S03]  /*9b90*/  @P0 SHF.R.U32.HI R3, RZ, R21, R4 ;  /* 0x00000015ff030219 */ /* 0x002fc60000011604 */
[----:B------:R-:W-:Y:S01]  /*9ba0*/  IMAD.IADD R9, R9, 0x1, R13 ;  /* 0x0000000109097824 */ /* 0x000fe200078e020d */
[C---:B------:R-:W-:Y:S01]  /*9bb0*/  IADD3 R11, -R3.reuse, RZ, RZ ;  /* 0x000000ff030b7210 */ /* 0x040fe20007ffe1ff */
[----:B------:R-:W-:Y:S01]  /*9bc0*/  IMAD.WIDE.U32 R8, R3, UR4, R8 ;  /* 0x0000000403087c25 */ /* 0x000fe2000f8e0008 */
[----:B------:R-:W-:-:S03]  /*9bd0*/  SHF.R.S32.HI R4, RZ, 0x1f, R3 ;  /* 0x0000001fff047819 */ /* 0x000fc60000011403 */
[----:B------:R-:W-:Y:S02]  /*9be0*/  IMAD R11, R15, R11, R12 ;  /* 0x0000000b0f0b7224 */ /* 0x000fe400078e020c */
[----:B------:R-:W-:Y:S02]  /*9bf0*/  IMAD R4, R4, UR4, RZ ;  /* 0x0000000404047c24 */ /* 0x000fe4000f8e02ff */
[----:B------:R-:W-:Y:S02]  /*9c00*/  IMAD R15, R0, R15, RZ ;  /* 0x0000000f000f7224 */ /* 0x000fe400078e02ff */
[----:B------:R-:W-:Y:S01]  /*9c10*/  IMAD R13, R3, UR5, R4 ;  /* 0x00000005030d7c24 */ /* 0x000fe2000f8e0204 */
[----:B------:R-:W-:Y:S01]  /*9c20*/  SHF.R.S32.HI R4, RZ, 0x1f, R11 ;  /* 0x0000001fff047819 */ /* 0x000fe2000001140b */
[----:B------:R-:W-:Y:S01]  /*9c30*/  ULDC.64 UR4, c[0x0][0xad8] ;  /* 0x0002b60000047ab9 */ /* 0x000fe20000000a00 */
[----:B------:R-:W-:Y:S02]  /*9c40*/  IMAD R0, R141, 0xc0, R14 ;  /* 0x000000c08d007824 */ /* 0x000fe400078e020e */
[----:B------:R-:W-:-:S02]  /*9c50*/  IMAD.IADD R9, R9, 0x1, R13 ;  /* 0x0000000109097824 */ /* 0x000fc400078e020d */
[----:B------:R-:W-:Y:S01]  /*9c60*/  IMAD R4, R4, UR4, RZ ;  /* 0x0000000404047c24 */ /* 0x000fe2000f8e02ff */
[----:B------:R-:W-:Y:S01]  /*9c70*/  ISETP.GE.AND P0, PT, R0, R15, PT ;  /* 0x0000000f0000720c */ /* 0x000fe20003f06270 */
[----:B------:R-:W-:-:S04]  /*9c80*/  IMAD.WIDE.U32 R8, R11, UR4, R8 ;  /* 0x000000040b087c25 */ /* 0x000fc8000f8e0008 */
[----:B------:R-:W-:Y:S01]  /*9c90*/  IMAD R3, R11, UR5, R4 ;  /* 0x000000050b037c24 */ /* 0x000fe2000f8e0204 */
[----:B------:R-:W-:Y:S02]  /*9ca0*/  ULDC.64 UR4, c[0x0][0xa80] ;  /* 0x0002a00000047ab9 */ /* 0x000fe40000000a00 */
[----:B------:R-:W-:Y:S01]  /*9cb0*/  LEA R4, P1, R8, UR4, 0x1 ;  /* 0x0000000408047c11 */ /* 0x000fe2000f8208ff */
[----:B------:R-:W-:-:S05]  /*9cc0*/  IMAD.IADD R3, R9, 0x1, R3 ;  /* 0x0000000109037824 */ /* 0x000fca00078e0203 */
[----:B------:R-:W-:Y:S02]  /*9cd0*/  LEA.HI.X R3, R8, UR5, R3, 0x1, P1 ;  /* 0x0000000508037c11 */ /* 0x000fe400088f0c03 */
[----:B------:R0:W1:Y:S04]  /*9ce0*/  SHFL.IDX PT, R8, R4, RZ, 0x1c1f ;  /* 0x001c1fff04087589 */ /* 0x00006800000e0000 */
[----:B------:R0:W2:Y:S01]  /*9cf0*/  SHFL.IDX PT, R9, R3, RZ, 0x1c1f ;  /* 0x001c1fff03097589 */ /* 0x0000a200000e0000 */
[----:B------:R-:W-:Y:S05]  /*9d00*/  @P0 BRA `(.L_x_10228) ;  /* 0x0000000000300947 */ /* 0x000fea0003800000 */
        /* <DEDUP_REMOVED lines=9> */
[----:B------:R3:W-:Y:S04]  /*9da0*/  @!P2 ST.E.128 desc[UR36][R10.64], RZ ;  /* 0x000000ff0a00a985 */ /* 0x0007e8000c101d24 */
[----:B------:R3:W-:Y:S04]  /*9db0*/  @!P3 ST.E.128 desc[UR36][R12.64], RZ ;  /* 0x000000ff0c00b985 */ /* 0x0007e8000c101d24 */
[----:B------:R3:W-:Y:S02]  /*9dc0*/  @!P4 ST.E.128 desc[UR36][R20.64], RZ ;  /* 0x000000ff1400c985 */ /* 0x0007e4000c101d24 */
.L_x_10228:
[----:B------:R-:W-:Y:S05]  /*9dd0*/  BSYNC B1 ;  /* 0x0000000000017941 */ /* 0x000fea0003800000 */
.L_x_10227:
[----:B------:R-:W-:Y:S01]  /*9de0*/  VIADD R0, R0, 0x60 ;  /* 0x0000006000007836 */ /* 0x000fe20000000000 */
[----:B--2---:R2:W4:Y:S04]  /*9df0*/  SHFL.IDX PT, R9, R3, 0x1, 0x1c1f ;  /* 0x003c1f0003097f89 */ /* 0x00452800000e0000 */
[----:B------:R-:W-:Y:S01]  /*9e00*/  ISETP.GE.AND P0, PT, R0, R15, PT ;  /* 0x0000000f0000720c */ /* 0x000fe20003f06270 */
[----:B-1----:R2:W1:-:S12]  /*9e10*/  SHFL.IDX PT, R8, R4, 0x1, 0x1c1f ;  /* 0x003c1f0004087f89 */ /* 0x00245800000e0000 */
[----:B--2---:R-:W-:Y:S05]  /*9e20*/  @P0 BRA `(.L_x_10221) ;  /* 0x0000000000300947 */ /* 0x004fea0003800000 */
[----:B------:R-:W-:Y:S02]  /*9e30*/  ULDC UR4, c[0x0][0xac8] ;  /* 0x0002b20000047ab9 */ /* 0x000fe40000000800 */
[----:B------:R-:W-:Y:S02]  /*9e40*/  ISETP.GE.AND P3, PT, R142, UR4, PT ;  /* 0x000000048e007c0c */ /* 0x000fe4000bf66270 */
[----:B------:R-:W-:Y:S02]  /*9e50*/  ISETP.GE.AND P4, PT, R144, UR4, PT ;  /* 0x0000000490007c0c */ /* 0x000fe4000bf86270 */
[----:B------:R-:W-:-:S09]  /*9e60*/  ISETP.GE.AND P2, PT, R138, UR4, PT ;  /* 0x000000048a007c0c */ /* 0x000fd2000bf46270 */
[-C--:B-1-3--:R-:W-:Y:S02]  /*9e70*/  @!P3 LEA R12, P0, R142, R8.reuse, 0x1 ;  /* 0x000000088e0cb211 */ /* 0x08afe400078008ff */
[----:B------:R-:W-:Y:S02]  /*9e80*/  @!P4 LEA R14, P1, R144, R8, 0x1 ;  /* 0x00000008900ec211 */ /* 0x000fe400078208ff */
[----:B----4-:R-:W-:Y:S01]  /*9e90*/  @!P2 IMAD.WIDE R10, R138, 0x2, R8 ;  /* 0x000000028a0aa825 */ /* 0x010fe200078e0208 */
[-C--:B------:R-:W-:Y:S02]  /*9ea0*/  @!P3 LEA.HI.X R13, R142, R9.reuse, R24, 0x1, P0 ;  /* 0x000000098e0db211 */ /* 0x080fe400000f0c18 */
[----:B------:R-:W-:Y:S02]  /*9eb0*/  @!P4 LEA.HI.X R15, R144, R9, R22, 0x1, P1 ;  /* 0x00000009900fc211 */ /* 0x000fe400008f0c16 */
[----:B------:R2:W-:Y:S04]  /*9ec0*/  @!P2 ST.E.128 desc[UR36][R10.64], RZ ;  /* 0x000000ff0a00a985 */ /* 0x0005e8000c101d24 */
[----:B------:R2:W-:Y:S04]  /*9ed0*/  @!P3 ST.E.128 desc[UR36][R12.64], RZ ;  /* 0x000000ff0c00b985 */ /* 0x0005e8000c101d24 */
[----:B------:R2:W-:Y:S02]  /*9ee0*/  @!P4 ST.E.128 desc[UR36][R14.64], RZ ;  /* 0x000000ff0e00c985 */ /* 0x0005e4000c101d24 */
.L_x_10221:
[----:B------:R-:W-:Y:S05]  /*9ef0*/  BSYNC B0 ;  /* 0x0000000000007941 */ /* 0x000fea0003800000 */
.L_x_10215:
[----:B------:R-:W-:Y:S02]  /*9f00*/  ULDC UR4, c[0x0][0xc3c] ;  /* 0x00030f0000047ab9 */ /* 0x000fe40000000800 */
[----:B------:R-:W-:-:S13]  /*9f10*/  ISETP.GE.AND P0, PT, R7, UR4, PT ;  /* 0x0000000407007c0c */ /* 0x000fda000bf06270 */
[----:B------:R-:W-:Y:S05]  /*9f20*/  @!P0 BRA `(.L_x_10229) ;  /* 0xffffff7000408947 */ /* 0x000fea000383ffff */
[----:B------:R-:W-:Y:S05]  /*9f30*/  EXIT ;  /* 0x000000000000794d */ /* 0x000fea0003800000 */
.L_x_10186:
        /* <DEDUP_REMOVED lines=16> */
.L_x_10230:
        /* <DEDUP_REMOVED lines=44> */
.L_x_10234:
        /* <DEDUP_REMOVED lines=35> */
.L_x_10232:
        /* <DEDUP_REMOVED lines=8> */
[----:B------:R-:W1:Y:S01]  /*a5b0*/  SHFL.IDX PT, R9, R9, R27, 0x1f ;  /* 0x00001f1b09097589 */ /* 0x000e6200000e0000 */
[----:B0-----:R-:W-:-:S04]  /*a5c0*/  IABS R4, R0 ;  /* 0x0000000000047213 */ /* 0x001fc80000000000 */
[----:B------:R-:W0:Y:S01]  /*a5d0*/  I2F.RP R6, R4 ;  /* 0x0000000400067306 */ /* 0x000e220000209400 */
[----:B-1----:R-:W-:-:S07]  /*a5e0*/  IABS R8, R9 ;  /* 0x0000000900087213 */ /* 0x002fce0000000000 */
[----:B0-----:R-:W0:Y:S02]  /*a5f0*/  MUFU.RCP R6, R6 ;  /* 0x0000000600067308 */ /* 0x001e240000001000 */
[----:B0-----:R-:W-:-:S06]  /*a600*/  IADD3 R3, R6, 0xffffffe, RZ ;  /* 0x0ffffffe06037810 */ /* 0x001fcc0007ffe0ff */
[----:B------:R-:W0:Y:S02]  /*a610*/  F2I.FTZ.U32.TRUNC.NTZ R3, R3 ;  /* 0x0000000300037305 */ /* 0x000e24000021f000 */
[----:B0-----:R-:W-:Y:S01]  /*a620*/  IMAD.MOV R13, RZ, RZ, -R3 ;  /* 0x000000ffff0d7224 */ /* 0x001fe200078e0a03 */
[----:B------:R-:W-:Y:S06]  /*a630*/  @!P0 BRA `(.L_x_10235) ;  /* 0x0000000000088947 */ /* 0x000fec0003800000 */
[----:B------:R-:W-:-:S05]  /*a640*/  VIADD R5, R27, 0xffffffff ;  /* 0xffffffff1b057836 */ /* 0x000fca0000000000 */
[----:B------:R0:W1:Y:S02]  /*a650*/  SHFL.IDX PT, R24, R2, R5, 0x1f ;  /* 0x00001f0502187589 */ /* 0x00006400000e0000 */
.L_x_10235:
[----:B-1----:R-:W-:Y:S02]  /*a660*/  IMAD R24, R24, UR5, R11 ;  /* 0x0000000518187c24 */ /* 0x002fe4000f8e020b */
[----:B------:R-:W-:Y:S02]  /*a670*/  IMAD R11, R13, R4, RZ ;  /* 0x000000040d0b7224 */ /* 0x000fe400078e02ff */
[----:B0-----:R-:W-:Y:S01]  /*a680*/  IMAD.MOV.U32 R2, RZ, RZ, RZ ;  /* 0x000000ffff027224 */ /* 0x001fe200078e00ff */
[----:B------:R-:W-:Y:S01]  /*a690*/  IADD3 R25, -R24, UR6, RZ ;  /* 0x0000000618197c10 */ /* 0x000fe2000fffe1ff */
[----:B------:R-:W-:Y:S01]  /*a6a0*/  IMAD.MOV.U32 R5, RZ, RZ, R8 ;  /* 0x000000ffff057224 */ /* 0x000fe200078e0008 */
[----:B------:R-:W-:Y:S01]  /*a6b0*/  IABS R8, R0 ;  /* 0x0000000000087213 */ /* 0x000fe20000000000 */
[----:B------:R-:W-:Y:S01]  /*a6c0*/  IMAD.HI.U32 R2, R3, R11, R2 ;  /* 0x0000000b03027227 */ /* 0x000fe200078e0002 */
[----:B------:R-:W-:Y:S01]  /*a6d0*/  IABS R3, R25 ;  /* 0x0000001900037213 */ /* 0x000fe20000000000 */
[----:B------:R-:W0:Y:S02]  /*a6e0*/  I2F.RP R6, R5 ;  /* 0x0000000500067306 */ /* 0x000e240000209400 */
[----:B------:R-:W-:-:S02]  /*a6f0*/  IMAD.MOV R8, RZ, RZ, -R8 ;  /* 0x000000ffff087224 */ /* 0x000fc400078e0a08 */
[----:B------:R-:W-:-:S04]  /*a700*/  IMAD.HI.U32 R2, R2, R3, RZ ;  /* 0x0000000302027227 */ /* 0x000fc800078e00ff */
[----:B------:R-:W-:Y:S02]  /*a710*/  IMAD R3, R2, R8, R3 ;  /* 0x0000000802037224 */ /* 0x000fe400078e0203 */
[----:B------:R-:W-:-:S03]  /*a720*/  VIADD R27, R27, UR4 ;  /* 0x000000041b1b7c36 */ /* 0x000fc60008000000 */
[----:B------:R-:W-:Y:S01]  /*a730*/  ISETP.GT.U32.AND P1, PT, R4, R3, PT ;  /* 0x000000030400720c */ /* 0x000fe20003f24070 */
[----:B0-----:R-:W0:-:S12]  /*a740*/  MUFU.RCP R6, R6 ;  /* 0x0000000600067308 */ /* 0x001e180000001000 */
[----:B------:R-:W-:Y:S02]  /*a750*/  @!P1 IMAD.IADD R3, R3, 0x1, -R4 ;  /* 0x0000000103039824 */ /* 0x000fe400078e0a04 */
[----:B------:R-:W-:Y:S01]  /*a760*/  @!P1 VIADD R2, R2, 0x1 ;  /* 0x0000000102029836 */ /* 0x000fe20000000000 */
[----:B------:R-:W-:Y:S02]  /*a770*/  ISETP.NE.AND P1, PT, R0, RZ, PT ;  /* 0x000000ff0000720c */ /* 0x000fe40003f25270 */
[----:B------:R-:W-:Y:S02]  /*a780*/  ISETP.GE.U32.AND P0, PT, R3, R4, PT ;  /* 0x000000040300720c */ /* 0x000fe40003f06070 */
[----:B0-----:R-:W-:Y:S02]  /*a790*/  IADD3 R8, R6, 0xffffffe, RZ ;  /* 0x0ffffffe06087810 */ /* 0x001fe40007ffe0ff */
[----:B------:R-:W-:Y:S02]  /*a7a0*/  LOP3.LUT R4, R25, R0, RZ, 0x3c, !PT ;  /* 0x0000000019047212 */ /* 0x000fe400078e3cff */
[----:B------:R0:W1:Y:S02]  /*a7b0*/  F2I.FTZ.U32.TRUNC.NTZ R3, R8 ;  /* 0x0000000800037305 */ /* 0x000064000021f000 */
[----:B------:R-:W-:-:S05]  /*a7c0*/  ISETP.GE.AND P2, PT, R4, RZ, PT ;  /* 0x000000ff0400720c */ /* 0x000fca0003f46270 */
[----:B------:R-:W-:Y:S01]  /*a7d0*/  @P0 VIADD R2, R2, 0x1 ;  /* 0x0000000102020836 */ /* 0x000fe20000000000 */
[----:B0-----:R-:W-:-:S03]  /*a7e0*/  IABS R8, R9 ;  /* 0x0000000900087213 */ /* 0x001fc60000000000 */
[----:B------:R-:W-:Y:S02]  /*a7f0*/  IMAD.MOV.U32 R6, RZ, RZ, R2 ;  /* 0x000000ffff067224 */ /* 0x000fe400078e0002 */
[----:B------:R-:W-:Y:S02]  /*a800*/  IMAD.MOV R8, RZ, RZ, -R8 ;  /* 0x000000ffff087224 */ /* 0x000fe400078e0a08 */
[----:B-1----:R-:W-:Y:S02]  /*a810*/  IMAD.MOV R2, RZ, RZ, -R3 ;  /* 0x000000ffff027224 */ /* 0x002fe400078e0a03 */
[----:B------:R-:W-:Y:S01]  /*a820*/  @!P2 IMAD.MOV R6, RZ, RZ, -R6 ;  /* 0x000000ffff06a224 */ /* 0x000fe200078e0a06 */
[----:B------:R-:W-:Y:S01]  /*a830*/  @!P1 LOP3.LUT R6, RZ, R0, RZ, 0x33, !PT ;  /* 0x00000000ff069212 */ /* 0x000fe200078e33ff */
[----:B------:R-:W-:Y:S02]  /*a840*/  IMAD R11, R2, R5, RZ ;  /* 0x00000005020b7224 */ /* 0x000fe400078e02ff */
[----:B------:R-:W-:Y:S01]  /*a850*/  IMAD.MOV.U32 R2, RZ, RZ, RZ ;  /* 0x000000ffff027224 */ /* 0x000fe200078e00ff */
[-C--:B------:R-:W-:Y:S01]  /*a860*/  IABS R4, R6.reuse ;  /* 0x0000000600047213 */ /* 0x080fe20000000000 */
[----:B------:R-:W-:-:S02]  /*a870*/  IMAD R0, R0, R6, RZ ;  /* 0x0000000600007224 */ /* 0x000fc400078e02ff */
[----:B------:R-:W-:Y:S01]  /*a880*/  IMAD.HI.U32 R2, R3, R11, R2 ;  /* 0x0000000b03027227 */ /* 0x000fe200078e0002 */
[----:B------:R-:W-:Y:S02]  /*a890*/  MOV R3, R4 ;  /* 0x0000000400037202 */ /* 0x000fe40000000f00 */
[----:B------:R-:W-:Y:S01]  /*a8a0*/  IADD3 R25, R25, -R0, RZ ;  /* 0x8000000019197210 */ /* 0x000fe20007ffe0ff */
[----:B------:R-:W-:Y:S02]  /*a8b0*/  IMAD.MOV.U32 R4, RZ, RZ, R8 ;  /* 0x000000ffff047224 */ /* 0x000fe400078e0008 */
        /* <DEDUP_REMOVED lines=17> */
.L_x_10233:
[----:B------:R-:W-:Y:S01]  /*a9d0*/  ULDC UR4, c[0x0][0xc3c] ;  /* 0x00030f0000047ab9 */ /* 0x000fe20000000800 */
[----:B------:R-:W-:Y:S02]  /*a9e0*/  IMAD.MOV.U32 R25, RZ, RZ, RZ ;  /* 0x000000ffff197224 */ /* 0x000fe400078e00ff */
[----:B------:R-:W-:Y:S02]  /*a9f0*/  IMAD.U32 R24, RZ, RZ, UR6 ;  /* 0x00000006ff187e24 */ /* 0x000fe4000f8e00ff */
[----:B------:R-:W-:Y:S02]  /*aa00*/  IMAD.MOV.U32 R26, RZ, RZ, RZ ;  /* 0x000000ffff1a7224 */ /* 0x000fe400078e00ff */
[----:B------:R-:W-:-:S07]  /*aa10*/  IMAD.U32 R27, RZ, RZ, UR4 ;  /* 0x00000004ff1b7e24 */ /* 0x000fce000f8e00ff */
.L_x_10236:
[----:B------:R-:W-:-:S13]  /*aa20*/  ISETP.NE.AND P0, PT, R7, RZ, PT ;  /* 0x000000ff0700720c */ /* 0x000fda0003f05270 */
[----:B------:R-:W0:Y:S01]  /*aa30*/  @!P0 S2R R3, SR_CgaCtaId ;  /* 0x0000000000038919 */ /* 0x000e220000008800 */
[----:B------:R-:W-:-:S04]  /*aa40*/  @!P0 MOV R0, 0x400 ;  /* 0x0000040000008802 */ /* 0x000fc80000000f00 */
[----:B0-----:R-:W-:-:S05]  /*aa50*/  @!P0 LEA R0, R3, R0, 0x18 ;  /* 0x0000000003008211 */ /* 0x001fca00078ec0ff */
[----:B------:R0:W-:Y:S01]  /*aa60*/  @!P0 STS.128 [R0+0x2d8d0], R24 ;  /* 0x02d8d01800008388 */ /* 0x0001e20000000c00 */
[----:B------:R-:W-:Y:S06]  /*aa70*/  BAR.ARV 0x5, 0x200 ;  /* 0x0148000000007b1d */ /* 0x000fec0000002000 */
.L_x_10231:
[----:B------:R2:W-:Y:S01]  /*aa80*/  STL [R1+0x3c], RZ ;  /* 0x00003cff01007387 */ /* 0x0005e20000100800 */
[----:B------:R-:W-:Y:S01]  /*aa90*/  ULDC UR4, c[0x0][0xc3c] ;  /* 0x00030f0000047ab9 */ /* 0x000fe20000000800 */
[----:B------:R-:W-:Y:S01]  /*aaa0*/  IMAD.MOV.U32 R29, RZ, RZ, 0x1 ;  /* 0x00000001ff1d7424 */ /* 0x000fe200078e00ff */
[----:B-1----:R-:W-:Y:S02]  /*aab0*/  ISETP.GE.AND P0, PT, R27, UR4, PT ;  /* 0x000000041b007c0c */ /* 0x002fe4000bf06270 */
[----:B------:R-:W-:-:S11]  /*aac0*/  MOV R22, RZ ;  /* 0x000000ff00167202 */ /* 0x000fd60000000f00 */
[----:B--2---:R-:W-:Y:S05]  /*aad0*/  @P0 BRA `(.L_x_10237) ;  /* 0x00000048007c0947 */ /* 0x004fea0003800000 */
[----:B------:R-:W2:Y:S01]  /*aae0*/  LDL R6, [R1+0x20] ;  /* 0x0000200001067983 */ /* 0x000ea20000100800 */
[----:B------:R-:W0:Y:S01]  /*aaf0*/  S2R R3, SR_TID.X ;  /* 0x0000000000037919 */ /* 0x000e220000002100 */
[----:B------:R-:W1:Y:S01]  /*ab00*/  S2UR UR5, SR_CgaCtaId ;  /* 0x00000000000579c3 */ /* 0x000e620000008800 */
[----:B------:R-:W-:Y:S01]  /*ab10*/  UMOV UR4, 0x400 ;  /* 0x0000040000047882 */ /* 0x000fe20000000000 */
[C---:B0-----:R-:W-:Y:S01]  /*ab20*/  IMAD.SHL.U32 R0, R3.reuse, 0x8, RZ ;  /* 0x0000000803007824 */ /* 0x041fe200078e00ff */
[C---:B------:R-:W-:Y:S01]  /*ab30*/  LOP3.LUT R5, R3.reuse, 0x7f, RZ, 0xc0, !PT ;  /* 0x0000007f03057812 */ /* 0x040fe200078ec0ff */
[----:B------:R-:W-:-:S03]  /*ab40*/  IMAD.SHL.U32 R4, R3, 0x20, RZ ;  /* 0x0000002003047824 */ /* 0x000fc600078e00ff */
[----:B------:R-:W-:Y:S01]  /*ab50*/  LOP3.LUT R2, R0, 0xd8, RZ, 0xc0, !PT ;  /* 0x000000d800027812 */ /* 0x000fe200078ec0ff */
[----:B-1----:R-:W-:-:S03]  /*ab60*/  ULEA UR4, UR5, UR4, 0x18 ;  /* 0x0000000405047291 */ /* 0x002fc6000f8ec03f */
[----:B------:R-:W-:Y:S02]  /*ab70*/  LOP3.LUT R3, R2, 0x18, R3, 0x78, !PT ;  /* 0x0000001802037812 */ /* 0x000fe400078e7803 */
[----:B------:R-:W-:Y:S01]  /*ab80*/  SHF.R.U32.HI R5, RZ, 0x2, R5 ;  /* 0x00000002ff057819 */ /* 0x000fe20000011605 */
[----:B------:R-:W-:Y:S01]  /*ab90*/  IMAD.U32 R17, RZ, RZ, UR4 ;  /* 0x00000004ff117e24 */ /* 0x000fe2000f8e00ff */
[----:B------:R-:W-:Y:S01]  /*aba0*/  BSSY B8, `(.L_x_10237) ;  /* 0x0000492000087945 */ /* 0x000fe20003800000 */
[----:B------:R-:W-:Y:S02]  /*abb0*/  IMAD.MOV.U32 R29, RZ, RZ, 0x1 ;  /* 0x00000001ff1d7424 */ /* 0x000fe400078e00ff */
[----:B------:R-:W-:Y:S01]  /*abc0*/  IMAD.MOV.U32 R22, RZ, RZ, RZ ;  /* 0x000000ffff167224 */ /* 0x000fe200078e00ff */
[----:B------:R-:W-:Y:S01]  /*abd0*/  ULDC UR38, c[0x0][0xc] ;  /* 0x0000030000267ab9 */ /* 0x000fe20000000800 */
[----:B--2---:R-:W-:Y:S02]  /*abe0*/  LOP3.LUT R2, R6, 0x2, RZ, 0xfc, !PT ;  /* 0x0000000206027812 */ /* 0x004fe400078efcff */
[----:B------:R-:W-:-:S03]  /*abf0*/  LOP3.LUT R6, R4, 0x60, RZ, 0xc0, !PT ;  /* 0x0000006004067812 */ /* 0x000fc600078ec0ff */
[----:B------:R0:W-:Y:S01]  /*ac00*/  STL [R1+0x48], R2 ;  /* 0x0000480201007387 */ /* 0x0001e20000100800 */
[----:B------:R-:W-:Y:S02]  /*ac10*/  LOP3.LUT R4, R0, 0x18, RZ, 0xc0, !PT ;  /* 0x0000001800047812 */ /* 0x000fe400078ec0ff */
[----:B0-----:R-:W-:Y:S02]  /*ac20*/  LOP3.LUT R2, R3, 0x320, R0, 0xf8, !PT ;  /* 0x0000032003027812 */ /* 0x001fe400078ef800 */
[----:B------:R-:W-:-:S03]  /*ac30*/  LOP3.LUT R0, R5, R6, RZ, 0xfc, !PT ;  /* 0x0000000605007212 */ /* 0x000fc600078efcff */
[----:B------:R-:W-:Y:S01]  /*ac40*/  IMAD R0, R2, 0x2, R17 ;  /* 0x0000000202007824 */ /* 0x000fe200078e0211 */
[----:B------:R0:W-:Y:S04]  /*ac50*/  STL [R1+0x3c], RZ ;  /* 0x00003cff01007387 */ /* 0x0001e80000100800 */
[----:B------:R0:W-:Y:S01]  /*ac60*/  STL [R1+0x1c], R0 ;  /* 0x00001c0001007387 */ /* 0x0001e20000100800 */
[C---:B------:R-:W-:Y:S02]  /*ac70*/  LOP3.LUT R5, R4.reuse, 0x20, RZ, 0xfc, !PT ;  /* 0x0000002004057812 */ /* 0x040fe400078efcff */
[----:B------:R-:W-:-:S07]  /*ac80*/  LOP3.LUT R3, R4, 0x40, RZ, 0xfc, !PT ;  /* 0x0000004004037812 */ /* 0x000fce00078efcff */
.L_x_10298:
[----:B------:R-:W1:Y:S02]  /*ac90*/  LDC.64 R2, c[0x0][0xc88] ;  /* 0x00032200ff027b82 */ /* 0x000e640000000a00 */
[----:B-1----:R-:W-:-:S05]  /*aca0*/  IMAD.WIDE R2, R27, 0x4, R2 ;  /* 0x000000041b027825 */ /* 0x002fca00078e0202 */
[----:B0-----:R-:W0:Y:S01]  /*acb0*/  LDG.E R28, desc[UR36][R2.64] ;  /* 0x00000024021c7981 */ /* 0x001e22000c1e1900 */
[----:B------:R-:W-:Y:S05]  /*acc0*/  YIELD ;  /* 0x0000000000007946 */ /* 0x000fea0003800000 */
[----:B------:R-:W-:Y:S01]  /*acd0*/  ULDC.64 UR4, c[0x0][0xa28] ;  /* 0x00028a0000047ab9 */ /* 0x000fe20000000a00 */
[----:B------:R-:W-:Y:S01]  /*ace0*/  IMAD.MOV.U32 R6, RZ, RZ, RZ ;  /* 0x000000ffff067224 */ /* 0x000fe200078e00ff */
[----:B------:R-:W-:Y:S01]  /*acf0*/  ISETP.NE.U32.AND P0, PT, RZ, UR4, PT ;  /* 0x00000004ff007c0c */ /* 0x000fe2000bf05070 */
[----:B------:R-:W-:-:S03]  /*ad00*/  ULDC.64 UR6, c[0x0][0xa18] ;  /* 0x0002860000067ab9 */ /* 0x000fc60000000a00 */
[----:B------:R-:W-:Y:S02]  /*ad10*/  ISETP.NE.AND.EX P0, PT, RZ, UR5, PT, P0 ;  /* 0x00000005ff007c0c */ /* 0x000fe4000bf05300 */
        /* <DEDUP_REMOVED lines=18> */
[----:B------:R-:W3:Y:S02]  /*ae40*/  @P2 LDG.E R0, desc[UR36][R2.64] ;  /* 0x0000002402002981 */ /* 0x000ee4000c1e1900 */
[----:B------:R-:W-:-:S04]  /*ae50*/  @P0 IADD3 R4, P1, R18, UR6, RZ ;  /* 0x0000000612040c10 */ /* 0x000fc8000ff3e0ff */
[----:B------:R-:W-:-:S05]  /*ae60*/  @P0 IADD3.X R5, R19, UR7, RZ, P1, !PT ;  /* 0x0000000713050c10 */ /* 0x000fca0008ffe4ff */
[----:B------:R-:W4:Y:S01]  /*ae70*/  @P0 LDG.E R4, desc[UR36][R4.64] ;  /* 0x0000002404040981 */ /* 0x000f22000c1e1900 */
[----:B------:R-:W-:-:S03]  /*ae80*/  UISETP.NE.U32.AND UP0, UPT, UR4, URZ, UPT ;  /* 0x0000003f0400728c */ /* 0x000fc6000bf05070 */
[----:B------:R-:W-:Y:S01]  /*ae90*/  ULDC UR4, c[0x0][0x424] ;  /* 0x0001090000047ab9 */ /* 0x000fe20000000800 */
[----:B------:R-:W-:-:S03]  /*aea0*/  UISETP.NE.AND.EX UP0, UPT, UR5, URZ, UPT, UP0 ;  /* 0x0000003f0500728c */ /* 0x000fc6000bf05300 */
[----:B------:R-:W-:Y:S01]  /*aeb0*/  ULDC UR5, c[0x0][0x2f0] ;  /* 0x0000bc0000057ab9 */ /* 0x000fe20000000800 */
[----:B------:R-:W-:-:S04]  /*aec0*/  USEL UR4, UR4, 0x1, UP0 ;  /* 0x0000000104047887 */ /* 0x000fc80008000000 */
[----:B------:R-:W-:Y:S01]  /*aed0*/  UIMAD UR4, UR4, UR5, URZ ;  /* 0x00000005040472a4 */ /* 0x000fe2000f8e023f */
[----:B---3--:R0:W-:Y:S04]  /*aee0*/  STL [R1], R0 ;  /* 0x0000000001007387 */ /* 0x0081e80000100800 */
[----:B--2---:R1:W-:Y:S01]  /*aef0*/  STL [R1+0x14], R6 ;  /* 0x0000140601007387 */ /* 0x0043e20000100800 */
[----:B0-----:R-:W-:-:S03]  /*af00*/  IMAD.U32 R0, RZ, RZ, UR4 ;  /* 0x00000004ff007e24 */ /* 0x001fc6000f8e00ff */
[----:B----4-:R1:W-:Y:S01]  /*af10*/  @P0 STL [R1+0x30], R4 ;  /* 0x0000300401000387 */ /* 0x0103e20000100800 */
[----:B------:R-:W-:Y:S05]  /*af20*/  @P0 BRA `(.L_x_10238) ;  /* 0x0000000000200947 */ /* 0x000fea0003800000 */
[----:B------:R-:W-:Y:S02]  /*af30*/  ULDC UR4, c[0x0][0x288] ;  /* 0x0000a20000047ab9 */ /* 0x000fe40000000800 */
[----:B-1----:R-:W-:-:S05]  /*af40*/  IMAD.U32 R4, RZ, RZ, UR4 ;  /* 0x00000004ff047e24 */ /* 0x002fca000f8e00ff */
[----:B------:R0:W-:Y:S01]  /*af50*/  STL [R1+0x30], R4 ;  /* 0x0000300401007387 */ /* 0x0001e20000100800 */
[----:B------:R-:W-:Y:S05]  /*af60*/  @!P2 BRA `(.L_x_10238) ;  /* 0x000000000010a947 */ /* 0x000fea0003800000 */
[----:B0-----:R-:W2:Y:S04]  /*af70*/  LDG.E R4, desc[UR36][R2.64] ;  /* 0x0000002402047981 */ /* 0x001ea8000c1e1900 */
[----:B------:R-:W2:Y:S02]  /*af80*/  LDG.E R2, desc[UR36][R2.64+0x4] ;  /* 0x0000042402027981 */ /* 0x000ea4000c1e1900 */
[----:B--2---:R-:W-:-:S05]  /*af90*/  IMAD.IADD R2, R2, 0x1, -R4 ;  /* 0x0000000102027824 */ /* 0x004fca00078e0a04 */
[----:B------:R2:W-:Y:S02]  /*afa0*/  STL [R1+0x30], R2 ;  /* 0x0000300201007387 */ /* 0x0005e40000100800 */
.L_x_10238:
[----:B01----:R-:W-:Y:S01]  /*afb0*/  IMAD.MOV.U32 R4, RZ, RZ, R28 ;  /* 0x000000ffff047224 */ /* 0x003fe200078e001c */
[----:B------:R-:W-:Y:S02]  /*afc0*/  ULDC.64 UR4, c[0x0][0xa20] ;  /* 0x0002880000047ab9 */ /* 0x000fe40000000a00 */
[----:B------:R-:W-:Y:S02]  /*afd0*/  ISETP.NE.U32.AND P0, PT, RZ, UR4, PT ;  /* 0x00000004ff007c0c */ /* 0x000fe4000bf05070 */
[----:B------:R0:W-:Y:S02]  /*afe0*/  STL [R1+0x4], R4 ;  /* 0x0000040401007387 */ /* 0x0001e40000100800 */
[----:B------:R-:W-:-:S13]  /*aff0*/  ISETP.NE.AND.EX P0, PT, RZ, UR5, PT, P0 ;  /* 0x00000005ff007c0c */ /* 0x000fda000bf05300 */
[----:B0-----:R-:W-:Y:S05]  /*b000*/  @!P0 BRA `(.L_x_10239) ;  /* 0x0000000000108947 */ /* 0x001fea0003800000 */
[----:B--2---:R-:W-:-:S04]  /*b010*/  IADD3 R2, P0, R18, UR4, RZ ;  /* 0x0000000412027c10 */ /* 0x004fc8000ff1e0ff */
[----:B------:R-:W-:-:S05]  /*b020*/  IADD3.X R3, R19, UR5, RZ, P0, !PT ;  /* 0x0000000513037c10 */ /* 0x000fca00087fe4ff */
[----:B------:R0:W5:Y:S01]  /*b030*/  LDG.E R0, desc[UR36][R2.64] ;  /* 0x0000002402007981 */ /* 0x000162000c1e1900 */
[----:B------:R-:W-:Y:S05]  /*b040*/  BRA `(.L_x_10240) ;  /* 0x0000000000247947 */ /* 0x000fea0003800000 */
.L_x_10239:
[----:B------:R-:W-:Y:S02]  /*b050*/  ULDC.64 UR4, c[0x0][0xa08] ;  /* 0x0002820000047ab9 */ /* 0x000fe40000000a00 */
[----:B------:R-:W-:-:S04]  /*b060*/  ISETP.NE.U32.AND P0, PT, RZ, UR4, PT ;  /* 0x00000004ff007c0c */ /* 0x000fc8000bf05070 */
[----:B------:R-:W-:-:S13]  /*b070*/  ISETP.NE.AND.EX P0, PT, RZ, UR5, PT, P0 ;  /* 0x00000005ff007c0c */ /* 0x000fda000bf05300 */
[----:B------:R-:W-:Y:S05]  /*b080*/  @!P0 BRA `(.L_x_10240) ;  /* 0x0000000000148947 */ /* 0x000fea0003800000 */
[----:B--2---:R-:W0:Y:S02]  /*b090*/  LDC.64 R2, c[0x0][0xa08] ;  /* 0x00028200ff027b82 */ /* 0x004e240000000a00 */
[----:B0-----:R-:W-:-:S05]  /*b0a0*/  IMAD.WIDE R2, R4, 0x4, R2 ;  /* 0x0000000404027825 */ /* 0x001fca00078e0202 */
[----:B------:R-:W2:Y:S04]  /*b0b0*/  LDG.E R0, desc[UR36][R2.64] ;  /* 0x0000002402007981 */ /* 0x000ea8000c1e1900 */
[----:B------:R-:W2:Y:S02]  /*b0c0*/  LDG.E R2, desc[UR36][R2.64+0x4] ;  /* 0x0000042402027981 */ /* 0x000ea4000c1e1900 */
[----:B--2---:R-:W-:-:S07]  /*b0d0*/  IMAD.IADD R0, R2, 0x1, -R0 ;  /* 0x0000000102007824 */ /* 0x004fce00078e0a00 */
.L_x_10240:
[----:B0----5:R-:W-:Y:S01]  /*b0e0*/  IMAD.IADD R3, R0, 0x1, -R6 ;  /* 0x0000000100037824 */ /* 0x021fe200078e0a06 */
[C---:B--2---:R-:W-:Y:S01]  /*b0f0*/  LOP3.LUT R2, R26.reuse, 0xff000000, RZ, 0xc0, !PT ;  /* 0xff0000001a027812 */ /* 0x044fe200078ec0ff */
[----:B------:R-:W-:Y:S01]  /*b100*/  BSSY B0, `(.L_x_10241) ;  /* 0x0000029000007945 */ /* 0x000fe20003800000 */
[----:B------:R-:W-:Y:S02]  /*b110*/  LOP3.LUT R4, R26, 0xff0000, RZ, 0xc0, !PT ;  /* 0x00ff00001a047812 */ /* 0x000fe400078ec0ff */
[----:B------:R0:W-:Y:S01]  /*b120*/  STL [R1+0xc], R3 ;  /* 0x00000c0301007387 */ /* 0x0001e20000100800 */
[C---:B------:R-:W-:Y:S02]  /*b130*/  ISETP.GE.AND P0, PT, R3.reuse, 0x1, PT ;  /* 0x000000010300780c */ /* 0x040fe40003f06270 */
[----:B------:R-:W-:Y:S02]  /*b140*/  SHF.R.U32.HI R2, RZ, 0x8, R2 ;  /* 0x00000008ff027819 */ /* 0x000fe40000011602 */
[----:B------:R-:W-:-:S02]  /*b150*/  IADD3 R0, R3, 0x7f, RZ ;  /* 0x0000007f03007810 */ /* 0x000fc40007ffe0ff */
[----:B------:R-:W-:Y:S02]  /*b160*/  LEA.HI R4, R4, R2, RZ, 0x10 ;  /* 0x0000000204047211 */ /* 0x000fe400078f80ff */
[----:B------:R-:W-:-:S04]  /*b170*/  SHF.R.S32.HI R2, RZ, 0x1f, R0 ;  /* 0x0000001fff027819 */ /* 0x000fc80000011400 */
[----:B------:R-:W-:Y:S01]  /*b180*/  LEA.HI R0, R2, R0, RZ, 0x7 ;  /* 0x0000000002007211 */ /* 0x000fe200078f38ff */
[----:B------:R-:W-:-:S03]  /*b190*/  IMAD.MOV.U32 R2, RZ, RZ, RZ ;  /* 0x000000ffff027224 */ /* 0x000fc600078e00ff */
[----:B------:R-:W-:Y:S01]  /*b1a0*/  SHF.R.S32.HI R0, RZ, 0x7, R0 ;  /* 0x00000007ff007819 */ /* 0x000fe20000011400 */
[----:B0-----:R-:W-:Y:S06]  /*b1b0*/  @!P0 BRA `(.L_x_10242) ;  /* 0x0000000000748947 */ /* 0x001fec0003800000 */
[----:B------:R-:W-:-:S04]  /*b1c0*/  SHF.R.U32.HI R5, RZ, 0x10, R4 ;  /* 0x00000010ff057819 */ /* 0x000fc80000011604 */
[----:B------:R-:W-:-:S13]  /*b1d0*/  ISETP.NE.AND P0, PT, R5, RZ, PT ;  /* 0x000000ff0500720c */ /* 0x000fda0003f05270 */
[----:B------:R-:W0:Y:S02]  /*b1e0*/  @!P0 LDC R5, c[0x0][0x9f0] ;  /* 0x00027c00ff058b82 */ /* 0x000e240000000800 */
[----:B0-----:R-:W-:Y:S02]  /*b1f0*/  IABS R7, R5 ;  /* 0x0000000500077213 */ /* 0x001fe40000000000 */
        /* <DEDUP_REMOVED lines=25> */
.L_x_10242:
[----:B------:R-:W-:Y:S05]  /*b390*/  BSYNC B0 ;  /* 0x0000000000007941 */ /* 0x000fea0003800000 */
.L_x_10241:
[----:B------:R-:W-:Y:S01]  /*b3a0*/  LOP3.LUT R4, R4, 0xff, RZ, 0xc0, !PT ;  /* 0x000000ff04047812 */ /* 0x000fe200078ec0ff */
[----:B------:R-:W-:Y:S04]  /*b3b0*/  BSSY B7, `(.L_x_10243) ;  /* 0x000034e000077945 */ /* 0x000fe80003800000 */
[----:B------:R-:W-:-:S05]  /*b3c0*/  IMAD R3, R4, R2, RZ ;  /* 0x0000000204037224 */ /* 0x000fca00078e02ff */
        /* <DEDUP_REMOVED lines=22> */
.L_x_10244:
        /* <DEDUP_REMOVED lines=20> */
.L_x_10247:
[----:B------:R-:W-:Y:S05]  /*b670*/  BSYNC B6 ;  /* 0x0000000000067941 */ /* 0x000fea0003800000 */
.L_x_10246:
        /* <DEDUP_REMOVED lines=20> */
.L_x_10250:
        /* <DEDUP_REMOVED lines=15> */
.L_x_10249:
[----:B------:R-:W-:Y:S05]  /*b8b0*/  BSYNC B6 ;  /* 0x0000000000067941 */ /* 0x000fea0003800000 */
.L_x_10248:
[----:B------:R0:W2:Y:S01]  /*b8c0*/  LDL R20, [R1+0x4] ;  /* 0x0000040001147983 */ /* 0x0000a20000100800 */
[----:B------:R-:W-:Y:S01]  /*b8d0*/  ULDC.64 UR4, c[0x0][0x9f8] ;  /* 0x00027e0000047ab9 */ /* 0x000fe20000000a00 */
[----:B------:R-:W1:Y:S01]  /*b8e0*/  LDC R5, c[0x0][0x430] ;  /* 0x00010c00ff057b82 */ /* 0x000e620000000800 */
[----:B------:R-:W-:Y:S01]  /*b8f0*/  ISETP.NE.U32.AND P0, PT, RZ, UR4, PT ;  /* 0x00000004ff007c0c */ /* 0x000fe2000bf05070 */
[----:B------:R-:W3:Y:S03]  /*b900*/  LDL R2, [R1+0x34] ;  /* 0x0000340001027983 */ /* 0x000ee60000100800 */
[----:B------:R-:W-:Y:S01]  /*b910*/  ISETP.NE.AND.EX P0, PT, RZ, UR5, PT, P0 ;  /* 0x00000005ff007c0c */ /* 0x000fe2000bf05300 */
[----:B------:R-:W4:Y:S04]  /*b920*/  LDL R4, [R1+0xc] ;  /* 0x00000c0001047983 */ /* 0x000f280000100800 */
[----:B------:R-:W4:Y:S04]  /*b930*/  LDL R21, [R1+0x14] ;  /* 0x0000140001157983 */ /* 0x000f280000100800 */
[----:B------:R-:W4:Y:S04]  /*b940*/  LDL R9, [R1+0x48] ;  /* 0x0000480001097983 */ /* 0x000f280000100800 */
[----:B------:R-:W-:Y:S01]  /*b950*/  @P0 IADD3 R18, P1, R18, UR4, RZ ;  /* 0x0000000412120c10 */ /* 0x000fe2000ff3e0ff */
[----:B------:R-:W0:Y:S01]  /*b960*/  S2R R23, SR_TID.X ;  /* 0x0000000000177919 */ /* 0x000e220000002100 */
[----:B------:R-:W-:Y:S01]  /*b970*/  LOP3.LUT R16, R16, 0xffffffef, RZ, 0xc0, !PT ;  /* 0xffffffef10107812 */ /* 0x000fe200078ec0ff */
[----:B------:R-:W-:Y:S01]  /*b980*/  ULDC UR4, c[0x0][0x2f4] ;  /* 0x0000bd0000047ab9 */ /* 0x000fe20000000800 */
[----:B------:R-:W-:-:S02]  /*b990*/  @P0 IADD3.X R19, R19, UR5, RZ, P1, !PT ;  /* 0x0000000513130c10 */ /* 0x000fc40008ffe4ff */
[----:B-1----:R-:W-:-:S13]  /*b9a0*/  ISETP.NE.AND P2, PT, R5, 0x1, PT ;  /* 0x000000010500780c */ /* 0x002fda0003f45270 */
[----:B------:R-:W1:Y:S01]  /*b9b0*/  @P2 LDC R3, c[0x0][0x434] ;  /* 0x00010d00ff032b82 */ /* 0x000e620000000800 */
[----:B--2---:R-:W2:Y:S01]  /*b9c0*/  @P0 LDG.E R20, desc[UR36][R18.64] ;  /* 0x0000002412140981 */ /* 0x004ea2000c1e1900 */
[C---:B0-----:R-:W-:Y:S02]  /*b9d0*/  LOP3.LUT R0, R23.reuse, 0x7f, RZ, 0xc0, !PT ;  /* 0x0000007f17007812 */ /* 0x041fe400078ec0ff */
[----:B------:R-:W-:Y:S01]  /*b9e0*/  SHF.L.U32 R6, R23, 0x5, RZ ;  /* 0x0000000517067819 */ /* 0x000fe200000006ff */
[----:B---3--:R-:W-:-:S03]  /*b9f0*/  VIADD R23, R2, 0xffffffff ;  /* 0xffffffff02177836 */ /* 0x008fc60000000000 */
[----:B------:R-:W0:Y:S01]  /*ba00*/  @P2 LDC R2, c[0x0][0x438] ;  /* 0x00010e00ff022b82 */ /* 0x000e220000000800 */
[----:B------:R-:W-:Y:S01]  /*ba10*/  SHF.R.U32.HI R0, RZ, 0x2, R0 ;  /* 0x00000002ff007819 */ /* 0x000fe20000011600 */
[----:B------:R-:W-:Y:S01]  /*ba20*/  IMAD.SHL.U32 R8, R23, 0x80, RZ ;  /* 0x0000008017087824 */ /* 0x000fe200078e00ff */
[----:B------:R-:W-:-:S04]  /*ba30*/  LOP3.LUT R6, R6, 0x60, RZ, 0xc0, !PT ;  /* 0x0000006006067812 */ /* 0x000fc800078ec0ff */
[----:B------:R-:W-:Y:S02]  /*ba40*/  LOP3.LUT R0, R8, R0, R6, 0xfe, !PT ;  /* 0x0000000008007212 */ /* 0x000fe400078efe06 */
[----:B------:R-:W-:-:S04]  /*ba50*/  @P2 LOP3.LUT R16, R16, 0x10, RZ, 0xfc, !PT ;  /* 0x0000001010102812 */ /* 0x000fc800078efcff */
[----:B------:R-:W-:Y:S01]  /*ba60*/  LOP3.LUT R16, R16, 0xfffffff7, RZ, 0xc0, !PT ;  /* 0xfffffff710107812 */ /* 0x000fe200078ec0ff */
[----:B------:R-:W-:Y:S01]  /*ba70*/  UMOV UR5, 0xffffffff ;  /* 0xffffffff00057882 */ /* 0x000fe20000000000 */
[----:B--2---:R-:W-:Y:S01]  /*ba80*/  @P0 STL [R1+0x4], R20 ;  /* 0x0000041401000387 */ /* 0x004fe20000100800 */
[C---:B----4-:R-:W-:Y:S01]  /*ba90*/  ISETP.GE.AND P0, PT, R0.reuse, R4, PT ;  /* 0x000000040000720c */ /* 0x050fe20003f06270 */
[----:B------:R-:W-:-:S04]  /*baa0*/  IMAD.IADD R0, R0, 0x1, R21 ;  /* 0x0000000100007824 */ /* 0x000fc800078e0215 */
[----:B-1----:R-:W-:-:S04]  /*bab0*/  @P2 IMAD.HI.U32 R3, R0, R3, RZ ;  /* 0x0000000300032227 */ /* 0x002fc800078e00ff */
[----:B------:R-:W-:Y:S01]  /*bac0*/  IMAD.MOV.U32 R6, RZ, RZ, R0 ;  /* 0x000000ffff067224 */ /* 0x000fe200078e0000 */
[----:B0-----:R-:W-:-:S03]  /*bad0*/  @P2 SHF.R.U32.HI R6, RZ, R2, R3 ;  /* 0x00000002ff062219 */ /* 0x001fc60000011603 */
[----:B------:R-:W0:Y:S02]  /*bae0*/  @!P0 LDC.64 R2, c[0x0][0x428] ;  /* 0x00010a00ff028b82 */ /* 0x000e240000000a00 */
[----:B------:R-:W-:-:S04]  /*baf0*/  IMAD.MOV R4, RZ, RZ, -R6 ;  /* 0x000000ffff047224 */ /* 0x000fc800078e0a06 */
[----:B------:R-:W-:Y:S01]  /*bb00*/  IMAD R4, R5, R4, R0 ;  /* 0x0000000405047224 */ /* 0x000fe200078e0200 */
[----:B------:R-:W-:Y:S02]  /*bb10*/  SHF.R.S32.HI R5, RZ, 0x1f, R20 ;  /* 0x0000001fff057819 */ /* 0x000fe40000011414 */
[----:B------:R-:W-:-:S03]  /*bb20*/  @!P0 SHF.R.S32.HI R7, RZ, 0x1f, R6 ;  /* 0x0000001fff078819 */ /* 0x000fc60000011406 */
[----:B------:R1:W-:Y:S01]  /*bb30*/  STL [R1+0x18], R5 ;  /* 0x0000180501007387 */ /* 0x0003e20000100800 */
[-C--:B0-----:R-:W-:Y:S02]  /*bb40*/  @!P0 IMAD R0, R5, R2.reuse, RZ ;  /* 0x0000000205008224 */ /* 0x081fe400078e02ff */
[----:B-1----:R-:W0:Y:S01]  /*bb50*/  S2R R5, SR_TID.X ;  /* 0x0000000000057919 */ /* 0x002e220000002100 */
[----:B------:R-:W-:-:S04]  /*bb60*/  @!P0 IMAD.WIDE.U32 R6, R20, R2, R6 ;  /* 0x0000000214068225 */ /* 0x000fc800078e0006 */
[----:B------:R-:W-:Y:S02]  /*bb70*/  @!P0 IMAD R0, R20, R3, R0 ;  /* 0x0000000314008224 */ /* 0x000fe400078e0200 */
[----:B------:R-:W1:Y:S02]  /*bb80*/  @!P0 LDC.64 R2, c[0x0][0x418] ;  /* 0x00010600ff028b82 */ /* 0x000e640000000a00 */
[----:B------:R-:W-:Y:S01]  /*bb90*/  @!P0 IMAD.IADD R0, R7, 0x1, R0 ;  /* 0x0000000107008824 */ /* 0x000fe200078e0200 */
[----:B------:R-:W-:Y:S02]  /*bba0*/  ISETP.NE.AND P2, PT, R9, 0x3, PT ;  /* 0x000000030900780c */ /* 0x000fe40003f45270 */
[C---:B-1----:R-:W-:Y:S02]  /*bbb0*/  @!P0 LEA R2, P1, R6.reuse, R2, 0x2 ;  /* 0x0000000206028211 */ /* 0x042fe400078210ff */
[----:B0-----:R-:W-:Y:S02]  /*bbc0*/  SHF.L.U32 R5, R5, 0x3, RZ ;  /* 0x0000000305057819 */ /* 0x001fe400000006ff */
[----:B------:R-:W-:Y:S01]  /*bbd0*/  @!P0 LEA.HI.X R3, R6, R3, R0, 0x2, P1 ;  /* 0x0000000306038211 */ /* 0x000fe200008f1400 */
[----:B------:R-:W-:Y:S01]  /*bbe0*/  IMAD.MOV.U32 R0, RZ, RZ, RZ ;  /* 0x000000ffff007224 */ /* 0x000fe200078e00ff */
[----:B------:R-:W-:-:S05]  /*bbf0*/  LOP3.LUT R5, R5, 0x18, RZ, 0xc0, !PT ;  /* 0x0000001805057812 */ /* 0x000fca00078ec0ff */
[----:B------:R0:W5:Y:S01]  /*bc00*/  @!P0 LDG.E R0, desc[UR36][R2.64] ;  /* 0x0000002402008981 */ /* 0x000162000c1e1900 */
[C---:B------:R-:W-:Y:S02]  /*bc10*/  ISETP.GE.AND P0, PT, R5.reuse, UR4, PT ;  /* 0x0000000405007c0c */ /* 0x040fe4000bf06270 */
[----:B------:R-:W-:Y:S02]  /*bc20*/  @P2 LOP3.LUT R16, R16, 0x8, RZ, 0xfc, !PT ;  /* 0x0000000810102812 */ /* 0x000fe400078efcff */
[C---:B------:R-:W-:Y:S02]  /*bc30*/  LOP3.LUT R9, R5.reuse, 0x20, RZ, 0xfc, !PT ;  /* 0x0000002005097812 */ /* 0x040fe400078efcff */
[----:B------:R-:W-:Y:S02]  /*bc40*/  LOP3.LUT R16, R16, 0xfffffffb, RZ, 0xc0, !PT ;  /* 0xfffffffb10107812 */ /* 0x000fe400078ec0ff */
[----:B------:R-:W-:Y:S02]  /*bc50*/  LOP3.LUT R5, R5, 0x40, RZ, 0xfc, !PT ;  /* 0x0000004005057812 */ /* 0x000fe400078efcff */
[----:B------:R-:W-:-:S03]  /*bc60*/  ISETP.GE.AND P1, PT, R9, UR4, PT ;  /* 0x0000000409007c0c */ /* 0x000fc6000bf26270 */
[----:B------:R-:W-:Y:S02]  /*bc70*/  @P0 LOP3.LUT R16, R16, 0x4, RZ, 0xfc, !PT ;  /* 0x0000000410100812 */ /* 0x000fe400078efcff */
[----:B------:R-:W-:Y:S02]  /*bc80*/  ISETP.GE.AND P0, PT, R5, UR4, PT ;  /* 0x0000000405007c0c */ /* 0x000fe4000bf06270 */
[----:B------:R-:W-:-:S04]  /*bc90*/  LOP3.LUT R16, R16, 0xfffffffe, RZ, 0xc0, !PT ;  /* 0xfffffffe10107812 */ /* 0x000fc800078ec0ff */
[----:B------:R-:W-:-:S04]  /*bca0*/  LOP3.LUT R16, R16, 0xfffffffd, RZ, 0xc0, !PT ;  /* 0xfffffffd10107812 */ /* 0x000fc800078ec0ff */
[----:B------:R-:W-:-:S04]  /*bcb0*/  @P1 LOP3.LUT R16, R16, 0x2, RZ, 0xfc, !PT ;  /* 0x0000000210101812 */ /* 0x000fc800078efcff */
[----:B------:R-:W-:Y:S01]  /*bcc0*/  @P0 LOP3.LUT R16, R16, 0x1, RZ, 0xfc, !PT ;  /* 0x0000000110100812 */ /* 0x000fe200078efcff */
[----:B0-----:R-:W-:Y:S06]  /*bcd0*/  BRA.DIV UR5, `(.L_x_10251) ;  /* 0x0000003e05587947 */ /* 0x001fec000b800000 */
.L_x_10315:
[----:B------:R-:W-:Y:S01]  /*bce0*/  LOP3.LUT R26, R26, 0xffff, RZ, 0xc0, !PT ;  /* 0x0000ffff1a1a7812 */ /* 0x000fe200078ec0ff */
[----:B------:R-:W-:Y:S06]  /*bcf0*/  @!P2 BRA `(.L_x_10252) ;  /* 0x000000000004a947 */ /* 0x000fec0003800000 */
[----:B------:R-:W-:Y:S01]  /*bd00*/  BPT.TRAP 0x1 ;  /* 0x000000040000795c */ /* 0x000fe20000300000 */
.L_x_10252:
        /* <DEDUP_REMOVED lines=15> */
[----:B------:R-:W-:-:S04]  /*be00*/  IMAD.WIDE.U32 R2, R26, UR4, R2 ;  /* 0x000000041a027c25 */ /* 0x000fc8000f8e0002 */
[----:B------:R-:W-:Y:S01]  /*be10*/  IMAD R19, R26, UR5, R3 ;  /* 0x000000051a137c24 */ /* 0x000fe2000f8e0203 */
[C---:B------:R-:W-:Y:S02]  /*be20*/  LEA R18, P0, R2.reuse, UR6, 0x1 ;  /* 0x0000000602127c11 */ /* 0x040fe4000f8008ff */
[----:B------:R-:W-:Y:S02]  /*be30*/  SHF.L.U32 R3, R29, 0x1f, RZ ;  /* 0x0000001f1d037819 */ /* 0x000fe400000006ff */
[----:B------:R-:W-:Y:S01]  /*be40*/  LEA.HI.X R19, R2, UR7, R19, 0x1, P0 ;  /* 0x0000000702137c11 */ /* 0x000fe200080f0c13 */
[----:B------:R-:W-:-:S07]  /*be50*/  IMAD R2, R22, 0x8, R17 ;  /* 0x0000000816027824 */ /* 0x000fce00078e0211 */
[----:B------:R-:W0:Y:S02]  /*be60*/  SYNCS.PHASECHK.TRANS64.TRYWAIT P0, [R2+URZ+0x2d840], R3 ;  /* 0x02d84003020075a7 */ /* 0x000e24000800017f */
[----:B0-----:R-:W-:Y:S05]  /*be70*/  @!P0 BRA `(.L_x_10254) ;  /* 0x0000003c00248947 */ /* 0x001fea0003800000 */
.L_x_10316:
[----:B------:R-:W-:Y:S05]  /*be80*/  BSYNC B0 ;  /* 0x0000000000007941 */ /* 0x000fea0003800000 */
.L_x_10253:
[----:B------:R-:W2:Y:S01]  /*be90*/  LDL R12, [R1+0xc] ;  /* 0x00000c00010c7983 */ /* 0x000ea20000100800 */
[----:B------:R-:W-:Y:S01]  /*bea0*/  ULDC.64 UR4, c[0x0][0x300] ;  /* 0x0000c00000047ab9 */ /* 0x000fe20000000a00 */
[----:B------:R-:W-:Y:S01]  /*beb0*/  ULDC.64 UR6, c[0x0][0x2e8] ;  /* 0x0000ba0000067ab9 */ /* 0x000fe20000000a00 */
[----:B------:R-:W-:Y:S01]  /*bec0*/  IMAD R5, R5, UR4, RZ ;  /* 0x0000000405057c24 */ /* 0x000fe2000f8e02ff */
[----:B------:R-:W1:Y:S01]  /*bed0*/  S2R R7, SR_TID.X ;  /* 0x0000000000077919 */ /* 0x000e620000002100 */
[----:B------:R-:W-:Y:S02]  /*bee0*/  LOP3.LUT P4, RZ, R16, 0x4, RZ, 0xc0, !PT ;  /* 0x0000000410ff7812 */ /* 0x000fe4000788c0ff */
[C---:B0-----:R-:W-:Y:S01]  /*bef0*/  IMAD R3, R4.reuse, UR5, R5 ;  /* 0x0000000504037c24 */ /* 0x041fe2000f8e0205 */
[----:B------:R-:W0:Y:S01]  /*bf00*/  S2R R9, SR_TID.X ;  /* 0x0000000000097919 */ /* 0x000e220000002100 */
        /* <DEDUP_REMOVED lines=13> */
[C---:B------:R-:W-:Y:S02]  /*bfe0*/  LEA R0, P0, R4.reuse, UR6, 0x1 ;  /* 0x0000000604007c11 */ /* 0x040fe4000f8008ff */
[----:B-1----:R-:W-:Y:S02]  /*bff0*/  LOP3.LUT R11, R7, 0x7f, RZ, 0xc0, !PT ;  /* 0x0000007f070b7812 */ /* 0x002fe400078ec0ff */
[----:B------:R-:W-:Y:S01]  /*c000*/  LEA.HI.X R6, R4, UR7, R6, 0x1, P0 ;  /* 0x0000000704067c11 */ /* 0x000fe200080f0c06 */
[C---:B0-----:R-:W-:Y:S01]  /*c010*/  IMAD.SHL.U32 R7, R9.reuse, 0x8, RZ ;  /* 0x0000000809077824 */ /* 0x041fe200078e00ff */
[----:B------:R-:W-:Y:S01]  /*c020*/  SHF.R.U32.HI R11, RZ, 0x2, R11 ;  /* 0x00000002ff0b7819 */ /* 0x000fe2000001160b */
[----:B------:R-:W-:-:S03]  /*c030*/  IMAD.SHL.U32 R10, R9, 0x8, RZ ;  /* 0x00000008090a7824 */ /* 0x000fc600078e00ff */
[----:B------:R-:W-:-:S04]  /*c040*/  LOP3.LUT R7, R7, 0xd8, RZ, 0xc0, !PT ;  /* 0x000000d807077812 */ /* 0x000fc800078ec0ff */
[----:B------:R-:W-:Y:S02]  /*c050*/  LOP3.LUT R7, R7, 0x18, R9, 0x78, !PT ;  /* 0x0000001807077812 */ /* 0x000fe400078e7809 */
[----:B------:R-:W-:Y:S02]  /*c060*/  SHF.L.U32 R9, R9, 0x3, RZ ;  /* 0x0000000309097819 */ /* 0x000fe400000006ff */
[----:B------:R-:W-:Y:S02]  /*c070*/  LOP3.LUT R7, R7, 0x320, R10, 0xf8, !PT ;  /* 0x0000032007077812 */ /* 0x000fe400078ef80a */
[----:B------:R-:W-:-:S03]  /*c080*/  LOP3.LUT R9, R9, 0x18, RZ, 0xc0, !PT ;  /* 0x0000001809097812 */ /* 0x000fc600078ec0ff */
[----:B------:R-:W-:Y:S01]  /*c090*/  IMAD R7, R22, 0x3000, R7 ;  /* 0x0000300016077824 */ /* 0x000fe200078e0207 */
[----:B--2---:R-:W-:-:S04]  /*c0a0*/  IADD3 R3, -R11, R12, -R8 ;  /* 0x0000000c0b037210 */ /* 0x004fc80007ffe908 */
        /* <DEDUP_REMOVED lines=30> */
[----:B------:R-:W2:Y:S04]  /*c290*/  SHFL.IDX PT, R6, R6, 0x3, 0x1c1f ;  /* 0x007c1f0006067f89 */ /* 0x000ea800000e0000 */
[----:B------:R-:W3:Y:S01]  /*c2a0*/  SHFL.IDX PT, R0, R0, 0x3, 0x1c1f ;  /* 0x007c1f0000007f89 */ /* 0x000ee200000e0000 */
[----:B0-----:R-:W-:-:S05]  /*c2b0*/  @P1 LEA R5, P0, R9, R5, 0x1 ;  /* 0x0000000509051211 */ /* 0x001fca00078008ff */
[----:B-1----:R-:W-:-:S05]  /*c2c0*/  @P1 IMAD.X R4, RZ, RZ, R4, P0 ;  /* 0x000000ffff041224 */ /* 0x002fca00000e0604 */
[----:B------:R-:W-:-:S04]  /*c2d0*/  @P1 LOP3.LUT R5, R5, R4, RZ, 0x3c, !PT ;  /* 0x0000000405051212 */ /* 0x000fc800078e3cff */
[----:B------:R-:W-:-:S04]  /*c2e0*/  @P1 LOP3.LUT R4, R5, R4, RZ, 0x3c, !PT ;  /* 0x0000000405041212 */ /* 0x000fc800078e3cff */
[----:B------:R-:W-:-:S05]  /*c2f0*/  @P1 LOP3.LUT R5, R5, R4, RZ, 0x3c, !PT ;  /* 0x0000000405051212 */ /* 0x000fca00078e3cff */
[----:B------:R1:W-:Y:S04]  /*c300*/  @P1 LDGSTS.E.BYPASS.LTC128B.128 [R8+0x16400], desc[UR36][R4.64], !P4 ;  /* 0x1640000004081fae */ /* 0x0003e8000e101d64 */
[----:B------:R1:W-:Y:S04]  /*c310*/  @P1 LDGSTS.E.BYPASS.LTC128B.128 [R8+0x18400], desc[UR36][R4.64+0x40], !P3 ;  /* 0x1840004004081fae */ /* 0x0003e8000d901d64 */
[----:B--23--:R1:W-:Y:S02]  /*c320*/  @P1 LDGSTS.E.BYPASS.LTC128B.128 [R8+0x1a400], desc[UR36][R4.64+0x80], !P2 ;  /* 0x1a40008004081fae */ /* 0x00c3e4000d101d64 */
.L_x_10326:
[----:B------:R-:W-:-:S13]  /*c330*/  ISETP.GE.AND P0, PT, R3, 0x61, PT ;  /* 0x000000610300780c */ /* 0x000fda0003f06270 */
[----:B01----:R-:W-:Y:S02]  /*c340*/  @P0 LEA R4, P1, R9, R0, 0x1 ;  /* 0x0000000009040211 */ /* 0x003fe400078208ff */
        /* <DEDUP_REMOVED lines=10> */
.L_x_10256:
        /* <DEDUP_REMOVED lines=11> */
.L_x_10257:
[----:B0-----:R0:W5:Y:S01]  /*c4a0*/  LDL.LU R4, [R1+0x28] ;  /* 0x0000280001047983 */ /* 0x0011620000300800 */
[----:B------:R0:W-:Y:S03]  /*c4b0*/  SYNCS.ARRIVE.TRANS64.A1T0 RZ, [R2+URZ+0x2d830], RZ ;  /* 0x02d830ff02ff79a7 */ /* 0x0001e6000810003f */
[----:B------:R0:W5:Y:S02]  /*c4c0*/  LDL.LU R3, [R1] ;  /* 0x0000000001037983 */ /* 0x0001640000300800 */
[----:B------:R-:W-:Y:S05]  /*c4d0*/  WARPSYNC.ALL ;  /* 0x0000000000007948 */ /* 0x000fea0003800000 */
[----:B------:R-:W-:Y:S01]  /*c4e0*/  ULDC.64 UR4, c[0x0][0x298] ;  /* 0x0000a60000047ab9 */ /* 0x000fe20000000a00 */
[----:B------:R-:W-:Y:S01]  /*c4f0*/  BAR.SYNC.DEFER_BLOCKING 0x8, 0x200 ;  /* 0x0208000000007b1d */ /* 0x000fe20000010000 */
[----:B------:R-:W-:Y:S01]  /*c500*/  LOP3.LUT P0, RZ, R16, 0x20, RZ, 0xc0, !PT ;  /* 0x0000002010ff7812 */ /* 0x000fe2000780c0ff */
[----:B0-----:R-:W-:-:S03]  /*c510*/  VIADD R2, R17, 0xc400 ;  /* 0x0000c40011027836 */ /* 0x001fc60000000000 */
        /* <DEDUP_REMOVED lines=8> */
[----:B------:R-:W-:-:S04]  /*c5a0*/  IMAD.WIDE.U32 R2, R3, UR4, RZ ;  /* 0x0000000403027c25 */ /* 0x000fc8000f8e00ff */
[----:B------:R-:W-:Y:S01]  /*c5b0*/  IMAD.IADD R0, R3, 0x1, R0 ;  /* 0x0000000103007824 */ /* 0x000fe200078e0200 */
[----:B------:R0:W-:Y:S04]  /*c5c0*/  STL.64 [R1+0x28], R2 ;  /* 0x0000280201007387 */ /* 0x0001e80000100a00 */
[----:B------:R0:W-:Y:S01]  /*c5d0*/  STL [R1], R0 ;  /* 0x0000000001007387 */ /* 0x0001e20000100800 */
        /* <DEDUP_REMOVED lines=17> */
.L_x_10259:
[----:B------:R-:W-:Y:S05]  /*c6f0*/  BSYNC B6 ;  /* 0x0000000000067941 */ /* 0x000fea0003800000 */
.L_x_10258:
[----:B0-----:R-:W2:Y:S01]  /*c700*/  LDL.LU R2, [R1] ;  /* 0x0000000001027983 */ /* 0x001ea20000300800 */
[----:B------:R-:W0:Y:S01]  /*c710*/  LDC R10, c[0x0][0x448] ;  /* 0x00011200ff0a7b82 */ /* 0x000e220000000800 */
[----:B------:R-:W-:Y:S01]  /*c720*/  ULDC.64 UR4, c[0x0][0x2d8] ;  /* 0x0000b60000047ab9 */ /* 0x000fe20000000a00 */
[----:B------:R-:W-:Y:S01]  /*c730*/  ULDC.64 UR6, c[0x0][0x2e0] ;  /* 0x0000b80000067ab9 */ /* 0x000fe20000000a00 */
[----:B------:R-:W3:Y:S01]  /*c740*/  LDL.LU.64 R20, [R1+0x28] ;  /* 0x0000280001147983 */ /* 0x000ee20000300a00 */
[----:B------:R-:W-:-:S03]  /*c750*/  ULDC.64 UR8, c[0x0][0x280] ;  /* 0x0000a00000087ab9 */ /* 0x000fc60000000a00 */
[----:B------:R-:W4:Y:S01]  /*c760*/  LDL.LU R0, [R1+0x38] ;  /* 0x0000380001007983 */ /* 0x000f220000300800 */
[----:B------:R-:W1:Y:S01]  /*c770*/  S2R R13, SR_TID.X ;  /* 0x00000000000d7919 */ /* 0x000e620000002100 */
[----:B0-----:R-:W-:-:S13]  /*c780*/  ISETP.NE.AND P0, PT, R10, 0x1, PT ;  /* 0x000000010a00780c */ /* 0x001fda0003f05270 */
[----:B------:R-:W0:Y:S01]  /*c790*/  @P0 LDC R4, c[0x0][0x44c] ;  /* 0x00011300ff040b82 */ /* 0x000e220000000800 */
[----:B-1----:R-:W-:-:S07]  /*c7a0*/  IMAD.SHL.U32 R11, R13, 0x8, RZ ;  /* 0x000000080d0b7824 */ /* 0x002fce00078e00ff */
[----:B------:R-:W1:Y:S01]  /*c7b0*/  @P0 LDC R5, c[0x0][0x450] ;  /* 0x00011400ff050b82 */ /* 0x000e620000000800 */
[----:B------:R-:W-:-:S04]  /*c7c0*/  LOP3.LUT R11, R11, 0x18, RZ, 0xc0, !PT ;  /* 0x000000180b0b7812 */ /* 0x000fc800078ec0ff */
[C---:B------:R-:W-:Y:S02]  /*c7d0*/  LOP3.LUT R12, R11.reuse, 0x20, RZ, 0xfc, !PT ;  /* 0x000000200b0c7812 */ /* 0x040fe400078efcff */
[----:B------:R-:W-:Y:S01]  /*c7e0*/  LOP3.LUT R11, R11, 0x40, RZ, 0xfc, !PT ;  /* 0x000000400b0b7812 */ /* 0x000fe200078efcff */
[----:B--2---:R-:W-:Y:S02]  /*c7f0*/  IMAD.MOV.U32 R3, RZ, RZ, R2 ;  /* 0x000000ffff037224 */ /* 0x004fe400078e0002 */
[----:B---3--:R-:W-:Y:S01]  /*c800*/  IMAD.MOV.U32 R2, RZ, RZ, R20 ;  /* 0x000000ffff027224 */ /* 0x008fe200078e0014 */
[----:B------:R-:W2:Y:S03]  /*c810*/  S2R R21, SR_TID.X ;  /* 0x0000000000157919 */ /* 0x000ea60000002100 */
[C---:B------:R-:W-:Y:S01]  /*c820*/  IMAD.WIDE.U32 R2, R26.reuse, UR4, R2 ;  /* 0x000000041a027c25 */ /* 0x040fe2000f8e0002 */
[----:B------:R-:W3:Y:S03]  /*c830*/  S2R R20, SR_TID.X ;  /* 0x0000000000147919 */ /* 0x000ee60000002100 */
[----:B------:R-:W-:Y:S01]  /*c840*/  IMAD R3, R26, UR5, R3 ;  /* 0x000000051a037c24 */ /* 0x000fe2000f8e0203 */
[----:B------:R-:W-:Y:S01]  /*c850*/  ULDC.64 UR4, c[0x0][0x2d0] ;  /* 0x0000b40000047ab9 */ /* 0x000fe20000000a00 */
[----:B----4-:R-:W-:-:S02]  /*c860*/  IMAD R0, R0, UR6, RZ ;  /* 0x0000000600007c24 */ /* 0x010fc4000f8e02ff */
[----:B------:R-:W-:-:S04]  /*c870*/  IMAD.WIDE.U32 R2, R28, UR6, R2 ;  /* 0x000000061c027c25 */ /* 0x000fc8000f8e0002 */
[----:B------:R-:W-:Y:S01]  /*c880*/  IMAD R0, R28, UR7, R0 ;  /* 0x000000071c007c24 */ /* 0x000fe2000f8e0200 */
[----:B------:R-:W-:-:S03]  /*c890*/  ULDC.64 UR6, c[0x0][0x2c8] ;  /* 0x0000b20000067ab9 */ /* 0x000fc60000000a00 */
[----:B------:R-:W-:Y:S02]  /*c8a0*/  IMAD.IADD R3, R3, 0x1, R0 ;  /* 0x0000000103037824 */ /* 0x000fe400078e0200 */
[----:B--2---:R-:W-:Y:S01]  /*c8b0*/  IMAD.SHL.U32 R21, R21, 0x20, RZ ;  /* 0x0000002015157824 */ /* 0x004fe200078e00ff */
[----:B---3--:R-:W-:-:S04]  /*c8c0*/  LOP3.LUT R20, R20, 0x7f, RZ, 0xc0, !PT ;  /* 0x0000007f14147812 */ /* 0x008fc800078ec0ff */
[----:B------:R-:W-:Y:S02]  /*c8d0*/  LOP3.LUT R21, R21, 0x60, RZ, 0xc0, !PT ;  /* 0x0000006015157812 */ /* 0x000fe400078ec0ff */
[----:B------:R-:W-:-:S04]  /*c8e0*/  SHF.R.U32.HI R20, RZ, 0x2, R20 ;  /* 0x00000002ff147819 */ /* 0x000fc80000011614 */
[----:B------:R-:W-:Y:S02]  /*c8f0*/  LOP3.LUT R20, R20, R21, RZ, 0xfc, !PT ;  /* 0x0000001514147212 */ /* 0x000fe400078efcff */
[----:B------:R-:W-:-:S03]  /*c900*/  LOP3.LUT R21, R13, 0x7f, RZ, 0xc0, !PT ;  /* 0x0000007f0d157812 */ /* 0x000fc600078ec0ff */
[----:B------:R-:W-:Y:S01]  /*c910*/  IMAD R6, R25, 0xc0, R20 ;  /* 0x000000c019067824 */ /* 0x000fe200078e0214 */
[----:B------:R-:W-:Y:S01]  /*c920*/  SHF.R.U32.HI R21, RZ, 0x2, R21 ;  /* 0x00000002ff157819 */ /* 0x000fe20000011615 */
[----:B------:R-:W-:Y:S02]  /*c930*/  IMAD.SHL.U32 R20, R13, 0x8, RZ ;  /* 0x000000080d147824 */ /* 0x000fe400078e00ff */
[----:B0-----:R-:W-:Y:S01]  /*c940*/  @P0 IMAD.HI.U32 R0, R6, R4, RZ ;  /* 0x0000000406000227 */ /* 0x001fe200078e00ff */
[----:B------:R-:W-:Y:S02]  /*c950*/  MOV R4, R6 ;  /* 0x0000000600047202 */ /* 0x000fe40000000f00 */
[----:B------:R-:W-:Y:S02]  /*c960*/  LOP3.LUT R20, R20, 0x18, RZ, 0xc0, !PT ;  /* 0x0000001814147812 */ /* 0x000fe400078ec0ff */
[----:B-1----:R-:W-:-:S04]  /*c970*/  @P0 SHF.R.U32.HI R4, RZ, R5, R0 ;  /* 0x00000005ff040219 */ /* 0x002fc80000011600 */
[----:B------:R-:W-:-:S05]  /*c980*/  SHF.R.S32.HI R0, RZ, 0x1f, R4 ;  /* 0x0000001fff007819 */ /* 0x000fca0000011404 */
[----:B------:R-:W-:-:S04]  /*c990*/  IMAD R0, R0, UR4, RZ ;  /* 0x0000000400007c24 */ /* 0x000fc8000f8e02ff */
[C---:B------:R-:W-:Y:S02]  /*c9a0*/  IMAD R7, R4.reuse, UR5, R0 ;  /* 0x0000000504077c24 */ /* 0x040fe4000f8e0200 */
[----:B------:R-:W-:Y:S02]  /*c9b0*/  IMAD.MOV R0, RZ, RZ, -R4 ;  /* 0x000000ffff007224 */ /* 0x000fe400078e0a04 */
[----:B------:R-:W-:-:S04]  /*c9c0*/  IMAD.WIDE.U32 R4, R4, UR4, R2 ;  /* 0x0000000404047c25 */ /* 0x000fc8000f8e0002 */
[----:B------:R-:W-:Y:S02]  /*c9d0*/  IMAD R0, R10, R0, R6 ;  /* 0x000000000a007224 */ /* 0x000fe400078e0206 */
[----:B------:R-:W-:-:S03]  /*c9e0*/  IMAD.IADD R5, R5, 0x1, R7 ;  /* 0x0000000105057824 */ /* 0x000fc600078e0207 */
[----:B------:R-:W-:Y:S01]  /*c9f0*/  SHF.R.S32.HI R7, RZ, 0x1f, R0 ;  /* 0x0000001fff077819 */ /* 0x000fe20000011400 */
[----:B------:R-:W-:-:S04]  /*ca00*/  IMAD.WIDE.U32 R8, R0, UR6, R4 ;  /* 0x0000000600087c25 */ /* 0x000fc8000f8e0004 */
[----:B------:R-:W-:Y:S01]  /*ca10*/  IMAD R7, R7, UR6, RZ ;  /* 0x0000000607077c24 */ /* 0x000fe2000f8e02ff */
[----:B------:R-:W-:Y:S01]  /*ca20*/  LEA R4, P1, R8, UR8, 0x1 ;  /* 0x0000000808047c11 */ /* 0x000fe2000f8208ff */
[----:B------:R-:W-:Y:S02]  /*ca30*/  VIADD R5, R6, 0x80 ;  /* 0x0000008006057836 */ /* 0x000fe40000000000 */
[----:B------:R-:W-:Y:S02]  /*ca40*/  IMAD R0, R0, UR7, R7 ;  /* 0x0000000700007c24 */ /* 0x000fe4000f8e0207 */
[----:B------:R-:W0:Y:S01]  /*ca50*/  @P0 LDC R7, c[0x0][0x44c] ;  /* 0x00011300ff070b82 */ /* 0x000e220000000800 */
[----:B------:R-:W-:Y:S02]  /*ca60*/  IMAD.MOV.U32 R6, RZ, RZ, R5 ;  /* 0x000000ffff067224 */ /* 0x000fe400078e0005 */
[----:B------:R-:W-:-:S05]  /*ca70*/  IMAD.IADD R0, R9, 0x1, R0 ;  /* 0x0000000109007824 */ /* 0x000fca00078e0200 */
[----:B------:R-:W-:Y:S02]  /*ca80*/  LEA.HI.X R0, R8, UR9, R0, 0x1, P1 ;  /* 0x0000000908007c11 */ /* 0x000fe400088f0c00 */
[----:B------:R-:W1:Y:S01]  /*ca90*/  @P0 LDC R8, c[0x0][0x450] ;  /* 0x00011400ff080b82 */ /* 0x000e620000000800 */
[----:B0-----:R-:W-:-:S05]  /*caa0*/  @P0 IMAD.HI.U32 R7, R5, R7, RZ ;  /* 0x0000000705070227 */ /* 0x001fca00078e00ff */
[----:B-1----:R-:W-:-:S05]  /*cab0*/  @P0 SHF.R.U32.HI R6, RZ, R8, R7 ;  /* 0x00000008ff060219 */ /* 0x002fca0000011607 */
[----:B------:R-:W-:Y:S02]  /*cac0*/  IMAD.MOV R7, RZ, RZ, -R6 ;  /* 0x000000ffff077224 */ /* 0x000fe400078e0a06 */
[----:B------:R-:W-:-:S04]  /*cad0*/  IMAD.WIDE.U32 R2, R6, UR4, R2 ;  /* 0x0000000406027c25 */ /* 0x000fc8000f8e0002 */
[----:B------:R-:W-:Y:S01]  /*cae0*/  IMAD R5, R10, R7, R5 ;  /* 0x000000070a057224 */ /* 0x000fe200078e0205 */
[----:B------:R-:W-:-:S05]  /*caf0*/  SHF.R.S32.HI R7, RZ, 0x1f, R6 ;  /* 0x0000001fff077819 */ /* 0x000fca0000011406 */
[----:B------:R-:W-:Y:S01]  /*cb00*/  IMAD R7, R7, UR4, RZ ;  /* 0x0000000407077c24 */ /* 0x000fe2000f8e02ff */
[----:B------:R-:W-:Y:S02]  /*cb10*/  ULDC UR4, c[0x0][0x2b8] ;  /* 0x0000ae0000047ab9 */ /* 0x000fe40000000800 */
[----:B------:R-:W-:Y:S01]  /*cb20*/  ISETP.GE.AND P3, PT, R20, UR4, PT ;  /* 0x0000000414007c0c */ /* 0x000fe2000bf66270 */
[----:B------:R-:W-:Y:S01]  /*cb30*/  IMAD R7, R6, UR5, R7 ;  /* 0x0000000506077c24 */ /* 0x000fe2000f8e0207 */
[----:B------:R-:W-:Y:S01]  /*cb40*/  SHF.R.S32.HI R6, RZ, 0x1f, R5 ;  /* 0x0000001fff067819 */ /* 0x000fe20000011405 */
[----:B------:R-:W-:Y:S01]  /*cb50*/  UMOV UR5, 0xffffffff ;  /* 0xffffffff00057882 */ /* 0x000fe20000000000 */
[----:B------:R-:W-:Y:S01]  /*cb60*/  ISETP.GE.AND P1, PT, R11, UR4, PT ;  /* 0x000000040b007c0c */ /* 0x000fe2000bf26270 */
[----:B------:R-:W-:Y:S02]  /*cb70*/  IMAD.IADD R3, R3, 0x1, R7 ;  /* 0x0000000103037824 */ /* 0x000fe400078e0207 */
[----:B------:R-:W-:-:S02]  /*cb80*/  IMAD R6, R6, UR6, RZ ;  /* 0x0000000606067c24 */ /* 0x000fc4000f8e02ff */
[----:B------:R-:W-:-:S04]  /*cb90*/  IMAD.WIDE.U32 R2, R5, UR6, R2 ;  /* 0x0000000605027c25 */ /* 0x000fc8000f8e0002 */
[----:B------:R-:W-:Y:S01]  /*cba0*/  IMAD R6, R5, UR7, R6 ;  /* 0x0000000705067c24 */ /* 0x000fe2000f8e0206 */
[----:B------:R-:W-:-:S04]  /*cbb0*/  LEA R8, P0, R2, UR8, 0x1 ;  /* 0x0000000802087c11 */ /* 0x000fc8000f8008ff */
[----:B------:R-:W-:-:S04]  /*cbc0*/  IADD3 R3, R3, R6, RZ ;  /* 0x0000000603037210 */ /* 0x000fc80007ffe0ff */
[----:B------:R-:W-:Y:S02]  /*cbd0*/  LEA.HI.X R3, R2, UR9, R3, 0x1, P0 ;  /* 0x0000000902037c11 */ /* 0x000fe400080f0c03 */
[----:B------:R-:W-:Y:S01]  /*cbe0*/  ISETP.GE.AND P0, PT, R12, UR4, PT ;  /* 0x000000040c007c0c */ /* 0x000fe2000bf06270 */
[----:B------:R-:W-:-:S12]  /*cbf0*/  BRA.DIV UR5, `(.L_x_10260) ;  /* 0x0000003605407947 */ /* 0x000fd8000b800000 */
[----:B------:R-:W2:Y:S04]  /*cc00*/  LDL.LU R5, [R1+0x30] ;  /* 0x0000300001057983 */ /* 0x000ea80000300800 */
[----:B------:R-:W3:Y:S01]  /*cc10*/  LDL R9, [R1+0x1c] ;  /* 0x00001c0001097983 */ /* 0x000ee20000100800 */
[----:B------:R-:W-:-:S03]  /*cc20*/  IMAD R25, R25, 0xc0, R21 ;  /* 0x000000c019197824 */ /* 0x000fc600078e0215 */
[----:B------:R-:W-:Y:S01]  /*cc30*/  SHFL.IDX PT, R6, R0, RZ, 0x1c1f ;  /* 0x001c1fff00067589 */ /* 0x000fe200000e0000 */
[----:B--2---:R-:W-:-:S03]  /*cc40*/  IMAD R2, R5, R10, RZ ;  /* 0x0000000a05027224 */ /* 0x004fc600078e02ff */
[----:B------:R-:W0:Y:S02]  /*cc50*/  SHFL.IDX PT, R5, R4, RZ, 0x1c1f ;  /* 0x001c1fff04057589 */ /* 0x000e2400000e0000 */
[----:B------:R-:W-:-:S13]  /*cc60*/  ISETP.GE.AND P2, PT, R25, R2, PT ;  /* 0x000000021900720c */ /* 0x000fda0003f46270 */
[----:B0-----:R-:W-:-:S05]  /*cc70*/  @!P2 LEA R5, P4, R20, R5, 0x1 ;  /* 0x000000051405a211 */ /* 0x001fca00078808ff */
[----:B------:R-:W-:-:S04]  /*cc80*/  @!P2 IMAD.X R6, RZ, RZ, R6, P4 ;  /* 0x000000ffff06a224 */ /* 0x000fc800020e0606 */
[----:B------:R-:W-:Y:S02]  /*cc90*/  @!P2 IMAD.MOV.U32 R7, RZ, RZ, R6 ;  /* 0x000000ffff07a224 */ /* 0x000fe400078e0006 */
[----:B------:R-:W-:Y:S02]  /*cca0*/  @!P2 IMAD.MOV.U32 R6, RZ, RZ, R5 ;  /* 0x000000ffff06a224 */ /* 0x000fe400078e0005 */
[----:B------:R-:W0:Y:S04]  /*ccb0*/  SHFL.IDX PT, R5, R4, 0x1, 0x1c1f ;  /* 0x003c1f0004057f89 */ /* 0x000e2800000e0000 */
[----:B---3--:R-:W-:Y:S04]  /*ccc0*/  @!P2 LDGSTS.E.BYPASS.LTC128B.128 [R9+0xc400], desc[UR36][R6.64], !P3 ;  /* 0x0c4000000609afae */ /* 0x008fe8000d901d64 */
[----:B------:R-:W-:Y:S04]  /*ccd0*/  @!P2 LDGSTS.E.BYPASS.LTC128B.128 [R9+0xf400], desc[UR36][R6.64+0x40], !P0 ;  /* 0x0f4000400609afae */ /* 0x000fe8000c101d64 */
[----:B------:R1:W-:Y:S04]  /*cce0*/  @!P2 LDGSTS.E.BYPASS.LTC128B.128 [R9+0x12400], desc[UR36][R6.64+0x80], !P1 ;  /* 0x124000800609afae */ /* 0x0003e8000c901d64 */
[----:B-1----:R-:W1:Y:S01]  /*ccf0*/  SHFL.IDX PT, R7, R0, 0x1, 0x1c1f ;  /* 0x003c1f0000077f89 */ /* 0x002e6200000e0000 */
[----:B------:R-:W-:-:S05]  /*cd00*/  VIADD R6, R25, 0x20 ;  /* 0x0000002019067836 */ /* 0x000fca0000000000 */
[----:B------:R-:W-:-:S13]  /*cd10*/  ISETP.GE.AND P2, PT, R6, R2, PT ;  /* 0x000000020600720c */ /* 0x000fda0003f46270 */
[----:B0-----:R-:W-:-:S04]  /*cd20*/  @!P2 LEA R5, P4, R20, R5, 0x1 ;  /* 0x000000051405a211 */ /* 0x001fc800078808ff */
[----:B------:R-:W-:Y:S01]  /*cd30*/  @!P2 MOV R6, R5 ;  /* 0x000000050006a202 */ /* 0x000fe20000000f00 */
[----:B-1----:R-:W-:Y:S01]  /*cd40*/  @!P2 IMAD.X R7, RZ, RZ, R7, P4 ;  /* 0x000000ffff07a224 */ /* 0x002fe200020e0607 */
[----:B------:R-:W0:Y:S04]  /*cd50*/  SHFL.IDX PT, R5, R4, 0x2, 0x1c1f ;  /* 0x005c1f0004057f89 */ /* 0x000e2800000e0000 */
[----:B------:R-:W-:Y:S04]  /*cd60*/  @!P2 LDGSTS.E.BYPASS.LTC128B.128 [R9+0xcc00], desc[UR36][R6.64], !P3 ;  /* 0x0cc000000609afae */ /* 0x000fe8000d901d64 */
[----:B------:R-:W-:Y:S04]  /*cd70*/  @!P2 LDGSTS.E.BYPASS.LTC128B.128 [R9+0xfc00], desc[UR36][R6.64+0x40], !P0 ;  /* 0x0fc000400609afae */ /* 0x000fe8000c101d64 */
[----:B------:R1:W-:Y:S04]  /*cd80*/  @!P2 LDGSTS.E.BYPASS.LTC128B.128 [R9+0x12c00], desc[UR36][R6.64+0x80], !P1 ;  /* 0x12c000800609afae */ /* 0x0003e8000c901d64 */
[----:B------:R-:W-:Y:S04]  /*cd90*/  SHFL.IDX PT, R4, R4, 0x3, 0x1c1f ;  /* 0x007c1f0004047f89 */ /* 0x000fe800000e0000 */
[----:B-1----:R-:W1:Y:S01]  /*cda0*/  SHFL.IDX PT, R7, R0, 0x2, 0x1c1f ;  /* 0x005c1f0000077f89 */ /* 0x002e6200000e0000 */
[----:B------:R-:W-:-:S03]  /*cdb0*/  VIADD R6, R25, 0x40 ;  /* 0x0000004019067836 */ /* 0x000fc60000000000 */
[----:B------:R-:W2:Y:S02]  /*cdc0*/  SHFL.IDX PT, R0, R0, 0x3, 0x1c1f ;  /* 0x007c1f0000007f89 */ /* 0x000ea400000e0000 */
[----:B------:R-:W-:-:S13]  /*cdd0*/  ISETP.GE.AND P2, PT, R6, R2, PT ;  /* 0x000000020600720c */ /* 0x000fda0003f46270 */
[----:B0-----:R-:W-:-:S05]  /*cde0*/  @!P2 LEA R5, P4, R20, R5, 0x1 ;  /* 0x000000051405a211 */ /* 0x001fca00078808ff */
[----:B-1----:R-:W-:Y:S02]  /*cdf0*/  @!P2 IMAD.X R7, RZ, RZ, R7, P4 ;  /* 0x000000ffff07a224 */ /* 0x002fe400020e0607 */
[----:B------:R-:W-:Y:S02]  /*ce00*/  @!P2 IMAD.MOV.U32 R6, RZ, RZ, R5 ;  /* 0x000000ffff06a224 */ /* 0x000fe400078e0005 */
[----:B------:R-:W-:-:S03]  /*ce10*/  VIADD R5, R25, 0x60 ;  /* 0x0000006019057836 */ /* 0x000fc60000000000 */
[----:B------:R-:W-:Y:S04]  /*ce20*/  @!P2 LDGSTS.E.BYPASS.LTC128B.128 [R9+0xd400], desc[UR36][R6.64], !P3 ;  /* 0x0d4000000609afae */ /* 0x000fe8000d901d64 */
[----:B------:R-:W-:Y:S04]  /*ce30*/  @!P2 LDGSTS.E.BYPASS.LTC128B.128 [R9+0x10400], desc[UR36][R6.64+0x40], !P0 ;  /* 0x104000400609afae */ /* 0x000fe8000c101d64 */
[----:B------:R-:W-:Y:S01]  /*ce40*/  @!P2 LDGSTS.E.BYPASS.LTC128B.128 [R9+0x13400], desc[UR36][R6.64+0x80], !P1 ;  /* 0x134000800609afae */ /* 0x000fe2000c901d64 */
[----:B------:R-:W-:-:S13]  /*ce50*/  ISETP.GE.AND P2, PT, R5, R2, PT ;  /* 0x000000020500720c */ /* 0x000fda0003f46270 */
[----:B------:R-:W-:-:S05]  /*ce60*/  @!P2 LEA R4, P4, R20, R4, 0x1 ;  /* 0x000000041404a211 */ /* 0x000fca00078808ff */
[----:B--2---:R-:W-:-:S04]  /*ce70*/  @!P2 IMAD.X R0, RZ, RZ, R0, P4 ;  /* 0x000000ffff00a224 */ /* 0x004fc800020e0600 */
[----:B------:R-:W-:Y:S02]  /*ce80*/  @!P2 IMAD.MOV.U32 R5, RZ, RZ, R0 ;  /* 0x000000ffff05a224 */ /* 0x000fe400078e0000 */
[----:B------:R-:W-:Y:S04]  /*ce90*/  SHFL.IDX PT, R0, R3, RZ, 0x1c1f ;  /* 0x001c1fff03007589 */ /* 0x000fe800000e0000 */
[----:B------:R-:W-:Y:S04]  /*cea0*/  @!P2 LDGSTS.E.BYPASS.LTC128B.128 [R9+0xdc00], desc[UR36][R4.64], !P3 ;  /* 0x0dc000000409afae */ /* 0x000fe8000d901d64 */
[----:B------:R-:W-:Y:S04]  /*ceb0*/  @!P2 LDGSTS.E.BYPASS.LTC128B.128 [R9+0x10c00], desc[UR36][R4.64+0x40], !P0 ;  /* 0x10c000400409afae */ /* 0x000fe8000c101d64 */
[----:B------:R0:W-:Y:S04]  /*cec0*/  @!P2 LDGSTS.E.BYPASS.LTC128B.128 [R9+0x13c00], desc[UR36][R4.64+0x80], !P1 ;  /* 0x13c000800409afae */ /* 0x0001e8000c901d64 */
[----:B------:R-:W-:Y:S04]  /*ced0*/  SHFL.IDX PT, R3, R3, 0x1, 0x1c1f ;  /* 0x003c1f0003037f89 */ /* 0x000fe800000e0000 */
[----:B0-----:R-:W0:Y:S01]  /*cee0*/  SHFL.IDX PT, R4, R8, RZ, 0x1c1f ;  /* 0x001c1fff08047589 */ /* 0x001e2200000e0000 */
[----:B------:R-:W-:-:S03]  /*cef0*/  VIADD R5, R25, 0x80 ;  /* 0x0000008019057836 */ /* 0x000fc60000000000 */
[----:B------:R-:W1:Y:S02]  /*cf00*/  SHFL.IDX PT, R8, R8, 0x1, 0x1c1f ;  /* 0x003c1f0008087f89 */ /* 0x000e6400000e0000 */
[----:B------:R-:W-:-:S13]  /*cf10*/  ISETP.GE.AND P2, PT, R5, R2, PT ;  /* 0x000000020500720c */ /* 0x000fda0003f46270 */
[----:B0-----:R-:W-:-:S04]  /*cf20*/  @!P2 LEA R4, P4, R20, R4, 0x1 ;  /* 0x000000041404a211 */ /* 0x001fc800078808ff */
[----:B------:R-:W-:-:S05]  /*cf30*/  @!P2 IADD3.X R0, RZ, R0, RZ, P4, !PT ;  /* 0x00000000ff00a210 */ /* 0x000fca00027fe4ff */
[----:B------:R-:W-:-:S05]  /*cf40*/  @!P2 IMAD.MOV.U32 R5, RZ, RZ, R0 ;  /* 0x000000ffff05a224 */ /* 0x000fca00078e0000 */
[----:B------:R0:W-:Y:S04]  /*cf50*/  @!P2 LDGSTS.E.BYPASS.LTC128B.128 [R9+0xe400], desc[UR36][R4.64], !P3 ;  /* 0x0e4000000409afae */ /* 0x0001e8000d901d64 */
[----:B------:R0:W-:Y:S04]  /*cf60*/  @!P2 LDGSTS.E.BYPASS.LTC128B.128 [R9+0x11400], desc[UR36][R4.64+0x40], !P0 ;  /* 0x114000400409afae */ /* 0x0001e8000c101d64 */
[----:B-1----:R0:W-:Y:S02]  /*cf70*/  @!P2 LDGSTS.E.BYPASS.LTC128B.128 [R9+0x14400], desc[UR36][R4.64+0x80], !P1 ;  /* 0x144000800409afae */ /* 0x0021e4000c901d64 */
.L_x_10339:
[----:B------:R-:W2:Y:S01]  /*cf80*/  LDL R0, [R1+0x1c] ;  /* 0x00001c0001007983 */ /* 0x000ea20000100800 */
[----:B------:R-:W-:-:S05]  /*cf90*/  VIADD R25, R25, 0xa0 ;  /* 0x000000a019197836 */ /* 0x000fca0000000000 */
[----:B------:R-:W-:-:S13]  /*cfa0*/  ISETP.GE.AND P2, PT, R25, R2, PT ;  /* 0x000000021900720c */ /* 0x000fda0003f46270 */
[----:B------:R-:W-:-:S05]  /*cfb0*/  @!P2 LEA R2, P4, R20, R8, 0x1 ;  /* 0x000000081402a211 */ /* 0x000fca00078808ff */
[----:B------:R-:W-:-:S05]  /*cfc0*/  @!P2 IMAD.X R3, RZ, RZ, R3, P4 ;  /* 0x000000ffff03a224 */ /* 0x000fca00020e0603 */
[----:B------:R-:W-:Y:S01]  /*cfd0*/  @!PT LDS RZ, [RZ] ;  /* 0x00000000fffff984 */ /* 0x000fe20000000800 */
[----:B------:R-:W-:Y:S01]  /*cfe0*/  @!PT LDS RZ, [RZ] ;  /* 0x00000000fffff984 */ /* 0x000fe20000000800 */
[----:B------:R-:W-:Y:S01]  /*cff0*/  @!PT LDS RZ, [RZ] ;  /* 0x00000000fffff984 */ /* 0x000fe20000000800 */
[----:B--2---:R1:W-:Y:S04]  /*d000*/  @!P2 LDGSTS.E.BYPASS.LTC128B.128 [R0+0xec00], desc[UR36][R2.64], !P3 ;  /* 0x0ec000000200afae */ /* 0x0043e8000d901d64 */
[----:B------:R1:W-:Y:S01]  /*d010*/  @!P2 LDGSTS.E.BYPASS.LTC128B.128 [R0+0x11c00], desc[UR36][R2.64+0x40], !P0 ;  /* 0x11c000400200afae */ /* 0x0003e2000c101d64 */
[----:B------:R-:W-:-:S03]  /*d020*/  PLOP3.LUT P0, PT, PT, PT, PT, 0x80, 0x0 ;  /* 0x000000000000781c */ /* 0x000fc60003f0f070 */
[----:B------:R1:W-:Y:S01]  /*d030*/  @!P2 LDGSTS.E.BYPASS.LTC128B.128 [R0+0x14c00], desc[UR36][R2.64+0x80], !P1 ;  /* 0x14c000800200afae */ /* 0x0003e2000c901d64 */
[----:B------:R-:W-:-:S09]  /*d040*/  NOP ;  /* 0x0000000000007918 */ /* 0x000fd20000000000 */
.L_x_10261:
[----:B------:R-:W-:Y:S02]  /*d050*/  PLOP3.LUT P1, PT, P1, P0, PT, 0xa2, 0x0 ;  /* 0x000000000000781c */ /* 0x000fe40000f21472 */
[----:B------:R-:W-:-:S08]  /*d060*/  @P0 R2UR P1, UR4, R17 ;  /* 0x00000000110402ca */ /* 0x000fd00000020000 */
[----:B------:R-:W-:-:S05]  /*d070*/  @P0 PLOP3.LUT P0, PT, P1, PT, PT, 0x80, 0x0 ;  /* 0x000000000000081c */ /* 0x000fca0000f0f070 */
[----:B------:R-:W-:Y:S01]  /*d080*/  @!P1 SYNCS.ARRIVE.TRANS64.RED.A0T1 RZ, [UR4+0x2d800], RZ ;  /* 0x02d800ffffff99a7 */ /* 0x000fe20008200404 */
[----:B------:R-:W-:Y:S07]  /*d090*/  @!P1 ARRIVES.LDGSTSBAR.64.TRANSCNT [UR4+0x2d800] ;  /* 0x02d80000ff0099b0 */ /* 0x000fee0008000a84 */
[----:B------:R-:W-:Y:S05]  /*d0a0*/  @P0 BRA.U.ANY `(.L_x_10261) ;  /* 0xfffffffd00e80947 */ /* 0x000fea000393ffff */
[----:B-1----:R-:W2:Y:S02]  /*d0b0*/  LDL.LU R2, [R1+0x3c] ;  /* 0x00003c0001027983 */ /* 0x002ea40000300800 */
[----:B--2---:R-:W-:-:S05]  /*d0c0*/  VIADD R2, R2, 0x1 ;  /* 0x0000000102027836 */ /* 0x004fca0000000000 */
        /* <DEDUP_REMOVED lines=9> */
[----:B-12---:R-:W-:Y:S05]  /*d160*/  @!P0 BRA `(.L_x_10263) ;  /* 0x0000003400e48947 */ /* 0x006fea0003800000 */
.L_x_10340:
[----:B------:R-:W-:Y:S05]  /*d170*/  BSYNC B0 ;  /* 0x0000000000007941 */ /* 0x000fea0003800000 */
.L_x_10262:
[----:B------:R-:W1:Y:S04]  /*d180*/  LDL.LU R3, [R1+0x34] ;  /* 0x0000340001037983 */ /* 0x000e680000300800 */
[----:B------:R-:W2:Y:S01]  /*d190*/  LDL R2, [R1+0x10] ;  /* 0x0000100001027983 */ /* 0x000ea20000100800 */
[----:B------:R-:W-:Y:S01]  /*d1a0*/  BSSY B0, `(.L_x_10264) ;  /* 0x00000fa000007945 */ /* 0x000fe20003800000 */
[----:B-1----:R-:W-:-:S05]  /*d1b0*/  VIADD R0, R3, 0xfffffffe ;  /* 0xfffffffe03007836 */ /* 0x002fca0000000000 */
[----:B--2---:R-:W-:-:S13]  /*d1c0*/  ISETP.GE.AND P0, PT, R0, R2, PT ;  /* 0x000000020000720c */ /* 0x004fda0003f06270 */
[----:B------:R-:W-:Y:S05]  /*d1d0*/  @!P0 BRA `(.L_x_10265) ;  /* 0x0000000c00d88947 */ /* 0x000fea0003800000 */
[----:B------:R-:W0:Y:S01]  /*d1e0*/  S2R R2, SR_TID.X ;  /* 0x0000000000027919 */ /* 0x000e220000002100 */
[----:B------:R-:W-:Y:S01]  /*d1f0*/  ULDC UR4, c[0x0][0x2f4] ;  /* 0x0000bd0000047ab9 */ /* 0x000fe20000000800 */
[----:B------:R-:W-:Y:S01]  /*d200*/  MOV R20, R29 ;  /* 0x0000001d00147202 */ /* 0x000fe20000000f00 */
[----:B------:R-:W-:Y:S01]  /*d210*/  IMAD.MOV.U32 R10, RZ, RZ, R22 ;  /* 0x000000ffff0a7224 */ /* 0x000fe200078e0016 */
[----:B------:R1:W-:Y:S01]  /*d220*/  STL [R1], R23 ;  /* 0x0000001701007387 */ /* 0x0003e20000100800 */
[----:B0-----:R-:W-:-:S05]  /*d230*/  IMAD.SHL.U32 R4, R2, 0x8, RZ ;  /* 0x0000000802047824 */ /* 0x001fca00078e00ff */
[----:B------:R-:W-:-:S04]  /*d240*/  LOP3.LUT R4, R4, 0x18, RZ, 0xc0, !PT ;  /* 0x0000001804047812 */ /* 0x000fc800078ec0ff */
[C---:B------:R-:W-:Y:S02]  /*d250*/  LOP3.LUT R3, R4.reuse, 0x20, RZ, 0xfc, !PT ;  /* 0x0000002004037812 */ /* 0x040fe400078efcff */
[C---:B------:R-:W-:Y:S02]  /*d260*/  LOP3.LUT R2, R4.reuse, 0x40, RZ, 0xfc, !PT ;  /* 0x0000004004027812 */ /* 0x040fe400078efcff */
[----:B------:R-:W-:Y:S02]  /*d270*/  ISETP.GE.AND P3, PT, R4, UR4, PT ;  /* 0x0000000404007c0c */ /* 0x000fe4000bf66270 */
[----:B------:R-:W-:Y:S02]  /*d280*/  ISETP.GE.AND P2, PT, R3, UR4, PT ;  /* 0x0000000403007c0c */ /* 0x000fe4000bf46270 */
[----:B-1----:R-:W-:-:S13]  /*d290*/  ISETP.GE.AND P1, PT, R2, UR4, PT ;  /* 0x0000000402007c0c */ /* 0x002fda000bf26270 */
.L_x_10278:
[----:B------:R-:W2:Y:S01]  /*d2a0*/  LDL R9, [R1+0x14] ;  /* 0x0000140001097983 */ /* 0x000ea20000100800 */
[----:B------:R-:W0:Y:S03]  /*d2b0*/  LDC R4, c[0x0][0x430] ;  /* 0x00010c00ff047b82 */ /* 0x000e260000000800 */
[----:B------:R-:W3:Y:S04]  /*d2c0*/  LDL R8, [R1+0x18] ;  /* 0x0000180001087983 */ /* 0x000ee80000100800 */
[----:B------:R-:W4:Y:S01]  /*d2d0*/  LDL R7, [R1+0x4] ;  /* 0x0000040001077983 */ /* 0x000f220000100800 */
[----:B------:R-:W1:Y:S03]  /*d2e0*/  S2R R2, SR_TID.X ;  /* 0x0000000000027919 */ /* 0x000e660000002100 */
[----:B------:R-:W5:Y:S01]  /*d2f0*/  LDL R6, [R1+0x48] ;  /* 0x0000480001067983 */ /* 0x000f620000100800 */
[----:B0-----:R-:W-:-:S13]  /*d300*/  ISETP.NE.AND P0, PT, R4, 0x1, PT ;  /* 0x000000010400780c */ /* 0x001fda0003f05270 */
[----:B------:R-:W0:Y:S01]  /*d310*/  @P0 LDC R5, c[0x0][0x434] ;  /* 0x00010d00ff050b82 */ /* 0x000e220000000800 */
[----:B-1----:R-:W-:-:S04]  /*d320*/  LOP3.LUT R3, R2, 0x7f, RZ, 0xc0, !PT ;  /* 0x0000007f02037812 */ /* 0x002fc800078ec0ff */
[----:B------:R-:W-:-:S03]  /*d330*/  SHF.R.U32.HI R4, RZ, 0x2, R3 ;  /* 0x00000002ff047819 */ /* 0x000fc60000011603 */
[----:B------:R-:W1:Y:S01]  /*d340*/  @P0 LDC R3, c[0x0][0x438] ;  /* 0x00010e00ff030b82 */ /* 0x000e620000000800 */
[----:B------:R-:W-:Y:S02]  /*d350*/  IMAD.SHL.U32 R2, R2, 0x20, RZ ;  /* 0x0000002002027824 */ /* 0x000fe400078e00ff */
[----:B------:R-:W-:-:S03]  /*d360*/  IMAD R4, R0, 0x80, R4 ;  /* 0x0000008000047824 */ /* 0x000fc600078e0204 */
[----:B------:R-:W-:Y:S01]  /*d370*/  LOP3.LUT R2, R2, 0x60, RZ, 0xc0, !PT ;  /* 0x0000006002027812 */ /* 0x000fe200078ec0ff */
[----:B------:R-:W-:Y:S05]  /*d380*/  YIELD ;  /* 0x0000000000007946 */ /* 0x000fea0003800000 */
[----:B------:R-:W-:Y:S01]  /*d390*/  ULDC UR4, c[0x0][0x430] ;  /* 0x00010c0000047ab9 */ /* 0x000fe20000000800 */
[----:B--2---:R-:W-:-:S05]  /*d3a0*/  IADD3 R4, R2, R4, R9 ;  /* 0x0000000402047210 */ /* 0x004fca0007ffe009 */
[----:B0-----:R-:W-:-:S04]  /*d3b0*/  @P0 IMAD.HI.U32 R5, R4, R5, RZ ;  /* 0x0000000504050227 */ /* 0x001fc800078e00ff */
[----:B------:R-:W-:Y:S01]  /*d3c0*/  IMAD.MOV.U32 R2, RZ, RZ, R4 ;  /* 0x000000ffff027224 */ /* 0x000fe200078e0004 */
[----:B-1----:R-:W-:-:S05]  /*d3d0*/  @P0 SHF.R.U32.HI R2, RZ, R3, R5 ;  /* 0x00000003ff020219 */ /* 0x002fca0000011605 */
[--C-:B------:R-:W-:Y:S01]  /*d3e0*/  IMAD.MOV R9, RZ, RZ, -R2.reuse ;  /* 0x000000ffff097224 */ /* 0x100fe200078e0a02 */
[----:B------:R-:W-:-:S03]  /*d3f0*/  SHF.R.S32.HI R3, RZ, 0x1f, R2 ;  /* 0x0000001fff037819 */ /* 0x000fc60000011402 */
[----:B------:R-:W-:Y:S01]  /*d400*/  IMAD R9, R9, UR4, R4 ;  /* 0x0000000409097c24 */ /* 0x000fe2000f8e0204 */
[----:B------:R-:W-:Y:S02]  /*d410*/  ULDC.64 UR4, c[0x0][0x428] ;  /* 0x00010a0000047ab9 */ /* 0x000fe40000000a00 */
[----:B---3--:R-:W-:Y:S02]  /*d420*/  IMAD R4, R8, UR4, RZ ;  /* 0x0000000408047c24 */ /* 0x008fe4000f8e02ff */
[----:B----4-:R-:W-:-:S04]  /*d430*/  IMAD.WIDE.U32 R2, R7, UR4, R2 ;  /* 0x0000000407027c25 */ /* 0x010fc8000f8e0002 */
[----:B------:R-:W-:Y:S01]  /*d440*/  IMAD R4, R7, UR5, R4 ;  /* 0x0000000507047c24 */ /* 0x000fe2000f8e0204 */
[----:B------:R-:W-:-:S03]  /*d450*/  ULDC.64 UR4, c[0x0][0x418] ;  /* 0x0001060000047ab9 */ /* 0x000fc60000000a00 */
[----:B------:R-:W-:Y:S01]  /*d460*/  IMAD.IADD R3, R4, 0x1, R3 ;  /* 0x0000000104037824 */ /* 0x000fe200078e0203 */
[----:B------:R-:W-:-:S04]  /*d470*/  LEA R4, P0, R2, UR4, 0x2 ;  /* 0x0000000402047c11 */ /* 0x000fc8000f8010ff */
[----:B------:R-:W-:-:S05]  /*d480*/  LEA.HI.X R5, R2, UR5, R3, 0x2, P0 ;  /* 0x0000000502057c11 */ /* 0x000fca00080f1403 */
[----:B------:R-:W2:Y:S01]  /*d490*/  LDG.E R7, desc[UR36][R4.64] ;  /* 0x0000002404077981 */ /* 0x000ea2000c1e1900 */
[----:B-----5:R-:W-:Y:S01]  /*d4a0*/  ISETP.NE.AND P4, PT, R6, 0x3, PT ;  /* 0x000000030600780c */ /* 0x020fe20003f85270 */
[----:B------:R-:W-:-:S05]  /*d4b0*/  VIADD R22, R10, 0x1 ;  /* 0x000000010a167836 */ /* 0x000fca0000000000 */
[----:B------:R-:W-:-:S04]  /*d4c0*/  ISETP.NE.AND P0, PT, R22, 0x2, PT ;  /* 0x000000021600780c */ /* 0x000fc80003f05270 */
[----:B------:R-:W-:Y:S02]  /*d4d0*/  SEL R29, RZ, 0x1, P0 ;  /* 0x00000001ff1d7807 */ /* 0x000fe40000000000 */
[----:B------:R-:W-:Y:S02]  /*d4e0*/  SEL R22, R22, RZ, P0 ;  /* 0x000000ff16167207 */ /* 0x000fe40000000000 */
[----:B------:R-:W-:Y:S02]  /*d4f0*/  MOV R23, R0 ;  /* 0x0000000000177202 */ /* 0x000fe40000000f00 */
[----:B------:R-:W-:Y:S02]  /*d500*/  LOP3.LUT R29, R20, R29, RZ, 0x3c, !PT ;  /* 0x0000001d141d7212 */ /* 0x000fe400078e3cff */
[----:B--2---:R-:W-:Y:S01]  /*d510*/  SHF.R.S32.HI R28, RZ, 0x1f, R7 ;  /* 0x0000001fff1c7819 */ /* 0x004fe20000011407 */
[----:B------:R-:W-:Y:S06]  /*d520*/  @!P4 BRA `(.L_x_10266) ;  /* 0x000000000004c947 */ /* 0x000fec0003800000 */
[----:B------:R-:W-:Y:S01]  /*d530*/  BPT.TRAP 0x1 ;  /* 0x000000040000795c */ /* 0x000fe20000300000 */
.L_x_10266:
[----:B------:R-:W-:Y:S01]  /*d540*/  IMAD R5, R22, 0x8, R17 ;  /* 0x0000000816057824 */ /* 0x000fe200078e0211 */
[----:B------:R-:W-:Y:S01]  /*d550*/  SHF.L.U32 R0, R29, 0x1f, RZ ;  /* 0x0000001f1d007819 */ /* 0x000fe200000006ff */
[----:B------:R-:W-:Y:S03]  /*d560*/  BSSY B1, `(.L_x_10267) ;  /* 0x0000003000017945 */ /* 0x000fe60003800000 */
[----:B------:R-:W0:Y:S02]  /*d570*/  SYNCS.PHASECHK.TRANS64.TRYWAIT P0, [R5+URZ+0x2d840], R0 ;  /* 0x02d84000050075a7 */ /* 0x000e24000800017f */
[----:B0-----:R-:W-:Y:S05]  /*d580*/  @!P0 BRA `(.L_x_10268) ;  /* 0x0000003000f08947 */ /* 0x001fea0003800000 */
.L_x_10341:
[----:B------:R-:W-:Y:S05]  /*d590*/  BSYNC B1 ;  /* 0x0000000000017941 */ /* 0x000fea0003800000 */
.L_x_10267:
[----:B------:R-:W1:Y:S01]  /*d5a0*/  S2R R6, SR_TID.X ;  /* 0x0000000000067919 */ /* 0x000e620000002100 */
[----:B------:R-:W-:Y:S01]  /*d5b0*/  SHF.R.S32.HI R21, RZ, 0x1f, R9 ;  /* 0x0000001fff157819 */ /* 0x000fe20000011409 */
[----:B------:R-:W-:Y:S01]  /*d5c0*/  ULDC.64 UR4, c[0x0][0x300] ;  /* 0x0000c00000047ab9 */ /* 0x000fe20000000a00 */
[----:B------:R-:W-:Y:S01]  /*d5d0*/  ULDC.64 UR6, c[0x0][0x2e8] ;  /* 0x0000ba0000067ab9 */ /* 0x000fe20000000a00 */
[----:B------:R-:W-:Y:S01]  /*d5e0*/  IMAD.WIDE.U32 R2, R9, UR4, RZ ;  /* 0x0000000409027c25 */ /* 0x000fe2000f8e00ff */
[C---:B------:R-:W-:Y:S02]  /*d5f0*/  LOP3.LUT P5, RZ, R16.reuse, 0x2, RZ, 0xc0, !PT ;  /* 0x0000000210ff7812 */ /* 0x040fe400078ac0ff */
[----:B------:R-:W-:Y:S01]  /*d600*/  LOP3.LUT P4, RZ, R16, 0x1, RZ, 0xc0, !PT ;  /* 0x0000000110ff7812 */ /* 0x000fe2000788c0ff */
[----:B0-----:R-:W-:-:S04]  /*d610*/  IMAD R0, R21, UR4, RZ ;  /* 0x0000000415007c24 */ /* 0x001fc8000f8e02ff */
        /* <DEDUP_REMOVED lines=8> */
[----:B-1----:R-:W-:Y:S02]  /*d6a0*/  IMAD.SHL.U32 R4, R6, 0x8, RZ ;  /* 0x0000000806047824 */ /* 0x002fe400078e00ff */
[----:B------:R-:W-:Y:S01]  /*d6b0*/  IMAD.WIDE.U32 R2, R26, UR4, R2 ;  /* 0x000000041a027c25 */ /* 0x000fe2000f8e0002 */
[----:B------:R-:W-:Y:S02]  /*d6c0*/  UMOV UR4, 0xffffffff ;  /* 0xffffffff00047882 */ /* 0x000fe40000000000 */
[----:B------:R-:W-:Y:S01]  /*d6d0*/  LOP3.LUT R4, R4, 0xd8, RZ, 0xc0, !PT ;  /* 0x000000d804047812 */ /* 0x000fe200078ec0ff */
[----:B------:R-:W-:Y:S02]  /*d6e0*/  IMAD.SHL.U32 R11, R6, 0x8, RZ ;  /* 0x00000008060b7824 */ /* 0x000fe400078e00ff */
[----:B------:R-:W-:Y:S01]  /*d6f0*/  IMAD R8, R26, UR5, R3 ;  /* 0x000000051a087c24 */ /* 0x000fe2000f8e0203 */
[----:B------:R-:W-:-:S02]  /*d700*/  LOP3.LUT R4, R4, 0x18, R6, 0x78, !PT ;  /* 0x0000001804047812 */ /* 0x000fc400078e7806 */
[----:B------:R-:W-:Y:S02]  /*d710*/  LEA R6, P0, R2, UR6, 0x1 ;  /* 0x0000000602067c11 */ /* 0x000fe4000f8008ff */
[----:B------:R-:W-:Y:S02]  /*d720*/  LOP3.LUT R4, R4, 0x320, R11, 0xf8, !PT ;  /* 0x0000032004047812 */ /* 0x000fe400078ef80b */
[----:B------:R-:W-:-:S03]  /*d730*/  LEA.HI.X R8, R2, UR7, R8, 0x1, P0 ;  /* 0x0000000702087c11 */ /* 0x000fc600080f0c08 */
[----:B------:R-:W-:Y:S01]  /*d740*/  IMAD R4, R22, 0x3000, R4 ;  /* 0x0000300016047824 */ /* 0x000fe200078e0204 */
[----:B------:R-:W-:Y:S06]  /*d750*/  BRA.DIV UR4, `(.L_x_10269) ;  /* 0x0000003204907947 */ /* 0x000fec000b800000 */
[----:B------:R-:W0:Y:S01]  /*d760*/  S2R R3, SR_TID.X ;  /* 0x0000000000037919 */ /* 0x000e220000002100 */
[----:B------:R-:W-:Y:S01]  /*d770*/  LOP3.LUT P6, RZ, R16, 0x4, RZ, 0xc0, !PT ;  /* 0x0000000410ff7812 */ /* 0x000fe200078cc0ff */
[----:B------:R-:W-:Y:S01]  /*d780*/  IMAD R4, R4, 0x2, R17 ;  /* 0x0000000204047824 */ /* 0x000fe200078e0211 */
[----:B------:R-:W1:Y:S04]  /*d790*/  SHFL.IDX PT, R2, R6, RZ, 0x1c1f ;  /* 0x001c1fff06027589 */ /* 0x000e6800000e0000 */
[----:B------:R-:W-:Y:S01]  /*d7a0*/  SHFL.IDX PT, R25, R8, 0x2, 0x1c1f ;  /* 0x005c1f0008197f89 */ /* 0x000fe200000e0000 */
[----:B0-----:R-:W-:-:S03]  /*d7b0*/  IMAD.SHL.U32 R11, R3, 0x8, RZ ;  /* 0x00000008030b7824 */ /* 0x001fc600078e00ff */
[----:B------:R-:W0:Y:S02]  /*d7c0*/  SHFL.IDX PT, R3, R8, RZ, 0x1c1f ;  /* 0x001c1fff08037589 */ /* 0x000e2400000e0000 */
[----:B------:R-:W-:-:S05]  /*d7d0*/  LOP3.LUT R11, R11, 0x18, RZ, 0xc0, !PT ;  /* 0x000000180b0b7812 */ /* 0x000fca00078ec0ff */
[----:B------:R-:W-:-:S05]  /*d7e0*/  IMAD.SHL.U32 R0, R11, 0x2, RZ ;  /* 0x000000020b007824 */ /* 0x000fca00078e00ff */
[----:B-1----:R-:W-:-:S04]  /*d7f0*/  IADD3 R2, P0, R2, R0, RZ ;  /* 0x0000000002027210 */ /* 0x002fc80007f1e0ff */
[----:B0-----:R-:W-:-:S05]  /*d800*/  IADD3.X R3, RZ, R3, RZ, P0, !PT ;  /* 0x00000003ff037210 */ /* 0x001fca00007fe4ff */
        /* <DEDUP_REMOVED lines=18> */
.L_x_10351:
        /* <DEDUP_REMOVED lines=11> */
.L_x_10270:
        /* <DEDUP_REMOVED lines=11> */
.L_x_10271:
[----:B------:R1:W-:Y:S01]  /*da90*/  SYNCS.ARRIVE.TRANS64.A1T0 RZ, [R5+URZ+0x2d830], RZ ;  /* 0x02d830ff05ff79a7 */ /* 0x0003e2000810003f */
[----:B------:R-:W-:Y:S05]  /*daa0*/  @!P5 BRA `(.L_x_10272) ;  /* 0x000000000004d947 */ /* 0x000fea0003800000 */
[----:B------:R-:W-:Y:S01]  /*dab0*/  BPT.TRAP 0x1 ;  /* 0x000000040000795c */ /* 0x000fe20000300000 */
.L_x_10272:
[----:B------:R-:W-:Y:S01]  /*dac0*/  SHF.L.U32 R2, R20, 0x1f, RZ ;  /* 0x0000001f14027819 */ /* 0x000fe200000006ff */
[----:B-1----:R-:W-:Y:S01]  /*dad0*/  IMAD R5, R10, 0x8, R17 ;  /* 0x000000080a057824 */ /* 0x002fe200078e0211 */
[----:B------:R-:W-:Y:S03]  /*dae0*/  BSSY B1, `(.L_x_10273) ;  /* 0x0000003000017945 */ /* 0x000fe60003800000 */
[----:B------:R-:W1:Y:S02]  /*daf0*/  SYNCS.PHASECHK.TRANS64.TRYWAIT P0, [R5+URZ+0x2d860], R2 ;  /* 0x02d86002050075a7 */ /* 0x000e64000800017f */
[----:B-1----:R-:W-:Y:S05]  /*db00*/  @!P0 BRA `(.L_x_10274) ;  /* 0x0000003000f88947 */ /* 0x002fea0003800000 */
.L_x_10352:
[----:B------:R-:W-:Y:S05]  /*db10*/  BSYNC B1 ;  /* 0x0000000000017941 */ /* 0x000fea0003800000 */
.L_x_10273:
[----:B------:R-:W2:Y:S04]  /*db20*/  LDL R11, [R1+0xc] ;  /* 0x00000c00010b7983 */ /* 0x000ea80000100800 */
[----:B0-----:R-:W2:Y:S01]  /*db30*/  LDL.LU R6, [R1] ;  /* 0x0000000001067983 */ /* 0x001ea20000300800 */
[----:B------:R-:W0:Y:S01]  /*db40*/  S2R R12, SR_TID.X ;  /* 0x00000000000c7919 */ /* 0x000e220000002100 */
[----:B------:R-:W-:Y:S01]  /*db50*/  UMOV UR4, 0xffffffff ;  /* 0xffffffff00047882 */ /* 0x000fe20000000000 */
[C---:B0-----:R-:W-:Y:S02]  /*db60*/  IMAD.SHL.U32 R4, R12.reuse, 0x8, RZ ;  /* 0x000000080c047824 */ /* 0x041fe400078e00ff */
[----:B------:R-:W-:-:S03]  /*db70*/  IMAD.SHL.U32 R8, R12, 0x8, RZ ;  /* 0x000000080c087824 */ /* 0x000fc600078e00ff */
[----:B------:R-:W-:Y:S02]  /*db80*/  LOP3.LUT R4, R4, 0xd8, RZ, 0xc0, !PT ;  /* 0x000000d804047812 */ /* 0x000fe400078ec0ff */
[----:B------:R-:W-:Y:S02]  /*db90*/  LOP3.LUT R3, R12, 0x7f, RZ, 0xc0, !PT ;  /* 0x0000007f0c037812 */ /* 0x000fe400078ec0ff */
[----:B------:R-:W-:Y:S02]  /*dba0*/  LOP3.LUT R4, R4, 0x18, R12, 0x78, !PT ;  /* 0x0000001804047812 */ /* 0x000fe400078e780c */
[----:B------:R-:W-:Y:S02]  /*dbb0*/  SHF.R.U32.HI R3, RZ, 0x2, R3 ;  /* 0x00000002ff037819 */ /* 0x000fe40000011603 */
[----:B------:R-:W-:-:S05]  /*dbc0*/  LOP3.LUT R4, R4, 0x320, R8, 0xf8, !PT ;  /* 0x0000032004047812 */ /* 0x000fca00078ef808 */
[----:B------:R-:W-:Y:S02]  /*dbd0*/  IMAD R4, R10, 0x3000, R4 ;  /* 0x000030000a047824 */ /* 0x000fe400078e0204 */
[----:B--2---:R-:W-:-:S05]  /*dbe0*/  IMAD R6, R6, -0x80, R11 ;  /* 0xffffff8006067824 */ /* 0x004fca00078e020b */
[----:B------:R-:W-:Y:S01]  /*dbf0*/  IADD3 R6, -R3, R6, RZ ;  /* 0x0000000603067210 */ /* 0x000fe20007ffe1ff */
        /* <DEDUP_REMOVED lines=34> */
[----:B0-2---:R0:W1:Y:S02]  /*de20*/  SHFL.IDX PT, R2, R18, 0x3, 0x1c1f ;  /* 0x007c1f0012027f89 */ /* 0x00506400000e0000 */
.L_x_10362:
        /* <DEDUP_REMOVED lines=26> */
[----:B------:R-:W-:Y:S01]  /*dfd0*/  LEA.HI.X R0, R2, UR7, R0, 0x1, P0 ;  /* 0x0000000702007c11 */ /* 0x000fe200080f0c00 */
[----:B------:R-:W-:Y:S01]  /*dfe0*/  NOP ;  /* 0x0000000000007918 */ /* 0x000fe20000000000 */
[----:B------:R-:W-:-:S13]  /*dff0*/  PLOP3.LUT P0, PT, PT, PT, PT, 0x80, 0x0 ;  /* 0x000000000000781c */ /* 0x000fda0003f0f070 */
.L_x_10276:
[----:B------:R-:W-:Y:S02]  /*e000*/  PLOP3.LUT P4, PT, P4, P0, PT, 0xa2, 0x0 ;  /* 0x000000000000781c */ /* 0x000fe40002781472 */
[----:B------:R-:W-:-:S08]  /*e010*/  @P0 R2UR P4, UR4, R5 ;  /* 0x00000000050402ca */ /* 0x000fd00000080000 */
[----:B------:R-:W-:-:S05]  /*e020*/  @P0 PLOP3.LUT P0, PT, P4, PT, PT, 0x80, 0x0 ;  /* 0x000000000000081c */ /* 0x000fca000270f070 */
[----:B------:R-:W-:Y:S01]  /*e030*/  @!P4 SYNCS.ARRIVE.TRANS64.RED.A0T1 RZ, [UR4+0x2d850], RZ ;  /* 0x02d850ffffffc9a7 */ /* 0x000fe20008200404 */
[----:B------:R-:W-:Y:S07]  /*e040*/  @!P4 ARRIVES.LDGSTSBAR.64.TRANSCNT [UR4+0x2d850] ;  /* 0x02d85000ff00c9b0 */ /* 0x000fee0008000a84 */
[----:B------:R-:W-:Y:S05]  /*e050*/  @P0 BRA.U.ANY `(.L_x_10276) ;  /* 0xfffffffd00e80947 */ /* 0x000fea000393ffff */
[----:B------:R-:W-:Y:S01]  /*e060*/  NOP ;  /* 0x0000000000007918 */ /* 0x000fe20000000000 */
[----:B------:R-:W2:Y:S01]  /*e070*/  LDL R2, [R1+0x48] ;  /* 0x0000480001027983 */ /* 0x000ea20000100800 */
[----:B------:R-:W-:Y:S02]  /*e080*/  MOV R19, R0 ;  /* 0x0000000000137202 */ /* 0x000fe40000000f00 */
[----:B--2---:R-:W-:-:S13]  /*e090*/  ISETP.NE.AND P5, PT, R2, 0x3, PT ;  /* 0x000000030200780c */ /* 0x004fda0003fa5270 */
[----:B------:R-:W-:Y:S05]  /*e0a0*/  @!P5 BRA `(.L_x_10277) ;  /* 0x000000000004d947 */ /* 0x000fea0003800000 */
[----:B------:R-:W-:Y:S01]  /*e0b0*/  BPT.TRAP 0x1 ;  /* 0x000000040000795c */ /* 0x000fe20000300000 */
.L_x_10277:
[----:B------:R-:W2:Y:S01]  /*e0c0*/  LDL R2, [R1+0x10] ;  /* 0x0000100001027983 */ /* 0x000ea20000100800 */
[----:B------:R1:W-:Y:S01]  /*e0d0*/  SYNCS.ARRIVE.TRANS64.A1T0 RZ, [R5+URZ+0x2d850], RZ ;  /* 0x02d850ff05ff79a7 */ /* 0x0003e2000810003f */
[C---:B------:R-:W-:Y:S02]  /*e0e0*/  VIADD R0, R23.reuse, 0xffffffff ;  /* 0xffffffff17007836 */ /* 0x040fe40000000000 */
[----:B------:R1:W-:Y:S01]  /*e0f0*/  STL [R1], R23 ;  /* 0x0000001701007387 */ /* 0x0003e20000100800 */
[----:B------:R-:W-:Y:S02]  /*e100*/  IMAD.MOV.U32 R20, RZ, RZ, R29 ;  /* 0x000000ffff147224 */ /* 0x000fe400078e001d */
[----:B------:R-:W-:Y:S01]  /*e110*/  IMAD.MOV.U32 R10, RZ, RZ, R22 ;  /* 0x000000ffff0a7224 */ /* 0x000fe200078e0016 */
[----:B--2---:R-:W-:-:S13]  /*e120*/  ISETP.GT.AND P0, PT, R23, R2, PT ;  /* 0x000000021700720c */ /* 0x004fda0003f04270 */
[----:B-1----:R-:W-:Y:S05]  /*e130*/  @P0 BRA `(.L_x_10278) ;  /* 0xfffffff000580947 */ /* 0x002fea000383ffff */
.L_x_10265:
[----:B------:R-:W-:Y:S05]  /*e140*/  BSYNC B0 ;  /* 0x0000000000007941 */ /* 0x000fea0003800000 */
.L_x_10264:
[----:B------:R-:W1:Y:S01]  /*e150*/  S2R R2, SR_TID.X ;  /* 0x0000000000027919 */ /* 0x000e620000002100 */
[----:B------:R-:W-:Y:S01]  /*e160*/  BSSY B0, `(.L_x_10279) ;  /* 0x0000010000007945 */ /* 0x000fe20003800000 */
[----:B-1----:R-:W-:-:S04]  /*e170*/  LOP3.LUT R2, R2, 0x7f, RZ, 0xc0, !PT ;  /* 0x0000007f02027812 */ /* 0x002fc800078ec0ff */
[----:B------:R-:W-:-:S13]  /*e180*/  ISETP.NE.AND P0, PT, R2, RZ, PT ;  /* 0x000000ff0200720c */ /* 0x000fda0003f05270 */
[----:B------:R-:W-:Y:S05]  /*e190*/  @P0 BRA `(.L_x_10280) ;  /* 0x0000000000300947 */ /* 0x000fea0003800000 */
[----:B0-----:R-:W0:Y:S01]  /*e1a0*/  S2R R5, SR_LANEID ;  /* 0x0000000000057919 */ /* 0x001e220000000000 */
        /* <DEDUP_REMOVED lines=10> */
[----:B0-----:R-:W-:-:S07]  /*e250*/  IADD3 R24, R0, UR38, R7 ;  /* 0x0000002600187c10 */ /* 0x001fce000fffe007 */
.L_x_10280:
[----:B------:R-:W-:Y:S05]  /*e260*/  BSYNC B0 ;  /* 0x0000000000007941 */ /* 0x000fea0003800000 */
.L_x_10279:
[----:B------:R-:W2:Y:S02]  /*e270*/  LDL R0, [R1+0x48] ;  /* 0x0000480001007983 */ /* 0x000ea40000100800 */
[----:B--2---:R-:W-:-:S13]  /*e280*/  ISETP.NE.AND P0, PT, R0, 0x3, PT ;  /* 0x000000030000780c */ /* 0x004fda0003f05270 */
[----:B------:R-:W-:Y:S05]  /*e290*/  @!P0 BRA `(.L_x_10281) ;  /* 0x0000000000048947 */ /* 0x000fea0003800000 */
[----:B------:R-:W-:Y:S01]  /*e2a0*/  BPT.TRAP 0x1 ;  /* 0x000000040000795c */ /* 0x000fe20000300000 */
.L_x_10281:
[----:B------:R-:W2:Y:S01]  /*e2b0*/  LDL.LU R2, [R1+0xc] ;  /* 0x00000c0001027983 */ /* 0x000ea20000300800 */
[----:B------:R-:W-:Y:S01]  /*e2c0*/  IMAD R0, R22, 0x8, R17 ;  /* 0x0000000816007824 */ /* 0x000fe200078e0211 */
[----:B------:R-:W-:Y:S01]  /*e2d0*/  SHF.L.U32 R3, R29, 0x1f, RZ ;  /* 0x0000001f1d037819 */ /* 0x000fe200000006ff */
[----:B------:R-:W-:Y:S03]  /*e2e0*/  BSSY B0, `(.L_x_10282) ;  /* 0x0000004000007945 */ /* 0x000fe60003800000 */
[----:B------:R-:W1:Y:S01]  /*e2f0*/  SYNCS.PHASECHK.TRANS64.TRYWAIT P0, [R0+URZ+0x2d860], R3 ;  /* 0x02d86003000075a7 */ /* 0x000e62000800017f */
[----:B--2---:R-:W-:Y:S01]  /*e300*/  IMAD R6, R23, -0x80, R2 ;  /* 0xffffff8017067824 */ /* 0x004fe200078e0202 */
[----:B-1----:R-:W-:Y:S06]  /*e310*/  @!P0 BRA `(.L_x_10283) ;  /* 0x00000030006c8947 */ /* 0x002fec0003800000 */
.L_x_10363:
[----:B------:R-:W-:Y:S05]  /*e320*/  BSYNC B0 ;  /* 0x0000000000007941 */ /* 0x000fea0003800000 */
.L_x_10282:
[----:B------:R-:W0:Y:S01]  /*e330*/  S2R R2, SR_TID.X ;  /* 0x0000000000027919 */ /* 0x000e220000002100 */
[----:B------:R-:W-:Y:S01]  /*e340*/  UMOV UR4, 0xffffffff ;  /* 0xffffffff00047882 */ /* 0x000fe20000000000 */
[----:B------:R-:W2:Y:S01]  /*e350*/  S2R R7, SR_TID.X ;  /* 0x0000000000077919 */ /* 0x000ea20000002100 */
[----:B0-----:R-:W-:Y:S01]  /*e360*/  LOP3.LUT R5, R2, 0x7f, RZ, 0xc0, !PT ;  /* 0x0000007f02057812 */ /* 0x001fe200078ec0ff */
[----:B--2---:R-:W-:-:S03]  /*e370*/  IMAD.SHL.U32 R2, R7, 0x8, RZ ;  /* 0x0000000807027824 */ /* 0x004fc600078e00ff */
[----:B------:R-:W-:Y:S01]  /*e380*/  SHF.R.U32.HI R5, RZ, 0x2, R5 ;  /* 0x00000002ff057819 */ /* 0x000fe20000011605 */
[----:B------:R-:W-:Y:S01]  /*e390*/  IMAD.SHL.U32 R4, R7, 0x8, RZ ;  /* 0x0000000807047824 */ /* 0x000fe200078e00ff */
[----:B------:R-:W-:-:S03]  /*e3a0*/  LOP3.LUT R2, R2, 0xd8, RZ, 0xc0, !PT ;  /* 0x000000d802027812 */ /* 0x000fc600078ec0ff */
[----:B------:R-:W-:Y:S01]  /*e3b0*/  IMAD.IADD R6, R6, 0x1, -R5 ;  /* 0x0000000106067824 */ /* 0x000fe200078e0a05 */
[----:B------:R-:W-:-:S04]  /*e3c0*/  LOP3.LUT R2, R2, 0x18, R7, 0x78, !PT ;  /* 0x0000001802027812 */ /* 0x000fc800078e7807 */
[----:B------:R-:W-:-:S05]  /*e3d0*/  LOP3.LUT R2, R2, 0x320, R4, 0xf8, !PT ;  /* 0x0000032002027812 */ /* 0x000fca00078ef804 */
[----:B------:R-:W-:Y:S01]  /*e3e0*/  IMAD R4, R22, 0x3000, R2 ;  /* 0x0000300016047824 */ /* 0x000fe200078e0202 */
[----:B------:R-:W-:Y:S06]  /*e3f0*/  BRA.DIV UR4, `(.L_x_10284) ;  /* 0x0000003204487947 */ /* 0x000fec000b800000 */
[----:B------:R-:W0:Y:S01]  /*e400*/  S2R R2, SR_TID.X ;  /* 0x0000000000027919 */ /* 0x000e220000002100 */
[----:B------:R-:W-:Y:S01]  /*e410*/  ULDC UR4, c[0x0][0x2f4] ;  /* 0x0000bd0000047ab9 */ /* 0x000fe20000000800 */
[----:B------:R-:W-:Y:S01]  /*e420*/  IMAD R4, R4, 0x2, R17 ;  /* 0x0000000204047824 */ /* 0x000fe200078e0211 */
[----:B------:R-:W2:Y:S04]  /*e430*/  SHFL.IDX PT, R14, R18, RZ, 0x1c1f ;  /* 0x001c1fff120e7589 */ /* 0x000ea800000e0000 */
[----:B-1----:R-:W1:Y:S01]  /*e440*/  SHFL.IDX PT, R3, R19, RZ, 0x1c1f ;  /* 0x001c1fff13037589 */ /* 0x002e6200000e0000 */
[----:B0-----:R-:W-:-:S04]  /*e450*/  SHF.L.U32 R7, R2, 0x3, RZ ;  /* 0x0000000302077819 */ /* 0x001fc800000006ff */
[----:B------:R-:W-:-:S04]  /*e460*/  LOP3.LUT R7, R7, 0x18, RZ, 0xc0, !PT ;  /* 0x0000001807077812 */ /* 0x000fc800078ec0ff */
[C---:B------:R-:W-:Y:S01]  /*e470*/  ISETP.GE.AND P2, PT, R7.reuse, UR4, PT ;  /* 0x0000000407007c0c */ /* 0x040fe2000bf46270 */
[C---:B------:R-:W-:Y:S01]  /*e480*/  IMAD.SHL.U32 R5, R7.reuse, 0x2, RZ ;  /* 0x0000000207057824 */ /* 0x040fe200078e00ff */
[C---:B------:R-:W-:Y:S02]  /*e490*/  LOP3.LUT R8, R7.reuse, 0x20, RZ, 0xfc, !PT ;  /* 0x0000002007087812 */ /* 0x040fe400078efcff */
[----:B------:R-:W-:Y:S02]  /*e4a0*/  ISETP.LT.OR P4, PT, R6, 0x1, P2 ;  /* 0x000000010600780c */ /* 0x000fe40001781670 */
[----:B--2---:R-:W-:Y:S02]  /*e4b0*/  IADD3 R2, P0, R14, R5, RZ ;  /* 0x000000050e027210 */ /* 0x004fe40007f1e0ff */
[----:B------:R-:W-:Y:S01]  /*e4c0*/  LOP3.LUT R7, R7, 0x40, RZ, 0xfc, !PT ;  /* 0x0000004007077812 */ /* 0x000fe200078efcff */
[----:B------:R-:W0:Y:S01]  /*e4d0*/  SHFL.IDX PT, R14, R18, 0x1, 0x1c1f ;  /* 0x003c1f00120e7f89 */ /* 0x000e2200000e0000 */
[----:B------:R-:W-:Y:S01]  /*e4e0*/  ISETP.GE.AND P1, PT, R8, UR4, PT ;  /* 0x0000000408007c0c */ /* 0x000fe2000bf26270 */
[----:B-1----:R-:W-:Y:S01]  /*e4f0*/  IMAD.X R3, RZ, RZ, R3, P0 ;  /* 0x000000ffff037224 */ /* 0x002fe200000e0603 */
[----:B------:R-:W-:-:S02]  /*e500*/  ISETP.GE.AND P0, PT, R7, UR4, PT ;  /* 0x0000000407007c0c */ /* 0x000fc4000bf06270 */
[----:B------:R-:W-:-:S03]  /*e510*/  ISETP.LT.OR P3, PT, R6, 0x1, P1 ;  /* 0x000000010600780c */ /* 0x000fc60000f61670 */
[----:B------:R-:W-:Y:S01]  /*e520*/  LDGSTS.E.BYPASS.LTC128B.128 [R4+0x400], desc[UR36][R2.64], !P4 ;  /* 0x0040000002047fae */ /* 0x000fe2000e101d64 */
[----:B------:R-:W-:-:S09]  /*e530*/  ISETP.LT.OR P4, PT, R6, 0x1, P0 ;  /* 0x000000010600780c */ /* 0x000fd20000781670 */
[----:B------:R-:W-:Y:S04]  /*e540*/  LDGSTS.E.BYPASS.LTC128B.128 [R4+0x2400], desc[UR36][R2.64+0x40], !P3 ;  /* 0x0240004002047fae */ /* 0x000fe8000d901d64 */
[----:B------:R1:W-:Y:S01]  /*e550*/  LDGSTS.E.BYPASS.LTC128B.128 [R4+0x4400], desc[UR36][R2.64+0x80], !P4 ;  /* 0x0440008002047fae */ /* 0x0003e2000e101d64 */
[----:B------:R-:W-:-:S03]  /*e560*/  ISETP.LT.OR P4, PT, R6, 0x21, P2 ;  /* 0x000000210600780c */ /* 0x000fc60001781670 */
[----:B-1----:R-:W1:Y:S01]  /*e570*/  SHFL.IDX PT, R3, R19, 0x1, 0x1c1f ;  /* 0x003c1f0013037f89 */ /* 0x002e6200000e0000 */
[----:B0-----:R-:W-:-:S03]  /*e580*/  IADD3 R2, P3, R14, R5, RZ ;  /* 0x000000050e027210 */ /* 0x001fc60007f7e0ff */
[----:B------:R-:W0:Y:S02]  /*e590*/  SHFL.IDX PT, R14, R18, 0x2, 0x1c1f ;  /* 0x005c1f00120e7f89 */ /* 0x000e2400000e0000 */
[----:B-1----:R-:W-:Y:S01]  /*e5a0*/  IMAD.X R3, RZ, RZ, R3, P3 ;  /* 0x000000ffff037224 */ /* 0x002fe200018e0603 */
[----:B------:R-:W-:-:S04]  /*e5b0*/  ISETP.LT.OR P3, PT, R6, 0x21, P1 ;  /* 0x000000210600780c */ /* 0x000fc80000f61670 */
[----:B------:R-:W-:Y:S01]  /*e5c0*/  LDGSTS.E.BYPASS.LTC128B.128 [R4+0xc00], desc[UR36][R2.64], !P4 ;  /* 0x00c0000002047fae */ /* 0x000fe2000e101d64 */
[----:B------:R-:W-:-:S08]  /*e5d0*/  ISETP.LT.OR P4, PT, R6, 0x21, P0 ;  /* 0x000000210600780c */ /* 0x000fd00000781670 */
[----:B------:R-:W-:Y:S05]  /*e5e0*/  LDGSTS.E.BYPASS.LTC128B.128 [R4+0x2c00], desc[UR36][R2.64+0x40], !P3 ;  /* 0x02c0004002047fae */ /* 0x000fea000d901d64 */
[----:B------:R1:W-:Y:S01]  /*e5f0*/  LDGSTS.E.BYPASS.LTC128B.128 [R4+0x4c00], desc[UR36][R2.64+0x80], !P4 ;  /* 0x04c0008002047fae */ /* 0x0003e2000e101d64 */
[----:B------:R-:W-:-:S03]  /*e600*/  ISETP.LT.OR P4, PT, R6, 0x41, P2 ;  /* 0x000000410600780c */ /* 0x000fc60001781670 */
[----:B-1----:R-:W1:Y:S01]  /*e610*/  SHFL.IDX PT, R3, R19, 0x2, 0x1c1f ;  /* 0x005c1f0013037f89 */ /* 0x002e6200000e0000 */
[----:B0-----:R-:W-:-:S03]  /*e620*/  IADD3 R2, P3, R14, R5, RZ ;  /* 0x000000050e027210 */ /* 0x001fc60007f7e0ff */
[----:B------:R-:W0:Y:S04]  /*e630*/  SHFL.IDX PT, R19, R19, 0x3, 0x1c1f ;  /* 0x007c1f0013137f89 */ /* 0x000e2800000e0000 */
[----:B------:R2:W3:Y:S01]  /*e640*/  SHFL.IDX PT, R14, R18, 0x3, 0x1c1f ;  /* 0x007c1f00120e7f89 */ /* 0x0004e200000e0000 */
[----:B-1----:R-:W-:Y:S01]  /*e650*/  IMAD.X R3, RZ, RZ, R3, P3 ;  /* 0x000000ffff037224 */ /* 0x002fe200018e0603 */
[----:B------:R-:W-:-:S04]  /*e660*/  ISETP.LT.OR P3, PT, R6, 0x41, P1 ;  /* 0x000000410600780c */ /* 0x000fc80000f61670 */
[----:B------:R2:W-:Y:S01]  /*e670*/  LDGSTS.E.BYPASS.LTC128B.128 [R4+0x1400], desc[UR36][R2.64], !P4 ;  /* 0x0140000002047fae */ /* 0x0005e2000e101d64 */
[----:B------:R-:W-:-:S08]  /*e680*/  ISETP.LT.OR P4, PT, R6, 0x41, P0 ;  /* 0x000000410600780c */ /* 0x000fd00000781670 */
[----:B------:R2:W-:Y:S05]  /*e690*/  LDGSTS.E.BYPASS.LTC128B.128 [R4+0x3400], desc[UR36][R2.64+0x40], !P3 ;  /* 0x0340004002047fae */ /* 0x0005ea000d901d64 */
[----:B0--3--:R2:W-:Y:S02]  /*e6a0*/  LDGSTS.E.BYPASS.LTC128B.128 [R4+0x5400], desc[UR36][R2.64+0x80], !P4 ;  /* 0x0540008002047fae */ /* 0x0095e4000e101d64 */
.L_x_10373:
[C---:B------:R-:W-:Y:S02]  /*e6b0*/  ISETP.LT.OR P2, PT, R6.reuse, 0x61, P2 ;  /* 0x000000610600780c */ /* 0x040fe40001741670 */
[C---:B------:R-:W-:Y:S02]  /*e6c0*/  ISETP.LT.OR P1, PT, R6.reuse, 0x61, P1 ;  /* 0x000000610600780c */ /* 0x040fe40000f21670 */
[----:B------:R-:W-:Y:S02]  /*e6d0*/  ISETP.LT.OR P0, PT, R6, 0x61, P0 ;  /* 0x000000610600780c */ /* 0x000fe40000701670 */
[----:B--2---:R-:W-:-:S05]  /*e6e0*/  IADD3 R2, P3, R14, R5, RZ ;  /* 0x000000050e027210 */ /* 0x004fca0007f7e0ff */
        /* <DEDUP_REMOVED lines=9> */
.L_x_10285:
        /* <DEDUP_REMOVED lines=11> */
.L_x_10286:
[----:B------:R-:W-:Y:S01]  /*e830*/  VIADD R22, R22, 0x1 ;  /* 0x0000000116167836 */ /* 0x000fe20000000000 */
[----:B------:R0:W-:Y:S04]  /*e840*/  SYNCS.ARRIVE.TRANS64.A1T0 RZ, [R0+URZ+0x2d850], RZ ;  /* 0x02d850ff00ff79a7 */ /* 0x0001e8000810003f */
[----:B------:R-:W-:-:S04]  /*e850*/  ISETP.NE.AND P0, PT, R22, 0x2, PT ;  /* 0x000000021600780c */ /* 0x000fc80003f05270 */
[----:B0-----:R-:W-:Y:S02]  /*e860*/  SEL R0, RZ, 0x1, P0 ;  /* 0x00000001ff007807 */ /* 0x001fe40000000000 */
[----:B------:R-:W-:Y:S02]  /*e870*/  SEL R22, R22, RZ, P0 ;  /* 0x000000ff16167207 */ /* 0x000fe40000000000 */
[----:B------:R-:W-:-:S07]  /*e880*/  LOP3.LUT R29, R29, R0, RZ, 0x3c, !PT ;  /* 0x000000001d1d7212 */ /* 0x000fce00078e3cff */
.L_x_10245:
[----:B------:R-:W-:Y:S05]  /*e890*/  BSYNC B7 ;  /* 0x0000000000077941 */ /* 0x000fea0003800000 */
.L_x_10243:
        /* <DEDUP_REMOVED lines=8> */
[----:B------:R0:W1:Y:S01]  /*e920*/  LDS.128 R24, [R17+0x2d8d0] ;  /* 0x02d8d00011187984 */ /* 0x0000620000000c00 */
[----:B------:R-:W-:Y:S06]  /*e930*/  BAR.ARV 0x4, 0x200 ;  /* 0x0108000000007b1d */ /* 0x000fec0000002000 */
[----:B------:R-:W-:Y:S05]  /*e940*/  BRA `(.L_x_10288) ;  /* 0x0000000800d07947 */ /* 0x000fea0003800000 */
.L_x_10287:
        /* <DEDUP_REMOVED lines=15> */
[C---:B------:R-:W-:Y:S02]  /*ea40*/  ISETP.GE.U32.AND P2, PT, R8.reuse, 0x2, PT ;  /* 0x000000020800780c */ /* 0x040fe40003f46070 */
[C---:B------:R-:W-:Y:S01]  /*ea50*/  ISETP.GE.U32.AND P3, PT, R8.reuse, 0x4, PT ;  /* 0x000000040800780c */ /* 0x040fe20003f66070 */
[----:B------:R-:W-:Y:S01]  /*ea60*/  SHFL.IDX PT, R0, R24, RZ, 0x1f ;  /* 0x00001fff18007589 */ /* 0x000fe200000e0000 */
[C---:B------:R-:W-:Y:S02]  /*ea70*/  ISETP.GE.U32.AND P4, PT, R8.reuse, 0x8, PT ;  /* 0x000000080800780c */ /* 0x040fe40003f86070 */
[----:B------:R-:W-:Y:S01]  /*ea80*/  ISETP.GE.U32.AND P5, PT, R8, 0x10, PT ;  /* 0x000000100800780c */ /* 0x000fe20003fa6070 */
[----:B------:R0:W-:Y:S02]  /*ea90*/  SHFL.IDX PT, R6, R24, 0x1, 0x1f ;  /* 0x00201f0018067f89 */ /* 0x0001e400000e0000 */
[----:B0-----:R-:W-:-:S02]  /*eaa0*/  IMAD.MOV.U32 R24, RZ, RZ, RZ ;  /* 0x000000ffff187224 */ /* 0x001fc400078e00ff */
[----:B--2---:R-:W-:Y:S02]  /*eab0*/  @!P1 IMAD.MOV.U32 R4, RZ, RZ, R7 ;  /* 0x000000ffff049224 */ /* 0x004fe400078e0007 */
        /* <DEDUP_REMOVED lines=20> */
.L_x_10383:
[----:B------:R-:W-:Y:S02]  /*ec00*/  ULDC UR4, c[0x0][0xc38] ;  /* 0x00030e0000047ab9 */ /* 0x000fe40000000800 */
[----:B------:R-:W-:-:S04]  /*ec10*/  IMAD.U32 R3, RZ, RZ, UR4 ;  /* 0x00000004ff037e24 */ /* 0x000fc8000f8e00ff */
[----:B-1----:R-:W-:-:S04]  /*ec20*/  IMAD R5, R14, R3, RZ ;  /* 0x000000030e057224 */ /* 0x002fc800078e02ff */
[----:B------:R-:W-:-:S05]  /*ec30*/  IMAD.IADD R6, R6, 0x1, R5 ;  /* 0x0000000106067824 */ /* 0x000fca00078e0205 */
[----:B------:R-:W-:-:S13]  /*ec40*/  ISETP.GT.AND P6, PT, R6, R0, PT ;  /* 0x000000000600720c */ /* 0x000fda0003fc4270 */
[----:B------:R-:W-:Y:S05]  /*ec50*/  @P6 BRA `(.L_x_10290) ;  /* 0x0000000000a46947 */ /* 0x000fea0003800000 */
.L_x_10293:
        /* <DEDUP_REMOVED lines=9> */
[----:B------:R-:W0:Y:S02]  /*ecf0*/  @!P6 LDC.64 R2, c[0x0][0xc80] ;  /* 0x00032000ff02eb82 */ /* 0x000e240000000a00 */
[----:B0-----:R-:W-:-:S05]  /*ed00*/  @!P6 IMAD.WIDE R2, R5, 0x4, R2 ;  /* 0x000000040502e825 */ /* 0x001fca00078e0202 */
[----:B------:R0:W2:Y:S01]  /*ed10*/  @!P6 LDG.E R4, desc[UR36][R2.64] ;  /* 0x000000240204e981 */ /* 0x0000a2000c1e1900 */
[----:B------:R-:W-:Y:S01]  /*ed20*/  IMAD.MOV.U32 R7, RZ, RZ, RZ ;  /* 0x000000ffff077224 */ /* 0x000fe200078e00ff */
[----:B0-----:R-:W0:Y:S02]  /*ed30*/  @!P6 LDC.64 R2, c[0x0][0xc78] ;  /* 0x00031e00ff02eb82 */ /* 0x001e240000000a00 */
[----:B0-----:R-:W-:-:S05]  /*ed40*/  @!P6 IMAD.WIDE R2, R5, 0x4, R2 ;  /* 0x000000040502e825 */ /* 0x001fca00078e0202 */
        /* <DEDUP_REMOVED lines=20> */
.L_x_10391:
[----:B------:R-:W-:Y:S02]  /*ee90*/  ULDC UR4, c[0x0][0xc38] ;  /* 0x00030e0000047ab9 */ /* 0x000fe40000000800 */
[----:B------:R-:W-:-:S04]  /*eea0*/  IMAD.U32 R3, RZ, RZ, UR4 ;  /* 0x00000004ff037e24 */ /* 0x000fc8000f8e00ff */
[----:B-1----:R-:W-:-:S05]  /*eeb0*/  IMAD R5, R14, R3, RZ ;  /* 0x000000030e057224 */ /* 0x002fca00078e02ff */
[----:B------:R-:W-:-:S04]  /*eec0*/  IADD3 R6, R5, R6, RZ ;  /* 0x0000000605067210 */ /* 0x000fc80007ffe0ff */
[----:B------:R-:W-:-:S13]  /*eed0*/  ISETP.GT.AND P6, PT, R6, R0, PT ;  /* 0x000000000600720c */ /* 0x000fda0003fc4270 */
[----:B------:R-:W-:Y:S05]  /*eee0*/  @!P6 BRA `(.L_x_10293) ;  /* 0xfffffffc005ce947 */ /* 0x000fea000383ffff */
.L_x_10290:
        /* <DEDUP_REMOVED lines=9> */
.L_x_10396:
[----:B------:R-:W-:-:S13]  /*ef80*/  ISETP.NE.AND P0, PT, R6, RZ, PT ;  /* 0x000000ff0600720c */ /* 0x000fda0003f05270 */
[----:B------:R-:W-:Y:S05]  /*ef90*/  @!P0 BRA `(.L_x_10295) ;  /* 0x0000000000108947 */ /* 0x000fea0003800000 */
[----:B------:R-:W-:Y:S01]  /*efa0*/  UMOV UR4, 0xffffffff ;  /* 0xffffffff00047882 */ /* 0x000fe20000000000 */
[----:B------:R-:W-:Y:S02]  /*efb0*/  VIADD R12, R5, 0xffffffff ;  /* 0xffffffff050c7836 */ /* 0x000fe40000000000 */
[----:B------:R-:W-:Y:S05]  /*efc0*/  BRA.DIV UR4, `(.L_x_10296) ;  /* 0x0000003604147947 */ /* 0x000fea000b800000 */
[----:B------:R4:W0:Y:S02]  /*efd0*/  SHFL.IDX PT, R24, R2, R12, 0x1f ;  /* 0x00001f0c02187589 */ /* 0x00082400000e0000 */
.L_x_10295:
[----:B0-----:R-:W-:Y:S01]  /*efe0*/  IMAD R24, R24, R3, R8 ;  /* 0x0000000318187224 */ /* 0x001fe200078e0208 */
[-C--:B--2---:R-:W-:Y:S01]  /*eff0*/  IABS R8, R4.reuse ;  /* 0x0000000400087213 */ /* 0x084fe20000000000 */
[----:B----4-:R-:W-:Y:S02]  /*f000*/  IMAD.MOV.U32 R2, RZ, RZ, RZ ;  /* 0x000000ffff027224 */ /* 0x010fe400078e00ff */
[----:B------:R-:W-:Y:S01]  /*f010*/  IMAD.IADD R25, R0, 0x1, -R24 ;  /* 0x0000000100197824 */ /* 0x000fe200078e0a18 */
[----:B------:R-:W0:Y:S01]  /*f020*/  I2F.RP R6, R8 ;  /* 0x0000000800067306 */ /* 0x000e220000209400 */
[----:B------:R-:W-:Y:S01]  /*f030*/  IABS R0, R4 ;  /* 0x0000000400007213 */ /* 0x000fe20000000000 */
[----:B------:R-:W-:-:S04]  /*f040*/  IMAD.IADD R27, R5, 0x1, R27 ;  /* 0x00000001051b7824 */ /* 0x000fc800078e021b */
[----:B------:R-:W-:Y:S02]  /*f050*/  IMAD.MOV R0, RZ, RZ, -R0 ;  /* 0x000000ffff007224 */ /* 0x000fe400078e0a00 */
[----:B0-----:R-:W0:Y:S02]  /*f060*/  MUFU.RCP R6, R6 ;  /* 0x0000000600067308 */ /* 0x001e240000001000 */
[----:B0-----:R-:W-:-:S06]  /*f070*/  VIADD R9, R6, 0xffffffe ;  /* 0x0ffffffe06097836 */ /* 0x001fcc0000000000 */
[----:B------:R-:W0:Y:S02]  /*f080*/  F2I.FTZ.U32.TRUNC.NTZ R3, R9 ;  /* 0x0000000900037305 */ /* 0x000e24000021f000 */
[----:B0-----:R-:W-:-:S04]  /*f090*/  IMAD.MOV R11, RZ, RZ, -R3 ;  /* 0x000000ffff0b7224 */ /* 0x001fc800078e0a03 */
[----:B------:R-:W-:-:S04]  /*f0a0*/  IMAD R11, R11, R8, RZ ;  /* 0x000000080b0b7224 */ /* 0x000fc800078e02ff */
[----:B------:R-:W-:Y:S01]  /*f0b0*/  IMAD.HI.U32 R2, R3, R11, R2 ;  /* 0x0000000b03027227 */ /* 0x000fe200078e0002 */
[----:B------:R-:W-:-:S05]  /*f0c0*/  IABS R3, R25 ;  /* 0x0000001900037213 */ /* 0x000fca0000000000 */
[----:B------:R-:W-:-:S04]  /*f0d0*/  IMAD.HI.U32 R6, R2, R3, RZ ;  /* 0x0000000302067227 */ /* 0x000fc800078e00ff */
[----:B------:R-:W-:Y:S01]  /*f0e0*/  IMAD R3, R6, R0, R3 ;  /* 0x0000000006037224 */ /* 0x000fe200078e0203 */
[----:B---3--:R-:W-:Y:S01]  /*f0f0*/  IABS R0, R7 ;  /* 0x0000000700007213 */ /* 0x008fe20000000000 */
[----:B------:R-:W-:-:S03]  /*f100*/  IMAD.MOV.U32 R2, RZ, RZ, RZ ;  /* 0x000000ffff027224 */ /* 0x000fc600078e00ff */
[----:B------:R-:W-:-:S13]  /*f110*/  ISETP.GT.U32.AND P1, PT, R8, R3, PT ;  /* 0x000000030800720c */ /* 0x000fda0003f24070 */
[-C--:B------:R-:W-:Y:S01]  /*f120*/  @!P1 IADD3 R3, R3, -R8.reuse, RZ ;  /* 0x8000000803039210 */ /* 0x080fe20007ffe0ff */
[----:B------:R-:W-:Y:S01]  /*f130*/  @!P1 VIADD R6, R6, 0x1 ;  /* 0x0000000106069836 */ /* 0x000fe20000000000 */
[----:B------:R-:W-:Y:S02]  /*f140*/  ISETP.NE.AND P1, PT, R4, RZ, PT ;  /* 0x000000ff0400720c */ /* 0x000fe40003f25270 */
[----:B------:R-:W-:Y:S02]  /*f150*/  ISETP.GE.U32.AND P0, PT, R3, R8, PT ;  /* 0x000000080300720c */ /* 0x000fe40003f06070 */
[----:B------:R-:W0:Y:S11]  /*f160*/  I2F.RP R8, R0 ;  /* 0x0000000000087306 */ /* 0x000e360000209400 */
[----:B------:R-:W-:Y:S01]  /*f170*/  @P0 VIADD R6, R6, 0x1 ;  /* 0x0000000106060836 */ /* 0x000fe20000000000 */
        /* <DEDUP_REMOVED lines=8> */
[----:B------:R-:W-:-:S04]  /*f200*/  LOP3.LUT R3, R25, R4, RZ, 0x3c, !PT ;  /* 0x0000000419037212 */ /* 0x000fc800078e3cff */
[----:B------:R-:W-:-:S13]  /*f210*/  ISETP.GE.AND P2, PT, R3, RZ, PT ;  /* 0x000000ff0300720c */ /* 0x000fda0003f46270 */
        /* <DEDUP_REMOVED lines=17> */
[----:B------:R-:W-:-:S04]  /*f330*/  IMAD.MOV R0, RZ, RZ, -R2 ;  /* 0x000000ffff007224 */ /* 0x000fc800078e0a02 */
[C---:B------:R-:W-:Y:S02]  /*f340*/  IMAD R6, R7.reuse, R0, R6 ;  /* 0x0000000007067224 */ /* 0x040fe400078e0206 */
[----:B------:R-:W-:-:S05]  /*f350*/  IMAD R7, R7, 0x1000000, R2 ;  /* 0x0100000007077824 */ /* 0x000fca00078e0202 */
[----:B------:R-:W-:Y:S01]  /*f360*/  LEA R26, R6, R7, 0x10 ;  /* 0x00000007061a7211 */ /* 0x000fe200078e80ff */
[----:B------:R-:W-:Y:S06]  /*f370*/  BRA `(.L_x_10297) ;  /* 0x00000000001c7947 */ /* 0x000fec0003800000 */
.L_x_10291:
[----:B------:R-:W-:Y:S01]  /*f380*/  UMOV UR4, URZ ;  /* 0x0000003f00047c82 */ /* 0x000fe20008000000 */
[----:B------:R-:W-:Y:S01]  /*f390*/  UMOV UR5, URZ ;  /* 0x0000003f00057c82 */ /* 0x000fe20008000000 */
[----:B------:R-:W-:Y:S01]  /*f3a0*/  ULDC UR6, c[0x0][0xc3c] ;  /* 0x00030f0000067ab9 */ /* 0x000fe20000000800 */
[----:B------:R-:W-:Y:S02]  /*f3b0*/  IMAD.MOV.U32 R24, RZ, RZ, R0 ;  /* 0x000000ffff187224 */ /* 0x000fe400078e0000 */
[----:B------:R-:W-:Y:S02]  /*f3c0*/  IMAD.U32 R25, RZ, RZ, UR4 ;  /* 0x00000004ff197e24 */ /* 0x000fe4000f8e00ff */
[----:B------:R-:W-:Y:S02]  /*f3d0*/  IMAD.U32 R26, RZ, RZ, UR5 ;  /* 0x00000005ff1a7e24 */ /* 0x000fe4000f8e00ff */
[----:B------:R-:W-:-:S07]  /*f3e0*/  IMAD.U32 R27, RZ, RZ, UR6 ;  /* 0x00000006ff1b7e24 */ /* 0x000fce000f8e00ff */
.L_x_10297:
        /* <DEDUP_REMOVED lines=10> */
.L_x_10288:
[----:B------:R-:W-:Y:S02]  /*f490*/  ULDC UR4, c[0x0][0xc3c] ;  /* 0x00030f0000047ab9 */ /* 0x000fe40000000800 */
[----:B-1----:R-:W-:-:S13]  /*f4a0*/  ISETP.GE.AND P0, PT, R27, UR4, PT ;  /* 0x000000041b007c0c */ /* 0x002fda000bf06270 */
[----:B------:R-:W-:Y:S05]  /*f4b0*/  @!P0 BRA `(.L_x_10298) ;  /* 0xffffffb400f48947 */ /* 0x000fea000383ffff */
[----:B------:R-:W-:Y:S05]  /*f4c0*/  BSYNC B8 ;  /* 0x0000000000087941 */ /* 0x000fea0003800000 */
.L_x_10237:
        /* <DEDUP_REMOVED lines=12> */
.L_x_10399:
[----:B------:R-:W-:Y:S05]  /*f590*/  BSYNC B0 ;  /* 0x0000000000007941 */ /* 0x000fea0003800000 */
.L_x_10299:
[----:B------:R-:W-:-:S03]  /*f5a0*/  UMOV UR4, 0xffffffff ;  /* 0xffffffff00047882 */ /* 0x000fc60000000000 */
[----:B------:R-:W-:Y:S05]  /*f5b0*/  BRA.DIV UR4, `(.L_x_10301) ;  /* 0x0000002e04d47947 */ /* 0x000fea000b800000 */
[----:B0-----:R-:W0:Y:S02]  /*f5c0*/  S2R R0, SR_TID.X ;  /* 0x0000000000007919 */ /* 0x001e240000002100 */
[----:B0-----:R-:W-:-:S04]  /*f5d0*/  SHF.R.U32.HI R0, RZ, 0x5, R0 ;  /* 0x00000005ff007819 */ /* 0x001fc80000011600 */
[----:B------:R-:W-:-:S05]  /*f5e0*/  LOP3.LUT R0, R0, 0x3, RZ, 0xc0, !PT ;  /* 0x0000000300007812 */ /* 0x000fca00078ec0ff */
[----:B------:R0:W1:Y:S02]  /*f5f0*/  SHFL.IDX PT, R14, R0, RZ, 0x1f ;  /* 0x00001fff000e7589 */ /* 0x00006400000e0000 */
.L_x_10402:
[----:B-1----:R-:W-:Y:S01]  /*f600*/  ISETP.NE.AND P0, PT, R14, RZ, PT ;  /* 0x000000ff0e00720c */ /* 0x002fe20003f05270 */
[----:B------:R-:W-:-:S12]  /*f610*/  BSSY B0, `(.L_x_10302) ;  /* 0x0000024000007945 */ /* 0x000fd80003800000 */
[----:B------:R-:W-:Y:S05]  /*f620*/  @P0 BRA `(.L_x_10303) ;  /* 0x0000000000880947 */ /* 0x000fea0003800000 */
[----:B------:R-:W-:-:S03]  /*f630*/  UMOV UR4, 0xffffffff ;  /* 0xffffffff00047882 */ /* 0x000fc60000000000 */
[----:B------:R-:W-:Y:S05]  /*f640*/  BRA.DIV UR4, `(.L_x_10304) ;  /* 0x0000002e04e47947 */ /* 0x000fea000b800000 */
[----:B------:R-:W-:-:S13]  /*f650*/  ELECT P6, URZ, PT ;  /* 0x00000000003f782f */ /* 0x000fda00038c0000 */
.L_x_10405:
[----:B------:R-:W-:Y:S05]  /*f660*/  @!P6 BRA `(.L_x_10303) ;  /* 0x000000000078e947 */ /* 0x000fea0003800000 */
[----:B0-----:R-:W3:Y:S02]  /*f670*/  LDL.LU R0, [R1+0x20] ;  /* 0x0000200001007983 */ /* 0x001ee40000300800 */
[----:B---3--:R-:W-:-:S04]  /*f680*/  LOP3.LUT R0, R0, 0x2, RZ, 0xfc, !PT ;  /* 0x0000000200007812 */ /* 0x008fc800078efcff */
[----:B------:R-:W-:-:S13]  /*f690*/  ISETP.NE.AND P0, PT, R0, 0x3, PT ;  /* 0x000000030000780c */ /* 0x000fda0003f05270 */
[----:B------:R-:W-:Y:S05]  /*f6a0*/  @!P0 BRA `(.L_x_10305) ;  /* 0x0000000000048947 */ /* 0x000fea0003800000 */
[----:B------:R-:W-:Y:S01]  /*f6b0*/  BPT.TRAP 0x1 ;  /* 0x000000040000795c */ /* 0x000fe20000300000 */
.L_x_10305:
[C---:B------:R-:W-:Y:S01]  /*f6c0*/  IMAD R3, R22.reuse, 0x8, R5 ;  /* 0x0000000816037824 */ /* 0x040fe200078e0205 */
[----:B------:R-:W-:Y:S02]  /*f6d0*/  SHF.L.U32 R2, R29, 0x1f, RZ ;  /* 0x0000001f1d027819 */ /* 0x000fe400000006ff */
[----:B------:R-:W-:Y:S02]  /*f6e0*/  IADD3 R22, R22, 0x1, RZ ;  /* 0x0000000116167810 */ /* 0x000fe40007ffe0ff */
[----:B------:R-:W0:Y:S02]  /*f6f0*/  SYNCS.PHASECHK.TRANS64.TRYWAIT P1, [R3+URZ+0x2d840], R2 ;  /* 0x02d84002030075a7 */ /* 0x000e24000802017f */
[----:B------:R-:W-:-:S04]  /*f700*/  ISETP.NE.AND P2, PT, R22, 0x2, PT ;  /* 0x000000021600780c */ /* 0x000fc80003f45270 */
[----:B------:R-:W-:Y:S01]  /*f710*/  SEL R0, RZ, 0x1, P2 ;  /* 0x00000001ff007807 */ /* 0x000fe20001000000 */
[----:B0-----:R-:W-:Y:S08]  /*f720*/  @!P1 BRA `(.L_x_10306) ;  /* 0x0000002c00cc9947 */ /* 0x001ff00003800000 */
.L_x_10406:
[----:B------:R-:W-:Y:S02]  /*f730*/  SEL R22, R22, RZ, P2 ;  /* 0x000000ff16167207 */ /* 0x000fe40001000000 */
[----:B------:R-:W-:Y:S01]  /*f740*/  LOP3.LUT R0, R29, R0, RZ, 0x3c, !PT ;  /* 0x000000001d007212 */ /* 0x000fe200078e3cff */
[----:B------:R-:W-:Y:S06]  /*f750*/  @!P0 BRA `(.L_x_10307) ;  /* 0x0000000000048947 */ /* 0x000fec0003800000 */
[----:B------:R-:W-:Y:S01]  /*f760*/  BPT.TRAP 0x1 ;  /* 0x000000040000795c */ /* 0x000fe20000300000 */
.L_x_10307:
[----:B------:R-:W-:Y:S01]  /*f770*/  IMAD R5, R22, 0x8, R5 ;  /* 0x0000000816057824 */ /* 0x000fe200078e0205 */
[----:B------:R-:W-:-:S04]  /*f780*/  SHF.L.U32 R0, R0, 0x1f, RZ ;  /* 0x0000001f00007819 */ /* 0x000fc800000006ff */
[----:B------:R-:W1:Y:S02]  /*f790*/  SYNCS.PHASECHK.TRANS64.TRYWAIT P1, [R5+URZ+0x2d840], R0 ;  /* 0x02d84000050075a7 */ /* 0x000e64000802017f */
[----:B-1----:R-:W-:Y:S05]  /*f7a0*/  @!P1 BRA `(.L_x_10308) ;  /* 0x0000002c00c09947 */ /* 0x002fea0003800000 */
.L_x_10407:
[----:B------:R-:W-:Y:S05]  /*f7b0*/  @!P0 BRA `(.L_x_10309) ;  /* 0x0000000000048947 */ /* 0x000fea0003800000 */
[----:B------:R-:W-:Y:S01]  /*f7c0*/  BPT.TRAP 0x1 ;  /* 0x000000040000795c */ /* 0x000fe20000300000 */
.L_x_10309:
[----:B------:R-:W3:Y:S02]  /*f7d0*/  SYNCS.PHASECHK.TRANS64.TRYWAIT P1, [R3+URZ+0x2d860], R2 ;  /* 0x02d86002030075a7 */ /* 0x000ee4000802017f */
[----:B---3--:R-:W-:Y:S05]  /*f7e0*/  @!P1 BRA `(.L_x_10310) ;  /* 0x0000002c00c49947 */ /* 0x008fea0003800000 */
.L_x_10408:
[----:B------:R-:W-:Y:S05]  /*f7f0*/  @!P0 BRA `(.L_x_10311) ;  /* 0x0000000000048947 */ /* 0x000fea0003800000 */
[----:B------:R-:W-:Y:S01]  /*f800*/  BPT.TRAP 0x1 ;  /* 0x000000040000795c */ /* 0x000fe20000300000 */
.L_x_10311:
[----:B----4-:R4:W0:Y:S02]  /*f810*/  SYNCS.PHASECHK.TRANS64.TRYWAIT P0, [R5+URZ+0x2d860], R0 ;  /* 0x02d86000050075a7 */ /* 0x010824000800017f */
[----:B0-----:R-:W-:Y:S05]  /*f820*/  @!P0 NANOSLEEP.SYNCS 0x989680 ;  /* 0x009896800000895d */ /* 0x001fea0003900000 */
[----:B------:R-:W0:Y:S02]  /*f830*/  @!P0 SYNCS.PHASECHK.TRANS64 P0, [R5+URZ+0x2d860], R0 ;  /* 0x02d86000050085a7 */ /* 0x000e24000800007f */
[----:B0-----:R-:W-:Y:S05]  /*f840*/  @!P0 BRA `(.L_x_10311) ;  /* 0xfffffffc00f08947 */ /* 0x001fea000383ffff */
.L_x_10303:
[----:B------:R-:W-:Y:S05]  /*f850*/  BSYNC B0 ;  /* 0x0000000000007941 */ /* 0x000fea0003800000 */
.L_x_10302:
[----:B------:R-:W-:Y:S05]  /*f860*/  EXIT ;  /* 0x000000000000794d */ /* 0x000fea0003800000 */
.L_x_10192:
[----:B0-----:R-:W-:-:S04]  /*f870*/  IMAD.U32 R3, RZ, RZ, UR41 ;  /* 0x00000029ff037e24 */ /* 0x001fc8000f8e00ff */
[----:B------:R0:W1:Y:S03]  /*f880*/  SYNCS.PHASECHK.TRANS64.TRYWAIT P1, [R3+URZ+0x2d800], R0 ;  /* 0x02d80000030075a7 */ /* 0x000066000802017f */
[----:B-1----:R-:W-:Y:S05]  /*f890*/  @!P1 NANOSLEEP.SYNCS 0x989680 ;  /* 0x009896800000995d */ /* 0x002fea0003900000 */
[----:B------:R-:W1:Y:S02]  /*f8a0*/  @!P1 SYNCS.PHASECHK.TRANS64 P1, [R3+URZ+0x2d800], R0 ;  /* 0x02d80000030095a7 */ /* 0x000e64000802007f */
[----:B-1----:R-:W-:Y:S05]  /*f8b0*/  @!P1 BRA `(.L_x_10192) ;  /* 0xfffffffc00ec9947 */ /* 0x002fea000383ffff */
[----:B------:R-:W-:Y:S05]  /*f8c0*/  BRA `(.L_x_10312) ;  /* 0xffffff2000347947 */ /* 0x000fea000383ffff */
.L_x_10196:
[----:B-1----:R1:W2:Y:S02]  /*f8d0*/  SYNCS.PHASECHK.TRANS64.TRYWAIT P1, [R0+URZ+0x2d830], R3 ;  /* 0x02d83003000075a7 */ /* 0x0022a4000802017f */
[----:B--2---:R-:W-:Y:S05]  /*f8e0*/  @!P1 NANOSLEEP.SYNCS 0x989680 ;  /* 0x009896800000995d */ /* 0x004fea0003900000 */
[----:B------:R-:W2:Y:S02]  /*f8f0*/  @!P1 SYNCS.PHASECHK.TRANS64 P1, [R0+URZ+0x2d830], R3 ;  /* 0x02d83003000095a7 */ /* 0x000ea4000802007f */
[----:B--2---:R-:W-:Y:S05]  /*f900*/  @!P1 BRA `(.L_x_10196) ;  /* 0xfffffffc00f09947 */ /* 0x004fea000383ffff */
[----:B------:R-:W-:Y:S05]  /*f910*/  BRA `(.L_x_10195) ;  /* 0xffffff2000507947 */ /* 0x000fea000383ffff */
.L_x_10202:
[----:B-1----:R-:W-:-:S04]  /*f920*/  IMAD.U32 R9, RZ, RZ, UR6 ;  /* 0x00000006ff097e24 */ /* 0x002fc8000f8e00ff */
[----:B------:R1:W2:Y:S03]  /*f930*/  SYNCS.PHASECHK.TRANS64.TRYWAIT P1, [R9+URZ+0x2d830], R8 ;  /* 0x02d83008090075a7 */ /* 0x0002a6000802017f */
[----:B--2---:R-:W-:Y:S05]  /*f940*/  @!P1 NANOSLEEP.SYNCS 0x989680 ;  /* 0x009896800000995d */ /* 0x004fea0003900000 */
[----:B------:R-:W2:Y:S02]  /*f950*/  @!P1 SYNCS.PHASECHK.TRANS64 P1, [R9+URZ+0x2d830], R8 ;  /* 0x02d83008090095a7 */ /* 0x000ea4000802007f */
[----:B--2---:R-:W-:Y:S05]  /*f960*/  @!P1 BRA `(.L_x_10202) ;  /* 0xfffffffc00ec9947 */ /* 0x004fea000383ffff */
[----:B------:R-:W-:Y:S05]  /*f970*/  BRA `(.L_x_10199) ;  /* 0xffffff4c00107947 */ /* 0x000fea000383ffff */
.L_x_10206:
[----:B-1----:R-:W-:-:S04]  /*f980*/  IMAD.U32 R8, RZ, RZ, UR6 ;  /* 0x00000006ff087e24 */ /* 0x002fc8000f8e00ff */
[----:B------:R1:W2:Y:S03]  /*f990*/  SYNCS.PHASECHK.TRANS64.TRYWAIT P1, [R8+URZ+0x2d850], R7 ;  /* 0x02d85007080075a7 */ /* 0x0002a6000802017f */
[----:B--2---:R-:W-:Y:S05]  /*f9a0*/  @!P1 NANOSLEEP.SYNCS 0x989680 ;  /* 0x009896800000995d */ /* 0x004fea0003900000 */
[----:B------:R-:W2:Y:S02]  /*f9b0*/  @!P1 SYNCS.PHASECHK.TRANS64 P1, [R8+URZ+0x2d850], R7 ;  /* 0x02d85007080095a7 */ /* 0x000ea4000802007f */
[----:B--2---:R-:W-:Y:S05]  /*f9c0*/  @!P1 BRA `(.L_x_10206) ;  /* 0xfffffffc00ec9947 */ /* 0x004fea000383ffff */
[----:B------:R-:W-:Y:S05]  /*f9d0*/  BRA `(.L_x_10203) ;  /* 0xffffff4c00c07947 */ /* 0x000fea000383ffff */
.L_x_10213:
[----:B-1----:R-:W-:-:S04]  /*f9e0*/  IMAD.U32 R3, RZ, RZ, UR4 ;  /* 0x00000004ff037e24 */ /* 0x002fc8000f8e00ff */
[----:B------:R1:W3:Y:S03]  /*f9f0*/  SYNCS.PHASECHK.TRANS64.TRYWAIT P1, [R3+URZ+0x2d850], R0 ;  /* 0x02d85000030075a7 */ /* 0x0002e6000802017f */
[----:B---3--:R-:W-:Y:S05]  /*fa00*/  @!P1 NANOSLEEP.SYNCS 0x989680 ;  /* 0x009896800000995d */ /* 0x008fea0003900000 */
[----:B------:R-:W3:Y:S02]  /*fa10*/  @!P1 SYNCS.PHASECHK.TRANS64 P1, [R3+URZ+0x2d850], R0 ;  /* 0x02d85000030095a7 */ /* 0x000ee4000802007f */
[----:B---3--:R-:W-:Y:S05]  /*fa20*/  @!P1 BRA `(.L_x_10213) ;  /* 0xfffffffc00ec9947 */ /* 0x008fea000383ffff */
[----:B------:R-:W-:Y:S05]  /*fa30*/  BRA `(.L_x_10212) ;  /* 0xffffff7000f07947 */ /* 0x000fea000383ffff */
.L_x_10251:
        /* <DEDUP_REMOVED lines=11> */
.L_x_10314:
[----:B------:R-:W-:Y:S05]  /*faf0*/  BSYNC B0 ;  /* 0x0000000000007941 */ /* 0x000fea0003800000 */
.L_x_10313:
[----:B------:R-:W-:Y:S05]  /*fb00*/  BRA `(.L_x_10315) ;  /* 0xffffffc000747947 */ /* 0x000fea000383ffff */
.L_x_10254:
[----:B0-----:R0:W1:Y:S02]  /*fb10*/  SYNCS.PHASECHK.TRANS64.TRYWAIT P0, [R2+URZ+0x2d840], R3 ;  /* 0x02d84003020075a7 */ /* 0x001064000800017f */
[----:B-1----:R-:W-:Y:S05]  /*fb20*/  @!P0 NANOSLEEP.SYNCS 0x989680 ;  /* 0x009896800000895d */ /* 0x002fea0003900000 */
[----:B------:R-:W1:Y:S02]  /*fb30*/  @!P0 SYNCS.PHASECHK.TRANS64 P0, [R2+URZ+0x2d840], R3 ;  /* 0x02d84003020085a7 */ /* 0x000e64000800007f */
[----:B-1----:R-:W-:Y:S05]  /*fb40*/  @!P0 BRA `(.L_x_10254) ;  /* 0xfffffffc00f08947 */ /* 0x002fea000383ffff */
[----:B------:R-:W-:Y:S05]  /*fb50*/  BRA `(.L_x_10316) ;  /* 0xffffffc000c87947 */ /* 0x000fea000383ffff */
.L_x_10255:
        /* <DEDUP_REMOVED lines=8> */
.L_x_10318:
[----:B------:R-:W-:Y:S05]  /*fbe0*/  BSYNC B0 ;  /* 0x0000000000007941 */ /* 0x000fea0003800000 */
.L_x_10317:
        /* <DEDUP_REMOVED lines=9> */
.L_x_10319:
[----:B------:R-:W-:Y:S02]  /*fc80*/  IMAD.MOV.U32 R13, RZ, RZ, R6 ;  /* 0x000000ffff0d7224 */ /* 0x000fe400078e0006 */
[----:B------:R-:W-:Y:S02]  /*fc90*/  IMAD.MOV.U32 R12, RZ, RZ, 0x1 ;  /* 0x00000001ff0c7424 */ /* 0x000fe400078e00ff */
[----:B------:R-:W-:-:S07]  /*fca0*/  IMAD.MOV.U32 R5, RZ, RZ, R14 ;  /* 0x000000ffff057224 */ /* 0x000fce00078e000e */
[----:B------:R-:W-:Y:S05]  /*fcb0*/  WARPSYNC.COLLECTIVE R15, `(.L_x_10320) ;  /* 0x000000000f087348 */ /* 0x000fea0003c00000 */
[----:B------:R0:W1:Y:S02]  /*fcc0*/  SHFL.IDX P6, R14, R13, R12, R11 ;  /* 0x0000000c0d0e7389 */ /* 0x00006400000c000b */
[----:B01----:R-:W-:Y:S01]  /*fcd0*/  ENDCOLLECTIVE ;  /* 0x000000000000791b */ /* 0x003fe20003800000 */
.L_x_10320:
        /* <DEDUP_REMOVED lines=18> */
.L_x_10321:
[----:B------:R-:W-:Y:S02]  /*fe00*/  IMAD.MOV.U32 R13, RZ, RZ, R6 ;  /* 0x000000ffff0d7224 */ /* 0x000fe400078e0006 */
[----:B------:R-:W-:Y:S02]  /*fe10*/  IMAD.MOV.U32 R12, RZ, RZ, 0x2 ;  /* 0x00000002ff0c7424 */ /* 0x000fe400078e00ff */
[----:B------:R-:W-:-:S07]  /*fe20*/  IMAD.MOV.U32 R5, RZ, RZ, R14 ;  /* 0x000000ffff057224 */ /* 0x000fce00078e000e */
[----:B------:R-:W-:Y:S05]  /*fe30*/  WARPSYNC.COLLECTIVE R15, `(.L_x_10322) ;  /* 0x000000000f087348 */ /* 0x000fea0003c00000 */
[----:B------:R0:W1:Y:S02]  /*fe40*/  SHFL.IDX P6, R14, R13, R12, R11 ;  /* 0x0000000c0d0e7389 */ /* 0x00006400000c000b */
[----:B01----:R-:W-:Y:S01]  /*fe50*/  ENDCOLLECTIVE ;  /* 0x000000000000791b */ /* 0x003fe20003800000 */
.L_x_10322:
        /* <DEDUP_REMOVED lines=17> */
.L_x_10323:
[----:B------:R-:W-:Y:S02]  /*ff70*/  @P1 IMAD R8, R7, 0x2, R17 ;  /* 0x0000000207081824 */ /* 0x000fe400078e0211 */
[----:B------:R-:W-:Y:S02]  /*ff80*/  IMAD.MOV.U32 R13, RZ, RZ, R6 ;  /* 0x000000ffff0d7224 */ /* 0x000fe400078e0006 */
[----:B------:R-:W-:Y:S02]  /*ff90*/  IMAD.MOV.U32 R12, RZ, RZ, 0x3 ;  /* 0x00000003ff0c7424 */ /* 0x000fe400078e00ff */
[----:B------:R-:W-:-:S07]  /*ffa0*/  IMAD.MOV.U32 R5, RZ, RZ, R14 ;  /* 0x000000ffff057224 */ /* 0x000fce00078e000e */
[----:B------:R-:W-:Y:S05]  /*ffb0*/  WARPSYNC.COLLECTIVE R15, `(.L_x_10324) ;  /* 0x000000000f087348 */ /* 0x000fea0003c00000 */
[----:B------:R0:W1:Y:S02]  /*ffc0*/  SHFL.IDX P6, R14, R13, R12, R11 ;  /* 0x0000000c0d0e7389 */ /* 0x00006400000c000b */
[----:B01----:R-:W-:Y:S01]  /*ffd0*/  ENDCOLLECTIVE ;  /* 0x000000000000791b */ /* 0x003fe20003800000 */
.L_x_10324:
        /* <DEDUP_REMOVED lines=10> */
.L_x_10325:
[----:B------:R-:W-:Y:S01]  /*10080*/  @!PT LDS RZ, [RZ] ;  /* 0x00000000fffff984 */ /* 0x000fe20000000800 */
[----:B------:R-:W-:Y:S01]  /*10090*/  @!PT LDS RZ, [RZ] ;  /* 0x00000000fffff984 */ /* 0x000fe20000000800 */
[----:B------:R-:W-:Y:S01]  /*100a0*/  @!PT LDS RZ, [RZ] ;  /* 0x00000000fffff984 */ /* 0x000fe20000000800 */
[----:B------:R0:W-:Y:S04]  /*100b0*/  @P1 LDGSTS.E.BYPASS.LTC128B.128 [R8+0x16400], desc[UR36][R4.64], !P4 ;  /* 0x1640000004081fae */ /* 0x0001e8000e101d64 */
[----:B------:R0:W-:Y:S04]  /*100c0*/  @P1 LDGSTS.E.BYPASS.LTC128B.128 [R8+0x18400], desc[UR36][R4.64+0x40], !P3 ;  /* 0x1840004004081fae */ /* 0x0001e8000d901d64 */
[----:B------:R0:W-:Y:S01]  /*100d0*/  @P1 LDGSTS.E.BYPASS.LTC128B.128 [R8+0x1a400], desc[UR36][R4.64+0x80], !P2 ;  /* 0x1a40008004081fae */ /* 0x0001e2000d101d64 */
[----:B------:R-:W-:Y:S01]  /*100e0*/  MOV R0, R14 ;  /* 0x0000000e00007202 */ /* 0x000fe20000000f00 */
[----:B------:R-:W-:Y:S06]  /*100f0*/  BRA `(.L_x_10326) ;  /* 0xffffffc0008c7947 */ /* 0x000fec000383ffff */
.L_x_10260:
[----:B------:R-:W2:Y:S04]  /*10100*/  LDL.LU R11, [R1+0x30] ;  /* 0x00003000010b7983 */ /* 0x000ea80000300800 */
[----:B------:R0:W5:Y:S01]  /*10110*/  LDL R9, [R1+0x1c] ;  /* 0x00001c0001097983 */ /* 0x0001620000100800 */
[----:B------:R-:W-:Y:S02]  /*10120*/  IMAD.MOV.U32 R13, RZ, RZ, R0 ;  /* 0x000000ffff0d7224 */ /* 0x000fe400078e0000 */
[----:B------:R-:W-:Y:S02]  /*10130*/  IMAD.MOV.U32 R12, RZ, RZ, RZ ;  /* 0x000000ffff0c7224 */ /* 0x000fe400078e00ff */
[----:B------:R-:W-:Y:S02]  /*10140*/  IMAD.MOV.U32 R15, RZ, RZ, -0x1 ;  /* 0xffffffffff0f7424 */ /* 0x000fe400078e00ff */
[----:B------:R-:W-:-:S02]  /*10150*/  IMAD R25, R25, 0xc0, R21 ;  /* 0x000000c019197824 */ /* 0x000fc400078e0215 */
[----:B--2---:R-:W-:Y:S02]  /*10160*/  IMAD R2, R11, R10, RZ ;  /* 0x0000000a0b027224 */ /* 0x004fe400078e02ff */
[----:B0-----:R-:W-:-:S07]  /*10170*/  IMAD.MOV.U32 R11, RZ, RZ, 0x1c1f ;  /* 0x00001c1fff0b7424 */ /* 0x001fce00078e00ff */
[----:B-----5:R-:W-:Y:S05]  /*10180*/  WARPSYNC.COLLECTIVE R15, `(.L_x_10327) ;  /* 0x000000000f087348 */ /* 0x020fea0003c00000 */
[----:B------:R0:W1:Y:S02]  /*10190*/  SHFL.IDX P6, R14, R13, R12, R11 ;  /* 0x0000000c0d0e7389 */ /* 0x00006400000c000b */
[----:B01---5:R-:W-:Y:S01]  /*101a0*/  ENDCOLLECTIVE ;  /* 0x000000000000791b */ /* 0x023fe20003800000 */
.L_x_10327:
[----:B------:R-:W-:Y:S02]  /*101b0*/  IMAD.MOV.U32 R13, RZ, RZ, R4 ;  /* 0x000000ffff0d7224 */ /* 0x000fe400078e0004 */
[----:B------:R-:W-:-:S07]  /*101c0*/  IMAD.MOV.U32 R6, RZ, RZ, R14 ;  /* 0x000000ffff067224 */ /* 0x000fce00078e000e */
[----:B------:R-:W-:Y:S05]  /*101d0*/  WARPSYNC.COLLECTIVE R15, `(.L_x_10328) ;  /* 0x000000000f087348 */ /* 0x000fea0003c00000 */
[----:B------:R0:W1:Y:S02]  /*101e0*/  SHFL.IDX P6, R14, R13, R12, R11 ;  /* 0x0000000c0d0e7389 */ /* 0x00006400000c000b */
[----:B01----:R-:W-:Y:S01]  /*101f0*/  ENDCOLLECTIVE ;  /* 0x000000000000791b */ /* 0x003fe20003800000 */
.L_x_10328:
[----:B------:R-:W-:Y:S01]  /*10200*/  ISETP.GE.AND P2, PT, R25, R2, PT ;  /* 0x000000021900720c */ /* 0x000fe20003f46270 */
[----:B------:R-:W-:Y:S02]  /*10210*/  IMAD.MOV.U32 R13, RZ, RZ, R0 ;  /* 0x000000ffff0d7224 */ /* 0x000fe400078e0000 */
[----:B------:R-:W-:Y:S02]  /*10220*/  IMAD.MOV.U32 R12, RZ, RZ, 0x1 ;  /* 0x00000001ff0c7424 */ /* 0x000fe400078e00ff */
[----:B------:R-:W-:-:S08]  /*10230*/  IMAD.MOV.U32 R5, RZ, RZ, R14 ;  /* 0x000000ffff057224 */ /* 0x000fd000078e000e */
[----:B------:R-:W-:Y:S05]  /*10240*/  WARPSYNC.COLLECTIVE R15, `(.L_x_10329) ;  /* 0x000000000f087348 */ /* 0x000fea0003c00000 */
[----:B------:R0:W1:Y:S02]  /*10250*/  SHFL.IDX P6, R14, R13, R12, R11 ;  /* 0x0000000c0d0e7389 */ /* 0x00006400000c000b */
[----:B01----:R-:W-:Y:S01]  /*10260*/  ENDCOLLECTIVE ;  /* 0x000000000000791b */ /* 0x003fe20003800000 */
.L_x_10329:
[----:B------:R-:W-:-:S04]  /*10270*/  @!P2 LEA R5, P4, R20, R5, 0x1 ;  /* 0x000000051405a211 */ /* 0x000fc800078808ff */
[----:B------:R-:W-:-:S05]  /*10280*/  @!P2 IADD3.X R6, RZ, R6, RZ, P4, !PT ;  /* 0x00000006ff06a210 */ /* 0x000fca00027fe4ff */
[----:B------:R-:W-:Y:S02]  /*10290*/  @!P2 IMAD.MOV.U32 R7, RZ, RZ, R6 ;  /* 0x000000ffff07a224 */ /* 0x000fe400078e0006 */
[----:B------:R-:W-:Y:S02]  /*102a0*/  @!P2 IMAD.MOV.U32 R6, RZ, RZ, R5 ;  /* 0x000000ffff06a224 */ /* 0x000fe400078e0005 */
[----:B------:R-:W-:-:S03]  /*102b0*/  IMAD.MOV.U32 R13, RZ, RZ, R4 ;  /* 0x000000ffff0d7224 */ /* 0x000fc600078e0004 */
[----:B------:R-:W-:Y:S01]  /*102c0*/  @!PT LDS RZ, [RZ] ;  /* 0x00000000fffff984 */ /* 0x000fe20000000800 */
[----:B------:R-:W-:Y:S01]  /*102d0*/  @!PT LDS RZ, [RZ] ;  /* 0x00000000fffff984 */ /* 0x000fe20000000800 */
[----:B------:R-:W-:Y:S01]  /*102e0*/  @!PT LDS RZ, [RZ] ;  /* 0x00000000fffff984 */ /* 0x000fe20000000800 */
[----:B------:R-:W-:Y:S04]  /*102f0*/  @!P2 LDGSTS.E.BYPASS.LTC128B.128 [R9+0xc400], desc[UR36][R6.64], !P3 ;  /* 0x0c4000000609afae */ /* 0x000fe8000d901d64 */
[----:B------:R-:W-:Y:S04]  /*10300*/  @!P2 LDGSTS.E.BYPASS.LTC128B.128 [R9+0xf400], desc[UR36][R6.64+0x40], !P0 ;  /* 0x0f4000400609afae */ /* 0x000fe8000c101d64 */
[----:B------:R0:W-:Y:S02]  /*10310*/  @!P2 LDGSTS.E.BYPASS.LTC128B.128 [R9+0x12400], desc[UR36][R6.64+0x80], !P1 ;  /* 0x124000800609afae */ /* 0x0001e4000c901d64 */
[----:B0-----:R-:W-:-:S07]  /*10320*/  IMAD.MOV.U32 R7, RZ, RZ, R14 ;  /* 0x000000ffff077224 */ /* 0x001fce00078e000e */
[----:B------:R-:W-:Y:S05]  /*10330*/  WARPSYNC.COLLECTIVE R15, `(.L_x_10330) ;  /* 0x000000000f087348 */ /* 0x000fea0003c00000 */
[----:B------:R0:W1:Y:S02]  /*10340*/  SHFL.IDX P6, R14, R13, R12, R11 ;  /* 0x0000000c0d0e7389 */ /* 0x00006400000c000b */
[----:B01----:R-:W-:Y:S01]  /*10350*/  ENDCOLLECTIVE ;  /* 0x000000000000791b */ /* 0x003fe20003800000 */
.L_x_10330:
[----:B------:R-:W-:-:S05]  /*10360*/  VIADD R5, R25, 0x20 ;  /* 0x0000002019057836 */ /* 0x000fca0000000000 */
[----:B------:R-:W-:Y:S01]  /*10370*/  ISETP.GE.AND P2, PT, R5, R2, PT ;  /* 0x000000020500720c */ /* 0x000fe20003f46270 */
[----:B------:R-:W-:Y:S02]  /*10380*/  IMAD.MOV.U32 R13, RZ, RZ, R0 ;  /* 0x000000ffff0d7224 */ /* 0x000fe400078e0000 */
[----:B------:R-:W-:Y:S01]  /*10390*/  IMAD.MOV.U32 R12, RZ, RZ, 0x2 ;  /* 0x00000002ff0c7424 */ /* 0x000fe200078e00ff */
[----:B------:R-:W-:-:S09]  /*103a0*/  MOV R5, R14 ;  /* 0x0000000e00057202 */ /* 0x000fd20000000f00 */
[----:B------:R-:W-:Y:S05]  /*103b0*/  WARPSYNC.COLLECTIVE R15, `(.L_x_10331) ;  /* 0x000000000f087348 */ /* 0x000fea0003c00000 */
[----:B------:R0:W1:Y:S02]  /*103c0*/  SHFL.IDX P6, R14, R13, R12, R11 ;  /* 0x0000000c0d0e7389 */ /* 0x00006400000c000b */
[----:B01----:R-:W-:Y:S01]  /*103d0*/  ENDCOLLECTIVE ;  /* 0x000000000000791b */ /* 0x003fe20003800000 */
.L_x_10331:
[----:B------:R-:W-:-:S05]  /*103e0*/  @!P2 LEA R5, P4, R20, R5, 0x1 ;  /* 0x000000051405a211 */ /* 0x000fca00078808ff */
[----:B------:R-:W-:Y:S02]  /*103f0*/  @!P2 IMAD.X R7, RZ, RZ, R7, P4 ;  /* 0x000000ffff07a224 */ /* 0x000fe400020e0607 */
        /* <DEDUP_REMOVED lines=12> */
.L_x_10332:
        /* <DEDUP_REMOVED lines=8> */
.L_x_10333:
[----:B------:R-:W-:Y:S01]  /*10540*/  @!P2 LEA R5, P4, R20, R5, 0x1 ;  /* 0x000000051405a211 */ /* 0x000fe200078808ff */
[----:B------:R-:W-:Y:S02]  /*10550*/  IMAD.MOV.U32 R13, RZ, RZ, R4 ;  /* 0x000000ffff0d7224 */ /* 0x000fe400078e0004 */
[----:B------:R-:W-:-:S10]  /*10560*/  IMAD.MOV.U32 R0, RZ, RZ, R14 ;  /* 0x000000ffff007224 */ /* 0x000fd400078e000e */
[----:B------:R-:W-:Y:S05]  /*10570*/  WARPSYNC.COLLECTIVE R15, `(.L_x_10334) ;  /* 0x000000000f087348 */ /* 0x000fea0003c00000 */
[----:B------:R0:W1:Y:S02]  /*10580*/  SHFL.IDX P6, R14, R13, R12, R11 ;  /* 0x0000000c0d0e7389 */ /* 0x00006400000c000b */
[----:B01----:R-:W-:Y:S01]  /*10590*/  ENDCOLLECTIVE ;  /* 0x000000000000791b */ /* 0x003fe20003800000 */
.L_x_10334:
[----:B------:R-:W-:Y:S02]  /*105a0*/  @!P2 IMAD.X R7, RZ, RZ, R7, P4 ;  /* 0x000000ffff07a224 */ /* 0x000fe400020e0607 */
[----:B------:R-:W-:Y:S01]  /*105b0*/  @!P2 IMAD.MOV.U32 R6, RZ, RZ, R5 ;  /* 0x000000ffff06a224 */ /* 0x000fe200078e0005 */
[----:B------:R-:W-:-:S04]  /*105c0*/  IADD3 R5, R25, 0x60, RZ ;  /* 0x0000006019057810 */ /* 0x000fc80007ffe0ff */
[----:B------:R-:W-:Y:S01]  /*105d0*/  @!PT LDS RZ, [RZ] ;  /* 0x00000000fffff984 */ /* 0x000fe20000000800 */
[----:B------:R-:W-:Y:S01]  /*105e0*/  @!PT LDS RZ, [RZ] ;  /* 0x00000000fffff984 */ /* 0x000fe20000000800 */
[----:B------:R-:W-:Y:S01]  /*105f0*/  @!PT LDS RZ, [RZ] ;  /* 0x00000000fffff984 */ /* 0x000fe20000000800 */
[----:B------:R0:W-:Y:S04]  /*10600*/  @!P2 LDGSTS.E.BYPASS.LTC128B.128 [R9+0xd400], desc[UR36][R6.64], !P3 ;  /* 0x0d4000000609afae */ /* 0x0001e8000d901d64 */
[----:B------:R0:W-:Y:S04]  /*10610*/  @!P2 LDGSTS.E.BYPASS.LTC128B.128 [R9+0x10400], desc[UR36][R6.64+0x40], !P0 ;  /* 0x104000400609afae */ /* 0x0001e8000c101d64 */
[----:B------:R0:W-:Y:S01]  /*10620*/  @!P2 LDGSTS.E.BYPASS.LTC128B.128 [R9+0x13400], desc[UR36][R6.64+0x80], !P1 ;  /* 0x134000800609afae */ /* 0x0001e2000c901d64 */
[----:B------:R-:W-:Y:S01]  /*10630*/  ISETP.GE.AND P2, PT, R5, R2, PT ;  /* 0x000000020500720c */ /* 0x000fe20003f46270 */
[----:B------:R-:W-:-:S02]  /*10640*/  IMAD.MOV.U32 R13, RZ, RZ, R3 ;  /* 0x000000ffff0d7224 */ /* 0x000fc400078e0003 */
[----:B------:R-:W-:Y:S02]  /*10650*/  IMAD.MOV.U32 R12, RZ, RZ, RZ ;  /* 0x000000ffff0c7224 */ /* 0x000fe400078e00ff */
[----:B------:R-:W-:-:S08]  /*10660*/  IMAD.MOV.U32 R4, RZ, RZ, R14 ;  /* 0x000000ffff047224 */ /* 0x000fd000078e000e */
[----:B0-----:R-:W-:Y:S05]  /*10670*/  WARPSYNC.COLLECTIVE R15, `(.L_x_10335) ;  /* 0x000000000f087348 */ /* 0x001fea0003c00000 */
[----:B------:R1:W2:Y:S02]  /*10680*/  SHFL.IDX P6, R14, R13, R12, R11 ;  /* 0x0000000c0d0e7389 */ /* 0x0002a400000c000b */
[----:B012---:R-:W-:Y:S01]  /*10690*/  ENDCOLLECTIVE ;  /* 0x000000000000791b */ /* 0x007fe20003800000 */
.L_x_10335:
[----:B------:R-:W-:-:S05]  /*106a0*/  @!P2 LEA R4, P4, R20, R4, 0x1 ;  /* 0x000000041404a211 */ /* 0x000fca00078808ff */
[----:B------:R-:W-:-:S04]  /*106b0*/  @!P2 IMAD.X R0, RZ, RZ, R0, P4 ;  /* 0x000000ffff00a224 */ /* 0x000fc800020e0600 */
[----:B------:R-:W-:Y:S02]  /*106c0*/  @!P2 IMAD.MOV.U32 R5, RZ, RZ, R0 ;  /* 0x000000ffff05a224 */ /* 0x000fe400078e0000 */
[----:B------:R-:W-:Y:S02]  /*106d0*/  VIADD R0, R25, 0x80 ;  /* 0x0000008019007836 */ /* 0x000fe40000000000 */
[----:B------:R-:W-:Y:S01]  /*106e0*/  IMAD.MOV.U32 R13, RZ, RZ, R8 ;  /* 0x000000ffff0d7224 */ /* 0x000fe200078e0008 */
[----:B------:R-:W-:Y:S01]  /*106f0*/  @!PT LDS RZ, [RZ] ;  /* 0x00000000fffff984 */ /* 0x000fe20000000800 */
[----:B------:R-:W-:Y:S01]  /*10700*/  @!PT LDS RZ, [RZ] ;  /* 0x00000000fffff984 */ /* 0x000fe20000000800 */
[----:B------:R-:W-:Y:S01]  /*10710*/  @!PT LDS RZ, [RZ] ;  /* 0x00000000fffff984 */ /* 0x000fe20000000800 */
[----:B------:R0:W-:Y:S04]  /*10720*/  @!P2 LDGSTS.E.BYPASS.LTC128B.128 [R9+0xdc00], desc[UR36][R4.64], !P3 ;  /* 0x0dc000000409afae */ /* 0x0001e8000d901d64 */
[----:B------:R0:W-:Y:S04]  /*10730*/  @!P2 LDGSTS.E.BYPASS.LTC128B.128 [R9+0x10c00], desc[UR36][R4.64+0x40], !P0 ;  /* 0x10c000400409afae */ /* 0x0001e8000c101d64 */
[----:B------:R0:W-:Y:S01]  /*10740*/  @!P2 LDGSTS.E.BYPASS.LTC128B.128 [R9+0x13c00], desc[UR36][R4.64+0x80], !P1 ;  /* 0x13c000800409afae */ /* 0x0001e2000c901d64 */
[----:B------:R-:W-:Y:S01]  /*10750*/  ISETP.GE.AND P2, PT, R0, R2, PT ;  /* 0x000000020000720c */ /* 0x000fe20003f46270 */
[----:B------:R-:W-:-:S12]  /*10760*/  IMAD.MOV.U32 R0, RZ, RZ, R14 ;  /* 0x000000ffff007224 */ /* 0x000fd800078e000e */
[----:B0-----:R-:W-:Y:S05]  /*10770*/  WARPSYNC.COLLECTIVE R15, `(.L_x_10336) ;  /* 0x000000000f087348 */ /* 0x001fea0003c00000 */
[----:B------:R1:W2:Y:S02]  /*10780*/  SHFL.IDX P6, R14, R13, R12, R11 ;  /* 0x0000000c0d0e7389 */ /* 0x0002a400000c000b */
[----:B012---:R-:W-:Y:S01]  /*10790*/  ENDCOLLECTIVE ;  /* 0x000000000000791b */ /* 0x007fe20003800000 */
.L_x_10336:
[----:B------:R-:W-:Y:S02]  /*107a0*/  IMAD.MOV.U32 R13, RZ, RZ, R3 ;  /* 0x000000ffff0d7224 */ /* 0x000fe400078e0003 */
[----:B------:R-:W-:Y:S01]  /*107b0*/  IMAD.MOV.U32 R12, RZ, RZ, 0x1 ;  /* 0x00000001ff0c7424 */ /* 0x000fe200078e00ff */
[----:B------:R-:W-:-:S07]  /*107c0*/  MOV R4, R14 ;  /* 0x0000000e00047202 */ /* 0x000fce0000000f00 */
[----:B------:R-:W-:Y:S05]  /*107d0*/  WARPSYNC.COLLECTIVE R15, `(.L_x_10337) ;  /* 0x000000000f087348 */ /* 0x000fea0003c00000 */
[----:B------:R0:W1:Y:S02]  /*107e0*/  SHFL.IDX P6, R14, R13, R12, R11 ;  /* 0x0000000c0d0e7389 */ /* 0x00006400000c000b */
[----:B01----:R-:W-:Y:S01]  /*107f0*/  ENDCOLLECTIVE ;  /* 0x000000000000791b */ /* 0x003fe20003800000 */
.L_x_10337:
[----:B------:R-:W-:-:S05]  /*10800*/  @!P2 LEA R4, P4, R20, R4, 0x1 ;  /* 0x000000041404a211 */ /* 0x000fca00078808ff */
[----:B------:R-:W-:-:S04]  /*10810*/  @!P2 IMAD.X R0, RZ, RZ, R0, P4 ;  /* 0x000000ffff00a224 */ /* 0x000fc800020e0600 */
[----:B------:R-:W-:Y:S02]  /*10820*/  @!P2 IMAD.MOV.U32 R5, RZ, RZ, R0 ;  /* 0x000000ffff05a224 */ /* 0x000fe400078e0000 */
[----:B------:R-:W-:-:S03]  /*10830*/  IMAD.MOV.U32 R13, RZ, RZ, R8 ;  /* 0x000000ffff0d7224 */ /* 0x000fc600078e0008 */
[----:B------:R-:W-:Y:S01]  /*10840*/  @!PT LDS RZ, [RZ] ;  /* 0x00000000fffff984 */ /* 0x000fe20000000800 */
[----:B------:R-:W-:Y:S01]  /*10850*/  @!PT LDS RZ, [RZ] ;  /* 0x00000000fffff984 */ /* 0x000fe20000000800 */
[----:B------:R-:W-:Y:S01]  /*10860*/  @!PT LDS RZ, [RZ] ;  /* 0x00000000fffff984 */ /* 0x000fe20000000800 */
[----:B------:R0:W-:Y:S04]  /*10870*/  @!P2 LDGSTS.E.BYPASS.LTC128B.128 [R9+0xe400], desc[UR36][R4.64], !P3 ;  /* 0x0e4000000409afae */ /* 0x0001e8000d901d64 */
[----:B------:R0:W-:Y:S01]  /*10880*/  @!P2 LDGSTS.E.BYPASS.LTC128B.128 [R9+0x11400], desc[UR36][R4.64+0x40], !P0 ;  /* 0x114000400409afae */ /* 0x0001e2000c101d64 */
[----:B------:R-:W-:-:S03]  /*10890*/  IMAD.MOV.U32 R3, RZ, RZ, R14 ;  /* 0x000000ffff037224 */ /* 0x000fc600078e000e */
[----:B------:R0:W-:Y:S04]  /*108a0*/  @!P2 LDGSTS.E.BYPASS.LTC128B.128 [R9+0x14400], desc[UR36][R4.64+0x80], !P1 ;  /* 0x144000800409afae */ /* 0x0001e8000c901d64 */
[----:B0-----:R-:W-:Y:S05]  /*108b0*/  WARPSYNC.COLLECTIVE R15, `(.L_x_10338) ;  /* 0x000000000f087348 */ /* 0x001fea0003c00000 */
[----:B------:R1:W2:Y:S02]  /*108c0*/  SHFL.IDX P6, R14, R13, R12, R11 ;  /* 0x0000000c0d0e7389 */ /* 0x0002a400000c000b */
[----:B012---:R-:W-:Y:S01]  /*108d0*/  ENDCOLLECTIVE ;  /* 0x000000000000791b */ /* 0x007fe20003800000 */
.L_x_10338:
[----:B------:R-:W-:Y:S01]  /*108e0*/  IMAD.MOV.U32 R8, RZ, RZ, R14 ;  /* 0x000000ffff087224 */ /* 0x000fe200078e000e */
[----:B------:R-:W-:Y:S06]  /*108f0*/  BRA `(.L_x_10339) ;  /* 0xffffffc400a07947 */ /* 0x000fec000383ffff */
.L_x_10263:
[----:B-1----:R1:W2:Y:S02]  /*10900*/  SYNCS.PHASECHK.TRANS64.TRYWAIT P0, [R17+URZ+0x2d820], R0 ;  /* 0x02d82000110075a7 */ /* 0x0022a4000800017f */
[----:B--2---:R-:W-:Y:S05]  /*10910*/  @!P0 NANOSLEEP.SYNCS 0x989680 ;  /* 0x009896800000895d */ /* 0x004fea0003900000 */
[----:B------:R-:W2:Y:S02]  /*10920*/  @!P0 SYNCS.PHASECHK.TRANS64 P0, [R17+URZ+0x2d820], R0 ;  /* 0x02d82000110085a7 */ /* 0x000ea4000800007f */
[----:B--2---:R-:W-:Y:S05]  /*10930*/  @!P0 BRA `(.L_x_10263) ;  /* 0xfffffffc00f08947 */ /* 0x004fea000383ffff */
[----:B------:R-:W-:Y:S05]  /*10940*/  BRA `(.L_x_10340) ;  /* 0xffffffc800087947 */ /* 0x000fea000383ffff */
.L_x_10268:
[----:B0-----:R0:W1:Y:S02]  /*10950*/  SYNCS.PHASECHK.TRANS64.TRYWAIT P0, [R5+URZ+0x2d840], R0 ;  /* 0x02d84000050075a7 */ /* 0x001064000800017f */
[----:B-1----:R-:W-:Y:S05]  /*10960*/  @!P0 NANOSLEEP.SYNCS 0x989680 ;  /* 0x009896800000895d */ /* 0x002fea0003900000 */
[----:B------:R-:W1:Y:S02]  /*10970*/  @!P0 SYNCS.PHASECHK.TRANS64 P0, [R5+URZ+0x2d840], R0 ;  /* 0x02d84000050085a7 */ /* 0x000e64000800007f */
[----:B-1----:R-:W-:Y:S05]  /*10980*/  @!P0 BRA `(.L_x_10268) ;  /* 0xfffffffc00f08947 */ /* 0x002fea000383ffff */
[----:B------:R-:W-:Y:S05]  /*10990*/  BRA `(.L_x_10341) ;  /* 0xffffffc800fc7947 */ /* 0x000fea000383ffff */
.L_x_10269:
        /* <DEDUP_REMOVED lines=8> */
.L_x_10343:
[----:B------:R-:W-:Y:S05]  /*10a20*/  BSYNC B1 ;  /* 0x0000000000017941 */ /* 0x000fea0003800000 */
.L_x_10342:
[----:B------:R-:W0:Y:S01]  /*10a30*/  S2R R25, SR_TID.X ;  /* 0x0000000000197919 */ /* 0x000e220000002100 */
        /* <DEDUP_REMOVED lines=8> */
[----:B------:R-:W-:-:S12]  /*10ac0*/  IMAD R4, R4, 0x2, R17 ;  /* 0x0000000204047824 */ /* 0x000fd800078e0211 */
[----:B0-----:R-:W-:Y:S05]  /*10ad0*/  WARPSYNC.COLLECTIVE R15, `(.L_x_10344) ;  /* 0x000000000f087348 */ /* 0x001fea0003c00000 */
[----:B------:R1:W2:Y:S02]  /*10ae0*/  SHFL.IDX P6, R14, R13, R12, R11 ;  /* 0x0000000c0d0e7389 */ /* 0x0002a400000c000b */
[----:B012---:R-:W-:Y:S01]  /*10af0*/  ENDCOLLECTIVE ;  /* 0x000000000000791b */ /* 0x007fe20003800000 */
.L_x_10344:
[----:B------:R-:W-:Y:S02]  /*10b00*/  IMAD.MOV.U32 R13, RZ, RZ, R8 ;  /* 0x000000ffff0d7224 */ /* 0x000fe400078e0008 */
[----:B------:R-:W-:Y:S01]  /*10b10*/  IMAD.MOV.U32 R12, RZ, RZ, 0x1 ;  /* 0x00000001ff0c7424 */ /* 0x000fe200078e00ff */
[----:B------:R-:W-:Y:S01]  /*10b20*/  SHF.L.U32 R25, R25, 0x3, RZ ;  /* 0x0000000319197819 */ /* 0x000fe200000006ff */
[----:B------:R-:W-:-:S03]  /*10b30*/  IMAD.MOV.U32 R2, RZ, RZ, R14 ;  /* 0x000000ffff027224 */ /* 0x000fc600078e000e */
[----:B------:R-:W-:-:S07]  /*10b40*/  LOP3.LUT R25, R25, 0x18, RZ, 0xc0, !PT ;  /* 0x0000001819197812 */ /* 0x000fce00078ec0ff */
[----:B------:R-:W-:Y:S05]  /*10b50*/  WARPSYNC.COLLECTIVE R15, `(.L_x_10345) ;  /* 0x000000000f087348 */ /* 0x000fea0003c00000 */
[----:B------:R0:W1:Y:S02]  /*10b60*/  SHFL.IDX P6, R14, R13, R12, R11 ;  /* 0x0000000c0d0e7389 */ /* 0x00006400000c000b */
[----:B01----:R-:W-:Y:S01]  /*10b70*/  ENDCOLLECTIVE ;  /* 0x000000000000791b */ /* 0x003fe20003800000 */
.L_x_10345:
[----:B------:R-:W-:-:S05]  /*10b80*/  IMAD.SHL.U32 R0, R25, 0x2, RZ ;  /* 0x0000000219007824 */ /* 0x000fca00078e00ff */
        /* <DEDUP_REMOVED lines=9> */
[----:B0-----:R-:W-:-:S07]  /*10c20*/  MOV R3, R14 ;  /* 0x0000000e00037202 */ /* 0x001fce0000000f00 */
[----:B------:R-:W-:Y:S05]  /*10c30*/  WARPSYNC.COLLECTIVE R15, `(.L_x_10346) ;  /* 0x000000000f087348 */ /* 0x000fea0003c00000 */
[----:B------:R0:W1:Y:S02]  /*10c40*/  SHFL.IDX P6, R14, R13, R12, R11 ;  /* 0x0000000c0d0e7389 */ /* 0x00006400000c000b */
[----:B01----:R-:W-:Y:S01]  /*10c50*/  ENDCOLLECTIVE ;  /* 0x000000000000791b */ /* 0x003fe20003800000 */
.L_x_10346:
[----:B------:R-:W-:Y:S02]  /*10c60*/  IMAD.MOV.U32 R13, RZ, RZ, R8 ;  /* 0x000000ffff0d7224 */ /* 0x000fe400078e0008 */
[----:B------:R-:W-:Y:S02]  /*10c70*/  IMAD.MOV.U32 R12, RZ, RZ, 0x2 ;  /* 0x00000002ff0c7424 */ /* 0x000fe400078e00ff */
[----:B------:R-:W-:-:S07]  /*10c80*/  IMAD.MOV.U32 R2, RZ, RZ, R14 ;  /* 0x000000ffff027224 */ /* 0x000fce00078e000e */
[----:B------:R-:W-:Y:S05]  /*10c90*/  WARPSYNC.COLLECTIVE R15, `(.L_x_10347) ;  /* 0x000000000f087348 */ /* 0x000fea0003c00000 */
[----:B------:R0:W1:Y:S02]  /*10ca0*/  SHFL.IDX P6, R14, R13, R12, R11 ;  /* 0x0000000c0d0e7389 */ /* 0x00006400000c000b */
[----:B01----:R-:W-:Y:S01]  /*10cb0*/  ENDCOLLECTIVE ;  /* 0x000000000000791b */ /* 0x003fe20003800000 */
.L_x_10347:
        /* <DEDUP_REMOVED lines=13> */
.L_x_10348:
[----:B------:R-:W-:Y:S02]  /*10d90*/  IMAD.MOV.U32 R13, RZ, RZ, R8 ;  /* 0x000000ffff0d7224 */ /* 0x000fe400078e0008 */
[----:B------:R-:W-:Y:S01]  /*10da0*/  IMAD.MOV.U32 R12, RZ, RZ, 0x3 ;  /* 0x00000003ff0c7424 */ /* 0x000fe200078e00ff */
[----:B------:R-:W-:-:S07]  /*10db0*/  MOV R2, R14 ;  /* 0x0000000e00027202 */ /* 0x000fce0000000f00 */
[----:B------:R-:W-:Y:S05]  /*10dc0*/  WARPSYNC.COLLECTIVE R15, `(.L_x_10349) ;  /* 0x000000000f087348 */ /* 0x000fea0003c00000 */
[----:B------:R0:W1:Y:S02]  /*10dd0*/  SHFL.IDX P6, R14, R13, R12, R11 ;  /* 0x0000000c0d0e7389 */ /* 0x00006400000c000b */
[----:B01----:R-:W-:Y:S01]  /*10de0*/  ENDCOLLECTIVE ;  /* 0x000000000000791b */ /* 0x003fe20003800000 */
.L_x_10349:
        /* <DEDUP_REMOVED lines=14> */
.L_x_10350:
[----:B------:R-:W-:Y:S01]  /*10ed0*/  IMAD.MOV.U32 R2, RZ, RZ, R14 ;  /* 0x000000ffff027224 */ /* 0x000fe200078e000e */
[----:B------:R-:W-:Y:S06]  /*10ee0*/  BRA `(.L_x_10351) ;  /* 0xffffffc800907947 */ /* 0x000fec000383ffff */
.L_x_10274:
[----:B-1----:R1:W2:Y:S02]  /*10ef0*/  SYNCS.PHASECHK.TRANS64.TRYWAIT P0, [R5+URZ+0x2d860], R2 ;  /* 0x02d86002050075a7 */ /* 0x0022a4000800017f */
[----:B--2---:R-:W-:Y:S05]  /*10f00*/  @!P0 NANOSLEEP.SYNCS 0x989680 ;  /* 0x009896800000895d */ /* 0x004fea0003900000 */
[----:B------:R-:W2:Y:S02]  /*10f10*/  @!P0 SYNCS.PHASECHK.TRANS64 P0, [R5+URZ+0x2d860], R2 ;  /* 0x02d86002050085a7 */ /* 0x000ea4000800007f */
[----:B--2---:R-:W-:Y:S05]  /*10f20*/  @!P0 BRA `(.L_x_10274) ;  /* 0xfffffffc00f08947 */ /* 0x004fea000383ffff */
[----:B------:R-:W-:Y:S05]  /*10f30*/  BRA `(.L_x_10352) ;  /* 0xffffffc800f47947 */ /* 0x000fea000383ffff */
.L_x_10275:
        /* <DEDUP_REMOVED lines=8> */
.L_x_10354:
[----:B------:R-:W-:Y:S05]  /*10fc0*/  BSYNC B1 ;  /* 0x0000000000017941 */ /* 0x000fea0003800000 */
.L_x_10353:
        /* <DEDUP_REMOVED lines=9> */
.L_x_10355:
[----:B------:R-:W-:Y:S02]  /*11060*/  IMAD.MOV.U32 R13, RZ, RZ, R19 ;  /* 0x000000ffff0d7224 */ /* 0x000fe400078e0013 */
[----:B------:R-:W-:Y:S01]  /*11070*/  IMAD.MOV.U32 R12, RZ, RZ, 0x1 ;  /* 0x00000001ff0c7424 */ /* 0x000fe200078e00ff */
[----:B------:R-:W-:-:S07]  /*11080*/  MOV R2, R14 ;  /* 0x0000000e00027202 */ /* 0x000fce0000000f00 */
[----:B------:R-:W-:Y:S05]  /*11090*/  WARPSYNC.COLLECTIVE R15, `(.L_x_10356) ;  /* 0x000000000f087348 */ /* 0x000fea0003c00000 */
[----:B------:R0:W1:Y:S02]  /*110a0*/  SHFL.IDX P6, R14, R13, R12, R11 ;  /* 0x0000000c0d0e7389 */ /* 0x00006400000c000b */
[----:B01----:R-:W-:Y:S01]  /*110b0*/  ENDCOLLECTIVE ;  /* 0x000000000000791b */ /* 0x003fe20003800000 */
.L_x_10356:
        /* <DEDUP_REMOVED lines=16> */
.L_x_10357:
[----:B------:R-:W-:Y:S02]  /*111c0*/  IMAD.MOV.U32 R13, RZ, RZ, R19 ;  /* 0x000000ffff0d7224 */ /* 0x000fe400078e0013 */
[----:B------:R-:W-:Y:S01]  /*111d0*/  IMAD.MOV.U32 R12, RZ, RZ, 0x2 ;  /* 0x00000002ff0c7424 */ /* 0x000fe200078e00ff */
[----:B------:R-:W-:-:S07]  /*111e0*/  MOV R2, R14 ;  /* 0x0000000e00027202 */ /* 0x000fce0000000f00 */
[----:B------:R-:W-:Y:S05]  /*111f0*/  WARPSYNC.COLLECTIVE R15, `(.L_x_10358) ;  /* 0x000000000f087348 */ /* 0x000fea0003c00000 */
[----:B------:R0:W1:Y:S02]  /*11200*/  SHFL.IDX P6, R14, R13, R12, R11 ;  /* 0x0000000c0d0e7389 */ /* 0x00006400000c000b */
[----:B01----:R-:W-:Y:S01]  /*11210*/  ENDCOLLECTIVE ;  /* 0x000000000000791b */ /* 0x003fe20003800000 */
.L_x_10358:
        /* <DEDUP_REMOVED lines=16> */
.L_x_10359:
[----:B------:R-:W-:Y:S02]  /*11320*/  IMAD.MOV.U32 R13, RZ, RZ, R19 ;  /* 0x000000ffff0d7224 */ /* 0x000fe400078e0013 */
[----:B------:R-:W-:Y:S02]  /*11330*/  IMAD.MOV.U32 R12, RZ, RZ, 0x3 ;  /* 0x00000003ff0c7424 */ /* 0x000fe400078e00ff */
[----:B------:R-:W-:-:S07]  /*11340*/  IMAD.MOV.U32 R2, RZ, RZ, R14 ;  /* 0x000000ffff027224 */ /* 0x000fce00078e000e */
[----:B------:R-:W-:Y:S05]  /*11350*/  WARPSYNC.COLLECTIVE R15, `(.L_x_10360) ;  /* 0x000000000f087348 */ /* 0x000fea0003c00000 */
[----:B------:R0:W1:Y:S02]  /*11360*/  SHFL.IDX P6, R14, R13, R12, R11 ;  /* 0x0000000c0d0e7389 */ /* 0x00006400000c000b */
[----:B01----:R-:W-:Y:S01]  /*11370*/  ENDCOLLECTIVE ;  /* 0x000000000000791b */ /* 0x003fe20003800000 */
.L_x_10360:
        /* <DEDUP_REMOVED lines=13> */
.L_x_10361:
[----:B------:R-:W-:Y:S01]  /*11450*/  @!PT LDS RZ, [RZ] ;  /* 0x00000000fffff984 */ /* 0x000fe20000000800 */
[----:B------:R-:W-:Y:S01]  /*11460*/  @!PT LDS RZ, [RZ] ;  /* 0x00000000fffff984 */ /* 0x000fe20000000800 */
[----:B------:R-:W-:Y:S01]  /*11470*/  @!PT LDS RZ, [RZ] ;  /* 0x00000000fffff984 */ /* 0x000fe20000000800 */
[----:B------:R-:W-:Y:S01]  /*11480*/  LDGSTS.E.BYPASS.LTC128B.128 [R4+0x3400], desc[UR36][R2.64+0x40], !P0 ;  /* 0x0340004002047fae */ /* 0x000fe2000c101d64 */
[----:B------:R-:W-:-:S13]  /*11490*/  ISETP.LT.OR P0, PT, R6, 0x41, P1 ;  /* 0x000000410600780c */ /* 0x000fda0000f01670 */
[----:B------:R0:W-:Y:S02]  /*114a0*/  LDGSTS.E.BYPASS.LTC128B.128 [R4+0x5400], desc[UR36][R2.64+0x80], !P0 ;  /* 0x0540008002047fae */ /* 0x0001e4000c101d64 */
[----:B0-----:R-:W-:Y:S01]  /*114b0*/  IMAD.MOV.U32 R2, RZ, RZ, R14 ;  /* 0x000000ffff027224 */ /* 0x001fe200078e000e */
[----:B------:R-:W-:Y:S06]  /*114c0*/  BRA `(.L_x_10362) ;  /* 0xffffffc800587947 */ /* 0x000fec000383ffff */
.L_x_10283:
[----:B-1----:R1:W2:Y:S02]  /*114d0*/  SYNCS.PHASECHK.TRANS64.TRYWAIT P0, [R0+URZ+0x2d860], R3 ;  /* 0x02d86003000075a7 */ /* 0x0022a4000800017f */
[----:B--2---:R-:W-:Y:S05]  /*114e0*/  @!P0 NANOSLEEP.SYNCS 0x989680 ;  /* 0x009896800000895d */ /* 0x004fea0003900000 */
[----:B------:R-:W2:Y:S02]  /*114f0*/  @!P0 SYNCS.PHASECHK.TRANS64 P0, [R0+URZ+0x2d860], R3 ;  /* 0x02d86003000085a7 */ /* 0x000ea4000800007f */
[----:B--2---:R-:W-:Y:S05]  /*11500*/  @!P0 BRA `(.L_x_10283) ;  /* 0xfffffffc00f08947 */ /* 0x004fea000383ffff */
[----:B------:R-:W-:Y:S05]  /*11510*/  BRA `(.L_x_10363) ;  /* 0xffffffcc00807947 */ /* 0x000fea000383ffff */
.L_x_10284:
        /* <DEDUP_REMOVED lines=8> */
.L_x_10365:
[----:B------:R-:W-:Y:S05]  /*115a0*/  BSYNC B0 ;  /* 0x0000000000007941 */ /* 0x000fea0003800000 */
.L_x_10364:
[----:B------:R-:W0:Y:S01]  /*115b0*/  S2R R2, SR_TID.X ;  /* 0x0000000000027919 */ /* 0x000e220000002100 */
[----:B------:R-:W-:Y:S01]  /*115c0*/  IMAD.MOV.U32 R13, RZ, RZ, R18 ;  /* 0x000000ffff0d7224 */ /* 0x000fe200078e0012 */
[----:B------:R-:W-:Y:S01]  /*115d0*/  MOV R15, 0xffffffff ;  /* 0xffffffff000f7802 */ /* 0x000fe20000000f00 */
[----:B------:R-:W-:Y:S02]  /*115e0*/  IMAD.MOV.U32 R12, RZ, RZ, RZ ;  /* 0x000000ffff0c7224 */ /* 0x000fe400078e00ff */
[----:B------:R-:W-:Y:S02]  /*115f0*/  IMAD.MOV.U32 R11, RZ, RZ, 0x1c1f ;  /* 0x00001c1fff0b7424 */ /* 0x000fe400078e00ff */
[----:B------:R-:W-:Y:S02]  /*11600*/  IMAD.MOV.U32 R3, RZ, RZ, R14 ;  /* 0x000000ffff037224 */ /* 0x000fe400078e000e */
[----:B------:R-:W-:-:S07]  /*11610*/  IMAD R4, R4, 0x2, R17 ;  /* 0x0000000204047824 */ /* 0x000fce00078e0211 */
[----:B0-----:R-:W-:Y:S05]  /*11620*/  WARPSYNC.COLLECTIVE R15, `(.L_x_10366) ;  /* 0x000000000f087348 */ /* 0x001fea0003c00000 */
[----:B------:R1:W2:Y:S02]  /*11630*/  SHFL.IDX P6, R14, R13, R12, R11 ;  /* 0x0000000c0d0e7389 */ /* 0x0002a400000c000b */
[----:B012---:R-:W-:Y:S01]  /*11640*/  ENDCOLLECTIVE ;  /* 0x000000000000791b */ /* 0x007fe20003800000 */
.L_x_10366:
[----:B------:R-:W-:Y:S01]  /*11650*/  ULDC UR4, c[0x0][0x2f4] ;  /* 0x0000bd0000047ab9 */ /* 0x000fe20000000800 */
[----:B------:R-:W-:Y:S02]  /*11660*/  IMAD.MOV.U32 R13, RZ, RZ, R19 ;  /* 0x000000ffff0d7224 */ /* 0x000fe400078e0013 */
[----:B------:R-:W-:Y:S02]  /*11670*/  IMAD.MOV.U32 R12, RZ, RZ, 0x1 ;  /* 0x00000001ff0c7424 */ /* 0x000fe400078e00ff */
[----:B------:R-:W-:-:S05]  /*11680*/  IMAD.SHL.U32 R7, R2, 0x8, RZ ;  /* 0x0000000802077824 */ /* 0x000fca00078e00ff */
[----:B------:R-:W-:-:S04]  /*11690*/  LOP3.LUT R7, R7, 0x18, RZ, 0xc0, !PT ;  /* 0x0000001807077812 */ /* 0x000fc800078ec0ff */
[C---:B------:R-:W-:Y:S01]  /*116a0*/  ISETP.GE.AND P2, PT, R7.reuse, UR4, PT ;  /* 0x0000000407007c0c */ /* 0x040fe2000bf46270 */
[C---:B------:R-:W-:Y:S01]  /*116b0*/  IMAD.SHL.U32 R5, R7.reuse, 0x2, RZ ;  /* 0x0000000207057824 */ /* 0x040fe200078e00ff */
[C---:B------:R-:W-:Y:S02]  /*116c0*/  LOP3.LUT R8, R7.reuse, 0x20, RZ, 0xfc, !PT ;  /* 0x0000002007087812 */ /* 0x040fe400078efcff */
[----:B------:R-:W-:Y:S02]  /*116d0*/  LOP3.LUT R7, R7, 0x40, RZ, 0xfc, !PT ;  /* 0x0000004007077812 */ /* 0x000fe400078efcff */
[----:B------:R-:W-:Y:S02]  /*116e0*/  IADD3 R2, P0, R14, R5, RZ ;  /* 0x000000050e027210 */ /* 0x000fe40007f1e0ff */
[----:B------:R-:W-:Y:S02]  /*116f0*/  ISETP.LT.OR P3, PT, R6, 0x1, P2 ;  /* 0x000000010600780c */ /* 0x000fe40001761670 */
[----:B------:R-:W-:Y:S01]  /*11700*/  ISETP.GE.AND P1, PT, R8, UR4, PT ;  /* 0x0000000408007c0c */ /* 0x000fe2000bf26270 */
[----:B------:R-:W-:Y:S01]  /*11710*/  IMAD.X R3, RZ, RZ, R3, P0 ;  /* 0x000000ffff037224 */ /* 0x000fe200000e0603 */
[----:B------:R-:W-:-:S13]  /*11720*/  ISETP.GE.AND P0, PT, R7, UR4, PT ;  /* 0x0000000407007c0c */ /* 0x000fda000bf06270 */
[----:B------:R-:W-:Y:S05]  /*11730*/  WARPSYNC.COLLECTIVE R15, `(.L_x_10367) ;  /* 0x000000000f087348 */ /* 0x000fea0003c00000 */
[----:B------:R0:W1:Y:S02]  /*11740*/  SHFL.IDX P6, R14, R13, R12, R11 ;  /* 0x0000000c0d0e7389 */ /* 0x00006400000c000b */
[----:B01----:R-:W-:Y:S01]  /*11750*/  ENDCOLLECTIVE ;  /* 0x000000000000791b */ /* 0x003fe20003800000 */
.L_x_10367:
[C---:B------:R-:W-:Y:S01]  /*11760*/  ISETP.LT.OR P4, PT, R6.reuse, 0x1, P1 ;  /* 0x000000010600780c */ /* 0x040fe20000f81670 */
[----:B------:R-:W-:Y:S01]  /*11770*/  @!PT LDS RZ, [RZ] ;  /* 0x00000000fffff984 */ /* 0x000fe20000000800 */
[----:B------:R-:W-:Y:S01]  /*11780*/  @!PT LDS RZ, [RZ] ;  /* 0x00000000fffff984 */ /* 0x000fe20000000800 */
[----:B------:R-:W-:Y:S01]  /*11790*/  @!PT LDS RZ, [RZ] ;  /* 0x00000000fffff984 */ /* 0x000fe20000000800 */
[----:B------:R-:W-:Y:S01]  /*117a0*/  LDGSTS.E.BYPASS.LTC128B.128 [R4+0x400], desc[UR36][R2.64], !P3 ;  /* 0x0040000002047fae */ /* 0x000fe2000d901d64 */
[----:B------:R-:W-:Y:S01]  /*117b0*/  ISETP.LT.OR P3, PT, R6, 0x1, P0 ;  /* 0x000000010600780c */ /* 0x000fe20000761670 */
[----:B------:R-:W-:-:S10]  /*117c0*/  IMAD.MOV.U32 R13, RZ, RZ, R18 ;  /* 0x000000ffff0d7224 */ /* 0x000fd400078e0012 */
[----:B------:R-:W-:Y:S04]  /*117d0*/  LDGSTS.E.BYPASS.LTC128B.128 [R4+0x2400], desc[UR36][R2.64+0x40], !P4 ;  /* 0x0240004002047fae */ /* 0x000fe8000e101d64 */
[----:B------:R0:W-:Y:S01]  /*117e0*/  LDGSTS.E.BYPASS.LTC128B.128 [R4+0x4400], desc[UR36][R2.64+0x80], !P3 ;  /* 0x0440008002047fae */ /* 0x0001e2000d901d64 */
[----:B------:R-:W-:Y:S02]  /*117f0*/  ISETP.LT.OR P3, PT, R6, 0x21, P2 ;  /* 0x000000210600780c */ /* 0x000fe40001761670 */
[----:B0-----:R-:W-:-:S11]  /*11800*/  MOV R3, R14 ;  /* 0x0000000e00037202 */ /* 0x001fd60000000f00 */
[----:B------:R-:W-:Y:S05]  /*11810*/  WARPSYNC.COLLECTIVE R15, `(.L_x_10368) ;  /* 0x000000000f087348 */ /* 0x000fea0003c00000 */
[----:B------:R0:W1:Y:S02]  /*11820*/  SHFL.IDX P6, R14, R13, R12, R11 ;  /* 0x0000000c0d0e7389 */ /* 0x00006400000c000b */
[----:B01----:R-:W-:Y:S01]  /*11830*/  ENDCOLLECTIVE ;  /* 0x000000000000791b */ /* 0x003fe20003800000 */
.L_x_10368:
[----:B------:R-:W-:Y:S02]  /*11840*/  IMAD.MOV.U32 R13, RZ, RZ, R19 ;  /* 0x000000ffff0d7224 */ /* 0x000fe400078e0013 */
[----:B------:R-:W-:Y:S01]  /*11850*/  IMAD.MOV.U32 R12, RZ, RZ, 0x2 ;  /* 0x00000002ff0c7424 */ /* 0x000fe200078e00ff */
[----:B------:R-:W-:-:S13]  /*11860*/  IADD3 R2, P4, R14, R5, RZ ;  /* 0x000000050e027210 */ /* 0x000fda0007f9e0ff */
[----:B------:R-:W-:Y:S05]  /*11870*/  WARPSYNC.COLLECTIVE R15, `(.L_x_10369) ;  /* 0x000000000f087348 */ /* 0x000fea0003c00000 */
[----:B------:R0:W1:Y:S02]  /*11880*/  SHFL.IDX P6, R14, R13, R12, R11 ;  /* 0x0000000c0d0e7389 */ /* 0x00006400000c000b */
[----:B01----:R-:W-:Y:S01]  /*11890*/  ENDCOLLECTIVE ;  /* 0x000000000000791b */ /* 0x003fe20003800000 */
.L_x_10369:
[----:B------:R-:W-:Y:S01]  /*118a0*/  IMAD.X R3, RZ, RZ, R3, P4 ;  /* 0x000000ffff037224 */ /* 0x000fe200020e0603 */
[----:B------:R-:W-:-:S04]  /*118b0*/  ISETP.LT.OR P4, PT, R6, 0x21, P1 ;  /* 0x000000210600780c */ /* 0x000fc80000f81670 */
[----:B------:R-:W-:Y:S01]  /*118c0*/  @!PT LDS RZ, [RZ] ;  /* 0x00000000fffff984 */ /* 0x000fe20000000800 */
[----:B------:R-:W-:Y:S01]  /*118d0*/  @!PT LDS RZ, [RZ] ;  /* 0x00000000fffff984 */ /* 0x000fe20000000800 */
[----:B------:R-:W-:Y:S01]  /*118e0*/  @!PT LDS RZ, [RZ] ;  /* 0x00000000fffff984 */ /* 0x000fe20000000800 */
[----:B------:R-:W-:Y:S01]  /*118f0*/  LDGSTS.E.BYPASS.LTC128B.128 [R4+0xc00], desc[UR36][R2.64], !P3 ;  /* 0x00c0000002047fae */ /* 0x000fe2000d901d64 */
[----:B------:R-:W-:Y:S01]  /*11900*/  ISETP.LT.OR P3, PT, R6, 0x21, P0 ;  /* 0x000000210600780c */ /* 0x000fe20000761670 */
[----:B------:R-:W-:-:S07]  /*11910*/  IMAD.MOV.U32 R13, RZ, RZ, R18 ;  /* 0x000000ffff0d7224 */ /* 0x000fce00078e0012 */
[----:B------:R-:W-:Y:S05]  /*11920*/  LDGSTS.E.BYPASS.LTC128B.128 [R4+0x2c00], desc[UR36][R2.64+0x40], !P4 ;  /* 0x02c0004002047fae */ /* 0x000fea000e101d64 */
[----:B------:R0:W-:Y:S01]  /*11930*/  LDGSTS.E.BYPASS.LTC128B.128 [R4+0x4c00], desc[UR36][R2.64+0x80], !P3 ;  /* 0x04c0008002047fae */ /* 0x0001e2000d901d64 */
[----:B------:R-:W-:Y:S01]  /*11940*/  ISETP.LT.OR P3, PT, R6, 0x41, P2 ;  /* 0x000000410600780c */ /* 0x000fe20001761670 */
[----:B0-----:R-:W-:-:S12]  /*11950*/  IMAD.MOV.U32 R3, RZ, RZ, R14 ;  /* 0x000000ffff037224 */ /* 0x001fd800078e000e */
[----:B------:R-:W-:Y:S05]  /*11960*/  WARPSYNC.COLLECTIVE R15, `(.L_x_10370) ;  /* 0x000000000f087348 */ /* 0x000fea0003c00000 */
[----:B------:R0:W1:Y:S02]  /*11970*/  SHFL.IDX P6, R14, R13, R12, R11 ;  /* 0x0000000c0d0e7389 */ /* 0x00006400000c000b */
[----:B01----:R-:W-:Y:S01]  /*11980*/  ENDCOLLECTIVE ;  /* 0x000000000000791b */ /* 0x003fe20003800000 */
.L_x_10370:
[----:B------:R-:W-:Y:S02]  /*11990*/  IMAD.MOV.U32 R13, RZ, RZ, R19 ;  /* 0x000000ffff0d7224 */ /* 0x000fe400078e0013 */
[----:B------:R-:W-:Y:S01]  /*119a0*/  IMAD.MOV.U32 R12, RZ, RZ, 0x3 ;  /* 0x00000003ff0c7424 */ /* 0x000fe200078e00ff */
[----:B------:R-:W-:-:S13]  /*119b0*/  IADD3 R2, P4, R14, R5, RZ ;  /* 0x000000050e027210 */ /* 0x000fda0007f9e0ff */
[----:B------:R-:W-:Y:S05]  /*119c0*/  WARPSYNC.COLLECTIVE R15, `(.L_x_10371) ;  /* 0x000000000f087348 */ /* 0x000fea0003c00000 */
[----:B------:R0:W1:Y:S02]  /*119d0*/  SHFL.IDX P6, R14, R13, R12, R11 ;  /* 0x0000000c0d0e7389 */ /* 0x00006400000c000b */
[----:B01----:R-:W-:Y:S01]  /*119e0*/  ENDCOLLECTIVE ;  /* 0x000000000000791b */ /* 0x003fe20003800000 */
.L_x_10371:
        /* <DEDUP_REMOVED lines=10> */
[----:B------:R-:W-:-:S07]  /*11a90*/  IMAD.MOV.U32 R19, RZ, RZ, R14 ;  /* 0x000000ffff137224 */ /* 0x000fce00078e000e */
[----:B0-----:R-:W-:Y:S05]  /*11aa0*/  WARPSYNC.COLLECTIVE R15, `(.L_x_10372) ;  /* 0x000000000f087348 */ /* 0x001fea0003c00000 */
[----:B------:R1:W2:Y:S02]  /*11ab0*/  SHFL.IDX P6, R14, R13, R12, R11 ;  /* 0x0000000c0d0e7389 */ /* 0x0002a400000c000b */
[----:B012---:R-:W-:Y:S01]  /*11ac0*/  ENDCOLLECTIVE ;  /* 0x000000000000791b */ /* 0x007fe20003800000 */
.L_x_10372:
[----:B------:R-:W-:Y:S05]  /*11ad0*/  BRA `(.L_x_10373) ;  /* 0xffffffc800f47947 */ /* 0x000fea000383ffff */
.L_x_10289:
        /* <DEDUP_REMOVED lines=8> */
.L_x_10375:
[----:B------:R-:W-:Y:S05]  /*11b60*/  BSYNC B0 ;  /* 0x0000000000007941 */ /* 0x000fea0003800000 */
.L_x_10374:
        /* <DEDUP_REMOVED lines=9> */
.L_x_10376:
        /* <DEDUP_REMOVED lines=24> */
.L_x_10377:
[----:B------:R-:W-:Y:S01]  /*11d80*/  IMAD.MOV.U32 R12, RZ, RZ, 0x2 ;  /* 0x00000002ff0c7424 */ /* 0x000fe200078e00ff */
[----:B------:R-:W-:-:S04]  /*11d90*/  SEL R14, R14, RZ, P1 ;  /* 0x000000ff0e0e7207 */ /* 0x000fc80000800000 */
[----:B------:R-:W-:-:S05]  /*11da0*/  IADD3 R5, R13, R14, RZ ;  /* 0x0000000e0d057210 */ /* 0x000fca0007ffe0ff */
[----:B------:R-:W-:-:S07]  /*11db0*/  IMAD.MOV.U32 R13, RZ, RZ, R5 ;  /* 0x000000ffff0d7224 */ /* 0x000fce00078e0005 */
[----:B------:R-:W-:Y:S05]  /*11dc0*/  WARPSYNC.COLLECTIVE R15, `(.L_x_10378) ;  /* 0x000000000f087348 */ /* 0x000fea0003c00000 */
[----:B------:R0:W1:Y:S02]  /*11dd0*/  SHFL.UP P6, R14, R13, R12, R11 ;  /* 0x0400000c0d0e7389 */ /* 0x00006400000c000b */
[----:B01----:R-:W-:Y:S01]  /*11de0*/  ENDCOLLECTIVE ;  /* 0x000000000000791b */ /* 0x003fe20003800000 */
.L_x_10378:
[----:B------:R-:W-:Y:S01]  /*11df0*/  IMAD.MOV.U32 R12, RZ, RZ, 0x4 ;  /* 0x00000004ff0c7424 */ /* 0x000fe200078e00ff */
[----:B------:R-:W-:-:S05]  /*11e00*/  SEL R2, R14, RZ, P2 ;  /* 0x000000ff0e027207 */ /* 0x000fca0001000000 */
[----:B------:R-:W-:-:S04]  /*11e10*/  IMAD.IADD R2, R5, 0x1, R2 ;  /* 0x0000000105027824 */ /* 0x000fc800078e0202 */
[----:B------:R-:W-:-:S07]  /*11e20*/  IMAD.MOV.U32 R13, RZ, RZ, R2 ;  /* 0x000000ffff0d7224 */ /* 0x000fce00078e0002 */
[----:B------:R-:W-:Y:S05]  /*11e30*/  WARPSYNC.COLLECTIVE R15, `(.L_x_10379) ;  /* 0x000000000f087348 */ /* 0x000fea0003c00000 */
[----:B------:R0:W1:Y:S02]  /*11e40*/  SHFL.UP P6, R14, R13, R12, R11 ;  /* 0x0400000c0d0e7389 */ /* 0x00006400000c000b */
[----:B01----:R-:W-:Y:S01]  /*11e50*/  ENDCOLLECTIVE ;  /* 0x000000000000791b */ /* 0x003fe20003800000 */
.L_x_10379:
[----:B------:R-:W-:Y:S01]  /*11e60*/  IMAD.MOV.U32 R12, RZ, RZ, 0x8 ;  /* 0x00000008ff0c7424 */ /* 0x000fe200078e00ff */
[----:B------:R-:W-:-:S05]  /*11e70*/  SEL R3, R14, RZ, P3 ;  /* 0x000000ff0e037207 */ /* 0x000fca0001800000 */
[----:B------:R-:W-:-:S05]  /*11e80*/  IMAD.IADD R3, R2, 0x1, R3 ;  /* 0x0000000102037824 */ /* 0x000fca00078e0203 */
[----:B------:R-:W-:-:S07]  /*11e90*/  MOV R13, R3 ;  /* 0x00000003000d7202 */ /* 0x000fce0000000f00 */
[----:B------:R-:W-:Y:S05]  /*11ea0*/  WARPSYNC.COLLECTIVE R15, `(.L_x_10380) ;  /* 0x000000000f087348 */ /* 0x000fea0003c00000 */
[----:B------:R0:W1:Y:S02]  /*11eb0*/  SHFL.UP P6, R14, R13, R12, R11 ;  /* 0x0400000c0d0e7389 */ /* 0x00006400000c000b */
[----:B01----:R-:W-:Y:S01]  /*11ec0*/  ENDCOLLECTIVE ;  /* 0x000000000000791b */ /* 0x003fe20003800000 */
.L_x_10380:
[----:B------:R-:W-:Y:S01]  /*11ed0*/  IMAD.MOV.U32 R12, RZ, RZ, 0x10 ;  /* 0x00000010ff0c7424 */ /* 0x000fe200078e00ff */
[----:B------:R-:W-:-:S05]  /*11ee0*/  SEL R14, R14, RZ, P4 ;  /* 0x000000ff0e0e7207 */ /* 0x000fca0002000000 */
[----:B------:R-:W-:-:S04]  /*11ef0*/  IMAD.IADD R5, R3, 0x1, R14 ;  /* 0x0000000103057824 */ /* 0x000fc800078e020e */
[----:B------:R-:W-:-:S07]  /*11f00*/  IMAD.MOV.U32 R13, RZ, RZ, R5 ;  /* 0x000000ffff0d7224 */ /* 0x000fce00078e0005 */
[----:B------:R-:W-:Y:S05]  /*11f10*/  WARPSYNC.COLLECTIVE R15, `(.L_x_10381) ;  /* 0x000000000f087348 */ /* 0x000fea0003c00000 */
[----:B------:R0:W1:Y:S02]  /*11f20*/  SHFL.UP P6, R14, R13, R12, R11 ;  /* 0x0400000c0d0e7389 */ /* 0x00006400000c000b */
[----:B01----:R-:W-:Y:S01]  /*11f30*/  ENDCOLLECTIVE ;  /* 0x000000000000791b */ /* 0x003fe20003800000 */
.L_x_10381:
        /* <DEDUP_REMOVED lines=8> */
.L_x_10382:
[----:B------:R-:W-:Y:S05]  /*11fc0*/  BRA `(.L_x_10383) ;  /* 0xffffffcc000c7947 */ /* 0x000fea000383ffff */
.L_x_10292:
[----:B------:R-:W-:Y:S01]  /*11fd0*/  BSSY B0, `(.L_x_10384) ;  /* 0x0000007000007945 */ /* 0x000fe20003800000 */
[----:B------:R-:W-:Y:S02]  /*11fe0*/  IMAD.MOV.U32 R12, RZ, RZ, 0x1 ;  /* 0x00000001ff0c7424 */ /* 0x000fe400078e00ff */
[----:B------:R-:W-:Y:S02]  /*11ff0*/  IMAD.MOV.U32 R11, RZ, RZ, RZ ;  /* 0x000000ffff0b7224 */ /* 0x000fe400078e00ff */
[----:B------:R-:W-:-:S07]  /*12000*/  IMAD.MOV.U32 R15, RZ, RZ, -0x1 ;  /* 0xffffffffff0f7424 */ /* 0x000fce00078e00ff */
[----:B------:R-:W-:Y:S05]  /*12010*/  WARPSYNC.COLLECTIVE R15, `(.L_x_10385) ;  /* 0x000000000f087348 */ /* 0x000fea0003c00000 */
[----:B------:R0:W1:Y:S02]  /*12020*/  SHFL.UP P6, R14, R13, R12, R11 ;  /* 0x0400000c0d0e7389 */ /* 0x00006400000c000b */
[----:B01----:R-:W-:Y:S01]  /*12030*/  ENDCOLLECTIVE ;  /* 0x000000000000791b */ /* 0x003fe20003800000 */
.L_x_10385:
[----:B------:R-:W-:Y:S05]  /*12040*/  BSYNC B0 ;  /* 0x0000000000007941 */ /* 0x000fea0003800000 */
.L_x_10384:
        /* <DEDUP_REMOVED lines=8> */
.L_x_10386:
[----:B------:R-:W-:Y:S01]  /*120d0*/  IMAD.MOV.U32 R12, RZ, RZ, 0x4 ;  /* 0x00000004ff0c7424 */ /* 0x000fe200078e00ff */
[----:B------:R-:W-:-:S05]  /*120e0*/  SEL R14, R14, RZ, P2 ;  /* 0x000000ff0e0e7207 */ /* 0x000fca0001000000 */
[----:B------:R-:W-:-:S04]  /*120f0*/  IMAD.IADD R3, R13, 0x1, R14 ;  /* 0x000000010d037824 */ /* 0x000fc800078e020e */
[----:B------:R-:W-:-:S07]  /*12100*/  IMAD.MOV.U32 R13, RZ, RZ, R3 ;  /* 0x000000ffff0d7224 */ /* 0x000fce00078e0003 */
[----:B------:R-:W-:Y:S05]  /*12110*/  WARPSYNC.COLLECTIVE R15, `(.L_x_10387) ;  /* 0x000000000f087348 */ /* 0x000fea0003c00000 */
[----:B------:R0:W1:Y:S02]  /*12120*/  SHFL.UP P6, R14, R13, R12, R11 ;  /* 0x0400000c0d0e7389 */ /* 0x00006400000c000b */
[----:B01----:R-:W-:Y:S01]  /*12130*/  ENDCOLLECTIVE ;  /* 0x000000000000791b */ /* 0x003fe20003800000 */
.L_x_10387:
[----:B------:R-:W-:Y:S01]  /*12140*/  IMAD.MOV.U32 R12, RZ, RZ, 0x8 ;  /* 0x00000008ff0c7424 */ /* 0x000fe200078e00ff */
[----:B------:R-:W-:-:S05]  /*12150*/  SEL R14, R14, RZ, P3 ;  /* 0x000000ff0e0e7207 */ /* 0x000fca0001800000 */
[----:B------:R-:W-:-:S05]  /*12160*/  IMAD.IADD R5, R3, 0x1, R14 ;  /* 0x0000000103057824 */ /* 0x000fca00078e020e */
[----:B------:R-:W-:-:S07]  /*12170*/  MOV R13, R5 ;  /* 0x00000005000d7202 */ /* 0x000fce0000000f00 */
[----:B------:R-:W-:Y:S05]  /*12180*/  WARPSYNC.COLLECTIVE R15, `(.L_x_10388) ;  /* 0x000000000f087348 */ /* 0x000fea0003c00000 */
[----:B------:R0:W1:Y:S02]  /*12190*/  SHFL.UP P6, R14, R13, R12, R11 ;  /* 0x0400000c0d0e7389 */ /* 0x00006400000c000b */
[----:B01----:R-:W-:Y:S01]  /*121a0*/  ENDCOLLECTIVE ;  /* 0x000000000000791b */ /* 0x003fe20003800000 */
.L_x_10388:
[----:B------:R-:W-:Y:S01]  /*121b0*/  IMAD.MOV.U32 R12, RZ, RZ, 0x10 ;  /* 0x00000010ff0c7424 */ /* 0x000fe200078e00ff */
[----:B------:R-:W-:-:S05]  /*121c0*/  SEL R8, R14, RZ, P4 ;  /* 0x000000ff0e087207 */ /* 0x000fca0002000000 */
[----:B------:R-:W-:-:S04]  /*121d0*/  IMAD.IADD R8, R5, 0x1, R8 ;  /* 0x0000000105087824 */ /* 0x000fc800078e0208 */
[----:B------:R-:W-:-:S07]  /*121e0*/  IMAD.MOV.U32 R13, RZ, RZ, R8 ;  /* 0x000000ffff0d7224 */ /* 0x000fce00078e0008 */
[----:B------:R-:W-:Y:S05]  /*121f0*/  WARPSYNC.COLLECTIVE R15, `(.L_x_10389) ;  /* 0x000000000f087348 */ /* 0x000fea0003c00000 */
[----:B------:R0:W1:Y:S02]  /*12200*/  SHFL.UP P6, R14, R13, R12, R11 ;  /* 0x0400000c0d0e7389 */ /* 0x00006400000c000b */
[----:B01----:R-:W-:Y:S01]  /*12210*/  ENDCOLLECTIVE ;  /* 0x000000000000791b */ /* 0x003fe20003800000 */
.L_x_10389:
        /* <DEDUP_REMOVED lines=8> */
.L_x_10390:
[----:B------:R-:W-:Y:S05]  /*122a0*/  BRA `(.L_x_10391) ;  /* 0xffffffc800f87947 */ /* 0x000fea000383ffff */
.L_x_10294:
[----:B------:R-:W-:Y:S01]  /*122b0*/  BSSY B0, `(.L_x_10392) ;  /* 0x0000006000007945 */ /* 0x000fe20003800000 */
[----:B------:R-:W-:Y:S01]  /*122c0*/  PLOP3.LUT P6, PT, P6, PT, PT, 0x8, 0x0 ;  /* 0x000000000000781c */ /* 0x000fe200037ce170 */
[----:B------:R-:W-:-:S12]  /*122d0*/  IMAD.MOV.U32 R15, RZ, RZ, -0x1 ;  /* 0xffffffffff0f7424 */ /* 0x000fd800078e00ff */
[----:B0-----:R-:W-:Y:S05]  /*122e0*/  WARPSYNC.COLLECTIVE R15, `(.L_x_10393) ;  /* 0x000000000f087348 */ /* 0x001fea0003c00000 */
[----:B------:R-:W-:Y:S01]  /*122f0*/  VOTE.ANY R14, PT, P6 ;  /* 0x00000000000e7806 */ /* 0x000fe200030e0100 */
[----:B0-----:R-:W-:Y:S06]  /*12300*/  ENDCOLLECTIVE ;  /* 0x000000000000791b */ /* 0x001fec0003800000 */
.L_x_10393:
[----:B------:R-:W-:Y:S05]  /*12310*/  BSYNC B0 ;  /* 0x0000000000007941 */ /* 0x000fea0003800000 */
.L_x_10392:
        /* <DEDUP_REMOVED lines=9> */
.L_x_10394:
[----:B------:R-:W-:Y:S02]  /*123b0*/  IMAD.MOV.U32 R13, RZ, RZ, R7 ;  /* 0x000000ffff0d7224 */ /* 0x000fe400078e0007 */
[----:B------:R-:W-:-:S07]  /*123c0*/  IMAD.MOV.U32 R4, RZ, RZ, R14 ;  /* 0x000000ffff047224 */ /* 0x000fce00078e000e */
[----:B------:R-:W-:Y:S05]  /*123d0*/  WARPSYNC.COLLECTIVE R15, `(.L_x_10395) ;  /* 0x000000000f087348 */ /* 0x000fea0003c00000 */
[----:B------:R0:W1:Y:S02]  /*123e0*/  SHFL.IDX P6, R14, R13, R12, R11 ;  /* 0x0000000c0d0e7389 */ /* 0x00006400000c000b */
[----:B01----:R-:W-:Y:S01]  /*123f0*/  ENDCOLLECTIVE ;  /* 0x000000000000791b */ /* 0x003fe20003800000 */
.L_x_10395:
[----:B------:R-:W-:Y:S01]  /*12400*/  IMAD.MOV.U32 R7, RZ, RZ, R14 ;  /* 0x000000ffff077224 */ /* 0x000fe200078e000e */
[----:B------:R-:W-:Y:S06]  /*12410*/  BRA `(.L_x_10396) ;  /* 0xffffffc800d87947 */ /* 0x000fec000383ffff */
.L_x_10296:
[----:B------:R-:W-:Y:S01]  /*12420*/  BSSY B0, `(.L_x_10397) ;  /* 0x0000007000007945 */ /* 0x000fe20003800000 */
[----:B------:R-:W-:Y:S02]  /*12430*/  IMAD.MOV.U32 R13, RZ, RZ, R2 ;  /* 0x000000ffff0d7224 */ /* 0x000fe400078e0002 */
[----:B------:R-:W-:Y:S02]  /*12440*/  IMAD.MOV.U32 R11, RZ, RZ, 0x1f ;  /* 0x0000001fff0b7424 */ /* 0x000fe400078e00ff */
[----:B------:R-:W-:-:S07]  /*12450*/  IMAD.MOV.U32 R15, RZ, RZ, -0x1 ;  /* 0xffffffffff0f7424 */ /* 0x000fce00078e00ff */
[----:B0123--:R-:W-:Y:S05]  /*12460*/  WARPSYNC.COLLECTIVE R15, `(.L_x_10398) ;  /* 0x000000000f087348 */ /* 0x00ffea0003c00000 */
[----:B------:R4:W0:Y:S02]  /*12470*/  SHFL.IDX P6, R14, R13, R12, R11 ;  /* 0x0000000c0d0e7389 */ /* 0x00082400000c000b */
[----:B01234-:R-:W-:Y:S01]  /*12480*/  ENDCOLLECTIVE ;  /* 0x000000000000791b */ /* 0x01ffe20003800000 */
.L_x_10398:
[----:B------:R-:W-:Y:S05]  /*12490*/  BSYNC B0 ;  /* 0x0000000000007941 */ /* 0x000fea0003800000 */
.L_x_10397:
[----:B------:R-:W-:Y:S01]  /*124a0*/  MOV R24, R14 ;  /* 0x0000000e00187202 */ /* 0x000fe20000000f00 */
[----:B------:R-:W-:Y:S06]  /*124b0*/  BRA `(.L_x_10295) ;  /* 0xffffffc800c87947 */ /* 0x000fec000383ffff */
.L_x_10300:
[----:B0-----:R0:W1:Y:S02]  /*124c0*/  SYNCS.PHASECHK.TRANS64.TRYWAIT P0, [R5+URZ+0x2d820], R0 ;  /* 0x02d82000050075a7 */ /* 0x001064000800017f */
[----:B-1----:R-:W-:Y:S05]  /*124d0*/  @!P0 NANOSLEEP.SYNCS 0x989680 ;  /* 0x009896800000895d */ /* 0x002fea0003900000 */
[----:B------:R-:W1:Y:S02]  /*124e0*/  @!P0 SYNCS.PHASECHK.TRANS64 P0, [R5+URZ+0x2d820], R0 ;  /* 0x02d82000050085a7 */ /* 0x000e64000800007f */
[----:B-1----:R-:W-:Y:S05]  /*124f0*/  @!P0 BRA `(.L_x_10300) ;  /* 0xfffffffc00f08947 */ /* 0x002fea000383ffff */
[----:B------:R-:W-:Y:S05]  /*12500*/  BRA `(.L_x_10399) ;  /* 0xffffffd000207947 */ /* 0x000fea000383ffff */
.L_x_10301:
        /* <DEDUP_REMOVED lines=11> */
.L_x_10401:
[----:B------:R-:W-:Y:S05]  /*125c0*/  BSYNC B0 ;  /* 0x0000000000007941 */ /* 0x000fea0003800000 */
.L_x_10400:
[----:B------:R-:W-:Y:S05]  /*125d0*/  BRA `(.L_x_10402) ;  /* 0xffffffd000087947 */ /* 0x000fea000383ffff */
.L_x_10304:
[----:B------:R-:W-:Y:S01]  /*125e0*/  BSSY B1, `(.L_x_10403) ;  /* 0x0000006000017945 */ /* 0x000fe20003800000 */
[----:B------:R-:W-:-:S07]  /*125f0*/  IMAD.MOV.U32 R15, RZ, RZ, -0x1 ;  /* 0xffffffffff0f7424 */ /* 0x000fce00078e00ff */
[----:B0-2---:R-:W-:Y:S05]  /*12600*/  WARPSYNC.COLLECTIVE R15, `(.L_x_10404) ;  /* 0x000000000f0c7348 */ /* 0x005fea0003c00000 */
[----:B------:R-:W-:Y:S02]  /*12610*/  ELECT P6, UR62, PT ;  /* 0x00000000003e782f */ /* 0x000fe400038c0000 */
[----:B------:R-:W-:Y:S01]  /*12620*/  MOV R14, UR62 ;  /* 0x0000003e000e7c02 */ /* 0x000fe20008000f00 */
[----:B0-2---:R-:W-:Y:S10]  /*12630*/  ENDCOLLECTIVE ;  /* 0x000000000000791b */ /* 0x005ff40003800000 */
.L_x_10404:
[----:B------:R-:W-:Y:S05]  /*12640*/  BSYNC B1 ;  /* 0x0000000000017941 */ /* 0x000fea0003800000 */
.L_x_10403:
[----:B------:R-:W-:Y:S05]  /*12650*/  BRA `(.L_x_10405) ;  /* 0xffffffd000007947 */ /* 0x000fea000383ffff */
.L_x_10306:
[----:B0-----:R0:W1:Y:S02]  /*12660*/  SYNCS.PHASECHK.TRANS64.TRYWAIT P1, [R3+URZ+0x2d840], R2 ;  /* 0x02d84002030075a7 */ /* 0x001064000802017f */
[----:B-1----:R-:W-:Y:S05]  /*12670*/  @!P1 NANOSLEEP.SYNCS 0x989680 ;  /* 0x009896800000995d */ /* 0x002fea0003900000 */
[----:B------:R-:W1:Y:S02]  /*12680*/  @!P1 SYNCS.PHASECHK.TRANS64 P1, [R3+URZ+0x2d840], R2 ;  /* 0x02d84002030095a7 */ /* 0x000e64000802007f */
[----:B-1----:R-:W-:Y:S05]  /*12690*/  @!P1 BRA `(.L_x_10306) ;  /* 0xfffffffc00f09947 */ /* 0x002fea000383ffff */
[----:B------:R-:W-:Y:S05]  /*126a0*/  BRA `(.L_x_10406) ;  /* 0xffffffd000207947 */ /* 0x000fea000383ffff */
.L_x_10308:
[----:B-1----:R1:W3:Y:S02]  /*126b0*/  SYNCS.PHASECHK.TRANS64.TRYWAIT P1, [R5+URZ+0x2d840], R0 ;  /* 0x02d84000050075a7 */ /* 0x0022e4000802017f */
[----:B---3--:R-:W-:Y:S05]  /*126c0*/  @!P1 NANOSLEEP.SYNCS 0x989680 ;  /* 0x009896800000995d */ /* 0x008fea0003900000 */
[----:B------:R-:W3:Y:S02]  /*126d0*/  @!P1 SYNCS.PHASECHK.TRANS64 P1, [R5+URZ+0x2d840], R0 ;  /* 0x02d84000050095a7 */ /* 0x000ee4000802007f */
[----:B---3--:R-:W-:Y:S05]  /*126e0*/  @!P1 BRA `(.L_x_10308) ;  /* 0xfffffffc00f09947 */ /* 0x008fea000383ffff */
[----:B------:R-:W-:Y:S05]  /*126f0*/  BRA `(.L_x_10407) ;  /* 0xffffffd0002c7947 */ /* 0x000fea000383ffff */
.L_x_10310:
[----:B---3--:R3:W4:Y:S02]  /*12700*/  SYNCS.PHASECHK.TRANS64.TRYWAIT P1, [R3+URZ+0x2d860], R2 ;  /* 0x02d86002030075a7 */ /* 0x008724000802017f */
[----:B----4-:R-:W-:Y:S05]  /*12710*/  @!P1 NANOSLEEP.SYNCS 0x989680 ;  /* 0x009896800000995d */ /* 0x010fea0003900000 */
[----:B------:R-:W4:Y:S02]  /*12720*/  @!P1 SYNCS.PHASECHK.TRANS64 P1, [R3+URZ+0x2d860], R2 ;  /* 0x02d86002030095a7 */ /* 0x000f24000802007f */
[----:B----4-:R-:W-:Y:S05]  /*12730*/  @!P1 BRA `(.L_x_10310) ;  /* 0xfffffffc00f09947 */ /* 0x010fea000383ffff */
[----:B------:R-:W-:Y:S05]  /*12740*/  BRA `(.L_x_10408) ;  /* 0xffffffd000287947 */ /* 0x000fea000383ffff */
.L_x_10409:
        /* <DEDUP_REMOVED lines=11> */
.L_x_15998:


//--------------------- .text._ZN7cutlass13device_kernelIN5flash11enable_sm90INS1_16FlashAttnFwdSm90INS1_25CollectiveMainloopFwdSm90ILi2EN4cute5tupleIJNS5_1CILi1EEES8_S8_EEENS6_IJNS7_ILi192EEENS7_ILi128EEENS7_ILi96EEEEEELi96ENS_6half_tEfNS_4arch4Sm90ELb0ELb0ELb1ELb1ELb1ELb1ELb0ELb0ELb1ELb1ELb1ELb0EEENS1_21CollectiveEpilogueFwdINS6_IJSA_SC_SB_EEES9_SE_SG_Li384ELb1ELb1ELb1ELb0EEENS1_36VarlenDynamicPersistentTileSchedulerILi192ELi128ELi384ELi128ELb1ELb1ELb1ELb0ELb1ELb1EEEEEEEEEvNT_6ParamsE --------------------------
	.section	.text._ZN7cutlass13device_kernelIN5flash11enable_sm90INS1_16FlashAttnFwdSm90INS1_25CollectiveMainloopFwdSm90ILi2EN4cute5tupleIJNS5_1CILi1EEES8_S8_EEENS6_IJNS7_ILi192EEENS7_ILi128EEENS7_ILi96EEEEEELi96ENS_6half_tEfNS_4arch4Sm90ELb0ELb0ELb1ELb1ELb1ELb1ELb0ELb0ELb1ELb1ELb1ELb0EEENS1_21CollectiveEpilogueFwdINS6_IJSA_SC_SB_EEES9_SE_SG_Li384ELb1ELb1ELb1ELb0EEENS1_36VarlenDynamicPersistentTileSchedulerILi192ELi128ELi384ELi128ELb1ELb1ELb1ELb0ELb1ELb1EEEEEEEEEvNT_6ParamsE,"ax",@progbits
	.align	128
.text._ZN7cutlass13device_kernelIN5flash11enable_sm90INS1_16FlashAttnFwdSm90INS1_25CollectiveMainloopFwdSm90ILi2EN4cute5tupleIJNS5_1CILi1EEES8_S8_EEENS6_IJNS7_ILi192EEENS7_ILi128EEENS7_ILi96EEEEEELi96ENS_6half_tEfNS_4arch4Sm90ELb0ELb0ELb1ELb1ELb1ELb1ELb0ELb0ELb1ELb1ELb1ELb0EEENS1_21CollectiveEpilogueFwdINS6_IJSA_SC_SB_EEES9_SE_SG_Li384ELb1ELb1ELb1ELb0EEENS1_36VarlenDynamicPersistentTileSchedulerILi192ELi128ELi384ELi128ELb1ELb1ELb1ELb0ELb1ELb1EEEEEEEEEvNT_6ParamsE:
        .type           _ZN7cutlass13device_kernelIN5flash11enable_sm90INS1_16FlashAttnFwdSm90INS1_25CollectiveMainloopFwdSm90ILi2EN4cute5tupleIJNS5_1CILi1EEES8_S8_EEENS6_IJNS7_ILi192EEENS7_ILi128EEENS7_ILi96EEEEEELi96ENS_6half_tEfNS_4arch4Sm90ELb0ELb0ELb1ELb1ELb1ELb1ELb0ELb0ELb1ELb1ELb1ELb0EEENS1_21CollectiveEpilogueFwdINS6_IJSA_SC_SB_EEES9_SE_SG_Li384ELb1ELb1ELb1ELb0EEENS1_36VarlenDynamicPersistentTileSchedulerILi192ELi128ELi384ELi128ELb1ELb1ELb1ELb0ELb1ELb1EEEEEEEEEvNT_6ParamsE,@function
        .size           _ZN7cutlass13device_kernelIN5flash11enable_sm90INS1_16FlashAttnFwdSm90INS1_25CollectiveMainloopFwdSm90ILi2EN4cute5tupleIJNS5_1CILi1EEES8_S8_EEENS6_IJNS7_ILi192EEENS7_ILi128EEENS7_ILi96EEEEEELi96ENS_6half_tEfNS_4arch4Sm90ELb0ELb0ELb1ELb1ELb1ELb1ELb0ELb0ELb1ELb1ELb1ELb0EEENS1_21CollectiveEpilogueFwdINS6_IJSA_SC_SB_EEES9_SE_SG_Li384ELb1ELb1ELb1ELb0EEENS1_36VarlenDynamicPersistentTileSchedulerILi192ELi128ELi384ELi128ELb1ELb1ELb1ELb0ELb1ELb1EEEEEEEEEvNT_6ParamsE,(.L_x_15999 - _ZN7cutlass13device_kernelIN5flash11enable_sm90INS1_16FlashAttnFwdSm90INS1_25CollectiveMainloopFwdSm90ILi2EN4cute5tupleIJNS5_1CILi1EEES8_S8_EEENS6_IJNS7_ILi192EEENS7_ILi128EEENS7_ILi96EEEEEELi96ENS_6half_tEfNS_4arch4Sm90ELb0ELb0ELb1ELb1ELb1ELb1ELb0ELb0ELb1ELb1ELb1ELb0EEENS1_21CollectiveEpilogueFwdINS6_IJSA_SC_SB_EEES9_SE_SG_Li384ELb1ELb1ELb1ELb0EEENS1_36VarlenDynamicPersistentTileSchedulerILi192ELi128ELi384ELi128ELb1ELb1ELb1ELb0ELb1ELb1EEEEEEEEEvNT_6ParamsE)
        .other          _ZN7cutlass13device_kernelIN5flash11enable_sm90INS1_16FlashAttnFwdSm90INS1_25CollectiveMainloopFwdSm90ILi2EN4cute5tupleIJNS5_1CILi1EEES8_S8_EEENS6_IJNS7_ILi192EEENS7_ILi128EEENS7_ILi96EEEEEELi96ENS_6half_tEfNS_4arch4Sm90ELb0ELb0ELb1ELb1ELb1ELb1ELb0ELb0ELb1ELb1ELb1ELb0EEENS1_21CollectiveEpilogueFwdINS6_IJSA_SC_SB_EEES9_SE_SG_Li384ELb1ELb1ELb1ELb0EEENS1_36VarlenDynamicPersistentTileSchedulerILi192ELi128ELi384ELi128ELb1ELb1ELb1ELb0ELb1ELb1EEEEEEEEEvNT_6ParamsE,@"STO_CUDA_ENTRY STV_DEFAULT"
_ZN7cutlass13device_kernelIN5flash11enable_sm90INS1_16FlashAttnFwdSm90INS1_25CollectiveMainloopFwdSm90ILi2EN4cute5tupleIJNS5_1CILi1EEES8_S8_EEENS6_IJNS7_ILi192EEENS7_ILi128EEENS7_ILi96EEEEEELi96ENS_6half_tEfNS_4arch4Sm90ELb0ELb0ELb1ELb1ELb1ELb1ELb0ELb0ELb1ELb1ELb1ELb0EEENS1_21CollectiveEpilogueFwdINS6_IJSA_SC_SB_EEES9_SE_SG_Li384ELb1ELb1ELb1ELb0EEENS1_36VarlenDynamicPersistentTileSchedulerILi192ELi128ELi384ELi128ELb1ELb1ELb1ELb0ELb1ELb1EEEEEEEEEvNT_6ParamsE:
        /* <DEDUP_REMOVED lines=18> */
.L_x_10411:
[----:B------:R-:W-:Y:S05]  /*0120*/  BSYNC B0 ;  /* 0x0000000000007941 */ /* 0x000fea0003800000 */
.L_x_10410:
        /* <DEDUP_REMOVED lines=41> */
.L_x_10412:
        /* <DEDUP_REMOVED lines=22> */
.L_x_10413:
        /* <DEDUP_REMOVED lines=18> */
.L_x_10414:
        /* <DEDUP_REMOVED lines=22> */
.L_x_10415:
        /* <DEDUP_REMOVED lines=22> */
.L_x_10416:
        /* <DEDUP_REMOVED lines=8> */
.L_x_10419:
[----:B------:R-:W-:-:S08]  /*0980*/  NOP ;  /* 0x0000000000007918 */ /* 0x000fd00000000000 */
[----:B------:R-:W0:Y:S02]  /*0990*/  USETMAXREG.TRY_ALLOC.CTAPOOL UP0, 0xa0 ;  /* 0x000000a0000079c8 */ /* 0x000e240008000600 */
[----:B0-----:R-:W-:-:S13]  /*09a0*/  PLOP3.LUT P0, PT, PT, PT, UP0, 0x80, 0x0 ;  /* 0x000000000000781c */ /* 0x001fda0003f0f008 */
[----:B------:R-:W-:Y:S05]  /*09b0*/  @!P0 BRA `(.L_x_10419) ;  /* 0xfffffffc00f08947 */ /* 0x000fea000383ffff */
[----:B------:R-:W0:Y:S01]  /*09c0*/  S2R R0, SR_TID.X ;  /* 0x0000000000007919 */ /* 0x000e220000002100 */
[----:B------:R-:W1:Y:S01]  /*09d0*/  S2UR UR38, SR_CgaCtaId ;  /* 0x00000000002679c3 */ /* 0x000e620000008800 */
[----:B------:R-:W-:Y:S01]  /*09e0*/  UMOV UR4, 0x400 ;  /* 0x0000040000047882 */ /* 0x000fe20000000000 */
[----:B------:R-:W-:-:S06]  /*09f0*/  LOP3.LUT R19, R19, 0xffffffef, RZ, 0xc0, !PT ;  /* 0xffffffef13137812 */ /* 0x000fcc00078ec0ff */
[----:B------:R-:W-:Y:S06]  /*0a00*/  BAR.ARV 0x8, 0x200 ;  /* 0x0208000000007b1d */ /* 0x000fec0000002000 */
[----:B-1----:R-:W-:-:S06]  /*0a10*/  ULEA UR4, UR38, UR4, 0x18 ;  /* 0x0000000426047291 */ /* 0x002fcc000f8ec03f */
[----:B------:R-:W-:Y:S01]  /*0a20*/  IMAD.U32 R2, RZ, RZ, UR4 ;  /* 0x00000004ff027e24 */ /* 0x000fe2000f8e00ff */
[----:B0-----:R-:W-:Y:S01]  /*0a30*/  SHF.R.U32.HI R0, RZ, 0x7, R0 ;  /* 0x00000007ff007819 */ /* 0x001fe20000011600 */
[----:B------:R-:W-:-:S03]  /*0a40*/  ULDC UR4, c[0x0][0xc3c] ;  /* 0x00030f0000047ab9 */ /* 0x000fc60000000800 */
[----:B------:R-:W-:-:S13]  /*0a50*/  ISETP.NE.AND P0, PT, R0, 0x1, PT ;  /* 0x000000010000780c */ /* 0x000fda0003f05270 */
[----:B------:R-:W-:Y:S01]  /*0a60*/  @P0 LOP3.LUT R19, R19, 0x10, RZ, 0xfc, !PT ;  /* 0x0000001013130812 */ /* 0x000fe200078efcff */
[----:B------:R-:W-:Y:S08]  /*0a70*/  @!P0 BAR.ARV 0x9, 0x100 ;  /* 0x0244000000008b1d */ /* 0x000ff00000002000 */
[----:B------:R-:W-:Y:S06]  /*0a80*/  BAR.SYNC.DEFER_BLOCKING 0x5, 0x200 ;  /* 0x0148000000007b1d */ /* 0x000fec0000010000 */
[----:B------:R-:W0:Y:S02]  /*0a90*/  LDS.128 R96, [R2+0x2d8d0] ;  /* 0x02d8d00002607984 */ /* 0x000e240000000c00 */
[----:B------:R-:W-:Y:S06]  /*0aa0*/  BAR.ARV 0x4, 0x200 ;  /* 0x0108000000007b1d */ /* 0x000fec0000002000 */
[----:B0-----:R-:W-:-:S13]  /*0ab0*/  ISETP.GE.AND P0, PT, R99, UR4, PT ;  /* 0x0000000463007c0c */ /* 0x001fda000bf06270 */
[----:B------:R-:W-:Y:S05]  /*0ac0*/  @P0 BRA `(.L_x_10420) ;  /* 0x000001ac00f00947 */ /* 0x000fea0003800000 */
[----:B------:R-:W0:Y:S01]  /*0ad0*/  S2R R0, SR_TID.X ;  /* 0x0000000000007919 */ /* 0x000e220000002100 */
[----:B------:R-:W-:Y:S01]  /*0ae0*/  R2UR UR40, R2 ;  /* 0x00000000022872ca */ /* 0x000fe200000e0000 */
[----:B------:R-:W-:Y:S01]  /*0af0*/  IMAD.MOV.U32 R140, RZ, RZ, RZ ;  /* 0x000000ffff8c7224 */ /* 0x000fe200078e00ff */
[----:B------:R-:W-:Y:S01]  /*0b00*/  MOV R18, RZ ;  /* 0x000000ff00127202 */ /* 0x000fe20000000f00 */
[----:B------:R-:W-:Y:S01]  /*0b10*/  IMAD.MOV.U32 R142, RZ, RZ, RZ ;  /* 0x000000ffff8e7224 */ /* 0x000fe200078e00ff */
[----:B------:R-:W-:Y:S01]  /*0b20*/  ULOP3.LUT UR39, UR36, 0x1, URZ, 0xfc, !UPT ;  /* 0x0000000124277892 */ /* 0x000fe2000f8efc3f */
[----:B------:R-:W-:-:S08]  /*0b30*/  UMOV UR37, URZ ;  /* 0x0000003f00257c82 */ /* 0x000fd00008000000 */
[----:B------:R-:W-:Y:S01]  /*0b40*/  UIADD3 UR40, UR40, 0xc400, URZ ;  /* 0x0000c40028287890 */ /* 0x000fe2000fffe03f */
[----:B0-----:R-:W-:-:S05]  /*0b50*/  VIADD R0, R0, 0xffffff80 ;  /* 0xffffff8000007836 */ /* 0x001fca0000000000 */
[----:B------:R-:W-:Y:S02]  /*0b60*/  SHF.R.S32.HI R3, RZ, 0x1f, R0 ;  /* 0x0000001fff037819 */ /* 0x000fe40000011400 */
[-C--:B------:R-:W-:Y:S02]  /*0b70*/  LEA.HI R12, R0, R0.reuse, RZ, 0x1 ;  /* 0x00000000000c7211 */ /* 0x080fe400078f08ff */
[CC--:B------:R-:W-:Y:S02]  /*0b80*/  LEA.HI R4, R3.reuse, R0.reuse, RZ, 0x7 ;  /* 0x0000000003047211 */ /* 0x0c0fe400078f38ff */
[----:B------:R-:W-:Y:S02]  /*0b90*/  LEA.HI R5, R3, R0, RZ, 0x4 ;  /* 0x0000000003057211 */ /* 0x000fe400078f20ff */
[----:B------:R-:W-:Y:S02]  /*0ba0*/  LOP3.LUT R13, R12, 0xfffffffe, RZ, 0xc0, !PT ;  /* 0xfffffffe0c0d7812 */ /* 0x000fe400078ec0ff */
[----:B------:R-:W-:-:S02]  /*0bb0*/  SHF.R.S32.HI R141, RZ, 0x1, R12 ;  /* 0x00000001ff8d7819 */ /* 0x000fc4000001140c */
[CC--:B------:R-:W-:Y:S01]  /*0bc0*/  LEA.HI R7, R3.reuse, R0.reuse, RZ, 0x2 ;  /* 0x0000000003077211 */ /* 0x0c0fe200078f10ff */
[----:B------:R-:W-:Y:S01]  /*0bd0*/  IMAD.IADD R16, R0, 0x1, -R13 ;  /* 0x0000000100107824 */ /* 0x000fe200078e0a0d */
[----:B------:R-:W-:Y:S02]  /*0be0*/  LEA.HI R6, R3, R0, RZ, 0x5 ;  /* 0x0000000003067211 */ /* 0x000fe400078f28ff */
[----:B------:R-:W-:Y:S02]  /*0bf0*/  SHF.R.S32.HI R3, RZ, 0x7, R4 ;  /* 0x00000007ff037819 */ /* 0x000fe40000011404 */
[----:B------:R-:W-:Y:S01]  /*0c00*/  LOP3.LUT R11, R4, 0xffffff80, RZ, 0xc0, !PT ;  /* 0xffffff80040b7812 */ /* 0x000fe200078ec0ff */
[----:B------:R0:W-:Y:S01]  /*0c10*/  STL [R1+0xdc], R16 ;  /* 0x0000dc1001007387 */ /* 0x0001e20000100800 */
[----:B------:R-:W-:Y:S01]  /*0c20*/  SHF.R.S32.HI R4, RZ, 0x4, R5 ;  /* 0x00000004ff047819 */ /* 0x000fe20000011405 */
[----:B------:R-:W-:Y:S01]  /*0c30*/  IMAD.HI R10, R3, 0x55555556, RZ ;  /* 0x55555556030a7827 */ /* 0x000fe200078e02ff */
[----:B------:R-:W-:-:S02]  /*0c40*/  LEA.HI R12, R12, R141, RZ, 0x1 ;  /* 0x0000008d0c0c7211 */ /* 0x000fc400078f08ff */
[----:B------:R-:W-:Y:S01]  /*0c50*/  SHF.R.S32.HI R8, RZ, 0x2, R7 ;  /* 0x00000002ff087819 */ /* 0x000fe20000011407 */
[C---:B------:R-:W-:Y:S01]  /*0c60*/  IMAD.IADD R20, R0.reuse, 0x1, -R11 ;  /* 0x0000000100147824 */ /* 0x040fe200078e0a0b */
[----:B------:R-:W-:Y:S02]  /*0c70*/  SHF.R.S32.HI R15, RZ, 0x1f, R7 ;  /* 0x0000001fff0f7819 */ /* 0x000fe40000011407 */
[----:B------:R-:W-:Y:S02]  /*0c80*/  LOP3.LUT R9, R7, 0xfffffffc, RZ, 0xc0, !PT ;  /* 0xfffffffc07097812 */ /* 0x000fe400078ec0ff */
[C---:B------:R-:W-:Y:S01]  /*0c90*/  LOP3.LUT R7, R5.reuse, 0xfffffff0, RZ, 0xc0, !PT ;  /* 0xfffffff005077812 */ /* 0x040fe200078ec0ff */
[----:B------:R-:W-:Y:S01]  /*0ca0*/  STL [R1+0xe0], R20 ;  /* 0x0000e01401007387 */ /* 0x000fe20000100800 */
[----:B------:R-:W-:Y:S01]  /*0cb0*/  LEA.HI R5, R5, R4, RZ, 0x1 ;  /* 0x0000000405057211 */ /* 0x000fe200078f08ff */
[----:B------:R-:W-:Y:S01]  /*0cc0*/  IMAD.IADD R9, R0, 0x1, -R9 ;  /* 0x0000000100097824 */ /* 0x000fe200078e0a09 */
[----:B------:R-:W-:-:S02]  /*0cd0*/  LOP3.LUT R12, R12, 0x7fffffe, RZ, 0xc0, !PT ;  /* 0x07fffffe0c0c7812 */ /* 0x000fc400078ec0ff */
[----:B------:R-:W-:Y:S02]  /*0ce0*/  LEA.HI R15, R15, R8, RZ, 0x2 ;  /* 0x000000080f0f7211 */ /* 0x000fe400078f10ff */
[C---:B------:R-:W-:Y:S01]  /*0cf0*/  SHF.L.U32 R138, R16.reuse, 0x2, RZ ;  /* 0x00000002108a7819 */ /* 0x040fe200000006ff */
[----:B------:R-:W-:Y:S01]  /*0d00*/  IMAD.IADD R13, R141, 0x1, -R12 ;  /* 0x000000018d0d7824 */ /* 0x000fe200078e0a0c */
[----:B------:R-:W-:Y:S01]  /*0d10*/  LOP3.LUT R5, R5, 0x1ffffffe, RZ, 0xc0, !PT ;  /* 0x1ffffffe05057812 */ /* 0x000fe200078ec0ff */
[----:B0-----:R-:W-:Y:S01]  /*0d20*/  IMAD.SHL.U32 R16, R16, 0x8, RZ ;  /* 0x0000000810107824 */ /* 0x001fe200078e00ff */
[----:B------:R-:W-:Y:S01]  /*0d30*/  LOP3.LUT R15, R15, 0xfffffffc, RZ, 0xc0, !PT ;  /* 0xfffffffc0f0f7812 */ /* 0x000fe200078ec0ff */
[----:B------:R-:W-:Y:S01]  /*0d40*/  VIADD R14, R138, 0x10 ;  /* 0x000000108a0e7836 */ /* 0x000fe20000000000 */
[----:B------:R-:W-:Y:S01]  /*0d50*/  IADD3 R7, R0, -R7, RZ ;  /* 0x8000000700077210 */ /* 0x000fe20007ffe0ff */
[----:B------:R-:W-:Y:S01]  /*0d60*/  IMAD.IADD R5, R4, 0x1, -R5 ;  /* 0x0000000104057824 */ /* 0x000fe200078e0a05 */
[----:B------:R-:W-:Y:S01]  /*0d70*/  LEA.HI R10, R10, R10, RZ, 0x1 ;  /* 0x0000000a0a0a7211 */ /* 0x000fe200078f08ff */
[----:B------:R-:W-:Y:S01]  /*0d80*/  IMAD R153, R4, 0x8, R13 ;  /* 0x0000000804997824 */ /* 0x000fe200078e020d */
[C---:B------:R-:W-:Y:S01]  /*0d90*/  LEA.HI R4, R9.reuse, R9, RZ, 0x1 ;  /* 0x0000000909047211 */ /* 0x040fe200078f08ff */
[----:B------:R-:W-:Y:S01]  /*0da0*/  IMAD.IADD R15, R8, 0x1, -R15 ;  /* 0x00000001080f7824 */ /* 0x000fe200078e0a0f */
[----:B------:R-:W-:Y:S01]  /*0db0*/  SHF.R.S32.HI R0, RZ, 0x1f, R7 ;  /* 0x0000001fff007819 */ /* 0x000fe20000011407 */
[----:B------:R-:W-:Y:S01]  /*0dc0*/  IMAD.IADD R8, R138, 0x1, R14 ;  /* 0x000000018a087824 */ /* 0x000fe200078e020e */
[----:B------:R-:W-:Y:S01]  /*0dd0*/  LOP3.LUT R4, R4, 0x1ffffffe, RZ, 0xc0, !PT ;  /* 0x1ffffffe04047812 */ /* 0x000fe200078ec0ff */
[----:B------:R-:W-:Y:S01]  /*0de0*/  IMAD R10, R10, -0x3, R3 ;  /* 0xfffffffd0a0a7824 */ /* 0x000fe200078e0203 */
[----:B------:R-:W-:Y:S01]  /*0df0*/  LEA.HI R0, R0, R7, RZ, 0x3 ;  /* 0x0000000700007211 */ /* 0x000fe200078f18ff */
[----:B------:R0:W-:Y:S01]  /*0e00*/  STL [R1+0x4c], R14 ;  /* 0x00004c0e01007387 */ /* 0x0001e20000100800 */
[----:B------:R-:W-:Y:S01]  /*0e10*/  SHF.R.S32.HI R17, RZ, 0x1f, R8 ;  /* 0x0000001fff117819 */ /* 0x000fe20000011408 */
[C---:B------:R-:W-:Y:S01]  /*0e20*/  VIADD R23, R16.reuse, 0x30 ;  /* 0x0000003010177836 */ /* 0x040fe20000000000 */
[----:B------:R-:W-:Y:S01]  /*0e30*/  SHF.R.S32.HI R3, RZ, 0x1f, R20 ;  /* 0x0000001fff037819 */ /* 0x000fe20000011414 */
[----:B------:R-:W-:Y:S01]  /*0e40*/  VIADD R136, R16, 0x50 ;  /* 0x0000005010887836 */ /* 0x000fe20000000000 */
[----:B------:R-:W-:Y:S01]  /*0e50*/  IADD3 R9, R9, -R4, RZ ;  /* 0x8000000409097210 */ /* 0x000fe20007ffe0ff */
[----:B------:R-:W-:Y:S01]  /*0e60*/  IMAD.SHL.U32 R153, R153, 0x20, RZ ;  /* 0x0000002099997824 */ /* 0x000fe200078e00ff */
[----:B------:R-:W-:-:S02]  /*0e70*/  LOP3.LUT R4, R0, 0xfffffff8, RZ, 0xc0, !PT ;  /* 0xfffffff800047812 */ /* 0x000fc400078ec0ff */
[----:B------:R-:W-:Y:S01]  /*0e80*/  LEA.HI R156, R17, R8, RZ, 0x3 ;  /* 0x00000008119c7211 */ /* 0x000fe200078f18ff */
[----:B0-----:R-:W-:Y:S01]  /*0e90*/  VIADD R14, R138, 0x20 ;  /* 0x000000208a0e7836 */ /* 0x001fe20000000000 */
[-C--:B------:R-:W-:Y:S01]  /*0ea0*/  LEA.HI R11, R3, R20.reuse, RZ, 0x2 ;  /* 0x00000014030b7211 */ /* 0x080fe200078f10ff */
[----:B------:R-:W-:Y:S01]  /*0eb0*/  IMAD.IADD R4, R7, 0x1, -R4 ;  /* 0x0000000107047824 */ /* 0x000fe200078e0a04 */
[----:B------:R-:W-:Y:S01]  /*0ec0*/  SHF.R.S32.HI R8, RZ, 0x5, R6 ;  /* 0x00000005ff087819 */ /* 0x000fe20000011406 */
[----:B------:R-:W-:Y:S01]  /*0ed0*/  IMAD.SHL.U32 R6, R0, 0x40, RZ ;  /* 0x0000004000067824 */ /* 0x000fe200078e00ff */
[--C-:B------:R-:W-:Y:S01]  /*0ee0*/  SHF.R.S32.HI R12, RZ, 0x2, R11.reuse ;  /* 0x00000002ff0c7819 */ /* 0x100fe2000001140b */
[----:B------:R-:W-:Y:S01]  /*0ef0*/  IMAD.SHL.U32 R0, R5, 0x8, RZ ;  /* 0x0000000805007824 */ /* 0x000fe200078e00ff */
[----:B------:R-:W-:Y:S01]  /*0f00*/  SHF.R.S32.HI R13, RZ, 0x1f, R11 ;  /* 0x0000001fff0d7819 */ /* 0x000fe2000001140b */
[----:B------:R-:W-:Y:S01]  /*0f10*/  IMAD R17, R8, 0x10, R7 ;  /* 0x0000001008117824 */ /* 0x000fe200078e0207 */
[----:B------:R-:W-:Y:S01]  /*0f20*/  LEA.HI R7, R3, R20, RZ, 0x5 ;  /* 0x0000001403077211 */ /* 0x000fe200078f28ff */
[----:B------:R-:W-:Y:S01]  /*0f30*/  IMAD.SHL.U32 R3, R4, 0x40, RZ ;  /* 0x0000004004037824 */ /* 0x000fe200078e00ff */
[----:B------:R-:W-:Y:S01]  /*0f40*/  LEA.HI R13, R13, R12, RZ, 0x3 ;  /* 0x0000000c0d0d7211 */ /* 0x000fe200078f18ff */
[----:B------:R-:W-:Y:S01]  /*0f50*/  IMAD.U32 R5, R17, 0x20, R0 ;  /* 0x0000002011057824 */ /* 0x000fe200078e0000 */
[----:B------:R-:W-:Y:S01]  /*0f60*/  SHF.R.S32.HI R7, RZ, 0x5, R7 ;  /* 0x00000005ff077819 */ /* 0x000fe20000011407 */
[----:B------:R-:W-:Y:S01]  /*0f70*/  STL [R1+0x48], R14 ;  /* 0x0000480e01007387 */ /* 0x000fe20000100800 */
[----:B------:R-:W-:-:S02]  /*0f80*/  LOP3.LUT R13, R13, 0xfffffff8, RZ, 0xc0, !PT ;  /* 0xfffffff80d0d7812 */ /* 0x000fc400078ec0ff */
[----:B------:R-:W-:Y:S01]  /*0f90*/  LOP3.LUT R3, R3, 0x1c0, RZ, 0xc0, !PT ;  /* 0x000001c003037812 */ /* 0x000fe200078ec0ff */
[----:B------:R0:W-:Y:S01]  /*0fa0*/  STL [R1+0x114], R5 ;  /* 0x0001140501007387 */ /* 0x0001e20000100800 */
[----:B------:R-:W-:Y:S01]  /*0fb0*/  LOP3.LUT R6, R6, 0x7ffffe00, RZ, 0xc0, !PT ;  /* 0x7ffffe0006067812 */ /* 0x000fe200078ec0ff */
[----:B------:R-:W-:Y:S01]  /*0fc0*/  IMAD.IADD R12, R12, 0x1, -R13 ;  /* 0x000000010c0c7824 */ /* 0x000fe200078e0a0d */
[----:B------:R-:W-:Y:S02]  /*0fd0*/  LOP3.LUT R0, R3, 0x8, R0, 0xf8, !PT ;  /* 0x0000000803007812 */ /* 0x000fe400078ef800 */
[----:B------:R-:W-:Y:S01]  /*0fe0*/  SHF.R.U32.HI R3, RZ, 0x3, R3 ;  /* 0x00000003ff037819 */ /* 0x000fe20000011603 */
[----:B------:R-:W-:Y:S01]  /*0ff0*/  IMAD R7, R7, 0x10, R12 ;  /* 0x0000001007077824 */ /* 0x000fe200078e020c */
[----:B------:R-:W-:Y:S02]  /*1000*/  LEA R6, R8, R6, 0xa ;  /* 0x0000000608067211 */ /* 0x000fe400078e50ff */
[----:B------:R-:W-:Y:S01]  /*1010*/  LOP3.LUT R3, R0, R3, RZ, 0x3c, !PT ;  /* 0x0000000300037212 */ /* 0x000fe200078e3cff */
[----:B------:R-:W-:Y:S01]  /*1020*/  IMAD R10, R10, 0x40, R7 ;  /* 0x000000400a0a7824 */ /* 0x000fe200078e0207 */
[----:B------:R-:W-:Y:S01]  /*1030*/  LOP3.LUT R11, R11, 0x7ffffffc, RZ, 0xc0, !PT ;  /* 0x7ffffffc0b0b7812 */ /* 0x000fe200078ec0ff */
[----:B0-----:R-:W-:Y:S01]  /*1040*/  VIADD R5, R138, 0x18 ;  /* 0x000000188a057836 */ /* 0x001fe20000000000 */
[----:B------:R-:W-:Y:S01]  /*1050*/  IADD3 R22, R16, 0x40, RZ ;  /* 0x0000004010167810 */ /* 0x000fe20007ffe0ff */
[----:B------:R-:W-:Y:S01]  /*1060*/  IMAD.IADD R3, R6, 0x1, R3 ;  /* 0x0000000106037824 */ /* 0x000fe200078e0203 */
[----:B------:R-:W-:Y:S01]  /*1070*/  STL [R1+0x10c], R10 ;  /* 0x00010c0a01007387 */ /* 0x000fe20000100800 */
[C---:B------:R-:W-:Y:S01]  /*1080*/  VIADD R6, R138.reuse, 0x8 ;  /* 0x000000088a067836 */ /* 0x040fe20000000000 */
[----:B------:R-:W-:Y:S01]  /*1090*/  SHF.L.U32 R15, R15, 0x6, RZ ;  /* 0x000000060f0f7819 */ /* 0x000fe200000006ff */
[----:B------:R-:W-:Y:S01]  /*10a0*/  VIADD R0, R138, 0x28 ;  /* 0x000000288a007836 */ /* 0x000fe20000000000 */
[----:B------:R-:W-:Y:S01]  /*10b0*/  STL [R1], RZ ;  /* 0x000000ff01007387 */ /* 0x000fe20000100800 */
[----:B------:R-:W-:Y:S01]  /*10c0*/  IMAD.IADD R11, R20, 0x1, -R11 ;  /* 0x00000001140b7824 */ /* 0x000fe200078e0a0b */
[----:B------:R-:W-:Y:S01]  /*10d0*/  IADD3 R13, R138, R14, RZ ;  /* 0x0000000e8a0d7210 */ /* 0x000fe20007ffe0ff */
[----:B------:R-:W-:Y:S01]  /*10e0*/  IMAD R3, R3, 0x2, R2 ;  /* 0x0000000203037824 */ /* 0x000fe200078e0202 */
[----:B------:R-:W-:Y:S01]  /*10f0*/  STL [R1+0x54], R6 ;  /* 0x0000540601007387 */ /* 0x000fe20000100800 */
[----:B------:R-:W-:Y:S01]  /*1100*/  LOP3.LUT R143, R15, 0xc0, RZ, 0xc0, !PT ;  /* 0x000000c00f8f7812 */ /* 0x000fe200078ec0ff */
[----:B------:R-:W-:Y:S01]  /*1110*/  IMAD.SHL.U32 R11, R11, 0x2, RZ ;  /* 0x000000020b0b7824 */ /* 0x000fe200078e00ff */
[----:B------:R-:W-:Y:S01]  /*1120*/  R2P PR, R4, 0x6 ;  /* 0x0000000604007804 */ /* 0x000fe20000000000 */
[----:B------:R0:W-:Y:S01]  /*1130*/  STL [R1+0x50], R5 ;  /* 0x0000500501007387 */ /* 0x0001e20000100800 */
[----:B------:R-:W-:Y:S01]  /*1140*/  SHF.R.S32.HI R14, RZ, 0x1f, R13 ;  /* 0x0000001fff0e7819 */ /* 0x000fe2000001140d */
[----:B------:R-:W-:Y:S01]  /*1150*/  IMAD.MOV.U32 R4, RZ, RZ, 0x40 ;  /* 0x00000040ff047424 */ /* 0x000fe200078e00ff */
[----:B------:R-:W-:Y:S01]  /*1160*/  SHF.R.U32.HI R144, RZ, 0x3, R143 ;  /* 0x00000003ff907819 */ /* 0x000fe2000001168f */
[----:B------:R1:W-:Y:S01]  /*1170*/  STL [R1+0x58], R0 ;  /* 0x0000580001007387 */ /* 0x0003e20000100800 */
[C---:B------:R-:W-:Y:S01]  /*1180*/  VIADD R25, R11.reuse, 0x8 ;  /* 0x000000080b197836 */ /* 0x040fe20000000000 */
[C---:B------:R-:W-:Y:S01]  /*1190*/  IADD3 R24, R11.reuse, 0x10, RZ ;  /* 0x000000100b187810 */ /* 0x040fe20007ffe0ff */
[----:B------:R-:W-:Y:S01]  /*11a0*/  VIADD R21, R11, 0x18 ;  /* 0x000000180b157836 */ /* 0x000fe20000000000 */
[----:B------:R-:W-:Y:S01]  /*11b0*/  LOP3.LUT R7, R143, 0x18, R16, 0xf8, !PT ;  /* 0x000000188f077812 */ /* 0x000fe200078ef810 */
[C---:B------:R-:W-:Y:S01]  /*11c0*/  VIADD R20, R11.reuse, 0x20 ;  /* 0x000000200b147836 */ /* 0x040fe20000000000 */
[----:B0-----:R-:W-:Y:S01]  /*11d0*/  SHF.R.S32.HI R5, RZ, 0x1f, R23 ;  /* 0x0000001fff057819 */ /* 0x001fe20000011417 */
[C---:B------:R-:W-:Y:S01]  /*11e0*/  VIADD R15, R11.reuse, 0x28 ;  /* 0x000000280b0f7836 */ /* 0x040fe20000000000 */
[----:B------:R-:W-:Y:S01]  /*11f0*/  LEA.HI R14, R14, R13, RZ, 0x3 ;  /* 0x0000000d0e0e7211 */ /* 0x000fe200078f18ff */
[C---:B------:R-:W-:Y:S01]  /*1200*/  VIADD R13, R11.reuse, 0x30 ;  /* 0x000000300b0d7836 */ /* 0x040fe20000000000 */
[----:B-1----:R-:W-:Y:S01]  /*1210*/  SHF.R.S32.HI R0, RZ, 0x1f, R22 ;  /* 0x0000001fff007819 */ /* 0x002fe20000011416 */
[----:B------:R0:W-:Y:S01]  /*1220*/  STL [R1+0x2c], R5 ;  /* 0x00002c0501007387 */ /* 0x0001e20000100800 */
[C---:B------:R-:W-:Y:S01]  /*1230*/  IADD3 R12, R11.reuse, 0x38, RZ ;  /* 0x000000380b0c7810 */ /* 0x040fe20007ffe0ff */
[C---:B------:R-:W-:Y:S01]  /*1240*/  VIADD R8, R11.reuse, 0x40 ;  /* 0x000000400b087836 */ /* 0x040fe20000000000 */
[----:B------:R-:W-:Y:S01]  /*1250*/  SHF.R.S32.HI R17, RZ, 0x1f, R16 ;  /* 0x0000001fff117819 */ /* 0x000fe20000011410 */
[----:B------:R1:W-:Y:S01]  /*1260*/  STL [R1+0x28], R0 ;  /* 0x0000280001007387 */ /* 0x0003e20000100800 */
[----:B------:R-:W-:Y:S01]  /*1270*/  VIADD R6, R11, 0x48 ;  /* 0x000000480b067836 */ /* 0x000fe20000000000 */
[----:B------:R-:W-:-:S02]  /*1280*/  SHF.R.S32.HI R156, RZ, 0x3, R156 ;  /* 0x00000003ff9c7819 */ /* 0x000fc4000001149c */
[----:B------:R-:W-:Y:S02]  /*1290*/  SHF.R.S32.HI R157, RZ, 0x3, R14 ;  /* 0x00000003ff9d7819 */ /* 0x000fe4000001140e */
[----:B0-----:R-:W-:Y:S02]  /*12a0*/  LOP3.LUT R5, R143, 0x8, R16, 0xf8, !PT ;  /* 0x000000088f057812 */ /* 0x001fe400078ef810 */
[----:B-1----:R-:W-:-:S05]  /*12b0*/  SHF.R.S32.HI R0, RZ, 0x1f, R136 ;  /* 0x0000001fff007819 */ /* 0x002fca0000011488 */
[----:B------:R0:W-:Y:S04]  /*12c0*/  STL [R1+0x24], R0 ;  /* 0x0000240001007387 */ /* 0x0001e80000100800 */
[----:B------:R1:W-:Y:S04]  /*12d0*/  STL [R1+0xac], R11 ;  /* 0x0000ac0b01007387 */ /* 0x0003e80000100800 */
[----:B------:R-:W-:Y:S01]  /*12e0*/  STL [R1+0xd4], R25 ;  /* 0x0000d41901007387 */ /* 0x000fe20000100800 */
[-C--:B0-----:R-:W-:Y:S02]  /*12f0*/  LOP3.LUT R0, R5, R144.reuse, RZ, 0x3c, !PT ;  /* 0x0000009005007212 */ /* 0x081fe400078e3cff */
[----:B------:R-:W-:Y:S01]  /*1300*/  SEL R5, R4, 0xffffffc0, !P2 ;  /* 0xffffffc004057807 */ /* 0x000fe20005000000 */
[----:B------:R-:W-:Y:S01]  /*1310*/  STL [R1+0xd0], R24 ;  /* 0x0000d01801007387 */ /* 0x000fe20000100800 */
[----:B------:R-:W-:Y:S01]  /*1320*/  LOP3.LUT R4, R7, R144, RZ, 0x3c, !PT ;  /* 0x0000009007047212 */ /* 0x000fe200078e3cff */
[----:B------:R-:W-:Y:S01]  /*1330*/  VIADD R7, R11, 0x50 ;  /* 0x000000500b077836 */ /* 0x000fe20000000000 */
[----:B-1----:R-:W-:Y:S01]  /*1340*/  SHF.R.S32.HI R11, RZ, 0x1f, R25 ;  /* 0x0000001fff0b7819 */ /* 0x002fe20000011419 */
[----:B------:R-:W-:Y:S01]  /*1350*/  STL [R1+0xcc], R21 ;  /* 0x0000cc1501007387 */ /* 0x000fe20000100800 */
[C---:B------:R-:W-:Y:S01]  /*1360*/  IMAD.IADD R0, R153.reuse, 0x1, R0 ;  /* 0x0000000199007824 */ /* 0x040fe200078e0200 */
[----:B------:R-:W-:-:S02]  /*1370*/  IADD3 R4, R153, R4, RZ ;  /* 0x0000000499047210 */ /* 0x000fc40007ffe0ff */
[----:B------:R-:W-:Y:S04]  /*1380*/  STL [R1+0xc8], R20 ;  /* 0x0000c81401007387 */ /* 0x000fe80000100800 */
[----:B------:R-:W-:Y:S04]  /*1390*/  STL [R1+0xc4], R15 ;  /* 0x0000c40f01007387 */ /* 0x000fe80000100800 */
[----:B------:R-:W-:Y:S04]  /*13a0*/  STL [R1+0xc0], R13 ;  /* 0x0000c00d01007387 */ /* 0x000fe80000100800 */
[----:B------:R-:W-:Y:S04]  /*13b0*/  STL [R1+0xbc], R12 ;  /* 0x0000bc0c01007387 */ /* 0x000fe80000100800 */
[----:B------:R0:W-:Y:S04]  /*13c0*/  STL [R1+0xa8], R7 ;  /* 0x0000a80701007387 */ /* 0x0001e80000100800 */
[----:B------:R1:W-:Y:S04]  /*13d0*/  STL [R1+0xb8], R8 ;  /* 0x0000b80801007387 */ /* 0x0003e80000100800 */
[----:B------:R2:W-:Y:S01]  /*13e0*/  STL [R1+0x88], R0 ;  /* 0x0000880001007387 */ /* 0x0005e20000100800 */
[----:B0-----:R-:W-:-:S03]  /*13f0*/  SHF.R.S32.HI R7, RZ, 0x1f, R24 ;  /* 0x0000001fff077819 */ /* 0x001fc60000011418 */
[----:B------:R-:W-:Y:S01]  /*1400*/  STL [R1+0xb4], R6 ;  /* 0x0000b40601007387 */ /* 0x000fe20000100800 */
[----:B-1----:R-:W-:-:S03]  /*1410*/  SHF.R.S32.HI R8, RZ, 0x1f, R8 ;  /* 0x0000001fff087819 */ /* 0x002fc60000011408 */
[----:B------:R0:W-:Y:S01]  /*1420*/  STL [R1+0x104], R11 ;  /* 0x0001040b01007387 */ /* 0x0001e20000100800 */
[----:B--2---:R-:W-:-:S03]  /*1430*/  SHF.R.S32.HI R0, RZ, 0x1f, R21 ;  /* 0x0000001fff007819 */ /* 0x004fc60000011415 */
[----:B------:R1:W-:Y:S04]  /*1440*/  STL [R1+0x100], R7 ;  /* 0x0001000701007387 */ /* 0x0003e80000100800 */
[----:B------:R2:W-:Y:S01]  /*1450*/  STL [R1+0xfc], R0 ;  /* 0x0000fc0001007387 */ /* 0x0005e20000100800 */
[----:B0-----:R-:W-:Y:S02]  /*1460*/  SHF.R.S32.HI R11, RZ, 0x1f, R20 ;  /* 0x0000001fff0b7819 */ /* 0x001fe40000011414 */
[----:B-1----:R-:W-:-:S03]  /*1470*/  SHF.R.S32.HI R7, RZ, 0x1f, R13 ;  /* 0x0000001fff077819 */ /* 0x002fc6000001140d */
[----:B------:R0:W-:Y:S01]  /*1480*/  STL [R1+0xf8], R11 ;  /* 0x0000f80b01007387 */ /* 0x0001e20000100800 */
[----:B--2---:R-:W-:-:S03]  /*1490*/  SHF.R.S32.HI R0, RZ, 0x1f, R15 ;  /* 0x0000001fff007819 */ /* 0x004fc6000001140f */
[----:B------:R-:W-:Y:S04]  /*14a0*/  STL [R1+0x5c], R3 ;  /* 0x00005c0301007387 */ /* 0x000fe80000100800 */
[----:B------:R1:W-:Y:S01]  /*14b0*/  STL [R1+0xf4], R0 ;  /* 0x0000f40001007387 */ /* 0x0003e20000100800 */
[----:B0-----:R-:W-:-:S03]  /*14c0*/  SHF.R.S32.HI R11, RZ, 0x1f, R12 ;  /* 0x0000001fff0b7819 */ /* 0x001fc6000001140c */
[----:B------:R0:W-:Y:S04]  /*14d0*/  STL [R1+0xf0], R7 ;  /* 0x0000f00701007387 */ /* 0x0001e80000100800 */
[----:B------:R-:W-:Y:S01]  /*14e0*/  STL [R1+0xec], R11 ;  /* 0x0000ec0b01007387 */ /* 0x000fe20000100800 */
[C---:B-1----:R-:W-:Y:S02]  /*14f0*/  VIADD R0, R3.reuse, 0x21800 ;  /* 0x0002180003007836 */ /* 0x042fe40000000000 */
[----:B------:R-:W-:Y:S01]  /*1500*/  VIADD R3, R3, 0x21820 ;  /* 0x0002182003037836 */ /* 0x000fe20000000000 */
[----:B------:R-:W-:Y:S01]  /*1510*/  STL [R1+0xe8], R8 ;  /* 0x0000e80801007387 */ /* 0x000fe20000100800 */
[----:B0-----:R-:W-:Y:S01]  /*1520*/  SHF.R.S32.HI R7, RZ, 0x1f, R6 ;  /* 0x0000001fff077819 */ /* 0x001fe20000011406 */
[----:B------:R-:W-:Y:S01]  /*1530*/  @P1 VIADD R3, R0, 0xffffffe0 ;  /* 0xffffffe000031836 */ /* 0x000fe20000000000 */
[----:B------:R-:W-:Y:S01]  /*1540*/  LEA R6, R4, UR40, 0x1 ;  /* 0x0000002804067c11 */ /* 0x000fe2000f8e08ff */
[----:B------:R-:W-:Y:S01]  /*1550*/  IMAD.IADD R0, R0, 0x1, R5 ;  /* 0x0000000100007824 */ /* 0x000fe200078e0205 */
[----:B------:R-:W-:Y:S01]  /*1560*/  LEA R4, R9, R10, 0x3 ;  /* 0x0000000a09047211 */ /* 0x000fe200078e18ff */
[----:B------:R-:W-:Y:S04]  /*1570*/  STL [R1+0xe4], R7 ;  /* 0x0000e40701007387 */ /* 0x000fe80000100800 */
[----:B------:R-:W-:Y:S04]  /*1580*/  STL [R1+0x108], R6 ;  /* 0x0001080601007387 */ /* 0x000fe80000100800 */
[----:B------:R-:W-:Y:S04]  /*1590*/  STL [R1+0x8c], R3 ;  /* 0x00008c0301007387 */ /* 0x000fe80000100800 */
[----:B------:R0:W-:Y:S04]  /*15a0*/  STL [R1+0x110], R4 ;  /* 0x0001100401007387 */ /* 0x0001e80000100800 */
[----:B------:R1:W-:Y:S01]  /*15b0*/  STL [R1+0x74], R0 ;  /* 0x0000740001007387 */ /* 0x0003e20000100800 */
[----:B0-----:R-:W-:-:S02]  /*15c0*/  IMAD.IADD R4, R5, 0x1, R3 ;  /* 0x0000000105047824 */ /* 0x001fc400078e0203 */
[----:B-1----:R-:W-:-:S03]  /*15d0*/  VIADD R0, R3, 0x6000 ;  /* 0x0000600003007836 */ /* 0x002fc60000000000 */
[----:B------:R0:W-:Y:S04]  /*15e0*/  STL [R1+0x70], R4 ;  /* 0x0000700401007387 */ /* 0x0001e80000100800 */
[----:B------:R0:W-:Y:S02]  /*15f0*/  STL [R1+0x90], R0 ;  /* 0x0000900001007387 */ /* 0x0001e40000100800 */
.L_x_10573:
[----:B0-2---:R-:W0:Y:S02]  /*1600*/  LDC.64 R4, c[0x0][0xc88] ;  /* 0x00032200ff047b82 */ /* 0x005e240000000a00 */
[----:B0-----:R-:W-:-:S05]  /*1610*/  IMAD.WIDE R4, R99, 0x4, R4 ;  /* 0x0000000463047825 */ /* 0x001fca00078e0204 */
[----:B----4-:R-:W2:Y:S01]  /*1620*/  LDG.E R27, desc[UR42][R4.64] ;  /* 0x0000002a041b7981 */ /* 0x010ea2000c1e1900 */
[----:B------:R-:W-:Y:S05]  /*1630*/  YIELD ;  /* 0x0000000000007946 */ /* 0x000fea0003800000 */
[----:B------:R-:W-:Y:S01]  /*1640*/  ULDC.64 UR4, c[0x0][0xa28] ;  /* 0x00028a0000047ab9 */ /* 0x000fe20000000a00 */
[----:B------:R-:W-:Y:S01]  /*1650*/  ULDC.64 UR8, c[0x0][0xa18] ;  /* 0x0002860000087ab9 */ /* 0x000fe20000000a00 */
[----:B------:R-:W-:Y:S01]  /*1660*/  ISETP.NE.U32.AND P1, PT, RZ, UR4, PT ;  /* 0x00000004ff007c0c */ /* 0x000fe2000bf25070 */
[----:B------:R-:W-:Y:S01]  /*1670*/  ULDC.64 UR6, c[0x0][0xa08] ;  /* 0x0002820000067ab9 */ /* 0x000fe20000000a00 */
[----:B------:R-:W-:Y:S01]  /*1680*/  MOV R11, RZ ;  /* 0x000000ff000b7202 */ /* 0x000fe20000000f00 */
[----:B------:R-:W-:Y:S01]  /*1690*/  IMAD.MOV.U32 R83, RZ, RZ, RZ ;  /* 0x000000ffff537224 */ /* 0x000fe200078e00ff */
[----:B------:R-:W-:-:S02]  /*16a0*/  ISETP.NE.AND.EX P1, PT, RZ, UR5, PT, P1 ;  /* 0x00000005ff007c0c */ /* 0x000fc4000bf25310 */
[----:B------:R-:W-:-:S04]  /*16b0*/  ISETP.NE.U32.AND P0, PT, RZ, UR6, PT ;  /* 0x00000006ff007c0c */ /* 0x000fc8000bf05070 */
[----:B------:R-:W-:Y:S02]  /*16c0*/  ISETP.NE.AND.EX P0, PT, RZ, UR7, PT, P0 ;  /* 0x00000007ff007c0c */ /* 0x000fe4000bf05300 */
[----:B-12---:R-:W-:Y:S01]  /*16d0*/  SHF.R.S32.HI R0, RZ, 0x1f, R27 ;  /* 0x0000001fff007819 */ /* 0x006fe2000001141b */
[----:B------:R-:W-:-:S04]  /*16e0*/  IMAD.SHL.U32 R31, R27, 0x4, RZ ;  /* 0x000000041b1f7824 */ /* 0x000fc800078e00ff */
[C---:B------:R-:W-:Y:S01]  /*16f0*/  @P1 LEA R6, P2, R27.reuse, UR4, 0x2 ;  /* 0x000000041b061c11 */ /* 0x040fe2000f8410ff */
[----:B------:R0:W-:Y:S01]  /*1700*/  STL [R1+0x98], R27 ;  /* 0x0000981b01007387 */ /* 0x0001e20000100800 */
[C-C-:B------:R-:W-:Y:S02]  /*1710*/  SHF.L.U64.HI R30, R27.reuse, 0x2, R0.reuse ;  /* 0x000000021b1e7819 */ /* 0x140fe40000010200 */
[----:B------:R-:W-:Y:S01]  /*1720*/  @P1 LEA.HI.X R7, R27, UR5, R0, 0x2, P2 ;  /* 0x000000051b071c11 */ /* 0x000fe200090f1400 */
[----:B------:R-:W-:Y:S01]  /*1730*/  ULDC UR4, c[0x0][0x288] ;  /* 0x0000a20000047ab9 */ /* 0x000fe20000000800 */
[----:B------:R-:W-:Y:S01]  /*1740*/  ISETP.NE.U32.AND P2, PT, RZ, UR8, PT ;  /* 0x00000008ff007c0c */ /* 0x000fe2000bf45070 */
[----:B------:R0:W-:Y:S01]  /*1750*/  STL [R1+0xd8], R0 ;  /* 0x0000d80001007387 */ /* 0x0001e20000100800 */
[C---:B------:R-:W-:Y:S02]  /*1760*/  IADD3 R4, P3, R31.reuse, UR6, RZ ;  /* 0x000000061f047c10 */ /* 0x040fe4000ff7e0ff */
[----:B------:R-:W-:Y:S01]  /*1770*/  ISETP.NE.AND.EX P2, PT, RZ, UR9, PT, P2 ;  /* 0x00000009ff007c0c */ /* 0x000fe2000bf45320 */
[----:B------:R0:W5:Y:S01]  /*1780*/  @P1 LDG.E R11, desc[UR42][R6.64] ;  /* 0x0000002a060b1981 */ /* 0x000162000c1e1900 */
[----:B------:R-:W-:Y:S01]  /*1790*/  IMAD.U32 R100, RZ, RZ, UR4 ;  /* 0x00000004ff647e24 */ /* 0x000fe2000f8e00ff */
[C---:B------:R-:W-:Y:S01]  /*17a0*/  IADD3.X R5, R30.reuse, UR7, RZ, P3, !PT ;  /* 0x000000071e057c10 */ /* 0x040fe20009ffe4ff */
[----:B------:R-:W-:Y:S01]  /*17b0*/  ULDC.64 UR4, c[0x0][0x418] ;  /* 0x0001060000047ab9 */ /* 0x000fe20000000a00 */
[----:B------:R0:W-:Y:S04]  /*17c0*/  STL [R1+0x9c], R31 ;  /* 0x00009c1f01007387 */ /* 0x0001e80000100800 */
[----:B------:R0:W5:Y:S04]  /*17d0*/  @P0 LDG.E R83, desc[UR42][R4.64] ;  /* 0x0000002a04530981 */ /* 0x000168000c1e1900 */
[----:B------:R-:W-:Y:S01]  /*17e0*/  @P2 IADD3 R8, P1, R31, UR8, RZ ;  /* 0x000000081f082c10 */ /* 0x000fe2000ff3e0ff */
[----:B------:R-:W-:Y:S01]  /*17f0*/  UISETP.NE.U32.AND UP0, UPT, UR4, URZ, UPT ;  /* 0x0000003f0400728c */ /* 0x000fe2000bf05070 */
[----:B------:R0:W-:Y:S02]  /*1800*/  STL [R1+0xa0], R30 ;  /* 0x0000a01e01007387 */ /* 0x0001e40000100800 */
[----:B------:R-:W-:Y:S01]  /*1810*/  @P2 IADD3.X R9, R30, UR9, RZ, P1, !PT ;  /* 0x000000091e092c10 */ /* 0x000fe20008ffe4ff */
[----:B------:R-:W-:-:S04]  /*1820*/  ULDC UR4, c[0x0][0x424] ;  /* 0x0001090000047ab9 */ /* 0x000fc80000000800 */
[----:B------:R0:W5:Y:S01]  /*1830*/  @P2 LDG.E R100, desc[UR42][R8.64] ;  /* 0x0000002a08642981 */ /* 0x000162000c1e1900 */
[----:B------:R-:W-:-:S03]  /*1840*/  UISETP.NE.AND.EX UP0, UPT, UR5, URZ, UPT, UP0 ;  /* 0x0000003f0500728c */ /* 0x000fc6000bf05300 */
[----:B------:R-:W-:Y:S01]  /*1850*/  ULDC UR5, c[0x0][0x2f0] ;  /* 0x0000bc0000057ab9 */ /* 0x000fe20000000800 */
[----:B------:R-:W-:-:S04]  /*1860*/  USEL UR4, UR4, 0x1, UP0 ;  /* 0x0000000104047887 */ /* 0x000fc80008000000 */
[----:B------:R-:W-:-:S03]  /*1870*/  UIMAD UR4, UR4, UR5, URZ ;  /* 0x00000005040472a4 */ /* 0x000fc6000f8e023f */
[----:B------:R-:W-:Y:S02]  /*1880*/  ULDC UR5, c[0x0][0x348] ;  /* 0x0000d20000057ab9 */ /* 0x000fe40000000800 */
[----:B------:R-:W-:Y:S02]  /*1890*/  IMAD.U32 R24, RZ, RZ, UR5 ;  /* 0x00000005ff187e24 */ /* 0x000fe4000f8e00ff */
[----:B------:R-:W-:Y:S01]  /*18a0*/  IMAD.U32 R28, RZ, RZ, UR4 ;  /* 0x00000004ff1c7e24 */ /* 0x000fe2000f8e00ff */
[----:B0--3--:R-:W-:Y:S06]  /*18b0*/  @P2 BRA `(.L_x_10421) ;  /* 0x0000000000242947 */ /* 0x009fec0003800000 */
        /* <DEDUP_REMOVED lines=8> */
[----:B--2---:R-:W-:-:S07]  /*1940*/  IADD3 R100, -R100, R3, RZ ;  /* 0x0000000364647210 */ /* 0x004fce0007ffe1ff */
.L_x_10421:
[----:B------:R-:W-:Y:S01]  /*1950*/  ULDC.64 UR4, c[0x0][0xa20] ;  /* 0x0002880000047ab9 */ /* 0x000fe20000000a00 */
[----:B------:R0:W-:Y:S01]  /*1960*/  STL [R1+0xa4], R97 ;  /* 0x0000a46101007387 */ /* 0x0001e20000100800 */
[----:B------:R-:W-:Y:S02]  /*1970*/  ISETP.NE.U32.AND P1, PT, RZ, UR4, PT ;  /* 0x00000004ff007c0c */ /* 0x000fe4000bf25070 */
[C---:B------:R-:W-:Y:S02]  /*1980*/  LOP3.LUT R3, R98.reuse, 0xff000000, RZ, 0xc0, !PT ;  /* 0xff00000062037812 */ /* 0x040fe400078ec0ff */
[----:B------:R-:W-:Y:S02]  /*1990*/  ISETP.NE.AND.EX P1, PT, RZ, UR5, PT, P1 ;  /* 0x00000005ff007c0c */ /* 0x000fe4000bf25310 */
[----:B------:R-:W-:Y:S02]  /*19a0*/  LOP3.LUT R0, R98, 0xff0000, RZ, 0xc0, !PT ;  /* 0x00ff000062007812 */ /* 0x000fe400078ec0ff */
[----:B------:R-:W-:-:S02]  /*19b0*/  SHF.R.U32.HI R3, RZ, 0x8, R3 ;  /* 0x00000008ff037819 */ /* 0x000fc40000011603 */
[----:B------:R-:W-:Y:S02]  /*19c0*/  LOP3.LUT R137, R98, 0xffff, RZ, 0xc0, !PT ;  /* 0x0000ffff62897812 */ /* 0x000fe400078ec0ff */
[----:B------:R-:W-:-:S05]  /*19d0*/  LEA.HI R8, R0, R3, RZ, 0x10 ;  /* 0x0000000300087211 */ /* 0x000fca00078f80ff */
[----:B0-----:R-:W-:Y:S05]  /*19e0*/  @!P1 BRA `(.L_x_10422) ;  /* 0x0000000000109947 */ /* 0x001fea0003800000 */
[----:B------:R-:W-:-:S04]  /*19f0*/  IADD3 R28, P0, R31, UR4, RZ ;  /* 0x000000041f1c7c10 */ /* 0x000fc8000ff1e0ff */
[----:B------:R-:W-:-:S05]  /*1a00*/  IADD3.X R29, R30, UR5, RZ, P0, !PT ;  /* 0x000000051e1d7c10 */ /* 0x000fca00087fe4ff */
[----:B------:R0:W5:Y:S01]  /*1a10*/  LDG.E R28, desc[UR42][R28.64] ;  /* 0x0000002a1c1c7981 */ /* 0x000162000c1e1900 */
[----:B------:R-:W-:Y:S05]  /*1a20*/  BRA `(.L_x_10423) ;  /* 0x0000000000107947 */ /* 0x000fea0003800000 */
.L_x_10422:
[----:B------:R-:W-:Y:S05]  /*1a30*/  @!P0 BRA `(.L_x_10423) ;  /* 0x00000000000c8947 */ /* 0x000fea0003800000 */
[----:B------:R-:W2:Y:S04]  /*1a40*/  LDG.E R3, desc[UR42][R4.64] ;  /* 0x0000002a04037981 */ /* 0x000ea8000c1e1900 */
[----:B------:R-:W2:Y:S02]  /*1a50*/  LDG.E R28, desc[UR42][R4.64+0x4] ;  /* 0x0000042a041c7981 */ /* 0x000ea4000c1e1900 */
[----:B--2---:R-:W-:-:S07]  /*1a60*/  IMAD.IADD R28, R28, 0x1, -R3 ;  /* 0x000000011c1c7824 */ /* 0x004fce00078e0a03 */
.L_x_10423:
[----:B------:R-:W-:Y:S02]  /*1a70*/  ULDC.64 UR4, c[0x0][0xa10] ;  /* 0x0002840000047ab9 */ /* 0x000fe40000000a00 */
[----:B------:R-:W-:-:S04]  /*1a80*/  ISETP.NE.U32.AND P0, PT, RZ, UR4, PT ;  /* 0x00000004ff007c0c */ /* 0x000fc8000bf05070 */
[----:B------:R-:W-:Y:S01]  /*1a90*/  ISETP.NE.AND.EX P0, PT, RZ, UR5, PT, P0 ;  /* 0x00000005ff007c0c */ /* 0x000fe2000bf05300 */
[----:B------:R-:W-:Y:S02]  /*1aa0*/  ULDC.64 UR4, c[0x0][0xa30] ;  /* 0x00028c0000047ab9 */ /* 0x000fe40000000a00 */
[----:B------:R-:W-:-:S10]  /*1ab0*/  ISETP.NE.U32.AND P1, PT, RZ, UR4, PT ;  /* 0x00000004ff007c0c */ /* 0x000fd4000bf25070 */
[----:B------:R-:W1:Y:S01]  /*1ac0*/  @P0 LDC.64 R4, c[0x0][0xa10] ;  /* 0x00028400ff040b82 */ /* 0x000e620000000a00 */
[----:B------:R-:W-:Y:S01]  /*1ad0*/  ISETP.NE.AND.EX P1, PT, RZ, UR5, PT, P1 ;  /* 0x00000005ff007c0c */ /* 0x000fe2000bf25310 */
[----:B-1----:R-:W-:-:S05]  /*1ae0*/  @P0 IMAD.WIDE R4, R27, 0x4, R4 ;  /* 0x000000041b040825 */ /* 0x002fca00078e0204 */
[----:B------:R-:W2:Y:S04]  /*1af0*/  @P0 LDG.E R0, desc[UR42][R4.64] ;  /* 0x0000002a04000981 */ /* 0x000ea8000c1e1900 */
[----:B------:R-:W2:Y:S03]  /*1b00*/  @P0 LDG.E R3, desc[UR42][R4.64+0x4] ;  /* 0x0000042a04030981 */ /* 0x000ea6000c1e1900 */
[----:B------:R-:W-:Y:S01]  /*1b10*/  @P1 IADD3 R6, P2, R31, UR4, RZ ;  /* 0x000000041f061c10 */ /* 0x000fe2000ff5e0ff */
[----:B-----5:R-:W-:-:S03]  /*1b20*/  IMAD.MOV.U32 R95, RZ, RZ, R28 ;  /* 0x000000ffff5f7224 */ /* 0x020fc600078e001c */
[----:B------:R-:W-:-:S05]  /*1b30*/  @P1 IADD3.X R7, R30, UR5, RZ, P2, !PT ;  /* 0x000000051e071c10 */ /* 0x000fca00097fe4ff */
[----:B------:R1:W5:Y:S01]  /*1b40*/  @P1 LDG.E R95, desc[UR42][R6.64] ;  /* 0x0000002a065f1981 */ /* 0x000362000c1e1900 */
[----:B------:R-:W-:Y:S01]  /*1b50*/  LOP3.LUT R12, R8, 0xff, RZ, 0xc0, !PT ;  /* 0x000000ff080c7812 */ /* 0x000fe200078ec0ff */
[----:B------:R-:W-:Y:S01]  /*1b60*/  IMAD.IADD R11, R28, 0x1, -R11 ;  /* 0x000000011c0b7824 */ /* 0x000fe200078e0a0b */
[----:B------:R-:W-:Y:S01]  /*1b70*/  SHF.R.U32.HI R9, RZ, 0x10, R8 ;  /* 0x00000010ff097819 */ /* 0x000fe20000011608 */
[----:B------:R-:W-:Y:S01]  /*1b80*/  BSSY B0, `(.L_x_10424) ;  /* 0x000002b000007945 */ /* 0x000fe20003800000 */
[----:B------:R-:W-:Y:S01]  /*1b90*/  LOP3.LUT R19, R19, 0xfffffff7, RZ, 0xc0, !PT ;  /* 0xfffffff713137812 */ /* 0x000fe200078ec0ff */
[----:B------:R1:W-:Y:S04]  /*1ba0*/  STL [R1+0xb0], R12 ;  /* 0x0000b00c01007387 */ /* 0x0003e80000100800 */
[----:B------:R1:W-:Y:S01]  /*1bb0*/  STL [R1+0x94], R9 ;  /* 0x0000940901007387 */ /* 0x0003e20000100800 */
[----:B--2---:R-:W-:-:S05]  /*1bc0*/  @P0 IMAD.IADD R24, R3, 0x1, -R0 ;  /* 0x0000000103180824 */ /* 0x004fca00078e0a00 */
[----:B------:R-:W-:-:S04]  /*1bd0*/  IADD3 R102, R11, R24, RZ ;  /* 0x000000180b667210 */ /* 0x000fc80007ffe0ff */
[C---:B------:R-:W-:Y:S01]  /*1be0*/  ISETP.GE.AND P3, PT, R102.reuse, 0x1, PT ;  /* 0x000000016600780c */ /* 0x040fe20003f66270 */
[----:B------:R-:W-:-:S05]  /*1bf0*/  VIADD R0, R102, 0x7f ;  /* 0x0000007f66007836 */ /* 0x000fca0000000000 */
[----:B------:R-:W-:-:S04]  /*1c00*/  SHF.R.S32.HI R3, RZ, 0x1f, R0 ;  /* 0x0000001fff037819 */ /* 0x000fc80000011400 */
[----:B------:R-:W-:Y:S01]  /*1c10*/  LEA.HI R3, R3, R0, RZ, 0x7 ;  /* 0x0000000003037211 */ /* 0x000fe200078f38ff */
[----:B------:R-:W-:Y:S02]  /*1c20*/  IMAD.MOV.U32 R0, RZ, RZ, RZ ;  /* 0x000000ffff007224 */ /* 0x000fe400078e00ff */
[----:B------:R-:W-:Y:S02]  /*1c30*/  @P3 LOP3.LUT R19, R19, 0x8, RZ, 0xfc, !PT ;  /* 0x0000000813133812 */ /* 0x000fe400078efcff */
[----:B------:R-:W-:Y:S01]  /*1c40*/  SHF.R.S32.HI R99, RZ, 0x7, R3 ;  /* 0x00000007ff637819 */ /* 0x000fe20000011403 */
[----:B-1----:R-:W-:Y:S06]  /*1c50*/  @!P3 BRA `(.L_x_10425) ;  /* 0x000000000074b947 */ /* 0x002fec0003800000 */
[----:B------:R-:W-:Y:S01]  /*1c60*/  ISETP.NE.AND P0, PT, R9, RZ, PT ;  /* 0x000000ff0900720c */ /* 0x000fe20003f05270 */
[----:B------:R-:W-:-:S03]  /*1c70*/  ULDC UR4, c[0x0][0x9f0] ;  /* 0x00027c0000047ab9 */ /* 0x000fc60000000800 */
[----:B------:R-:W-:-:S04]  /*1c80*/  SEL R9, R9, UR4, P0 ;  /* 0x0000000409097c07 */ /* 0x000fc80008000000 */
[-C--:B------:R-:W-:Y:S02]  /*1c90*/  IABS R6, R9.reuse ;  /* 0x0000000900067213 */ /* 0x080fe40000000000 */
[----:B------:R-:W-:Y:S02]  /*1ca0*/  IADD3 R0, R99, -0x1, R9 ;  /* 0xffffffff63007810 */ /* 0x000fe40007ffe009 */
[----:B------:R-:W1:Y:S01]  /*1cb0*/  I2F.RP R3, R6 ;  /* 0x0000000600037306 */ /* 0x000e620000209400 */
[-C--:B------:R-:W-:Y:S02]  /*1cc0*/  IABS R10, R9.reuse ;  /* 0x00000009000a7213 */ /* 0x080fe40000000000 */
[----:B------:R-:W-:Y:S02]  /*1cd0*/  IABS R8, R0 ;  /* 0x0000000000087213 */ /* 0x000fe40000000000 */
[----:B------:R-:W-:-:S04]  /*1ce0*/  LOP3.LUT R0, R0, R9, RZ, 0x3c, !PT ;  /* 0x0000000900007212 */ /* 0x000fc800078e3cff */
[----:B------:R-:W-:Y:S01]  /*1cf0*/  ISETP.GE.AND P2, PT, R0, RZ, PT ;  /* 0x000000ff0000720c */ /* 0x000fe20003f46270 */
[----:B-1----:R-:W1:Y:S02]  /*1d00*/  MUFU.RCP R3, R3 ;  /* 0x0000000300037308 */ /* 0x002e640000001000 */
[----:B-1----:R-:W-:Y:S01]  /*1d10*/  VIADD R4, R3, 0xffffffe ;  /* 0x0ffffffe03047836 */ /* 0x002fe20000000000 */
[----:B------:R-:W-:-:S05]  /*1d20*/  IADD3 R3, RZ, -R10, RZ ;  /* 0x8000000aff037210 */ /* 0x000fca0007ffe0ff */
[----:B------:R1:W2:Y:S02]  /*1d30*/  F2I.FTZ.U32.TRUNC.NTZ R5, R4 ;  /* 0x0000000400057305 */ /* 0x0002a4000021f000 */
[----:B-1----:R-:W-:Y:S02]  /*1d40*/  IMAD.MOV.U32 R4, RZ, RZ, RZ ;  /* 0x000000ffff047224 */ /* 0x002fe400078e00ff */
[----:B--2---:R-:W-:-:S04]  /*1d50*/  IMAD.MOV R7, RZ, RZ, -R5 ;  /* 0x000000ffff077224 */ /* 0x004fc800078e0a05 */
        /* <DEDUP_REMOVED lines=13> */
.L_x_10425:
[----:B------:R-:W-:Y:S05]  /*1e30*/  BSYNC B0 ;  /* 0x0000000000007941 */ /* 0x000fea0003800000 */
.L_x_10424:
        /* <DEDUP_REMOVED lines=26> */
[----:B------:R-:W1:Y:S01]  /*1fe0*/  LDC.64 R14, c[0x4][R14] ;  /* 0x010000000e0e7b82 */ /* 0x000e620000000a00 */
        /* <DEDUP_REMOVED lines=8> */
[----:B01---5:R-:W-:Y:S05]  /*2070*/  CALL.ABS.NOINC R14 ;  /* 0x000000000e007343 */ /* 0x023fea0003c00000 */
.L_x_10428:
[----:B------:R-:W-:Y:S05]  /*2080*/  BSYNC B6 ;  /* 0x0000000000067941 */ /* 0x000fea0003800000 */
.L_x_10427:
        /* <DEDUP_REMOVED lines=20> */
.L_x_10430:
[----:B------:R-:W-:Y:S05]  /*21d0*/  BSYNC B6 ;  /* 0x0000000000067941 */ /* 0x000fea0003800000 */
.L_x_10429:
[----:B------:R-:W-:Y:S01]  /*21e0*/  ULDC.64 UR4, c[0x0][0x9f8] ;  /* 0x00027e0000047ab9 */ /* 0x000fe20000000a00 */
[----:B------:R-:W-:Y:S01]  /*21f0*/  IMAD.MOV.U32 R0, RZ, RZ, R27 ;  /* 0x000000ffff007224 */ /* 0x000fe200078e001b */
[----:B------:R-:W-:Y:S01]  /*2200*/  ISETP.NE.U32.AND P0, PT, RZ, UR4, PT ;  /* 0x00000004ff007c0c */ /* 0x000fe2000bf05070 */
[----:B------:R-:W2:Y:S01]  /*2210*/  LDL R27, [R1+0xdc] ;  /* 0x0000dc00011b7983 */ /* 0x000ea20000100800 */
[----:B------:R-:W1:Y:S02]  /*2220*/  LDC.64 R86, c[0x0][0x408] ;  /* 0x00010200ff567b82 */ /* 0x000e640000000a00 */
[----:B------:R-:W-:Y:S01]  /*2230*/  ISETP.NE.AND.EX P0, PT, RZ, UR5, PT, P0 ;  /* 0x00000005ff007c0c */ /* 0x000fe2000bf05300 */
[----:B------:R-:W3:Y:S01]  /*2240*/  S2R R20, SR_TID.X ;  /* 0x0000000000147919 */ /* 0x000ee20000002100 */
[----:B------:R-:W-:-:S04]  /*2250*/  SHF.R.S32.HI R11, RZ, 0x1f, R141 ;  /* 0x0000001fff0b7819 */ /* 0x000fc8000001148d */
[----:B------:R-:W4:Y:S07]  /*2260*/  LDC R9, c[0x0][0x3f4] ;  /* 0x0000fd00ff097b82 */ /* 0x000f2e0000000800 */
[----:B------:R-:W-:-:S04]  /*2270*/  @P0 IADD3 R4, P1, R31, UR4, RZ ;  /* 0x000000041f040c10 */ /* 0x000fc8000ff3e0ff */
[----:B------:R-:W-:-:S05]  /*2280*/  @P0 IADD3.X R5, R30, UR5, RZ, P1, !PT ;  /* 0x000000051e050c10 */ /* 0x000fca0008ffe4ff */
[----:B------:R0:W2:Y:S01]  /*2290*/  @P0 LDG.E R0, desc[UR42][R4.64] ;  /* 0x0000002a04000981 */ /* 0x0000a2000c1e1900 */
[----:B---3--:R-:W-:Y:S01]  /*22a0*/  VIADD R3, R20, 0xffffff80 ;  /* 0xffffff8014037836 */ /* 0x008fe20000000000 */
[----:B------:R-:W-:-:S04]  /*22b0*/  SHF.R.U32.HI R20, RZ, 0x7, R20 ;  /* 0x00000007ff147819 */ /* 0x000fc80000011614 */
[----:B------:R-:W-:Y:S02]  /*22c0*/  ISETP.NE.AND P6, PT, R20, 0x1, PT ;  /* 0x000000011400780c */ /* 0x000fe40003fc5270 */
[----:B------:R-:W-:-:S04]  /*22d0*/  SHF.R.S32.HI R6, RZ, 0x1f, R3 ;  /* 0x0000001fff067819 */ /* 0x000fc80000011403 */
[----:B------:R-:W-:Y:S01]  /*22e0*/  LEA.HI R6, R6, R3, RZ, 0x2 ;  /* 0x0000000306067211 */ /* 0x000fe200078f10ff */
[----:B------:R-:W-:-:S06]  /*22f0*/  VIADD R3, R16, 0x10 ;  /* 0x0000001010037836 */ /* 0x000fcc0000000000 */
[----:B------:R-:W-:Y:S05]  /*2300*/  @!P6 WARPSYNC.ALL ;  /* 0x000000000000e948 */ /* 0x000fea0003800000 */
[----:B------:R-:W-:Y:S02]  /*2310*/  ULDC UR4, c[0x0][0x2f4] ;  /* 0x0000bd0000047ab9 */ /* 0x000fe40000000800 */
[----:B------:R-:W-:Y:S02]  /*2320*/  ISETP.GE.AND P1, PT, R3, UR4, PT ;  /* 0x0000000403007c0c */ /* 0x000fe4000bf26270 */
[----:B------:R-:W-:Y:S02]  /*2330*/  ISETP.GE.AND P0, PT, R16, UR4, PT ;  /* 0x0000000410007c0c */ /* 0x000fe4000bf06270 */
[----:B0-----:R-:W-:-:S02]  /*2340*/  SEL R5, RZ, 0xffffffff, P1 ;  /* 0xffffffffff057807 */ /* 0x001fc40000800000 */
[--C-:B------:R-:W-:Y:S02]  /*2350*/  SHF.R.S32.HI R71, RZ, 0x2, R6.reuse ;  /* 0x00000002ff477819 */ /* 0x100fe40000011406 */
[----:B------:R-:W-:Y:S01]  /*2360*/  SHF.R.S32.HI R6, RZ, 0x1f, R6 ;  /* 0x0000001fff067819 */ /* 0x000fe20000011406 */
[----:B------:R-:W-:Y:S01]  /*2370*/  IMAD.SHL.U32 R5, R5, 0x2, RZ ;  /* 0x0000000205057824 */ /* 0x000fe200078e00ff */
[----:B------:R-:W-:Y:S02]  /*2380*/  SEL R4, RZ, 0x1, P0 ;  /* 0x00000001ff047807 */ /* 0x000fe40000000000 */
[----:B------:R-:W-:Y:S02]  /*2390*/  LEA.HI R6, R6, R71, RZ, 0x2 ;  /* 0x0000004706067211 */ /* 0x000fe400078f10ff */
[----:B------:R-:W-:Y:S01]  /*23a0*/  LOP3.LUT R5, R5, 0x2, R4, 0xe2, !PT ;  /* 0x0000000205057812 */ /* 0x000fe200078ee204 */
[----:B------:R-:W-:Y:S01]  /*23b0*/  VIADD R4, R16, 0x20 ;  /* 0x0000002010047836 */ /* 0x000fe20000000000 */
[----:B------:R-:W-:Y:S01]  /*23c0*/  LOP3.LUT R6, R6, 0xfffffffc, RZ, 0xc0, !PT ;  /* 0xfffffffc06067812 */ /* 0x000fe200078ec0ff */
[----:B-1----:R-:W-:Y:S01]  /*23d0*/  IMAD R8, R11, R86, RZ ;  /* 0x000000560b087224 */ /* 0x002fe200078e02ff */
[----:B------:R-:W-:-:S02]  /*23e0*/  ISETP.GE.AND P1, PT, R23, UR4, PT ;  /* 0x0000000417007c0c */ /* 0x000fc4000bf26270 */
[----:B------:R-:W-:Y:S01]  /*23f0*/  ISETP.GE.AND P0, PT, R4, UR4, PT ;  /* 0x0000000404007c0c */ /* 0x000fe2000bf06270 */
[----:B------:R-:W-:Y:S01]  /*2400*/  IMAD R13, R141, R87, R8 ;  /* 0x000000578d0d7224 */ /* 0x000fe200078e0208 */
[----:B------:R-:W-:Y:S02]  /*2410*/  IADD3 R71, R71, -R6, RZ ;  /* 0x8000000647477210 */ /* 0x000fe40007ffe0ff */
[----:B------:R-:W0:Y:S01]  /*2420*/  LDC.64 R6, c[0x0][0x3f8] ;  /* 0x0000fe00ff067b82 */ /* 0x000e220000000a00 */
[----:B------:R-:W-:Y:S02]  /*2430*/  SEL R10, RZ, 0x8, P1 ;  /* 0x00000008ff0a7807 */ /* 0x000fe40000800000 */
[----:B------:R-:W-:Y:S02]  /*2440*/  SEL R8, RZ, 0x4, P0 ;  /* 0x00000004ff087807 */ /* 0x000fe40000000000 */
[----:B------:R-:W-:Y:S02]  /*2450*/  ISETP.GE.AND P0, PT, R22, UR4, PT ;  /* 0x0000000416007c0c */ /* 0x000fe4000bf06270 */
[----:B------:R-:W-:-:S02]  /*2460*/  LOP3.LUT R5, R10, R5, R8, 0xfe, !PT ;  /* 0x000000050a057212 */ /* 0x000fc400078efe08 */
[----:B------:R-:W-:Y:S02]  /*2470*/  SEL R8, RZ, 0x10, P0 ;  /* 0x00000010ff087807 */ /* 0x000fe40000000000 */
[----:B------:R-:W-:Y:S02]  /*2480*/  LOP3.LUT P0, RZ, R71, 0x2, RZ, 0xc0, !PT ;  /* 0x0000000247ff7812 */ /* 0x000fe4000780c0ff */
[----:B------:R-:W-:Y:S02]  /*2490*/  LOP3.LUT R19, R19, 0xfffffffb, RZ, 0xc0, !PT ;  /* 0xfffffffb13137812 */ /* 0x000fe400078ec0ff */
[----:B------:R-:W-:Y:S01]  /*24a0*/  SHF.R.S32.HI R139, RZ, 0x1f, R138 ;  /* 0x0000001fff8b7819 */ /* 0x000fe2000001148a */
[----:B------:R-:W-:Y:S01]  /*24b0*/  IMAD.WIDE.U32 R60, R141, R86, R16 ;  /* 0x000000568d3c7225 */ /* 0x000fe200078e0010 */
[----:B------:R-:W-:-:S03]  /*24c0*/  LOP3.LUT R21, R5, R8, RZ, 0xfc, !PT ;  /* 0x0000000805157212 */ /* 0x000fc600078efcff */
[----:B------:R-:W-:-:S04]  /*24d0*/  IMAD.WIDE.U32 R62, R141, R86, R138 ;  /* 0x000000568d3e7225 */ /* 0x000fc800078e008a */
[----:B------:R-:W-:Y:S02]  /*24e0*/  @P0 LOP3.LUT R19, R19, 0x4, RZ, 0xfc, !PT ;  /* 0x0000000413130812 */ /* 0x000fe400078efcff */
[-C--:B----4-:R-:W-:Y:S01]  /*24f0*/  ISETP.GE.AND P0, PT, R16, R9.reuse, PT ;  /* 0x000000091000720c */ /* 0x090fe20003f06270 */
[----:B0-----:R-:W-:Y:S01]  /*2500*/  IMAD R8, R11, R6, RZ ;  /* 0x000000060b087224 */ /* 0x001fe200078e02ff */
[-C--:B------:R-:W-:Y:S02]  /*2510*/  ISETP.GE.AND P2, PT, R3, R9.reuse, PT ;  /* 0x000000090300720c */ /* 0x080fe40003f46270 */
[----:B------:R-:W-:Y:S01]  /*2520*/  SEL R5, R9, RZ, P0 ;  /* 0x000000ff09057207 */ /* 0x000fe20000000000 */
[----:B------:R-:W-:Y:S02]  /*2530*/  IMAD.IADD R61, R61, 0x1, R13 ;  /* 0x000000013d3d7824 */ /* 0x000fe400078e020d */
[----:B------:R-:W-:Y:S01]  /*2540*/  IMAD.IADD R63, R13, 0x1, R63 ;  /* 0x000000010d3f7824 */ /* 0x000fe200078e023f */
[----:B------:R-:W-:Y:S01]  /*2550*/  ISETP.GE.AND P1, PT, R4, R9, PT ;  /* 0x000000090400720c */ /* 0x000fe20003f26270 */
[----:B------:R-:W-:Y:S01]  /*2560*/  IMAD R13, R141, R7, R8 ;  /* 0x000000078d0d7224 */ /* 0x000fe200078e0208 */
[C---:B------:R-:W-:Y:S01]  /*2570*/  SEL R8, R9.reuse, RZ, P2 ;  /* 0x000000ff09087207 */ /* 0x040fe20001000000 */
[----:B------:R-:W-:Y:S01]  /*2580*/  IMAD.IADD R5, R16, 0x1, R5 ;  /* 0x0000000110057824 */ /* 0x000fe200078e0205 */
[----:B------:R-:W-:-:S03]  /*2590*/  SEL R11, R9, RZ, P1 ;  /* 0x000000ff090b7207 */ /* 0x000fc60000800000 */
[----:B------:R-:W-:Y:S01]  /*25a0*/  IMAD.IADD R10, R3, 0x1, R8 ;  /* 0x00000001030a7824 */ /* 0x000fe200078e0208 */
[----:B------:R-:W-:Y:S01]  /*25b0*/  SHF.R.S32.HI R8, RZ, 0x1f, R5 ;  /* 0x0000001fff087819 */ /* 0x000fe20000011405 */
[-C--:B------:R-:W-:Y:S01]  /*25c0*/  IMAD.WIDE.U32 R64, R141, R6.reuse, R16 ;  /* 0x000000068d407225 */ /* 0x080fe200078e0010 */
[----:B------:R-:W-:Y:S02]  /*25d0*/  LOP3.LUT R19, R19, 0xfffffffe, RZ, 0xc0, !PT ;  /* 0xfffffffe13137812 */ /* 0x000fe400078ec0ff */
[-C--:B------:R-:W-:Y:S01]  /*25e0*/  LEA.HI R70, R8, R5.reuse, RZ, 0x3 ;  /* 0x0000000508467211 */ /* 0x080fe200078f18ff */
[----:B------:R-:W-:Y:S01]  /*25f0*/  IMAD.IADD R12, R4, 0x1, R11 ;  /* 0x00000001040c7824 */ /* 0x000fe200078e020b */
[----:B------:R-:W-:Y:S01]  /*2600*/  SHF.R.S32.HI R11, RZ, 0x1f, R10 ;  /* 0x0000001fff0b7819 */ /* 0x000fe2000001140a */
[----:B------:R-:W-:Y:S01]  /*2610*/  IMAD.WIDE.U32 R66, R141, R6, R138 ;  /* 0x000000068d427225 */ /* 0x000fe200078e008a */
[----:B------:R-:W-:Y:S02]  /*2620*/  LEA.HI R5, R8, R5, RZ, 0x5 ;  /* 0x0000000508057211 */ /* 0x000fe400078f28ff */
[----:B------:R-:W-:Y:S01]  /*2630*/  @P2 LOP3.LUT R19, R19, 0x1, RZ, 0xfc, !PT ;  /* 0x0000000113132812 */ /* 0x000fe200078efcff */
[----:B------:R-:W-:Y:S01]  /*2640*/  IMAD.IADD R67, R13, 0x1, R67 ;  /* 0x000000010d437824 */ /* 0x000fe200078e0243 */
[----:B------:R-:W-:-:S02]  /*2650*/  IADD3 R65, R65, R13, RZ ;  /* 0x0000000d41417210 */ /* 0x000fc40007ffe0ff */
[CC--:B------:R-:W-:Y:S02]  /*2660*/  LEA.HI R69, R11.reuse, R10.reuse, RZ, 0x3 ;  /* 0x0000000a0b457211 */ /* 0x0c0fe400078f18ff */
[----:B------:R-:W-:Y:S02]  /*2670*/  SHF.R.S32.HI R13, RZ, 0x1f, R12 ;  /* 0x0000001fff0d7819 */ /* 0x000fe4000001140c */
[----:B------:R-:W-:Y:S02]  /*2680*/  LEA.HI R10, R11, R10, RZ, 0x5 ;  /* 0x0000000a0b0a7211 */ /* 0x000fe400078f28ff */
[----:B------:R-:W-:Y:S02]  /*2690*/  SHF.L.U32 R8, R5, 0x7, RZ ;  /* 0x0000000705087819 */ /* 0x000fe400000006ff */
[----:B------:R-:W-:Y:S02]  /*26a0*/  LOP3.LUT R5, R143, 0x18, R70, 0xf8, !PT ;  /* 0x000000188f057812 */ /* 0x000fe400078ef846 */
[----:B------:R-:W-:Y:S01]  /*26b0*/  LOP3.LUT R19, R19, 0xfffffffd, RZ, 0xc0, !PT ;  /* 0xfffffffd13137812 */ /* 0x000fe200078ec0ff */
[----:B------:R-:W-:Y:S01]  /*26c0*/  IMAD.SHL.U32 R10, R10, 0x80, RZ ;  /* 0x000000800a0a7824 */ /* 0x000fe200078e00ff */
[----:B------:R-:W-:-:S02]  /*26d0*/  LEA.HI R68, R13, R12, RZ, 0x3 ;  /* 0x0000000c0d447211 */ /* 0x000fc400078f18ff */
[----:B------:R-:W-:Y:S02]  /*26e0*/  LEA.HI R12, R13, R12, RZ, 0x5 ;  /* 0x0000000c0d0c7211 */ /* 0x000fe400078f28ff */
[----:B-----5:R-:W-:Y:S02]  /*26f0*/  SHF.R.S32.HI R15, RZ, 0x1f, R95 ;  /* 0x0000001fff0f7819 */ /* 0x020fe4000001145f */
[----:B------:R-:W-:Y:S02]  /*2700*/  LOP3.LUT R8, R8, 0xfffff000, RZ, 0xc0, !PT ;  /* 0xfffff00008087812 */ /* 0x000fe400078ec0ff */
[----:B------:R-:W-:Y:S02]  /*2710*/  LOP3.LUT R5, R5, R144, RZ, 0x3c, !PT ;  /* 0x0000009005057212 */ /* 0x000fe400078e3cff */
[----:B------:R-:W-:Y:S02]  /*2720*/  @P1 LOP3.LUT R19, R19, 0x2, RZ, 0xfc, !PT ;  /* 0x0000000213131812 */ /* 0x000fe400078efcff */
[----:B------:R-:W-:-:S02]  /*2730*/  LOP3.LUT R11, R143, 0x18, R69, 0xf8, !PT ;  /* 0x000000188f0b7812 */ /* 0x000fc400078ef845 */
[----:B------:R-:W-:Y:S01]  /*2740*/  ISETP.GE.AND P1, PT, R136, UR4, PT ;  /* 0x0000000488007c0c */ /* 0x000fe2000bf26270 */
[----:B------:R-:W-:Y:S01]  /*2750*/  IMAD.SHL.U32 R12, R12, 0x80, RZ ;  /* 0x000000800c0c7824 */ /* 0x000fe200078e00ff */
[----:B------:R-:W-:Y:S01]  /*2760*/  IADD3 R94, R5, R8, R153 ;  /* 0x00000008055e7210 */ /* 0x000fe20007ffe099 */
[C---:B------:R-:W-:Y:S01]  /*2770*/  IMAD R8, R15.reuse, R6, RZ ;  /* 0x000000060f087224 */ /* 0x040fe200078e02ff */
[----:B------:R-:W-:Y:S01]  /*2780*/  LOP3.LUT R10, R10, 0xfffff000, RZ, 0xc0, !PT ;  /* 0xfffff0000a0a7812 */ /* 0x000fe200078ec0ff */
[----:B------:R-:W-:Y:S01]  /*2790*/  IMAD R14, R15, R86, RZ ;  /* 0x000000560f0e7224 */ /* 0x000fe200078e02ff */
[----:B------:R-:W-:Y:S02]  /*27a0*/  LOP3.LUT R11, R11, R144, RZ, 0x3c, !PT ;  /* 0x000000900b0b7212 */ /* 0x000fe400078e3cff */
[----:B------:R-:W-:Y:S02]  /*27b0*/  IADD3 R101, R20, 0x8, RZ ;  /* 0x0000000814657810 */ /* 0x000fe40007ffe0ff */
[----:B------:R-:W-:-:S02]  /*27c0*/  LOP3.LUT R13, R143, 0x18, R68, 0xf8, !PT ;  /* 0x000000188f0d7812 */ /* 0x000fc400078ef844 */
[----:B------:R-:W-:Y:S01]  /*27d0*/  SEL R20, RZ, 0x20, P1 ;  /* 0x00000020ff147807 */ /* 0x000fe20000800000 */
[----:B------:R-:W-:Y:S01]  /*27e0*/  IMAD R73, R95, R7, R8 ;  /* 0x000000075f497224 */ /* 0x000fe200078e0208 */
[----:B------:R-:W-:Y:S01]  /*27f0*/  IADD3 R93, R11, R10, R153 ;  /* 0x0000000a0b5d7210 */ /* 0x000fe20007ffe099 */
[----:B------:R-:W-:Y:S01]  /*2800*/  IMAD.WIDE.U32 R64, R95, R6, R64 ;  /* 0x000000065f407225 */ /* 0x000fe200078e0040 */
[----:B------:R-:W-:Y:S02]  /*2810*/  LOP3.LUT R12, R12, 0xfffff000, RZ, 0xc0, !PT ;  /* 0xfffff0000c0c7812 */ /* 0x000fe400078ec0ff */
[----:B------:R-:W-:Y:S01]  /*2820*/  LOP3.LUT R13, R13, R144, RZ, 0x3c, !PT ;  /* 0x000000900d0d7212 */ /* 0x000fe200078e3cff */
[----:B------:R-:W-:Y:S01]  /*2830*/  IMAD.WIDE.U32 R66, R95, R6, R66 ;  /* 0x000000065f427225 */ /* 0x000fe200078e0042 */
[----:B------:R-:W-:Y:S02]  /*2840*/  LOP3.LUT R8, R70, 0xfffffff8, RZ, 0xc0, !PT ;  /* 0xfffffff846087812 */ /* 0x000fe400078ec0ff */
[----:B------:R-:W-:Y:S01]  /*2850*/  LOP3.LUT R10, R68, 0xfffffff8, RZ, 0xc0, !PT ;  /* 0xfffffff8440a7812 */ /* 0x000fe200078ec0ff */
[----:B------:R-:W-:Y:S01]  /*2860*/  IMAD.SHL.U32 R98, R9, 0x2, RZ ;  /* 0x0000000209627824 */ /* 0x000fe200078e00ff */
[----:B------:R-:W-:Y:S01]  /*2870*/  LOP3.LUT R9, R69, 0xfffffff8, RZ, 0xc0, !PT ;  /* 0xfffffff845097812 */ /* 0x000fe200078ec0ff */
[----:B------:R-:W-:Y:S01]  /*2880*/  IMAD R11, R95, R87, R14 ;  /* 0x000000575f0b7224 */ /* 0x000fe200078e020e */
[----:B------:R-:W-:Y:S01]  /*2890*/  LOP3.LUT R20, R21, R20, RZ, 0xfc, !PT ;  /* 0x0000001415147212 */ /* 0x000fe200078efcff */
[----:B------:R-:W-:Y:S01]  /*28a0*/  IMAD.WIDE.U32 R60, R95, R86, R60 ;  /* 0x000000565f3c7225 */ /* 0x000fe200078e003c */
[----:B------:R-:W-:-:S03]  /*28b0*/  SHF.L.U64.HI R88, R6, 0x7, R7 ;  /* 0x0000000706587819 */ /* 0x000fc60000010207 */
[----:B------:R-:W-:Y:S01]  /*28c0*/  IMAD.WIDE.U32 R62, R95, R86, R62 ;  /* 0x000000565f3e7225 */ /* 0x000fe200078e003e */
[C---:B------:R-:W-:Y:S02]  /*28d0*/  SHF.L.U64.HI R87, R86.reuse, 0x7, R87 ;  /* 0x0000000756577819 */ /* 0x040fe40000010257 */
[----:B------:R-:W-:Y:S01]  /*28e0*/  IADD3 R92, R13, R12, R153 ;  /* 0x0000000c0d5c7210 */ /* 0x000fe20007ffe099 */
[----:B------:R-:W-:Y:S01]  /*28f0*/  IMAD.SHL.U32 R5, R86, 0x80, RZ ;  /* 0x0000008056057824 */ /* 0x000fe200078e00ff */
[----:B------:R-:W-:Y:S01]  /*2900*/  SHF.R.S32.HI R91, RZ, 0x1f, R8 ;  /* 0x0000001fff5b7819 */ /* 0x000fe20000011408 */
[----:B------:R-:W-:Y:S01]  /*2910*/  IMAD.IADD R81, R65, 0x1, R73 ;  /* 0x0000000141517824 */ /* 0x000fe200078e0249 */
[----:B------:R-:W-:Y:S01]  /*2920*/  IADD3 R73, R73, R67, RZ ;  /* 0x0000004349497210 */ /* 0x000fe20007ffe0ff */
[----:B------:R-:W-:Y:S01]  /*2930*/  IMAD.IADD R83, R83, 0x1, R28 ;  /* 0x0000000153537824 */ /* 0x000fe200078e021c */
[----:B------:R-:W-:Y:S01]  /*2940*/  SHF.R.S32.HI R90, RZ, 0x1f, R9 ;  /* 0x0000001fff5a7819 */ /* 0x000fe20000011409 */
[----:B------:R-:W-:Y:S01]  /*2950*/  IMAD.SHL.U32 R6, R6, 0x80, RZ ;  /* 0x0000008006067824 */ /* 0x000fe200078e00ff */
[----:B------:R-:W-:Y:S01]  /*2960*/  SHF.R.S32.HI R89, RZ, 0x1f, R10 ;  /* 0x0000001fff597819 */ /* 0x000fe2000001140a */
[----:B------:R-:W-:Y:S01]  /*2970*/  IMAD.IADD R82, R61, 0x1, R11 ;  /* 0x000000013d527824 */ /* 0x000fe200078e020b */
[----:B------:R-:W-:Y:S01]  /*2980*/  LOP3.LUT R21, R21, 0x1, RZ, 0xc0, !PT ;  /* 0x0000000115157812 */ /* 0x000fe200078ec0ff */
[----:B------:R-:W-:Y:S01]  /*2990*/  IMAD.IADD R74, R11, 0x1, R63 ;  /* 0x000000010b4a7824 */ /* 0x000fe200078e023f */
[C---:B------:R-:W-:Y:S01]  /*29a0*/  LOP3.LUT R52, R20.reuse, 0x4, RZ, 0xc0, !PT ;  /* 0x0000000414347812 */ /* 0x040fe200078ec0ff */
[----:B--2---:R-:W-:Y:S01]  /*29b0*/  IMAD R7, R27, 0xc0, R141 ;  /* 0x000000c01b077824 */ /* 0x004fe200078e028d */
[----:B------:R-:W-:-:S02]  /*29c0*/  LOP3.LUT R27, R20, 0x2, RZ, 0xc0, !PT ;  /* 0x00000002141b7812 */ /* 0x000fc400078ec0ff */
[----:B------:R-:W-:Y:S01]  /*29d0*/  SHF.R.S32.HI R86, RZ, 0x1f, R0 ;  /* 0x0000001fff567819 */ /* 0x000fe20000011400 */
[----:B------:R-:W-:Y:S06]  /*29e0*/  @!P6 BAR.SYNC.DEFER_BLOCKING 0x9, 0x100 ;  /* 0x024400000000eb1d */ /* 0x000fec0000010000 */
.L_x_10489:
[----:B--2---:R-:W2:Y:S01]  /*29f0*/  LDL R30, [R1+0x88] ;  /* 0x00008800011e7983 */ /* 0x004ea20000100800 */
[----:B0-----:R-:W0:Y:S01]  /*2a00*/  LDC R76, c[0x0][0x430] ;  /* 0x00010c00ff4c7b82 */ /* 0x001e220000000800 */
[----:B------:R-:W-:Y:S02]  /*2a10*/  VIADD R11, R25, 0xffffffff ;  /* 0xffffffff190b7836 */ /* 0x000fe40000000000 */
[----:B------:R-:W-:Y:S02]  /*2a20*/  IMAD.MOV.U32 R75, RZ, RZ, RZ ;  /* 0x000000ffff4b7224 */ /* 0x000fe400078e00ff */
[----:B------:R-:W-:-:S03]  /*2a30*/  IMAD R14, R11, 0x80, R7 ;  /* 0x000000800b0e7824 */ /* 0x000fc600078e0207 */
[----:B-1----:R-:W1:Y:S01]  /*2a40*/  LDC R96, c[0x0][0x3f4] ;  /* 0x0000fd00ff607b82 */ /* 0x002e620000000800 */
[----:B------:R-:W-:-:S04]  /*2a50*/  IMAD.IADD R31, R83, 0x1, R14 ;  /* 0x00000001531f7824 */ /* 0x000fc800078e020e */
[----:B------:R-:W-:Y:S01]  /*2a60*/  IMAD.MOV.U32 R28, RZ, RZ, R31 ;  /* 0x000000ffff1c7224 */ /* 0x000fe200078e001f */
[----:B0-----:R-:W-:-:S13]  /*2a70*/  ISETP.NE.AND P1, PT, R76, 0x1, PT ;  /* 0x000000014c00780c */ /* 0x001fda0003f25270 */
[----:B------:R-:W0:Y:S08]  /*2a80*/  @P1 LDC R12, c[0x0][0x434] ;  /* 0x00010d00ff0c1b82 */ /* 0x000e300000000800 */
[----:B---3--:R-:W3:Y:S01]  /*2a90*/  @P1 LDC R13, c[0x0][0x438] ;  /* 0x00010e00ff0d1b82 */ /* 0x008ee20000000800 */
[----:B0-----:R-:W-:-:S05]  /*2aa0*/  @P1 IMAD.HI.U32 R12, R31, R12, RZ ;  /* 0x0000000c1f0c1227 */ /* 0x001fca00078e00ff */
[----:B---3--:R-:W-:Y:S02]  /*2ab0*/  @P1 SHF.R.U32.HI R28, RZ, R13, R12 ;  /* 0x0000000dff1c1219 */ /* 0x008fe4000001160c */
[----:B------:R-:W-:-:S04]  /*2ac0*/  ISETP.GE.AND P1, PT, R14, R24, PT ;  /* 0x000000180e00720c */ /* 0x000fc80003f26270 */
[----:B------:R-:W-:-:S13]  /*2ad0*/  ISETP.GT.OR P1, PT, R7, 0x7f, P1 ;  /* 0x0000007f0700780c */ /* 0x000fda0000f24670 */
[----:B------:R-:W0:Y:S01]  /*2ae0*/  @!P1 LDC.64 R14, c[0x0][0x428] ;  /* 0x00010a00ff0e9b82 */ /* 0x000e220000000a00 */
[----:B------:R-:W-:-:S07]  /*2af0*/  @!P1 SHF.R.S32.HI R29, RZ, 0x1f, R28 ;  /* 0x0000001fff1d9819 */ /* 0x000fce000001141c */
[----:B------:R-:W3:Y:S01]  /*2b00*/  @!P1 LDC.64 R12, c[0x0][0x418] ;  /* 0x00010600ff0c9b82 */ /* 0x000ee20000000a00 */
[----:B------:R-:W-:Y:S01]  /*2b10*/  LOP3.LUT P3, RZ, R71, 0x2, RZ, 0xc0, !PT ;  /* 0x0000000247ff7812 */ /* 0x000fe2000786c0ff */
[----:B0-----:R-:W-:-:S04]  /*2b20*/  @!P1 IMAD R25, R86, R14, RZ ;  /* 0x0000000e56199224 */ /* 0x001fc800078e02ff */
[C---:B------:R-:W-:Y:S02]  /*2b30*/  @!P1 IMAD R25, R0.reuse, R15, R25 ;  /* 0x0000000f00199224 */ /* 0x040fe400078e0219 */
[----:B------:R-:W-:-:S05]  /*2b40*/  @!P1 IMAD.WIDE.U32 R14, R0, R14, R28 ;  /* 0x0000000e000e9225 */ /* 0x000fca00078e001c */
[----:B------:R-:W-:Y:S02]  /*2b50*/  @!P1 IADD3 R15, R15, R25, RZ ;  /* 0x000000190f0f9210 */ /* 0x000fe40007ffe0ff */
[----:B---3--:R-:W-:-:S04]  /*2b60*/  @!P1 LEA R12, P2, R14, R12, 0x2 ;  /* 0x0000000c0e0c9211 */ /* 0x008fc800078410ff */
[----:B------:R-:W-:Y:S02]  /*2b70*/  @!P1 LEA.HI.X R13, R14, R13, R15, 0x2, P2 ;  /* 0x0000000d0e0d9211 */ /* 0x000fe400010f140f */
[----:B-1----:R-:W-:Y:S01]  /*2b80*/  ISETP.GE.AND P2, PT, R96, 0x1, PT ;  /* 0x000000016000780c */ /* 0x002fe20003f46270 */
[----:B------:R-:W-:Y:S01]  /*2b90*/  IMAD.MOV R15, RZ, RZ, -R28 ;  /* 0x000000ffff0f7224 */ /* 0x000fe200078e0a1c */
[----:B------:R-:W-:Y:S05]  /*2ba0*/  YIELD ;  /* 0x0000000000007946 */ /* 0x000fea0003800000 */
[----:B------:R-:W-:Y:S01]  /*2bb0*/  IMAD R76, R76, R15, R31 ;  /* 0x0000000f4c4c7224 */ /* 0x000fe200078e021f */
[----:B------:R-:W-:Y:S01]  /*2bc0*/  BSSY B0, `(.L_x_10431) ;  /* 0x0000416000007945 */ /* 0x000fe20003800000 */
[----:B------:R0:W5:Y:S01]  /*2bd0*/  @!P1 LDG.E R75, desc[UR42][R12.64] ;  /* 0x0000002a0c4b9981 */ /* 0x000162000c1e1900 */
[----:B------:R-:W-:Y:S01]  /*2be0*/  ISETP.GT.AND P1, PT, R11, R72, PT ;  /* 0x000000480b00720c */ /* 0x000fe20003f24270 */
[----:B------:R-:W-:-:S02]  /*2bf0*/  IMAD.MOV.U32 R25, RZ, RZ, R11 ;  /* 0x000000ffff197224 */ /* 0x000fc400078e000b */
[----:B--2---:R-:W-:-:S04]  /*2c00*/  IMAD R55, R18, 0x3000, R30 ;  /* 0x0000300012377824 */ /* 0x004fc800078e021e */
[C---:B------:R-:W-:Y:S02]  /*2c10*/  VIADD R15, R55.reuse, 0x10 ;  /* 0x00000010370f7836 */ /* 0x040fe40000000000 */
[C---:B------:R-:W-:Y:S01]  /*2c20*/  @P3 VIADD R15, R55.reuse, 0xfffffff0 ;  /* 0xfffffff0370f3836 */ /* 0x040fe20000000000 */
[----:B------:R-:W-:-:S03]  /*2c30*/  LEA R55, R55, R26, 0x1 ;  /* 0x0000001a37377211 */ /* 0x000fc600078e08ff */
[----:B------:R-:W-:Y:S01]  /*2c40*/  IMAD R54, R15, 0x2, R26 ;  /* 0x000000020f367824 */ /* 0x000fe200078e021a */
[----:B0-----:R-:W-:Y:S06]  /*2c50*/  @!P2 BRA `(.L_x_10432) ;  /* 0x0000003c0008a947 */ /* 0x001fec0003800000 */
[----:B------:R-:W-:Y:S01]  /*2c60*/  SHF.R.S32.HI R77, RZ, 0x1f, R76 ;  /* 0x0000001fff4d7819 */ /* 0x000fe2000001144c */
[----:B------:R-:W-:Y:S01]  /*2c70*/  ULDC.64 UR4, c[0x0][0x300] ;  /* 0x0000c00000047ab9 */ /* 0x000fe20000000a00 */
[----:B-----5:R-:W-:Y:S01]  /*2c80*/  SHF.R.S32.HI R78, RZ, 0x1f, R75 ;  /* 0x0000001fff4e7819 */ /* 0x020fe2000001144b */
[----:B------:R-:W-:Y:S01]  /*2c90*/  IMAD.WIDE.U32 R12, R76, UR4, RZ ;  /* 0x000000044c0c7c25 */ /* 0x000fe2000f8e00ff */
[----:B------:R-:W-:-:S03]  /*2ca0*/  ULDC.64 UR6, c[0x0][0x2e8] ;  /* 0x0000ba0000067ab9 */ /* 0x000fc60000000a00 */
        /* <DEDUP_REMOVED lines=10> */
[----:B------:R-:W-:Y:S02]  /*2d50*/  IMAD.IADD R13, R13, 0x1, R15 ;  /* 0x000000010d0d7824 */ /* 0x000fe400078e020f */
[----:B------:R-:W-:Y:S02]  /*2d60*/  IMAD R14, R87, R25, RZ ;  /* 0x00000019570e7224 */ /* 0x000fe400078e02ff */
[----:B------:R-:W-:Y:S01]  /*2d70*/  IMAD.WIDE.U32 R12, R137, UR4, R12 ;  /* 0x00000004890c7c25 */ /* 0x000fe2000f8e000c */
[----:B------:R-:W-:-:S03]  /*2d80*/  ULDC.U8 UR4, c[0x0][0x410] ;  /* 0x0001040000047ab9 */ /* 0x000fc60000000000 */
[----:B------:R-:W-:Y:S01]  /*2d90*/  IMAD R57, R137, UR5, R13 ;  /* 0x0000000589397c24 */ /* 0x000fe2000f8e020d */
[----:B------:R-:W-:Y:S01]  /*2da0*/  LEA R56, P2, R12, UR6, 0x1 ;  /* 0x000000060c387c11 */ /* 0x000fe2000f8408ff */
[----:B------:R-:W-:-:S03]  /*2db0*/  IMAD R13, R88, R25, RZ ;  /* 0x00000019580d7224 */ /* 0x000fc600078e02ff */
[----:B------:R-:W-:Y:S02]  /*2dc0*/  LEA.HI.X R57, R12, UR7, R57, 0x1, P2 ;  /* 0x000000070c397c11 */ /* 0x000fe400090f0c39 */
[----:B------:R-:W-:Y:S02]  /*2dd0*/  ISETP.NE.AND P2, PT, RZ, UR4, PT ;  /* 0x00000004ff007c0c */ /* 0x000fe4000bf45270 */
[----:B------:R-:W-:-:S05]  /*2de0*/  SHF.R.S32.HI R12, RZ, 0x1f, R25 ;  /* 0x0000001fff0c7819 */ /* 0x000fca0000011419 */
[C---:B------:R-:W-:Y:S02]  /*2df0*/  IMAD R53, R12.reuse, R5, R14 ;  /* 0x000000050c357224 */ /* 0x040fe400078e020e */
[----:B------:R-:W-:Y:S02]  /*2e00*/  IMAD R29, R12, R6, R13 ;  /* 0x000000060c1d7224 */ /* 0x000fe400078e020d */
[----:B------:R-:W-:-:S04]  /*2e10*/  IMAD.WIDE.U32 R14, R6, R25, RZ ;  /* 0x00000019060e7225 */ /* 0x000fc800078e00ff */
        /* <DEDUP_REMOVED lines=19> */
[----:B------:R-:W2:Y:S04]  /*2f50*/  LDL R85, [R1+0x54] ;  /* 0x0000540001557983 */ /* 0x000ea80000100800 */
[----:B------:R-:W3:Y:S04]  /*2f60*/  LDL R84, [R1+0x4c] ;  /* 0x00004c0001547983 */ /* 0x000ee80000100800 */
[----:B------:R-:W4:Y:S04]  /*2f70*/  LDL R80, [R1+0x50] ;  /* 0x0000500001507983 */ /* 0x000f280000100800 */
[----:B------:R-:W4:Y:S04]  /*2f80*/  LDL R59, [R1+0x48] ;  /* 0x00004800013b7983 */ /* 0x000f280000100800 */
[----:B------:R-:W4:Y:S01]  /*2f90*/  LDL R58, [R1+0x58] ;  /* 0x00005800013a7983 */ /* 0x000f220000100800 */
[----:B------:R-:W-:Y:S01]  /*2fa0*/  IADD3 R15, P2, R66, R14, RZ ;  /* 0x0000000e420f7210 */ /* 0x000fe20007f5e0ff */
[----:B------:R-:W-:Y:S01]  /*2fb0*/  ULDC.64 UR4, c[0x0][0x3e8] ;  /* 0x0000fa0000047ab9 */ /* 0x000fe20000000a00 */
[----:B------:R-:W-:-:S02]  /*2fc0*/  CS2R R48, SRZ ;  /* 0x0000000000307805 */ /* 0x000fc4000001ff00 */
        /* <DEDUP_REMOVED lines=22> */
[----:B--2---:R-:W-:-:S13]  /*3130*/  ISETP.GE.AND P2, PT, R85, R96, PT ;  /* 0x000000605500720c */ /* 0x004fda0003f46270 */
[----:B------:R0:W5:Y:S04]  /*3140*/  @!P2 LDG.E.64 R44, desc[UR42][R14.64+0x10] ;  /* 0x0000102a0e2ca981 */ /* 0x000168000c1e1b00 */
[----:B------:R0:W5:Y:S01]  /*3150*/  @!P2 LDG.E.64 R46, desc[UR42][R12.64+0x10] ;  /* 0x0000102a0c2ea981 */ /* 0x000162000c1e1b00 */
[----:B---3--:R-:W-:-:S13]  /*3160*/  ISETP.GE.AND P2, PT, R84, R96, PT ;  /* 0x000000605400720c */ /* 0x008fda0003f46270 */
[----:B------:R0:W5:Y:S04]  /*3170*/  @!P2 LDG.E.64 R40, desc[UR42][R14.64+0x20] ;  /* 0x0000202a0e28a981 */ /* 0x000168000c1e1b00 */
[----:B------:R0:W5:Y:S01]  /*3180*/  @!P2 LDG.E.64 R42, desc[UR42][R12.64+0x20] ;  /* 0x0000202a0c2aa981 */ /* 0x000162000c1e1b00 */
[----:B----4-:R-:W-:-:S13]  /*3190*/  ISETP.GE.AND P2, PT, R80, R96, PT ;  /* 0x000000605000720c */ /* 0x010fda0003f46270 */
[----:B------:R0:W5:Y:S04]  /*31a0*/  @!P2 LDG.E.64 R36, desc[UR42][R14.64+0x30] ;  /* 0x0000302a0e24a981 */ /* 0x000168000c1e1b00 */
[----:B------:R0:W5:Y:S01]  /*31b0*/  @!P2 LDG.E.64 R38, desc[UR42][R12.64+0x30] ;  /* 0x0000302a0c26a981 */ /* 0x000162000c1e1b00 */
[----:B------:R-:W-:-:S13]  /*31c0*/  ISETP.GE.AND P2, PT, R59, R96, PT ;  /* 0x000000603b00720c */ /* 0x000fda0003f46270 */
[----:B------:R0:W5:Y:S04]  /*31d0*/  @!P2 LDG.E.64 R32, desc[UR42][R14.64+0x40] ;  /* 0x0000402a0e20a981 */ /* 0x000168000c1e1b00 */
[----:B------:R0:W5:Y:S01]  /*31e0*/  @!P2 LDG.E.64 R34, desc[UR42][R12.64+0x40] ;  /* 0x0000402a0c22a981 */ /* 0x000162000c1e1b00 */
[----:B------:R-:W-:-:S13]  /*31f0*/  ISETP.GE.AND P2, PT, R58, R96, PT ;  /* 0x000000603a00720c */ /* 0x000fda0003f46270 */
[----:B------:R0:W5:Y:S04]  /*3200*/  @!P2 LDG.E.64 R28, desc[UR42][R14.64+0x50] ;  /* 0x0000502a0e1ca981 */ /* 0x000168000c1e1b00 */
[----:B------:R0:W5:Y:S02]  /*3210*/  @!P2 LDG.E.64 R30, desc[UR42][R12.64+0x50] ;  /* 0x0000502a0c1ea981 */ /* 0x000164000c1e1b00 */
.L_x_10435:
[----:B------:R-:W-:Y:S05]  /*3220*/  BSYNC B1 ;  /* 0x0000000000017941 */ /* 0x000fea0003800000 */
.L_x_10434:
[----:B-----5:R-:W-:Y:S01]  /*3230*/  IMAD.MOV.U32 R11, RZ, RZ, R28 ;  /* 0x000000ffff0b7224 */ /* 0x020fe200078e001c */
[----:B0-----:R-:W-:Y:S01]  /*3240*/  MOV R12, R29 ;  /* 0x0000001d000c7202 */ /* 0x001fe20000000f00 */
[----:B------:R-:W-:-:S03]  /*3250*/  UISETP.NE.AND UP0, UPT, UR39, 0x3, UPT ;  /* 0x000000032700788c */ /* 0x000fc6000bf05270 */
[----:B------:R-:W-:Y:S01]  /*3260*/  PRMT R58, R11, 0x5410, R12 ;  /* 0x000054100b3a7816 */ /* 0x000fe2000000000c */
[----:B------:R-:W-:Y:S02]  /*3270*/  IMAD.MOV.U32 R12, RZ, RZ, R32 ;  /* 0x000000ffff0c7224 */ /* 0x000fe400078e0020 */
[----:B------:R-:W-:Y:S01]  /*3280*/  IMAD.MOV.U32 R11, RZ, RZ, R33 ;  /* 0x000000ffff0b7224 */ /* 0x000fe200078e0021 */
[----:B------:R-:W-:-:S04]  /*3290*/  PLOP3.LUT P2, PT, PT, PT, UP0, 0x80, 0x0 ;  /* 0x000000000000781c */ /* 0x000fc80003f4f008 */
        /* <DEDUP_REMOVED lines=36> */
.L_x_10436:
[----:B------:R-:W-:Y:S01]  /*34e0*/  IMAD R53, R18, 0x8, R2 ;  /* 0x0000000812357824 */ /* 0x000fe200078e0202 */
[----:B------:R-:W-:Y:S01]  /*34f0*/  SHF.L.U32 R80, R140, 0x1f, RZ ;  /* 0x0000001f8c507819 */ /* 0x000fe200000006ff */
[----:B------:R-:W-:Y:S03]  /*3500*/  BSSY B1, `(.L_x_10437) ;  /* 0x0000003000017945 */ /* 0x000fe60003800000 */
[----:B------:R-:W0:Y:S02]  /*3510*/  SYNCS.PHASECHK.TRANS64.TRYWAIT P4, [R53+URZ+0x2d890], R80 ;  /* 0x02d89050350075a7 */ /* 0x000e24000808017f */
[----:B0-----:R-:W-:Y:S05]  /*3520*/  @!P4 BRA `(.L_x_10438) ;  /* 0x000001840060c947 */ /* 0x001fea0003800000 */
.L_x_10696:
[----:B------:R-:W-:Y:S05]  /*3530*/  BSYNC B1 ;  /* 0x0000000000017941 */ /* 0x000fea0003800000 */
.L_x_10437:
[----:B------:R-:W-:-:S03]  /*3540*/  UMOV UR4, 0xffffffff ;  /* 0xffffffff00047882 */ /* 0x000fc60000000000 */
[----:B------:R-:W-:Y:S05]  /*3550*/  BRA.DIV UR4, `(.L_x_10439) ;  /* 0x0000018604687947 */ /* 0x000fea000b800000 */
[----:B------:R-:W1:Y:S04]  /*3560*/  SHFL.IDX PT, R57, R57, RZ, 0x1e1f ;  /* 0x001e1fff39397589 */ /* 0x000e6800000e0000 */
[----:B------:R-:W2:Y:S02]  /*3570*/  SHFL.IDX PT, R56, R56, RZ, 0x1e1f ;  /* 0x001e1fff38387589 */ /* 0x000ea400000e0000 */
.L_x_10700:
[----:B------:R-:W-:Y:S05]  /*3580*/  @P3 BRA `(.L_x_10440) ;  /* 0x0000003400e43947 */ /* 0x000fea0003800000 */
[----:B------:R-:W-:Y:S01]  /*3590*/  ISETP.NE.AND P3, PT, R21, RZ, PT ;  /* 0x000000ff1500720c */ /* 0x000fe20003f65270 */
[----:B------:R-:W-:-:S12]  /*35a0*/  BSSY B1, `(.L_x_10441) ;  /* 0x0000034000017945 */ /* 0x000fd80003800000 */
[----:B------:R-:W-:Y:S05]  /*35b0*/  @!P3 BRA `(.L_x_10442) ;  /* 0x0000000000c8b947 */ /* 0x000fea0003800000 */
[----:B------:R3:W4:Y:S01]  /*35c0*/  LDS.128 R12, [R55+0x15000] ;  /* 0x01500000370c7984 */ /* 0x0007220000000c00 */
[----:B------:R-:W-:Y:S01]  /*35d0*/  ISETP.GE.AND P3, PT, R138, R96, PT ;  /* 0x000000608a00720c */ /* 0x000fe20003f66270 */
[----:B------:R-:W-:-:S12]  /*35e0*/  BSSY B2, `(.L_x_10443) ;  /* 0x000002c000027945 */ /* 0x000fd80003800000 */
[----:B---3--:R-:W-:Y:S05]  /*35f0*/  @P3 BRA `(.L_x_10444) ;  /* 0x0000000000a83947 */ /* 0x008fea0003800000 */
[--C-:B------:R-:W-:Y:S01]  /*3600*/  SHF.R.U64 R11, R48, 0x10, R49.reuse ;  /* 0x00000010300b7819 */ /* 0x100fe20000001231 */
[----:B----4-:R-:W-:Y:S01]  /*3610*/  HADD2.F32 R84, -RZ, R13.H0_H0 ;  /* 0x2000000dff547230 */ /* 0x010fe20000004100 */
        /* <DEDUP_REMOVED lines=11> */
[----:B------:R-:W-:Y:S01]  /*36d0*/  IMAD.MOV.U32 R49, RZ, RZ, R15 ;  /* 0x000000ffff317224 */ /* 0x000fe200078e000f */
[----:B------:R-:W-:Y:S01]  /*36e0*/  MOV R84, R12 ;  /* 0x0000000c00547202 */ /* 0x000fe20000000f00 */
[----:B------:R-:W-:Y:S02]  /*36f0*/  HADD2.F32 R51, -RZ, R48.H0_H0 ;  /* 0x20000030ff337230 */ /* 0x000fe40000004100 */
[----:B------:R-:W-:Y:S01]  /*3700*/  F2FP.F16.F32.PACK_AB R13, R11, R13 ;  /* 0x0000000d0b0d723e */ /* 0x000fe200000000ff */
[--C-:B------:R-:W-:Y:S02]  /*3710*/  HADD2.F32 R15, -RZ, R49.reuse.H1_H1 ;  /* 0x30000031ff0f7230 */ /* 0x100fe40000004100 */
[----:B------:R-:W-:Y:S02]  /*3720*/  HADD2.F32 R49, -RZ, R49.H0_H0 ;  /* 0x20000031ff317230 */ /* 0x000fe40000004100 */
[----:B------:R-:W-:-:S02]  /*3730*/  HADD2.F32 R12, -RZ, R84.H1_H1 ;  /* 0x30000054ff0c7230 */ /* 0x000fc40000004100 */
[----:B------:R-:W-:Y:S01]  /*3740*/  FMUL.FTZ R48, R15, R50 ;  /* 0x000000320f307220 */ /* 0x000fe20000410000 */
[----:B------:R-:W-:-:S03]  /*3750*/  HADD2.F32 R84, -RZ, R84.H0_H0 ;  /* 0x20000054ff547230 */ /* 0x000fc60000004100 */
[C---:B------:R-:W-:Y:S01]  /*3760*/  FFMA.FTZ R48, R49.reuse, R51, -R48 ;  /* 0x0000003331307223 */ /* 0x040fe20000010830 */
[----:B------:R-:W-:-:S04]  /*3770*/  FMUL.FTZ R49, R49, R50 ;  /* 0x0000003231317220 */ /* 0x000fc80000410000 */
        /* <DEDUP_REMOVED lines=9> */
[--C-:B------:R-:W-:Y:S02]  /*3810*/  HADD2.F32 R51, -RZ, R14.reuse.H1_H1 ;  /* 0x3000000eff337230 */ /* 0x100fe40000004100 */
        /* <DEDUP_REMOVED lines=8> */
.L_x_10444:
[----:B------:R-:W-:Y:S05]  /*38a0*/  BSYNC B2 ;  /* 0x0000000000027941 */ /* 0x000fea0003800000 */
.L_x_10443:
[----:B--2---:R-:W-:-:S04]  /*38b0*/  LEA R48, P3, R16, R56, 0x1 ;  /* 0x0000003810307211 */ /* 0x004fc800078608ff */
[----:B-1----:R-:W-:-:S05]  /*38c0*/  LEA.HI.X R49, R16, R57, R17, 0x1, P3 ;  /* 0x0000003910317211 */ /* 0x002fca00018f0c11 */
[----:B----4-:R3:W-:Y:S04]  /*38d0*/  ST.E.128 desc[UR42][R48.64], R12 ;  /* 0x0000000c30007985 */ /* 0x0107e8000c101d2a */
.L_x_10442:
[----:B------:R-:W-:Y:S05]  /*38e0*/  BSYNC B1 ;  /* 0x0000000000017941 */ /* 0x000fea0003800000 */
.L_x_10441:
[----:B------:R-:W-:Y:S01]  /*38f0*/  ISETP.NE.AND P3, PT, R27, RZ, PT ;  /* 0x000000ff1b00720c */ /* 0x000fe20003f65270 */
[----:B------:R-:W-:-:S12]  /*3900*/  BSSY B1, `(.L_x_10445) ;  /* 0x0000037000017945 */ /* 0x000fd80003800000 */
[----:B------:R-:W-:Y:S05]  /*3910*/  @!P3 BRA `(.L_x_10446) ;  /* 0x0000000000d4b947 */ /* 0x000fea0003800000 */
[----:B------:R-:W4:Y:S01]  /*3920*/  LDL R11, [R1+0x54] ;  /* 0x00005400010b7983 */ /* 0x000f220000100800 */
[----:B------:R-:W-:Y:S03]  /*3930*/  BSSY B2, `(.L_x_10447) ;  /* 0x000002e000027945 */ /* 0x000fe60003800000 */
[----:B---3--:R3:W0:Y:S01]  /*3940*/  LDS.128 R12, [R54+0x15000] ;  /* 0x01500000360c7984 */ /* 0x0086220000000c00 */
[----:B----4-:R-:W-:-:S13]  /*3950*/  ISETP.GE.AND P3, PT, R11, R96, PT ;  /* 0x000000600b00720c */ /* 0x010fda0003f66270 */
[----:B0--3--:R-:W-:Y:S05]  /*3960*/  @P3 BRA `(.L_x_10448) ;  /* 0x0000000000a83947 */ /* 0x009fea0003800000 */
[--C-:B------:R-:W-:Y:S01]  /*3970*/  SHF.R.U64 R11, R44, 0x10, R45.reuse ;  /* 0x000000102c0b7819 */ /* 0x100fe2000000122d */
[----:B------:R-:W-:Y:S01]  /*3980*/  HADD2.F32 R48, -RZ, R13.H0_H0 ;  /* 0x2000000dff307230 */ /* 0x000fe20000004100 */
        /* <DEDUP_REMOVED lines=11> */
[----:B------:R-:W-:Y:S02]  /*3a40*/  IMAD.MOV.U32 R45, RZ, RZ, R15 ;  /* 0x000000ffff2d7224 */ /* 0x000fe400078e000f */
[----:B------:R-:W-:Y:S02]  /*3a50*/  HADD2.F32 R47, -RZ, R44.H0_H0 ;  /* 0x2000002cff2f7230 */ /* 0x000fe40000004100 */
[----:B------:R-:W-:Y:S01]  /*3a60*/  IMAD.MOV.U32 R48, RZ, RZ, R12 ;  /* 0x000000ffff307224 */ /* 0x000fe200078e000c */
[----:B------:R-:W-:Y:S01]  /*3a70*/  F2FP.F16.F32.PACK_AB R13, R11, R13 ;  /* 0x0000000d0b0d723e */ /* 0x000fe200000000ff */
[--C-:B------:R-:W-:Y:S02]  /*3a80*/  HADD2.F32 R15, -RZ, R45.reuse.H1_H1 ;  /* 0x3000002dff0f7230 */ /* 0x100fe40000004100 */
[----:B------:R-:W-:-:S02]  /*3a90*/  HADD2.F32 R45, -RZ, R45.H0_H0 ;  /* 0x2000002dff2d7230 */ /* 0x000fc40000004100 */
[--C-:B------:R-:W-:Y:S02]  /*3aa0*/  HADD2.F32 R12, -RZ, R48.reuse.H1_H1 ;  /* 0x30000030ff0c7230 */ /* 0x100fe40000004100 */
        /* <DEDUP_REMOVED lines=22> */
.L_x_10448:
[----:B------:R-:W-:Y:S05]  /*3c10*/  BSYNC B2 ;  /* 0x0000000000027941 */ /* 0x000fea0003800000 */
.L_x_10447:
[----:B-1----:R-:W-:Y:S01]  /*3c20*/  MOV R45, R57 ;  /* 0x00000039002d7202 */ /* 0x002fe20000000f00 */
[----:B------:R-:W-:Y:S02]  /*3c30*/  IMAD.SHL.U32 R11, R156, 0x8, RZ ;  /* 0x000000089c0b7824 */ /* 0x000fe400078e00ff */
[----:B--2---:R-:W-:-:S04]  /*3c40*/  IMAD.MOV.U32 R44, RZ, RZ, R56 ;  /* 0x000000ffff2c7224 */ /* 0x004fc800078e0038 */
[----:B------:R-:W-:-:S05]  /*3c50*/  IMAD.WIDE R44, R11, 0x2, R44 ;  /* 0x000000020b2c7825 */ /* 0x000fca00078e022c */
[----:B------:R4:W-:Y:S02]  /*3c60*/  ST.E.128 desc[UR42][R44.64], R12 ;  /* 0x0000000c2c007985 */ /* 0x0009e4000c101d2a */
.L_x_10446:
[----:B------:R-:W-:Y:S05]  /*3c70*/  BSYNC B1 ;  /* 0x0000000000017941 */ /* 0x000fea0003800000 */
.L_x_10445:
[----:B------:R-:W-:Y:S01]  /*3c80*/  ISETP.NE.AND P3, PT, R52, RZ, PT ;  /* 0x000000ff3400720c */ /* 0x000fe20003f65270 */
[----:B------:R-:W-:-:S12]  /*3c90*/  BSSY B1, `(.L_x_10449) ;  /* 0x0000039000017945 */ /* 0x000fd80003800000 */
[----:B------:R-:W-:Y:S05]  /*3ca0*/  @!P3 BRA `(.L_x_10450) ;  /* 0x0000000000dcb947 */ /* 0x000fea0003800000 */
[----:B------:R-:W5:Y:S01]  /*3cb0*/  LDL R11, [R1+0x4c] ;  /* 0x00004c00010b7983 */ /* 0x000f620000100800 */
[----:B------:R-:W-:Y:S03]  /*3cc0*/  BSSY B2, `(.L_x_10451) ;  /* 0x0000030000027945 */ /* 0x000fe60003800000 */
[----:B---34-:R3:W4:Y:S01]  /*3cd0*/  LDS.128 R12, [R55+0x17000] ;  /* 0x01700000370c7984 */ /* 0x0187220000000c00 */
[----:B-----5:R-:W-:-:S13]  /*3ce0*/  ISETP.GE.AND P3, PT, R11, R96, PT ;  /* 0x000000600b00720c */ /* 0x020fda0003f66270 */
[----:B---34-:R-:W-:Y:S05]  /*3cf0*/  @P3 BRA `(.L_x_10452) ;  /* 0x0000000000b03947 */ /* 0x018fea0003800000 */
[----:B------:R-:W-:Y:S01]  /*3d00*/  SHF.R.U64 R11, R40, 0x10, R41 ;  /* 0x00000010280b7819 */ /* 0x000fe20000001229 */
[----:B------:R-:W-:Y:S01]  /*3d10*/  IMAD.MOV.U32 R44, RZ, RZ, R13 ;  /* 0x000000ffff2c7224 */ /* 0x000fe200078e000d */
[----:B------:R-:W-:Y:S02]  /*3d20*/  SHF.R.U32.HI R40, RZ, 0x10, R41 ;  /* 0x00000010ff287819 */ /* 0x000fe40000011629 */
[--C-:B------:R-:W-:Y:S02]  /*3d30*/  SHF.R.U64 R41, R42, 0x10, R43.reuse ;  /* 0x000000102a297819 */ /* 0x100fe4000000122b */
        /* <DEDUP_REMOVED lines=19> */
[----:B------:R-:W-:Y:S02]  /*3e70*/  IMAD.MOV.U32 R42, RZ, RZ, R12 ;  /* 0x000000ffff2a7224 */ /* 0x000fe400078e000c */
[--C-:B------:R-:W-:Y:S02]  /*3e80*/  HADD2.F32 R41, -RZ, R107.reuse.H1_H1 ;  /* 0x3000006bff297230 */ /* 0x100fe40000004100 */
[----:B------:R-:W-:Y:S01]  /*3e90*/  HADD2.F32 R107, -RZ, R107.H0_H0 ;  /* 0x2000006bff6b7230 */ /* 0x000fe20000004100 */
[----:B------:R-:W-:Y:S01]  /*3ea0*/  F2FP.F16.F32.PACK_AB R15, R40, R15 ;  /* 0x0000000f280f723e */ /* 0x000fe200000000ff */
[--C-:B------:R-:W-:Y:S02]  /*3eb0*/  HADD2.F32 R12, -RZ, R42.reuse.H1_H1 ;  /* 0x3000002aff0c7230 */ /* 0x100fe40000004100 */
[----:B------:R-:W-:-:S03]  /*3ec0*/  HADD2.F32 R42, -RZ, R42.H0_H0 ;  /* 0x2000002aff2a7230 */ /* 0x000fc60000004100 */
[----:B------:R-:W-:-:S04]  /*3ed0*/  FMUL.FTZ R44, R12, R43 ;  /* 0x0000002b0c2c7220 */ /* 0x000fc80000410000 */
[C---:B------:R-:W-:Y:S01]  /*3ee0*/  FFMA.FTZ R44, R42.reuse, R41, -R44 ;  /* 0x000000292a2c7223 */ /* 0x040fe2000001082c */
[----:B------:R-:W-:-:S04]  /*3ef0*/  FMUL.FTZ R42, R42, R43 ;  /* 0x0000002b2a2a7220 */ /* 0x000fc80000410000 */
[----:B------:R-:W-:Y:S01]  /*3f00*/  FFMA.FTZ R42, R12, R41, R42 ;  /* 0x000000290c2a7223 */ /* 0x000fe2000001002a */
[----:B------:R-:W-:Y:S02]  /*3f10*/  HADD2.F32 R12, -RZ, R108.H0_H0 ;  /* 0x2000006cff0c7230 */ /* 0x000fe40000004100 */
[--C-:B------:R-:W-:Y:S02]  /*3f20*/  HADD2.F32 R41, -RZ, R14.reuse.H1_H1 ;  /* 0x3000000eff297230 */ /* 0x100fe40000004100 */
[----:B------:R-:W-:Y:S01]  /*3f30*/  HADD2.F32 R14, -RZ, R14.H0_H0 ;  /* 0x2000000eff0e7230 */ /* 0x000fe20000004100 */
[----:B------:R-:W-:Y:S02]  /*3f40*/  F2FP.F16.F32.PACK_AB R42, R42, R44 ;  /* 0x0000002c2a2a723e */ /* 0x000fe400000000ff */
[-C--:B------:R-:W-:Y:S02]  /*3f50*/  FMUL.FTZ R43, R41, R12.reuse ;  /* 0x0000000c292b7220 */ /* 0x080fe40000410000 */
[----:B------:R-:W-:-:S02]  /*3f60*/  FMUL.FTZ R12, R14, R12 ;  /* 0x0000000c0e0c7220 */ /* 0x000fc40000410000 */
[-C--:B------:R-:W-:Y:S02]  /*3f70*/  FFMA.FTZ R43, R14, R107.reuse, -R43 ;  /* 0x0000006b0e2b7223 */ /* 0x080fe4000001082b */
[----:B------:R-:W-:-:S05]  /*3f80*/  FFMA.FTZ R12, R41, R107, R12 ;  /* 0x0000006b290c7223 */ /* 0x000fca000001000c */
[----:B------:R-:W-:Y:S01]  /*3f90*/  F2FP.F16.F32.PACK_AB R43, R12, R43 ;  /* 0x0000002b0c2b723e */ /* 0x000fe200000000ff */
[----:B------:R-:W-:-:S04]  /*3fa0*/  IMAD.MOV.U32 R12, RZ, RZ, R42 ;  /* 0x000000ffff0c7224 */ /* 0x000fc800078e002a */
[----:B------:R-:W-:-:S07]  /*3fb0*/  IMAD.MOV.U32 R14, RZ, RZ, R43 ;  /* 0x000000ffff0e7224 */ /* 0x000fce00078e002b */
.L_x_10452:
[----:B------:R-:W-:Y:S05]  /*3fc0*/  BSYNC B2 ;  /* 0x0000000000027941 */ /* 0x000fea0003800000 */
.L_x_10451:
[----:B------:R-:W-:Y:S01]  /*3fd0*/  SHF.L.U32 R11, R157, 0x3, RZ ;  /* 0x000000039d0b7819 */ /* 0x000fe200000006ff */
[----:B--2---:R-:W-:Y:S02]  /*3fe0*/  IMAD.MOV.U32 R40, RZ, RZ, R56 ;  /* 0x000000ffff287224 */ /* 0x004fe400078e0038 */
[----:B-1----:R-:W-:Y:S02]  /*3ff0*/  IMAD.MOV.U32 R41, RZ, RZ, R57 ;  /* 0x000000ffff297224 */ /* 0x002fe400078e0039 */
[----:B------:R-:W-:-:S05]  /*4000*/  IMAD.WIDE R40, R11, 0x2, R40 ;  /* 0x000000020b287825 */ /* 0x000fca00078e0228 */
[----:B------:R1:W-:Y:S02]  /*4010*/  ST.E.128 desc[UR42][R40.64], R12 ;  /* 0x0000000c28007985 */ /* 0x0003e4000c101d2a */
.L_x_10450:
[----:B------:R-:W-:Y:S05]  /*4020*/  BSYNC B1 ;  /* 0x0000000000017941 */ /* 0x000fea0003800000 */
.L_x_10449:
[----:B------:R-:W-:Y:S01]  /*4030*/  LOP3.LUT P3, RZ, R20, 0x8, RZ, 0xc0, !PT ;  /* 0x0000000814ff7812 */ /* 0x000fe2000786c0ff */
[----:B------:R-:W-:-:S12]  /*4040*/  BSSY B1, `(.L_x_10453) ;  /* 0x0000038000017945 */ /* 0x000fd80003800000 */
[----:B------:R-:W-:Y:S05]  /*4050*/  @!P3 BRA `(.L_x_10454) ;  /* 0x0000000000d8b947 */ /* 0x000fea0003800000 */
[----:B------:R-:W5:Y:S01]  /*4060*/  LDL R11, [R1+0x50] ;  /* 0x00005000010b7983 */ /* 0x000f620000100800 */
[----:B------:R-:W-:Y:S03]  /*4070*/  BSSY B2, `(.L_x_10455) ;  /* 0x0000030000027945 */ /* 0x000fe60003800000 */
[----:B-1-34-:R1:W3:Y:S01]  /*4080*/  LDS.128 R12, [R54+0x17000] ;  /* 0x01700000360c7984 */ /* 0x01a2e20000000c00 */
[----:B-----5:R-:W-:-:S13]  /*4090*/  ISETP.GE.AND P3, PT, R11, R96, PT ;  /* 0x000000600b00720c */ /* 0x020fda0003f66270 */
[----:B-1-3--:R-:W-:Y:S05]  /*40a0*/  @P3 BRA `(.L_x_10456) ;  /* 0x0000000000b03947 */ /* 0x00afea0003800000 */
[--C-:B------:R-:W-:Y:S02]  /*40b0*/  SHF.R.U64 R11, R36, 0x10, R37.reuse ;  /* 0x00000010240b7819 */ /* 0x100fe40000001225 */
[----:B------:R-:W-:Y:S01]  /*40c0*/  SHF.R.U32.HI R36, RZ, 0x10, R37 ;  /* 0x00000010ff247819 */ /* 0x000fe20000011625 */
[----:B------:R-:W-:Y:S01]  /*40d0*/  IMAD.MOV.U32 R37, RZ, RZ, R13 ;  /* 0x000000ffff257224 */ /* 0x000fe200078e000d */
[--C-:B------:R-:W-:Y:S01]  /*40e0*/  SHF.R.U64 R38, R38, 0x10, R39.reuse ;  /* 0x0000001026267819 */ /* 0x100fe20000001227 */
[----:B------:R-:W-:Y:S01]  /*40f0*/  HADD2.F32 R11, -RZ, R11.H0_H0 ;  /* 0x2000000bff0b7230 */ /* 0x000fe20000004100 */
[----:B------:R-:W-:Y:S01]  /*4100*/  SHF.R.U32.HI R39, RZ, 0x10, R39 ;  /* 0x00000010ff277819 */ /* 0x000fe20000011627 */
[----:B------:R-:W-:Y:S02]  /*4110*/  HADD2.F32 R36, -RZ, R36.H0_H0 ;  /* 0x20000024ff247230 */ /* 0x000fe40000004100 */
[----:B------:R-:W-:Y:S02]  /*4120*/  HADD2.F32 R38, -RZ, R38.H0_H0 ;  /* 0x20000026ff267230 */ /* 0x000fe40000004100 */
[----:B------:R-:W-:-:S02]  /*4130*/  HADD2.F32 R13, -RZ, R37.H1_H1 ;  /* 0x30000025ff0d7230 */ /* 0x000fc40000004100 */
[----:B------:R-:W-:-:S03]  /*4140*/  HADD2.F32 R37, -RZ, R37.H0_H0 ;  /* 0x20000025ff257230 */ /* 0x000fc60000004100 */
[-C--:B------:R-:W-:Y:S02]  /*4150*/  FMUL.FTZ R40, R13, R38.reuse ;  /* 0x000000260d287220 */ /* 0x080fe40000410000 */
[C---:B------:R-:W-:Y:S02]  /*4160*/  FMUL.FTZ R38, R37.reuse, R38 ;  /* 0x0000002625267220 */ /* 0x040fe40000410000 */
[-C--:B------:R-:W-:Y:S02]  /*4170*/  FFMA.FTZ R40, R37, R11.reuse, -R40 ;  /* 0x0000000b25287223 */ /* 0x080fe40000010828 */
[----:B------:R-:W-:Y:S01]  /*4180*/  FFMA.FTZ R38, R13, R11, R38 ;  /* 0x0000000b0d267223 */ /* 0x000fe20000010026 */
[----:B------:R-:W-:Y:S02]  /*4190*/  IMAD.MOV.U32 R13, RZ, RZ, R15 ;  /* 0x000000ffff0d7224 */ /* 0x000fe400078e000f */
[----:B------:R-:W-:Y:S02]  /*41a0*/  HADD2.F32 R15, -RZ, R39.H0_H0 ;  /* 0x20000027ff0f7230 */ /* 0x000fe40000004100 */
[----:B------:R-:W-:Y:S01]  /*41b0*/  F2FP.F16.F32.PACK_AB R38, R38, R40 ;  /* 0x000000282626723e */ /* 0x000fe200000000ff */
[----:B------:R-:W-:-:S02]  /*41c0*/  HADD2.F32 R11, -RZ, R13.H1_H1 ;  /* 0x3000000dff0b7230 */ /* 0x000fc40000004100 */
        /* <DEDUP_REMOVED lines=19> */
[CC--:B------:R-:W-:Y:S01]  /*4300*/  FMUL.FTZ R12, R14.reuse, R106.reuse ;  /* 0x0000006a0e0c7220 */ /* 0x0c0fe20000410000 */
[C---:B------:R-:W-:Y:S01]  /*4310*/  FMUL.FTZ R106, R11.reuse, R106 ;  /* 0x0000006a0b6a7220 */ /* 0x040fe20000410000 */
[----:B------:R-:W-:Y:S02]  /*4320*/  IMAD.MOV.U32 R13, RZ, RZ, R38 ;  /* 0x000000ffff0d7224 */ /* 0x000fe400078e0026 */
[-C--:B------:R-:W-:Y:S01]  /*4330*/  FFMA.FTZ R12, R11, R105.reuse, -R12 ;  /* 0x000000690b0c7223 */ /* 0x080fe2000001080c */
[----:B------:R-:W-:-:S05]  /*4340*/  FFMA.FTZ R105, R14, R105, R106 ;  /* 0x000000690e697223 */ /* 0x000fca000001006a */
[----:B------:R-:W-:Y:S02]  /*4350*/  F2FP.F16.F32.PACK_AB R14, R105, R12 ;  /* 0x0000000c690e723e */ /* 0x000fe400000000ff */
[----:B------:R-:W-:-:S07]  /*4360*/  MOV R12, R39 ;  /* 0x00000027000c7202 */ /* 0x000fce0000000f00 */
.L_x_10456:
[----:B------:R-:W-:Y:S05]  /*4370*/  BSYNC B2 ;  /* 0x0000000000027941 */ /* 0x000fea0003800000 */
.L_x_10455:
[----:B------:R-:W3:Y:S01]  /*4380*/  LDL R11, [R1+0x2c] ;  /* 0x00002c00010b7983 */ /* 0x000ee20000100800 */
[----:B--2---:R-:W-:-:S04]  /*4390*/  LEA R36, P3, R23, R56, 0x1 ;  /* 0x0000003817247211 */ /* 0x004fc800078608ff */
[----:B---3--:R-:W-:-:S05]  /*43a0*/  LEA.HI.X R37, R23, R57, R11, 0x1, P3 ;  /* 0x0000003917257211 */ /* 0x008fca00018f0c0b */
[----:B------:R1:W-:Y:S04]  /*43b0*/  ST.E.128 desc[UR42][R36.64], R12 ;  /* 0x0000000c24007985 */ /* 0x0003e8000c101d2a */
.L_x_10454:
[----:B------:R-:W-:Y:S05]  /*43c0*/  BSYNC B1 ;  /* 0x0000000000017941 */ /* 0x000fea0003800000 */
.L_x_10453:
[----:B------:R-:W-:Y:S01]  /*43d0*/  LOP3.LUT P3, RZ, R20, 0x10, RZ, 0xc0, !PT ;  /* 0x0000001014ff7812 */ /* 0x000fe2000786c0ff */
[----:B------:R-:W-:-:S12]  /*43e0*/  BSSY B1, `(.L_x_10457) ;  /* 0x0000038000017945 */ /* 0x000fd80003800000 */
[----:B------:R-:W-:Y:S05]  /*43f0*/  @!P3 BRA `(.L_x_10458) ;  /* 0x0000000000d8b947 */ /* 0x000fea0003800000 */
[----:B-1-34-:R-:W3:Y:S04]  /*4400*/  LDL R12, [R1+0x28] ;  /* 0x00002800010c7983 */ /* 0x01aee80000100800 */
[----:B------:R-:W4:Y:S01]  /*4410*/  LDL R11, [R1+0x48] ;  /* 0x00004800010b7983 */ /* 0x000f220000100800 */
[C---:B--2---:R-:W-:Y:S01]  /*4420*/  LEA R36, P3, R22.reuse, R56, 0x1 ;  /* 0x0000003816247211 */ /* 0x044fe200078608ff */
[----:B------:R-:W-:Y:S03]  /*4430*/  BSSY B2, `(.L_x_10459) ;  /* 0x0000031000027945 */ /* 0x000fe60003800000 */
[----:B---3--:R-:W-:Y:S02]  /*4440*/  LEA.HI.X R37, R22, R57, R12, 0x1, P3 ;  /* 0x0000003916257211 */ /* 0x008fe400018f0c0c */
[----:B------:R1:W2:Y:S01]  /*4450*/  LDS.128 R12, [R55+0x19000] ;  /* 0x01900000370c7984 */ /* 0x0002a20000000c00 */
[----:B----4-:R-:W-:-:S13]  /*4460*/  ISETP.GE.AND P3, PT, R11, R96, PT ;  /* 0x000000600b00720c */ /* 0x010fda0003f66270 */
[----:B-1----:R-:W-:Y:S05]  /*4470*/  @P3 BRA `(.L_x_10460) ;  /* 0x0000000000b03947 */ /* 0x002fea0003800000 */
[----:B------:R-:W-:Y:S01]  /*4480*/  SHF.R.U64 R38, R34, 0x10, R35 ;  /* 0x0000001022267819 */ /* 0x000fe20000001223 */
[----:B--2---:R-:W-:Y:S01]  /*4490*/  IMAD.MOV.U32 R34, RZ, RZ, R13 ;  /* 0x000000ffff227224 */ /* 0x004fe200078e000d */
        /* <DEDUP_REMOVED lines=12> */
[----:B------:R-:W-:Y:S02]  /*4560*/  IMAD.MOV.U32 R32, RZ, RZ, R12 ;  /* 0x000000ffff207224 */ /* 0x000fe400078e000c */
[----:B------:R-:W-:Y:S01]  /*4570*/  FFMA.FTZ R11, R11, R13, R38 ;  /* 0x0000000d0b0b7223 */ /* 0x000fe20000010026 */
[----:B------:R-:W-:-:S02]  /*4580*/  HADD2.F32 R13, -RZ, R15.H1_H1 ;  /* 0x3000000fff0d7230 */ /* 0x000fc40000004100 */
[----:B------:R-:W-:Y:S02]  /*4590*/  HADD2.F32 R12, -RZ, R15.H0_H0 ;  /* 0x2000000fff0c7230 */ /* 0x000fe40000004100 */
[----:B------:R-:W-:Y:S01]  /*45a0*/  F2FP.F16.F32.PACK_AB R11, R11, R34 ;  /* 0x000000220b0b723e */ /* 0x000fe200000000ff */
[CC--:B------:R-:W-:Y:S02]  /*45b0*/  FMUL.FTZ R15, R13.reuse, R35.reuse ;  /* 0x000000230d0f7220 */ /* 0x0c0fe40000410000 */
[C---:B------:R-:W-:Y:S01]  /*45c0*/  FMUL.FTZ R38, R12.reuse, R35 ;  /* 0x000000230c267220 */ /* 0x040fe20000410000 */
[----:B------:R-:W-:Y:S02]  /*45d0*/  HADD2.F32 R35, -RZ, R104.H0_H0 ;  /* 0x20000068ff237230 */ /* 0x000fe40000004100 */
[-C--:B------:R-:W-:Y:S01]  /*45e0*/  FFMA.FTZ R12, R12, R33.reuse, -R15 ;  /* 0x000000210c0c7223 */ /* 0x080fe2000001080f */
[--C-:B------:R-:W-:Y:S02]  /*45f0*/  HADD2.F32 R15, -RZ, R32.reuse.H0_H0 ;  /* 0x20000020ff0f7230 */ /* 0x100fe40000004100 */
[----:B------:R-:W-:Y:S01]  /*4600*/  FFMA.FTZ R13, R13, R33, R38 ;  /* 0x000000210d0d7223 */ /* 0x000fe20000010026 */
[----:B------:R-:W-:-:S02]  /*4610*/  HADD2.F32 R32, -RZ, R32.H1_H1 ;  /* 0x30000020ff207230 */ /* 0x000fc40000004100 */
[--C-:B------:R-:W-:Y:S02]  /*4620*/  HADD2.F32 R33, -RZ, R103.reuse.H0_H0 ;  /* 0x20000067ff217230 */ /* 0x100fe40000004100 */
[----:B------:R-:W-:Y:S02]  /*4630*/  HADD2.F32 R104, -RZ, R104.H1_H1 ;  /* 0x30000068ff687230 */ /* 0x000fe40000004100 */
[CC--:B------:R-:W-:Y:S01]  /*4640*/  FMUL.FTZ R38, R32.reuse, R35.reuse ;  /* 0x0000002320267220 */ /* 0x0c0fe20000410000 */
[C---:B------:R-:W-:Y:S01]  /*4650*/  FMUL.FTZ R35, R15.reuse, R35 ;  /* 0x000000230f237220 */ /* 0x040fe20000410000 */
[----:B------:R-:W-:Y:S02]  /*4660*/  HADD2.F32 R103, -RZ, R103.H1_H1 ;  /* 0x30000067ff677230 */ /* 0x000fe40000004100 */
[-C--:B------:R-:W-:Y:S01]  /*4670*/  FFMA.FTZ R15, R15, R33.reuse, -R38 ;  /* 0x000000210f0f7223 */ /* 0x080fe20000010826 */
[----:B------:R-:W-:Y:S01]  /*4680*/  FFMA.FTZ R32, R32, R33, R35 ;  /* 0x0000002120207223 */ /* 0x000fe20000010023 */
[----:B------:R-:W-:-:S02]  /*4690*/  HADD2.F32 R33, -RZ, R14.H0_H0 ;  /* 0x2000000eff217230 */ /* 0x000fc40000004100 */
[----:B------:R-:W-:-:S03]  /*46a0*/  HADD2.F32 R14, -RZ, R14.H1_H1 ;  /* 0x3000000eff0e7230 */ /* 0x000fc60000004100 */
[CC--:B------:R-:W-:Y:S02]  /*46b0*/  FMUL.FTZ R35, R33.reuse, R104.reuse ;  /* 0x0000006821237220 */ /* 0x0c0fe40000410000 */
[C---:B------:R-:W-:Y:S02]  /*46c0*/  FMUL.FTZ R38, R14.reuse, R104 ;  /* 0x000000680e267220 */ /* 0x040fe40000410000 */
[-C--:B------:R-:W-:Y:S02]  /*46d0*/  FFMA.FTZ R35, R14, R103.reuse, R35 ;  /* 0x000000670e237223 */ /* 0x080fe40000010023 */
[----:B------:R-:W-:Y:S01]  /*46e0*/  FFMA.FTZ R38, R33, R103, -R38 ;  /* 0x0000006721267223 */ /* 0x000fe20000010826 */
[----:B------:R-:W-:Y:S01]  /*46f0*/  F2FP.F16.F32.PACK_AB R33, R13, R12 ;  /* 0x0000000c0d21723e */ /* 0x000fe200000000ff */
[----:B------:R-:W-:Y:S01]  /*4700*/  IMAD.MOV.U32 R13, RZ, RZ, R11 ;  /* 0x000000ffff0d7224 */ /* 0x000fe200078e000b */
[----:B------:R-:W-:Y:S02]  /*4710*/  F2FP.F16.F32.PACK_AB R12, R32, R15 ;  /* 0x0000000f200c723e */ /* 0x000fe400000000ff */
[----:B------:R-:W-:-:S02]  /*4720*/  F2FP.F16.F32.PACK_AB R14, R35, R38 ;  /* 0x00000026230e723e */ /* 0x000fc400000000ff */
[----:B------:R-:W-:-:S07]  /*4730*/  MOV R15, R33 ;  /* 0x00000021000f7202 */ /* 0x000fce0000000f00 */
.L_x_10460:
[----:B------:R-:W-:Y:S05]  /*4740*/  BSYNC B2 ;  /* 0x0000000000027941 */ /* 0x000fea0003800000 */
.L_x_10459:
[----:B--2---:R1:W-:Y:S02]  /*4750*/  ST.E.128 desc[UR42][R36.64], R12 ;  /* 0x0000000c24007985 */ /* 0x0043e4000c101d2a */
.L_x_10458:
[----:B------:R-:W-:Y:S05]  /*4760*/  BSYNC B1 ;  /* 0x0000000000017941 */ /* 0x000fea0003800000 */
.L_x_10457:
[----:B------:R-:W-:-:S13]  /*4770*/  LOP3.LUT P3, RZ, R20, 0x20, RZ, 0xc0, !PT ;  /* 0x0000002014ff7812 */ /* 0x000fda000786c0ff */
        /* <DEDUP_REMOVED lines=9> */
[--C-:B------:R-:W-:Y:S02]  /*4810*/  SHF.R.U64 R11, R30, 0x10, R31.reuse ;  /* 0x000000101e0b7819 */ /* 0x100fe4000000121f */
[----:B------:R-:W-:Y:S02]  /*4820*/  SHF.R.U32.HI R36, RZ, 0x10, R31 ;  /* 0x00000010ff247819 */ /* 0x000fe4000001161f */
[--C-:B------:R-:W-:Y:S01]  /*4830*/  SHF.R.U64 R35, R28, 0x10, R29.reuse ;  /* 0x000000101c237819 */ /* 0x100fe2000000121d */
[----:B--2---:R-:W-:Y:S01]  /*4840*/  IMAD.MOV.U32 R28, RZ, RZ, R12 ;  /* 0x000000ffff1c7224 */ /* 0x004fe200078e000c */
        /* <DEDUP_REMOVED lines=17> */
[----:B------:R-:W-:Y:S02]  /*4960*/  HADD2.F32 R31, -RZ, R59.H0_H0 ;  /* 0x2000003bff1f7230 */ /* 0x000fe40000004100 */
[----:B------:R-:W-:Y:S01]  /*4970*/  FFMA.FTZ R13, R13, R34, -R40 ;  /* 0x000000220d0d7223 */ /* 0x000fe20000010828 */
[----:B------:R-:W-:Y:S01]  /*4980*/  HADD2.F32 R28, -RZ, R28.H0_H0 ;  /* 0x2000001cff1c7230 */ /* 0x000fe20000004100 */
[----:B------:R-:W-:Y:S01]  /*4990*/  F2FP.F16.F32.PACK_AB R11, R12, R11 ;  /* 0x0000000b0c0b723e */ /* 0x000fe200000000ff */
[----:B------:R-:W-:-:S02]  /*49a0*/  HADD2.F32 R29, -RZ, R14.H1_H1 ;  /* 0x3000000eff1d7230 */ /* 0x000fc40000004100 */
[-C--:B------:R-:W-:Y:S01]  /*49b0*/  FMUL.FTZ R35, R15, R31.reuse ;  /* 0x0000001f0f237220 */ /* 0x080fe20000410000 */
[----:B------:R-:W-:Y:S02]  /*49c0*/  HADD2.F32 R59, -RZ, R59.H1_H1 ;  /* 0x3000003bff3b7230 */ /* 0x000fe40000004100 */
[----:B------:R-:W-:Y:S01]  /*49d0*/  FMUL.FTZ R34, R28, R31 ;  /* 0x0000001f1c227220 */ /* 0x000fe20000410000 */
[----:B------:R-:W-:Y:S02]  /*49e0*/  HADD2.F32 R14, -RZ, R14.H0_H0 ;  /* 0x2000000eff0e7230 */ /* 0x000fe40000004100 */
        /* <DEDUP_REMOVED lines=12> */
.L_x_10462:
[----:B------:R-:W-:Y:S05]  /*4ab0*/  BSYNC B1 ;  /* 0x0000000000017941 */ /* 0x000fea0003800000 */
.L_x_10461:
[----:B--2---:R1:W-:Y:S01]  /*4ac0*/  ST.E.128 desc[UR42][R32.64], R12 ;  /* 0x0000000c20007985 */ /* 0x0043e2000c101d2a */
[----:B------:R-:W-:Y:S05]  /*4ad0*/  BRA `(.L_x_10440) ;  /* 0x0000002000907947 */ /* 0x000fea0003800000 */
.L_x_10433:
        /* <DEDUP_REMOVED lines=46> */
.L_x_10464:
[----:B------:R-:W-:Y:S05]  /*4dc0*/  BSYNC B1 ;  /* 0x0000000000017941 */ /* 0x000fea0003800000 */
.L_x_10463:
[----:B0----5:R-:W-:Y:S01]  /*4dd0*/  IMAD.MOV.U32 R12, RZ, RZ, R31 ;  /* 0x000000ffff0c7224 */ /* 0x021fe200078e001f */
[----:B------:R-:W-:Y:S01]  /*4de0*/  MOV R11, R30 ;  /* 0x0000001e000b7202 */ /* 0x000fe20000000f00 */
[----:B------:R-:W-:-:S03]  /*4df0*/  UISETP.NE.AND UP0, UPT, UR39, 0x3, UPT ;  /* 0x000000032700788c */ /* 0x000fc6000bf05270 */
[----:B------:R-:W-:Y:S01]  /*4e00*/  PRMT R110, R11, 0x5410, R12 ;  /* 0x000054100b6e7816 */ /* 0x000fe2000000000c */
[----:B------:R-:W-:Y:S02]  /*4e10*/  IMAD.MOV.U32 R12, RZ, RZ, R28 ;  /* 0x000000ffff0c7224 */ /* 0x000fe400078e001c */
[----:B------:R-:W-:Y:S01]  /*4e20*/  IMAD.MOV.U32 R11, RZ, RZ, R29 ;  /* 0x000000ffff0b7224 */ /* 0x000fe200078e001d */
[----:B------:R-:W-:-:S04]  /*4e30*/  PLOP3.LUT P2, PT, PT, PT, UP0, 0x80, 0x0 ;  /* 0x000000000000781c */ /* 0x000fc80003f4f008 */
        /* <DEDUP_REMOVED lines=26> */
[----:B------:R-:W-:-:S04]  /*4fe0*/  PRMT R114, R12, 0x7610, R114 ;  /* 0x000076100c727816 */ /* 0x000fc80000000072 */
        /* <DEDUP_REMOVED lines=13> */
.L_x_10465:
[----:B------:R-:W-:Y:S01]  /*50c0*/  IMAD R53, R18, 0x8, R2 ;  /* 0x0000000812357824 */ /* 0x000fe200078e0202 */
[----:B------:R-:W-:Y:S01]  /*50d0*/  SHF.L.U32 R80, R140, 0x1f, RZ ;  /* 0x0000001f8c507819 */ /* 0x000fe200000006ff */
[----:B------:R-:W-:Y:S03]  /*50e0*/  BSSY B1, `(.L_x_10466) ;  /* 0x0000003000017945 */ /* 0x000fe60003800000 */
[----:B------:R-:W0:Y:S02]  /*50f0*/  SYNCS.PHASECHK.TRANS64.TRYWAIT P4, [R53+URZ+0x2d890], R80 ;  /* 0x02d89050350075a7 */ /* 0x000e24000808017f */
[----:B0-----:R-:W-:Y:S05]  /*5100*/  @!P4 BRA `(.L_x_10467) ;  /* 0x0000016800c8c947 */ /* 0x001fea0003800000 */
.L_x_10701:
[----:B------:R-:W-:Y:S05]  /*5110*/  BSYNC B1 ;  /* 0x0000000000017941 */ /* 0x000fea0003800000 */
.L_x_10466:
[----:B------:R-:W-:-:S03]  /*5120*/  UMOV UR4, 0xffffffff ;  /* 0xffffffff00047882 */ /* 0x000fc60000000000 */
[----:B------:R-:W-:Y:S05]  /*5130*/  BRA.DIV UR4, `(.L_x_10468) ;  /* 0x0000016a04d07947 */ /* 0x000fea000b800000 */
[----:B------:R1:W2:Y:S04]  /*5140*/  SHFL.IDX PT, R85, R57, RZ, 0x1e1f ;  /* 0x001e1fff39557589 */ /* 0x0002a800000e0000 */
[----:B------:R1:W3:Y:S02]  /*5150*/  SHFL.IDX PT, R84, R56, RZ, 0x1e1f ;  /* 0x001e1fff38547589 */ /* 0x0002e400000e0000 */
.L_x_10705:
[----:B------:R-:W-:Y:S05]  /*5160*/  @P3 BRA `(.L_x_10440) ;  /* 0x0000001800ec3947 */ /* 0x000fea0003800000 */
[----:B------:R-:W4:Y:S01]  /*5170*/  LDC R11, c[0x0][0x2f4] ;  /* 0x0000bd00ff0b7b82 */ /* 0x000f220000000800 */
[----:B------:R-:W-:Y:S01]  /*5180*/  ISETP.NE.AND P3, PT, R21, RZ, PT ;  /* 0x000000ff1500720c */ /* 0x000fe20003f65270 */
[----:B------:R-:W-:Y:S01]  /*5190*/  BSSY B1, `(.L_x_10469) ;  /* 0x000007a000017945 */ /* 0x000fe20003800000 */
[----:B----4-:R-:W-:-:S11]  /*51a0*/  IADD3 R103, -R98, R11, RZ ;  /* 0x0000000b62677210 */ /* 0x010fd60007ffe1ff */
[----:B------:R-:W-:Y:S05]  /*51b0*/  @!P3 BRA `(.L_x_10470) ;  /* 0x0000000400dcb947 */ /* 0x000fea0003800000 */
[----:B------:R-:W-:Y:S01]  /*51c0*/  SEL R12, R98, R103, !P0 ;  /* 0x00000067620c7207 */ /* 0x000fe20004000000 */
[----:B------:R-:W-:Y:S01]  /*51d0*/  BSSY B2, `(.L_x_10471) ;  /* 0x000006f000027945 */ /* 0x000fe20003800000 */
[----:B------:R-:W-:Y:S02]  /*51e0*/  ISETP.GE.AND P3, PT, R16, R96, PT ;  /* 0x000000601000720c */ /* 0x000fe40003f66270 */
[----:B------:R-:W-:-:S04]  /*51f0*/  SHF.R.S32.HI R13, RZ, 0x1f, R12 ;  /* 0x0000001fff0d7819 */ /* 0x000fc8000001140c */
[----:B------:R-:W-:-:S04]  /*5200*/  LEA.HI R13, R13, R12, RZ, 0x4 ;  /* 0x0000000c0d0d7211 */ /* 0x000fc800078f20ff */
[----:B------:R-:W-:-:S04]  /*5210*/  SHF.R.S32.HI R13, RZ, 0x4, R13 ;  /* 0x00000004ff0d7819 */ /* 0x000fc8000001140d */
[----:B------:R-:W-:-:S04]  /*5220*/  LEA.HI.SX32 R104, R70, R13, 0x1d ;  /* 0x0000000d46687211 */ /* 0x000fc800078feaff */
[----:B------:R-:W-:-:S04]  /*5230*/  SHF.R.S32.HI R12, RZ, 0x1f, R104 ;  /* 0x0000001fff0c7819 */ /* 0x000fc80000011468 */
[----:B------:R-:W-:Y:S01]  /*5240*/  LEA.HI R12, R12, R104, RZ, 0x2 ;  /* 0x000000680c0c7211 */ /* 0x000fe200078f10ff */
[----:B------:R-:W-:-:S04]  /*5250*/  IMAD.SHL.U32 R104, R104, 0x8, RZ ;  /* 0x0000000868687824 */ /* 0x000fc800078e00ff */
[----:B------:R-:W-:Y:S01]  /*5260*/  IMAD.SHL.U32 R12, R12, 0x400, RZ ;  /* 0x000004000c0c7824 */ /* 0x000fe200078e00ff */
[----:B------:R-:W-:-:S04]  /*5270*/  LOP3.LUT R13, R143, 0x18, R104, 0xf8, !PT ;  /* 0x000000188f0d7812 */ /* 0x000fc800078ef868 */
[----:B------:R-:W-:Y:S02]  /*5280*/  LOP3.LUT R13, R13, R144, RZ, 0x3c, !PT ;  /* 0x000000900d0d7212 */ /* 0x000fe400078e3cff */
[----:B------:R-:W-:-:S04]  /*5290*/  LOP3.LUT R12, R12, 0x7ffff000, RZ, 0xc0, !PT ;  /* 0x7ffff0000c0c7812 */ /* 0x000fc800078ec0ff */
[----:B------:R-:W-:-:S05]  /*52a0*/  IADD3 R12, R13, R12, R153 ;  /* 0x0000000c0d0c7210 */ /* 0x000fca0007ffe099 */
[C---:B-1----:R-:W-:Y:S02]  /*52b0*/  IMAD R56, R18.reuse, 0x3000, R12 ;  /* 0x0000300012387824 */ /* 0x042fe400078e020c */
[----:B------:R-:W-:Y:S02]  /*52c0*/  IMAD R12, R18, 0x3000, R94 ;  /* 0x00003000120c7824 */ /* 0x000fe400078e025e */
[--C-:B------:R-:W-:Y:S02]  /*52d0*/  IMAD R56, R56, 0x2, R2.reuse ;  /* 0x0000000238387824 */ /* 0x100fe400078e0202 */
[----:B------:R-:W-:-:S04]  /*52e0*/  IMAD R12, R12, 0x2, R2 ;  /* 0x000000020c0c7824 */ /* 0x000fc800078e0202 */
[----:B------:R-:W1:Y:S04]  /*52f0*/  LDS.128 R56, [R56+0x15400] ;  /* 0x0154000038387984 */ /* 0x000e680000000c00 */
[----:B------:R-:W4:Y:S01]  /*5300*/  LDS.128 R12, [R12+0x15400] ;  /* 0x015400000c0c7984 */ /* 0x000f220000000c00 */
[----:B------:R-:W-:Y:S05]  /*5310*/  @P3 BRA `(.L_x_10472) ;  /* 0x0000000400683947 */ /* 0x000fea0003800000 */
[----:B-1----:R-:W-:Y:S01]  /*5320*/  MOV R106, R57 ;  /* 0x00000039006a7202 */ /* 0x002fe20000000f00 */
[----:B----4-:R-:W-:Y:S01]  /*5330*/  IMAD.MOV.U32 R105, RZ, RZ, R13 ;  /* 0x000000ffff697224 */ /* 0x010fe200078e000d */
[--C-:B------:R-:W-:Y:S01]  /*5340*/  SHF.R.U64 R36, R36, 0x10, R37.reuse ;  /* 0x0000001024247819 */ /* 0x100fe20000001225 */
[----:B------:R-:W-:Y:S01]  /*5350*/  HADD2.F32 R107, -RZ, R107.H0_H0 ;  /* 0x2000006bff6b7230 */ /* 0x000fe20000004100 */
[----:B------:R-:W-:Y:S01]  /*5360*/  SHF.R.U32.HI R37, RZ, 0x10, R37 ;  /* 0x00000010ff257819 */ /* 0x000fe20000011625 */
[----:B------:R-:W-:Y:S01]  /*5370*/  HADD2.F32 R13, -RZ, R106.H0_H0 ;  /* 0x2000006aff0d7230 */ /* 0x000fe20000004100 */
[----:B------:R-:W-:Y:S01]  /*5380*/  SHF.R.U64 R38, R38, 0x10, R39 ;  /* 0x0000001026267819 */ /* 0x000fe20000001227 */
[----:B------:R-:W-:Y:S02]  /*5390*/  HADD2.F32 R109, -RZ, R105.H0_H0 ;  /* 0x20000069ff6d7230 */ /* 0x000fe40000004100 */
[----:B------:R-:W-:Y:S02]  /*53a0*/  HADD2.F32 R108, -RZ, R108.H0_H0 ;  /* 0x2000006cff6c7230 */ /* 0x000fe40000004100 */
[----:B------:R-:W-:Y:S01]  /*53b0*/  FMUL.FTZ R57, R13, R107 ;  /* 0x0000006b0d397220 */ /* 0x000fe20000410000 */
[----:B------:R-:W-:-:S02]  /*53c0*/  HADD2.F32 R106, -RZ, R106.H1_H1 ;  /* 0x3000006aff6a7230 */ /* 0x000fc40000004100 */
        /* <DEDUP_REMOVED lines=18> */
[----:B------:R-:W-:Y:S02]  /*54f0*/  HADD2.F32 R106, -RZ, R120.H0_H0 ;  /* 0x20000078ff6a7230 */ /* 0x000fe40000004100 */
[----:B------:R-:W-:Y:S01]  /*5500*/  HADD2.F32 R38, -RZ, R38.H0_H0 ;  /* 0x20000026ff267230 */ /* 0x000fe20000004100 */
[----:B------:R-:W-:Y:S01]  /*5510*/  F2FP.F16.F32.PACK_AB R48, R48, R57 ;  /* 0x000000393030723e */ /* 0x000fe200000000ff */
[----:B------:R-:W-:Y:S01]  /*5520*/  HADD2.F32 R107, -RZ, R105.H0_H0 ;  /* 0x20000069ff6b7230 */ /* 0x000fe20000004100 */
[----:B------:R-:W-:-:S03]  /*5530*/  F2FP.F16.F32.PACK_AB R37, R37, R13 ;  /* 0x0000000d2525723e */ /* 0x000fc600000000ff */
[----:B------:R-:W-:Y:S02]  /*5540*/  IMAD.MOV.U32 R13, RZ, RZ, R48 ;  /* 0x000000ffff0d7224 */ /* 0x000fe400078e0030 */
[-C--:B------:R-:W-:Y:S01]  /*5550*/  FMUL.FTZ R59, R107, R106.reuse ;  /* 0x0000006a6b3b7220 */ /* 0x080fe20000410000 */
[C---:B------:R-:W-:Y:S01]  /*5560*/  FMUL.FTZ R106, R109.reuse, R106 ;  /* 0x0000006a6d6a7220 */ /* 0x040fe20000410000 */
[----:B------:R-:W-:Y:S02]  /*5570*/  MOV R57, R37 ;  /* 0x0000002500397202 */ /* 0x000fe40000000f00 */
[-C--:B------:R-:W-:Y:S01]  /*5580*/  FFMA.FTZ R59, R109, R108.reuse, -R59 ;  /* 0x0000006c6d3b7223 */ /* 0x080fe2000001083b */
[----:B------:R-:W-:Y:S01]  /*5590*/  FFMA.FTZ R107, R107, R108, R106 ;  /* 0x0000006c6b6b7223 */ /* 0x000fe2000001006a */
[----:B------:R-:W-:Y:S01]  /*55a0*/  SHF.R.U32.HI R106, RZ, 0x10, R39 ;  /* 0x00000010ff6a7819 */ /* 0x000fe20000011627 */
[----:B------:R-:W-:Y:S01]  /*55b0*/  HADD2.F32 R109, -RZ, R120.H1_H1 ;  /* 0x30000078ff6d7230 */ /* 0x000fe20000004100 */
[--C-:B------:R-:W-:Y:S01]  /*55c0*/  SHF.R.U64 R39, R50, 0x10, R51.reuse ;  /* 0x0000001032277819 */ /* 0x100fe20000001233 */
[----:B------:R-:W-:Y:S01]  /*55d0*/  HADD2.F32 R50, -RZ, R105.H1_H1 ;  /* 0x30000069ff327230 */ /* 0x000fe20000004100 */
        /* <DEDUP_REMOVED lines=22> */
[----:B------:R-:W-:Y:S02]  /*5740*/  HADD2.F32 R51, -RZ, R14.H0_H0 ;  /* 0x2000000eff337230 */ /* 0x000fe40000004100 */
        /* <DEDUP_REMOVED lines=16> */
[----:B------:R-:W-:Y:S01]  /*5850*/  FFMA.FTZ R39, R58, R38, R39 ;  /* 0x000000263a277223 */ /* 0x000fe20000010027 */
[----:B------:R-:W-:-:S03]  /*5860*/  IMAD.MOV.U32 R59, RZ, RZ, R107 ;  /* 0x000000ffff3b7224 */ /* 0x000fc600078e006b */
[----:B------:R-:W-:Y:S01]  /*5870*/  F2FP.F16.F32.PACK_AB R49, R49, R56 ;  /* 0x000000383131723e */ /* 0x000fe200000000ff */
[----:B------:R-:W-:Y:S01]  /*5880*/  IMAD.MOV.U32 R56, RZ, RZ, R36 ;  /* 0x000000ffff387224 */ /* 0x000fe200078e0024 */
[----:B------:R-:W-:-:S03]  /*5890*/  F2FP.F16.F32.PACK_AB R39, R39, R106 ;  /* 0x0000006a2727723e */ /* 0x000fc600000000ff */
[----:B------:R-:W-:Y:S02]  /*58a0*/  IMAD.MOV.U32 R14, RZ, RZ, R49 ;  /* 0x000000ffff0e7224 */ /* 0x000fe400078e0031 */
[----:B------:R-:W-:-:S07]  /*58b0*/  IMAD.MOV.U32 R58, RZ, RZ, R39 ;  /* 0x000000ffff3a7224 */ /* 0x000fce00078e0027 */
.L_x_10472:
[----:B------:R-:W-:Y:S05]  /*58c0*/  BSYNC B2 ;  /* 0x0000000000027941 */ /* 0x000fea0003800000 */
.L_x_10471:
[----:B---3--:R-:W-:-:S04]  /*58d0*/  LEA R36, P3, R8, R84, 0x1 ;  /* 0x0000005408247211 */ /* 0x008fc800078608ff */
[----:B--2---:R-:W-:Y:S02]  /*58e0*/  LEA.HI.X R37, R8, R85, R91, 0x1, P3 ;  /* 0x0000005508257211 */ /* 0x004fe400018f0c5b */
[----:B------:R-:W-:-:S03]  /*58f0*/  ISETP.GE.AND P3, PT, R104, R11, PT ;  /* 0x0000000b6800720c */ /* 0x000fc60003f66270 */
[----:B----4-:R2:W-:Y:S10]  /*5900*/  ST.E.128 desc[UR42][R36.64], R12 ;  /* 0x0000000c24007985 */ /* 0x0105f4000c101d2a */
[----:B--2---:R-:W-:-:S05]  /*5910*/  @!P3 IMAD.WIDE R12, R104, 0x2, R84 ;  /* 0x00000002680cb825 */ /* 0x004fca00078e0254 */
[----:B-1----:R4:W-:Y:S02]  /*5920*/  @!P3 ST.E.128 desc[UR42][R12.64], R56 ;  /* 0x000000380c00b985 */ /* 0x0029e4000c101d2a */
.L_x_10470:
[----:B------:R-:W-:Y:S05]  /*5930*/  BSYNC B1 ;  /* 0x0000000000017941 */ /* 0x000fea0003800000 */
.L_x_10469:
[----:B------:R-:W-:Y:S01]  /*5940*/  ISETP.NE.AND P3, PT, R27, RZ, PT ;  /* 0x000000ff1b00720c */ /* 0x000fe20003f65270 */
[----:B------:R-:W-:-:S12]  /*5950*/  BSSY B1, `(.L_x_10473) ;  /* 0x000007a000017945 */ /* 0x000fd80003800000 */
[----:B------:R-:W-:Y:S05]  /*5960*/  @!P3 BRA `(.L_x_10474) ;  /* 0x0000000400e0b947 */ /* 0x000fea0003800000 */
[----:B------:R-:W-:Y:S01]  /*5970*/  LOP3.LUT P4, RZ, R19, 0x1, RZ, 0xc0, !PT ;  /* 0x0000000113ff7812 */ /* 0x000fe2000788c0ff */
[----:B------:R-:W-:Y:S01]  /*5980*/  BSSY B2, `(.L_x_10475) ;  /* 0x0000070000027945 */ /* 0x000fe20003800000 */
[----:B------:R-:W-:Y:S02]  /*5990*/  ISETP.GE.AND P3, PT, R3, R96, PT ;  /* 0x000000600300720c */ /* 0x000fe40003f66270 */
[----:B----4-:R-:W-:-:S04]  /*59a0*/  SEL R12, R98, R103, !P4 ;  /* 0x00000067620c7207 */ /* 0x010fc80006000000 */
[----:B------:R-:W-:-:S04]  /*59b0*/  SHF.R.S32.HI R13, RZ, 0x1f, R12 ;  /* 0x0000001fff0d7819 */ /* 0x000fc8000001140c */
[----:B------:R-:W-:-:S04]  /*59c0*/  LEA.HI R13, R13, R12, RZ, 0x4 ;  /* 0x0000000c0d0d7211 */ /* 0x000fc800078f20ff */
[----:B------:R-:W-:-:S04]  /*59d0*/  SHF.R.S32.HI R13, RZ, 0x4, R13 ;  /* 0x00000004ff0d7819 */ /* 0x000fc8000001140d */
[----:B------:R-:W-:-:S04]  /*59e0*/  LEA.HI.SX32 R48, R69, R13, 0x1d ;  /* 0x0000000d45307211 */ /* 0x000fc800078feaff */
[----:B------:R-:W-:-:S04]  /*59f0*/  SHF.R.S32.HI R12, RZ, 0x1f, R48 ;  /* 0x0000001fff0c7819 */ /* 0x000fc80000011430 */
[----:B------:R-:W-:Y:S02]  /*5a00*/  LEA.HI R12, R12, R48, RZ, 0x2 ;  /* 0x000000300c0c7211 */ /* 0x000fe400078f10ff */
[----:B------:R-:W-:-:S03]  /*5a10*/  SHF.L.U32 R48, R48, 0x3, RZ ;  /* 0x0000000330307819 */ /* 0x000fc600000006ff */
[----:B------:R-:W-:Y:S01]  /*5a20*/  IMAD.SHL.U32 R12, R12, 0x400, RZ ;  /* 0x000004000c0c7824 */ /* 0x000fe200078e00ff */
[----:B------:R-:W-:-:S04]  /*5a30*/  LOP3.LUT R13, R143, 0x18, R48, 0xf8, !PT ;  /* 0x000000188f0d7812 */ /* 0x000fc800078ef830 */
[----:B------:R-:W-:Y:S02]  /*5a40*/  LOP3.LUT R13, R13, R144, RZ, 0x3c, !PT ;  /* 0x000000900d0d7212 */ /* 0x000fe400078e3cff */
[----:B------:R-:W-:-:S04]  /*5a50*/  LOP3.LUT R12, R12, 0x7ffff000, RZ, 0xc0, !PT ;  /* 0x7ffff0000c0c7812 */ /* 0x000fc800078ec0ff */
[----:B------:R-:W-:-:S05]  /*5a60*/  IADD3 R12, R13, R12, R153 ;  /* 0x0000000c0d0c7210 */ /* 0x000fca0007ffe099 */
[C---:B------:R-:W-:Y:S02]  /*5a70*/  IMAD R36, R18.reuse, 0x3000, R12 ;  /* 0x0000300012247824 */ /* 0x040fe400078e020c */
[----:B------:R-:W-:Y:S02]  /*5a80*/  IMAD R12, R18, 0x3000, R93 ;  /* 0x00003000120c7824 */ /* 0x000fe400078e025d */
[--C-:B------:R-:W-:Y:S02]  /*5a90*/  IMAD R36, R36, 0x2, R2.reuse ;  /* 0x0000000224247824 */ /* 0x100fe400078e0202 */
[----:B------:R-:W-:-:S04]  /*5aa0*/  IMAD R12, R12, 0x2, R2 ;  /* 0x000000020c0c7824 */ /* 0x000fc800078e0202 */
[----:B------:R-:W4:Y:S04]  /*5ab0*/  LDS.128 R36, [R36+0x15400] ;  /* 0x0154000024247984 */ /* 0x000f280000000c00 */
[----:B------:R-:W0:Y:S01]  /*5ac0*/  LDS.128 R12, [R12+0x15400] ;  /* 0x015400000c0c7984 */ /* 0x000e220000000c00 */
[----:B------:R-:W-:Y:S05]  /*5ad0*/  @P3 BRA `(.L_x_10476) ;  /* 0x0000000400683947 */ /* 0x000fea0003800000 */
[----:B----4-:R-:W-:Y:S01]  /*5ae0*/  IMAD.MOV.U32 R50, RZ, RZ, R37 ;  /* 0x000000ffff327224 */ /* 0x010fe200078e0025 */
[----:B0-----:R-:W-:Y:S01]  /*5af0*/  MOV R49, R13 ;  /* 0x0000000d00317202 */ /* 0x001fe20000000f00 */
[--C-:B------:R-:W-:Y:S01]  /*5b00*/  HADD2.F32 R51, -RZ, R117.reuse.H1_H1 ;  /* 0x30000075ff337230 */ /* 0x100fe20000004100 */
[--C-:B------:R-:W-:Y:S01]  /*5b10*/  SHF.R.U64 R32, R32, 0x10, R33.reuse ;  /* 0x0000001020207819 */ /* 0x100fe20000001221 */
[----:B-1----:R-:W-:Y:S01]  /*5b20*/  HADD2.F32 R56, -RZ, R117.H0_H0 ;  /* 0x20000075ff387230 */ /* 0x002fe20000004100 */
        /* <DEDUP_REMOVED lines=24> */
[--C-:B------:R-:W-:Y:S02]  /*5cb0*/  HADD2.F32 R51, -RZ, R15.reuse.H0_H0 ;  /* 0x2000000fff337230 */ /* 0x100fe40000004100 */
[----:B------:R-:W-:Y:S01]  /*5cc0*/  FMUL.FTZ R57, R49, R56 ;  /* 0x0000003831397220 */ /* 0x000fe20000410000 */
[----:B------:R-:W-:Y:S01]  /*5cd0*/  HADD2.F32 R15, -RZ, R15.H1_H1 ;  /* 0x3000000fff0f7230 */ /* 0x000fe20000004100 */
[----:B------:R-:W-:-:S02]  /*5ce0*/  F2FP.F16.F32.PACK_AB R37, R44, R37 ;  /* 0x000000252c25723e */ /* 0x000fc400000000ff */
[C---:B------:R-:W-:Y:S01]  /*5cf0*/  FFMA.FTZ R57, R51.reuse, R50, -R57 ;  /* 0x0000003233397223 */ /* 0x040fe20000010839 */
[----:B------:R-:W-:Y:S01]  /*5d00*/  FMUL.FTZ R51, R51, R56 ;  /* 0x0000003833337220 */ /* 0x000fe20000410000 */
[----:B------:R-:W-:Y:S01]  /*5d10*/  F2FP.F16.F32.PACK_AB R33, R33, R13 ;  /* 0x0000000d2121723e */ /* 0x000fe200000000ff */
[----:B------:R-:W-:Y:S02]  /*5d20*/  IMAD.MOV.U32 R13, RZ, RZ, R37 ;  /* 0x000000ffff0d7224 */ /* 0x000fe400078e0025 */
[----:B------:R-:W-:Y:S01]  /*5d30*/  FFMA.FTZ R51, R49, R50, R51 ;  /* 0x0000003231337223 */ /* 0x000fe20000010033 */
[----:B------:R-:W-:Y:S01]  /*5d40*/  SHF.R.U32.HI R49, RZ, 0x10, R35 ;  /* 0x00000010ff317819 */ /* 0x000fe20000011623 */
[----:B------:R-:W-:Y:S01]  /*5d50*/  IMAD.MOV.U32 R37, RZ, RZ, R33 ;  /* 0x000000ffff257224 */ /* 0x000fe200078e0021 */
        /* <DEDUP_REMOVED lines=9> */
[--C-:B------:R-:W-:Y:S02]  /*5df0*/  HADD2.F32 R39, -RZ, R36.reuse.H0_H0 ;  /* 0x20000024ff277230 */ /* 0x100fe40000004100 */
[----:B------:R-:W-:Y:S02]  /*5e00*/  HADD2.F32 R36, -RZ, R36.H1_H1 ;  /* 0x30000024ff247230 */ /* 0x000fe40000004100 */
[----:B------:R-:W-:Y:S01]  /*5e10*/  FFMA.FTZ R15, R46, R49, R15 ;  /* 0x000000312e0f7223 */ /* 0x000fe2000001000f */
[--C-:B------:R-:W-:Y:S01]  /*5e20*/  HADD2.F32 R49, -RZ, R115.reuse.H1_H1 ;  /* 0x30000073ff317230 */ /* 0x100fe20000004100 */
[----:B------:R-:W-:Y:S01]  /*5e30*/  F2FP.F16.F32.PACK_AB R47, R47, R57 ;  /* 0x000000392f2f723e */ /* 0x000fe200000000ff */
[----:B------:R-:W-:Y:S02]  /*5e40*/  HADD2.F32 R46, -RZ, R12.H0_H0 ;  /* 0x2000000cff2e7230 */ /* 0x000fe40000004100 */
[----:B------:R-:W-:-:S02]  /*5e50*/  HADD2.F32 R115, -RZ, R115.H0_H0 ;  /* 0x20000073ff737230 */ /* 0x000fc40000004100 */
[-C--:B------:R-:W-:Y:S01]  /*5e60*/  FMUL.FTZ R50, R39, R49.reuse ;  /* 0x0000003127327220 */ /* 0x080fe20000410000 */
[----:B------:R-:W-:Y:S02]  /*5e70*/  HADD2.F32 R12, -RZ, R12.H1_H1 ;  /* 0x3000000cff0c7230 */ /* 0x000fe40000004100 */
[C---:B------:R-:W-:Y:S01]  /*5e80*/  FMUL.FTZ R49, R46.reuse, R49 ;  /* 0x000000312e317220 */ /* 0x040fe20000410000 */
[----:B------:R-:W-:Y:S01]  /*5e90*/  F2FP.F16.F32.PACK_AB R51, R15, R51 ;  /* 0x000000330f33723e */ /* 0x000fe200000000ff */
[-C--:B------:R-:W-:Y:S01]  /*5ea0*/  FFMA.FTZ R50, R46, R115.reuse, -R50 ;  /* 0x000000732e327223 */ /* 0x080fe20000010832 */
[----:B------:R-:W-:Y:S02]  /*5eb0*/  IMAD.MOV.U32 R15, RZ, RZ, R47 ;  /* 0x000000ffff0f7224 */ /* 0x000fe400078e002f */
        /* <DEDUP_REMOVED lines=8> */
[----:B------:R-:W-:Y:S01]  /*5f40*/  HADD2.F32 R32, -RZ, R14.H0_H0 ;  /* 0x2000000eff207230 */ /* 0x000fe20000004100 */
[----:B------:R-:W-:Y:S01]  /*5f50*/  F2FP.F16.F32.PACK_AB R45, R45, R49 ;  /* 0x000000312d2d723e */ /* 0x000fe200000000ff */
[----:B------:R-:W-:Y:S02]  /*5f60*/  HADD2.F32 R114, -RZ, R114.H1_H1 ;  /* 0x30000072ff727230 */ /* 0x000fe40000004100 */
[----:B------:R-:W-:Y:S01]  /*5f70*/  FMUL.FTZ R46, R12, R36 ;  /* 0x000000240c2e7220 */ /* 0x000fe20000410000 */
[----:B------:R-:W-:-:S02]  /*5f80*/  HADD2.F32 R38, -RZ, R38.H1_H1 ;  /* 0x30000026ff267230 */ /* 0x000fc40000004100 */
[C---:B------:R-:W-:Y:S01]  /*5f90*/  FMUL.FTZ R36, R32.reuse, R36 ;  /* 0x0000002420247220 */ /* 0x040fe20000410000 */
[----:B------:R-:W-:Y:S02]  /*5fa0*/  HADD2.F32 R14, -RZ, R14.H1_H1 ;  /* 0x3000000eff0e7230 */ /* 0x000fe40000004100 */
[-C--:B------:R-:W-:Y:S01]  /*5fb0*/  FFMA.FTZ R46, R32, R114.reuse, -R46 ;  /* 0x00000072202e7223 */ /* 0x080fe2000001082e */
        /* <DEDUP_REMOVED lines=9> */
[----:B------:R-:W-:Y:S01]  /*6050*/  MOV R14, R46 ;  /* 0x0000002e000e7202 */ /* 0x000fe20000000f00 */
[----:B------:R-:W-:Y:S02]  /*6060*/  IMAD.MOV.U32 R39, RZ, RZ, R51 ;  /* 0x000000ffff277224 */ /* 0x000fe400078e0033 */
[----:B------:R-:W-:-:S07]  /*6070*/  IMAD.MOV.U32 R38, RZ, RZ, R35 ;  /* 0x000000ffff267224 */ /* 0x000fce00078e0023 */
.L_x_10476:
[----:B------:R-:W-:Y:S05]  /*6080*/  BSYNC B2 ;  /* 0x0000000000027941 */ /* 0x000fea0003800000 */
.L_x_10475:
[----:B---3--:R-:W-:-:S04]  /*6090*/  LEA R32, P3, R9, R84, 0x1 ;  /* 0x0000005409207211 */ /* 0x008fc800078608ff */
[----:B--2---:R-:W-:Y:S02]  /*60a0*/  LEA.HI.X R33, R9, R85, R90, 0x1, P3 ;  /* 0x0000005509217211 */ /* 0x004fe400018f0c5a */
[----:B------:R-:W-:-:S03]  /*60b0*/  ISETP.GE.AND P3, PT, R48, R11, PT ;  /* 0x0000000b3000720c */ /* 0x000fc60003f66270 */
[----:B0-----:R0:W-:Y:S10]  /*60c0*/  ST.E.128 desc[UR42][R32.64], R12 ;  /* 0x0000000c20007985 */ /* 0x0011f4000c101d2a */
[----:B0-----:R-:W-:-:S05]  /*60d0*/  @!P3 IMAD.WIDE R12, R48, 0x2, R84 ;  /* 0x00000002300cb825 */ /* 0x001fca00078e0254 */
[----:B----4-:R0:W-:Y:S02]  /*60e0*/  @!P3 ST.E.128 desc[UR42][R12.64], R36 ;  /* 0x000000240c00b985 */ /* 0x0101e4000c101d2a */
.L_x_10474:
[----:B------:R-:W-:Y:S05]  /*60f0*/  BSYNC B1 ;  /* 0x0000000000017941 */ /* 0x000fea0003800000 */
.L_x_10473:
[----:B------:R-:W-:-:S13]  /*6100*/  ISETP.NE.AND P3, PT, R52, RZ, PT ;  /* 0x000000ff3400720c */ /* 0x000fda0003f65270 */
[----:B------:R-:W-:Y:S05]  /*6110*/  @!P3 BRA `(.L_x_10440) ;  /* 0x0000000c0000b947 */ /* 0x000fea0003800000 */
[----:B------:R-:W-:Y:S01]  /*6120*/  LOP3.LUT P4, RZ, R19, 0x2, RZ, 0xc0, !PT ;  /* 0x0000000213ff7812 */ /* 0x000fe2000788c0ff */
[----:B------:R-:W-:Y:S01]  /*6130*/  BSSY B1, `(.L_x_10477) ;  /* 0x000006e000017945 */ /* 0x000fe20003800000 */
[----:B0--3--:R-:W-:Y:S02]  /*6140*/  LEA R36, P3, R10, R84, 0x1 ;  /* 0x000000540a247211 */ /* 0x009fe400078608ff */
[----:B------:R-:W-:Y:S02]  /*6150*/  SEL R103, R98, R103, !P4 ;  /* 0x0000006762677207 */ /* 0x000fe40006000000 */
[----:B--2---:R-:W-:Y:S02]  /*6160*/  LEA.HI.X R37, R10, R85, R89, 0x1, P3 ;  /* 0x000000550a257211 */ /* 0x004fe400018f0c59 */
[----:B----4-:R-:W-:Y:S02]  /*6170*/  SHF.R.S32.HI R12, RZ, 0x1f, R103 ;  /* 0x0000001fff0c7819 */ /* 0x010fe40000011467 */
[----:B------:R-:W-:-:S02]  /*6180*/  ISETP.GE.AND P3, PT, R4, R96, PT ;  /* 0x000000600400720c */ /* 0x000fc40003f66270 */
[----:B------:R-:W-:-:S04]  /*6190*/  LEA.HI R12, R12, R103, RZ, 0x4 ;  /* 0x000000670c0c7211 */ /* 0x000fc800078f20ff */
[----:B------:R-:W-:-:S04]  /*61a0*/  SHF.R.S32.HI R13, RZ, 0x4, R12 ;  /* 0x00000004ff0d7819 */ /* 0x000fc8000001140c */
        /* <DEDUP_REMOVED lines=8> */
[----:B------:R-:W-:-:S05]  /*6230*/  IADD3 R13, R13, R12, R153 ;  /* 0x0000000c0d0d7210 */ /* 0x000fca0007ffe099 */
[C---:B------:R-:W-:Y:S02]  /*6240*/  IMAD R15, R18.reuse, 0x3000, R13 ;  /* 0x00003000120f7824 */ /* 0x040fe400078e020d */
[----:B------:R-:W-:Y:S02]  /*6250*/  IMAD R13, R18, 0x3000, R92 ;  /* 0x00003000120d7824 */ /* 0x000fe400078e025c */
[--C-:B------:R-:W-:Y:S02]  /*6260*/  IMAD R32, R15, 0x2, R2.reuse ;  /* 0x000000020f207824 */ /* 0x100fe400078e0202 */
[----:B------:R-:W-:-:S04]  /*6270*/  IMAD R13, R13, 0x2, R2 ;  /* 0x000000020d0d7824 */ /* 0x000fc800078e0202 */
[----:B------:R-:W0:Y:S04]  /*6280*/  LDS.128 R32, [R32+0x15400] ;  /* 0x0154000020207984 */ /* 0x000e280000000c00 */
[----:B------:R-:W2:Y:S01]  /*6290*/  LDS.128 R12, [R13+0x15400] ;  /* 0x015400000d0c7984 */ /* 0x000ea20000000c00 */
[----:B------:R-:W-:Y:S05]  /*62a0*/  @P3 BRA `(.L_x_10478) ;  /* 0x0000000400583947 */ /* 0x000fea0003800000 */
[----:B------:R-:W-:Y:S01]  /*62b0*/  HADD2.F32 R44, -RZ, R113.H1_H1 ;  /* 0x30000071ff2c7230 */ /* 0x000fe20000004100 */
[--C-:B------:R-:W-:Y:S01]  /*62c0*/  SHF.R.U64 R28, R28, 0x10, R29.reuse ;  /* 0x000000101c1c7819 */ /* 0x100fe2000000121d */
[----:B0-----:R-:W-:Y:S01]  /*62d0*/  HADD2.F32 R39, -RZ, R33.H0_H0 ;  /* 0x20000021ff277230 */ /* 0x001fe20000004100 */
[----:B------:R-:W-:Y:S01]  /*62e0*/  SHF.R.U32.HI R29, RZ, 0x10, R29 ;  /* 0x00000010ff1d7819 */ /* 0x000fe2000001161d */
[----:B--2---:R-:W-:Y:S01]  /*62f0*/  HADD2.F32 R46, -RZ, R13.H0_H0 ;  /* 0x2000000dff2e7230 */ /* 0x004fe20000004100 */
        /* <DEDUP_REMOVED lines=25> */
[--C-:B------:R-:W-:Y:S01]  /*6490*/  HADD2.F32 R41, -RZ, R33.reuse.H0_H0 ;  /* 0x20000021ff297230 */ /* 0x100fe20000004100 */
[----:B------:R-:W-:Y:S01]  /*64a0*/  MOV R13, R29 ;  /* 0x0000001d000d7202 */ /* 0x000fe20000000f00 */
[----:B------:R-:W-:-:S03]  /*64b0*/  HADD2.F32 R33, -RZ, R33.H1_H1 ;  /* 0x30000021ff217230 */ /* 0x000fc60000004100 */
[-C--:B------:R-:W-:Y:S01]  /*64c0*/  FMUL.FTZ R46, R41, R35.reuse ;  /* 0x00000023292e7220 */ /* 0x080fe20000410000 */
[----:B------:R-:W-:-:S03]  /*64d0*/  FMUL.FTZ R35, R45, R35 ;  /* 0x000000232d237220 */ /* 0x000fc60000410000 */
[-C--:B------:R-:W-:Y:S01]  /*64e0*/  FFMA.FTZ R46, R45, R44.reuse, -R46 ;  /* 0x0000002c2d2e7223 */ /* 0x080fe2000001082e */
[----:B------:R-:W-:Y:S01]  /*64f0*/  FFMA.FTZ R35, R41, R44, R35 ;  /* 0x0000002c29237223 */ /* 0x000fe20000010023 */
[----:B------:R-:W-:Y:S02]  /*6500*/  SHF.R.U32.HI R41, RZ, 0x10, R31 ;  /* 0x00000010ff297819 */ /* 0x000fe4000001161f */
[--C-:B------:R-:W-:Y:S02]  /*6510*/  SHF.R.U64 R31, R42, 0x10, R43.reuse ;  /* 0x000000102a1f7819 */ /* 0x100fe4000000122b */
[----:B------:R-:W-:Y:S01]  /*6520*/  SHF.R.U32.HI R42, RZ, 0x10, R43 ;  /* 0x00000010ff2a7819 */ /* 0x000fe2000001162b */
[----:B------:R-:W-:Y:S02]  /*6530*/  HADD2.F32 R41, -RZ, R41.H0_H0 ;  /* 0x20000029ff297230 */ /* 0x000fe40000004100 */
[----:B------:R-:W-:Y:S02]  /*6540*/  HADD2.F32 R31, -RZ, R31.H0_H0 ;  /* 0x2000001fff1f7230 */ /* 0x000fe40000004100 */
[----:B------:R-:W-:-:S05]  /*6550*/  HADD2.F32 R42, -RZ, R42.H0_H0 ;  /* 0x2000002aff2a7230 */ /* 0x000fca0000004100 */
        /* <DEDUP_REMOVED lines=15> */
[----:B------:R-:W-:Y:S02]  /*6650*/  HADD2.F32 R33, -RZ, R40.H0_H0 ;  /* 0x20000028ff217230 */ /* 0x000fe40000004100 */
[--C-:B------:R-:W-:Y:S02]  /*6660*/  HADD2.F32 R28, -RZ, R14.reuse.H0_H0 ;  /* 0x2000000eff1c7230 */ /* 0x100fe40000004100 */
[----:B------:R-:W-:Y:S02]  /*6670*/  HADD2.F32 R14, -RZ, R14.H1_H1 ;  /* 0x3000000eff0e7230 */ /* 0x000fe40000004100 */
[-C--:B------:R-:W-:Y:S01]  /*6680*/  FMUL.FTZ R45, R32, R33.reuse ;  /* 0x00000021202d7220 */ /* 0x080fe20000410000 */
[C---:B------:R-:W-:Y:S01]  /*6690*/  FMUL.FTZ R49, R12.reuse, R33 ;  /* 0x000000210c317220 */ /* 0x040fe20000410000 */
[----:B------:R-:W-:Y:S02]  /*66a0*/  IMAD.MOV.U32 R15, RZ, RZ, R43 ;  /* 0x000000ffff0f7224 */ /* 0x000fe400078e002b */
[-C--:B------:R-:W-:Y:S01]  /*66b0*/  FFMA.FTZ R33, R12, R41.reuse, -R45 ;  /* 0x000000290c217223 */ /* 0x080fe2000001082d */
[----:B------:R-:W-:Y:S01]  /*66c0*/  FFMA.FTZ R12, R32, R41, R49 ;  /* 0x00000029200c7223 */ /* 0x000fe20000010031 */
[----:B------:R-:W-:-:S02]  /*66d0*/  HADD2.F32 R45, -RZ, R112.H0_H0 ;  /* 0x20000070ff2d7230 */ /* 0x000fc40000004100 */
[----:B------:R-:W-:Y:S01]  /*66e0*/  HADD2.F32 R32, -RZ, R34.H0_H0 ;  /* 0x20000022ff207230 */ /* 0x000fe20000004100 */
[----:B------:R-:W-:Y:S01]  /*66f0*/  F2FP.F16.F32.PACK_AB R42, R33, R42 ;  /* 0x0000002a212a723e */ /* 0x000fe200000000ff */
[----:B------:R-:W-:Y:S02]  /*6700*/  HADD2.F32 R41, -RZ, R110.H0_H0 ;  /* 0x2000006eff297230 */ /* 0x000fe40000004100 */
[----:B------:R-:W-:Y:S02]  /*6710*/  HADD2.F32 R34, -RZ, R34.H1_H1 ;  /* 0x30000022ff227230 */ /* 0x000fe40000004100 */
[-C--:B------:R-:W-:Y:S01]  /*6720*/  FMUL.FTZ R49, R32, R45.reuse ;  /* 0x0000002d20317220 */ /* 0x080fe20000410000 */
[C---:B------:R-:W-:Y:S01]  /*6730*/  FMUL.FTZ R45, R28.reuse, R45 ;  /* 0x0000002d1c2d7220 */ /* 0x040fe20000410000 */
[----:B------:R-:W-:Y:S02]  /*6740*/  IMAD.MOV.U32 R33, RZ, RZ, R39 ;  /* 0x000000ffff217224 */ /* 0x000fe400078e0027 */
[-C--:B------:R-:W-:Y:S01]  /*6750*/  FFMA.FTZ R28, R28, R41.reuse, -R49 ;  /* 0x000000291c1c7223 */ /* 0x080fe20000010831 */
[----:B------:R-:W-:Y:S01]  /*6760*/  FFMA.FTZ R32, R32, R41, R45 ;  /* 0x0000002920207223 */ /* 0x000fe2000001002d */
[----:B------:R-:W-:-:S02]  /*6770*/  HADD2.F32 R41, -RZ, R30.H0_H0 ;  /* 0x2000001eff297230 */ /* 0x000fc40000004100 */
[-C--:B------:R-:W-:Y:S01]  /*6780*/  FMUL.FTZ R49, R14, R31.reuse ;  /* 0x0000001f0e317220 */ /* 0x080fe20000410000 */
[----:B------:R-:W-:Y:S01]  /*6790*/  FMUL.FTZ R45, R34, R31 ;  /* 0x0000001f222d7220 */ /* 0x000fe20000410000 */
[----:B------:R-:W-:Y:S01]  /*67a0*/  F2FP.F16.F32.PACK_AB R30, R12, R113 ;  /* 0x000000710c1e723e */ /* 0x000fe200000000ff */
[----:B------:R-:W-:Y:S02]  /*67b0*/  IMAD.MOV.U32 R12, RZ, RZ, R42 ;  /* 0x000000ffff0c7224 */ /* 0x000fe400078e002a */
[-C--:B------:R-:W-:Y:S01]  /*67c0*/  FFMA.FTZ R49, R34, R41.reuse, R49 ;  /* 0x0000002922317223 */ /* 0x080fe20000010031 */
[----:B------:R-:W-:-:S04]  /*67d0*/  FFMA.FTZ R31, R14, R41, -R45 ;  /* 0x000000290e1f7223 */ /* 0x000fc8000001082d */
[----:B------:R-:W-:Y:S01]  /*67e0*/  F2FP.F16.F32.PACK_AB R34, R49, R32 ;  /* 0x000000203122723e */ /* 0x000fe200000000ff */
[----:B------:R-:W-:Y:S01]  /*67f0*/  IMAD.MOV.U32 R32, RZ, RZ, R30 ;  /* 0x000000ffff207224 */ /* 0x000fe200078e001e */
[----:B------:R-:W-:-:S07]  /*6800*/  F2FP.F16.F32.PACK_AB R14, R31, R28 ;  /* 0x0000001c1f0e723e */ /* 0x000fce00000000ff */
.L_x_10478:
[----:B------:R-:W-:Y:S05]  /*6810*/  BSYNC B1 ;  /* 0x0000000000017941 */ /* 0x000fea0003800000 */
.L_x_10477:
[----:B--2---:R2:W-:Y:S01]  /*6820*/  ST.E.128 desc[UR42][R36.64], R12 ;  /* 0x0000000c24007985 */ /* 0x0045e2000c101d2a */
[----:B------:R-:W-:-:S13]  /*6830*/  ISETP.GE.AND P3, PT, R38, R11, PT ;  /* 0x0000000b2600720c */ /* 0x000fda0003f66270 */
[----:B------:R-:W-:Y:S05]  /*6840*/  @P3 BRA `(.L_x_10440) ;  /* 0x0000000400343947 */ /* 0x000fea0003800000 */
[----:B------:R-:W-:-:S05]  /*6850*/  IMAD.WIDE R84, R38, 0x2, R84 ;  /* 0x0000000226547825 */ /* 0x000fca00078e0254 */
[----:B0-----:R0:W-:Y:S01]  /*6860*/  ST.E.128 desc[UR42][R84.64], R32 ;  /* 0x0000002054007985 */ /* 0x0011e2000c101d2a */
[----:B------:R-:W-:Y:S05]  /*6870*/  BRA `(.L_x_10440) ;  /* 0x0000000400287947 */ /* 0x000fea0003800000 */
.L_x_10432:
[----:B------:R-:W-:-:S06]  /*6880*/  UISETP.NE.AND UP0, UPT, UR39, 0x3, UPT ;  /* 0x000000032700788c */ /* 0x000fcc000bf05270 */
[----:B------:R-:W-:-:S13]  /*6890*/  PLOP3.LUT P2, PT, PT, PT, UP0, 0x80, 0x0 ;  /* 0x000000000000781c */ /* 0x000fda0003f4f008 */
[----:B------:R-:W-:Y:S05]  /*68a0*/  @!P2 BRA `(.L_x_10479) ;  /* 0x000000000004a947 */ /* 0x000fea0003800000 */
[----:B------:R-:W-:Y:S01]  /*68b0*/  BPT.TRAP 0x1 ;  /* 0x000000040000795c */ /* 0x000fe20000300000 */
.L_x_10479:
[----:B------:R-:W-:Y:S01]  /*68c0*/  IMAD R53, R18, 0x8, R2 ;  /* 0x0000000812357824 */ /* 0x000fe200078e0202 */
[----:B------:R-:W-:Y:S01]  /*68d0*/  SHF.L.U32 R80, R140, 0x1f, RZ ;  /* 0x0000001f8c507819 */ /* 0x000fe200000006ff */
[----:B------:R-:W-:Y:S01]  /*68e0*/  BSSY B1, `(.L_x_10480) ;  /* 0x0000004000017945 */ /* 0x000fe20003800000 */
[----:B------:R-:W-:Y:S02]  /*68f0*/  SHF.R.S32.HI R77, RZ, 0x1f, R76 ;  /* 0x0000001fff4d7819 */ /* 0x000fe4000001144c */
[----:B------:R-:W0:Y:S02]  /*6900*/  SYNCS.PHASECHK.TRANS64.TRYWAIT P3, [R53+URZ+0x2d890], R80 ;  /* 0x02d89050350075a7 */ /* 0x000e24000806017f */
[----:B0-----:R-:W-:Y:S05]  /*6910*/  @!P3 BRA `(.L_x_10481) ;  /* 0x000001540024b947 */ /* 0x001fea0003800000 */
.L_x_10706:
[----:B------:R-:W-:Y:S05]  /*6920*/  BSYNC B1 ;  /* 0x0000000000017941 */ /* 0x000fea0003800000 */
.L_x_10480:
        /* <DEDUP_REMOVED lines=20> */
[----:B------:R-:W-:Y:S01]  /*6a70*/  ISETP.GT.AND P3, PT, R79, R141, PT ;  /* 0x0000008d4f00720c */ /* 0x000fe20003f64270 */
[----:B------:R-:W-:-:S12]  /*6a80*/  BRA.DIV UR4, `(.L_x_10482) ;  /* 0x0000015204dc7947 */ /* 0x000fd8000b800000 */
[----:B------:R1:W2:Y:S04]  /*6a90*/  SHFL.IDX PT, R34, R13, RZ, 0x1e1f ;  /* 0x001e1fff0d227589 */ /* 0x0002a800000e0000 */
[----:B------:R-:W3:Y:S02]  /*6aa0*/  SHFL.IDX PT, R35, R35, RZ, 0x1e1f ;  /* 0x001e1fff23237589 */ /* 0x000ee400000e0000 */
.L_x_10710:
[----:B------:R-:W-:Y:S05]  /*6ab0*/  @!P3 BRA `(.L_x_10440) ;  /* 0x000000000098b947 */ /* 0x000fea0003800000 */
[----:B------:R-:W4:Y:S01]  /*6ac0*/  LDL R12, [R1+0x2c] ;  /* 0x00002c00010c7983 */ /* 0x000f220000100800 */
[----:B------:R-:W-:-:S03]  /*6ad0*/  ULDC UR4, c[0x0][0x2f4] ;  /* 0x0000bd0000047ab9 */ /* 0x000fc60000000800 */
[----:B------:R-:W5:Y:S04]  /*6ae0*/  LDL R11, [R1+0x28] ;  /* 0x00002800010b7983 */ /* 0x000f680000100800 */
[----:B------:R-:W5:Y:S01]  /*6af0*/  LDL R36, [R1+0x24] ;  /* 0x0000240001247983 */ /* 0x000f620000100800 */
[----:B------:R-:W-:Y:S02]  /*6b00*/  ISETP.GE.AND P5, PT, R16, UR4, PT ;  /* 0x0000000410007c0c */ /* 0x000fe4000bfa6270 */
[----:B------:R-:W-:-:S11]  /*6b10*/  ISETP.GE.AND P4, PT, R23, UR4, PT ;  /* 0x0000000417007c0c */ /* 0x000fd6000bf86270 */
[----:B---3--:R-:W-:-:S04]  /*6b20*/  @!P5 LEA R32, P3, R16, R35, 0x1 ;  /* 0x000000231020d211 */ /* 0x008fc800078608ff */
[----:B--2---:R-:W-:Y:S02]  /*6b30*/  @!P5 LEA.HI.X R33, R16, R34, R17, 0x1, P3 ;  /* 0x000000221021d211 */ /* 0x004fe400018f0c11 */
[----:B------:R-:W-:-:S04]  /*6b40*/  @!P4 LEA R30, P3, R23, R35, 0x1 ;  /* 0x00000023171ec211 */ /* 0x000fc800078608ff */
[----:B----4-:R-:W-:Y:S02]  /*6b50*/  @!P4 LEA.HI.X R31, R23, R34, R12, 0x1, P3 ;  /* 0x00000022171fc211 */ /* 0x010fe400018f0c0c */
[----:B-1----:R-:W1:Y:S01]  /*6b60*/  @!P5 LDS.128 R12, [R55+0x15000] ;  /* 0x01500000370cd984 */ /* 0x002e620000000c00 */
[----:B------:R-:W-:-:S13]  /*6b70*/  ISETP.GE.AND P3, PT, R22, UR4, PT ;  /* 0x0000000416007c0c */ /* 0x000fda000bf66270 */
[----:B------:R-:W-:-:S04]  /*6b80*/  @!P3 LEA R28, P6, R22, R35, 0x1 ;  /* 0x00000023161cb211 */ /* 0x000fc800078c08ff */
[----:B-----5:R-:W-:Y:S01]  /*6b90*/  @!P3 LEA.HI.X R29, R22, R34, R11, 0x1, P6 ;  /* 0x00000022161db211 */ /* 0x020fe200030f0c0b */
[----:B-1----:R1:W-:Y:S01]  /*6ba0*/  @!P5 ST.E.128 desc[UR42][R32.64], R12 ;  /* 0x0000000c2000d985 */ /* 0x0023e2000c101d2a */
[----:B------:R-:W-:-:S13]  /*6bb0*/  ISETP.GE.AND P5, PT, R3, UR4, PT ;  /* 0x0000000403007c0c */ /* 0x000fda000bfa6270 */
[----:B------:R-:W2:Y:S01]  /*6bc0*/  @!P5 LDS.128 R12, [R54+0x15000] ;  /* 0x01500000360cd984 */ /* 0x000ea20000000c00 */
[----:B------:R-:W-:Y:S02]  /*6bd0*/  @!P5 IMAD.SHL.U32 R11, R156, 0x8, RZ ;  /* 0x000000089c0bd824 */ /* 0x000fe400078e00ff */
[----:B-1----:R-:W-:Y:S02]  /*6be0*/  @!P5 IMAD.MOV.U32 R32, RZ, RZ, R35 ;  /* 0x000000ffff20d224 */ /* 0x002fe400078e0023 */
[----:B------:R-:W-:Y:S02]  /*6bf0*/  @!P5 IMAD.MOV.U32 R33, RZ, RZ, R34 ;  /* 0x000000ffff21d224 */ /* 0x000fe400078e0022 */
[----:B------:R-:W-:-:S05]  /*6c00*/  @!P5 IMAD.WIDE R32, R11, 0x2, R32 ;  /* 0x000000020b20d825 */ /* 0x000fca00078e0220 */
[----:B--2---:R1:W-:Y:S01]  /*6c10*/  @!P5 ST.E.128 desc[UR42][R32.64], R12 ;  /* 0x0000000c2000d985 */ /* 0x0043e2000c101d2a */
[----:B------:R-:W-:-:S13]  /*6c20*/  ISETP.GE.AND P5, PT, R4, UR4, PT ;  /* 0x0000000404007c0c */ /* 0x000fda000bfa6270 */
[----:B------:R-:W2:Y:S01]  /*6c30*/  @!P5 LDS.128 R12, [R55+0x17000] ;  /* 0x01700000370cd984 */ /* 0x000ea20000000c00 */
[----:B------:R-:W-:Y:S01]  /*6c40*/  @!P5 SHF.L.U32 R11, R157, 0x3, RZ ;  /* 0x000000039d0bd819 */ /* 0x000fe200000006ff */
[----:B-1----:R-:W-:Y:S02]  /*6c50*/  @!P5 IMAD.MOV.U32 R32, RZ, RZ, R35 ;  /* 0x000000ffff20d224 */ /* 0x002fe400078e0023 */
[----:B------:R-:W-:Y:S02]  /*6c60*/  @!P5 IMAD.MOV.U32 R33, RZ, RZ, R34 ;  /* 0x000000ffff21d224 */ /* 0x000fe400078e0022 */
[----:B------:R-:W-:-:S05]  /*6c70*/  @!P5 IMAD.WIDE R32, R11, 0x2, R32 ;  /* 0x000000020b20d825 */ /* 0x000fca00078e0220 */
[----:B--2---:R1:W-:Y:S01]  /*6c80*/  @!P5 ST.E.128 desc[UR42][R32.64], R12 ;  /* 0x0000000c2000d985 */ /* 0x0043e2000c101d2a */
[----:B------:R-:W-:-:S03]  /*6c90*/  ISETP.GE.AND P5, PT, R136, UR4, PT ;  /* 0x0000000488007c0c */ /* 0x000fc6000bfa6270 */
[----:B------:R-:W2:Y:S10]  /*6ca0*/  @!P4 LDS.128 R12, [R54+0x17000] ;  /* 0x01700000360cc984 */ /* 0x000eb40000000c00 */
[----:B-1----:R-:W-:-:S04]  /*6cb0*/  @!P5 LEA R32, P6, R136, R35, 0x1 ;  /* 0x000000238820d211 */ /* 0x002fc800078c08ff */
[----:B------:R-:W-:Y:S01]  /*6cc0*/  @!P5 LEA.HI.X R33, R136, R34, R36, 0x1, P6 ;  /* 0x000000228821d211 */ /* 0x000fe200030f0c24 */
[----:B--2---:R-:W-:Y:S04]  /*6cd0*/  @!P4 ST.E.128 desc[UR42][R30.64], R12 ;  /* 0x0000000c1e00c985 */ /* 0x004fe8000c101d2a */
[----:B------:R-:W1:Y:S04]  /*6ce0*/  @!P3 LDS.128 R12, [R55+0x19000] ;  /* 0x01900000370cb984 */ /* 0x000e680000000c00 */
[----:B-1----:R-:W-:Y:S04]  /*6cf0*/  @!P3 ST.E.128 desc[UR42][R28.64], R12 ;  /* 0x0000000c1c00b985 */ /* 0x002fe8000c101d2a */
[----:B------:R-:W1:Y:S04]  /*6d00*/  @!P5 LDS.128 R12, [R54+0x19000] ;  /* 0x01900000360cd984 */ /* 0x000e680000000c00 */
[----:B-1----:R4:W-:Y:S02]  /*6d10*/  @!P5 ST.E.128 desc[UR42][R32.64], R12 ;  /* 0x0000000c2000d985 */ /* 0x0029e4000c101d2a */
.L_x_10440:
[----:B------:R-:W-:Y:S05]  /*6d20*/  BSYNC B0 ;  /* 0x0000000000007941 */ /* 0x000fea0003800000 */
.L_x_10431:
[----:B------:R-:W5:Y:S01]  /*6d30*/  S2R R11, SR_TID.X ;  /* 0x00000000000b7919 */ /* 0x000f620000002100 */
[----:B------:R-:W-:Y:S01]  /*6d40*/  @!PT LDS RZ, [RZ] ;  /* 0x00000000fffff984 */ /* 0x000fe20000000800 */
[----:B------:R-:W-:Y:S01]  /*6d50*/  @!PT LDS RZ, [RZ] ;  /* 0x00000000fffff984 */ /* 0x000fe20000000800 */
[----:B------:R-:W-:Y:S01]  /*6d60*/  @!PT LDS RZ, [RZ] ;  /* 0x00000000fffff984 */ /* 0x000fe20000000800 */
[----:B------:R-:W-:Y:S01]  /*6d70*/  @!PT LDS RZ, [RZ] ;  /* 0x00000000fffff984 */ /* 0x000fe20000000800 */
[----:B------:R0:W-:Y:S06]  /*6d80*/  MEMBAR.ALL.CTA ;  /* 0x0000000000007992 */ /* 0x0001ec0000008000 */
[----:B0-----:R-:W0:Y:S01]  /*6d90*/  FENCE.VIEW.ASYNC.S ;  /* 0x00000000000073c6 */ /* 0x001e220000000000 */
[----:B------:R-:W-:Y:S05]  /*6da0*/  WARPSYNC.ALL ;  /* 0x0000000000007948 */ /* 0x000fea0003800000 */
[----:B------:R-:W-:Y:S01]  /*6db0*/  BSSY B0, `(.L_x_10483) ;  /* 0x0000008000007945 */ /* 0x000fe20003800000 */
[----:B0-----:R0:W-:Y:S01]  /*6dc0*/  BAR.SYNC.DEFER_BLOCKING R101, 0x80 ;  /* 0x000200650000751d */ /* 0x0011e20000010000 */
[----:B-----5:R-:W-:-:S13]  /*6dd0*/  LOP3.LUT P3, RZ, R11, 0x7f, RZ, 0xc0, !PT ;  /* 0x0000007f0bff7812 */ /* 0x020fda000786c0ff */
[----:B------:R-:W-:-:S05]  /*6de0*/  @!P3 VIADD R11, R53, 0x2d8a0 ;  /* 0x0002d8a0350bb836 */ /* 0x000fca0000000000 */
[----:B------:R-:W-:-:S04]  /*6df0*/  @!P3 PRMT R11, RZ, 0x654, R11 ;  /* 0x00000654ff0bb816 */ /* 0x000fc8000000000b */
[----:B------:R0:W-:Y:S01]  /*6e00*/  @!P3 SYNCS.ARRIVE.TRANS64.RED.A1T0 RZ, [R11+URZ], RZ ;  /* 0x000000ff0bffb9a7 */ /* 0x0001e2000810043f */
[----:B------:R-:W-:Y:S05]  /*6e10*/  @!P2 BRA `(.L_x_10484) ;  /* 0x000000000004a947 */ /* 0x000fea0003800000 */
[----:B------:R-:W-:Y:S01]  /*6e20*/  BPT.TRAP 0x1 ;  /* 0x000000040000795c */ /* 0x000fe20000300000 */
.L_x_10484:
[----:B------:R-:W-:Y:S05]  /*6e30*/  BSYNC B0 ;  /* 0x0000000000007941 */ /* 0x000fea0003800000 */
.L_x_10483:
[----:B------:R-:W5:Y:S01]  /*6e40*/  SYNCS.PHASECHK.TRANS64.TRYWAIT P2, [R53+URZ+0x2d8b0], R80 ;  /* 0x02d8b050350075a7 */ /* 0x000f62000804017f */
[----:B------:R-:W-:Y:S04]  /*6e50*/  BSSY B0, `(.L_x_10485) ;  /* 0x0000002000007945 */ /* 0x000fe80003800000 */
[----:B-----5:R-:W-:Y:S05]  /*6e60*/  @!P2 BRA `(.L_x_10486) ;  /* 0x00000150002ca947 */ /* 0x020fea0003800000 */
.L_x_10711:
[----:B------:R-:W-:Y:S05]  /*6e70*/  BSYNC B0 ;  /* 0x0000000000007941 */ /* 0x000fea0003800000 */
.L_x_10485:
[----:B------:R-:W-:Y:S01]  /*6e80*/  ULDC.64 UR4, c[0x0][0x328] ;  /* 0x0000ca0000047ab9 */ /* 0x000fe20000000a00 */
[----:B------:R-:W-:Y:S01]  /*6e90*/  ULDC.64 UR6, c[0x0][0x318] ;  /* 0x0000c60000067ab9 */ /* 0x000fe20000000a00 */
[----:B------:R-:W-:Y:S01]  /*6ea0*/  IMAD R77, R77, UR4, RZ ;  /* 0x000000044d4d7c24 */ /* 0x000fe2000f8e02ff */
[----:B------:R-:W-:Y:S01]  /*6eb0*/  BSSY B0, `(.L_x_10487) ;  /* 0x0000036000007945 */ /* 0x000fe20003800000 */
[----:B-1234-:R-:W-:-:S04]  /*6ec0*/  IMAD.WIDE.U32 R12, R76, UR4, RZ ;  /* 0x000000044c0c7c25 */ /* 0x01efc8000f8e00ff */
[----:B------:R-:W-:Y:S01]  /*6ed0*/  IMAD R77, R76, UR5, R77 ;  /* 0x000000054c4d7c24 */ /* 0x000fe2000f8e024d */
[----:B------:R-:W-:Y:S02]  /*6ee0*/  ULDC.64 UR4, c[0x0][0x338] ;  /* 0x0000ce0000047ab9 */ /* 0x000fe40000000a00 */
        /* <DEDUP_REMOVED lines=8> */
[----:B------:R-:W-:-:S04]  /*6f70*/  LEA R11, P2, R12, UR6, 0x1 ;  /* 0x000000060c0b7c11 */ /* 0x000fc8000f8408ff */
[----:B------:R-:W-:Y:S01]  /*6f80*/  LEA.HI.X R12, R12, UR7, R13, 0x1, P2 ;  /* 0x000000070c0c7c11 */ /* 0x000fe200090f0c0d */
[----:B------:R0:W1:Y:S01]  /*6f90*/  SHFL.IDX PT, R32, R11, RZ, 0x1e1f ;  /* 0x001e1fff0b207589 */ /* 0x00006200000e0000 */
[----:B------:R-:W-:-:S03]  /*6fa0*/  ISETP.GT.AND P2, PT, R79, R141, PT ;  /* 0x0000008d4f00720c */ /* 0x000fc60003f44270 */
[----:B------:R0:W2:Y:S10]  /*6fb0*/  SHFL.IDX PT, R33, R12, RZ, 0x1e1f ;  /* 0x001e1fff0c217589 */ /* 0x0000b400000e0000 */
[----:B0-----:R-:W-:Y:S05]  /*6fc0*/  @!P2 BRA `(.L_x_10488) ;  /* 0x000000000090a947 */ /* 0x001fea0003800000 */
[----:B------:R-:W3:Y:S01]  /*6fd0*/  LDL R15, [R1+0x2c] ;  /* 0x00002c00010f7983 */ /* 0x000ee20000100800 */
[----:B------:R-:W-:-:S03]  /*6fe0*/  ULDC UR4, c[0x0][0x2f4] ;  /* 0x0000bd0000047ab9 */ /* 0x000fc60000000800 */
[----:B------:R-:W4:Y:S01]  /*6ff0*/  LDL R14, [R1+0x28] ;  /* 0x00002800010e7983 */ /* 0x000f220000100800 */
[C---:B------:R-:W-:Y:S02]  /*7000*/  ISETP.GE.AND P5, PT, R16.reuse, UR4, PT ;  /* 0x0000000410007c0c */ /* 0x040fe4000bfa6270 */
[----:B------:R-:W-:Y:S01]  /*7010*/  ISETP.GE.AND P4, PT, R23, UR4, PT ;  /* 0x0000000417007c0c */ /* 0x000fe2000bf86270 */
[----:B------:R-:W5:Y:S10]  /*7020*/  LDL R36, [R1+0x24] ;  /* 0x0000240001247983 */ /* 0x000f740000100800 */
[----:B-1----:R-:W-:-:S04]  /*7030*/  @!P5 LEA R34, P2, R16, R32, 0x1 ;  /* 0x000000201022d211 */ /* 0x002fc800078408ff */
[----:B--2---:R-:W-:Y:S02]  /*7040*/  @!P5 LEA.HI.X R35, R16, R33, R17, 0x1, P2 ;  /* 0x000000211023d211 */ /* 0x004fe400010f0c11 */
[----:B------:R-:W-:-:S04]  /*7050*/  @!P4 LEA R30, P2, R23, R32, 0x1 ;  /* 0x00000020171ec211 */ /* 0x000fc800078408ff */
[----:B---3--:R-:W-:Y:S02]  /*7060*/  @!P4 LEA.HI.X R31, R23, R33, R15, 0x1, P2 ;  /* 0x00000021171fc211 */ /* 0x008fe400010f0c0f */
[----:B------:R-:W-:-:S13]  /*7070*/  ISETP.GE.AND P2, PT, R22, UR4, PT ;  /* 0x0000000416007c0c */ /* 0x000fda000bf46270 */
[----:B------:R-:W-:-:S04]  /*7080*/  @!P2 LEA R28, P6, R22, R32, 0x1 ;  /* 0x00000020161ca211 */ /* 0x000fc800078c08ff */
[----:B----4-:R-:W-:Y:S02]  /*7090*/  @!P2 LEA.HI.X R29, R22, R33, R14, 0x1, P6 ;  /* 0x00000021161da211 */ /* 0x010fe400030f0c0e */
[----:B------:R-:W0:Y:S04]  /*70a0*/  @!P5 LDS.128 R12, [R55] ;  /* 0x00000000370cd984 */ /* 0x000e280000000c00 */
        /* <DEDUP_REMOVED lines=16> */
[----:B-----5:R-:W-:Y:S01]  /*71b0*/  @!P5 LEA.HI.X R33, R136, R33, R36, 0x1, P6 ;  /* 0x000000218821d211 */ /* 0x020fe200030f0c24 */
[----:B0-----:R-:W-:Y:S04]  /*71c0*/  @!P4 ST.E.128 desc[UR42][R30.64], R12 ;  /* 0x0000000c1e00c985 */ /* 0x001fe8000c101d2a */
[----:B------:R-:W0:Y:S04]  /*71d0*/  @!P2 LDS.128 R12, [R55+0x4000] ;  /* 0x00400000370ca984 */ /* 0x000e280000000c00 */
[----:B0-----:R-:W-:Y:S04]  /*71e0*/  @!P2 ST.E.128 desc[UR42][R28.64], R12 ;  /* 0x0000000c1c00a985 */ /* 0x001fe8000c101d2a */
[----:B------:R-:W0:Y:S04]  /*71f0*/  @!P5 LDS.128 R12, [R54+0x4000] ;  /* 0x00400000360cd984 */ /* 0x000e280000000c00 */
[----:B0-----:R0:W-:Y:S02]  /*7200*/  @!P5 ST.E.128 desc[UR42][R32.64], R12 ;  /* 0x0000000c2000d985 */ /* 0x0011e4000c101d2a */
.L_x_10488:
[----:B------:R-:W-:Y:S05]  /*7210*/  BSYNC B0 ;  /* 0x0000000000007941 */ /* 0x000fea0003800000 */
.L_x_10487:
[----:B------:R-:W-:Y:S01]  /*7220*/  @!PT LDS RZ, [RZ] ;  /* 0x00000000fffff984 */ /* 0x000fe20000000800 */
[----:B------:R-:W-:Y:S01]  /*7230*/  @!PT LDS RZ, [RZ] ;  /* 0x00000000fffff984 */ /* 0x000fe20000000800 */
[----:B------:R-:W-:Y:S01]  /*7240*/  @!PT LDS RZ, [RZ] ;  /* 0x00000000fffff984 */ /* 0x000fe20000000800 */
[----:B------:R-:W-:Y:S01]  /*7250*/  @!PT LDS RZ, [RZ] ;  /* 0x00000000fffff984 */ /* 0x000fe20000000800 */
[----:B------:R3:W-:Y:S06]  /*7260*/  MEMBAR.ALL.CTA ;  /* 0x0000000000007992 */ /* 0x0007ec0000008000 */
[----:B---3--:R-:W3:Y:S01]  /*7270*/  FENCE.VIEW.ASYNC.S ;  /* 0x00000000000073c6 */ /* 0x008ee20000000000 */
[----:B------:R-:W-:Y:S01]  /*7280*/  VIADD R18, R18, 0x1 ;  /* 0x0000000112127836 */ /* 0x000fe20000000000 */
[----:B------:R-:W-:Y:S01]  /*7290*/  @!P3 IADD3 R53, R53, 0x2d8c0, RZ ;  /* 0x0002d8c03535b810 */ /* 0x000fe20007ffe0ff */
[----:B---3--:R3:W-:Y:S03]  /*72a0*/  BAR.SYNC.DEFER_BLOCKING R101, 0x80 ;  /* 0x000200650000751d */ /* 0x0087e60000010000 */
[----:B------:R-:W-:-:S02]  /*72b0*/  ISETP.NE.AND P2, PT, R18, 0x2, PT ;  /* 0x000000021200780c */ /* 0x000fc40003f45270 */
[----:B------:R-:W-:Y:S02]  /*72c0*/  @!P3 PRMT R53, RZ, 0x654, R53 ;  /* 0x00000654ff35b816 */ /* 0x000fe40000000035 */
[----:B------:R-:W-:Y:S02]  /*72d0*/  SEL R11, RZ, 0x1, P2 ;  /* 0x00000001ff0b7807 */ /* 0x000fe40001000000 */
[----:B------:R-:W-:Y:S02]  /*72e0*/  SEL R18, R18, RZ, P2 ;  /* 0x000000ff12127207 */ /* 0x000fe40001000000 */
[----:B------:R-:W-:Y:S01]  /*72f0*/  LOP3.LUT R140, R140, R11, RZ, 0x3c, !PT ;  /* 0x0000000b8c8c7212 */ /* 0x000fe200078e3cff */
[----:B------:R3:W-:Y:S01]  /*7300*/  @!P3 SYNCS.ARRIVE.TRANS64.RED.A1T0 RZ, [R53+URZ], RZ ;  /* 0x000000ff35ffb9a7 */ /* 0x0007e2000810043f */
[----:B------:R-:W-:Y:S05]  /*7310*/  @P1 BRA `(.L_x_10489) ;  /* 0xffffffb400b41947 */ /* 0x000fea000383ffff */
[----:B0-----:R-:W0:Y:S01]  /*7320*/  S2R R12, SR_TID.X ;  /* 0x00000000000c7919 */ /* 0x001e220000002100 */
[----:B------:R-:W-:Y:S02]  /*7330*/  PLOP3.LUT P0, PT, PT, PT, PT, 0x8, 0x0 ;  /* 0x000000000000781c */ /* 0x000fe40003f0e170 */
[----:B0-----:R-:W-:-:S04]  /*7340*/  SHF.R.U32.HI R12, RZ, 0x7, R12 ;  /* 0x00000007ff0c7819 */ /* 0x001fc8000001160c */
[----:B------:R-:W-:-:S13]  /*7350*/  ISETP.NE.AND P4, PT, R12, 0x1, PT ;  /* 0x000000010c00780c */ /* 0x000fda0003f85270 */
[----:B------:R-:W-:Y:S06]  /*7360*/  @!P4 BAR.ARV 0x9, 0x100 ;  /* 0x024400000000cb1d */ /* 0x000fec0000002000 */
.L_x_10426:
[----:B------:R-:W-:Y:S01]  /*7370*/  IMAD.MOV.U32 R88, RZ, RZ, RZ ;  /* 0x000000ffff587224 */ /* 0x000fe200078e00ff */
[----:B------:R-:W-:Y:S06]  /*7380*/  @P0 BRA `(.L_x_10490) ;  /* 0x00000000000c0947 */ /* 0x000fec0003800000 */
[----:B------:R-:W4:Y:S01]  /*7390*/  FENCE.VIEW.ASYNC.G ;  /* 0x00000000000073c6 */ /* 0x000f220000000100 */
[----:B------:R-:W-:Y:S05]  /*73a0*/  WARPSYNC.ALL ;  /* 0x0000000000007948 */ /* 0x000fea0003800000 */
[----:B----4-:R-:W-:Y:S06]  /*73b0*/  BAR.ARV 0xc, 0x200 ;  /* 0x0308000000007b1d */ /* 0x010fec0000002000 */
.L_x_10490:
[----:B------:R-:W-:Y:S01]  /*73c0*/  LOP3.LUT P0, RZ, R19, 0x8, RZ, 0xc0, !PT ;  /* 0x0000000813ff7812 */ /* 0x000fe2000780c0ff */
[----:B------:R-:W-:-:S12]  /*73d0*/  BSSY B0, `(.L_x_10491) ;  /* 0x0000020000007945 */ /* 0x000fd80003800000 */
[----:B------:R-:W-:Y:S05]  /*73e0*/  @!P0 BRA `(.L_x_10492) ;  /* 0x0000000000788947 */ /* 0x000fea0003800000 */
[----:B------:R-:W4:Y:S01]  /*73f0*/  LDL R0, [R1+0x94] ;  /* 0x0000940001007983 */ /* 0x000f220000100800 */
[----:B------:R-:W-:Y:S01]  /*7400*/  ULDC UR4, c[0x0][0x9f0] ;  /* 0x00027c0000047ab9 */ /* 0x000fe20000000800 */
[----:B----4-:R-:W-:-:S04]  /*7410*/  ISETP.NE.AND P0, PT, R0, RZ, PT ;  /* 0x000000ff0000720c */ /* 0x010fc80003f05270 */
[----:B------:R-:W-:-:S04]  /*7420*/  SEL R9, R0, UR4, P0 ;  /* 0x0000000400097c07 */ /* 0x000fc80008000000 */
[-C--:B------:R-:W-:Y:S02]  /*7430*/  IABS R6, R9.reuse ;  /* 0x0000000900067213 */ /* 0x080fe40000000000 */
[----:B------:R-:W-:Y:S02]  /*7440*/  IADD3 R0, R99, -0x1, R9 ;  /* 0xffffffff63007810 */ /* 0x000fe40007ffe009 */
[----:B------:R-:W4:Y:S01]  /*7450*/  I2F.RP R3, R6 ;  /* 0x0000000600037306 */ /* 0x000f220000209400 */
[-C--:B------:R-:W-:Y:S02]  /*7460*/  IABS R10, R9.reuse ;  /* 0x00000009000a7213 */ /* 0x080fe40000000000 */
[----:B------:R-:W-:Y:S02]  /*7470*/  IABS R8, R0 ;  /* 0x0000000000087213 */ /* 0x000fe40000000000 */
[----:B------:R-:W-:-:S04]  /*7480*/  LOP3.LUT R0, R0, R9, RZ, 0x3c, !PT ;  /* 0x0000000900007212 */ /* 0x000fc800078e3cff */
[----:B------:R-:W-:Y:S01]  /*7490*/  ISETP.GE.AND P2, PT, R0, RZ, PT ;  /* 0x000000ff0000720c */ /* 0x000fe20003f46270 */
[----:B----4-:R-:W4:Y:S02]  /*74a0*/  MUFU.RCP R3, R3 ;  /* 0x0000000300037308 */ /* 0x010f240000001000 */
[----:B----4-:R-:W-:Y:S01]  /*74b0*/  VIADD R4, R3, 0xffffffe ;  /* 0x0ffffffe03047836 */ /* 0x010fe20000000000 */
[----:B------:R-:W-:-:S05]  /*74c0*/  IADD3 R3, RZ, -R10, RZ ;  /* 0x8000000aff037210 */ /* 0x000fca0007ffe0ff */
[----:B------:R4:W0:Y:S02]  /*74d0*/  F2I.FTZ.U32.TRUNC.NTZ R5, R4 ;  /* 0x0000000400057305 */ /* 0x000824000021f000 */
[----:B----4-:R-:W-:Y:S02]  /*74e0*/  IMAD.MOV.U32 R4, RZ, RZ, RZ ;  /* 0x000000ffff047224 */ /* 0x010fe400078e00ff */
[----:B0-----:R-:W-:-:S04]  /*74f0*/  IMAD.MOV R7, RZ, RZ, -R5 ;  /* 0x000000ffff077224 */ /* 0x001fc800078e0a05 */
        /* <DEDUP_REMOVED lines=13> */
.L_x_10492:
[----:B------:R-:W-:Y:S05]  /*75d0*/  BSYNC B0 ;  /* 0x0000000000007941 */ /* 0x000fea0003800000 */
.L_x_10491:
[----:B------:R-:W4:Y:S01]  /*75e0*/  LDL R0, [R1+0xb0] ;  /* 0x0000b00001007983 */ /* 0x000f220000100800 */
[----:B------:R-:W-:Y:S01]  /*75f0*/  PLOP3.LUT P0, PT, PT, PT, PT, 0x80, 0x0 ;  /* 0x000000000000781c */ /* 0x000fe20003f0f070 */
        /* <DEDUP_REMOVED lines=18> */
[----:B-12---:R-:W-:Y:S02]  /*7720*/  CS2R R32, SRZ ;  /* 0x0000000000207805 */ /* 0x006fe4000001ff00 */
[----:B------:R-:W-:Y:S02]  /*7730*/  CS2R R54, SRZ ;  /* 0x0000000000367805 */ /* 0x000fe4000001ff00 */
[----:B------:R-:W-:Y:S02]  /*7740*/  CS2R R30, SRZ ;  /* 0x00000000001e7805 */ /* 0x000fe4000001ff00 */
[----:B---3--:R-:W-:Y:S02]  /*7750*/  CS2R R52, SRZ ;  /* 0x0000000000347805 */ /* 0x008fe4000001ff00 */
[----:B0-----:R-:W-:Y:S02]  /*7760*/  CS2R R28, SRZ ;  /* 0x00000000001c7805 */ /* 0x001fe4000001ff00 */
[----:B------:R-:W-:-:S02]  /*7770*/  CS2R R50, SRZ ;  /* 0x0000000000327805 */ /* 0x000fc4000001ff00 */
[----:B------:R-:W-:Y:S01]  /*7780*/  CS2R R20, SRZ ;  /* 0x0000000000147805 */ /* 0x000fe2000001ff00 */
[----:B----4-:R-:W-:Y:S02]  /*7790*/  IMAD R4, R0, R88, RZ ;  /* 0x0000005800047224 */ /* 0x010fe400078e02ff */
[----:B------:R-:W-:-:S03]  /*77a0*/  IMAD.MOV.U32 R0, RZ, RZ, RZ ;  /* 0x000000ffff007224 */ /* 0x000fc600078e00ff */
[----:B------:R0:W-:Y:S01]  /*77b0*/  STL [R1+0x78], R4 ;  /* 0x0000780401007387 */ /* 0x0001e20000100800 */
[----:B------:R-:W-:-:S04]  /*77c0*/  VIADDMNMX R88, R4, R88, R99, PT ;  /* 0x0000005804587246 */ /* 0x000fc80003800163 */
[----:B------:R-:W-:-:S13]  /*77d0*/  ISETP.GT.AND P1, PT, R88, R4, PT ;  /* 0x000000045800720c */ /* 0x000fda0003f24270 */
[----:B0-----:R-:W-:Y:S05]  /*77e0*/  @!P1 BRA `(.L_x_10493) ;  /* 0x000000a4003c9947 */ /* 0x001fea0003800000 */
[----:B------:R-:W0:Y:S01]  /*77f0*/  S2R R4, SR_TID.X ;  /* 0x0000000000047919 */ /* 0x000e220000002100 */
[----:B------:R-:W-:Y:S01]  /*7800*/  UMOV UR4, 0xffffffff ;  /* 0xffffffff00047882 */ /* 0x000fe20000000000 */
[----:B0-----:R-:W-:-:S05]  /*7810*/  VIADD R40, R4, 0xffffff80 ;  /* 0xffffff8004287836 */ /* 0x001fca0000000000 */
[----:B------:R-:W-:-:S04]  /*7820*/  SHF.R.S32.HI R41, RZ, 0x1f, R40 ;  /* 0x0000001fff297819 */ /* 0x000fc80000011428 */
[----:B------:R-:W-:-:S04]  /*7830*/  LEA.HI R13, R41, R40, RZ, 0x7 ;  /* 0x00000028290d7211 */ /* 0x000fc800078f38ff */
[----:B------:R-:W-:Y:S01]  /*7840*/  SHF.R.S32.HI R13, RZ, 0x7, R13 ;  /* 0x00000007ff0d7819 */ /* 0x000fe2000001140d */
[----:B------:R-:W-:Y:S06]  /*7850*/  BRA.DIV UR4, `(.L_x_10494) ;  /* 0x0000014604c47947 */ /* 0x000fec000b800000 */
[----:B------:R-:W0:Y:S04]  /*7860*/  SHFL.IDX PT, R0, R13, RZ, 0x1f ;  /* 0x00001fff0d007589 */ /* 0x000e2800000e0000 */
[----:B0-----:R1:W-:Y:S02]  /*7870*/  STL [R1+0x7c], R0 ;  /* 0x00007c0001007387 */ /* 0x0013e40000100800 */
.L_x_10714:
[----:B------:R-:W1:Y:S01]  /*7880*/  LDL R3, [R1+0x7c] ;  /* 0x00007c0001037983 */ /* 0x000e620000100800 */
[----:B------:R-:W-:Y:S01]  /*7890*/  BSSY B6, `(.L_x_10495) ;  /* 0x000001b000067945 */ /* 0x000fe20003800000 */
[----:B-1----:R-:W-:-:S05]  /*78a0*/  IMAD.HI R0, R3, 0x55555556, RZ ;  /* 0x5555555603007827 */ /* 0x002fca00078e02ff */
[----:B------:R-:W-:-:S05]  /*78b0*/  LEA.HI R44, R0, R0, RZ, 0x1 ;  /* 0x00000000002c7211 */ /* 0x000fca00078f08ff */
[----:B------:R-:W-:Y:S01]  /*78c0*/  IMAD R44, R44, -0x3, R3 ;  /* 0xfffffffd2c2c7824 */ /* 0x000fe200078e0203 */
[----:B------:R-:W-:-:S04]  /*78d0*/  IADD3 R3, R2, 0x21800, RZ ;  /* 0x0002180002037810 */ /* 0x000fc80007ffe0ff */
[----:B------:R-:W-:Y:S01]  /*78e0*/  LOP3.LUT P0, RZ, R3, 0x3ff, RZ, 0xc0, !PT ;  /* 0x000003ff03ff7812 */ /* 0x000fe2000780c0ff */
[----:B------:R-:W-:-:S05]  /*78f0*/  IMAD R0, R44, 0x2000, R3 ;  /* 0x000020002c007824 */ /* 0x000fca00078e0203 */
[----:B------:R-:W-:-:S04]  /*7900*/  SHF.R.U32.HI R0, RZ, 0x4, R0 ;  /* 0x00000004ff007819 */ /* 0x000fc80000011600 */
[----:B------:R-:W-:-:S05]  /*7910*/  LOP3.LUT R0, R0, 0x3fff, RZ, 0xc0, !PT ;  /* 0x00003fff00007812 */ /* 0x000fca00078ec0ff */
[----:B------:R1:W-:Y:S01]  /*7920*/  STL [R1+0x84], R0 ;  /* 0x0000840001007387 */ /* 0x0003e20000100800 */
[----:B------:R-:W-:Y:S05]  /*7930*/  @!P0 BRA `(.L_x_10496) ;  /* 0x0000000000408947 */ /* 0x000fea0003800000 */
[----:B0-----:R-:W-:Y:S01]  /*7940*/  MOV R14, 0x0 ;  /* 0x00000000000e7802 */ /* 0x001fe20000000f00 */
        /* <DEDUP_REMOVED lines=14> */
[----:B01---5:R-:W-:Y:S05]  /*7a30*/  CALL.ABS.NOINC R14 ;  /* 0x000000000e007343 */ /* 0x023fea0003c00000 */
.L_x_10496:
[----:B------:R-:W-:Y:S05]  /*7a40*/  BSYNC B6 ;  /* 0x0000000000067941 */ /* 0x000fea0003800000 */
.L_x_10495:
        /* <DEDUP_REMOVED lines=13> */
.L_x_10500:
[----:B---3--:R3:W4:Y:S02]  /*7b20*/  SYNCS.PHASECHK.TRANS64.TRYWAIT P0, [R2+URZ+0x2d800], R3 ;  /* 0x02d80003020075a7 */ /* 0x008724000800017f */
[----:B----4-:R-:W-:Y:S05]  /*7b30*/  @!P0 NANOSLEEP.SYNCS 0x989680 ;  /* 0x009896800000895d */ /* 0x010fea0003900000 */
[----:B------:R-:W4:Y:S02]  /*7b40*/  @!P0 SYNCS.PHASECHK.TRANS64 P0, [R2+URZ+0x2d800], R3 ;  /* 0x02d80003020085a7 */ /* 0x000f24000800007f */
[----:B----4-:R-:W-:Y:S05]  /*7b50*/  @!P0 BRA `(.L_x_10500) ;  /* 0xfffffffc00f08947 */ /* 0x010fea000383ffff */
.L_x_10499:
[----:B------:R-:W-:Y:S05]  /*7b60*/  BSYNC B0 ;  /* 0x0000000000007941 */ /* 0x000fea0003800000 */
.L_x_10498:
[----:B------:R-:W-:Y:S05]  /*7b70*/  BRA `(.L_x_10501) ;  /* 0x0000003800987947 */ /* 0x000fea0003800000 */
.L_x_10497:
[----:B-1---5:R-:W-:Y:S01]  /*7b80*/  SHF.R.S32.HI R0, RZ, 0x1f, R95 ;  /* 0x0000001fff007819 */ /* 0x022fe2000001145f */
[----:B------:R-:W-:Y:S01]  /*7b90*/  ULOP3.LUT UP0, URZ, UR40, 0x1bf, URZ, 0xc0, !UPT ;  /* 0x000001bf283f7892 */ /* 0x000fe2000f80c03f */
[----:B------:R-:W-:Y:S01]  /*7ba0*/  ULDC.64 UR4, c[0x0][0x3f8] ;  /* 0x0000fe0000047ab9 */ /* 0x000fe20000000a00 */
[----:B------:R-:W-:Y:S02]  /*7bb0*/  ULDC.64 UR6, c[0x0][0x408] ;  /* 0x0001020000067ab9 */ /* 0x000fe40000000a00 */
[C---:B------:R-:W-:Y:S02]  /*7bc0*/  IMAD R6, R0.reuse, UR4, RZ ;  /* 0x0000000400067c24 */ /* 0x040fe4000f8e02ff */
[----:B------:R-:W-:Y:S01]  /*7bd0*/  IMAD R0, R0, UR6, RZ ;  /* 0x0000000600007c24 */ /* 0x000fe2000f8e02ff */
[----:B------:R-:W-:Y:S01]  /*7be0*/  PLOP3.LUT P2, PT, PT, PT, UP0, 0x80, 0x0 ;  /* 0x000000000000781c */ /* 0x000fe20003f4f008 */
[C---:B------:R-:W-:Y:S02]  /*7bf0*/  IMAD R25, R95.reuse, UR5, R6 ;  /* 0x000000055f197c24 */ /* 0x040fe4000f8e0206 */
[----:B------:R-:W-:Y:S01]  /*7c00*/  IMAD.WIDE.U32 R4, R95, UR4, RZ ;  /* 0x000000045f047c25 */ /* 0x000fe2000f8e00ff */
[----:B------:R-:W-:-:S03]  /*7c10*/  ULDC.64 UR4, c[0x0][0x3e8] ;  /* 0x0000fa0000047ab9 */ /* 0x000fc60000000a00 */
[C---:B------:R-:W-:Y:S01]  /*7c20*/  IMAD R37, R95.reuse, UR7, R0 ;  /* 0x000000075f257c24 */ /* 0x040fe2000f8e0200 */
        /* <DEDUP_REMOVED lines=9> */
[----:B0-----:R-:W-:Y:S01]  /*7cc0*/  MOV R14, 0x0 ;  /* 0x00000000000e7802 */ /* 0x001fe20000000f00 */
        /* <DEDUP_REMOVED lines=15> */
.L_x_10502:
[----:B------:R-:W-:Y:S01]  /*7dc0*/  ULDC.U8 UR4, c[0x0][0x410] ;  /* 0x0001040000047ab9 */ /* 0x000fe20000000000 */
[----:B------:R-:W-:Y:S01]  /*7dd0*/  BSSY B0, `(.L_x_10503) ;  /* 0x0000378000007945 */ /* 0x000fe20003800000 */
[----:B------:R-:W-:Y:S01]  /*7de0*/  ISETP.NE.AND P0, PT, RZ, UR4, PT ;  /* 0x00000004ff007c0c */ /* 0x000fe2000bf05270 */
[----:B------:R-:W-:-:S12]  /*7df0*/  IMAD R6, R97, 0xc0, R141 ;  /* 0x000000c061067824 */ /* 0x000fd800078e028d */
[----:B------:R-:W-:Y:S05]  /*7e00*/  @!P0 BRA `(.L_x_10504) ;  /* 0x0000001800fc8947 */ /* 0x000fea0003800000 */
[----:B------:R-:W-:-:S03]  /*7e10*/  UMOV UR4, 0xffffffff ;  /* 0xffffffff00047882 */ /* 0x000fc60000000000 */
[----:B------:R-:W-:Y:S05]  /*7e20*/  BRA.DIV UR4, `(.L_x_10505) ;  /* 0x0000014204787947 */ /* 0x000fea000b800000 */
[----:B------:R1:W2:Y:S04]  /*7e30*/  SHFL.IDX PT, R3, R25, RZ, 0x1e1f ;  /* 0x001e1fff19037589 */ /* 0x0002a800000e0000 */
[----:B------:R1:W3:Y:S04]  /*7e40*/  SHFL.IDX PT, R38, R24, RZ, 0x1e1f ;  /* 0x001e1fff18267589 */ /* 0x0002e800000e0000 */
[----:B------:R1:W4:Y:S04]  /*7e50*/  SHFL.IDX PT, R0, R37, RZ, 0x1e1f ;  /* 0x001e1fff25007589 */ /* 0x00032800000e0000 */
[----:B------:R-:W0:Y:S02]  /*7e60*/  SHFL.IDX PT, R39, R39, RZ, 0x1e1f ;  /* 0x001e1fff27277589 */ /* 0x000e2400000e0000 */
.L_x_10720:
        /* <DEDUP_REMOVED lines=11> */
[----:B-1----:R-:W-:Y:S02]  /*7f20*/  CS2R R36, SRZ ;  /* 0x0000000000247805 */ /* 0x002fe4000001ff00 */
[----:B------:R-:W-:Y:S02]  /*7f30*/  CS2R R32, SRZ ;  /* 0x0000000000207805 */ /* 0x000fe4000001ff00 */
[----:B------:R-:W-:Y:S02]  /*7f40*/  CS2R R28, SRZ ;  /* 0x00000000001c7805 */ /* 0x000fe4000001ff00 */
[----:B------:R-:W-:Y:S02]  /*7f50*/  CS2R R24, SRZ ;  /* 0x0000000000187805 */ /* 0x000fe4000001ff00 */
[----:B0-----:R-:W-:-:S02]  /*7f60*/  CS2R R14, SRZ ;  /* 0x00000000000e7805 */ /* 0x001fc4000001ff00 */
[----:B------:R-:W-:Y:S01]  /*7f70*/  CS2R R10, SRZ ;  /* 0x00000000000a7805 */ /* 0x000fe2000001ff00 */
[----:B------:R-:W-:Y:S06]  /*7f80*/  @P0 BRA `(.L_x_10507) ;  /* 0x0000000400340947 */ /* 0x000fec0003800000 */
[----:B------:R-:W2:Y:S01]  /*7f90*/  LDL R48, [R1+0x54] ;  /* 0x0000540001307983 */ /* 0x000ea20000100800 */
[----:B------:R-:W-:-:S03]  /*7fa0*/  ULDC UR4, c[0x0][0x3f4] ;  /* 0x0000fd0000047ab9 */ /* 0x000fc60000000800 */
[----:B------:R-:W3:Y:S04]  /*7fb0*/  LDL R47, [R1+0x4c] ;  /* 0x00004c00012f7983 */ /* 0x000ee80000100800 */
[----:B------:R-:W4:Y:S04]  /*7fc0*/  LDL R46, [R1+0x50] ;  /* 0x00005000012e7983 */ /* 0x000f280000100800 */
[----:B------:R-:W4:Y:S04]  /*7fd0*/  LDL R45, [R1+0x48] ;  /* 0x00004800012d7983 */ /* 0x000f280000100800 */
[----:B------:R-:W4:Y:S01]  /*7fe0*/  LDL R43, [R1+0x58] ;  /* 0x00005800012b7983 */ /* 0x000f220000100800 */
[----:B------:R-:W-:-:S02]  /*7ff0*/  CS2R R36, SRZ ;  /* 0x0000000000247805 */ /* 0x000fc4000001ff00 */
[----:B------:R-:W-:Y:S02]  /*8000*/  CS2R R34, SRZ ;  /* 0x0000000000227805 */ /* 0x000fe4000001ff00 */
[----:B------:R-:W-:Y:S02]  /*8010*/  CS2R R32, SRZ ;  /* 0x0000000000207805 */ /* 0x000fe4000001ff00 */
[C---:B--2---:R-:W-:Y:S01]  /*8020*/  ISETP.GE.AND P3, PT, R48.reuse, UR4, PT ;  /* 0x0000000430007c0c */ /* 0x044fe2000bf66270 */
[C---:B------:R-:W-:Y:S01]  /*8030*/  IMAD.SHL.U32 R24, R48.reuse, 0x2, RZ ;  /* 0x0000000230187824 */ /* 0x040fe200078e00ff */
[----:B------:R-:W-:Y:S02]  /*8040*/  SHF.R.S32.HI R4, RZ, 0x1f, R48 ;  /* 0x0000001fff047819 */ /* 0x000fe40000011430 */
[C---:B---3--:R-:W-:Y:S01]  /*8050*/  ISETP.GE.AND P2, PT, R47.reuse, UR4, PT ;  /* 0x000000042f007c0c */ /* 0x048fe2000bf46270 */
[----:B------:R-:W-:Y:S01]  /*8060*/  IMAD.SHL.U32 R14, R47, 0x2, RZ ;  /* 0x000000022f0e7824 */ /* 0x000fe200078e00ff */
[----:B------:R-:W-:-:S02]  /*8070*/  SHF.L.U64.HI R4, R48, 0x1, R4 ;  /* 0x0000000130047819 */ /* 0x000fc40000010204 */
[----:B----4-:R-:W-:Y:S02]  /*8080*/  ISETP.GE.AND P1, PT, R46, UR4, PT ;  /* 0x000000042e007c0c */ /* 0x010fe4000bf26270 */
[----:B------:R-:W-:Y:S02]  /*8090*/  SHF.R.S32.HI R5, RZ, 0x1f, R47 ;  /* 0x0000001fff057819 */ /* 0x000fe4000001142f */
[C---:B------:R-:W-:Y:S01]  /*80a0*/  ISETP.GE.AND P0, PT, R45.reuse, UR4, PT ;  /* 0x000000042d007c0c */ /* 0x040fe2000bf06270 */
[----:B------:R-:W-:Y:S01]  /*80b0*/  IMAD.SHL.U32 R28, R45, 0x2, RZ ;  /* 0x000000022d1c7824 */ /* 0x000fe200078e00ff */
[CC--:B------:R-:W-:Y:S02]  /*80c0*/  @!P3 IADD3 R26, P4, R38.reuse, R24.reuse, RZ ;  /* 0x00000018261ab210 */ /* 0x0c0fe40007f9e0ff */
[----:B------:R-:W-:Y:S01]  /*80d0*/  @!P3 IADD3 R24, P5, R39, R24, RZ ;  /* 0x000000182718b210 */ /* 0x000fe20007fbe0ff */
[----:B------:R-:W-:Y:S01]  /*80e0*/  IMAD.SHL.U32 R30, R43, 0x2, RZ ;  /* 0x000000022b1e7824 */ /* 0x000fe200078e00ff */
[----:B------:R-:W-:Y:S01]  /*80f0*/  SHF.L.U64.HI R5, R47, 0x1, R5 ;  /* 0x000000012f057819 */ /* 0x000fe20000010205 */
[--C-:B------:R-:W-:Y:S01]  /*8100*/  @!P3 IMAD.X R27, R3, 0x1, R4.reuse, P4 ;  /* 0x00000001031bb824 */ /* 0x100fe200020e0604 */
[----:B------:R-:W-:Y:S01]  /*8110*/  @!P2 IADD3 R20, P4, R38, R14, RZ ;  /* 0x0000000e2614a210 */ /* 0x000fe20007f9e0ff */
[----:B------:R-:W-:Y:S01]  /*8120*/  @!P3 IMAD.X R25, R0, 0x1, R4, P5 ;  /* 0x000000010019b824 */ /* 0x000fe200028e0604 */
[----:B------:R-:W-:-:S02]  /*8130*/  SHF.L.U32 R10, R46, 0x1, RZ ;  /* 0x000000012e0a7819 */ /* 0x000fc400000006ff */
[----:B------:R-:W-:Y:S01]  /*8140*/  @!P2 IADD3 R14, P5, R39, R14, RZ ;  /* 0x0000000e270ea210 */ /* 0x000fe20007fbe0ff */
[----:B------:R-:W-:Y:S01]  /*8150*/  @!P2 IMAD.X R21, R3, 0x1, R5, P4 ;  /* 0x000000010315a824 */ /* 0x000fe200020e0605 */
[----:B------:R-:W-:Y:S01]  /*8160*/  SHF.R.S32.HI R6, RZ, 0x1f, R46 ;  /* 0x0000001fff067819 */ /* 0x000fe2000001142e */
[----:B------:R-:W5:Y:S01]  /*8170*/  @!P3 LD.E.64 R32, desc[UR42][R26.64] ;  /* 0x0000002a1a20b980 */ /* 0x000f62000c101b00 */
[-C--:B------:R-:W-:Y:S02]  /*8180*/  @!P1 IADD3 R12, P4, R38, R10.reuse, RZ ;  /* 0x0000000a260c9210 */ /* 0x080fe40007f9e0ff */
[----:B------:R-:W-:Y:S02]  /*8190*/  @!P2 IADD3.X R15, R0, R5, RZ, P5, !PT ;  /* 0x00000005000fa210 */ /* 0x000fe40002ffe4ff */
[----:B------:R-:W-:Y:S02]  /*81a0*/  SHF.L.U64.HI R6, R46, 0x1, R6 ;  /* 0x000000012e067819 */ /* 0x000fe40000010206 */
[----:B------:R-:W-:-:S02]  /*81b0*/  @!P1 IADD3 R10, P5, R39, R10, RZ ;  /* 0x0000000a270a9210 */ /* 0x000fc40007fbe0ff */
[----:B------:R-:W-:Y:S01]  /*81c0*/  SHF.R.S32.HI R7, RZ, 0x1f, R45 ;  /* 0x0000001fff077819 */ /* 0x000fe2000001142d */
[--C-:B------:R-:W-:Y:S01]  /*81d0*/  @!P1 IMAD.X R13, R3, 0x1, R6.reuse, P4 ;  /* 0x00000001030d9824 */ /* 0x100fe200020e0606 */
[----:B------:R-:W-:Y:S01]  /*81e0*/  ISETP.GE.AND P4, PT, R138, UR4, PT ;  /* 0x000000048a007c0c */ /* 0x000fe2000bf86270 */
[----:B------:R-:W-:Y:S01]  /*81f0*/  @!P1 IMAD.X R11, R0, 0x1, R6, P5 ;  /* 0x00000001000b9824 */ /* 0x000fe200028e0606 */
[----:B------:R-:W-:Y:S02]  /*8200*/  SHF.L.U64.HI R7, R45, 0x1, R7 ;  /* 0x000000012d077819 */ /* 0x000fe40000010207 */
[----:B------:R-:W-:Y:S02]  /*8210*/  @!P0 IADD3 R8, P5, R38, R28, RZ ;  /* 0x0000001c26088210 */ /* 0x000fe40007fbe0ff */
[----:B------:R-:W-:-:S03]  /*8220*/  SHF.R.S32.HI R31, RZ, 0x1f, R43 ;  /* 0x0000001fff1f7819 */ /* 0x000fc6000001142b */
[----:B------:R-:W-:Y:S01]  /*8230*/  @!P0 IMAD.X R9, R3, 0x1, R7, P5 ;  /* 0x0000000103098824 */ /* 0x000fe200028e0607 */
[----:B------:R-:W-:-:S03]  /*8240*/  @!P0 IADD3 R4, P5, R39, R28, RZ ;  /* 0x0000001c27048210 */ /* 0x000fc60007fbe0ff */
[----:B------:R-:W-:Y:S01]  /*8250*/  @!P4 MOV R28, R38 ;  /* 0x00000026001cc202 */ /* 0x000fe20000000f00 */
[----:B------:R-:W-:Y:S02]  /*8260*/  @!P4 IMAD.MOV.U32 R29, RZ, RZ, R3 ;  /* 0x000000ffff1dc224 */ /* 0x000fe400078e0003 */
[----:B------:R-:W-:Y:S01]  /*8270*/  @!P0 IMAD.X R5, R0, 0x1, R7, P5 ;  /* 0x0000000100058824 */ /* 0x000fe200028e0607 */
[----:B------:R-:W-:Y:S01]  /*8280*/  ISETP.GE.AND P5, PT, R43, UR4, PT ;  /* 0x000000042b007c0c */ /* 0x000fe2000bfa6270 */
[----:B------:R-:W-:Y:S02]  /*8290*/  @!P4 IMAD.MOV.U32 R6, RZ, RZ, R39 ;  /* 0x000000ffff06c224 */ /* 0x000fe400078e0027 */
[----:B------:R-:W-:Y:S02]  /*82a0*/  @!P4 IMAD.MOV.U32 R7, RZ, RZ, R0 ;  /* 0x000000ffff07c224 */ /* 0x000fe400078e0000 */
[----:B------:R-:W-:-:S04]  /*82b0*/  @!P4 IMAD.WIDE R28, R138, 0x2, R28 ;  /* 0x000000028a1cc825 */ /* 0x000fc800078e021c */
[----:B------:R-:W-:Y:S01]  /*82c0*/  @!P4 IMAD.WIDE R6, R138, 0x2, R6 ;  /* 0x000000028a06c825 */ /* 0x000fe200078e0206 */
[----:B------:R-:W5:Y:S01]  /*82d0*/  @!P4 LD.E.64 R36, desc[UR42][R28.64] ;  /* 0x0000002a1c24c980 */ /* 0x000f62000c101b00 */
[----:B------:R-:W-:-:S03]  /*82e0*/  SHF.L.U64.HI R31, R43, 0x1, R31 ;  /* 0x000000012b1f7819 */ /* 0x000fc6000001021f */
[----:B------:R0:W5:Y:S02]  /*82f0*/  @!P4 LD.E.64 R34, desc[UR42][R6.64] ;  /* 0x0000002a0622c980 */ /* 0x000164000c101b00 */
[----:B0-----:R-:W-:-:S04]  /*8300*/  @!P5 IADD3 R6, P4, R38, R30, RZ ;  /* 0x0000001e2606d210 */ /* 0x001fc80007f9e0ff */
[----:B------:R-:W-:Y:S02]  /*8310*/  @!P5 IADD3.X R7, R3, R31, RZ, P4, !PT ;  /* 0x0000001f0307d210 */ /* 0x000fe400027fe4ff */
[----:B------:R-:W-:Y:S02]  /*8320*/  @!P5 IADD3 R38, P4, R39, R30, RZ ;  /* 0x0000001e2726d210 */ /* 0x000fe40007f9e0ff */
[----:B------:R-:W-:Y:S02]  /*8330*/  CS2R R28, SRZ ;  /* 0x00000000001c7805 */ /* 0x000fe4000001ff00 */
[----:B------:R-:W-:Y:S01]  /*8340*/  CS2R R26, SRZ ;  /* 0x00000000001a7805 */ /* 0x000fe2000001ff00 */
[----:B------:R-:W-:Y:S01]  /*8350*/  @!P5 IMAD.X R39, R0, 0x1, R31, P4 ;  /* 0x000000010027d824 */ /* 0x000fe200020e061f */
[----:B------:R-:W-:Y:S02]  /*8360*/  CS2R R30, SRZ ;  /* 0x00000000001e7805 */ /* 0x000fe4000001ff00 */
[----:B------:R0:W5:Y:S04]  /*8370*/  @!P2 LD.E.64 R28, desc[UR42][R20.64] ;  /* 0x0000002a141ca980 */ /* 0x000168000c101b00 */
[----:B------:R1:W5:Y:S04]  /*8380*/  @!P2 LD.E.64 R26, desc[UR42][R14.64] ;  /* 0x0000002a0e1aa980 */ /* 0x000368000c101b00 */
[----:B------:R2:W5:Y:S01]  /*8390*/  @!P3 LD.E.64 R30, desc[UR42][R24.64] ;  /* 0x0000002a181eb980 */ /* 0x000562000c101b00 */
[----:B0-----:R-:W-:-:S02]  /*83a0*/  CS2R R20, SRZ ;  /* 0x0000000000147805 */ /* 0x001fc4000001ff00 */
[----:B-1----:R-:W-:-:S04]  /*83b0*/  CS2R R14, SRZ ;  /* 0x00000000000e7805 */ /* 0x002fc8000001ff00 */
[----:B------:R0:W5:Y:S01]  /*83c0*/  @!P1 LD.E.64 R20, desc[UR42][R10.64] ;  /* 0x0000002a0a149980 */ /* 0x000162000c101b00 */
[----:B--2---:R-:W-:-:S03]  /*83d0*/  CS2R R24, SRZ ;  /* 0x0000000000187805 */ /* 0x004fc6000001ff00 */
[----:B------:R1:W5:Y:S04]  /*83e0*/  @!P0 LD.E.64 R14, desc[UR42][R8.64] ;  /* 0x0000002a080e8980 */ /* 0x000368000c101b00 */
[----:B------:R2:W5:Y:S01]  /*83f0*/  @!P1 LD.E.64 R24, desc[UR42][R12.64] ;  /* 0x0000002a0c189980 */ /* 0x000562000c101b00 */
[----:B0-----:R-:W-:Y:S02]  /*8400*/  CS2R R10, SRZ ;  /* 0x00000000000a7805 */ /* 0x001fe4000001ff00 */
[----:B-1----:R-:W-:-:S04]  /*8410*/  CS2R R8, SRZ ;  /* 0x0000000000087805 */ /* 0x002fc8000001ff00 */
[----:B------:R0:W5:Y:S01]  /*8420*/  @!P5 LD.E.64 R10, desc[UR42][R6.64] ;  /* 0x0000002a060ad980 */ /* 0x000162000c101b00 */
[----:B--2---:R-:W-:-:S03]  /*8430*/  CS2R R12, SRZ ;  /* 0x00000000000c7805 */ /* 0x004fc6000001ff00 */
[----:B------:R0:W5:Y:S04]  /*8440*/  @!P5 LD.E.64 R8, desc[UR42][R38.64] ;  /* 0x0000002a2608d980 */ /* 0x000168000c101b00 */
[----:B------:R0:W5:Y:S02]  /*8450*/  @!P0 LD.E.64 R12, desc[UR42][R4.64] ;  /* 0x0000002a040c8980 */ /* 0x000164000c101b00 */
.L_x_10507:
[----:B------:R-:W-:Y:S05]  /*8460*/  BSYNC B1 ;  /* 0x0000000000017941 */ /* 0x000fea0003800000 */
.L_x_10506:
[----:B------:R-:W-:Y:S01]  /*8470*/  ULEA.HI UR4, UR37, UR37, URZ, 0x1 ;  /* 0x0000002525047291 */ /* 0x000fe2000f8f083f */
[----:B--2--5:R-:W-:Y:S01]  /*8480*/  IMAD.MOV.U32 R3, RZ, RZ, R35 ;  /* 0x000000ffff037224 */ /* 0x024fe200078e0023 */
[----:B------:R-:W-:Y:S01]  /*8490*/  VIMNMX R42, R42, 0xc0, PT ;  /* 0x000000c02a2a7848 */ /* 0x000fe20003fe0100 */
[----:B0-----:R-:W-:Y:S01]  /*84a0*/  IMAD.MOV.U32 R4, RZ, RZ, R30 ;  /* 0x000000ffff047224 */ /* 0x001fe200078e001e */
[----:B------:R-:W-:Y:S01]  /*84b0*/  ULOP3.LUT UR4, UR4, 0xfffffffe, URZ, 0xc0, !UPT ;  /* 0xfffffffe04047892 */ /* 0x000fe2000f8ec03f */
[----:B----4-:R-:W-:Y:S01]  /*84c0*/  IMAD.MOV.U32 R0, RZ, RZ, R34 ;  /* 0x000000ffff007224 */ /* 0x010fe200078e0022 */
[----:B------:R-:W-:Y:S01]  /*84d0*/  ISETP.GE.AND P1, PT, R141, R42, PT ;  /* 0x0000002a8d00720c */ /* 0x000fe20003f26270 */
[----:B------:R-:W-:Y:S01]  /*84e0*/  IMAD.MOV.U32 R5, RZ, RZ, R27 ;  /* 0x000000ffff057224 */ /* 0x000fe200078e001b */
[----:B------:R-:W-:Y:S01]  /*84f0*/  UIADD3 UR4, UR37, -UR4, URZ ;  /* 0x8000000425047290 */ /* 0x000fe2000fffe03f */
[----:B------:R-:W-:Y:S01]  /*8500*/  PRMT R50, R4, 0x5410, R3 ;  /* 0x0000541004327816 */ /* 0x000fe20000000003 */
[----:B------:R-:W-:Y:S01]  /*8510*/  IMAD.MOV.U32 R4, RZ, RZ, R26 ;  /* 0x000000ffff047224 */ /* 0x000fe200078e001a */
[----:B------:R-:W-:Y:S01]  /*8520*/  PRMT R51, R0, 0x7610, R51 ;  /* 0x0000761000337816 */ /* 0x000fe20000000033 */
[----:B------:R-:W-:Y:S01]  /*8530*/  IMAD.MOV.U32 R0, RZ, RZ, R31 ;  /* 0x000000ffff007224 */ /* 0x000fe200078e001f */
[----:B------:R-:W-:Y:S01]  /*8540*/  PRMT R47, R47, 0x5410, R5 ;  /* 0x000054102f2f7816 */ /* 0x000fe20000000005 */
[----:B------:R-:W-:Y:S01]  /*8550*/  IMAD.MOV.U32 R5, RZ, RZ, R12 ;  /* 0x000000ffff057224 */ /* 0x000fe200078e000c */
[----:B------:R-:W-:Y:S01]  /*8560*/  MOV R3, UR4 ;  /* 0x0000000400037c02 */ /* 0x000fe20008000f00 */
[----:B------:R-:W-:Y:S01]  /*8570*/  IMAD.MOV.U32 R6, RZ, RZ, R13 ;  /* 0x000000ffff067224 */ /* 0x000fe200078e000d */
[----:B------:R-:W-:Y:S01]  /*8580*/  PRMT R49, R0, 0x7610, R49 ;  /* 0x0000761000317816 */ /* 0x000fe20000000031 */
[----:B------:R-:W-:Y:S01]  /*8590*/  IMAD.MOV.U32 R0, RZ, RZ, R20 ;  /* 0x000000ffff007224 */ /* 0x000fe200078e0014 */
[----:B------:R-:W-:Y:S01]  /*85a0*/  SHF.L.U32 R3, R3, 0x1f, RZ ;  /* 0x0000001f03037819 */ /* 0x000fe200000006ff */
[----:B------:R-:W-:Y:S01]  /*85b0*/  BSSY B1, `(.L_x_10508) ;  /* 0x000001e000017945 */ /* 0x000fe20003800000 */
[----:B------:R-:W-:-:S02]  /*85c0*/  PRMT R48, R4, 0x7610, R48 ;  /* 0x0000761004307816 */ /* 0x000fc40000000030 */
[----:B------:R-:W0:Y:S01]  /*85d0*/  SYNCS.PHASECHK.TRANS64.TRYWAIT P0, [R2+URZ+0x2d800], R3 ;  /* 0x02d80003020075a7 */ /* 0x000e22000800017f */
[----:B------:R-:W-:Y:S02]  /*85e0*/  MOV R4, R21 ;  /* 0x0000001500047202 */ /* 0x000fe40000000f00 */
[----:B------:R-:W-:Y:S01]  /*85f0*/  PRMT R42, R5, 0x5410, R6 ;  /* 0x00005410052a7816 */ /* 0x000fe20000000006 */
[----:B------:R-:W-:Y:S01]  /*8600*/  IMAD.MOV.U32 R6, RZ, RZ, R37 ;  /* 0x000000ffff067224 */ /* 0x000fe200078e0025 */
[----:B------:R-:W-:Y:S01]  /*8610*/  PRMT R45, R0, 0x5410, R4 ;  /* 0x00005410002d7816 */ /* 0x000fe20000000004 */
[----:B------:R-:W-:Y:S01]  /*8620*/  IMAD.MOV.U32 R0, RZ, RZ, R8 ;  /* 0x000000ffff007224 */ /* 0x000fe200078e0008 */
[----:B------:R-:W-:Y:S01]  /*8630*/  MOV R5, R36 ;  /* 0x0000002400057202 */ /* 0x000fe20000000f00 */
[----:B------:R-:W-:Y:S01]  /*8640*/  IMAD.MOV.U32 R4, RZ, RZ, R9 ;  /* 0x000000ffff047224 */ /* 0x000fe200078e0009 */
[----:B------:R-:W-:Y:S02]  /*8650*/  PRMT R58, R6, 0x7610, R58 ;  /* 0x00007610063a7816 */ /* 0x000fe4000000003a */
[----:B------:R-:W-:Y:S01]  /*8660*/  PRMT R51, R51, 0x5410, R5 ;  /* 0x0000541033337816 */ /* 0x000fe20000000005 */
[----:B------:R-:W-:Y:S01]  /*8670*/  IMAD.MOV.U32 R5, RZ, RZ, R28 ;  /* 0x000000ffff057224 */ /* 0x000fe200078e001c */
[----:B---3--:R-:W-:Y:S01]  /*8680*/  PRMT R38, R0, 0x5410, R4 ;  /* 0x0000541000267816 */ /* 0x008fe20000000004 */
        /* <DEDUP_REMOVED lines=10> */
[----:B------:R-:W-:-:S03]  /*8730*/  IMAD.MOV.U32 R6, RZ, RZ, R15 ;  /* 0x000000ffff067224 */ /* 0x000fc600078e000f */
[----:B------:R-:W-:Y:S01]  /*8740*/  PRMT R46, R0, 0x5410, R4 ;  /* 0x00005410002e7816 */ /* 0x000fe20000000004 */
[----:B------:R-:W-:Y:S01]  /*8750*/  IMAD.MOV.U32 R4, RZ, RZ, R11 ;  /* 0x000000ffff047224 */ /* 0x000fe200078e000b */
[----:B------:R-:W-:Y:S02]  /*8760*/  PRMT R43, R5, 0x5410, R6 ;  /* 0x00005410052b7816 */ /* 0x000fe40000000006 */
[----:B------:R-:W-:Y:S01]  /*8770*/  MOV R0, R10 ;  /* 0x0000000a00007202 */ /* 0x000fe20000000f00 */
[----:B0-----:R-:W-:Y:S06]  /*8780*/  @!P0 BRA `(.L_x_10509) ;  /* 0x0000013800948947 */ /* 0x001fec0003800000 */
.L_x_10721:
[----:B------:R-:W-:Y:S05]  /*8790*/  BSYNC B1 ;  /* 0x0000000000017941 */ /* 0x000fea0003800000 */
.L_x_10508:
[----:B------:R-:W-:Y:S01]  /*87a0*/  PRMT R39, R0, 0x5410, R4 ;  /* 0x0000541000277816 */ /* 0x000fe20000000004 */
[----:B------:R-:W-:Y:S06]  /*87b0*/  @P1 BRA `(.L_x_10510) ;  /* 0x0000002c00641947 */ /* 0x000fec0003800000 */
[----:B------:R-:W2:Y:S01]  /*87c0*/  LDL R56, [R1+0x88] ;  /* 0x0000880001387983 */ /* 0x000ea20000100800 */
[----:B------:R-:W1:Y:S03]  /*87d0*/  LDC R5, c[0x0][0x3f4] ;  /* 0x0000fd00ff057b82 */ /* 0x000e660000000800 */
[----:B------:R-:W3:Y:S04]  /*87e0*/  LDL R55, [R1+0x54] ;  /* 0x0000540001377983 */ /* 0x000ee80000100800 */
[----:B------:R-:W4:Y:S04]  /*87f0*/  LDL R54, [R1+0x4c] ;  /* 0x00004c0001367983 */ /* 0x000f280000100800 */
[----:B------:R-:W5:Y:S04]  /*8800*/  LDL R53, [R1+0x50] ;  /* 0x0000500001357983 */ /* 0x000f680000100800 */
[----:B------:R-:W5:Y:S04]  /*8810*/  LDL R52, [R1+0x48] ;  /* 0x0000480001347983 */ /* 0x000f680000100800 */
[----:B------:R-:W5:Y:S01]  /*8820*/  LDL R6, [R1+0x58] ;  /* 0x0000580001067983 */ /* 0x000f620000100800 */
[----:B------:R-:W-:Y:S01]  /*8830*/  LEA.HI R40, R41, R40, RZ, 0x2 ;  /* 0x0000002829287211 */ /* 0x000fe200078f10ff */
[----:B------:R-:W-:Y:S03]  /*8840*/  BSSY B1, `(.L_x_10511) ;  /* 0x000003a000017945 */ /* 0x000fe60003800000 */
[----:B------:R-:W-:-:S02]  /*8850*/  SHF.R.S32.HI R0, RZ, 0x2, R40 ;  /* 0x00000002ff007819 */ /* 0x000fc40000011428 */
[----:B0-----:R-:W-:Y:S02]  /*8860*/  SHF.R.S32.HI R3, RZ, 0x1f, R40 ;  /* 0x0000001fff037819 */ /* 0x001fe40000011428 */
[----:B-1----:R-:W-:Y:S02]  /*8870*/  ISETP.GE.AND P6, PT, R138, R5, PT ;  /* 0x000000058a00720c */ /* 0x002fe40003fc6270 */
[----:B------:R-:W-:-:S04]  /*8880*/  LEA.HI R3, R3, R0, RZ, 0x2 ;  /* 0x0000000003037211 */ /* 0x000fc800078f10ff */
[----:B------:R-:W-:-:S05]  /*8890*/  LOP3.LUT R7, R3, 0xfffffffc, RZ, 0xc0, !PT ;  /* 0xfffffffc03077812 */ /* 0x000fca00078ec0ff */
[----:B------:R-:W-:-:S05]  /*88a0*/  IMAD.IADD R7, R0, 0x1, -R7 ;  /* 0x0000000100077824 */ /* 0x000fca00078e0a07 */
[----:B------:R-:W-:Y:S01]  /*88b0*/  LOP3.LUT P0, RZ, R7, 0x2, RZ, 0xc0, !PT ;  /* 0x0000000207ff7812 */ /* 0x000fe2000780c0ff */
[----:B--2---:R-:W-:-:S04]  /*88c0*/  IMAD R3, R56, 0x2, R2 ;  /* 0x0000000238037824 */ /* 0x004fc800078e0202 */
[----:B------:R-:W-:Y:S01]  /*88d0*/  VIADD R0, R3, 0x20 ;  /* 0x0000002003007836 */ /* 0x000fe20000000000 */
[-C--:B---3--:R-:W-:Y:S02]  /*88e0*/  ISETP.GE.AND P1, PT, R55, R5.reuse, PT ;  /* 0x000000053700720c */ /* 0x088fe40003f26270 */
[-C--:B----4-:R-:W-:Y:S02]  /*88f0*/  ISETP.GE.AND P2, PT, R54, R5.reuse, PT ;  /* 0x000000053600720c */ /* 0x090fe40003f46270 */
[-C--:B-----5:R-:W-:Y:S02]  /*8900*/  ISETP.GE.AND P3, PT, R53, R5.reuse, PT ;  /* 0x000000053500720c */ /* 0x0a0fe40003f66270 */
[-C--:B------:R-:W-:Y:S02]  /*8910*/  ISETP.GE.AND P4, PT, R52, R5.reuse, PT ;  /* 0x000000053400720c */ /* 0x080fe40003f86270 */
[----:B------:R-:W-:Y:S01]  /*8920*/  ISETP.GE.AND P5, PT, R6, R5, PT ;  /* 0x000000050600720c */ /* 0x000fe20003fa6270 */
[----:B------:R-:W-:-:S12]  /*8930*/  @P6 BRA `(.L_x_10512) ;  /* 0x0000000000a86947 */ /* 0x000fd80003800000 */
[----:B------:R-:W0:Y:S01]  /*8940*/  LDS.128 R4, [R3+0xc400] ;  /* 0x00c4000003047984 */ /* 0x000e220000000c00 */
        /* <DEDUP_REMOVED lines=8> */
[----:B0-----:R-:W-:-:S02]  /*89d0*/  HADD2.F32 R36, -RZ, R7.H0_H0 ;  /* 0x20000007ff247230 */ /* 0x001fc40000004100 */
[----:B------:R-:W-:Y:S02]  /*89e0*/  HADD2.F32 R37, -RZ, R7.H1_H1 ;  /* 0x30000007ff257230 */ /* 0x000fe40000004100 */
[--C-:B------:R-:W-:Y:S02]  /*89f0*/  HADD2.F32 R7, -RZ, R4.reuse.H0_H0 ;  /* 0x20000004ff077230 */ /* 0x100fe40000004100 */
[----:B------:R-:W-:Y:S02]  /*8a00*/  HADD2.F32 R4, -RZ, R4.H1_H1 ;  /* 0x30000004ff047230 */ /* 0x000fe40000004100 */
[CC--:B------:R-:W-:Y:S01]  /*8a10*/  FMUL.FTZ R53, R37.reuse, R52.reuse ;  /* 0x0000003425357220 */ /* 0x0c0fe20000410000 */
[----:B------:R-:W-:Y:S01]  /*8a20*/  FMUL.FTZ R37, R37, R41 ;  /* 0x0000002925257220 */ /* 0x000fe20000410000 */
[--C-:B------:R-:W-:Y:S02]  /*8a30*/  HADD2.F32 R34, -RZ, R6.reuse.H0_H0 ;  /* 0x20000006ff227230 */ /* 0x100fe40000004100 */
[----:B------:R-:W-:Y:S01]  /*8a40*/  FMUL.FTZ R54, R4, R51 ;  /* 0x0000003304367220 */ /* 0x000fe20000410000 */
[----:B------:R-:W-:Y:S01]  /*8a50*/  FFMA.FTZ R56, R36, R52, R37 ;  /* 0x0000003424387223 */ /* 0x000fe20000010025 */
[----:B------:R-:W-:-:S02]  /*8a60*/  HADD2.F32 R35, -RZ, R6.H1_H1 ;  /* 0x30000006ff237230 */ /* 0x000fc40000004100 */
[-C--:B------:R-:W-:Y:S01]  /*8a70*/  FMUL.FTZ R52, R4, R40.reuse ;  /* 0x0000002804347220 */ /* 0x080fe20000410000 */
[C---:B------:R-:W-:Y:S01]  /*8a80*/  FFMA.FTZ R54, R7.reuse, R40, -R54 ;  /* 0x0000002807367223 */ /* 0x040fe20000010836 */
[--C-:B------:R-:W-:Y:S02]  /*8a90*/  HADD2.F32 R6, -RZ, R5.reuse.H0_H0 ;  /* 0x20000005ff067230 */ /* 0x100fe40000004100 */
[----:B------:R-:W-:Y:S01]  /*8aa0*/  FFMA.FTZ R53, R36, R41, -R53 ;  /* 0x0000002924357223 */ /* 0x000fe20000010835 */
[----:B------:R-:W-:Y:S02]  /*8ab0*/  HADD2.F32 R40, -RZ, R50.H1_H1 ;  /* 0x30000032ff287230 */ /* 0x000fe40000004100 */
[----:B------:R-:W-:Y:S01]  /*8ac0*/  FFMA.FTZ R51, R7, R51, R52 ;  /* 0x0000003307337223 */ /* 0x000fe20000010034 */
[----:B------:R-:W-:Y:S02]  /*8ad0*/  HADD2.F32 R5, -RZ, R5.H1_H1 ;  /* 0x30000005ff057230 */ /* 0x000fe40000004100 */
[----:B------:R-:W-:-:S02]  /*8ae0*/  HADD2.F32 R36, -RZ, R58.H0_H0 ;  /* 0x2000003aff247230 */ /* 0x000fc40000004100 */
[C---:B------:R-:W-:Y:S01]  /*8af0*/  FMUL.FTZ R41, R35.reuse, R40 ;  /* 0x0000002823297220 */ /* 0x040fe20000410000 */
[----:B------:R-:W-:Y:S02]  /*8b00*/  HADD2.F32 R37, -RZ, R55.H0_H0 ;  /* 0x20000037ff257230 */ /* 0x000fe40000004100 */
[----:B------:R-:W-:Y:S02]  /*8b10*/  HADD2.F32 R4, -RZ, R57.H0_H0 ;  /* 0x20000039ff047230 */ /* 0x000fe40000004100 */
[-C--:B------:R-:W-:Y:S01]  /*8b20*/  FMUL.FTZ R35, R35, R36.reuse ;  /* 0x0000002423237220 */ /* 0x080fe20000410000 */
[C---:B------:R-:W-:Y:S01]  /*8b30*/  FFMA.FTZ R41, R34.reuse, R36, -R41 ;  /* 0x0000002422297223 */ /* 0x040fe20000010829 */
[C---:B------:R-:W-:Y:S01]  /*8b40*/  FMUL.FTZ R7, R5.reuse, R37 ;  /* 0x0000002505077220 */ /* 0x040fe20000410000 */
[----:B------:R-:W-:Y:S01]  /*8b50*/  FMUL.FTZ R52, R5, R4 ;  /* 0x0000000405347220 */ /* 0x000fe20000410000 */
[----:B------:R-:W-:Y:S02]  /*8b60*/  FFMA.FTZ R34, R34, R40, R35 ;  /* 0x0000002822227223 */ /* 0x000fe40000010023 */
[----:B------:R-:W-:Y:S01]  /*8b70*/  FFMA.FTZ R5, R6, R4, -R7 ;  /* 0x0000000406057223 */ /* 0x000fe20000010807 */
[----:B------:R-:W-:Y:S01]  /*8b80*/  F2FP.F16.F32.PACK_AB R7, R56, R53 ;  /* 0x000000353807723e */ /* 0x000fe200000000ff */
[----:B------:R-:W-:Y:S01]  /*8b90*/  FFMA.FTZ R52, R6, R37, R52 ;  /* 0x0000002506347223 */ /* 0x000fe20000010034 */
[----:B------:R-:W-:-:S02]  /*8ba0*/  F2FP.F16.F32.PACK_AB R4, R51, R54 ;  /* 0x000000363304723e */ /* 0x000fc400000000ff */
[----:B------:R-:W-:Y:S02]  /*8bb0*/  F2FP.F16.F32.PACK_AB R6, R34, R41 ;  /* 0x000000292206723e */ /* 0x000fe400000000ff */
[----:B------:R-:W-:-:S05]  /*8bc0*/  F2FP.F16.F32.PACK_AB R5, R52, R5 ;  /* 0x000000053405723e */ /* 0x000fca00000000ff */
[----:B------:R0:W-:Y:S02]  /*8bd0*/  STS.128 [R3+0xc400], R4 ;  /* 0x00c4000403007388 */ /* 0x0001e40000000c00 */
.L_x_10512:
[----:B------:R-:W-:Y:S05]  /*8be0*/  BSYNC B1 ;  /* 0x0000000000017941 */ /* 0x000fea0003800000 */
.L_x_10511:
[----:B------:R-:W-:Y:S01]  /*8bf0*/  BSSY B1, `(.L_x_10513) ;  /* 0x000002d000017945 */ /* 0x000fe20003800000 */
[----:B------:R-:W-:-:S03]  /*8c00*/  @P0 IADD3 R0, R3, -0x20, RZ ;  /* 0xffffffe003000810 */ /* 0x000fc60007ffe0ff */
[----:B------:R-:W-:Y:S05]  /*8c10*/  @P1 BRA `(.L_x_10514) ;  /* 0x0000000000a81947 */ /* 0x000fea0003800000 */
[----:B0-----:R-:W0:Y:S01]  /*8c20*/  LDS.128 R4, [R0+0xc400] ;  /* 0x00c4000000047984 */ /* 0x001e220000000c00 */
[----:B------:R-:W-:Y:S01]  /*8c30*/  SHF.R.U32.HI R36, RZ, 0x10, R31 ;  /* 0x00000010ff247819 */ /* 0x000fe2000001161f */
[----:B------:R-:W-:Y:S01]  /*8c40*/  HADD2.F32 R34, -RZ, R58.H1_H1 ;  /* 0x3000003aff227230 */ /* 0x000fe20000004100 */
        /* <DEDUP_REMOVED lines=39> */
.L_x_10514:
[----:B------:R-:W-:Y:S05]  /*8ec0*/  BSYNC B1 ;  /* 0x0000000000017941 */ /* 0x000fea0003800000 */
.L_x_10513:
[----:B------:R-:W-:Y:S04]  /*8ed0*/  BSSY B1, `(.L_x_10515) ;  /* 0x000002c000017945 */ /* 0x000fe80003800000 */
        /* <DEDUP_REMOVED lines=43> */
.L_x_10516:
[----:B------:R-:W-:Y:S05]  /*9190*/  BSYNC B1 ;  /* 0x0000000000017941 */ /* 0x000fea0003800000 */
.L_x_10515:
[----:B------:R-:W-:Y:S04]  /*91a0*/  BSSY B1, `(.L_x_10517) ;  /* 0x000002c000017945 */ /* 0x000fe80003800000 */
[----:B------:R-:W-:Y:S05]  /*91b0*/  @P3 BRA `(.L_x_10518) ;  /* 0x0000000000a83947 */ /* 0x000fea0003800000 */
[----:B012---:R-:W0:Y:S01]  /*91c0*/  LDS.128 R4, [R0+0xf400] ;  /* 0x00f4000000047984 */ /* 0x007e220000000c00 */
        /* <DEDUP_REMOVED lines=41> */
.L_x_10518:
[----:B------:R-:W-:Y:S05]  /*9460*/  BSYNC B1 ;  /* 0x0000000000017941 */ /* 0x000fea0003800000 */
.L_x_10517:
[----:B------:R-:W-:Y:S04]  /*9470*/  BSSY B1, `(.L_x_10519) ;  /* 0x000002c000017945 */ /* 0x000fe80003800000 */
[----:B------:R-:W-:Y:S05]  /*9480*/  @P4 BRA `(.L_x_10520) ;  /* 0x0000000000a84947 */ /* 0x000fea0003800000 */
[----:B0123--:R-:W0:Y:S01]  /*9490*/  LDS.128 R4, [R3+0x12400] ;  /* 0x0124000003047984 */ /* 0x00fe220000000c00 */
        /* <DEDUP_REMOVED lines=41> */
.L_x_10520:
[----:B------:R-:W-:Y:S05]  /*9730*/  BSYNC B1 ;  /* 0x0000000000017941 */ /* 0x000fea0003800000 */
.L_x_10519:
[----:B------:R-:W-:Y:S05]  /*9740*/  @P5 BRA `(.L_x_10510) ;  /* 0x0000001c00805947 */ /* 0x000fea0003800000 */
[----:B01234-:R-:W0:Y:S01]  /*9750*/  LDS.128 R4, [R0+0x12400] ;  /* 0x0124000000047984 */ /* 0x01fe220000000c00 */
        /* <DEDUP_REMOVED lines=42> */
.L_x_10504:
[----:B------:R-:W-:-:S03]  /*9a00*/  UMOV UR4, 0xffffffff ;  /* 0xffffffff00047882 */ /* 0x000fc60000000000 */
[----:B------:R-:W-:Y:S05]  /*9a10*/  BRA.DIV UR4, `(.L_x_10521) ;  /* 0x0000012a04047947 */ /* 0x000fea000b800000 */
[----:B------:R1:W2:Y:S04]  /*9a20*/  SHFL.IDX PT, R0, R25, RZ, 0x1e1f ;  /* 0x001e1fff19007589 */ /* 0x0002a800000e0000 */
[----:B------:R1:W3:Y:S04]  /*9a30*/  SHFL.IDX PT, R3, R24, RZ, 0x1e1f ;  /* 0x001e1fff18037589 */ /* 0x0002e800000e0000 */
[----:B------:R-:W4:Y:S04]  /*9a40*/  SHFL.IDX PT, R37, R37, RZ, 0x1e1f ;  /* 0x001e1fff25257589 */ /* 0x000f2800000e0000 */
[----:B------:R1:W0:Y:S02]  /*9a50*/  SHFL.IDX PT, R38, R39, RZ, 0x1e1f ;  /* 0x001e1fff27267589 */ /* 0x00022400000e0000 */
.L_x_10727:
        /* <DEDUP_REMOVED lines=10> */
[----:B0-----:R-:W-:Y:S02]  /*9b00*/  CS2R R14, SRZ ;  /* 0x00000000000e7805 */ /* 0x001fe4000001ff00 */
[----:B-1----:R-:W-:Y:S02]  /*9b10*/  CS2R R24, SRZ ;  /* 0x0000000000187805 */ /* 0x002fe4000001ff00 */
[----:B------:R-:W-:Y:S02]  /*9b20*/  CS2R R26, SRZ ;  /* 0x00000000001a7805 */ /* 0x000fe4000001ff00 */
[----:B------:R-:W-:Y:S02]  /*9b30*/  CS2R R28, SRZ ;  /* 0x00000000001c7805 */ /* 0x000fe4000001ff00 */
[----:B------:R-:W-:Y:S02]  /*9b40*/  CS2R R30, SRZ ;  /* 0x00000000001e7805 */ /* 0x000fe4000001ff00 */
[----:B------:R-:W-:-:S02]  /*9b50*/  CS2R R32, SRZ ;  /* 0x0000000000207805 */ /* 0x000fc4000001ff00 */
[----:B------:R-:W-:Y:S01]  /*9b60*/  CS2R R34, SRZ ;  /* 0x0000000000227805 */ /* 0x000fe2000001ff00 */
[----:B------:R-:W-:Y:S06]  /*9b70*/  @P0 BRA `(.L_x_10523) ;  /* 0x0000000000a00947 */ /* 0x000fec0003800000 */
[C---:B------:R-:W-:Y:S01]  /*9b80*/  VIADD R4, R16.reuse, 0x10 ;  /* 0x0000001010047836 */ /* 0x040fe20000000000 */
[----:B------:R-:W-:Y:S01]  /*9b90*/  ULDC UR4, c[0x0][0x3f4] ;  /* 0x0000fd0000047ab9 */ /* 0x000fe20000000800 */
[C---:B------:R-:W-:Y:S01]  /*9ba0*/  VIADD R5, R16.reuse, 0x20 ;  /* 0x0000002010057836 */ /* 0x040fe20000000000 */
[----:B------:R-:W-:Y:S01]  /*9bb0*/  ISETP.GE.AND P2, PT, R16, UR4, PT ;  /* 0x0000000410007c0c */ /* 0x000fe2000bf46270 */
[----:B---3--:R-:W-:Y:S01]  /*9bc0*/  IMAD.MOV.U32 R6, RZ, RZ, R3 ;  /* 0x000000ffff067224 */ /* 0x008fe200078e0003 */
[----:B------:R-:W-:Y:S01]  /*9bd0*/  ISETP.GE.AND P3, PT, R4, UR4, PT ;  /* 0x0000000404007c0c */ /* 0x000fe2000bf66270 */
[----:B------:R-:W-:Y:S01]  /*9be0*/  IMAD.MOV.U32 R8, RZ, RZ, R38 ;  /* 0x000000ffff087224 */ /* 0x000fe200078e0026 */
[----:B------:R-:W-:Y:S01]  /*9bf0*/  ISETP.GE.AND P4, PT, R5, UR4, PT ;  /* 0x0000000405007c0c */ /* 0x000fe2000bf86270 */
[----:B----4-:R-:W-:Y:S01]  /*9c00*/  IMAD.MOV.U32 R9, RZ, RZ, R37 ;  /* 0x000000ffff097224 */ /* 0x010fe200078e0025 */
[----:B--2---:R-:W-:Y:S02]  /*9c10*/  MOV R7, R0 ;  /* 0x0000000000077202 */ /* 0x004fe40000000f00 */
[----:B------:R-:W-:-:S02]  /*9c20*/  CS2R R28, SRZ ;  /* 0x00000000001c7805 */ /* 0x000fc4000001ff00 */
[----:B------:R-:W-:Y:S02]  /*9c30*/  CS2R R30, SRZ ;  /* 0x00000000001e7805 */ /* 0x000fe4000001ff00 */
[----:B------:R-:W-:Y:S02]  /*9c40*/  CS2R R10, SRZ ;  /* 0x00000000000a7805 */ /* 0x000fe4000001ff00 */
[----:B------:R-:W-:Y:S02]  /*9c50*/  CS2R R32, SRZ ;  /* 0x0000000000207805 */ /* 0x000fe4000001ff00 */
[----:B------:R-:W-:Y:S01]  /*9c60*/  CS2R R34, SRZ ;  /* 0x0000000000227805 */ /* 0x000fe2000001ff00 */
[----:B------:R-:W-:Y:S02]  /*9c70*/  @!P2 IMAD.SHL.U32 R36, R16, 0x2, RZ ;  /* 0x000000021024a824 */ /* 0x000fe400078e00ff */
[----:B------:R-:W-:Y:S02]  /*9c80*/  @!P3 IMAD.SHL.U32 R13, R156, 0x8, RZ ;  /* 0x000000089c0db824 */ /* 0x000fe400078e00ff */
[----:B------:R-:W-:Y:S01]  /*9c90*/  @!P4 IMAD.SHL.U32 R39, R157, 0x8, RZ ;  /* 0x000000089d27c824 */ /* 0x000fe200078e00ff */
[-C--:B------:R-:W-:Y:S01]  /*9ca0*/  @!P2 IADD3 R20, P0, R3, R36.reuse, RZ ;  /* 0x000000240314a210 */ /* 0x080fe20007f1e0ff */
[----:B------:R-:W-:Y:S01]  /*9cb0*/  @!P3 IMAD.WIDE R4, R13, 0x2, R6 ;  /* 0x000000020d04b825 */ /* 0x000fe200078e0206 */
[----:B------:R-:W-:-:S02]  /*9cc0*/  @!P2 IADD3 R36, P1, R38, R36, RZ ;  /* 0x000000242624a210 */ /* 0x000fc40007f3e0ff */
[----:B------:R-:W-:Y:S01]  /*9cd0*/  @!P2 SHF.L.U64.HI R3, R16, 0x1, R17 ;  /* 0x000000011003a819 */ /* 0x000fe20000010211 */
[----:B------:R-:W-:Y:S01]  /*9ce0*/  @!P4 IMAD.WIDE R6, R39, 0x2, R6 ;  /* 0x000000022706c825 */ /* 0x000fe200078e0206 */
[----:B------:R0:W5:Y:S01]  /*9cf0*/  @!P3 LD.E.128 R28, desc[UR42][R4.64] ;  /* 0x0000002a041cb980 */ /* 0x000162000c101d00 */
[----:B------:R-:W-:Y:S02]  /*9d00*/  CS2R R14, SRZ ;  /* 0x00000000000e7805 */ /* 0x000fe4000001ff00 */
[----:B------:R-:W-:Y:S01]  /*9d10*/  CS2R R24, SRZ ;  /* 0x0000000000187805 */ /* 0x000fe2000001ff00 */
[--C-:B------:R-:W-:Y:S01]  /*9d20*/  @!P3 IMAD.WIDE R12, R13, 0x2, R8.reuse ;  /* 0x000000020d0cb825 */ /* 0x100fe200078e0208 */
[----:B------:R1:W5:Y:S01]  /*9d30*/  @!P4 LD.E.128 R32, desc[UR42][R6.64] ;  /* 0x0000002a0620c980 */ /* 0x000362000c101d00 */
[----:B------:R-:W-:Y:S02]  /*9d40*/  CS2R R26, SRZ ;  /* 0x00000000001a7805 */ /* 0x000fe4000001ff00 */
[----:B------:R-:W-:Y:S01]  /*9d50*/  @!P2 IADD3.X R21, R0, R3, RZ, P0, !PT ;  /* 0x000000030015a210 */ /* 0x000fe200007fe4ff */
[----:B------:R-:W-:Y:S01]  /*9d60*/  @!P4 IMAD.WIDE R38, R39, 0x2, R8 ;  /* 0x000000022726c825 */ /* 0x000fe200078e0208 */
[----:B------:R-:W-:-:S02]  /*9d70*/  CS2R R8, SRZ ;  /* 0x0000000000087805 */ /* 0x000fc4000001ff00 */
[----:B0-----:R-:W-:Y:S01]  /*9d80*/  CS2R R4, SRZ ;  /* 0x0000000000047805 */ /* 0x001fe2000001ff00 */
[----:B------:R-:W-:Y:S01]  /*9d90*/  @!P2 IMAD.X R37, R37, 0x1, R3, P1 ;  /* 0x000000012525a824 */ /* 0x000fe200008e0603 */
[----:B------:R-:W5:Y:S01]  /*9da0*/  @!P2 LD.E.128 R24, desc[UR42][R20.64] ;  /* 0x0000002a1418a980 */ /* 0x000f62000c101d00 */
[----:B-1----:R-:W-:-:S03]  /*9db0*/  CS2R R6, SRZ ;  /* 0x0000000000067805 */ /* 0x002fc6000001ff00 */
[----:B------:R0:W5:Y:S04]  /*9dc0*/  @!P3 LD.E.128 R8, desc[UR42][R12.64] ;  /* 0x0000002a0c08b980 */ /* 0x000168000c101d00 */
[----:B------:R1:W5:Y:S01]  /*9dd0*/  @!P2 LD.E.128 R4, desc[UR42][R36.64] ;  /* 0x0000002a2404a980 */ /* 0x000362000c101d00 */
[----:B0-----:R-:W-:-:S06]  /*9de0*/  CS2R R12, SRZ ;  /* 0x00000000000c7805 */ /* 0x001fcc000001ff00 */
[----:B------:R1:W5:Y:S02]  /*9df0*/  @!P4 LD.E.128 R12, desc[UR42][R38.64] ;  /* 0x0000002a260cc980 */ /* 0x000364000c101d00 */
.L_x_10523:
[----:B------:R-:W-:Y:S05]  /*9e00*/  BSYNC B1 ;  /* 0x0000000000017941 */ /* 0x000fea0003800000 */
.L_x_10522:
[----:B------:R-:W-:Y:S01]  /*9e10*/  ULEA.HI UR4, UR37, UR37, URZ, 0x1 ;  /* 0x0000002525047291 */ /* 0x000fe2000f8f083f */
[----:B---3-5:R-:W-:Y:S01]  /*9e20*/  IMAD.MOV.U32 R3, RZ, RZ, R5 ;  /* 0x000000ffff037224 */ /* 0x028fe200078e0005 */
[----:B-1--4-:R-:W-:Y:S01]  /*9e30*/  MOV R37, R24 ;  /* 0x0000001800257202 */ /* 0x012fe20000000f00 */
[----:B--2---:R-:W-:Y:S01]  /*9e40*/  IMAD.MOV.U32 R0, RZ, RZ, R4 ;  /* 0x000000ffff007224 */ /* 0x004fe200078e0004 */
[----:B------:R-:W-:Y:S01]  /*9e50*/  ULOP3.LUT UR4, UR4, 0xfffffffe, URZ, 0xc0, !UPT ;  /* 0xfffffffe04047892 */ /* 0x000fe2000f8ec03f */
[----:B------:R-:W-:Y:S01]  /*9e60*/  IMAD.MOV.U32 R20, RZ, RZ, R6 ;  /* 0x000000ffff147224 */ /* 0x000fe200078e0006 */
[----:B------:R-:W-:Y:S01]  /*9e70*/  PRMT R62, R3, 0x7610, R62 ;  /* 0x00007610033e7816 */ /* 0x000fe2000000003e */
        /* <DEDUP_REMOVED lines=13> */
[----:B------:R-:W-:Y:S01]  /*9f50*/  IMAD.MOV.U32 R38, RZ, RZ, R25 ;  /* 0x000000ffff267224 */ /* 0x000fe200078e0019 */
[----:B------:R-:W-:Y:S01]  /*9f60*/  PRMT R49, R49, 0x5410, R20 ;  /* 0x0000541031317816 */ /* 0x000fe20000000014 */
[----:B------:R-:W-:Y:S01]  /*9f70*/  BSSY B1, `(.L_x_10524) ;  /* 0x000001c000017945 */ /* 0x000fe20003800000 */
[----:B------:R-:W0:Y:S01]  /*9f80*/  SYNCS.PHASECHK.TRANS64.TRYWAIT P0, [R2+URZ+0x2d800], R3 ;  /* 0x02d80003020075a7 */ /* 0x000e22000800017f */
        /* <DEDUP_REMOVED lines=14> */
[----:B------:R-:W-:Y:S01]  /*a070*/  IMAD.MOV.U32 R37, RZ, RZ, R32 ;  /* 0x000000ffff257224 */ /* 0x000fe200078e0020 */
[----:B------:R-:W-:Y:S01]  /*a080*/  VIMNMX R40, R40, 0xc0, PT ;  /* 0x000000c028287848 */ /* 0x000fe20003fe0100 */
[----:B------:R-:W-:Y:S01]  /*a090*/  IMAD.MOV.U32 R38, RZ, RZ, R33 ;  /* 0x000000ffff267224 */ /* 0x000fe200078e0021 */
[----:B------:R-:W-:Y:S01]  /*a0a0*/  PRMT R68, R0, 0x5410, R36 ;  /* 0x0000541000447816 */ /* 0x000fe20000000024 */
[----:B------:R-:W-:Y:S01]  /*a0b0*/  IMAD.MOV.U32 R0, RZ, RZ, R30 ;  /* 0x000000ffff007224 */ /* 0x000fe200078e001e */
[----:B------:R-:W-:Y:S01]  /*a0c0*/  ISETP.GE.AND P1, PT, R141, R40, PT ;  /* 0x000000288d00720c */ /* 0x000fe20003f26270 */
[----:B------:R-:W-:Y:S01]  /*a0d0*/  IMAD.MOV.U32 R36, RZ, RZ, R31 ;  /* 0x000000ffff247224 */ /* 0x000fe200078e001f */
[----:B------:R-:W-:-:S04]  /*a0e0*/  PRMT R45, R37, 0x5410, R38 ;  /* 0x00005410252d7816 */ /* 0x000fc80000000026 */
[----:B------:R-:W-:Y:S01]  /*a0f0*/  PRMT R48, R0, 0x5410, R36 ;  /* 0x0000541000307816 */ /* 0x000fe20000000024 */
[----:B------:R-:W-:Y:S01]  /*a100*/  IMAD.MOV.U32 R36, RZ, RZ, R35 ;  /* 0x000000ffff247224 */ /* 0x000fe200078e0023 */
[----:B------:R-:W-:Y:S01]  /*a110*/  MOV R0, R34 ;  /* 0x0000002200007202 */ /* 0x000fe20000000f00 */
[----:B0-----:R-:W-:Y:S06]  /*a120*/  @!P0 BRA `(.L_x_10525) ;  /* 0x0000012000b48947 */ /* 0x001fec0003800000 */
.L_x_10728:
[----:B------:R-:W-:Y:S05]  /*a130*/  BSYNC B1 ;  /* 0x0000000000017941 */ /* 0x000fea0003800000 */
.L_x_10524:
[----:B------:R-:W-:Y:S01]  /*a140*/  PRMT R46, R0, 0x5410, R36 ;  /* 0x00005410002e7816 */ /* 0x000fe20000000024 */
[----:B------:R-:W-:Y:S06]  /*a150*/  @P1 BRA `(.L_x_10510) ;  /* 0x0000001000fc1947 */ /* 0x000fec0003800000 */
[----:B0-----:R-:W0:Y:S01]  /*a160*/  LDC R3, c[0x0][0x3f4] ;  /* 0x0000fd00ff037b82 */ /* 0x001e220000000800 */
[C---:B------:R-:W-:Y:S01]  /*a170*/  VIADD R0, R16.reuse, 0x10 ;  /* 0x0000001010007836 */ /* 0x040fe20000000000 */
[----:B------:R-:W-:Y:S01]  /*a180*/  BSSY B1, `(.L_x_10526) ;  /* 0x0000066000017945 */ /* 0x000fe20003800000 */
[C---:B------:R-:W-:Y:S01]  /*a190*/  VIADD R36, R16.reuse, 0x20 ;  /* 0x0000002010247836 */ /* 0x040fe20000000000 */
[-C--:B0-----:R-:W-:Y:S02]  /*a1a0*/  ISETP.GE.AND P0, PT, R16, R3.reuse, PT ;  /* 0x000000031000720c */ /* 0x081fe40003f06270 */
[-C--:B------:R-:W-:Y:S02]  /*a1b0*/  ISETP.GE.AND P1, PT, R0, R3.reuse, PT ;  /* 0x000000030000720c */ /* 0x080fe40003f26270 */
[----:B------:R-:W-:-:S09]  /*a1c0*/  ISETP.GE.AND P2, PT, R36, R3, PT ;  /* 0x000000032400720c */ /* 0x000fd20003f46270 */
[----:B------:R-:W-:Y:S05]  /*a1d0*/  @P0 BRA `(.L_x_10527) ;  /* 0x0000000400800947 */ /* 0x000fea0003800000 */
[----:B------:R-:W2:Y:S04]  /*a1e0*/  LDL R37, [R1+0xdc] ;  /* 0x0000dc0001257983 */ /* 0x000ea80000100800 */
[----:B------:R-:W3:Y:S01]  /*a1f0*/  LDL R69, [R1+0x108] ;  /* 0x0001080001457983 */ /* 0x000ee20000100800 */
[----:B------:R-:W-:Y:S01]  /*a200*/  HADD2.F32 R60, -RZ, R60.H0_H0 ;  /* 0x2000003cff3c7230 */ /* 0x000fe20000004100 */
[----:B------:R-:W-:Y:S01]  /*a210*/  SHF.R.U32.HI R54, RZ, 0x10, R25 ;  /* 0x00000010ff367819 */ /* 0x000fe20000011619 */
[----:B------:R-:W-:Y:S01]  /*a220*/  HADD2.F32 R62, -RZ, R62.H0_H0 ;  /* 0x2000003eff3e7230 */ /* 0x000fe20000004100 */
[--C-:B------:R-:W-:Y:S01]  /*a230*/  SHF.R.U32.HI R63, RZ, 0x10, R5.reuse ;  /* 0x00000010ff3f7819 */ /* 0x100fe20000011605 */
[----:B------:R-:W-:Y:S01]  /*a240*/  HADD2.F32 R61, -RZ, R61.H0_H0 ;  /* 0x2000003dff3d7230 */ /* 0x000fe20000004100 */
[----:B------:R-:W-:Y:S01]  /*a250*/  SHF.R.U64 R4, R4, 0x10, R5 ;  /* 0x0000001004047819 */ /* 0x000fe20000001205 */
[----:B------:R-:W-:Y:S01]  /*a260*/  HADD2.F32 R54, -RZ, R54.H0_H0 ;  /* 0x20000036ff367230 */ /* 0x000fe20000004100 */
[--C-:B------:R-:W-:Y:S01]  /*a270*/  SHF.R.U64 R5, R26, 0x10, R27.reuse ;  /* 0x000000101a057819 */ /* 0x100fe2000000121b */
[----:B------:R-:W-:Y:S01]  /*a280*/  HADD2.F32 R63, -RZ, R63.H0_H0 ;  /* 0x2000003fff3f7230 */ /* 0x000fe20000004100 */
[----:B------:R-:W-:-:S02]  /*a290*/  SHF.R.U32.HI R26, RZ, 0x10, R27 ;  /* 0x00000010ff1a7819 */ /* 0x000fc4000001161b */
[--C-:B------:R-:W-:Y:S01]  /*a2a0*/  SHF.R.U64 R6, R6, 0x10, R7.reuse ;  /* 0x0000001006067819 */ /* 0x100fe20000001207 */
[----:B------:R-:W-:Y:S01]  /*a2b0*/  HADD2.F32 R5, -RZ, R5.H0_H0 ;  /* 0x20000005ff057230 */ /* 0x000fe20000004100 */
[----:B------:R-:W-:Y:S02]  /*a2c0*/  SHF.R.U32.HI R7, RZ, 0x10, R7 ;  /* 0x00000010ff077819 */ /* 0x000fe40000011607 */
[----:B------:R-:W-:Y:S02]  /*a2d0*/  SHF.R.U64 R24, R24, 0x10, R25 ;  /* 0x0000001018187819 */ /* 0x000fe40000001219 */
[----:B--2---:R-:W-:-:S04]  /*a2e0*/  LEA.HI R0, R3, R37, RZ, 0x1d ;  /* 0x0000002503007211 */ /* 0x004fc800078fe8ff */
[----:B------:R-:W-:-:S04]  /*a2f0*/  SHF.R.S32.HI R37, RZ, 0x1f, R0 ;  /* 0x0000001fff257819 */ /* 0x000fc80000011400 */
[----:B------:R-:W-:Y:S01]  /*a300*/  LEA.HI R37, R37, R0, RZ, 0x2 ;  /* 0x0000000025257211 */ /* 0x000fe200078f10ff */
[----:B------:R-:W-:-:S03]  /*a310*/  IMAD.SHL.U32 R0, R0, 0x8, RZ ;  /* 0x0000000800007824 */ /* 0x000fc600078e00ff */
[----:B------:R-:W-:Y:S02]  /*a320*/  SHF.R.S32.HI R36, RZ, 0x2, R37 ;  /* 0x00000002ff247819 */ /* 0x000fe40000011425 */
[----:B------:R-:W-:-:S03]  /*a330*/  LOP3.LUT R37, R143, 0x18, R0, 0xf8, !PT ;  /* 0x000000188f257812 */ /* 0x000fc600078ef800 */
[----:B------:R-:W-:Y:S01]  /*a340*/  IMAD R0, R36, 0x1800, R153 ;  /* 0x0000180024007824 */ /* 0x000fe200078e0299 */
[----:B------:R-:W-:Y:S02]  /*a350*/  LOP3.LUT R41, R37, R144, RZ, 0x3c, !PT ;  /* 0x0000009025297212 */ /* 0x000fe400078e3cff */
[----:B---3--:R-:W0:Y:S02]  /*a360*/  LDS.128 R36, [R69] ;  /* 0x0000000045247984 */ /* 0x008e240000000c00 */
[----:B------:R-:W-:-:S05]  /*a370*/  IADD3 R41, R0, R41, RZ ;  /* 0x0000002900297210 */ /* 0x000fca0007ffe0ff */
        /* <DEDUP_REMOVED lines=13> */
[----:B------:R-:W-:Y:S01]  /*a450*/  FMUL.FTZ R65, R59, R63 ;  /* 0x0000003f3b417220 */ /* 0x000fe20000410000 */
[----:B------:R-:W-:Y:S02]  /*a460*/  HADD2.F32 R53, -RZ, R42.H0_H0 ;  /* 0x2000002aff357230 */ /* 0x000fe40000004100 */
[C---:B------:R-:W-:Y:S01]  /*a470*/  FFMA.FTZ R37, R55.reuse, R60, -R64 ;  /* 0x0000003c37257223 */ /* 0x040fe20000010840 */
[----:B------:R-:W-:Y:S01]  /*a480*/  FFMA.FTZ R41, R55, R62, R66 ;  /* 0x0000003e37297223 */ /* 0x000fe20000010042 */
[----:B------:R-:W-:-:S02]  /*a490*/  HADD2.F32 R55, -RZ, R67.H0_H0 ;  /* 0x20000043ff377230 */ /* 0x000fc40000004100 */
[-C--:B------:R-:W-:Y:S01]  /*a4a0*/  FMUL.FTZ R67, R59, R54.reuse ;  /* 0x000000363b437220 */ /* 0x080fe20000410000 */
[----:B------:R-:W-:Y:S01]  /*a4b0*/  FMUL.FTZ R59, R58, R61 ;  /* 0x0000003d3a3b7220 */ /* 0x000fe20000410000 */
[----:B------:R-:W-:Y:S02]  /*a4c0*/  HADD2.F32 R62, -RZ, R57.H1_H1 ;  /* 0x30000039ff3e7230 */ /* 0x000fe40000004100 */
[----:B------:R-:W-:Y:S01]  /*a4d0*/  FFMA.FTZ R54, R56, R54, -R65 ;  /* 0x0000003638367223 */ /* 0x000fe20000010841 */
[-C--:B------:R-:W-:Y:S01]  /*a4e0*/  FMUL.FTZ R60, R58, R55.reuse ;  /* 0x000000373a3c7220 */ /* 0x080fe20000410000 */
[----:B------:R-:W-:Y:S01]  /*a4f0*/  FFMA.FTZ R55, R52, R55, -R59 ;  /* 0x0000003734377223 */ /* 0x000fe2000001083b */
[----:B------:R-:W-:Y:S02]  /*a500*/  HADD2.F32 R58, -RZ, R68.H0_H0 ;  /* 0x20000044ff3a7230 */ /* 0x000fe40000004100 */
[----:B------:R-:W-:Y:S01]  /*a510*/  FMUL.FTZ R66, R53, R62 ;  /* 0x0000003e35427220 */ /* 0x000fe20000410000 */
[----:B------:R-:W-:-:S02]  /*a520*/  HADD2.F32 R51, -RZ, R43.H0_H0 ;  /* 0x2000002bff337230 */ /* 0x000fc40000004100 */
[----:B------:R-:W-:Y:S01]  /*a530*/  FFMA.FTZ R52, R52, R61, R60 ;  /* 0x0000003d34347223 */ /* 0x000fe2000001003c */
[----:B------:R-:W-:Y:S02]  /*a540*/  HADD2.F32 R64, -RZ, R57.H0_H0 ;  /* 0x20000039ff407230 */ /* 0x000fe40000004100 */
        /* <DEDUP_REMOVED lines=8> */
[----:B------:R-:W-:Y:S01]  /*a5d0*/  FFMA.FTZ R70, R25, R60, -R70 ;  /* 0x0000003c19467223 */ /* 0x000fe20000010846 */
[----:B------:R-:W-:Y:S02]  /*a5e0*/  HADD2.F32 R58, -RZ, R26.H0_H0 ;  /* 0x2000001aff3a7230 */ /* 0x000fe40000004100 */
[----:B------:R-:W-:Y:S01]  /*a5f0*/  FFMA.FTZ R26, R27, R62, R68 ;  /* 0x0000003e1b1a7223 */ /* 0x000fe20000010044 */
        /* <DEDUP_REMOVED lines=30> */
.L_x_10527:
[----:B------:R-:W-:Y:S05]  /*a7e0*/  BSYNC B1 ;  /* 0x0000000000017941 */ /* 0x000fea0003800000 */
.L_x_10526:
[----:B------:R-:W-:Y:S04]  /*a7f0*/  BSSY B1, `(.L_x_10528) ;  /* 0x000006b000017945 */ /* 0x000fe80003800000 */
[----:B------:R-:W-:Y:S05]  /*a800*/  @P1 BRA `(.L_x_10529) ;  /* 0x0000000400a41947 */ /* 0x000fea0003800000 */
[----:B0-----:R-:W2:Y:S01]  /*a810*/  LDL R0, [R1+0x4c] ;  /* 0x00004c0001007983 */ /* 0x001ea20000100800 */
[--C-:B------:R-:W-:Y:S01]  /*a820*/  SHF.R.U64 R28, R28, 0x10, R29.reuse ;  /* 0x000000101c1c7819 */ /* 0x100fe2000000121d */
[--C-:B------:R-:W-:Y:S01]  /*a830*/  HADD2.F32 R43, -RZ, R50.reuse.H1_H1 ;  /* 0x30000032ff2b7230 */ /* 0x100fe20000004100 */
[----:B------:R-:W-:Y:S01]  /*a840*/  SHF.R.U32.HI R52, RZ, 0x10, R29 ;  /* 0x00000010ff347819 */ /* 0x000fe2000001161d */
[----:B------:R-:W-:Y:S01]  /*a850*/  HADD2.F32 R50, -RZ, R50.H0_H0 ;  /* 0x20000032ff327230 */ /* 0x000fe20000004100 */
[--C-:B------:R-:W-:Y:S01]  /*a860*/  SHF.R.U64 R29, R8, 0x10, R9.reuse ;  /* 0x00000010081d7819 */ /* 0x100fe20000001209 */
[--C-:B------:R-:W-:Y:S01]  /*a870*/  HADD2.F32 R54, -RZ, R47.reuse.H0_H0 ;  /* 0x2000002fff367230 */ /* 0x100fe20000004100 */
[----:B------:R-:W-:Y:S01]  /*a880*/  SHF.R.U32.HI R51, RZ, 0x10, R9 ;  /* 0x00000010ff337819 */ /* 0x000fe20000011609 */
[----:B------:R-:W-:Y:S01]  /*a890*/  HADD2.F32 R47, -RZ, R47.H1_H1 ;  /* 0x3000002fff2f7230 */ /* 0x000fe20000004100 */
[----:B------:R-:W-:Y:S01]  /*a8a0*/  SHF.R.U64 R9, R10, 0x10, R11 ;  /* 0x000000100a097819 */ /* 0x000fe2000000120b */
[----:B------:R-:W-:Y:S01]  /*a8b0*/  HADD2.F32 R29, -RZ, R29.H0_H0 ;  /* 0x2000001dff1d7230 */ /* 0x000fe20000004100 */
[--C-:B------:R-:W-:Y:S01]  /*a8c0*/  SHF.R.U64 R8, R30, 0x10, R31.reuse ;  /* 0x000000101e087819 */ /* 0x100fe2000000121f */
[----:B------:R-:W-:Y:S01]  /*a8d0*/  HADD2.F32 R51, -RZ, R51.H0_H0 ;  /* 0x20000033ff337230 */ /* 0x000fe20000004100 */
[----:B------:R-:W-:-:S02]  /*a8e0*/  SHF.R.U32.HI R30, RZ, 0x10, R31 ;  /* 0x00000010ff1e7819 */ /* 0x000fc4000001161f */
[----:B------:R-:W-:-:S03]  /*a8f0*/  SHF.R.U32.HI R37, RZ, 0x10, R11 ;  /* 0x00000010ff257819 */ /* 0x000fc6000001160b */
[----:B------:R-:W-:Y:S02]  /*a900*/  HADD2.F32 R30, -RZ, R30.H0_H0 ;  /* 0x2000001eff1e7230 */ /* 0x000fe40000004100 */
[----:B--2---:R-:W-:Y:S01]  /*a910*/  IMAD.IADD R4, R138, 0x1, R0 ;  /* 0x000000018a047824 */ /* 0x004fe200078e0200 */
[----:B------:R-:W-:-:S04]  /*a920*/  LEA.HI R0, R3, R156, RZ, 0x1d ;  /* 0x0000009c03007211 */ /* 0x000fc800078fe8ff */
[----:B------:R-:W-:-:S04]  /*a930*/  SHF.R.S32.HI R5, RZ, 0x1f, R4 ;  /* 0x0000001fff057819 */ /* 0x000fc80000011404 */
[CC--:B------:R-:W-:Y:S02]  /*a940*/  LEA.HI R6, R5.reuse, R4.reuse, RZ, 0x5 ;  /* 0x0000000405067211 */ /* 0x0c0fe400078f28ff */
[----:B------:R-:W-:Y:S02]  /*a950*/  LEA.HI R4, R5, R4, RZ, 0x3 ;  /* 0x0000000405047211 */ /* 0x000fe400078f18ff */
[----:B------:R-:W-:Y:S02]  /*a960*/  SHF.R.S32.HI R5, RZ, 0x1f, R0 ;  /* 0x0000001fff057819 */ /* 0x000fe40000011400 */
[----:B------:R-:W-:Y:S02]  /*a970*/  LOP3.LUT R7, R143, 0x18, R4, 0xf8, !PT ;  /* 0x000000188f077812 */ /* 0x000fe400078ef804 */
[----:B------:R-:W-:Y:S01]  /*a980*/  LEA.HI R5, R5, R0, RZ, 0x2 ;  /* 0x0000000005057211 */ /* 0x000fe200078f10ff */
[----:B------:R-:W-:Y:S01]  /*a990*/  IMAD.SHL.U32 R0, R0, 0x8, RZ ;  /* 0x0000000800007824 */ /* 0x000fe200078e00ff */
[----:B------:R-:W-:-:S02]  /*a9a0*/  SHF.R.S32.HI R6, RZ, 0x5, R6 ;  /* 0x00000005ff067819 */ /* 0x000fc40000011406 */
[----:B------:R-:W-:Y:S02]  /*a9b0*/  SHF.R.S32.HI R4, RZ, 0x2, R5 ;  /* 0x00000002ff047819 */ /* 0x000fe40000011405 */
[----:B------:R-:W-:Y:S01]  /*a9c0*/  LOP3.LUT R5, R143, 0x18, R0, 0xf8, !PT ;  /* 0x000000188f057812 */ /* 0x000fe200078ef800 */
[--C-:B------:R-:W-:Y:S01]  /*a9d0*/  IMAD R6, R6, 0x1800, R153.reuse ;  /* 0x0000180006067824 */ /* 0x100fe200078e0299 */
[-C--:B------:R-:W-:Y:S01]  /*a9e0*/  LOP3.LUT R7, R7, R144.reuse, RZ, 0x3c, !PT ;  /* 0x0000009007077212 */ /* 0x080fe200078e3cff */
[----:B------:R-:W-:Y:S01]  /*a9f0*/  IMAD R24, R4, 0x1800, R153 ;  /* 0x0000180004187824 */ /* 0x000fe200078e0299 */
[----:B------:R-:W-:-:S03]  /*aa00*/  LOP3.LUT R25, R5, R144, RZ, 0x3c, !PT ;  /* 0x0000009005197212 */ /* 0x000fc600078e3cff */
[----:B------:R-:W-:Y:S01]  /*aa10*/  IMAD.IADD R6, R6, 0x1, R7 ;  /* 0x0000000106067824 */ /* 0x000fe200078e0207 */
[----:B------:R-:W-:-:S04]  /*aa20*/  IADD3 R25, R24, R25, RZ ;  /* 0x0000001918197210 */ /* 0x000fc80007ffe0ff */
[----:B------:R-:W-:Y:S01]  /*aa30*/  LEA R0, R6, UR40, 0x1 ;  /* 0x0000002806007c11 */ /* 0x000fe2000f8e08ff */
[----:B------:R-:W-:-:S04]  /*aa40*/  IMAD R36, R25, 0x2, R2 ;  /* 0x0000000219247824 */ /* 0x000fc800078e0202 */
[----:B------:R-:W0:Y:S04]  /*aa50*/  LDS.128 R4, [R0] ;  /* 0x0000000000047984 */ /* 0x000e280000000c00 */
[----:B------:R-:W1:Y:S01]  /*aa60*/  LDS.128 R24, [R36+0xc400] ;  /* 0x00c4000024187984 */ /* 0x000e620000000c00 */
[--C-:B0-----:R-:W-:Y:S02]  /*aa70*/  HADD2.F32 R10, -RZ, R5.reuse.H0_H0 ;  /* 0x20000005ff0a7230 */ /* 0x101fe40000004100 */
[----:B------:R-:W-:Y:S02]  /*aa80*/  HADD2.F32 R40, -RZ, R5.H1_H1 ;  /* 0x30000005ff287230 */ /* 0x000fe40000004100 */
[--C-:B-1----:R-:W-:Y:S02]  /*aa90*/  HADD2.F32 R5, -RZ, R25.reuse.H0_H0 ;  /* 0x20000019ff057230 */ /* 0x102fe40000004100 */
[----:B------:R-:W-:-:S02]  /*aaa0*/  HADD2.F32 R38, -RZ, R25.H1_H1 ;  /* 0x30000019ff267230 */ /* 0x000fc40000004100 */
[----:B------:R-:W-:Y:S02]  /*aab0*/  HADD2.F32 R25, -RZ, R24.H0_H0 ;  /* 0x20000018ff197230 */ /* 0x000fe40000004100 */
[CC--:B------:R-:W-:Y:S01]  /*aac0*/  FMUL.FTZ R53, R5.reuse, R50.reuse ;  /* 0x0000003205357220 */ /* 0x0c0fe20000410000 */
[-C--:B------:R-:W-:Y:S01]  /*aad0*/  FMUL.FTZ R55, R5, R43.reuse ;  /* 0x0000002b05377220 */ /* 0x080fe20000410000 */
[----:B------:R-:W-:Y:S02]  /*aae0*/  HADD2.F32 R39, -RZ, R4.H0_H0 ;  /* 0x20000004ff277230 */ /* 0x000fe40000004100 */
[C---:B------:R-:W-:Y:S01]  /*aaf0*/  FFMA.FTZ R5, R10.reuse, R43, -R53 ;  /* 0x0000002b0a057223 */ /* 0x040fe20000010835 */
[----:B------:R-:W-:Y:S02]  /*ab00*/  HADD2.F32 R43, -RZ, R52.H0_H0 ;  /* 0x20000034ff2b7230 */ /* 0x000fe40000004100 */
[----:B------:R-:W-:Y:S01]  /*ab10*/  FFMA.FTZ R10, R10, R50, R55 ;  /* 0x000000320a0a7223 */ /* 0x000fe20000010037 */
[----:B------:R-:W-:-:S02]  /*ab20*/  HADD2.F32 R52, -RZ, R49.H1_H1 ;  /* 0x30000031ff347230 */ /* 0x000fc40000004100 */
[C---:B------:R-:W-:Y:S01]  /*ab30*/  FMUL.FTZ R53, R38.reuse, R51 ;  /* 0x0000003326357220 */ /* 0x040fe20000410000 */
[----:B------:R-:W-:Y:S02]  /*ab40*/  HADD2.F32 R50, -RZ, R49.H0_H0 ;  /* 0x20000031ff327230 */ /* 0x000fe40000004100 */
[-C--:B------:R-:W-:Y:S01]  /*ab50*/  FMUL.FTZ R49, R38, R43.reuse ;  /* 0x0000002b26317220 */ /* 0x080fe20000410000 */
[----:B------:R-:W-:Y:S02]  /*ab60*/  HADD2.F32 R41, -RZ, R26.H0_H0 ;  /* 0x2000001aff297230 */ /* 0x000fe40000004100 */
[C---:B------:R-:W-:Y:S01]  /*ab70*/  FMUL.FTZ R56, R25.reuse, R52 ;  /* 0x0000003419387220 */ /* 0x040fe20000410000 */
[C---:B------:R-:W-:Y:S01]  /*ab80*/  FFMA.FTZ R38, R40.reuse, R43, -R53 ;  /* 0x0000002b28267223 */ /* 0x040fe20000010835 */
[----:B------:R-:W-:Y:S01]  /*ab90*/  FFMA.FTZ R49, R40, R51, R49 ;  /* 0x0000003328317223 */ /* 0x000fe20000010031 */
[----:B------:R-:W-:Y:S02]  /*aba0*/  HADD2.F32 R31, -RZ, R6.H0_H0 ;  /* 0x20000006ff1f7230 */ /* 0x000fe40000004100 */
[-C--:B------:R-:W-:Y:S01]  /*abb0*/  FMUL.FTZ R25, R25, R50.reuse ;  /* 0x0000003219197220 */ /* 0x080fe20000410000 */
        /* <DEDUP_REMOVED lines=8> */
[----:B------:R-:W-:Y:S01]  /*ac40*/  FFMA.FTZ R50, R31, R40, -R50 ;  /* 0x000000281f327223 */ /* 0x000fe20000010832 */
[----:B------:R-:W-:-:S02]  /*ac50*/  HADD2.F32 R27, -RZ, R27.H1_H1 ;  /* 0x3000001bff1b7230 */ /* 0x000fc40000004100 */
[C---:B------:R-:W-:Y:S01]  /*ac60*/  FMUL.FTZ R58, R42.reuse, R47 ;  /* 0x0000002f2a3a7220 */ /* 0x040fe20000410000 */
[----:B------:R-:W-:Y:S02]  /*ac70*/  HADD2.F32 R40, -RZ, R37.H0_H0 ;  /* 0x20000025ff287230 */ /* 0x000fe40000004100 */
[----:B------:R-:W-:Y:S01]  /*ac80*/  FMUL.FTZ R42, R42, R48 ;  /* 0x000000302a2a7220 */ /* 0x000fe20000410000 */
[----:B------:R-:W-:Y:S02]  /*ac90*/  HADD2.F32 R7, -RZ, R7.H1_H1 ;  /* 0x30000007ff077230 */ /* 0x000fe40000004100 */
[----:B------:R-:W-:Y:S01]  /*aca0*/  FFMA.FTZ R52, R31, R54, R52 ;  /* 0x000000361f347223 */ /* 0x000fe20000010034 */
[----:B------:R-:W-:Y:S01]  /*acb0*/  FFMA.FTZ R58, R11, R48, -R58 ;  /* 0x000000300b3a7223 */ /* 0x000fe2000001083a */
[----:B------:R-:W-:Y:S02]  /*acc0*/  HADD2.F32 R24, -RZ, R24.H1_H1 ;  /* 0x30000018ff187230 */ /* 0x000fe40000004100 */
[----:B------:R-:W-:Y:S01]  /*acd0*/  FMUL.FTZ R54, R27, R40 ;  /* 0x000000281b367220 */ /* 0x000fe20000410000 */
        /* <DEDUP_REMOVED lines=28> */
.L_x_10529:
[----:B------:R-:W-:Y:S05]  /*aea0*/  BSYNC B1 ;  /* 0x0000000000017941 */ /* 0x000fea0003800000 */
.L_x_10528:
[----:B------:R-:W-:Y:S05]  /*aeb0*/  @P2 BRA `(.L_x_10510) ;  /* 0x0000000400a42947 */ /* 0x000fea0003800000 */
[----:B01----:R-:W2:Y:S01]  /*aec0*/  LDL R0, [R1+0x48] ;  /* 0x0000480001007983 */ /* 0x003ea20000100800 */
[----:B------:R-:W-:Y:S02]  /*aed0*/  LEA.HI R3, R3, R157, RZ, 0x1d ;  /* 0x0000009d03037211 */ /* 0x000fe400078fe8ff */
[----:B------:R-:W-:Y:S02]  /*aee0*/  SHF.R.U64 R25, R12, 0x10, R13 ;  /* 0x000000100c197819 */ /* 0x000fe4000000120d */
[----:B------:R-:W-:Y:S01]  /*aef0*/  SHF.R.U64 R12, R34, 0x10, R35 ;  /* 0x00000010220c7819 */ /* 0x000fe20000001223 */
[----:B------:R-:W-:Y:S01]  /*af00*/  HADD2.F32 R34, -RZ, R20.H1_H1 ;  /* 0x30000014ff227230 */ /* 0x000fe20000004100 */
[----:B------:R-:W-:Y:S01]  /*af10*/  SHF.R.U64 R24, R32, 0x10, R33 ;  /* 0x0000001020187819 */ /* 0x000fe20000001221 */
[----:B------:R-:W-:Y:S01]  /*af20*/  HADD2.F32 R32, -RZ, R45.H1_H1 ;  /* 0x3000002dff207230 */ /* 0x000fe20000004100 */
[----:B------:R-:W-:Y:S01]  /*af30*/  SHF.R.U32.HI R31, RZ, 0x10, R13 ;  /* 0x00000010ff1f7819 */ /* 0x000fe2000001160d */
[----:B------:R-:W-:Y:S01]  /*af40*/  HADD2.F32 R25, -RZ, R25.H0_H0 ;  /* 0x20000019ff197230 */ /* 0x000fe20000004100 */
[----:B------:R-:W-:-:S02]  /*af50*/  SHF.R.U32.HI R33, RZ, 0x10, R33 ;  /* 0x00000010ff217819 */ /* 0x000fc40000011621 */
[----:B------:R-:W-:Y:S01]  /*af60*/  SHF.R.U64 R37, R14, 0x10, R15 ;  /* 0x000000100e257819 */ /* 0x000fe2000000120f */
[----:B------:R-:W-:Y:S01]  /*af70*/  HADD2.F32 R31, -RZ, R31.H0_H0 ;  /* 0x2000001fff1f7230 */ /* 0x000fe20000004100 */
[----:B------:R-:W-:Y:S02]  /*af80*/  SHF.R.U32.HI R39, RZ, 0x10, R35 ;  /* 0x00000010ff277819 */ /* 0x000fe40000011623 */
[----:B------:R-:W-:Y:S01]  /*af90*/  SHF.R.U32.HI R35, RZ, 0x10, R15 ;  /* 0x00000010ff237819 */ /* 0x000fe2000001160f */
[----:B--2---:R-:W-:-:S05]  /*afa0*/  IMAD.IADD R0, R138, 0x1, R0 ;  /* 0x000000018a007824 */ /* 0x004fca00078e0200 */
        /* <DEDUP_REMOVED lines=30> */
[----:B------:R-:W-:Y:S02]  /*b190*/  HADD2.F32 R32, -RZ, R20.H0_H0 ;  /* 0x20000014ff207230 */ /* 0x000fe40000004100 */
[----:B------:R-:W-:Y:S01]  /*b1a0*/  FFMA.FTZ R38, R13, R34, R38 ;  /* 0x000000220d267223 */ /* 0x000fe20000010026 */
[----:B------:R-:W-:-:S02]  /*b1b0*/  HADD2.F32 R20, -RZ, R45.H0_H0 ;  /* 0x2000002dff147230 */ /* 0x000fc40000004100 */
[-C--:B------:R-:W-:Y:S01]  /*b1c0*/  FMUL.FTZ R13, R28, R27.reuse ;  /* 0x0000001b1c0d7220 */ /* 0x080fe20000410000 */
[----:B------:R-:W-:Y:S02]  /*b1d0*/  HADD2.F32 R5, -RZ, R4.H0_H0 ;  /* 0x20000004ff057230 */ /* 0x000fe40000004100 */
[C---:B------:R-:W-:Y:S01]  /*b1e0*/  FMUL.FTZ R34, R9.reuse, R32 ;  /* 0x0000002009227220 */ /* 0x040fe20000410000 */
[----:B------:R-:W-:Y:S02]  /*b1f0*/  HADD2.F32 R29, -RZ, R10.H0_H0 ;  /* 0x2000000aff1d7230 */ /* 0x000fe40000004100 */
[----:B------:R-:W-:Y:S01]  /*b200*/  FMUL.FTZ R9, R9, R20 ;  /* 0x0000001409097220 */ /* 0x000fe20000410000 */
[----:B------:R-:W-:Y:S02]  /*b210*/  HADD2.F32 R28, -RZ, R21.H0_H0 ;  /* 0x20000015ff1c7230 */ /* 0x000fe40000004100 */
[C---:B------:R-:W-:Y:S01]  /*b220*/  FFMA.FTZ R33, R14.reuse, R27, -R33 ;  /* 0x0000001b0e217223 */ /* 0x040fe20000010821 */
[----:B------:R-:W-:Y:S01]  /*b230*/  FFMA.FTZ R31, R14, R31, R13 ;  /* 0x0000001f0e1f7223 */ /* 0x000fe2000001000d */
[----:B------:R-:W-:-:S02]  /*b240*/  HADD2.F32 R15, -RZ, R6.H0_H0 ;  /* 0x20000006ff0f7230 */ /* 0x000fc40000004100 */
[C---:B------:R-:W-:Y:S01]  /*b250*/  FFMA.FTZ R34, R5.reuse, R20, -R34 ;  /* 0x0000001405227223 */ /* 0x040fe20000010822 */
[----:B------:R-:W-:Y:S02]  /*b260*/  HADD2.F32 R30, -RZ, R11.H0_H0 ;  /* 0x2000000bff1e7230 */ /* 0x000fe40000004100 */
[----:B------:R-:W-:Y:S01]  /*b270*/  FFMA.FTZ R32, R5, R32, R9 ;  /* 0x0000002005207223 */ /* 0x000fe20000010009 */
[--C-:B------:R-:W-:Y:S02]  /*b280*/  HADD2.F32 R14, -RZ, R46.reuse.H0_H0 ;  /* 0x2000002eff0e7230 */ /* 0x100fe40000004100 */
[C---:B------:R-:W-:Y:S01]  /*b290*/  FMUL.FTZ R20, R29.reuse, R28 ;  /* 0x0000001c1d147220 */ /* 0x040fe20000410000 */
[----:B------:R-:W-:Y:S02]  /*b2a0*/  HADD2.F32 R21, -RZ, R21.H1_H1 ;  /* 0x30000015ff157230 */ /* 0x000fe40000004100 */
[----:B------:R-:W-:Y:S02]  /*b2b0*/  HADD2.F32 R5, -RZ, R46.H1_H1 ;  /* 0x3000002eff057230 */ /* 0x000fe40000004100 */
[----:B------:R-:W-:Y:S01]  /*b2c0*/  FMUL.FTZ R40, R29, R14 ;  /* 0x0000000e1d287220 */ /* 0x000fe20000410000 */
[----:B------:R-:W-:-:S02]  /*b2d0*/  HADD2.F32 R26, -RZ, R7.H0_H0 ;  /* 0x20000007ff1a7230 */ /* 0x000fc40000004100 */
[C---:B------:R-:W-:Y:S01]  /*b2e0*/  FFMA.FTZ R27, R15.reuse, R14, -R20 ;  /* 0x0000000e0f1b7223 */ /* 0x040fe20000010814 */
[C---:B------:R-:W-:Y:S01]  /*b2f0*/  FMUL.FTZ R9, R30.reuse, R21 ;  /* 0x000000151e097220 */ /* 0x040fe20000410000 */
[----:B------:R-:W-:Y:S02]  /*b300*/  HADD2.F32 R11, -RZ, R11.H1_H1 ;  /* 0x3000000bff0b7230 */ /* 0x000fe40000004100 */
[-C--:B------:R-:W-:Y:S01]  /*b310*/  FMUL.FTZ R30, R30, R5.reuse ;  /* 0x000000051e1e7220 */ /* 0x080fe20000410000 */
[----:B------:R-:W-:Y:S02]  /*b320*/  HADD2.F32 R20, -RZ, R35.H0_H0 ;  /* 0x20000023ff147230 */ /* 0x000fe40000004100 */
[----:B------:R-:W-:Y:S01]  /*b330*/  FFMA.FTZ R40, R15, R28, R40 ;  /* 0x0000001c0f287223 */ /* 0x000fe20000010028 */
[----:B------:R-:W-:Y:S02]  /*b340*/  HADD2.F32 R14, -RZ, R39.H0_H0 ;  /* 0x20000027ff0e7230 */ /* 0x000fe40000004100 */
[C---:B------:R-:W-:Y:S01]  /*b350*/  FFMA.FTZ R28, R26.reuse, R5, -R9 ;  /* 0x000000051a1c7223 */ /* 0x040fe20000010809 */
[----:B------:R-:W-:Y:S01]  /*b360*/  FFMA.FTZ R30, R26, R21, R30 ;  /* 0x000000151a1e7223 */ /* 0x000fe2000001001e */
[----:B------:R-:W-:-:S02]  /*b370*/  HADD2.F32 R7, -RZ, R7.H1_H1 ;  /* 0x30000007ff077230 */ /* 0x000fc40000004100 */
[C---:B------:R-:W-:Y:S01]  /*b380*/  FMUL.FTZ R42, R11.reuse, R20 ;  /* 0x000000140b2a7220 */ /* 0x040fe20000410000 */
[-C--:B------:R-:W-:Y:S01]  /*b390*/  FMUL.FTZ R26, R11, R14.reuse ;  /* 0x0000000e0b1a7220 */ /* 0x080fe20000410000 */
[----:B------:R-:W-:Y:S02]  /*b3a0*/  HADD2.F32 R8, -RZ, R8.H1_H1 ;  /* 0x30000008ff087230 */ /* 0x000fe40000004100 */
[----:B------:R-:W-:Y:S02]  /*b3b0*/  HADD2.F32 R10, -RZ, R10.H1_H1 ;  /* 0x3000000aff0a7230 */ /* 0x000fe40000004100 */
        /* <DEDUP_REMOVED lines=25> */
.L_x_10510:
[----:B------:R-:W-:Y:S05]  /*b550*/  BSYNC B0 ;  /* 0x0000000000007941 */ /* 0x000fea0003800000 */
.L_x_10503:
        /* <DEDUP_REMOVED lines=8> */
.L_x_10501:
[----:B01-3--:R-:W-:-:S05]  /*b5e0*/  IMAD.U32 R0, RZ, RZ, UR39 ;  /* 0x00000027ff007e24 */ /* 0x00bfca000f8e00ff */
[----:B------:R-:W-:-:S13]  /*b5f0*/  ISETP.NE.AND P0, PT, R0, 0x3, PT ;  /* 0x000000030000780c */ /* 0x000fda0003f05270 */
[----:B------:R-:W-:Y:S05]  /*b600*/  @!P0 BRA `(.L_x_10530) ;  /* 0x0000000000048947 */ /* 0x000fea0003800000 */
[----:B------:R-:W-:Y:S01]  /*b610*/  BPT.TRAP 0x1 ;  /* 0x000000040000795c */ /* 0x000fe20000300000 */
.L_x_10530:
[----:B--2-4-:R-:W2:Y:S01]  /*b620*/  LDL R3, [R1] ;  /* 0x0000000001037983 */ /* 0x014ea20000100800 */
[----:B------:R-:W-:Y:S01]  /*b630*/  IMAD R0, R142, 0x8, R2 ;  /* 0x000000088e007824 */ /* 0x000fe200078e0202 */
[----:B--2---:R-:W-:-:S04]  /*b640*/  SHF.L.U32 R5, R3, 0x1f, RZ ;  /* 0x0000001f03057819 */ /* 0x004fc800000006ff */
[----:B------:R0:W1:Y:S01]  /*b650*/  SYNCS.PHASECHK.TRANS64.TRYWAIT P1, [R0+URZ+0x2d830], R5 ;  /* 0x02d83005000075a7 */ /* 0x000062000802017f */
[----:B------:R-:W-:Y:S05]  /*b660*/  @!P0 BRA `(.L_x_10531) ;  /* 0x0000000000048947 */ /* 0x000fea0003800000 */
[----:B------:R-:W-:Y:S01]  /*b670*/  BPT.TRAP 0x1 ;  /* 0x000000040000795c */ /* 0x000fe20000300000 */
.L_x_10531:
[----:B------:R-:W-:Y:S01]  /*b680*/  IADD3 R3, R2, 0x15400, RZ ;  /* 0x0001540002037810 */ /* 0x000fe20007ffe0ff */
[----:B------:R-:W-:-:S03]  /*b690*/  IMAD R44, R44, 0x1000, R2 ;  /* 0x000010002c2c7824 */ /* 0x000fc600078e0202 */
[----:B------:R-:W-:Y:S01]  /*b6a0*/  SHF.R.U32.HI R3, RZ, 0x4, R3 ;  /* 0x00000004ff037819 */ /* 0x000fe20000011603 */
[----:B------:R-:W-:-:S03]  /*b6b0*/  VIADD R44, R44, 0xc400 ;  /* 0x0000c4002c2c7836 */ /* 0x000fc60000000000 */
[----:B------:R-:W-:Y:S02]  /*b6c0*/  LOP3.LUT R3, R3, 0x3fff, RZ, 0xc0, !PT ;  /* 0x00003fff03037812 */ /* 0x000fe400078ec0ff */
[----:B------:R-:W-:Y:S02]  /*b6d0*/  SHF.R.U32.HI R44, RZ, 0x4, R44 ;  /* 0x00000004ff2c7819 */ /* 0x000fe4000001162c */
[----:B------:R-:W-:Y:S02]  /*b6e0*/  LOP3.LUT R3, R3, 0x10000, RZ, 0xfc, !PT ;  /* 0x0001000003037812 */ /* 0x000fe400078efcff */
[----:B------:R-:W-:-:S03]  /*b6f0*/  LOP3.LUT R44, R44, 0x3fff, RZ, 0xc0, !PT ;  /* 0x00003fff2c2c7812 */ /* 0x000fc600078ec0ff */
[----:B------:R2:W-:Y:S01]  /*b700*/  STL [R1+0x80], R3 ;  /* 0x0000800301007387 */ /* 0x0005e20000100800 */
[----:B-1----:R-:W-:Y:S05]  /*b710*/  @P1 BRA `(.L_x_10532) ;  /* 0x0000000000081947 */ /* 0x002fea0003800000 */
[----:B------:R-:W1:Y:S02]  /*b720*/  SYNCS.PHASECHK.TRANS64.TRYWAIT P1, [R0+URZ+0x2d830], R5 ;  /* 0x02d83005000075a7 */ /* 0x000e64000802017f */
[----:B-1----:R-:W-:Y:S05]  /*b730*/  @!P1 BRA `(.L_x_10533) ;  /* 0x0000010c00449947 */ /* 0x002fea0003800000 */
.L_x_10532:
[----:B--2---:R-:W2:Y:S01]  /*b740*/  LDL R3, [R1+0x80] ;  /* 0x0000800001037983 */ /* 0x004ea20000100800 */
[----:B01----:R-:W-:Y:S01]  /*b750*/  IMAD.MOV.U32 R5, RZ, RZ, -0x7fffffe0 ;  /* 0x80000020ff057424 */ /* 0x003fe200078e00ff */
[----:B------:R-:W-:Y:S01]  /*b760*/  LOP3.LUT R8, R44, 0x10000, RZ, 0xfc, !PT ;  /* 0x000100002c087812 */ /* 0x000fe200078efcff */
[----:B------:R-:W-:Y:S01]  /*b770*/  IMAD.MOV.U32 R9, RZ, RZ, -0x7fffffe0 ;  /* 0x80000020ff097424 */ /* 0x000fe200078e00ff */
[----:B------:R-:W-:Y:S05]  /*b780*/  WARPSYNC.ALL ;  /* 0x0000000000007948 */ /* 0x000fea0003800000 */
[----:B------:R-:W-:Y:S01]  /*b790*/  R2UR UR7, R5 ;  /* 0x00000000050772ca */ /* 0x000fe200000e0000 */
[----:B------:R-:W-:Y:S01]  /*b7a0*/  WARPGROUP.ARRIVE ;  /* 0x00000000000079c5 */ /* 0x000fe20000000000 */
[C---:B------:R-:W-:Y:S01]  /*b7b0*/  R2UR UR4, R8.reuse ;  /* 0x00000000080472ca */ /* 0x040fe200000e0000 */
[----:B------:R-:W-:Y:S01]  /*b7c0*/  IMAD.MOV.U32 R7, RZ, RZ, -0x7fffffe0 ;  /* 0x80000020ff077424 */ /* 0x000fe200078e00ff */
[----:B------:R-:W-:Y:S01]  /*b7d0*/  R2UR UR5, R9 ;  /* 0x00000000090572ca */ /* 0x000fe200000e0000 */
[----:B------:R-:W-:Y:S01]  /*b7e0*/  IMAD.MOV.U32 R21, RZ, RZ, -0x7fffffe0 ;  /* 0x80000020ff157424 */ /* 0x000fe200078e00ff */
[C---:B------:R-:W-:Y:S01]  /*b7f0*/  IADD3 R20, R8.reuse, 0x2, RZ ;  /* 0x0000000208147810 */ /* 0x040fe20007ffe0ff */
[----:B------:R-:W-:Y:S01]  /*b800*/  IMAD.MOV.U32 R15, RZ, RZ, -0x7fffffe0 ;  /* 0x80000020ff0f7424 */ /* 0x000fe200078e00ff */
[C---:B------:R-:W-:Y:S01]  /*b810*/  IADD3 R14, R8.reuse, 0x300, RZ ;  /* 0x00000300080e7810 */ /* 0x040fe20007ffe0ff */
[C---:B------:R-:W-:Y:S01]  /*b820*/  VIADD R12, R8.reuse, 0x302 ;  /* 0x00000302080c7836 */ /* 0x040fe20000000000 */
[----:B------:R-:W-:Y:S01]  /*b830*/  MOV R13, 0x80000020 ;  /* 0x80000020000d7802 */ /* 0x000fe20000000f00 */
[----:B------:R-:W-:Y:S01]  /*b840*/  VIADD R10, R8, 0x600 ;  /* 0x00000600080a7836 */ /* 0x000fe20000000000 */
[----:B------:R0:W-:Y:S01]  /*b850*/  STL.64 [R1+0x18], R8 ;  /* 0x0000180801007387 */ /* 0x0001e20000100a00 */
[----:B------:R-:W-:-:S02]  /*b860*/  IMAD.MOV.U32 R11, RZ, RZ, -0x7fffffe0 ;  /* 0x80000020ff0b7424 */ /* 0x000fc400078e00ff */
[----:B------:R-:W-:Y:S01]  /*b870*/  IMAD.MOV.U32 R5, RZ, RZ, -0x7fffffe0 ;  /* 0x80000020ff057424 */ /* 0x000fe200078e00ff */
[----:B------:R0:W-:Y:S01]  /*b880*/  STL.64 [R1+0x68], R20 ;  /* 0x0000681401007387 */ /* 0x0001e20000100a00 */
[----:B------:R-:W-:-:S03]  /*b890*/  IMAD.MOV.U32 R135, RZ, RZ, RZ ;  /* 0x000000ffff877224 */ /* 0x000fc600078e00ff */
[----:B------:R0:W-:Y:S04]  /*b8a0*/  STL.64 [R1+0x60], R14 ;  /* 0x0000600e01007387 */ /* 0x0001e80000100a00 */
[----:B------:R0:W-:Y:S04]  /*b8b0*/  STL.64 [R1+0x40], R12 ;  /* 0x0000400c01007387 */ /* 0x0001e80000100a00 */
[----:B------:R0:W-:Y:S01]  /*b8c0*/  STL.64 [R1+0x38], R10 ;  /* 0x0000380a01007387 */ /* 0x0001e20000100a00 */
[----:B--2---:R-:W-:-:S04]  /*b8d0*/  IMAD R4, R142, 0x600, R3 ;  /* 0x000006008e047824 */ /* 0x004fc800078e0203 */
[C---:B------:R-:W-:Y:S01]  /*b8e0*/  VIADD R6, R4.reuse, 0x2 ;  /* 0x0000000204067836 */ /* 0x040fe20000000000 */
[----:B------:R-:W-:-:S13]  /*b8f0*/  R2UR UR6, R4 ;  /* 0x00000000040672ca */ /* 0x000fda00000e0000 */
[----:B------:R-:W-:Y:S01]  /*b900*/  HGMMA.64x128x16.F32 R24, gdesc[UR4], RZ, !UPT, gsb0 ;  /* 0x01e00000041879f0 */ /* 0x000fe2000c0008ff */
[----:B------:R-:W-:Y:S01]  /*b910*/  R2UR UR6, R6 ;  /* 0x00000000060672ca */ /* 0x000fe200000e0000 */
[----:B------:R-:W-:Y:S01]  /*b920*/  VIADD R6, R4, 0x200 ;  /* 0x0000020004067836 */ /* 0x000fe20000000000 */
[----:B------:R-:W-:Y:S01]  /*b930*/  R2UR UR7, R7 ;  /* 0x00000000070772ca */ /* 0x000fe200000e0000 */
[----:B------:R-:W-:Y:S01]  /*b940*/  IMAD.MOV.U32 R7, RZ, RZ, -0x7fffffe0 ;  /* 0x80000020ff077424 */ /* 0x000fe200078e00ff */
[----:B------:R-:W-:Y:S02]  /*b950*/  R2UR UR4, R20 ;  /* 0x00000000140472ca */ /* 0x000fe400000e0000 */
[----:B------:R-:W-:Y:S01]  /*b960*/  R2UR UR5, R21 ;  /* 0x00000000150572ca */ /* 0x000fe200000e0000 */
[----:B------:R-:W-:Y:S02]  /*b970*/  WARPGROUP.DEPBAR.LE gsb0, 0x0 ;  /* 0x00008000000079c5 */ /* 0x000fe40000010000 */
[----:B------:R-:W-:-:S10]  /*b980*/  WARPGROUP.ARRIVE ;  /* 0x00000000000079c5 */ /* 0x000fd40000000000 */
[----:B------:R-:W-:Y:S01]  /*b990*/  HGMMA.64x128x16.F32 R24, gdesc[UR4], R24, gsb0 ;  /* 0x01e00000041879f0 */ /* 0x000fe20008000818 */
        /* <DEDUP_REMOVED lines=14> */
[----:B------:R-:W-:Y:S02]  /*ba80*/  R2UR UR5, R13 ;  /* 0x000000000d0572ca */ /* 0x000fe400000e0000 */
[----:B------:R-:W-:Y:S01]  /*ba90*/  IADD3 R4, R4, 0x402, RZ ;  /* 0x0000040204047810 */ /* 0x000fe20007ffe0ff */
[----:B------:R-:W-:-:S02]  /*baa0*/  WARPGROUP.DEPBAR.LE gsb0, 0x0 ;  /* 0x00008000000079c5 */ /* 0x000fc40000010000 */
[----:B------:R-:W-:-:S08]  /*bab0*/  WARPGROUP.ARRIVE ;  /* 0x00000000000079c5 */ /* 0x000fd00000000000 */
[----:B------:R-:W-:Y:S01]  /*bac0*/  HGMMA.64x128x16.F32 R24, gdesc[UR4], R24, gsb0 ;  /* 0x01e00000041879f0 */ /* 0x000fe20008000818 */
[----:B------:R-:W-:Y:S01]  /*bad0*/  R2UR UR6, R6 ;  /* 0x00000000060672ca */ /* 0x000fe200000e0000 */
[----:B------:R-:W-:Y:S01]  /*bae0*/  VIADD R6, R8, 0x602 ;  /* 0x0000060208067836 */ /* 0x000fe20000000000 */
[----:B------:R-:W-:Y:S01]  /*baf0*/  R2UR UR7, R7 ;  /* 0x00000000070772ca */ /* 0x000fe200000e0000 */
[----:B------:R-:W-:Y:S01]  /*bb00*/  IMAD.MOV.U32 R7, RZ, RZ, -0x7fffffe0 ;  /* 0x80000020ff077424 */ /* 0x000fe200078e00ff */
[----:B------:R-:W-:Y:S02]  /*bb10*/  R2UR UR4, R10 ;  /* 0x000000000a0472ca */ /* 0x000fe400000e0000 */
[----:B------:R-:W-:Y:S02]  /*bb20*/  R2UR UR5, R11 ;  /* 0x000000000b0572ca */ /* 0x000fe400000e0000 */
[----:B------:R0:W-:Y:S01]  /*bb30*/  STL.64 [R1+0x30], R6 ;  /* 0x0000300601007387 */ /* 0x0001e20000100a00 */
[----:B------:R-:W-:-:S02]  /*bb40*/  WARPGROUP.DEPBAR.LE gsb0, 0x0 ;  /* 0x00008000000079c5 */ /* 0x000fc40000010000 */
[----:B------:R-:W-:-:S08]  /*bb50*/  WARPGROUP.ARRIVE ;  /* 0x00000000000079c5 */ /* 0x000fd00000000000 */
        /* <DEDUP_REMOVED lines=9> */
[----:B0-----:R-:W-:Y:S05]  /*bbf0*/  @!P0 BRA `(.L_x_10534) ;  /* 0x0000000000048947 */ /* 0x001fea0003800000 */
[----:B------:R-:W-:Y:S01]  /*bc00*/  BPT.TRAP 0x1 ;  /* 0x000000040000795c */ /* 0x000fe20000300000 */
.L_x_10534:
[----:B------:R-:W2:Y:S01]  /*bc10*/  LDL R89, [R1+0xac] ;  /* 0x0000ac0001597983 */ /* 0x000ea20000100800 */
[----:B------:R-:W-:Y:S01]  /*bc20*/  ULDC UR4, c[0x0][0x9d8] ;  /* 0x0002760000047ab9 */ /* 0x000fe20000000800 */
[----:B------:R-:W-:Y:S01]  /*bc30*/  ULDC UR45, c[0x0][0x988] ;  /* 0x00026200002d7ab9 */ /* 0x000fe20000000800 */
[----:B------:R-:W-:Y:S01]  /*bc40*/  FMUL.FTZ R3, R24, UR4 ;  /* 0x0000000418037c20 */ /* 0x000fe20008410000 */
[----:B------:R-:W3:Y:S01]  /*bc50*/  LDL R91, [R1+0x5c] ;  /* 0x00005c00015b7983 */ /* 0x000ee20000100800 */
        /* <DEDUP_REMOVED lines=46> */
[----:B------:R-:W3:Y:S01]  /*bf40*/  LDL R92, [R1+0x8c] ;  /* 0x00008c00015c7983 */ /* 0x000ee20000100800 */
        /* <DEDUP_REMOVED lines=14> */
[----:B------:R-:W3:Y:S01]  /*c030*/  LDL R90, [R1+0x74] ;  /* 0x00007400015a7983 */ /* 0x000ee20000100800 */
[----:B------:R-:W-:Y:S01]  /*c040*/  IADD3 R0, R0, 0x2d840, RZ ;  /* 0x0002d84000007810 */ /* 0x000fe20007ffe0ff */
[----:B------:R-:W-:Y:S01]  /*c050*/  ULDC UR41, c[0x0][0x9d8] ;  /* 0x0002760000297ab9 */ /* 0x000fe20000000800 */
[----:B------:R-:W-:-:S04]  /*c060*/  ULDC UR44, c[0x0][0x988] ;  /* 0x00026200002c7ab9 */ /* 0x000fc80000000800 */
        /* <DEDUP_REMOVED lines=20> */
[----:B------:R-:W3:Y:S08]  /*c1b0*/  MUFU.TANH R35, R35 ;  /* 0x0000002300237308 */ /* 0x000ef00000002400 */
[----:B------:R-:W3:Y:S08]  /*c1c0*/  MUFU.TANH R41, R41 ;  /* 0x0000002900297308 */ /* 0x000ef00000002400 */
[----:B------:R-:W3:Y:S08]  /*c1d0*/  MUFU.TANH R36, R36 ;  /* 0x0000002400247308 */ /* 0x000ef00000002400 */
[----:B------:R-:W3:Y:S08]  /*c1e0*/  MUFU.TANH R42, R42 ;  /* 0x0000002a002a7308 */ /* 0x000ef00000002400 */
[----:B------:R-:W3:Y:S08]  /*c1f0*/  MUFU.TANH R39, R39 ;  /* 0x0000002700277308 */ /* 0x000ef00000002400 */
[----:B------:R-:W3:Y:S01]  /*c200*/  MUFU.TANH R45, R45 ;  /* 0x0000002d002d7308 */ /* 0x000ee20000002400 */
[----:B--2---:R-:W-:-:S07]  /*c210*/  IADD3 R65, R102, 0x80, -R89 ;  /* 0x0000008066417810 */ /* 0x004fce0007ffe859 */
[----:B------:R-:W2:Y:S01]  /*c220*/  MUFU.TANH R40, R40 ;  /* 0x0000002800287308 */ /* 0x000ea20000002400 */
[----:B------:R-:W-:Y:S01]  /*c230*/  FMUL.FTZ R63, R78, UR4 ;  /* 0x000000044e3f7c20 */ /* 0x000fe20008410000 */
[----:B------:R-:W2:Y:S01]  /*c240*/  LDL R89, [R1+0x70] ;  /* 0x0000700001597983 */ /* 0x000ea20000100800 */
[----:B------:R-:W-:-:S05]  /*c250*/  IMAD R62, R88, -0x80, R65 ;  /* 0xffffff80583e7824 */ /* 0x000fca00078e0241 */
[----:B------:R-:W2:Y:S01]  /*c260*/  MUFU.TANH R46, R46 ;  /* 0x0000002e002e7308 */ /* 0x000ea20000002400 */
[C---:B------:R-:W-:Y:S02]  /*c270*/  ISETP.GT.AND P1, PT, R62.reuse, RZ, PT ;  /* 0x000000ff3e00720c */ /* 0x040fe40003f24270 */
[C---:B------:R-:W-:Y:S02]  /*c280*/  ISETP.GT.AND P3, PT, R62.reuse, 0x1, PT ;  /* 0x000000013e00780c */ /* 0x040fe40003f64270 */
[----:B------:R-:W-:Y:S02]  /*c290*/  ISETP.GT.AND P2, PT, R62, 0x8, PT ;  /* 0x000000083e00780c */ /* 0x000fe40003f44270 */
[----:B0-----:R-:W-:Y:S01]  /*c2a0*/  FSEL R3, R3, -INF , P1 ;  /* 0xff80000003037808 */ /* 0x001fe20000800000 */
[----:B------:R-:W0:Y:S01]  /*c2b0*/  MUFU.TANH R43, R43 ;  /* 0x0000002b002b7308 */ /* 0x000e220000002400 */
[----:B-1----:R-:W-:Y:S02]  /*c2c0*/  FSEL R4, R4, -INF , P3 ;  /* 0xff80000004047808 */ /* 0x002fe40001800000 */
[----:B----4-:R-:W-:-:S02]  /*c2d0*/  FSEL R65, R9, -INF , P2 ;  /* 0xff80000009417808 */ /* 0x010fc40001000000 */
[----:B------:R-:W-:Y:S02]  /*c2e0*/  ISETP.GT.AND P5, PT, R62, 0x9, PT ;  /* 0x000000093e00780c */ /* 0x000fe40003fa4270 */
[----:B------:R-:W-:Y:S01]  /*c2f0*/  FSEL R66, R7, -INF , P2 ;  /* 0xff80000007427808 */ /* 0x000fe20001000000 */
[----:B------:R-:W1:Y:S01]  /*c300*/  MUFU.TANH R49, R49 ;  /* 0x0000003100317308 */ /* 0x000e620000002400 */
[----:B------:R-:W-:Y:S02]  /*c310*/  FMNMX.FTZ R9, R3, R4, !PT ;  /* 0x0000000403097209 */ /* 0x000fe40007810000 */
[----:B------:R-:W-:Y:S02]  /*c320*/  FSEL R64, R6, -INF , P3 ;  /* 0xff80000006407808 */ /* 0x000fe40001800000 */
[----:B------:R-:W-:Y:S02]  /*c330*/  ISETP.GT.AND P4, PT, R62, 0x10, PT ;  /* 0x000000103e00780c */ /* 0x000fe40003f84270 */
[----:B------:R-:W-:Y:S01]  /*c340*/  FSEL R67, R8, -INF , P5 ;  /* 0xff80000008437808 */ /* 0x000fe20002800000 */
[----:B------:R-:W4:Y:S01]  /*c350*/  MUFU.TANH R44, R44 ;  /* 0x0000002c002c7308 */ /* 0x000f220000002400 */
[----:B------:R-:W-:-:S02]  /*c360*/  FMNMX.FTZ R6, R66, R9, !PT ;  /* 0x0000000942067209 */ /* 0x000fc40007810000 */
[----:B------:R-:W-:Y:S02]  /*c370*/  FSEL R5, R5, -INF , P1 ;  /* 0xff80000005057808 */ /* 0x000fe40000800000 */
[C---:B------:R-:W-:Y:S02]  /*c380*/  ISETP.GT.AND P1, PT, R62.reuse, 0x11, PT ;  /* 0x000000113e00780c */ /* 0x040fe40003f24270 */
[----:B------:R-:W-:Y:S01]  /*c390*/  FSEL R11, R11, -INF , P4 ;  /* 0xff8000000b0b7808 */ /* 0x000fe20002000000 */
[----:B------:R-:W4:Y:S01]  /*c3a0*/  MUFU.TANH R47, R47 ;  /* 0x0000002f002f7308 */ /* 0x000f220000002400 */
[----:B------:R-:W-:Y:S02]  /*c3b0*/  FMNMX.FTZ R6, R67, R6, !PT ;  /* 0x0000000643067209 */ /* 0x000fe40007810000 */
[----:B------:R-:W-:Y:S02]  /*c3c0*/  ISETP.GT.AND P3, PT, R62, 0x18, PT ;  /* 0x000000183e00780c */ /* 0x000fe40003f64270 */
[----:B------:R-:W-:-:S02]  /*c3d0*/  FSEL R68, R12, -INF , P1 ;  /* 0xff8000000c447808 */ /* 0x000fc40000800000 */
[----:B------:R-:W-:Y:S01]  /*c3e0*/  FMNMX.FTZ R9, R11, R6, !PT ;  /* 0x000000060b097209 */ /* 0x000fe20007810000 */
[----:B------:R-:W4:Y:S01]  /*c3f0*/  MUFU.TANH R48, R48 ;  /* 0x0000003000307308 */ /* 0x000f220000002400 */
[----:B------:R-:W-:Y:S02]  /*c400*/  FSEL R69, R15, -INF , P3 ;  /* 0xff8000000f457808 */ /* 0x000fe40001800000 */
[----:B------:R-:W-:Y:S02]  /*c410*/  FMNMX.FTZ R6, R68, R9, !PT ;  /* 0x0000000944067209 */ /* 0x000fe40007810000 */
[----:B------:R-:W-:Y:S02]  /*c420*/  FSEL R7, R13, -INF , P4 ;  /* 0xff8000000d077808 */ /* 0x000fe40002000000 */
[----:B------:R-:W-:Y:S01]  /*c430*/  ISETP.GT.AND P2, PT, R62, 0x19, PT ;  /* 0x000000193e00780c */ /* 0x000fe20003f44270 */
[----:B------:R-:W-:Y:S01]  /*c440*/  MUFU.TANH R50, R50 ;  /* 0x0000003200327308 */ /* 0x000fe20000002400 */
[----:B------:R-:W-:-:S02]  /*c450*/  FMNMX.FTZ R13, R69, R6, !PT ;  /* 0x00000006450d7209 */ /* 0x000fc40007810000 */
[----:B------:R-:W-:Y:S02]  /*c460*/  FMNMX.FTZ R6, R5, R64, !PT ;  /* 0x0000004005067209 */ /* 0x000fe40007810000 */
[----:B------:R-:W-:Y:S02]  /*c470*/  FSEL R10, R10, -INF , P5 ;  /* 0xff8000000a0a7808 */ /* 0x000fe40002800000 */
[----:B------:R-:W-:Y:S01]  /*c480*/  ISETP.GT.AND P5, PT, R62, 0x20, PT ;  /* 0x000000203e00780c */ /* 0x000fe20003fa4270 */
[----:B------:R-:W4:Y:S01]  /*c490*/  MUFU.TANH R51, R51 ;  /* 0x0000003300337308 */ /* 0x000f220000002400 */
[----:B------:R-:W-:Y:S02]  /*c4a0*/  FSEL R20, R20, -INF , P2 ;  /* 0xff80000014147808 */ /* 0x000fe40001000000 */
[----:B------:R-:W-:Y:S02]  /*c4b0*/  FMNMX.FTZ R9, R65, R6, !PT ;  /* 0x0000000641097209 */ /* 0x000fe40007810000 */
[----:B------:R-:W-:-:S02]  /*c4c0*/  ISETP.GT.AND P4, PT, R62, 0x21, PT ;  /* 0x000000213e00780c */ /* 0x000fc40003f84270 */
[----:B------:R-:W-:Y:S01]  /*c4d0*/  FSEL R25, R25, -INF , P5 ;  /* 0xff80000019197808 */ /* 0x000fe20002800000 */
[----:B------:R-:W4:Y:S01]  /*c4e0*/  MUFU.TANH R52, R52 ;  /* 0x0000003400347308 */ /* 0x000f220000002400 */
[----:B------:R-:W-:Y:S02]  /*c4f0*/  FMNMX.FTZ R12, R20, R13, !PT ;  /* 0x0000000d140c7209 */ /* 0x000fe40007810000 */
[----:B------:R-:W-:Y:S02]  /*c500*/  FMNMX.FTZ R6, R10, R9, !PT ;  /* 0x000000090a067209 */ /* 0x000fe40007810000 */
[----:B------:R-:W-:Y:S02]  /*c510*/  FSEL R8, R14, -INF , P1 ;  /* 0xff8000000e087808 */ /* 0x000fe40000800000 */
[----:B------:R-:W-:Y:S01]  /*c520*/  ISETP.GT.AND P1, PT, R62, 0x28, PT ;  /* 0x000000283e00780c */ /* 0x000fe20003f24270 */
[----:B------:R-:W-:Y:S01]  /*c530*/  MUFU.TANH R53, R53 ;  /* 0x0000003500357308 */ /* 0x000fe20000002400 */
[----:B------:R-:W-:-:S02]  /*c540*/  FSEL R26, R26, -INF , P4 ;  /* 0xff8000001a1a7808 */ /* 0x000fc40002000000 */
[----:B------:R-:W-:Y:S02]  /*c550*/  FMNMX.FTZ R13, R25, R12, !PT ;  /* 0x0000000c190d7209 */ /* 0x000fe40007810000 */
[----:B------:R-:W-:Y:S02]  /*c560*/  FMNMX.FTZ R9, R7, R6, !PT ;  /* 0x0000000607097209 */ /* 0x000fe40007810000 */
[----:B------:R-:W-:Y:S01]  /*c570*/  FSEL R21, R21, -INF , P3 ;  /* 0xff80000015157808 */ /* 0x000fe20001800000 */
[----:B------:R-:W-:Y:S01]  /*c580*/  MUFU.TANH R54, R54 ;  /* 0x0000003600367308 */ /* 0x000fe20000002400 */
[----:B------:R-:W-:Y:S02]  /*c590*/  ISETP.GT.AND P3, PT, R62, 0x29, PT ;  /* 0x000000293e00780c */ /* 0x000fe40003f64270 */
[----:B------:R-:W-:Y:S02]  /*c5a0*/  FSEL R29, R29, -INF , P1 ;  /* 0xff8000001d1d7808 */ /* 0x000fe40000800000 */
[----:B------:R-:W-:-:S02]  /*c5b0*/  FMNMX.FTZ R12, R26, R13, !PT ;  /* 0x0000000d1a0c7209 */ /* 0x000fc40007810000 */
[----:B------:R-:W-:Y:S01]  /*c5c0*/  FMNMX.FTZ R6, R8, R9, !PT ;  /* 0x0000000908067209 */ /* 0x000fe20007810000 */
[----:B------:R-:W4:Y:S01]  /*c5d0*/  MUFU.TANH R55, R55 ;  /* 0x0000003700377308 */ /* 0x000f220000002400 */
[----:B------:R-:W-:Y:S02]  /*c5e0*/  FSEL R24, R24, -INF , P2 ;  /* 0xff80000018187808 */ /* 0x000fe40001000000 */
[----:B------:R-:W-:Y:S02]  /*c5f0*/  ISETP.GT.AND P2, PT, R62, 0x30, PT ;  /* 0x000000303e00780c */ /* 0x000fe40003f44270 */
[----:B------:R-:W-:Y:S02]  /*c600*/  FSEL R30, R30, -INF , P3 ;  /* 0xff8000001e1e7808 */ /* 0x000fe40001800000 */
[----:B------:R-:W-:Y:S01]  /*c610*/  FMNMX.FTZ R13, R29, R12, !PT ;  /* 0x0000000c1d0d7209 */ /* 0x000fe20007810000 */
[----:B------:R-:W4:Y:S01]  /*c620*/  MUFU.TANH R56, R56 ;  /* 0x0000003800387308 */ /* 0x000f220000002400 */
[----:B------:R-:W-:-:S02]  /*c630*/  FMNMX.FTZ R9, R21, R6, !PT ;  /* 0x0000000615097209 */ /* 0x000fc40007810000 */
[----:B------:R-:W-:Y:S02]  /*c640*/  FSEL R27, R27, -INF , P5 ;  /* 0xff8000001b1b7808 */ /* 0x000fe40002800000 */
[----:B------:R-:W-:Y:S02]  /*c650*/  ISETP.GT.AND P5, PT, R62, 0x31, PT ;  /* 0x000000313e00780c */ /* 0x000fe40003fa4270 */
[----:B------:R-:W-:Y:S01]  /*c660*/  FSEL R33, R33, -INF , P2 ;  /* 0xff80000021217808 */ /* 0x000fe20001000000 */
[----:B------:R-:W-:Y:S01]  /*c670*/  MUFU.TANH R57, R57 ;  /* 0x0000003900397308 */ /* 0x000fe20000002400 */
[----:B------:R-:W-:Y:S02]  /*c680*/  FMNMX.FTZ R12, R30, R13, !PT ;  /* 0x0000000d1e0c7209 */ /* 0x000fe40007810000 */
[----:B------:R-:W-:Y:S02]  /*c690*/  FMNMX.FTZ R6, R24, R9, !PT ;  /* 0x0000000918067209 */ /* 0x000fe40007810000 */
[----:B------:R-:W-:-:S02]  /*c6a0*/  FSEL R28, R28, -INF , P4 ;  /* 0xff8000001c1c7808 */ /* 0x000fc40002000000 */
[----:B------:R-:W-:Y:S01]  /*c6b0*/  ISETP.GT.AND P4, PT, R62, 0x38, PT ;  /* 0x000000383e00780c */ /* 0x000fe20003f84270 */
[----:B------:R-:W-:Y:S01]  /*c6c0*/  MUFU.TANH R58, R58 ;  /* 0x0000003a003a7308 */ /* 0x000fe20000002400 */
[----:B------:R-:W-:Y:S02]  /*c6d0*/  FSEL R34, R34, -INF , P5 ;  /* 0xff80000022227808 */ /* 0x000fe40002800000 */
[----:B------:R-:W-:Y:S02]  /*c6e0*/  FMNMX.FTZ R13, R33, R12, !PT ;  /* 0x0000000c210d7209 */ /* 0x000fe40007810000 */
[----:B------:R-:W-:Y:S02]  /*c6f0*/  FMNMX.FTZ R9, R27, R6, !PT ;  /* 0x000000061b097209 */ /* 0x000fe40007810000 */
[----:B------:R-:W-:Y:S01]  /*c700*/  FSEL R31, R31, -INF , P1 ;  /* 0xff8000001f1f7808 */ /* 0x000fe20000800000 */
[----:B------:R-:W4:Y:S01]  /*c710*/  MUFU.TANH R59, R59 ;  /* 0x0000003b003b7308 */ /* 0x000f220000002400 */
[----:B------:R-:W-:-:S02]  /*c720*/  ISETP.GT.AND P1, PT, R62, 0x39, PT ;  /* 0x000000393e00780c */ /* 0x000fc40003f24270 */
[----:B------:R-:W-:Y:S02]  /*c730*/  FSEL R37, R37, -INF , P4 ;  /* 0xff80000025257808 */ /* 0x000fe40002000000 */
[----:B------:R-:W-:Y:S02]  /*c740*/  FMNMX.FTZ R12, R34, R13, !PT ;  /* 0x0000000d220c7209 */ /* 0x000fe40007810000 */
[----:B------:R-:W-:Y:S01]  /*c750*/  FMNMX.FTZ R6, R28, R9, !PT ;  /* 0x000000091c067209 */ /* 0x000fe20007810000 */
[----:B------:R-:W4:Y:S01]  /*c760*/  MUFU.TANH R60, R60 ;  /* 0x0000003c003c7308 */ /* 0x000f220000002400 */
[----:B------:R-:W-:Y:S02]  /*c770*/  FSEL R32, R32, -INF , P3 ;  /* 0xff80000020207808 */ /* 0x000fe40001800000 */
[----:B------:R-:W-:Y:S02]  /*c780*/  ISETP.GT.AND P3, PT, R62, 0x40, PT ;  /* 0x000000403e00780c */ /* 0x000fe40003f64270 */
[----:B------:R-:W-:-:S02]  /*c790*/  FSEL R38, R38, -INF , P1 ;  /* 0xff80000026267808 */ /* 0x000fc40000800000 */
[----:B------:R-:W-:Y:S02]  /*c7a0*/  FMNMX.FTZ R13, R37, R12, !PT ;  /* 0x0000000c250d7209 */ /* 0x000fe40007810000 */
[----:B------:R-:W-:Y:S02]  /*c7b0*/  FMNMX.FTZ R9, R31, R6, !PT ;  /* 0x000000061f097209 */ /* 0x000fe40007810000 */
[----:B---3--:R-:W-:Y:S02]  /*c7c0*/  FSEL R35, R35, -INF , P2 ;  /* 0xff80000023237808 */ /* 0x008fe40001000000 */
[----:B------:R-:W-:Y:S02]  /*c7d0*/  ISETP.GT.AND P2, PT, R62, 0x41, PT ;  /* 0x000000413e00780c */ /* 0x000fe40003f44270 */
[----:B------:R-:W-:Y:S02]  /*c7e0*/  FSEL R41, R41, -INF , P3 ;  /* 0xff80000029297808 */ /* 0x000fe40001800000 */
[----:B------:R-:W-:-:S02]  /*c7f0*/  FMNMX.FTZ R12, R38, R13, !PT ;  /* 0x0000000d260c7209 */ /* 0x000fc40007810000 */
[----:B------:R-:W-:Y:S02]  /*c800*/  FMNMX.FTZ R6, R32, R9, !PT ;  /* 0x0000000920067209 */ /* 0x000fe40007810000 */
[----:B------:R-:W-:Y:S02]  /*c810*/  FSEL R36, R36, -INF , P5 ;  /* 0xff80000024247808 */ /* 0x000fe40002800000 */
[----:B------:R-:W-:Y:S02]  /*c820*/  ISETP.GT.AND P5, PT, R62, 0x48, PT ;  /* 0x000000483e00780c */ /* 0x000fe40003fa4270 */
[----:B------:R-:W-:Y:S02]  /*c830*/  FSEL R42, R42, -INF , P2 ;  /* 0xff8000002a2a7808 */ /* 0x000fe40001000000 */
[----:B------:R-:W-:Y:S01]  /*c840*/  FMNMX.FTZ R13, R41, R12, !PT ;  /* 0x0000000c290d7209 */ /* 0x000fe20007810000 */
[----:B------:R-:W-:Y:S01]  /*c850*/  MUFU.TANH R61, R61 ;  /* 0x0000003d003d7308 */ /* 0x000fe20000002400 */
[----:B------:R-:W-:-:S02]  /*c860*/  FMNMX.FTZ R9, R35, R6, !PT ;  /* 0x0000000623097209 */ /* 0x000fc40007810000 */
[----:B------:R-:W-:Y:S02]  /*c870*/  FSEL R39, R39, -INF , P4 ;  /* 0xff80000027277808 */ /* 0x000fe40002000000 */
[----:B------:R-:W-:-:S03]  /*c880*/  ISETP.GT.AND P4, PT, R62, 0x49, PT ;  /* 0x000000493e00780c */ /* 0x000fc60003f84270 */
[----:B------:R-:W3:Y:S01]  /*c890*/  MUFU.TANH R63, R63 ;  /* 0x0000003f003f7308 */ /* 0x000ee20000002400 */
[----:B------:R-:W-:Y:S02]  /*c8a0*/  FSEL R45, R45, -INF , P5 ;  /* 0xff8000002d2d7808 */ /* 0x000fe40002800000 */
[----:B------:R-:W-:Y:S02]  /*c8b0*/  FMNMX.FTZ R12, R42, R13, !PT ;  /* 0x0000000d2a0c7209 */ /* 0x000fe40007810000 */
[----:B------:R-:W-:Y:S02]  /*c8c0*/  FMNMX.FTZ R6, R36, R9, !PT ;  /* 0x0000000924067209 */ /* 0x000fe40007810000 */
[----:B--2---:R-:W-:Y:S02]  /*c8d0*/  FSEL R40, R40, -INF , P1 ;  /* 0xff80000028287808 */ /* 0x004fe40000800000 */
[----:B------:R-:W-:Y:S02]  /*c8e0*/  ISETP.GT.AND P1, PT, R62, 0x50, PT ;  /* 0x000000503e00780c */ /* 0x000fe40003f24270 */
[----:B------:R-:W-:-:S02]  /*c8f0*/  FSEL R46, R46, -INF , P4 ;  /* 0xff8000002e2e7808 */ /* 0x000fc40002000000 */
[----:B------:R-:W-:Y:S02]  /*c900*/  FMNMX.FTZ R13, R45, R12, !PT ;  /* 0x0000000c2d0d7209 */ /* 0x000fe40007810000 */
[----:B0-----:R-:W-:Y:S02]  /*c910*/  FSEL R43, R43, -INF , P3 ;  /* 0xff8000002b2b7808 */ /* 0x001fe40001800000 */
[----:B------:R-:W-:Y:S02]  /*c920*/  FMNMX.FTZ R9, R39, R6, !PT ;  /* 0x0000000627097209 */ /* 0x000fe40007810000 */
[----:B------:R-:W-:Y:S02]  /*c930*/  ISETP.GT.AND P3, PT, R62, 0x51, PT ;  /* 0x000000513e00780c */ /* 0x000fe40003f64270 */
[----:B-1----:R-:W-:Y:S02]  /*c940*/  FSEL R49, R49, -INF , P1 ;  /* 0xff80000031317808 */ /* 0x002fe40000800000 */
[----:B------:R-:W-:-:S02]  /*c950*/  FMNMX.FTZ R12, R46, R13, !PT ;  /* 0x0000000d2e0c7209 */ /* 0x000fc40007810000 */
[----:B------:R-:W-:Y:S02]  /*c960*/  FMNMX.FTZ R6, R40, R9, !PT ;  /* 0x0000000928067209 */ /* 0x000fe40007810000 */
[----:B----4-:R-:W-:Y:S02]  /*c970*/  FSEL R44, R44, -INF , P2 ;  /* 0xff8000002c2c7808 */ /* 0x010fe40001000000 */
[----:B------:R-:W-:Y:S02]  /*c980*/  FSEL R47, R47, -INF , P5 ;  /* 0xff8000002f2f7808 */ /* 0x000fe40002800000 */
[----:B------:R-:W-:Y:S02]  /*c990*/  FSEL R48, R48, -INF , P4 ;  /* 0xff80000030307808 */ /* 0x000fe40002000000 */
[----:B------:R-:W-:Y:S02]  /*c9a0*/  FSEL R51, R51, -INF , P1 ;  /* 0xff80000033337808 */ /* 0x000fe40000800000 */
[----:B------:R-:W-:-:S02]  /*c9b0*/  FSEL R52, R52, -INF , P3 ;  /* 0xff80000034347808 */ /* 0x000fc40001800000 */
[----:B------:R-:W-:Y:S02]  /*c9c0*/  FSEL R50, R50, -INF , P3 ;  /* 0xff80000032327808 */ /* 0x000fe40001800000 */
[C---:B------:R-:W-:Y:S02]  /*c9d0*/  ISETP.GT.AND P2, PT, R62.reuse, 0x58, PT ;  /* 0x000000583e00780c */ /* 0x040fe40003f44270 */
[C---:B------:R-:W-:Y:S02]  /*c9e0*/  ISETP.GT.AND P5, PT, R62.reuse, 0x59, PT ;  /* 0x000000593e00780c */ /* 0x040fe40003fa4270 */
[C---:B------:R-:W-:Y:S02]  /*c9f0*/  ISETP.GT.AND P4, PT, R62.reuse, 0x60, PT ;  /* 0x000000603e00780c */ /* 0x040fe40003f84270 */
[C---:B------:R-:W-:Y:S02]  /*ca00*/  ISETP.GT.AND P1, PT, R62.reuse, 0x61, PT ;  /* 0x000000613e00780c */ /* 0x040fe40003f24270 */
[----:B------:R-:W-:Y:S01]  /*ca10*/  ISETP.GT.AND P3, PT, R62, 0x68, PT ;  /* 0x000000683e00780c */ /* 0x000fe20003f64270 */
[----:B------:R-:W-:Y:S01]  /*ca20*/  FMUL.FTZ R70, R77, UR4 ;  /* 0x000000044d467c20 */ /* 0x000fe20008410000 */
[----:B------:R-:W-:-:S02]  /*ca30*/  FMNMX.FTZ R13, R49, R12, !PT ;  /* 0x0000000c310d7209 */ /* 0x000fc40007810000 */
[----:B------:R-:W-:Y:S02]  /*ca40*/  FMNMX.FTZ R9, R43, R6, !PT ;  /* 0x000000062b097209 */ /* 0x000fe40007810000 */
[----:B------:R-:W-:Y:S02]  /*ca50*/  FSEL R55, R55, -INF , P2 ;  /* 0xff80000037377808 */ /* 0x000fe40001000000 */
[----:B------:R-:W-:Y:S02]  /*ca60*/  FSEL R53, R53, -INF , P2 ;  /* 0xff80000035357808 */ /* 0x000fe40001000000 */
[----:B------:R-:W-:Y:S02]  /*ca70*/  FSEL R56, R56, -INF , P5 ;  /* 0xff80000038387808 */ /* 0x000fe40002800000 */
[----:B------:R-:W-:Y:S02]  /*ca80*/  FSEL R54, R54, -INF , P5 ;  /* 0xff80000036367808 */ /* 0x000fe40002800000 */
[----:B------:R-:W-:-:S02]  /*ca90*/  FSEL R59, R59, -INF , P4 ;  /* 0xff8000003b3b7808 */ /* 0x000fc40002000000 */
[----:B------:R-:W-:Y:S02]  /*caa0*/  FSEL R57, R57, -INF , P4 ;  /* 0xff80000039397808 */ /* 0x000fe40002000000 */
[----:B------:R-:W-:Y:S02]  /*cab0*/  FSEL R60, R60, -INF , P1 ;  /* 0xff8000003c3c7808 */ /* 0x000fe40000800000 */
[----:B------:R-:W-:Y:S02]  /*cac0*/  FSEL R58, R58, -INF , P1 ;  /* 0xff8000003a3a7808 */ /* 0x000fe40000800000 */
[----:B---3--:R-:W-:Y:S02]  /*cad0*/  FSEL R63, R63, -INF , P3 ;  /* 0xff8000003f3f7808 */ /* 0x008fe40001800000 */
[----:B------:R-:W-:Y:S02]  /*cae0*/  FSEL R61, R61, -INF , P3 ;  /* 0xff8000003d3d7808 */ /* 0x000fe40001800000 */
[----:B------:R-:W-:-:S02]  /*caf0*/  ISETP.GT.AND P2, PT, R62, 0x69, PT ;  /* 0x000000693e00780c */ /* 0x000fc40003f44270 */
[C---:B------:R-:W-:Y:S02]  /*cb00*/  ISETP.GT.AND P5, PT, R62.reuse, 0x70, PT ;  /* 0x000000703e00780c */ /* 0x040fe40003fa4270 */
[C---:B------:R-:W-:Y:S02]  /*cb10*/  ISETP.GT.AND P4, PT, R62.reuse, 0x71, PT ;  /* 0x000000713e00780c */ /* 0x040fe40003f84270 */
[C---:B------:R-:W-:Y:S02]  /*cb20*/  ISETP.GT.AND P1, PT, R62.reuse, 0x78, PT ;  /* 0x000000783e00780c */ /* 0x040fe40003f24270 */
[----:B------:R-:W-:Y:S01]  /*cb30*/  ISETP.GT.AND P3, PT, R62, 0x79, PT ;  /* 0x000000793e00780c */ /* 0x000fe20003f64270 */
[----:B------:R-:W-:Y:S01]  /*cb40*/  FMUL.FTZ R62, R80, UR4 ;  /* 0x00000004503e7c20 */ /* 0x000fe20008410000 */
[----:B------:R-:W-:Y:S02]  /*cb50*/  FMNMX.FTZ R12, R50, R13, !PT ;  /* 0x0000000d320c7209 */ /* 0x000fe40007810000 */
[----:B------:R-:W-:Y:S01]  /*cb60*/  FMNMX.FTZ R6, R44, R9, !PT ;  /* 0x000000092c067209 */ /* 0x000fe20007810000 */
[----:B------:R-:W0:Y:S01]  /*cb70*/  MUFU.TANH R70, R70 ;  /* 0x0000004600467308 */ /* 0x000e220000002400 */
[----:B------:R-:W-:Y:S01]  /*cb80*/  FMNMX.FTZ R13, R53, R12, !PT ;  /* 0x0000000c350d7209 */ /* 0x000fe20007810000 */
[----:B------:R-:W-:Y:S01]  /*cb90*/  FMUL.FTZ R72, R81, UR4 ;  /* 0x0000000451487c20 */ /* 0x000fe20008410000 */
[----:B------:R-:W-:Y:S01]  /*cba0*/  FMNMX.FTZ R9, R47, R6, !PT ;  /* 0x000000062f097209 */ /* 0x000fe20007810000 */
[----:B------:R-:W-:Y:S01]  /*cbb0*/  FMUL.FTZ R71, R84, UR4 ;  /* 0x0000000454477c20 */ /* 0x000fe20008410000 */
[----:B------:R-:W-:-:S03]  /*cbc0*/  FMNMX.FTZ R12, R54, R13, !PT ;  /* 0x0000000d360c7209 */ /* 0x000fc60007810000 */
[----:B------:R-:W1:Y:S01]  /*cbd0*/  MUFU.TANH R62, R62 ;  /* 0x0000003e003e7308 */ /* 0x000e620000002400 */
[----:B------:R-:W-:Y:S01]  /*cbe0*/  FMNMX.FTZ R6, R48, R9, !PT ;  /* 0x0000000930067209 */ /* 0x000fe20007810000 */
[----:B------:R-:W-:Y:S01]  /*cbf0*/  FMUL.FTZ R76, R79, UR4 ;  /* 0x000000044f4c7c20 */ /* 0x000fe20008410000 */
[----:B------:R-:W-:Y:S01]  /*cc00*/  FMNMX.FTZ R13, R57, R12, !PT ;  /* 0x0000000c390d7209 */ /* 0x000fe20007810000 */
[----:B------:R-:W-:Y:S01]  /*cc10*/  FMUL.FTZ R79, R85, UR4 ;  /* 0x00000004554f7c20 */ /* 0x000fe20008410000 */
[----:B------:R-:W-:-:S03]  /*cc20*/  FMNMX.FTZ R9, R51, R6, !PT ;  /* 0x0000000633097209 */ /* 0x000fc60007810000 */
[----:B------:R-:W2:Y:S01]  /*cc30*/  MUFU.TANH R72, R72 ;  /* 0x0000004800487308 */ /* 0x000ea20000002400 */
[----:B------:R-:W-:Y:S01]  /*cc40*/  FMNMX.FTZ R12, R58, R13, !PT ;  /* 0x0000000d3a0c7209 */ /* 0x000fe20007810000 */
[----:B------:R-:W-:Y:S01]  /*cc50*/  FMUL.FTZ R75, R82, UR4 ;  /* 0x00000004524b7c20 */ /* 0x000fe20008410000 */
[----:B------:R-:W-:-:S05]  /*cc60*/  FMNMX.FTZ R6, R52, R9, !PT ;  /* 0x0000000934067209 */ /* 0x000fca0007810000 */
[----:B------:R-:W3:Y:S01]  /*cc70*/  MUFU.TANH R71, R71 ;  /* 0x0000004700477308 */ /* 0x000ee20000002400 */
[----:B0-----:R-:W-:Y:S02]  /*cc80*/  FSEL R70, R70, -INF , P2 ;  /* 0xff80000046467808 */ /* 0x001fe40001000000 */
[----:B------:R-:W-:Y:S01]  /*cc90*/  FMNMX.FTZ R13, R61, R12, !PT ;  /* 0x0000000c3d0d7209 */ /* 0x000fe20007810000 */
[----:B------:R-:W-:Y:S01]  /*cca0*/  FMUL.FTZ R74, R83, UR4 ;  /* 0x00000004534a7c20 */ /* 0x000fe20008410000 */
[----:B------:R-:W-:-:S03]  /*ccb0*/  FMNMX.FTZ R9, R55, R6, !PT ;  /* 0x0000000637097209 */ /* 0x000fc60007810000 */
[----:B------:R-:W0:Y:S01]  /*ccc0*/  MUFU.TANH R79, R79 ;  /* 0x0000004f004f7308 */ /* 0x000e220000002400 */
[----:B-1----:R-:W-:Y:S02]  /*ccd0*/  FSEL R62, R62, -INF , P5 ;  /* 0xff8000003e3e7808 */ /* 0x002fe40002800000 */
[----:B------:R-:W-:-:S05]  /*cce0*/  FMNMX.FTZ R13, R70, R13, !PT ;  /* 0x0000000d460d7209 */ /* 0x000fca0007810000 */
[----:B------:R-:W1:Y:S01]  /*ccf0*/  MUFU.TANH R76, R76 ;  /* 0x0000004c004c7308 */ /* 0x000e620000002400 */
[----:B------:R-:W-:Y:S01]  /*cd00*/  FMNMX.FTZ R6, R56, R9, !PT ;  /* 0x0000000938067209 */ /* 0x000fe20007810000 */
[----:B------:R-:W-:Y:S01]  /*cd10*/  FMUL.FTZ R73, R86, UR4 ;  /* 0x0000000456497c20 */ /* 0x000fe20008410000 */
[----:B--2---:R-:W-:-:S05]  /*cd20*/  FSEL R72, R72, -INF , P4 ;  /* 0xff80000048487808 */ /* 0x004fca0002000000 */
[----:B------:R-:W2:Y:S01]  /*cd30*/  MUFU.TANH R75, R75 ;  /* 0x0000004b004b7308 */ /* 0x000ea20000002400 */
[----:B------:R-:W-:Y:S01]  /*cd40*/  FMNMX.FTZ R13, R62, R13, !PT ;  /* 0x0000000d3e0d7209 */ /* 0x000fe20007810000 */
[----:B------:R-:W-:Y:S01]  /*cd50*/  FMUL.FTZ R77, R87, UR4 ;  /* 0x00000004574d7c20 */ /* 0x000fe20008410000 */
[----:B------:R-:W-:-:S05]  /*cd60*/  FMNMX.FTZ R9, R59, R6, !PT ;  /* 0x000000063b097209 */ /* 0x000fca0007810000 */
[----:B------:R-:W4:Y:S01]  /*cd70*/  MUFU.TANH R74, R74 ;  /* 0x0000004a004a7308 */ /* 0x000f220000002400 */
[----:B---3--:R-:W-:Y:S02]  /*cd80*/  FSEL R71, R71, -INF , P1 ;  /* 0xff80000047477808 */ /* 0x008fe40000800000 */
[----:B------:R-:W-:Y:S02]  /*cd90*/  FMNMX.FTZ R12, R72, R13, !PT ;  /* 0x0000000d480c7209 */ /* 0x000fe40007810000 */
[----:B------:R-:W-:-:S03]  /*cda0*/  FMNMX.FTZ R6, R60, R9, !PT ;  /* 0x000000093c067209 */ /* 0x000fc60007810000 */
[----:B------:R-:W3:Y:S01]  /*cdb0*/  MUFU.TANH R73, R73 ;  /* 0x0000004900497308 */ /* 0x000ee20000002400 */
[----:B0-----:R-:W-:Y:S02]  /*cdc0*/  FSEL R79, R79, -INF , P3 ;  /* 0xff8000004f4f7808 */ /* 0x001fe40001800000 */
[----:B------:R-:W-:Y:S02]  /*cdd0*/  FMNMX.FTZ R12, R71, R12, !PT ;  /* 0x0000000c470c7209 */ /* 0x000fe40007810000 */
[----:B-1----:R-:W-:Y:S02]  /*cde0*/  FSEL R76, R76, -INF , P2 ;  /* 0xff8000004c4c7808 */ /* 0x002fe40001000000 */
[----:B------:R-:W-:Y:S01]  /*cdf0*/  FMNMX.FTZ R9, R63, R6, !PT ;  /* 0x000000063f097209 */ /* 0x000fe20007810000 */
[----:B------:R-:W0:Y:S01]  /*ce00*/  MUFU.TANH R77, R77 ;  /* 0x0000004d004d7308 */ /* 0x000e220000002400 */
[----:B------:R-:W-:Y:S02]  /*ce10*/  FMNMX.FTZ R6, R79, R12, !PT ;  /* 0x0000000c4f067209 */ /* 0x000fe40007810000 */
[----:B--2---:R-:W-:-:S02]  /*ce20*/  FSEL R75, R75, -INF , P5 ;  /* 0xff8000004b4b7808 */ /* 0x004fc40002800000 */
[----:B------:R-:W-:Y:S02]  /*ce30*/  FMNMX.FTZ R12, R76, R9, !PT ;  /* 0x000000094c0c7209 */ /* 0x000fe40007810000 */
[----:B----4-:R-:W-:Y:S02]  /*ce40*/  FSEL R74, R74, -INF , P4 ;  /* 0xff8000004a4a7808 */ /* 0x010fe40002000000 */
[----:B------:R-:W-:Y:S02]  /*ce50*/  FMNMX.FTZ R13, R75, R12, !PT ;  /* 0x0000000c4b0d7209 */ /* 0x000fe40007810000 */
[----:B---3--:R-:W-:Y:S02]  /*ce60*/  FSEL R73, R73, -INF , P1 ;  /* 0xff80000049497808 */ /* 0x008fe40000800000 */
[----:B------:R-:W-:Y:S01]  /*ce70*/  FMNMX.FTZ R12, R74, R13, !PT ;  /* 0x0000000d4a0c7209 */ /* 0x000fe20007810000 */
[----:B------:R-:W1:Y:S01]  /*ce80*/  SHFL.BFLY PT, R9, R6, 0x2, 0x1f ;  /* 0x0c401f0006097f89 */ /* 0x000e6200000e0000 */
[----:B0-----:R-:W-:-:S02]  /*ce90*/  FSEL R77, R77, -INF , P3 ;  /* 0xff8000004d4d7808 */ /* 0x001fc40001800000 */
[----:B------:R-:W-:-:S04]  /*cea0*/  FMNMX.FTZ R12, R73, R12, !PT ;  /* 0x0000000c490c7209 */ /* 0x000fc80007810000 */
[----:B------:R-:W-:-:S05]  /*ceb0*/  FMNMX.FTZ R12, R77, R12, !PT ;  /* 0x0000000c4d0c7209 */ /* 0x000fca0007810000 */
[----:B------:R-:W0:Y:S01]  /*cec0*/  SHFL.BFLY PT, R13, R12, 0x2, 0x1f ;  /* 0x0c401f000c0d7f89 */ /* 0x000e2200000e0000 */
[----:B-1----:R-:W-:-:S05]  /*ced0*/  FMNMX.FTZ R6, R6, R9, !PT ;  /* 0x0000000906067209 */ /* 0x002fca0007810000 */
[----:B------:R-:W1:Y:S01]  /*cee0*/  SHFL.BFLY PT, R14, R6, 0x1, 0x1f ;  /* 0x0c201f00060e7f89 */ /* 0x000e6200000e0000 */
[----:B0-----:R-:W-:-:S05]  /*cef0*/  FMNMX.FTZ R9, R12, R13, !PT ;  /* 0x0000000d0c097209 */ /* 0x001fca0007810000 */
[----:B------:R-:W0:Y:S01]  /*cf00*/  SHFL.BFLY PT, R12, R9, 0x1, 0x1f ;  /* 0x0c201f00090c7f89 */ /* 0x000e2200000e0000 */
[----:B-1----:R-:W-:-:S04]  /*cf10*/  FMNMX.FTZ R6, R6, R14, !PT ;  /* 0x0000000e06067209 */ /* 0x002fc80007810000 */
[C---:B------:R-:W-:Y:S01]  /*cf20*/  FSETP.NEU.FTZ.AND P1, PT, R6.reuse, -INF , PT ;  /* 0xff8000000600780b */ /* 0x040fe20003f3d000 */
[----:B------:R-:W-:-:S05]  /*cf30*/  FMUL.FTZ R78, R6, UR45 ;  /* 0x0000002d064e7c20 */ /* 0x000fca0008410000 */
[----:B------:R-:W-:Y:S02]  /*cf40*/  FSEL R78, R78, RZ, P1 ;  /* 0x000000ff4e4e7208 */ /* 0x000fe40000800000 */
[----:B0-----:R-:W-:-:S03]  /*cf50*/  FMNMX.FTZ R9, R9, R12, !PT ;  /* 0x0000000c09097209 */ /* 0x001fc60007810000 */
[----:B------:R-:W-:Y:S01]  /*cf60*/  FFMA.FTZ R80, R66, UR45, -R78 ;  /* 0x0000002d42507c23 */ /* 0x000fe2000801084e */
[C---:B------:R-:W-:Y:S01]  /*cf70*/  FSETP.NEU.FTZ.AND P1, PT, R9.reuse, -INF , PT ;  /* 0xff8000000900780b */ /* 0x040fe20003f3d000 */
[----:B------:R-:W-:-:S05]  /*cf80*/  FMUL.FTZ R66, R9, UR45 ;  /* 0x0000002d09427c20 */ /* 0x000fca0008410000 */
[----:B------:R-:W-:Y:S01]  /*cf90*/  FSEL R66, R66, RZ, P1 ;  /* 0x000000ff42427208 */ /* 0x000fe20000800000 */
[--C-:B------:R-:W-:Y:S01]  /*cfa0*/  FFMA.FTZ R3, R3, UR45, -R78.reuse ;  /* 0x0000002d03037c23 */ /* 0x100fe2000801084e */
[--C-:B------:R-:W-:Y:S01]  /*cfb0*/  FFMA.FTZ R4, R4, UR45, -R78.reuse ;  /* 0x0000002d04047c23 */ /* 0x100fe2000801084e */
[----:B------:R-:W-:Y:S02]  /*cfc0*/  FFMA.FTZ R67, R67, UR45, -R78 ;  /* 0x0000002d43437c23 */ /* 0x000fe4000801084e */
[--C-:B------:R-:W-:Y:S01]  /*cfd0*/  FFMA.FTZ R5, R5, UR45, -R66.reuse ;  /* 0x0000002d05057c23 */ /* 0x100fe20008010842 */
[--C-:B------:R-:W-:Y:S01]  /*cfe0*/  FFMA.FTZ R64, R64, UR45, -R66.reuse ;  /* 0x0000002d40407c23 */ /* 0x100fe20008010842 */
[--C-:B------:R-:W-:Y:S01]  /*cff0*/  FFMA.FTZ R65, R65, UR45, -R66.reuse ;  /* 0x0000002d41417c23 */ /* 0x100fe20008010842 */
[----:B------:R-:W-:Y:S01]  /*d000*/  FFMA.FTZ R10, R10, UR45, -R66 ;  /* 0x0000002d0a0a7c23 */ /* 0x000fe20008010842 */
[----:B------:R-:W-:Y:S08]  /*d010*/  MUFU.EX2 R3, R3 ;  /* 0x0000000300037308 */ /* 0x000ff00000000800 */
[----:B------:R-:W0:Y:S08]  /*d020*/  MUFU.EX2 R4, R4 ;  /* 0x0000000400047308 */ /* 0x000e300000000800 */
[----:B------:R-:W-:Y:S08]  /*d030*/  MUFU.EX2 R80, R80 ;  /* 0x0000005000507308 */ /* 0x000ff00000000800 */
[----:B------:R-:W1:Y:S08]  /*d040*/  MUFU.EX2 R67, R67 ;  /* 0x0000004300437308 */ /* 0x000e700000000800 */
[----:B------:R-:W-:Y:S08]  /*d050*/  MUFU.EX2 R5, R5 ;  /* 0x0000000500057308 */ /* 0x000ff00000000800 */
[----:B------:R-:W2:Y:S08]  /*d060*/  MUFU.EX2 R64, R64 ;  /* 0x0000004000407308 */ /* 0x000eb00000000800 */
[----:B------:R-:W-:Y:S08]  /*d070*/  MUFU.EX2 R65, R65 ;  /* 0x0000004100417308 */ /* 0x000ff00000000800 */
[----:B------:R-:W3:Y:S01]  /*d080*/  MUFU.EX2 R10, R10 ;  /* 0x0000000a000a7308 */ /* 0x000ee20000000800 */
[----:B------:R-:W-:Y:S01]  /*d090*/  IMAD.U32 R13, RZ, RZ, UR38 ;  /* 0x00000026ff0d7e24 */ /* 0x000fe2000f8e00ff */
[----:B0-----:R-:W-:-:S02]  /*d0a0*/  F2FP.F16.F32.PACK_AB R12, R4, R3 ;  /* 0x00000003040c723e */ /* 0x001fc400000000ff */
[----:B-1----:R-:W-:Y:S02]  /*d0b0*/  F2FP.F16.F32.PACK_AB R14, R67, R80 ;  /* 0x00000050430e723e */ /* 0x002fe400000000ff */
[----:B------:R-:W-:Y:S02]  /*d0c0*/  PRMT R0, R13, 0x654, R0 ;  /* 0x000006540d007816 */ /* 0x000fe40000000000 */
[----:B--2---:R-:W-:Y:S01]  /*d0d0*/  F2FP.F16.F32.PACK_AB R13, R64, R5 ;  /* 0x00000005400d723e */ /* 0x004fe200000000ff */
[--C-:B------:R-:W-:Y:S01]  /*d0e0*/  FFMA.FTZ R11, R11, UR45, -R78.reuse ;  /* 0x0000002d0b0b7c23 */ /* 0x100fe2000801084e */
[--C-:B------:R-:W-:Y:S01]  /*d0f0*/  FFMA.FTZ R69, R69, UR45, -R78.reuse ;  /* 0x0000002d45457c23 */ /* 0x100fe2000801084e */
[----:B------:R0:W-:Y:S01]  /*d100*/  SYNCS.ARRIVE.TRANS64.RED.A1T0 RZ, [R0+URZ], RZ ;  /* 0x000000ff00ff79a7 */ /* 0x0001e2000810043f */
[----:B---3--:R-:W-:Y:S01]  /*d110*/  F2FP.F16.F32.PACK_AB R15, R10, R65 ;  /* 0x000000410a0f723e */ /* 0x008fe200000000ff */
[----:B------:R-:W-:Y:S01]  /*d120*/  FFMA.FTZ R68, R68, UR45, -R78 ;  /* 0x0000002d44447c23 */ /* 0x000fe2000801084e */
[----:B------:R-:W-:-:S03]  /*d130*/  FFMA.FTZ R7, R7, UR45, -R66 ;  /* 0x0000002d07077c23 */ /* 0x000fc60008010842 */
[----:B------:R1:W-:Y:S01]  /*d140*/  STSM.16.M88.4 [R91+0x21800], R12 ;  /* 0x0218000c5b007844 */ /* 0x0003e20000000200 */
[----:B------:R-:W-:Y:S02]  /*d150*/  FFMA.FTZ R20, R20, UR45, -R78 ;  /* 0x0000002d14147c23 */ /* 0x000fe4000801084e */
[----:B------:R-:W-:Y:S01]  /*d160*/  MUFU.EX2 R7, R7 ;  /* 0x0000000700077308 */ /* 0x000fe20000000800 */
[----:B------:R-:W-:Y:S01]  /*d170*/  FFMA.FTZ R21, R21, UR45, -R66 ;  /* 0x0000002d15157c23 */ /* 0x000fe20008010842 */
[----:B------:R-:W-:-:S06]  /*d180*/  FFMA.FTZ R25, R25, UR45, -R78 ;  /* 0x0000002d19197c23 */ /* 0x000fcc000801084e */
[----:B-1----:R-:W1:Y:S08]  /*d190*/  MUFU.EX2 R12, R11 ;  /* 0x0000000b000c7308 */ /* 0x002e700000000800 */
[----:B------:R2:W-:Y:S02]  /*d1a0*/  MUFU.EX2 R14, R69 ;  /* 0x00000045000e7308 */ /* 0x0005e40000000800 */
[--C-:B--2---:R-:W-:Y:S01]  /*d1b0*/  FFMA.FTZ R69, R45, UR45, -R78.reuse ;  /* 0x0000002d2d457c23 */ /* 0x104fe2000801084e */
[----:B------:R-:W-:Y:S01]  /*d1c0*/  FFMA.FTZ R45, R57, UR45, -R78 ;  /* 0x0000002d392d7c23 */ /* 0x000fe2000801084e */
[----:B------:R-:W-:-:S04]  /*d1d0*/  FFMA.FTZ R57, R8, UR45, -R66 ;  /* 0x0000002d08397c23 */ /* 0x000fc80008010842 */
[----:B------:R-:W2:Y:S01]  /*d1e0*/  MUFU.EX2 R13, R68 ;  /* 0x00000044000d7308 */ /* 0x000ea20000000800 */
[----:B------:R-:W-:Y:S01]  /*d1f0*/  FFMA.FTZ R8, R35, UR45, -R66 ;  /* 0x0000002d23087c23 */ /* 0x000fe20008010842 */
[----:B------:R-:W-:Y:S01]  /*d200*/  FADD.FTZ R35, R3, R4 ;  /* 0x0000000403237221 */ /* 0x000fe20000010000 */
[----:B------:R-:W-:-:S03]  /*d210*/  FFMA.FTZ R83, R46, UR45, -R78 ;  /* 0x0000002d2e537c23 */ /* 0x000fc6000801084e */
[----:B------:R-:W-:Y:S01]  /*d220*/  FADD.FTZ R80, R80, R35 ;  /* 0x0000002350507221 */ /* 0x000fe20000010000 */
[----:B------:R-:W-:Y:S01]  /*d230*/  FFMA.FTZ R46, R58, UR45, -R78 ;  /* 0x0000002d3a2e7c23 */ /* 0x000fe2000801084e */
[----:B------:R-:W3:Y:S01]  /*d240*/  MUFU.EX2 R57, R57 ;  /* 0x0000003900397308 */ /* 0x000ee20000000800 */
[----:B------:R-:W-:Y:S01]  /*d250*/  FADD.FTZ R64, R5, R64 ;  /* 0x0000004005407221 */ /* 0x000fe20000010000 */
[----:B------:R-:W-:Y:S01]  /*d260*/  FFMA.FTZ R58, R24, UR45, -R66 ;  /* 0x0000002d183a7c23 */ /* 0x000fe20008010842 */
[----:B------:R-:W-:Y:S01]  /*d270*/  FADD.FTZ R67, R67, R80 ;  /* 0x0000005043437221 */ /* 0x000fe20000010000 */
[----:B------:R-:W-:-:S04]  /*d280*/  FFMA.FTZ R26, R26, UR45, -R78 ;  /* 0x0000002d1a1a7c23 */ /* 0x000fc8000801084e */
[----:B------:R4:W0:Y:S01]  /*d290*/  MUFU.EX2 R15, R20 ;  /* 0x00000014000f7308 */ /* 0x0008220000000800 */
[----:B------:R-:W-:Y:S01]  /*d2a0*/  FADD.FTZ R65, R65, R64 ;  /* 0x0000004041417221 */ /* 0x000fe20000010000 */
[----:B------:R-:W-:Y:S01]  /*d2b0*/  FFMA.FTZ R27, R27, UR45, -R66 ;  /* 0x0000002d1b1b7c23 */ /* 0x000fe20008010842 */
[----:B-1----:R-:W-:Y:S01]  /*d2c0*/  FADD.FTZ R24, R12, R67 ;  /* 0x000000430c187221 */ /* 0x002fe20000010000 */
[----:B------:R-:W-:-:S04]  /*d2d0*/  FFMA.FTZ R81, R29, UR45, -R78 ;  /* 0x0000002d1d517c23 */ /* 0x000fc8000801084e */
[----:B------:R-:W1:Y:S01]  /*d2e0*/  MUFU.EX2 R21, R21 ;  /* 0x0000001500157308 */ /* 0x000e620000000800 */
[--C-:B------:R-:W-:Y:S01]  /*d2f0*/  FFMA.FTZ R35, R47, UR45, -R66.reuse ;  /* 0x0000002d2f237c23 */ /* 0x100fe20008010842 */
[----:B------:R-:W-:Y:S01]  /*d300*/  FADD.FTZ R10, R10, R65 ;  /* 0x000000410a0a7221 */ /* 0x000fe20000010000 */
[----:B------:R-:W-:-:S05]  /*d310*/  FFMA.FTZ R28, R28, UR45, -R66 ;  /* 0x0000002d1c1c7c23 */ /* 0x000fca0008010842 */
[----:B------:R-:W1:Y:S01]  /*d320*/  MUFU.EX2 R25, R25 ;  /* 0x0000001900197308 */ /* 0x000e620000000800 */
[----:B--2---:R-:W-:Y:S01]  /*d330*/  FADD.FTZ R47, R13, R24 ;  /* 0x000000180d2f7221 */ /* 0x004fe20000010000 */
[--C-:B------:R-:W-:Y:S01]  /*d340*/  FFMA.FTZ R82, R30, UR45, -R78.reuse ;  /* 0x0000002d1e527c23 */ /* 0x100fe2000801084e */
[----:B----4-:R-:W-:-:S05]  /*d350*/  FFMA.FTZ R20, R49, UR45, -R78 ;  /* 0x0000002d31147c23 */ /* 0x010fca000801084e */
[----:B------:R-:W2:Y:S01]  /*d360*/  MUFU.EX2 R58, R58 ;  /* 0x0000003a003a7308 */ /* 0x000ea20000000800 */
[----:B------:R-:W-:Y:S01]  /*d370*/  FFMA.FTZ R49, R61, UR45, -R78 ;  /* 0x0000002d3d317c23 */ /* 0x000fe2000801084e */
[----:B------:R-:W-:Y:S01]  /*d380*/  FADD.FTZ R10, R7, R10 ;  /* 0x0000000a070a7221 */ /* 0x000fe20000010000 */
[----:B------:R-:W-:-:S05]  /*d390*/  FFMA.FTZ R61, R31, UR45, -R66 ;  /* 0x0000002d1f3d7c23 */ /* 0x000fca0008010842 */
[----:B------:R-:W4:Y:S01]  /*d3a0*/  MUFU.EX2 R26, R26 ;  /* 0x0000001a001a7308 */ /* 0x000f220000000800 */
[----:B------:R-:W-:Y:S01]  /*d3b0*/  FADD.FTZ R24, R14, R47 ;  /* 0x0000002f0e187221 */ /* 0x000fe20000010000 */
[--C-:B------:R-:W-:Y:S01]  /*d3c0*/  FFMA.FTZ R11, R33, UR45, -R78.reuse ;  /* 0x0000002d210b7c23 */ /* 0x100fe2000801084e */
[--C-:B------:R-:W-:Y:S01]  /*d3d0*/  FFMA.FTZ R29, R34, UR45, -R78.reuse ;  /* 0x0000002d221d7c23 */ /* 0x100fe2000801084e */
[----:B------:R-:W-:-:S04]  /*d3e0*/  FFMA.FTZ R34, R53, UR45, -R78 ;  /* 0x0000002d35227c23 */ /* 0x000fc8000801084e */
[----:B------:R-:W4:Y:S01]  /*d3f0*/  MUFU.EX2 R27, R27 ;  /* 0x0000001b001b7308 */ /* 0x000f220000000800 */
[----:B------:R-:W-:Y:S01]  /*d400*/  FFMA.FTZ R53, R62, UR45, -R78 ;  /* 0x0000002d3e357c23 */ /* 0x000fe2000801084e */
[----:B---3--:R-:W-:Y:S01]  /*d410*/  FADD.FTZ R10, R57, R10 ;  /* 0x0000000a390a7221 */ /* 0x008fe20000010000 */
[----:B------:R-:W-:-:S05]  /*d420*/  FFMA.FTZ R62, R32, UR45, -R66 ;  /* 0x0000002d203e7c23 */ /* 0x000fca0008010842 */
[----:B------:R-:W3:Y:S01]  /*d430*/  MUFU.EX2 R81, R81 ;  /* 0x0000005100517308 */ /* 0x000ee20000000800 */
[----:B0-----:R-:W-:Y:S01]  /*d440*/  FADD.FTZ R24, R15, R24 ;  /* 0x000000180f187221 */ /* 0x001fe20000010000 */
[--C-:B------:R-:W-:Y:S01]  /*d450*/  FFMA.FTZ R32, R39, UR45, -R66.reuse ;  /* 0x0000002d27207c23 */ /* 0x100fe20008010842 */
[----:B------:R-:W-:-:S05]  /*d460*/  FFMA.FTZ R39, R51, UR45, -R66 ;  /* 0x0000002d33277c23 */ /* 0x000fca0008010842 */
[----:B------:R-:W0:Y:S01]  /*d470*/  MUFU.EX2 R28, R28 ;  /* 0x0000001c001c7308 */ /* 0x000e220000000800 */
[----:B-1----:R-:W-:Y:S01]  /*d480*/  FADD.FTZ R47, R21, R10 ;  /* 0x0000000a152f7221 */ /* 0x002fe20000010000 */
[----:B------:R-:W-:-:S06]  /*d490*/  FADD.FTZ R51, R25, R24 ;  /* 0x0000001819337221 */ /* 0x000fcc0000010000 */
[----:B------:R-:W1:Y:S01]  /*d4a0*/  MUFU.EX2 R82, R82 ;  /* 0x0000005200527308 */ /* 0x000e620000000800 */
[----:B------:R-:W-:Y:S01]  /*d4b0*/  FFMA.FTZ R30, R37, UR45, -R78 ;  /* 0x0000002d251e7c23 */ /* 0x000fe2000801084e */
[--C-:B------:R-:W-:Y:S01]  /*d4c0*/  FFMA.FTZ R5, R44, UR45, -R66.reuse ;  /* 0x0000002d2c057c23 */ /* 0x100fe20008010842 */
[----:B------:R-:W-:-:S05]  /*d4d0*/  FFMA.FTZ R44, R48, UR45, -R66 ;  /* 0x0000002d302c7c23 */ /* 0x000fca0008010842 */
[----:B------:R-:W1:Y:S01]  /*d4e0*/  MUFU.EX2 R61, R61 ;  /* 0x0000003d003d7308 */ /* 0x000e620000000800 */
[----:B--2---:R-:W-:Y:S01]  /*d4f0*/  FADD.FTZ R24, R58, R47 ;  /* 0x0000002f3a187221 */ /* 0x004fe20000010000 */
[----:B------:R-:W-:Y:S01]  /*d500*/  FFMA.FTZ R31, R36, UR45, -R66 ;  /* 0x0000002d241f7c23 */ /* 0x000fe20008010842 */
[----:B----4-:R-:W-:-:S05]  /*d510*/  FADD.FTZ R48, R26, R51 ;  /* 0x000000331a307221 */ /* 0x010fca0000010000 */
[----:B------:R-:W2:Y:S01]  /*d520*/  MUFU.EX2 R11, R11 ;  /* 0x0000000b000b7308 */ /* 0x000ea20000000800 */
[----:B------:R-:W-:Y:S01]  /*d530*/  FFMA.FTZ R38, R38, UR45, -R78 ;  /* 0x0000002d26267c23 */ /* 0x000fe2000801084e */
[----:B------:R-:W-:-:S06]  /*d540*/  FADD.FTZ R47, R27, R24 ;  /* 0x000000181b2f7221 */ /* 0x000fcc0000010000 */
[----:B------:R-:W4:Y:S01]  /*d550*/  MUFU.EX2 R62, R62 ;  /* 0x0000003e003e7308 */ /* 0x000f220000000800 */
[----:B---3--:R-:W-:Y:S01]  /*d560*/  FADD.FTZ R51, R81, R48 ;  /* 0x0000003051337221 */ /* 0x008fe20000010000 */
[----:B------:R-:W-:-:S06]  /*d570*/  FFMA.FTZ R41, R41, UR45, -R78 ;  /* 0x0000002d29297c23 */ /* 0x000fcc000801084e */
[----:B------:R-:W3:Y:S01]  /*d580*/  MUFU.EX2 R29, R29 ;  /* 0x0000001d001d7308 */ /* 0x000ee20000000800 */
[----:B0-----:R-:W-:Y:S01]  /*d590*/  FADD.FTZ R24, R28, R47 ;  /* 0x0000002f1c187221 */ /* 0x001fe20000010000 */
[----:B------:R-:W-:-:S06]  /*d5a0*/  FFMA.FTZ R3, R40, UR45, -R66 ;  /* 0x0000002d28037c23 */ /* 0x000fcc0008010842 */
[----:B------:R-:W0:Y:S01]  /*d5b0*/  MUFU.EX2 R8, R8 ;  /* 0x0000000800087308 */ /* 0x000e220000000800 */
[----:B-1----:R-:W-:Y:S01]  /*d5c0*/  FADD.FTZ R48, R82, R51 ;  /* 0x0000003352307221 */ /* 0x002fe20000010000 */
[----:B------:R-:W-:-:S06]  /*d5d0*/  FFMA.FTZ R68, R42, UR45, -R78 ;  /* 0x0000002d2a447c23 */ /* 0x000fcc000801084e */
[----:B------:R-:W1:Y:S01]  /*d5e0*/  MUFU.EX2 R30, R30 ;  /* 0x0000001e001e7308 */ /* 0x000e620000000800 */
[----:B------:R-:W-:Y:S01]  /*d5f0*/  FADD.FTZ R47, R61, R24 ;  /* 0x000000183d2f7221 */ /* 0x000fe20000010000 */
[----:B--2---:R-:W-:-:S06]  /*d600*/  FADD.FTZ R48, R11, R48 ;  /* 0x000000300b307221 */ /* 0x004fcc0000010000 */
[----:B------:R-:W2:Y:S08]  /*d610*/  MUFU.EX2 R31, R31 ;  /* 0x0000001f001f7308 */ /* 0x000eb00000000800 */
[----:B------:R-:W2:Y:S01]  /*d620*/  MUFU.EX2 R38, R38 ;  /* 0x0000002600267308 */ /* 0x000ea20000000800 */
[----:B------:R-:W-:Y:S01]  /*d630*/  FFMA.FTZ R4, R43, UR45, -R66 ;  /* 0x0000002d2b047c23 */ /* 0x000fe20008010842 */
[----:B------:R-:W-:Y:S01]  /*d640*/  F2FP.F16.F32.PACK_AB R12, R13, R12 ;  /* 0x0000000c0d0c723e */ /* 0x000fe200000000ff */
[----:B----4-:R-:W-:-:S05]  /*d650*/  FADD.FTZ R47, R62, R47 ;  /* 0x0000002f3e2f7221 */ /* 0x010fca0000010000 */
[----:B------:R-:W4:Y:S01]  /*d660*/  MUFU.EX2 R32, R32 ;  /* 0x0000002000207308 */ /* 0x000f220000000800 */
[----:B---3--:R-:W-:-:S07]  /*d670*/  FADD.FTZ R13, R29, R48 ;  /* 0x000000301d0d7221 */ /* 0x008fce0000010000 */
[----:B------:R-:W3:Y:S01]  /*d680*/  MUFU.EX2 R41, R41 ;  /* 0x0000002900297308 */ /* 0x000ee20000000800 */
[----:B0-----:R-:W-:Y:S01]  /*d690*/  FADD.FTZ R48, R8, R47 ;  /* 0x0000002f08307221 */ /* 0x001fe20000010000 */
[----:B-1----:R-:W-:-:S06]  /*d6a0*/  FADD.FTZ R47, R30, R13 ;  /* 0x0000000d1e2f7221 */ /* 0x002fcc0000010000 */
[----:B------:R-:W0:Y:S08]  /*d6b0*/  MUFU.EX2 R3, R3 ;  /* 0x0000000300037308 */ /* 0x000e300000000800 */
[----:B------:R-:W1:Y:S01]  /*d6c0*/  MUFU.EX2 R68, R68 ;  /* 0x0000004400447308 */ /* 0x000e620000000800 */
[----:B------:R-:W-:Y:S01]  /*d6d0*/  FFMA.FTZ R40, R52, UR45, -R66 ;  /* 0x0000002d34287c23 */ /* 0x000fe20008010842 */
[----:B--2---:R-:W-:Y:S01]  /*d6e0*/  FADD.FTZ R13, R31, R48 ;  /* 0x000000301f0d7221 */ /* 0x004fe20000010000 */
[----:B------:R-:W-:-:S05]  /*d6f0*/  FADD.FTZ R52, R38, R47 ;  /* 0x0000002f26347221 */ /* 0x000fca0000010000 */
[----:B------:R-:W2:Y:S01]  /*d700*/  MUFU.EX2 R69, R69 ;  /* 0x0000004500457308 */ /* 0x000ea20000000800 */
[----:B------:R-:W-:Y:S01]  /*d710*/  FFMA.FTZ R37, R50, UR45, -R78 ;  /* 0x0000002d32257c23 */ /* 0x000fe2000801084e */
[----:B------:R-:W-:-:S06]  /*d720*/  F2FP.F16.F32.PACK_AB R24, R26, R25 ;  /* 0x000000191a18723e */ /* 0x000fcc00000000ff */
[----:B------:R-:W2:Y:S01]  /*d730*/  MUFU.EX2 R4, R4 ;  /* 0x0000000400047308 */ /* 0x000ea20000000800 */
[----:B----4-:R-:W-:Y:S01]  /*d740*/  FADD.FTZ R48, R32, R13 ;  /* 0x0000000d20307221 */ /* 0x010fe20000010000 */
[----:B---3--:R-:W-:-:S06]  /*d750*/  FADD.FTZ R25, R41, R52 ;  /* 0x0000003429197221 */ /* 0x008fcc0000010000 */
[----:B------:R-:W3:Y:S01]  /*d760*/  MUFU.EX2 R83, R83 ;  /* 0x0000005300537308 */ /* 0x000ee20000000800 */
[----:B------:R-:W-:Y:S01]  /*d770*/  F2FP.F16.F32.PACK_AB R13, R57, R7 ;  /* 0x00000007390d723e */ /* 0x000fe200000000ff */
[----:B0-----:R-:W-:-:S06]  /*d780*/  FADD.FTZ R7, R3, R48 ;  /* 0x0000003003077221 */ /* 0x001fcc0000010000 */
[----:B------:R-:W0:Y:S01]  /*d790*/  MUFU.EX2 R5, R5 ;  /* 0x0000000500057308 */ /* 0x000e220000000800 */
[----:B-1----:R-:W-:Y:S01]  /*d7a0*/  FADD.FTZ R48, R68, R25 ;  /* 0x0000001944307221 */ /* 0x002fe20000010000 */
[----:B------:R-:W-:-:S06]  /*d7b0*/  FFMA.FTZ R42, R54, UR45, -R78 ;  /* 0x0000002d362a7c23 */ /* 0x000fcc000801084e */
[----:B------:R-:W1:Y:S01]  /*d7c0*/  MUFU.EX2 R20, R20 ;  /* 0x0000001400147308 */ /* 0x000e620000000800 */
[----:B--2---:R-:W-:-:S07]  /*d7d0*/  FADD.FTZ R48, R69, R48 ;  /* 0x0000003045307221 */ /* 0x004fce0000010000 */
[----:B------:R-:W2:Y:S01]  /*d7e0*/  MUFU.EX2 R35, R35 ;  /* 0x0000002300237308 */ /* 0x000ea20000000800 */
[----:B------:R-:W-:Y:S02]  /*d7f0*/  F2FP.F16.F32.PACK_AB R25, R28, R27 ;  /* 0x0000001b1c19723e */ /* 0x000fe400000000ff */
[----:B------:R-:W-:-:S05]  /*d800*/  F2FP.F16.F32.PACK_AB R14, R15, R14 ;  /* 0x0000000e0f0e723e */ /* 0x000fca00000000ff */
[----:B------:R-:W-:Y:S01]  /*d810*/  MUFU.EX2 R45, R45 ;  /* 0x0000002d002d7308 */ /* 0x000fe20000000800 */
[----:B------:R-:W-:-:S07]  /*d820*/  FADD.FTZ R28, R4, R7 ;  /* 0x00000007041c7221 */ /* 0x000fce0000010000 */
[----:B------:R-:W-:Y:S08]  /*d830*/  MUFU.EX2 R46, R46 ;  /* 0x0000002e002e7308 */ /* 0x000ff00000000800 */
[----:B------:R-:W-:Y:S01]  /*d840*/  MUFU.EX2 R49, R49 ;  /* 0x0000003100317308 */ /* 0x000fe20000000800 */
[--C-:B------:R-:W-:Y:S01]  /*d850*/  FFMA.FTZ R0, R71, UR45, -R78.reuse ;  /* 0x0000002d47007c23 */ /* 0x100fe2000801084e */
[----:B------:R-:W-:Y:S01]  /*d860*/  FFMA.FTZ R33, R79, UR45, -R78 ;  /* 0x0000002d4f217c23 */ /* 0x000fe2000801084e */
[----:B------:R-:W4:Y:S05]  /*d870*/  LDL R47, [R1+0x90] ;  /* 0x00009000012f7983 */ /* 0x000f2a0000100800 */
[----:B------:R-:W2:Y:S01]  /*d880*/  MUFU.EX2 R37, R37 ;  /* 0x0000002500257308 */ /* 0x000ea20000000800 */
[----:B------:R-:W-:Y:S01]  /*d890*/  F2FP.F16.F32.PACK_AB R15, R58, R21 ;  /* 0x000000153a0f723e */ /* 0x000fe200000000ff */
[----:B---3--:R-:W-:-:S06]  /*d8a0*/  FADD.FTZ R21, R83, R48 ;  /* 0x0000003053157221 */ /* 0x008fcc0000010000 */
[----:B------:R-:W3:Y:S01]  /*d8b0*/  MUFU.EX2 R34, R34 ;  /* 0x0000002200227308 */ /* 0x000ee20000000800 */
[----:B0-----:R-:W-:Y:S01]  /*d8c0*/  FADD.FTZ R28, R5, R28 ;  /* 0x0000001c051c7221 */ /* 0x001fe20000010000 */
[----:B-1----:R-:W-:-:S06]  /*d8d0*/  FADD.FTZ R48, R20, R21 ;  /* 0x0000001514307221 */ /* 0x002fcc0000010000 */
[----:B------:R-:W0:Y:S01]  /*d8e0*/  MUFU.EX2 R42, R42 ;  /* 0x0000002a002a7308 */ /* 0x000e220000000800 */
[----:B--2---:R-:W-:Y:S01]  /*d8f0*/  FADD.FTZ R7, R35, R28 ;  /* 0x0000001c23077221 */ /* 0x004fe20000010000 */
[----:B------:R-:W-:Y:S01]  /*d900*/  F2FP.F16.F32.PACK_AB R28, R29, R11 ;  /* 0x0000000b1d1c723e */ /* 0x000fe200000000ff */
[----:B------:R-:W-:Y:S01]  /*d910*/  FADD.FTZ R11, R37, R48 ;  /* 0x00000030250b7221 */ /* 0x000fe20000010000 */
[----:B------:R-:W-:Y:S01]  /*d920*/  FFMA.FTZ R50, R70, UR45, -R78 ;  /* 0x0000002d46327c23 */ /* 0x000fe2000801084e */
[----:B------:R-:W-:Y:S02]  /*d930*/  F2FP.F16.F32.PACK_AB R29, R31, R8 ;  /* 0x000000081f1d723e */ /* 0x000fe400000000ff */
[----:B---3--:R-:W-:-:S03]  /*d940*/  FADD.FTZ R11, R34, R11 ;  /* 0x0000000b220b7221 */ /* 0x008fc60000010000 */
[----:B------:R-:W1:Y:S01]  /*d950*/  MUFU.EX2 R50, R50 ;  /* 0x0000003200327308 */ /* 0x000e620000000800 */
[----:B------:R-:W-:Y:S01]  /*d960*/  FFMA.FTZ R54, R72, UR45, -R78 ;  /* 0x0000002d48367c23 */ /* 0x000fe2000801084e */
[----:B------:R-:W-:Y:S01]  /*d970*/  F2FP.F16.F32.PACK_AB R31, R3, R32 ;  /* 0x00000020031f723e */ /* 0x000fe200000000ff */
[----:B0-----:R-:W-:-:S05]  /*d980*/  FADD.FTZ R8, R42, R11 ;  /* 0x0000000b2a087221 */ /* 0x001fca0000010000 */
[----:B------:R-:W0:Y:S01]  /*d990*/  MUFU.EX2 R53, R53 ;  /* 0x0000003500357308 */ /* 0x000e220000000800 */
[----:B------:R-:W-:Y:S01]  /*d9a0*/  FADD.FTZ R3, R45, R8 ;  /* 0x000000082d037221 */ /* 0x000fe20000010000 */
[----:B------:R2:W-:Y:S03]  /*d9b0*/  STSM.16.M88.4 [R92], R12 ;  /* 0x0000000c5c007844 */ /* 0x0005e60000000200 */
[----:B------:R-:W-:-:S03]  /*d9c0*/  FADD.FTZ R8, R46, R3 ;  /* 0x000000032e087221 */ /* 0x000fc60000010000 */
[----:B------:R-:W3:Y:S08]  /*d9d0*/  MUFU.EX2 R54, R54 ;  /* 0x0000003600367308 */ /* 0x000ef00000000800 */
[----:B------:R-:W-:Y:S01]  /*d9e0*/  MUFU.EX2 R0, R0 ;  /* 0x0000000000007308 */ /* 0x000fe20000000800 */
[----:B--2---:R-:W-:Y:S01]  /*d9f0*/  F2FP.F16.F32.PACK_AB R13, R5, R4 ;  /* 0x00000004050d723e */ /* 0x004fe200000000ff */
[----:B------:R-:W-:-:S06]  /*da00*/  FADD.FTZ R5, R49, R8 ;  /* 0x0000000831057221 */ /* 0x000fcc0000010000 */
[----:B------:R-:W2:Y:S01]  /*da10*/  MUFU.EX2 R33, R33 ;  /* 0x0000002100217308 */ /* 0x000ea20000000800 */
[----:B-1----:R-:W-:Y:S01]  /*da20*/  FADD.FTZ R8, R50, R5 ;  /* 0x0000000532087221 */ /* 0x002fe20000010000 */
[----:B------:R-:W-:Y:S02]  /*da30*/  F2FP.F16.F32.PACK_AB R26, R82, R81 ;  /* 0x00000051521a723e */ /* 0x000fe400000000ff */
[----:B------:R-:W-:Y:S01]  /*da40*/  F2FP.F16.F32.PACK_AB R27, R62, R61 ;  /* 0x0000003d3e1b723e */ /* 0x000fe200000000ff */
[----:B0-----:R-:W-:Y:S01]  /*da50*/  FADD.FTZ R5, R53, R8 ;  /* 0x0000000835057221 */ /* 0x001fe20000010000 */
[----:B------:R-:W-:-:S03]  /*da60*/  F2FP.F16.F32.PACK_AB R30, R38, R30 ;  /* 0x0000001e261e723e */ /* 0x000fc600000000ff */
[----:B---3--:R-:W-:Y:S01]  /*da70*/  FADD.FTZ R5, R54, R5 ;  /* 0x0000000536057221 */ /* 0x008fe20000010000 */
[----:B------:R-:W-:Y:S04]  /*da80*/  STSM.16.M88.4 [R90], R24 ;  /* 0x000000185a007844 */ /* 0x000fe80000000200 */
[----:B------:R2:W-:Y:S02]  /*da90*/  STSM.16.M88.4 [R89], R28 ;  /* 0x0000001c59007844 */ /* 0x0005e40000000200 */
[----:B--2---:R-:W-:Y:S01]  /*daa0*/  F2FP.F16.F32.PACK_AB R30, R33, R0 ;  /* 0x00000000211e723e */ /* 0x004fe200000000ff */
[----:B------:R-:W-:Y:S02]  /*dab0*/  FADD.FTZ R0, R0, R5 ;  /* 0x0000000500007221 */ /* 0x000fe40000010000 */
[----:B------:R-:W2:Y:S01]  /*dac0*/  LDL R5, [R1+0x78] ;  /* 0x0000780001057983 */ /* 0x000ea20000100800 */
[----:B------:R-:W0:Y:S01]  /*dad0*/  MUFU.EX2 R44, R44 ;  /* 0x0000002c002c7308 */ /* 0x000e220000000800 */
[--C-:B------:R-:W-:Y:S01]  /*dae0*/  FFMA.FTZ R55, R55, UR45, -R66.reuse ;  /* 0x0000002d37377c23 */ /* 0x100fe20008010842 */
[----:B------:R-:W-:-:S06]  /*daf0*/  FFMA.FTZ R36, R56, UR45, -R66 ;  /* 0x0000002d38247c23 */ /* 0x000fcc0008010842 */
[----:B------:R-:W1:Y:S01]  /*db00*/  MUFU.EX2 R39, R39 ;  /* 0x0000002700277308 */ /* 0x000e620000000800 */
[----:B------:R-:W-:-:S07]  /*db10*/  FFMA.FTZ R43, R59, UR45, -R66 ;  /* 0x0000002d3b2b7c23 */ /* 0x000fce0008010842 */
[----:B------:R-:W3:Y:S01]  /*db20*/  MUFU.EX2 R40, R40 ;  /* 0x0000002800287308 */ /* 0x000ee20000000800 */
[----:B0-----:R-:W-:Y:S01]  /*db30*/  FADD.FTZ R38, R44, R7 ;  /* 0x000000072c267221 */ /* 0x001fe20000010000 */
[----:B------:R-:W-:-:S06]  /*db40*/  FFMA.FTZ R60, R60, UR45, -R66 ;  /* 0x0000002d3c3c7c23 */ /* 0x000fcc0008010842 */
[----:B------:R-:W0:Y:S01]  /*db50*/  MUFU.EX2 R10, R55 ;  /* 0x00000037000a7308 */ /* 0x000e220000000800 */
[----:B-1----:R-:W-:Y:S01]  /*db60*/  FADD.FTZ R7, R39, R38 ;  /* 0x0000002627077221 */ /* 0x002fe20000010000 */
[----:B------:R-:W-:-:S06]  /*db70*/  FFMA.FTZ R63, R63, UR45, -R66 ;  /* 0x0000002d3f3f7c23 */ /* 0x000fcc0008010842 */
[----:B------:R-:W1:Y:S01]  /*db80*/  MUFU.EX2 R36, R36 ;  /* 0x0000002400247308 */ /* 0x000e620000000800 */
[--C-:B------:R-:W-:Y:S01]  /*db90*/  FFMA.FTZ R76, R76, UR45, -R66.reuse ;  /* 0x0000002d4c4c7c23 */ /* 0x100fe20008010842 */
[--C-:B------:R-:W-:Y:S01]  /*dba0*/  FFMA.FTZ R75, R75, UR45, -R66.reuse ;  /* 0x0000002d4b4b7c23 */ /* 0x100fe20008010842 */
[--C-:B------:R-:W-:Y:S01]  /*dbb0*/  FFMA.FTZ R74, R74, UR45, -R66.reuse ;  /* 0x0000002d4a4a7c23 */ /* 0x100fe20008010842 */
[--C-:B------:R-:W-:Y:S01]  /*dbc0*/  FFMA.FTZ R73, R73, UR45, -R66.reuse ;  /* 0x0000002d49497c23 */ /* 0x100fe20008010842 */
[----:B------:R-:W-:-:S03]  /*dbd0*/  FFMA.FTZ R66, R77, UR45, -R66 ;  /* 0x0000002d4d427c23 */ /* 0x000fc60008010842 */
[----:B------:R-:W1:Y:S01]  /*dbe0*/  MUFU.EX2 R43, R43 ;  /* 0x0000002b002b7308 */ /* 0x000e620000000800 */
[----:B---3--:R-:W-:-:S07]  /*dbf0*/  FADD.FTZ R7, R40, R7 ;  /* 0x0000000728077221 */ /* 0x008fce0000010000 */
[----:B------:R-:W3:Y:S01]  /*dc00*/  MUFU.EX2 R60, R60 ;  /* 0x0000003c003c7308 */ /* 0x000ee20000000800 */
[----:B0-----:R-:W-:-:S07]  /*dc10*/  FADD.FTZ R7, R10, R7 ;  /* 0x000000070a077221 */ /* 0x001fce0000010000 */
[----:B------:R-:W0:Y:S01]  /*dc20*/  MUFU.EX2 R63, R63 ;  /* 0x0000003f003f7308 */ /* 0x000e220000000800 */
[----:B-1----:R-:W-:-:S07]  /*dc30*/  FADD.FTZ R4, R36, R7 ;  /* 0x0000000724047221 */ /* 0x002fce0000010000 */
[----:B------:R-:W1:Y:S08]  /*dc40*/  MUFU.EX2 R76, R76 ;  /* 0x0000004c004c7308 */ /* 0x000e700000000800 */
[----:B------:R-:W-:Y:S08]  /*dc50*/  MUFU.EX2 R75, R75 ;  /* 0x0000004b004b7308 */ /* 0x000ff00000000800 */
[----:B------:R-:W1:Y:S08]  /*dc60*/  MUFU.EX2 R74, R74 ;  /* 0x0000004a004a7308 */ /* 0x000e700000000800 */
[----:B------:R-:W-:Y:S08]  /*dc70*/  MUFU.EX2 R73, R73 ;  /* 0x0000004900497308 */ /* 0x000ff00000000800 */
[----:B------:R-:W1:Y:S01]  /*dc80*/  MUFU.EX2 R66, R66 ;  /* 0x0000004200427308 */ /* 0x000e620000000800 */
[----:B------:R-:W-:Y:S01]  /*dc90*/  FADD.FTZ R3, R43, R4 ;  /* 0x000000042b037221 */ /* 0x000fe20000010000 */
[----:B------:R-:W-:-:S02]  /*dca0*/  F2FP.F16.F32.PACK_AB R12, R68, R41 ;  /* 0x00000029440c723e */ /* 0x000fc400000000ff */
[----:B------:R-:W-:Y:S02]  /*dcb0*/  F2FP.F16.F32.PACK_AB R14, R83, R69 ;  /* 0x00000045530e723e */ /* 0x000fe400000000ff */
[----:B------:R-:W-:Y:S01]  /*dcc0*/  F2FP.F16.F32.PACK_AB R15, R44, R35 ;  /* 0x000000232c0f723e */ /* 0x000fe200000000ff */
[----:B---3--:R-:W-:Y:S01]  /*dcd0*/  FADD.FTZ R4, R60, R3 ;  /* 0x000000033c047221 */ /* 0x008fe20000010000 */
[----:B------:R-:W-:-:S03]  /*dce0*/  F2FP.F16.F32.PACK_AB R24, R46, R45 ;  /* 0x0000002d2e18723e */ /* 0x000fc600000000ff */
[----:B------:R3:W-:Y:S01]  /*dcf0*/  STSM.16.M88.4 [R91+0x27800], R12 ;  /* 0x0278000c5b007844 */ /* 0x0007e20000000200 */
[----:B0-----:R-:W-:Y:S01]  /*dd00*/  FADD.FTZ R3, R63, R4 ;  /* 0x000000043f037221 */ /* 0x001fe20000010000 */
[----:B------:R-:W-:Y:S02]  /*dd10*/  F2FP.F16.F32.PACK_AB R26, R50, R49 ;  /* 0x00000031321a723e */ /* 0x000fe400000000ff */
[----:B------:R-:W-:Y:S02]  /*dd20*/  F2FP.F16.F32.PACK_AB R25, R60, R43 ;  /* 0x0000002b3c19723e */ /* 0x000fe400000000ff */
[----:B-1----:R-:W-:Y:S02]  /*dd30*/  F2FP.F16.F32.PACK_AB R27, R76, R63 ;  /* 0x0000003f4c1b723e */ /* 0x002fe400000000ff */
[----:B------:R-:W-:Y:S02]  /*dd40*/  F2FP.F16.F32.PACK_AB R28, R54, R53 ;  /* 0x00000035361c723e */ /* 0x000fe400000000ff */
[----:B------:R-:W-:-:S02]  /*dd50*/  F2FP.F16.F32.PACK_AB R29, R74, R75 ;  /* 0x0000004b4a1d723e */ /* 0x000fc400000000ff */
[----:B------:R-:W-:Y:S02]  /*dd60*/  F2FP.F16.F32.PACK_AB R31, R66, R73 ;  /* 0x00000049421f723e */ /* 0x000fe400000000ff */
[----:B---3--:R-:W-:Y:S02]  /*dd70*/  F2FP.F16.F32.PACK_AB R12, R37, R20 ;  /* 0x00000014250c723e */ /* 0x008fe400000000ff */
[----:B------:R-:W-:Y:S02]  /*dd80*/  F2FP.F16.F32.PACK_AB R14, R42, R34 ;  /* 0x000000222a0e723e */ /* 0x000fe400000000ff */
[----:B------:R-:W-:Y:S02]  /*dd90*/  F2FP.F16.F32.PACK_AB R13, R40, R39 ;  /* 0x00000027280d723e */ /* 0x000fe400000000ff */
[----:B------:R-:W-:Y:S01]  /*dda0*/  F2FP.F16.F32.PACK_AB R15, R36, R10 ;  /* 0x0000000a240f723e */ /* 0x000fe200000000ff */
[----:B------:R-:W-:-:S04]  /*ddb0*/  FADD.FTZ R4, R76, R3 ;  /* 0x000000034c047221 */ /* 0x000fc80000010000 */
[----:B------:R-:W-:-:S04]  /*ddc0*/  FADD.FTZ R3, R75, R4 ;  /* 0x000000044b037221 */ /* 0x000fc80000010000 */
[----:B------:R-:W-:Y:S01]  /*ddd0*/  FADD.FTZ R4, R74, R3 ;  /* 0x000000034a047221 */ /* 0x000fe20000010000 */
[----:B------:R-:W-:Y:S01]  /*dde0*/  FADD.FTZ R3, R33, R0 ;  /* 0x0000000021037221 */ /* 0x000fe20000010000 */
[----:B------:R-:W-:Y:S02]  /*ddf0*/  VIADD R0, R88, 0xfffffffe ;  /* 0xfffffffe58007836 */ /* 0x000fe40000000000 */
[----:B------:R-:W-:Y:S01]  /*de00*/  FADD.FTZ R73, R73, R4 ;  /* 0x0000000449497221 */ /* 0x000fe20000010000 */
[--C-:B------:R-:W-:Y:S01]  /*de10*/  IMAD.MOV.U32 R134, RZ, RZ, R135.reuse ;  /* 0x000000ffff867224 */ /* 0x100fe200078e0087 */
[-C--:B------:R-:W-:Y:S01]  /*de20*/  MOV R132, R135.reuse ;  /* 0x0000008700847202 */ /* 0x080fe20000000f00 */
[----:B------:R-:W-:Y:S02]  /*de30*/  IMAD.MOV.U32 R133, RZ, RZ, R135 ;  /* 0x000000ffff857224 */ /* 0x000fe400078e0087 */
[----:B------:R-:W-:Y:S01]  /*de40*/  FADD.FTZ R4, R66, R73 ;  /* 0x0000004942047221 */ /* 0x000fe20000010000 */
        /* <DEDUP_REMOVED lines=21> */
[--C-:B------:R-:W-:Y:S01]  /*dfa0*/  IMAD.MOV.U32 R115, RZ, RZ, R135.reuse ;  /* 0x000000ffff737224 */ /* 0x100fe200078e0087 */
[----:B----4-:R-:W-:Y:S04]  /*dfb0*/  STSM.16.M88.4 [R47], R12 ;  /* 0x0000000c2f007844 */ /* 0x010fe80000000200 */
[----:B------:R0:W-:Y:S04]  /*dfc0*/  STSM.16.M88.4 [R90+0x6000], R24 ;  /* 0x006000185a007844 */ /* 0x0001e80000000200 */
[----:B------:R1:W-:Y:S01]  /*dfd0*/  STSM.16.M88.4 [R89+0x6000], R28 ;  /* 0x0060001c59007844 */ /* 0x0003e20000000200 */
[----:B------:R3:W-:Y:S06]  /*dfe0*/  MEMBAR.ALL.CTA ;  /* 0x0000000000007992 */ /* 0x0007ec0000008000 */
[----:B---3--:R-:W3:Y:S01]  /*dff0*/  FENCE.VIEW.ASYNC.S ;  /* 0x00000000000073c6 */ /* 0x008ee20000000000 */
        /* <DEDUP_REMOVED lines=15> */
[--C-:B-----5:R-:W-:Y:S02]  /*e0f0*/  IMAD.MOV.U32 R95, RZ, RZ, R135.reuse ;  /* 0x000000ffff5f7224 */ /* 0x120fe400078e0087 */
[--C-:B------:R-:W-:Y:S02]  /*e100*/  IMAD.MOV.U32 R94, RZ, RZ, R135.reuse ;  /* 0x000000ffff5e7224 */ /* 0x100fe400078e0087 */
[--C-:B------:R-:W-:Y:S02]  /*e110*/  IMAD.MOV.U32 R93, RZ, RZ, R135.reuse ;  /* 0x000000ffff5d7224 */ /* 0x100fe400078e0087 */
[----:B------:R-:W-:-:S02]  /*e120*/  IMAD.MOV.U32 R91, RZ, RZ, R135 ;  /* 0x000000ffff5b7224 */ /* 0x000fc400078e0087 */
[--C-:B0-----:R-:W-:Y:S02]  /*e130*/  IMAD.MOV.U32 R90, RZ, RZ, R135.reuse ;  /* 0x000000ffff5a7224 */ /* 0x101fe400078e0087 */
[--C-:B-1----:R-:W-:Y:S02]  /*e140*/  IMAD.MOV.U32 R89, RZ, RZ, R135.reuse ;  /* 0x000000ffff597224 */ /* 0x102fe400078e0087 */
[----:B------:R-:W-:Y:S01]  /*e150*/  IMAD.MOV.U32 R88, RZ, RZ, R135 ;  /* 0x000000ffff587224 */ /* 0x000fe200078e0087 */
[----:B--2---:R-:W-:Y:S01]  /*e160*/  ISETP.GE.AND P1, PT, R0, R5, PT ;  /* 0x000000050000720c */ /* 0x004fe20003f26270 */
[----:B---3--:R-:W-:-:S12]  /*e170*/  NOP ;  /* 0x0000000000007918 */ /* 0x008fd80000000000 */
[----:B------:R-:W-:Y:S05]  /*e180*/  @!P1 BRA `(.L_x_10535) ;  /* 0x0000002c00c49947 */ /* 0x000fea0003800000 */
[----:B------:R0:W5:Y:S01]  /*e190*/  LDL.LU R10, [R1] ;  /* 0x00000000010a7983 */ /* 0x0001620000300800 */
[----:B------:R-:W-:Y:S01]  /*e1a0*/  MOV R8, R9 ;  /* 0x0000000900087202 */ /* 0x000fe20000000f00 */
[----:B------:R-:W-:Y:S01]  /*e1b0*/  IMAD.MOV.U32 R7, RZ, RZ, R6 ;  /* 0x000000ffff077224 */ /* 0x000fe200078e0006 */
[----:B------:R-:W-:Y:S01]  /*e1c0*/  CS2R R134, SRZ ;  /* 0x0000000000867805 */ /* 0x000fe2000001ff00 */
        /* <DEDUP_REMOVED lines=23> */
[----:B0-----:R-:W-:-:S07]  /*e340*/  CS2R R88, SRZ ;  /* 0x0000000000587805 */ /* 0x001fce000001ff00 */
.L_x_10547:
[----:B------:R-:W2:Y:S01]  /*e350*/  LDL R6, [R1+0x7c] ;  /* 0x00007c0001067983 */ /* 0x000ea20000100800 */
[----:B------:R-:W-:Y:S01]  /*e360*/  ISETP.NE.AND P1, PT, R5, 0x1, PT ;  /* 0x000000010500780c */ /* 0x000fe20003f25270 */
[----:B------:R-:W-:Y:S05]  /*e370*/  YIELD ;  /* 0x0000000000007946 */ /* 0x000fea0003800000 */
[----:B------:R-:W-:-:S04]  /*e380*/  SEL R9, RZ, 0x1, P1 ;  /* 0x00000001ff097807 */ /* 0x000fc80000800000 */
[----:B-----5:R-:W-:-:S05]  /*e390*/  LOP3.LUT R11, R10, R9, RZ, 0x3c, !PT ;  /* 0x000000090a0b7212 */ /* 0x020fca00078e3cff */
[----:B------:R0:W-:Y:S01]  /*e3a0*/  STL [R1], R11 ;  /* 0x0000000b01007387 */ /* 0x0001e20000100800 */
[----:B--2---:R-:W-:-:S13]  /*e3b0*/  ISETP.NE.AND P1, PT, R6, RZ, PT ;  /* 0x000000ff0600720c */ /* 0x004fda0003f25270 */
[----:B0-----:R-:W-:Y:S05]  /*e3c0*/  @P1 BRA `(.L_x_10536) ;  /* 0x00000000003c1947 */ /* 0x001fea0003800000 */
[----:B------:R-:W-:Y:S05]  /*e3d0*/  @!P0 BRA `(.L_x_10537) ;  /* 0x0000000000048947 */ /* 0x000fea0003800000 */
[----:B------:R-:W-:Y:S01]  /*e3e0*/  BPT.TRAP 0x1 ;  /* 0x000000040000795c */ /* 0x000fe20000300000 */
.L_x_10537:
        /* <DEDUP_REMOVED lines=8> */
.L_x_10538:
[----:B------:R-:W-:Y:S04]  /*e470*/  BSSY B0, `(.L_x_10536) ;  /* 0x0000004000007945 */ /* 0x000fe80003800000 */
[----:B-1----:R-:W-:Y:S05]  /*e480*/  @P2 BRA `(.L_x_10539) ;  /* 0x0000000000082947 */ /* 0x002fea0003800000 */
[----:B------:R-:W1:Y:S02]  /*e490*/  SYNCS.PHASECHK.TRANS64.TRYWAIT P2, [R9+URZ+0x2d830], R6 ;  /* 0x02d83006090075a7 */ /* 0x000e64000804017f */
[----:B-1----:R-:W-:Y:S05]  /*e4a0*/  @!P2 BRA `(.L_x_10540) ;  /* 0x000000dc00fca947 */ /* 0x002fea0003800000 */
.L_x_10539:
[----:B------:R-:W-:Y:S05]  /*e4b0*/  BSYNC B0 ;  /* 0x0000000000007941 */ /* 0x000fea0003800000 */
.L_x_10536:
[----:B01----:R-:W2:Y:S04]  /*e4c0*/  LDL R9, [R1+0x80] ;  /* 0x0000800001097983 */ /* 0x003ea80000100800 */
[----:B------:R-:W3:Y:S01]  /*e4d0*/  LDL.64 R26, [R1+0x18] ;  /* 0x00001800011a7983 */ /* 0x000ee20000100a00 */
[----:B------:R-:W-:Y:S01]  /*e4e0*/  IADD3 R142, R5, 0x1, RZ ;  /* 0x00000001058e7810 */ /* 0x000fe20007ffe0ff */
[----:B------:R-:W-:Y:S05]  /*e4f0*/  WARPSYNC.ALL ;  /* 0x0000000000007948 */ /* 0x000fea0003800000 */
[C---:B------:R-:W-:Y:S01]  /*e500*/  ISETP.NE.AND P2, PT, R142.reuse, 0x2, PT ;  /* 0x000000028e00780c */ /* 0x040fe20003f45270 */
[----:B------:R-:W4:Y:S03]  /*e510*/  LDL.64 R154, [R1+0x60] ;  /* 0x00006000019a7983 */ /* 0x000f260000100a00 */
[----:B------:R-:W-:Y:S01]  /*e520*/  SEL R142, R142, RZ, P2 ;  /* 0x000000ff8e8e7207 */ /* 0x000fe20001000000 */
[----:B------:R-:W-:Y:S01]  /*e530*/  IMAD.MOV.U32 R15, RZ, RZ, -0x7fffffe0 ;  /* 0x80000020ff0f7424 */ /* 0x000fe200078e00ff */
[----:B------:R-:W0:Y:S04]  /*e540*/  S2R R6, SR_TID.X ;  /* 0x0000000000067919 */ /* 0x000e280000002100 */
[----:B------:R-:W-:Y:S01]  /*e550*/  R2UR UR15, R15 ;  /* 0x000000000f0f72ca */ /* 0x000fe200000e0000 */
[----:B------:R-:W-:Y:S01]  /*e560*/  IMAD.MOV.U32 R13, RZ, RZ, -0x7fffffe0 ;  /* 0x80000020ff0d7424 */ /* 0x000fe200078e00ff */
[----:B------:R-:W5:Y:S04]  /*e570*/  LDL.64 R150, [R1+0x40] ;  /* 0x0000400001967983 */ /* 0x000f680000100a00 */
[----:B------:R-:W5:Y:S04]  /*e580*/  LDL.64 R148, [R1+0x38] ;  /* 0x0000380001947983 */ /* 0x000f680000100a00 */
[----:B------:R-:W5:Y:S01]  /*e590*/  LDL.64 R146, [R1+0x30] ;  /* 0x0000300001927983 */ /* 0x000f620000100a00 */
[----:B0-----:R-:W-:-:S05]  /*e5a0*/  SHF.R.U32.HI R6, RZ, 0x7, R6 ;  /* 0x00000007ff067819 */ /* 0x001fca0000011606 */
[----:B------:R-:W-:Y:S01]  /*e5b0*/  VIADD R6, R6, 0x8 ;  /* 0x0000000806067836 */ /* 0x000fe20000000000 */
[----:B------:R-:W-:Y:S02]  /*e5c0*/  R2UR UR7, R13 ;  /* 0x000000000d0772ca */ /* 0x000fe400000e0000 */
[----:B------:R-:W-:-:S04]  /*e5d0*/  MOV R25, 0x80000020 ;  /* 0x8000002000197802 */ /* 0x000fc80000000f00 */
[----:B------:R-:W-:Y:S02]  /*e5e0*/  R2UR UR23, R25 ;  /* 0x00000000191772ca */ /* 0x000fe400000e0000 */
[----:B------:R-:W-:Y:S01]  /*e5f0*/  MOV R21, 0x80000020 ;  /* 0x8000002000157802 */ /* 0x000fe20000000f00 */
[----:B--2---:R-:W-:-:S04]  /*e600*/  IMAD R12, R142, 0x600, R9 ;  /* 0x000006008e0c7824 */ /* 0x004fc800078e0209 */
[----:B------:R-:W-:-:S05]  /*e610*/  VIADD R14, R12, 0x200 ;  /* 0x000002000c0e7836 */ /* 0x000fca0000000000 */
[----:B------:R-:W-:Y:S02]  /*e620*/  R2UR UR14, R14 ;  /* 0x000000000e0e72ca */ /* 0x000fe400000e0000 */
[----:B------:R-:W2:Y:S01]  /*e630*/  LDL.64 R14, [R1+0x68] ;  /* 0x00006800010e7983 */ /* 0x000ea20000100a00 */
[C---:B------:R-:W-:Y:S01]  /*e640*/  R2UR UR6, R12.reuse ;  /* 0x000000000c0672ca */ /* 0x040fe200000e0000 */
[----:B------:R-:W-:Y:S01]  /*e650*/  VIADD R24, R12, 0x400 ;  /* 0x000004000c187836 */ /* 0x000fe20000000000 */
[----:B---3--:R-:W-:Y:S02]  /*e660*/  R2UR UR4, R26 ;  /* 0x000000001a0472ca */ /* 0x008fe400000e0000 */
[----:B------:R-:W-:Y:S02]  /*e670*/  R2UR UR5, R27 ;  /* 0x000000001b0572ca */ /* 0x000fe400000e0000 */
[----:B------:R-:W-:Y:S01]  /*e680*/  R2UR UR22, R24 ;  /* 0x00000000181672ca */ /* 0x000fe200000e0000 */
[----:B------:R0:W-:Y:S06]  /*e690*/  BAR.SYNC.DEFER_BLOCKING R6, 0x100 ;  /* 0x000400060000751d */ /* 0x0001ec0000010000 */
[----:B------:R-:W-:-:S06]  /*e6a0*/  WARPGROUP.ARRIVE ;  /* 0x00000000000079c5 */ /* 0x000fcc0000000000 */
[----:B------:R-:W-:Y:S01]  /*e6b0*/  HGMMA.64x128x16.F32 R24, gdesc[UR4], RZ, !UPT, gsb0 ;  /* 0x01e00000041879f0 */ /* 0x000fe2000c0008ff */
[----:B------:R-:W-:Y:S01]  /*e6c0*/  VIADD R20, R12, 0x2 ;  /* 0x000000020c147836 */ /* 0x000fe20000000000 */
[----:B------:R-:W-:-:S04]  /*e6d0*/  R2UR UR11, R21 ;  /* 0x00000000150b72ca */ /* 0x000fc800000e0000 */
[----:B------:R-:W-:Y:S02]  /*e6e0*/  R2UR UR10, R20 ;  /* 0x00000000140a72ca */ /* 0x000fe400000e0000 */
[----:B----4-:R-:W-:Y:S02]  /*e6f0*/  R2UR UR12, R154 ;  /* 0x000000009a0c72ca */ /* 0x010fe400000e0000 */
[----:B------:R-:W-:Y:S01]  /*e700*/  R2UR UR13, R155 ;  /* 0x000000009b0d72ca */ /* 0x000fe200000e0000 */
[----:B------:R-:W-:Y:S02]  /*e710*/  WARPGROUP.DEPBAR.LE gsb0, 0x0 ;  /* 0x00008000000079c5 */ /* 0x000fe40000010000 */
[----:B------:R-:W-:Y:S01]  /*e720*/  WARPGROUP.ARRIVE ;  /* 0x00000000000079c5 */ /* 0x000fe20000000000 */
[----:B--2---:R-:W-:Y:S02]  /*e730*/  R2UR UR8, R14 ;  /* 0x000000000e0872ca */ /* 0x004fe400000e0000 */
[----:B------:R-:W-:-:S13]  /*e740*/  R2UR UR9, R15 ;  /* 0x000000000f0972ca */ /* 0x000fda00000e0000 */
[----:B------:R-:W-:Y:S01]  /*e750*/  HGMMA.64x128x16.F32 R24, gdesc[UR8], R24, gsb0 ;  /* 0x01e00000081879f0 */ /* 0x000fe20008000818 */
[----:B------:R-:W-:Y:S01]  /*e760*/  VIADD R20, R12, 0x202 ;  /* 0x000002020c147836 */ /* 0x000fe20000000000 */
[----:B------:R-:W-:Y:S02]  /*e770*/  R2UR UR19, R21 ;  /* 0x00000000151372ca */ /* 0x000fe400000e0000 */
[----:B-----5:R-:W-:Y:S02]  /*e780*/  R2UR UR16, R150 ;  /* 0x00000000961072ca */ /* 0x020fe400000e0000 */
[----:B------:R-:W-:Y:S02]  /*e790*/  R2UR UR18, R20 ;  /* 0x00000000141272ca */ /* 0x000fe400000e0000 */
[----:B------:R-:W-:Y:S01]  /*e7a0*/  R2UR UR17, R151 ;  /* 0x00000000971172ca */ /* 0x000fe200000e0000 */
[----:B------:R-:W-:Y:S02]  /*e7b0*/  WARPGROUP.DEPBAR.LE gsb0, 0x0 ;  /* 0x00008000000079c5 */ /* 0x000fe40000010000 */
[----:B------:R-:W-:-:S06]  /*e7c0*/  WARPGROUP.ARRIVE ;  /* 0x00000000000079c5 */ /* 0x000fcc0000000000 */
[----:B------:R-:W-:Y:S01]  /*e7d0*/  HGMMA.64x128x16.F32 R24, gdesc[UR12], R24, gsb0 ;  /* 0x01e000000c1879f0 */ /* 0x000fe20008000818 */
[----:B------:R-:W-:Y:S02]  /*e7e0*/  R2UR UR20, R148 ;  /* 0x00000000941472ca */ /* 0x000fe400000e0000 */
[----:B------:R-:W-:Y:S01]  /*e7f0*/  R2UR UR21, R149 ;  /* 0x00000000951572ca */ /* 0x000fe200000e0000 */
[----:B------:R-:W-:Y:S02]  /*e800*/  WARPGROUP.DEPBAR.LE gsb0, 0x0 ;  /* 0x00008000000079c5 */ /* 0x000fe40000010000 */
[----:B------:R-:W-:-:S06]  /*e810*/  WARPGROUP.ARRIVE ;  /* 0x00000000000079c5 */ /* 0x000fcc0000000000 */
[----:B------:R-:W-:Y:S01]  /*e820*/  HGMMA.64x128x16.F32 R24, gdesc[UR16], R24, gsb0 ;  /* 0x01e00000101879f0 */ /* 0x000fe20008000818 */
[----:B------:R-:W-:Y:S01]  /*e830*/  VIADD R12, R12, 0x402 ;  /* 0x000004020c0c7836 */ /* 0x000fe20000000000 */
        /* <DEDUP_REMOVED lines=14> */
.L_x_10542:
[----:B------:R-:W-:Y:S01]  /*e920*/  SHF.L.U32 R6, R10, 0x1f, RZ ;  /* 0x0000001f0a067819 */ /* 0x000fe200000006ff */
[----:B------:R-:W-:-:S04]  /*e930*/  IMAD R9, R5, 0x8, R2 ;  /* 0x0000000805097824 */ /* 0x000fc800078e0202 */
[----:B------:R0:W1:Y:S01]  /*e940*/  SYNCS.PHASECHK.TRANS64.TRYWAIT P1, [R9+URZ+0x2d850], R6 ;  /* 0x02d85006090075a7 */ /* 0x000062000802017f */
[----:B------:R-:W-:Y:S05]  /*e950*/  @!P0 BRA `(.L_x_10543) ;  /* 0x0000000000048947 */ /* 0x000fea0003800000 */
[----:B------:R-:W-:Y:S01]  /*e960*/  BPT.TRAP 0x1 ;  /* 0x000000040000795c */ /* 0x000fe20000300000 */
.L_x_10543:
[----:B-1----:R-:W-:Y:S05]  /*e970*/  @P1 BRA `(.L_x_10541) ;  /* 0x0000000000081947 */ /* 0x002fea0003800000 */
[----:B------:R-:W1:Y:S02]  /*e980*/  SYNCS.PHASECHK.TRANS64.TRYWAIT P1, [R9+URZ+0x2d850], R6 ;  /* 0x02d85006090075a7 */ /* 0x000e64000802017f */
[----:B-1----:R-:W-:Y:S05]  /*e990*/  @!P1 BRA `(.L_x_10544) ;  /* 0x000000d800d49947 */ /* 0x002fea0003800000 */
.L_x_10541:
[----:B------:R-:W2:Y:S01]  /*e9a0*/  LDL R14, [R1+0x84] ;  /* 0x00008400010e7983 */ /* 0x000ea20000100800 */
[----:B01----:R-:W-:Y:S01]  /*e9b0*/  VIADD R6, R2, 0x400 ;  /* 0x0000040002067836 */ /* 0x003fe20000000000 */
[----:B------:R-:W-:Y:S05]  /*e9c0*/  WARPSYNC.ALL ;  /* 0x0000000000007948 */ /* 0x000fea0003800000 */
[----:B------:R-:W-:Y:S01]  /*e9d0*/  SHF.R.U32.HI R6, RZ, 0x4, R6 ;  /* 0x00000004ff067819 */ /* 0x000fe20000011606 */
[----:B------:R-:W-:Y:S01]  /*e9e0*/  IMAD.MOV.U32 R11, RZ, RZ, -0x7fffffe0 ;  /* 0x80000020ff0b7424 */ /* 0x000fe200078e00ff */
[----:B------:R-:W-:Y:S01]  /*e9f0*/  WARPGROUP.ARRIVE ;  /* 0x00000000000079c5 */ /* 0x000fe20000000000 */
[----:B------:R-:W-:-:S02]  /*ea00*/  MOV R13, 0x80000020 ;  /* 0x80000020000d7802 */ /* 0x000fc40000000f00 */
[----:B------:R-:W-:Y:S02]  /*ea10*/  LOP3.LUT R6, R6, 0x3fff, RZ, 0xc0, !PT ;  /* 0x00003fff06067812 */ /* 0x000fe400078ec0ff */
[C---:B------:R-:W-:Y:S02]  /*ea20*/  R2UR UR7, R11.reuse ;  /* 0x000000000b0772ca */ /* 0x040fe400000e0000 */
[----:B------:R-:W-:Y:S02]  /*ea30*/  LOP3.LUT R6, R6, 0x2000000, RZ, 0xfc, !PT ;  /* 0x0200000006067812 */ /* 0x000fe400078efcff */
[----:B------:R-:W-:Y:S01]  /*ea40*/  R2UR UR35, R11 ;  /* 0x000000000b2372ca */ /* 0x000fe200000e0000 */
[----:B------:R-:W-:Y:S01]  /*ea50*/  IMAD.MOV.U32 R11, RZ, RZ, 0x40000040 ;  /* 0x40000040ff0b7424 */ /* 0x000fe200078e00ff */
[----:B------:R-:W-:Y:S01]  /*ea60*/  R2UR UR11, R13 ;  /* 0x000000000d0b72ca */ /* 0x000fe200000e0000 */
[----:B------:R-:W-:Y:S01]  /*ea70*/  IMAD R10, R5, 0x600, R6 ;  /* 0x00000600050a7824 */ /* 0x000fe200078e0206 */
[----:B------:R-:W-:-:S02]  /*ea80*/  R2UR UR15, R13 ;  /* 0x000000000d0f72ca */ /* 0x000fc400000e0000 */
[----:B------:R-:W-:Y:S01]  /*ea90*/  R2UR UR5, R11 ;  /* 0x000000000b0572ca */ /* 0x000fe200000e0000 */
[C---:B------:R-:W-:Y:S01]  /*eaa0*/  VIADD R12, R10.reuse, 0x40 ;  /* 0x000000400a0c7836 */ /* 0x040fe20000000000 */
[----:B------:R-:W-:Y:S01]  /*eab0*/  R2UR UR6, R10 ;  /* 0x000000000a0672ca */ /* 0x000fe200000e0000 */
[----:B------:R-:W-:Y:S01]  /*eac0*/  IMAD.MOV.U32 R11, RZ, RZ, 0x40000040 ;  /* 0x40000040ff0b7424 */ /* 0x000fe200078e00ff */
[C---:B------:R-:W-:Y:S02]  /*ead0*/  R2UR UR19, R13.reuse ;  /* 0x000000000d1372ca */ /* 0x040fe400000e0000 */
[----:B------:R-:W-:Y:S01]  /*eae0*/  R2UR UR10, R12 ;  /* 0x000000000c0a72ca */ /* 0x000fe200000e0000 */
[----:B------:R-:W-:Y:S01]  /*eaf0*/  VIADD R12, R10, 0x80 ;  /* 0x000000800a0c7836 */ /* 0x000fe20000000000 */
[C---:B------:R-:W-:Y:S02]  /*eb00*/  R2UR UR23, R13.reuse ;  /* 0x000000000d1772ca */ /* 0x040fe400000e0000 */
[----:B------:R-:W-:-:S02]  /*eb10*/  R2UR UR27, R13 ;  /* 0x000000000d1b72ca */ /* 0x000fc400000e0000 */
[----:B------:R-:W-:Y:S01]  /*eb20*/  R2UR UR14, R12 ;  /* 0x000000000c0e72ca */ /* 0x000fe200000e0000 */
[----:B------:R-:W-:Y:S01]  /*eb30*/  VIADD R12, R10, 0xc0 ;  /* 0x000000c00a0c7836 */ /* 0x000fe20000000000 */
[----:B------:R-:W-:Y:S01]  /*eb40*/  R2UR UR31, R13 ;  /* 0x000000000d1f72ca */ /* 0x000fe200000e0000 */
[----:B------:R-:W-:Y:S01]  /*eb50*/  IMAD.MOV.U32 R13, RZ, RZ, 0x40000040 ;  /* 0x40000040ff0d7424 */ /* 0x000fe200078e00ff */
[----:B------:R-:W-:Y:S02]  /*eb60*/  R2UR UR33, R11 ;  /* 0x000000000b2172ca */ /* 0x000fe400000e0000 */
        /* <DEDUP_REMOVED lines=9> */
[C---:B------:R-:W-:Y:S01]  /*ec00*/  IADD3 R12, R10.reuse, 0x180, RZ ;  /* 0x000001800a0c7810 */ /* 0x040fe20007ffe0ff */
[----:B------:R-:W-:Y:S01]  /*ec10*/  VIADD R10, R10, 0x1c0 ;  /* 0x000001c00a0a7836 */ /* 0x000fe20000000000 */
[----:B------:R-:W-:Y:S02]  /*ec20*/  R2UR UR17, R13 ;  /* 0x000000000d1172ca */ /* 0x000fe400000e0000 */
[----:B------:R-:W-:Y:S02]  /*ec30*/  R2UR UR30, R12 ;  /* 0x000000000c1e72ca */ /* 0x000fe400000e0000 */
[----:B------:R-:W-:Y:S02]  /*ec40*/  R2UR UR34, R10 ;  /* 0x000000000a2272ca */ /* 0x000fe400000e0000 */
[----:B------:R-:W-:-:S04]  /*ec50*/  MOV R13, 0x40000040 ;  /* 0x40000040000d7802 */ /* 0x000fc80000000f00 */
[----:B------:R-:W-:Y:S01]  /*ec60*/  R2UR UR21, R13 ;  /* 0x000000000d1572ca */ /* 0x000fe200000e0000 */
[----:B------:R-:W-:-:S05]  /*ec70*/  IMAD.MOV.U32 R13, RZ, RZ, 0x40000040 ;  /* 0x40000040ff0d7424 */ /* 0x000fca00078e00ff */
[----:B------:R-:W-:Y:S01]  /*ec80*/  R2UR UR25, R13 ;  /* 0x000000000d1972ca */ /* 0x000fe200000e0000 */
[----:B------:R-:W-:-:S05]  /*ec90*/  IMAD.MOV.U32 R13, RZ, RZ, 0x40000040 ;  /* 0x40000040ff0d7424 */ /* 0x000fca00078e00ff */
[----:B------:R-:W-:Y:S02]  /*eca0*/  R2UR UR29, R13 ;  /* 0x000000000d1d72ca */ /* 0x000fe400000e0000 */
[----:B--2---:R-:W-:Y:S02]  /*ecb0*/  LOP3.LUT R10, R14, 0x10000, RZ, 0xfc, !PT ;  /* 0x000100000e0a7812 */ /* 0x004fe400078efcff */
[----:B------:R-:W0:Y:S02]  /*ecc0*/  S2R R14, SR_TID.X ;  /* 0x00000000000e7919 */ /* 0x000e240000002100 */
[C---:B------:R-:W-:Y:S01]  /*ecd0*/  R2UR UR4, R10.reuse ;  /* 0x000000000a0472ca */ /* 0x040fe200000e0000 */
[----:B------:R-:W-:-:S05]  /*ece0*/  VIADD R12, R10, 0x2 ;  /* 0x000000020a0c7836 */ /* 0x000fca0000000000 */
[----:B------:R-:W-:Y:S02]  /*ecf0*/  R2UR UR8, R12 ;  /* 0x000000000c0872ca */ /* 0x000fe400000e0000 */
[----:B------:R-:W-:-:S04]  /*ed00*/  IADD3 R12, R10, 0x4, RZ ;  /* 0x000000040a0c7810 */ /* 0x000fc80007ffe0ff */
[----:B------:R-:W-:Y:S01]  /*ed10*/  R2UR UR12, R12 ;  /* 0x000000000c0c72ca */ /* 0x000fe200000e0000 */
[----:B------:R-:W-:Y:S01]  /*ed20*/  HGMMA.64x96x16.F32 R88, gdesc[UR4].tnspB, R88, gsb0 ;  /* 0x41600000045879f0 */ /* 0x000fe20008000858 */
[----:B------:R-:W-:-:S05]  /*ed30*/  VIADD R12, R10, 0x6 ;  /* 0x000000060a0c7836 */ /* 0x000fca0000000000 */
[----:B------:R-:W-:Y:S01]  /*ed40*/  R2UR UR16, R12 ;  /* 0x000000000c1072ca */ /* 0x000fe200000e0000 */
[----:B------:R-:W-:-:S05]  /*ed50*/  VIADD R12, R10, 0x600 ;  /* 0x000006000a0c7836 */ /* 0x000fca0000000000 */
[----:B------:R-:W-:Y:S01]  /*ed60*/  R2UR UR20, R12 ;  /* 0x000000000c1472ca */ /* 0x000fe200000e0000 */
[----:B------:R-:W-:Y:S01]  /*ed70*/  VIADD R12, R10, 0x602 ;  /* 0x000006020a0c7836 */ /* 0x000fe20000000000 */
[----:B0-----:R-:W-:-:S04]  /*ed80*/  SHF.R.U32.HI R6, RZ, 0x7, R14 ;  /* 0x00000007ff067819 */ /* 0x001fc8000001160e */
[----:B------:R-:W-:Y:S01]  /*ed90*/  R2UR UR24, R12 ;  /* 0x000000000c1872ca */ /* 0x000fe200000e0000 */
[C---:B------:R-:W-:Y:S01]  /*eda0*/  VIADD R12, R10.reuse, 0x604 ;  /* 0x000006040a0c7836 */ /* 0x040fe20000000000 */
[----:B------:R-:W-:Y:S01]  /*edb0*/  IADD3 R10, R10, 0x606, RZ ;  /* 0x000006060a0a7810 */ /* 0x000fe20007ffe0ff */
[----:B------:R-:W-:Y:S01]  /*edc0*/  VIADD R6, R6, 0x9 ;  /* 0x0000000906067836 */ /* 0x000fe20000000000 */
[----:B------:R-:W-:Y:S02]  /*edd0*/  ISETP.GE.U32.AND P1, PT, R14, 0x180, PT ;  /* 0x000001800e00780c */ /* 0x000fe40003f26070 */
[----:B------:R-:W-:Y:S02]  /*ede0*/  R2UR UR28, R12 ;  /* 0x000000000c1c72ca */ /* 0x000fe400000e0000 */
[----:B------:R-:W-:Y:S02]  /*edf0*/  R2UR UR32, R10 ;  /* 0x000000000a2072ca */ /* 0x000fe400000e0000 */
[----:B------:R-:W-:Y:S01]  /*ee00*/  SEL R6, R6, 0x9, !P1 ;  /* 0x0000000906067807 */ /* 0x000fe20004800000 */
[----:B------:R-:W-:-:S02]  /*ee10*/  WARPGROUP.DEPBAR.LE gsb0, 0x0 ;  /* 0x00008000000079c5 */ /* 0x000fc40000010000 */
[----:B------:R-:W-:-:S06]  /*ee20*/  WARPGROUP.ARRIVE ;  /* 0x00000000000079c5 */ /* 0x000fcc0000000000 */
[----:B------:R-:W-:Y:S03]  /*ee30*/  HGMMA.64x96x16.F32 R88, gdesc[UR8].tnspB, R88, gsb0 ;  /* 0x41600000085879f0 */ /* 0x000fe60008000858 */
[----:B------:R-:W-:Y:S02]  /*ee40*/  WARPGROUP.DEPBAR.LE gsb0, 0x0 ;  /* 0x00008000000079c5 */ /* 0x000fe40000010000 */
        /* <DEDUP_REMOVED lines=18> */
[----:B------:R0:W-:Y:S06]  /*ef70*/  BAR.ARV R6, 0x100 ;  /* 0x000400060000751d */ /* 0x0001ec0000002000 */
[----:B------:R-:W-:Y:S05]  /*ef80*/  @!P0 BRA `(.L_x_10545) ;  /* 0x0000000000048947 */ /* 0x000fea0003800000 */
[----:B------:R-:W-:Y:S01]  /*ef90*/  BPT.TRAP 0x1 ;  /* 0x000000040000795c */ /* 0x000fe20000300000 */
.L_x_10545:
[----:B------:R-:W-:Y:S01]  /*efa0*/  FMUL.FTZ R12, R24, UR41 ;  /* 0x00000029180c7c20 */ /* 0x000fe20008410000 */
[----:B------:R-:W-:Y:S01]  /*efb0*/  FMUL.FTZ R13, R25, UR41 ;  /* 0x00000029190d7c20 */ /* 0x000fe20008410000 */
[----:B------:R-:W-:Y:S01]  /*efc0*/  FMUL.FTZ R14, R28, UR41 ;  /* 0x000000291c0e7c20 */ /* 0x000fe20008410000 */
[----:B0-----:R-:W-:Y:S02]  /*efd0*/  IMAD R6, R142, 0x8, R2 ;  /* 0x000000088e067824 */ /* 0x001fe400078e0202 */
[----:B------:R-:W-:Y:S01]  /*efe0*/  FMUL.FTZ R15, R29, UR41 ;  /* 0x000000291d0f7c20 */ /* 0x000fe20008410000 */
[----:B------:R-:W-:Y:S01]  /*eff0*/  MOV R9, UR38 ;  /* 0x0000002600097c02 */ /* 0x000fe20008000f00 */
        /* <DEDUP_REMOVED lines=32> */
[----:B------:R1:W-:Y:S01]  /*f200*/  MUFU.TANH R11, R26 ;  /* 0x0000001a000b7308 */ /* 0x0003e20000002400 */
        /* <DEDUP_REMOVED lines=8> */
[----:B-1----:R-:W-:Y:S01]  /*f290*/  FMUL.FTZ R26, R33, UR41 ;  /* 0x00000029211a7c20 */ /* 0x002fe20008410000 */
[----:B0-----:R-:W-:Y:S01]  /*f2a0*/  FMNMX.FTZ R6, R15, R6, !PT ;  /* 0x000000060f067209 */ /* 0x001fe20007810000 */
        /* <DEDUP_REMOVED lines=18> */
[----:B------:R-:W-:-:S03]  /*f3d0*/  UMOV UR45, UR44 ;  /* 0x0000002c002d7c82 */ /* 0x000fc60008000000 */
[----:B------:R-:W2:Y:S01]  /*f3e0*/  MUFU.TANH R28, R28 ;  /* 0x0000001c001c7308 */ /* 0x000ea20000002400 */
[----:B-1----:R-:W-:Y:S01]  /*f3f0*/  FMUL.FTZ R30, R37, UR41 ;  /* 0x00000029251e7c20 */ /* 0x002fe20008410000 */
[----:B0-----:R-:W-:Y:S01]  /*f400*/  FMNMX.FTZ R6, R26, R6, !PT ;  /* 0x000000061a067209 */ /* 0x001fe20007810000 */
[----:B------:R-:W-:-:S05]  /*f410*/  FMUL.FTZ R37, R74, UR41 ;  /* 0x000000294a257c20 */ /* 0x000fca0008410000 */
[----:B------:R-:W0:Y:S08]  /*f420*/  MUFU.TANH R30, R30 ;  /* 0x0000001e001e7308 */ /* 0x000e300000002400 */
[----:B------:R-:W1:Y:S01]  /*f430*/  MUFU.TANH R32, R32 ;  /* 0x0000002000207308 */ /* 0x000e620000002400 */
[----:B--2---:R-:W-:-:S07]  /*f440*/  FMNMX.FTZ R6, R28, R6, !PT ;  /* 0x000000061c067209 */ /* 0x004fce0007810000 */
[----:B------:R2:W3:Y:S01]  /*f450*/  MUFU.TANH R154, R34 ;  /* 0x00000022009a7308 */ /* 0x0004e20000002400 */
[----:B0-----:R-:W-:-:S07]  /*f460*/  FMNMX.FTZ R6, R30, R6, !PT ;  /* 0x000000061e067209 */ /* 0x001fce0007810000 */
[----:B------:R-:W0:Y:S01]  /*f470*/  MUFU.TANH R33, R33 ;  /* 0x0000002100217308 */ /* 0x000e220000002400 */
[----:B--2---:R-:W-:Y:S01]  /*f480*/  FMUL.FTZ R34, R44, UR41 ;  /* 0x000000292c227c20 */ /* 0x004fe20008410000 */
[----:B-1----:R-:W-:Y:S01]  /*f490*/  FMNMX.FTZ R6, R32, R6, !PT ;  /* 0x0000000620067209 */ /* 0x002fe20007810000 */
[----:B------:R-:W-:Y:S01]  /*f4a0*/  FMUL.FTZ R44, R52, UR41 ;  /* 0x00000029342c7c20 */ /* 0x000fe20008410000 */
[----:B------:R-:W-:-:S04]  /*f4b0*/  FMUL.FTZ R52, R67, UR41 ;  /* 0x0000002943347c20 */ /* 0x000fc80008410000 */
[----:B------:R-:W1:Y:S01]  /*f4c0*/  MUFU.TANH R34, R34 ;  /* 0x0000002200227308 */ /* 0x000e620000002400 */
[----:B---3--:R-:W-:-:S07]  /*f4d0*/  IMAD.MOV.U32 R70, RZ, RZ, R154 ;  /* 0x000000ffff467224 */ /* 0x008fce00078e009a */
        /* <DEDUP_REMOVED lines=42> */
[----:B------:R2:W3:Y:S01]  /*f780*/  MUFU.TANH R20, R27 ;  /* 0x0000001b00147308 */ /* 0x0004e20000002400 */
[----:B0-----:R-:W-:-:S07]  /*f790*/  FMNMX.FTZ R6, R84, R6, !PT ;  /* 0x0000000654067209 */ /* 0x001fce0007810000 */
[----:B------:R0:W4:Y:S01]  /*f7a0*/  MUFU.TANH R152, R31 ;  /* 0x0000001f00987308 */ /* 0x0001220000002400 */
[----:B-1----:R-:W-:Y:S01]  /*f7b0*/  FMNMX.FTZ R6, R85, R6, !PT ;  /* 0x0000000655067209 */ /* 0x002fe20007810000 */
[----:B--2---:R-:W-:-:S04]  /*f7c0*/  FMUL.FTZ R27, R47, UR41 ;  /* 0x000000292f1b7c20 */ /* 0x004fc80008410000 */
[----:B------:R-:W1:Y:S02]  /*f7d0*/  SHFL.BFLY PT, R9, R6, 0x2, 0x1f ;  /* 0x0c401f0006097f89 */ /* 0x000e6400000e0000 */
[----:B------:R2:W5:Y:S01]  /*f7e0*/  MUFU.TANH R155, R35 ;  /* 0x00000023009b7308 */ /* 0x0005620000002400 */
[----:B---3--:R-:W-:Y:S02]  /*f7f0*/  IMAD.MOV.U32 R38, RZ, RZ, R20 ;  /* 0x000000ffff267224 */ /* 0x008fe400078e0014 */
[----:B------:R-:W-:Y:S01]  /*f800*/  FMUL.FTZ R20, R50, UR41 ;  /* 0x0000002932147c20 */ /* 0x000fe20008410000 */
[----:B0-----:R-:W-:-:S04]  /*f810*/  FMUL.FTZ R31, R55, UR41 ;  /* 0x00000029371f7c20 */ /* 0x001fc80008410000 */
[----:B------:R-:W0:Y:S01]  /*f820*/  MUFU.TANH R72, R72 ;  /* 0x0000004800487308 */ /* 0x000e220000002400 */
[----:B--2---:R-:W-:Y:S01]  /*f830*/  FMUL.FTZ R35, R39, UR41 ;  /* 0x0000002927237c20 */ /* 0x004fe20008410000 */
[----:B----4-:R-:W-:-:S06]  /*f840*/  IMAD.MOV.U32 R74, RZ, RZ, R152 ;  /* 0x000000ffff4a7224 */ /* 0x010fcc00078e0098 */
[----:B------:R-:W2:Y:S01]  /*f850*/  MUFU.TANH R35, R35 ;  /* 0x0000002300237308 */ /* 0x000ea20000002400 */
[----:B-----5:R-:W-:Y:S02]  /*f860*/  IMAD.MOV.U32 R66, RZ, RZ, R155 ;  /* 0x000000ffff427224 */ /* 0x020fe400078e009b */
[----:B------:R-:W-:Y:S01]  /*f870*/  FMUL.FTZ R155, R78, UR41 ;  /* 0x000000294e9b7c20 */ /* 0x000fe20008410000 */
[----:B------:R-:W-:Y:S01]  /*f880*/  IMAD.MOV.U32 R78, RZ, RZ, R11 ;  /* 0x000000ffff4e7224 */ /* 0x000fe200078e000b */
[----:B-1----:R-:W-:-:S03]  /*f890*/  FMNMX.FTZ R6, R6, R9, !PT ;  /* 0x0000000906067209 */ /* 0x002fc60007810000 */
[----:B------:R-:W1:Y:S02]  /*f8a0*/  MUFU.TANH R21, R21 ;  /* 0x0000001500157308 */ /* 0x000e640000002400 */
[----:B------:R-:W3:Y:S06]  /*f8b0*/  SHFL.BFLY PT, R9, R6, 0x1, 0x1f ;  /* 0x0c201f0006097f89 */ /* 0x000eec00000e0000 */
[----:B------:R-:W4:Y:S08]  /*f8c0*/  MUFU.TANH R25, R25 ;  /* 0x0000001900197308 */ /* 0x000f300000002400 */
[----:B------:R-:W5:Y:S08]  /*f8d0*/  MUFU.TANH R68, R68 ;  /* 0x0000004400447308 */ /* 0x000f700000002400 */
[----:B------:R-:W5:Y:S01]  /*f8e0*/  MUFU.TANH R27, R27 ;  /* 0x0000001b001b7308 */ /* 0x000f620000002400 */
[----:B---3--:R-:W-:-:S02]  /*f8f0*/  FMNMX.FTZ R6, R6, R9, !PT ;  /* 0x0000000906067209 */ /* 0x008fc40007810000 */
[----:B------:R-:W-:Y:S01]  /*f900*/  FMNMX.FTZ R9, R11, R8, !PT ;  /* 0x000000080b097209 */ /* 0x000fe20007810000 */
[----:B------:R-:W-:-:S04]  /*f910*/  FMUL.FTZ R11, R87, UR41 ;  /* 0x00000029570b7c20 */ /* 0x000fc80008410000 */
[----:B------:R-:W3:Y:S01]  /*f920*/  MUFU.TANH R20, R20 ;  /* 0x0000001400147308 */ /* 0x000ee20000002400 */
[----:B------:R-:W-:Y:S01]  /*f930*/  FMNMX.FTZ R9, R38, R9, !PT ;  /* 0x0000000926097209 */ /* 0x000fe20007810000 */
[C---:B------:R-:W-:Y:S01]  /*f940*/  FMUL.FTZ R39, R6.reuse, UR45 ;  /* 0x0000002d06277c20 */ /* 0x040fe20008410000 */
[----:B------:R-:W-:Y:S02]  /*f950*/  FADD.FTZ R7, -R6, R7 ;  /* 0x0000000706077221 */ /* 0x000fe40000010100 */
[----:B------:R-:W-:Y:S01]  /*f960*/  FMNMX.FTZ R9, R10, R9, !PT ;  /* 0x000000090a097209 */ /* 0x000fe20007810000 */
[--C-:B------:R-:W-:Y:S01]  /*f970*/  FFMA.FTZ R43, R80, UR45, -R39.reuse ;  /* 0x0000002d502b7c23 */ /* 0x100fe20008010827 */
[--C-:B------:R-:W-:Y:S01]  /*f980*/  FFMA.FTZ R24, R24, UR45, -R39.reuse ;  /* 0x0000002d18187c23 */ /* 0x100fe20008010827 */
[----:B------:R-:W3:Y:S01]  /*f990*/  MUFU.TANH R29, R29 ;  /* 0x0000001d001d7308 */ /* 0x000ee20000002400 */
[----:B------:R-:W-:Y:S01]  /*f9a0*/  FMNMX.FTZ R9, R152, R9, !PT ;  /* 0x0000000998097209 */ /* 0x000fe20007810000 */
[----:B------:R-:W-:Y:S01]  /*f9b0*/  FMUL.FTZ R152, R82, UR41 ;  /* 0x0000002952987c20 */ /* 0x000fe20008410000 */
[----:B------:R-:W-:Y:S01]  /*f9c0*/  FMUL.FTZ R82, R83, UR41 ;  /* 0x0000002953527c20 */ /* 0x000fe20008410000 */
[----:B------:R-:W-:Y:S01]  /*f9d0*/  MOV R83, R10 ;  /* 0x0000000a00537202 */ /* 0x000fe20000000f00 */
[----:B------:R-:W-:Y:S01]  /*f9e0*/  FMUL.FTZ R10, R86, UR41 ;  /* 0x00000029560a7c20 */ /* 0x000fe20008410000 */
[----:B------:R-:W-:Y:S01]  /*f9f0*/  FMNMX.FTZ R9, R154, R9, !PT ;  /* 0x000000099a097209 */ /* 0x000fe20007810000 */
[----:B------:R-:W-:Y:S01]  /*fa00*/  FMUL.FTZ R154, R79, UR41 ;  /* 0x000000294f9a7c20 */ /* 0x000fe20008410000 */
[----:B------:R-:W3:Y:S01]  /*fa10*/  MUFU.TANH R64, R64 ;  /* 0x0000004000407308 */ /* 0x000ee20000002400 */
[----:B------:R-:W-:Y:S01]  /*fa20*/  IMAD.MOV.U32 R86, RZ, RZ, R38 ;  /* 0x000000ffff567224 */ /* 0x000fe200078e0026 */
[----:B------:R-:W-:Y:S01]  /*fa30*/  FMNMX.FTZ R9, R66, R9, !PT ;  /* 0x0000000942097209 */ /* 0x000fe20007810000 */
[--C-:B------:R-:W-:Y:S01]  /*fa40*/  FFMA.FTZ R79, R13, UR45, -R39.reuse ;  /* 0x0000002d0d4f7c23 */ /* 0x100fe20008010827 */
[--C-:B------:R-:W-:Y:S01]  /*fa50*/  FFMA.FTZ R13, R32, UR45, -R39.reuse ;  /* 0x0000002d200d7c23 */ /* 0x100fe20008010827 */
[--C-:B------:R-:W-:Y:S01]  /*fa60*/  FFMA.FTZ R12, R12, UR45, -R39.reuse ;  /* 0x0000002d0c0c7c23 */ /* 0x100fe20008010827 */
[----:B0-----:R-:W-:Y:S01]  /*fa70*/  FMNMX.FTZ R9, R72, R9, !PT ;  /* 0x0000000948097209 */ /* 0x001fe20007810000 */
[--C-:B------:R-:W-:Y:S01]  /*fa80*/  FFMA.FTZ R15, R15, UR45, -R39.reuse ;  /* 0x0000002d0f0f7c23 */ /* 0x100fe20008010827 */
[----:B------:R-:W0:Y:S01]  /*fa90*/  MUFU.TANH R31, R31 ;  /* 0x0000001f001f7308 */ /* 0x000e220000002400 */
[--C-:B------:R-:W-:Y:S01]  /*faa0*/  FFMA.FTZ R14, R14, UR45, -R39.reuse ;  /* 0x0000002d0e0e7c23 */ /* 0x100fe20008010827 */
[----:B--2---:R-:W-:Y:S01]  /*fab0*/  FMNMX.FTZ R9, R35, R9, !PT ;  /* 0x0000000923097209 */ /* 0x004fe20007810000 */
[--C-:B------:R-:W-:Y:S01]  /*fac0*/  FFMA.FTZ R67, R41, UR45, -R39.reuse ;  /* 0x0000002d29437c23 */ /* 0x100fe20008010827 */
[--C-:B------:R-:W-:Y:S01]  /*fad0*/  FFMA.FTZ R41, R77, UR45, -R39.reuse ;  /* 0x0000002d4d297c23 */ /* 0x100fe20008010827 */
[--C-:B------:R-:W-:Y:S01]  /*fae0*/  FFMA.FTZ R36, R36, UR45, -R39.reuse ;  /* 0x0000002d24247c23 */ /* 0x100fe20008010827 */
[----:B-1----:R-:W-:Y:S01]  /*faf0*/  FMNMX.FTZ R9, R21, R9, !PT ;  /* 0x0000000915097209 */ /* 0x002fe20007810000 */
[--C-:B------:R-:W-:Y:S01]  /*fb00*/  FFMA.FTZ R71, R33, UR45, -R39.reuse ;  /* 0x0000002d21477c23 */ /* 0x100fe20008010827 */
[----:B------:R-:W1:Y:S01]  /*fb10*/  MUFU.TANH R61, R61 ;  /* 0x0000003d003d7308 */ /* 0x000e620000002400 */
[--C-:B------:R-:W-:Y:S01]  /*fb20*/  FFMA.FTZ R33, R73, UR45, -R39.reuse ;  /* 0x0000002d49217c23 */ /* 0x100fe20008010827 */
[----:B----4-:R-:W-:Y:S01]  /*fb30*/  FMNMX.FTZ R9, R25, R9, !PT ;  /* 0x0000000919097209 */ /* 0x010fe20007810000 */
[--C-:B------:R-:W-:Y:S01]  /*fb40*/  FFMA.FTZ R51, R69, UR45, -R39.reuse ;  /* 0x0000002d45337c23 */ /* 0x100fe20008010827 */
[--C-:B------:R-:W-:Y:S01]  /*fb50*/  FFMA.FTZ R75, R26, UR45, -R39.reuse ;  /* 0x0000002d1a4b7c23 */ /* 0x100fe20008010827 */
[--C-:B------:R-:W-:Y:S01]  /*fb60*/  FFMA.FTZ R28, R28, UR45, -R39.reuse ;  /* 0x0000002d1c1c7c23 */ /* 0x100fe20008010827 */
[----:B-----5:R-:W-:Y:S01]  /*fb70*/  FMNMX.FTZ R9, R68, R9, !PT ;  /* 0x0000000944097209 */ /* 0x020fe20007810000 */
[--C-:B------:R-:W-:Y:S01]  /*fb80*/  FFMA.FTZ R26, R34, UR45, -R39.reuse ;  /* 0x0000002d221a7c23 */ /* 0x100fe20008010827 */
[----:B------:R-:W2:Y:S01]  /*fb90*/  MUFU.TANH R60, R60 ;  /* 0x0000003c003c7308 */ /* 0x000ea20000002400 */
[--C-:B------:R-:W-:Y:S01]  /*fba0*/  FFMA.FTZ R30, R30, UR45, -R39.reuse ;  /* 0x0000002d1e1e7c23 */ /* 0x100fe20008010827 */
[----:B------:R-:W-:Y:S01]  /*fbb0*/  FMNMX.FTZ R9, R27, R9, !PT ;  /* 0x000000091b097209 */ /* 0x000fe20007810000 */
[--C-:B------:R-:W-:Y:S01]  /*fbc0*/  FFMA.FTZ R40, R40, UR45, -R39.reuse ;  /* 0x0000002d28287c23 */ /* 0x100fe20008010827 */
[--C-:B------:R-:W-:Y:S01]  /*fbd0*/  FFMA.FTZ R44, R44, UR45, -R39.reuse ;  /* 0x0000002d2c2c7c23 */ /* 0x100fe20008010827 */
[--C-:B------:R-:W-:Y:S01]  /*fbe0*/  FFMA.FTZ R45, R45, UR45, -R39.reuse ;  /* 0x0000002d2d2d7c23 */ /* 0x100fe20008010827 */
[----:B---3--:R-:W-:Y:S01]  /*fbf0*/  FMNMX.FTZ R9, R20, R9, !PT ;  /* 0x0000000914097209 */ /* 0x008fe20007810000 */
[--C-:B------:R-:W-:Y:S01]  /*fc00*/  FFMA.FTZ R62, R145, UR45, -R39.reuse ;  /* 0x0000002d913e7c23 */ /* 0x100fe20008010827 */
[----:B------:R-:W3:Y:S01]  /*fc10*/  MUFU.TANH R57, R57 ;  /* 0x0000003900397308 */ /* 0x000ee20000002400 */
[--C-:B------:R-:W-:Y:S01]  /*fc20*/  FFMA.FTZ R55, R65, UR45, -R39.reuse ;  /* 0x0000002d41377c23 */ /* 0x100fe20008010827 */
[----:B------:R-:W-:Y:S01]  /*fc30*/  FMNMX.FTZ R9, R29, R9, !PT ;  /* 0x000000091d097209 */ /* 0x000fe20007810000 */
[--C-:B------:R-:W-:Y:S01]  /*fc40*/  FFMA.FTZ R63, R147, UR45, -R39.reuse ;  /* 0x0000002d933f7c23 */ /* 0x100fe20008010827 */
[--C-:B------:R-:W-:Y:S01]  /*fc50*/  FFMA.FTZ R58, R146, UR45, -R39.reuse ;  /* 0x0000002d923a7c23 */ /* 0x100fe20008010827 */
[--C-:B------:R-:W-:Y:S01]  /*fc60*/  FFMA.FTZ R59, R148, UR45, -R39.reuse ;  /* 0x0000002d943b7c23 */ /* 0x100fe20008010827 */
[----:B------:R-:W-:Y:S01]  /*fc70*/  FMNMX.FTZ R9, R64, R9, !PT ;  /* 0x0000000940097209 */ /* 0x000fe20007810000 */
[--C-:B------:R-:W-:Y:S01]  /*fc80*/  FFMA.FTZ R54, R149, UR45, -R39.reuse ;  /* 0x0000002d95367c23 */ /* 0x100fe20008010827 */
[----:B------:R-:W4:Y:S01]  /*fc90*/  MUFU.TANH R56, R56 ;  /* 0x0000003800387308 */ /* 0x000f220000002400 */
[--C-:B------:R-:W-:Y:S01]  /*fca0*/  FFMA.FTZ R50, R150, UR45, -R39.reuse ;  /* 0x0000002d96327c23 */ /* 0x100fe20008010827 */
[----:B0-----:R-:W-:Y:S01]  /*fcb0*/  FMNMX.FTZ R9, R31, R9, !PT ;  /* 0x000000091f097209 */ /* 0x001fe20007810000 */
[--C-:B------:R-:W-:Y:S01]  /*fcc0*/  FFMA.FTZ R47, R151, UR45, -R39.reuse ;  /* 0x0000002d972f7c23 */ /* 0x100fe20008010827 */
[--C-:B------:R-:W-:Y:S01]  /*fcd0*/  FFMA.FTZ R42, R81, UR45, -R39.reuse ;  /* 0x0000002d512a7c23 */ /* 0x100fe20008010827 */
[--C-:B------:R-:W-:Y:S01]  /*fce0*/  FFMA.FTZ R84, R84, UR45, -R39.reuse ;  /* 0x0000002d54547c23 */ /* 0x100fe20008010827 */
[----:B-1----:R-:W-:Y:S01]  /*fcf0*/  FMNMX.FTZ R9, R61, R9, !PT ;  /* 0x000000093d097209 */ /* 0x002fe20007810000 */
[----:B------:R-:W-:Y:S01]  /*fd00*/  FFMA.FTZ R85, R85, UR45, -R39 ;  /* 0x0000002d55557c23 */ /* 0x000fe20008010827 */
[----:B------:R-:W0:Y:S02]  /*fd10*/  MUFU.TANH R53, R53 ;  /* 0x0000003500357308 */ /* 0x000e240000002400 */
[----:B--2---:R-:W-:-:S04]  /*fd20*/  FMNMX.FTZ R9, R60, R9, !PT ;  /* 0x000000093c097209 */ /* 0x004fc80007810000 */
[----:B---3--:R-:W-:Y:S02]  /*fd30*/  FMNMX.FTZ R9, R57, R9, !PT ;  /* 0x0000000939097209 */ /* 0x008fe40007810000 */
[----:B------:R-:W1:Y:S02]  /*fd40*/  MUFU.TANH R52, R52 ;  /* 0x0000003400347308 */ /* 0x000e640000002400 */
[----:B----4-:R-:W-:-:S06]  /*fd50*/  FMNMX.FTZ R9, R56, R9, !PT ;  /* 0x0000000938097209 */ /* 0x010fcc0007810000 */
        /* <DEDUP_REMOVED lines=20> */
[----:B------:R-:W-:Y:S01]  /*fea0*/  MUFU.EX2 R32, R24 ;  /* 0x0000001800207308 */ /* 0x000fe20000000800 */
[----:B-1----:R-:W-:-:S07]  /*feb0*/  FMNMX.FTZ R9, R10, R9, !PT ;  /* 0x000000090a097209 */ /* 0x002fce0007810000 */
[----:B------:R0:W-:Y:S01]  /*fec0*/  MUFU.EX2 R24, R13 ;  /* 0x0000000d00187308 */ /* 0x0001e20000000800 */
[----:B--2---:R-:W-:-:S05]  /*fed0*/  FMNMX.FTZ R9, R11, R9, !PT ;  /* 0x000000090b097209 */ /* 0x004fca0007810000 */
[----:B------:R-:W1:Y:S02]  /*fee0*/  SHFL.BFLY PT, R38, R9, 0x2, 0x1f ;  /* 0x0c401f0009267f89 */ /* 0x000e6400000e0000 */
[----:B------:R-:W-:Y:S08]  /*fef0*/  MUFU.EX2 R12, R12 ;  /* 0x0000000c000c7308 */ /* 0x000ff00000000800 */
[----:B------:R-:W-:Y:S08]  /*ff00*/  MUFU.EX2 R79, R79 ;  /* 0x0000004f004f7308 */ /* 0x000ff00000000800 */
[----:B------:R2:W-:Y:S01]  /*ff10*/  MUFU.EX2 R77, R15 ;  /* 0x0000000f004d7308 */ /* 0x0005e20000000800 */
[----:B-1----:R-:W-:-:S07]  /*ff20*/  FMNMX.FTZ R9, R9, R38, !PT ;  /* 0x0000002609097209 */ /* 0x002fce0007810000 */
[----:B------:R-:W-:Y:S01]  /*ff30*/  MUFU.EX2 R14, R14 ;  /* 0x0000000e000e7308 */ /* 0x000fe20000000800 */
[----:B------:R-:W1:Y:S07]  /*ff40*/  SHFL.BFLY PT, R38, R9, 0x1, 0x1f ;  /* 0x0c201f0009267f89 */ /* 0x000e6e00000e0000 */
[----:B------:R-:W-:Y:S08]  /*ff50*/  MUFU.EX2 R69, R36 ;  /* 0x0000002400457308 */ /* 0x000ff00000000800 */
[----:B------:R3:W-:Y:S08]  /*ff60*/  MUFU.EX2 R36, R33 ;  /* 0x0000002100247308 */ /* 0x0007f00000000800 */
[----:B------:R-:W-:Y:S01]  /*ff70*/  MUFU.EX2 R75, R75 ;  /* 0x0000004b004b7308 */ /* 0x000fe20000000800 */
[----:B-1----:R-:W-:-:S05]  /*ff80*/  FMNMX.FTZ R9, R9, R38, !PT ;  /* 0x0000002609097209 */ /* 0x002fca0007810000 */
[C---:B------:R-:W-:Y:S01]  /*ff90*/  FADD.FTZ R38, -R9.reuse, R8 ;  /* 0x0000000809267221 */ /* 0x040fe20000010100 */
[----:B------:R-:W-:Y:S01]  /*ffa0*/  FMUL.FTZ R80, R9, UR45 ;  /* 0x0000002d09507c20 */ /* 0x000fe20008410000 */
[----:B------:R-:W-:Y:S01]  /*ffb0*/  FMUL.FTZ R8, R7, UR45 ;  /* 0x0000002d07087c20 */ /* 0x000fe20008410000 */
[----:B------:R-:W-:Y:S01]  /*ffc0*/  MUFU.EX2 R34, R28 ;  /* 0x0000001c00227308 */ /* 0x000fe20000000800 */
[----:B------:R-:W-:Y:S01]  /*ffd0*/  FMUL.FTZ R7, R38, UR45 ;  /* 0x0000002d26077c20 */ /* 0x000fe20008410000 */
[--C-:B------:R-:W-:Y:S01]  /*ffe0*/  FFMA.FTZ R78, R78, UR45, -R80.reuse ;  /* 0x0000002d4e4e7c23 */ /* 0x100fe20008010850 */
[--C-:B0-----:R-:W-:Y:S01]  /*fff0*/  FFMA.FTZ R13, R86, UR45, -R80.reuse ;  /* 0x0000002d560d7c23 */ /* 0x101fe20008010850 */
[----:B------:R-:W-:Y:S01]  /*10000*/  FFMA.FTZ R38, R76, UR45, -R39 ;  /* 0x0000002d4c267c23 */ /* 0x000fe20008010827 */
[--C-:B------:R-:W-:Y:S01]  /*10010*/  FFMA.FTZ R76, R83, UR45, -R80.reuse ;  /* 0x0000002d534c7c23 */ /* 0x100fe20008010850 */
[--C-:B--2---:R-:W-:Y:S01]  /*10020*/  FFMA.FTZ R15, R74, UR45, -R80.reuse ;  /* 0x0000002d4a0f7c23 */ /* 0x104fe20008010850 */
[--C-:B------:R-:W-:Y:S01]  /*10030*/  FFMA.FTZ R74, R70, UR45, -R80.reuse ;  /* 0x0000002d464a7c23 */ /* 0x100fe20008010850 */
[----:B------:R-:W0:Y:S01]  /*10040*/  MUFU.EX2 R8, R8 ;  /* 0x0000000800087308 */ /* 0x000e220000000800 */
[--C-:B---3--:R-:W-:Y:S01]  /*10050*/  FFMA.FTZ R33, R66, UR45, -R80.reuse ;  /* 0x0000002d42217c23 */ /* 0x108fe20008010850 */
        /* <DEDUP_REMOVED lines=19> */
[----:B------:R-:W-:Y:S01]  /*10190*/  FADD.FTZ R3, R79, R3 ;  /* 0x000000034f037221 */ /* 0x000fe20000010000 */
[--C-:B------:R-:W-:Y:S01]  /*101a0*/  FFMA.FTZ R48, R48, UR45, -R80.reuse ;  /* 0x0000002d30307c23 */ /* 0x100fe20008010850 */
[--C-:B------:R-:W-:Y:S01]  /*101b0*/  FFMA.FTZ R49, R49, UR45, -R80.reuse ;  /* 0x0000002d31317c23 */ /* 0x100fe20008010850 */
        /* <DEDUP_REMOVED lines=9> */
[----:B-1----:R-:W-:Y:S01]  /*10250*/  FFMA.FTZ R4, R7, R4, R78 ;  /* 0x0000000407047223 */ /* 0x002fe2000001004e */
[----:B------:R-:W-:-:S04]  /*10260*/  FADD.FTZ R3, R32, R3 ;  /* 0x0000000320037221 */ /* 0x000fc80000010000 */
[----:B------:R-:W-:Y:S02]  /*10270*/  FADD.FTZ R3, R75, R3 ;  /* 0x000000034b037221 */ /* 0x000fe40000010000 */
        /* <DEDUP_REMOVED lines=14> */
[----:B0-----:R-:W-:-:S04]  /*10360*/  FADD.FTZ R3, R73, R3 ;  /* 0x0000000349037221 */ /* 0x001fc80000010000 */
[----:B------:R-:W-:-:S03]  /*10370*/  FADD.FTZ R3, R24, R3 ;  /* 0x0000000318037221 */ /* 0x000fc60000010000 */
        /* <DEDUP_REMOVED lines=9> */
[----:B-1----:R-:W-:-:S04]  /*10410*/  FADD.FTZ R3, R26, R3 ;  /* 0x000000031a037221 */ /* 0x002fc80000010000 */
[----:B------:R-:W-:-:S03]  /*10420*/  FADD.FTZ R3, R69, R3 ;  /* 0x0000000345037221 */ /* 0x000fc60000010000 */
[----:B------:R1:W3:Y:S01]  /*10430*/  MUFU.EX2 R28, R40 ;  /* 0x00000028001c7308 */ /* 0x0002e20000000800 */
[----:B0-----:R-:W-:-:S07]  /*10440*/  FADD.FTZ R4, R68, R4 ;  /* 0x0000000444047221 */ /* 0x001fce0000010000 */
[----:B------:R-:W0:Y:S01]  /*10450*/  MUFU.EX2 R66, R66 ;  /* 0x0000004200427308 */ /* 0x000e220000000800 */
[----:B--2---:R-:W-:Y:S01]  /*10460*/  FADD.FTZ R4, R27, R4 ;  /* 0x000000041b047221 */ /* 0x004fe20000010000 */
[----:B-1----:R-:W-:-:S06]  /*10470*/  FFMA.FTZ R40, R152, UR45, -R80 ;  /* 0x0000002d98287c23 */ /* 0x002fcc0008010850 */
[----:B------:R-:W1:Y:S01]  /*10480*/  MUFU.EX2 R67, R67 ;  /* 0x0000004300437308 */ /* 0x000e620000000800 */
[----:B---3--:R-:W-:-:S07]  /*10490*/  FADD.FTZ R3, R28, R3 ;  /* 0x000000031c037221 */ /* 0x008fce0000010000 */
[----:B------:R-:W2:Y:S01]  /*104a0*/  MUFU.EX2 R29, R29 ;  /* 0x0000001d001d7308 */ /* 0x000ea20000000800 */
[----:B0-----:R-:W-:-:S07]  /*104b0*/  FADD.FTZ R4, R66, R4 ;  /* 0x0000000442047221 */ /* 0x001fce0000010000 */
[----:B------:R0:W3:Y:S01]  /*104c0*/  MUFU.EX2 R30, R44 ;  /* 0x0000002c001e7308 */ /* 0x0000e20000000800 */
[----:B-1----:R-:W-:-:S07]  /*104d0*/  FADD.FTZ R3, R67, R3 ;  /* 0x0000000343037221 */ /* 0x002fce0000010000 */
[----:B------:R-:W1:Y:S01]  /*104e0*/  MUFU.EX2 R64, R64 ;  /* 0x0000004000407308 */ /* 0x000e620000000800 */
[----:B--2---:R-:W-:Y:S01]  /*104f0*/  FADD.FTZ R4, R29, R4 ;  /* 0x000000041d047221 */ /* 0x004fe20000010000 */
[----:B0-----:R-:W-:-:S06]  /*10500*/  FFMA.FTZ R44, R154, UR45, -R80 ;  /* 0x0000002d9a2c7c23 */ /* 0x001fcc0008010850 */
[----:B------:R-:W0:Y:S01]  /*10510*/  MUFU.EX2 R65, R45 ;  /* 0x0000002d00417308 */ /* 0x000e220000000800 */
[----:B---3--:R-:W-:-:S07]  /*10520*/  FADD.FTZ R3, R30, R3 ;  /* 0x000000031e037221 */ /* 0x008fce0000010000 */
        /* <DEDUP_REMOVED lines=45> */
[----:B------:R1:W3:Y:S01]  /*10800*/  MUFU.EX2 R45, R41 ;  /* 0x00000029002d7308 */ /* 0x0002e20000000800 */
[----:B0-----:R-:W-:-:S07]  /*10810*/  FADD.FTZ R3, R38, R3 ;  /* 0x0000000326037221 */ /* 0x001fce0000010000 */
[----:B------:R-:W0:Y:S01]  /*10820*/  MUFU.EX2 R44, R44 ;  /* 0x0000002c002c7308 */ /* 0x000e220000000800 */
[----:B-1----:R-:W-:Y:S01]  /*10830*/  FFMA.FTZ R41, R82, UR45, -R80 ;  /* 0x0000002d52297c23 */ /* 0x002fe20008010850 */
[----:B--2---:R-:W-:-:S06]  /*10840*/  FADD.FTZ R4, R39, R4 ;  /* 0x0000000427047221 */ /* 0x004fcc0000010000 */
        /* <DEDUP_REMOVED lines=20> */
.L_x_10546:
[----:B------:R-:W2:Y:S04]  /*10990*/  LDL R84, [R1+0x5c] ;  /* 0x00005c0001547983 */ /* 0x000ea80000100800 */
[----:B------:R-:W3:Y:S04]  /*109a0*/  LDL R85, [R1+0x8c] ;  /* 0x00008c0001557983 */ /* 0x000ee80000100800 */
[----:B------:R-:W4:Y:S01]  /*109b0*/  LDL R82, [R1+0x74] ;  /* 0x0000740001527983 */ /* 0x000f220000100800 */
[----:B------:R-:W-:-:S03]  /*109c0*/  IMAD R5, R5, 0x8, R2 ;  /* 0x0000000805057824 */ /* 0x000fc600078e0202 */
[----:B------:R-:W4:Y:S04]  /*109d0*/  LDL R81, [R1+0x70] ;  /* 0x0000700001517983 */ /* 0x000f280000100800 */
[----:B------:R-:W4:Y:S01]  /*109e0*/  LDL R83, [R1+0x90] ;  /* 0x0000900001537983 */ /* 0x000f220000100800 */
[----:B------:R-:W-:Y:S01]  /*109f0*/  VIADD R5, R5, 0x2d860 ;  /* 0x0002d86005057836 */ /* 0x000fe20000000000 */
[----:B------:R-:W-:-:S04]  /*10a00*/  MOV R80, UR38 ;  /* 0x0000002600507c02 */ /* 0x000fc80008000f00 */
[----:B------:R-:W-:-:S04]  /*10a10*/  PRMT R5, R80, 0x654, R5 ;  /* 0x0000065450057816 */ /* 0x000fc80000000005 */
[----:B------:R0:W-:Y:S02]  /*10a20*/  SYNCS.ARRIVE.TRANS64.RED.A1T0 RZ, [R5+URZ], RZ ;  /* 0x000000ff05ff79a7 */ /* 0x0001e4000810043f */
[----:B0-----:R-:W4:Y:S01]  /*10a30*/  LDL R5, [R1+0x78] ;  /* 0x0000780001057983 */ /* 0x001f220000100800 */
        /* <DEDUP_REMOVED lines=12> */
[----:B--2---:R-:W-:Y:S04]  /*10b00*/  STSM.16.M88.4 [R84+0x21800], R12 ;  /* 0x0218000c54007844 */ /* 0x004fe80000000200 */
[----:B---3--:R-:W-:Y:S04]  /*10b10*/  STSM.16.M88.4 [R85], R32 ;  /* 0x0000002055007844 */ /* 0x008fe80000000200 */
[----:B----4-:R0:W-:Y:S02]  /*10b20*/  STSM.16.M88.4 [R82], R24 ;  /* 0x0000001852007844 */ /* 0x0101e40000000200 */
[----:B0-----:R-:W-:-:S02]  /*10b30*/  F2FP.F16.F32.PACK_AB R27, R11, R10 ;  /* 0x0000000a0b1b723e */ /* 0x001fc400000000ff */
[----:B------:R0:W5:Y:S01]  /*10b40*/  LDL R10, [R1] ;  /* 0x00000000010a7983 */ /* 0x0001620000100800 */
        /* <DEDUP_REMOVED lines=16> */
[----:B------:R0:W-:Y:S01]  /*10c50*/  STSM.16.M88.4 [R81], R28 ;  /* 0x0000001c51007844 */ /* 0x0001e20000000200 */
[----:B------:R-:W-:Y:S02]  /*10c60*/  F2FP.F16.F32.PACK_AB R24, R42, R43 ;  /* 0x0000002b2a18723e */ /* 0x000fe400000000ff */
[----:B------:R-:W-:-:S02]  /*10c70*/  F2FP.F16.F32.PACK_AB R25, R41, R40 ;  /* 0x000000282919723e */ /* 0x000fc400000000ff */
[----:B------:R-:W-:Y:S01]  /*10c80*/  F2FP.F16.F32.PACK_AB R26, R21, R20 ;  /* 0x00000014151a723e */ /* 0x000fe200000000ff */
[----:B------:R0:W-:Y:S04]  /*10c90*/  STSM.16.M88.4 [R84+0x27800], R12 ;  /* 0x0278000c54007844 */ /* 0x0001e80000000200 */
[----:B------:R0:W-:Y:S04]  /*10ca0*/  STSM.16.M88.4 [R83], R32 ;  /* 0x0000002053007844 */ /* 0x0001e80000000200 */
[----:B------:R0:W-:Y:S04]  /*10cb0*/  STSM.16.M88.4 [R82+0x6000], R36 ;  /* 0x0060002452007844 */ /* 0x0001e80000000200 */
[----:B------:R0:W-:Y:S01]  /*10cc0*/  STSM.16.M88.4 [R81+0x6000], R24 ;  /* 0x0060001851007844 */ /* 0x0001e20000000200 */
[----:B------:R-:W-:Y:S01]  /*10cd0*/  @!PT LDS RZ, [RZ] ;  /* 0x00000000fffff984 */ /* 0x000fe20000000800 */
[----:B------:R-:W-:Y:S01]  /*10ce0*/  @!PT LDS RZ, [RZ] ;  /* 0x00000000fffff984 */ /* 0x000fe20000000800 */
[----:B------:R-:W-:Y:S01]  /*10cf0*/  @!PT LDS RZ, [RZ] ;  /* 0x00000000fffff984 */ /* 0x000fe20000000800 */
[----:B------:R-:W-:Y:S01]  /*10d00*/  @!PT LDS RZ, [RZ] ;  /* 0x00000000fffff984 */ /* 0x000fe20000000800 */
[----:B------:R1:W-:Y:S06]  /*10d10*/  MEMBAR.ALL.CTA ;  /* 0x0000000000007992 */ /* 0x0003ec0000008000 */
[----:B-1----:R-:W1:Y:S01]  /*10d20*/  FENCE.VIEW.ASYNC.S ;  /* 0x00000000000073c6 */ /* 0x002e620000000000 */
[----:B------:R-:W-:Y:S01]  /*10d30*/  ISETP.GT.AND P1, PT, R0, R5, PT ;  /* 0x000000050000720c */ /* 0x000fe20003f24270 */
        /* <DEDUP_REMOVED lines=52> */
[----:B-1----:R-:W-:Y:S01]  /*11080*/  NOP ;  /* 0x0000000000007918 */ /* 0x002fe20000000000 */
[----:B0-----:R-:W-:Y:S05]  /*11090*/  @P1 BRA `(.L_x_10547) ;  /* 0xffffffd000ac1947 */ /* 0x001fea000383ffff */
.L_x_10535:
[----:B------:R-:W-:Y:S05]  /*110a0*/  WARPSYNC.ALL ;  /* 0x0000000000007948 */ /* 0x000fea0003800000 */
[----:B------:R-:W-:Y:S06]  /*110b0*/  BAR.ARV 0x8, 0x200 ;  /* 0x0208000000007b1d */ /* 0x000fec0000002000 */
[----:B------:R-:W-:Y:S05]  /*110c0*/  @!P0 BRA `(.L_x_10548) ;  /* 0x0000000000048947 */ /* 0x000fea0003800000 */
[----:B------:R-:W-:Y:S01]  /*110d0*/  BPT.TRAP 0x1 ;  /* 0x000000040000795c */ /* 0x000fe20000300000 */
.L_x_10548:
[----:B------:R-:W2:Y:S01]  /*110e0*/  LDL R0, [R1] ;  /* 0x0000000001007983 */ /* 0x000ea20000100800 */
[----:B------:R-:W-:Y:S02]  /*110f0*/  LEA R5, R142, R2, 0x3 ;  /* 0x000000028e057211 */ /* 0x000fe400078e18ff */
[----:B--2---:R-:W-:-:S04]  /*11100*/  SHF.L.U32 R0, R0, 0x1f, RZ ;  /* 0x0000001f00007819 */ /* 0x004fc800000006ff */
[----:B------:R0:W1:Y:S01]  /*11110*/  SYNCS.PHASECHK.TRANS64.TRYWAIT P1, [R5+URZ+0x2d850], R0 ;  /* 0x02d85000050075a7 */ /* 0x000062000802017f */
[----:B------:R-:W-:Y:S05]  /*11120*/  @!P0 BRA `(.L_x_10549) ;  /* 0x0000000000048947 */ /* 0x000fea0003800000 */
[----:B------:R-:W-:Y:S01]  /*11130*/  BPT.TRAP 0x1 ;  /* 0x000000040000795c */ /* 0x000fe20000300000 */
.L_x_10549:
[----:B------:R-:W2:Y:S01]  /*11140*/  LDL.LU R7, [R1+0x84] ;  /* 0x0000840001077983 */ /* 0x000ea20000300800 */
[----:B------:R-:W-:Y:S02]  /*11150*/  VIADD R2, R2, 0x400 ;  /* 0x0000040002027836 */ /* 0x000fe40000000000 */
[----:B------:R-:W-:-:S03]  /*11160*/  IMAD.MOV.U32 R11, RZ, RZ, 0x40000040 ;  /* 0x40000040ff0b7424 */ /* 0x000fc600078e00ff */
[----:B------:R-:W-:-:S04]  /*11170*/  SHF.R.U32.HI R2, RZ, 0x4, R2 ;  /* 0x00000004ff027819 */ /* 0x000fc80000011602 */
[----:B------:R-:W-:-:S04]  /*11180*/  LOP3.LUT R2, R2, 0x3fff, RZ, 0xc0, !PT ;  /* 0x00003fff02027812 */ /* 0x000fc800078ec0ff */
[----:B------:R-:W-:Y:S02]  /*11190*/  LOP3.LUT R13, R2, 0x2000000, RZ, 0xfc, !PT ;  /* 0x02000000020d7812 */ /* 0x000fe400078efcff */
[----:B--2--5:R-:W-:Y:S01]  /*111a0*/  LOP3.LUT R10, R7, 0x10000, RZ, 0xfc, !PT ;  /* 0x00010000070a7812 */ /* 0x024fe200078efcff */
[----:B-1----:R-:W-:Y:S06]  /*111b0*/  @P1 BRA `(.L_x_10550) ;  /* 0x0000000000081947 */ /* 0x002fec0003800000 */
[----:B------:R-:W1:Y:S02]  /*111c0*/  SYNCS.PHASECHK.TRANS64.TRYWAIT P1, [R5+URZ+0x2d850], R0 ;  /* 0x02d85000050075a7 */ /* 0x000e64000802017f */
[----:B-1----:R-:W-:Y:S05]  /*111d0*/  @!P1 BRA `(.L_x_10551) ;  /* 0x000000b000d89947 */ /* 0x002fea0003800000 */
.L_x_10550:
[----:B------:R-:W-:Y:S01]  /*111e0*/  IMAD R12, R142, 0x600, R13 ;  /* 0x000006008e0c7824 */ /* 0x000fe200078e020d */
[----:B------:R-:W-:Y:S05]  /*111f0*/  WARPSYNC.ALL ;  /* 0x0000000000007948 */ /* 0x000fea0003800000 */
[----:B------:R-:W-:Y:S01]  /*11200*/  IMAD.MOV.U32 R13, RZ, RZ, -0x7fffffe0 ;  /* 0x80000020ff0d7424 */ /* 0x000fe200078e00ff */
[C---:B------:R-:W-:Y:S01]  /*11210*/  R2UR UR4, R10.reuse ;  /* 0x000000000a0472ca */ /* 0x040fe200000e0000 */
[----:B------:R-:W-:Y:S01]  /*11220*/  WARPGROUP.ARRIVE ;  /* 0x00000000000079c5 */ /* 0x000fe20000000000 */
[----:B------:R-:W-:Y:S01]  /*11230*/  R2UR UR5, R11 ;  /* 0x000000000b0572ca */ /* 0x000fe200000e0000 */
[----:B------:R-:W-:Y:S01]  /*11240*/  VIADD R14, R10, 0x2 ;  /* 0x000000020a0e7836 */ /* 0x000fe20000000000 */
[C---:B------:R-:W-:Y:S01]  /*11250*/  R2UR UR6, R12.reuse ;  /* 0x000000000c0672ca */ /* 0x040fe200000e0000 */
[----:B------:R-:W-:Y:S01]  /*11260*/  IMAD.MOV.U32 R15, RZ, RZ, 0x40000040 ;  /* 0x40000040ff0f7424 */ /* 0x000fe200078e00ff */
[----:B------:R-:W-:Y:S01]  /*11270*/  R2UR UR7, R13 ;  /* 0x000000000d0772ca */ /* 0x000fe200000e0000 */
[----:B------:R-:W-:Y:S01]  /*11280*/  IMAD.MOV.U32 R21, RZ, RZ, -0x7fffffe0 ;  /* 0x80000020ff157424 */ /* 0x000fe200078e00ff */
[----:B------:R-:W-:Y:S01]  /*11290*/  IADD3 R20, R12, 0x40, RZ ;  /* 0x000000400c147810 */ /* 0x000fe20007ffe0ff */
[----:B------:R-:W-:Y:S01]  /*112a0*/  IMAD.MOV.U32 R13, RZ, RZ, -0x7fffffe0 ;  /* 0x80000020ff0d7424 */ /* 0x000fe200078e00ff */
[----:B------:R-:W-:Y:S01]  /*112b0*/  MOV R11, 0x40000040 ;  /* 0x40000040000b7802 */ /* 0x000fe20000000f00 */
[----:B01----:R-:W0:Y:S01]  /*112c0*/  SHFL.BFLY PT, R0, R3, 0x2, 0x1f ;  /* 0x0c401f0003007f89 */ /* 0x003e2200000e0000 */
[----:B------:R-:W-:-:S02]  /*112d0*/  IMAD.MOV.U32 R49, RZ, RZ, RZ ;  /* 0x000000ffff317224 */ /* 0x000fc400078e00ff */
[----:B------:R-:W-:Y:S01]  /*112e0*/  IMAD.MOV.U32 R2, RZ, RZ, RZ ;  /* 0x000000ffff027224 */ /* 0x000fe200078e00ff */
[----:B------:R-:W1:Y:S04]  /*112f0*/  SHFL.BFLY PT, R7, R4, 0x2, 0x1f ;  /* 0x0c401f0004077f89 */ /* 0x000e6800000e0000 */
[----:B------:R-:W-:Y:S01]  /*11300*/  HGMMA.64x96x16.F32 R88, gdesc[UR4].tnspB, R88, gsb0 ;  /* 0x41600000045879f0 */ /* 0x000fe20008000858 */
[----:B------:R-:W-:Y:S01]  /*11310*/  R2UR UR4, R14 ;  /* 0x000000000e0472ca */ /* 0x000fe200000e0000 */
[----:B------:R-:W-:Y:S01]  /*11320*/  VIADD R14, R10, 0x4 ;  /* 0x000000040a0e7836 */ /* 0x000fe20000000000 */
[----:B------:R-:W-:Y:S02]  /*11330*/  R2UR UR5, R15 ;  /* 0x000000000f0572ca */ /* 0x000fe400000e0000 */
[----:B------:R-:W-:Y:S01]  /*11340*/  R2UR UR6, R20 ;  /* 0x00000000140672ca */ /* 0x000fe200000e0000 */
[----:B------:R-:W-:Y:S01]  /*11350*/  VIADD R20, R12, 0x80 ;  /* 0x000000800c147836 */ /* 0x000fe20000000000 */
[----:B------:R-:W-:Y:S01]  /*11360*/  R2UR UR7, R21 ;  /* 0x00000000150772ca */ /* 0x000fe200000e0000 */
[----:B------:R-:W-:Y:S01]  /*11370*/  IMAD.MOV.U32 R21, RZ, RZ, -0x7fffffe0 ;  /* 0x80000020ff157424 */ /* 0x000fe200078e00ff */
[----:B------:R-:W-:Y:S01]  /*11380*/  MOV R15, 0x40000040 ;  /* 0x40000040000f7802 */ /* 0x000fe20000000f00 */
[----:B0-----:R-:W-:Y:S01]  /*11390*/  FADD.FTZ R0, R0, R3 ;  /* 0x0000000300007221 */ /* 0x001fe20000010000 */
[----:B------:R-:W-:-:S02]  /*113a0*/  IMAD.MOV.U32 R3, RZ, RZ, -0x800000 ;  /* 0xff800000ff037424 */ /* 0x000fc400078e00ff */
[----:B-1----:R-:W-:Y:S02]  /*113b0*/  FADD.FTZ R8, R7, R4 ;  /* 0x0000000407087221 */ /* 0x002fe40000010000 */
[----:B------:R-:W0:Y:S01]  /*113c0*/  SHFL.BFLY PT, R7, R0, 0x1, 0x1f ;  /* 0x0c201f0000077f89 */ /* 0x000e2200000e0000 */
[----:B------:R-:W-:Y:S02]  /*113d0*/  WARPGROUP.DEPBAR.LE gsb0, 0x0 ;  /* 0x00008000000079c5 */ /* 0x000fe40000010000 */
[----:B------:R-:W-:-:S06]  /*113e0*/  WARPGROUP.ARRIVE ;  /* 0x00000000000079c5 */ /* 0x000fcc0000000000 */
[----:B------:R-:W-:Y:S01]  /*113f0*/  HGMMA.64x96x16.F32 R88, gdesc[UR4].tnspB, R88, gsb0 ;  /* 0x41600000045879f0 */ /* 0x000fe20008000858 */
[----:B------:R-:W-:Y:S01]  /*11400*/  R2UR UR4, R14 ;  /* 0x000000000e0472ca */ /* 0x000fe200000e0000 */
[----:B------:R-:W-:Y:S01]  /*11410*/  VIADD R14, R10, 0x6 ;  /* 0x000000060a0e7836 */ /* 0x000fe20000000000 */
[----:B------:R-:W-:Y:S01]  /*11420*/  R2UR UR5, R15 ;  /* 0x000000000f0572ca */ /* 0x000fe200000e0000 */
[----:B------:R-:W-:Y:S01]  /*11430*/  IMAD.MOV.U32 R15, RZ, RZ, 0x40000040 ;  /* 0x40000040ff0f7424 */ /* 0x000fe200078e00ff */
[----:B------:R-:W-:Y:S01]  /*11440*/  R2UR UR6, R20 ;  /* 0x00000000140672ca */ /* 0x000fe200000e0000 */
[----:B------:R-:W-:Y:S01]  /*11450*/  VIADD R20, R12, 0xc0 ;  /* 0x000000c00c147836 */ /* 0x000fe20000000000 */
[----:B------:R-:W-:Y:S02]  /*11460*/  R2UR UR7, R21 ;  /* 0x00000000150772ca */ /* 0x000fe400000e0000 */
[----:B------:R-:W-:Y:S01]  /*11470*/  MOV R21, 0x80000020 ;  /* 0x8000002000157802 */ /* 0x000fe20000000f00 */
[----:B------:R-:W-:-:S02]  /*11480*/  WARPGROUP.DEPBAR.LE gsb0, 0x0 ;  /* 0x00008000000079c5 */ /* 0x000fc40000010000 */
[----:B------:R-:W-:-:S08]  /*11490*/  WARPGROUP.ARRIVE ;  /* 0x00000000000079c5 */ /* 0x000fd00000000000 */
[----:B------:R-:W-:Y:S01]  /*114a0*/  HGMMA.64x96x16.F32 R88, gdesc[UR4].tnspB, R88, gsb0 ;  /* 0x41600000045879f0 */ /* 0x000fe20008000858 */
[----:B------:R-:W-:Y:S01]  /*114b0*/  R2UR UR4, R14 ;  /* 0x000000000e0472ca */ /* 0x000fe200000e0000 */
[----:B------:R-:W-:Y:S01]  /*114c0*/  VIADD R14, R10, 0x600 ;  /* 0x000006000a0e7836 */ /* 0x000fe20000000000 */
[----:B------:R-:W-:Y:S01]  /*114d0*/  R2UR UR5, R15 ;  /* 0x000000000f0572ca */ /* 0x000fe200000e0000 */
[----:B------:R-:W-:Y:S01]  /*114e0*/  IMAD.MOV.U32 R15, RZ, RZ, 0x40000040 ;  /* 0x40000040ff0f7424 */ /* 0x000fe200078e00ff */
[----:B------:R-:W-:Y:S01]  /*114f0*/  R2UR UR6, R20 ;  /* 0x00000000140672ca */ /* 0x000fe200000e0000 */
[----:B------:R-:W-:Y:S01]  /*11500*/  VIADD R20, R12, 0x100 ;  /* 0x000001000c147836 */ /* 0x000fe20000000000 */
[----:B------:R-:W-:Y:S01]  /*11510*/  R2UR UR7, R21 ;  /* 0x00000000150772ca */ /* 0x000fe200000e0000 */
[----:B------:R-:W-:Y:S01]  /*11520*/  IMAD.MOV.U32 R21, RZ, RZ, -0x7fffffe0 ;  /* 0x80000020ff157424 */ /* 0x000fe200078e00ff */
[----:B------:R-:W-:Y:S02]  /*11530*/  WARPGROUP.DEPBAR.LE gsb0, 0x0 ;  /* 0x00008000000079c5 */ /* 0x000fe40000010000 */
[----:B------:R-:W-:-:S09]  /*11540*/  WARPGROUP.ARRIVE ;  /* 0x00000000000079c5 */ /* 0x000fd20000000000 */
[----:B------:R-:W-:Y:S01]  /*11550*/  HGMMA.64x96x16.F32 R88, gdesc[UR4].tnspB, R88, gsb0 ;  /* 0x41600000045879f0 */ /* 0x000fe20008000858 */
[----:B------:R-:W-:Y:S02]  /*11560*/  R2UR UR4, R14 ;  /* 0x000000000e0472ca */ /* 0x000fe400000e0000 */
[----:B------:R-:W-:Y:S01]  /*11570*/  R2UR UR5, R15 ;  /* 0x000000000f0572ca */ /* 0x000fe200000e0000 */
[----:B------:R-:W-:Y:S01]  /*11580*/  IMAD.MOV.U32 R15, RZ, RZ, 0x40000040 ;  /* 0x40000040ff0f7424 */ /* 0x000fe200078e00ff */
[----:B------:R-:W-:Y:S01]  /*11590*/  R2UR UR6, R20 ;  /* 0x00000000140672ca */ /* 0x000fe200000e0000 */
[----:B------:R-:W-:Y:S01]  /*115a0*/  VIADD R20, R12, 0x140 ;  /* 0x000001400c147836 */ /* 0x000fe20000000000 */
[----:B------:R-:W-:Y:S01]  /*115b0*/  R2UR UR7, R21 ;  /* 0x00000000150772ca */ /* 0x000fe200000e0000 */
[----:B------:R-:W-:Y:S01]  /*115c0*/  IMAD.MOV.U32 R21, RZ, RZ, -0x7fffffe0 ;  /* 0x80000020ff157424 */ /* 0x000fe200078e00ff */
[----:B------:R-:W-:Y:S01]  /*115d0*/  IADD3 R14, R10, 0x602, RZ ;  /* 0x000006020a0e7810 */ /* 0x000fe20007ffe0ff */
        /* <DEDUP_REMOVED lines=11> */
[C---:B------:R-:W-:Y:S01]  /*11690*/  IADD3 R20, R12.reuse, 0x180, RZ ;  /* 0x000001800c147810 */ /* 0x040fe20007ffe0ff */
[----:B------:R-:W-:Y:S01]  /*116a0*/  VIADD R12, R12, 0x1c0 ;  /* 0x000001c00c0c7836 */ /* 0x000fe20000000000 */
[----:B------:R-:W-:-:S02]  /*116b0*/  WARPGROUP.DEPBAR.LE gsb0, 0x0 ;  /* 0x00008000000079c5 */ /* 0x000fc40000010000 */
[----:B------:R-:W-:-:S07]  /*116c0*/  WARPGROUP.ARRIVE ;  /* 0x00000000000079c5 */ /* 0x000fce0000000000 */
[----:B------:R-:W-:Y:S01]  /*116d0*/  HGMMA.64x96x16.F32 R88, gdesc[UR4].tnspB, R88, gsb0 ;  /* 0x41600000045879f0 */ /* 0x000fe20008000858 */
[----:B------:R-:W-:Y:S02]  /*116e0*/  R2UR UR4, R14 ;  /* 0x000000000e0472ca */ /* 0x000fe400000e0000 */
[----:B------:R-:W-:Y:S02]  /*116f0*/  R2UR UR5, R15 ;  /* 0x000000000f0572ca */ /* 0x000fe400000e0000 */
[----:B------:R-:W-:Y:S02]  /*11700*/  R2UR UR6, R20 ;  /* 0x00000000140672ca */ /* 0x000fe400000e0000 */
[----:B------:R-:W-:Y:S01]  /*11710*/  R2UR UR7, R21 ;  /* 0x00000000150772ca */ /* 0x000fe200000e0000 */
[----:B------:R-:W-:Y:S02]  /*11720*/  WARPGROUP.DEPBAR.LE gsb0, 0x0 ;  /* 0x00008000000079c5 */ /* 0x000fe40000010000 */
[----:B------:R-:W-:-:S10]  /*11730*/  WARPGROUP.ARRIVE ;  /* 0x00000000000079c5 */ /* 0x000fd40000000000 */
[----:B------:R-:W-:Y:S01]  /*11740*/  HGMMA.64x96x16.F32 R88, gdesc[UR4].tnspB, R88, gsb0 ;  /* 0x41600000045879f0 */ /* 0x000fe20008000858 */
[----:B------:R-:W-:Y:S02]  /*11750*/  R2UR UR4, R10 ;  /* 0x000000000a0472ca */ /* 0x000fe400000e0000 */
[----:B------:R-:W-:Y:S02]  /*11760*/  R2UR UR5, R11 ;  /* 0x000000000b0572ca */ /* 0x000fe400000e0000 */
[----:B------:R-:W-:Y:S01]  /*11770*/  R2UR UR6, R12 ;  /* 0x000000000c0672ca */ /* 0x000fe200000e0000 */
[----:B------:R-:W1:Y:S01]  /*11780*/  SHFL.BFLY PT, R11, R8, 0x1, 0x1f ;  /* 0x0c201f00080b7f89 */ /* 0x000e6200000e0000 */
[----:B------:R-:W-:Y:S01]  /*11790*/  R2UR UR7, R13 ;  /* 0x000000000d0772ca */ /* 0x000fe200000e0000 */
[----:B0-----:R-:W-:Y:S01]  /*117a0*/  FADD.FTZ R12, R0, R7 ;  /* 0x00000007000c7221 */ /* 0x001fe20000010000 */
[----:B------:R-:W-:Y:S01]  /*117b0*/  MOV R13, UR45 ;  /* 0x0000002d000d7c02 */ /* 0x000fe20008000f00 */
[----:B------:R-:W-:-:S02]  /*117c0*/  IMAD.U32 R7, RZ, RZ, UR45 ;  /* 0x0000002dff077e24 */ /* 0x000fc4000f8e00ff */
[----:B------:R-:W-:Y:S01]  /*117d0*/  IMAD.MOV.U32 R0, RZ, RZ, -0x800000 ;  /* 0xff800000ff007424 */ /* 0x000fe200078e00ff */
[----:B------:R-:W-:-:S13]  /*117e0*/  FSETP.NE.FTZ.AND P1, PT, R12, RZ, PT ;  /* 0x000000ff0c00720b */ /* 0x000fda0003f35000 */
[----:B------:R-:W0:Y:S01]  /*117f0*/  @P1 MUFU.LG2 R10, R12 ;  /* 0x0000000c000a1308 */ /* 0x000e220000000c00 */
[----:B------:R-:W-:Y:S01]  /*11800*/  @P1 FMUL.FTZ R7, R7, 0.69314718246459960938 ;  /* 0x3f31721807071820 */ /* 0x000fe20000410000 */
[----:B-1----:R-:W-:-:S06]  /*11810*/  FADD.FTZ R11, R8, R11 ;  /* 0x0000000b080b7221 */ /* 0x002fcc0000010000 */
[----:B------:R-:W-:Y:S01]  /*11820*/  @P1 MUFU.RCP R49, R12 ;  /* 0x0000000c00311308 */ /* 0x000fe20000001000 */
[----:B------:R-:W-:Y:S01]  /*11830*/  FSETP.NE.FTZ.AND P2, PT, R11, RZ, PT ;  /* 0x000000ff0b00720b */ /* 0x000fe20003f55000 */
[----:B0-----:R-:W-:-:S04]  /*11840*/  @P1 FMUL.FTZ R10, R10, 0.69314718246459960938 ;  /* 0x3f3172180a0a1820 */ /* 0x001fc80000410000 */
        /* <DEDUP_REMOVED lines=8> */
[----:B------:R-:W-:Y:S03]  /*118d0*/  HGMMA.64x96x16.F32 R88, gdesc[UR4].tnspB, R88, gsb0 ;  /* 0x41600000045879f0 */ /* 0x000fe60008000858 */
[----:B------:R-:W-:Y:S02]  /*118e0*/  WARPGROUP.DEPBAR.LE gsb0, 0x0 ;  /* 0x00008000000079c5 */ /* 0x000fe40000010000 */
[----:B-12---:R-:W-:Y:S05]  /*118f0*/  @!P0 BRA `(.L_x_10552) ;  /* 0x0000000000048947 */ /* 0x006fea0003800000 */
[----:B------:R-:W-:Y:S01]  /*11900*/  BPT.TRAP 0x1 ;  /* 0x000000040000795c */ /* 0x000fe20000300000 */
.L_x_10552:
[----:B------:R-:W2:Y:S01]  /*11910*/  LDL.LU R6, [R1] ;  /* 0x0000000001067983 */ /* 0x000ea20000300800 */
[----:B------:R-:W-:Y:S01]  /*11920*/  IADD3 R142, R142, 0x1, RZ ;  /* 0x000000018e8e7810 */ /* 0x000fe20007ffe0ff */
[----:B------:R-:W-:Y:S02]  /*11930*/  VIADD R5, R5, 0x2d860 ;  /* 0x0002d86005057836 */ /* 0x000fe40000000000 */
[-C--:B------:R-:W-:Y:S01]  /*11940*/  FMUL.FTZ R20, R88, R49.reuse ;  /* 0x0000003158147220 */ /* 0x080fe20000410000 */
[----:B------:R-:W-:Y:S01]  /*11950*/  IMAD.U32 R4, RZ, RZ, UR38 ;  /* 0x00000026ff047e24 */ /* 0x000fe2000f8e00ff */
[----:B------:R-:W-:Y:S01]  /*11960*/  ISETP.NE.AND P1, PT, R142, 0x2, PT ;  /* 0x000000028e00780c */ /* 0x000fe20003f25270 */
[-C--:B------:R-:W-:Y:S01]  /*11970*/  FMUL.FTZ R21, R89, R49.reuse ;  /* 0x0000003159157220 */ /* 0x080fe20000410000 */
[-C--:B------:R-:W-:Y:S01]  /*11980*/  FMUL.FTZ R28, R92, R49.reuse ;  /* 0x000000315c1c7220 */ /* 0x080fe20000410000 */
        /* <DEDUP_REMOVED lines=49> */
[----:B------:R-:W-:Y:S01]  /*11ca0*/  SEL R142, R142, RZ, P1 ;  /* 0x000000ff8e8e7207 */ /* 0x000fe20000800000 */
[----:B------:R-:W-:Y:S01]  /*11cb0*/  UIADD3 UR37, UR37, 0x1, URZ ;  /* 0x0000000125257890 */ /* 0x000fe2000fffe03f */
[----:B--2---:R-:W-:-:S05]  /*11cc0*/  LOP3.LUT R6, R6, R4, RZ, 0x3c, !PT ;  /* 0x0000000406067212 */ /* 0x004fca00078e3cff */
[----:B------:R0:W-:Y:S06]  /*11cd0*/  STL [R1], R6 ;  /* 0x0000000601007387 */ /* 0x0001ec0000100800 */
.L_x_10493:
[----:B------:R-:W-:Y:S05]  /*11ce0*/  WARPSYNC.ALL ;  /* 0x0000000000007948 */ /* 0x000fea0003800000 */
[----:B------:R-:W1:Y:S08]  /*11cf0*/  S2UR UR38, SR_CgaCtaId ;  /* 0x00000000002679c3 */ /* 0x000e700000008800 */
[----:B------:R-:W-:Y:S06]  /*11d00*/  BAR.SYNC.DEFER_BLOCKING 0x5, 0x200 ;  /* 0x0148000000007b1d */ /* 0x000fec0000010000 */
[----:B------:R-:W-:Y:S01]  /*11d10*/  UMOV UR4, 0x400 ;  /* 0x0000040000047882 */ /* 0x000fe20000000000 */
[----:B------:R-:W-:Y:S01]  /*11d20*/  BSSY B0, `(.L_x_10553) ;  /* 0x00002b9000007945 */ /* 0x000fe20003800000 */
[----:B-1----:R-:W-:-:S06]  /*11d30*/  ULEA UR4, UR38, UR4, 0x18 ;  /* 0x0000000426047291 */ /* 0x002fcc000f8ec03f */
[----:B------:R-:W-:-:S05]  /*11d40*/  IMAD.U32 R2, RZ, RZ, UR4 ;  /* 0x00000004ff027e24 */ /* 0x000fca000f8e00ff */
[----:B------:R1:W2:Y:S01]  /*11d50*/  LDS.128 R96, [R2+0x2d8d0] ;  /* 0x02d8d00002607984 */ /* 0x0002a20000000c00 */
[----:B------:R-:W-:Y:S06]  /*11d60*/  BAR.ARV 0x4, 0x200 ;  /* 0x0108000000007b1d */ /* 0x000fec0000002000 */
[----:B------:R-:W-:Y:S05]  /*11d70*/  @P0 BRA `(.L_x_10554) ;  /* 0x0000001c00f00947 */ /* 0x000fea0003800000 */
[----:B------:R-:W3:Y:S01]  /*11d80*/  LDL R4, [R1+0x114] ;  /* 0x0001140001047983 */ /* 0x000ee20000100800 */
[----:B------:R-:W-:-:S03]  /*11d90*/  ULDC UR4, c[0x0][0xad4] ;  /* 0x0002b50000047ab9 */ /* 0x000fc60000000800 */
[----:B------:R-:W4:Y:S04]  /*11da0*/  LDL.LU R74, [R1+0x94] ;  /* 0x00009400014a7983 */ /* 0x000f280000300800 */
[----:B------:R-:W2:Y:S04]  /*11db0*/  LDL.LU R81, [R1+0x9c] ;  /* 0x00009c0001517983 */ /* 0x000ea80000300800 */
[----:B------:R-:W2:Y:S01]  /*11dc0*/  LDL.LU R80, [R1+0xa0] ;  /* 0x0000a00001507983 */ /* 0x000ea20000300800 */
[----:B0-----:R-:W0:Y:S01]  /*11dd0*/  S2R R5, SR_SWINHI ;  /* 0x0000000000057919 */ /* 0x001e220000002f00 */
[----:B------:R-:W-:-:S02]  /*11de0*/  MOV R72, R2 ;  /* 0x0000000200487202 */ /* 0x000fc40000000f00 */
[----:B0-----:R-:W-:-:S03]  /*11df0*/  MOV R73, R5 ;  /* 0x0000000500497202 */ /* 0x001fc60000000f00 */
[----:B---3--:R-:W-:-:S03]  /*11e00*/  IMAD.WIDE R4, R4, 0x2, R72 ;  /* 0x0000000204047825 */ /* 0x008fc600078e0248 */
[----:B------:R-:W-:-:S04]  /*11e10*/  IADD3 R27, P4, R4, 0x20, RZ ;  /* 0x00000020041b7810 */ /* 0x000fc80007f9e0ff */
[----:B------:R-:W-:Y:S02]  /*11e20*/  LOP3.LUT R6, R27, 0x180, RZ, 0xc0, !PT ;  /* 0x000001801b067812 */ /* 0x000fe400078ec0ff */
[----:B------:R-:W-:Y:S02]  /*11e30*/  IADD3 R75, P3, R4, 0x3000, RZ ;  /* 0x00003000044b7810 */ /* 0x000fe40007f7e0ff */
[----:B------:R-:W-:Y:S02]  /*11e40*/  SHF.R.U64 R6, R6, 0x3, RZ ;  /* 0x0000000306067819 */ /* 0x000fe400000012ff */
[----:B------:R-:W-:Y:S02]  /*11e50*/  IADD3 R79, P0, R4, 0x6020, RZ ;  /* 0x00006020044f7810 */ /* 0x000fe40007f1e0ff */
[----:B------:R-:W-:Y:S02]  /*11e60*/  LOP3.LUT R12, R6, R27, RZ, 0x3c, !PT ;  /* 0x0000001b060c7212 */ /* 0x000fe400078e3cff */
[----:B------:R-:W-:Y:S01]  /*11e70*/  LOP3.LUT R6, R75, 0x180, RZ, 0xc0, !PT ;  /* 0x000001804b067812 */ /* 0x000fe200078ec0ff */
[----:B------:R-:W-:Y:S01]  /*11e80*/  IMAD.X R11, RZ, RZ, R5, P0 ;  /* 0x000000ffff0b7224 */ /* 0x000fe200000e0605 */
[----:B----4-:R-:W-:-:S02]  /*11e90*/  ISETP.NE.AND P0, PT, R74, RZ, PT ;  /* 0x000000ff4a00720c */ /* 0x010fc40003f05270 */
[----:B------:R-:W-:-:S04]  /*11ea0*/  SHF.R.U64 R6, R6, 0x3, RZ ;  /* 0x0000000306067819 */ /* 0x000fc800000012ff */
[----:B------:R-:W-:Y:S02]  /*11eb0*/  LOP3.LUT R14, R6, R75, RZ, 0x3c, !PT ;  /* 0x0000004b060e7212 */ /* 0x000fe400078e3cff */
[----:B------:R-:W-:Y:S01]  /*11ec0*/  SEL R75, R74, UR4, P0 ;  /* 0x000000044a4b7c07 */ /* 0x000fe20008000000 */
[----:B------:R-:W-:Y:S05]  /*11ed0*/  WARPSYNC.ALL ;  /* 0x0000000000007948 */ /* 0x000fea0003800000 */
[C---:B------:R-:W-:Y:S02]  /*11ee0*/  LOP3.LUT R7, R4.reuse, 0x180, RZ, 0xc0, !PT ;  /* 0x0000018004077812 */ /* 0x040fe400078ec0ff */
[----:B------:R-:W-:-:S02]  /*11ef0*/  IADD3 R8, P2, R4, 0x3020, RZ ;  /* 0x0000302004087810 */ /* 0x000fc40007f5e0ff */
[----:B------:R-:W-:Y:S01]  /*11f00*/  IADD3 R77, P1, R4, 0x6000, RZ ;  /* 0x00006000044d7810 */ /* 0x000fe20007f3e0ff */
[--C-:B------:R-:W-:Y:S01]  /*11f10*/  IMAD.X R13, RZ, RZ, R5.reuse, P4 ;  /* 0x000000ffff0d7224 */ /* 0x100fe200020e0605 */
[----:B------:R-:W-:Y:S01]  /*11f20*/  SHF.R.U64 R7, R7, 0x3, RZ ;  /* 0x0000000307077819 */ /* 0x000fe200000012ff */
[----:B------:R-:W-:Y:S01]  /*11f30*/  IMAD.X R15, RZ, RZ, R5, P3 ;  /* 0x000000ffff0f7224 */ /* 0x000fe200018e0605 */
[----:B------:R-:W-:Y:S01]  /*11f40*/  LOP3.LUT R10, R77, 0x180, RZ, 0xc0, !PT ;  /* 0x000001804d0a7812 */ /* 0x000fe200078ec0ff */
[----:B------:R-:W-:Y:S01]  /*11f50*/  ULDC.64 UR4, c[0x0][0xc00] ;  /* 0x0003000000047ab9 */ /* 0x000fe20000000a00 */
[----:B------:R-:W-:Y:S01]  /*11f60*/  LOP3.LUT R4, R7, R4, RZ, 0x3c, !PT ;  /* 0x0000000407047212 */ /* 0x000fe200078e3cff */
[----:B------:R-:W-:Y:S01]  /*11f70*/  ULDC.64 UR6, c[0x0][0xc08] ;  /* 0x0003020000067ab9 */ /* 0x000fe20000000a00 */
[----:B------:R-:W-:Y:S02]  /*11f80*/  LOP3.LUT R7, R8, 0x180, RZ, 0xc0, !PT ;  /* 0x0000018008077812 */ /* 0x000fe400078ec0ff */
[----:B------:R-:W-:-:S02]  /*11f90*/  LOP3.LUT R26, R79, 0x180, RZ, 0xc0, !PT ;  /* 0x000001804f1a7812 */ /* 0x000fc400078ec0ff */
[----:B------:R-:W-:Y:S02]  /*11fa0*/  SHF.R.U64 R7, R7, 0x3, RZ ;  /* 0x0000000307077819 */ /* 0x000fe400000012ff */
[----:B------:R-:W-:Y:S02]  /*11fb0*/  SHF.R.U64 R10, R10, 0x3, RZ ;  /* 0x000000030a0a7819 */ /* 0x000fe400000012ff */
[----:B------:R-:W-:Y:S01]  /*11fc0*/  SHF.R.U64 R26, R26, 0x3, RZ ;  /* 0x000000031a1a7819 */ /* 0x000fe200000012ff */
[----:B------:R-:W-:Y:S01]  /*11fd0*/  IMAD.X R25, RZ, RZ, R5, P2 ;  /* 0x000000ffff197224 */ /* 0x000fe200010e0605 */
[-C--:B------:R-:W-:Y:S02]  /*11fe0*/  IADD3.X R9, RZ, R5.reuse, RZ, P1, !PT ;  /* 0x00000005ff097210 */ /* 0x080fe40000ffe4ff */
[----:B------:R-:W-:Y:S02]  /*11ff0*/  LOP3.LUT R24, R7, R8, RZ, 0x3c, !PT ;  /* 0x0000000807187212 */ /* 0x000fe400078e3cff */
[----:B------:R-:W-:-:S02]  /*12000*/  MOV R27, R4 ;  /* 0x00000004001b7202 */ /* 0x000fc40000000f00 */
[----:B------:R-:W-:Y:S02]  /*12010*/  LOP3.LUT R8, R10, R77, RZ, 0x3c, !PT ;  /* 0x0000004d0a087212 */ /* 0x000fe400078e3cff */
[----:B------:R-:W-:Y:S02]  /*12020*/  F2FP.F16.F32.PACK_AB R4, R21, R20 ;  /* 0x000000141504723e */ /* 0x000fe400000000ff */
[----:B------:R-:W-:Y:S02]  /*12030*/  F2FP.F16.F32.PACK_AB R5, R51, R50 ;  /* 0x000000323305723e */ /* 0x000fe400000000ff */
[----:B------:R-:W-:Y:S02]  /*12040*/  F2FP.F16.F32.PACK_AB R6, R29, R28 ;  /* 0x0000001c1d06723e */ /* 0x000fe400000000ff */
[----:B------:R-:W-:Y:S01]  /*12050*/  F2FP.F16.F32.PACK_AB R7, R53, R52 ;  /* 0x000000343507723e */ /* 0x000fe200000000ff */
[----:B------:R-:W-:Y:S01]  /*12060*/  BAR.SYNC.DEFER_BLOCKING 0x1, 0x180 ;  /* 0x0046000000007b1d */ /* 0x000fe20000010000 */
[----:B------:R-:W-:-:S02]  /*12070*/  LOP3.LUT R10, R26, R79, RZ, 0x3c, !PT ;  /* 0x0000004f1a0a7212 */ /* 0x000fc400078e3cff */
[----:B------:R-:W-:Y:S02]  /*12080*/  MOV R79, R12 ;  /* 0x0000000c004f7202 */ /* 0x000fe40000000f00 */
[----:B------:R-:W-:Y:S02]  /*12090*/  MOV R74, R14 ;  /* 0x0000000e004a7202 */ /* 0x000fe40000000f00 */
[----:B------:R-:W-:Y:S02]  /*120a0*/  F2FP.F16.F32.PACK_AB R12, R31, R30 ;  /* 0x0000001e1f0c723e */ /* 0x000fe400000000ff */
[----:B------:R-:W-:Y:S02]  /*120b0*/  F2FP.F16.F32.PACK_AB R13, R55, R54 ;  /* 0x00000036370d723e */ /* 0x000fe400000000ff */
[----:B------:R-:W-:Y:S02]  /*120c0*/  F2FP.F16.F32.PACK_AB R14, R33, R32 ;  /* 0x00000020210e723e */ /* 0x000fe400000000ff */
[----:B------:R-:W-:-:S02]  /*120d0*/  F2FP.F16.F32.PACK_AB R15, R57, R56 ;  /* 0x00000038390f723e */ /* 0x000fc400000000ff */
[----:B------:R-:W-:Y:S02]  /*120e0*/  MOV R78, R24 ;  /* 0x00000018004e7202 */ /* 0x000fe40000000f00 */
[----:B------:R-:W-:Y:S02]  /*120f0*/  F2FP.F16.F32.PACK_AB R24, R35, R34 ;  /* 0x000000222318723e */ /* 0x000fe400000000ff */
[----:B------:R-:W-:Y:S02]  /*12100*/  F2FP.F16.F32.PACK_AB R25, R59, R58 ;  /* 0x0000003a3b19723e */ /* 0x000fe400000000ff */
[----:B------:R-:W-:Y:S01]  /*12110*/  F2FP.F16.F32.PACK_AB R26, R37, R36 ;  /* 0x00000024251a723e */ /* 0x000fe200000000ff */
[----:B------:R0:W-:Y:S01]  /*12120*/  STSM.16.M88.4 [R27], R4 ;  /* 0x000000041b007844 */ /* 0x0001e20000000200 */
[----:B------:R-:W-:Y:S02]  /*12130*/  MOV R77, R8 ;  /* 0x00000008004d7202 */ /* 0x000fe40000000f00 */
[----:B------:R-:W-:Y:S01]  /*12140*/  MOV R76, R10 ;  /* 0x0000000a004c7202 */ /* 0x000fe20000000f00 */
[----:B------:R3:W-:Y:S01]  /*12150*/  STSM.16.M88.4 [R79], R12 ;  /* 0x0000000c4f007844 */ /* 0x0007e20000000200 */
[----:B------:R-:W-:-:S02]  /*12160*/  F2FP.F16.F32.PACK_AB R8, R43, R42 ;  /* 0x0000002a2b08723e */ /* 0x000fc400000000ff */
[----:B------:R-:W-:Y:S02]  /*12170*/  F2FP.F16.F32.PACK_AB R9, R67, R66 ;  /* 0x000000424309723e */ /* 0x000fe400000000ff */
[----:B------:R-:W-:Y:S02]  /*12180*/  F2FP.F16.F32.PACK_AB R10, R45, R44 ;  /* 0x0000002c2d0a723e */ /* 0x000fe400000000ff */
[----:B------:R-:W-:Y:S02]  /*12190*/  F2FP.F16.F32.PACK_AB R11, R69, R68 ;  /* 0x00000044450b723e */ /* 0x000fe400000000ff */
[----:B0-----:R-:W-:Y:S02]  /*121a0*/  F2FP.F16.F32.PACK_AB R27, R61, R60 ;  /* 0x0000003c3d1b723e */ /* 0x001fe400000000ff */
[----:B------:R-:W-:Y:S02]  /*121b0*/  F2FP.F16.F32.PACK_AB R4, R39, R38 ;  /* 0x000000262704723e */ /* 0x000fe400000000ff */
[----:B------:R-:W-:-:S02]  /*121c0*/  F2FP.F16.F32.PACK_AB R5, R63, R62 ;  /* 0x0000003e3f05723e */ /* 0x000fc400000000ff */
[----:B------:R-:W-:Y:S02]  /*121d0*/  F2FP.F16.F32.PACK_AB R6, R41, R40 ;  /* 0x000000282906723e */ /* 0x000fe400000000ff */
[----:B------:R-:W-:Y:S02]  /*121e0*/  F2FP.F16.F32.PACK_AB R7, R65, R64 ;  /* 0x000000404107723e */ /* 0x000fe400000000ff */
[----:B---3--:R-:W-:Y:S02]  /*121f0*/  F2FP.F16.F32.PACK_AB R12, R47, R46 ;  /* 0x0000002e2f0c723e */ /* 0x008fe400000000ff */
[----:B------:R-:W-:Y:S02]  /*12200*/  F2FP.F16.F32.PACK_AB R13, R71, R70 ;  /* 0x00000046470d723e */ /* 0x000fe400000000ff */
[----:B------:R-:W-:Y:S02]  /*12210*/  F2FP.F16.F32.PACK_AB R14, R49, R48 ;  /* 0x00000030310e723e */ /* 0x000fe400000000ff */
[----:B------:R-:W-:Y:S01]  /*12220*/  F2FP.F16.F32.PACK_AB R15, R135, R134 ;  /* 0x00000086870f723e */ /* 0x000fe200000000ff */
[----:B------:R2:W-:Y:S04]  /*12230*/  STSM.16.M88.4 [R74], R24 ;  /* 0x000000184a007844 */ /* 0x0005e80000000200 */
[----:B------:R-:W-:Y:S04]  /*12240*/  STSM.16.M88.4 [R78], R4 ;  /* 0x000000044e007844 */ /* 0x000fe80000000200 */
[----:B------:R0:W-:Y:S04]  /*12250*/  STSM.16.M88.4 [R77], R8 ;  /* 0x000000084d007844 */ /* 0x0001e80000000200 */
[----:B------:R3:W-:Y:S01]  /*12260*/  STSM.16.M88.4 [R76], R12 ;  /* 0x0000000c4c007844 */ /* 0x0007e20000000200 */
[----:B------:R-:W-:Y:S01]  /*12270*/  BAR.SYNC.DEFER_BLOCKING 0x1, 0x180 ;  /* 0x0046000000007b1d */ /* 0x000fe20000010000 */
[----:B------:R-:W-:-:S04]  /*12280*/  ISETP.NE.U32.AND P0, PT, RZ, UR4, PT ;  /* 0x00000004ff007c0c */ /* 0x000fc8000bf05070 */
[----:B------:R-:W-:Y:S02]  /*12290*/  ISETP.NE.AND.EX P0, PT, RZ, UR5, PT, P0 ;  /* 0x00000005ff007c0c */ /* 0x000fe4000bf05300 */
[----:B--2---:R-:W-:Y:S01]  /*122a0*/  IADD3 R24, P1, R81, UR4, RZ ;  /* 0x0000000451187c10 */ /* 0x004fe2000ff3e0ff */
[----:B------:R-:W-:-:S03]  /*122b0*/  IMAD.MOV.U32 R74, RZ, RZ, RZ ;  /* 0x000000ffff4a7224 */ /* 0x000fc600078e00ff */
[----:B------:R-:W-:-:S07]  /*122c0*/  IADD3.X R25, R80, UR5, RZ, P1, !PT ;  /* 0x0000000550197c10 */ /* 0x000fce0008ffe4ff */
[----:B------:R-:W5:Y:S01]  /*122d0*/  @P0 LDG.E R74, desc[UR42][R24.64] ;  /* 0x0000002a184a0981 */ /* 0x000f62000c1e1900 */
[----:B------:R-:W-:-:S04]  /*122e0*/  ISETP.NE.U32.AND P3, PT, RZ, UR6, PT ;  /* 0x00000006ff007c0c */ /* 0x000fc8000bf65070 */
[----:B------:R-:W-:Y:S01]  /*122f0*/  ISETP.NE.AND.EX P3, PT, RZ, UR7, PT, P3 ;  /* 0x00000007ff007c0c */ /* 0x000fe2000bf65330 */
[----:B0-----:R-:W-:Y:S01]  /*12300*/  IMAD.MOV.U32 R10, RZ, RZ, 0x9b8 ;  /* 0x000009b8ff0a7424 */ /* 0x001fe200078e00ff */
[----:B------:R-:W-:Y:S02]  /*12310*/  ISETP.GT.AND P2, PT, R75, 0x1, PT ;  /* 0x000000014b00780c */ /* 0x000fe40003f44270 */
[----:B------:R-:W0:Y:S02]  /*12320*/  LDC R75, c[0x0][0xbe8] ;  /* 0x0002fa00ff4b7b82 */ /* 0x000e240000000800 */
[----:B------:R-:W-:-:S07]  /*12330*/  SEL R10, R10, 0x978, P2 ;  /* 0x000009780a0a7807 */ /* 0x000fce0001000000 */
[----:B------:R-:W-:Y:S01]  /*12340*/  @P3 IADD3 R4, P1, R81, UR6, RZ ;  /* 0x0000000651043c10 */ /* 0x000fe2000ff3e0ff */
[----:B------:R-:W-:Y:S02]  /*12350*/  ULDC UR6, c[0x0][0xa88] ;  /* 0x0002a20000067ab9 */ /* 0x000fe40000000800 */
[----:B------:R-:W-:Y:S01]  /*12360*/  IMAD.U32 R26, RZ, RZ, UR6 ;  /* 0x00000006ff1a7e24 */ /* 0x000fe2000f8e00ff */
[----:B------:R-:W-:Y:S01]  /*12370*/  @P3 IADD3.X R5, R80, UR7, RZ, P1, !PT ;  /* 0x0000000750053c10 */ /* 0x000fe20008ffe4ff */
[----:B------:R3:W2:Y:S04]  /*12380*/  LDC.64 R6, c[0x0][R10+0x218] ;  /* 0x000086000a067b82 */ /* 0x0006a80000000a00 */
[----:B------:R4:W5:Y:S04]  /*12390*/  @P3 LDG.E R26, desc[UR42][R4.64] ;  /* 0x0000002a041a3981 */ /* 0x000968000c1e1900 */
[----:B------:R3:W1:Y:S08]  /*123a0*/  LDC.64 R8, c[0x0][R10+0x228] ;  /* 0x00008a000a087b82 */ /* 0x0006700000000a00 */
[----:B----4-:R3:W4:Y:S01]  /*123b0*/  LDC.64 R4, c[0x0][R10+0x220] ;  /* 0x000088000a047b82 */ /* 0x0107220000000a00 */
[----:B0-----:R-:W-:Y:S01]  /*123c0*/  ISETP.NE.AND P1, PT, R75, 0x1, PT ;  /* 0x000000014b00780c */ /* 0x001fe20003f25270 */
[----:B---3--:R-:W-:-:S12]  /*123d0*/  @P3 BRA `(.L_x_10555) ;  /* 0x0000000000103947 */ /* 0x008fd80003800000 */
[----:B------:R-:W-:Y:S05]  /*123e0*/  @!P0 BRA `(.L_x_10555) ;  /* 0x00000000000c8947 */ /* 0x000fea0003800000 */
[----:B------:R-:W3:Y:S04]  /*123f0*/  LDG.E R11, desc[UR42][R24.64] ;  /* 0x0000002a180b7981 */ /* 0x000ee8000c1e1900 */
[----:B-----5:R-:W3:Y:S02]  /*12400*/  LDG.E R26, desc[UR42][R24.64+0x4] ;  /* 0x0000042a181a7981 */ /* 0x020ee4000c1e1900 */
[----:B---3--:R-:W-:-:S07]  /*12410*/  IADD3 R26, -R11, R26, RZ ;  /* 0x0000001a0b1a7210 */ /* 0x008fce0007ffe1ff */
.L_x_10555:
[----:B------:R-:W3:Y:S01]  /*12420*/  LDL.LU R12, [R1+0x98] ;  /* 0x00009800010c7983 */ /* 0x000ee20000300800 */
[----:B------:R-:W0:Y:S03]  /*12430*/  LDC.64 R10, c[0x0][R10+0x210] ;  /* 0x000084000a0a7b82 */ /* 0x000e260000000a00 */
[----:B------:R-:W2:Y:S04]  /*12440*/  LDL.LU R15, [R1+0xd8] ;  /* 0x0000d800010f7983 */ /* 0x000ea80000300800 */
[----:B------:R-:W4:Y:S01]  /*12450*/  LDL R24, [R1+0x110] ;  /* 0x0001100001187983 */ /* 0x000f220000100800 */
[----:B------:R-:W-:Y:S01]  /*12460*/  ISETP.NE.U32.AND P0, PT, RZ, UR4, PT ;  /* 0x00000004ff007c0c */ /* 0x000fe2000bf05070 */
[----:B------:R-:W1:Y:S02]  /*12470*/  @P1 LDC R77, c[0x0][0xbec] ;  /* 0x0002fb00ff4d1b82 */ /* 0x000e640000000800 */
[----:B------:R-:W4:Y:S04]  /*12480*/  LDL R80, [R1+0xa4] ;  /* 0x0000a40001507983 */ /* 0x000f280000100800 */
[----:B------:R-:W4:Y:S01]  /*12490*/  LDL R78, [R1+0xb0] ;  /* 0x0000b000014e7983 */ /* 0x000f220000100800 */
[----:B------:R-:W-:Y:S01]  /*124a0*/  ISETP.NE.AND.EX P0, PT, RZ, UR5, PT, P0 ;  /* 0x00000005ff007c0c */ /* 0x000fe2000bf05300 */
[----:B------:R-:W0:Y:S02]  /*124b0*/  @P1 LDC R79, c[0x0][0xbf0] ;  /* 0x0002fc00ff4f1b82 */ /* 0x000e240000000800 */
[----:B------:R-:W4:Y:S04]  /*124c0*/  LDL R82, [R1+0x10c] ;  /* 0x00010c0001527983 */ /* 0x000f280000100800 */
[----:B------:R-:W4:Y:S01]  /*124d0*/  LDL R81, [R1+0xe0] ;  /* 0x0000e00001517983 */ /* 0x000f220000100800 */
[----:B---3--:R-:W-:-:S02]  /*124e0*/  SEL R14, R12, RZ, !P0 ;  /* 0x000000ff0c0e7207 */ /* 0x008fc40004000000 */
[----:B------:R-:W3:Y:S01]  /*124f0*/  LDC.64 R12, c[0x0][0xba8] ;  /* 0x0002ea00ff0c7b82 */ /* 0x000ee20000000a00 */
[----:B--2---:R-:W-:Y:S02]  /*12500*/  SEL R15, R15, RZ, !P0 ;  /* 0x000000ff0f0f7207 */ /* 0x004fe40004000000 */
[----:B----4-:R-:W-:-:S04]  /*12510*/  IMAD R5, R5, R14, RZ ;  /* 0x0000000e05057224 */ /* 0x010fc800078e02ff */
[----:B------:R-:W-:Y:S02]  /*12520*/  IMAD R27, R4, R15, R5 ;  /* 0x0000000f041b7224 */ /* 0x000fe400078e0205 */
[-C--:B------:R-:W-:Y:S02]  /*12530*/  IMAD R15, R7, R137.reuse, RZ ;  /* 0x00000089070f7224 */ /* 0x080fe400078e02ff */
[----:B------:R-:W-:-:S04]  /*12540*/  IMAD.WIDE.U32 R6, R6, R137, RZ ;  /* 0x0000008906067225 */ /* 0x000fc800078e00ff */
[----:B------:R-:W-:-:S04]  /*12550*/  IMAD.WIDE.U32 R4, R4, R14, RZ ;  /* 0x0000000e04047225 */ /* 0x000fc800078e00ff */
[----:B------:R-:W-:Y:S01]  /*12560*/  IMAD R24, R80, 0xc0, R24 ;  /* 0x000000c050187824 */ /* 0x000fe200078e0218 */
[----:B-----5:R-:W-:Y:S01]  /*12570*/  IADD3 R6, P0, P3, R4, R6, R74 ;  /* 0x0000000604067210 */ /* 0x020fe20007b1e04a */
[----:B------:R-:W-:Y:S02]  /*12580*/  IMAD.IADD R76, R7, 0x1, R15 ;  /* 0x00000001074c7824 */ /* 0x000fe400078e020f */
[----:B-1----:R-:W-:Y:S01]  /*12590*/  @P1 IMAD.HI.U32 R4, R24, R77, RZ ;  /* 0x0000004d18041227 */ /* 0x002fe200078e00ff */
[----:B------:R-:W-:Y:S01]  /*125a0*/  SEL R25, R78, RZ, P2 ;  /* 0x000000ff4e197207 */ /* 0x000fe20001000000 */
[----:B---3--:R-:W1:Y:S02]  /*125b0*/  @!P2 LDC R12, c[0x0][0xb50] ;  /* 0x0002d400ff0cab82 */ /* 0x008e640000000800 */
[----:B------:R-:W-:Y:S02]  /*125c0*/  IMAD.IADD R7, R5, 0x1, R27 ;  /* 0x0000000105077824 */ /* 0x000fe400078e021b */
[----:B------:R-:W-:Y:S01]  /*125d0*/  IMAD.MOV.U32 R5, RZ, RZ, R24 ;  /* 0x000000ffff057224 */ /* 0x000fe200078e0018 */
[----:B0-----:R-:W-:Y:S01]  /*125e0*/  @P1 SHF.R.U32.HI R5, RZ, R79, R4 ;  /* 0x0000004fff051219 */ /* 0x001fe20000011604 */
[-C--:B------:R-:W-:Y:S01]  /*125f0*/  IMAD R27, R9, R25.reuse, RZ ;  /* 0x00000019091b7224 */ /* 0x080fe200078e02ff */
[----:B------:R-:W-:Y:S01]  /*12600*/  SHF.R.S32.HI R15, RZ, 0x1f, R74 ;  /* 0x0000001fff0f7819 */ /* 0x000fe2000001144a */
[----:B------:R-:W-:Y:S01]  /*12610*/  IMAD.WIDE.U32 R8, R8, R25, RZ ;  /* 0x0000001908087225 */ /* 0x000fe200078e00ff */
[----:B------:R-:W0:Y:S03]  /*12620*/  @!P2 LDC R13, c[0x0][0xb54] ;  /* 0x0002d500ff0dab82 */ /* 0x000e260000000800 */
[----:B------:R-:W-:Y:S01]  /*12630*/  IMAD.MOV R25, RZ, RZ, -R5 ;  /* 0x000000ffff197224 */ /* 0x000fe200078e0a05 */
[----:B------:R-:W-:-:S02]  /*12640*/  IADD3.X R7, R7, R76, R15, P0, P3 ;  /* 0x0000004c07077210 */ /* 0x000fc400007e640f */
[----:B------:R-:W-:Y:S02]  /*12650*/  IADD3 R8, P0, P3, R5, R6, R8 ;  /* 0x0000000605087210 */ /* 0x000fe40007b1e008 */
[----:B------:R-:W-:Y:S01]  /*12660*/  SHF.R.S32.HI R4, RZ, 0x1f, R5 ;  /* 0x0000001fff047819 */ /* 0x000fe20000011405 */
[----:B------:R-:W-:Y:S01]  /*12670*/  IMAD R5, R75, R25, R24 ;  /* 0x000000194b057224 */ /* 0x000fe200078e0218 */
[----:B------:R-:W-:-:S04]  /*12680*/  IADD3 R27, R9, R27, RZ ;  /* 0x0000001b091b7210 */ /* 0x000fc80007ffe0ff */
[----:B------:R-:W-:Y:S01]  /*12690*/  IADD3.X R9, R4, R7, R27, P0, P3 ;  /* 0x0000000704097210 */ /* 0x000fe200007e641b */
[-C--:B------:R-:W-:Y:S01]  /*126a0*/  IMAD R4, R11, R5.reuse, RZ ;  /* 0x000000050b047224 */ /* 0x080fe200078e02ff */
[----:B------:R-:W-:Y:S01]  /*126b0*/  SHF.R.S32.HI R7, RZ, 0x1f, R5 ;  /* 0x0000001fff077819 */ /* 0x000fe20000011405 */
[----:B------:R-:W-:-:S04]  /*126c0*/  IMAD.WIDE.U32 R8, R10, R5, R8 ;  /* 0x000000050a087225 */ /* 0x000fc800078e0008 */
[----:B------:R-:W-:Y:S01]  /*126d0*/  IMAD R7, R10, R7, R4 ;  /* 0x000000070a077224 */ /* 0x000fe200078e0204 */
[----:B-1----:R-:W-:-:S03]  /*126e0*/  LEA R12, P0, R8, R12, 0x2 ;  /* 0x0000000c080c7211 */ /* 0x002fc600078010ff */
[----:B------:R-:W-:-:S05]  /*126f0*/  IMAD.IADD R4, R9, 0x1, R7 ;  /* 0x0000000109047824 */ /* 0x000fca00078e0207 */
[----:B0-----:R-:W-:Y:S01]  /*12700*/  LEA.HI.X R13, R8, R13, R4, 0x2, P0 ;  /* 0x0000000d080d7211 */ /* 0x001fe200000f1404 */
[----:B------:R-:W-:Y:S01]  /*12710*/  SHFL.IDX PT, R6, R12, 0x1, 0x1c1f ;  /* 0x003c1f000c067f89 */ /* 0x000fe200000e0000 */
[----:B------:R-:W-:-:S03]  /*12720*/  IMAD R10, R80, 0xc0, R82 ;  /* 0x000000c0500a7824 */ /* 0x000fc600078e0252 */
[----:B------:R-:W-:Y:S04]  /*12730*/  SHFL.IDX PT, R4, R12, RZ, 0x1c1f ;  /* 0x001c1fff0c047589 */ /* 0x000fe800000e0000 */
[----:B------:R-:W0:Y:S04]  /*12740*/  SHFL.IDX PT, R5, R13, RZ, 0x1c1f ;  /* 0x001c1fff0d057589 */ /* 0x000e2800000e0000 */
[----:B------:R-:W1:Y:S01]  /*12750*/  SHFL.IDX PT, R7, R13, 0x1, 0x1c1f ;  /* 0x003c1f000d077f89 */ /* 0x000e6200000e0000 */
[----:B------:R-:W-:Y:S01]  /*12760*/  IMAD R8, R26, R75, RZ ;  /* 0x0000004b1a087224 */ /* 0x000fe200078e02ff */
[----:B------:R-:W-:Y:S01]  /*12770*/  LOP3.LUT P0, RZ, R81, 0x3, RZ, 0xc0, !PT ;  /* 0x0000000351ff7812 */ /* 0x000fe2000780c0ff */
[----:B------:R-:W-:-:S03]  /*12780*/  VIADD R9, R10, 0x8 ;  /* 0x000000080a097836 */ /* 0x000fc60000000000 */
[-C--:B------:R-:W-:Y:S02]  /*12790*/  ISETP.GE.OR P3, PT, R10, R8.reuse, P0 ;  /* 0x000000080a00720c */ /* 0x080fe40000766670 */
[----:B------:R-:W-:-:S11]  /*127a0*/  ISETP.GE.OR P0, PT, R9, R8, P0 ;  /* 0x000000080900720c */ /* 0x000fd60000706670 */
[----:B0-----:R0:W-:Y:S04]  /*127b0*/  @!P3 ST.E desc[UR42][R4.64], R3 ;  /* 0x000000030400b985 */ /* 0x0011e8000c10192a */
[----:B-1----:R0:W-:Y:S01]  /*127c0*/  @!P0 ST.E desc[UR42][R6.64], R0 ;  /* 0x0000000006008985 */ /* 0x0021e2000c10192a */
[----:B------:R-:W-:Y:S05]  /*127d0*/  @P2 BRA `(.L_x_10556) ;  /* 0x00000008002c2947 */ /* 0x000fea0003800000 */
[----:B------:R-:W0:Y:S01]  /*127e0*/  S2R R81, SR_TID.X ;  /* 0x0000000000517919 */ /* 0x000e220000002100 */
[----:B------:R-:W1:Y:S01]  /*127f0*/  @P1 LDC R12, c[0x0][0xbec] ;  /* 0x0002fb00ff0c1b82 */ /* 0x000e620000000800 */
[----:B------:R-:W-:-:S07]  /*12800*/  ULDC.64 UR4, c[0x0][0xaa0] ;  /* 0x0002a80000047ab9 */ /* 0x000fce0000000a00 */
[----:B------:R-:W2:Y:S01]  /*12810*/  @P1 LDC R45, c[0x0][0xbf0] ;  /* 0x0002fc00ff2d1b82 */ /* 0x000ea20000000800 */
[----:B0-----:R-:W-:-:S05]  /*12820*/  VIADD R0, R81, 0xffffff80 ;  /* 0xffffff8051007836 */ /* 0x001fca0000000000 */
[----:B------:R-:W-:-:S04]  /*12830*/  SHF.R.S32.HI R3, RZ, 0x1f, R0 ;  /* 0x0000001fff037819 */ /* 0x000fc80000011400 */
[----:B------:R-:W-:-:S04]  /*12840*/  LEA.HI R3, R3, R0, RZ, 0x2 ;  /* 0x0000000003037211 */ /* 0x000fc800078f10ff */
[----:B------:R-:W-:Y:S02]  /*12850*/  LOP3.LUT R5, R3, 0xfffffffc, RZ, 0xc0, !PT ;  /* 0xfffffffc03057812 */ /* 0x000fe400078ec0ff */
[----:B------:R-:W-:-:S03]  /*12860*/  SHF.R.S32.HI R20, RZ, 0x2, R3 ;  /* 0x00000002ff147819 */ /* 0x000fc60000011403 */
[----:B------:R-:W-:-:S05]  /*12870*/  IMAD.IADD R9, R0, 0x1, -R5 ;  /* 0x0000000100097824 */ /* 0x000fca00078e0a05 */
[----:B------:R-:W-:-:S05]  /*12880*/  SHF.L.U32 R21, R9, 0x3, RZ ;  /* 0x0000000309157819 */ /* 0x000fca00000006ff */
[----:B------:R-:W-:-:S04]  /*12890*/  IMAD R3, R20, 0x20, R21 ;  /* 0x0000002014037824 */ /* 0x000fc800078e0215 */
[----:B------:R-:W-:-:S03]  /*128a0*/  IMAD.WIDE R72, R3, 0x2, R72 ;  /* 0x0000000203487825 */ /* 0x000fc600078e0248 */
[C---:B------:R-:W-:Y:S01]  /*128b0*/  IADD3 R3, P5, R72.reuse, 0x7800, RZ ;  /* 0x0000780048037810 */ /* 0x040fe20007fbe0ff */
[----:B------:R-:W-:Y:S01]  /*128c0*/  IMAD R15, R15, UR4, RZ ;  /* 0x000000040f0f7c24 */ /* 0x000fe2000f8e02ff */
[----:B------:R-:W-:Y:S02]  /*128d0*/  IADD3 R25, P0, R72, 0x1800, RZ ;  /* 0x0000180048197810 */ /* 0x000fe40007f1e0ff */
[----:B------:R-:W-:Y:S01]  /*128e0*/  LOP3.LUT R0, R3, 0x180, RZ, 0xc0, !PT ;  /* 0x0000018003007812 */ /* 0x000fe200078ec0ff */
[----:B------:R-:W-:Y:S01]  /*128f0*/  IMAD R15, R74, UR5, R15 ;  /* 0x000000054a0f7c24 */ /* 0x000fe2000f8e020f */
[----:B------:R-:W-:Y:S01]  /*12900*/  IADD3 R29, P2, R72, 0x3000, RZ ;  /* 0x00003000481d7810 */ /* 0x000fe20007f5e0ff */
[----:B------:R-:W-:Y:S01]  /*12910*/  IMAD.WIDE.U32 R10, R74, UR4, RZ ;  /* 0x000000044a0a7c25 */ /* 0x000fe2000f8e00ff */
[----:B------:R-:W-:Y:S01]  /*12920*/  SHF.R.U64 R0, R0, 0x3, RZ ;  /* 0x0000000300007819 */ /* 0x000fe200000012ff */
[----:B------:R-:W-:Y:S01]  /*12930*/  ULDC.64 UR4, c[0x0][0xae8] ;  /* 0x0002ba0000047ab9 */ /* 0x000fe20000000a00 */
[C---:B------:R-:W-:Y:S01]  /*12940*/  IADD3 R33, P3, R72.reuse, 0x4800, RZ ;  /* 0x0000480048217810 */ /* 0x040fe20007f7e0ff */
[----:B------:R-:W-:Y:S01]  /*12950*/  IMAD.X R41, RZ, RZ, R73, P5 ;  /* 0x000000ffff297224 */ /* 0x000fe200028e0649 */
[----:B------:R-:W-:-:S02]  /*12960*/  IADD3 R37, P4, R72, 0x6000, RZ ;  /* 0x0000600048257810 */ /* 0x000fc40007f9e0ff */
[----:B------:R-:W-:Y:S01]  /*12970*/  LOP3.LUT R40, R0, R3, RZ, 0x3c, !PT ;  /* 0x0000000300287212 */ /* 0x000fe200078e3cff */
[----:B------:R-:W-:Y:S01]  /*12980*/  IMAD R0, R9, 0x60, R20 ;  /* 0x0000006009007824 */ /* 0x000fe200078e0214 */
[----:B------:R-:W-:Y:S01]  /*12990*/  LOP3.LUT R24, R25, 0x180, RZ, 0xc0, !PT ;  /* 0x0000018019187812 */ /* 0x000fe200078ec0ff */
[----:B------:R-:W-:Y:S01]  /*129a0*/  IMAD.IADD R11, R11, 0x1, R15 ;  /* 0x000000010b0b7824 */ /* 0x000fe200078e020f */
[----:B------:R-:W-:Y:S02]  /*129b0*/  LOP3.LUT R28, R29, 0x180, RZ, 0xc0, !PT ;  /* 0x000001801d1c7812 */ /* 0x000fe400078ec0ff */
[----:B------:R-:W-:Y:S02]  /*129c0*/  LOP3.LUT R32, R33, 0x180, RZ, 0xc0, !PT ;  /* 0x0000018021207812 */ /* 0x000fe400078ec0ff */
[----:B------:R-:W-:Y:S02]  /*129d0*/  LOP3.LUT R36, R37, 0x180, RZ, 0xc0, !PT ;  /* 0x0000018025247812 */ /* 0x000fe400078ec0ff */
[----:B------:R-:W-:Y:S01]  /*129e0*/  LOP3.LUT R5, R72, 0x180, RZ, 0xc0, !PT ;  /* 0x0000018048057812 */ /* 0x000fe200078ec0ff */
[----:B------:R-:W-:Y:S01]  /*129f0*/  IMAD R13, R80, 0xc0, R0 ;  /* 0x000000c0500d7824 */ /* 0x000fe200078e0200 */
[----:B------:R-:W-:Y:S01]  /*12a00*/  SHF.R.U64 R24, R24, 0x3, RZ ;  /* 0x0000000318187819 */ /* 0x000fe200000012ff */
[----:B------:R-:W-:Y:S01]  /*12a10*/  IMAD.WIDE.U32 R10, R137, UR4, R10 ;  /* 0x00000004890a7c25 */ /* 0x000fe2000f8e000a */
[----:B------:R-:W-:Y:S01]  /*12a20*/  SHF.R.U64 R28, R28, 0x3, RZ ;  /* 0x000000031c1c7819 */ /* 0x000fe200000012ff */
[----:B------:R-:W5:Y:S01]  /*12a30*/  LD.E.128 R40, desc[UR42][R40.64] ;  /* 0x0000002a28287980 */ /* 0x000f62000c101d00 */
[----:B------:R-:W-:-:S02]  /*12a40*/  SHF.R.U64 R32, R32, 0x3, RZ ;  /* 0x0000000320207819 */ /* 0x000fc400000012ff */
[----:B------:R-:W-:Y:S02]  /*12a50*/  SHF.R.U64 R36, R36, 0x3, RZ ;  /* 0x0000000324247819 */ /* 0x000fe400000012ff */
[----:B------:R-:W-:Y:S01]  /*12a60*/  SHF.R.U64 R5, R5, 0x3, RZ ;  /* 0x0000000305057819 */ /* 0x000fe200000012ff */
[----:B-1----:R-:W-:Y:S01]  /*12a70*/  @P1 IMAD.HI.U32 R0, R13, R12, RZ ;  /* 0x0000000c0d001227 */ /* 0x002fe200078e00ff */
[----:B------:R-:W-:Y:S02]  /*12a80*/  SHF.R.S32.HI R9, RZ, 0x1f, R14 ;  /* 0x0000001fff097819 */ /* 0x000fe4000001140e */
[----:B------:R-:W-:Y:S01]  /*12a90*/  LOP3.LUT R24, R24, R25, RZ, 0x3c, !PT ;  /* 0x0000001918187212 */ /* 0x000fe200078e3cff */
[--C-:B------:R-:W-:Y:S01]  /*12aa0*/  IMAD.X R25, RZ, RZ, R73.reuse, P0 ;  /* 0x000000ffff197224 */ /* 0x100fe200000e0649 */
[----:B------:R-:W-:Y:S01]  /*12ab0*/  LOP3.LUT R28, R28, R29, RZ, 0x3c, !PT ;  /* 0x0000001d1c1c7212 */ /* 0x000fe200078e3cff */
[--C-:B------:R-:W-:Y:S01]  /*12ac0*/  IMAD.X R29, RZ, RZ, R73.reuse, P2 ;  /* 0x000000ffff1d7224 */ /* 0x100fe200010e0649 */
[----:B------:R-:W-:Y:S01]  /*12ad0*/  LOP3.LUT R32, R32, R33, RZ, 0x3c, !PT ;  /* 0x0000002120207212 */ /* 0x000fe200078e3cff */
[----:B------:R-:W-:Y:S01]  /*12ae0*/  IMAD.X R33, RZ, RZ, R73, P3 ;  /* 0x000000ffff217224 */ /* 0x000fe200018e0649 */
[----:B------:R-:W-:Y:S01]  /*12af0*/  LOP3.LUT R36, R36, R37, RZ, 0x3c, !PT ;  /* 0x0000002524247212 */ /* 0x000fe200078e3cff */
[----:B------:R-:W-:Y:S01]  /*12b00*/  IMAD R11, R137, UR5, R11 ;  /* 0x00000005890b7c24 */ /* 0x000fe2000f8e020b */
[----:B------:R-:W-:Y:S01]  /*12b10*/  IADD3.X R37, RZ, R73, RZ, P4, !PT ;  /* 0x00000049ff257210 */ /* 0x000fe200027fe4ff */
[----:B------:R-:W-:Y:S01]  /*12b20*/  ULDC.64 UR4, c[0x0][0xaf0] ;  /* 0x0002bc0000047ab9 */ /* 0x000fe20000000a00 */
[----:B------:R-:W-:Y:S01]  /*12b30*/  LOP3.LUT R72, R5, R72, RZ, 0x3c, !PT ;  /* 0x0000004805487212 */ /* 0x000fe200078e3cff */
[----:B------:R-:W-:Y:S01]  /*12b40*/  IMAD.MOV.U32 R3, RZ, RZ, R13 ;  /* 0x000000ffff037224 */ /* 0x000fe200078e000d */
[----:B--2---:R-:W-:Y:S01]  /*12b50*/  @P1 SHF.R.U32.HI R3, RZ, R45, R0 ;  /* 0x0000002dff031219 */ /* 0x004fe20000011600 */
[----:B------:R-:W-:Y:S01]  /*12b60*/  IMAD R9, R9, UR4, RZ ;  /* 0x0000000409097c24 */ /* 0x000fe2000f8e02ff */
[----:B------:R-:W5:Y:S01]  /*12b70*/  LD.E.128 R24, desc[UR42][R24.64] ;  /* 0x0000002a18187980 */ /* 0x000f62000c101d00 */
[----:B------:R-:W-:Y:S01]  /*12b80*/  IMAD.WIDE.U32 R10, R14, UR4, R10 ;  /* 0x000000040e0a7c25 */ /* 0x000fe2000f8e000a */
[----:B------:R-:W-:-:S02]  /*12b90*/  SHF.R.S32.HI R0, RZ, 0x1f, R3 ;  /* 0x0000001fff007819 */ /* 0x000fc40000011403 */
[----:B------:R0:W5:Y:S01]  /*12ba0*/  LD.E.128 R4, desc[UR42][R72.64] ;  /* 0x0000002a48047980 */ /* 0x000162000c101d00 */
[----:B------:R-:W-:Y:S01]  /*12bb0*/  IMAD R9, R14, UR5, R9 ;  /* 0x000000050e097c24 */ /* 0x000fe2000f8e0209 */
[----:B------:R-:W-:Y:S02]  /*12bc0*/  ULDC.64 UR4, c[0x0][0xae0] ;  /* 0x0002b80000047ab9 */ /* 0x000fe40000000a00 */
[----:B------:R-:W5:Y:S01]  /*12bd0*/  LD.E.128 R28, desc[UR42][R28.64] ;  /* 0x0000002a1c1c7980 */ /* 0x000f62000c101d00 */
[----:B------:R-:W-:-:S03]  /*12be0*/  IMAD.MOV R12, RZ, RZ, -R3 ;  /* 0x000000ffff0c7224 */ /* 0x000fc600078e0a03 */
        /* <DEDUP_REMOVED lines=8> */
[----:B------:R-:W-:Y:S01]  /*12c70*/  IADD3 R11, R11, R9, RZ ;  /* 0x000000090b0b7210 */ /* 0x000fe20007ffe0ff */
[----:B------:R-:W-:-:S02]  /*12c80*/  IMAD R0, R0, UR4, RZ ;  /* 0x0000000400007c24 */ /* 0x000fc4000f8e02ff */
[----:B------:R-:W-:Y:S02]  /*12c90*/  IMAD R75, R75, R12, R13 ;  /* 0x0000000c4b4b7224 */ /* 0x000fe400078e020d */
[----:B------:R-:W-:-:S04]  /*12ca0*/  IMAD.WIDE.U32 R10, R3, UR4, R10 ;  /* 0x00000004030a7c25 */ /* 0x000fc8000f8e000a */
[----:B------:R-:W-:Y:S01]  /*12cb0*/  IMAD R9, R3, UR5, R0 ;  /* 0x0000000503097c24 */ /* 0x000fe2000f8e0200 */
[----:B------:R-:W-:Y:S01]  /*12cc0*/  SHF.R.S32.HI R3, RZ, 0x1f, R75 ;  /* 0x0000001fff037819 */ /* 0x000fe2000001144b */
[----:B------:R-:W-:Y:S01]  /*12cd0*/  ULDC.64 UR4, c[0x0][0xad8] ;  /* 0x0002b60000047ab9 */ /* 0x000fe20000000a00 */
[----:B------:R-:W-:Y:S02]  /*12ce0*/  VIADD R0, R2, 0x2d820 ;  /* 0x0002d82002007836 */ /* 0x000fe40000000000 */
[----:B------:R-:W-:Y:S02]  /*12cf0*/  IMAD.IADD R11, R11, 0x1, R9 ;  /* 0x000000010b0b7824 */ /* 0x000fe400078e0209 */
[----:B------:R-:W-:Y:S01]  /*12d00*/  IMAD R12, R3, UR4, RZ ;  /* 0x00000004030c7c24 */ /* 0x000fe2000f8e02ff */
[----:B------:R-:W-:Y:S01]  /*12d10*/  PRMT R0, RZ, 0x654, R0 ;  /* 0x00000654ff007816 */ /* 0x000fe20000000000 */
[----:B------:R-:W-:-:S04]  /*12d20*/  IMAD.WIDE.U32 R10, R75, UR4, R10 ;  /* 0x000000044b0a7c25 */ /* 0x000fc8000f8e000a */
[----:B------:R-:W-:Y:S01]  /*12d30*/  IMAD R9, R75, UR5, R12 ;  /* 0x000000054b097c24 */ /* 0x000fe2000f8e020c */
[----:B------:R-:W-:Y:S01]  /*12d40*/  ULDC.64 UR4, c[0x0][0xa80] ;  /* 0x0002a00000047ab9 */ /* 0x000fe20000000a00 */
[----:B-1----:R1:W-:Y:S02]  /*12d50*/  SYNCS.ARRIVE.TRANS64.RED.A1T0 RZ, [R0+URZ], RZ ;  /* 0x000000ff00ff79a7 */ /* 0x0023e4000810043f */
[----:B------:R-:W-:Y:S01]  /*12d60*/  IMAD.IADD R9, R11, 0x1, R9 ;  /* 0x000000010b097824 */ /* 0x000fe200078e0209 */
[C---:B------:R-:W-:Y:S01]  /*12d70*/  IADD3 R47, R21.reuse, 0x40, RZ ;  /* 0x00000040152f7810 */ /* 0x040fe20007ffe0ff */
[----:B------:R-:W-:Y:S01]  /*12d80*/  VIADD R44, R21, 0x20 ;  /* 0x00000020152c7836 */ /* 0x000fe20000000000 */
[----:B-1----:R-:W-:Y:S01]  /*12d90*/  LEA R0, P0, R10, UR4, 0x1 ;  /* 0x000000040a007c11 */ /* 0x002fe2000f8008ff */
[----:B------:R-:W-:-:S03]  /*12da0*/  UMOV UR4, 0xffffffff ;  /* 0xffffffff00047882 */ /* 0x000fc60000000000 */
[----:B------:R-:W-:Y:S02]  /*12db0*/  LEA.HI.X R9, R10, UR5, R9, 0x1, P0 ;  /* 0x000000050a097c11 */ /* 0x000fe400080f0c09 */
[----:B------:R-:W-:Y:S02]  /*12dc0*/  SHF.R.S32.HI R46, RZ, 0x1f, R44 ;  /* 0x0000001fff2e7819 */ /* 0x000fe4000001142c */
[----:B------:R-:W-:Y:S01]  /*12dd0*/  SHF.R.S32.HI R48, RZ, 0x1f, R47 ;  /* 0x0000001fff307819 */ /* 0x000fe2000001142f */
[----:B0-----:R-:W-:Y:S06]  /*12de0*/  BRA.DIV UR4, `(.L_x_10557) ;  /* 0x0000009604e87947 */ /* 0x001fec000b800000 */
[----:B------:R0:W1:Y:S04]  /*12df0*/  SHFL.IDX PT, R3, R9, RZ, 0x1c1f ;  /* 0x001c1fff09037589 */ /* 0x00006800000e0000 */
[----:B------:R0:W2:Y:S02]  /*12e00*/  SHFL.IDX PT, R14, R0, RZ, 0x1c1f ;  /* 0x001c1fff000e7589 */ /* 0x0000a400000e0000 */
.L_x_10731:
[----:B------:R-:W-:Y:S01]  /*12e10*/  IMAD R45, R80, 0xc0, R20 ;  /* 0x000000c0502d7824 */ /* 0x000fe200078e0214 */
[----:B------:R-:W-:Y:S04]  /*12e20*/  BSSY B1, `(.L_x_10558) ;  /* 0x0000010000017945 */ /* 0x000fe80003800000 */
[----:B------:R-:W-:-:S13]  /*12e30*/  ISETP.GE.AND P0, PT, R45, R8, PT ;  /* 0x000000082d00720c */ /* 0x000fda0003f06270 */
[----:B------:R-:W-:Y:S05]  /*12e40*/  @P0 BRA `(.L_x_10559) ;  /* 0x0000000000340947 */ /* 0x000fea0003800000 */
[----:B------:R-:W-:Y:S02]  /*12e50*/  ULDC UR4, c[0x0][0xac8] ;  /* 0x0002b20000047ab9 */ /* 0x000fe40000000800 */
[----:B------:R-:W-:Y:S02]  /*12e60*/  ISETP.GE.AND P0, PT, R21, UR4, PT ;  /* 0x0000000415007c0c */ /* 0x000fe4000bf06270 */
[----:B------:R-:W-:Y:S02]  /*12e70*/  ISETP.GE.AND P1, PT, R44, UR4, PT ;  /* 0x000000042c007c0c */ /* 0x000fe4000bf26270 */
[----:B------:R-:W-:-:S09]  /*12e80*/  ISETP.GE.AND P2, PT, R47, UR4, PT ;  /* 0x000000042f007c0c */ /* 0x000fd2000bf46270 */
[----:B-1----:R-:W-:Y:S02]  /*12e90*/  @!P0 IMAD.MOV.U32 R15, RZ, RZ, R3 ;  /* 0x000000ffff0f8224 */ /* 0x002fe400078e0003 */
[CC--:B--2---:R-:W-:Y:S02]  /*12ea0*/  @!P1 LEA R12, P3, R44.reuse, R14.reuse, 0x1 ;  /* 0x0000000e2c0c9211 */ /* 0x0c4fe400078608ff */
[----:B------:R-:W-:Y:S01]  /*12eb0*/  @!P2 LEA R10, P4, R47, R14, 0x1 ;  /* 0x0000000e2f0aa211 */ /* 0x000fe200078808ff */
[----:B------:R-:W-:Y:S01]  /*12ec0*/  @!P0 IMAD.WIDE R14, R21, 0x2, R14 ;  /* 0x00000002150e8825 */ /* 0x000fe200078e020e */
[-C--:B------:R-:W-:Y:S02]  /*12ed0*/  @!P1 LEA.HI.X R13, R44, R3.reuse, R46, 0x1, P3 ;  /* 0x000000032c0d9211 */ /* 0x080fe400018f0c2e */
[----:B------:R-:W-:Y:S02]  /*12ee0*/  @!P2 LEA.HI.X R11, R47, R3, R48, 0x1, P4 ;  /* 0x000000032f0ba211 */ /* 0x000fe400020f0c30 */
[----:B-----5:R3:W-:Y:S04]  /*12ef0*/  @!P0 ST.E.128 desc[UR42][R14.64], R4 ;  /* 0x000000040e008985 */ /* 0x0207e8000c101d2a */
[----:B------:R3:W-:Y:S04]  /*12f00*/  @!P1 ST.E.128 desc[UR42][R12.64], R28 ;  /* 0x0000001c0c009985 */ /* 0x0007e8000c101d2a */
[----:B------:R3:W-:Y:S02]  /*12f10*/  @!P2 ST.E.128 desc[UR42][R10.64], R36 ;  /* 0x000000240a00a985 */ /* 0x0007e4000c101d2a */
.L_x_10559:
[----:B------:R-:W-:Y:S05]  /*12f20*/  BSYNC B1 ;  /* 0x0000000000017941 */ /* 0x000fea0003800000 */
.L_x_10558:
[----:B------:R-:W-:-:S03]  /*12f30*/  UMOV UR4, 0xffffffff ;  /* 0xffffffff00047882 */ /* 0x000fc60000000000 */
[----:B------:R-:W-:Y:S05]  /*12f40*/  BRA.DIV UR4, `(.L_x_10560) ;  /* 0x0000009604c47947 */ /* 0x000fea000b800000 */
[----:B-1----:R1:W4:Y:S04]  /*12f50*/  SHFL.IDX PT, R3, R9, 0x1, 0x1c1f ;  /* 0x003c1f0009037f89 */ /* 0x00232800000e0000 */
[----:B--23--:R1:W2:Y:S02]  /*12f60*/  SHFL.IDX PT, R14, R0, 0x1, 0x1c1f ;  /* 0x003c1f00000e7f89 */ /* 0x00c2a400000e0000 */
.L_x_10735:
[----:B-----5:R-:W-:-:S05]  /*12f70*/  VIADD R5, R45, 0x60 ;  /* 0x000000602d057836 */ /* 0x020fca0000000000 */
[----:B------:R-:W-:-:S13]  /*12f80*/  ISETP.GE.AND P0, PT, R5, R8, PT ;  /* 0x000000080500720c */ /* 0x000fda0003f06270 */
[----:B------:R-:W-:Y:S05]  /*12f90*/  @P0 BRA `(.L_x_10561) ;  /* 0x0000001800440947 */ /* 0x000fea0003800000 */
[----:B------:R-:W-:Y:S02]  /*12fa0*/  ULDC UR4, c[0x0][0xac8] ;  /* 0x0002b20000047ab9 */ /* 0x000fe40000000800 */
[----:B------:R-:W-:Y:S02]  /*12fb0*/  ISETP.GE.AND P1, PT, R21, UR4, PT ;  /* 0x0000000415007c0c */ /* 0x000fe4000bf26270 */
[----:B------:R-:W-:-:S11]  /*12fc0*/  ISETP.GE.AND P2, PT, R44, UR4, PT ;  /* 0x000000042c007c0c */ /* 0x000fd6000bf46270 */
[----:B----4-:R-:W-:Y:S02]  /*12fd0*/  @!P1 IMAD.MOV.U32 R15, RZ, RZ, R3 ;  /* 0x000000ffff0f9224 */ /* 0x010fe400078e0003 */
[----:B--2---:R-:W-:Y:S01]  /*12fe0*/  @!P2 LEA R6, P0, R44, R14, 0x1 ;  /* 0x0000000e2c06a211 */ /* 0x004fe200078008ff */
[----:B------:R-:W-:-:S03]  /*12ff0*/  @!P1 IMAD.WIDE R4, R21, 0x2, R14 ;  /* 0x0000000215049825 */ /* 0x000fc600078e020e */
[----:B------:R-:W-:Y:S02]  /*13000*/  @!P2 LEA.HI.X R7, R44, R3, R46, 0x1, P0 ;  /* 0x000000032c07a211 */ /* 0x000fe400000f0c2e */
[----:B------:R-:W-:Y:S01]  /*13010*/  ISETP.GE.AND P0, PT, R47, UR4, PT ;  /* 0x000000042f007c0c */ /* 0x000fe2000bf06270 */
[----:B------:R2:W-:Y:S04]  /*13020*/  @!P1 ST.E.128 desc[UR42][R4.64], R24 ;  /* 0x0000001804009985 */ /* 0x0005e8000c101d2a */
[----:B------:R2:W-:Y:S08]  /*13030*/  @!P2 ST.E.128 desc[UR42][R6.64], R32 ;  /* 0x000000200600a985 */ /* 0x0005f0000c101d2a */
[----:B------:R-:W-:Y:S05]  /*13040*/  @P0 BRA `(.L_x_10561) ;  /* 0x0000001800180947 */ /* 0x000fea0003800000 */
[----:B------:R-:W-:-:S04]  /*13050*/  LEA R14, P0, R47, R14, 0x1 ;  /* 0x0000000e2f0e7211 */ /* 0x000fc800078008ff */
[----:B------:R-:W-:-:S05]  /*13060*/  LEA.HI.X R15, R47, R3, R48, 0x1, P0 ;  /* 0x000000032f0f7211 */ /* 0x000fca00000f0c30 */
[----:B------:R3:W-:Y:S01]  /*13070*/  ST.E.128 desc[UR42][R14.64], R40 ;  /* 0x000000280e007985 */ /* 0x0007e2000c101d2a */
[----:B------:R-:W-:Y:S05]  /*13080*/  BRA `(.L_x_10561) ;  /* 0x0000001800087947 */ /* 0x000fea0003800000 */
.L_x_10556:
[----:B------:R-:W-:Y:S01]  /*13090*/  ULDC.64 UR4, c[0x0][0xb08] ;  /* 0x0002c20000047ab9 */ /* 0x000fe20000000a00 */
[----:B------:R-:W1:Y:S01]  /*130a0*/  @P1 LDC R11, c[0x0][0xbec] ;  /* 0x0002fb00ff0b1b82 */ /* 0x000e620000000800 */
[----:B------:R-:W-:Y:S01]  /*130b0*/  IMAD R15, R15, UR4, RZ ;  /* 0x000000040f0f7c24 */ /* 0x000fe2000f8e02ff */
[----:B0-----:R-:W-:Y:S01]  /*130c0*/  SHF.R.S32.HI R3, RZ, 0x1f, R14 ;  /* 0x0000001fff037819 */ /* 0x001fe2000001140e */
[----:B------:R-:W-:-:S04]  /*130d0*/  IMAD.WIDE.U32 R4, R74, UR4, RZ ;  /* 0x000000044a047c25 */ /* 0x000fc8000f8e00ff */
[----:B------:R-:W-:Y:S01]  /*130e0*/  IMAD R15, R74, UR5, R15 ;  /* 0x000000054a0f7c24 */ /* 0x000fe2000f8e020f */
[----:B------:R-:W0:Y:S01]  /*130f0*/  @P1 LDC R0, c[0x0][0xbf0] ;  /* 0x0002fc00ff001b82 */ /* 0x000e220000000800 */
[----:B------:R-:W-:Y:S02]  /*13100*/  ULDC.64 UR4, c[0x0][0xb38] ;  /* 0x0002ce0000047ab9 */ /* 0x000fe40000000a00 */
[----:B------:R-:W-:Y:S02]  /*13110*/  IMAD.IADD R5, R5, 0x1, R15 ;  /* 0x0000000105057824 */ /* 0x000fe400078e020f */
[----:B------:R-:W-:-:S04]  /*13120*/  IMAD.WIDE.U32 R4, R137, UR4, R4 ;  /* 0x0000000489047c25 */ /* 0x000fc8000f8e0004 */
[----:B------:R-:W-:Y:S01]  /*13130*/  IMAD R5, R137, UR5, R5 ;  /* 0x0000000589057c24 */ /* 0x000fe2000f8e0205 */
[----:B------:R-:W-:Y:S02]  /*13140*/  ULDC.64 UR4, c[0x0][0xb40] ;  /* 0x0002d00000047ab9 */ /* 0x000fe40000000a00 */
[----:B------:R-:W-:Y:S02]  /*13150*/  IMAD R3, R3, UR4, RZ ;  /* 0x0000000403037c24 */ /* 0x000fe4000f8e02ff */
[----:B------:R-:W-:-:S04]  /*13160*/  IMAD.WIDE.U32 R4, R14, UR4, R4 ;  /* 0x000000040e047c25 */ /* 0x000fc8000f8e0004 */
[----:B------:R-:W-:Y:S01]  /*13170*/  IMAD R7, R14, UR5, R3 ;  /* 0x000000050e077c24 */ /* 0x000fe2000f8e0203 */
[----:B------:R-:W-:Y:S01]  /*13180*/  MOV R3, R24 ;  /* 0x0000001800037202 */ /* 0x000fe20000000f00 */
[----:B-1----:R-:W-:Y:S01]  /*13190*/  @P1 IMAD.HI.U32 R11, R24, R11, RZ ;  /* 0x0000000b180b1227 */ /* 0x002fe200078e00ff */
[----:B------:R-:W-:-:S03]  /*131a0*/  ULDC.64 UR4, c[0x0][0xb48] ;  /* 0x0002d20000047ab9 */ /* 0x000fc60000000a00 */
[----:B------:R-:W-:Y:S01]  /*131b0*/  IMAD.IADD R5, R5, 0x1, R7 ;  /* 0x0000000105057824 */ /* 0x000fe200078e0207 */
[----:B0-----:R-:W-:Y:S01]  /*131c0*/  @P1 SHF.R.U32.HI R3, RZ, R0, R11 ;  /* 0x00000000ff031219 */ /* 0x001fe2000001160b */
[----:B------:R-:W-:Y:S02]  /*131d0*/  VIADD R7, R2, 0x2d820 ;  /* 0x0002d82002077836 */ /* 0x000fe40000000000 */
[----:B------:R-:W-:Y:S01]  /*131e0*/  IMAD.WIDE.U32 R4, R78, UR4, R4 ;  /* 0x000000044e047c25 */ /* 0x000fe2000f8e0004 */
[----:B------:R-:W-:-:S03]  /*131f0*/  SHF.R.S32.HI R0, RZ, 0x1f, R3 ;  /* 0x0000001fff007819 */ /* 0x000fc60000011403 */
[----:B------:R-:W-:Y:S02]  /*13200*/  IMAD.MOV R6, RZ, RZ, -R3 ;  /* 0x000000ffff067224 */ /* 0x000fe400078e0a03 */
[----:B------:R-:W-:Y:S01]  /*13210*/  IMAD R5, R78, UR5, R5 ;  /* 0x000000054e057c24 */ /* 0x000fe2000f8e0205 */
[----:B------:R-:W-:Y:S01]  /*13220*/  ULDC.64 UR4, c[0x0][0xb30] ;  /* 0x0002cc0000047ab9 */ /* 0x000fe20000000a00 */
[----:B------:R-:W-:Y:S01]  /*13230*/  IMAD R75, R75, R6, R24 ;  /* 0x000000064b4b7224 */ /* 0x000fe200078e0218 */
[----:B------:R-:W-:Y:S01]  /*13240*/  PRMT R6, RZ, 0x654, R7 ;  /* 0x00000654ff067816 */ /* 0x000fe20000000007 */
[----:B------:R-:W-:Y:S02]  /*13250*/  IMAD R0, R0, UR4, RZ ;  /* 0x0000000400007c24 */ /* 0x000fe4000f8e02ff */
[C---:B------:R-:W-:Y:S01]  /*13260*/  IMAD.WIDE.U32 R4, R3.reuse, UR4, R4 ;  /* 0x0000000403047c25 */ /* 0x040fe2000f8e0004 */
[----:B------:R0:W-:Y:S03]  /*13270*/  SYNCS.ARRIVE.TRANS64.RED.A1T0 RZ, [R6+URZ], RZ ;  /* 0x000000ff06ff79a7 */ /* 0x0001e6000810043f */
[----:B------:R-:W-:Y:S01]  /*13280*/  IMAD R7, R3, UR5, R0 ;  /* 0x0000000503077c24 */ /* 0x000fe2000f8e0200 */
[----:B------:R-:W-:Y:S01]  /*13290*/  SHF.R.S32.HI R0, RZ, 0x1f, R75 ;  /* 0x0000001fff007819 */ /* 0x000fe2000001144b */
[----:B------:R-:W-:-:S02]  /*132a0*/  ULDC.64 UR4, c[0x0][0xb28] ;  /* 0x0002ca0000047ab9 */ /* 0x000fc40000000a00 */
        /* <DEDUP_REMOVED lines=9> */
[----:B0-----:R-:W-:Y:S06]  /*13340*/  BRA.DIV UR4, `(.L_x_10562) ;  /* 0x00000096040c7947 */ /* 0x001fec000b800000 */
[----:B------:R0:W1:Y:S04]  /*13350*/  SHFL.IDX PT, R3, R24, RZ, 0x1c1f ;  /* 0x001c1fff18037589 */ /* 0x00006800000e0000 */
[----:B------:R0:W2:Y:S02]  /*13360*/  SHFL.IDX PT, R14, R0, RZ, 0x1c1f ;  /* 0x001c1fff000e7589 */ /* 0x0000a400000e0000 */
.L_x_10738:
[----:B------:R-:W-:Y:S01]  /*13370*/  ISETP.GE.AND P0, PT, R10, R8, PT ;  /* 0x000000080a00720c */ /* 0x000fe20003f06270 */
[----:B------:R-:W-:-:S12]  /*13380*/  BSSY B1, `(.L_x_10563) ;  /* 0x000004b000017945 */ /* 0x000fd80003800000 */
[----:B------:R-:W-:Y:S05]  /*13390*/  @P0 BRA `(.L_x_10564) ;  /* 0x0000000400240947 */ /* 0x000fea0003800000 */
[----:B------:R-:W3:Y:S01]  /*133a0*/  LDL R15, [R1+0xac] ;  /* 0x0000ac00010f7983 */ /* 0x000ee20000100800 */
[----:B------:R-:W-:-:S03]  /*133b0*/  ULDC UR4, c[0x0][0xac8] ;  /* 0x0002b20000047ab9 */ /* 0x000fc60000000800 */
[----:B------:R-:W4:Y:S04]  /*133c0*/  LDL R83, [R1+0xd4] ;  /* 0x0000d40001537983 */ /* 0x000f280000100800 */
[----:B------:R-:W5:Y:S04]  /*133d0*/  LDL R81, [R1+0xd0] ;  /* 0x0000d00001517983 */ /* 0x000f680000100800 */
[----:B------:R-:W2:Y:S04]  /*133e0*/  LDL R79, [R1+0xcc] ;  /* 0x0000cc00014f7983 */ /* 0x000ea80000100800 */
        /* <DEDUP_REMOVED lines=15> */
[----:B------:R-:W2:Y:S01]  /*134e0*/  LDL R13, [R1+0xe4] ;  /* 0x0000e400010d7983 */ /* 0x000ea20000100800 */
[----:B---3--:R-:W-:-:S02]  /*134f0*/  ISETP.GE.AND P2, PT, R15, UR4, PT ;  /* 0x000000040f007c0c */ /* 0x008fc4000bf46270 */
[----:B----4-:R-:W-:Y:S02]  /*13500*/  ISETP.GE.AND P3, PT, R83, UR4, PT ;  /* 0x0000000453007c0c */ /* 0x010fe4000bf66270 */
[----:B-----5:R-:W-:-:S09]  /*13510*/  ISETP.GE.AND P0, PT, R81, UR4, PT ;  /* 0x0000000451007c0c */ /* 0x020fd2000bf06270 */
[----:B--2---:R-:W-:Y:S02]  /*13520*/  @!P2 IMAD.MOV.U32 R4, RZ, RZ, R14 ;  /* 0x000000ffff04a224 */ /* 0x004fe400078e000e */
[----:B-1----:R-:W-:Y:S01]  /*13530*/  @!P2 IMAD.MOV.U32 R5, RZ, RZ, R3 ;  /* 0x000000ffff05a224 */ /* 0x002fe200078e0003 */
[----:B------:R-:W-:Y:S01]  /*13540*/  ISETP.GE.AND P1, PT, R79, UR4, PT ;  /* 0x000000044f007c0c */ /* 0x000fe2000bf26270 */
[----:B------:R-:W-:Y:S01]  /*13550*/  @!P2 IMAD.WIDE R4, R15, 0x4, R4 ;  /* 0x000000040f04a825 */ /* 0x000fe200078e0204 */
[----:B------:R-:W-:-:S04]  /*13560*/  @!P3 LEA R6, P4, R83, R14, 0x2 ;  /* 0x0000000e5306b211 */ /* 0x000fc800078810ff */
[----:B------:R1:W-:Y:S01]  /*13570*/  @!P2 ST.E.64 desc[UR42][R4.64], R20 ;  /* 0x000000140400a985 */ /* 0x0003e2000c101b2a */
[----:B------:R-:W-:Y:S02]  /*13580*/  ISETP.GE.AND P2, PT, R77, UR4, PT ;  /* 0x000000044d007c0c */ /* 0x000fe4000bf46270 */
[----:B------:R-:W-:-:S05]  /*13590*/  @!P3 LEA.HI.X R7, R83, R3, R84, 0x2, P4 ;  /* 0x000000035307b211 */ /* 0x000fca00020f1454 */
[----:B------:R2:W-:Y:S01]  /*135a0*/  @!P3 ST.E.64 desc[UR42][R6.64], R28 ;  /* 0x0000001c0600b985 */ /* 0x0005e2000c101b2a */
[----:B-1----:R-:W-:-:S04]  /*135b0*/  @!P0 LEA R4, P5, R81, R14, 0x2 ;  /* 0x0000000e51048211 */ /* 0x002fc800078a10ff */
[-C--:B------:R-:W-:Y:S02]  /*135c0*/  @!P0 LEA.HI.X R5, R81, R3.reuse, R82, 0x2, P5 ;  /* 0x0000000351058211 */ /* 0x080fe400028f1452 */
[----:B------:R-:W-:Y:S02]  /*135d0*/  ISETP.GE.AND P3, PT, R75, UR4, PT ;  /* 0x000000044b007c0c */ /* 0x000fe4000bf66270 */
[----:B--2---:R-:W-:Y:S01]  /*135e0*/  @!P1 LEA R6, P4, R79, R14, 0x2 ;  /* 0x0000000e4f069211 */ /* 0x004fe200078810ff */
        /* <DEDUP_REMOVED lines=10> */
[----:B------:R-:W-:Y:S02]  /*13690*/  @!P3 LEA.HI.X R7, R75, R3, R76, 0x2, P5 ;  /* 0x000000034b07b211 */ /* 0x000fe400028f144c */
[----:B------:R-:W-:Y:S01]  /*136a0*/  ISETP.GE.AND P5, PT, R12, UR4, PT ;  /* 0x000000040c007c0c */ /* 0x000fe2000bfa6270 */
[----:B------:R-:W-:-:S02]  /*136b0*/  VIADD R15, R15, 0x58 ;  /* 0x000000580f0f7836 */ /* 0x000fc40000000000 */
[----:B------:R2:W-:Y:S01]  /*136c0*/  @!P3 ST.E.64 desc[UR42][R6.64], R36 ;  /* 0x000000240600b985 */ /* 0x0005e2000c101b2a */
[----:B-1----:R-:W-:-:S04]  /*136d0*/  @!P0 LEA R4, P4, R73, R14, 0x2 ;  /* 0x0000000e49048211 */ /* 0x002fc800078810ff */
[-C--:B------:R-:W-:Y:S02]  /*136e0*/  @!P0 LEA.HI.X R5, R73, R3.reuse, R74, 0x2, P4 ;  /* 0x0000000349058211 */ /* 0x080fe400020f144a */
[----:B------:R-:W-:Y:S02]  /*136f0*/  ISETP.GE.AND P3, PT, R25, UR4, PT ;  /* 0x0000000419007c0c */ /* 0x000fe4000bf66270 */
[C---:B--2---:R-:W-:Y:S01]  /*13700*/  @!P1 LEA R6, P4, R27.reuse, R14, 0x2 ;  /* 0x0000000e1b069211 */ /* 0x044fe200078810ff */
[----:B------:R1:W-:Y:S03]  /*13710*/  @!P0 ST.E.64 desc[UR42][R4.64], R38 ;  /* 0x0000002604008985 */ /* 0x0003e6000c101b2a */
[----:B------:R-:W-:Y:S02]  /*13720*/  @!P1 LEA.HI.X R7, R27, R3, R72, 0x2, P4 ;  /* 0x000000031b079211 */ /* 0x000fe400020f1448 */
[----:B------:R-:W-:-:S02]  /*13730*/  ISETP.GE.AND P4, PT, R15, UR4, PT ;  /* 0x000000040f007c0c */ /* 0x000fc4000bf86270 */
[----:B-1----:R-:W-:-:S04]  /*13740*/  @!P2 LEA R4, P0, R11, R14, 0x2 ;  /* 0x0000000e0b04a211 */ /* 0x002fc800078010ff */
[-C--:B------:R-:W-:Y:S02]  /*13750*/  @!P2 LEA.HI.X R5, R11, R3.reuse, R26, 0x2, P0 ;  /* 0x000000030b05a211 */ /* 0x080fe400000f141a */
[CC--:B------:R-:W-:Y:S02]  /*13760*/  @!P5 LEA R10, P0, R12.reuse, R14.reuse, 0x2 ;  /* 0x0000000e0c0ad211 */ /* 0x0c0fe400078010ff */
[----:B------:R-:W-:Y:S02]  /*13770*/  SHF.R.S32.HI R20, RZ, 0x1f, R25 ;  /* 0x0000001fff147819 */ /* 0x000fe40000011419 */
[----:B------:R-:W-:Y:S02]  /*13780*/  @!P5 LEA.HI.X R11, R12, R3, R13, 0x2, P0 ;  /* 0x000000030c0bd211 */ /* 0x000fe400000f140d */
[----:B------:R-:W-:Y:S02]  /*13790*/  @!P3 LEA R12, P0, R25, R14, 0x2 ;  /* 0x0000000e190cb211 */ /* 0x000fe400078010ff */
[----:B------:R-:W-:-:S02]  /*137a0*/  SHF.R.S32.HI R26, RZ, 0x1f, R15 ;  /* 0x0000001fff1a7819 */ /* 0x000fc4000001140f */
[-C--:B------:R-:W-:Y:S02]  /*137b0*/  @!P3 LEA.HI.X R13, R25, R3.reuse, R20, 0x2, P0 ;  /* 0x00000003190db211 */ /* 0x080fe400000f1414 */
[C---:B------:R-:W-:Y:S01]  /*137c0*/  @!P4 LEA R14, P0, R15.reuse, R14, 0x2 ;  /* 0x0000000e0f0ec211 */ /* 0x040fe200078010ff */
[----:B------:R3:W-:Y:S03]  /*137d0*/  @!P1 ST.E.64 desc[UR42][R6.64], R40 ;  /* 0x0000002806009985 */ /* 0x0007e6000c101b2a */
[----:B------:R-:W-:Y:S01]  /*137e0*/  @!P4 LEA.HI.X R15, R15, R3, R26, 0x2, P0 ;  /* 0x000000030f0fc211 */ /* 0x000fe200000f141a */
[----:B------:R3:W-:Y:S04]  /*137f0*/  @!P2 ST.E.64 desc[UR42][R4.64], R42 ;  /* 0x0000002a0400a985 */ /* 0x0007e8000c101b2a */
[----:B------:R3:W-:Y:S04]  /*13800*/  @!P5 ST.E.64 desc[UR42][R10.64], R44 ;  /* 0x0000002c0a00d985 */ /* 0x0007e8000c101b2a */
[----:B------:R3:W-:Y:S04]  /*13810*/  @!P3 ST.E.64 desc[UR42][R12.64], R46 ;  /* 0x0000002e0c00b985 */ /* 0x0007e8000c101b2a */
[----:B------:R3:W-:Y:S02]  /*13820*/  @!P4 ST.E.64 desc[UR42][R14.64], R48 ;  /* 0x000000300e00c985 */ /* 0x0007e4000c101b2a */
.L_x_10564:
[----:B------:R-:W-:Y:S05]  /*13830*/  BSYNC B1 ;  /* 0x0000000000017941 */ /* 0x000fea0003800000 */
.L_x_10563:
[----:B------:R-:W-:-:S03]  /*13840*/  UMOV UR4, 0xffffffff ;  /* 0xffffffff00047882 */ /* 0x000fc60000000000 */
[----:B------:R-:W-:Y:S05]  /*13850*/  BRA.DIV UR4, `(.L_x_10565) ;  /* 0x0000008e04fc7947 */ /* 0x000fea000b800000 */
[----:B-1----:R1:W4:Y:S04]  /*13860*/  SHFL.IDX PT, R3, R24, 0x1, 0x1c1f ;  /* 0x003c1f0018037f89 */ /* 0x00232800000e0000 */
[----:B--23--:R1:W2:Y:S02]  /*13870*/  SHFL.IDX PT, R14, R0, 0x1, 0x1c1f ;  /* 0x003c1f00000e7f89 */ /* 0x00c2a400000e0000 */
.L_x_10742:
[----:B------:R-:W-:-:S13]  /*13880*/  ISETP.GE.AND P0, PT, R9, R8, PT ;  /* 0x000000080900720c */ /* 0x000fda0003f06270 */
[----:B------:R-:W-:Y:S05]  /*13890*/  @P0 BRA `(.L_x_10561) ;  /* 0x0000001000040947 */ /* 0x000fea0003800000 */
[----:B01----:R-:W3:Y:S01]  /*138a0*/  LDL R24, [R1+0xac] ;  /* 0x0000ac0001187983 */ /* 0x003ee20000100800 */
[----:B------:R-:W-:-:S03]  /*138b0*/  ULDC UR4, c[0x0][0xac8] ;  /* 0x0002b20000047ab9 */ /* 0x000fc60000000800 */
[----:B------:R-:W5:Y:S04]  /*138c0*/  LDL R12, [R1+0xd4] ;  /* 0x0000d400010c7983 */ /* 0x000f680000100800 */
[----:B------:R-:W4:Y:S04]  /*138d0*/  LDL R10, [R1+0xd0] ;  /* 0x0000d000010a7983 */ /* 0x000f280000100800 */
        /* <DEDUP_REMOVED lines=18> */
[----:B-----5:R-:W-:Y:S02]  /*13a00*/  ISETP.GE.AND P4, PT, R12, UR4, PT ;  /* 0x000000040c007c0c */ /* 0x020fe4000bf86270 */
[----:B----4-:R-:W-:-:S09]  /*13a10*/  ISETP.GE.AND P1, PT, R10, UR4, PT ;  /* 0x000000040a007c0c */ /* 0x010fd2000bf26270 */
[----:B------:R-:W-:Y:S01]  /*13a20*/  @!P3 IMAD.MOV.U32 R15, RZ, RZ, R3 ;  /* 0x000000ffff0fb224 */ /* 0x000fe200078e0003 */
[----:B--2---:R-:W-:Y:S01]  /*13a30*/  ISETP.GE.AND P2, PT, R35, UR4, PT ;  /* 0x0000000423007c0c */ /* 0x004fe2000bf46270 */
[----:B------:R-:W-:Y:S01]  /*13a40*/  @!P3 IMAD.WIDE R4, R24, 0x4, R14 ;  /* 0x000000041804b825 */ /* 0x000fe200078e020e */
[-C--:B------:R-:W-:Y:S02]  /*13a50*/  @!P4 LEA R6, P0, R12, R14.reuse, 0x2 ;  /* 0x0000000e0c06c211 */ /* 0x080fe400078010ff */
[----:B------:R-:W-:Y:S02]  /*13a60*/  @!P1 LEA R8, P5, R10, R14, 0x2 ;  /* 0x0000000e0a089211 */ /* 0x000fe400078a10ff */
[----:B------:R0:W-:Y:S01]  /*13a70*/  @!P3 ST.E.64 desc[UR42][R4.64], R50 ;  /* 0x000000320400b985 */ /* 0x0001e2000c101b2a */
[----:B------:R-:W-:Y:S02]  /*13a80*/  ISETP.GE.AND P3, PT, R33, UR4, PT ;  /* 0x0000000421007c0c */ /* 0x000fe4000bf66270 */
[----:B------:R-:W-:-:S02]  /*13a90*/  @!P4 LEA.HI.X R7, R12, R3, R13, 0x2, P0 ;  /* 0x000000030c07c211 */ /* 0x000fc400000f140d */
[----:B------:R-:W-:Y:S02]  /*13aa0*/  ISETP.GE.AND P0, PT, R31, UR4, PT ;  /* 0x000000041f007c0c */ /* 0x000fe4000bf06270 */
[----:B------:R-:W-:Y:S01]  /*13ab0*/  @!P1 LEA.HI.X R9, R10, R3, R11, 0x2, P5 ;  /* 0x000000030a099211 */ /* 0x000fe200028f140b */
[----:B------:R1:W-:Y:S01]  /*13ac0*/  @!P4 ST.E.64 desc[UR42][R6.64], R52 ;  /* 0x000000340600c985 */ /* 0x0003e2000c101b2a */
[----:B------:R-:W-:-:S03]  /*13ad0*/  @!P2 LEA R10, P4, R35, R14, 0x2 ;  /* 0x0000000e230aa211 */ /* 0x000fc600078810ff */
[----:B------:R2:W-:Y:S01]  /*13ae0*/  @!P1 ST.E.64 desc[UR42][R8.64], R54 ;  /* 0x0000003608009985 */ /* 0x0005e2000c101b2a */
[----:B------:R-:W-:Y:S02]  /*13af0*/  ISETP.GE.AND P1, PT, R0, UR4, PT ;  /* 0x0000000400007c0c */ /* 0x000fe4000bf26270 */
[-C--:B------:R-:W-:Y:S02]  /*13b00*/  @!P2 LEA.HI.X R11, R35, R3.reuse, R36, 0x2, P4 ;  /* 0x00000003230ba211 */ /* 0x080fe400020f1424 */
[-C--:B------:R-:W-:Y:S02]  /*13b10*/  @!P3 LEA R12, P5, R33, R14.reuse, 0x2 ;  /* 0x0000000e210cb211 */ /* 0x080fe400078a10ff */
[----:B0-----:R-:W-:Y:S01]  /*13b20*/  @!P0 LEA R4, P4, R31, R14, 0x2 ;  /* 0x0000000e1f048211 */ /* 0x001fe200078810ff */
[----:B------:R0:W-:Y:S01]  /*13b30*/  @!P2 ST.E.64 desc[UR42][R10.64], R56 ;  /* 0x000000380a00a985 */ /* 0x0001e2000c101b2a */
[----:B------:R-:W-:Y:S02]  /*13b40*/  @!P3 LEA.HI.X R13, R33, R3, R34, 0x2, P5 ;  /* 0x00000003210db211 */ /* 0x000fe400028f1422 */
[----:B------:R-:W-:-:S02]  /*13b50*/  ISETP.GE.AND P2, PT, R28, UR4, PT ;  /* 0x000000041c007c0c */ /* 0x000fc4000bf46270 */
[----:B------:R-:W-:Y:S01]  /*13b60*/  @!P0 LEA.HI.X R5, R31, R3, R32, 0x2, P4 ;  /* 0x000000031f058211 */ /* 0x000fe200020f1420 */
[----:B------:R3:W-:Y:S01]  /*13b70*/  @!P3 ST.E.64 desc[UR42][R12.64], R58 ;  /* 0x0000003a0c00b985 */ /* 0x0007e2000c101b2a */
[----:B------:R-:W-:-:S03]  /*13b80*/  ISETP.GE.AND P4, PT, R20, UR4, PT ;  /* 0x0000000414007c0c */ /* 0x000fc6000bf86270 */
[----:B------:R4:W-:Y:S01]  /*13b90*/  @!P0 ST.E.64 desc[UR42][R4.64], R60 ;  /* 0x0000003c04008985 */ /* 0x0009e2000c101b2a */
[-C--:B-1----:R-:W-:Y:S02]  /*13ba0*/  @!P1 LEA R6, P5, R0, R14.reuse, 0x2 ;  /* 0x0000000e00069211 */ /* 0x082fe400078a10ff */
[----:B------:R-:W-:Y:S02]  /*13bb0*/  ISETP.GE.AND P3, PT, R26, UR4, PT ;  /* 0x000000041a007c0c */ /* 0x000fe4000bf66270 */
[----:B------:R-:W-:Y:S02]  /*13bc0*/  ISETP.GE.AND P0, PT, R25, UR4, PT ;  /* 0x0000000419007c0c */ /* 0x000fe4000bf06270 */
[----:B------:R-:W-:Y:S02]  /*13bd0*/  @!P1 LEA.HI.X R7, R0, R3, R30, 0x2, P5 ;  /* 0x0000000300079211 */ /* 0x000fe400028f141e */
[----:B--2---:R-:W-:-:S03]  /*13be0*/  @!P2 LEA R8, P5, R28, R14, 0x2 ;  /* 0x0000000e1c08a211 */ /* 0x004fc600078a10ff */
[----:B------:R4:W-:Y:S01]  /*13bf0*/  @!P1 ST.E.64 desc[UR42][R6.64], R62 ;  /* 0x0000003e06009985 */ /* 0x0009e2000c101b2a */
[-C--:B0-----:R-:W-:Y:S02]  /*13c00*/  @!P4 LEA R10, P1, R20, R14.reuse, 0x2 ;  /* 0x0000000e140ac211 */ /* 0x081fe400078210ff */
[-C--:B------:R-:W-:Y:S02]  /*13c10*/  @!P2 LEA.HI.X R9, R28, R3.reuse, R29, 0x2, P5 ;  /* 0x000000031c09a211 */ /* 0x080fe400028f141d */
[-C--:B---3--:R-:W-:Y:S02]  /*13c20*/  @!P3 LEA R12, P5, R26, R14.reuse, 0x2 ;  /* 0x0000000e1a0cb211 */ /* 0x088fe400078a10ff */
[----:B------:R-:W-:Y:S02]  /*13c30*/  @!P4 LEA.HI.X R11, R20, R3, R21, 0x2, P1 ;  /* 0x00000003140bc211 */ /* 0x000fe400008f1415 */
[----:B------:R-:W-:Y:S02]  /*13c40*/  SHF.R.S32.HI R0, RZ, 0x1f, R25 ;  /* 0x0000001fff007819 */ /* 0x000fe40000011419 */
[----:B------:R-:W-:-:S02]  /*13c50*/  @!P0 LEA R20, P1, R25, R14, 0x2 ;  /* 0x0000000e19148211 */ /* 0x000fc400078210ff */
[-C--:B------:R-:W-:Y:S02]  /*13c60*/  @!P3 LEA.HI.X R13, R26, R3.reuse, R27, 0x2, P5 ;  /* 0x000000031a0db211 */ /* 0x080fe400028f141b */
[----:B------:R-:W-:Y:S01]  /*13c70*/  @!P0 LEA.HI.X R21, R25, R3, R0, 0x2, P1 ;  /* 0x0000000319158211 */ /* 0x000fe200008f1400 */
[----:B------:R4:W-:Y:S01]  /*13c80*/  @!P2 ST.E.64 desc[UR42][R8.64], R64 ;  /* 0x000000400800a985 */ /* 0x0009e2000c101b2a */
[----:B------:R-:W-:-:S03]  /*13c90*/  IADD3 R0, R24, 0x58, RZ ;  /* 0x0000005818007810 */ /* 0x000fc60007ffe0ff */
[----:B------:R4:W-:Y:S04]  /*13ca0*/  @!P4 ST.E.64 desc[UR42][R10.64], R66 ;  /* 0x000000420a00c985 */ /* 0x0009e8000c101b2a */
[----:B------:R4:W-:Y:S04]  /*13cb0*/  @!P3 ST.E.64 desc[UR42][R12.64], R68 ;  /* 0x000000440c00b985 */ /* 0x0009e8000c101b2a */
[----:B------:R4:W-:Y:S01]  /*13cc0*/  @!P0 ST.E.64 desc[UR42][R20.64], R70 ;  /* 0x0000004614008985 */ /* 0x0009e2000c101b2a */
[----:B------:R-:W-:-:S13]  /*13cd0*/  ISETP.GE.AND P0, PT, R0, UR4, PT ;  /* 0x0000000400007c0c */ /* 0x000fda000bf06270 */
[----:B----4-:R-:W-:Y:S05]  /*13ce0*/  @P0 BRA `(.L_x_10561) ;  /* 0x0000000800f00947 */ /* 0x010fea0003800000 */
[----:B------:R-:W-:Y:S02]  /*13cf0*/  LEA R14, P0, R0, R14, 0x2 ;  /* 0x0000000e000e7211 */ /* 0x000fe400078010ff */
[----:B------:R-:W-:-:S04]  /*13d00*/  SHF.R.S32.HI R4, RZ, 0x1f, R0 ;  /* 0x0000001fff047819 */ /* 0x000fc80000011400 */
[----:B------:R-:W-:-:S05]  /*13d10*/  LEA.HI.X R15, R0, R3, R4, 0x2, P0 ;  /* 0x00000003000f7211 */ /* 0x000fca00000f1404 */
[----:B------:R0:W-:Y:S01]  /*13d20*/  ST.E.64 desc[UR42][R14.64], R134 ;  /* 0x000000860e007985 */ /* 0x0001e2000c101b2a */
[----:B------:R-:W-:Y:S05]  /*13d30*/  BRA `(.L_x_10561) ;  /* 0x0000000800dc7947 */ /* 0x000fea0003800000 */
.L_x_10554:
[----:B0-----:R-:W3:Y:S01]  /*13d40*/  LDL.LU R6, [R1+0x9c] ;  /* 0x00009c0001067983 */ /* 0x001ee20000300800 */
[----:B------:R-:W-:Y:S01]  /*13d50*/  ULDC.64 UR6, c[0x0][0xc08] ;  /* 0x0003020000067ab9 */ /* 0x000fe20000000a00 */
[----:B------:R-:W-:Y:S02]  /*13d60*/  ULDC.64 UR4, c[0x0][0xc00] ;  /* 0x0003000000047ab9 */ /* 0x000fe40000000a00 */
[----:B------:R-:W4:Y:S04]  /*13d70*/  LDL.LU R0, [R1+0xa0] ;  /* 0x0000a00001007983 */ /* 0x000f280000300800 */
[----:B------:R-:W2:Y:S01]  /*13d80*/  LDL R8, [R1+0x94] ;  /* 0x0000940001087983 */ /* 0x000ea20000100800 */
[----:B------:R-:W-:Y:S01]  /*13d90*/  ISETP.NE.U32.AND P1, PT, RZ, UR6, PT ;  /* 0x00000006ff007c0c */ /* 0x000fe2000bf25070 */
[----:B------:R-:W-:Y:S01]  /*13da0*/  IMAD.MOV.U32 R3, RZ, RZ, RZ ;  /* 0x000000ffff037224 */ /* 0x000fe200078e00ff */
[----:B------:R-:W-:-:S02]  /*13db0*/  ISETP.NE.U32.AND P0, PT, RZ, UR4, PT ;  /* 0x00000004ff007c0c */ /* 0x000fc4000bf05070 */
[----:B------:R-:W-:Y:S02]  /*13dc0*/  ISETP.NE.AND.EX P1, PT, RZ, UR7, PT, P1 ;  /* 0x00000007ff007c0c */ /* 0x000fe4000bf25310 */
[----:B------:R-:W-:Y:S01]  /*13dd0*/  ISETP.NE.AND.EX P0, PT, RZ, UR5, PT, P0 ;  /* 0x00000005ff007c0c */ /* 0x000fe2000bf05300 */
[----:B------:R-:W0:Y:S01]  /*13de0*/  S2R R9, SR_TID.X ;  /* 0x0000000000097919 */ /* 0x000e220000002100 */
[----:B---3--:R-:W-:Y:S01]  /*13df0*/  IADD3 R4, P2, R6, UR4, RZ ;  /* 0x0000000406047c10 */ /* 0x008fe2000ff5e0ff */
[----:B------:R-:W-:-:S03]  /*13e00*/  ULDC UR4, c[0x0][0xa88] ;  /* 0x0002a20000047ab9 */ /* 0x000fc60000000800 */
[----:B----4-:R-:W-:-:S05]  /*13e10*/  IADD3.X R5, R0, UR5, RZ, P2, !PT ;  /* 0x0000000500057c10 */ /* 0x010fca00097fe4ff */
[----:B------:R-:W-:Y:S01]  /*13e20*/  @P1 IADD3 R6, P2, R6, UR6, RZ ;  /* 0x0000000606061c10 */ /* 0x000fe2000ff5e0ff */
[----:B------:R-:W-:Y:S01]  /*13e30*/  IMAD.U32 R20, RZ, RZ, UR4 ;  /* 0x00000004ff147e24 */ /* 0x000fe2000f8e00ff */
[----:B------:R3:W5:Y:S02]  /*13e40*/  @P0 LDG.E R3, desc[UR42][R4.64] ;  /* 0x0000002a04030981 */ /* 0x000764000c1e1900 */
[----:B------:R-:W-:-:S05]  /*13e50*/  @P1 IADD3.X R7, R0, UR7, RZ, P2, !PT ;  /* 0x0000000700071c10 */ /* 0x000fca00097fe4ff */
[----:B------:R3:W5:Y:S01]  /*13e60*/  @P1 LDG.E R20, desc[UR42][R6.64] ;  /* 0x0000002a06141981 */ /* 0x000762000c1e1900 */
[----:B--2---:R-:W-:Y:S01]  /*13e70*/  ISETP.NE.AND P2, PT, R8, RZ, PT ;  /* 0x000000ff0800720c */ /* 0x004fe20003f45270 */
[----:B0-----:R-:W-:-:S05]  /*13e80*/  VIADD R30, R9, 0xffffff80 ;  /* 0xffffff80091e7836 */ /* 0x001fca0000000000 */
[----:B------:R-:W-:-:S07]  /*13e90*/  ISETP.GT.AND P3, PT, R30, 0xbf, PT ;  /* 0x000000bf1e00780c */ /* 0x000fce0003f64270 */
[----:B------:R-:W0:Y:S02]  /*13ea0*/  @!P2 LDC R8, c[0x0][0xad4] ;  /* 0x0002b500ff08ab82 */ /* 0x000e240000000800 */
[----:B0-----:R3:W-:Y:S01]  /*13eb0*/  @!P2 STL [R1+0x94], R8 ;  /* 0x000094080100a387 */ /* 0x0017e20000100800 */
[----:B------:R-:W-:Y:S01]  /*13ec0*/  ISETP.GT.AND P2, PT, R8, 0x1, PT ;  /* 0x000000010800780c */ /* 0x000fe20003f44270 */
[----:B------:R-:W-:-:S12]  /*13ed0*/  @P1 BRA `(.L_x_10566) ;  /* 0x0000000000101947 */ /* 0x000fd80003800000 */
[----:B------:R-:W-:Y:S05]  /*13ee0*/  @!P0 BRA `(.L_x_10566) ;  /* 0x00000000000c8947 */ /* 0x000fea0003800000 */
[----:B---3--:R-:W2:Y:S04]  /*13ef0*/  LDG.E R7, desc[UR42][R4.64] ;  /* 0x0000002a04077981 */ /* 0x008ea8000c1e1900 */
[----:B-----5:R-:W2:Y:S02]  /*13f00*/  LDG.E R20, desc[UR42][R4.64+0x4] ;  /* 0x0000042a04147981 */ /* 0x020ea4000c1e1900 */
[----:B--2---:R-:W-:-:S07]  /*13f10*/  IMAD.IADD R20, R20, 0x1, -R7 ;  /* 0x0000000114147824 */ /* 0x004fce00078e0a07 */
.L_x_10566:
[----:B---3--:R-:W2:Y:S04]  /*13f20*/  LDL.LU R4, [R1+0x98] ;  /* 0x0000980001047983 */ /* 0x008ea80000300800 */
        /* <DEDUP_REMOVED lines=9> */
[----:B--2---:R-:W-:-:S05]  /*13fc0*/  IMAD R0, R0, 0xc0, R9 ;  /* 0x000000c000007824 */ /* 0x004fca00078e0209 */
[----:B------:R-:W-:-:S04]  /*13fd0*/  IADD3 R31, R0, -0x80, RZ ;  /* 0xffffff80001f7810 */ /* 0x000fc80007ffe0ff */
        /* <DEDUP_REMOVED lines=38> */
[----:B------:R-:W-:Y:S02]  /*14240*/  IMAD R0, R7, R11, RZ ;  /* 0x0000000b07007224 */ /* 0x000fe400078e02ff */
[----:B------:R-:W-:Y:S02]  /*14250*/  IMAD.MOV.U32 R7, RZ, RZ, -0x800000 ;  /* 0xff800000ff077424 */ /* 0x000fe400078e00ff */
[C---:B------:R-:W-:Y:S02]  /*14260*/  IMAD R13, R6.reuse, R13, R0 ;  /* 0x0000000d060d7224 */ /* 0x040fe400078e0200 */
[----:B------:R-:W-:-:S04]  /*14270*/  IMAD.WIDE.U32 R8, R6, R11, R8 ;  /* 0x0000000b06087225 */ /* 0x000fc800078e0008 */
[----:B------:R-:W-:Y:S01]  /*14280*/  IMAD.IADD R0, R9, 0x1, R13 ;  /* 0x0000000109007824 */ /* 0x000fe200078e020d */
[----:B0-----:R-:W-:-:S04]  /*14290*/  LEA R4, P0, R8, R4, 0x2 ;  /* 0x0000000408047211 */ /* 0x001fc800078010ff */
[----:B-1----:R-:W-:-:S05]  /*142a0*/  LEA.HI.X R5, R8, R5, R0, 0x2, P0 ;  /* 0x0000000508057211 */ /* 0x002fca00000f1400 */
[----:B------:R0:W-:Y:S04]  /*142b0*/  STG.E desc[UR42][R4.64], R7 ;  /* 0x0000000704007986 */ /* 0x0001e8000c10192a */
.L_x_10568:
[----:B------:R-:W-:Y:S05]  /*142c0*/  BSYNC B1 ;  /* 0x0000000000017941 */ /* 0x000fea0003800000 */
.L_x_10567:
[----:B------:R-:W-:Y:S05]  /*142d0*/  @P2 BRA `(.L_x_10561) ;  /* 0x0000000400742947 */ /* 0x000fea0003800000 */
[----:B------:R-:W2:Y:S01]  /*142e0*/  LDL R27, [R1+0xa4] ;  /* 0x0000a400011b7983 */ /* 0x000ea20000100800 */
[----:B------:R-:W3:Y:S01]  /*142f0*/  LDC R21, c[0x0][0xbe8] ;  /* 0x0002fa00ff157b82 */ /* 0x000ee20000000800 */
[----:B0-----:R-:W-:Y:S01]  /*14300*/  SHF.R.S32.HI R5, RZ, 0x1f, R30 ;  /* 0x0000001fff057819 */ /* 0x001fe2000001141e */
[----:B------:R-:W-:Y:S01]  /*14310*/  ULDC.64 UR4, c[0x0][0xaa0] ;  /* 0x0002a80000047ab9 */ /* 0x000fe20000000a00 */
[----:B------:R-:W-:Y:S01]  /*14320*/  ULDC.64 UR6, c[0x0][0xaf0] ;  /* 0x0002bc0000067ab9 */ /* 0x000fe20000000a00 */
[----:B------:R-:W-:Y:S01]  /*14330*/  IMAD R0, R26, UR4, RZ ;  /* 0x000000041a007c24 */ /* 0x000fe2000f8e02ff */
[----:B------:R-:W-:Y:S01]  /*14340*/  LEA.HI R6, R5, R30, RZ, 0x2 ;  /* 0x0000001e05067211 */ /* 0x000fe200078f10ff */
[----:B------:R-:W-:-:S03]  /*14350*/  IMAD.WIDE.U32 R4, R3, UR4, RZ ;  /* 0x0000000403047c25 */ /* 0x000fc6000f8e00ff */
[----:B------:R-:W-:Y:S01]  /*14360*/  LOP3.LUT R9, R6, 0xfffffffc, RZ, 0xc0, !PT ;  /* 0xfffffffc06097812 */ /* 0x000fe200078ec0ff */
[----:B------:R-:W-:Y:S01]  /*14370*/  IMAD R7, R3, UR5, R0 ;  /* 0x0000000503077c24 */ /* 0x000fe2000f8e0200 */
[----:B------:R-:W-:Y:S01]  /*14380*/  SHF.R.S32.HI R25, RZ, 0x2, R6 ;  /* 0x00000002ff197819 */ /* 0x000fe20000011406 */
[----:B------:R-:W-:Y:S01]  /*14390*/  ULDC.64 UR4, c[0x0][0xae8] ;  /* 0x0002ba0000047ab9 */ /* 0x000fe20000000a00 */
[----:B------:R-:W-:Y:S02]  /*143a0*/  IMAD R6, R28, UR6, RZ ;  /* 0x000000061c067c24 */ /* 0x000fe4000f8e02ff */
[----:B------:R-:W-:Y:S01]  /*143b0*/  IMAD.IADD R30, R30, 0x1, -R9 ;  /* 0x000000011e1e7824 */ /* 0x000fe200078e0a09 */
[----:B------:R-:W-:Y:S01]  /*143c0*/  IADD3 R5, R5, R7, RZ ;  /* 0x0000000705057210 */ /* 0x000fe20007ffe0ff */
[----:B------:R-:W-:Y:S02]  /*143d0*/  IMAD R7, R29, UR7, R6 ;  /* 0x000000071d077c24 */ /* 0x000fe4000f8e0206 */
[----:B------:R-:W-:-:S02]  /*143e0*/  IMAD R0, R30, 0x60, R25 ;  /* 0x000000601e007824 */ /* 0x000fc400078e0219 */
[----:B------:R-:W-:Y:S01]  /*143f0*/  IMAD.WIDE.U32 R4, R137, UR4, R4 ;  /* 0x0000000489047c25 */ /* 0x000fe2000f8e0004 */
[----:B---3--:R-:W-:-:S03]  /*14400*/  ISETP.NE.AND P0, PT, R21, 0x1, PT ;  /* 0x000000011500780c */ /* 0x008fc60003f05270 */
[----:B------:R-:W-:Y:S01]  /*14410*/  IMAD R5, R137, UR5, R5 ;  /* 0x0000000589057c24 */ /* 0x000fe2000f8e0205 */
[----:B------:R-:W-:Y:S01]  /*14420*/  ULDC.64 UR4, c[0x0][0xae0] ;  /* 0x0002b80000047ab9 */ /* 0x000fe20000000a00 */
[----:B------:R-:W-:-:S04]  /*14430*/  IMAD.WIDE.U32 R4, R29, UR6, R4 ;  /* 0x000000061d047c25 */ /* 0x000fc8000f8e0004 */
[----:B------:R-:W-:-:S04]  /*14440*/  IMAD.IADD R5, R5, 0x1, R7 ;  /* 0x0000000105057824 */ /* 0x000fc800078e0207 */
[----:B------:R-:W0:Y:S08]  /*14450*/  @P0 LDC R8, c[0x0][0xbec] ;  /* 0x0002fb00ff080b82 */ /* 0x000e300000000800 */
[----:B------:R-:W3:Y:S01]  /*14460*/  @P0 LDC R11, c[0x0][0xbf0] ;  /* 0x0002fc00ff0b0b82 */ /* 0x000ee20000000800 */
[----:B--2---:R-:W-:-:S04]  /*14470*/  IMAD R9, R27, 0xc0, R0 ;  /* 0x000000c01b097824 */ /* 0x004fc800078e0200 */
[----:B0-----:R-:W-:-:S04]  /*14480*/  @P0 IMAD.HI.U32 R0, R9, R8, RZ ;  /* 0x0000000809000227 */ /* 0x001fc800078e00ff */
[----:B------:R-:W-:Y:S01]  /*14490*/  IMAD.MOV.U32 R3, RZ, RZ, R9 ;  /* 0x000000ffff037224 */ /* 0x000fe200078e0009 */
[----:B---3--:R-:W-:-:S04]  /*144a0*/  @P0 SHF.R.U32.HI R3, RZ, R11, R0 ;  /* 0x0000000bff030219 */ /* 0x008fc80000011600 */
[--C-:B------:R-:W-:Y:S01]  /*144b0*/  SHF.R.S32.HI R0, RZ, 0x1f, R3.reuse ;  /* 0x0000001fff007819 */ /* 0x100fe20000011403 */
[----:B------:R-:W-:Y:S02]  /*144c0*/  IMAD.MOV R6, RZ, RZ, -R3 ;  /* 0x000000ffff067224 */ /* 0x000fe400078e0a03 */
[----:B------:R-:W-:-:S04]  /*144d0*/  IMAD.WIDE.U32 R4, R3, UR4, R4 ;  /* 0x0000000403047c25 */ /* 0x000fc8000f8e0004 */
[----:B------:R-:W-:Y:S02]  /*144e0*/  IMAD R0, R0, UR4, RZ ;  /* 0x0000000400007c24 */ /* 0x000fe4000f8e02ff */
[----:B------:R-:W-:Y:S02]  /*144f0*/  IMAD R7, R21, R6, R9 ;  /* 0x0000000615077224 */ /* 0x000fe400078e0209 */
[----:B------:R-:W-:Y:S01]  /*14500*/  IMAD R9, R3, UR5, R0 ;  /* 0x0000000503097c24 */ /* 0x000fe2000f8e0200 */
[----:B------:R-:W-:Y:S02]  /*14510*/  ULDC.64 UR4, c[0x0][0xad8] ;  /* 0x0002b60000047ab9 */ /* 0x000fe40000000a00 */
[----:B------:R-:W-:Y:S01]  /*14520*/  SHF.R.S32.HI R0, RZ, 0x1f, R7 ;  /* 0x0000001fff007819 */ /* 0x000fe20000011407 */
[----:B------:R-:W-:Y:S01]  /*14530*/  IMAD.IADD R5, R5, 0x1, R9 ;  /* 0x0000000105057824 */ /* 0x000fe200078e0209 */
[----:B------:R-:W-:-:S03]  /*14540*/  SHF.L.U32 R9, R30, 0x3, RZ ;  /* 0x000000031e097819 */ /* 0x000fc600000006ff */
[----:B------:R-:W-:Y:S02]  /*14550*/  IMAD R0, R0, UR4, RZ ;  /* 0x0000000400007c24 */ /* 0x000fe4000f8e02ff */
[----:B------:R-:W-:-:S04]  /*14560*/  IMAD.WIDE.U32 R4, R7, UR4, R4 ;  /* 0x0000000407047c25 */ /* 0x000fc8000f8e0004 */
[----:B------:R-:W-:Y:S01]  /*14570*/  IMAD R3, R7, UR5, R0 ;  /* 0x0000000507037c24 */ /* 0x000fe2000f8e0200 */
[----:B------:R-:W-:Y:S01]  /*14580*/  ULDC.64 UR4, c[0x0][0xa80] ;  /* 0x0002a00000047ab9 */ /* 0x000fe20000000a00 */
[----:B------:R-:W-:Y:S01]  /*14590*/  VIADD R7, R9, 0x20 ;  /* 0x0000002009077836 */ /* 0x000fe20000000000 */
[C---:B------:R-:W-:Y:S01]  /*145a0*/  LEA R0, P0, R4.reuse, UR4, 0x1 ;  /* 0x0000000404007c11 */ /* 0x040fe2000f8008ff */
[----:B------:R-:W-:Y:S01]  /*145b0*/  IMAD.IADD R3, R5, 0x1, R3 ;  /* 0x0000000105037824 */ /* 0x000fe200078e0203 */
[----:B------:R-:W-:Y:S01]  /*145c0*/  UMOV UR4, 0xffffffff ;  /* 0xffffffff00047882 */ /* 0x000fe20000000000 */
[----:B------:R-:W-:Y:S01]  /*145d0*/  VIADD R8, R9, 0x40 ;  /* 0x0000004009087836 */ /* 0x000fe20000000000 */
[----:B------:R-:W-:Y:S02]  /*145e0*/  SHF.R.S32.HI R10, RZ, 0x1f, R7 ;  /* 0x0000001fff0a7819 */ /* 0x000fe40000011407 */
[----:B------:R-:W-:Y:S02]  /*145f0*/  LEA.HI.X R4, R4, UR5, R3, 0x1, P0 ;  /* 0x0000000504047c11 */ /* 0x000fe400080f0c03 */
[----:B------:R-:W-:Y:S01]  /*14600*/  SHF.R.S32.HI R24, RZ, 0x1f, R8 ;  /* 0x0000001fff187819 */ /* 0x000fe20000011408 */
[----:B------:R-:W-:Y:S06]  /*14610*/  BRA.DIV UR4, `(.L_x_10569) ;  /* 0x0000008204d47947 */ /* 0x000fec000b800000 */
[----:B------:R0:W2:Y:S04]  /*14620*/  SHFL.IDX PT, R3, R4, RZ, 0x1c1f ;  /* 0x001c1fff04037589 */ /* 0x0000a800000e0000 */
[----:B------:R0:W3:Y:S02]  /*14630*/  SHFL.IDX PT, R14, R0, RZ, 0x1c1f ;  /* 0x001c1fff000e7589 */ /* 0x0000e400000e0000 */
.L_x_10745:
[----:B------:R-:W-:Y:S01]  /*14640*/  IMAD R21, R20, R21, RZ ;  /* 0x0000001514157224 */ /* 0x000fe200078e02ff */
[----:B------:R-:W-:Y:S01]  /*14650*/  BSSY B1, `(.L_x_10570) ;  /* 0x0000011000017945 */ /* 0x000fe20003800000 */
[----:B------:R-:W-:-:S05]  /*14660*/  IMAD R6, R27, 0xc0, R25 ;  /* 0x000000c01b067824 */ /* 0x000fca00078e0219 */
[----:B------:R-:W-:-:S13]  /*14670*/  ISETP.GE.AND P0, PT, R6, R21, PT ;  /* 0x000000150600720c */ /* 0x000fda0003f06270 */
[----:B------:R-:W-:Y:S05]  /*14680*/  @P0 BRA `(.L_x_10571) ;  /* 0x0000000000340947 */ /* 0x000fea0003800000 */
[----:B------:R-:W-:Y:S02]  /*14690*/  ULDC UR4, c[0x0][0xac8] ;  /* 0x0002b20000047ab9 */ /* 0x000fe40000000800 */
[----:B------:R-:W-:Y:S02]  /*146a0*/  ISETP.GE.AND P2, PT, R9, UR4, PT ;  /* 0x0000000409007c0c */ /* 0x000fe4000bf46270 */
[----:B------:R-:W-:Y:S02]  /*146b0*/  ISETP.GE.AND P3, PT, R7, UR4, PT ;  /* 0x0000000407007c0c */ /* 0x000fe4000bf66270 */
[----:B------:R-:W-:-:S09]  /*146c0*/  ISETP.GE.AND P4, PT, R8, UR4, PT ;  /* 0x0000000408007c0c */ /* 0x000fd2000bf86270 */
[----:B--2---:R-:W-:Y:S02]  /*146d0*/  @!P2 IMAD.MOV.U32 R15, RZ, RZ, R3 ;  /* 0x000000ffff0fa224 */ /* 0x004fe400078e0003 */
[-C--:B---3--:R-:W-:Y:S02]  /*146e0*/  @!P3 LEA R26, P0, R7, R14.reuse, 0x1 ;  /* 0x0000000e071ab211 */ /* 0x088fe400078008ff */
[C---:B------:R-:W-:Y:S01]  /*146f0*/  @!P4 LEA R28, P1, R8.reuse, R14, 0x1 ;  /* 0x0000000e081cc211 */ /* 0x040fe200078208ff */
[----:B------:R-:W-:Y:S01]  /*14700*/  @!P2 IMAD.WIDE R12, R9, 0x2, R14 ;  /* 0x00000002090ca825 */ /* 0x000fe200078e020e */
[-C--:B------:R-:W-:Y:S02]  /*14710*/  @!P3 LEA.HI.X R27, R7, R3.reuse, R10, 0x1, P0 ;  /* 0x00000003071bb211 */ /* 0x080fe400000f0c0a */
[----:B------:R-:W-:Y:S02]  /*14720*/  @!P4 LEA.HI.X R29, R8, R3, R24, 0x1, P1 ;  /* 0x00000003081dc211 */ /* 0x000fe400008f0c18 */
[----:B------:R4:W-:Y:S04]  /*14730*/  @!P2 ST.E.128 desc[UR42][R12.64], RZ ;  /* 0x000000ff0c00a985 */ /* 0x0009e8000c101d2a */
[----:B------:R4:W-:Y:S04]  /*14740*/  @!P3 ST.E.128 desc[UR42][R26.64], RZ ;  /* 0x000000ff1a00b985 */ /* 0x0009e8000c101d2a */
[----:B------:R4:W-:Y:S02]  /*14750*/  @!P4 ST.E.128 desc[UR42][R28.64], RZ ;  /* 0x000000ff1c00c985 */ /* 0x0009e4000c101d2a */
.L_x_10571:
[----:B------:R-:W-:Y:S05]  /*14760*/  BSYNC B1 ;  /* 0x0000000000017941 */ /* 0x000fea0003800000 */
.L_x_10570:
[----:B------:R-:W-:-:S03]  /*14770*/  UMOV UR4, 0xffffffff ;  /* 0xffffffff00047882 */ /* 0x000fc60000000000 */
[----:B------:R-:W-:Y:S05]  /*14780*/  BRA.DIV UR4, `(.L_x_10572) ;  /* 0x0000008204ac7947 */ /* 0x000fea000b800000 */
[----:B--2---:R2:W0:Y:S04]  /*14790*/  SHFL.IDX PT, R3, R4, 0x1, 0x1c1f ;  /* 0x003c1f0004037f89 */ /* 0x00442800000e0000 */
[----:B---3--:R2:W3:Y:S02]  /*147a0*/  SHFL.IDX PT, R14, R0, 0x1, 0x1c1f ;  /* 0x003c1f00000e7f89 */ /* 0x0084e400000e0000 */
.L_x_10749:
[----:B0-2---:R-:W-:-:S04]  /*147b0*/  IADD3 R0, R6, 0x60, RZ ;  /* 0x0000006006007810 */ /* 0x005fc80007ffe0ff */
[----:B------:R-:W-:-:S13]  /*147c0*/  ISETP.GE.AND P0, PT, R0, R21, PT ;  /* 0x000000150000720c */ /* 0x000fda0003f06270 */
[----:B------:R-:W-:Y:S05]  /*147d0*/  @P0 BRA `(.L_x_10561) ;  /* 0x0000000000340947 */ /* 0x000fea0003800000 */
[----:B------:R-:W-:Y:S02]  /*147e0*/  ULDC UR4, c[0x0][0xac8] ;  /* 0x0002b20000047ab9 */ /* 0x000fe40000000800 */
[----:B------:R-:W-:Y:S02]  /*147f0*/  ISETP.GE.AND P2, PT, R9, UR4, PT ;  /* 0x0000000409007c0c */ /* 0x000fe4000bf46270 */
[----:B------:R-:W-:Y:S02]  /*14800*/  ISETP.GE.AND P3, PT, R7, UR4, PT ;  /* 0x0000000407007c0c */ /* 0x000fe4000bf66270 */
[----:B------:R-:W-:-:S09]  /*14810*/  ISETP.GE.AND P4, PT, R8, UR4, PT ;  /* 0x0000000408007c0c */ /* 0x000fd2000bf86270 */
[----:B------:R-:W-:Y:S02]  /*14820*/  @!P2 IMAD.MOV.U32 R15, RZ, RZ, R3 ;  /* 0x000000ffff0fa224 */ /* 0x000fe400078e0003 */
[-C--:B---3--:R-:W-:Y:S02]  /*14830*/  @!P3 LEA R6, P0, R7, R14.reuse, 0x1 ;  /* 0x0000000e0706b211 */ /* 0x088fe400078008ff */
[C---:B----4-:R-:W-:Y:S01]  /*14840*/  @!P4 LEA R12, P1, R8.reuse, R14, 0x1 ;  /* 0x0000000e080cc211 */ /* 0x050fe200078208ff */
[----:B------:R-:W-:Y:S01]  /*14850*/  @!P2 IMAD.WIDE R4, R9, 0x2, R14 ;  /* 0x000000020904a825 */ /* 0x000fe200078e020e */
[-C--:B------:R-:W-:Y:S02]  /*14860*/  @!P3 LEA.HI.X R7, R7, R3.reuse, R10, 0x1, P0 ;  /* 0x000000030707b211 */ /* 0x080fe400000f0c0a */
[----:B------:R-:W-:Y:S02]  /*14870*/  @!P4 LEA.HI.X R13, R8, R3, R24, 0x1, P1 ;  /* 0x00000003080dc211 */ /* 0x000fe400008f0c18 */
[----:B------:R2:W-:Y:S04]  /*14880*/  @!P2 ST.E.128 desc[UR42][R4.64], RZ ;  /* 0x000000ff0400a985 */ /* 0x0005e8000c101d2a */
[----:B------:R2:W-:Y:S04]  /*14890*/  @!P3 ST.E.128 desc[UR42][R6.64], RZ ;  /* 0x000000ff0600b985 */ /* 0x0005e8000c101d2a */
[----:B------:R2:W-:Y:S02]  /*148a0*/  @!P4 ST.E.128 desc[UR42][R12.64], RZ ;  /* 0x000000ff0c00c985 */ /* 0x0005e4000c101d2a */
.L_x_10561:
[----:B------:R-:W-:Y:S05]  /*148b0*/  BSYNC B0 ;  /* 0x0000000000007941 */ /* 0x000fea0003800000 */
.L_x_10553:
[----:B------:R-:W-:Y:S02]  /*148c0*/  ULDC UR4, c[0x0][0xc3c] ;  /* 0x00030f0000047ab9 */ /* 0x000fe40000000800 */
[----:B------:R-:W-:-:S13]  /*148d0*/  ISETP.GE.AND P0, PT, R99, UR4, PT ;  /* 0x0000000463007c0c */ /* 0x000fda000bf06270 */
[----:B------:R-:W-:Y:S05]  /*148e0*/  @!P0 BRA `(.L_x_10573) ;  /* 0xfffffecc00448947 */ /* 0x000fea000383ffff */
[----:B------:R-:W-:Y:S05]  /*148f0*/  BRA `(.L_x_10420) ;  /* 0x0000007000647947 */ /* 0x000fea0003800000 */
.L_x_10418:
        /* <DEDUP_REMOVED lines=16> */
.L_x_10574:
        /* <DEDUP_REMOVED lines=41> */
[----:B------:R-:W-:Y:S01]  /*14c90*/  MOV R6, R3 ;  /* 0x0000000300067202 */ /* 0x000fe20000000f00 */
[----:B------:R-:W-:Y:S01]  /*14ca0*/  UMOV UR4, URZ ;  /* 0x0000003f00047c82 */ /* 0x000fe20008000000 */
[----:B------:R-:W-:-:S05]  /*14cb0*/  ULDC UR5, c[0x0][0xc38] ;  /* 0x00030e0000057ab9 */ /* 0x000fca0000000800 */
.L_x_10578:
[----:B------:R-:W0:Y:S01]  /*14cc0*/  LDC R0, c[0x0][0xc3c] ;  /* 0x00030f00ff007b82 */ /* 0x000e220000000800 */
[----:B------:R-:W-:Y:S01]  /*14cd0*/  UIADD3 UR4, UR4, 0x1f, URZ ;  /* 0x0000001f04047890 */ /* 0x000fe2000fffe03f */
[----:B------:R-:W-:Y:S02]  /*14ce0*/  ULDC UR7, c[0x0][0xc3c] ;  /* 0x00030f0000077ab9 */ /* 0x000fe40000000800 */
[----:B------:R-:W-:-:S03]  /*14cf0*/  IMAD.U32 R27, RZ, RZ, UR7 ;  /* 0x00000007ff1b7e24 */ /* 0x000fc6000f8e00ff */
        /* <DEDUP_REMOVED lines=33> */
.L_x_10576:
        /* <DEDUP_REMOVED lines=13> */
[----:B0-----:R-:W-:-:S06]  /*14fe0*/  VIADD R3, R6, 0xffffffe ;  /* 0x0ffffffe06037836 */ /* 0x001fcc0000000000 */
[----:B------:R-:W0:Y:S02]  /*14ff0*/  F2I.FTZ.U32.TRUNC.NTZ R3, R3 ;  /* 0x0000000300037305 */ /* 0x000e24000021f000 */
[----:B0-----:R-:W-:Y:S01]  /*15000*/  IMAD.MOV R13, RZ, RZ, -R3 ;  /* 0x000000ffff0d7224 */ /* 0x001fe200078e0a03 */
[----:B------:R-:W-:Y:S06]  /*15010*/  @!P0 BRA `(.L_x_10579) ;  /* 0x0000000000088947 */ /* 0x000fec0003800000 */
[----:B------:R-:W-:-:S05]  /*15020*/  IADD3 R5, R27, -0x1, RZ ;  /* 0xffffffff1b057810 */ /* 0x000fca0007ffe0ff */
[----:B------:R0:W1:Y:S02]  /*15030*/  SHFL.IDX PT, R24, R2, R5, 0x1f ;  /* 0x00001f0502187589 */ /* 0x00006400000e0000 */
.L_x_10579:
        /* <DEDUP_REMOVED lines=27> */
[----:B-1----:R-:W-:Y:S01]  /*151f0*/  IMAD.MOV R2, RZ, RZ, -R3 ;  /* 0x000000ffff027224 */ /* 0x002fe200078e0a03 */
[----:B------:R-:W-:Y:S02]  /*15200*/  @!P2 IADD3 R6, -R6, RZ, RZ ;  /* 0x000000ff0606a210 */ /* 0x000fe40007ffe1ff */
        /* <DEDUP_REMOVED lines=14> */
[-C--:B------:R-:W-:Y:S01]  /*152f0*/  @!P1 IADD3 R4, R4, -R5.reuse, RZ ;  /* 0x8000000504049210 */ /* 0x080fe20007ffe0ff */
[----:B------:R-:W-:Y:S01]  /*15300*/  @!P1 VIADD R2, R2, 0x1 ;  /* 0x0000000102029836 */ /* 0x000fe20000000000 */
[----:B------:R-:W-:Y:S02]  /*15310*/  ISETP.NE.AND P1, PT, R9, RZ, PT ;  /* 0x000000ff0900720c */ /* 0x000fe40003f25270 */
[----:B------:R-:W-:-:S13]  /*15320*/  ISETP.GE.U32.AND P0, PT, R4, R5, PT ;  /* 0x000000050400720c */ /* 0x000fda0003f06070 */
[----:B------:R-:W-:-:S04]  /*15330*/  @P0 VIADD R2, R2, 0x1 ;  /* 0x0000000102020836 */ /* 0x000fc80000000000 */
[----:B------:R-:W-:Y:S01]  /*15340*/  @!P2 IMAD.MOV R2, RZ, RZ, -R2 ;  /* 0x000000ffff02a224 */ /* 0x000fe200078e0a02 */
[----:B------:R-:W-:-:S05]  /*15350*/  @!P1 LOP3.LUT R2, RZ, R9, RZ, 0x33, !PT ;  /* 0x00000009ff029212 */ /* 0x000fca00078e33ff */
[----:B------:R-:W-:-:S04]  /*15360*/  IMAD.MOV R26, RZ, RZ, -R2 ;  /* 0x000000ffff1a7224 */ /* 0x000fc800078e0a02 */
[C---:B------:R-:W-:Y:S01]  /*15370*/  IMAD R26, R9.reuse, R26, R6 ;  /* 0x0000001a091a7224 */ /* 0x040fe200078e0206 */
[----:B------:R-:W-:-:S05]  /*15380*/  LEA R9, R9, R2, 0x18 ;  /* 0x0000000209097211 */ /* 0x000fca00078ec0ff */
[----:B------:R-:W-:Y:S01]  /*15390*/  IMAD R26, R26, 0x10000, R9 ;  /* 0x000100001a1a7824 */ /* 0x000fe200078e0209 */
[----:B------:R-:W-:Y:S06]  /*153a0*/  BRA `(.L_x_10580) ;  /* 0x00000000000c7947 */ /* 0x000fec0003800000 */
.L_x_10577:
[----:B------:R-:W-:Y:S01]  /*153b0*/  IMAD.MOV.U32 R25, RZ, RZ, RZ ;  /* 0x000000ffff197224 */ /* 0x000fe200078e00ff */
[----:B------:R-:W-:Y:S01]  /*153c0*/  MOV R24, UR6 ;  /* 0x0000000600187c02 */ /* 0x000fe20008000f00 */
[----:B------:R-:W-:-:S07]  /*153d0*/  IMAD.MOV.U32 R26, RZ, RZ, RZ ;  /* 0x000000ffff1a7224 */ /* 0x000fce00078e00ff */
.L_x_10580:
[----:B------:R-:W-:-:S13]  /*153e0*/  ISETP.NE.AND P0, PT, R7, RZ, PT ;  /* 0x000000ff0700720c */ /* 0x000fda0003f05270 */
[----:B------:R-:W0:Y:S01]  /*153f0*/  @!P0 S2R R3, SR_CgaCtaId ;  /* 0x0000000000038919 */ /* 0x000e220000008800 */
[----:B------:R-:W-:-:S04]  /*15400*/  @!P0 MOV R0, 0x400 ;  /* 0x0000040000008802 */ /* 0x000fc80000000f00 */
[----:B0-----:R-:W-:-:S05]  /*15410*/  @!P0 LEA R0, R3, R0, 0x18 ;  /* 0x0000000003008211 */ /* 0x001fca00078ec0ff */
[----:B------:R0:W-:Y:S01]  /*15420*/  @!P0 STS.128 [R0+0x2d8d0], R24 ;  /* 0x02d8d01800008388 */ /* 0x0001e20000000c00 */
[----:B------:R-:W-:Y:S06]  /*15430*/  BAR.ARV 0x5, 0x200 ;  /* 0x0148000000007b1d */ /* 0x000fec0000002000 */
.L_x_10575:
[----:B0-----:R-:W-:Y:S01]  /*15440*/  IMAD.MOV.U32 R0, RZ, RZ, 0x1 ;  /* 0x00000001ff007424 */ /* 0x001fe200078e00ff */
[----:B------:R-:W-:Y:S01]  /*15450*/  ULDC UR4, c[0x0][0xc3c] ;  /* 0x00030f0000047ab9 */ /* 0x000fe20000000800 */
[----:B------:R-:W-:Y:S01]  /*15460*/  IMAD.MOV.U32 R28, RZ, RZ, RZ ;  /* 0x000000ffff1c7224 */ /* 0x000fe200078e00ff */
[----:B-1----:R-:W-:Y:S02]  /*15470*/  ISETP.GE.AND P0, PT, R27, UR4, PT ;  /* 0x000000041b007c0c */ /* 0x002fe4000bf06270 */
[----:B------:R0:W-:Y:S04]  /*15480*/  STL [R1], R0 ;  /* 0x0000000001007387 */ /* 0x0001e80000100800 */
[----:B------:R0:W-:Y:S07]  /*15490*/  STL [R1+0x4c], RZ ;  /* 0x00004cff01007387 */ /* 0x0001ee0000100800 */
[----:B------:R-:W-:Y:S05]  /*154a0*/  @P0 BRA `(.L_x_10581) ;  /* 0x0000006000940947 */ /* 0x000fea0003800000 */
[----:B------:R-:W1:Y:S01]  /*154b0*/  S2R R7, SR_TID.X ;  /* 0x0000000000077919 */ /* 0x000e620000002100 */
[----:B------:R-:W2:Y:S01]  /*154c0*/  S2UR UR5, SR_CgaCtaId ;  /* 0x00000000000579c3 */ /* 0x000ea20000008800 */
[----:B------:R-:W-:Y:S01]  /*154d0*/  UMOV UR4, 0x400 ;  /* 0x0000040000047882 */ /* 0x000fe20000000000 */
[----:B------:R-:W-:Y:S01]  /*154e0*/  BSSY B8, `(.L_x_10581) ;  /* 0x0000621000087945 */ /* 0x000fe20003800000 */
[----:B------:R-:W-:Y:S01]  /*154f0*/  CS2R R28, SRZ ;  /* 0x00000000001c7805 */ /* 0x000fe2000001ff00 */
[----:B------:R-:W-:Y:S01]  /*15500*/  ULDC.64 UR40, c[0x0][0x198] ;  /* 0x0000660000287ab9 */ /* 0x000fe20000000a00 */
[----:B------:R-:W-:Y:S01]  /*15510*/  ULOP3.LUT UR38, UR36, 0x2, URZ, 0xfc, !UPT ;  /* 0x0000000224267892 */ /* 0x000fe2000f8efc3f */
[----:B------:R-:W-:Y:S01]  /*15520*/  ULDC UR37, c[0x0][0xc] ;  /* 0x0000030000257ab9 */ /* 0x000fe20000000800 */
[----:B--2---:R-:W-:-:S06]  /*15530*/  ULEA UR4, UR5, UR4, 0x18 ;  /* 0x0000000405047291 */ /* 0x004fcc000f8ec03f */
[----:B------:R-:W-:Y:S01]  /*15540*/  IMAD.U32 R16, RZ, RZ, UR4 ;  /* 0x00000004ff107e24 */ /* 0x000fe2000f8e00ff */
[C---:B-1----:R-:W-:Y:S01]  /*15550*/  LOP3.LUT R6, R7.reuse, 0x7f, RZ, 0xc0, !PT ;  /* 0x0000007f07067812 */ /* 0x042fe200078ec0ff */
[----:B0-----:R-:W-:-:S03]  /*15560*/  IMAD.SHL.U32 R0, R7, 0x8, RZ ;  /* 0x0000000807007824 */ /* 0x001fc600078e00ff */
[----:B------:R-:W-:Y:S02]  /*15570*/  SHF.L.U32 R4, R6, 0x3, RZ ;  /* 0x0000000306047819 */ /* 0x000fe400000006ff */
[C---:B------:R-:W-:Y:S02]  /*15580*/  LOP3.LUT R3, R0.reuse, 0x20, RZ, 0xc0, !PT ;  /* 0x0000002000037812 */ /* 0x040fe400078ec0ff */
[----:B------:R-:W-:Y:S02]  /*15590*/  LOP3.LUT R2, R0, 0xd8, RZ, 0xc0, !PT ;  /* 0x000000d800027812 */ /* 0x000fe400078ec0ff */
[----:B------:R-:W-:Y:S01]  /*155a0*/  LOP3.LUT R3, R3, 0x300, R4, 0xf8, !PT ;  /* 0x0000030003037812 */ /* 0x000fe200078ef804 */
[----:B------:R-:W-:Y:S01]  /*155b0*/  IMAD.MOV.U32 R4, RZ, RZ, 0x1 ;  /* 0x00000001ff047424 */ /* 0x000fe200078e00ff */
[----:B------:R-:W-:Y:S02]  /*155c0*/  LOP3.LUT R2, R2, 0x18, R7, 0x78, !PT ;  /* 0x0000001802027812 */ /* 0x000fe400078e7807 */
[----:B------:R-:W-:-:S02]  /*155d0*/  LOP3.LUT R0, R0, 0x18, RZ, 0xc0, !PT ;  /* 0x0000001800007812 */ /* 0x000fc400078ec0ff */
[----:B------:R-:W-:Y:S01]  /*155e0*/  LOP3.LUT R5, R3, R2, RZ, 0xfc, !PT ;  /* 0x0000000203057212 */ /* 0x000fe200078efcff */
[----:B------:R-:W-:Y:S01]  /*155f0*/  IMAD.SHL.U32 R2, R7, 0x20, RZ ;  /* 0x0000002007027824 */ /* 0x000fe200078e00ff */
[----:B------:R-:W-:-:S03]  /*15600*/  SHF.R.U32.HI R3, RZ, 0x2, R6 ;  /* 0x00000002ff037819 */ /* 0x000fc60000011606 */
[----:B------:R-:W-:Y:S01]  /*15610*/  STL [R1+0x10], R5 ;  /* 0x0000100501007387 */ /* 0x000fe20000100800 */
[----:B------:R-:W-:-:S03]  /*15620*/  LOP3.LUT R2, R2, 0x60, RZ, 0xc0, !PT ;  /* 0x0000006002027812 */ /* 0x000fc600078ec0ff */
[----:B------:R-:W-:Y:S04]  /*15630*/  STL [R1+0x4c], RZ ;  /* 0x00004cff01007387 */ /* 0x000fe80000100800 */
[----:B------:R-:W-:Y:S04]  /*15640*/  STL [R1+0x4], R4 ;  /* 0x0000040401007387 */ /* 0x000fe80000100800 */
[----:B------:R0:W-:Y:S02]  /*15650*/  STL [R1], R4 ;  /* 0x0000000401007387 */ /* 0x0001e40000100800 */
[----:B0-----:R-:W-:-:S02]  /*15660*/  LOP3.LUT R4, R3, R2, RZ, 0xfc, !PT ;  /* 0x0000000203047212 */ /* 0x001fc400078efcff */
[C---:B------:R-:W-:Y:S02]  /*15670*/  LOP3.LUT R3, R0.reuse, 0x20, RZ, 0xfc, !PT ;  /* 0x0000002000037812 */ /* 0x040fe400078efcff */
[----:B------:R-:W-:Y:S01]  /*15680*/  LOP3.LUT R2, R0, 0x40, RZ, 0xfc, !PT ;  /* 0x0000004000027812 */ /* 0x000fe200078efcff */
[----:B------:R-:W-:-:S05]  /*15690*/  IMAD R0, R5, 0x2, R16 ;  /* 0x0000000205007824 */ /* 0x000fca00078e0210 */
[----:B------:R0:W-:Y:S02]  /*156a0*/  STL [R1+0x30], R0 ;  /* 0x0000300001007387 */ /* 0x0001e40000100800 */
.L_x_10684:
[----:B01----:R-:W1:Y:S02]  /*156b0*/  LDC.64 R2, c[0x0][0xc88] ;  /* 0x00032200ff027b82 */ /* 0x003e640000000a00 */
[----:B-1----:R-:W-:-:S05]  /*156c0*/  IMAD.WIDE R2, R27, 0x4, R2 ;  /* 0x000000041b027825 */ /* 0x002fca00078e0202 */
[----:B------:R-:W0:Y:S01]  /*156d0*/  LDG.E R10, desc[UR42][R2.64] ;  /* 0x0000002a020a7981 */ /* 0x000e22000c1e1900 */
[----:B------:R-:W-:Y:S05]  /*156e0*/  YIELD ;  /* 0x0000000000007946 */ /* 0x000fea0003800000 */
[----:B------:R-:W-:Y:S01]  /*156f0*/  ULDC.64 UR4, c[0x0][0xa28] ;  /* 0x00028a0000047ab9 */ /* 0x000fe20000000a00 */
[----:B------:R-:W-:Y:S01]  /*15700*/  MOV R9, RZ ;  /* 0x000000ff00097202 */ /* 0x000fe20000000f00 */
[----:B------:R-:W-:Y:S01]  /*15710*/  IMAD.MOV.U32 R6, RZ, RZ, RZ ;  /* 0x000000ffff067224 */ /* 0x000fe200078e00ff */
[----:B------:R-:W-:Y:S01]  /*15720*/  ISETP.NE.U32.AND P0, PT, RZ, UR4, PT ;  /* 0x00000004ff007c0c */ /* 0x000fe2000bf05070 */
[----:B------:R-:W-:Y:S01]  /*15730*/  ULDC.64 UR8, c[0x0][0xa18] ;  /* 0x0002860000087ab9 */ /* 0x000fe20000000a00 */
[----:B------:R-:W-:-:S02]  /*15740*/  ULDC.64 UR6, c[0x0][0xa10] ;  /* 0x0002840000067ab9 */ /* 0x000fc40000000a00 */
[----:B------:R-:W-:Y:S02]  /*15750*/  ISETP.NE.AND.EX P0, PT, RZ, UR5, PT, P0 ;  /* 0x00000005ff007c0c */ /* 0x000fe4000bf05300 */
[----:B0-----:R-:W-:Y:S01]  /*15760*/  SHF.R.S32.HI R0, RZ, 0x1f, R10 ;  /* 0x0000001fff007819 */ /* 0x001fe2000001140a */
[----:B------:R-:W-:-:S10]  /*15770*/  IMAD.SHL.U32 R18, R10, 0x4, RZ ;  /* 0x000000040a127824 */ /* 0x000fd400078e00ff */
[C---:B------:R-:W-:Y:S01]  /*15780*/  @P0 LEA R2, P1, R10.reuse, UR4, 0x2 ;  /* 0x000000040a020c11 */ /* 0x040fe2000f8210ff */
[----:B------:R-:W-:Y:S03]  /*15790*/  STL [R1+0x8], R10 ;  /* 0x0000080a01007387 */ /* 0x000fe60000100800 */
[C-C-:B------:R-:W-:Y:S01]  /*157a0*/  @P0 LEA.HI.X R3, R10.reuse, UR5, R0.reuse, 0x2, P1 ;  /* 0x000000050a030c11 */ /* 0x140fe200088f1400 */
[----:B------:R-:W-:Y:S01]  /*157b0*/  ULDC.64 UR4, c[0x0][0xa00] ;  /* 0x0002800000047ab9 */ /* 0x000fe20000000a00 */
[----:B------:R-:W-:Y:S01]  /*157c0*/  SHF.L.U64.HI R22, R10, 0x2, R0 ;  /* 0x000000020a167819 */ /* 0x000fe20000010200 */
[----:B------:R0:W-:Y:S04]  /*157d0*/  STL [R1+0x44], R0 ;  /* 0x0000440001007387 */ /* 0x0001e80000100800 */
[----:B--2---:R1:W2:Y:S01]  /*157e0*/  @P0 LDG.E R9, desc[UR42][R2.64] ;  /* 0x0000002a02090981 */ /* 0x0042a2000c1e1900 */
[----:B------:R-:W-:-:S02]  /*157f0*/  ISETP.NE.U32.AND P0, PT, RZ, UR4, PT ;  /* 0x00000004ff007c0c */ /* 0x000fc4000bf05070 */
[----:B------:R-:W-:Y:S02]  /*15800*/  ISETP.NE.U32.AND P1, PT, RZ, UR8, PT ;  /* 0x00000008ff007c0c */ /* 0x000fe4000bf25070 */
[----:B------:R-:W-:Y:S01]  /*15810*/  ISETP.NE.AND.EX P0, PT, RZ, UR5, PT, P0 ;  /* 0x00000005ff007c0c */ /* 0x000fe2000bf05300 */
[----:B0-----:R-:W-:Y:S01]  /*15820*/  IMAD.MOV.U32 R0, RZ, RZ, RZ ;  /* 0x000000ffff007224 */ /* 0x001fe200078e00ff */
[----:B------:R-:W-:Y:S02]  /*15830*/  ISETP.NE.AND.EX P1, PT, RZ, UR9, PT, P1 ;  /* 0x00000009ff007c0c */ /* 0x000fe4000bf25310 */
[----:B------:R-:W-:Y:S02]  /*15840*/  ISETP.NE.U32.AND P2, PT, RZ, UR6, PT ;  /* 0x00000006ff007c0c */ /* 0x000fe4000bf45070 */
[----:B-1----:R-:W-:Y:S02]  /*15850*/  IADD3 R2, P3, R18, UR4, RZ ;  /* 0x0000000412027c10 */ /* 0x002fe4000ff7e0ff */
[----:B------:R-:W-:-:S02]  /*15860*/  ISETP.NE.AND.EX P2, PT, RZ, UR7, PT, P2 ;  /* 0x00000007ff007c0c */ /* 0x000fc4000bf45320 */
[----:B------:R-:W-:Y:S02]  /*15870*/  IADD3.X R3, R22, UR5, RZ, P3, !PT ;  /* 0x0000000516037c10 */ /* 0x000fe40009ffe4ff */
[----:B------:R-:W-:-:S03]  /*15880*/  IADD3 R4, P4, R18, UR6, RZ ;  /* 0x0000000612047c10 */ /* 0x000fc6000ff9e0ff */
[----:B---3--:R-:W3:Y:S01]  /*15890*/  @P0 LDG.E R6, desc[UR42][R2.64] ;  /* 0x0000002a02060981 */ /* 0x008ee2000c1e1900 */
[----:B------:R-:W-:Y:S01]  /*158a0*/  ULDC UR4, c[0x0][0x288] ;  /* 0x0000a20000047ab9 */ /* 0x000fe20000000800 */
[----:B------:R-:W-:Y:S01]  /*158b0*/  IADD3.X R5, R22, UR7, RZ, P4, !PT ;  /* 0x0000000716057c10 */ /* 0x000fe2000a7fe4ff */
[----:B------:R-:W-:Y:S01]  /*158c0*/  IMAD.U32 R8, RZ, RZ, UR4 ;  /* 0x00000004ff087e24 */ /* 0x000fe2000f8e00ff */
[----:B------:R-:W-:-:S03]  /*158d0*/  ULDC.64 UR4, c[0x0][0x418] ;  /* 0x0001060000047ab9 */ /* 0x000fc60000000a00 */
[----:B-----5:R-:W5:Y:S04]  /*158e0*/  @P2 LDG.E R0, desc[UR42][R4.64] ;  /* 0x0000002a04002981 */ /* 0x020f68000c1e1900 */
        /* <DEDUP_REMOVED lines=10> */
[----:B------:R-:W-:-:S03]  /*15990*/  ULDC UR5, c[0x0][0x348] ;  /* 0x0000d20000057ab9 */ /* 0x000fc60000000800 */
[----:B0-----:R-:W-:Y:S01]  /*159a0*/  IMAD.U32 R7, RZ, RZ, UR4 ;  /* 0x00000004ff077e24 */ /* 0x001fe2000f8e00ff */
[----:B---3--:R0:W-:Y:S04]  /*159b0*/  STL [R1+0x48], R8 ;  /* 0x0000480801007387 */ /* 0x0081e80000100800 */
[----:B--2---:R1:W-:Y:S01]  /*159c0*/  STL [R1+0x28], R9 ;  /* 0x0000280901007387 */ /* 0x0043e20000100800 */
[----:B0-----:R-:W-:Y:S01]  /*159d0*/  MOV R8, UR5 ;  /* 0x0000000500087c02 */ /* 0x001fe20008000f00 */
[----:B------:R-:W-:Y:S06]  /*159e0*/  @P1 BRA `(.L_x_10582) ;  /* 0x0000000000141947 */ /* 0x000fec0003800000 */
[----:B------:R-:W-:Y:S05]  /*159f0*/  @!P0 BRA `(.L_x_10582) ;  /* 0x0000000000108947 */ /* 0x000fea0003800000 */
[----:B------:R-:W2:Y:S04]  /*15a00*/  LDG.E R6, desc[UR42][R2.64] ;  /* 0x0000002a02067981 */ /* 0x000ea8000c1e1900 */
[----:B------:R-:W2:Y:S02]  /*15a10*/  LDG.E R2, desc[UR42][R2.64+0x4] ;  /* 0x0000042a02027981 */ /* 0x000ea4000c1e1900 */
[----:B--2---:R-:W-:-:S05]  /*15a20*/  IMAD.IADD R2, R2, 0x1, -R6 ;  /* 0x0000000102027824 */ /* 0x004fca00078e0a06 */
[----:B------:R0:W-:Y:S02]  /*15a30*/  STL [R1+0x48], R2 ;  /* 0x0000480201007387 */ /* 0x0001e40000100800 */
.L_x_10582:
[----:B------:R-:W-:Y:S01]  /*15a40*/  IMAD.MOV.U32 R11, RZ, RZ, R10 ;  /* 0x000000ffff0b7224 */ /* 0x000fe200078e000a */
[----:B------:R-:W-:Y:S01]  /*15a50*/  ULDC.64 UR4, c[0x0][0xa20] ;  /* 0x0002880000047ab9 */ /* 0x000fe20000000a00 */
[C---:B------:R-:W-:Y:S02]  /*15a60*/  LOP3.LUT R6, R26.reuse, 0xff000000, RZ, 0xc0, !PT ;  /* 0xff0000001a067812 */ /* 0x040fe400078ec0ff */
[----:B------:R-:W-:Y:S01]  /*15a70*/  ISETP.NE.U32.AND P0, PT, RZ, UR4, PT ;  /* 0x00000004ff007c0c */ /* 0x000fe2000bf05070 */
[----:B------:R2:W-:Y:S01]  /*15a80*/  STL [R1+0xc], R11 ;  /* 0x00000c0b01007387 */ /* 0x0005e20000100800 */
[----:B------:R-:W-:Y:S02]  /*15a90*/  SHF.R.U32.HI R6, RZ, 0x8, R6 ;  /* 0x00000008ff067819 */ /* 0x000fe40000011606 */
[----:B------:R-:W-:Y:S02]  /*15aa0*/  ISETP.NE.AND.EX P0, PT, RZ, UR5, PT, P0 ;  /* 0x00000005ff007c0c */ /* 0x000fe4000bf05300 */
[----:B0-----:R-:W-:-:S02]  /*15ab0*/  LOP3.LUT R2, R26, 0xff0000, RZ, 0xc0, !PT ;  /* 0x00ff00001a027812 */ /* 0x001fc400078ec0ff */
[----:B------:R-:W-:Y:S02]  /*15ac0*/  LOP3.LUT R17, R26, 0xffff, RZ, 0xc0, !PT ;  /* 0x0000ffff1a117812 */ /* 0x000fe400078ec0ff */
[----:B------:R-:W-:-:S07]  /*15ad0*/  LEA.HI R6, R2, R6, RZ, 0x10 ;  /* 0x0000000602067211 */ /* 0x000fce00078f80ff */
[----:B--2---:R-:W-:Y:S05]  /*15ae0*/  @!P0 BRA `(.L_x_10583) ;  /* 0x0000000000108947 */ /* 0x004fea0003800000 */
[----:B------:R-:W-:-:S04]  /*15af0*/  IADD3 R2, P0, R18, UR4, RZ ;  /* 0x0000000412027c10 */ /* 0x000fc8000ff1e0ff */
[----:B------:R-:W-:-:S05]  /*15b00*/  IADD3.X R3, R22, UR5, RZ, P0, !PT ;  /* 0x0000000516037c10 */ /* 0x000fca00087fe4ff */
[----:B------:R0:W5:Y:S01]  /*15b10*/  LDG.E R7, desc[UR42][R2.64] ;  /* 0x0000002a02077981 */ /* 0x000162000c1e1900 */
[----:B------:R-:W-:Y:S05]  /*15b20*/  BRA `(.L_x_10584) ;  /* 0x0000000000247947 */ /* 0x000fea0003800000 */
.L_x_10583:
        /* <DEDUP_REMOVED lines=9> */
.L_x_10584:
[----:B0-----:R-:W2:Y:S04]  /*15bc0*/  @P2 LDG.E R2, desc[UR42][R4.64] ;  /* 0x0000002a04022981 */ /* 0x001ea8000c1e1900 */
[----:B------:R0:W2:Y:S01]  /*15bd0*/  @P2 LDG.E R4, desc[UR42][R4.64+0x4] ;  /* 0x0000042a04042981 */ /* 0x0000a2000c1e1900 */
[----:B------:R-:W-:Y:S01]  /*15be0*/  BSSY B0, `(.L_x_10585) ;  /* 0x000002b000007945 */ /* 0x000fe20003800000 */
[----:B------:R-:W-:Y:S01]  /*15bf0*/  LOP3.LUT R21, R6, 0xff, RZ, 0xc0, !PT ;  /* 0x000000ff06157812 */ /* 0x000fe200078ec0ff */
[----:B0----5:R-:W-:Y:S01]  /*15c00*/  IMAD.IADD R5, R7, 0x1, -R9 ;  /* 0x0000000107057824 */ /* 0x021fe200078e0a09 */
[----:B--2---:R-:W-:Y:S02]  /*15c10*/  @P2 IADD3 R8, -R2, R4, RZ ;  /* 0x0000000402082210 */ /* 0x004fe40007ffe1ff */
[----:B------:R-:W-:-:S03]  /*15c20*/  SHF.R.U32.HI R4, RZ, 0x10, R6 ;  /* 0x00000010ff047819 */ /* 0x000fc60000011606 */
[----:B------:R-:W-:-:S04]  /*15c30*/  IMAD.IADD R2, R5, 0x1, R8 ;  /* 0x0000000105027824 */ /* 0x000fc800078e0208 */
[C---:B------:R-:W-:Y:S01]  /*15c40*/  VIADD R20, R2.reuse, 0x7f ;  /* 0x0000007f02147836 */ /* 0x040fe20000000000 */
[----:B------:R-:W-:Y:S01]  /*15c50*/  ISETP.GE.AND P1, PT, R2, 0x1, PT ;  /* 0x000000010200780c */ /* 0x000fe20003f26270 */
[----:B------:R0:W-:Y:S03]  /*15c60*/  STL [R1+0x20], R2 ;  /* 0x0000200201007387 */ /* 0x0001e60000100800 */
[----:B0-----:R-:W-:-:S04]  /*15c70*/  SHF.R.S32.HI R2, RZ, 0x1f, R20 ;  /* 0x0000001fff027819 */ /* 0x001fc80000011414 */
        /* <DEDUP_REMOVED lines=8> */
[----:B-1----:R-:W-:Y:S02]  /*15d00*/  IADD3 R9, R6, -0x1, R20 ;  /* 0xffffffff06097810 */ /* 0x002fe40007ffe014 */
        /* <DEDUP_REMOVED lines=24> */
.L_x_10586:
[----:B------:R-:W-:Y:S05]  /*15e90*/  BSYNC B0 ;  /* 0x0000000000007941 */ /* 0x000fea0003800000 */
.L_x_10585:
[-C--:B------:R-:W-:Y:S01]  /*15ea0*/  IMAD R3, R21, R2.reuse, RZ ;  /* 0x0000000215037224 */ /* 0x080fe200078e02ff */
[----:B------:R-:W-:Y:S04]  /*15eb0*/  BSSY B0, `(.L_x_10587) ;  /* 0x0000156000007945 */ /* 0x000fe80003800000 */
[C---:B------:R-:W-:Y:S01]  /*15ec0*/  VIADDMNMX R2, R3.reuse, R2, R20, PT ;  /* 0x0000000203027246 */ /* 0x040fe20003800114 */
[----:B------:R-:W-:-:S03]  /*15ed0*/  IMAD R3, R3, 0x80, -R5 ;  /* 0x0000008003037824 */ /* 0x000fc600078e0a05 */
[----:B------:R-:W-:Y:S02]  /*15ee0*/  LEA R2, R2, -R5, 0x7 ;  /* 0x8000000502027211 */ /* 0x000fe400078e38ff */
[----:B------:R-:W-:Y:S02]  /*15ef0*/  VIMNMX R3, RZ, R3, !PT ;  /* 0x00000003ff037248 */ /* 0x000fe40007fe0100 */
        /* <DEDUP_REMOVED lines=18> */
.L_x_10752:
[----:B--2---:R-:W-:Y:S02]  /*16020*/  ISETP.NE.AND P0, PT, R14, RZ, PT ;  /* 0x000000ff0e00720c */ /* 0x004fe40003f05270 */
[----:B------:R-:W-:-:S11]  /*16030*/  PLOP3.LUT P6, PT, PT, PT, PT, 0x8, 0x0 ;  /* 0x000000000000781c */ /* 0x000fd60003fce170 */
[----:B------:R-:W-:Y:S05]  /*16040*/  @P0 BRA `(.L_x_10590) ;  /* 0x00000000000c0947 */ /* 0x000fea0003800000 */
[----:B------:R-:W-:-:S03]  /*16050*/  UMOV UR4, 0xffffffff ;  /* 0xffffffff00047882 */ /* 0x000fc60000000000 */
[----:B------:R-:W-:Y:S05]  /*16060*/  BRA.DIV UR4, `(.L_x_10591) ;  /* 0x0000006a04f07947 */ /* 0x000fea000b800000 */
[----:B------:R-:W-:-:S13]  /*16070*/  ELECT P6, URZ, PT ;  /* 0x00000000003f782f */ /* 0x000fda00038c0000 */
.L_x_10590:
        /* <DEDUP_REMOVED lines=9> */
.L_x_10755:
[----:B------:R-:W-:Y:S05]  /*16110*/  BSYNC B1 ;  /* 0x0000000000017941 */ /* 0x000fea0003800000 */
.L_x_10592:
[----:B------:R-:W-:Y:S04]  /*16120*/  BSSY B1, `(.L_x_10594) ;  /* 0x000008c000017945 */ /* 0x000fe80003800000 */
[----:B------:R-:W-:Y:S05]  /*16130*/  @!P6 BRA `(.L_x_10595) ;  /* 0x000000080028e947 */ /* 0x000fea0003800000 */
[----:B------:R-:W2:Y:S01]  /*16140*/  LDL R8, [R1+0x4] ;  /* 0x0000040001087983 */ /* 0x000ea20000100800 */
[----:B-1----:R-:W-:Y:S01]  /*16150*/  LEA R9, R29, R16, 0x3 ;  /* 0x000000101d097211 */ /* 0x002fe200078e18ff */
[----:B------:R-:W1:Y:S01]  /*16160*/  S2R R7, SR_TID.X ;  /* 0x0000000000077919 */ /* 0x000e620000002100 */
[----:B------:R-:W-:Y:S01]  /*16170*/  BSSY B2, `(.L_x_10596) ;  /* 0x0000006000027945 */ /* 0x000fe20003800000 */
[----:B-1----:R-:W-:-:S04]  /*16180*/  LOP3.LUT R7, R7, 0x7f, RZ, 0xc0, !PT ;  /* 0x0000007f07077812 */ /* 0x002fc800078ec0ff */
[----:B------:R-:W-:Y:S02]  /*16190*/  ISETP.NE.AND P2, PT, R7, RZ, PT ;  /* 0x000000ff0700720c */ /* 0x000fe40003f45270 */
[----:B--2---:R-:W-:-:S04]  /*161a0*/  SHF.L.U32 R11, R8, 0x1f, RZ ;  /* 0x0000001f080b7819 */ /* 0x004fc800000006ff */
[----:B------:R-:W1:Y:S02]  /*161b0*/  SYNCS.PHASECHK.TRANS64.TRYWAIT P0, [R9+URZ+0x2d8a0], R11 ;  /* 0x02d8a00b090075a7 */ /* 0x000e64000800017f */
[----:B-1----:R-:W-:Y:S05]  /*161c0*/  @!P0 BRA `(.L_x_10597) ;  /* 0x0000006800cc8947 */ /* 0x002fea0003800000 */
.L_x_10756:
[----:B------:R-:W-:Y:S05]  /*161d0*/  BSYNC B2 ;  /* 0x0000000000027941 */ /* 0x000fea0003800000 */
.L_x_10596:
[----:B------:R-:W-:Y:S04]  /*161e0*/  BSSY B2, `(.L_x_10598) ;  /* 0x0000009000027945 */ /* 0x000fe80003800000 */
[----:B------:R-:W-:Y:S05]  /*161f0*/  @P2 BRA `(.L_x_10599) ;  /* 0x00000000001c2947 */ /* 0x000fea0003800000 */
[----:B0-----:R-:W0:Y:S02]  /*16200*/  S2R R6, SR_TID.X ;  /* 0x0000000000067919 */ /* 0x001e240000002100 */
[----:B0-----:R-:W-:Y:S01]  /*16210*/  LOP3.LUT R7, R6, 0x1f, RZ, 0xc0, !PT ;  /* 0x0000001f06077812 */ /* 0x001fe200078ec0ff */
[----:B------:R-:W-:-:S03]  /*16220*/  IMAD.MOV.U32 R6, RZ, RZ, 0x6000 ;  /* 0x00006000ff067424 */ /* 0x000fc600078e00ff */
[----:B------:R-:W-:Y:S01]  /*16230*/  ISETP.NE.AND P0, PT, R7, RZ, PT ;  /* 0x000000ff0700720c */ /* 0x000fe20003f05270 */
[----:B------:R2:W-:-:S12]  /*16240*/  SYNCS.ARRIVE.TRANS64 RZ, [R9+URZ+0x2d890], R6 ;  /* 0x02d8900609ff79a7 */ /* 0x0005d8000800003f */
[----:B--2---:R-:W-:Y:S05]  /*16250*/  @!P0 BRA `(.L_x_10599) ;  /* 0x0000000000048947 */ /* 0x004fea0003800000 */
[----:B------:R-:W-:Y:S01]  /*16260*/  BPT.TRAP 0x1 ;  /* 0x000000040000795c */ /* 0x000fe20000300000 */
.L_x_10599:
[----:B------:R-:W-:Y:S05]  /*16270*/  BSYNC B2 ;  /* 0x0000000000027941 */ /* 0x000fea0003800000 */
.L_x_10598:
[----:B------:R-:W-:Y:S01]  /*16280*/  IMAD.MOV.U32 R14, RZ, RZ, RZ ;  /* 0x000000ffff0e7224 */ /* 0x000fe200078e00ff */
[----:B------:R-:W-:Y:S01]  /*16290*/  UIADD3 UR4, UP0, UR40, 0x570, URZ ;  /* 0x0000057028047890 */ /* 0x000fe2000ff1e03f */
[----:B------:R-:W-:Y:S01]  /*162a0*/  IMAD R7, R5, 0x80, R0 ;  /* 0x0000008005077824 */ /* 0x000fe200078e0200 */
[----:B------:R-:W-:Y:S01]  /*162b0*/  PLOP3.LUT P0, PT, PT, PT, PT, 0x80, 0x0 ;  /* 0x000000000000781c */ /* 0x000fe20003f0f070 */
[----:B------:R-:W-:Y:S01]  /*162c0*/  IMAD R8, R29, 0x6000, R16 ;  /* 0x000060001d087824 */ /* 0x000fe200078e0210 */
[----:B------:R-:W-:Y:S01]  /*162d0*/  R2UR UR10, R14 ;  /* 0x000000000e0a72ca */ /* 0x000fe200000e0000 */
[----:B------:R-:W-:Y:S01]  /*162e0*/  VIADD R7, R7, 0xffffff80 ;  /* 0xffffff8007077836 */ /* 0x000fe20000000000 */
[----:B0-----:R-:W-:Y:S01]  /*162f0*/  IADD3 R6, R9, 0x2d890, RZ ;  /* 0x0002d89009067810 */ /* 0x001fe20007ffe0ff */
[----:B------:R-:W-:Y:S01]  /*16300*/  VIADD R10, R8, 0x15400 ;  /* 0x00015400080a7836 */ /* 0x000fe20000000000 */
[----:B------:R-:W-:Y:S01]  /*16310*/  UIADD3.X UR5, URZ, UR41, URZ, UP0, !UPT ;  /* 0x000000293f057290 */ /* 0x000fe200087fe43f */
[----:B------:R-:W-:Y:S01]  /*16320*/  UMOV UR6, 0x0 ;  /* 0x0000000000067882 */ /* 0x000fe20000000000 */
[----:B------:R-:W-:-:S10]  /*16330*/  UMOV UR7, 0x12f00000 ;  /* 0x12f0000000077882 */ /* 0x000fd40000000000 */
.L_x_10600:
        /* <DEDUP_REMOVED lines=16> */
.L_x_10601:
        /* <DEDUP_REMOVED lines=16> */
.L_x_10602:
        /* <DEDUP_REMOVED lines=13> */
.L_x_10757:
[----:B------:R-:W-:Y:S05]  /*16610*/  BSYNC B2 ;  /* 0x0000000000027941 */ /* 0x000fea0003800000 */
.L_x_10603:
[----:B------:R-:W-:Y:S01]  /*16620*/  BSSY B2, `(.L_x_10605) ;  /* 0x000000b000027945 */ /* 0x000fe20003800000 */
[----:B------:R-:W-:Y:S02]  /*16630*/  IMAD.MOV.U32 R10, RZ, RZ, 0x0 ;  /* 0x00000000ff0a7424 */ /* 0x000fe400078e00ff */
[----:B01----:R-:W-:Y:S01]  /*16640*/  IMAD.MOV.U32 R11, RZ, RZ, 0x12f00000 ;  /* 0x12f00000ff0b7424 */ /* 0x003fe200078e00ff */
[----:B------:R-:W-:Y:S06]  /*16650*/  @P2 BRA `(.L_x_10606) ;  /* 0x00000000001c2947 */ /* 0x000fec0003800000 */
[----:B------:R-:W0:Y:S02]  /*16660*/  S2R R6, SR_TID.X ;  /* 0x0000000000067919 */ /* 0x000e240000002100 */
[----:B0-----:R-:W-:Y:S01]  /*16670*/  LOP3.LUT R15, R6, 0x1f, RZ, 0xc0, !PT ;  /* 0x0000001f060f7812 */ /* 0x001fe200078ec0ff */
[----:B------:R-:W-:-:S03]  /*16680*/  IMAD.MOV.U32 R6, RZ, RZ, 0x6000 ;  /* 0x00006000ff067424 */ /* 0x000fc600078e00ff */
[----:B------:R-:W-:Y:S01]  /*16690*/  ISETP.NE.AND P0, PT, R15, RZ, PT ;  /* 0x000000ff0f00720c */ /* 0x000fe20003f05270 */
[----:B------:R0:W-:-:S12]  /*166a0*/  SYNCS.ARRIVE.TRANS64 RZ, [R9+URZ+0x2d8b0], R6 ;  /* 0x02d8b00609ff79a7 */ /* 0x0001d8000800003f */
[----:B0-----:R-:W-:Y:S05]  /*166b0*/  @!P0 BRA `(.L_x_10606) ;  /* 0x0000000000048947 */ /* 0x001fea0003800000 */
[----:B------:R-:W-:Y:S01]  /*166c0*/  BPT.TRAP 0x1 ;  /* 0x000000040000795c */ /* 0x000fe20000300000 */
.L_x_10606:
[----:B------:R-:W-:Y:S05]  /*166d0*/  BSYNC B2 ;  /* 0x0000000000027941 */ /* 0x000fea0003800000 */
.L_x_10605:
        /* <DEDUP_REMOVED lines=8> */
.L_x_10607:
        /* <DEDUP_REMOVED lines=15> */
.L_x_10608:
        /* <DEDUP_REMOVED lines=15> */
.L_x_10609:
        /* <DEDUP_REMOVED lines=10> */
.L_x_10595:
[----:B------:R-:W-:Y:S05]  /*169e0*/  BSYNC B1 ;  /* 0x0000000000017941 */ /* 0x000fea0003800000 */
.L_x_10594:
[----:B0-----:R-:W2:Y:S01]  /*169f0*/  LDL.LU R6, [R1+0x4] ;  /* 0x0000040001067983 */ /* 0x001ea20000300800 */
[----:B------:R-:W-:Y:S01]  /*16a00*/  VIADD R29, R29, 0x1 ;  /* 0x000000011d1d7836 */ /* 0x000fe20000000000 */
[----:B------:R-:W-:Y:S02]  /*16a10*/  IADD3 R10, R5, -0x2, RZ ;  /* 0xfffffffe050a7810 */ /* 0x000fe40007ffe0ff */
[----:B------:R-:W-:Y:S02]  /*16a20*/  PLOP3.LUT P0, PT, PT, PT, PT, 0x8, 0x0 ;  /* 0x000000000000781c */ /* 0x000fe40003f0e170 */
[----:B------:R-:W-:Y:S02]  /*16a30*/  ISETP.NE.AND P2, PT, R29, 0x2, PT ;  /* 0x000000021d00780c */ /* 0x000fe40003f45270 */
[----:B------:R-:W-:Y:S02]  /*16a40*/  ISETP.GE.AND P3, PT, R10, R3, PT ;  /* 0x000000030a00720c */ /* 0x000fe40003f66270 */
[----:B------:R-:W-:-:S02]  /*16a50*/  SEL R5, RZ, 0x1, P2 ;  /* 0x00000001ff057807 */ /* 0x000fc40001000000 */
[----:B------:R-:W-:Y:S02]  /*16a60*/  SEL R29, R29, RZ, P2 ;  /* 0x000000ff1d1d7207 */ /* 0x000fe40001000000 */
[----:B--2---:R-:W-:-:S05]  /*16a70*/  LOP3.LUT R6, R6, R5, RZ, 0x3c, !PT ;  /* 0x0000000506067212 */ /* 0x004fca00078e3cff */
[----:B------:R0:W-:Y:S02]  /*16a80*/  STL [R1+0x4], R6 ;  /* 0x0000040601007387 */ /* 0x0001e40000100800 */
[----:B------:R-:W-:Y:S05]  /*16a90*/  @!P3 BRA `(.L_x_10588) ;  /* 0x00000008005cb947 */ /* 0x000fea0003800000 */
.L_x_10626:
[----:B------:R-:W-:Y:S05]  /*16aa0*/  YIELD ;  /* 0x0000000000007946 */ /* 0x000fea0003800000 */
[----:B------:R-:W-:Y:S04]  /*16ab0*/  BSSY B1, `(.L_x_10610) ;  /* 0x000008b000017945 */ /* 0x000fe80003800000 */
[----:B--2---:R-:W-:Y:S05]  /*16ac0*/  @!P6 BRA `(.L_x_10611) ;  /* 0x000000080024e947 */ /* 0x004fea0003800000 */
[----:B0-----:R-:W2:Y:S01]  /*16ad0*/  LDL R6, [R1+0x4] ;  /* 0x0000040001067983 */ /* 0x001ea20000100800 */
[----:B-1----:R-:W-:Y:S01]  /*16ae0*/  IMAD R9, R29, 0x8, R16 ;  /* 0x000000081d097824 */ /* 0x002fe200078e0210 */
[----:B------:R-:W0:Y:S01]  /*16af0*/  S2R R5, SR_TID.X ;  /* 0x0000000000057919 */ /* 0x000e220000002100 */
[----:B------:R-:W-:Y:S01]  /*16b00*/  BSSY B2, `(.L_x_10612) ;  /* 0x0000006000027945 */ /* 0x000fe20003800000 */
[----:B0-----:R-:W-:-:S04]  /*16b10*/  LOP3.LUT R5, R5, 0x7f, RZ, 0xc0, !PT ;  /* 0x0000007f05057812 */ /* 0x001fc800078ec0ff */
[----:B------:R-:W-:Y:S02]  /*16b20*/  ISETP.NE.AND P3, PT, R5, RZ, PT ;  /* 0x000000ff0500720c */ /* 0x000fe40003f65270 */
[----:B--2---:R-:W-:-:S04]  /*16b30*/  SHF.L.U32 R8, R6, 0x1f, RZ ;  /* 0x0000001f06087819 */ /* 0x004fc800000006ff */
[----:B------:R-:W0:Y:S02]  /*16b40*/  SYNCS.PHASECHK.TRANS64.TRYWAIT P2, [R9+URZ+0x2d8a0], R8 ;  /* 0x02d8a008090075a7 */ /* 0x000e24000804017f */
[----:B0-----:R-:W-:Y:S05]  /*16b50*/  @!P2 BRA `(.L_x_10613) ;  /* 0x000000600090a947 */ /* 0x001fea0003800000 */
.L_x_10758:
[----:B------:R-:W-:Y:S05]  /*16b60*/  BSYNC B2 ;  /* 0x0000000000027941 */ /* 0x000fea0003800000 */
.L_x_10612:
[----:B------:R-:W-:Y:S04]  /*16b70*/  BSSY B2, `(.L_x_10614) ;  /* 0x0000009000027945 */ /* 0x000fe80003800000 */
[----:B------:R-:W-:Y:S05]  /*16b80*/  @P3 BRA `(.L_x_10615) ;  /* 0x00000000001c3947 */ /* 0x000fea0003800000 */
[----:B------:R-:W1:Y:S02]  /*16b90*/  S2R R5, SR_TID.X ;  /* 0x0000000000057919 */ /* 0x000e640000002100 */
[----:B-1----:R-:W-:Y:S01]  /*16ba0*/  LOP3.LUT R6, R5, 0x1f, RZ, 0xc0, !PT ;  /* 0x0000001f05067812 */ /* 0x002fe200078ec0ff */
[----:B------:R-:W-:-:S03]  /*16bb0*/  IMAD.MOV.U32 R5, RZ, RZ, 0x6000 ;  /* 0x00006000ff057424 */ /* 0x000fc600078e00ff */
[----:B------:R-:W-:Y:S01]  /*16bc0*/  ISETP.NE.AND P2, PT, R6, RZ, PT ;  /* 0x000000ff0600720c */ /* 0x000fe20003f45270 */
[----:B------:R1:W-:-:S12]  /*16bd0*/  SYNCS.ARRIVE.TRANS64 RZ, [R9+URZ+0x2d890], R5 ;  /* 0x02d8900509ff79a7 */ /* 0x0003d8000800003f */
[----:B-1----:R-:W-:Y:S05]  /*16be0*/  @!P2 BRA `(.L_x_10615) ;  /* 0x000000000004a947 */ /* 0x002fea0003800000 */
[----:B------:R-:W-:Y:S01]  /*16bf0*/  BPT.TRAP 0x1 ;  /* 0x000000040000795c */ /* 0x000fe20000300000 */
.L_x_10615:
[----:B------:R-:W-:Y:S05]  /*16c00*/  BSYNC B2 ;  /* 0x0000000000027941 */ /* 0x000fea0003800000 */
.L_x_10614:
[----:B------:R-:W-:Y:S01]  /*16c10*/  IMAD.MOV.U32 R14, RZ, RZ, RZ ;  /* 0x000000ffff0e7224 */ /* 0x000fe200078e00ff */
[----:B------:R-:W-:Y:S01]  /*16c20*/  UIADD3 UR4, UP0, UR40, 0x570, URZ ;  /* 0x0000057028047890 */ /* 0x000fe2000ff1e03f */
[----:B------:R-:W-:Y:S01]  /*16c30*/  IMAD R7, R29, 0x6000, R16 ;  /* 0x000060001d077824 */ /* 0x000fe200078e0210 */
[----:B------:R-:W-:Y:S01]  /*16c40*/  PLOP3.LUT P2, PT, PT, PT, PT, 0x80, 0x0 ;  /* 0x000000000000781c */ /* 0x000fe20003f4f070 */
[----:B------:R-:W-:Y:S01]  /*16c50*/  VIADD R5, R9, 0x2d890 ;  /* 0x0002d89009057836 */ /* 0x000fe20000000000 */
[----:B------:R-:W-:Y:S01]  /*16c60*/  R2UR UR10, R14 ;  /* 0x000000000e0a72ca */ /* 0x000fe200000e0000 */
[----:B------:R-:W-:Y:S01]  /*16c70*/  VIADD R11, R7, 0x15400 ;  /* 0x00015400070b7836 */ /* 0x000fe20000000000 */
[----:B------:R-:W-:Y:S01]  /*16c80*/  LEA R6, R10, R0, 0x7 ;  /* 0x000000000a067211 */ /* 0x000fe200078e38ff */
[----:B------:R-:W-:Y:S01]  /*16c90*/  UIADD3.X UR5, URZ, UR41, URZ, UP0, !UPT ;  /* 0x000000293f057290 */ /* 0x000fe200087fe43f */
[----:B------:R-:W-:Y:S01]  /*16ca0*/  UMOV UR6, 0x0 ;  /* 0x0000000000067882 */ /* 0x000fe20000000000 */
[----:B------:R-:W-:-:S10]  /*16cb0*/  UMOV UR7, 0x12f00000 ;  /* 0x12f0000000077882 */ /* 0x000fd40000000000 */
.L_x_10616:
        /* <DEDUP_REMOVED lines=16> */
.L_x_10617:
        /* <DEDUP_REMOVED lines=16> */
.L_x_10618:
        /* <DEDUP_REMOVED lines=13> */
.L_x_10759:
[----:B------:R-:W-:Y:S05]  /*16f90*/  BSYNC B2 ;  /* 0x0000000000027941 */ /* 0x000fea0003800000 */
.L_x_10619:
[----:B------:R-:W-:Y:S01]  /*16fa0*/  BSSY B2, `(.L_x_10621) ;  /* 0x000000b000027945 */ /* 0x000fe20003800000 */
[----:B------:R-:W-:Y:S01]  /*16fb0*/  IMAD.MOV.U32 R12, RZ, RZ, 0x0 ;  /* 0x00000000ff0c7424 */ /* 0x000fe200078e00ff */
[----:B------:R-:W-:Y:S02]  /*16fc0*/  MOV R13, 0x12f00000 ;  /* 0x12f00000000d7802 */ /* 0x000fe40000000f00 */
[----:B------:R-:W-:Y:S05]  /*16fd0*/  @P3 BRA `(.L_x_10622) ;  /* 0x00000000001c3947 */ /* 0x000fea0003800000 */
[----:B------:R-:W2:Y:S02]  /*16fe0*/  S2R R5, SR_TID.X ;  /* 0x0000000000057919 */ /* 0x000ea40000002100 */
[----:B--2---:R-:W-:Y:S01]  /*16ff0*/  LOP3.LUT R11, R5, 0x1f, RZ, 0xc0, !PT ;  /* 0x0000001f050b7812 */ /* 0x004fe200078ec0ff */
[----:B------:R-:W-:-:S03]  /*17000*/  IMAD.MOV.U32 R5, RZ, RZ, 0x6000 ;  /* 0x00006000ff057424 */ /* 0x000fc600078e00ff */
[----:B------:R-:W-:Y:S01]  /*17010*/  ISETP.NE.AND P2, PT, R11, RZ, PT ;  /* 0x000000ff0b00720c */ /* 0x000fe20003f45270 */
[----:B------:R2:W-:-:S12]  /*17020*/  SYNCS.ARRIVE.TRANS64 RZ, [R9+URZ+0x2d8b0], R5 ;  /* 0x02d8b00509ff79a7 */ /* 0x0005d8000800003f */
[----:B--2---:R-:W-:Y:S05]  /*17030*/  @!P2 BRA `(.L_x_10622) ;  /* 0x000000000004a947 */ /* 0x004fea0003800000 */
[----:B------:R-:W-:Y:S01]  /*17040*/  BPT.TRAP 0x1 ;  /* 0x000000040000795c */ /* 0x000fe20000300000 */
.L_x_10622:
[----:B------:R-:W-:Y:S05]  /*17050*/  BSYNC B2 ;  /* 0x0000000000027941 */ /* 0x000fea0003800000 */
.L_x_10621:
        /* <DEDUP_REMOVED lines=8> */
.L_x_10623:
        /* <DEDUP_REMOVED lines=15> */
.L_x_10624:
        /* <DEDUP_REMOVED lines=15> */
.L_x_10625:
        /* <DEDUP_REMOVED lines=10> */
.L_x_10611:
[----:B------:R-:W-:Y:S05]  /*17360*/  BSYNC B1 ;  /* 0x0000000000017941 */ /* 0x000fea0003800000 */
.L_x_10610:
[----:B------:R-:W2:Y:S01]  /*17370*/  LDL.LU R8, [R1+0x4] ;  /* 0x0000040001087983 */ /* 0x000ea20000300800 */
[----:B------:R-:W-:Y:S01]  /*17380*/  VIADD R29, R29, 0x1 ;  /* 0x000000011d1d7836 */ /* 0x000fe20000000000 */
[C---:B------:R-:W-:Y:S01]  /*17390*/  ISETP.GT.AND P3, PT, R10.reuse, R3, PT ;  /* 0x000000030a00720c */ /* 0x040fe20003f64270 */
[----:B------:R-:W-:-:S03]  /*173a0*/  VIADD R10, R10, 0xffffffff ;  /* 0xffffffff0a0a7836 */ /* 0x000fc60000000000 */
[----:B------:R-:W-:-:S04]  /*173b0*/  ISETP.NE.AND P2, PT, R29, 0x2, PT ;  /* 0x000000021d00780c */ /* 0x000fc80003f45270 */
[----:B------:R-:W-:Y:S02]  /*173c0*/  SEL R5, RZ, 0x1, P2 ;  /* 0x00000001ff057807 */ /* 0x000fe40001000000 */
[----:B------:R-:W-:Y:S02]  /*173d0*/  SEL R29, R29, RZ, P2 ;  /* 0x000000ff1d1d7207 */ /* 0x000fe40001000000 */
[----:B--2---:R-:W-:-:S05]  /*173e0*/  LOP3.LUT R8, R8, R5, RZ, 0x3c, !PT ;  /* 0x0000000508087212 */ /* 0x004fca00078e3cff */
[----:B------:R2:W-:Y:S01]  /*173f0*/  STL [R1+0x4], R8 ;  /* 0x0000040801007387 */ /* 0x0005e20000100800 */
[----:B------:R-:W-:Y:S05]  /*17400*/  @P3 BRA `(.L_x_10626) ;  /* 0xfffffff400a43947 */ /* 0x000fea000383ffff */
.L_x_10588:
[----:B------:R-:W-:Y:S05]  /*17410*/  BSYNC B0 ;  /* 0x0000000000007941 */ /* 0x000fea0003800000 */
.L_x_10587:
[----:B------:R-:W-:Y:S05]  /*17420*/  @!P0 WARPSYNC.ALL ;  /* 0x0000000000008948 */ /* 0x000fea0003800000 */
[----:B------:R-:W-:Y:S01]  /*17430*/  @!P0 BAR.SYNC.DEFER_BLOCKING 0xc, 0x200 ;  /* 0x0308000000008b1d */ /* 0x000fe20000010000 */
[----:B------:R-:W-:-:S05]  /*17440*/  MOV R0, RZ ;  /* 0x000000ff00007202 */ /* 0x000fca0000000f00 */
[----:B------:R-:W-:Y:S04]  /*17450*/  BSSY B0, `(.L_x_10627) ;  /* 0x000001e000007945 */ /* 0x000fe80003800000 */
[----:B------:R-:W-:Y:S05]  /*17460*/  @!P1 BRA `(.L_x_10628) ;  /* 0x0000000000709947 */ /* 0x000fea0003800000 */
[----:B------:R-:W-:-:S13]  /*17470*/  ISETP.NE.AND P0, PT, R4, RZ, PT ;  /* 0x000000ff0400720c */ /* 0x000fda0003f05270 */
[----:B------:R-:W3:Y:S02]  /*17480*/  @!P0 LDC R4, c[0x0][0x9f0] ;  /* 0x00027c00ff048b82 */ /* 0x000ee40000000800 */
[-C--:B---3--:R-:W-:Y:S02]  /*17490*/  IABS R0, R4.reuse ;  /* 0x0000000400007213 */ /* 0x088fe40000000000 */
[----:B0-----:R-:W-:Y:S02]  /*174a0*/  IABS R6, R4 ;  /* 0x0000000400067213 */ /* 0x001fe40000000000 */
[----:B------:R-:W0:Y:S02]  /*174b0*/  I2F.RP R2, R0 ;  /* 0x0000000000027306 */ /* 0x000e240000209400 */
[----:B------:R-:W-:-:S06]  /*174c0*/  IADD3 R6, RZ, -R6, RZ ;  /* 0x80000006ff067210 */ /* 0x000fcc0007ffe0ff */
[----:B0-----:R-:W0:Y:S02]  /*174d0*/  MUFU.RCP R2, R2 ;  /* 0x0000000200027308 */ /* 0x001e240000001000 */
[----:B0-----:R-:W-:-:S06]  /*174e0*/  VIADD R2, R2, 0xffffffe ;  /* 0x0ffffffe02027836 */ /* 0x001fcc0000000000 */
[----:B------:R-:W0:Y:S02]  /*174f0*/  F2I.FTZ.U32.TRUNC.NTZ R3, R2 ;  /* 0x0000000200037305 */ /* 0x000e24000021f000 */
[----:B0-----:R-:W-:-:S04]  /*17500*/  IMAD.MOV R2, RZ, RZ, -R3 ;  /* 0x000000ffff027224 */ /* 0x001fc800078e0a03 */
        /* <DEDUP_REMOVED lines=18> */
.L_x_10628:
[----:B------:R-:W-:Y:S05]  /*17630*/  BSYNC B0 ;  /* 0x0000000000007941 */ /* 0x000fea0003800000 */
.L_x_10627:
[-C--:B------:R-:W-:Y:S01]  /*17640*/  IMAD R2, R21, R0.reuse, RZ ;  /* 0x0000000015027224 */ /* 0x080fe200078e02ff */
[----:B------:R-:W-:Y:S04]  /*17650*/  BSSY B7, `(.L_x_10629) ;  /* 0x0000347000077945 */ /* 0x000fe80003800000 */
[----:B------:R-:W-:Y:S01]  /*17660*/  VIADDMNMX R26, R2, R0, R20, PT ;  /* 0x00000000021a7246 */ /* 0x000fe20003800114 */
[----:B------:R3:W-:Y:S03]  /*17670*/  STL [R1+0x24], R2 ;  /* 0x0000240201007387 */ /* 0x0007e60000100800 */
[----:B------:R-:W-:Y:S01]  /*17680*/  ISETP.GT.AND P0, PT, R26, R2, PT ;  /* 0x000000021a00720c */ /* 0x000fe20003f04270 */
[----:B------:R3:W-:-:S12]  /*17690*/  STL [R1+0x40], R26 ;  /* 0x0000401a01007387 */ /* 0x0007d80000100800 */
[----:B---3--:R-:W-:Y:S05]  /*176a0*/  @P0 BRA `(.L_x_10630) ;  /* 0x0000000000440947 */ /* 0x008fea0003800000 */
[----:B------:R-:W3:Y:S02]  /*176b0*/  S2R R2, SR_TID.X ;  /* 0x0000000000027919 */ /* 0x000ee40000002100 */
[----:B---3--:R-:W-:-:S04]  /*176c0*/  LOP3.LUT R2, R2, 0x7f, RZ, 0xc0, !PT ;  /* 0x0000007f02027812 */ /* 0x008fc800078ec0ff */
[----:B------:R-:W-:-:S13]  /*176d0*/  ISETP.NE.AND P0, PT, R2, RZ, PT ;  /* 0x000000ff0200720c */ /* 0x000fda0003f05270 */
[----:B------:R-:W-:Y:S05]  /*176e0*/  @P0 BRA `(.L_x_10631) ;  /* 0x0000003000f40947 */ /* 0x000fea0003800000 */
[----:B------:R-:W3:Y:S01]  /*176f0*/  S2R R5, SR_LANEID ;  /* 0x0000000000057919 */ /* 0x000ee20000000000 */
[----:B------:R-:W-:Y:S01]  /*17700*/  VOTEU.ANY UR4, UPT, PT ;  /* 0x0000000000047886 */ /* 0x000fe200038e0100 */
[----:B------:R-:W4:Y:S01]  /*17710*/  LDC.64 R2, c[0x0][0xc60] ;  /* 0x00031800ff027b82 */ /* 0x000f220000000a00 */
[----:B------:R-:W3:Y:S02]  /*17720*/  FLO.U32 R0, UR4 ;  /* 0x0000000400007d00 */ /* 0x000ee400080e0000 */
[----:B---3--:R-:W-:-:S06]  /*17730*/  ISETP.EQ.U32.AND P0, PT, R0, R5, PT ;  /* 0x000000050000720c */ /* 0x008fcc0003f02070 */
[----:B------:R-:W4:Y:S07]  /*17740*/  POPC R5, UR4 ;  /* 0x0000000400057d09 */ /* 0x000f2e0008000000 */
[----:B----4-:R-:W3:Y:S01]  /*17750*/  @P0 ATOMG.E.ADD.STRONG.GPU PT, R3, desc[UR42][R2.64], R5 ;  /* 0x00000005020309a8 */ /* 0x010ee200081ee1ea */
[----:B------:R-:W4:Y:S02]  /*17760*/  S2R R4, SR_LTMASK ;  /* 0x0000000000047919 */ /* 0x000f240000003900 */
[----:B----4-:R-:W-:-:S04]  /*17770*/  LOP3.LUT R4, R4, UR4, RZ, 0xc0, !PT ;  /* 0x0000000404047c12 */ /* 0x010fc8000f8ec0ff */
[----:B------:R-:W4:Y:S01]  /*17780*/  POPC R7, R4 ;  /* 0x0000000400077309 */ /* 0x000f220000000000 */
[----:B---3--:R-:W4:Y:S02]  /*17790*/  SHFL.IDX PT, R0, R3, R0, 0x1f ;  /* 0x00001f0003007589 */ /* 0x008f2400000e0000 */
[----:B----4-:R-:W-:Y:S01]  /*177a0*/  IADD3 R24, R0, UR37, R7 ;  /* 0x0000002500187c10 */ /* 0x010fe2000fffe007 */
[----:B------:R-:W-:Y:S06]  /*177b0*/  BRA `(.L_x_10631) ;  /* 0x0000003000c07947 */ /* 0x000fec0003800000 */
.L_x_10630:
        /* <DEDUP_REMOVED lines=10> */
[----:B------:R-:W3:Y:S01]  /*17860*/  LDC.64 R2, c[0x4][R2] ;  /* 0x0100000002027b82 */ /* 0x000ee20000000a00 */
[----:B0-----:R-:W-:Y:S01]  /*17870*/  IMAD.U32 R6, RZ, RZ, UR8 ;  /* 0x00000008ff067e24 */ /* 0x001fe2000f8e00ff */
[----:B------:R-:W-:Y:S01]  /*17880*/  MOV R11, UR5 ;  /* 0x00000005000b7c02 */ /* 0x000fe20008000f00 */
[----:B------:R-:W-:Y:S02]  /*17890*/  IMAD.U32 R7, RZ, RZ, UR9 ;  /* 0x00000009ff077e24 */ /* 0x000fe4000f8e00ff */
[----:B------:R-:W-:-:S02]  /*178a0*/  IMAD.U32 R10, RZ, RZ, UR4 ;  /* 0x00000004ff0a7e24 */ /* 0x000fc4000f8e00ff */
[----:B--2---:R-:W-:Y:S02]  /*178b0*/  IMAD.MOV.U32 R8, RZ, RZ, 0x70 ;  /* 0x00000070ff087424 */ /* 0x004fe400078e00ff */
[----:B------:R-:W-:Y:S02]  /*178c0*/  IMAD.MOV.U32 R12, RZ, RZ, 0x1 ;  /* 0x00000001ff0c7424 */ /* 0x000fe400078e00ff */
[----:B------:R-:W-:-:S07]  /*178d0*/  IMAD.MOV.U32 R13, RZ, RZ, RZ ;  /* 0x000000ffff0d7224 */ /* 0x000fce00078e00ff */
[----:B------:R-:W-:-:S07]  /*178e0*/  LEPC R20, `(.L_x_10633) ;  /* 0x000000001014794e */ /* 0x000fce0000000000 */
[----:B-1-3--:R-:W-:Y:S05]  /*178f0*/  CALL.ABS.NOINC R2 ;  /* 0x0000000002007343 */ /* 0x00afea0003c00000 */
.L_x_10633:
[----:B------:R-:W-:Y:S05]  /*17900*/  BSYNC B6 ;  /* 0x0000000000067941 */ /* 0x000fea0003800000 */
.L_x_10632:
        /* <DEDUP_REMOVED lines=8> */
[----:B------:R3:W4:Y:S01]  /*17990*/  LDC.64 R2, c[0x4][R23] ;  /* 0x0100000017027b82 */ /* 0x0007220000000a00 */
[----:B------:R-:W-:Y:S01]  /*179a0*/  IMAD.U32 R4, RZ, RZ, UR6 ;  /* 0x00000006ff047e24 */ /* 0x000fe2000f8e00ff */
[----:B------:R-:W-:Y:S01]  /*179b0*/  MOV R7, UR9 ;  /* 0x0000000900077c02 */ /* 0x000fe20008000f00 */
[----:B------:R-:W-:Y:S01]  /*179c0*/  IMAD.U32 R5, RZ, RZ, UR7 ;  /* 0x00000007ff057e24 */ /* 0x000fe2000f8e00ff */
[----:B------:R-:W-:Y:S01]  /*179d0*/  MOV R12, 0x1 ;  /* 0x00000001000c7802 */ /* 0x000fe20000000f00 */
[----:B0-----:R-:W-:Y:S02]  /*179e0*/  IMAD.U32 R6, RZ, RZ, UR8 ;  /* 0x00000008ff067e24 */ /* 0x001fe4000f8e00ff */
[----:B------:R-:W-:-:S02]  /*179f0*/  IMAD.U32 R10, RZ, RZ, UR4 ;  /* 0x00000004ff0a7e24 */ /* 0x000fc4000f8e00ff */
[----:B------:R-:W-:Y:S02]  /*17a00*/  IMAD.U32 R11, RZ, RZ, UR5 ;  /* 0x00000005ff0b7e24 */ /* 0x000fe4000f8e00ff */
[----:B--2---:R-:W-:Y:S02]  /*17a10*/  IMAD.MOV.U32 R8, RZ, RZ, 0x70 ;  /* 0x00000070ff087424 */ /* 0x004fe400078e00ff */
[----:B---3--:R-:W-:-:S07]  /*17a20*/  IMAD.MOV.U32 R13, RZ, RZ, RZ ;  /* 0x000000ffff0d7224 */ /* 0x008fce00078e00ff */
[----:B------:R-:W-:-:S07]  /*17a30*/  LEPC R20, `(.L_x_10636) ;  /* 0x000000001014794e */ /* 0x000fce0000000000 */
[----:B-1--4-:R-:W-:Y:S05]  /*17a40*/  CALL.ABS.NOINC R2 ;  /* 0x0000000002007343 */ /* 0x012fea0003c00000 */
.L_x_10636:
[----:B------:R0:W1:Y:S01]  /*17a50*/  LDC.64 R2, c[0x4][R23] ;  /* 0x0100000017027b82 */ /* 0x0000620000000a00 */
[----:B------:R-:W-:Y:S01]  /*17a60*/  ULDC.64 UR4, c[0x4][0x138] ;  /* 0x01004e0000047ab9 */ /* 0x000fe20000000a00 */
[----:B------:R-:W-:Y:S01]  /*17a70*/  ULDC.64 UR6, c[0x4][0x140] ;  /* 0x0100500000067ab9 */ /* 0x000fe20000000a00 */
[----:B------:R-:W-:Y:S01]  /*17a80*/  ULDC.64 UR8, c[0x4][0x40] ;  /* 0x0100100000087ab9 */ /* 0x000fe20000000a00 */
[----:B------:R-:W-:Y:S01]  /*17a90*/  IMAD.U32 R4, RZ, RZ, UR4 ;  /* 0x00000004ff047e24 */ /* 0x000fe2000f8e00ff */
[----:B------:R-:W-:Y:S01]  /*17aa0*/  MOV R6, UR6 ;  /* 0x0000000600067c02 */ /* 0x000fe20008000f00 */
        /* <DEDUP_REMOVED lines=9> */
.L_x_10635:
[----:B------:R-:W-:Y:S05]  /*17b40*/  BSYNC B6 ;  /* 0x0000000000067941 */ /* 0x000fea0003800000 */
.L_x_10634:
[----:B------:R-:W3:Y:S01]  /*17b50*/  LDL R20, [R1+0xc] ;  /* 0x00000c0001147983 */ /* 0x000ee20000100800 */
[----:B------:R-:W-:Y:S01]  /*17b60*/  ULDC.64 UR4, c[0x0][0x9f8] ;  /* 0x00027e0000047ab9 */ /* 0x000fe20000000a00 */
[----:B------:R-:W-:Y:S01]  /*17b70*/  IMAD.MOV.U32 R23, RZ, RZ, R26 ;  /* 0x000000ffff177224 */ /* 0x000fe200078e001a */
[----:B------:R-:W-:Y:S01]  /*17b80*/  ISETP.NE.U32.AND P0, PT, RZ, UR4, PT ;  /* 0x00000004ff007c0c */ /* 0x000fe2000bf05070 */
[----:B------:R-:W4:Y:S01]  /*17b90*/  LDL R26, [R1+0x20] ;  /* 0x00002000011a7983 */ /* 0x000f220000100800 */
[----:B------:R-:W0:Y:S02]  /*17ba0*/  LDC R5, c[0x0][0x430] ;  /* 0x00010c00ff057b82 */ /* 0x000e240000000800 */
[----:B------:R-:W-:Y:S01]  /*17bb0*/  ISETP.NE.AND.EX P0, PT, RZ, UR5, PT, P0 ;  /* 0x00000005ff007c0c */ /* 0x000fe2000bf05300 */
[----:B------:R-:W2:-:S12]  /*17bc0*/  LDL R21, [R1+0x28] ;  /* 0x0000280001157983 */ /* 0x000e980000100800 */
[----:B------:R-:W-:Y:S01]  /*17bd0*/  @P0 IADD3 R2, P1, R18, UR4, RZ ;  /* 0x0000000412020c10 */ /* 0x000fe2000ff3e0ff */
[----:B------:R-:W1:Y:S01]  /*17be0*/  S2R R0, SR_TID.X ;  /* 0x0000000000007919 */ /* 0x000e620000002100 */
[----:B------:R-:W1:Y:S02]  /*17bf0*/  S2R R4, SR_TID.X ;  /* 0x0000000000047919 */ /* 0x000e640000002100 */
[----:B------:R-:W-:Y:S01]  /*17c00*/  @P0 IADD3.X R3, R22, UR5, RZ, P1, !PT ;  /* 0x0000000516030c10 */ /* 0x000fe20008ffe4ff */
[----:B------:R-:W-:Y:S01]  /*17c10*/  VIADD R23, R23, 0xffffffff ;  /* 0xffffffff17177836 */ /* 0x000fe20000000000 */
[----:B------:R-:W-:Y:S01]  /*17c20*/  ULDC UR4, c[0x0][0x2f4] ;  /* 0x0000bd0000047ab9 */ /* 0x000fe20000000800 */
[----:B0-----:R-:W-:Y:S02]  /*17c30*/  ISETP.NE.AND P1, PT, R5, 0x1, PT ;  /* 0x000000010500780c */ /* 0x001fe40003f25270 */
[----:B---3--:R0:W3:Y:S01]  /*17c40*/  @P0 LDG.E R20, desc[UR42][R2.64] ;  /* 0x0000002a02140981 */ /* 0x0080e2000c1e1900 */
[----:B-1----:R-:W-:-:S02]  /*17c50*/  LOP3.LUT R0, R0, 0x7f, RZ, 0xc0, !PT ;  /* 0x0000007f00007812 */ /* 0x002fc400078ec0ff */
[----:B------:R-:W-:-:S08]  /*17c60*/  SHF.L.U32 R4, R4, 0x5, RZ ;  /* 0x0000000504047819 */ /* 0x000fd000000006ff */
[----:B0-----:R-:W0:Y:S01]  /*17c70*/  @P1 LDC R2, c[0x0][0x434] ;  /* 0x00010d00ff021b82 */ /* 0x001e220000000800 */
[----:B------:R-:W-:Y:S01]  /*17c80*/  IMAD.SHL.U32 R10, R23, 0x80, RZ ;  /* 0x00000080170a7824 */ /* 0x000fe200078e00ff */
[----:B------:R-:W-:Y:S02]  /*17c90*/  SHF.R.U32.HI R0, RZ, 0x2, R0 ;  /* 0x00000002ff007819 */ /* 0x000fe40000011600 */
[----:B------:R-:W-:-:S04]  /*17ca0*/  LOP3.LUT R4, R4, 0x60, RZ, 0xc0, !PT ;  /* 0x0000006004047812 */ /* 0x000fc800078ec0ff */
[----:B------:R-:W1:Y:S01]  /*17cb0*/  @P1 LDC R3, c[0x0][0x438] ;  /* 0x00010e00ff031b82 */ /* 0x000e620000000800 */
[----:B------:R-:W-:Y:S01]  /*17cc0*/  LOP3.LUT R0, R10, R0, R4, 0xfe, !PT ;  /* 0x000000000a007212 */ /* 0x000fe200078efe04 */
[----:B------:R-:W4:Y:S01]  /*17cd0*/  S2R R11, SR_TID.X ;  /* 0x00000000000b7919 */ /* 0x000f220000002100 */
[----:B------:R-:W-:Y:S01]  /*17ce0*/  LOP3.LUT R19, R19, 0xfffffff7, RZ, 0xc0, !PT ;  /* 0xfffffff713137812 */ /* 0x000fe200078ec0ff */
[----:B----4-:R-:W-:-:S05]  /*17cf0*/  IMAD.SHL.U32 R11, R11, 0x8, RZ ;  /* 0x000000080b0b7824 */ /* 0x010fca00078e00ff */
[----:B------:R-:W-:-:S04]  /*17d00*/  LOP3.LUT R11, R11, 0x18, RZ, 0xc0, !PT ;  /* 0x000000180b0b7812 */ /* 0x000fc800078ec0ff */
[----:B------:R-:W-:Y:S01]  /*17d10*/  LOP3.LUT R12, R11, 0x20, RZ, 0xfc, !PT ;  /* 0x000000200b0c7812 */ /* 0x000fe200078efcff */
[----:B------:R-:W-:Y:S01]  /*17d20*/  UMOV UR5, 0xffffffff ;  /* 0xffffffff00057882 */ /* 0x000fe20000000000 */
[----:B---3--:R-:W-:Y:S01]  /*17d30*/  @P0 STL [R1+0xc], R20 ;  /* 0x00000c1401000387 */ /* 0x008fe20000100800 */
[C---:B------:R-:W-:Y:S01]  /*17d40*/  ISETP.GE.AND P0, PT, R0.reuse, R26, PT ;  /* 0x0000001a0000720c */ /* 0x040fe20003f06270 */
[----:B--2---:R-:W-:-:S04]  /*17d50*/  IMAD.IADD R0, R0, 0x1, R21 ;  /* 0x0000000100007824 */ /* 0x004fc800078e0215 */
[----:B0-----:R-:W-:Y:S01]  /*17d60*/  @P1 IMAD.HI.U32 R2, R0, R2, RZ ;  /* 0x0000000200021227 */ /* 0x001fe200078e00ff */
[----:B------:R-:W-:-:S04]  /*17d70*/  MOV R6, R0 ;  /* 0x0000000000067202 */ /* 0x000fc80000000f00 */
[----:B-1----:R-:W-:-:S03]  /*17d80*/  @P1 SHF.R.U32.HI R6, RZ, R3, R2 ;  /* 0x00000003ff061219 */ /* 0x002fc60000011602 */
[----:B------:R-:W0:Y:S01]  /*17d90*/  @!P0 LDC.64 R2, c[0x0][0x428] ;  /* 0x00010a00ff028b82 */ /* 0x000e220000000a00 */
[----:B------:R-:W-:Y:S01]  /*17da0*/  SHF.R.S32.HI R8, RZ, 0x1f, R20 ;  /* 0x0000001fff087819 */ /* 0x000fe20000011414 */
[--C-:B------:R-:W-:Y:S01]  /*17db0*/  IMAD.MOV R4, RZ, RZ, -R6.reuse ;  /* 0x000000ffff047224 */ /* 0x100fe200078e0a06 */
[----:B------:R-:W-:-:S03]  /*17dc0*/  @!P0 SHF.R.S32.HI R7, RZ, 0x1f, R6 ;  /* 0x0000001fff078819 */ /* 0x000fc60000011406 */
[----:B------:R-:W-:Y:S02]  /*17dd0*/  IMAD R4, R5, R4, R0 ;  /* 0x0000000405047224 */ /* 0x000fe400078e0200 */
[-C--:B0-----:R-:W-:Y:S02]  /*17de0*/  @!P0 IMAD R0, R8, R2.reuse, RZ ;  /* 0x0000000208008224 */ /* 0x081fe400078e02ff */
[----:B------:R-:W-:-:S04]  /*17df0*/  @!P0 IMAD.WIDE.U32 R6, R20, R2, R6 ;  /* 0x0000000214068225 */ /* 0x000fc800078e0006 */
[----:B------:R-:W-:Y:S02]  /*17e00*/  @!P0 IMAD R0, R20, R3, R0 ;  /* 0x0000000314008224 */ /* 0x000fe400078e0200 */
[----:B------:R-:W0:Y:S01]  /*17e10*/  @!P0 LDC.64 R2, c[0x0][0x418] ;  /* 0x00010600ff028b82 */ /* 0x000e220000000a00 */
[----:B------:R-:W-:Y:S01]  /*17e20*/  MOV R5, UR38 ;  /* 0x0000002600057c02 */ /* 0x000fe20008000f00 */
[----:B------:R0:W-:Y:S01]  /*17e30*/  STL [R1+0x2c], R8 ;  /* 0x00002c0801007387 */ /* 0x0001e20000100800 */
[----:B------:R-:W-:Y:S02]  /*17e40*/  @!P0 IMAD.IADD R0, R7, 0x1, R0 ;  /* 0x0000000107008824 */ /* 0x000fe400078e0200 */
[----:B------:R-:W-:Y:S02]  /*17e50*/  ISETP.NE.AND P2, PT, R5, 0x3, PT ;  /* 0x000000030500780c */ /* 0x000fe40003f45270 */
[----:B0-----:R-:W-:Y:S01]  /*17e60*/  @!P0 LEA R8, P1, R6, R2, 0x2 ;  /* 0x0000000206088211 */ /* 0x001fe200078210ff */
[----:B------:R-:W-:-:S03]  /*17e70*/  IMAD.MOV.U32 R2, RZ, RZ, RZ ;  /* 0x000000ffff027224 */ /* 0x000fc600078e00ff */
[----:B------:R-:W-:-:S05]  /*17e80*/  @!P0 LEA.HI.X R9, R6, R3, R0, 0x2, P1 ;  /* 0x0000000306098211 */ /* 0x000fca00008f1400 */
[----:B------:R0:W5:Y:S01]  /*17e90*/  @!P0 LDG.E R2, desc[UR42][R8.64] ;  /* 0x0000002a08028981 */ /* 0x000162000c1e1900 */
[----:B------:R-:W-:Y:S02]  /*17ea0*/  ISETP.GE.AND P0, PT, R11, UR4, PT ;  /* 0x000000040b007c0c */ /* 0x000fe4000bf06270 */
[----:B------:R-:W-:-:S04]  /*17eb0*/  @P2 LOP3.LUT R19, R19, 0x8, RZ, 0xfc, !PT ;  /* 0x0000000813132812 */ /* 0x000fc800078efcff */
        /* <DEDUP_REMOVED lines=10> */
.L_x_10762:
[----:B------:R-:W-:Y:S05]  /*17f60*/  @!P2 BRA `(.L_x_10638) ;  /* 0x000000000004a947 */ /* 0x000fea0003800000 */
[----:B------:R-:W-:Y:S01]  /*17f70*/  BPT.TRAP 0x1 ;  /* 0x000000040000795c */ /* 0x000fe20000300000 */
.L_x_10638:
[----:B------:R-:W2:Y:S01]  /*17f80*/  LDL R5, [R1] ;  /* 0x0000000001057983 */ /* 0x000ea20000100800 */
        /* <DEDUP_REMOVED lines=20> */
[----:B--2---:R-:W-:-:S06]  /*180d0*/  SHF.L.U32 R5, R5, 0x1f, RZ ;  /* 0x0000001f05057819 */ /* 0x004fcc00000006ff */
[----:B------:R-:W0:Y:S02]  /*180e0*/  SYNCS.PHASECHK.TRANS64.TRYWAIT P0, [R0+URZ+0x2d840], R5 ;  /* 0x02d84005000075a7 */ /* 0x000e24000800017f */
[----:B0-----:R-:W-:Y:S05]  /*180f0*/  @!P0 BRA `(.L_x_10640) ;  /* 0x0000004c00848947 */ /* 0x001fea0003800000 */
.L_x_10763:
[----:B------:R-:W-:Y:S05]  /*18100*/  BSYNC B0 ;  /* 0x0000000000007941 */ /* 0x000fea0003800000 */
.L_x_10639:
[----:B------:R-:W2:Y:S01]  /*18110*/  LDL R9, [R1+0x10] ;  /* 0x0000100001097983 */ /* 0x000ea20000100800 */
[----:B------:R-:W-:Y:S01]  /*18120*/  ULDC.64 UR4, c[0x0][0x300] ;  /* 0x0000c00000047ab9 */ /* 0x000fe20000000a00 */
[----:B------:R-:W-:Y:S02]  /*18130*/  ULDC.64 UR6, c[0x0][0x2e8] ;  /* 0x0000ba0000067ab9 */ /* 0x000fe40000000a00 */
[----:B------:R-:W3:Y:S01]  /*18140*/  LDL R12, [R1+0x20] ;  /* 0x00002000010c7983 */ /* 0x000ee20000100800 */
[----:B------:R-:W1:Y:S01]  /*18150*/  S2R R6, SR_TID.X ;  /* 0x0000000000067919 */ /* 0x000e620000002100 */
[----:B------:R-:W-:-:S04]  /*18160*/  IMAD R3, R3, UR4, RZ ;  /* 0x0000000403037c24 */ /* 0x000fc8000f8e02ff */
[C---:B------:R-:W-:Y:S02]  /*18170*/  IMAD R3, R4.reuse, UR5, R3 ;  /* 0x0000000504037c24 */ /* 0x040fe4000f8e0203 */
[----:B0-----:R-:W-:Y:S01]  /*18180*/  IMAD.WIDE.U32 R4, R4, UR4, RZ ;  /* 0x0000000404047c25 */ /* 0x001fe2000f8e00ff */
[----:B------:R-:W-:-:S03]  /*18190*/  ULDC.64 UR4, c[0x0][0x310] ;  /* 0x0000c40000047ab9 */ /* 0x000fc60000000a00 */
[----:B------:R-:W-:Y:S02]  /*181a0*/  IMAD.IADD R5, R5, 0x1, R3 ;  /* 0x0000000105057824 */ /* 0x000fe400078e0203 */
[----:B------:R-:W-:Y:S01]  /*181b0*/  IMAD R8, R8, UR4, RZ ;  /* 0x0000000408087c24 */ /* 0x000fe2000f8e02ff */
[----:B-1----:R-:W-:-:S04]  /*181c0*/  LOP3.LUT R6, R6, 0x7f, RZ, 0xc0, !PT ;  /* 0x0000007f06067812 */ /* 0x002fc800078ec0ff */
[----:B------:R-:W-:Y:S02]  /*181d0*/  SHF.R.U32.HI R11, RZ, 0x2, R6 ;  /* 0x00000002ff0b7819 */ /* 0x000fe40000011606 */
[----:B------:R-:W0:Y:S01]  /*181e0*/  S2R R6, SR_TID.X ;  /* 0x0000000000067919 */ /* 0x000e220000002100 */
[----:B------:R-:W-:-:S04]  /*181f0*/  IMAD.WIDE.U32 R4, R2, UR4, R4 ;  /* 0x0000000402047c25 */ /* 0x000fc8000f8e0004 */
[----:B------:R-:W-:Y:S01]  /*18200*/  IMAD R2, R2, UR5, R8 ;  /* 0x0000000502027c24 */ /* 0x000fe2000f8e0208 */
[----:B------:R-:W-:-:S03]  /*18210*/  ULDC.64 UR4, c[0x0][0x308] ;  /* 0x0000c20000047ab9 */ /* 0x000fc60000000a00 */
[----:B------:R-:W-:Y:S02]  /*18220*/  IMAD.IADD R3, R5, 0x1, R2 ;  /* 0x0000000105037824 */ /* 0x000fe400078e0202 */
[----:B------:R-:W-:-:S04]  /*18230*/  IMAD.MOV.U32 R2, RZ, RZ, R4 ;  /* 0x000000ffff027224 */ /* 0x000fc800078e0004 */
[----:B------:R-:W-:Y:S01]  /*18240*/  IMAD.WIDE.U32 R4, R17, UR4, R2 ;  /* 0x0000000411047c25 */ /* 0x000fe2000f8e0002 */
[----:B------:R-:W-:-:S03]  /*18250*/  UMOV UR4, 0xffffffff ;  /* 0xffffffff00047882 */ /* 0x000fc60000000000 */
[----:B------:R-:W-:Y:S01]  /*18260*/  IMAD R7, R17, UR5, R5 ;  /* 0x0000000511077c24 */ /* 0x000fe2000f8e0205 */
[----:B------:R-:W-:-:S04]  /*18270*/  LEA R2, P0, R4, UR6, 0x1 ;  /* 0x0000000604027c11 */ /* 0x000fc8000f8008ff */
[----:B------:R-:W-:Y:S02]  /*18280*/  LEA.HI.X R7, R4, UR7, R7, 0x1, P0 ;  /* 0x0000000704077c11 */ /* 0x000fe400080f0c07 */
[C---:B------:R-:W-:Y:S02]  /*18290*/  LOP3.LUT P4, RZ, R19.reuse, 0x4, RZ, 0xc0, !PT ;  /* 0x0000000413ff7812 */ /* 0x040fe4000788c0ff */
[C---:B------:R-:W-:Y:S02]  /*182a0*/  LOP3.LUT P3, RZ, R19.reuse, 0x2, RZ, 0xc0, !PT ;  /* 0x0000000213ff7812 */ /* 0x040fe4000786c0ff */
[----:B------:R-:W-:Y:S01]  /*182b0*/  LOP3.LUT P2, RZ, R19, 0x1, RZ, 0xc0, !PT ;  /* 0x0000000113ff7812 */ /* 0x000fe2000784c0ff */
[----:B--2---:R-:W-:Y:S01]  /*182c0*/  IMAD R8, R28, 0x3000, R9 ;  /* 0x000030001c087824 */ /* 0x004fe200078e0209 */
[----:B0-----:R-:W-:Y:S02]  /*182d0*/  SHF.L.U32 R9, R6, 0x3, RZ ;  /* 0x0000000306097819 */ /* 0x001fe400000006ff */
[----:B---3--:R-:W-:-:S02]  /*182e0*/  IADD3 R3, -R11, R12, -R10 ;  /* 0x0000000c0b037210 */ /* 0x008fc40007ffe90a */
[----:B------:R-:W-:Y:S02]  /*182f0*/  LOP3.LUT R9, R9, 0x18, RZ, 0xc0, !PT ;  /* 0x0000001809097812 */ /* 0x000fe400078ec0ff */
[----:B------:R-:W-:Y:S01]  /*18300*/  ISETP.GE.AND P0, PT, R3, 0x1, PT ;  /* 0x000000010300780c */ /* 0x000fe20003f06270 */
[----:B------:R-:W-:-:S12]  /*18310*/  BRA.DIV UR4, `(.L_x_10641) ;  /* 0x0000004e04107947 */ /* 0x000fd8000b800000 */
[----:B------:R-:W0:Y:S04]  /*18320*/  SHFL.IDX PT, R4, R2, RZ, 0x1c1f ;  /* 0x001c1fff02047589 */ /* 0x000e2800000e0000 */
[----:B------:R-:W1:Y:S01]  /*18330*/  SHFL.IDX PT, R6, R7, RZ, 0x1c1f ;  /* 0x001c1fff07067589 */ /* 0x000e6200000e0000 */
[----:B0-----:R-:W-:-:S05]  /*18340*/  @P0 LEA R5, P1, R9, R4, 0x1 ;  /* 0x0000000409050211 */ /* 0x001fca00078208ff */
[----:B-1----:R-:W-:Y:S01]  /*18350*/  @P0 IMAD.X R4, RZ, RZ, R6, P1 ;  /* 0x000000ffff040224 */ /* 0x002fe200008e0606 */
[----:B------:R-:W-:Y:S01]  /*18360*/  ISETP.GE.AND P1, PT, R3, 0x21, PT ;  /* 0x000000210300780c */ /* 0x000fe20003f26270 */
[----:B------:R-:W-:-:S03]  /*18370*/  @P0 IMAD R6, R8, 0x2, R16 ;  /* 0x0000000208060824 */ /* 0x000fc600078e0210 */
[----:B------:R-:W-:-:S04]  /*18380*/  @P0 LOP3.LUT R5, R5, R4, RZ, 0x3c, !PT ;  /* 0x0000000405050212 */ /* 0x000fc800078e3cff */
[----:B------:R-:W-:-:S04]  /*18390*/  @P0 LOP3.LUT R4, R5, R4, RZ, 0x3c, !PT ;  /* 0x0000000405040212 */ /* 0x000fc800078e3cff */
[----:B------:R-:W-:-:S05]  /*183a0*/  @P0 LOP3.LUT R5, R5, R4, RZ, 0x3c, !PT ;  /* 0x0000000405050212 */ /* 0x000fca00078e3cff */
[----:B------:R-:W-:Y:S01]  /*183b0*/  @!PT LDS RZ, [RZ] ;  /* 0x00000000fffff984 */ /* 0x000fe20000000800 */
[----:B------:R-:W-:Y:S04]  /*183c0*/  @P0 LDGSTS.E.BYPASS.LTC128B.128 [R6+0x15400], desc[UR42][R4.64], !P4 ;  /* 0x1540000004060fae */ /* 0x000fe8000e101d6a */
[----:B------:R-:W-:Y:S04]  /*183d0*/  @P0 LDGSTS.E.BYPASS.LTC128B.128 [R6+0x17400], desc[UR42][R4.64+0x40], !P3 ;  /* 0x1740004004060fae */ /* 0x000fe8000d901d6a */
[----:B------:R0:W-:Y:S04]  /*183e0*/  @P0 LDGSTS.E.BYPASS.LTC128B.128 [R6+0x19400], desc[UR42][R4.64+0x80], !P2 ;  /* 0x1940008004060fae */ /* 0x0001e8000d101d6a */
[----:B0-----:R-:W0:Y:S04]  /*183f0*/  SHFL.IDX PT, R4, R2, 0x1, 0x1c1f ;  /* 0x003c1f0002047f89 */ /* 0x001e2800000e0000 */
[----:B------:R-:W1:Y:S01]  /*18400*/  SHFL.IDX PT, R6, R7, 0x1, 0x1c1f ;  /* 0x003c1f0007067f89 */ /* 0x000e6200000e0000 */
[----:B0-----:R-:W-:-:S05]  /*18410*/  @P1 LEA R5, P0, R9, R4, 0x1 ;  /* 0x0000000409051211 */ /* 0x001fca00078008ff */
[----:B-1----:R-:W-:Y:S01]  /*18420*/  @P1 IMAD.X R4, RZ, RZ, R6, P0 ;  /* 0x000000ffff041224 */ /* 0x002fe200000e0606 */
[----:B------:R-:W-:-:S04]  /*18430*/  @P1 LEA R6, R8, R16, 0x1 ;  /* 0x0000001008061211 */ /* 0x000fc800078e08ff */
[----:B------:R-:W-:-:S04]  /*18440*/  @P1 LOP3.LUT R5, R5, R4, RZ, 0x3c, !PT ;  /* 0x0000000405051212 */ /* 0x000fc800078e3cff */
[----:B------:R-:W-:-:S04]  /*18450*/  @P1 LOP3.LUT R4, R5, R4, RZ, 0x3c, !PT ;  /* 0x0000000405041212 */ /* 0x000fc800078e3cff */
[----:B------:R-:W-:-:S05]  /*18460*/  @P1 LOP3.LUT R5, R5, R4, RZ, 0x3c, !PT ;  /* 0x0000000405051212 */ /* 0x000fca00078e3cff */
[----:B------:R-:W-:Y:S04]  /*18470*/  @P1 LDGSTS.E.BYPASS.LTC128B.128 [R6+0x15c00], desc[UR42][R4.64], !P4 ;  /* 0x15c0000004061fae */ /* 0x000fe8000e101d6a */
[----:B------:R-:W-:Y:S04]  /*18480*/  @P1 LDGSTS.E.BYPASS.LTC128B.128 [R6+0x17c00], desc[UR42][R4.64+0x40], !P3 ;  /* 0x17c0004004061fae */ /* 0x000fe8000d901d6a */
[----:B------:R0:W-:Y:S01]  /*18490*/  @P1 LDGSTS.E.BYPASS.LTC128B.128 [R6+0x19c00], desc[UR42][R4.64+0x80], !P2 ;  /* 0x19c0008004061fae */ /* 0x0001e2000d101d6a */
[----:B------:R-:W-:-:S03]  /*184a0*/  ISETP.GE.AND P1, PT, R3, 0x41, PT ;  /* 0x000000410300780c */ /* 0x000fc60003f26270 */
[----:B0-----:R-:W0:Y:S04]  /*184b0*/  SHFL.IDX PT, R4, R2, 0x2, 0x1c1f ;  /* 0x005c1f0002047f89 */ /* 0x001e2800000e0000 */
[----:B------:R-:W1:Y:S04]  /*184c0*/  SHFL.IDX PT, R6, R7, 0x2, 0x1c1f ;  /* 0x005c1f0007067f89 */ /* 0x000e6800000e0000 */
[----:B------:R-:W2:Y:S04]  /*184d0*/  SHFL.IDX PT, R7, R7, 0x3, 0x1c1f ;  /* 0x007c1f0007077f89 */ /* 0x000ea800000e0000 */
[----:B------:R-:W3:Y:S01]  /*184e0*/  SHFL.IDX PT, R2, R2, 0x3, 0x1c1f ;  /* 0x007c1f0002027f89 */ /* 0x000ee200000e0000 */
[----:B0-----:R-:W-:-:S05]  /*184f0*/  @P1 LEA R5, P0, R9, R4, 0x1 ;  /* 0x0000000409051211 */ /* 0x001fca00078008ff */
[----:B-1----:R-:W-:Y:S02]  /*18500*/  @P1 IMAD.X R4, RZ, RZ, R6, P0 ;  /* 0x000000ffff041224 */ /* 0x002fe400000e0606 */
[----:B------:R-:W-:-:S03]  /*18510*/  @P1 IMAD R6, R8, 0x2, R16 ;  /* 0x0000000208061824 */ /* 0x000fc600078e0210 */
[----:B------:R-:W-:-:S04]  /*18520*/  @P1 LOP3.LUT R5, R5, R4, RZ, 0x3c, !PT ;  /* 0x0000000405051212 */ /* 0x000fc800078e3cff */
[----:B------:R-:W-:-:S04]  /*18530*/  @P1 LOP3.LUT R4, R5, R4, RZ, 0x3c, !PT ;  /* 0x0000000405041212 */ /* 0x000fc800078e3cff */
[----:B------:R-:W-:-:S05]  /*18540*/  @P1 LOP3.LUT R5, R5, R4, RZ, 0x3c, !PT ;  /* 0x0000000405051212 */ /* 0x000fca00078e3cff */
[----:B------:R1:W-:Y:S04]  /*18550*/  @P1 LDGSTS.E.BYPASS.LTC128B.128 [R6+0x16400], desc[UR42][R4.64], !P4 ;  /* 0x1640000004061fae */ /* 0x0003e8000e101d6a */
[----:B------:R1:W-:Y:S04]  /*18560*/  @P1 LDGSTS.E.BYPASS.LTC128B.128 [R6+0x18400], desc[UR42][R4.64+0x40], !P3 ;  /* 0x1840004004061fae */ /* 0x0003e8000d901d6a */
[----:B--23--:R1:W-:Y:S02]  /*18570*/  @P1 LDGSTS.E.BYPASS.LTC128B.128 [R6+0x1a400], desc[UR42][R4.64+0x80], !P2 ;  /* 0x1a40008004061fae */ /* 0x00c3e4000d101d6a */
.L_x_10773:
[----:B------:R-:W-:-:S13]  /*18580*/  ISETP.GE.AND P0, PT, R3, 0x61, PT ;  /* 0x000000610300780c */ /* 0x000fda0003f06270 */
[----:B------:R-:W-:Y:S02]  /*18590*/  @P0 LEA R2, P1, R9, R2, 0x1 ;  /* 0x0000000209020211 */ /* 0x000fe400078208ff */
        /* <DEDUP_REMOVED lines=10> */
.L_x_10642:
[----:B------:R-:W-:Y:S02]  /*18640*/  PLOP3.LUT P1, PT, P1, P0, PT, 0xa2, 0x0 ;  /* 0x000000000000781c */ /* 0x000fe40000f21472 */
[----:B------:R-:W-:-:S08]  /*18650*/  @P0 R2UR P1, UR4, R0 ;  /* 0x00000000000402ca */ /* 0x000fd00000020000 */
[----:B------:R-:W-:-:S05]  /*18660*/  @P0 PLOP3.LUT P0, PT, P1, PT, PT, 0x80, 0x0 ;  /* 0x000000000000081c */ /* 0x000fca0000f0f070 */
[----:B------:R-:W-:Y:S01]  /*18670*/  @!P1 SYNCS.ARRIVE.TRANS64.RED.A0T1 RZ, [UR4+0x2d830], RZ ;  /* 0x02d830ffffff99a7 */ /* 0x000fe20008200404 */
[----:B------:R-:W-:Y:S07]  /*18680*/  @!P1 ARRIVES.LDGSTSBAR.64.TRANSCNT [UR4+0x2d830] ;  /* 0x02d83000ff0099b0 */ /* 0x000fee0008000a84 */
[----:B------:R-:W-:Y:S05]  /*18690*/  @P0 BRA.U.ANY `(.L_x_10642) ;  /* 0xfffffffd00e80947 */ /* 0x000fea000393ffff */
[----:B------:R-:W-:Y:S01]  /*186a0*/  NOP ;  /* 0x0000000000007918 */ /* 0x000fe20000000000 */
[----:B--2---:R-:W-:-:S05]  /*186b0*/  IMAD.U32 R2, RZ, RZ, UR38 ;  /* 0x00000026ff027e24 */ /* 0x004fca000f8e00ff */
[----:B------:R-:W-:-:S13]  /*186c0*/  ISETP.NE.AND P2, PT, R2, 0x3, PT ;  /* 0x000000030200780c */ /* 0x000fda0003f45270 */
[----:B------:R-:W-:Y:S05]  /*186d0*/  @!P2 BRA `(.L_x_10643) ;  /* 0x000000000004a947 */ /* 0x000fea0003800000 */
[----:B------:R-:W-:Y:S01]  /*186e0*/  BPT.TRAP 0x1 ;  /* 0x000000040000795c */ /* 0x000fe20000300000 */
.L_x_10643:
[----:B01----:R0:W5:Y:S01]  /*186f0*/  LDL.LU R4, [R1+0x34] ;  /* 0x0000340001047983 */ /* 0x0031620000300800 */
[----:B------:R0:W-:Y:S03]  /*18700*/  SYNCS.ARRIVE.TRANS64.A1T0 RZ, [R0+URZ+0x2d830], RZ ;  /* 0x02d830ff00ff79a7 */ /* 0x0001e6000810003f */
[----:B------:R0:W5:Y:S04]  /*18710*/  LDL.LU R6, [R1+0x8] ;  /* 0x0000080001067983 */ /* 0x0001680000300800 */
[----:B------:R0:W5:Y:S02]  /*18720*/  LDL.LU R3, [R1+0x44] ;  /* 0x0000440001037983 */ /* 0x0001640000300800 */
[----:B------:R-:W-:Y:S05]  /*18730*/  WARPSYNC.ALL ;  /* 0x0000000000007948 */ /* 0x000fea0003800000 */
[----:B------:R-:W-:Y:S01]  /*18740*/  ULDC.64 UR4, c[0x0][0x298] ;  /* 0x0000a60000047ab9 */ /* 0x000fe20000000a00 */
[----:B------:R-:W-:Y:S01]  /*18750*/  ULDC.64 UR6, c[0x0][0xa00] ;  /* 0x0002800000067ab9 */ /* 0x000fe20000000a00 */
[----:B0-----:R-:W-:Y:S01]  /*18760*/  VIADD R0, R16, 0xc400 ;  /* 0x0000c40010007836 */ /* 0x001fe20000000000 */
[----:B------:R-:W-:Y:S01]  /*18770*/  BAR.SYNC.DEFER_BLOCKING 0x8, 0x200 ;  /* 0x0208000000007b1d */ /* 0x000fe20000010000 */
[----:B------:R-:W-:-:S03]  /*18780*/  ISETP.NE.U32.AND P0, PT, RZ, UR6, PT ;  /* 0x00000006ff007c0c */ /* 0x000fc6000bf05070 */
[----:B------:R-:W-:Y:S02]  /*18790*/  LOP3.LUT P1, RZ, R0, 0x1bf, RZ, 0xc0, !PT ;  /* 0x000001bf00ff7812 */ /* 0x000fe4000782c0ff */
[----:B------:R-:W-:Y:S01]  /*187a0*/  ISETP.NE.AND.EX P0, PT, RZ, UR7, PT, P0 ;  /* 0x00000007ff007c0c */ /* 0x000fe2000bf05300 */
[----:B------:R-:W-:Y:S01]  /*187b0*/  BSSY B6, `(.L_x_10644) ;  /* 0x000001c000067945 */ /* 0x000fe20003800000 */
[----:B-----5:R-:W-:Y:S02]  /*187c0*/  SHF.R.S32.HI R2, RZ, 0x1f, R4 ;  /* 0x0000001fff027819 */ /* 0x020fe40000011404 */
[----:B------:R-:W-:-:S03]  /*187d0*/  SEL R26, R6, RZ, !P0 ;  /* 0x000000ff061a7207 */ /* 0x000fc60004000000 */
[----:B------:R-:W-:-:S04]  /*187e0*/  IMAD R2, R2, UR4, RZ ;  /* 0x0000000402027c24 */ /* 0x000fc8000f8e02ff */
[C---:B------:R-:W-:Y:S01]  /*187f0*/  IMAD R0, R4.reuse, UR5, R2 ;  /* 0x0000000504007c24 */ /* 0x040fe2000f8e0202 */
[----:B------:R-:W-:Y:S01]  /*18800*/  SEL R2, R3, RZ, !P0 ;  /* 0x000000ff03027207 */ /* 0x000fe20004000000 */
        /* <DEDUP_REMOVED lines=10> */
[----:B------:R-:W-:Y:S01]  /*188b0*/  MOV R4, UR4 ;  /* 0x0000000400047c02 */ /* 0x000fe20008000f00 */
[----:B------:R-:W-:Y:S01]  /*188c0*/  IMAD.U32 R5, RZ, RZ, UR5 ;  /* 0x00000005ff057e24 */ /* 0x000fe2000f8e00ff */
        /* <DEDUP_REMOVED lines=10> */
.L_x_10645:
[----:B------:R-:W-:Y:S05]  /*18970*/  BSYNC B6 ;  /* 0x0000000000067941 */ /* 0x000fea0003800000 */
.L_x_10644:
[----:B0-----:R-:W2:Y:S01]  /*18980*/  LDL.LU R2, [R1+0x8] ;  /* 0x0000080001027983 */ /* 0x001ea20000300800 */
[----:B------:R-:W0:Y:S01]  /*18990*/  LDC R9, c[0x0][0x448] ;  /* 0x00011200ff097b82 */ /* 0x000e220000000800 */
[----:B------:R-:W-:Y:S01]  /*189a0*/  ULDC.64 UR4, c[0x0][0x2d8] ;  /* 0x0000b60000047ab9 */ /* 0x000fe20000000a00 */
[----:B------:R-:W-:Y:S01]  /*189b0*/  ULDC.64 UR6, c[0x0][0x2e0] ;  /* 0x0000b80000067ab9 */ /* 0x000fe20000000a00 */
[----:B------:R-:W3:Y:S01]  /*189c0*/  LDL.LU.64 R20, [R1+0x38] ;  /* 0x0000380001147983 */ /* 0x000ee20000300a00 */
[----:B------:R-:W-:-:S03]  /*189d0*/  ULDC.64 UR8, c[0x0][0x280] ;  /* 0x0000a00000087ab9 */ /* 0x000fc60000000a00 */
[----:B------:R-:W4:Y:S01]  /*189e0*/  LDL.LU R0, [R1+0x34] ;  /* 0x0000340001007983 */ /* 0x000f220000300800 */
[----:B0-----:R-:W-:-:S13]  /*189f0*/  ISETP.NE.AND P0, PT, R9, 0x1, PT ;  /* 0x000000010900780c */ /* 0x001fda0003f05270 */
[----:B------:R-:W0:Y:S08]  /*18a00*/  @P0 LDC R5, c[0x0][0x44c] ;  /* 0x00011300ff050b82 */ /* 0x000e300000000800 */
[----:B------:R-:W1:Y:S08]  /*18a10*/  @P0 LDC R6, c[0x0][0x450] ;  /* 0x00011400ff060b82 */ /* 0x000e700000000800 */
[----:B------:R-:W1:Y:S01]  /*18a20*/  @P0 LDC R8, c[0x0][0x450] ;  /* 0x00011400ff080b82 */ /* 0x000e620000000800 */
[----:B--2---:R-:W-:-:S02]  /*18a30*/  IMAD.MOV.U32 R3, RZ, RZ, R2 ;  /* 0x000000ffff037224 */ /* 0x004fc400078e0002 */
        /* <DEDUP_REMOVED lines=9> */
[----:B------:R-:W-:-:S04]  /*18ad0*/  ULDC.64 UR6, c[0x0][0x2c8] ;  /* 0x0000b20000067ab9 */ /* 0x000fc80000000a00 */
[----:B------:R-:W-:Y:S01]  /*18ae0*/  IADD3 R3, R3, R0, RZ ;  /* 0x0000000003037210 */ /* 0x000fe20007ffe0ff */
[----:B--2---:R-:W-:Y:S01]  /*18af0*/  IMAD.SHL.U32 R21, R21, 0x20, RZ ;  /* 0x0000002015157824 */ /* 0x004fe200078e00ff */
[----:B---3--:R-:W-:-:S04]  /*18b00*/  LOP3.LUT R20, R20, 0x7f, RZ, 0xc0, !PT ;  /* 0x0000007f14147812 */ /* 0x008fc800078ec0ff */
[----:B------:R-:W-:Y:S02]  /*18b10*/  LOP3.LUT R21, R21, 0x60, RZ, 0xc0, !PT ;  /* 0x0000006015157812 */ /* 0x000fe400078ec0ff */
[----:B------:R-:W-:-:S04]  /*18b20*/  SHF.R.U32.HI R20, RZ, 0x2, R20 ;  /* 0x00000002ff147819 */ /* 0x000fc80000011614 */
[----:B------:R-:W-:Y:S02]  /*18b30*/  LOP3.LUT R20, R20, R21, RZ, 0xfc, !PT ;  /* 0x0000001514147212 */ /* 0x000fe400078efcff */
[----:B------:R2:W5:Y:S03]  /*18b40*/  LDL R21, [R1+0x48] ;  /* 0x0000480001157983 */ /* 0x0005660000100800 */
[----:B------:R-:W-:-:S04]  /*18b50*/  IMAD R0, R25, 0xc0, R20 ;  /* 0x000000c019007824 */ /* 0x000fc800078e0214 */
[----:B0-----:R-:W-:-:S04]  /*18b60*/  @P0 IMAD.HI.U32 R5, R0, R5, RZ ;  /* 0x0000000500050227 */ /* 0x001fc800078e00ff */
[----:B------:R-:W-:Y:S01]  /*18b70*/  IMAD.MOV.U32 R4, RZ, RZ, R0 ;  /* 0x000000ffff047224 */ /* 0x000fe200078e0000 */
[----:B-1----:R-:W-:-:S04]  /*18b80*/  @P0 SHF.R.U32.HI R4, RZ, R6, R5 ;  /* 0x00000006ff040219 */ /* 0x002fc80000011605 */
[--C-:B------:R-:W-:Y:S01]  /*18b90*/  SHF.R.S32.HI R5, RZ, 0x1f, R4.reuse ;  /* 0x0000001fff057819 */ /* 0x100fe20000011404 */
[----:B------:R-:W-:-:S04]  /*18ba0*/  IMAD.MOV R7, RZ, RZ, -R4 ;  /* 0x000000ffff077224 */ /* 0x000fc800078e0a04 */
[----:B------:R-:W-:-:S04]  /*18bb0*/  IMAD R5, R5, UR4, RZ ;  /* 0x0000000405057c24 */ /* 0x000fc8000f8e02ff */
[C---:B------:R-:W-:Y:S02]  /*18bc0*/  IMAD R6, R4.reuse, UR5, R5 ;  /* 0x0000000504067c24 */ /* 0x040fe4000f8e0205 */
[----:B------:R-:W-:-:S04]  /*18bd0*/  IMAD.WIDE.U32 R4, R4, UR4, R2 ;  /* 0x0000000404047c25 */ /* 0x000fc8000f8e0002 */
[----:B------:R-:W-:Y:S02]  /*18be0*/  IMAD.IADD R5, R5, 0x1, R6 ;  /* 0x0000000105057824 */ /* 0x000fe400078e0206 */
[----:B------:R-:W-:-:S05]  /*18bf0*/  IMAD R6, R9, R7, R0 ;  /* 0x0000000709067224 */ /* 0x000fca00078e0200 */
[----:B------:R-:W-:Y:S01]  /*18c00*/  SHF.R.S32.HI R7, RZ, 0x1f, R6 ;  /* 0x0000001fff077819 */ /* 0x000fe20000011406 */
[----:B------:R-:W-:-:S04]  /*18c10*/  IMAD.WIDE.U32 R4, R6, UR6, R4 ;  /* 0x0000000606047c25 */ /* 0x000fc8000f8e0004 */
[----:B------:R-:W-:-:S04]  /*18c20*/  IMAD R7, R7, UR6, RZ ;  /* 0x0000000607077c24 */ /* 0x000fc8000f8e02ff */
[----:B------:R-:W-:Y:S02]  /*18c30*/  IMAD R6, R6, UR7, R7 ;  /* 0x0000000706067c24 */ /* 0x000fe4000f8e0207 */
[----:B------:R-:W0:Y:S01]  /*18c40*/  @P0 LDC R7, c[0x0][0x44c] ;  /* 0x00011300ff070b82 */ /* 0x000e220000000800 */
[----:B------:R-:W-:Y:S02]  /*18c50*/  VIADD R0, R0, 0x80 ;  /* 0x0000008000007836 */ /* 0x000fe40000000000 */
[----:B------:R-:W-:Y:S02]  /*18c60*/  IADD3 R6, R5, R6, RZ ;  /* 0x0000000605067210 */ /* 0x000fe40007ffe0ff */
[----:B------:R-:W-:-:S04]  /*18c70*/  LEA R5, P1, R4, UR8, 0x1 ;  /* 0x0000000804057c11 */ /* 0x000fc8000f8208ff */
[----:B------:R-:W-:Y:S01]  /*18c80*/  LEA.HI.X R4, R4, UR9, R6, 0x1, P1 ;  /* 0x0000000904047c11 */ /* 0x000fe200088f0c06 */
[----:B------:R-:W-:Y:S02]  /*18c90*/  IMAD.MOV.U32 R6, RZ, RZ, R0 ;  /* 0x000000ffff067224 */ /* 0x000fe400078e0000 */
[----:B0-----:R-:W-:-:S05]  /*18ca0*/  @P0 IMAD.HI.U32 R7, R0, R7, RZ ;  /* 0x0000000700070227 */ /* 0x001fca00078e00ff */
[----:B------:R-:W-:Y:S02]  /*18cb0*/  @P0 SHF.R.U32.HI R6, RZ, R8, R7 ;  /* 0x00000008ff060219 */ /* 0x000fe40000011607 */
[----:B------:R2:W5:Y:S01]  /*18cc0*/  LDL R8, [R1+0x30] ;  /* 0x0000300001087983 */ /* 0x0005620000100800 */
[----:B------:R-:W0:Y:S02]  /*18cd0*/  S2R R13, SR_TID.X ;  /* 0x00000000000d7919 */ /* 0x000e240000002100 */
[----:B------:R-:W-:-:S04]  /*18ce0*/  IMAD.MOV R7, RZ, RZ, -R6 ;  /* 0x000000ffff077224 */ /* 0x000fc800078e0a06 */
[----:B------:R-:W-:Y:S01]  /*18cf0*/  IMAD R0, R9, R7, R0 ;  /* 0x0000000709007224 */ /* 0x000fe200078e0200 */
[----:B------:R-:W-:Y:S01]  /*18d00*/  SHF.R.S32.HI R7, RZ, 0x1f, R6 ;  /* 0x0000001fff077819 */ /* 0x000fe20000011406 */
[----:B------:R-:W-:-:S04]  /*18d10*/  IMAD.WIDE.U32 R2, R6, UR4, R2 ;  /* 0x0000000406027c25 */ /* 0x000fc8000f8e0002 */
[----:B------:R-:W-:Y:S01]  /*18d20*/  IMAD R7, R7, UR4, RZ ;  /* 0x0000000407077c24 */ /* 0x000fe2000f8e02ff */
[----:B------:R-:W-:-:S03]  /*18d30*/  ULDC UR4, c[0x0][0x2b8] ;  /* 0x0000ae0000047ab9 */ /* 0x000fc60000000800 */
[----:B------:R-:W-:Y:S01]  /*18d40*/  IMAD R7, R6, UR5, R7 ;  /* 0x0000000506077c24 */ /* 0x000fe2000f8e0207 */
[----:B------:R-:W-:-:S04]  /*18d50*/  SHF.R.S32.HI R6, RZ, 0x1f, R0 ;  /* 0x0000001fff067819 */ /* 0x000fc80000011400 */
[----:B------:R-:W-:Y:S01]  /*18d60*/  IADD3 R3, R3, R7, RZ ;  /* 0x0000000703037210 */ /* 0x000fe20007ffe0ff */
[----:B------:R-:W-:Y:S02]  /*18d70*/  IMAD R6, R6, UR6, RZ ;  /* 0x0000000606067c24 */ /* 0x000fe4000f8e02ff */
[----:B------:R-:W-:-:S04]  /*18d80*/  IMAD.WIDE.U32 R2, R0, UR6, R2 ;  /* 0x0000000600027c25 */ /* 0x000fc8000f8e0002 */
[C---:B0-----:R-:W-:Y:S02]  /*18d90*/  IMAD.SHL.U32 R11, R13.reuse, 0x8, RZ ;  /* 0x000000080d0b7824 */ /* 0x041fe400078e00ff */
[----:B------:R-:W-:Y:S02]  /*18da0*/  IMAD R6, R0, UR7, R6 ;  /* 0x0000000700067c24 */ /* 0x000fe4000f8e0206 */
[----:B------:R-:W-:Y:S01]  /*18db0*/  IMAD.SHL.U32 R10, R13, 0x8, RZ ;  /* 0x000000080d0a7824 */ /* 0x000fe200078e00ff */
[----:B------:R-:W-:Y:S01]  /*18dc0*/  LOP3.LUT R11, R11, 0x18, RZ, 0xc0, !PT ;  /* 0x000000180b0b7812 */ /* 0x000fe200078ec0ff */
[----:B------:R-:W-:Y:S01]  /*18dd0*/  IMAD.IADD R6, R3, 0x1, R6 ;  /* 0x0000000103067824 */ /* 0x000fe200078e0206 */
[----:B------:R-:W-:Y:S02]  /*18de0*/  LEA R7, P0, R2, UR8, 0x1 ;  /* 0x0000000802077c11 */ /* 0x000fe4000f8008ff */
[----:B------:R-:W-:Y:S02]  /*18df0*/  LOP3.LUT R12, R11, 0x20, RZ, 0xfc, !PT ;  /* 0x000000200b0c7812 */ /* 0x000fe400078efcff */
[----:B------:R-:W-:-:S02]  /*18e00*/  LOP3.LUT R10, R10, 0x18, RZ, 0xc0, !PT ;  /* 0x000000180a0a7812 */ /* 0x000fc400078ec0ff */
[----:B------:R-:W-:Y:S01]  /*18e10*/  LOP3.LUT R11, R11, 0x40, RZ, 0xfc, !PT ;  /* 0x000000400b0b7812 */ /* 0x000fe200078efcff */
[----:B------:R-:W-:Y:S01]  /*18e20*/  UMOV UR5, 0xffffffff ;  /* 0xffffffff00057882 */ /* 0x000fe20000000000 */
[----:B------:R-:W-:Y:S02]  /*18e30*/  LEA.HI.X R6, R2, UR9, R6, 0x1, P0 ;  /* 0x0000000902067c11 */ /* 0x000fe400080f0c06 */
[----:B------:R-:W-:Y:S02]  /*18e40*/  LOP3.LUT R20, R13, 0x7f, RZ, 0xc0, !PT ;  /* 0x0000007f0d147812 */ /* 0x000fe400078ec0ff */
[----:B------:R-:W-:Y:S02]  /*18e50*/  ISETP.GE.AND P0, PT, R10, UR4, PT ;  /* 0x000000040a007c0c */ /* 0x000fe4000bf06270 */
[----:B------:R-:W-:Y:S02]  /*18e60*/  ISETP.GE.AND P1, PT, R12, UR4, PT ;  /* 0x000000040c007c0c */ /* 0x000fe4000bf26270 */
[----:B------:R-:W-:-:S02]  /*18e70*/  ISETP.GE.AND P2, PT, R11, UR4, PT ;  /* 0x000000040b007c0c */ /* 0x000fc4000bf46270 */
[----:B------:R-:W-:Y:S01]  /*18e80*/  SHF.R.U32.HI R20, RZ, 0x2, R20 ;  /* 0x00000002ff147819 */ /* 0x000fe20000011614 */
[----:B--2---:R-:W-:Y:S10]  /*18e90*/  BRA.DIV UR5, `(.L_x_10646) ;  /* 0x0000004605a47947 */ /* 0x004ff4000b800000 */
[----:B------:R-:W0:Y:S01]  /*18ea0*/  SHFL.IDX PT, R3, R5, RZ, 0x1c1f ;  /* 0x001c1fff05037589 */ /* 0x000e2200000e0000 */
[----:B-----5:R-:W-:Y:S02]  /*18eb0*/  IMAD R0, R21, R9, RZ ;  /* 0x0000000915007224 */ /* 0x020fe400078e02ff */
[----:B------:R-:W-:Y:S01]  /*18ec0*/  IMAD R25, R25, 0xc0, R20 ;  /* 0x000000c019197824 */ /* 0x000fe200078e0214 */
[----:B------:R-:W1:Y:S04]  /*18ed0*/  SHFL.IDX PT, R2, R4, RZ, 0x1c1f ;  /* 0x001c1fff04027589 */ /* 0x000e6800000e0000 */
[----:B------:R-:W-:-:S13]  /*18ee0*/  ISETP.GE.AND P3, PT, R25, R0, PT ;  /* 0x000000001900720c */ /* 0x000fda0003f66270 */
[----:B0-----:R-:W-:-:S04]  /*18ef0*/  @!P3 LEA R3, P4, R10, R3, 0x1 ;  /* 0x000000030a03b211 */ /* 0x001fc800078808ff */
[----:B-1----:R-:W-:-:S04]  /*18f00*/  @!P3 IADD3.X R2, RZ, R2, RZ, P4, !PT ;  /* 0x00000002ff02b210 */ /* 0x002fc800027fe4ff */
[----:B------:R-:W-:-:S04]  /*18f10*/  @!P3 LOP3.LUT R3, R3, R2, RZ, 0x3c, !PT ;  /* 0x000000020303b212 */ /* 0x000fc800078e3cff */
[----:B------:R-:W-:-:S04]  /*18f20*/  @!P3 LOP3.LUT R2, R3, R2, RZ, 0x3c, !PT ;  /* 0x000000020302b212 */ /* 0x000fc800078e3cff */
[----:B------:R-:W-:-:S05]  /*18f30*/  @!P3 LOP3.LUT R3, R3, R2, RZ, 0x3c, !PT ;  /* 0x000000020303b212 */ /* 0x000fca00078e3cff */
[----:B------:R-:W-:Y:S01]  /*18f40*/  @!PT LDS RZ, [RZ] ;  /* 0x00000000fffff984 */ /* 0x000fe20000000800 */
[----:B------:R-:W-:Y:S04]  /*18f50*/  @!P3 LDGSTS.E.BYPASS.LTC128B.128 [R8+0xc400], desc[UR42][R2.64], !P0 ;  /* 0x0c4000000208bfae */ /* 0x000fe8000c101d6a */
[----:B------:R-:W-:Y:S04]  /*18f60*/  @!P3 LDGSTS.E.BYPASS.LTC128B.128 [R8+0xf400], desc[UR42][R2.64+0x40], !P1 ;  /* 0x0f4000400208bfae */ /* 0x000fe8000c901d6a */
[----:B------:R0:W-:Y:S02]  /*18f70*/  @!P3 LDGSTS.E.BYPASS.LTC128B.128 [R8+0x12400], desc[UR42][R2.64+0x80], !P2 ;  /* 0x124000800208bfae */ /* 0x0001e4000d101d6a */
[----:B0-----:R-:W-:-:S02]  /*18f80*/  VIADD R2, R25, 0x20 ;  /* 0x0000002019027836 */ /* 0x001fc40000000000 */
[----:B------:R-:W0:Y:S03]  /*18f90*/  SHFL.IDX PT, R3, R5, 0x1, 0x1c1f ;  /* 0x003c1f0005037f89 */ /* 0x000e2600000e0000 */
[----:B------:R-:W-:Y:S02]  /*18fa0*/  ISETP.GE.AND P3, PT, R2, R0, PT ;  /* 0x000000000200720c */ /* 0x000fe40003f66270 */
[----:B------:R-:W1:Y:S11]  /*18fb0*/  SHFL.IDX PT, R2, R4, 0x1, 0x1c1f ;  /* 0x003c1f0004027f89 */ /* 0x000e7600000e0000 */
[----:B0-----:R-:W-:-:S05]  /*18fc0*/  @!P3 LEA R3, P4, R10, R3, 0x1 ;  /* 0x000000030a03b211 */ /* 0x001fca00078808ff */
[----:B-1----:R-:W-:-:S05]  /*18fd0*/  @!P3 IMAD.X R2, RZ, RZ, R2, P4 ;  /* 0x000000ffff02b224 */ /* 0x002fca00020e0602 */
[----:B------:R-:W-:-:S04]  /*18fe0*/  @!P3 LOP3.LUT R3, R3, R2, RZ, 0x3c, !PT ;  /* 0x000000020303b212 */ /* 0x000fc800078e3cff */
[----:B------:R-:W-:-:S04]  /*18ff0*/  @!P3 LOP3.LUT R2, R3, R2, RZ, 0x3c, !PT ;  /* 0x000000020302b212 */ /* 0x000fc800078e3cff */
[----:B------:R-:W-:-:S05]  /*19000*/  @!P3 LOP3.LUT R3, R3, R2, RZ, 0x3c, !PT ;  /* 0x000000020303b212 */ /* 0x000fca00078e3cff */
[----:B------:R-:W-:Y:S04]  /*19010*/  @!P3 LDGSTS.E.BYPASS.LTC128B.128 [R8+0xcc00], desc[UR42][R2.64], !P0 ;  /* 0x0cc000000208bfae */ /* 0x000fe8000c101d6a */
[----:B------:R-:W-:Y:S04]  /*19020*/  @!P3 LDGSTS.E.BYPASS.LTC128B.128 [R8+0xfc00], desc[UR42][R2.64+0x40], !P1 ;  /* 0x0fc000400208bfae */ /* 0x000fe8000c901d6a */
[----:B------:R0:W-:Y:S02]  /*19030*/  @!P3 LDGSTS.E.BYPASS.LTC128B.128 [R8+0x12c00], desc[UR42][R2.64+0x80], !P2 ;  /* 0x12c000800208bfae */ /* 0x0001e4000d101d6a */
[----:B0-----:R-:W-:-:S02]  /*19040*/  VIADD R2, R25, 0x40 ;  /* 0x0000004019027836 */ /* 0x001fc40000000000 */
[----:B------:R-:W0:Y:S03]  /*19050*/  SHFL.IDX PT, R3, R5, 0x2, 0x1c1f ;  /* 0x005c1f0005037f89 */ /* 0x000e2600000e0000 */
[----:B------:R-:W-:Y:S01]  /*19060*/  ISETP.GE.AND P3, PT, R2, R0, PT ;  /* 0x000000000200720c */ /* 0x000fe20003f66270 */
[----:B------:R-:W-:Y:S04]  /*19070*/  SHFL.IDX PT, R5, R5, 0x3, 0x1c1f ;  /* 0x007c1f0005057f89 */ /* 0x000fe800000e0000 */
[----:B------:R-:W1:Y:S04]  /*19080*/  SHFL.IDX PT, R2, R4, 0x2, 0x1c1f ;  /* 0x005c1f0004027f89 */ /* 0x000e6800000e0000 */
[----:B------:R-:W2:Y:S04]  /*19090*/  SHFL.IDX PT, R4, R4, 0x3, 0x1c1f ;  /* 0x007c1f0004047f89 */ /* 0x000ea800000e0000 */
[----:B0-----:R-:W-:-:S04]  /*190a0*/  @!P3 LEA R3, P4, R10, R3, 0x1 ;  /* 0x000000030a03b211 */ /* 0x001fc800078808ff */
[----:B-1----:R-:W-:-:S04]  /*190b0*/  @!P3 IADD3.X R2, RZ, R2, RZ, P4, !PT ;  /* 0x00000002ff02b210 */ /* 0x002fc800027fe4ff */
[----:B------:R-:W-:-:S04]  /*190c0*/  @!P3 LOP3.LUT R3, R3, R2, RZ, 0x3c, !PT ;  /* 0x000000020303b212 */ /* 0x000fc800078e3cff */
[----:B------:R-:W-:-:S04]  /*190d0*/  @!P3 LOP3.LUT R2, R3, R2, RZ, 0x3c, !PT ;  /* 0x000000020302b212 */ /* 0x000fc800078e3cff */
[----:B------:R-:W-:-:S05]  /*190e0*/  @!P3 LOP3.LUT R3, R3, R2, RZ, 0x3c, !PT ;  /* 0x000000020303b212 */ /* 0x000fca00078e3cff */
[----:B------:R-:W-:Y:S04]  /*190f0*/  @!P3 LDGSTS.E.BYPASS.LTC128B.128 [R8+0xd400], desc[UR42][R2.64], !P0 ;  /* 0x0d4000000208bfae */ /* 0x000fe8000c101d6a */
[----:B------:R-:W-:Y:S04]  /*19100*/  @!P3 LDGSTS.E.BYPASS.LTC128B.128 [R8+0x10400], desc[UR42][R2.64+0x40], !P1 ;  /* 0x104000400208bfae */ /* 0x000fe8000c901d6a */
[----:B------:R0:W-:Y:S02]  /*19110*/  @!P3 LDGSTS.E.BYPASS.LTC128B.128 [R8+0x13400], desc[UR42][R2.64+0x80], !P2 ;  /* 0x134000800208bfae */ /* 0x0001e4000d101d6a */
[----:B0-----:R-:W-:-:S05]  /*19120*/  VIADD R2, R25, 0x60 ;  /* 0x0000006019027836 */ /* 0x001fca0000000000 */
[----:B------:R-:W-:-:S13]  /*19130*/  ISETP.GE.AND P3, PT, R2, R0, PT ;  /* 0x000000000200720c */ /* 0x000fda0003f66270 */
[----:B------:R-:W-:-:S05]  /*19140*/  @!P3 LEA R2, P4, R10, R5, 0x1 ;  /* 0x000000050a02b211 */ /* 0x000fca00078808ff */
[----:B--2---:R-:W-:Y:S02]  /*19150*/  @!P3 IMAD.X R3, RZ, RZ, R4, P4 ;  /* 0x000000ffff03b224 */ /* 0x004fe400020e0604 */
[----:B------:R-:W-:-:S03]  /*19160*/  VIADD R4, R25, 0x80 ;  /* 0x0000008019047836 */ /* 0x000fc60000000000 */
[----:B------:R-:W-:Y:S04]  /*19170*/  @!P3 LDGSTS.E.BYPASS.LTC128B.128 [R8+0xdc00], desc[UR42][R2.64], !P0 ;  /* 0x0dc000000208bfae */ /* 0x000fe8000c101d6a */
[----:B------:R-:W-:Y:S04]  /*19180*/  @!P3 LDGSTS.E.BYPASS.LTC128B.128 [R8+0x10c00], desc[UR42][R2.64+0x40], !P1 ;  /* 0x10c000400208bfae */ /* 0x000fe8000c901d6a */
[----:B------:R0:W-:Y:S01]  /*19190*/  @!P3 LDGSTS.E.BYPASS.LTC128B.128 [R8+0x13c00], desc[UR42][R2.64+0x80], !P2 ;  /* 0x13c000800208bfae */ /* 0x0001e2000d101d6a */
[----:B------:R-:W-:-:S03]  /*191a0*/  ISETP.GE.AND P3, PT, R4, R0, PT ;  /* 0x000000000400720c */ /* 0x000fc60003f66270 */
[----:B0-----:R-:W0:Y:S04]  /*191b0*/  SHFL.IDX PT, R3, R7, RZ, 0x1c1f ;  /* 0x001c1fff07037589 */ /* 0x001e2800000e0000 */
[----:B------:R-:W1:Y:S04]  /*191c0*/  SHFL.IDX PT, R2, R6, RZ, 0x1c1f ;  /* 0x001c1fff06027589 */ /* 0x000e6800000e0000 */
[----:B------:R-:W2:Y:S02]  /*191d0*/  SHFL.IDX PT, R6, R6, 0x1, 0x1c1f ;  /* 0x003c1f0006067f89 */ /* 0x000ea400000e0000 */
[----:B0-----:R-:W-:-:S04]  /*191e0*/  @!P3 LEA R3, P4, R10, R3, 0x1 ;  /* 0x000000030a03b211 */ /* 0x001fc800078808ff */
[----:B-1----:R-:W-:-:S04]  /*191f0*/  @!P3 IADD3.X R2, RZ, R2, RZ, P4, !PT ;  /* 0x00000002ff02b210 */ /* 0x002fc800027fe4ff */
[----:B------:R-:W-:-:S04]  /*19200*/  @!P3 LOP3.LUT R3, R3, R2, RZ, 0x3c, !PT ;  /* 0x000000020303b212 */ /* 0x000fc800078e3cff */
[----:B------:R-:W-:-:S04]  /*19210*/  @!P3 LOP3.LUT R2, R3, R2, RZ, 0x3c, !PT ;  /* 0x000000020302b212 */ /* 0x000fc800078e3cff */
[----:B------:R-:W-:-:S05]  /*19220*/  @!P3 LOP3.LUT R3, R3, R2, RZ, 0x3c, !PT ;  /* 0x000000020303b212 */ /* 0x000fca00078e3cff */
[----:B------:R-:W-:Y:S04]  /*19230*/  @!P3 LDGSTS.E.BYPASS.LTC128B.128 [R8+0xe400], desc[UR42][R2.64], !P0 ;  /* 0x0e4000000208bfae */ /* 0x000fe8000c101d6a */
[----:B------:R-:W-:Y:S04]  /*19240*/  @!P3 LDGSTS.E.BYPASS.LTC128B.128 [R8+0x11400], desc[UR42][R2.64+0x40], !P1 ;  /* 0x114000400208bfae */ /* 0x000fe8000c901d6a */
[----:B------:R0:W-:Y:S04]  /*19250*/  @!P3 LDGSTS.E.BYPASS.LTC128B.128 [R8+0x14400], desc[UR42][R2.64+0x80], !P2 ;  /* 0x144000800208bfae */ /* 0x0001e8000d101d6a */
[----:B0-2---:R0:W1:Y:S02]  /*19260*/  SHFL.IDX PT, R2, R7, 0x1, 0x1c1f ;  /* 0x003c1f0007027f89 */ /* 0x00506400000e0000 */
.L_x_10786:
[----:B------:R-:W-:-:S05]  /*19270*/  VIADD R25, R25, 0xa0 ;  /* 0x000000a019197836 */ /* 0x000fca0000000000 */
[----:B------:R-:W-:-:S13]  /*19280*/  ISETP.GE.AND P3, PT, R25, R0, PT ;  /* 0x000000001900720c */ /* 0x000fda0003f66270 */
[----:B-1----:R-:W-:-:S05]  /*19290*/  @!P3 LEA R2, P4, R10, R2, 0x1 ;  /* 0x000000020a02b211 */ /* 0x002fca00078808ff */
[----:B------:R-:W-:-:S05]  /*192a0*/  @!P3 IMAD.X R3, RZ, RZ, R6, P4 ;  /* 0x000000ffff03b224 */ /* 0x000fca00020e0606 */
[----:B------:R-:W-:Y:S01]  /*192b0*/  @!PT LDS RZ, [RZ] ;  /* 0x00000000fffff984 */ /* 0x000fe20000000800 */
[----:B------:R-:W-:Y:S01]  /*192c0*/  @!PT LDS RZ, [RZ] ;  /* 0x00000000fffff984 */ /* 0x000fe20000000800 */
[----:B------:R-:W-:Y:S01]  /*192d0*/  @!PT LDS RZ, [RZ] ;  /* 0x00000000fffff984 */ /* 0x000fe20000000800 */
[----:B------:R1:W-:Y:S01]  /*192e0*/  @!P3 LDGSTS.E.BYPASS.LTC128B.128 [R8+0xec00], desc[UR42][R2.64], !P0 ;  /* 0x0ec000000208bfae */ /* 0x0003e2000c101d6a */
[----:B------:R-:W-:-:S03]  /*192f0*/  PLOP3.LUT P0, PT, PT, PT, PT, 0x80, 0x0 ;  /* 0x000000000000781c */ /* 0x000fc60003f0f070 */
[----:B------:R1:W-:Y:S04]  /*19300*/  @!P3 LDGSTS.E.BYPASS.LTC128B.128 [R8+0x11c00], desc[UR42][R2.64+0x40], !P1 ;  /* 0x11c000400208bfae */ /* 0x0003e8000c901d6a */
[----:B------:R1:W-:Y:S01]  /*19310*/  @!P3 LDGSTS.E.BYPASS.LTC128B.128 [R8+0x14c00], desc[UR42][R2.64+0x80], !P2 ;  /* 0x14c000800208bfae */ /* 0x0003e2000d101d6a */
[----:B------:R-:W-:-:S05]  /*19320*/  NOP ;  /* 0x0000000000007918 */ /* 0x000fca0000000000 */
.L_x_10647:
        /* <DEDUP_REMOVED lines=17> */
[----:B-12---:R-:W-:Y:S05]  /*19440*/  @!P0 BRA `(.L_x_10649) ;  /* 0x0000004800548947 */ /* 0x006fea0003800000 */
.L_x_10787:
[----:B------:R-:W-:Y:S05]  /*19450*/  BSYNC B0 ;  /* 0x0000000000007941 */ /* 0x000fea0003800000 */
.L_x_10648:
[----:B------:R-:W1:Y:S04]  /*19460*/  LDL.LU R3, [R1+0x40] ;  /* 0x0000400001037983 */ /* 0x000e680000300800 */
[----:B------:R-:W2:Y:S01]  /*19470*/  LDL R2, [R1+0x24] ;  /* 0x0000240001027983 */ /* 0x000ea20000100800 */
[----:B------:R-:W-:Y:S01]  /*19480*/  BSSY B0, `(.L_x_10650) ;  /* 0x00000f1000007945 */ /* 0x000fe20003800000 */
[----:B-1----:R-:W-:-:S05]  /*19490*/  VIADD R0, R3, 0xfffffffe ;  /* 0xfffffffe03007836 */ /* 0x002fca0000000000 */
[----:B--2---:R-:W-:-:S13]  /*194a0*/  ISETP.GE.AND P0, PT, R0, R2, PT ;  /* 0x000000020000720c */ /* 0x004fda0003f06270 */
[----:B------:R-:W-:Y:S05]  /*194b0*/  @!P0 BRA `(.L_x_10651) ;  /* 0x0000000c00b48947 */ /* 0x000fea0003800000 */
[----:B------:R-:W1:Y:S01]  /*194c0*/  S2R R2, SR_TID.X ;  /* 0x0000000000027919 */ /* 0x000e620000002100 */
[----:B------:R-:W-:Y:S01]  /*194d0*/  ULDC UR4, c[0x0][0x2f4] ;  /* 0x0000bd0000047ab9 */ /* 0x000fe20000000800 */
[----:B------:R2:W5:Y:S04]  /*194e0*/  LDL.LU R20, [R1] ;  /* 0x0000000001147983 */ /* 0x0005680000300800 */
[----:B------:R2:W-:Y:S01]  /*194f0*/  STL [R1+0x8], R23 ;  /* 0x0000081701007387 */ /* 0x0005e20000100800 */
[----:B------:R-:W-:Y:S02]  /*19500*/  IMAD.MOV.U32 R10, RZ, RZ, R28 ;  /* 0x000000ffff0a7224 */ /* 0x000fe400078e001c */
[----:B-1----:R-:W-:-:S05]  /*19510*/  IMAD.SHL.U32 R4, R2, 0x8, RZ ;  /* 0x0000000802047824 */ /* 0x002fca00078e00ff */
[----:B------:R-:W-:-:S04]  /*19520*/  LOP3.LUT R4, R4, 0x18, RZ, 0xc0, !PT ;  /* 0x0000001804047812 */ /* 0x000fc800078ec0ff */
[C---:B------:R-:W-:Y:S02]  /*19530*/  LOP3.LUT R3, R4.reuse, 0x20, RZ, 0xfc, !PT ;  /* 0x0000002004037812 */ /* 0x040fe400078efcff */
[C---:B------:R-:W-:Y:S02]  /*19540*/  LOP3.LUT R2, R4.reuse, 0x40, RZ, 0xfc, !PT ;  /* 0x0000004004027812 */ /* 0x040fe400078efcff */
[----:B------:R-:W-:Y:S02]  /*19550*/  ISETP.GE.AND P3, PT, R4, UR4, PT ;  /* 0x0000000404007c0c */ /* 0x000fe4000bf66270 */
[----:B------:R-:W-:Y:S02]  /*19560*/  ISETP.GE.AND P2, PT, R3, UR4, PT ;  /* 0x0000000403007c0c */ /* 0x000fe4000bf46270 */
[----:B--2---:R-:W-:-:S13]  /*19570*/  ISETP.GE.AND P1, PT, R2, UR4, PT ;  /* 0x0000000402007c0c */ /* 0x004fda000bf26270 */
.L_x_10664:
[----:B------:R-:W2:Y:S01]  /*19580*/  LDL R8, [R1+0x28] ;  /* 0x0000280001087983 */ /* 0x000ea20000100800 */
[----:B------:R-:W1:Y:S03]  /*19590*/  LDC R9, c[0x0][0x430] ;  /* 0x00010c00ff097b82 */ /* 0x000e660000000800 */
[----:B0-----:R-:W3:Y:S04]  /*195a0*/  LDL R7, [R1+0x2c] ;  /* 0x00002c0001077983 */ /* 0x001ee80000100800 */
[----:B------:R-:W4:Y:S01]  /*195b0*/  LDL R6, [R1+0xc] ;  /* 0x00000c0001067983 */ /* 0x000f220000100800 */
[----:B------:R-:W0:Y:S01]  /*195c0*/  S2R R2, SR_TID.X ;  /* 0x0000000000027919 */ /* 0x000e220000002100 */
[----:B-1----:R-:W-:-:S13]  /*195d0*/  ISETP.NE.AND P0, PT, R9, 0x1, PT ;  /* 0x000000010900780c */ /* 0x002fda0003f05270 */
[----:B------:R-:W1:Y:S01]  /*195e0*/  @P0 LDC R5, c[0x0][0x434] ;  /* 0x00010d00ff050b82 */ /* 0x000e620000000800 */
[----:B0-----:R-:W-:-:S04]  /*195f0*/  LOP3.LUT R3, R2, 0x7f, RZ, 0xc0, !PT ;  /* 0x0000007f02037812 */ /* 0x001fc800078ec0ff */
[----:B------:R-:W-:-:S03]  /*19600*/  SHF.R.U32.HI R4, RZ, 0x2, R3 ;  /* 0x00000002ff047819 */ /* 0x000fc60000011603 */
[----:B------:R-:W0:Y:S01]  /*19610*/  @P0 LDC R3, c[0x0][0x438] ;  /* 0x00010e00ff030b82 */ /* 0x000e220000000800 */
[----:B------:R-:W-:Y:S01]  /*19620*/  SHF.L.U32 R2, R2, 0x5, RZ ;  /* 0x0000000502027819 */ /* 0x000fe200000006ff */
[----:B------:R-:W-:-:S03]  /*19630*/  IMAD R4, R0, 0x80, R4 ;  /* 0x0000008000047824 */ /* 0x000fc600078e0204 */
[----:B------:R-:W-:Y:S01]  /*19640*/  LOP3.LUT R2, R2, 0x60, RZ, 0xc0, !PT ;  /* 0x0000006002027812 */ /* 0x000fe200078ec0ff */
[----:B------:R-:W-:Y:S05]  /*19650*/  YIELD ;  /* 0x0000000000007946 */ /* 0x000fea0003800000 */
[----:B------:R-:W-:Y:S01]  /*19660*/  ULDC.64 UR4, c[0x0][0x428] ;  /* 0x00010a0000047ab9 */ /* 0x000fe20000000a00 */
[----:B--2---:R-:W-:-:S05]  /*19670*/  IADD3 R4, R2, R4, R8 ;  /* 0x0000000402047210 */ /* 0x004fca0007ffe008 */
[----:B-1----:R-:W-:-:S04]  /*19680*/  @P0 IMAD.HI.U32 R5, R4, R5, RZ ;  /* 0x0000000504050227 */ /* 0x002fc800078e00ff */
[----:B------:R-:W-:Y:S01]  /*19690*/  IMAD.MOV.U32 R2, RZ, RZ, R4 ;  /* 0x000000ffff027224 */ /* 0x000fe200078e0004 */
[----:B0-----:R-:W-:-:S05]  /*196a0*/  @P0 SHF.R.U32.HI R2, RZ, R3, R5 ;  /* 0x00000003ff020219 */ /* 0x001fca0000011605 */
[----:B------:R-:W-:-:S04]  /*196b0*/  IMAD.MOV R3, RZ, RZ, -R2 ;  /* 0x000000ffff037224 */ /* 0x000fc800078e0a02 */
[----:B------:R-:W-:Y:S01]  /*196c0*/  IMAD R9, R9, R3, R4 ;  /* 0x0000000309097224 */ /* 0x000fe200078e0204 */
[----:B------:R-:W-:Y:S01]  /*196d0*/  SHF.R.S32.HI R3, RZ, 0x1f, R2 ;  /* 0x0000001fff037819 */ /* 0x000fe20000011402 */
[----:B---3--:R-:W-:-:S04]  /*196e0*/  IMAD R4, R7, UR4, RZ ;  /* 0x0000000407047c24 */ /* 0x008fc8000f8e02ff */
[C---:B----4-:R-:W-:Y:S02]  /*196f0*/  IMAD R4, R6.reuse, UR5, R4 ;  /* 0x0000000506047c24 */ /* 0x050fe4000f8e0204 */
[----:B------:R-:W-:Y:S01]  /*19700*/  IMAD.WIDE.U32 R2, R6, UR4, R2 ;  /* 0x0000000406027c25 */ /* 0x000fe2000f8e0002 */
[----:B------:R-:W-:-:S04]  /*19710*/  ULDC.64 UR4, c[0x0][0x418] ;  /* 0x0001060000047ab9 */ /* 0x000fc80000000a00 */
[----:B------:R-:W-:Y:S02]  /*19720*/  IADD3 R3, R4, R3, RZ ;  /* 0x0000000304037210 */ /* 0x000fe40007ffe0ff */
[----:B------:R-:W-:-:S04]  /*19730*/  LEA R4, P0, R2, UR4, 0x2 ;  /* 0x0000000402047c11 */ /* 0x000fc8000f8010ff */
[----:B------:R-:W-:-:S05]  /*19740*/  LEA.HI.X R5, R2, UR5, R3, 0x2, P0 ;  /* 0x0000000502057c11 */ /* 0x000fca00080f1403 */
[----:B------:R-:W2:Y:S01]  /*19750*/  LDG.E R8, desc[UR42][R4.64] ;  /* 0x0000002a04087981 */ /* 0x000ea2000c1e1900 */
[----:B------:R-:W-:-:S05]  /*19760*/  VIADD R28, R10, 0x1 ;  /* 0x000000010a1c7836 */ /* 0x000fca0000000000 */
[----:B------:R-:W-:-:S04]  /*19770*/  ISETP.NE.AND P0, PT, R28, 0x2, PT ;  /* 0x000000021c00780c */ /* 0x000fc80003f05270 */
[----:B------:R-:W-:-:S04]  /*19780*/  SEL R2, RZ, 0x1, P0 ;  /* 0x00000001ff027807 */ /* 0x000fc80000000000 */
[----:B-----5:R-:W-:Y:S01]  /*19790*/  LOP3.LUT R2, R20, R2, RZ, 0x3c, !PT ;  /* 0x0000000214027212 */ /* 0x020fe200078e3cff */
[----:B------:R-:W-:-:S04]  /*197a0*/  IMAD.U32 R6, RZ, RZ, UR38 ;  /* 0x00000026ff067e24 */ /* 0x000fc8000f8e00ff */
[----:B------:R0:W-:Y:S01]  /*197b0*/  STL [R1], R2 ;  /* 0x0000000201007387 */ /* 0x0001e20000100800 */
[----:B------:R-:W-:Y:S01]  /*197c0*/  ISETP.NE.AND P4, PT, R6, 0x3, PT ;  /* 0x000000030600780c */ /* 0x000fe20003f85270 */
[----:B------:R-:W-:Y:S01]  /*197d0*/  IMAD.MOV.U32 R23, RZ, RZ, R0 ;  /* 0x000000ffff177224 */ /* 0x000fe200078e0000 */
[----:B------:R-:W-:Y:S02]  /*197e0*/  SEL R28, R28, RZ, P0 ;  /* 0x000000ff1c1c7207 */ /* 0x000fe40000000000 */
[----:B--2---:R-:W-:-:S09]  /*197f0*/  SHF.R.S32.HI R26, RZ, 0x1f, R8 ;  /* 0x0000001fff1a7819 */ /* 0x004fd20000011408 */
[----:B0-----:R-:W-:Y:S05]  /*19800*/  @!P4 BRA `(.L_x_10652) ;  /* 0x000000000004c947 */ /* 0x001fea0003800000 */
[----:B------:R-:W-:Y:S01]  /*19810*/  BPT.TRAP 0x1 ;  /* 0x000000040000795c */ /* 0x000fe20000300000 */
.L_x_10652:
[----:B------:R-:W-:Y:S01]  /*19820*/  LEA R5, R28, R16, 0x3 ;  /* 0x000000101c057211 */ /* 0x000fe200078e18ff */
[----:B------:R-:W-:Y:S01]  /*19830*/  BSSY B1, `(.L_x_10653) ;  /* 0x0000004000017945 */ /* 0x000fe20003800000 */
[----:B------:R-:W-:-:S04]  /*19840*/  SHF.L.U32 R0, R2, 0x1f, RZ ;  /* 0x0000001f02007819 */ /* 0x000fc800000006ff */
[----:B------:R-:W0:Y:S02]  /*19850*/  SYNCS.PHASECHK.TRANS64.TRYWAIT P0, [R5+URZ+0x2d840], R0 ;  /* 0x02d84000050075a7 */ /* 0x000e24000800017f */
[----:B0-----:R-:W-:Y:S05]  /*19860*/  @!P0 BRA `(.L_x_10654) ;  /* 0x0000004400608947 */ /* 0x001fea0003800000 */
.L_x_10788:
[----:B------:R-:W-:Y:S05]  /*19870*/  BSYNC B1 ;  /* 0x0000000000017941 */ /* 0x000fea0003800000 */
.L_x_10653:
[----:B------:R-:W2:Y:S01]  /*19880*/  LDL R4, [R1+0x10] ;  /* 0x0000100001047983 */ /* 0x000ea20000100800 */
        /* <DEDUP_REMOVED lines=20> */
[----:B--2---:R-:W-:Y:S01]  /*199d0*/  IMAD R4, R28, 0x3000, R4 ;  /* 0x000030001c047824 */ /* 0x004fe200078e0204 */
[----:B------:R-:W-:Y:S07]  /*199e0*/  BRA.DIV UR4, `(.L_x_10655) ;  /* 0x0000004604147947 */ /* 0x000fee000b800000 */
[----:B------:R-:W0:Y:S01]  /*199f0*/  S2R R3, SR_TID.X ;  /* 0x0000000000037919 */ /* 0x000e220000002100 */
[----:B------:R-:W-:Y:S01]  /*19a00*/  LOP3.LUT P6, RZ, R19, 0x4, RZ, 0xc0, !PT ;  /* 0x0000000413ff7812 */ /* 0x000fe200078cc0ff */
[----:B------:R-:W-:Y:S01]  /*19a10*/  IMAD R4, R4, 0x2, R16 ;  /* 0x0000000204047824 */ /* 0x000fe200078e0210 */
[----:B------:R-:W1:Y:S04]  /*19a20*/  SHFL.IDX PT, R2, R6, RZ, 0x1c1f ;  /* 0x001c1fff06027589 */ /* 0x000e6800000e0000 */
[----:B------:R-:W-:Y:S01]  /*19a30*/  SHFL.IDX PT, R21, R7, 0x2, 0x1c1f ;  /* 0x005c1f0007157f89 */ /* 0x000fe200000e0000 */
[----:B0-----:R-:W-:-:S03]  /*19a40*/  IMAD.SHL.U32 R11, R3, 0x8, RZ ;  /* 0x00000008030b7824 */ /* 0x001fc600078e00ff */
[----:B------:R-:W0:Y:S02]  /*19a50*/  SHFL.IDX PT, R3, R7, RZ, 0x1c1f ;  /* 0x001c1fff07037589 */ /* 0x000e2400000e0000 */
[----:B------:R-:W-:-:S04]  /*19a60*/  LOP3.LUT R11, R11, 0x18, RZ, 0xc0, !PT ;  /* 0x000000180b0b7812 */ /* 0x000fc800078ec0ff */
[----:B------:R-:W-:-:S04]  /*19a70*/  SHF.L.U32 R0, R11, 0x1, RZ ;  /* 0x000000010b007819 */ /* 0x000fc800000006ff */
[----:B-1----:R-:W-:-:S05]  /*19a80*/  IADD3 R2, P0, R2, R0, RZ ;  /* 0x0000000002027210 */ /* 0x002fca0007f1e0ff */
[----:B0-----:R-:W-:-:S05]  /*19a90*/  IMAD.X R3, RZ, RZ, R3, P0 ;  /* 0x000000ffff037224 */ /* 0x001fca00000e0603 */
        /* <DEDUP_REMOVED lines=18> */
.L_x_10798:
        /* <DEDUP_REMOVED lines=11> */
.L_x_10656:
        /* <DEDUP_REMOVED lines=11> */
.L_x_10657:
[----:B------:R1:W-:Y:S01]  /*19d20*/  SYNCS.ARRIVE.TRANS64.A1T0 RZ, [R5+URZ+0x2d830], RZ ;  /* 0x02d830ff05ff79a7 */ /* 0x0003e2000810003f */
[----:B------:R-:W-:Y:S05]  /*19d30*/  @!P5 BRA `(.L_x_10658) ;  /* 0x000000000004d947 */ /* 0x000fea0003800000 */
[----:B------:R-:W-:Y:S01]  /*19d40*/  BPT.TRAP 0x1 ;  /* 0x000000040000795c */ /* 0x000fe20000300000 */
.L_x_10658:
[----:B------:R-:W-:Y:S01]  /*19d50*/  SHF.L.U32 R2, R20, 0x1f, RZ ;  /* 0x0000001f14027819 */ /* 0x000fe200000006ff */
[----:B-1----:R-:W-:Y:S01]  /*19d60*/  IMAD R5, R10, 0x8, R16 ;  /* 0x000000080a057824 */ /* 0x002fe200078e0210 */
[----:B------:R-:W-:Y:S03]  /*19d70*/  BSSY B1, `(.L_x_10659) ;  /* 0x0000003000017945 */ /* 0x000fe60003800000 */
[----:B------:R-:W1:Y:S02]  /*19d80*/  SYNCS.PHASECHK.TRANS64.TRYWAIT P0, [R5+URZ+0x2d860], R2 ;  /* 0x02d86002050075a7 */ /* 0x000e64000800017f */
[----:B-1----:R-:W-:Y:S05]  /*19d90*/  @!P0 BRA `(.L_x_10660) ;  /* 0x00000044007c8947 */ /* 0x002fea0003800000 */
.L_x_10799:
[----:B------:R-:W-:Y:S05]  /*19da0*/  BSYNC B1 ;  /* 0x0000000000017941 */ /* 0x000fea0003800000 */
.L_x_10659:
[----:B0-----:R-:W2:Y:S04]  /*19db0*/  LDL R7, [R1+0x20] ;  /* 0x0000200001077983 */ /* 0x001ea80000100800 */
[----:B------:R-:W2:Y:S04]  /*19dc0*/  LDL.LU R6, [R1+0x8] ;  /* 0x0000080001067983 */ /* 0x000ea80000300800 */
[----:B------:R-:W3:Y:S01]  /*19dd0*/  LDL R4, [R1+0x10] ;  /* 0x0000100001047983 */ /* 0x000ee20000100800 */
[----:B------:R-:W0:Y:S01]  /*19de0*/  S2R R3, SR_TID.X ;  /* 0x0000000000037919 */ /* 0x000e220000002100 */
[----:B------:R-:W-:Y:S01]  /*19df0*/  UMOV UR4, 0xffffffff ;  /* 0xffffffff00047882 */ /* 0x000fe20000000000 */
[----:B0-----:R-:W-:-:S04]  /*19e00*/  LOP3.LUT R3, R3, 0x7f, RZ, 0xc0, !PT ;  /* 0x0000007f03037812 */ /* 0x001fc800078ec0ff */
[----:B------:R-:W-:Y:S01]  /*19e10*/  SHF.R.U32.HI R3, RZ, 0x2, R3 ;  /* 0x00000002ff037819 */ /* 0x000fe20000011603 */
[----:B--2---:R-:W-:Y:S02]  /*19e20*/  IMAD R6, R6, -0x80, R7 ;  /* 0xffffff8006067824 */ /* 0x004fe400078e0207 */
[----:B---3--:R-:W-:-:S03]  /*19e30*/  IMAD R4, R10, 0x3000, R4 ;  /* 0x000030000a047824 */ /* 0x008fc600078e0204 */
        /* <DEDUP_REMOVED lines=35> */
[----:B0-2---:R0:W1:Y:S02]  /*1a070*/  SHFL.IDX PT, R2, R18, 0x3, 0x1c1f ;  /* 0x007c1f0012027f89 */ /* 0x00506400000e0000 */
.L_x_10809:
        /* <DEDUP_REMOVED lines=29> */
.L_x_10662:
[----:B------:R-:W-:Y:S02]  /*1a250*/  PLOP3.LUT P4, PT, P4, P0, PT, 0xa2, 0x0 ;  /* 0x000000000000781c */ /* 0x000fe40002781472 */
[----:B------:R-:W-:-:S08]  /*1a260*/  @P0 R2UR P4, UR4, R5 ;  /* 0x00000000050402ca */ /* 0x000fd00000080000 */
[----:B------:R-:W-:-:S05]  /*1a270*/  @P0 PLOP3.LUT P0, PT, P4, PT, PT, 0x80, 0x0 ;  /* 0x000000000000081c */ /* 0x000fca000270f070 */
[----:B------:R-:W-:Y:S01]  /*1a280*/  @!P4 SYNCS.ARRIVE.TRANS64.RED.A0T1 RZ, [UR4+0x2d850], RZ ;  /* 0x02d850ffffffc9a7 */ /* 0x000fe20008200404 */
[----:B------:R-:W-:Y:S07]  /*1a290*/  @!P4 ARRIVES.LDGSTSBAR.64.TRANSCNT [UR4+0x2d850] ;  /* 0x02d85000ff00c9b0 */ /* 0x000fee0008000a84 */
[----:B------:R-:W-:Y:S05]  /*1a2a0*/  @P0 BRA.U.ANY `(.L_x_10662) ;  /* 0xfffffffd00e80947 */ /* 0x000fea000393ffff */
[----:B------:R-:W-:Y:S01]  /*1a2b0*/  NOP ;  /* 0x0000000000007918 */ /* 0x000fe20000000000 */
[----:B------:R-:W-:Y:S01]  /*1a2c0*/  MOV R2, UR38 ;  /* 0x0000002600027c02 */ /* 0x000fe20008000f00 */
[----:B------:R-:W-:-:S03]  /*1a2d0*/  IMAD.MOV.U32 R22, RZ, RZ, R0 ;  /* 0x000000ffff167224 */ /* 0x000fc600078e0000 */
[----:B------:R-:W-:-:S13]  /*1a2e0*/  ISETP.NE.AND P5, PT, R2, 0x3, PT ;  /* 0x000000030200780c */ /* 0x000fda0003fa5270 */
[----:B------:R-:W-:Y:S05]  /*1a2f0*/  @!P5 BRA `(.L_x_10663) ;  /* 0x000000000004d947 */ /* 0x000fea0003800000 */
[----:B------:R-:W-:Y:S01]  /*1a300*/  BPT.TRAP 0x1 ;  /* 0x000000040000795c */ /* 0x000fe20000300000 */
.L_x_10663:
[----:B------:R-:W2:Y:S01]  /*1a310*/  LDL R2, [R1+0x24] ;  /* 0x0000240001027983 */ /* 0x000ea20000100800 */
[----:B------:R1:W-:Y:S01]  /*1a320*/  SYNCS.ARRIVE.TRANS64.A1T0 RZ, [R5+URZ+0x2d850], RZ ;  /* 0x02d850ff05ff79a7 */ /* 0x0003e2000810003f */
[----:B------:R-:W-:Y:S02]  /*1a330*/  VIADD R0, R23, 0xffffffff ;  /* 0xffffffff17007836 */ /* 0x000fe40000000000 */
[----:B------:R1:W5:Y:S01]  /*1a340*/  LDL R20, [R1] ;  /* 0x0000000001147983 */ /* 0x0003620000100800 */
[----:B------:R-:W-:-:S03]  /*1a350*/  IMAD.MOV.U32 R10, RZ, RZ, R28 ;  /* 0x000000ffff0a7224 */ /* 0x000fc600078e001c */
[----:B------:R1:W-:Y:S01]  /*1a360*/  STL [R1+0x8], R23 ;  /* 0x0000081701007387 */ /* 0x0003e20000100800 */
[----:B--2---:R-:W-:-:S13]  /*1a370*/  ISETP.GT.AND P0, PT, R23, R2, PT ;  /* 0x000000021700720c */ /* 0x004fda0003f04270 */
[----:B-1----:R-:W-:Y:S05]  /*1a380*/  @P0 BRA `(.L_x_10664) ;  /* 0xfffffff0007c0947 */ /* 0x002fea000383ffff */
.L_x_10651:
[----:B------:R-:W-:Y:S05]  /*1a390*/  BSYNC B0 ;  /* 0x0000000000007941 */ /* 0x000fea0003800000 */
.L_x_10650:
[----:B------:R-:W1:Y:S01]  /*1a3a0*/  S2R R2, SR_TID.X ;  /* 0x0000000000027919 */ /* 0x000e620000002100 */
[----:B------:R-:W-:Y:S01]  /*1a3b0*/  BSSY B0, `(.L_x_10665) ;  /* 0x0000010000007945 */ /* 0x000fe20003800000 */
        /* <DEDUP_REMOVED lines=14> */
[----:B0-----:R-:W-:-:S07]  /*1a4a0*/  IADD3 R24, R0, UR37, R7 ;  /* 0x0000002500187c10 */ /* 0x001fce000fffe007 */
.L_x_10666:
[----:B------:R-:W-:Y:S05]  /*1a4b0*/  BSYNC B0 ;  /* 0x0000000000007941 */ /* 0x000fea0003800000 */
.L_x_10665:
[----:B------:R-:W-:-:S04]  /*1a4c0*/  MOV R0, UR38 ;  /* 0x0000002600007c02 */ /* 0x000fc80008000f00 */
[----:B------:R-:W-:-:S13]  /*1a4d0*/  ISETP.NE.AND P0, PT, R0, 0x3, PT ;  /* 0x000000030000780c */ /* 0x000fda0003f05270 */
[----:B------:R-:W-:Y:S05]  /*1a4e0*/  @!P0 BRA `(.L_x_10667) ;  /* 0x0000000000048947 */ /* 0x000fea0003800000 */
[----:B------:R-:W-:Y:S01]  /*1a4f0*/  BPT.TRAP 0x1 ;  /* 0x000000040000795c */ /* 0x000fe20000300000 */
.L_x_10667:
[----:B------:R-:W2:Y:S04]  /*1a500*/  LDL R3, [R1] ;  /* 0x0000000001037983 */ /* 0x000ea80000100800 */
[----:B------:R-:W3:Y:S01]  /*1a510*/  LDL.LU R2, [R1+0x20] ;  /* 0x0000200001027983 */ /* 0x000ee20000300800 */
[----:B------:R-:W-:Y:S01]  /*1a520*/  IMAD R0, R28, 0x8, R16 ;  /* 0x000000081c007824 */ /* 0x000fe200078e0210 */
[----:B------:R-:W-:Y:S01]  /*1a530*/  BSSY B0, `(.L_x_10668) ;  /* 0x0000005000007945 */ /* 0x000fe20003800000 */
[----:B--2---:R-:W-:-:S04]  /*1a540*/  SHF.L.U32 R3, R3, 0x1f, RZ ;  /* 0x0000001f03037819 */ /* 0x004fc800000006ff */
[----:B------:R-:W1:Y:S01]  /*1a550*/  SYNCS.PHASECHK.TRANS64.TRYWAIT P0, [R0+URZ+0x2d860], R3 ;  /* 0x02d86003000075a7 */ /* 0x000e62000800017f */
[----:B---3--:R-:W-:Y:S01]  /*1a560*/  IMAD R6, R23, -0x80, R2 ;  /* 0xffffff8017067824 */ /* 0x008fe200078e0202 */
[----:B-1----:R-:W-:Y:S06]  /*1a570*/  @!P0 BRA `(.L_x_10669) ;  /* 0x0000004000fc8947 */ /* 0x002fec0003800000 */
.L_x_10810:
[----:B------:R-:W-:Y:S05]  /*1a580*/  BSYNC B0 ;  /* 0x0000000000007941 */ /* 0x000fea0003800000 */
.L_x_10668:
[----:B------:R-:W2:Y:S02]  /*1a590*/  S2R R2, SR_TID.X ;  /* 0x0000000000027919 */ /* 0x000ea40000002100 */
[----:B--2---:R-:W-:-:S04]  /*1a5a0*/  LOP3.LUT R2, R2, 0x7f, RZ, 0xc0, !PT ;  /* 0x0000007f02027812 */ /* 0x004fc800078ec0ff */
[----:B------:R-:W-:Y:S02]  /*1a5b0*/  SHF.R.U32.HI R4, RZ, 0x2, R2 ;  /* 0x00000002ff047819 */ /* 0x000fe40000011602 */
[----:B------:R-:W2:Y:S01]  /*1a5c0*/  LDL R2, [R1+0x10] ;  /* 0x0000100001027983 */ /* 0x000ea20000100800 */
[----:B------:R-:W-:Y:S02]  /*1a5d0*/  UMOV UR4, 0xffffffff ;  /* 0xffffffff00047882 */ /* 0x000fe40000000000 */
[----:B------:R-:W-:Y:S02]  /*1a5e0*/  IMAD.IADD R6, R6, 0x1, -R4 ;  /* 0x0000000106067824 */ /* 0x000fe400078e0a04 */
[----:B--2---:R-:W-:Y:S01]  /*1a5f0*/  IMAD R4, R28, 0x3000, R2 ;  /* 0x000030001c047824 */ /* 0x004fe200078e0202 */
[----:B------:R-:W-:Y:S06]  /*1a600*/  BRA.DIV UR4, `(.L_x_10670) ;  /* 0x0000004204ec7947 */ /* 0x000fec000b800000 */
[----:B------:R-:W0:Y:S01]  /*1a610*/  S2R R2, SR_TID.X ;  /* 0x0000000000027919 */ /* 0x000e220000002100 */
[----:B------:R-:W-:Y:S01]  /*1a620*/  ULDC UR4, c[0x0][0x2f4] ;  /* 0x0000bd0000047ab9 */ /* 0x000fe20000000800 */
[----:B------:R-:W-:Y:S01]  /*1a630*/  IMAD R4, R4, 0x2, R16 ;  /* 0x0000000204047824 */ /* 0x000fe200078e0210 */
[----:B------:R-:W2:Y:S04]  /*1a640*/  SHFL.IDX PT, R14, R18, RZ, 0x1c1f ;  /* 0x001c1fff120e7589 */ /* 0x000ea800000e0000 */
[----:B-1----:R-:W1:Y:S01]  /*1a650*/  SHFL.IDX PT, R3, R22, RZ, 0x1c1f ;  /* 0x001c1fff16037589 */ /* 0x002e6200000e0000 */
[----:B0-----:R-:W-:-:S05]  /*1a660*/  IMAD.SHL.U32 R7, R2, 0x8, RZ ;  /* 0x0000000802077824 */ /* 0x001fca00078e00ff */
[----:B------:R-:W-:-:S04]  /*1a670*/  LOP3.LUT R7, R7, 0x18, RZ, 0xc0, !PT ;  /* 0x0000001807077812 */ /* 0x000fc800078ec0ff */
[C---:B------:R-:W-:Y:S02]  /*1a680*/  ISETP.GE.AND P2, PT, R7.reuse, UR4, PT ;  /* 0x0000000407007c0c */ /* 0x040fe4000bf46270 */
[C---:B------:R-:W-:Y:S02]  /*1a690*/  SHF.L.U32 R5, R7.reuse, 0x1, RZ ;  /* 0x0000000107057819 */ /* 0x040fe400000006ff */
[----:B------:R-:W-:Y:S02]  /*1a6a0*/  ISETP.LT.OR P4, PT, R6, 0x1, P2 ;  /* 0x000000010600780c */ /* 0x000fe40001781670 */
[----:B--2---:R-:W-:Y:S02]  /*1a6b0*/  IADD3 R2, P0, R14, R5, RZ ;  /* 0x000000050e027210 */ /* 0x004fe40007f1e0ff */
[C---:B------:R-:W-:Y:S01]  /*1a6c0*/  LOP3.LUT R8, R7.reuse, 0x20, RZ, 0xfc, !PT ;  /* 0x0000002007087812 */ /* 0x040fe200078efcff */
[----:B------:R-:W0:Y:S01]  /*1a6d0*/  SHFL.IDX PT, R14, R18, 0x1, 0x1c1f ;  /* 0x003c1f00120e7f89 */ /* 0x000e2200000e0000 */
[----:B------:R-:W-:Y:S01]  /*1a6e0*/  LOP3.LUT R7, R7, 0x40, RZ, 0xfc, !PT ;  /* 0x0000004007077812 */ /* 0x000fe200078efcff */
[----:B-1----:R-:W-:Y:S01]  /*1a6f0*/  IMAD.X R3, RZ, RZ, R3, P0 ;  /* 0x000000ffff037224 */ /* 0x002fe200000e0603 */
[----:B------:R-:W-:-:S02]  /*1a700*/  ISETP.GE.AND P1, PT, R8, UR4, PT ;  /* 0x0000000408007c0c */ /* 0x000fc4000bf26270 */
[----:B------:R-:W-:Y:S02]  /*1a710*/  ISETP.GE.AND P0, PT, R7, UR4, PT ;  /* 0x0000000407007c0c */ /* 0x000fe4000bf06270 */
[C---:B------:R-:W-:Y:S01]  /*1a720*/  ISETP.LT.OR P3, PT, R6.reuse, 0x1, P1 ;  /* 0x000000010600780c */ /* 0x040fe20000f61670 */
[----:B------:R-:W-:Y:S01]  /*1a730*/  LDGSTS.E.BYPASS.LTC128B.128 [R4+0x400], desc[UR42][R2.64], !P4 ;  /* 0x0040000002047fae */ /* 0x000fe2000e101d6a */
[----:B------:R-:W-:-:S11]  /*1a740*/  ISETP.LT.OR P4, PT, R6, 0x1, P0 ;  /* 0x000000010600780c */ /* 0x000fd60000781670 */
        /* <DEDUP_REMOVED lines=17> */
[----:B-1----:R-:W-:Y:S02]  /*1a860*/  IADD3.X R3, RZ, R3, RZ, P3, !PT ;  /* 0x00000003ff037210 */ /* 0x002fe40001ffe4ff */
[----:B------:R-:W-:-:S03]  /*1a870*/  ISETP.LT.OR P3, PT, R6, 0x41, P1 ;  /* 0x000000410600780c */ /* 0x000fc60000f61670 */
[----:B------:R2:W-:Y:S01]  /*1a880*/  LDGSTS.E.BYPASS.LTC128B.128 [R4+0x1400], desc[UR42][R2.64], !P4 ;  /* 0x0140000002047fae */ /* 0x0005e2000e101d6a */
[----:B------:R-:W-:-:S09]  /*1a890*/  ISETP.LT.OR P4, PT, R6, 0x41, P0 ;  /* 0x000000410600780c */ /* 0x000fd20000781670 */
[----:B------:R2:W-:Y:S04]  /*1a8a0*/  LDGSTS.E.BYPASS.LTC128B.128 [R4+0x3400], desc[UR42][R2.64+0x40], !P3 ;  /* 0x0340004002047fae */ /* 0x0005e8000d901d6a */
[----:B0--3--:R2:W-:Y:S02]  /*1a8b0*/  LDGSTS.E.BYPASS.LTC128B.128 [R4+0x5400], desc[UR42][R2.64+0x80], !P4 ;  /* 0x0540008002047fae */ /* 0x0095e4000e101d6a */
.L_x_10820:
        /* <DEDUP_REMOVED lines=13> */
.L_x_10671:
        /* <DEDUP_REMOVED lines=11> */
.L_x_10672:
[----:B------:R-:W2:Y:S01]  /*1aa40*/  LDL.LU R2, [R1] ;  /* 0x0000000001027983 */ /* 0x000ea20000300800 */
[----:B------:R-:W-:Y:S01]  /*1aa50*/  VIADD R28, R28, 0x1 ;  /* 0x000000011c1c7836 */ /* 0x000fe20000000000 */
[----:B------:R0:W-:Y:S04]  /*1aa60*/  SYNCS.ARRIVE.TRANS64.A1T0 RZ, [R0+URZ+0x2d850], RZ ;  /* 0x02d850ff00ff79a7 */ /* 0x0001e8000810003f */
[----:B------:R-:W-:-:S04]  /*1aa70*/  ISETP.NE.AND P0, PT, R28, 0x2, PT ;  /* 0x000000021c00780c */ /* 0x000fc80003f05270 */
[----:B0-----:R-:W-:Y:S02]  /*1aa80*/  SEL R0, RZ, 0x1, P0 ;  /* 0x00000001ff007807 */ /* 0x001fe40000000000 */
[----:B------:R-:W-:Y:S02]  /*1aa90*/  SEL R28, R28, RZ, P0 ;  /* 0x000000ff1c1c7207 */ /* 0x000fe40000000000 */
[----:B--2---:R-:W-:-:S05]  /*1aaa0*/  LOP3.LUT R2, R2, R0, RZ, 0x3c, !PT ;  /* 0x0000000002027212 */ /* 0x004fca00078e3cff */
[----:B------:R0:W-:Y:S02]  /*1aab0*/  STL [R1], R2 ;  /* 0x0000000201007387 */ /* 0x0001e40000100800 */
.L_x_10631:
[----:B------:R-:W-:Y:S05]  /*1aac0*/  BSYNC B7 ;  /* 0x0000000000077941 */ /* 0x000fea0003800000 */
.L_x_10629:
[----:B------:R-:W-:-:S13]  /*1aad0*/  LOP3.LUT P0, RZ, R19, 0x10, RZ, 0xc0, !PT ;  /* 0x0000001013ff7812 */ /* 0x000fda000780c0ff */
[----:B------:R-:W-:Y:S05]  /*1aae0*/  @!P0 BRA `(.L_x_10673) ;  /* 0x0000000000248947 */ /* 0x000fea0003800000 */
[----:B------:R-:W-:Y:S05]  /*1aaf0*/  WARPSYNC.ALL ;  /* 0x0000000000007948 */ /* 0x000fea0003800000 */
[----:B------:R-:W3:Y:S08]  /*1ab00*/  S2UR UR5, SR_CgaCtaId ;  /* 0x00000000000579c3 */ /* 0x000ef00000008800 */
[----:B------:R-:W-:Y:S06]  /*1ab10*/  BAR.SYNC.DEFER_BLOCKING 0x5, 0x200 ;  /* 0x0148000000007b1d */ /* 0x000fec0000010000 */
[----:B------:R-:W-:-:S02]  /*1ab20*/  UMOV UR4, 0x400 ;  /* 0x0000040000047882 */ /* 0x000fc40000000000 */
[----:B---3--:R-:W-:-:S06]  /*1ab30*/  ULEA UR4, UR5, UR4, 0x18 ;  /* 0x0000000405047291 */ /* 0x008fcc000f8ec03f */
[----:B------:R-:W-:-:S05]  /*1ab40*/  MOV R16, UR4 ;  /* 0x0000000400107c02 */ /* 0x000fca0008000f00 */
[----:B------:R3:W4:Y:S01]  /*1ab50*/  LDS.128 R24, [R16+0x2d8d0] ;  /* 0x02d8d00010187984 */ /* 0x0007220000000c00 */
[----:B------:R-:W-:Y:S06]  /*1ab60*/  BAR.ARV 0x4, 0x200 ;  /* 0x0108000000007b1d */ /* 0x000fec0000002000 */
[----:B------:R-:W-:Y:S05]  /*1ab70*/  BRA `(.L_x_10674) ;  /* 0x0000000800d07947 */ /* 0x000fea0003800000 */
.L_x_10673:
[----:B------:R-:W2:Y:S01]  /*1ab80*/  S2R R0, SR_TID.X ;  /* 0x0000000000007919 */ /* 0x000ea20000002100 */
[----:B------:R-:W-:Y:S01]  /*1ab90*/  UMOV UR4, 0xffffffff ;  /* 0xffffffff00047882 */ /* 0x000fe20000000000 */
[----:B--2---:R-:W-:-:S04]  /*1aba0*/  LOP3.LUT R8, R0, 0x1f, RZ, 0xc0, !PT ;  /* 0x0000001f00087812 */ /* 0x004fc800078ec0ff */
[----:B------:R-:W-:Y:S01]  /*1abb0*/  ISETP.NE.AND P0, PT, R8, 0x1f, PT ;  /* 0x0000001f0800780c */ /* 0x000fe20003f05270 */
[----:B------:R-:W-:-:S12]  /*1abc0*/  BRA.DIV UR4, `(.L_x_10675) ;  /* 0x0000004204ec7947 */ /* 0x000fd8000b800000 */
[----:B-1----:R-:W-:Y:S01]  /*1abd0*/  IMAD.IADD R9, R27, 0x1, R8 ;  /* 0x000000011b097824 */ /* 0x002fe200078e0208 */
[----:B------:R-:W-:-:S04]  /*1abe0*/  ULDC UR4, c[0x0][0xc3c] ;  /* 0x00030f0000047ab9 */ /* 0x000fc80000000800 */
[----:B------:R-:W-:-:S13]  /*1abf0*/  ISETP.GE.OR P1, PT, R9, UR4, !P0 ;  /* 0x0000000409007c0c */ /* 0x000fda000c726670 */
[----:B0-----:R-:W0:Y:S08]  /*1ac00*/  @!P1 LDC.64 R2, c[0x0][0xc80] ;  /* 0x00032000ff029b82 */ /* 0x001e300000000a00 */
        /* <DEDUP_REMOVED lines=13> */
[----:B--2---:R-:W-:Y:S01]  /*1ace0*/  @!P1 IMAD.MOV.U32 R4, RZ, RZ, R7 ;  /* 0x000000ffff049224 */ /* 0x004fe200078e0007 */
[----:B------:R-:W-:Y:S01]  /*1acf0*/  MOV R7, RZ ;  /* 0x000000ff00077202 */ /* 0x000fe20000000f00 */
        /* <DEDUP_REMOVED lines=19> */
.L_x_10830:
[----:B------:R-:W-:Y:S02]  /*1ae30*/  ULDC UR4, c[0x0][0xc38] ;  /* 0x00030e0000047ab9 */ /* 0x000fe40000000800 */
[----:B------:R-:W-:-:S05]  /*1ae40*/  MOV R3, UR4 ;  /* 0x0000000400037c02 */ /* 0x000fca0008000f00 */
[----:B-1----:R-:W-:-:S04]  /*1ae50*/  IMAD R5, R14, R3, RZ ;  /* 0x000000030e057224 */ /* 0x002fc800078e02ff */
[----:B------:R-:W-:-:S05]  /*1ae60*/  IMAD.IADD R6, R6, 0x1, R5 ;  /* 0x0000000106067824 */ /* 0x000fca00078e0205 */
[----:B------:R-:W-:-:S13]  /*1ae70*/  ISETP.GT.AND P6, PT, R6, R0, PT ;  /* 0x000000000600720c */ /* 0x000fda0003fc4270 */
[----:B------:R-:W-:Y:S05]  /*1ae80*/  @P6 BRA `(.L_x_10676) ;  /* 0x0000000000a46947 */ /* 0x000fea0003800000 */
.L_x_10679:
        /* <DEDUP_REMOVED lines=35> */
.L_x_10838:
[----:B------:R-:W-:Y:S02]  /*1b0c0*/  ULDC UR4, c[0x0][0xc38] ;  /* 0x00030e0000047ab9 */ /* 0x000fe40000000800 */
[----:B------:R-:W-:-:S04]  /*1b0d0*/  IMAD.U32 R3, RZ, RZ, UR4 ;  /* 0x00000004ff037e24 */ /* 0x000fc8000f8e00ff */
[----:B-1----:R-:W-:-:S05]  /*1b0e0*/  IMAD R5, R14, R3, RZ ;  /* 0x000000030e057224 */ /* 0x002fca00078e02ff */
[----:B------:R-:W-:-:S04]  /*1b0f0*/  IADD3 R6, R5, R6, RZ ;  /* 0x0000000605067210 */ /* 0x000fc80007ffe0ff */
[----:B------:R-:W-:-:S13]  /*1b100*/  ISETP.GT.AND P6, PT, R6, R0, PT ;  /* 0x000000000600720c */ /* 0x000fda0003fc4270 */
[----:B------:R-:W-:Y:S05]  /*1b110*/  @!P6 BRA `(.L_x_10679) ;  /* 0xfffffffc005ce947 */ /* 0x000fea000383ffff */
.L_x_10676:
        /* <DEDUP_REMOVED lines=9> */
.L_x_10843:
[----:B------:R-:W-:-:S13]  /*1b1b0*/  ISETP.NE.AND P0, PT, R6, RZ, PT ;  /* 0x000000ff0600720c */ /* 0x000fda0003f05270 */
[----:B------:R-:W-:Y:S05]  /*1b1c0*/  @!P0 BRA `(.L_x_10681) ;  /* 0x0000000000108947 */ /* 0x000fea0003800000 */
[----:B------:R-:W-:Y:S01]  /*1b1d0*/  UMOV UR4, 0xffffffff ;  /* 0xffffffff00047882 */ /* 0x000fe20000000000 */
[----:B------:R-:W-:Y:S02]  /*1b1e0*/  VIADD R12, R5, 0xffffffff ;  /* 0xffffffff050c7836 */ /* 0x000fe40000000000 */
[----:B------:R-:W-:Y:S05]  /*1b1f0*/  BRA.DIV UR4, `(.L_x_10682) ;  /* 0x0000004604b07947 */ /* 0x000fea000b800000 */
[----:B------:R4:W0:Y:S02]  /*1b200*/  SHFL.IDX PT, R24, R2, R12, 0x1f ;  /* 0x00001f0c02187589 */ /* 0x00082400000e0000 */
.L_x_10681:
        /* <DEDUP_REMOVED lines=11> */
[----:B0-----:R-:W-:-:S05]  /*1b2c0*/  IADD3 R11, RZ, -R3, RZ ;  /* 0x80000003ff0b7210 */ /* 0x001fca0007ffe0ff */
        /* <DEDUP_REMOVED lines=8> */
[-C--:B------:R-:W-:Y:S02]  /*1b350*/  @!P1 IADD3 R3, R3, -R8.reuse, RZ ;  /* 0x8000000803039210 */ /* 0x080fe40007ffe0ff */
[----:B------:R-:W-:Y:S02]  /*1b360*/  @!P1 IADD3 R6, R6, 0x1, RZ ;  /* 0x0000000106069810 */ /* 0x000fe40007ffe0ff */
[----:B------:R-:W-:Y:S02]  /*1b370*/  ISETP.GE.U32.AND P0, PT, R3, R8, PT ;  /* 0x000000080300720c */ /* 0x000fe40003f06070 */
[----:B------:R-:W0:Y:S01]  /*1b380*/  I2F.RP R8, R0 ;  /* 0x0000000000087306 */ /* 0x000e220000209400 */
[----:B------:R-:W-:-:S10]  /*1b390*/  ISETP.NE.AND P1, PT, R4, RZ, PT ;  /* 0x000000ff0400720c */ /* 0x000fd40003f25270 */
        /* <DEDUP_REMOVED lines=27> */
[----:B------:R-:W-:-:S04]  /*1b550*/  @!P1 LOP3.LUT R2, RZ, R7, RZ, 0x33, !PT ;  /* 0x00000007ff029212 */ /* 0x000fc800078e33ff */
[----:B------:R-:W-:-:S05]  /*1b560*/  IADD3 R0, -R2, RZ, RZ ;  /* 0x000000ff02007210 */ /* 0x000fca0007ffe1ff */
[C---:B------:R-:W-:Y:S02]  /*1b570*/  IMAD R6, R7.reuse, R0, R6 ;  /* 0x0000000007067224 */ /* 0x040fe400078e0206 */
[----:B------:R-:W-:-:S05]  /*1b580*/  IMAD R7, R7, 0x1000000, R2 ;  /* 0x0100000007077824 */ /* 0x000fca00078e0202 */
[----:B------:R-:W-:Y:S01]  /*1b590*/  LEA R26, R6, R7, 0x10 ;  /* 0x00000007061a7211 */ /* 0x000fe200078e80ff */
[----:B------:R-:W-:Y:S06]  /*1b5a0*/  BRA `(.L_x_10683) ;  /* 0x00000000001c7947 */ /* 0x000fec0003800000 */
.L_x_10677:
[----:B------:R-:W-:Y:S01]  /*1b5b0*/  UMOV UR4, URZ ;  /* 0x0000003f00047c82 */ /* 0x000fe20008000000 */
[----:B------:R-:W-:Y:S01]  /*1b5c0*/  UMOV UR5, URZ ;  /* 0x0000003f00057c82 */ /* 0x000fe20008000000 */
[----:B------:R-:W-:Y:S01]  /*1b5d0*/  ULDC UR6, c[0x0][0xc3c] ;  /* 0x00030f0000067ab9 */ /* 0x000fe20000000800 */
[----:B------:R-:W-:Y:S01]  /*1b5e0*/  IMAD.MOV.U32 R24, RZ, RZ, R0 ;  /* 0x000000ffff187224 */ /* 0x000fe200078e0000 */
[----:B------:R-:W-:Y:S01]  /*1b5f0*/  MOV R27, UR6 ;  /* 0x00000006001b7c02 */ /* 0x000fe20008000f00 */
[----:B------:R-:W-:Y:S02]  /*1b600*/  IMAD.U32 R25, RZ, RZ, UR4 ;  /* 0x00000004ff197e24 */ /* 0x000fe4000f8e00ff */
[----:B------:R-:W-:-:S07]  /*1b610*/  IMAD.U32 R26, RZ, RZ, UR5 ;  /* 0x00000005ff1a7e24 */ /* 0x000fce000f8e00ff */
.L_x_10683:
        /* <DEDUP_REMOVED lines=10> */
.L_x_10674:
[----:B------:R-:W-:Y:S02]  /*1b6c0*/  ULDC UR4, c[0x0][0xc3c] ;  /* 0x00030f0000047ab9 */ /* 0x000fe40000000800 */
[----:B----4-:R-:W-:-:S13]  /*1b6d0*/  ISETP.GE.AND P0, PT, R27, UR4, PT ;  /* 0x000000041b007c0c */ /* 0x010fda000bf06270 */
[----:B------:R-:W-:Y:S05]  /*1b6e0*/  @!P0 BRA `(.L_x_10684) ;  /* 0xffffff9c00f08947 */ /* 0x000fea000383ffff */
[----:B------:R-:W-:Y:S05]  /*1b6f0*/  BSYNC B8 ;  /* 0x0000000000087941 */ /* 0x000fea0003800000 */
.L_x_10581:
[----:B0-----:R-:W4:Y:S01]  /*1b700*/  LDL.LU R0, [R1+0x4c] ;  /* 0x00004c0001007983 */ /* 0x001f220000300800 */
[----:B------:R-:W-:Y:S01]  /*1b710*/  BSSY B0, `(.L_x_10685) ;  /* 0x000000b000007945 */ /* 0x000fe20003800000 */
[----:B-1----:R-:W0:Y:S01]  /*1b720*/  S2R R5, SR_CgaCtaId ;  /* 0x0000000000057919 */ /* 0x002e220000008800 */
[----:B----4-:R-:W-:-:S05]  /*1b730*/  VIADD R0, R0, 0x1 ;  /* 0x0000000100007836 */ /* 0x010fca0000000000 */
        /* <DEDUP_REMOVED lines=8> */
.L_x_10846:
[----:B------:R-:W-:Y:S05]  /*1b7c0*/  BSYNC B0 ;  /* 0x0000000000007941 */ /* 0x000fea0003800000 */
.L_x_10685:
[----:B------:R-:W-:-:S03]  /*1b7d0*/  UMOV UR4, 0xffffffff ;  /* 0xffffffff00047882 */ /* 0x000fc60000000000 */
[----:B------:R-:W-:Y:S05]  /*1b7e0*/  BRA.DIV UR4, `(.L_x_10687) ;  /* 0x0000004204707947 */ /* 0x000fea000b800000 */
[----:B0-----:R-:W0:Y:S02]  /*1b7f0*/  S2R R0, SR_TID.X ;  /* 0x0000000000007919 */ /* 0x001e240000002100 */
[----:B0-----:R-:W-:-:S04]  /*1b800*/  SHF.R.U32.HI R0, RZ, 0x5, R0 ;  /* 0x00000005ff007819 */ /* 0x001fc80000011600 */
[----:B------:R-:W-:-:S05]  /*1b810*/  LOP3.LUT R0, R0, 0x3, RZ, 0xc0, !PT ;  /* 0x0000000300007812 */ /* 0x000fca00078ec0ff */
[----:B------:R0:W1:Y:S02]  /*1b820*/  SHFL.IDX PT, R14, R0, RZ, 0x1f ;  /* 0x00001fff000e7589 */ /* 0x00006400000e0000 */
.L_x_10849:
[----:B-1----:R-:W-:-:S13]  /*1b830*/  ISETP.NE.AND P0, PT, R14, RZ, PT ;  /* 0x000000ff0e00720c */ /* 0x002fda0003f05270 */
[----:B------:R-:W-:Y:S05]  /*1b840*/  @P0 BRA `(.L_x_10420) ;  /* 0x0000000000900947 */ /* 0x000fea0003800000 */
[----:B------:R-:W-:-:S03]  /*1b850*/  UMOV UR4, 0xffffffff ;  /* 0xffffffff00047882 */ /* 0x000fc60000000000 */
[----:B------:R-:W-:Y:S05]  /*1b860*/  BRA.DIV UR4, `(.L_x_10688) ;  /* 0x0000004204847947 */ /* 0x000fea000b800000 */
[----:B------:R-:W-:-:S13]  /*1b870*/  ELECT P6, URZ, PT ;  /* 0x00000000003f782f */ /* 0x000fda00038c0000 */
.L_x_10852:
[----:B------:R-:W-:Y:S05]  /*1b880*/  @!P6 BRA `(.L_x_10420) ;  /* 0x000000000080e947 */ /* 0x000fea0003800000 */
[----:B------:R-:W-:-:S06]  /*1b890*/  ULOP3.LUT UR4, UR36, 0x2, URZ, 0xfc, !UPT ;  /* 0x0000000224047892 */ /* 0x000fcc000f8efc3f */
[----:B0-----:R-:W-:-:S05]  /*1b8a0*/  IMAD.U32 R0, RZ, RZ, UR4 ;  /* 0x00000004ff007e24 */ /* 0x001fca000f8e00ff */
[----:B------:R-:W-:-:S13]  /*1b8b0*/  ISETP.NE.AND P0, PT, R0, 0x3, PT ;  /* 0x000000030000780c */ /* 0x000fda0003f05270 */
[----:B------:R-:W-:Y:S05]  /*1b8c0*/  @!P0 BRA `(.L_x_10689) ;  /* 0x0000000000048947 */ /* 0x000fea0003800000 */
[----:B------:R-:W-:Y:S01]  /*1b8d0*/  BPT.TRAP 0x1 ;  /* 0x000000040000795c */ /* 0x000fe20000300000 */
.L_x_10689:
[----:B------:R-:W4:Y:S01]  /*1b8e0*/  LDL R0, [R1] ;  /* 0x0000000001007983 */ /* 0x000f220000100800 */
[C---:B------:R-:W-:Y:S01]  /*1b8f0*/  LEA R3, R28.reuse, R5, 0x3 ;  /* 0x000000051c037211 */ /* 0x040fe200078e18ff */
[----:B------:R-:W-:-:S05]  /*1b900*/  VIADD R28, R28, 0x1 ;  /* 0x000000011c1c7836 */ /* 0x000fca0000000000 */
[----:B------:R-:W-:Y:S02]  /*1b910*/  ISETP.NE.AND P2, PT, R28, 0x2, PT ;  /* 0x000000021c00780c */ /* 0x000fe40003f45270 */
[----:B----4-:R-:W-:Y:S02]  /*1b920*/  SHF.L.U32 R2, R0, 0x1f, RZ ;  /* 0x0000001f00027819 */ /* 0x010fe400000006ff */
[----:B------:R-:W-:Y:S02]  /*1b930*/  SEL R0, RZ, 0x1, P2 ;  /* 0x00000001ff007807 */ /* 0x000fe40001000000 */
[----:B------:R-:W0:Y:S02]  /*1b940*/  SYNCS.PHASECHK.TRANS64.TRYWAIT P1, [R3+URZ+0x2d840], R2 ;  /* 0x02d84002030075a7 */ /* 0x000e24000802017f */
[----:B0-----:R-:W-:Y:S05]  /*1b950*/  @!P1 BRA `(.L_x_10690) ;  /* 0x0000004000689947 */ /* 0x001fea0003800000 */
.L_x_10853:
[----:B------:R-:W4:Y:S01]  /*1b960*/  LDL.LU R4, [R1] ;  /* 0x0000000001047983 */ /* 0x000f220000300800 */
[----:B------:R-:W-:Y:S02]  /*1b970*/  SEL R28, R28, RZ, P2 ;  /* 0x000000ff1c1c7207 */ /* 0x000fe40001000000 */
[----:B----4-:R-:W-:Y:S01]  /*1b980*/  LOP3.LUT R0, R4, R0, RZ, 0x3c, !PT ;  /* 0x0000000004007212 */ /* 0x010fe200078e3cff */
[----:B------:R-:W-:Y:S06]  /*1b990*/  @!P0 BRA `(.L_x_10691) ;  /* 0x0000000000048947 */ /* 0x000fec0003800000 */
[----:B------:R-:W-:Y:S01]  /*1b9a0*/  BPT.TRAP 0x1 ;  /* 0x000000040000795c */ /* 0x000fe20000300000 */
.L_x_10691:
[----:B------:R-:W-:Y:S01]  /*1b9b0*/  IMAD R5, R28, 0x8, R5 ;  /* 0x000000081c057824 */ /* 0x000fe200078e0205 */
[----:B------:R-:W-:-:S04]  /*1b9c0*/  SHF.L.U32 R0, R0, 0x1f, RZ ;  /* 0x0000001f00007819 */ /* 0x000fc800000006ff */
[----:B------:R-:W1:Y:S02]  /*1b9d0*/  SYNCS.PHASECHK.TRANS64.TRYWAIT P1, [R5+URZ+0x2d840], R0 ;  /* 0x02d84000050075a7 */ /* 0x000e64000802017f */
[----:B-1----:R-:W-:Y:S05]  /*1b9e0*/  @!P1 BRA `(.L_x_10692) ;  /* 0x0000004000589947 */ /* 0x002fea0003800000 */
.L_x_10854:
[----:B------:R-:W-:Y:S05]  /*1b9f0*/  @!P0 BRA `(.L_x_10693) ;  /* 0x0000000000048947 */ /* 0x000fea0003800000 */
[----:B------:R-:W-:Y:S01]  /*1ba00*/  BPT.TRAP 0x1 ;  /* 0x000000040000795c */ /* 0x000fe20000300000 */
.L_x_10693:
[----:B------:R-:W4:Y:S02]  /*1ba10*/  SYNCS.PHASECHK.TRANS64.TRYWAIT P1, [R3+URZ+0x2d860], R2 ;  /* 0x02d86002030075a7 */ /* 0x000f24000802017f */
[----:B----4-:R-:W-:Y:S05]  /*1ba20*/  @!P1 BRA `(.L_x_10694) ;  /* 0x00000040005c9947 */ /* 0x010fea0003800000 */
.L_x_10855:
[----:B------:R-:W-:Y:S05]  /*1ba30*/  @!P0 BRA `(.L_x_10695) ;  /* 0x0000000000048947 */ /* 0x000fea0003800000 */
[----:B------:R-:W-:Y:S01]  /*1ba40*/  BPT.TRAP 0x1 ;  /* 0x000000040000795c */ /* 0x000fe20000300000 */
.L_x_10695:
[----:B------:R0:W0:Y:S02]  /*1ba50*/  SYNCS.PHASECHK.TRANS64.TRYWAIT P0, [R5+URZ+0x2d860], R0 ;  /* 0x02d86000050075a7 */ /* 0x000024000800017f */
[----:B0-----:R-:W-:Y:S05]  /*1ba60*/  @!P0 NANOSLEEP.SYNCS 0x989680 ;  /* 0x009896800000895d */ /* 0x001fea0003900000 */
[----:B------:R-:W0:Y:S02]  /*1ba70*/  @!P0 SYNCS.PHASECHK.TRANS64 P0, [R5+URZ+0x2d860], R0 ;  /* 0x02d86000050085a7 */ /* 0x000e24000800007f */
[----:B0-----:R-:W-:Y:S05]  /*1ba80*/  @!P0 BRA `(.L_x_10695) ;  /* 0xfffffffc00f08947 */ /* 0x001fea000383ffff */
.L_x_10420:
[----:B------:R-:W-:Y:S05]  /*1ba90*/  BSYNC B9 ;  /* 0x0000000000097941 */ /* 0x000fea0003800000 */
.L_x_10417:
[----:B------:R-:W-:Y:S05]  /*1baa0*/  EXIT ;  /* 0x000000000000794d */ /* 0x000fea0003800000 */
.L_x_10438:
[----:B0-----:R0:W1:Y:S02]  /*1bab0*/  SYNCS.PHASECHK.TRANS64.TRYWAIT P4, [R53+URZ+0x2d890], R80 ;  /* 0x02d89050350075a7 */ /* 0x001064000808017f */
[----:B-1----:R-:W-:Y:S05]  /*1bac0*/  @!P4 NANOSLEEP.SYNCS 0x989680 ;  /* 0x009896800000c95d */ /* 0x002fea0003900000 */
[----:B------:R-:W1:Y:S02]  /*1bad0*/  @!P4 SYNCS.PHASECHK.TRANS64 P4, [R53+URZ+0x2d890], R80 ;  /* 0x02d890503500c5a7 */ /* 0x000e64000808007f */
[----:B-1----:R-:W-:Y:S05]  /*1bae0*/  @!P4 BRA `(.L_x_10438) ;  /* 0xfffffffc00f0c947 */ /* 0x002fea000383ffff */
[----:B------:R-:W-:Y:S05]  /*1baf0*/  BRA `(.L_x_10696) ;  /* 0xfffffe78008c7947 */ /* 0x000fea000383ffff */
.L_x_10439:
        /* <DEDUP_REMOVED lines=8> */
.L_x_10698:
[----:B------:R-:W-:Y:S05]  /*1bb80*/  BSYNC B1 ;  /* 0x0000000000017941 */ /* 0x000fea0003800000 */
.L_x_10697:
        /* <DEDUP_REMOVED lines=8> */
.L_x_10699:
[----:B------:R-:W-:Y:S01]  /*1bc10*/  MOV R56, R14 ;  /* 0x0000000e00387202 */ /* 0x000fe20000000f00 */
[----:B------:R-:W-:Y:S06]  /*1bc20*/  BRA `(.L_x_10700) ;  /* 0xfffffe7800547947 */ /* 0x000fec000383ffff */
.L_x_10467:
[----:B0-----:R0:W1:Y:S02]  /*1bc30*/  SYNCS.PHASECHK.TRANS64.TRYWAIT P4, [R53+URZ+0x2d890], R80 ;  /* 0x02d89050350075a7 */ /* 0x001064000808017f */
[----:B-1----:R-:W-:Y:S05]  /*1bc40*/  @!P4 NANOSLEEP.SYNCS 0x989680 ;  /* 0x009896800000c95d */ /* 0x002fea0003900000 */
[----:B------:R-:W1:Y:S02]  /*1bc50*/  @!P4 SYNCS.PHASECHK.TRANS64 P4, [R53+URZ+0x2d890], R80 ;  /* 0x02d890503500c5a7 */ /* 0x000e64000808007f */
[----:B-1----:R-:W-:Y:S05]  /*1bc60*/  @!P4 BRA `(.L_x_10467) ;  /* 0xfffffffc00f0c947 */ /* 0x002fea000383ffff */
[----:B------:R-:W-:Y:S05]  /*1bc70*/  BRA `(.L_x_10701) ;  /* 0xfffffe9400247947 */ /* 0x000fea000383ffff */
.L_x_10468:
        /* <DEDUP_REMOVED lines=8> */
.L_x_10703:
[----:B------:R-:W-:Y:S05]  /*1bd00*/  BSYNC B1 ;  /* 0x0000000000017941 */ /* 0x000fea0003800000 */
.L_x_10702:
        /* <DEDUP_REMOVED lines=8> */
.L_x_10704:
[----:B------:R-:W-:Y:S01]  /*1bd90*/  IMAD.MOV.U32 R84, RZ, RZ, R14 ;  /* 0x000000ffff547224 */ /* 0x000fe200078e000e */
[----:B------:R-:W-:Y:S06]  /*1bda0*/  BRA `(.L_x_10705) ;  /* 0xfffffe9000ec7947 */ /* 0x000fec000383ffff */
.L_x_10481:
[----:B0-----:R0:W1:Y:S02]  /*1bdb0*/  SYNCS.PHASECHK.TRANS64.TRYWAIT P3, [R53+URZ+0x2d890], R80 ;  /* 0x02d89050350075a7 */ /* 0x001064000806017f */
[----:B-1----:R-:W-:Y:S05]  /*1bdc0*/  @!P3 NANOSLEEP.SYNCS 0x989680 ;  /* 0x009896800000b95d */ /* 0x002fea0003900000 */
[----:B------:R-:W1:Y:S02]  /*1bdd0*/  @!P3 SYNCS.PHASECHK.TRANS64 P3, [R53+URZ+0x2d890], R80 ;  /* 0x02d890503500b5a7 */ /* 0x000e64000806007f */
[----:B-1----:R-:W-:Y:S05]  /*1bde0*/  @!P3 BRA `(.L_x_10481) ;  /* 0xfffffffc00f0b947 */ /* 0x002fea000383ffff */
[----:B------:R-:W-:Y:S05]  /*1bdf0*/  BRA `(.L_x_10706) ;  /* 0xfffffea800c87947 */ /* 0x000fea000383ffff */
.L_x_10482:
[----:B------:R-:W-:Y:S01]  /*1be00*/  BSSY B1, `(.L_x_10707) ;  /* 0x0000007000017945 */ /* 0x000fe20003800000 */
[----:B------:R-:W-:Y:S01]  /*1be10*/  IMAD.MOV.U32 R12, RZ, RZ, RZ ;  /* 0x000000ffff0c7224 */ /* 0x000fe200078e00ff */
[----:B------:R-:W-:Y:S01]  /*1be20*/  MOV R11, 0x1e1f ;  /* 0x00001e1f000b7802 */ /* 0x000fe20000000f00 */
[----:B------:R-:W-:-:S07]  /*1be30*/  IMAD.MOV.U32 R15, RZ, RZ, -0x1 ;  /* 0xffffffffff0f7424 */ /* 0x000fce00078e00ff */
[----:B0-----:R-:W-:Y:S05]  /*1be40*/  WARPSYNC.COLLECTIVE R15, `(.L_x_10708) ;  /* 0x000000000f087348 */ /* 0x001fea0003c00000 */
[----:B------:R1:W2:Y:S02]  /*1be50*/  SHFL.IDX P6, R14, R13, R12, R11 ;  /* 0x0000000c0d0e7389 */ /* 0x0002a400000c000b */
[----:B012---:R-:W-:Y:S01]  /*1be60*/  ENDCOLLECTIVE ;  /* 0x000000000000791b */ /* 0x007fe20003800000 */
.L_x_10708:
[----:B------:R-:W-:Y:S05]  /*1be70*/  BSYNC B1 ;  /* 0x0000000000017941 */ /* 0x000fea0003800000 */
.L_x_10707:
        /* <DEDUP_REMOVED lines=8> */
.L_x_10709:
[----:B------:R-:W-:Y:S01]  /*1bf00*/  IMAD.MOV.U32 R35, RZ, RZ, R14 ;  /* 0x000000ffff237224 */ /* 0x000fe200078e000e */
[----:B------:R-:W-:Y:S06]  /*1bf10*/  BRA `(.L_x_10710) ;  /* 0xfffffea800e47947 */ /* 0x000fec000383ffff */
.L_x_10486:
[----:B------:R0:W0:Y:S02]  /*1bf20*/  SYNCS.PHASECHK.TRANS64.TRYWAIT P2, [R53+URZ+0x2d8b0], R80 ;  /* 0x02d8b050350075a7 */ /* 0x000024000804017f */
[----:B0-----:R-:W-:Y:S05]  /*1bf30*/  @!P2 NANOSLEEP.SYNCS 0x989680 ;  /* 0x009896800000a95d */ /* 0x001fea0003900000 */
[----:B------:R-:W0:Y:S02]  /*1bf40*/  @!P2 SYNCS.PHASECHK.TRANS64 P2, [R53+URZ+0x2d8b0], R80 ;  /* 0x02d8b0503500a5a7 */ /* 0x000e24000804007f */
[----:B0-----:R-:W-:Y:S05]  /*1bf50*/  @!P2 BRA `(.L_x_10486) ;  /* 0xfffffffc00f0a947 */ /* 0x001fea000383ffff */
[----:B------:R-:W-:Y:S05]  /*1bf60*/  BRA `(.L_x_10711) ;  /* 0xfffffeac00c07947 */ /* 0x000fea000383ffff */
.L_x_10494:
[----:B------:R-:W-:Y:S01]  /*1bf70*/  BSSY B0, `(.L_x_10712) ;  /* 0x0000007000007945 */ /* 0x000fe20003800000 */
[----:B------:R-:W-:Y:S01]  /*1bf80*/  MOV R12, RZ ;  /* 0x000000ff000c7202 */ /* 0x000fe20000000f00 */
[----:B------:R-:W-:Y:S02]  /*1bf90*/  IMAD.MOV.U32 R11, RZ, RZ, 0x1f ;  /* 0x0000001fff0b7424 */ /* 0x000fe400078e00ff */
[----:B------:R-:W-:-:S07]  /*1bfa0*/  IMAD.MOV.U32 R15, RZ, RZ, -0x1 ;  /* 0xffffffffff0f7424 */ /* 0x000fce00078e00ff */
[----:B-----5:R-:W-:Y:S05]  /*1bfb0*/  WARPSYNC.COLLECTIVE R15, `(.L_x_10713) ;  /* 0x000000000f087348 */ /* 0x020fea0003c00000 */
[----:B------:R0:W1:Y:S02]  /*1bfc0*/  SHFL.IDX P6, R14, R13, R12, R11 ;  /* 0x0000000c0d0e7389 */ /* 0x00006400000c000b */
[----:B01---5:R-:W-:Y:S01]  /*1bfd0*/  ENDCOLLECTIVE ;  /* 0x000000000000791b */ /* 0x023fe20003800000 */
.L_x_10713:
[----:B------:R-:W-:Y:S05]  /*1bfe0*/  BSYNC B0 ;  /* 0x0000000000007941 */ /* 0x000fea0003800000 */
.L_x_10712:
[----:B------:R0:W-:Y:S01]  /*1bff0*/  STL [R1+0x7c], R14 ;  /* 0x00007c0e01007387 */ /* 0x0001e20000100800 */
[----:B------:R-:W-:Y:S05]  /*1c000*/  BRA `(.L_x_10714) ;  /* 0xfffffeb8001c7947 */ /* 0x000fea000383ffff */
.L_x_10505:
[----:B------:R-:W-:Y:S01]  /*1c010*/  BSSY B1, `(.L_x_10715) ;  /* 0x0000008000017945 */ /* 0x000fe20003800000 */
[----:B------:R-:W-:Y:S01]  /*1c020*/  IMAD.MOV.U32 R13, RZ, RZ, R25 ;  /* 0x000000ffff0d7224 */ /* 0x000fe200078e0019 */
[----:B------:R-:W-:Y:S01]  /*1c030*/  MOV R12, RZ ;  /* 0x000000ff000c7202 */ /* 0x000fe20000000f00 */
[----:B------:R-:W-:Y:S02]  /*1c040*/  IMAD.MOV.U32 R11, RZ, RZ, 0x1e1f ;  /* 0x00001e1fff0b7424 */ /* 0x000fe400078e00ff */
[----:B------:R-:W-:-:S07]  /*1c050*/  IMAD.MOV.U32 R15, RZ, RZ, -0x1 ;  /* 0xffffffffff0f7424 */ /* 0x000fce00078e00ff */
[----:B0-----:R-:W-:Y:S05]  /*1c060*/  WARPSYNC.COLLECTIVE R15, `(.L_x_10716) ;  /* 0x000000000f087348 */ /* 0x001fea0003c00000 */
[----:B0-----:R0:W1:Y:S02]  /*1c070*/  SHFL.IDX P6, R14, R13, R12, R11 ;  /* 0x0000000c0d0e7389 */ /* 0x00106400000c000b */
[----:B01----:R-:W-:Y:S01]  /*1c080*/  ENDCOLLECTIVE ;  /* 0x000000000000791b */ /* 0x003fe20003800000 */
.L_x_10716:
[----:B------:R-:W-:Y:S05]  /*1c090*/  BSYNC B1 ;  /* 0x0000000000017941 */ /* 0x000fea0003800000 */
.L_x_10715:
        /* <DEDUP_REMOVED lines=8> */
.L_x_10717:
[----:B------:R-:W-:Y:S01]  /*1c120*/  IMAD.MOV.U32 R13, RZ, RZ, R37 ;  /* 0x000000ffff0d7224 */ /* 0x000fe200078e0025 */
[----:B------:R-:W-:-:S07]  /*1c130*/  MOV R38, R14 ;  /* 0x0000000e00267202 */ /* 0x000fce0000000f00 */
[----:B------:R-:W-:Y:S05]  /*1c140*/  WARPSYNC.COLLECTIVE R15, `(.L_x_10718) ;  /* 0x000000000f087348 */ /* 0x000fea0003c00000 */
[----:B------:R0:W1:Y:S02]  /*1c150*/  SHFL.IDX P6, R14, R13, R12, R11 ;  /* 0x0000000c0d0e7389 */ /* 0x00006400000c000b */
[----:B01----:R-:W-:Y:S01]  /*1c160*/  ENDCOLLECTIVE ;  /* 0x000000000000791b */ /* 0x003fe20003800000 */
.L_x_10718:
[----:B------:R-:W-:Y:S02]  /*1c170*/  IMAD.MOV.U32 R13, RZ, RZ, R39 ;  /* 0x000000ffff0d7224 */ /* 0x000fe400078e0027 */
[----:B------:R-:W-:-:S07]  /*1c180*/  IMAD.MOV.U32 R0, RZ, RZ, R14 ;  /* 0x000000ffff007224 */ /* 0x000fce00078e000e */
[----:B------:R-:W-:Y:S05]  /*1c190*/  WARPSYNC.COLLECTIVE R15, `(.L_x_10719) ;  /* 0x000000000f087348 */ /* 0x000fea0003c00000 */
[----:B------:R0:W1:Y:S02]  /*1c1a0*/  SHFL.IDX P6, R14, R13, R12, R11 ;  /* 0x0000000c0d0e7389 */ /* 0x00006400000c000b */
[----:B01----:R-:W-:Y:S01]  /*1c1b0*/  ENDCOLLECTIVE ;  /* 0x000000000000791b */ /* 0x003fe20003800000 */
.L_x_10719:
[----:B------:R-:W-:Y:S01]  /*1c1c0*/  MOV R39, R14 ;  /* 0x0000000e00277202 */ /* 0x000fe20000000f00 */
[----:B------:R-:W-:Y:S06]  /*1c1d0*/  BRA `(.L_x_10720) ;  /* 0xfffffebc00247947 */ /* 0x000fec000383ffff */
.L_x_10509:
[----:B0-----:R0:W1:Y:S02]  /*1c1e0*/  SYNCS.PHASECHK.TRANS64.TRYWAIT P0, [R2+URZ+0x2d800], R3 ;  /* 0x02d80003020075a7 */ /* 0x001064000800017f */
[----:B-1----:R-:W-:Y:S05]  /*1c1f0*/  @!P0 NANOSLEEP.SYNCS 0x989680 ;  /* 0x009896800000895d */ /* 0x002fea0003900000 */
[----:B------:R-:W1:Y:S02]  /*1c200*/  @!P0 SYNCS.PHASECHK.TRANS64 P0, [R2+URZ+0x2d800], R3 ;  /* 0x02d80003020085a7 */ /* 0x000e64000800007f */
[----:B-1----:R-:W-:Y:S05]  /*1c210*/  @!P0 BRA `(.L_x_10509) ;  /* 0xfffffffc00f08947 */ /* 0x002fea000383ffff */
[----:B------:R-:W-:Y:S05]  /*1c220*/  BRA `(.L_x_10721) ;  /* 0xfffffec400587947 */ /* 0x000fea000383ffff */
.L_x_10521:
[----:B------:R-:W-:Y:S01]  /*1c230*/  BSSY B1, `(.L_x_10722) ;  /* 0x0000008000017945 */ /* 0x000fe20003800000 */
[----:B------:R-:W-:Y:S01]  /*1c240*/  IMAD.MOV.U32 R13, RZ, RZ, R25 ;  /* 0x000000ffff0d7224 */ /* 0x000fe200078e0019 */
[----:B------:R-:W-:Y:S01]  /*1c250*/  MOV R15, 0xffffffff ;  /* 0xffffffff000f7802 */ /* 0x000fe20000000f00 */
[----:B------:R-:W-:Y:S02]  /*1c260*/  IMAD.MOV.U32 R12, RZ, RZ, RZ ;  /* 0x000000ffff0c7224 */ /* 0x000fe400078e00ff */
[----:B------:R-:W-:-:S07]  /*1c270*/  IMAD.MOV.U32 R11, RZ, RZ, 0x1e1f ;  /* 0x00001e1fff0b7424 */ /* 0x000fce00078e00ff */
[----:B0-----:R-:W-:Y:S05]  /*1c280*/  WARPSYNC.COLLECTIVE R15, `(.L_x_10723) ;  /* 0x000000000f087348 */ /* 0x001fea0003c00000 */
[----:B0-----:R0:W1:Y:S02]  /*1c290*/  SHFL.IDX P6, R14, R13, R12, R11 ;  /* 0x0000000c0d0e7389 */ /* 0x00106400000c000b */
[----:B01----:R-:W-:Y:S01]  /*1c2a0*/  ENDCOLLECTIVE ;  /* 0x000000000000791b */ /* 0x003fe20003800000 */
.L_x_10723:
[----:B------:R-:W-:Y:S05]  /*1c2b0*/  BSYNC B1 ;  /* 0x0000000000017941 */ /* 0x000fea0003800000 */
.L_x_10722:
        /* <DEDUP_REMOVED lines=8> */
.L_x_10724:
[----:B------:R-:W-:Y:S02]  /*1c340*/  IMAD.MOV.U32 R13, RZ, RZ, R37 ;  /* 0x000000ffff0d7224 */ /* 0x000fe400078e0025 */
[----:B------:R-:W-:-:S07]  /*1c350*/  IMAD.MOV.U32 R3, RZ, RZ, R14 ;  /* 0x000000ffff037224 */ /* 0x000fce00078e000e */
[----:B------:R-:W-:Y:S05]  /*1c360*/  WARPSYNC.COLLECTIVE R15, `(.L_x_10725) ;  /* 0x000000000f087348 */ /* 0x000fea0003c00000 */
[----:B------:R0:W1:Y:S02]  /*1c370*/  SHFL.IDX P6, R14, R13, R12, R11 ;  /* 0x0000000c0d0e7389 */ /* 0x00006400000c000b */
[----:B01----:R-:W-:Y:S01]  /*1c380*/  ENDCOLLECTIVE ;  /* 0x000000000000791b */ /* 0x003fe20003800000 */
.L_x_10725:
[----:B------:R-:W-:Y:S01]  /*1c390*/  IMAD.MOV.U32 R13, RZ, RZ, R39 ;  /* 0x000000ffff0d7224 */ /* 0x000fe200078e0027 */
[----:B------:R-:W-:-:S07]  /*1c3a0*/  MOV R37, R14 ;  /* 0x0000000e00257202 */ /* 0x000fce0000000f00 */
[----:B------:R-:W-:Y:S05]  /*1c3b0*/  WARPSYNC.COLLECTIVE R15, `(.L_x_10726) ;  /* 0x000000000f087348 */ /* 0x000fea0003c00000 */
[----:B------:R0:W1:Y:S02]  /*1c3c0*/  SHFL.IDX P6, R14, R13, R12, R11 ;  /* 0x0000000c0d0e7389 */ /* 0x00006400000c000b */
[----:B01----:R-:W-:Y:S01]  /*1c3d0*/  ENDCOLLECTIVE ;  /* 0x000000000000791b */ /* 0x003fe20003800000 */
.L_x_10726:
[----:B------:R-:W-:Y:S01]  /*1c3e0*/  IMAD.MOV.U32 R38, RZ, RZ, R14 ;  /* 0x000000ffff267224 */ /* 0x000fe200078e000e */
[----:B------:R-:W-:Y:S06]  /*1c3f0*/  BRA `(.L_x_10727) ;  /* 0xfffffed400987947 */ /* 0x000fec000383ffff */
.L_x_10525:
[----:B0-----:R0:W1:Y:S02]  /*1c400*/  SYNCS.PHASECHK.TRANS64.TRYWAIT P0, [R2+URZ+0x2d800], R3 ;  /* 0x02d80003020075a7 */ /* 0x001064000800017f */
[----:B-1----:R-:W-:Y:S05]  /*1c410*/  @!P0 NANOSLEEP.SYNCS 0x989680 ;  /* 0x009896800000895d */ /* 0x002fea0003900000 */
[----:B------:R-:W1:Y:S02]  /*1c420*/  @!P0 SYNCS.PHASECHK.TRANS64 P0, [R2+URZ+0x2d800], R3 ;  /* 0x02d80003020085a7 */ /* 0x000e64000800007f */
[----:B-1----:R-:W-:Y:S05]  /*1c430*/  @!P0 BRA `(.L_x_10525) ;  /* 0xfffffffc00f08947 */ /* 0x002fea000383ffff */
[----:B------:R-:W-:Y:S05]  /*1c440*/  BRA `(.L_x_10728) ;  /* 0xfffffedc00387947 */ /* 0x000fea000383ffff */
.L_x_10533:
[----:B-1----:R1:W3:Y:S02]  /*1c450*/  SYNCS.PHASECHK.TRANS64.TRYWAIT P1, [R0+URZ+0x2d830], R5 ;  /* 0x02d83005000075a7 */ /* 0x0022e4000802017f */
[----:B---3--:R-:W-:Y:S05]  /*1c460*/  @!P1 NANOSLEEP.SYNCS 0x989680 ;  /* 0x009896800000995d */ /* 0x008fea0003900000 */
[----:B------:R-:W3:Y:S02]  /*1c470*/  @!P1 SYNCS.PHASECHK.TRANS64 P1, [R0+URZ+0x2d830], R5 ;  /* 0x02d83005000095a7 */ /* 0x000ee4000802007f */
[----:B---3--:R-:W-:Y:S05]  /*1c480*/  @!P1 BRA `(.L_x_10533) ;  /* 0xfffffffc00f09947 */ /* 0x008fea000383ffff */
[----:B------:R-:W-:Y:S05]  /*1c490*/  BRA `(.L_x_10532) ;  /* 0xfffffef000a87947 */ /* 0x000fea000383ffff */
.L_x_10540:
[----:B-1----:R1:W2:Y:S02]  /*1c4a0*/  SYNCS.PHASECHK.TRANS64.TRYWAIT P2, [R9+URZ+0x2d830], R6 ;  /* 0x02d83006090075a7 */ /* 0x0022a4000804017f */
[----:B--2---:R-:W-:Y:S05]  /*1c4b0*/  @!P2 NANOSLEEP.SYNCS 0x989680 ;  /* 0x009896800000a95d */ /* 0x004fea0003900000 */
[----:B------:R-:W2:Y:S02]  /*1c4c0*/  @!P2 SYNCS.PHASECHK.TRANS64 P2, [R9+URZ+0x2d830], R6 ;  /* 0x02d830060900a5a7 */ /* 0x000ea4000804007f */
[----:B--2---:R-:W-:Y:S05]  /*1c4d0*/  @!P2 BRA `(.L_x_10540) ;  /* 0xfffffffc00f0a947 */ /* 0x004fea000383ffff */
[----:B------:R-:W-:Y:S05]  /*1c4e0*/  BRA `(.L_x_10539) ;  /* 0xffffff1c00f07947 */ /* 0x000fea000383ffff */
.L_x_10544:
[----:B-1----:R1:W2:Y:S02]  /*1c4f0*/  SYNCS.PHASECHK.TRANS64.TRYWAIT P1, [R9+URZ+0x2d850], R6 ;  /* 0x02d85006090075a7 */ /* 0x0022a4000802017f */
[----:B--2---:R-:W-:Y:S05]  /*1c500*/  @!P1 NANOSLEEP.SYNCS 0x989680 ;  /* 0x009896800000995d */ /* 0x004fea0003900000 */
[----:B------:R-:W2:Y:S02]  /*1c510*/  @!P1 SYNCS.PHASECHK.TRANS64 P1, [R9+URZ+0x2d850], R6 ;  /* 0x02d85006090095a7 */ /* 0x000ea4000802007f */
[----:B--2---:R-:W-:Y:S05]  /*1c520*/  @!P1 BRA `(.L_x_10544) ;  /* 0xfffffffc00f09947 */ /* 0x004fea000383ffff */
[----:B------:R-:W-:Y:S05]  /*1c530*/  BRA `(.L_x_10541) ;  /* 0xffffff2400187947 */ /* 0x000fea000383ffff */
.L_x_10551:
[----:B-1----:R1:W2:Y:S02]  /*1c540*/  SYNCS.PHASECHK.TRANS64.TRYWAIT P1, [R5+URZ+0x2d850], R0 ;  /* 0x02d85000050075a7 */ /* 0x0022a4000802017f */
[----:B--2---:R-:W-:Y:S05]  /*1c550*/  @!P1 NANOSLEEP.SYNCS 0x989680 ;  /* 0x009896800000995d */ /* 0x004fea0003900000 */
[----:B------:R-:W2:Y:S02]  /*1c560*/  @!P1 SYNCS.PHASECHK.TRANS64 P1, [R5+URZ+0x2d850], R0 ;  /* 0x02d85000050095a7 */ /* 0x000ea4000802007f */
[----:B--2---:R-:W-:Y:S05]  /*1c570*/  @!P1 BRA `(.L_x_10551) ;  /* 0xfffffffc00f09947 */ /* 0x004fea000383ffff */
[----:B------:R-:W-:Y:S05]  /*1c580*/  BRA `(.L_x_10550) ;  /* 0xffffff4c00147947 */ /* 0x000fea000383ffff */
.L_x_10557:
[----:B------:R-:W-:Y:S01]  /*1c590*/  IMAD.MOV.U32 R13, RZ, RZ, R9 ;  /* 0x000000ffff0d7224 */ /* 0x000fe200078e0009 */
[----:B------:R-:W-:Y:S01]  /*1c5a0*/  MOV R12, RZ ;  /* 0x000000ff000c7202 */ /* 0x000fe20000000f00 */
[----:B------:R-:W-:Y:S02]  /*1c5b0*/  IMAD.MOV.U32 R11, RZ, RZ, 0x1c1f ;  /* 0x00001c1fff0b7424 */ /* 0x000fe400078e00ff */
[----:B------:R-:W-:-:S07]  /*1c5c0*/  IMAD.MOV.U32 R15, RZ, RZ, -0x1 ;  /* 0xffffffffff0f7424 */ /* 0x000fce00078e00ff */
[----:B-----5:R-:W-:Y:S05]  /*1c5d0*/  WARPSYNC.COLLECTIVE R15, `(.L_x_10729) ;  /* 0x000000000f087348 */ /* 0x020fea0003c00000 */
[----:B------:R0:W1:Y:S02]  /*1c5e0*/  SHFL.IDX P6, R14, R13, R12, R11 ;  /* 0x0000000c0d0e7389 */ /* 0x00006400000c000b */
[----:B01---5:R-:W-:Y:S01]  /*1c5f0*/  ENDCOLLECTIVE ;  /* 0x000000000000791b */ /* 0x023fe20003800000 */
.L_x_10729:
[----:B------:R-:W-:Y:S01]  /*1c600*/  MOV R13, R0 ;  /* 0x00000000000d7202 */ /* 0x000fe20000000f00 */
[----:B------:R-:W-:-:S07]  /*1c610*/  IMAD.MOV.U32 R3, RZ, RZ, R14 ;  /* 0x000000ffff037224 */ /* 0x000fce00078e000e */
[----:B------:R-:W-:Y:S05]  /*1c620*/  WARPSYNC.COLLECTIVE R15, `(.L_x_10730) ;  /* 0x000000000f087348 */ /* 0x000fea0003c00000 */
[----:B------:R0:W1:Y:S02]  /*1c630*/  SHFL.IDX P6, R14, R13, R12, R11 ;  /* 0x0000000c0d0e7389 */ /* 0x00006400000c000b */
[----:B01----:R-:W-:Y:S01]  /*1c640*/  ENDCOLLECTIVE ;  /* 0x000000000000791b */ /* 0x003fe20003800000 */
.L_x_10730:
[----:B------:R-:W-:Y:S05]  /*1c650*/  BRA `(.L_x_10731) ;  /* 0xffffff6400ec7947 */ /* 0x000fea000383ffff */
.L_x_10560:
[----:B------:R-:W-:Y:S01]  /*1c660*/  BSSY B1, `(.L_x_10732) ;  /* 0x0000008000017945 */ /* 0x000fe20003800000 */
[----:B---3--:R-:W-:Y:S01]  /*1c670*/  IMAD.MOV.U32 R13, RZ, RZ, R9 ;  /* 0x000000ffff0d7224 */ /* 0x008fe200078e0009 */
[----:B------:R-:W-:Y:S01]  /*1c680*/  MOV R15, 0xffffffff ;  /* 0xffffffff000f7802 */ /* 0x000fe20000000f00 */
[----:B------:R-:W-:Y:S02]  /*1c690*/  IMAD.MOV.U32 R12, RZ, RZ, 0x1 ;  /* 0x00000001ff0c7424 */ /* 0x000fe400078e00ff */
[----:B------:R-:W-:-:S07]  /*1c6a0*/  IMAD.MOV.U32 R11, RZ, RZ, 0x1c1f ;  /* 0x00001c1fff0b7424 */ /* 0x000fce00078e00ff */
[----:B012--5:R-:W-:Y:S05]  /*1c6b0*/  WARPSYNC.COLLECTIVE R15, `(.L_x_10733) ;  /* 0x000000000f087348 */ /* 0x027fea0003c00000 */
[----:B--2---:R2:W3:Y:S02]  /*1c6c0*/  SHFL.IDX P6, R14, R13, R12, R11 ;  /* 0x0000000c0d0e7389 */ /* 0x0044e400000c000b */
[----:B0123-5:R-:W-:Y:S01]  /*1c6d0*/  ENDCOLLECTIVE ;  /* 0x000000000000791b */ /* 0x02ffe20003800000 */
.L_x_10733:
[----:B------:R-:W-:Y:S05]  /*1c6e0*/  BSYNC B1 ;  /* 0x0000000000017941 */ /* 0x000fea0003800000 */
.L_x_10732:
        /* <DEDUP_REMOVED lines=8> */
.L_x_10734:
[----:B------:R-:W-:Y:S05]  /*1c770*/  BRA `(.L_x_10735) ;  /* 0xffffff6400fc7947 */ /* 0x000fea000383ffff */
.L_x_10562:
[----:B------:R-:W-:Y:S01]  /*1c780*/  IMAD.MOV.U32 R13, RZ, RZ, R24 ;  /* 0x000000ffff0d7224 */ /* 0x000fe200078e0018 */
[----:B------:R-:W-:Y:S01]  /*1c790*/  MOV R11, 0x1c1f ;  /* 0x00001c1f000b7802 */ /* 0x000fe20000000f00 */
[----:B------:R-:W-:Y:S02]  /*1c7a0*/  IMAD.MOV.U32 R12, RZ, RZ, RZ ;  /* 0x000000ffff0c7224 */ /* 0x000fe400078e00ff */
[----:B------:R-:W-:-:S07]  /*1c7b0*/  IMAD.MOV.U32 R15, RZ, RZ, -0x1 ;  /* 0xffffffffff0f7424 */ /* 0x000fce00078e00ff */
[----:B------:R-:W-:Y:S05]  /*1c7c0*/  WARPSYNC.COLLECTIVE R15, `(.L_x_10736) ;  /* 0x000000000f087348 */ /* 0x000fea0003c00000 */
[----:B------:R0:W1:Y:S02]  /*1c7d0*/  SHFL.IDX P6, R14, R13, R12, R11 ;  /* 0x0000000c0d0e7389 */ /* 0x00006400000c000b */
[----:B01----:R-:W-:Y:S01]  /*1c7e0*/  ENDCOLLECTIVE ;  /* 0x000000000000791b */ /* 0x003fe20003800000 */
.L_x_10736:
[----:B------:R-:W-:Y:S02]  /*1c7f0*/  IMAD.MOV.U32 R13, RZ, RZ, R0 ;  /* 0x000000ffff0d7224 */ /* 0x000fe400078e0000 */
[----:B------:R-:W-:-:S07]  /*1c800*/  IMAD.MOV.U32 R3, RZ, RZ, R14 ;  /* 0x000000ffff037224 */ /* 0x000fce00078e000e */
[----:B------:R-:W-:Y:S05]  /*1c810*/  WARPSYNC.COLLECTIVE R15, `(.L_x_10737) ;  /* 0x000000000f087348 */ /* 0x000fea0003c00000 */
[----:B------:R0:W1:Y:S02]  /*1c820*/  SHFL.IDX P6, R14, R13, R12, R11 ;  /* 0x0000000c0d0e7389 */ /* 0x00006400000c000b */
[----:B01----:R-:W-:Y:S01]  /*1c830*/  ENDCOLLECTIVE ;  /* 0x000000000000791b */ /* 0x003fe20003800000 */
.L_x_10737:
[----:B------:R-:W-:Y:S05]  /*1c840*/  BRA `(.L_x_10738) ;  /* 0xffffff6800c87947 */ /* 0x000fea000383ffff */
.L_x_10565:
[----:B------:R-:W-:Y:S01]  /*1c850*/  BSSY B1, `(.L_x_10739) ;  /* 0x0000008000017945 */ /* 0x000fe20003800000 */
[----:B---3--:R-:W-:Y:S01]  /*1c860*/  MOV R13, R24 ;  /* 0x00000018000d7202 */ /* 0x008fe20000000f00 */
[----:B------:R-:W-:Y:S02]  /*1c870*/  IMAD.MOV.U32 R12, RZ, RZ, 0x1 ;  /* 0x00000001ff0c7424 */ /* 0x000fe400078e00ff */
[----:B------:R-:W-:Y:S02]  /*1c880*/  IMAD.MOV.U32 R11, RZ, RZ, 0x1c1f ;  /* 0x00001c1fff0b7424 */ /* 0x000fe400078e00ff */
[----:B------:R-:W-:-:S07]  /*1c890*/  IMAD.MOV.U32 R15, RZ, RZ, -0x1 ;  /* 0xffffffffff0f7424 */ /* 0x000fce00078e00ff */
[----:B012---:R-:W-:Y:S05]  /*1c8a0*/  WARPSYNC.COLLECTIVE R15, `(.L_x_10740) ;  /* 0x000000000f087348 */ /* 0x007fea0003c00000 */
[----:B--2---:R2:W3:Y:S02]  /*1c8b0*/  SHFL.IDX P6, R14, R13, R12, R11 ;  /* 0x0000000c0d0e7389 */ /* 0x0044e400000c000b */
[----:B0123--:R-:W-:Y:S01]  /*1c8c0*/  ENDCOLLECTIVE ;  /* 0x000000000000791b */ /* 0x00ffe20003800000 */
.L_x_10740:
[----:B------:R-:W-:Y:S05]  /*1c8d0*/  BSYNC B1 ;  /* 0x0000000000017941 */ /* 0x000fea0003800000 */
.L_x_10739:
        /* <DEDUP_REMOVED lines=8> */
.L_x_10741:
[----:B------:R-:W-:Y:S05]  /*1c960*/  BRA `(.L_x_10742) ;  /* 0xffffff6c00c47947 */ /* 0x000fea000383ffff */
.L_x_10569:
[----:B------:R-:W-:Y:S01]  /*1c970*/  IMAD.MOV.U32 R13, RZ, RZ, R4 ;  /* 0x000000ffff0d7224 */ /* 0x000fe200078e0004 */
[----:B------:R-:W-:Y:S01]  /*1c980*/  MOV R15, 0xffffffff ;  /* 0xffffffff000f7802 */ /* 0x000fe20000000f00 */
[----:B------:R-:W-:Y:S02]  /*1c990*/  IMAD.MOV.U32 R12, RZ, RZ, RZ ;  /* 0x000000ffff0c7224 */ /* 0x000fe400078e00ff */
[----:B------:R-:W-:-:S07]  /*1c9a0*/  IMAD.MOV.U32 R11, RZ, RZ, 0x1c1f ;  /* 0x00001c1fff0b7424 */ /* 0x000fce00078e00ff */
[----:B-1----:R-:W-:Y:S05]  /*1c9b0*/  WARPSYNC.COLLECTIVE R15, `(.L_x_10743) ;  /* 0x000000000f087348 */ /* 0x002fea0003c00000 */
[----:B------:R0:W2:Y:S02]  /*1c9c0*/  SHFL.IDX P6, R14, R13, R12, R11 ;  /* 0x0000000c0d0e7389 */ /* 0x0000a400000c000b */
[----:B012---:R-:W-:Y:S01]  /*1c9d0*/  ENDCOLLECTIVE ;  /* 0x000000000000791b */ /* 0x007fe20003800000 */
.L_x_10743:
[----:B------:R-:W-:Y:S02]  /*1c9e0*/  IMAD.MOV.U32 R13, RZ, RZ, R0 ;  /* 0x000000ffff0d7224 */ /* 0x000fe400078e0000 */
[----:B------:R-:W-:-:S07]  /*1c9f0*/  IMAD.MOV.U32 R3, RZ, RZ, R14 ;  /* 0x000000ffff037224 */ /* 0x000fce00078e000e */
[----:B------:R-:W-:Y:S05]  /*1ca00*/  WARPSYNC.COLLECTIVE R15, `(.L_x_10744) ;  /* 0x000000000f087348 */ /* 0x000fea0003c00000 */
[----:B------:R0:W1:Y:S02]  /*1ca10*/  SHFL.IDX P6, R14, R13, R12, R11 ;  /* 0x0000000c0d0e7389 */ /* 0x00006400000c000b */
[----:B01----:R-:W-:Y:S01]  /*1ca20*/  ENDCOLLECTIVE ;  /* 0x000000000000791b */ /* 0x003fe20003800000 */
.L_x_10744:
[----:B------:R-:W-:Y:S05]  /*1ca30*/  BRA `(.L_x_10745) ;  /* 0xffffff7c00007947 */ /* 0x000fea000383ffff */
.L_x_10572:
        /* <DEDUP_REMOVED lines=8> */
.L_x_10747:
[----:B------:R-:W-:Y:S05]  /*1cac0*/  BSYNC B1 ;  /* 0x0000000000017941 */ /* 0x000fea0003800000 */
.L_x_10746:
        /* <DEDUP_REMOVED lines=8> */
.L_x_10748:
[----:B------:R-:W-:Y:S05]  /*1cb50*/  BRA `(.L_x_10749) ;  /* 0xffffff7c00147947 */ /* 0x000fea000383ffff */
.L_x_10589:
        /* <DEDUP_REMOVED lines=8> */
[----:B-1----:R-:W-:Y:S05]  /*1cbe0*/  WARPSYNC.COLLECTIVE R15, `(.L_x_10751) ;  /* 0x000000000f087348 */ /* 0x002fea0003c00000 */
[----:B------:R0:W2:Y:S02]  /*1cbf0*/  SHFL.IDX P6, R14, R13, R12, R11 ;  /* 0x0000000c0d0e7389 */ /* 0x0000a400000c000b */
[----:B012---:R-:W-:Y:S01]  /*1cc00*/  ENDCOLLECTIVE ;  /* 0x000000000000791b */ /* 0x007fe20003800000 */
.L_x_10751:
[----:B------:R-:W-:Y:S05]  /*1cc10*/  BSYNC B1 ;  /* 0x0000000000017941 */ /* 0x000fea0003800000 */
.L_x_10750:
[----:B------:R-:W-:Y:S05]  /*1cc20*/  BRA `(.L_x_10752) ;  /* 0xffffff9000fc7947 */ /* 0x000fea000383ffff */
.L_x_10591:
[----:B------:R-:W-:Y:S01]  /*1cc30*/  BSSY B1, `(.L_x_10753) ;  /* 0x0000006000017945 */ /* 0x000fe20003800000 */
[----:B------:R-:W-:-:S07]  /*1cc40*/  MOV R15, 0xffffffff ;  /* 0xffffffff000f7802 */ /* 0x000fce0000000f00 */
[----:B01----:R-:W-:Y:S05]  /*1cc50*/  WARPSYNC.COLLECTIVE R15, `(.L_x_10754) ;  /* 0x000000000f0c7348 */ /* 0x003fea0003c00000 */
[----:B------:R-:W-:Y:S02]  /*1cc60*/  ELECT P6, UR62, PT ;  /* 0x00000000003e782f */ /* 0x000fe400038c0000 */
[----:B------:R-:W-:Y:S01]  /*1cc70*/  MOV R14, UR62 ;  /* 0x0000003e000e7c02 */ /* 0x000fe20008000f00 */
[----:B01----:R-:W-:Y:S10]  /*1cc80*/  ENDCOLLECTIVE ;  /* 0x000000000000791b */ /* 0x003ff40003800000 */
.L_x_10754:
[----:B------:R-:W-:Y:S05]  /*1cc90*/  BSYNC B1 ;  /* 0x0000000000017941 */ /* 0x000fea0003800000 */
.L_x_10753:
[----:B------:R-:W-:Y:S05]  /*1cca0*/  BRA `(.L_x_10590) ;  /* 0xffffff9000f47947 */ /* 0x000fea000383ffff */
.L_x_10593:
[----:B0-----:R0:W2:Y:S02]  /*1ccb0*/  SYNCS.PHASECHK.TRANS64.TRYWAIT P0, [R16+URZ+0x2d820], R6 ;  /* 0x02d82006100075a7 */ /* 0x0010a4000800017f */
[----:B--2---:R-:W-:Y:S05]  /*1ccc0*/  @!P0 NANOSLEEP.SYNCS 0x989680 ;  /* 0x009896800000895d */ /* 0x004fea0003900000 */
[----:B------:R-:W2:Y:S02]  /*1ccd0*/  @!P0 SYNCS.PHASECHK.TRANS64 P0, [R16+URZ+0x2d820], R6 ;  /* 0x02d82006100085a7 */ /* 0x000ea4000800007f */
[----:B--2---:R-:W-:Y:S05]  /*1cce0*/  @!P0 BRA `(.L_x_10593) ;  /* 0xfffffffc00f08947 */ /* 0x004fea000383ffff */
[----:B------:R-:W-:Y:S05]  /*1ccf0*/  BRA `(.L_x_10755) ;  /* 0xffffff9400047947 */ /* 0x000fea000383ffff */
.L_x_10597:
[----:B-1----:R1:W2:Y:S02]  /*1cd00*/  SYNCS.PHASECHK.TRANS64.TRYWAIT P0, [R9+URZ+0x2d8a0], R11 ;  /* 0x02d8a00b090075a7 */ /* 0x0022a4000800017f */
[----:B--2---:R-:W-:Y:S05]  /*1cd10*/  @!P0 NANOSLEEP.SYNCS 0x989680 ;  /* 0x009896800000895d */ /* 0x004fea0003900000 */
[----:B------:R-:W2:Y:S02]  /*1cd20*/  @!P0 SYNCS.PHASECHK.TRANS64 P0, [R9+URZ+0x2d8a0], R11 ;  /* 0x02d8a00b090085a7 */ /* 0x000ea4000800007f */
[----:B--2---:R-:W-:Y:S05]  /*1cd30*/  @!P0 BRA `(.L_x_10597) ;  /* 0xfffffffc00f08947 */ /* 0x004fea000383ffff */
[----:B------:R-:W-:Y:S05]  /*1cd40*/  BRA `(.L_x_10756) ;  /* 0xffffff9400207947 */ /* 0x000fea000383ffff */
.L_x_10604:
[----:B0-----:R0:W2:Y:S02]  /*1cd50*/  SYNCS.PHASECHK.TRANS64.TRYWAIT P0, [R9+URZ+0x2d8c0], R11 ;  /* 0x02d8c00b090075a7 */ /* 0x0010a4000800017f */
[----:B--2---:R-:W-:Y:S05]  /*1cd60*/  @!P0 NANOSLEEP.SYNCS 0x989680 ;  /* 0x009896800000895d */ /* 0x004fea0003900000 */
[----:B------:R-:W2:Y:S02]  /*1cd70*/  @!P0 SYNCS.PHASECHK.TRANS64 P0, [R9+URZ+0x2d8c0], R11 ;  /* 0x02d8c00b090085a7 */ /* 0x000ea4000800007f */
[----:B--2---:R-:W-:Y:S05]  /*1cd80*/  @!P0 BRA `(.L_x_10604) ;  /* 0xfffffffc00f08947 */ /* 0x004fea000383ffff */
[----:B------:R-:W-:Y:S05]  /*1cd90*/  BRA `(.L_x_10757) ;  /* 0xffffff98001c7947 */ /* 0x000fea000383ffff */
.L_x_10613:
[----:B0-----:R0:W1:Y:S02]  /*1cda0*/  SYNCS.PHASECHK.TRANS64.TRYWAIT P2, [R9+URZ+0x2d8a0], R8 ;  /* 0x02d8a008090075a7 */ /* 0x001064000804017f */
[----:B-1----:R-:W-:Y:S05]  /*1cdb0*/  @!P2 NANOSLEEP.SYNCS 0x989680 ;  /* 0x009896800000a95d */ /* 0x002fea0003900000 */
[----:B------:R-:W1:Y:S02]  /*1cdc0*/  @!P2 SYNCS.PHASECHK.TRANS64 P2, [R9+URZ+0x2d8a0], R8 ;  /* 0x02d8a0080900a5a7 */ /* 0x000e64000804007f */
[----:B-1----:R-:W-:Y:S05]  /*1cdd0*/  @!P2 BRA `(.L_x_10613) ;  /* 0xfffffffc00f0a947 */ /* 0x002fea000383ffff */
[----:B------:R-:W-:Y:S05]  /*1cde0*/  BRA `(.L_x_10758) ;  /* 0xffffff9c005c7947 */ /* 0x000fea000383ffff */
.L_x_10620:
[----:B-1----:R1:W2:Y:S02]  /*1cdf0*/  SYNCS.PHASECHK.TRANS64.TRYWAIT P2, [R9+URZ+0x2d8c0], R8 ;  /* 0x02d8c008090075a7 */ /* 0x0022a4000804017f */
[----:B--2---:R-:W-:Y:S05]  /*1ce00*/  @!P2 NANOSLEEP.SYNCS 0x989680 ;  /* 0x009896800000a95d */ /* 0x004fea0003900000 */
[----:B------:R-:W2:Y:S02]  /*1ce10*/  @!P2 SYNCS.PHASECHK.TRANS64 P2, [R9+URZ+0x2d8c0], R8 ;  /* 0x02d8c0080900a5a7 */ /* 0x000ea4000804007f */
[----:B--2---:R-:W-:Y:S05]  /*1ce20*/  @!P2 BRA `(.L_x_10620) ;  /* 0xfffffffc00f0a947 */ /* 0x004fea000383ffff */
[----:B------:R-:W-:Y:S05]  /*1ce30*/  BRA `(.L_x_10759) ;  /* 0xffffffa000547947 */ /* 0x000fea000383ffff */
.L_x_10637:
[----:B------:R-:W0:Y:S01]  /*1ce40*/  S2R R20, SR_TID.X ;  /* 0x0000000000147919 */ /* 0x000e220000002100 */
[----:B------:R-:W-:Y:S01]  /*1ce50*/  BSSY B0, `(.L_x_10760) ;  /* 0x000000a000007945 */ /* 0x000fe20003800000 */
[----:B------:R-:W-:Y:S01]  /*1ce60*/  IMAD.MOV.U32 R12, RZ, RZ, RZ ;  /* 0x000000ffff0c7224 */ /* 0x000fe200078e00ff */
[----:B------:R-:W-:Y:S02]  /*1ce70*/  MOV R15, 0xffffffff ;  /* 0xffffffff000f7802 */ /* 0x000fe40000000f00 */
[----:B0-----:R-:W-:-:S04]  /*1ce80*/  SHF.R.U32.HI R11, RZ, 0x5, R20 ;  /* 0x00000005ff0b7819 */ /* 0x001fc80000011614 */
[----:B------:R-:W-:-:S05]  /*1ce90*/  LOP3.LUT R11, R11, 0x3, RZ, 0xc0, !PT ;  /* 0x000000030b0b7812 */ /* 0x000fca00078ec0ff */
[----:B------:R-:W-:Y:S02]  /*1cea0*/  IMAD.MOV.U32 R13, RZ, RZ, R11 ;  /* 0x000000ffff0d7224 */ /* 0x000fe400078e000b */
[----:B------:R-:W-:-:S07]  /*1ceb0*/  IMAD.MOV.U32 R11, RZ, RZ, 0x1f ;  /* 0x0000001fff0b7424 */ /* 0x000fce00078e00ff */
[----:B-----5:R-:W-:Y:S05]  /*1cec0*/  WARPSYNC.COLLECTIVE R15, `(.L_x_10761) ;  /* 0x000000000f087348 */ /* 0x020fea0003c00000 */
[----:B------:R0:W1:Y:S02]  /*1ced0*/  SHFL.IDX P6, R14, R13, R12, R11 ;  /* 0x0000000c0d0e7389 */ /* 0x00006400000c000b */
[----:B01---5:R-:W-:Y:S01]  /*1cee0*/  ENDCOLLECTIVE ;  /* 0x000000000000791b */ /* 0x023fe20003800000 */
.L_x_10761:
[----:B------:R-:W-:Y:S05]  /*1cef0*/  BSYNC B0 ;  /* 0x0000000000007941 */ /* 0x000fea0003800000 */
.L_x_10760:
[----:B------:R-:W-:Y:S05]  /*1cf00*/  BRA `(.L_x_10762) ;  /* 0xffffffb000147947 */ /* 0x000fea000383ffff */
.L_x_10640:
[----:B0-----:R0:W1:Y:S02]  /*1cf10*/  SYNCS.PHASECHK.TRANS64.TRYWAIT P0, [R0+URZ+0x2d840], R5 ;  /* 0x02d84005000075a7 */ /* 0x001064000800017f */
[----:B-1----:R-:W-:Y:S05]  /*1cf20*/  @!P0 NANOSLEEP.SYNCS 0x989680 ;  /* 0x009896800000895d */ /* 0x002fea0003900000 */
[----:B------:R-:W1:Y:S02]  /*1cf30*/  @!P0 SYNCS.PHASECHK.TRANS64 P0, [R0+URZ+0x2d840], R5 ;  /* 0x02d84005000085a7 */ /* 0x000e64000800007f */
[----:B-1----:R-:W-:Y:S05]  /*1cf40*/  @!P0 BRA `(.L_x_10640) ;  /* 0xfffffffc00f08947 */ /* 0x002fea000383ffff */
[----:B------:R-:W-:Y:S05]  /*1cf50*/  BRA `(.L_x_10763) ;  /* 0xffffffb000687947 */ /* 0x000fea000383ffff */
.L_x_10641:
        /* <DEDUP_REMOVED lines=8> */
.L_x_10765:
[----:B------:R-:W-:Y:S05]  /*1cfe0*/  BSYNC B0 ;  /* 0x0000000000007941 */ /* 0x000fea0003800000 */
.L_x_10764:
        /* <DEDUP_REMOVED lines=8> */
.L_x_10766:
[----:B------:R-:W-:Y:S02]  /*1d070*/  IMAD.MOV.U32 R13, RZ, RZ, R7 ;  /* 0x000000ffff0d7224 */ /* 0x000fe400078e0007 */
[----:B------:R-:W-:Y:S02]  /*1d080*/  IMAD.MOV.U32 R12, RZ, RZ, 0x1 ;  /* 0x00000001ff0c7424 */ /* 0x000fe400078e00ff */
[----:B------:R-:W-:-:S07]  /*1d090*/  IMAD.MOV.U32 R4, RZ, RZ, R14 ;  /* 0x000000ffff047224 */ /* 0x000fce00078e000e */
[----:B------:R-:W-:Y:S05]  /*1d0a0*/  WARPSYNC.COLLECTIVE R15, `(.L_x_10767) ;  /* 0x000000000f087348 */ /* 0x000fea0003c00000 */
[----:B------:R0:W1:Y:S02]  /*1d0b0*/  SHFL.IDX P6, R14, R13, R12, R11 ;  /* 0x0000000c0d0e7389 */ /* 0x00006400000c000b */
[----:B01----:R-:W-:Y:S01]  /*1d0c0*/  ENDCOLLECTIVE ;  /* 0x000000000000791b */ /* 0x003fe20003800000 */
.L_x_10767:
[----:B------:R-:W-:-:S05]  /*1d0d0*/  @P0 LEA R5, P1, R9, R4, 0x1 ;  /* 0x0000000409050211 */ /* 0x000fca00078208ff */
[----:B------:R-:W-:Y:S01]  /*1d0e0*/  @P0 IMAD.X R4, RZ, RZ, R6, P1 ;  /* 0x000000ffff040224 */ /* 0x000fe200008e0606 */
[----:B------:R-:W-:Y:S02]  /*1d0f0*/  @P0 LEA R6, R8, R16, 0x1 ;  /* 0x0000001008060211 */ /* 0x000fe400078e08ff */
[----:B------:R-:W-:Y:S02]  /*1d100*/  ISETP.GE.AND P1, PT, R3, 0x21, PT ;  /* 0x000000210300780c */ /* 0x000fe40003f26270 */
        /* <DEDUP_REMOVED lines=14> */
.L_x_10768:
[----:B------:R-:W-:Y:S01]  /*1d1f0*/  MOV R13, R7 ;  /* 0x00000007000d7202 */ /* 0x000fe20000000f00 */
[----:B------:R-:W-:Y:S02]  /*1d200*/  IMAD.MOV.U32 R12, RZ, RZ, 0x2 ;  /* 0x00000002ff0c7424 */ /* 0x000fe400078e00ff */
[----:B------:R-:W-:-:S07]  /*1d210*/  IMAD.MOV.U32 R4, RZ, RZ, R14 ;  /* 0x000000ffff047224 */ /* 0x000fce00078e000e */
[----:B------:R-:W-:Y:S05]  /*1d220*/  WARPSYNC.COLLECTIVE R15, `(.L_x_10769) ;  /* 0x000000000f087348 */ /* 0x000fea0003c00000 */
[----:B------:R0:W1:Y:S02]  /*1d230*/  SHFL.IDX P6, R14, R13, R12, R11 ;  /* 0x0000000c0d0e7389 */ /* 0x00006400000c000b */
[----:B01----:R-:W-:Y:S01]  /*1d240*/  ENDCOLLECTIVE ;  /* 0x000000000000791b */ /* 0x003fe20003800000 */
.L_x_10769:
[----:B------:R-:W-:-:S05]  /*1d250*/  @P1 LEA R5, P0, R9, R4, 0x1 ;  /* 0x0000000409051211 */ /* 0x000fca00078008ff */
[----:B------:R-:W-:Y:S02]  /*1d260*/  @P1 IMAD.X R4, RZ, RZ, R6, P0 ;  /* 0x000000ffff041224 */ /* 0x000fe400000e0606 */
[----:B------:R-:W-:-:S03]  /*1d270*/  @P1 IMAD R6, R8, 0x2, R16 ;  /* 0x0000000208061824 */ /* 0x000fc600078e0210 */
        /* <DEDUP_REMOVED lines=15> */
.L_x_10770:
[----:B------:R-:W-:Y:S01]  /*1d370*/  IMAD.MOV.U32 R13, RZ, RZ, R7 ;  /* 0x000000ffff0d7224 */ /* 0x000fe200078e0007 */
[----:B------:R-:W-:Y:S02]  /*1d380*/  MOV R12, 0x3 ;  /* 0x00000003000c7802 */ /* 0x000fe40000000f00 */
[----:B------:R-:W-:-:S07]  /*1d390*/  MOV R4, R14 ;  /* 0x0000000e00047202 */ /* 0x000fce0000000f00 */
[----:B------:R-:W-:Y:S05]  /*1d3a0*/  WARPSYNC.COLLECTIVE R15, `(.L_x_10771) ;  /* 0x000000000f087348 */ /* 0x000fea0003c00000 */
[----:B------:R0:W1:Y:S02]  /*1d3b0*/  SHFL.IDX P6, R14, R13, R12, R11 ;  /* 0x0000000c0d0e7389 */ /* 0x00006400000c000b */
[----:B01----:R-:W-:Y:S01]  /*1d3c0*/  ENDCOLLECTIVE ;  /* 0x000000000000791b */ /* 0x003fe20003800000 */
.L_x_10771:
[----:B------:R-:W-:-:S05]  /*1d3d0*/  @P1 LEA R5, P0, R9, R4, 0x1 ;  /* 0x0000000409051211 */ /* 0x000fca00078008ff */
[----:B------:R-:W-:Y:S02]  /*1d3e0*/  @P1 IMAD.X R4, RZ, RZ, R6, P0 ;  /* 0x000000ffff041224 */ /* 0x000fe400000e0606 */
[----:B------:R-:W-:-:S03]  /*1d3f0*/  @P1 IMAD R6, R8, 0x2, R16 ;  /* 0x0000000208061824 */ /* 0x000fc600078e0210 */
        /* <DEDUP_REMOVED lines=12> */
.L_x_10772:
[----:B------:R-:W-:Y:S01]  /*1d4c0*/  @!PT LDS RZ, [RZ] ;  /* 0x00000000fffff984 */ /* 0x000fe20000000800 */
[----:B------:R-:W-:Y:S01]  /*1d4d0*/  @!PT LDS RZ, [RZ] ;  /* 0x00000000fffff984 */ /* 0x000fe20000000800 */
[----:B------:R-:W-:Y:S01]  /*1d4e0*/  @!PT LDS RZ, [RZ] ;  /* 0x00000000fffff984 */ /* 0x000fe20000000800 */
[----:B------:R0:W-:Y:S04]  /*1d4f0*/  @P1 LDGSTS.E.BYPASS.LTC128B.128 [R6+0x18400], desc[UR42][R4.64+0x40], !P3 ;  /* 0x1840004004061fae */ /* 0x0001e8000d901d6a */
[----:B------:R0:W-:Y:S01]  /*1d500*/  @P1 LDGSTS.E.BYPASS.LTC128B.128 [R6+0x1a400], desc[UR42][R4.64+0x80], !P2 ;  /* 0x1a40008004061fae */ /* 0x0001e2000d101d6a */
[----:B------:R-:W-:Y:S01]  /*1d510*/  IMAD.MOV.U32 R2, RZ, RZ, R14 ;  /* 0x000000ffff027224 */ /* 0x000fe200078e000e */
[----:B------:R-:W-:Y:S06]  /*1d520*/  BRA `(.L_x_10773) ;  /* 0xffffffb000147947 */ /* 0x000fec000383ffff */
.L_x_10646:
        /* <DEDUP_REMOVED lines=9> */
.L_x_10774:
[C---:B------:R-:W-:Y:S02]  /*1d5c0*/  ISETP.GE.AND P3, PT, R25.reuse, R0, PT ;  /* 0x000000001900720c */ /* 0x040fe40003f66270 */
[----:B------:R-:W-:Y:S01]  /*1d5d0*/  IADD3 R9, R25, 0x20, RZ ;  /* 0x0000002019097810 */ /* 0x000fe20007ffe0ff */
[----:B------:R-:W-:Y:S01]  /*1d5e0*/  IMAD.MOV.U32 R13, RZ, RZ, R5 ;  /* 0x000000ffff0d7224 */ /* 0x000fe200078e0005 */
[----:B------:R-:W-:-:S09]  /*1d5f0*/  MOV R2, R14 ;  /* 0x0000000e00027202 */ /* 0x000fd20000000f00 */
[----:B------:R-:W-:Y:S05]  /*1d600*/  WARPSYNC.COLLECTIVE R15, `(.L_x_10775) ;  /* 0x000000000f087348 */ /* 0x000fea0003c00000 */
[----:B------:R0:W1:Y:S02]  /*1d610*/  SHFL.IDX P6, R14, R13, R12, R11 ;  /* 0x0000000c0d0e7389 */ /* 0x00006400000c000b */
[----:B01----:R-:W-:Y:S01]  /*1d620*/  ENDCOLLECTIVE ;  /* 0x000000000000791b */ /* 0x003fe20003800000 */
.L_x_10775:
[----:B------:R-:W-:Y:S02]  /*1d630*/  IMAD.MOV.U32 R13, RZ, RZ, R4 ;  /* 0x000000ffff0d7224 */ /* 0x000fe400078e0004 */
[----:B------:R-:W-:Y:S02]  /*1d640*/  IMAD.MOV.U32 R12, RZ, RZ, 0x1 ;  /* 0x00000001ff0c7424 */ /* 0x000fe400078e00ff */
[----:B------:R-:W-:-:S07]  /*1d650*/  IMAD.MOV.U32 R3, RZ, RZ, R14 ;  /* 0x000000ffff037224 */ /* 0x000fce00078e000e */
[----:B------:R-:W-:Y:S05]  /*1d660*/  WARPSYNC.COLLECTIVE R15, `(.L_x_10776) ;  /* 0x000000000f087348 */ /* 0x000fea0003c00000 */
[----:B------:R0:W1:Y:S02]  /*1d670*/  SHFL.IDX P6, R14, R13, R12, R11 ;  /* 0x0000000c0d0e7389 */ /* 0x00006400000c000b */
[----:B01----:R-:W-:Y:S01]  /*1d680*/  ENDCOLLECTIVE ;  /* 0x000000000000791b */ /* 0x003fe20003800000 */
.L_x_10776:
[----:B------:R-:W-:-:S05]  /*1d690*/  @!P3 LEA R3, P4, R10, R3, 0x1 ;  /* 0x000000030a03b211 */ /* 0x000fca00078808ff */
[----:B------:R-:W-:-:S05]  /*1d6a0*/  @!P3 IMAD.X R2, RZ, RZ, R2, P4 ;  /* 0x000000ffff02b224 */ /* 0x000fca00020e0602 */
[-C--:B------:R-:W-:Y:S02]  /*1d6b0*/  @!P3 LOP3.LUT R3, R3, R2.reuse, RZ, 0x3c, !PT ;  /* 0x000000020303b212 */ /* 0x080fe400078e3cff */
[----:B------:R-:W-:Y:S02]  /*1d6c0*/  MOV R13, R5 ;  /* 0x00000005000d7202 */ /* 0x000fe40000000f00 */
[----:B------:R-:W-:-:S04]  /*1d6d0*/  @!P3 LOP3.LUT R2, R3, R2, RZ, 0x3c, !PT ;  /* 0x000000020302b212 */ /* 0x000fc800078e3cff */
[----:B------:R-:W-:-:S05]  /*1d6e0*/  @!P3 LOP3.LUT R3, R3, R2, RZ, 0x3c, !PT ;  /* 0x000000020303b212 */ /* 0x000fca00078e3cff */
[----:B------:R-:W-:Y:S01]  /*1d6f0*/  @!PT LDS RZ, [RZ] ;  /* 0x00000000fffff984 */ /* 0x000fe20000000800 */
[----:B------:R-:W-:Y:S01]  /*1d700*/  @!PT LDS RZ, [RZ] ;  /* 0x00000000fffff984 */ /* 0x000fe20000000800 */
[----:B------:R-:W-:Y:S01]  /*1d710*/  @!PT LDS RZ, [RZ] ;  /* 0x00000000fffff984 */ /* 0x000fe20000000800 */
        /* <DEDUP_REMOVED lines=8> */
.L_x_10777:
[----:B------:R-:W-:Y:S01]  /*1d7a0*/  MOV R13, R4 ;  /* 0x00000004000d7202 */ /* 0x000fe20000000f00 */
[----:B------:R-:W-:Y:S02]  /*1d7b0*/  IMAD.MOV.U32 R12, RZ, RZ, 0x2 ;  /* 0x00000002ff0c7424 */ /* 0x000fe400078e00ff */
[----:B------:R-:W-:-:S07]  /*1d7c0*/  IMAD.MOV.U32 R3, RZ, RZ, R14 ;  /* 0x000000ffff037224 */ /* 0x000fce00078e000e */
[----:B------:R-:W-:Y:S05]  /*1d7d0*/  WARPSYNC.COLLECTIVE R15, `(.L_x_10778) ;  /* 0x000000000f087348 */ /* 0x000fea0003c00000 */
[----:B------:R0:W1:Y:S02]  /*1d7e0*/  SHFL.IDX P6, R14, R13, R12, R11 ;  /* 0x0000000c0d0e7389 */ /* 0x00006400000c000b */
[----:B01----:R-:W-:Y:S01]  /*1d7f0*/  ENDCOLLECTIVE ;  /* 0x000000000000791b */ /* 0x003fe20003800000 */
.L_x_10778:
[----:B------:R-:W-:-:S05]  /*1d800*/  @!P3 LEA R3, P4, R10, R3, 0x1 ;  /* 0x000000030a03b211 */ /* 0x000fca00078808ff */
[----:B------:R-:W-:-:S05]  /*1d810*/  @!P3 IMAD.X R2, RZ, RZ, R2, P4 ;  /* 0x000000ffff02b224 */ /* 0x000fca00020e0602 */
[----:B------:R-:W-:Y:S01]  /*1d820*/  @!P3 LOP3.LUT R3, R3, R2, RZ, 0x3c, !PT ;  /* 0x000000020303b212 */ /* 0x000fe200078e3cff */
[----:B------:R-:W-:-:S03]  /*1d830*/  IMAD.MOV.U32 R13, RZ, RZ, R5 ;  /* 0x000000ffff0d7224 */ /* 0x000fc600078e0005 */
[----:B------:R-:W-:-:S04]  /*1d840*/  @!P3 LOP3.LUT R2, R3, R2, RZ, 0x3c, !PT ;  /* 0x000000020302b212 */ /* 0x000fc800078e3cff */
[----:B------:R-:W-:-:S05]  /*1d850*/  @!P3 LOP3.LUT R3, R3, R2, RZ, 0x3c, !PT ;  /* 0x000000020303b212 */ /* 0x000fca00078e3cff */
[----:B------:R-:W-:Y:S01]  /*1d860*/  @!PT LDS RZ, [RZ] ;  /* 0x00000000fffff984 */ /* 0x000fe20000000800 */
[----:B------:R-:W-:Y:S01]  /*1d870*/  @!PT LDS RZ, [RZ] ;  /* 0x00000000fffff984 */ /* 0x000fe20000000800 */
[----:B------:R-:W-:Y:S01]  /*1d880*/  @!PT LDS RZ, [RZ] ;  /* 0x00000000fffff984 */ /* 0x000fe20000000800 */
[----:B------:R-:W-:Y:S04]  /*1d890*/  @!P3 LDGSTS.E.BYPASS.LTC128B.128 [R8+0xcc00], desc[UR42][R2.64], !P0 ;  /* 0x0cc000000208bfae */ /* 0x000fe8000c101d6a */
[----:B------:R-:W-:Y:S04]  /*1d8a0*/  @!P3 LDGSTS.E.BYPASS.LTC128B.128 [R8+0xfc00], desc[UR42][R2.64+0x40], !P1 ;  /* 0x0fc000400208bfae */ /* 0x000fe8000c901d6a */
[----:B------:R0:W-:Y:S02]  /*1d8b0*/  @!P3 LDGSTS.E.BYPASS.LTC128B.128 [R8+0x12c00], desc[UR42][R2.64+0x80], !P2 ;  /* 0x12c000800208bfae */ /* 0x0001e4000d101d6a */
[----:B0-----:R-:W-:-:S05]  /*1d8c0*/  VIADD R2, R25, 0x40 ;  /* 0x0000004019027836 */ /* 0x001fca0000000000 */
[----:B------:R-:W-:Y:S01]  /*1d8d0*/  ISETP.GE.AND P3, PT, R2, R0, PT ;  /* 0x000000000200720c */ /* 0x000fe20003f66270 */
[----:B------:R-:W-:-:S12]  /*1d8e0*/  IMAD.MOV.U32 R2, RZ, RZ, R14 ;  /* 0x000000ffff027224 */ /* 0x000fd800078e000e */
[----:B------:R-:W-:Y:S05]  /*1d8f0*/  WARPSYNC.COLLECTIVE R15, `(.L_x_10779) ;  /* 0x000000000f087348 */ /* 0x000fea0003c00000 */
[----:B------:R0:W1:Y:S02]  /*1d900*/  SHFL.IDX P6, R14, R13, R12, R11 ;  /* 0x0000000c0d0e7389 */ /* 0x00006400000c000b */
[----:B01----:R-:W-:Y:S01]  /*1d910*/  ENDCOLLECTIVE ;  /* 0x000000000000791b */ /* 0x003fe20003800000 */
.L_x_10779:
[----:B------:R-:W-:Y:S02]  /*1d920*/  IMAD.MOV.U32 R13, RZ, RZ, R4 ;  /* 0x000000ffff0d7224 */ /* 0x000fe400078e0004 */
[----:B------:R-:W-:Y:S01]  /*1d930*/  IMAD.MOV.U32 R12, RZ, RZ, 0x3 ;  /* 0x00000003ff0c7424 */ /* 0x000fe200078e00ff */
[----:B------:R-:W-:-:S07]  /*1d940*/  MOV R3, R14 ;  /* 0x0000000e00037202 */ /* 0x000fce0000000f00 */
[----:B------:R-:W-:Y:S05]  /*1d950*/  WARPSYNC.COLLECTIVE R15, `(.L_x_10780) ;  /* 0x000000000f087348 */ /* 0x000fea0003c00000 */
[----:B------:R0:W1:Y:S02]  /*1d960*/  SHFL.IDX P6, R14, R13, R12, R11 ;  /* 0x0000000c0d0e7389 */ /* 0x00006400000c000b */
[----:B01----:R-:W-:Y:S01]  /*1d970*/  ENDCOLLECTIVE ;  /* 0x000000000000791b */ /* 0x003fe20003800000 */
.L_x_10780:
[----:B------:R-:W-:-:S05]  /*1d980*/  @!P3 LEA R3, P4, R10, R3, 0x1 ;  /* 0x000000030a03b211 */ /* 0x000fca00078808ff */
[----:B------:R-:W-:-:S05]  /*1d990*/  @!P3 IMAD.X R2, RZ, RZ, R2, P4 ;  /* 0x000000ffff02b224 */ /* 0x000fca00020e0602 */
[----:B------:R-:W-:Y:S01]  /*1d9a0*/  @!P3 LOP3.LUT R3, R3, R2, RZ, 0x3c, !PT ;  /* 0x000000020303b212 */ /* 0x000fe200078e3cff */
[----:B------:R-:W-:-:S03]  /*1d9b0*/  IMAD.MOV.U32 R13, RZ, RZ, R5 ;  /* 0x000000ffff0d7224 */ /* 0x000fc600078e0005 */
[----:B------:R-:W-:-:S04]  /*1d9c0*/  @!P3 LOP3.LUT R2, R3, R2, RZ, 0x3c, !PT ;  /* 0x000000020302b212 */ /* 0x000fc800078e3cff */
[----:B------:R-:W-:Y:S02]  /*1d9d0*/  @!P3 LOP3.LUT R3, R3, R2, RZ, 0x3c, !PT ;  /* 0x000000020303b212 */ /* 0x000fe400078e3cff */
[----:B------:R-:W-:-:S03]  /*1d9e0*/  MOV R4, R14 ;  /* 0x0000000e00047202 */ /* 0x000fc60000000f00 */
[----:B------:R-:W-:Y:S01]  /*1d9f0*/  @!PT LDS RZ, [RZ] ;  /* 0x00000000fffff984 */ /* 0x000fe20000000800 */
[----:B------:R-:W-:Y:S01]  /*1da00*/  @!PT LDS RZ, [RZ] ;  /* 0x00000000fffff984 */ /* 0x000fe20000000800 */
[----:B------:R-:W-:Y:S01]  /*1da10*/  @!PT LDS RZ, [RZ] ;  /* 0x00000000fffff984 */ /* 0x000fe20000000800 */
[----:B------:R0:W-:Y:S04]  /*1da20*/  @!P3 LDGSTS.E.BYPASS.LTC128B.128 [R8+0xd400], desc[UR42][R2.64], !P0 ;  /* 0x0d4000000208bfae */ /* 0x0001e8000c101d6a */
[----:B0-----:R-:W-:Y:S05]  /*1da30*/  WARPSYNC.COLLECTIVE R15, `(.L_x_10781) ;  /* 0x000000000f087348 */ /* 0x001fea0003c00000 */
[----:B------:R1:W2:Y:S02]  /*1da40*/  SHFL.IDX P6, R14, R13, R12, R11 ;  /* 0x0000000c0d0e7389 */ /* 0x0002a400000c000b */
[----:B012---:R-:W-:Y:S01]  /*1da50*/  ENDCOLLECTIVE ;  /* 0x000000000000791b */ /* 0x007fe20003800000 */
.L_x_10781:
[----:B------:R-:W-:Y:S01]  /*1da60*/  @!PT LDS RZ, [RZ] ;  /* 0x00000000fffff984 */ /* 0x000fe20000000800 */
[----:B------:R-:W-:Y:S01]  /*1da70*/  @!PT LDS RZ, [RZ] ;  /* 0x00000000fffff984 */ /* 0x000fe20000000800 */
[----:B------:R-:W-:Y:S01]  /*1da80*/  @!PT LDS RZ, [RZ] ;  /* 0x00000000fffff984 */ /* 0x000fe20000000800 */
[----:B------:R-:W-:Y:S04]  /*1da90*/  @!P3 LDGSTS.E.BYPASS.LTC128B.128 [R8+0x10400], desc[UR42][R2.64+0x40], !P1 ;  /* 0x104000400208bfae */ /* 0x000fe8000c901d6a */
[----:B------:R0:W-:Y:S01]  /*1daa0*/  @!P3 LDGSTS.E.BYPASS.LTC128B.128 [R8+0x13400], desc[UR42][R2.64+0x80], !P2 ;  /* 0x134000800208bfae */ /* 0x0001e2000d101d6a */
[----:B------:R-:W-:Y:S02]  /*1dab0*/  IMAD.MOV.U32 R13, RZ, RZ, R6 ;  /* 0x000000ffff0d7224 */ /* 0x000fe400078e0006 */
[----:B------:R-:W-:Y:S02]  /*1dac0*/  IMAD.MOV.U32 R12, RZ, RZ, RZ ;  /* 0x000000ffff0c7224 */ /* 0x000fe400078e00ff */
[----:B0-----:R-:W-:Y:S02]  /*1dad0*/  VIADD R2, R25, 0x60 ;  /* 0x0000006019027836 */ /* 0x001fe40000000000 */
[----:B------:R-:W-:-:S03]  /*1dae0*/  IMAD.MOV.U32 R5, RZ, RZ, R14 ;  /* 0x000000ffff057224 */ /* 0x000fc600078e000e */
[----:B------:R-:W-:-:S13]  /*1daf0*/  ISETP.GE.AND P3, PT, R2, R0, PT ;  /* 0x000000000200720c */ /* 0x000fda0003f66270 */
[----:B------:R-:W-:Y:S05]  /*1db00*/  WARPSYNC.COLLECTIVE R15, `(.L_x_10782) ;  /* 0x000000000f087348 */ /* 0x000fea0003c00000 */
[----:B------:R0:W1:Y:S02]  /*1db10*/  SHFL.IDX P6, R14, R13, R12, R11 ;  /* 0x0000000c0d0e7389 */ /* 0x00006400000c000b */
[----:B01----:R-:W-:Y:S01]  /*1db20*/  ENDCOLLECTIVE ;  /* 0x000000000000791b */ /* 0x003fe20003800000 */
.L_x_10782:
[----:B------:R-:W-:Y:S01]  /*1db30*/  @!P3 LEA R2, P4, R10, R5, 0x1 ;  /* 0x000000050a02b211 */ /* 0x000fe200078808ff */
[----:B------:R-:W-:-:S03]  /*1db40*/  IMAD.MOV.U32 R13, RZ, RZ, R7 ;  /* 0x000000ffff0d7224 */ /* 0x000fc600078e0007 */
[----:B------:R-:W-:-:S05]  /*1db50*/  @!P3 IADD3.X R3, RZ, R4, RZ, P4, !PT ;  /* 0x00000004ff03b210 */ /* 0x000fca00027fe4ff */
[----:B------:R-:W-:Y:S01]  /*1db60*/  @!PT LDS RZ, [RZ] ;  /* 0x00000000fffff984 */ /* 0x000fe20000000800 */
[----:B------:R-:W-:Y:S01]  /*1db70*/  @!PT LDS RZ, [RZ] ;  /* 0x00000000fffff984 */ /* 0x000fe20000000800 */
[----:B------:R-:W-:Y:S01]  /*1db80*/  @!PT LDS RZ, [RZ] ;  /* 0x00000000fffff984 */ /* 0x000fe20000000800 */
[----:B------:R-:W-:Y:S04]  /*1db90*/  @!P3 LDGSTS.E.BYPASS.LTC128B.128 [R8+0xdc00], desc[UR42][R2.64], !P0 ;  /* 0x0dc000000208bfae */ /* 0x000fe8000c101d6a */
[----:B------:R-:W-:Y:S04]  /*1dba0*/  @!P3 LDGSTS.E.BYPASS.LTC128B.128 [R8+0x10c00], desc[UR42][R2.64+0x40], !P1 ;  /* 0x10c000400208bfae */ /* 0x000fe8000c901d6a */
[----:B------:R0:W-:Y:S02]  /*1dbb0*/  @!P3 LDGSTS.E.BYPASS.LTC128B.128 [R8+0x13c00], desc[UR42][R2.64+0x80], !P2 ;  /* 0x13c000800208bfae */ /* 0x0001e4000d101d6a */
[----:B0-----:R-:W-:-:S05]  /*1dbc0*/  VIADD R2, R25, 0x80 ;  /* 0x0000008019027836 */ /* 0x001fca0000000000 */
[----:B------:R-:W-:Y:S02]  /*1dbd0*/  ISETP.GE.AND P3, PT, R2, R0, PT ;  /* 0x000000000200720c */ /* 0x000fe40003f66270 */
[----:B------:R-:W-:-:S11]  /*1dbe0*/  MOV R2, R14 ;  /* 0x0000000e00027202 */ /* 0x000fd60000000f00 */
[----:B------:R-:W-:Y:S05]  /*1dbf0*/  WARPSYNC.COLLECTIVE R15, `(.L_x_10783) ;  /* 0x000000000f087348 */ /* 0x000fea0003c00000 */
[----:B------:R0:W1:Y:S02]  /*1dc00*/  SHFL.IDX P6, R14, R13, R12, R11 ;  /* 0x0000000c0d0e7389 */ /* 0x00006400000c000b */
[----:B01----:R-:W-:Y:S01]  /*1dc10*/  ENDCOLLECTIVE ;  /* 0x000000000000791b */ /* 0x003fe20003800000 */
.L_x_10783:
[----:B------:R-:W-:Y:S01]  /*1dc20*/  MOV R13, R6 ;  /* 0x00000006000d7202 */ /* 0x000fe20000000f00 */
[----:B------:R-:W-:Y:S02]  /*1dc30*/  IMAD.MOV.U32 R12, RZ, RZ, 0x1 ;  /* 0x00000001ff0c7424 */ /* 0x000fe400078e00ff */
[----:B------:R-:W-:-:S07]  /*1dc40*/  IMAD.MOV.U32 R3, RZ, RZ, R14 ;  /* 0x000000ffff037224 */ /* 0x000fce00078e000e */
[----:B------:R-:W-:Y:S05]  /*1dc50*/  WARPSYNC.COLLECTIVE R15, `(.L_x_10784) ;  /* 0x000000000f087348 */ /* 0x000fea0003c00000 */
[----:B------:R0:W1:Y:S02]  /*1dc60*/  SHFL.IDX P6, R14, R13, R12, R11 ;  /* 0x0000000c0d0e7389 */ /* 0x00006400000c000b */
[----:B01----:R-:W-:Y:S01]  /*1dc70*/  ENDCOLLECTIVE ;  /* 0x000000000000791b */ /* 0x003fe20003800000 */
.L_x_10784:
[----:B------:R-:W-:-:S05]  /*1dc80*/  @!P3 LEA R3, P4, R10, R3, 0x1 ;  /* 0x000000030a03b211 */ /* 0x000fca00078808ff */
[----:B------:R-:W-:-:S05]  /*1dc90*/  @!P3 IMAD.X R2, RZ, RZ, R2, P4 ;  /* 0x000000ffff02b224 */ /* 0x000fca00020e0602 */
[----:B------:R-:W-:Y:S01]  /*1dca0*/  @!P3 LOP3.LUT R3, R3, R2, RZ, 0x3c, !PT ;  /* 0x000000020303b212 */ /* 0x000fe200078e3cff */
[----:B------:R-:W-:-:S03]  /*1dcb0*/  IMAD.MOV.U32 R13, RZ, RZ, R7 ;  /* 0x000000ffff0d7224 */ /* 0x000fc600078e0007 */
[----:B------:R-:W-:-:S04]  /*1dcc0*/  @!P3 LOP3.LUT R2, R3, R2, RZ, 0x3c, !PT ;  /* 0x000000020302b212 */ /* 0x000fc800078e3cff */
[----:B------:R-:W-:Y:S01]  /*1dcd0*/  @!P3 LOP3.LUT R3, R3, R2, RZ, 0x3c, !PT ;  /* 0x000000020303b212 */ /* 0x000fe200078e3cff */
[----:B------:R-:W-:-:S07]  /*1dce0*/  IMAD.MOV.U32 R6, RZ, RZ, R14 ;  /* 0x000000ffff067224 */ /* 0x000fce00078e000e */
[----:B------:R-:W-:Y:S05]  /*1dcf0*/  WARPSYNC.COLLECTIVE R15, `(.L_x_10785) ;  /* 0x000000000f087348 */ /* 0x000fea0003c00000 */
[----:B------:R0:W1:Y:S02]  /*1dd00*/  SHFL.IDX P6, R14, R13, R12, R11 ;  /* 0x0000000c0d0e7389 */ /* 0x00006400000c000b */
[----:B01----:R-:W-:Y:S01]  /*1dd10*/  ENDCOLLECTIVE ;  /* 0x000000000000791b */ /* 0x003fe20003800000 */
.L_x_10785:
[----:B------:R-:W-:Y:S01]  /*1dd20*/  @!PT LDS RZ, [RZ] ;  /* 0x00000000fffff984 */ /* 0x000fe20000000800 */
[----:B------:R-:W-:Y:S01]  /*1dd30*/  @!PT LDS RZ, [RZ] ;  /* 0x00000000fffff984 */ /* 0x000fe20000000800 */
[----:B------:R-:W-:Y:S01]  /*1dd40*/  @!PT LDS RZ, [RZ] ;  /* 0x00000000fffff984 */ /* 0x000fe20000000800 */
[----:B------:R-:W-:Y:S04]  /*1dd50*/  @!P3 LDGSTS.E.BYPASS.LTC128B.128 [R8+0xe400], desc[UR42][R2.64], !P0 ;  /* 0x0e4000000208bfae */ /* 0x000fe8000c101d6a */
[----:B------:R-:W-:Y:S04]  /*1dd60*/  @!P3 LDGSTS.E.BYPASS.LTC128B.128 [R8+0x11400], desc[UR42][R2.64+0x40], !P1 ;  /* 0x114000400208bfae */ /* 0x000fe8000c901d6a */
[----:B------:R0:W-:Y:S02]  /*1dd70*/  @!P3 LDGSTS.E.BYPASS.LTC128B.128 [R8+0x14400], desc[UR42][R2.64+0x80], !P2 ;  /* 0x144000800208bfae */ /* 0x0001e4000d101d6a */
[----:B0-----:R-:W-:Y:S01]  /*1dd80*/  MOV R2, R14 ;  /* 0x0000000e00027202 */ /* 0x001fe20000000f00 */
[----:B------:R-:W-:Y:S06]  /*1dd90*/  BRA `(.L_x_10786) ;  /* 0xffffffb400347947 */ /* 0x000fec000383ffff */
.L_x_10649:
[----:B-1----:R1:W2:Y:S02]  /*1dda0*/  SYNCS.PHASECHK.TRANS64.TRYWAIT P0, [R16+URZ+0x2d820], R0 ;  /* 0x02d82000100075a7 */ /* 0x0022a4000800017f */
[----:B--2---:R-:W-:Y:S05]  /*1ddb0*/  @!P0 NANOSLEEP.SYNCS 0x989680 ;  /* 0x009896800000895d */ /* 0x004fea0003900000 */
[----:B------:R-:W2:Y:S02]  /*1ddc0*/  @!P0 SYNCS.PHASECHK.TRANS64 P0, [R16+URZ+0x2d820], R0 ;  /* 0x02d82000100085a7 */ /* 0x000ea4000800007f */
[----:B--2---:R-:W-:Y:S05]  /*1ddd0*/  @!P0 BRA `(.L_x_10649) ;  /* 0xfffffffc00f08947 */ /* 0x004fea000383ffff */
[----:B------:R-:W-:Y:S05]  /*1dde0*/  BRA `(.L_x_10787) ;  /* 0xffffffb400987947 */ /* 0x000fea000383ffff */
.L_x_10654:
[----:B0-----:R0:W1:Y:S02]  /*1ddf0*/  SYNCS.PHASECHK.TRANS64.TRYWAIT P0, [R5+URZ+0x2d840], R0 ;  /* 0x02d84000050075a7 */ /* 0x001064000800017f */
[----:B-1----:R-:W-:Y:S05]  /*1de00*/  @!P0 NANOSLEEP.SYNCS 0x989680 ;  /* 0x009896800000895d */ /* 0x002fea0003900000 */
[----:B------:R-:W1:Y:S02]  /*1de10*/  @!P0 SYNCS.PHASECHK.TRANS64 P0, [R5+URZ+0x2d840], R0 ;  /* 0x02d84000050085a7 */ /* 0x000e64000800007f */
[----:B-1----:R-:W-:Y:S05]  /*1de20*/  @!P0 BRA `(.L_x_10654) ;  /* 0xfffffffc00f08947 */ /* 0x002fea000383ffff */
[----:B------:R-:W-:Y:S05]  /*1de30*/  BRA `(.L_x_10788) ;  /* 0xffffffb8008c7947 */ /* 0x000fea000383ffff */
.L_x_10655:
        /* <DEDUP_REMOVED lines=8> */
.L_x_10790:
[----:B------:R-:W-:Y:S05]  /*1dec0*/  BSYNC B1 ;  /* 0x0000000000017941 */ /* 0x000fea0003800000 */
.L_x_10789:
[----:B------:R-:W0:Y:S01]  /*1ded0*/  S2R R21, SR_TID.X ;  /* 0x0000000000157919 */ /* 0x000e220000002100 */
[----:B------:R-:W-:Y:S01]  /*1dee0*/  IMAD.MOV.U32 R13, RZ, RZ, R6 ;  /* 0x000000ffff0d7224 */ /* 0x000fe200078e0006 */
[----:B------:R-:W-:Y:S01]  /*1def0*/  MOV R11, 0x1c1f ;  /* 0x00001c1f000b7802 */ /* 0x000fe20000000f00 */
[----:B------:R-:W-:Y:S01]  /*1df00*/  IMAD.MOV.U32 R12, RZ, RZ, RZ ;  /* 0x000000ffff0c7224 */ /* 0x000fe200078e00ff */
[----:B------:R-:W-:Y:S01]  /*1df10*/  LOP3.LUT R19, R19, 0xffffffdf, RZ, 0xc0, !PT ;  /* 0xffffffdf13137812 */ /* 0x000fe200078ec0ff */
[----:B------:R-:W-:Y:S02]  /*1df20*/  IMAD.MOV.U32 R15, RZ, RZ, -0x1 ;  /* 0xffffffffff0f7424 */ /* 0x000fe400078e00ff */
[----:B------:R-:W-:Y:S01]  /*1df30*/  IMAD.MOV.U32 R3, RZ, RZ, R14 ;  /* 0x000000ffff037224 */ /* 0x000fe200078e000e */
[----:B------:R-:W-:Y:S01]  /*1df40*/  @P1 LOP3.LUT R19, R19, 0x20, RZ, 0xfc, !PT ;  /* 0x0000002013131812 */ /* 0x000fe200078efcff */
[----:B------:R-:W-:-:S07]  /*1df50*/  IMAD R4, R4, 0x2, R16 ;  /* 0x0000000204047824 */ /* 0x000fce00078e0210 */
[----:B0-----:R-:W-:Y:S05]  /*1df60*/  WARPSYNC.COLLECTIVE R15, `(.L_x_10791) ;  /* 0x000000000f087348 */ /* 0x001fea0003c00000 */
[----:B------:R1:W2:Y:S02]  /*1df70*/  SHFL.IDX P6, R14, R13, R12, R11 ;  /* 0x0000000c0d0e7389 */ /* 0x0002a400000c000b */
[----:B012---:R-:W-:Y:S01]  /*1df80*/  ENDCOLLECTIVE ;  /* 0x000000000000791b */ /* 0x007fe20003800000 */
.L_x_10791:
[----:B------:R-:W-:Y:S01]  /*1df90*/  LOP3.LUT P1, RZ, R19, 0x4, RZ, 0xc0, !PT ;  /* 0x0000000413ff7812 */ /* 0x000fe2000782c0ff */
[----:B------:R-:W-:Y:S01]  /*1dfa0*/  IMAD.MOV.U32 R13, RZ, RZ, R7 ;  /* 0x000000ffff0d7224 */ /* 0x000fe200078e0007 */
[----:B------:R-:W-:Y:S01]  /*1dfb0*/  MOV R12, 0x1 ;  /* 0x00000001000c7802 */ /* 0x000fe20000000f00 */
[----:B------:R-:W-:Y:S02]  /*1dfc0*/  IMAD.SHL.U32 R21, R21, 0x8, RZ ;  /* 0x0000000815157824 */ /* 0x000fe400078e00ff */
[----:B------:R-:W-:-:S08]  /*1dfd0*/  IMAD.MOV.U32 R2, RZ, RZ, R14 ;  /* 0x000000ffff027224 */ /* 0x000fd000078e000e */
[----:B------:R-:W-:Y:S05]  /*1dfe0*/  WARPSYNC.COLLECTIVE R15, `(.L_x_10792) ;  /* 0x000000000f087348 */ /* 0x000fea0003c00000 */
[----:B------:R0:W1:Y:S02]  /*1dff0*/  SHFL.IDX P6, R14, R13, R12, R11 ;  /* 0x0000000c0d0e7389 */ /* 0x00006400000c000b */
[----:B01----:R-:W-:Y:S01]  /*1e000*/  ENDCOLLECTIVE ;  /* 0x000000000000791b */ /* 0x003fe20003800000 */
.L_x_10792:
[----:B------:R-:W-:-:S04]  /*1e010*/  LOP3.LUT R21, R21, 0x18, RZ, 0xc0, !PT ;  /* 0x0000001815157812 */ /* 0x000fc800078ec0ff */
        /* <DEDUP_REMOVED lines=14> */
.L_x_10793:
[----:B------:R-:W-:Y:S02]  /*1e100*/  IMAD.MOV.U32 R13, RZ, RZ, R7 ;  /* 0x000000ffff0d7224 */ /* 0x000fe400078e0007 */
[----:B------:R-:W-:Y:S02]  /*1e110*/  IMAD.MOV.U32 R12, RZ, RZ, 0x2 ;  /* 0x00000002ff0c7424 */ /* 0x000fe400078e00ff */
[----:B------:R-:W-:-:S07]  /*1e120*/  IMAD.MOV.U32 R2, RZ, RZ, R14 ;  /* 0x000000ffff027224 */ /* 0x000fce00078e000e */
[----:B------:R-:W-:Y:S05]  /*1e130*/  WARPSYNC.COLLECTIVE R15, `(.L_x_10794) ;  /* 0x000000000f087348 */ /* 0x000fea0003c00000 */
[----:B------:R0:W1:Y:S02]  /*1e140*/  SHFL.IDX P6, R14, R13, R12, R11 ;  /* 0x0000000c0d0e7389 */ /* 0x00006400000c000b */
[----:B01----:R-:W-:Y:S01]  /*1e150*/  ENDCOLLECTIVE ;  /* 0x000000000000791b */ /* 0x003fe20003800000 */
.L_x_10794:
        /* <DEDUP_REMOVED lines=13> */
.L_x_10795:
[----:B------:R-:W-:Y:S01]  /*1e230*/  IMAD.MOV.U32 R13, RZ, RZ, R7 ;  /* 0x000000ffff0d7224 */ /* 0x000fe200078e0007 */
[----:B------:R-:W-:Y:S01]  /*1e240*/  MOV R12, 0x3 ;  /* 0x00000003000c7802 */ /* 0x000fe20000000f00 */
[----:B------:R-:W-:-:S07]  /*1e250*/  IMAD.MOV.U32 R2, RZ, RZ, R14 ;  /* 0x000000ffff027224 */ /* 0x000fce00078e000e */
[----:B------:R-:W-:Y:S05]  /*1e260*/  WARPSYNC.COLLECTIVE R15, `(.L_x_10796) ;  /* 0x000000000f087348 */ /* 0x000fea0003c00000 */
[----:B------:R0:W1:Y:S02]  /*1e270*/  SHFL.IDX P6, R14, R13, R12, R11 ;  /* 0x0000000c0d0e7389 */ /* 0x00006400000c000b */
[----:B01----:R-:W-:Y:S01]  /*1e280*/  ENDCOLLECTIVE ;  /* 0x000000000000791b */ /* 0x003fe20003800000 */
.L_x_10796:
        /* <DEDUP_REMOVED lines=14> */
.L_x_10797:
[----:B------:R-:W-:Y:S01]  /*1e370*/  IMAD.MOV.U32 R2, RZ, RZ, R14 ;  /* 0x000000ffff027224 */ /* 0x000fe200078e000e */
[----:B------:R-:W-:Y:S06]  /*1e380*/  BRA `(.L_x_10798) ;  /* 0xffffffb8000c7947 */ /* 0x000fec000383ffff */
.L_x_10660:
[----:B-1----:R1:W2:Y:S02]  /*1e390*/  SYNCS.PHASECHK.TRANS64.TRYWAIT P0, [R5+URZ+0x2d860], R2 ;  /* 0x02d86002050075a7 */ /* 0x0022a4000800017f */
[----:B--2---:R-:W-:Y:S05]  /*1e3a0*/  @!P0 NANOSLEEP.SYNCS 0x989680 ;  /* 0x009896800000895d */ /* 0x004fea0003900000 */
[----:B------:R-:W2:Y:S02]  /*1e3b0*/  @!P0 SYNCS.PHASECHK.TRANS64 P0, [R5+URZ+0x2d860], R2 ;  /* 0x02d86002050085a7 */ /* 0x000ea4000800007f */
[----:B--2---:R-:W-:Y:S05]  /*1e3c0*/  @!P0 BRA `(.L_x_10660) ;  /* 0xfffffffc00f08947 */ /* 0x004fea000383ffff */
[----:B------:R-:W-:Y:S05]  /*1e3d0*/  BRA `(.L_x_10799) ;  /* 0xffffffb800707947 */ /* 0x000fea000383ffff */
.L_x_10661:
        /* <DEDUP_REMOVED lines=8> */
.L_x_10801:
[----:B------:R-:W-:Y:S05]  /*1e460*/  BSYNC B1 ;  /* 0x0000000000017941 */ /* 0x000fea0003800000 */
.L_x_10800:
        /* <DEDUP_REMOVED lines=9> */
.L_x_10802:
[----:B------:R-:W-:Y:S01]  /*1e500*/  MOV R13, R22 ;  /* 0x00000016000d7202 */ /* 0x000fe20000000f00 */
[----:B------:R-:W-:Y:S02]  /*1e510*/  IMAD.MOV.U32 R12, RZ, RZ, 0x1 ;  /* 0x00000001ff0c7424 */ /* 0x000fe400078e00ff */
[----:B------:R-:W-:-:S07]  /*1e520*/  IMAD.MOV.U32 R2, RZ, RZ, R14 ;  /* 0x000000ffff027224 */ /* 0x000fce00078e000e */
[----:B------:R-:W-:Y:S05]  /*1e530*/  WARPSYNC.COLLECTIVE R15, `(.L_x_10803) ;  /* 0x000000000f087348 */ /* 0x000fea0003c00000 */
[----:B------:R0:W1:Y:S02]  /*1e540*/  SHFL.IDX P6, R14, R13, R12, R11 ;  /* 0x0000000c0d0e7389 */ /* 0x00006400000c000b */
[----:B01----:R-:W-:Y:S01]  /*1e550*/  ENDCOLLECTIVE ;  /* 0x000000000000791b */ /* 0x003fe20003800000 */
.L_x_10803:
        /* <DEDUP_REMOVED lines=16> */
.L_x_10804:
[----:B------:R-:W-:Y:S02]  /*1e660*/  IMAD.MOV.U32 R13, RZ, RZ, R22 ;  /* 0x000000ffff0d7224 */ /* 0x000fe400078e0016 */
[----:B------:R-:W-:Y:S01]  /*1e670*/  IMAD.MOV.U32 R12, RZ, RZ, 0x2 ;  /* 0x00000002ff0c7424 */ /* 0x000fe200078e00ff */
[----:B------:R-:W-:-:S07]  /*1e680*/  MOV R2, R14 ;  /* 0x0000000e00027202 */ /* 0x000fce0000000f00 */
[----:B------:R-:W-:Y:S05]  /*1e690*/  WARPSYNC.COLLECTIVE R15, `(.L_x_10805) ;  /* 0x000000000f087348 */ /* 0x000fea0003c00000 */
[----:B------:R0:W1:Y:S02]  /*1e6a0*/  SHFL.IDX P6, R14, R13, R12, R11 ;  /* 0x0000000c0d0e7389 */ /* 0x00006400000c000b */
[----:B01----:R-:W-:Y:S01]  /*1e6b0*/  ENDCOLLECTIVE ;  /* 0x000000000000791b */ /* 0x003fe20003800000 */
.L_x_10805:
        /* <DEDUP_REMOVED lines=16> */
.L_x_10806:
[----:B------:R-:W-:Y:S01]  /*1e7c0*/  MOV R13, R22 ;  /* 0x00000016000d7202 */ /* 0x000fe20000000f00 */
[----:B------:R-:W-:Y:S02]  /*1e7d0*/  IMAD.MOV.U32 R12, RZ, RZ, 0x3 ;  /* 0x00000003ff0c7424 */ /* 0x000fe400078e00ff */
[----:B------:R-:W-:-:S07]  /*1e7e0*/  IMAD.MOV.U32 R2, RZ, RZ, R14 ;  /* 0x000000ffff027224 */ /* 0x000fce00078e000e */
[----:B------:R-:W-:Y:S05]  /*1e7f0*/  WARPSYNC.COLLECTIVE R15, `(.L_x_10807) ;  /* 0x000000000f087348 */ /* 0x000fea0003c00000 */
[----:B------:R0:W1:Y:S02]  /*1e800*/  SHFL.IDX P6, R14, R13, R12, R11 ;  /* 0x0000000c0d0e7389 */ /* 0x00006400000c000b */
[----:B01----:R-:W-:Y:S01]  /*1e810*/  ENDCOLLECTIVE ;  /* 0x000000000000791b */ /* 0x003fe20003800000 */
.L_x_10807:
        /* <DEDUP_REMOVED lines=13> */
.L_x_10808:
[----:B------:R-:W-:Y:S01]  /*1e8f0*/  @!PT LDS RZ, [RZ] ;  /* 0x00000000fffff984 */ /* 0x000fe20000000800 */
[----:B------:R-:W-:Y:S01]  /*1e900*/  @!PT LDS RZ, [RZ] ;  /* 0x00000000fffff984 */ /* 0x000fe20000000800 */
[----:B------:R-:W-:Y:S01]  /*1e910*/  @!PT LDS RZ, [RZ] ;  /* 0x00000000fffff984 */ /* 0x000fe20000000800 */
[----:B------:R-:W-:Y:S01]  /*1e920*/  LDGSTS.E.BYPASS.LTC128B.128 [R4+0x3400], desc[UR42][R2.64+0x40], !P0 ;  /* 0x0340004002047fae */ /* 0x000fe2000c101d6a */
[----:B------:R-:W-:-:S13]  /*1e930*/  ISETP.LT.OR P0, PT, R6, 0x41, P1 ;  /* 0x000000410600780c */ /* 0x000fda0000f01670 */
[----:B------:R0:W-:Y:S02]  /*1e940*/  LDGSTS.E.BYPASS.LTC128B.128 [R4+0x5400], desc[UR42][R2.64+0x80], !P0 ;  /* 0x0540008002047fae */ /* 0x0001e4000c101d6a */
[----:B0-----:R-:W-:Y:S01]  /*1e950*/  MOV R2, R14 ;  /* 0x0000000e00027202 */ /* 0x001fe20000000f00 */
[----:B------:R-:W-:Y:S06]  /*1e960*/  BRA `(.L_x_10809) ;  /* 0xffffffb400c47947 */ /* 0x000fec000383ffff */
.L_x_10669:
[----:B-1----:R1:W2:Y:S02]  /*1e970*/  SYNCS.PHASECHK.TRANS64.TRYWAIT P0, [R0+URZ+0x2d860], R3 ;  /* 0x02d86003000075a7 */ /* 0x0022a4000800017f */
[----:B--2---:R-:W-:Y:S05]  /*1e980*/  @!P0 NANOSLEEP.SYNCS 0x989680 ;  /* 0x009896800000895d */ /* 0x004fea0003900000 */
[----:B------:R-:W2:Y:S02]  /*1e990*/  @!P0 SYNCS.PHASECHK.TRANS64 P0, [R0+URZ+0x2d860], R3 ;  /* 0x02d86003000085a7 */ /* 0x000ea4000800007f */
[----:B--2---:R-:W-:Y:S05]  /*1e9a0*/  @!P0 BRA `(.L_x_10669) ;  /* 0xfffffffc00f08947 */ /* 0x004fea000383ffff */
[----:B------:R-:W-:Y:S05]  /*1e9b0*/  BRA `(.L_x_10810) ;  /* 0xffffffb800f07947 */ /* 0x000fea000383ffff */
.L_x_10670:
[----:B------:R-:W-:Y:S01]  /*1e9c0*/  BSSY B0, `(.L_x_10811) ;  /* 0x0000008000007945 */ /* 0x000fe20003800000 */
[----:B------:R-:W-:Y:S01]  /*1e9d0*/  IMAD.MOV.U32 R13, RZ, RZ, R22 ;  /* 0x000000ffff0d7224 */ /* 0x000fe200078e0016 */
[----:B------:R-:W-:Y:S01]  /*1e9e0*/  MOV R15, 0xffffffff ;  /* 0xffffffff000f7802 */ /* 0x000fe20000000f00 */
[----:B------:R-:W-:Y:S02]  /*1e9f0*/  IMAD.MOV.U32 R12, RZ, RZ, RZ ;  /* 0x000000ffff0c7224 */ /* 0x000fe400078e00ff */
[----:B------:R-:W-:-:S07]  /*1ea00*/  IMAD.MOV.U32 R11, RZ, RZ, 0x1c1f ;  /* 0x00001c1fff0b7424 */ /* 0x000fce00078e00ff */
[----:B01---5:R-:W-:Y:S05]  /*1ea10*/  WARPSYNC.COLLECTIVE R15, `(.L_x_10812) ;  /* 0x000000000f087348 */ /* 0x023fea0003c00000 */
[----:B------:R2:W3:Y:S02]  /*1ea20*/  SHFL.IDX P6, R14, R13, R12, R11 ;  /* 0x0000000c0d0e7389 */ /* 0x0004e400000c000b */
[----:B0123-5:R-:W-:Y:S01]  /*1ea30*/  ENDCOLLECTIVE ;  /* 0x000000000000791b */ /* 0x02ffe20003800000 */
.L_x_10812:
[----:B------:R-:W-:Y:S05]  /*1ea40*/  BSYNC B0 ;  /* 0x0000000000007941 */ /* 0x000fea0003800000 */
.L_x_10811:
[----:B------:R-:W0:Y:S01]  /*1ea50*/  S2R R2, SR_TID.X ;  /* 0x0000000000027919 */ /* 0x000e220000002100 */
[----:B------:R-:W-:Y:S01]  /*1ea60*/  IMAD.MOV.U32 R13, RZ, RZ, R18 ;  /* 0x000000ffff0d7224 */ /* 0x000fe200078e0012 */
[----:B------:R-:W-:Y:S01]  /*1ea70*/  MOV R11, 0x1c1f ;  /* 0x00001c1f000b7802 */ /* 0x000fe20000000f00 */
[----:B------:R-:W-:Y:S02]  /*1ea80*/  IMAD.MOV.U32 R12, RZ, RZ, RZ ;  /* 0x000000ffff0c7224 */ /* 0x000fe400078e00ff */
[----:B------:R-:W-:Y:S02]  /*1ea90*/  IMAD.MOV.U32 R15, RZ, RZ, -0x1 ;  /* 0xffffffffff0f7424 */ /* 0x000fe400078e00ff */
[----:B------:R-:W-:Y:S02]  /*1eaa0*/  IMAD.MOV.U32 R3, RZ, RZ, R14 ;  /* 0x000000ffff037224 */ /* 0x000fe400078e000e */
[----:B------:R-:W-:-:S07]  /*1eab0*/  IMAD R4, R4, 0x2, R16 ;  /* 0x0000000204047824 */ /* 0x000fce00078e0210 */
[----:B0-----:R-:W-:Y:S05]  /*1eac0*/  WARPSYNC.COLLECTIVE R15, `(.L_x_10813) ;  /* 0x000000000f087348 */ /* 0x001fea0003c00000 */
[----:B------:R1:W2:Y:S02]  /*1ead0*/  SHFL.IDX P6, R14, R13, R12, R11 ;  /* 0x0000000c0d0e7389 */ /* 0x0002a400000c000b */
[----:B012---:R-:W-:Y:S01]  /*1eae0*/  ENDCOLLECTIVE ;  /* 0x000000000000791b */ /* 0x007fe20003800000 */
.L_x_10813:
        /* <DEDUP_REMOVED lines=11> */
[----:B------:R-:W-:-:S02]  /*1eba0*/  IADD3.X R3, RZ, R3, RZ, P0, !PT ;  /* 0x00000003ff037210 */ /* 0x000fc400007fe4ff */
[----:B------:R-:W-:Y:S02]  /*1ebb0*/  ISETP.GE.AND P1, PT, R8, UR4, PT ;  /* 0x0000000408007c0c */ /* 0x000fe4000bf26270 */
[----:B------:R-:W-:-:S13]  /*1ebc0*/  ISETP.GE.AND P0, PT, R7, UR4, PT ;  /* 0x0000000407007c0c */ /* 0x000fda000bf06270 */
[----:B------:R-:W-:Y:S05]  /*1ebd0*/  WARPSYNC.COLLECTIVE R15, `(.L_x_10814) ;  /* 0x000000000f087348 */ /* 0x000fea0003c00000 */
[----:B------:R0:W1:Y:S02]  /*1ebe0*/  SHFL.IDX P6, R14, R13, R12, R11 ;  /* 0x0000000c0d0e7389 */ /* 0x00006400000c000b */
[----:B01----:R-:W-:Y:S01]  /*1ebf0*/  ENDCOLLECTIVE ;  /* 0x000000000000791b */ /* 0x003fe20003800000 */
.L_x_10814:
        /* <DEDUP_REMOVED lines=14> */
.L_x_10815:
[----:B------:R-:W-:Y:S01]  /*1ece0*/  IMAD.MOV.U32 R13, RZ, RZ, R22 ;  /* 0x000000ffff0d7224 */ /* 0x000fe200078e0016 */
[----:B------:R-:W-:Y:S02]  /*1ecf0*/  MOV R12, 0x2 ;  /* 0x00000002000c7802 */ /* 0x000fe40000000f00 */
[----:B------:R-:W-:-:S13]  /*1ed00*/  IADD3 R2, P4, R14, R5, RZ ;  /* 0x000000050e027210 */ /* 0x000fda0007f9e0ff */
[----:B------:R-:W-:Y:S05]  /*1ed10*/  WARPSYNC.COLLECTIVE R15, `(.L_x_10816) ;  /* 0x000000000f087348 */ /* 0x000fea0003c00000 */
[----:B------:R0:W1:Y:S02]  /*1ed20*/  SHFL.IDX P6, R14, R13, R12, R11 ;  /* 0x0000000c0d0e7389 */ /* 0x00006400000c000b */
[----:B01----:R-:W-:Y:S01]  /*1ed30*/  ENDCOLLECTIVE ;  /* 0x000000000000791b */ /* 0x003fe20003800000 */
.L_x_10816:
        /* <DEDUP_REMOVED lines=15> */
.L_x_10817:
[----:B------:R-:W-:Y:S01]  /*1ee30*/  MOV R13, R22 ;  /* 0x00000016000d7202 */ /* 0x000fe20000000f00 */
[----:B------:R-:W-:Y:S01]  /*1ee40*/  IMAD.MOV.U32 R12, RZ, RZ, 0x3 ;  /* 0x00000003ff0c7424 */ /* 0x000fe200078e00ff */
[----:B------:R-:W-:-:S13]  /*1ee50*/  IADD3 R2, P4, R14, R5, RZ ;  /* 0x000000050e027210 */ /* 0x000fda0007f9e0ff */
[----:B------:R-:W-:Y:S05]  /*1ee60*/  WARPSYNC.COLLECTIVE R15, `(.L_x_10818) ;  /* 0x000000000f087348 */ /* 0x000fea0003c00000 */
[----:B------:R0:W1:Y:S02]  /*1ee70*/  SHFL.IDX P6, R14, R13, R12, R11 ;  /* 0x0000000c0d0e7389 */ /* 0x00006400000c000b */
[----:B01----:R-:W-:Y:S01]  /*1ee80*/  ENDCOLLECTIVE ;  /* 0x000000000000791b */ /* 0x003fe20003800000 */
.L_x_10818:
        /* <DEDUP_REMOVED lines=14> */
.L_x_10819:
[----:B------:R-:W-:Y:S05]  /*1ef70*/  BRA `(.L_x_10820) ;  /* 0xffffffb800507947 */ /* 0x000fea000383ffff */
.L_x_10675:
[----:B------:R-:W-:Y:S01]  /*1ef80*/  BSSY B0, `(.L_x_10821) ;  /* 0x0000008000007945 */ /* 0x000fe20003800000 */
[----:B------:R-:W-:Y:S01]  /*1ef90*/  MOV R13, R24 ;  /* 0x00000018000d7202 */ /* 0x000fe20000000f00 */
[----:B------:R-:W-:Y:S02]  /*1efa0*/  IMAD.MOV.U32 R12, RZ, RZ, RZ ;  /* 0x000000ffff0c7224 */ /* 0x000fe400078e00ff */
[----:B------:R-:W-:Y:S02]  /*1efb0*/  IMAD.MOV.U32 R11, RZ, RZ, 0x1f ;  /* 0x0000001fff0b7424 */ /* 0x000fe400078e00ff */
[----:B------:R-:W-:-:S07]  /*1efc0*/  IMAD.MOV.U32 R15, RZ, RZ, -0x1 ;  /* 0xffffffffff0f7424 */ /* 0x000fce00078e00ff */
[----:B01---5:R-:W-:Y:S05]  /*1efd0*/  WARPSYNC.COLLECTIVE R15, `(.L_x_10822) ;  /* 0x000000000f087348 */ /* 0x023fea0003c00000 */
[----:B------:R2:W3:Y:S02]  /*1efe0*/  SHFL.IDX P6, R14, R13, R12, R11 ;  /* 0x0000000c0d0e7389 */ /* 0x0004e400000c000b */
[----:B0123-5:R-:W-:Y:S01]  /*1eff0*/  ENDCOLLECTIVE ;  /* 0x000000000000791b */ /* 0x02ffe20003800000 */
.L_x_10822:
[----:B------:R-:W-:Y:S05]  /*1f000*/  BSYNC B0 ;  /* 0x0000000000007941 */ /* 0x000fea0003800000 */
.L_x_10821:
[----:B------:R-:W-:Y:S01]  /*1f010*/  IMAD.MOV.U32 R13, RZ, RZ, R24 ;  /* 0x000000ffff0d7224 */ /* 0x000fe200078e0018 */
[----:B------:R-:W-:Y:S01]  /*1f020*/  MOV R15, 0xffffffff ;  /* 0xffffffff000f7802 */ /* 0x000fe20000000f00 */
[----:B------:R-:W-:Y:S01]  /*1f030*/  IMAD.MOV.U32 R12, RZ, RZ, 0x1 ;  /* 0x00000001ff0c7424 */ /* 0x000fe200078e00ff */
[----:B------:R-:W-:Y:S01]  /*1f040*/  MOV R0, R14 ;  /* 0x0000000e00007202 */ /* 0x000fe20000000f00 */
[----:B------:R-:W-:Y:S02]  /*1f050*/  IMAD.MOV.U32 R11, RZ, RZ, 0x1f ;  /* 0x0000001fff0b7424 */ /* 0x000fe400078e00ff */
[----:B------:R-:W-:-:S07]  /*1f060*/  IMAD.IADD R9, R27, 0x1, R8 ;  /* 0x000000011b097824 */ /* 0x000fce00078e0208 */
[----:B------:R-:W-:Y:S05]  /*1f070*/  WARPSYNC.COLLECTIVE R15, `(.L_x_10823) ;  /* 0x000000000f087348 */ /* 0x000fea0003c00000 */
[----:B------:R0:W1:Y:S02]  /*1f080*/  SHFL.IDX P6, R14, R13, R12, R11 ;  /* 0x0000000c0d0e7389 */ /* 0x00006400000c000b */
[----:B01----:R-:W-:Y:S01]  /*1f090*/  ENDCOLLECTIVE ;  /* 0x000000000000791b */ /* 0x003fe20003800000 */
.L_x_10823:
        /* <DEDUP_REMOVED lines=15> */
[----:B------:R-:W-:-:S02]  /*1f190*/  MOV R24, RZ ;  /* 0x000000ff00187202 */ /* 0x000fc40000000f00 */
[----:B--2---:R-:W-:Y:S01]  /*1f1a0*/  @!P1 MOV R4, R7 ;  /* 0x0000000700049202 */ /* 0x004fe20000000f00 */
[----:B------:R-:W-:Y:S02]  /*1f1b0*/  IMAD.MOV.U32 R7, RZ, RZ, RZ ;  /* 0x000000ffff077224 */ /* 0x000fe400078e00ff */
[----:B---3--:R-:W-:Y:S01]  /*1f1c0*/  @!P1 IMAD.MOV.U32 R7, RZ, RZ, R5 ;  /* 0x000000ffff079224 */ /* 0x008fe200078e0005 */
[----:B------:R-:W-:-:S03]  /*1f1d0*/  ISETP.NE.AND P1, PT, R8, RZ, PT ;  /* 0x000000ff0800720c */ /* 0x000fc60003f25270 */
[----:B------:R-:W-:-:S10]  /*1f1e0*/  IMAD R13, R7, R4, RZ ;  /* 0x00000004070d7224 */ /* 0x000fd400078e02ff */
[----:B------:R-:W-:Y:S05]  /*1f1f0*/  WARPSYNC.COLLECTIVE R15, `(.L_x_10824) ;  /* 0x000000000f087348 */ /* 0x000fea0003c00000 */
[----:B------:R0:W1:Y:S02]  /*1f200*/  SHFL.UP P6, R14, R13, R12, R11 ;  /* 0x0400000c0d0e7389 */ /* 0x00006400000c000b */
[----:B01----:R-:W-:Y:S01]  /*1f210*/  ENDCOLLECTIVE ;  /* 0x000000000000791b */ /* 0x003fe20003800000 */
.L_x_10824:
[----:B------:R-:W-:Y:S01]  /*1f220*/  IMAD.MOV.U32 R12, RZ, RZ, 0x2 ;  /* 0x00000002ff0c7424 */ /* 0x000fe200078e00ff */
[----:B------:R-:W-:-:S04]  /*1f230*/  SEL R14, R14, RZ, P1 ;  /* 0x000000ff0e0e7207 */ /* 0x000fc80000800000 */
[----:B------:R-:W-:-:S05]  /*1f240*/  IADD3 R5, R13, R14, RZ ;  /* 0x0000000e0d057210 */ /* 0x000fca0007ffe0ff */
[----:B------:R-:W-:-:S07]  /*1f250*/  IMAD.MOV.U32 R13, RZ, RZ, R5 ;  /* 0x000000ffff0d7224 */ /* 0x000fce00078e0005 */
[----:B------:R-:W-:Y:S05]  /*1f260*/  WARPSYNC.COLLECTIVE R15, `(.L_x_10825) ;  /* 0x000000000f087348 */ /* 0x000fea0003c00000 */
[----:B------:R0:W1:Y:S02]  /*1f270*/  SHFL.UP P6, R14, R13, R12, R11 ;  /* 0x0400000c0d0e7389 */ /* 0x00006400000c000b */
[----:B01----:R-:W-:Y:S01]  /*1f280*/  ENDCOLLECTIVE ;  /* 0x000000000000791b */ /* 0x003fe20003800000 */
.L_x_10825:
[----:B------:R-:W-:Y:S01]  /*1f290*/  IMAD.MOV.U32 R12, RZ, RZ, 0x4 ;  /* 0x00000004ff0c7424 */ /* 0x000fe200078e00ff */
[----:B------:R-:W-:-:S05]  /*1f2a0*/  SEL R2, R14, RZ, P2 ;  /* 0x000000ff0e027207 */ /* 0x000fca0001000000 */
[----:B------:R-:W-:-:S05]  /*1f2b0*/  IMAD.IADD R2, R5, 0x1, R2 ;  /* 0x0000000105027824 */ /* 0x000fca00078e0202 */
[----:B------:R-:W-:-:S07]  /*1f2c0*/  MOV R13, R2 ;  /* 0x00000002000d7202 */ /* 0x000fce0000000f00 */
[----:B------:R-:W-:Y:S05]  /*1f2d0*/  WARPSYNC.COLLECTIVE R15, `(.L_x_10826) ;  /* 0x000000000f087348 */ /* 0x000fea0003c00000 */
[----:B------:R0:W1:Y:S02]  /*1f2e0*/  SHFL.UP P6, R14, R13, R12, R11 ;  /* 0x0400000c0d0e7389 */ /* 0x00006400000c000b */
[----:B01----:R-:W-:Y:S01]  /*1f2f0*/  ENDCOLLECTIVE ;  /* 0x000000000000791b */ /* 0x003fe20003800000 */
.L_x_10826:
[----:B------:R-:W-:Y:S02]  /*1f300*/  MOV R12, 0x8 ;  /* 0x00000008000c7802 */ /* 0x000fe40000000f00 */
[----:B------:R-:W-:-:S05]  /*1f310*/  SEL R3, R14, RZ, P3 ;  /* 0x000000ff0e037207 */ /* 0x000fca0001800000 */
[----:B------:R-:W-:-:S04]  /*1f320*/  IMAD.IADD R3, R2, 0x1, R3 ;  /* 0x0000000102037824 */ /* 0x000fc800078e0203 */
[----:B------:R-:W-:-:S07]  /*1f330*/  IMAD.MOV.U32 R13, RZ, RZ, R3 ;  /* 0x000000ffff0d7224 */ /* 0x000fce00078e0003 */
[----:B------:R-:W-:Y:S05]  /*1f340*/  WARPSYNC.COLLECTIVE R15, `(.L_x_10827) ;  /* 0x000000000f087348 */ /* 0x000fea0003c00000 */
[----:B------:R0:W1:Y:S02]  /*1f350*/  SHFL.UP P6, R14, R13, R12, R11 ;  /* 0x0400000c0d0e7389 */ /* 0x00006400000c000b */
[----:B01----:R-:W-:Y:S01]  /*1f360*/  ENDCOLLECTIVE ;  /* 0x000000000000791b */ /* 0x003fe20003800000 */
.L_x_10827:
[----:B------:R-:W-:Y:S01]  /*1f370*/  IMAD.MOV.U32 R12, RZ, RZ, 0x10 ;  /* 0x00000010ff0c7424 */ /* 0x000fe200078e00ff */
[----:B------:R-:W-:-:S05]  /*1f380*/  SEL R14, R14, RZ, P4 ;  /* 0x000000ff0e0e7207 */ /* 0x000fca0002000000 */
[----:B------:R-:W-:-:S04]  /*1f390*/  IMAD.IADD R5, R3, 0x1, R14 ;  /* 0x0000000103057824 */ /* 0x000fc800078e020e */
[----:B------:R-:W-:-:S07]  /*1f3a0*/  IMAD.MOV.U32 R13, RZ, RZ, R5 ;  /* 0x000000ffff0d7224 */ /* 0x000fce00078e0005 */
[----:B------:R-:W-:Y:S05]  /*1f3b0*/  WARPSYNC.COLLECTIVE R15, `(.L_x_10828) ;  /* 0x000000000f087348 */ /* 0x000fea0003c00000 */
[----:B------:R0:W1:Y:S02]  /*1f3c0*/  SHFL.UP P6, R14, R13, R12, R11 ;  /* 0x0400000c0d0e7389 */ /* 0x00006400000c000b */
[----:B01----:R-:W-:Y:S01]  /*1f3d0*/  ENDCOLLECTIVE ;  /* 0x000000000000791b */ /* 0x003fe20003800000 */
.L_x_10828:
        /* <DEDUP_REMOVED lines=8> */
.L_x_10829:
[----:B------:R-:W-:Y:S05]  /*1f460*/  BRA `(.L_x_10830) ;  /* 0xffffffb800707947 */ /* 0x000fea000383ffff */
.L_x_10678:
[----:B------:R-:W-:Y:S01]  /*1f470*/  BSSY B0, `(.L_x_10831) ;  /* 0x0000007000007945 */ /* 0x000fe20003800000 */
[----:B------:R-:W-:Y:S02]  /*1f480*/  IMAD.MOV.U32 R12, RZ, RZ, 0x1 ;  /* 0x00000001ff0c7424 */ /* 0x000fe400078e00ff */
[----:B------:R-:W-:Y:S02]  /*1f490*/  IMAD.MOV.U32 R11, RZ, RZ, RZ ;  /* 0x000000ffff0b7224 */ /* 0x000fe400078e00ff */
[----:B------:R-:W-:-:S07]  /*1f4a0*/  IMAD.MOV.U32 R15, RZ, RZ, -0x1 ;  /* 0xffffffffff0f7424 */ /* 0x000fce00078e00ff */
[----:B-----5:R-:W-:Y:S05]  /*1f4b0*/  WARPSYNC.COLLECTIVE R15, `(.L_x_10832) ;  /* 0x000000000f087348 */ /* 0x020fea0003c00000 */
[----:B------:R0:W1:Y:S02]  /*1f4c0*/  SHFL.UP P6, R14, R13, R12, R11 ;  /* 0x0400000c0d0e7389 */ /* 0x00006400000c000b */
[----:B01---5:R-:W-:Y:S01]  /*1f4d0*/  ENDCOLLECTIVE ;  /* 0x000000000000791b */ /* 0x023fe20003800000 */
.L_x_10832:
[----:B------:R-:W-:Y:S05]  /*1f4e0*/  BSYNC B0 ;  /* 0x0000000000007941 */ /* 0x000fea0003800000 */
.L_x_10831:
        /* <DEDUP_REMOVED lines=8> */
.L_x_10833:
[----:B------:R-:W-:Y:S01]  /*1f570*/  IMAD.MOV.U32 R12, RZ, RZ, 0x4 ;  /* 0x00000004ff0c7424 */ /* 0x000fe200078e00ff */
[----:B------:R-:W-:-:S04]  /*1f580*/  SEL R14, R14, RZ, P2 ;  /* 0x000000ff0e0e7207 */ /* 0x000fc80001000000 */
[----:B------:R-:W-:-:S05]  /*1f590*/  IADD3 R3, R13, R14, RZ ;  /* 0x0000000e0d037210 */ /* 0x000fca0007ffe0ff */
[----:B------:R-:W-:-:S07]  /*1f5a0*/  IMAD.MOV.U32 R13, RZ, RZ, R3 ;  /* 0x000000ffff0d7224 */ /* 0x000fce00078e0003 */
[----:B------:R-:W-:Y:S05]  /*1f5b0*/  WARPSYNC.COLLECTIVE R15, `(.L_x_10834) ;  /* 0x000000000f087348 */ /* 0x000fea0003c00000 */
[----:B------:R0:W1:Y:S02]  /*1f5c0*/  SHFL.UP P6, R14, R13, R12, R11 ;  /* 0x0400000c0d0e7389 */ /* 0x00006400000c000b */
[----:B01----:R-:W-:Y:S01]  /*1f5d0*/  ENDCOLLECTIVE ;  /* 0x000000000000791b */ /* 0x003fe20003800000 */
.L_x_10834:
[----:B------:R-:W-:Y:S01]  /*1f5e0*/  IMAD.MOV.U32 R12, RZ, RZ, 0x8 ;  /* 0x00000008ff0c7424 */ /* 0x000fe200078e00ff */
[----:B------:R-:W-:-:S05]  /*1f5f0*/  SEL R14, R14, RZ, P3 ;  /* 0x000000ff0e0e7207 */ /* 0x000fca0001800000 */
[----:B------:R-:W-:-:S05]  /*1f600*/  IMAD.IADD R5, R3, 0x1, R14 ;  /* 0x0000000103057824 */ /* 0x000fca00078e020e */
[----:B------:R-:W-:-:S07]  /*1f610*/  MOV R13, R5 ;  /* 0x00000005000d7202 */ /* 0x000fce0000000f00 */
[----:B------:R-:W-:Y:S05]  /*1f620*/  WARPSYNC.COLLECTIVE R15, `(.L_x_10835) ;  /* 0x000000000f087348 */ /* 0x000fea0003c00000 */
[----:B------:R0:W1:Y:S02]  /*1f630*/  SHFL.UP P6, R14, R13, R12, R11 ;  /* 0x0400000c0d0e7389 */ /* 0x00006400000c000b */
[----:B01----:R-:W-:Y:S01]  /*1f640*/  ENDCOLLECTIVE ;  /* 0x000000000000791b */ /* 0x003fe20003800000 */
.L_x_10835:
[----:B------:R-:W-:Y:S02]  /*1f650*/  MOV R12, 0x10 ;  /* 0x00000010000c7802 */ /* 0x000fe40000000f00 */
[----:B------:R-:W-:-:S05]  /*1f660*/  SEL R8, R14, RZ, P4 ;  /* 0x000000ff0e087207 */ /* 0x000fca0002000000 */
[----:B------:R-:W-:-:S04]  /*1f670*/  IMAD.IADD R8, R5, 0x1, R8 ;  /* 0x0000000105087824 */ /* 0x000fc800078e0208 */
[----:B------:R-:W-:-:S07]  /*1f680*/  IMAD.MOV.U32 R13, RZ, RZ, R8 ;  /* 0x000000ffff0d7224 */ /* 0x000fce00078e0008 */
[----:B------:R-:W-:Y:S05]  /*1f690*/  WARPSYNC.COLLECTIVE R15, `(.L_x_10836) ;  /* 0x000000000f087348 */ /* 0x000fea0003c00000 */
[----:B------:R0:W1:Y:S02]  /*1f6a0*/  SHFL.UP P6, R14, R13, R12, R11 ;  /* 0x0400000c0d0e7389 */ /* 0x00006400000c000b */
[----:B01----:R-:W-:Y:S01]  /*1f6b0*/  ENDCOLLECTIVE ;  /* 0x000000000000791b */ /* 0x003fe20003800000 */
.L_x_10836:
        /* <DEDUP_REMOVED lines=8> */
.L_x_10837:
[----:B------:R-:W-:Y:S05]  /*1f740*/  BRA `(.L_x_10838) ;  /* 0xffffffb8005c7947 */ /* 0x000fea000383ffff */
.L_x_10680:
[----:B------:R-:W-:Y:S01]  /*1f750*/  BSSY B0, `(.L_x_10839) ;  /* 0x0000006000007945 */ /* 0x000fe20003800000 */
[----:B------:R-:W-:Y:S01]  /*1f760*/  PLOP3.LUT P6, PT, P6, PT, PT, 0x8, 0x0 ;  /* 0x000000000000781c */ /* 0x000fe200037ce170 */
[----:B------:R-:W-:-:S12]  /*1f770*/  IMAD.MOV.U32 R15, RZ, RZ, -0x1 ;  /* 0xffffffffff0f7424 */ /* 0x000fd800078e00ff */
[----:B0----5:R-:W-:Y:S05]  /*1f780*/  WARPSYNC.COLLECTIVE R15, `(.L_x_10840) ;  /* 0x000000000f087348 */ /* 0x021fea0003c00000 */
[----:B------:R-:W-:Y:S01]  /*1f790*/  VOTE.ANY R14, PT, P6 ;  /* 0x00000000000e7806 */ /* 0x000fe200030e0100 */
[----:B0----5:R-:W-:Y:S06]  /*1f7a0*/  ENDCOLLECTIVE ;  /* 0x000000000000791b */ /* 0x021fec0003800000 */
.L_x_10840:
[----:B------:R-:W-:Y:S05]  /*1f7b0*/  BSYNC B0 ;  /* 0x0000000000007941 */ /* 0x000fea0003800000 */
.L_x_10839:
        /* <DEDUP_REMOVED lines=9> */
.L_x_10841:
[----:B------:R-:W-:Y:S01]  /*1f850*/  MOV R13, R7 ;  /* 0x00000007000d7202 */ /* 0x000fe20000000f00 */
[----:B------:R-:W-:-:S07]  /*1f860*/  IMAD.MOV.U32 R4, RZ, RZ, R14 ;  /* 0x000000ffff047224 */ /* 0x000fce00078e000e */
[----:B------:R-:W-:Y:S05]  /*1f870*/  WARPSYNC.COLLECTIVE R15, `(.L_x_10842) ;  /* 0x000000000f087348 */ /* 0x000fea0003c00000 */
[----:B------:R0:W1:Y:S02]  /*1f880*/  SHFL.IDX P6, R14, R13, R12, R11 ;  /* 0x0000000c0d0e7389 */ /* 0x00006400000c000b */
[----:B01----:R-:W-:Y:S01]  /*1f890*/  ENDCOLLECTIVE ;  /* 0x000000000000791b */ /* 0x003fe20003800000 */
.L_x_10842:
[----:B------:R-:W-:Y:S01]  /*1f8a0*/  IMAD.MOV.U32 R7, RZ, RZ, R14 ;  /* 0x000000ffff077224 */ /* 0x000fe200078e000e */
[----:B------:R-:W-:Y:S06]  /*1f8b0*/  BRA `(.L_x_10843) ;  /* 0xffffffb8003c7947 */ /* 0x000fec000383ffff */
.L_x_10682:
[----:B------:R-:W-:Y:S01]  /*1f8c0*/  BSSY B0, `(.L_x_10844) ;  /* 0x0000007000007945 */ /* 0x000fe20003800000 */
[----:B------:R-:W-:Y:S01]  /*1f8d0*/  IMAD.MOV.U32 R13, RZ, RZ, R2 ;  /* 0x000000ffff0d7224 */ /* 0x000fe200078e0002 */
[----:B------:R-:W-:Y:S01]  /*1f8e0*/  MOV R15, 0xffffffff ;  /* 0xffffffff000f7802 */ /* 0x000fe20000000f00 */
[----:B------:R-:W-:-:S07]  /*1f8f0*/  IMAD.MOV.U32 R11, RZ, RZ, 0x1f ;  /* 0x0000001fff0b7424 */ /* 0x000fce00078e00ff */
[----:B0123-5:R-:W-:Y:S05]  /*1f900*/  WARPSYNC.COLLECTIVE R15, `(.L_x_10845) ;  /* 0x000000000f087348 */ /* 0x02ffea0003c00000 */
[----:B------:R4:W0:Y:S02]  /*1f910*/  SHFL.IDX P6, R14, R13, R12, R11 ;  /* 0x0000000c0d0e7389 */ /* 0x00082400000c000b */
[----:B012345:R-:W-:Y:S01]  /*1f920*/  ENDCOLLECTIVE ;  /* 0x000000000000791b */ /* 0x03ffe20003800000 */
.L_x_10845:
[----:B------:R-:W-:Y:S05]  /*1f930*/  BSYNC B0 ;  /* 0x0000000000007941 */ /* 0x000fea0003800000 */
.L_x_10844:
[----:B------:R-:W-:Y:S01]  /*1f940*/  IMAD.MOV.U32 R24, RZ, RZ, R14 ;  /* 0x000000ffff187224 */ /* 0x000fe200078e000e */
[----:B------:R-:W-:Y:S06]  /*1f950*/  BRA `(.L_x_10681) ;  /* 0xffffffb8002c7947 */ /* 0x000fec000383ffff */
.L_x_10686:
[----:B0-----:R0:W1:Y:S02]  /*1f960*/  SYNCS.PHASECHK.TRANS64.TRYWAIT P0, [R5+URZ+0x2d820], R0 ;  /* 0x02d82000050075a7 */ /* 0x001064000800017f */
[----:B-1----:R-:W-:Y:S05]  /*1f970*/  @!P0 NANOSLEEP.SYNCS 0x989680 ;  /* 0x009896800000895d */ /* 0x002fea0003900000 */
[----:B------:R-:W1:Y:S02]  /*1f980*/  @!P0 SYNCS.PHASECHK.TRANS64 P0, [R5+URZ+0x2d820], R0 ;  /* 0x02d82000050085a7 */ /* 0x000e64000800007f */
[----:B-1----:R-:W-:Y:S05]  /*1f990*/  @!P0 BRA `(.L_x_10686) ;  /* 0xfffffffc00f08947 */ /* 0x002fea000383ffff */
[----:B------:R-:W-:Y:S05]  /*1f9a0*/  BRA `(.L_x_10846) ;  /* 0xffffffbc00847947 */ /* 0x000fea000383ffff */
.L_x_10687:
[----:B------:R-:W1:Y:S01]  /*1f9b0*/  S2R R2, SR_TID.X ;  /* 0x0000000000027919 */ /* 0x000e620000002100 */
[----:B------:R-:W-:Y:S01]  /*1f9c0*/  BSSY B0, `(.L_x_10847) ;  /* 0x000000a000007945 */ /* 0x000fe20003800000 */
[----:B------:R-:W-:Y:S01]  /*1f9d0*/  IMAD.MOV.U32 R12, RZ, RZ, RZ ;  /* 0x000000ffff0c7224 */ /* 0x000fe200078e00ff */
[----:B------:R-:W-:Y:S01]  /*1f9e0*/  MOV R11, 0x1f ;  /* 0x0000001f000b7802 */ /* 0x000fe20000000f00 */
[----:B------:R-:W-:Y:S01]  /*1f9f0*/  IMAD.MOV.U32 R15, RZ, RZ, -0x1 ;  /* 0xffffffffff0f7424 */ /* 0x000fe200078e00ff */
[----:B-1----:R-:W-:-:S04]  /*1fa00*/  SHF.R.U32.HI R2, RZ, 0x5, R2 ;  /* 0x00000005ff027819 */ /* 0x002fc80000011602 */
[----:B------:R-:W-:-:S05]  /*1fa10*/  LOP3.LUT R2, R2, 0x3, RZ, 0xc0, !PT ;  /* 0x0000000302027812 */ /* 0x000fca00078ec0ff */
[----:B------:R-:W-:-:S07]  /*1fa20*/  IMAD.MOV.U32 R13, RZ, RZ, R2 ;  /* 0x000000ffff0d7224 */ /* 0x000fce00078e0002 */
[----:B0-23-5:R-:W-:Y:S05]  /*1fa30*/  WARPSYNC.COLLECTIVE R15, `(.L_x_10848) ;  /* 0x000000000f087348 */ /* 0x02dfea0003c00000 */
[----:B------:R1:W4:Y:S02]  /*1fa40*/  SHFL.IDX P6, R14, R13, R12, R11 ;  /* 0x0000000c0d0e7389 */ /* 0x00032400000c000b */
[----:B012345:R-:W-:Y:S01]  /*1fa50*/  ENDCOLLECTIVE ;  /* 0x000000000000791b */ /* 0x03ffe20003800000 */
.L_x_10848:
[----:B------:R-:W-:Y:S05]  /*1fa60*/  BSYNC B0 ;  /* 0x0000000000007941 */ /* 0x000fea0003800000 */
.L_x_10847:
[----:B------:R-:W-:Y:S05]  /*1fa70*/  BRA `(.L_x_10849) ;  /* 0xffffffbc006c7947 */ /* 0x000fea000383ffff */
.L_x_10688:
[----:B------:R-:W-:Y:S01]  /*1fa80*/  BSSY B0, `(.L_x_10850) ;  /* 0x0000006000007945 */ /* 0x000fe20003800000 */
[----:B------:R-:W-:-:S07]  /*1fa90*/  IMAD.MOV.U32 R15, RZ, RZ, -0x1 ;  /* 0xffffffffff0f7424 */ /* 0x000fce00078e00ff */
[----:B0-23-5:R-:W-:Y:S05]  /*1faa0*/  WARPSYNC.COLLECTIVE R15, `(.L_x_10851) ;  /* 0x000000000f0c7348 */ /* 0x02dfea0003c00000 */
[----:B------:R-:W-:Y:S02]  /*1fab0*/  ELECT P6, UR62, PT ;  /* 0x00000000003e782f */ /* 0x000fe400038c0000 */
[----:B------:R-:W-:Y:S01]  /*1fac0*/  MOV R14, UR62 ;  /* 0x0000003e000e7c02 */ /* 0x000fe20008000f00 */
[----:B0-23-5:R-:W-:Y:S10]  /*1fad0*/  ENDCOLLECTIVE ;  /* 0x000000000000791b */ /* 0x02dff40003800000 */
.L_x_10851:
[----:B------:R-:W-:Y:S05]  /*1fae0*/  BSYNC B0 ;  /* 0x0000000000007941 */ /* 0x000fea0003800000 */
.L_x_10850:
[----:B------:R-:W-:Y:S05]  /*1faf0*/  BRA `(.L_x_10852) ;  /* 0xffffffbc00607947 */ /* 0x000fea000383ffff */
.L_x_10690:
[----:B0-----:R0:W1:Y:S02]  /*1fb00*/  SYNCS.PHASECHK.TRANS64.TRYWAIT P1, [R3+URZ+0x2d840], R2 ;  /* 0x02d84002030075a7 */ /* 0x001064000802017f */
[----:B-1----:R-:W-:Y:S05]  /*1fb10*/  @!P1 NANOSLEEP.SYNCS 0x989680 ;  /* 0x009896800000995d */ /* 0x002fea0003900000 */
[----:B------:R-:W1:Y:S02]  /*1fb20*/  @!P1 SYNCS.PHASECHK.TRANS64 P1, [R3+URZ+0x2d840], R2 ;  /* 0x02d84002030095a7 */ /* 0x000e64000802007f */
[----:B-1----:R-:W-:Y:S05]  /*1fb30*/  @!P1 BRA `(.L_x_10690) ;  /* 0xfffffffc00f09947 */ /* 0x002fea000383ffff */
[----:B------:R-:W-:Y:S05]  /*1fb40*/  BRA `(.L_x_10853) ;  /* 0xffffffbc00847947 */ /* 0x000fea000383ffff */
.L_x_10692:
[----:B-1----:R1:W4:Y:S02]  /*1fb50*/  SYNCS.PHASECHK.TRANS64.TRYWAIT P1, [R5+URZ+0x2d840], R0 ;  /* 0x02d84000050075a7 */ /* 0x002324000802017f */
[----:B----4-:R-:W-:Y:S05]  /*1fb60*/  @!P1 NANOSLEEP.SYNCS 0x989680 ;  /* 0x009896800000995d */ /* 0x010fea0003900000 */
[----:B------:R-:W4:Y:S02]  /*1fb70*/  @!P1 SYNCS.PHASECHK.TRANS64 P1, [R5+URZ+0x2d840], R0 ;  /* 0x02d84000050095a7 */ /* 0x000f24000802007f */
[----:B----4-:R-:W-:Y:S05]  /*1fb80*/  @!P1 BRA `(.L_x_10692) ;  /* 0xfffffffc00f09947 */ /* 0x010fea000383ffff */
[----:B------:R-:W-:Y:S05]  /*1fb90*/  BRA `(.L_x_10854) ;  /* 0xffffffbc00947947 */ /* 0x000fea000383ffff */
.L_x_10694:
[----:B----4-:R4:W0:Y:S02]  /*1fba0*/  SYNCS.PHASECHK.TRANS64.TRYWAIT P1, [R3+URZ+0x2d860], R2 ;  /* 0x02d86002030075a7 */ /* 0x010824000802017f */
[----:B0-----:R-:W-:Y:S05]  /*1fbb0*/  @!P1 NANOSLEEP.SYNCS 0x989680 ;  /* 0x009896800000995d */ /* 0x001fea0003900000 */
[----:B------:R-:W0:Y:S02]  /*1fbc0*/  @!P1 SYNCS.PHASECHK.TRANS64 P1, [R3+URZ+0x2d860], R2 ;  /* 0x02d86002030095a7 */ /* 0x000e24000802007f */
[----:B0-----:R-:W-:Y:S05]  /*1fbd0*/  @!P1 BRA `(.L_x_10694) ;  /* 0xfffffffc00f09947 */ /* 0x001fea000383ffff */
[----:B------:R-:W-:Y:S05]  /*1fbe0*/  BRA `(.L_x_10855) ;  /* 0xffffffbc00907947 */ /* 0x000fea000383ffff */
.L_x_10856:
        /* <DEDUP_REMOVED lines=9> */
.L_x_15999:


//--------------------- .text._ZN7cutlass13device_kernelIN5flash11enable_sm90INS1_16FlashAttnFwdSm90INS1_25CollectiveMainloopFwdSm90ILi2EN4cute5tupleIJNS5_1CILi1EEES8_S8_EEENS6_IJNS7_ILi192EEENS7_ILi128EEENS7_ILi96EEEEEELi96ENS_6half_tEfNS_4arch4Sm90ELb0ELb1ELb1ELb0ELb1ELb0ELb0ELb0ELb1ELb1ELb1ELb0EEENS1_21CollectiveEpilogueFwdINS6_IJSA_SC_SB_EEES9_SE_SG_Li384ELb0ELb1ELb1ELb0EEENS1_19SingleTileSchedulerILb0ELb1ELb1ELi192EEEEEEEEEvNT_6ParamsE --------------------------
	.section	.text._ZN7cutlass13device_kernelIN5flash11enable_sm90INS1_16FlashAttnFwdSm90INS1_25CollectiveMainloopFwdSm90ILi2EN4cute5tupleIJNS5_1CILi1EEES8_S8_EEENS6_IJNS7_ILi192EEENS7_ILi128EEENS7_ILi96EEEEEELi96ENS_6half_tEfNS_4arch4Sm90ELb0ELb1ELb1ELb0ELb1ELb0ELb0ELb0ELb1ELb1ELb1ELb0EEENS1_21CollectiveEpilogueFwdINS6_IJSA_SC_SB_EEES9_SE_SG_Li384ELb0ELb1ELb1ELb0EEENS1_19SingleTileSchedulerILb0ELb1ELb1ELi192EEEEEEEEEvNT_6ParamsE,"ax",@progbits
	.align	128
.text._ZN7cutlass13device_kernelIN5flash11enable_sm90INS1_16FlashAttnFwdSm90INS1_25CollectiveMainloopFwdSm90ILi2EN4cute5tupleIJNS5_1CILi1EEES8_S8_EEENS6_IJNS7_ILi192EEENS7_ILi128EEENS7_ILi96EEEEEELi96ENS_6half_tEfNS_4arch4Sm90ELb0ELb1ELb1ELb0ELb1ELb0ELb0ELb0ELb1ELb1ELb1ELb0EEENS1_21CollectiveEpilogueFwdINS6_IJSA_SC_SB_EEES9_SE_SG_Li384ELb0ELb1ELb1ELb0EEENS1_19SingleTileSchedulerILb0ELb1ELb1ELi192EEEEEEEEEvNT_6ParamsE:
        .type           _ZN7cutlass13device_kernelIN5flash11enable_sm90INS1_16FlashAttnFwdSm90INS1_25CollectiveMainloopFwdSm90ILi2EN4cute5tupleIJNS5_1CILi1EEES8_S8_EEENS6_IJNS7_ILi192EEENS7_ILi128EEENS7_ILi96EEEEEELi96ENS_6half_tEfNS_4arch4Sm90ELb0ELb1ELb1ELb0ELb1ELb0ELb0ELb0ELb1ELb1ELb1ELb0EEENS1_21CollectiveEpilogueFwdINS6_IJSA_SC_SB_EEES9_SE_SG_Li384ELb0ELb1ELb1ELb0EEENS1_19SingleTileSchedulerILb0ELb1ELb1ELi192EEEEEEEEEvNT_6ParamsE,@function
        .size           _ZN7cutlass13device_kernelIN5flash11enable_sm90INS1_16FlashAttnFwdSm90INS1_25CollectiveMainloopFwdSm90ILi2EN4cute5tupleIJNS5_1CILi1EEES8_S8_EEENS6_IJNS7_ILi192EEENS7_ILi128EEENS7_ILi96EEEEEELi96ENS_6half_tEfNS_4arch4Sm90ELb0ELb1ELb1ELb0ELb1ELb0ELb0ELb0ELb1ELb1ELb1ELb0EEENS1_21CollectiveEpilogueFwdINS6_IJSA_SC_SB_EEES9_SE_SG_Li384ELb0ELb1ELb1ELb0EEENS1_19SingleTileSchedulerILb0ELb1ELb1ELi192EEEEEEEEEvNT_6ParamsE,(.L_x_16000 - _ZN7cutlass13device_kernelIN5flash11enable_sm90INS1_16FlashAttnFwdSm90INS1_25CollectiveMainloopFwdSm90ILi2EN4cute5tupleIJNS5_1CILi1EEES8_S8_EEENS6_IJNS7_ILi192EEENS7_ILi128EEENS7_ILi96EEEEEELi96ENS_6half_tEfNS_4arch4Sm90ELb0ELb1ELb1ELb0ELb1ELb0ELb0ELb0ELb1ELb1ELb1ELb0EEENS1_21CollectiveEpilogueFwdINS6_IJSA_SC_SB_EEES9_SE_SG_Li384ELb0ELb1ELb1ELb0EEENS1_19SingleTileSchedulerILb0ELb1ELb1ELi192EEEEEEEEEvNT_6ParamsE)
        .other          _ZN7cutlass13device_kernelIN5flash11enable_sm90INS1_16FlashAttnFwdSm90INS1_25CollectiveMainloopFwdSm90ILi2EN4cute5tupleIJNS5_1CILi1EEES8_S8_EEENS6_IJNS7_ILi192EEENS7_ILi128EEENS7_ILi96EEEEEELi96ENS_6half_tEfNS_4arch4Sm90ELb0ELb1ELb1ELb0ELb1ELb0ELb0ELb0ELb1ELb1ELb1ELb0EEENS1_21CollectiveEpilogueFwdINS6_IJSA_SC_SB_EEES9_SE_SG_Li384ELb0ELb1ELb1ELb0EEENS1_19SingleTileSchedulerILb0ELb1ELb1ELi192EEEEEEEEEvNT_6ParamsE,@"STO_CUDA_ENTRY STV_DEFAULT"
_ZN7cutlass13device_kernelIN5flash11enable_sm90INS1_16FlashAttnFwdSm90INS1_25CollectiveMainloopFwdSm90ILi2EN4cute5tupleIJNS5_1CILi1EEES8_S8_EEENS6_IJNS7_ILi192EEENS7_ILi128EEENS7_ILi96EEEEEELi96ENS_6half_tEfNS_4arch4Sm90ELb0ELb1ELb1ELb0ELb1ELb0ELb0ELb0ELb1ELb1ELb1ELb0EEENS1_21CollectiveEpilogueFwdINS6_IJSA_SC_SB_EEES9_SE_SG_Li384ELb0ELb1ELb1ELb0EEENS1_19SingleTileSchedulerILb0ELb1ELb1ELi192EEEEEEEEEvNT_6ParamsE:
        /* <DEDUP_REMOVED lines=45> */
.L_x_10857:
        /* <DEDUP_REMOVED lines=22> */
.L_x_10858:
        /* <DEDUP_REMOVED lines=18> */
.L_x_10859:
        /* <DEDUP_REMOVED lines=22> */
.L_x_10860:
        /* <DEDUP_REMOVED lines=23> */
.L_x_10861:
        /* <DEDUP_REMOVED lines=11> */
.L_x_10864:
[----:B------:R-:W-:-:S08]  /*08d0*/  NOP ;  /* 0x0000000000007918 */ /* 0x000fd00000000000 */
[----:B------:R-:W1:Y:S02]  /*08e0*/  USETMAXREG.TRY_ALLOC.CTAPOOL UP0, 0xa0 ;  /* 0x000000a0000079c8 */ /* 0x000e640008000600 */
[----:B-1----:R-:W-:-:S13]  /*08f0*/  PLOP3.LUT P0, PT, PT, PT, UP0, 0x80, 0x0 ;  /* 0x000000000000781c */ /* 0x002fda0003f0f008 */
[----:B------:R-:W-:Y:S05]  /*0900*/  @!P0 BRA `(.L_x_10864) ;  /* 0xfffffffc00f08947 */ /* 0x000fea000383ffff */
[----:B------:R-:W1:Y:S01]  /*0910*/  S2R R4, SR_TID.X ;  /* 0x0000000000047919 */ /* 0x000e620000002100 */
[----:B------:R-:W2:Y:S01]  /*0920*/  S2UR UR6, SR_CTAID.Y ;  /* 0x00000000000679c3 */ /* 0x000ea20000002600 */
[----:B------:R-:W-:Y:S02]  /*0930*/  ULDC UR7, c[0x0][0xc50] ;  /* 0x0003140000077ab9 */ /* 0x000fe40000000800 */
[----:B------:R-:W-:-:S05]  /*0940*/  UISETP.NE.AND UP0, UPT, UR7, 0x1, UPT ;  /* 0x000000010700788c */ /* 0x000fca000bf05270 */
[----:B------:R-:W3:Y:S06]  /*0950*/  S2UR UR8, SR_CTAID.Z ;  /* 0x00000000000879c3 */ /* 0x000eec0000002700 */
[----:B------:R-:W-:Y:S01]  /*0960*/  @UP0 ULDC UR4, c[0x0][0xc54] ;  /* 0x0003150000040ab9 */ /* 0x000fe20000000800 */
[----:B------:R-:W-:Y:S01]  /*0970*/  @UP0 ULDC UR9, c[0x0][0xc58] ;  /* 0x0003160000090ab9 */ /* 0x000fe20000000800 */
[----:B--2---:R-:W-:Y:S02]  /*0980*/  UIMAD.WIDE.U32 UR4, UR6, UR4, URZ ;  /* 0x00000004060472a5 */ /* 0x004fe4000f8e003f */
[----:B------:R-:W-:-:S02]  /*0990*/  UMOV UR10, UR6 ;  /* 0x00000006000a7c82 */ /* 0x000fc40008000000 */
[----:B------:R-:W-:Y:S01]  /*09a0*/  @UP0 USHF.R.U32.HI UR10, URZ, UR9, UR5 ;  /* 0x000000093f0a0299 */ /* 0x000fe20008011605 */
[----:B-1----:R-:W-:-:S03]  /*09b0*/  LOP3.LUT R0, R4, 0xffffff80, RZ, 0xc0, !PT ;  /* 0xffffff8004007812 */ /* 0x002fc600078ec0ff */
[----:B------:R-:W-:Y:S01]  /*09c0*/  UIADD3 UR4, -UR10, URZ, URZ ;  /* 0x0000003f0a047290 */ /* 0x000fe2000fffe13f */
[----:B------:R-:W-:Y:S06]  /*09d0*/  BAR.ARV 0x8, 0x200 ;  /* 0x0208000000007b1d */ /* 0x000fec0000002000 */
[----:B------:R-:W-:Y:S01]  /*09e0*/  ISETP.NE.AND P0, PT, R0, 0x80, PT ;  /* 0x000000800000780c */ /* 0x000fe20003f05270 */
[----:B------:R-:W-:Y:S01]  /*09f0*/  IMAD.U32 R0, RZ, RZ, UR10 ;  /* 0x0000000aff007e24 */ /* 0x000fe2000f8e00ff */
[----:B------:R-:W-:-:S04]  /*0a00*/  UIMAD UR6, UR7, UR4, UR6 ;  /* 0x00000004070672a4 */ /* 0x000fc8000f8e0206 */
[----:B------:R1:W-:Y:S07]  /*0a10*/  STL [R1+0x4], R0 ;  /* 0x0000040001007387 */ /* 0x0003ee0000100800 */
[----:B------:R-:W-:Y:S06]  /*0a20*/  @!P0 BAR.ARV 0x9, 0x100 ;  /* 0x0244000000008b1d */ /* 0x000fec0000002000 */
[----:B---3--:R-:W-:-:S13]  /*0a30*/  ISETP.LE.AND P0, PT, RZ, UR8, PT ;  /* 0x00000008ff007c0c */ /* 0x008fda000bf03270 */
[----:B-1----:R-:W-:Y:S05]  /*0a40*/  @!P0 BRA `(.L_x_10865) ;  /* 0x0000014800c48947 */ /* 0x002fea0003800000 */
[----:B0-----:R-:W0:Y:S01]  /*0a50*/  LDC.64 R2, c[0x0][0x418] ;  /* 0x00010600ff027b82 */ /* 0x001e220000000a00 */
[----:B------:R-:W-:Y:S01]  /*0a60*/  ULDC UR4, c[0x0][0x448] ;  /* 0x0001120000047ab9 */ /* 0x000fe20000000800 */
[----:B------:R-:W-:Y:S01]  /*0a70*/  VIADD R18, R4, 0xffffff80 ;  /* 0xffffff8004127836 */ /* 0x000fe20000000000 */
[----:B------:R-:W-:-:S04]  /*0a80*/  UISETP.NE.AND UP0, UPT, UR4, 0x1, UPT ;  /* 0x000000010400788c */ /* 0x000fc8000bf05270 */
[----:B------:R-:W-:Y:S01]  /*0a90*/  UP2UR UR4, UPR, URZ, 0x1 ;  /* 0x000000013f047883 */ /* 0x000fe20008000000 */
[----:B------:R-:W1:Y:S05]  /*0aa0*/  LDC R19, c[0x0][0x288] ;  /* 0x0000a200ff137b82 */ /* 0x000e6a0000000800 */
[----:B------:R-:W-:Y:S01]  /*0ab0*/  IMAD.U32 R143, RZ, RZ, UR4 ;  /* 0x00000004ff8f7e24 */ /* 0x000fe2000f8e00ff */
        /* <DEDUP_REMOVED lines=10> */
[----:B---3--:R-:W-:-:S04]  /*0b60*/  UIMAD UR40, UR40, 0xc0, URZ ;  /* 0x000000c0282878a4 */ /* 0x008fc8000f8e023f */
        /* <DEDUP_REMOVED lines=23> */
.L_x_10867:
[----:B------:R-:W-:-:S11]  /*0ce0*/  UISETP.NE.AND UP0, UPT, UR5, 0x1, UPT ;  /* 0x000000010500788c */ /* 0x000fd6000bf05270 */
[----:B------:R-:W-:Y:S02]  /*0cf0*/  @UP0 ULDC.64 UR10, c[0x0][0x9e8] ;  /* 0x00027a00000a0ab9 */ /* 0x000fe40000000a00 */
[----:B------:R-:W-:-:S04]  /*0d00*/  UIMAD.WIDE.U32 UR8, UR4, UR10, URZ ;  /* 0x0000000a040872a5 */ /* 0x000fc8000f8e003f */
[----:B------:R-:W-:-:S12]  /*0d10*/  @UP0 USHF.R.U32.HI UR4, URZ, UR11, UR9 ;  /* 0x0000000b3f040299 */ /* 0x000fd80008011609 */
.L_x_10868:
[----:B------:R-:W-:-:S06]  /*0d20*/  UIMAD UR4, UR4, UR5, UR5 ;  /* 0x00000005040472a4 */ /* 0x000fcc000f8e0205 */
[----:B------:R-:W-:-:S07]  /*0d30*/  VIMNMX R0, R0, UR4, PT ;  /* 0x0000000400007c48 */ /* 0x000fce000bfe0100 */
.L_x_10866:
[----:B------:R-:W-:Y:S01]  /*0d40*/  R2UR UR4, R143 ;  /* 0x000000008f0472ca */ /* 0x000fe200000e0000 */
[-C--:B------:R-:W-:Y:S02]  /*0d50*/  IMAD R19, R16, R5.reuse, -R19 ;  /* 0x0000000510137224 */ /* 0x080fe400078e0a13 */
[----:B------:R-:W-:Y:S02]  /*0d60*/  VIADD R2, R0, 0x7f ;  /* 0x0000007f00027836 */ /* 0x000fe40000000000 */
[----:B------:R-:W-:Y:S01]  /*0d70*/  IMAD R0, R16, R5, 0x7f ;  /* 0x0000007f10007424 */ /* 0x000fe200078e0205 */
[----:B------:R-:W-:Y:S02]  /*0d80*/  R2UR UR7, R19 ;  /* 0x00000000130772ca */ /* 0x000fe400000e0000 */
[----:B------:R-:W-:Y:S02]  /*0d90*/  SHF.R.S32.HI R5, RZ, 0x1f, R2 ;  /* 0x0000001fff057819 */ /* 0x000fe40000011402 */
[----:B------:R-:W-:-:S02]  /*0da0*/  SHF.R.S32.HI R3, RZ, 0x1f, R0 ;  /* 0x0000001fff037819 */ /* 0x000fc40000011400 */
[----:B------:R-:W-:Y:S01]  /*0db0*/  LEA.HI R5, R5, R2, RZ, 0x7 ;  /* 0x0000000205057211 */ /* 0x000fe200078f38ff */
[----:B------:R-:W-:Y:S01]  /*0dc0*/  UISETP.NE.AND UP0, UPT, UR4, URZ, UPT ;  /* 0x0000003f0400728c */ /* 0x000fe2000bf05270 */
[----:B------:R-:W-:Y:S02]  /*0dd0*/  LEA.HI R3, R3, R0, RZ, 0x7 ;  /* 0x0000000003037211 */ /* 0x000fe400078f38ff */
[----:B------:R-:W-:Y:S01]  /*0de0*/  UMOV UR4, UR40 ;  /* 0x0000002800047c82 */ /* 0x000fe20008000000 */
[----:B------:R-:W-:Y:S02]  /*0df0*/  SHF.R.S32.HI R0, RZ, 0x7, R5 ;  /* 0x00000007ff007819 */ /* 0x000fe40000011405 */
        /* <DEDUP_REMOVED lines=22> */
.L_x_10870:
[----:B------:R-:W-:-:S11]  /*0f60*/  UISETP.NE.AND UP0, UPT, UR5, 0x1, UPT ;  /* 0x000000010500788c */ /* 0x000fd6000bf05270 */
[----:B------:R-:W-:Y:S02]  /*0f70*/  @UP0 ULDC.64 UR10, c[0x0][0x9e8] ;  /* 0x00027a00000a0ab9 */ /* 0x000fe40000000a00 */
[----:B------:R-:W-:-:S04]  /*0f80*/  UIMAD.WIDE.U32 UR8, UR4, UR10, URZ ;  /* 0x0000000a040872a5 */ /* 0x000fc8000f8e003f */
[----:B------:R-:W-:-:S12]  /*0f90*/  @UP0 USHF.R.U32.HI UR4, URZ, UR11, UR9 ;  /* 0x0000000b3f040299 */ /* 0x000fd80008011609 */
.L_x_10871:
[----:B------:R-:W-:-:S04]  /*0fa0*/  UIMAD UR4, UR4, UR5, URZ ;  /* 0x00000005040472a4 */ /* 0x000fc8000f8e023f */
[----:B------:R-:W-:-:S04]  /*0fb0*/  UISETP.LT.AND UP0, UPT, UR7, UR4, UPT ;  /* 0x000000040700728c */ /* 0x000fc8000bf01270 */
[----:B------:R-:W-:-:S12]  /*0fc0*/  USEL UR7, UR7, UR4, !UP0 ;  /* 0x0000000407077287 */ /* 0x000fd8000c000000 */
.L_x_10869:
        /* <DEDUP_REMOVED lines=47> */
.L_x_10872:
[----:B------:R-:W-:Y:S02]  /*12c0*/  UIMAD UR5, UR7, UR4, UR10 ;  /* 0x00000004070572a4 */ /* 0x000fe4000f8e020a */
[----:B------:R-:W-:Y:S01]  /*12d0*/  IMAD.U32 R0, RZ, RZ, UR4 ;  /* 0x00000004ff007e24 */ /* 0x000fe2000f8e00ff */
[----:B------:R-:W-:Y:S01]  /*12e0*/  PLOP3.LUT P0, PT, PT, PT, PT, 0x80, 0x0 ;  /* 0x000000000000781c */ /* 0x000fe20003f0f070 */
[----:B------:R-:W-:Y:S01]  /*12f0*/  IMAD.MOV.U32 R2, RZ, RZ, RZ ;  /* 0x000000ffff027224 */ /* 0x000fe200078e00ff */
[----:B------:R-:W-:Y:S02]  /*1300*/  CS2R R134, SRZ ;  /* 0x0000000000867805 */ /* 0x000fe4000001ff00 */
[----:B------:R-:W-:Y:S02]  /*1310*/  CS2R R132, SRZ ;  /* 0x0000000000847805 */ /* 0x000fe4000001ff00 */
[----:B------:R-:W-:Y:S01]  /*1320*/  VIADDMNMX R17, R0, UR5, R17, PT ;  /* 0x0000000500117c46 */ /* 0x000fe2000b800111 */
[----:B------:R-:W-:Y:S01]  /*1330*/  IMAD.U32 R146, RZ, RZ, UR5 ;  /* 0x00000005ff927e24 */ /* 0x000fe2000f8e00ff */
[----:B------:R-:W-:Y:S01]  /*1340*/  CS2R R130, SRZ ;  /* 0x0000000000827805 */ /* 0x000fe2000001ff00 */
[----:B------:R-:W-:Y:S01]  /*1350*/  IMAD.MOV.U32 R0, RZ, RZ, RZ ;  /* 0x000000ffff007224 */ /* 0x000fe200078e00ff */
        /* <DEDUP_REMOVED lines=34> */
[----:B------:R-:W-:Y:S02]  /*1580*/  UIMAD.WIDE UR4, UR7, 0x55555556, URZ ;  /* 0x55555556070478a5 */ /* 0x000fe4000f8e023f */
[----:B------:R-:W-:Y:S02]  /*1590*/  IMAD.U32 R142, RZ, RZ, UR7 ;  /* 0x00000007ff8e7e24 */ /* 0x000fe4000f8e00ff */
[----:B------:R-:W-:-:S04]  /*15a0*/  ULEA.HI UR5, UR5, UR5, URZ, 0x1 ;  /* 0x0000000505057291 */ /* 0x000fc8000f8f083f */
[----:B------:R-:W-:-:S04]  /*15b0*/  UIMAD UR5, UR5, -0x3, UR7 ;  /* 0xfffffffd050578a4 */ /* 0x000fc8000f8e0207 */
[----:B------:R-:W-:Y:S02]  /*15c0*/  ULEA UR4, UR5, UR38, 0xc ;  /* 0x0000002605047291 */ /* 0x000fe4000f8e603f */
[----:B------:R-:W-:Y:S02]  /*15d0*/  ULEA UR5, UR5, UR6, 0xd ;  /* 0x0000000605057291 */ /* 0x000fe4000f8e683f */
[----:B------:R-:W-:Y:S02]  /*15e0*/  UIADD3 UR4, UR4, 0xc400, URZ ;  /* 0x0000c40004047890 */ /* 0x000fe4000fffe03f */
[----:B------:R-:W-:Y:S02]  /*15f0*/  USHF.R.U32.HI UR5, URZ, 0x4, UR5 ;  /* 0x000000043f057899 */ /* 0x000fe40008011605 */
[----:B------:R-:W-:Y:S02]  /*1600*/  USHF.R.U32.HI UR4, URZ, 0x4, UR4 ;  /* 0x000000043f047899 */ /* 0x000fe40008011604 */
[----:B------:R-:W-:-:S02]  /*1610*/  ULOP3.LUT UR5, UR5, 0x3fff, URZ, 0xc0, !UPT ;  /* 0x00003fff05057892 */ /* 0x000fc4000f8ec03f */
[----:B------:R-:W-:-:S04]  /*1620*/  ULOP3.LUT UR39, UR4, 0x3fff, URZ, 0xc0, !UPT ;  /* 0x00003fff04277892 */ /* 0x000fc8000f8ec03f */
[----:B------:R-:W-:Y:S01]  /*1630*/  IMAD.U32 R145, RZ, RZ, UR5 ;  /* 0x00000005ff917e24 */ /* 0x000fe2000f8e00ff */
[----:B------:R-:W-:Y:S07]  /*1640*/  @!P0 BRA `(.L_x_10874) ;  /* 0x0000000000408947 */ /* 0x000fee0003800000 */
        /* <DEDUP_REMOVED lines=16> */
.L_x_10874:
[----:B------:R-:W-:-:S04]  /*1750*/  SHF.L.U32 R0, RZ, 0x1f, RZ ;  /* 0x0000001fff007819 */ /* 0x000fc800000006ff */
[----:B------:R-:W0:Y:S02]  /*1760*/  SYNCS.PHASECHK.TRANS64.TRYWAIT P0, [UR38+0x2d800], R0 ;  /* 0x02d80000ff0075a7 */ /* 0x000e240008000166 */
[----:B0-----:R-:W-:Y:S05]  /*1770*/  @!P0 BRA `(.L_x_10875) ;  /* 0x0000013c00808947 */ /* 0x001fea0003800000 */
.L_x_11008:
[----:B------:R-:W2:Y:S02]  /*1780*/  LDL R2, [R1+0xc] ;  /* 0x00000c0001027983 */ /* 0x000ea40000100800 */
[----:B--2---:R-:W-:-:S13]  /*1790*/  R2UR UR4, R2 ;  /* 0x00000000020472ca */ /* 0x004fda00000e0000 */
[----:B------:R-:W-:-:S06]  /*17a0*/  ULOP3.LUT UR4, UR4, 0x1, URZ, 0xfc, !UPT ;  /* 0x0000000104047892 */ /* 0x000fcc000f8efc3f */
[----:B------:R-:W-:-:S05]  /*17b0*/  IMAD.U32 R2, RZ, RZ, UR4 ;  /* 0x00000004ff027e24 */ /* 0x000fca000f8e00ff */
[----:B------:R-:W-:-:S13]  /*17c0*/  ISETP.NE.AND P0, PT, R2, 0x3, PT ;  /* 0x000000030200780c */ /* 0x000fda0003f05270 */
[----:B------:R-:W-:Y:S05]  /*17d0*/  @!P0 BRA `(.L_x_10876) ;  /* 0x0000000000048947 */ /* 0x000fea0003800000 */
[----:B------:R-:W-:Y:S01]  /*17e0*/  BPT.TRAP 0x1 ;  /* 0x000000040000795c */ /* 0x000fe20000300000 */
.L_x_10876:
[----:B------:R1:W2:Y:S01]  /*17f0*/  SYNCS.PHASECHK.TRANS64.TRYWAIT P1, [UR38+0x2d830], R0 ;  /* 0x02d83000ff0075a7 */ /* 0x0002a20008020166 */
[----:B------:R-:W-:Y:S05]  /*1800*/  @!P0 BRA `(.L_x_10877) ;  /* 0x0000000000048947 */ /* 0x000fea0003800000 */
[----:B------:R-:W-:Y:S01]  /*1810*/  BPT.TRAP 0x1 ;  /* 0x000000040000795c */ /* 0x000fe20000300000 */
.L_x_10877:
[----:B------:R-:W-:-:S05]  /*1820*/  IMAD.U32 R8, RZ, RZ, UR39 ;  /* 0x00000027ff087e24 */ /* 0x000fca000f8e00ff */
[----:B------:R-:W-:Y:S01]  /*1830*/  LOP3.LUT R8, R8, 0x10000, RZ, 0xfc, !PT ;  /* 0x0001000008087812 */ /* 0x000fe200078efcff */
[----:B--2---:R-:W-:Y:S06]  /*1840*/  @P1 BRA `(.L_x_10878) ;  /* 0x0000000000081947 */ /* 0x004fec0003800000 */
[----:B------:R-:W2:Y:S02]  /*1850*/  SYNCS.PHASECHK.TRANS64.TRYWAIT P1, [UR38+0x2d830], R0 ;  /* 0x02d83000ff0075a7 */ /* 0x000ea40008020166 */
[----:B--2---:R-:W-:Y:S05]  /*1860*/  @!P1 BRA `(.L_x_10879) ;  /* 0x0000013c005c9947 */ /* 0x004fea0003800000 */
.L_x_10878:
[----:B------:R-:W-:Y:S05]  /*1870*/  WARPSYNC.ALL ;  /* 0x0000000000007948 */ /* 0x000fea0003800000 */
[----:B------:R-:W-:Y:S01]  /*1880*/  IMAD.MOV.U32 R9, RZ, RZ, -0x7fffffe0 ;  /* 0x80000020ff097424 */ /* 0x000fe200078e00ff */
        /* <DEDUP_REMOVED lines=9> */
[----:B------:R-:W-:Y:S01]  /*1920*/  UMOV UR15, 0x80000020 ;  /* 0x80000020000f7882 */ /* 0x000fe20000000000 */
[----:B------:R-:W-:-:S02]  /*1930*/  UMOV UR17, 0x80000020 ;  /* 0x8000002000117882 */ /* 0x000fc40000000000 */
[----:B------:R-:W-:Y:S01]  /*1940*/  ULOP3.LUT UR39, UR4, 0x10000, URZ, 0xfc, !UPT ;  /* 0x0001000004277892 */ /* 0x000fe2000f8efc3f */
[----:B------:R-:W-:Y:S01]  /*1950*/  UMOV UR19, 0x80000020 ;  /* 0x8000002000137882 */ /* 0x000fe20000000000 */
[----:B------:R-:W-:Y:S02]  /*1960*/  UMOV UR21, 0x80000020 ;  /* 0x8000002000157882 */ /* 0x000fe40000000000 */
[----:B------:R-:W-:Y:S02]  /*1970*/  UIADD3 UR14, UR39, 0x200, URZ ;  /* 0x00000200270e7890 */ /* 0x000fe4000fffe03f */
[----:B------:R-:W-:Y:S01]  /*1980*/  UIADD3 UR12, UR24, 0x300, URZ ;  /* 0x00000300180c7890 */ /* 0x000fe2000fffe03f */
[----:B------:R-:W-:Y:S01]  /*1990*/  UMOV UR10, UR39 ;  /* 0x00000027000a7c82 */ /* 0x000fe20008000000 */
[----:B------:R-:W-:Y:S01]  /*19a0*/  UIADD3 UR16, UR24, 0x302, URZ ;  /* 0x0000030218107890 */ /* 0x000fe2000fffe03f */
[----:B------:R-:W-:Y:S01]  /*19b0*/  HGMMA.64x128x16.F32 R24, gdesc[UR8], RZ, !UPT, gsb0 ;  /* 0x01e00000081879f0 */ /* 0x000fe2000c0008ff */
[----:B------:R-:W-:-:S02]  /*19c0*/  UIADD3 UR8, UR24, 0x2, URZ ;  /* 0x0000000218087890 */ /* 0x000fc4000fffe03f */
[----:B------:R-:W-:Y:S01]  /*19d0*/  UIADD3 UR10, UR39, 0x2, URZ ;  /* 0x00000002270a7890 */ /* 0x000fe2000fffe03f */
[----:B------:R-:W-:Y:S01]  /*19e0*/  UMOV UR9, 0x80000020 ;  /* 0x8000002000097882 */ /* 0x000fe20000000000 */
[----:B------:R-:W-:Y:S01]  /*19f0*/  UMOV UR11, 0x80000020 ;  /* 0x80000020000b7882 */ /* 0x000fe20000000000 */
[----:B------:R-:W-:Y:S02]  /*1a00*/  UIADD3 UR18, UR39, 0x202, URZ ;  /* 0x0000020227127890 */ /* 0x000fe4000fffe03f */
[----:B------:R-:W-:Y:S02]  /*1a10*/  UIADD3 UR20, UR24, 0x600, URZ ;  /* 0x0000060018147890 */ /* 0x000fe4000fffe03f */
[----:B------:R-:W-:Y:S01]  /*1a20*/  UIADD3 UR6, UR39, 0x400, URZ ;  /* 0x0000040027067890 */ /* 0x000fe2000fffe03f */
[----:B------:R-:W-:Y:S01]  /*1a30*/  UMOV UR5, UR21 ;  /* 0x0000001500057c82 */ /* 0x000fe20008000000 */
[----:B------:R-:W-:Y:S01]  /*1a40*/  UMOV UR7, 0x80000020 ;  /* 0x8000002000077882 */ /* 0x000fe20000000000 */
[----:B------:R-:W-:-:S02]  /*1a50*/  UIADD3 UR24, UR24, 0x602, URZ ;  /* 0x0000060218187890 */ /* 0x000fc4000fffe03f */
[----:B------:R-:W-:Y:S01]  /*1a60*/  UMOV UR4, UR20 ;  /* 0x0000001400047c82 */ /* 0x000fe20008000000 */
        /* <DEDUP_REMOVED lines=12> */
[----:B------:R-:W-:Y:S01]  /*1b30*/  HGMMA.64x128x16.F32 R24, gdesc[UR4], R24, gsb0 ;  /* 0x01e00000041879f0 */ /* 0x000fe20008000818 */
[----:B------:R-:W-:Y:S01]  /*1b40*/  UIADD3 UR6, UR39, 0x402, URZ ;  /* 0x0000040227067890 */ /* 0x000fe2000fffe03f */
[----:B------:R-:W-:Y:S01]  /*1b50*/  UMOV UR4, UR24 ;  /* 0x0000001800047c82 */ /* 0x000fe20008000000 */
[----:B------:R-:W-:Y:S01]  /*1b60*/  UMOV UR5, UR25 ;  /* 0x0000001900057c82 */ /* 0x000fe20008000000 */
[----:B------:R-:W-:Y:S01]  /*1b70*/  UMOV UR7, 0x80000020 ;  /* 0x8000002000077882 */ /* 0x000fe20000000000 */
[----:B------:R-:W-:Y:S02]  /*1b80*/  WARPGROUP.DEPBAR.LE gsb0, 0x0 ;  /* 0x00008000000079c5 */ /* 0x000fe40000010000 */
[----:B------:R-:W-:-:S06]  /*1b90*/  WARPGROUP.ARRIVE ;  /* 0x00000000000079c5 */ /* 0x000fcc0000000000 */
[----:B------:R-:W-:Y:S03]  /*1ba0*/  HGMMA.64x128x16.F32 R24, gdesc[UR4], R24, gsb0 ;  /* 0x01e00000041879f0 */ /* 0x000fe60008000818 */
[----:B------:R-:W-:Y:S02]  /*1bb0*/  WARPGROUP.DEPBAR.LE gsb0, 0x0 ;  /* 0x00008000000079c5 */ /* 0x000fe40000010000 */
[----:B------:R-:W-:Y:S05]  /*1bc0*/  @!P0 BRA `(.L_x_10880) ;  /* 0x0000000000048947 */ /* 0x000fea0003800000 */
[----:B------:R-:W-:Y:S01]  /*1bd0*/  BPT.TRAP 0x1 ;  /* 0x000000040000795c */ /* 0x000fe20000300000 */
.L_x_10880:
[----:B------:R-:W-:Y:S01]  /*1be0*/  LOP3.LUT R91, R91, 0xffffff80, RZ, 0xc0, !PT ;  /* 0xffffff805b5b7812 */ /* 0x000fe200078ec0ff */
[----:B------:R-:W-:Y:S01]  /*1bf0*/  ULDC UR5, c[0x0][0x9d8] ;  /* 0x0002760000057ab9 */ /* 0x000fe20000000800 */
[----:B------:R-:W-:Y:S01]  /*1c00*/  R2UR UR4, R143 ;  /* 0x000000008f0472ca */ /* 0x000fe200000e0000 */
[----:B------:R-:W-:Y:S01]  /*1c10*/  FMUL.FTZ R95, R37, UR5 ;  /* 0x00000005255f7c20 */ /* 0x000fe20008410000 */
[----:B------:R-:W-:Y:S01]  /*1c20*/  LEA.HI R37, R23, R18, RZ, 0x2 ;  /* 0x0000001217257211 */ /* 0x000fe200078f10ff */
[----:B------:R-:W-:Y:S02]  /*1c30*/  IMAD.IADD R91, R18, 0x1, -R91 ;  /* 0x00000001125b7824 */ /* 0x000fe400078e0a5b */
[----:B------:R-:W-:Y:S01]  /*1c40*/  FMUL.FTZ R10, R35, UR5 ;  /* 0x00000005230a7c20 */ /* 0x000fe20008410000 */
[----:B------:R-:W-:Y:S01]  /*1c50*/  IMAD.HI R35, R22, 0x55555556, RZ ;  /* 0x5555555616237827 */ /* 0x000fe200078e02ff */
[----:B------:R-:W-:-:S03]  /*1c60*/  LOP3.LUT R37, R37, 0xfffffffc, RZ, 0xc0, !PT ;  /* 0xfffffffc25257812 */ /* 0x000fc600078ec0ff */
[----:B------:R-:W-:Y:S01]  /*1c70*/  FMUL.FTZ R12, R39, UR5 ;  /* 0x00000005270c7c20 */ /* 0x000fe20008410000 */
[----:B------:R-:W-:Y:S01]  /*1c80*/  SHF.R.S32.HI R2, RZ, 0x1f, R91 ;  /* 0x0000001fff027819 */ /* 0x000fe2000001145b */
[----:B------:R-:W2:Y:S01]  /*1c90*/  S2UR UR7, SR_CgaCtaId ;  /* 0x00000000000779c3 */ /* 0x000ea20000008800 */
[----:B------:R-:W-:Y:S01]  /*1ca0*/  LEA.HI R35, R35, R35, RZ, 0x1 ;  /* 0x0000002323237211 */ /* 0x000fe200078f08ff */
[----:B------:R-:W-:Y:S01]  /*1cb0*/  IMAD.IADD R37, R18, 0x1, -R37 ;  /* 0x0000000112257824 */ /* 0x000fe200078e0a25 */
[CC--:B------:R-:W-:Y:S01]  /*1cc0*/  LEA.HI R20, R2.reuse, R91.reuse, RZ, 0x2 ;  /* 0x0000005b02147211 */ /* 0x0c0fe200078f10ff */
[----:B------:R-:W-:Y:S01]  /*1cd0*/  UISETP.NE.AND UP1, UPT, UR4, URZ, UPT ;  /* 0x0000003f0400728c */ /* 0x000fe2000bf25270 */
[----:B------:R-:W-:Y:S01]  /*1ce0*/  LEA.HI R7, R2, R91, RZ, 0x5 ;  /* 0x0000005b02077211 */ /* 0x000fe200078f28ff */
[----:B------:R-:W-:Y:S01]  /*1cf0*/  IMAD R35, R35, -0x3, R22 ;  /* 0xfffffffd23237824 */ /* 0x000fe200078e0216 */
[--C-:B------:R-:W-:Y:S01]  /*1d00*/  SHF.R.S32.HI R2, RZ, 0x2, R20.reuse ;  /* 0x00000002ff027819 */ /* 0x100fe20000011414 */
[----:B------:R-:W-:Y:S01]  /*1d10*/  FMUL.FTZ R99, R45, UR5 ;  /* 0x000000052d637c20 */ /* 0x000fe20008410000 */
[----:B------:R-:W-:Y:S01]  /*1d20*/  SHF.R.S32.HI R21, RZ, 0x1f, R20 ;  /* 0x0000001fff157819 */ /* 0x000fe20000011414 */
[----:B------:R-:W-:Y:S01]  /*1d30*/  FMUL.FTZ R96, R40, UR5 ;  /* 0x0000000528607c20 */ /* 0x000fe20008410000 */
[----:B------:R-:W-:Y:S01]  /*1d40*/  SHF.R.S32.HI R7, RZ, 0x5, R7 ;  /* 0x00000005ff077819 */ /* 0x000fe20000011407 */
[----:B------:R-:W-:Y:S01]  /*1d50*/  IMAD.MOV.U32 R40, RZ, RZ, -0x80 ;  /* 0xffffff80ff287424 */ /* 0x000fe200078e00ff */
[-C--:B------:R-:W-:Y:S01]  /*1d60*/  LEA.HI R21, R21, R2.reuse, RZ, 0x3 ;  /* 0x0000000215157211 */ /* 0x080fe200078f18ff */
[----:B------:R-:W-:Y:S01]  /*1d70*/  FMUL.FTZ R6, R34, UR5 ;  /* 0x0000000522067c20 */ /* 0x000fe20008410000 */
[----:B------:R-:W-:Y:S01]  /*1d80*/  LEA R39, R7, UR40, 0x4 ;  /* 0x0000002807277c11 */ /* 0x000fe2000f8e20ff */
[----:B------:R-:W-:Y:S01]  /*1d90*/  @UP1 ULDC UR4, c[0x0][0x44c] ;  /* 0x0001130000041ab9 */ /* 0x000fe20000000800 */
[----:B------:R-:W-:Y:S01]  /*1da0*/  LOP3.LUT R21, R21, 0xfffffff8, RZ, 0xc0, !PT ;  /* 0xfffffff815157812 */ /* 0x000fe200078ec0ff */
[----:B------:R-:W-:Y:S01]  /*1db0*/  @UP1 ULDC UR6, c[0x0][0x450] ;  /* 0x0001140000061ab9 */ /* 0x000fe20000000800 */
[----:B------:R-:W-:Y:S01]  /*1dc0*/  LEA.HI R7, R37, R37, RZ, 0x1 ;  /* 0x0000002525077211 */ /* 0x000fe200078f08ff */
[----:B------:R-:W-:Y:S01]  /*1dd0*/  UISETP.NE.AND UP0, UPT, UR60, URZ, UPT ;  /* 0x0000003f3c00728c */ /* 0x000fe2000bf05270 */
[----:B------:R-:W-:Y:S01]  /*1de0*/  IADD3 R22, R39, R2, -R21 ;  /* 0x0000000227167210 */ /* 0x000fe20007ffe815 */
[----:B------:R-:W-:Y:S01]  /*1df0*/  FMUL.FTZ R14, R43, UR5 ;  /* 0x000000052b0e7c20 */ /* 0x000fe20008410000 */
[----:B------:R-:W-:Y:S01]  /*1e00*/  LOP3.LUT R2, R7, 0x1ffffffe, RZ, 0xc0, !PT ;  /* 0x1ffffffe07027812 */ /* 0x000fe200078ec0ff */
[----:B------:R-:W-:Y:S01]  /*1e10*/  FMUL.FTZ R34, R54, UR5 ;  /* 0x0000000536227c20 */ /* 0x000fe20008410000 */
[----:B------:R-:W-:Y:S01]  /*1e20*/  PLOP3.LUT P1, PT, PT, PT, UP1, 0x80, 0x0 ;  /* 0x000000000000781c */ /* 0x000fe20003f2f018 */
[----:B------:R-:W-:Y:S01]  /*1e30*/  IMAD R7, R35, 0x40, R22 ;  /* 0x0000004023077824 */ /* 0x000fe200078e0216 */
[----:B------:R-:W-:Y:S01]  /*1e40*/  PLOP3.LUT P2, PT, PT, PT, UP1, 0x80, 0x0 ;  /* 0x000000000000781c */ /* 0x000fe20003f4f018 */
[----:B------:R-:W-:-:S02]  /*1e50*/  IMAD.IADD R2, R37, 0x1, -R2 ;  /* 0x0000000125027824 */ /* 0x000fc400078e0a02 */
[----:B------:R-:W-:Y:S01]  /*1e60*/  FMUL.FTZ R92, R32, UR5 ;  /* 0x00000005205c7c20 */ /* 0x000fe20008410000 */
[----:B------:R-:W-:Y:S02]  /*1e70*/  IMAD R37, R17, R40, 0x80 ;  /* 0x0000008011257424 */ /* 0x000fe400078e0228 */
[----:B------:R-:W-:Y:S01]  /*1e80*/  FMUL.FTZ R94, R36, UR5 ;  /* 0x00000005245e7c20 */ /* 0x000fe20008410000 */
[----:B------:R-:W-:Y:S01]  /*1e90*/  IMAD R7, R2, 0x8, R7 ;  /* 0x0000000802077824 */ /* 0x000fe200078e0207 */
[----:B------:R-:W-:Y:S01]  /*1ea0*/  LOP3.LUT R2, R20, 0x7ffffffc, RZ, 0xc0, !PT ;  /* 0x7ffffffc14027812 */ /* 0x000fe200078ec0ff */
[----:B------:R-:W-:Y:S01]  /*1eb0*/  FMUL.FTZ R11, R38, UR5 ;  /* 0x00000005260b7c20 */ /* 0x000fe20008410000 */
[----:B------:R-:W-:Y:S01]  /*1ec0*/  FMUL.FTZ R13, R42, UR5 ;  /* 0x000000052a0d7c20 */ /* 0x000fe20008410000 */
[----:B------:R-:W-:Y:S02]  /*1ed0*/  IMAD.MOV.U32 R45, RZ, RZ, R7 ;  /* 0x000000ffff2d7224 */ /* 0x000fe400078e0007 */
[----:B------:R-:W-:Y:S01]  /*1ee0*/  FMUL.FTZ R54, R56, UR5 ;  /* 0x0000000538367c20 */ /* 0x000fe20008410000 */
[----:B------:R-:W-:Y:S01]  /*1ef0*/  @P1 IMAD.HI.U32 R21, R7, UR4, RZ ;  /* 0x0000000407151c27 */ /* 0x000fe2000f8e00ff */
[----:B------:R-:W-:-:S03]  /*1f00*/  UIADD3 UR4, UR38, 0x2d840, URZ ;  /* 0x0002d84026047890 */ /* 0x000fc6000fffe03f */
[----:B------:R-:W-:Y:S01]  /*1f10*/  FMUL.FTZ R43, R67, UR5 ;  /* 0x00000005432b7c20 */ /* 0x000fe20008410000 */
[----:B------:R-:W-:Y:S01]  /*1f20*/  FMUL.FTZ R105, R68, UR5 ;  /* 0x0000000544697c20 */ /* 0x000fe20008410000 */
[----:B------:R-:W-:Y:S01]  /*1f30*/  IMAD.IADD R2, R91, 0x1, -R2 ;  /* 0x000000015b027824 */ /* 0x000fe200078e0a02 */
[----:B------:R-:W-:Y:S01]  /*1f40*/  @P2 SHF.R.U32.HI R45, RZ, UR6, R21 ;  /* 0x00000006ff2d2c19 */ /* 0x000fe20008011615 */
[----:B--2---:R-:W-:Y:S01]  /*1f50*/  UPRMT UR4, UR7, 0x654, UR4 ;  /* 0x0000065407047896 */ /* 0x004fe20008000004 */
[----:B------:R-:W-:Y:S02]  /*1f60*/  VIADD R21, R37, 0x1 ;  /* 0x0000000125157836 */ /* 0x000fe40000000000 */
[----:B------:R-:W-:Y:S01]  /*1f70*/  FMUL.FTZ R106, R69, UR5 ;  /* 0x00000005456a7c20 */ /* 0x000fe20008410000 */
[----:B------:R-:W-:Y:S01]  /*1f80*/  FMUL.FTZ R88, R24, UR5 ;  /* 0x0000000518587c20 */ /* 0x000fe20008410000 */
[----:B------:R-:W2:Y:S01]  /*1f90*/  SHFL.IDX PT, R20, R45, RZ, 0x1c1f ;  /* 0x001c1fff2d147589 */ /* 0x000ea200000e0000 */
[----:B01----:R-:W-:Y:S01]  /*1fa0*/  FMUL.FTZ R0, R26, UR5 ;  /* 0x000000051a007c20 */ /* 0x003fe20008410000 */
        /* <DEDUP_REMOVED lines=46> */
[----:B------:R-:W-:Y:S01]  /*2290*/  IMAD R21, R2, -0x2, R21 ;  /* 0xfffffffe02157824 */ /* 0x000fe200078e0215 */
[----:B------:R-:W-:Y:S01]  /*22a0*/  ULDC UR35, c[0x0][0x2f0] ;  /* 0x0000bc0000237ab9 */ /* 0x000fe20000000800 */
[----:B------:R-:W-:Y:S01]  /*22b0*/  ULDC UR5, c[0x0][0x288] ;  /* 0x0000a20000057ab9 */ /* 0x000fe20000000800 */
[----:B------:R-:W-:Y:S01]  /*22c0*/  PLOP3.LUT P1, PT, PT, PT, UP0, 0x40, 0x0 ;  /* 0x000000000000781c */ /* 0x000fe20003f2e808 */
[----:B------:R-:W-:Y:S01]  /*22d0*/  SYNCS.ARRIVE.TRANS64.RED.A1T0 RZ, [UR4], RZ ;  /* 0x000000ffffff79a7 */ /* 0x000fe20008100404 */
[C---:B------:R-:W-:Y:S01]  /*22e0*/  IMAD R39, R16.reuse, UR35, R21 ;  /* 0x0000002310277c24 */ /* 0x040fe2000f8e0215 */
[----:B------:R-:W0:Y:S01]  /*22f0*/  MUFU.TANH R88, R88 ;  /* 0x0000005800587308 */ /* 0x000e220000002400 */
        /* <DEDUP_REMOVED lines=10> */
[----:B------:R-:W-:-:S02]  /*23a0*/  VIADD R83, R39, UR7 ;  /* 0x0000000727537c36 */ /* 0x000fc40008000000 */
[----:B------:R-:W-:Y:S01]  /*23b0*/  IMAD.U32 R144, RZ, RZ, UR7 ;  /* 0x00000007ff907e24 */ /* 0x000fe2000f8e00ff */
[----:B--2---:R-:W-:Y:S01]  /*23c0*/  VIADDMNMX R39, R20, R48, R81, PT ;  /* 0x0000003014277246 */ /* 0x004fe20003800151 */
[----:B------:R-:W-:Y:S01]  /*23d0*/  IMAD.IADD R40, R83, 0x1, R20 ;  /* 0x0000000153287824 */ /* 0x000fe200078e0214 */
[----:B------:R-:W2:Y:S08]  /*23e0*/  MUFU.TANH R0, R0 ;  /* 0x0000000000007308 */ /* 0x000eb00000002400 */
        /* <DEDUP_REMOVED lines=76> */
.L_x_10883:
[----:B------:R-:W-:Y:S02]  /*28b0*/  ULDC UR4, c[0x0][0x9e4] ;  /* 0x0002790000047ab9 */ /* 0x000fe40000000800 */
[----:B------:R-:W-:-:S05]  /*28c0*/  IMAD.U32 R50, RZ, RZ, UR4 ;  /* 0x00000004ff327e24 */ /* 0x000fca000f8e00ff */
[----:B------:R-:W-:-:S13]  /*28d0*/  ISETP.NE.AND P1, PT, R50, 0x1, PT ;  /* 0x000000013200780c */ /* 0x000fda0003f25270 */
[----:B------:R-:W1:Y:S02]  /*28e0*/  @P1 LDC.64 R20, c[0x0][0x9e8] ;  /* 0x00027a00ff141b82 */ /* 0x000e640000000a00 */
[----:B-1----:R-:W-:-:S05]  /*28f0*/  @P1 IMAD.HI.U32 R20, R47, R20, RZ ;  /* 0x000000142f141227 */ /* 0x002fca00078e00ff */
[----:B------:R-:W-:-:S07]  /*2900*/  @P1 SHF.R.U32.HI R47, RZ, R21, R20 ;  /* 0x00000015ff2f1219 */ /* 0x000fce0000011614 */
.L_x_10884:
[----:B------:R-:W-:Y:S05]  /*2910*/  BSYNC B0 ;  /* 0x0000000000007941 */ /* 0x000fea0003800000 */
.L_x_10882:
[----:B------:R-:W-:-:S04]  /*2920*/  IMAD R47, R47, R50, -R46 ;  /* 0x000000322f2f7224 */ /* 0x000fc800078e0a2e */
[----:B------:R-:W-:-:S05]  /*2930*/  IMAD R47, R2, -0x2, R47 ;  /* 0xfffffffe022f7824 */ /* 0x000fca00078e022f */
[----:B------:R-:W-:Y:S02]  /*2940*/  VIADDMNMX R39, R47, R50, R39, PT ;  /* 0x000000322f277246 */ /* 0x000fe40003800127 */
[----:B------:R-:W-:-:S07]  /*2950*/  VIMNMX R40, R40, R47, !PT ;  /* 0x0000002f28287248 */ /* 0x000fce0007fe0100 */
.L_x_10881:
[----:B------:R-:W1:Y:S01]  /*2960*/  SHFL.IDX PT, R21, R45, 0x1, 0x1c1f ;  /* 0x003c1f002d157f89 */ /* 0x000e6200000e0000 */
[----:B------:R-:W-:-:S06]  /*2970*/  UISETP.NE.AND UP0, UPT, UR60, URZ, UPT ;  /* 0x0000003f3c00728c */ /* 0x000fcc000bf05270 */
[----:B------:R-:W-:Y:S02]  /*2980*/  PLOP3.LUT P1, PT, PT, PT, UP0, 0x40, 0x0 ;  /* 0x000000000000781c */ /* 0x000fe40003f2e808 */
[----:B-1----:R-:W-:Y:S01]  /*2990*/  VIADDMNMX R81, R21, R48, R81, PT ;  /* 0x0000003015517246 */ /* 0x002fe20003800151 */
        /* <DEDUP_REMOVED lines=16> */
.L_x_10887:
[----:B------:R-:W-:Y:S02]  /*2aa0*/  ULDC UR4, c[0x0][0x9e4] ;  /* 0x0002790000047ab9 */ /* 0x000fe40000000800 */
[----:B------:R-:W-:-:S05]  /*2ab0*/  IMAD.U32 R47, RZ, RZ, UR4 ;  /* 0x00000004ff2f7e24 */ /* 0x000fca000f8e00ff */
[----:B------:R-:W-:-:S13]  /*2ac0*/  ISETP.NE.AND P1, PT, R47, 0x1, PT ;  /* 0x000000012f00780c */ /* 0x000fda0003f25270 */
[----:B------:R-:W1:Y:S02]  /*2ad0*/  @P1 LDC.64 R20, c[0x0][0x9e8] ;  /* 0x00027a00ff141b82 */ /* 0x000e640000000a00 */
[----:B-1----:R-:W-:-:S05]  /*2ae0*/  @P1 IMAD.HI.U32 R20, R45, R20, RZ ;  /* 0x000000142d141227 */ /* 0x002fca00078e00ff */
[----:B------:R-:W-:-:S07]  /*2af0*/  @P1 SHF.R.U32.HI R45, RZ, R21, R20 ;  /* 0x00000015ff2d1219 */ /* 0x000fce0000011614 */
.L_x_10888:
[----:B------:R-:W-:Y:S05]  /*2b00*/  BSYNC B0 ;  /* 0x0000000000007941 */ /* 0x000fea0003800000 */
.L_x_10886:
[----:B------:R-:W-:-:S04]  /*2b10*/  IMAD R45, R45, R47, -R46 ;  /* 0x0000002f2d2d7224 */ /* 0x000fc800078e0a2e */
[----:B------:R-:W-:-:S05]  /*2b20*/  IMAD R20, R2, -0x2, R45 ;  /* 0xfffffffe02147824 */ /* 0x000fca00078e022d */
[----:B------:R-:W-:Y:S02]  /*2b30*/  VIADDMNMX R81, R20, R47, R81, PT ;  /* 0x0000002f14517246 */ /* 0x000fe40003800151 */
[----:B------:R-:W-:-:S07]  /*2b40*/  VIMNMX R83, R83, R20, !PT ;  /* 0x0000001453537248 */ /* 0x000fce0007fe0100 */
.L_x_10885:
[C---:B------:R-:W-:Y:S01]  /*2b50*/  ISETP.GE.AND P5, PT, R37.reuse, 0x2, PT ;  /* 0x000000022500780c */ /* 0x040fe20003fa6270 */
[----:B------:R-:W-:Y:S01]  /*2b60*/  ULDC UR11, c[0x0][0x988] ;  /* 0x00026200000b7ab9 */ /* 0x000fe20000000800 */
[----:B------:R-:W-:Y:S01]  /*2b70*/  ISETP.GE.AND P4, PT, R37, 0xa, PT ;  /* 0x0000000a2500780c */ /* 0x000fe20003f86270 */
[----:B------:R-:W-:Y:S01]  /*2b80*/  UISETP.NE.AND UP0, UPT, UR60, URZ, UPT ;  /* 0x0000003f3c00728c */ /* 0x000fe2000bf05270 */
[----:B------:R-:W-:Y:S02]  /*2b90*/  ISETP.GT.AND P1, PT, R40, 0x1, !P5 ;  /* 0x000000012800780c */ /* 0x000fe40006f24270 */
[----:B------:R-:W-:Y:S02]  /*2ba0*/  P2R R85, PR, RZ, 0x1 ;  /* 0x00000001ff557803 */ /* 0x000fe40000000000 */
[----:B------:R-:W-:Y:S02]  /*2bb0*/  ISETP.LT.OR P1, PT, R39, 0x2, P1 ;  /* 0x000000022700780c */ /* 0x000fe40000f21670 */
[----:B------:R-:W-:-:S02]  /*2bc0*/  ISETP.GE.AND P0, PT, R37, 0x11, PT ;  /* 0x000000112500780c */ /* 0x000fc40003f06270 */
[----:B------:R-:W-:Y:S02]  /*2bd0*/  FSEL R25, R25, -INF , !P1 ;  /* 0xff80000019197808 */ /* 0x000fe40004800000 */
[C---:B------:R-:W-:Y:S02]  /*2be0*/  ISETP.GT.AND P1, PT, R40.reuse, 0x9, !P4 ;  /* 0x000000092800780c */ /* 0x040fe40006724270 */
[----:B------:R-:W-:Y:S02]  /*2bf0*/  ISETP.GE.AND P2, PT, R37, 0x1, PT ;  /* 0x000000012500780c */ /* 0x000fe40003f46270 */
[----:B------:R-:W-:Y:S02]  /*2c00*/  ISETP.LT.OR P1, PT, R39, 0xa, P1 ;  /* 0x0000000a2700780c */ /* 0x000fe40000f21670 */
[----:B------:R-:W-:Y:S02]  /*2c10*/  ISETP.GT.AND P3, PT, R40, RZ, !P2 ;  /* 0x000000ff2800720c */ /* 0x000fe40005764270 */
[----:B0-----:R-:W-:-:S02]  /*2c20*/  FSEL R21, R89, -INF , !P1 ;  /* 0xff80000059157808 */ /* 0x001fc40004800000 */
[----:B------:R-:W-:Y:S02]  /*2c30*/  ISETP.GT.AND P1, PT, R40, 0x10, !P0 ;  /* 0x000000102800780c */ /* 0x000fe40004724270 */
[----:B------:R-:W-:Y:S02]  /*2c40*/  ISETP.GE.AND P0, PT, R37, 0x12, PT ;  /* 0x000000122500780c */ /* 0x000fe40003f06270 */
[----:B------:R-:W-:Y:S02]  /*2c50*/  ISETP.LT.OR P1, PT, R39, 0x11, P1 ;  /* 0x000000112700780c */ /* 0x000fe40000f21670 */
[----:B------:R-:W-:Y:S02]  /*2c60*/  ISETP.GE.AND P4, PT, R37, 0x4a, PT ;  /* 0x0000004a2500780c */ /* 0x000fe40003f86270 */
[----:B------:R-:W-:Y:S02]  /*2c70*/  FSEL R45, R92, -INF , !P1 ;  /* 0xff8000005c2d7808 */ /* 0x000fe40004800000 */
[----:B------:R-:W-:-:S02]  /*2c80*/  ISETP.GT.AND P1, PT, R40, 0x11, !P0 ;  /* 0x000000112800780c */ /* 0x000fc40004724270 */
[----:B------:R-:W-:Y:S02]  /*2c90*/  ISETP.GE.AND P0, PT, R37, 0x19, PT ;  /* 0x000000192500780c */ /* 0x000fe40003f06270 */
[C---:B------:R-:W-:Y:S02]  /*2ca0*/  ISETP.LT.OR P1, PT, R39.reuse, 0x12, P1 ;  /* 0x000000122700780c */ /* 0x040fe40000f21670 */
[----:B------:R-:W-:Y:S02]  /*2cb0*/  ISETP.LT.OR P3, PT, R39, 0x1, P3 ;  /* 0x000000012700780c */ /* 0x000fe40001f61670 */
[----:B------:R-:W-:Y:S02]  /*2cc0*/  FSEL R46, R93, -INF , !P1 ;  /* 0xff8000005d2e7808 */ /* 0x000fe40004800000 */
[----:B------:R-:W-:Y:S02]  /*2cd0*/  ISETP.GT.AND P1, PT, R40, 0x18, !P0 ;  /* 0x000000182800780c */ /* 0x000fe40004724270 */
[----:B------:R-:W-:-:S02]  /*2ce0*/  ISETP.GE.AND P0, PT, R37, 0x1a, PT ;  /* 0x0000001a2500780c */ /* 0x000fc40003f06270 */
[----:B------:R-:W-:Y:S02]  /*2cf0*/  ISETP.LT.OR P1, PT, R39, 0x19, P1 ;  /* 0x000000192700780c */ /* 0x000fe40000f21670 */
[C---:B------:R-:W-:Y:S02]  /*2d00*/  ISETP.GE.AND P6, PT, R37.reuse, 0x9, PT ;  /* 0x000000092500780c */ /* 0x040fe40003fc6270 */
[----:B------:R-:W-:Y:S02]  /*2d10*/  FSEL R47, R94, -INF , !P1 ;  /* 0xff8000005e2f7808 */ /* 0x000fe40004800000 */
[----:B------:R-:W-:Y:S02]  /*2d20*/  ISETP.GT.AND P1, PT, R40, 0x19, !P0 ;  /* 0x000000192800780c */ /* 0x000fe40004724270 */
[----:B------:R-:W-:Y:S02]  /*2d30*/  ISETP.GE.AND P0, PT, R37, 0x21, PT ;  /* 0x000000212500780c */ /* 0x000fe40003f06270 */
[----:B------:R-:W-:-:S02]  /*2d40*/  ISETP.LT.OR P1, PT, R39, 0x1a, P1 ;  /* 0x0000001a2700780c */ /* 0x000fc40000f21670 */
[----:B------:R-:W-:Y:S02]  /*2d50*/  FSEL R88, R88, -INF , !P3 ;  /* 0xff80000058587808 */ /* 0x000fe40005800000 */
[----:B------:R-:W-:Y:S02]  /*2d60*/  FSEL R48, R95, -INF , !P1 ;  /* 0xff8000005f307808 */ /* 0x000fe40004800000 */
[C---:B------:R-:W-:Y:S02]  /*2d70*/  ISETP.GT.AND P1, PT, R40.reuse, 0x20, !P0 ;  /* 0x000000202800780c */ /* 0x040fe40004724270 */
[----:B------:R-:W-:Y:S02]  /*2d80*/  ISETP.GE.AND P0, PT, R37, 0x22, PT ;  /* 0x000000222500780c */ /* 0x000fe40003f06270 */
[----:B------:R-:W-:Y:S02]  /*2d90*/  ISETP.LT.OR P1, PT, R39, 0x21, P1 ;  /* 0x000000212700780c */ /* 0x000fe40000f21670 */
[----:B------:R-:W-:-:S02]  /*2da0*/  ISETP.GT.AND P3, PT, R40, 0x8, !P6 ;  /* 0x000000082800780c */ /* 0x000fc40007764270 */
[----:B------:R-:W-:Y:S02]  /*2db0*/  FSEL R49, R96, -INF , !P1 ;  /* 0xff80000060317808 */ /* 0x000fe40004800000 */
[----:B------:R-:W-:Y:S02]  /*2dc0*/  ISETP.GT.AND P1, PT, R40, 0x21, !P0 ;  /* 0x000000212800780c */ /* 0x000fe40004724270 */
[----:B------:R-:W-:Y:S02]  /*2dd0*/  ISETP.GE.AND P0, PT, R37, 0x29, PT ;  /* 0x000000292500780c */ /* 0x000fe40003f06270 */
[C---:B------:R-:W-:Y:S02]  /*2de0*/  ISETP.LT.OR P1, PT, R39.reuse, 0x22, P1 ;  /* 0x000000222700780c */ /* 0x040fe40000f21670 */
[----:B------:R-:W-:Y:S02]  /*2df0*/  ISETP.LT.OR P3, PT, R39, 0x9, P3 ;  /* 0x000000092700780c */ /* 0x000fe40001f61670 */
[----:B------:R-:W-:-:S02]  /*2e00*/  FSEL R50, R97, -INF , !P1 ;  /* 0xff80000061327808 */ /* 0x000fc40004800000 */
[----:B------:R-:W-:Y:S02]  /*2e10*/  ISETP.GT.AND P1, PT, R40, 0x28, !P0 ;  /* 0x000000282800780c */ /* 0x000fe40004724270 */
[----:B------:R-:W-:Y:S02]  /*2e20*/  ISETP.GE.AND P0, PT, R37, 0x2a, PT ;  /* 0x0000002a2500780c */ /* 0x000fe40003f06270 */
[----:B------:R-:W-:Y:S02]  /*2e30*/  ISETP.LT.OR P1, PT, R39, 0x29, P1 ;  /* 0x000000292700780c */ /* 0x000fe40000f21670 */
[----:B------:R-:W-:Y:S02]  /*2e40*/  FSEL R20, R90, -INF , !P3 ;  /* 0xff8000005a147808 */ /* 0x000fe40005800000 */
[----:B------:R-:W-:Y:S02]  /*2e50*/  FSEL R51, R98, -INF , !P1 ;  /* 0xff80000062337808 */ /* 0x000fe40004800000 */
[----:B------:R-:W-:-:S02]  /*2e60*/  ISETP.GT.AND P1, PT, R40, 0x29, !P0 ;  /* 0x000000292800780c */ /* 0x000fc40004724270 */
[----:B------:R-:W-:Y:S02]  /*2e70*/  ISETP.GE.AND P0, PT, R37, 0x31, PT ;  /* 0x000000312500780c */ /* 0x000fe40003f06270 */
[----:B------:R-:W-:Y:S02]  /*2e80*/  ISETP.LT.OR P1, PT, R39, 0x2a, P1 ;  /* 0x0000002a2700780c */ /* 0x000fe40000f21670 */
[----:B------:R-:W-:Y:S02]  /*2e90*/  ISETP.GT.AND P2, PT, R83, RZ, !P2 ;  /* 0x000000ff5300720c */ /* 0x000fe40005744270 */
[----:B------:R-:W-:Y:S02]  /*2ea0*/  FSEL R52, R99, -INF , !P1 ;  /* 0xff80000063347808 */ /* 0x000fe40004800000 */
[----:B------:R-:W-:Y:S02]  /*2eb0*/  ISETP.GT.AND P1, PT, R40, 0x30, !P0 ;  /* 0x000000302800780c */ /* 0x000fe40004724270 */
[----:B------:R-:W-:-:S02]  /*2ec0*/  ISETP.GE.AND P0, PT, R37, 0x32, PT ;  /* 0x000000322500780c */ /* 0x000fc40003f06270 */
[----:B------:R-:W-:Y:S02]  /*2ed0*/  ISETP.LT.OR P1, PT, R39, 0x31, P1 ;  /* 0x000000312700780c */ /* 0x000fe40000f21670 */
[----:B------:R-:W-:Y:S02]  /*2ee0*/  ISETP.LT.OR P2, PT, R81, 0x1, P2 ;  /* 0x000000015100780c */ /* 0x000fe40001741670 */
[----:B------:R-:W-:Y:S02]  /*2ef0*/  FSEL R53, R100, -INF , !P1 ;  /* 0xff80000064357808 */ /* 0x000fe40004800000 */
[----:B------:R-:W-:Y:S02]  /*2f00*/  ISETP.GT.AND P1, PT, R40, 0x31, !P0 ;  /* 0x000000312800780c */ /* 0x000fe40004724270 */
[----:B------:R-:W-:Y:S02]  /*2f10*/  ISETP.GE.AND P0, PT, R37, 0x39, PT ;  /* 0x000000392500780c */ /* 0x000fe40003f06270 */
[----:B------:R-:W-:-:S02]  /*2f20*/  ISETP.LT.OR P1, PT, R39, 0x32, P1 ;  /* 0x000000322700780c */ /* 0x000fc40000f21670 */
[----:B------:R-:W-:Y:S02]  /*2f30*/  ISETP.GT.AND P5, PT, R83, 0x1, !P5 ;  /* 0x000000015300780c */ /* 0x000fe40006fa4270 */
[----:B------:R-:W-:Y:S02]  /*2f40*/  FSEL R55, R101, -INF , !P1 ;  /* 0xff80000065377808 */ /* 0x000fe40004800000 */
[----:B------:R-:W-:Y:S02]  /*2f50*/  ISETP.GT.AND P1, PT, R40, 0x38, !P0 ;  /* 0x000000382800780c */ /* 0x000fe40004724270 */
[----:B------:R-:W-:Y:S02]  /*2f60*/  ISETP.GE.AND P0, PT, R37, 0x3a, PT ;  /* 0x0000003a2500780c */ /* 0x000fe40003f06270 */
[----:B------:R-:W-:Y:S02]  /*2f70*/  ISETP.LT.OR P1, PT, R39, 0x39, P1 ;  /* 0x000000392700780c */ /* 0x000fe40000f21670 */
[----:B------:R-:W-:-:S02]  /*2f80*/  FSEL R82, R0, -INF , !P2 ;  /* 0xff80000000527808 */ /* 0x000fc40005000000 */
[----:B------:R-:W-:Y:S02]  /*2f90*/  FSEL R60, R102, -INF , !P1 ;  /* 0xff800000663c7808 */ /* 0x000fe40004800000 */
[----:B------:R-:W-:Y:S02]  /*2fa0*/  ISETP.GT.AND P1, PT, R40, 0x39, !P0 ;  /* 0x000000392800780c */ /* 0x000fe40004724270 */
[----:B------:R-:W-:Y:S02]  /*2fb0*/  ISETP.GE.AND P0, PT, R37, 0x41, PT ;  /* 0x000000412500780c */ /* 0x000fe40003f06270 */
[----:B------:R-:W-:Y:S02]  /*2fc0*/  ISETP.LT.OR P1, PT, R39, 0x3a, P1 ;  /* 0x0000003a2700780c */ /* 0x000fe40000f21670 */
        /* <DEDUP_REMOVED lines=10> */
[----:B------:R-:W-:Y:S02]  /*3070*/  ISETP.GE.AND P5, PT, R37, 0xa, PT ;  /* 0x0000000a2500780c */ /* 0x000fe40003fa6270 */
[----:B------:R-:W-:Y:S02]  /*3080*/  FSEL R64, R57, -INF , !P1 ;  /* 0xff80000039407808 */ /* 0x000fe40004800000 */
[----:B------:R-:W-:Y:S02]  /*3090*/  ISETP.GT.AND P1, PT, R40, 0x48, !P0 ;  /* 0x000000482800780c */ /* 0x000fe40004724270 */
[----:B------:R-:W-:-:S02]  /*30a0*/  ISETP.GE.AND P0, PT, R37, 0x59, PT ;  /* 0x000000592500780c */ /* 0x000fc40003f06270 */
[----:B------:R-:W-:Y:S02]  /*30b0*/  ISETP.LT.OR P1, PT, R39, 0x49, P1 ;  /* 0x000000492700780c */ /* 0x000fe40000f21670 */
[----:B------:R-:W-:Y:S02]  /*30c0*/  FMNMX.FTZ R3, R82, R86, !PT ;  /* 0x0000005652037209 */ /* 0x000fe40007810000 */
[----:B------:R-:W-:Y:S02]  /*30d0*/  FSEL R66, R58, -INF , !P1 ;  /* 0xff8000003a427808 */ /* 0x000fe40004800000 */
[----:B------:R-:W-:Y:S02]  /*30e0*/  ISETP.GT.AND P1, PT, R40, 0x49, !P4 ;  /* 0x000000492800780c */ /* 0x000fe40006724270 */
[----:B------:R-:W-:Y:S02]  /*30f0*/  ISETP.GT.AND P4, PT, R83, 0x49, !P4 ;  /* 0x000000495300780c */ /* 0x000fe40006784270 */
[----:B------:R-:W-:-:S02]  /*3100*/  ISETP.LT.OR P1, PT, R39, 0x4a, P1 ;  /* 0x0000004a2700780c */ /* 0x000fc40000f21670 */
[----:B------:R-:W-:Y:S02]  /*3110*/  ISETP.LT.OR P4, PT, R81, 0x4a, P4 ;  /* 0x0000004a5100780c */ /* 0x000fe40002781670 */
[----:B------:R-:W-:Y:S02]  /*3120*/  FSEL R65, R59, -INF , !P1 ;  /* 0xff8000003b417808 */ /* 0x000fe40004800000 */
[----:B------:R-:W-:Y:S02]  /*3130*/  ISETP.GE.AND P1, PT, R37, 0x51, PT ;  /* 0x000000512500780c */ /* 0x000fe40003f26270 */
[----:B------:R-:W-:Y:S02]  /*3140*/  FSEL R41, R41, -INF , !P4 ;  /* 0xff80000029297808 */ /* 0x000fe40006000000 */
[----:B------:R-:W-:Y:S02]  /*3150*/  ISETP.GT.AND P3, PT, R40, 0x50, !P1 ;  /* 0x000000502800780c */ /* 0x000fe40004f64270 */
[----:B------:R-:W-:-:S02]  /*3160*/  ISETP.GT.AND P4, PT, R83, 0x58, !P0 ;  /* 0x000000585300780c */ /* 0x000fc40004784270 */
[----:B------:R-:W-:Y:S02]  /*3170*/  ISETP.LT.OR P3, PT, R39, 0x51, P3 ;  /* 0x000000512700780c */ /* 0x000fe40001f61670 */
[----:B------:R-:W-:Y:S02]  /*3180*/  ISETP.LT.OR P4, PT, R81, 0x59, P4 ;  /* 0x000000595100780c */ /* 0x000fe40002781670 */
[----:B------:R-:W-:Y:S02]  /*3190*/  FSEL R62, R62, -INF , !P3 ;  /* 0xff8000003e3e7808 */ /* 0x000fe40005800000 */
[----:B------:R-:W-:Y:S02]  /*31a0*/  ISETP.GE.AND P3, PT, R37, 0x52, PT ;  /* 0x000000522500780c */ /* 0x000fe40003f66270 */
[----:B------:R-:W-:Y:S02]  /*31b0*/  FSEL R67, R67, -INF , !P4 ;  /* 0xff80000043437808 */ /* 0x000fe40006000000 */
[----:B------:R-:W-:-:S02]  /*31c0*/  ISETP.GT.AND P6, PT, R40, 0x51, !P3 ;  /* 0x000000512800780c */ /* 0x000fc40005fc4270 */
[----:B------:R-:W-:Y:S02]  /*31d0*/  R2UR UR7, R19 ;  /* 0x00000000130772ca */ /* 0x000fe400000e0000 */
[----:B------:R-:W-:Y:S02]  /*31e0*/  ISETP.LT.OR P6, PT, R39, 0x52, P6 ;  /* 0x000000522700780c */ /* 0x000fe400037c1670 */
[----:B------:R-:W-:Y:S02]  /*31f0*/  R2UR UR4, R143 ;  /* 0x000000008f0472ca */ /* 0x000fe400000e0000 */
[----:B------:R-:W-:Y:S02]  /*3200*/  FSEL R57, R104, -INF , !P6 ;  /* 0xff80000068397808 */ /* 0x000fe40007000000 */
[----:B------:R-:W-:Y:S02]  /*3210*/  ISETP.GT.AND P6, PT, R40, 0x58, !P0 ;  /* 0x000000582800780c */ /* 0x000fe400047c4270 */
[----:B------:R-:W-:-:S02]  /*3220*/  ISETP.GE.AND P0, PT, R37, 0x69, PT ;  /* 0x000000692500780c */ /* 0x000fc40003f06270 */
[----:B------:R-:W-:-:S04]  /*3230*/  ISETP.LT.OR P6, PT, R39, 0x59, P6 ;  /* 0x000000592700780c */ /* 0x000fc800037c1670 */
[----:B------:R-:W-:Y:S01]  /*3240*/  FSEL R54, R105, -INF , !P6 ;  /* 0xff80000069367808 */ /* 0x000fe20007000000 */
[----:B------:R-:W-:Y:S01]  /*3250*/  UISETP.NE.AND UP1, UPT, UR4, URZ, UPT ;  /* 0x0000003f0400728c */ /* 0x000fe2000bf25270 */
[----:B------:R-:W-:-:S04]  /*3260*/  ISETP.GE.AND P6, PT, R37, 0x5a, PT ;  /* 0x0000005a2500780c */ /* 0x000fc80003fc6270 */
[----:B------:R-:W-:-:S04]  /*3270*/  ISETP.GT.AND P6, PT, R40, 0x59, !P6 ;  /* 0x000000592800780c */ /* 0x000fc800077c4270 */
[----:B------:R-:W-:Y:S02]  /*3280*/  ISETP.LT.OR P6, PT, R39, 0x5a, P6 ;  /* 0x0000005a2700780c */ /* 0x000fe400037c1670 */
[----:B------:R-:W-:Y:S01]  /*3290*/  @UP1 ULDC UR4, c[0x0][0x44c] ;  /* 0x0001130000041ab9 */ /* 0x000fe20000000800 */
[----:B------:R-:W-:Y:S01]  /*32a0*/  @UP1 ULDC UR10, c[0x0][0x450] ;  /* 0x00011400000a1ab9 */ /* 0x000fe20000000800 */
[----:B------:R-:W-:Y:S01]  /*32b0*/  FSEL R58, R106, -INF , !P6 ;  /* 0xff8000006a3a7808 */ /* 0x000fe20007000000 */
[----:B------:R-:W-:Y:S01]  /*32c0*/  UIMAD.WIDE.U32 UR4, UR40, UR4, URZ ;  /* 0x00000004280472a5 */ /* 0x000fe2000f8e003f */
[----:B------:R-:W-:-:S03]  /*32d0*/  ISETP.GE.AND P6, PT, R37, 0x61, PT ;  /* 0x000000612500780c */ /* 0x000fc60003fc6270 */
[----:B------:R-:W-:Y:S01]  /*32e0*/  @UP1 USHF.R.U32.HI UR40, URZ, UR10, UR5 ;  /* 0x0000000a3f281299 */ /* 0x000fe20008011605 */
[----:B------:R-:W-:-:S03]  /*32f0*/  ISETP.GT.AND P6, PT, R40, 0x60, !P6 ;  /* 0x000000602800780c */ /* 0x000fc600077c4270 */
[----:B------:R-:W-:Y:S01]  /*3300*/  UIADD3 UR40, UR7, UR40, URZ ;  /* 0x0000002807287290 */ /* 0x000fe2000fffe03f */
[----:B------:R-:W-:-:S03]  /*3310*/  ISETP.LT.OR P6, PT, R39, 0x61, P6 ;  /* 0x000000612700780c */ /* 0x000fc600037c1670 */
[----:B------:R-:W-:Y:S01]  /*3320*/  UIADD3 UR6, UR40, UR6, URZ ;  /* 0x0000000628067290 */ /* 0x000fe2000fffe03f */
[----:B------:R-:W-:Y:S02]  /*3330*/  FSEL R59, R107, -INF , !P6 ;  /* 0xff8000006b3b7808 */ /* 0x000fe40007000000 */
[----:B------:R-:W-:-:S04]  /*3340*/  ISETP.GE.AND P6, PT, R37, 0x9, PT ;  /* 0x000000092500780c */ /* 0x000fc80003fc6270 */
[----:B------:R-:W-:Y:S02]  /*3350*/  ISETP.GT.AND P2, PT, R83, 0x8, !P6 ;  /* 0x000000085300780c */ /* 0x000fe40007744270 */
[----:B------:R-:W-:Y:S02]  /*3360*/  ISETP.GE.AND P6, PT, R37, 0x11, PT ;  /* 0x000000112500780c */ /* 0x000fe40003fc6270 */
[----:B------:R-:W-:-:S04]  /*3370*/  ISETP.LT.OR P2, PT, R81, 0x9, P2 ;  /* 0x000000095100780c */ /* 0x000fc80001741670 */
[----:B------:R-:W-:Y:S02]  /*3380*/  FSEL R0, R4, -INF , !P2 ;  /* 0xff80000004007808 */ /* 0x000fe40005000000 */
[----:B------:R-:W-:Y:S02]  /*3390*/  ISETP.GT.AND P2, PT, R83, 0x9, !P5 ;  /* 0x000000095300780c */ /* 0x000fe40006f44270 */
[----:B------:R-:W-:Y:S02]  /*33a0*/  ISETP.GE.AND P5, PT, R37, 0x12, PT ;  /* 0x000000122500780c */ /* 0x000fe40003fa6270 */
[----:B------:R-:W-:Y:S02]  /*33b0*/  ISETP.LT.OR P2, PT, R81, 0xa, P2 ;  /* 0x0000000a5100780c */ /* 0x000fe40001741670 */
[----:B------:R-:W-:Y:S02]  /*33c0*/  FMNMX.FTZ R3, R0, R3, !PT ;  /* 0x0000000300037209 */ /* 0x000fe40007810000 */
[----:B------:R-:W-:-:S02]  /*33d0*/  FSEL R84, R5, -INF , !P2 ;  /* 0xff80000005547808 */ /* 0x000fc40005000000 */
[----:B------:R-:W-:Y:S02]  /*33e0*/  ISETP.GT.AND P2, PT, R83, 0x10, !P6 ;  /* 0x000000105300780c */ /* 0x000fe40007744270 */
[----:B------:R-:W-:Y:S02]  /*33f0*/  ISETP.GE.AND P6, PT, R37, 0x19, PT ;  /* 0x000000192500780c */ /* 0x000fe40003fc6270 */
[----:B------:R-:W-:Y:S02]  /*3400*/  ISETP.LT.OR P2, PT, R81, 0x11, P2 ;  /* 0x000000115100780c */ /* 0x000fe40001741670 */
[----:B------:R-:W-:Y:S02]  /*3410*/  FMNMX.FTZ R3, R84, R3, !PT ;  /* 0x0000000354037209 */ /* 0x000fe40007810000 */
[----:B------:R-:W-:Y:S02]  /*3420*/  FSEL R80, R6, -INF , !P2 ;  /* 0xff80000006507808 */ /* 0x000fe40005000000 */
[----:B------:R-:W-:-:S02]  /*3430*/  ISETP.GT.AND P2, PT, R83, 0x11, !P5 ;  /* 0x000000115300780c */ /* 0x000fc40006f44270 */
[----:B------:R-:W-:Y:S02]  /*3440*/  ISETP.GE.AND P5, PT, R37, 0x1a, PT ;  /* 0x0000001a2500780c */ /* 0x000fe40003fa6270 */
[----:B------:R-:W-:Y:S02]  /*3450*/  ISETP.LT.OR P2, PT, R81, 0x12, P2 ;  /* 0x000000125100780c */ /* 0x000fe40001741670 */
[----:B------:R-:W-:Y:S02]  /*3460*/  FMNMX.FTZ R3, R80, R3, !PT ;  /* 0x0000000350037209 */ /* 0x000fe40007810000 */
[----:B------:R-:W-:Y:S02]  /*3470*/  FSEL R10, R10, -INF , !P2 ;  /* 0xff8000000a0a7808 */ /* 0x000fe40005000000 */
[----:B------:R-:W-:Y:S02]  /*3480*/  ISETP.GT.AND P2, PT, R83, 0x18, !P6 ;  /* 0x000000185300780c */ /* 0x000fe40007744270 */
[----:B------:R-:W-:-:S02]  /*3490*/  ISETP.GE.AND P6, PT, R37, 0x21, PT ;  /* 0x000000212500780c */ /* 0x000fc40003fc6270 */
[----:B------:R-:W-:Y:S02]  /*34a0*/  ISETP.LT.OR P2, PT, R81, 0x19, P2 ;  /* 0x000000195100780c */ /* 0x000fe40001741670 */
[----:B------:R-:W-:Y:S02]  /*34b0*/  FMNMX.FTZ R4, R10, R3, !PT ;  /* 0x000000030a047209 */ /* 0x000fe40007810000 */
[----:B------:R-:W-:Y:S02]  /*34c0*/  FSEL R11, R11, -INF , !P2 ;  /* 0xff8000000b0b7808 */ /* 0x000fe40005000000 */
[----:B------:R-:W-:Y:S02]  /*34d0*/  ISETP.GT.AND P2, PT, R83, 0x19, !P5 ;  /* 0x000000195300780c */ /* 0x000fe40006f44270 */
[----:B------:R-:W-:Y:S02]  /*34e0*/  ISETP.GE.AND P5, PT, R37, 0x22, PT ;  /* 0x000000222500780c */ /* 0x000fe40003fa6270 */
[----:B------:R-:W-:-:S02]  /*34f0*/  ISETP.LT.OR P2, PT, R81, 0x1a, P2 ;  /* 0x0000001a5100780c */ /* 0x000fc40001741670 */
[----:B------:R-:W-:Y:S02]  /*3500*/  FMNMX.FTZ R4, R11, R4, !PT ;  /* 0x000000040b047209 */ /* 0x000fe40007810000 */
[----:B------:R-:W-:Y:S02]  /*3510*/  FSEL R79, R12, -INF , !P2 ;  /* 0xff8000000c4f7808 */ /* 0x000fe40005000000 */
[----:B------:R-:W-:Y:S02]  /*3520*/  ISETP.GT.AND P2, PT, R83, 0x20, !P6 ;  /* 0x000000205300780c */ /* 0x000fe40007744270 */
[----:B------:R-:W-:Y:S02]  /*3530*/  ISETP.GE.AND P6, PT, R37, 0x29, PT ;  /* 0x000000292500780c */ /* 0x000fe40003fc6270 */
[----:B------:R-:W-:Y:S02]  /*3540*/  ISETP.LT.OR P2, PT, R81, 0x21, P2 ;  /* 0x000000215100780c */ /* 0x000fe40001741670 */
[----:B------:R-:W-:-:S02]  /*3550*/  FMNMX.FTZ R3, R79, R4, !PT ;  /* 0x000000044f037209 */ /* 0x000fc40007810000 */
        /* <DEDUP_REMOVED lines=47> */
[----:B------:R-:W-:-:S02]  /*3850*/  FMNMX.FTZ R3, R36, R3, !PT ;  /* 0x0000000324037209 */ /* 0x000fc40007810000 */
[----:B------:R-:W-:Y:S02]  /*3860*/  ISETP.LT.OR P2, PT, R81, 0x49, P2 ;  /* 0x000000495100780c */ /* 0x000fe40001741670 */
[----:B------:R-:W-:Y:S02]  /*3870*/  ISETP.GE.AND P6, PT, R37, 0x62, PT ;  /* 0x000000622500780c */ /* 0x000fe40003fc6270 */
[----:B------:R-:W-:Y:S02]  /*3880*/  FSEL R42, R42, -INF , !P2 ;  /* 0xff8000002a2a7808 */ /* 0x000fe40005000000 */
[C---:B------:R-:W-:Y:S02]  /*3890*/  ISETP.GT.AND P2, PT, R83.reuse, 0x50, !P1 ;  /* 0x000000505300780c */ /* 0x040fe40004f44270 */
[C---:B------:R-:W-:Y:S02]  /*38a0*/  ISETP.GT.AND P1, PT, R83.reuse, 0x51, !P3 ;  /* 0x000000515300780c */ /* 0x040fe40005f24270 */
[----:B------:R-:W-:-:S02]  /*38b0*/  ISETP.GT.AND P3, PT, R83, 0x59, !P5 ;  /* 0x000000595300780c */ /* 0x000fc40006f64270 */
[----:B------:R-:W-:Y:S02]  /*38c0*/  ISETP.LT.OR P1, PT, R81, 0x52, P1 ;  /* 0x000000525100780c */ /* 0x000fe40000f21670 */
[----:B------:R-:W-:Y:S02]  /*38d0*/  ISETP.GE.AND P5, PT, R37, 0x61, PT ;  /* 0x000000612500780c */ /* 0x000fe40003fa6270 */
[----:B------:R-:W-:Y:S02]  /*38e0*/  FSEL R43, R43, -INF , !P1 ;  /* 0xff8000002b2b7808 */ /* 0x000fe40004800000 */
[----:B------:R-:W-:Y:S02]  /*38f0*/  ISETP.LT.OR P3, PT, R81, 0x5a, P3 ;  /* 0x0000005a5100780c */ /* 0x000fe40001f61670 */
[----:B------:R-:W-:Y:S02]  /*3900*/  ISETP.GT.AND P1, PT, R83, 0x60, !P5 ;  /* 0x000000605300780c */ /* 0x000fe40006f24270 */
[----:B------:R-:W-:-:S02]  /*3910*/  FSEL R5, R56, -INF , !P3 ;  /* 0xff80000038057808 */ /* 0x000fc40005800000 */
[C---:B------:R-:W-:Y:S02]  /*3920*/  ISETP.LT.OR P2, PT, R81.reuse, 0x51, P2 ;  /* 0x000000515100780c */ /* 0x040fe40001741670 */
[----:B------:R-:W-:Y:S02]  /*3930*/  ISETP.LT.OR P1, PT, R81, 0x61, P1 ;  /* 0x000000615100780c */ /* 0x000fe40000f21670 */
[----:B------:R-:W-:Y:S02]  /*3940*/  ISETP.GT.AND P3, PT, R83, 0x68, !P0 ;  /* 0x000000685300780c */ /* 0x000fe40004764270 */
[----:B------:R-:W-:Y:S02]  /*3950*/  FMNMX.FTZ R4, R42, R3, !PT ;  /* 0x000000032a047209 */ /* 0x000fe40007810000 */
[----:B------:R-:W-:Y:S02]  /*3960*/  FSEL R44, R44, -INF , !P2 ;  /* 0xff8000002c2c7808 */ /* 0x000fe40005000000 */
[----:B------:R-:W-:-:S02]  /*3970*/  FSEL R69, R69, -INF , !P1 ;  /* 0xff80000045457808 */ /* 0x000fc40004800000 */
[----:B------:R-:W-:Y:S02]  /*3980*/  ISETP.LT.OR P3, PT, R81, 0x69, P3 ;  /* 0x000000695100780c */ /* 0x000fe40001f61670 */
[----:B------:R-:W-:Y:S02]  /*3990*/  FMNMX.FTZ R3, R41, R4, !PT ;  /* 0x0000000429037209 */ /* 0x000fe40007810000 */
[----:B------:R-:W-:Y:S02]  /*39a0*/  ISETP.GT.AND P4, PT, R83, 0x61, !P6 ;  /* 0x000000615300780c */ /* 0x000fe40007784270 */
[----:B------:R-:W-:Y:S02]  /*39b0*/  ISETP.GE.AND P1, PT, R37, 0x71, PT ;  /* 0x000000712500780c */ /* 0x000fe40003f26270 */
[----:B------:R-:W-:Y:S02]  /*39c0*/  FSEL R70, R70, -INF , !P3 ;  /* 0xff80000046467808 */ /* 0x000fe40005800000 */
[----:B------:R-:W-:-:S02]  /*39d0*/  FMNMX.FTZ R4, R44, R3, !PT ;  /* 0x000000032c047209 */ /* 0x000fc40007810000 */
[----:B------:R-:W-:Y:S02]  /*39e0*/  ISETP.LT.OR P4, PT, R81, 0x62, P4 ;  /* 0x000000625100780c */ /* 0x000fe40002781670 */
[----:B------:R-:W-:Y:S02]  /*39f0*/  ISETP.GT.AND P3, PT, R83, 0x70, !P1 ;  /* 0x000000705300780c */ /* 0x000fe40004f64270 */
[----:B------:R-:W-:Y:S02]  /*3a00*/  ISETP.GE.AND P2, PT, R37, 0x6a, PT ;  /* 0x0000006a2500780c */ /* 0x000fe40003f46270 */
[----:B------:R-:W-:Y:S02]  /*3a10*/  FMNMX.FTZ R4, R43, R4, !PT ;  /* 0x000000042b047209 */ /* 0x000fe40007810000 */
[----:B------:R-:W-:Y:S02]  /*3a20*/  FSEL R68, R68, -INF , !P4 ;  /* 0xff80000044447808 */ /* 0x000fe40006000000 */
[----:B------:R-:W-:-:S02]  /*3a30*/  ISETP.LT.OR P3, PT, R81, 0x71, P3 ;  /* 0x000000715100780c */ /* 0x000fc40001f61670 */
[----:B------:R-:W-:Y:S02]  /*3a40*/  ISETP.GT.AND P4, PT, R83, 0x69, !P2 ;  /* 0x000000695300780c */ /* 0x000fe40005784270 */
[----:B------:R-:W-:Y:S02]  /*3a50*/  ISETP.GE.AND P5, PT, R37, 0x72, PT ;  /* 0x000000722500780c */ /* 0x000fe40003fa6270 */
[----:B------:R-:W-:Y:S02]  /*3a60*/  FMNMX.FTZ R4, R67, R4, !PT ;  /* 0x0000000443047209 */ /* 0x000fe40007810000 */
[----:B------:R-:W-:Y:S02]  /*3a70*/  FSEL R72, R72, -INF , !P3 ;  /* 0xff80000048487808 */ /* 0x000fe40005800000 */
[----:B------:R-:W-:Y:S02]  /*3a80*/  ISETP.LT.OR P4, PT, R81, 0x6a, P4 ;  /* 0x0000006a5100780c */ /* 0x000fe40002781670 */
[----:B------:R-:W-:-:S02]  /*3a90*/  ISETP.GT.AND P3, PT, R83, 0x71, !P5 ;  /* 0x000000715300780c */ /* 0x000fc40006f64270 */
[----:B------:R-:W-:Y:S02]  /*3aa0*/  FMNMX.FTZ R4, R5, R4, !PT ;  /* 0x0000000405047209 */ /* 0x000fe40007810000 */
[----:B------:R-:W-:Y:S02]  /*3ab0*/  FSEL R71, R71, -INF , !P4 ;  /* 0xff80000047477808 */ /* 0x000fe40006000000 */
[----:B------:R-:W-:Y:S02]  /*3ac0*/  ISETP.LT.OR P3, PT, R81, 0x72, P3 ;  /* 0x000000725100780c */ /* 0x000fe40001f61670 */
[----:B------:R-:W-:Y:S02]  /*3ad0*/  ISETP.GE.AND P4, PT, R37, 0x79, PT ;  /* 0x000000792500780c */ /* 0x000fe40003f86270 */
[----:B------:R-:W-:Y:S02]  /*3ae0*/  FMNMX.FTZ R3, R69, R4, !PT ;  /* 0x0000000445037209 */ /* 0x000fe40007810000 */
[----:B------:R-:W-:-:S02]  /*3af0*/  FSEL R73, R73, -INF , !P3 ;  /* 0xff80000049497808 */ /* 0x000fc40005800000 */
[----:B------:R-:W-:Y:S02]  /*3b00*/  ISETP.GT.AND P3, PT, R83, 0x78, !P4 ;  /* 0x000000785300780c */ /* 0x000fe40006764270 */
[----:B------:R-:W-:Y:S02]  /*3b10*/  FMNMX.FTZ R3, R68, R3, !PT ;  /* 0x0000000344037209 */ /* 0x000fe40007810000 */
[----:B------:R-:W-:Y:S02]  /*3b20*/  ISETP.LT.OR P3, PT, R81, 0x79, P3 ;  /* 0x000000795100780c */ /* 0x000fe40001f61670 */
[----:B------:R-:W-:Y:S02]  /*3b30*/  FMNMX.FTZ R4, R70, R3, !PT ;  /* 0x0000000346047209 */ /* 0x000fe40007810000 */
[----:B------:R-:W-:Y:S02]  /*3b40*/  FSEL R74, R74, -INF , !P3 ;  /* 0xff8000004a4a7808 */ /* 0x000fe40005800000 */
[----:B------:R-:W-:-:S02]  /*3b50*/  ISETP.GE.AND P3, PT, R37, 0x7a, PT ;  /* 0x0000007a2500780c */ /* 0x000fc40003f66270 */
[----:B------:R-:W-:Y:S02]  /*3b60*/  FMNMX.FTZ R3, R71, R4, !PT ;  /* 0x0000000447037209 */ /* 0x000fe40007810000 */
[----:B------:R-:W-:Y:S02]  /*3b70*/  ISETP.GT.AND P0, PT, R83, 0x79, !P3 ;  /* 0x000000795300780c */ /* 0x000fe40005f04270 */
[----:B------:R-:W-:Y:S02]  /*3b80*/  FMNMX.FTZ R4, R72, R3, !PT ;  /* 0x0000000348047209 */ /* 0x000fe40007810000 */
[----:B------:R-:W-:Y:S02]  /*3b90*/  ISETP.LT.OR P0, PT, R81, 0x7a, P0 ;  /* 0x0000007a5100780c */ /* 0x000fe40000701670 */
[----:B------:R-:W-:Y:S02]  /*3ba0*/  FMNMX.FTZ R3, R73, R4, !PT ;  /* 0x0000000449037209 */ /* 0x000fe40007810000 */
[----:B------:R-:W-:-:S02]  /*3bb0*/  FSEL R75, R75, -INF , !P0 ;  /* 0xff8000004b4b7808 */ /* 0x000fc40004000000 */
[----:B------:R-:W-:Y:S02]  /*3bc0*/  FMNMX.FTZ R4, R74, R3, !PT ;  /* 0x000000034a047209 */ /* 0x000fe40007810000 */
[C---:B------:R-:W-:Y:S02]  /*3bd0*/  ISETP.GT.AND P6, PT, R40.reuse, 0x61, !P6 ;  /* 0x000000612800780c */ /* 0x040fe400077c4270 */
[----:B------:R-:W-:Y:S02]  /*3be0*/  FMNMX.FTZ R4, R75, R4, !PT ;  /* 0x000000044b047209 */ /* 0x000fe40007810000 */
[----:B------:R-:W-:Y:S02]  /*3bf0*/  ISETP.LT.OR P6, PT, R39, 0x62, P6 ;  /* 0x000000622700780c */ /* 0x000fe400037c1670 */
[----:B------:R-:W-:Y:S01]  /*3c00*/  ISETP.GT.AND P2, PT, R40, 0x69, !P2 ;  /* 0x000000692800780c */ /* 0x000fe20005744270 */
[----:B------:R-:W0:Y:S01]  /*3c10*/  SHFL.BFLY PT, R3, R4, 0x2, 0x1f ;  /* 0x0c401f0004037f89 */ /* 0x000e2200000e0000 */
[----:B------:R-:W-:-:S02]  /*3c20*/  FSEL R32, R32, -INF , !P6 ;  /* 0xff80000020207808 */ /* 0x000fc40007000000 */
[----:B------:R-:W-:Y:S02]  /*3c30*/  ISETP.GE.AND P6, PT, R37, 0x69, PT ;  /* 0x000000692500780c */ /* 0x000fe40003fc6270 */
[C---:B------:R-:W-:Y:S02]  /*3c40*/  ISETP.GT.AND P1, PT, R40.reuse, 0x70, !P1 ;  /* 0x000000702800780c */ /* 0x040fe40004f24270 */
[C---:B------:R-:W-:Y:S02]  /*3c50*/  ISETP.GT.AND P6, PT, R40.reuse, 0x68, !P6 ;  /* 0x000000682800780c */ /* 0x040fe400077c4270 */
[C---:B------:R-:W-:Y:S02]  /*3c60*/  ISETP.LT.OR P2, PT, R39.reuse, 0x6a, P2 ;  /* 0x0000006a2700780c */ /* 0x040fe40001741670 */
[----:B------:R-:W-:Y:S02]  /*3c70*/  ISETP.LT.OR P6, PT, R39, 0x69, P6 ;  /* 0x000000692700780c */ /* 0x000fe400037c1670 */
[----:B------:R-:W-:-:S02]  /*3c80*/  ISETP.GT.AND P5, PT, R40, 0x71, !P5 ;  /* 0x000000712800780c */ /* 0x000fc40006fa4270 */
[----:B------:R-:W-:Y:S02]  /*3c90*/  FSEL R27, R27, -INF , !P6 ;  /* 0xff8000001b1b7808 */ /* 0x000fe40007000000 */
[C---:B------:R-:W-:Y:S02]  /*3ca0*/  ISETP.GT.AND P4, PT, R40.reuse, 0x78, !P4 ;  /* 0x000000782800780c */ /* 0x040fe40006784270 */
[----:B------:R-:W-:Y:S02]  /*3cb0*/  ISETP.GT.AND P3, PT, R40, 0x79, !P3 ;  /* 0x000000792800780c */ /* 0x000fe40005f64270 */
[----:B------:R-:W-:Y:S02]  /*3cc0*/  ISETP.LT.OR P1, PT, R39, 0x71, P1 ;  /* 0x000000712700780c */ /* 0x000fe40000f21670 */
[----:B------:R-:W-:Y:S02]  /*3cd0*/  FSEL R40, R28, -INF , !P2 ;  /* 0xff8000001c287808 */ /* 0x000fe40005000000 */
[----:B0-----:R-:W-:-:S02]  /*3ce0*/  FMNMX.FTZ R3, R4, R3, !PT ;  /* 0x0000000304037209 */ /* 0x001fc40007810000 */
[C---:B------:R-:W-:Y:S02]  /*3cf0*/  ISETP.LT.OR P5, PT, R39.reuse, 0x72, P5 ;  /* 0x000000722700780c */ /* 0x040fe40002fa1670 */
[C---:B------:R-:W-:Y:S01]  /*3d00*/  ISETP.LT.OR P4, PT, R39.reuse, 0x79, P4 ;  /* 0x000000792700780c */ /* 0x040fe20002781670 */
[----:B------:R-:W0:Y:S01]  /*3d10*/  SHFL.BFLY PT, R56, R3, 0x1, 0x1f ;  /* 0x0c201f0003387f89 */ /* 0x000e2200000e0000 */
[----:B------:R-:W-:Y:S02]  /*3d20*/  ISETP.LT.OR P3, PT, R39, 0x7a, P3 ;  /* 0x0000007a2700780c */ /* 0x000fe40001f61670 */
[----:B0-----:R-:W-:Y:S02]  /*3d30*/  FMNMX.FTZ R56, R3, R56, !PT ;  /* 0x0000003803387209 */ /* 0x001fe40007810000 */
        /* <DEDUP_REMOVED lines=51> */
[----:B------:R-:W-:-:S03]  /*4070*/  FFMA.FTZ R37, R12, UR11, -R81 ;  /* 0x0000000b0c257c23 */ /* 0x000fc60008010851 */
[----:B------:R-:W-:Y:S02]  /*4080*/  FMNMX.FTZ R79, R57, R78, !PT ;  /* 0x0000004e394f7209 */ /* 0x000fe40007810000 */
[----:B------:R-:W-:Y:S01]  /*4090*/  FSEL R78, R30, -INF , !P1 ;  /* 0xff8000001e4e7808 */ /* 0x000fe20004800000 */
        /* <DEDUP_REMOVED lines=8> */
[----:B------:R-:W-:Y:S02]  /*4120*/  FMNMX.FTZ R83, R40, R79, !PT ;  /* 0x0000004f28537209 */ /* 0x000fe40007810000 */
        /* <DEDUP_REMOVED lines=45> */
[CC--:B0-----:R-:W-:Y:S01]  /*4400*/  LEA.HI R20, R23.reuse, R18.reuse, RZ, 0x4 ;  /* 0x0000001217147211 */ /* 0x0c1fe200078f20ff */
[--C-:B------:R-:W-:Y:S01]  /*4410*/  FFMA.FTZ R51, R60, UR11, -R71.reuse ;  /* 0x0000000b3c337c23 */ /* 0x100fe20008010847 */
[----:B------:R-:W-:Y:S01]  /*4420*/  LEA.HI R23, R23, R18, RZ, 0x5 ;  /* 0x0000001217177211 */ /* 0x000fe200078f28ff */
[--C-:B------:R-:W-:Y:S01]  /*4430*/  FFMA.FTZ R55, R55, UR11, -R71.reuse ;  /* 0x0000000b37377c23 */ /* 0x100fe20008010847 */
[--C-:B------:R-:W-:Y:S01]  /*4440*/  FFMA.FTZ R19, R64, UR11, -R71.reuse ;  /* 0x0000000b40137c23 */ /* 0x100fe20008010847 */
[--C-:B------:R-:W-:Y:S01]  /*4450*/  FFMA.FTZ R66, R66, UR11, -R71.reuse ;  /* 0x0000000b42427c23 */ /* 0x100fe20008010847 */
[----:B------:R-:W-:Y:S01]  /*4460*/  FFMA.FTZ R57, R57, UR11, -R71 ;  /* 0x0000000b39397c23 */ /* 0x000fe20008010847 */
[----:B------:R0:W-:Y:S01]  /*4470*/  MUFU.EX2 R73, R25 ;  /* 0x0000001900497308 */ /* 0x0001e20000000800 */
[----:B-1----:R-:W-:Y:S01]  /*4480*/  LOP3.LUT R21, R20, 0xfffffff0, RZ, 0xc0, !PT ;  /* 0xfffffff014157812 */ /* 0x002fe200078ec0ff */
[----:B------:R-:W-:-:S02]  /*4490*/  IMAD.SHL.U32 R23, R23, 0x20, RZ ;  /* 0x0000002017177824 */ /* 0x000fc400078e00ff */
[--C-:B------:R-:W-:Y:S01]  /*44a0*/  FFMA.FTZ R54, R54, UR11, -R71.reuse ;  /* 0x0000000b36367c23 */ /* 0x100fe20008010847 */
[--C-:B------:R-:W-:Y:S01]  /*44b0*/  FFMA.FTZ R32, R32, UR11, -R71.reuse ;  /* 0x0000000b20207c23 */ /* 0x100fe20008010847 */
[----:B------:R-:W-:Y:S01]  /*44c0*/  FFMA.FTZ R58, R58, UR11, -R71 ;  /* 0x0000000b3a3a7c23 */ /* 0x000fe20008010847 */
[----:B------:R-:W-:Y:S01]  /*44d0*/  IMAD.IADD R21, R18, 0x1, -R21 ;  /* 0x0000000112157824 */ /* 0x000fe200078e0a15 */
[----:B------:R-:W-:Y:S01]  /*44e0*/  LOP3.LUT R60, R23, 0x7ffffc00, RZ, 0xc0, !PT ;  /* 0x7ffffc00173c7812 */ /* 0x000fe200078ec0ff */
[----:B------:R-:W1:Y:S01]  /*44f0*/  MUFU.EX2 R12, R12 ;  /* 0x0000000c000c7308 */ /* 0x000e620000000800 */
[--C-:B0-----:R-:W-:Y:S01]  /*4500*/  FFMA.FTZ R25, R48, UR11, -R71.reuse ;  /* 0x0000000b30197c23 */ /* 0x101fe20008010847 */
[----:B------:R-:W-:Y:S01]  /*4510*/  FFMA.FTZ R48, R52, UR11, -R71 ;  /* 0x0000000b34307c23 */ /* 0x000fe20008010847 */
[----:B------:R-:W-:Y:S01]  /*4520*/  SHF.R.S32.HI R50, RZ, 0x1f, R21 ;  /* 0x0000001fff327819 */ /* 0x000fe20000011415 */
[--C-:B------:R-:W-:Y:S01]  /*4530*/  FFMA.FTZ R18, R63, UR11, -R71.reuse ;  /* 0x0000000b3f127c23 */ /* 0x100fe20008010847 */
[--C-:B------:R-:W-:Y:S01]  /*4540*/  FFMA.FTZ R59, R59, UR11, -R71.reuse ;  /* 0x0000000b3b3b7c23 */ /* 0x100fe20008010847 */
[--C-:B------:R-:W-:Y:S01]  /*4550*/  FFMA.FTZ R78, R78, UR11, -R71.reuse ;  /* 0x0000000b4e4e7c23 */ /* 0x100fe20008010847 */
[--C-:B------:R-:W-:Y:S01]  /*4560*/  FFMA.FTZ R79, R79, UR11, -R71.reuse ;  /* 0x0000000b4f4f7c23 */ /* 0x100fe20008010847 */
[----:B------:R0:W-:Y:S01]  /*4570*/  MUFU.EX2 R85, R25 ;  /* 0x0000001900557308 */ /* 0x0001e20000000800 */
[----:B------:R-:W-:-:S07]  /*4580*/  FFMA.FTZ R82, R82, UR11, -R71 ;  /* 0x0000000b52527c23 */ /* 0x000fce0008010847 */
[----:B------:R-:W2:Y:S01]  /*4590*/  MUFU.EX2 R74, R74 ;  /* 0x0000004a004a7308 */ /* 0x000ea20000000800 */
[----:B0-----:R-:W-:-:S04]  /*45a0*/  LEA.HI R25, R50, R21, RZ, 0x3 ;  /* 0x0000001532197211 */ /* 0x001fc800078f18ff */
[C---:B------:R-:W-:Y:S01]  /*45b0*/  LOP3.LUT R52, R25.reuse, 0xfffffff8, RZ, 0xc0, !PT ;  /* 0xfffffff819347812 */ /* 0x040fe200078ec0ff */
[----:B------:R-:W-:Y:S02]  /*45c0*/  IMAD.SHL.U32 R25, R25, 0x40, RZ ;  /* 0x0000004019197824 */ /* 0x000fe400078e00ff */
[----:B------:R-:W0:Y:S02]  /*45d0*/  MUFU.EX2 R81, R81 ;  /* 0x0000005100517308 */ /* 0x000e240000000800 */
[----:B------:R-:W-:Y:S01]  /*45e0*/  IMAD.IADD R21, R21, 0x1, -R52 ;  /* 0x0000000115157824 */ /* 0x000fe200078e0a34 */
[----:B------:R-:W-:Y:S02]  /*45f0*/  SHF.R.S32.HI R52, RZ, 0x4, R20 ;  /* 0x00000004ff347819 */ /* 0x000fe40000011414 */
[----:B------:R-:W-:Y:S01]  /*4600*/  LOP3.LUT R25, R25, 0x7ffffe00, RZ, 0xc0, !PT ;  /* 0x7ffffe0019197812 */ /* 0x000fe200078ec0ff */
[C---:B------:R-:W-:Y:S01]  /*4610*/  IMAD.SHL.U32 R20, R21.reuse, 0x40, RZ ;  /* 0x0000004015147824 */ /* 0x040fe200078e00ff */
[C---:B------:R-:W-:Y:S01]  /*4620*/  LOP3.LUT P1, RZ, R21.reuse, 0x4, RZ, 0xc0, !PT ;  /* 0x0000000415ff7812 */ /* 0x040fe2000782c0ff */
[----:B------:R-:W-:Y:S01]  /*4630*/  IMAD.SHL.U32 R53, R52, 0x8, RZ ;  /* 0x0000000834357824 */ /* 0x000fe200078e00ff */
[----:B------:R-:W-:Y:S01]  /*4640*/  LOP3.LUT P2, RZ, R21, 0x2, RZ, 0xc0, !PT ;  /* 0x0000000215ff7812 */ /* 0x000fe2000784c0ff */
[----:B-1----:R-:W-:Y:S01]  /*4650*/  FADD.FTZ R21, R12, R73 ;  /* 0x000000490c157221 */ /* 0x002fe20000010000 */
[----:B------:R-:W-:Y:S01]  /*4660*/  LOP3.LUT R20, R20, 0x1c0, RZ, 0xc0, !PT ;  /* 0x000001c014147812 */ /* 0x000fe200078ec0ff */
[----:B------:R-:W1:Y:S01]  /*4670*/  MUFU.EX2 R22, R22 ;  /* 0x0000001600167308 */ /* 0x000e620000000800 */
[----:B------:R-:W-:Y:S01]  /*4680*/  FFMA.FTZ R52, R61, UR11, -R71 ;  /* 0x0000000b3d347c23 */ /* 0x000fe20008010847 */
[----:B------:R-:W-:-:S02]  /*4690*/  F2FP.F16.F32.PACK_AB R12, R73, R12 ;  /* 0x0000000c490c723e */ /* 0x000fc400000000ff */
[----:B------:R-:W-:Y:S02]  /*46a0*/  LOP3.LUT R53, R20, 0x8, R53, 0xf8, !PT ;  /* 0x0000000814357812 */ /* 0x000fe400078ef835 */
[----:B------:R-:W-:Y:S02]  /*46b0*/  SHF.R.U32.HI R20, RZ, 0x3, R20 ;  /* 0x00000003ff147819 */ /* 0x000fe40000011614 */
[----:B------:R-:W3:Y:S02]  /*46c0*/  MUFU.EX2 R45, R45 ;  /* 0x0000002d002d7308 */ /* 0x000ee40000000800 */
[----:B------:R-:W-:Y:S01]  /*46d0*/  LOP3.LUT R53, R53, R20, RZ, 0x3c, !PT ;  /* 0x0000001435357212 */ /* 0x000fe200078e3cff */
[----:B------:R-:W-:Y:S01]  /*46e0*/  FADD.FTZ R20, R13, R4 ;  /* 0x000000040d147221 */ /* 0x000fe20000010000 */
[----:B------:R-:W-:Y:S02]  /*46f0*/  F2FP.F16.F32.PACK_AB R13, R4, R13 ;  /* 0x0000000d040d723e */ /* 0x000fe400000000ff */
[----:B------:R-:W-:Y:S01]  /*4700*/  IADD3 R60, R53, R25, R60 ;  /* 0x00000019353c7210 */ /* 0x000fe20007ffe03c */
[----:B------:R-:W-:Y:S01]  /*4710*/  FADD.FTZ R23, R15, R20 ;  /* 0x000000140f177221 */ /* 0x000fe20000010000 */
[C---:B------:R-:W-:Y:S01]  /*4720*/  F2FP.F16.F32.PACK_AB R15, R0.reuse, R15 ;  /* 0x0000000f000f723e */ /* 0x040fe200000000ff */
[----:B------:R-:W4:Y:S01]  /*4730*/  MUFU.EX2 R46, R46 ;  /* 0x0000002e002e7308 */ /* 0x000f220000000800 */
[----:B------:R-:W-:Y:S01]  /*4740*/  FFMA.FTZ R53, R65, UR11, -R71 ;  /* 0x0000000b41357c23 */ /* 0x000fe20008010847 */
[----:B------:R-:W-:Y:S01]  /*4750*/  FADD.FTZ R20, R0, R23 ;  /* 0x0000001700147221 */ /* 0x000fe20000010000 */
[----:B------:R-:W-:Y:S01]  /*4760*/  FADD.FTZ R0, R72, R21 ;  /* 0x0000001548007221 */ /* 0x000fe20000010000 */
[----:B------:R-:W-:-:S02]  /*4770*/  F2FP.F16.F32.PACK_AB R21, R10, R3 ;  /* 0x000000030a15723e */ /* 0x000fc400000000ff */
[----:B------:R-:W-:Y:S01]  /*4780*/  FADD.FTZ R23, R3, R20 ;  /* 0x0000001403177221 */ /* 0x000fe20000010000 */
[----:B------:R-:W-:Y:S01]  /*4790*/  FADD.FTZ R3, R75, R0 ;  /* 0x000000004b037221 */ /* 0x000fe20000010000 */
[----:B------:R-:W5:Y:S02]  /*47a0*/  MUFU.EX2 R47, R47 ;  /* 0x0000002f002f7308 */ /* 0x000f640000000800 */
[----:B------:R-:W-:Y:S01]  /*47b0*/  FADD.FTZ R20, R10, R23 ;  /* 0x000000170a147221 */ /* 0x000fe20000010000 */
[----:B--2---:R-:W-:Y:S01]  /*47c0*/  FADD.FTZ R0, R74, R3 ;  /* 0x000000034a007221 */ /* 0x004fe20000010000 */
[----:B------:R-:W-:Y:S02]  /*47d0*/  FFMA.FTZ R10, R62, UR11, -R71 ;  /* 0x0000000b3e0a7c23 */ /* 0x000fe40008010847 */
[----:B------:R-:W-:Y:S01]  /*47e0*/  FADD.FTZ R23, R11, R20 ;  /* 0x000000140b177221 */ /* 0x000fe20000010000 */
[----:B0-----:R-:W-:Y:S01]  /*47f0*/  FADD.FTZ R3, R81, R0 ;  /* 0x0000000051037221 */ /* 0x001fe20000010000 */
[----:B------:R-:W-:Y:S01]  /*4800*/  LEA R0, R60, UR38, 0x1 ;  /* 0x000000263c007c11 */ /* 0x000fe2000f8e08ff */
[----:B------:R-:W0:Y:S01]  /*4810*/  MUFU.EX2 R48, R48 ;  /* 0x0000003000307308 */ /* 0x000e220000000800 */
[----:B------:R-:W-:Y:S01]  /*4820*/  FADD.FTZ R25, R14, R23 ;  /* 0x000000170e197221 */ /* 0x000fe20000010000 */
[----:B-1----:R-:W-:Y:S01]  /*4830*/  FADD.FTZ R60, R22, R3 ;  /* 0x00000003163c7221 */ /* 0x002fe20000010000 */
[----:B------:R-:W-:Y:S01]  /*4840*/  FFMA.FTZ R3, R27, UR11, -R71 ;  /* 0x0000000b1b037c23 */ /* 0x000fe20008010847 */
[----:B------:R-:W-:-:S02]  /*4850*/  VIADD R63, R0, 0x21800 ;  /* 0x00021800003f7836 */ /* 0x000fc40000000000 */
[----:B------:R-:W-:Y:S01]  /*4860*/  FADD.FTZ R62, R6, R25 ;  /* 0x00000019063e7221 */ /* 0x000fe20000010000 */
[----:B------:R-:W-:Y:S01]  /*4870*/  FADD.FTZ R60, R85, R60 ;  /* 0x0000003c553c7221 */ /* 0x000fe20000010000 */
[----:B------:R-:W-:Y:S01]  /*4880*/  F2FP.F16.F32.PACK_AB R23, R14, R11 ;  /* 0x0000000b0e17723e */ /* 0x000fe200000000ff */
[----:B------:R-:W1:Y:S01]  /*4890*/  MUFU.EX2 R49, R49 ;  /* 0x0000003100317308 */ /* 0x000e620000000800 */
[----:B------:R-:W-:Y:S01]  /*48a0*/  FADD.FTZ R62, R29, R62 ;  /* 0x0000003e1d3e7221 */ /* 0x000fe20000010000 */
[----:B---3--:R-:W-:Y:S01]  /*48b0*/  FADD.FTZ R25, R45, R60 ;  /* 0x0000003c2d197221 */ /* 0x008fe20000010000 */
[----:B------:R-:W-:Y:S01]  /*48c0*/  F2FP.F16.F32.PACK_AB R14, R75, R72 ;  /* 0x000000484b0e723e */ /* 0x000fe200000000ff */
[----:B------:R-:W-:Y:S02]  /*48d0*/  VIADD R140, R0, 0x21820 ;  /* 0x00021820008c7836 */ /* 0x000fe40000000000 */
[----:B------:R-:W-:Y:S01]  /*48e0*/  FADD.FTZ R27, R77, R62 ;  /* 0x0000003e4d1b7221 */ /* 0x000fe20000010000 */
[----:B------:R-:W-:Y:S01]  /*48f0*/  F2FP.F16.F32.PACK_AB R20, R81, R74 ;  /* 0x0000004a5114723e */ /* 0x000fe200000000ff */
[----:B------:R-:W-:Y:S01]  /*4900*/  @P2 VIADD R140, R63, 0xffffffe0 ;  /* 0xffffffe03f8c2836 */ /* 0x000fe20000000000 */
[----:B------:R2:W3:Y:S01]  /*4910*/  MUFU.EX2 R50, R55 ;  /* 0x0000003700327308 */ /* 0x0004e20000000800 */
[----:B------:R-:W-:Y:S01]  /*4920*/  FADD.FTZ R27, R24, R27 ;  /* 0x0000001b181b7221 */ /* 0x000fe20000010000 */
[----:B------:R-:W-:Y:S01]  /*4930*/  F2FP.F16.F32.PACK_AB R22, R85, R22 ;  /* 0x000000165516723e */ /* 0x000fe200000000ff */
[----:B------:R1:W-:Y:S01]  /*4940*/  STSM.16.M88.4 [R0+0x21800], R12 ;  /* 0x0218000c00007844 */ /* 0x0003e20000000200 */
[----:B------:R-:W-:-:S02]  /*4950*/  VIADD R141, R140, 0x6000 ;  /* 0x000060008c8d7836 */ /* 0x000fc40000000000 */
[----:B------:R-:W-:Y:S01]  /*4960*/  FADD.FTZ R60, R26, R27 ;  /* 0x0000001b1a3c7221 */ /* 0x000fe20000010000 */
[----:B------:R-:W-:Y:S01]  /*4970*/  F2FP.F16.F32.PACK_AB R27, R24, R77 ;  /* 0x0000004d181b723e */ /* 0x000fe200000000ff */
[----:B------:R3:W-:Y:S01]  /*4980*/  STSM.16.M88.4 [R140], R20 ;  /* 0x000000148c007844 */ /* 0x0007e20000000200 */
[----:B------:R-:W3:Y:S01]  /*4990*/  MUFU.EX2 R51, R51 ;  /* 0x0000003300337308 */ /* 0x000ee20000000800 */
[----:B--2---:R-:W-:Y:S01]  /*49a0*/  FFMA.FTZ R55, R40, UR11, -R71 ;  /* 0x0000000b28377c23 */ /* 0x004fe20008010847 */
[----:B----4-:R-:W-:Y:S01]  /*49b0*/  FADD.FTZ R40, R46, R25 ;  /* 0x000000192e287221 */ /* 0x010fe20000010000 */
[----:B------:R-:W-:Y:S01]  /*49c0*/  FADD.FTZ R61, R37, R60 ;  /* 0x0000003c253d7221 */ /* 0x000fe20000010000 */
[----:B------:R-:W-:Y:S02]  /*49d0*/  FFMA.FTZ R71, R83, UR11, -R71 ;  /* 0x0000000b53477c23 */ /* 0x000fe40008010847 */
[----:B-----5:R-:W-:Y:S01]  /*49e0*/  FADD.FTZ R25, R47, R40 ;  /* 0x000000282f197221 */ /* 0x020fe20000010000 */
[----:B------:R-:W-:Y:S01]  /*49f0*/  FADD.FTZ R24, R34, R61 ;  /* 0x0000003d22187221 */ /* 0x000fe20000010000 */
[----:B------:R-:W2:Y:S02]  /*4a00*/  MUFU.EX2 R52, R52 ;  /* 0x0000003400347308 */ /* 0x000ea40000000800 */
[----:B0-----:R-:W-:Y:S01]  /*4a10*/  FADD.FTZ R40, R48, R25 ;  /* 0x0000001930287221 */ /* 0x001fe20000010000 */
[----:B------:R-:W-:-:S02]  /*4a20*/  F2FP.F16.F32.PACK_AB R25, R29, R6 ;  /* 0x000000061d19723e */ /* 0x000fc400000000ff */
[----:B-1----:R-:W-:Y:S01]  /*4a30*/  F2FP.F16.F32.PACK_AB R13, R37, R26 ;  /* 0x0000001a250d723e */ /* 0x002fe200000000ff */
[----:B------:R-:W-:Y:S01]  /*4a40*/  FADD.FTZ R29, R49, R40 ;  /* 0x00000028311d7221 */ /* 0x000fe20000010000 */
[C---:B---3--:R-:W-:Y:S01]  /*4a50*/  FADD.FTZ R23, R33.reuse, R24 ;  /* 0x0000001821177221 */ /* 0x048fe20000010000 */
[----:B------:R-:W0:Y:S01]  /*4a60*/  MUFU.EX2 R31, R31 ;  /* 0x0000001f001f7308 */ /* 0x000e220000000800 */
[----:B------:R-:W-:Y:S01]  /*4a70*/  F2FP.F16.F32.PACK_AB R24, R46, R45 ;  /* 0x0000002d2e18723e */ /* 0x000fe200000000ff */
[----:B------:R-:W-:Y:S01]  /*4a80*/  FADD.FTZ R6, R50, R29 ;  /* 0x0000001d32067221 */ /* 0x000fe20000010000 */
[----:B------:R-:W-:Y:S02]  /*4a90*/  F2FP.F16.F32.PACK_AB R26, R48, R47 ;  /* 0x0000002f301a723e */ /* 0x000fe400000000ff */
[----:B------:R-:W-:Y:S01]  /*4aa0*/  F2FP.F16.F32.PACK_AB R15, R33, R34 ;  /* 0x00000022210f723e */ /* 0x000fe200000000ff */
[----:B------:R-:W-:Y:S01]  /*4ab0*/  FADD.FTZ R21, R51, R6 ;  /* 0x0000000633157221 */ /* 0x000fe20000010000 */
[----:B------:R-:W-:Y:S01]  /*4ac0*/  FADD.FTZ R6, R28, R23 ;  /* 0x000000171c067221 */ /* 0x000fe20000010000 */
[----:B------:R-:W1:Y:S01]  /*4ad0*/  MUFU.EX2 R18, R18 ;  /* 0x0000001200127308 */ /* 0x000e620000000800 */
[----:B------:R-:W-:Y:S01]  /*4ae0*/  F2FP.F16.F32.PACK_AB R12, R50, R49 ;  /* 0x00000031320c723e */ /* 0x000fe200000000ff */
        /* <DEDUP_REMOVED lines=9> */
[----:B------:R-:W-:-:S06]  /*4b80*/  F2FP.F16.F32.PACK_AB R14, R52, R51 ;  /* 0x00000033340e723e */ /* 0x000fcc00000000ff */
        /* <DEDUP_REMOVED lines=18> */
[----:B------:R2:W-:Y:S01]  /*4cb0*/  MUFU.EX2 R40, R32 ;  /* 0x0000002000287308 */ /* 0x0005e20000000800 */
[----:B0-----:R-:W-:-:S07]  /*4cc0*/  FADD.FTZ R20, R54, R31 ;  /* 0x0000001f36147221 */ /* 0x001fce0000010000 */
[----:B------:R-:W0:Y:S01]  /*4cd0*/  MUFU.EX2 R11, R58 ;  /* 0x0000003a000b7308 */ /* 0x000e220000000800 */
[----:B--2---:R-:W-:Y:S02]  /*4ce0*/  IMAD.MOV.U32 R32, RZ, RZ, 0x40 ;  /* 0x00000040ff207424 */ /* 0x004fe400078e00ff */
[----:B-1----:R-:W-:Y:S01]  /*4cf0*/  FADD.FTZ R22, R80, R23 ;  /* 0x0000001750167221 */ /* 0x002fe20000010000 */
[----:B------:R-:W-:Y:S02]  /*4d00*/  F2FP.F16.F32.PACK_AB R23, R36, R35 ;  /* 0x000000232417723e */ /* 0x000fe400000000ff */
[----:B------:R-:W-:Y:S02]  /*4d10*/  F2FP.F16.F32.PACK_AB R35, R80, R41 ;  /* 0x000000295023723e */ /* 0x000fe400000000ff */
[----:B------:R-:W-:Y:S01]  /*4d20*/  SEL R32, R32, 0xffffffc0, !P1 ;  /* 0xffffffc020207807 */ /* 0x000fe20004800000 */
[----:B------:R-:W1:Y:S01]  /*4d30*/  MUFU.EX2 R69, R69 ;  /* 0x0000004500457308 */ /* 0x000e620000000800 */
[----:B------:R-:W-:-:S03]  /*4d40*/  PLOP3.LUT P1, PT, PT, PT, UP0, 0x40, 0x0 ;  /* 0x000000000000781c */ /* 0x000fc60003f2e808 */
[----:B------:R-:W-:-:S04]  /*4d50*/  IMAD.IADD R6, R63, 0x1, R32 ;  /* 0x000000013f067824 */ /* 0x000fc800078e0220 */
[----:B------:R-:W-:Y:S01]  /*4d60*/  MUFU.EX2 R59, R59 ;  /* 0x0000003b003b7308 */ /* 0x000fe20000000800 */
[----:B------:R1:W-:Y:S01]  /*4d70*/  STSM.16.M88.4 [R6], R24 ;  /* 0x0000001806007844 */ /* 0x0003e20000000200 */
[----:B0-----:R-:W-:-:S06]  /*4d80*/  F2FP.F16.F32.PACK_AB R34, R11, R54 ;  /* 0x000000360b22723e */ /* 0x001fcc00000000ff */
[----:B------:R-:W0:Y:S08]  /*4d90*/  MUFU.EX2 R68, R68 ;  /* 0x0000004400447308 */ /* 0x000e300000000800 */
[----:B------:R-:W2:Y:S01]  /*4da0*/  MUFU.EX2 R42, R42 ;  /* 0x0000002a002a7308 */ /* 0x000ea20000000800 */
[----:B-1----:R-:W-:Y:S01]  /*4db0*/  FADD.FTZ R25, R69, R22 ;  /* 0x0000001645197221 */ /* 0x002fe20000010000 */
[----:B------:R-:W-:-:S06]  /*4dc0*/  F2FP.F16.F32.PACK_AB R22, R53, R4 ;  /* 0x000000043516723e */ /* 0x000fcc00000000ff */
[----:B------:R-:W-:Y:S01]  /*4dd0*/  MUFU.EX2 R5, R5 ;  /* 0x0000000500057308 */ /* 0x000fe20000000800 */
[----:B0-----:R-:W-:-:S07]  /*4de0*/  FADD.FTZ R25, R68, R25 ;  /* 0x0000001944197221 */ /* 0x001fce0000010000 */
[----:B------:R0:W-:Y:S08]  /*4df0*/  MUFU.EX2 R29, R3 ;  /* 0x00000003001d7308 */ /* 0x0001f00000000800 */
[----:B------:R-:W1:Y:S01]  /*4e00*/  MUFU.EX2 R46, R55 ;  /* 0x00000037002e7308 */ /* 0x000e620000000800 */
[----:B0-----:R-:W-:Y:S01]  /*4e10*/  IMAD.IADD R3, R32, 0x1, R140 ;  /* 0x0000000120037824 */ /* 0x001fe200078e028c */
[----:B------:R-:W-:Y:S01]  /*4e20*/  F2FP.F16.F32.PACK_AB R32, R57, R10 ;  /* 0x0000000a3920723e */ /* 0x000fe200000000ff */
[----:B--2---:R-:W-:-:S03]  /*4e30*/  FADD.FTZ R10, R42, R25 ;  /* 0x000000192a0a7221 */ /* 0x004fc60000010000 */
[----:B------:R0:W-:Y:S02]  /*4e40*/  STSM.16.M88.4 [R3], R12 ;  /* 0x0000000c03007844 */ /* 0x0001e40000000200 */
[----:B------:R-:W-:Y:S08]  /*4e50*/  MUFU.EX2 R38, R38 ;  /* 0x0000002600267308 */ /* 0x000ff00000000800 */
[----:B------:R-:W2:Y:S01]  /*4e60*/  MUFU.EX2 R43, R43 ;  /* 0x0000002b002b7308 */ /* 0x000ea20000000800 */
[----:B0-----:R-:W-:Y:S01]  /*4e70*/  FADD.FTZ R12, R11, R20 ;  /* 0x000000140b0c7221 */ /* 0x001fe20000010000 */
[----:B------:R-:W-:-:S06]  /*4e80*/  F2FP.F16.F32.PACK_AB R20, R19, R18 ;  /* 0x000000121314723e */ /* 0x000fcc00000000ff */
[----:B------:R-:W-:Y:S01]  /*4e90*/  MUFU.EX2 R67, R67 ;  /* 0x0000004300437308 */ /* 0x000fe20000000800 */
[----:B------:R-:W-:Y:S01]  /*4ea0*/  F2FP.F16.F32.PACK_AB R13, R68, R69 ;  /* 0x00000045440d723e */ /* 0x000fe200000000ff */
[----:B------:R-:W-:Y:S01]  /*4eb0*/  FADD.FTZ R15, R59, R12 ;  /* 0x0000000c3b0f7221 */ /* 0x000fe20000010000 */
[----:B------:R-:W-:Y:S01]  /*4ec0*/  F2FP.F16.F32.PACK_AB R12, R40, R59 ;  /* 0x0000003b280c723e */ /* 0x000fe200000000ff */
[----:B------:R0:W-:Y:S01]  /*4ed0*/  STSM.16.M88.4 [R0+0x27800], R20 ;  /* 0x0278001400007844 */ /* 0x0001e20000000200 */
[----:B-1----:R-:W-:Y:S01]  /*4ee0*/  F2FP.F16.F32.PACK_AB R14, R46, R29 ;  /* 0x0000001d2e0e723e */ /* 0x002fe200000000ff */
[----:B------:R-:W-:Y:S01]  /*4ef0*/  FADD.FTZ R4, R40, R15 ;  /* 0x0000000f28047221 */ /* 0x000fe20000010000 */
[----:B------:R-:W-:Y:S01]  /*4f00*/  F2FP.F16.F32.PACK_AB R15, R5, R42 ;  /* 0x0000002a050f723e */ /* 0x000fe200000000ff */
[----:B------:R-:W1:Y:S01]  /*4f10*/  MUFU.EX2 R70, R70 ;  /* 0x0000004600467308 */ /* 0x000e620000000800 */
[----:B--2---:R-:W-:Y:S01]  /*4f20*/  F2FP.F16.F32.PACK_AB R25, R43, R38 ;  /* 0x000000262b19723e */ /* 0x004fe200000000ff */
[----:B------:R0:W-:Y:S01]  /*4f30*/  STSM.16.M88.4 [R140+0x6000], R32 ;  /* 0x006000208c007844 */ /* 0x0001e20000000200 */
[----:B------:R-:W-:Y:S01]  /*4f40*/  FADD.FTZ R29, R29, R4 ;  /* 0x000000041d1d7221 */ /* 0x000fe20000010000 */
[----:B------:R-:W-:Y:S01]  /*4f50*/  FADD.FTZ R5, R5, R10 ;  /* 0x0000000a05057221 */ /* 0x000fe20000010000 */
[----:B------:R-:W-:Y:S01]  /*4f60*/  VIADD R10, R17, 0xfffffffe ;  /* 0xfffffffe110a7836 */ /* 0x000fe20000000000 */
[----:B------:R0:W-:Y:S01]  /*4f70*/  STSM.16.M88.4 [R6+0x6000], R12 ;  /* 0x0060000c06007844 */ /* 0x0001e20000000200 */
[----:B------:R-:W-:Y:S01]  /*4f80*/  FADD.FTZ R29, R46, R29 ;  /* 0x0000001d2e1d7221 */ /* 0x000fe20000010000 */
[----:B------:R-:W-:Y:S01]  /*4f90*/  MUFU.EX2 R78, R78 ;  /* 0x0000004e004e7308 */ /* 0x000fe20000000800 */
[----:B------:R-:W-:-:S04]  /*4fa0*/  FADD.FTZ R4, R38, R5 ;  /* 0x0000000526047221 */ /* 0x000fc80000010000 */
[----:B------:R-:W-:-:S03]  /*4fb0*/  FADD.FTZ R4, R43, R4 ;  /* 0x000000042b047221 */ /* 0x000fc60000010000 */
[----:B------:R-:W2:Y:S01]  /*4fc0*/  MUFU.EX2 R79, R79 ;  /* 0x0000004f004f7308 */ /* 0x000ea20000000800 */
[----:B-1----:R-:W-:Y:S01]  /*4fd0*/  F2FP.F16.F32.PACK_AB R27, R70, R67 ;  /* 0x00000043461b723e */ /* 0x002fe200000000ff */
[----:B------:R-:W-:-:S04]  /*4fe0*/  FADD.FTZ R67, R67, R4 ;  /* 0x0000000443437221 */ /* 0x000fc80000010000 */
[----:B------:R-:W-:Y:S02]  /*4ff0*/  FADD.FTZ R4, R70, R67 ;  /* 0x0000004346047221 */ /* 0x000fe40000010000 */
[----:B------:R-:W-:Y:S08]  /*5000*/  MUFU.EX2 R82, R82 ;  /* 0x0000005200527308 */ /* 0x000ff00000000800 */
[----:B------:R-:W1:Y:S01]  /*5010*/  MUFU.EX2 R71, R71 ;  /* 0x0000004700477308 */ /* 0x000e620000000800 */
[----:B--2---:R-:W-:Y:S01]  /*5020*/  F2FP.F16.F32.PACK_AB R24, R79, R78 ;  /* 0x0000004e4f18723e */ /* 0x004fe200000000ff */
[----:B------:R-:W-:-:S04]  /*5030*/  FADD.FTZ R78, R78, R29 ;  /* 0x0000001d4e4e7221 */ /* 0x000fc80000010000 */
[----:B------:R-:W-:Y:S01]  /*5040*/  FADD.FTZ R79, R79, R78 ;  /* 0x0000004e4f4f7221 */ /* 0x000fe20000010000 */
[----:B-1----:R-:W-:-:S03]  /*5050*/  F2FP.F16.F32.PACK_AB R26, R71, R82 ;  /* 0x00000052471a723e */ /* 0x002fc600000000ff */
[----:B------:R-:W-:Y:S02]  /*5060*/  FADD.FTZ R82, R82, R79 ;  /* 0x0000004f52527221 */ /* 0x000fe40000010000 */
[----:B------:R0:W-:Y:S02]  /*5070*/  STSM.16.M88.4 [R3+0x6000], R24 ;  /* 0x0060001803007844 */ /* 0x0001e40000000200 */
[----:B------:R-:W-:Y:S01]  /*5080*/  FADD.FTZ R5, R71, R82 ;  /* 0x0000005247057221 */ /* 0x000fe20000010000 */
[----:B------:R1:W-:Y:S06]  /*5090*/  MEMBAR.ALL.CTA ;  /* 0x0000000000007992 */ /* 0x0003ec0000008000 */
[----:B-1----:R-:W1:Y:S02]  /*50a0*/  FENCE.VIEW.ASYNC.S ;  /* 0x00000000000073c6 */ /* 0x002e640000000000 */
[----:B-1----:R-:W-:Y:S01]  /*50b0*/  NOP ;  /* 0x0000000000007918 */ /* 0x002fe20000000000 */
[----:B------:R-:W-:Y:S05]  /*50c0*/  @P1 BRA `(.L_x_10889) ;  /* 0x00000000004c1947 */ /* 0x000fea0003800000 */
        /* <DEDUP_REMOVED lines=11> */
.L_x_10890:
[----:B------:R-:W-:Y:S02]  /*5180*/  ULDC UR10, c[0x0][0x9e4] ;  /* 0x00027900000a7ab9 */ /* 0x000fe40000000800 */
[----:B------:R-:W-:-:S11]  /*5190*/  UISETP.NE.AND UP0, UPT, UR10, 0x1, UPT ;  /* 0x000000010a00788c */ /* 0x000fd6000bf05270 */
[----:B------:R-:W-:Y:S02]  /*51a0*/  @UP0 ULDC.64 UR14, c[0x0][0x9e8] ;  /* 0x00027a00000e0ab9 */ /* 0x000fe40000000a00 */
[----:B------:R-:W-:-:S04]  /*51b0*/  UIMAD.WIDE.U32 UR4, UR7, UR14, URZ ;  /* 0x0000000e070472a5 */ /* 0x000fc8000f8e003f */
[----:B------:R-:W-:-:S12]  /*51c0*/  @UP0 USHF.R.U32.HI UR7, URZ, UR15, UR5 ;  /* 0x0000000f3f070299 */ /* 0x000fd80008011605 */
.L_x_10891:
[----:B------:R-:W-:-:S04]  /*51d0*/  UIMAD UR7, UR7, UR10, UR10 ;  /* 0x0000000a070772a4 */ /* 0x000fc8000f8e020a */
[----:B------:R-:W-:-:S04]  /*51e0*/  UISETP.LT.AND UP0, UPT, UR6, UR7, UPT ;  /* 0x000000070600728c */ /* 0x000fc8000bf01270 */
[----:B------:R-:W-:-:S12]  /*51f0*/  USEL UR6, UR6, UR7, UP0 ;  /* 0x0000000706067287 */ /* 0x000fd80008000000 */
.L_x_10889:
[----:B------:R-:W-:Y:S01]  /*5200*/  R2UR UR5, R146 ;  /* 0x00000000920572ca */ /* 0x000fe200000e0000 */
[----:B------:R-:W-:Y:S01]  /*5210*/  USHF.R.S32.HI UR4, URZ, 0x1f, UR6 ;  /* 0x0000001f3f047899 */ /* 0x000fe20008011406 */
[----:B------:R-:W-:Y:S02]  /*5220*/  CS2R R134, SRZ ;  /* 0x0000000000867805 */ /* 0x000fe4000001ff00 */
[----:B------:R-:W-:Y:S02]  /*5230*/  CS2R R132, SRZ ;  /* 0x0000000000847805 */ /* 0x000fe4000001ff00 */
[----:B------:R-:W-:Y:S01]  /*5240*/  CS2R R130, SRZ ;  /* 0x0000000000827805 */ /* 0x000fe2000001ff00 */
[----:B------:R-:W-:Y:S01]  /*5250*/  ULEA.HI UR4, UR4, UR6, URZ, 0x7 ;  /* 0x0000000604047291 */ /* 0x000fe2000f8f383f */
[----:B------:R-:W-:Y:S02]  /*5260*/  CS2R R128, SRZ ;  /* 0x0000000000807805 */ /* 0x000fe4000001ff00 */
[----:B------:R-:W-:-:S02]  /*5270*/  CS2R R126, SRZ ;  /* 0x00000000007e7805 */ /* 0x000fc4000001ff00 */
[----:B------:R-:W-:Y:S01]  /*5280*/  CS2R R124, SRZ ;  /* 0x00000000007c7805 */ /* 0x000fe2000001ff00 */
[----:B------:R-:W-:Y:S01]  /*5290*/  USHF.R.S32.HI UR4, URZ, 0x7, UR4 ;  /* 0x000000073f047899 */ /* 0x000fe20008011404 */
[----:B------:R-:W-:Y:S02]  /*52a0*/  CS2R R122, SRZ ;  /* 0x00000000007a7805 */ /* 0x000fe4000001ff00 */
[----:B------:R-:W-:Y:S02]  /*52b0*/  CS2R R120, SRZ ;  /* 0x0000000000787805 */ /* 0x000fe4000001ff00 */
[----:B------:R-:W-:Y:S01]  /*52c0*/  CS2R R118, SRZ ;  /* 0x0000000000767805 */ /* 0x000fe2000001ff00 */
[----:B------:R-:W-:Y:S01]  /*52d0*/  UISETP.LT.AND UP0, UPT, UR5, UR4, UPT ;  /* 0x000000040500728c */ /* 0x000fe2000bf01270 */
[----:B------:R-:W-:Y:S02]  /*52e0*/  CS2R R116, SRZ ;  /* 0x0000000000747805 */ /* 0x000fe4000001ff00 */
[----:B------:R-:W-:-:S02]  /*52f0*/  CS2R R114, SRZ ;  /* 0x0000000000727805 */ /* 0x000fc4000001ff00 */
[----:B------:R-:W-:Y:S01]  /*5300*/  CS2R R112, SRZ ;  /* 0x0000000000707805 */ /* 0x000fe2000001ff00 */
[----:B------:R-:W-:Y:S01]  /*5310*/  USEL UR32, UR5, UR4, !UP0 ;  /* 0x0000000405207287 */ /* 0x000fe2000c000000 */
[----:B------:R-:W-:Y:S02]  /*5320*/  CS2R R110, SRZ ;  /* 0x00000000006e7805 */ /* 0x000fe4000001ff00 */
[----:B------:R-:W-:Y:S01]  /*5330*/  CS2R R108, SRZ ;  /* 0x00000000006c7805 */ /* 0x000fe2000001ff00 */
[----:B------:R-:W-:Y:S01]  /*5340*/  UMOV UR4, URZ ;  /* 0x0000003f00047c82 */ /* 0x000fe20008000000 */
[----:B------:R-:W-:Y:S01]  /*5350*/  UMOV UR5, URZ ;  /* 0x0000003f00057c82 */ /* 0x000fe20008000000 */
        /* <DEDUP_REMOVED lines=12> */
[----:B0-----:R-:W-:Y:S01]  /*5420*/  IMAD.MOV.U32 R12, RZ, RZ, R56 ;  /* 0x000000ffff0c7224 */ /* 0x001fe200078e0038 */
[----:B------:R-:W-:Y:S01]  /*5430*/  UMOV UR41, URZ ;  /* 0x0000003f00297c82 */ /* 0x000fe20008000000 */
[----:B------:R-:W-:Y:S01]  /*5440*/  IMAD.MOV.U32 R11, RZ, RZ, R30 ;  /* 0x000000ffff0b7224 */ /* 0x000fe200078e001e */
[----:B------:R-:W-:Y:S01]  /*5450*/  UMOV UR6, URZ ;  /* 0x0000003f00067c82 */ /* 0x000fe20008000000 */
[----:B------:R-:W-:Y:S01]  /*5460*/  IMAD.MOV.U32 R135, RZ, RZ, RZ ;  /* 0x000000ffff877224 */ /* 0x000fe200078e00ff */
[----:B------:R-:W-:Y:S01]  /*5470*/  ULDC UR33, c[0x0][0x9e4] ;  /* 0x0002790000217ab9 */ /* 0x000fe20000000800 */
[----:B------:R-:W-:Y:S01]  /*5480*/  ULDC UR35, c[0x0][0x2f0] ;  /* 0x0000bc0000237ab9 */ /* 0x000fe20000000800 */
[----:B------:R-:W-:Y:S01]  /*5490*/  ULDC UR7, c[0x0][0x9d8] ;  /* 0x0002760000077ab9 */ /* 0x000fe20000000800 */
[----:B------:R-:W-:Y:S01]  /*54a0*/  ULDC UR34, c[0x0][0x988] ;  /* 0x0002620000227ab9 */ /* 0x000fe20000000800 */
[----:B------:R-:W-:-:S05]  /*54b0*/  ULDC UR40, c[0x0][0x9e0] ;  /* 0x0002780000287ab9 */ /* 0x000fca0000000800 */
.L_x_10911:
[----:B------:R-:W-:Y:S01]  /*54c0*/  R2UR UR4, R142 ;  /* 0x000000008e0472ca */ /* 0x000fe200000e0000 */
[----:B------:R-:W-:-:S04]  /*54d0*/  UISETP.NE.AND UP0, UPT, UR6, 0x1, UPT ;  /* 0x000000010600788c */ /* 0x000fc8000bf05270 */
[----:B------:R-:W-:-:S04]  /*54e0*/  USEL UR5, URZ, 0x1, UP0 ;  /* 0x000000013f057887 */ /* 0x000fc80008000000 */
[----:B------:R-:W-:-:S04]  /*54f0*/  ULOP3.LUT UR5, UR41, UR5, URZ, 0x3c, !UPT ;  /* 0x0000000529057292 */ /* 0x000fc8000f8e3c3f */
[----:B------:R-:W-:-:S13]  /*5500*/  ISETP.NE.AND P2, PT, RZ, UR4, PT ;  /* 0x00000004ff007c0c */ /* 0x000fda000bf45270 */
[----:B------:R-:W-:Y:S05]  /*5510*/  @P2 BRA `(.L_x_10893) ;  /* 0x0000000000382947 */ /* 0x000fea0003800000 */
[----:B------:R-:W-:Y:S05]  /*5520*/  @!P0 BRA `(.L_x_10894) ;  /* 0x0000000000048947 */ /* 0x000fea0003800000 */
[----:B------:R-:W-:Y:S01]  /*5530*/  BPT.TRAP 0x1 ;  /* 0x000000040000795c */ /* 0x000fe20000300000 */
.L_x_10894:
        /* <DEDUP_REMOVED lines=9> */
.L_x_10895:
[----:B-1----:R-:W-:Y:S05]  /*55d0*/  @P1 BRA `(.L_x_10893) ;  /* 0x0000000000081947 */ /* 0x002fea0003800000 */
[----:B------:R-:W1:Y:S02]  /*55e0*/  SYNCS.PHASECHK.TRANS64.TRYWAIT P1, [UR4+0x2d830], R13 ;  /* 0x02d8300dff0075a7 */ /* 0x000e640008020144 */
[----:B-1----:R-:W-:Y:S05]  /*55f0*/  @!P1 BRA `(.L_x_10896) ;  /* 0x0000010000109947 */ /* 0x002fea0003800000 */
.L_x_10893:
[----:B-1----:R-:W1:Y:S01]  /*5600*/  S2R R14, SR_TID.X ;  /* 0x00000000000e7919 */ /* 0x002e620000002100 */
[----:B------:R-:W-:Y:S01]  /*5610*/  UIADD3 UR4, UR6, 0x1, URZ ;  /* 0x0000000106047890 */ /* 0x000fe2000fffe03f */
[----:B------:R-:W-:Y:S01]  /*5620*/  R2UR UR28, R8 ;  /* 0x00000000081c72ca */ /* 0x000fe200000e0000 */
[----:B------:R-:W-:Y:S01]  /*5630*/  UMOV UR31, 0x80000020 ;  /* 0x80000020001f7882 */ /* 0x000fe20000000000 */
[----:B------:R-:W-:Y:S01]  /*5640*/  R2UR UR29, R9 ;  /* 0x00000000091d72ca */ /* 0x000fe200000e0000 */
[----:B------:R-:W-:Y:S01]  /*5650*/  UISETP.NE.AND UP0, UPT, UR4, 0x2, UPT ;  /* 0x000000020400788c */ /* 0x000fe2000bf05270 */
[----:B------:R-:W-:Y:S01]  /*5660*/  UMOV UR11, 0x80000020 ;  /* 0x80000020000b7882 */ /* 0x000fe20000000000 */
[----:B------:R-:W-:Y:S02]  /*5670*/  UMOV UR15, 0x80000020 ;  /* 0x80000020000f7882 */ /* 0x000fe40000000000 */
[----:B------:R-:W-:Y:S01]  /*5680*/  USEL UR4, UR4, URZ, UP0 ;  /* 0x0000003f04047287 */ /* 0x000fe20008000000 */
[----:B------:R-:W-:Y:S01]  /*5690*/  UMOV UR19, 0x80000020 ;  /* 0x8000002000137882 */ /* 0x000fe20000000000 */
[----:B------:R-:W-:-:S02]  /*56a0*/  UMOV UR23, 0x80000020 ;  /* 0x8000002000177882 */ /* 0x000fc40000000000 */
[----:B------:R-:W-:Y:S01]  /*56b0*/  UIMAD UR30, UR4, 0x600, UR39 ;  /* 0x00000600041e78a4 */ /* 0x000fe2000f8e0227 */
[----:B------:R-:W-:-:S03]  /*56c0*/  UMOV UR27, 0x80000020 ;  /* 0x80000020001b7882 */ /* 0x000fc60000000000 */
[----:B------:R-:W-:Y:S02]  /*56d0*/  UIADD3 UR10, UR30, 0x2, URZ ;  /* 0x000000021e0a7890 */ /* 0x000fe4000fffe03f */
[----:B------:R-:W-:Y:S02]  /*56e0*/  UIADD3 UR14, UR30, 0x200, URZ ;  /* 0x000002001e0e7890 */ /* 0x000fe4000fffe03f */
        /* <DEDUP_REMOVED lines=27> */
.L_x_10898:
[----:B------:R-:W-:Y:S01]  /*58a0*/  ULEA UR10, UR6, UR38, 0x3 ;  /* 0x00000026060a7291 */ /* 0x000fe2000f8e183f */
[----:B------:R-:W-:-:S05]  /*58b0*/  IMAD.U32 R13, RZ, RZ, UR41 ;  /* 0x00000029ff0d7e24 */ /* 0x000fca000f8e00ff */
[----:B------:R-:W-:-:S04]  /*58c0*/  SHF.L.U32 R13, R13, 0x1f, RZ ;  /* 0x0000001f0d0d7819 */ /* 0x000fc800000006ff */
[----:B------:R0:W1:Y:S01]  /*58d0*/  SYNCS.PHASECHK.TRANS64.TRYWAIT P1, [UR10+0x2d850], R13 ;  /* 0x02d8500dff0075a7 */ /* 0x000062000802014a */
[----:B------:R-:W-:Y:S05]  /*58e0*/  @!P0 BRA `(.L_x_10899) ;  /* 0x0000000000048947 */ /* 0x000fea0003800000 */
[----:B------:R-:W-:Y:S01]  /*58f0*/  BPT.TRAP 0x1 ;  /* 0x000000040000795c */ /* 0x000fe20000300000 */
.L_x_10899:
[----:B-1----:R-:W-:Y:S05]  /*5900*/  @P1 BRA `(.L_x_10897) ;  /* 0x0000000000081947 */ /* 0x002fea0003800000 */
[----:B------:R-:W1:Y:S02]  /*5910*/  SYNCS.PHASECHK.TRANS64.TRYWAIT P1, [UR10+0x2d850], R13 ;  /* 0x02d8500dff0075a7 */ /* 0x000e64000802014a */
[----:B-1----:R-:W-:Y:S05]  /*5920*/  @!P1 BRA `(.L_x_10900) ;  /* 0x000000fc005c9947 */ /* 0x002fea0003800000 */
.L_x_10897:
[----:B------:R-:W-:Y:S01]  /*5930*/  UIADD3 UR10, UR38, 0x400, URZ ;  /* 0x00000400260a7890 */ /* 0x000fe2000fffe03f */
[----:B------:R-:W-:Y:S01]  /*5940*/  R2UR UR14, R145 ;  /* 0x00000000910e72ca */ /* 0x000fe200000e0000 */
[----:B------:R-:W-:Y:S01]  /*5950*/  WARPGROUP.ARRIVE ;  /* 0x00000000000079c5 */ /* 0x000fe20000000000 */
[----:B------:R-:W-:Y:S01]  /*5960*/  UMOV UR29, 0x40000040 ;  /* 0x40000040001d7882 */ /* 0x000fe20000000000 */
[----:B------:R-:W-:-:S04]  /*5970*/  USHF.R.U32.HI UR10, URZ, 0x4, UR10 ;  /* 0x000000043f0a7899 */ /* 0x000fc8000801160a */
[----:B------:R-:W1:Y:S01]  /*5980*/  S2R R15, SR_TID.X ;  /* 0x00000000000f7919 */ /* 0x000e620000002100 */
[----:B------:R-:W-:Y:S01]  /*5990*/  UMOV UR31, 0x80000020 ;  /* 0x80000020001f7882 */ /* 0x000fe20000000000 */
[----:B------:R-:W-:-:S04]  /*59a0*/  ULOP3.LUT UR10, UR10, 0x3fff, URZ, 0xc0, !UPT ;  /* 0x00003fff0a0a7892 */ /* 0x000fc8000f8ec03f */
[----:B------:R-:W-:Y:S02]  /*59b0*/  ULOP3.LUT UR11, UR10, 0x2000000, URZ, 0xfc, !UPT ;  /* 0x020000000a0b7892 */ /* 0x000fe4000f8efc3f */
[----:B------:R-:W-:Y:S02]  /*59c0*/  ULOP3.LUT UR10, UR14, 0x10000, URZ, 0xfc, !UPT ;  /* 0x000100000e0a7892 */ /* 0x000fe4000f8efc3f */
[----:B------:R-:W-:-:S05]  /*59d0*/  UIMAD UR11, UR6, 0x600, UR11 ;  /* 0x00000600060b78a4 */ /* 0x000fca000f8e020b */
[----:B------:R-:W-:Y:S02]  /*59e0*/  UMOV UR28, UR10 ;  /* 0x0000000a001c7c82 */ /* 0x000fe40008000000 */
[----:B------:R-:W-:Y:S02]  /*59f0*/  UMOV UR30, UR11 ;  /* 0x0000000b001e7c82 */ /* 0x000fe40008000000 */
[----:B------:R-:W-:Y:S01]  /*5a00*/  HGMMA.64x96x16.F32 R88, gdesc[UR28].tnspB, R88, gsb0 ;  /* 0x416000001c5879f0 */ /* 0x000fe20008000858 */
[----:B------:R-:W-:Y:S02]  /*5a10*/  UIADD3 UR28, UR10, 0x2, URZ ;  /* 0x000000020a1c7890 */ /* 0x000fe4000fffe03f */
[----:B------:R-:W-:Y:S01]  /*5a20*/  UIADD3 UR30, UR11, 0x40, URZ ;  /* 0x000000400b1e7890 */ /* 0x000fe2000fffe03f */
[----:B------:R-:W-:Y:S01]  /*5a30*/  UMOV UR29, 0x40000040 ;  /* 0x40000040001d7882 */ /* 0x000fe20000000000 */
[----:B------:R-:W-:Y:S01]  /*5a40*/  UMOV UR31, 0x80000020 ;  /* 0x80000020001f7882 */ /* 0x000fe20000000000 */
[----:B-1----:R-:W-:-:S02]  /*5a50*/  SHF.R.U32.HI R14, RZ, 0x7, R15 ;  /* 0x00000007ff0e7819 */ /* 0x002fc4000001160f */
        /* <DEDUP_REMOVED lines=52> */
.L_x_10901:
[----:B------:R-:W-:Y:S01]  /*5da0*/  R2UR UR10, R143 ;  /* 0x000000008f0a72ca */ /* 0x000fe200000e0000 */
[----:B------:R-:W-:Y:S01]  /*5db0*/  FMUL.FTZ R15, R26, UR7 ;  /* 0x000000071a0f7c20 */ /* 0x000fe20008410000 */
[----:B------:R-:W-:Y:S01]  /*5dc0*/  FMUL.FTZ R20, R30, UR7 ;  /* 0x000000071e147c20 */ /* 0x000fe20008410000 */
[----:B------:R-:W-:Y:S01]  /*5dd0*/  FMUL.FTZ R26, R36, UR7 ;  /* 0x00000007241a7c20 */ /* 0x000fe20008410000 */
[----:B------:R-:W-:Y:S01]  /*5de0*/  FMUL.FTZ R30, R40, UR7 ;  /* 0x00000007281e7c20 */ /* 0x000fe20008410000 */
[----:B------:R-:W-:Y:S01]  /*5df0*/  FMUL.FTZ R36, R46, UR7 ;  /* 0x000000072e247c20 */ /* 0x000fe20008410000 */
[----:B------:R-:W-:Y:S01]  /*5e00*/  FMUL.FTZ R40, R50, UR7 ;  /* 0x0000000732287c20 */ /* 0x000fe20008410000 */
[----:B------:R-:W1:Y:S01]  /*5e10*/  S2UR UR15, SR_CgaCtaId ;  /* 0x00000000000f79c3 */ /* 0x000e620000008800 */
[----:B------:R-:W-:Y:S01]  /*5e20*/  FMUL.FTZ R46, R56, UR7 ;  /* 0x00000007382e7c20 */ /* 0x000fe20008410000 */
[----:B------:R-:W-:Y:S01]  /*5e30*/  FMUL.FTZ R50, R60, UR7 ;  /* 0x000000073c327c20 */ /* 0x000fe20008410000 */
[----:B------:R-:W-:Y:S01]  /*5e40*/  FMUL.FTZ R60, R68, UR7 ;  /* 0x00000007443c7c20 */ /* 0x000fe20008410000 */
[----:B------:R-:W-:Y:S01]  /*5e50*/  FMUL.FTZ R68, R76, UR7 ;  /* 0x000000074c447c20 */ /* 0x000fe20008410000 */
[----:B------:R-:W-:Y:S01]  /*5e60*/  FMUL.FTZ R22, R32, UR7 ;  /* 0x0000000720167c20 */ /* 0x000fe20008410000 */
[----:B------:R-:W-:Y:S01]  /*5e70*/  UISETP.NE.AND UP1, UPT, UR10, URZ, UPT ;  /* 0x0000003f0a00728c */ /* 0x000fe2000bf25270 */
[----:B------:R-:W-:Y:S01]  /*5e80*/  FMUL.FTZ R32, R42, UR7 ;  /* 0x000000072a207c20 */ /* 0x000fe20008410000 */
[----:B------:R-:W2:Y:S01]  /*5e90*/  LDC R76, c[0x0][0x288] ;  /* 0x0000a200ff4c7b82 */ /* 0x000ea20000000800 */
[----:B------:R-:W-:Y:S01]  /*5ea0*/  FMUL.FTZ R42, R52, UR7 ;  /* 0x00000007342a7c20 */ /* 0x000fe20008410000 */
[----:B------:R-:W-:-:S02]  /*5eb0*/  IMAD.MOV.U32 R136, RZ, RZ, R7 ;  /* 0x000000ffff887224 */ /* 0x000fc400078e0007 */
[----:B------:R-:W-:Y:S01]  /*5ec0*/  FMUL.FTZ R52, R62, UR7 ;  /* 0x000000073e347c20 */ /* 0x000fe20008410000 */
[----:B------:R-:W-:Y:S01]  /*5ed0*/  PLOP3.LUT P1, PT, PT, PT, UP1, 0x80, 0x0 ;  /* 0x000000000000781c */ /* 0x000fe20003f2f018 */
[----:B------:R-:W-:Y:S01]  /*5ee0*/  FMUL.FTZ R62, R70, UR7 ;  /* 0x00000007463e7c20 */ /* 0x000fe20008410000 */
[----:B------:R-:W-:Y:S01]  /*5ef0*/  PLOP3.LUT P2, PT, PT, PT, UP1, 0x80, 0x0 ;  /* 0x000000000000781c */ /* 0x000fe20003f4f018 */
[----:B------:R-:W-:Y:S01]  /*5f00*/  FMUL.FTZ R70, R78, UR7 ;  /* 0x000000074e467c20 */ /* 0x000fe20008410000 */
[----:B------:R-:W-:Y:S01]  /*5f10*/  IMAD.SHL.U32 R78, R10, 0x80, RZ ;  /* 0x000000800a4e7824 */ /* 0x000fe200078e00ff */
[----:B------:R-:W-:Y:S01]  /*5f20*/  @UP1 ULDC UR11, c[0x0][0x44c] ;  /* 0x00011300000b1ab9 */ /* 0x000fe20000000800 */
[----:B0-----:R-:W-:Y:S01]  /*5f30*/  FMUL.FTZ R13, R24, UR7 ;  /* 0x00000007180d7c20 */ /* 0x001fe20008410000 */
        /* <DEDUP_REMOVED lines=33> */
[----:B------:R-:W-:Y:S01]  /*6150*/  FMUL.FTZ R55, R65, UR7 ;  /* 0x0000000741377c20 */ /* 0x000fe20008410000 */
[----:B------:R-:W-:Y:S01]  /*6160*/  IADD3 R57, -R78, 0x1, RZ ;  /* 0x000000014e397810 */ /* 0x000fe20007ffe1ff */
[----:B------:R-:W-:Y:S01]  /*6170*/  FMUL.FTZ R58, R66, UR7 ;  /* 0x00000007423a7c20 */ /* 0x000fe20008410000 */
[----:B------:R-:W-:Y:S01]  /*6180*/  FMUL.FTZ R59, R67, UR7 ;  /* 0x00000007433b7c20 */ /* 0x000fe20008410000 */
[----:B------:R-:W-:Y:S01]  /*6190*/  FMUL.FTZ R61, R69, UR7 ;  /* 0x00000007453d7c20 */ /* 0x000fe20008410000 */
        /* <DEDUP_REMOVED lines=17> */
[----:B------:R-:W-:Y:S01]  /*62b0*/  UIADD3 UR10, UR10, 0x2d840, URZ ;  /* 0x0002d8400a0a7890 */ /* 0x000fe2000fffe03f */
[----:B------:R-:W-:Y:S01]  /*62c0*/  IMAD R57, R2, -0x2, R57 ;  /* 0xfffffffe02397824 */ /* 0x000fe200078e0239 */
[----:B------:R-:W-:Y:S01]  /*62d0*/  PLOP3.LUT P1, PT, PT, PT, UP0, 0x40, 0x0 ;  /* 0x000000000000781c */ /* 0x000fe20003f2e808 */
[----:B------:R-:W3:Y:S01]  /*62e0*/  MUFU.TANH R13, R13 ;  /* 0x0000000d000d7308 */ /* 0x000ee20000002400 */
[----:B-1----:R-:W-:Y:S01]  /*62f0*/  UPRMT UR10, UR15, 0x654, UR10 ;  /* 0x000006540f0a7896 */ /* 0x002fe2000800000a */
[----:B------:R-:W-:-:S04]  /*6300*/  IMAD R57, R16, UR35, R57 ;  /* 0x0000002310397c24 */ /* 0x000fc8000f8e0239 */
[----:B--2---:R-:W-:Y:S02]  /*6310*/  IMAD.IADD R57, R57, 0x1, -R76 ;  /* 0x0000000139397824 */ /* 0x004fe400078e0a4c */
[----:B------:R-:W1:Y:S02]  /*6320*/  MUFU.TANH R14, R14 ;  /* 0x0000000e000e7308 */ /* 0x000e640000002400 */
[C---:B------:R-:W-:Y:S01]  /*6330*/  VIADD R85, R57.reuse, UR40 ;  /* 0x0000002839557c36 */ /* 0x040fe20008000000 */
[----:B------:R-:W-:Y:S01]  /*6340*/  SYNCS.ARRIVE.TRANS64.RED.A1T0 RZ, [UR10], RZ ;  /* 0x000000ffffff79a7 */ /* 0x000fe2000810040a */
[----:B------:R-:W-:Y:S02]  /*6350*/  VIADD R84, R57, UR14 ;  /* 0x0000000e39547c36 */ /* 0x000fe40008000000 */
[----:B0-----:R-:W-:Y:S02]  /*6360*/  IMAD.IADD R83, R85, 0x1, R137 ;  /* 0x0000000155537824 */ /* 0x001fe400078e0289 */
[----:B------:R-:W0:Y:S01]  /*6370*/  MUFU.TANH R15, R15 ;  /* 0x0000000f000f7308 */ /* 0x000e220000002400 */
[----:B------:R-:W-:-:S07]  /*6380*/  IMAD.IADD R82, R137, 0x1, R84 ;  /* 0x0000000189527824 */ /* 0x000fce00078e0254 */
[----:B------:R-:W2:Y:S08]  /*6390*/  MUFU.TANH R17, R17 ;  /* 0x0000001100117308 */ /* 0x000eb00000002400 */
        /* <DEDUP_REMOVED lines=74> */
.L_x_10904:
[----:B------:R-:W-:-:S05]  /*6840*/  IMAD.U32 R86, RZ, RZ, UR33 ;  /* 0x00000021ff567e24 */ /* 0x000fca000f8e00ff */
[----:B------:R-:W-:-:S13]  /*6850*/  ISETP.NE.AND P1, PT, R86, 0x1, PT ;  /* 0x000000015600780c */ /* 0x000fda0003f25270 */
[----:B------:R-:W1:Y:S02]  /*6860*/  @P1 LDC.64 R56, c[0x0][0x9e8] ;  /* 0x00027a00ff381b82 */ /* 0x000e640000000a00 */
[----:B-1----:R-:W-:-:S05]  /*6870*/  @P1 IMAD.HI.U32 R56, R87, R56, RZ ;  /* 0x0000003857381227 */ /* 0x002fca00078e00ff */
[----:B------:R-:W-:-:S07]  /*6880*/  @P1 SHF.R.U32.HI R87, RZ, R57, R56 ;  /* 0x00000039ff571219 */ /* 0x000fce0000011638 */
.L_x_10905:
[----:B------:R-:W-:Y:S05]  /*6890*/  BSYNC B0 ;  /* 0x0000000000007941 */ /* 0x000fea0003800000 */
.L_x_10903:
[----:B------:R-:W-:-:S04]  /*68a0*/  IMAD R87, R87, R86, -R78 ;  /* 0x0000005657577224 */ /* 0x000fc800078e0a4e */
[----:B------:R-:W-:-:S05]  /*68b0*/  IMAD R87, R2, -0x2, R87 ;  /* 0xfffffffe02577824 */ /* 0x000fca00078e0257 */
[----:B------:R-:W-:Y:S02]  /*68c0*/  VIADDMNMX R83, R87, R86, R83, PT ;  /* 0x0000005657537246 */ /* 0x000fe40003800153 */
[----:B------:R-:W-:-:S07]  /*68d0*/  VIMNMX R82, R82, R87, !PT ;  /* 0x0000005752527248 */ /* 0x000fce0007fe0100 */
.L_x_10902:
[----:B------:R-:W-:Y:S01]  /*68e0*/  ISETP.GT.AND P1, PT, R10, -0x1, PT ;  /* 0xffffffff0a00780c */ /* 0x000fe20003f24270 */
[----:B------:R-:W1:Y:S01]  /*68f0*/  SHFL.IDX PT, R56, R136, 0x1, 0x1c1f ;  /* 0x003c1f0088387f89 */ /* 0x000e6200000e0000 */
[----:B------:R-:W-:Y:S02]  /*6900*/  UISETP.NE.AND UP0, UPT, UR60, URZ, UPT ;  /* 0x0000003f3c00728c */ /* 0x000fe4000bf05270 */
[C---:B------:R-:W-:Y:S02]  /*6910*/  ISETP.GT.AND P3, PT, R82.reuse, 0x8, P1 ;  /* 0x000000085200780c */ /* 0x040fe40000f64270 */
[C---:B------:R-:W-:Y:S02]  /*6920*/  ISETP.GT.AND P6, PT, R82.reuse, RZ, P1 ;  /* 0x000000ff5200720c */ /* 0x040fe40000fc4270 */
        /* <DEDUP_REMOVED lines=8> */
[----:B------:R-:W-:Y:S01]  /*69b0*/  FSEL R14, R14, -INF , !P2 ;  /* 0xff8000000e0e7808 */ /* 0x000fe20005000000 */
[--C-:B-1----:R-:W-:Y:S01]  /*69c0*/  IMAD.IADD R85, R85, 0x1, R56.reuse ;  /* 0x0000000155557824 */ /* 0x102fe200078e0238 */
[----:B------:R-:W-:Y:S01]  /*69d0*/  ISETP.GT.AND P5, PT, R82, 0x9, P1 ;  /* 0x000000095200780c */ /* 0x000fe20000fa4270 */
[----:B------:R-:W-:Y:S01]  /*69e0*/  IMAD.IADD R84, R84, 0x1, R56 ;  /* 0x0000000154547824 */ /* 0x000fe200078e0238 */
        /* <DEDUP_REMOVED lines=99> */
.L_x_10908:
[----:B------:R-:W-:-:S05]  /*7020*/  IMAD.U32 R56, RZ, RZ, UR33 ;  /* 0x00000021ff387e24 */ /* 0x000fca000f8e00ff */
[----:B------:R-:W-:-:S13]  /*7030*/  ISETP.NE.AND P2, PT, R56, 0x1, PT ;  /* 0x000000013800780c */ /* 0x000fda0003f45270 */
[----:B------:R-:W0:Y:S02]  /*7040*/  @P2 LDC.64 R30, c[0x0][0x9e8] ;  /* 0x00027a00ff1e2b82 */ /* 0x000e240000000a00 */
[----:B0-----:R-:W-:-:S05]  /*7050*/  @P2 IMAD.HI.U32 R30, R83, R30, RZ ;  /* 0x0000001e531e2227 */ /* 0x001fca00078e00ff */
[----:B------:R-:W-:-:S07]  /*7060*/  @P2 SHF.R.U32.HI R83, RZ, R31, R30 ;  /* 0x0000001fff532219 */ /* 0x000fce000001161e */
.L_x_10909:
[----:B------:R-:W-:Y:S05]  /*7070*/  BSYNC B0 ;  /* 0x0000000000007941 */ /* 0x000fea0003800000 */
.L_x_10907:
[----:B------:R-:W-:-:S04]  /*7080*/  IMAD R83, R83, R56, -R78 ;  /* 0x0000003853537224 */ /* 0x000fc800078e0a4e */
[----:B------:R-:W-:-:S05]  /*7090*/  IMAD R83, R2, -0x2, R83 ;  /* 0xfffffffe02537824 */ /* 0x000fca00078e0253 */
[----:B------:R-:W-:Y:S02]  /*70a0*/  VIADDMNMX R85, R83, R56, R85, PT ;  /* 0x0000003853557246 */ /* 0x000fe40003800155 */
[----:B------:R-:W-:-:S07]  /*70b0*/  VIMNMX R84, R84, R83, !PT ;  /* 0x0000005354547248 */ /* 0x000fce0007fe0100 */
.L_x_10906:
        /* <DEDUP_REMOVED lines=30> */
[----:B------:R-:W-:-:S02]  /*72a0*/  ISETP.LT.OR P4, PT, R85, 0xa, P4 ;  /* 0x0000000a5500780c */ /* 0x000fc40002781670 */
[----:B------:R-:W-:Y:S02]  /*72b0*/  FMNMX.FTZ R31, R43, R30, !PT ;  /* 0x0000001e2b1f7209 */ /* 0x000fe40007810000 */
[----:B------:R-:W-:Y:S02]  /*72c0*/  FSEL R20, R20, -INF , !P3 ;  /* 0xff80000014147808 */ /* 0x000fe40005800000 */
[----:B------:R-:W-:Y:S02]  /*72d0*/  FMNMX.FTZ R30, R46, R31, !PT ;  /* 0x0000001f2e1e7209 */ /* 0x000fe40007810000 */
[----:B------:R-:W-:Y:S02]  /*72e0*/  ISETP.GT.AND P2, PT, R84, 0x11, P1 ;  /* 0x000000115400780c */ /* 0x000fe40000f44270 */
        /* <DEDUP_REMOVED lines=30> */
[----:B------:R-:W-:Y:S01]  /*74d0*/  ISETP.GT.AND P2, PT, R84, 0x30, P1 ;  /* 0x000000305400780c */ /* 0x000fe20000f44270 */
[----:B------:R-:W0:Y:S01]  /*74e0*/  SHFL.BFLY PT, R30, R31, 0x2, 0x1f ;  /* 0x0c401f001f1e7f89 */ /* 0x000e2200000e0000 */
[----:B------:R-:W-:-:S02]  /*74f0*/  FSEL R36, R36, -INF , !P3 ;  /* 0xff80000024247808 */ /* 0x000fc40005800000 */
[C---:B------:R-:W-:Y:S02]  /*7500*/  ISETP.LT.OR P4, PT, R85.reuse, 0x2a, P4 ;  /* 0x0000002a5500780c */ /* 0x040fe40002781670 */
[----:B------:R-:W-:Y:S02]  /*7510*/  ISETP.GT.AND P3, PT, R84, 0x31, P1 ;  /* 0x000000315400780c */ /* 0x000fe40000f64270 */
[----:B------:R-:W-:Y:S02]  /*7520*/  ISETP.LT.OR P2, PT, R85, 0x31, P2 ;  /* 0x000000315500780c */ /* 0x000fe40001741670 */
[----:B------:R-:W-:Y:S02]  /*7530*/  FSEL R37, R37, -INF , !P4 ;  /* 0xff80000025257808 */ /* 0x000fe40006000000 */
[----:B------:R-:W-:Y:S02]  /*7540*/  FSEL R40, R40, -INF , !P2 ;  /* 0xff80000028287808 */ /* 0x000fe40005000000 */
[----:B------:R-:W-:-:S02]  /*7550*/  ISETP.LT.OR P3, PT, R85, 0x32, P3 ;  /* 0x000000325500780c */ /* 0x000fc40001f61670 */
[C---:B------:R-:W-:Y:S02]  /*7560*/  ISETP.GT.AND P4, PT, R84.reuse, 0x39, P1 ;  /* 0x000000395400780c */ /* 0x040fe40000f84270 */
[----:B------:R-:W-:Y:S02]  /*7570*/  FSEL R41, R41, -INF , !P3 ;  /* 0xff80000029297808 */ /* 0x000fe40005800000 */
[C---:B------:R-:W-:Y:S02]  /*7580*/  ISETP.GT.AND P2, PT, R84.reuse, 0x40, P1 ;  /* 0x000000405400780c */ /* 0x040fe40000f44270 */
[----:B------:R-:W-:Y:S02]  /*7590*/  ISETP.LT.OR P4, PT, R85, 0x3a, P4 ;  /* 0x0000003a5500780c */ /* 0x000fe40002781670 */
[----:B------:R-:W-:Y:S02]  /*75a0*/  ISETP.GT.AND P3, PT, R84, 0x41, P1 ;  /* 0x000000415400780c */ /* 0x000fe40000f64270 */
[----:B0-----:R-:W-:-:S02]  /*75b0*/  FMNMX.FTZ R56, R31, R30, !PT ;  /* 0x0000001e1f387209 */ /* 0x001fc40007810000 */
[----:B------:R-:W-:Y:S02]  /*75c0*/  ISETP.LT.OR P2, PT, R85, 0x41, P2 ;  /* 0x000000415500780c */ /* 0x000fe40001741670 */
[----:B------:R-:W-:Y:S01]  /*75d0*/  FSEL R45, R45, -INF , !P4 ;  /* 0xff8000002d2d7808 */ /* 0x000fe20006000000 */
[----:B------:R-:W0:Y:S01]  /*75e0*/  SHFL.BFLY PT, R83, R56, 0x1, 0x1f ;  /* 0x0c201f0038537f89 */ /* 0x000e2200000e0000 */
[----:B------:R-:W-:Y:S02]  /*75f0*/  FSEL R48, R48, -INF , !P2 ;  /* 0xff80000030307808 */ /* 0x000fe40005000000 */
[----:B------:R-:W-:Y:S02]  /*7600*/  ISETP.LT.OR P3, PT, R85, 0x42, P3 ;  /* 0x000000425500780c */ /* 0x000fe40001f61670 */
[----:B------:R-:W-:Y:S02]  /*7610*/  ISETP.GT.AND P4, PT, R84, 0x49, P1 ;  /* 0x000000495400780c */ /* 0x000fe40000f84270 */
[----:B------:R-:W-:-:S02]  /*7620*/  FSEL R49, R49, -INF , !P3 ;  /* 0xff80000031317808 */ /* 0x000fc40005800000 */
[C---:B------:R-:W-:Y:S02]  /*7630*/  ISETP.GT.AND P2, PT, R84.reuse, 0x50, P1 ;  /* 0x000000505400780c */ /* 0x040fe40000f44270 */
[C---:B------:R-:W-:Y:S02]  /*7640*/  ISETP.LT.OR P4, PT, R85.reuse, 0x4a, P4 ;  /* 0x0000004a5500780c */ /* 0x040fe40002781670 */
[----:B------:R-:W-:Y:S02]  /*7650*/  ISETP.GT.AND P3, PT, R84, 0x51, P1 ;  /* 0x000000515400780c */ /* 0x000fe40000f64270 */
[----:B------:R-:W-:Y:S02]  /*7660*/  ISETP.LT.OR P2, PT, R85, 0x51, P2 ;  /* 0x000000515500780c */ /* 0x000fe40001741670 */
[----:B------:R-:W-:Y:S02]  /*7670*/  FSEL R53, R53, -INF , !P4 ;  /* 0xff80000035357808 */ /* 0x000fe40006000000 */
[----:B------:R-:W-:-:S02]  /*7680*/  FSEL R58, R58, -INF , !P2 ;  /* 0xff8000003a3a7808 */ /* 0x000fc40005000000 */
[----:B------:R-:W-:Y:S02]  /*7690*/  ISETP.LT.OR P3, PT, R85, 0x52, P3 ;  /* 0x000000525500780c */ /* 0x000fe40001f61670 */
[----:B------:R-:W-:Y:S02]  /*76a0*/  ISETP.GT.AND P2, PT, R84, 0x60, P1 ;  /* 0x000000605400780c */ /* 0x000fe40000f44270 */
[----:B0-----:R-:W-:Y:S02]  /*76b0*/  FMNMX.FTZ R30, R56, R83, !PT ;  /* 0x00000053381e7209 */ /* 0x001fe40007810000 */
[----:B------:R-:W-:Y:S02]  /*76c0*/  ISETP.GT.AND P4, PT, R84, 0x59, P1 ;  /* 0x000000595400780c */ /* 0x000fe40000f84270 */
[C---:B------:R-:W-:Y:S01]  /*76d0*/  FSETP.NEU.FTZ.AND P6, PT, R30.reuse, -INF , PT ;  /* 0xff8000001e00780b */ /* 0x040fe20003fdd000 */
[----:B------:R-:W-:Y:S01]  /*76e0*/  FMUL.FTZ R78, R30, UR11 ;  /* 0x0000000b1e4e7c20 */ /* 0x000fe20008410000 */
[----:B------:R-:W-:-:S02]  /*76f0*/  FSEL R59, R59, -INF , !P3 ;  /* 0xff8000003b3b7808 */ /* 0x000fc40005800000 */
[----:B------:R-:W-:Y:S02]  /*7700*/  ISETP.GT.AND P3, PT, R84, 0x61, P1 ;  /* 0x000000615400780c */ /* 0x000fe40000f64270 */
[----:B------:R-:W-:Y:S02]  /*7710*/  FSEL R56, R78, RZ, P6 ;  /* 0x000000ff4e387208 */ /* 0x000fe40003000000 */
[C---:B------:R-:W-:Y:S02]  /*7720*/  ISETP.LT.OR P2, PT, R85.reuse, 0x61, P2 ;  /* 0x000000615500780c */ /* 0x040fe40001741670 */
[----:B------:R-:W-:Y:S01]  /*7730*/  ISETP.LT.OR P4, PT, R85, 0x5a, P4 ;  /* 0x0000005a5500780c */ /* 0x000fe20002781670 */
[--C-:B------:R-:W-:Y:S01]  /*7740*/  FFMA.FTZ R82, R22, UR11, -R56.reuse ;  /* 0x0000000b16527c23 */ /* 0x100fe20008010838 */
[----:B------:R-:W-:Y:S01]  /*7750*/  FSEL R22, R15, -INF , !P5 ;  /* 0xff8000000f167808 */ /* 0x000fe20006800000 */
[--C-:B------:R-:W-:Y:S01]  /*7760*/  FFMA.FTZ R13, R13, UR11, -R56.reuse ;  /* 0x0000000b0d0d7c23 */ /* 0x100fe20008010838 */
[----:B------:R-:W-:Y:S01]  /*7770*/  ISETP.GT.AND P5, PT, R84, 0x38, P1 ;  /* 0x000000385400780c */ /* 0x000fe20000fa4270 */
[----:B------:R0:W-:Y:S01]  /*7780*/  MUFU.EX2 R15, R82 ;  /* 0x00000052000f7308 */ /* 0x0001e20000000800 */
        /* <DEDUP_REMOVED lines=49> */
[----:B------:R-:W-:Y:S01]  /*7aa0*/  FFMA.FTZ R69, R69, UR11, -R56 ;  /* 0x0000000b45457c23 */ /* 0x000fe20008010838 */
[----:B------:R-:W-:Y:S01]  /*7ab0*/  ISETP.LT.OR P5, PT, R85, 0x69, P5 ;  /* 0x000000695500780c */ /* 0x000fe20002fa1670 */
[----:B------:R-:W-:Y:S01]  /*7ac0*/  MUFU.EX2 R13, R13 ;  /* 0x0000000d000d7308 */ /* 0x000fe20000000800 */
[----:B------:R-:W-:-:S02]  /*7ad0*/  FMNMX.FTZ R83, R41, R78, !PT ;  /* 0x0000004e29537209 */ /* 0x000fc40007810000 */
[----:B------:R-:W-:Y:S02]  /*7ae0*/  FSEL R46, R70, -INF , !P5 ;  /* 0xff800000462e7808 */ /* 0x000fe40006800000 */
[----:B------:R-:W-:Y:S02]  /*7af0*/  FMNMX.FTZ R78, R44, R83, !PT ;  /* 0x000000532c4e7209 */ /* 0x000fe40007810000 */
[----:B------:R-:W-:Y:S01]  /*7b00*/  ISETP.LT.OR P4, PT, R85, 0x6a, P4 ;  /* 0x0000006a5500780c */ /* 0x000fe20002781670 */
[----:B------:R-:W-:Y:S01]  /*7b10*/  MUFU.EX2 R14, R14 ;  /* 0x0000000e000e7308 */ /* 0x000fe20000000800 */
[----:B------:R-:W-:Y:S02]  /*7b20*/  FMNMX.FTZ R83, R45, R78, !PT ;  /* 0x0000004e2d537209 */ /* 0x000fe40007810000 */
[----:B------:R-:W-:Y:S02]  /*7b30*/  ISETP.GT.AND P5, PT, R84, 0x78, P1 ;  /* 0x000000785400780c */ /* 0x000fe40000fa4270 */
[----:B------:R-:W-:-:S02]  /*7b40*/  FMNMX.FTZ R78, R48, R83, !PT ;  /* 0x00000053304e7209 */ /* 0x000fc40007810000 */
[----:B------:R-:W-:Y:S01]  /*7b50*/  ISETP.LT.OR P5, PT, R85, 0x79, P5 ;  /* 0x000000795500780c */ /* 0x000fe20002fa1670 */
[----:B------:R-:W-:Y:S01]  /*7b60*/  MUFU.EX2 R18, R18 ;  /* 0x0000001200127308 */ /* 0x000fe20000000800 */
[----:B------:R-:W-:Y:S02]  /*7b70*/  FMNMX.FTZ R83, R49, R78, !PT ;  /* 0x0000004e31537209 */ /* 0x000fe40007810000 */
[----:B------:R-:W-:Y:S02]  /*7b80*/  FSEL R80, R80, -INF , !P5 ;  /* 0xff80000050507808 */ /* 0x000fe40006800000 */
[----:B------:R-:W-:-:S03]  /*7b90*/  FMNMX.FTZ R78, R52, R83, !PT ;  /* 0x00000053344e7209 */ /* 0x000fc60007810000 */
[----:B------:R-:W-:Y:S01]  /*7ba0*/  MUFU.EX2 R19, R19 ;  /* 0x0000001300137308 */ /* 0x000fe20000000800 */
[----:B------:R-:W-:Y:S02]  /*7bb0*/  FMNMX.FTZ R83, R53, R78, !PT ;  /* 0x0000004e35537209 */ /* 0x000fe40007810000 */
[----:B------:R-:W-:Y:S02]  /*7bc0*/  FSEL R78, R66, -INF , !P2 ;  /* 0xff800000424e7808 */ /* 0x000fe40005000000 */
[----:B0-----:R-:W-:Y:S02]  /*7bd0*/  FMNMX.FTZ R82, R58, R83, !PT ;  /* 0x000000533a527209 */ /* 0x001fe40007810000 */
[----:B------:R-:W-:Y:S01]  /*7be0*/  ISETP.GT.AND P2, PT, R84, 0x70, P1 ;  /* 0x000000705400780c */ /* 0x000fe20000f44270 */
[----:B------:R-:W-:Y:S01]  /*7bf0*/  MUFU.EX2 R23, R23 ;  /* 0x0000001700177308 */ /* 0x000fe20000000800 */
[----:B------:R-:W-:Y:S02]  /*7c00*/  FMNMX.FTZ R83, R59, R82, !PT ;  /* 0x000000523b537209 */ /* 0x000fe40007810000 */
[----:B------:R-:W-:-:S02]  /*7c10*/  FSEL R82, R67, -INF , !P3 ;  /* 0xff80000043527808 */ /* 0x000fc40005800000 */
[----:B------:R-:W-:Y:S02]  /*7c20*/  FMNMX.FTZ R66, R62, R83, !PT ;  /* 0x000000533e427209 */ /* 0x000fe40007810000 */
[C---:B------:R-:W-:Y:S01]  /*7c30*/  ISETP.GT.AND P3, PT, R84.reuse, 0x71, P1 ;  /* 0x000000715400780c */ /* 0x040fe20000f64270 */
[----:B------:R-:W-:Y:S01]  /*7c40*/  MUFU.EX2 R26, R26 ;  /* 0x0000001a001a7308 */ /* 0x000fe20000000800 */
[----:B------:R-:W-:Y:S02]  /*7c50*/  FMNMX.FTZ R67, R63, R66, !PT ;  /* 0x000000423f437209 */ /* 0x000fe40007810000 */
[----:B------:R-:W-:Y:S01]  /*7c60*/  ISETP.GT.AND P1, PT, R84, 0x79, P1 ;  /* 0x000000795400780c */ /* 0x000fe20000f24270 */
[----:B------:R-:W-:Y:S01]  /*7c70*/  FFMA.FTZ R84, R47, UR11, -R56 ;  /* 0x0000000b2f547c23 */ /* 0x000fe20008010838 */
[----:B------:R-:W-:Y:S02]  /*7c80*/  FMNMX.FTZ R67, R78, R67, !PT ;  /* 0x000000434e437209 */ /* 0x000fe40007810000 */
[----:B------:R-:W-:Y:S01]  /*7c90*/  ISETP.LT.OR P2, PT, R85, 0x71, P2 ;  /* 0x000000715500780c */ /* 0x000fe20001741670 */
[----:B------:R0:W-:Y:S01]  /*7ca0*/  MUFU.EX2 R66, R86 ;  /* 0x0000005600427308 */ /* 0x0001e20000000800 */
[----:B------:R-:W-:-:S02]  /*7cb0*/  FMNMX.FTZ R83, R82, R67, !PT ;  /* 0x0000004352537209 */ /* 0x000fc40007810000 */
[----:B------:R-:W-:Y:S02]  /*7cc0*/  FSEL R47, R71, -INF , !P4 ;  /* 0xff800000472f7808 */ /* 0x000fe40006000000 */
[----:B------:R-:W-:Y:S02]  /*7cd0*/  FMNMX.FTZ R70, R46, R83, !PT ;  /* 0x000000532e467209 */ /* 0x000fe40007810000 */
[----:B------:R-:W-:Y:S01]  /*7ce0*/  ISETP.LT.OR P3, PT, R85, 0x72, P3 ;  /* 0x000000725500780c */ /* 0x000fe20001f61670 */
[----:B------:R1:W-:Y:S01]  /*7cf0*/  MUFU.EX2 R67, R84 ;  /* 0x0000005400437308 */ /* 0x0003e20000000800 */
[----:B------:R-:W-:Y:S02]  /*7d00*/  FSEL R74, R74, -INF , !P2 ;  /* 0xff8000004a4a7808 */ /* 0x000fe40005000000 */
[----:B------:R-:W-:Y:S02]  /*7d10*/  FMNMX.FTZ R71, R47, R70, !PT ;  /* 0x000000462f477209 */ /* 0x000fe40007810000 */
[----:B------:R-:W-:-:S02]  /*7d20*/  FSEL R75, R75, -INF , !P3 ;  /* 0xff8000004b4b7808 */ /* 0x000fc40005800000 */
[----:B------:R-:W-:Y:S01]  /*7d30*/  FMNMX.FTZ R70, R74, R71, !PT ;  /* 0x000000474a467209 */ /* 0x000fe20007810000 */
[----:B------:R-:W-:Y:S01]  /*7d40*/  MUFU.EX2 R27, R27 ;  /* 0x0000001b001b7308 */ /* 0x000fe20000000800 */
[----:B------:R-:W-:Y:S02]  /*7d50*/  ISETP.LT.OR P1, PT, R85, 0x7a, P1 ;  /* 0x0000007a5500780c */ /* 0x000fe40000f21670 */
[----:B------:R-:W-:Y:S02]  /*7d60*/  FMNMX.FTZ R71, R75, R70, !PT ;  /* 0x000000464b477209 */ /* 0x000fe40007810000 */
[----:B------:R-:W-:Y:S02]  /*7d70*/  FSEL R81, R81, -INF , !P1 ;  /* 0xff80000051517808 */ /* 0x000fe40004800000 */
[----:B------:R-:W-:Y:S01]  /*7d80*/  FMNMX.FTZ R70, R80, R71, !PT ;  /* 0x0000004750467209 */ /* 0x000fe20007810000 */
[----:B------:R-:W-:Y:S01]  /*7d90*/  MUFU.EX2 R31, R31 ;  /* 0x0000001f001f7308 */ /* 0x000fe20000000800 */
[----:B0-----:R-:W-:-:S02]  /*7da0*/  FSEL R86, R30, RZ, P6 ;  /* 0x000000ff1e567208 */ /* 0x001fc40003000000 */
[----:B------:R-:W-:-:S03]  /*7db0*/  FMNMX.FTZ R70, R81, R70, !PT ;  /* 0x0000004651467209 */ /* 0x000fc60007810000 */
[----:B------:R-:W-:Y:S02]  /*7dc0*/  FADD.FTZ R86, -R86, R11 ;  /* 0x0000000b56567221 */ /* 0x000fe40000010100 */
[----:B------:R-:W0:Y:S01]  /*7dd0*/  SHFL.BFLY PT, R71, R70, 0x2, 0x1f ;  /* 0x0c401f0046477f89 */ /* 0x000e2200000e0000 */
[----:B------:R-:W-:Y:S01]  /*7de0*/  MUFU.EX2 R57, R57 ;  /* 0x0000003900397308 */ /* 0x000fe20000000800 */
[----:B------:R-:W-:-:S07]  /*7df0*/  FMUL.FTZ R11, R86, UR11 ;  /* 0x0000000b560b7c20 */ /* 0x000fce0008410000 */
[----:B------:R-:W2:Y:S08]  /*7e00*/  MUFU.EX2 R11, R11 ;  /* 0x0000000b000b7308 */ /* 0x000eb00000000800 */
[----:B------:R-:W-:Y:S01]  /*7e10*/  MUFU.EX2 R34, R34 ;  /* 0x0000002200227308 */ /* 0x000fe20000000800 */
[----:B0-----:R-:W-:Y:S01]  /*7e20*/  FMNMX.FTZ R83, R70, R71, !PT ;  /* 0x0000004746537209 */ /* 0x001fe20007810000 */
[--C-:B------:R-:W-:Y:S01]  /*7e30*/  FFMA.FTZ R70, R72, UR11, -R56.reuse ;  /* 0x0000000b48467c23 */ /* 0x100fe20008010838 */
[--C-:B------:R-:W-:Y:S01]  /*7e40*/  FFMA.FTZ R71, R73, UR11, -R56.reuse ;  /* 0x0000000b49477c23 */ /* 0x100fe20008010838 */
[--C-:B------:R-:W-:Y:S01]  /*7e50*/  FFMA.FTZ R72, R77, UR11, -R56.reuse ;  /* 0x0000000b4d487c23 */ /* 0x100fe20008010838 */
[----:B------:R-:W-:Y:S01]  /*7e60*/  FFMA.FTZ R73, R79, UR11, -R56 ;  /* 0x0000000b4f497c23 */ /* 0x000fe20008010838 */
[----:B-1----:R-:W0:Y:S01]  /*7e70*/  SHFL.BFLY PT, R84, R83, 0x1, 0x1f ;  /* 0x0c201f0053547f89 */ /* 0x002e2200000e0000 */
[----:B--2---:R-:W-:Y:S01]  /*7e80*/  FFMA.FTZ R5, R11, R5, R13 ;  /* 0x000000050b057223 */ /* 0x004fe2000001000d */
[----:B------:R-:W-:Y:S03]  /*7e90*/  MUFU.EX2 R35, R35 ;  /* 0x0000002300237308 */ /* 0x000fe60000000800 */
[----:B------:R-:W-:-:S05]  /*7ea0*/  FADD.FTZ R5, R14, R5 ;  /* 0x000000050e057221 */ /* 0x000fca0000010000 */
[----:B------:R-:W-:Y:S08]  /*7eb0*/  MUFU.EX2 R38, R38 ;  /* 0x0000002600267308 */ /* 0x000ff00000000800 */
[----:B------:R-:W-:Y:S01]  /*7ec0*/  MUFU.EX2 R39, R39 ;  /* 0x0000002700277308 */ /* 0x000fe20000000800 */
[----:B0-----:R-:W-:-:S07]  /*7ed0*/  FMNMX.FTZ R56, R83, R84, !PT ;  /* 0x0000005453387209 */ /* 0x001fce0007810000 */
[----:B------:R-:W-:Y:S01]  /*7ee0*/  MUFU.EX2 R42, R42 ;  /* 0x0000002a002a7308 */ /* 0x000fe20000000800 */
[C---:B------:R-:W-:Y:S01]  /*7ef0*/  FSETP.NEU.FTZ.AND P1, PT, R56.reuse, -INF , PT ;  /* 0xff8000003800780b */ /* 0x040fe20003f3d000 */
[----:B------:R-:W-:-:S05]  /*7f00*/  FMUL.FTZ R85, R56, UR11 ;  /* 0x0000000b38557c20 */ /* 0x000fca0008410000 */
[----:B------:R-:W-:Y:S01]  /*7f10*/  FSEL R85, R85, RZ, P1 ;  /* 0x000000ff55557208 */ /* 0x000fe20000800000 */
[----:B------:R-:W-:Y:S04]  /*7f20*/  MUFU.EX2 R43, R43 ;  /* 0x0000002b002b7308 */ /* 0x000fe80000000800 */
        /* <DEDUP_REMOVED lines=11> */
[----:B------:R-:W-:Y:S01]  /*7fe0*/  FFMA.FTZ R84, R29, UR11, -R85 ;  /* 0x0000000b1d547c23 */ /* 0x000fe20008010855 */
[----:B------:R-:W-:Y:S01]  /*7ff0*/  FADD.FTZ R24, R18, R5 ;  /* 0x0000000512187221 */ /* 0x000fe20000010000 */
[--C-:B------:R-:W-:Y:S01]  /*8000*/  FFMA.FTZ R22, R32, UR11, -R85.reuse ;  /* 0x0000000b20167c23 */ /* 0x100fe20008010855 */
[--C-:B------:R-:W-:Y:S01]  /*8010*/  FFMA.FTZ R33, R33, UR11, -R85.reuse ;  /* 0x0000000b21217c23 */ /* 0x100fe20008010855 */
[----:B------:R-:W-:Y:S01]  /*8020*/  MUFU.EX2 R83, R83 ;  /* 0x0000005300537308 */ /* 0x000fe20000000800 */
[----:B------:R-:W-:Y:S01]  /*8030*/  FADD.FTZ R24, R19, R24 ;  /* 0x0000001813187221 */ /* 0x000fe20000010000 */
[--C-:B------:R-:W-:Y:S01]  /*8040*/  FFMA.FTZ R21, R36, UR11, -R85.reuse ;  /* 0x0000000b24157c23 */ /* 0x100fe20008010855 */
[--C-:B------:R-:W-:Y:S01]  /*8050*/  FFMA.FTZ R139, R45, UR11, -R85.reuse ;  /* 0x0000000b2d8b7c23 */ /* 0x100fe20008010855 */
[--C-:B------:R-:W-:Y:S01]  /*8060*/  FFMA.FTZ R29, R37, UR11, -R85.reuse ;  /* 0x0000000b251d7c23 */ /* 0x100fe20008010855 */
[----:B------:R-:W-:Y:S01]  /*8070*/  FADD.FTZ R24, R15, R24 ;  /* 0x000000180f187221 */ /* 0x000fe20000010000 */
        /* <DEDUP_REMOVED lines=19> */
[----:B0-----:R-:W-:Y:S01]  /*81b0*/  FFMA.FTZ R4, R17, R4, R83 ;  /* 0x0000000411047223 */ /* 0x001fe20000010053 */
[--C-:B------:R-:W-:Y:S01]  /*81c0*/  FFMA.FTZ R74, R75, UR11, -R85.reuse ;  /* 0x0000000b4b4a7c23 */ /* 0x100fe20008010855 */
[--C-:B------:R-:W-:Y:S01]  /*81d0*/  FFMA.FTZ R75, R80, UR11, -R85.reuse ;  /* 0x0000000b504b7c23 */ /* 0x100fe20008010855 */
[----:B------:R-:W-:Y:S01]  /*81e0*/  FFMA.FTZ R80, R81, UR11, -R85 ;  /* 0x0000000b51507c23 */ /* 0x000fe20008010855 */
[----:B------:R-:W-:-:S03]  /*81f0*/  FADD.FTZ R4, R87, R4 ;  /* 0x0000000457047221 */ /* 0x000fc60000010000 */
[----:B------:R-:W0:Y:S01]  /*8200*/  MUFU.EX2 R77, R77 ;  /* 0x0000004d004d7308 */ /* 0x000e220000000800 */
[----:B-1----:R-:W-:-:S07]  /*8210*/  FADD.FTZ R5, R79, R4 ;  /* 0x000000044f057221 */ /* 0x002fce0000010000 */
[----:B------:R-:W1:Y:S01]  /*8220*/  MUFU.EX2 R25, R25 ;  /* 0x0000001900197308 */ /* 0x000e620000000800 */
[----:B--2---:R-:W-:Y:S01]  /*8230*/  FADD.FTZ R4, R86, R5 ;  /* 0x0000000556047221 */ /* 0x004fe20000010000 */
[----:B------:R-:W-:-:S06]  /*8240*/  FADD.FTZ R5, R23, R24 ;  /* 0x0000001817057221 */ /* 0x000fcc0000010000 */
        /* <DEDUP_REMOVED lines=96> */
.L_x_10910:
[----:B------:R-:W0:Y:S01]  /*8850*/  S2UR UR10, SR_CgaCtaId ;  /* 0x00000000000a79c3 */ /* 0x000e220000008800 */
[----:B------:R-:W-:Y:S01]  /*8860*/  ULEA UR6, UR6, UR38, 0x3 ;  /* 0x0000002606067291 */ /* 0x000fe2000f8e183f */
[----:B------:R-:W-:Y:S01]  /*8870*/  F2FP.F16.F32.PACK_AB R44, R14, R13 ;  /* 0x0000000d0e2c723e */ /* 0x000fe200000000ff */
[----:B------:R-:W-:Y:S01]  /*8880*/  UMOV UR41, UR5 ;  /* 0x0000000500297c82 */ /* 0x000fe20008000000 */
[----:B------:R-:W-:Y:S01]  /*8890*/  F2FP.F16.F32.PACK_AB R45, R87, R83 ;  /* 0x00000053572d723e */ /* 0x000fe200000000ff */
[----:B------:R-:W-:Y:S01]  /*88a0*/  UIADD3 UR6, UR6, 0x2d860, URZ ;  /* 0x0002d86006067890 */ /* 0x000fe2000fffe03f */
        /* <DEDUP_REMOVED lines=18> */
[----:B0-----:R-:W-:Y:S01]  /*89d0*/  UPRMT UR6, UR10, 0x654, UR6 ;  /* 0x000006540a067896 */ /* 0x001fe20008000006 */
        /* <DEDUP_REMOVED lines=9> */
[----:B------:R-:W-:Y:S01]  /*8a70*/  SYNCS.ARRIVE.TRANS64.RED.A1T0 RZ, [UR6], RZ ;  /* 0x000000ffffff79a7 */ /* 0x000fe20008100406 */
[----:B------:R-:W-:Y:S01]  /*8a80*/  F2FP.F16.F32.PACK_AB R50, R51, R50 ;  /* 0x000000323332723e */ /* 0x000fe200000000ff */
[----:B------:R-:W-:Y:S01]  /*8a90*/  STSM.16.M88.4 [R0+0x21800], R44 ;  /* 0x0218002c00007844 */ /* 0x000fe20000000200 */
[----:B------:R-:W-:Y:S01]  /*8aa0*/  F2FP.F16.F32.PACK_AB R48, R67, R66 ;  /* 0x000000424330723e */ /* 0x000fe200000000ff */
[----:B------:R-:W-:Y:S01]  /*8ab0*/  UMOV UR6, UR4 ;  /* 0x0000000400067c82 */ /* 0x000fe20008000000 */
[----:B------:R-:W-:Y:S01]  /*8ac0*/  F2FP.F16.F32.PACK_AB R49, R49, R36 ;  /* 0x000000243131723e */ /* 0x000fe200000000ff */
[----:B------:R-:W-:Y:S01]  /*8ad0*/  STSM.16.M88.4 [R140], R24 ;  /* 0x000000188c007844 */ /* 0x000fe20000000200 */
[----:B------:R-:W-:Y:S01]  /*8ae0*/  F2FP.F16.F32.PACK_AB R51, R138, R37 ;  /* 0x000000258a33723e */ /* 0x000fe200000000ff */
[-C--:B------:R-:W-:Y:S01]  /*8af0*/  FMUL.FTZ R113, R113, R11.reuse ;  /* 0x0000000b71717220 */ /* 0x080fe20000410000 */
[----:B------:R-:W-:Y:S01]  /*8b00*/  F2FP.F16.F32.PACK_AB R12, R55, R54 ;  /* 0x00000036370c723e */ /* 0x000fe200000000ff */
[----:B------:R-:W-:Y:S01]  /*8b10*/  STSM.16.M88.4 [R6], R32 ;  /* 0x0000002006007844 */ /* 0x000fe20000000200 */
[----:B------:R-:W-:Y:S01]  /*8b20*/  F2FP.F16.F32.PACK_AB R13, R137, R52 ;  /* 0x00000034890d723e */ /* 0x000fe200000000ff */
[----:B------:R-:W-:Y:S01]  /*8b30*/  FMUL.FTZ R116, R116, R11 ;  /* 0x0000000b74747220 */ /* 0x000fe20000410000 */
[----:B------:R-:W-:Y:S01]  /*8b40*/  F2FP.F16.F32.PACK_AB R14, R61, R60 ;  /* 0x0000003c3d0e723e */ /* 0x000fe200000000ff */
[----:B------:R-:W-:Y:S01]  /*8b50*/  STSM.16.M88.4 [R3], R40 ;  /* 0x0000002803007844 */ /* 0x000fe20000000200 */
[----:B------:R-:W-:Y:S01]  /*8b60*/  F2FP.F16.F32.PACK_AB R15, R136, R53 ;  /* 0x00000035880f723e */ /* 0x000fe200000000ff */
[-C--:B------:R-:W-:Y:S01]  /*8b70*/  FMUL.FTZ R117, R117, R11.reuse ;  /* 0x0000000b75757220 */ /* 0x080fe20000410000 */
        /* <DEDUP_REMOVED lines=10> */
[----:B------:R-:W-:Y:S01]  /*8c20*/  F2FP.F16.F32.PACK_AB R21, R74, R62 ;  /* 0x0000003e4a15723e */ /* 0x000fe200000000ff */
[----:B------:R1:W-:Y:S01]  /*8c30*/  STSM.16.M88.4 [R6+0x6000], R64 ;  /* 0x0060004006007844 */ /* 0x0003e20000000200 */
[----:B------:R-:W-:Y:S01]  /*8c40*/  F2FP.F16.F32.PACK_AB R22, R73, R72 ;  /* 0x000000484916723e */ /* 0x000fe200000000ff */
[----:B------:R-:W-:Y:S01]  /*8c50*/  FMUL.FTZ R125, R125, R11 ;  /* 0x0000000b7d7d7220 */ /* 0x000fe20000410000 */
[----:B------:R-:W-:Y:S01]  /*8c60*/  F2FP.F16.F32.PACK_AB R23, R80, R75 ;  /* 0x0000004b5017723e */ /* 0x000fe200000000ff */
[-C--:B------:R-:W-:Y:S01]  /*8c70*/  FMUL.FTZ R128, R128, R11.reuse ;  /* 0x0000000b80807220 */ /* 0x080fe20000410000 */
[----:B------:R-:W-:Y:S01]  /*8c80*/  ISETP.GT.AND P1, PT, R10, UR32, PT ;  /* 0x000000200a007c0c */ /* 0x000fe2000bf24270 */
        /* <DEDUP_REMOVED lines=11> */
[----:B--2---:R-:W2:Y:S01]  /*8d40*/  FENCE.VIEW.ASYNC.S ;  /* 0x00000000000073c6 */ /* 0x004ea20000000000 */
        /* <DEDUP_REMOVED lines=23> */
[----:B0-----:R-:W-:Y:S02]  /*8ec0*/  IMAD.MOV.U32 R12, RZ, RZ, R56 ;  /* 0x000000ffff0c7224 */ /* 0x001fe400078e0038 */
[----:B------:R-:W-:Y:S01]  /*8ed0*/  IMAD.MOV.U32 R11, RZ, RZ, R30 ;  /* 0x000000ffff0b7224 */ /* 0x000fe200078e001e */
[----:B--2---:R-:W-:Y:S01]  /*8ee0*/  NOP ;  /* 0x0000000000007918 */ /* 0x004fe20000000000 */
[----:B-1----:R-:W-:Y:S05]  /*8ef0*/  @P1 BRA `(.L_x_10911) ;  /* 0xffffffc400701947 */ /* 0x002fea000383ffff */
.L_x_10892:
[----:B------:R-:W-:Y:S01]  /*8f00*/  R2UR UR6, R143 ;  /* 0x000000008f0672ca */ /* 0x000fe200000e0000 */
[----:B------:R-:W-:Y:S01]  /*8f10*/  UISETP.NE.AND UP0, UPT, UR60, URZ, UPT ;  /* 0x0000003f3c00728c */ /* 0x000fe2000bf05270 */
[----:B------:R-:W-:Y:S01]  /*8f20*/  IADD3 R11, -R76, 0x1, RZ ;  /* 0x000000014c0b7810 */ /* 0x000fe20007ffe1ff */
[----:B------:R-:W-:-:S04]  /*8f30*/  UMOV UR10, 0xc0 ;  /* 0x000000c0000a7882 */ /* 0x000fc80000000000 */
[----:B------:R-:W-:Y:S01]  /*8f40*/  IMAD R11, R16, UR35, R11 ;  /* 0x00000023100b7c24 */ /* 0x000fe2000f8e020b */
[----:B------:R-:W-:-:S04]  /*8f50*/  PLOP3.LUT P1, PT, PT, PT, UP0, 0x40, 0x0 ;  /* 0x000000000000781c */ /* 0x000fc80003f2e808 */
[----:B------:R-:W-:Y:S01]  /*8f60*/  R2UR UR14, R11 ;  /* 0x000000000b0e72ca */ /* 0x000fe200000e0000 */
[----:B------:R-:W-:Y:S01]  /*8f70*/  UISETP.NE.AND UP1, UPT, UR6, URZ, UPT ;  /* 0x0000003f0600728c */ /* 0x000fe2000bf25270 */
[----:B------:R-:W1:Y:S10]  /*8f80*/  S2UR UR6, SR_CTAID.X ;  /* 0x00000000000679c3 */ /* 0x000e740000002500 */
[----:B------:R-:W-:Y:S01]  /*8f90*/  @UP1 ULDC UR15, c[0x0][0x450] ;  /* 0x00011400000f1ab9 */ /* 0x000fe20000000800 */
[----:B-1----:R-:W-:-:S03]  /*8fa0*/  UIMAD UR10, UR6, UR10, 0xbf ;  /* 0x000000bf060a74a4 */ /* 0x002fc6000f8e020a */
        /* <DEDUP_REMOVED lines=18> */
.L_x_10913:
[----:B------:R-:W-:Y:S02]  /*90d0*/  ULDC UR15, c[0x0][0x9e4] ;  /* 0x00027900000f7ab9 */ /* 0x000fe40000000800 */
[----:B------:R-:W-:-:S11]  /*90e0*/  UISETP.NE.AND UP0, UPT, UR15, 0x1, UPT ;  /* 0x000000010f00788c */ /* 0x000fd6000bf05270 */
[----:B------:R-:W-:Y:S02]  /*90f0*/  @UP0 ULDC.64 UR18, c[0x0][0x9e8] ;  /* 0x00027a0000120ab9 */ /* 0x000fe40000000a00 */
[----:B------:R-:W-:-:S04]  /*9100*/  UIMAD.WIDE.U32 UR6, UR10, UR18, URZ ;  /* 0x000000120a0672a5 */ /* 0x000fc8000f8e003f */
[----:B------:R-:W-:-:S12]  /*9110*/  @UP0 USHF.R.U32.HI UR10, URZ, UR19, UR7 ;  /* 0x000000133f0a0299 */ /* 0x000fd80008011607 */
.L_x_10914:
[----:B------:R-:W-:-:S04]  /*9120*/  UIMAD UR10, UR10, UR15, URZ ;  /* 0x0000000f0a0a72a4 */ /* 0x000fc8000f8e023f */
[----:B------:R-:W-:-:S04]  /*9130*/  UISETP.LT.AND UP0, UPT, UR14, UR10, UPT ;  /* 0x0000000a0e00728c */ /* 0x000fc8000bf01270 */
[----:B------:R-:W-:-:S12]  /*9140*/  USEL UR14, UR14, UR10, !UP0 ;  /* 0x0000000a0e0e7287 */ /* 0x000fd8000c000000 */
.L_x_10912:
        /* <DEDUP_REMOVED lines=9> */
[----:B0-----:R-:W-:Y:S01]  /*91e0*/  IMAD.MOV.U32 R12, RZ, RZ, R56 ;  /* 0x000000ffff0c7224 */ /* 0x001fe200078e0038 */
[----:B------:R-:W-:Y:S01]  /*91f0*/  UMOV UR32, UR5 ;  /* 0x0000000500207c82 */ /* 0x000fe20008000000 */
[----:B------:R-:W-:Y:S01]  /*9200*/  IMAD.MOV.U32 R11, RZ, RZ, R30 ;  /* 0x000000ffff0b7224 */ /* 0x000fe200078e001e */
[----:B------:R-:W-:Y:S01]  /*9210*/  UMOV UR7, UR4 ;  /* 0x0000000400077c82 */ /* 0x000fe20008000000 */
[----:B------:R-:W-:Y:S01]  /*9220*/  ULDC UR10, c[0x0][0x9d8] ;  /* 0x00027600000a7ab9 */ /* 0x000fe20000000800 */
[----:B------:R-:W-:-:S05]  /*9230*/  ULDC UR11, c[0x0][0x988] ;  /* 0x00026200000b7ab9 */ /* 0x000fca0000000800 */
.L_x_10926:
        /* <DEDUP_REMOVED lines=8> */
.L_x_10917:
        /* <DEDUP_REMOVED lines=9> */
.L_x_10918:
[----:B-1----:R-:W-:Y:S05]  /*9350*/  @P1 BRA `(.L_x_10916) ;  /* 0x0000000000081947 */ /* 0x002fea0003800000 */
[----:B------:R-:W1:Y:S02]  /*9360*/  SYNCS.PHASECHK.TRANS64.TRYWAIT P1, [UR4+0x2d830], R13 ;  /* 0x02d8300dff0075a7 */ /* 0x000e640008020144 */
[----:B-1----:R-:W-:Y:S05]  /*9370*/  @!P1 BRA `(.L_x_10919) ;  /* 0x000000c000e09947 */ /* 0x002fea0003800000 */
.L_x_10916:
        /* <DEDUP_REMOVED lines=11> */
[----:B------:R-:W-:-:S04]  /*9430*/  UIMAD UR26, UR4, 0x600, UR39 ;  /* 0x00000600041a78a4 */ /* 0x000fc8000f8e0227 */
[----:B------:R-:W-:Y:S02]  /*9440*/  UIADD3 UR14, UR26, 0x200, URZ ;  /* 0x000002001a0e7890 */ /* 0x000fe4000fffe03f */
[----:B------:R-:W-:Y:S02]  /*9450*/  UIADD3 UR18, UR26, 0x202, URZ ;  /* 0x000002021a127890 */ /* 0x000fe4000fffe03f */
[----:B------:R-:W-:Y:S01]  /*9460*/  UMOV UR30, UR26 ;  /* 0x0000001a001e7c82 */ /* 0x000fe20008000000 */
[----:B------:R-:W-:Y:S01]  /*9470*/  UIADD3 UR22, UR26, 0x400, URZ ;  /* 0x000004001a167890 */ /* 0x000fe2000fffe03f */
[----:B-1----:R-:W-:-:S05]  /*9480*/  SHF.R.U32.HI R14, RZ, 0x7, R14 ;  /* 0x00000007ff0e7819 */ /* 0x002fca000001160e */
[----:B0-----:R-:W-:-:S05]  /*9490*/  VIADD R13, R14, 0x8 ;  /* 0x000000080e0d7836 */ /* 0x001fca0000000000 */
[----:B------:R0:W-:Y:S06]  /*94a0*/  BAR.SYNC.DEFER_BLOCKING R13, 0x100 ;  /* 0x0004000d0000751d */ /* 0x0001ec0000010000 */
[----:B------:R-:W-:-:S06]  /*94b0*/  WARPGROUP.ARRIVE ;  /* 0x00000000000079c5 */ /* 0x000fcc0000000000 */
[----:B------:R-:W-:Y:S01]  /*94c0*/  HGMMA.64x128x16.F32 R24, gdesc[UR28], RZ, !UPT, gsb0 ;  /* 0x01e000001c1879f0 */ /* 0x000fe2000c0008ff */
[----:B------:R-:W-:Y:S01]  /*94d0*/  UIADD3 UR30, UR26, 0x2, URZ ;  /* 0x000000021a1e7890 */ /* 0x000fe2000fffe03f */
[----:B------:R-:W-:Y:S01]  /*94e0*/  UMOV UR28, UR8 ;  /* 0x00000008001c7c82 */ /* 0x000fe20008000000 */
[----:B------:R-:W-:Y:S01]  /*94f0*/  UMOV UR29, UR9 ;  /* 0x00000009001d7c82 */ /* 0x000fe20008000000 */
[----:B------:R-:W-:Y:S01]  /*9500*/  UMOV UR31, 0x80000020 ;  /* 0x80000020001f7882 */ /* 0x000fe20000000000 */
[----:B------:R-:W-:Y:S01]  /*9510*/  UIADD3 UR26, UR26, 0x402, URZ ;  /* 0x000004021a1a7890 */ /* 0x000fe2000fffe03f */
        /* <DEDUP_REMOVED lines=19> */
.L_x_10921:
[----:B------:R-:W-:Y:S01]  /*9650*/  ULEA UR14, UR7, UR38, 0x3 ;  /* 0x00000026070e7291 */ /* 0x000fe2000f8e183f */
[----:B------:R-:W-:-:S05]  /*9660*/  IMAD.U32 R13, RZ, RZ, UR32 ;  /* 0x00000020ff0d7e24 */ /* 0x000fca000f8e00ff */
[----:B------:R-:W-:-:S04]  /*9670*/  SHF.L.U32 R13, R13, 0x1f, RZ ;  /* 0x0000001f0d0d7819 */ /* 0x000fc800000006ff */
[----:B------:R0:W1:Y:S01]  /*9680*/  SYNCS.PHASECHK.TRANS64.TRYWAIT P1, [UR14+0x2d850], R13 ;  /* 0x02d8500dff0075a7 */ /* 0x000062000802014e */
[----:B------:R-:W-:Y:S05]  /*9690*/  @!P0 BRA `(.L_x_10922) ;  /* 0x0000000000048947 */ /* 0x000fea0003800000 */
[----:B------:R-:W-:Y:S01]  /*96a0*/  BPT.TRAP 0x1 ;  /* 0x000000040000795c */ /* 0x000fe20000300000 */
.L_x_10922:
[----:B-1----:R-:W-:Y:S05]  /*96b0*/  @P1 BRA `(.L_x_10920) ;  /* 0x0000000000081947 */ /* 0x002fea0003800000 */
[----:B------:R-:W1:Y:S02]  /*96c0*/  SYNCS.PHASECHK.TRANS64.TRYWAIT P1, [UR14+0x2d850], R13 ;  /* 0x02d8500dff0075a7 */ /* 0x000e64000802014e */
[----:B-1----:R-:W-:Y:S05]  /*96d0*/  @!P1 BRA `(.L_x_10923) ;  /* 0x000000c000209947 */ /* 0x002fea0003800000 */
.L_x_10920:
        /* <DEDUP_REMOVED lines=71> */
.L_x_10924:
        /* <DEDUP_REMOVED lines=74> */
[----:B------:R-:W0:Y:S01]  /*9ff0*/  S2UR UR15, SR_CgaCtaId ;  /* 0x00000000000f79c3 */ /* 0x000e220000008800 */
[----:B------:R-:W-:-:S03]  /*a000*/  ULEA UR14, UR4, UR38, 0x3 ;  /* 0x00000026040e7291 */ /* 0x000fc6000f8e183f */
[----:B------:R-:W3:Y:S01]  /*a010*/  MUFU.TANH R24, R24 ;  /* 0x0000001800187308 */ /* 0x000ee20000002400 */
[----:B-1----:R-:W-:Y:S01]  /*a020*/  FMNMX.FTZ R71, R21, R56, !PT ;  /* 0x0000003815477209 */ /* 0x002fe20007810000 */
[----:B------:R-:W-:-:S06]  /*a030*/  UIADD3 UR14, UR14, 0x2d840, URZ ;  /* 0x0002d8400e0e7890 */ /* 0x000fcc000fffe03f */
[----:B------:R-:W1:Y:S01]  /*a040*/  MUFU.TANH R23, R23 ;  /* 0x0000001700177308 */ /* 0x000e620000002400 */
[----:B--2---:R-:W-:-:S07]  /*a050*/  FMNMX.FTZ R30, R22, R69, !PT ;  /* 0x00000045161e7209 */ /* 0x004fce0007810000 */
        /* <DEDUP_REMOVED lines=131> */
[----:B------:R-:W-:Y:S01]  /*a890*/  FFMA.FTZ R14, R14, UR11, -R80 ;  /* 0x0000000b0e0e7c23 */ /* 0x000fe20008010850 */
[----:B------:R-:W-:Y:S01]  /*a8a0*/  FMUL.FTZ R11, R11, UR11 ;  /* 0x0000000b0b0b7c20 */ /* 0x000fe20008410000 */
[--C-:B------:R-:W-:Y:S01]  /*a8b0*/  FFMA.FTZ R15, R15, UR11, -R40.reuse ;  /* 0x0000000b0f0f7c23 */ /* 0x100fe20008010828 */
[----:B------:R-:W-:Y:S01]  /*a8c0*/  FFMA.FTZ R137, R17, UR11, -R40 ;  /* 0x0000000b11897c23 */ /* 0x000fe20008010828 */
[----:B------:R-:W-:Y:S01]  /*a8d0*/  MUFU.EX2 R12, R84 ;  /* 0x00000054000c7308 */ /* 0x000fe20000000800 */
[--C-:B------:R-:W-:Y:S01]  /*a8e0*/  FFMA.FTZ R18, R18, UR11, -R80.reuse ;  /* 0x0000000b12127c23 */ /* 0x100fe20008010850 */
[----:B------:R-:W-:Y:S01]  /*a8f0*/  FFMA.FTZ R82, R43, UR11, -R80 ;  /* 0x0000000b2b527c23 */ /* 0x000fe20008010850 */
[----:B------:R-:W-:Y:S01]  /*a900*/  FFMA.FTZ R43, R20, UR11, -R40 ;  /* 0x0000000b142b7c23 */ /* 0x000fe20008010828 */
[----:B------:R-:W-:Y:S01]  /*a910*/  FFMA.FTZ R19, R19, UR11, -R80 ;  /* 0x0000000b13137c23 */ /* 0x000fe20008010850 */
[----:B------:R-:W-:Y:S01]  /*a920*/  FFMA.FTZ R136, R21, UR11, -R40 ;  /* 0x0000000b15887c23 */ /* 0x000fe20008010828 */
[----:B------:R-:W-:Y:S01]  /*a930*/  FFMA.FTZ R22, R22, UR11, -R80 ;  /* 0x0000000b16167c23 */ /* 0x000fe20008010850 */
        /* <DEDUP_REMOVED lines=184> */
.L_x_10925:
        /* <DEDUP_REMOVED lines=24> */
[----:B0-----:R-:W-:Y:S01]  /*b640*/  UPRMT UR7, UR14, 0x654, UR7 ;  /* 0x000006540e077896 */ /* 0x001fe20008000007 */
        /* <DEDUP_REMOVED lines=13> */
[----:B------:R-:W-:Y:S01]  /*b720*/  UMOV UR7, UR4 ;  /* 0x0000000400077c82 */ /* 0x000fe20008000000 */
[----:B------:R-:W-:Y:S01]  /*b730*/  F2FP.F16.F32.PACK_AB R48, R48, R47 ;  /* 0x0000002f3030723e */ /* 0x000fe200000000ff */
[----:B------:R1:W-:Y:S01]  /*b740*/  STSM.16.M88.4 [R140], R24 ;  /* 0x000000188c007844 */ /* 0x0003e20000000200 */
[----:B------:R-:W-:Y:S01]  /*b750*/  F2FP.F16.F32.PACK_AB R51, R84, R29 ;  /* 0x0000001d5433723e */ /* 0x000fe200000000ff */
[-C--:B------:R-:W-:Y:S01]  /*b760*/  FMUL.FTZ R113, R113, R12.reuse ;  /* 0x0000000c71717220 */ /* 0x080fe20000410000 */
        /* <DEDUP_REMOVED lines=19> */
[----:B------:R1:W-:Y:S01]  /*b8a0*/  STSM.16.M88.4 [R6+0x6000], R64 ;  /* 0x0060004006007844 */ /* 0x0003e20000000200 */
[----:B------:R-:W-:Y:S01]  /*b8b0*/  F2FP.F16.F32.PACK_AB R54, R77, R76 ;  /* 0x0000004c4d36723e */ /* 0x000fe200000000ff */
[-C--:B------:R-:W-:Y:S01]  /*b8c0*/  FMUL.FTZ R125, R125, R12.reuse ;  /* 0x0000000c7d7d7220 */ /* 0x080fe20000410000 */
        /* <DEDUP_REMOVED lines=39> */
[----:B------:R-:W-:Y:S01]  /*bb40*/  IMAD.MOV.U32 R11, RZ, RZ, R30 ;  /* 0x000000ffff0b7224 */ /* 0x000fe200078e001e */
[----:B0-----:R-:W-:Y:S01]  /*bb50*/  NOP ;  /* 0x0000000000007918 */ /* 0x001fe20000000000 */
[----:B-1----:R-:W-:Y:S05]  /*bb60*/  @P1 BRA `(.L_x_10926) ;  /* 0xffffffd400b41947 */ /* 0x002fea000383ffff */
.L_x_10915:
[----:B------:R-:W-:-:S13]  /*bb70*/  R2UR UR6, R146 ;  /* 0x00000000920672ca */ /* 0x000fda00000e0000 */
[----:B------:R-:W-:-:S13]  /*bb80*/  ISETP.GE.AND P1, PT, R10, UR6, PT ;  /* 0x000000060a007c0c */ /* 0x000fda000bf26270 */
[----:B------:R-:W-:Y:S05]  /*bb90*/  @!P1 BRA `(.L_x_10927) ;  /* 0x0000003800d49947 */ /* 0x000fea0003800000 */
[----:B------:R-:W1:Y:S01]  /*bba0*/  S2R R11, SR_TID.X ;  /* 0x00000000000b7919 */ /* 0x000e620000002100 */
[----:B------:R-:W-:Y:S01]  /*bbb0*/  R2UR UR6, R145 ;  /* 0x00000000910672ca */ /* 0x000fe200000e0000 */
[----:B------:R-:W-:Y:S01]  /*bbc0*/  UMOV UR7, UR4 ;  /* 0x0000000400077c82 */ /* 0x000fe20008000000 */
[----:B------:R-:W-:Y:S01]  /*bbd0*/  UMOV UR30, UR5 ;  /* 0x00000005001e7c82 */ /* 0x000fe20008000000 */
[----:B------:R-:W-:Y:S01]  /*bbe0*/  UMOV UR5, 0x40000040 ;  /* 0x4000004000057882 */ /* 0x000fe20000000000 */
[----:B0-----:R-:W-:Y:S01]  /*bbf0*/  IMAD.MOV.U32 R12, RZ, RZ, R56 ;  /* 0x000000ffff0c7224 */ /* 0x001fe200078e0038 */
[----:B------:R-:W-:Y:S01]  /*bc00*/  UMOV UR57, 0x40000040 ;  /* 0x4000004000397882 */ /* 0x000fe20000000000 */
[----:B------:R-:W-:Y:S01]  /*bc10*/  IMAD.U32 R139, RZ, RZ, UR5 ;  /* 0x00000005ff8b7e24 */ /* 0x000fe2000f8e00ff */
[----:B------:R-:W-:Y:S01]  /*bc20*/  UMOV UR53, 0x40000040 ;  /* 0x4000004000357882 */ /* 0x000fe20000000000 */
[----:B------:R-:W-:Y:S01]  /*bc30*/  UMOV UR29, 0x40000040 ;  /* 0x40000040001d7882 */ /* 0x000fe20000000000 */
[----:B------:R-:W-:Y:S01]  /*bc40*/  UMOV UR33, 0x40000040 ;  /* 0x4000004000217882 */ /* 0x000fe20000000000 */
[----:B------:R-:W-:Y:S01]  /*bc50*/  UMOV UR41, 0x40000040 ;  /* 0x4000004000297882 */ /* 0x000fe20000000000 */
[----:B------:R-:W-:-:S02]  /*bc60*/  UMOV UR45, 0x40000040 ;  /* 0x40000040002d7882 */ /* 0x000fc40000000000 */
[----:B------:R-:W-:-:S03]  /*bc70*/  ULOP3.LUT UR61, UR6, 0x10000, URZ, 0xfc, !UPT ;  /* 0x00010000063d7892 */ /* 0x000fc6000f8efc3f */
[----:B------:R-:W-:Y:S01]  /*bc80*/  ULDC UR6, c[0x0][0x9d8] ;  /* 0x0002760000067ab9 */ /* 0x000fe20000000800 */
[----:B------:R-:W-:Y:S02]  /*bc90*/  UIADD3 UR4, UR61, 0x2, URZ ;  /* 0x000000023d047890 */ /* 0x000fe4000fffe03f */
[----:B------:R-:W-:Y:S02]  /*bca0*/  UIADD3 UR56, UR61, 0x4, URZ ;  /* 0x000000043d387890 */ /* 0x000fe4000fffe03f */
[----:B------:R-:W-:Y:S02]  /*bcb0*/  UIADD3 UR52, UR61, 0x6, URZ ;  /* 0x000000063d347890 */ /* 0x000fe4000fffe03f */
[----:B------:R-:W-:Y:S01]  /*bcc0*/  IMAD.U32 R138, RZ, RZ, UR4 ;  /* 0x00000004ff8a7e24 */ /* 0x000fe2000f8e00ff */
[----:B------:R-:W-:Y:S02]  /*bcd0*/  UIADD3 UR28, UR61, 0x600, URZ ;  /* 0x000006003d1c7890 */ /* 0x000fe4000fffe03f */
[----:B------:R-:W-:-:S02]  /*bce0*/  UIADD3 UR32, UR61, 0x602, URZ ;  /* 0x000006023d207890 */ /* 0x000fc4000fffe03f */
[----:B------:R-:W-:Y:S02]  /*bcf0*/  UIADD3 UR40, UR61, 0x604, URZ ;  /* 0x000006043d287890 */ /* 0x000fe4000fffe03f */
[----:B------:R-:W-:Y:S01]  /*bd00*/  UIADD3 UR44, UR61, 0x606, URZ ;  /* 0x000006063d2c7890 */ /* 0x000fe2000fffe03f */
[----:B-1----:R-:W-:Y:S02]  /*bd10*/  SHF.R.U32.HI R13, RZ, 0x7, R11 ;  /* 0x00000007ff0d7819 */ /* 0x002fe4000001160b */
[----:B------:R-:W-:Y:S01]  /*bd20*/  ISETP.GE.U32.AND P1, PT, R11, 0x180, PT ;  /* 0x000001800b00780c */ /* 0x000fe20003f26070 */
[----:B------:R-:W-:Y:S02]  /*bd30*/  IMAD.MOV.U32 R11, RZ, RZ, R30 ;  /* 0x000000ffff0b7224 */ /* 0x000fe400078e001e */
[C---:B------:R-:W-:Y:S02]  /*bd40*/  VIADD R137, R13.reuse, 0x9 ;  /* 0x000000090d897836 */ /* 0x040fe40000000000 */
[----:B------:R-:W-:-:S03]  /*bd50*/  VIADD R147, R13, 0x8 ;  /* 0x000000080d937836 */ /* 0x000fc60000000000 */
[----:B------:R-:W-:-:S07]  /*bd60*/  SEL R137, R137, 0x9, !P1 ;  /* 0x0000000989897807 */ /* 0x000fce0004800000 */
.L_x_10946:
[----:B------:R-:W-:Y:S01]  /*bd70*/  R2UR UR10, R142 ;  /* 0x000000008e0a72ca */ /* 0x000fe200000e0000 */
[----:B------:R-:W-:-:S04]  /*bd80*/  UIADD3 UR4, UR7, 0x1, URZ ;  /* 0x0000000107047890 */ /* 0x000fc8000fffe03f */
[----:B------:R-:W-:-:S04]  /*bd90*/  UISETP.NE.AND UP0, UPT, UR4, 0x2, UPT ;  /* 0x000000020400788c */ /* 0x000fc8000bf05270 */
[----:B------:R-:W-:Y:S02]  /*bda0*/  USEL UR5, URZ, 0x1, UP0 ;  /* 0x000000013f057887 */ /* 0x000fe40008000000 */
[----:B------:R-:W-:Y:S02]  /*bdb0*/  USEL UR4, UR4, URZ, UP0 ;  /* 0x0000003f04047287 */ /* 0x000fe40008000000 */
[----:B------:R-:W-:Y:S01]  /*bdc0*/  ISETP.NE.AND P2, PT, RZ, UR10, PT ;  /* 0x0000000aff007c0c */ /* 0x000fe2000bf45270 */
[----:B------:R-:W-:-:S12]  /*bdd0*/  ULOP3.LUT UR5, UR30, UR5, URZ, 0x3c, !UPT ;  /* 0x000000051e057292 */ /* 0x000fd8000f8e3c3f */
[----:B--2---:R-:W-:Y:S05]  /*bde0*/  @P2 BRA `(.L_x_10928) ;  /* 0x00000000002c2947 */ /* 0x004fea0003800000 */
[----:B------:R-:W-:Y:S05]  /*bdf0*/  @!P0 BRA `(.L_x_10929) ;  /* 0x0000000000048947 */ /* 0x000fea0003800000 */
[----:B------:R-:W-:Y:S01]  /*be00*/  BPT.TRAP 0x1 ;  /* 0x000000040000795c */ /* 0x000fe20000300000 */
.L_x_10929:
[----:B------:R-:W-:Y:S01]  /*be10*/  ULEA UR10, UR4, UR38, 0x3 ;  /* 0x00000026040a7291 */ /* 0x000fe2000f8e183f */
[----:B------:R-:W-:-:S05]  /*be20*/  IMAD.U32 R13, RZ, RZ, UR5 ;  /* 0x00000005ff0d7e24 */ /* 0x000fca000f8e00ff */
[----:B------:R-:W-:-:S04]  /*be30*/  SHF.L.U32 R13, R13, 0x1f, RZ ;  /* 0x0000001f0d0d7819 */ /* 0x000fc800000006ff */
[----:B------:R0:W1:Y:S01]  /*be40*/  SYNCS.PHASECHK.TRANS64.TRYWAIT P1, [UR10+0x2d830], R13 ;  /* 0x02d8300dff0075a7 */ /* 0x000062000802014a */
[----:B------:R-:W-:Y:S05]  /*be50*/  @!P0 BRA `(.L_x_10930) ;  /* 0x0000000000048947 */ /* 0x000fea0003800000 */
[----:B------:R-:W-:Y:S01]  /*be60*/  BPT.TRAP 0x1 ;  /* 0x000000040000795c */ /* 0x000fe20000300000 */
.L_x_10930:
[----:B-1----:R-:W-:Y:S05]  /*be70*/  @P1 BRA `(.L_x_10928) ;  /* 0x0000000000081947 */ /* 0x002fea0003800000 */
[----:B------:R-:W1:Y:S02]  /*be80*/  SYNCS.PHASECHK.TRANS64.TRYWAIT P1, [UR10+0x2d830], R13 ;  /* 0x02d8300dff0075a7 */ /* 0x000e64000802014a */
[----:B-1----:R-:W-:Y:S05]  /*be90*/  @!P1 BRA `(.L_x_10931) ;  /* 0x0000009800489947 */ /* 0x002fea0003800000 */
.L_x_10928:
[----:B------:R2:W-:Y:S01]  /*bea0*/  BAR.SYNC.DEFER_BLOCKING R147, 0x100 ;  /* 0x000400930000751d */ /* 0x0005e20000010000 */
[----:B------:R-:W-:Y:S01]  /*beb0*/  R2UR UR48, R8 ;  /* 0x00000000083072ca */ /* 0x000fe200000e0000 */
[----:B------:R-:W-:Y:S01]  /*bec0*/  UIMAD UR26, UR4, 0x600, UR39 ;  /* 0x00000600041a78a4 */ /* 0x000fe2000f8e0227 */
[----:B------:R-:W-:-:S03]  /*bed0*/  R2UR UR49, R9 ;  /* 0x00000000093172ca */ /* 0x000fc600000e0000 */
[----:B------:R-:W-:Y:S01]  /*bee0*/  UMOV UR51, 0x80000020 ;  /* 0x8000002000337882 */ /* 0x000fe20000000000 */
        /* <DEDUP_REMOVED lines=32> */
.L_x_10933:
[----:B------:R-:W-:Y:S01]  /*c0f0*/  ULEA UR10, UR7, UR38, 0x3 ;  /* 0x00000026070a7291 */ /* 0x000fe2000f8e183f */
[----:B01----:R-:W-:-:S05]  /*c100*/  IMAD.U32 R13, RZ, RZ, UR30 ;  /* 0x0000001eff0d7e24 */ /* 0x003fca000f8e00ff */
[----:B------:R-:W-:-:S04]  /*c110*/  SHF.L.U32 R13, R13, 0x1f, RZ ;  /* 0x0000001f0d0d7819 */ /* 0x000fc800000006ff */
[----:B------:R0:W1:Y:S01]  /*c120*/  SYNCS.PHASECHK.TRANS64.TRYWAIT P1, [UR10+0x2d850], R13 ;  /* 0x02d8500dff0075a7 */ /* 0x000062000802014a */
[----:B------:R-:W-:Y:S05]  /*c130*/  @!P0 BRA `(.L_x_10934) ;  /* 0x0000000000048947 */ /* 0x000fea0003800000 */
[----:B------:R-:W-:Y:S01]  /*c140*/  BPT.TRAP 0x1 ;  /* 0x000000040000795c */ /* 0x000fe20000300000 */
.L_x_10934:
[----:B-1----:R-:W-:Y:S05]  /*c150*/  @P1 BRA `(.L_x_10932) ;  /* 0x0000000000081947 */ /* 0x002fea0003800000 */
[----:B------:R-:W1:Y:S02]  /*c160*/  SYNCS.PHASECHK.TRANS64.TRYWAIT P1, [UR10+0x2d850], R13 ;  /* 0x02d8500dff0075a7 */ /* 0x000e64000802014a */
[----:B-1----:R-:W-:Y:S05]  /*c170*/  @!P1 BRA `(.L_x_10935) ;  /* 0x0000009400a89947 */ /* 0x002fea0003800000 */
.L_x_10932:
[----:B------:R-:W-:Y:S01]  /*c180*/  UIADD3 UR10, UR38, 0x400, URZ ;  /* 0x00000400260a7890 */ /* 0x000fe2000fffe03f */
[----:B------:R-:W-:Y:S01]  /*c190*/  WARPGROUP.ARRIVE ;  /* 0x00000000000079c5 */ /* 0x000fe20000000000 */
[----:B------:R-:W-:Y:S01]  /*c1a0*/  UMOV UR48, UR61 ;  /* 0x0000003d00307c82 */ /* 0x000fe20008000000 */
[----:B------:R-:W-:Y:S01]  /*c1b0*/  UMOV UR49, 0x40000040 ;  /* 0x4000004000317882 */ /* 0x000fe20000000000 */
[----:B------:R-:W-:Y:S01]  /*c1c0*/  USHF.R.U32.HI UR10, URZ, 0x4, UR10 ;  /* 0x000000043f0a7899 */ /* 0x000fe2000801160a */
[----:B------:R-:W-:Y:S01]  /*c1d0*/  UMOV UR51, 0x80000020 ;  /* 0x8000002000337882 */ /* 0x000fe20000000000 */
[----:B------:R-:W-:Y:S02]  /*c1e0*/  UMOV UR59, 0x80000020 ;  /* 0x80000020003b7882 */ /* 0x000fe40000000000 */
[----:B------:R-:W-:Y:S01]  /*c1f0*/  ULOP3.LUT UR10, UR10, 0x3fff, URZ, 0xc0, !UPT ;  /* 0x00003fff0a0a7892 */ /* 0x000fe2000f8ec03f */
[----:B------:R-:W-:Y:S01]  /*c200*/  UMOV UR55, 0x80000020 ;  /* 0x8000002000377882 */ /* 0x000fe20000000000 */
[----:B------:R-:W-:-:S02]  /*c210*/  UMOV UR31, 0x80000020 ;  /* 0x80000020001f7882 */ /* 0x000fc40000000000 */
[----:B------:R-:W-:Y:S01]  /*c220*/  ULOP3.LUT UR10, UR10, 0x2000000, URZ, 0xfc, !UPT ;  /* 0x020000000a0a7892 */ /* 0x000fe2000f8efc3f */
[----:B------:R-:W-:Y:S01]  /*c230*/  UMOV UR35, 0x80000020 ;  /* 0x8000002000237882 */ /* 0x000fe20000000000 */
[----:B------:R-:W-:Y:S02]  /*c240*/  UMOV UR43, 0x80000020 ;  /* 0x80000020002b7882 */ /* 0x000fe40000000000 */
[----:B------:R-:W-:Y:S01]  /*c250*/  UIMAD UR10, UR7, 0x600, UR10 ;  /* 0x00000600070a78a4 */ /* 0x000fe2000f8e020a */
[----:B------:R-:W-:-:S03]  /*c260*/  UMOV UR47, 0x80000020 ;  /* 0x80000020002f7882 */ /* 0x000fc60000000000 */
[----:B------:R-:W-:Y:S02]  /*c270*/  UIADD3 UR11, UR10, 0x40, URZ ;  /* 0x000000400a0b7890 */ /* 0x000fe4000fffe03f */
[----:B------:R-:W-:Y:S02]  /*c280*/  UIADD3 UR58, UR10, 0x80, URZ ;  /* 0x000000800a3a7890 */ /* 0x000fe4000fffe03f */
[----:B------:R-:W-:Y:S01]  /*c290*/  UMOV UR50, UR10 ;  /* 0x0000000a00327c82 */ /* 0x000fe20008000000 */
[----:B------:R-:W-:Y:S01]  /*c2a0*/  UIADD3 UR54, UR10, 0xc0, URZ ;  /* 0x000000c00a367890 */ /* 0x000fe2000fffe03f */
[----:B------:R-:W-:Y:S01]  /*c2b0*/  HGMMA.64x96x16.F32 R88, gdesc[UR48].tnspB, R88, gsb0 ;  /* 0x41600000305879f0 */ /* 0x000fe20008000858 */
[----:B------:R-:W-:Y:S01]  /*c2c0*/  R2UR UR48, R138 ;  /* 0x000000008a3072ca */ /* 0x000fe200000e0000 */
[----:B------:R-:W-:Y:S01]  /*c2d0*/  UMOV UR50, UR11 ;  /* 0x0000000b00327c82 */ /* 0x000fe20008000000 */
[----:B------:R-:W-:Y:S01]  /*c2e0*/  R2UR UR49, R139 ;  /* 0x000000008b3172ca */ /* 0x000fe200000e0000 */
[----:B------:R-:W-:Y:S01]  /*c2f0*/  UMOV UR51, 0x80000020 ;  /* 0x8000002000337882 */ /* 0x000fe20000000000 */
[----:B------:R-:W-:-:S02]  /*c300*/  UIADD3 UR30, UR10, 0x100, URZ ;  /* 0x000001000a1e7890 */ /* 0x000fc4000fffe03f */
[----:B------:R-:W-:Y:S02]  /*c310*/  UIADD3 UR34, UR10, 0x140, URZ ;  /* 0x000001400a227890 */ /* 0x000fe4000fffe03f */
[----:B------:R-:W-:Y:S02]  /*c320*/  UIADD3 UR42, UR10, 0x180, URZ ;  /* 0x000001800a2a7890 */ /* 0x000fe4000fffe03f */
[----:B------:R-:W-:Y:S01]  /*c330*/  UIADD3 UR46, UR10, 0x1c0, URZ ;  /* 0x000001c00a2e7890 */ /* 0x000fe2000fffe03f */
        /* <DEDUP_REMOVED lines=25> */
.L_x_10936:
[----:B------:R-:W-:Y:S01]  /*c4d0*/  R2UR UR10, R143 ;  /* 0x000000008f0a72ca */ /* 0x000fe200000e0000 */
[----:B------:R-:W3:Y:S01]  /*c4e0*/  S2UR UR15, SR_CgaCtaId ;  /* 0x00000000000f79c3 */ /* 0x000ee20000008800 */
[----:B------:R-:W-:Y:S01]  /*c4f0*/  FMUL.FTZ R23, R33, UR6 ;  /* 0x0000000621177c20 */ /* 0x000fe20008410000 */
[----:B------:R-:W-:Y:S01]  /*c500*/  FMUL.FTZ R33, R43, UR6 ;  /* 0x000000062b217c20 */ /* 0x000fe20008410000 */
[----:B------:R-:W-:Y:S01]  /*c510*/  FMUL.FTZ R43, R54, UR6 ;  /* 0x00000006362b7c20 */ /* 0x000fe20008410000 */
[----:B01----:R-:W-:Y:S01]  /*c520*/  FMUL.FTZ R13, R24, UR6 ;  /* 0x00000006180d7c20 */ /* 0x003fe20008410000 */
[----:B------:R-:W-:Y:S01]  /*c530*/  FMUL.FTZ R22, R32, UR6 ;  /* 0x0000000620167c20 */ /* 0x000fe20008410000 */
[----:B------:R-:W-:Y:S01]  /*c540*/  FMUL.FTZ R24, R34, UR6 ;  /* 0x0000000622187c20 */ /* 0x000fe20008410000 */
[----:B------:R-:W-:Y:S01]  /*c550*/  FMUL.FTZ R32, R41, UR6 ;  /* 0x0000000629207c20 */ /* 0x000fe20008410000 */
[----:B------:R-:W-:Y:S01]  /*c560*/  FMUL.FTZ R34, R44, UR6 ;  /* 0x000000062c227c20 */ /* 0x000fe20008410000 */
[----:B------:R-:W-:Y:S01]  /*c570*/  FMUL.FTZ R41, R51, UR6 ;  /* 0x0000000633297c20 */ /* 0x000fe20008410000 */
[----:B------:R-:W-:-:S02]  /*c580*/  IMAD.MOV.U32 R136, RZ, RZ, R7 ;  /* 0x000000ffff887224 */ /* 0x000fc400078e0007 */
        /* <DEDUP_REMOVED lines=10> */
[----:B------:R-:W-:-:S02]  /*c630*/  IMAD.SHL.U32 R78, R10, 0x80, RZ ;  /* 0x000000800a4e7824 */ /* 0x000fc400078e00ff */
        /* <DEDUP_REMOVED lines=51> */
[----:B------:R-:W-:Y:S01]  /*c970*/  FMUL.FTZ R74, R81, UR6 ;  /* 0x00000006514a7c20 */ /* 0x000fe20008410000 */
[----:B------:R-:W-:Y:S01]  /*c980*/  FMUL.FTZ R73, R82, UR6 ;  /* 0x0000000652497c20 */ /* 0x000fe20008410000 */
[----:B------:R-:W-:Y:S01]  /*c990*/  FMUL.FTZ R75, R83, UR6 ;  /* 0x00000006534b7c20 */ /* 0x000fe20008410000 */
[----:B------:R-:W-:Y:S01]  /*c9a0*/  FMUL.FTZ R76, R84, UR6 ;  /* 0x00000006544c7c20 */ /* 0x000fe20008410000 */
[----:B------:R-:W-:Y:S01]  /*c9b0*/  FMUL.FTZ R77, R86, UR6 ;  /* 0x00000006564d7c20 */ /* 0x000fe20008410000 */
[----:B------:R-:W-:Y:S01]  /*c9c0*/  FMUL.FTZ R80, R87, UR6 ;  /* 0x0000000657507c20 */ /* 0x000fe20008410000 */
[----:B------:R-:W-:Y:S01]  /*c9d0*/  R2UR UR14, R144 ;  /* 0x00000000900e72ca */ /* 0x000fe200000e0000 */
[----:B------:R-:W-:Y:S01]  /*c9e0*/  IMAD R55, R2, -0x2, R55 ;  /* 0xfffffffe02377824 */ /* 0x000fe200078e0237 */
        /* <DEDUP_REMOVED lines=8> */
[----:B------:R-:W3:Y:S01]  /*ca70*/  MUFU.TANH R15, R15 ;  /* 0x0000000f000f7308 */ /* 0x000ee20000002400 */
[----:B------:R-:W-:Y:S02]  /*ca80*/  SYNCS.ARRIVE.TRANS64.RED.A1T0 RZ, [UR10], RZ ;  /* 0x000000ffffff79a7 */ /* 0x000fe4000810040a */
[C---:B------:R-:W-:Y:S02]  /*ca90*/  VIADD R84, R55.reuse, UR15 ;  /* 0x0000000f37547c36 */ /* 0x040fe40008000000 */
[----:B------:R-:W-:Y:S02]  /*caa0*/  VIADD R83, R55, UR14 ;  /* 0x0000000e37537c36 */ /* 0x000fe40008000000 */
[--C-:B0-----:R-:W-:Y:S01]  /*cab0*/  IMAD.IADD R82, R84, 0x1, R85.reuse ;  /* 0x0000000154527824 */ /* 0x101fe200078e0255 */
[----:B------:R-:W0:Y:S01]  /*cac0*/  MUFU.TANH R14, R14 ;  /* 0x0000000e000e7308 */ /* 0x000e220000002400 */
[----:B------:R-:W-:-:S07]  /*cad0*/  IMAD.IADD R81, R83, 0x1, R85 ;  /* 0x0000000153517824 */ /* 0x000fce00078e0255 */
        /* <DEDUP_REMOVED lines=61> */
[----:B-1-34-:R-:W-:Y:S05]  /*ceb0*/  @P1 BRA `(.L_x_10937) ;  /* 0x00000000006c1947 */ /* 0x01afea0003800000 */
        /* <DEDUP_REMOVED lines=16> */
.L_x_10939:
[----:B------:R-:W-:Y:S02]  /*cfc0*/  ULDC UR10, c[0x0][0x9e4] ;  /* 0x00027900000a7ab9 */ /* 0x000fe40000000800 */
[----:B------:R-:W-:-:S05]  /*cfd0*/  IMAD.U32 R86, RZ, RZ, UR10 ;  /* 0x0000000aff567e24 */ /* 0x000fca000f8e00ff */
[----:B------:R-:W-:-:S13]  /*cfe0*/  ISETP.NE.AND P1, PT, R86, 0x1, PT ;  /* 0x000000015600780c */ /* 0x000fda0003f25270 */
[----:B------:R-:W1:Y:S02]  /*cff0*/  @P1 LDC.64 R54, c[0x0][0x9e8] ;  /* 0x00027a00ff361b82 */ /* 0x000e640000000a00 */
[----:B-1----:R-:W-:-:S05]  /*d000*/  @P1 IMAD.HI.U32 R54, R85, R54, RZ ;  /* 0x0000003655361227 */ /* 0x002fca00078e00ff */
[----:B------:R-:W-:-:S07]  /*d010*/  @P1 SHF.R.U32.HI R85, RZ, R55, R54 ;  /* 0x00000037ff551219 */ /* 0x000fce0000011636 */
.L_x_10940:
[----:B------:R-:W-:Y:S05]  /*d020*/  BSYNC B0 ;  /* 0x0000000000007941 */ /* 0x000fea0003800000 */
.L_x_10938:
[----:B------:R-:W-:-:S04]  /*d030*/  IMAD R85, R85, R86, -R78 ;  /* 0x0000005655557224 */ /* 0x000fc800078e0a4e */
[----:B------:R-:W-:-:S05]  /*d040*/  IMAD R85, R2, -0x2, R85 ;  /* 0xfffffffe02557824 */ /* 0x000fca00078e0255 */
[----:B------:R-:W-:Y:S02]  /*d050*/  VIADDMNMX R82, R85, R86, R82, PT ;  /* 0x0000005655527246 */ /* 0x000fe40003800152 */
[----:B------:R-:W-:-:S07]  /*d060*/  VIMNMX R81, R81, R85, !PT ;  /* 0x0000005551517248 */ /* 0x000fce0007fe0100 */
.L_x_10937:
[----:B------:R-:W-:Y:S01]  /*d070*/  ISETP.GT.AND P1, PT, R10, -0x1, PT ;  /* 0xffffffff0a00780c */ /* 0x000fe20003f24270 */
[----:B------:R-:W1:Y:S01]  /*d080*/  SHFL.IDX PT, R54, R136, 0x1, 0x1c1f ;  /* 0x003c1f0088367f89 */ /* 0x000e6200000e0000 */
[----:B------:R-:W-:Y:S02]  /*d090*/  UISETP.NE.AND UP0, UPT, UR60, URZ, UPT ;  /* 0x0000003f3c00728c */ /* 0x000fe4000bf05270 */
[C---:B------:R-:W-:Y:S02]  /*d0a0*/  ISETP.GT.AND P3, PT, R81.reuse, 0x8, P1 ;  /* 0x000000085100780c */ /* 0x040fe40000f64270 */
[C---:B------:R-:W-:Y:S02]  /*d0b0*/  ISETP.GT.AND P6, PT, R81.reuse, RZ, P1 ;  /* 0x000000ff5100720c */ /* 0x040fe40000fc4270 */
        /* <DEDUP_REMOVED lines=114> */
.L_x_10943:
[----:B------:R-:W-:Y:S02]  /*d7e0*/  ULDC UR10, c[0x0][0x9e4] ;  /* 0x00027900000a7ab9 */ /* 0x000fe40000000800 */
[----:B------:R-:W-:-:S05]  /*d7f0*/  IMAD.U32 R30, RZ, RZ, UR10 ;  /* 0x0000000aff1e7e24 */ /* 0x000fca000f8e00ff */
[----:B------:R-:W-:-:S13]  /*d800*/  ISETP.NE.AND P2, PT, R30, 0x1, PT ;  /* 0x000000011e00780c */ /* 0x000fda0003f45270 */
[----:B------:R-:W0:Y:S02]  /*d810*/  @P2 LDC.64 R54, c[0x0][0x9e8] ;  /* 0x00027a00ff362b82 */ /* 0x000e240000000a00 */
[----:B0-----:R-:W-:-:S05]  /*d820*/  @P2 IMAD.HI.U32 R54, R81, R54, RZ ;  /* 0x0000003651362227 */ /* 0x001fca00078e00ff */
[----:B------:R-:W-:-:S07]  /*d830*/  @P2 SHF.R.U32.HI R81, RZ, R55, R54 ;  /* 0x00000037ff512219 */ /* 0x000fce0000011636 */
.L_x_10944:
[----:B------:R-:W-:Y:S05]  /*d840*/  BSYNC B0 ;  /* 0x0000000000007941 */ /* 0x000fea0003800000 */
.L_x_10942:
[----:B------:R-:W-:-:S04]  /*d850*/  IMAD R81, R81, R30, -R78 ;  /* 0x0000001e51517224 */ /* 0x000fc800078e0a4e */
[----:B------:R-:W-:-:S05]  /*d860*/  IMAD R81, R2, -0x2, R81 ;  /* 0xfffffffe02517824 */ /* 0x000fca00078e0251 */
[----:B------:R-:W-:Y:S02]  /*d870*/  VIADDMNMX R84, R81, R30, R84, PT ;  /* 0x0000001e51547246 */ /* 0x000fe40003800154 */
[----:B------:R-:W-:-:S07]  /*d880*/  VIMNMX R83, R83, R81, !PT ;  /* 0x0000005153537248 */ /* 0x000fce0007fe0100 */
.L_x_10941:
[----:B------:R-:W-:Y:S01]  /*d890*/  FMNMX.FTZ R30, R13, R11, !PT ;  /* 0x0000000b0d1e7209 */ /* 0x000fe20007810000 */
[----:B------:R-:W-:Y:S01]  /*d8a0*/  ULDC UR10, c[0x0][0x988] ;  /* 0x00026200000a7ab9 */ /* 0x000fe20000000800 */
[----:B------:R-:W-:Y:S01]  /*d8b0*/  ISETP.GT.AND P5, PT, R83, 0x10, P1 ;  /* 0x000000105300780c */ /* 0x000fe20000fa4270 */
[----:B------:R-:W-:Y:S01]  /*d8c0*/  UMOV UR11, UR10 ;  /* 0x0000000a000b7c82 */ /* 0x000fe20008000000 */
        /* <DEDUP_REMOVED lines=17> */
[C---:B------:R-:W-:Y:S02]  /*d9e0*/  ISETP.GT.AND P3, PT, R83.reuse, 0x8, P1 ;  /* 0x000000085300780c */ /* 0x040fe40000f64270 */
        /* <DEDUP_REMOVED lines=49> */
[C---:B------:R-:W-:Y:S02]  /*dd00*/  ISETP.LT.OR P2, PT, R84.reuse, 0x31, P2 ;  /* 0x000000315400780c */ /* 0x040fe40001741670 */
[----:B------:R-:W-:Y:S02]  /*dd10*/  FSEL R37, R37, -INF , !P4 ;  /* 0xff80000025257808 */ /* 0x000fe40006000000 */
[----:B------:R-:W-:Y:S02]  /*dd20*/  FSEL R39, R39, -INF , !P2 ;  /* 0xff80000027277808 */ /* 0x000fe40005000000 */
[----:B------:R-:W-:-:S02]  /*dd30*/  ISETP.LT.OR P3, PT, R84, 0x32, P3 ;  /* 0x000000325400780c */ /* 0x000fc40001f61670 */
[----:B------:R-:W-:Y:S02]  /*dd40*/  ISETP.GT.AND P4, PT, R83, 0x39, P1 ;  /* 0x000000395300780c */ /* 0x000fe40000f84270 */
[----:B------:R-:W-:Y:S02]  /*dd50*/  FSEL R41, R41, -INF , !P3 ;  /* 0xff80000029297808 */ /* 0x000fe40005800000 */
[C---:B------:R-:W-:Y:S02]  /*dd60*/  ISETP.GT.AND P2, PT, R83.reuse, 0x40, P1 ;  /* 0x000000405300780c */ /* 0x040fe40000f44270 */
[----:B------:R-:W-:Y:S02]  /*dd70*/  ISETP.LT.OR P4, PT, R84, 0x3a, P4 ;  /* 0x0000003a5400780c */ /* 0x000fe40002781670 */
[----:B------:R-:W-:Y:S02]  /*dd80*/  ISETP.GT.AND P3, PT, R83, 0x41, P1 ;  /* 0x000000415300780c */ /* 0x000fe40000f64270 */
[----:B0-----:R-:W-:-:S02]  /*dd90*/  FMNMX.FTZ R55, R54, R55, !PT ;  /* 0x0000003736377209 */ /* 0x001fc40007810000 */
[C---:B------:R-:W-:Y:S02]  /*dda0*/  ISETP.LT.OR P2, PT, R84.reuse, 0x41, P2 ;  /* 0x000000415400780c */ /* 0x040fe40001741670 */
[----:B------:R-:W-:Y:S01]  /*ddb0*/  ISETP.LT.OR P3, PT, R84, 0x42, P3 ;  /* 0x000000425400780c */ /* 0x000fe20001f61670 */
[----:B------:R-:W0:Y:S01]  /*ddc0*/  SHFL.BFLY PT, R30, R55, 0x1, 0x1f ;  /* 0x0c201f00371e7f89 */ /* 0x000e2200000e0000 */
[----:B------:R-:W-:Y:S02]  /*ddd0*/  FSEL R47, R47, -INF , !P2 ;  /* 0xff8000002f2f7808 */ /* 0x000fe40005000000 */
[----:B------:R-:W-:Y:S02]  /*dde0*/  FSEL R49, R49, -INF , !P3 ;  /* 0xff80000031317808 */ /* 0x000fe40005800000 */
[C---:B------:R-:W-:Y:S02]  /*ddf0*/  ISETP.GT.AND P2, PT, R83.reuse, 0x50, P1 ;  /* 0x000000505300780c */ /* 0x040fe40000f44270 */
[----:B------:R-:W-:-:S02]  /*de00*/  ISETP.GT.AND P3, PT, R83, 0x51, P1 ;  /* 0x000000515300780c */ /* 0x000fc40000f64270 */
[C---:B------:R-:W-:Y:S02]  /*de10*/  ISETP.LT.OR P2, PT, R84.reuse, 0x51, P2 ;  /* 0x000000515400780c */ /* 0x040fe40001741670 */
[----:B------:R-:W-:Y:S02]  /*de20*/  ISETP.LT.OR P3, PT, R84, 0x52, P3 ;  /* 0x000000525400780c */ /* 0x000fe40001f61670 */
[----:B------:R-:W-:Y:S02]  /*de30*/  FSEL R57, R57, -INF , !P2 ;  /* 0xff80000039397808 */ /* 0x000fe40005000000 */
[----:B------:R-:W-:Y:S02]  /*de40*/  FSEL R59, R59, -INF , !P3 ;  /* 0xff8000003b3b7808 */ /* 0x000fe40005800000 */
[C---:B------:R-:W-:Y:S02]  /*de50*/  ISETP.GT.AND P2, PT, R83.reuse, 0x60, P1 ;  /* 0x000000605300780c */ /* 0x040fe40000f44270 */
[----:B------:R-:W-:-:S02]  /*de60*/  ISETP.GT.AND P3, PT, R83, 0x61, P1 ;  /* 0x000000615300780c */ /* 0x000fc40000f64270 */
[C---:B------:R-:W-:Y:S02]  /*de70*/  ISETP.LT.OR P2, PT, R84.reuse, 0x61, P2 ;  /* 0x000000615400780c */ /* 0x040fe40001741670 */
[----:B------:R-:W-:Y:S02]  /*de80*/  ISETP.LT.OR P3, PT, R84, 0x62, P3 ;  /* 0x000000625400780c */ /* 0x000fe40001f61670 */
[----:B0-----:R-:W-:Y:S02]  /*de90*/  FMNMX.FTZ R30, R55, R30, !PT ;  /* 0x0000001e371e7209 */ /* 0x001fe40007810000 */
[----:B------:R-:W-:Y:S02]  /*dea0*/  FSEL R65, R65, -INF , !P2 ;  /* 0xff80000041417808 */ /* 0x000fe40005000000 */
[C---:B------:R-:W-:Y:S01]  /*deb0*/  FSETP.NEU.FTZ.AND P6, PT, R30.reuse, -INF , PT ;  /* 0xff8000001e00780b */ /* 0x040fe20003fdd000 */
[----:B------:R-:W-:Y:S01]  /*dec0*/  FMUL.FTZ R78, R30, UR11 ;  /* 0x0000000b1e4e7c20 */ /* 0x000fe20008410000 */
[----:B------:R-:W-:-:S04]  /*ded0*/  ISETP.GT.AND P2, PT, R83, 0x70, P1 ;  /* 0x000000705300780c */ /* 0x000fc80000f44270 */
[----:B------:R-:W-:Y:S02]  /*dee0*/  FSEL R55, R78, RZ, P6 ;  /* 0x000000ff4e377208 */ /* 0x000fe40003000000 */
[----:B------:R-:W-:-:S03]  /*def0*/  ISETP.LT.OR P2, PT, R84, 0x71, P2 ;  /* 0x000000715400780c */ /* 0x000fc60001741670 */
        /* <DEDUP_REMOVED lines=15> */
[----:B------:R-:W-:Y:S01]  /*dff0*/  ISETP.GT.AND P5, PT, R83, 0x48, P1 ;  /* 0x000000485300780c */ /* 0x000fe20000fa4270 */
[--C-:B------:R-:W-:Y:S01]  /*e000*/  FFMA.FTZ R20, R20, UR11, -R55.reuse ;  /* 0x0000000b14147c23 */ /* 0x100fe20008010837 */
[----:B------:R-:W-:Y:S01]  /*e010*/  FMNMX.FTZ R81, R21, R54, !PT ;  /* 0x0000003615517209 */ /* 0x000fe20007810000 */
[--C-:B------:R-:W-:Y:S01]  /*e020*/  FFMA.FTZ R23, R23, UR11, -R55.reuse ;  /* 0x0000000b17177c23 */ /* 0x100fe20008010837 */
[----:B------:R-:W-:Y:S01]  /*e030*/  ISETP.LT.OR P5, PT, R84, 0x49, P5 ;  /* 0x000000495400780c */ /* 0x000fe20002fa1670 */
[--C-:B------:R-:W-:Y:S01]  /*e040*/  FFMA.FTZ R26, R26, UR11, -R55.reuse ;  /* 0x0000000b1a1a7c23 */ /* 0x100fe20008010837 */
[----:B------:R-:W-:Y:S01]  /*e050*/  FMNMX.FTZ R54, R24, R81, !PT ;  /* 0x0000005118367209 */ /* 0x000fe20007810000 */
[----:B------:R-:W-:Y:S01]  /*e060*/  MUFU.EX2 R15, R15 ;  /* 0x0000000f000f7308 */ /* 0x000fe20000000800 */
[----:B------:R-:W-:Y:S01]  /*e070*/  FSEL R51, R51, -INF , !P5 ;  /* 0xff80000033337808 */ /* 0x000fe20006800000 */
[--C-:B------:R-:W-:Y:S01]  /*e080*/  FFMA.FTZ R28, R28, UR11, -R55.reuse ;  /* 0x0000000b1c1c7c23 */ /* 0x100fe20008010837 */
[----:B------:R-:W-:Y:S01]  /*e090*/  FMNMX.FTZ R54, R25, R54, !PT ;  /* 0x0000003619367209 */ /* 0x000fe20007810000 */
[--C-:B------:R-:W-:Y:S01]  /*e0a0*/  FFMA.FTZ R32, R32, UR11, -R55.reuse ;  /* 0x0000000b20207c23 */ /* 0x100fe20008010837 */
[----:B------:R-:W-:Y:S01]  /*e0b0*/  ISETP.GT.AND P5, PT, R83, 0x58, P1 ;  /* 0x000000585300780c */ /* 0x000fe20000fa4270 */
[--C-:B------:R-:W-:Y:S01]  /*e0c0*/  FFMA.FTZ R34, R34, UR11, -R55.reuse ;  /* 0x0000000b22227c23 */ /* 0x100fe20008010837 */
[----:B------:R-:W-:Y:S01]  /*e0d0*/  FMNMX.FTZ R54, R27, R54, !PT ;  /* 0x000000361b367209 */ /* 0x000fe20007810000 */
[----:B------:R-:W-:Y:S01]  /*e0e0*/  MUFU.EX2 R18, R18 ;  /* 0x0000001200127308 */ /* 0x000fe20000000800 */
[----:B------:R-:W-:Y:S01]  /*e0f0*/  ISETP.LT.OR P5, PT, R84, 0x59, P5 ;  /* 0x000000595400780c */ /* 0x000fe20002fa1670 */
[--C-:B------:R-:W-:Y:S01]  /*e100*/  FFMA.FTZ R36, R36, UR11, -R55.reuse ;  /* 0x0000000b24247c23 */ /* 0x100fe20008010837 */
[----:B0-----:R-:W-:Y:S01]  /*e110*/  FMNMX.FTZ R78, R29, R54, !PT ;  /* 0x000000361d4e7209 */ /* 0x001fe20007810000 */
        /* <DEDUP_REMOVED lines=30> */
[----:B------:R-:W-:Y:S01]  /*e300*/  FFMA.FTZ R70, R70, UR11, -R55 ;  /* 0x0000000b46467c23 */ /* 0x000fe20008010837 */
[----:B------:R-:W-:Y:S01]  /*e310*/  FMNMX.FTZ R78, R54, R81, !PT ;  /* 0x00000051364e7209 */ /* 0x000fe20007810000 */
[----:B------:R-:W-:Y:S01]  /*e320*/  MUFU.EX2 R26, R26 ;  /* 0x0000001a001a7308 */ /* 0x000fe20000000800 */
[----:B------:R-:W-:-:S02]  /*e330*/  ISETP.LT.OR P5, PT, R84, 0x69, P5 ;  /* 0x000000695400780c */ /* 0x000fc40002fa1670 */
[----:B------:R-:W-:Y:S02]  /*e340*/  FMNMX.FTZ R78, R47, R78, !PT ;  /* 0x0000004e2f4e7209 */ /* 0x000fe40007810000 */
[----:B------:R-:W-:Y:S02]  /*e350*/  FSEL R81, R67, -INF , !P3 ;  /* 0xff80000043517808 */ /* 0x000fe40005800000 */
[----:B------:R-:W-:Y:S01]  /*e360*/  FMNMX.FTZ R78, R49, R78, !PT ;  /* 0x0000004e314e7209 */ /* 0x000fe20007810000 */
[----:B------:R-:W-:Y:S01]  /*e370*/  MUFU.EX2 R28, R28 ;  /* 0x0000001c001c7308 */ /* 0x000fe20000000800 */
[----:B------:R-:W-:Y:S02]  /*e380*/  ISETP.GT.AND P3, PT, R83, 0x71, P1 ;  /* 0x000000715300780c */ /* 0x000fe40000f64270 */
[----:B------:R-:W-:Y:S02]  /*e390*/  FMNMX.FTZ R78, R51, R78, !PT ;  /* 0x0000004e334e7209 */ /* 0x000fe40007810000 */
[----:B------:R-:W-:-:S02]  /*e3a0*/  ISETP.LT.OR P3, PT, R84, 0x72, P3 ;  /* 0x000000725400780c */ /* 0x000fc40001f61670 */
[----:B------:R-:W-:Y:S01]  /*e3b0*/  FMNMX.FTZ R82, R53, R78, !PT ;  /* 0x0000004e35527209 */ /* 0x000fe20007810000 */
[----:B------:R-:W-:Y:S01]  /*e3c0*/  MUFU.EX2 R32, R32 ;  /* 0x0000002000207308 */ /* 0x000fe20000000800 */
[----:B------:R-:W-:Y:S02]  /*e3d0*/  FSEL R78, R63, -INF , !P4 ;  /* 0xff8000003f4e7808 */ /* 0x000fe40006000000 */
[----:B------:R-:W-:Y:S02]  /*e3e0*/  FMNMX.FTZ R82, R57, R82, !PT ;  /* 0x0000005239527209 */ /* 0x000fe40007810000 */
[----:B------:R-:W-:Y:S02]  /*e3f0*/  ISETP.GT.AND P4, PT, R83, 0x69, P1 ;  /* 0x000000695300780c */ /* 0x000fe40000f84270 */
[----:B------:R-:W-:Y:S01]  /*e400*/  FMNMX.FTZ R82, R59, R82, !PT ;  /* 0x000000523b527209 */ /* 0x000fe20007810000 */
[----:B------:R-:W-:Y:S01]  /*e410*/  MUFU.EX2 R34, R34 ;  /* 0x0000002200227308 */ /* 0x000fe20000000800 */
[----:B------:R-:W-:-:S02]  /*e420*/  ISETP.LT.OR P4, PT, R84, 0x6a, P4 ;  /* 0x0000006a5400780c */ /* 0x000fc40002781670 */
[----:B------:R-:W-:Y:S02]  /*e430*/  FMNMX.FTZ R63, R61, R82, !PT ;  /* 0x000000523d3f7209 */ /* 0x000fe40007810000 */
[----:B------:R-:W-:Y:S02]  /*e440*/  FSEL R82, R69, -INF , !P5 ;  /* 0xff80000045527808 */ /* 0x000fe40006800000 */
[----:B------:R-:W-:Y:S01]  /*e450*/  FMNMX.FTZ R86, R78, R63, !PT ;  /* 0x0000003f4e567209 */ /* 0x000fe20007810000 */
[--C-:B------:R-:W-:Y:S01]  /*e460*/  FFMA.FTZ R63, R48, UR11, -R55.reuse ;  /* 0x0000000b303f7c23 */ /* 0x100fe20008010837 */
[----:B------:R-:W-:Y:S01]  /*e470*/  FSEL R48, R71, -INF , !P4 ;  /* 0xff80000047307808 */ /* 0x000fe20006000000 */
[----:B------:R-:W-:Y:S01]  /*e480*/  FFMA.FTZ R71, R50, UR11, -R55 ;  /* 0x0000000b32477c23 */ /* 0x000fe20008010837 */
[----:B------:R-:W-:Y:S01]  /*e490*/  FMNMX.FTZ R86, R65, R86, !PT ;  /* 0x0000005641567209 */ /* 0x000fe20007810000 */
[----:B------:R-:W-:Y:S01]  /*e4a0*/  MUFU.EX2 R36, R36 ;  /* 0x0000002400247308 */ /* 0x000fe20000000800 */
[----:B------:R-:W-:-:S02]  /*e4b0*/  ISETP.GT.AND P5, PT, R83, 0x78, P1 ;  /* 0x000000785300780c */ /* 0x000fc40000fa4270 */
[----:B------:R-:W-:Y:S02]  /*e4c0*/  FMNMX.FTZ R67, R81, R86, !PT ;  /* 0x0000005651437209 */ /* 0x000fe40007810000 */
[----:B------:R-:W-:Y:S02]  /*e4d0*/  ISETP.GT.AND P1, PT, R83, 0x79, P1 ;  /* 0x000000795300780c */ /* 0x000fe40000f24270 */
[----:B------:R-:W-:Y:S01]  /*e4e0*/  FMNMX.FTZ R67, R82, R67, !PT ;  /* 0x0000004352437209 */ /* 0x000fe20007810000 */
[----:B------:R-:W-:Y:S01]  /*e4f0*/  MUFU.EX2 R38, R38 ;  /* 0x0000002600267308 */ /* 0x000fe20000000800 */
[----:B------:R-:W-:Y:S01]  /*e500*/  FSEL R83, R73, -INF , !P2 ;  /* 0xff80000049537808 */ /* 0x000fe20005000000 */
[----:B------:R-:W-:Y:S01]  /*e510*/  FFMA.FTZ R73, R76, UR11, -R55 ;  /* 0x0000000b4c497c23 */ /* 0x000fe20008010837 */
[----:B------:R-:W-:Y:S02]  /*e520*/  FMNMX.FTZ R50, R48, R67, !PT ;  /* 0x0000004330327209 */ /* 0x000fe40007810000 */
[----:B------:R-:W-:-:S02]  /*e530*/  ISETP.LT.OR P5, PT, R84, 0x79, P5 ;  /* 0x000000795400780c */ /* 0x000fc40002fa1670 */
[----:B------:R-:W-:Y:S01]  /*e540*/  FSEL R75, R75, -INF , !P3 ;  /* 0xff8000004b4b7808 */ /* 0x000fe20005800000 */
[----:B------:R0:W-:Y:S01]  /*e550*/  MUFU.EX2 R67, R71 ;  /* 0x0000004700437308 */ /* 0x0001e20000000800 */
[----:B------:R-:W-:Y:S02]  /*e560*/  FMNMX.FTZ R50, R83, R50, !PT ;  /* 0x0000003253327209 */ /* 0x000fe40007810000 */
[----:B------:R-:W-:Y:S02]  /*e570*/  ISETP.LT.OR P1, PT, R84, 0x7a, P1 ;  /* 0x0000007a5400780c */ /* 0x000fe40000f21670 */
[----:B------:R-:W-:Y:S02]  /*e580*/  FSEL R77, R77, -INF , !P5 ;  /* 0xff8000004d4d7808 */ /* 0x000fe40006800000 */
[----:B------:R-:W-:Y:S01]  /*e590*/  FMNMX.FTZ R50, R75, R50, !PT ;  /* 0x000000324b327209 */ /* 0x000fe20007810000 */
[----:B------:R-:W-:Y:S01]  /*e5a0*/  MUFU.EX2 R40, R40 ;  /* 0x0000002800287308 */ /* 0x000fe20000000800 */
[----:B------:R-:W-:-:S02]  /*e5b0*/  FSEL R80, R80, -INF , !P1 ;  /* 0xff80000050507808 */ /* 0x000fc40004800000 */
[----:B------:R-:W-:-:S04]  /*e5c0*/  FMNMX.FTZ R69, R77, R50, !PT ;  /* 0x000000324d457209 */ /* 0x000fc80007810000 */
[----:B------:R-:W-:Y:S01]  /*e5d0*/  FMNMX.FTZ R50, R80, R69, !PT ;  /* 0x0000004550327209 */ /* 0x000fe20007810000 */
[----:B------:R-:W-:Y:S04]  /*e5e0*/  MUFU.EX2 R42, R42 ;  /* 0x0000002a002a7308 */ /* 0x000fe80000000800 */
[----:B0-----:R-:W0:Y:S04]  /*e5f0*/  SHFL.BFLY PT, R71, R50, 0x2, 0x1f ;  /* 0x0c401f0032477f89 */ /* 0x001e2800000e0000 */
[----:B------:R0:W-:Y:S08]  /*e600*/  MUFU.EX2 R69, R56 ;  /* 0x0000003800457308 */ /* 0x0001f00000000800 */
[----:B------:R-:W-:Y:S08]  /*e610*/  MUFU.EX2 R44, R44 ;  /* 0x0000002c002c7308 */ /* 0x000ff00000000800 */
[----:B------:R-:W-:Y:S01]  /*e620*/  MUFU.EX2 R46, R46 ;  /* 0x0000002e002e7308 */ /* 0x000fe20000000800 */
[----:B0-----:R-:W-:Y:S01]  /*e630*/  FMNMX.FTZ R56, R50, R71, !PT ;  /* 0x0000004732387209 */ /* 0x001fe20007810000 */
[--C-:B------:R-:W-:Y:S01]  /*e640*/  FFMA.FTZ R71, R72, UR11, -R55.reuse ;  /* 0x0000000b48477c23 */ /* 0x100fe20008010837 */
[----:B------:R-:W-:Y:S01]  /*e650*/  FSEL R50, R30, RZ, P6 ;  /* 0x000000ff1e327208 */ /* 0x000fe20003000000 */
[--C-:B------:R-:W-:Y:S01]  /*e660*/  FFMA.FTZ R72, R74, UR11, -R55.reuse ;  /* 0x0000000b4a487c23 */ /* 0x100fe20008010837 */
[----:B------:R-:W-:Y:S01]  /*e670*/  FFMA.FTZ R55, R79, UR11, -R55 ;  /* 0x0000000b4f377c23 */ /* 0x000fe20008010837 */
[----:B------:R-:W0:Y:S02]  /*e680*/  SHFL.BFLY PT, R85, R56, 0x1, 0x1f ;  /* 0x0c201f0038557f89 */ /* 0x000e2400000e0000 */
[----:B------:R-:W-:Y:S01]  /*e690*/  MUFU.EX2 R63, R63 ;  /* 0x0000003f003f7308 */ /* 0x000fe20000000800 */
[----:B------:R-:W-:-:S04]  /*e6a0*/  FADD.FTZ R50, -R50, R11 ;  /* 0x0000000b32327221 */ /* 0x000fc80000010100 */
[----:B------:R-:W-:-:S03]  /*e6b0*/  FMUL.FTZ R11, R50, UR11 ;  /* 0x0000000b320b7c20 */ /* 0x000fc60008410000 */
[----:B------:R-:W-:Y:S08]  /*e6c0*/  MUFU.EX2 R52, R52 ;  /* 0x0000003400347308 */ /* 0x000ff00000000800 */
[----:B------:R-:W1:Y:S01]  /*e6d0*/  MUFU.EX2 R11, R11 ;  /* 0x0000000b000b7308 */ /* 0x000e620000000800 */
[----:B0-----:R-:W-:-:S07]  /*e6e0*/  FMNMX.FTZ R56, R56, R85, !PT ;  /* 0x0000005538387209 */ /* 0x001fce0007810000 */
        /* <DEDUP_REMOVED lines=14> */
[----:B-1----:R-:W-:Y:S01]  /*e7d0*/  FFMA.FTZ R24, R11, R5, R13 ;  /* 0x000000050b187223 */ /* 0x002fe2000001000d */
[----:B------:R-:W-:Y:S01]  /*e7e0*/  FMUL.FTZ R17, R17, UR11 ;  /* 0x0000000b11117c20 */ /* 0x000fe20008410000 */
[--C-:B------:R-:W-:Y:S01]  /*e7f0*/  FFMA.FTZ R27, R27, UR11, -R76.reuse ;  /* 0x0000000b1b1b7c23 */ /* 0x100fe2000801084c */
[----:B------:R-:W-:Y:S01]  /*e800*/  FFMA.FTZ R19, R39, UR11, -R76 ;  /* 0x0000000b27137c23 */ /* 0x000fe2000801084c */
[----:B------:R-:W-:Y:S01]  /*e810*/  FADD.FTZ R5, R15, R24 ;  /* 0x000000180f057221 */ /* 0x000fe20000010000 */
[--C-:B------:R-:W-:Y:S01]  /*e820*/  FFMA.FTZ R79, R29, UR11, -R76.reuse ;  /* 0x0000000b1d4f7c23 */ /* 0x100fe2000801084c */
[----:B------:R-:W-:Y:S01]  /*e830*/  MUFU.EX2 R50, R50 ;  /* 0x0000003200327308 */ /* 0x000fe20000000800 */
[--C-:B------:R-:W-:Y:S01]  /*e840*/  FFMA.FTZ R21, R31, UR11, -R76.reuse ;  /* 0x0000000b1f157c23 */ /* 0x100fe2000801084c */
[----:B------:R-:W-:Y:S01]  /*e850*/  FADD.FTZ R5, R18, R5 ;  /* 0x0000000512057221 */ /* 0x000fe20000010000 */
[--C-:B------:R-:W-:Y:S01]  /*e860*/  FFMA.FTZ R31, R47, UR11, -R76.reuse ;  /* 0x0000000b2f1f7c23 */ /* 0x100fe2000801084c */
[--C-:B------:R-:W-:Y:S01]  /*e870*/  FFMA.FTZ R33, R33, UR11, -R76.reuse ;  /* 0x0000000b21217c23 */ /* 0x100fe2000801084c */
[--C-:B------:R-:W-:Y:S01]  /*e880*/  FFMA.FTZ R35, R35, UR11, -R76.reuse ;  /* 0x0000000b23237c23 */ /* 0x100fe2000801084c */
[----:B------:R-:W-:Y:S01]  /*e890*/  FADD.FTZ R5, R20, R5 ;  /* 0x0000000514057221 */ /* 0x000fe20000010000 */
        /* <DEDUP_REMOVED lines=15> */
[----:B------:R-:W-:-:S02]  /*e990*/  FFMA.FTZ R77, R77, UR11, -R76 ;  /* 0x0000000b4d4d7c23 */ /* 0x000fc4000801084c */
[----:B------:R-:W3:Y:S01]  /*e9a0*/  MUFU.EX2 R84, R84 ;  /* 0x0000005400547308 */ /* 0x000ee20000000800 */
        /* <DEDUP_REMOVED lines=8> */
[----:B---3--:R-:W-:Y:S01]  /*ea30*/  FADD.FTZ R47, R84, R39 ;  /* 0x00000027542f7221 */ /* 0x008fe20000010000 */
[----:B------:R-:W-:Y:S01]  /*ea40*/  FADD.FTZ R4, R28, R5 ;  /* 0x000000051c047221 */ /* 0x000fe20000010000 */
[--C-:B------:R-:W-:Y:S01]  /*ea50*/  FFMA.FTZ R39, R57, UR11, -R76.reuse ;  /* 0x0000000b39277c23 */ /* 0x100fe2000801084c */
[----:B------:R-:W-:Y:S02]  /*ea60*/  FFMA.FTZ R57, R83, UR11, -R76 ;  /* 0x0000000b53397c23 */ /* 0x000fe4000801084c */
[----:B------:R-:W-:Y:S02]  /*ea70*/  FADD.FTZ R5, R45, R4 ;  /* 0x000000042d057221 */ /* 0x000fe40000010000 */
[----:B------:R-:W3:Y:S01]  /*ea80*/  MUFU.EX2 R27, R27 ;  /* 0x0000001b001b7308 */ /* 0x000ee20000000800 */
[----:B0-----:R-:W-:Y:S01]  /*ea90*/  FADD.FTZ R24, R22, R47 ;  /* 0x0000002f16187221 */ /* 0x001fe20000010000 */
[----:B------:R-:W-:Y:S01]  /*eaa0*/  FADD.FTZ R5, R32, R5 ;  /* 0x0000000520057221 */ /* 0x000fe20000010000 */
[--C-:B------:R-:W-:Y:S01]  /*eab0*/  FFMA.FTZ R47, R61, UR11, -R76.reuse ;  /* 0x0000000b3d2f7c23 */ /* 0x100fe2000801084c */
[--C-:B------:R-:W-:Y:S01]  /*eac0*/  FFMA.FTZ R61, R78, UR11, -R76.reuse ;  /* 0x0000000b4e3d7c23 */ /* 0x100fe2000801084c */
[----:B------:R-:W-:Y:S01]  /*ead0*/  FFMA.FTZ R76, R80, UR11, -R76 ;  /* 0x0000000b504c7c23 */ /* 0x000fe2000801084c */
[----:B------:R-:W-:-:S02]  /*eae0*/  FADD.FTZ R5, R34, R5 ;  /* 0x0000000522057221 */ /* 0x000fc40000010000 */
        /* <DEDUP_REMOVED lines=10> */
[----:B------:R-:W-:-:S06]  /*eb90*/  FADD.FTZ R5, R44, R5 ;  /* 0x000000052c057221 */ /* 0x000fcc0000010000 */
        /* <DEDUP_REMOVED lines=13> */
[----:B-1----:R-:W-:Y:S01]  /*ec70*/  FADD.FTZ R49, R43, R24 ;  /* 0x000000182b317221 */ /* 0x002fe20000010000 */
[----:B------:R-:W-:-:S04]  /*ec80*/  FADD.FTZ R24, R46, R5 ;  /* 0x000000052e187221 */ /* 0x000fc80000010000 */
[----:B------:R-:W-:Y:S02]  /*ec90*/  FADD.FTZ R24, R63, R24 ;  /* 0x000000183f187221 */ /* 0x000fe40000010000 */
        /* <DEDUP_REMOVED lines=53> */
[----:B---3--:R-:W-:-:S03]  /*eff0*/  FADD.FTZ R5, R55, R24 ;  /* 0x0000001837057221 */ /* 0x008fc60000010000 */
[----:B0-----:R-:W-:Y:S01]  /*f000*/  FADD.FTZ R4, R76, R49 ;  /* 0x000000314c047221 */ /* 0x001fe20000010000 */
[----:B------:R-:W-:Y:S06]  /*f010*/  @!P0 BRA `(.L_x_10945) ;  /* 0x0000000000048947 */ /* 0x000fec0003800000 */
[----:B------:R-:W-:Y:S01]  /*f020*/  BPT.TRAP 0x1 ;  /* 0x000000040000795c */ /* 0x000fe20000300000 */
.L_x_10945:
[----:B------:R-:W0:Y:S01]  /*f030*/  S2UR UR10, SR_CgaCtaId ;  /* 0x00000000000a79c3 */ /* 0x000e220000008800 */
[----:B------:R-:W-:Y:S01]  /*f040*/  ULEA UR7, UR7, UR38, 0x3 ;  /* 0x0000002607077291 */ /* 0x000fe2000f8e183f */
[----:B------:R-:W-:Y:S01]  /*f050*/  F2FP.F16.F32.PACK_AB R49, R85, R50 ;  /* 0x000000325531723e */ /* 0x000fe200000000ff */
[----:B------:R-:W-:Y:S01]  /*f060*/  UMOV UR30, UR5 ;  /* 0x00000005001e7c82 */ /* 0x000fe20008000000 */
[----:B------:R-:W-:Y:S01]  /*f070*/  F2FP.F16.F32.PACK_AB R48, R15, R13 ;  /* 0x0000000d0f30723e */ /* 0x000fe200000000ff */
[----:B------:R-:W-:Y:S01]  /*f080*/  UIADD3 UR7, UR7, 0x2d860, URZ ;  /* 0x0002d86007077890 */ /* 0x000fe2000fffe03f */
        /* <DEDUP_REMOVED lines=34> */
[----:B------:R0:W-:Y:S01]  /*f2b0*/  STSM.16.M88.4 [R140], R24 ;  /* 0x000000188c007844 */ /* 0x0001e20000000200 */
[----:B------:R-:W-:Y:S01]  /*f2c0*/  F2FP.F16.F32.PACK_AB R15, R87, R37 ;  /* 0x00000025570f723e */ /* 0x000fe200000000ff */
[----:B------:R-:W-:Y:S01]  /*f2d0*/  FMUL.FTZ R113, R113, R11 ;  /* 0x0000000b71717220 */ /* 0x000fe20000410000 */
[----:B------:R-:W-:Y:S01]  /*f2e0*/  F2FP.F16.F32.PACK_AB R20, R58, R69 ;  /* 0x000000453a14723e */ /* 0x000fe200000000ff */
[----:B------:R-:W-:Y:S01]  /*f2f0*/  STSM.16.M88.4 [R6], R32 ;  /* 0x0000002006007844 */ /* 0x000fe20000000200 */
[----:B------:R-:W-:Y:S01]  /*f300*/  F2FP.F16.F32.PACK_AB R21, R86, R39 ;  /* 0x000000275615723e */ /* 0x000fe200000000ff */
[----:B------:R-:W-:Y:S01]  /*f310*/  FMUL.FTZ R116, R116, R11 ;  /* 0x0000000b74747220 */ /* 0x000fe20000410000 */
[----:B------:R-:W-:Y:S01]  /*f320*/  F2FP.F16.F32.PACK_AB R22, R62, R60 ;  /* 0x0000003c3e16723e */ /* 0x000fe200000000ff */
[----:B------:R-:W-:Y:S01]  /*f330*/  STSM.16.M88.4 [R3], R40 ;  /* 0x0000002803007844 */ /* 0x000fe20000000200 */
[----:B------:R-:W-:Y:S01]  /*f340*/  F2FP.F16.F32.PACK_AB R23, R61, R47 ;  /* 0x0000002f3d17723e */ /* 0x000fe200000000ff */
[----:B------:R-:W-:Y:S01]  /*f350*/  FMUL.FTZ R117, R117, R11 ;  /* 0x0000000b75757220 */ /* 0x000fe20000410000 */
[----:B------:R-:W-:Y:S01]  /*f360*/  F2FP.F16.F32.PACK_AB R64, R66, R64 ;  /* 0x000000404240723e */ /* 0x000fe200000000ff */
[----:B------:R1:W-:Y:S01]  /*f370*/  STSM.16.M88.4 [R0+0x27800], R12 ;  /* 0x0278000c00007844 */ /* 0x0003e20000000200 */
[----:B------:R-:W-:Y:S01]  /*f380*/  F2FP.F16.F32.PACK_AB R65, R65, R53 ;  /* 0x000000354141723e */ /* 0x000fe200000000ff */
[-C--:B------:R-:W-:Y:S01]  /*f390*/  FMUL.FTZ R120, R120, R11.reuse ;  /* 0x0000000b78787220 */ /* 0x080fe20000410000 */
[----:B------:R-:W-:Y:S01]  /*f3a0*/  F2FP.F16.F32.PACK_AB R66, R70, R68 ;  /* 0x000000444642723e */ /* 0x000fe200000000ff */
[----:B------:R3:W-:Y:S01]  /*f3b0*/  STSM.16.M88.4 [R141], R20 ;  /* 0x000000148d007844 */ /* 0x0007e20000000200 */
[----:B------:R-:W-:Y:S01]  /*f3c0*/  F2FP.F16.F32.PACK_AB R67, R59, R54 ;  /* 0x000000363b43723e */ /* 0x000fe200000000ff */
[----:B------:R-:W-:Y:S01]  /*f3d0*/  FMUL.FTZ R121, R121, R11 ;  /* 0x0000000b79797220 */ /* 0x000fe20000410000 */
[----:B0-----:R-:W-:Y:S01]  /*f3e0*/  F2FP.F16.F32.PACK_AB R24, R72, R71 ;  /* 0x000000474818723e */ /* 0x001fe200000000ff */
[----:B------:R-:W-:Y:S01]  /*f3f0*/  FMUL.FTZ R124, R124, R11 ;  /* 0x0000000b7c7c7220 */ /* 0x000fe20000410000 */
[----:B------:R-:W-:Y:S01]  /*f400*/  F2FP.F16.F32.PACK_AB R25, R75, R57 ;  /* 0x000000394b19723e */ /* 0x000fe200000000ff */
[----:B------:R3:W-:Y:S01]  /*f410*/  STSM.16.M88.4 [R6+0x6000], R64 ;  /* 0x0060004006007844 */ /* 0x0007e20000000200 */
[----:B------:R-:W-:Y:S01]  /*f420*/  F2FP.F16.F32.PACK_AB R26, R55, R73 ;  /* 0x00000049371a723e */ /* 0x000fe200000000ff */
[----:B------:R-:W-:Y:S01]  /*f430*/  FMUL.FTZ R125, R125, R11 ;  /* 0x0000000b7d7d7220 */ /* 0x000fe20000410000 */
[----:B------:R-:W-:Y:S01]  /*f440*/  F2FP.F16.F32.PACK_AB R27, R76, R77 ;  /* 0x0000004d4c1b723e */ /* 0x000fe200000000ff */
[-C--:B------:R-:W-:Y:S01]  /*f450*/  FMUL.FTZ R128, R128, R11.reuse ;  /* 0x0000000b80807220 */ /* 0x080fe20000410000 */
[----:B------:R-:W-:Y:S01]  /*f460*/  R2UR UR10, R146 ;  /* 0x00000000920a72ca */ /* 0x000fe200000e0000 */
        /* <DEDUP_REMOVED lines=17> */
[----:B------:R-:W-:Y:S01]  /*f580*/  ISETP.GT.AND P1, PT, R10, UR10, PT ;  /* 0x0000000a0a007c0c */ /* 0x000fe2000bf24270 */
        /* <DEDUP_REMOVED lines=18> */
[----:B-1----:R-:W-:Y:S02]  /*f6b0*/  IMAD.MOV.U32 R12, RZ, RZ, R56 ;  /* 0x000000ffff0c7224 */ /* 0x002fe400078e0038 */
[----:B------:R-:W-:Y:S01]  /*f6c0*/  IMAD.MOV.U32 R11, RZ, RZ, R30 ;  /* 0x000000ffff0b7224 */ /* 0x000fe200078e001e */
[----:B0-----:R-:W-:Y:S01]  /*f6d0*/  NOP ;  /* 0x0000000000007918 */ /* 0x001fe20000000000 */
[----:B---3--:R-:W-:Y:S05]  /*f6e0*/  @P1 BRA `(.L_x_10946) ;  /* 0xffffffc400a01947 */ /* 0x008fea000383ffff */
.L_x_10927:
[----:B------:R-:W-:Y:S06]  /*f6f0*/  BAR.ARV 0x8, 0x200 ;  /* 0x0208000000007b1d */ /* 0x000fec0000002000 */
[----:B------:R-:W-:Y:S05]  /*f700*/  @!P0 BRA `(.L_x_10947) ;  /* 0x0000000000048947 */ /* 0x000fea0003800000 */
[----:B------:R-:W-:Y:S01]  /*f710*/  BPT.TRAP 0x1 ;  /* 0x000000040000795c */ /* 0x000fe20000300000 */
.L_x_10947:
[----:B------:R-:W-:Y:S01]  /*f720*/  ULEA UR6, UR4, UR38, 0x3 ;  /* 0x0000002604067291 */ /* 0x000fe2000f8e183f */
[----:B0-----:R-:W-:-:S05]  /*f730*/  IMAD.U32 R0, RZ, RZ, UR5 ;  /* 0x00000005ff007e24 */ /* 0x001fca000f8e00ff */
[----:B------:R-:W-:-:S04]  /*f740*/  SHF.L.U32 R0, R0, 0x1f, RZ ;  /* 0x0000001f00007819 */ /* 0x000fc800000006ff */
[----:B------:R0:W1:Y:S01]  /*f750*/  SYNCS.PHASECHK.TRANS64.TRYWAIT P1, [UR6+0x2d850], R0 ;  /* 0x02d85000ff0075a7 */ /* 0x0000620008020146 */
[----:B------:R-:W-:Y:S05]  /*f760*/  @!P0 BRA `(.L_x_10948) ;  /* 0x0000000000048947 */ /* 0x000fea0003800000 */
[----:B------:R-:W-:Y:S01]  /*f770*/  BPT.TRAP 0x1 ;  /* 0x000000040000795c */ /* 0x000fe20000300000 */
.L_x_10948:
[----:B-1----:R-:W-:Y:S05]  /*f780*/  @P1 BRA `(.L_x_10949) ;  /* 0x0000000000081947 */ /* 0x002fea0003800000 */
[----:B------:R-:W1:Y:S02]  /*f790*/  SYNCS.PHASECHK.TRANS64.TRYWAIT P1, [UR6+0x2d850], R0 ;  /* 0x02d85000ff0075a7 */ /* 0x000e640008020146 */
[----:B-1----:R-:W-:Y:S05]  /*f7a0*/  @!P1 BRA `(.L_x_10950) ;  /* 0x0000006000349947 */ /* 0x002fea0003800000 */
.L_x_10949:
[----:B------:R-:W-:Y:S01]  /*f7b0*/  UIADD3 UR38, UR38, 0x400, URZ ;  /* 0x0000040026267890 */ /* 0x000fe2000fffe03f */
[----:B------:R-:W-:Y:S01]  /*f7c0*/  R2UR UR5, R145 ;  /* 0x00000000910572ca */ /* 0x000fe200000e0000 */
[----:B------:R-:W-:Y:S01]  /*f7d0*/  WARPGROUP.ARRIVE ;  /* 0x00000000000079c5 */ /* 0x000fe20000000000 */
[----:B------:R-:W-:Y:S01]  /*f7e0*/  UMOV UR13, 0x40000040 ;  /* 0x40000040000d7882 */ /* 0x000fe20000000000 */
[----:B------:R-:W-:Y:S01]  /*f7f0*/  USHF.R.U32.HI UR38, URZ, 0x4, UR38 ;  /* 0x000000043f267899 */ /* 0x000fe20008011626 */
[----:B01----:R-:W0:Y:S01]  /*f800*/  SHFL.BFLY PT, R0, R5, 0x2, 0x1f ;  /* 0x0c401f0005007f89 */ /* 0x003e2200000e0000 */
[----:B------:R-:W-:Y:S01]  /*f810*/  UMOV UR15, 0x80000020 ;  /* 0x80000020000f7882 */ /* 0x000fe20000000000 */
[----:B------:R-:W-:Y:S01]  /*f820*/  IMAD.MOV.U32 R6, RZ, RZ, RZ ;  /* 0x000000ffff067224 */ /* 0x000fe200078e00ff */
[----:B------:R-:W-:Y:S01]  /*f830*/  ULOP3.LUT UR38, UR38, 0x3fff, URZ, 0xc0, !UPT ;  /* 0x00003fff26267892 */ /* 0x000fe2000f8ec03f */
[----:B------:R-:W1:Y:S01]  /*f840*/  SHFL.BFLY PT, R3, R4, 0x2, 0x1f ;  /* 0x0c401f0004037f89 */ /* 0x000e6200000e0000 */
[----:B------:R-:W-:-:S02]  /*f850*/  IMAD.U32 R10, RZ, RZ, UR11 ;  /* 0x0000000bff0a7e24 */ /* 0x000fc4000f8e00ff */
        /* <DEDUP_REMOVED lines=8> */
[----:B0-----:R-:W-:Y:S01]  /*f8e0*/  FADD.FTZ R0, R0, R5 ;  /* 0x0000000500007221 */ /* 0x001fe20000010000 */
[----:B------:R-:W-:Y:S01]  /*f8f0*/  UMOV UR13, 0x40000040 ;  /* 0x40000040000d7882 */ /* 0x000fe20000000000 */
[----:B------:R-:W-:Y:S01]  /*f900*/  UMOV UR15, 0x80000020 ;  /* 0x80000020000f7882 */ /* 0x000fe20000000000 */
[----:B------:R-:W-:-:S02]  /*f910*/  IMAD.U32 R5, RZ, RZ, UR11 ;  /* 0x0000000bff057e24 */ /* 0x000fc4000f8e00ff */
[----:B-1----:R-:W-:Y:S02]  /*f920*/  FADD.FTZ R2, R3, R4 ;  /* 0x0000000403027221 */ /* 0x002fe40000010000 */
[----:B------:R-:W0:Y:S04]  /*f930*/  SHFL.BFLY PT, R3, R0, 0x1, 0x1f ;  /* 0x0c201f0000037f89 */ /* 0x000e2800000e0000 */
[----:B------:R-:W1:Y:S01]  /*f940*/  SHFL.BFLY PT, R7, R2, 0x1, 0x1f ;  /* 0x0c201f0002077f89 */ /* 0x000e6200000e0000 */
[----:B0-----:R-:W-:Y:S01]  /*f950*/  FADD.FTZ R8, R0, R3 ;  /* 0x0000000300087221 */ /* 0x001fe20000010000 */
[----:B------:R-:W-:Y:S02]  /*f960*/  IMAD.MOV.U32 R3, RZ, RZ, RZ ;  /* 0x000000ffff037224 */ /* 0x000fe400078e00ff */
[----:B------:R-:W-:-:S02]  /*f970*/  IMAD.MOV.U32 R0, RZ, RZ, -0x800000 ;  /* 0xff800000ff007424 */ /* 0x000fc400078e00ff */
        /* <DEDUP_REMOVED lines=60> */
[----:B0--34-:R-:W-:Y:S05]  /*fd40*/  @!P0 BRA `(.L_x_10951) ;  /* 0x0000000000048947 */ /* 0x019fea0003800000 */
[----:B------:R-:W-:Y:S01]  /*fd50*/  BPT.TRAP 0x1 ;  /* 0x000000040000795c */ /* 0x000fe20000300000 */
.L_x_10951:
        /* <DEDUP_REMOVED lines=53> */
.L_x_10873:
[----:B------:R-:W-:Y:S05]  /*100b0*/  @P0 BRA `(.L_x_10952) ;  /* 0x0000001000940947 */ /* 0x000fea0003800000 */
[----:B------:R-:W3:Y:S01]  /*100c0*/  LDL R4, [R1+0x4] ;  /* 0x0000040001047983 */ /* 0x000ee20000100800 */
[----:B------:R-:W0:Y:S01]  /*100d0*/  LDC R7, c[0x0][0xbe8] ;  /* 0x0002fa00ff077b82 */ /* 0x000e220000000800 */
[----:B------:R-:W-:Y:S01]  /*100e0*/  ULDC.64 UR8, c[0x0][0xbd0] ;  /* 0x0002f40000087ab9 */ /* 0x000fe20000000a00 */
[----:B------:R-:W-:Y:S01]  /*100f0*/  BSSY B0, `(.L_x_10953) ;  /* 0x00000d5000007945 */ /* 0x000fe20003800000 */
[----:B------:R-:W1:Y:S01]  /*10100*/  S2R R3, SR_TID.X ;  /* 0x0000000000037919 */ /* 0x000e620000002100 */
[----:B------:R-:W4:Y:S04]  /*10110*/  S2R R21, SR_CTAID.X ;  /* 0x0000000000157919 */ /* 0x000f280000002500 */
[----:B------:R-:W5:Y:S08]  /*10120*/  S2UR UR12, SR_CTAID.Z ;  /* 0x00000000000c79c3 */ /* 0x000f700000002700 */
[----:B------:R-:W2:Y:S08]  /*10130*/  LDC.64 R14, c[0x0][0xbd8] ;  /* 0x0002f600ff0e7b82 */ /* 0x000eb00000000a00 */
[----:B------:R-:W-:Y:S01]  /*10140*/  BAR.SYNC.DEFER_BLOCKING 0x1, 0x180 ;  /* 0x0046000000007b1d */ /* 0x000fe20000010000 */
[----:B0-----:R-:W-:-:S07]  /*10150*/  ISETP.NE.AND P0, PT, R7, 0x1, PT ;  /* 0x000000010700780c */ /* 0x001fce0003f05270 */
[----:B------:R-:W0:Y:S01]  /*10160*/  S2UR UR11, SR_CTAID.Y ;  /* 0x00000000000b79c3 */ /* 0x000e220000002600 */
[----:B-----5:R-:W-:-:S07]  /*10170*/  USHF.R.S32.HI UR10, URZ, 0x1f, UR12 ;  /* 0x0000001f3f0a7899 */ /* 0x020fce000801140c */
[----:B------:R-:W0:Y:S08]  /*10180*/  LDC R20, c[0x0][0xc50] ;  /* 0x00031400ff147b82 */ /* 0x000e300000000800 */
[----:B------:R-:W5:Y:S08]  /*10190*/  LDC.64 R18, c[0x0][0xb40] ;  /* 0x0002d000ff127b82 */ /* 0x000f700000000a00 */
[----:B------:R-:W5:Y:S08]  /*101a0*/  @P0 LDC R16, c[0x0][0xbf0] ;  /* 0x0002fc00ff100b82 */ /* 0x000f700000000800 */
[----:B------:R-:W5:Y:S08]  /*101b0*/  @P0 LDC R25, c[0x0][0xbec] ;  /* 0x0002fb00ff190b82 */ /* 0x000f700000000800 */
[----:B------:R-:W5:Y:S01]  /*101c0*/  @P0 LDC R22, c[0x0][0xbf0] ;  /* 0x0002fc00ff160b82 */ /* 0x000f620000000800 */
[----:B---3--:R-:W-:Y:S01]  /*101d0*/  R2UR UR13, R4 ;  /* 0x00000000040d72ca */ /* 0x008fe200000e0000 */
[----:B-1----:R-:W-:-:S05]  /*101e0*/  VIADD R4, R3, 0xffffff80 ;  /* 0xffffff8003047836 */ /* 0x002fca0000000000 */
[----:B------:R-:W-:-:S04]  /*101f0*/  SHF.R.S32.HI R5, RZ, 0x1f, R4 ;  /* 0x0000001fff057819 */ /* 0x000fc80000011404 */
[CC--:B------:R-:W-:Y:S02]  /*10200*/  LEA.HI R8, R5.reuse, R4.reuse, RZ, 0x7 ;  /* 0x0000000405087211 */ /* 0x0c0fe400078f38ff */
[----:B------:R-:W-:Y:S01]  /*10210*/  LEA.HI R9, R5, R4, RZ, 0x2 ;  /* 0x0000000405097211 */ /* 0x000fe200078f10ff */
[----:B------:R-:W-:Y:S01]  /*10220*/  USHF.R.S32.HI UR7, URZ, 0x1f, UR13 ;  /* 0x0000001f3f077899 */ /* 0x000fe2000801140d */
[----:B------:R-:W-:Y:S01]  /*10230*/  LOP3.LUT R3, R8, 0xffffff80, RZ, 0xc0, !PT ;  /* 0xffffff8008037812 */ /* 0x000fe200078ec0ff */
[----:B------:R-:W-:Y:S01]  /*10240*/  UIMAD.WIDE.U32 UR4, UR13, UR8, URZ ;  /* 0x000000080d0472a5 */ /* 0x000fe2000f8e003f */
[----:B------:R-:W-:Y:S01]  /*10250*/  SHF.R.S32.HI R8, RZ, 0x7, R8 ;  /* 0x00000007ff087819 */ /* 0x000fe20000011408 */
[----:B------:R-:W-:Y:S01]  /*10260*/  UIMAD UR6, UR7, UR8, URZ ;  /* 0x00000008070672a4 */ /* 0x000fe2000f8e023f */
[----:B------:R-:W-:Y:S01]  /*10270*/  LOP3.LUT R9, R9, 0xfffffffc, RZ, 0xc0, !PT ;  /* 0xfffffffc09097812 */ /* 0x000fe200078ec0ff */
[----:B------:R-:W-:Y:S02]  /*10280*/  IMAD.IADD R3, R4, 0x1, -R3 ;  /* 0x0000000104037824 */ /* 0x000fe400078e0a03 */
[----:B------:R-:W-:Y:S01]  /*10290*/  IMAD.HI R5, R8, 0x55555556, RZ ;  /* 0x5555555608057827 */ /* 0x000fe200078e02ff */
[----:B------:R-:W-:-:S02]  /*102a0*/  UIMAD UR6, UR13, UR9, UR6 ;  /* 0x000000090d0672a4 */ /* 0x000fc4000f8e0206 */
[----:B------:R-:W-:Y:S01]  /*102b0*/  SHF.R.S32.HI R10, RZ, 0x1f, R3 ;  /* 0x0000001fff0a7819 */ /* 0x000fe20000011403 */
[----:B------:R-:W-:Y:S01]  /*102c0*/  IMAD.IADD R13, R4, 0x1, -R9 ;  /* 0x00000001040d7824 */ /* 0x000fe200078e0a09 */
[----:B------:R-:W-:Y:S01]  /*102d0*/  LEA.HI R5, R5, R5, RZ, 0x1 ;  /* 0x0000000505057211 */ /* 0x000fe200078f08ff */
[----:B------:R-:W-:Y:S01]  /*102e0*/  UIADD3 UR6, UR5, UR6, URZ ;  /* 0x0000000605067290 */ /* 0x000fe2000fffe03f */
[CC--:B------:R-:W-:Y:S01]  /*102f0*/  LEA.HI R6, R10.reuse, R3.reuse, RZ, 0x2 ;  /* 0x000000030a067211 */ /* 0x0c0fe200078f10ff */
[----:B------:R-:W-:Y:S01]  /*10300*/  ULDC.64 UR8, c[0x0][0xb38] ;  /* 0x0002ce0000087ab9 */ /* 0x000fe20000000a00 */
[----:B------:R-:W-:Y:S01]  /*10310*/  LEA.HI R10, R10, R3, RZ, 0x5 ;  /* 0x000000030a0a7211 */ /* 0x000fe200078f28ff */
[----:B------:R-:W-:Y:S01]  /*10320*/  IMAD R9, R5, -0x3, R8 ;  /* 0xfffffffd05097824 */ /* 0x000fe200078e0208 */
[--C-:B------:R-:W-:Y:S01]  /*10330*/  SHF.R.S32.HI R11, RZ, 0x2, R6.reuse ;  /* 0x00000002ff0b7819 */ /* 0x100fe20000011406 */
[----:B------:R-:W-:Y:S01]  /*10340*/  UIMAD UR7, UR7, UR8, URZ ;  /* 0x00000008070772a4 */ /* 0x000fe2000f8e023f */
[----:B------:R-:W-:Y:S01]  /*10350*/  SHF.R.S32.HI R12, RZ, 0x1f, R6 ;  /* 0x0000001fff0c7819 */ /* 0x000fe20000011406 */
[----:B------:R-:W-:Y:S01]  /*10360*/  IMAD R17, RZ, RZ, -UR13 ;  /* 0x8000000dff117e24 */ /* 0x000fe2000f8e02ff */
[----:B------:R-:W-:-:S02]  /*10370*/  LEA.HI R5, R13, R13, RZ, 0x1 ;  /* 0x0000000d0d057211 */ /* 0x000fc400078f08ff */
[----:B------:R-:W-:Y:S01]  /*10380*/  LEA.HI R12, R12, R11, RZ, 0x3 ;  /* 0x0000000b0c0c7211 */ /* 0x000fe200078f18ff */
[----:B0-----:R-:W-:Y:S01]  /*10390*/  IMAD R23, R20, R17, UR11 ;  /* 0x0000000b14177e24 */ /* 0x001fe2000f8e0211 */
[----:B------:R-:W-:Y:S02]  /*103a0*/  LOP3.LUT R8, R5, 0x1ffffffe, RZ, 0xc0, !PT ;  /* 0x1ffffffe05087812 */ /* 0x000fe400078ec0ff */
[----:B------:R-:W-:Y:S02]  /*103b0*/  LOP3.LUT R12, R12, 0xfffffff8, RZ, 0xc0, !PT ;  /* 0xfffffff80c0c7812 */ /* 0x000fe400078ec0ff */
[----:B------:R-:W-:Y:S02]  /*103c0*/  SHF.R.S32.HI R5, RZ, 0x5, R10 ;  /* 0x00000005ff057819 */ /* 0x000fe4000001140a */
[----:B------:R-:W-:Y:S01]  /*103d0*/  LOP3.LUT R6, R6, 0x7ffffffc, RZ, 0xc0, !PT ;  /* 0x7ffffffc06067812 */ /* 0x000fe200078ec0ff */
[----:B------:R-:W-:Y:S02]  /*103e0*/  IMAD.IADD R4, R11, 0x1, -R12 ;  /* 0x000000010b047824 */ /* 0x000fe400078e0a0c */
[----:B------:R-:W-:-:S02]  /*103f0*/  IMAD.IADD R11, R13, 0x1, -R8 ;  /* 0x000000010d0b7824 */ /* 0x000fc400078e0a08 */
[----:B------:R-:W0:Y:S01]  /*10400*/  @P0 LDC R13, c[0x0][0xbec] ;  /* 0x0002fb00ff0d0b82 */ /* 0x000e220000000800 */
[----:B------:R-:W-:Y:S02]  /*10410*/  IMAD R8, R5, 0x10, R4 ;  /* 0x0000001005087824 */ /* 0x000fe400078e0204 */
[----:B------:R-:W-:Y:S02]  /*10420*/  IMAD.U32 R5, RZ, RZ, UR5 ;  /* 0x00000005ff057e24 */ /* 0x000fe4000f8e00ff */
[----:B------:R-:W-:Y:S02]  /*10430*/  IMAD R10, R9, 0x40, R8 ;  /* 0x00000040090a7824 */ /* 0x000fe400078e0208 */
[----:B------:R-:W-:Y:S01]  /*10440*/  IMAD.U32 R4, RZ, RZ, UR4 ;  /* 0x00000004ff047e24 */ /* 0x000fe2000f8e00ff */
[----:B------:R-:W-:Y:S01]  /*10450*/  UIMAD.WIDE.U32 UR4, UR13, UR8, URZ ;  /* 0x000000080d0472a5 */ /* 0x000fe2000f8e003f */
[----:B------:R-:W-:Y:S01]  /*10460*/  IMAD.U32 R5, RZ, RZ, UR6 ;  /* 0x00000006ff057e24 */ /* 0x000fe2000f8e00ff */
[----:B------:R-:W-:Y:S01]  /*10470*/  UIMAD UR6, UR13, UR9, UR7 ;  /* 0x000000090d0672a4 */ /* 0x000fe2000f8e0207 */
[----:B--2---:R-:W-:-:S02]  /*10480*/  IMAD R12, R14, UR10, RZ ;  /* 0x0000000a0e0c7c24 */ /* 0x004fc4000f8e02ff */
[----:B------:R-:W-:Y:S01]  /*10490*/  IMAD R8, R11, 0x8, R10 ;  /* 0x000000080b087824 */ /* 0x000fe200078e020a */
[----:B------:R-:W-:Y:S01]  /*104a0*/  UIADD3 UR6, UR5, UR6, URZ ;  /* 0x0000000605067290 */ /* 0x000fe2000fffe03f */
[----:B------:R-:W-:Y:S01]  /*104b0*/  IMAD R15, R15, UR12, R12 ;  /* 0x0000000c0f0f7c24 */ /* 0x000fe2000f8e020c */
[----:B------:R-:W-:Y:S01]  /*104c0*/  ULDC.64 UR8, c[0x0][0xb28] ;  /* 0x0002ca0000087ab9 */ /* 0x000fe20000000a00 */
[----:B----4-:R-:W-:Y:S02]  /*104d0*/  IMAD R12, R21, 0xc0, R8 ;  /* 0x000000c0150c7824 */ /* 0x010fe400078e0208 */
[----:B------:R-:W-:-:S04]  /*104e0*/  IMAD.WIDE.U32 R4, R14, UR12, R4 ;  /* 0x0000000c0e047c25 */ /* 0x000fc8000f8e0004 */
[----:B------:R-:W-:Y:S02]  /*104f0*/  IMAD.U32 R9, RZ, RZ, UR5 ;  /* 0x00000005ff097e24 */ /* 0x000fe4000f8e00ff */
[----:B0-----:R-:W-:-:S04]  /*10500*/  @P0 IMAD.HI.U32 R13, R12, R13, RZ ;  /* 0x0000000d0c0d0227 */ /* 0x001fc800078e00ff */
[----:B------:R-:W-:Y:S01]  /*10510*/  IMAD.U32 R8, RZ, RZ, UR4 ;  /* 0x00000004ff087e24 */ /* 0x000fe2000f8e00ff */
[----:B------:R-:W-:Y:S01]  /*10520*/  ULDC.64 UR4, c[0x0][0xbe0] ;  /* 0x0002f80000047ab9 */ /* 0x000fe20000000a00 */
[----:B------:R-:W-:Y:S01]  /*10530*/  IMAD.U32 R9, RZ, RZ, UR6 ;  /* 0x00000006ff097e24 */ /* 0x000fe2000f8e00ff */
[----:B------:R-:W-:Y:S01]  /*10540*/  ULDC.64 UR6, c[0x0][0xb48] ;  /* 0x0002d20000067ab9 */ /* 0x000fe20000000a00 */
[----:B-----5:R-:W-:Y:S02]  /*10550*/  IMAD R14, R18, UR10, RZ ;  /* 0x0000000a120e7c24 */ /* 0x020fe4000f8e02ff */
[----:B------:R-:W-:Y:S01]  /*10560*/  IMAD.MOV.U32 R11, RZ, RZ, R12 ;  /* 0x000000ffff0b7224 */ /* 0x000fe200078e000c */
[----:B------:R-:W-:Y:S01]  /*10570*/  @P0 SHF.R.U32.HI R11, RZ, R16, R13 ;  /* 0x00000010ff0b0219 */ /* 0x000fe2000001160d */
[----:B------:R-:W-:Y:S01]  /*10580*/  IMAD.IADD R5, R5, 0x1, R15 ;  /* 0x0000000105057824 */ /* 0x000fe200078e020f */
[----:B------:R-:W-:Y:S01]  /*10590*/  SHF.R.S32.HI R16, RZ, 0x1f, R23 ;  /* 0x0000001fff107819 */ /* 0x000fe20000011417 */
[----:B------:R-:W-:-:S02]  /*105a0*/  IMAD R15, R19, UR12, R14 ;  /* 0x0000000c130f7c24 */ /* 0x000fc4000f8e020e */
[----:B------:R-:W-:-:S04]  /*105b0*/  IMAD.WIDE.U32 R8, R18, UR12, R8 ;  /* 0x0000000c12087c25 */ /* 0x000fc8000f8e0008 */
[----:B------:R-:W-:-:S04]  /*105c0*/  @P0 IMAD.HI.U32 R25, R12, R25, RZ ;  /* 0x000000190c190227 */ /* 0x000fc800078e00ff */
        /* <DEDUP_REMOVED lines=10> */
[C---:B------:R-:W-:Y:S01]  /*10670*/  IMAD R16, R23.reuse, UR5, R14 ;  /* 0x0000000517107c24 */ /* 0x040fe2000f8e020e */
[----:B------:R-:W-:Y:S01]  /*10680*/  SHF.R.S32.HI R14, RZ, 0x1f, R13 ;  /* 0x0000001fff0e7819 */ /* 0x000fe2000001140d */
[----:B------:R-:W-:Y:S01]  /*10690*/  IMAD.WIDE.U32 R8, R23, UR6, R8 ;  /* 0x0000000617087c25 */ /* 0x000fe2000f8e0008 */
[----:B------:R-:W-:Y:S01]  /*106a0*/  ULDC.64 UR4, c[0x0][0xb30] ;  /* 0x0002cc0000047ab9 */ /* 0x000fe20000000a00 */
[----:B------:R-:W-:Y:S01]  /*106b0*/  ULDC.64 UR6, c[0x0][0xbc8] ;  /* 0x0002f20000067ab9 */ /* 0x000fe20000000a00 */
[----:B------:R-:W-:Y:S01]  /*106c0*/  IADD3.X R5, R15, R5, R16, P0, !PT ;  /* 0x000000050f057210 */ /* 0x000fe200007fe410 */
[----:B------:R-:W-:-:S02]  /*106d0*/  IMAD.MOV R18, RZ, RZ, -R13 ;  /* 0x000000ffff127224 */ /* 0x000fc400078e0a0d */
[--C-:B------:R-:W-:Y:S02]  /*106e0*/  IMAD R11, R7, R11, R12.reuse ;  /* 0x0000000b070b7224 */ /* 0x100fe400078e020c */
[----:B------:R-:W-:Y:S02]  /*106f0*/  IMAD.IADD R9, R9, 0x1, R17 ;  /* 0x0000000109097824 */ /* 0x000fe400078e0211 */
[----:B------:R-:W-:Y:S02]  /*10700*/  IMAD R14, R14, UR4, RZ ;  /* 0x000000040e0e7c24 */ /* 0x000fe4000f8e02ff */
[----:B------:R-:W-:Y:S01]  /*10710*/  IMAD R15, R7, R18, R12 ;  /* 0x00000012070f7224 */ /* 0x000fe200078e020c */
[----:B------:R-:W-:Y:S01]  /*10720*/  SHF.R.S32.HI R12, RZ, 0x1f, R11 ;  /* 0x0000001fff0c7819 */ /* 0x000fe2000001140b */
[C---:B------:R-:W-:Y:S01]  /*10730*/  IMAD R17, R13.reuse, UR5, R14 ;  /* 0x000000050d117c24 */ /* 0x040fe2000f8e020e */
[----:B------:R-:W0:Y:S01]  /*10740*/  S2UR UR5, SR_CgaCtaId ;  /* 0x00000000000579c3 */ /* 0x000e220000008800 */
[----:B------:R-:W-:Y:S01]  /*10750*/  IMAD.WIDE.U32 R8, R13, UR4, R8 ;  /* 0x000000040d087c25 */ /* 0x000fe2000f8e0008 */
[----:B------:R-:W-:Y:S01]  /*10760*/  SHF.R.S32.HI R13, RZ, 0x1f, R15 ;  /* 0x0000001fff0d7819 */ /* 0x000fe2000001140f */
[----:B------:R-:W-:-:S02]  /*10770*/  UMOV UR4, 0x400 ;  /* 0x0000040000047882 */ /* 0x000fc40000000000 */
[----:B------:R-:W-:Y:S02]  /*10780*/  IMAD R12, R12, UR6, RZ ;  /* 0x000000060c0c7c24 */ /* 0x000fe4000f8e02ff */
[----:B------:R-:W-:Y:S02]  /*10790*/  IMAD R14, R13, UR8, RZ ;  /* 0x000000080d0e7c24 */ /* 0x000fe4000f8e02ff */
[----:B------:R-:W-:Y:S02]  /*107a0*/  IMAD.IADD R9, R9, 0x1, R17 ;  /* 0x0000000109097824 */ /* 0x000fe400078e0211 */
        /* <DEDUP_REMOVED lines=17> */
[C---:B------:R-:W-:Y:S01]  /*108c0*/  LOP3.LUT P0, RZ, R3.reuse, 0x3, RZ, 0xc0, !PT ;  /* 0x0000000303ff7812 */ /* 0x040fe2000780c0ff */
[----:B------:R-:W-:Y:S01]  /*108d0*/  SHFL.IDX PT, R8, R14, RZ, 0x1c1f ;  /* 0x001c1fff0e087589 */ /* 0x000fe200000e0000 */
[C---:B------:R-:W-:Y:S01]  /*108e0*/  VIADD R18, R12.reuse, 0x8 ;  /* 0x000000080c127836 */ /* 0x040fe20000000000 */
[----:B------:R-:W-:Y:S01]  /*108f0*/  UIADD3 UR4, UR4, 0x2d820, URZ ;  /* 0x0002d82004047890 */ /* 0x000fe2000fffe03f */
[CC--:B------:R-:W-:Y:S01]  /*10900*/  ISETP.GE.OR P1, PT, R12.reuse, R19.reuse, P0 ;  /* 0x000000130c00720c */ /* 0x0c0fe20000726670 */
[----:B------:R-:W0:Y:S01]  /*10910*/  SHFL.IDX PT, R9, R13, RZ, 0x1c1f ;  /* 0x001c1fff0d097589 */ /* 0x000e2200000e0000 */
[-C--:B------:R-:W-:Y:S01]  /*10920*/  ISETP.GE.AND P2, PT, R12, R19.reuse, PT ;  /* 0x000000130c00720c */ /* 0x080fe20003f46270 */
[----:B------:R-:W-:Y:S01]  /*10930*/  UPRMT UR4, URZ, 0x654, UR4 ;  /* 0x000006543f047896 */ /* 0x000fe20008000004 */
[----:B------:R-:W-:Y:S01]  /*10940*/  ISETP.GE.OR P0, PT, R18, R19, P0 ;  /* 0x000000131200720c */ /* 0x000fe20000706670 */
[----:B------:R-:W1:Y:S01]  /*10950*/  SHFL.IDX PT, R11, R13, 0x1, 0x1c1f ;  /* 0x003c1f000d0b7f89 */ /* 0x000e6200000e0000 */
[----:B------:R-:W-:-:S03]  /*10960*/  IMAD.IADD R3, R3, 0x1, -R6 ;  /* 0x0000000103037824 */ /* 0x000fc600078e0a06 */
[----:B------:R2:W3:Y:S01]  /*10970*/  SHFL.IDX PT, R4, R20, RZ, 0x1c1f ;  /* 0x001c1fff14047589 */ /* 0x0004e200000e0000 */
[----:B------:R-:W-:Y:S02]  /*10980*/  IMAD.SHL.U32 R3, R3, 0x2, RZ ;  /* 0x0000000203037824 */ /* 0x000fe400078e00ff */
        /* <DEDUP_REMOVED lines=16> */
[----:B------:R-:W-:-:S07]  /*10a90*/  ISETP.GE.AND P4, PT, R7, UR4, PT ;  /* 0x0000000407007c0c */ /* 0x000fce000bf86270 */
[----:B------:R-:W-:Y:S02]  /*10aa0*/  @!P1 LEA.HI R0, R0, R0, RZ, 0x1 ;  /* 0x0000000000009211 */ /* 0x000fe400078f08ff */
[----:B------:R-:W-:Y:S02]  /*10ab0*/  @!P2 LEA.HI R2, R2, R2, RZ, 0x1 ;  /* 0x000000020202a211 */ /* 0x000fe400078f08ff */
[----:B------:R-:W-:Y:S02]  /*10ac0*/  @!P3 LEA.HI R8, R6, R6, RZ, 0x1 ;  /* 0x000000060608b211 */ /* 0x000fe400078f08ff */
[----:B------:R-:W-:Y:S02]  /*10ad0*/  @!P1 LOP3.LUT R9, R0, 0xfffffffe, RZ, 0xc0, !PT ;  /* 0xfffffffe00099812 */ /* 0x000fe400078ec0ff */
[----:B------:R-:W-:Y:S01]  /*10ae0*/  @!P4 LEA.HI R0, R7, R7, RZ, 0x1 ;  /* 0x000000070700c211 */ /* 0x000fe200078f08ff */
[----:B---34-:R-:W-:Y:S01]  /*10af0*/  @!P0 IMAD.WIDE R6, R3, 0x4, R4 ;  /* 0x0000000403068825 */ /* 0x018fe200078e0204 */
[----:B------:R-:W-:-:S02]  /*10b00*/  @!P2 LOP3.LUT R11, R2, 0xfffffffe, RZ, 0xc0, !PT ;  /* 0xfffffffe020ba812 */ /* 0x000fc400078ec0ff */
[----:B------:R-:W-:Y:S01]  /*10b10*/  @!P3 LOP3.LUT R13, R8, 0xfffffffe, RZ, 0xc0, !PT ;  /* 0xfffffffe080db812 */ /* 0x000fe200078ec0ff */
[--C-:B------:R-:W-:Y:S01]  /*10b20*/  @!P1 IMAD.WIDE R8, R9, 0x4, R4.reuse ;  /* 0x0000000409089825 */ /* 0x100fe200078e0204 */
[----:B------:R-:W-:Y:S01]  /*10b30*/  @!P4 LOP3.LUT R15, R0, 0xfffffffe, RZ, 0xc0, !PT ;  /* 0xfffffffe000fc812 */ /* 0x000fe200078ec0ff */
[----:B------:R0:W-:Y:S02]  /*10b40*/  @!P0 ST.E.64 desc[UR36][R6.64], R88 ;  /* 0x0000005806008985 */ /* 0x0001e4000c101b24 */
[----:B------:R-:W-:Y:S02]  /*10b50*/  VIADD R0, R3, 0x28 ;  /* 0x0000002803007836 */ /* 0x000fe40000000000 */
[--C-:B------:R-:W-:Y:S01]  /*10b60*/  @!P2 IMAD.WIDE R10, R11, 0x4, R4.reuse ;  /* 0x000000040b0aa825 */ /* 0x100fe200078e0204 */
[----:B------:R1:W-:Y:S02]  /*10b70*/  @!P1 ST.E.64 desc[UR36][R8.64], R92 ;  /* 0x0000005c08009985 */ /* 0x0003e4000c101b24 */
[----:B------:R-:W-:Y:S01]  /*10b80*/  ISETP.GE.AND P0, PT, R0, UR4, PT ;  /* 0x0000000400007c0c */ /* 0x000fe2000bf06270 */
        /* <DEDUP_REMOVED lines=8> */
[C---:B0-----:R-:W-:Y:S01]  /*10c10*/  VIADD R7, R3.reuse, 0x50 ;  /* 0x0000005003077836 */ /* 0x041fe20000000000 */
[----:B------:R0:W-:Y:S01]  /*10c20*/  @!P4 ST.E.64 desc[UR36][R14.64], R104 ;  /* 0x000000680e00c985 */ /* 0x0001e2000c101b24 */
[C---:B------:R-:W-:Y:S01]  /*10c30*/  VIADD R6, R3.reuse, 0x48 ;  /* 0x0000004803067836 */ /* 0x040fe20000000000 */
[----:B------:R-:W-:Y:S01]  /*10c40*/  @!P0 LEA.HI R0, R0, R0, RZ, 0x1 ;  /* 0x0000000000008211 */ /* 0x000fe200078f08ff */
[----:B-1----:R-:W-:Y:S01]  /*10c50*/  VIADD R9, R3, 0x58 ;  /* 0x0000005803097836 */ /* 0x002fe20000000000 */
[----:B------:R-:W-:-:S02]  /*10c60*/  ISETP.GE.AND P5, PT, R7, UR4, PT ;  /* 0x0000000407007c0c */ /* 0x000fc4000bfa6270 */
[----:B------:R-:W-:Y:S02]  /*10c70*/  ISETP.GE.AND P4, PT, R6, UR4, PT ;  /* 0x0000000406007c0c */ /* 0x000fe4000bf86270 */
[----:B------:R-:W-:Y:S02]  /*10c80*/  ISETP.GE.AND P6, PT, R9, UR4, PT ;  /* 0x0000000409007c0c */ /* 0x000fe4000bfc6270 */
[----:B------:R-:W-:Y:S02]  /*10c90*/  @!P1 LEA.HI R2, R2, R2, RZ, 0x1 ;  /* 0x0000000202029211 */ /* 0x000fe400078f08ff */
[----:B------:R-:W-:Y:S02]  /*10ca0*/  @!P2 LEA.HI R16, R16, R16, RZ, 0x1 ;  /* 0x000000101010a211 */ /* 0x000fe400078f08ff */
[----:B------:R-:W-:Y:S02]  /*10cb0*/  @!P3 LEA.HI R17, R17, R17, RZ, 0x1 ;  /* 0x000000111111b211 */ /* 0x000fe400078f08ff */
[----:B--2---:R-:W-:-:S02]  /*10cc0*/  @!P2 LOP3.LUT R11, R16, 0xfffffffe, RZ, 0xc0, !PT ;  /* 0xfffffffe100ba812 */ /* 0x004fc400078ec0ff */
[----:B------:R-:W-:Y:S02]  /*10cd0*/  @!P5 LEA.HI R8, R7, R7, RZ, 0x1 ;  /* 0x000000070708d211 */ /* 0x000fe400078f08ff */
[----:B------:R-:W-:Y:S02]  /*10ce0*/  @!P4 LEA.HI R6, R6, R6, RZ, 0x1 ;  /* 0x000000060606c211 */ /* 0x000fe400078f08ff */
[----:B------:R-:W-:Y:S02]  /*10cf0*/  @!P6 LEA.HI R10, R9, R9, RZ, 0x1 ;  /* 0x00000009090ae211 */ /* 0x000fe400078f08ff */
[----:B------:R-:W-:Y:S02]  /*10d00*/  @!P0 LOP3.LUT R7, R0, 0xfffffffe, RZ, 0xc0, !PT ;  /* 0xfffffffe00078812 */ /* 0x000fe400078ec0ff */
[----:B------:R-:W-:Y:S02]  /*10d10*/  @!P1 LOP3.LUT R9, R2, 0xfffffffe, RZ, 0xc0, !PT ;  /* 0xfffffffe02099812 */ /* 0x000fe400078ec0ff */
[----:B---3--:R-:W-:-:S02]  /*10d20*/  @!P3 LOP3.LUT R13, R17, 0xfffffffe, RZ, 0xc0, !PT ;  /* 0xfffffffe110db812 */ /* 0x008fc400078ec0ff */
[----:B0-----:R-:W-:Y:S01]  /*10d30*/  @!P4 LOP3.LUT R15, R6, 0xfffffffe, RZ, 0xc0, !PT ;  /* 0xfffffffe060fc812 */ /* 0x001fe200078ec0ff */
[--C-:B------:R-:W-:Y:S01]  /*10d40*/  @!P0 IMAD.WIDE R6, R7, 0x4, R4.reuse ;  /* 0x0000000407068825 */ /* 0x100fe200078e0204 */
[----:B------:R-:W-:Y:S02]  /*10d50*/  @!P5 LOP3.LUT R17, R8, 0xfffffffe, RZ, 0xc0, !PT ;  /* 0xfffffffe0811d812 */ /* 0x000fe400078ec0ff */
        /* <DEDUP_REMOVED lines=14> */
.L_x_10954:
[----:B------:R-:W-:Y:S05]  /*10e40*/  BSYNC B0 ;  /* 0x0000000000007941 */ /* 0x000fea0003800000 */
.L_x_10953:
[----:B------:R-:W-:Y:S01]  /*10e50*/  ISETP.GE.AND P0, PT, R18, R19, PT ;  /* 0x000000131200720c */ /* 0x000fe20003f06270 */
[----:B0-----:R1:W0:Y:S04]  /*10e60*/  SHFL.IDX PT, R15, R22, 0x1, 0x1c1f ;  /* 0x003c1f00160f7f89 */ /* 0x00122800000e0000 */
[----:B------:R1:W0:Y:S08]  /*10e70*/  SHFL.IDX PT, R14, R20, 0x1, 0x1c1f ;  /* 0x003c1f00140e7f89 */ /* 0x00023000000e0000 */
[----:B-1----:R-:W-:Y:S05]  /*10e80*/  @P0 BRA `(.L_x_10865) ;  /* 0x0000004400b40947 */ /* 0x002fea0003800000 */
[C---:B--2---:R-:W-:Y:S01]  /*10e90*/  VIADD R0, R3.reuse, 0x8 ;  /* 0x0000000803007836 */ /* 0x044fe20000000000 */
[----:B------:R-:W-:Y:S01]  /*10ea0*/  ULDC UR4, c[0x0][0xac8] ;  /* 0x0002b20000047ab9 */ /* 0x000fe20000000800 */
[C---:B------:R-:W-:Y:S01]  /*10eb0*/  VIADD R2, R3.reuse, 0x10 ;  /* 0x0000001003027836 */ /* 0x040fe20000000000 */
[C---:B------:R-:W-:Y:S01]  /*10ec0*/  ISETP.GE.AND P2, PT, R3.reuse, UR4, PT ;  /* 0x0000000403007c0c */ /* 0x040fe2000bf46270 */
[C---:B---3--:R-:W-:Y:S01]  /*10ed0*/  VIADD R4, R3.reuse, 0x18 ;  /* 0x0000001803047836 */ /* 0x048fe20000000000 */
[----:B------:R-:W-:Y:S01]  /*10ee0*/  ISETP.GE.AND P3, PT, R0, UR4, PT ;  /* 0x0000000400007c0c */ /* 0x000fe2000bf66270 */
        /* <DEDUP_REMOVED lines=8> */
[----:B------:R-:W-:-:S04]  /*10f70*/  VIADD R18, R3, 0x50 ;  /* 0x0000005003127836 */ /* 0x000fc80000000000 */
[----:B------:R-:W-:Y:S02]  /*10f80*/  @!P3 LEA.HI R0, R0, R0, RZ, 0x1 ;  /* 0x000000000000b211 */ /* 0x000fe400078f08ff */
[----:B------:R-:W-:Y:S02]  /*10f90*/  @!P4 LEA.HI R2, R2, R2, RZ, 0x1 ;  /* 0x000000020202c211 */ /* 0x000fe400078f08ff */
[----:B------:R-:W-:Y:S02]  /*10fa0*/  @!P5 LEA.HI R4, R4, R4, RZ, 0x1 ;  /* 0x000000040404d211 */ /* 0x000fe400078f08ff */
[----:B------:R-:W-:Y:S01]  /*10fb0*/  @!P3 LOP3.LUT R7, R0, 0xfffffffe, RZ, 0xc0, !PT ;  /* 0xfffffffe0007b812 */ /* 0x000fe200078ec0ff */
[C---:B------:R-:W-:Y:S01]  /*10fc0*/  VIADD R0, R3.reuse, 0x30 ;  /* 0x0000003003007836 */ /* 0x040fe20000000000 */
[----:B------:R-:W-:Y:S01]  /*10fd0*/  @!P4 LOP3.LUT R9, R2, 0xfffffffe, RZ, 0xc0, !PT ;  /* 0xfffffffe0209c812 */ /* 0x000fe200078ec0ff */
[C---:B------:R-:W-:Y:S01]  /*10fe0*/  VIADD R2, R3.reuse, 0x38 ;  /* 0x0000003803027836 */ /* 0x040fe20000000000 */
[----:B------:R-:W-:Y:S01]  /*10ff0*/  @!P5 LOP3.LUT R11, R4, 0xfffffffe, RZ, 0xc0, !PT ;  /* 0xfffffffe040bd812 */ /* 0x000fe200078ec0ff */
[----:B0---4-:R-:W-:Y:S01]  /*11000*/  @!P2 IMAD.WIDE R4, R3, 0x4, R14 ;  /* 0x000000040304a825 */ /* 0x011fe200078e020e */
[----:B------:R-:W-:-:S02]  /*11010*/  ISETP.GE.AND P6, PT, R18, UR4, PT ;  /* 0x0000000412007c0c */ /* 0x000fc4000bfc6270 */
[----:B------:R-:W-:Y:S01]  /*11020*/  @!P0 LEA.HI R12, R12, R12, RZ, 0x1 ;  /* 0x0000000c0c0c8211 */ /* 0x000fe200078f08ff */
        /* <DEDUP_REMOVED lines=8> */
[----:B------:R-:W-:-:S02]  /*110b0*/  ISETP.GE.AND P4, PT, R16, UR4, PT ;  /* 0x0000000410007c0c */ /* 0x000fc4000bf86270 */
[----:B------:R-:W-:Y:S01]  /*110c0*/  @!P1 LEA.HI R13, R13, R13, RZ, 0x1 ;  /* 0x0000000d0d0d9211 */ /* 0x000fe200078f08ff */
[----:B------:R3:W-:Y:S01]  /*110d0*/  @!P5 ST.E.64 desc[UR36][R10.64], R102 ;  /* 0x000000660a00d985 */ /* 0x0007e2000c101b24 */
[----:B------:R-:W-:Y:S01]  /*110e0*/  ISETP.GE.AND P5, PT, R17, UR4, PT ;  /* 0x0000000411007c0c */ /* 0x000fe2000bfa6270 */
[----:B------:R-:W-:Y:S01]  /*110f0*/  VIADD R3, R3, 0x58 ;  /* 0x0000005803037836 */ /* 0x000fe20000000000 */
[----:B0-----:R-:W-:Y:S02]  /*11100*/  @!P0 LOP3.LUT R5, R12, 0xfffffffe, RZ, 0xc0, !PT ;  /* 0xfffffffe0c058812 */ /* 0x001fe400078ec0ff */
[----:B------:R-:W-:Y:S02]  /*11110*/  @!P2 LEA.HI R0, R0, R0, RZ, 0x1 ;  /* 0x000000000000a211 */ /* 0x000fe400078f08ff */
[----:B-1----:R-:W-:Y:S01]  /*11120*/  @!P1 LOP3.LUT R7, R13, 0xfffffffe, RZ, 0xc0, !PT ;  /* 0xfffffffe0d079812 */ /* 0x002fe200078ec0ff */
        /* <DEDUP_REMOVED lines=10> */
[----:B------:R-:W-:-:S02]  /*111d0*/  @!P4 LOP3.LUT R13, R16, 0xfffffffe, RZ, 0xc0, !PT ;  /* 0xfffffffe100dc812 */ /* 0x000fc400078ec0ff */
[----:B------:R-:W-:Y:S02]  /*111e0*/  @!P5 LOP3.LUT R17, R17, 0xfffffffe, RZ, 0xc0, !PT ;  /* 0xfffffffe1111d812 */ /* 0x000fe400078ec0ff */
        /* <DEDUP_REMOVED lines=18> */
.L_x_10952:
[----:B------:R-:W0:Y:S02]  /*11310*/  S2R R2, SR_TID.X ;  /* 0x0000000000027919 */ /* 0x000e240000002100 */
[----:B0-----:R-:W-:-:S05]  /*11320*/  VIADD R0, R2, 0xffffff80 ;  /* 0xffffff8002007836 */ /* 0x001fca0000000000 */
[----:B------:R-:W-:-:S13]  /*11330*/  ISETP.GT.AND P0, PT, R0, 0xbf, PT ;  /* 0x000000bf0000780c */ /* 0x000fda0003f04270 */
[----:B------:R-:W-:Y:S05]  /*11340*/  @P0 BRA `(.L_x_10865) ;  /* 0x0000004000840947 */ /* 0x000fea0003800000 */
[----:B------:R-:W0:Y:S01]  /*11350*/  S2R R0, SR_CTAID.X ;  /* 0x0000000000007919 */ /* 0x000e220000002500 */
[----:B------:R-:W1:Y:S01]  /*11360*/  LDC R6, c[0x0][0xbe8] ;  /* 0x0002fa00ff067b82 */ /* 0x000e620000000800 */
[----:B------:R-:W-:Y:S02]  /*11370*/  ULDC UR4, c[0x0][0xa88] ;  /* 0x0002a20000047ab9 */ /* 0x000fe40000000800 */
[----:B-1----:R-:W-:Y:S02]  /*11380*/  IMAD R3, R6, UR4, RZ ;  /* 0x0000000406037c24 */ /* 0x002fe4000f8e02ff */
[----:B0-----:R-:W-:-:S04]  /*11390*/  IMAD R0, R0, 0xc0, R2 ;  /* 0x000000c000007824 */ /* 0x001fc800078e0202 */
[----:B------:R-:W-:-:S05]  /*113a0*/  VIADD R0, R0, 0xffffff80 ;  /* 0xffffff8000007836 */ /* 0x000fca0000000000 */
[----:B------:R-:W-:-:S13]  /*113b0*/  ISETP.GE.AND P0, PT, R0, R3, PT ;  /* 0x000000030000720c */ /* 0x000fda0003f06270 */
[----:B------:R-:W-:Y:S05]  /*113c0*/  @P0 BRA `(.L_x_10865) ;  /* 0x0000004000640947 */ /* 0x000fea0003800000 */
[----:B------:R-:W3:Y:S01]  /*113d0*/  LDL R2, [R1+0x4] ;  /* 0x0000040001027983 */ /* 0x000ee20000100800 */
[----:B------:R-:W-:Y:S01]  /*113e0*/  ISETP.NE.AND P0, PT, R6, 0x1, PT ;  /* 0x000000010600780c */ /* 0x000fe20003f05270 */
[----:B------:R-:W-:Y:S01]  /*113f0*/  S2UR UR7, SR_CTAID.Z ;  /* 0x00000000000779c3 */ /* 0x000fe20000002700 */
[----:B------:R-:W-:Y:S01]  /*11400*/  ULDC.64 UR8, c[0x0][0xbd0] ;  /* 0x0002f40000087ab9 */ /* 0x000fe20000000a00 */
[----:B------:R-:W-:-:S06]  /*11410*/  IMAD.MOV.U32 R5, RZ, RZ, R0 ;  /* 0x000000ffff057224 */ /* 0x000fcc00078e0000 */
[----:B------:R-:W0:Y:S08]  /*11420*/  LDC.64 R10, c[0x0][0xbd8] ;  /* 0x0002f600ff0a7b82 */ /* 0x000e300000000a00 */
[----:B------:R-:W1:Y:S08]  /*11430*/  @P0 LDC R7, c[0x0][0xbec] ;  /* 0x0002fb00ff070b82 */ /* 0x000e700000000800 */
[----:B------:R-:W4:Y:S08]  /*11440*/  @P0 LDC R9, c[0x0][0xbf0] ;  /* 0x0002fc00ff090b82 */ /* 0x000f300000000800 */
[----:B------:R-:W5:Y:S08]  /*11450*/  S2UR UR10, SR_CTAID.Y ;  /* 0x00000000000a79c3 */ /* 0x000f700000002600 */
[----:B------:R-:W5:Y:S01]  /*11460*/  LDC R8, c[0x0][0xc50] ;  /* 0x00031400ff087b82 */ /* 0x000f620000000800 */
[----:B-1----:R-:W-:-:S05]  /*11470*/  @P0 IMAD.HI.U32 R4, R0, R7, RZ ;  /* 0x0000000700040227 */ /* 0x002fca00078e00ff */
[----:B----4-:R-:W-:Y:S02]  /*11480*/  @P0 SHF.R.U32.HI R5, RZ, R9, R4 ;  /* 0x00000009ff050219 */ /* 0x010fe40000011604 */
[----:B---3--:R-:W-:-:S13]  /*11490*/  R2UR UR11, R2 ;  /* 0x00000000020b72ca */ /* 0x008fda00000e0000 */
[----:B------:R-:W-:Y:S02]  /*114a0*/  USHF.R.S32.HI UR6, URZ, 0x1f, UR11 ;  /* 0x0000001f3f067899 */ /* 0x000fe4000801140b */
[----:B------:R-:W-:Y:S01]  /*114b0*/  IMAD R7, RZ, RZ, -UR11 ;  /* 0x8000000bff077e24 */ /* 0x000fe2000f8e02ff */
[----:B------:R-:W-:Y:S02]  /*114c0*/  UIMAD.WIDE.U32 UR4, UR11, UR8, URZ ;  /* 0x000000080b0472a5 */ /* 0x000fe4000f8e003f */
[----:B------:R-:W-:Y:S01]  /*114d0*/  UIMAD UR6, UR6, UR8, URZ ;  /* 0x00000008060672a4 */ /* 0x000fe2000f8e023f */
[----:B-----5:R-:W-:Y:S01]  /*114e0*/  IMAD R9, R8, R7, UR10 ;  /* 0x0000000a08097e24 */ /* 0x020fe2000f8e0207 */
        /* <DEDUP_REMOVED lines=32> */
.L_x_10863:
        /* <DEDUP_REMOVED lines=18> */
.L_x_10955:
[----:B------:R-:W-:Y:S01]  /*11810*/  ULDC UR7, c[0x0][0xc50] ;  /* 0x0003140000077ab9 */ /* 0x000fe20000000800 */
[----:B------:R-:W-:Y:S01]  /*11820*/  UMOV UR41, UR6 ;  /* 0x0000000600297c82 */ /* 0x000fe20008000000 */
[----:B------:R-:W-:-:S11]  /*11830*/  UISETP.NE.AND UP0, UPT, UR7, 0x1, UPT ;  /* 0x000000010700788c */ /* 0x000fd6000bf05270 */
[----:B------:R-:W-:Y:S01]  /*11840*/  @UP0 ULDC UR4, c[0x0][0xc54] ;  /* 0x0003150000040ab9 */ /* 0x000fe20000000800 */
[----:B------:R-:W-:Y:S01]  /*11850*/  @UP0 ULDC UR8, c[0x0][0xc58] ;  /* 0x0003160000080ab9 */ /* 0x000fe20000000800 */
[----:B------:R-:W-:-:S04]  /*11860*/  UIMAD.WIDE.U32 UR4, UR6, UR4, URZ ;  /* 0x00000004060472a5 */ /* 0x000fc8000f8e003f */
[----:B------:R-:W-:-:S12]  /*11870*/  @UP0 USHF.R.U32.HI UR41, URZ, UR8, UR5 ;  /* 0x000000083f290299 */ /* 0x000fd80008011605 */
.L_x_10956:
        /* <DEDUP_REMOVED lines=32> */
[----:B-1----:R-:W-:-:S04]  /*11a80*/  UIMAD UR42, UR42, 0xc0, URZ ;  /* 0x000000c02a2a78a4 */ /* 0x002fc8000f8e023f */
        /* <DEDUP_REMOVED lines=20> */
.L_x_10959:
[----:B------:R-:W-:-:S11]  /*11bd0*/  UISETP.NE.AND UP0, UPT, UR5, 0x1, UPT ;  /* 0x000000010500788c */ /* 0x000fd6000bf05270 */
[----:B------:R-:W-:Y:S02]  /*11be0*/  @UP0 ULDC.64 UR12, c[0x0][0x9e8] ;  /* 0x00027a00000c0ab9 */ /* 0x000fe40000000a00 */
[----:B------:R-:W-:-:S04]  /*11bf0*/  UIMAD.WIDE.U32 UR6, UR8, UR12, URZ ;  /* 0x0000000c080672a5 */ /* 0x000fc8000f8e003f */
[----:B------:R-:W-:-:S12]  /*11c00*/  @UP0 USHF.R.U32.HI UR8, URZ, UR13, UR7 ;  /* 0x0000000d3f080299 */ /* 0x000fd80008011607 */
.L_x_10960:
[----:B------:R-:W-:-:S04]  /*11c10*/  UIMAD UR8, UR8, UR5, UR5 ;  /* 0x00000005080872a4 */ /* 0x000fc8000f8e0205 */
[----:B------:R-:W-:-:S04]  /*11c20*/  UISETP.LT.AND UP0, UPT, UR4, UR8, UPT ;  /* 0x000000080400728c */ /* 0x000fc8000bf01270 */
[----:B------:R-:W-:-:S12]  /*11c30*/  USEL UR4, UR4, UR8, UP0 ;  /* 0x0000000804047287 */ /* 0x000fd80008000000 */
.L_x_10958:
        /* <DEDUP_REMOVED lines=26> */
.L_x_10962:
[----:B------:R-:W-:-:S11]  /*11de0*/  UISETP.NE.AND UP0, UPT, UR5, 0x1, UPT ;  /* 0x000000010500788c */ /* 0x000fd6000bf05270 */
[----:B------:R-:W-:Y:S02]  /*11df0*/  @UP0 ULDC.64 UR10, c[0x0][0x9e8] ;  /* 0x00027a00000a0ab9 */ /* 0x000fe40000000a00 */
[----:B------:R-:W-:-:S04]  /*11e00*/  UIMAD.WIDE.U32 UR6, UR4, UR10, URZ ;  /* 0x0000000a040672a5 */ /* 0x000fc8000f8e003f */
[----:B------:R-:W-:-:S12]  /*11e10*/  @UP0 USHF.R.U32.HI UR4, URZ, UR11, UR7 ;  /* 0x0000000b3f040299 */ /* 0x000fd80008011607 */
.L_x_10963:
[----:B------:R-:W-:-:S04]  /*11e20*/  UIMAD UR4, UR4, UR5, URZ ;  /* 0x00000005040472a4 */ /* 0x000fc8000f8e023f */
[----:B------:R-:W-:-:S04]  /*11e30*/  UISETP.LT.AND UP0, UPT, UR8, UR4, UPT ;  /* 0x000000040800728c */ /* 0x000fc8000bf01270 */
[----:B------:R-:W-:-:S12]  /*11e40*/  USEL UR8, UR8, UR4, !UP0 ;  /* 0x0000000408087287 */ /* 0x000fd8000c000000 */
.L_x_10961:
        /* <DEDUP_REMOVED lines=44> */
.L_x_10964:
[----:B------:R-:W-:Y:S02]  /*12110*/  UIMAD UR51, UR46, UR40, UR45 ;  /* 0x000000282e3372a4 */ /* 0x000fe4000f8e022d */
[----:B------:R-:W-:Y:S02]  /*12120*/  IMAD.U32 R0, RZ, RZ, UR40 ;  /* 0x00000028ff007e24 */ /* 0x000fe4000f8e00ff */
[----:B------:R-:W-:Y:S02]  /*12130*/  IMAD.MOV.U32 R2, RZ, RZ, RZ ;  /* 0x000000ffff027224 */ /* 0x000fe400078e00ff */
        /* <DEDUP_REMOVED lines=29> */
.L_x_10965:
        /* <DEDUP_REMOVED lines=20> */
.L_x_10967:
[----:B------:R0:W1:Y:S01]  /*12450*/  LDC.64 R2, c[0x4][R16] ;  /* 0x0100000010027b82 */ /* 0x0000620000000a00 */
[----:B------:R-:W-:Y:S01]  /*12460*/  ULDC.64 UR4, c[0x4][0x138] ;  /* 0x01004e0000047ab9 */ /* 0x000fe20000000a00 */
[----:B------:R-:W-:Y:S01]  /*12470*/  ULDC.64 UR6, c[0x4][0x140] ;  /* 0x0100500000067ab9 */ /* 0x000fe20000000a00 */
[----:B------:R-:W-:Y:S02]  /*12480*/  IMAD.U32 R4, RZ, RZ, UR4 ;  /* 0x00000004ff047e24 */ /* 0x000fe4000f8e00ff */
        /* <DEDUP_REMOVED lines=11> */
.L_x_10966:
[----:B------:R-:W0:Y:S01]  /*12540*/  LDC.64 R2, c[0x0][0x9f8] ;  /* 0x00027e00ff027b82 */ /* 0x000e220000000a00 */
[----:B------:R-:W-:Y:S01]  /*12550*/  IMAD.MOV.U32 R6, RZ, RZ, R24 ;  /* 0x000000ffff067224 */ /* 0x000fe200078e0018 */
[----:B------:R-:W1:Y:S06]  /*12560*/  S2R R21, SR_TID.X ;  /* 0x0000000000157919 */ /* 0x000e6c0000002100 */
[----:B------:R-:W2:Y:S01]  /*12570*/  LDC R17, c[0x0][0x430] ;  /* 0x00010c00ff117b82 */ /* 0x000ea20000000800 */
[----:B------:R-:W-:Y:S01]  /*12580*/  VIADD R0, R19, 0xffffffff ;  /* 0xffffffff13007836 */ /* 0x000fe20000000000 */
[----:B------:R-:W-:Y:S01]  /*12590*/  LOP3.LUT R16, R16, 0xffffffef, RZ, 0xc0, !PT ;  /* 0xffffffef10107812 */ /* 0x000fe200078ec0ff */
[----:B------:R-:W-:Y:S01]  /*125a0*/  ULDC UR4, c[0x0][0x2f4] ;  /* 0x0000bd0000047ab9 */ /* 0x000fe20000000800 */
[----:B0-----:R-:W-:-:S04]  /*125b0*/  ISETP.NE.U32.AND P0, PT, R2, RZ, PT ;  /* 0x000000ff0200720c */ /* 0x001fc80003f05070 */
[----:B------:R-:W-:-:S13]  /*125c0*/  ISETP.NE.AND.EX P0, PT, R3, RZ, PT, P0 ;  /* 0x000000ff0300720c */ /* 0x000fda0003f05300 */
[----:B------:R-:W0:Y:S02]  /*125d0*/  @P0 LDC.64 R2, c[0x0][0x9f8] ;  /* 0x00027e00ff020b82 */ /* 0x000e240000000a00 */
[----:B0-----:R-:W-:-:S05]  /*125e0*/  @P0 IMAD.WIDE R2, R24, 0x4, R2 ;  /* 0x0000000418020825 */ /* 0x001fca00078e0202 */
[----:B------:R0:W3:Y:S01]  /*125f0*/  @P0 LDG.E R6, desc[UR36][R2.64] ;  /* 0x0000002402060981 */ /* 0x0000e2000c1e1900 */
[C---:B-1----:R-:W-:Y:S01]  /*12600*/  LOP3.LUT R20, R21.reuse, 0x7f, RZ, 0xc0, !PT ;  /* 0x0000007f15147812 */ /* 0x042fe200078ec0ff */
[----:B------:R-:W-:Y:S01]  /*12610*/  IMAD.SHL.U32 R23, R21, 0x20, RZ ;  /* 0x0000002015177824 */ /* 0x000fe200078e00ff */
[----:B--2---:R-:W-:Y:S02]  /*12620*/  ISETP.NE.AND P1, PT, R17, 0x1, PT ;  /* 0x000000011100780c */ /* 0x004fe40003f25270 */
[----:B------:R-:W-:Y:S02]  /*12630*/  SHF.R.U32.HI R4, RZ, 0x2, R20 ;  /* 0x00000002ff047819 */ /* 0x000fe40000011614 */
[----:B------:R-:W-:-:S03]  /*12640*/  LOP3.LUT R23, R23, 0x60, RZ, 0xc0, !PT ;  /* 0x0000006017177812 */ /* 0x000fc600078ec0ff */
[----:B------:R-:W-:-:S04]  /*12650*/  IMAD R4, R0, 0x80, R4 ;  /* 0x0000008000047824 */ /* 0x000fc800078e0204 */
[----:B------:R-:W-:Y:S02]  /*12660*/  IMAD.IADD R7, R23, 0x1, R4 ;  /* 0x0000000117077824 */ /* 0x000fe400078e0204 */
[----:B------:R-:W1:Y:S01]  /*12670*/  @P1 LDC R5, c[0x0][0x434] ;  /* 0x00010d00ff051b82 */ /* 0x000e620000000800 */
[----:B------:R-:W-:Y:S01]  /*12680*/  @P1 LOP3.LUT R16, R16, 0x10, RZ, 0xfc, !PT ;  /* 0x0000001010101812 */ /* 0x000fe200078efcff */
[C---:B-----5:R-:W-:Y:S01]  /*12690*/  IMAD.IADD R8, R7.reuse, 0x1, R22 ;  /* 0x0000000107087824 */ /* 0x060fe200078e0216 */
[----:B------:R-:W-:-:S03]  /*126a0*/  ISETP.GE.AND P0, PT, R7, UR49, PT ;  /* 0x0000003107007c0c */ /* 0x000fc6000bf06270 */
[----:B------:R-:W-:Y:S02]  /*126b0*/  IMAD.MOV.U32 R7, RZ, RZ, R8 ;  /* 0x000000ffff077224 */ /* 0x000fe400078e0008 */
[----:B0-----:R-:W0:Y:S08]  /*126c0*/  @P1 LDC R3, c[0x0][0x438] ;  /* 0x00010e00ff031b82 */ /* 0x001e300000000800 */
[----:B------:R-:W2:Y:S01]  /*126d0*/  @!P0 LDC.64 R10, c[0x0][0x428] ;  /* 0x00010a00ff0a8b82 */ /* 0x000ea20000000a00 */
[----:B-1----:R-:W-:-:S07]  /*126e0*/  @P1 IMAD.HI.U32 R2, R8, R5, RZ ;  /* 0x0000000508021227 */ /* 0x002fce00078e00ff */
[----:B------:R-:W1:Y:S01]  /*126f0*/  @!P0 LDC.64 R4, c[0x0][0x418] ;  /* 0x00010600ff048b82 */ /* 0x000e620000000a00 */
[----:B0-----:R-:W-:-:S04]  /*12700*/  @P1 SHF.R.U32.HI R7, RZ, R3, R2 ;  /* 0x00000003ff071219 */ /* 0x001fc80000011602 */
[----:B------:R-:W-:Y:S02]  /*12710*/  @!P0 SHF.R.S32.HI R3, RZ, 0x1f, R7 ;  /* 0x0000001fff038819 */ /* 0x000fe40000011407 */
[----:B------:R-:W-:Y:S01]  /*12720*/  LOP3.LUT R16, R16, 0xfffffffb, RZ, 0xc0, !PT ;  /* 0xfffffffb10107812 */ /* 0x000fe200078ec0ff */
[----:B------:R-:W-:Y:S01]  /*12730*/  UMOV UR5, 0xffffffff ;  /* 0xffffffff00057882 */ /* 0x000fe20000000000 */
[----:B---3--:R-:W-:Y:S01]  /*12740*/  SHF.R.S32.HI R9, RZ, 0x1f, R6 ;  /* 0x0000001fff097819 */ /* 0x008fe20000011406 */
[----:B------:R0:W-:Y:S04]  /*12750*/  STL [R1], R6 ;  /* 0x0000000601007387 */ /* 0x0001e80000100800 */
[----:B--2---:R-:W-:Y:S01]  /*12760*/  @!P0 IMAD R2, R9, R10, RZ ;  /* 0x0000000a09028224 */ /* 0x004fe200078e02ff */
[----:B------:R2:W-:Y:S03]  /*12770*/  STL [R1+0x8], R9 ;  /* 0x0000080901007387 */ /* 0x0005e60000100800 */
[----:B------:R-:W-:-:S02]  /*12780*/  @!P0 IMAD R11, R6, R11, R2 ;  /* 0x0000000b060b8224 */ /* 0x000fc400078e0202 */
[----:B------:R-:W-:-:S04]  /*12790*/  @!P0 IMAD.MOV.U32 R2, RZ, RZ, R7 ;  /* 0x000000ffff028224 */ /* 0x000fc800078e0007 */
[----:B------:R-:W-:-:S04]  /*127a0*/  @!P0 IMAD.WIDE.U32 R2, R6, R10, R2 ;  /* 0x0000000a06028225 */ /* 0x000fc800078e0002 */
[----:B------:R-:W-:Y:S01]  /*127b0*/  @!P0 IMAD.IADD R3, R3, 0x1, R11 ;  /* 0x0000000103038824 */ /* 0x000fe200078e020b */
[C---:B-1----:R-:W-:Y:S01]  /*127c0*/  @!P0 LEA R4, P1, R2.reuse, R4, 0x2 ;  /* 0x0000000402048211 */ /* 0x042fe200078210ff */
[----:B0-----:R-:W-:Y:S02]  /*127d0*/  IMAD.MOV.U32 R6, RZ, RZ, RZ ;  /* 0x000000ffff067224 */ /* 0x001fe400078e00ff */
[----:B--2---:R-:W-:Y:S01]  /*127e0*/  IMAD.SHL.U32 R9, R21, 0x8, RZ ;  /* 0x0000000815097824 */ /* 0x004fe200078e00ff */
[----:B------:R-:W-:-:S05]  /*127f0*/  @!P0 LEA.HI.X R5, R2, R5, R3, 0x2, P1 ;  /* 0x0000000502058211 */ /* 0x000fca00008f1403 */
[----:B------:R0:W5:Y:S02]  /*12800*/  @!P0 LDG.E R6, desc[UR36][R4.64] ;  /* 0x0000002404068981 */ /* 0x000164000c1e1900 */
[----:B0-----:R-:W-:-:S04]  /*12810*/  LOP3.LUT R4, R9, 0x18, RZ, 0xc0, !PT ;  /* 0x0000001809047812 */ /* 0x001fc800078ec0ff */
        /* <DEDUP_REMOVED lines=10> */
[----:B------:R-:W-:Y:S06]  /*128c0*/  BRA.DIV UR5, `(.L_x_10968) ;  /* 0x0000003205047947 */ /* 0x000fec000b800000 */
.L_x_11010:
[----:B------:R-:W2:Y:S01]  /*128d0*/  LDL R2, [R1+0xc] ;  /* 0x00000c0001027983 */ /* 0x000ea20000100800 */
[----:B------:R-:W-:Y:S01]  /*128e0*/  IMAD.U32 R29, RZ, RZ, UR41 ;  /* 0x00000029ff1d7e24 */ /* 0x000fe2000f8e00ff */
[----:B------:R-:W-:Y:S01]  /*128f0*/  LOP3.LUT R16, R16, 0xfffffff7, RZ, 0xc0, !PT ;  /* 0xfffffff710107812 */ /* 0x000fe200078ec0ff */
[----:B------:R-:W-:Y:S02]  /*12900*/  IMAD.MOV R5, RZ, RZ, -R7 ;  /* 0x000000ffff057224 */ /* 0x000fe400078e0a07 */
[----:B------:R-:W-:Y:S01]  /*12910*/  IMAD.MOV.U32 R26, RZ, RZ, R0 ;  /* 0x000000ffff1a7224 */ /* 0x000fe200078e0000 */
[----:B------:R-:W-:Y:S01]  /*12920*/  SHF.R.S32.HI R29, RZ, 0x1f, R29 ;  /* 0x0000001fff1d7819 */ /* 0x000fe2000001141d */
[----:B------:R-:W-:Y:S01]  /*12930*/  IMAD R5, R17, R5, R8 ;  /* 0x0000000511057224 */ /* 0x000fe200078e0208 */
[----:B--2---:R-:W-:-:S13]  /*12940*/  R2UR UR4, R2 ;  /* 0x00000000020472ca */ /* 0x004fda00000e0000 */
[----:B------:R-:W-:-:S06]  /*12950*/  ULOP3.LUT UR4, UR4, 0x2, URZ, 0xfc, !UPT ;  /* 0x0000000204047892 */ /* 0x000fcc000f8efc3f */
[----:B------:R-:W-:-:S05]  /*12960*/  IMAD.U32 R2, RZ, RZ, UR4 ;  /* 0x00000004ff027e24 */ /* 0x000fca000f8e00ff */
[----:B------:R-:W-:-:S13]  /*12970*/  ISETP.NE.AND P0, PT, R2, 0x3, PT ;  /* 0x000000030200780c */ /* 0x000fda0003f05270 */
[----:B------:R-:W-:Y:S01]  /*12980*/  @P0 LOP3.LUT R16, R16, 0x8, RZ, 0xfc, !PT ;  /* 0x0000000810100812 */ /* 0x000fe200078efcff */
[----:B------:R-:W-:Y:S06]  /*12990*/  @!P0 BRA `(.L_x_10969) ;  /* 0x0000000000048947 */ /* 0x000fec0003800000 */
[----:B------:R-:W-:Y:S01]  /*129a0*/  BPT.TRAP 0x1 ;  /* 0x000000040000795c */ /* 0x000fe20000300000 */
.L_x_10969:
        /* <DEDUP_REMOVED lines=11> */
[----:B------:R-:W-:Y:S02]  /*12a60*/  IMAD.IADD R3, R3, 0x1, R11 ;  /* 0x0000000103037824 */ /* 0x000fe400078e020b */
[----:B------:R-:W-:Y:S02]  /*12a70*/  IMAD R11, R4, UR4, RZ ;  /* 0x00000004040b7c24 */ /* 0x000fe4000f8e02ff */
[----:B------:R-:W-:-:S04]  /*12a80*/  IMAD.WIDE.U32 R2, R6, UR4, R2 ;  /* 0x0000000406027c25 */ /* 0x000fc8000f8e0002 */
[----:B------:R-:W-:Y:S01]  /*12a90*/  IMAD R8, R6, UR5, R11 ;  /* 0x0000000506087c24 */ /* 0x000fe2000f8e020b */
[----:B------:R-:W-:Y:S02]  /*12aa0*/  ULDC.64 UR4, c[0x0][0x330] ;  /* 0x0000cc0000047ab9 */ /* 0x000fe40000000a00 */
[----:B------:R-:W-:Y:S01]  /*12ab0*/  IMAD.U32 R11, RZ, RZ, UR4 ;  /* 0x00000004ff0b7e24 */ /* 0x000fe2000f8e00ff */
[----:B------:R-:W-:Y:S01]  /*12ac0*/  UIMAD UR4, UR6, UR4, URZ ;  /* 0x00000004060472a4 */ /* 0x000fe2000f8e023f */
[----:B------:R-:W-:Y:S02]  /*12ad0*/  IMAD.IADD R3, R3, 0x1, R8 ;  /* 0x0000000103037824 */ /* 0x000fe400078e0208 */
[----:B------:R-:W-:Y:S01]  /*12ae0*/  ULDC.64 UR6, c[0x0][0x318] ;  /* 0x0000c60000067ab9 */ /* 0x000fe20000000a00 */
[----:B------:R-:W-:Y:S02]  /*12af0*/  UIMAD UR4, UR41, UR5, UR4 ;  /* 0x00000005290472a4 */ /* 0x000fe4000f8e0204 */
[----:B------:R-:W-:-:S04]  /*12b00*/  IMAD.WIDE.U32 R2, R11, UR41, R2 ;  /* 0x000000290b027c25 */ /* 0x000fc8000f8e0002 */
[----:B------:R-:W-:Y:S01]  /*12b10*/  VIADD R3, R3, UR4 ;  /* 0x0000000403037c36 */ /* 0x000fe20008000000 */
[----:B------:R-:W-:-:S04]  /*12b20*/  LEA R17, P1, R2, UR6, 0x1 ;  /* 0x0000000602117c11 */ /* 0x000fc8000f8208ff */
[----:B------:R-:W-:Y:S01]  /*12b30*/  LEA.HI.X R18, R2, UR7, R3, 0x1, P1 ;  /* 0x0000000702127c11 */ /* 0x000fe200088f0c03 */
[----:B0-----:R-:W-:Y:S08]  /*12b40*/  @!P0 BRA `(.L_x_10970) ;  /* 0x0000002c00848947 */ /* 0x001ff00003800000 */
.L_x_11011:
[----:B------:R-:W1:Y:S01]  /*12b50*/  S2R R11, SR_TID.X ;  /* 0x00000000000b7919 */ /* 0x000e620000002100 */
[----:B------:R-:W-:Y:S01]  /*12b60*/  ULDC.64 UR4, c[0x0][0x300] ;  /* 0x0000c00000047ab9 */ /* 0x000fe20000000a00 */
[----:B------:R-:W-:Y:S01]  /*12b70*/  R2UR UR6, R29 ;  /* 0x000000001d0672ca */ /* 0x000fe200000e0000 */
[----:B------:R-:W-:Y:S01]  /*12b80*/  IMAD R2, R7, UR4, RZ ;  /* 0x0000000407027c24 */ /* 0x000fe2000f8e02ff */
[----:B0-----:R-:W0:Y:S01]  /*12b90*/  S2R R10, SR_TID.X ;  /* 0x00000000000a7919 */ /* 0x001e220000002100 */
[C---:B------:R-:W-:Y:S02]  /*12ba0*/  LOP3.LUT P4, RZ, R16.reuse, 0x4, RZ, 0xc0, !PT ;  /* 0x0000000410ff7812 */ /* 0x040fe4000788c0ff */
        /* <DEDUP_REMOVED lines=10> */
[----:B------:R-:W-:Y:S01]  /*12c50*/  IMAD.SHL.U32 R4, R20, 0x8, RZ ;  /* 0x0000000814047824 */ /* 0x000fe200078e00ff */
[----:B------:R-:W-:Y:S01]  /*12c60*/  LOP3.LUT R6, R9, 0xc0, RZ, 0xc0, !PT ;  /* 0x000000c009067812 */ /* 0x000fe200078ec0ff */
[----:B------:R-:W-:Y:S02]  /*12c70*/  IMAD.IADD R3, R3, 0x1, R5 ;  /* 0x0000000103037824 */ /* 0x000fe400078e0205 */
[----:B------:R-:W-:Y:S01]  /*12c80*/  IMAD.MOV.U32 R5, RZ, RZ, -0x80 ;  /* 0xffffff80ff057424 */ /* 0x000fe200078e00ff */
[----:B------:R-:W-:Y:S02]  /*12c90*/  LOP3.LUT R4, R4, 0x300, RZ, 0xc0, !PT ;  /* 0x0000030004047812 */ /* 0x000fe400078ec0ff */
[--C-:B------:R-:W-:Y:S01]  /*12ca0*/  LOP3.LUT R6, R6, 0x18, R9.reuse, 0xf8, !PT ;  /* 0x0000001806067812 */ /* 0x100fe200078ef809 */
[----:B------:R-:W-:Y:S01]  /*12cb0*/  IMAD R8, R0, R5, UR49 ;  /* 0x0000003100087e24 */ /* 0x000fe2000f8e0205 */
[----:B-1----:R-:W-:Y:S01]  /*12cc0*/  LOP3.LUT R11, R11, 0x7f, RZ, 0xc0, !PT ;  /* 0x0000007f0b0b7812 */ /* 0x002fe200078ec0ff */
[----:B------:R-:W-:Y:S01]  /*12cd0*/  IMAD.U32 R5, RZ, RZ, UR4 ;  /* 0x00000004ff057e24 */ /* 0x000fe2000f8e00ff */
[----:B------:R-:W-:Y:S01]  /*12ce0*/  UIMAD UR4, UR6, UR4, URZ ;  /* 0x00000004060472a4 */ /* 0x000fe2000f8e023f */
[----:B------:R-:W-:-:S02]  /*12cf0*/  LOP3.LUT R4, R4, 0x20, R9, 0xf8, !PT ;  /* 0x0000002004047812 */ /* 0x000fc400078ef809 */
[----:B------:R-:W-:Y:S01]  /*12d00*/  IMAD.WIDE.U32 R2, R5, UR41, R2 ;  /* 0x0000002905027c25 */ /* 0x000fe2000f8e0002 */
[----:B------:R-:W-:Y:S01]  /*12d10*/  UIMAD UR4, UR41, UR5, UR4 ;  /* 0x00000005290472a4 */ /* 0x000fe2000f8e0204 */
[----:B------:R-:W-:Y:S01]  /*12d20*/  SHF.R.U32.HI R11, RZ, 0x2, R11 ;  /* 0x00000002ff0b7819 */ /* 0x000fe2000001160b */
[----:B------:R-:W-:Y:S01]  /*12d30*/  ULDC.64 UR6, c[0x0][0x2e8] ;  /* 0x0000ba0000067ab9 */ /* 0x000fe20000000a00 */
[----:B0-----:R-:W-:Y:S02]  /*12d40*/  LOP3.LUT R28, R6, 0x18, R10, 0x78, !PT ;  /* 0x00000018061c7812 */ /* 0x001fe400078e780a */
[----:B------:R-:W-:Y:S01]  /*12d50*/  LEA R0, P1, R2, UR6, 0x1 ;  /* 0x0000000602007c11 */ /* 0x000fe2000f8208ff */
[----:B------:R-:W-:Y:S01]  /*12d60*/  VIADD R9, R3, UR4 ;  /* 0x0000000403097c36 */ /* 0x000fe20008000000 */
[----:B------:R-:W-:Y:S01]  /*12d70*/  UMOV UR4, 0xffffffff ;  /* 0xffffffff00047882 */ /* 0x000fe20000000000 */
[----:B------:R-:W-:Y:S01]  /*12d80*/  IMAD.IADD R8, R8, 0x1, -R11 ;  /* 0x0000000108087824 */ /* 0x000fe200078e0a0b */
[----:B------:R-:W-:-:S02]  /*12d90*/  LOP3.LUT R28, R4, R28, RZ, 0xfc, !PT ;  /* 0x0000001c041c7212 */ /* 0x000fc400078efcff */
        /* <DEDUP_REMOVED lines=11> */
[----:B------:R-:W-:Y:S01]  /*12e50*/  SHFL.IDX PT, R3, R0, 0x2, 0x1c1f ;  /* 0x005c1f0000037f89 */ /* 0x000fe200000e0000 */
[----:B-1----:R-:W-:Y:S02]  /*12e60*/  IMAD.MOV.U32 R7, RZ, RZ, R6 ;  /* 0x000000ffff077224 */ /* 0x002fe400078e0006 */
[----:B0-----:R-:W-:Y:S02]  /*12e70*/  IMAD.SHL.U32 R11, R2, 0x8, RZ ;  /* 0x00000008020b7824 */ /* 0x001fe400078e00ff */
[----:B------:R-:W0:Y:S01]  /*12e80*/  SHFL.IDX PT, R2, R9, 0x2, 0x1c1f ;  /* 0x005c1f0009027f89 */ /* 0x000e2200000e0000 */
[----:B--2---:R-:W-:Y:S02]  /*12e90*/  IMAD.MOV.U32 R6, RZ, RZ, R14 ;  /* 0x000000ffff067224 */ /* 0x004fe400078e000e */
[----:B------:R-:W-:Y:S01]  /*12ea0*/  LOP3.LUT R11, R11, 0x18, RZ, 0xc0, !PT ;  /* 0x000000180b0b7812 */ /* 0x000fe200078ec0ff */
[----:B------:R-:W1:Y:S01]  /*12eb0*/  SHFL.IDX PT, R9, R9, 0x3, 0x1c1f ;  /* 0x007c1f0009097f89 */ /* 0x000e6200000e0000 */
[----:B---3--:R-:W-:-:S03]  /*12ec0*/  LOP3.LUT R5, R5, R4, RZ, 0x3c, !PT ;  /* 0x0000000405057212 */ /* 0x008fc600078e3cff */
[----:B------:R-:W-:Y:S01]  /*12ed0*/  @P0 IMAD.WIDE.U32 R6, R11, 0x2, R6 ;  /* 0x000000020b060825 */ /* 0x000fe200078e0006 */
[----:B------:R2:W3:Y:S01]  /*12ee0*/  SHFL.IDX PT, R14, R0, 0x3, 0x1c1f ;  /* 0x007c1f00000e7f89 */ /* 0x0004e200000e0000 */
[----:B------:R-:W-:-:S03]  /*12ef0*/  LOP3.LUT R4, R5, R4, RZ, 0x3c, !PT ;  /* 0x0000000405047212 */ /* 0x000fc600078e3cff */
[----:B------:R2:W-:Y:S01]  /*12f00*/  @P0 LDGSTS.E.BYPASS.LTC128B.128 [R21+0x15400], desc[UR36][R6.64], !P4 ;  /* 0x1540000006150fae */ /* 0x0005e2000e101d64 */
[----:B------:R-:W-:-:S03]  /*12f10*/  LOP3.LUT R5, R5, R4, RZ, 0x3c, !PT ;  /* 0x0000000405057212 */ /* 0x000fc600078e3cff */
[----:B------:R2:W-:Y:S01]  /*12f20*/  @P0 LDGSTS.E.BYPASS.LTC128B.128 [R21+0x17400], desc[UR36][R6.64+0x40], !P3 ;  /* 0x1740004006150fae */ /* 0x0005e2000d901d64 */
[----:B------:R-:W-:-:S03]  /*12f30*/  @P1 IMAD.WIDE.U32 R4, R11, 0x2, R4 ;  /* 0x000000020b041825 */ /* 0x000fc600078e0004 */
[----:B------:R2:W-:Y:S01]  /*12f40*/  @P0 LDGSTS.E.BYPASS.LTC128B.128 [R21+0x19400], desc[UR36][R6.64+0x80], !P2 ;  /* 0x1940008006150fae */ /* 0x0005e2000d101d64 */
[----:B------:R-:W-:Y:S02]  /*12f50*/  ISETP.GE.AND P0, PT, R8, 0x41, PT ;  /* 0x000000410800780c */ /* 0x000fe40003f06270 */
[-C--:B0-----:R-:W-:Y:S01]  /*12f60*/  LOP3.LUT R3, R3, R2.reuse, RZ, 0x3c, !PT ;  /* 0x0000000203037212 */ /* 0x081fe200078e3cff */
[----:B------:R2:W-:Y:S03]  /*12f70*/  @P1 LDGSTS.E.BYPASS.LTC128B.128 [R25+0x15c00], desc[UR36][R4.64], !P4 ;  /* 0x15c0000004191fae */ /* 0x0005e6000e101d64 */
[C---:B------:R-:W-:Y:S01]  /*12f80*/  LOP3.LUT R2, R3.reuse, R2, RZ, 0x3c, !PT ;  /* 0x0000000203027212 */ /* 0x040fe200078e3cff */
[----:B------:R2:W-:Y:S03]  /*12f90*/  @P1 LDGSTS.E.BYPASS.LTC128B.128 [R25+0x17c00], desc[UR36][R4.64+0x40], !P3 ;  /* 0x17c0004004191fae */ /* 0x0005e6000d901d64 */
[----:B------:R-:W-:Y:S01]  /*12fa0*/  LOP3.LUT R3, R3, R2, RZ, 0x3c, !PT ;  /* 0x0000000203037212 */ /* 0x000fe200078e3cff */
[----:B------:R2:W-:Y:S02]  /*12fb0*/  @P1 LDGSTS.E.BYPASS.LTC128B.128 [R25+0x19c00], desc[UR36][R4.64+0x80], !P2 ;  /* 0x19c0008004191fae */ /* 0x0005e4000d101d64 */
[----:B------:R-:W-:Y:S01]  /*12fc0*/  @P0 LEA R27, R28, UR47, 0x1 ;  /* 0x0000002f1c1b0c11 */ /* 0x000fe2000f8e08ff */
[----:B------:R-:W-:-:S05]  /*12fd0*/  @P0 IMAD.WIDE.U32 R2, R11, 0x2, R2 ;  /* 0x000000020b020825 */ /* 0x000fca00078e0002 */
[----:B------:R2:W-:Y:S04]  /*12fe0*/  @P0 LDGSTS.E.BYPASS.LTC128B.128 [R27+0x16400], desc[UR36][R2.64], !P4 ;  /* 0x16400000021b0fae */ /* 0x0005e8000e101d64 */
[----:B------:R2:W-:Y:S04]  /*12ff0*/  @P0 LDGSTS.E.BYPASS.LTC128B.128 [R27+0x18400], desc[UR36][R2.64+0x40], !P3 ;  /* 0x18400040021b0fae */ /* 0x0005e8000d901d64 */
[----:B-1-3--:R2:W-:Y:S02]  /*13000*/  @P0 LDGSTS.E.BYPASS.LTC128B.128 [R27+0x1a400], desc[UR36][R2.64+0x80], !P2 ;  /* 0x1a400080021b0fae */ /* 0x00a5e4000d101d64 */
.L_x_11021:
[----:B------:R-:W-:Y:S01]  /*13010*/  ISETP.GE.AND P0, PT, R8, 0x61, PT ;  /* 0x000000610800780c */ /* 0x000fe20003f06270 */
[----:B--2---:R-:W-:Y:S02]  /*13020*/  IMAD.SHL.U32 R27, R10, 0x8, RZ ;  /* 0x000000080a1b7824 */ /* 0x004fe400078e00ff */
[----:B------:R-:W-:Y:S02]  /*13030*/  IMAD.MOV.U32 R2, RZ, RZ, R14 ;  /* 0x000000ffff027224 */ /* 0x000fe400078e000e */
[----:B------:R-:W-:Y:S01]  /*13040*/  IMAD.MOV.U32 R3, RZ, RZ, R9 ;  /* 0x000000ffff037224 */ /* 0x000fe200078e0009 */
[----:B------:R-:W-:-:S07]  /*13050*/  LOP3.LUT R27, R27, 0x18, RZ, 0xc0, !PT ;  /* 0x000000181b1b7812 */ /* 0x000fce00078ec0ff */
        /* <DEDUP_REMOVED lines=15> */
.L_x_10972:
        /* <DEDUP_REMOVED lines=30> */
.L_x_10973:
[----:B------:R-:W0:Y:S01]  /*13330*/  S2R R13, SR_TID.X ;  /* 0x00000000000d7919 */ /* 0x000e220000002100 */
[----:B------:R-:W-:Y:S01]  /*13340*/  UISETP.NE.AND UP0, UPT, UR50, URZ, UPT ;  /* 0x0000003f3200728c */ /* 0x000fe2000bf05270 */
[----:B------:R-:W-:Y:S01]  /*13350*/  IMAD.U32 R4, RZ, RZ, UR38 ;  /* 0x00000026ff047e24 */ /* 0x000fe2000f8e00ff */
[----:B------:R-:W-:Y:S01]  /*13360*/  ULDC.64 UR4, c[0x0][0x2e0] ;  /* 0x0000b80000047ab9 */ /* 0x000fe20000000a00 */
[----:B------:R-:W-:Y:S01]  /*13370*/  IMAD.U32 R3, RZ, RZ, UR48 ;  /* 0x00000030ff037e24 */ /* 0x000fe2000f8e00ff */
[----:B------:R-:W1:Y:S01]  /*13380*/  LDC R20, c[0x0][0x448] ;  /* 0x00011200ff147b82 */ /* 0x000e620000000800 */
[----:B------:R-:W-:Y:S01]  /*13390*/  IMAD.MOV.U32 R2, RZ, RZ, R4 ;  /* 0x000000ffff027224 */ /* 0x000fe200078e0004 */
[----:B------:R-:W-:Y:S01]  /*133a0*/  PLOP3.LUT P1, PT, PT, PT, UP0, 0x80, 0x0 ;  /* 0x000000000000781c */ /* 0x000fe20003f2f008 */
[----:B------:R-:W-:Y:S01]  /*133b0*/  IMAD R25, R25, UR4, RZ ;  /* 0x0000000419197c24 */ /* 0x000fe2000f8e02ff */
[----:B------:R-:W-:Y:S01]  /*133c0*/  PLOP3.LUT P0, PT, PT, PT, UP0, 0x80, 0x0 ;  /* 0x000000000000781c */ /* 0x000fe20003f0f008 */
[----:B------:R-:W-:-:S02]  /*133d0*/  IMAD.WIDE.U32 R2, R24, UR4, R2 ;  /* 0x0000000418027c25 */ /* 0x000fc4000f8e0002 */
[----:B------:R-:W-:Y:S02]  /*133e0*/  @UP0 ULDC UR4, c[0x0][0x44c] ;  /* 0x0001130000040ab9 */ /* 0x000fe40000000800 */
[----:B------:R-:W-:Y:S02]  /*133f0*/  IMAD.U32 R5, RZ, RZ, UR39 ;  /* 0x00000027ff057e24 */ /* 0x000fe4000f8e00ff */
[----:B------:R-:W-:-:S04]  /*13400*/  IMAD R25, R24, UR5, R25 ;  /* 0x0000000518197c24 */ /* 0x000fc8000f8e0219 */
[----:B------:R-:W-:Y:S01]  /*13410*/  IMAD.IADD R3, R3, 0x1, R25 ;  /* 0x0000000103037824 */ /* 0x000fe200078e0219 */
[C---:B0-----:R-:W-:Y:S01]  /*13420*/  LOP3.LUT R21, R13.reuse, 0x7f, RZ, 0xc0, !PT ;  /* 0x0000007f0d157812 */ /* 0x041fe200078ec0ff */
[----:B------:R-:W-:-:S03]  /*13430*/  IMAD.SHL.U32 R13, R13, 0x8, RZ ;  /* 0x000000080d0d7824 */ /* 0x000fc600078e00ff */
[----:B------:R-:W-:Y:S02]  /*13440*/  SHF.R.U32.HI R21, RZ, 0x2, R21 ;  /* 0x00000002ff157819 */ /* 0x000fe40000011615 */
[----:B------:R-:W-:Y:S02]  /*13450*/  LOP3.LUT R13, R13, 0x18, RZ, 0xc0, !PT ;  /* 0x000000180d0d7812 */ /* 0x000fe400078ec0ff */
[----:B------:R-:W-:Y:S02]  /*13460*/  IADD3 R7, R21, UR42, R23 ;  /* 0x0000002a15077c10 */ /* 0x000fe4000fffe017 */
[C---:B------:R-:W-:Y:S02]  /*13470*/  LOP3.LUT R14, R13.reuse, 0x20, RZ, 0xfc, !PT ;  /* 0x000000200d0e7812 */ /* 0x040fe400078efcff */
[----:B------:R-:W-:Y:S01]  /*13480*/  LOP3.LUT R13, R13, 0x40, RZ, 0xfc, !PT ;  /* 0x000000400d0d7812 */ /* 0x000fe200078efcff */
[----:B------:R-:W-:Y:S01]  /*13490*/  @P1 IMAD.HI.U32 R0, R7, UR4, RZ ;  /* 0x0000000407001c27 */ /* 0x000fe2000f8e00ff */
[----:B------:R-:W-:Y:S01]  /*134a0*/  PLOP3.LUT P1, PT, PT, PT, UP0, 0x80, 0x0 ;  /* 0x000000000000781c */ /* 0x000fe20003f2f008 */
[----:B------:R-:W-:-:S02]  /*134b0*/  @UP0 ULDC UR4, c[0x0][0x450] ;  /* 0x0001140000040ab9 */ /* 0x000fc40000000800 */
[----:B------:R-:W-:Y:S01]  /*134c0*/  IMAD.MOV.U32 R5, RZ, RZ, R7 ;  /* 0x000000ffff057224 */ /* 0x000fe200078e0007 */
[----:B------:R-:W-:Y:S01]  /*134d0*/  @P0 SHF.R.U32.HI R5, RZ, UR4, R0 ;  /* 0x00000004ff050c19 */ /* 0x000fe20008011600 */
[----:B------:R-:W-:Y:S01]  /*134e0*/  VIADD R0, R7, 0x80 ;  /* 0x0000008007007836 */ /* 0x000fe20000000000 */
[----:B------:R-:W-:Y:S01]  /*134f0*/  PLOP3.LUT P0, PT, PT, PT, UP0, 0x80, 0x0 ;  /* 0x000000000000781c */ /* 0x000fe20003f0f008 */
[----:B------:R-:W-:Y:S02]  /*13500*/  @UP0 ULDC UR4, c[0x0][0x44c] ;  /* 0x0001130000040ab9 */ /* 0x000fe40000000800 */
[----:B------:R-:W-:Y:S02]  /*13510*/  IMAD.MOV.U32 R10, RZ, RZ, R0 ;  /* 0x000000ffff0a7224 */ /* 0x000fe400078e0000 */
[----:B------:R-:W-:Y:S02]  /*13520*/  IMAD.MOV R9, RZ, RZ, -R5 ;  /* 0x000000ffff097224 */ /* 0x000fe400078e0a05 */
[----:B------:R-:W-:Y:S01]  /*13530*/  @P1 IMAD.HI.U32 R4, R0, UR4, RZ ;  /* 0x0000000400041c27 */ /* 0x000fe2000f8e00ff */
[----:B------:R-:W-:-:S03]  /*13540*/  @UP0 ULDC UR4, c[0x0][0x450] ;  /* 0x0001140000040ab9 */ /* 0x000fc60000000800 */
[----:B-1----:R-:W-:Y:S02]  /*13550*/  IMAD R9, R20, R9, R7 ;  /* 0x0000000914097224 */ /* 0x002fe400078e0207 */
[----:B------:R-:W-:Y:S01]  /*13560*/  @P0 SHF.R.U32.HI R10, RZ, UR4, R4 ;  /* 0x00000004ff0a0c19 */ /* 0x000fe20008011604 */
[----:B------:R-:W-:Y:S01]  /*13570*/  ULDC.64 UR4, c[0x0][0x2d0] ;  /* 0x0000b40000047ab9 */ /* 0x000fe20000000a00 */
[----:B------:R-:W-:Y:S02]  /*13580*/  SHF.R.S32.HI R4, RZ, 0x1f, R5 ;  /* 0x0000001fff047819 */ /* 0x000fe40000011405 */
[----:B------:R-:W-:Y:S01]  /*13590*/  SHF.R.S32.HI R12, RZ, 0x1f, R10 ;  /* 0x0000001fff0c7819 */ /* 0x000fe2000001140a */
[----:B------:R-:W-:-:S04]  /*135a0*/  IMAD.WIDE.U32 R6, R10, UR4, R2 ;  /* 0x000000040a067c25 */ /* 0x000fc8000f8e0002 */
[----:B------:R-:W-:Y:S02]  /*135b0*/  IMAD R4, R4, UR4, RZ ;  /* 0x0000000404047c24 */ /* 0x000fe4000f8e02ff */
[----:B------:R-:W-:Y:S02]  /*135c0*/  IMAD R12, R12, UR4, RZ ;  /* 0x000000040c0c7c24 */ /* 0x000fe4000f8e02ff */
[C---:B------:R-:W-:Y:S02]  /*135d0*/  IMAD R8, R5.reuse, UR5, R4 ;  /* 0x0000000505087c24 */ /* 0x040fe4000f8e0204 */
[----:B------:R-:W-:Y:S01]  /*135e0*/  IMAD.WIDE.U32 R4, R5, UR4, R2 ;  /* 0x0000000405047c25 */ /* 0x000fe2000f8e0002 */
[----:B------:R-:W-:-:S03]  /*135f0*/  SHF.R.S32.HI R2, RZ, 0x1f, R9 ;  /* 0x0000001fff027819 */ /* 0x000fc60000011409 */
[----:B------:R-:W-:Y:S02]  /*13600*/  IMAD.MOV R11, RZ, RZ, -R10 ;  /* 0x000000ffff0b7224 */ /* 0x000fe400078e0a0a */
[----:B------:R-:W-:Y:S01]  /*13610*/  IMAD R10, R10, UR5, R12 ;  /* 0x000000050a0a7c24 */ /* 0x000fe2000f8e020c */
[----:B------:R-:W-:Y:S01]  /*13620*/  ULDC.64 UR4, c[0x0][0x2c8] ;  /* 0x0000b20000047ab9 */ /* 0x000fe20000000a00 */
[----:B------:R-:W-:Y:S02]  /*13630*/  IMAD.IADD R3, R5, 0x1, R8 ;  /* 0x0000000105037824 */ /* 0x000fe400078e0208 */
[----:B------:R-:W-:Y:S02]  /*13640*/  IMAD R8, R2, UR4, RZ ;  /* 0x0000000402087c24 */ /* 0x000fe4000f8e02ff */
[----:B------:R-:W-:Y:S02]  /*13650*/  IMAD R0, R20, R11, R0 ;  /* 0x0000000b14007224 */ /* 0x000fe400078e0200 */
[----:B------:R-:W-:-:S02]  /*13660*/  IMAD.MOV.U32 R2, RZ, RZ, R4 ;  /* 0x000000ffff027224 */ /* 0x000fc400078e0004 */
[C---:B------:R-:W-:Y:S02]  /*13670*/  IMAD R8, R9.reuse, UR5, R8 ;  /* 0x0000000509087c24 */ /* 0x040fe4000f8e0208 */
[----:B------:R-:W-:Y:S01]  /*13680*/  IMAD.WIDE.U32 R4, R9, UR4, R2 ;  /* 0x0000000409047c25 */ /* 0x000fe2000f8e0002 */
[----:B------:R-:W-:-:S03]  /*13690*/  SHF.R.S32.HI R2, RZ, 0x1f, R0 ;  /* 0x0000001fff027819 */ /* 0x000fc60000011400 */
[----:B------:R-:W-:Y:S02]  /*136a0*/  IMAD.IADD R3, R7, 0x1, R10 ;  /* 0x0000000107037824 */ /* 0x000fe400078e020a */
[----:B------:R-:W-:Y:S02]  /*136b0*/  IMAD R7, R2, UR4, RZ ;  /* 0x0000000402077c24 */ /* 0x000fe4000f8e02ff */
[----:B------:R-:W-:Y:S02]  /*136c0*/  IMAD.MOV.U32 R2, RZ, RZ, R6 ;  /* 0x000000ffff027224 */ /* 0x000fe400078e0006 */
[C---:B------:R-:W-:Y:S02]  /*136d0*/  IMAD R6, R0.reuse, UR5, R7 ;  /* 0x0000000500067c24 */ /* 0x040fe4000f8e0207 */
[----:B------:R-:W-:Y:S01]  /*136e0*/  IMAD.WIDE.U32 R2, R0, UR4, R2 ;  /* 0x0000000400027c25 */ /* 0x000fe2000f8e0002 */
[----:B------:R-:W-:Y:S02]  /*136f0*/  ULDC.64 UR4, c[0x0][0x280] ;  /* 0x0000a00000047ab9 */ /* 0x000fe40000000a00 */
[----:B------:R-:W-:Y:S01]  /*13700*/  LEA R7, P0, R4, UR4, 0x1 ;  /* 0x0000000404077c11 */ /* 0x000fe2000f8008ff */
[----:B------:R-:W-:-:S02]  /*13710*/  IMAD.IADD R9, R5, 0x1, R8 ;  /* 0x0000000105097824 */ /* 0x000fc400078e0208 */
[----:B------:R-:W-:-:S03]  /*13720*/  IMAD.IADD R3, R3, 0x1, R6 ;  /* 0x0000000103037824 */ /* 0x000fc600078e0206 */
[----:B------:R-:W-:Y:S02]  /*13730*/  LEA.HI.X R9, R4, UR5, R9, 0x1, P0 ;  /* 0x0000000504097c11 */ /* 0x000fe400080f0c09 */
        /* <DEDUP_REMOVED lines=8> */
[----:B------:R-:W0:Y:S01]  /*137c0*/  S2R R3, SR_TID.X ;  /* 0x0000000000037919 */ /* 0x000e220000002100 */
[----:B------:R-:W-:Y:S01]  /*137d0*/  ULDC UR4, c[0x0][0x288] ;  /* 0x0000a20000047ab9 */ /* 0x000fe20000000800 */
[----:B------:R-:W-:Y:S01]  /*137e0*/  IMAD.MOV.U32 R24, RZ, RZ, 0x1 ;  /* 0x00000001ff187424 */ /* 0x000fe200078e00ff */
[----:B------:R-:W-:Y:S01]  /*137f0*/  SHFL.IDX PT, R2, R9, RZ, 0x1c1f ;  /* 0x001c1fff09027589 */ /* 0x000fe200000e0000 */
[----:B------:R-:W-:-:S03]  /*13800*/  IMAD R0, R20, UR4, RZ ;  /* 0x0000000414007c24 */ /* 0x000fc6000f8e02ff */
[----:B------:R-:W-:Y:S04]  /*13810*/  SHFL.IDX PT, R14, R7, RZ, 0x1c1f ;  /* 0x001c1fff070e7589 */ /* 0x000fe800000e0000 */
[----:B------:R-:W1:Y:S01]  /*13820*/  SHFL.IDX PT, R4, R9, 0x1, 0x1c1f ;  /* 0x003c1f0009047f89 */ /* 0x000e6200000e0000 */
[----:B0-----:R-:W-:-:S04]  /*13830*/  LOP3.LUT R3, R3, 0x7f, RZ, 0xc0, !PT ;  /* 0x0000007f03037812 */ /* 0x001fc800078ec0ff */
[----:B------:R-:W-:Y:S01]  /*13840*/  SHF.R.U32.HI R3, RZ, 0x2, R3 ;  /* 0x00000002ff037819 */ /* 0x000fe20000011603 */
[----:B-1----:R-:W-:-:S04]  /*13850*/  IMAD.MOV.U32 R5, RZ, RZ, R4 ;  /* 0x000000ffff057224 */ /* 0x002fc800078e0004 */
[----:B------:R-:W-:Y:S02]  /*13860*/  VIADD R6, R3, UR42 ;  /* 0x0000002a03067c36 */ /* 0x000fe40008000000 */
[----:B------:R-:W-:Y:S02]  /*13870*/  IMAD.MOV.U32 R3, RZ, RZ, R2 ;  /* 0x000000ffff037224 */ /* 0x000fe400078e0002 */
[----:B------:R-:W-:Y:S01]  /*13880*/  IMAD.MOV.U32 R2, RZ, RZ, R14 ;  /* 0x000000ffff027224 */ /* 0x000fe200078e000e */
[C---:B------:R-:W-:Y:S01]  /*13890*/  ISETP.GE.AND P2, PT, R6.reuse, R0, PT ;  /* 0x000000000600720c */ /* 0x040fe20003f46270 */
[----:B------:R-:W0:Y:S01]  /*138a0*/  SHFL.IDX PT, R14, R7, 0x1, 0x1c1f ;  /* 0x003c1f00070e7f89 */ /* 0x000e2200000e0000 */
[----:B------:R-:W-:-:S11]  /*138b0*/  VIADD R11, R6, 0x20 ;  /* 0x00000020060b7836 */ /* 0x000fd60000000000 */
[----:B------:R-:W-:Y:S01]  /*138c0*/  @!P2 IMAD.WIDE.U32 R2, R27, 0x2, R2 ;  /* 0x000000021b02a825 */ /* 0x000fe200078e0002 */
[----:B------:R-:W-:-:S05]  /*138d0*/  @!P2 LEA R21, R28, UR47, 0x1 ;  /* 0x0000002f1c15ac11 */ /* 0x000fca000f8e08ff */
[----:B------:R-:W-:Y:S04]  /*138e0*/  @!P2 LDGSTS.E.BYPASS.LTC128B.128 [R21+0xc400], desc[UR36][R2.64], !P3 ;  /* 0x0c4000000215afae */ /* 0x000fe8000d901d64 */
[----:B------:R-:W-:Y:S01]  /*138f0*/  @!P2 LDGSTS.E.BYPASS.LTC128B.128 [R21+0xf400], desc[UR36][R2.64+0x40], !P0 ;  /* 0x0f4000400215afae */ /* 0x000fe2000c101d64 */
[----:B0-----:R-:W-:-:S03]  /*13900*/  IMAD.MOV.U32 R4, RZ, RZ, R14 ;  /* 0x000000ffff047224 */ /* 0x001fc600078e000e */
[----:B------:R0:W-:Y:S01]  /*13910*/  @!P2 LDGSTS.E.BYPASS.LTC128B.128 [R21+0x12400], desc[UR36][R2.64+0x80], !P1 ;  /* 0x124000800215afae */ /* 0x0001e2000c901d64 */
[----:B------:R-:W-:Y:S01]  /*13920*/  ISETP.GE.AND P2, PT, R11, R0, PT ;  /* 0x000000000b00720c */ /* 0x000fe20003f46270 */
[----:B------:R-:W-:Y:S02]  /*13930*/  VIADD R11, R6, 0x40 ;  /* 0x00000040060b7836 */ /* 0x000fe40000000000 */
[----:B------:R-:W-:Y:S04]  /*13940*/  SHFL.IDX PT, R14, R7, 0x2, 0x1c1f ;  /* 0x005c1f00070e7f89 */ /* 0x000fe800000e0000 */
[----:B0-----:R-:W0:Y:S06]  /*13950*/  SHFL.IDX PT, R2, R9, 0x2, 0x1c1f ;  /* 0x005c1f0009027f89 */ /* 0x001e2c00000e0000 */
[----:B------:R-:W-:Y:S01]  /*13960*/  @!P2 IMAD.WIDE.U32 R4, R27, 0x2, R4 ;  /* 0x000000021b04a825 */ /* 0x000fe200078e0004 */
[----:B------:R-:W-:-:S05]  /*13970*/  @!P2 LEA R25, R28, UR47, 0x1 ;  /* 0x0000002f1c19ac11 */ /* 0x000fca000f8e08ff */
[----:B------:R-:W-:Y:S04]  /*13980*/  @!P2 LDGSTS.E.BYPASS.LTC128B.128 [R25+0xcc00], desc[UR36][R4.64], !P3 ;  /* 0x0cc000000419afae */ /* 0x000fe8000d901d64 */
[----:B------:R-:W-:Y:S04]  /*13990*/  @!P2 LDGSTS.E.BYPASS.LTC128B.128 [R25+0xfc00], desc[UR36][R4.64+0x40], !P0 ;  /* 0x0fc000400419afae */ /* 0x000fe8000c101d64 */
[----:B------:R1:W-:Y:S01]  /*139a0*/  @!P2 LDGSTS.E.BYPASS.LTC128B.128 [R25+0x12c00], desc[UR36][R4.64+0x80], !P1 ;  /* 0x12c000800419afae */ /* 0x0003e2000c901d64 */
[----:B------:R-:W-:Y:S01]  /*139b0*/  ISETP.GE.AND P2, PT, R11, R0, PT ;  /* 0x000000000b00720c */ /* 0x000fe20003f46270 */
[----:B------:R-:W-:-:S02]  /*139c0*/  VIADD R11, R6, 0x60 ;  /* 0x00000060060b7836 */ /* 0x000fc40000000000 */
[----:B0-----:R-:W-:Y:S02]  /*139d0*/  IMAD.MOV.U32 R3, RZ, RZ, R2 ;  /* 0x000000ffff037224 */ /* 0x001fe400078e0002 */
[----:B------:R-:W-:Y:S01]  /*139e0*/  IMAD.MOV.U32 R2, RZ, RZ, R14 ;  /* 0x000000ffff027224 */ /* 0x000fe200078e000e */
[----:B-1----:R-:W-:Y:S07]  /*139f0*/  SHFL.IDX PT, R5, R9, 0x3, 0x1c1f ;  /* 0x007c1f0009057f89 */ /* 0x002fee00000e0000 */
[----:B------:R-:W-:Y:S01]  /*13a00*/  @!P2 IMAD.WIDE.U32 R2, R27, 0x2, R2 ;  /* 0x000000021b02a825 */ /* 0x000fe200078e0002 */
[----:B------:R-:W-:Y:S01]  /*13a10*/  @!P2 LEA R21, R28, UR47, 0x1 ;  /* 0x0000002f1c15ac11 */ /* 0x000fe2000f8e08ff */
[----:B------:R0:W1:Y:S04]  /*13a20*/  SHFL.IDX PT, R4, R7, 0x3, 0x1c1f ;  /* 0x007c1f0007047f89 */ /* 0x00006800000e0000 */
[----:B------:R-:W-:Y:S04]  /*13a30*/  @!P2 LDGSTS.E.BYPASS.LTC128B.128 [R21+0xd400], desc[UR36][R2.64], !P3 ;  /* 0x0d4000000215afae */ /* 0x000fe8000d901d64 */
[----:B------:R-:W-:Y:S01]  /*13a40*/  @!P2 LDGSTS.E.BYPASS.LTC128B.128 [R21+0x10400], desc[UR36][R2.64+0x40], !P0 ;  /* 0x104000400215afae */ /* 0x000fe2000c101d64 */
[----:B0-----:R-:W-:-:S03]  /*13a50*/  VIADD R7, R6, 0x80 ;  /* 0x0000008006077836 */ /* 0x001fc60000000000 */
[----:B------:R0:W-:Y:S01]  /*13a60*/  @!P2 LDGSTS.E.BYPASS.LTC128B.128 [R21+0x13400], desc[UR36][R2.64+0x80], !P1 ;  /* 0x134000800215afae */ /* 0x0001e2000c901d64 */
[----:B------:R-:W-:-:S03]  /*13a70*/  ISETP.GE.AND P2, PT, R11, R0, PT ;  /* 0x000000000b00720c */ /* 0x000fc60003f46270 */
[----:B------:R-:W-:Y:S04]  /*13a80*/  SHFL.IDX PT, R14, R10, 0x1, 0x1c1f ;  /* 0x003c1f000a0e7f89 */ /* 0x000fe800000e0000 */
[----:B0-----:R-:W-:Y:S06]  /*13a90*/  SHFL.IDX PT, R3, R8, RZ, 0x1c1f ;  /* 0x001c1fff08037589 */ /* 0x001fec00000e0000 */
        /* <DEDUP_REMOVED lines=13> */
.L_x_11034:
        /* <DEDUP_REMOVED lines=14> */
.L_x_10976:
[----:B------:R-:W-:Y:S05]  /*13c50*/  BSYNC B0 ;  /* 0x0000000000007941 */ /* 0x000fea0003800000 */
.L_x_10975:
[----:B------:R-:W-:Y:S01]  /*13c60*/  NOP ;  /* 0x0000000000007918 */ /* 0x000fe20000000000 */
[----:B------:R-:W-:Y:S01]  /*13c70*/  SYNCS.ARRIVE.TRANS64.RED.A0T1 RZ, [UR47+0x2d800], RZ ;  /* 0x02d800ffffff79a7 */ /* 0x000fe2000820042f */
[----:B------:R-:W-:Y:S01]  /*13c80*/  IMAD.MOV.U32 R0, RZ, RZ, 0x1 ;  /* 0x00000001ff007424 */ /* 0x000fe200078e00ff */
[----:B------:R-:W-:Y:S04]  /*13c90*/  ARRIVES.LDGSTSBAR.64.TRANSCNT [UR47+0x2d800] ;  /* 0x02d80000ff0079b0 */ /* 0x000fe80008000aaf */
[----:B------:R-:W-:Y:S01]  /*13ca0*/  SHF.L.U32 R0, R0, 0x1f, RZ ;  /* 0x0000001f00007819 */ /* 0x000fe200000006ff */
[----:B------:R-:W-:Y:S01]  /*13cb0*/  NOP ;  /* 0x0000000000007918 */ /* 0x000fe20000000000 */
[----:B------:R-:W-:Y:S01]  /*13cc0*/  SYNCS.ARRIVE.TRANS64.A1T0 RZ, [UR47+0x2d800], RZ ;  /* 0x02d800ffffff79a7 */ /* 0x000fe2000810002f */
[----:B------:R-:W-:-:S05]  /*13cd0*/  VIADD R19, R19, 0xfffffffe ;  /* 0xfffffffe13137836 */ /* 0x000fca0000000000 */
[----:B------:R-:W-:Y:S01]  /*13ce0*/  ISETP.GE.AND P0, PT, R19, UR51, PT ;  /* 0x0000003313007c0c */ /* 0x000fe2000bf06270 */
[----:B------:R-:W1:Y:S02]  /*13cf0*/  SYNCS.PHASECHK.TRANS64.TRYWAIT P1, [UR47+0x2d820], R0 ;  /* 0x02d82000ff0075a7 */ /* 0x000e64000802016f */
[----:B-1----:R-:W-:Y:S10]  /*13d00*/  @!P1 BRA `(.L_x_10977) ;  /* 0x0000002800849947 */ /* 0x002ff40003800000 */
.L_x_11035:
[----:B------:R-:W-:Y:S01]  /*13d10*/  IMAD.MOV.U32 R21, RZ, RZ, RZ ;  /* 0x000000ffff157224 */ /* 0x000fe200078e00ff */
[----:B------:R-:W-:Y:S06]  /*13d20*/  @!P0 BRA `(.L_x_10978) ;  /* 0x0000000c00cc8947 */ /* 0x000fec0003800000 */
[----:B0-----:R-:W0:Y:S01]  /*13d30*/  S2R R2, SR_TID.X ;  /* 0x0000000000027919 */ /* 0x001e220000002100 */
[----:B------:R-:W-:Y:S01]  /*13d40*/  UIADD3 UR4, UR46, 0x1, URZ ;  /* 0x000000012e047890 */ /* 0x000fe2000fffe03f */
[----:B------:R-:W-:Y:S01]  /*13d50*/  LOP3.LUT R3, RZ, UR44, RZ, 0x33, !PT ;  /* 0x0000002cff037c12 */ /* 0x000fe2000f8e33ff */
[----:B------:R-:W-:Y:S01]  /*13d60*/  BSSY B0, `(.L_x_10978) ;  /* 0x00000ef000007945 */ /* 0x000fe20003800000 */
[----:B------:R-:W1:Y:S01]  /*13d70*/  S2R R4, SR_TID.X ;  /* 0x0000000000047919 */ /* 0x000e620000002100 */
[----:B------:R-:W-:Y:S01]  /*13d80*/  UIMAD UR4, UR4, UR40, URZ ;  /* 0x00000028040472a4 */ /* 0x000fe2000f8e023f */
[----:B------:R-:W-:Y:S01]  /*13d90*/  LOP3.LUT R5, RZ, UR43, RZ, 0x33, !PT ;  /* 0x0000002bff057c12 */ /* 0x000fe2000f8e33ff */
[----:B------:R-:W-:-:S04]  /*13da0*/  IMAD.MOV.U32 R20, RZ, RZ, RZ ;  /* 0x000000ffff147224 */ /* 0x000fc800078e00ff */
[----:B------:R-:W-:Y:S01]  /*13db0*/  LOP3.LUT R0, RZ, UR4, RZ, 0x33, !PT ;  /* 0x00000004ff007c12 */ /* 0x000fe2000f8e33ff */
[----:B------:R-:W-:-:S03]  /*13dc0*/  ULDC UR4, c[0x0][0x2f4] ;  /* 0x0000bd0000047ab9 */ /* 0x000fc60000000800 */
[----:B------:R-:W-:-:S04]  /*13dd0*/  VIADDMNMX R0, R0, -UR45, R3, !PT ;  /* 0x8000002d00007c46 */ /* 0x000fc8000f800103 */
[----:B------:R-:W-:-:S04]  /*13de0*/  VIMNMX R0, R0, R5, !PT ;  /* 0x0000000500007248 */ /* 0x000fc80007fe0100 */
[----:B------:R-:W-:Y:S02]  /*13df0*/  IADD3 R26, -R0, -0x2, RZ ;  /* 0xfffffffe001a7810 */ /* 0x000fe40007ffe1ff */
[----:B0-----:R-:W-:-:S04]  /*13e00*/  LOP3.LUT R2, R2, 0x7f, RZ, 0xc0, !PT ;  /* 0x0000007f02027812 */ /* 0x001fc800078ec0ff */
[----:B------:R-:W-:-:S04]  /*13e10*/  SHF.R.U32.HI R2, RZ, 0x2, R2 ;  /* 0x00000002ff027819 */ /* 0x000fc80000011602 */
[----:B------:R-:W-:Y:S01]  /*13e20*/  IADD3 R23, R23, R22, R2 ;  /* 0x0000001617177210 */ /* 0x000fe20007ffe002 */
[----:B------:R-:W-:Y:S01]  /*13e30*/  IMAD.MOV.U32 R22, RZ, RZ, 0x1 ;  /* 0x00000001ff167424 */ /* 0x000fe200078e00ff */
[----:B------:R-:W-:Y:S01]  /*13e40*/  IADD3 R3, -R2, UR49, RZ ;  /* 0x0000003102037c10 */ /* 0x000fe2000fffe1ff */
[C---:B-1----:R-:W-:Y:S02]  /*13e50*/  IMAD.SHL.U32 R2, R4.reuse, 0x8, RZ ;  /* 0x0000000804027824 */ /* 0x042fe400078e00ff */
[----:B------:R-:W-:Y:S02]  /*13e60*/  IMAD.SHL.U32 R4, R4, 0x8, RZ ;  /* 0x0000000804047824 */ /* 0x000fe400078e00ff */
[----:B------:R-:W-:Y:S01]  /*13e70*/  VIADD R23, R23, 0xfffffe80 ;  /* 0xfffffe8017177836 */ /* 0x000fe20000000000 */
[----:B------:R-:W-:Y:S01]  /*13e80*/  LOP3.LUT R2, R2, 0x18, RZ, 0xc0, !PT ;  /* 0x0000001802027812 */ /* 0x000fe200078ec0ff */
[----:B------:R-:W-:Y:S01]  /*13e90*/  IMAD R3, R0, 0x80, R3 ;  /* 0x0000008000037824 */ /* 0x000fe200078e0203 */
[----:B------:R-:W-:Y:S01]  /*13ea0*/  LOP3.LUT R4, R4, 0x18, RZ, 0xc0, !PT ;  /* 0x0000001804047812 */ /* 0x000fe200078ec0ff */
[----:B------:R-:W-:Y:S01]  /*13eb0*/  IMAD R10, R0, -0x80, R23 ;  /* 0xffffff80000a7824 */ /* 0x000fe200078e0217 */
[----:B------:R-:W-:Y:S01]  /*13ec0*/  ISETP.GE.AND P3, PT, R2, UR4, PT ;  /* 0x0000000402007c0c */ /* 0x000fe2000bf66270 */
[----:B------:R-:W-:Y:S01]  /*13ed0*/  VIADD R0, R3, 0x100 ;  /* 0x0000010003007836 */ /* 0x000fe20000000000 */
[----:B------:R-:W-:-:S02]  /*13ee0*/  LOP3.LUT R4, R4, 0x20, RZ, 0xfc, !PT ;  /* 0x0000002004047812 */ /* 0x000fc400078efcff */
[----:B------:R-:W-:Y:S02]  /*13ef0*/  LOP3.LUT R2, R2, 0x40, RZ, 0xfc, !PT ;  /* 0x0000004002027812 */ /* 0x000fe400078efcff */
[----:B------:R-:W-:Y:S02]  /*13f00*/  ISETP.GE.AND P2, PT, R4, UR4, PT ;  /* 0x0000000404007c0c */ /* 0x000fe4000bf46270 */
[----:B------:R-:W-:-:S13]  /*13f10*/  ISETP.GE.AND P1, PT, R2, UR4, PT ;  /* 0x0000000402007c0c */ /* 0x000fda000bf26270 */
.L_x_10991:
        /* <DEDUP_REMOVED lines=15> */
[----:B------:R-:W-:-:S03]  /*14010*/  ULDC.64 UR4, c[0x0][0x418] ;  /* 0x0001060000047ab9 */ /* 0x000fc60000000a00 */
[----:B------:R-:W-:Y:S01]  /*14020*/  IMAD.IADD R3, R5, 0x1, R3 ;  /* 0x0000000105037824 */ /* 0x000fe200078e0203 */
[----:B------:R-:W-:-:S04]  /*14030*/  LEA R6, P0, R2, UR4, 0x2 ;  /* 0x0000000402067c11 */ /* 0x000fc8000f8010ff */
[----:B------:R-:W-:-:S05]  /*14040*/  LEA.HI.X R7, R2, UR5, R3, 0x2, P0 ;  /* 0x0000000502077c11 */ /* 0x000fca00080f1403 */
[----:B------:R-:W2:Y:S01]  /*14050*/  LDG.E R6, desc[UR36][R6.64] ;  /* 0x0000002406067981 */ /* 0x000ea2000c1e1900 */
[----:B------:R-:W-:Y:S01]  /*14060*/  LOP3.LUT P4, RZ, R16, 0x8, RZ, 0xc0, !PT ;  /* 0x0000000810ff7812 */ /* 0x000fe2000788c0ff */
        /* <DEDUP_REMOVED lines=8> */
.L_x_10979:
[----:B------:R-:W-:Y:S01]  /*140f0*/  LEA R7, R21, UR47, 0x3 ;  /* 0x0000002f15077c11 */ /* 0x000fe2000f8e18ff */
[----:B------:R-:W-:Y:S01]  /*14100*/  BSSY B1, `(.L_x_10980) ;  /* 0x0000004000017945 */ /* 0x000fe20003800000 */
[----:B------:R-:W-:-:S04]  /*14110*/  SHF.L.U32 R2, R24, 0x1f, RZ ;  /* 0x0000001f18027819 */ /* 0x000fc800000006ff */
[----:B------:R-:W0:Y:S02]  /*14120*/  SYNCS.PHASECHK.TRANS64.TRYWAIT P0, [R7+URZ+0x2d840], R2 ;  /* 0x02d84002070075a7 */ /* 0x000e24000800017f */
[----:B0-----:R-:W-:Y:S05]  /*14130*/  @!P0 BRA `(.L_x_10981) ;  /* 0x0000002400908947 */ /* 0x001fea0003800000 */
.L_x_11036:
[----:B------:R-:W-:Y:S05]  /*14140*/  BSYNC B1 ;  /* 0x0000000000017941 */ /* 0x000fea0003800000 */
.L_x_10980:
        /* <DEDUP_REMOVED lines=23> */
[----:B------:R-:W-:Y:S01]  /*142c0*/  IMAD R9, R21, 0x3000, R28 ;  /* 0x0000300015097824 */ /* 0x000fe200078e021c */
[----:B------:R-:W-:Y:S01]  /*142d0*/  LEA R8, P0, R2, UR6, 0x1 ;  /* 0x0000000602087c11 */ /* 0x000fe2000f8008ff */
[----:B------:R-:W-:Y:S01]  /*142e0*/  VIADD R19, R3, UR4 ;  /* 0x0000000403137c36 */ /* 0x000fe20008000000 */
[----:B------:R-:W-:-:S04]  /*142f0*/  UMOV UR4, 0xffffffff ;  /* 0xffffffff00047882 */ /* 0x000fc80000000000 */
[----:B------:R-:W-:Y:S01]  /*14300*/  LEA.HI.X R19, R2, UR7, R19, 0x1, P0 ;  /* 0x0000000702137c11 */ /* 0x000fe200080f0c13 */
[----:B------:R-:W-:Y:S06]  /*14310*/  BRA.DIV UR4, `(.L_x_10982) ;  /* 0x00000026042c7947 */ /* 0x000fec000b800000 */
[----:B------:R-:W0:Y:S01]  /*14320*/  S2R R3, SR_TID.X ;  /* 0x0000000000037919 */ /* 0x000e220000002100 */
[----:B------:R-:W-:Y:S02]  /*14330*/  LOP3.LUT P6, RZ, R16, 0x4, RZ, 0xc0, !PT ;  /* 0x0000000410ff7812 */ /* 0x000fe400078cc0ff */
[----:B------:R-:W-:Y:S01]  /*14340*/  LEA R9, R9, UR47, 0x1 ;  /* 0x0000002f09097c11 */ /* 0x000fe2000f8e08ff */
[----:B------:R-:W1:Y:S04]  /*14350*/  SHFL.IDX PT, R2, R8, RZ, 0x1c1f ;  /* 0x001c1fff08027589 */ /* 0x000e6800000e0000 */
[----:B------:R-:W-:Y:S01]  /*14360*/  SHFL.IDX PT, R27, R19, 0x2, 0x1c1f ;  /* 0x005c1f00131b7f89 */ /* 0x000fe200000e0000 */
[----:B0-----:R-:W-:-:S03]  /*14370*/  IMAD.SHL.U32 R11, R3, 0x8, RZ ;  /* 0x00000008030b7824 */ /* 0x001fc600078e00ff */
[----:B------:R-:W0:Y:S02]  /*14380*/  SHFL.IDX PT, R3, R19, RZ, 0x1c1f ;  /* 0x001c1fff13037589 */ /* 0x000e2400000e0000 */
[----:B------:R-:W-:-:S05]  /*14390*/  LOP3.LUT R11, R11, 0x18, RZ, 0xc0, !PT ;  /* 0x000000180b0b7812 */ /* 0x000fca00078ec0ff */
[----:B------:R-:W-:-:S05]  /*143a0*/  IMAD.SHL.U32 R4, R11, 0x2, RZ ;  /* 0x000000020b047824 */ /* 0x000fca00078e00ff */
        /* <DEDUP_REMOVED lines=20> */
.L_x_11046:
        /* <DEDUP_REMOVED lines=11> */
.L_x_10983:
        /* <DEDUP_REMOVED lines=10> */
.L_x_10984:
[----:B------:R2:W-:Y:S01]  /*14640*/  SYNCS.ARRIVE.TRANS64.A1T0 RZ, [R7+URZ+0x2d830], RZ ;  /* 0x02d830ff07ff79a7 */ /* 0x0005e2000810003f */
[----:B------:R-:W-:Y:S05]  /*14650*/  @!P5 BRA `(.L_x_10985) ;  /* 0x000000000004d947 */ /* 0x000fea0003800000 */
[----:B------:R-:W-:Y:S01]  /*14660*/  BPT.TRAP 0x1 ;  /* 0x000000040000795c */ /* 0x000fe20000300000 */
.L_x_10985:
[----:B-1----:R-:W-:Y:S01]  /*14670*/  SHF.L.U32 R2, R22, 0x1f, RZ ;  /* 0x0000001f16027819 */ /* 0x002fe200000006ff */
[----:B------:R-:W-:Y:S01]  /*14680*/  BSSY B1, `(.L_x_10986) ;  /* 0x0000004000017945 */ /* 0x000fe20003800000 */
[----:B--2---:R-:W-:-:S04]  /*14690*/  LEA R7, R20, UR47, 0x3 ;  /* 0x0000002f14077c11 */ /* 0x004fc8000f8e18ff */
[----:B------:R-:W1:Y:S02]  /*146a0*/  SYNCS.PHASECHK.TRANS64.TRYWAIT P0, [R7+URZ+0x2d860], R2 ;  /* 0x02d86002070075a7 */ /* 0x000e64000800017f */
[----:B-1----:R-:W-:Y:S05]  /*146b0*/  @!P0 BRA `(.L_x_10987) ;  /* 0x0000002400988947 */ /* 0x002fea0003800000 */
.L_x_11047:
[----:B------:R-:W-:Y:S05]  /*146c0*/  BSYNC B1 ;  /* 0x0000000000017941 */ /* 0x000fea0003800000 */
.L_x_10986:
        /* <DEDUP_REMOVED lines=36> */
.L_x_11057:
        /* <DEDUP_REMOVED lines=22> */
[----:B------:R-:W-:-:S07]  /*14a70*/  IMAD.IADD R19, R3, 0x1, R25 ;  /* 0x0000000103137824 */ /* 0x000fce00078e0219 */
.L_x_10989:
        /* <DEDUP_REMOVED lines=10> */
.L_x_10990:
[----:B------:R-:W-:Y:S01]  /*14b20*/  R2UR UR6, R29 ;  /* 0x000000001d0672ca */ /* 0x000fe200000e0000 */
[----:B------:R-:W-:Y:S01]  /*14b30*/  ULDC.64 UR4, c[0x0][0x330] ;  /* 0x0000cc0000047ab9 */ /* 0x000fe20000000a00 */
[----:B------:R-:W-:Y:S01]  /*14b40*/  IMAD.MOV.U32 R18, RZ, RZ, R2 ;  /* 0x000000ffff127224 */ /* 0x000fe200078e0002 */
[----:B------:R0:W-:Y:S01]  /*14b50*/  SYNCS.ARRIVE.TRANS64.A1T0 RZ, [R7+URZ+0x2d850], RZ ;  /* 0x02d850ff07ff79a7 */ /* 0x0001e2000810003f */
[----:B------:R-:W-:Y:S02]  /*14b60*/  IMAD.U32 R3, RZ, RZ, UR4 ;  /* 0x00000004ff037e24 */ /* 0x000fe4000f8e00ff */
[----:B------:R-:W-:Y:S02]  /*14b70*/  VIADD R26, R26, 0xffffffff ;  /* 0xffffffff1a1a7836 */ /* 0x000fe40000000000 */
[----:B------:R-:W-:-:S04]  /*14b80*/  IMAD.WIDE.U32 R18, R3, UR41, R18 ;  /* 0x0000002903127c25 */ /* 0x000fc8000f8e0012 */
[----:B------:R-:W-:Y:S01]  /*14b90*/  VIADD R0, R0, 0x80 ;  /* 0x0000008000007836 */ /* 0x000fe20000000000 */
[----:B------:R-:W-:Y:S01]  /*14ba0*/  UIMAD UR4, UR6, UR4, URZ ;  /* 0x00000004060472a4 */ /* 0x000fe2000f8e023f */
[----:B------:R-:W-:Y:S02]  /*14bb0*/  VIADD R10, R10, 0xffffff80 ;  /* 0xffffff800a0a7836 */ /* 0x000fe40000000000 */
[----:B------:R-:W-:Y:S01]  /*14bc0*/  ULDC.64 UR6, c[0x0][0x318] ;  /* 0x0000c60000067ab9 */ /* 0x000fe20000000a00 */
[----:B------:R-:W-:Y:S01]  /*14bd0*/  UIMAD UR4, UR41, UR5, UR4 ;  /* 0x00000005290472a4 */ /* 0x000fe2000f8e0204 */
[----:B------:R-:W-:Y:S01]  /*14be0*/  LEA R17, P0, R18, UR6, 0x1 ;  /* 0x0000000612117c11 */ /* 0x000fe2000f8008ff */
[----:B------:R-:W-:Y:S02]  /*14bf0*/  IMAD.MOV.U32 R22, RZ, RZ, R24 ;  /* 0x000000ffff167224 */ /* 0x000fe400078e0018 */
[----:B------:R-:W-:Y:S02]  /*14c00*/  IMAD.MOV.U32 R20, RZ, RZ, R21 ;  /* 0x000000ffff147224 */ /* 0x000fe400078e0015 */
[----:B------:R-:W-:-:S05]  /*14c10*/  VIADD R3, R19, UR4 ;  /* 0x0000000413037c36 */ /* 0x000fca0008000000 */
[----:B------:R-:W-:Y:S02]  /*14c20*/  LEA.HI.X R18, R18, UR7, R3, 0x1, P0 ;  /* 0x0000000712127c11 */ /* 0x000fe400080f0c03 */
[----:B------:R-:W-:-:S13]  /*14c30*/  ISETP.GT.AND P0, PT, R26, UR51, PT ;  /* 0x000000331a007c0c */ /* 0x000fda000bf04270 */
[----:B0-----:R-:W-:Y:S05]  /*14c40*/  @P0 BRA `(.L_x_10991) ;  /* 0xfffffff000b40947 */ /* 0x001fea000383ffff */
[----:B------:R-:W-:Y:S05]  /*14c50*/  BSYNC B0 ;  /* 0x0000000000007941 */ /* 0x000fea0003800000 */
.L_x_10978:
[----:B------:R-:W-:-:S13]  /*14c60*/  LOP3.LUT P0, RZ, R16, 0x8, RZ, 0xc0, !PT ;  /* 0x0000000810ff7812 */ /* 0x000fda000780c0ff */
[----:B------:R-:W-:Y:S05]  /*14c70*/  @!P0 BRA `(.L_x_10992) ;  /* 0x0000000000048947 */ /* 0x000fea0003800000 */
[----:B------:R-:W-:Y:S01]  /*14c80*/  BPT.TRAP 0x1 ;  /* 0x000000040000795c */ /* 0x000fe20000300000 */
.L_x_10992:
        /* <DEDUP_REMOVED lines=12> */
.L_x_11058:
[----:B------:R-:W-:Y:S05]  /*14d50*/  BSYNC B0 ;  /* 0x0000000000007941 */ /* 0x000fea0003800000 */
.L_x_10993:
[----:B------:R-:W1:Y:S01]  /*14d60*/  S2R R10, SR_TID.X ;  /* 0x00000000000a7919 */ /* 0x000e620000002100 */
[----:B------:R-:W-:Y:S01]  /*14d70*/  UMOV UR4, 0xffffffff ;  /* 0xffffffff00047882 */ /* 0x000fe20000000000 */
[----:B-1----:R-:W-:-:S05]  /*14d80*/  IMAD.SHL.U32 R9, R10, 0x8, RZ ;  /* 0x000000080a097824 */ /* 0x002fca00078e00ff */
[----:B------:R-:W-:Y:S01]  /*14d90*/  LOP3.LUT R9, R9, 0x18, RZ, 0xc0, !PT ;  /* 0x0000001809097812 */ /* 0x000fe200078ec0ff */
[----:B------:R-:W-:Y:S06]  /*14da0*/  BRA.DIV UR4, `(.L_x_10995) ;  /* 0x0000002604587947 */ /* 0x000fec000b800000 */
[----:B------:R-:W-:Y:S01]  /*14db0*/  IMAD.SHL.U32 R7, R10, 0x8, RZ ;  /* 0x000000080a077824 */ /* 0x000fe200078e00ff */
[----:B0-----:R-:W-:Y:S01]  /*14dc0*/  SHFL.IDX PT, R3, R18, RZ, 0x1c1f ;  /* 0x001c1fff12037589 */ /* 0x001fe200000e0000 */
[----:B------:R-:W-:Y:S01]  /*14dd0*/  ULDC UR4, c[0x0][0x2f4] ;  /* 0x0000bd0000047ab9 */ /* 0x000fe20000000800 */
[----:B------:R-:W-:Y:S02]  /*14de0*/  LEA R4, R4, UR47, 0x1 ;  /* 0x0000002f04047c11 */ /* 0x000fe4000f8e08ff */
[----:B------:R-:W0:Y:S01]  /*14df0*/  SHFL.IDX PT, R2, R17, RZ, 0x1c1f ;  /* 0x001c1fff11027589 */ /* 0x000e2200000e0000 */
[----:B------:R-:W-:Y:S02]  /*14e00*/  LOP3.LUT R7, R7, 0x18, RZ, 0xc0, !PT ;  /* 0x0000001807077812 */ /* 0x000fe400078ec0ff */
[----:B------:R-:W-:Y:S01]  /*14e10*/  ISETP.GE.AND P2, PT, R9, UR4, PT ;  /* 0x0000000409007c0c */ /* 0x000fe2000bf46270 */
[----:B------:R-:W-:Y:S01]  /*14e20*/  SHFL.IDX PT, R6, R18, 0x1, 0x1c1f ;  /* 0x003c1f0012067f89 */ /* 0x000fe200000e0000 */
[----:B------:R-:W-:-:S02]  /*14e30*/  LOP3.LUT R8, R7, 0x20, RZ, 0xfc, !PT ;  /* 0x0000002007087812 */ /* 0x000fc400078efcff */
[----:B------:R-:W-:Y:S01]  /*14e40*/  LOP3.LUT R7, R7, 0x40, RZ, 0xfc, !PT ;  /* 0x0000004007077812 */ /* 0x000fe200078efcff */
[----:B------:R-:W1:Y:S01]  /*14e50*/  SHFL.IDX PT, R14, R17, 0x1, 0x1c1f ;  /* 0x003c1f00110e7f89 */ /* 0x000e6200000e0000 */
[----:B------:R-:W-:Y:S02]  /*14e60*/  ISETP.GE.AND P1, PT, R8, UR4, PT ;  /* 0x0000000408007c0c */ /* 0x000fe4000bf26270 */
[----:B------:R-:W-:Y:S01]  /*14e70*/  ISETP.GE.AND P0, PT, R7, UR4, PT ;  /* 0x0000000407007c0c */ /* 0x000fe2000bf06270 */
[----:B------:R-:W2:Y:S01]  /*14e80*/  SHFL.IDX PT, R8, R17, 0x2, 0x1c1f ;  /* 0x005c1f0011087f89 */ /* 0x000ea200000e0000 */
[C---:B------:R-:W-:Y:S02]  /*14e90*/  ISETP.LT.OR P3, PT, R5.reuse, 0x1, P2 ;  /* 0x000000010500780c */ /* 0x040fe40001761670 */
[C---:B------:R-:W-:Y:S01]  /*14ea0*/  ISETP.LT.OR P4, PT, R5.reuse, 0x1, P1 ;  /* 0x000000010500780c */ /* 0x040fe20000f81670 */
[----:B------:R-:W3:Y:S01]  /*14eb0*/  SHFL.IDX PT, R7, R18, 0x2, 0x1c1f ;  /* 0x005c1f0012077f89 */ /* 0x000ee200000e0000 */
[----:B------:R-:W-:-:S03]  /*14ec0*/  ISETP.LT.OR P5, PT, R5, 0x1, P0 ;  /* 0x000000010500780c */ /* 0x000fc600007a1670 */
[----:B------:R-:W4:Y:S01]  /*14ed0*/  SHFL.IDX PT, R18, R18, 0x3, 0x1c1f ;  /* 0x007c1f0012127f89 */ /* 0x000f2200000e0000 */
        /* <DEDUP_REMOVED lines=18> */
[----:B--2---:R-:W-:Y:S02]  /*15000*/  IMAD.MOV.U32 R2, RZ, RZ, R8 ;  /* 0x000000ffff027224 */ /* 0x004fe400078e0008 */
[----:B---3--:R-:W-:Y:S02]  /*15010*/  IMAD.MOV.U32 R3, RZ, RZ, R7 ;  /* 0x000000ffff037224 */ /* 0x008fe400078e0007 */
[----:B------:R-:W-:-:S05]  /*15020*/  IMAD.WIDE.U32 R2, R9, 0x2, R2 ;  /* 0x0000000209027825 */ /* 0x000fca00078e0002 */
[----:B------:R0:W-:Y:S04]  /*15030*/  LDGSTS.E.BYPASS.LTC128B.128 [R4+0x1400], desc[UR36][R2.64], !P3 ;  /* 0x0140000002047fae */ /* 0x0001e8000d901d64 */
[----:B------:R0:W-:Y:S04]  /*15040*/  LDGSTS.E.BYPASS.LTC128B.128 [R4+0x3400], desc[UR36][R2.64+0x40], !P4 ;  /* 0x0340004002047fae */ /* 0x0001e8000e101d64 */
[----:B-1--4-:R0:W-:Y:S02]  /*15050*/  LDGSTS.E.BYPASS.LTC128B.128 [R4+0x5400], desc[UR36][R2.64+0x80], !P5 ;  /* 0x0540008002047fae */ /* 0x0121e4000e901d64 */
.L_x_11068:
        /* <DEDUP_REMOVED lines=14> */
.L_x_10996:
        /* <DEDUP_REMOVED lines=10> */
.L_x_10997:
[----:B0-----:R-:W-:Y:S01]  /*151e0*/  VIADD R2, R21, 0x1 ;  /* 0x0000000115027836 */ /* 0x001fe20000000000 */
[----:B------:R0:W-:Y:S04]  /*151f0*/  SYNCS.ARRIVE.TRANS64.A1T0 RZ, [R0+URZ+0x2d850], RZ ;  /* 0x02d850ff00ff79a7 */ /* 0x0001e8000810003f */
[----:B------:R-:W-:-:S04]  /*15200*/  ISETP.NE.AND P0, PT, R2, 0x2, PT ;  /* 0x000000020200780c */ /* 0x000fc80003f05270 */
[----:B------:R-:W-:Y:S02]  /*15210*/  SEL R3, RZ, 0x1, P0 ;  /* 0x00000001ff037807 */ /* 0x000fe40000000000 */
[----:B------:R-:W-:Y:S02]  /*15220*/  SEL R2, R2, RZ, P0 ;  /* 0x000000ff02027207 */ /* 0x000fe40000000000 */
[----:B0-----:R-:W-:-:S07]  /*15230*/  LOP3.LUT R0, R24, R3, RZ, 0x3c, !PT ;  /* 0x0000000318007212 */ /* 0x001fce00078e3cff */
.L_x_10957:
[----:B------:R-:W0:Y:S01]  /*15240*/  S2R R4, SR_CgaCtaId ;  /* 0x0000000000047919 */ /* 0x000e220000008800 */
[----:B------:R-:W-:Y:S02]  /*15250*/  MOV R3, 0x400 ;  /* 0x0000040000037802 */ /* 0x000fe40000000f00 */
[----:B------:R-:W-:Y:S02]  /*15260*/  SHF.L.U32 R6, R6, 0x1f, RZ ;  /* 0x0000001f06067819 */ /* 0x000fe400000006ff */
[----:B0-----:R-:W-:-:S04]  /*15270*/  LEA R7, R4, R3, 0x18 ;  /* 0x0000000304077211 */ /* 0x001fc800078ec0ff */
[----:B------:R-:W0:Y:S02]  /*15280*/  SYNCS.PHASECHK.TRANS64.TRYWAIT P0, [R7+URZ+0x2d820], R6 ;  /* 0x02d82006070075a7 */ /* 0x000e24000800017f */
[----:B0-----:R-:W-:Y:S05]  /*15290*/  @!P0 BRA `(.L_x_10998) ;  /* 0x0000002400988947 */ /* 0x001fea0003800000 */
.L_x_11069:
[----:B------:R-:W-:-:S03]  /*152a0*/  UMOV UR4, 0xffffffff ;  /* 0xffffffff00047882 */ /* 0x000fc60000000000 */
[----:B------:R-:W-:Y:S05]  /*152b0*/  BRA.DIV UR4, `(.L_x_10999) ;  /* 0x0000002604a47947 */ /* 0x000fea000b800000 */
[----:B------:R-:W1:Y:S02]  /*152c0*/  S2R R3, SR_TID.X ;  /* 0x0000000000037919 */ /* 0x000e640000002100 */
[----:B-1----:R-:W-:-:S04]  /*152d0*/  SHF.R.U32.HI R3, RZ, 0x5, R3 ;  /* 0x00000005ff037819 */ /* 0x002fc80000011603 */
[----:B------:R-:W-:-:S05]  /*152e0*/  LOP3.LUT R3, R3, 0x3, RZ, 0xc0, !PT ;  /* 0x0000000303037812 */ /* 0x000fca00078ec0ff */
[----:B------:R1:W2:Y:S02]  /*152f0*/  SHFL.IDX PT, R14, R3, RZ, 0x1f ;  /* 0x00001fff030e7589 */ /* 0x0002a400000e0000 */
.L_x_11072:
[----:B--2---:R-:W-:-:S13]  /*15300*/  ISETP.NE.AND P0, PT, R14, RZ, PT ;  /* 0x000000ff0e00720c */ /* 0x004fda0003f05270 */
[----:B------:R-:W-:Y:S05]  /*15310*/  @P0 BRA `(.L_x_10865) ;  /* 0x0000000000900947 */ /* 0x000fea0003800000 */
[----:B------:R-:W-:-:S03]  /*15320*/  UMOV UR4, 0xffffffff ;  /* 0xffffffff00047882 */ /* 0x000fc60000000000 */
[----:B------:R-:W-:Y:S05]  /*15330*/  BRA.DIV UR4, `(.L_x_11000) ;  /* 0x0000002604b87947 */ /* 0x000fea000b800000 */
[----:B------:R-:W-:-:S13]  /*15340*/  ELECT P6, URZ, PT ;  /* 0x00000000003f782f */ /* 0x000fda00038c0000 */
.L_x_11075:
        /* <DEDUP_REMOVED lines=8> */
.L_x_11001:
[----:B------:R-:W-:Y:S01]  /*153d0*/  IMAD R5, R2, 0x8, R7 ;  /* 0x0000000802057824 */ /* 0x000fe200078e0207 */
[----:B------:R-:W-:Y:S01]  /*153e0*/  SHF.L.U32 R4, R0, 0x1f, RZ ;  /* 0x0000001f00047819 */ /* 0x000fe200000006ff */
[----:B------:R-:W-:-:S03]  /*153f0*/  VIADD R2, R2, 0x1 ;  /* 0x0000000102027836 */ /* 0x000fc60000000000 */
[----:B------:R-:W1:Y:S02]  /*15400*/  SYNCS.PHASECHK.TRANS64.TRYWAIT P1, [R5+URZ+0x2d840], R4 ;  /* 0x02d84004050075a7 */ /* 0x000e64000802017f */
[----:B------:R-:W-:-:S04]  /*15410*/  ISETP.NE.AND P2, PT, R2, 0x2, PT ;  /* 0x000000020200780c */ /* 0x000fc80003f45270 */
[----:B------:R-:W-:Y:S01]  /*15420*/  SEL R3, RZ, 0x1, P2 ;  /* 0x00000001ff037807 */ /* 0x000fe20001000000 */
[----:B-1----:R-:W-:Y:S08]  /*15430*/  @!P1 BRA `(.L_x_11002) ;  /* 0x0000002400989947 */ /* 0x002ff00003800000 */
.L_x_11076:
[----:B------:R-:W-:Y:S02]  /*15440*/  SEL R2, R2, RZ, P2 ;  /* 0x000000ff02027207 */ /* 0x000fe40001000000 */
[----:B------:R-:W-:Y:S01]  /*15450*/  LOP3.LUT R0, R0, R3, RZ, 0x3c, !PT ;  /* 0x0000000300007212 */ /* 0x000fe200078e3cff */
[----:B------:R-:W-:Y:S06]  /*15460*/  @!P0 BRA `(.L_x_11003) ;  /* 0x0000000000048947 */ /* 0x000fec0003800000 */
[----:B------:R-:W-:Y:S01]  /*15470*/  BPT.TRAP 0x1 ;  /* 0x000000040000795c */ /* 0x000fe20000300000 */
.L_x_11003:
[----:B------:R-:W-:Y:S01]  /*15480*/  IMAD R3, R2, 0x8, R7 ;  /* 0x0000000802037824 */ /* 0x000fe200078e0207 */
[----:B------:R-:W-:-:S04]  /*15490*/  SHF.L.U32 R0, R0, 0x1f, RZ ;  /* 0x0000001f00007819 */ /* 0x000fc800000006ff */
[----:B------:R-:W2:Y:S02]  /*154a0*/  SYNCS.PHASECHK.TRANS64.TRYWAIT P1, [R3+URZ+0x2d840], R0 ;  /* 0x02d84000030075a7 */ /* 0x000ea4000802017f */
[----:B--2---:R-:W-:Y:S05]  /*154b0*/  @!P1 BRA `(.L_x_11004) ;  /* 0x00000024008c9947 */ /* 0x004fea0003800000 */
.L_x_11077:
[----:B------:R-:W-:Y:S05]  /*154c0*/  @!P0 BRA `(.L_x_11005) ;  /* 0x0000000000048947 */ /* 0x000fea0003800000 */
[----:B------:R-:W-:Y:S01]  /*154d0*/  BPT.TRAP 0x1 ;  /* 0x000000040000795c */ /* 0x000fe20000300000 */
.L_x_11005:
[----:B------:R-:W3:Y:S02]  /*154e0*/  SYNCS.PHASECHK.TRANS64.TRYWAIT P1, [R5+URZ+0x2d860], R4 ;  /* 0x02d86004050075a7 */ /* 0x000ee4000802017f */
[----:B---3--:R-:W-:Y:S05]  /*154f0*/  @!P1 BRA `(.L_x_11006) ;  /* 0x0000002400909947 */ /* 0x008fea0003800000 */
.L_x_11078:
[----:B------:R-:W-:Y:S05]  /*15500*/  @!P0 BRA `(.L_x_11007) ;  /* 0x0000000000048947 */ /* 0x000fea0003800000 */
[----:B------:R-:W-:Y:S01]  /*15510*/  BPT.TRAP 0x1 ;  /* 0x000000040000795c */ /* 0x000fe20000300000 */
.L_x_11007:
[----:B----4-:R4:W0:Y:S02]  /*15520*/  SYNCS.PHASECHK.TRANS64.TRYWAIT P0, [R3+URZ+0x2d860], R0 ;  /* 0x02d86000030075a7 */ /* 0x010824000800017f */
[----:B0-----:R-:W-:Y:S05]  /*15530*/  @!P0 NANOSLEEP.SYNCS 0x989680 ;  /* 0x009896800000895d */ /* 0x001fea0003900000 */
[----:B------:R-:W0:Y:S02]  /*15540*/  @!P0 SYNCS.PHASECHK.TRANS64 P0, [R3+URZ+0x2d860], R0 ;  /* 0x02d86000030085a7 */ /* 0x000e24000800007f */
[----:B0-----:R-:W-:Y:S05]  /*15550*/  @!P0 BRA `(.L_x_11007) ;  /* 0xfffffffc00f08947 */ /* 0x001fea000383ffff */
.L_x_10865:
[----:B------:R-:W-:Y:S05]  /*15560*/  BSYNC B6 ;  /* 0x0000000000067941 */ /* 0x000fea0003800000 */
.L_x_10862:
[----:B------:R-:W-:Y:S05]  /*15570*/  EXIT ;  /* 0x000000000000794d */ /* 0x000fea0003800000 */
.L_x_10875:
[----:B0-----:R-:W-:-:S04]  /*15580*/  IMAD.U32 R3, RZ, RZ, UR38 ;  /* 0x00000026ff037e24 */ /* 0x001fc8000f8e00ff */
[----:B------:R0:W1:Y:S03]  /*15590*/  SYNCS.PHASECHK.TRANS64.TRYWAIT P0, [R3+URZ+0x2d800], R0 ;  /* 0x02d80000030075a7 */ /* 0x000066000800017f */
[----:B-1----:R-:W-:Y:S05]  /*155a0*/  @!P0 NANOSLEEP.SYNCS 0x989680 ;  /* 0x009896800000895d */ /* 0x002fea0003900000 */
[----:B------:R-:W1:Y:S02]  /*155b0*/  @!P0 SYNCS.PHASECHK.TRANS64 P0, [R3+URZ+0x2d800], R0 ;  /* 0x02d80000030085a7 */ /* 0x000e64000800007f */
[----:B-1----:R-:W-:Y:S05]  /*155c0*/  @!P0 BRA `(.L_x_10875) ;  /* 0xfffffffc00ec8947 */ /* 0x002fea000383ffff */
[----:B------:R-:W-:Y:S05]  /*155d0*/  BRA `(.L_x_11008) ;  /* 0xfffffec000687947 */ /* 0x000fea000383ffff */
.L_x_10879:
[----:B0-----:R-:W-:-:S04]  /*155e0*/  IMAD.U32 R3, RZ, RZ, UR38 ;  /* 0x00000026ff037e24 */ /* 0x001fc8000f8e00ff */
[----:B------:R0:W2:Y:S03]  /*155f0*/  SYNCS.PHASECHK.TRANS64.TRYWAIT P1, [R3+URZ+0x2d830], R0 ;  /* 0x02d83000030075a7 */ /* 0x0000a6000802017f */
[----:B--2---:R-:W-:Y:S05]  /*15600*/  @!P1 NANOSLEEP.SYNCS 0x989680 ;  /* 0x009896800000995d */ /* 0x004fea0003900000 */
[----:B------:R-:W2:Y:S02]  /*15610*/  @!P1 SYNCS.PHASECHK.TRANS64 P1, [R3+URZ+0x2d830], R0 ;  /* 0x02d83000030095a7 */ /* 0x000ea4000802007f */
[----:B--2---:R-:W-:Y:S05]  /*15620*/  @!P1 BRA `(.L_x_10879) ;  /* 0xfffffffc00ec9947 */ /* 0x004fea000383ffff */
[----:B------:R-:W-:Y:S05]  /*15630*/  BRA `(.L_x_10878) ;  /* 0xfffffec0008c7947 */ /* 0x000fea000383ffff */
.L_x_10896:
[----:B-1----:R-:W-:-:S04]  /*15640*/  IMAD.U32 R14, RZ, RZ, UR4 ;  /* 0x00000004ff0e7e24 */ /* 0x002fc8000f8e00ff */
[----:B------:R1:W2:Y:S03]  /*15650*/  SYNCS.PHASECHK.TRANS64.TRYWAIT P1, [R14+URZ+0x2d830], R13 ;  /* 0x02d8300d0e0075a7 */ /* 0x0002a6000802017f */
[----:B--2---:R-:W-:Y:S05]  /*15660*/  @!P1 NANOSLEEP.SYNCS 0x989680 ;  /* 0x009896800000995d */ /* 0x004fea0003900000 */
[----:B------:R-:W2:Y:S02]  /*15670*/  @!P1 SYNCS.PHASECHK.TRANS64 P1, [R14+URZ+0x2d830], R13 ;  /* 0x02d8300d0e0095a7 */ /* 0x000ea4000802007f */
[----:B--2---:R-:W-:Y:S05]  /*15680*/  @!P1 BRA `(.L_x_10896) ;  /* 0xfffffffc00ec9947 */ /* 0x004fea000383ffff */
[----:B------:R-:W-:Y:S05]  /*15690*/  BRA `(.L_x_10893) ;  /* 0xfffffefc00d87947 */ /* 0x000fea000383ffff */
.L_x_10900:
[----:B-1----:R-:W-:-:S04]  /*156a0*/  IMAD.U32 R14, RZ, RZ, UR10 ;  /* 0x0000000aff0e7e24 */ /* 0x002fc8000f8e00ff */
[----:B------:R1:W2:Y:S03]  /*156b0*/  SYNCS.PHASECHK.TRANS64.TRYWAIT P1, [R14+URZ+0x2d850], R13 ;  /* 0x02d8500d0e0075a7 */ /* 0x0002a6000802017f */
[----:B--2---:R-:W-:Y:S05]  /*156c0*/  @!P1 NANOSLEEP.SYNCS 0x989680 ;  /* 0x009896800000995d */ /* 0x004fea0003900000 */
[----:B------:R-:W2:Y:S02]  /*156d0*/  @!P1 SYNCS.PHASECHK.TRANS64 P1, [R14+URZ+0x2d850], R13 ;  /* 0x02d8500d0e0095a7 */ /* 0x000ea4000802007f */
[----:B--2---:R-:W-:Y:S05]  /*156e0*/  @!P1 BRA `(.L_x_10900) ;  /* 0xfffffffc00ec9947 */ /* 0x004fea000383ffff */
[----:B------:R-:W-:Y:S05]  /*156f0*/  BRA `(.L_x_10897) ;  /* 0xffffff00008c7947 */ /* 0x000fea000383ffff */
.L_x_10919:
[----:B-1----:R-:W-:-:S04]  /*15700*/  IMAD.U32 R14, RZ, RZ, UR4 ;  /* 0x00000004ff0e7e24 */ /* 0x002fc8000f8e00ff */
[----:B------:R1:W2:Y:S03]  /*15710*/  SYNCS.PHASECHK.TRANS64.TRYWAIT P1, [R14+URZ+0x2d830], R13 ;  /* 0x02d8300d0e0075a7 */ /* 0x0002a6000802017f */
[----:B--2---:R-:W-:Y:S05]  /*15720*/  @!P1 NANOSLEEP.SYNCS 0x989680 ;  /* 0x009896800000995d */ /* 0x004fea0003900000 */
[----:B------:R-:W2:Y:S02]  /*15730*/  @!P1 SYNCS.PHASECHK.TRANS64 P1, [R14+URZ+0x2d830], R13 ;  /* 0x02d8300d0e0095a7 */ /* 0x000ea4000802007f */
[----:B--2---:R-:W-:Y:S05]  /*15740*/  @!P1 BRA `(.L_x_10919) ;  /* 0xfffffffc00ec9947 */ /* 0x004fea000383ffff */
[----:B------:R-:W-:Y:S05]  /*15750*/  BRA `(.L_x_10916) ;  /* 0xffffff3c00087947 */ /* 0x000fea000383ffff */
.L_x_10923:
[----:B-1----:R-:W-:-:S04]  /*15760*/  IMAD.U32 R14, RZ, RZ, UR14 ;  /* 0x0000000eff0e7e24 */ /* 0x002fc8000f8e00ff */
[----:B------:R1:W2:Y:S03]  /*15770*/  SYNCS.PHASECHK.TRANS64.TRYWAIT P1, [R14+URZ+0x2d850], R13 ;  /* 0x02d8500d0e0075a7 */ /* 0x0002a6000802017f */
[----:B--2---:R-:W-:Y:S05]  /*15780*/  @!P1 NANOSLEEP.SYNCS 0x989680 ;  /* 0x009896800000995d */ /* 0x004fea0003900000 */
[----:B------:R-:W2:Y:S02]  /*15790*/  @!P1 SYNCS.PHASECHK.TRANS64 P1, [R14+URZ+0x2d850], R13 ;  /* 0x02d8500d0e0095a7 */ /* 0x000ea4000802007f */
[----:B--2---:R-:W-:Y:S05]  /*157a0*/  @!P1 BRA `(.L_x_10923) ;  /* 0xfffffffc00ec9947 */ /* 0x004fea000383ffff */
[----:B------:R-:W-:Y:S05]  /*157b0*/  BRA `(.L_x_10920) ;  /* 0xffffff3c00c87947 */ /* 0x000fea000383ffff */
.L_x_10931:
[----:B-1----:R-:W-:-:S04]  /*157c0*/  IMAD.U32 R14, RZ, RZ, UR10 ;  /* 0x0000000aff0e7e24 */ /* 0x002fc8000f8e00ff */
[----:B------:R1:W2:Y:S03]  /*157d0*/  SYNCS.PHASECHK.TRANS64.TRYWAIT P1, [R14+URZ+0x2d830], R13 ;  /* 0x02d8300d0e0075a7 */ /* 0x0002a6000802017f */
[----:B--2---:R-:W-:Y:S05]  /*157e0*/  @!P1 NANOSLEEP.SYNCS 0x989680 ;  /* 0x009896800000995d */ /* 0x004fea0003900000 */
[----:B------:R-:W2:Y:S02]  /*157f0*/  @!P1 SYNCS.PHASECHK.TRANS64 P1, [R14+URZ+0x2d830], R13 ;  /* 0x02d8300d0e0095a7 */ /* 0x000ea4000802007f */
[----:B--2---:R-:W-:Y:S05]  /*15800*/  @!P1 BRA `(.L_x_10931) ;  /* 0xfffffffc00ec9947 */ /* 0x004fea000383ffff */
[----:B------:R-:W-:Y:S05]  /*15810*/  BRA `(.L_x_10928) ;  /* 0xffffff6400a07947 */ /* 0x000fea000383ffff */
.L_x_10935:
[----:B-1----:R-:W-:-:S04]  /*15820*/  IMAD.U32 R14, RZ, RZ, UR10 ;  /* 0x0000000aff0e7e24 */ /* 0x002fc8000f8e00ff */
[----:B------:R1:W2:Y:S03]  /*15830*/  SYNCS.PHASECHK.TRANS64.TRYWAIT P1, [R14+URZ+0x2d850], R13 ;  /* 0x02d8500d0e0075a7 */ /* 0x0002a6000802017f */
[----:B--2---:R-:W-:Y:S05]  /*15840*/  @!P1 NANOSLEEP.SYNCS 0x989680 ;  /* 0x009896800000995d */ /* 0x004fea0003900000 */
[----:B------:R-:W2:Y:S02]  /*15850*/  @!P1 SYNCS.PHASECHK.TRANS64 P1, [R14+URZ+0x2d850], R13 ;  /* 0x02d8500d0e0095a7 */ /* 0x000ea4000802007f */
[----:B--2---:R-:W-:Y:S05]  /*15860*/  @!P1 BRA `(.L_x_10935) ;  /* 0xfffffffc00ec9947 */ /* 0x004fea000383ffff */
[----:B------:R-:W-:Y:S05]  /*15870*/  BRA `(.L_x_10932) ;  /* 0xffffff6800407947 */ /* 0x000fea000383ffff */
.L_x_10950:
[----:B-1----:R-:W-:-:S04]  /*15880*/  IMAD.U32 R3, RZ, RZ, UR6 ;  /* 0x00000006ff037e24 */ /* 0x002fc8000f8e00ff */
[----:B------:R1:W3:Y:S03]  /*15890*/  SYNCS.PHASECHK.TRANS64.TRYWAIT P1, [R3+URZ+0x2d850], R0 ;  /* 0x02d85000030075a7 */ /* 0x0002e6000802017f */
[----:B---3--:R-:W-:Y:S05]  /*158a0*/  @!P1 NANOSLEEP.SYNCS 0x989680 ;  /* 0x009896800000995d */ /* 0x008fea0003900000 */
[----:B------:R-:W3:Y:S02]  /*158b0*/  @!P1 SYNCS.PHASECHK.TRANS64 P1, [R3+URZ+0x2d850], R0 ;  /* 0x02d85000030095a7 */ /* 0x000ee4000802007f */
[----:B---3--:R-:W-:Y:S05]  /*158c0*/  @!P1 BRA `(.L_x_10950) ;  /* 0xfffffffc00ec9947 */ /* 0x008fea000383ffff */
[----:B------:R-:W-:Y:S05]  /*158d0*/  BRA `(.L_x_10949) ;  /* 0xffffff9c00b47947 */ /* 0x000fea000383ffff */
.L_x_10968:
[----:B------:R-:W-:Y:S02]  /*158e0*/  IMAD.MOV.U32 R13, RZ, RZ, R18 ;  /* 0x000000ffff0d7224 */ /* 0x000fe400078e0012 */
[----:B------:R-:W-:Y:S02]  /*158f0*/  IMAD.MOV.U32 R12, RZ, RZ, RZ ;  /* 0x000000ffff0c7224 */ /* 0x000fe400078e00ff */
[----:B------:R-:W-:Y:S02]  /*15900*/  IMAD.MOV.U32 R11, RZ, RZ, 0x1f ;  /* 0x0000001fff0b7424 */ /* 0x000fe400078e00ff */
[----:B------:R-:W-:-:S07]  /*15910*/  IMAD.MOV.U32 R15, RZ, RZ, -0x1 ;  /* 0xffffffffff0f7424 */ /* 0x000fce00078e00ff */
[----:B-----5:R-:W-:Y:S05]  /*15920*/  WARPSYNC.COLLECTIVE R15, `(.L_x_11009) ;  /* 0x000000000f087348 */ /* 0x020fea0003c00000 */
[----:B------:R0:W1:Y:S02]  /*15930*/  SHFL.IDX P6, R14, R13, R12, R11 ;  /* 0x0000000c0d0e7389 */ /* 0x00006400000c000b */
[----:B01---5:R-:W-:Y:S01]  /*15940*/  ENDCOLLECTIVE ;  /* 0x000000000000791b */ /* 0x023fe20003800000 */
.L_x_11009:
[----:B------:R-:W-:Y:S05]  /*15950*/  BRA `(.L_x_11010) ;  /* 0xffffffcc00dc7947 */ /* 0x000fea000383ffff */
.L_x_10970:
[----:B0-----:R-:W-:-:S04]  /*15960*/  IMAD.U32 R3, RZ, RZ, UR47 ;  /* 0x0000002fff037e24 */ /* 0x001fc8000f8e00ff */
[----:B------:R0:W1:Y:S03]  /*15970*/  SYNCS.PHASECHK.TRANS64.TRYWAIT P0, [R3+URZ+0x2d840], R10 ;  /* 0x02d8400a030075a7 */ /* 0x000066000800017f */
[----:B-1----:R-:W-:Y:S05]  /*15980*/  @!P0 NANOSLEEP.SYNCS 0x989680 ;  /* 0x009896800000895d */ /* 0x002fea0003900000 */
[----:B------:R-:W1:Y:S02]  /*15990*/  @!P0 SYNCS.PHASECHK.TRANS64 P0, [R3+URZ+0x2d840], R10 ;  /* 0x02d8400a030085a7 */ /* 0x000e64000800007f */
[----:B-1----:R-:W-:Y:S05]  /*159a0*/  @!P0 BRA `(.L_x_10970) ;  /* 0xfffffffc00ec8947 */ /* 0x002fea000383ffff */
[----:B------:R-:W-:Y:S05]  /*159b0*/  BRA `(.L_x_11011) ;  /* 0xffffffd000647947 */ /* 0x000fea000383ffff */
.L_x_10971:
        /* <DEDUP_REMOVED lines=8> */
.L_x_11013:
[----:B------:R-:W-:Y:S05]  /*15a40*/  BSYNC B0 ;  /* 0x0000000000007941 */ /* 0x000fea0003800000 */
.L_x_11012:
[----:B------:R-:W-:Y:S01]  /*15a50*/  IMAD.MOV.U32 R13, RZ, RZ, R0 ;  /* 0x000000ffff0d7224 */ /* 0x000fe200078e0000 */
[----:B------:R-:W0:Y:S01]  /*15a60*/  S2R R21, SR_TID.X ;  /* 0x0000000000157919 */ /* 0x000e220000002100 */
[----:B------:R-:W-:Y:S02]  /*15a70*/  IMAD.MOV.U32 R12, RZ, RZ, RZ ;  /* 0x000000ffff0c7224 */ /* 0x000fe400078e00ff */
[----:B------:R-:W-:Y:S02]  /*15a80*/  IMAD.MOV.U32 R11, RZ, RZ, 0x1c1f ;  /* 0x00001c1fff0b7424 */ /* 0x000fe400078e00ff */
[----:B------:R-:W-:Y:S02]  /*15a90*/  IMAD.MOV.U32 R15, RZ, RZ, -0x1 ;  /* 0xffffffffff0f7424 */ /* 0x000fe400078e00ff */
[----:B------:R-:W-:-:S07]  /*15aa0*/  IMAD.MOV.U32 R6, RZ, RZ, R14 ;  /* 0x000000ffff067224 */ /* 0x000fce00078e000e */
[----:B0-----:R-:W-:Y:S05]  /*15ab0*/  WARPSYNC.COLLECTIVE R15, `(.L_x_11014) ;  /* 0x000000000f087348 */ /* 0x001fea0003c00000 */
[----:B------:R1:W2:Y:S02]  /*15ac0*/  SHFL.IDX P6, R14, R13, R12, R11 ;  /* 0x0000000c0d0e7389 */ /* 0x0002a400000c000b */
[----:B012---:R-:W-:Y:S01]  /*15ad0*/  ENDCOLLECTIVE ;  /* 0x000000000000791b */ /* 0x007fe20003800000 */
.L_x_11014:
[----:B------:R-:W-:Y:S02]  /*15ae0*/  IMAD.MOV.U32 R7, RZ, RZ, R6 ;  /* 0x000000ffff077224 */ /* 0x000fe400078e0006 */
[----:B------:R-:W-:Y:S02]  /*15af0*/  IMAD.MOV.U32 R13, RZ, RZ, R9 ;  /* 0x000000ffff0d7224 */ /* 0x000fe400078e0009 */
[----:B------:R-:W-:Y:S02]  /*15b00*/  IMAD.MOV.U32 R12, RZ, RZ, 0x1 ;  /* 0x00000001ff0c7424 */ /* 0x000fe400078e00ff */
[----:B------:R-:W-:Y:S01]  /*15b10*/  IMAD.SHL.U32 R27, R21, 0x8, RZ ;  /* 0x00000008151b7824 */ /* 0x000fe200078e00ff */
[----:B------:R-:W-:Y:S01]  /*15b20*/  @P0 LEA R21, R28, UR47, 0x1 ;  /* 0x0000002f1c150c11 */ /* 0x000fe2000f8e08ff */
[----:B------:R-:W-:-:S07]  /*15b30*/  IMAD.MOV.U32 R6, RZ, RZ, R14 ;  /* 0x000000ffff067224 */ /* 0x000fce00078e000e */
[----:B------:R-:W-:Y:S05]  /*15b40*/  WARPSYNC.COLLECTIVE R15, `(.L_x_11015) ;  /* 0x000000000f087348 */ /* 0x000fea0003c00000 */
[----:B------:R0:W1:Y:S02]  /*15b50*/  SHFL.IDX P6, R14, R13, R12, R11 ;  /* 0x0000000c0d0e7389 */ /* 0x00006400000c000b */
[----:B01----:R-:W-:Y:S01]  /*15b60*/  ENDCOLLECTIVE ;  /* 0x000000000000791b */ /* 0x003fe20003800000 */
.L_x_11015:
[----:B------:R-:W-:-:S05]  /*15b70*/  LOP3.LUT R27, R27, 0x18, RZ, 0xc0, !PT ;  /* 0x000000181b1b7812 */ /* 0x000fca00078ec0ff */
        /* <DEDUP_REMOVED lines=13> */
.L_x_11016:
[----:B------:R-:W-:Y:S01]  /*15c50*/  @P0 LEA R25, R28, UR47, 0x1 ;  /* 0x0000002f1c190c11 */ /* 0x000fe2000f8e08ff */
[----:B------:R-:W-:Y:S02]  /*15c60*/  IMAD.MOV.U32 R13, RZ, RZ, R9 ;  /* 0x000000ffff0d7224 */ /* 0x000fe400078e0009 */
[----:B------:R-:W-:Y:S02]  /*15c70*/  IMAD.MOV.U32 R12, RZ, RZ, 0x2 ;  /* 0x00000002ff0c7424 */ /* 0x000fe400078e00ff */
[----:B------:R-:W-:-:S07]  /*15c80*/  IMAD.MOV.U32 R5, RZ, RZ, R14 ;  /* 0x000000ffff057224 */ /* 0x000fce00078e000e */
[----:B------:R-:W-:Y:S05]  /*15c90*/  WARPSYNC.COLLECTIVE R15, `(.L_x_11017) ;  /* 0x000000000f087348 */ /* 0x000fea0003c00000 */
[----:B------:R0:W1:Y:S02]  /*15ca0*/  SHFL.IDX P6, R14, R13, R12, R11 ;  /* 0x0000000c0d0e7389 */ /* 0x00006400000c000b */
[----:B01----:R-:W-:Y:S01]  /*15cb0*/  ENDCOLLECTIVE ;  /* 0x000000000000791b */ /* 0x003fe20003800000 */
.L_x_11017:
        /* <DEDUP_REMOVED lines=14> */
.L_x_11018:
[----:B------:R-:W-:Y:S01]  /*15da0*/  @!PT LDS RZ, [RZ] ;  /* 0x00000000fffff984 */ /* 0x000fe20000000800 */
[----:B------:R-:W-:Y:S01]  /*15db0*/  @!PT LDS RZ, [RZ] ;  /* 0x00000000fffff984 */ /* 0x000fe20000000800 */
[----:B------:R-:W-:Y:S01]  /*15dc0*/  @!PT LDS RZ, [RZ] ;  /* 0x00000000fffff984 */ /* 0x000fe20000000800 */
[----:B------:R0:W-:Y:S01]  /*15dd0*/  @P0 LDGSTS.E.BYPASS.LTC128B.128 [R25+0x19c00], desc[UR36][R4.64+0x80], !P2 ;  /* 0x19c0008004190fae */ /* 0x0001e2000d101d64 */
[----:B------:R-:W-:Y:S01]  /*15de0*/  ISETP.GE.AND P0, PT, R8, 0x41, PT ;  /* 0x000000410800780c */ /* 0x000fe20003f06270 */
[----:B------:R-:W-:Y:S02]  /*15df0*/  IMAD.MOV.U32 R13, RZ, RZ, R9 ;  /* 0x000000ffff0d7224 */ /* 0x000fe400078e0009 */
[----:B------:R-:W-:Y:S02]  /*15e00*/  IMAD.MOV.U32 R12, RZ, RZ, 0x3 ;  /* 0x00000003ff0c7424 */ /* 0x000fe400078e00ff */
[----:B------:R-:W-:-:S08]  /*15e10*/  IMAD.MOV.U32 R3, RZ, RZ, R14 ;  /* 0x000000ffff037224 */ /* 0x000fd000078e000e */
[----:B0-----:R-:W-:Y:S05]  /*15e20*/  WARPSYNC.COLLECTIVE R15, `(.L_x_11019) ;  /* 0x000000000f087348 */ /* 0x001fea0003c00000 */
[----:B------:R1:W2:Y:S02]  /*15e30*/  SHFL.IDX P6, R14, R13, R12, R11 ;  /* 0x0000000c0d0e7389 */ /* 0x0002a400000c000b */
[----:B012---:R-:W-:Y:S01]  /*15e40*/  ENDCOLLECTIVE ;  /* 0x000000000000791b */ /* 0x007fe20003800000 */
.L_x_11019:
[----:B------:R-:W-:-:S04]  /*15e50*/  LOP3.LUT R3, R3, R2, RZ, 0x3c, !PT ;  /* 0x0000000203037212 */ /* 0x000fc800078e3cff */
[----:B------:R-:W-:-:S04]  /*15e60*/  LOP3.LUT R2, R3, R2, RZ, 0x3c, !PT ;  /* 0x0000000203027212 */ /* 0x000fc800078e3cff */
[----:B------:R-:W-:Y:S01]  /*15e70*/  LOP3.LUT R3, R3, R2, RZ, 0x3c, !PT ;  /* 0x0000000203037212 */ /* 0x000fe200078e3cff */
[----:B------:R-:W-:Y:S02]  /*15e80*/  IMAD.MOV.U32 R13, RZ, RZ, R0 ;  /* 0x000000ffff0d7224 */ /* 0x000fe400078e0000 */
[----:B------:R-:W-:Y:S01]  /*15e90*/  @P0 IMAD.WIDE.U32 R2, R27, 0x2, R2 ;  /* 0x000000021b020825 */ /* 0x000fe200078e0002 */
[----:B------:R-:W-:-:S05]  /*15ea0*/  @P0 LEA R27, R28, UR47, 0x1 ;  /* 0x0000002f1c1b0c11 */ /* 0x000fca000f8e08ff */
[----:B------:R-:W-:Y:S01]  /*15eb0*/  @!PT LDS RZ, [RZ] ;  /* 0x00000000fffff984 */ /* 0x000fe20000000800 */
[----:B------:R-:W-:Y:S01]  /*15ec0*/  @!PT LDS RZ, [RZ] ;  /* 0x00000000fffff984 */ /* 0x000fe20000000800 */
[----:B------:R-:W-:Y:S01]  /*15ed0*/  @!PT LDS RZ, [RZ] ;  /* 0x00000000fffff984 */ /* 0x000fe20000000800 */
[----:B------:R0:W-:Y:S01]  /*15ee0*/  @P0 LDGSTS.E.BYPASS.LTC128B.128 [R27+0x16400], desc[UR36][R2.64], !P4 ;  /* 0x16400000021b0fae */ /* 0x0001e2000e101d64 */
[----:B------:R-:W-:-:S03]  /*15ef0*/  IMAD.MOV.U32 R9, RZ, RZ, R14 ;  /* 0x000000ffff097224 */ /* 0x000fc600078e000e */
[----:B------:R0:W-:Y:S04]  /*15f00*/  @P0 LDGSTS.E.BYPASS.LTC128B.128 [R27+0x18400], desc[UR36][R2.64+0x40], !P3 ;  /* 0x18400040021b0fae */ /* 0x0001e8000d901d64 */
[----:B------:R0:W-:Y:S02]  /*15f10*/  @P0 LDGSTS.E.BYPASS.LTC128B.128 [R27+0x1a400], desc[UR36][R2.64+0x80], !P2 ;  /* 0x1a400080021b0fae */ /* 0x0001e4000d101d64 */
[----:B0-----:R-:W-:Y:S05]  /*15f20*/  WARPSYNC.COLLECTIVE R15, `(.L_x_11020) ;  /* 0x000000000f087348 */ /* 0x001fea0003c00000 */
[----:B------:R1:W2:Y:S02]  /*15f30*/  SHFL.IDX P6, R14, R13, R12, R11 ;  /* 0x0000000c0d0e7389 */ /* 0x0002a400000c000b */
[----:B012---:R-:W-:Y:S01]  /*15f40*/  ENDCOLLECTIVE ;  /* 0x000000000000791b */ /* 0x007fe20003800000 */
.L_x_11020:
[----:B------:R-:W-:Y:S05]  /*15f50*/  BRA `(.L_x_11021) ;  /* 0xffffffd0002c7947 */ /* 0x000fea000383ffff */
.L_x_10974:
[----:B------:R-:W-:Y:S02]  /*15f60*/  IMAD.MOV.U32 R13, RZ, RZ, R9 ;  /* 0x000000ffff0d7224 */ /* 0x000fe400078e0009 */
[----:B------:R-:W-:Y:S02]  /*15f70*/  IMAD.MOV.U32 R12, RZ, RZ, RZ ;  /* 0x000000ffff0c7224 */ /* 0x000fe400078e00ff */
[----:B------:R-:W-:Y:S02]  /*15f80*/  IMAD.MOV.U32 R11, RZ, RZ, 0x1c1f ;  /* 0x00001c1fff0b7424 */ /* 0x000fe400078e00ff */
[----:B------:R-:W-:Y:S02]  /*15f90*/  IMAD.MOV.U32 R15, RZ, RZ, -0x1 ;  /* 0xffffffffff0f7424 */ /* 0x000fe400078e00ff */
[----:B------:R-:W-:Y:S02]  /*15fa0*/  VIADD R6, R21, UR42 ;  /* 0x0000002a15067c36 */ /* 0x000fe40008000000 */
[----:B------:R-:W-:-:S07]  /*15fb0*/  IMAD.MOV.U32 R24, RZ, RZ, 0x1 ;  /* 0x00000001ff187424 */ /* 0x000fce00078e00ff */
[----:B------:R-:W-:Y:S05]  /*15fc0*/  WARPSYNC.COLLECTIVE R15, `(.L_x_11022) ;  /* 0x000000000f087348 */ /* 0x000fea0003c00000 */
[----:B------:R0:W1:Y:S02]  /*15fd0*/  SHFL.IDX P6, R14, R13, R12, R11 ;  /* 0x0000000c0d0e7389 */ /* 0x00006400000c000b */
[----:B01----:R-:W-:Y:S01]  /*15fe0*/  ENDCOLLECTIVE ;  /* 0x000000000000791b */ /* 0x003fe20003800000 */
.L_x_11022:
[----:B------:R-:W-:Y:S02]  /*15ff0*/  VIADD R5, R6, 0x20 ;  /* 0x0000002006057836 */ /* 0x000fe40000000000 */
[----:B------:R-:W-:Y:S02]  /*16000*/  IMAD.MOV.U32 R13, RZ, RZ, R7 ;  /* 0x000000ffff0d7224 */ /* 0x000fe400078e0007 */
[----:B------:R-:W-:-:S07]  /*16010*/  IMAD.MOV.U32 R2, RZ, RZ, R14 ;  /* 0x000000ffff027224 */ /* 0x000fce00078e000e */
[----:B------:R-:W-:Y:S05]  /*16020*/  WARPSYNC.COLLECTIVE R15, `(.L_x_11023) ;  /* 0x000000000f087348 */ /* 0x000fea0003c00000 */
[----:B------:R0:W1:Y:S02]  /*16030*/  SHFL.IDX P6, R14, R13, R12, R11 ;  /* 0x0000000c0d0e7389 */ /* 0x00006400000c000b */
[----:B01----:R-:W-:Y:S01]  /*16040*/  ENDCOLLECTIVE ;  /* 0x000000000000791b */ /* 0x003fe20003800000 */
.L_x_11023:
[----:B------:R-:W-:Y:S01]  /*16050*/  ULDC UR4, c[0x0][0x288] ;  /* 0x0000a20000047ab9 */ /* 0x000fe20000000800 */
[----:B------:R-:W-:Y:S02]  /*16060*/  IMAD.MOV.U32 R3, RZ, RZ, R2 ;  /* 0x000000ffff037224 */ /* 0x000fe400078e0002 */
        /* <DEDUP_REMOVED lines=9> */
.L_x_11024:
        /* <DEDUP_REMOVED lines=13> */
.L_x_11025:
[----:B------:R-:W-:Y:S02]  /*161d0*/  VIADD R3, R6, 0x40 ;  /* 0x0000004006037836 */ /* 0x000fe40000000000 */
[----:B------:R-:W-:Y:S01]  /*161e0*/  IMAD.MOV.U32 R5, RZ, RZ, R4 ;  /* 0x000000ffff057224 */ /* 0x000fe200078e0004 */
[----:B------:R-:W-:Y:S01]  /*161f0*/  @!P2 LEA R25, R28, UR47, 0x1 ;  /* 0x0000002f1c19ac11 */ /* 0x000fe2000f8e08ff */
[----:B------:R-:W-:Y:S02]  /*16200*/  IMAD.MOV.U32 R13, RZ, RZ, R9 ;  /* 0x000000ffff0d7224 */ /* 0x000fe400078e0009 */
[----:B------:R-:W-:Y:S02]  /*16210*/  IMAD.MOV.U32 R12, RZ, RZ, 0x2 ;  /* 0x00000002ff0c7424 */ /* 0x000fe400078e00ff */
[----:B------:R-:W-:-:S07]  /*16220*/  IMAD.MOV.U32 R4, RZ, RZ, R14 ;  /* 0x000000ffff047224 */ /* 0x000fce00078e000e */
[----:B------:R-:W-:Y:S05]  /*16230*/  WARPSYNC.COLLECTIVE R15, `(.L_x_11026) ;  /* 0x000000000f087348 */ /* 0x000fea0003c00000 */
[----:B------:R0:W1:Y:S02]  /*16240*/  SHFL.IDX P6, R14, R13, R12, R11 ;  /* 0x0000000c0d0e7389 */ /* 0x00006400000c000b */
[----:B01----:R-:W-:Y:S01]  /*16250*/  ENDCOLLECTIVE ;  /* 0x000000000000791b */ /* 0x003fe20003800000 */
.L_x_11026:
        /* <DEDUP_REMOVED lines=13> */
.L_x_11027:
        /* <DEDUP_REMOVED lines=8> */
.L_x_11028:
        /* <DEDUP_REMOVED lines=12> */
.L_x_11029:
[----:B------:R-:W-:-:S05]  /*16470*/  VIADD R3, R6, 0x60 ;  /* 0x0000006006037836 */ /* 0x000fca0000000000 */
[----:B------:R-:W-:Y:S01]  /*16480*/  ISETP.GE.AND P2, PT, R3, R0, PT ;  /* 0x000000000300720c */ /* 0x000fe20003f46270 */
[----:B------:R-:W-:Y:S02]  /*16490*/  VIADD R3, R6, 0x80 ;  /* 0x0000008006037836 */ /* 0x000fe40000000000 */
[----:B------:R-:W-:Y:S02]  /*164a0*/  IMAD.MOV.U32 R13, RZ, RZ, R8 ;  /* 0x000000ffff0d7224 */ /* 0x000fe400078e0008 */
[----:B------:R-:W-:-:S08]  /*164b0*/  IMAD.MOV.U32 R12, RZ, RZ, RZ ;  /* 0x000000ffff0c7224 */ /* 0x000fd000078e00ff */
[----:B------:R-:W-:Y:S01]  /*164c0*/  @!P2 LEA R25, R28, UR47, 0x1 ;  /* 0x0000002f1c19ac11 */ /* 0x000fe2000f8e08ff */
[----:B------:R-:W-:-:S07]  /*164d0*/  IMAD.MOV.U32 R4, RZ, RZ, R14 ;  /* 0x000000ffff047224 */ /* 0x000fce00078e000e */
[----:B------:R-:W-:Y:S05]  /*164e0*/  WARPSYNC.COLLECTIVE R15, `(.L_x_11030) ;  /* 0x000000000f087348 */ /* 0x000fea0003c00000 */
[----:B------:R0:W1:Y:S02]  /*164f0*/  SHFL.IDX P6, R14, R13, R12, R11 ;  /* 0x0000000c0d0e7389 */ /* 0x00006400000c000b */
[----:B01----:R-:W-:Y:S01]  /*16500*/  ENDCOLLECTIVE ;  /* 0x000000000000791b */ /* 0x003fe20003800000 */
.L_x_11030:
        /* <DEDUP_REMOVED lines=13> */
.L_x_11031:
[----:B------:R-:W-:Y:S01]  /*165e0*/  @!P2 LEA R7, R28, UR47, 0x1 ;  /* 0x0000002f1c07ac11 */ /* 0x000fe2000f8e08ff */
[----:B------:R-:W-:Y:S02]  /*165f0*/  IMAD.MOV.U32 R13, RZ, RZ, R8 ;  /* 0x000000ffff0d7224 */ /* 0x000fe400078e0008 */
[----:B------:R-:W-:Y:S02]  /*16600*/  IMAD.MOV.U32 R12, RZ, RZ, 0x1 ;  /* 0x00000001ff0c7424 */ /* 0x000fe400078e00ff */
[----:B------:R-:W-:-:S07]  /*16610*/  IMAD.MOV.U32 R2, RZ, RZ, R14 ;  /* 0x000000ffff027224 */ /* 0x000fce00078e000e */
[----:B------:R-:W-:Y:S05]  /*16620*/  WARPSYNC.COLLECTIVE R15, `(.L_x_11032) ;  /* 0x000000000f087348 */ /* 0x000fea0003c00000 */
[----:B------:R0:W1:Y:S02]  /*16630*/  SHFL.IDX P6, R14, R13, R12, R11 ;  /* 0x0000000c0d0e7389 */ /* 0x00006400000c000b */
[----:B01----:R-:W-:Y:S01]  /*16640*/  ENDCOLLECTIVE ;  /* 0x000000000000791b */ /* 0x003fe20003800000 */
.L_x_11032:
        /* <DEDUP_REMOVED lines=12> */
.L_x_11033:
[----:B------:R-:W-:Y:S05]  /*16710*/  BRA `(.L_x_11034) ;  /* 0xffffffd400147947 */ /* 0x000fea000383ffff */
.L_x_10977:
[----:B0-----:R-:W-:-:S04]  /*16720*/  IMAD.U32 R3, RZ, RZ, UR47 ;  /* 0x0000002fff037e24 */ /* 0x001fc8000f8e00ff */
[----:B------:R0:W1:Y:S03]  /*16730*/  SYNCS.PHASECHK.TRANS64.TRYWAIT P1, [R3+URZ+0x2d820], R0 ;  /* 0x02d82000030075a7 */ /* 0x000066000802017f */
[----:B-1----:R-:W-:Y:S05]  /*16740*/  @!P1 NANOSLEEP.SYNCS 0x989680 ;  /* 0x009896800000995d */ /* 0x002fea0003900000 */
[----:B------:R-:W1:Y:S02]  /*16750*/  @!P1 SYNCS.PHASECHK.TRANS64 P1, [R3+URZ+0x2d820], R0 ;  /* 0x02d82000030095a7 */ /* 0x000e64000802007f */
[----:B-1----:R-:W-:Y:S05]  /*16760*/  @!P1 BRA `(.L_x_10977) ;  /* 0xfffffffc00ec9947 */ /* 0x002fea000383ffff */
[----:B------:R-:W-:Y:S05]  /*16770*/  BRA `(.L_x_11035) ;  /* 0xffffffd400647947 */ /* 0x000fea000383ffff */
.L_x_10981:
[----:B0-----:R0:W1:Y:S02]  /*16780*/  SYNCS.PHASECHK.TRANS64.TRYWAIT P0, [R7+URZ+0x2d840], R2 ;  /* 0x02d84002070075a7 */ /* 0x001064000800017f */
[----:B-1----:R-:W-:Y:S05]  /*16790*/  @!P0 NANOSLEEP.SYNCS 0x989680 ;  /* 0x009896800000895d */ /* 0x002fea0003900000 */
[----:B------:R-:W1:Y:S02]  /*167a0*/  @!P0 SYNCS.PHASECHK.TRANS64 P0, [R7+URZ+0x2d840], R2 ;  /* 0x02d84002070085a7 */ /* 0x000e64000800007f */
[----:B-1----:R-:W-:Y:S05]  /*167b0*/  @!P0 BRA `(.L_x_10981) ;  /* 0xfffffffc00f08947 */ /* 0x002fea000383ffff */
[----:B------:R-:W-:Y:S05]  /*167c0*/  BRA `(.L_x_11036) ;  /* 0xffffffd8005c7947 */ /* 0x000fea000383ffff */
.L_x_10982:
        /* <DEDUP_REMOVED lines=8> */
.L_x_11038:
[----:B------:R-:W-:Y:S05]  /*16850*/  BSYNC B1 ;  /* 0x0000000000017941 */ /* 0x000fea0003800000 */
.L_x_11037:
[----:B------:R-:W0:Y:S01]  /*16860*/  S2R R27, SR_TID.X ;  /* 0x00000000001b7919 */ /* 0x000e220000002100 */
[----:B------:R-:W-:Y:S01]  /*16870*/  IMAD.MOV.U32 R13, RZ, RZ, R8 ;  /* 0x000000ffff0d7224 */ /* 0x000fe200078e0008 */
[----:B------:R-:W-:Y:S01]  /*16880*/  LOP3.LUT R16, R16, 0xffefffff, RZ, 0xc0, !PT ;  /* 0xffefffff10107812 */ /* 0x000fe200078ec0ff */
[----:B------:R-:W-:Y:S01]  /*16890*/  IMAD.MOV.U32 R12, RZ, RZ, RZ ;  /* 0x000000ffff0c7224 */ /* 0x000fe200078e00ff */
[----:B------:R-:W-:Y:S01]  /*168a0*/  LEA R9, R9, UR47, 0x1 ;  /* 0x0000002f09097c11 */ /* 0x000fe2000f8e08ff */
[----:B------:R-:W-:Y:S01]  /*168b0*/  IMAD.MOV.U32 R11, RZ, RZ, 0x1c1f ;  /* 0x00001c1fff0b7424 */ /* 0x000fe200078e00ff */
[----:B------:R-:W-:Y:S01]  /*168c0*/  @P1 LOP3.LUT R16, R16, 0x100000, RZ, 0xfc, !PT ;  /* 0x0010000010101812 */ /* 0x000fe200078efcff */
[----:B------:R-:W-:Y:S02]  /*168d0*/  IMAD.MOV.U32 R15, RZ, RZ, -0x1 ;  /* 0xffffffffff0f7424 */ /* 0x000fe400078e00ff */
[----:B------:R-:W-:Y:S01]  /*168e0*/  IMAD.MOV.U32 R3, RZ, RZ, R14 ;  /* 0x000000ffff037224 */ /* 0x000fe200078e000e */
[----:B------:R-:W-:-:S13]  /*168f0*/  LOP3.LUT P1, RZ, R16, 0x4, RZ, 0xc0, !PT ;  /* 0x0000000410ff7812 */ /* 0x000fda000782c0ff */
[----:B0-----:R-:W-:Y:S05]  /*16900*/  WARPSYNC.COLLECTIVE R15, `(.L_x_11039) ;  /* 0x000000000f087348 */ /* 0x001fea0003c00000 */
[----:B------:R1:W2:Y:S02]  /*16910*/  SHFL.IDX P6, R14, R13, R12, R11 ;  /* 0x0000000c0d0e7389 */ /* 0x0002a400000c000b */
[----:B012---:R-:W-:Y:S01]  /*16920*/  ENDCOLLECTIVE ;  /* 0x000000000000791b */ /* 0x007fe20003800000 */
.L_x_11039:
[----:B------:R-:W-:Y:S02]  /*16930*/  IMAD.MOV.U32 R13, RZ, RZ, R19 ;  /* 0x000000ffff0d7224 */ /* 0x000fe400078e0013 */
[----:B------:R-:W-:Y:S02]  /*16940*/  IMAD.MOV.U32 R12, RZ, RZ, 0x1 ;  /* 0x00000001ff0c7424 */ /* 0x000fe400078e00ff */
[----:B------:R-:W-:Y:S02]  /*16950*/  IMAD.SHL.U32 R27, R27, 0x8, RZ ;  /* 0x000000081b1b7824 */ /* 0x000fe400078e00ff */
[----:B------:R-:W-:-:S03]  /*16960*/  IMAD.MOV.U32 R2, RZ, RZ, R14 ;  /* 0x000000ffff027224 */ /* 0x000fc600078e000e */
[----:B------:R-:W-:-:S07]  /*16970*/  LOP3.LUT R27, R27, 0x18, RZ, 0xc0, !PT ;  /* 0x000000181b1b7812 */ /* 0x000fce00078ec0ff */
[----:B------:R-:W-:Y:S05]  /*16980*/  WARPSYNC.COLLECTIVE R15, `(.L_x_11040) ;  /* 0x000000000f087348 */ /* 0x000fea0003c00000 */
[----:B------:R0:W1:Y:S02]  /*16990*/  SHFL.IDX P6, R14, R13, R12, R11 ;  /* 0x0000000c0d0e7389 */ /* 0x00006400000c000b */
[----:B01----:R-:W-:Y:S01]  /*169a0*/  ENDCOLLECTIVE ;  /* 0x000000000000791b */ /* 0x003fe20003800000 */
.L_x_11040:
        /* <DEDUP_REMOVED lines=14> */
.L_x_11041:
[----:B------:R-:W-:Y:S02]  /*16a90*/  IMAD.MOV.U32 R13, RZ, RZ, R19 ;  /* 0x000000ffff0d7224 */ /* 0x000fe400078e0013 */
[----:B------:R-:W-:Y:S02]  /*16aa0*/  IMAD.MOV.U32 R12, RZ, RZ, 0x2 ;  /* 0x00000002ff0c7424 */ /* 0x000fe400078e00ff */
[----:B------:R-:W-:-:S07]  /*16ab0*/  IMAD.MOV.U32 R2, RZ, RZ, R14 ;  /* 0x000000ffff027224 */ /* 0x000fce00078e000e */
[----:B------:R-:W-:Y:S05]  /*16ac0*/  WARPSYNC.COLLECTIVE R15, `(.L_x_11042) ;  /* 0x000000000f087348 */ /* 0x000fea0003c00000 */
[----:B------:R0:W1:Y:S02]  /*16ad0*/  SHFL.IDX P6, R14, R13, R12, R11 ;  /* 0x0000000c0d0e7389 */ /* 0x00006400000c000b */
[----:B01----:R-:W-:Y:S01]  /*16ae0*/  ENDCOLLECTIVE ;  /* 0x000000000000791b */ /* 0x003fe20003800000 */
.L_x_11042:
        /* <DEDUP_REMOVED lines=13> */
.L_x_11043:
[----:B------:R-:W-:Y:S02]  /*16bc0*/  IMAD.MOV.U32 R13, RZ, RZ, R19 ;  /* 0x000000ffff0d7224 */ /* 0x000fe400078e0013 */
[----:B------:R-:W-:Y:S02]  /*16bd0*/  IMAD.MOV.U32 R12, RZ, RZ, 0x3 ;  /* 0x00000003ff0c7424 */ /* 0x000fe400078e00ff */
[----:B------:R-:W-:-:S07]  /*16be0*/  IMAD.MOV.U32 R2, RZ, RZ, R14 ;  /* 0x000000ffff027224 */ /* 0x000fce00078e000e */
[----:B------:R-:W-:Y:S05]  /*16bf0*/  WARPSYNC.COLLECTIVE R15, `(.L_x_11044) ;  /* 0x000000000f087348 */ /* 0x000fea0003c00000 */
[----:B------:R0:W1:Y:S02]  /*16c00*/  SHFL.IDX P6, R14, R13, R12, R11 ;  /* 0x0000000c0d0e7389 */ /* 0x00006400000c000b */
[----:B01----:R-:W-:Y:S01]  /*16c10*/  ENDCOLLECTIVE ;  /* 0x000000000000791b */ /* 0x003fe20003800000 */
.L_x_11044:
        /* <DEDUP_REMOVED lines=14> */
.L_x_11045:
[----:B------:R-:W-:Y:S01]  /*16d00*/  IMAD.MOV.U32 R2, RZ, RZ, R14 ;  /* 0x000000ffff027224 */ /* 0x000fe200078e000e */
[----:B------:R-:W-:Y:S06]  /*16d10*/  BRA `(.L_x_11046) ;  /* 0xffffffd400f47947 */ /* 0x000fec000383ffff */
.L_x_10987:
[----:B-1----:R1:W2:Y:S02]  /*16d20*/  SYNCS.PHASECHK.TRANS64.TRYWAIT P0, [R7+URZ+0x2d860], R2 ;  /* 0x02d86002070075a7 */ /* 0x0022a4000800017f */
[----:B--2---:R-:W-:Y:S05]  /*16d30*/  @!P0 NANOSLEEP.SYNCS 0x989680 ;  /* 0x009896800000895d */ /* 0x004fea0003900000 */
[----:B------:R-:W2:Y:S02]  /*16d40*/  @!P0 SYNCS.PHASECHK.TRANS64 P0, [R7+URZ+0x2d860], R2 ;  /* 0x02d86002070085a7 */ /* 0x000ea4000800007f */
[----:B--2---:R-:W-:Y:S05]  /*16d50*/  @!P0 BRA `(.L_x_10987) ;  /* 0xfffffffc00f08947 */ /* 0x004fea000383ffff */
[----:B------:R-:W-:Y:S05]  /*16d60*/  BRA `(.L_x_11047) ;  /* 0xffffffd800547947 */ /* 0x000fea000383ffff */
.L_x_10988:
        /* <DEDUP_REMOVED lines=8> */
.L_x_11049:
[----:B------:R-:W-:Y:S05]  /*16df0*/  BSYNC B1 ;  /* 0x0000000000017941 */ /* 0x000fea0003800000 */
.L_x_11048:
        /* <DEDUP_REMOVED lines=9> */
.L_x_11050:
[----:B------:R-:W-:Y:S02]  /*16e90*/  IMAD.MOV.U32 R13, RZ, RZ, R18 ;  /* 0x000000ffff0d7224 */ /* 0x000fe400078e0012 */
[----:B------:R-:W-:Y:S01]  /*16ea0*/  IMAD.MOV.U32 R12, RZ, RZ, 0x1 ;  /* 0x00000001ff0c7424 */ /* 0x000fe200078e00ff */
[----:B------:R-:W-:-:S13]  /*16eb0*/  IADD3 R2, P0, R14, R4, RZ ;  /* 0x000000040e027210 */ /* 0x000fda0007f1e0ff */
[----:B------:R-:W-:Y:S05]  /*16ec0*/  WARPSYNC.COLLECTIVE R15, `(.L_x_11051) ;  /* 0x000000000f087348 */ /* 0x000fea0003c00000 */
[----:B------:R0:W1:Y:S02]  /*16ed0*/  SHFL.IDX P6, R14, R13, R12, R11 ;  /* 0x0000000c0d0e7389 */ /* 0x00006400000c000b */
[----:B01----:R-:W-:Y:S01]  /*16ee0*/  ENDCOLLECTIVE ;  /* 0x000000000000791b */ /* 0x003fe20003800000 */
.L_x_11051:
        /* <DEDUP_REMOVED lines=15> */
.L_x_11052:
[----:B------:R-:W-:Y:S02]  /*16fe0*/  IMAD.MOV.U32 R13, RZ, RZ, R18 ;  /* 0x000000ffff0d7224 */ /* 0x000fe400078e0012 */
[----:B------:R-:W-:Y:S01]  /*16ff0*/  IMAD.MOV.U32 R12, RZ, RZ, 0x2 ;  /* 0x00000002ff0c7424 */ /* 0x000fe200078e00ff */
[----:B------:R-:W-:-:S13]  /*17000*/  IADD3 R2, P0, R14, R4, RZ ;  /* 0x000000040e027210 */ /* 0x000fda0007f1e0ff */
[----:B------:R-:W-:Y:S05]  /*17010*/  WARPSYNC.COLLECTIVE R15, `(.L_x_11053) ;  /* 0x000000000f087348 */ /* 0x000fea0003c00000 */
[----:B------:R0:W1:Y:S02]  /*17020*/  SHFL.IDX P6, R14, R13, R12, R11 ;  /* 0x0000000c0d0e7389 */ /* 0x00006400000c000b */
[----:B01----:R-:W-:Y:S01]  /*17030*/  ENDCOLLECTIVE ;  /* 0x000000000000791b */ /* 0x003fe20003800000 */
.L_x_11053:
        /* <DEDUP_REMOVED lines=15> */
.L_x_11054:
[----:B------:R-:W-:Y:S02]  /*17130*/  IMAD.MOV.U32 R13, RZ, RZ, R18 ;  /* 0x000000ffff0d7224 */ /* 0x000fe400078e0012 */
[----:B------:R-:W-:Y:S01]  /*17140*/  IMAD.MOV.U32 R12, RZ, RZ, 0x3 ;  /* 0x00000003ff0c7424 */ /* 0x000fe200078e00ff */
[----:B------:R-:W-:-:S13]  /*17150*/  IADD3 R2, P0, R14, R4, RZ ;  /* 0x000000040e027210 */ /* 0x000fda0007f1e0ff */
[----:B------:R-:W-:Y:S05]  /*17160*/  WARPSYNC.COLLECTIVE R15, `(.L_x_11055) ;  /* 0x000000000f087348 */ /* 0x000fea0003c00000 */
[----:B------:R0:W1:Y:S02]  /*17170*/  SHFL.IDX P6, R14, R13, R12, R11 ;  /* 0x0000000c0d0e7389 */ /* 0x00006400000c000b */
[----:B01----:R-:W-:Y:S01]  /*17180*/  ENDCOLLECTIVE ;  /* 0x000000000000791b */ /* 0x003fe20003800000 */
.L_x_11055:
        /* <DEDUP_REMOVED lines=12> */
.L_x_11056:
[----:B------:R-:W-:Y:S01]  /*17250*/  @!PT LDS RZ, [RZ] ;  /* 0x00000000fffff984 */ /* 0x000fe20000000800 */
[----:B------:R-:W-:Y:S01]  /*17260*/  @!PT LDS RZ, [RZ] ;  /* 0x00000000fffff984 */ /* 0x000fe20000000800 */
[----:B------:R-:W-:Y:S01]  /*17270*/  @!PT LDS RZ, [RZ] ;  /* 0x00000000fffff984 */ /* 0x000fe20000000800 */
[----:B------:R0:W-:Y:S01]  /*17280*/  LDGSTS.E.BYPASS.LTC128B.128 [R8+0x3400], desc[UR36][R2.64+0x40], !P0 ;  /* 0x0340004002087fae */ /* 0x0001e2000c101d64 */
[----:B------:R-:W-:-:S13]  /*17290*/  ISETP.LT.OR P0, PT, R0, 0x41, P1 ;  /* 0x000000410000780c */ /* 0x000fda0000f01670 */
[----:B------:R0:W-:Y:S01]  /*172a0*/  LDGSTS.E.BYPASS.LTC128B.128 [R8+0x5400], desc[UR36][R2.64+0x80], !P0 ;  /* 0x0540008002087fae */ /* 0x0001e2000c101d64 */
[----:B------:R-:W-:Y:S05]  /*172b0*/  BRA `(.L_x_11057) ;  /* 0xffffffd400947947 */ /* 0x000fea000383ffff */
.L_x_10994:
[----:B0-----:R0:W1:Y:S02]  /*172c0*/  SYNCS.PHASECHK.TRANS64.TRYWAIT P0, [R0+URZ+0x2d860], R3 ;  /* 0x02d86003000075a7 */ /* 0x001064000800017f */
[----:B-1----:R-:W-:Y:S05]  /*172d0*/  @!P0 NANOSLEEP.SYNCS 0x989680 ;  /* 0x009896800000895d */ /* 0x002fea0003900000 */
[----:B------:R-:W1:Y:S02]  /*172e0*/  @!P0 SYNCS.PHASECHK.TRANS64 P0, [R0+URZ+0x2d860], R3 ;  /* 0x02d86003000085a7 */ /* 0x000e64000800007f */
[----:B-1----:R-:W-:Y:S05]  /*172f0*/  @!P0 BRA `(.L_x_10994) ;  /* 0xfffffffc00f08947 */ /* 0x002fea000383ffff */
[----:B------:R-:W-:Y:S05]  /*17300*/  BRA `(.L_x_11058) ;  /* 0xffffffd800907947 */ /* 0x000fea000383ffff */
.L_x_10995:
        /* <DEDUP_REMOVED lines=8> */
.L_x_11060:
[----:B------:R-:W-:Y:S05]  /*17390*/  BSYNC B0 ;  /* 0x0000000000007941 */ /* 0x000fea0003800000 */
.L_x_11059:
[----:B------:R-:W0:Y:S01]  /*173a0*/  S2R R2, SR_TID.X ;  /* 0x0000000000027919 */ /* 0x000e220000002100 */
[----:B------:R-:W-:Y:S01]  /*173b0*/  IMAD.MOV.U32 R13, RZ, RZ, R17 ;  /* 0x000000ffff0d7224 */ /* 0x000fe200078e0011 */
[----:B------:R-:W-:Y:S01]  /*173c0*/  LEA R4, R4, UR47, 0x1 ;  /* 0x0000002f04047c11 */ /* 0x000fe2000f8e08ff */
[----:B------:R-:W-:Y:S02]  /*173d0*/  IMAD.MOV.U32 R12, RZ, RZ, RZ ;  /* 0x000000ffff0c7224 */ /* 0x000fe400078e00ff */
[----:B------:R-:W-:Y:S02]  /*173e0*/  IMAD.MOV.U32 R11, RZ, RZ, 0x1c1f ;  /* 0x00001c1fff0b7424 */ /* 0x000fe400078e00ff */
[----:B------:R-:W-:Y:S02]  /*173f0*/  IMAD.MOV.U32 R15, RZ, RZ, -0x1 ;  /* 0xffffffffff0f7424 */ /* 0x000fe400078e00ff */
[----:B------:R-:W-:-:S07]  /*17400*/  IMAD.MOV.U32 R3, RZ, RZ, R14 ;  /* 0x000000ffff037224 */ /* 0x000fce00078e000e */
[----:B0-----:R-:W-:Y:S05]  /*17410*/  WARPSYNC.COLLECTIVE R15, `(.L_x_11061) ;  /* 0x000000000f087348 */ /* 0x001fea0003c00000 */
[----:B------:R1:W2:Y:S02]  /*17420*/  SHFL.IDX P6, R14, R13, R12, R11 ;  /* 0x0000000c0d0e7389 */ /* 0x0002a400000c000b */
[----:B012---:R-:W-:Y:S01]  /*17430*/  ENDCOLLECTIVE ;  /* 0x000000000000791b */ /* 0x007fe20003800000 */
.L_x_11061:
[----:B------:R-:W-:Y:S02]  /*17440*/  ULDC UR4, c[0x0][0x2f4] ;  /* 0x0000bd0000047ab9 */ /* 0x000fe40000000800 */
[----:B------:R-:W-:-:S04]  /*17450*/  ISETP.GE.AND P2, PT, R9, UR4, PT ;  /* 0x0000000409007c0c */ /* 0x000fc8000bf46270 */
[----:B------:R-:W-:Y:S01]  /*17460*/  ISETP.LT.OR P3, PT, R5, 0x1, P2 ;  /* 0x000000010500780c */ /* 0x000fe20001761670 */
[----:B------:R-:W-:Y:S02]  /*17470*/  IMAD.MOV.U32 R13, RZ, RZ, R18 ;  /* 0x000000ffff0d7224 */ /* 0x000fe400078e0012 */
        /* <DEDUP_REMOVED lines=11> */
.L_x_11062:
[----:B------:R-:W-:Y:S01]  /*17530*/  ISETP.LT.OR P4, PT, R5, 0x1, P1 ;  /* 0x000000010500780c */ /* 0x000fe20000f81670 */
[----:B------:R-:W-:Y:S01]  /*17540*/  IMAD.WIDE.U32 R2, R9, 0x2, R2 ;  /* 0x0000000209027825 */ /* 0x000fe200078e0002 */
[----:B------:R-:W-:-:S04]  /*17550*/  ISETP.LT.OR P5, PT, R5, 0x1, P0 ;  /* 0x000000010500780c */ /* 0x000fc800007a1670 */
[----:B------:R-:W-:Y:S01]  /*17560*/  @!PT LDS RZ, [RZ] ;  /* 0x00000000fffff984 */ /* 0x000fe20000000800 */
[----:B------:R-:W-:Y:S01]  /*17570*/  @!PT LDS RZ, [RZ] ;  /* 0x00000000fffff984 */ /* 0x000fe20000000800 */
[----:B------:R-:W-:Y:S01]  /*17580*/  @!PT LDS RZ, [RZ] ;  /* 0x00000000fffff984 */ /* 0x000fe20000000800 */
[----:B------:R0:W-:Y:S01]  /*17590*/  LDGSTS.E.BYPASS.LTC128B.128 [R4+0x400], desc[UR36][R2.64], !P3 ;  /* 0x0040000002047fae */ /* 0x0001e2000d901d64 */
[----:B------:R-:W-:Y:S01]  /*175a0*/  ISETP.LT.OR P3, PT, R5, 0x21, P2 ;  /* 0x000000210500780c */ /* 0x000fe20001761670 */
[----:B------:R-:W-:-:S05]  /*175b0*/  IMAD.MOV.U32 R13, RZ, RZ, R17 ;  /* 0x000000ffff0d7224 */ /* 0x000fca00078e0011 */
        /* <DEDUP_REMOVED lines=8> */
.L_x_11063:
        /* <DEDUP_REMOVED lines=8> */
.L_x_11064:
        /* <DEDUP_REMOVED lines=15> */
.L_x_11065:
[----:B------:R-:W-:Y:S02]  /*177b0*/  IMAD.MOV.U32 R3, RZ, RZ, R7 ;  /* 0x000000ffff037224 */ /* 0x000fe400078e0007 */
[----:B------:R-:W-:Y:S02]  /*177c0*/  IMAD.MOV.U32 R13, RZ, RZ, R18 ;  /* 0x000000ffff0d7224 */ /* 0x000fe400078e0012 */
[----:B------:R-:W-:Y:S02]  /*177d0*/  IMAD.MOV.U32 R12, RZ, RZ, 0x3 ;  /* 0x00000003ff0c7424 */ /* 0x000fe400078e00ff */
[----:B------:R-:W-:-:S07]  /*177e0*/  IMAD.MOV.U32 R8, RZ, RZ, R14 ;  /* 0x000000ffff087224 */ /* 0x000fce00078e000e */
[----:B------:R-:W-:Y:S05]  /*177f0*/  WARPSYNC.COLLECTIVE R15, `(.L_x_11066) ;  /* 0x000000000f087348 */ /* 0x000fea0003c00000 */
[----:B------:R0:W1:Y:S02]  /*17800*/  SHFL.IDX P6, R14, R13, R12, R11 ;  /* 0x0000000c0d0e7389 */ /* 0x00006400000c000b */
[----:B01----:R-:W-:Y:S01]  /*17810*/  ENDCOLLECTIVE ;  /* 0x000000000000791b */ /* 0x003fe20003800000 */
.L_x_11066:
        /* <DEDUP_REMOVED lines=13> */
.L_x_11067:
[----:B------:R-:W-:Y:S05]  /*178f0*/  BRA `(.L_x_11068) ;  /* 0xffffffd400d87947 */ /* 0x000fea000383ffff */
.L_x_10998:
[----:B0-----:R0:W1:Y:S02]  /*17900*/  SYNCS.PHASECHK.TRANS64.TRYWAIT P0, [R7+URZ+0x2d820], R6 ;  /* 0x02d82006070075a7 */ /* 0x001064000800017f */
[----:B-1----:R-:W-:Y:S05]  /*17910*/  @!P0 NANOSLEEP.SYNCS 0x989680 ;  /* 0x009896800000895d */ /* 0x002fea0003900000 */
[----:B------:R-:W1:Y:S02]  /*17920*/  @!P0 SYNCS.PHASECHK.TRANS64 P0, [R7+URZ+0x2d820], R6 ;  /* 0x02d82006070085a7 */ /* 0x000e64000800007f */
[----:B-1----:R-:W-:Y:S05]  /*17930*/  @!P0 BRA `(.L_x_10998) ;  /* 0xfffffffc00f08947 */ /* 0x002fea000383ffff */
[----:B------:R-:W-:Y:S05]  /*17940*/  BRA `(.L_x_11069) ;  /* 0xffffffd800547947 */ /* 0x000fea000383ffff */
.L_x_10999:
        /* <DEDUP_REMOVED lines=11> */
.L_x_11071:
[----:B------:R-:W-:Y:S05]  /*17a00*/  BSYNC B0 ;  /* 0x0000000000007941 */ /* 0x000fea0003800000 */
.L_x_11070:
[----:B------:R-:W-:Y:S05]  /*17a10*/  BRA `(.L_x_11072) ;  /* 0xffffffd800387947 */ /* 0x000fea000383ffff */
.L_x_11000:
[----:B------:R-:W-:Y:S01]  /*17a20*/  BSSY B0, `(.L_x_11073) ;  /* 0x0000006000007945 */ /* 0x000fe20003800000 */
[----:B------:R-:W-:-:S07]  /*17a30*/  IMAD.MOV.U32 R15, RZ, RZ, -0x1 ;  /* 0xffffffffff0f7424 */ /* 0x000fce00078e00ff */
[----:B01---5:R-:W-:Y:S05]  /*17a40*/  WARPSYNC.COLLECTIVE R15, `(.L_x_11074) ;  /* 0x000000000f0c7348 */ /* 0x023fea0003c00000 */
[----:B------:R-:W-:Y:S02]  /*17a50*/  ELECT P6, UR62, PT ;  /* 0x00000000003e782f */ /* 0x000fe400038c0000 */
[----:B------:R-:W-:Y:S01]  /*17a60*/  MOV R14, UR62 ;  /* 0x0000003e000e7c02 */ /* 0x000fe20008000f00 */
[----:B01---5:R-:W-:Y:S10]  /*17a70*/  ENDCOLLECTIVE ;  /* 0x000000000000791b */ /* 0x023ff40003800000 */
.L_x_11074:
[----:B------:R-:W-:Y:S05]  /*17a80*/  BSYNC B0 ;  /* 0x0000000000007941 */ /* 0x000fea0003800000 */
.L_x_11073:
[----:B------:R-:W-:Y:S05]  /*17a90*/  BRA `(.L_x_11075) ;  /* 0xffffffd8002c7947 */ /* 0x000fea000383ffff */
.L_x_11002:
[----:B-1----:R1:W2:Y:S02]  /*17aa0*/  SYNCS.PHASECHK.TRANS64.TRYWAIT P1, [R5+URZ+0x2d840], R4 ;  /* 0x02d84004050075a7 */ /* 0x0022a4000802017f */
[----:B--2---:R-:W-:Y:S05]  /*17ab0*/  @!P1 NANOSLEEP.SYNCS 0x989680 ;  /* 0x009896800000995d */ /* 0x004fea0003900000 */
[----:B------:R-:W2:Y:S02]  /*17ac0*/  @!P1 SYNCS.PHASECHK.TRANS64 P1, [R5+URZ+0x2d840], R4 ;  /* 0x02d84004050095a7 */ /* 0x000ea4000802007f */
[----:B--2---:R-:W-:Y:S05]  /*17ad0*/  @!P1 BRA `(.L_x_11002) ;  /* 0xfffffffc00f09947 */ /* 0x004fea000383ffff */
[----:B------:R-:W-:Y:S05]  /*17ae0*/  BRA `(.L_x_11076) ;  /* 0xffffffd800547947 */ /* 0x000fea000383ffff */
.L_x_11004:
[----:B--2---:R2:W3:Y:S02]  /*17af0*/  SYNCS.PHASECHK.TRANS64.TRYWAIT P1, [R3+URZ+0x2d840], R0 ;  /* 0x02d84000030075a7 */ /* 0x0044e4000802017f */
[----:B---3--:R-:W-:Y:S05]  /*17b00*/  @!P1 NANOSLEEP.SYNCS 0x989680 ;  /* 0x009896800000995d */ /* 0x008fea0003900000 */
[----:B------:R-:W3:Y:S02]  /*17b10*/  @!P1 SYNCS.PHASECHK.TRANS64 P1, [R3+URZ+0x2d840], R0 ;  /* 0x02d84000030095a7 */ /* 0x000ee4000802007f */
[----:B---3--:R-:W-:Y:S05]  /*17b20*/  @!P1 BRA `(.L_x_11004) ;  /* 0xfffffffc00f09947 */ /* 0x008fea000383ffff */
[----:B------:R-:W-:Y:S05]  /*17b30*/  BRA `(.L_x_11077) ;  /* 0xffffffd800607947 */ /* 0x000fea000383ffff */
.L_x_11006:
[----:B---3--:R3:W4:Y:S02]  /*17b40*/  SYNCS.PHASECHK.TRANS64.TRYWAIT P1, [R5+URZ+0x2d860], R4 ;  /* 0x02d86004050075a7 */ /* 0x008724000802017f */
[----:B----4-:R-:W-:Y:S05]  /*17b50*/  @!P1 NANOSLEEP.SYNCS 0x989680 ;  /* 0x009896800000995d */ /* 0x010fea0003900000 */
[----:B------:R-:W4:Y:S02]  /*17b60*/  @!P1 SYNCS.PHASECHK.TRANS64 P1, [R5+URZ+0x2d860], R4 ;  /* 0x02d86004050095a7 */ /* 0x000f24000802007f */
[----:B----4-:R-:W-:Y:S05]  /*17b70*/  @!P1 BRA `(.L_x_11006) ;  /* 0xfffffffc00f09947 */ /* 0x010fea000383ffff */
[----:B------:R-:W-:Y:S05]  /*17b80*/  BRA `(.L_x_11078) ;  /* 0xffffffd8005c7947 */ /* 0x000fea000383ffff */
.L_x_11079:
        /* <DEDUP_REMOVED lines=15> */
.L_x_16000:


//--------------------- .text._ZN7cutlass13device_kernelIN5flash11enable_sm90INS1_16FlashAttnFwdSm90INS1_25CollectiveMainloopFwdSm90ILi2EN4cute5tupleIJNS5_1CILi1EEES8_S8_EEENS6_IJNS7_ILi192EEENS7_ILi128EEENS7_ILi96EEEEEELi96ENS_6half_tEfNS_4arch4Sm90ELb0ELb1ELb1ELb1ELb1ELb0ELb0ELb0ELb1ELb1ELb1ELb0EEENS1_21CollectiveEpilogueFwdINS6_IJSA_SC_SB_EEES9_SE_SG_Li384ELb1ELb1ELb1ELb0EEENS1_36VarlenDynamicPersistentTileSchedulerILi192ELi128ELi384ELi128ELb1ELb1ELb1ELb1ELb0ELb1EEEEEEEEEvNT_6ParamsE --------------------------
	.section	.text._ZN7cutlass13device_kernelIN5flash11enable_sm90INS1_16FlashAttnFwdSm90INS1_25CollectiveMainloopFwdSm90ILi2EN4cute5tupleIJNS5_1CILi1EEES8_S8_EEENS6_IJNS7_ILi192EEENS7_ILi128EEENS7_ILi96EEEEEELi96ENS_6half_tEfNS_4arch4Sm90ELb0ELb1ELb1ELb1ELb1ELb0ELb0ELb0ELb1ELb1ELb1ELb0EEENS1_21CollectiveEpilogueFwdINS6_IJSA_SC_SB_EEES9_SE_SG_Li384ELb1ELb1ELb1ELb0EEENS1_36VarlenDynamicPersistentTileSchedulerILi192ELi128ELi384ELi128ELb1ELb1ELb1ELb1ELb0ELb1EEEEEEEEEvNT_6ParamsE,"ax",@progbits
	.align	128
.text._ZN7cutlass13device_kernelIN5flash11enable_sm90INS1_16FlashAttnFwdSm90INS1_25CollectiveMainloopFwdSm90ILi2EN4cute5tupleIJNS5_1CILi1EEES8_S8_EEENS6_IJNS7_ILi192EEENS7_ILi128EEENS7_ILi96EEEEEELi96ENS_6half_tEfNS_4arch4Sm90ELb0ELb1ELb1ELb1ELb1ELb0ELb0ELb0ELb1ELb1ELb1ELb0EEENS1_21CollectiveEpilogueFwdINS6_IJSA_SC_SB_EEES9_SE_SG_Li384ELb1ELb1ELb1ELb0EEENS1_36VarlenDynamicPersistentTileSchedulerILi192ELi128ELi384ELi128ELb1ELb1ELb1ELb1ELb0ELb1EEEEEEEEEvNT_6ParamsE:
        .type           _ZN7cutlass13device_kernelIN5flash11enable_sm90INS1_16FlashAttnFwdSm90INS1_25CollectiveMainloopFwdSm90ILi2EN4cute5tupleIJNS5_1CILi1EEES8_S8_EEENS6_IJNS7_ILi192EEENS7_ILi128EEENS7_ILi96EEEEEELi96ENS_6half_tEfNS_4arch4Sm90ELb0ELb1ELb1ELb1ELb1ELb0ELb0ELb0ELb1ELb1ELb1ELb0EEENS1_21CollectiveEpilogueFwdINS6_IJSA_SC_SB_EEES9_SE_SG_Li384ELb1ELb1ELb1ELb0EEENS1_36VarlenDynamicPersistentTileSchedulerILi192ELi128ELi384ELi128ELb1ELb1ELb1ELb1ELb0ELb1EEEEEEEEEvNT_6ParamsE,@function
        .size           _ZN7cutlass13device_kernelIN5flash11enable_sm90INS1_16FlashAttnFwdSm90INS1_25CollectiveMainloopFwdSm90ILi2EN4cute5tupleIJNS5_1CILi1EEES8_S8_EEENS6_IJNS7_ILi192EEENS7_ILi128EEENS7_ILi96EEEEEELi96ENS_6half_tEfNS_4arch4Sm90ELb0ELb1ELb1ELb1ELb1ELb0ELb0ELb0ELb1ELb1ELb1ELb0EEENS1_21CollectiveEpilogueFwdINS6_IJSA_SC_SB_EEES9_SE_SG_Li384ELb1ELb1ELb1ELb0EEENS1_36VarlenDynamicPersistentTileSchedulerILi192ELi128ELi384ELi128ELb1ELb1ELb1ELb1ELb0ELb1EEEEEEEEEvNT_6ParamsE,(.L_x_16001 - _ZN7cutlass13device_kernelIN5flash11enable_sm90INS1_16FlashAttnFwdSm90INS1_25CollectiveMainloopFwdSm90ILi2EN4cute5tupleIJNS5_1CILi1EEES8_S8_EEENS6_IJNS7_ILi192EEENS7_ILi128EEENS7_ILi96EEEEEELi96ENS_6half_tEfNS_4arch4Sm90ELb0ELb1ELb1ELb1ELb1ELb0ELb0ELb0ELb1ELb1ELb1ELb0EEENS1_21CollectiveEpilogueFwdINS6_IJSA_SC_SB_EEES9_SE_SG_Li384ELb1ELb1ELb1ELb0EEENS1_36VarlenDynamicPersistentTileSchedulerILi192ELi128ELi384ELi128ELb1ELb1ELb1ELb1ELb0ELb1EEEEEEEEEvNT_6ParamsE)
        .other          _ZN7cutlass13device_kernelIN5flash11enable_sm90INS1_16FlashAttnFwdSm90INS1_25CollectiveMainloopFwdSm90ILi2EN4cute5tupleIJNS5_1CILi1EEES8_S8_EEENS6_IJNS7_ILi192EEENS7_ILi128EEENS7_ILi96EEEEEELi96ENS_6half_tEfNS_4arch4Sm90ELb0ELb1ELb1ELb1ELb1ELb0ELb0ELb0ELb1ELb1ELb1ELb0EEENS1_21CollectiveEpilogueFwdINS6_IJSA_SC_SB_EEES9_SE_SG_Li384ELb1ELb1ELb1ELb0EEENS1_36VarlenDynamicPersistentTileSchedulerILi192ELi128ELi384ELi128ELb1ELb1ELb1ELb1ELb0ELb1EEEEEEEEEvNT_6ParamsE,@"STO_CUDA_ENTRY STV_DEFAULT"
_ZN7cutlass13device_kernelIN5flash11enable_sm90INS1_16FlashAttnFwdSm90INS1_25CollectiveMainloopFwdSm90ILi2EN4cute5tupleIJNS5_1CILi1EEES8_S8_EEENS6_IJNS7_ILi192EEENS7_ILi128EEENS7_ILi96EEEEEELi96ENS_6half_tEfNS_4arch4Sm90ELb0ELb1ELb1ELb1ELb1ELb0ELb0ELb0ELb1ELb1ELb1ELb0EEENS1_21CollectiveEpilogueFwdINS6_IJSA_SC_SB_EEES9_SE_SG_Li384ELb1ELb1ELb1ELb0EEENS1_36VarlenDynamicPersistentTileSchedulerILi192ELi128ELi384ELi128ELb1ELb1ELb1ELb1ELb0ELb1EEEEEEEEEvNT_6ParamsE:
        /* <DEDUP_REMOVED lines=45> */
.L_x_11080:
        /* <DEDUP_REMOVED lines=22> */
.L_x_11081:
        /* <DEDUP_REMOVED lines=18> */
.L_x_11082:
        /* <DEDUP_REMOVED lines=22> */
.L_x_11083:
        /* <DEDUP_REMOVED lines=23> */
.L_x_11084:
[----:B------:R-:W-:Y:S01]  /*0820*/  UISETP.NE.AND UP0, UPT, UR9, URZ, UPT ;  /* 0x0000003f0900728c */ /* 0x000fe2000bf05270 */
[----:B------:R-:W-:Y:S01]  /*0830*/  NOP ;  /* 0x0000000000007918 */ /* 0x000fe20000000000 */
[----:B------:R-:W-:Y:S01]  /*0840*/  UMOV UR44, 0x1 ;  /* 0x00000001002c7882 */ /* 0x000fe20000000000 */
[----:B------:R-:W-:Y:S01]  /*0850*/  ULDC.64 UR56, c[0x0][0x208] ;  /* 0x0000820000387ab9 */ /* 0x000fe20000000a00 */
[----:B------:R-:W-:Y:S01]  /*0860*/  USEL UR44, UR44, 0x2, !UP0 ;  /* 0x000000022c2c7887 */ /* 0x000fe2000c000000 */
[----:B01234-:R-:W-:Y:S01]  /*0870*/  BAR.SYNC.DEFER_BLOCKING 0x0 ;  /* 0x0000000000007b1d */ /* 0x01ffe20000010000 */
[----:B------:R-:W-:-:S13]  /*0880*/  PLOP3.LUT P0, PT, PT, PT, UP0, 0x80, 0x0 ;  /* 0x000000000000781c */ /* 0x000fda0003f0f008 */
[----:B------:R-:W-:Y:S05]  /*0890*/  @!P0 BRA `(.L_x_11085) ;  /* 0x0000012c00048947 */ /* 0x000fea0003800000 */
.L_x_11086:
        /* <DEDUP_REMOVED lines=18> */
[----:B------:R-:W-:Y:S01]  /*09c0*/  VIADD R13, R2, 0xffffff80 ;  /* 0xffffff80020d7836 */ /* 0x000fe20000000000 */
[----:B------:R-:W-:Y:S01]  /*09d0*/  R2UR UR6, R9 ;  /* 0x00000000090672ca */ /* 0x000fe200000e0000 */
[----:B------:R-:W-:Y:S01]  /*09e0*/  IMAD.MOV.U32 R19, RZ, RZ, 0x40 ;  /* 0x00000040ff137424 */ /* 0x000fe200078e00ff */
[----:B------:R-:W-:Y:S01]  /*09f0*/  R2UR UR5, R10 ;  /* 0x000000000a0572ca */ /* 0x000fe200000e0000 */
[----:B------:R-:W-:Y:S01]  /*0a00*/  ULOP3.LUT UR52, UR44, 0x1, URZ, 0xfc, !UPT ;  /* 0x000000012c347892 */ /* 0x000fe2000f8efc3f */
[----:B------:R-:W-:Y:S01]  /*0a10*/  SHF.R.S32.HI R0, RZ, 0x1f, R13 ;  /* 0x0000001fff007819 */ /* 0x000fe2000001140d */
[----:B------:R-:W-:Y:S01]  /*0a20*/  UMOV UR51, URZ ;  /* 0x0000003f00337c82 */ /* 0x000fe20008000000 */
[----:B------:R-:W-:Y:S01]  /*0a30*/  R2UR UR7, R11 ;  /* 0x000000000b0772ca */ /* 0x000fe200000e0000 */
[----:B------:R-:W-:Y:S01]  /*0a40*/  UMOV UR50, URZ ;  /* 0x0000003f00327c82 */ /* 0x000fe20008000000 */
[CC--:B------:R-:W-:Y:S01]  /*0a50*/  LEA.HI R3, R0.reuse, R13.reuse, RZ, 0x4 ;  /* 0x0000000d00037211 */ /* 0x0c0fe200078f20ff */
[----:B------:R-:W-:Y:S01]  /*0a60*/  UMOV UR49, URZ ;  /* 0x0000003f00317c82 */ /* 0x000fe20008000000 */
[----:B------:R-:W-:-:S02]  /*0a70*/  LEA.HI R2, R0, R13, RZ, 0x7 ;  /* 0x0000000d00027211 */ /* 0x000fc400078f38ff */
[----:B------:R-:W-:Y:S02]  /*0a80*/  LOP3.LUT R4, R3, 0xfffffff0, RZ, 0xc0, !PT ;  /* 0xfffffff003047812 */ /* 0x000fe400078ec0ff */
[----:B------:R-:W-:Y:S02]  /*0a90*/  SHF.R.S32.HI R6, RZ, 0x4, R3 ;  /* 0x00000004ff067819 */ /* 0x000fe40000011403 */
[----:B------:R-:W-:Y:S01]  /*0aa0*/  LOP3.LUT R153, R2, 0xffffff80, RZ, 0xc0, !PT ;  /* 0xffffff8002997812 */ /* 0x000fe200078ec0ff */
[----:B------:R-:W-:Y:S01]  /*0ab0*/  IMAD.IADD R4, R13, 0x1, -R4 ;  /* 0x000000010d047824 */ /* 0x000fe200078e0a04 */
[----:B------:R-:W-:Y:S02]  /*0ac0*/  LEA.HI R3, R3, R6, RZ, 0x1 ;  /* 0x0000000603037211 */ /* 0x000fe400078f08ff */
[----:B------:R-:W-:Y:S01]  /*0ad0*/  LEA.HI R7, R0, R13, RZ, 0x5 ;  /* 0x0000000d00077211 */ /* 0x000fe200078f28ff */
[----:B------:R-:W-:Y:S01]  /*0ae0*/  IMAD.IADD R153, R13, 0x1, -R153 ;  /* 0x000000010d997824 */ /* 0x000fe200078e0a99 */
[----:B------:R-:W-:-:S02]  /*0af0*/  LOP3.LUT R5, R3, 0x1ffffffe, RZ, 0xc0, !PT ;  /* 0x1ffffffe03057812 */ /* 0x000fc400078ec0ff */
[----:B------:R-:W-:Y:S02]  /*0b00*/  SHF.R.S32.HI R3, RZ, 0x1f, R4 ;  /* 0x0000001fff037819 */ /* 0x000fe40000011404 */
[----:B------:R-:W-:Y:S01]  /*0b10*/  SHF.R.S32.HI R8, RZ, 0x1f, R153 ;  /* 0x0000001fff087819 */ /* 0x000fe20000011499 */
[----:B------:R-:W-:Y:S01]  /*0b20*/  IMAD.IADD R5, R6, 0x1, -R5 ;  /* 0x0000000106057824 */ /* 0x000fe200078e0a05 */
[----:B------:R-:W-:Y:S02]  /*0b30*/  LEA.HI R3, R3, R4, RZ, 0x3 ;  /* 0x0000000403037211 */ /* 0x000fe400078f18ff */
[----:B------:R-:W-:Y:S01]  /*0b40*/  LEA.HI R9, R8, R153, RZ, 0x2 ;  /* 0x0000009908097211 */ /* 0x000fe200078f10ff */
[----:B------:R-:W-:Y:S01]  /*0b50*/  IMAD.SHL.U32 R5, R5, 0x8, RZ ;  /* 0x0000000805057824 */ /* 0x000fe200078e00ff */
[----:B------:R-:W-:Y:S01]  /*0b60*/  SHF.R.S32.HI R7, RZ, 0x5, R7 ;  /* 0x00000005ff077819 */ /* 0x000fe20000011407 */
[----:B------:R-:W-:Y:S01]  /*0b70*/  IMAD.SHL.U32 R6, R3, 0x40, RZ ;  /* 0x0000004003067824 */ /* 0x000fe200078e00ff */
[----:B------:R-:W-:-:S02]  /*0b80*/  SHF.R.S32.HI R10, RZ, 0x2, R9 ;  /* 0x00000002ff0a7819 */ /* 0x000fc40000011409 */
[----:B------:R-:W-:Y:S01]  /*0b90*/  SHF.R.S32.HI R11, RZ, 0x1f, R9 ;  /* 0x0000001fff0b7819 */ /* 0x000fe20000011409 */
[----:B------:R-:W-:Y:S01]  /*0ba0*/  IMAD R12, R7, 0x10, R4 ;  /* 0x00000010070c7824 */ /* 0x000fe200078e0204 */
[----:B------:R-:W-:Y:S02]  /*0bb0*/  LOP3.LUT R3, R3, 0xfffffff8, RZ, 0xc0, !PT ;  /* 0xfffffff803037812 */ /* 0x000fe400078ec0ff */
[----:B------:R-:W-:Y:S02]  /*0bc0*/  SHF.R.S32.HI R14, RZ, 0x7, R2 ;  /* 0x00000007ff0e7819 */ /* 0x000fe40000011402 */
[----:B------:R-:W-:Y:S01]  /*0bd0*/  LEA.HI R11, R11, R10, RZ, 0x3 ;  /* 0x0000000a0b0b7211 */ /* 0x000fe200078f18ff */
[----:B------:R-:W-:Y:S01]  /*0be0*/  IMAD.IADD R3, R4, 0x1, -R3 ;  /* 0x0000000104037824 */ /* 0x000fe200078e0a03 */
[----:B------:R-:W-:Y:S01]  /*0bf0*/  LEA.HI R8, R8, R153, RZ, 0x5 ;  /* 0x0000009908087211 */ /* 0x000fe200078f28ff */
[----:B------:R-:W-:Y:S01]  /*0c00*/  IMAD.HI R4, R14, 0x55555556, RZ ;  /* 0x555555560e047827 */ /* 0x000fe200078e02ff */
[----:B------:R-:W-:-:S02]  /*0c10*/  LOP3.LUT R11, R11, 0xfffffff8, RZ, 0xc0, !PT ;  /* 0xfffffff80b0b7812 */ /* 0x000fc400078ec0ff */
[----:B------:R-:W-:Y:S01]  /*0c20*/  LOP3.LUT R6, R6, 0x7ffffe00, RZ, 0xc0, !PT ;  /* 0x7ffffe0006067812 */ /* 0x000fe200078ec0ff */
[----:B------:R-:W-:Y:S01]  /*0c30*/  IMAD.SHL.U32 R2, R3, 0x40, RZ ;  /* 0x0000004003027824 */ /* 0x000fe200078e00ff */
[----:B------:R-:W-:Y:S01]  /*0c40*/  LEA.HI R4, R4, R4, RZ, 0x1 ;  /* 0x0000000404047211 */ /* 0x000fe200078f08ff */
[----:B------:R-:W-:Y:S01]  /*0c50*/  IMAD.IADD R11, R10, 0x1, -R11 ;  /* 0x000000010a0b7824 */ /* 0x000fe200078e0a0b */
[----:B------:R-:W-:Y:S01]  /*0c60*/  SHF.R.S32.HI R8, RZ, 0x5, R8 ;  /* 0x00000005ff087819 */ /* 0x000fe20000011408 */
[----:B------:R-:W-:Y:S01]  /*0c70*/  IMAD R6, R7, 0x400, R6 ;  /* 0x0000040007067824 */ /* 0x000fe200078e0206 */
[----:B------:R-:W-:Y:S01]  /*0c80*/  LOP3.LUT R2, R2, 0x1c0, RZ, 0xc0, !PT ;  /* 0x000001c002027812 */ /* 0x000fe200078ec0ff */
[--C-:B------:R-:W-:Y:S01]  /*0c90*/  IMAD.U32 R7, R12, 0x20, R5.reuse ;  /* 0x000000200c077824 */ /* 0x100fe200078e0005 */
[----:B------:R-:W-:Y:S01]  /*0ca0*/  LEA.HI R0, R0, R13, RZ, 0x2 ;  /* 0x0000000d00007211 */ /* 0x000fe200078f10ff */
[----:B------:R-:W-:Y:S01]  /*0cb0*/  IMAD R4, R4, -0x3, R14 ;  /* 0xfffffffd04047824 */ /* 0x000fe200078e020e */
[----:B------:R-:W-:Y:S01]  /*0cc0*/  LOP3.LUT R5, R2, 0x8, R5, 0xf8, !PT ;  /* 0x0000000802057812 */ /* 0x000fe200078ef805 */
[----:B------:R-:W-:Y:S01]  /*0cd0*/  IMAD R11, R8, 0x10, R11 ;  /* 0x00000010080b7824 */ /* 0x000fe200078e020b */
[----:B------:R-:W-:Y:S01]  /*0ce0*/  SHF.R.U32.HI R2, RZ, 0x3, R2 ;  /* 0x00000003ff027819 */ /* 0x000fe20000011602 */
[----:B------:R0:W-:Y:S01]  /*0cf0*/  STL [R1+0x14], R7 ;  /* 0x0000140701007387 */ /* 0x0001e20000100800 */
[----:B------:R-:W-:-:S02]  /*0d00*/  LOP3.LUT R151, R0, 0xfffffffc, RZ, 0xc0, !PT ;  /* 0xfffffffc00977812 */ /* 0x000fc400078ec0ff */
[----:B------:R-:W-:Y:S02]  /*0d10*/  LOP3.LUT R5, R5, R2, RZ, 0x3c, !PT ;  /* 0x0000000205057212 */ /* 0x000fe400078e3cff */
[----:B------:R-:W-:Y:S01]  /*0d20*/  R2P PR, R3, 0x6 ;  /* 0x0000000603007804 */ /* 0x000fe20000000000 */
[----:B------:R-:W-:Y:S01]  /*0d30*/  IMAD.IADD R151, R13, 0x1, -R151 ;  /* 0x000000010d977824 */ /* 0x000fe200078e0a97 */
[----:B------:R-:W-:Y:S01]  /*0d40*/  SHF.R.S32.HI R152, RZ, 0x2, R0 ;  /* 0x00000002ff987819 */ /* 0x000fe20000011400 */
[----:B------:R-:W-:Y:S02]  /*0d50*/  IMAD.IADD R5, R6, 0x1, R5 ;  /* 0x0000000106057824 */ /* 0x000fe400078e0205 */
[----:B0-----:R-:W-:Y:S01]  /*0d60*/  IMAD R7, R4, 0x40, R11 ;  /* 0x0000004004077824 */ /* 0x001fe200078e020b */
[----:B------:R-:W-:Y:S01]  /*0d70*/  LOP3.LUT R4, R9, 0x7ffffffc, RZ, 0xc0, !PT ;  /* 0x7ffffffc09047812 */ /* 0x000fe200078ec0ff */
[C---:B------:R-:W-:Y:S01]  /*0d80*/  IMAD.SHL.U32 R138, R151.reuse, 0x8, RZ ;  /* 0x00000008978a7824 */ /* 0x040fe200078e00ff */
[----:B------:R-:W-:-:S02]  /*0d90*/  LEA.HI R2, R151, R151, RZ, 0x1 ;  /* 0x0000009797027211 */ /* 0x000fc400078f08ff */
[----:B------:R0:W-:Y:S01]  /*0da0*/  STL [R1+0x10], R7 ;  /* 0x0000100701007387 */ /* 0x0001e20000100800 */
[----:B------:R-:W-:Y:S01]  /*0db0*/  IMAD.IADD R4, R153, 0x1, -R4 ;  /* 0x0000000199047824 */ /* 0x000fe200078e0a04 */
[----:B------:R-:W-:Y:S01]  /*0dc0*/  LEA R18, R5, UR41, 0x1 ;  /* 0x0000002905127c11 */ /* 0x000fe2000f8e08ff */
[----:B------:R-:W-:Y:S01]  /*0dd0*/  VIADD R139, R138, 0x20 ;  /* 0x000000208a8b7836 */ /* 0x000fe20000000000 */
[----:B------:R-:W-:Y:S01]  /*0de0*/  LOP3.LUT R2, R2, 0x1ffffffe, RZ, 0xc0, !PT ;  /* 0x1ffffffe02027812 */ /* 0x000fe200078ec0ff */
[----:B------:R-:W-:Y:S01]  /*0df0*/  IMAD.SHL.U32 R17, R4, 0x2, RZ ;  /* 0x0000000204117824 */ /* 0x000fe200078e00ff */
[----:B------:R-:W-:Y:S01]  /*0e00*/  SEL R19, R19, 0xffffffc0, !P2 ;  /* 0xffffffc013137807 */ /* 0x000fe20005000000 */
[----:B------:R-:W-:Y:S01]  /*0e10*/  VIADD R22, R18, 0x21800 ;  /* 0x0002180012167836 */ /* 0x000fe20000000000 */
[----:B------:R-:W-:Y:S01]  /*0e20*/  SHF.R.S32.HI R3, RZ, 0x1f, R139 ;  /* 0x0000001fff037819 */ /* 0x000fe2000001148b */
[----:B------:R-:W-:Y:S02]  /*0e30*/  VIADD R141, R138, 0x40 ;  /* 0x000000408a8d7836 */ /* 0x000fe40000000000 */
[----:B------:R-:W-:-:S02]  /*0e40*/  VIADD R150, R17, 0x18 ;  /* 0x0000001811967836 */ /* 0x000fc40000000000 */
        /* <DEDUP_REMOVED lines=16> */
[----:B------:R-:W-:Y:S01]  /*0f50*/  VIADD R23, R18, 0x21820 ;  /* 0x0002182012177836 */ /* 0x000fe20000000000 */
[----:B------:R-:W-:Y:S01]  /*0f60*/  SHF.R.S32.HI R155, RZ, 0x1f, R143 ;  /* 0x0000001fff9b7819 */ /* 0x000fe2000001148f */
[----:B------:R-:W-:Y:S01]  /*0f70*/  IMAD.IADD R2, R151, 0x1, -R2 ;  /* 0x0000000197027824 */ /* 0x000fe200078e0a02 */
[----:B------:R-:W-:Y:S01]  /*0f80*/  SHF.R.S32.HI R154, RZ, 0x1f, R142 ;  /* 0x0000001fff9a7819 */ /* 0x000fe2000001148e */
[----:B------:R-:W-:-:S02]  /*0f90*/  @P1 VIADD R23, R22, 0xffffffe0 ;  /* 0xffffffe016171836 */ /* 0x000fc40000000000 */
[----:B------:R-:W-:Y:S02]  /*0fa0*/  IMAD.IADD R22, R22, 0x1, R19 ;  /* 0x0000000116167824 */ /* 0x000fe400078e0213 */
[----:B------:R-:W-:Y:S02]  /*0fb0*/  VIADD R140, R17, 0x10 ;  /* 0x00000010118c7836 */ /* 0x000fe40000000000 */
[----:B------:R-:W-:Y:S02]  /*0fc0*/  IMAD R137, R2, 0x8, R7 ;  /* 0x0000000802897824 */ /* 0x000fe400078e0207 */
[----:B------:R-:W-:Y:S02]  /*0fd0*/  IMAD.IADD R19, R19, 0x1, R23 ;  /* 0x0000000113137824 */ /* 0x000fe400078e0217 */
[----:B0-----:R-:W-:-:S07]  /*0fe0*/  VIADD R136, R23, 0x6000 ;  /* 0x0000600017887836 */ /* 0x001fce0000000000 */
.L_x_11190:
        /* <DEDUP_REMOVED lines=12> */
[----:B----4-:R-:W-:Y:S01]  /*10b0*/  IMAD.U32 R3, RZ, RZ, UR9 ;  /* 0x00000009ff037e24 */ /* 0x010fe2000f8e00ff */
[----:B------:R-:W-:Y:S02]  /*10c0*/  @UP1 ULDC.64 UR8, c[0x0][0xa18] ;  /* 0x0002860000081ab9 */ /* 0x000fe40000000a00 */
[----:B------:R-:W-:Y:S02]  /*10d0*/  @UP1 UIMAD.WIDE UR8, UR7, 0x4, UR8 ;  /* 0x00000004070818a5 */ /* 0x000fe4000f8e0208 */
[----:B--2---:R-:W2:Y:S04]  /*10e0*/  @P0 LDG.E R2, desc[UR56][R2.64] ;  /* 0x0000003802020981 */ /* 0x004ea8000c1e1900 */
[----:B------:R-:W-:-:S02]  /*10f0*/  IMAD.U32 R4, RZ, RZ, UR8 ;  /* 0x00000008ff047e24 */ /* 0x000fc4000f8e00ff */
[----:B------:R-:W-:Y:S01]  /*1100*/  IMAD.U32 R5, RZ, RZ, UR9 ;  /* 0x00000009ff057e24 */ /* 0x000fe2000f8e00ff */
        /* <DEDUP_REMOVED lines=29> */
.L_x_11087:
        /* <DEDUP_REMOVED lines=9> */
.L_x_11088:
        /* <DEDUP_REMOVED lines=13> */
.L_x_11089:
[----:B------:R-:W-:Y:S01]  /*1440*/  ULDC UR7, c[0x0][0x448] ;  /* 0x0001120000077ab9 */ /* 0x000fe20000000800 */
[----:B------:R-:W-:Y:S02]  /*1450*/  UIMAD UR39, UR6, 0xc0, URZ ;  /* 0x000000c0062778a4 */ /* 0x000fe4000f8e023f */
        /* <DEDUP_REMOVED lines=26> */
.L_x_11091:
[----:B------:R-:W-:-:S11]  /*1600*/  UISETP.NE.AND UP0, UPT, UR7, 0x1, UPT ;  /* 0x000000010700788c */ /* 0x000fd6000bf05270 */
[----:B------:R-:W-:Y:S02]  /*1610*/  @UP0 ULDC.64 UR10, c[0x0][0x9e8] ;  /* 0x00027a00000a0ab9 */ /* 0x000fe40000000a00 */
[----:B------:R-:W-:-:S04]  /*1620*/  UIMAD.WIDE.U32 UR8, UR4, UR10, URZ ;  /* 0x0000000a040872a5 */ /* 0x000fc8000f8e003f */
[----:B------:R-:W-:-:S12]  /*1630*/  @UP0 USHF.R.U32.HI UR4, URZ, UR11, UR9 ;  /* 0x0000000b3f040299 */ /* 0x000fd80008011609 */
.L_x_11092:
[----:B------:R-:W-:-:S04]  /*1640*/  UIMAD UR4, UR4, UR7, UR7 ;  /* 0x00000007040472a4 */ /* 0x000fc8000f8e0207 */
[----:B------:R-:W-:-:S04]  /*1650*/  UISETP.LT.AND UP0, UPT, UR6, UR4, UPT ;  /* 0x000000040600728c */ /* 0x000fc8000bf01270 */
[----:B------:R-:W-:-:S12]  /*1660*/  USEL UR6, UR6, UR4, UP0 ;  /* 0x0000000406067287 */ /* 0x000fd80008000000 */
.L_x_11090:
        /* <DEDUP_REMOVED lines=33> */
.L_x_11094:
[----:B------:R-:W-:-:S11]  /*1880*/  UISETP.NE.AND UP0, UPT, UR7, 0x1, UPT ;  /* 0x000000010700788c */ /* 0x000fd6000bf05270 */
[----:B------:R-:W-:Y:S02]  /*1890*/  @UP0 ULDC.64 UR12, c[0x0][0x9e8] ;  /* 0x00027a00000c0ab9 */ /* 0x000fe40000000a00 */
[----:B------:R-:W-:-:S04]  /*18a0*/  UIMAD.WIDE.U32 UR8, UR4, UR12, URZ ;  /* 0x0000000c040872a5 */ /* 0x000fc8000f8e003f */
[----:B------:R-:W-:-:S12]  /*18b0*/  @UP0 USHF.R.U32.HI UR4, URZ, UR13, UR9 ;  /* 0x0000000d3f040299 */ /* 0x000fd80008011609 */
.L_x_11095:
[----:B------:R-:W-:-:S04]  /*18c0*/  UIMAD UR4, UR4, UR7, URZ ;  /* 0x00000007040472a4 */ /* 0x000fc8000f8e023f */
[----:B------:R-:W-:-:S04]  /*18d0*/  UISETP.LT.AND UP0, UPT, UR10, UR4, UPT ;  /* 0x000000040a00728c */ /* 0x000fc8000bf01270 */
[----:B------:R-:W-:-:S12]  /*18e0*/  USEL UR10, UR10, UR4, !UP0 ;  /* 0x000000040a0a7287 */ /* 0x000fd8000c000000 */
.L_x_11093:
        /* <DEDUP_REMOVED lines=52> */
.L_x_11096:
        /* <DEDUP_REMOVED lines=33> */
[----:B------:R-:W0:Y:S02]  /*1e40*/  S2R R4, SR_TID.X ;  /* 0x0000000000047919 */ /* 0x000e240000002100 */
[----:B0-----:R-:W-:-:S05]  /*1e50*/  VIADD R5, R4, 0xffffff80 ;  /* 0xffffff8004057836 */ /* 0x001fca0000000000 */
[----:B------:R-:W-:-:S04]  /*1e60*/  SHF.R.S32.HI R4, RZ, 0x1f, R5 ;  /* 0x0000001fff047819 */ /* 0x000fc80000011405 */
[----:B------:R-:W-:-:S04]  /*1e70*/  LEA.HI R4, R4, R5, RZ, 0x7 ;  /* 0x0000000504047211 */ /* 0x000fc800078f38ff */
[----:B------:R-:W-:-:S05]  /*1e80*/  SHF.R.S32.HI R4, RZ, 0x7, R4 ;  /* 0x00000007ff047819 */ /* 0x000fca0000011404 */
[----:B------:R-:W0:Y:S02]  /*1e90*/  SHFL.IDX PT, R0, R4, RZ, 0x1f ;  /* 0x00001fff04007589 */ /* 0x000e2400000e0000 */
[----:B0-----:R-:W-:-:S13]  /*1ea0*/  R2UR UR46, R0 ;  /* 0x00000000002e72ca */ /* 0x001fda00000e0000 */
[----:B------:R-:W-:-:S04]  /*1eb0*/  UIMAD.WIDE UR4, UR46, 0x55555556, URZ ;  /* 0x555555562e0478a5 */ /* 0x000fc8000f8e023f */
[----:B------:R-:W-:Y:S02]  /*1ec0*/  ULEA.HI UR55, UR5, UR5, URZ, 0x1 ;  /* 0x0000000505377291 */ /* 0x000fe4000f8f083f */
[----:B------:R-:W-:Y:S02]  /*1ed0*/  UIADD3 UR5, UR41, 0x21800, URZ ;  /* 0x0002180029057890 */ /* 0x000fe4000fffe03f */
[----:B------:R-:W-:Y:S02]  /*1ee0*/  UIMAD UR55, UR55, -0x3, UR46 ;  /* 0xfffffffd373778a4 */ /* 0x000fe4000f8e022e */
[----:B------:R-:W-:Y:S02]  /*1ef0*/  ULOP3.LUT UP0, URZ, UR5, 0x3ff, URZ, 0xc0, !UPT ;  /* 0x000003ff053f7892 */ /* 0x000fe4000f80c03f */
[----:B------:R-:W-:Y:S02]  /*1f00*/  ULEA UR4, UR55, UR41, 0xc ;  /* 0x0000002937047291 */ /* 0x000fe4000f8e603f */
[----:B------:R-:W-:-:S02]  /*1f10*/  ULEA UR5, UR55, UR5, 0xd ;  /* 0x0000000537057291 */ /* 0x000fc4000f8e683f */
[----:B------:R-:W-:Y:S01]  /*1f20*/  PLOP3.LUT P0, PT, PT, PT, UP0, 0x80, 0x0 ;  /* 0x000000000000781c */ /* 0x000fe20003f0f008 */
[----:B------:R-:W-:Y:S02]  /*1f30*/  UIADD3 UR4, UR4, 0xc400, URZ ;  /* 0x0000c40004047890 */ /* 0x000fe4000fffe03f */
[----:B------:R-:W-:Y:S02]  /*1f40*/  USHF.R.U32.HI UR5, URZ, 0x4, UR5 ;  /* 0x000000043f057899 */ /* 0x000fe40008011605 */
[----:B------:R-:W-:Y:S02]  /*1f50*/  USHF.R.U32.HI UR4, URZ, 0x4, UR4 ;  /* 0x000000043f047899 */ /* 0x000fe40008011604 */
[----:B------:R-:W-:Y:S02]  /*1f60*/  ULOP3.LUT UR45, UR5, 0x3fff, URZ, 0xc0, !UPT ;  /* 0x00003fff052d7892 */ /* 0x000fe4000f8ec03f */
[----:B------:R-:W-:-:S04]  /*1f70*/  ULOP3.LUT UR59, UR4, 0x3fff, URZ, 0xc0, !UPT ;  /* 0x00003fff043b7892 */ /* 0x000fc8000f8ec03f */
[----:B------:R-:W-:Y:S08]  /*1f80*/  @!P0 BRA `(.L_x_11098) ;  /* 0x0000000000408947 */ /* 0x000ff00003800000 */
        /* <DEDUP_REMOVED lines=16> */
.L_x_11098:
        /* <DEDUP_REMOVED lines=9> */
.L_x_11285:
[----:B------:R-:W-:Y:S05]  /*2120*/  @!P0 BRA `(.L_x_11100) ;  /* 0x0000000000048947 */ /* 0x000fea0003800000 */
[----:B------:R-:W-:Y:S01]  /*2130*/  BPT.TRAP 0x1 ;  /* 0x000000040000795c */ /* 0x000fe20000300000 */
.L_x_11100:
[----:B------:R-:W-:Y:S02]  /*2140*/  IMAD.U32 R2, RZ, RZ, UR49 ;  /* 0x00000031ff027e24 */ /* 0x000fe4000f8e00ff */
[----:B0-----:R-:W-:-:S03]  /*2150*/  IMAD.U32 R3, RZ, RZ, UR50 ;  /* 0x00000032ff037e24 */ /* 0x001fc6000f8e00ff */
[----:B------:R-:W-:Y:S02]  /*2160*/  LEA R2, R2, UR41, 0x3 ;  /* 0x0000002902027c11 */ /* 0x000fe4000f8e18ff */
[----:B------:R-:W-:-:S04]  /*2170*/  SHF.L.U32 R3, R3, 0x1f, RZ ;  /* 0x0000001f03037819 */ /* 0x000fc800000006ff */
[----:B------:R0:W1:Y:S01]  /*2180*/  SYNCS.PHASECHK.TRANS64.TRYWAIT P1, [R2+URZ+0x2d830], R3 ;  /* 0x02d83003020075a7 */ /* 0x000062000802017f */
[----:B------:R-:W-:Y:S05]  /*2190*/  @!P0 BRA `(.L_x_11101) ;  /* 0x0000000000048947 */ /* 0x000fea0003800000 */
[----:B------:R-:W-:Y:S01]  /*21a0*/  BPT.TRAP 0x1 ;  /* 0x000000040000795c */ /* 0x000fe20000300000 */
.L_x_11101:
[----:B-1----:R-:W-:Y:S05]  /*21b0*/  @P1 BRA `(.L_x_11102) ;  /* 0x0000000000081947 */ /* 0x002fea0003800000 */
[----:B------:R-:W1:Y:S02]  /*21c0*/  SYNCS.PHASECHK.TRANS64.TRYWAIT P1, [R2+URZ+0x2d830], R3 ;  /* 0x02d83003020075a7 */ /* 0x000e64000802017f */
[----:B-1----:R-:W-:Y:S05]  /*21d0*/  @!P1 BRA `(.L_x_11103) ;  /* 0x0000017400fc9947 */ /* 0x002fea0003800000 */
.L_x_11102:
[----:B------:R-:W-:Y:S05]  /*21e0*/  WARPSYNC.ALL ;  /* 0x0000000000007948 */ /* 0x000fea0003800000 */
[----:B------:R-:W-:Y:S01]  /*21f0*/  UIADD3 UR4, UR41, 0x15400, URZ ;  /* 0x0001540029047890 */ /* 0x000fe2000fffe03f */
[----:B------:R-:W-:Y:S01]  /*2200*/  WARPGROUP.ARRIVE ;  /* 0x00000000000079c5 */ /* 0x000fe20000000000 */
[----:B------:R-:W-:Y:S01]  /*2210*/  UMOV UR5, 0x80000020 ;  /* 0x8000002000057882 */ /* 0x000fe20000000000 */
[----:B------:R-:W-:Y:S01]  /*2220*/  UMOV UR7, 0x80000020 ;  /* 0x8000002000077882 */ /* 0x000fe20000000000 */
[----:B------:R-:W-:Y:S01]  /*2230*/  USHF.R.U32.HI UR4, URZ, 0x4, UR4 ;  /* 0x000000043f047899 */ /* 0x000fe20008011604 */
[----:B------:R-:W-:Y:S01]  /*2240*/  UMOV UR9, 0x80000020 ;  /* 0x8000002000097882 */ /* 0x000fe20000000000 */
[----:B------:R-:W-:-:S02]  /*2250*/  UMOV UR11, 0x80000020 ;  /* 0x80000020000b7882 */ /* 0x000fc40000000000 */
[----:B------:R-:W-:Y:S01]  /*2260*/  ULOP3.LUT UR4, UR4, 0x3fff, URZ, 0xc0, !UPT ;  /* 0x00003fff04047892 */ /* 0x000fe2000f8ec03f */
[----:B------:R-:W-:Y:S01]  /*2270*/  UMOV UR13, 0x80000020 ;  /* 0x80000020000d7882 */ /* 0x000fe20000000000 */
[----:B------:R-:W-:Y:S02]  /*2280*/  UMOV UR15, 0x80000020 ;  /* 0x80000020000f7882 */ /* 0x000fe40000000000 */
[----:B------:R-:W-:Y:S02]  /*2290*/  ULOP3.LUT UR32, UR4, 0x10000, URZ, 0xfc, !UPT ;  /* 0x0001000004207892 */ /* 0x000fe4000f8efc3f */
[----:B------:R-:W-:Y:S02]  /*22a0*/  ULOP3.LUT UR4, UR59, 0x10000, URZ, 0xfc, !UPT ;  /* 0x000100003b047892 */ /* 0x000fe4000f8efc3f */
[----:B------:R-:W-:Y:S02]  /*22b0*/  UIMAD UR6, UR49, 0x600, UR32 ;  /* 0x00000600310678a4 */ /* 0x000fe4000f8e0220 */
[----:B------:R-:W-:-:S02]  /*22c0*/  UIADD3 UR8, UR4, 0x2, URZ ;  /* 0x0000000204087890 */ /* 0x000fc4000fffe03f */
[----:B------:R-:W-:Y:S02]  /*22d0*/  UIADD3 UR10, UR6, 0x2, URZ ;  /* 0x00000002060a7890 */ /* 0x000fe4000fffe03f */
[----:B------:R-:W-:Y:S02]  /*22e0*/  UIADD3 UR12, UR4, 0x300, URZ ;  /* 0x00000300040c7890 */ /* 0x000fe4000fffe03f */
[----:B------:R-:W-:Y:S02]  /*22f0*/  UIADD3 UR14, UR6, 0x200, URZ ;  /* 0x00000200060e7890 */ /* 0x000fe4000fffe03f */
[----:B------:R-:W-:Y:S01]  /*2300*/  HGMMA.64x128x16.F32 R24, gdesc[UR4], RZ, !UPT, gsb0 ;  /* 0x01e00000041879f0 */ /* 0x000fe2000c0008ff */
        /* <DEDUP_REMOVED lines=30> */
.L_x_11104:
[----:B------:R-:W-:Y:S01]  /*24f0*/  UISETP.NE.AND UP1, UPT, UR54, URZ, UPT ;  /* 0x0000003f3600728c */ /* 0x000fe2000bf25270 */
[----:B------:R-:W-:Y:S01]  /*2500*/  R2UR UR6, R2 ;  /* 0x00000000020672ca */ /* 0x000fe200000e0000 */
[----:B------:R-:W-:Y:S01]  /*2510*/  ULDC UR7, c[0x0][0x9d8] ;  /* 0x0002760000077ab9 */ /* 0x000fe20000000800 */
[----:B01----:R-:W-:Y:S02]  /*2520*/  IMAD.MOV.U32 R3, RZ, RZ, -0x80 ;  /* 0xffffff80ff037424 */ /* 0x003fe400078e00ff */
[----:B------:R-:W-:Y:S01]  /*2530*/  FMUL.FTZ R8, R35, UR7 ;  /* 0x0000000723087c20 */ /* 0x000fe20008410000 */
[----:B------:R-:W-:Y:S01]  /*2540*/  FMUL.FTZ R35, R75, UR7 ;  /* 0x000000074b237c20 */ /* 0x000fe20008410000 */
[----:B------:R-:W-:Y:S01]  /*2550*/  PLOP3.LUT P1, PT, PT, PT, UP1, 0x80, 0x0 ;  /* 0x000000000000781c */ /* 0x000fe20003f2f018 */
[----:B------:R-:W-:Y:S01]  /*2560*/  VIADD R75, R137, UR39 ;  /* 0x00000027894b7c36 */ /* 0x000fe20008000000 */
[----:B------:R-:W-:Y:S01]  /*2570*/  PLOP3.LUT P2, PT, PT, PT, UP1, 0x80, 0x0 ;  /* 0x000000000000781c */ /* 0x000fe20003f4f018 */
[----:B------:R-:W-:Y:S01]  /*2580*/  FMUL.FTZ R7, R24, UR7 ;  /* 0x0000000718077c20 */ /* 0x000fe20008410000 */
        /* <DEDUP_REMOVED lines=72> */
[----:B------:R-:W1:Y:S01]  /*2a10*/  MUFU.TANH R7, R7 ;  /* 0x0000000700077308 */ /* 0x000e620000002400 */
[----:B------:R-:W-:Y:S01]  /*2a20*/  IADD3 R2, -R17, 0x1, R80 ;  /* 0x0000000111027810 */ /* 0x000fe20007ffe150 */
[----:B------:R-:W-:Y:S01]  /*2a30*/  ULDC UR35, c[0x0][0x9dc] ;  /* 0x0002770000237ab9 */ /* 0x000fe20000000800 */
[----:B------:R-:W-:Y:S01]  /*2a40*/  SYNCS.ARRIVE.TRANS64.RED.A1T0 RZ, [UR6], RZ ;  /* 0x000000ffffff79a7 */ /* 0x000fe20008100406 */
[----:B------:R-:W-:Y:S01]  /*2a50*/  ULOP3.LUT UR6, URZ, UR35, URZ, 0x33, !UPT ;  /* 0x000000233f067292 */ /* 0x000fe2000f8e333f */
[----:B------:R-:W-:Y:S01]  /*2a60*/  IADD3 R2, -R3, UR38, R2 ;  /* 0x0000002603027c10 */ /* 0x000fe2000fffe102 */
[----:B------:R-:W-:Y:S01]  /*2a70*/  ULDC UR14, c[0x0][0x9e0] ;  /* 0x00027800000e7ab9 */ /* 0x000fe20000000800 */
[----:B------:R-:W-:Y:S01]  /*2a80*/  IADD3 R79, -R17, UR38, R80 ;  /* 0x00000026114f7c10 */ /* 0x000fe2000fffe150 */
[----:B------:R-:W2:Y:S01]  /*2a90*/  MUFU.TANH R89, R89 ;  /* 0x0000005900597308 */ /* 0x000ea20000002400 */
[----:B------:R-:W-:Y:S01]  /*2aa0*/  LEA R77, R88, 0xffffff80, 0x7 ;  /* 0xffffff80584d7811 */ /* 0x000fe200078e38ff */
[----:B------:R-:W-:-:S02]  /*2ab0*/  VIADD R82, R2, UR14 ;  /* 0x0000000e02527c36 */ /* 0x000fc40008000000 */
[----:B------:R-:W-:-:S03]  /*2ac0*/  VIADD R81, R2, UR6 ;  /* 0x0000000602517c36 */ /* 0x000fc60008000000 */
[----:B0-----:R-:W-:Y:S01]  /*2ad0*/  VIADDMNMX R83, R54, R82, R79, PT ;  /* 0x0000005236537246 */ /* 0x001fe2000380014f */
        /* <DEDUP_REMOVED lines=78> */
.L_x_11107:
[----:B------:R-:W-:Y:S02]  /*2fc0*/  ULDC UR6, c[0x0][0x9e4] ;  /* 0x0002790000067ab9 */ /* 0x000fe40000000800 */
[----:B------:R-:W-:-:S05]  /*2fd0*/  IMAD.U32 R54, RZ, RZ, UR6 ;  /* 0x00000006ff367e24 */ /* 0x000fca000f8e00ff */
[----:B------:R-:W-:-:S13]  /*2fe0*/  ISETP.NE.AND P1, PT, R54, 0x1, PT ;  /* 0x000000013600780c */ /* 0x000fda0003f25270 */
[----:B------:R-:W1:Y:S02]  /*2ff0*/  @P1 LDC.64 R2, c[0x0][0x9e8] ;  /* 0x00027a00ff021b82 */ /* 0x000e640000000a00 */
[----:B-1----:R-:W-:-:S05]  /*3000*/  @P1 IMAD.HI.U32 R2, R53, R2, RZ ;  /* 0x0000000235021227 */ /* 0x002fca00078e00ff */
[----:B------:R-:W-:-:S07]  /*3010*/  @P1 SHF.R.U32.HI R53, RZ, R3, R2 ;  /* 0x00000003ff351219 */ /* 0x000fce0000011602 */
.L_x_11108:
[----:B------:R-:W-:Y:S05]  /*3020*/  BSYNC B0 ;  /* 0x0000000000007941 */ /* 0x000fea0003800000 */
.L_x_11106:
[----:B------:R-:W-:-:S04]  /*3030*/  IMAD R2, R53, R54, -R77 ;  /* 0x0000003635027224 */ /* 0x000fc800078e0a4d */
[----:B------:R-:W-:-:S05]  /*3040*/  IMAD.IADD R2, R2, 0x1, -R17 ;  /* 0x0000000102027824 */ /* 0x000fca00078e0a11 */
[----:B------:R-:W-:Y:S02]  /*3050*/  VIADDMNMX R83, R2, R54, R83, PT ;  /* 0x0000003602537246 */ /* 0x000fe40003800153 */
[----:B------:R-:W-:-:S07]  /*3060*/  VIMNMX R84, R84, R2, !PT ;  /* 0x0000000254547248 */ /* 0x000fce0007fe0100 */
.L_x_11105:
        /* <DEDUP_REMOVED lines=15> */
[----:B------:R-:W-:Y:S02]  /*3160*/  ISETP.GT.AND P4, PT, R84, 0x9, !P6 ;  /* 0x000000095400780c */ /* 0x000fe40007784270 */
        /* <DEDUP_REMOVED lines=122> */
[----:B------:R-:W-:Y:S02]  /*3910*/  ISETP.GT.AND P3, PT, R84, 0x60, !P4 ;  /* 0x000000605400780c */ /* 0x000fe40006764270 */
[----:B-1----:R-:W-:-:S02]  /*3920*/  VIADDMNMX R67, R2, R82, R79, PT ;  /* 0x0000005202437246 */ /* 0x002fc4000380014f */
        /* <DEDUP_REMOVED lines=34> */
[----:B------:R-:W-:Y:S01]  /*3b50*/  IMAD.IADD R76, R81, 0x1, R2 ;  /* 0x00000001514c7824 */ /* 0x000fe200078e0202 */
        /* <DEDUP_REMOVED lines=27> */
.L_x_11111:
[----:B------:R-:W-:Y:S02]  /*3d10*/  ULDC UR6, c[0x0][0x9e4] ;  /* 0x0002790000067ab9 */ /* 0x000fe40000000800 */
[----:B------:R-:W-:-:S05]  /*3d20*/  IMAD.U32 R70, RZ, RZ, UR6 ;  /* 0x00000006ff467e24 */ /* 0x000fca000f8e00ff */
[----:B------:R-:W-:-:S13]  /*3d30*/  ISETP.NE.AND P6, PT, R70, 0x1, PT ;  /* 0x000000014600780c */ /* 0x000fda0003fc5270 */
[----:B------:R-:W0:Y:S02]  /*3d40*/  @P6 LDC.64 R2, c[0x0][0x9e8] ;  /* 0x00027a00ff026b82 */ /* 0x000e240000000a00 */
[----:B0-----:R-:W-:-:S05]  /*3d50*/  @P6 IMAD.HI.U32 R2, R69, R2, RZ ;  /* 0x0000000245026227 */ /* 0x001fca00078e00ff */
[----:B------:R-:W-:-:S07]  /*3d60*/  @P6 SHF.R.U32.HI R69, RZ, R3, R2 ;  /* 0x00000003ff456219 */ /* 0x000fce0000011602 */
.L_x_11112:
[----:B------:R-:W-:Y:S05]  /*3d70*/  BSYNC B0 ;  /* 0x0000000000007941 */ /* 0x000fea0003800000 */
.L_x_11110:
[----:B------:R-:W-:-:S04]  /*3d80*/  IMAD R2, R69, R70, -R77 ;  /* 0x0000004645027224 */ /* 0x000fc800078e0a4d */
[----:B------:R-:W-:-:S05]  /*3d90*/  IMAD.IADD R2, R2, 0x1, -R17 ;  /* 0x0000000102027824 */ /* 0x000fca00078e0a11 */
[----:B------:R-:W-:Y:S02]  /*3da0*/  VIADDMNMX R67, R2, R70, R67, PT ;  /* 0x0000004602437246 */ /* 0x000fe40003800143 */
[----:B------:R-:W-:-:S07]  /*3db0*/  VIMNMX R76, R76, R2, !PT ;  /* 0x000000024c4c7248 */ /* 0x000fce0007fe0100 */
.L_x_11109:
[----:B------:R-:W-:Y:S01]  /*3dc0*/  ISETP.GT.AND P1, PT, R76, 0x1, !P1 ;  /* 0x000000014c00780c */ /* 0x000fe20004f24270 */
[----:B------:R-:W-:Y:S01]  /*3dd0*/  ULDC UR33, c[0x0][0x988] ;  /* 0x0002620000217ab9 */ /* 0x000fe20000000800 */
[----:B------:R-:W-:Y:S01]  /*3de0*/  LOP3.LUT P6, RZ, R16, 0x4, RZ, 0xc0, !PT ;  /* 0x0000000410ff7812 */ /* 0x000fe200078cc0ff */
[----:B------:R-:W-:Y:S01]  /*3df0*/  UISETP.NE.AND UP1, UPT, UR54, URZ, UPT ;  /* 0x0000003f3600728c */ /* 0x000fe2000bf25270 */
[----:B------:R-:W-:Y:S01]  /*3e00*/  ISETP.LT.OR P1, PT, R67, 0x2, P1 ;  /* 0x000000024300780c */ /* 0x000fe20000f21670 */
[----:B------:R-:W-:Y:S01]  /*3e10*/  UISETP.NE.AND UP0, UPT, UR53, URZ, UPT ;  /* 0x0000003f3500728c */ /* 0x000fe2000bf05270 */
[----:B------:R-:W-:Y:S01]  /*3e20*/  ISETP.GT.AND P2, PT, R76, 0x8, !P2 ;  /* 0x000000084c00780c */ /* 0x000fe20005744270 */
        /* <DEDUP_REMOVED lines=10> */
[C---:B------:R-:W-:Y:S01]  /*3ed0*/  LOP3.LUT P1, RZ, R16.reuse, 0x8, RZ, 0xc0, !PT ;  /* 0x0000000810ff7812 */ /* 0x040fe2000782c0ff */
[----:B------:R-:W-:Y:S01]  /*3ee0*/  @UP1 USHF.R.U32.HI UR10, URZ, UR11, UR7 ;  /* 0x0000000b3f0a1299 */ /* 0x000fe20008011607 */
[----:B------:R-:W-:-:S02]  /*3ef0*/  LOP3.LUT P2, RZ, R16, 0x40000, RZ, 0xc0, !PT ;  /* 0x0004000010ff7812 */ /* 0x000fc4000784c0ff */
[----:B------:R-:W-:Y:S01]  /*3f00*/  ISETP.GT.AND P1, PT, R76, 0x10, !P1 ;  /* 0x000000104c00780c */ /* 0x000fe20004f24270 */
[----:B------:R-:W-:Y:S01]  /*3f10*/  UIADD3 UR58, UR58, UR10, URZ ;  /* 0x0000000a3a3a7290 */ /* 0x000fe2000fffe03f */
[----:B------:R-:W-:Y:S02]  /*3f20*/  LOP3.LUT P6, RZ, R16, 0x20000, RZ, 0xc0, !PT ;  /* 0x0002000010ff7812 */ /* 0x000fe400078cc0ff */
[----:B------:R-:W-:Y:S01]  /*3f30*/  ISETP.LT.OR P1, PT, R67, 0x11, P1 ;  /* 0x000000114300780c */ /* 0x000fe20000f21670 */
[----:B------:R-:W-:Y:S01]  /*3f40*/  UIADD3 UR14, UR58, UR14, URZ ;  /* 0x0000000e3a0e7290 */ /* 0x000fe2000fffe03f */
[----:B------:R-:W-:Y:S02]  /*3f50*/  ISETP.GT.AND P3, PT, R76, 0x70, !P3 ;  /* 0x000000704c00780c */ /* 0x000fe40005f64270 */
[----:B------:R-:W-:Y:S02]  /*3f60*/  FSEL R9, R9, -INF , !P1 ;  /* 0xff80000009097808 */ /* 0x000fe40004800000 */
[----:B------:R-:W-:-:S02]  /*3f70*/  LOP3.LUT P1, RZ, R16, 0x10, RZ, 0xc0, !PT ;  /* 0x0000001010ff7812 */ /* 0x000fc4000782c0ff */
[C---:B------:R-:W-:Y:S02]  /*3f80*/  ISETP.GT.AND P4, PT, R76.reuse, 0x71, !P4 ;  /* 0x000000714c00780c */ /* 0x040fe40006784270 */
[C---:B------:R-:W-:Y:S02]  /*3f90*/  ISETP.GT.AND P1, PT, R76.reuse, 0x11, !P1 ;  /* 0x000000114c00780c */ /* 0x040fe40004f24270 */
[----:B------:R-:W-:Y:S02]  /*3fa0*/  ISETP.GT.AND P5, PT, R76, 0x78, !P5 ;  /* 0x000000784c00780c */ /* 0x000fe40006fa4270 */
[C---:B------:R-:W-:Y:S02]  /*3fb0*/  ISETP.LT.OR P1, PT, R67.reuse, 0x12, P1 ;  /* 0x000000124300780c */ /* 0x040fe40000f21670 */
[----:B------:R-:W-:Y:S02]  /*3fc0*/  ISETP.LT.OR P3, PT, R67, 0x71, P3 ;  /* 0x000000714300780c */ /* 0x000fe40001f61670 */
[----:B------:R-:W-:-:S02]  /*3fd0*/  FSEL R8, R8, -INF , !P1 ;  /* 0xff80000008087808 */ /* 0x000fc40004800000 */
[----:B------:R-:W-:Y:S02]  /*3fe0*/  LOP3.LUT P1, RZ, R16, 0x2000000, RZ, 0xc0, !PT ;  /* 0x0200000010ff7812 */ /* 0x000fe4000782c0ff */
[C---:B------:R-:W-:Y:S02]  /*3ff0*/  ISETP.LT.OR P4, PT, R67.reuse, 0x72, P4 ;  /* 0x000000724300780c */ /* 0x040fe40002781670 */
[----:B------:R-:W-:Y:S02]  /*4000*/  ISETP.GT.AND P1, PT, R76, 0x18, !P1 ;  /* 0x000000184c00780c */ /* 0x000fe40004f24270 */
[C---:B------:R-:W-:Y:S02]  /*4010*/  ISETP.LT.OR P5, PT, R67.reuse, 0x79, P5 ;  /* 0x000000794300780c */ /* 0x040fe40002fa1670 */
[----:B------:R-:W-:Y:S02]  /*4020*/  ISETP.LT.OR P1, PT, R67, 0x19, P1 ;  /* 0x000000194300780c */ /* 0x000fe40000f21670 */
[----:B------:R-:W-:-:S02]  /*4030*/  FSEL R81, R39, -INF , !P4 ;  /* 0xff80000027517808 */ /* 0x000fc40006000000 */
[----:B------:R-:W-:Y:S02]  /*4040*/  FSEL R11, R11, -INF , !P1 ;  /* 0xff8000000b0b7808 */ /* 0x000fe40004800000 */
[----:B------:R-:W-:-:S04]  /*4050*/  LOP3.LUT P1, RZ, R16, 0x1000000, RZ, 0xc0, !PT ;  /* 0x0100000010ff7812 */ /* 0x000fc8000782c0ff */
[----:B------:R-:W-:-:S04]  /*4060*/  ISETP.GT.AND P1, PT, R76, 0x19, !P1 ;  /* 0x000000194c00780c */ /* 0x000fc80004f24270 */
[----:B------:R-:W-:-:S04]  /*4070*/  ISETP.LT.OR P1, PT, R67, 0x1a, P1 ;  /* 0x0000001a4300780c */ /* 0x000fc80000f21670 */
        /* <DEDUP_REMOVED lines=21> */
[----:B------:R-:W-:Y:S02]  /*41d0*/  ISETP.GT.AND P1, PT, R76, 0x31, !P2 ;  /* 0x000000314c00780c */ /* 0x000fe40005724270 */
[----:B------:R-:W-:Y:S02]  /*41e0*/  LOP3.LUT P2, RZ, R16, 0x80, RZ, 0xc0, !PT ;  /* 0x0000008010ff7812 */ /* 0x000fe4000784c0ff */
[----:B------:R-:W-:-:S04]  /*41f0*/  ISETP.LT.OR P1, PT, R67, 0x32, P1 ;  /* 0x000000324300780c */ /* 0x000fc80000f21670 */
[----:B------:R-:W-:Y:S02]  /*4200*/  FSEL R21, R21, -INF , !P1 ;  /* 0xff80000015157808 */ /* 0x000fe40004800000 */
[----:B------:R-:W-:Y:S02]  /*4210*/  ISETP.GT.AND P1, PT, R76, 0x38, !P6 ;  /* 0x000000384c00780c */ /* 0x000fe40007724270 */
[----:B------:R-:W-:Y:S02]  /*4220*/  LOP3.LUT P6, RZ, R16, 0x40, RZ, 0xc0, !PT ;  /* 0x0000004010ff7812 */ /* 0x000fe400078cc0ff */
[----:B------:R-:W-:-:S04]  /*4230*/  ISETP.LT.OR P1, PT, R67, 0x39, P1 ;  /* 0x000000394300780c */ /* 0x000fc80000f21670 */
[----:B------:R-:W-:Y:S02]  /*4240*/  FSEL R2, R24, -INF , !P1 ;  /* 0xff80000018027808 */ /* 0x000fe40004800000 */
[----:B------:R-:W-:Y:S02]  /*4250*/  LOP3.LUT P1, RZ, R16, 0x10000, RZ, 0xc0, !PT ;  /* 0x0001000010ff7812 */ /* 0x000fe4000782c0ff */
[----:B------:R-:W-:Y:S02]  /*4260*/  FMNMX.FTZ R24, R68, R89, !PT ;  /* 0x0000005944187209 */ /* 0x000fe40007810000 */
[----:B------:R-:W-:-:S04]  /*4270*/  ISETP.GT.AND P1, PT, R76, 0x39, !P1 ;  /* 0x000000394c00780c */ /* 0x000fc80004f24270 */
[----:B------:R-:W-:-:S04]  /*4280*/  ISETP.LT.OR P1, PT, R67, 0x3a, P1 ;  /* 0x0000003a4300780c */ /* 0x000fc80000f21670 */
[----:B------:R-:W-:Y:S02]  /*4290*/  FSEL R3, R25, -INF , !P1 ;  /* 0xff80000019037808 */ /* 0x000fe40004800000 */
[----:B------:R-:W-:Y:S02]  /*42a0*/  FMNMX.FTZ R25, R91, R24, !PT ;  /* 0x000000185b197209 */ /* 0x000fe40007810000 */
[----:B------:R-:W-:Y:S02]  /*42b0*/  LOP3.LUT P1, RZ, R16, 0x8000, RZ, 0xc0, !PT ;  /* 0x0000800010ff7812 */ /* 0x000fe4000782c0ff */
[----:B------:R-:W-:Y:S02]  /*42c0*/  FMNMX.FTZ R24, R90, R25, !PT ;  /* 0x000000195a187209 */ /* 0x000fe40007810000 */
[----:B------:R-:W-:Y:S02]  /*42d0*/  ISETP.GT.AND P1, PT, R76, 0x40, !P1 ;  /* 0x000000404c00780c */ /* 0x000fe40004f24270 */
[----:B------:R-:W-:-:S02]  /*42e0*/  FMNMX.FTZ R25, R93, R24, !PT ;  /* 0x000000185d197209 */ /* 0x000fc40007810000 */
[----:B------:R-:W-:Y:S02]  /*42f0*/  ISETP.LT.OR P1, PT, R67, 0x41, P1 ;  /* 0x000000414300780c */ /* 0x000fe40000f21670 */
[----:B------:R-:W-:Y:S02]  /*4300*/  FMNMX.FTZ R24, R92, R25, !PT ;  /* 0x000000195c187209 */ /* 0x000fe40007810000 */
[----:B------:R-:W-:Y:S02]  /*4310*/  FSEL R26, R26, -INF , !P1 ;  /* 0xff8000001a1a7808 */ /* 0x000fe40004800000 */
[----:B------:R-:W-:Y:S02]  /*4320*/  FMNMX.FTZ R25, R53, R24, !PT ;  /* 0x0000001835197209 */ /* 0x000fe40007810000 */
[----:B------:R-:W-:Y:S02]  /*4330*/  LOP3.LUT P1, RZ, R16, 0x4000, RZ, 0xc0, !PT ;  /* 0x0000400010ff7812 */ /* 0x000fe4000782c0ff */
[----:B------:R-:W-:-:S02]  /*4340*/  FMNMX.FTZ R24, R54, R25, !PT ;  /* 0x0000001936187209 */ /* 0x000fc40007810000 */
[----:B------:R-:W-:Y:S02]  /*4350*/  ISETP.GT.AND P1, PT, R76, 0x41, !P1 ;  /* 0x000000414c00780c */ /* 0x000fe40004f24270 */
[----:B------:R-:W-:Y:S02]  /*4360*/  FMNMX.FTZ R25, R55, R24, !PT ;  /* 0x0000001837197209 */ /* 0x000fe40007810000 */
[----:B------:R-:W-:Y:S02]  /*4370*/  ISETP.LT.OR P1, PT, R67, 0x42, P1 ;  /* 0x000000424300780c */ /* 0x000fe40000f21670 */
[----:B------:R-:W-:Y:S02]  /*4380*/  FMNMX.FTZ R24, R56, R25, !PT ;  /* 0x0000001938187209 */ /* 0x000fe40007810000 */
[----:B------:R-:W-:Y:S02]  /*4390*/  FSEL R27, R27, -INF , !P1 ;  /* 0xff8000001b1b7808 */ /* 0x000fe40004800000 */
[----:B------:R-:W-:-:S02]  /*43a0*/  FMNMX.FTZ R25, R57, R24, !PT ;  /* 0x0000001839197209 */ /* 0x000fc40007810000 */
[----:B------:R-:W-:Y:S02]  /*43b0*/  LOP3.LUT P1, RZ, R16, 0x2000, RZ, 0xc0, !PT ;  /* 0x0000200010ff7812 */ /* 0x000fe4000782c0ff */
[----:B------:R-:W-:Y:S02]  /*43c0*/  FMNMX.FTZ R24, R58, R25, !PT ;  /* 0x000000193a187209 */ /* 0x000fe40007810000 */
[----:B------:R-:W-:Y:S02]  /*43d0*/  ISETP.GT.AND P1, PT, R76, 0x48, !P1 ;  /* 0x000000484c00780c */ /* 0x000fe40004f24270 */
[----:B------:R-:W-:Y:S02]  /*43e0*/  FMNMX.FTZ R25, R59, R24, !PT ;  /* 0x000000183b197209 */ /* 0x000fe40007810000 */
[----:B------:R-:W-:Y:S02]  /*43f0*/  ISETP.LT.OR P1, PT, R67, 0x49, P1 ;  /* 0x000000494300780c */ /* 0x000fe40000f21670 */
[----:B------:R-:W-:-:S02]  /*4400*/  FMNMX.FTZ R24, R60, R25, !PT ;  /* 0x000000193c187209 */ /* 0x000fc40007810000 */
        /* <DEDUP_REMOVED lines=36> */
[----:B------:R-:W-:-:S03]  /*4650*/  ISETP.GT.AND P1, PT, R76, 0x59, !P1 ;  /* 0x000000594c00780c */ /* 0x000fc60004f24270 */
[----:B------:R-:W0:Y:S01]  /*4660*/  SHFL.BFLY PT, R24, R25, 0x2, 0x1f ;  /* 0x0c401f0019187f89 */ /* 0x000e2200000e0000 */
[----:B------:R-:W-:-:S04]  /*4670*/  ISETP.LT.OR P1, PT, R67, 0x5a, P1 ;  /* 0x0000005a4300780c */ /* 0x000fc80000f21670 */
[----:B------:R-:W-:Y:S02]  /*4680*/  FSEL R33, R33, -INF , !P1 ;  /* 0xff80000021217808 */ /* 0x000fe40004800000 */
[----:B------:R-:W-:Y:S02]  /*4690*/  ISETP.GT.AND P1, PT, R76, 0x60, !P2 ;  /* 0x000000604c00780c */ /* 0x000fe40005724270 */
[----:B------:R-:W-:Y:S02]  /*46a0*/  LOP3.LUT P2, RZ, R16, 0x20, RZ, 0xc0, !PT ;  /* 0x0000002010ff7812 */ /* 0x000fe4000784c0ff */
[----:B------:R-:W-:Y:S02]  /*46b0*/  ISETP.LT.OR P1, PT, R67, 0x61, P1 ;  /* 0x000000614300780c */ /* 0x000fe40000f21670 */
[----:B------:R-:W-:Y:S02]  /*46c0*/  ISETP.GT.AND P2, PT, R76, 0x69, !P2 ;  /* 0x000000694c00780c */ /* 0x000fe40005744270 */
[----:B------:R-:W-:-:S02]  /*46d0*/  FSEL R34, R34, -INF , !P1 ;  /* 0xff80000022227808 */ /* 0x000fc40004800000 */
[----:B------:R-:W-:Y:S02]  /*46e0*/  ISETP.GT.AND P1, PT, R76, 0x61, !P6 ;  /* 0x000000614c00780c */ /* 0x000fe40007724270 */
[----:B------:R-:W-:Y:S02]  /*46f0*/  LOP3.LUT P6, RZ, R16, 0x2, RZ, 0xc0, !PT ;  /* 0x0000000210ff7812 */ /* 0x000fe400078cc0ff */
[C---:B------:R-:W-:Y:S02]  /*4700*/  ISETP.LT.OR P1, PT, R67.reuse, 0x62, P1 ;  /* 0x000000624300780c */ /* 0x040fe40000f21670 */
[----:B------:R-:W-:Y:S02]  /*4710*/  ISETP.LT.OR P2, PT, R67, 0x6a, P2 ;  /* 0x0000006a4300780c */ /* 0x000fe40001741670 */
[----:B0-----:R-:W-:Y:S02]  /*4720*/  FMNMX.FTZ R69, R25, R24, !PT ;  /* 0x0000001819457209 */ /* 0x001fe40007810000 */
[----:B------:R-:W-:-:S02]  /*4730*/  FSEL R35, R35, -INF , !P1 ;  /* 0xff80000023237808 */ /* 0x000fc40004800000 */
[----:B------:R-:W-:Y:S01]  /*4740*/  FSEL R80, R37, -INF , !P2 ;  /* 0xff80000025507808 */ /* 0x000fe20005000000 */
[----:B------:R-:W0:Y:S02]  /*4750*/  SHFL.BFLY PT, R24, R69, 0x1, 0x1f ;  /* 0x0c201f0045187f89 */ /* 0x000e2400000e0000 */
[----:B0-----:R-:W-:-:S04]  /*4760*/  FMNMX.FTZ R24, R69, R24, !PT ;  /* 0x0000001845187209 */ /* 0x001fc80007810000 */
[C---:B------:R-:W-:Y:S01]  /*4770*/  FSETP.NEU.FTZ.AND P1, PT, R24.reuse, -INF , PT ;  /* 0xff8000001800780b */ /* 0x040fe20003f3d000 */
[----:B------:R-:W-:-:S05]  /*4780*/  FMUL.FTZ R78, R24, UR33 ;  /* 0x00000021184e7c20 */ /* 0x000fca0008410000 */
[----:B------:R-:W-:Y:S02]  /*4790*/  FSEL R78, R78, RZ, P1 ;  /* 0x000000ff4e4e7208 */ /* 0x000fe40000800000 */
[----:B------:R-:W-:Y:S02]  /*47a0*/  ISETP.GT.AND P1, PT, R76, RZ, !P6 ;  /* 0x000000ff4c00720c */ /* 0x000fe40007724270 */
[----:B------:R-:W-:Y:S01]  /*47b0*/  LOP3.LUT P6, RZ, R16, 0x1, RZ, 0xc0, !PT ;  /* 0x0000000110ff7812 */ /* 0x000fe200078cc0ff */
[--C-:B------:R-:W-:Y:S01]  /*47c0*/  FFMA.FTZ R75, R54, UR33, -R78.reuse ;  /* 0x00000021364b7c23 */ /* 0x100fe2000801084e */
[----:B------:R-:W-:Y:S01]  /*47d0*/  ISETP.LT.OR P1, PT, R67, 0x1, P1 ;  /* 0x000000014300780c */ /* 0x000fe20000f21670 */
[--C-:B------:R-:W-:Y:S01]  /*47e0*/  FFMA.FTZ R77, R56, UR33, -R78.reuse ;  /* 0x00000021384d7c23 */ /* 0x100fe2000801084e */
[--C-:B------:R-:W-:Y:S01]  /*47f0*/  FFMA.FTZ R56, R57, UR33, -R78.reuse ;  /* 0x0000002139387c23 */ /* 0x100fe2000801084e */
[--C-:B------:R-:W-:Y:S01]  /*4800*/  FFMA.FTZ R57, R58, UR33, -R78.reuse ;  /* 0x000000213a397c23 */ /* 0x100fe2000801084e */
[----:B------:R-:W-:Y:S01]  /*4810*/  FSEL R79, R0, -INF , !P1 ;  /* 0xff800000004f7808 */ /* 0x000fe20004800000 */
[--C-:B------:R-:W-:Y:S01]  /*4820*/  FFMA.FTZ R53, R53, UR33, -R78.reuse ;  /* 0x0000002135357c23 */ /* 0x100fe2000801084e */
[----:B------:R-:W-:Y:S01]  /*4830*/  LOP3.LUT P1, RZ, R16, 0x4000000, RZ, 0xc0, !PT ;  /* 0x0400000010ff7812 */ /* 0x000fe2000782c0ff */
        /* <DEDUP_REMOVED lines=11> */
[----:B------:R-:W-:Y:S01]  /*48f0*/  ISETP.GT.AND P6, PT, R76, 0x79, !P6 ;  /* 0x000000794c00780c */ /* 0x000fe200077c4270 */
[--C-:B------:R-:W-:Y:S01]  /*4900*/  FFMA.FTZ R71, R92, UR33, -R78.reuse ;  /* 0x000000215c477c23 */ /* 0x100fe2000801084e */
[----:B------:R-:W-:Y:S01]  /*4910*/  FMNMX.FTZ R25, R9, R70, !PT ;  /* 0x0000004609197209 */ /* 0x000fe20007810000 */
[----:B------:R-:W0:Y:S01]  /*4920*/  MUFU.EX2 R73, R73 ;  /* 0x0000004900497308 */ /* 0x000e220000000800 */
[----:B------:R-:W-:Y:S01]  /*4930*/  FSEL R76, R36, -INF , !P1 ;  /* 0xff800000244c7808 */ /* 0x000fe20004800000 */
        /* <DEDUP_REMOVED lines=11> */
[--C-:B------:R-:W-:Y:S01]  /*49f0*/  FFMA.FTZ R52, R52, UR33, -R78.reuse ;  /* 0x0000002134347c23 */ /* 0x100fe2000801084e */
        /* <DEDUP_REMOVED lines=11> */
[--C-:B-1----:R-:W-:Y:S01]  /*4ab0*/  FFMA.FTZ R53, R59, UR33, -R78.reuse ;  /* 0x000000213b357c23 */ /* 0x102fe2000801084e */
[----:B------:R-:W-:Y:S01]  /*4ac0*/  FFMA.FTZ R59, R63, UR33, -R78 ;  /* 0x000000213f3b7c23 */ /* 0x000fe2000801084e */
[----:B------:R-:W-:-:S02]  /*4ad0*/  FMNMX.FTZ R25, R15, R54, !PT ;  /* 0x000000360f197209 */ /* 0x000fc40007810000 */
[----:B------:R-:W-:Y:S02]  /*4ae0*/  FSEL R63, R38, -INF , !P3 ;  /* 0xff800000263f7808 */ /* 0x000fe40005800000 */
        /* <DEDUP_REMOVED lines=17> */
[----:B------:R-:W-:Y:S03]  /*4c00*/  MUFU.EX2 R56, R56 ;  /* 0x0000003800387308 */ /* 0x000fe60000000800 */
[----:B------:R-:W-:Y:S01]  /*4c10*/  FMNMX.FTZ R25, R33, R58, !PT ;  /* 0x0000003a21197209 */ /* 0x000fe20007810000 */
[--C-:B------:R-:W-:Y:S01]  /*4c20*/  FFMA.FTZ R58, R62, UR33, -R78.reuse ;  /* 0x000000213e3a7c23 */ /* 0x100fe2000801084e */
[--C-:B------:R-:W-:Y:S02]  /*4c30*/  FFMA.FTZ R62, R66, UR33, -R78.reuse ;  /* 0x00000021423e7c23 */ /* 0x100fe4000801084e */
[----:B------:R-:W-:Y:S01]  /*4c40*/  FMNMX.FTZ R60, R34, R25, !PT ;  /* 0x00000019223c7209 */ /* 0x000fe20007810000 */
[----:B------:R-:W-:Y:S03]  /*4c50*/  MUFU.EX2 R57, R57 ;  /* 0x0000003900397308 */ /* 0x000fe60000000800 */
[----:B------:R-:W-:Y:S01]  /*4c60*/  FMNMX.FTZ R25, R35, R60, !PT ;  /* 0x0000003c23197209 */ /* 0x000fe20007810000 */
[--C-:B------:R-:W-:Y:S01]  /*4c70*/  FFMA.FTZ R60, R64, UR33, -R78.reuse ;  /* 0x00000021403c7c23 */ /* 0x100fe2000801084e */
[----:B------:R-:W-:Y:S01]  /*4c80*/  FSEL R64, R40, -INF , !P5 ;  /* 0xff80000028407808 */ /* 0x000fe20006800000 */
        /* <DEDUP_REMOVED lines=10> */
[----:B------:R-:W1:Y:S01]  /*4d30*/  SHFL.BFLY PT, R25, R36, 0x2, 0x1f ;  /* 0x0c401f0024197f89 */ /* 0x000e6200000e0000 */
[----:B------:R-:W-:Y:S08]  /*4d40*/  MUFU.EX2 R58, R58 ;  /* 0x0000003a003a7308 */ /* 0x000ff00000000800 */
[----:B------:R-:W-:Y:S08]  /*4d50*/  MUFU.EX2 R59, R59 ;  /* 0x0000003b003b7308 */ /* 0x000ff00000000800 */
[----:B------:R-:W-:Y:S01]  /*4d60*/  MUFU.EX2 R60, R60 ;  /* 0x0000003c003c7308 */ /* 0x000fe20000000800 */
[----:B-1----:R-:W-:Y:S01]  /*4d70*/  FMNMX.FTZ R38, R36, R25, !PT ;  /* 0x0000001924267209 */ /* 0x002fe20007810000 */
[----:B------:R-:W-:-:S06]  /*4d80*/  FFMA.FTZ R36, R44, UR33, -R78 ;  /* 0x000000212c247c23 */ /* 0x000fcc000801084e */
[----:B------:R-:W-:Y:S01]  /*4d90*/  MUFU.EX2 R61, R61 ;  /* 0x0000003d003d7308 */ /* 0x000fe20000000800 */
[----:B------:R-:W1:Y:S07]  /*4da0*/  SHFL.BFLY PT, R25, R38, 0x1, 0x1f ;  /* 0x0c201f0026197f89 */ /* 0x000e6e00000e0000 */
[----:B------:R-:W-:Y:S08]  /*4db0*/  MUFU.EX2 R62, R62 ;  /* 0x0000003e003e7308 */ /* 0x000ff00000000800 */
[----:B------:R-:W-:Y:S08]  /*4dc0*/  MUFU.EX2 R52, R52 ;  /* 0x0000003400347308 */ /* 0x000ff00000000800 */
[----:B------:R-:W-:Y:S01]  /*4dd0*/  MUFU.EX2 R51, R51 ;  /* 0x0000003300337308 */ /* 0x000fe20000000800 */
[----:B-1----:R-:W-:Y:S01]  /*4de0*/  FMNMX.FTZ R25, R38, R25, !PT ;  /* 0x0000001926197209 */ /* 0x002fe20007810000 */
[----:B------:R-:W-:-:S03]  /*4df0*/  FFMA.FTZ R38, R42, UR33, -R78 ;  /* 0x000000212a267c23 */ /* 0x000fc6000801084e */
        /* <DEDUP_REMOVED lines=28> */
[--C-:B------:R-:W-:Y:S01]  /*4fc0*/  FFMA.FTZ R3, R3, UR33, -R42.reuse ;  /* 0x0000002103037c23 */ /* 0x100fe2000801082a */
[----:B------:R2:W3:Y:S01]  /*4fd0*/  MUFU.EX2 R7, R6 ;  /* 0x0000000600077308 */ /* 0x0004e20000000800 */
[----:B0-----:R-:W-:Y:S01]  /*4fe0*/  FADD.FTZ R4, R0, R73 ;  /* 0x0000004900047221 */ /* 0x001fe20000010000 */
[--C-:B------:R-:W-:Y:S01]  /*4ff0*/  FFMA.FTZ R35, R35, UR33, -R42.reuse ;  /* 0x0000002123237c23 */ /* 0x100fe2000801082a */
[--C-:B------:R-:W-:Y:S01]  /*5000*/  FFMA.FTZ R76, R76, UR33, -R42.reuse ;  /* 0x000000214c4c7c23 */ /* 0x100fe2000801082a */
[--C-:B------:R-:W-:Y:S01]  /*5010*/  FFMA.FTZ R63, R63, UR33, -R42.reuse ;  /* 0x000000213f3f7c23 */ /* 0x100fe2000801082a */
[--C-:B------:R-:W-:Y:S01]  /*5020*/  FFMA.FTZ R64, R64, UR33, -R42.reuse ;  /* 0x0000002140407c23 */ /* 0x100fe2000801082a */
[--C-:B------:R-:W-:Y:S01]  /*5030*/  FFMA.FTZ R80, R80, UR33, -R42.reuse ;  /* 0x0000002150507c23 */ /* 0x100fe2000801082a */
[----:B------:R-:W-:Y:S01]  /*5040*/  FFMA.FTZ R81, R81, UR33, -R42 ;  /* 0x0000002151517c23 */ /* 0x000fe2000801082a */
[----:B------:R0:W4:Y:S01]  /*5050*/  MUFU.EX2 R78, R5 ;  /* 0x00000005004e7308 */ /* 0x0001220000000800 */
[----:B-1----:R-:W-:Y:S01]  /*5060*/  FADD.FTZ R8, R79, R66 ;  /* 0x000000424f087221 */ /* 0x002fe20000010000 */
[----:B--2---:R-:W-:-:S06]  /*5070*/  F2FP.F16.F32.PACK_AB R6, R72, R69 ;  /* 0x000000454806723e */ /* 0x004fcc00000000ff */
[----:B------:R-:W1:Y:S01]  /*5080*/  MUFU.EX2 R9, R9 ;  /* 0x0000000900097308 */ /* 0x000e620000000800 */
[----:B0-----:R-:W-:Y:S01]  /*5090*/  FADD.FTZ R5, R69, R4 ;  /* 0x0000000445057221 */ /* 0x001fe20000010000 */
[----:B---3--:R-:W-:Y:S01]  /*50a0*/  FADD.FTZ R29, R7, R8 ;  /* 0x00000008071d7221 */ /* 0x008fe20000010000 */
[----:B------:R-:W-:Y:S01]  /*50b0*/  F2FP.F16.F32.PACK_AB R4, R73, R0 ;  /* 0x000000004904723e */ /* 0x000fe200000000ff */
[--C-:B------:R-:W-:Y:S01]  /*50c0*/  FFMA.FTZ R0, R30, UR33, -R42.reuse ;  /* 0x000000211e007c23 */ /* 0x100fe2000801082a */
[----:B------:R-:W-:Y:S01]  /*50d0*/  FADD.FTZ R5, R72, R5 ;  /* 0x0000000548057221 */ /* 0x000fe20000010000 */
[--C-:B------:R-:W-:Y:S02]  /*50e0*/  FFMA.FTZ R30, R33, UR33, -R42.reuse ;  /* 0x00000021211e7c23 */ /* 0x100fe4000801082a */
[----:B------:R-:W0:Y:S01]  /*50f0*/  MUFU.EX2 R44, R44 ;  /* 0x0000002c002c7308 */ /* 0x000e220000000800 */
[----:B------:R-:W-:Y:S01]  /*5100*/  FADD.FTZ R10, R68, R5 ;  /* 0x00000005440a7221 */ /* 0x000fe20000010000 */
[----:B----4-:R-:W-:Y:S01]  /*5110*/  FADD.FTZ R8, R78, R29 ;  /* 0x0000001d4e087221 */ /* 0x010fe20000010000 */
[----:B------:R-:W-:Y:S01]  /*5120*/  F2FP.F16.F32.PACK_AB R5, R66, R79 ;  /* 0x0000004f4205723e */ /* 0x000fe200000000ff */
[----:B------:R-:W-:Y:S01]  /*5130*/  FFMA.FTZ R29, R32, UR33, -R42 ;  /* 0x00000021201d7c23 */ /* 0x000fe2000801082a */
[----:B------:R-:W-:Y:S01]  /*5140*/  FADD.FTZ R31, R71, R10 ;  /* 0x0000000a471f7221 */ /* 0x000fe20000010000 */
[----:B------:R-:W-:-:S02]  /*5150*/  F2FP.F16.F32.PACK_AB R7, R78, R7 ;  /* 0x000000074e07723e */ /* 0x000fc400000000ff */
[----:B------:R-:W2:Y:S01]  /*5160*/  MUFU.EX2 R11, R11 ;  /* 0x0000000b000b7308 */ /* 0x000ea20000000800 */
[----:B------:R-:W-:Y:S01]  /*5170*/  FADD.FTZ R10, R70, R31 ;  /* 0x0000001f460a7221 */ /* 0x000fe20000010000 */
[----:B-1----:R-:W-:Y:S01]  /*5180*/  FADD.FTZ R65, R9, R8 ;  /* 0x0000000809417221 */ /* 0x002fe20000010000 */
[----:B------:R-:W-:Y:S01]  /*5190*/  FFMA.FTZ R31, R34, UR33, -R42 ;  /* 0x00000021221f7c23 */ /* 0x000fe2000801082a */
[----:B------:R1:W-:Y:S01]  /*51a0*/  STSM.16.M88.4 [R18+0x21800], R4 ;  /* 0x0218000412007844 */ /* 0x0003e20000000200 */
[----:B------:R-:W-:Y:S01]  /*51b0*/  FADD.FTZ R33, R75, R10 ;  /* 0x0000000a4b217221 */ /* 0x000fe20000010000 */
[----:B------:R-:W-:Y:S02]  /*51c0*/  FFMA.FTZ R42, R67, UR33, -R42 ;  /* 0x00000021432a7c23 */ /* 0x000fe4000801082a */
[----:B------:R-:W3:Y:S01]  /*51d0*/  MUFU.EX2 R48, R48 ;  /* 0x0000003000307308 */ /* 0x000ee20000000800 */
[----:B0-----:R-:W-:Y:S01]  /*51e0*/  FADD.FTZ R8, R44, R65 ;  /* 0x000000412c087221 */ /* 0x001fe20000010000 */
[----:B------:R-:W-:-:S04]  /*51f0*/  FADD.FTZ R10, R74, R33 ;  /* 0x000000214a0a7221 */ /* 0x000fc80000010000 */
[----:B------:R-:W-:Y:S02]  /*5200*/  FADD.FTZ R65, R77, R10 ;  /* 0x0000000a4d417221 */ /* 0x000fe40000010000 */
[----:B------:R-:W0:Y:S01]  /*5210*/  MUFU.EX2 R12, R12 ;  /* 0x0000000c000c7308 */ /* 0x000e220000000800 */
[----:B--2---:R-:W-:Y:S01]  /*5220*/  FADD.FTZ R33, R11, R8 ;  /* 0x000000080b217221 */ /* 0x004fe20000010000 */
[----:B------:R-:W-:Y:S01]  /*5230*/  FADD.FTZ R10, R56, R65 ;  /* 0x00000041380a7221 */ /* 0x000fe20000010000 */
[----:B-1----:R-:W-:-:S03]  /*5240*/  F2FP.F16.F32.PACK_AB R5, R44, R9 ;  /* 0x000000092c05723e */ /* 0x002fc600000000ff */
[----:B------:R-:W-:Y:S01]  /*5250*/  FADD.FTZ R10, R57, R10 ;  /* 0x0000000a390a7221 */ /* 0x000fe20000010000 */
[----:B------:R-:W-:Y:S01]  /*5260*/  F2FP.F16.F32.PACK_AB R4, R71, R68 ;  /* 0x000000444704723e */ /* 0x000fe200000000ff */
[----:B------:R-:W1:Y:S01]  /*5270*/  MUFU.EX2 R43, R43 ;  /* 0x0000002b002b7308 */ /* 0x000e620000000800 */
[C---:B---3--:R-:W-:Y:S01]  /*5280*/  FADD.FTZ R33, R48.reuse, R33 ;  /* 0x0000002130217221 */ /* 0x048fe20000010000 */
[----:B------:R-:W-:Y:S01]  /*5290*/  FADD.FTZ R65, R53, R10 ;  /* 0x0000000a35417221 */ /* 0x000fe20000010000 */
[----:B------:R-:W-:Y:S02]  /*52a0*/  F2FP.F16.F32.PACK_AB R7, R48, R11 ;  /* 0x0000000b3007723e */ /* 0x000fe400000000ff */
[----:B------:R-:W-:Y:S01]  /*52b0*/  F2FP.F16.F32.PACK_AB R6, R75, R70 ;  /* 0x000000464b06723e */ /* 0x000fe200000000ff */
[----:B------:R-:W-:Y:S02]  /*52c0*/  FADD.FTZ R10, R54, R65 ;  /* 0x00000041360a7221 */ /* 0x000fe40000010000 */
[----:B------:R-:W2:Y:S01]  /*52d0*/  MUFU.EX2 R14, R14 ;  /* 0x0000000e000e7308 */ /* 0x000ea20000000800 */
[----:B0-----:R-:W-:Y:S01]  /*52e0*/  FADD.FTZ R8, R12, R33 ;  /* 0x000000210c087221 */ /* 0x001fe20000010000 */
[----:B------:R-:W-:Y:S01]  /*52f0*/  FADD.FTZ R65, R55, R10 ;  /* 0x0000000a37417221 */ /* 0x000fe20000010000 */
[----:B------:R0:W-:Y:S01]  /*5300*/  STSM.16.M88.4 [R23], R4 ;  /* 0x0000000417007844 */ /* 0x0001e20000000200 */
[----:B------:R-:W-:-:S02]  /*5310*/  F2FP.F16.F32.PACK_AB R10, R57, R56 ;  /* 0x00000038390a723e */ /* 0x000fc400000000ff */
[----:B------:R-:W-:Y:S02]  /*5320*/  FADD.FTZ R34, R58, R65 ;  /* 0x000000413a227221 */ /* 0x000fe40000010000 */
[----:B------:R-:W3:Y:S01]  /*5330*/  MUFU.EX2 R45, R45 ;  /* 0x0000002d002d7308 */ /* 0x000ee20000000800 */
[----:B-1----:R-:W-:Y:S01]  /*5340*/  FADD.FTZ R33, R43, R8 ;  /* 0x000000082b217221 */ /* 0x002fe20000010000 */
[----:B------:R-:W-:-:S04]  /*5350*/  FADD.FTZ R9, R59, R34 ;  /* 0x000000223b097221 */ /* 0x000fc80000010000 */
[----:B------:R-:W-:Y:S01]  /*5360*/  FADD.FTZ R44, R60, R9 ;  /* 0x000000093c2c7221 */ /* 0x000fe20000010000 */
[----:B------:R-:W-:Y:S01]  /*5370*/  F2FP.F16.F32.PACK_AB R9, R43, R12 ;  /* 0x0000000c2b09723e */ /* 0x000fe200000000ff */
[----:B------:R-:W1:Y:S01]  /*5380*/  MUFU.EX2 R13, R13 ;  /* 0x0000000d000d7308 */ /* 0x000e620000000800 */
[----:B--2---:R-:W-:Y:S01]  /*5390*/  FADD.FTZ R8, R14, R33 ;  /* 0x000000210e087221 */ /* 0x004fe20000010000 */
[----:B------:R-:W-:Y:S01]  /*53a0*/  FADD.FTZ R43, R61, R44 ;  /* 0x0000002c3d2b7221 */ /* 0x000fe20000010000 */
[----:B0-----:R-:W-:Y:S02]  /*53b0*/  F2FP.F16.F32.PACK_AB R4, R54, R53 ;  /* 0x000000353604723e */ /* 0x001fe400000000ff */
[----:B------:R-:W-:Y:S01]  /*53c0*/  F2FP.F16.F32.PACK_AB R6, R58, R55 ;  /* 0x000000373a06723e */ /* 0x000fe200000000ff */
[----:B------:R-:W-:Y:S02]  /*53d0*/  FADD.FTZ R43, R62, R43 ;  /* 0x0000002b3e2b7221 */ /* 0x000fe40000010000 */
[----:B------:R-:W0:Y:S01]  /*53e0*/  MUFU.EX2 R20, R20 ;  /* 0x0000001400147308 */ /* 0x000e220000000800 */
[C---:B---3--:R-:W-:Y:S01]  /*53f0*/  FADD.FTZ R8, R45.reuse, R8 ;  /* 0x000000082d087221 */ /* 0x048fe20000010000 */
[----:B------:R-:W-:Y:S01]  /*5400*/  F2FP.F16.F32.PACK_AB R11, R45, R14 ;  /* 0x0000000e2d0b723e */ /* 0x000fe200000000ff */
[----:B------:R-:W-:-:S04]  /*5410*/  FADD.FTZ R14, R52, R43 ;  /* 0x0000002b340e7221 */ /* 0x000fc80000010000 */
[----:B------:R-:W-:Y:S01]  /*5420*/  FADD.FTZ R14, R51, R14 ;  /* 0x0000000e330e7221 */ /* 0x000fe20000010000 */
[----:B------:R-:W2:Y:S01]  /*5430*/  MUFU.EX2 R2, R2 ;  /* 0x0000000200027308 */ /* 0x000ea20000000800 */
[----:B-1----:R-:W-:Y:S01]  /*5440*/  FADD.FTZ R33, R13, R8 ;  /* 0x000000080d217221 */ /* 0x002fe20000010000 */
[----:B------:R-:W-:Y:S01]  /*5450*/  F2FP.F16.F32.PACK_AB R8, R77, R74 ;  /* 0x0000004a4d08723e */ /* 0x000fe200000000ff */
[----:B------:R-:W-:Y:S01]  /*5460*/  FADD.FTZ R5, R49, R14 ;  /* 0x0000000e31057221 */ /* 0x000fe20000010000 */
[----:B------:R-:W-:-:S03]  /*5470*/  F2FP.F16.F32.PACK_AB R14, R50, R49 ;  /* 0x00000031320e723e */ /* 0x000fc600000000ff */
[----:B------:R1:W-:Y:S01]  /*5480*/  STSM.16.M88.4 [R22], R8 ;  /* 0x0000000816007844 */ /* 0x0003e20000000200 */
[----:B------:R-:W3:Y:S01]  /*5490*/  MUFU.EX2 R3, R3 ;  /* 0x0000000300037308 */ /* 0x000ee20000000800 */
[----:B0-----:R-:W-:-:S07]  /*54a0*/  FADD.FTZ R33, R20, R33 ;  /* 0x0000002114217221 */ /* 0x001fce0000010000 */
[----:B------:R-:W-:Y:S01]  /*54b0*/  MUFU.EX2 R15, R15 ;  /* 0x0000000f000f7308 */ /* 0x000fe20000000800 */
[----:B--2---:R-:W-:Y:S01]  /*54c0*/  FADD.FTZ R34, R2, R33 ;  /* 0x0000002102227221 */ /* 0x004fe20000010000 */
[----:B-1----:R-:W-:-:S06]  /*54d0*/  F2FP.F16.F32.PACK_AB R8, R60, R59 ;  /* 0x0000003b3c08723e */ /* 0x002fcc00000000ff */
[----:B------:R-:W0:Y:S01]  /*54e0*/  MUFU.EX2 R26, R26 ;  /* 0x0000001a001a7308 */ /* 0x000e220000000800 */
[C---:B---3--:R-:W-:Y:S01]  /*54f0*/  FADD.FTZ R34, R3.reuse, R34 ;  /* 0x0000002203227221 */ /* 0x048fe20000010000 */
[----:B------:R-:W-:Y:S02]  /*5500*/  F2FP.F16.F32.PACK_AB R7, R3, R2 ;  /* 0x000000020307723e */ /* 0x000fe400000000ff */
[----:B------:R-:W-:-:S04]  /*5510*/  F2FP.F16.F32.PACK_AB R10, R62, R61 ;  /* 0x0000003d3e0a723e */ /* 0x000fc800000000ff */
        /* <DEDUP_REMOVED lines=10> */
[----:B------:R-:W-:Y:S01]  /*55c0*/  FADD.FTZ R35, R21, R12 ;  /* 0x0000000c15237221 */ /* 0x000fe20000010000 */
[----:B------:R-:W-:-:S03]  /*55d0*/  F2FP.F16.F32.PACK_AB R12, R51, R52 ;  /* 0x00000034330c723e */ /* 0x000fc600000000ff */
[----:B------:R-:W-:-:S03]  /*55e0*/  FADD.FTZ R35, R28, R35 ;  /* 0x000000231c237221 */ /* 0x000fc60000010000 */
[----:B------:R-:W3:Y:S01]  /*55f0*/  MUFU.EX2 R30, R30 ;  /* 0x0000001e001e7308 */ /* 0x000ee20000000800 */
[----:B0-----:R-:W-:Y:S01]  /*5600*/  FADD.FTZ R44, R0, R35 ;  /* 0x00000023002c7221 */ /* 0x001fe20000010000 */
[----:B------:R-:W-:Y:S01]  /*5610*/  FADD.FTZ R35, R50, R5 ;  /* 0x0000000532237221 */ /* 0x000fe20000010000 */
[----:B------:R-:W-:Y:S02]  /*5620*/  F2FP.F16.F32.PACK_AB R5, R20, R13 ;  /* 0x0000000d1405723e */ /* 0x000fe400000000ff */
[C---:B-1----:R-:W-:Y:S01]  /*5630*/  FADD.FTZ R44, R27.reuse, R44 ;  /* 0x0000002c1b2c7221 */ /* 0x042fe20000010000 */
[----:B------:R-:W-:Y:S02]  /*5640*/  F2FP.F16.F32.PACK_AB R13, R27, R0 ;  /* 0x000000001b0d723e */ /* 0x000fe400000000ff */
[----:B------:R-:W0:Y:S01]  /*5650*/  MUFU.EX2 R31, R31 ;  /* 0x0000001f001f7308 */ /* 0x000e220000000800 */
[----:B--2---:R-:W-:Y:S01]  /*5660*/  FADD.FTZ R3, R29, R44 ;  /* 0x0000002c1d037221 */ /* 0x004fe20000010000 */
[----:B------:R1:W-:Y:S04]  /*5670*/  STSM.16.M88.4 [R19], R4 ;  /* 0x0000000413007844 */ /* 0x0003e80000000200 */
[----:B------:R-:W-:Y:S02]  /*5680*/  STSM.16.M88.4 [R18+0x27800], R8 ;  /* 0x0278000812007844 */ /* 0x000fe40000000200 */
[----:B------:R-:W2:Y:S01]  /*5690*/  MUFU.EX2 R40, R40 ;  /* 0x0000002800287308 */ /* 0x000ea20000000800 */
[C---:B---3--:R-:W-:Y:S01]  /*56a0*/  FADD.FTZ R0, R30.reuse, R3 ;  /* 0x000000031e007221 */ /* 0x048fe20000010000 */
[----:B------:R-:W-:-:S05]  /*56b0*/  F2FP.F16.F32.PACK_AB R15, R30, R29 ;  /* 0x0000001d1e0f723e */ /* 0x000fca00000000ff */
[----:B------:R-:W-:Y:S01]  /*56c0*/  STSM.16.M88.4 [R136], R12 ;  /* 0x0000000c88007844 */ /* 0x000fe20000000200 */
[----:B------:R-:W3:Y:S01]  /*56d0*/  MUFU.EX2 R47, R47 ;  /* 0x0000002f002f7308 */ /* 0x000ee20000000800 */
[----:B0-----:R-:W-:Y:S01]  /*56e0*/  FADD.FTZ R21, R31, R0 ;  /* 0x000000001f157221 */ /* 0x001fe20000010000 */
[----:B------:R-:W-:-:S03]  /*56f0*/  F2FP.F16.F32.PACK_AB R29, R32, R31 ;  /* 0x0000001f201d723e */ /* 0x000fc600000000ff */
[----:B------:R-:W-:-:S03]  /*5700*/  FADD.FTZ R21, R32, R21 ;  /* 0x0000001520157221 */ /* 0x000fc60000010000 */
[----:B------:R-:W0:Y:S01]  /*5710*/  MUFU.EX2 R41, R41 ;  /* 0x0000002900297308 */ /* 0x000e220000000800 */
[----:B--2---:R-:W-:-:S07]  /*5720*/  FADD.FTZ R2, R40, R35 ;  /* 0x0000002328027221 */ /* 0x004fce0000010000 */
[----:B------:R-:W2:Y:S01]  /*5730*/  MUFU.EX2 R46, R46 ;  /* 0x0000002e002e7308 */ /* 0x000ea20000000800 */
[C---:B---3--:R-:W-:Y:S01]  /*5740*/  F2FP.F16.F32.PACK_AB R28, R47.reuse, R40 ;  /* 0x000000282f1c723e */ /* 0x048fe200000000ff */
[----:B------:R-:W-:-:S06]  /*5750*/  FADD.FTZ R2, R47, R2 ;  /* 0x000000022f027221 */ /* 0x000fcc0000010000 */
[----:B------:R-:W3:Y:S01]  /*5760*/  MUFU.EX2 R76, R76 ;  /* 0x0000004c004c7308 */ /* 0x000ee20000000800 */
[----:B0-----:R-:W-:-:S07]  /*5770*/  FADD.FTZ R27, R41, R2 ;  /* 0x00000002291b7221 */ /* 0x001fce0000010000 */
[----:B------:R-:W0:Y:S01]  /*5780*/  MUFU.EX2 R33, R80 ;  /* 0x0000005000217308 */ /* 0x000e220000000800 */
[C---:B--2---:R-:W-:Y:S01]  /*5790*/  F2FP.F16.F32.PACK_AB R30, R46.reuse, R41 ;  /* 0x000000292e1e723e */ /* 0x044fe200000000ff */
[----:B------:R-:W-:-:S06]  /*57a0*/  FADD.FTZ R27, R46, R27 ;  /* 0x0000001b2e1b7221 */ /* 0x000fcc0000010000 */
[----:B------:R-:W-:Y:S01]  /*57b0*/  MUFU.EX2 R36, R36 ;  /* 0x0000002400247308 */ /* 0x000fe20000000800 */
[----:B---3--:R-:W-:-:S07]  /*57c0*/  FADD.FTZ R0, R76, R21 ;  /* 0x000000154c007221 */ /* 0x008fce0000010000 */
[----:B------:R-:W1:Y:S01]  /*57d0*/  MUFU.EX2 R37, R37 ;  /* 0x0000002500257308 */ /* 0x000e620000000800 */
[C---:B0-----:R-:W-:Y:S01]  /*57e0*/  F2FP.F16.F32.PACK_AB R31, R33.reuse, R76 ;  /* 0x0000004c211f723e */ /* 0x041fe200000000ff */
[----:B------:R-:W-:-:S04]  /*57f0*/  FADD.FTZ R0, R33, R0 ;  /* 0x0000000021007221 */ /* 0x000fc80000010000 */
[----:B------:R-:W-:Y:S02]  /*5800*/  STSM.16.M88.4 [R22+0x6000], R28 ;  /* 0x0060001c16007844 */ /* 0x000fe40000000200 */
[----:B------:R-:W0:Y:S08]  /*5810*/  MUFU.EX2 R38, R38 ;  /* 0x0000002600267308 */ /* 0x000e300000000800 */
[----:B------:R-:W2:Y:S01]  /*5820*/  MUFU.EX2 R39, R39 ;  /* 0x0000002700277308 */ /* 0x000ea20000000800 */
[----:B-1----:R-:W-:Y:S01]  /*5830*/  F2FP.F16.F32.PACK_AB R4, R37, R36 ;  /* 0x000000242504723e */ /* 0x002fe200000000ff */
[----:B------:R-:W-:-:S04]  /*5840*/  FADD.FTZ R36, R36, R27 ;  /* 0x0000001b24247221 */ /* 0x000fc80000010000 */
[----:B------:R-:W-:Y:S02]  /*5850*/  FADD.FTZ R37, R37, R36 ;  /* 0x0000002425257221 */ /* 0x000fe40000010000 */
[----:B------:R-:W-:Y:S02]  /*5860*/  MUFU.EX2 R63, R63 ;  /* 0x0000003f003f7308 */ /* 0x000fe40000000800 */
[----:B0-----:R-:W-:-:S06]  /*5870*/  FADD.FTZ R2, R38, R37 ;  /* 0x0000002526027221 */ /* 0x001fcc0000010000 */
[----:B------:R-:W0:Y:S01]  /*5880*/  MUFU.EX2 R34, R81 ;  /* 0x0000005100227308 */ /* 0x000e220000000800 */
[C---:B--2---:R-:W-:Y:S01]  /*5890*/  F2FP.F16.F32.PACK_AB R6, R39.reuse, R38 ;  /* 0x000000262706723e */ /* 0x044fe200000000ff */
[----:B------:R-:W-:-:S06]  /*58a0*/  FADD.FTZ R2, R39, R2 ;  /* 0x0000000227027221 */ /* 0x000fcc0000010000 */
[----:B------:R-:W1:Y:S08]  /*58b0*/  MUFU.EX2 R64, R64 ;  /* 0x0000004000407308 */ /* 0x000e700000000800 */
[----:B------:R-:W2:Y:S01]  /*58c0*/  MUFU.EX2 R3, R42 ;  /* 0x0000002a00037308 */ /* 0x000ea20000000800 */
[----:B0-----:R-:W-:Y:S01]  /*58d0*/  F2FP.F16.F32.PACK_AB R5, R34, R63 ;  /* 0x0000003f2205723e */ /* 0x001fe200000000ff */
[----:B------:R-:W-:-:S04]  /*58e0*/  FADD.FTZ R63, R63, R0 ;  /* 0x000000003f3f7221 */ /* 0x000fc80000010000 */
[----:B------:R-:W-:-:S04]  /*58f0*/  FADD.FTZ R63, R34, R63 ;  /* 0x0000003f223f7221 */ /* 0x000fc80000010000 */
[----:B-1----:R-:W-:Y:S01]  /*5900*/  FADD.FTZ R0, R64, R63 ;  /* 0x0000003f40007221 */ /* 0x002fe20000010000 */
[----:B--2---:R-:W-:-:S03]  /*5910*/  F2FP.F16.F32.PACK_AB R7, R3, R64 ;  /* 0x000000400307723e */ /* 0x004fc600000000ff */
[----:B------:R-:W-:Y:S02]  /*5920*/  FADD.FTZ R0, R3, R0 ;  /* 0x0000000003007221 */ /* 0x000fe40000010000 */
[----:B------:R0:W-:Y:S01]  /*5930*/  STSM.16.M88.4 [R19+0x6000], R4 ;  /* 0x0060000413007844 */ /* 0x0001e20000000200 */
[----:B------:R1:W-:Y:S06]  /*5940*/  MEMBAR.ALL.CTA ;  /* 0x0000000000007992 */ /* 0x0003ec0000008000 */
[----:B-1----:R-:W1:Y:S01]  /*5950*/  FENCE.VIEW.ASYNC.S ;  /* 0x00000000000073c6 */ /* 0x002e620000000000 */
[----:B0-----:R-:W-:Y:S01]  /*5960*/  VIADD R6, R88, 0xfffffffe ;  /* 0xfffffffe58067836 */ /* 0x001fe20000000000 */
        /* <DEDUP_REMOVED lines=13> */
.L_x_11114:
[----:B------:R-:W-:Y:S02]  /*5a40*/  ULDC UR18, c[0x0][0x9e4] ;  /* 0x0002790000127ab9 */ /* 0x000fe40000000800 */
[----:B------:R-:W-:-:S11]  /*5a50*/  UISETP.NE.AND UP0, UPT, UR18, 0x1, UPT ;  /* 0x000000011200788c */ /* 0x000fd6000bf05270 */
[----:B------:R-:W-:Y:S02]  /*5a60*/  @UP0 ULDC.64 UR6, c[0x0][0x9e8] ;  /* 0x00027a0000060ab9 */ /* 0x000fe40000000a00 */
[----:B------:R-:W-:-:S04]  /*5a70*/  UIMAD.WIDE.U32 UR10, UR15, UR6, URZ ;  /* 0x000000060f0a72a5 */ /* 0x000fc8000f8e003f */
[----:B------:R-:W-:-:S12]  /*5a80*/  @UP0 USHF.R.U32.HI UR15, URZ, UR7, UR11 ;  /* 0x000000073f0f0299 */ /* 0x000fd8000801160b */
.L_x_11115:
[----:B------:R-:W-:-:S04]  /*5a90*/  UIMAD UR15, UR15, UR18, UR18 ;  /* 0x000000120f0f72a4 */ /* 0x000fc8000f8e0212 */
[----:B------:R-:W-:-:S04]  /*5aa0*/  UISETP.LT.AND UP0, UPT, UR14, UR15, UPT ;  /* 0x0000000f0e00728c */ /* 0x000fc8000bf01270 */
[----:B------:R-:W-:-:S12]  /*5ab0*/  USEL UR14, UR14, UR15, UP0 ;  /* 0x0000000f0e0e7287 */ /* 0x000fd80008000000 */
.L_x_11113:
        /* <DEDUP_REMOVED lines=35> */
[----:B------:R-:W-:Y:S01]  /*5cf0*/  IMAD.MOV.U32 R3, RZ, RZ, R6 ;  /* 0x000000ffff037224 */ /* 0x000fe200078e0006 */
[----:B------:R-:W-:Y:S01]  /*5d00*/  ULDC UR34, c[0x0][0x9e4] ;  /* 0x0002790000227ab9 */ /* 0x000fe20000000800 */
[----:B------:R-:W-:Y:S01]  /*5d10*/  IMAD.MOV.U32 R135, RZ, RZ, RZ ;  /* 0x000000ffff877224 */ /* 0x000fe200078e00ff */
[----:B------:R-:W-:Y:S01]  /*5d20*/  ULDC UR35, c[0x0][0x9dc] ;  /* 0x0002770000237ab9 */ /* 0x000fe20000000800 */
[----:B------:R-:W-:Y:S01]  /*5d30*/  ULDC UR59, c[0x0][0x9d8] ;  /* 0x00027600003b7ab9 */ /* 0x000fe20000000800 */
[----:B------:R-:W-:Y:S01]  /*5d40*/  ULDC UR33, c[0x0][0x988] ;  /* 0x0002620000217ab9 */ /* 0x000fe20000000800 */
[----:B------:R-:W-:-:S05]  /*5d50*/  ULDC UR58, c[0x0][0x9e0] ;  /* 0x00027800003a7ab9 */ /* 0x000fca0000000800 */
.L_x_11135:
[----:B------:R-:W-:Y:S01]  /*5d60*/  ISETP.NE.AND P2, PT, RZ, UR46, PT ;  /* 0x0000002eff007c0c */ /* 0x000fe2000bf45270 */
[----:B------:R-:W-:-:S04]  /*5d70*/  UISETP.NE.AND UP0, UPT, UR61, 0x1, UPT ;  /* 0x000000013d00788c */ /* 0x000fc8000bf05270 */
[----:B------:R-:W-:-:S04]  /*5d80*/  USEL UR50, URZ, 0x1, UP0 ;  /* 0x000000013f327887 */ /* 0x000fc80008000000 */
[----:B------:R-:W-:-:S04]  /*5d90*/  ULOP3.LUT UR50, UR28, UR50, URZ, 0x3c, !UPT ;  /* 0x000000321c327292 */ /* 0x000fc8000f8e3c3f */
[----:B------:R-:W-:Y:S08]  /*5da0*/  @P2 BRA `(.L_x_11117) ;  /* 0x0000000000382947 */ /* 0x000ff00003800000 */
[----:B------:R-:W-:Y:S05]  /*5db0*/  @!P0 BRA `(.L_x_11118) ;  /* 0x0000000000048947 */ /* 0x000fea0003800000 */
[----:B------:R-:W-:Y:S01]  /*5dc0*/  BPT.TRAP 0x1 ;  /* 0x000000040000795c */ /* 0x000fe20000300000 */
.L_x_11118:
        /* <DEDUP_REMOVED lines=9> */
.L_x_11119:
[----:B-1----:R-:W-:Y:S05]  /*5e60*/  @P1 BRA `(.L_x_11117) ;  /* 0x0000000000081947 */ /* 0x002fea0003800000 */
[----:B------:R-:W1:Y:S02]  /*5e70*/  SYNCS.PHASECHK.TRANS64.TRYWAIT P1, [UR6+0x2d830], R6 ;  /* 0x02d83006ff0075a7 */ /* 0x000e640008020146 */
[----:B-1----:R-:W-:Y:S05]  /*5e80*/  @!P1 BRA `(.L_x_11120) ;  /* 0x0000013800e49947 */ /* 0x002fea0003800000 */
.L_x_11117:
        /* <DEDUP_REMOVED lines=40> */
.L_x_11122:
[----:B------:R-:W-:Y:S01]  /*6110*/  ULEA UR6, UR61, UR41, 0x3 ;  /* 0x000000293d067291 */ /* 0x000fe2000f8e183f */
[----:B------:R-:W-:-:S05]  /*6120*/  IMAD.U32 R6, RZ, RZ, UR28 ;  /* 0x0000001cff067e24 */ /* 0x000fca000f8e00ff */
[----:B------:R-:W-:-:S04]  /*6130*/  SHF.L.U32 R6, R6, 0x1f, RZ ;  /* 0x0000001f06067819 */ /* 0x000fc800000006ff */
[----:B------:R0:W1:Y:S01]  /*6140*/  SYNCS.PHASECHK.TRANS64.TRYWAIT P1, [UR6+0x2d850], R6 ;  /* 0x02d85006ff0075a7 */ /* 0x0000620008020146 */
[----:B------:R-:W-:Y:S05]  /*6150*/  @!P0 BRA `(.L_x_11123) ;  /* 0x0000000000048947 */ /* 0x000fea0003800000 */
[----:B------:R-:W-:Y:S01]  /*6160*/  BPT.TRAP 0x1 ;  /* 0x000000040000795c */ /* 0x000fe20000300000 */
.L_x_11123:
[----:B-1----:R-:W-:Y:S05]  /*6170*/  @P1 BRA `(.L_x_11121) ;  /* 0x0000000000081947 */ /* 0x002fea0003800000 */
[----:B------:R-:W1:Y:S02]  /*6180*/  SYNCS.PHASECHK.TRANS64.TRYWAIT P1, [UR6+0x2d850], R6 ;  /* 0x02d85006ff0075a7 */ /* 0x000e640008020146 */
[----:B-1----:R-:W-:Y:S05]  /*6190*/  @!P1 BRA `(.L_x_11124) ;  /* 0x0000013800389947 */ /* 0x002fea0003800000 */
.L_x_11121:
[----:B------:R-:W-:Y:S01]  /*61a0*/  UIADD3 UR6, UR41, 0x400, URZ ;  /* 0x0000040029067890 */ /* 0x000fe2000fffe03f */
[----:B------:R-:W-:Y:S01]  /*61b0*/  WARPGROUP.ARRIVE ;  /* 0x00000000000079c5 */ /* 0x000fe20000000000 */
[----:B------:R-:W-:-:S05]  /*61c0*/  ULEA UR7, UR55, UR41, 0xd ;  /* 0x0000002937077291 */ /* 0x000fca000f8e683f */
[----:B------:R-:W1:Y:S01]  /*61d0*/  S2R R8, SR_TID.X ;  /* 0x0000000000087919 */ /* 0x000e620000002100 */
[----:B------:R-:W-:Y:S02]  /*61e0*/  USHF.R.U32.HI UR6, URZ, 0x4, UR6 ;  /* 0x000000043f067899 */ /* 0x000fe40008011606 */
[----:B------:R-:W-:Y:S02]  /*61f0*/  UIADD3 UR7, UR7, 0x21800, URZ ;  /* 0x0002180007077890 */ /* 0x000fe4000fffe03f */
[----:B------:R-:W-:Y:S02]  /*6200*/  ULOP3.LUT UR6, UR6, 0x3fff, URZ, 0xc0, !UPT ;  /* 0x00003fff06067892 */ /* 0x000fe4000f8ec03f */
[----:B------:R-:W-:Y:S02]  /*6210*/  USHF.R.U32.HI UR7, URZ, 0x4, UR7 ;  /* 0x000000043f077899 */ /* 0x000fe40008011607 */
[----:B------:R-:W-:Y:S02]  /*6220*/  ULOP3.LUT UR10, UR6, 0x2000000, URZ, 0xfc, !UPT ;  /* 0x02000000060a7892 */ /* 0x000fe4000f8efc3f */
[----:B------:R-:W-:-:S02]  /*6230*/  ULOP3.LUT UR6, UR7, 0x3fff, URZ, 0xc0, !UPT ;  /* 0x00003fff07067892 */ /* 0x000fc4000f8ec03f */
[----:B------:R-:W-:Y:S02]  /*6240*/  UIMAD UR7, UR61, 0x600, UR10 ;  /* 0x000006003d0778a4 */ /* 0x000fe4000f8e020a */
[----:B------:R-:W-:Y:S01]  /*6250*/  ULOP3.LUT UR6, UR6, 0x10000, URZ, 0xfc, !UPT ;  /* 0x0001000006067892 */ /* 0x000fe2000f8efc3f */
[----:B------:R-:W-:Y:S01]  /*6260*/  UMOV UR31, 0x80000020 ;  /* 0x80000020001f7882 */ /* 0x000fe20000000000 */
[----:B------:R-:W-:-:S03]  /*6270*/  UMOV UR29, 0x40000040 ;  /* 0x40000040001d7882 */ /* 0x000fc60000000000 */
        /* <DEDUP_REMOVED lines=60> */
.L_x_11125:
[----:B------:R-:W-:Y:S01]  /*6640*/  UISETP.NE.AND UP1, UPT, UR54, URZ, UPT ;  /* 0x0000003f3600728c */ /* 0x000fe2000bf25270 */
[----:B------:R-:W-:Y:S01]  /*6650*/  FMUL.FTZ R9, R27, UR59 ;  /* 0x0000003b1b097c20 */ /* 0x000fe20008410000 */
[----:B------:R-:W-:Y:S01]  /*6660*/  FMUL.FTZ R27, R39, UR59 ;  /* 0x0000003b271b7c20 */ /* 0x000fe20008410000 */
[----:B------:R-:W-:Y:S01]  /*6670*/  FMUL.FTZ R39, R51, UR59 ;  /* 0x0000003b33277c20 */ /* 0x000fe20008410000 */
[----:B------:R-:W-:Y:S02]  /*6680*/  VIADD R51, R137, UR39 ;  /* 0x0000002789337c36 */ /* 0x000fe40008000000 */
        /* <DEDUP_REMOVED lines=13> */
[----:B------:R-:W-:-:S02]  /*6760*/  IMAD.MOV.U32 R83, RZ, RZ, R51 ;  /* 0x000000ffff537224 */ /* 0x000fc400078e0033 */
        /* <DEDUP_REMOVED lines=10> */
[----:B0-----:R-:W-:Y:S01]  /*6810*/  FMUL.FTZ R6, R24, UR59 ;  /* 0x0000003b18067c20 */ /* 0x001fe20008410000 */
[----:B------:R-:W-:Y:S01]  /*6820*/  UIADD3 UR6, UR6, 0x2d840, URZ ;  /* 0x0002d84006067890 */ /* 0x000fe2000fffe03f */
        /* <DEDUP_REMOVED lines=51> */
[----:B------:R-:W-:Y:S01]  /*6b60*/  IADD3 R50, -R17, 0x1, -R74 ;  /* 0x0000000111327810 */ /* 0x000fe20007ffe94a */
[----:B------:R-:W-:Y:S01]  /*6b70*/  SYNCS.ARRIVE.TRANS64.RED.A1T0 RZ, [UR6], RZ ;  /* 0x000000ffffff79a7 */ /* 0x000fe20008100406 */
[----:B------:R-:W-:-:S02]  /*6b80*/  ULOP3.LUT UR6, URZ, UR35, URZ, 0x33, !UPT ;  /* 0x000000233f067292 */ /* 0x000fc4000f8e333f */
[----:B------:R-:W-:-:S03]  /*6b90*/  IADD3 R81, -R81, UR38, R50 ;  /* 0x0000002651517c10 */ /* 0x000fc6000fffe132 */
[----:B------:R-:W2:Y:S02]  /*6ba0*/  MUFU.TANH R7, R7 ;  /* 0x0000000700077308 */ /* 0x000ea40000002400 */
[C---:B------:R-:W-:Y:S02]  /*6bb0*/  VIADD R82, R81.reuse, UR58 ;  /* 0x0000003a51527c36 */ /* 0x040fe40008000000 */
[----:B------:R-:W-:Y:S02]  /*6bc0*/  VIADD R81, R81, UR6 ;  /* 0x0000000651517c36 */ /* 0x000fe40008000000 */
[----:B0-----:R-:W-:Y:S02]  /*6bd0*/  IMAD.IADD R80, R82, 0x1, R84 ;  /* 0x0000000152507824 */ /* 0x001fe400078e0254 */
        /* <DEDUP_REMOVED lines=77> */
.L_x_11128:
[----:B------:R-:W-:-:S05]  /*70b0*/  IMAD.U32 R85, RZ, RZ, UR34 ;  /* 0x00000022ff557e24 */ /* 0x000fca000f8e00ff */
[----:B------:R-:W-:-:S13]  /*70c0*/  ISETP.NE.AND P1, PT, R85, 0x1, PT ;  /* 0x000000015500780c */ /* 0x000fda0003f25270 */
[----:B------:R-:W1:Y:S02]  /*70d0*/  @P1 LDC.64 R50, c[0x0][0x9e8] ;  /* 0x00027a00ff321b82 */ /* 0x000e640000000a00 */
[----:B-1----:R-:W-:-:S05]  /*70e0*/  @P1 IMAD.HI.U32 R50, R84, R50, RZ ;  /* 0x0000003254321227 */ /* 0x002fca00078e00ff */
[----:B------:R-:W-:-:S07]  /*70f0*/  @P1 SHF.R.U32.HI R84, RZ, R51, R50 ;  /* 0x00000033ff541219 */ /* 0x000fce0000011632 */
.L_x_11129:
[----:B------:R-:W-:Y:S05]  /*7100*/  BSYNC B0 ;  /* 0x0000000000007941 */ /* 0x000fea0003800000 */
.L_x_11127:
[----:B------:R-:W-:-:S04]  /*7110*/  IMAD R84, R84, R85, -R74 ;  /* 0x0000005554547224 */ /* 0x000fc800078e0a4a */
[----:B------:R-:W-:-:S05]  /*7120*/  IMAD.IADD R84, R84, 0x1, -R17 ;  /* 0x0000000154547824 */ /* 0x000fca00078e0a11 */
[----:B------:R-:W-:Y:S02]  /*7130*/  VIMNMX R79, R79, R84, !PT ;  /* 0x000000544f4f7248 */ /* 0x000fe40007fe0100 */
[----:B------:R-:W-:-:S07]  /*7140*/  VIADDMNMX R80, R84, R85, R80, PT ;  /* 0x0000005554507246 */ /* 0x000fce0003800150 */
.L_x_11126:
        /* <DEDUP_REMOVED lines=116> */
.L_x_11132:
[----:B------:R-:W-:-:S05]  /*7890*/  IMAD.U32 R79, RZ, RZ, UR34 ;  /* 0x00000022ff4f7e24 */ /* 0x000fca000f8e00ff */
[----:B------:R-:W-:-:S13]  /*78a0*/  ISETP.NE.AND P2, PT, R79, 0x1, PT ;  /* 0x000000014f00780c */ /* 0x000fda0003f45270 */
[----:B------:R-:W0:Y:S02]  /*78b0*/  @P2 LDC.64 R24, c[0x0][0x9e8] ;  /* 0x00027a00ff182b82 */ /* 0x000e240000000a00 */
[----:B0-----:R-:W-:-:S05]  /*78c0*/  @P2 IMAD.HI.U32 R24, R50, R24, RZ ;  /* 0x0000001832182227 */ /* 0x001fca00078e00ff */
[----:B------:R-:W-:-:S07]  /*78d0*/  @P2 SHF.R.U32.HI R50, RZ, R25, R24 ;  /* 0x00000019ff322219 */ /* 0x000fce0000011618 */
.L_x_11133:
[----:B------:R-:W-:Y:S05]  /*78e0*/  BSYNC B0 ;  /* 0x0000000000007941 */ /* 0x000fea0003800000 */
.L_x_11131:
[----:B------:R-:W-:-:S04]  /*78f0*/  IMAD R50, R50, R79, -R74 ;  /* 0x0000004f32327224 */ /* 0x000fc800078e0a4a */
[----:B------:R-:W-:-:S05]  /*7900*/  IMAD.IADD R50, R50, 0x1, -R17 ;  /* 0x0000000132327824 */ /* 0x000fca00078e0a11 */
[----:B------:R-:W-:Y:S02]  /*7910*/  VIMNMX R81, R81, R50, !PT ;  /* 0x0000003251517248 */ /* 0x000fe40007fe0100 */
[----:B------:R-:W-:-:S07]  /*7920*/  VIADDMNMX R82, R50, R79, R82, PT ;  /* 0x0000004f32527246 */ /* 0x000fce0003800152 */
.L_x_11130:
[----:B------:R-:W-:Y:S02]  /*7930*/  FMNMX.FTZ R24, R6, R4, !PT ;  /* 0x0000000406187209 */ /* 0x000fe40007810000 */
[----:B------:R-:W-:Y:S02]  /*7940*/  LOP3.LUT R16, R16, 0xf7ffffff, RZ, 0xc0, !PT ;  /* 0xf7ffffff10107812 */ /* 0x000fe400078ec0ff */
[----:B------:R-:W-:Y:S02]  /*7950*/  FMNMX.FTZ R24, R7, R24, !PT ;  /* 0x0000001807187209 */ /* 0x000fe40007810000 */
[----:B------:R-:W-:Y:S02]  /*7960*/  @P0 LOP3.LUT R16, R16, 0x8000000, RZ, 0xfc, !PT ;  /* 0x0800000010100812 */ /* 0x000fe400078efcff */
[----:B------:R-:W-:Y:S02]  /*7970*/  FMNMX.FTZ R24, R10, R24, !PT ;  /* 0x000000180a187209 */ /* 0x000fe40007810000 */
[----:B------:R-:W-:-:S02]  /*7980*/  ISETP.GT.AND P0, PT, R81, 0x59, P1 ;  /* 0x000000595100780c */ /* 0x000fc40000f04270 */
[----:B------:R-:W-:Y:S02]  /*7990*/  FMNMX.FTZ R24, R11, R24, !PT ;  /* 0x000000180b187209 */ /* 0x000fe40007810000 */
[C---:B------:R-:W-:Y:S02]  /*79a0*/  ISETP.GT.AND P4, PT, R81.reuse, 0x1, P1 ;  /* 0x000000015100780c */ /* 0x040fe40000f84270 */
[----:B------:R-:W-:Y:S02]  /*79b0*/  FMNMX.FTZ R24, R14, R24, !PT ;  /* 0x000000180e187209 */ /* 0x000fe40007810000 */
[----:B------:R-:W-:Y:S02]  /*79c0*/  ISETP.GT.AND P5, PT, R81, 0x8, P1 ;  /* 0x000000085100780c */ /* 0x000fe40000fa4270 */
[----:B------:R-:W-:Y:S02]  /*79d0*/  FMNMX.FTZ R24, R15, R24, !PT ;  /* 0x000000180f187209 */ /* 0x000fe40007810000 */
[----:B------:R-:W-:-:S02]  /*79e0*/  LOP3.LUT R16, R16, 0xbfffffff, RZ, 0xc0, !PT ;  /* 0xbfffffff10107812 */ /* 0x000fc400078ec0ff */
[----:B------:R-:W-:Y:S02]  /*79f0*/  FMNMX.FTZ R24, R51, R24, !PT ;  /* 0x0000001833187209 */ /* 0x000fe40007810000 */
[C---:B------:R-:W-:Y:S02]  /*7a00*/  ISETP.LT.OR P4, PT, R82.reuse, 0x2, P4 ;  /* 0x000000025200780c */ /* 0x040fe40002781670 */
[----:B------:R-:W-:Y:S02]  /*7a10*/  FMNMX.FTZ R24, R83, R24, !PT ;  /* 0x0000001853187209 */ /* 0x000fe40007810000 */
[----:B------:R-:W-:Y:S02]  /*7a20*/  ISETP.LT.OR P5, PT, R82, 0x9, P5 ;  /* 0x000000095200780c */ /* 0x000fe40002fa1670 */
[----:B------:R-:W-:Y:S02]  /*7a30*/  FMNMX.FTZ R24, R28, R24, !PT ;  /* 0x000000181c187209 */ /* 0x000fe40007810000 */
[----:B------:R-:W-:-:S02]  /*7a40*/  @P0 LOP3.LUT R16, R16, 0x40000000, RZ, 0xfc, !PT ;  /* 0x4000000010100812 */ /* 0x000fc400078efcff */
        /* <DEDUP_REMOVED lines=13> */
[C---:B------:R-:W-:Y:S02]  /*7b20*/  ISETP.GT.AND P4, PT, R81.reuse, 0x18, P1 ;  /* 0x000000185100780c */ /* 0x040fe40000f84270 */
[----:B------:R-:W-:Y:S02]  /*7b30*/  FMNMX.FTZ R24, R44, R24, !PT ;  /* 0x000000182c187209 */ /* 0x000fe40007810000 */
[----:B------:R-:W-:Y:S02]  /*7b40*/  ISETP.GT.AND P5, PT, R81, 0x19, P1 ;  /* 0x000000195100780c */ /* 0x000fe40000fa4270 */
[----:B------:R-:W-:Y:S02]  /*7b50*/  FMNMX.FTZ R24, R45, R24, !PT ;  /* 0x000000182d187209 */ /* 0x000fe40007810000 */
[----:B------:R-:W-:-:S02]  /*7b60*/  ISETP.LT.OR P6, PT, R82, 0xa, P6 ;  /* 0x0000000a5200780c */ /* 0x000fc400037c1670 */
[----:B------:R-:W-:Y:S02]  /*7b70*/  FMNMX.FTZ R24, R48, R24, !PT ;  /* 0x0000001830187209 */ /* 0x000fe40007810000 */
[C---:B------:R-:W-:Y:S02]  /*7b80*/  ISETP.LT.OR P2, PT, R82.reuse, 0x11, P2 ;  /* 0x000000115200780c */ /* 0x040fe40001741670 */
[----:B------:R-:W-:Y:S02]  /*7b90*/  FMNMX.FTZ R24, R49, R24, !PT ;  /* 0x0000001831187209 */ /* 0x000fe40007810000 */
[----:B------:R-:W-:Y:S02]  /*7ba0*/  ISETP.LT.OR P3, PT, R82, 0x12, P3 ;  /* 0x000000125200780c */ /* 0x000fe40001f61670 */
[----:B------:R-:W-:Y:S02]  /*7bb0*/  FMNMX.FTZ R24, R54, R24, !PT ;  /* 0x0000001836187209 */ /* 0x000fe40007810000 */
[----:B------:R-:W-:-:S02]  /*7bc0*/  ISETP.LT.OR P4, PT, R82, 0x19, P4 ;  /* 0x000000195200780c */ /* 0x000fc40002781670 */
[----:B------:R-:W-:Y:S02]  /*7bd0*/  FMNMX.FTZ R24, R55, R24, !PT ;  /* 0x0000001837187209 */ /* 0x000fe40007810000 */
[----:B------:R-:W-:Y:S02]  /*7be0*/  ISETP.LT.OR P5, PT, R82, 0x1a, P5 ;  /* 0x0000001a5200780c */ /* 0x000fe40002fa1670 */
[----:B------:R-:W-:Y:S02]  /*7bf0*/  FMNMX.FTZ R24, R58, R24, !PT ;  /* 0x000000183a187209 */ /* 0x000fe40007810000 */
[----:B------:R-:W-:Y:S02]  /*7c00*/  LOP3.LUT R16, R16, 0xfffffffd, RZ, 0xc0, !PT ;  /* 0xfffffffd10107812 */ /* 0x000fe400078ec0ff */
[----:B------:R-:W-:Y:S02]  /*7c10*/  FSEL R13, R13, -INF , !P6 ;  /* 0xff8000000d0d7808 */ /* 0x000fe40007000000 */
        /* <DEDUP_REMOVED lines=9> */
[----:B------:R-:W-:Y:S02]  /*7cb0*/  FMNMX.FTZ R24, R59, R24, !PT ;  /* 0x000000183b187209 */ /* 0x000fe40007810000 */
[----:B------:R-:W-:Y:S02]  /*7cc0*/  @P0 LOP3.LUT R16, R16, 0x2, RZ, 0xfc, !PT ;  /* 0x0000000210100812 */ /* 0x000fe400078efcff */
[----:B------:R-:W-:Y:S02]  /*7cd0*/  ISETP.GT.AND P0, PT, R81, 0x78, P1 ;  /* 0x000000785100780c */ /* 0x000fe40000f04270 */
[----:B------:R-:W-:-:S02]  /*7ce0*/  ISETP.LT.OR P6, PT, R82, 0x21, P6 ;  /* 0x000000215200780c */ /* 0x000fc400037c1670 */
[C---:B------:R-:W-:Y:S02]  /*7cf0*/  ISETP.LT.OR P2, PT, R82.reuse, 0x22, P2 ;  /* 0x000000225200780c */ /* 0x040fe40001741670 */
[C---:B------:R-:W-:Y:S02]  /*7d00*/  ISETP.LT.OR P3, PT, R82.reuse, 0x29, P3 ;  /* 0x000000295200780c */ /* 0x040fe40001f61670 */
[C---:B------:R-:W-:Y:S02]  /*7d10*/  ISETP.LT.OR P4, PT, R82.reuse, 0x2a, P4 ;  /* 0x0000002a5200780c */ /* 0x040fe40002781670 */
[----:B------:R-:W-:Y:S02]  /*7d20*/  ISETP.LT.OR P5, PT, R82, 0x31, P5 ;  /* 0x000000315200780c */ /* 0x000fe40002fa1670 */
[----:B------:R-:W-:Y:S02]  /*7d30*/  FMNMX.FTZ R24, R62, R24, !PT ;  /* 0x000000183e187209 */ /* 0x000fe40007810000 */
[----:B------:R-:W-:-:S02]  /*7d40*/  FSEL R30, R30, -INF , !P6 ;  /* 0xff8000001e1e7808 */ /* 0x000fc40007000000 */
[----:B------:R-:W-:Y:S02]  /*7d50*/  FSEL R31, R31, -INF , !P2 ;  /* 0xff8000001f1f7808 */ /* 0x000fe40005000000 */
[----:B------:R-:W-:Y:S02]  /*7d60*/  FSEL R34, R34, -INF , !P3 ;  /* 0xff80000022227808 */ /* 0x000fe40005800000 */
[----:B------:R-:W-:Y:S02]  /*7d70*/  FSEL R35, R35, -INF , !P4 ;  /* 0xff80000023237808 */ /* 0x000fe40006000000 */
[----:B------:R-:W-:Y:S02]  /*7d80*/  FSEL R38, R38, -INF , !P5 ;  /* 0xff80000026267808 */ /* 0x000fe40006800000 */
[----:B------:R-:W-:Y:S02]  /*7d90*/  FMNMX.FTZ R24, R63, R24, !PT ;  /* 0x000000183f187209 */ /* 0x000fe40007810000 */
[----:B------:R-:W-:-:S02]  /*7da0*/  ISETP.GT.AND P6, PT, R81, 0x31, P1 ;  /* 0x000000315100780c */ /* 0x000fc40000fc4270 */
[C---:B------:R-:W-:Y:S02]  /*7db0*/  ISETP.GT.AND P2, PT, R81.reuse, 0x38, P1 ;  /* 0x000000385100780c */ /* 0x040fe40000f44270 */
[C---:B------:R-:W-:Y:S02]  /*7dc0*/  ISETP.GT.AND P3, PT, R81.reuse, 0x39, P1 ;  /* 0x000000395100780c */ /* 0x040fe40000f64270 */
[C---:B------:R-:W-:Y:S02]  /*7dd0*/  ISETP.GT.AND P4, PT, R81.reuse, 0x40, P1 ;  /* 0x000000405100780c */ /* 0x040fe40000f84270 */
[----:B------:R-:W-:Y:S02]  /*7de0*/  ISETP.GT.AND P5, PT, R81, 0x41, P1 ;  /* 0x000000415100780c */ /* 0x000fe40000fa4270 */
[----:B------:R-:W-:Y:S02]  /*7df0*/  LOP3.LUT R16, R16, 0xfffffff7, RZ, 0xc0, !PT ;  /* 0xfffffff710107812 */ /* 0x000fe400078ec0ff */
[----:B------:R-:W-:-:S02]  /*7e00*/  FMNMX.FTZ R24, R66, R24, !PT ;  /* 0x0000001842187209 */ /* 0x000fc40007810000 */
[C---:B------:R-:W-:Y:S02]  /*7e10*/  ISETP.LT.OR P6, PT, R82.reuse, 0x32, P6 ;  /* 0x000000325200780c */ /* 0x040fe400037c1670 */
[C---:B------:R-:W-:Y:S02]  /*7e20*/  ISETP.LT.OR P2, PT, R82.reuse, 0x39, P2 ;  /* 0x000000395200780c */ /* 0x040fe40001741670 */
[C---:B------:R-:W-:Y:S02]  /*7e30*/  ISETP.LT.OR P3, PT, R82.reuse, 0x3a, P3 ;  /* 0x0000003a5200780c */ /* 0x040fe40001f61670 */
[C---:B------:R-:W-:Y:S02]  /*7e40*/  ISETP.LT.OR P4, PT, R82.reuse, 0x41, P4 ;  /* 0x000000415200780c */ /* 0x040fe40002781670 */
[----:B------:R-:W-:Y:S02]  /*7e50*/  ISETP.LT.OR P5, PT, R82, 0x42, P5 ;  /* 0x000000425200780c */ /* 0x000fe40002fa1670 */
[----:B------:R-:W-:-:S02]  /*7e60*/  @P0 LOP3.LUT R16, R16, 0x8, RZ, 0xfc, !PT ;  /* 0x0000000810100812 */ /* 0x000fc400078efcff */
[----:B------:R-:W-:Y:S02]  /*7e70*/  ISETP.GT.AND P0, PT, R81, RZ, P1 ;  /* 0x000000ff5100720c */ /* 0x000fe40000f04270 */
[----:B------:R-:W-:Y:S02]  /*7e80*/  FMNMX.FTZ R24, R67, R24, !PT ;  /* 0x0000001843187209 */ /* 0x000fe40007810000 */
[----:B------:R-:W-:Y:S02]  /*7e90*/  FSEL R39, R39, -INF , !P6 ;  /* 0xff80000027277808 */ /* 0x000fe40007000000 */
[----:B------:R-:W-:Y:S02]  /*7ea0*/  FSEL R42, R42, -INF , !P2 ;  /* 0xff8000002a2a7808 */ /* 0x000fe40005000000 */
[----:B------:R-:W-:Y:S02]  /*7eb0*/  FSEL R43, R43, -INF , !P3 ;  /* 0xff8000002b2b7808 */ /* 0x000fe40005800000 */
[----:B------:R-:W-:-:S02]  /*7ec0*/  FSEL R46, R46, -INF , !P4 ;  /* 0xff8000002e2e7808 */ /* 0x000fc40006000000 */
[----:B------:R-:W-:Y:S02]  /*7ed0*/  FSEL R47, R47, -INF , !P5 ;  /* 0xff8000002f2f7808 */ /* 0x000fe40006800000 */
[C---:B------:R-:W-:Y:S02]  /*7ee0*/  ISETP.GT.AND P6, PT, R81.reuse, 0x48, P1 ;  /* 0x000000485100780c */ /* 0x040fe40000fc4270 */
[C---:B------:R-:W-:Y:S02]  /*7ef0*/  ISETP.GT.AND P2, PT, R81.reuse, 0x49, P1 ;  /* 0x000000495100780c */ /* 0x040fe40000f44270 */
[C---:B------:R-:W-:Y:S02]  /*7f00*/  ISETP.GT.AND P3, PT, R81.reuse, 0x50, P1 ;  /* 0x000000505100780c */ /* 0x040fe40000f64270 */
[C---:B------:R-:W-:Y:S02]  /*7f10*/  ISETP.GT.AND P4, PT, R81.reuse, 0x51, P1 ;  /* 0x000000515100780c */ /* 0x040fe40000f84270 */
[----:B------:R-:W-:-:S02]  /*7f20*/  ISETP.GT.AND P5, PT, R81, 0x58, P1 ;  /* 0x000000585100780c */ /* 0x000fc40000fa4270 */
[----:B------:R-:W-:Y:S02]  /*7f30*/  FMNMX.FTZ R24, R70, R24, !PT ;  /* 0x0000001846187209 */ /* 0x000fe40007810000 */
[C---:B------:R-:W-:Y:S02]  /*7f40*/  ISETP.LT.OR P6, PT, R82.reuse, 0x49, P6 ;  /* 0x000000495200780c */ /* 0x040fe400037c1670 */
[C---:B------:R-:W-:Y:S02]  /*7f50*/  ISETP.LT.OR P2, PT, R82.reuse, 0x4a, P2 ;  /* 0x0000004a5200780c */ /* 0x040fe40001741670 */
[C---:B------:R-:W-:Y:S02]  /*7f60*/  ISETP.LT.OR P3, PT, R82.reuse, 0x51, P3 ;  /* 0x000000515200780c */ /* 0x040fe40001f61670 */
[C---:B------:R-:W-:Y:S02]  /*7f70*/  ISETP.LT.OR P4, PT, R82.reuse, 0x52, P4 ;  /* 0x000000525200780c */ /* 0x040fe40002781670 */
[----:B------:R-:W-:-:S02]  /*7f80*/  ISETP.LT.OR P5, PT, R82, 0x59, P5 ;  /* 0x000000595200780c */ /* 0x000fc40002fa1670 */
[----:B------:R-:W-:Y:S02]  /*7f90*/  FMNMX.FTZ R24, R71, R24, !PT ;  /* 0x0000001847187209 */ /* 0x000fe40007810000 */
[----:B------:R-:W-:Y:S02]  /*7fa0*/  LOP3.LUT R16, R16, 0xffffff7f, RZ, 0xc0, !PT ;  /* 0xffffff7f10107812 */ /* 0x000fe400078ec0ff */
        /* <DEDUP_REMOVED lines=11> */
[----:B------:R-:W-:Y:S02]  /*8060*/  FMNMX.FTZ R24, R76, R24, !PT ;  /* 0x000000184c187209 */ /* 0x000fe40007810000 */
[----:B------:R-:W-:Y:S02]  /*8070*/  @P0 LOP3.LUT R16, R16, 0x80, RZ, 0xfc, !PT ;  /* 0x0000008010100812 */ /* 0x000fe400078efcff */
[----:B------:R-:W-:Y:S02]  /*8080*/  FMNMX.FTZ R24, R75, R24, !PT ;  /* 0x000000184b187209 */ /* 0x000fe40007810000 */
[C---:B------:R-:W-:Y:S02]  /*8090*/  LOP3.LUT P0, RZ, R16.reuse, 0x40000000, RZ, 0xc0, !PT ;  /* 0x4000000010ff7812 */ /* 0x040fe4000780c0ff */
[----:B------:R-:W-:Y:S01]  /*80a0*/  LOP3.LUT R16, R16, 0xffffffdf, RZ, 0xc0, !PT ;  /* 0xffffffdf10107812 */ /* 0x000fe200078ec0ff */
[----:B------:R-:W0:Y:S01]  /*80b0*/  SHFL.BFLY PT, R25, R24, 0x2, 0x1f ;  /* 0x0c401f0018197f89 */ /* 0x000e2200000e0000 */
[----:B------:R-:W-:-:S02]  /*80c0*/  ISETP.LT.OR P0, PT, R82, 0x5a, P0 ;  /* 0x0000005a5200780c */ /* 0x000fc40000701670 */
[----:B------:R-:W-:Y:S02]  /*80d0*/  @P1 LOP3.LUT R16, R16, 0x20, RZ, 0xfc, !PT ;  /* 0x0000002010101812 */ /* 0x000fe400078efcff */
[----:B------:R-:W-:Y:S02]  /*80e0*/  ISETP.LT.OR P6, PT, R82, 0x71, P6 ;  /* 0x000000715200780c */ /* 0x000fe400037c1670 */
[C---:B------:R-:W-:Y:S02]  /*80f0*/  LOP3.LUT P1, RZ, R16.reuse, 0x2, RZ, 0xc0, !PT ;  /* 0x0000000210ff7812 */ /* 0x040fe4000782c0ff */
[----:B------:R-:W-:Y:S02]  /*8100*/  LOP3.LUT R16, R16, 0xfffffeff, RZ, 0xc0, !PT ;  /* 0xfffffeff10107812 */ /* 0x000fe400078ec0ff */
[----:B------:R-:W-:-:S03]  /*8110*/  ISETP.LT.OR P1, PT, R82, 0x72, P1 ;  /* 0x000000725200780c */ /* 0x000fc60000f21670 */
[----:B------:R-:W-:Y:S02]  /*8120*/  @P0 LOP3.LUT R16, R16, 0x100, RZ, 0xfc, !PT ;  /* 0x0000010010100812 */ /* 0x000fe400078efcff */
[----:B------:R-:W-:Y:S02]  /*8130*/  ISETP.LT.OR P0, PT, R82, 0x61, P2 ;  /* 0x000000615200780c */ /* 0x000fe40001701670 */
[C---:B------:R-:W-:Y:S02]  /*8140*/  LOP3.LUT P2, RZ, R16.reuse, 0x8, RZ, 0xc0, !PT ;  /* 0x0000000810ff7812 */ /* 0x040fe4000784c0ff */
[----:B------:R-:W-:Y:S02]  /*8150*/  LOP3.LUT R16, R16, 0xffffffbf, RZ, 0xc0, !PT ;  /* 0xffffffbf10107812 */ /* 0x000fe400078ec0ff */
[----:B------:R-:W-:Y:S02]  /*8160*/  ISETP.LT.OR P2, PT, R82, 0x79, P2 ;  /* 0x000000795200780c */ /* 0x000fe40001741670 */
[----:B0-----:R-:W-:-:S02]  /*8170*/  FMNMX.FTZ R24, R24, R25, !PT ;  /* 0x0000001918187209 */ /* 0x001fc40007810000 */
[----:B------:R-:W-:Y:S02]  /*8180*/  FSEL R73, R73, -INF , !P1 ;  /* 0xff80000049497808 */ /* 0x000fe40004800000 */
[----:B------:R-:W-:Y:S01]  /*8190*/  FSEL R77, R77, -INF , !P2 ;  /* 0xff8000004d4d7808 */ /* 0x000fe20005000000 */
[----:B------:R-:W0:Y:S01]  /*81a0*/  SHFL.BFLY PT, R25, R24, 0x1, 0x1f ;  /* 0x0c201f0018197f89 */ /* 0x000e2200000e0000 */
[----:B------:R-:W-:Y:S02]  /*81b0*/  @P0 LOP3.LUT R16, R16, 0x40, RZ, 0xfc, !PT ;  /* 0x0000004010100812 */ /* 0x000fe400078efcff */
[----:B------:R-:W-:Y:S02]  /*81c0*/  ISETP.LT.OR P0, PT, R82, 0x62, P3 ;  /* 0x000000625200780c */ /* 0x000fe40001f01670 */
[C---:B------:R-:W-:Y:S02]  /*81d0*/  LOP3.LUT P3, RZ, R16.reuse, 0x80, RZ, 0xc0, !PT ;  /* 0x0000008010ff7812 */ /* 0x040fe4000786c0ff */
[----:B------:R-:W-:-:S02]  /*81e0*/  LOP3.LUT R16, R16, 0xffffffef, RZ, 0xc0, !PT ;  /* 0xffffffef10107812 */ /* 0x000fc400078ec0ff */
[----:B------:R-:W-:-:S04]  /*81f0*/  ISETP.LT.OR P3, PT, R82, 0x1, P3 ;  /* 0x000000015200780c */ /* 0x000fc80001f61670 */
[----:B------:R-:W-:-:S03]  /*8200*/  FSEL R8, R8, -INF , !P3 ;  /* 0xff80000008087808 */ /* 0x000fc60005800000 */
[----:B------:R-:W-:Y:S02]  /*8210*/  @P0 LOP3.LUT R16, R16, 0x10, RZ, 0xfc, !PT ;  /* 0x0000001010100812 */ /* 0x000fe400078efcff */
[----:B------:R-:W-:Y:S02]  /*8220*/  ISETP.LT.OR P0, PT, R82, 0x69, P4 ;  /* 0x000000695200780c */ /* 0x000fe40002701670 */
[C---:B------:R-:W-:Y:S02]  /*8230*/  LOP3.LUT P4, RZ, R16.reuse, 0x20, RZ, 0xc0, !PT ;  /* 0x0000002010ff7812 */ /* 0x040fe4000788c0ff */
[----:B------:R-:W-:Y:S02]  /*8240*/  LOP3.LUT R16, R16, 0xfffffffb, RZ, 0xc0, !PT ;  /* 0xfffffffb10107812 */ /* 0x000fe400078ec0ff */
[----:B0-----:R-:W-:Y:S02]  /*8250*/  FMNMX.FTZ R24, R24, R25, !PT ;  /* 0x0000001918187209 */ /* 0x001fe40007810000 */
[----:B------:R-:W-:-:S03]  /*8260*/  ISETP.LT.OR P4, PT, R82, 0x7a, P4 ;  /* 0x0000007a5200780c */ /* 0x000fc60002781670 */
[----:B------:R-:W-:Y:S01]  /*8270*/  FMUL.FTZ R50, R24, UR33 ;  /* 0x0000002118327c20 */ /* 0x000fe20008410000 */
[----:B------:R-:W-:Y:S02]  /*8280*/  FSEL R78, R78, -INF , !P4 ;  /* 0xff8000004e4e7808 */ /* 0x000fe40006000000 */
[----:B------:R-:W-:Y:S02]  /*8290*/  @P0 LOP3.LUT R16, R16, 0x4, RZ, 0xfc, !PT ;  /* 0x0000000410100812 */ /* 0x000fe400078efcff */
[----:B------:R-:W-:Y:S02]  /*82a0*/  ISETP.LT.OR P0, PT, R82, 0x6a, P5 ;  /* 0x0000006a5200780c */ /* 0x000fe40002f01670 */
[----:B------:R-:W-:Y:S02]  /*82b0*/  FSETP.NEU.FTZ.AND P5, PT, R24, -INF , PT ;  /* 0xff8000001800780b */ /* 0x000fe40003fbd000 */
[----:B------:R-:W-:Y:S02]  /*82c0*/  LOP3.LUT R16, R16, 0xefffffff, RZ, 0xc0, !PT ;  /* 0xefffffff10107812 */ /* 0x000fe400078ec0ff */
[----:B------:R-:W-:-:S02]  /*82d0*/  FSEL R25, R24, RZ, P5 ;  /* 0x000000ff18197208 */ /* 0x000fc40002800000 */
[----:B------:R-:W-:-:S03]  /*82e0*/  FSEL R50, R50, RZ, P5 ;  /* 0x000000ff32327208 */ /* 0x000fc60002800000 */
[----:B------:R-:W-:Y:S01]  /*82f0*/  FADD.FTZ R4, -R25, R4 ;  /* 0x0000000419047221 */ /* 0x000fe20000010100 */
[----:B------:R-:W-:Y:S01]  /*8300*/  FMNMX.FTZ R25, R8, R5, !PT ;  /* 0x0000000508197209 */ /* 0x000fe20007810000 */
[--C-:B------:R-:W-:Y:S01]  /*8310*/  FFMA.FTZ R6, R6, UR33, -R50.reuse ;  /* 0x0000002106067c23 */ /* 0x100fe20008010832 */
[----:B------:R-:W-:Y:S01]  /*8320*/  @P0 LOP3.LUT R16, R16, 0x10000000, RZ, 0xfc, !PT ;  /* 0x1000000010100812 */ /* 0x000fe200078efcff */
[--C-:B------:R-:W-:Y:S01]  /*8330*/  FFMA.FTZ R7, R7, UR33, -R50.reuse ;  /* 0x0000002107077c23 */ /* 0x100fe20008010832 */
[----:B------:R-:W-:Y:S01]  /*8340*/  FMNMX.FTZ R25, R9, R25, !PT ;  /* 0x0000001909197209 */ /* 0x000fe20007810000 */
[--C-:B------:R-:W-:Y:S01]  /*8350*/  FFMA.FTZ R10, R10, UR33, -R50.reuse ;  /* 0x000000210a0a7c23 */ /* 0x100fe20008010832 */
[----:B------:R-:W-:Y:S01]  /*8360*/  LOP3.LUT R16, R16, 0xdfffffff, RZ, 0xc0, !PT ;  /* 0xdfffffff10107812 */ /* 0x000fe200078ec0ff */
[--C-:B------:R-:W-:Y:S01]  /*8370*/  FFMA.FTZ R11, R11, UR33, -R50.reuse ;  /* 0x000000210b0b7c23 */ /* 0x100fe20008010832 */
[----:B------:R-:W-:Y:S01]  /*8380*/  FMNMX.FTZ R25, R12, R25, !PT ;  /* 0x000000190c197209 */ /* 0x000fe20007810000 */
[--C-:B------:R-:W-:Y:S01]  /*8390*/  FFMA.FTZ R14, R14, UR33, -R50.reuse ;  /* 0x000000210e0e7c23 */ /* 0x100fe20008010832 */
[----:B------:R-:W-:Y:S01]  /*83a0*/  @P6 LOP3.LUT R16, R16, 0x20000000, RZ, 0xfc, !PT ;  /* 0x2000000010106812 */ /* 0x000fe200078efcff */
[--C-:B------:R-:W-:Y:S01]  /*83b0*/  FFMA.FTZ R15, R15, UR33, -R50.reuse ;  /* 0x000000210f0f7c23 */ /* 0x100fe20008010832 */
[----:B------:R-:W-:Y:S01]  /*83c0*/  FMNMX.FTZ R25, R13, R25, !PT ;  /* 0x000000190d197209 */ /* 0x000fe20007810000 */
[--C-:B------:R-:W-:Y:S01]  /*83d0*/  FFMA.FTZ R51, R51, UR33, -R50.reuse ;  /* 0x0000002133337c23 */ /* 0x100fe20008010832 */
[----:B------:R-:W-:Y:S01]  /*83e0*/  LOP3.LUT P6, RZ, R16, 0x100, RZ, 0xc0, !PT ;  /* 0x0000010010ff7812 */ /* 0x000fe200078cc0ff */
[--C-:B------:R-:W-:Y:S01]  /*83f0*/  FFMA.FTZ R83, R83, UR33, -R50.reuse ;  /* 0x0000002153537c23 */ /* 0x100fe20008010832 */
[----:B------:R-:W-:Y:S01]  /*8400*/  FMNMX.FTZ R25, R20, R25, !PT ;  /* 0x0000001914197209 */ /* 0x000fe20007810000 */
[--C-:B------:R-:W-:Y:S01]  /*8410*/  FFMA.FTZ R28, R28, UR33, -R50.reuse ;  /* 0x000000211c1c7c23 */ /* 0x100fe20008010832 */
[----:B------:R-:W-:Y:S01]  /*8420*/  LOP3.LUT P0, RZ, R16, 0x40, RZ, 0xc0, !PT ;  /* 0x0000004010ff7812 */ /* 0x000fe2000780c0ff */
[--C-:B------:R-:W-:Y:S01]  /*8430*/  FFMA.FTZ R29, R29, UR33, -R50.reuse ;  /* 0x000000211d1d7c23 */ /* 0x100fe20008010832 */
[----:B------:R-:W-:Y:S01]  /*8440*/  FMNMX.FTZ R25, R21, R25, !PT ;  /* 0x0000001915197209 */ /* 0x000fe20007810000 */
[--C-:B------:R-:W-:Y:S01]  /*8450*/  FFMA.FTZ R32, R32, UR33, -R50.reuse ;  /* 0x0000002120207c23 */ /* 0x100fe20008010832 */
[----:B------:R-:W-:Y:S01]  /*8460*/  FSEL R61, R61, -INF , !P6 ;  /* 0xff8000003d3d7808 */ /* 0x000fe20007000000 */
        /* <DEDUP_REMOVED lines=39> */
[----:B------:R-:W-:Y:S01]  /*86e0*/  FFMA.FTZ R50, R75, UR33, -R50 ;  /* 0x000000214b327c23 */ /* 0x000fe20008010832 */
[----:B------:R-:W-:Y:S01]  /*86f0*/  FMUL.FTZ R75, R4, UR33 ;  /* 0x00000021044b7c20 */ /* 0x000fe20008410000 */
[----:B------:R-:W-:Y:S01]  /*8700*/  FMNMX.FTZ R25, R46, R25, !PT ;  /* 0x000000192e197209 */ /* 0x000fe20007810000 */
[----:B------:R-:W-:Y:S01]  /*8710*/  MUFU.EX2 R6, R6 ;  /* 0x0000000600067308 */ /* 0x000fe20000000800 */
[----:B------:R-:W-:-:S02]  /*8720*/  LOP3.LUT P0, RZ, R16, 0x8000000, RZ, 0xc0, !PT ;  /* 0x0800000010ff7812 */ /* 0x000fc4000780c0ff */
        /* <DEDUP_REMOVED lines=33> */
[----:B------:R-:W-:-:S03]  /*8940*/  FSETP.NEU.FTZ.AND P1, PT, R25, -INF , PT ;  /* 0xff8000001900780b */ /* 0x000fc60003f3d000 */
[----:B------:R-:W-:Y:S01]  /*8950*/  MUFU.EX2 R41, R41 ;  /* 0x0000002900297308 */ /* 0x000fe20000000800 */
[----:B------:R-:W-:-:S05]  /*8960*/  FSEL R74, R25, RZ, P1 ;  /* 0x000000ff194a7208 */ /* 0x000fca0000800000 */
[----:B------:R-:W-:Y:S01]  /*8970*/  FADD.FTZ R5, -R74, R5 ;  /* 0x000000054a057221 */ /* 0x000fe20000010100 */
[----:B------:R-:W-:Y:S01]  /*8980*/  FMUL.FTZ R74, R25, UR33 ;  /* 0x00000021194a7c20 */ /* 0x000fe20008410000 */
[----:B------:R-:W-:Y:S02]  /*8990*/  MUFU.EX2 R44, R44 ;  /* 0x0000002c002c7308 */ /* 0x000fe40000000800 */
[----:B------:R-:W-:Y:S02]  /*89a0*/  FMUL.FTZ R5, R5, UR33 ;  /* 0x0000002105057c20 */ /* 0x000fe40008410000 */
[----:B------:R-:W-:-:S04]  /*89b0*/  FSEL R4, R74, RZ, P1 ;  /* 0x000000ff4a047208 */ /* 0x000fc80000800000 */
        /* <DEDUP_REMOVED lines=34> */
[----:B0-----:R-:W-:-:S04]  /*8be0*/  FFMA.FTZ R2, R74, R2, R6 ;  /* 0x000000024a027223 */ /* 0x001fc80000010006 */
[----:B------:R-:W-:-:S03]  /*8bf0*/  FADD.FTZ R2, R7, R2 ;  /* 0x0000000207027221 */ /* 0x000fc60000010000 */
[----:B------:R-:W-:Y:S08]  /*8c00*/  MUFU.EX2 R4, R12 ;  /* 0x0000000c00047308 */ /* 0x000ff00000000800 */
[----:B------:R-:W0:Y:S08]  /*8c10*/  MUFU.EX2 R12, R5 ;  /* 0x00000005000c7308 */ /* 0x000e300000000800 */
[----:B------:R-:W1:Y:S08]  /*8c20*/  MUFU.EX2 R9, R9 ;  /* 0x0000000900097308 */ /* 0x000e700000000800 */
[----:B------:R-:W2:Y:S01]  /*8c30*/  MUFU.EX2 R79, R13 ;  /* 0x0000000d004f7308 */ /* 0x000ea20000000800 */
[----:B0-----:R-:W-:-:S07]  /*8c40*/  FFMA.FTZ R0, R12, R0, R75 ;  /* 0x000000000c007223 */ /* 0x001fce000001004b */
[----:B------:R-:W0:Y:S01]  /*8c50*/  MUFU.EX2 R20, R20 ;  /* 0x0000001400147308 */ /* 0x000e220000000800 */
[----:B-1----:R-:W-:Y:S01]  /*8c60*/  FADD.FTZ R5, R9, R0 ;  /* 0x0000000009057221 */ /* 0x002fe20000010000 */
        /* <DEDUP_REMOVED lines=104> */
.L_x_11134:
[----:B------:R-:W-:Y:S01]  /*92f0*/  ULEA UR6, UR61, UR41, 0x3 ;  /* 0x000000293d067291 */ /* 0x000fe2000f8e183f */
[----:B------:R-:W-:Y:S01]  /*9300*/  F2FP.F16.F32.PACK_AB R10, R11, R10 ;  /* 0x0000000a0b0a723e */ /* 0x000fe200000000ff */
[----:B------:R-:W-:Y:S01]  /*9310*/  UMOV UR28, UR50 ;  /* 0x00000032001c7c82 */ /* 0x000fe20008000000 */
[----:B------:R-:W-:Y:S01]  /*9320*/  F2FP.F16.F32.PACK_AB R8, R7, R6 ;  /* 0x000000060708723e */ /* 0x000fe200000000ff */
[----:B------:R-:W-:Y:S01]  /*9330*/  UIADD3 UR6, UR6, 0x2d860, URZ ;  /* 0x0002d86006067890 */ /* 0x000fe2000fffe03f */
[----:B------:R-:W-:Y:S01]  /*9340*/  F2FP.F16.F32.PACK_AB R9, R9, R75 ;  /* 0x0000004b0909723e */ /* 0x000fe200000000ff */
[----:B------:R-:W-:Y:S01]  /*9350*/  UMOV UR61, UR49 ;  /* 0x00000031003d7c82 */ /* 0x000fe20008000000 */
[----:B------:R-:W-:Y:S01]  /*9360*/  F2FP.F16.F32.PACK_AB R11, R79, R4 ;  /* 0x000000044f0b723e */ /* 0x000fe200000000ff */
[----:B------:R-:W-:Y:S01]  /*9370*/  UPRMT UR6, UR42, 0x654, UR6 ;  /* 0x000006542a067896 */ /* 0x000fe20008000006 */
        /* <DEDUP_REMOVED lines=21> */
[----:B------:R-:W-:Y:S01]  /*94d0*/  STSM.16.M88.4 [R22], R28 ;  /* 0x0000001c16007844 */ /* 0x000fe20000000200 */
[----:B------:R-:W-:Y:S01]  /*94e0*/  F2FP.F16.F32.PACK_AB R38, R41, R40 ;  /* 0x000000282926723e */ /* 0x000fe200000000ff */
[-C--:B------:R-:W-:Y:S01]  /*94f0*/  FMUL.FTZ R101, R101, R74.reuse ;  /* 0x0000004a65657220 */ /* 0x080fe20000410000 */
[----:B------:R-:W-:Y:S01]  /*9500*/  F2FP.F16.F32.PACK_AB R39, R43, R39 ;  /* 0x000000272b27723e */ /* 0x000fe200000000ff */
[----:B------:R-:W-:Y:S01]  /*9510*/  FMUL.FTZ R104, R104, R74 ;  /* 0x0000004a68687220 */ /* 0x000fe20000410000 */
[----:B------:R-:W-:Y:S01]  /*9520*/  F2FP.F16.F32.PACK_AB R45, R35, R46 ;  /* 0x0000002e232d723e */ /* 0x000fe200000000ff */
[----:B------:R-:W-:Y:S01]  /*9530*/  FMUL.FTZ R105, R105, R74 ;  /* 0x0000004a69697220 */ /* 0x000fe20000410000 */
[----:B------:R-:W-:Y:S01]  /*9540*/  F2FP.F16.F32.PACK_AB R46, R49, R48 ;  /* 0x00000030312e723e */ /* 0x000fe200000000ff */
[----:B------:R-:W-:Y:S01]  /*9550*/  STSM.16.M88.4 [R19], R36 ;  /* 0x0000002413007844 */ /* 0x000fe20000000200 */
[----:B------:R-:W-:Y:S01]  /*9560*/  F2FP.F16.F32.PACK_AB R47, R53, R47 ;  /* 0x0000002f352f723e */ /* 0x000fe200000000ff */
[----:B------:R-:W-:Y:S01]  /*9570*/  FMUL.FTZ R108, R108, R74 ;  /* 0x0000004a6c6c7220 */ /* 0x000fe20000410000 */
[----:B------:R-:W-:Y:S01]  /*9580*/  F2FP.F16.F32.PACK_AB R58, R59, R58 ;  /* 0x0000003a3b3a723e */ /* 0x000fe200000000ff */
[----:B------:R-:W-:Y:S01]  /*9590*/  FMUL.FTZ R109, R109, R74 ;  /* 0x0000004a6d6d7220 */ /* 0x000fe20000410000 */
[----:B------:R-:W-:Y:S01]  /*95a0*/  F2FP.F16.F32.PACK_AB R56, R55, R54 ;  /* 0x000000363738723e */ /* 0x000fe200000000ff */
[----:B------:R-:W-:Y:S01]  /*95b0*/  STSM.16.M88.4 [R18+0x27800], R44 ;  /* 0x0278002c12007844 */ /* 0x000fe20000000200 */
[----:B------:R-:W-:Y:S01]  /*95c0*/  F2FP.F16.F32.PACK_AB R57, R57, R34 ;  /* 0x000000223939723e */ /* 0x000fe200000000ff */
[----:B------:R-:W-:Y:S01]  /*95d0*/  FMUL.FTZ R112, R112, R74 ;  /* 0x0000004a70707220 */ /* 0x000fe20000410000 */
[----:B------:R-:W-:Y:S01]  /*95e0*/  F2FP.F16.F32.PACK_AB R59, R61, R60 ;  /* 0x0000003c3d3b723e */ /* 0x000fe200000000ff */
[----:B------:R-:W-:Y:S01]  /*95f0*/  FMUL.FTZ R113, R113, R74 ;  /* 0x0000004a71717220 */ /* 0x000fe20000410000 */
[----:B0-----:R-:W-:Y:S01]  /*9600*/  F2FP.F16.F32.PACK_AB R4, R63, R62 ;  /* 0x0000003e3f04723e */ /* 0x001fe200000000ff */
        /* <DEDUP_REMOVED lines=19> */
[-C--:B------:R-:W-:Y:S01]  /*9740*/  FMUL.FTZ R132, R132, R74.reuse ;  /* 0x0000004a84847220 */ /* 0x080fe20000410000 */
[----:B------:R-:W-:Y:S01]  /*9750*/  FMUL.FTZ R133, R133, R74 ;  /* 0x0000004a85857220 */ /* 0x000fe20000410000 */
        /* <DEDUP_REMOVED lines=35> */
[----:B------:R-:W-:-:S07]  /*9990*/  IMAD.MOV.U32 R6, RZ, RZ, R3 ;  /* 0x000000ffff067224 */ /* 0x000fce00078e0003 */
.L_x_11116:
        /* <DEDUP_REMOVED lines=24> */
.L_x_11137:
[----:B------:R-:W-:Y:S02]  /*9b20*/  ULDC UR15, c[0x0][0x9e4] ;  /* 0x00027900000f7ab9 */ /* 0x000fe40000000800 */
[----:B------:R-:W-:-:S11]  /*9b30*/  UISETP.NE.AND UP0, UPT, UR15, 0x1, UPT ;  /* 0x000000010f00788c */ /* 0x000fd6000bf05270 */
[----:B------:R-:W-:Y:S02]  /*9b40*/  @UP0 ULDC.64 UR6, c[0x0][0x9e8] ;  /* 0x00027a0000060ab9 */ /* 0x000fe40000000a00 */
[----:B------:R-:W-:-:S04]  /*9b50*/  UIMAD.WIDE.U32 UR10, UR14, UR6, URZ ;  /* 0x000000060e0a72a5 */ /* 0x000fc8000f8e003f */
[----:B------:R-:W-:-:S12]  /*9b60*/  @UP0 USHF.R.U32.HI UR14, URZ, UR7, UR11 ;  /* 0x000000073f0e0299 */ /* 0x000fd8000801160b */
.L_x_11138:
[----:B------:R-:W-:-:S04]  /*9b70*/  UIMAD UR14, UR14, UR15, URZ ;  /* 0x0000000f0e0e72a4 */ /* 0x000fc8000f8e023f */
[----:B------:R-:W-:-:S04]  /*9b80*/  UISETP.LT.AND UP0, UPT, UR35, UR14, UPT ;  /* 0x0000000e2300728c */ /* 0x000fc8000bf01270 */
[----:B------:R-:W-:-:S12]  /*9b90*/  USEL UR35, UR35, UR14, !UP0 ;  /* 0x0000000e23237287 */ /* 0x000fd8000c000000 */
.L_x_11136:
        /* <DEDUP_REMOVED lines=13> */
[----:B------:R-:W-:Y:S01]  /*9c70*/  ULDC UR34, c[0x0][0x9d8] ;  /* 0x0002760000227ab9 */ /* 0x000fe20000000800 */
[----:B------:R-:W-:-:S05]  /*9c80*/  ULDC UR33, c[0x0][0x988] ;  /* 0x0002620000217ab9 */ /* 0x000fca0000000800 */
.L_x_11150:
[----:B------:R-:W-:Y:S01]  /*9c90*/  ISETP.NE.AND P2, PT, RZ, UR46, PT ;  /* 0x0000002eff007c0c */ /* 0x000fe2000bf45270 */
[----:B------:R-:W-:-:S04]  /*9ca0*/  UISETP.NE.AND UP0, UPT, UR55, 0x1, UPT ;  /* 0x000000013700788c */ /* 0x000fc8000bf05270 */
[----:B------:R-:W-:-:S04]  /*9cb0*/  USEL UR50, URZ, 0x1, UP0 ;  /* 0x000000013f327887 */ /* 0x000fc80008000000 */
[----:B------:R-:W-:-:S04]  /*9cc0*/  ULOP3.LUT UR50, UR28, UR50, URZ, 0x3c, !UPT ;  /* 0x000000321c327292 */ /* 0x000fc8000f8e3c3f */
[----:B------:R-:W-:Y:S08]  /*9cd0*/  @P2 BRA `(.L_x_11140) ;  /* 0x0000000000382947 */ /* 0x000ff00003800000 */
[----:B------:R-:W-:Y:S05]  /*9ce0*/  @!P0 BRA `(.L_x_11141) ;  /* 0x0000000000048947 */ /* 0x000fea0003800000 */
[----:B------:R-:W-:Y:S01]  /*9cf0*/  BPT.TRAP 0x1 ;  /* 0x000000040000795c */ /* 0x000fe20000300000 */
.L_x_11141:
        /* <DEDUP_REMOVED lines=9> */
.L_x_11142:
[----:B-1----:R-:W-:Y:S05]  /*9d90*/  @P1 BRA `(.L_x_11140) ;  /* 0x0000000000081947 */ /* 0x002fea0003800000 */
[----:B------:R-:W1:Y:S02]  /*9da0*/  SYNCS.PHASECHK.TRANS64.TRYWAIT P1, [UR6+0x2d830], R6 ;  /* 0x02d83006ff0075a7 */ /* 0x000e640008020146 */
[----:B-1----:R-:W-:Y:S05]  /*9db0*/  @!P1 BRA `(.L_x_11143) ;  /* 0x000000fc00489947 */ /* 0x002fea0003800000 */
.L_x_11140:
        /* <DEDUP_REMOVED lines=40> */
.L_x_11145:
[----:B------:R-:W-:Y:S01]  /*a040*/  ULEA UR6, UR55, UR41, 0x3 ;  /* 0x0000002937067291 */ /* 0x000fe2000f8e183f */
[----:B------:R-:W-:-:S05]  /*a050*/  IMAD.U32 R6, RZ, RZ, UR28 ;  /* 0x0000001cff067e24 */ /* 0x000fca000f8e00ff */
[----:B------:R-:W-:-:S04]  /*a060*/  SHF.L.U32 R6, R6, 0x1f, RZ ;  /* 0x0000001f06067819 */ /* 0x000fc800000006ff */
[----:B------:R0:W1:Y:S01]  /*a070*/  SYNCS.PHASECHK.TRANS64.TRYWAIT P1, [UR6+0x2d850], R6 ;  /* 0x02d85006ff0075a7 */ /* 0x0000620008020146 */
[----:B------:R-:W-:Y:S05]  /*a080*/  @!P0 BRA `(.L_x_11146) ;  /* 0x0000000000048947 */ /* 0x000fea0003800000 */
[----:B------:R-:W-:Y:S01]  /*a090*/  BPT.TRAP 0x1 ;  /* 0x000000040000795c */ /* 0x000fe20000300000 */
.L_x_11146:
[----:B-1----:R-:W-:Y:S05]  /*a0a0*/  @P1 BRA `(.L_x_11144) ;  /* 0x0000000000081947 */ /* 0x002fea0003800000 */
[----:B------:R-:W1:Y:S02]  /*a0b0*/  SYNCS.PHASECHK.TRANS64.TRYWAIT P1, [UR6+0x2d850], R6 ;  /* 0x02d85006ff0075a7 */ /* 0x000e640008020146 */
[----:B-1----:R-:W-:Y:S05]  /*a0c0*/  @!P1 BRA `(.L_x_11147) ;  /* 0x000000f8009c9947 */ /* 0x002fea0003800000 */
.L_x_11144:
[----:B------:R-:W-:Y:S01]  /*a0d0*/  UIADD3 UR6, UR41, 0x400, URZ ;  /* 0x0000040029067890 */ /* 0x000fe2000fffe03f */
[----:B------:R-:W-:Y:S01]  /*a0e0*/  WARPGROUP.ARRIVE ;  /* 0x00000000000079c5 */ /* 0x000fe20000000000 */
[----:B------:R-:W-:Y:S01]  /*a0f0*/  UMOV UR29, 0x40000040 ;  /* 0x40000040001d7882 */ /* 0x000fe20000000000 */
[----:B------:R-:W-:Y:S01]  /*a100*/  UMOV UR31, 0x80000020 ;  /* 0x80000020001f7882 */ /* 0x000fe20000000000 */
[----:B------:R-:W-:-:S03]  /*a110*/  USHF.R.U32.HI UR6, URZ, 0x4, UR6 ;  /* 0x000000043f067899 */ /* 0x000fc60008011606 */
[----:B------:R-:W1:Y:S01]  /*a120*/  S2R R8, SR_TID.X ;  /* 0x0000000000087919 */ /* 0x000e620000002100 */
        /* <DEDUP_REMOVED lines=64> */
.L_x_11148:
        /* <DEDUP_REMOVED lines=147> */
[----:B0-----:R-:W-:-:S04]  /*ae60*/  FMNMX.FTZ R25, R9, R25, !PT ;  /* 0x0000001909197209 */ /* 0x001fc80007810000 */
[----:B---3--:R-:W-:-:S03]  /*ae70*/  FMNMX.FTZ R25, R12, R25, !PT ;  /* 0x000000190c197209 */ /* 0x008fc60007810000 */
        /* <DEDUP_REMOVED lines=54> */
[----:B0-----:R-:W-:Y:S01]  /*b1e0*/  FMNMX.FTZ R25, R25, R78, !PT ;  /* 0x0000004e19197209 */ /* 0x001fe20007810000 */
[C---:B------:R-:W-:Y:S01]  /*b1f0*/  FADD.FTZ R78, -R24.reuse, R3 ;  /* 0x00000003184e7221 */ /* 0x040fe20000010100 */
[----:B------:R-:W-:-:S03]  /*b200*/  FMUL.FTZ R3, R24, UR33 ;  /* 0x0000002118037c20 */ /* 0x000fc60008410000 */
[----:B------:R-:W-:Y:S01]  /*b210*/  FADD.FTZ R79, -R25, R5 ;  /* 0x00000005194f7221 */ /* 0x000fe20000010100 */
        /* <DEDUP_REMOVED lines=34> */
[----:B------:R-:W-:Y:S01]  /*b440*/  FMUL.FTZ R79, R79, UR33 ;  /* 0x000000214f4f7c20 */ /* 0x000fe20008410000 */
[----:B------:R-:W-:Y:S02]  /*b450*/  MUFU.EX2 R5, R5 ;  /* 0x0000000500057308 */ /* 0x000fe40000000800 */
        /* <DEDUP_REMOVED lines=34> */
[----:B0-----:R-:W-:-:S07]  /*b680*/  FFMA.FTZ R2, R5, R2, R6 ;  /* 0x0000000205027223 */ /* 0x001fce0000010006 */
[----:B------:R-:W0:Y:S08]  /*b690*/  MUFU.EX2 R65, R8 ;  /* 0x0000000800417308 */ /* 0x000e300000000800 */
        /* <DEDUP_REMOVED lines=127> */
.L_x_11149:
        /* <DEDUP_REMOVED lines=18> */
[----:B------:R-:W-:Y:S01]  /*bfb0*/  SYNCS.ARRIVE.TRANS64.RED.A1T0 RZ, [UR6], RZ ;  /* 0x000000ffffff79a7 */ /* 0x000fe20008100406 */
[----:B------:R-:W-:Y:S01]  /*bfc0*/  F2FP.F16.F32.PACK_AB R30, R31, R30 ;  /* 0x0000001e1f1e723e */ /* 0x000fe200000000ff */
[----:B------:R0:W-:Y:S01]  /*bfd0*/  STSM.16.M88.4 [R18+0x21800], R8 ;  /* 0x0218000812007844 */ /* 0x0001e20000000200 */
[----:B------:R-:W-:Y:S01]  /*bfe0*/  F2FP.F16.F32.PACK_AB R29, R43, R42 ;  /* 0x0000002a2b1d723e */ /* 0x000fe200000000ff */
[-C--:B------:R-:W-:Y:S01]  /*bff0*/  FMUL.FTZ R96, R96, R5.reuse ;  /* 0x0000000560607220 */ /* 0x080fe20000410000 */
        /* <DEDUP_REMOVED lines=10> */
[----:B------:R-:W-:Y:S01]  /*c0a0*/  F2FP.F16.F32.PACK_AB R36, R37, R36 ;  /* 0x000000242524723e */ /* 0x000fe200000000ff */
[-C--:B------:R-:W-:Y:S01]  /*c0b0*/  FMUL.FTZ R104, R104, R5.reuse ;  /* 0x0000000568687220 */ /* 0x080fe20000410000 */
[----:B------:R-:W-:Y:S01]  /*c0c0*/  F2FP.F16.F32.PACK_AB R37, R59, R58 ;  /* 0x0000003a3b25723e */ /* 0x000fe200000000ff */
[----:B------:R1:W-:Y:S01]  /*c0d0*/  STSM.16.M88.4 [R19], R32 ;  /* 0x0000002013007844 */ /* 0x0003e20000000200 */
[----:B------:R-:W-:Y:S01]  /*c0e0*/  F2FP.F16.F32.PACK_AB R38, R41, R40 ;  /* 0x000000282926723e */ /* 0x000fe200000000ff */
[----:B------:R-:W-:Y:S01]  /*c0f0*/  FMUL.FTZ R105, R105, R5 ;  /* 0x0000000569697220 */ /* 0x000fe20000410000 */
        /* <DEDUP_REMOVED lines=10> */
[----:B0-----:R-:W-:Y:S01]  /*c1a0*/  F2FP.F16.F32.PACK_AB R8, R53, R78 ;  /* 0x0000004e3508723e */ /* 0x001fe200000000ff */
        /* <DEDUP_REMOVED lines=56> */
[----:B------:R-:W-:-:S07]  /*c530*/  IMAD.MOV.U32 R6, RZ, RZ, R4 ;  /* 0x000000ffff067224 */ /* 0x000fce00078e0004 */
.L_x_11139:
        /* <DEDUP_REMOVED lines=11> */
.L_x_11170:
[----:B------:R-:W-:Y:S01]  /*c5f0*/  ISETP.NE.AND P2, PT, RZ, UR46, PT ;  /* 0x0000002eff007c0c */ /* 0x000fe2000bf45270 */
[----:B------:R-:W-:-:S04]  /*c600*/  UISETP.NE.AND UP0, UPT, UR59, 0x1, UPT ;  /* 0x000000013b00788c */ /* 0x000fc8000bf05270 */
[----:B------:R-:W-:-:S04]  /*c610*/  USEL UR50, URZ, 0x1, UP0 ;  /* 0x000000013f327887 */ /* 0x000fc80008000000 */
[----:B------:R-:W-:-:S04]  /*c620*/  ULOP3.LUT UR50, UR28, UR50, URZ, 0x3c, !UPT ;  /* 0x000000321c327292 */ /* 0x000fc8000f8e3c3f */
[----:B------:R-:W-:Y:S08]  /*c630*/  @P2 BRA `(.L_x_11152) ;  /* 0x0000000000382947 */ /* 0x000ff00003800000 */
[----:B------:R-:W-:Y:S05]  /*c640*/  @!P0 BRA `(.L_x_11153) ;  /* 0x0000000000048947 */ /* 0x000fea0003800000 */
[----:B------:R-:W-:Y:S01]  /*c650*/  BPT.TRAP 0x1 ;  /* 0x000000040000795c */ /* 0x000fe20000300000 */
.L_x_11153:
        /* <DEDUP_REMOVED lines=9> */
.L_x_11154:
[----:B-1----:R-:W-:Y:S05]  /*c6f0*/  @P1 BRA `(.L_x_11152) ;  /* 0x0000000000081947 */ /* 0x002fea0003800000 */
[----:B------:R-:W1:Y:S02]  /*c700*/  SYNCS.PHASECHK.TRANS64.TRYWAIT P1, [UR6+0x2d830], R5 ;  /* 0x02d83005ff0075a7 */ /* 0x000e640008020146 */
[----:B-1----:R-:W-:Y:S05]  /*c710*/  @!P1 BRA `(.L_x_11155) ;  /* 0x000000d400209947 */ /* 0x002fea0003800000 */
.L_x_11152:
[----:B------:R-:W2:Y:S01]  /*c720*/  S2R R7, SR_TID.X ;  /* 0x0000000000077919 */ /* 0x000ea20000002100 */
        /* <DEDUP_REMOVED lines=15> */
[----:B--2---:R-:W-:-:S05]  /*c820*/  SHF.R.U32.HI R7, RZ, 0x7, R7 ;  /* 0x00000007ff077819 */ /* 0x004fca0000011607 */
[----:B01----:R-:W-:-:S05]  /*c830*/  VIADD R5, R7, 0x8 ;  /* 0x0000000807057836 */ /* 0x003fca0000000000 */
        /* <DEDUP_REMOVED lines=22> */
.L_x_11157:
[----:B------:R-:W-:Y:S01]  /*c9a0*/  ULEA UR6, UR59, UR41, 0x3 ;  /* 0x000000293b067291 */ /* 0x000fe2000f8e183f */
[----:B------:R-:W-:-:S05]  /*c9b0*/  IMAD.U32 R5, RZ, RZ, UR28 ;  /* 0x0000001cff057e24 */ /* 0x000fca000f8e00ff */
[----:B------:R-:W-:-:S04]  /*c9c0*/  SHF.L.U32 R5, R5, 0x1f, RZ ;  /* 0x0000001f05057819 */ /* 0x000fc800000006ff */
[----:B------:R0:W1:Y:S01]  /*c9d0*/  SYNCS.PHASECHK.TRANS64.TRYWAIT P1, [UR6+0x2d850], R5 ;  /* 0x02d85005ff0075a7 */ /* 0x0000620008020146 */
[----:B------:R-:W-:Y:S05]  /*c9e0*/  @!P0 BRA `(.L_x_11158) ;  /* 0x0000000000048947 */ /* 0x000fea0003800000 */
[----:B------:R-:W-:Y:S01]  /*c9f0*/  BPT.TRAP 0x1 ;  /* 0x000000040000795c */ /* 0x000fe20000300000 */
.L_x_11158:
[----:B-1----:R-:W-:Y:S05]  /*ca00*/  @P1 BRA `(.L_x_11156) ;  /* 0x0000000000081947 */ /* 0x002fea0003800000 */
[----:B------:R-:W1:Y:S02]  /*ca10*/  SYNCS.PHASECHK.TRANS64.TRYWAIT P1, [UR6+0x2d850], R5 ;  /* 0x02d85005ff0075a7 */ /* 0x000e640008020146 */
[----:B-1----:R-:W-:Y:S05]  /*ca20*/  @!P1 BRA `(.L_x_11159) ;  /* 0x000000d000749947 */ /* 0x002fea0003800000 */
.L_x_11156:
        /* <DEDUP_REMOVED lines=70> */
.L_x_11160:
        /* <DEDUP_REMOVED lines=167> */
.L_x_11163:
[----:B------:R-:W-:-:S05]  /*d900*/  IMAD.U32 R85, RZ, RZ, UR34 ;  /* 0x00000022ff557e24 */ /* 0x000fca000f8e00ff */
[----:B------:R-:W-:-:S13]  /*d910*/  ISETP.NE.AND P1, PT, R85, 0x1, PT ;  /* 0x000000015500780c */ /* 0x000fda0003f25270 */
[----:B------:R-:W1:Y:S02]  /*d920*/  @P1 LDC.64 R50, c[0x0][0x9e8] ;  /* 0x00027a00ff321b82 */ /* 0x000e640000000a00 */
[----:B-1----:R-:W-:-:S05]  /*d930*/  @P1 IMAD.HI.U32 R50, R84, R50, RZ ;  /* 0x0000003254321227 */ /* 0x002fca00078e00ff */
[----:B------:R-:W-:-:S07]  /*d940*/  @P1 SHF.R.U32.HI R84, RZ, R51, R50 ;  /* 0x00000033ff541219 */ /* 0x000fce0000011632 */
.L_x_11164:
[----:B------:R-:W-:Y:S05]  /*d950*/  BSYNC B0 ;  /* 0x0000000000007941 */ /* 0x000fea0003800000 */
.L_x_11162:
[----:B------:R-:W-:-:S04]  /*d960*/  IMAD R84, R84, R85, -R75 ;  /* 0x0000005554547224 */ /* 0x000fc800078e0a4b */
[----:B------:R-:W-:-:S05]  /*d970*/  IMAD.IADD R84, R84, 0x1, -R17 ;  /* 0x0000000154547824 */ /* 0x000fca00078e0a11 */
[----:B------:R-:W-:Y:S02]  /*d980*/  VIMNMX R79, R79, R84, !PT ;  /* 0x000000544f4f7248 */ /* 0x000fe40007fe0100 */
[----:B------:R-:W-:-:S07]  /*d990*/  VIADDMNMX R80, R84, R85, R80, PT ;  /* 0x0000005554507246 */ /* 0x000fce0003800150 */
.L_x_11161:
        /* <DEDUP_REMOVED lines=116> */
.L_x_11167:
[----:B------:R-:W-:-:S05]  /*e0e0*/  IMAD.U32 R79, RZ, RZ, UR34 ;  /* 0x00000022ff4f7e24 */ /* 0x000fca000f8e00ff */
[----:B------:R-:W-:-:S13]  /*e0f0*/  ISETP.NE.AND P2, PT, R79, 0x1, PT ;  /* 0x000000014f00780c */ /* 0x000fda0003f45270 */
[----:B------:R-:W0:Y:S02]  /*e100*/  @P2 LDC.64 R24, c[0x0][0x9e8] ;  /* 0x00027a00ff182b82 */ /* 0x000e240000000a00 */
[----:B0-----:R-:W-:-:S05]  /*e110*/  @P2 IMAD.HI.U32 R24, R50, R24, RZ ;  /* 0x0000001832182227 */ /* 0x001fca00078e00ff */
[----:B------:R-:W-:-:S07]  /*e120*/  @P2 SHF.R.U32.HI R50, RZ, R25, R24 ;  /* 0x00000019ff322219 */ /* 0x000fce0000011618 */
.L_x_11168:
[----:B------:R-:W-:Y:S05]  /*e130*/  BSYNC B0 ;  /* 0x0000000000007941 */ /* 0x000fea0003800000 */
.L_x_11166:
[----:B------:R-:W-:-:S04]  /*e140*/  IMAD R50, R50, R79, -R75 ;  /* 0x0000004f32327224 */ /* 0x000fc800078e0a4b */
[----:B------:R-:W-:-:S05]  /*e150*/  IMAD.IADD R50, R50, 0x1, -R17 ;  /* 0x0000000132327824 */ /* 0x000fca00078e0a11 */
[----:B------:R-:W-:Y:S02]  /*e160*/  VIMNMX R81, R81, R50, !PT ;  /* 0x0000003251517248 */ /* 0x000fe40007fe0100 */
[----:B------:R-:W-:-:S07]  /*e170*/  VIADDMNMX R82, R50, R79, R82, PT ;  /* 0x0000004f32527246 */ /* 0x000fce0003800152 */
.L_x_11165:
        /* <DEDUP_REMOVED lines=147> */
[----:B------:R-:W-:-:S04]  /*eab0*/  ISETP.LT.OR P4, PT, R82, 0x7a, P4 ;  /* 0x0000007a5200780c */ /* 0x000fc80002781670 */
[----:B------:R-:W-:Y:S02]  /*eac0*/  FSEL R78, R78, -INF , !P4 ;  /* 0xff8000004e4e7808 */ /* 0x000fe40006000000 */
[----:B------:R-:W-:Y:S02]  /*ead0*/  @P0 LOP3.LUT R16, R16, 0x4, RZ, 0xfc, !PT ;  /* 0x0000000410100812 */ /* 0x000fe400078efcff */
[----:B------:R-:W-:Y:S02]  /*eae0*/  ISETP.LT.OR P0, PT, R82, 0x6a, P5 ;  /* 0x0000006a5200780c */ /* 0x000fe40002f01670 */
[----:B------:R-:W-:Y:S02]  /*eaf0*/  FSETP.NEU.FTZ.AND P5, PT, R24, -INF , PT ;  /* 0xff8000001800780b */ /* 0x000fe40003fbd000 */
[----:B------:R-:W-:Y:S02]  /*eb00*/  LOP3.LUT R16, R16, 0xefffffff, RZ, 0xc0, !PT ;  /* 0xefffffff10107812 */ /* 0x000fe400078ec0ff */
[----:B------:R-:W-:-:S05]  /*eb10*/  FSEL R25, R24, RZ, P5 ;  /* 0x000000ff18197208 */ /* 0x000fca0002800000 */
[----:B------:R-:W-:Y:S01]  /*eb20*/  FADD.FTZ R3, -R25, R3 ;  /* 0x0000000319037221 */ /* 0x000fe20000010100 */
[----:B------:R-:W-:Y:S01]  /*eb30*/  FMUL.FTZ R25, R24, UR33 ;  /* 0x0000002118197c20 */ /* 0x000fe20008410000 */
[----:B------:R-:W-:Y:S02]  /*eb40*/  @P0 LOP3.LUT R16, R16, 0x10000000, RZ, 0xfc, !PT ;  /* 0x1000000010100812 */ /* 0x000fe400078efcff */
[----:B------:R-:W-:Y:S02]  /*eb50*/  FMUL.FTZ R3, R3, UR33 ;  /* 0x0000002103037c20 */ /* 0x000fe40008410000 */
[----:B------:R-:W-:Y:S02]  /*eb60*/  FSEL R25, R25, RZ, P5 ;  /* 0x000000ff19197208 */ /* 0x000fe40002800000 */
[----:B------:R-:W-:Y:S02]  /*eb70*/  LOP3.LUT R16, R16, 0xdfffffff, RZ, 0xc0, !PT ;  /* 0xdfffffff10107812 */ /* 0x000fe400078ec0ff */
        /* <DEDUP_REMOVED lines=34> */
[----:B------:R-:W0:Y:S01]  /*eda0*/  MUFU.EX2 R5, R5 ;  /* 0x0000000500057308 */ /* 0x000e220000000800 */
[----:B------:R-:W-:-:S02]  /*edb0*/  @P6 LOP3.LUT R16, R16, 0x20000000, RZ, 0xfc, !PT ;  /* 0x2000000010106812 */ /* 0x000fc400078efcff */
[----:B------:R-:W-:Y:S02]  /*edc0*/  FMNMX.FTZ R25, R9, R25, !PT ;  /* 0x0000001909197209 */ /* 0x000fe40007810000 */
[----:B------:R-:W-:Y:S02]  /*edd0*/  LOP3.LUT P6, RZ, R16, 0x100, RZ, 0xc0, !PT ;  /* 0x0000010010ff7812 */ /* 0x000fe400078cc0ff */
[----:B------:R-:W-:Y:S01]  /*ede0*/  FMNMX.FTZ R25, R12, R25, !PT ;  /* 0x000000190c197209 */ /* 0x000fe20007810000 */
[----:B------:R-:W1:Y:S01]  /*edf0*/  MUFU.EX2 R8, R8 ;  /* 0x0000000800087308 */ /* 0x000e620000000800 */
[----:B------:R-:W-:Y:S02]  /*ee00*/  LOP3.LUT P0, RZ, R16, 0x40, RZ, 0xc0, !PT ;  /* 0x0000004010ff7812 */ /* 0x000fe4000780c0ff */
[----:B------:R-:W-:Y:S02]  /*ee10*/  FMNMX.FTZ R25, R13, R25, !PT ;  /* 0x000000190d197209 */ /* 0x000fe40007810000 */
[----:B------:R-:W-:-:S02]  /*ee20*/  FSEL R60, R60, -INF , !P6 ;  /* 0xff8000003c3c7808 */ /* 0x000fc40007000000 */
[----:B------:R-:W-:Y:S01]  /*ee30*/  FMNMX.FTZ R25, R20, R25, !PT ;  /* 0x0000001914197209 */ /* 0x000fe20007810000 */
[----:B------:R-:W-:Y:S01]  /*ee40*/  MUFU.EX2 R10, R10 ;  /* 0x0000000a000a7308 */ /* 0x000fe20000000800 */
[----:B------:R-:W-:Y:S01]  /*ee50*/  LOP3.LUT P5, RZ, R16, 0x10, RZ, 0xc0, !PT ;  /* 0x0000001010ff7812 */ /* 0x000fe200078ac0ff */
[----:B0-----:R-:W-:Y:S01]  /*ee60*/  FFMA.FTZ R2, R3, R2, R5 ;  /* 0x0000000203027223 */ /* 0x001fe20000010005 */
[----:B------:R-:W-:Y:S02]  /*ee70*/  FMNMX.FTZ R25, R21, R25, !PT ;  /* 0x0000001915197209 */ /* 0x000fe40007810000 */
[----:B------:R-:W-:Y:S02]  /*ee80*/  FSEL R63, R63, -INF , !P0 ;  /* 0xff8000003f3f7808 */ /* 0x000fe40004000000 */
[----:B------:R-:W-:Y:S01]  /*ee90*/  FMNMX.FTZ R25, R26, R25, !PT ;  /* 0x000000191a197209 */ /* 0x000fe20007810000 */
[----:B------:R-:W-:Y:S01]  /*eea0*/  MUFU.EX2 R11, R11 ;  /* 0x0000000b000b7308 */ /* 0x000fe20000000800 */
[----:B------:R-:W-:Y:S01]  /*eeb0*/  FSEL R65, R65, -INF , !P5 ;  /* 0xff80000041417808 */ /* 0x000fe20006800000 */
[----:B-1----:R-:W-:Y:S01]  /*eec0*/  FADD.FTZ R2, R8, R2 ;  /* 0x0000000208027221 */ /* 0x002fe20000010000 */
[----:B------:R-:W-:-:S02]  /*eed0*/  FMNMX.FTZ R25, R27, R25, !PT ;  /* 0x000000191b197209 */ /* 0x000fc40007810000 */
[----:B------:R-:W-:Y:S02]  /*eee0*/  LOP3.LUT P5, RZ, R16, 0x4, RZ, 0xc0, !PT ;  /* 0x0000000410ff7812 */ /* 0x000fe400078ac0ff */
[----:B------:R-:W-:Y:S01]  /*eef0*/  FMNMX.FTZ R25, R30, R25, !PT ;  /* 0x000000191e197209 */ /* 0x000fe20007810000 */
[----:B------:R-:W-:Y:S01]  /*ef00*/  MUFU.EX2 R14, R14 ;  /* 0x0000000e000e7308 */ /* 0x000fe20000000800 */
[----:B------:R-:W-:Y:S02]  /*ef10*/  LOP3.LUT P0, RZ, R16, 0x10000000, RZ, 0xc0, !PT ;  /* 0x1000000010ff7812 */ /* 0x000fe4000780c0ff */
[----:B------:R-:W-:Y:S02]  /*ef20*/  FMNMX.FTZ R25, R31, R25, !PT ;  /* 0x000000191f197209 */ /* 0x000fe40007810000 */
[----:B------:R-:W-:Y:S02]  /*ef30*/  FSEL R67, R67, -INF , !P5 ;  /* 0xff80000043437808 */ /* 0x000fe40006800000 */
[----:B------:R-:W-:Y:S01]  /*ef40*/  FMNMX.FTZ R25, R34, R25, !PT ;  /* 0x0000001922197209 */ /* 0x000fe20007810000 */
[----:B------:R-:W-:Y:S01]  /*ef50*/  MUFU.EX2 R15, R15 ;  /* 0x0000000f000f7308 */ /* 0x000fe20000000800 */
[----:B------:R-:W-:-:S02]  /*ef60*/  LOP3.LUT P6, RZ, R16, 0x20000000, RZ, 0xc0, !PT ;  /* 0x2000000010ff7812 */ /* 0x000fc400078cc0ff */
[----:B------:R-:W-:Y:S02]  /*ef70*/  FMNMX.FTZ R25, R35, R25, !PT ;  /* 0x0000001923197209 */ /* 0x000fe40007810000 */
[----:B------:R-:W-:Y:S02]  /*ef80*/  FSEL R69, R69, -INF , !P0 ;  /* 0xff80000045457808 */ /* 0x000fe40004000000 */
[----:B------:R-:W-:Y:S01]  /*ef90*/  FMNMX.FTZ R25, R38, R25, !PT ;  /* 0x0000001926197209 */ /* 0x000fe20007810000 */
[----:B------:R-:W-:Y:S01]  /*efa0*/  MUFU.EX2 R51, R51 ;  /* 0x0000003300337308 */ /* 0x000fe20000000800 */
[----:B------:R-:W-:Y:S02]  /*efb0*/  FSEL R71, R71, -INF , !P6 ;  /* 0xff80000047477808 */ /* 0x000fe40007000000 */
[----:B------:R-:W-:Y:S02]  /*efc0*/  FMNMX.FTZ R25, R39, R25, !PT ;  /* 0x0000001927197209 */ /* 0x000fe40007810000 */
[----:B------:R-:W-:-:S02]  /*efd0*/  LOP3.LUT P0, RZ, R16, 0x8000000, RZ, 0xc0, !PT ;  /* 0x0800000010ff7812 */ /* 0x000fc4000780c0ff */
        /* <DEDUP_REMOVED lines=83> */
[----:B------:R-:W-:-:S03]  /*f510*/  FFMA.FTZ R50, R78, UR33, -R50 ;  /* 0x000000214e327c23 */ /* 0x000fc60008010832 */
[----:B------:R-:W3:Y:S08]  /*f520*/  MUFU.EX2 R13, R20 ;  /* 0x00000014000d7308 */ /* 0x000ef00000000800 */
[----:B------:R-:W-:Y:S08]  /*f530*/  MUFU.EX2 R20, R31 ;  /* 0x0000001f00147308 */ /* 0x000ff00000000800 */
[----:B------:R-:W4:Y:S08]  /*f540*/  MUFU.EX2 R21, R21 ;  /* 0x0000001500157308 */ /* 0x000f300000000800 */
[----:B------:R1:W-:Y:S08]  /*f550*/  MUFU.EX2 R31, R34 ;  /* 0x00000022001f7308 */ /* 0x0003f00000000800 */
[----:B------:R-:W5:Y:S01]  /*f560*/  MUFU.EX2 R26, R26 ;  /* 0x0000001a001a7308 */ /* 0x000f620000000800 */
[----:B-1----:R-:W-:Y:S01]  /*f570*/  FADD.FTZ R34, R9, R0 ;  /* 0x0000000009227221 */ /* 0x002fe20000010000 */
[----:B------:R-:W-:-:S03]  /*f580*/  FADD.FTZ R0, R10, R2 ;  /* 0x000000020a007221 */ /* 0x000fc60000010000 */
[----:B--2---:R-:W-:Y:S01]  /*f590*/  FADD.FTZ R2, R12, R34 ;  /* 0x000000220c027221 */ /* 0x004fe20000010000 */
[----:B------:R-:W-:Y:S02]  /*f5a0*/  FADD.FTZ R0, R11, R0 ;  /* 0x000000000b007221 */ /* 0x000fe40000010000 */
[----:B------:R-:W1:Y:S01]  /*f5b0*/  MUFU.EX2 R27, R27 ;  /* 0x0000001b001b7308 */ /* 0x000e620000000800 */
[----:B0-----:R-:W-:Y:S01]  /*f5c0*/  FADD.FTZ R2, R75, R2 ;  /* 0x000000024b027221 */ /* 0x001fe20000010000 */
[----:B------:R-:W-:-:S03]  /*f5d0*/  FADD.FTZ R0, R14, R0 ;  /* 0x000000000e007221 */ /* 0x000fc60000010000 */
[----:B---3--:R-:W-:Y:S01]  /*f5e0*/  FADD.FTZ R2, R13, R2 ;  /* 0x000000020d027221 */ /* 0x008fe20000010000 */
[----:B------:R-:W-:Y:S02]  /*f5f0*/  FADD.FTZ R0, R15, R0 ;  /* 0x000000000f007221 */ /* 0x000fe40000010000 */
[----:B------:R-:W0:Y:S01]  /*f600*/  MUFU.EX2 R30, R30 ;  /* 0x0000001e001e7308 */ /* 0x000e220000000800 */
[----:B----4-:R-:W-:Y:S01]  /*f610*/  FADD.FTZ R2, R21, R2 ;  /* 0x0000000215027221 */ /* 0x010fe20000010000 */
[----:B------:R-:W-:-:S03]  /*f620*/  FADD.FTZ R0, R51, R0 ;  /* 0x0000000033007221 */ /* 0x000fc60000010000 */
[----:B-----5:R-:W-:Y:S01]  /*f630*/  FADD.FTZ R2, R26, R2 ;  /* 0x000000021a027221 */ /* 0x020fe20000010000 */
[----:B------:R-:W-:Y:S02]  /*f640*/  FADD.FTZ R0, R83, R0 ;  /* 0x0000000053007221 */ /* 0x000fe40000010000 */
[----:B------:R-:W2:Y:S01]  /*f650*/  MUFU.EX2 R79, R35 ;  /* 0x00000023004f7308 */ /* 0x000ea20000000800 */
[----:B-1----:R-:W-:Y:S01]  /*f660*/  FADD.FTZ R2, R27, R2 ;  /* 0x000000021b027221 */ /* 0x002fe20000010000 */
[----:B------:R-:W-:-:S04]  /*f670*/  FADD.FTZ R0, R28, R0 ;  /* 0x000000001c007221 */ /* 0x000fc80000010000 */
[----:B------:R-:W-:Y:S02]  /*f680*/  FADD.FTZ R0, R29, R0 ;  /* 0x000000001d007221 */ /* 0x000fe40000010000 */
[----:B------:R-:W1:Y:S01]  /*f690*/  MUFU.EX2 R38, R38 ;  /* 0x0000002600267308 */ /* 0x000e620000000800 */
[----:B0-----:R-:W-:Y:S01]  /*f6a0*/  FADD.FTZ R2, R30, R2 ;  /* 0x000000021e027221 */ /* 0x001fe20000010000 */
[----:B------:R-:W-:-:S03]  /*f6b0*/  FADD.FTZ R0, R32, R0 ;  /* 0x0000000020007221 */ /* 0x000fc60000010000 */
[----:B------:R-:W-:Y:S01]  /*f6c0*/  FADD.FTZ R2, R20, R2 ;  /* 0x0000000214027221 */ /* 0x000fe20000010000 */
[----:B------:R-:W-:Y:S02]  /*f6d0*/  FADD.FTZ R0, R33, R0 ;  /* 0x0000000021007221 */ /* 0x000fe40000010000 */
[----:B------:R-:W0:Y:S01]  /*f6e0*/  MUFU.EX2 R78, R39 ;  /* 0x00000027004e7308 */ /* 0x000e220000000800 */
[----:B------:R-:W-:Y:S01]  /*f6f0*/  FADD.FTZ R2, R31, R2 ;  /* 0x000000021f027221 */ /* 0x000fe20000010000 */
[----:B------:R-:W-:-:S03]  /*f700*/  FADD.FTZ R0, R36, R0 ;  /* 0x0000000024007221 */ /* 0x000fc60000010000 */
[----:B--2---:R-:W-:Y:S01]  /*f710*/  FADD.FTZ R2, R79, R2 ;  /* 0x000000024f027221 */ /* 0x004fe20000010000 */
        /* <DEDUP_REMOVED lines=23> */
[----:B------:R-:W-:-:S06]  /*f890*/  FADD.FTZ R0, R62, R0 ;  /* 0x000000003e007221 */ /* 0x000fcc0000010000 */
        /* <DEDUP_REMOVED lines=42> */
.L_x_11169:
        /* <DEDUP_REMOVED lines=54> */
[----:B------:R-:W-:Y:S01]  /*fea0*/  FMUL.FTZ R117, R117, R3 ;  /* 0x0000000375757220 */ /* 0x000fe20000410000 */
        /* <DEDUP_REMOVED lines=51> */
.L_x_11151:
[----:B------:R-:W-:Y:S06]  /*101e0*/  BAR.ARV 0x8, 0x200 ;  /* 0x0208000000007b1d */ /* 0x000fec0000002000 */
[----:B------:R-:W-:Y:S05]  /*101f0*/  @!P0 BRA `(.L_x_11171) ;  /* 0x0000000000048947 */ /* 0x000fea0003800000 */
[----:B------:R-:W-:Y:S01]  /*10200*/  BPT.TRAP 0x1 ;  /* 0x000000040000795c */ /* 0x000fe20000300000 */
.L_x_11171:
[----:B------:R-:W-:Y:S01]  /*10210*/  ULEA UR8, UR49, UR41, 0x3 ;  /* 0x0000002931087291 */ /* 0x000fe2000f8e183f */
[----:B------:R-:W-:-:S05]  /*10220*/  IMAD.U32 R3, RZ, RZ, UR50 ;  /* 0x00000032ff037e24 */ /* 0x000fca000f8e00ff */
[----:B------:R-:W-:-:S04]  /*10230*/  SHF.L.U32 R3, R3, 0x1f, RZ ;  /* 0x0000001f03037819 */ /* 0x000fc800000006ff */
[----:B------:R0:W1:Y:S01]  /*10240*/  SYNCS.PHASECHK.TRANS64.TRYWAIT P1, [UR8+0x2d850], R3 ;  /* 0x02d85003ff0075a7 */ /* 0x0000620008020148 */
[----:B------:R-:W-:Y:S05]  /*10250*/  @!P0 BRA `(.L_x_11172) ;  /* 0x0000000000048947 */ /* 0x000fea0003800000 */
[----:B------:R-:W-:Y:S01]  /*10260*/  BPT.TRAP 0x1 ;  /* 0x000000040000795c */ /* 0x000fe20000300000 */
.L_x_11172:
[----:B-1----:R-:W-:Y:S05]  /*10270*/  @P1 BRA `(.L_x_11173) ;  /* 0x0000000000081947 */ /* 0x002fea0003800000 */
[----:B------:R-:W1:Y:S02]  /*10280*/  SYNCS.PHASECHK.TRANS64.TRYWAIT P1, [UR8+0x2d850], R3 ;  /* 0x02d85003ff0075a7 */ /* 0x000e640008020148 */
[----:B-1----:R-:W-:Y:S05]  /*10290*/  @!P1 BRA `(.L_x_11174) ;  /* 0x0000009800709947 */ /* 0x002fea0003800000 */
.L_x_11173:
[----:B------:R-:W-:Y:S01]  /*102a0*/  UIADD3 UR41, UR41, 0x400, URZ ;  /* 0x0000040029297890 */ /* 0x000fe2000fffe03f */
[----:B------:R-:W-:Y:S01]  /*102b0*/  WARPGROUP.ARRIVE ;  /* 0x00000000000079c5 */ /* 0x000fe20000000000 */
[----:B------:R-:W-:Y:S01]  /*102c0*/  ULOP3.LUT UR45, UR45, 0x10000, URZ, 0xfc, !UPT ;  /* 0x000100002d2d7892 */ /* 0x000fe2000f8efc3f */
[----:B01----:R-:W0:Y:S01]  /*102d0*/  SHFL.BFLY PT, R3, R2, 0x2, 0x1f ;  /* 0x0c401f0002037f89 */ /* 0x003e2200000e0000 */
[----:B------:R-:W-:Y:S01]  /*102e0*/  USHF.R.U32.HI UR41, URZ, 0x4, UR41 ;  /* 0x000000043f297899 */ /* 0x000fe20008011629 */
[----:B------:R-:W-:Y:S01]  /*102f0*/  IMAD.MOV.U32 R7, RZ, RZ, RZ ;  /* 0x000000ffff077224 */ /* 0x000fe200078e00ff */
        /* <DEDUP_REMOVED lines=12> */
[----:B------:R-:W-:Y:S01]  /*103c0*/  IMAD.MOV.U32 R2, RZ, RZ, -0x800000 ;  /* 0xff800000ff027424 */ /* 0x000fe200078e00ff */
[----:B------:R-:W-:Y:S01]  /*103d0*/  UMOV UR5, 0x40000040 ;  /* 0x4000004000057882 */ /* 0x000fe20000000000 */
[----:B------:R-:W-:Y:S01]  /*103e0*/  UMOV UR7, 0x80000020 ;  /* 0x8000002000077882 */ /* 0x000fe20000000000 */
[----:B------:R-:W0:Y:S01]  /*103f0*/  SHFL.BFLY PT, R4, R3, 0x1, 0x1f ;  /* 0x0c201f0003047f89 */ /* 0x000e2200000e0000 */
[----:B-1----:R-:W-:Y:S01]  /*10400*/  FADD.FTZ R5, R5, R0 ;  /* 0x0000000005057221 */ /* 0x002fe20000010000 */
[----:B------:R-:W-:-:S04]  /*10410*/  IMAD.MOV.U32 R0, RZ, RZ, -0x800000 ;  /* 0xff800000ff007424 */ /* 0x000fc800078e00ff */
[----:B------:R-:W1:Y:S01]  /*10420*/  SHFL.BFLY PT, R6, R5, 0x1, 0x1f ;  /* 0x0c201f0005067f89 */ /* 0x000e6200000e0000 */
[----:B0-----:R-:W-:Y:S01]  /*10430*/  FADD.FTZ R9, R3, R4 ;  /* 0x0000000403097221 */ /* 0x001fe20000010000 */
[----:B------:R-:W-:Y:S02]  /*10440*/  IMAD.MOV.U32 R4, RZ, RZ, RZ ;  /* 0x000000ffff047224 */ /* 0x000fe400078e00ff */
[----:B------:R-:W-:Y:S02]  /*10450*/  IMAD.U32 R3, RZ, RZ, UR33 ;  /* 0x00000021ff037e24 */ /* 0x000fe4000f8e00ff */
[----:B------:R-:W-:Y:S01]  /*10460*/  FSETP.NE.FTZ.AND P1, PT, R9, RZ, PT ;  /* 0x000000ff0900720b */ /* 0x000fe20003f35000 */
[----:B-1----:R-:W-:Y:S01]  /*10470*/  FADD.FTZ R10, R5, R6 ;  /* 0x00000006050a7221 */ /* 0x002fe20000010000 */
[----:B------:R-:W-:-:S04]  /*10480*/  IMAD.U32 R5, RZ, RZ, UR33 ;  /* 0x00000021ff057e24 */ /* 0x000fc8000f8e00ff */
[----:B------:R-:W-:-:S07]  /*10490*/  FSETP.NE.FTZ.AND P2, PT, R10, RZ, PT ;  /* 0x000000ff0a00720b */ /* 0x000fce0003f55000 */
[----:B------:R-:W0:Y:S01]  /*104a0*/  @P1 MUFU.LG2 R6, R9 ;  /* 0x0000000900061308 */ /* 0x000e220000000c00 */
[----:B------:R-:W-:-:S05]  /*104b0*/  @P1 FMUL.FTZ R3, R3, 0.69314718246459960938 ;  /* 0x3f31721803031820 */ /* 0x000fca0000410000 */
[----:B------:R-:W-:Y:S02]  /*104c0*/  @P2 FMUL.FTZ R5, R5, 0.69314718246459960938 ;  /* 0x3f31721805052820 */ /* 0x000fe40000410000 */
        /* <DEDUP_REMOVED lines=55> */
.L_x_11175:
        /* <DEDUP_REMOVED lines=10> */
[----:B------:R-:W-:Y:S01]  /*108e0*/  USEL UR4, URZ, 0x1, UP0 ;  /* 0x000000013f047887 */ /* 0x000fe20008000000 */
        /* <DEDUP_REMOVED lines=47> */
.L_x_11097:
        /* <DEDUP_REMOVED lines=13> */
[----:B------:R-:W-:-:S07]  /*10cb0*/  ULDC.64 UR10, c[0x0][0xc00] ;  /* 0x00030000000a7ab9 */ /* 0x000fce0000000a00 */
[----:B------:R-:W1:Y:S01]  /*10cc0*/  LDC R36, c[0x0][0xbe8] ;  /* 0x0002fa00ff247b82 */ /* 0x000e620000000800 */
[----:B------:R-:W-:Y:S01]  /*10cd0*/  UMOV UR8, UR41 ;  /* 0x0000002900087c82 */ /* 0x000fe20008000000 */
[----:B0-----:R-:W-:Y:S01]  /*10ce0*/  UMOV UR9, UR4 ;  /* 0x0000000400097c82 */ /* 0x001fe20008000000 */
[----:B------:R-:W-:Y:S02]  /*10cf0*/  IMAD.U32 R28, RZ, RZ, UR8 ;  /* 0x00000008ff1c7e24 */ /* 0x000fe4000f8e00ff */
[----:B------:R-:W-:Y:S01]  /*10d00*/  IMAD.U32 R29, RZ, RZ, UR9 ;  /* 0x00000009ff1d7e24 */ /* 0x000fe2000f8e00ff */
[----:B------:R-:W-:Y:S02]  /*10d10*/  ULDC.64 UR8, c[0x0][0xc00] ;  /* 0x0003000000087ab9 */ /* 0x000fe40000000a00 */
[----:B------:R-:W-:Y:S01]  /*10d20*/  UIMAD.WIDE UR8, UR43, 0x4, UR8 ;  /* 0x000000042b0878a5 */ /* 0x000fe2000f8e0208 */
[----:B------:R-:W-:Y:S01]  /*10d30*/  BAR.SYNC.DEFER_BLOCKING 0x1, 0x180 ;  /* 0x0046000000007b1d */ /* 0x000fe20000010000 */
[----:B--2---:R-:W-:-:S03]  /*10d40*/  IMAD.WIDE R4, R3, 0x2, R28 ;  /* 0x0000000203047825 */ /* 0x004fc600078e021c */
[C---:B------:R-:W-:Y:S02]  /*10d50*/  LOP3.LUT R3, R4.reuse, 0x180, RZ, 0xc0, !PT ;  /* 0x0000018004037812 */ /* 0x040fe400078ec0ff */
[----:B------:R-:W-:Y:S02]  /*10d60*/  IADD3 R8, P4, R4, 0x20, RZ ;  /* 0x0000002004087810 */ /* 0x000fe40007f9e0ff */
[----:B------:R-:W-:Y:S02]  /*10d70*/  SHF.R.U64 R3, R3, 0x3, RZ ;  /* 0x0000000303037819 */ /* 0x000fe400000012ff */
[----:B------:R-:W-:Y:S01]  /*10d80*/  LOP3.LUT R6, R8, 0x180, RZ, 0xc0, !PT ;  /* 0x0000018008067812 */ /* 0x000fe200078ec0ff */
[----:B------:R-:W-:Y:S01]  /*10d90*/  IMAD.X R25, RZ, RZ, R5, P4 ;  /* 0x000000ffff197224 */ /* 0x000fe200020e0605 */
[C---:B------:R-:W-:Y:S02]  /*10da0*/  IADD3 R27, P3, R4.reuse, 0x3000, RZ ;  /* 0x00003000041b7810 */ /* 0x040fe40007f7e0ff */
[----:B------:R-:W-:-:S02]  /*10db0*/  IADD3 R10, P2, R4, 0x3020, RZ ;  /* 0x00003020040a7810 */ /* 0x000fc40007f5e0ff */
[C---:B------:R-:W-:Y:S01]  /*10dc0*/  IADD3 R31, P1, R4.reuse, 0x6000, RZ ;  /* 0x00006000041f7810 */ /* 0x040fe20007f3e0ff */
[--C-:B------:R-:W-:Y:S01]  /*10dd0*/  IMAD.X R15, RZ, RZ, R5.reuse, P3 ;  /* 0x000000ffff0f7224 */ /* 0x100fe200018e0605 */
[----:B------:R-:W-:Y:S01]  /*10de0*/  IADD3 R30, P0, R4, 0x6020, RZ ;  /* 0x00006020041e7810 */ /* 0x000fe20007f1e0ff */
[--C-:B------:R-:W-:Y:S01]  /*10df0*/  IMAD.X R13, RZ, RZ, R5.reuse, P2 ;  /* 0x000000ffff0d7224 */ /* 0x100fe200010e0605 */
[----:B------:R-:W-:Y:S01]  /*10e00*/  LOP3.LUT R4, R3, R4, RZ, 0x3c, !PT ;  /* 0x0000000403047212 */ /* 0x000fe200078e3cff */
[--C-:B------:R-:W-:Y:S01]  /*10e10*/  IMAD.X R9, RZ, RZ, R5.reuse, P1 ;  /* 0x000000ffff097224 */ /* 0x100fe200008e0605 */
[----:B------:R-:W-:Y:S01]  /*10e20*/  SHF.R.U64 R3, R6, 0x3, RZ ;  /* 0x0000000306037819 */ /* 0x000fe200000012ff */
[----:B------:R-:W-:Y:S01]  /*10e30*/  IMAD.X R11, RZ, RZ, R5, P0 ;  /* 0x000000ffff0b7224 */ /* 0x000fe200000e0605 */
[----:B------:R-:W-:Y:S02]  /*10e40*/  LOP3.LUT R7, R27, 0x180, RZ, 0xc0, !PT ;  /* 0x000001801b077812 */ /* 0x000fe400078ec0ff */
[----:B------:R-:W-:-:S02]  /*10e50*/  LOP3.LUT R24, R3, R8, RZ, 0x3c, !PT ;  /* 0x0000000803187212 */ /* 0x000fc400078e3cff */
[----:B------:R-:W-:Y:S02]  /*10e60*/  SHF.R.U64 R6, R7, 0x3, RZ ;  /* 0x0000000307067819 */ /* 0x000fe400000012ff */
[----:B------:R-:W-:Y:S02]  /*10e70*/  LOP3.LUT R3, R10, 0x180, RZ, 0xc0, !PT ;  /* 0x000001800a037812 */ /* 0x000fe400078ec0ff */
[----:B------:R-:W-:Y:S02]  /*10e80*/  LOP3.LUT R14, R6, R27, RZ, 0x3c, !PT ;  /* 0x0000001b060e7212 */ /* 0x000fe400078e3cff */
[----:B------:R-:W-:Y:S02]  /*10e90*/  SHF.R.U64 R3, R3, 0x3, RZ ;  /* 0x0000000303037819 */ /* 0x000fe400000012ff */
[----:B------:R-:W-:Y:S02]  /*10ea0*/  LOP3.LUT R8, R31, 0x180, RZ, 0xc0, !PT ;  /* 0x000001801f087812 */ /* 0x000fe400078ec0ff */
[----:B------:R-:W-:-:S02]  /*10eb0*/  LOP3.LUT R27, R30, 0x180, RZ, 0xc0, !PT ;  /* 0x000001801e1b7812 */ /* 0x000fc400078ec0ff */
[----:B------:R-:W-:Y:S02]  /*10ec0*/  LOP3.LUT R12, R3, R10, RZ, 0x3c, !PT ;  /* 0x0000000a030c7212 */ /* 0x000fe400078e3cff */
[----:B------:R-:W-:Y:S02]  /*10ed0*/  SHF.R.U64 R8, R8, 0x3, RZ ;  /* 0x0000000308087819 */ /* 0x000fe400000012ff */
[----:B------:R-:W-:Y:S02]  /*10ee0*/  SHF.R.U64 R27, R27, 0x3, RZ ;  /* 0x000000031b1b7819 */ /* 0x000fe400000012ff */
[----:B------:R-:W-:Y:S02]  /*10ef0*/  MOV R26, R4 ;  /* 0x00000004001a7202 */ /* 0x000fe40000000f00 */
[----:B------:R-:W-:Y:S02]  /*10f00*/  F2FP.F16.F32.PACK_AB R4, R21, R20 ;  /* 0x000000141504723e */ /* 0x000fe400000000ff */
[----:B------:R-:W-:-:S02]  /*10f10*/  F2FP.F16.F32.PACK_AB R5, R91, R90 ;  /* 0x0000005a5b05723e */ /* 0x000fc400000000ff */
[----:B------:R-:W-:Y:S02]  /*10f20*/  F2FP.F16.F32.PACK_AB R6, R93, R92 ;  /* 0x0000005c5d06723e */ /* 0x000fe400000000ff */
[----:B------:R-:W-:Y:S02]  /*10f30*/  F2FP.F16.F32.PACK_AB R7, R95, R94 ;  /* 0x0000005e5f07723e */ /* 0x000fe400000000ff */
[----:B------:R-:W-:Y:S02]  /*10f40*/  MOV R35, R14 ;  /* 0x0000000e00237202 */ /* 0x000fe40000000f00 */
[----:B------:R-:W-:Y:S01]  /*10f50*/  MOV R34, R12 ;  /* 0x0000000c00227202 */ /* 0x000fe20000000f00 */
[----:B------:R0:W-:Y:S01]  /*10f60*/  STSM.16.M88.4 [R26], R4 ;  /* 0x000000041a007844 */ /* 0x0001e20000000200 */
[----:B------:R-:W-:Y:S01]  /*10f70*/  LOP3.LUT R8, R8, R31, RZ, 0x3c, !PT ;  /* 0x0000001f08087212 */ /* 0x000fe200078e3cff */
[----:B------:R-:W-:Y:S01]  /*10f80*/  IMAD.U32 R31, RZ, RZ, UR9 ;  /* 0x00000009ff1f7e24 */ /* 0x000fe2000f8e00ff */
[----:B------:R-:W-:Y:S01]  /*10f90*/  LOP3.LUT R10, R27, R30, RZ, 0x3c, !PT ;  /* 0x0000001e1b0a7212 */ /* 0x000fe200078e3cff */
[----:B------:R-:W-:Y:S01]  /*10fa0*/  IMAD.U32 R30, RZ, RZ, UR8 ;  /* 0x00000008ff1e7e24 */ /* 0x000fe2000f8e00ff */
[----:B------:R-:W-:Y:S01]  /*10fb0*/  MOV R24, R24 ;  /* 0x0000001800187202 */ /* 0x000fe20000000f00 */
[----:B------:R-:W-:Y:S01]  /*10fc0*/  ULDC.64 UR8, c[0x0][0xc08] ;  /* 0x0003020000087ab9 */ /* 0x000fe20000000a00 */
[----:B------:R-:W-:-:S02]  /*10fd0*/  F2FP.F16.F32.PACK_AB R12, R97, R96 ;  /* 0x00000060610c723e */ /* 0x000fc400000000ff */
[----:B------:R-:W-:Y:S02]  /*10fe0*/  F2FP.F16.F32.PACK_AB R13, R99, R98 ;  /* 0x00000062630d723e */ /* 0x000fe400000000ff */
[----:B------:R-:W-:Y:S02]  /*10ff0*/  F2FP.F16.F32.PACK_AB R14, R101, R100 ;  /* 0x00000064650e723e */ /* 0x000fe400000000ff */
[----:B------:R-:W-:Y:S02]  /*11000*/  F2FP.F16.F32.PACK_AB R15, R103, R102 ;  /* 0x00000066670f723e */ /* 0x000fe400000000ff */
[----:B------:R-:W-:Y:S02]  /*11010*/  MOV R3, R8 ;  /* 0x0000000800037202 */ /* 0x000fe40000000f00 */
[----:B------:R-:W-:Y:S01]  /*11020*/  MOV R33, R10 ;  /* 0x0000000a00217202 */ /* 0x000fe20000000f00 */
[----:B------:R2:W-:Y:S01]  /*11030*/  STSM.16.M88.4 [R24], R12 ;  /* 0x0000000c18007844 */ /* 0x0005e20000000200 */
[----:B0-----:R-:W-:-:S02]  /*11040*/  F2FP.F16.F32.PACK_AB R4, R105, R104 ;  /* 0x000000686904723e */ /* 0x001fc400000000ff */
        /* <DEDUP_REMOVED lines=18> */
[----:B------:R-:W-:-:S03]  /*11170*/  ISETP.NE.U32.AND P0, PT, RZ, UR10, PT ;  /* 0x0000000aff007c0c */ /* 0x000fc6000bf05070 */
[----:B------:R2:W-:Y:S01]  /*11180*/  STSM.16.M88.4 [R33], R24 ;  /* 0x0000001821007844 */ /* 0x0005e20000000200 */
[----:B------:R-:W-:Y:S01]  /*11190*/  BAR.SYNC.DEFER_BLOCKING 0x1, 0x180 ;  /* 0x0046000000007b1d */ /* 0x000fe20000010000 */
[----:B------:R-:W-:-:S13]  /*111a0*/  ISETP.NE.AND.EX P0, PT, RZ, UR11, PT, P0 ;  /* 0x0000000bff007c0c */ /* 0x000fda000bf05300 */
[----:B------:R-:W3:Y:S01]  /*111b0*/  @P0 LDG.E R32, desc[UR56][R30.64] ;  /* 0x000000381e200981 */ /* 0x000ee2000c1e1900 */
[----:B------:R-:W-:Y:S01]  /*111c0*/  UISETP.NE.U32.AND UP0, UPT, UR8, URZ, UPT ;  /* 0x0000003f0800728c */ /* 0x000fe2000bf05070 */
[----:B-1----:R-:W-:Y:S01]  /*111d0*/  ISETP.NE.AND P1, PT, R36, 0x1, PT ;  /* 0x000000012400780c */ /* 0x002fe20003f25270 */
[----:B------:R-:W-:Y:S02]  /*111e0*/  ULDC UR4, c[0x0][0xa88] ;  /* 0x0002a20000047ab9 */ /* 0x000fe40000000800 */
[----:B------:R-:W-:Y:S01]  /*111f0*/  UISETP.NE.AND.EX UP0, UPT, UR9, URZ, UPT, UP0 ;  /* 0x0000003f0900728c */ /* 0x000fe2000bf05300 */
[----:B0-----:R-:W-:Y:S01]  /*11200*/  IMAD.U32 R3, RZ, RZ, UR4 ;  /* 0x00000004ff037e24 */ /* 0x001fe2000f8e00ff */
[----:B------:R-:W-:-:S04]  /*11210*/  ULDC UR4, c[0x0][0xad4] ;  /* 0x0002b50000047ab9 */ /* 0x000fc80000000800 */
[----:B------:R-:W-:-:S04]  /*11220*/  PLOP3.LUT P4, PT, PT, PT, UP0, 0x80, 0x0 ;  /* 0x000000000000781c */ /* 0x000fc80003f8f008 */
[----:B------:R-:W0:Y:S01]  /*11230*/  @P1 LDC R6, c[0x0][0xbec] ;  /* 0x0002fb00ff061b82 */ /* 0x000e220000000800 */
[----:B------:R-:W-:Y:S02]  /*11240*/  @UP0 ULDC.64 UR8, c[0x0][0xc08] ;  /* 0x0003020000080ab9 */ /* 0x000fe40000000a00 */
[----:B------:R-:W-:Y:S02]  /*11250*/  @UP0 UIMAD.WIDE UR8, UR43, 0x4, UR8 ;  /* 0x000000042b0808a5 */ /* 0x000fe4000f8e0208 */
[----:B------:R-:W-:-:S03]  /*11260*/  UISETP.NE.AND UP0, UPT, UR47, URZ, UPT ;  /* 0x0000003f2f00728c */ /* 0x000fc6000bf05270 */
[----:B------:R-:W1:Y:S01]  /*11270*/  @P1 LDC R9, c[0x0][0xbf0] ;  /* 0x0002fc00ff091b82 */ /* 0x000e620000000800 */
[----:B------:R-:W-:Y:S01]  /*11280*/  USEL UR4, UR47, UR4, UP0 ;  /* 0x000000042f047287 */ /* 0x000fe20008000000 */
[----:B------:R-:W-:Y:S01]  /*11290*/  IMAD.U32 R4, RZ, RZ, UR8 ;  /* 0x00000008ff047e24 */ /* 0x000fe2000f8e00ff */
[----:B------:R-:W-:Y:S01]  /*112a0*/  UMOV UR19, 0x9b8 ;  /* 0x000009b800137882 */ /* 0x000fe20000000000 */
[----:B------:R-:W-:Y:S01]  /*112b0*/  IMAD.U32 R5, RZ, RZ, UR9 ;  /* 0x00000009ff057e24 */ /* 0x000fe2000f8e00ff */
[----:B------:R-:W-:Y:S02]  /*112c0*/  UISETP.GT.AND UP1, UPT, UR4, 0x1, UPT ;  /* 0x000000010400788c */ /* 0x000fe4000bf24270 */
[----:B------:R-:W-:Y:S02]  /*112d0*/  UISETP.NE.U32.AND UP0, UPT, UR10, URZ, UPT ;  /* 0x0000003f0a00728c */ /* 0x000fe4000bf05070 */
[----:B------:R-:W-:Y:S01]  /*112e0*/  USEL UR19, UR19, 0x978, UP1 ;  /* 0x0000097813137887 */ /* 0x000fe20008800000 */
[----:B------:R-:W-:Y:S01]  /*112f0*/  VIADD R11, R137, UR39 ;  /* 0x00000027890b7c36 */ /* 0x000fe20008000000 */
        /* <DEDUP_REMOVED lines=10> */
[----:B0-----:R-:W-:Y:S01]  /*113a0*/  @P1 IMAD.HI.U32 R4, R11, R6, RZ ;  /* 0x000000060b041227 */ /* 0x001fe200078e00ff */
[----:B------:R-:W-:Y:S01]  /*113b0*/  ULDC.64 UR16, c[0x0][UR19+0x228] ;  /* 0x00008a0013107abb */ /* 0x000fe20008000a00 */
[----:B------:R-:W-:Y:S02]  /*113c0*/  UIMAD UR15, UR15, UR8, URZ ;  /* 0x000000080f0f72a4 */ /* 0x000fe4000f8e023f */
[----:B------:R-:W-:Y:S01]  /*113d0*/  UIMAD.WIDE.U32 UR12, UR10, UR40, URZ ;  /* 0x000000280a0c72a5 */ /* 0x000fe2000f8e003f */
[----:B-1----:R-:W-:Y:S01]  /*113e0*/  @P1 SHF.R.U32.HI R7, RZ, R9, R4 ;  /* 0x00000009ff071219 */ /* 0x002fe20000011604 */
        /* <DEDUP_REMOVED lines=12> */
[----:B---3--:R-:W-:-:S13]  /*114b0*/  @P0 R2UR UR4, R32 ;  /* 0x00000000200402ca */ /* 0x008fda00000e0000 */
        /* <DEDUP_REMOVED lines=18> */
[----:B--2---:R-:W-:Y:S08]  /*115e0*/  @P4 BRA `(.L_x_11178) ;  /* 0x0000000000104947 */ /* 0x004ff00003800000 */
[----:B------:R-:W-:Y:S05]  /*115f0*/  @!P0 BRA `(.L_x_11178) ;  /* 0x00000000000c8947 */ /* 0x000fea0003800000 */
[----:B------:R-:W2:Y:S04]  /*11600*/  LDG.E R4, desc[UR56][R30.64] ;  /* 0x000000381e047981 */ /* 0x000ea8000c1e1900 */
[----:B-----5:R-:W2:Y:S02]  /*11610*/  LDG.E R3, desc[UR56][R30.64+0x4] ;  /* 0x000004381e037981 */ /* 0x020ea4000c1e1900 */
[----:B--2---:R-:W-:-:S07]  /*11620*/  IMAD.IADD R3, R3, 0x1, -R4 ;  /* 0x0000000103037824 */ /* 0x004fce00078e0a04 */
.L_x_11178:
        /* <DEDUP_REMOVED lines=23> */
[----:B------:R-:W-:Y:S01]  /*117a0*/  UIMAD UR9, UR14, UR12, URZ ;  /* 0x0000000c0e0972a4 */ /* 0x000fe2000f8e023f */
[C---:B------:R-:W-:Y:S02]  /*117b0*/  IADD3 R9, P0, R28.reuse, 0x1800, RZ ;  /* 0x000018001c097810 */ /* 0x040fe40007f1e0ff */
[----:B------:R-:W-:Y:S01]  /*117c0*/  LOP3.LUT R0, R7, 0x180, RZ, 0xc0, !PT ;  /* 0x0000018007007812 */ /* 0x000fe200078ec0ff */
[----:B------:R-:W-:Y:S01]  /*117d0*/  UIMAD.WIDE.U32 UR10, UR4, UR12, URZ ;  /* 0x0000000c040a72a5 */ /* 0x000fe2000f8e003f */
[----:B------:R-:W-:Y:S01]  /*117e0*/  IADD3 R13, P2, R28, 0x3000, RZ ;  /* 0x000030001c0d7810 */ /* 0x000fe20007f5e0ff */
[----:B------:R-:W-:Y:S01]  /*117f0*/  IMAD.X R33, RZ, RZ, R29, P5 ;  /* 0x000000ffff217224 */ /* 0x000fe200028e061d */
[----:B------:R-:W-:Y:S01]  /*11800*/  SHF.R.U64 R0, R0, 0x3, RZ ;  /* 0x0000000300007819 */ /* 0x000fe200000012ff */
[----:B------:R-:W-:Y:S01]  /*11810*/  UIMAD UR9, UR4, UR13, UR9 ;  /* 0x0000000d040972a4 */ /* 0x000fe2000f8e0209 */
[----:B------:R-:W-:-:S02]  /*11820*/  IADD3 R25, P3, R28, 0x4800, RZ ;  /* 0x000048001c197810 */ /* 0x000fc40007f7e0ff */
[----:B------:R-:W-:Y:S01]  /*11830*/  LOP3.LUT R32, R0, R7, RZ, 0x3c, !PT ;  /* 0x0000000700207212 */ /* 0x000fe200078e3cff */
[----:B------:R-:W-:Y:S01]  /*11840*/  IMAD R0, R151, 0x60, R152 ;  /* 0x0000006097007824 */ /* 0x000fe200078e0298 */
[----:B------:R-:W-:Y:S01]  /*11850*/  UIADD3 UR11, UR11, UR9, URZ ;  /* 0x000000090b0b7290 */ /* 0x000fe2000fffe03f */
[----:B------:R-:W-:Y:S01]  /*11860*/  IADD3 R31, P4, R28, 0x6000, RZ ;  /* 0x000060001c1f7810 */ /* 0x000fe20007f9e0ff */
[----:B------:R-:W-:Y:S01]  /*11870*/  ULDC.64 UR12, c[0x0][0xae8] ;  /* 0x0002ba00000c7ab9 */ /* 0x000fe20000000a00 */
[----:B------:R-:W-:Y:S01]  /*11880*/  VIADD R2, R0, UR39 ;  /* 0x0000002700027c36 */ /* 0x000fe20008000000 */
[----:B------:R-:W-:Y:S01]  /*11890*/  UIMAD.WIDE.U32 UR10, UR40, UR12, UR10 ;  /* 0x0000000c280a72a5 */ /* 0x000fe2000f8e000a */
[----:B------:R-:W-:Y:S01]  /*118a0*/  LOP3.LUT R8, R9, 0x180, RZ, 0xc0, !PT ;  /* 0x0000018009087812 */ /* 0x000fe200078ec0ff */
[----:B------:R-:W-:Y:S01]  /*118b0*/  USHF.R.S32.HI UR4, URZ, 0x1f, UR8 ;  /* 0x0000001f3f047899 */ /* 0x000fe20008011408 */
[----:B0-----:R-:W-:Y:S01]  /*118c0*/  @P1 IMAD.HI.U32 R0, R2, R21, RZ ;  /* 0x0000001502001227 */ /* 0x001fe200078e00ff */
[----:B------:R-:W-:Y:S01]  /*118d0*/  UIMAD UR11, UR40, UR13, UR11 ;  /* 0x0000000d280b72a4 */ /* 0x000fe2000f8e020b */
[----:B------:R-:W-:Y:S01]  /*118e0*/  LOP3.LUT R12, R13, 0x180, RZ, 0xc0, !PT ;  /* 0x000001800d0c7812 */ /* 0x000fe200078ec0ff */
[----:B------:R-:W5:Y:S01]  /*118f0*/  LD.E.128 R32, desc[UR56][R32.64] ;  /* 0x0000003820207980 */ /* 0x000f62000c101d00 */
[----:B------:R-:W-:Y:S01]  /*11900*/  ULDC.64 UR12, c[0x0][0xaf0] ;  /* 0x0002bc00000c7ab9 */ /* 0x000fe20000000a00 */
[----:B------:R-:W-:Y:S01]  /*11910*/  IMAD.MOV.U32 R37, RZ, RZ, R2 ;  /* 0x000000ffff257224 */ /* 0x000fe200078e0002 */
[----:B------:R-:W-:Y:S01]  /*11920*/  UIMAD UR4, UR4, UR12, URZ ;  /* 0x0000000c040472a4 */ /* 0x000fe2000f8e023f */
[----:B-1----:R-:W-:-:S02]  /*11930*/  @P1 SHF.R.U32.HI R37, RZ, R39, R0 ;  /* 0x00000027ff251219 */ /* 0x002fc40000011600 */
[----:B------:R-:W-:Y:S02]  /*11940*/  LOP3.LUT R24, R25, 0x180, RZ, 0xc0, !PT ;  /* 0x0000018019187812 */ /* 0x000fe400078ec0ff */
[----:B------:R-:W-:Y:S02]  /*11950*/  LOP3.LUT R30, R31, 0x180, RZ, 0xc0, !PT ;  /* 0x000001801f1e7812 */ /* 0x000fe400078ec0ff */
[----:B------:R-:W-:Y:S01]  /*11960*/  LOP3.LUT R5, R28, 0x180, RZ, 0xc0, !PT ;  /* 0x000001801c057812 */ /* 0x000fe200078ec0ff */
[----:B------:R-:W-:Y:S01]  /*11970*/  UIMAD UR4, UR8, UR13, UR4 ;  /* 0x0000000d080472a4 */ /* 0x000fe2000f8e0204 */
[--C-:B------:R-:W-:Y:S01]  /*11980*/  SHF.R.S32.HI R0, RZ, 0x1f, R37.reuse ;  /* 0x0000001fff007819 */ /* 0x100fe20000011425 */
[----:B------:R-:W-:Y:S01]  /*11990*/  UIMAD.WIDE.U32 UR8, UR8, UR12, UR10 ;  /* 0x0000000c080872a5 */ /* 0x000fe2000f8e000a */
[----:B------:R-:W-:Y:S01]  /*119a0*/  SHF.R.U64 R8, R8, 0x3, RZ ;  /* 0x0000000308087819 */ /* 0x000fe200000012ff */
[----:B------:R-:W-:Y:S01]  /*119b0*/  IMAD.MOV R39, RZ, RZ, -R37 ;  /* 0x000000ffff277224 */ /* 0x000fe200078e0a25 */
[----:B------:R-:W-:Y:S01]  /*119c0*/  SHF.R.U64 R12, R12, 0x3, RZ ;  /* 0x000000030c0c7819 */ /* 0x000fe200000012ff */
[----:B------:R-:W-:Y:S01]  /*119d0*/  ULDC.64 UR10, c[0x0][0xae0] ;  /* 0x0002b800000a7ab9 */ /* 0x000fe20000000a00 */
[----:B------:R-:W-:-:S02]  /*119e0*/  SHF.R.U64 R24, R24, 0x3, RZ ;  /* 0x0000000318187819 */ /* 0x000fc400000012ff */
[----:B------:R-:W-:Y:S02]  /*119f0*/  SHF.R.U64 R30, R30, 0x3, RZ ;  /* 0x000000031e1e7819 */ /* 0x000fe400000012ff */
[----:B------:R-:W-:Y:S01]  /*11a00*/  SHF.R.U64 R5, R5, 0x3, RZ ;  /* 0x0000000305057819 */ /* 0x000fe200000012ff */
[----:B------:R-:W-:Y:S01]  /*11a10*/  UIADD3 UR4, UR9, UR4, URZ ;  /* 0x0000000409047290 */ /* 0x000fe2000fffe03f */
        /* <DEDUP_REMOVED lines=8> */
[----:B------:R-:W-:Y:S01]  /*11aa0*/  LOP3.LUT R4, R5, R28, RZ, 0x3c, !PT ;  /* 0x0000001c05047212 */ /* 0x000fe200078e3cff */
[----:B------:R-:W-:-:S02]  /*11ab0*/  IMAD.X R25, RZ, RZ, R29, P3 ;  /* 0x000000ffff197224 */ /* 0x000fc400018e061d */
[--C-:B------:R-:W-:Y:S01]  /*11ac0*/  IMAD.X R31, RZ, RZ, R29.reuse, P4 ;  /* 0x000000ffff1f7224 */ /* 0x100fe200020e061d */
[----:B------:R-:W5:Y:S01]  /*11ad0*/  LD.E.128 R8, desc[UR56][R8.64] ;  /* 0x0000003808087980 */ /* 0x000f62000c101d00 */
[----:B------:R-:W-:Y:S02]  /*11ae0*/  IMAD.MOV.U32 R5, RZ, RZ, R29 ;  /* 0x000000ffff057224 */ /* 0x000fe400078e001d */
[----:B------:R-:W-:Y:S01]  /*11af0*/  IMAD R41, R37, UR11, R0 ;  /* 0x0000000b25297c24 */ /* 0x000fe2000f8e0200 */
[----:B------:R-:W-:Y:S01]  /*11b00*/  SHF.R.S32.HI R0, RZ, 0x1f, R39 ;  /* 0x0000001fff007819 */ /* 0x000fe20000011427 */
[----:B------:R-:W-:Y:S01]  /*11b10*/  IMAD.U32 R21, RZ, RZ, UR9 ;  /* 0x00000009ff157e24 */ /* 0x000fe2000f8e00ff */
[----:B------:R-:W5:Y:S01]  /*11b20*/  LD.E.128 R12, desc[UR56][R12.64] ;  /* 0x000000380c0c7980 */ /* 0x000f62000c101d00 */
[----:B------:R-:W-:Y:S01]  /*11b30*/  IMAD.U32 R20, RZ, RZ, UR8 ;  /* 0x00000008ff147e24 */ /* 0x000fe2000f8e00ff */
[----:B------:R-:W-:Y:S01]  /*11b40*/  ULDC.64 UR8, c[0x0][0xad8] ;  /* 0x0002b60000087ab9 */ /* 0x000fe20000000a00 */
[----:B------:R-:W-:Y:S01]  /*11b50*/  IMAD.U32 R21, RZ, RZ, UR4 ;  /* 0x00000004ff157e24 */ /* 0x000fe2000f8e00ff */
[----:B------:R-:W5:Y:S01]  /*11b60*/  LD.E.128 R4, desc[UR56][R4.64] ;  /* 0x0000003804047980 */ /* 0x000f62000c101d00 */
[----:B------:R-:W-:-:S03]  /*11b70*/  IMAD R0, R0, UR8, RZ ;  /* 0x0000000800007c24 */ /* 0x000fc6000f8e02ff */
[----:B------:R-:W5:Y:S01]  /*11b80*/  LD.E.128 R24, desc[UR56][R24.64] ;  /* 0x0000003818187980 */ /* 0x000f62000c101d00 */
[----:B------:R-:W-:-:S03]  /*11b90*/  IMAD.WIDE.U32 R20, R37, UR10, R20 ;  /* 0x0000000a25147c25 */ /* 0x000fc6000f8e0014 */
[----:B------:R-:W5:Y:S01]  /*11ba0*/  LD.E.128 R28, desc[UR56][R30.64] ;  /* 0x000000381e1c7980 */ /* 0x000f62000c101d00 */
[----:B------:R-:W-:Y:S01]  /*11bb0*/  @!PT LDS RZ, [RZ] ;  /* 0x00000000fffff984 */ /* 0x000fe20000000800 */
[----:B------:R-:W-:Y:S01]  /*11bc0*/  @!PT LDS RZ, [RZ] ;  /* 0x00000000fffff984 */ /* 0x000fe20000000800 */
[----:B------:R-:W-:Y:S01]  /*11bd0*/  @!PT LDS RZ, [RZ] ;  /* 0x00000000fffff984 */ /* 0x000fe20000000800 */
[----:B------:R-:W-:Y:S01]  /*11be0*/  @!PT LDS RZ, [RZ] ;  /* 0x00000000fffff984 */ /* 0x000fe20000000800 */
[----:B------:R0:W-:Y:S06]  /*11bf0*/  MEMBAR.ALL.CTA ;  /* 0x0000000000007992 */ /* 0x0001ec0000008000 */
[----:B0-----:R-:W0:Y:S01]  /*11c00*/  FENCE.VIEW.ASYNC.S ;  /* 0x00000000000073c6 */ /* 0x001e220000000000 */
[----:B------:R-:W-:Y:S02]  /*11c10*/  IMAD.IADD R21, R21, 0x1, R41 ;  /* 0x0000000115157824 */ /* 0x000fe400078e0229 */
[----:B------:R-:W-:-:S02]  /*11c20*/  IMAD R37, R39, UR9, R0 ;  /* 0x0000000927257c24 */ /* 0x000fc4000f8e0200 */
[----:B------:R-:W-:Y:S01]  /*11c30*/  VIADD R0, R152, UR39 ;  /* 0x0000002798007c36 */ /* 0x000fe20008000000 */
[----:B------:R-:W-:Y:S01]  /*11c40*/  UIADD3 UR4, UR41, 0x2d820, URZ ;  /* 0x0002d82029047890 */ /* 0x000fe2000fffe03f */
[----:B------:R-:W-:Y:S01]  /*11c50*/  IMAD.WIDE.U32 R20, R39, UR8, R20 ;  /* 0x0000000827147c25 */ /* 0x000fe2000f8e0014 */
[----:B------:R-:W-:Y:S02]  /*11c60*/  ULDC.64 UR8, c[0x0][0xa80] ;  /* 0x0002a00000087ab9 */ /* 0x000fe40000000a00 */
[----:B------:R-:W-:Y:S01]  /*11c70*/  ISETP.GE.AND P0, PT, R0, R3, PT ;  /* 0x000000030000720c */ /* 0x000fe20003f06270 */
[----:B------:R-:W-:Y:S01]  /*11c80*/  IMAD.IADD R21, R21, 0x1, R37 ;  /* 0x0000000115157824 */ /* 0x000fe200078e0225 */
[----:B------:R-:W-:Y:S01]  /*11c90*/  UPRMT UR4, URZ, 0x654, UR4 ;  /* 0x000006543f047896 */ /* 0x000fe20008000004 */
[----:B------:R-:W-:-:S04]  /*11ca0*/  LEA R2, P1, R20, UR8, 0x1 ;  /* 0x0000000814027c11 */ /* 0x000fc8000f8208ff */
[----:B------:R-:W-:Y:S01]  /*11cb0*/  LEA.HI.X R42, R20, UR9, R21, 0x1, P1 ;  /* 0x00000009142a7c11 */ /* 0x000fe200088f0c15 */
[----:B0-----:R0:W1:Y:S01]  /*11cc0*/  SHFL.IDX PT, R36, R2, RZ, 0x1c1f ;  /* 0x001c1fff02247589 */ /* 0x00106200000e0000 */
[----:B------:R-:W-:Y:S03]  /*11cd0*/  BSSY B1, `(.L_x_11180) ;  /* 0x0000012000017945 */ /* 0x000fe60003800000 */
[----:B------:R0:W2:Y:S01]  /*11ce0*/  SHFL.IDX PT, R37, R42, RZ, 0x1c1f ;  /* 0x001c1fff2a257589 */ /* 0x0000a200000e0000 */
[----:B------:R-:W-:Y:S01]  /*11cf0*/  SYNCS.ARRIVE.TRANS64.RED.A1T0 RZ, [UR4], RZ ;  /* 0x000000ffffff79a7 */ /* 0x000fe20008100404 */
        /* <DEDUP_REMOVED lines=15> */
.L_x_11181:
[----:B------:R-:W-:Y:S05]  /*11df0*/  BSYNC B1 ;  /* 0x0000000000017941 */ /* 0x000fea0003800000 */
.L_x_11180:
        /* <DEDUP_REMOVED lines=8> */
[C---:B0-----:R-:W-:Y:S02]  /*11e80*/  @!P2 LEA R6, P0, R139.reuse, R4, 0x1 ;  /* 0x000000048b06a211 */ /* 0x041fe400078008ff */
        /* <DEDUP_REMOVED lines=10> */
.L_x_11179:
        /* <DEDUP_REMOVED lines=11> */
[----:B------:R-:W-:Y:S01]  /*11fe0*/  SHF.R.S32.HI R24, RZ, 0x1f, R17 ;  /* 0x0000001fff187819 */ /* 0x000fe20000011411 */
[----:B------:R-:W-:Y:S01]  /*11ff0*/  ULDC.64 UR12, c[0x0][0xb38] ;  /* 0x0002ce00000c7ab9 */ /* 0x000fe20000000a00 */
[----:B------:R-:W-:Y:S01]  /*12000*/  SHF.R.S32.HI R27, RZ, 0x1f, R140 ;  /* 0x0000001fff1b7819 */ /* 0x000fe2000001148c */
[----:B------:R-:W-:Y:S01]  /*12010*/  UIMAD.WIDE.U32 UR10, UR40, UR12, UR10 ;  /* 0x0000000c280a72a5 */ /* 0x000fe2000f8e000a */
[----:B------:R-:W-:-:S02]  /*12020*/  SHF.R.S32.HI R25, RZ, 0x1f, R26 ;  /* 0x0000001fff197819 */ /* 0x000fc4000001141a */
[----:B------:R-:W-:Y:S01]  /*12030*/  SHF.R.S32.HI R28, RZ, 0x1f, R146 ;  /* 0x0000001fff1c7819 */ /* 0x000fe20000011492 */
[----:B------:R-:W-:Y:S01]  /*12040*/  UIMAD UR11, UR40, UR13, UR11 ;  /* 0x0000000d280b72a4 */ /* 0x000fe2000f8e020b */
[----:B------:R-:W-:Y:S02]  /*12050*/  SHF.R.S32.HI R29, RZ, 0x1f, R147 ;  /* 0x0000001fff1d7819 */ /* 0x000fe40000011493 */
[----:B------:R-:W-:Y:S01]  /*12060*/  ULDC.64 UR12, c[0x0][0xb40] ;  /* 0x0002d000000c7ab9 */ /* 0x000fe20000000a00 */
[----:B------:R-:W-:Y:S01]  /*12070*/  SHF.R.S32.HI R30, RZ, 0x1f, R148 ;  /* 0x0000001fff1e7819 */ /* 0x000fe20000011494 */
[----:B------:R-:W-:Y:S01]  /*12080*/  UIMAD UR4, UR4, UR12, URZ ;  /* 0x0000000c040472a4 */ /* 0x000fe2000f8e023f */
[----:B------:R-:W-:Y:S01]  /*12090*/  SHF.R.S32.HI R31, RZ, 0x1f, R149 ;  /* 0x0000001fff1f7819 */ /* 0x000fe20000011495 */
[----:B0-----:R-:W-:Y:S01]  /*120a0*/  @P1 IMAD.HI.U32 R0, R11, R0, RZ ;  /* 0x000000000b001227 */ /* 0x001fe200078e00ff */
[----:B------:R-:W-:Y:S01]  /*120b0*/  SHF.R.S32.HI R32, RZ, 0x1f, R150 ;  /* 0x0000001fff207819 */ /* 0x000fe20000011496 */
[----:B------:R-:W-:-:S02]  /*120c0*/  UIMAD UR4, UR8, UR13, UR4 ;  /* 0x0000000d080472a4 */ /* 0x000fc4000f8e0204 */
[----:B------:R-:W-:-:S03]  /*120d0*/  UIMAD.WIDE.U32 UR8, UR8, UR12, UR10 ;  /* 0x0000000c080872a5 */ /* 0x000fc6000f8e000a */
[----:B------:R-:W-:Y:S01]  /*120e0*/  ULDC.64 UR10, c[0x0][0xb48] ;  /* 0x0002d200000a7ab9 */ /* 0x000fe20000000a00 */
[----:B------:R-:W-:Y:S01]  /*120f0*/  UIADD3 UR9, UR9, UR4, URZ ;  /* 0x0000000409097290 */ /* 0x000fe2000fffe03f */
[----:B-1----:R-:W-:Y:S01]  /*12100*/  @P1 SHF.R.U32.HI R5, RZ, R3, R0 ;  /* 0x00000003ff051219 */ /* 0x002fe20000011600 */
[----:B------:R-:W-:Y:S02]  /*12110*/  UIADD3 UR4, UR41, 0x2d820, URZ ;  /* 0x0002d82029047890 */ /* 0x000fe4000fffe03f */
[----:B------:R-:W-:Y:S01]  /*12120*/  UIMAD.WIDE.U32 UR8, UR37, UR10, UR8 ;  /* 0x0000000a250872a5 */ /* 0x000fe2000f8e0008 */
[--C-:B------:R-:W-:Y:S01]  /*12130*/  SHF.R.S32.HI R0, RZ, 0x1f, R5.reuse ;  /* 0x0000001fff007819 */ /* 0x100fe20000011405 */
[----:B------:R-:W-:Y:S01]  /*12140*/  IMAD.MOV R7, RZ, RZ, -R5 ;  /* 0x000000ffff077224 */ /* 0x000fe200078e0a05 */
[----:B------:R-:W-:Y:S02]  /*12150*/  UPRMT UR4, URZ, 0x654, UR4 ;  /* 0x000006543f047896 */ /* 0x000fe40008000004 */
[----:B------:R-:W-:Y:S01]  /*12160*/  UIMAD UR37, UR37, UR11, UR9 ;  /* 0x0000000b252572a4 */ /* 0x000fe2000f8e0209 */
[----:B------:R-:W-:-:S02]  /*12170*/  IMAD R7, R36, R7, R11 ;  /* 0x0000000724077224 */ /* 0x000fc400078e020b */
[----:B------:R-:W-:Y:S01]  /*12180*/  ULDC.64 UR10, c[0x0][0xb30] ;  /* 0x0002cc00000a7ab9 */ /* 0x000fe20000000a00 */
[----:B------:R-:W-:Y:S02]  /*12190*/  IMAD.U32 R3, RZ, RZ, UR9 ;  /* 0x00000009ff037e24 */ /* 0x000fe4000f8e00ff */
[----:B------:R-:W-:Y:S01]  /*121a0*/  IMAD R0, R0, UR10, RZ ;  /* 0x0000000a00007c24 */ /* 0x000fe2000f8e02ff */
[----:B------:R-:W-:Y:S01]  /*121b0*/  SYNCS.ARRIVE.TRANS64.RED.A1T0 RZ, [UR4], RZ ;  /* 0x000000ffffff79a7 */ /* 0x000fe20008100404 */
        /* <DEDUP_REMOVED lines=24> */
[-C--:B--2---:R-:W-:Y:S02]  /*12340*/  @!P1 LEA.HI.X R3, R17, R13.reuse, R24, 0x2, P5 ;  /* 0x0000000d11039211 */ /* 0x084fe400028f1418 */
[----:B------:R-:W-:Y:S02]  /*12350*/  @!P3 LEA.HI.X R5, R26, R13, R25, 0x2, P6 ;  /* 0x0000000d1a05b211 */ /* 0x000fe400030f1419 */
[----:B------:R-:W-:Y:S01]  /*12360*/  ISETP.GE.AND P5, PT, R149, UR4, PT ;  /* 0x0000000495007c0c */ /* 0x000fe2000bfa6270 */
[----:B------:R1:W-:Y:S01]  /*12370*/  @!P1 ST.E.64 desc[UR56][R2.64], R20 ;  /* 0x0000001402009985 */ /* 0x0003e2000c101b38 */
[----:B------:R-:W-:-:S02]  /*12380*/  @!P4 LEA R6, P1, R140, R15, 0x2 ;  /* 0x0000000f8c06c211 */ /* 0x000fc400078210ff */
[----:B------:R-:W-:Y:S01]  /*12390*/  @!P2 LEA R8, P6, R150, R15, 0x2 ;  /* 0x0000000f9608a211 */ /* 0x000fe200078c10ff */
[----:B------:R2:W-:Y:S01]  /*123a0*/  @!P3 ST.E.64 desc[UR56][R4.64], R92 ;  /* 0x0000005c0400b985 */ /* 0x0005e2000c101b38 */
        /* <DEDUP_REMOVED lines=8> */
[----:B------:R-:W-:Y:S02]  /*12430*/  @!P5 LEA.HI.X R11, R149, R13, R31, 0x2, P4 ;  /* 0x0000000d950bd211 */ /* 0x000fe400020f141f */
[CC--:B-1----:R-:W-:Y:S02]  /*12440*/  @!P3 LEA R2, P6, R148.reuse, R15.reuse, 0x2 ;  /* 0x0000000f9402b211 */ /* 0x0c2fe400078c10ff */
[----:B--2---:R-:W-:Y:S01]  /*12450*/  @!P1 LEA R4, P4, R147, R15, 0x2 ;  /* 0x0000000f93049211 */ /* 0x004fe200078810ff */
[----:B------:R1:W-:Y:S01]  /*12460*/  @!P5 ST.E.64 desc[UR56][R10.64], R104 ;  /* 0x000000680a00d985 */ /* 0x0003e2000c101b38 */
[----:B------:R-:W-:Y:S02]  /*12470*/  @!P3 LEA.HI.X R3, R148, R13, R30, 0x2, P6 ;  /* 0x0000000d9403b211 */ /* 0x000fe400030f141e */
[----:B------:R-:W-:-:S02]  /*12480*/  ISETP.GE.AND P5, PT, R145, UR4, PT ;  /* 0x0000000491007c0c */ /* 0x000fc4000bfa6270 */
[----:B------:R-:W-:Y:S01]  /*12490*/  @!P1 LEA.HI.X R5, R147, R13, R29, 0x2, P4 ;  /* 0x0000000d93059211 */ /* 0x000fe200020f141d */
        /* <DEDUP_REMOVED lines=9> */
[C---:B-1----:R-:W-:Y:S02]  /*12530*/  @!P4 LEA R10, P2, R144.reuse, R15, 0x2 ;  /* 0x0000000f900ac211 */ /* 0x042fe400078410ff */
[----:B------:R-:W-:Y:S02]  /*12540*/  @!P5 LEA.HI.X R9, R145, R13, R157, 0x2, P6 ;  /* 0x0000000d9109d211 */ /* 0x000fe400030f149d */
[C---:B--2---:R-:W-:Y:S02]  /*12550*/  @!P3 LEA R2, P6, R143.reuse, R15, 0x2 ;  /* 0x0000000f8f02b211 */ /* 0x044fe400078c10ff */
[----:B------:R-:W-:Y:S01]  /*12560*/  @!P4 LEA.HI.X R11, R144, R13, R156, 0x2, P2 ;  /* 0x0000000d900bc211 */ /* 0x000fe200010f149c */
[----:B------:R3:W-:Y:S01]  /*12570*/  @!P5 ST.E.64 desc[UR56][R8.64], R120 ;  /* 0x000000780800d985 */ /* 0x0007e2000c101b38 */
[C---:B------:R-:W-:Y:S02]  /*12580*/  @!P1 LEA R12, P2, R142.reuse, R15, 0x2 ;  /* 0x0000000f8e0c9211 */ /* 0x040fe400078410ff */
[-C--:B------:R-:W-:Y:S01]  /*12590*/  @!P3 LEA.HI.X R3, R143, R13.reuse, R155, 0x2, P6 ;  /* 0x0000000d8f03b211 */ /* 0x080fe200030f149b */
[----:B------:R3:W-:Y:S01]  /*125a0*/  @!P4 ST.E.64 desc[UR56][R10.64], R124 ;  /* 0x0000007c0a00c985 */ /* 0x0007e2000c101b38 */
[----:B------:R-:W-:-:S03]  /*125b0*/  @!P1 LEA.HI.X R13, R142, R13, R154, 0x2, P2 ;  /* 0x0000000d8e0d9211 */ /* 0x000fc600010f149a */
[----:B------:R3:W-:Y:S04]  /*125c0*/  @!P3 ST.E.64 desc[UR56][R2.64], R128 ;  /* 0x000000800200b985 */ /* 0x0007e8000c101b38 */
[----:B------:R3:W-:Y:S02]  /*125d0*/  @!P1 ST.E.64 desc[UR56][R12.64], R132 ;  /* 0x000000840c009985 */ /* 0x0007e4000c101b38 */
.L_x_11184:
[----:B------:R-:W-:Y:S05]  /*125e0*/  BSYNC B1 ;  /* 0x0000000000017941 */ /* 0x000fea0003800000 */
.L_x_11183:
[----:B-1----:R1:W4:Y:S04]  /*125f0*/  SHFL.IDX PT, R15, R14, 0x1, 0x1c1f ;  /* 0x003c1f000e0f7f89 */ /* 0x00232800000e0000 */
        /* <DEDUP_REMOVED lines=8> */
[CC--:B0--3--:R-:W-:Y:S02]  /*12680*/  @!P5 LEA R2, P0, R17.reuse, R21.reuse, 0x2 ;  /* 0x000000151102d211 */ /* 0x0c9fe400078010ff */
[C---:B------:R-:W-:Y:S02]  /*12690*/  @!P6 LEA R4, P1, R26.reuse, R21, 0x2 ;  /* 0x000000151a04e211 */ /* 0x040fe400078210ff */
[-C--:B----4-:R-:W-:Y:S02]  /*126a0*/  @!P5 LEA.HI.X R3, R17, R15.reuse, R24, 0x2, P0 ;  /* 0x0000000f1103d211 */ /* 0x090fe400000f1418 */
[----:B------:R-:W-:Y:S02]  /*126b0*/  @!P6 LEA.HI.X R5, R26, R15, R25, 0x2, P1 ;  /* 0x0000000f1a05e211 */ /* 0x000fe400008f1419 */
[----:B------:R-:W-:Y:S01]  /*126c0*/  ISETP.GE.AND P1, PT, R148, UR4, PT ;  /* 0x0000000494007c0c */ /* 0x000fe2000bf26270 */
[----:B------:R0:W-:Y:S01]  /*126d0*/  @!P5 ST.E.64 desc[UR56][R2.64], R90 ;  /* 0x0000005a0200d985 */ /* 0x0001e2000c101b38 */
[----:B------:R-:W-:-:S02]  /*126e0*/  @!P2 LEA R6, P0, R140, R21, 0x2 ;  /* 0x000000158c06a211 */ /* 0x000fc400078010ff */
[-C--:B------:R-:W-:Y:S01]  /*126f0*/  @!P3 LEA R8, P5, R150, R21.reuse, 0x2 ;  /* 0x000000159608b211 */ /* 0x080fe200078a10ff */
[----:B------:R3:W-:Y:S01]  /*12700*/  @!P6 ST.E.64 desc[UR56][R4.64], R94 ;  /* 0x0000005e0400e985 */ /* 0x0007e2000c101b38 */
[----:B------:R-:W-:Y:S02]  /*12710*/  @!P4 LEA R10, P6, R149, R21, 0x2 ;  /* 0x00000015950ac211 */ /* 0x000fe400078c10ff */
[-C--:B------:R-:W-:Y:S02]  /*12720*/  @!P2 LEA.HI.X R7, R140, R15.reuse, R27, 0x2, P0 ;  /* 0x0000000f8c07a211 */ /* 0x080fe400000f141b */
[-C--:B------:R-:W-:Y:S02]  /*12730*/  @!P3 LEA.HI.X R9, R150, R15.reuse, R32, 0x2, P5 ;  /* 0x0000000f9609b211 */ /* 0x080fe400028f1420 */
[----:B------:R-:W-:Y:S01]  /*12740*/  ISETP.GE.AND P0, PT, R147, UR4, PT ;  /* 0x0000000493007c0c */ /* 0x000fe2000bf06270 */
[----:B------:R-:W-:Y:S01]  /*12750*/  @!P2 ST.E.64 desc[UR56][R6.64], R98 ;  /* 0x000000620600a985 */ /* 0x000fe2000c101b38 */
[----:B------:R-:W-:-:S02]  /*12760*/  @!P4 LEA.HI.X R11, R149, R15, R31, 0x2, P6 ;  /* 0x0000000f950bc211 */ /* 0x000fc400030f141f */
[----:B0-----:R-:W-:Y:S01]  /*12770*/  @!P1 LEA R2, P5, R148, R21, 0x2 ;  /* 0x0000001594029211 */ /* 0x001fe200078a10ff */
[----:B------:R0:W-:Y:S01]  /*12780*/  @!P3 ST.E.64 desc[UR56][R8.64], R102 ;  /* 0x000000660800b985 */ /* 0x0001e2000c101b38 */
[----:B------:R-:W-:Y:S02]  /*12790*/  ISETP.GE.AND P3, PT, R145, UR4, PT ;  /* 0x0000000491007c0c */ /* 0x000fe4000bf66270 */
[----:B------:R-:W-:Y:S01]  /*127a0*/  ISETP.GE.AND P2, PT, R144, UR4, PT ;  /* 0x0000000490007c0c */ /* 0x000fe2000bf46270 */
[----:B------:R4:W-:Y:S01]  /*127b0*/  @!P4 ST.E.64 desc[UR56][R10.64], R106 ;  /* 0x0000006a0a00c985 */ /* 0x0009e2000c101b38 */
[----:B------:R-:W-:Y:S02]  /*127c0*/  ISETP.GE.AND P4, PT, R146, UR4, PT ;  /* 0x0000000492007c0c */ /* 0x000fe4000bf86270 */
[----:B------:R-:W-:Y:S02]  /*127d0*/  @!P1 LEA.HI.X R3, R148, R15, R30, 0x2, P5 ;  /* 0x0000000f94039211 */ /* 0x000fe400028f141e */
[----:B------:R-:W-:-:S02]  /*127e0*/  ISETP.GE.AND P5, PT, R143, UR4, PT ;  /* 0x000000048f007c0c */ /* 0x000fc4000bfa6270 */
[C---:B---3--:R-:W-:Y:S01]  /*127f0*/  @!P0 LEA R4, P6, R147.reuse, R21, 0x2 ;  /* 0x0000001593048211 */ /* 0x048fe200078c10ff */
[----:B------:R3:W-:Y:S03]  /*12800*/  @!P1 ST.E.64 desc[UR56][R2.64], R110 ;  /* 0x0000006e02009985 */ /* 0x0007e6000c101b38 */
[----:B------:R-:W-:Y:S02]  /*12810*/  @!P0 LEA.HI.X R5, R147, R15, R29, 0x2, P6 ;  /* 0x0000000f93058211 */ /* 0x000fe400030f141d */
[-C--:B0-----:R-:W-:Y:S02]  /*12820*/  @!P3 LEA R8, P6, R145, R21.reuse, 0x2 ;  /* 0x000000159108b211 */ /* 0x081fe400078c10ff */
[-C--:B------:R-:W-:Y:S01]  /*12830*/  @!P4 LEA R6, P1, R146, R21.reuse, 0x2 ;  /* 0x000000159206c211 */ /* 0x080fe200078210ff */
[----:B------:R3:W-:Y:S01]  /*12840*/  @!P0 ST.E.64 desc[UR56][R4.64], R114 ;  /* 0x0000007204008985 */ /* 0x0007e2000c101b38 */
[----:B----4-:R-:W-:-:S02]  /*12850*/  @!P2 LEA R10, P0, R144, R21, 0x2 ;  /* 0x00000015900aa211 */ /* 0x010fc400078010ff */
[----:B------:R-:W-:Y:S02]  /*12860*/  @!P4 LEA.HI.X R7, R146, R15, R28, 0x2, P1 ;  /* 0x0000000f9207c211 */ /* 0x000fe400008f141c */
[----:B------:R-:W-:Y:S02]  /*12870*/  @!P5 LEA R12, P1, R143, R21, 0x2 ;  /* 0x000000158f0cd211 */ /* 0x000fe400078210ff */
[-C--:B------:R-:W-:Y:S01]  /*12880*/  @!P3 LEA.HI.X R9, R145, R15.reuse, R157, 0x2, P6 ;  /* 0x0000000f9109b211 */ /* 0x080fe200030f149d */
[----:B------:R3:W-:Y:S01]  /*12890*/  @!P4 ST.E.64 desc[UR56][R6.64], R118 ;  /* 0x000000760600c985 */ /* 0x0007e2000c101b38 */
[-C--:B------:R-:W-:Y:S02]  /*128a0*/  @!P2 LEA.HI.X R11, R144, R15.reuse, R156, 0x2, P0 ;  /* 0x0000000f900ba211 */ /* 0x080fe400000f149c */
[----:B--2---:R-:W-:Y:S01]  /*128b0*/  @!P5 LEA.HI.X R13, R143, R15, R155, 0x2, P1 ;  /* 0x0000000f8f0dd211 */ /* 0x004fe200008f149b */
        /* <DEDUP_REMOVED lines=9> */
.L_x_11177:
        /* <DEDUP_REMOVED lines=13> */
[----:B------:R-:W-:Y:S01]  /*12a20*/  IMAD.U32 R0, RZ, RZ, UR4 ;  /* 0x00000004ff007e24 */ /* 0x000fe2000f8e00ff */
[----:B------:R-:W0:Y:S04]  /*12a30*/  S2R R7, SR_TID.X ;  /* 0x0000000000077919 */ /* 0x000e280000002100 */
[----:B------:R-:W-:-:S05]  /*12a40*/  PLOP3.LUT P2, PT, PT, PT, UP1, 0x80, 0x0 ;  /* 0x000000000000781c */ /* 0x000fca0003f4f018 */
[----:B------:R-:W-:Y:S02]  /*12a50*/  @UP1 ULDC.64 UR8, c[0x0][0xc08] ;  /* 0x0003020000081ab9 */ /* 0x000fe40000000a00 */
[----:B------:R-:W-:-:S06]  /*12a60*/  @UP1 UIMAD.WIDE UR8, UR43, 0x4, UR8 ;  /* 0x000000042b0818a5 */ /* 0x000fcc000f8e0208 */
[----:B------:R-:W-:Y:S02]  /*12a70*/  IMAD.U32 R4, RZ, RZ, UR8 ;  /* 0x00000008ff047e24 */ /* 0x000fe4000f8e00ff */
[----:B------:R-:W-:-:S05]  /*12a80*/  IMAD.U32 R5, RZ, RZ, UR9 ;  /* 0x00000009ff057e24 */ /* 0x000fca000f8e00ff */
[----:B------:R1:W5:Y:S01]  /*12a90*/  @P2 LDG.E R0, desc[UR56][R4.64] ;  /* 0x0000003804002981 */ /* 0x000362000c1e1900 */
[----:B------:R-:W-:Y:S01]  /*12aa0*/  UISETP.NE.AND UP1, UPT, UR47, URZ, UPT ;  /* 0x0000003f2f00728c */ /* 0x000fe2000bf25270 */
[----:B------:R-:W-:Y:S01]  /*12ab0*/  UMOV UR4, URZ ;  /* 0x0000003f00047c82 */ /* 0x000fe20008000000 */
[----:B0-----:R-:W-:-:S09]  /*12ac0*/  VIADD R7, R7, 0xffffff80 ;  /* 0xffffff8007077836 */ /* 0x001fd20000000000 */
[----:B------:R-:W-:Y:S01]  /*12ad0*/  @!UP1 ULDC UR47, c[0x0][0xad4] ;  /* 0x0002b500002f9ab9 */ /* 0x000fe20000000800 */
[----:B------:R-:W-:Y:S02]  /*12ae0*/  ISETP.GT.AND P0, PT, R7, 0xbf, PT ;  /* 0x000000bf0700780c */ /* 0x000fe40003f04270 */
[----:B--2---:R-:W-:Y:S01]  /*12af0*/  @P1 R2UR UR4, R6 ;  /* 0x00000000060412ca */ /* 0x004fe200000e0000 */
[----:B-1----:R-:W-:-:S14]  /*12b00*/  @P2 BRA `(.L_x_11185) ;  /* 0x0000000000102947 */ /* 0x002fdc0003800000 */
[----:B------:R-:W-:Y:S05]  /*12b10*/  @!P1 BRA `(.L_x_11185) ;  /* 0x00000000000c9947 */ /* 0x000fea0003800000 */
[----:B------:R-:W2:Y:S04]  /*12b20*/  LDG.E R5, desc[UR56][R2.64] ;  /* 0x0000003802057981 */ /* 0x000ea8000c1e1900 */
[----:B-----5:R-:W2:Y:S02]  /*12b30*/  LDG.E R0, desc[UR56][R2.64+0x4] ;  /* 0x0000043802007981 */ /* 0x020ea4000c1e1900 */
[----:B--2---:R-:W-:-:S07]  /*12b40*/  IMAD.IADD R0, R0, 0x1, -R5 ;  /* 0x0000000100007824 */ /* 0x004fce00078e0a05 */
.L_x_11185:
        /* <DEDUP_REMOVED lines=59> */
.L_x_11187:
[----:B------:R-:W-:Y:S05]  /*12f00*/  BSYNC B1 ;  /* 0x0000000000017941 */ /* 0x000fea0003800000 */
.L_x_11186:
        /* <DEDUP_REMOVED lines=9> */
[----:B0-----:R-:W-:Y:S01]  /*12fa0*/  VIADD R4, R2, UR39 ;  /* 0x0000002702047c36 */ /* 0x001fe20008000000 */
[----:B------:R-:W-:Y:S01]  /*12fb0*/  UIMAD UR10, UR4, UR13, UR10 ;  /* 0x0000000d040a72a4 */ /* 0x000fe2000f8e020a */
[----:B------:R-:W-:Y:S02]  /*12fc0*/  SHF.R.S32.HI R10, RZ, 0x1f, R141 ;  /* 0x0000001fff0a7819 */ /* 0x000fe4000001148d */
[----:B------:R-:W-:Y:S01]  /*12fd0*/  IMAD.MOV.U32 R5, RZ, RZ, R4 ;  /* 0x000000ffff057224 */ /* 0x000fe200078e0004 */
[----:B------:R-:W-:Y:S01]  /*12fe0*/  UIADD3 UR9, UR9, UR10, URZ ;  /* 0x0000000a09097290 */ /* 0x000fe2000fffe03f */
[----:B------:R-:W-:-:S02]  /*12ff0*/  SHF.R.S32.HI R14, RZ, 0x1f, R139 ;  /* 0x0000001fff0e7819 */ /* 0x000fc4000001148b */
        /* <DEDUP_REMOVED lines=27> */
[----:B-----5:R-:W-:Y:S02]  /*131b0*/  IMAD R11, R0, R11, RZ ;  /* 0x0000000b000b7224 */ /* 0x020fe400078e02ff */
[----:B------:R-:W-:Y:S02]  /*131c0*/  VIADD R0, R152, UR39 ;  /* 0x0000002798007c36 */ /* 0x000fe40008000000 */
[C---:B------:R-:W-:Y:S02]  /*131d0*/  IMAD R5, R7.reuse, UR9, R4 ;  /* 0x0000000907057c24 */ /* 0x040fe4000f8e0204 */
[----:B------:R-:W-:Y:S01]  /*131e0*/  IMAD.WIDE.U32 R2, R7, UR8, R2 ;  /* 0x0000000807027c25 */ /* 0x000fe2000f8e0002 */
[----:B------:R-:W-:Y:S01]  /*131f0*/  ISETP.GE.AND P0, PT, R0, R11, PT ;  /* 0x0000000b0000720c */ /* 0x000fe20003f06270 */
[----:B------:R-:W-:-:S02]  /*13200*/  ULDC.64 UR8, c[0x0][0xa80] ;  /* 0x0002a00000087ab9 */ /* 0x000fc40000000a00 */
        /* <DEDUP_REMOVED lines=18> */
.L_x_11189:
[----:B------:R-:W-:Y:S05]  /*13330*/  BSYNC B1 ;  /* 0x0000000000017941 */ /* 0x000fea0003800000 */
.L_x_11188:
        /* <DEDUP_REMOVED lines=11> */
[----:B0---4-:R-:W-:Y:S01]  /*133f0*/  @!P2 IMAD.WIDE R4, R138, 0x2, R2 ;  /* 0x000000028a04a825 */ /* 0x011fe200078e0202 */
[-C--:B------:R-:W-:Y:S02]  /*13400*/  @!P3 LEA.HI.X R7, R139, R3.reuse, R14, 0x1, P0 ;  /* 0x000000038b07b211 */ /* 0x080fe400000f0c0e */
[----:B------:R-:W-:Y:S02]  /*13410*/  @!P4 LEA.HI.X R9, R141, R3, R10, 0x1, P1 ;  /* 0x000000038d09c211 */ /* 0x000fe400008f0c0a */
[----:B------:R2:W-:Y:S04]  /*13420*/  @!P2 ST.E.128 desc[UR56][R4.64], RZ ;  /* 0x000000ff0400a985 */ /* 0x0005e8000c101d38 */
[----:B------:R2:W-:Y:S04]  /*13430*/  @!P3 ST.E.128 desc[UR56][R6.64], RZ ;  /* 0x000000ff0600b985 */ /* 0x0005e8000c101d38 */
[----:B------:R2:W-:Y:S02]  /*13440*/  @!P4 ST.E.128 desc[UR56][R8.64], RZ ;  /* 0x000000ff0800c985 */ /* 0x0005e4000c101d38 */
.L_x_11182:
[----:B------:R-:W-:Y:S05]  /*13450*/  BSYNC B0 ;  /* 0x0000000000007941 */ /* 0x000fea0003800000 */
.L_x_11176:
[----:B------:R-:W-:Y:S02]  /*13460*/  ULDC UR4, c[0x0][0xc3c] ;  /* 0x00030f0000047ab9 */ /* 0x000fe40000000800 */
[----:B------:R-:W-:-:S06]  /*13470*/  UISETP.GE.AND UP0, UPT, UR7, UR4, UPT ;  /* 0x000000040700728c */ /* 0x000fcc000bf06270 */
[----:B------:R-:W-:-:S13]  /*13480*/  PLOP3.LUT P0, PT, PT, PT, UP0, 0x80, 0x0 ;  /* 0x000000000000781c */ /* 0x000fda0003f0f008 */
[----:B------:R-:W-:Y:S05]  /*13490*/  @!P0 BRA `(.L_x_11190) ;  /* 0xfffffed800d48947 */ /* 0x000fea000383ffff */
[----:B------:R-:W-:Y:S05]  /*134a0*/  EXIT ;  /* 0x000000000000794d */ /* 0x000fea0003800000 */
.L_x_11085:
        /* <DEDUP_REMOVED lines=16> */
.L_x_11191:
        /* <DEDUP_REMOVED lines=44> */
.L_x_11195:
[----:B------:R-:W0:Y:S01]  /*13870*/  LDC R2, c[0x0][0xc3c] ;  /* 0x00030f00ff027b82 */ /* 0x000e220000000800 */
[----:B------:R-:W-:-:S06]  /*13880*/  UIADD3 UR4, UR4, 0x1f, URZ ;  /* 0x0000001f04047890 */ /* 0x000fcc000fffe03f */
[----:B0-----:R-:W-:-:S13]  /*13890*/  ISETP.LE.AND P6, PT, R2, UR4, PT ;  /* 0x0000000402007c0c */ /* 0x001fda000bfc3270 */
[----:B------:R-:W-:Y:S05]  /*138a0*/  @P6 BRA `(.L_x_11194) ;  /* 0x0000000800a46947 */ /* 0x000fea0003800000 */
[----:B------:R-:W-:-:S05]  /*138b0*/  VIADD R7, R0, UR4 ;  /* 0x0000000400077c36 */ /* 0x000fca0008000000 */
[----:B------:R-:W-:-:S13]  /*138c0*/  ISETP.GE.OR P6, PT, R7, R2, !P0 ;  /* 0x000000020700720c */ /* 0x000fda00047c6670 */
[----:B------:R-:W0:Y:S08]  /*138d0*/  @!P6 LDC.64 R4, c[0x0][0xc80] ;  /* 0x00032000ff04eb82 */ /* 0x000e300000000a00 */
[----:B------:R-:W1:Y:S01]  /*138e0*/  @!P6 LDC.64 R2, c[0x0][0xc78] ;  /* 0x00031e00ff02eb82 */ /* 0x000e620000000a00 */
[----:B0-----:R-:W-:-:S04]  /*138f0*/  @!P6 IMAD.WIDE R4, R7, 0x4, R4 ;  /* 0x000000040704e825 */ /* 0x001fc800078e0204 */
[----:B-1----:R-:W-:Y:S01]  /*13900*/  @!P6 IMAD.WIDE R2, R7, 0x4, R2 ;  /* 0x000000040702e825 */ /* 0x002fe200078e0202 */
[----:B------:R-:W-:-:S06]  /*13910*/  CS2R R6, SRZ ;  /* 0x0000000000067805 */ /* 0x000fcc000001ff00 */
[----:B------:R-:W2:Y:S04]  /*13920*/  @!P6 LDG.E R6, desc[UR56][R4.64] ;  /* 0x000000380406e981 */ /* 0x000ea8000c1e1900 */
        /* <DEDUP_REMOVED lines=22> */
.L_x_11193:
        /* <DEDUP_REMOVED lines=13> */
.L_x_11196:
[----:B-1----:R-:W-:Y:S02]  /*13b60*/  IMAD R24, R24, UR5, R3 ;  /* 0x0000000518187c24 */ /* 0x002fe4000f8e0203 */
[----:B------:R-:W-:-:S03]  /*13b70*/  VIADD R27, R27, UR4 ;  /* 0x000000041b1b7c36 */ /* 0x000fc60008000000 */
[----:B0-----:R-:W-:Y:S01]  /*13b80*/  IADD3 R5, -R24, UR6, RZ ;  /* 0x0000000618057c10 */ /* 0x001fe2000fffe1ff */
[----:B------:R-:W-:Y:S06]  /*13b90*/  @!P1 BRA `(.L_x_11197) ;  /* 0x0000000000e89947 */ /* 0x000fec0003800000 */
[-C--:B--2---:R-:W-:Y:S02]  /*13ba0*/  IABS R8, R6.reuse ;  /* 0x0000000600087213 */ /* 0x084fe40000000000 */
[----:B------:R-:W-:Y:S02]  /*13bb0*/  IABS R4, R7 ;  /* 0x0000000700047213 */ /* 0x000fe40000000000 */
[----:B------:R-:W0:Y:S01]  /*13bc0*/  I2F.RP R9, R8 ;  /* 0x0000000800097306 */ /* 0x000e220000209400 */
[----:B------:R-:W-:Y:S02]  /*13bd0*/  IABS R10, R5 ;  /* 0x00000005000a7213 */ /* 0x000fe40000000000 */
[----:B------:R-:W-:-:S05]  /*13be0*/  IABS R12, R6 ;  /* 0x00000006000c7213 */ /* 0x000fca0000000000 */
[----:B0-----:R-:W0:Y:S02]  /*13bf0*/  MUFU.RCP R9, R9 ;  /* 0x0000000900097308 */ /* 0x001e240000001000 */
[----:B0-----:R-:W-:-:S06]  /*13c00*/  VIADD R2, R9, 0xffffffe ;  /* 0x0ffffffe09027836 */ /* 0x001fcc0000000000 */
[----:B------:R-:W0:Y:S08]  /*13c10*/  I2F.RP R9, R4 ;  /* 0x0000000400097306 */ /* 0x000e300000209400 */
[----:B------:R1:W2:Y:S08]  /*13c20*/  F2I.FTZ.U32.TRUNC.NTZ R3, R2 ;  /* 0x0000000200037305 */ /* 0x0002b0000021f000 */
[----:B0-----:R-:W0:Y:S01]  /*13c30*/  MUFU.RCP R9, R9 ;  /* 0x0000000900097308 */ /* 0x001e220000001000 */
[----:B-1----:R-:W-:-:S02]  /*13c40*/  IMAD.MOV.U32 R2, RZ, RZ, RZ ;  /* 0x000000ffff027224 */ /* 0x002fc400078e00ff */
[----:B--2---:R-:W-:-:S04]  /*13c50*/  IMAD.MOV R11, RZ, RZ, -R3 ;  /* 0x000000ffff0b7224 */ /* 0x004fc800078e0a03 */
[----:B------:R-:W-:-:S04]  /*13c60*/  IMAD R11, R11, R8, RZ ;  /* 0x000000080b0b7224 */ /* 0x000fc800078e02ff */
[----:B------:R-:W-:-:S04]  /*13c70*/  IMAD.HI.U32 R3, R3, R11, R2 ;  /* 0x0000000b03037227 */ /* 0x000fc800078e0002 */
[----:B------:R-:W-:Y:S02]  /*13c80*/  IMAD.MOV R11, RZ, RZ, -R12 ;  /* 0x000000ffff0b7224 */ /* 0x000fe400078e0a0c */
[----:B------:R-:W-:-:S04]  /*13c90*/  IMAD.HI.U32 R2, R3, R10, RZ ;  /* 0x0000000a03027227 */ /* 0x000fc800078e00ff */
[----:B------:R-:W-:Y:S02]  /*13ca0*/  IMAD R3, R2, R11, R10 ;  /* 0x0000000b02037224 */ /* 0x000fe400078e020a */
[----:B0-----:R-:W-:-:S03]  /*13cb0*/  VIADD R10, R9, 0xffffffe ;  /* 0x0ffffffe090a7836 */ /* 0x001fc60000000000 */
[----:B------:R-:W-:-:S13]  /*13cc0*/  ISETP.GT.U32.AND P1, PT, R8, R3, PT ;  /* 0x000000030800720c */ /* 0x000fda0003f24070 */
[----:B------:R-:W-:Y:S02]  /*13cd0*/  @!P1 IMAD.IADD R3, R3, 0x1, -R8 ;  /* 0x0000000103039824 */ /* 0x000fe400078e0a08 */
[----:B------:R-:W-:Y:S01]  /*13ce0*/  @!P1 VIADD R2, R2, 0x1 ;  /* 0x0000000102029836 */ /* 0x000fe20000000000 */
[----:B------:R-:W-:Y:S02]  /*13cf0*/  ISETP.NE.AND P1, PT, R6, RZ, PT ;  /* 0x000000ff0600720c */ /* 0x000fe40003f25270 */
[----:B------:R-:W-:Y:S02]  /*13d00*/  ISETP.GE.U32.AND P0, PT, R3, R8, PT ;  /* 0x000000080300720c */ /* 0x000fe40003f06070 */
[----:B------:R-:W-:Y:S01]  /*13d10*/  LOP3.LUT R8, R5, R6, RZ, 0x3c, !PT ;  /* 0x0000000605087212 */ /* 0x000fe200078e3cff */
[----:B------:R-:W0:Y:S03]  /*13d20*/  F2I.FTZ.U32.TRUNC.NTZ R3, R10 ;  /* 0x0000000a00037305 */ /* 0x000e26000021f000 */
[----:B------:R-:W-:-:S07]  /*13d30*/  ISETP.GE.AND P2, PT, R8, RZ, PT ;  /* 0x000000ff0800720c */ /* 0x000fce0003f46270 */
        /* <DEDUP_REMOVED lines=32> */
.L_x_11197:
        /* <DEDUP_REMOVED lines=31> */
[----:B------:R-:W-:-:S03]  /*14130*/  IMAD R12, R4, R2, R5 ;  /* 0x00000002040c7224 */ /* 0x000fc600078e0205 */
[----:B------:R-:W-:-:S04]  /*14140*/  VIADDMNMX R7, R10, UR5, R7, PT ;  /* 0x000000050a077c46 */ /* 0x000fc8000b800107 */
[-C--:B------:R-:W-:Y:S01]  /*14150*/  IABS R9, R7.reuse ;  /* 0x0000000700097213 */ /* 0x080fe20000000000 */
[----:B------:R-:W-:Y:S01]  /*14160*/  IMAD.MOV R26, RZ, RZ, -R7 ;  /* 0x000000ffff1a7224 */ /* 0x000fe200078e0a07 */
[----:B------:R-:W-:Y:S02]  /*14170*/  IABS R4, R7 ;  /* 0x0000000700047213 */ /* 0x000fe40000000000 */
[----:B------:R-:W0:Y:S03]  /*14180*/  I2F.RP R10, R9 ;  /* 0x00000009000a7306 */ /* 0x000e260000209400 */
[----:B------:R-:W-:-:S05]  /*14190*/  IMAD.MOV R4, RZ, RZ, -R4 ;  /* 0x000000ffff047224 */ /* 0x000fca00078e0a04 */
[----:B0-----:R-:W0:Y:S02]  /*141a0*/  MUFU.RCP R10, R10 ;  /* 0x0000000a000a7308 */ /* 0x001e240000001000 */
[----:B0-----:R-:W-:-:S06]  /*141b0*/  VIADD R3, R10, 0xffffffe ;  /* 0x0ffffffe0a037836 */ /* 0x001fcc0000000000 */
[----:B------:R-:W0:Y:S02]  /*141c0*/  F2I.FTZ.U32.TRUNC.NTZ R3, R3 ;  /* 0x0000000300037305 */ /* 0x000e24000021f000 */
[----:B0-----:R-:W-:-:S04]  /*141d0*/  IMAD.MOV R11, RZ, RZ, -R3 ;  /* 0x000000ffff0b7224 */ /* 0x001fc800078e0a03 */
[----:B------:R-:W-:Y:S01]  /*141e0*/  IMAD.MOV.U32 R2, RZ, RZ, R11 ;  /* 0x000000ffff027224 */ /* 0x000fe200078e000b */
[----:B------:R-:W-:-:S03]  /*141f0*/  IABS R11, R12 ;  /* 0x0000000c000b7213 */ /* 0x000fc60000000000 */
[----:B------:R-:W-:Y:S02]  /*14200*/  IMAD R5, R2, R9, RZ ;  /* 0x0000000902057224 */ /* 0x000fe400078e02ff */
[----:B------:R-:W-:-:S04]  /*14210*/  IMAD.MOV.U32 R2, RZ, RZ, RZ ;  /* 0x000000ffff027224 */ /* 0x000fc800078e00ff */
[----:B------:R-:W-:Y:S01]  /*14220*/  IMAD.HI.U32 R2, R3, R5, R2 ;  /* 0x0000000503027227 */ /* 0x000fe200078e0002 */
[----:B------:R-:W-:-:S04]  /*14230*/  LOP3.LUT R3, R12, R7, RZ, 0x3c, !PT ;  /* 0x000000070c037212 */ /* 0x000fc800078e3cff */
[----:B------:R-:W-:Y:S01]  /*14240*/  ISETP.GE.AND P2, PT, R3, RZ, PT ;  /* 0x000000ff0300720c */ /* 0x000fe20003f46270 */
[----:B------:R-:W-:Y:S01]  /*14250*/  IMAD.HI.U32 R2, R2, R11, RZ ;  /* 0x0000000b02027227 */ /* 0x000fe200078e00ff */
[----:B------:R-:W-:-:S03]  /*14260*/  IADD3 R3, R8, 0x1000000, R12 ;  /* 0x0100000008037810 */ /* 0x000fc60007ffe00c */
        /* <DEDUP_REMOVED lines=9> */
[----:B------:R-:W-:-:S07]  /*14300*/  IMAD R26, R2, R26, R3 ;  /* 0x0000001a021a7224 */ /* 0x000fce00078e0203 */
.L_x_11198:
[----:B------:R-:W-:-:S05]  /*14310*/  LOP3.LUT R25, RZ, R2, RZ, 0x33, !PT ;  /* 0x00000002ff197212 */ /* 0x000fca00078e33ff */
[----:B------:R-:W-:Y:S01]  /*14320*/  IMAD.IADD R25, R6, 0x1, R25 ;  /* 0x0000000106197824 */ /* 0x000fe200078e0219 */
[----:B------:R-:W-:Y:S06]  /*14330*/  BRA `(.L_x_11199) ;  /* 0x0000000000147947 */ /* 0x000fec0003800000 */
.L_x_11194:
[----:B------:R-:W-:Y:S01]  /*14340*/  ULDC UR4, c[0x0][0xc3c] ;  /* 0x00030f0000047ab9 */ /* 0x000fe20000000800 */
[----:B------:R-:W-:Y:S02]  /*14350*/  IMAD.MOV.U32 R25, RZ, RZ, RZ ;  /* 0x000000ffff197224 */ /* 0x000fe400078e00ff */
[----:B------:R-:W-:Y:S02]  /*14360*/  IMAD.U32 R24, RZ, RZ, UR6 ;  /* 0x00000006ff187e24 */ /* 0x000fe4000f8e00ff */
[----:B------:R-:W-:Y:S02]  /*14370*/  IMAD.MOV.U32 R26, RZ, RZ, RZ ;  /* 0x000000ffff1a7224 */ /* 0x000fe400078e00ff */
[----:B------:R-:W-:-:S07]  /*14380*/  IMAD.U32 R27, RZ, RZ, UR4 ;  /* 0x00000004ff1b7e24 */ /* 0x000fce000f8e00ff */
.L_x_11199:
[----:B------:R-:W-:-:S13]  /*14390*/  ISETP.NE.AND P0, PT, R0, RZ, PT ;  /* 0x000000ff0000720c */ /* 0x000fda0003f05270 */
[----:B------:R-:W0:Y:S01]  /*143a0*/  @!P0 S2R R3, SR_CgaCtaId ;  /* 0x0000000000038919 */ /* 0x000e220000008800 */
[----:B------:R-:W-:-:S04]  /*143b0*/  @!P0 MOV R0, 0x400 ;  /* 0x0000040000008802 */ /* 0x000fc80000000f00 */
[----:B0-----:R-:W-:-:S05]  /*143c0*/  @!P0 LEA R0, R3, R0, 0x18 ;  /* 0x0000000003008211 */ /* 0x001fca00078ec0ff */
[----:B------:R0:W-:Y:S01]  /*143d0*/  @!P0 STS.128 [R0+0x2d8d0], R24 ;  /* 0x02d8d01800008388 */ /* 0x0001e20000000c00 */
[----:B------:R-:W-:Y:S06]  /*143e0*/  BAR.ARV 0x5, 0x200 ;  /* 0x0148000000007b1d */ /* 0x000fec0000002000 */
.L_x_11192:
[----:B------:R2:W-:Y:S01]  /*143f0*/  STL [R1+0x28], RZ ;  /* 0x000028ff01007387 */ /* 0x0005e20000100800 */
[----:B------:R-:W-:Y:S01]  /*14400*/  ULDC UR4, c[0x0][0xc3c] ;  /* 0x00030f0000047ab9 */ /* 0x000fe20000000800 */
[----:B------:R-:W-:Y:S01]  /*14410*/  IMAD.MOV.U32 R29, RZ, RZ, 0x1 ;  /* 0x00000001ff1d7424 */ /* 0x000fe200078e00ff */
[----:B-1----:R-:W-:Y:S01]  /*14420*/  ISETP.GE.AND P0, PT, R27, UR4, PT ;  /* 0x000000041b007c0c */ /* 0x002fe2000bf06270 */
[----:B------:R-:W-:-:S12]  /*14430*/  IMAD.MOV.U32 R23, RZ, RZ, RZ ;  /* 0x000000ffff177224 */ /* 0x000fd800078e00ff */
[----:B--2---:R-:W-:Y:S05]  /*14440*/  @P0 BRA `(.L_x_11200) ;  /* 0x0000005000600947 */ /* 0x004fea0003800000 */
[----:B------:R-:W1:Y:S01]  /*14450*/  S2R R3, SR_TID.X ;  /* 0x0000000000037919 */ /* 0x000e620000002100 */
[----:B------:R-:W2:Y:S01]  /*14460*/  S2UR UR5, SR_CgaCtaId ;  /* 0x00000000000579c3 */ /* 0x000ea20000008800 */
[----:B------:R-:W-:Y:S01]  /*14470*/  UMOV UR4, 0x400 ;  /* 0x0000040000047882 */ /* 0x000fe20000000000 */
[----:B------:R-:W-:Y:S01]  /*14480*/  BSSY B8, `(.L_x_11200) ;  /* 0x0000514000087945 */ /* 0x000fe20003800000 */
[----:B------:R3:W-:Y:S01]  /*14490*/  STL [R1+0x28], RZ ;  /* 0x000028ff01007387 */ /* 0x0007e20000100800 */
[----:B------:R-:W-:Y:S01]  /*144a0*/  IMAD.MOV.U32 R29, RZ, RZ, 0x1 ;  /* 0x00000001ff1d7424 */ /* 0x000fe200078e00ff */
[----:B------:R-:W-:Y:S01]  /*144b0*/  ULOP3.LUT UR36, UR44, 0x2, URZ, 0xfc, !UPT ;  /* 0x000000022c247892 */ /* 0x000fe2000f8efc3f */
[----:B------:R-:W-:Y:S01]  /*144c0*/  IMAD.MOV.U32 R23, RZ, RZ, RZ ;  /* 0x000000ffff177224 */ /* 0x000fe200078e00ff */
[----:B------:R-:W-:Y:S01]  /*144d0*/  ULDC UR37, c[0x0][0xc] ;  /* 0x0000030000257ab9 */ /* 0x000fe20000000800 */
[----:B--2---:R-:W-:-:S06]  /*144e0*/  ULEA UR4, UR5, UR4, 0x18 ;  /* 0x0000000405047291 */ /* 0x004fcc000f8ec03f */
[----:B------:R-:W-:Y:S01]  /*144f0*/  IMAD.U32 R17, RZ, RZ, UR4 ;  /* 0x00000004ff117e24 */ /* 0x000fe2000f8e00ff */
[C---:B-1----:R-:W-:Y:S01]  /*14500*/  LOP3.LUT R5, R3.reuse, 0x7f, RZ, 0xc0, !PT ;  /* 0x0000007f03057812 */ /* 0x042fe200078ec0ff */
[C---:B0-----:R-:W-:Y:S02]  /*14510*/  IMAD.SHL.U32 R0, R3.reuse, 0x8, RZ ;  /* 0x0000000803007824 */ /* 0x041fe400078e00ff */
[----:B------:R-:W-:Y:S01]  /*14520*/  IMAD.SHL.U32 R4, R3, 0x20, RZ ;  /* 0x0000002003047824 */ /* 0x000fe200078e00ff */
[----:B------:R-:W-:Y:S02]  /*14530*/  SHF.R.U32.HI R5, RZ, 0x2, R5 ;  /* 0x00000002ff057819 */ /* 0x000fe40000011605 */
[----:B------:R-:W-:Y:S02]  /*14540*/  LOP3.LUT R2, R0, 0xd8, RZ, 0xc0, !PT ;  /* 0x000000d800027812 */ /* 0x000fe400078ec0ff */
[----:B------:R-:W-:Y:S02]  /*14550*/  LOP3.LUT R6, R4, 0x60, RZ, 0xc0, !PT ;  /* 0x0000006004067812 */ /* 0x000fe400078ec0ff */
[----:B------:R-:W-:-:S02]  /*14560*/  LOP3.LUT R3, R2, 0x18, R3, 0x78, !PT ;  /* 0x0000001802037812 */ /* 0x000fc400078e7803 */
[----:B------:R-:W-:Y:S02]  /*14570*/  LOP3.LUT R4, R0, 0x18, RZ, 0xc0, !PT ;  /* 0x0000001800047812 */ /* 0x000fe400078ec0ff */
[----:B------:R-:W-:Y:S02]  /*14580*/  LOP3.LUT R2, R3, 0x320, R0, 0xf8, !PT ;  /* 0x0000032003027812 */ /* 0x000fe400078ef800 */
[----:B------:R-:W-:Y:S02]  /*14590*/  LOP3.LUT R0, R5, R6, RZ, 0xfc, !PT ;  /* 0x0000000605007212 */ /* 0x000fe400078efcff */
[----:B------:R-:W-:Y:S01]  /*145a0*/  LOP3.LUT R5, R4, 0x20, RZ, 0xfc, !PT ;  /* 0x0000002004057812 */ /* 0x000fe200078efcff */
[----:B------:R-:W-:Y:S01]  /*145b0*/  IMAD R0, R2, 0x2, R17 ;  /* 0x0000000202007824 */ /* 0x000fe200078e0211 */
[----:B------:R-:W-:-:S04]  /*145c0*/  LOP3.LUT R3, R4, 0x40, RZ, 0xfc, !PT ;  /* 0x0000004004037812 */ /* 0x000fc800078efcff */
[----:B------:R3:W-:Y:S03]  /*145d0*/  STL [R1+0x18], R0 ;  /* 0x0000180001007387 */ /* 0x0007e60000100800 */
.L_x_11271:
        /* <DEDUP_REMOVED lines=10> */
[----:B---3--:R-:W-:Y:S01]  /*14680*/  IMAD.MOV.U32 R0, RZ, RZ, RZ ;  /* 0x000000ffff007224 */ /* 0x008fe200078e00ff */
        /* <DEDUP_REMOVED lines=10> */
[----:B------:R-:W3:Y:S01]  /*14730*/  @P2 LDG.E R0, desc[UR56][R2.64] ;  /* 0x0000003802002981 */ /* 0x000ee2000c1e1900 */
[----:B-1----:R-:W-:-:S05]  /*14740*/  @P1 IMAD.WIDE R4, R27, 0x4, R4 ;  /* 0x000000041b041825 */ /* 0x002fca00078e0204 */
[----:B------:R0:W5:Y:S01]  /*14750*/  @P1 LDG.E R28, desc[UR56][R4.64] ;  /* 0x00000038041c1981 */ /* 0x000162000c1e1900 */
        /* <DEDUP_REMOVED lines=8> */
[----:B-1----:R-:W-:Y:S01]  /*147e0*/  IMAD.U32 R0, RZ, RZ, UR4 ;  /* 0x00000004ff007e24 */ /* 0x002fe2000f8e00ff */
[----:B------:R-:W-:Y:S06]  /*147f0*/  @P1 BRA `(.L_x_11201) ;  /* 0x0000000000181947 */ /* 0x000fec0003800000 */
[----:B------:R-:W-:Y:S02]  /*14800*/  ULDC UR4, c[0x0][0x288] ;  /* 0x0000a20000047ab9 */ /* 0x000fe40000000800 */
[----:B-----5:R-:W-:Y:S01]  /*14810*/  IMAD.U32 R28, RZ, RZ, UR4 ;  /* 0x00000004ff1c7e24 */ /* 0x020fe2000f8e00ff */
[----:B------:R-:W-:Y:S06]  /*14820*/  @!P2 BRA `(.L_x_11201) ;  /* 0x00000000000ca947 */ /* 0x000fec0003800000 */
[----:B0-----:R-:W2:Y:S04]  /*14830*/  LDG.E R5, desc[UR56][R2.64] ;  /* 0x0000003802057981 */ /* 0x001ea8000c1e1900 */
[----:B------:R-:W2:Y:S02]  /*14840*/  LDG.E R28, desc[UR56][R2.64+0x4] ;  /* 0x00000438021c7981 */ /* 0x000ea4000c1e1900 */
[----:B--2---:R-:W-:-:S07]  /*14850*/  IMAD.IADD R28, R28, 0x1, -R5 ;  /* 0x000000011c1c7824 */ /* 0x004fce00078e0a05 */
.L_x_11201:
        /* <DEDUP_REMOVED lines=8> */
.L_x_11202:
        /* <DEDUP_REMOVED lines=9> */
.L_x_11203:
[----:B-1----:R-:W1:Y:S01]  /*14970*/  LDC R2, c[0x0][0x448] ;  /* 0x00011200ff027b82 */ /* 0x002e620000000800 */
[----:B------:R-:W-:Y:S01]  /*14980*/  IMAD R25, R25, 0xc0, RZ ;  /* 0x000000c019197824 */ /* 0x000fe200078e02ff */
[----:B------:R-:W-:Y:S01]  /*14990*/  LOP3.LUT R16, R16, 0xfffffff7, RZ, 0xc0, !PT ;  /* 0xfffffff710107812 */ /* 0x000fe200078ec0ff */
[----:B-----5:R-:W-:Y:S02]  /*149a0*/  IMAD.IADD R7, R0, 0x1, -R19 ;  /* 0x0000000100077824 */ /* 0x020fe400078e0a13 */
[----:B------:R-:W-:-:S03]  /*149b0*/  VIADD R3, R25, 0xbf ;  /* 0x000000bf19037836 */ /* 0x000fc60000000000 */
[----:B------:R-:W-:Y:S01]  /*149c0*/  IADD3 R0, R7, 0x1, -R28 ;  /* 0x0000000107007810 */ /* 0x000fe20007ffe81c */
[----:B------:R2:W-:Y:S01]  /*149d0*/  STL [R1+0x8], R7 ;  /* 0x0000080701007387 */ /* 0x0005e20000100800 */
[----:B-1----:R-:W-:-:S13]  /*149e0*/  ISETP.NE.AND P2, PT, R2, 0x1, PT ;  /* 0x000000010200780c */ /* 0x002fda0003f45270 */
[----:B0-----:R-:W0:Y:S01]  /*149f0*/  @P2 LDC R4, c[0x0][0x44c] ;  /* 0x00011300ff042b82 */ /* 0x001e220000000800 */
[----:B------:R-:W-:-:S07]  /*14a00*/  @P2 LOP3.LUT R16, R16, 0x8, RZ, 0xfc, !PT ;  /* 0x0000000810102812 */ /* 0x000fce00078efcff */
[----:B------:R-:W1:Y:S01]  /*14a10*/  @P2 LDC R2, c[0x0][0x450] ;  /* 0x00011400ff022b82 */ /* 0x000e620000000800 */
[----:B0-----:R-:W-:-:S05]  /*14a20*/  @P2 IMAD.HI.U32 R5, R3, R4, RZ ;  /* 0x0000000403052227 */ /* 0x001fca00078e00ff */
[----:B-1----:R-:W-:-:S05]  /*14a30*/  @P2 SHF.R.U32.HI R3, RZ, R2, R5 ;  /* 0x00000002ff032219 */ /* 0x002fca0000011605 */
[----:B------:R-:W-:Y:S02]  /*14a40*/  IMAD.IADD R0, R0, 0x1, R3 ;  /* 0x0000000100007824 */ /* 0x000fe400078e0203 */
[----:B------:R-:W0:Y:S02]  /*14a50*/  LDC.64 R2, c[0x0][0x9e0] ;  /* 0x00027800ff027b82 */ /* 0x000e240000000a00 */
[----:B0-----:R-:W-:Y:S01]  /*14a60*/  ISETP.GE.AND P1, PT, R3, 0x1, PT ;  /* 0x000000010300780c */ /* 0x001fe20003f26270 */
[----:B------:R-:W-:-:S12]  /*14a70*/  IMAD.IADD R2, R0, 0x1, R2 ;  /* 0x0000000100027824 */ /* 0x000fd800078e0202 */
[----:B--2---:R-:W-:Y:S05]  /*14a80*/  @!P1 BRA `(.L_x_11204) ;  /* 0x0000000000489947 */ /* 0x004fea0003800000 */
        /* <DEDUP_REMOVED lines=11> */
.L_x_11206:
[----:B------:R-:W-:-:S13]  /*14b40*/  ISETP.NE.AND P0, PT, R3, 0x1, PT ;  /* 0x000000010300780c */ /* 0x000fda0003f05270 */
[----:B------:R-:W0:Y:S02]  /*14b50*/  @P0 LDC.64 R4, c[0x0][0x9e8] ;  /* 0x00027a00ff040b82 */ /* 0x000e240000000a00 */
[----:B0-----:R-:W-:-:S05]  /*14b60*/  @P0 IMAD.HI.U32 R4, R6, R4, RZ ;  /* 0x0000000406040227 */ /* 0x001fca00078e00ff */
[----:B------:R-:W-:-:S07]  /*14b70*/  @P0 SHF.R.U32.HI R6, RZ, R5, R4 ;  /* 0x00000005ff060219 */ /* 0x000fce0000011604 */
.L_x_11207:
[----:B------:R-:W-:Y:S05]  /*14b80*/  BSYNC B0 ;  /* 0x0000000000007941 */ /* 0x000fea0003800000 */
.L_x_11205:
[----:B------:R-:W-:-:S05]  /*14b90*/  IMAD R5, R6, R3, R3 ;  /* 0x0000000306057224 */ /* 0x000fca00078e0203 */
[----:B------:R-:W-:-:S07]  /*14ba0*/  VIMNMX R2, R2, R5, PT ;  /* 0x0000000502027248 */ /* 0x000fce0003fe0100 */
.L_x_11204:
[----:B------:R-:W0:Y:S01]  /*14bb0*/  @P2 LDC R4, c[0x0][0x44c] ;  /* 0x00011300ff042b82 */ /* 0x000e220000000800 */
[----:B------:R-:W-:-:S07]  /*14bc0*/  ULDC UR4, c[0x0][0x9dc] ;  /* 0x0002770000047ab9 */ /* 0x000fce0000000800 */
[----:B------:R-:W1:Y:S01]  /*14bd0*/  @P2 LDC R0, c[0x0][0x450] ;  /* 0x00011400ff002b82 */ /* 0x000e620000000800 */
[----:B0-----:R-:W-:-:S04]  /*14be0*/  @P2 IMAD.HI.U32 R5, R25, R4, RZ ;  /* 0x0000000419052227 */ /* 0x001fc800078e00ff */
[----:B------:R-:W-:Y:S01]  /*14bf0*/  IMAD.MOV.U32 R4, RZ, RZ, R25 ;  /* 0x000000ffff047224 */ /* 0x000fe200078e0019 */
[----:B-1----:R-:W-:Y:S01]  /*14c00*/  @P2 SHF.R.U32.HI R4, RZ, R0, R5 ;  /* 0x00000000ff042219 */ /* 0x002fe20000011605 */
[----:B------:R-:W-:Y:S02]  /*14c10*/  VIADD R0, R2, 0x7f ;  /* 0x0000007f02007836 */ /* 0x000fe40000000000 */
[----:B------:R-:W-:Y:S01]  /*14c20*/  VIADD R2, R7, 0x7f ;  /* 0x0000007f07027836 */ /* 0x000fe20000000000 */
[----:B------:R-:W-:Y:S02]  /*14c30*/  IADD3 R6, R4, R7, -R28 ;  /* 0x0000000704067210 */ /* 0x000fe40007ffe81c */
[----:B------:R-:W-:-:S04]  /*14c40*/  SHF.R.S32.HI R5, RZ, 0x1f, R0 ;  /* 0x0000001fff057819 */ /* 0x000fc80000011400 */
[----:B------:R-:W-:Y:S02]  /*14c50*/  LEA.HI R0, R5, R0, RZ, 0x7 ;  /* 0x0000000005007211 */ /* 0x000fe400078f38ff */
[----:B------:R-:W-:Y:S02]  /*14c60*/  SHF.R.S32.HI R5, RZ, 0x1f, R2 ;  /* 0x0000001fff057819 */ /* 0x000fe40000011402 */
[----:B------:R-:W-:Y:S02]  /*14c70*/  SHF.R.S32.HI R0, RZ, 0x7, R0 ;  /* 0x00000007ff007819 */ /* 0x000fe40000011400 */
[----:B------:R-:W-:Y:S01]  /*14c80*/  LEA.HI R5, R5, R2, RZ, 0x7 ;  /* 0x0000000205057211 */ /* 0x000fe200078f38ff */
[----:B------:R-:W-:-:S03]  /*14c90*/  VIADD R2, R6, -UR4 ;  /* 0x8000000406027c36 */ /* 0x000fc60008000000 */
[----:B------:R-:W-:-:S04]  /*14ca0*/  SHF.R.S32.HI R5, RZ, 0x7, R5 ;  /* 0x00000007ff057819 */ /* 0x000fc80000011405 */
        /* <DEDUP_REMOVED lines=12> */
.L_x_11210:
[----:B------:R-:W-:-:S13]  /*14d70*/  ISETP.NE.AND P0, PT, R3, 0x1, PT ;  /* 0x000000010300780c */ /* 0x000fda0003f05270 */
[----:B------:R-:W0:Y:S02]  /*14d80*/  @P0 LDC.64 R4, c[0x0][0x9e8] ;  /* 0x00027a00ff040b82 */ /* 0x000e240000000a00 */
[----:B0-----:R-:W-:-:S05]  /*14d90*/  @P0 IMAD.HI.U32 R4, R6, R4, RZ ;  /* 0x0000000406040227 */ /* 0x001fca00078e00ff */
[----:B------:R-:W-:-:S07]  /*14da0*/  @P0 SHF.R.U32.HI R6, RZ, R5, R4 ;  /* 0x00000005ff060219 */ /* 0x000fce0000011604 */
.L_x_11211:
[----:B------:R-:W-:Y:S05]  /*14db0*/  BSYNC B0 ;  /* 0x0000000000007941 */ /* 0x000fea0003800000 */
.L_x_11209:
[----:B------:R-:W-:-:S05]  /*14dc0*/  IMAD R3, R6, R3, RZ ;  /* 0x0000000306037224 */ /* 0x000fca00078e02ff */
[----:B------:R-:W-:-:S07]  /*14dd0*/  VIMNMX R2, R2, R3, !PT ;  /* 0x0000000302027248 */ /* 0x000fce0007fe0100 */
.L_x_11208:
[C---:B------:R-:W-:Y:S01]  /*14de0*/  LOP3.LUT R3, R26.reuse, 0xff000000, RZ, 0xc0, !PT ;  /* 0xff0000001a037812 */ /* 0x040fe200078ec0ff */
[----:B------:R-:W-:Y:S01]  /*14df0*/  BSSY B0, `(.L_x_11212) ;  /* 0x0000029000007945 */ /* 0x000fe20003800000 */
[----:B------:R-:W-:Y:S02]  /*14e00*/  LOP3.LUT R4, R26, 0xff0000, RZ, 0xc0, !PT ;  /* 0x00ff00001a047812 */ /* 0x000fe400078ec0ff */
[----:B------:R-:W-:-:S04]  /*14e10*/  SHF.R.U32.HI R3, RZ, 0x8, R3 ;  /* 0x00000008ff037819 */ /* 0x000fc80000011603 */
[----:B------:R-:W-:Y:S02]  /*14e20*/  LEA.HI R4, R4, R3, RZ, 0x10 ;  /* 0x0000000304047211 */ /* 0x000fe400078f80ff */
[----:B------:R-:W-:-:S04]  /*14e30*/  SHF.R.S32.HI R3, RZ, 0x1f, R2 ;  /* 0x0000001fff037819 */ /* 0x000fc80000011402 */
[----:B------:R-:W-:Y:S01]  /*14e40*/  LEA.HI R3, R3, R2, RZ, 0x7 ;  /* 0x0000000203037211 */ /* 0x000fe200078f38ff */
[----:B------:R-:W-:-:S03]  /*14e50*/  IMAD.MOV.U32 R2, RZ, RZ, RZ ;  /* 0x000000ffff027224 */ /* 0x000fc600078e00ff */
[----:B------:R-:W-:-:S04]  /*14e60*/  SHF.R.S32.HI R3, RZ, 0x7, R3 ;  /* 0x00000007ff037819 */ /* 0x000fc80000011403 */
[----:B------:R-:W-:-:S04]  /*14e70*/  VIMNMX R5, RZ, R3, !PT ;  /* 0x00000003ff057248 */ /* 0x000fc80007fe0100 */
[----:B------:R-:W-:-:S13]  /*14e80*/  ISETP.GT.AND P0, PT, R0, R5, PT ;  /* 0x000000050000720c */ /* 0x000fda0003f04270 */
[----:B------:R-:W-:Y:S05]  /*14e90*/  @!P0 BRA `(.L_x_11213) ;  /* 0x0000000000788947 */ /* 0x000fea0003800000 */
[----:B------:R-:W-:-:S04]  /*14ea0*/  SHF.R.U32.HI R6, RZ, 0x10, R4 ;  /* 0x00000010ff067819 */ /* 0x000fc80000011604 */
[----:B------:R-:W-:-:S13]  /*14eb0*/  ISETP.NE.AND P0, PT, R6, RZ, PT ;  /* 0x000000ff0600720c */ /* 0x000fda0003f05270 */
[----:B------:R-:W0:Y:S02]  /*14ec0*/  @!P0 LDC R6, c[0x0][0x9f0] ;  /* 0x00027c00ff068b82 */ /* 0x000e240000000800 */
[----:B0-----:R-:W-:Y:S02]  /*14ed0*/  IABS R8, R6 ;  /* 0x0000000600087213 */ /* 0x001fe40000000000 */
        /* <DEDUP_REMOVED lines=26> */
.L_x_11213:
[----:B------:R-:W-:Y:S05]  /*15080*/  BSYNC B0 ;  /* 0x0000000000007941 */ /* 0x000fea0003800000 */
.L_x_11212:
[----:B------:R-:W-:Y:S01]  /*15090*/  LOP3.LUT R4, R4, 0xff, RZ, 0xc0, !PT ;  /* 0x000000ff04047812 */ /* 0x000fe200078ec0ff */
[----:B------:R-:W-:Y:S04]  /*150a0*/  BSSY B7, `(.L_x_11214) ;  /* 0x000034d000077945 */ /* 0x000fe80003800000 */
[----:B------:R-:W-:-:S05]  /*150b0*/  IMAD R3, R4, R2, R5 ;  /* 0x0000000204037224 */ /* 0x000fca00078e0205 */
        /* <DEDUP_REMOVED lines=22> */
.L_x_11215:
        /* <DEDUP_REMOVED lines=20> */
.L_x_11218:
[----:B------:R-:W-:Y:S05]  /*15360*/  BSYNC B6 ;  /* 0x0000000000067941 */ /* 0x000fea0003800000 */
.L_x_11217:
        /* <DEDUP_REMOVED lines=20> */
.L_x_11221:
        /* <DEDUP_REMOVED lines=15> */
.L_x_11220:
[----:B------:R-:W-:Y:S05]  /*155a0*/  BSYNC B6 ;  /* 0x0000000000067941 */ /* 0x000fea0003800000 */
.L_x_11219:
[----:B------:R-:W-:Y:S01]  /*155b0*/  ULDC.64 UR4, c[0x0][0x9f8] ;  /* 0x00027e0000047ab9 */ /* 0x000fe20000000a00 */
[----:B------:R-:W2:Y:S01]  /*155c0*/  LDL R18, [R1+0x8] ;  /* 0x0000080001127983 */ /* 0x000ea20000100800 */
[----:B------:R-:W-:Y:S01]  /*155d0*/  ISETP.NE.U32.AND P0, PT, RZ, UR4, PT ;  /* 0x00000004ff007c0c */ /* 0x000fe2000bf05070 */
[----:B------:R-:W-:Y:S01]  /*155e0*/  IMAD.MOV.U32 R7, RZ, RZ, R27 ;  /* 0x000000ffff077224 */ /* 0x000fe200078e001b */
[----:B------:R-:W0:Y:S01]  /*155f0*/  LDC R6, c[0x0][0x430] ;  /* 0x00010c00ff067b82 */ /* 0x000e220000000800 */
[----:B------:R-:W1:Y:S01]  /*15600*/  S2R R21, SR_TID.X ;  /* 0x0000000000157919 */ /* 0x000e620000002100 */
[----:B------:R-:W-:Y:S01]  /*15610*/  ISETP.NE.AND.EX P0, PT, RZ, UR5, PT, P0 ;  /* 0x00000005ff007c0c */ /* 0x000fe2000bf05300 */
[----:B------:R-:W3:Y:S01]  /*15620*/  S2R R20, SR_TID.X ;  /* 0x0000000000147919 */ /* 0x000ee20000002100 */
[----:B------:R-:W-:Y:S01]  /*15630*/  VIADD R22, R22, 0xffffffff ;  /* 0xffffffff16167836 */ /* 0x000fe20000000000 */
[----:B------:R-:W-:Y:S01]  /*15640*/  LOP3.LUT R16, R16, 0xffffffdf, RZ, 0xc0, !PT ;  /* 0xffffffdf10107812 */ /* 0x000fe200078ec0ff */
[----:B------:R-:W-:-:S09]  /*15650*/  ULDC UR4, c[0x0][0x2f4] ;  /* 0x0000bd0000047ab9 */ /* 0x000fd20000000800 */
[----:B------:R-:W4:Y:S02]  /*15660*/  @P0 LDC.64 R2, c[0x0][0x9f8] ;  /* 0x00027e00ff020b82 */ /* 0x000f240000000a00 */
[----:B----4-:R-:W-:-:S05]  /*15670*/  @P0 IMAD.WIDE R2, R27, 0x4, R2 ;  /* 0x000000041b020825 */ /* 0x010fca00078e0202 */
[----:B------:R4:W2:Y:S01]  /*15680*/  @P0 LDG.E R7, desc[UR56][R2.64] ;  /* 0x0000003802070981 */ /* 0x0008a2000c1e1900 */
[----:B0-----:R-:W-:Y:S01]  /*15690*/  ISETP.NE.AND P1, PT, R6, 0x1, PT ;  /* 0x000000010600780c */ /* 0x001fe20003f25270 */
[----:B-1----:R-:W-:Y:S01]  /*156a0*/  IMAD.SHL.U32 R21, R21, 0x20, RZ ;  /* 0x0000002015157824 */ /* 0x002fe200078e00ff */
[----:B---3--:R-:W-:Y:S01]  /*156b0*/  LOP3.LUT R20, R20, 0x7f, RZ, 0xc0, !PT ;  /* 0x0000007f14147812 */ /* 0x008fe200078ec0ff */
[----:B------:R-:W-:Y:S01]  /*156c0*/  IMAD.SHL.U32 R9, R22, 0x80, RZ ;  /* 0x0000008016097824 */ /* 0x000fe200078e00ff */
[----:B------:R-:W0:Y:S02]  /*156d0*/  S2R R8, SR_TID.X ;  /* 0x0000000000087919 */ /* 0x000e240000002100 */
[----:B------:R-:W-:Y:S02]  /*156e0*/  SHF.R.U32.HI R20, RZ, 0x2, R20 ;  /* 0x00000002ff147819 */ /* 0x000fe40000011614 */
[----:B------:R-:W-:-:S04]  /*156f0*/  LOP3.LUT R21, R21, 0x60, RZ, 0xc0, !PT ;  /* 0x0000006015157812 */ /* 0x000fc800078ec0ff */
[----:B------:R-:W-:Y:S01]  /*15700*/  LOP3.LUT R0, R9, R20, R21, 0xfe, !PT ;  /* 0x0000001409007212 */ /* 0x000fe200078efe15 */
[----:B----4-:R-:W1:Y:S01]  /*15710*/  @P1 LDC R3, c[0x0][0x434] ;  /* 0x00010d00ff031b82 */ /* 0x010e620000000800 */
[----:B------:R-:W-:-:S07]  /*15720*/  @P1 LOP3.LUT R16, R16, 0x20, RZ, 0xfc, !PT ;  /* 0x0000002010101812 */ /* 0x000fce00078efcff */
[----:B------:R-:W3:Y:S01]  /*15730*/  @P1 LDC R2, c[0x0][0x438] ;  /* 0x00010e00ff021b82 */ /* 0x000ee20000000800 */
[----:B------:R-:W-:Y:S01]  /*15740*/  LOP3.LUT R16, R16, 0xfffffffb, RZ, 0xc0, !PT ;  /* 0xfffffffb10107812 */ /* 0x000fe200078ec0ff */
[----:B------:R-:W-:Y:S01]  /*15750*/  UMOV UR5, 0xffffffff ;  /* 0xffffffff00057882 */ /* 0x000fe20000000000 */
[----:B------:R-:W-:Y:S02]  /*15760*/  LOP3.LUT R26, R26, 0xffff, RZ, 0xc0, !PT ;  /* 0x0000ffff1a1a7812 */ /* 0x000fe400078ec0ff */
[C---:B--2---:R-:W-:Y:S01]  /*15770*/  ISETP.GE.AND P0, PT, R0.reuse, R18, PT ;  /* 0x000000120000720c */ /* 0x044fe20003f06270 */
[----:B------:R-:W-:Y:S02]  /*15780*/  IMAD.IADD R0, R0, 0x1, R19 ;  /* 0x0000000100007824 */ /* 0x000fe400078e0213 */
[----:B0-----:R-:W-:Y:S02]  /*15790*/  IMAD.SHL.U32 R18, R8, 0x8, RZ ;  /* 0x0000000808127824 */ /* 0x001fe400078e00ff */
[----:B-1----:R-:W-:-:S03]  /*157a0*/  @P1 IMAD.HI.U32 R3, R0, R3, RZ ;  /* 0x0000000300031227 */ /* 0x002fc600078e00ff */
[----:B------:R-:W-:Y:S01]  /*157b0*/  LOP3.LUT R18, R18, 0x18, RZ, 0xc0, !PT ;  /* 0x0000001812127812 */ /* 0x000fe200078ec0ff */
[----:B------:R-:W-:Y:S01]  /*157c0*/  IMAD.MOV.U32 R4, RZ, RZ, R0 ;  /* 0x000000ffff047224 */ /* 0x000fe200078e0000 */
[----:B---3--:R-:W-:-:S03]  /*157d0*/  @P1 SHF.R.U32.HI R4, RZ, R2, R3 ;  /* 0x00000002ff041219 */ /* 0x008fc60000011603 */
[----:B------:R-:W0:Y:S02]  /*157e0*/  @!P0 LDC.64 R2, c[0x0][0x428] ;  /* 0x00010a00ff028b82 */ /* 0x000e240000000a00 */
[----:B------:R-:W-:-:S04]  /*157f0*/  IMAD.MOV R5, RZ, RZ, -R4 ;  /* 0x000000ffff057224 */ /* 0x000fc800078e0a04 */
[----:B------:R-:W-:Y:S01]  /*15800*/  IMAD R0, R6, R5, R0 ;  /* 0x0000000506007224 */ /* 0x000fe200078e0200 */
[--C-:B------:R-:W-:Y:S02]  /*15810*/  @!P0 SHF.R.S32.HI R5, RZ, 0x1f, R4.reuse ;  /* 0x0000001fff058819 */ /* 0x100fe40000011404 */
[----:B------:R-:W-:Y:S01]  /*15820*/  SHF.R.S32.HI R6, RZ, 0x1f, R7 ;  /* 0x0000001fff067819 */ /* 0x000fe20000011407 */
[----:B------:R-:W-:Y:S01]  /*15830*/  STL [R1+0x4], R7 ;  /* 0x0000040701007387 */ /* 0x000fe20000100800 */
[----:B0-----:R-:W-:-:S03]  /*15840*/  @!P0 IMAD.WIDE.U32 R4, R7, R2, R4 ;  /* 0x0000000207048225 */ /* 0x001fc600078e0004 */
[----:B------:R0:W-:Y:S02]  /*15850*/  STL [R1+0x14], R6 ;  /* 0x0000140601007387 */ /* 0x0001e40000100800 */
[----:B0-----:R-:W-:-:S04]  /*15860*/  @!P0 IMAD R6, R6, R2, RZ ;  /* 0x0000000206068224 */ /* 0x001fc800078e02ff */
[----:B------:R-:W-:Y:S02]  /*15870*/  @!P0 IMAD R6, R7, R3, R6 ;  /* 0x0000000307068224 */ /* 0x000fe400078e0206 */
[----:B------:R-:W0:Y:S01]  /*15880*/  @!P0 LDC.64 R2, c[0x0][0x418] ;  /* 0x00010600ff028b82 */ /* 0x000e220000000a00 */
[C---:B------:R-:W-:Y:S01]  /*15890*/  ISETP.GE.AND P2, PT, R18.reuse, UR4, PT ;  /* 0x0000000412007c0c */ /* 0x040fe2000bf46270 */
[----:B------:R-:W-:Y:S01]  /*158a0*/  @!P0 IMAD.IADD R5, R5, 0x1, R6 ;  /* 0x0000000105058824 */ /* 0x000fe200078e0206 */
[C---:B------:R-:W-:Y:S02]  /*158b0*/  LOP3.LUT R10, R18.reuse, 0x20, RZ, 0xfc, !PT ;  /* 0x00000020120a7812 */ /* 0x040fe400078efcff */
[----:B------:R-:W-:-:S09]  /*158c0*/  LOP3.LUT R8, R18, 0x40, RZ, 0xfc, !PT ;  /* 0x0000004012087812 */ /* 0x000fd200078efcff */
[----:B------:R-:W-:Y:S02]  /*158d0*/  @P2 LOP3.LUT R16, R16, 0x4, RZ, 0xfc, !PT ;  /* 0x0000000410102812 */ /* 0x000fe400078efcff */
[----:B0-----:R-:W-:Y:S01]  /*158e0*/  @!P0 LEA R6, P1, R4, R2, 0x2 ;  /* 0x0000000204068211 */ /* 0x001fe200078210ff */
[----:B------:R-:W-:-:S03]  /*158f0*/  IMAD.MOV.U32 R2, RZ, RZ, RZ ;  /* 0x000000ffff027224 */ /* 0x000fc600078e00ff */
[----:B------:R-:W-:Y:S02]  /*15900*/  @!P0 LEA.HI.X R7, R4, R3, R5, 0x2, P1 ;  /* 0x0000000304078211 */ /* 0x000fe400008f1405 */
[----:B------:R-:W-:-:S03]  /*15910*/  ISETP.GE.AND P1, PT, R10, UR4, PT ;  /* 0x000000040a007c0c */ /* 0x000fc6000bf26270 */
[----:B------:R0:W5:Y:S01]  /*15920*/  @!P0 LDG.E R2, desc[UR56][R6.64] ;  /* 0x0000003806028981 */ /* 0x000162000c1e1900 */
[----:B------:R-:W-:Y:S01]  /*15930*/  ISETP.GE.AND P0, PT, R8, UR4, PT ;  /* 0x0000000408007c0c */ /* 0x000fe2000bf06270 */
[----:B------:R-:W-:Y:S01]  /*15940*/  IMAD.U32 R3, RZ, RZ, UR36 ;  /* 0x00000024ff037e24 */ /* 0x000fe2000f8e00ff */
[----:B------:R-:W-:-:S07]  /*15950*/  LOP3.LUT R16, R16, 0xfffffffd, RZ, 0xc0, !PT ;  /* 0xfffffffd10107812 */ /* 0x000fce00078ec0ff */
[----:B------:R-:W-:-:S04]  /*15960*/  @P1 LOP3.LUT R16, R16, 0x2, RZ, 0xfc, !PT ;  /* 0x0000000210101812 */ /* 0x000fc800078efcff */
[----:B------:R-:W-:-:S04]  /*15970*/  LOP3.LUT R16, R16, 0xfffffffe, RZ, 0xc0, !PT ;  /* 0xfffffffe10107812 */ /* 0x000fc800078ec0ff */
[----:B------:R-:W-:Y:S01]  /*15980*/  @P0 LOP3.LUT R16, R16, 0x1, RZ, 0xfc, !PT ;  /* 0x0000000110100812 */ /* 0x000fe200078efcff */
[----:B0-----:R-:W-:Y:S06]  /*15990*/  BRA.DIV UR5, `(.L_x_11222) ;  /* 0x0000004205c87947 */ /* 0x001fec000b800000 */
.L_x_11288:
[----:B------:R-:W-:Y:S02]  /*159a0*/  ISETP.NE.AND P0, PT, R3, 0x3, PT ;  /* 0x000000030300780c */ /* 0x000fe40003f05270 */
[----:B------:R-:W-:-:S11]  /*159b0*/  LOP3.LUT R16, R16, 0xffffffef, RZ, 0xc0, !PT ;  /* 0xffffffef10107812 */ /* 0x000fd600078ec0ff */
[----:B------:R-:W-:Y:S01]  /*159c0*/  @P0 LOP3.LUT R16, R16, 0x10, RZ, 0xfc, !PT ;  /* 0x0000001010100812 */ /* 0x000fe200078efcff */
[----:B------:R-:W-:Y:S06]  /*159d0*/  @!P0 BRA `(.L_x_11223) ;  /* 0x0000000000048947 */ /* 0x000fec0003800000 */
[----:B------:R-:W-:Y:S01]  /*159e0*/  BPT.TRAP 0x1 ;  /* 0x000000040000795c */ /* 0x000fe20000300000 */
.L_x_11223:
        /* <DEDUP_REMOVED lines=23> */
.L_x_11289:
[----:B------:R-:W-:Y:S05]  /*15b60*/  BSYNC B0 ;  /* 0x0000000000007941 */ /* 0x000fea0003800000 */
.L_x_11224:
[----:B------:R-:W0:Y:S01]  /*15b70*/  LDL R14, [R1+0x8] ;  /* 0x00000800010e7983 */ /* 0x000e220000100800 */
[----:B------:R-:W-:Y:S01]  /*15b80*/  ULDC.64 UR4, c[0x0][0x300] ;  /* 0x0000c00000047ab9 */ /* 0x000fe20000000a00 */
[----:B------:R-:W-:Y:S01]  /*15b90*/  ULDC.64 UR6, c[0x0][0x2e8] ;  /* 0x0000ba0000067ab9 */ /* 0x000fe20000000a00 */
[----:B------:R-:W-:Y:S01]  /*15ba0*/  IMAD R3, R3, UR4, RZ ;  /* 0x0000000403037c24 */ /* 0x000fe2000f8e02ff */
[----:B------:R-:W1:Y:S01]  /*15bb0*/  S2R R11, SR_TID.X ;  /* 0x00000000000b7919 */ /* 0x000e620000002100 */
[----:B------:R-:W-:Y:S01]  /*15bc0*/  IMAD.WIDE.U32 R6, R0, UR4, RZ ;  /* 0x0000000400067c25 */ /* 0x000fe2000f8e00ff */
[----:B------:R-:W-:Y:S01]  /*15bd0*/  LOP3.LUT P4, RZ, R16, 0x4, RZ, 0xc0, !PT ;  /* 0x0000000410ff7812 */ /* 0x000fe2000788c0ff */
[----:B------:R-:W2:Y:S02]  /*15be0*/  S2R R10, SR_TID.X ;  /* 0x00000000000a7919 */ /* 0x000ea40000002100 */
[----:B------:R-:W-:Y:S01]  /*15bf0*/  IMAD R3, R0, UR5, R3 ;  /* 0x0000000500037c24 */ /* 0x000fe2000f8e0203 */
[----:B------:R-:W-:Y:S01]  /*15c00*/  ULDC.64 UR4, c[0x0][0x310] ;  /* 0x0000c40000047ab9 */ /* 0x000fe20000000a00 */
[----:B------:R-:W-:Y:S01]  /*15c10*/  LOP3.LUT P3, RZ, R16, 0x2, RZ, 0xc0, !PT ;  /* 0x0000000210ff7812 */ /* 0x000fe2000786c0ff */
[----:B------:R-:W-:Y:S01]  /*15c20*/  IMAD R8, R8, UR4, RZ ;  /* 0x0000000408087c24 */ /* 0x000fe2000f8e02ff */
[----:B------:R-:W-:Y:S01]  /*15c30*/  LOP3.LUT P2, RZ, R16, 0x1, RZ, 0xc0, !PT ;  /* 0x0000000110ff7812 */ /* 0x000fe2000784c0ff */
[----:B------:R-:W-:-:S02]  /*15c40*/  IMAD.IADD R7, R7, 0x1, R3 ;  /* 0x0000000107077824 */ /* 0x000fc400078e0203 */
[----:B------:R-:W-:-:S04]  /*15c50*/  IMAD.WIDE.U32 R6, R2, UR4, R6 ;  /* 0x0000000402067c25 */ /* 0x000fc8000f8e0006 */
[----:B------:R-:W-:Y:S01]  /*15c60*/  IMAD R2, R2, UR5, R8 ;  /* 0x0000000502027c24 */ /* 0x000fe2000f8e0208 */
[----:B------:R-:W-:-:S03]  /*15c70*/  ULDC.64 UR4, c[0x0][0x308] ;  /* 0x0000c20000047ab9 */ /* 0x000fc60000000a00 */
[----:B------:R-:W-:Y:S02]  /*15c80*/  IMAD.IADD R3, R7, 0x1, R2 ;  /* 0x0000000107037824 */ /* 0x000fe400078e0202 */
[----:B------:R-:W-:-:S04]  /*15c90*/  IMAD.MOV.U32 R2, RZ, RZ, R6 ;  /* 0x000000ffff027224 */ /* 0x000fc800078e0006 */
[C---:B------:R-:W-:Y:S01]  /*15ca0*/  IMAD.WIDE.U32 R2, R26.reuse, UR4, R2 ;  /* 0x000000041a027c25 */ /* 0x040fe2000f8e0002 */
[----:B------:R-:W-:Y:S01]  /*15cb0*/  UMOV UR4, 0xffffffff ;  /* 0xffffffff00047882 */ /* 0x000fe20000000000 */
[----:B-1----:R-:W-:Y:S02]  /*15cc0*/  LOP3.LUT R13, R11, 0x7f, RZ, 0xc0, !PT ;  /* 0x0000007f0b0d7812 */ /* 0x002fe400078ec0ff */
[----:B------:R-:W-:Y:S01]  /*15cd0*/  IMAD R6, R26, UR5, R3 ;  /* 0x000000051a067c24 */ /* 0x000fe2000f8e0203 */
[----:B------:R-:W-:Y:S01]  /*15ce0*/  LEA R0, P0, R2, UR6, 0x1 ;  /* 0x0000000602007c11 */ /* 0x000fe2000f8008ff */
[C---:B--2---:R-:W-:Y:S01]  /*15cf0*/  IMAD.SHL.U32 R11, R10.reuse, 0x8, RZ ;  /* 0x000000080a0b7824 */ /* 0x044fe200078e00ff */
[----:B------:R-:W-:Y:S01]  /*15d00*/  SHF.R.U32.HI R13, RZ, 0x2, R13 ;  /* 0x00000002ff0d7819 */ /* 0x000fe2000001160d */
[----:B------:R-:W-:Y:S01]  /*15d10*/  IMAD.SHL.U32 R12, R10, 0x8, RZ ;  /* 0x000000080a0c7824 */ /* 0x000fe200078e00ff */
[----:B------:R-:W-:Y:S02]  /*15d20*/  LEA.HI.X R6, R2, UR7, R6, 0x1, P0 ;  /* 0x0000000702067c11 */ /* 0x000fe400080f0c06 */
[----:B------:R-:W-:-:S04]  /*15d30*/  LOP3.LUT R11, R11, 0xd8, RZ, 0xc0, !PT ;  /* 0x000000d80b0b7812 */ /* 0x000fc800078ec0ff */
[----:B------:R-:W-:Y:S01]  /*15d40*/  LOP3.LUT R11, R11, 0x18, R10, 0x78, !PT ;  /* 0x000000180b0b7812 */ /* 0x000fe200078e780a */
[----:B------:R-:W-:-:S03]  /*15d50*/  IMAD.SHL.U32 R10, R10, 0x8, RZ ;  /* 0x000000080a0a7824 */ /* 0x000fc600078e00ff */
[----:B------:R-:W-:Y:S02]  /*15d60*/  LOP3.LUT R11, R11, 0x320, R12, 0xf8, !PT ;  /* 0x000003200b0b7812 */ /* 0x000fe400078ef80c */
[----:B------:R-:W-:-:S03]  /*15d70*/  LOP3.LUT R10, R10, 0x18, RZ, 0xc0, !PT ;  /* 0x000000180a0a7812 */ /* 0x000fc600078ec0ff */
[----:B------:R-:W-:Y:S01]  /*15d80*/  IMAD R7, R23, 0x3000, R11 ;  /* 0x0000300017077824 */ /* 0x000fe200078e020b */
[----:B0-----:R-:W-:-:S04]  /*15d90*/  IADD3 R5, -R13, R14, -R9 ;  /* 0x0000000e0d057210 */ /* 0x001fc80007ffe909 */
        /* <DEDUP_REMOVED lines=40> */
.L_x_11299:
[----:B------:R-:W-:-:S13]  /*16020*/  ISETP.GE.AND P0, PT, R5, 0x61, PT ;  /* 0x000000610500780c */ /* 0x000fda0003f06270 */
[----:B01----:R-:W-:Y:S01]  /*16030*/  @P0 LEA R2, P1, R10, R0, 0x1 ;  /* 0x000000000a020211 */ /* 0x003fe200078208ff */
        /* <DEDUP_REMOVED lines=10> */
.L_x_11227:
        /* <DEDUP_REMOVED lines=11> */
.L_x_11228:
[----:B0-----:R0:W5:Y:S01]  /*16190*/  LDL.LU R3, [R1] ;  /* 0x0000000001037983 */ /* 0x0011620000300800 */
[----:B------:R0:W-:Y:S02]  /*161a0*/  SYNCS.ARRIVE.TRANS64.A1T0 RZ, [R4+URZ+0x2d830], RZ ;  /* 0x02d830ff04ff79a7 */ /* 0x0001e4000810003f */
[----:B------:R-:W-:Y:S05]  /*161b0*/  WARPSYNC.ALL ;  /* 0x0000000000007948 */ /* 0x000fea0003800000 */
[----:B------:R-:W-:Y:S01]  /*161c0*/  ULDC.64 UR4, c[0x0][0x298] ;  /* 0x0000a60000047ab9 */ /* 0x000fe20000000a00 */
[----:B------:R-:W-:Y:S01]  /*161d0*/  VIADD R2, R17, 0xc400 ;  /* 0x0000c40011027836 */ /* 0x000fe20000000000 */
[----:B------:R-:W-:Y:S01]  /*161e0*/  BSSY B6, `(.L_x_11229) ;  /* 0x000001b000067945 */ /* 0x000fe20003800000 */
[----:B------:R-:W-:Y:S03]  /*161f0*/  BAR.SYNC.DEFER_BLOCKING 0x8, 0x200 ;  /* 0x0208000000007b1d */ /* 0x000fe60000010000 */
[----:B------:R-:W-:-:S02]  /*16200*/  LOP3.LUT P0, RZ, R2, 0x1bf, RZ, 0xc0, !PT ;  /* 0x000001bf02ff7812 */ /* 0x000fc4000780c0ff */
[----:B-----5:R-:W-:Y:S01]  /*16210*/  SHF.R.S32.HI R0, RZ, 0x1f, R3 ;  /* 0x0000001fff007819 */ /* 0x020fe20000011403 */
[----:B0-----:R-:W-:-:S04]  /*16220*/  IMAD.WIDE.U32 R4, R3, UR4, RZ ;  /* 0x0000000403047c25 */ /* 0x001fc8000f8e00ff */
[----:B------:R-:W-:Y:S01]  /*16230*/  IMAD R0, R0, UR4, RZ ;  /* 0x0000000400007c24 */ /* 0x000fe2000f8e02ff */
[----:B------:R0:W-:Y:S03]  /*16240*/  STL.64 [R1+0x20], R4 ;  /* 0x0000200401007387 */ /* 0x0001e60000100a00 */
[----:B------:R-:W-:-:S04]  /*16250*/  IMAD R0, R3, UR5, R0 ;  /* 0x0000000503007c24 */ /* 0x000fc8000f8e0200 */
[----:B------:R-:W-:-:S05]  /*16260*/  IMAD.IADD R0, R5, 0x1, R0 ;  /* 0x0000000105007824 */ /* 0x000fca00078e0200 */
[----:B------:R0:W-:Y:S01]  /*16270*/  STL [R1], R0 ;  /* 0x0000000001007387 */ /* 0x0001e20000100800 */
        /* <DEDUP_REMOVED lines=17> */
.L_x_11230:
[----:B------:R-:W-:Y:S05]  /*16390*/  BSYNC B6 ;  /* 0x0000000000067941 */ /* 0x000fea0003800000 */
.L_x_11229:
[----:B------:R-:W2:Y:S01]  /*163a0*/  LDL.LU R2, [R1] ;  /* 0x0000000001027983 */ /* 0x000ea20000300800 */
[----:B0-----:R-:W0:Y:S01]  /*163b0*/  LDC R5, c[0x0][0x448] ;  /* 0x00011200ff057b82 */ /* 0x001e220000000800 */
[----:B------:R-:W-:Y:S01]  /*163c0*/  LOP3.LUT P6, RZ, R16, 0x40, RZ, 0xc0, !PT ;  /* 0x0000004010ff7812 */ /* 0x000fe200078cc0ff */
[----:B------:R-:W-:Y:S01]  /*163d0*/  ULDC.64 UR6, c[0x0][0x2e0] ;  /* 0x0000b80000067ab9 */ /* 0x000fe20000000a00 */
[----:B------:R-:W3:Y:S01]  /*163e0*/  LDL.LU.64 R20, [R1+0x20] ;  /* 0x0000200001147983 */ /* 0x000ee20000300a00 */
[----:B------:R-:W-:Y:S01]  /*163f0*/  SHF.R.S32.HI R4, RZ, 0x1f, R27 ;  /* 0x0000001fff047819 */ /* 0x000fe2000001141b */
[----:B------:R-:W-:Y:S01]  /*16400*/  ULDC.64 UR4, c[0x0][0x2d8] ;  /* 0x0000b60000047ab9 */ /* 0x000fe20000000a00 */
[----:B------:R-:W-:Y:S01]  /*16410*/  SEL R0, R27, RZ, !P6 ;  /* 0x000000ff1b007207 */ /* 0x000fe20007000000 */
[----:B------:R-:W-:Y:S01]  /*16420*/  ULDC.64 UR8, c[0x0][0x280] ;  /* 0x0000a00000087ab9 */ /* 0x000fe20000000a00 */
[----:B------:R-:W-:Y:S01]  /*16430*/  SEL R4, R4, RZ, !P6 ;  /* 0x000000ff04047207 */ /* 0x000fe20007000000 */
[----:B------:R-:W1:Y:S01]  /*16440*/  LDC R9, c[0x0][0x448] ;  /* 0x00011200ff097b82 */ /* 0x000e620000000800 */
[----:B------:R-:W4:Y:S03]  /*16450*/  S2R R11, SR_TID.X ;  /* 0x00000000000b7919 */ /* 0x000f260000002100 */
[----:B------:R-:W-:Y:S01]  /*16460*/  IMAD R4, R4, UR6, RZ ;  /* 0x0000000604047c24 */ /* 0x000fe2000f8e02ff */
[----:B0-----:R-:W-:-:S03]  /*16470*/  ISETP.NE.AND P6, PT, R5, 0x1, PT ;  /* 0x000000010500780c */ /* 0x001fc60003fc5270 */
[----:B------:R-:W-:-:S10]  /*16480*/  IMAD R5, R0, UR7, R4 ;  /* 0x0000000700057c24 */ /* 0x000fd4000f8e0204 */
[----:B------:R-:W0:Y:S01]  /*16490*/  @P6 LDC R4, c[0x0][0x44c] ;  /* 0x00011300ff046b82 */ /* 0x000e220000000800 */
[----:B----4-:R-:W-:-:S07]  /*164a0*/  IMAD.SHL.U32 R10, R11, 0x8, RZ ;  /* 0x000000080b0a7824 */ /* 0x010fce00078e00ff */
[----:B------:R-:W4:Y:S01]  /*164b0*/  @P6 LDC R8, c[0x0][0x450] ;  /* 0x00011400ff086b82 */ /* 0x000f220000000800 */
        /* <DEDUP_REMOVED lines=8> */
[----:B------:R-:W-:Y:S01]  /*16540*/  IMAD.WIDE.U32 R2, R0, UR6, R2 ;  /* 0x0000000600027c25 */ /* 0x000fe2000f8e0002 */
[----:B------:R-:W-:Y:S01]  /*16550*/  ULDC.64 UR6, c[0x0][0x2c8] ;  /* 0x0000b20000067ab9 */ /* 0x000fe20000000a00 */
[----:B------:R-:W5:Y:S02]  /*16560*/  @P6 LDC R0, c[0x0][0x450] ;  /* 0x00011400ff006b82 */ /* 0x000f640000000800 */
[----:B------:R-:W-:-:S02]  /*16570*/  IMAD.IADD R3, R3, 0x1, R5 ;  /* 0x0000000103037824 */ /* 0x000fc400078e0205 */
[----:B--2---:R-:W-:Y:S01]  /*16580*/  IMAD.SHL.U32 R21, R21, 0x20, RZ ;  /* 0x0000002015157824 */ /* 0x004fe200078e00ff */
[----:B---3--:R-:W-:-:S04]  /*16590*/  LOP3.LUT R20, R20, 0x7f, RZ, 0xc0, !PT ;  /* 0x0000007f14147812 */ /* 0x008fc800078ec0ff */
[----:B------:R-:W-:Y:S02]  /*165a0*/  LOP3.LUT R21, R21, 0x60, RZ, 0xc0, !PT ;  /* 0x0000006015157812 */ /* 0x000fe400078ec0ff */
[----:B------:R-:W-:-:S04]  /*165b0*/  SHF.R.U32.HI R20, RZ, 0x2, R20 ;  /* 0x00000002ff147819 */ /* 0x000fc80000011614 */
[----:B------:R-:W-:Y:S01]  /*165c0*/  LOP3.LUT R20, R20, R21, RZ, 0xfc, !PT ;  /* 0x0000001514147212 */ /* 0x000fe200078efcff */
[----:B------:R-:W-:-:S04]  /*165d0*/  IMAD.SHL.U32 R21, R11, 0x8, RZ ;  /* 0x000000080b157824 */ /* 0x000fc800078e00ff */
[----:B------:R-:W-:Y:S01]  /*165e0*/  IMAD.IADD R6, R20, 0x1, R25 ;  /* 0x0000000114067824 */ /* 0x000fe200078e0219 */
[----:B------:R-:W-:Y:S02]  /*165f0*/  LOP3.LUT R21, R21, 0x18, RZ, 0xc0, !PT ;  /* 0x0000001815157812 */ /* 0x000fe400078ec0ff */
[----:B------:R-:W-:Y:S01]  /*16600*/  LOP3.LUT R20, R11, 0x7f, RZ, 0xc0, !PT ;  /* 0x0000007f0b147812 */ /* 0x000fe200078ec0ff */
[----:B0-----:R-:W-:Y:S01]  /*16610*/  @P6 IMAD.HI.U32 R5, R6, R4, RZ ;  /* 0x0000000406056227 */ /* 0x001fe200078e00ff */
[C---:B------:R-:W-:Y:S02]  /*16620*/  LOP3.LUT R12, R21.reuse, 0x20, RZ, 0xfc, !PT ;  /* 0x00000020150c7812 */ /* 0x040fe400078efcff */
[----:B------:R-:W-:Y:S01]  /*16630*/  LOP3.LUT R11, R21, 0x40, RZ, 0xfc, !PT ;  /* 0x00000040150b7812 */ /* 0x000fe200078efcff */
[----:B------:R-:W-:Y:S01]  /*16640*/  IMAD.MOV.U32 R4, RZ, RZ, R6 ;  /* 0x000000ffff047224 */ /* 0x000fe200078e0006 */
[----:B-----5:R-:W-:Y:S02]  /*16650*/  @P6 SHF.R.U32.HI R4, RZ, R0, R5 ;  /* 0x00000000ff046219 */ /* 0x020fe40000011605 */
[----:B------:R-:W-:-:S02]  /*16660*/  SHF.R.U32.HI R20, RZ, 0x2, R20 ;  /* 0x00000002ff147819 */ /* 0x000fc40000011614 */
[--C-:B------:R-:W-:Y:S01]  /*16670*/  SHF.R.S32.HI R0, RZ, 0x1f, R4.reuse ;  /* 0x0000001fff007819 */ /* 0x100fe20000011404 */
[----:B------:R-:W-:-:S04]  /*16680*/  IMAD.MOV R7, RZ, RZ, -R4 ;  /* 0x000000ffff077224 */ /* 0x000fc800078e0a04 */
[----:B------:R-:W-:-:S04]  /*16690*/  IMAD R0, R0, UR4, RZ ;  /* 0x0000000400007c24 */ /* 0x000fc8000f8e02ff */
[C---:B------:R-:W-:Y:S02]  /*166a0*/  IMAD R0, R4.reuse, UR5, R0 ;  /* 0x0000000504007c24 */ /* 0x040fe4000f8e0200 */
[----:B------:R-:W-:-:S04]  /*166b0*/  IMAD.WIDE.U32 R4, R4, UR4, R2 ;  /* 0x0000000404047c25 */ /* 0x000fc8000f8e0002 */
[----:B------:R-:W-:Y:S02]  /*166c0*/  IMAD.IADD R5, R5, 0x1, R0 ;  /* 0x0000000105057824 */ /* 0x000fe400078e0200 */
[----:B-1----:R-:W-:-:S04]  /*166d0*/  IMAD R0, R9, R7, R6 ;  /* 0x0000000709007224 */ /* 0x002fc800078e0206 */
[----:B------:R-:W-:Y:S01]  /*166e0*/  IMAD.WIDE.U32 R4, R0, UR6, R4 ;  /* 0x0000000600047c25 */ /* 0x000fe2000f8e0004 */
[----:B------:R-:W-:-:S05]  /*166f0*/  SHF.R.S32.HI R7, RZ, 0x1f, R0 ;  /* 0x0000001fff077819 */ /* 0x000fca0000011400 */
[----:B------:R-:W-:-:S04]  /*16700*/  IMAD R7, R7, UR6, RZ ;  /* 0x0000000607077c24 */ /* 0x000fc8000f8e02ff */
[----:B------:R-:W-:Y:S01]  /*16710*/  IMAD R7, R0, UR7, R7 ;  /* 0x0000000700077c24 */ /* 0x000fe2000f8e0207 */
[----:B------:R-:W-:-:S03]  /*16720*/  LEA R0, P0, R4, UR8, 0x1 ;  /* 0x0000000804007c11 */ /* 0x000fc6000f8008ff */
[----:B------:R-:W-:Y:S02]  /*16730*/  IMAD.IADD R5, R5, 0x1, R7 ;  /* 0x0000000105057824 */ /* 0x000fe400078e0207 */
[----:B------:R-:W0:Y:S03]  /*16740*/  @P6 LDC R7, c[0x0][0x44c] ;  /* 0x00011300ff076b82 */ /* 0x000e260000000800 */
[----:B------:R-:W-:Y:S01]  /*16750*/  LEA.HI.X R4, R4, UR9, R5, 0x1, P0 ;  /* 0x0000000904047c11 */ /* 0x000fe200080f0c05 */
[----:B------:R-:W-:-:S04]  /*16760*/  VIADD R5, R6, 0x80 ;  /* 0x0000008006057836 */ /* 0x000fc80000000000 */
[----:B------:R-:W-:Y:S02]  /*16770*/  IMAD.MOV.U32 R6, RZ, RZ, R5 ;  /* 0x000000ffff067224 */ /* 0x000fe400078e0005 */
[----:B0-----:R-:W-:-:S05]  /*16780*/  @P6 IMAD.HI.U32 R7, R5, R7, RZ ;  /* 0x0000000705076227 */ /* 0x001fca00078e00ff */
[----:B----4-:R-:W-:-:S05]  /*16790*/  @P6 SHF.R.U32.HI R6, RZ, R8, R7 ;  /* 0x00000008ff066219 */ /* 0x010fca0000011607 */
        /* <DEDUP_REMOVED lines=15> */
[----:B------:R-:W-:-:S03]  /*16890*/  LEA R8, P0, R2, UR8, 0x1 ;  /* 0x0000000802087c11 */ /* 0x000fc6000f8008ff */
[----:B------:R-:W-:-:S05]  /*168a0*/  IMAD.IADD R3, R3, 0x1, R6 ;  /* 0x0000000103037824 */ /* 0x000fca00078e0206 */
[----:B------:R-:W-:Y:S02]  /*168b0*/  LEA.HI.X R3, R2, UR9, R3, 0x1, P0 ;  /* 0x0000000902037c11 */ /* 0x000fe400080f0c03 */
[----:B------:R-:W-:Y:S01]  /*168c0*/  ISETP.GE.AND P0, PT, R10, UR4, PT ;  /* 0x000000040a007c0c */ /* 0x000fe2000bf06270 */
[----:B------:R-:W-:-:S12]  /*168d0*/  BRA.DIV UR5, `(.L_x_11231) ;  /* 0x0000003a05a87947 */ /* 0x000fd8000b800000 */
[----:B------:R-:W2:Y:S01]  /*168e0*/  LDL R11, [R1+0x18] ;  /* 0x00001800010b7983 */ /* 0x000ea20000100800 */
[----:B------:R-:W-:Y:S02]  /*168f0*/  IMAD R2, R28, R9, RZ ;  /* 0x000000091c027224 */ /* 0x000fe400078e02ff */
[----:B------:R-:W-:Y:S01]  /*16900*/  IMAD.IADD R25, R20, 0x1, R25 ;  /* 0x0000000114197824 */ /* 0x000fe200078e0219 */
[----:B------:R-:W0:Y:S04]  /*16910*/  SHFL.IDX PT, R5, R0, RZ, 0x1c1f ;  /* 0x001c1fff00057589 */ /* 0x000e2800000e0000 */
[----:B------:R-:W1:Y:S01]  /*16920*/  SHFL.IDX PT, R6, R4, RZ, 0x1c1f ;  /* 0x001c1fff04067589 */ /* 0x000e6200000e0000 */
[----:B------:R-:W-:-:S13]  /*16930*/  ISETP.GE.AND P3, PT, R25, R2, PT ;  /* 0x000000021900720c */ /* 0x000fda0003f66270 */
[----:B0-----:R-:W-:-:S05]  /*16940*/  @!P3 LEA R5, P4, R10, R5, 0x1 ;  /* 0x000000050a05b211 */ /* 0x001fca00078808ff */
[----:B-1----:R-:W-:-:S04]  /*16950*/  @!P3 IMAD.X R6, RZ, RZ, R6, P4 ;  /* 0x000000ffff06b224 */ /* 0x002fc800020e0606 */
[----:B------:R-:W-:Y:S02]  /*16960*/  @!P3 IMAD.MOV.U32 R7, RZ, RZ, R6 ;  /* 0x000000ffff07b224 */ /* 0x000fe400078e0006 */
[----:B------:R-:W-:Y:S02]  /*16970*/  @!P3 IMAD.MOV.U32 R6, RZ, RZ, R5 ;  /* 0x000000ffff06b224 */ /* 0x000fe400078e0005 */
[----:B------:R-:W0:Y:S04]  /*16980*/  SHFL.IDX PT, R5, R0, 0x1, 0x1c1f ;  /* 0x003c1f0000057f89 */ /* 0x000e2800000e0000 */
[----:B--2---:R-:W-:Y:S04]  /*16990*/  @!P3 LDGSTS.E.BYPASS.LTC128B.128 [R11+0xc400], desc[UR56][R6.64], !P0 ;  /* 0x0c400000060bbfae */ /* 0x004fe8000c101d78 */
[----:B------:R-:W-:Y:S04]  /*169a0*/  @!P3 LDGSTS.E.BYPASS.LTC128B.128 [R11+0xf400], desc[UR56][R6.64+0x40], !P1 ;  /* 0x0f400040060bbfae */ /* 0x000fe8000c901d78 */
[----:B------:R1:W-:Y:S04]  /*169b0*/  @!P3 LDGSTS.E.BYPASS.LTC128B.128 [R11+0x12400], desc[UR56][R6.64+0x80], !P2 ;  /* 0x12400080060bbfae */ /* 0x0003e8000d101d78 */
[----:B-1----:R-:W1:Y:S01]  /*169c0*/  SHFL.IDX PT, R7, R4, 0x1, 0x1c1f ;  /* 0x003c1f0004077f89 */ /* 0x002e6200000e0000 */
[----:B------:R-:W-:-:S05]  /*169d0*/  VIADD R6, R25, 0x20 ;  /* 0x0000002019067836 */ /* 0x000fca0000000000 */
[----:B------:R-:W-:-:S13]  /*169e0*/  ISETP.GE.AND P3, PT, R6, R2, PT ;  /* 0x000000020600720c */ /* 0x000fda0003f66270 */
[----:B0-----:R-:W-:-:S05]  /*169f0*/  @!P3 LEA R5, P4, R10, R5, 0x1 ;  /* 0x000000050a05b211 */ /* 0x001fca00078808ff */
[----:B-1----:R-:W-:Y:S02]  /*16a00*/  @!P3 IMAD.X R7, RZ, RZ, R7, P4 ;  /* 0x000000ffff07b224 */ /* 0x002fe400020e0607 */
[----:B------:R-:W-:Y:S02]  /*16a10*/  @!P3 IMAD.MOV.U32 R6, RZ, RZ, R5 ;  /* 0x000000ffff06b224 */ /* 0x000fe400078e0005 */
        /* <DEDUP_REMOVED lines=30> */
[----:B0-----:R-:W-:-:S05]  /*16c00*/  @!P3 LEA R4, P4, R10, R4, 0x1 ;  /* 0x000000040a04b211 */ /* 0x001fca00078808ff */
[----:B------:R-:W-:-:S04]  /*16c10*/  @!P3 IMAD.X R0, RZ, RZ, R0, P4 ;  /* 0x000000ffff00b224 */ /* 0x000fc800020e0600 */
[----:B------:R-:W-:-:S05]  /*16c20*/  @!P3 IMAD.MOV.U32 R5, RZ, RZ, R0 ;  /* 0x000000ffff05b224 */ /* 0x000fca00078e0000 */
[----:B------:R0:W-:Y:S04]  /*16c30*/  @!P3 LDGSTS.E.BYPASS.LTC128B.128 [R11+0xe400], desc[UR56][R4.64], !P0 ;  /* 0x0e400000040bbfae */ /* 0x0001e8000c101d78 */
[----:B------:R0:W-:Y:S04]  /*16c40*/  @!P3 LDGSTS.E.BYPASS.LTC128B.128 [R11+0x11400], desc[UR56][R4.64+0x40], !P1 ;  /* 0x11400040040bbfae */ /* 0x0001e8000c901d78 */
[----:B-1----:R0:W-:Y:S02]  /*16c50*/  @!P3 LDGSTS.E.BYPASS.LTC128B.128 [R11+0x14400], desc[UR56][R4.64+0x80], !P2 ;  /* 0x14400080040bbfae */ /* 0x0021e4000d101d78 */
.L_x_11312:
        /* <DEDUP_REMOVED lines=8> */
[----:B--2---:R1:W-:Y:S01]  /*16ce0*/  @!P3 LDGSTS.E.BYPASS.LTC128B.128 [R0+0xec00], desc[UR56][R2.64], !P0 ;  /* 0x0ec000000200bfae */ /* 0x0043e2000c101d78 */
[----:B------:R-:W-:-:S03]  /*16cf0*/  PLOP3.LUT P0, PT, PT, PT, PT, 0x80, 0x0 ;  /* 0x000000000000781c */ /* 0x000fc60003f0f070 */
[----:B------:R1:W-:Y:S04]  /*16d00*/  @!P3 LDGSTS.E.BYPASS.LTC128B.128 [R0+0x11c00], desc[UR56][R2.64+0x40], !P1 ;  /* 0x11c000400200bfae */ /* 0x0003e8000c901d78 */
[----:B------:R1:W-:Y:S01]  /*16d10*/  @!P3 LDGSTS.E.BYPASS.LTC128B.128 [R0+0x14c00], desc[UR56][R2.64+0x80], !P2 ;  /* 0x14c000800200bfae */ /* 0x0003e2000d101d78 */
[----:B------:R-:W-:-:S05]  /*16d20*/  NOP ;  /* 0x0000000000007918 */ /* 0x000fca0000000000 */
.L_x_11232:
        /* <DEDUP_REMOVED lines=18> */
.L_x_11313:
[----:B------:R-:W-:Y:S05]  /*16e50*/  BSYNC B0 ;  /* 0x0000000000007941 */ /* 0x000fea0003800000 */
.L_x_11233:
        /* <DEDUP_REMOVED lines=8> */
[----:B------:R-:W-:Y:S01]  /*16ee0*/  IMAD.MOV.U32 R20, RZ, RZ, R29 ;  /* 0x000000ffff147224 */ /* 0x000fe200078e001d */
[----:B------:R1:W-:Y:S01]  /*16ef0*/  STL [R1], R22 ;  /* 0x0000001601007387 */ /* 0x0003e20000100800 */
[----:B------:R-:W-:Y:S02]  /*16f00*/  IMAD.MOV.U32 R10, RZ, RZ, R23 ;  /* 0x000000ffff0a7224 */ /* 0x000fe400078e0017 */
[----:B0-----:R-:W-:-:S05]  /*16f10*/  IMAD.SHL.U32 R4, R2, 0x8, RZ ;  /* 0x0000000802047824 */ /* 0x001fca00078e00ff */
[----:B------:R-:W-:-:S04]  /*16f20*/  LOP3.LUT R4, R4, 0x18, RZ, 0xc0, !PT ;  /* 0x0000001804047812 */ /* 0x000fc800078ec0ff */
[C---:B------:R-:W-:Y:S02]  /*16f30*/  LOP3.LUT R3, R4.reuse, 0x20, RZ, 0xfc, !PT ;  /* 0x0000002004037812 */ /* 0x040fe400078efcff */
[C---:B------:R-:W-:Y:S02]  /*16f40*/  LOP3.LUT R2, R4.reuse, 0x40, RZ, 0xfc, !PT ;  /* 0x0000004004027812 */ /* 0x040fe400078efcff */
[----:B------:R-:W-:Y:S02]  /*16f50*/  ISETP.GE.AND P3, PT, R4, UR4, PT ;  /* 0x0000000404007c0c */ /* 0x000fe4000bf66270 */
[----:B------:R-:W-:Y:S02]  /*16f60*/  ISETP.GE.AND P2, PT, R3, UR4, PT ;  /* 0x0000000403007c0c */ /* 0x000fe4000bf46270 */
[----:B-1----:R-:W-:-:S13]  /*16f70*/  ISETP.GE.AND P1, PT, R2, UR4, PT ;  /* 0x0000000402007c0c */ /* 0x002fda000bf26270 */
.L_x_11249:
[----:B------:R-:W2:Y:S01]  /*16f80*/  LDL R8, [R1+0x10] ;  /* 0x0000100001087983 */ /* 0x000ea20000100800 */
[----:B------:R-:W0:Y:S03]  /*16f90*/  LDC R4, c[0x0][0x430] ;  /* 0x00010c00ff047b82 */ /* 0x000e260000000800 */
[----:B------:R-:W3:Y:S04]  /*16fa0*/  LDL R7, [R1+0x14] ;  /* 0x0000140001077983 */ /* 0x000ee80000100800 */
[----:B------:R-:W4:Y:S01]  /*16fb0*/  LDL R6, [R1+0x4] ;  /* 0x0000040001067983 */ /* 0x000f220000100800 */
[----:B------:R-:W1:Y:S01]  /*16fc0*/  S2R R2, SR_TID.X ;  /* 0x0000000000027919 */ /* 0x000e620000002100 */
        /* <DEDUP_REMOVED lines=26> */
[----:B------:R-:W-:Y:S02]  /*17170*/  IMAD.U32 R6, RZ, RZ, UR36 ;  /* 0x00000024ff067e24 */ /* 0x000fe4000f8e00ff */
[----:B------:R-:W-:-:S03]  /*17180*/  VIADD R23, R10, 0x1 ;  /* 0x000000010a177836 */ /* 0x000fc60000000000 */
[----:B------:R-:W-:Y:S02]  /*17190*/  ISETP.NE.AND P4, PT, R6, 0x3, PT ;  /* 0x000000030600780c */ /* 0x000fe40003f85270 */
[----:B------:R-:W-:-:S04]  /*171a0*/  ISETP.NE.AND P0, PT, R23, 0x2, PT ;  /* 0x000000021700780c */ /* 0x000fc80003f05270 */
[----:B------:R-:W-:Y:S01]  /*171b0*/  SEL R29, RZ, 0x1, P0 ;  /* 0x00000001ff1d7807 */ /* 0x000fe20000000000 */
[----:B------:R-:W-:Y:S01]  /*171c0*/  IMAD.MOV.U32 R22, RZ, RZ, R0 ;  /* 0x000000ffff167224 */ /* 0x000fe200078e0000 */
[----:B------:R-:W-:Y:S02]  /*171d0*/  SEL R23, R23, RZ, P0 ;  /* 0x000000ff17177207 */ /* 0x000fe40000000000 */
[----:B------:R-:W-:Y:S02]  /*171e0*/  LOP3.LUT R29, R20, R29, RZ, 0x3c, !PT ;  /* 0x0000001d141d7212 */ /* 0x000fe400078e3cff */
[----:B--2---:R-:W-:Y:S01]  /*171f0*/  SHF.R.S32.HI R28, RZ, 0x1f, R7 ;  /* 0x0000001fff1c7819 */ /* 0x004fe20000011407 */
[----:B------:R-:W-:Y:S06]  /*17200*/  @!P4 BRA `(.L_x_11237) ;  /* 0x000000000004c947 */ /* 0x000fec0003800000 */
[----:B------:R-:W-:Y:S01]  /*17210*/  BPT.TRAP 0x1 ;  /* 0x000000040000795c */ /* 0x000fe20000300000 */
.L_x_11237:
[----:B------:R-:W-:Y:S01]  /*17220*/  IMAD R5, R23, 0x8, R17 ;  /* 0x0000000817057824 */ /* 0x000fe200078e0211 */
[----:B------:R-:W-:Y:S01]  /*17230*/  SHF.L.U32 R0, R29, 0x1f, RZ ;  /* 0x0000001f1d007819 */ /* 0x000fe200000006ff */
[----:B------:R-:W-:Y:S03]  /*17240*/  BSSY B1, `(.L_x_11238) ;  /* 0x0000003000017945 */ /* 0x000fe60003800000 */
[----:B------:R-:W0:Y:S02]  /*17250*/  SYNCS.PHASECHK.TRANS64.TRYWAIT P0, [R5+URZ+0x2d840], R0 ;  /* 0x02d84000050075a7 */ /* 0x000e24000800017f */
[----:B0-----:R-:W-:Y:S05]  /*17260*/  @!P0 BRA `(.L_x_11239) ;  /* 0x0000003800588947 */ /* 0x001fea0003800000 */
.L_x_11314:
[----:B------:R-:W-:Y:S05]  /*17270*/  BSYNC B1 ;  /* 0x0000000000017941 */ /* 0x000fea0003800000 */
.L_x_11238:
        /* <DEDUP_REMOVED lines=57> */
.L_x_11324:
        /* <DEDUP_REMOVED lines=11> */
.L_x_11241:
        /* <DEDUP_REMOVED lines=11> */
.L_x_11242:
[----:B------:R1:W-:Y:S01]  /*17770*/  SYNCS.ARRIVE.TRANS64.A1T0 RZ, [R5+URZ+0x2d830], RZ ;  /* 0x02d830ff05ff79a7 */ /* 0x0003e2000810003f */
[----:B------:R-:W-:Y:S05]  /*17780*/  @!P5 BRA `(.L_x_11243) ;  /* 0x000000000004d947 */ /* 0x000fea0003800000 */
[----:B------:R-:W-:Y:S01]  /*17790*/  BPT.TRAP 0x1 ;  /* 0x000000040000795c */ /* 0x000fe20000300000 */
.L_x_11243:
[----:B------:R-:W-:Y:S01]  /*177a0*/  SHF.L.U32 R2, R20, 0x1f, RZ ;  /* 0x0000001f14027819 */ /* 0x000fe200000006ff */
[----:B-1----:R-:W-:Y:S01]  /*177b0*/  IMAD R5, R10, 0x8, R17 ;  /* 0x000000080a057824 */ /* 0x002fe200078e0211 */
[----:B------:R-:W-:Y:S03]  /*177c0*/  BSSY B1, `(.L_x_11244) ;  /* 0x0000003000017945 */ /* 0x000fe60003800000 */
[----:B------:R-:W1:Y:S02]  /*177d0*/  SYNCS.PHASECHK.TRANS64.TRYWAIT P0, [R5+URZ+0x2d860], R2 ;  /* 0x02d86002050075a7 */ /* 0x000e64000800017f */
[----:B-1----:R-:W-:Y:S05]  /*177e0*/  @!P0 BRA `(.L_x_11245) ;  /* 0x0000003800608947 */ /* 0x002fea0003800000 */
.L_x_11325:
[----:B------:R-:W-:Y:S05]  /*177f0*/  BSYNC B1 ;  /* 0x0000000000017941 */ /* 0x000fea0003800000 */
.L_x_11244:
[----:B------:R-:W2:Y:S04]  /*17800*/  LDL R11, [R1+0x8] ;  /* 0x00000800010b7983 */ /* 0x000ea80000100800 */
[----:B0-----:R-:W2:Y:S01]  /*17810*/  LDL.LU R6, [R1] ;  /* 0x0000000001067983 */ /* 0x001ea20000300800 */
[----:B------:R-:W0:Y:S01]  /*17820*/  S2R R12, SR_TID.X ;  /* 0x00000000000c7919 */ /* 0x000e220000002100 */
[----:B------:R-:W-:Y:S01]  /*17830*/  UMOV UR4, 0xffffffff ;  /* 0xffffffff00047882 */ /* 0x000fe20000000000 */
[C---:B0-----:R-:W-:Y:S01]  /*17840*/  IMAD.SHL.U32 R4, R12.reuse, 0x8, RZ ;  /* 0x000000080c047824 */ /* 0x041fe200078e00ff */
[C---:B------:R-:W-:Y:S01]  /*17850*/  LOP3.LUT R3, R12.reuse, 0x7f, RZ, 0xc0, !PT ;  /* 0x0000007f0c037812 */ /* 0x040fe200078ec0ff */
[----:B------:R-:W-:-:S03]  /*17860*/  IMAD.SHL.U32 R8, R12, 0x8, RZ ;  /* 0x000000080c087824 */ /* 0x000fc600078e00ff */
[----:B------:R-:W-:-:S04]  /*17870*/  LOP3.LUT R4, R4, 0xd8, RZ, 0xc0, !PT ;  /* 0x000000d804047812 */ /* 0x000fc800078ec0ff */
[----:B------:R-:W-:Y:S02]  /*17880*/  LOP3.LUT R4, R4, 0x18, R12, 0x78, !PT ;  /* 0x0000001804047812 */ /* 0x000fe400078e780c */
[----:B------:R-:W-:Y:S02]  /*17890*/  SHF.R.U32.HI R3, RZ, 0x2, R3 ;  /* 0x00000002ff037819 */ /* 0x000fe40000011603 */
[----:B------:R-:W-:-:S05]  /*178a0*/  LOP3.LUT R4, R4, 0x320, R8, 0xf8, !PT ;  /* 0x0000032004047812 */ /* 0x000fca00078ef808 */
[----:B------:R-:W-:Y:S02]  /*178b0*/  IMAD R4, R10, 0x3000, R4 ;  /* 0x000030000a047824 */ /* 0x000fe400078e0204 */
        /* <DEDUP_REMOVED lines=37> */
.L_x_11335:
        /* <DEDUP_REMOVED lines=29> */
.L_x_11247:
[----:B------:R-:W-:Y:S02]  /*17ce0*/  PLOP3.LUT P4, PT, P4, P0, PT, 0xa2, 0x0 ;  /* 0x000000000000781c */ /* 0x000fe40002781472 */
[----:B------:R-:W-:-:S08]  /*17cf0*/  @P0 R2UR P4, UR4, R5 ;  /* 0x00000000050402ca */ /* 0x000fd00000080000 */
[----:B------:R-:W-:-:S05]  /*17d00*/  @P0 PLOP3.LUT P0, PT, P4, PT, PT, 0x80, 0x0 ;  /* 0x000000000000081c */ /* 0x000fca000270f070 */
[----:B------:R-:W-:Y:S01]  /*17d10*/  @!P4 SYNCS.ARRIVE.TRANS64.RED.A0T1 RZ, [UR4+0x2d850], RZ ;  /* 0x02d850ffffffc9a7 */ /* 0x000fe20008200404 */
[----:B------:R-:W-:Y:S07]  /*17d20*/  @!P4 ARRIVES.LDGSTSBAR.64.TRANSCNT [UR4+0x2d850] ;  /* 0x02d85000ff00c9b0 */ /* 0x000fee0008000a84 */
[----:B------:R-:W-:Y:S05]  /*17d30*/  @P0 BRA.U.ANY `(.L_x_11247) ;  /* 0xfffffffd00e80947 */ /* 0x000fea000393ffff */
[----:B------:R-:W-:Y:S01]  /*17d40*/  NOP ;  /* 0x0000000000007918 */ /* 0x000fe20000000000 */
[----:B------:R-:W-:Y:S02]  /*17d50*/  IMAD.U32 R2, RZ, RZ, UR36 ;  /* 0x00000024ff027e24 */ /* 0x000fe4000f8e00ff */
[----:B------:R-:W-:-:S03]  /*17d60*/  IMAD.MOV.U32 R19, RZ, RZ, R0 ;  /* 0x000000ffff137224 */ /* 0x000fc600078e0000 */
[----:B------:R-:W-:-:S13]  /*17d70*/  ISETP.NE.AND P5, PT, R2, 0x3, PT ;  /* 0x000000030200780c */ /* 0x000fda0003fa5270 */
[----:B------:R-:W-:Y:S05]  /*17d80*/  @!P5 BRA `(.L_x_11248) ;  /* 0x000000000004d947 */ /* 0x000fea0003800000 */
[----:B------:R-:W-:Y:S01]  /*17d90*/  BPT.TRAP 0x1 ;  /* 0x000000040000795c */ /* 0x000fe20000300000 */
.L_x_11248:
        /* <DEDUP_REMOVED lines=8> */
.L_x_11236:
[----:B------:R-:W-:Y:S05]  /*17e20*/  BSYNC B0 ;  /* 0x0000000000007941 */ /* 0x000fea0003800000 */
.L_x_11235:
        /* <DEDUP_REMOVED lines=17> */
.L_x_11251:
[----:B------:R-:W-:Y:S05]  /*17f40*/  BSYNC B0 ;  /* 0x0000000000007941 */ /* 0x000fea0003800000 */
.L_x_11250:
[----:B------:R-:W-:-:S05]  /*17f50*/  IMAD.U32 R0, RZ, RZ, UR36 ;  /* 0x00000024ff007e24 */ /* 0x000fca000f8e00ff */
[----:B------:R-:W-:-:S13]  /*17f60*/  ISETP.NE.AND P0, PT, R0, 0x3, PT ;  /* 0x000000030000780c */ /* 0x000fda0003f05270 */
[----:B------:R-:W-:Y:S05]  /*17f70*/  @!P0 BRA `(.L_x_11252) ;  /* 0x0000000000048947 */ /* 0x000fea0003800000 */
[----:B------:R-:W-:Y:S01]  /*17f80*/  BPT.TRAP 0x1 ;  /* 0x000000040000795c */ /* 0x000fe20000300000 */
.L_x_11252:
[----:B------:R-:W2:Y:S01]  /*17f90*/  LDL.LU R2, [R1+0x8] ;  /* 0x0000080001027983 */ /* 0x000ea20000300800 */
[----:B------:R-:W-:Y:S01]  /*17fa0*/  IMAD R0, R23, 0x8, R17 ;  /* 0x0000000817007824 */ /* 0x000fe200078e0211 */
[----:B------:R-:W-:Y:S01]  /*17fb0*/  SHF.L.U32 R3, R29, 0x1f, RZ ;  /* 0x0000001f1d037819 */ /* 0x000fe200000006ff */
[----:B------:R-:W-:Y:S03]  /*17fc0*/  BSSY B0, `(.L_x_11253) ;  /* 0x0000004000007945 */ /* 0x000fe60003800000 */
[----:B------:R-:W1:Y:S01]  /*17fd0*/  SYNCS.PHASECHK.TRANS64.TRYWAIT P0, [R0+URZ+0x2d860], R3 ;  /* 0x02d86003000075a7 */ /* 0x000e62000800017f */
[----:B--2---:R-:W-:Y:S01]  /*17fe0*/  IMAD R6, R22, -0x80, R2 ;  /* 0xffffff8016067824 */ /* 0x004fe200078e0202 */
[----:B-1----:R-:W-:Y:S06]  /*17ff0*/  @!P0 BRA `(.L_x_11254) ;  /* 0x0000003400d48947 */ /* 0x002fec0003800000 */
.L_x_11336:
[----:B------:R-:W-:Y:S05]  /*18000*/  BSYNC B0 ;  /* 0x0000000000007941 */ /* 0x000fea0003800000 */
.L_x_11253:
        /* <DEDUP_REMOVED lines=56> */
.L_x_11346:
        /* <DEDUP_REMOVED lines=13> */
.L_x_11256:
        /* <DEDUP_REMOVED lines=11> */
.L_x_11257:
[----:B------:R-:W-:Y:S01]  /*18510*/  VIADD R23, R23, 0x1 ;  /* 0x0000000117177836 */ /* 0x000fe20000000000 */
[----:B------:R0:W-:Y:S04]  /*18520*/  SYNCS.ARRIVE.TRANS64.A1T0 RZ, [R0+URZ+0x2d850], RZ ;  /* 0x02d850ff00ff79a7 */ /* 0x0001e8000810003f */
[----:B------:R-:W-:-:S04]  /*18530*/  ISETP.NE.AND P0, PT, R23, 0x2, PT ;  /* 0x000000021700780c */ /* 0x000fc80003f05270 */
[----:B0-----:R-:W-:Y:S02]  /*18540*/  SEL R0, RZ, 0x1, P0 ;  /* 0x00000001ff007807 */ /* 0x001fe40000000000 */
[----:B------:R-:W-:Y:S02]  /*18550*/  SEL R23, R23, RZ, P0 ;  /* 0x000000ff17177207 */ /* 0x000fe40000000000 */
[----:B------:R-:W-:-:S07]  /*18560*/  LOP3.LUT R29, R29, R0, RZ, 0x3c, !PT ;  /* 0x000000001d1d7212 */ /* 0x000fce00078e3cff */
.L_x_11216:
[----:B------:R-:W-:Y:S05]  /*18570*/  BSYNC B7 ;  /* 0x0000000000077941 */ /* 0x000fea0003800000 */
.L_x_11214:
        /* <DEDUP_REMOVED lines=11> */
.L_x_11258:
        /* <DEDUP_REMOVED lines=21> */
[----:B------:R0:W-:Y:S02]  /*18780*/  SHFL.IDX PT, R6, R24, 0x1, 0x1f ;  /* 0x00201f0018067f89 */ /* 0x0001e400000e0000 */
[----:B0-----:R-:W-:-:S02]  /*18790*/  IMAD.MOV.U32 R24, RZ, RZ, RZ ;  /* 0x000000ffff187224 */ /* 0x001fc400078e00ff */
[----:B--2---:R-:W-:Y:S02]  /*187a0*/  @!P1 IMAD.MOV.U32 R25, RZ, RZ, R7 ;  /* 0x000000ffff199224 */ /* 0x004fe400078e0007 */
        /* <DEDUP_REMOVED lines=19> */
.L_x_11356:
[----:B------:R-:W-:Y:S02]  /*188e0*/  ULDC UR4, c[0x0][0xc38] ;  /* 0x00030e0000047ab9 */ /* 0x000fe40000000800 */
[----:B------:R-:W-:-:S04]  /*188f0*/  IMAD.U32 R4, RZ, RZ, UR4 ;  /* 0x00000004ff047e24 */ /* 0x000fc8000f8e00ff */
[----:B-1----:R-:W-:-:S04]  /*18900*/  IMAD R3, R14, R4, RZ ;  /* 0x000000040e037224 */ /* 0x002fc800078e02ff */
[----:B------:R-:W-:-:S05]  /*18910*/  IMAD.IADD R6, R6, 0x1, R3 ;  /* 0x0000000106067824 */ /* 0x000fca00078e0203 */
[----:B------:R-:W-:-:S13]  /*18920*/  ISETP.GT.AND P6, PT, R6, R0, PT ;  /* 0x000000000600720c */ /* 0x000fda0003fc4270 */
[----:B------:R-:W-:Y:S05]  /*18930*/  @P6 BRA `(.L_x_11261) ;  /* 0x0000000000a46947 */ /* 0x000fea0003800000 */
.L_x_11264:
        /* <DEDUP_REMOVED lines=35> */
.L_x_11364:
[----:B------:R-:W-:Y:S02]  /*18b70*/  ULDC UR4, c[0x0][0xc38] ;  /* 0x00030e0000047ab9 */ /* 0x000fe40000000800 */
[----:B------:R-:W-:-:S04]  /*18b80*/  IMAD.U32 R4, RZ, RZ, UR4 ;  /* 0x00000004ff047e24 */ /* 0x000fc8000f8e00ff */
[----:B-1----:R-:W-:-:S04]  /*18b90*/  IMAD R3, R14, R4, RZ ;  /* 0x000000040e037224 */ /* 0x002fc800078e02ff */
[----:B------:R-:W-:-:S05]  /*18ba0*/  IMAD.IADD R6, R3, 0x1, R6 ;  /* 0x0000000103067824 */ /* 0x000fca00078e0206 */
[----:B------:R-:W-:-:S13]  /*18bb0*/  ISETP.GT.AND P6, PT, R6, R0, PT ;  /* 0x000000000600720c */ /* 0x000fda0003fc4270 */
[----:B------:R-:W-:Y:S05]  /*18bc0*/  @!P6 BRA `(.L_x_11264) ;  /* 0xfffffffc005ce947 */ /* 0x000fea000383ffff */
.L_x_11261:
        /* <DEDUP_REMOVED lines=10> */
.L_x_11369:
[----:B------:R-:W-:-:S13]  /*18c70*/  ISETP.NE.AND P0, PT, R3, RZ, PT ;  /* 0x000000ff0300720c */ /* 0x000fda0003f05270 */
[----:B------:R-:W-:Y:S05]  /*18c80*/  @!P0 BRA `(.L_x_11266) ;  /* 0x0000000000108947 */ /* 0x000fea0003800000 */
[----:B------:R-:W-:Y:S01]  /*18c90*/  UMOV UR4, 0xffffffff ;  /* 0xffffffff00047882 */ /* 0x000fe20000000000 */
[----:B------:R-:W-:Y:S02]  /*18ca0*/  VIADD R12, R7, 0xffffffff ;  /* 0xffffffff070c7836 */ /* 0x000fe40000000000 */
[----:B------:R-:W-:Y:S05]  /*18cb0*/  BRA.DIV UR4, `(.L_x_11267) ;  /* 0x0000003a04787947 */ /* 0x000fea000b800000 */
[----:B------:R4:W0:Y:S02]  /*18cc0*/  SHFL.IDX PT, R24, R2, R12, 0x1f ;  /* 0x00001f0c02187589 */ /* 0x00082400000e0000 */
.L_x_11266:
[----:B---3--:R-:W-:Y:S01]  /*18cd0*/  ISETP.NE.AND P0, PT, R5, 0x1, PT ;  /* 0x000000010500780c */ /* 0x008fe20003f05270 */
[----:B0-----:R-:W-:-:S04]  /*18ce0*/  IMAD R24, R24, R4, R6 ;  /* 0x0000000418187224 */ /* 0x001fc800078e0206 */
[----:B------:R-:W-:-:S08]  /*18cf0*/  IMAD.IADD R0, R0, 0x1, -R24 ;  /* 0x0000000100007824 */ /* 0x000fd000078e0a18 */
[----:B------:R-:W-:Y:S05]  /*18d00*/  @!P0 BRA `(.L_x_11268) ;  /* 0x0000000000dc8947 */ /* 0x000fea0003800000 */
[----:B--2---:R-:W-:Y:S01]  /*18d10*/  IABS R4, R25 ;  /* 0x0000001900047213 */ /* 0x004fe20000000000 */
[----:B----4-:R-:W-:Y:S01]  /*18d20*/  IMAD.MOV.U32 R2, RZ, RZ, RZ ;  /* 0x000000ffff027224 */ /* 0x010fe200078e00ff */
[----:B------:R-:W-:Y:S02]  /*18d30*/  IABS R6, R5 ;  /* 0x0000000500067213 */ /* 0x000fe40000000000 */
[----:B-1----:R-:W0:Y:S08]  /*18d40*/  I2F.RP R7, R4 ;  /* 0x0000000400077306 */ /* 0x002e300000209400 */
[----:B------:R-:W-:Y:S08]  /*18d50*/  I2F.RP R10, R6 ;  /* 0x00000006000a7306 */ /* 0x000ff00000209400 */
[----:B0-----:R-:W0:Y:S02]  /*18d60*/  MUFU.RCP R7, R7 ;  /* 0x0000000700077308 */ /* 0x001e240000001000 */
[----:B0-----:R-:W-:Y:S01]  /*18d70*/  VIADD R8, R7, 0xffffffe ;  /* 0x0ffffffe07087836 */ /* 0x001fe20000000000 */
[----:B------:R-:W-:-:S05]  /*18d80*/  IABS R7, R25 ;  /* 0x0000001900077213 */ /* 0x000fca0000000000 */
[----:B------:R0:W1:Y:S02]  /*18d90*/  F2I.FTZ.U32.TRUNC.NTZ R3, R8 ;  /* 0x0000000800037305 */ /* 0x000064000021f000 */
[----:B0-----:R-:W-:Y:S01]  /*18da0*/  IABS R8, R0 ;  /* 0x0000000000087213 */ /* 0x001fe20000000000 */
[----:B-1----:R-:W-:-:S04]  /*18db0*/  IMAD.MOV R9, RZ, RZ, -R3 ;  /* 0x000000ffff097224 */ /* 0x002fc800078e0a03 */
[----:B------:R-:W-:-:S04]  /*18dc0*/  IMAD R9, R9, R4, RZ ;  /* 0x0000000409097224 */ /* 0x000fc800078e02ff */
[----:B------:R-:W-:Y:S02]  /*18dd0*/  IMAD.HI.U32 R3, R3, R9, R2 ;  /* 0x0000000903037227 */ /* 0x000fe400078e0002 */
[----:B------:R-:W0:Y:S02]  /*18de0*/  MUFU.RCP R2, R10 ;  /* 0x0000000a00027308 */ /* 0x000e240000001000 */
[----:B------:R-:W-:Y:S02]  /*18df0*/  IMAD.MOV R9, RZ, RZ, -R7 ;  /* 0x000000ffff097224 */ /* 0x000fe400078e0a07 */
[----:B------:R-:W-:-:S04]  /*18e00*/  IMAD.HI.U32 R7, R3, R8, RZ ;  /* 0x0000000803077227 */ /* 0x000fc800078e00ff */
[----:B------:R-:W-:-:S05]  /*18e10*/  IMAD R9, R7, R9, R8 ;  /* 0x0000000907097224 */ /* 0x000fca00078e0208 */
[----:B------:R-:W-:Y:S01]  /*18e20*/  ISETP.GT.U32.AND P1, PT, R4, R9, PT ;  /* 0x000000090400720c */ /* 0x000fe20003f24070 */
[----:B0-----:R-:W-:Y:S02]  /*18e30*/  VIADD R8, R2, 0xffffffe ;  /* 0x0ffffffe02087836 */ /* 0x001fe40000000000 */
[----:B------:R-:W-:Y:S02]  /*18e40*/  IMAD.MOV.U32 R2, RZ, RZ, RZ ;  /* 0x000000ffff027224 */ /* 0x000fe400078e00ff */
[----:B------:R-:W0:Y:S08]  /*18e50*/  F2I.FTZ.U32.TRUNC.NTZ R3, R8 ;  /* 0x0000000800037305 */ /* 0x000e30000021f000 */
[----:B------:R-:W-:-:S02]  /*18e60*/  @!P1 IMAD.IADD R9, R9, 0x1, -R4 ;  /* 0x0000000109099824 */ /* 0x000fc400078e0a04 */
[----:B------:R-:W-:Y:S01]  /*18e70*/  @!P1 VIADD R7, R7, 0x1 ;  /* 0x0000000107079836 */ /* 0x000fe20000000000 */
[----:B------:R-:W-:Y:S02]  /*18e80*/  ISETP.NE.AND P1, PT, R25, RZ, PT ;  /* 0x000000ff1900720c */ /* 0x000fe40003f25270 */
[----:B------:R-:W-:Y:S02]  /*18e90*/  ISETP.GE.U32.AND P0, PT, R9, R4, PT ;  /* 0x000000040900720c */ /* 0x000fe40003f06070 */
[----:B------:R-:W-:Y:S01]  /*18ea0*/  IABS R4, R5 ;  /* 0x0000000500047213 */ /* 0x000fe20000000000 */
[----:B0-----:R-:W-:-:S04]  /*18eb0*/  IMAD.MOV R9, RZ, RZ, -R3 ;  /* 0x000000ffff097224 */ /* 0x001fc800078e0a03 */
[----:B------:R-:W-:Y:S02]  /*18ec0*/  IMAD.MOV R4, RZ, RZ, -R4 ;  /* 0x000000ffff047224 */ /* 0x000fe400078e0a04 */
[----:B------:R-:W-:-:S04]  /*18ed0*/  IMAD R9, R9, R6, RZ ;  /* 0x0000000609097224 */ /* 0x000fc800078e02ff */
[----:B------:R-:W-:Y:S01]  /*18ee0*/  IMAD.HI.U32 R2, R3, R9, R2 ;  /* 0x0000000903027227 */ /* 0x000fe200078e0002 */
[----:B------:R-:W-:-:S03]  /*18ef0*/  LOP3.LUT R3, R0, R25, RZ, 0x3c, !PT ;  /* 0x0000001900037212 */ /* 0x000fc600078e3cff */
[----:B------:R-:W-:Y:S01]  /*18f00*/  @P0 VIADD R7, R7, 0x1 ;  /* 0x0000000107070836 */ /* 0x000fe20000000000 */
[----:B------:R-:W-:-:S13]  /*18f10*/  ISETP.GE.AND P2, PT, R3, RZ, PT ;  /* 0x000000ff0300720c */ /* 0x000fda0003f46270 */
        /* <DEDUP_REMOVED lines=22> */
.L_x_11268:
[----:B----4-:R-:W0:Y:S02]  /*19080*/  LDC.64 R2, c[0x0][0xc90] ;  /* 0x00032400ff027b82 */ /* 0x010e240000000a00 */
[----:B0-----:R-:W-:-:S05]  /*19090*/  IMAD.WIDE R2, R27, 0x4, R2 ;  /* 0x000000041b027825 */ /* 0x001fca00078e0202 */
[----:B-1----:R0:W2:Y:S02]  /*190a0*/  LDG.E R7, desc[UR56][R2.64] ;  /* 0x0000003802077981 */ /* 0x0020a4000c1e1900 */
[----:B0-----:R-:W-:Y:S02]  /*190b0*/  IMAD.MOV.U32 R2, RZ, RZ, RZ ;  /* 0x000000ffff027224 */ /* 0x001fe400078e00ff */
[----:B--2---:R-:W-:-:S05]  /*190c0*/  IMAD R5, R25, R7, RZ ;  /* 0x0000000719057224 */ /* 0x004fca00078e02ff */
[-C--:B------:R-:W-:Y:S02]  /*190d0*/  IABS R6, R5.reuse ;  /* 0x0000000500067213 */ /* 0x080fe40000000000 */
[----:B------:R-:W-:Y:S02]  /*190e0*/  IABS R10, R5 ;  /* 0x00000005000a7213 */ /* 0x000fe40000000000 */
[----:B------:R-:W0:Y:S08]  /*190f0*/  I2F.RP R8, R6 ;  /* 0x0000000600087306 */ /* 0x000e300000209400 */
[----:B0-----:R-:W0:Y:S02]  /*19100*/  MUFU.RCP R8, R8 ;  /* 0x0000000800087308 */ /* 0x001e240000001000 */
[----:B0-----:R-:W-:-:S02]  /*19110*/  VIADD R9, R8, 0xffffffe ;  /* 0x0ffffffe08097836 */ /* 0x001fc40000000000 */
[----:B------:R-:W-:-:S04]  /*19120*/  IMAD.MOV R8, RZ, RZ, -R10 ;  /* 0x000000ffff087224 */ /* 0x000fc800078e0a0a */
[----:B------:R-:W0:Y:S02]  /*19130*/  F2I.FTZ.U32.TRUNC.NTZ R3, R9 ;  /* 0x0000000900037305 */ /* 0x000e24000021f000 */
[----:B0-----:R-:W-:-:S04]  /*19140*/  IMAD.MOV R11, RZ, RZ, -R3 ;  /* 0x000000ffff0b7224 */ /* 0x001fc800078e0a03 */
[----:B------:R-:W-:-:S04]  /*19150*/  IMAD R11, R11, R6, RZ ;  /* 0x000000060b0b7224 */ /* 0x000fc800078e02ff */
[----:B------:R-:W-:Y:S01]  /*19160*/  IMAD.HI.U32 R3, R3, R11, R2 ;  /* 0x0000000b03037227 */ /* 0x000fe200078e0002 */
        /* <DEDUP_REMOVED lines=11> */
[----:B------:R-:W-:-:S04]  /*19220*/  IMAD.MOV.U32 R2, RZ, RZ, R3 ;  /* 0x000000ffff027224 */ /* 0x000fc800078e0003 */
        /* <DEDUP_REMOVED lines=30> */
[----:B------:R-:W-:Y:S01]  /*19410*/  @!P2 IMAD.MOV R2, RZ, RZ, -R2 ;  /* 0x000000ffff02a224 */ /* 0x000fe200078e0a02 */
[----:B------:R-:W-:Y:S01]  /*19420*/  @!P1 LOP3.LUT R2, RZ, R4, RZ, 0x33, !PT ;  /* 0x00000004ff029212 */ /* 0x000fe200078e33ff */
[----:B------:R-:W-:-:S04]  /*19430*/  IMAD.MOV R4, RZ, RZ, -R4 ;  /* 0x000000ffff047224 */ /* 0x000fc800078e0a04 */
[----:B------:R-:W-:-:S07]  /*19440*/  IMAD R26, R2, R4, R5 ;  /* 0x00000004021a7224 */ /* 0x000fce00078e0205 */
.L_x_11269:
[----:B------:R-:W-:-:S05]  /*19450*/  LOP3.LUT R2, RZ, R2, RZ, 0x33, !PT ;  /* 0x00000002ff027212 */ /* 0x000fca00078e33ff */
[----:B------:R-:W-:Y:S01]  /*19460*/  IMAD.IADD R25, R25, 0x1, R2 ;  /* 0x0000000119197824 */ /* 0x000fe200078e0202 */
[----:B------:R-:W-:Y:S06]  /*19470*/  BRA `(.L_x_11270) ;  /* 0x00000000001c7947 */ /* 0x000fec0003800000 */
.L_x_11262:
[----:B------:R-:W-:Y:S01]  /*19480*/  UMOV UR4, URZ ;  /* 0x0000003f00047c82 */ /* 0x000fe20008000000 */
[----:B------:R-:W-:Y:S01]  /*19490*/  UMOV UR5, URZ ;  /* 0x0000003f00057c82 */ /* 0x000fe20008000000 */
[----:B------:R-:W-:Y:S01]  /*194a0*/  ULDC UR6, c[0x0][0xc3c] ;  /* 0x00030f0000067ab9 */ /* 0x000fe20000000800 */
[----:B------:R-:W-:Y:S02]  /*194b0*/  IMAD.MOV.U32 R24, RZ, RZ, R0 ;  /* 0x000000ffff187224 */ /* 0x000fe400078e0000 */
[----:B------:R-:W-:Y:S02]  /*194c0*/  IMAD.U32 R25, RZ, RZ, UR4 ;  /* 0x00000004ff197e24 */ /* 0x000fe4000f8e00ff */
[----:B------:R-:W-:Y:S02]  /*194d0*/  IMAD.U32 R26, RZ, RZ, UR5 ;  /* 0x00000005ff1a7e24 */ /* 0x000fe4000f8e00ff */
[----:B------:R-:W-:-:S07]  /*194e0*/  IMAD.U32 R27, RZ, RZ, UR6 ;  /* 0x00000006ff1b7e24 */ /* 0x000fce000f8e00ff */
.L_x_11270:
        /* <DEDUP_REMOVED lines=10> */
.L_x_11259:
[----:B------:R-:W-:Y:S02]  /*19590*/  ULDC UR4, c[0x0][0xc3c] ;  /* 0x00030f0000047ab9 */ /* 0x000fe40000000800 */
[----:B-1----:R-:W-:-:S13]  /*195a0*/  ISETP.GE.AND P0, PT, R27, UR4, PT ;  /* 0x000000041b007c0c */ /* 0x002fda000bf06270 */
[----:B------:R-:W-:Y:S05]  /*195b0*/  @!P0 BRA `(.L_x_11271) ;  /* 0xffffffb000088947 */ /* 0x000fea000383ffff */
[----:B------:R-:W-:Y:S05]  /*195c0*/  BSYNC B8 ;  /* 0x0000000000087941 */ /* 0x000fea0003800000 */
.L_x_11200:
        /* <DEDUP_REMOVED lines=12> */
.L_x_11372:
[----:B------:R-:W-:Y:S05]  /*19690*/  BSYNC B0 ;  /* 0x0000000000007941 */ /* 0x000fea0003800000 */
.L_x_11272:
[----:B------:R-:W-:-:S03]  /*196a0*/  UMOV UR4, 0xffffffff ;  /* 0xffffffff00047882 */ /* 0x000fc60000000000 */
[----:B------:R-:W-:Y:S05]  /*196b0*/  BRA.DIV UR4, `(.L_x_11274) ;  /* 0x0000003204347947 */ /* 0x000fea000b800000 */
[----:B0-----:R-:W0:Y:S02]  /*196c0*/  S2R R0, SR_TID.X ;  /* 0x0000000000007919 */ /* 0x001e240000002100 */
[----:B0-----:R-:W-:-:S04]  /*196d0*/  SHF.R.U32.HI R0, RZ, 0x5, R0 ;  /* 0x00000005ff007819 */ /* 0x001fc80000011600 */
[----:B------:R-:W-:-:S05]  /*196e0*/  LOP3.LUT R0, R0, 0x3, RZ, 0xc0, !PT ;  /* 0x0000000300007812 */ /* 0x000fca00078ec0ff */
[----:B------:R0:W1:Y:S02]  /*196f0*/  SHFL.IDX PT, R14, R0, RZ, 0x1f ;  /* 0x00001fff000e7589 */ /* 0x00006400000e0000 */
.L_x_11375:
[----:B-1----:R-:W-:Y:S01]  /*19700*/  ISETP.NE.AND P0, PT, R14, RZ, PT ;  /* 0x000000ff0e00720c */ /* 0x002fe20003f05270 */
[----:B------:R-:W-:-:S12]  /*19710*/  BSSY B0, `(.L_x_11275) ;  /* 0x0000024000007945 */ /* 0x000fd80003800000 */
[----:B------:R-:W-:Y:S05]  /*19720*/  @P0 BRA `(.L_x_11276) ;  /* 0x0000000000880947 */ /* 0x000fea0003800000 */
[----:B------:R-:W-:-:S03]  /*19730*/  UMOV UR4, 0xffffffff ;  /* 0xffffffff00047882 */ /* 0x000fc60000000000 */
[----:B------:R-:W-:Y:S05]  /*19740*/  BRA.DIV UR4, `(.L_x_11277) ;  /* 0x0000003204447947 */ /* 0x000fea000b800000 */
[----:B------:R-:W-:-:S13]  /*19750*/  ELECT P6, URZ, PT ;  /* 0x00000000003f782f */ /* 0x000fda00038c0000 */
.L_x_11378:
[----:B------:R-:W-:Y:S05]  /*19760*/  @!P6 BRA `(.L_x_11276) ;  /* 0x000000000078e947 */ /* 0x000fea0003800000 */
[----:B------:R-:W-:-:S06]  /*19770*/  ULOP3.LUT UR4, UR44, 0x2, URZ, 0xfc, !UPT ;  /* 0x000000022c047892 */ /* 0x000fcc000f8efc3f */
[----:B0-----:R-:W-:-:S05]  /*19780*/  IMAD.U32 R0, RZ, RZ, UR4 ;  /* 0x00000004ff007e24 */ /* 0x001fca000f8e00ff */
[----:B------:R-:W-:-:S13]  /*19790*/  ISETP.NE.AND P0, PT, R0, 0x3, PT ;  /* 0x000000030000780c */ /* 0x000fda0003f05270 */
[----:B------:R-:W-:Y:S05]  /*197a0*/  @!P0 BRA `(.L_x_11278) ;  /* 0x0000000000048947 */ /* 0x000fea0003800000 */
[----:B------:R-:W-:Y:S01]  /*197b0*/  BPT.TRAP 0x1 ;  /* 0x000000040000795c */ /* 0x000fe20000300000 */
.L_x_11278:
[----:B------:R-:W-:Y:S01]  /*197c0*/  IMAD R3, R23, 0x8, R5 ;  /* 0x0000000817037824 */ /* 0x000fe200078e0205 */
[----:B------:R-:W-:Y:S01]  /*197d0*/  SHF.L.U32 R2, R29, 0x1f, RZ ;  /* 0x0000001f1d027819 */ /* 0x000fe200000006ff */
[----:B------:R-:W-:-:S03]  /*197e0*/  VIADD R23, R23, 0x1 ;  /* 0x0000000117177836 */ /* 0x000fc60000000000 */
[----:B------:R-:W0:Y:S02]  /*197f0*/  SYNCS.PHASECHK.TRANS64.TRYWAIT P1, [R3+URZ+0x2d840], R2 ;  /* 0x02d84002030075a7 */ /* 0x000e24000802017f */
[----:B------:R-:W-:-:S04]  /*19800*/  ISETP.NE.AND P2, PT, R23, 0x2, PT ;  /* 0x000000021700780c */ /* 0x000fc80003f45270 */
[----:B------:R-:W-:Y:S01]  /*19810*/  SEL R0, RZ, 0x1, P2 ;  /* 0x00000001ff007807 */ /* 0x000fe20001000000 */
[----:B0-----:R-:W-:Y:S08]  /*19820*/  @!P1 BRA `(.L_x_11279) ;  /* 0x00000030002c9947 */ /* 0x001ff00003800000 */
.L_x_11379:
[----:B------:R-:W-:Y:S02]  /*19830*/  SEL R23, R23, RZ, P2 ;  /* 0x000000ff17177207 */ /* 0x000fe40001000000 */
[----:B------:R-:W-:Y:S01]  /*19840*/  LOP3.LUT R0, R29, R0, RZ, 0x3c, !PT ;  /* 0x000000001d007212 */ /* 0x000fe200078e3cff */
[----:B------:R-:W-:Y:S06]  /*19850*/  @!P0 BRA `(.L_x_11280) ;  /* 0x0000000000048947 */ /* 0x000fec0003800000 */
[----:B------:R-:W-:Y:S01]  /*19860*/  BPT.TRAP 0x1 ;  /* 0x000000040000795c */ /* 0x000fe20000300000 */
.L_x_11280:
[----:B------:R-:W-:Y:S01]  /*19870*/  IMAD R23, R23, 0x8, R5 ;  /* 0x0000000817177824 */ /* 0x000fe200078e0205 */
[----:B------:R-:W-:-:S04]  /*19880*/  SHF.L.U32 R0, R0, 0x1f, RZ ;  /* 0x0000001f00007819 */ /* 0x000fc800000006ff */
[----:B------:R-:W1:Y:S02]  /*19890*/  SYNCS.PHASECHK.TRANS64.TRYWAIT P1, [R23+URZ+0x2d840], R0 ;  /* 0x02d84000170075a7 */ /* 0x000e64000802017f */
[----:B-1----:R-:W-:Y:S05]  /*198a0*/  @!P1 BRA `(.L_x_11281) ;  /* 0x0000003000209947 */ /* 0x002fea0003800000 */
.L_x_11380:
[----:B------:R-:W-:Y:S05]  /*198b0*/  @!P0 BRA `(.L_x_11282) ;  /* 0x0000000000048947 */ /* 0x000fea0003800000 */
[----:B------:R-:W-:Y:S01]  /*198c0*/  BPT.TRAP 0x1 ;  /* 0x000000040000795c */ /* 0x000fe20000300000 */
.L_x_11282:
[----:B------:R-:W3:Y:S02]  /*198d0*/  SYNCS.PHASECHK.TRANS64.TRYWAIT P1, [R3+URZ+0x2d860], R2 ;  /* 0x02d86002030075a7 */ /* 0x000ee4000802017f */
[----:B---3--:R-:W-:Y:S05]  /*198e0*/  @!P1 BRA `(.L_x_11283) ;  /* 0x0000003000249947 */ /* 0x008fea0003800000 */
.L_x_11381:
[----:B------:R-:W-:Y:S05]  /*198f0*/  @!P0 BRA `(.L_x_11284) ;  /* 0x0000000000048947 */ /* 0x000fea0003800000 */
[----:B------:R-:W-:Y:S01]  /*19900*/  BPT.TRAP 0x1 ;  /* 0x000000040000795c */ /* 0x000fe20000300000 */
.L_x_11284:
[----:B----4-:R4:W0:Y:S02]  /*19910*/  SYNCS.PHASECHK.TRANS64.TRYWAIT P0, [R23+URZ+0x2d860], R0 ;  /* 0x02d86000170075a7 */ /* 0x010824000800017f */
[----:B0-----:R-:W-:Y:S05]  /*19920*/  @!P0 NANOSLEEP.SYNCS 0x989680 ;  /* 0x009896800000895d */ /* 0x001fea0003900000 */
[----:B------:R-:W0:Y:S02]  /*19930*/  @!P0 SYNCS.PHASECHK.TRANS64 P0, [R23+URZ+0x2d860], R0 ;  /* 0x02d86000170085a7 */ /* 0x000e24000800007f */
[----:B0-----:R-:W-:Y:S05]  /*19940*/  @!P0 BRA `(.L_x_11284) ;  /* 0xfffffffc00f08947 */ /* 0x001fea000383ffff */
.L_x_11276:
[----:B------:R-:W-:Y:S05]  /*19950*/  BSYNC B0 ;  /* 0x0000000000007941 */ /* 0x000fea0003800000 */
.L_x_11275:
[----:B------:R-:W-:Y:S05]  /*19960*/  EXIT ;  /* 0x000000000000794d */ /* 0x000fea0003800000 */
.L_x_11099:
[----:B0-----:R-:W-:-:S04]  /*19970*/  IMAD.U32 R3, RZ, RZ, UR41 ;  /* 0x00000029ff037e24 */ /* 0x001fc8000f8e00ff */
[----:B------:R0:W1:Y:S03]  /*19980*/  SYNCS.PHASECHK.TRANS64.TRYWAIT P1, [R3+URZ+0x2d800], R0 ;  /* 0x02d80000030075a7 */ /* 0x000066000802017f */
[----:B-1----:R-:W-:Y:S05]  /*19990*/  @!P1 NANOSLEEP.SYNCS 0x989680 ;  /* 0x009896800000995d */ /* 0x002fea0003900000 */
[----:B------:R-:W1:Y:S02]  /*199a0*/  @!P1 SYNCS.PHASECHK.TRANS64 P1, [R3+URZ+0x2d800], R0 ;  /* 0x02d80000030095a7 */ /* 0x000e64000802007f */
[----:B-1----:R-:W-:Y:S05]  /*199b0*/  @!P1 BRA `(.L_x_11099) ;  /* 0xfffffffc00ec9947 */ /* 0x002fea000383ffff */
[----:B------:R-:W-:Y:S05]  /*199c0*/  BRA `(.L_x_11285) ;  /* 0xfffffe8400d47947 */ /* 0x000fea000383ffff */
.L_x_11103:
[----:B-1----:R1:W2:Y:S02]  /*199d0*/  SYNCS.PHASECHK.TRANS64.TRYWAIT P1, [R2+URZ+0x2d830], R3 ;  /* 0x02d83003020075a7 */ /* 0x0022a4000802017f */
[----:B--2---:R-:W-:Y:S05]  /*199e0*/  @!P1 NANOSLEEP.SYNCS 0x989680 ;  /* 0x009896800000995d */ /* 0x004fea0003900000 */
[----:B------:R-:W2:Y:S02]  /*199f0*/  @!P1 SYNCS.PHASECHK.TRANS64 P1, [R2+URZ+0x2d830], R3 ;  /* 0x02d83003020095a7 */ /* 0x000ea4000802007f */
[----:B--2---:R-:W-:Y:S05]  /*19a00*/  @!P1 BRA `(.L_x_11103) ;  /* 0xfffffffc00f09947 */ /* 0x004fea000383ffff */
[----:B------:R-:W-:Y:S05]  /*19a10*/  BRA `(.L_x_11102) ;  /* 0xfffffe8400f07947 */ /* 0x000fea000383ffff */
.L_x_11120:
[----:B-1----:R-:W-:-:S04]  /*19a20*/  IMAD.U32 R7, RZ, RZ, UR6 ;  /* 0x00000006ff077e24 */ /* 0x002fc8000f8e00ff */
[----:B------:R1:W2:Y:S03]  /*19a30*/  SYNCS.PHASECHK.TRANS64.TRYWAIT P1, [R7+URZ+0x2d830], R6 ;  /* 0x02d83006070075a7 */ /* 0x0002a6000802017f */
[----:B--2---:R-:W-:Y:S05]  /*19a40*/  @!P1 NANOSLEEP.SYNCS 0x989680 ;  /* 0x009896800000995d */ /* 0x004fea0003900000 */
[----:B------:R-:W2:Y:S02]  /*19a50*/  @!P1 SYNCS.PHASECHK.TRANS64 P1, [R7+URZ+0x2d830], R6 ;  /* 0x02d83006070095a7 */ /* 0x000ea4000802007f */
[----:B--2---:R-:W-:Y:S05]  /*19a60*/  @!P1 BRA `(.L_x_11120) ;  /* 0xfffffffc00ec9947 */ /* 0x004fea000383ffff */
[----:B------:R-:W-:Y:S05]  /*19a70*/  BRA `(.L_x_11117) ;  /* 0xfffffec400047947 */ /* 0x000fea000383ffff */
.L_x_11124:
[----:B-1----:R-:W-:-:S04]  /*19a80*/  IMAD.U32 R7, RZ, RZ, UR6 ;  /* 0x00000006ff077e24 */ /* 0x002fc8000f8e00ff */
[----:B------:R1:W2:Y:S03]  /*19a90*/  SYNCS.PHASECHK.TRANS64.TRYWAIT P1, [R7+URZ+0x2d850], R6 ;  /* 0x02d85006070075a7 */ /* 0x0002a6000802017f */
[----:B--2---:R-:W-:Y:S05]  /*19aa0*/  @!P1 NANOSLEEP.SYNCS 0x989680 ;  /* 0x009896800000995d */ /* 0x004fea0003900000 */
[----:B------:R-:W2:Y:S02]  /*19ab0*/  @!P1 SYNCS.PHASECHK.TRANS64 P1, [R7+URZ+0x2d850], R6 ;  /* 0x02d85006070095a7 */ /* 0x000ea4000802007f */
[----:B--2---:R-:W-:Y:S05]  /*19ac0*/  @!P1 BRA `(.L_x_11124) ;  /* 0xfffffffc00ec9947 */ /* 0x004fea000383ffff */
[----:B------:R-:W-:Y:S05]  /*19ad0*/  BRA `(.L_x_11121) ;  /* 0xfffffec400b07947 */ /* 0x000fea000383ffff */
.L_x_11143:
[----:B-1----:R-:W-:-:S04]  /*19ae0*/  IMAD.U32 R7, RZ, RZ, UR6 ;  /* 0x00000006ff077e24 */ /* 0x002fc8000f8e00ff */
[----:B------:R1:W2:Y:S03]  /*19af0*/  SYNCS.PHASECHK.TRANS64.TRYWAIT P1, [R7+URZ+0x2d830], R6 ;  /* 0x02d83006070075a7 */ /* 0x0002a6000802017f */
[----:B--2---:R-:W-:Y:S05]  /*19b00*/  @!P1 NANOSLEEP.SYNCS 0x989680 ;  /* 0x009896800000995d */ /* 0x004fea0003900000 */
[----:B------:R-:W2:Y:S02]  /*19b10*/  @!P1 SYNCS.PHASECHK.TRANS64 P1, [R7+URZ+0x2d830], R6 ;  /* 0x02d83006070095a7 */ /* 0x000ea4000802007f */
[----:B--2---:R-:W-:Y:S05]  /*19b20*/  @!P1 BRA `(.L_x_11143) ;  /* 0xfffffffc00ec9947 */ /* 0x004fea000383ffff */
[----:B------:R-:W-:Y:S05]  /*19b30*/  BRA `(.L_x_11140) ;  /* 0xffffff0000a07947 */ /* 0x000fea000383ffff */
.L_x_11147:
[----:B-1----:R-:W-:-:S04]  /*19b40*/  IMAD.U32 R7, RZ, RZ, UR6 ;  /* 0x00000006ff077e24 */ /* 0x002fc8000f8e00ff */
[----:B------:R1:W2:Y:S03]  /*19b50*/  SYNCS.PHASECHK.TRANS64.TRYWAIT P1, [R7+URZ+0x2d850], R6 ;  /* 0x02d85006070075a7 */ /* 0x0002a6000802017f */
[----:B--2---:R-:W-:Y:S05]  /*19b60*/  @!P1 NANOSLEEP.SYNCS 0x989680 ;  /* 0x009896800000995d */ /* 0x004fea0003900000 */
[----:B------:R-:W2:Y:S02]  /*19b70*/  @!P1 SYNCS.PHASECHK.TRANS64 P1, [R7+URZ+0x2d850], R6 ;  /* 0x02d85006070095a7 */ /* 0x000ea4000802007f */
[----:B--2---:R-:W-:Y:S05]  /*19b80*/  @!P1 BRA `(.L_x_11147) ;  /* 0xfffffffc00ec9947 */ /* 0x004fea000383ffff */
[----:B------:R-:W-:Y:S05]  /*19b90*/  BRA `(.L_x_11144) ;  /* 0xffffff04004c7947 */ /* 0x000fea000383ffff */
.L_x_11155:
[----:B-1----:R-:W-:-:S04]  /*19ba0*/  IMAD.U32 R8, RZ, RZ, UR6 ;  /* 0x00000006ff087e24 */ /* 0x002fc8000f8e00ff */
[----:B------:R1:W2:Y:S03]  /*19bb0*/  SYNCS.PHASECHK.TRANS64.TRYWAIT P1, [R8+URZ+0x2d830], R5 ;  /* 0x02d83005080075a7 */ /* 0x0002a6000802017f */
[----:B--2---:R-:W-:Y:S05]  /*19bc0*/  @!P1 NANOSLEEP.SYNCS 0x989680 ;  /* 0x009896800000995d */ /* 0x004fea0003900000 */
[----:B------:R-:W2:Y:S02]  /*19bd0*/  @!P1 SYNCS.PHASECHK.TRANS64 P1, [R8+URZ+0x2d830], R5 ;  /* 0x02d83005080095a7 */ /* 0x000ea4000802007f */
[----:B--2---:R-:W-:Y:S05]  /*19be0*/  @!P1 BRA `(.L_x_11155) ;  /* 0xfffffffc00ec9947 */ /* 0x004fea000383ffff */
[----:B------:R-:W-:Y:S05]  /*19bf0*/  BRA `(.L_x_11152) ;  /* 0xffffff2800c87947 */ /* 0x000fea000383ffff */
.L_x_11159:
[----:B-1----:R-:W-:-:S04]  /*19c00*/  IMAD.U32 R7, RZ, RZ, UR6 ;  /* 0x00000006ff077e24 */ /* 0x002fc8000f8e00ff */
[----:B------:R1:W2:Y:S03]  /*19c10*/  SYNCS.PHASECHK.TRANS64.TRYWAIT P1, [R7+URZ+0x2d850], R5 ;  /* 0x02d85005070075a7 */ /* 0x0002a6000802017f */
[----:B--2---:R-:W-:Y:S05]  /*19c20*/  @!P1 NANOSLEEP.SYNCS 0x989680 ;  /* 0x009896800000995d */ /* 0x004fea0003900000 */
[----:B------:R-:W2:Y:S02]  /*19c30*/  @!P1 SYNCS.PHASECHK.TRANS64 P1, [R7+URZ+0x2d850], R5 ;  /* 0x02d85005070095a7 */ /* 0x000ea4000802007f */
[----:B--2---:R-:W-:Y:S05]  /*19c40*/  @!P1 BRA `(.L_x_11159) ;  /* 0xfffffffc00ec9947 */ /* 0x004fea000383ffff */
[----:B------:R-:W-:Y:S05]  /*19c50*/  BRA `(.L_x_11156) ;  /* 0xffffff2c00747947 */ /* 0x000fea000383ffff */
.L_x_11174:
[----:B-1----:R-:W-:-:S04]  /*19c60*/  IMAD.U32 R4, RZ, RZ, UR8 ;  /* 0x00000008ff047e24 */ /* 0x002fc8000f8e00ff */
[----:B------:R1:W2:Y:S03]  /*19c70*/  SYNCS.PHASECHK.TRANS64.TRYWAIT P1, [R4+URZ+0x2d850], R3 ;  /* 0x02d85003040075a7 */ /* 0x0002a6000802017f */
[----:B--2---:R-:W-:Y:S05]  /*19c80*/  @!P1 NANOSLEEP.SYNCS 0x989680 ;  /* 0x009896800000995d */ /* 0x004fea0003900000 */
[----:B------:R-:W2:Y:S02]  /*19c90*/  @!P1 SYNCS.PHASECHK.TRANS64 P1, [R4+URZ+0x2d850], R3 ;  /* 0x02d85003040095a7 */ /* 0x000ea4000802007f */
[----:B--2---:R-:W-:Y:S05]  /*19ca0*/  @!P1 BRA `(.L_x_11174) ;  /* 0xfffffffc00ec9947 */ /* 0x004fea000383ffff */
[----:B------:R-:W-:Y:S05]  /*19cb0*/  BRA `(.L_x_11173) ;  /* 0xffffff6400787947 */ /* 0x000fea000383ffff */
.L_x_11222:
        /* <DEDUP_REMOVED lines=11> */
.L_x_11287:
[----:B------:R-:W-:Y:S05]  /*19d70*/  BSYNC B0 ;  /* 0x0000000000007941 */ /* 0x000fea0003800000 */
.L_x_11286:
[----:B------:R-:W-:Y:S05]  /*19d80*/  BRA `(.L_x_11288) ;  /* 0xffffffbc00047947 */ /* 0x000fea000383ffff */
.L_x_11225:
[----:B0-----:R0:W1:Y:S02]  /*19d90*/  SYNCS.PHASECHK.TRANS64.TRYWAIT P0, [R4+URZ+0x2d840], R5 ;  /* 0x02d84005040075a7 */ /* 0x001064000800017f */
[----:B-1----:R-:W-:Y:S05]  /*19da0*/  @!P0 NANOSLEEP.SYNCS 0x989680 ;  /* 0x009896800000895d */ /* 0x002fea0003900000 */
[----:B------:R-:W1:Y:S02]  /*19db0*/  @!P0 SYNCS.PHASECHK.TRANS64 P0, [R4+URZ+0x2d840], R5 ;  /* 0x02d84005040085a7 */ /* 0x000e64000800007f */
[----:B-1----:R-:W-:Y:S05]  /*19dc0*/  @!P0 BRA `(.L_x_11225) ;  /* 0xfffffffc00f08947 */ /* 0x002fea000383ffff */
[----:B------:R-:W-:Y:S05]  /*19dd0*/  BRA `(.L_x_11289) ;  /* 0xffffffbc00607947 */ /* 0x000fea000383ffff */
.L_x_11226:
        /* <DEDUP_REMOVED lines=8> */
.L_x_11291:
[----:B------:R-:W-:Y:S05]  /*19e60*/  BSYNC B0 ;  /* 0x0000000000007941 */ /* 0x000fea0003800000 */
.L_x_11290:
        /* <DEDUP_REMOVED lines=9> */
.L_x_11292:
[----:B------:R-:W-:Y:S02]  /*19f00*/  IMAD.MOV.U32 R13, RZ, RZ, R6 ;  /* 0x000000ffff0d7224 */ /* 0x000fe400078e0006 */
[----:B------:R-:W-:Y:S02]  /*19f10*/  IMAD.MOV.U32 R12, RZ, RZ, 0x1 ;  /* 0x00000001ff0c7424 */ /* 0x000fe400078e00ff */
[----:B------:R-:W-:-:S07]  /*19f20*/  IMAD.MOV.U32 R3, RZ, RZ, R14 ;  /* 0x000000ffff037224 */ /* 0x000fce00078e000e */
[----:B------:R-:W-:Y:S05]  /*19f30*/  WARPSYNC.COLLECTIVE R15, `(.L_x_11293) ;  /* 0x000000000f087348 */ /* 0x000fea0003c00000 */
[----:B------:R0:W1:Y:S02]  /*19f40*/  SHFL.IDX P6, R14, R13, R12, R11 ;  /* 0x0000000c0d0e7389 */ /* 0x00006400000c000b */
[----:B01----:R-:W-:Y:S01]  /*19f50*/  ENDCOLLECTIVE ;  /* 0x000000000000791b */ /* 0x003fe20003800000 */
.L_x_11293:
        /* <DEDUP_REMOVED lines=17> */
.L_x_11294:
[----:B------:R-:W-:Y:S02]  /*1a070*/  @P1 IMAD R8, R7, 0x2, R17 ;  /* 0x0000000207081824 */ /* 0x000fe400078e0211 */
[----:B------:R-:W-:Y:S02]  /*1a080*/  IMAD.MOV.U32 R13, RZ, RZ, R6 ;  /* 0x000000ffff0d7224 */ /* 0x000fe400078e0006 */
[----:B------:R-:W-:Y:S02]  /*1a090*/  IMAD.MOV.U32 R12, RZ, RZ, 0x2 ;  /* 0x00000002ff0c7424 */ /* 0x000fe400078e00ff */
[----:B------:R-:W-:-:S07]  /*1a0a0*/  IMAD.MOV.U32 R3, RZ, RZ, R14 ;  /* 0x000000ffff037224 */ /* 0x000fce00078e000e */
[----:B------:R-:W-:Y:S05]  /*1a0b0*/  WARPSYNC.COLLECTIVE R15, `(.L_x_11295) ;  /* 0x000000000f087348 */ /* 0x000fea0003c00000 */
[----:B------:R0:W1:Y:S02]  /*1a0c0*/  SHFL.IDX P6, R14, R13, R12, R11 ;  /* 0x0000000c0d0e7389 */ /* 0x00006400000c000b */
[----:B01----:R-:W-:Y:S01]  /*1a0d0*/  ENDCOLLECTIVE ;  /* 0x000000000000791b */ /* 0x003fe20003800000 */
.L_x_11295:
        /* <DEDUP_REMOVED lines=17> */
.L_x_11296:
[----:B------:R-:W-:Y:S02]  /*1a1f0*/  @P1 IMAD R8, R7, 0x2, R17 ;  /* 0x0000000207081824 */ /* 0x000fe400078e0211 */
[----:B------:R-:W-:Y:S02]  /*1a200*/  IMAD.MOV.U32 R13, RZ, RZ, R6 ;  /* 0x000000ffff0d7224 */ /* 0x000fe400078e0006 */
[----:B------:R-:W-:Y:S02]  /*1a210*/  IMAD.MOV.U32 R12, RZ, RZ, 0x3 ;  /* 0x00000003ff0c7424 */ /* 0x000fe400078e00ff */
[----:B------:R-:W-:-:S07]  /*1a220*/  IMAD.MOV.U32 R3, RZ, RZ, R14 ;  /* 0x000000ffff037224 */ /* 0x000fce00078e000e */
[----:B------:R-:W-:Y:S05]  /*1a230*/  WARPSYNC.COLLECTIVE R15, `(.L_x_11297) ;  /* 0x000000000f087348 */ /* 0x000fea0003c00000 */
[----:B------:R0:W1:Y:S02]  /*1a240*/  SHFL.IDX P6, R14, R13, R12, R11 ;  /* 0x0000000c0d0e7389 */ /* 0x00006400000c000b */
[----:B01----:R-:W-:Y:S01]  /*1a250*/  ENDCOLLECTIVE ;  /* 0x000000000000791b */ /* 0x003fe20003800000 */
.L_x_11297:
        /* <DEDUP_REMOVED lines=10> */
.L_x_11298:
[----:B------:R-:W-:Y:S01]  /*1a300*/  @!PT LDS RZ, [RZ] ;  /* 0x00000000fffff984 */ /* 0x000fe20000000800 */
[----:B------:R-:W-:Y:S01]  /*1a310*/  @!PT LDS RZ, [RZ] ;  /* 0x00000000fffff984 */ /* 0x000fe20000000800 */
[----:B------:R-:W-:Y:S01]  /*1a320*/  @!PT LDS RZ, [RZ] ;  /* 0x00000000fffff984 */ /* 0x000fe20000000800 */
[----:B------:R1:W-:Y:S04]  /*1a330*/  @P1 LDGSTS.E.BYPASS.LTC128B.128 [R8+0x16400], desc[UR56][R2.64], !P4 ;  /* 0x1640000002081fae */ /* 0x0003e8000e101d78 */
[----:B------:R1:W-:Y:S04]  /*1a340*/  @P1 LDGSTS.E.BYPASS.LTC128B.128 [R8+0x18400], desc[UR56][R2.64+0x40], !P3 ;  /* 0x1840004002081fae */ /* 0x0003e8000d901d78 */
[----:B------:R1:W-:Y:S01]  /*1a350*/  @P1 LDGSTS.E.BYPASS.LTC128B.128 [R8+0x1a400], desc[UR56][R2.64+0x80], !P2 ;  /* 0x1a40008002081fae */ /* 0x0003e2000d101d78 */
[----:B------:R-:W-:Y:S01]  /*1a360*/  IMAD.MOV.U32 R0, RZ, RZ, R14 ;  /* 0x000000ffff007224 */ /* 0x000fe200078e000e */
[----:B------:R-:W-:Y:S06]  /*1a370*/  BRA `(.L_x_11299) ;  /* 0xffffffbc00287947 */ /* 0x000fec000383ffff */
.L_x_11231:
[----:B------:R0:W5:Y:S01]  /*1a380*/  LDL R21, [R1+0x18] ;  /* 0x0000180001157983 */ /* 0x0001620000100800 */
[----:B------:R-:W-:Y:S02]  /*1a390*/  IMAD.MOV.U32 R13, RZ, RZ, R4 ;  /* 0x000000ffff0d7224 */ /* 0x000fe400078e0004 */
[----:B------:R-:W-:Y:S02]  /*1a3a0*/  IMAD.MOV.U32 R12, RZ, RZ, RZ ;  /* 0x000000ffff0c7224 */ /* 0x000fe400078e00ff */
[----:B------:R-:W-:Y:S02]  /*1a3b0*/  IMAD.MOV.U32 R11, RZ, RZ, 0x1c1f ;  /* 0x00001c1fff0b7424 */ /* 0x000fe400078e00ff */
[----:B------:R-:W-:Y:S02]  /*1a3c0*/  IMAD.MOV.U32 R15, RZ, RZ, -0x1 ;  /* 0xffffffffff0f7424 */ /* 0x000fe400078e00ff */
[----:B------:R-:W-:Y:S02]  /*1a3d0*/  IMAD R2, R28, R9, RZ ;  /* 0x000000091c027224 */ /* 0x000fe400078e02ff */
[----:B0-----:R-:W-:-:S07]  /*1a3e0*/  IMAD.IADD R25, R20, 0x1, R25 ;  /* 0x0000000114197824 */ /* 0x001fce00078e0219 */
[----:B-----5:R-:W-:Y:S05]  /*1a3f0*/  WARPSYNC.COLLECTIVE R15, `(.L_x_11300) ;  /* 0x000000000f087348 */ /* 0x020fea0003c00000 */
[----:B------:R0:W1:Y:S02]  /*1a400*/  SHFL.IDX P6, R14, R13, R12, R11 ;  /* 0x0000000c0d0e7389 */ /* 0x00006400000c000b */
[----:B01---5:R-:W-:Y:S01]  /*1a410*/  ENDCOLLECTIVE ;  /* 0x000000000000791b */ /* 0x023fe20003800000 */
.L_x_11300:
[----:B------:R-:W-:Y:S01]  /*1a420*/  ISETP.GE.AND P3, PT, R25, R2, PT ;  /* 0x000000021900720c */ /* 0x000fe20003f66270 */
[----:B------:R-:W-:Y:S02]  /*1a430*/  IMAD.MOV.U32 R13, RZ, RZ, R0 ;  /* 0x000000ffff0d7224 */ /* 0x000fe400078e0000 */
[----:B------:R-:W-:-:S10]  /*1a440*/  IMAD.MOV.U32 R6, RZ, RZ, R14 ;  /* 0x000000ffff067224 */ /* 0x000fd400078e000e */
[----:B------:R-:W-:Y:S05]  /*1a450*/  WARPSYNC.COLLECTIVE R15, `(.L_x_11301) ;  /* 0x000000000f087348 */ /* 0x000fea0003c00000 */
[----:B------:R0:W1:Y:S02]  /*1a460*/  SHFL.IDX P6, R14, R13, R12, R11 ;  /* 0x0000000c0d0e7389 */ /* 0x00006400000c000b */
[----:B01----:R-:W-:Y:S01]  /*1a470*/  ENDCOLLECTIVE ;  /* 0x000000000000791b */ /* 0x003fe20003800000 */
.L_x_11301:
[----:B------:R-:W-:Y:S02]  /*1a480*/  IMAD.MOV.U32 R13, RZ, RZ, R4 ;  /* 0x000000ffff0d7224 */ /* 0x000fe400078e0004 */
[----:B------:R-:W-:Y:S02]  /*1a490*/  IMAD.MOV.U32 R12, RZ, RZ, 0x1 ;  /* 0x00000001ff0c7424 */ /* 0x000fe400078e00ff */
[----:B------:R-:W-:-:S07]  /*1a4a0*/  IMAD.MOV.U32 R5, RZ, RZ, R14 ;  /* 0x000000ffff057224 */ /* 0x000fce00078e000e */
[----:B------:R-:W-:Y:S05]  /*1a4b0*/  WARPSYNC.COLLECTIVE R15, `(.L_x_11302) ;  /* 0x000000000f087348 */ /* 0x000fea0003c00000 */
[----:B------:R0:W1:Y:S02]  /*1a4c0*/  SHFL.IDX P6, R14, R13, R12, R11 ;  /* 0x0000000c0d0e7389 */ /* 0x00006400000c000b */
[----:B01----:R-:W-:Y:S01]  /*1a4d0*/  ENDCOLLECTIVE ;  /* 0x000000000000791b */ /* 0x003fe20003800000 */
.L_x_11302:
[----:B------:R-:W-:-:S05]  /*1a4e0*/  @!P3 LEA R5, P4, R10, R5, 0x1 ;  /* 0x000000050a05b211 */ /* 0x000fca00078808ff */
[----:B------:R-:W-:-:S04]  /*1a4f0*/  @!P3 IMAD.X R6, RZ, RZ, R6, P4 ;  /* 0x000000ffff06b224 */ /* 0x000fc800020e0606 */
[----:B------:R-:W-:Y:S02]  /*1a500*/  @!P3 IMAD.MOV.U32 R7, RZ, RZ, R6 ;  /* 0x000000ffff07b224 */ /* 0x000fe400078e0006 */
[----:B------:R-:W-:Y:S02]  /*1a510*/  @!P3 IMAD.MOV.U32 R6, RZ, RZ, R5 ;  /* 0x000000ffff06b224 */ /* 0x000fe400078e0005 */
[----:B------:R-:W-:Y:S02]  /*1a520*/  IMAD.MOV.U32 R13, RZ, RZ, R0 ;  /* 0x000000ffff0d7224 */ /* 0x000fe400078e0000 */
[----:B------:R-:W-:Y:S01]  /*1a530*/  VIADD R5, R25, 0x20 ;  /* 0x0000002019057836 */ /* 0x000fe20000000000 */
        /* <DEDUP_REMOVED lines=11> */
.L_x_11303:
[----:B------:R-:W-:Y:S02]  /*1a5f0*/  IMAD.MOV.U32 R13, RZ, RZ, R4 ;  /* 0x000000ffff0d7224 */ /* 0x000fe400078e0004 */
[----:B------:R-:W-:Y:S02]  /*1a600*/  IMAD.MOV.U32 R12, RZ, RZ, 0x2 ;  /* 0x00000002ff0c7424 */ /* 0x000fe400078e00ff */
[----:B------:R-:W-:-:S07]  /*1a610*/  IMAD.MOV.U32 R5, RZ, RZ, R14 ;  /* 0x000000ffff057224 */ /* 0x000fce00078e000e */
[----:B------:R-:W-:Y:S05]  /*1a620*/  WARPSYNC.COLLECTIVE R15, `(.L_x_11304) ;  /* 0x000000000f087348 */ /* 0x000fea0003c00000 */
[----:B------:R0:W1:Y:S02]  /*1a630*/  SHFL.IDX P6, R14, R13, R12, R11 ;  /* 0x0000000c0d0e7389 */ /* 0x00006400000c000b */
[----:B01----:R-:W-:Y:S01]  /*1a640*/  ENDCOLLECTIVE ;  /* 0x000000000000791b */ /* 0x003fe20003800000 */
.L_x_11304:
[----:B------:R-:W-:-:S05]  /*1a650*/  @!P3 LEA R5, P4, R10, R5, 0x1 ;  /* 0x000000050a05b211 */ /* 0x000fca00078808ff */
[----:B------:R-:W-:Y:S02]  /*1a660*/  @!P3 IMAD.X R7, RZ, RZ, R7, P4 ;  /* 0x000000ffff07b224 */ /* 0x000fe400020e0607 */
        /* <DEDUP_REMOVED lines=14> */
.L_x_11305:
[----:B------:R-:W-:Y:S02]  /*1a750*/  IMAD.MOV.U32 R13, RZ, RZ, R4 ;  /* 0x000000ffff0d7224 */ /* 0x000fe400078e0004 */
[----:B------:R-:W-:Y:S02]  /*1a760*/  IMAD.MOV.U32 R12, RZ, RZ, 0x3 ;  /* 0x00000003ff0c7424 */ /* 0x000fe400078e00ff */
[----:B------:R-:W-:-:S07]  /*1a770*/  IMAD.MOV.U32 R5, RZ, RZ, R14 ;  /* 0x000000ffff057224 */ /* 0x000fce00078e000e */
[----:B------:R-:W-:Y:S05]  /*1a780*/  WARPSYNC.COLLECTIVE R15, `(.L_x_11306) ;  /* 0x000000000f087348 */ /* 0x000fea0003c00000 */
[----:B------:R0:W1:Y:S02]  /*1a790*/  SHFL.IDX P6, R14, R13, R12, R11 ;  /* 0x0000000c0d0e7389 */ /* 0x00006400000c000b */
[----:B01----:R-:W-:Y:S01]  /*1a7a0*/  ENDCOLLECTIVE ;  /* 0x000000000000791b */ /* 0x003fe20003800000 */
.L_x_11306:
        /* <DEDUP_REMOVED lines=11> */
[----:B------:R-:W-:Y:S01]  /*1a860*/  IMAD.MOV.U32 R4, RZ, RZ, R14 ;  /* 0x000000ffff047224 */ /* 0x000fe200078e000e */
[----:B------:R-:W-:-:S13]  /*1a870*/  ISETP.GE.AND P3, PT, R5, R2, PT ;  /* 0x000000020500720c */ /* 0x000fda0003f66270 */
[----:B0-----:R-:W-:Y:S05]  /*1a880*/  WARPSYNC.COLLECTIVE R15, `(.L_x_11307) ;  /* 0x000000000f087348 */ /* 0x001fea0003c00000 */
[----:B------:R1:W2:Y:S02]  /*1a890*/  SHFL.IDX P6, R14, R13, R12, R11 ;  /* 0x0000000c0d0e7389 */ /* 0x0002a400000c000b */
[----:B012---:R-:W-:Y:S01]  /*1a8a0*/  ENDCOLLECTIVE ;  /* 0x000000000000791b */ /* 0x007fe20003800000 */
.L_x_11307:
[----:B------:R-:W-:Y:S02]  /*1a8b0*/  IMAD.MOV.U32 R13, RZ, RZ, R3 ;  /* 0x000000ffff0d7224 */ /* 0x000fe400078e0003 */
[----:B------:R-:W-:Y:S02]  /*1a8c0*/  IMAD.MOV.U32 R12, RZ, RZ, RZ ;  /* 0x000000ffff0c7224 */ /* 0x000fe400078e00ff */
[----:B------:R-:W-:-:S07]  /*1a8d0*/  IMAD.MOV.U32 R0, RZ, RZ, R14 ;  /* 0x000000ffff007224 */ /* 0x000fce00078e000e */
[----:B------:R-:W-:Y:S05]  /*1a8e0*/  WARPSYNC.COLLECTIVE R15, `(.L_x_11308) ;  /* 0x000000000f087348 */ /* 0x000fea0003c00000 */
[----:B------:R0:W1:Y:S02]  /*1a8f0*/  SHFL.IDX P6, R14, R13, R12, R11 ;  /* 0x0000000c0d0e7389 */ /* 0x00006400000c000b */
[----:B01----:R-:W-:Y:S01]  /*1a900*/  ENDCOLLECTIVE ;  /* 0x000000000000791b */ /* 0x003fe20003800000 */
.L_x_11308:
[----:B------:R-:W-:-:S05]  /*1a910*/  @!P3 LEA R0, P4, R10, R0, 0x1 ;  /* 0x000000000a00b211 */ /* 0x000fca00078808ff */
[----:B------:R-:W-:-:S04]  /*1a920*/  @!P3 IMAD.X R4, RZ, RZ, R4, P4 ;  /* 0x000000ffff04b224 */ /* 0x000fc800020e0604 */
[----:B------:R-:W-:Y:S02]  /*1a930*/  @!P3 IMAD.MOV.U32 R5, RZ, RZ, R4 ;  /* 0x000000ffff05b224 */ /* 0x000fe400078e0004 */
        /* <DEDUP_REMOVED lines=14> */
.L_x_11309:
[----:B------:R-:W-:Y:S02]  /*1aa20*/  IMAD.MOV.U32 R13, RZ, RZ, R3 ;  /* 0x000000ffff0d7224 */ /* 0x000fe400078e0003 */
[----:B------:R-:W-:Y:S02]  /*1aa30*/  IMAD.MOV.U32 R12, RZ, RZ, 0x1 ;  /* 0x00000001ff0c7424 */ /* 0x000fe400078e00ff */
[----:B------:R-:W-:-:S07]  /*1aa40*/  IMAD.MOV.U32 R4, RZ, RZ, R14 ;  /* 0x000000ffff047224 */ /* 0x000fce00078e000e */
[----:B------:R-:W-:Y:S05]  /*1aa50*/  WARPSYNC.COLLECTIVE R15, `(.L_x_11310) ;  /* 0x000000000f087348 */ /* 0x000fea0003c00000 */
[----:B------:R0:W1:Y:S02]  /*1aa60*/  SHFL.IDX P6, R14, R13, R12, R11 ;  /* 0x0000000c0d0e7389 */ /* 0x00006400000c000b */
[----:B01----:R-:W-:Y:S01]  /*1aa70*/  ENDCOLLECTIVE ;  /* 0x000000000000791b */ /* 0x003fe20003800000 */
.L_x_11310:
        /* <DEDUP_REMOVED lines=14> */
.L_x_11311:
[----:B------:R-:W-:Y:S01]  /*1ab60*/  IMAD.MOV.U32 R8, RZ, RZ, R14 ;  /* 0x000000ffff087224 */ /* 0x000fe200078e000e */
[----:B------:R-:W-:Y:S06]  /*1ab70*/  BRA `(.L_x_11312) ;  /* 0xffffffc000387947 */ /* 0x000fec000383ffff */
.L_x_11234:
[----:B-1----:R1:W2:Y:S02]  /*1ab80*/  SYNCS.PHASECHK.TRANS64.TRYWAIT P0, [R17+URZ+0x2d820], R0 ;  /* 0x02d82000110075a7 */ /* 0x0022a4000800017f */
[----:B--2---:R-:W-:Y:S05]  /*1ab90*/  @!P0 NANOSLEEP.SYNCS 0x989680 ;  /* 0x009896800000895d */ /* 0x004fea0003900000 */
[----:B------:R-:W2:Y:S02]  /*1aba0*/  @!P0 SYNCS.PHASECHK.TRANS64 P0, [R17+URZ+0x2d820], R0 ;  /* 0x02d82000110085a7 */ /* 0x000ea4000800007f */
[----:B--2---:R-:W-:Y:S05]  /*1abb0*/  @!P0 BRA `(.L_x_11234) ;  /* 0xfffffffc00f08947 */ /* 0x004fea000383ffff */
[----:B------:R-:W-:Y:S05]  /*1abc0*/  BRA `(.L_x_11313) ;  /* 0xffffffc000a07947 */ /* 0x000fea000383ffff */
.L_x_11239:
[----:B0-----:R0:W1:Y:S02]  /*1abd0*/  SYNCS.PHASECHK.TRANS64.TRYWAIT P0, [R5+URZ+0x2d840], R0 ;  /* 0x02d84000050075a7 */ /* 0x001064000800017f */
[----:B-1----:R-:W-:Y:S05]  /*1abe0*/  @!P0 NANOSLEEP.SYNCS 0x989680 ;  /* 0x009896800000895d */ /* 0x002fea0003900000 */
[----:B------:R-:W1:Y:S02]  /*1abf0*/  @!P0 SYNCS.PHASECHK.TRANS64 P0, [R5+URZ+0x2d840], R0 ;  /* 0x02d84000050085a7 */ /* 0x000e64000800007f */
[----:B-1----:R-:W-:Y:S05]  /*1ac00*/  @!P0 BRA `(.L_x_11239) ;  /* 0xfffffffc00f08947 */ /* 0x002fea000383ffff */
[----:B------:R-:W-:Y:S05]  /*1ac10*/  BRA `(.L_x_11314) ;  /* 0xffffffc400947947 */ /* 0x000fea000383ffff */
.L_x_11240:
        /* <DEDUP_REMOVED lines=8> */
.L_x_11316:
[----:B------:R-:W-:Y:S05]  /*1aca0*/  BSYNC B1 ;  /* 0x0000000000017941 */ /* 0x000fea0003800000 */
.L_x_11315:
        /* <DEDUP_REMOVED lines=13> */
.L_x_11317:
        /* <DEDUP_REMOVED lines=8> */
.L_x_11318:
        /* <DEDUP_REMOVED lines=14> */
.L_x_11319:
[----:B------:R-:W-:Y:S02]  /*1aee0*/  IMAD.MOV.U32 R13, RZ, RZ, R8 ;  /* 0x000000ffff0d7224 */ /* 0x000fe400078e0008 */
[----:B------:R-:W-:Y:S02]  /*1aef0*/  IMAD.MOV.U32 R12, RZ, RZ, 0x2 ;  /* 0x00000002ff0c7424 */ /* 0x000fe400078e00ff */
[----:B------:R-:W-:-:S07]  /*1af00*/  IMAD.MOV.U32 R2, RZ, RZ, R14 ;  /* 0x000000ffff027224 */ /* 0x000fce00078e000e */
[----:B------:R-:W-:Y:S05]  /*1af10*/  WARPSYNC.COLLECTIVE R15, `(.L_x_11320) ;  /* 0x000000000f087348 */ /* 0x000fea0003c00000 */
[----:B------:R0:W1:Y:S02]  /*1af20*/  SHFL.IDX P6, R14, R13, R12, R11 ;  /* 0x0000000c0d0e7389 */ /* 0x00006400000c000b */
[----:B01----:R-:W-:Y:S01]  /*1af30*/  ENDCOLLECTIVE ;  /* 0x000000000000791b */ /* 0x003fe20003800000 */
.L_x_11320:
        /* <DEDUP_REMOVED lines=13> */
.L_x_11321:
[----:B------:R-:W-:Y:S02]  /*1b010*/  IMAD.MOV.U32 R13, RZ, RZ, R8 ;  /* 0x000000ffff0d7224 */ /* 0x000fe400078e0008 */
[----:B------:R-:W-:Y:S02]  /*1b020*/  IMAD.MOV.U32 R12, RZ, RZ, 0x3 ;  /* 0x00000003ff0c7424 */ /* 0x000fe400078e00ff */
[----:B------:R-:W-:-:S07]  /*1b030*/  IMAD.MOV.U32 R2, RZ, RZ, R14 ;  /* 0x000000ffff027224 */ /* 0x000fce00078e000e */
[----:B------:R-:W-:Y:S05]  /*1b040*/  WARPSYNC.COLLECTIVE R15, `(.L_x_11322) ;  /* 0x000000000f087348 */ /* 0x000fea0003c00000 */
[----:B------:R0:W1:Y:S02]  /*1b050*/  SHFL.IDX P6, R14, R13, R12, R11 ;  /* 0x0000000c0d0e7389 */ /* 0x00006400000c000b */
[----:B01----:R-:W-:Y:S01]  /*1b060*/  ENDCOLLECTIVE ;  /* 0x000000000000791b */ /* 0x003fe20003800000 */
.L_x_11322:
        /* <DEDUP_REMOVED lines=14> */
.L_x_11323:
[----:B------:R-:W-:Y:S01]  /*1b150*/  IMAD.MOV.U32 R2, RZ, RZ, R14 ;  /* 0x000000ffff027224 */ /* 0x000fe200078e000e */
[----:B------:R-:W-:Y:S06]  /*1b160*/  BRA `(.L_x_11324) ;  /* 0xffffffc400287947 */ /* 0x000fec000383ffff */
.L_x_11245:
[----:B-1----:R1:W2:Y:S02]  /*1b170*/  SYNCS.PHASECHK.TRANS64.TRYWAIT P0, [R5+URZ+0x2d860], R2 ;  /* 0x02d86002050075a7 */ /* 0x0022a4000800017f */
[----:B--2---:R-:W-:Y:S05]  /*1b180*/  @!P0 NANOSLEEP.SYNCS 0x989680 ;  /* 0x009896800000895d */ /* 0x004fea0003900000 */
[----:B------:R-:W2:Y:S02]  /*1b190*/  @!P0 SYNCS.PHASECHK.TRANS64 P0, [R5+URZ+0x2d860], R2 ;  /* 0x02d86002050085a7 */ /* 0x000ea4000800007f */
[----:B--2---:R-:W-:Y:S05]  /*1b1a0*/  @!P0 BRA `(.L_x_11245) ;  /* 0xfffffffc00f08947 */ /* 0x004fea000383ffff */
[----:B------:R-:W-:Y:S05]  /*1b1b0*/  BRA `(.L_x_11325) ;  /* 0xffffffc4008c7947 */ /* 0x000fea000383ffff */
.L_x_11246:
        /* <DEDUP_REMOVED lines=8> */
.L_x_11327:
[----:B------:R-:W-:Y:S05]  /*1b240*/  BSYNC B1 ;  /* 0x0000000000017941 */ /* 0x000fea0003800000 */
.L_x_11326:
        /* <DEDUP_REMOVED lines=9> */
.L_x_11328:
[----:B------:R-:W-:Y:S02]  /*1b2e0*/  IMAD.MOV.U32 R13, RZ, RZ, R19 ;  /* 0x000000ffff0d7224 */ /* 0x000fe400078e0013 */
[----:B------:R-:W-:Y:S02]  /*1b2f0*/  IMAD.MOV.U32 R12, RZ, RZ, 0x1 ;  /* 0x00000001ff0c7424 */ /* 0x000fe400078e00ff */
[----:B------:R-:W-:-:S07]  /*1b300*/  IMAD.MOV.U32 R2, RZ, RZ, R14 ;  /* 0x000000ffff027224 */ /* 0x000fce00078e000e */
[----:B------:R-:W-:Y:S05]  /*1b310*/  WARPSYNC.COLLECTIVE R15, `(.L_x_11329) ;  /* 0x000000000f087348 */ /* 0x000fea0003c00000 */
[----:B------:R0:W1:Y:S02]  /*1b320*/  SHFL.IDX P6, R14, R13, R12, R11 ;  /* 0x0000000c0d0e7389 */ /* 0x00006400000c000b */
[----:B01----:R-:W-:Y:S01]  /*1b330*/  ENDCOLLECTIVE ;  /* 0x000000000000791b */ /* 0x003fe20003800000 */
.L_x_11329:
        /* <DEDUP_REMOVED lines=16> */
.L_x_11330:
[----:B------:R-:W-:Y:S02]  /*1b440*/  IMAD.MOV.U32 R13, RZ, RZ, R19 ;  /* 0x000000ffff0d7224 */ /* 0x000fe400078e0013 */
[----:B------:R-:W-:Y:S02]  /*1b450*/  IMAD.MOV.U32 R12, RZ, RZ, 0x2 ;  /* 0x00000002ff0c7424 */ /* 0x000fe400078e00ff */
[----:B------:R-:W-:-:S07]  /*1b460*/  IMAD.MOV.U32 R2, RZ, RZ, R14 ;  /* 0x000000ffff027224 */ /* 0x000fce00078e000e */
[----:B------:R-:W-:Y:S05]  /*1b470*/  WARPSYNC.COLLECTIVE R15, `(.L_x_11331) ;  /* 0x000000000f087348 */ /* 0x000fea0003c00000 */
[----:B------:R0:W1:Y:S02]  /*1b480*/  SHFL.IDX P6, R14, R13, R12, R11 ;  /* 0x0000000c0d0e7389 */ /* 0x00006400000c000b */
[----:B01----:R-:W-:Y:S01]  /*1b490*/  ENDCOLLECTIVE ;  /* 0x000000000000791b */ /* 0x003fe20003800000 */
.L_x_11331:
        /* <DEDUP_REMOVED lines=16> */
.L_x_11332:
[----:B------:R-:W-:Y:S02]  /*1b5a0*/  IMAD.MOV.U32 R13, RZ, RZ, R19 ;  /* 0x000000ffff0d7224 */ /* 0x000fe400078e0013 */
[----:B------:R-:W-:Y:S02]  /*1b5b0*/  IMAD.MOV.U32 R12, RZ, RZ, 0x3 ;  /* 0x00000003ff0c7424 */ /* 0x000fe400078e00ff */
[----:B------:R-:W-:-:S07]  /*1b5c0*/  IMAD.MOV.U32 R2, RZ, RZ, R14 ;  /* 0x000000ffff027224 */ /* 0x000fce00078e000e */
[----:B------:R-:W-:Y:S05]  /*1b5d0*/  WARPSYNC.COLLECTIVE R15, `(.L_x_11333) ;  /* 0x000000000f087348 */ /* 0x000fea0003c00000 */
[----:B------:R0:W1:Y:S02]  /*1b5e0*/  SHFL.IDX P6, R14, R13, R12, R11 ;  /* 0x0000000c0d0e7389 */ /* 0x00006400000c000b */
[----:B01----:R-:W-:Y:S01]  /*1b5f0*/  ENDCOLLECTIVE ;  /* 0x000000000000791b */ /* 0x003fe20003800000 */
.L_x_11333:
        /* <DEDUP_REMOVED lines=13> */
.L_x_11334:
        /* <DEDUP_REMOVED lines=8> */
.L_x_11254:
[----:B-1----:R1:W2:Y:S02]  /*1b750*/  SYNCS.PHASECHK.TRANS64.TRYWAIT P0, [R0+URZ+0x2d860], R3 ;  /* 0x02d86003000075a7 */ /* 0x0022a4000800017f */
[----:B--2---:R-:W-:Y:S05]  /*1b760*/  @!P0 NANOSLEEP.SYNCS 0x989680 ;  /* 0x009896800000895d */ /* 0x004fea0003900000 */
[----:B------:R-:W2:Y:S02]  /*1b770*/  @!P0 SYNCS.PHASECHK.TRANS64 P0, [R0+URZ+0x2d860], R3 ;  /* 0x02d86003000085a7 */ /* 0x000ea4000800007f */
[----:B--2---:R-:W-:Y:S05]  /*1b780*/  @!P0 BRA `(.L_x_11254) ;  /* 0xfffffffc00f08947 */ /* 0x004fea000383ffff */
[----:B------:R-:W-:Y:S05]  /*1b790*/  BRA `(.L_x_11336) ;  /* 0xffffffc800187947 */ /* 0x000fea000383ffff */
.L_x_11255:
        /* <DEDUP_REMOVED lines=8> */
.L_x_11338:
[----:B------:R-:W-:Y:S05]  /*1b820*/  BSYNC B0 ;  /* 0x0000000000007941 */ /* 0x000fea0003800000 */
.L_x_11337:
[----:B------:R-:W0:Y:S01]  /*1b830*/  S2R R2, SR_TID.X ;  /* 0x0000000000027919 */ /* 0x000e220000002100 */
[----:B------:R-:W-:Y:S02]  /*1b840*/  IMAD.MOV.U32 R13, RZ, RZ, R18 ;  /* 0x000000ffff0d7224 */ /* 0x000fe400078e0012 */
[----:B------:R-:W-:Y:S02]  /*1b850*/  IMAD.MOV.U32 R12, RZ, RZ, RZ ;  /* 0x000000ffff0c7224 */ /* 0x000fe400078e00ff */
[----:B------:R-:W-:Y:S02]  /*1b860*/  IMAD.MOV.U32 R11, RZ, RZ, 0x1c1f ;  /* 0x00001c1fff0b7424 */ /* 0x000fe400078e00ff */
[----:B------:R-:W-:Y:S02]  /*1b870*/  IMAD.MOV.U32 R15, RZ, RZ, -0x1 ;  /* 0xffffffffff0f7424 */ /* 0x000fe400078e00ff */
[----:B------:R-:W-:Y:S02]  /*1b880*/  IMAD.MOV.U32 R3, RZ, RZ, R14 ;  /* 0x000000ffff037224 */ /* 0x000fe400078e000e */
[----:B------:R-:W-:-:S07]  /*1b890*/  IMAD R4, R4, 0x2, R17 ;  /* 0x0000000204047824 */ /* 0x000fce00078e0211 */
[----:B0-----:R-:W-:Y:S05]  /*1b8a0*/  WARPSYNC.COLLECTIVE R15, `(.L_x_11339) ;  /* 0x000000000f087348 */ /* 0x001fea0003c00000 */
[----:B------:R1:W2:Y:S02]  /*1b8b0*/  SHFL.IDX P6, R14, R13, R12, R11 ;  /* 0x0000000c0d0e7389 */ /* 0x0002a400000c000b */
[----:B012---:R-:W-:Y:S01]  /*1b8c0*/  ENDCOLLECTIVE ;  /* 0x000000000000791b */ /* 0x007fe20003800000 */
.L_x_11339:
        /* <DEDUP_REMOVED lines=17> */
.L_x_11340:
        /* <DEDUP_REMOVED lines=9> */
[----:B------:R-:W-:Y:S01]  /*1ba70*/  ISETP.LT.OR P3, PT, R6, 0x21, P2 ;  /* 0x000000210600780c */ /* 0x000fe20001761670 */
[----:B0-----:R-:W-:-:S12]  /*1ba80*/  IMAD.MOV.U32 R3, RZ, RZ, R14 ;  /* 0x000000ffff037224 */ /* 0x001fd800078e000e */
[----:B------:R-:W-:Y:S05]  /*1ba90*/  WARPSYNC.COLLECTIVE R15, `(.L_x_11341) ;  /* 0x000000000f087348 */ /* 0x000fea0003c00000 */
[----:B------:R0:W1:Y:S02]  /*1baa0*/  SHFL.IDX P6, R14, R13, R12, R11 ;  /* 0x0000000c0d0e7389 */ /* 0x00006400000c000b */
[----:B01----:R-:W-:Y:S01]  /*1bab0*/  ENDCOLLECTIVE ;  /* 0x000000000000791b */ /* 0x003fe20003800000 */
.L_x_11341:
[----:B------:R-:W-:Y:S02]  /*1bac0*/  IMAD.MOV.U32 R13, RZ, RZ, R19 ;  /* 0x000000ffff0d7224 */ /* 0x000fe400078e0013 */
[----:B------:R-:W-:Y:S01]  /*1bad0*/  IMAD.MOV.U32 R12, RZ, RZ, 0x2 ;  /* 0x00000002ff0c7424 */ /* 0x000fe200078e00ff */
[----:B------:R-:W-:-:S13]  /*1bae0*/  IADD3 R2, P4, R14, R5, RZ ;  /* 0x000000050e027210 */ /* 0x000fda0007f9e0ff */
[----:B------:R-:W-:Y:S05]  /*1baf0*/  WARPSYNC.COLLECTIVE R15, `(.L_x_11342) ;  /* 0x000000000f087348 */ /* 0x000fea0003c00000 */
[----:B------:R0:W1:Y:S02]  /*1bb00*/  SHFL.IDX P6, R14, R13, R12, R11 ;  /* 0x0000000c0d0e7389 */ /* 0x00006400000c000b */
[----:B01----:R-:W-:Y:S01]  /*1bb10*/  ENDCOLLECTIVE ;  /* 0x000000000000791b */ /* 0x003fe20003800000 */
.L_x_11342:
        /* <DEDUP_REMOVED lines=15> */
.L_x_11343:
[----:B------:R-:W-:Y:S02]  /*1bc10*/  IMAD.MOV.U32 R13, RZ, RZ, R19 ;  /* 0x000000ffff0d7224 */ /* 0x000fe400078e0013 */
[----:B------:R-:W-:Y:S01]  /*1bc20*/  IMAD.MOV.U32 R12, RZ, RZ, 0x3 ;  /* 0x00000003ff0c7424 */ /* 0x000fe200078e00ff */
[----:B------:R-:W-:-:S13]  /*1bc30*/  IADD3 R2, P4, R14, R5, RZ ;  /* 0x000000050e027210 */ /* 0x000fda0007f9e0ff */
[----:B------:R-:W-:Y:S05]  /*1bc40*/  WARPSYNC.COLLECTIVE R15, `(.L_x_11344) ;  /* 0x000000000f087348 */ /* 0x000fea0003c00000 */
[----:B------:R0:W1:Y:S02]  /*1bc50*/  SHFL.IDX P6, R14, R13, R12, R11 ;  /* 0x0000000c0d0e7389 */ /* 0x00006400000c000b */
[----:B01----:R-:W-:Y:S01]  /*1bc60*/  ENDCOLLECTIVE ;  /* 0x000000000000791b */ /* 0x003fe20003800000 */
.L_x_11344:
        /* <DEDUP_REMOVED lines=14> */
.L_x_11345:
[----:B------:R-:W-:Y:S05]  /*1bd50*/  BRA `(.L_x_11346) ;  /* 0xffffffc4008c7947 */ /* 0x000fea000383ffff */
.L_x_11260:
        /* <DEDUP_REMOVED lines=8> */
.L_x_11348:
[----:B------:R-:W-:Y:S05]  /*1bde0*/  BSYNC B0 ;  /* 0x0000000000007941 */ /* 0x000fea0003800000 */
.L_x_11347:
        /* <DEDUP_REMOVED lines=9> */
.L_x_11349:
[----:B------:R-:W-:Y:S02]  /*1be80*/  ULDC UR4, c[0x0][0xc3c] ;  /* 0x00030f0000047ab9 */ /* 0x000fe40000000800 */
[----:B------:R-:W-:-:S13]  /*1be90*/  ISETP.GE.OR P1, PT, R9, UR4, !P0 ;  /* 0x0000000409007c0c */ /* 0x000fda000c726670 */
[----:B------:R-:W0:Y:S08]  /*1bea0*/  @!P1 LDC.64 R2, c[0x0][0xc80] ;  /* 0x00032000ff029b82 */ /* 0x000e300000000a00 */
[----:B------:R-:W1:Y:S01]  /*1beb0*/  @!P1 LDC.64 R4, c[0x0][0xc78] ;  /* 0x00031e00ff049b82 */ /* 0x000e620000000a00 */
[----:B------:R-:W-:Y:S01]  /*1bec0*/  CS2R R24, SRZ ;  /* 0x0000000000187805 */ /* 0x000fe2000001ff00 */
        /* <DEDUP_REMOVED lines=18> */
.L_x_11350:
[----:B------:R-:W-:Y:S01]  /*1bff0*/  IMAD.MOV.U32 R12, RZ, RZ, 0x2 ;  /* 0x00000002ff0c7424 */ /* 0x000fe200078e00ff */
[----:B------:R-:W-:-:S05]  /*1c000*/  SEL R4, R14, RZ, P1 ;  /* 0x000000ff0e047207 */ /* 0x000fca0000800000 */
[----:B------:R-:W-:-:S04]  /*1c010*/  IMAD.IADD R4, R13, 0x1, R4 ;  /* 0x000000010d047824 */ /* 0x000fc800078e0204 */
[----:B------:R-:W-:-:S07]  /*1c020*/  IMAD.MOV.U32 R13, RZ, RZ, R4 ;  /* 0x000000ffff0d7224 */ /* 0x000fce00078e0004 */
[----:B------:R-:W-:Y:S05]  /*1c030*/  WARPSYNC.COLLECTIVE R15, `(.L_x_11351) ;  /* 0x000000000f087348 */ /* 0x000fea0003c00000 */
[----:B------:R0:W1:Y:S02]  /*1c040*/  SHFL.UP P6, R14, R13, R12, R11 ;  /* 0x0400000c0d0e7389 */ /* 0x00006400000c000b */
[----:B01----:R-:W-:Y:S01]  /*1c050*/  ENDCOLLECTIVE ;  /* 0x000000000000791b */ /* 0x003fe20003800000 */
.L_x_11351:
[----:B------:R-:W-:Y:S01]  /*1c060*/  IMAD.MOV.U32 R12, RZ, RZ, 0x4 ;  /* 0x00000004ff0c7424 */ /* 0x000fe200078e00ff */
[----:B------:R-:W-:-:S05]  /*1c070*/  SEL R3, R14, RZ, P2 ;  /* 0x000000ff0e037207 */ /* 0x000fca0001000000 */
[----:B------:R-:W-:-:S04]  /*1c080*/  IMAD.IADD R2, R4, 0x1, R3 ;  /* 0x0000000104027824 */ /* 0x000fc800078e0203 */
[----:B------:R-:W-:-:S07]  /*1c090*/  IMAD.MOV.U32 R13, RZ, RZ, R2 ;  /* 0x000000ffff0d7224 */ /* 0x000fce00078e0002 */
[----:B------:R-:W-:Y:S05]  /*1c0a0*/  WARPSYNC.COLLECTIVE R15, `(.L_x_11352) ;  /* 0x000000000f087348 */ /* 0x000fea0003c00000 */
[----:B------:R0:W1:Y:S02]  /*1c0b0*/  SHFL.UP P6, R14, R13, R12, R11 ;  /* 0x0400000c0d0e7389 */ /* 0x00006400000c000b */
[----:B01----:R-:W-:Y:S01]  /*1c0c0*/  ENDCOLLECTIVE ;  /* 0x000000000000791b */ /* 0x003fe20003800000 */
.L_x_11352:
[----:B------:R-:W-:Y:S01]  /*1c0d0*/  IMAD.MOV.U32 R12, RZ, RZ, 0x8 ;  /* 0x00000008ff0c7424 */ /* 0x000fe200078e00ff */
[----:B------:R-:W-:-:S05]  /*1c0e0*/  SEL R3, R14, RZ, P3 ;  /* 0x000000ff0e037207 */ /* 0x000fca0001800000 */
[----:B------:R-:W-:-:S04]  /*1c0f0*/  IMAD.IADD R3, R2, 0x1, R3 ;  /* 0x0000000102037824 */ /* 0x000fc800078e0203 */
[----:B------:R-:W-:-:S07]  /*1c100*/  IMAD.MOV.U32 R13, RZ, RZ, R3 ;  /* 0x000000ffff0d7224 */ /* 0x000fce00078e0003 */
[----:B------:R-:W-:Y:S05]  /*1c110*/  WARPSYNC.COLLECTIVE R15, `(.L_x_11353) ;  /* 0x000000000f087348 */ /* 0x000fea0003c00000 */
[----:B------:R0:W1:Y:S02]  /*1c120*/  SHFL.UP P6, R14, R13, R12, R11 ;  /* 0x0400000c0d0e7389 */ /* 0x00006400000c000b */
[----:B01----:R-:W-:Y:S01]  /*1c130*/  ENDCOLLECTIVE ;  /* 0x000000000000791b */ /* 0x003fe20003800000 */
.L_x_11353:
[----:B------:R-:W-:Y:S01]  /*1c140*/  IMAD.MOV.U32 R12, RZ, RZ, 0x10 ;  /* 0x00000010ff0c7424 */ /* 0x000fe200078e00ff */
[----:B------:R-:W-:-:S05]  /*1c150*/  SEL R4, R14, RZ, P4 ;  /* 0x000000ff0e047207 */ /* 0x000fca0002000000 */
[----:B------:R-:W-:-:S04]  /*1c160*/  IMAD.IADD R4, R3, 0x1, R4 ;  /* 0x0000000103047824 */ /* 0x000fc800078e0204 */
[----:B------:R-:W-:-:S07]  /*1c170*/  IMAD.MOV.U32 R13, RZ, RZ, R4 ;  /* 0x000000ffff0d7224 */ /* 0x000fce00078e0004 */
[----:B------:R-:W-:Y:S05]  /*1c180*/  WARPSYNC.COLLECTIVE R15, `(.L_x_11354) ;  /* 0x000000000f087348 */ /* 0x000fea0003c00000 */
[----:B------:R0:W1:Y:S02]  /*1c190*/  SHFL.UP P6, R14, R13, R12, R11 ;  /* 0x0400000c0d0e7389 */ /* 0x00006400000c000b */
[----:B01----:R-:W-:Y:S01]  /*1c1a0*/  ENDCOLLECTIVE ;  /* 0x000000000000791b */ /* 0x003fe20003800000 */
.L_x_11354:
        /* <DEDUP_REMOVED lines=8> */
.L_x_11355:
[----:B------:R-:W-:Y:S05]  /*1c230*/  BRA `(.L_x_11356) ;  /* 0xffffffc400a87947 */ /* 0x000fea000383ffff */
.L_x_11263:
[----:B------:R-:W-:Y:S01]  /*1c240*/  BSSY B0, `(.L_x_11357) ;  /* 0x0000007000007945 */ /* 0x000fe20003800000 */
[----:B------:R-:W-:Y:S02]  /*1c250*/  IMAD.MOV.U32 R12, RZ, RZ, 0x1 ;  /* 0x00000001ff0c7424 */ /* 0x000fe400078e00ff */
[----:B------:R-:W-:Y:S02]  /*1c260*/  IMAD.MOV.U32 R11, RZ, RZ, RZ ;  /* 0x000000ffff0b7224 */ /* 0x000fe400078e00ff */
[----:B------:R-:W-:-:S07]  /*1c270*/  IMAD.MOV.U32 R15, RZ, RZ, -0x1 ;  /* 0xffffffffff0f7424 */ /* 0x000fce00078e00ff */
[----:B------:R-:W-:Y:S05]  /*1c280*/  WARPSYNC.COLLECTIVE R15, `(.L_x_11358) ;  /* 0x000000000f087348 */ /* 0x000fea0003c00000 */
[----:B------:R0:W1:Y:S02]  /*1c290*/  SHFL.UP P6, R14, R13, R12, R11 ;  /* 0x0400000c0d0e7389 */ /* 0x00006400000c000b */
[----:B01----:R-:W-:Y:S01]  /*1c2a0*/  ENDCOLLECTIVE ;  /* 0x000000000000791b */ /* 0x003fe20003800000 */
.L_x_11358:
[----:B------:R-:W-:Y:S05]  /*1c2b0*/  BSYNC B0 ;  /* 0x0000000000007941 */ /* 0x000fea0003800000 */
.L_x_11357:
        /* <DEDUP_REMOVED lines=8> */
.L_x_11359:
[----:B------:R-:W-:Y:S01]  /*1c340*/  IMAD.MOV.U32 R12, RZ, RZ, 0x4 ;  /* 0x00000004ff0c7424 */ /* 0x000fe200078e00ff */
[----:B------:R-:W-:-:S05]  /*1c350*/  SEL R2, R14, RZ, P2 ;  /* 0x000000ff0e027207 */ /* 0x000fca0001000000 */
[----:B------:R-:W-:-:S04]  /*1c360*/  IMAD.IADD R2, R13, 0x1, R2 ;  /* 0x000000010d027824 */ /* 0x000fc800078e0202 */
[----:B------:R-:W-:-:S07]  /*1c370*/  IMAD.MOV.U32 R13, RZ, RZ, R2 ;  /* 0x000000ffff0d7224 */ /* 0x000fce00078e0002 */
[----:B------:R-:W-:Y:S05]  /*1c380*/  WARPSYNC.COLLECTIVE R15, `(.L_x_11360) ;  /* 0x000000000f087348 */ /* 0x000fea0003c00000 */
[----:B------:R0:W1:Y:S02]  /*1c390*/  SHFL.UP P6, R14, R13, R12, R11 ;  /* 0x0400000c0d0e7389 */ /* 0x00006400000c000b */
[----:B01----:R-:W-:Y:S01]  /*1c3a0*/  ENDCOLLECTIVE ;  /* 0x000000000000791b */ /* 0x003fe20003800000 */
.L_x_11360:
[----:B------:R-:W-:Y:S01]  /*1c3b0*/  IMAD.MOV.U32 R12, RZ, RZ, 0x8 ;  /* 0x00000008ff0c7424 */ /* 0x000fe200078e00ff */
[----:B------:R-:W-:-:S05]  /*1c3c0*/  SEL R3, R14, RZ, P3 ;  /* 0x000000ff0e037207 */ /* 0x000fca0001800000 */
[----:B------:R-:W-:-:S04]  /*1c3d0*/  IMAD.IADD R3, R2, 0x1, R3 ;  /* 0x0000000102037824 */ /* 0x000fc800078e0203 */
[----:B------:R-:W-:-:S07]  /*1c3e0*/  IMAD.MOV.U32 R13, RZ, RZ, R3 ;  /* 0x000000ffff0d7224 */ /* 0x000fce00078e0003 */
[----:B------:R-:W-:Y:S05]  /*1c3f0*/  WARPSYNC.COLLECTIVE R15, `(.L_x_11361) ;  /* 0x000000000f087348 */ /* 0x000fea0003c00000 */
[----:B------:R0:W1:Y:S02]  /*1c400*/  SHFL.UP P6, R14, R13, R12, R11 ;  /* 0x0400000c0d0e7389 */ /* 0x00006400000c000b */
[----:B01----:R-:W-:Y:S01]  /*1c410*/  ENDCOLLECTIVE ;  /* 0x000000000000791b */ /* 0x003fe20003800000 */
.L_x_11361:
[----:B------:R-:W-:Y:S01]  /*1c420*/  IMAD.MOV.U32 R12, RZ, RZ, 0x10 ;  /* 0x00000010ff0c7424 */ /* 0x000fe200078e00ff */
[----:B------:R-:W-:-:S05]  /*1c430*/  SEL R4, R14, RZ, P4 ;  /* 0x000000ff0e047207 */ /* 0x000fca0002000000 */
[----:B------:R-:W-:-:S04]  /*1c440*/  IMAD.IADD R4, R3, 0x1, R4 ;  /* 0x0000000103047824 */ /* 0x000fc800078e0204 */
[----:B------:R-:W-:-:S07]  /*1c450*/  IMAD.MOV.U32 R13, RZ, RZ, R4 ;  /* 0x000000ffff0d7224 */ /* 0x000fce00078e0004 */
[----:B------:R-:W-:Y:S05]  /*1c460*/  WARPSYNC.COLLECTIVE R15, `(.L_x_11362) ;  /* 0x000000000f087348 */ /* 0x000fea0003c00000 */
[----:B------:R0:W1:Y:S02]  /*1c470*/  SHFL.UP P6, R14, R13, R12, R11 ;  /* 0x0400000c0d0e7389 */ /* 0x00006400000c000b */
[----:B01----:R-:W-:Y:S01]  /*1c480*/  ENDCOLLECTIVE ;  /* 0x000000000000791b */ /* 0x003fe20003800000 */
.L_x_11362:
        /* <DEDUP_REMOVED lines=8> */
.L_x_11363:
[----:B------:R-:W-:Y:S05]  /*1c510*/  BRA `(.L_x_11364) ;  /* 0xffffffc400947947 */ /* 0x000fea000383ffff */
.L_x_11265:
[----:B------:R-:W-:Y:S01]  /*1c520*/  BSSY B0, `(.L_x_11365) ;  /* 0x0000006000007945 */ /* 0x000fe20003800000 */
[----:B------:R-:W-:Y:S01]  /*1c530*/  PLOP3.LUT P6, PT, P6, PT, PT, 0x8, 0x0 ;  /* 0x000000000000781c */ /* 0x000fe200037ce170 */
[----:B------:R-:W-:-:S12]  /*1c540*/  IMAD.MOV.U32 R15, RZ, RZ, -0x1 ;  /* 0xffffffffff0f7424 */ /* 0x000fd800078e00ff */
[----:B0-----:R-:W-:Y:S05]  /*1c550*/  WARPSYNC.COLLECTIVE R15, `(.L_x_11366) ;  /* 0x000000000f087348 */ /* 0x001fea0003c00000 */
[----:B------:R-:W-:Y:S01]  /*1c560*/  VOTE.ANY R14, PT, P6 ;  /* 0x00000000000e7806 */ /* 0x000fe200030e0100 */
[----:B0-----:R-:W-:Y:S06]  /*1c570*/  ENDCOLLECTIVE ;  /* 0x000000000000791b */ /* 0x001fec0003800000 */
.L_x_11366:
[----:B------:R-:W-:Y:S05]  /*1c580*/  BSYNC B0 ;  /* 0x0000000000007941 */ /* 0x000fea0003800000 */
.L_x_11365:
[----:B------:R-:W-:Y:S02]  /*1c590*/  IMAD.MOV.U32 R3, RZ, RZ, R14 ;  /* 0x000000ffff037224 */ /* 0x000fe400078e000e */
[----:B------:R-:W-:Y:S02]  /*1c5a0*/  IMAD.MOV.U32 R13, RZ, RZ, R25 ;  /* 0x000000ffff0d7224 */ /* 0x000fe400078e0019 */
[----:B------:R-:W0:Y:S01]  /*1c5b0*/  POPC R7, R3 ;  /* 0x0000000300077309 */ /* 0x000e220000000000 */
[----:B------:R-:W-:Y:S02]  /*1c5c0*/  IMAD.MOV.U32 R11, RZ, RZ, 0x1f ;  /* 0x0000001fff0b7424 */ /* 0x000fe400078e00ff */
[----:B------:R-:W-:Y:S02]  /*1c5d0*/  IMAD.MOV.U32 R15, RZ, RZ, -0x1 ;  /* 0xffffffffff0f7424 */ /* 0x000fe400078e00ff */
[----:B0-----:R-:W-:Y:S02]  /*1c5e0*/  IMAD.MOV.U32 R12, RZ, RZ, R7 ;  /* 0x000000ffff0c7224 */ /* 0x001fe400078e0007 */
[----:B------:R-:W-:-:S07]  /*1c5f0*/  IMAD.IADD R27, R7, 0x1, R27 ;  /* 0x00000001071b7824 */ /* 0x000fce00078e021b */
[----:B------:R-:W-:Y:S05]  /*1c600*/  WARPSYNC.COLLECTIVE R15, `(.L_x_11367) ;  /* 0x000000000f087348 */ /* 0x000fea0003c00000 */
[----:B------:R0:W1:Y:S02]  /*1c610*/  SHFL.IDX P6, R14, R13, R12, R11 ;  /* 0x0000000c0d0e7389 */ /* 0x00006400000c000b */
[----:B01----:R-:W-:Y:S01]  /*1c620*/  ENDCOLLECTIVE ;  /* 0x000000000000791b */ /* 0x003fe20003800000 */
.L_x_11367:
[----:B------:R-:W-:Y:S02]  /*1c630*/  IMAD.MOV.U32 R13, RZ, RZ, R5 ;  /* 0x000000ffff0d7224 */ /* 0x000fe400078e0005 */
[----:B------:R-:W-:-:S07]  /*1c640*/  IMAD.MOV.U32 R25, RZ, RZ, R14 ;  /* 0x000000ffff197224 */ /* 0x000fce00078e000e */
[----:B------:R-:W-:Y:S05]  /*1c650*/  WARPSYNC.COLLECTIVE R15, `(.L_x_11368) ;  /* 0x000000000f087348 */ /* 0x000fea0003c00000 */
[----:B------:R0:W1:Y:S02]  /*1c660*/  SHFL.IDX P6, R14, R13, R12, R11 ;  /* 0x0000000c0d0e7389 */ /* 0x00006400000c000b */
[----:B01----:R-:W-:Y:S01]  /*1c670*/  ENDCOLLECTIVE ;  /* 0x000000000000791b */ /* 0x003fe20003800000 */
.L_x_11368:
[----:B------:R-:W-:Y:S01]  /*1c680*/  IMAD.MOV.U32 R5, RZ, RZ, R14 ;  /* 0x000000ffff057224 */ /* 0x000fe200078e000e */
[----:B------:R-:W-:Y:S06]  /*1c690*/  BRA `(.L_x_11369) ;  /* 0xffffffc400747947 */ /* 0x000fec000383ffff */
.L_x_11267:
[----:B------:R-:W-:Y:S01]  /*1c6a0*/  BSSY B0, `(.L_x_11370) ;  /* 0x0000007000007945 */ /* 0x000fe20003800000 */
[----:B------:R-:W-:Y:S02]  /*1c6b0*/  IMAD.MOV.U32 R13, RZ, RZ, R2 ;  /* 0x000000ffff0d7224 */ /* 0x000fe400078e0002 */
[----:B------:R-:W-:Y:S02]  /*1c6c0*/  IMAD.MOV.U32 R11, RZ, RZ, 0x1f ;  /* 0x0000001fff0b7424 */ /* 0x000fe400078e00ff */
[----:B------:R-:W-:-:S07]  /*1c6d0*/  IMAD.MOV.U32 R15, RZ, RZ, -0x1 ;  /* 0xffffffffff0f7424 */ /* 0x000fce00078e00ff */
[----:B0123--:R-:W-:Y:S05]  /*1c6e0*/  WARPSYNC.COLLECTIVE R15, `(.L_x_11371) ;  /* 0x000000000f087348 */ /* 0x00ffea0003c00000 */
[----:B------:R4:W0:Y:S02]  /*1c6f0*/  SHFL.IDX P6, R14, R13, R12, R11 ;  /* 0x0000000c0d0e7389 */ /* 0x00082400000c000b */
[----:B01234-:R-:W-:Y:S01]  /*1c700*/  ENDCOLLECTIVE ;  /* 0x000000000000791b */ /* 0x01ffe20003800000 */
.L_x_11371:
[----:B------:R-:W-:Y:S05]  /*1c710*/  BSYNC B0 ;  /* 0x0000000000007941 */ /* 0x000fea0003800000 */
.L_x_11370:
[----:B------:R-:W-:Y:S01]  /*1c720*/  IMAD.MOV.U32 R24, RZ, RZ, R14 ;  /* 0x000000ffff187224 */ /* 0x000fe200078e000e */
[----:B------:R-:W-:Y:S06]  /*1c730*/  BRA `(.L_x_11266) ;  /* 0xffffffc400647947 */ /* 0x000fec000383ffff */
.L_x_11273:
[----:B0-----:R0:W1:Y:S02]  /*1c740*/  SYNCS.PHASECHK.TRANS64.TRYWAIT P0, [R5+URZ+0x2d820], R0 ;  /* 0x02d82000050075a7 */ /* 0x001064000800017f */
[----:B-1----:R-:W-:Y:S05]  /*1c750*/  @!P0 NANOSLEEP.SYNCS 0x989680 ;  /* 0x009896800000895d */ /* 0x002fea0003900000 */
[----:B------:R-:W1:Y:S02]  /*1c760*/  @!P0 SYNCS.PHASECHK.TRANS64 P0, [R5+URZ+0x2d820], R0 ;  /* 0x02d82000050085a7 */ /* 0x000e64000800007f */
[----:B-1----:R-:W-:Y:S05]  /*1c770*/  @!P0 BRA `(.L_x_11273) ;  /* 0xfffffffc00f08947 */ /* 0x002fea000383ffff */
[----:B------:R-:W-:Y:S05]  /*1c780*/  BRA `(.L_x_11372) ;  /* 0xffffffcc00c07947 */ /* 0x000fea000383ffff */
.L_x_11274:
        /* <DEDUP_REMOVED lines=11> */
.L_x_11374:
[----:B------:R-:W-:Y:S05]  /*1c840*/  BSYNC B0 ;  /* 0x0000000000007941 */ /* 0x000fea0003800000 */
.L_x_11373:
[----:B------:R-:W-:Y:S05]  /*1c850*/  BRA `(.L_x_11375) ;  /* 0xffffffcc00a87947 */ /* 0x000fea000383ffff */
.L_x_11277:
[----:B------:R-:W-:Y:S01]  /*1c860*/  BSSY B1, `(.L_x_11376) ;  /* 0x0000006000017945 */ /* 0x000fe20003800000 */
[----:B------:R-:W-:-:S07]  /*1c870*/  IMAD.MOV.U32 R15, RZ, RZ, -0x1 ;  /* 0xffffffffff0f7424 */ /* 0x000fce00078e00ff */
[----:B0-2---:R-:W-:Y:S05]  /*1c880*/  WARPSYNC.COLLECTIVE R15, `(.L_x_11377) ;  /* 0x000000000f0c7348 */ /* 0x005fea0003c00000 */
[----:B------:R-:W-:Y:S02]  /*1c890*/  ELECT P6, UR62, PT ;  /* 0x00000000003e782f */ /* 0x000fe400038c0000 */
[----:B------:R-:W-:Y:S01]  /*1c8a0*/  MOV R14, UR62 ;  /* 0x0000003e000e7c02 */ /* 0x000fe20008000f00 */
[----:B0-2---:R-:W-:Y:S10]  /*1c8b0*/  ENDCOLLECTIVE ;  /* 0x000000000000791b */ /* 0x005ff40003800000 */
.L_x_11377:
[----:B------:R-:W-:Y:S05]  /*1c8c0*/  BSYNC B1 ;  /* 0x0000000000017941 */ /* 0x000fea0003800000 */
.L_x_11376:
[----:B------:R-:W-:Y:S05]  /*1c8d0*/  BRA `(.L_x_11378) ;  /* 0xffffffcc00a07947 */ /* 0x000fea000383ffff */
.L_x_11279:
[----:B0-----:R0:W1:Y:S02]  /*1c8e0*/  SYNCS.PHASECHK.TRANS64.TRYWAIT P1, [R3+URZ+0x2d840], R2 ;  /* 0x02d84002030075a7 */ /* 0x001064000802017f */
[----:B-1----:R-:W-:Y:S05]  /*1c8f0*/  @!P1 NANOSLEEP.SYNCS 0x989680 ;  /* 0x009896800000995d */ /* 0x002fea0003900000 */
[----:B------:R-:W1:Y:S02]  /*1c900*/  @!P1 SYNCS.PHASECHK.TRANS64 P1, [R3+URZ+0x2d840], R2 ;  /* 0x02d84002030095a7 */ /* 0x000e64000802007f */
[----:B-1----:R-:W-:Y:S05]  /*1c910*/  @!P1 BRA `(.L_x_11279) ;  /* 0xfffffffc00f09947 */ /* 0x002fea000383ffff */
[----:B------:R-:W-:Y:S05]  /*1c920*/  BRA `(.L_x_11379) ;  /* 0xffffffcc00c07947 */ /* 0x000fea000383ffff */
.L_x_11281:
[----:B-1----:R1:W3:Y:S02]  /*1c930*/  SYNCS.PHASECHK.TRANS64.TRYWAIT P1, [R23+URZ+0x2d840], R0 ;  /* 0x02d84000170075a7 */ /* 0x0022e4000802017f */
[----:B---3--:R-:W-:Y:S05]  /*1c940*/  @!P1 NANOSLEEP.SYNCS 0x989680 ;  /* 0x009896800000995d */ /* 0x008fea0003900000 */
[----:B------:R-:W3:Y:S02]  /*1c950*/  @!P1 SYNCS.PHASECHK.TRANS64 P1, [R23+URZ+0x2d840], R0 ;  /* 0x02d84000170095a7 */ /* 0x000ee4000802007f */
[----:B---3--:R-:W-:Y:S05]  /*1c960*/  @!P1 BRA `(.L_x_11281) ;  /* 0xfffffffc00f09947 */ /* 0x008fea000383ffff */
[----:B------:R-:W-:Y:S05]  /*1c970*/  BRA `(.L_x_11380) ;  /* 0xffffffcc00cc7947 */ /* 0x000fea000383ffff */
.L_x_11283:
[----:B---3--:R3:W4:Y:S02]  /*1c980*/  SYNCS.PHASECHK.TRANS64.TRYWAIT P1, [R3+URZ+0x2d860], R2 ;  /* 0x02d86002030075a7 */ /* 0x008724000802017f */
[----:B----4-:R-:W-:Y:S05]  /*1c990*/  @!P1 NANOSLEEP.SYNCS 0x989680 ;  /* 0x009896800000995d */ /* 0x010fea0003900000 */
[----:B------:R-:W4:Y:S02]  /*1c9a0*/  @!P1 SYNCS.PHASECHK.TRANS64 P1, [R3+URZ+0x2d860], R2 ;  /* 0x02d86002030095a7 */ /* 0x000f24000802007f */
[----:B----4-:R-:W-:Y:S05]  /*1c9b0*/  @!P1 BRA `(.L_x_11283) ;  /* 0xfffffffc00f09947 */ /* 0x010fea000383ffff */
[----:B------:R-:W-:Y:S05]  /*1c9c0*/  BRA `(.L_x_11381) ;  /* 0xffffffcc00c87947 */ /* 0x000fea000383ffff */
.L_x_11382:
        /* <DEDUP_REMOVED lines=11> */
.L_x_16001:


//--------------------- .text._ZN7cutlass13device_kernelIN5flash11enable_sm90INS1_16FlashAttnFwdSm90INS1_25CollectiveMainloopFwdSm90ILi2EN4cute5tupleIJNS5_1CILi1EEES8_S8_EEENS6_IJNS7_ILi192EEENS7_ILi128EEENS7_ILi96EEEEEELi96ENS_6half_tEfNS_4arch4Sm90ELb0ELb1ELb1ELb1ELb1ELb1ELb0ELb0ELb1ELb1ELb1ELb0EEENS1_21CollectiveEpilogueFwdINS6_IJSA_SC_SB_EEES9_SE_SG_Li384ELb1ELb1ELb1ELb0EEENS1_36VarlenDynamicPersistentTileSchedulerILi192ELi128ELi384ELi128ELb1ELb1ELb1ELb1ELb0ELb1EEEEEEEEEvNT_6ParamsE --------------------------
	.section	.text._ZN7cutlass13device_kernelIN5flash11enable_sm90INS1_16FlashAttnFwdSm90INS1_25CollectiveMainloopFwdSm90ILi2EN4cute5tupleIJNS5_1CILi1EEES8_S8_EEENS6_IJNS7_ILi192EEENS7_ILi128EEENS7_ILi96EEEEEELi96ENS_6half_tEfNS_4arch4Sm90ELb0ELb1ELb1ELb1ELb1ELb1ELb0ELb0ELb1ELb1ELb1ELb0EEENS1_21CollectiveEpilogueFwdINS6_IJSA_SC_SB_EEES9_SE_SG_Li384ELb1ELb1ELb1ELb0EEENS1_36VarlenDynamicPersistentTileSchedulerILi192ELi128ELi384ELi128ELb1ELb1ELb1ELb1ELb0ELb1EEEEEEEEEvNT_6ParamsE,"ax",@progbits
	.align	128
.text._ZN7cutlass13device_kernelIN5flash11enable_sm90INS1_16FlashAttnFwdSm90INS1_25CollectiveMainloopFwdSm90ILi2EN4cute5tupleIJNS5_1CILi1EEES8_S8_EEENS6_IJNS7_ILi192EEENS7_ILi128EEENS7_ILi96EEEEEELi96ENS_6half_tEfNS_4arch4Sm90ELb0ELb1ELb1ELb1ELb1ELb1ELb0ELb0ELb1ELb1ELb1ELb0EEENS1_21CollectiveEpilogueFwdINS6_IJSA_SC_SB_EEES9_SE_SG_Li384ELb1ELb1ELb1ELb0EEENS1_36VarlenDynamicPersistentTileSchedulerILi192ELi128ELi384ELi128ELb1ELb1ELb1ELb1ELb0ELb1EEEEEEEEEvNT_6ParamsE:
        .type           _ZN7cutlass13device_kernelIN5flash11enable_sm90INS1_16FlashAttnFwdSm90INS1_25CollectiveMainloopFwdSm90ILi2EN4cute5tupleIJNS5_1CILi1EEES8_S8_EEENS6_IJNS7_ILi192EEENS7_ILi128EEENS7_ILi96EEEEEELi96ENS_6half_tEfNS_4arch4Sm90ELb0ELb1ELb1ELb1ELb1ELb1ELb0ELb0ELb1ELb1ELb1ELb0EEENS1_21CollectiveEpilogueFwdINS6_IJSA_SC_SB_EEES9_SE_SG_Li384ELb1ELb1ELb1ELb0EEENS1_36VarlenDynamicPersistentTileSchedulerILi192ELi128ELi384ELi128ELb1ELb1ELb1ELb1ELb0ELb1EEEEEEEEEvNT_6ParamsE,@function
        .size           _ZN7cutlass13device_kernelIN5flash11enable_sm90INS1_16FlashAttnFwdSm90INS1_25CollectiveMainloopFwdSm90ILi2EN4cute5tupleIJNS5_1CILi1EEES8_S8_EEENS6_IJNS7_ILi192EEENS7_ILi128EEENS7_ILi96EEEEEELi96ENS_6half_tEfNS_4arch4Sm90ELb0ELb1ELb1ELb1ELb1ELb1ELb0ELb0ELb1ELb1ELb1ELb0EEENS1_21CollectiveEpilogueFwdINS6_IJSA_SC_SB_EEES9_SE_SG_Li384ELb1ELb1ELb1ELb0EEENS1_36VarlenDynamicPersistentTileSchedulerILi192ELi128ELi384ELi128ELb1ELb1ELb1ELb1ELb0ELb1EEEEEEEEEvNT_6ParamsE,(.L_x_16002 - _ZN7cutlass13device_kernelIN5flash11enable_sm90INS1_16FlashAttnFwdSm90INS1_25CollectiveMainloopFwdSm90ILi2EN4cute5tupleIJNS5_1CILi1EEES8_S8_EEENS6_IJNS7_ILi192EEENS7_ILi128EEENS7_ILi96EEEEEELi96ENS_6half_tEfNS_4arch4Sm90ELb0ELb1ELb1ELb1ELb1ELb1ELb0ELb0ELb1ELb1ELb1ELb0EEENS1_21CollectiveEpilogueFwdINS6_IJSA_SC_SB_EEES9_SE_SG_Li384ELb1ELb1ELb1ELb0EEENS1_36VarlenDynamicPersistentTileSchedulerILi192ELi128ELi384ELi128ELb1ELb1ELb1ELb1ELb0ELb1EEEEEEEEEvNT_6ParamsE)
        .other          _ZN7cutlass13device_kernelIN5flash11enable_sm90INS1_16FlashAttnFwdSm90INS1_25CollectiveMainloopFwdSm90ILi2EN4cute5tupleIJNS5_1CILi1EEES8_S8_EEENS6_IJNS7_ILi192EEENS7_ILi128EEENS7_ILi96EEEEEELi96ENS_6half_tEfNS_4arch4Sm90ELb0ELb1ELb1ELb1ELb1ELb1ELb0ELb0ELb1ELb1ELb1ELb0EEENS1_21CollectiveEpilogueFwdINS6_IJSA_SC_SB_EEES9_SE_SG_Li384ELb1ELb1ELb1ELb0EEENS1_36VarlenDynamicPersistentTileSchedulerILi192ELi128ELi384ELi128ELb1ELb1ELb1ELb1ELb0ELb1EEEEEEEEEvNT_6ParamsE,@"STO_CUDA_ENTRY STV_DEFAULT"
_ZN7cutlass13device_kernelIN5flash11enable_sm90INS1_16FlashAttnFwdSm90INS1_25CollectiveMainloopFwdSm90ILi2EN4cute5tupleIJNS5_1CILi1EEES8_S8_EEENS6_IJNS7_ILi192EEENS7_ILi128EEENS7_ILi96EEEEEELi96ENS_6half_tEfNS_4arch4Sm90ELb0ELb1ELb1ELb1ELb1ELb1ELb0ELb0ELb1ELb1ELb1ELb0EEENS1_21CollectiveEpilogueFwdINS6_IJSA_SC_SB_EEES9_SE_SG_Li384ELb1ELb1ELb1ELb0EEENS1_36VarlenDynamicPersistentTileSchedulerILi192ELi128ELi384ELi128ELb1ELb1ELb1ELb1ELb0ELb1EEEEEEEEEvNT_6ParamsE:
        /* <DEDUP_REMOVED lines=18> */
.L_x_11384:
[----:B------:R-:W-:Y:S05]  /*0120*/  BSYNC B0 ;  /* 0x0000000000007941 */ /* 0x000fea0003800000 */
.L_x_11383:
        /* <DEDUP_REMOVED lines=41> */
.L_x_11385:
        /* <DEDUP_REMOVED lines=22> */
.L_x_11386:
        /* <DEDUP_REMOVED lines=18> */
.L_x_11387:
        /* <DEDUP_REMOVED lines=22> */
.L_x_11388:
        /* <DEDUP_REMOVED lines=22> */
.L_x_11389:
        /* <DEDUP_REMOVED lines=8> */
.L_x_11392:
        /* <DEDUP_REMOVED lines=22> */
[----:B------:R-:W-:Y:S02]  /*0ae0*/  R2UR UR40, R2 ;  /* 0x00000000022872ca */ /* 0x000fe400000e0000 */
[----:B------:R-:W-:Y:S01]  /*0af0*/  CS2R R22, SRZ ;  /* 0x0000000000167805 */ /* 0x000fe2000001ff00 */
[----:B------:R-:W-:Y:S01]  /*0b00*/  ULOP3.LUT UR39, UR36, 0x1, URZ, 0xfc, !UPT ;  /* 0x0000000124277892 */ /* 0x000fe2000f8efc3f */
[----:B------:R-:W-:-:S09]  /*0b10*/  UMOV UR37, URZ ;  /* 0x0000003f00257c82 */ /* 0x000fd20008000000 */
[----:B------:R-:W-:Y:S01]  /*0b20*/  UIADD3 UR40, UR40, 0xc400, URZ ;  /* 0x0000c40028287890 */ /* 0x000fe2000fffe03f */
[----:B0-----:R-:W-:-:S05]  /*0b30*/  VIADD R0, R0, 0xffffff80 ;  /* 0xffffff8000007836 */ /* 0x001fca0000000000 */
[----:B------:R-:W-:Y:S02]  /*0b40*/  SHF.R.S32.HI R3, RZ, 0x1f, R0 ;  /* 0x0000001fff037819 */ /* 0x000fe40000011400 */
[-C--:B------:R-:W-:Y:S02]  /*0b50*/  LEA.HI R6, R0, R0.reuse, RZ, 0x1 ;  /* 0x0000000000067211 */ /* 0x080fe400078f08ff */
[CC--:B------:R-:W-:Y:S02]  /*0b60*/  LEA.HI R5, R3.reuse, R0.reuse, RZ, 0x4 ;  /* 0x0000000003057211 */ /* 0x0c0fe400078f20ff */
[CC--:B------:R-:W-:Y:S02]  /*0b70*/  LEA.HI R7, R3.reuse, R0.reuse, RZ, 0x5 ;  /* 0x0000000003077211 */ /* 0x0c0fe400078f28ff */
[CC--:B------:R-:W-:Y:S02]  /*0b80*/  LEA.HI R4, R3.reuse, R0.reuse, RZ, 0x2 ;  /* 0x0000000003047211 */ /* 0x0c0fe400078f10ff */
[----:B------:R-:W-:-:S02]  /*0b90*/  LEA.HI R3, R3, R0, RZ, 0x7 ;  /* 0x0000000003037211 */ /* 0x000fc400078f38ff */
[----:B------:R-:W-:Y:S02]  /*0ba0*/  LOP3.LUT R9, R6, 0xfffffffe, RZ, 0xc0, !PT ;  /* 0xfffffffe06097812 */ /* 0x000fe400078ec0ff */
[--C-:B------:R-:W-:Y:S02]  /*0bb0*/  SHF.R.S32.HI R8, RZ, 0x2, R4.reuse ;  /* 0x00000002ff087819 */ /* 0x100fe40000011404 */
[----:B------:R-:W-:Y:S01]  /*0bc0*/  SHF.R.S32.HI R11, RZ, 0x1f, R4 ;  /* 0x0000001fff0b7819 */ /* 0x000fe20000011404 */
[----:B------:R-:W-:Y:S01]  /*0bd0*/  IMAD.IADD R18, R0, 0x1, -R9 ;  /* 0x0000000100127824 */ /* 0x000fe200078e0a09 */
[----:B------:R-:W-:Y:S02]  /*0be0*/  LOP3.LUT R13, R4, 0xfffffffc, RZ, 0xc0, !PT ;  /* 0xfffffffc040d7812 */ /* 0x000fe400078ec0ff */
[----:B------:R-:W-:Y:S01]  /*0bf0*/  SHF.R.S32.HI R4, RZ, 0x7, R3 ;  /* 0x00000007ff047819 */ /* 0x000fe20000011403 */
[----:B------:R-:W-:Y:S01]  /*0c00*/  IMAD.SHL.U32 R24, R18, 0x4, RZ ;  /* 0x0000000412187824 */ /* 0x000fe200078e00ff */
[----:B------:R-:W-:Y:S01]  /*0c10*/  SHF.R.S32.HI R12, RZ, 0x1, R6 ;  /* 0x00000001ff0c7819 */ /* 0x000fe20000011406 */
[----:B------:R-:W-:Y:S01]  /*0c20*/  IMAD.IADD R13, R0, 0x1, -R13 ;  /* 0x00000001000d7824 */ /* 0x000fe200078e0a0d */
[----:B------:R-:W-:Y:S01]  /*0c30*/  LOP3.LUT R15, R3, 0xffffff80, RZ, 0xc0, !PT ;  /* 0xffffff80030f7812 */ /* 0x000fe200078ec0ff */
[----:B------:R-:W-:Y:S01]  /*0c40*/  IMAD.HI R10, R4, 0x55555556, RZ ;  /* 0x55555556040a7827 */ /* 0x000fe200078e02ff */
[----:B------:R-:W-:Y:S01]  /*0c50*/  LEA.HI R11, R11, R8, RZ, 0x2 ;  /* 0x000000080b0b7211 */ /* 0x000fe200078f10ff */
[----:B------:R0:W-:Y:S01]  /*0c60*/  STL [R1+0xb4], R18 ;  /* 0x0000b41201007387 */ /* 0x0001e20000100800 */
[----:B------:R-:W-:Y:S01]  /*0c70*/  LEA.HI R9, R6, R12, RZ, 0x1 ;  /* 0x0000000c06097211 */ /* 0x000fe200078f08ff */
[----:B------:R-:W-:Y:S01]  /*0c80*/  IMAD.IADD R21, R0, 0x1, -R15 ;  /* 0x0000000100157824 */ /* 0x000fe200078e0a0f */
[----:B------:R-:W-:Y:S01]  /*0c90*/  LOP3.LUT R3, R5, 0xfffffff0, RZ, 0xc0, !PT ;  /* 0xfffffff005037812 */ /* 0x000fe200078ec0ff */
[----:B------:R-:W-:Y:S01]  /*0ca0*/  VIADD R20, R24, 0x20 ;  /* 0x0000002018147836 */ /* 0x000fe20000000000 */
[----:B------:R-:W-:-:S02]  /*0cb0*/  SHF.R.S32.HI R6, RZ, 0x4, R5 ;  /* 0x00000004ff067819 */ /* 0x000fc40000011405 */
[----:B------:R-:W-:Y:S01]  /*0cc0*/  LOP3.LUT R11, R11, 0xfffffffc, RZ, 0xc0, !PT ;  /* 0xfffffffc0b0b7812 */ /* 0x000fe200078ec0ff */
[----:B------:R-:W-:Y:S01]  /*0cd0*/  IMAD.IADD R3, R0, 0x1, -R3 ;  /* 0x0000000100037824 */ /* 0x000fe200078e0a03 */
[----:B------:R-:W-:Y:S01]  /*0ce0*/  LEA.HI R17, R10, R10, RZ, 0x1 ;  /* 0x0000000a0a117211 */ /* 0x000fe200078f08ff */
[----:B------:R-:W-:Y:S01]  /*0cf0*/  VIADD R0, R24, 0x10 ;  /* 0x0000001018007836 */ /* 0x000fe20000000000 */
[----:B------:R-:W-:Y:S01]  /*0d00*/  LEA.HI R5, R5, R6, RZ, 0x1 ;  /* 0x0000000605057211 */ /* 0x000fe200078f08ff */
[----:B------:R-:W-:Y:S01]  /*0d10*/  IMAD.IADD R11, R8, 0x1, -R11 ;  /* 0x00000001080b7824 */ /* 0x000fe200078e0a0b */
[----:B------:R-:W-:Y:S01]  /*0d20*/  LOP3.LUT R9, R9, 0x7fffffe, RZ, 0xc0, !PT ;  /* 0x07fffffe09097812 */ /* 0x000fe200078ec0ff */
[----:B------:R-:W-:Y:S01]  /*0d30*/  STL [R1+0xb8], R21 ;  /* 0x0000b81501007387 */ /* 0x000fe20000100800 */
[----:B------:R-:W-:Y:S01]  /*0d40*/  SHF.R.S32.HI R8, RZ, 0x1f, R21 ;  /* 0x0000001fff087819 */ /* 0x000fe20000011415 */
[----:B------:R-:W-:Y:S01]  /*0d50*/  IMAD R17, R17, -0x3, R4 ;  /* 0xfffffffd11117824 */ /* 0x000fe200078e0204 */
[----:B------:R-:W-:Y:S01]  /*0d60*/  LOP3.LUT R5, R5, 0x1ffffffe, RZ, 0xc0, !PT ;  /* 0x1ffffffe05057812 */ /* 0x000fe200078ec0ff */
[----:B------:R-:W-:Y:S01]  /*0d70*/  IMAD.IADD R9, R12, 0x1, -R9 ;  /* 0x000000010c097824 */ /* 0x000fe200078e0a09 */
[----:B------:R-:W-:Y:S01]  /*0d80*/  STL [R1+0x60], R24 ;  /* 0x0000601801007387 */ /* 0x000fe20000100800 */
[C---:B------:R-:W-:Y:S01]  /*0d90*/  LEA.HI R4, R13.reuse, R13, RZ, 0x1 ;  /* 0x0000000d0d047211 */ /* 0x040fe200078f08ff */
[----:B------:R-:W-:Y:S01]  /*0da0*/  IMAD.IADD R12, R24, 0x1, R0 ;  /* 0x00000001180c7824 */ /* 0x000fe200078e0200 */
[----:B------:R-:W-:Y:S01]  /*0db0*/  LEA.HI R10, R8, R21, RZ, 0x2 ;  /* 0x00000015080a7211 */ /* 0x000fe200078f10ff */
[----:B------:R1:W-:Y:S01]  /*0dc0*/  STL [R1+0x88], R0 ;  /* 0x0000880001007387 */ /* 0x0003e20000100800 */
[----:B------:R-:W-:Y:S01]  /*0dd0*/  IMAD.IADD R5, R6, 0x1, -R5 ;  /* 0x0000000106057824 */ /* 0x000fe200078e0a05 */
[----:B------:R-:W-:Y:S01]  /*0de0*/  LOP3.LUT R4, R4, 0x1ffffffe, RZ, 0xc0, !PT ;  /* 0x1ffffffe04047812 */ /* 0x000fe200078ec0ff */
[----:B------:R-:W-:Y:S01]  /*0df0*/  IMAD R14, R6, 0x8, R9 ;  /* 0x00000008060e7824 */ /* 0x000fe200078e0209 */
[--C-:B------:R-:W-:Y:S01]  /*0e00*/  SHF.R.S32.HI R6, RZ, 0x2, R10.reuse ;  /* 0x00000002ff067819 */ /* 0x100fe2000001140a */
[----:B------:R2:W-:Y:S01]  /*0e10*/  STL [R1+0x84], R20 ;  /* 0x0000841401007387 */ /* 0x0005e20000100800 */
[----:B------:R-:W-:Y:S01]  /*0e20*/  SHF.R.S32.HI R9, RZ, 0x1f, R10 ;  /* 0x0000001fff097819 */ /* 0x000fe2000001140a */
[----:B------:R-:W-:Y:S01]  /*0e30*/  IMAD.IADD R13, R13, 0x1, -R4 ;  /* 0x000000010d0d7824 */ /* 0x000fe200078e0a04 */
[----:B------:R-:W-:Y:S01]  /*0e40*/  SHF.R.S32.HI R7, RZ, 0x5, R7 ;  /* 0x00000005ff077819 */ /* 0x000fe20000011407 */
[----:B0-----:R-:W-:Y:S01]  /*0e50*/  IMAD.SHL.U32 R18, R18, 0x8, RZ ;  /* 0x0000000812127824 */ /* 0x001fe200078e00ff */
[----:B-1----:R-:W-:-:S02]  /*0e60*/  SHF.R.S32.HI R0, RZ, 0x1f, R3 ;  /* 0x0000001fff007819 */ /* 0x002fc40000011403 */
[----:B------:R-:W-:Y:S01]  /*0e70*/  LEA.HI R9, R9, R6, RZ, 0x3 ;  /* 0x0000000609097211 */ /* 0x000fe200078f18ff */
[----:B------:R-:W-:Y:S01]  /*0e80*/  VIADD R137, R18, 0x30 ;  /* 0x0000003012897836 */ /* 0x000fe20000000000 */
[----:B------:R-:W-:Y:S01]  /*0e90*/  LEA.HI R0, R0, R3, RZ, 0x3 ;  /* 0x0000000300007211 */ /* 0x000fe200078f18ff */
[C---:B------:R-:W-:Y:S01]  /*0ea0*/  VIADD R136, R18.reuse, 0x40 ;  /* 0x0000004012887836 */ /* 0x040fe20000000000 */
[----:B------:R-:W-:Y:S01]  /*0eb0*/  LOP3.LUT R9, R9, 0xfffffff8, RZ, 0xc0, !PT ;  /* 0xfffffff809097812 */ /* 0x000fe200078ec0ff */
[----:B------:R-:W-:Y:S01]  /*0ec0*/  VIADD R138, R18, 0x50 ;  /* 0x00000050128a7836 */ /* 0x000fe20000000000 */
[----:B------:R-:W-:Y:S02]  /*0ed0*/  LOP3.LUT R4, R0, 0xfffffff8, RZ, 0xc0, !PT ;  /* 0xfffffff800047812 */ /* 0x000fe400078ec0ff */
[----:B------:R-:W-:Y:S01]  /*0ee0*/  LEA.HI R8, R8, R21, RZ, 0x5 ;  /* 0x0000001508087211 */ /* 0x000fe200078f28ff */
[----:B------:R-:W-:Y:S01]  /*0ef0*/  IMAD.IADD R9, R6, 0x1, -R9 ;  /* 0x0000000106097824 */ /* 0x000fe200078e0a09 */
[----:B------:R-:W-:Y:S01]  /*0f00*/  SHF.R.S32.HI R15, RZ, 0x1f, R12 ;  /* 0x0000001fff0f7819 */ /* 0x000fe2000001140c */
[----:B------:R-:W-:Y:S01]  /*0f10*/  IMAD.IADD R4, R3, 0x1, -R4 ;  /* 0x0000000103047824 */ /* 0x000fe200078e0a04 */
[----:B------:R-:W-:Y:S01]  /*0f20*/  LEA R19, R7, R3, 0x4 ;  /* 0x0000000307137211 */ /* 0x000fe200078e20ff */
[----:B------:R-:W-:Y:S01]  /*0f30*/  IMAD.SHL.U32 R6, R0, 0x40, RZ ;  /* 0x0000004000067824 */ /* 0x000fe200078e00ff */
[----:B------:R-:W-:Y:S01]  /*0f40*/  SHF.R.S32.HI R8, RZ, 0x5, R8 ;  /* 0x00000005ff087819 */ /* 0x000fe20000011408 */
[----:B------:R-:W-:Y:S01]  /*0f50*/  IMAD.SHL.U32 R3, R4, 0x40, RZ ;  /* 0x0000004004037824 */ /* 0x000fe200078e00ff */
[----:B------:R-:W-:Y:S01]  /*0f60*/  LEA.HI R15, R15, R12, RZ, 0x3 ;  /* 0x0000000c0f0f7211 */ /* 0x000fe200078f18ff */
[----:B------:R-:W-:Y:S01]  /*0f70*/  IMAD.SHL.U32 R0, R5, 0x8, RZ ;  /* 0x0000000805007824 */ /* 0x000fe200078e00ff */
[----:B------:R-:W-:Y:S01]  /*0f80*/  LOP3.LUT R6, R6, 0x7ffffe00, RZ, 0xc0, !PT ;  /* 0x7ffffe0006067812 */ /* 0x000fe200078ec0ff */
[----:B------:R-:W-:Y:S01]  /*0f90*/  IMAD.IADD R12, R24, 0x1, R20 ;  /* 0x00000001180c7824 */ /* 0x000fe200078e0214 */
[----:B------:R-:W-:Y:S01]  /*0fa0*/  LOP3.LUT R3, R3, 0x1c0, RZ, 0xc0, !PT ;  /* 0x000001c003037812 */ /* 0x000fe200078ec0ff */
[--C-:B--2---:R-:W-:Y:S01]  /*0fb0*/  IMAD.U32 R20, R19, 0x20, R0.reuse ;  /* 0x0000002013147824 */ /* 0x104fe200078e0000 */
[----:B------:R-:W-:Y:S01]  /*0fc0*/  R2P PR, R4, 0x6 ;  /* 0x0000000604007804 */ /* 0x000fe20000000000 */
[----:B------:R-:W-:Y:S01]  /*0fd0*/  IMAD R8, R8, 0x10, R9 ;  /* 0x0000001008087824 */ /* 0x000fe200078e0209 */
[----:B------:R-:W-:Y:S01]  /*0fe0*/  LOP3.LUT R0, R3, 0x8, R0, 0xf8, !PT ;  /* 0x0000000803007812 */ /* 0x000fe200078ef800 */
[----:B------:R-:W-:Y:S01]  /*0ff0*/  IMAD R6, R7, 0x400, R6 ;  /* 0x0000040007067824 */ /* 0x000fe200078e0206 */
[----:B------:R-:W-:Y:S01]  /*1000*/  SHF.R.U32.HI R3, RZ, 0x3, R3 ;  /* 0x00000003ff037819 */ /* 0x000fe20000011603 */
[----:B------:R0:W-:Y:S01]  /*1010*/  STL [R1+0xc4], R20 ;  /* 0x0000c41401007387 */ /* 0x0001e20000100800 */
[C---:B------:R-:W-:Y:S01]  /*1020*/  VIADD R7, R24.reuse, 0x8 ;  /* 0x0000000818077836 */ /* 0x040fe20000000000 */
[----:B------:R-:W-:Y:S01]  /*1030*/  SHF.L.U32 R11, R11, 0x6, RZ ;  /* 0x000000060b0b7819 */ /* 0x000fe200000006ff */
[----:B------:R-:W-:Y:S01]  /*1040*/  VIADD R4, R24, 0x18 ;  /* 0x0000001818047836 */ /* 0x000fe20000000000 */
[----:B------:R-:W-:Y:S01]  /*1050*/  LOP3.LUT R3, R0, R3, RZ, 0x3c, !PT ;  /* 0x0000000300037212 */ /* 0x000fe200078e3cff */
[----:B------:R-:W-:Y:S01]  /*1060*/  VIADD R0, R24, 0x28 ;  /* 0x0000002818007836 */ /* 0x000fe20000000000 */
[----:B------:R-:W-:Y:S01]  /*1070*/  LOP3.LUT R10, R10, 0x7ffffffc, RZ, 0xc0, !PT ;  /* 0x7ffffffc0a0a7812 */ /* 0x000fe200078ec0ff */
[----:B------:R-:W-:Y:S01]  /*1080*/  IMAD.SHL.U32 R24, R14, 0x20, RZ ;  /* 0x000000200e187824 */ /* 0x000fe200078e00ff */
[----:B------:R-:W-:Y:S01]  /*1090*/  SHF.R.S32.HI R5, RZ, 0x1f, R12 ;  /* 0x0000001fff057819 */ /* 0x000fe2000001140c */
[----:B------:R-:W-:Y:S01]  /*10a0*/  IMAD.IADD R3, R6, 0x1, R3 ;  /* 0x0000000106037824 */ /* 0x000fe200078e0203 */
[----:B------:R-:W-:Y:S01]  /*10b0*/  SHF.R.S32.HI R19, RZ, 0x1f, R18 ;  /* 0x0000001fff137819 */ /* 0x000fe20000011412 */
[----:B0-----:R-:W-:Y:S01]  /*10c0*/  IMAD R20, R17, 0x40, R8 ;  /* 0x0000004011147824 */ /* 0x001fe200078e0208 */
[----:B------:R-:W-:Y:S01]  /*10d0*/  SHF.R.S32.HI R8, RZ, 0x3, R15 ;  /* 0x00000003ff087819 */ /* 0x000fe2000001140f */
[----:B------:R-:W-:Y:S01]  /*10e0*/  IMAD.IADD R10, R21, 0x1, -R10 ;  /* 0x00000001150a7824 */ /* 0x000fe200078e0a0a */
[----:B------:R-:W-:Y:S01]  /*10f0*/  LEA.HI R5, R5, R12, RZ, 0x3 ;  /* 0x0000000c05057211 */ /* 0x000fe200078f18ff */
[----:B------:R-:W-:Y:S01]  /*1100*/  IMAD.MOV.U32 R6, RZ, RZ, 0x40 ;  /* 0x00000040ff067424 */ /* 0x000fe200078e00ff */
[----:B------:R-:W-:Y:S01]  /*1110*/  STL [R1+0xc0], R20 ;  /* 0x0000c01401007387 */ /* 0x000fe20000100800 */
[----:B------:R-:W-:-:S02]  /*1120*/  IMAD.SHL.U32 R156, R10, 0x2, RZ ;  /* 0x000000020a9c7824 */ /* 0x000fc400078e00ff */
[----:B------:R-:W-:Y:S01]  /*1130*/  IMAD R3, R3, 0x2, R2 ;  /* 0x0000000203037824 */ /* 0x000fe200078e0202 */
[----:B------:R-:W-:Y:S01]  /*1140*/  STL [R1+0xc], RZ ;  /* 0x00000cff01007387 */ /* 0x000fe20000100800 */
[C---:B------:R-:W-:Y:S02]  /*1150*/  VIADD R21, R156.reuse, 0x8 ;  /* 0x000000089c157836 */ /* 0x040fe40000000000 */
[C---:B------:R-:W-:Y:S01]  /*1160*/  VIADD R12, R156.reuse, 0x20 ;  /* 0x000000209c0c7836 */ /* 0x040fe20000000000 */
[----:B------:R-:W-:Y:S01]  /*1170*/  STL [R1+0x90], R7 ;  /* 0x0000900701007387 */ /* 0x000fe20000100800 */
[C---:B------:R-:W-:Y:S02]  /*1180*/  VIADD R10, R156.reuse, 0x30 ;  /* 0x000000309c0a7836 */ /* 0x040fe40000000000 */
[C---:B------:R-:W-:Y:S01]  /*1190*/  VIADD R9, R156.reuse, 0x38 ;  /* 0x000000389c097836 */ /* 0x040fe20000000000 */
[----:B------:R0:W-:Y:S01]  /*11a0*/  STL [R1+0x8c], R4 ;  /* 0x00008c0401007387 */ /* 0x0001e20000100800 */
[----:B------:R-:W-:-:S02]  /*11b0*/  VIADD R15, R156, 0x10 ;  /* 0x000000109c0f7836 */ /* 0x000fc40000000000 */
[C---:B------:R-:W-:Y:S01]  /*11c0*/  VIADD R14, R156.reuse, 0x18 ;  /* 0x000000189c0e7836 */ /* 0x040fe20000000000 */
[----:B------:R1:W-:Y:S01]  /*11d0*/  STL [R1+0x98], R0 ;  /* 0x0000980001007387 */ /* 0x0003e20000100800 */
[----:B------:R-:W-:Y:S01]  /*11e0*/  SHF.R.S32.HI R9, RZ, 0x1f, R9 ;  /* 0x0000001fff097819 */ /* 0x000fe20000011409 */
[----:B------:R-:W-:Y:S01]  /*11f0*/  IMAD.MOV.U32 R17, RZ, RZ, RZ ;  /* 0x000000ffff117224 */ /* 0x000fe200078e00ff */
[----:B------:R-:W-:Y:S01]  /*1200*/  SHF.R.S32.HI R15, RZ, 0x1f, R15 ;  /* 0x0000001fff0f7819 */ /* 0x000fe2000001140f */
[----:B------:R-:W-:Y:S01]  /*1210*/  VIADD R25, R156, 0x58 ;  /* 0x000000589c197836 */ /* 0x000fe20000000000 */
[----:B------:R-:W-:Y:S02]  /*1220*/  SHF.R.S32.HI R14, RZ, 0x1f, R14 ;  /* 0x0000001fff0e7819 */ /* 0x000fe4000001140e */
[----:B0-----:R-:W-:Y:S02]  /*1230*/  SHF.R.S32.HI R4, RZ, 0x1f, R137 ;  /* 0x0000001fff047819 */ /* 0x001fe40000011489 */
[----:B-1----:R-:W-:-:S03]  /*1240*/  SHF.R.S32.HI R0, RZ, 0x1f, R136 ;  /* 0x0000001fff007819 */ /* 0x002fc60000011488 */
[----:B------:R0:W-:Y:S04]  /*1250*/  STL [R1+0x80], R4 ;  /* 0x0000800401007387 */ /* 0x0001e80000100800 */
[----:B------:R1:W-:Y:S01]  /*1260*/  STL [R1+0x7c], R0 ;  /* 0x00007c0001007387 */ /* 0x0003e20000100800 */
[----:B0-----:R-:W-:Y:S01]  /*1270*/  LOP3.LUT R4, R11, 0xc0, RZ, 0xc0, !PT ;  /* 0x000000c00b047812 */ /* 0x001fe200078ec0ff */
[----:B------:R-:W-:Y:S01]  /*1280*/  VIADD R11, R156, 0x28 ;  /* 0x000000289c0b7836 */ /* 0x000fe20000000000 */
[----:B-1----:R-:W-:Y:S02]  /*1290*/  SHF.R.S32.HI R0, RZ, 0x1f, R138 ;  /* 0x0000001fff007819 */ /* 0x002fe4000001148a */
[----:B------:R-:W-:Y:S02]  /*12a0*/  SHF.R.U32.HI R7, RZ, 0x3, R4 ;  /* 0x00000003ff077819 */ /* 0x000fe40000011604 */
[----:B------:R-:W-:Y:S01]  /*12b0*/  SHF.R.S32.HI R11, RZ, 0x1f, R11 ;  /* 0x0000001fff0b7819 */ /* 0x000fe2000001140b */
[----:B------:R0:W-:Y:S04]  /*12c0*/  STL [R1+0x78], R0 ;  /* 0x0000780001007387 */ /* 0x0001e80000100800 */
[----:B------:R1:W-:Y:S04]  /*12d0*/  STL [R1+0x50], R4 ;  /* 0x0000500401007387 */ /* 0x0003e80000100800 */
[----:B------:R-:W-:Y:S01]  /*12e0*/  STL [R1+0x58], R24 ;  /* 0x0000581801007387 */ /* 0x000fe20000100800 */
[----:B0-----:R-:W-:-:S03]  /*12f0*/  LOP3.LUT R0, R4, 0x8, R18, 0xf8, !PT ;  /* 0x0000000804007812 */ /* 0x001fc600078ef812 */
[----:B------:R0:W-:Y:S01]  /*1300*/  STL [R1+0x54], R7 ;  /* 0x0000540701007387 */ /* 0x0001e20000100800 */
[----:B------:R-:W-:-:S03]  /*1310*/  LOP3.LUT R0, R0, R7, RZ, 0x3c, !PT ;  /* 0x0000000700007212 */ /* 0x000fc600078e3cff */
[----:B------:R2:W-:Y:S01]  /*1320*/  STL [R1+0x68], R8 ;  /* 0x0000680801007387 */ /* 0x0005e20000100800 */
[----:B-1----:R-:W-:Y:S01]  /*1330*/  LOP3.LUT R4, R4, 0x18, R18, 0xf8, !PT ;  /* 0x0000001804047812 */ /* 0x002fe200078ef812 */
[----:B------:R-:W-:-:S03]  /*1340*/  IMAD.IADD R0, R24, 0x1, R0 ;  /* 0x0000000118007824 */ /* 0x000fc600078e0200 */
[----:B------:R-:W-:Y:S01]  /*1350*/  LOP3.LUT R4, R4, R7, RZ, 0x3c, !PT ;  /* 0x0000000704047212 */ /* 0x000fe200078e3cff */
[----:B0-----:R-:W-:Y:S01]  /*1360*/  VIADD R7, R156, 0x48 ;  /* 0x000000489c077836 */ /* 0x001fe20000000000 */
[----:B--2---:R-:W-:-:S03]  /*1370*/  SHF.R.S32.HI R8, RZ, 0x3, R5 ;  /* 0x00000003ff087819 */ /* 0x004fc60000011405 */
[----:B------:R-:W-:Y:S01]  /*1380*/  IMAD.IADD R4, R24, 0x1, R4 ;  /* 0x0000000118047824 */ /* 0x000fe200078e0204 */
[----:B------:R-:W-:Y:S02]  /*1390*/  SEL R5, R6, 0xffffffc0, !P2 ;  /* 0xffffffc006057807 */ /* 0x000fe40005000000 */
[----:B------:R-:W-:Y:S01]  /*13a0*/  SHF.R.S32.HI R6, RZ, 0x1f, R156 ;  /* 0x0000001fff067819 */ /* 0x000fe2000001149c */
[----:B------:R0:W-:Y:S01]  /*13b0*/  STL [R1+0x6c], R8 ;  /* 0x00006c0801007387 */ /* 0x0001e20000100800 */
[----:B------:R-:W-:-:S03]  /*13c0*/  VIADD R6, R156, 0x50 ;  /* 0x000000509c067836 */ /* 0x000fc60000000000 */
[----:B------:R1:W-:Y:S04]  /*13d0*/  STL [R1+0xa4], R0 ;  /* 0x0000a40001007387 */ /* 0x0003e80000100800 */
[----:B------:R2:W-:Y:S01]  /*13e0*/  STL [R1], R3 ;  /* 0x0000000301007387 */ /* 0x0005e20000100800 */
[----:B0-----:R-:W-:Y:S01]  /*13f0*/  VIADD R8, R156, 0x40 ;  /* 0x000000409c087836 */ /* 0x001fe20000000000 */
[----:B-1----:R-:W-:Y:S02]  /*1400*/  SHF.R.S32.HI R0, RZ, 0x1f, R21 ;  /* 0x0000001fff007819 */ /* 0x002fe40000011415 */
[----:B------:R-:W-:Y:S02]  /*1410*/  SHF.R.S32.HI R0, RZ, 0x1f, R12 ;  /* 0x0000001fff007819 */ /* 0x000fe4000001140c */
[----:B------:R-:W-:Y:S01]  /*1420*/  SHF.R.S32.HI R0, RZ, 0x1f, R10 ;  /* 0x0000001fff007819 */ /* 0x000fe2000001140a */
[----:B------:R-:W-:Y:S01]  /*1430*/  VIADD R0, R3, 0x21800 ;  /* 0x0002180003007836 */ /* 0x000fe20000000000 */
[----:B------:R-:W-:-:S02]  /*1440*/  SHF.R.S32.HI R9, RZ, 0x1f, R8 ;  /* 0x0000001fff097819 */ /* 0x000fc40000011408 */
[----:B------:R-:W-:Y:S02]  /*1450*/  SHF.R.S32.HI R8, RZ, 0x1f, R7 ;  /* 0x0000001fff087819 */ /* 0x000fe40000011407 */
[----:B------:R-:W-:Y:S02]  /*1460*/  SHF.R.S32.HI R7, RZ, 0x1f, R6 ;  /* 0x0000001fff077819 */ /* 0x000fe40000011406 */
[----:B--2---:R-:W-:Y:S01]  /*1470*/  IADD3 R3, R3, 0x21820, RZ ;  /* 0x0002182003037810 */ /* 0x004fe20007ffe0ff */
[----:B------:R-:W-:Y:S01]  /*1480*/  @P1 VIADD R3, R0, 0xffffffe0 ;  /* 0xffffffe000031836 */ /* 0x000fe20000000000 */
[----:B------:R-:W-:Y:S01]  /*1490*/  LEA R6, R4, UR40, 0x1 ;  /* 0x0000002804067c11 */ /* 0x000fe2000f8e08ff */
[----:B------:R-:W-:Y:S02]  /*14a0*/  IMAD R4, R13, 0x8, R20 ;  /* 0x000000080d047824 */ /* 0x000fe400078e0214 */
[----:B------:R-:W-:Y:S02]  /*14b0*/  IMAD.IADD R0, R0, 0x1, R5 ;  /* 0x0000000100007824 */ /* 0x000fe400078e0205 */
        /* <DEDUP_REMOVED lines=8> */
.L_x_11620:
[----:B------:R-:W-:Y:S05]  /*1540*/  YIELD ;  /* 0x0000000000007946 */ /* 0x000fea0003800000 */
[----:B------:R-:W-:Y:S01]  /*1550*/  ULDC.64 UR4, c[0x0][0xa28] ;  /* 0x00028a0000047ab9 */ /* 0x000fe20000000a00 */
[----:B0-2-4-:R-:W0:Y:S01]  /*1560*/  LDC.64 R4, c[0x0][0xa08] ;  /* 0x00028200ff047b82 */ /* 0x015e220000000a00 */
        /* <DEDUP_REMOVED lines=16> */
[----:B------:R2:W5:Y:S01]  /*1670*/  @P0 LDG.E R78, desc[UR54][R4.64] ;  /* 0x00000036044e0981 */ /* 0x000562000c1e1900 */
        /* <DEDUP_REMOVED lines=13> */
[----:B--23--:R-:W-:Y:S06]  /*1750*/  @P2 BRA `(.L_x_11394) ;  /* 0x0000000000242947 */ /* 0x00cfec0003800000 */
        /* <DEDUP_REMOVED lines=9> */
.L_x_11394:
        /* <DEDUP_REMOVED lines=10> */
[----:B------:R-:W0:Y:S02]  /*1890*/  LDC.64 R4, c[0x0][0xa20] ;  /* 0x00028800ff047b82 */ /* 0x000e240000000a00 */
[----:B0-----:R-:W-:-:S05]  /*18a0*/  IMAD.WIDE R4, R35, 0x4, R4 ;  /* 0x0000000423047825 */ /* 0x001fca00078e0204 */
[----:B------:R0:W5:Y:S01]  /*18b0*/  LDG.E R27, desc[UR54][R4.64] ;  /* 0x00000036041b7981 */ /* 0x000162000c1e1900 */
[----:B------:R-:W-:Y:S05]  /*18c0*/  BRA `(.L_x_11396) ;  /* 0x0000000000107947 */ /* 0x000fea0003800000 */
.L_x_11395:
[----:B------:R-:W-:Y:S05]  /*18d0*/  @!P0 BRA `(.L_x_11396) ;  /* 0x00000000000c8947 */ /* 0x000fea0003800000 */
[----:B------:R-:W2:Y:S04]  /*18e0*/  LDG.E R0, desc[UR54][R4.64] ;  /* 0x0000003604007981 */ /* 0x000ea8000c1e1900 */
[----:B------:R-:W2:Y:S02]  /*18f0*/  LDG.E R27, desc[UR54][R4.64+0x4] ;  /* 0x00000436041b7981 */ /* 0x000ea4000c1e1900 */
[----:B--2---:R-:W-:-:S07]  /*1900*/  IMAD.IADD R27, R27, 0x1, -R0 ;  /* 0x000000011b1b7824 */ /* 0x004fce00078e0a00 */
.L_x_11396:
[----:B------:R-:W-:Y:S01]  /*1910*/  ULDC.64 UR4, c[0x0][0xa10] ;  /* 0x0002840000047ab9 */ /* 0x000fe20000000a00 */
[----:B0-----:R-:W0:Y:S01]  /*1920*/  LDC R4, c[0x0][0x448] ;  /* 0x00011200ff047b82 */ /* 0x001e220000000800 */
[----:B------:R-:W-:-:S04]  /*1930*/  ISETP.NE.U32.AND P0, PT, RZ, UR4, PT ;  /* 0x00000004ff007c0c */ /* 0x000fc8000bf05070 */
[----:B------:R-:W-:Y:S01]  /*1940*/  ISETP.NE.AND.EX P0, PT, RZ, UR5, PT, P0 ;  /* 0x00000005ff007c0c */ /* 0x000fe2000bf05300 */
[----:B------:R-:W-:Y:S02]  /*1950*/  ULDC.64 UR4, c[0x0][0xa30] ;  /* 0x00028c0000047ab9 */ /* 0x000fe40000000a00 */
[----:B------:R-:W-:-:S04]  /*1960*/  ISETP.NE.U32.AND P1, PT, RZ, UR4, PT ;  /* 0x00000004ff007c0c */ /* 0x000fc8000bf25070 */
[----:B------:R-:W-:-:S06]  /*1970*/  ISETP.NE.AND.EX P1, PT, RZ, UR5, PT, P1 ;  /* 0x00000005ff007c0c */ /* 0x000fcc000bf25310 */
[----:B------:R-:W1:Y:S08]  /*1980*/  @P0 LDC.64 R6, c[0x0][0xa10] ;  /* 0x00028400ff060b82 */ /* 0x000e700000000a00 */
[----:B------:R-:W2:Y:S01]  /*1990*/  @P1 LDC.64 R8, c[0x0][0xa30] ;  /* 0x00028c00ff081b82 */ /* 0x000ea20000000a00 */
[----:B-1----:R-:W-:-:S05]  /*19a0*/  @P0 IMAD.WIDE R6, R35, 0x4, R6 ;  /* 0x0000000423060825 */ /* 0x002fca00078e0206 */
[----:B------:R-:W3:Y:S04]  /*19b0*/  @P0 LDG.E R0, desc[UR54][R6.64] ;  /* 0x0000003606000981 */ /* 0x000ee8000c1e1900 */
[----:B------:R-:W3:Y:S01]  /*19c0*/  @P0 LDG.E R3, desc[UR54][R6.64+0x4] ;  /* 0x0000043606030981 */ /* 0x000ee2000c1e1900 */
[----:B-----5:R-:W-:Y:S02]  /*19d0*/  IMAD.MOV.U32 R96, RZ, RZ, R27 ;  /* 0x000000ffff607224 */ /* 0x020fe400078e001b */
[----:B--2---:R-:W-:-:S05]  /*19e0*/  @P1 IMAD.WIDE R8, R35, 0x4, R8 ;  /* 0x0000000423081825 */ /* 0x004fca00078e0208 */
[----:B------:R1:W5:Y:S01]  /*19f0*/  @P1 LDG.E R96, desc[UR54][R8.64] ;  /* 0x0000003608601981 */ /* 0x000362000c1e1900 */
[----:B0-----:R-:W-:Y:S01]  /*1a00*/  ISETP.NE.AND P1, PT, R4, 0x1, PT ;  /* 0x000000010400780c */ /* 0x001fe20003f25270 */
[----:B------:R-:W-:Y:S01]  /*1a10*/  IMAD R14, R33, 0xc0, RZ ;  /* 0x000000c0210e7824 */ /* 0x000fe200078e02ff */
[----:B------:R-:W0:Y:S01]  /*1a20*/  LDC.64 R4, c[0x0][0x9e0] ;  /* 0x00027800ff047b82 */ /* 0x000e220000000a00 */
[----:B------:R-:W-:-:S03]  /*1a30*/  IMAD.IADD R15, R27, 0x1, -R10 ;  /* 0x000000011b0f7824 */ /* 0x000fc600078e0a0a */
[----:B------:R2:W-:Y:S07]  /*1a40*/  STL [R1+0x5c], R14 ;  /* 0x00005c0e01007387 */ /* 0x0005ee0000100800 */
[----:B------:R-:W4:Y:S08]  /*1a50*/  @P1 LDC R11, c[0x0][0x44c] ;  /* 0x00011300ff0b1b82 */ /* 0x000f300000000800 */
[----:B------:R-:W1:Y:S01]  /*1a60*/  @P1 LDC R12, c[0x0][0x450] ;  /* 0x00011400ff0c1b82 */ /* 0x000e620000000800 */
[----:B0-----:R-:W-:Y:S01]  /*1a70*/  ISETP.GE.AND P2, PT, R5, 0x1, PT ;  /* 0x000000010500780c */ /* 0x001fe20003f46270 */
[----:B---3--:R-:W-:-:S02]  /*1a80*/  @P0 IMAD.IADD R24, R3, 0x1, -R0 ;  /* 0x0000000103180824 */ /* 0x008fc400078e0a00 */
[----:B------:R-:W-:Y:S02]  /*1a90*/  VIADD R0, R14, 0xbf ;  /* 0x000000bf0e007836 */ /* 0x000fe40000000000 */
[----:B------:R-:W-:Y:S02]  /*1aa0*/  IMAD.IADD R157, R15, 0x1, R24 ;  /* 0x000000010f9d7824 */ /* 0x000fe400078e0218 */
[----:B----4-:R-:W-:-:S03]  /*1ab0*/  @P1 IMAD.HI.U32 R3, R0, R11, RZ ;  /* 0x0000000b00031227 */ /* 0x010fc600078e00ff */
[C---:B------:R-:W-:Y:S01]  /*1ac0*/  IADD3 R7, R157.reuse, 0x1, -R154 ;  /* 0x000000019d077810 */ /* 0x040fe20007ffe89a */
[----:B------:R-:W-:Y:S01]  /*1ad0*/  IMAD.MOV.U32 R6, RZ, RZ, R0 ;  /* 0x000000ffff067224 */ /* 0x000fe200078e0000 */
[----:B------:R-:W-:Y:S02]  /*1ae0*/  IADD3 R0, R157, 0x7f, RZ ;  /* 0x0000007f9d007810 */ /* 0x000fe40007ffe0ff */
[----:B-1----:R-:W-:Y:S02]  /*1af0*/  @P1 SHF.R.U32.HI R6, RZ, R12, R3 ;  /* 0x0000000cff061219 */ /* 0x002fe40000011603 */
[----:B------:R-:W-:-:S03]  /*1b00*/  SHF.R.S32.HI R3, RZ, 0x1f, R0 ;  /* 0x0000001fff037819 */ /* 0x000fc60000011400 */
[----:B------:R-:W-:Y:S01]  /*1b10*/  IMAD.IADD R9, R7, 0x1, R6 ;  /* 0x0000000107097824 */ /* 0x000fe200078e0206 */
[----:B------:R-:W-:-:S03]  /*1b20*/  LEA.HI R3, R3, R0, RZ, 0x7 ;  /* 0x0000000003037211 */ /* 0x000fc600078f38ff */
[----:B------:R-:W-:Y:S01]  /*1b30*/  IMAD.IADD R4, R9, 0x1, R4 ;  /* 0x0000000109047824 */ /* 0x000fe200078e0204 */
[----:B------:R-:W-:Y:S01]  /*1b40*/  SHF.R.S32.HI R100, RZ, 0x7, R3 ;  /* 0x00000007ff647819 */ /* 0x000fe20000011403 */
[----:B--2---:R-:W-:Y:S06]  /*1b50*/  @!P2 BRA `(.L_x_11397) ;  /* 0x000000000048a947 */ /* 0x004fec0003800000 */
        /* <DEDUP_REMOVED lines=11> */
.L_x_11399:
[----:B------:R-:W-:-:S13]  /*1c10*/  ISETP.NE.AND P0, PT, R5, 0x1, PT ;  /* 0x000000010500780c */ /* 0x000fda0003f05270 */
[----:B------:R-:W0:Y:S02]  /*1c20*/  @P0 LDC.64 R6, c[0x0][0x9e8] ;  /* 0x00027a00ff060b82 */ /* 0x000e240000000a00 */
[----:B0-----:R-:W-:-:S05]  /*1c30*/  @P0 IMAD.HI.U32 R6, R0, R6, RZ ;  /* 0x0000000600060227 */ /* 0x001fca00078e00ff */
[----:B------:R-:W-:-:S07]  /*1c40*/  @P0 SHF.R.U32.HI R0, RZ, R7, R6 ;  /* 0x00000007ff000219 */ /* 0x000fce0000011606 */
.L_x_11400:
[----:B------:R-:W-:Y:S05]  /*1c50*/  BSYNC B0 ;  /* 0x0000000000007941 */ /* 0x000fea0003800000 */
.L_x_11398:
[----:B------:R-:W-:-:S05]  /*1c60*/  IMAD R3, R0, R5, R5 ;  /* 0x0000000500037224 */ /* 0x000fca00078e0205 */
[----:B------:R-:W-:-:S07]  /*1c70*/  VIMNMX R4, R4, R3, PT ;  /* 0x0000000304047248 */ /* 0x000fce0003fe0100 */
.L_x_11397:
[----:B------:R-:W0:Y:S01]  /*1c80*/  @P1 LDC R6, c[0x0][0x44c] ;  /* 0x00011300ff061b82 */ /* 0x000e220000000800 */
[----:B------:R-:W-:Y:S01]  /*1c90*/  VIADD R4, R4, 0x7f ;  /* 0x0000007f04047836 */ /* 0x000fe20000000000 */
[----:B------:R-:W-:Y:S01]  /*1ca0*/  ULDC UR4, c[0x0][0x9dc] ;  /* 0x0002770000047ab9 */ /* 0x000fe20000000800 */
[----:B------:R-:W-:Y:S02]  /*1cb0*/  IMAD.MOV.U32 R0, RZ, RZ, R14 ;  /* 0x000000ffff007224 */ /* 0x000fe400078e000e */
[----:B------:R-:W-:Y:S01]  /*1cc0*/  IMAD.IADD R139, R157, 0x1, -R154 ;  /* 0x000000019d8b7824 */ /* 0x000fe200078e0a9a */
        /* <DEDUP_REMOVED lines=20> */
.L_x_11403:
[----:B------:R-:W-:-:S13]  /*1e10*/  ISETP.NE.AND P0, PT, R5, 0x1, PT ;  /* 0x000000010500780c */ /* 0x000fda0003f05270 */
[----:B------:R-:W0:Y:S02]  /*1e20*/  @P0 LDC.64 R6, c[0x0][0x9e8] ;  /* 0x00027a00ff060b82 */ /* 0x000e240000000a00 */
[----:B0-----:R-:W-:-:S05]  /*1e30*/  @P0 IMAD.HI.U32 R6, R0, R6, RZ ;  /* 0x0000000600060227 */ /* 0x001fca00078e00ff */
[----:B------:R-:W-:-:S07]  /*1e40*/  @P0 SHF.R.U32.HI R0, RZ, R7, R6 ;  /* 0x00000007ff000219 */ /* 0x000fce0000011606 */
.L_x_11404:
[----:B------:R-:W-:Y:S05]  /*1e50*/  BSYNC B0 ;  /* 0x0000000000007941 */ /* 0x000fea0003800000 */
.L_x_11402:
[----:B------:R-:W-:-:S05]  /*1e60*/  IMAD R0, R0, R5, RZ ;  /* 0x0000000500007224 */ /* 0x000fca00078e02ff */
[----:B------:R-:W-:-:S07]  /*1e70*/  VIMNMX R3, R3, R0, !PT ;  /* 0x0000000003037248 */ /* 0x000fce0007fe0100 */
.L_x_11401:
[----:B------:R-:W-:Y:S01]  /*1e80*/  SHF.R.S32.HI R0, RZ, 0x1f, R3 ;  /* 0x0000001fff007819 */ /* 0x000fe20000011403 */
[----:B------:R-:W-:Y:S01]  /*1e90*/  BSSY B0, `(.L_x_11405) ;  /* 0x000002a000007945 */ /* 0x000fe20003800000 */
[----:B------:R-:W-:Y:S02]  /*1ea0*/  LOP3.LUT R14, R13, 0xff, RZ, 0xc0, !PT ;  /* 0x000000ff0d0e7812 */ /* 0x000fe400078ec0ff */
[----:B------:R-:W-:Y:S02]  /*1eb0*/  LEA.HI R0, R0, R3, RZ, 0x7 ;  /* 0x0000000300007211 */ /* 0x000fe400078f38ff */
[----:B------:R-:W-:Y:S01]  /*1ec0*/  SHF.R.U32.HI R4, RZ, 0x10, R13 ;  /* 0x00000010ff047819 */ /* 0x000fe2000001160d */
[----:B------:R0:W-:Y:S01]  /*1ed0*/  STL [R1+0xb0], R14 ;  /* 0x0000b00e01007387 */ /* 0x0001e20000100800 */
[----:B------:R-:W-:-:S03]  /*1ee0*/  SHF.R.S32.HI R0, RZ, 0x7, R0 ;  /* 0x00000007ff007819 */ /* 0x000fc60000011400 */
[----:B------:R0:W-:Y:S01]  /*1ef0*/  STL [R1+0xa8], R4 ;  /* 0x0000a80401007387 */ /* 0x0001e20000100800 */
        /* <DEDUP_REMOVED lines=35> */
.L_x_11406:
[----:B------:R-:W-:Y:S05]  /*2130*/  BSYNC B0 ;  /* 0x0000000000007941 */ /* 0x000fea0003800000 */
.L_x_11405:
        /* <DEDUP_REMOVED lines=36> */
.L_x_11409:
[----:B------:R-:W-:Y:S05]  /*2380*/  BSYNC B6 ;  /* 0x0000000000067941 */ /* 0x000fea0003800000 */
.L_x_11408:
        /* <DEDUP_REMOVED lines=20> */
.L_x_11411:
[----:B------:R-:W-:Y:S05]  /*24d0*/  BSYNC B6 ;  /* 0x0000000000067941 */ /* 0x000fea0003800000 */
.L_x_11410:
[----:B------:R-:W2:Y:S01]  /*24e0*/  LDL.64 R36, [R1+0x60] ;  /* 0x0000600001247983 */ /* 0x000ea20000100a00 */
[----:B------:R-:W-:-:S03]  /*24f0*/  ULDC.64 UR4, c[0x0][0x9f8] ;  /* 0x00027e0000047ab9 */ /* 0x000fc60000000a00 */
[----:B------:R-:W2:Y:S01]  /*2500*/  LDL.64 R20, [R1+0x60] ;  /* 0x0000600001147983 */ /* 0x000ea20000100a00 */
[----:B------:R-:W-:Y:S01]  /*2510*/  ISETP.NE.U32.AND P0, PT, RZ, UR4, PT ;  /* 0x00000004ff007c0c */ /* 0x000fe2000bf05070 */
[----:B------:R-:W-:Y:S01]  /*2520*/  IMAD.MOV.U32 R0, RZ, RZ, R35 ;  /* 0x000000ffff007224 */ /* 0x000fe200078e0023 */
[----:B------:R-:W0:Y:S01]  /*2530*/  LDC.64 R8, c[0x0][0x408] ;  /* 0x00010200ff087b82 */ /* 0x000e220000000a00 */
[----:B------:R-:W1:Y:S01]  /*2540*/  S2R R29, SR_TID.X ;  /* 0x00000000001d7919 */ /* 0x000e620000002100 */
[----:B------:R-:W-:Y:S01]  /*2550*/  ISETP.NE.AND.EX P0, PT, RZ, UR5, PT, P0 ;  /* 0x00000005ff007c0c */ /* 0x000fe2000bf05300 */
[----:B------:R-:W-:-:S05]  /*2560*/  VIADD R3, R18, 0x10 ;  /* 0x0000001012037836 */ /* 0x000fca0000000000 */
[----:B------:R-:W3:Y:S08]  /*2570*/  LDC R11, c[0x0][0x3f4] ;  /* 0x0000fd00ff0b7b82 */ /* 0x000ef00000000800 */
[----:B------:R-:W4:Y:S01]  /*2580*/  @P0 LDC.64 R4, c[0x0][0x9f8] ;  /* 0x00027e00ff040b82 */ /* 0x000f220000000a00 */
[----:B------:R-:W-:-:S07]  /*2590*/  IMAD.IADD R78, R78, 0x1, R27 ;  /* 0x000000014e4e7824 */ /* 0x000fce00078e021b */
[----:B------:R-:W3:Y:S01]  /*25a0*/  LDC.64 R86, c[0x0][0x3f8] ;  /* 0x0000fe00ff567b82 */ /* 0x000ee20000000a00 */
[----:B-1----:R-:W-:Y:S01]  /*25b0*/  VIADD R31, R29, 0xffffff80 ;  /* 0xffffff801d1f7836 */ /* 0x002fe20000000000 */
[----:B------:R-:W-:Y:S01]  /*25c0*/  SHF.R.U32.HI R28, RZ, 0x7, R29 ;  /* 0x00000007ff1c7819 */ /* 0x000fe2000001161d */
[----:B----4-:R-:W-:-:S04]  /*25d0*/  @P0 IMAD.WIDE R4, R35, 0x4, R4 ;  /* 0x0000000423040825 */ /* 0x010fc800078e0204 */
[C---:B------:R-:W-:Y:S01]  /*25e0*/  VIADD R30, R29.reuse, 0xffffff80 ;  /* 0xffffff801d1e7836 */ /* 0x040fe20000000000 */
[----:B------:R1:W4:Y:S01]  /*25f0*/  @P0 LDG.E R0, desc[UR54][R4.64] ;  /* 0x0000003604000981 */ /* 0x000322000c1e1900 */
[----:B------:R-:W-:Y:S01]  /*2600*/  ISETP.NE.AND P6, PT, R28, 0x1, PT ;  /* 0x000000011c00780c */ /* 0x000fe20003fc5270 */
[----:B------:R-:W-:Y:S01]  /*2610*/  VIADD R6, R29, 0xffffff80 ;  /* 0xffffff801d067836 */ /* 0x000fe20000000000 */
[----:B------:R-:W-:Y:S02]  /*2620*/  LOP3.LUT R16, R16, 0xfffffffb, RZ, 0xc0, !PT ;  /* 0xfffffffb10107812 */ /* 0x000fe400078ec0ff */
[----:B------:R-:W-:Y:S02]  /*2630*/  LEA.HI R30, R30, R31, RZ, 0x1 ;  /* 0x0000001f1e1e7211 */ /* 0x000fe400078f08ff */
[----:B------:R-:W-:Y:S02]  /*2640*/  SHF.R.S32.HI R7, RZ, 0x1f, R6 ;  /* 0x0000001fff077819 */ /* 0x000fe40000011406 */
[----:B------:R-:W-:-:S02]  /*2650*/  SHF.R.S32.HI R30, RZ, 0x1, R30 ;  /* 0x00000001ff1e7819 */ /* 0x000fc4000001141e */
[----:B------:R-:W-:Y:S02]  /*2660*/  LEA.HI R7, R7, R6, RZ, 0x2 ;  /* 0x0000000607077211 */ /* 0x000fe400078f10ff */
[----:B------:R-:W-:Y:S01]  /*2670*/  SHF.R.S32.HI R13, RZ, 0x1f, R30 ;  /* 0x0000001fff0d7819 */ /* 0x000fe2000001141e */
[----:B------:R-:W-:Y:S05]  /*2680*/  @!P6 WARPSYNC.ALL ;  /* 0x000000000000e948 */ /* 0x000fea0003800000 */
[----:B------:R-:W-:Y:S01]  /*2690*/  ULDC UR4, c[0x0][0x2f4] ;  /* 0x0000bd0000047ab9 */ /* 0x000fe20000000800 */
[----:B------:R-:W-:Y:S01]  /*26a0*/  SHF.R.S32.HI R32, RZ, 0x2, R7 ;  /* 0x00000002ff207819 */ /* 0x000fe20000011407 */
[----:B0-----:R-:W-:Y:S01]  /*26b0*/  IMAD R6, R13, R8, RZ ;  /* 0x000000080d067224 */ /* 0x001fe200078e02ff */
[----:B------:R-:W-:Y:S01]  /*26c0*/  ISETP.GE.AND P1, PT, R3, UR4, PT ;  /* 0x0000000403007c0c */ /* 0x000fe2000bf26270 */
[----:B---3--:R-:W-:Y:S01]  /*26d0*/  IMAD.WIDE.U32 R70, R30, R86, R18 ;  /* 0x000000561e467225 */ /* 0x008fe200078e0012 */
[----:B------:R-:W-:-:S02]  /*26e0*/  ISETP.GE.AND P0, PT, R18, UR4, PT ;  /* 0x0000000412007c0c */ /* 0x000fc4000bf06270 */
[----:B-1----:R-:W-:Y:S01]  /*26f0*/  SEL R5, RZ, 0xffffffff, P1 ;  /* 0xffffffffff057807 */ /* 0x002fe20000800000 */
[C---:B------:R-:W-:Y:S01]  /*2700*/  IMAD R15, R30.reuse, R9, R6 ;  /* 0x000000091e0f7224 */ /* 0x040fe200078e0206 */
[----:B------:R-:W-:Y:S01]  /*2710*/  SHF.R.S32.HI R7, RZ, 0x1f, R7 ;  /* 0x0000001fff077819 */ /* 0x000fe20000011407 */
[----:B------:R-:W-:Y:S01]  /*2720*/  IMAD.WIDE.U32 R66, R30, R8, R18 ;  /* 0x000000081e427225 */ /* 0x000fe200078e0012 */
[----:B------:R-:W-:Y:S02]  /*2730*/  SEL R4, RZ, 0x1, P0 ;  /* 0x00000001ff047807 */ /* 0x000fe40000000000 */
[----:B------:R-:W-:Y:S01]  /*2740*/  LEA.HI R7, R7, R32, RZ, 0x2 ;  /* 0x0000002007077211 */ /* 0x000fe200078f10ff */
[----:B------:R-:W-:Y:S01]  /*2750*/  IMAD.SHL.U32 R5, R5, 0x2, RZ ;  /* 0x0000000205057824 */ /* 0x000fe200078e00ff */
[----:B------:R-:W-:Y:S01]  /*2760*/  ISETP.GE.AND P1, PT, R137, UR4, PT ;  /* 0x0000000489007c0c */ /* 0x000fe2000bf26270 */
[----:B------:R-:W-:Y:S01]  /*2770*/  IMAD.IADD R67, R67, 0x1, R15 ;  /* 0x0000000143437824 */ /* 0x000fe200078e020f */
[----:B------:R-:W-:-:S02]  /*2780*/  LOP3.LUT R7, R7, 0xfffffffc, RZ, 0xc0, !PT ;  /* 0xfffffffc07077812 */ /* 0x000fc400078ec0ff */
[----:B------:R-:W-:Y:S01]  /*2790*/  LOP3.LUT R5, R5, 0x2, R4, 0xe2, !PT ;  /* 0x0000000205057812 */ /* 0x000fe200078ee204 */
[----:B------:R-:W-:Y:S01]  /*27a0*/  VIADD R4, R18, 0x20 ;  /* 0x0000002012047836 */ /* 0x000fe20000000000 */
[-C--:B------:R-:W-:Y:S01]  /*27b0*/  ISETP.GE.AND P2, PT, R3, R11.reuse, PT ;  /* 0x0000000b0300720c */ /* 0x080fe20003f46270 */
[----:B------:R-:W-:Y:S01]  /*27c0*/  IMAD.IADD R32, R32, 0x1, -R7 ;  /* 0x0000000120207824 */ /* 0x000fe200078e0a07 */
[----:B------:R-:W-:Y:S02]  /*27d0*/  SEL R7, RZ, 0x8, P1 ;  /* 0x00000008ff077807 */ /* 0x000fe40000800000 */
[C---:B------:R-:W-:Y:S02]  /*27e0*/  ISETP.GE.AND P0, PT, R4.reuse, UR4, PT ;  /* 0x0000000404007c0c */ /* 0x040fe4000bf06270 */
[----:B------:R-:W-:Y:S02]  /*27f0*/  ISETP.GE.AND P1, PT, R4, R11, PT ;  /* 0x0000000b0400720c */ /* 0x000fe40003f26270 */
[----:B------:R-:W-:-:S02]  /*2800*/  SEL R6, RZ, 0x4, P0 ;  /* 0x00000004ff067807 */ /* 0x000fc40000000000 */
[----:B------:R-:W-:Y:S02]  /*2810*/  ISETP.GE.AND P0, PT, R136, UR4, PT ;  /* 0x0000000488007c0c */ /* 0x000fe4000bf06270 */
[----:B------:R-:W-:Y:S02]  /*2820*/  LOP3.LUT R5, R7, R5, R6, 0xfe, !PT ;  /* 0x0000000507057212 */ /* 0x000fe400078efe06 */
[----:B------:R-:W-:Y:S02]  /*2830*/  SEL R6, RZ, 0x10, P0 ;  /* 0x00000010ff067807 */ /* 0x000fe40000000000 */
[----:B------:R-:W-:Y:S02]  /*2840*/  LOP3.LUT P0, RZ, R32, 0x2, RZ, 0xc0, !PT ;  /* 0x0000000220ff7812 */ /* 0x000fe4000780c0ff */
[----:B------:R-:W-:Y:S01]  /*2850*/  LOP3.LUT R29, R5, R6, RZ, 0xfc, !PT ;  /* 0x00000006051d7212 */ /* 0x000fe200078efcff */
[----:B------:R-:W-:Y:S02]  /*2860*/  IMAD R6, R13, R86, RZ ;  /* 0x000000560d067224 */ /* 0x000fe400078e02ff */
[----:B--2---:R-:W-:-:S08]  /*2870*/  IMAD.MOV.U32 R20, RZ, RZ, R36 ;  /* 0x000000ffff147224 */ /* 0x004fd000078e0024 */
[----:B------:R-:W-:Y:S01]  /*2880*/  @P0 LOP3.LUT R16, R16, 0x4, RZ, 0xfc, !PT ;  /* 0x0000000410100812 */ /* 0x000fe200078efcff */
[----:B------:R-:W-:Y:S01]  /*2890*/  IMAD R13, R30, R87, R6 ;  /* 0x000000571e0d7224 */ /* 0x000fe200078e0206 */
[----:B------:R-:W-:Y:S02]  /*28a0*/  ISETP.GE.AND P0, PT, R18, R11, PT ;  /* 0x0000000b1200720c */ /* 0x000fe40003f06270 */
[----:B------:R-:W-:-:S05]  /*28b0*/  SHF.R.S32.HI R21, RZ, 0x1f, R20 ;  /* 0x0000001fff157819 */ /* 0x000fca0000011414 */
[----:B------:R0:W-:Y:S01]  /*28c0*/  STL [R1+0x64], R21 ;  /* 0x0000641501007387 */ /* 0x0001e20000100800 */
[C---:B------:R-:W-:Y:S01]  /*28d0*/  SEL R5, R11.reuse, RZ, P0 ;  /* 0x000000ff0b057207 */ /* 0x040fe20000000000 */
[C-C-:B------:R-:W-:Y:S02]  /*28e0*/  IMAD.WIDE.U32 R72, R30.reuse, R86, R20.reuse ;  /* 0x000000561e487225 */ /* 0x140fe400078e0014 */
[----:B------:R-:W2:Y:S01]  /*28f0*/  LDL R35, [R1+0x50] ;  /* 0x0000500001237983 */ /* 0x000ea20000100800 */
[C---:B------:R-:W-:Y:S01]  /*2900*/  SEL R10, R11.reuse, RZ, P2 ;  /* 0x000000ff0b0a7207 */ /* 0x040fe20001000000 */
[----:B------:R-:W-:Y:S02]  /*2910*/  IMAD.WIDE.U32 R68, R30, R8, R20 ;  /* 0x000000081e447225 */ /* 0x000fe400078e0014 */
[----:B------:R-:W3:Y:S04]  /*2920*/  LDL R34, [R1+0x54] ;  /* 0x0000540001227983 */ /* 0x000ee80000100800 */
[----:B------:R-:W3:Y:S04]  /*2930*/  LDL R31, [R1+0x58] ;  /* 0x00005800011f7983 */ /* 0x000ee80000100800 */
[----:B------:R-:W3:Y:S01]  /*2940*/  LDL R27, [R1+0xb4] ;  /* 0x0000b400011b7983 */ /* 0x000ee20000100800 */
[----:B------:R-:W-:Y:S01]  /*2950*/  SEL R7, R11, RZ, P1 ;  /* 0x000000ff0b077207 */ /* 0x000fe20000800000 */
[----:B------:R-:W-:Y:S01]  /*2960*/  IMAD.IADD R6, R18, 0x1, R5 ;  /* 0x0000000112067824 */ /* 0x000fe200078e0205 */
[----:B------:R-:W-:Y:S01]  /*2970*/  IADD3 R69, R15, R69, RZ ;  /* 0x000000450f457210 */ /* 0x000fe20007ffe0ff */
[----:B------:R-:W-:-:S02]  /*2980*/  IMAD.IADD R12, R3, 0x1, R10 ;  /* 0x00000001030c7824 */ /* 0x000fc400078e020a */
[----:B------:R-:W-:Y:S01]  /*2990*/  IMAD.IADD R14, R4, 0x1, R7 ;  /* 0x00000001040e7824 */ /* 0x000fe200078e0207 */
[----:B------:R-:W-:Y:S01]  /*29a0*/  SHF.R.S32.HI R7, RZ, 0x1f, R6 ;  /* 0x0000001fff077819 */ /* 0x000fe20000011406 */
[----:B------:R-:W-:Y:S02]  /*29b0*/  IMAD.IADD R71, R71, 0x1, R13 ;  /* 0x0000000147477824 */ /* 0x000fe400078e020d */
[----:B------:R-:W-:Y:S01]  /*29c0*/  IMAD.IADD R73, R13, 0x1, R73 ;  /* 0x000000010d497824 */ /* 0x000fe200078e0249 */
[----:B------:R-:W-:Y:S02]  /*29d0*/  SHF.R.S32.HI R13, RZ, 0x1f, R12 ;  /* 0x0000001fff0d7819 */ /* 0x000fe4000001140c */
[----:B------:R-:W-:Y:S02]  /*29e0*/  LOP3.LUT R16, R16, 0xfffffffe, RZ, 0xc0, !PT ;  /* 0xfffffffe10107812 */ /* 0x000fe400078ec0ff */
[----:B------:R-:W-:Y:S02]  /*29f0*/  LEA.HI R10, R7, R6, RZ, 0x5 ;  /* 0x00000006070a7211 */ /* 0x000fe400078f28ff */
[----:B------:R-:W-:-:S02]  /*2a00*/  SHF.R.S32.HI R15, RZ, 0x1f, R14 ;  /* 0x0000001fff0f7819 */ /* 0x000fc4000001140e */
[----:B------:R-:W-:Y:S02]  /*2a10*/  LEA.HI R5, R7, R6, RZ, 0x3 ;  /* 0x0000000607057211 */ /* 0x000fe400078f18ff */
[CC--:B------:R-:W-:Y:S02]  /*2a20*/  LEA.HI R6, R13.reuse, R12.reuse, RZ, 0x3 ;  /* 0x0000000c0d067211 */ /* 0x0c0fe400078f18ff */
[----:B------:R-:W-:Y:S02]  /*2a30*/  @P2 LOP3.LUT R16, R16, 0x1, RZ, 0xfc, !PT ;  /* 0x0000000110102812 */ /* 0x000fe400078efcff */
[----:B------:R-:W-:Y:S01]  /*2a40*/  LEA.HI R13, R13, R12, RZ, 0x5 ;  /* 0x0000000c0d0d7211 */ /* 0x000fe200078f28ff */
[----:B------:R-:W-:Y:S01]  /*2a50*/  IMAD.SHL.U32 R12, R10, 0x80, RZ ;  /* 0x000000800a0c7824 */ /* 0x000fe200078e00ff */
[CC--:B------:R-:W-:Y:S02]  /*2a60*/  LEA.HI R7, R15.reuse, R14.reuse, RZ, 0x3 ;  /* 0x0000000e0f077211 */ /* 0x0c0fe400078f18ff */
[----:B------:R-:W-:-:S02]  /*2a70*/  LEA.HI R15, R15, R14, RZ, 0x5 ;  /* 0x0000000e0f0f7211 */ /* 0x000fc400078f28ff */
[----:B0----5:R-:W-:Y:S02]  /*2a80*/  SHF.R.S32.HI R21, RZ, 0x1f, R96 ;  /* 0x0000001fff157819 */ /* 0x021fe40000011460 */
[----:B------:R-:W-:Y:S01]  /*2a90*/  LOP3.LUT R16, R16, 0xfffffffd, RZ, 0xc0, !PT ;  /* 0xfffffffd10107812 */ /* 0x000fe200078ec0ff */
[----:B------:R-:W-:-:S03]  /*2aa0*/  IMAD.SHL.U32 R20, R15, 0x80, RZ ;  /* 0x000000800f147824 */ /* 0x000fc600078e00ff */
[----:B------:R-:W-:Y:S02]  /*2ab0*/  @P1 LOP3.LUT R16, R16, 0x2, RZ, 0xfc, !PT ;  /* 0x0000000210101812 */ /* 0x000fe400078efcff */
[----:B------:R-:W-:Y:S01]  /*2ac0*/  ISETP.GE.AND P1, PT, R138, UR4, PT ;  /* 0x000000048a007c0c */ /* 0x000fe2000bf26270 */
[----:B------:R-:W-:Y:S01]  /*2ad0*/  IMAD.SHL.U32 R14, R13, 0x80, RZ ;  /* 0x000000800d0e7824 */ /* 0x000fe200078e00ff */
[----:B------:R-:W-:Y:S01]  /*2ae0*/  LOP3.LUT R20, R20, 0xfffff000, RZ, 0xc0, !PT ;  /* 0xfffff00014147812 */ /* 0x000fe200078ec0ff */
[----:B------:R-:W-:-:S04]  /*2af0*/  IMAD.WIDE.U32 R70, R96, R86, R70 ;  /* 0x0000005660467225 */ /* 0x000fc800078e0046 */
[----:B------:R-:W-:-:S04]  /*2b00*/  IMAD.WIDE.U32 R72, R96, R86, R72 ;  /* 0x0000005660487225 */ /* 0x000fc800078e0048 */
[----:B------:R-:W-:Y:S01]  /*2b10*/  VIADD R99, R28, 0x8 ;  /* 0x000000081c637836 */ /* 0x000fe20000000000 */
[----:B------:R-:W-:Y:S01]  /*2b20*/  SEL R28, RZ, 0x20, P1 ;  /* 0x00000020ff1c7807 */ /* 0x000fe20000800000 */
[-C--:B------:R-:W-:Y:S01]  /*2b30*/  IMAD.WIDE.U32 R66, R96, R8.reuse, R66 ;  /* 0x0000000860427225 */ /* 0x080fe200078e0042 */
[----:B------:R-:W-:Y:S02]  /*2b40*/  LOP3.LUT R12, R12, 0xfffff000, RZ, 0xc0, !PT ;  /* 0xfffff0000c0c7812 */ /* 0x000fe400078ec0ff */
[----:B------:R-:W-:Y:S01]  /*2b50*/  LOP3.LUT R14, R14, 0xfffff000, RZ, 0xc0, !PT ;  /* 0xfffff0000e0e7812 */ /* 0x000fe200078ec0ff */
[----:B------:R-:W-:Y:S01]  /*2b60*/  IMAD.WIDE.U32 R68, R96, R8, R68 ;  /* 0x0000000860447225 */ /* 0x000fe200078e0044 */
[----:B------:R-:W-:Y:S02]  /*2b70*/  LOP3.LUT R28, R29, R28, RZ, 0xfc, !PT ;  /* 0x0000001c1d1c7212 */ /* 0x000fe400078efcff */
[----:B------:R-:W-:Y:S01]  /*2b80*/  SHF.L.U64.HI R80, R8, 0x7, R9 ;  /* 0x0000000708507819 */ /* 0x000fe20000010209 */
[----:B------:R-:W-:Y:S01]  /*2b90*/  IMAD.SHL.U32 R98, R11, 0x2, RZ ;  /* 0x000000020b627824 */ /* 0x000fe200078e00ff */
[----:B----4-:R-:W-:-:S02]  /*2ba0*/  SHF.R.S32.HI R79, RZ, 0x1f, R0 ;  /* 0x0000001fff4f7819 */ /* 0x010fc40000011400 */
[----:B------:R-:W-:Y:S01]  /*2bb0*/  LOP3.LUT R29, R29, 0x1, RZ, 0xc0, !PT ;  /* 0x000000011d1d7812 */ /* 0x000fe200078ec0ff */
[----:B------:R-:W-:Y:S01]  /*2bc0*/  @!P6 BAR.SYNC.DEFER_BLOCKING 0x9, 0x100 ;  /* 0x024400000000eb1d */ /* 0x000fe20000010000 */
[C---:B--2---:R-:W-:Y:S02]  /*2bd0*/  LOP3.LUT R10, R35.reuse, 0x18, R5, 0xf8, !PT ;  /* 0x00000018230a7812 */ /* 0x044fe400078ef805 */
[----:B------:R-:W-:Y:S02]  /*2be0*/  LOP3.LUT R15, R35, 0x18, R7, 0xf8, !PT ;  /* 0x00000018230f7812 */ /* 0x000fe400078ef807 */
[----:B---3--:R-:W-:Y:S01]  /*2bf0*/  LOP3.LUT R95, R10, R34, RZ, 0x3c, !PT ;  /* 0x000000220a5f7212 */ /* 0x008fe200078e3cff */
[C---:B------:R-:W-:Y:S02]  /*2c00*/  IMAD R10, R21.reuse, R8, RZ ;  /* 0x00000008150a7224 */ /* 0x040fe400078e02ff */
[----:B------:R-:W-:Y:S01]  /*2c10*/  IMAD R21, R21, R86, RZ ;  /* 0x0000005615157224 */ /* 0x000fe200078e02ff */
[----:B------:R-:W-:-:S02]  /*2c20*/  LOP3.LUT R13, R35, 0x18, R6, 0xf8, !PT ;  /* 0x00000018230d7812 */ /* 0x000fc400078ef806 */
[-C--:B------:R-:W-:Y:S01]  /*2c30*/  LOP3.LUT R15, R15, R34.reuse, RZ, 0x3c, !PT ;  /* 0x000000220f0f7212 */ /* 0x080fe200078e3cff */
[C---:B------:R-:W-:Y:S01]  /*2c40*/  IMAD R21, R96.reuse, R87, R21 ;  /* 0x0000005760157224 */ /* 0x040fe200078e0215 */
[----:B------:R-:W-:Y:S01]  /*2c50*/  LOP3.LUT R13, R13, R34, RZ, 0x3c, !PT ;  /* 0x000000220d0d7212 */ /* 0x000fe200078e3cff */
[----:B------:R-:W-:Y:S01]  /*2c60*/  IMAD R75, R96, R9, R10 ;  /* 0x00000009604b7224 */ /* 0x000fe200078e020a */
[----:B------:R-:W-:Y:S01]  /*2c70*/  IADD3 R93, R15, R20, R31 ;  /* 0x000000140f5d7210 */ /* 0x000fe20007ffe01f */
[----:B------:R-:W-:Y:S01]  /*2c80*/  IMAD R10, R27, 0xc0, R30 ;  /* 0x000000c01b0a7824 */ /* 0x000fe200078e021e */
[----:B------:R-:W-:Y:S01]  /*2c90*/  LOP3.LUT R20, R5, 0xfffffff8, RZ, 0xc0, !PT ;  /* 0xfffffff805147812 */ /* 0x000fe200078ec0ff */
[----:B------:R-:W-:Y:S01]  /*2ca0*/  IMAD.IADD R76, R71, 0x1, R21 ;  /* 0x00000001474c7824 */ /* 0x000fe200078e0215 */
[----:B------:R-:W-:Y:S01]  /*2cb0*/  LOP3.LUT R27, R7, 0xfffffff8, RZ, 0xc0, !PT ;  /* 0xfffffff8071b7812 */ /* 0x000fe200078ec0ff */
[----:B------:R-:W-:Y:S01]  /*2cc0*/  IMAD.IADD R74, R21, 0x1, R73 ;  /* 0x00000001154a7824 */ /* 0x000fe200078e0249 */
[----:B------:R-:W-:Y:S01]  /*2cd0*/  LOP3.LUT R21, R6, 0xfffffff8, RZ, 0xc0, !PT ;  /* 0xfffffff806157812 */ /* 0x000fe200078ec0ff */
[----:B------:R-:W-:Y:S01]  /*2ce0*/  IMAD.IADD R77, R67, 0x1, R75 ;  /* 0x00000001434d7824 */ /* 0x000fe200078e024b */
[--C-:B------:R-:W-:Y:S01]  /*2cf0*/  IADD3 R95, R95, R12, R31.reuse ;  /* 0x0000000c5f5f7210 */ /* 0x100fe20007ffe01f */
[----:B------:R-:W-:Y:S01]  /*2d00*/  IMAD.SHL.U32 R8, R8, 0x80, RZ ;  /* 0x0000008008087824 */ /* 0x000fe200078e00ff */
[----:B------:R-:W-:Y:S01]  /*2d10*/  IADD3 R94, R13, R14, R31 ;  /* 0x0000000e0d5e7210 */ /* 0x000fe20007ffe01f */
[C---:B------:R-:W-:Y:S01]  /*2d20*/  IMAD.SHL.U32 R9, R86.reuse, 0x80, RZ ;  /* 0x0000008056097824 */ /* 0x040fe200078e00ff */
[----:B------:R-:W-:Y:S01]  /*2d30*/  SHF.L.U64.HI R87, R86, 0x7, R87 ;  /* 0x0000000756577819 */ /* 0x000fe20000010257 */
[----:B------:R-:W-:Y:S01]  /*2d40*/  IMAD.IADD R75, R75, 0x1, R69 ;  /* 0x000000014b4b7824 */ /* 0x000fe200078e0245 */
[----:B------:R-:W-:-:S02]  /*2d50*/  SHF.R.S32.HI R92, RZ, 0x1f, R20 ;  /* 0x0000001fff5c7819 */ /* 0x000fc40000011414 */
[----:B------:R-:W-:Y:S02]  /*2d60*/  SHF.R.S32.HI R89, RZ, 0x1f, R21 ;  /* 0x0000001fff597819 */ /* 0x000fe40000011415 */
[----:B------:R-:W-:Y:S02]  /*2d70*/  SHF.R.S32.HI R88, RZ, 0x1f, R27 ;  /* 0x0000001fff587819 */ /* 0x000fe4000001141b */
[C---:B------:R-:W-:Y:S02]  /*2d80*/  LOP3.LUT R30, R28.reuse, 0x2, RZ, 0xc0, !PT ;  /* 0x000000021c1e7812 */ /* 0x040fe400078ec0ff */
[----:B------:R-:W-:-:S07]  /*2d90*/  LOP3.LUT R31, R28, 0x4, RZ, 0xc0, !PT ;  /* 0x000000041c1f7812 */ /* 0x000fce00078ec0ff */
.L_x_11470:
[----:B--2---:R-:W2:Y:S01]  /*2da0*/  LDL R37, [R1+0xa4] ;  /* 0x0000a40001257983 */ /* 0x004ea20000100800 */
[----:B0-----:R-:W0:Y:S01]  /*2db0*/  LDC R82, c[0x0][0x430] ;  /* 0x00010c00ff527b82 */ /* 0x001e220000000800 */
[----:B------:R-:W-:Y:S02]  /*2dc0*/  VIADD R11, R25, 0xffffffff ;  /* 0xffffffff190b7836 */ /* 0x000fe40000000000 */
[----:B------:R-:W-:Y:S02]  /*2dd0*/  IMAD.MOV.U32 R81, RZ, RZ, RZ ;  /* 0x000000ffff517224 */ /* 0x000fe400078e00ff */
[----:B------:R-:W-:-:S03]  /*2de0*/  IMAD R13, R11, 0x80, R10 ;  /* 0x000000800b0d7824 */ /* 0x000fc600078e020a */
[----:B------:R-:W1:Y:S02]  /*2df0*/  LDC R97, c[0x0][0x3f4] ;  /* 0x0000fd00ff617b82 */ /* 0x000e640000000800 */
[----:B------:R-:W-:Y:S02]  /*2e00*/  ISETP.GE.AND P1, PT, R13, R24, PT ;  /* 0x000000180d00720c */ /* 0x000fe40003f26270 */
[----:B------:R-:W-:Y:S02]  /*2e10*/  IADD3 R38, R78, R13, RZ ;  /* 0x0000000d4e267210 */ /* 0x000fe40007ffe0ff */
[----:B------:R-:W-:-:S03]  /*2e20*/  ISETP.GT.OR P1, PT, R10, 0x7f, P1 ;  /* 0x0000007f0a00780c */ /* 0x000fc60000f24670 */
[----:B------:R-:W-:Y:S01]  /*2e30*/  IMAD.MOV.U32 R34, RZ, RZ, R38 ;  /* 0x000000ffff227224 */ /* 0x000fe200078e0026 */
        /* <DEDUP_REMOVED lines=12> */
[----:B---3--:R-:W-:Y:S02]  /*2f00*/  @!P1 LEA R12, P2, R14, R12, 0x2 ;  /* 0x0000000c0e0c9211 */ /* 0x008fe400078410ff */
[----:B------:R-:W-:Y:S02]  /*2f10*/  LOP3.LUT P3, RZ, R32, 0x2, RZ, 0xc0, !PT ;  /* 0x0000000220ff7812 */ /* 0x000fe4000786c0ff */
[----:B------:R-:W-:Y:S02]  /*2f20*/  @!P1 LEA.HI.X R13, R14, R13, R15, 0x2, P2 ;  /* 0x0000000d0e0d9211 */ /* 0x000fe400010f140f */
[----:B------:R-:W-:Y:S01]  /*2f30*/  ISETP.GE.AND P2, PT, R97, 0x1, PT ;  /* 0x000000016100780c */ /* 0x000fe20003f46270 */
[----:B------:R-:W-:Y:S01]  /*2f40*/  IMAD.MOV R25, RZ, RZ, -R34 ;  /* 0x000000ffff197224 */ /* 0x000fe200078e0a22 */
[----:B------:R-:W-:Y:S05]  /*2f50*/  YIELD ;  /* 0x0000000000007946 */ /* 0x000fea0003800000 */
[----:B------:R-:W-:Y:S01]  /*2f60*/  BSSY B0, `(.L_x_11412) ;  /* 0x0000435000007945 */ /* 0x000fe20003800000 */
[----:B------:R0:W5:Y:S01]  /*2f70*/  @!P1 LDG.E R81, desc[UR54][R12.64] ;  /* 0x000000360c519981 */ /* 0x000162000c1e1900 */
[----:B------:R-:W-:Y:S01]  /*2f80*/  IMAD R82, R82, R25, R38 ;  /* 0x0000001952527224 */ /* 0x000fe200078e0226 */
[----:B------:R-:W-:Y:S01]  /*2f90*/  ISETP.GT.AND P1, PT, R11, R65, PT ;  /* 0x000000410b00720c */ /* 0x000fe20003f24270 */
[----:B------:R-:W-:-:S02]  /*2fa0*/  IMAD.MOV.U32 R25, RZ, RZ, R11 ;  /* 0x000000ffff197224 */ /* 0x000fc400078e000b */
[----:B--2---:R-:W-:-:S04]  /*2fb0*/  IMAD R15, R22, 0x3000, R37 ;  /* 0x00003000160f7824 */ /* 0x004fc800078e0225 */
[C---:B------:R-:W-:Y:S02]  /*2fc0*/  VIADD R35, R15.reuse, 0x10 ;  /* 0x000000100f237836 */ /* 0x040fe40000000000 */
[C---:B------:R-:W-:Y:S02]  /*2fd0*/  @P3 VIADD R35, R15.reuse, 0xfffffff0 ;  /* 0xfffffff00f233836 */ /* 0x040fe40000000000 */
[--C-:B------:R-:W-:Y:S02]  /*2fe0*/  IMAD R64, R15, 0x2, R26.reuse ;  /* 0x000000020f407824 */ /* 0x100fe400078e021a */
[----:B------:R-:W-:Y:S01]  /*2ff0*/  IMAD R35, R35, 0x2, R26 ;  /* 0x0000000223237824 */ /* 0x000fe200078e021a */
        /* <DEDUP_REMOVED lines=12> */
[C---:B------:R-:W-:Y:S01]  /*30c0*/  IMAD R15, R81.reuse, UR5, R14 ;  /* 0x00000005510f7c24 */ /* 0x040fe2000f8e020e */
[----:B------:R-:W-:Y:S01]  /*30d0*/  SHF.R.S32.HI R14, RZ, 0x1f, R25 ;  /* 0x0000001fff0e7819 */ /* 0x000fe20000011419 */
[----:B------:R-:W-:Y:S01]  /*30e0*/  IMAD.WIDE.U32 R12, R81, UR4, R12 ;  /* 0x00000004510c7c25 */ /* 0x000fe2000f8e000c */
[----:B------:R-:W-:-:S03]  /*30f0*/  ULDC.64 UR4, c[0x0][0x308] ;  /* 0x0000c20000047ab9 */ /* 0x000fc60000000a00 */
[----:B------:R-:W-:Y:S02]  /*3100*/  IMAD.IADD R13, R13, 0x1, R15 ;  /* 0x000000010d0d7824 */ /* 0x000fe400078e020f */
[----:B------:R-:W-:Y:S02]  /*3110*/  IMAD R15, R87, R25, RZ ;  /* 0x00000019570f7224 */ /* 0x000fe400078e02ff */
[----:B------:R-:W-:-:S04]  /*3120*/  IMAD.WIDE.U32 R12, R155, UR4, R12 ;  /* 0x000000049b0c7c25 */ /* 0x000fc8000f8e000c */
[----:B------:R-:W-:Y:S01]  /*3130*/  IMAD R61, R155, UR5, R13 ;  /* 0x000000059b3d7c24 */ /* 0x000fe2000f8e020d */
[----:B------:R-:W-:Y:S01]  /*3140*/  ULDC.64 UR4, c[0x0][0x2e8] ;  /* 0x0000ba0000047ab9 */ /* 0x000fe20000000a00 */
[----:B------:R-:W-:Y:S01]  /*3150*/  IMAD R13, R80, R25, RZ ;  /* 0x00000019500d7224 */ /* 0x000fe200078e02ff */
[----:B------:R-:W-:Y:S01]  /*3160*/  LEA R60, P2, R12, UR4, 0x1 ;  /* 0x000000040c3c7c11 */ /* 0x000fe2000f8408ff */
[----:B------:R-:W-:Y:S01]  /*3170*/  ULDC.U8 UR4, c[0x0][0x410] ;  /* 0x0001040000047ab9 */ /* 0x000fe20000000000 */
[----:B------:R-:W-:Y:S02]  /*3180*/  IMAD R37, R14, R9, R15 ;  /* 0x000000090e257224 */ /* 0x000fe400078e020f */
        /* <DEDUP_REMOVED lines=8> */
[----:B------:R-:W0:Y:S01]  /*3210*/  S2R R36, SR_TID.X ;  /* 0x0000000000247919 */ /* 0x000e220000002100 */
        /* <DEDUP_REMOVED lines=11> */
[C---:B0-----:R-:W-:Y:S02]  /*32d0*/  VIADD R40, R36.reuse, 0xffffff80 ;  /* 0xffffff8024287836 */ /* 0x041fe40000000000 */
[----:B------:R-:W-:-:S05]  /*32e0*/  VIADD R36, R36, 0xffffff80 ;  /* 0xffffff8024247836 */ /* 0x000fca0000000000 */
[----:B------:R-:W-:Y:S02]  /*32f0*/  LEA.HI R36, R36, R40, RZ, 0x1 ;  /* 0x0000002824247211 */ /* 0x000fe400078f08ff */
[----:B------:R-:W-:Y:S02]  /*3300*/  CS2R R40, SRZ ;  /* 0x0000000000287805 */ /* 0x000fe4000001ff00 */
[----:B------:R-:W-:-:S04]  /*3310*/  SHF.R.S32.HI R36, RZ, 0x1, R36 ;  /* 0x00000001ff247819 */ /* 0x000fc80000011424 */
[----:B------:R-:W-:Y:S02]  /*3320*/  ISETP.GE.AND P3, PT, R36, R85, PT ;  /* 0x000000552400720c */ /* 0x000fe40003f66270 */
[----:B------:R-:W-:-:S11]  /*3330*/  CS2R R36, SRZ ;  /* 0x0000000000247805 */ /* 0x000fd6000001ff00 */
[----:B------:R-:W-:Y:S05]  /*3340*/  @P3 BRA `(.L_x_11416) ;  /* 0x0000000000b83947 */ /* 0x000fea0003800000 */
[----:B------:R-:W2:Y:S04]  /*3350*/  LDL.64 R102, [R1+0x60] ;  /* 0x0000600001667983 */ /* 0x000ea80000100a00 */
[----:B------:R-:W3:Y:S04]  /*3360*/  LDL R91, [R1+0x90] ;  /* 0x00009000015b7983 */ /* 0x000ee80000100800 */
[----:B------:R-:W4:Y:S04]  /*3370*/  LDL R90, [R1+0x88] ;  /* 0x00008800015a7983 */ /* 0x000f280000100800 */
        /* <DEDUP_REMOVED lines=43> */
.L_x_11416:
[----:B------:R-:W-:Y:S05]  /*3630*/  BSYNC B1 ;  /* 0x0000000000017941 */ /* 0x000fea0003800000 */
.L_x_11415:
        /* <DEDUP_REMOVED lines=43> */
.L_x_11417:
[----:B------:R-:W2:Y:S01]  /*38f0*/  LDL R11, [R1+0xc] ;  /* 0x00000c00010b7983 */ /* 0x000ea20000100800 */
[----:B------:R-:W-:Y:S01]  /*3900*/  IMAD R34, R22, 0x8, R2 ;  /* 0x0000000816227824 */ /* 0x000fe200078e0202 */
[----:B------:R-:W-:Y:S01]  /*3910*/  BSSY B1, `(.L_x_11418) ;  /* 0x0000004000017945 */ /* 0x000fe20003800000 */
[----:B--2---:R-:W-:-:S04]  /*3920*/  SHF.L.U32 R86, R11, 0x1f, RZ ;  /* 0x0000001f0b567819 */ /* 0x004fc800000006ff */
[----:B------:R-:W0:Y:S02]  /*3930*/  SYNCS.PHASECHK.TRANS64.TRYWAIT P4, [R34+URZ+0x2d890], R86 ;  /* 0x02d89056220075a7 */ /* 0x000e24000808017f */
[----:B0-----:R-:W-:Y:S05]  /*3940*/  @!P4 BRA `(.L_x_11419) ;  /* 0x000002300048c947 */ /* 0x001fea0003800000 */
.L_x_11763:
[----:B------:R-:W-:Y:S05]  /*3950*/  BSYNC B1 ;  /* 0x0000000000017941 */ /* 0x000fea0003800000 */
.L_x_11418:
[----:B------:R-:W-:-:S03]  /*3960*/  UMOV UR4, 0xffffffff ;  /* 0xffffffff00047882 */ /* 0x000fc60000000000 */
[----:B------:R-:W-:Y:S05]  /*3970*/  BRA.DIV UR4, `(.L_x_11420) ;  /* 0x0000023204507947 */ /* 0x000fea000b800000 */
[----:B------:R-:W1:Y:S04]  /*3980*/  SHFL.IDX PT, R61, R61, RZ, 0x1e1f ;  /* 0x001e1fff3d3d7589 */ /* 0x000e6800000e0000 */
[----:B------:R-:W2:Y:S02]  /*3990*/  SHFL.IDX PT, R60, R60, RZ, 0x1e1f ;  /* 0x001e1fff3c3c7589 */ /* 0x000ea400000e0000 */
.L_x_11767:
[----:B------:R-:W-:Y:S05]  /*39a0*/  @P3 BRA `(.L_x_11421) ;  /* 0x0000003800403947 */ /* 0x000fea0003800000 */
[----:B------:R-:W-:Y:S01]  /*39b0*/  ISETP.NE.AND P3, PT, R29, RZ, PT ;  /* 0x000000ff1d00720c */ /* 0x000fe20003f65270 */
[----:B------:R-:W-:-:S12]  /*39c0*/  BSSY B1, `(.L_x_11422) ;  /* 0x0000035000017945 */ /* 0x000fd80003800000 */
[----:B------:R-:W-:Y:S05]  /*39d0*/  @!P3 BRA `(.L_x_11423) ;  /* 0x0000000000ccb947 */ /* 0x000fea0003800000 */
[----:B------:R-:W3:Y:S01]  /*39e0*/  LDL.64 R110, [R1+0x60] ;  /* 0x00006000016e7983 */ /* 0x000ee20000100a00 */
[----:B------:R-:W-:Y:S03]  /*39f0*/  BSSY B2, `(.L_x_11424) ;  /* 0x000002e000027945 */ /* 0x000fe60003800000 */
[----:B------:R4:W0:Y:S01]  /*3a00*/  LDS.128 R12, [R64+0x15000] ;  /* 0x01500000400c7984 */ /* 0x0008220000000c00 */
[----:B---3--:R-:W-:-:S13]  /*3a10*/  ISETP.GE.AND P3, PT, R110, R97, PT ;  /* 0x000000616e00720c */ /* 0x008fda0003f66270 */
[----:B0---4-:R-:W-:Y:S05]  /*3a20*/  @P3 BRA `(.L_x_11425) ;  /* 0x0000000000a83947 */ /* 0x011fea0003800000 */
        /* <DEDUP_REMOVED lines=10> */
[CC--:B------:R-:W-:Y:S01]  /*3ad0*/  FMUL.FTZ R11, R57.reuse, R13.reuse ;  /* 0x0000000d390b7220 */ /* 0x0c0fe20000410000 */
[----:B------:R-:W-:Y:S02]  /*3ae0*/  HADD2.F32 R56, -RZ, R56.H0_H0 ;  /* 0x20000038ff387230 */ /* 0x000fe40000004100 */
[C---:B------:R-:W-:Y:S01]  /*3af0*/  FMUL.FTZ R13, R90.reuse, R13 ;  /* 0x0000000d5a0d7220 */ /* 0x040fe20000410000 */
[-C--:B------:R-:W-:Y:S01]  /*3b00*/  FFMA.FTZ R11, R90, R59.reuse, -R11 ;  /* 0x0000003b5a0b7223 */ /* 0x080fe2000001080b */
[----:B------:R-:W-:Y:S02]  /*3b10*/  IMAD.MOV.U32 R90, RZ, RZ, R12 ;  /* 0x000000ffff5a7224 */ /* 0x000fe400078e000c */
[----:B------:R-:W-:Y:S01]  /*3b20*/  FFMA.FTZ R13, R57, R59, R13 ;  /* 0x0000003b390d7223 */ /* 0x000fe2000001000d */
[----:B------:R-:W-:-:S02]  /*3b30*/  HADD2.F32 R57, -RZ, R15.H1_H1 ;  /* 0x3000000fff397230 */ /* 0x000fc40000004100 */
[----:B------:R-:W-:Y:S02]  /*3b40*/  HADD2.F32 R59, -RZ, R15.H0_H0 ;  /* 0x2000000fff3b7230 */ /* 0x000fe40000004100 */
[--C-:B------:R-:W-:Y:S02]  /*3b50*/  HADD2.F32 R12, -RZ, R90.reuse.H1_H1 ;  /* 0x3000005aff0c7230 */ /* 0x100fe40000004100 */
[-C--:B------:R-:W-:Y:S01]  /*3b60*/  FMUL.FTZ R15, R57, R58.reuse ;  /* 0x0000003a390f7220 */ /* 0x080fe20000410000 */
[----:B------:R-:W-:Y:S02]  /*3b70*/  HADD2.F32 R90, -RZ, R90.H0_H0 ;  /* 0x2000005aff5a7230 */ /* 0x000fe40000004100 */
[----:B------:R-:W-:Y:S01]  /*3b80*/  FMUL.FTZ R58, R59, R58 ;  /* 0x0000003a3b3a7220 */ /* 0x000fe20000410000 */
[----:B------:R-:W-:Y:S01]  /*3b90*/  F2FP.F16.F32.PACK_AB R13, R13, R11 ;  /* 0x0000000b0d0d723e */ /* 0x000fe200000000ff */
[----:B------:R-:W-:Y:S01]  /*3ba0*/  FFMA.FTZ R15, R59, R56, -R15 ;  /* 0x000000383b0f7223 */ /* 0x000fe2000001080f */
[----:B------:R-:W-:-:S02]  /*3bb0*/  HADD2.F32 R59, -RZ, R109.H1_H1 ;  /* 0x3000006dff3b7230 */ /* 0x000fc40000004100 */
[----:B------:R-:W-:Y:S01]  /*3bc0*/  FFMA.FTZ R57, R57, R56, R58 ;  /* 0x0000003839397223 */ /* 0x000fe2000001003a */
[----:B------:R-:W-:Y:S02]  /*3bd0*/  HADD2.F32 R56, -RZ, R91.H0_H0 ;  /* 0x2000005bff387230 */ /* 0x000fe40000004100 */
[-C--:B------:R-:W-:Y:S01]  /*3be0*/  FMUL.FTZ R58, R12, R59.reuse ;  /* 0x0000003b0c3a7220 */ /* 0x080fe20000410000 */
[C---:B------:R-:W-:Y:S01]  /*3bf0*/  FMUL.FTZ R59, R90.reuse, R59 ;  /* 0x0000003b5a3b7220 */ /* 0x040fe20000410000 */
[----:B------:R-:W-:Y:S02]  /*3c00*/  F2FP.F16.F32.PACK_AB R15, R57, R15 ;  /* 0x0000000f390f723e */ /* 0x000fe400000000ff */
[-C--:B------:R-:W-:Y:S01]  /*3c10*/  FFMA.FTZ R58, R90, R56.reuse, -R58 ;  /* 0x000000385a3a7223 */ /* 0x080fe2000001083a */
[----:B------:R-:W-:Y:S01]  /*3c20*/  FFMA.FTZ R12, R12, R56, R59 ;  /* 0x000000380c0c7223 */ /* 0x000fe2000001003b */
[----:B------:R-:W-:Y:S02]  /*3c30*/  HADD2.F32 R56, -RZ, R109.H0_H0 ;  /* 0x2000006dff387230 */ /* 0x000fe40000004100 */
[----:B------:R-:W-:-:S02]  /*3c40*/  HADD2.F32 R59, -RZ, R14.H1_H1 ;  /* 0x3000000eff3b7230 */ /* 0x000fc40000004100 */
        /* <DEDUP_REMOVED lines=8> */
.L_x_11425:
[----:B------:R-:W-:Y:S05]  /*3cd0*/  BSYNC B2 ;  /* 0x0000000000027941 */ /* 0x000fea0003800000 */
.L_x_11424:
[----:B--2---:R-:W-:-:S04]  /*3ce0*/  LEA R56, P3, R18, R60, 0x1 ;  /* 0x0000003c12387211 */ /* 0x004fc800078608ff */
[----:B-1----:R-:W-:-:S05]  /*3cf0*/  LEA.HI.X R57, R18, R61, R19, 0x1, P3 ;  /* 0x0000003d12397211 */ /* 0x002fca00018f0c13 */
[----:B------:R3:W-:Y:S04]  /*3d00*/  ST.E.128 desc[UR54][R56.64], R12 ;  /* 0x0000000c38007985 */ /* 0x0007e8000c101d36 */
.L_x_11423:
[----:B------:R-:W-:Y:S05]  /*3d10*/  BSYNC B1 ;  /* 0x0000000000017941 */ /* 0x000fea0003800000 */
.L_x_11422:
        /* <DEDUP_REMOVED lines=50> */
.L_x_11429:
[----:B------:R-:W-:Y:S05]  /*4040*/  BSYNC B2 ;  /* 0x0000000000027941 */ /* 0x000fea0003800000 */
.L_x_11428:
[----:B------:R-:W3:Y:S01]  /*4050*/  LDL R11, [R1+0x68] ;  /* 0x00006800010b7983 */ /* 0x000ee20000100800 */
[----:B--2---:R-:W-:Y:S02]  /*4060*/  IMAD.MOV.U32 R52, RZ, RZ, R60 ;  /* 0x000000ffff347224 */ /* 0x004fe400078e003c */
[----:B-1----:R-:W-:Y:S02]  /*4070*/  IMAD.MOV.U32 R53, RZ, RZ, R61 ;  /* 0x000000ffff357224 */ /* 0x002fe400078e003d */
[----:B---3--:R-:W-:-:S04]  /*4080*/  IMAD.SHL.U32 R11, R11, 0x8, RZ ;  /* 0x000000080b0b7824 */ /* 0x008fc800078e00ff */
[----:B------:R-:W-:-:S05]  /*4090*/  IMAD.WIDE R52, R11, 0x2, R52 ;  /* 0x000000020b347825 */ /* 0x000fca00078e0234 */
[----:B------:R4:W-:Y:S02]  /*40a0*/  ST.E.128 desc[UR54][R52.64], R12 ;  /* 0x0000000c34007985 */ /* 0x0009e4000c101d36 */
.L_x_11427:
[----:B------:R-:W-:Y:S05]  /*40b0*/  BSYNC B1 ;  /* 0x0000000000017941 */ /* 0x000fea0003800000 */
.L_x_11426:
        /* <DEDUP_REMOVED lines=52> */
.L_x_11433:
[----:B------:R-:W-:Y:S05]  /*4400*/  BSYNC B2 ;  /* 0x0000000000027941 */ /* 0x000fea0003800000 */
.L_x_11432:
[----:B------:R-:W3:Y:S01]  /*4410*/  LDL R11, [R1+0x6c] ;  /* 0x00006c00010b7983 */ /* 0x000ee20000100800 */
[----:B--2---:R-:W-:Y:S02]  /*4420*/  IMAD.MOV.U32 R48, RZ, RZ, R60 ;  /* 0x000000ffff307224 */ /* 0x004fe400078e003c */
[----:B-1----:R-:W-:Y:S02]  /*4430*/  IMAD.MOV.U32 R49, RZ, RZ, R61 ;  /* 0x000000ffff317224 */ /* 0x002fe400078e003d */
[----:B---3--:R-:W-:-:S04]  /*4440*/  IMAD.SHL.U32 R11, R11, 0x8, RZ ;  /* 0x000000080b0b7824 */ /* 0x008fc800078e00ff */
[----:B------:R-:W-:-:S05]  /*4450*/  IMAD.WIDE R48, R11, 0x2, R48 ;  /* 0x000000020b307825 */ /* 0x000fca00078e0230 */
[----:B------:R1:W-:Y:S02]  /*4460*/  ST.E.128 desc[UR54][R48.64], R12 ;  /* 0x0000000c30007985 */ /* 0x0003e4000c101d36 */
.L_x_11431:
[----:B------:R-:W-:Y:S05]  /*4470*/  BSYNC B1 ;  /* 0x0000000000017941 */ /* 0x000fea0003800000 */
.L_x_11430:
        /* <DEDUP_REMOVED lines=9> */
[----:B------:R-:W-:Y:S02]  /*4510*/  SHF.R.U32.HI R44, RZ, 0x10, R45 ;  /* 0x00000010ff2c7819 */ /* 0x000fe4000001162d */
[--C-:B------:R-:W-:Y:S01]  /*4520*/  SHF.R.U64 R45, R46, 0x10, R47.reuse ;  /* 0x000000102e2d7819 */ /* 0x100fe2000000122f */
[----:B------:R-:W-:Y:S01]  /*4530*/  HADD2.F32 R11, -RZ, R11.H0_H0 ;  /* 0x2000000bff0b7230 */ /* 0x000fe20000004100 */
[----:B------:R-:W-:Y:S01]  /*4540*/  MOV R48, R13 ;  /* 0x0000000d00307202 */ /* 0x000fe20000000f00 */
[----:B------:R-:W-:Y:S01]  /*4550*/  HADD2.F32 R44, -RZ, R44.H0_H0 ;  /* 0x2000002cff2c7230 */ /* 0x000fe20000004100 */
        /* <DEDUP_REMOVED lines=8> */
[----:B------:R-:W-:Y:S01]  /*45e0*/  FFMA.FTZ R47, R13, R11, R47 ;  /* 0x0000000b0d2f7223 */ /* 0x000fe2000001002f */
[----:B------:R-:W-:-:S04]  /*45f0*/  IMAD.MOV.U32 R13, RZ, RZ, R15 ;  /* 0x000000ffff0d7224 */ /* 0x000fc800078e000f */
        /* <DEDUP_REMOVED lines=26> */
[----:B------:R-:W-:Y:S01]  /*47a0*/  F2FP.F16.F32.PACK_AB R14, R103, R12 ;  /* 0x0000000c670e723e */ /* 0x000fe200000000ff */
[----:B------:R-:W-:-:S07]  /*47b0*/  IMAD.MOV.U32 R12, RZ, RZ, R46 ;  /* 0x000000ffff0c7224 */ /* 0x000fce00078e002e */
.L_x_11437:
[----:B------:R-:W-:Y:S05]  /*47c0*/  BSYNC B2 ;  /* 0x0000000000027941 */ /* 0x000fea0003800000 */
.L_x_11436:
[----:B------:R-:W3:Y:S01]  /*47d0*/  LDL R11, [R1+0x80] ;  /* 0x00008000010b7983 */ /* 0x000ee20000100800 */
[----:B--2---:R-:W-:-:S04]  /*47e0*/  LEA R44, P3, R137, R60, 0x1 ;  /* 0x0000003c892c7211 */ /* 0x004fc800078608ff */
[----:B---3--:R-:W-:-:S05]  /*47f0*/  LEA.HI.X R45, R137, R61, R11, 0x1, P3 ;  /* 0x0000003d892d7211 */ /* 0x008fca00018f0c0b */
[----:B------:R1:W-:Y:S04]  /*4800*/  ST.E.128 desc[UR54][R44.64], R12 ;  /* 0x0000000c2c007985 */ /* 0x0003e8000c101d36 */
.L_x_11435:
[----:B------:R-:W-:Y:S05]  /*4810*/  BSYNC B1 ;  /* 0x0000000000017941 */ /* 0x000fea0003800000 */
.L_x_11434:
        /* <DEDUP_REMOVED lines=23> */
[----:B------:R-:W-:Y:S02]  /*4990*/  IMAD.MOV.U32 R40, RZ, RZ, R12 ;  /* 0x000000ffff287224 */ /* 0x000fe400078e000c */
[----:B------:R-:W-:Y:S01]  /*49a0*/  FFMA.FTZ R11, R11, R13, R46 ;  /* 0x0000000d0b0b7223 */ /* 0x000fe2000001002e */
[----:B------:R-:W-:Y:S02]  /*49b0*/  HADD2.F32 R12, -RZ, R43.H0_H0 ;  /* 0x2000002bff0c7230 */ /* 0x000fe40000004100 */
[--C-:B------:R-:W-:Y:S02]  /*49c0*/  HADD2.F32 R13, -RZ, R15.reuse.H1_H1 ;  /* 0x3000000fff0d7230 */ /* 0x100fe40000004100 */
[----:B------:R-:W-:Y:S01]  /*49d0*/  HADD2.F32 R15, -RZ, R15.H0_H0 ;  /* 0x2000000fff0f7230 */ /* 0x000fe20000004100 */
[----:B------:R-:W-:Y:S01]  /*49e0*/  F2FP.F16.F32.PACK_AB R11, R11, R42 ;  /* 0x0000002a0b0b723e */ /* 0x000fe200000000ff */
[----:B------:R-:W-:-:S02]  /*49f0*/  HADD2.F32 R46, -RZ, R41.H0_H0 ;  /* 0x20000029ff2e7230 */ /* 0x000fc40000004100 */
[-C--:B------:R-:W-:Y:S01]  /*4a00*/  FMUL.FTZ R48, R13, R12.reuse ;  /* 0x0000000c0d307220 */ /* 0x080fe20000410000 */
[----:B------:R-:W-:Y:S02]  /*4a10*/  HADD2.F32 R43, -RZ, R102.H0_H0 ;  /* 0x20000066ff2b7230 */ /* 0x000fe40000004100 */
[C---:B------:R-:W-:Y:S01]  /*4a20*/  FMUL.FTZ R50, R15.reuse, R12 ;  /* 0x0000000c0f327220 */ /* 0x040fe20000410000 */
[----:B------:R-:W-:Y:S02]  /*4a30*/  HADD2.F32 R41, -RZ, R101.H0_H0 ;  /* 0x20000065ff297230 */ /* 0x000fe40000004100 */
[-C--:B------:R-:W-:Y:S01]  /*4a40*/  FFMA.FTZ R12, R15, R46.reuse, -R48 ;  /* 0x0000002e0f0c7223 */ /* 0x080fe20000010830 */
[--C-:B------:R-:W-:Y:S02]  /*4a50*/  HADD2.F32 R15, -RZ, R40.reuse.H0_H0 ;  /* 0x20000028ff0f7230 */ /* 0x100fe40000004100 */
[----:B------:R-:W-:Y:S01]  /*4a60*/  FFMA.FTZ R13, R13, R46, R50 ;  /* 0x0000002e0d0d7223 */ /* 0x000fe20000010032 */
[----:B------:R-:W-:-:S02]  /*4a70*/  HADD2.F32 R40, -RZ, R40.H1_H1 ;  /* 0x30000028ff287230 */ /* 0x000fc40000004100 */
[----:B------:R-:W-:Y:S02]  /*4a80*/  HADD2.F32 R102, -RZ, R102.H1_H1 ;  /* 0x30000066ff667230 */ /* 0x000fe40000004100 */
[----:B------:R-:W-:Y:S02]  /*4a90*/  HADD2.F32 R101, -RZ, R101.H1_H1 ;  /* 0x30000065ff657230 */ /* 0x000fe40000004100 */
[-C--:B------:R-:W-:Y:S01]  /*4aa0*/  FMUL.FTZ R46, R40, R43.reuse ;  /* 0x0000002b282e7220 */ /* 0x080fe20000410000 */
[----:B------:R-:W-:-:S03]  /*4ab0*/  FMUL.FTZ R43, R15, R43 ;  /* 0x0000002b0f2b7220 */ /* 0x000fc60000410000 */
[-C--:B------:R-:W-:Y:S01]  /*4ac0*/  FFMA.FTZ R15, R15, R41.reuse, -R46 ;  /* 0x000000290f0f7223 */ /* 0x080fe2000001082e */
[----:B------:R-:W-:Y:S01]  /*4ad0*/  FFMA.FTZ R40, R40, R41, R43 ;  /* 0x0000002928287223 */ /* 0x000fe2000001002b */
[--C-:B------:R-:W-:Y:S02]  /*4ae0*/  HADD2.F32 R41, -RZ, R14.reuse.H0_H0 ;  /* 0x2000000eff297230 */ /* 0x100fe40000004100 */
        /* <DEDUP_REMOVED lines=8> */
[----:B------:R-:W-:Y:S01]  /*4b70*/  F2FP.F16.F32.PACK_AB R14, R43, R46 ;  /* 0x0000002e2b0e723e */ /* 0x000fe200000000ff */
[----:B------:R-:W-:-:S07]  /*4b80*/  IMAD.MOV.U32 R15, RZ, RZ, R41 ;  /* 0x000000ffff0f7224 */ /* 0x000fce00078e0029 */
.L_x_11441:
[----:B------:R-:W-:Y:S05]  /*4b90*/  BSYNC B2 ;  /* 0x0000000000027941 */ /* 0x000fea0003800000 */
.L_x_11440:
[----:B--2---:R1:W-:Y:S02]  /*4ba0*/  ST.E.128 desc[UR54][R44.64], R12 ;  /* 0x0000000c2c007985 */ /* 0x0043e4000c101d36 */
.L_x_11439:
[----:B------:R-:W-:Y:S05]  /*4bb0*/  BSYNC B1 ;  /* 0x0000000000017941 */ /* 0x000fea0003800000 */
.L_x_11438:
        /* <DEDUP_REMOVED lines=10> */
[----:B------:R-:W-:Y:S02]  /*4c60*/  SHF.R.U64 R36, R36, 0x10, R37 ;  /* 0x0000001024247819 */ /* 0x000fe40000001225 */
[--C-:B------:R-:W-:Y:S01]  /*4c70*/  SHF.R.U64 R11, R38, 0x10, R39.reuse ;  /* 0x00000010260b7819 */ /* 0x100fe20000001227 */
[----:B--2---:R-:W-:Y:S01]  /*4c80*/  HADD2.F32 R38, -RZ, R15.H1_H1 ;  /* 0x3000000fff267230 */ /* 0x004fe20000004100 */
        /* <DEDUP_REMOVED lines=38> */
.L_x_11443:
[----:B------:R-:W-:Y:S05]  /*4ef0*/  BSYNC B1 ;  /* 0x0000000000017941 */ /* 0x000fea0003800000 */
.L_x_11442:
[----:B--2---:R1:W-:Y:S01]  /*4f00*/  ST.E.128 desc[UR54][R40.64], R12 ;  /* 0x0000000c28007985 */ /* 0x0043e2000c101d36 */
[----:B------:R-:W-:Y:S05]  /*4f10*/  BRA `(.L_x_11421) ;  /* 0x0000002000e47947 */ /* 0x000fea0003800000 */
.L_x_11414:
        /* <DEDUP_REMOVED lines=13> */
[----:B0-----:R-:W-:-:S02]  /*4ff0*/  VIADD R37, R36, 0xffffff80 ;  /* 0xffffff8024257836 */ /* 0x001fc40000000000 */
[----:B------:R-:W-:-:S05]  /*5000*/  VIADD R36, R36, 0xffffff80 ;  /* 0xffffff8024247836 */ /* 0x000fca0000000000 */
[----:B------:R-:W-:-:S04]  /*5010*/  LEA.HI R36, R36, R37, RZ, 0x1 ;  /* 0x0000002524247211 */ /* 0x000fc800078f08ff */
[----:B------:R-:W-:-:S04]  /*5020*/  SHF.R.S32.HI R36, RZ, 0x1, R36 ;  /* 0x00000001ff247819 */ /* 0x000fc80000011424 */
[----:B------:R-:W-:Y:S02]  /*5030*/  ISETP.GE.AND P3, PT, R36, R85, PT ;  /* 0x000000552400720c */ /* 0x000fe40003f66270 */
[----:B------:R-:W-:-:S11]  /*5040*/  CS2R R36, SRZ ;  /* 0x0000000000247805 */ /* 0x000fd6000001ff00 */
[----:B------:R-:W-:Y:S05]  /*5050*/  @P3 BRA `(.L_x_11445) ;  /* 0x00000000007c3947 */ /* 0x000fea0003800000 */
        /* <DEDUP_REMOVED lines=31> */
.L_x_11445:
[----:B------:R-:W-:Y:S05]  /*5250*/  BSYNC B1 ;  /* 0x0000000000017941 */ /* 0x000fea0003800000 */
.L_x_11444:
[----:B-----5:R-:W-:Y:S01]  /*5260*/  IMAD.MOV.U32 R11, RZ, RZ, R38 ;  /* 0x000000ffff0b7224 */ /* 0x020fe200078e0026 */
[----:B------:R-:W-:Y:S01]  /*5270*/  UISETP.NE.AND UP0, UPT, UR39, 0x3, UPT ;  /* 0x000000032700788c */ /* 0x000fe2000bf05270 */
[----:B0-----:R-:W-:-:S05]  /*5280*/  IMAD.MOV.U32 R12, RZ, RZ, R39 ;  /* 0x000000ffff0c7224 */ /* 0x001fca00078e0027 */
[----:B------:R-:W-:Y:S01]  /*5290*/  PRMT R108, R11, 0x5410, R12 ;  /* 0x000054100b6c7816 */ /* 0x000fe2000000000c */
[----:B------:R-:W-:Y:S01]  /*52a0*/  IMAD.MOV.U32 R12, RZ, RZ, R36 ;  /* 0x000000ffff0c7224 */ /* 0x000fe200078e0024 */
[----:B------:R-:W-:Y:S01]  /*52b0*/  PLOP3.LUT P2, PT, PT, PT, UP0, 0x80, 0x0 ;  /* 0x000000000000781c */ /* 0x000fe20003f4f008 */
        /* <DEDUP_REMOVED lines=11> */
[----:B------:R-:W-:-:S05]  /*5370*/  IMAD.MOV.U32 R12, RZ, RZ, R47 ;  /* 0x000000ffff0c7224 */ /* 0x000fca00078e002f */
[----:B------:R-:W-:Y:S01]  /*5380*/  PRMT R116, R11, 0x5410, R12 ;  /* 0x000054100b747816 */ /* 0x000fe2000000000c */
[----:B------:R-:W-:Y:S02]  /*5390*/  IMAD.MOV.U32 R11, RZ, RZ, R44 ;  /* 0x000000ffff0b7224 */ /* 0x000fe400078e002c */
[----:B------:R-:W-:-:S03]  /*53a0*/  IMAD.MOV.U32 R12, RZ, RZ, R45 ;  /* 0x000000ffff0c7224 */ /* 0x000fc600078e002d */
        /* <DEDUP_REMOVED lines=26> */
.L_x_11446:
[----:B------:R-:W2:Y:S01]  /*5550*/  LDL R11, [R1+0xc] ;  /* 0x00000c00010b7983 */ /* 0x000ea20000100800 */
[----:B------:R-:W-:Y:S01]  /*5560*/  IMAD R34, R22, 0x8, R2 ;  /* 0x0000000816227824 */ /* 0x000fe200078e0202 */
[----:B------:R-:W-:Y:S01]  /*5570*/  BSSY B1, `(.L_x_11447) ;  /* 0x0000004000017945 */ /* 0x000fe20003800000 */
[----:B--2---:R-:W-:-:S04]  /*5580*/  SHF.L.U32 R86, R11, 0x1f, RZ ;  /* 0x0000001f0b567819 */ /* 0x004fc800000006ff */
[----:B------:R-:W0:Y:S02]  /*5590*/  SYNCS.PHASECHK.TRANS64.TRYWAIT P4, [R34+URZ+0x2d890], R86 ;  /* 0x02d89056220075a7 */ /* 0x000e24000808017f */
[----:B0-----:R-:W-:Y:S05]  /*55a0*/  @!P4 BRA `(.L_x_11448) ;  /* 0x000002140090c947 */ /* 0x001fea0003800000 */
.L_x_11768:
[----:B------:R-:W-:Y:S05]  /*55b0*/  BSYNC B1 ;  /* 0x0000000000017941 */ /* 0x000fea0003800000 */
.L_x_11447:
[----:B------:R-:W-:-:S03]  /*55c0*/  UMOV UR4, 0xffffffff ;  /* 0xffffffff00047882 */ /* 0x000fc60000000000 */
[----:B------:R-:W-:Y:S05]  /*55d0*/  BRA.DIV UR4, `(.L_x_11449) ;  /* 0x0000021604987947 */ /* 0x000fea000b800000 */
[----:B------:R1:W2:Y:S04]  /*55e0*/  SHFL.IDX PT, R91, R61, RZ, 0x1e1f ;  /* 0x001e1fff3d5b7589 */ /* 0x0002a800000e0000 */
[----:B------:R1:W3:Y:S02]  /*55f0*/  SHFL.IDX PT, R90, R60, RZ, 0x1e1f ;  /* 0x001e1fff3c5a7589 */ /* 0x0002e400000e0000 */
.L_x_11772:
[----:B------:R-:W-:Y:S05]  /*5600*/  @P3 BRA `(.L_x_11421) ;  /* 0x0000001c00283947 */ /* 0x000fea0003800000 */
[----:B------:R-:W4:Y:S01]  /*5610*/  LDC R11, c[0x0][0x2f4] ;  /* 0x0000bd00ff0b7b82 */ /* 0x000f220000000800 */
[----:B------:R-:W-:Y:S01]  /*5620*/  ISETP.NE.AND P3, PT, R29, RZ, PT ;  /* 0x000000ff1d00720c */ /* 0x000fe20003f65270 */
[----:B------:R-:W-:Y:S01]  /*5630*/  BSSY B1, `(.L_x_11450) ;  /* 0x000007b000017945 */ /* 0x000fe20003800000 */
[----:B----4-:R-:W-:-:S11]  /*5640*/  IADD3 R101, -R98, R11, RZ ;  /* 0x0000000b62657210 */ /* 0x010fd60007ffe1ff */
[----:B------:R-:W-:Y:S05]  /*5650*/  @!P3 BRA `(.L_x_11451) ;  /* 0x0000000400e0b947 */ /* 0x000fea0003800000 */
[----:B-1----:R-:W4:Y:S04]  /*5660*/  LDL R60, [R1+0x50] ;  /* 0x00005000013c7983 */ /* 0x002f280000100800 */
[----:B------:R-:W5:Y:S04]  /*5670*/  LDL R15, [R1+0x54] ;  /* 0x00005400010f7983 */ /* 0x000f680000100800 */
[----:B------:R-:W2:Y:S01]  /*5680*/  LDL R14, [R1+0x58] ;  /* 0x00005800010e7983 */ /* 0x000ea20000100800 */
[----:B------:R-:W-:Y:S01]  /*5690*/  SEL R12, R98, R101, !P0 ;  /* 0x00000065620c7207 */ /* 0x000fe20004000000 */
[----:B------:R-:W-:Y:S01]  /*56a0*/  BSSY B2, `(.L_x_11452) ;  /* 0x000006d000027945 */ /* 0x000fe20003800000 */
[----:B------:R-:W-:-:S02]  /*56b0*/  ISETP.GE.AND P3, PT, R18, R97, PT ;  /* 0x000000611200720c */ /* 0x000fc40003f66270 */
[----:B------:R-:W-:-:S04]  /*56c0*/  SHF.R.S32.HI R13, RZ, 0x1f, R12 ;  /* 0x0000001fff0d7819 */ /* 0x000fc8000001140c */
[----:B------:R-:W-:-:S04]  /*56d0*/  LEA.HI R13, R13, R12, RZ, 0x4 ;  /* 0x0000000c0d0d7211 */ /* 0x000fc800078f20ff */
[----:B------:R-:W-:-:S04]  /*56e0*/  SHF.R.S32.HI R13, RZ, 0x4, R13 ;  /* 0x00000004ff0d7819 */ /* 0x000fc8000001140d */
        /* <DEDUP_REMOVED lines=8> */
[----:B--2---:R-:W-:-:S05]  /*5770*/  IADD3 R12, R13, R12, R14 ;  /* 0x0000000c0d0c7210 */ /* 0x004fca0007ffe00e */
[C---:B------:R-:W-:Y:S02]  /*5780*/  IMAD R60, R22.reuse, 0x3000, R12 ;  /* 0x00003000163c7824 */ /* 0x040fe400078e020c */
[----:B------:R-:W-:Y:S02]  /*5790*/  IMAD R12, R22, 0x3000, R95 ;  /* 0x00003000160c7824 */ /* 0x000fe400078e025f */
[--C-:B------:R-:W-:Y:S02]  /*57a0*/  IMAD R60, R60, 0x2, R2.reuse ;  /* 0x000000023c3c7824 */ /* 0x100fe400078e0202 */
[----:B------:R-:W-:-:S04]  /*57b0*/  IMAD R12, R12, 0x2, R2 ;  /* 0x000000020c0c7824 */ /* 0x000fc800078e0202 */
[----:B------:R-:W1:Y:S04]  /*57c0*/  LDS.128 R60, [R60+0x15400] ;  /* 0x015400003c3c7984 */ /* 0x000e680000000c00 */
[----:B------:R-:W2:Y:S01]  /*57d0*/  LDS.128 R12, [R12+0x15400] ;  /* 0x015400000c0c7984 */ /* 0x000ea20000000c00 */
[----:B------:R-:W-:Y:S05]  /*57e0*/  @P3 BRA `(.L_x_11453) ;  /* 0x0000000400603947 */ /* 0x000fea0003800000 */
[----:B-1----:R-:W-:Y:S01]  /*57f0*/  IMAD.MOV.U32 R104, RZ, RZ, R61 ;  /* 0x000000ffff687224 */ /* 0x002fe200078e003d */
[----:B------:R-:W-:Y:S01]  /*5800*/  SHF.R.U64 R44, R44, 0x10, R45 ;  /* 0x000000102c2c7819 */ /* 0x000fe2000000122d */
[----:B--2---:R-:W-:Y:S01]  /*5810*/  IMAD.MOV.U32 R103, RZ, RZ, R13 ;  /* 0x000000ffff677224 */ /* 0x004fe200078e000d */
        /* <DEDUP_REMOVED lines=21> */
[C---:B------:R-:W-:Y:S01]  /*5970*/  FMUL.FTZ R105, R56.reuse, R105 ;  /* 0x0000006938697220 */ /* 0x040fe20000410000 */
[----:B------:R-:W-:Y:S02]  /*5980*/  HADD2.F32 R46, -RZ, R46.H0_H0 ;  /* 0x2000002eff2e7230 */ /* 0x000fe40000004100 */
[-C--:B------:R-:W-:Y:S01]  /*5990*/  FFMA.FTZ R56, R56, R45.reuse, -R103 ;  /* 0x0000002d38387223 */ /* 0x080fe20000010867 */
[----:B------:R-:W-:Y:S01]  /*59a0*/  FFMA.FTZ R45, R104, R45, R105 ;  /* 0x0000002d682d7223 */ /* 0x000fe20000010069 */
[----:B------:R-:W-:-:S02]  /*59b0*/  HADD2.F32 R104, -RZ, R118.H0_H0 ;  /* 0x20000076ff687230 */ /* 0x000fc40000004100 */
[--C-:B------:R-:W-:Y:S01]  /*59c0*/  HADD2.F32 R105, -RZ, R63.reuse.H0_H0 ;  /* 0x2000003fff697230 */ /* 0x100fe20000004100 */
[----:B------:R-:W-:Y:S02]  /*59d0*/  F2FP.F16.F32.PACK_AB R56, R56, R61 ;  /* 0x0000003d3838723e */ /* 0x000fe400000000ff */
[----:B------:R-:W-:Y:S02]  /*59e0*/  F2FP.F16.F32.PACK_AB R45, R45, R13 ;  /* 0x0000000d2d2d723e */ /* 0x000fe400000000ff */
[-C--:B------:R-:W-:Y:S01]  /*59f0*/  FMUL.FTZ R103, R105, R104.reuse ;  /* 0x0000006869677220 */ /* 0x080fe20000410000 */
[C---:B------:R-:W-:Y:S01]  /*5a00*/  FMUL.FTZ R104, R107.reuse, R104 ;  /* 0x000000686b687220 */ /* 0x040fe20000410000 */
[----:B------:R-:W-:Y:S02]  /*5a10*/  IMAD.MOV.U32 R13, RZ, RZ, R56 ;  /* 0x000000ffff0d7224 */ /* 0x000fe400078e0038 */
[-C--:B------:R-:W-:Y:S01]  /*5a20*/  FFMA.FTZ R103, R107, R106.reuse, -R103 ;  /* 0x0000006a6b677223 */ /* 0x080fe20000010867 */
[----:B------:R-:W-:Y:S01]  /*5a30*/  FFMA.FTZ R104, R105, R106, R104 ;  /* 0x0000006a69687223 */ /* 0x000fe20000010068 */
[----:B------:R-:W-:Y:S01]  /*5a40*/  SHF.R.U32.HI R105, RZ, 0x10, R47 ;  /* 0x00000010ff697819 */ /* 0x000fe2000001162f */
[----:B------:R-:W-:Y:S01]  /*5a50*/  HADD2.F32 R107, -RZ, R118.H1_H1 ;  /* 0x30000076ff6b7230 */ /* 0x000fe20000004100 */
[--C-:B------:R-:W-:Y:S01]  /*5a60*/  SHF.R.U64 R47, R58, 0x10, R59.reuse ;  /* 0x000000103a2f7819 */ /* 0x100fe2000000123b */
[----:B------:R-:W-:Y:S01]  /*5a70*/  HADD2.F32 R58, -RZ, R63.H1_H1 ;  /* 0x3000003fff3a7230 */ /* 0x000fe20000004100 */
[----:B------:R-:W-:Y:S01]  /*5a80*/  SHF.R.U32.HI R59, RZ, 0x10, R59 ;  /* 0x00000010ff3b7819 */ /* 0x000fe2000001163b */
[----:B------:R-:W-:-:S02]  /*5a90*/  HADD2.F32 R63, -RZ, R15.H1_H1 ;  /* 0x3000000fff3f7230 */ /* 0x000fc40000004100 */
[----:B------:R-:W-:Y:S02]  /*5aa0*/  HADD2.F32 R105, -RZ, R105.H0_H0 ;  /* 0x20000069ff697230 */ /* 0x000fe40000004100 */
[----:B------:R-:W-:Y:S02]  /*5ab0*/  HADD2.F32 R59, -RZ, R59.H0_H0 ;  /* 0x2000003bff3b7230 */ /* 0x000fe40000004100 */
[----:B------:R-:W-:Y:S02]  /*5ac0*/  HADD2.F32 R47, -RZ, R47.H0_H0 ;  /* 0x2000002fff2f7230 */ /* 0x000fe40000004100 */
[----:B------:R-:W-:Y:S02]  /*5ad0*/  IMAD.MOV.U32 R61, RZ, RZ, R45 ;  /* 0x000000ffff3d7224 */ /* 0x000fe400078e002d */
[-C--:B------:R-:W-:Y:S01]  /*5ae0*/  FMUL.FTZ R15, R58, R59.reuse ;  /* 0x0000003b3a0f7220 */ /* 0x080fe20000410000 */
[----:B------:R-:W-:-:S03]  /*5af0*/  FMUL.FTZ R59, R63, R59 ;  /* 0x0000003b3f3b7220 */ /* 0x000fc60000410000 */
[-C--:B------:R-:W-:Y:S01]  /*5b00*/  FFMA.FTZ R15, R63, R105.reuse, -R15 ;  /* 0x000000693f0f7223 */ /* 0x080fe2000001080f */
[----:B------:R-:W-:Y:S01]  /*5b10*/  FFMA.FTZ R59, R58, R105, R59 ;  /* 0x000000693a3b7223 */ /* 0x000fe2000001003b */
[----:B------:R-:W-:Y:S02]  /*5b20*/  HADD2.F32 R58, -RZ, R60.H0_H0 ;  /* 0x2000003cff3a7230 */ /* 0x000fe40000004100 */
[----:B------:R-:W-:Y:S01]  /*5b30*/  HADD2.F32 R105, -RZ, R12.H0_H0 ;  /* 0x2000000cff697230 */ /* 0x000fe20000004100 */
[----:B------:R-:W-:Y:S01]  /*5b40*/  F2FP.F16.F32.PACK_AB R15, R15, R103 ;  /* 0x000000670f0f723e */ /* 0x000fe200000000ff */
[----:B------:R-:W-:Y:S02]  /*5b50*/  HADD2.F32 R63, -RZ, R117.H0_H0 ;  /* 0x20000075ff3f7230 */ /* 0x000fe40000004100 */
[-C--:B------:R-:W-:Y:S01]  /*5b60*/  FMUL.FTZ R106, R58, R107.reuse ;  /* 0x0000006b3a6a7220 */ /* 0x080fe20000410000 */
[----:B------:R-:W-:Y:S02]  /*5b70*/  HADD2.F32 R60, -RZ, R60.H1_H1 ;  /* 0x3000003cff3c7230 */ /* 0x000fe40000004100 */
[----:B------:R-:W-:Y:S01]  /*5b80*/  FMUL.FTZ R107, R105, R107 ;  /* 0x0000006b696b7220 */ /* 0x000fe20000410000 */
[----:B------:R-:W-:-:S02]  /*5b90*/  HADD2.F32 R12, -RZ, R12.H1_H1 ;  /* 0x3000000cff0c7230 */ /* 0x000fc40000004100 */
[-C--:B------:R-:W-:Y:S01]  /*5ba0*/  FFMA.FTZ R106, R105, R63.reuse, -R106 ;  /* 0x0000003f696a7223 */ /* 0x080fe2000001086a */
[----:B------:R-:W-:Y:S02]  /*5bb0*/  HADD2.F32 R105, -RZ, R117.H1_H1 ;  /* 0x30000075ff697230 */ /* 0x000fe40000004100 */
[----:B------:R-:W-:Y:S01]  /*5bc0*/  FFMA.FTZ R107, R58, R63, R107 ;  /* 0x0000003f3a6b7223 */ /* 0x000fe2000001006b */
[-C--:B------:R-:W-:Y:S01]  /*5bd0*/  FMUL.FTZ R58, R60, R57.reuse ;  /* 0x000000393c3a7220 */ /* 0x080fe20000410000 */
[C---:B------:R-:W-:Y:S01]  /*5be0*/  FMUL.FTZ R57, R12.reuse, R57 ;  /* 0x000000390c397220 */ /* 0x040fe20000410000 */
[----:B------:R-:W-:Y:S02]  /*5bf0*/  F2FP.F16.F32.PACK_AB R59, R59, R104 ;  /* 0x000000683b3b723e */ /* 0x000fe400000000ff */
[-C--:B------:R-:W-:Y:S01]  /*5c00*/  FFMA.FTZ R12, R12, R44.reuse, -R58 ;  /* 0x0000002c0c0c7223 */ /* 0x080fe2000001083a */
[----:B------:R-:W-:Y:S01]  /*5c10*/  FFMA.FTZ R44, R60, R44, R57 ;  /* 0x0000002c3c2c7223 */ /* 0x000fe20000010039 */
[----:B------:R-:W-:-:S02]  /*5c20*/  HADD2.F32 R57, -RZ, R62.H0_H0 ;  /* 0x2000003eff397230 */ /* 0x000fc40000004100 */
[----:B------:R-:W-:Y:S01]  /*5c30*/  HADD2.F32 R60, -RZ, R14.H0_H0 ;  /* 0x2000000eff3c7230 */ /* 0x000fe20000004100 */
[----:B------:R-:W-:Y:S01]  /*5c40*/  F2FP.F16.F32.PACK_AB R12, R12, R106 ;  /* 0x0000006a0c0c723e */ /* 0x000fe200000000ff */
[----:B------:R-:W-:Y:S02]  /*5c50*/  HADD2.F32 R58, -RZ, R116.H0_H0 ;  /* 0x20000074ff3a7230 */ /* 0x000fe40000004100 */
        /* <DEDUP_REMOVED lines=17> */
.L_x_11453:
[----:B------:R-:W-:Y:S05]  /*5d70*/  BSYNC B2 ;  /* 0x0000000000027941 */ /* 0x000fea0003800000 */
.L_x_11452:
[----:B---3--:R-:W-:-:S04]  /*5d80*/  LEA R44, P3, R20, R90, 0x1 ;  /* 0x0000005a142c7211 */ /* 0x008fc800078608ff */
[----:B------:R-:W-:Y:S02]  /*5d90*/  LEA.HI.X R45, R20, R91, R92, 0x1, P3 ;  /* 0x0000005b142d7211 */ /* 0x000fe400018f0c5c */
[----:B------:R-:W-:-:S03]  /*5da0*/  ISETP.GE.AND P3, PT, R102, R11, PT ;  /* 0x0000000b6600720c */ /* 0x000fc60003f66270 */
[----:B--2---:R2:W-:Y:S10]  /*5db0*/  ST.E.128 desc[UR54][R44.64], R12 ;  /* 0x0000000c2c007985 */ /* 0x0045f4000c101d36 */
[----:B--2---:R-:W-:-:S05]  /*5dc0*/  @!P3 IMAD.WIDE R12, R102, 0x2, R90 ;  /* 0x00000002660cb825 */ /* 0x004fca00078e025a */
[----:B-1----:R4:W-:Y:S02]  /*5dd0*/  @!P3 ST.E.128 desc[UR54][R12.64], R60 ;  /* 0x0000003c0c00b985 */ /* 0x0029e4000c101d36 */
.L_x_11451:
[----:B------:R-:W-:Y:S05]  /*5de0*/  BSYNC B1 ;  /* 0x0000000000017941 */ /* 0x000fea0003800000 */
.L_x_11450:
[----:B------:R-:W-:Y:S01]  /*5df0*/  ISETP.NE.AND P3, PT, R30, RZ, PT ;  /* 0x000000ff1e00720c */ /* 0x000fe20003f65270 */
[----:B------:R-:W-:-:S12]  /*5e00*/  BSSY B1, `(.L_x_11454) ;  /* 0x000007d000017945 */ /* 0x000fd80003800000 */
[----:B------:R-:W-:Y:S05]  /*5e10*/  @!P3 BRA `(.L_x_11455) ;  /* 0x0000000400ecb947 */ /* 0x000fea0003800000 */
[----:B------:R-:W5:Y:S04]  /*5e20*/  LDL R44, [R1+0x50] ;  /* 0x00005000012c7983 */ /* 0x000f680000100800 */
[----:B------:R-:W2:Y:S04]  /*5e30*/  LDL R15, [R1+0x54] ;  /* 0x00005400010f7983 */ /* 0x000ea80000100800 */
[----:B------:R-:W3:Y:S01]  /*5e40*/  LDL R14, [R1+0x58] ;  /* 0x00005800010e7983 */ /* 0x000ee20000100800 */
[----:B------:R-:W-:Y:S01]  /*5e50*/  LOP3.LUT P4, RZ, R16, 0x1, RZ, 0xc0, !PT ;  /* 0x0000000110ff7812 */ /* 0x000fe2000788c0ff */
[----:B------:R-:W-:Y:S01]  /*5e60*/  BSSY B2, `(.L_x_11456) ;  /* 0x0000070000027945 */ /* 0x000fe20003800000 */
[----:B------:R-:W-:-:S02]  /*5e70*/  ISETP.GE.AND P3, PT, R3, R97, PT ;  /* 0x000000610300720c */ /* 0x000fc40003f66270 */
[----:B----4-:R-:W-:-:S04]  /*5e80*/  SEL R12, R98, R101, !P4 ;  /* 0x00000065620c7207 */ /* 0x010fc80006000000 */
        /* <DEDUP_REMOVED lines=9> */
[----:B-----5:R-:W-:-:S04]  /*5f20*/  LOP3.LUT R13, R44, 0x18, R56, 0xf8, !PT ;  /* 0x000000182c0d7812 */ /* 0x020fc800078ef838 */
[----:B--2---:R-:W-:-:S04]  /*5f30*/  LOP3.LUT R13, R13, R15, RZ, 0x3c, !PT ;  /* 0x0000000f0d0d7212 */ /* 0x004fc800078e3cff */
[----:B---3--:R-:W-:-:S05]  /*5f40*/  IADD3 R12, R13, R12, R14 ;  /* 0x0000000c0d0c7210 */ /* 0x008fca0007ffe00e */
[C---:B------:R-:W-:Y:S02]  /*5f50*/  IMAD R44, R22.reuse, 0x3000, R12 ;  /* 0x00003000162c7824 */ /* 0x040fe400078e020c */
[----:B------:R-:W-:Y:S02]  /*5f60*/  IMAD R12, R22, 0x3000, R94 ;  /* 0x00003000160c7824 */ /* 0x000fe400078e025e */
[--C-:B------:R-:W-:Y:S02]  /*5f70*/  IMAD R44, R44, 0x2, R2.reuse ;  /* 0x000000022c2c7824 */ /* 0x100fe400078e0202 */
[----:B------:R-:W-:-:S04]  /*5f80*/  IMAD R12, R12, 0x2, R2 ;  /* 0x000000020c0c7824 */ /* 0x000fc800078e0202 */
[----:B------:R-:W2:Y:S04]  /*5f90*/  LDS.128 R44, [R44+0x15400] ;  /* 0x015400002c2c7984 */ /* 0x000ea80000000c00 */
[----:B------:R-:W3:Y:S01]  /*5fa0*/  LDS.128 R12, [R12+0x15400] ;  /* 0x015400000c0c7984 */ /* 0x000ee20000000c00 */
[----:B------:R-:W-:Y:S05]  /*5fb0*/  @P3 BRA `(.L_x_11457) ;  /* 0x0000000400683947 */ /* 0x000fea0003800000 */
[----:B--2---:R-:W-:Y:S01]  /*5fc0*/  IMAD.MOV.U32 R58, RZ, RZ, R45 ;  /* 0x000000ffff3a7224 */ /* 0x004fe200078e002d */
[----:B------:R-:W-:Y:S01]  /*5fd0*/  SHF.R.U64 R40, R40, 0x10, R41 ;  /* 0x0000001028287819 */ /* 0x000fe20000001229 */
[----:B---3--:R-:W-:Y:S01]  /*5fe0*/  IMAD.MOV.U32 R57, RZ, RZ, R13 ;  /* 0x000000ffff397224 */ /* 0x008fe200078e000d */
[----:B------:R-:W-:Y:S01]  /*5ff0*/  SHF.R.U32.HI R41, RZ, 0x10, R41 ;  /* 0x00000010ff297819 */ /* 0x000fe20000011629 */
[----:B------:R-:W-:Y:S01]  /*6000*/  HADD2.F32 R59, -RZ, R115.H1_H1 ;  /* 0x30000073ff3b7230 */ /* 0x000fe20000004100 */
[----:B------:R-:W-:Y:S01]  /*6010*/  SHF.R.U64 R42, R42, 0x10, R43 ;  /* 0x000000102a2a7819 */ /* 0x000fe2000000122b */
[----:B------:R-:W-:Y:S02]  /*6020*/  HADD2.F32 R13, -RZ, R58.H0_H0 ;  /* 0x2000003aff0d7230 */ /* 0x000fe40000004100 */
[----:B-1----:R-:W-:Y:S02]  /*6030*/  HADD2.F32 R61, -RZ, R57.H0_H0 ;  /* 0x20000039ff3d7230 */ /* 0x002fe40000004100 */
        /* <DEDUP_REMOVED lines=75> */
[----:B------:R-:W-:Y:S02]  /*64f0*/  F2FP.F16.F32.PACK_AB R54, R12, R54 ;  /* 0x000000360c36723e */ /* 0x000fe400000000ff */
[----:B------:R-:W-:Y:S01]  /*6500*/  F2FP.F16.F32.PACK_AB R43, R43, R44 ;  /* 0x0000002c2b2b723e */ /* 0x000fe200000000ff */
[----:B------:R-:W-:Y:S01]  /*6510*/  IMAD.MOV.U32 R44, RZ, RZ, R53 ;  /* 0x000000ffff2c7224 */ /* 0x000fe200078e0035 */
[----:B------:R-:W-:Y:S01]  /*6520*/  MOV R12, R47 ;  /* 0x0000002f000c7202 */ /* 0x000fe20000000f00 */
[----:B------:R-:W-:Y:S02]  /*6530*/  IMAD.MOV.U32 R14, RZ, RZ, R54 ;  /* 0x000000ffff0e7224 */ /* 0x000fe400078e0036 */
[----:B------:R-:W-:Y:S02]  /*6540*/  IMAD.MOV.U32 R46, RZ, RZ, R43 ;  /* 0x000000ffff2e7224 */ /* 0x000fe400078e002b */
[----:B------:R-:W-:-:S07]  /*6550*/  IMAD.MOV.U32 R47, RZ, RZ, R59 ;  /* 0x000000ffff2f7224 */ /* 0x000fce00078e003b */
.L_x_11457:
[----:B------:R-:W-:Y:S05]  /*6560*/  BSYNC B2 ;  /* 0x0000000000027941 */ /* 0x000fea0003800000 */
.L_x_11456:
[----:B------:R-:W-:-:S04]  /*6570*/  LEA R40, P3, R21, R90, 0x1 ;  /* 0x0000005a15287211 */ /* 0x000fc800078608ff */
[----:B------:R-:W-:Y:S02]  /*6580*/  LEA.HI.X R41, R21, R91, R89, 0x1, P3 ;  /* 0x0000005b15297211 */ /* 0x000fe400018f0c59 */
[----:B------:R-:W-:-:S03]  /*6590*/  ISETP.GE.AND P3, PT, R56, R11, PT ;  /* 0x0000000b3800720c */ /* 0x000fc60003f66270 */
[----:B---3--:R3:W-:Y:S10]  /*65a0*/  ST.E.128 desc[UR54][R40.64], R12 ;  /* 0x0000000c28007985 */ /* 0x0087f4000c101d36 */
[----:B---3--:R-:W-:-:S05]  /*65b0*/  @!P3 IMAD.WIDE R12, R56, 0x2, R90 ;  /* 0x00000002380cb825 */ /* 0x008fca00078e025a */
[----:B--2---:R2:W-:Y:S02]  /*65c0*/  @!P3 ST.E.128 desc[UR54][R12.64], R44 ;  /* 0x0000002c0c00b985 */ /* 0x0045e4000c101d36 */
.L_x_11455:
[----:B------:R-:W-:Y:S05]  /*65d0*/  BSYNC B1 ;  /* 0x0000000000017941 */ /* 0x000fea0003800000 */
.L_x_11454:
[----:B------:R-:W-:-:S13]  /*65e0*/  ISETP.NE.AND P3, PT, R31, RZ, PT ;  /* 0x000000ff1f00720c */ /* 0x000fda0003f65270 */
[----:B------:R-:W-:Y:S05]  /*65f0*/  @!P3 BRA `(.L_x_11421) ;  /* 0x0000000c002cb947 */ /* 0x000fea0003800000 */
[----:B------:R-:W5:Y:S04]  /*6600*/  LDL R40, [R1+0x50] ;  /* 0x0000500001287983 */ /* 0x000f680000100800 */
[----:B------:R-:W5:Y:S04]  /*6610*/  LDL R15, [R1+0x54] ;  /* 0x00005400010f7983 */ /* 0x000f680000100800 */
[----:B------:R-:W5:Y:S01]  /*6620*/  LDL R14, [R1+0x58] ;  /* 0x00005800010e7983 */ /* 0x000f620000100800 */
[----:B------:R-:W-:Y:S01]  /*6630*/  LOP3.LUT P4, RZ, R16, 0x2, RZ, 0xc0, !PT ;  /* 0x0000000210ff7812 */ /* 0x000fe2000788c0ff */
[----:B------:R-:W-:Y:S01]  /*6640*/  BSSY B1, `(.L_x_11458) ;  /* 0x000006e000017945 */ /* 0x000fe20003800000 */
[----:B--23--:R-:W-:-:S02]  /*6650*/  LEA R44, P3, R27, R90, 0x1 ;  /* 0x0000005a1b2c7211 */ /* 0x00cfc400078608ff */
[----:B------:R-:W-:Y:S02]  /*6660*/  SEL R101, R98, R101, !P4 ;  /* 0x0000006562657207 */ /* 0x000fe40006000000 */
[----:B------:R-:W-:Y:S02]  /*6670*/  LEA.HI.X R45, R27, R91, R88, 0x1, P3 ;  /* 0x0000005b1b2d7211 */ /* 0x000fe400018f0c58 */
[----:B----4-:R-:W-:Y:S02]  /*6680*/  SHF.R.S32.HI R12, RZ, 0x1f, R101 ;  /* 0x0000001fff0c7819 */ /* 0x010fe40000011465 */
[----:B------:R-:W-:Y:S02]  /*6690*/  ISETP.GE.AND P3, PT, R4, R97, PT ;  /* 0x000000610400720c */ /* 0x000fe40003f66270 */
[----:B------:R-:W-:-:S04]  /*66a0*/  LEA.HI R12, R12, R101, RZ, 0x4 ;  /* 0x000000650c0c7211 */ /* 0x000fc800078f20ff */
[----:B------:R-:W-:-:S04]  /*66b0*/  SHF.R.S32.HI R12, RZ, 0x4, R12 ;  /* 0x00000004ff0c7819 */ /* 0x000fc8000001140c */
[----:B------:R-:W-:-:S04]  /*66c0*/  LEA.HI.SX32 R12, R7, R12, 0x1d ;  /* 0x0000000c070c7211 */ /* 0x000fc800078feaff */
[----:B------:R-:W-:Y:S01]  /*66d0*/  SHF.R.S32.HI R13, RZ, 0x1f, R12 ;  /* 0x0000001fff0d7819 */ /* 0x000fe2000001140c */
[----:B------:R-:W-:-:S03]  /*66e0*/  IMAD.SHL.U32 R46, R12, 0x8, RZ ;  /* 0x000000080c2e7824 */ /* 0x000fc600078e00ff */
[----:B------:R-:W-:-:S05]  /*66f0*/  LEA.HI R13, R13, R12, RZ, 0x2 ;  /* 0x0000000c0d0d7211 */ /* 0x000fca00078f10ff */
[----:B------:R-:W-:-:S05]  /*6700*/  IMAD.SHL.U32 R13, R13, 0x400, RZ ;  /* 0x000004000d0d7824 */ /* 0x000fca00078e00ff */
[----:B------:R-:W-:Y:S02]  /*6710*/  LOP3.LUT R13, R13, 0x7ffff000, RZ, 0xc0, !PT ;  /* 0x7ffff0000d0d7812 */ /* 0x000fe400078ec0ff */
[----:B-----5:R-:W-:-:S04]  /*6720*/  LOP3.LUT R12, R40, 0x18, R46, 0xf8, !PT ;  /* 0x00000018280c7812 */ /* 0x020fc800078ef82e */
[----:B------:R-:W-:-:S04]  /*6730*/  LOP3.LUT R12, R12, R15, RZ, 0x3c, !PT ;  /* 0x0000000f0c0c7212 */ /* 0x000fc800078e3cff */
[----:B------:R-:W-:-:S05]  /*6740*/  IADD3 R13, R12, R13, R14 ;  /* 0x0000000d0c0d7210 */ /* 0x000fca0007ffe00e */
        /* <DEDUP_REMOVED lines=40> */
[-C--:B------:R-:W-:Y:S01]  /*69d0*/  FMUL.FTZ R54, R49, R43.reuse ;  /* 0x0000002b31367220 */ /* 0x080fe20000410000 */
[C---:B------:R-:W-:Y:S01]  /*69e0*/  FMUL.FTZ R43, R53.reuse, R43 ;  /* 0x0000002b352b7220 */ /* 0x040fe20000410000 */
[----:B------:R-:W-:Y:S02]  /*69f0*/  HADD2.F32 R36, -RZ, R36.H0_H0 ;  /* 0x20000024ff247230 */ /* 0x000fe40000004100 */
[-C--:B------:R-:W-:Y:S01]  /*6a00*/  FFMA.FTZ R54, R53, R52.reuse, -R54 ;  /* 0x0000003435367223 */ /* 0x080fe20000010836 */
[----:B------:R-:W-:Y:S01]  /*6a10*/  FFMA.FTZ R43, R49, R52, R43 ;  /* 0x00000034312b7223 */ /* 0x000fe2000001002b */
[----:B------:R-:W-:Y:S01]  /*6a20*/  SHF.R.U32.HI R49, RZ, 0x10, R39 ;  /* 0x00000010ff317819 */ /* 0x000fe20000011627 */
[----:B------:R-:W-:Y:S01]  /*6a30*/  HADD2.F32 R53, -RZ, R110.H0_H0 ;  /* 0x2000006eff357230 */ /* 0x000fe20000004100 */
        /* <DEDUP_REMOVED lines=12> */
[--C-:B------:R-:W-:Y:S02]  /*6b00*/  HADD2.F32 R49, -RZ, R12.reuse.H0_H0 ;  /* 0x2000000cff317230 */ /* 0x100fe40000004100 */
[----:B------:R-:W-:Y:S01]  /*6b10*/  F2FP.F16.F32.PACK_AB R43, R15, R43 ;  /* 0x0000002b0f2b723e */ /* 0x000fe200000000ff */
[-C--:B------:R-:W-:Y:S01]  /*6b20*/  FMUL.FTZ R50, R41, R111.reuse ;  /* 0x0000006f29327220 */ /* 0x080fe20000410000 */
[----:B------:R-:W-:Y:S02]  /*6b30*/  IMAD.MOV.U32 R15, RZ, RZ, R51 ;  /* 0x000000ffff0f7224 */ /* 0x000fe400078e0033 */
[C---:B------:R-:W-:Y:S01]  /*6b40*/  FMUL.FTZ R111, R49.reuse, R111 ;  /* 0x0000006f316f7220 */ /* 0x040fe20000410000 */
[----:B------:R-:W-:Y:S01]  /*6b50*/  FFMA.FTZ R50, R49, R109, -R50 ;  /* 0x0000006d31327223 */ /* 0x000fe20000010832 */
[----:B------:R-:W-:-:S02]  /*6b60*/  HADD2.F32 R49, -RZ, R12.H1_H1 ;  /* 0x3000000cff317230 */ /* 0x000fc40000004100 */
[----:B------:R-:W-:Y:S01]  /*6b70*/  FFMA.FTZ R111, R41, R109, R111 ;  /* 0x0000006d296f7223 */ /* 0x000fe2000001006f */
[----:B------:R-:W-:Y:S02]  /*6b80*/  HADD2.F32 R41, -RZ, R40.H1_H1 ;  /* 0x30000028ff297230 */ /* 0x000fe40000004100 */
[--C-:B------:R-:W-:Y:S02]  /*6b90*/  HADD2.F32 R40, -RZ, R42.reuse.H0_H0 ;  /* 0x2000002aff287230 */ /* 0x100fe40000004100 */
[----:B------:R-:W-:Y:S02]  /*6ba0*/  HADD2.F32 R42, -RZ, R42.H1_H1 ;  /* 0x3000002aff2a7230 */ /* 0x000fe40000004100 */
[-C--:B------:R-:W-:Y:S01]  /*6bb0*/  FMUL.FTZ R12, R41, R48.reuse ;  /* 0x00000030290c7220 */ /* 0x080fe20000410000 */
[C---:B------:R-:W-:Y:S01]  /*6bc0*/  FMUL.FTZ R48, R49.reuse, R48 ;  /* 0x0000003031307220 */ /* 0x040fe20000410000 */
[----:B------:R-:W-:Y:S02]  /*6bd0*/  FMUL.FTZ R57, R40, R53 ;  /* 0x0000003528397220 */ /* 0x000fe40000410000 */
[-C--:B------:R-:W-:Y:S01]  /*6be0*/  FFMA.FTZ R49, R49, R36.reuse, -R12 ;  /* 0x0000002431317223 */ /* 0x080fe2000001080c */
[----:B------:R-:W-:Y:S01]  /*6bf0*/  FFMA.FTZ R12, R41, R36, R48 ;  /* 0x00000024290c7223 */ /* 0x000fe20000010030 */
[----:B------:R-:W-:-:S02]  /*6c00*/  HADD2.F32 R36, -RZ, R14.H0_H0 ;  /* 0x2000000eff247230 */ /* 0x000fc40000004100 */
[----:B------:R-:W-:Y:S01]  /*6c10*/  HADD2.F32 R41, -RZ, R108.H0_H0 ;  /* 0x2000006cff297230 */ /* 0x000fe20000004100 */
[----:B------:R-:W-:Y:S01]  /*6c20*/  F2FP.F16.F32.PACK_AB R50, R49, R50 ;  /* 0x000000323132723e */ /* 0x000fe200000000ff */
[----:B------:R-:W-:Y:S02]  /*6c30*/  HADD2.F32 R14, -RZ, R14.H1_H1 ;  /* 0x3000000eff0e7230 */ /* 0x000fe40000004100 */
[C---:B------:R-:W-:Y:S01]  /*6c40*/  FMUL.FTZ R53, R36.reuse, R53 ;  /* 0x0000003524357220 */ /* 0x040fe20000410000 */
[----:B------:R-:W-:-:S03]  /*6c50*/  FFMA.FTZ R36, R36, R41, -R57 ;  /* 0x0000002924247223 */ /* 0x000fc60000010839 */
[----:B------:R-:W-:Y:S01]  /*6c60*/  FFMA.FTZ R40, R40, R41, R53 ;  /* 0x0000002928287223 */ /* 0x000fe20000010035 */
[----:B------:R-:W-:Y:S02]  /*6c70*/  HADD2.F32 R41, -RZ, R38.H0_H0 ;  /* 0x20000026ff297230 */ /* 0x000fe40000004100 */
[-C--:B------:R-:W-:Y:S01]  /*6c80*/  FMUL.FTZ R53, R42, R39.reuse ;  /* 0x000000272a357220 */ /* 0x080fe20000410000 */
[----:B------:R-:W-:Y:S01]  /*6c90*/  FMUL.FTZ R57, R14, R39 ;  /* 0x000000270e397220 */ /* 0x000fe20000410000 */
[----:B------:R-:W-:Y:S01]  /*6ca0*/  F2FP.F16.F32.PACK_AB R38, R12, R111 ;  /* 0x0000006f0c26723e */ /* 0x000fe200000000ff */
[----:B------:R-:W-:Y:S02]  /*6cb0*/  IMAD.MOV.U32 R12, RZ, RZ, R50 ;  /* 0x000000ffff0c7224 */ /* 0x000fe400078e0032 */
[-C--:B------:R-:W-:Y:S01]  /*6cc0*/  FFMA.FTZ R39, R14, R41.reuse, -R53 ;  /* 0x000000290e277223 */ /* 0x080fe20000010835 */
[----:B------:R-:W-:-:S04]  /*6cd0*/  FFMA.FTZ R41, R42, R41, R57 ;  /* 0x000000292a297223 */ /* 0x000fc80000010039 */
[----:B------:R-:W-:Y:S02]  /*6ce0*/  F2FP.F16.F32.PACK_AB R14, R39, R36 ;  /* 0x00000024270e723e */ /* 0x000fe400000000ff */
[----:B------:R-:W-:Y:S01]  /*6cf0*/  F2FP.F16.F32.PACK_AB R42, R41, R40 ;  /* 0x00000028292a723e */ /* 0x000fe200000000ff */
[----:B------:R-:W-:Y:S02]  /*6d00*/  IMAD.MOV.U32 R40, RZ, RZ, R38 ;  /* 0x000000ffff287224 */ /* 0x000fe400078e0026 */
[----:B------:R-:W-:-:S07]  /*6d10*/  IMAD.MOV.U32 R41, RZ, RZ, R47 ;  /* 0x000000ffff297224 */ /* 0x000fce00078e002f */
.L_x_11459:
[----:B------:R-:W-:Y:S05]  /*6d20*/  BSYNC B1 ;  /* 0x0000000000017941 */ /* 0x000fea0003800000 */
.L_x_11458:
[----:B---3--:R3:W-:Y:S01]  /*6d30*/  ST.E.128 desc[UR54][R44.64], R12 ;  /* 0x0000000c2c007985 */ /* 0x0087e2000c101d36 */
[----:B------:R-:W-:-:S13]  /*6d40*/  ISETP.GE.AND P3, PT, R46, R11, PT ;  /* 0x0000000b2e00720c */ /* 0x000fda0003f66270 */
[----:B------:R-:W-:Y:S05]  /*6d50*/  @P3 BRA `(.L_x_11421) ;  /* 0x0000000400543947 */ /* 0x000fea0003800000 */
[----:B------:R-:W-:-:S05]  /*6d60*/  IMAD.WIDE R90, R46, 0x2, R90 ;  /* 0x000000022e5a7825 */ /* 0x000fca00078e025a */
[----:B--2---:R2:W-:Y:S01]  /*6d70*/  ST.E.128 desc[UR54][R90.64], R40 ;  /* 0x000000285a007985 */ /* 0x0045e2000c101d36 */
[----:B------:R-:W-:Y:S05]  /*6d80*/  BRA `(.L_x_11421) ;  /* 0x0000000400487947 */ /* 0x000fea0003800000 */
.L_x_11413:
[----:B------:R-:W-:-:S06]  /*6d90*/  UISETP.NE.AND UP0, UPT, UR39, 0x3, UPT ;  /* 0x000000032700788c */ /* 0x000fcc000bf05270 */
[----:B------:R-:W-:-:S13]  /*6da0*/  PLOP3.LUT P2, PT, PT, PT, UP0, 0x80, 0x0 ;  /* 0x000000000000781c */ /* 0x000fda0003f4f008 */
[----:B------:R-:W-:Y:S05]  /*6db0*/  @!P2 BRA `(.L_x_11460) ;  /* 0x000000000004a947 */ /* 0x000fea0003800000 */
[----:B------:R-:W-:Y:S01]  /*6dc0*/  BPT.TRAP 0x1 ;  /* 0x000000040000795c */ /* 0x000fe20000300000 */
.L_x_11460:
[----:B------:R-:W2:Y:S01]  /*6dd0*/  LDL R12, [R1+0xc] ;  /* 0x00000c00010c7983 */ /* 0x000ea20000100800 */
[----:B------:R-:W-:Y:S01]  /*6de0*/  IMAD R34, R22, 0x8, R2 ;  /* 0x0000000816227824 */ /* 0x000fe200078e0202 */
[----:B------:R-:W-:Y:S01]  /*6df0*/  BSSY B1, `(.L_x_11461) ;  /* 0x0000005000017945 */ /* 0x000fe20003800000 */
[----:B------:R-:W-:Y:S02]  /*6e00*/  SHF.R.S32.HI R83, RZ, 0x1f, R82 ;  /* 0x0000001fff537819 */ /* 0x000fe40000011452 */
[----:B--2---:R-:W-:-:S04]  /*6e10*/  SHF.L.U32 R86, R12, 0x1f, RZ ;  /* 0x0000001f0c567819 */ /* 0x004fc800000006ff */
[----:B------:R-:W0:Y:S02]  /*6e20*/  SYNCS.PHASECHK.TRANS64.TRYWAIT P3, [R34+URZ+0x2d890], R86 ;  /* 0x02d89056220075a7 */ /* 0x000e24000806017f */
[----:B0-----:R-:W-:Y:S05]  /*6e30*/  @!P3 BRA `(.L_x_11462) ;  /* 0x000001fc00ccb947 */ /* 0x001fea0003800000 */
.L_x_11773:
[----:B------:R-:W-:Y:S05]  /*6e40*/  BSYNC B1 ;  /* 0x0000000000017941 */ /* 0x000fea0003800000 */
.L_x_11461:
[----:B------:R-:W1:Y:S01]  /*6e50*/  S2R R36, SR_TID.X ;  /* 0x0000000000247919 */ /* 0x000e620000002100 */
        /* <DEDUP_REMOVED lines=18> */
[----:B------:R-:W-:Y:S01]  /*6f80*/  LEA R43, P3, R12, UR6, 0x1 ;  /* 0x000000060c2b7c11 */ /* 0x000fe2000f8608ff */
[C---:B-1----:R-:W-:Y:S02]  /*6f90*/  VIADD R37, R36.reuse, 0xffffff80 ;  /* 0xffffff8024257836 */ /* 0x042fe40000000000 */
[----:B------:R-:W-:Y:S01]  /*6fa0*/  VIADD R36, R36, 0xffffff80 ;  /* 0xffffff8024247836 */ /* 0x000fe20000000000 */
[----:B------:R-:W-:-:S04]  /*6fb0*/  LEA.HI.X R13, R12, UR7, R13, 0x1, P3 ;  /* 0x000000070c0d7c11 */ /* 0x000fc800098f0c0d */
[----:B------:R-:W-:-:S04]  /*6fc0*/  LEA.HI R36, R36, R37, RZ, 0x1 ;  /* 0x0000002524247211 */ /* 0x000fc800078f08ff */
[----:B------:R-:W-:-:S04]  /*6fd0*/  SHF.R.S32.HI R36, RZ, 0x1, R36 ;  /* 0x00000001ff247819 */ /* 0x000fc80000011424 */
[----:B------:R-:W-:Y:S01]  /*6fe0*/  ISETP.GT.AND P3, PT, R85, R36, PT ;  /* 0x000000245500720c */ /* 0x000fe20003f64270 */
[----:B------:R-:W-:-:S12]  /*6ff0*/  BRA.DIV UR4, `(.L_x_11463) ;  /* 0x000001fe04707947 */ /* 0x000fd8000b800000 */
[----:B------:R1:W2:Y:S04]  /*7000*/  SHFL.IDX PT, R42, R13, RZ, 0x1e1f ;  /* 0x001e1fff0d2a7589 */ /* 0x0002a800000e0000 */
[----:B------:R-:W3:Y:S02]  /*7010*/  SHFL.IDX PT, R43, R43, RZ, 0x1e1f ;  /* 0x001e1fff2b2b7589 */ /* 0x000ee400000e0000 */
.L_x_11777:
[----:B------:R-:W-:Y:S05]  /*7020*/  @!P3 BRA `(.L_x_11421) ;  /* 0x0000000000a0b947 */ /* 0x000fea0003800000 */
[----:B-1----:R-:W4:Y:S01]  /*7030*/  LDL R13, [R1+0x80] ;  /* 0x00008000010d7983 */ /* 0x002f220000100800 */
[----:B------:R-:W-:-:S03]  /*7040*/  ULDC UR4, c[0x0][0x2f4] ;  /* 0x0000bd0000047ab9 */ /* 0x000fc60000000800 */
[----:B------:R-:W5:Y:S04]  /*7050*/  LDL R12, [R1+0x7c] ;  /* 0x00007c00010c7983 */ /* 0x000f680000100800 */
[----:B------:R-:W5:Y:S04]  /*7060*/  LDL R11, [R1+0x68] ;  /* 0x00006800010b7983 */ /* 0x000f680000100800 */
[----:B------:R-:W5:Y:S01]  /*7070*/  LDL R45, [R1+0x6c] ;  /* 0x00006c00012d7983 */ /* 0x000f620000100800 */
[C---:B------:R-:W-:Y:S02]  /*7080*/  ISETP.GE.AND P5, PT, R18.reuse, UR4, PT ;  /* 0x0000000412007c0c */ /* 0x040fe4000bfa6270 */
[----:B------:R-:W-:Y:S01]  /*7090*/  ISETP.GE.AND P4, PT, R137, UR4, PT ;  /* 0x0000000489007c0c */ /* 0x000fe2000bf86270 */
[----:B------:R-:W5:Y:S10]  /*70a0*/  LDL R44, [R1+0x78] ;  /* 0x00007800012c7983 */ /* 0x000f740000100800 */
[----:B---3--:R-:W-:-:S04]  /*70b0*/  @!P5 LEA R40, P3, R18, R43, 0x1 ;  /* 0x0000002b1228d211 */ /* 0x008fc800078608ff */
[----:B--2---:R-:W-:Y:S02]  /*70c0*/  @!P5 LEA.HI.X R41, R18, R42, R19, 0x1, P3 ;  /* 0x0000002a1229d211 */ /* 0x004fe400018f0c13 */
[----:B------:R-:W-:-:S04]  /*70d0*/  @!P4 LEA R38, P3, R137, R43, 0x1 ;  /* 0x0000002b8926c211 */ /* 0x000fc800078608ff */
[----:B----4-:R-:W-:Y:S02]  /*70e0*/  @!P4 LEA.HI.X R39, R137, R42, R13, 0x1, P3 ;  /* 0x0000002a8927c211 */ /* 0x010fe400018f0c0d */
[----:B------:R-:W-:-:S13]  /*70f0*/  ISETP.GE.AND P3, PT, R136, UR4, PT ;  /* 0x0000000488007c0c */ /* 0x000fda000bf66270 */
[----:B------:R-:W-:-:S04]  /*7100*/  @!P3 LEA R36, P6, R136, R43, 0x1 ;  /* 0x0000002b8824b211 */ /* 0x000fc800078c08ff */
[----:B-----5:R-:W-:Y:S02]  /*7110*/  @!P3 LEA.HI.X R37, R136, R42, R12, 0x1, P6 ;  /* 0x0000002a8825b211 */ /* 0x020fe400030f0c0c */
[----:B------:R-:W1:Y:S04]  /*7120*/  @!P5 LDS.128 R12, [R64+0x15000] ;  /* 0x01500000400cd984 */ /* 0x000e680000000c00 */
        /* <DEDUP_REMOVED lines=10> */
[----:B------:R-:W-:Y:S02]  /*71d0*/  @!P5 IMAD.SHL.U32 R11, R45, 0x8, RZ ;  /* 0x000000082d0bd824 */ /* 0x000fe400078e00ff */
        /* <DEDUP_REMOVED lines=13> */
.L_x_11421:
[----:B------:R-:W-:Y:S05]  /*72b0*/  BSYNC B0 ;  /* 0x0000000000007941 */ /* 0x000fea0003800000 */
.L_x_11412:
        /* <DEDUP_REMOVED lines=16> */
.L_x_11465:
[----:B------:R-:W-:Y:S05]  /*73c0*/  BSYNC B0 ;  /* 0x0000000000007941 */ /* 0x000fea0003800000 */
.L_x_11464:
[----:B------:R-:W5:Y:S01]  /*73d0*/  SYNCS.PHASECHK.TRANS64.TRYWAIT P2, [R34+URZ+0x2d8b0], R86 ;  /* 0x02d8b056220075a7 */ /* 0x000f62000804017f */
[----:B------:R-:W-:Y:S04]  /*73e0*/  BSSY B0, `(.L_x_11466) ;  /* 0x0000002000007945 */ /* 0x000fe80003800000 */
[----:B-----5:R-:W-:Y:S05]  /*73f0*/  @!P2 BRA `(.L_x_11467) ;  /* 0x000001f800b8a947 */ /* 0x020fea0003800000 */
.L_x_11778:
[----:B------:R-:W-:Y:S05]  /*7400*/  BSYNC B0 ;  /* 0x0000000000007941 */ /* 0x000fea0003800000 */
.L_x_11466:
[----:B-1-34-:R-:W1:Y:S01]  /*7410*/  S2R R14, SR_TID.X ;  /* 0x00000000000e7919 */ /* 0x01ae620000002100 */
[----:B------:R-:W-:Y:S01]  /*7420*/  ULDC.64 UR4, c[0x0][0x328] ;  /* 0x0000ca0000047ab9 */ /* 0x000fe20000000a00 */
[----:B------:R-:W-:Y:S01]  /*7430*/  ULDC.64 UR6, c[0x0][0x318] ;  /* 0x0000c60000067ab9 */ /* 0x000fe20000000a00 */
[----:B------:R-:W-:Y:S01]  /*7440*/  IMAD R83, R83, UR4, RZ ;  /* 0x0000000453537c24 */ /* 0x000fe2000f8e02ff */
[----:B------:R-:W-:Y:S01]  /*7450*/  BSSY B0, `(.L_x_11468) ;  /* 0x000003c000007945 */ /* 0x000fe20003800000 */
[----:B--2---:R-:W-:-:S04]  /*7460*/  IMAD.WIDE.U32 R12, R82, UR4, RZ ;  /* 0x00000004520c7c25 */ /* 0x004fc8000f8e00ff */
[----:B------:R-:W-:Y:S01]  /*7470*/  IMAD R83, R82, UR5, R83 ;  /* 0x0000000552537c24 */ /* 0x000fe2000f8e0253 */
[----:B------:R-:W-:Y:S02]  /*7480*/  ULDC.64 UR4, c[0x0][0x338] ;  /* 0x0000ce0000047ab9 */ /* 0x000fe40000000a00 */
        /* <DEDUP_REMOVED lines=8> */
[----:B------:R-:W-:Y:S01]  /*7510*/  LEA R11, P2, R12, UR6, 0x1 ;  /* 0x000000060c0b7c11 */ /* 0x000fe2000f8408ff */
[C---:B-1----:R-:W-:Y:S02]  /*7520*/  VIADD R15, R14.reuse, 0xffffff80 ;  /* 0xffffff800e0f7836 */ /* 0x042fe40000000000 */
[----:B------:R-:W-:Y:S01]  /*7530*/  VIADD R14, R14, 0xffffff80 ;  /* 0xffffff800e0e7836 */ /* 0x000fe20000000000 */
[----:B------:R-:W-:Y:S01]  /*7540*/  LEA.HI.X R12, R12, UR7, R13, 0x1, P2 ;  /* 0x000000070c0c7c11 */ /* 0x000fe200090f0c0d */
[----:B------:R0:W1:Y:S03]  /*7550*/  SHFL.IDX PT, R40, R11, RZ, 0x1e1f ;  /* 0x001e1fff0b287589 */ /* 0x00006600000e0000 */
[----:B------:R-:W-:Y:S01]  /*7560*/  LEA.HI R14, R14, R15, RZ, 0x1 ;  /* 0x0000000f0e0e7211 */ /* 0x000fe200078f08ff */
[----:B------:R0:W2:Y:S03]  /*7570*/  SHFL.IDX PT, R41, R12, RZ, 0x1e1f ;  /* 0x001e1fff0c297589 */ /* 0x0000a600000e0000 */
[----:B------:R-:W-:-:S04]  /*7580*/  SHF.R.S32.HI R14, RZ, 0x1, R14 ;  /* 0x00000001ff0e7819 */ /* 0x000fc8000001140e */
[----:B------:R-:W-:-:S13]  /*7590*/  ISETP.GT.AND P2, PT, R85, R14, PT ;  /* 0x0000000e5500720c */ /* 0x000fda0003f44270 */
[----:B01----:R-:W-:Y:S05]  /*75a0*/  @!P2 BRA `(.L_x_11469) ;  /* 0x000000000098a947 */ /* 0x003fea0003800000 */
[----:B------:R-:W3:Y:S01]  /*75b0*/  LDL R15, [R1+0x80] ;  /* 0x00008000010f7983 */ /* 0x000ee20000100800 */
[----:B------:R-:W-:-:S03]  /*75c0*/  ULDC UR4, c[0x0][0x2f4] ;  /* 0x0000bd0000047ab9 */ /* 0x000fc60000000800 */
[----:B------:R-:W4:Y:S04]  /*75d0*/  LDL R14, [R1+0x7c] ;  /* 0x00007c00010e7983 */ /* 0x000f280000100800 */
[----:B------:R-:W5:Y:S04]  /*75e0*/  LDL R46, [R1+0x68] ;  /* 0x00006800012e7983 */ /* 0x000f680000100800 */
[----:B------:R-:W5:Y:S01]  /*75f0*/  LDL R45, [R1+0x6c] ;  /* 0x00006c00012d7983 */ /* 0x000f620000100800 */
[C---:B------:R-:W-:Y:S02]  /*7600*/  ISETP.GE.AND P5, PT, R18.reuse, UR4, PT ;  /* 0x0000000412007c0c */ /* 0x040fe4000bfa6270 */
[----:B------:R-:W-:Y:S01]  /*7610*/  ISETP.GE.AND P4, PT, R137, UR4, PT ;  /* 0x0000000489007c0c */ /* 0x000fe2000bf86270 */
[----:B------:R-:W5:Y:S10]  /*7620*/  LDL R44, [R1+0x78] ;  /* 0x00007800012c7983 */ /* 0x000f740000100800 */
[----:B------:R-:W-:-:S04]  /*7630*/  @!P5 LEA R42, P2, R18, R40, 0x1 ;  /* 0x00000028122ad211 */ /* 0x000fc800078408ff */
        /* <DEDUP_REMOVED lines=10> */
[----:B-----5:R-:W-:-:S04]  /*76e0*/  @!P5 IMAD.SHL.U32 R11, R46, 0x8, RZ ;  /* 0x000000082e0bd824 */ /* 0x020fc800078e00ff */
        /* <DEDUP_REMOVED lines=18> */
.L_x_11469:
[----:B------:R-:W-:Y:S05]  /*7810*/  BSYNC B0 ;  /* 0x0000000000007941 */ /* 0x000fea0003800000 */
.L_x_11468:
[----:B0-----:R-:W3:Y:S01]  /*7820*/  LDL.LU R12, [R1+0xc] ;  /* 0x00000c00010c7983 */ /* 0x001ee20000300800 */
        /* <DEDUP_REMOVED lines=11> */
[----:B------:R-:W-:Y:S02]  /*78e0*/  SEL R11, RZ, 0x1, P2 ;  /* 0x00000001ff0b7807 */ /* 0x000fe40001000000 */
[----:B------:R-:W-:Y:S01]  /*78f0*/  SEL R22, R22, RZ, P2 ;  /* 0x000000ff16167207 */ /* 0x000fe20001000000 */
[----:B------:R0:W-:Y:S01]  /*7900*/  @!P3 SYNCS.ARRIVE.TRANS64.RED.A1T0 RZ, [R34+URZ], RZ ;  /* 0x000000ff22ffb9a7 */ /* 0x0001e2000810043f */
[----:B---3--:R-:W-:-:S05]  /*7910*/  LOP3.LUT R12, R12, R11, RZ, 0x3c, !PT ;  /* 0x0000000b0c0c7212 */ /* 0x008fca00078e3cff */
[----:B------:R0:W-:Y:S01]  /*7920*/  STL [R1+0xc], R12 ;  /* 0x00000c0c01007387 */ /* 0x0001e20000100800 */
[----:B------:R-:W-:Y:S05]  /*7930*/  @P1 BRA `(.L_x_11470) ;  /* 0xffffffb400181947 */ /* 0x000fea000383ffff */
[----:B0-----:R-:W0:Y:S01]  /*7940*/  S2R R12, SR_TID.X ;  /* 0x00000000000c7919 */ /* 0x001e220000002100 */
[----:B------:R-:W-:Y:S02]  /*7950*/  PLOP3.LUT P0, PT, PT, PT, PT, 0x8, 0x0 ;  /* 0x000000000000781c */ /* 0x000fe40003f0e170 */
[----:B0-----:R-:W-:-:S04]  /*7960*/  SHF.R.U32.HI R12, RZ, 0x7, R12 ;  /* 0x00000007ff0c7819 */ /* 0x001fc8000001160c */
[----:B------:R-:W-:-:S13]  /*7970*/  ISETP.NE.AND P4, PT, R12, 0x1, PT ;  /* 0x000000010c00780c */ /* 0x000fda0003f85270 */
[----:B------:R-:W-:Y:S06]  /*7980*/  @!P4 BAR.ARV 0x9, 0x100 ;  /* 0x024400000000cb1d */ /* 0x000fec0000002000 */
.L_x_11407:
[----:B------:R-:W3:Y:S01]  /*7990*/  LDL R8, [R1+0x5c] ;  /* 0x00005c0001087983 */ /* 0x000ee20000100800 */
[----:B------:R-:W0:Y:S01]  /*79a0*/  LDC R0, c[0x0][0x448] ;  /* 0x00011200ff007b82 */ /* 0x000e220000000800 */
[----:B------:R-:W-:-:S07]  /*79b0*/  IADD3 R7, R157, 0x1, -R154 ;  /* 0x000000019d077810 */ /* 0x000fce0007ffe89a */
[----:B------:R-:W1:Y:S01]  /*79c0*/  LDC.64 R4, c[0x0][0x9e0] ;  /* 0x00027800ff047b82 */ /* 0x000e620000000a00 */
[----:B0-----:R-:W-:Y:S02]  /*79d0*/  ISETP.NE.AND P1, PT, R0, 0x1, PT ;  /* 0x000000010000780c */ /* 0x001fe40003f25270 */
        /* <DEDUP_REMOVED lines=8> */
[----:B------:R-:W0:Y:S01]  /*7a60*/  FENCE.VIEW.ASYNC.G ;  /* 0x00000000000073c6 */ /* 0x000e220000000100 */
[----:B------:R-:W-:Y:S05]  /*7a70*/  WARPSYNC.ALL ;  /* 0x0000000000007948 */ /* 0x000fea0003800000 */
[----:B0-----:R-:W-:Y:S06]  /*7a80*/  BAR.ARV 0xc, 0x200 ;  /* 0x0308000000007b1d */ /* 0x001fec0000002000 */
.L_x_11471:
        /* <DEDUP_REMOVED lines=13> */
.L_x_11474:
[----:B------:R-:W-:-:S13]  /*7b60*/  ISETP.NE.AND P0, PT, R5, 0x1, PT ;  /* 0x000000010500780c */ /* 0x000fda0003f05270 */
[----:B------:R-:W0:Y:S02]  /*7b70*/  @P0 LDC.64 R6, c[0x0][0x9e8] ;  /* 0x00027a00ff060b82 */ /* 0x000e240000000a00 */
[----:B0-----:R-:W-:-:S05]  /*7b80*/  @P0 IMAD.HI.U32 R6, R0, R6, RZ ;  /* 0x0000000600060227 */ /* 0x001fca00078e00ff */
[----:B------:R-:W-:-:S07]  /*7b90*/  @P0 SHF.R.U32.HI R0, RZ, R7, R6 ;  /* 0x00000007ff000219 */ /* 0x000fce0000011606 */
.L_x_11475:
[----:B------:R-:W-:Y:S05]  /*7ba0*/  BSYNC B0 ;  /* 0x0000000000007941 */ /* 0x000fea0003800000 */
.L_x_11473:
[----:B------:R-:W-:-:S05]  /*7bb0*/  IMAD R3, R0, R5, R5 ;  /* 0x0000000500037224 */ /* 0x000fca00078e0205 */
[----:B------:R-:W-:-:S07]  /*7bc0*/  VIMNMX R4, R4, R3, PT ;  /* 0x0000000304047248 */ /* 0x000fce0003fe0100 */
.L_x_11472:
[----:B------:R-:W0:Y:S01]  /*7bd0*/  @P1 LDC R0, c[0x0][0x44c] ;  /* 0x00011300ff001b82 */ /* 0x000e220000000800 */
[----:B------:R-:W-:Y:S01]  /*7be0*/  VIADD R4, R4, 0x7f ;  /* 0x0000007f04047836 */ /* 0x000fe20000000000 */
[----:B------:R-:W-:-:S04]  /*7bf0*/  ULDC UR4, c[0x0][0x9dc] ;  /* 0x0002770000047ab9 */ /* 0x000fc80000000800 */
[----:B------:R-:W-:Y:S02]  /*7c00*/  SHF.R.S32.HI R3, RZ, 0x1f, R4 ;  /* 0x0000001fff037819 */ /* 0x000fe40000011404 */
[----:B------:R-:W1:Y:S02]  /*7c10*/  @P1 LDC R7, c[0x0][0x450] ;  /* 0x00011400ff071b82 */ /* 0x000e640000000800 */
[----:B------:R-:W-:-:S04]  /*7c20*/  LEA.HI R3, R3, R4, RZ, 0x7 ;  /* 0x0000000403037211 */ /* 0x000fc800078f38ff */
[----:B------:R-:W-:-:S04]  /*7c30*/  SHF.R.S32.HI R3, RZ, 0x7, R3 ;  /* 0x00000007ff037819 */ /* 0x000fc80000011403 */
        /* <DEDUP_REMOVED lines=17> */
.L_x_11478:
[----:B------:R-:W-:-:S13]  /*7d50*/  ISETP.NE.AND P0, PT, R5, 0x1, PT ;  /* 0x000000010500780c */ /* 0x000fda0003f05270 */
[----:B------:R-:W0:Y:S02]  /*7d60*/  @P0 LDC.64 R6, c[0x0][0x9e8] ;  /* 0x00027a00ff060b82 */ /* 0x000e240000000a00 */
[----:B0-----:R-:W-:-:S05]  /*7d70*/  @P0 IMAD.HI.U32 R4, R0, R6, RZ ;  /* 0x0000000600040227 */ /* 0x001fca00078e00ff */
[----:B------:R-:W-:-:S07]  /*7d80*/  @P0 SHF.R.U32.HI R0, RZ, R7, R4 ;  /* 0x00000007ff000219 */ /* 0x000fce0000011604 */
.L_x_11479:
[----:B------:R-:W-:Y:S05]  /*7d90*/  BSYNC B0 ;  /* 0x0000000000007941 */ /* 0x000fea0003800000 */
.L_x_11477:
[----:B------:R-:W-:-:S05]  /*7da0*/  IMAD R0, R0, R5, RZ ;  /* 0x0000000500007224 */ /* 0x000fca00078e02ff */
[----:B------:R-:W-:-:S07]  /*7db0*/  VIMNMX R3, R3, R0, !PT ;  /* 0x0000000003037248 */ /* 0x000fce0007fe0100 */
.L_x_11476:
        /* <DEDUP_REMOVED lines=38> */
[----:B------:R-:W-:-:S05]  /*8020*/  @!P1 LOP3.LUT R5, RZ, R11, RZ, 0x33, !PT ;  /* 0x0000000bff059212 */ /* 0x000fca00078e33ff */
[----:B------:R-:W-:-:S07]  /*8030*/  IMAD.MOV.U32 R97, RZ, RZ, R5 ;  /* 0x000000ffff617224 */ /* 0x000fce00078e0005 */
.L_x_11481:
[----:B------:R-:W-:Y:S05]  /*8040*/  BSYNC B0 ;  /* 0x0000000000007941 */ /* 0x000fea0003800000 */
.L_x_11480:
[----:B------:R-:W3:Y:S01]  /*8050*/  LDL R0, [R1+0xb0] ;  /* 0x0000b00001007983 */ /* 0x000ee20000100800 */
        /* <DEDUP_REMOVED lines=25> */
[----:B---3--:R-:W-:-:S02]  /*81f0*/  IMAD R4, R0, R97, R9 ;  /* 0x0000006100047224 */ /* 0x008fc400078e0209 */
[----:B------:R-:W-:-:S03]  /*8200*/  IMAD.MOV.U32 R0, RZ, RZ, RZ ;  /* 0x000000ffff007224 */ /* 0x000fc600078e00ff */
[----:B------:R0:W-:Y:S01]  /*8210*/  STL [R1+0xa0], R4 ;  /* 0x0000a00401007387 */ /* 0x0001e20000100800 */
[----:B------:R-:W-:Y:S02]  /*8220*/  VIADDMNMX R97, R4, R97, R100, PT ;  /* 0x0000006104617246 */ /* 0x000fe40003800164 */
[----:B------:R-:W-:Y:S02]  /*8230*/  CS2R R100, SRZ ;  /* 0x0000000000647805 */ /* 0x000fe4000001ff00 */
[----:B------:R-:W-:-:S13]  /*8240*/  ISETP.GT.AND P1, PT, R97, R4, PT ;  /* 0x000000046100720c */ /* 0x000fda0003f24270 */
[----:B0-----:R-:W-:Y:S05]  /*8250*/  @!P1 BRA `(.L_x_11482) ;  /* 0x0000013800549947 */ /* 0x001fea0003800000 */
[----:B------:R-:W0:Y:S01]  /*8260*/  S2R R4, SR_TID.X ;  /* 0x0000000000047919 */ /* 0x000e220000002100 */
[----:B------:R-:W-:Y:S01]  /*8270*/  UMOV UR4, 0xffffffff ;  /* 0xffffffff00047882 */ /* 0x000fe20000000000 */
[----:B0-----:R-:W-:-:S05]  /*8280*/  VIADD R40, R4, 0xffffff80 ;  /* 0xffffff8004287836 */ /* 0x001fca0000000000 */
[----:B--2---:R-:W-:-:S04]  /*8290*/  SHF.R.S32.HI R41, RZ, 0x1f, R40 ;  /* 0x0000001fff297819 */ /* 0x004fc80000011428 */
[----:B------:R-:W-:-:S04]  /*82a0*/  LEA.HI R13, R41, R40, RZ, 0x7 ;  /* 0x00000028290d7211 */ /* 0x000fc800078f38ff */
[----:B------:R-:W-:Y:S01]  /*82b0*/  SHF.R.S32.HI R13, RZ, 0x7, R13 ;  /* 0x00000007ff0d7819 */ /* 0x000fe2000001140d */
[----:B------:R-:W-:Y:S06]  /*82c0*/  BRA.DIV UR4, `(.L_x_11483) ;  /* 0x000001ee04187947 */ /* 0x000fec000b800000 */
[----:B------:R-:W0:Y:S04]  /*82d0*/  SHFL.IDX PT, R0, R13, RZ, 0x1f ;  /* 0x00001fff0d007589 */ /* 0x000e2800000e0000 */
[----:B0-----:R1:W-:Y:S02]  /*82e0*/  STL [R1+0x48], R0 ;  /* 0x0000480001007387 */ /* 0x0013e40000100800 */
.L_x_11781:
[----:B------:R-:W1:Y:S01]  /*82f0*/  LDL R3, [R1+0x48] ;  /* 0x0000480001037983 */ /* 0x000e620000100800 */
[----:B------:R-:W-:Y:S01]  /*8300*/  VIADD R4, R2, 0x21800 ;  /* 0x0002180002047836 */ /* 0x000fe20000000000 */
[----:B------:R-:W-:Y:S04]  /*8310*/  BSSY B6, `(.L_x_11484) ;  /* 0x000001e000067945 */ /* 0x000fe80003800000 */
[----:B------:R-:W-:Y:S01]  /*8320*/  LOP3.LUT P0, RZ, R4, 0x3ff, RZ, 0xc0, !PT ;  /* 0x000003ff04ff7812 */ /* 0x000fe2000780c0ff */
[----:B-1----:R-:W-:-:S05]  /*8330*/  IMAD.HI R0, R3, 0x55555556, RZ ;  /* 0x5555555603007827 */ /* 0x002fca00078e02ff */
[----:B------:R-:W-:-:S05]  /*8340*/  LEA.HI R141, R0, R0, RZ, 0x1 ;  /* 0x00000000008d7211 */ /* 0x000fca00078f08ff */
[----:B------:R-:W-:-:S04]  /*8350*/  IMAD R141, R141, -0x3, R3 ;  /* 0xfffffffd8d8d7824 */ /* 0x000fc800078e0203 */
[C---:B------:R-:W-:Y:S02]  /*8360*/  IMAD R3, R141.reuse, 0x2000, R4 ;  /* 0x000020008d037824 */ /* 0x040fe400078e0204 */
[----:B------:R-:W-:-:S03]  /*8370*/  IMAD R0, R141, 0x1000, R2 ;  /* 0x000010008d007824 */ /* 0x000fc600078e0202 */
[----:B------:R-:W-:Y:S01]  /*8380*/  SHF.R.U32.HI R3, RZ, 0x4, R3 ;  /* 0x00000004ff037819 */ /* 0x000fe20000011603 */
[----:B------:R-:W-:-:S03]  /*8390*/  VIADD R0, R0, 0xc400 ;  /* 0x0000c40000007836 */ /* 0x000fc60000000000 */
[----:B------:R-:W-:Y:S02]  /*83a0*/  LOP3.LUT R3, R3, 0x3fff, RZ, 0xc0, !PT ;  /* 0x00003fff03037812 */ /* 0x000fe400078ec0ff */
[----:B------:R-:W-:-:S03]  /*83b0*/  SHF.R.U32.HI R0, RZ, 0x4, R0 ;  /* 0x00000004ff007819 */ /* 0x000fc60000011600 */
[----:B------:R1:W-:Y:S01]  /*83c0*/  STL [R1+0x94], R3 ;  /* 0x0000940301007387 */ /* 0x0003e20000100800 */
[----:B------:R-:W-:Y:S01]  /*83d0*/  LOP3.LUT R44, R0, 0x3fff, RZ, 0xc0, !PT ;  /* 0x00003fff002c7812 */ /* 0x000fe200078ec0ff */
[----:B------:R-:W-:Y:S06]  /*83e0*/  @!P0 BRA `(.L_x_11485) ;  /* 0x0000000000408947 */ /* 0x000fec0003800000 */
[----:B0-----:R-:W-:Y:S01]  /*83f0*/  MOV R14, 0x0 ;  /* 0x00000000000e7802 */ /* 0x001fe20000000f00 */
[----:B------:R-:W-:Y:S01]  /*8400*/  ULDC.64 UR4, c[0x4][0x138] ;  /* 0x01004e0000047ab9 */ /* 0x000fe20000000a00 */
[----:B------:R-:W-:Y:S01]  /*8410*/  ULDC.64 UR6, c[0x4][0x140] ;  /* 0x0100500000067ab9 */ /* 0x000fe20000000a00 */
[----:B------:R-:W-:Y:S01]  /*8420*/  IMAD.U32 R4, RZ, RZ, UR4 ;  /* 0x00000004ff047e24 */ /* 0x000fe2000f8e00ff */
[----:B------:R-:W-:Y:S01]  /*8430*/  MOV R8, 0x70 ;  /* 0x0000007000087802 */ /* 0x000fe20000000f00 */
        /* <DEDUP_REMOVED lines=8> */
[----:B------:R-:W-:-:S07]  /*84c0*/  IMAD.MOV.U32 R13, RZ, RZ, RZ ;  /* 0x000000ffff0d7224 */ /* 0x000fce00078e00ff */
[----:B------:R-:W-:-:S07]  /*84d0*/  LEPC R20, `(.L_x_11485) ;  /* 0x000000001014794e */ /* 0x000fce0000000000 */
[----:B01---5:R-:W-:Y:S05]  /*84e0*/  CALL.ABS.NOINC R14 ;  /* 0x000000000e007343 */ /* 0x023fea0003c00000 */
.L_x_11485:
[----:B------:R-:W-:Y:S05]  /*84f0*/  BSYNC B6 ;  /* 0x0000000000067941 */ /* 0x000fea0003800000 */
.L_x_11484:
[----:B------:R-:W-:Y:S02]  /*8500*/  ULDC UR4, c[0x0][0x3f4] ;  /* 0x0000fd0000047ab9 */ /* 0x000fe40000000800 */
[----:B------:R-:W-:-:S13]  /*8510*/  ISETP.LT.AND P0, PT, RZ, UR4, PT ;  /* 0x00000004ff007c0c */ /* 0x000fda000bf01270 */
[----:B------:R-:W-:Y:S05]  /*8520*/  @P0 BRA `(.L_x_11486) ;  /* 0x0000000000400947 */ /* 0x000fea0003800000 */
[----:B------:R-:W-:-:S04]  /*8530*/  ULEA.HI UR4, UR37, UR37, URZ, 0x1 ;  /* 0x0000002525047291 */ /* 0x000fc8000f8f083f */
[----:B------:R-:W-:-:S04]  /*8540*/  ULOP3.LUT UR4, UR4, 0xfffffffe, URZ, 0xc0, !UPT ;  /* 0xfffffffe04047892 */ /* 0x000fc8000f8ec03f */
[----:B------:R-:W-:-:S06]  /*8550*/  UIADD3 UR4, UR37, -UR4, URZ ;  /* 0x8000000425047290 */ /* 0x000fcc000fffe03f */
[----:B-1----:R-:W-:-:S05]  /*8560*/  IMAD.U32 R3, RZ, RZ, UR4 ;  /* 0x00000004ff037e24 */ /* 0x002fca000f8e00ff */
[----:B------:R-:W-:-:S04]  /*8570*/  SHF.L.U32 R3, R3, 0x1f, RZ ;  /* 0x0000001f03037819 */ /* 0x000fc800000006ff */
[----:B------:R1:W2:Y:S03]  /*8580*/  SYNCS.PHASECHK.TRANS64.TRYWAIT P0, [R2+URZ+0x2d800], R3 ;  /* 0x02d80003020075a7 */ /* 0x0002a6000800017f */
[----:B--2---:R-:W-:Y:S05]  /*8590*/  @!P0 NANOSLEEP.SYNCS 0x989680 ;  /* 0x009896800000895d */ /* 0x004fea0003900000 */
[----:B------:R-:W2:Y:S01]  /*85a0*/  @!P0 SYNCS.PHASECHK.TRANS64 P0, [R2+URZ+0x2d800], R3 ;  /* 0x02d80003020085a7 */ /* 0x000ea2000800007f */
[----:B------:R-:W-:Y:S04]  /*85b0*/  BSSY B0, `(.L_x_11487) ;  /* 0x0000006000007945 */ /* 0x000fe80003800000 */
[----:B--2---:R-:W-:Y:S05]  /*85c0*/  @P0 BRA `(.L_x_11488) ;  /* 0x0000000000100947 */ /* 0x004fea0003800000 */
.L_x_11489:
[----:B--2---:R2:W3:Y:S02]  /*85d0*/  SYNCS.PHASECHK.TRANS64.TRYWAIT P0, [R2+URZ+0x2d800], R3 ;  /* 0x02d80003020075a7 */ /* 0x0044e4000800017f */
[----:B---3--:R-:W-:Y:S05]  /*85e0*/  @!P0 NANOSLEEP.SYNCS 0x989680 ;  /* 0x009896800000895d */ /* 0x008fea0003900000 */
[----:B------:R-:W3:Y:S02]  /*85f0*/  @!P0 SYNCS.PHASECHK.TRANS64 P0, [R2+URZ+0x2d800], R3 ;  /* 0x02d80003020085a7 */ /* 0x000ee4000800007f */
[----:B---3--:R-:W-:Y:S05]  /*8600*/  @!P0 BRA `(.L_x_11489) ;  /* 0xfffffffc00f08947 */ /* 0x008fea000383ffff */
.L_x_11488:
[----:B------:R-:W-:Y:S05]  /*8610*/  BSYNC B0 ;  /* 0x0000000000007941 */ /* 0x000fea0003800000 */
.L_x_11487:
[----:B------:R-:W-:Y:S05]  /*8620*/  BRA `(.L_x_11490) ;  /* 0x0000003c00b47947 */ /* 0x000fea0003800000 */
.L_x_11486:
[----:B------:R-:W-:Y:S01]  /*8630*/  ULOP3.LUT UP0, URZ, UR40, 0x1bf, URZ, 0xc0, !UPT ;  /* 0x000001bf283f7892 */ /* 0x000fe2000f80c03f */
[----:B-----5:R-:W-:Y:S01]  /*8640*/  SHF.R.S32.HI R0, RZ, 0x1f, R96 ;  /* 0x0000001fff007819 */ /* 0x020fe20000011460 */
[----:B------:R-:W-:Y:S01]  /*8650*/  ULDC.64 UR4, c[0x0][0x3f8] ;  /* 0x0000fe0000047ab9 */ /* 0x000fe20000000a00 */
[----:B------:R-:W-:Y:S01]  /*8660*/  ULDC.64 UR6, c[0x0][0x408] ;  /* 0x0001020000067ab9 */ /* 0x000fe20000000a00 */
[----:B------:R-:W-:Y:S02]  /*8670*/  IMAD.WIDE.U32 R24, R96, UR4, RZ ;  /* 0x0000000460187c25 */ /* 0x000fe4000f8e00ff */
[----:B------:R-:W-:Y:S02]  /*8680*/  PLOP3.LUT P0, PT, PT, PT, UP0, 0x80, 0x0 ;  /* 0x000000000000781c */ /* 0x000fe40003f0f008 */
[C---:B-1----:R-:W-:Y:S02]  /*8690*/  IMAD R3, R0.reuse, UR4, RZ ;  /* 0x0000000400037c24 */ /* 0x042fe4000f8e02ff */
[----:B------:R-:W-:-:S02]  /*86a0*/  IMAD R5, R0, UR6, RZ ;  /* 0x0000000600057c24 */ /* 0x000fc4000f8e02ff */
[C---:B------:R-:W-:Y:S02]  /*86b0*/  IMAD R3, R96.reuse, UR5, R3 ;  /* 0x0000000560037c24 */ /* 0x040fe4000f8e0203 */
[C---:B------:R-:W-:Y:S02]  /*86c0*/  IMAD R5, R96.reuse, UR7, R5 ;  /* 0x0000000760057c24 */ /* 0x040fe4000f8e0205 */
[----:B------:R-:W-:-:S04]  /*86d0*/  IMAD.WIDE.U32 R26, R96, UR6, RZ ;  /* 0x00000006601a7c25 */ /* 0x000fc8000f8e00ff */
[----:B------:R-:W-:Y:S02]  /*86e0*/  IMAD.IADD R29, R3, 0x1, R25 ;  /* 0x00000001031d7824 */ /* 0x000fe400078e0219 */
[----:B------:R-:W-:Y:S01]  /*86f0*/  IMAD.IADD R31, R5, 0x1, R27 ;  /* 0x00000001051f7824 */ /* 0x000fe200078e021b */
[----:B------:R-:W-:Y:S06]  /*8700*/  @!P0 BRA `(.L_x_11491) ;  /* 0x0000000000408947 */ /* 0x000fec0003800000 */
[----:B0-----:R-:W-:Y:S01]  /*8710*/  MOV R14, 0x0 ;  /* 0x00000000000e7802 */ /* 0x001fe20000000f00 */
        /* <DEDUP_REMOVED lines=15> */
.L_x_11491:
[----:B------:R-:W2:Y:S01]  /*8810*/  LDL R20, [R1+0x5c] ;  /* 0x00005c0001147983 */ /* 0x000ea20000100800 */
[----:B------:R-:W-:Y:S01]  /*8820*/  ULDC.U8 UR4, c[0x0][0x410] ;  /* 0x0001040000047ab9 */ /* 0x000fe20000000000 */
[----:B------:R-:W1:Y:S01]  /*8830*/  S2R R21, SR_TID.X ;  /* 0x0000000000157919 */ /* 0x000e620000002100 */
[----:B------:R-:W-:Y:S01]  /*8840*/  ISETP.NE.AND P0, PT, RZ, UR4, PT ;  /* 0x00000004ff007c0c */ /* 0x000fe2000bf05270 */
[----:B------:R-:W-:Y:S01]  /*8850*/  BSSY B0, `(.L_x_11492) ;  /* 0x00003c2000007945 */ /* 0x000fe20003800000 */
[C---:B-1----:R-:W-:Y:S02]  /*8860*/  VIADD R52, R21.reuse, 0xffffff80 ;  /* 0xffffff8015347836 */ /* 0x042fe40000000000 */
[----:B------:R-:W-:-:S05]  /*8870*/  VIADD R50, R21, 0xffffff80 ;  /* 0xffffff8015327836 */ /* 0x000fca0000000000 */
[----:B------:R-:W-:-:S04]  /*8880*/  LEA.HI R50, R50, R52, RZ, 0x1 ;  /* 0x0000003432327211 */ /* 0x000fc800078f08ff */
[----:B------:R-:W-:-:S05]  /*8890*/  SHF.R.S32.HI R50, RZ, 0x1, R50 ;  /* 0x00000001ff327819 */ /* 0x000fca0000011432 */
[----:B--2---:R-:W-:Y:S01]  /*88a0*/  IMAD.IADD R6, R50, 0x1, R20 ;  /* 0x0000000132067824 */ /* 0x004fe200078e0214 */
[----:B------:R-:W-:Y:S06]  /*88b0*/  @!P0 BRA `(.L_x_11493) ;  /* 0x0000001c00688947 */ /* 0x000fec0003800000 */
        /* <DEDUP_REMOVED lines=8> */
[----:B-1----:R-:W-:Y:S01]  /*8940*/  @P0 IMAD.HI.U32 R0, R6, R3, RZ ;  /* 0x0000000306000227 */ /* 0x002fe200078e00ff */
[----:B------:R-:W-:-:S04]  /*8950*/  MOV R3, R6 ;  /* 0x0000000600037202 */ /* 0x000fc80000000f00 */
[----:B--2---:R-:W-:-:S04]  /*8960*/  @P0 SHF.R.U32.HI R3, RZ, R7, R0 ;  /* 0x00000007ff030219 */ /* 0x004fc80000011600 */
        /* <DEDUP_REMOVED lines=18> */
[----:B------:R-:W3:Y:S04]  /*8a90*/  SHFL.IDX PT, R38, R38, RZ, 0x1e1f ;  /* 0x001e1fff26267589 */ /* 0x000ee800000e0000 */
[----:B------:R-:W4:Y:S04]  /*8aa0*/  SHFL.IDX PT, R0, R0, RZ, 0x1e1f ;  /* 0x001e1fff00007589 */ /* 0x000f2800000e0000 */
[----:B-1----:R-:W0:Y:S02]  /*8ab0*/  SHFL.IDX PT, R39, R39, RZ, 0x1e1f ;  /* 0x001e1fff27277589 */ /* 0x002e2400000e0000 */
.L_x_11787:
[----:B------:R-:W-:Y:S01]  /*8ac0*/  IMAD R42, R154, R5, RZ ;  /* 0x000000059a2a7224 */ /* 0x000fe200078e02ff */
[----:B------:R-:W-:Y:S01]  /*8ad0*/  BSSY B1, `(.L_x_11495) ;  /* 0x000005e000017945 */ /* 0x000fe20003800000 */
        /* <DEDUP_REMOVED lines=13> */
[----:B------:R-:W-:Y:S01]  /*8bb0*/  CS2R R10, SRZ ;  /* 0x00000000000a7805 */ /* 0x000fe2000001ff00 */
[----:B------:R-:W-:Y:S06]  /*8bc0*/  @P0 BRA `(.L_x_11496) ;  /* 0x0000000400380947 */ /* 0x000fec0003800000 */
[----:B------:R-:W2:Y:S01]  /*8bd0*/  LDL R51, [R1+0x90] ;  /* 0x0000900001337983 */ /* 0x000ea20000100800 */
[----:B------:R-:W-:-:S03]  /*8be0*/  ULDC UR4, c[0x0][0x3f4] ;  /* 0x0000fd0000047ab9 */ /* 0x000fc60000000800 */
[----:B------:R-:W3:Y:S04]  /*8bf0*/  LDL R49, [R1+0x88] ;  /* 0x0000880001317983 */ /* 0x000ee80000100800 */
[----:B------:R-:W4:Y:S04]  /*8c00*/  LDL R48, [R1+0x8c] ;  /* 0x00008c0001307983 */ /* 0x000f280000100800 */
[----:B------:R-:W4:Y:S04]  /*8c10*/  LDL R45, [R1+0x84] ;  /* 0x00008400012d7983 */ /* 0x000f280000100800 */
[----:B------:R-:W4:Y:S04]  /*8c20*/  LDL.64 R46, [R1+0x60] ;  /* 0x00006000012e7983 */ /* 0x000f280000100a00 */
[----:B------:R-:W4:Y:S01]  /*8c30*/  LDL R43, [R1+0x98] ;  /* 0x00009800012b7983 */ /* 0x000f220000100800 */
[----:B------:R-:W-:-:S02]  /*8c40*/  CS2R R36, SRZ ;  /* 0x0000000000247805 */ /* 0x000fc4000001ff00 */
[----:B------:R-:W-:Y:S02]  /*8c50*/  CS2R R34, SRZ ;  /* 0x0000000000227805 */ /* 0x000fe4000001ff00 */
[----:B------:R-:W-:Y:S02]  /*8c60*/  CS2R R32, SRZ ;  /* 0x0000000000207805 */ /* 0x000fe4000001ff00 */
[C---:B--2---:R-:W-:Y:S01]  /*8c70*/  ISETP.GE.AND P3, PT, R51.reuse, UR4, PT ;  /* 0x0000000433007c0c */ /* 0x044fe2000bf66270 */
[----:B------:R-:W-:Y:S01]  /*8c80*/  IMAD.SHL.U32 R24, R51, 0x2, RZ ;  /* 0x0000000233187824 */ /* 0x000fe200078e00ff */
[----:B------:R-:W-:Y:S02]  /*8c90*/  SHF.R.S32.HI R5, RZ, 0x1f, R51 ;  /* 0x0000001fff057819 */ /* 0x000fe40000011433 */
[C---:B---3--:R-:W-:Y:S01]  /*8ca0*/  ISETP.GE.AND P2, PT, R49.reuse, UR4, PT ;  /* 0x0000000431007c0c */ /* 0x048fe2000bf46270 */
[----:B------:R-:W-:Y:S01]  /*8cb0*/  IMAD.SHL.U32 R14, R49, 0x2, RZ ;  /* 0x00000002310e7824 */ /* 0x000fe200078e00ff */
[----:B------:R-:W-:-:S02]  /*8cc0*/  SHF.L.U64.HI R5, R51, 0x1, R5 ;  /* 0x0000000133057819 */ /* 0x000fc40000010205 */
[C---:B----4-:R-:W-:Y:S01]  /*8cd0*/  ISETP.GE.AND P1, PT, R48.reuse, UR4, PT ;  /* 0x0000000430007c0c */ /* 0x050fe2000bf26270 */
[----:B------:R-:W-:Y:S01]  /*8ce0*/  IMAD.SHL.U32 R10, R48, 0x2, RZ ;  /* 0x00000002300a7824 */ /* 0x000fe200078e00ff */
[----:B------:R-:W-:Y:S02]  /*8cf0*/  SHF.R.S32.HI R4, RZ, 0x1f, R49 ;  /* 0x0000001fff047819 */ /* 0x000fe40000011431 */
[C---:B------:R-:W-:Y:S01]  /*8d00*/  ISETP.GE.AND P0, PT, R45.reuse, UR4, PT ;  /* 0x000000042d007c0c */ /* 0x040fe2000bf06270 */
[----:B------:R-:W-:Y:S01]  /*8d10*/  IMAD.SHL.U32 R28, R45, 0x2, RZ ;  /* 0x000000022d1c7824 */ /* 0x000fe200078e00ff */
[CC--:B------:R-:W-:Y:S02]  /*8d20*/  @!P3 IADD3 R26, P4, R38.reuse, R24.reuse, RZ ;  /* 0x00000018261ab210 */ /* 0x0c0fe40007f9e0ff */
[----:B------:R-:W-:Y:S02]  /*8d30*/  @!P3 IADD3 R24, P5, R39, R24, RZ ;  /* 0x000000182718b210 */ /* 0x000fe40007fbe0ff */
[----:B------:R-:W-:Y:S01]  /*8d40*/  SHF.L.U64.HI R4, R49, 0x1, R4 ;  /* 0x0000000131047819 */ /* 0x000fe20000010204 */
[--C-:B------:R-:W-:Y:S01]  /*8d50*/  @!P3 IMAD.X R27, R3, 0x1, R5.reuse, P4 ;  /* 0x00000001031bb824 */ /* 0x100fe200020e0605 */
[-C--:B------:R-:W-:Y:S01]  /*8d60*/  @!P2 IADD3 R20, P4, R38, R14.reuse, RZ ;  /* 0x0000000e2614a210 */ /* 0x080fe20007f9e0ff */
[----:B------:R-:W-:Y:S01]  /*8d70*/  @!P3 IMAD.X R25, R0, 0x1, R5, P5 ;  /* 0x000000010019b824 */ /* 0x000fe200028e0605 */
[----:B------:R-:W-:Y:S01]  /*8d80*/  @!P2 IADD3 R14, P5, R39, R14, RZ ;  /* 0x0000000e270ea210 */ /* 0x000fe20007fbe0ff */
[----:B------:R-:W-:Y:S01]  /*8d90*/  IMAD.SHL.U32 R31, R43, 0x2, RZ ;  /* 0x000000022b1f7824 */ /* 0x000fe200078e00ff */
[----:B------:R-:W-:Y:S01]  /*8da0*/  SHF.R.S32.HI R7, RZ, 0x1f, R48 ;  /* 0x0000001fff077819 */ /* 0x000fe20000011430 */
[--C-:B------:R-:W-:Y:S01]  /*8db0*/  @!P2 IMAD.X R21, R3, 0x1, R4.reuse, P4 ;  /* 0x000000010315a824 */ /* 0x100fe200020e0604 */
[-C--:B------:R-:W-:Y:S01]  /*8dc0*/  @!P1 IADD3 R12, P4, R38, R10.reuse, RZ ;  /* 0x0000000a260c9210 */ /* 0x080fe20007f9e0ff */
[----:B------:R-:W-:Y:S01]  /*8dd0*/  @!P2 IMAD.X R15, R0, 0x1, R4, P5 ;  /* 0x00000001000fa824 */ /* 0x000fe200028e0604 */
[----:B------:R-:W-:Y:S01]  /*8de0*/  SHF.L.U64.HI R7, R48, 0x1, R7 ;  /* 0x0000000130077819 */ /* 0x000fe20000010207 */
[----:B------:R-:W5:Y:S01]  /*8df0*/  @!P3 LD.E.64 R32, desc[UR54][R26.64] ;  /* 0x000000361a20b980 */ /* 0x000f62000c101b00 */
        /* <DEDUP_REMOVED lines=21> */
[----:B0-----:R-:W-:-:S05]  /*8f50*/  @!P5 IADD3 R6, P4, R38, R31, RZ ;  /* 0x0000001f2606d210 */ /* 0x001fca0007f9e0ff */
[--C-:B------:R-:W-:Y:S01]  /*8f60*/  @!P5 IMAD.X R7, R3, 0x1, R30.reuse, P4 ;  /* 0x000000010307d824 */ /* 0x100fe200020e061e */
        /* <DEDUP_REMOVED lines=20> */
.L_x_11496:
[----:B------:R-:W-:Y:S05]  /*90b0*/  BSYNC B1 ;  /* 0x0000000000017941 */ /* 0x000fea0003800000 */
.L_x_11495:
[----:B------:R-:W-:Y:S01]  /*90c0*/  ULEA.HI UR4, UR37, UR37, URZ, 0x1 ;  /* 0x0000002525047291 */ /* 0x000fe2000f8f083f */
[----:B--2--5:R-:W-:Y:S01]  /*90d0*/  IMAD.MOV.U32 R3, RZ, RZ, R35 ;  /* 0x000000ffff037224 */ /* 0x024fe200078e0023 */
[----:B------:R-:W-:Y:S01]  /*90e0*/  VIMNMX R42, R42, 0xc0, PT ;  /* 0x000000c02a2a7848 */ /* 0x000fe20003fe0100 */
[----:B----4-:R-:W-:Y:S01]  /*90f0*/  IMAD.MOV.U32 R0, RZ, RZ, R34 ;  /* 0x000000ffff007224 */ /* 0x010fe200078e0022 */
[----:B------:R-:W-:Y:S01]  /*9100*/  ULOP3.LUT UR4, UR4, 0xfffffffe, URZ, 0xc0, !UPT ;  /* 0xfffffffe04047892 */ /* 0x000fe2000f8ec03f */
[----:B0-----:R-:W-:Y:S01]  /*9110*/  IMAD.MOV.U32 R4, RZ, RZ, R30 ;  /* 0x000000ffff047224 */ /* 0x001fe200078e001e */
        /* <DEDUP_REMOVED lines=8> */
[----:B------:R-:W-:Y:S01]  /*91a0*/  IMAD.U32 R3, RZ, RZ, UR4 ;  /* 0x00000004ff037e24 */ /* 0x000fe2000f8e00ff */
[----:B------:R-:W-:Y:S01]  /*91b0*/  PRMT R49, R0, 0x7610, R49 ;  /* 0x0000761000317816 */ /* 0x000fe20000000031 */
[----:B------:R-:W-:Y:S01]  /*91c0*/  IMAD.MOV.U32 R0, RZ, RZ, R20 ;  /* 0x000000ffff007224 */ /* 0x000fe200078e0014 */
[----:B------:R-:W-:Y:S01]  /*91d0*/  PRMT R48, R4, 0x7610, R48 ;  /* 0x0000761004307816 */ /* 0x000fe20000000030 */
[----:B------:R-:W-:Y:S01]  /*91e0*/  IMAD.MOV.U32 R4, RZ, RZ, R21 ;  /* 0x000000ffff047224 */ /* 0x000fe200078e0015 */
[----:B------:R-:W-:Y:S01]  /*91f0*/  SHF.L.U32 R3, R3, 0x1f, RZ ;  /* 0x0000001f03037819 */ /* 0x000fe200000006ff */
[----:B------:R-:W-:Y:S01]  /*9200*/  IMAD.MOV.U32 R5, RZ, RZ, R12 ;  /* 0x000000ffff057224 */ /* 0x000fe200078e000c */
[----:B------:R-:W-:Y:S01]  /*9210*/  ISETP.GE.AND P1, PT, R50, R42, PT ;  /* 0x0000002a3200720c */ /* 0x000fe20003f26270 */
[----:B------:R-:W-:Y:S01]  /*9220*/  IMAD.MOV.U32 R6, RZ, RZ, R13 ;  /* 0x000000ffff067224 */ /* 0x000fe200078e000d */
[----:B------:R-:W0:Y:S01]  /*9230*/  SYNCS.PHASECHK.TRANS64.TRYWAIT P0, [R2+URZ+0x2d800], R3 ;  /* 0x02d80003020075a7 */ /* 0x000e22000800017f */
[----:B------:R-:W-:Y:S01]  /*9240*/  PRMT R45, R0, 0x5410, R4 ;  /* 0x00005410002d7816 */ /* 0x000fe20000000004 */
[----:B------:R-:W-:Y:S01]  /*9250*/  IMAD.MOV.U32 R0, RZ, RZ, R8 ;  /* 0x000000ffff007224 */ /* 0x000fe200078e0008 */
[----:B------:R-:W-:Y:S01]  /*9260*/  MOV R4, R9 ;  /* 0x0000000900047202 */ /* 0x000fe20000000f00 */
[----:B------:R-:W-:Y:S01]  /*9270*/  BSSY B1, `(.L_x_11497) ;  /* 0x0000017000017945 */ /* 0x000fe20003800000 */
[----:B------:R-:W-:Y:S01]  /*9280*/  PRMT R42, R5, 0x5410, R6 ;  /* 0x00005410052a7816 */ /* 0x000fe20000000006 */
[----:B------:R-:W-:Y:S01]  /*9290*/  IMAD.MOV.U32 R5, RZ, RZ, R36 ;  /* 0x000000ffff057224 */ /* 0x000fe200078e0024 */
[----:B---3--:R-:W-:Y:S01]  /*92a0*/  PRMT R38, R0, 0x5410, R4 ;  /* 0x0000541000267816 */ /* 0x008fe20000000004 */
[----:B------:R-:W-:-:S02]  /*92b0*/  IMAD.MOV.U32 R6, RZ, RZ, R37 ;  /* 0x000000ffff067224 */ /* 0x000fc400078e0025 */
[----:B------:R-:W-:Y:S01]  /*92c0*/  IMAD.MOV.U32 R0, RZ, RZ, R32 ;  /* 0x000000ffff007224 */ /* 0x000fe200078e0020 */
        /* <DEDUP_REMOVED lines=16> */
[----:B0-----:R-:W-:Y:S06]  /*93d0*/  @!P0 BRA `(.L_x_11498) ;  /* 0x000001dc006c8947 */ /* 0x001fec0003800000 */
.L_x_11788:
[----:B------:R-:W-:Y:S05]  /*93e0*/  BSYNC B1 ;  /* 0x0000000000017941 */ /* 0x000fea0003800000 */
.L_x_11497:
[----:B------:R-:W-:Y:S01]  /*93f0*/  PRMT R39, R0, 0x5410, R4 ;  /* 0x0000541000277816 */ /* 0x000fe20000000004 */
[----:B------:R-:W-:Y:S06]  /*9400*/  @P1 BRA `(.L_x_11499) ;  /* 0x0000003000181947 */ /* 0x000fec0003800000 */
[----:B------:R-:W2:Y:S01]  /*9410*/  LDL.64 R54, [R1+0x60] ;  /* 0x0000600001367983 */ /* 0x000ea20000100a00 */
[----:B------:R-:W2:Y:S03]  /*9420*/  LDC R4, c[0x0][0x3f4] ;  /* 0x0000fd00ff047b82 */ /* 0x000ea60000000800 */
[----:B------:R-:W3:Y:S04]  /*9430*/  LDL R58, [R1+0xa4] ;  /* 0x0000a400013a7983 */ /* 0x000ee80000100800 */
[----:B------:R-:W4:Y:S04]  /*9440*/  LDL R53, [R1+0x90] ;  /* 0x0000900001357983 */ /* 0x000f280000100800 */
[----:B------:R-:W5:Y:S04]  /*9450*/  LDL R52, [R1+0x88] ;  /* 0x0000880001347983 */ /* 0x000f680000100800 */
[----:B------:R-:W5:Y:S04]  /*9460*/  LDL R50, [R1+0x8c] ;  /* 0x00008c0001327983 */ /* 0x000f680000100800 */
[----:B------:R-:W5:Y:S04]  /*9470*/  LDL R7, [R1+0x84] ;  /* 0x0000840001077983 */ /* 0x000f680000100800 */
[----:B------:R-:W5:Y:S01]  /*9480*/  LDL R6, [R1+0x98] ;  /* 0x0000980001067983 */ /* 0x000f620000100800 */
[----:B------:R-:W-:-:S04]  /*9490*/  LEA.HI R40, R41, R40, RZ, 0x2 ;  /* 0x0000002829287211 */ /* 0x000fc800078f10ff */
[--C-:B------:R-:W-:Y:S02]  /*94a0*/  SHF.R.S32.HI R0, RZ, 0x2, R40.reuse ;  /* 0x00000002ff007819 */ /* 0x100fe40000011428 */
[----:B0-----:R-:W-:-:S04]  /*94b0*/  SHF.R.S32.HI R3, RZ, 0x1f, R40 ;  /* 0x0000001fff037819 */ /* 0x001fc80000011428 */
[----:B------:R-:W-:-:S04]  /*94c0*/  LEA.HI R3, R3, R0, RZ, 0x2 ;  /* 0x0000000003037211 */ /* 0x000fc800078f10ff */
[----:B------:R-:W-:Y:S01]  /*94d0*/  LOP3.LUT R5, R3, 0xfffffffc, RZ, 0xc0, !PT ;  /* 0xfffffffc03057812 */ /* 0x000fe200078ec0ff */
[----:B------:R-:W-:Y:S04]  /*94e0*/  BSSY B1, `(.L_x_11500) ;  /* 0x0000036000017945 */ /* 0x000fe80003800000 */
[----:B------:R-:W-:-:S05]  /*94f0*/  IMAD.IADD R5, R0, 0x1, -R5 ;  /* 0x0000000100057824 */ /* 0x000fca00078e0a05 */
[----:B------:R-:W-:Y:S02]  /*9500*/  LOP3.LUT P0, RZ, R5, 0x2, RZ, 0xc0, !PT ;  /* 0x0000000205ff7812 */ /* 0x000fe4000780c0ff */
[----:B--2---:R-:W-:Y:S01]  /*9510*/  ISETP.GE.AND P6, PT, R54, R4, PT ;  /* 0x000000043600720c */ /* 0x004fe20003fc6270 */
[----:B---3--:R-:W-:-:S04]  /*9520*/  IMAD R3, R58, 0x2, R2 ;  /* 0x000000023a037824 */ /* 0x008fc800078e0202 */
[----:B------:R-:W-:Y:S01]  /*9530*/  VIADD R0, R3, 0x20 ;  /* 0x0000002003007836 */ /* 0x000fe20000000000 */
[-C--:B----4-:R-:W-:Y:S02]  /*9540*/  ISETP.GE.AND P1, PT, R53, R4.reuse, PT ;  /* 0x000000043500720c */ /* 0x090fe40003f26270 */
[-C--:B-----5:R-:W-:Y:S02]  /*9550*/  ISETP.GE.AND P2, PT, R52, R4.reuse, PT ;  /* 0x000000043400720c */ /* 0x0a0fe40003f46270 */
[-C--:B------:R-:W-:Y:S02]  /*9560*/  ISETP.GE.AND P3, PT, R50, R4.reuse, PT ;  /* 0x000000043200720c */ /* 0x080fe40003f66270 */
        /* <DEDUP_REMOVED lines=21> */
[----:B------:R-:W-:Y:S01]  /*96c0*/  FFMA.FTZ R54, R37, R50, -R54 ;  /* 0x0000003225367223 */ /* 0x000fe20000010836 */
[-C--:B------:R-:W-:Y:S01]  /*96d0*/  FMUL.FTZ R50, R4, R41.reuse ;  /* 0x0000002904327220 */ /* 0x080fe20000410000 */
[----:B------:R-:W-:Y:S02]  /*96e0*/  HADD2.F32 R35, -RZ, R6.H1_H1 ;  /* 0x30000006ff237230 */ /* 0x000fe40000004100 */
[----:B------:R-:W-:Y:S01]  /*96f0*/  FFMA.FTZ R41, R7, R41, -R40 ;  /* 0x0000002907297223 */ /* 0x000fe20000010828 */
[----:B------:R-:W-:Y:S02]  /*9700*/  HADD2.F32 R6, -RZ, R5.H0_H0 ;  /* 0x20000005ff067230 */ /* 0x000fe40000004100 */
[----:B------:R-:W-:Y:S01]  /*9710*/  FFMA.FTZ R53, R37, R52, R53 ;  /* 0x0000003425357223 */ /* 0x000fe20000010035 */
[----:B------:R-:W-:Y:S02]  /*9720*/  HADD2.F32 R40, -RZ, R49.H1_H1 ;  /* 0x30000031ff287230 */ /* 0x000fe40000004100 */
[----:B------:R-:W-:Y:S01]  /*9730*/  FFMA.FTZ R50, R7, R51, R50 ;  /* 0x0000003307327223 */ /* 0x000fe20000010032 */
[----:B------:R-:W-:-:S02]  /*9740*/  HADD2.F32 R5, -RZ, R5.H1_H1 ;  /* 0x30000005ff057230 */ /* 0x000fc40000004100 */
[----:B------:R-:W-:Y:S02]  /*9750*/  HADD2.F32 R4, -RZ, R56.H1_H1 ;  /* 0x30000038ff047230 */ /* 0x000fe40000004100 */
[----:B------:R-:W-:Y:S01]  /*9760*/  FMUL.FTZ R51, R35, R40 ;  /* 0x0000002823337220 */ /* 0x000fe20000410000 */
[----:B------:R-:W-:Y:S02]  /*9770*/  HADD2.F32 R37, -RZ, R55.H0_H0 ;  /* 0x20000037ff257230 */ /* 0x000fe40000004100 */
[----:B------:R-:W-:Y:S01]  /*9780*/  FMUL.FTZ R52, R5, R36 ;  /* 0x0000002405347220 */ /* 0x000fe20000410000 */
[-C--:B------:R-:W-:Y:S01]  /*9790*/  FMUL.FTZ R35, R35, R4.reuse ;  /* 0x0000000423237220 */ /* 0x080fe20000410000 */
[----:B------:R-:W-:Y:S01]  /*97a0*/  FFMA.FTZ R51, R34, R4, -R51 ;  /* 0x0000000422337223 */ /* 0x000fe20000010833 */
        /* <DEDUP_REMOVED lines=9> */
.L_x_11501:
[----:B------:R-:W-:Y:S05]  /*9840*/  BSYNC B1 ;  /* 0x0000000000017941 */ /* 0x000fea0003800000 */
.L_x_11500:
[----:B------:R-:W-:Y:S01]  /*9850*/  BSSY B1, `(.L_x_11502) ;  /* 0x000002d000017945 */ /* 0x000fe20003800000 */
[----:B------:R-:W-:-:S03]  /*9860*/  @P0 VIADD R0, R3, 0xffffffe0 ;  /* 0xffffffe003000836 */ /* 0x000fc60000000000 */
        /* <DEDUP_REMOVED lines=10> */
[----:B------:R-:W-:-:S02]  /*9910*/  HADD2.F32 R49, -RZ, R49.H0_H0 ;  /* 0x20000031ff317230 */ /* 0x000fc40000004100 */
        /* <DEDUP_REMOVED lines=32> */
.L_x_11503:
[----:B------:R-:W-:Y:S05]  /*9b20*/  BSYNC B1 ;  /* 0x0000000000017941 */ /* 0x000fea0003800000 */
.L_x_11502:
        /* <DEDUP_REMOVED lines=44> */
.L_x_11505:
[----:B------:R-:W-:Y:S05]  /*9df0*/  BSYNC B1 ;  /* 0x0000000000017941 */ /* 0x000fea0003800000 */
.L_x_11504:
        /* <DEDUP_REMOVED lines=44> */
.L_x_11507:
[----:B------:R-:W-:Y:S05]  /*a0c0*/  BSYNC B1 ;  /* 0x0000000000017941 */ /* 0x000fea0003800000 */
.L_x_11506:
        /* <DEDUP_REMOVED lines=44> */
.L_x_11509:
[----:B------:R-:W-:Y:S05]  /*a390*/  BSYNC B1 ;  /* 0x0000000000017941 */ /* 0x000fea0003800000 */
.L_x_11508:
        /* <DEDUP_REMOVED lines=44> */
.L_x_11493:
[----:B------:R-:W1:Y:S01]  /*a660*/  LDC R7, c[0x0][0x448] ;  /* 0x00011200ff077b82 */ /* 0x000e620000000800 */
[----:B------:R-:W-:Y:S01]  /*a670*/  ULDC.64 UR4, c[0x0][0x3f8] ;  /* 0x0000fe0000047ab9 */ /* 0x000fe20000000a00 */
[----:B------:R-:W-:Y:S01]  /*a680*/  ULDC.64 UR6, c[0x0][0x408] ;  /* 0x0001020000067ab9 */ /* 0x000fe20000000a00 */
[----:B------:R-:W-:Y:S01]  /*a690*/  MOV R25, R29 ;  /* 0x0000001d00197202 */ /* 0x000fe20000000f00 */
[----:B------:R-:W-:Y:S01]  /*a6a0*/  IMAD.MOV.U32 R27, RZ, RZ, R31 ;  /* 0x000000ffff1b7224 */ /* 0x000fe200078e001f */
[----:B-1----:R-:W-:-:S13]  /*a6b0*/  ISETP.NE.AND P0, PT, R7, 0x1, PT ;  /* 0x000000010700780c */ /* 0x002fda0003f05270 */
[----:B------:R-:W1:Y:S08]  /*a6c0*/  @P0 LDC R3, c[0x0][0x44c] ;  /* 0x00011300ff030b82 */ /* 0x000e700000000800 */
[----:B------:R-:W2:Y:S01]  /*a6d0*/  @P0 LDC R5, c[0x0][0x450] ;  /* 0x00011400ff050b82 */ /* 0x000ea20000000800 */
[----:B-1----:R-:W-:-:S04]  /*a6e0*/  @P0 IMAD.HI.U32 R0, R6, R3, RZ ;  /* 0x0000000306000227 */ /* 0x002fc800078e00ff */
[----:B------:R-:W-:Y:S01]  /*a6f0*/  IMAD.MOV.U32 R3, RZ, RZ, R6 ;  /* 0x000000ffff037224 */ /* 0x000fe200078e0006 */
[----:B--2---:R-:W-:-:S04]  /*a700*/  @P0 SHF.R.U32.HI R3, RZ, R5, R0 ;  /* 0x00000005ff030219 */ /* 0x004fc80000011600 */
[----:B------:R-:W-:Y:S01]  /*a710*/  SHF.R.S32.HI R0, RZ, 0x1f, R3 ;  /* 0x0000001fff007819 */ /* 0x000fe20000011403 */
[----:B------:R-:W-:-:S04]  /*a720*/  IMAD.WIDE.U32 R24, R3, UR4, R24 ;  /* 0x0000000403187c25 */ /* 0x000fc8000f8e0018 */
[C---:B------:R-:W-:Y:S02]  /*a730*/  IMAD R4, R0.reuse, UR4, RZ ;  /* 0x0000000400047c24 */ /* 0x040fe4000f8e02ff */
[----:B------:R-:W-:Y:S02]  /*a740*/  IMAD R0, R0, UR6, RZ ;  /* 0x0000000600007c24 */ /* 0x000fe4000f8e02ff */
[C---:B------:R-:W-:Y:S01]  /*a750*/  IMAD R13, R3.reuse, UR5, R4 ;  /* 0x00000005030d7c24 */ /* 0x040fe2000f8e0204 */
[----:B------:R-:W-:Y:S01]  /*a760*/  ULDC.64 UR4, c[0x0][0x3e8] ;  /* 0x0000fa0000047ab9 */ /* 0x000fe20000000a00 */
[----:B------:R-:W-:-:S04]  /*a770*/  IMAD.WIDE.U32 R26, R3, UR6, R26 ;  /* 0x00000006031a7c25 */ /* 0x000fc8000f8e001a */
        /* <DEDUP_REMOVED lines=10> */
[----:B------:R1:W2:Y:S04]  /*a820*/  SHFL.IDX PT, R0, R13, RZ, 0x1e1f ;  /* 0x001e1fff0d007589 */ /* 0x0002a800000e0000 */
[----:B------:R-:W3:Y:S04]  /*a830*/  SHFL.IDX PT, R3, R3, RZ, 0x1e1f ;  /* 0x001e1fff03037589 */ /* 0x000ee800000e0000 */
[----:B------:R1:W4:Y:S04]  /*a840*/  SHFL.IDX PT, R37, R26, RZ, 0x1e1f ;  /* 0x001e1fff1a257589 */ /* 0x00032800000e0000 */
[----:B------:R-:W0:Y:S02]  /*a850*/  SHFL.IDX PT, R38, R38, RZ, 0x1e1f ;  /* 0x001e1fff26267589 */ /* 0x000e2400000e0000 */
.L_x_11794:
[----:B------:R-:W-:Y:S01]  /*a860*/  IMAD R7, R154, R7, RZ ;  /* 0x000000079a077224 */ /* 0x000fe200078e02ff */
[----:B------:R-:W-:Y:S01]  /*a870*/  BSSY B1, `(.L_x_11511) ;  /* 0x000003a000017945 */ /* 0x000fe20003800000 */
[----:B------:R-:W-:Y:S02]  /*a880*/  CS2R R4, SRZ ;  /* 0x0000000000047805 */ /* 0x000fe4000001ff00 */
[----:B------:R-:W-:Y:S01]  /*a890*/  CS2R R8, SRZ ;  /* 0x0000000000087805 */ /* 0x000fe2000001ff00 */
[----:B------:R-:W-:Y:S01]  /*a8a0*/  IMAD R40, R33, -0xc0, R7 ;  /* 0xffffff4021287824 */ /* 0x000fe200078e0207 */
[----:B------:R-:W-:Y:S02]  /*a8b0*/  ISETP.GE.AND P0, PT, R6, R7, PT ;  /* 0x000000070600720c */ /* 0x000fe40003f06270 */
[----:B------:R-:W-:Y:S02]  /*a8c0*/  CS2R R6, SRZ ;  /* 0x0000000000067805 */ /* 0x000fe4000001ff00 */
[----:B------:R-:W-:-:S02]  /*a8d0*/  CS2R R10, SRZ ;  /* 0x00000000000a7805 */ /* 0x000fc4000001ff00 */
[----:B-1----:R-:W-:Y:S02]  /*a8e0*/  CS2R R12, SRZ ;  /* 0x00000000000c7805 */ /* 0x002fe4000001ff00 */
[----:B0-----:R-:W-:Y:S02]  /*a8f0*/  CS2R R14, SRZ ;  /* 0x00000000000e7805 */ /* 0x001fe4000001ff00 */
[----:B------:R-:W-:Y:S02]  /*a900*/  CS2R R24, SRZ ;  /* 0x0000000000187805 */ /* 0x000fe4000001ff00 */
[----:B------:R-:W-:Y:S02]  /*a910*/  CS2R R26, SRZ ;  /* 0x00000000001a7805 */ /* 0x000fe4000001ff00 */
[----:B------:R-:W-:Y:S02]  /*a920*/  CS2R R28, SRZ ;  /* 0x00000000001c7805 */ /* 0x000fe4000001ff00 */
[----:B------:R-:W-:-:S02]  /*a930*/  CS2R R30, SRZ ;  /* 0x00000000001e7805 */ /* 0x000fc4000001ff00 */
[----:B------:R-:W-:Y:S02]  /*a940*/  CS2R R32, SRZ ;  /* 0x0000000000207805 */ /* 0x000fe4000001ff00 */
[----:B------:R-:W-:Y:S01]  /*a950*/  CS2R R34, SRZ ;  /* 0x0000000000227805 */ /* 0x000fe2000001ff00 */
[----:B------:R-:W-:Y:S06]  /*a960*/  @P0 BRA `(.L_x_11512) ;  /* 0x0000000000a80947 */ /* 0x000fec0003800000 */
[----:B------:R-:W4:Y:S04]  /*a970*/  LDL R21, [R1+0x68] ;  /* 0x0000680001157983 */ /* 0x000f280000100800 */
[----:B------:R-:W4:Y:S01]  /*a980*/  LDL R20, [R1+0x6c] ;  /* 0x00006c0001147983 */ /* 0x000f220000100800 */
[C---:B------:R-:W-:Y:S01]  /*a990*/  VIADD R4, R18.reuse, 0x10 ;  /* 0x0000001012047836 */ /* 0x040fe20000000000 */
[----:B------:R-:W-:Y:S01]  /*a9a0*/  ULDC UR4, c[0x0][0x3f4] ;  /* 0x0000fd0000047ab9 */ /* 0x000fe20000000800 */
[C---:B------:R-:W-:Y:S01]  /*a9b0*/  VIADD R5, R18.reuse, 0x20 ;  /* 0x0000002012057836 */ /* 0x040fe20000000000 */
[----:B------:R-:W-:Y:S01]  /*a9c0*/  ISETP.GE.AND P2, PT, R18, UR4, PT ;  /* 0x0000000412007c0c */ /* 0x000fe2000bf46270 */
[----:B---3--:R-:W-:Y:S01]  /*a9d0*/  IMAD.MOV.U32 R6, RZ, RZ, R3 ;  /* 0x000000ffff067224 */ /* 0x008fe200078e0003 */
[----:B------:R-:W-:Y:S01]  /*a9e0*/  ISETP.GE.AND P3, PT, R4, UR4, PT ;  /* 0x0000000404007c0c */ /* 0x000fe2000bf66270 */
[----:B--2---:R-:W-:Y:S01]  /*a9f0*/  IMAD.MOV.U32 R7, RZ, RZ, R0 ;  /* 0x000000ffff077224 */ /* 0x004fe200078e0000 */
[----:B------:R-:W-:Y:S01]  /*aa00*/  ISETP.GE.AND P4, PT, R5, UR4, PT ;  /* 0x0000000405007c0c */ /* 0x000fe2000bf86270 */
[----:B------:R-:W-:Y:S01]  /*aa10*/  IMAD.MOV.U32 R8, RZ, RZ, R38 ;  /* 0x000000ffff087224 */ /* 0x000fe200078e0026 */
[----:B------:R-:W-:Y:S01]  /*aa20*/  CS2R R28, SRZ ;  /* 0x00000000001c7805 */ /* 0x000fe2000001ff00 */
[----:B----4-:R-:W-:Y:S01]  /*aa30*/  IMAD.MOV.U32 R9, RZ, RZ, R37 ;  /* 0x000000ffff097224 */ /* 0x010fe200078e0025 */
[----:B------:R-:W-:-:S02]  /*aa40*/  CS2R R30, SRZ ;  /* 0x00000000001e7805 */ /* 0x000fc4000001ff00 */
[----:B------:R-:W-:Y:S02]  /*aa50*/  CS2R R10, SRZ ;  /* 0x00000000000a7805 */ /* 0x000fe4000001ff00 */
[----:B------:R-:W-:Y:S02]  /*aa60*/  CS2R R32, SRZ ;  /* 0x0000000000207805 */ /* 0x000fe4000001ff00 */
[----:B------:R-:W-:Y:S01]  /*aa70*/  CS2R R34, SRZ ;  /* 0x0000000000227805 */ /* 0x000fe2000001ff00 */
[----:B------:R-:W-:Y:S01]  /*aa80*/  @!P2 IMAD.SHL.U32 R36, R18, 0x2, RZ ;  /* 0x000000021224a824 */ /* 0x000fe200078e00ff */
[----:B------:R-:W-:Y:S02]  /*aa90*/  CS2R R14, SRZ ;  /* 0x00000000000e7805 */ /* 0x000fe4000001ff00 */
[----:B------:R-:W-:Y:S02]  /*aaa0*/  CS2R R24, SRZ ;  /* 0x0000000000187805 */ /* 0x000fe4000001ff00 */
[----:B------:R-:W-:Y:S01]  /*aab0*/  CS2R R26, SRZ ;  /* 0x00000000001a7805 */ /* 0x000fe2000001ff00 */
[----:B------:R-:W-:-:S02]  /*aac0*/  @!P3 IMAD.SHL.U32 R13, R21, 0x8, RZ ;  /* 0x00000008150db824 */ /* 0x000fc400078e00ff */
[----:B------:R-:W-:Y:S01]  /*aad0*/  @!P4 IMAD.SHL.U32 R39, R20, 0x8, RZ ;  /* 0x000000081427c824 */ /* 0x000fe200078e00ff */
        /* <DEDUP_REMOVED lines=10> */
[----:B0-----:R-:W-:Y:S01]  /*ab80*/  CS2R R4, SRZ ;  /* 0x0000000000047805 */ /* 0x001fe2000001ff00 */
[--C-:B------:R-:W-:Y:S02]  /*ab90*/  @!P2 IMAD.X R21, R0, 0x1, R3.reuse, P0 ;  /* 0x000000010015a824 */ /* 0x100fe400000e0603 */
[----:B------:R-:W-:Y:S01]  /*aba0*/  @!P2 IMAD.X R37, R37, 0x1, R3, P1 ;  /* 0x000000012525a824 */ /* 0x000fe200008e0603 */
[----:B------:R0:W5:Y:S01]  /*abb0*/  @!P3 LD.E.128 R8, desc[UR54][R12.64] ;  /* 0x000000360c08b980 */ /* 0x000162000c101d00 */
[----:B-1----:R-:W-:-:S03]  /*abc0*/  CS2R R6, SRZ ;  /* 0x0000000000067805 */ /* 0x002fc6000001ff00 */
[----:B------:R1:W5:Y:S04]  /*abd0*/  @!P2 LD.E.128 R24, desc[UR54][R20.64] ;  /* 0x000000361418a980 */ /* 0x000368000c101d00 */
[----:B------:R1:W5:Y:S01]  /*abe0*/  @!P2 LD.E.128 R4, desc[UR54][R36.64] ;  /* 0x000000362404a980 */ /* 0x000362000c101d00 */
[----:B0-----:R-:W-:-:S06]  /*abf0*/  CS2R R12, SRZ ;  /* 0x00000000000c7805 */ /* 0x001fcc000001ff00 */
[----:B------:R1:W5:Y:S02]  /*ac00*/  @!P4 LD.E.128 R12, desc[UR54][R38.64] ;  /* 0x00000036260cc980 */ /* 0x000364000c101d00 */
.L_x_11512:
[----:B------:R-:W-:Y:S05]  /*ac10*/  BSYNC B1 ;  /* 0x0000000000017941 */ /* 0x000fea0003800000 */
.L_x_11511:
[----:B---3--:R-:W0:Y:S01]  /*ac20*/  S2R R3, SR_TID.X ;  /* 0x0000000000037919 */ /* 0x008e220000002100 */
[----:B------:R-:W-:Y:S01]  /*ac30*/  ULEA.HI UR4, UR37, UR37, URZ, 0x1 ;  /* 0x0000002525047291 */ /* 0x000fe2000f8f083f */
[----:B--2--5:R-:W-:Y:S01]  /*ac40*/  IMAD.MOV.U32 R0, RZ, RZ, R4 ;  /* 0x000000ffff007224 */ /* 0x024fe200078e0004 */
[----:B------:R-:W-:Y:S01]  /*ac50*/  VIMNMX R40, R40, 0xc0, PT ;  /* 0x000000c028287848 */ /* 0x000fe20003fe0100 */
[----:B-1----:R-:W-:Y:S01]  /*ac60*/  IMAD.MOV.U32 R20, RZ, RZ, R6 ;  /* 0x000000ffff147224 */ /* 0x002fe200078e0006 */
[----:B------:R-:W-:Y:S01]  /*ac70*/  ULOP3.LUT UR4, UR4, 0xfffffffe, URZ, 0xc0, !UPT ;  /* 0xfffffffe04047892 */ /* 0x000fe2000f8ec03f */
[----:B----4-:R-:W-:Y:S01]  /*ac80*/  IMAD.MOV.U32 R37, RZ, RZ, R25 ;  /* 0x000000ffff257224 */ /* 0x010fe200078e0019 */
        /* <DEDUP_REMOVED lines=11> */
[----:B------:R-:W-:Y:S02]  /*ad40*/  BSSY B1, `(.L_x_11513) ;  /* 0x0000028000017945 */ /* 0x000fe40003800000 */
[----:B------:R-:W-:Y:S01]  /*ad50*/  PRMT R49, R49, 0x5410, R0 ;  /* 0x0000541031317816 */ /* 0x000fe20000000000 */
[----:B------:R-:W-:Y:S01]  /*ad60*/  IMAD.MOV.U32 R0, RZ, RZ, R14 ;  /* 0x000000ffff007224 */ /* 0x000fe200078e000e */
[----:B------:R-:W-:Y:S01]  /*ad70*/  PRMT R48, R20, 0x7610, R48 ;  /* 0x0000761014307816 */ /* 0x000fe20000000030 */
[----:B------:R-:W-:-:S05]  /*ad80*/  IMAD.MOV.U32 R20, RZ, RZ, R15 ;  /* 0x000000ffff147224 */ /* 0x000fca00078e000f */
[----:B------:R-:W-:Y:S01]  /*ad90*/  PRMT R45, R0, 0x5410, R20 ;  /* 0x00005410002d7816 */ /* 0x000fe20000000014 */
[----:B------:R-:W-:Y:S02]  /*ada0*/  IMAD.MOV.U32 R20, RZ, RZ, R27 ;  /* 0x000000ffff147224 */ /* 0x000fe400078e001b */
[----:B------:R-:W-:Y:S02]  /*adb0*/  IMAD.MOV.U32 R0, RZ, RZ, R26 ;  /* 0x000000ffff007224 */ /* 0x000fe400078e001a */
[C---:B0-----:R-:W-:Y:S01]  /*adc0*/  VIADD R36, R3.reuse, 0xffffff80 ;  /* 0xffffff8003247836 */ /* 0x041fe20000000000 */
[----:B------:R-:W-:Y:S01]  /*add0*/  PRMT R67, R20, 0x7610, R67 ;  /* 0x0000761014437816 */ /* 0x000fe20000000043 */
[----:B------:R-:W-:Y:S01]  /*ade0*/  VIADD R21, R3, 0xffffff80 ;  /* 0xffffff8003157836 */ /* 0x000fe20000000000 */
[----:B------:R-:W-:Y:S01]  /*adf0*/  MOV R3, R5 ;  /* 0x0000000500037202 */ /* 0x000fe20000000f00 */
[----:B------:R-:W-:Y:S01]  /*ae00*/  IMAD.MOV.U32 R20, RZ, RZ, R31 ;  /* 0x000000ffff147224 */ /* 0x000fe200078e001f */
[----:B------:R-:W-:-:S02]  /*ae10*/  PRMT R66, R66, 0x5410, R0 ;  /* 0x0000541042427816 */ /* 0x000fc40000000000 */
[----:B------:R-:W-:Y:S01]  /*ae20*/  PRMT R61, R3, 0x7610, R61 ;  /* 0x00007610033d7816 */ /* 0x000fe2000000003d */
[----:B------:R-:W-:Y:S01]  /*ae30*/  IMAD.U32 R3, RZ, RZ, UR4 ;  /* 0x00000004ff037e24 */ /* 0x000fe2000f8e00ff */
[----:B------:R-:W-:Y:S01]  /*ae40*/  LEA.HI R21, R21, R36, RZ, 0x1 ;  /* 0x0000002415157211 */ /* 0x000fe200078f08ff */
[----:B------:R-:W-:Y:S01]  /*ae50*/  IMAD.MOV.U32 R36, RZ, RZ, R13 ;  /* 0x000000ffff247224 */ /* 0x000fe200078e000d */
[----:B------:R-:W-:Y:S02]  /*ae60*/  MOV R0, R30 ;  /* 0x0000001e00007202 */ /* 0x000fe40000000f00 */
[----:B------:R-:W-:Y:S02]  /*ae70*/  SHF.L.U32 R3, R3, 0x1f, RZ ;  /* 0x0000001f03037819 */ /* 0x000fe400000006ff */
[----:B------:R-:W-:Y:S02]  /*ae80*/  SHF.R.S32.HI R21, RZ, 0x1, R21 ;  /* 0x00000001ff157819 */ /* 0x000fe40000011415 */
[----:B------:R-:W0:Y:S01]  /*ae90*/  SYNCS.PHASECHK.TRANS64.TRYWAIT P0, [R2+URZ+0x2d800], R3 ;  /* 0x02d80003020075a7 */ /* 0x000e22000800017f */
[----:B------:R-:W-:Y:S01]  /*aea0*/  PRMT R48, R48, 0x5410, R0 ;  /* 0x0000541030307816 */ /* 0x000fe20000000000 */
[----:B------:R-:W-:Y:S01]  /*aeb0*/  IMAD.MOV.U32 R0, RZ, RZ, R34 ;  /* 0x000000ffff007224 */ /* 0x000fe200078e0022 */
[----:B------:R-:W-:Y:S01]  /*aec0*/  ISETP.GE.AND P1, PT, R21, R40, PT ;  /* 0x000000281500720c */ /* 0x000fe20003f26270 */
[----:B------:R-:W-:Y:S01]  /*aed0*/  IMAD.MOV.U32 R21, RZ, RZ, R9 ;  /* 0x000000ffff157224 */ /* 0x000fe200078e0009 */
[----:B------:R-:W-:Y:S01]  /*aee0*/  PRMT R49, R20, 0x7610, R49 ;  /* 0x0000761014317816 */ /* 0x000fe20000000031 */
[----:B------:R-:W-:-:S03]  /*aef0*/  IMAD.MOV.U32 R20, RZ, RZ, R35 ;  /* 0x000000ffff147224 */ /* 0x000fc600078e0023 */
[----:B------:R-:W-:Y:S01]  /*af00*/  PRMT R53, R21, 0x7610, R53 ;  /* 0x0000761015357816 */ /* 0x000fe20000000035 */
[----:B------:R-:W-:-:S03]  /*af10*/  IMAD.MOV.U32 R21, RZ, RZ, R12 ;  /* 0x000000ffff157224 */ /* 0x000fc600078e000c */
        /* <DEDUP_REMOVED lines=9> */
[----:B0-----:R-:W-:Y:S06]  /*afb0*/  @!P0 BRA `(.L_x_11514) ;  /* 0x000001c000f88947 */ /* 0x001fec0003800000 */
.L_x_11795:
[----:B------:R-:W-:Y:S05]  /*afc0*/  BSYNC B1 ;  /* 0x0000000000017941 */ /* 0x000fea0003800000 */
.L_x_11513:
[----:B------:R-:W-:Y:S01]  /*afd0*/  PRMT R47, R0, 0x5410, R20 ;  /* 0x00005410002f7816 */ /* 0x000fe20000000014 */
[----:B------:R-:W-:Y:S06]  /*afe0*/  @P1 BRA `(.L_x_11499) ;  /* 0x0000001400201947 */ /* 0x000fec0003800000 */
[----:B------:R1:W5:Y:S01]  /*aff0*/  LDL R70, [R1+0x50] ;  /* 0x0000500001467983 */ /* 0x0003620000100800 */
[----:B0-----:R-:W0:Y:S03]  /*b000*/  LDC R3, c[0x0][0x3f4] ;  /* 0x0000fd00ff037b82 */ /* 0x001e260000000800 */
[----:B------:R1:W5:Y:S04]  /*b010*/  LDL R69, [R1+0x58] ;  /* 0x0000580001457983 */ /* 0x0003680000100800 */
[----:B------:R1:W5:Y:S01]  /*b020*/  LDL R68, [R1+0x54] ;  /* 0x0000540001447983 */ /* 0x0003620000100800 */
[C---:B------:R-:W-:Y:S01]  /*b030*/  VIADD R0, R18.reuse, 0x10 ;  /* 0x0000001012007836 */ /* 0x040fe20000000000 */
[----:B------:R-:W-:Y:S01]  /*b040*/  BSSY B1, `(.L_x_11515) ;  /* 0x0000066000017945 */ /* 0x000fe20003800000 */
[C---:B------:R-:W-:Y:S01]  /*b050*/  VIADD R20, R18.reuse, 0x20 ;  /* 0x0000002012147836 */ /* 0x040fe20000000000 */
[----:B0-----:R-:W-:-:S02]  /*b060*/  ISETP.GE.AND P0, PT, R18, R3, PT ;  /* 0x000000031200720c */ /* 0x001fc40003f06270 */
[-C--:B------:R-:W-:Y:S02]  /*b070*/  ISETP.GE.AND P1, PT, R0, R3.reuse, PT ;  /* 0x000000030000720c */ /* 0x080fe40003f26270 */
[----:B------:R-:W-:-:S09]  /*b080*/  ISETP.GE.AND P2, PT, R20, R3, PT ;  /* 0x000000031400720c */ /* 0x000fd20003f46270 */
[----:B-1----:R-:W-:Y:S05]  /*b090*/  @P0 BRA `(.L_x_11516) ;  /* 0x0000000400800947 */ /* 0x002fea0003800000 */
[----:B------:R-:W2:Y:S04]  /*b0a0*/  LDL R36, [R1+0xb4] ;  /* 0x0000b40001247983 */ /* 0x000ea80000100800 */
[----:B------:R-:W3:Y:S01]  /*b0b0*/  LDL R71, [R1+0xbc] ;  /* 0x0000bc0001477983 */ /* 0x000ee20000100800 */
[--C-:B------:R-:W-:Y:S01]  /*b0c0*/  SHF.R.U64 R4, R4, 0x10, R5.reuse ;  /* 0x0000001004047819 */ /* 0x100fe20000001205 */
[----:B------:R-:W-:Y:S01]  /*b0d0*/  HADD2.F32 R61, -RZ, R61.H0_H0 ;  /* 0x2000003dff3d7230 */ /* 0x000fe20000004100 */
[----:B------:R-:W-:Y:S01]  /*b0e0*/  SHF.R.U32.HI R58, RZ, 0x10, R5 ;  /* 0x00000010ff3a7819 */ /* 0x000fe20000011605 */
[----:B------:R-:W-:Y:S01]  /*b0f0*/  HADD2.F32 R60, -RZ, R60.H0_H0 ;  /* 0x2000003cff3c7230 */ /* 0x000fe20000004100 */
[--C-:B------:R-:W-:Y:S02]  /*b100*/  SHF.R.U64 R5, R26, 0x10, R27.reuse ;  /* 0x000000101a057819 */ /* 0x100fe4000000121b */
[----:B------:R-:W-:Y:S01]  /*b110*/  SHF.R.U32.HI R26, RZ, 0x10, R27 ;  /* 0x00000010ff1a7819 */ /* 0x000fe2000001161b */
[----:B------:R-:W-:Y:S01]  /*b120*/  HADD2.F32 R58, -RZ, R58.H0_H0 ;  /* 0x2000003aff3a7230 */ /* 0x000fe20000004100 */
[----:B------:R-:W-:Y:S01]  /*b130*/  SHF.R.U32.HI R52, RZ, 0x10, R25 ;  /* 0x00000010ff347819 */ /* 0x000fe20000011619 */
[----:B------:R-:W-:Y:S01]  /*b140*/  HADD2.F32 R5, -RZ, R5.H0_H0 ;  /* 0x20000005ff057230 */ /* 0x000fe20000004100 */
[----:B------:R-:W-:-:S02]  /*b150*/  SHF.R.U64 R6, R6, 0x10, R7 ;  /* 0x0000001006067819 */ /* 0x000fc40000001207 */
[----:B------:R-:W-:Y:S01]  /*b160*/  SHF.R.U32.HI R7, RZ, 0x10, R7 ;  /* 0x00000010ff077819 */ /* 0x000fe20000011607 */
[----:B------:R-:W-:Y:S01]  /*b170*/  HADD2.F32 R52, -RZ, R52.H0_H0 ;  /* 0x20000034ff347230 */ /* 0x000fe20000004100 */
[----:B--2---:R-:W-:-:S04]  /*b180*/  LEA.HI R0, R3, R36, RZ, 0x1d ;  /* 0x0000002403007211 */ /* 0x004fc800078fe8ff */
[----:B------:R-:W-:-:S04]  /*b190*/  SHF.R.S32.HI R37, RZ, 0x1f, R0 ;  /* 0x0000001fff257819 */ /* 0x000fc80000011400 */
[----:B------:R-:W-:Y:S01]  /*b1a0*/  LEA.HI R37, R37, R0, RZ, 0x2 ;  /* 0x0000000025257211 */ /* 0x000fe200078f10ff */
[----:B------:R-:W-:-:S03]  /*b1b0*/  IMAD.SHL.U32 R0, R0, 0x8, RZ ;  /* 0x0000000800007824 */ /* 0x000fc600078e00ff */
[----:B------:R-:W-:Y:S02]  /*b1c0*/  SHF.R.S32.HI R37, RZ, 0x2, R37 ;  /* 0x00000002ff257819 */ /* 0x000fe40000011425 */
[----:B-----5:R-:W-:-:S03]  /*b1d0*/  LOP3.LUT R0, R70, 0x18, R0, 0xf8, !PT ;  /* 0x0000001846007812 */ /* 0x020fc600078ef800 */
[----:B------:R-:W-:Y:S01]  /*b1e0*/  IMAD R20, R37, 0x1800, R69 ;  /* 0x0000180025147824 */ /* 0x000fe200078e0245 */
[----:B------:R-:W-:Y:S01]  /*b1f0*/  LOP3.LUT R41, R0, R68, RZ, 0x3c, !PT ;  /* 0x0000004400297212 */ /* 0x000fe200078e3cff */
[----:B---3--:R-:W0:Y:S04]  /*b200*/  LDS.128 R36, [R71] ;  /* 0x0000000047247984 */ /* 0x008e280000000c00 */
[----:B------:R-:W-:Y:S01]  /*b210*/  IMAD.IADD R41, R20, 0x1, R41 ;  /* 0x0000000114297824 */ /* 0x000fe200078e0229 */
[----:B------:R-:W-:-:S03]  /*b220*/  SHF.R.U64 R20, R24, 0x10, R25 ;  /* 0x0000001018147819 */ /* 0x000fc60000001219 */
[----:B------:R-:W-:-:S05]  /*b230*/  IMAD R0, R41, 0x2, R2 ;  /* 0x0000000229007824 */ /* 0x000fca00078e0202 */
[----:B------:R-:W1:Y:S01]  /*b240*/  LDS.128 R40, [R0+0xc400] ;  /* 0x00c4000000287984 */ /* 0x000e620000000c00 */
[--C-:B0-----:R-:W-:Y:S02]  /*b250*/  HADD2.F32 R56, -RZ, R37.reuse.H0_H0 ;  /* 0x20000025ff387230 */ /* 0x101fe40000004100 */
[----:B------:R-:W-:Y:S02]  /*b260*/  HADD2.F32 R54, -RZ, R37.H1_H1 ;  /* 0x30000025ff367230 */ /* 0x000fe40000004100 */
[----:B------:R-:W-:Y:S02]  /*b270*/  HADD2.F32 R37, -RZ, R55.H0_H0 ;  /* 0x20000037ff257230 */ /* 0x000fe40000004100 */
[----:B------:R-:W-:Y:S02]  /*b280*/  HADD2.F32 R51, -RZ, R36.H0_H0 ;  /* 0x20000024ff337230 */ /* 0x000fe40000004100 */
[----:B------:R-:W-:Y:S02]  /*b290*/  HADD2.F32 R25, -RZ, R38.H0_H0 ;  /* 0x20000026ff197230 */ /* 0x000fe40000004100 */
[----:B------:R-:W-:-:S02]  /*b2a0*/  HADD2.F32 R24, -RZ, R39.H0_H0 ;  /* 0x20000027ff187230 */ /* 0x000fc40000004100 */
        /* <DEDUP_REMOVED lines=8> */
[----:B------:R-:W-:Y:S01]  /*b330*/  FFMA.FTZ R37, R56, R61, R65 ;  /* 0x0000003d38257223 */ /* 0x000fe20000010041 */
[--C-:B------:R-:W-:Y:S02]  /*b340*/  HADD2.F32 R56, -RZ, R62.reuse.H1_H1 ;  /* 0x3000003eff387230 */ /* 0x100fe40000004100 */
[C---:B------:R-:W-:Y:S01]  /*b350*/  FMUL.FTZ R63, R59.reuse, R58 ;  /* 0x0000003a3b3f7220 */ /* 0x040fe20000410000 */
[----:B------:R-:W-:Y:S01]  /*b360*/  FMUL.FTZ R59, R59, R52 ;  /* 0x000000343b3b7220 */ /* 0x000fe20000410000 */
[C---:B------:R-:W-:Y:S01]  /*b370*/  FMUL.FTZ R64, R57.reuse, R60 ;  /* 0x0000003c39407220 */ /* 0x040fe20000410000 */
[----:B------:R-:W-:Y:S02]  /*b380*/  HADD2.F32 R62, -RZ, R62.H0_H0 ;  /* 0x2000003eff3e7230 */ /* 0x000fe40000004100 */
[----:B------:R-:W-:Y:S01]  /*b390*/  FMUL.FTZ R57, R57, R56 ;  /* 0x0000003839397220 */ /* 0x000fe20000410000 */
[C---:B------:R-:W-:Y:S01]  /*b3a0*/  FFMA.FTZ R52, R54.reuse, R52, -R63 ;  /* 0x0000003436347223 */ /* 0x040fe2000001083f */
[----:B------:R-:W-:Y:S01]  /*b3b0*/  FFMA.FTZ R54, R54, R58, R59 ;  /* 0x0000003a36367223 */ /* 0x000fe2000001003b */
[----:B------:R-:W-:Y:S01]  /*b3c0*/  FFMA.FTZ R56, R51, R56, -R64 ;  /* 0x0000003833387223 */ /* 0x000fe20000010840 */
[----:B------:R-:W-:-:S02]  /*b3d0*/  HADD2.F32 R58, -RZ, R66.H1_H1 ;  /* 0x30000042ff3a7230 */ /* 0x000fc40000004100 */
[----:B------:R-:W-:Y:S01]  /*b3e0*/  FFMA.FTZ R51, R51, R60, R57 ;  /* 0x0000003c33337223 */ /* 0x000fe20000010039 */
[C---:B------:R-:W-:Y:S01]  /*b3f0*/  FMUL.FTZ R60, R55.reuse, R62 ;  /* 0x0000003e373c7220 */ /* 0x040fe20000410000 */
[----:B------:R-:W-:Y:S02]  /*b400*/  HADD2.F32 R41, -RZ, R43.H0_H0 ;  /* 0x2000002bff297230 */ /* 0x000fe40000004100 */
[----:B------:R-:W-:Y:S02]  /*b410*/  HADD2.F32 R57, -RZ, R67.H0_H0 ;  /* 0x20000043ff397230 */ /* 0x000fe40000004100 */
[-C--:B------:R-:W-:Y:S01]  /*b420*/  FMUL.FTZ R64, R55, R58.reuse ;  /* 0x0000003a37407220 */ /* 0x080fe20000410000 */
[----:B------:R-:W-:Y:S02]  /*b430*/  HADD2.F32 R59, -RZ, R66.H0_H0 ;  /* 0x20000042ff3b7230 */ /* 0x000fe40000004100 */
[----:B------:R-:W-:Y:S01]  /*b440*/  FFMA.FTZ R55, R25, R58, -R60 ;  /* 0x0000003a19377223 */ /* 0x000fe2000001083c */
[----:B------:R-:W-:-:S02]  /*b450*/  HADD2.F32 R60, -RZ, R7.H0_H0 ;  /* 0x20000007ff3c7230 */ /* 0x000fc40000004100 */
[C---:B------:R-:W-:Y:S01]  /*b460*/  FMUL.FTZ R66, R41.reuse, R57 ;  /* 0x0000003929427220 */ /* 0x040fe20000410000 */
[----:B------:R-:W-:Y:S02]  /*b470*/  HADD2.F32 R43, -RZ, R43.H1_H1 ;  /* 0x3000002bff2b7230 */ /* 0x000fe40000004100 */
[-C--:B------:R-:W-:Y:S01]  /*b480*/  FMUL.FTZ R7, R41, R59.reuse ;  /* 0x0000003b29077220 */ /* 0x080fe20000410000 */
[----:B------:R-:W-:Y:S02]  /*b490*/  HADD2.F32 R58, -RZ, R26.H0_H0 ;  /* 0x2000001aff3a7230 */ /* 0x000fe40000004100 */
[----:B------:R-:W-:Y:S01]  /*b4a0*/  FFMA.FTZ R26, R25, R62, R64 ;  /* 0x0000003e191a7223 */ /* 0x000fe20000010040 */
[C---:B------:R-:W-:Y:S01]  /*b4b0*/  FFMA.FTZ R66, R24.reuse, R59, R66 ;  /* 0x0000003b18427223 */ /* 0x040fe20000010042 */
[----:B------:R-:W-:Y:S01]  /*b4c0*/  FFMA.FTZ R57, R24, R57, -R7 ;  /* 0x0000003918397223 */ /* 0x000fe20000010807 */
        /* <DEDUP_REMOVED lines=29> */
.L_x_11516:
[----:B------:R-:W-:Y:S05]  /*b6a0*/  BSYNC B1 ;  /* 0x0000000000017941 */ /* 0x000fea0003800000 */
.L_x_11515:
[----:B------:R-:W-:Y:S04]  /*b6b0*/  BSSY B1, `(.L_x_11517) ;  /* 0x000006d000017945 */ /* 0x000fe80003800000 */
[----:B------:R-:W-:Y:S05]  /*b6c0*/  @P1 BRA `(.L_x_11518) ;  /* 0x0000000400ac1947 */ /* 0x000fea0003800000 */
[----:B0-----:R-:W2:Y:S04]  /*b6d0*/  LDL R6, [R1+0x88] ;  /* 0x0000880001067983 */ /* 0x001ea80000100800 */
[----:B------:R-:W2:Y:S04]  /*b6e0*/  LDL.64 R4, [R1+0x60] ;  /* 0x0000600001047983 */ /* 0x000ea80000100a00 */
[----:B------:R-:W3:Y:S01]  /*b6f0*/  LDL R0, [R1+0x68] ;  /* 0x0000680001007983 */ /* 0x000ee20000100800 */
[--C-:B------:R-:W-:Y:S01]  /*b700*/  HADD2.F32 R51, -RZ, R53.reuse.H1_H1 ;  /* 0x30000035ff337230 */ /* 0x100fe20000004100 */
[----:B------:R-:W-:Y:S01]  /*b710*/  SHF.R.U32.HI R54, RZ, 0x10, R9 ;  /* 0x00000010ff367819 */ /* 0x000fe20000011609 */
[----:B------:R-:W-:Y:S01]  /*b720*/  HADD2.F32 R53, -RZ, R53.H0_H0 ;  /* 0x20000035ff357230 */ /* 0x000fe20000004100 */
[----:B------:R-:W-:-:S02]  /*b730*/  SHF.R.U64 R28, R28, 0x10, R29 ;  /* 0x000000101c1c7819 */ /* 0x000fc4000000121d */
[----:B------:R-:W-:Y:S01]  /*b740*/  SHF.R.U32.HI R52, RZ, 0x10, R29 ;  /* 0x00000010ff347819 */ /* 0x000fe2000001161d */
[----:B------:R-:W-:Y:S01]  /*b750*/  HADD2.F32 R54, -RZ, R54.H0_H0 ;  /* 0x20000036ff367230 */ /* 0x000fe20000004100 */
[----:B------:R-:W-:Y:S02]  /*b760*/  SHF.R.U64 R29, R8, 0x10, R9 ;  /* 0x00000010081d7819 */ /* 0x000fe40000001209 */
[--C-:B------:R-:W-:Y:S02]  /*b770*/  SHF.R.U64 R8, R30, 0x10, R31.reuse ;  /* 0x000000101e087819 */ /* 0x100fe4000000121f */
[----:B------:R-:W-:Y:S01]  /*b780*/  SHF.R.U32.HI R30, RZ, 0x10, R31 ;  /* 0x00000010ff1e7819 */ /* 0x000fe2000001161f */
[----:B------:R-:W-:Y:S01]  /*b790*/  HADD2.F32 R29, -RZ, R29.H0_H0 ;  /* 0x2000001dff1d7230 */ /* 0x000fe20000004100 */
[--C-:B------:R-:W-:Y:S02]  /*b7a0*/  SHF.R.U64 R9, R10, 0x10, R11.reuse ;  /* 0x000000100a097819 */ /* 0x100fe4000000120b */
[----:B------:R-:W-:Y:S01]  /*b7b0*/  SHF.R.U32.HI R10, RZ, 0x10, R11 ;  /* 0x00000010ff0a7819 */ /* 0x000fe2000001160b */
[----:B------:R-:W-:-:S04]  /*b7c0*/  HADD2.F32 R30, -RZ, R30.H0_H0 ;  /* 0x2000001eff1e7230 */ /* 0x000fc80000004100 */
[----:B------:R-:W-:Y:S02]  /*b7d0*/  HADD2.F32 R10, -RZ, R10.H0_H0 ;  /* 0x2000000aff0a7230 */ /* 0x000fe40000004100 */
[----:B--2---:R-:W-:Y:S01]  /*b7e0*/  IMAD.IADD R4, R4, 0x1, R6 ;  /* 0x0000000104047824 */ /* 0x004fe200078e0206 */
[----:B---3--:R-:W-:-:S04]  /*b7f0*/  LEA.HI R0, R3, R0, RZ, 0x1d ;  /* 0x0000000003007211 */ /* 0x008fc800078fe8ff */
[----:B------:R-:W-:-:S04]  /*b800*/  SHF.R.S32.HI R5, RZ, 0x1f, R4 ;  /* 0x0000001fff057819 */ /* 0x000fc80000011404 */
[CC--:B------:R-:W-:Y:S02]  /*b810*/  LEA.HI R6, R5.reuse, R4.reuse, RZ, 0x5 ;  /* 0x0000000405067211 */ /* 0x0c0fe400078f28ff */
[----:B------:R-:W-:Y:S02]  /*b820*/  LEA.HI R4, R5, R4, RZ, 0x3 ;  /* 0x0000000405047211 */ /* 0x000fe400078f18ff */
[----:B------:R-:W-:Y:S02]  /*b830*/  SHF.R.S32.HI R5, RZ, 0x1f, R0 ;  /* 0x0000001fff057819 */ /* 0x000fe40000011400 */
[----:B-----5:R-:W-:Y:S02]  /*b840*/  LOP3.LUT R4, R70, 0x18, R4, 0xf8, !PT ;  /* 0x0000001846047812 */ /* 0x020fe400078ef804 */
[----:B------:R-:W-:Y:S01]  /*b850*/  LEA.HI R5, R5, R0, RZ, 0x2 ;  /* 0x0000000005057211 */ /* 0x000fe200078f10ff */
[----:B------:R-:W-:Y:S01]  /*b860*/  IMAD.SHL.U32 R0, R0, 0x8, RZ ;  /* 0x0000000800007824 */ /* 0x000fe200078e00ff */
[----:B------:R-:W-:-:S02]  /*b870*/  LOP3.LUT R7, R4, R68, RZ, 0x3c, !PT ;  /* 0x0000004404077212 */ /* 0x000fc400078e3cff */
[----:B------:R-:W-:Y:S02]  /*b880*/  SHF.R.S32.HI R5, RZ, 0x2, R5 ;  /* 0x00000002ff057819 */ /* 0x000fe40000011405 */
[----:B------:R-:W-:Y:S02]  /*b890*/  LOP3.LUT R4, R70, 0x18, R0, 0xf8, !PT ;  /* 0x0000001846047812 */ /* 0x000fe400078ef800 */
[----:B------:R-:W-:Y:S01]  /*b8a0*/  SHF.R.S32.HI R6, RZ, 0x5, R6 ;  /* 0x00000005ff067819 */ /* 0x000fe20000011406 */
[----:B------:R-:W-:Y:S01]  /*b8b0*/  IMAD R20, R5, 0x1800, R69 ;  /* 0x0000180005147824 */ /* 0x000fe200078e0245 */
[----:B------:R-:W-:-:S03]  /*b8c0*/  LOP3.LUT R25, R4, R68, RZ, 0x3c, !PT ;  /* 0x0000004404197212 */ /* 0x000fc600078e3cff */
[----:B------:R-:W-:Y:S02]  /*b8d0*/  IMAD R6, R6, 0x1800, R69 ;  /* 0x0000180006067824 */ /* 0x000fe400078e0245 */
[----:B------:R-:W-:Y:S02]  /*b8e0*/  IMAD.IADD R25, R20, 0x1, R25 ;  /* 0x0000000114197824 */ /* 0x000fe400078e0219 */
[----:B------:R-:W-:Y:S02]  /*b8f0*/  IMAD.IADD R6, R6, 0x1, R7 ;  /* 0x0000000106067824 */ /* 0x000fe400078e0207 */
[----:B------:R-:W-:-:S03]  /*b900*/  IMAD R20, R25, 0x2, R2 ;  /* 0x0000000219147824 */ /* 0x000fc600078e0202 */
[----:B------:R-:W-:Y:S02]  /*b910*/  LEA R0, R6, UR40, 0x1 ;  /* 0x0000002806007c11 */ /* 0x000fe4000f8e08ff */
[----:B------:R-:W0:Y:S04]  /*b920*/  LDS.128 R24, [R20+0xc400] ;  /* 0x00c4000014187984 */ /* 0x000e280000000c00 */
[----:B------:R-:W1:Y:S01]  /*b930*/  LDS.128 R4, [R0] ;  /* 0x0000000000047984 */ /* 0x000e620000000c00 */
[--C-:B0-----:R-:W-:Y:S02]  /*b940*/  HADD2.F32 R40, -RZ, R25.reuse.H0_H0 ;  /* 0x20000019ff287230 */ /* 0x101fe40000004100 */
[----:B------:R-:W-:Y:S02]  /*b950*/  HADD2.F32 R41, -RZ, R25.H1_H1 ;  /* 0x30000019ff297230 */ /* 0x000fe40000004100 */
[----:B-1----:R-:W-:-:S02]  /*b960*/  HADD2.F32 R36, -RZ, R5.H0_H0 ;  /* 0x20000005ff247230 */ /* 0x002fc40000004100 */
[C---:B------:R-:W-:Y:S01]  /*b970*/  FMUL.FTZ R25, R40.reuse, R53 ;  /* 0x0000003528197220 */ /* 0x040fe20000410000 */
[--C-:B------:R-:W-:Y:S02]  /*b980*/  HADD2.F32 R43, -RZ, R27.reuse.H0_H0 ;  /* 0x2000001bff2b7230 */ /* 0x100fe40000004100 */
[----:B------:R-:W-:Y:S02]  /*b990*/  HADD2.F32 R31, -RZ, R27.H1_H1 ;  /* 0x3000001bff1f7230 */ /* 0x000fe40000004100 */
[-C--:B------:R-:W-:Y:S01]  /*b9a0*/  FMUL.FTZ R27, R40, R51.reuse ;  /* 0x00000033281b7220 */ /* 0x080fe20000410000 */
[----:B------:R-:W-:Y:S02]  /*b9b0*/  HADD2.F32 R38, -RZ, R5.H1_H1 ;  /* 0x30000005ff267230 */ /* 0x000fe40000004100 */
[----:B------:R-:W-:Y:S01]  /*b9c0*/  FFMA.FTZ R25, R36, R51, -R25 ;  /* 0x0000003324197223 */ /* 0x000fe20000010819 */
[----:B------:R-:W-:Y:S02]  /*b9d0*/  HADD2.F32 R40, -RZ, R52.H0_H0 ;  /* 0x20000034ff287230 */ /* 0x000fe40000004100 */
[----:B------:R-:W-:Y:S01]  /*b9e0*/  FMUL.FTZ R51, R41, R54 ;  /* 0x0000003629337220 */ /* 0x000fe20000410000 */
[----:B------:R-:W-:-:S02]  /*b9f0*/  HADD2.F32 R37, -RZ, R24.H0_H0 ;  /* 0x20000018ff257230 */ /* 0x000fc40000004100 */
[----:B------:R-:W-:Y:S01]  /*ba00*/  FFMA.FTZ R27, R36, R53, R27 ;  /* 0x00000035241b7223 */ /* 0x000fe2000001001b */
[--C-:B------:R-:W-:Y:S02]  /*ba10*/  HADD2.F32 R52, -RZ, R50.reuse.H1_H1 ;  /* 0x30000032ff347230 */ /* 0x100fe40000004100 */
[-C--:B------:R-:W-:Y:S01]  /*ba20*/  FMUL.FTZ R53, R41, R40.reuse ;  /* 0x0000002829357220 */ /* 0x080fe20000410000 */
[----:B------:R-:W-:Y:S02]  /*ba30*/  HADD2.F32 R50, -RZ, R50.H0_H0 ;  /* 0x20000032ff327230 */ /* 0x000fe40000004100 */
[----:B------:R-:W-:Y:S01]  /*ba40*/  FFMA.FTZ R36, R38, R40, -R51 ;  /* 0x0000002826247223 */ /* 0x000fe20000010833 */
[----:B------:R-:W-:Y:S02]  /*ba50*/  HADD2.F32 R39, -RZ, R4.H0_H0 ;  /* 0x20000004ff277230 */ /* 0x000fe40000004100 */
[----:B------:R-:W-:Y:S01]  /*ba60*/  FMUL.FTZ R40, R37, R52 ;  /* 0x0000003425287220 */ /* 0x000fe20000410000 */
[----:B------:R-:W-:-:S02]  /*ba70*/  HADD2.F32 R42, -RZ, R26.H0_H0 ;  /* 0x2000001aff2a7230 */ /* 0x000fc40000004100 */
[-C--:B------:R-:W-:Y:S01]  /*ba80*/  FMUL.FTZ R51, R37, R50.reuse ;  /* 0x0000003225337220 */ /* 0x080fe20000410000 */
[----:B------:R-:W-:Y:S02]  /*ba90*/  HADD2.F32 R41, -RZ, R49.H1_H1 ;  /* 0x30000031ff297230 */ /* 0x000fe40000004100 */
[C---:B------:R-:W-:Y:S01]  /*baa0*/  FFMA.FTZ R37, R39.reuse, R50, -R40 ;  /* 0x0000003227257223 */ /* 0x040fe20000010828 */
[----:B------:R-:W-:Y:S02]  /*bab0*/  HADD2.F32 R5, -RZ, R6.H0_H0 ;  /* 0x20000006ff057230 */ /* 0x000fe40000004100 */
[----:B------:R-:W-:Y:S01]  /*bac0*/  FFMA.FTZ R51, R39, R52, R51 ;  /* 0x0000003427337223 */ /* 0x000fe20000010033 */
[--C-:B------:R-:W-:Y:S02]  /*bad0*/  HADD2.F32 R40, -RZ, R48.reuse.H1_H1 ;  /* 0x30000030ff287230 */ /* 0x100fe40000004100 */
[----:B------:R-:W-:Y:S01]  /*bae0*/  FMUL.FTZ R52, R42, R41 ;  /* 0x000000292a347220 */ /* 0x000fe20000410000 */
[----:B------:R-:W-:-:S02]  /*baf0*/  HADD2.F32 R48, -RZ, R48.H0_H0 ;  /* 0x20000030ff307230 */ /* 0x000fc40000004100 */
[----:B------:R-:W-:Y:S01]  /*bb00*/  FFMA.FTZ R38, R38, R54, R53 ;  /* 0x0000003626267223 */ /* 0x000fe20000010035 */
[----:B------:R-:W-:Y:S02]  /*bb10*/  HADD2.F32 R50, -RZ, R49.H0_H0 ;  /* 0x20000031ff327230 */ /* 0x000fe40000004100 */
[-C--:B------:R-:W-:Y:S01]  /*bb20*/  FMUL.FTZ R42, R42, R40.reuse ;  /* 0x000000282a2a7220 */ /* 0x080fe20000410000 */
[----:B------:R-:W-:Y:S01]  /*bb30*/  FFMA.FTZ R52, R5, R40, -R52 ;  /* 0x0000002805347223 */ /* 0x000fe20000010834 */
[--C-:B------:R-:W-:Y:S02]  /*bb40*/  HADD2.F32 R11, -RZ, R7.reuse.H0_H0 ;  /* 0x20000007ff0b7230 */ /* 0x100fe40000004100 */
[C---:B------:R-:W-:Y:S01]  /*bb50*/  FMUL.FTZ R40, R43.reuse, R48 ;  /* 0x000000302b287220 */ /* 0x040fe20000410000 */
[----:B------:R-:W-:Y:S01]  /*bb60*/  FMUL.FTZ R43, R43, R50 ;  /* 0x000000322b2b7220 */ /* 0x000fe20000410000 */
[----:B------:R-:W-:Y:S02]  /*bb70*/  HADD2.F32 R7, -RZ, R7.H1_H1 ;  /* 0x30000007ff077230 */ /* 0x000fe40000004100 */
[----:B------:R-:W-:Y:S01]  /*bb80*/  FFMA.FTZ R42, R5, R41, R42 ;  /* 0x00000029052a7223 */ /* 0x000fe2000001002a */
[----:B------:R-:W-:-:S02]  /*bb90*/  HADD2.F32 R24, -RZ, R24.H1_H1 ;  /* 0x30000018ff187230 */ /* 0x000fc40000004100 */
[----:B------:R-:W-:Y:S01]  /*bba0*/  FFMA.FTZ R43, R11, R48, R43 ;  /* 0x000000300b2b7223 */ /* 0x000fe2000001002b */
[----:B------:R-:W-:Y:S01]  /*bbb0*/  FMUL.FTZ R54, R31, R10 ;  /* 0x0000000a1f367220 */ /* 0x000fe20000410000 */
[----:B------:R-:W-:Y:S01]  /*bbc0*/  FFMA.FTZ R40, R11, R50, -R40 ;  /* 0x000000320b287223 */ /* 0x000fe20000010828 */
        /* <DEDUP_REMOVED lines=8> */
[----:B------:R-:W-:Y:S01]  /*bc50*/  FMUL.FTZ R24, R24, R5 ;  /* 0x0000000518187220 */ /* 0x000fe20000410000 */
[----:B------:R-:W-:Y:S02]  /*bc60*/  HADD2.F32 R4, -RZ, R4.H1_H1 ;  /* 0x30000004ff047230 */ /* 0x000fe40000004100 */
[C---:B------:R-:W-:Y:S01]  /*bc70*/  FMUL.FTZ R31, R26.reuse, R11 ;  /* 0x0000000b1a1f7220 */ /* 0x040fe20000410000 */
        /* <DEDUP_REMOVED lines=16> */
.L_x_11518:
[----:B------:R-:W-:Y:S05]  /*bd80*/  BSYNC B1 ;  /* 0x0000000000017941 */ /* 0x000fea0003800000 */
.L_x_11517:
[----:B------:R-:W-:Y:S05]  /*bd90*/  @P2 BRA `(.L_x_11499) ;  /* 0x0000000400b42947 */ /* 0x000fea0003800000 */
[----:B01----:R-:W2:Y:S04]  /*bda0*/  LDL.64 R4, [R1+0x60] ;  /* 0x0000600001047983 */ /* 0x003ea80000100a00 */
[----:B------:R-:W3:Y:S01]  /*bdb0*/  LDL R0, [R1+0x84] ;  /* 0x0000840001007983 */ /* 0x000ee20000100800 */
[----:B--2---:R-:W-:-:S03]  /*bdc0*/  IMAD.MOV.U32 R6, RZ, RZ, R4 ;  /* 0x000000ffff067224 */ /* 0x004fc600078e0004 */
[----:B------:R-:W2:Y:S01]  /*bdd0*/  LDL R4, [R1+0x6c] ;  /* 0x00006c0001047983 */ /* 0x000ea20000100800 */
[----:B------:R-:W-:Y:S01]  /*bde0*/  IMAD.MOV.U32 R7, RZ, RZ, R5 ;  /* 0x000000ffff077224 */ /* 0x000fe200078e0005 */
[----:B---3--:R-:W-:-:S04]  /*bdf0*/  IADD3 R0, R6, R0, RZ ;  /* 0x0000000006007210 */ /* 0x008fc80007ffe0ff */
[----:B------:R-:W-:Y:S01]  /*be00*/  SHF.R.S32.HI R5, RZ, 0x1f, R0 ;  /* 0x0000001fff057819 */ /* 0x000fe20000011400 */
[----:B------:R-:W-:Y:S01]  /*be10*/  HADD2.F32 R31, -RZ, R46.H1_H1 ;  /* 0x3000002eff1f7230 */ /* 0x000fe20000004100 */
[--C-:B------:R-:W-:Y:S02]  /*be20*/  SHF.R.U64 R20, R32, 0x10, R33.reuse ;  /* 0x0000001020147819 */ /* 0x100fe40000001221 */
[----:B------:R-:W-:Y:S01]  /*be30*/  SHF.R.U32.HI R36, RZ, 0x10, R33 ;  /* 0x00000010ff247819 */ /* 0x000fe20000011621 */
[----:B------:R-:W-:Y:S01]  /*be40*/  HADD2.F32 R33, -RZ, R21.H1_H1 ;  /* 0x30000015ff217230 */ /* 0x000fe20000004100 */
[--C-:B------:R-:W-:Y:S02]  /*be50*/  SHF.R.U32.HI R32, RZ, 0x10, R13.reuse ;  /* 0x00000010ff207819 */ /* 0x100fe4000001160d */
[----:B------:R-:W-:Y:S02]  /*be60*/  SHF.R.U64 R24, R12, 0x10, R13 ;  /* 0x000000100c187819 */ /* 0x000fe4000000120d */
[--C-:B------:R-:W-:Y:S01]  /*be70*/  SHF.R.U64 R12, R34, 0x10, R35.reuse ;  /* 0x00000010220c7819 */ /* 0x100fe20000001223 */
[----:B------:R-:W-:Y:S01]  /*be80*/  HADD2.F32 R34, -RZ, R32.H0_H0 ;  /* 0x20000020ff227230 */ /* 0x000fe20000004100 */
[----:B------:R-:W-:-:S02]  /*be90*/  SHF.R.U32.HI R40, RZ, 0x10, R35 ;  /* 0x00000010ff287819 */ /* 0x000fc40000011623 */
[--C-:B------:R-:W-:Y:S01]  /*bea0*/  SHF.R.U64 R13, R14, 0x10, R15.reuse ;  /* 0x000000100e0d7819 */ /* 0x100fe2000000120f */
[----:B------:R-:W-:Y:S01]  /*beb0*/  HADD2.F32 R32, -RZ, R21.H0_H0 ;  /* 0x20000015ff207230 */ /* 0x000fe20000004100 */
[----:B------:R-:W-:Y:S01]  /*bec0*/  SHF.R.U32.HI R39, RZ, 0x10, R15 ;  /* 0x00000010ff277819 */ /* 0x000fe2000001160f */
[----:B------:R-:W-:Y:S02]  /*bed0*/  HADD2.F32 R46, -RZ, R46.H0_H0 ;  /* 0x2000002eff2e7230 */ /* 0x000fe40000004100 */
[----:B------:R-:W-:Y:S01]  /*bee0*/  HADD2.F32 R13, -RZ, R13.H0_H0 ;  /* 0x2000000dff0d7230 */ /* 0x000fe20000004100 */
[----:B--2---:R-:W-:Y:S02]  /*bef0*/  LEA.HI R3, R3, R4, RZ, 0x1d ;  /* 0x0000000403037211 */ /* 0x004fe400078fe8ff */
[CC--:B------:R-:W-:Y:S02]  /*bf00*/  LEA.HI R4, R5.reuse, R0.reuse, RZ, 0x5 ;  /* 0x0000000005047211 */ /* 0x0c0fe400078f28ff */
[----:B------:R-:W-:-:S02]  /*bf10*/  LEA.HI R5, R5, R0, RZ, 0x3 ;  /* 0x0000000005057211 */ /* 0x000fc400078f18ff */
[----:B------:R-:W-:Y:S02]  /*bf20*/  SHF.R.S32.HI R0, RZ, 0x1f, R3 ;  /* 0x0000001fff007819 */ /* 0x000fe40000011403 */
[----:B------:R-:W-:Y:S02]  /*bf30*/  SHF.R.S32.HI R4, RZ, 0x5, R4 ;  /* 0x00000005ff047819 */ /* 0x000fe40000011404 */
[----:B------:R-:W-:Y:S01]  /*bf40*/  LEA.HI R0, R0, R3, RZ, 0x2 ;  /* 0x0000000300007211 */ /* 0x000fe200078f10ff */
[----:B------:R-:W-:Y:S02]  /*bf50*/  IMAD.SHL.U32 R3, R3, 0x8, RZ ;  /* 0x0000000803037824 */ /* 0x000fe400078e00ff */
[----:B-----5:R-:W-:Y:S01]  /*bf60*/  IMAD R6, R4, 0x1800, R69 ;  /* 0x0000180004067824 */ /* 0x020fe200078e0245 */
[----:B------:R-:W-:Y:S02]  /*bf70*/  SHF.R.S32.HI R4, RZ, 0x2, R0 ;  /* 0x00000002ff047819 */ /* 0x000fe40000011400 */
[----:B------:R-:W-:-:S02]  /*bf80*/  LOP3.LUT R3, R70, 0x18, R3, 0xf8, !PT ;  /* 0x0000001846037812 */ /* 0x000fc400078ef803 */
[----:B------:R-:W-:Y:S01]  /*bf90*/  LOP3.LUT R5, R70, 0x18, R5, 0xf8, !PT ;  /* 0x0000001846057812 */ /* 0x000fe200078ef805 */
[----:B------:R-:W-:Y:S01]  /*bfa0*/  IMAD R8, R4, 0x1800, R69 ;  /* 0x0000180004087824 */ /* 0x000fe200078e0245 */
[-C--:B------:R-:W-:Y:S02]  /*bfb0*/  LOP3.LUT R3, R3, R68.reuse, RZ, 0x3c, !PT ;  /* 0x0000004403037212 */ /* 0x080fe400078e3cff */
[----:B------:R-:W-:-:S03]  /*bfc0*/  LOP3.LUT R5, R5, R68, RZ, 0x3c, !PT ;  /* 0x0000004405057212 */ /* 0x000fc600078e3cff */
        /* <DEDUP_REMOVED lines=10> */
[-C--:B------:R-:W-:Y:S01]  /*c070*/  FMUL.FTZ R37, R27, R31.reuse ;  /* 0x0000001f1b257220 */ /* 0x080fe20000410000 */
[----:B------:R-:W-:Y:S02]  /*c080*/  HADD2.F32 R9, -RZ, R8.H0_H0 ;  /* 0x20000008ff097230 */ /* 0x000fe40000004100 */
[----:B------:R-:W-:Y:S02]  /*c090*/  HADD2.F32 R27, -RZ, R36.H0_H0 ;  /* 0x20000024ff1b7230 */ /* 0x000fe40000004100 */
[C---:B------:R-:W-:Y:S01]  /*c0a0*/  FFMA.FTZ R35, R14.reuse, R31, -R35 ;  /* 0x0000001f0e237223 */ /* 0x040fe20000010823 */
[----:B------:R-:W-:Y:S02]  /*c0b0*/  HADD2.F32 R15, -RZ, R5.H1_H1 ;  /* 0x30000005ff0f7230 */ /* 0x000fe40000004100 */
[----:B------:R-:W-:Y:S01]  /*c0c0*/  FFMA.FTZ R37, R14, R33, R37 ;  /* 0x000000210e257223 */ /* 0x000fe20000010025 */
[----:B------:R-:W-:-:S02]  /*c0d0*/  HADD2.F32 R5, -RZ, R4.H0_H0 ;  /* 0x20000004ff057230 */ /* 0x000fc40000004100 */
[C---:B------:R-:W-:Y:S01]  /*c0e0*/  FMUL.FTZ R36, R28.reuse, R34 ;  /* 0x000000221c247220 */ /* 0x040fe20000410000 */
[-C--:B------:R-:W-:Y:S01]  /*c0f0*/  FMUL.FTZ R38, R28, R27.reuse ;  /* 0x0000001b1c267220 */ /* 0x080fe20000410000 */
[C---:B------:R-:W-:Y:S01]  /*c100*/  FMUL.FTZ R14, R9.reuse, R32 ;  /* 0x00000020090e7220 */ /* 0x040fe20000410000 */
[----:B------:R-:W-:Y:S02]  /*c110*/  HADD2.F32 R29, -RZ, R10.H0_H0 ;  /* 0x2000000aff1d7230 */ /* 0x000fe40000004100 */
[----:B------:R-:W-:Y:S01]  /*c120*/  FMUL.FTZ R9, R9, R46 ;  /* 0x0000002e09097220 */ /* 0x000fe20000410000 */
[----:B------:R-:W-:Y:S02]  /*c130*/  HADD2.F32 R28, -RZ, R45.H0_H0 ;  /* 0x2000002dff1c7230 */ /* 0x000fe40000004100 */
[C---:B------:R-:W-:Y:S01]  /*c140*/  FFMA.FTZ R36, R15.reuse, R27, -R36 ;  /* 0x0000001b0f247223 */ /* 0x040fe20000010824 */
[----:B------:R-:W-:Y:S01]  /*c150*/  FFMA.FTZ R38, R15, R34, R38 ;  /* 0x000000220f267223 */ /* 0x000fe20000010026 */
[----:B------:R-:W-:Y:S01]  /*c160*/  FFMA.FTZ R46, R5, R46, -R14 ;  /* 0x0000002e052e7223 */ /* 0x000fe2000001080e */
[----:B------:R-:W-:-:S02]  /*c170*/  HADD2.F32 R25, -RZ, R6.H0_H0 ;  /* 0x20000006ff197230 */ /* 0x000fc40000004100 */
[----:B------:R-:W-:Y:S01]  /*c180*/  FFMA.FTZ R15, R5, R32, R9 ;  /* 0x00000020050f7223 */ /* 0x000fe20000010009 */
[----:B------:R-:W-:Y:S02]  /*c190*/  HADD2.F32 R30, -RZ, R11.H0_H0 ;  /* 0x2000000bff1e7230 */ /* 0x000fe40000004100 */
[C---:B------:R-:W-:Y:S01]  /*c1a0*/  FMUL.FTZ R32, R29.reuse, R28 ;  /* 0x0000001c1d207220 */ /* 0x040fe20000410000 */
[----:B------:R-:W-:Y:S02]  /*c1b0*/  HADD2.F32 R14, -RZ, R47.H0_H0 ;  /* 0x2000002fff0e7230 */ /* 0x000fe40000004100 */
        /* <DEDUP_REMOVED lines=9> */
[----:B------:R-:W-:Y:S02]  /*c250*/  HADD2.F32 R14, -RZ, R40.H0_H0 ;  /* 0x20000028ff0e7230 */ /* 0x000fe40000004100 */
[----:B------:R-:W-:Y:S01]  /*c260*/  FFMA.FTZ R34, R25, R28, R34 ;  /* 0x0000001c19227223 */ /* 0x000fe20000010022 */
[C---:B------:R-:W-:Y:S01]  /*c270*/  FFMA.FTZ R47, R26.reuse, R47, -R5 ;  /* 0x0000002f1a2f7223 */ /* 0x040fe20000010805 */
[----:B------:R-:W-:Y:S01]  /*c280*/  FFMA.FTZ R30, R26, R45, R30 ;  /* 0x0000002d1a1e7223 */ /* 0x000fe2000001001e */
[----:B------:R-:W-:-:S02]  /*c290*/  HADD2.F32 R7, -RZ, R7.H1_H1 ;  /* 0x30000007ff077230 */ /* 0x000fc40000004100 */
[C---:B------:R-:W-:Y:S01]  /*c2a0*/  FMUL.FTZ R28, R11.reuse, R32 ;  /* 0x000000200b1c7220 */ /* 0x040fe20000410000 */
[----:B------:R-:W-:Y:S01]  /*c2b0*/  FMUL.FTZ R26, R11, R14 ;  /* 0x0000000e0b1a7220 */ /* 0x000fe20000410000 */
[----:B------:R-:W-:Y:S02]  /*c2c0*/  HADD2.F32 R8, -RZ, R8.H1_H1 ;  /* 0x30000008ff087230 */ /* 0x000fe40000004100 */
[----:B------:R-:W-:Y:S02]  /*c2d0*/  HADD2.F32 R10, -RZ, R10.H1_H1 ;  /* 0x3000000aff0a7230 */ /* 0x000fe40000004100 */
[----:B------:R-:W-:Y:S02]  /*c2e0*/  HADD2.F32 R11, -RZ, R24.H0_H0 ;  /* 0x20000018ff0b7230 */ /* 0x000fe40000004100 */
[----:B------:R-:W-:Y:S02]  /*c2f0*/  HADD2.F32 R5, -RZ, R20.H0_H0 ;  /* 0x20000014ff057230 */ /* 0x000fe40000004100 */
[----:B------:R-:W-:-:S02]  /*c300*/  HADD2.F32 R9, -RZ, R12.H0_H0 ;  /* 0x2000000cff097230 */ /* 0x000fc40000004100 */
[C---:B------:R-:W-:Y:S01]  /*c310*/  FFMA.FTZ R28, R7.reuse, R14, -R28 ;  /* 0x0000000e071c7223 */ /* 0x040fe2000001081c */
[----:B------:R-:W-:Y:S02]  /*c320*/  HADD2.F32 R4, -RZ, R4.H1_H1 ;  /* 0x30000004ff047230 */ /* 0x000fe40000004100 */
        /* <DEDUP_REMOVED lines=20> */
.L_x_11499:
[----:B------:R-:W-:Y:S05]  /*c470*/  BSYNC B0 ;  /* 0x0000000000007941 */ /* 0x000fea0003800000 */
.L_x_11492:
        /* <DEDUP_REMOVED lines=8> */
.L_x_11490:
[----:B0--3--:R-:W-:-:S05]  /*c500*/  IMAD.U32 R0, RZ, RZ, UR39 ;  /* 0x00000027ff007e24 */ /* 0x009fca000f8e00ff */
[----:B------:R-:W-:-:S13]  /*c510*/  ISETP.NE.AND P0, PT, R0, 0x3, PT ;  /* 0x000000030000780c */ /* 0x000fda0003f05270 */
[----:B------:R-:W-:Y:S05]  /*c520*/  @!P0 BRA `(.L_x_11519) ;  /* 0x0000000000048947 */ /* 0x000fea0003800000 */
[----:B------:R-:W-:Y:S01]  /*c530*/  BPT.TRAP 0x1 ;  /* 0x000000040000795c */ /* 0x000fe20000300000 */
.L_x_11519:
[----:B------:R-:W-:Y:S01]  /*c540*/  IMAD R0, R17, 0x8, R2 ;  /* 0x0000000811007824 */ /* 0x000fe200078e0202 */
[----:B--2-4-:R-:W-:-:S04]  /*c550*/  SHF.L.U32 R5, R23, 0x1f, RZ ;  /* 0x0000001f17057819 */ /* 0x014fc800000006ff */
[----:B------:R0:W2:Y:S01]  /*c560*/  SYNCS.PHASECHK.TRANS64.TRYWAIT P1, [R0+URZ+0x2d830], R5 ;  /* 0x02d83005000075a7 */ /* 0x0000a2000802017f */
[----:B------:R-:W-:Y:S05]  /*c570*/  @!P0 BRA `(.L_x_11520) ;  /* 0x0000000000048947 */ /* 0x000fea0003800000 */
[----:B------:R-:W-:Y:S01]  /*c580*/  BPT.TRAP 0x1 ;  /* 0x000000040000795c */ /* 0x000fe20000300000 */
.L_x_11520:
[----:B-1----:R-:W-:Y:S01]  /*c590*/  VIADD R3, R2, 0x15400 ;  /* 0x0001540002037836 */ /* 0x002fe20000000000 */
[----:B------:R-:W-:Y:S01]  /*c5a0*/  LOP3.LUT R6, R44, 0x10000, RZ, 0xfc, !PT ;  /* 0x000100002c067812 */ /* 0x000fe200078efcff */
[----:B------:R-:W-:-:S03]  /*c5b0*/  IMAD.MOV.U32 R7, RZ, RZ, -0x7fffffe0 ;  /* 0x80000020ff077424 */ /* 0x000fc600078e00ff */
[----:B------:R-:W-:Y:S02]  /*c5c0*/  SHF.R.U32.HI R3, RZ, 0x4, R3 ;  /* 0x00000004ff037819 */ /* 0x000fe40000011603 */
[----:B------:R1:W-:Y:S02]  /*c5d0*/  STL.64 [R1+0x10], R6 ;  /* 0x0000100601007387 */ /* 0x0003e40000100a00 */
[----:B------:R-:W-:-:S04]  /*c5e0*/  LOP3.LUT R3, R3, 0x3fff, RZ, 0xc0, !PT ;  /* 0x00003fff03037812 */ /* 0x000fc800078ec0ff */
[----:B------:R-:W-:-:S05]  /*c5f0*/  LOP3.LUT R3, R3, 0x10000, RZ, 0xfc, !PT ;  /* 0x0001000003037812 */ /* 0x000fca00078efcff */
[----:B------:R1:W-:Y:S01]  /*c600*/  STL [R1+0x4c], R3 ;  /* 0x00004c0301007387 */ /* 0x0003e20000100800 */
[----:B--2---:R-:W-:Y:S05]  /*c610*/  @P1 BRA `(.L_x_11521) ;  /* 0x0000000000081947 */ /* 0x004fea0003800000 */
[----:B------:R-:W2:Y:S02]  /*c620*/  SYNCS.PHASECHK.TRANS64.TRYWAIT P1, [R0+URZ+0x2d830], R5 ;  /* 0x02d83005000075a7 */ /* 0x000ea4000802017f */
[----:B--2---:R-:W-:Y:S05]  /*c630*/  @!P1 BRA `(.L_x_11522) ;  /* 0x000001ac006c9947 */ /* 0x004fea0003800000 */
.L_x_11521:
[----:B-1----:R-:W3:Y:S04]  /*c640*/  LDL R3, [R1+0x4c] ;  /* 0x00004c0001037983 */ /* 0x002ee80000100800 */
[----:B------:R-:W4:Y:S01]  /*c650*/  LDL.64 R8, [R1+0x10] ;  /* 0x0000100001087983 */ /* 0x000f220000100a00 */
[----:B0-2---:R-:W-:Y:S01]  /*c660*/  IMAD.MOV.U32 R5, RZ, RZ, -0x7fffffe0 ;  /* 0x80000020ff057424 */ /* 0x005fe200078e00ff */
[----:B------:R-:W-:Y:S05]  /*c670*/  WARPSYNC.ALL ;  /* 0x0000000000007948 */ /* 0x000fea0003800000 */
[----:B------:R-:W-:Y:S01]  /*c680*/  R2UR UR7, R5 ;  /* 0x00000000050772ca */ /* 0x000fe200000e0000 */
[----:B-----5:R-:W-:Y:S01]  /*c690*/  WARPGROUP.ARRIVE ;  /* 0x00000000000079c5 */ /* 0x020fe20000000000 */
[----:B------:R-:W-:-:S02]  /*c6a0*/  IMAD.MOV.U32 R7, RZ, RZ, -0x7fffffe0 ;  /* 0x80000020ff077424 */ /* 0x000fc400078e00ff */
[----:B------:R-:W-:Y:S02]  /*c6b0*/  IMAD.MOV.U32 R21, RZ, RZ, -0x7fffffe0 ;  /* 0x80000020ff157424 */ /* 0x000fe400078e00ff */
[----:B------:R-:W-:Y:S02]  /*c6c0*/  IMAD.MOV.U32 R15, RZ, RZ, -0x7fffffe0 ;  /* 0x80000020ff0f7424 */ /* 0x000fe400078e00ff */
[----:B------:R-:W-:Y:S02]  /*c6d0*/  IMAD.MOV.U32 R13, RZ, RZ, -0x7fffffe0 ;  /* 0x80000020ff0d7424 */ /* 0x000fe400078e00ff */
[----:B------:R-:W-:Y:S02]  /*c6e0*/  IMAD.MOV.U32 R11, RZ, RZ, -0x7fffffe0 ;  /* 0x80000020ff0b7424 */ /* 0x000fe400078e00ff */
[----:B------:R-:W-:Y:S02]  /*c6f0*/  IMAD.MOV.U32 R5, RZ, RZ, -0x7fffffe0 ;  /* 0x80000020ff057424 */ /* 0x000fe400078e00ff */
[----:B---3--:R-:W-:Y:S01]  /*c700*/  IMAD R4, R17, 0x600, R3 ;  /* 0x0000060011047824 */ /* 0x008fe200078e0203 */
[----:B----4-:R-:W-:-:S03]  /*c710*/  R2UR UR4, R8 ;  /* 0x00000000080472ca */ /* 0x010fc600000e0000 */
[----:B------:R-:W-:Y:S01]  /*c720*/  VIADD R6, R4, 0x2 ;  /* 0x0000000204067836 */ /* 0x000fe20000000000 */
[----:B------:R-:W-:Y:S01]  /*c730*/  R2UR UR5, R9 ;  /* 0x00000000090572ca */ /* 0x000fe200000e0000 */
[----:B------:R-:W-:Y:S01]  /*c740*/  VIADD R20, R8, 0x2 ;  /* 0x0000000208147836 */ /* 0x000fe20000000000 */
[----:B------:R-:W-:Y:S01]  /*c750*/  R2UR UR6, R4 ;  /* 0x00000000040672ca */ /* 0x000fe200000e0000 */
[C---:B------:R-:W-:Y:S02]  /*c760*/  VIADD R14, R8.reuse, 0x300 ;  /* 0x00000300080e7836 */ /* 0x040fe40000000000 */
[C---:B------:R-:W-:Y:S01]  /*c770*/  VIADD R12, R8.reuse, 0x302 ;  /* 0x00000302080c7836 */ /* 0x040fe20000000000 */
[----:B------:R0:W-:Y:S01]  /*c780*/  STL.64 [R1+0x38], R20 ;  /* 0x0000381401007387 */ /* 0x0001e20000100a00 */
[----:B------:R-:W-:-:S03]  /*c790*/  VIADD R10, R8, 0x600 ;  /* 0x00000600080a7836 */ /* 0x000fc60000000000 */
[----:B------:R0:W-:Y:S04]  /*c7a0*/  STL.64 [R1+0x30], R14 ;  /* 0x0000300e01007387 */ /* 0x0001e80000100a00 */
[----:B------:R0:W-:Y:S01]  /*c7b0*/  STL.64 [R1+0x28], R12 ;  /* 0x0000280c01007387 */ /* 0x0001e20000100a00 */
[----:B------:R-:W-:Y:S01]  /*c7c0*/  HGMMA.64x128x16.F32 R24, gdesc[UR4], RZ, !UPT, gsb0 ;  /* 0x01e00000041879f0 */ /* 0x000fe2000c0008ff */
[----:B------:R-:W-:Y:S01]  /*c7d0*/  R2UR UR6, R6 ;  /* 0x00000000060672ca */ /* 0x000fe200000e0000 */
[----:B------:R-:W-:Y:S01]  /*c7e0*/  VIADD R6, R4, 0x200 ;  /* 0x0000020004067836 */ /* 0x000fe20000000000 */
[----:B------:R-:W-:Y:S01]  /*c7f0*/  R2UR UR7, R7 ;  /* 0x00000000070772ca */ /* 0x000fe200000e0000 */
[----:B------:R-:W-:Y:S01]  /*c800*/  IMAD.MOV.U32 R7, RZ, RZ, -0x7fffffe0 ;  /* 0x80000020ff077424 */ /* 0x000fe200078e00ff */
[----:B------:R-:W-:Y:S01]  /*c810*/  R2UR UR4, R20 ;  /* 0x00000000140472ca */ /* 0x000fe200000e0000 */
[----:B------:R0:W-:Y:S01]  /*c820*/  STL.64 [R1+0x20], R10 ;  /* 0x0000200a01007387 */ /* 0x0001e20000100a00 */
[----:B------:R-:W-:Y:S01]  /*c830*/  R2UR UR5, R21 ;  /* 0x00000000150572ca */ /* 0x000fe200000e0000 */
[----:B------:R-:W-:-:S02]  /*c840*/  WARPGROUP.DEPBAR.LE gsb0, 0x0 ;  /* 0x00008000000079c5 */ /* 0x000fc40000010000 */
[----:B------:R-:W-:-:S10]  /*c850*/  WARPGROUP.ARRIVE ;  /* 0x00000000000079c5 */ /* 0x000fd40000000000 */
[----:B------:R-:W-:Y:S01]  /*c860*/  HGMMA.64x128x16.F32 R24, gdesc[UR4], R24, gsb0 ;  /* 0x01e00000041879f0 */ /* 0x000fe20008000818 */
[----:B------:R-:W-:Y:S02]  /*c870*/  R2UR UR6, R6 ;  /* 0x00000000060672ca */ /* 0x000fe400000e0000 */
        /* <DEDUP_REMOVED lines=12> */
[----:B------:R-:W-:Y:S01]  /*c940*/  R2UR UR4, R12 ;  /* 0x000000000c0472ca */ /* 0x000fe200000e0000 */
[----:B------:R-:W-:Y:S01]  /*c950*/  VIADD R4, R4, 0x402 ;  /* 0x0000040204047836 */ /* 0x000fe20000000000 */
        /* <DEDUP_REMOVED lines=24> */
.L_x_11523:
[----:B------:R-:W2:Y:S01]  /*cae0*/  LDL R3, [R1+0x9c] ;  /* 0x00009c0001037983 */ /* 0x000ea20000100800 */
[----:B------:R-:W0:Y:S01]  /*caf0*/  LDC R142, c[0x0][0x448] ;  /* 0x00011200ff8e7b82 */ /* 0x000e220000000800 */
[----:B------:R-:W-:Y:S02]  /*cb00*/  ULDC UR4, c[0x0][0x9d8] ;  /* 0x0002760000047ab9 */ /* 0x000fe40000000800 */
[----:B------:R-:W2:Y:S01]  /*cb10*/  LDL R88, [R1+0x5c] ;  /* 0x00005c0001587983 */ /* 0x000ea20000100800 */
        /* <DEDUP_REMOVED lines=8> */
[----:B------:R-:W-:Y:S02]  /*cba0*/  IMAD.U32 R71, RZ, RZ, UR38 ;  /* 0x00000026ff477e24 */ /* 0x000fe4000f8e00ff */
[----:B------:R-:W-:Y:S01]  /*cbb0*/  FMUL.FTZ R32, R46, UR4 ;  /* 0x000000042e207c20 */ /* 0x000fe20008410000 */
[----:B------:R-:W-:Y:S01]  /*cbc0*/  FMUL.FTZ R45, R59, UR4 ;  /* 0x000000043b2d7c20 */ /* 0x000fe20008410000 */
[----:B------:R-:W-:Y:S01]  /*cbd0*/  FMUL.FTZ R46, R60, UR4 ;  /* 0x000000043c2e7c20 */ /* 0x000fe20008410000 */
[----:B------:R-:W-:Y:S01]  /*cbe0*/  FMUL.FTZ R59, R73, UR4 ;  /* 0x00000004493b7c20 */ /* 0x000fe20008410000 */
[----:B------:R-:W-:Y:S01]  /*cbf0*/  FMUL.FTZ R60, R74, UR4 ;  /* 0x000000044a3c7c20 */ /* 0x000fe20008410000 */
[----:B------:R-:W-:Y:S01]  /*cc00*/  IMAD.MOV.U32 R73, RZ, RZ, -0x80 ;  /* 0xffffff80ff497424 */ /* 0x000fe200078e00ff */
[----:B------:R-:W-:Y:S01]  /*cc10*/  PRMT R0, R71, 0x654, R0 ;  /* 0x0000065447007816 */ /* 0x000fe20000000000 */
[----:B------:R-:W-:Y:S01]  /*cc20*/  ULDC.64 UR6, c[0x0][0x9e0] ;  /* 0x0002780000067ab9 */ /* 0x000fe20000000a00 */
        /* <DEDUP_REMOVED lines=14> */
[----:B------:R-:W-:Y:S01]  /*cd10*/  UISETP.GE.AND UP0, UPT, UR7, 0x1, UPT ;  /* 0x000000010700788c */ /* 0x000fe2000bf06270 */
[----:B------:R-:W-:Y:S01]  /*cd20*/  LOP3.LUT R16, R16, 0xffffffdf, RZ, 0xc0, !PT ;  /* 0xffffffdf10107812 */ /* 0x000fe200078ec0ff */
        /* <DEDUP_REMOVED lines=33> */
[----:B------:R-:W-:Y:S01]  /*cf40*/  @P1 LOP3.LUT R16, R16, 0x20, RZ, 0xfc, !PT ;  /* 0x0000002010101812 */ /* 0x000fe200078efcff */
[----:B------:R-:W-:Y:S01]  /*cf50*/  ULDC UR52, c[0x0][0x9dc] ;  /* 0x0002770000347ab9 */ /* 0x000fe20000000800 */
[C-C-:B------:R-:W-:Y:S01]  /*cf60*/  IADD3 R79, -R156.reuse, 0x1, R73.reuse ;  /* 0x000000019c4f7810 */ /* 0x140fe20007ffe149 */
[----:B------:R-:W3:Y:S01]  /*cf70*/  MUFU.TANH R6, R6 ;  /* 0x0000000600067308 */ /* 0x000ee20000002400 */
[----:B------:R-:W-:Y:S01]  /*cf80*/  ULOP3.LUT UR52, URZ, UR52, URZ, 0x33, !UPT ;  /* 0x000000343f347292 */ /* 0x000fe2000f8e333f */
[----:B------:R-:W-:-:S02]  /*cf90*/  IADD3 R78, -R156, R157, R73 ;  /* 0x0000009d9c4e7210 */ /* 0x000fc40007ffe149 */
[----:B------:R-:W-:Y:S02]  /*cfa0*/  IADD3 R79, -R154, R79, R157 ;  /* 0x0000004f9a4f7210 */ /* 0x000fe40007ffe19d */
[----:B------:R-:W-:Y:S02]  /*cfb0*/  LEA R77, R97, 0xffffff80, 0x7 ;  /* 0xffffff80614d7811 */ /* 0x000fe400078e38ff */
        /* <DEDUP_REMOVED lines=27> */
[----:B------:R-:W3:Y:S01]  /*d170*/  MUFU.TANH R44, R44 ;  /* 0x0000002c002c7308 */ /* 0x000ee20000002400 */
[----:B--2---:R-:W-:-:S07]  /*d180*/  IMAD.IADD R3, R3, 0x1, R88 ;  /* 0x0000000103037824 */ /* 0x004fce00078e0258 */
[----:B------:R-:W2:Y:S01]  /*d190*/  MUFU.TANH R45, R45 ;  /* 0x0000002d002d7308 */ /* 0x000ea20000002400 */
[----:B0-----:R-:W-:-:S05]  /*d1a0*/  @P1 IMAD.HI.U32 R5, R3, R5, RZ ;  /* 0x0000000503051227 */ /* 0x001fca00078e00ff */
[----:B-1----:R-:W-:Y:S01]  /*d1b0*/  @P1 SHF.R.U32.HI R3, RZ, R4, R5 ;  /* 0x00000004ff031219 */ /* 0x002fe20000011605 */
        /* <DEDUP_REMOVED lines=11> */
[----:B------:R-:W-:Y:S01]  /*d270*/  PLOP3.LUT P1, PT, PT, PT, UP0, 0x40, 0x0 ;  /* 0x000000000000781c */ /* 0x000fe20003f2e808 */
[----:B------:R-:W1:Y:S01]  /*d280*/  MUFU.TANH R4, R4 ;  /* 0x0000000400047308 */ /* 0x000e620000002400 */
[----:B------:R-:W-:-:S02]  /*d290*/  VIADD R80, R79, UR6 ;  /* 0x000000064f507c36 */ /* 0x000fc40008000000 */
[----:B------:R-:W-:-:S05]  /*d2a0*/  VIADD R79, R79, UR52 ;  /* 0x000000344f4f7c36 */ /* 0x000fca0008000000 */
[----:B------:R-:W1:Y:S08]  /*d2b0*/  MUFU.TANH R5, R5 ;  /* 0x0000000500057308 */ /* 0x000e700000002400 */
[----:B------:R-:W1:Y:S01]  /*d2c0*/  MUFU.TANH R24, R24 ;  /* 0x0000001800187308 */ /* 0x000e620000002400 */
[----:B0-----:R-:W-:Y:S02]  /*d2d0*/  VIADDMNMX R76, R74, R80, R78, PT ;  /* 0x000000504a4c7246 */ /* 0x001fe4000380014e */
[----:B------:R-:W-:-:S05]  /*d2e0*/  IADD3 R75, R79, R74, RZ ;  /* 0x0000004a4f4b7210 */ /* 0x000fca0007ffe0ff */
        /* <DEDUP_REMOVED lines=36> */
[----:B------:R-:W-:Y:S01]  /*d530*/  UISETP.NE.AND UP1, UPT, UR7, 0x1, UPT ;  /* 0x000000010700788c */ /* 0x000fe2000bf25270 */
[----:B------:R-:W-:-:S05]  /*d540*/  LOP3.LUT R74, RZ, R74, RZ, 0x33, !PT ;  /* 0x0000004aff4a7212 */ /* 0x000fca00078e33ff */
[----:B------:R-:W-:-:S05]  /*d550*/  PLOP3.LUT P1, PT, PT, PT, UP1, 0x80, 0x0 ;  /* 0x000000000000781c */ /* 0x000fca0003f2f018 */
[----:B------:R-:W-:-:S08]  /*d560*/  @UP1 ULDC.64 UR4, c[0x0][0x9e8] ;  /* 0x00027a0000041ab9 */ /* 0x000fd00000000a00 */
[----:B------:R-:W-:-:S05]  /*d570*/  @P1 IMAD.HI.U32 R81, R74, UR4, RZ ;  /* 0x000000044a511c27 */ /* 0x000fca000f8e00ff */
[----:B------:R-:W-:-:S04]  /*d580*/  @P1 SHF.R.U32.HI R74, RZ, UR5, R81 ;  /* 0x00000005ff4a1c19 */ /* 0x000fc80008011651 */
[----:B------:R-:W-:Y:S01]  /*d590*/  LOP3.LUT R74, RZ, R74, RZ, 0x33, !PT ;  /* 0x0000004aff4a7212 */ /* 0x000fe200078e33ff */
[----:B------:R-:W-:Y:S06]  /*d5a0*/  BRA `(.L_x_11527) ;  /* 0x0000000000147947 */ /* 0x000fec0003800000 */
.L_x_11526:
[----:B------:R-:W-:-:S06]  /*d5b0*/  UISETP.NE.AND UP1, UPT, UR7, 0x1, UPT ;  /* 0x000000010700788c */ /* 0x000fcc000bf25270 */
[----:B------:R-:W-:-:S05]  /*d5c0*/  PLOP3.LUT P1, PT, PT, PT, UP1, 0x80, 0x0 ;  /* 0x000000000000781c */ /* 0x000fca0003f2f018 */
[----:B------:R-:W-:-:S08]  /*d5d0*/  @UP1 ULDC.64 UR4, c[0x0][0x9e8] ;  /* 0x00027a0000041ab9 */ /* 0x000fd00000000a00 */
[----:B------:R-:W-:-:S05]  /*d5e0*/  @P1 IMAD.HI.U32 R81, R74, UR4, RZ ;  /* 0x000000044a511c27 */ /* 0x000fca000f8e00ff */
[----:B------:R-:W-:-:S07]  /*d5f0*/  @P1 SHF.R.U32.HI R74, RZ, UR5, R81 ;  /* 0x00000005ff4a1c19 */ /* 0x000fce0008011651 */
.L_x_11527:
[----:B------:R-:W-:Y:S05]  /*d600*/  BSYNC B0 ;  /* 0x0000000000007941 */ /* 0x000fea0003800000 */
.L_x_11525:
[----:B------:R-:W-:-:S04]  /*d610*/  IMAD R74, R74, UR7, -R77 ;  /* 0x000000074a4a7c24 */ /* 0x000fc8000f8e0a4d */
[----:B------:R-:W-:-:S05]  /*d620*/  IMAD.IADD R74, R74, 0x1, -R156 ;  /* 0x000000014a4a7824 */ /* 0x000fca00078e0a9c */
[----:B------:R-:W-:Y:S02]  /*d630*/  VIMNMX R75, R75, R74, !PT ;  /* 0x0000004a4b4b7248 */ /* 0x000fe40007fe0100 */
[----:B------:R-:W-:-:S07]  /*d640*/  VIADDMNMX R76, R74, UR7, R76, PT ;  /* 0x000000074a4c7c46 */ /* 0x000fce000b80014c */
.L_x_11524:
[C---:B------:R-:W-:Y:S01]  /*d650*/  ISETP.GE.AND P2, PT, R73.reuse, 0x9, PT ;  /* 0x000000094900780c */ /* 0x040fe20003f46270 */
[----:B------:R-:W1:Y:S01]  /*d660*/  SHFL.IDX PT, R3, R3, 0x1, 0x1c1f ;  /* 0x003c1f0003037f89 */ /* 0x000e6200000e0000 */
[----:B------:R-:W-:Y:S02]  /*d670*/  ISETP.GE.AND P1, PT, R73, 0x2, PT ;  /* 0x000000024900780c */ /* 0x000fe40003f26270 */
[----:B------:R-:W-:Y:S02]  /*d680*/  LOP3.LUT R16, R16, 0xfffffffe, RZ, 0xc0, !PT ;  /* 0xfffffffe10107812 */ /* 0x000fe400078ec0ff */
[----:B------:R-:W-:Y:S02]  /*d690*/  ISETP.GT.AND P3, PT, R75, 0x1, !P1 ;  /* 0x000000014b00780c */ /* 0x000fe40004f64270 */
[----:B------:R-:W-:Y:S02]  /*d6a0*/  ISETP.GE.AND P4, PT, R73, 0xa, PT ;  /* 0x0000000a4900780c */ /* 0x000fe40003f86270 */
[----:B------:R-:W-:-:S02]  /*d6b0*/  ISETP.LT.OR P3, PT, R76, 0x2, P3 ;  /* 0x000000024c00780c */ /* 0x000fc40001f61670 */
[----:B------:R-:W-:Y:S02]  /*d6c0*/  ISETP.GE.AND P6, PT, R73, 0x1, PT ;  /* 0x000000014900780c */ /* 0x000fe40003fc6270 */
[----:B------:R-:W-:Y:S02]  /*d6d0*/  @P2 LOP3.LUT R16, R16, 0x1, RZ, 0xfc, !PT ;  /* 0x0000000110102812 */ /* 0x000fe400078efcff */
[----:B------:R-:W-:Y:S02]  /*d6e0*/  ISETP.GT.AND P2, PT, R75, 0x8, !P2 ;  /* 0x000000084b00780c */ /* 0x000fe40005744270 */
[----:B------:R-:W-:Y:S02]  /*d6f0*/  FSEL R74, R5, -INF , !P3 ;  /* 0xff800000054a7808 */ /* 0x000fe40005800000 */
[----:B------:R-:W-:Y:S02]  /*d700*/  ISETP.LT.OR P2, PT, R76, 0x9, P2 ;  /* 0x000000094c00780c */ /* 0x000fe40001741670 */
[----:B------:R-:W-:-:S02]  /*d710*/  ISETP.GE.AND P3, PT, R73, 0x11, PT ;  /* 0x000000114900780c */ /* 0x000fc40003f66270 */
[----:B------:R-:W-:Y:S01]  /*d720*/  LOP3.LUT R16, R16, 0xfffffffd, RZ, 0xc0, !PT ;  /* 0xfffffffd10107812 */ /* 0x000fe200078ec0ff */
[----:B-1----:R-:W-:Y:S01]  /*d730*/  IMAD.IADD R79, R79, 0x1, R3 ;  /* 0x000000014f4f7824 */ /* 0x002fe200078e0203 */
[----:B------:R-:W-:Y:S02]  /*d740*/  FSEL R8, R8, -INF , !P2 ;  /* 0xff80000008087808 */ /* 0x000fe40005000000 */
[----:B------:R-:W-:Y:S02]  /*d750*/  ISETP.GT.AND P2, PT, R75, 0x9, !P4 ;  /* 0x000000094b00780c */ /* 0x000fe40006744270 */
[----:B------:R-:W-:Y:S02]  /*d760*/  @P4 LOP3.LUT R16, R16, 0x2, RZ, 0xfc, !PT ;  /* 0x0000000210104812 */ /* 0x000fe400078efcff */
[----:B------:R-:W-:Y:S02]  /*d770*/  ISETP.LT.OR P2, PT, R76, 0xa, P2 ;  /* 0x0000000a4c00780c */ /* 0x000fe40001741670 */
[----:B------:R-:W-:-:S02]  /*d780*/  LOP3.LUT R16, R16, 0xfffffffb, RZ, 0xc0, !PT ;  /* 0xfffffffb10107812 */ /* 0x000fc400078ec0ff */
[----:B------:R-:W-:Y:S02]  /*d790*/  FSEL R9, R9, -INF , !P2 ;  /* 0xff80000009097808 */ /* 0x000fe40005000000 */
[----:B------:R-:W-:Y:S02]  /*d7a0*/  @P3 LOP3.LUT R16, R16, 0x4, RZ, 0xfc, !PT ;  /* 0x0000000410103812 */ /* 0x000fe400078efcff */
[----:B------:R-:W-:Y:S02]  /*d7b0*/  ISETP.GT.AND P2, PT, R75, 0x10, !P3 ;  /* 0x000000104b00780c */ /* 0x000fe40005f44270 */
[----:B------:R-:W-:Y:S02]  /*d7c0*/  ISETP.GE.AND P3, PT, R73, 0x12, PT ;  /* 0x000000124900780c */ /* 0x000fe40003f66270 */
[----:B------:R-:W-:Y:S02]  /*d7d0*/  ISETP.LT.OR P2, PT, R76, 0x11, P2 ;  /* 0x000000114c00780c */ /* 0x000fe40001741670 */
[----:B------:R-:W-:-:S02]  /*d7e0*/  LOP3.LUT R16, R16, 0xfdffffff, RZ, 0xc0, !PT ;  /* 0xfdffffff10107812 */ /* 0x000fc400078ec0ff */
[----:B------:R-:W-:Y:S02]  /*d7f0*/  FSEL R12, R12, -INF , !P2 ;  /* 0xff8000000c0c7808 */ /* 0x000fe40005000000 */
[----:B------:R-:W-:Y:S02]  /*d800*/  ISETP.GT.AND P2, PT, R75, 0x11, !P3 ;  /* 0x000000114b00780c */ /* 0x000fe40005f44270 */
[----:B------:R-:W-:Y:S02]  /*d810*/  VIADDMNMX R78, R3, R80, R78, PT ;  /* 0x00000050034e7246 */ /* 0x000fe4000380014e */
[----:B------:R-:W-:Y:S02]  /*d820*/  ISETP.LT.OR P2, PT, R76, 0x12, P2 ;  /* 0x000000124c00780c */ /* 0x000fe40001741670 */
[----:B------:R-:W-:Y:S02]  /*d830*/  @P3 LOP3.LUT R16, R16, 0x2000000, RZ, 0xfc, !PT ;  /* 0x0200000010103812 */ /* 0x000fe400078efcff */
[----:B------:R-:W-:-:S02]  /*d840*/  ISETP.GE.AND P3, PT, R73, 0x19, PT ;  /* 0x000000194900780c */ /* 0x000fc40003f66270 */
        /* <DEDUP_REMOVED lines=55> */
[----:B0-----:R-:W-:Y:S02]  /*dbc0*/  FSEL R38, R38, -INF , !P2 ;  /* 0xff80000026267808 */ /* 0x001fe40005000000 */
        /* <DEDUP_REMOVED lines=89> */
[----:B------:R-:W-:-:S04]  /*e160*/  ISETP.GT.AND P5, PT, R75, RZ, !P6 ;  /* 0x000000ff4b00720c */ /* 0x000fc800077a4270 */
        /* <DEDUP_REMOVED lines=17> */
[----:B------:R-:W-:Y:S01]  /*e280*/  @P5 IMAD.HI.U32 R5, R3, UR4, RZ ;  /* 0x0000000403055c27 */ /* 0x000fe2000f8e00ff */
[----:B------:R-:W-:-:S13]  /*e290*/  PLOP3.LUT P5, PT, PT, PT, UP1, 0x80, 0x0 ;  /* 0x000000000000781c */ /* 0x000fda0003faf018 */
[----:B------:R-:W-:-:S04]  /*e2a0*/  @P5 SHF.R.U32.HI R3, RZ, UR5, R5 ;  /* 0x00000005ff035c19 */ /* 0x000fc80008011605 */
[----:B------:R-:W-:Y:S01]  /*e2b0*/  LOP3.LUT R3, RZ, R3, RZ, 0x33, !PT ;  /* 0x00000003ff037212 */ /* 0x000fe200078e33ff */
[----:B------:R-:W-:Y:S06]  /*e2c0*/  BRA `(.L_x_11531) ;  /* 0x0000000000187947 */ /* 0x000fec0003800000 */
.L_x_11530:
[----:B------:R-:W-:-:S06]  /*e2d0*/  UISETP.NE.AND UP1, UPT, UR7, 0x1, UPT ;  /* 0x000000010700788c */ /* 0x000fcc000bf25270 */
[----:B------:R-:W-:-:S05]  /*e2e0*/  PLOP3.LUT P5, PT, PT, PT, UP1, 0x80, 0x0 ;  /* 0x000000000000781c */ /* 0x000fca0003faf018 */
[----:B------:R-:W-:-:S08]  /*e2f0*/  @UP1 ULDC.64 UR4, c[0x0][0x9e8] ;  /* 0x00027a0000041ab9 */ /* 0x000fd00000000a00 */
[----:B------:R-:W-:Y:S01]  /*e300*/  @P5 IMAD.HI.U32 R5, R3, UR4, RZ ;  /* 0x0000000403055c27 */ /* 0x000fe2000f8e00ff */
[----:B------:R-:W-:-:S13]  /*e310*/  PLOP3.LUT P5, PT, PT, PT, UP1, 0x80, 0x0 ;  /* 0x000000000000781c */ /* 0x000fda0003faf018 */
[----:B------:R-:W-:-:S07]  /*e320*/  @P5 SHF.R.U32.HI R3, RZ, UR5, R5 ;  /* 0x00000005ff035c19 */ /* 0x000fce0008011605 */
.L_x_11531:
[----:B------:R-:W-:Y:S05]  /*e330*/  BSYNC B0 ;  /* 0x0000000000007941 */ /* 0x000fea0003800000 */
.L_x_11529:
[----:B------:R-:W-:-:S04]  /*e340*/  IMAD R3, R3, UR7, -R77 ;  /* 0x0000000703037c24 */ /* 0x000fc8000f8e0a4d */
[----:B------:R-:W-:-:S05]  /*e350*/  IMAD.IADD R3, R3, 0x1, -R156 ;  /* 0x0000000103037824 */ /* 0x000fca00078e0a9c */
[----:B------:R-:W-:Y:S02]  /*e360*/  VIMNMX R79, R79, R3, !PT ;  /* 0x000000034f4f7248 */ /* 0x000fe40007fe0100 */
[----:B------:R-:W-:-:S07]  /*e370*/  VIADDMNMX R78, R3, UR7, R78, PT ;  /* 0x00000007034e7c46 */ /* 0x000fce000b80014e */
.L_x_11528:
[----:B------:R-:W-:Y:S01]  /*e380*/  ISETP.GT.AND P1, PT, R79, 0x1, !P1 ;  /* 0x000000014f00780c */ /* 0x000fe20004f24270 */
[----:B------:R-:W-:Y:S01]  /*e390*/  ULDC UR51, c[0x0][0x988] ;  /* 0x0002620000337ab9 */ /* 0x000fe20000000800 */
[----:B------:R-:W2:Y:S02]  /*e3a0*/  LDL R82, [R1] ;  /* 0x0000000001527983 */ /* 0x000ea40000100800 */
[----:B------:R-:W-:Y:S02]  /*e3b0*/  ISETP.LT.OR P1, PT, R78, 0x2, P1 ;  /* 0x000000024e00780c */ /* 0x000fe40000f21670 */
[----:B------:R-:W3:Y:S02]  /*e3c0*/  LDL R83, [R1+0x70] ;  /* 0x0000700001537983 */ /* 0x000ee40000100800 */
[----:B------:R-:W-:Y:S02]  /*e3d0*/  FSEL R7, R7, -INF , !P1 ;  /* 0xff80000007077808 */ /* 0x000fe40004800000 */
[----:B------:R-:W-:Y:S01]  /*e3e0*/  LOP3.LUT P1, RZ, R16, 0x1, RZ, 0xc0, !PT ;  /* 0x0000000110ff7812 */ /* 0x000fe2000782c0ff */
[----:B------:R-:W4:Y:S03]  /*e3f0*/  LDL R81, [R1+0x8] ;  /* 0x0000080001517983 */ /* 0x000f260000100800 */
[----:B------:R-:W-:Y:S01]  /*e400*/  ISETP.GT.AND P1, PT, R79, 0x8, !P1 ;  /* 0x000000084f00780c */ /* 0x000fe20004f24270 */
[----:B------:R-:W5:Y:S03]  /*e410*/  LDL R80, [R1+0x4] ;  /* 0x0000040001507983 */ /* 0x000f660000100800 */
[----:B------:R-:W-:-:S04]  /*e420*/  ISETP.LT.OR P1, PT, R78, 0x9, P1 ;  /* 0x000000094e00780c */ /* 0x000fc80000f21670 */
[----:B------:R-:W-:Y:S02]  /*e430*/  FSEL R10, R10, -INF , !P1 ;  /* 0xff8000000a0a7808 */ /* 0x000fe40004800000 */
[----:B------:R-:W-:-:S04]  /*e440*/  LOP3.LUT P1, RZ, R16, 0x2, RZ, 0xc0, !PT ;  /* 0x0000000210ff7812 */ /* 0x000fc8000782c0ff */
[----:B------:R-:W-:Y:S02]  /*e450*/  ISETP.GT.AND P1, PT, R79, 0x9, !P1 ;  /* 0x000000094f00780c */ /* 0x000fe40004f24270 */
[----:B------:R-:W-:Y:S02]  /*e460*/  LOP3.LUT P5, RZ, R16, 0x4, RZ, 0xc0, !PT ;  /* 0x0000000410ff7812 */ /* 0x000fe400078ac0ff */
[----:B------:R-:W-:-:S04]  /*e470*/  ISETP.LT.OR P1, PT, R78, 0xa, P1 ;  /* 0x0000000a4e00780c */ /* 0x000fc80000f21670 */
[----:B------:R-:W-:Y:S02]  /*e480*/  FSEL R11, R11, -INF , !P1 ;  /* 0xff8000000b0b7808 */ /* 0x000fe40004800000 */
        /* <DEDUP_REMOVED lines=50> */
[----:B------:R-:W-:Y:S02]  /*e7b0*/  LOP3.LUT P5, RZ, R16, 0x8000, RZ, 0xc0, !PT ;  /* 0x0000800010ff7812 */ /* 0x000fe400078ac0ff */
[----:B------:R-:W-:Y:S02]  /*e7c0*/  FMNMX.FTZ R3, R27, R3, !PT ;  /* 0x000000031b037209 */ /* 0x000fe40007810000 */
[----:B------:R-:W-:Y:S02]  /*e7d0*/  FSEL R40, R40, -INF , !P1 ;  /* 0xff80000028287808 */ /* 0x000fe40004800000 */
[----:B------:R-:W-:-:S02]  /*e7e0*/  ISETP.GT.AND P1, PT, R79, 0x39, !P5 ;  /* 0x000000394f00780c */ /* 0x000fc40006f24270 */
[----:B------:R-:W-:Y:S02]  /*e7f0*/  FMNMX.FTZ R3, R30, R3, !PT ;  /* 0x000000031e037209 */ /* 0x000fe40007810000 */
[----:B------:R-:W-:Y:S02]  /*e800*/  ISETP.LT.OR P1, PT, R78, 0x3a, P1 ;  /* 0x0000003a4e00780c */ /* 0x000fe40000f21670 */
[----:B------:R-:W-:Y:S02]  /*e810*/  FMNMX.FTZ R3, R31, R3, !PT ;  /* 0x000000031f037209 */ /* 0x000fe40007810000 */
[----:B------:R-:W-:Y:S02]  /*e820*/  FSEL R41, R41, -INF , !P1 ;  /* 0xff80000029297808 */ /* 0x000fe40004800000 */
[----:B------:R-:W-:Y:S02]  /*e830*/  FMNMX.FTZ R3, R34, R3, !PT ;  /* 0x0000000322037209 */ /* 0x000fe40007810000 */
        /* <DEDUP_REMOVED lines=43> */
[----:B------:R-:W-:Y:S01]  /*eaf0*/  LOP3.LUT P1, RZ, R16, 0x100, RZ, 0xc0, !PT ;  /* 0x0000010010ff7812 */ /* 0x000fe2000782c0ff */
[----:B------:R-:W0:Y:S03]  /*eb00*/  SHFL.BFLY PT, R5, R3, 0x2, 0x1f ;  /* 0x0c401f0003057f89 */ /* 0x000e2600000e0000 */
[----:B------:R-:W-:-:S04]  /*eb10*/  ISETP.GT.AND P1, PT, R79, 0x58, !P1 ;  /* 0x000000584f00780c */ /* 0x000fc80004f24270 */
[----:B------:R-:W-:-:S04]  /*eb20*/  ISETP.LT.OR P1, PT, R78, 0x59, P1 ;  /* 0x000000594e00780c */ /* 0x000fc80000f21670 */
[----:B------:R-:W-:Y:S02]  /*eb30*/  FSEL R56, R56, -INF , !P1 ;  /* 0xff80000038387808 */ /* 0x000fe40004800000 */
[----:B------:R-:W-:-:S04]  /*eb40*/  LOP3.LUT P1, RZ, R16, 0x80, RZ, 0xc0, !PT ;  /* 0x0000008010ff7812 */ /* 0x000fc8000782c0ff */
[----:B------:R-:W-:-:S04]  /*eb50*/  ISETP.GT.AND P1, PT, R79, 0x59, !P1 ;  /* 0x000000594f00780c */ /* 0x000fc80004f24270 */
[----:B------:R-:W-:Y:S02]  /*eb60*/  ISETP.LT.OR P1, PT, R78, 0x5a, P1 ;  /* 0x0000005a4e00780c */ /* 0x000fe40000f21670 */
[----:B0-----:R-:W-:Y:S02]  /*eb70*/  FMNMX.FTZ R5, R3, R5, !PT ;  /* 0x0000000503057209 */ /* 0x001fe40007810000 */
[----:B------:R-:W-:Y:S02]  /*eb80*/  FSEL R57, R57, -INF , !P1 ;  /* 0xff80000039397808 */ /* 0x000fe40004800000 */
[----:B------:R-:W-:Y:S01]  /*eb90*/  LOP3.LUT P1, RZ, R16, 0x40, RZ, 0xc0, !PT ;  /* 0x0000004010ff7812 */ /* 0x000fe2000782c0ff */
[----:B------:R-:W0:Y:S03]  /*eba0*/  SHFL.BFLY PT, R3, R5, 0x1, 0x1f ;  /* 0x0c201f0005037f89 */ /* 0x000e2600000e0000 */
[----:B------:R-:W-:-:S04]  /*ebb0*/  ISETP.GT.AND P1, PT, R79, 0x60, !P1 ;  /* 0x000000604f00780c */ /* 0x000fc80004f24270 */
[----:B------:R-:W-:-:S04]  /*ebc0*/  ISETP.LT.OR P1, PT, R78, 0x61, P1 ;  /* 0x000000614e00780c */ /* 0x000fc80000f21670 */
[----:B------:R-:W-:Y:S02]  /*ebd0*/  FSEL R60, R60, -INF , !P1 ;  /* 0xff8000003c3c7808 */ /* 0x000fe40004800000 */
[----:B------:R-:W-:-:S04]  /*ebe0*/  LOP3.LUT P1, RZ, R16, 0x10, RZ, 0xc0, !PT ;  /* 0x0000001010ff7812 */ /* 0x000fc8000782c0ff */
[----:B------:R-:W-:Y:S02]  /*ebf0*/  ISETP.GT.AND P1, PT, R79, 0x61, !P1 ;  /* 0x000000614f00780c */ /* 0x000fe40004f24270 */
[----:B------:R-:W-:Y:S02]  /*ec00*/  LOP3.LUT P5, RZ, R16, 0x8, RZ, 0xc0, !PT ;  /* 0x0000000810ff7812 */ /* 0x000fe400078ac0ff */
[----:B------:R-:W-:-:S04]  /*ec10*/  ISETP.LT.OR P1, PT, R78, 0x62, P1 ;  /* 0x000000624e00780c */ /* 0x000fc80000f21670 */
[----:B------:R-:W-:Y:S02]  /*ec20*/  FSEL R61, R61, -INF , !P1 ;  /* 0xff8000003d3d7808 */ /* 0x000fe40004800000 */
[----:B------:R-:W-:Y:S02]  /*ec30*/  ISETP.GT.AND P1, PT, R79, 0x68, !P5 ;  /* 0x000000684f00780c */ /* 0x000fe40006f24270 */
[----:B0-----:R-:W-:Y:S02]  /*ec40*/  FMNMX.FTZ R5, R5, R3, !PT ;  /* 0x0000000305057209 */ /* 0x001fe40007810000 */
[----:B------:R-:W-:-:S03]  /*ec50*/  ISETP.LT.OR P1, PT, R78, 0x69, P1 ;  /* 0x000000694e00780c */ /* 0x000fc60000f21670 */
[----:B------:R-:W-:Y:S01]  /*ec60*/  FMUL.FTZ R3, R5, UR51 ;  /* 0x0000003305037c20 */ /* 0x000fe20008410000 */
[----:B------:R-:W-:Y:S02]  /*ec70*/  FSEL R65, R65, -INF , !P1 ;  /* 0xff80000041417808 */ /* 0x000fe40004800000 */
[----:B------:R-:W-:Y:S02]  /*ec80*/  FSETP.NEU.FTZ.AND P1, PT, R5, -INF , PT ;  /* 0xff8000000500780b */ /* 0x000fe40003f3d000 */
[----:B------:R-:W-:Y:S02]  /*ec90*/  ISETP.GT.AND P6, PT, R79, RZ, !P6 ;  /* 0x000000ff4f00720c */ /* 0x000fe400077c4270 */
[----:B------:R-:W-:Y:S02]  /*eca0*/  FSEL R3, R3, RZ, P1 ;  /* 0x000000ff03037208 */ /* 0x000fe40000800000 */
[----:B------:R-:W-:-:S03]  /*ecb0*/  ISETP.LT.OR P6, PT, R78, 0x1, P6 ;  /* 0x000000014e00780c */ /* 0x000fc600037c1670 */
        /* <DEDUP_REMOVED lines=32> */
[----:B------:R-:W-:-:S04]  /*eec0*/  FSEL R72, R6, -INF , !P6 ;  /* 0xff80000006487808 */ /* 0x000fc80007000000 */
        /* <DEDUP_REMOVED lines=21> */
[----:B------:R-:W-:Y:S02]  /*f020*/  FMNMX.FTZ R6, R56, R75, !PT ;  /* 0x0000004b38067209 */ /* 0x000fe40007810000 */
[----:B------:R-:W-:Y:S02]  /*f030*/  LOP3.LUT P5, RZ, R16, 0x4000000, RZ, 0xc0, !PT ;  /* 0x0400000010ff7812 */ /* 0x000fe400078ac0ff */
[----:B------:R-:W-:Y:S02]  /*f040*/  FMNMX.FTZ R75, R57, R6, !PT ;  /* 0x00000006394b7209 */ /* 0x000fe40007810000 */
[----:B------:R-:W-:Y:S02]  /*f050*/  ISETP.GT.AND P1, PT, R79, 0x69, !P5 ;  /* 0x000000694f00780c */ /* 0x000fe40006f24270 */
[----:B------:R-:W-:Y:S02]  /*f060*/  FMNMX.FTZ R6, R60, R75, !PT ;  /* 0x0000004b3c067209 */ /* 0x000fe40007810000 */
[----:B------:R-:W-:-:S02]  /*f070*/  ISETP.LT.OR P1, PT, R78, 0x6a, P1 ;  /* 0x0000006a4e00780c */ /* 0x000fc40000f21670 */
[----:B------:R-:W-:Y:S02]  /*f080*/  ISETP.GT.AND P2, PT, R79, 0x70, !P2 ;  /* 0x000000704f00780c */ /* 0x000fe40005744270 */
[----:B------:R-:W-:Y:S02]  /*f090*/  FMNMX.FTZ R6, R61, R6, !PT ;  /* 0x000000063d067209 */ /* 0x000fe40007810000 */
[----:B------:R-:W-:Y:S02]  /*f0a0*/  FSEL R64, R64, -INF , !P1 ;  /* 0xff80000040407808 */ /* 0x000fe40004800000 */
[----:B------:R-:W-:Y:S02]  /*f0b0*/  ISETP.GT.AND P3, PT, R79, 0x71, !P3 ;  /* 0x000000714f00780c */ /* 0x000fe40005f64270 */
[----:B------:R-:W-:Y:S02]  /*f0c0*/  ISETP.LT.OR P2, PT, R78, 0x71, P2 ;  /* 0x000000714e00780c */ /* 0x000fe40001741670 */
[----:B------:R-:W-:-:S02]  /*f0d0*/  FMNMX.FTZ R6, R65, R6, !PT ;  /* 0x0000000641067209 */ /* 0x000fc40007810000 */
[----:B------:R-:W-:Y:S02]  /*f0e0*/  LOP3.LUT P5, RZ, R16, 0x8000000, RZ, 0xc0, !PT ;  /* 0x0800000010ff7812 */ /* 0x000fe400078ac0ff */
[C---:B------:R-:W-:Y:S02]  /*f0f0*/  ISETP.GT.AND P4, PT, R79.reuse, 0x78, !P4 ;  /* 0x000000784f00780c */ /* 0x040fe40006784270 */
[----:B------:R-:W-:Y:S02]  /*f100*/  ISETP.LT.OR P3, PT, R78, 0x72, P3 ;  /* 0x000000724e00780c */ /* 0x000fe40001f61670 */
[----:B------:R-:W-:Y:S02]  /*f110*/  FSEL R66, R66, -INF , !P2 ;  /* 0xff80000042427808 */ /* 0x000fe40005000000 */
[----:B------:R-:W-:Y:S02]  /*f120*/  FMNMX.FTZ R6, R64, R6, !PT ;  /* 0x0000000640067209 */ /* 0x000fe40007810000 */
[----:B------:R-:W-:-:S02]  /*f130*/  ISETP.GT.AND P1, PT, R79, 0x79, !P5 ;  /* 0x000000794f00780c */ /* 0x000fc40006f24270 */
[----:B------:R-:W-:Y:S02]  /*f140*/  ISETP.LT.OR P4, PT, R78, 0x79, P4 ;  /* 0x000000794e00780c */ /* 0x000fe40002781670 */
[----:B------:R-:W-:Y:S02]  /*f150*/  FSEL R68, R68, -INF , !P3 ;  /* 0xff80000044447808 */ /* 0x000fe40005800000 */
[----:B------:R-:W-:Y:S02]  /*f160*/  FMNMX.FTZ R6, R66, R6, !PT ;  /* 0x0000000642067209 */ /* 0x000fe40007810000 */
[----:B------:R-:W-:Y:S02]  /*f170*/  ISETP.LT.OR P1, PT, R78, 0x7a, P1 ;  /* 0x0000007a4e00780c */ /* 0x000fe40000f21670 */
[----:B------:R-:W-:Y:S02]  /*f180*/  FSEL R0, R0, -INF , !P4 ;  /* 0xff80000000007808 */ /* 0x000fe40006000000 */
[----:B------:R-:W-:-:S02]  /*f190*/  FMNMX.FTZ R6, R68, R6, !PT ;  /* 0x0000000644067209 */ /* 0x000fc40007810000 */
[----:B------:R-:W-:Y:S02]  /*f1a0*/  FSEL R71, R71, -INF , !P1 ;  /* 0xff80000047477808 */ /* 0x000fe40004800000 */
[----:B------:R-:W-:-:S04]  /*f1b0*/  FMNMX.FTZ R6, R0, R6, !PT ;  /* 0x0000000600067209 */ /* 0x000fc80007810000 */
[----:B------:R-:W-:-:S05]  /*f1c0*/  FMNMX.FTZ R6, R71, R6, !PT ;  /* 0x0000000647067209 */ /* 0x000fca0007810000 */
[----:B------:R-:W0:Y:S01]  /*f1d0*/  SHFL.BFLY PT, R75, R6, 0x2, 0x1f ;  /* 0x0c401f00064b7f89 */ /* 0x000e2200000e0000 */
[----:B------:R-:W-:Y:S08]  /*f1e0*/  MUFU.EX2 R8, R4 ;  /* 0x0000000400087308 */ /* 0x000ff00000000800 */
[----:B------:R-:W1:Y:S01]  /*f1f0*/  MUFU.EX2 R74, R74 ;  /* 0x0000004a004a7308 */ /* 0x000e620000000800 */
[----:B0-----:R-:W-:Y:S01]  /*f200*/  FMNMX.FTZ R6, R6, R75, !PT ;  /* 0x0000004b06067209 */ /* 0x001fe20007810000 */
[----:B-1----:R-:W-:Y:S01]  /*f210*/  FADD.FTZ R4, R8, R74 ;  /* 0x0000004a08047221 */ /* 0x002fe20000010000 */
[----:B------:R-:W-:-:S05]  /*f220*/  F2FP.F16.F32.PACK_AB R8, R74, R8 ;  /* 0x000000084a08723e */ /* 0x000fca00000000ff */
[----:B------:R-:W-:Y:S08]  /*f230*/  MUFU.EX2 R74, R30 ;  /* 0x0000001e004a7308 */ /* 0x000ff00000000800 */
[----:B------:R0:W-:Y:S02]  /*f240*/  MUFU.EX2 R30, R38 ;  /* 0x00000026001e7308 */ /* 0x0001e40000000800 */
[----:B0-----:R-:W0:Y:S06]  /*f250*/  SHFL.BFLY PT, R38, R6, 0x1, 0x1f ;  /* 0x0c201f0006267f89 */ /* 0x001e2c00000e0000 */
[----:B------:R-:W1:Y:S08]  /*f260*/  MUFU.EX2 R73, R73 ;  /* 0x0000004900497308 */ /* 0x000e700000000800 */
[----:B------:R-:W2:Y:S01]  /*f270*/  MUFU.EX2 R9, R9 ;  /* 0x0000000900097308 */ /* 0x000ea20000000800 */
[----:B0-----:R-:W-:-:S04]  /*f280*/  FMNMX.FTZ R6, R6, R38, !PT ;  /* 0x0000002606067209 */ /* 0x001fc80007810000 */
[C---:B------:R-:W-:Y:S01]  /*f290*/  FSETP.NEU.FTZ.AND P1, PT, R6.reuse, -INF , PT ;  /* 0xff8000000600780b */ /* 0x040fe20003f3d000 */
[----:B------:R-:W-:Y:S02]  /*f2a0*/  FMUL.FTZ R75, R6, UR51 ;  /* 0x00000033064b7c20 */ /* 0x000fe40008410000 */
[----:B------:R-:W0:Y:S03]  /*f2b0*/  MUFU.EX2 R12, R12 ;  /* 0x0000000c000c7308 */ /* 0x000e260000000800 */
[----:B------:R-:W-:-:S05]  /*f2c0*/  FSEL R75, R75, RZ, P1 ;  /* 0x000000ff4b4b7208 */ /* 0x000fca0000800000 */
[----:B------:R-:W3:Y:S01]  /*f2d0*/  MUFU.EX2 R13, R13 ;  /* 0x0000000d000d7308 */ /* 0x000ee20000000800 */
[--C-:B------:R-:W-:Y:S01]  /*f2e0*/  FFMA.FTZ R72, R72, UR51, -R75.reuse ;  /* 0x0000003348487c23 */ /* 0x100fe2000801084b */
[--C-:B------:R-:W-:Y:S01]  /*f2f0*/  FFMA.FTZ R7, R7, UR51, -R75.reuse ;  /* 0x0000003307077c23 */ /* 0x100fe2000801084b */
[----:B-1----:R-:W-:Y:S01]  /*f300*/  FADD.FTZ R4, R73, R4 ;  /* 0x0000000449047221 */ /* 0x002fe20000010000 */
[----:B------:R-:W-:-:S04]  /*f310*/  FFMA.FTZ R10, R10, UR51, -R75 ;  /* 0x000000330a0a7c23 */ /* 0x000fc8000801084b */
[----:B------:R-:W1:Y:S01]  /*f320*/  MUFU.EX2 R20, R20 ;  /* 0x0000001400147308 */ /* 0x000e620000000800 */
[----:B------:R-:W-:Y:S01]  /*f330*/  FFMA.FTZ R11, R11, UR51, -R75 ;  /* 0x000000330b0b7c23 */ /* 0x000fe2000801084b */
[----:B--2---:R-:W-:-:S06]  /*f340*/  FADD.FTZ R4, R9, R4 ;  /* 0x0000000409047221 */ /* 0x004fcc0000010000 */
[----:B------:R-:W-:Y:S01]  /*f350*/  MUFU.EX2 R72, R72 ;  /* 0x0000004800487308 */ /* 0x000fe20000000800 */
[----:B0-----:R-:W-:-:S07]  /*f360*/  FADD.FTZ R4, R12, R4 ;  /* 0x000000040c047221 */ /* 0x001fce0000010000 */
[----:B------:R-:W0:Y:S01]  /*f370*/  MUFU.EX2 R7, R7 ;  /* 0x0000000700077308 */ /* 0x000e220000000800 */
[----:B------:R-:W-:-:S07]  /*f380*/  FFMA.FTZ R14, R14, UR51, -R75 ;  /* 0x000000330e0e7c23 */ /* 0x000fce000801084b */
[----:B------:R-:W2:Y:S01]  /*f390*/  MUFU.EX2 R21, R21 ;  /* 0x0000001500157308 */ /* 0x000ea20000000800 */
[----:B------:R-:W-:-:S07]  /*f3a0*/  FFMA.FTZ R15, R15, UR51, -R75 ;  /* 0x000000330f0f7c23 */ /* 0x000fce000801084b */
[----:B------:R4:W5:Y:S01]  /*f3b0*/  MUFU.EX2 R38, R10 ;  /* 0x0000000a00267308 */ /* 0x0009620000000800 */
[--C-:B------:R-:W-:Y:S01]  /*f3c0*/  FFMA.FTZ R24, R24, UR51, -R75.reuse ;  /* 0x0000003318187c23 */ /* 0x100fe2000801084b */
[--C-:B------:R-:W-:Y:S01]  /*f3d0*/  FFMA.FTZ R25, R25, UR51, -R75.reuse ;  /* 0x0000003319197c23 */ /* 0x100fe2000801084b */
[----:B------:R-:W-:-:S05]  /*f3e0*/  FFMA.FTZ R28, R28, UR51, -R75 ;  /* 0x000000331c1c7c23 */ /* 0x000fca000801084b */
[----:B------:R-:W5:Y:S01]  /*f3f0*/  MUFU.EX2 R26, R26 ;  /* 0x0000001a001a7308 */ /* 0x000f620000000800 */
[----:B----4-:R-:W-:Y:S01]  /*f400*/  F2FP.F16.F32.PACK_AB R10, R9, R73 ;  /* 0x00000049090a723e */ /* 0x010fe200000000ff */
[--C-:B------:R-:W-:Y:S01]  /*f410*/  FFMA.FTZ R29, R29, UR51, -R75.reuse ;  /* 0x000000331d1d7c23 */ /* 0x100fe2000801084b */
[--C-:B------:R-:W-:Y:S01]  /*f420*/  FFMA.FTZ R32, R32, UR51, -R75.reuse ;  /* 0x0000003320207c23 */ /* 0x100fe2000801084b */
[--C-:B------:R-:W-:Y:S01]  /*f430*/  FFMA.FTZ R33, R33, UR51, -R75.reuse ;  /* 0x0000003321217c23 */ /* 0x100fe2000801084b */
[----:B------:R-:W-:-:S03]  /*f440*/  FFMA.FTZ R36, R36, UR51, -R75 ;  /* 0x0000003324247c23 */ /* 0x000fc6000801084b */
[----:B------:R-:W4:Y:S01]  /*f450*/  MUFU.EX2 R11, R11 ;  /* 0x0000000b000b7308 */ /* 0x000f220000000800 */
[--C-:B------:R-:W-:Y:S01]  /*f460*/  FFMA.FTZ R37, R37, UR51, -R75.reuse ;  /* 0x0000003325257c23 */ /* 0x100fe2000801084b */
[--C-:B------:R-:W-:Y:S01]  /*f470*/  FFMA.FTZ R40, R40, UR51, -R75.reuse ;  /* 0x0000003328287c23 */ /* 0x100fe2000801084b */
[--C-:B------:R-:W-:Y:S01]  /*f480*/  FFMA.FTZ R41, R41, UR51, -R75.reuse ;  /* 0x0000003329297c23 */ /* 0x100fe2000801084b */
[--C-:B------:R-:W-:Y:S01]  /*f490*/  FFMA.FTZ R44, R44, UR51, -R75.reuse ;  /* 0x000000332c2c7c23 */ /* 0x100fe2000801084b */
[--C-:B------:R-:W-:Y:S01]  /*f4a0*/  FFMA.FTZ R45, R45, UR51, -R75.reuse ;  /* 0x000000332d2d7c23 */ /* 0x100fe2000801084b */
[--C-:B------:R-:W-:Y:S01]  /*f4b0*/  FFMA.FTZ R48, R48, UR51, -R75.reuse ;  /* 0x0000003330307c23 */ /* 0x100fe2000801084b */
[--C-:B------:R-:W-:Y:S01]  /*f4c0*/  FFMA.FTZ R49, R49, UR51, -R75.reuse ;  /* 0x0000003331317c23 */ /* 0x100fe2000801084b */
        /* <DEDUP_REMOVED lines=13> */
[C---:B---3--:R-:W-:Y:S01]  /*f5a0*/  FADD.FTZ R9, R13.reuse, R4 ;  /* 0x000000040d097221 */ /* 0x048fe20000010000 */
[----:B------:R3:W4:Y:S01]  /*f5b0*/  MUFU.EX2 R75, R14 ;  /* 0x0000000e004b7308 */ /* 0x0007220000000800 */
[----:B------:R-:W-:-:S02]  /*f5c0*/  F2FP.F16.F32.PACK_AB R12, R13, R12 ;  /* 0x0000000c0d0c723e */ /* 0x000fc400000000ff */
[----:B-1----:R-:W-:Y:S01]  /*f5d0*/  FADD.FTZ R4, R20, R9 ;  /* 0x0000000914047221 */ /* 0x002fe20000010000 */
[----:B0-----:R-:W-:-:S04]  /*f5e0*/  FADD.FTZ R13, R72, R7 ;  /* 0x00000007480d7221 */ /* 0x001fc80000010000 */
[----:B------:R-:W0:Y:S01]  /*f5f0*/  MUFU.EX2 R15, R15 ;  /* 0x0000000f000f7308 */ /* 0x000e220000000800 */
[C---:B--2---:R-:W-:Y:S01]  /*f600*/  FADD.FTZ R9, R21.reuse, R4 ;  /* 0x0000000415097221 */ /* 0x044fe20000010000 */
[----:B---3--:R-:W-:Y:S01]  /*f610*/  F2FP.F16.F32.PACK_AB R14, R21, R20 ;  /* 0x00000014150e723e */ /* 0x008fe200000000ff */
[----:B-----5:R-:W-:Y:S02]  /*f620*/  FADD.FTZ R20, R38, R13 ;  /* 0x0000000d26147221 */ /* 0x020fe40000010000 */
[----:B------:R-:W-:-:S03]  /*f630*/  FADD.FTZ R4, R26, R9 ;  /* 0x000000091a047221 */ /* 0x000fc60000010000 */
[----:B------:R-:W1:Y:S01]  /*f640*/  MUFU.EX2 R76, R24 ;  /* 0x00000018004c7308 */ /* 0x000e620000000800 */
[----:B----4-:R-:W-:Y:S01]  /*f650*/  FADD.FTZ R20, R11, R20 ;  /* 0x000000140b147221 */ /* 0x010fe20000010000 */
[----:B------:R-:W-:-:S06]  /*f660*/  FADD.FTZ R9, R27, R4 ;  /* 0x000000041b097221 */ /* 0x000fcc0000010000 */
[----:B------:R-:W2:Y:S01]  /*f670*/  MUFU.EX2 R25, R25 ;  /* 0x0000001900197308 */ /* 0x000ea20000000800 */
[----:B------:R-:W-:Y:S01]  /*f680*/  FADD.FTZ R20, R75, R20 ;  /* 0x000000144b147221 */ /* 0x000fe20000010000 */
[----:B------:R-:W-:Y:S01]  /*f690*/  FADD.FTZ R4, R74, R9 ;  /* 0x000000094a047221 */ /* 0x000fe20000010000 */
[----:B------:R-:W-:-:S05]  /*f6a0*/  F2FP.F16.F32.PACK_AB R9, R7, R72 ;  /* 0x000000480709723e */ /* 0x000fca00000000ff */
[----:B------:R-:W3:Y:S01]  /*f6b0*/  MUFU.EX2 R31, R31 ;  /* 0x0000001f001f7308 */ /* 0x000ee20000000800 */
[----:B0-----:R-:W-:-:S07]  /*f6c0*/  FADD.FTZ R7, R15, R20 ;  /* 0x000000140f077221 */ /* 0x001fce0000010000 */
[----:B------:R-:W0:Y:S01]  /*f6d0*/  MUFU.EX2 R28, R28 ;  /* 0x0000001c001c7308 */ /* 0x000e220000000800 */
[----:B-1----:R-:W-:-:S07]  /*f6e0*/  FADD.FTZ R20, R76, R7 ;  /* 0x000000074c147221 */ /* 0x002fce0000010000 */
[----:B------:R-:W1:Y:S08]  /*f6f0*/  MUFU.EX2 R34, R34 ;  /* 0x0000002200227308 */ /* 0x000e700000000800 */
[----:B------:R-:W4:Y:S01]  /*f700*/  MUFU.EX2 R77, R29 ;  /* 0x0000001d004d7308 */ /* 0x000f220000000800 */
[----:B--2---:R-:W-:-:S07]  /*f710*/  FADD.FTZ R7, R25, R20 ;  /* 0x0000001419077221 */ /* 0x004fce0000010000 */
[----:B------:R-:W2:Y:S08]  /*f720*/  MUFU.EX2 R35, R35 ;  /* 0x0000002300237308 */ /* 0x000eb00000000800 */
[----:B------:R-:W5:Y:S08]  /*f730*/  MUFU.EX2 R32, R32 ;  /* 0x0000002000207308 */ /* 0x000f700000000800 */
[----:B------:R-:W5:Y:S01]  /*f740*/  MUFU.EX2 R33, R33 ;  /* 0x0000002100217308 */ /* 0x000f620000000800 */
[----:B---3--:R-:W-:Y:S01]  /*f750*/  FADD.FTZ R4, R31, R4 ;  /* 0x000000041f047221 */ /* 0x008fe20000010000 */
[----:B0-----:R-:W-:-:S03]  /*f760*/  FADD.FTZ R20, R28, R7 ;  /* 0x000000071c147221 */ /* 0x001fc60000010000 */
[----:B-1----:R-:W-:Y:S01]  /*f770*/  FADD.FTZ R4, R34, R4 ;  /* 0x0000000422047221 */ /* 0x002fe20000010000 */
[----:B----4-:R-:W-:Y:S01]  /*f780*/  FADD.FTZ R7, R77, R20 ;  /* 0x000000144d077221 */ /* 0x010fe20000010000 */
[----:B------:R-:W-:Y:S02]  /*f790*/  F2FP.F16.F32.PACK_AB R24, R27, R26 ;  /* 0x0000001a1b18723e */ /* 0x000fe400000000ff */
[----:B--2---:R-:W-:Y:S01]  /*f7a0*/  FADD.FTZ R21, R35, R4 ;  /* 0x0000000423157221 */ /* 0x004fe20000010000 */
[----:B-----5:R-:W-:Y:S01]  /*f7b0*/  FADD.FTZ R4, R32, R7 ;  /* 0x0000000720047221 */ /* 0x020fe20000010000 */
[C---:B------:R-:W-:Y:S02]  /*f7c0*/  F2FP.F16.F32.PACK_AB R27, R33.reuse, R32 ;  /* 0x00000020211b723e */ /* 0x040fe400000000ff */
[----:B------:R-:W2:Y:S01]  /*f7d0*/  LDL R32, [R1+0x74] ;  /* 0x0000740001207983 */ /* 0x000ea20000100800 */
[----:B------:R-:W0:Y:S08]  /*f7e0*/  MUFU.EX2 R39, R39 ;  /* 0x0000002700277308 */ /* 0x000e300000000800 */
[----:B------:R-:W1:Y:S08]  /*f7f0*/  MUFU.EX2 R29, R36 ;  /* 0x00000024001d7308 */ /* 0x000e700000000800 */
[----:B------:R-:W3:Y:S08]  /*f800*/  MUFU.EX2 R42, R42 ;  /* 0x0000002a002a7308 */ /* 0x000ef00000000800 */
[----:B------:R-:W4:Y:S01]  /*f810*/  MUFU.EX2 R37, R37 ;  /* 0x0000002500257308 */ /* 0x000f220000000800 */
[----:B------:R-:W-:Y:S01]  /*f820*/  FADD.FTZ R20, R30, R21 ;  /* 0x000000151e147221 */ /* 0x000fe20000010000 */
[----:B------:R-:W-:-:S06]  /*f830*/  FADD.FTZ R4, R33, R4 ;  /* 0x0000000421047221 */ /* 0x000fcc0000010000 */
[----:B------:R-:W5:Y:S08]  /*f840*/  MUFU.EX2 R43, R43 ;  /* 0x0000002b002b7308 */ /* 0x000f700000000800 */
[----:B------:R-:W5:Y:S01]  /*f850*/  MUFU.EX2 R40, R40 ;  /* 0x0000002800287308 */ /* 0x000f620000000800 */
[----:B0-----:R-:W-:Y:S01]  /*f860*/  FADD.FTZ R7, R39, R20 ;  /* 0x0000001427077221 */ /* 0x001fe20000010000 */
[----:B-1----:R-:W-:-:S06]  /*f870*/  FADD.FTZ R4, R29, R4 ;  /* 0x000000041d047221 */ /* 0x002fcc0000010000 */
[----:B------:R-:W0:Y:S08]  /*f880*/  MUFU.EX2 R46, R46 ;  /* 0x0000002e002e7308 */ /* 0x000e300000000800 */
[----:B------:R-:W1:Y:S01]  /*f890*/  MUFU.EX2 R41, R41 ;  /* 0x0000002900297308 */ /* 0x000e620000000800 */
[----:B---3--:R-:W-:Y:S01]  /*f8a0*/  FADD.FTZ R20, R42, R7 ;  /* 0x000000072a147221 */ /* 0x008fe20000010000 */
[----:B----4-:R-:W-:-:S06]  /*f8b0*/  FADD.FTZ R7, R37, R4 ;  /* 0x0000000425077221 */ /* 0x010fcc0000010000 */
[----:B------:R-:W-:Y:S08]  /*f8c0*/  MUFU.EX2 R47, R47 ;  /* 0x0000002f002f7308 */ /* 0x000ff00000000800 */
[----:B------:R-:W3:Y:S01]  /*f8d0*/  MUFU.EX2 R44, R44 ;  /* 0x0000002c002c7308 */ /* 0x000ee20000000800 */
[----:B-----5:R-:W-:Y:S01]  /*f8e0*/  FADD.FTZ R21, R43, R20 ;  /* 0x000000142b157221 */ /* 0x020fe20000010000 */
[----:B------:R-:W-:-:S06]  /*f8f0*/  FADD.FTZ R4, R40, R7 ;  /* 0x0000000728047221 */ /* 0x000fcc0000010000 */
[----:B------:R-:W-:Y:S01]  /*f900*/  MUFU.EX2 R50, R50 ;  /* 0x0000003200327308 */ /* 0x000fe20000000800 */
[----:B------:R-:W-:-:S07]  /*f910*/  F2FP.F16.F32.PACK_AB R11, R11, R38 ;  /* 0x000000260b0b723e */ /* 0x000fce00000000ff */
[----:B------:R-:W4:Y:S01]  /*f920*/  MUFU.EX2 R45, R45 ;  /* 0x0000002d002d7308 */ /* 0x000f220000000800 */
[----:B0-----:R-:W-:Y:S01]  /*f930*/  FADD.FTZ R20, R46, R21 ;  /* 0x000000152e147221 */ /* 0x001fe20000010000 */
[----:B-1----:R-:W-:-:S06]  /*f940*/  FADD.FTZ R7, R41, R4 ;  /* 0x0000000429077221 */ /* 0x002fcc0000010000 */
[----:B------:R-:W0:Y:S01]  /*f950*/  MUFU.EX2 R51, R51 ;  /* 0x0000003300337308 */ /* 0x000e220000000800 */
[----:B------:R-:W-:-:S07]  /*f960*/  F2FP.F16.F32.PACK_AB R13, R15, R75 ;  /* 0x0000004b0f0d723e */ /* 0x000fce00000000ff */
[----:B------:R-:W1:Y:S01]  /*f970*/  MUFU.EX2 R48, R48 ;  /* 0x0000003000307308 */ /* 0x000e620000000800 */
[----:B------:R-:W-:Y:S01]  /*f980*/  F2FP.F16.F32.PACK_AB R15, R25, R76 ;  /* 0x0000004c190f723e */ /* 0x000fe200000000ff */
[----:B------:R5:W-:Y:S01]  /*f990*/  STSM.16.M88.4 [R82+0x21800], R8 ;  /* 0x0218000852007844 */ /* 0x000be20000000200 */
[----:B---3--:R-:W-:-:S05]  /*f9a0*/  FADD.FTZ R4, R44, R7 ;  /* 0x000000072c047221 */ /* 0x008fca0000010000 */
[----:B------:R-:W3:Y:S08]  /*f9b0*/  MUFU.EX2 R54, R54 ;  /* 0x0000003600367308 */ /* 0x000ef00000000800 */
[----:B------:R-:W3:Y:S01]  /*f9c0*/  MUFU.EX2 R49, R49 ;  /* 0x0000003100317308 */ /* 0x000ee20000000800 */
[----:B-----5:R-:W-:Y:S01]  /*f9d0*/  FADD.FTZ R9, R47, R20 ;  /* 0x000000142f097221 */ /* 0x020fe20000010000 */
[----:B------:R5:W-:Y:S06]  /*f9e0*/  STSM.16.M88.4 [R83], R12 ;  /* 0x0000000c53007844 */ /* 0x000bec0000000200 */
[----:B------:R-:W3:Y:S01]  /*f9f0*/  MUFU.EX2 R55, R55 ;  /* 0x0000003700377308 */ /* 0x000ee20000000800 */
[----:B----4-:R-:W-:-:S07]  /*fa00*/  FADD.FTZ R7, R45, R4 ;  /* 0x000000042d077221 */ /* 0x010fce0000010000 */
[----:B------:R-:W4:Y:S01]  /*fa10*/  MUFU.EX2 R52, R52 ;  /* 0x0000003400347308 */ /* 0x000f220000000800 */
[----:B-----5:R-:W-:-:S07]  /*fa20*/  FADD.FTZ R12, R50, R9 ;  /* 0x00000009320c7221 */ /* 0x020fce0000010000 */
[----:B------:R-:W5:Y:S01]  /*fa30*/  MUFU.EX2 R58, R58 ;  /* 0x0000003a003a7308 */ /* 0x000f620000000800 */
[----:B0-----:R-:W-:Y:S01]  /*fa40*/  FADD.FTZ R9, R51, R12 ;  /* 0x0000000c33097221 */ /* 0x001fe20000010000 */
[----:B-1----:R-:W-:-:S06]  /*fa50*/  FADD.FTZ R4, R48, R7 ;  /* 0x0000000730047221 */ /* 0x002fcc0000010000 */
[----:B------:R-:W0:Y:S01]  /*fa60*/  MUFU.EX2 R53, R53 ;  /* 0x0000003500357308 */ /* 0x000e220000000800 */
[----:B---3--:R-:W-:Y:S01]  /*fa70*/  FADD.FTZ R12, R54, R9 ;  /* 0x00000009360c7221 */ /* 0x008fe20000010000 */
[----:B------:R-:W-:-:S06]  /*fa80*/  FADD.FTZ R13, R49, R4 ;  /* 0x00000004310d7221 */ /* 0x000fcc0000010000 */
[----:B------:R-:W1:Y:S08]  /*fa90*/  MUFU.EX2 R59, R59 ;  /* 0x0000003b003b7308 */ /* 0x000e700000000800 */
[----:B------:R-:W3:Y:S01]  /*faa0*/  MUFU.EX2 R56, R56 ;  /* 0x0000003800387308 */ /* 0x000ee20000000800 */
[----:B------:R-:W-:Y:S01]  /*fab0*/  FADD.FTZ R15, R55, R12 ;  /* 0x0000000c370f7221 */ /* 0x000fe20000010000 */
[----:B----4-:R-:W-:Y:S01]  /*fac0*/  FADD.FTZ R4, R52, R13 ;  /* 0x0000000d34047221 */ /* 0x010fe20000010000 */
[----:B------:R-:W-:-:S05]  /*fad0*/  ISETP.NE.AND P5, PT, R142, 0x1, PT ;  /* 0x000000018e00780c */ /* 0x000fca0003fa5270 */
[----:B------:R-:W4:Y:S08]  /*fae0*/  MUFU.EX2 R62, R62 ;  /* 0x0000003e003e7308 */ /* 0x000f300000000800 */
[----:B------:R-:W4:Y:S01]  /*faf0*/  MUFU.EX2 R57, R57 ;  /* 0x0000003900397308 */ /* 0x000f220000000800 */
[----:B-----5:R-:W-:Y:S01]  /*fb00*/  FADD.FTZ R12, R58, R15 ;  /* 0x0000000f3a0c7221 */ /* 0x020fe20000010000 */
[----:B0-----:R-:W-:-:S06]  /*fb10*/  FADD.FTZ R13, R53, R4 ;  /* 0x00000004350d7221 */ /* 0x001fcc0000010000 */
[----:B------:R-:W0:Y:S01]  /*fb20*/  MUFU.EX2 R63, R63 ;  /* 0x0000003f003f7308 */ /* 0x000e220000000800 */
[----:B------:R-:W-:-:S07]  /*fb30*/  F2FP.F16.F32.PACK_AB R26, R31, R74 ;  /* 0x0000004a1f1a723e */ /* 0x000fce00000000ff */
[----:B------:R-:W5:Y:S01]  /*fb40*/  MUFU.EX2 R60, R60 ;  /* 0x0000003c003c7308 */ /* 0x000f620000000800 */
[----:B------:R-:W-:-:S07]  /*fb50*/  F2FP.F16.F32.PACK_AB R25, R77, R28 ;  /* 0x0000001c4d19723e */ /* 0x000fce00000000ff */
[----:B------:R-:W5:Y:S01]  /*fb60*/  MUFU.EX2 R61, R61 ;  /* 0x0000003d003d7308 */ /* 0x000f620000000800 */
[----:B------:R-:W-:-:S07]  /*fb70*/  F2FP.F16.F32.PACK_AB R28, R35, R34 ;  /* 0x00000022231c723e */ /* 0x000fce00000000ff */
[----:B------:R-:W-:Y:S01]  /*fb80*/  MUFU.EX2 R65, R65 ;  /* 0x0000004100417308 */ /* 0x000fe20000000800 */
[----:B------:R-:W-:-:S07]  /*fb90*/  F2FP.F16.F32.PACK_AB R30, R39, R30 ;  /* 0x0000001e271e723e */ /* 0x000fce00000000ff */
[----:B------:R-:W5:Y:S01]  /*fba0*/  MUFU.EX2 R64, R64 ;  /* 0x0000004000407308 */ /* 0x000f620000000800 */
[----:B------:R-:W-:-:S07]  /*fbb0*/  F2FP.F16.F32.PACK_AB R29, R37, R29 ;  /* 0x0000001d251d723e */ /* 0x000fce00000000ff */
[----:B------:R-:W-:Y:S01]  /*fbc0*/  MUFU.EX2 R67, R67 ;  /* 0x0000004300437308 */ /* 0x000fe20000000800 */
[----:B------:R-:W-:-:S07]  /*fbd0*/  F2FP.F16.F32.PACK_AB R31, R41, R40 ;  /* 0x00000028291f723e */ /* 0x000fce00000000ff */
[----:B------:R-:W5:Y:S01]  /*fbe0*/  MUFU.EX2 R69, R69 ;  /* 0x0000004500457308 */ /* 0x000f620000000800 */
[----:B-1----:R-:W-:-:S07]  /*fbf0*/  FADD.FTZ R15, R59, R12 ;  /* 0x0000000c3b0f7221 */ /* 0x002fce0000010000 */
[----:B------:R-:W-:Y:S01]  /*fc00*/  MUFU.EX2 R70, R70 ;  /* 0x0000004600467308 */ /* 0x000fe20000000800 */
[----:B---3--:R-:W-:-:S07]  /*fc10*/  FADD.FTZ R4, R56, R13 ;  /* 0x0000000d38047221 */ /* 0x008fce0000010000 */
[----:B------:R-:W1:Y:S08]  /*fc20*/  MUFU.EX2 R3, R3 ;  /* 0x0000000300037308 */ /* 0x000e700000000800 */
[----:B------:R-:W-:Y:S08]  /*fc30*/  MUFU.EX2 R66, R66 ;  /* 0x0000004200427308 */ /* 0x000ff00000000800 */
[----:B------:R-:W3:Y:S08]  /*fc40*/  MUFU.EX2 R7, R68 ;  /* 0x0000004400077308 */ /* 0x000ef00000000800 */
[----:B------:R-:W-:Y:S08]  /*fc50*/  MUFU.EX2 R0, R0 ;  /* 0x0000000000007308 */ /* 0x000ff00000000800 */
[----:B------:R-:W2:Y:S01]  /*fc60*/  MUFU.EX2 R71, R71 ;  /* 0x0000004700477308 */ /* 0x000ea20000000800 */
[----:B------:R-:W-:Y:S01]  /*fc70*/  F2FP.F16.F32.PACK_AB R8, R43, R42 ;  /* 0x0000002a2b08723e */ /* 0x000fe200000000ff */
[----:B------:R-:W-:Y:S01]  /*fc80*/  STSM.16.M88.4 [R81], R24 ;  /* 0x0000001851007844 */ /* 0x000fe20000000200 */
[----:B------:R-:W-:-:S02]  /*fc90*/  F2FP.F16.F32.PACK_AB R10, R47, R46 ;  /* 0x0000002e2f0a723e */ /* 0x000fc400000000ff */
[----:B------:R-:W-:Y:S02]  /*fca0*/  F2FP.F16.F32.PACK_AB R9, R45, R44 ;  /* 0x0000002c2d09723e */ /* 0x000fe400000000ff */
[----:B------:R-:W-:Y:S01]  /*fcb0*/  F2FP.F16.F32.PACK_AB R11, R49, R48 ;  /* 0x00000030310b723e */ /* 0x000fe200000000ff */
[----:B------:R1:W-:Y:S01]  /*fcc0*/  STSM.16.M88.4 [R80], R28 ;  /* 0x0000001c50007844 */ /* 0x0003e20000000200 */
[----:B----4-:R-:W-:Y:S01]  /*fcd0*/  FADD.FTZ R14, R62, R15 ;  /* 0x0000000f3e0e7221 */ /* 0x010fe20000010000 */
[----:B------:R-:W-:Y:S02]  /*fce0*/  FADD.FTZ R13, R57, R4 ;  /* 0x00000004390d7221 */ /* 0x000fe40000010000 */
[----:B------:R4:W-:Y:S01]  /*fcf0*/  STSM.16.M88.4 [R82+0x27800], R8 ;  /* 0x0278000852007844 */ /* 0x0009e20000000200 */
[----:B0-----:R-:W-:Y:S01]  /*fd00*/  FADD.FTZ R20, R63, R14 ;  /* 0x0000000e3f147221 */ /* 0x001fe20000010000 */
[----:B-----5:R-:W-:Y:S01]  /*fd10*/  FADD.FTZ R4, R60, R13 ;  /* 0x0000000d3c047221 */ /* 0x020fe20000010000 */
[----:B------:R-:W-:-:S02]  /*fd20*/  F2FP.F16.F32.PACK_AB R12, R59, R58 ;  /* 0x0000003a3b0c723e */ /* 0x000fc400000000ff */
[----:B------:R-:W-:Y:S02]  /*fd30*/  F2FP.F16.F32.PACK_AB R14, R63, R62 ;  /* 0x0000003e3f0e723e */ /* 0x000fe400000000ff */
[----:B------:R-:W-:Y:S01]  /*fd40*/  F2FP.F16.F32.PACK_AB R13, R61, R60 ;  /* 0x0000003c3d0d723e */ /* 0x000fe200000000ff */
[----:B-1----:R-:W0:Y:S01]  /*fd50*/  @P5 LDC R28, c[0x0][0x44c] ;  /* 0x00011300ff1c5b82 */ /* 0x002e220000000800 */
[----:B------:R-:W-:Y:S02]  /*fd60*/  F2FP.F16.F32.PACK_AB R15, R64, R65 ;  /* 0x00000041400f723e */ /* 0x000fe400000000ff */
[----:B----4-:R-:W-:Y:S02]  /*fd70*/  F2FP.F16.F32.PACK_AB R8, R51, R50 ;  /* 0x000000323308723e */ /* 0x010fe400000000ff */
[----:B------:R-:W-:Y:S02]  /*fd80*/  F2FP.F16.F32.PACK_AB R10, R55, R54 ;  /* 0x00000036370a723e */ /* 0x000fe400000000ff */
[----:B------:R-:W-:Y:S01]  /*fd90*/  F2FP.F16.F32.PACK_AB R9, R53, R52 ;  /* 0x000000343509723e */ /* 0x000fe200000000ff */
[----:B------:R-:W1:Y:S01]  /*fda0*/  @P5 LDC R29, c[0x0][0x450] ;  /* 0x00011400ff1d5b82 */ /* 0x000e620000000800 */
[----:B------:R-:W-:-:S02]  /*fdb0*/  F2FP.F16.F32.PACK_AB R11, R57, R56 ;  /* 0x00000038390b723e */ /* 0x000fc400000000ff */
[----:B------:R-:W-:Y:S02]  /*fdc0*/  F2FP.F16.F32.PACK_AB R24, R69, R67 ;  /* 0x000000434518723e */ /* 0x000fe400000000ff */
[----:B------:R-:W-:Y:S02]  /*fdd0*/  F2FP.F16.F32.PACK_AB R26, R3, R70 ;  /* 0x00000046031a723e */ /* 0x000fe400000000ff */
[----:B---3--:R-:W-:Y:S02]  /*fde0*/  F2FP.F16.F32.PACK_AB R25, R7, R66 ;  /* 0x000000420719723e */ /* 0x008fe400000000ff */
[----:B--2---:R-:W-:Y:S01]  /*fdf0*/  F2FP.F16.F32.PACK_AB R27, R71, R0 ;  /* 0x00000000471b723e */ /* 0x004fe200000000ff */
[----:B------:R2:W-:Y:S04]  /*fe00*/  STSM.16.M88.4 [R32], R8 ;  /* 0x0000000820007844 */ /* 0x0005e80000000200 */
[----:B------:R2:W-:Y:S01]  /*fe10*/  STSM.16.M88.4 [R81+0x6000], R12 ;  /* 0x0060000c51007844 */ /* 0x0005e20000000200 */
[----:B------:R-:W-:-:S03]  /*fe20*/  FADD.FTZ R4, R61, R4 ;  /* 0x000000043d047221 */ /* 0x000fc60000010000 */
[----:B------:R2:W-:Y:S01]  /*fe30*/  STSM.16.M88.4 [R80+0x6000], R24 ;  /* 0x0060001850007844 */ /* 0x0005e20000000200 */
[----:B------:R3:W-:Y:S06]  /*fe40*/  MEMBAR.ALL.CTA ;  /* 0x0000000000007992 */ /* 0x0007ec0000008000 */
[----:B---3--:R-:W3:Y:S01]  /*fe50*/  FENCE.VIEW.ASYNC.S ;  /* 0x00000000000073c6 */ /* 0x008ee20000000000 */
[----:B------:R-:W-:Y:S01]  /*fe60*/  FADD.FTZ R21, R65, R4 ;  /* 0x0000000441157221 */ /* 0x000fe20000010000 */
[----:B------:R-:W-:Y:S01]  /*fe70*/  FADD.FTZ R20, R67, R20 ;  /* 0x0000001443147221 */ /* 0x000fe20000010000 */
[----:B------:R-:W-:-:S02]  /*fe80*/  PLOP3.LUT P1, PT, PT, PT, UP0, 0x40, 0x0 ;  /* 0x000000000000781c */ /* 0x000fc40003f2e808 */
[----:B------:R-:W-:Y:S01]  /*fe90*/  FADD.FTZ R21, R64, R21 ;  /* 0x0000001540157221 */ /* 0x000fe20000010000 */
[----:B0-----:R-:W-:-:S04]  /*fea0*/  @P5 IMAD.HI.U32 R28, R88, R28, RZ ;  /* 0x0000001c581c5227 */ /* 0x001fc800078e00ff */
[----:B------:R-:W-:Y:S01]  /*feb0*/  FADD.FTZ R69, R69, R20 ;  /* 0x0000001445457221 */ /* 0x000fe20000010000 */
[----:B------:R-:W-:Y:S01]  /*fec0*/  FADD.FTZ R66, R66, R21 ;  /* 0x0000001542427221 */ /* 0x000fe20000010000 */
[----:B------:R-:W-:Y:S01]  /*fed0*/  IMAD.MOV.U32 R20, RZ, RZ, R88 ;  /* 0x000000ffff147224 */ /* 0x000fe200078e0058 */
[----:B-1----:R-:W-:Y:S02]  /*fee0*/  @P5 SHF.R.U32.HI R20, RZ, R29, R28 ;  /* 0x0000001dff145219 */ /* 0x002fe4000001161c */
[----:B------:R-:W-:Y:S01]  /*fef0*/  FADD.FTZ R7, R7, R66 ;  /* 0x0000004207077221 */ /* 0x000fe20000010000 */
[----:B------:R-:W-:Y:S02]  /*ff00*/  FADD.FTZ R4, R70, R69 ;  /* 0x0000004546047221 */ /* 0x000fe40000010000 */
[----:B------:R-:W-:Y:S02]  /*ff10*/  IMAD.IADD R139, R139, 0x1, R20 ;  /* 0x000000018b8b7824 */ /* 0x000fe400078e0214 */
[----:B------:R-:W-:Y:S01]  /*ff20*/  FADD.FTZ R0, R0, R7 ;  /* 0x0000000700007221 */ /* 0x000fe20000010000 */
[----:B------:R-:W-:Y:S01]  /*ff30*/  FADD.FTZ R4, R3, R4 ;  /* 0x0000000403047221 */ /* 0x000fe20000010000 */
[----:B------:R-:W-:-:S02]  /*ff40*/  VIADD R7, R139, UR6 ;  /* 0x000000068b077c36 */ /* 0x000fc40008000000 */
[----:B------:R-:W-:Y:S01]  /*ff50*/  FADD.FTZ R3, R71, R0 ;  /* 0x0000000047037221 */ /* 0x000fe20000010000 */
[----:B------:R-:W-:Y:S01]  /*ff60*/  VIADD R0, R97, 0xfffffffe ;  /* 0xfffffffe61007836 */ /* 0x000fe20000000000 */
[----:B---3--:R-:W-:Y:S01]  /*ff70*/  NOP ;  /* 0x0000000000007918 */ /* 0x008fe20000000000 */
[----:B--2---:R-:W-:Y:S05]  /*ff80*/  @P1 BRA `(.L_x_11532) ;  /* 0x0000000000541947 */ /* 0x004fea0003800000 */
[C---:B------:R-:W-:Y:S01]  /*ff90*/  ISETP.GT.AND P1, PT, R139.reuse, RZ, PT ;  /* 0x000000ff8b00720c */ /* 0x040fe20003f24270 */
[----:B------:R-:W-:Y:S01]  /*ffa0*/  BSSY B0, `(.L_x_11533) ;  /* 0x0000010000007945 */ /* 0x000fe20003800000 */
[----:B------:R-:W-:-:S11]  /*ffb0*/  VIADD R8, R139, 0xffffffff ;  /* 0xffffffff8b087836 */ /* 0x000fd60000000000 */
[----:B------:R-:W-:Y:S05]  /*ffc0*/  @P1 BRA `(.L_x_11534) ;  /* 0x0000000000201947 */ /* 0x000fea0003800000 */
[----:B------:R-:W-:Y:S01]  /*ffd0*/  UISETP.NE.AND UP1, UPT, UR7, 0x1, UPT ;  /* 0x000000010700788c */ /* 0x000fe2000bf25270 */
[----:B------:R-:W-:-:S05]  /*ffe0*/  IMAD.MOV R8, RZ, RZ, -R139 ;  /* 0x000000ffff087224 */ /* 0x000fca00078e0a8b */
[----:B------:R-:W-:-:S05]  /*fff0*/  PLOP3.LUT P1, PT, PT, PT, UP1, 0x80, 0x0 ;  /* 0x000000000000781c */ /* 0x000fca0003f2f018 */
[----:B------:R-:W-:-:S08]  /*10000*/  @UP1 ULDC.64 UR4, c[0x0][0x9e8] ;  /* 0x00027a0000041ab9 */ /* 0x000fd00000000a00 */
[----:B------:R-:W-:-:S05]  /*10010*/  @P1 IMAD.HI.U32 R9, R8, UR4, RZ ;  /* 0x0000000408091c27 */ /* 0x000fca000f8e00ff */
[----:B------:R-:W-:-:S04]  /*10020*/  @P1 SHF.R.U32.HI R8, RZ, UR5, R9 ;  /* 0x00000005ff081c19 */ /* 0x000fc80008011609 */
[----:B------:R-:W-:Y:S01]  /*10030*/  LOP3.LUT R8, RZ, R8, RZ, 0x33, !PT ;  /* 0x00000008ff087212 */ /* 0x000fe200078e33ff */
[----:B------:R-:W-:Y:S06]  /*10040*/  BRA `(.L_x_11535) ;  /* 0x0000000000147947 */ /* 0x000fec0003800000 */
.L_x_11534:
[----:B------:R-:W-:-:S06]  /*10050*/  UISETP.NE.AND UP1, UPT, UR7, 0x1, UPT ;  /* 0x000000010700788c */ /* 0x000fcc000bf25270 */
[----:B------:R-:W-:-:S05]  /*10060*/  PLOP3.LUT P1, PT, PT, PT, UP1, 0x80, 0x0 ;  /* 0x000000000000781c */ /* 0x000fca0003f2f018 */
[----:B------:R-:W-:-:S08]  /*10070*/  @UP1 ULDC.64 UR4, c[0x0][0x9e8] ;  /* 0x00027a0000041ab9 */ /* 0x000fd00000000a00 */
[----:B------:R-:W-:-:S05]  /*10080*/  @P1 IMAD.HI.U32 R9, R8, UR4, RZ ;  /* 0x0000000408091c27 */ /* 0x000fca000f8e00ff */
[----:B------:R-:W-:-:S07]  /*10090*/  @P1 SHF.R.U32.HI R8, RZ, UR5, R9 ;  /* 0x00000005ff081c19 */ /* 0x000fce0008011609 */
.L_x_11535:
[----:B------:R-:W-:Y:S05]  /*100a0*/  BSYNC B0 ;  /* 0x0000000000007941 */ /* 0x000fea0003800000 */
.L_x_11533:
[----:B------:R-:W-:-:S04]  /*100b0*/  IMAD.U32 R9, RZ, RZ, UR7 ;  /* 0x00000007ff097e24 */ /* 0x000fc8000f8e00ff */
[----:B------:R-:W-:-:S05]  /*100c0*/  IMAD R8, R8, R9, UR7 ;  /* 0x0000000708087e24 */ /* 0x000fca000f8e0209 */
[----:B------:R-:W-:-:S07]  /*100d0*/  VIMNMX R7, R7, R8, PT ;  /* 0x0000000807077248 */ /* 0x000fce0003fe0100 */
.L_x_11532:
[----:B------:R-:W2:Y:S01]  /*100e0*/  LDL R9, [R1+0xa0] ;  /* 0x0000a00001097983 */ /* 0x000ea20000100800 */
        /* <DEDUP_REMOVED lines=12> */
[----:B------:R-:W-:Y:S01]  /*101b0*/  ULDC UR42, c[0x0][0x9e0] ;  /* 0x00027800002a7ab9 */ /* 0x000fe20000000800 */
        /* <DEDUP_REMOVED lines=24> */
[----:B--2---:R-:W-:-:S04]  /*10340*/  VIMNMX R140, R9, R8, !PT ;  /* 0x00000008098c7248 */ /* 0x004fc80007fe0100 */
[----:B------:R-:W-:-:S13]  /*10350*/  ISETP.GE.AND P1, PT, R0, R140, PT ;  /* 0x0000008c0000720c */ /* 0x000fda0003f26270 */
[----:B------:R-:W-:Y:S05]  /*10360*/  @!P1 BRA `(.L_x_11536) ;  /* 0x0000003c00809947 */ /* 0x000fea0003800000 */
[----:B------:R-:W-:-:S07]  /*10370*/  IMAD.MOV.U32 R135, RZ, RZ, RZ ;  /* 0x000000ffff877224 */ /* 0x000fce00078e00ff */
.L_x_11556:
[----:B------:R-:W2:Y:S01]  /*10380*/  LDL R9, [R1+0x48] ;  /* 0x0000480001097983 */ /* 0x000ea20000100800 */
[----:B------:R-:W-:Y:S01]  /*10390*/  VIADD R7, R17, 0x1 ;  /* 0x0000000111077836 */ /* 0x000fe20000000000 */
[----:B------:R-:W-:Y:S05]  /*103a0*/  YIELD ;  /* 0x0000000000007946 */ /* 0x000fea0003800000 */
[----:B------:R-:W-:-:S04]  /*103b0*/  ISETP.NE.AND P2, PT, R7, 0x2, PT ;  /* 0x000000020700780c */ /* 0x000fc80003f45270 */
[----:B------:R-:W-:Y:S02]  /*103c0*/  SEL R8, RZ, 0x1, P2 ;  /* 0x00000001ff087807 */ /* 0x000fe40001000000 */
[----:B------:R-:W-:Y:S02]  /*103d0*/  SEL R7, R7, RZ, P2 ;  /* 0x000000ff07077207 */ /* 0x000fe40001000000 */
[----:B------:R-:W-:Y:S02]  /*103e0*/  LOP3.LUT R139, R23, R8, RZ, 0x3c, !PT ;  /* 0x00000008178b7212 */ /* 0x000fe400078e3cff */
[----:B--2---:R-:W-:-:S13]  /*103f0*/  ISETP.NE.AND P1, PT, R9, RZ, PT ;  /* 0x000000ff0900720c */ /* 0x004fda0003f25270 */
[----:B0-----:R-:W-:Y:S05]  /*10400*/  @P1 BRA `(.L_x_11537) ;  /* 0x0000000000301947 */ /* 0x001fea0003800000 */
[----:B------:R-:W-:Y:S05]  /*10410*/  @!P0 BRA `(.L_x_11538) ;  /* 0x0000000000048947 */ /* 0x000fea0003800000 */
[----:B------:R-:W-:Y:S01]  /*10420*/  BPT.TRAP 0x1 ;  /* 0x000000040000795c */ /* 0x000fe20000300000 */
.L_x_11538:
[----:B------:R-:W-:Y:S01]  /*10430*/  IMAD R9, R7, 0x8, R2 ;  /* 0x0000000807097824 */ /* 0x000fe200078e0202 */
[----:B------:R-:W-:-:S04]  /*10440*/  SHF.L.U32 R8, R139, 0x1f, RZ ;  /* 0x0000001f8b087819 */ /* 0x000fc800000006ff */
[----:B------:R0:W1:Y:S01]  /*10450*/  SYNCS.PHASECHK.TRANS64.TRYWAIT P2, [R9+URZ+0x2d830], R8 ;  /* 0x02d83008090075a7 */ /* 0x000062000804017f */
[----:B------:R-:W-:Y:S05]  /*10460*/  @!P0 BRA `(.L_x_11539) ;  /* 0x0000000000048947 */ /* 0x000fea0003800000 */
[----:B------:R-:W-:Y:S01]  /*10470*/  BPT.TRAP 0x1 ;  /* 0x000000040000795c */ /* 0x000fe20000300000 */
.L_x_11539:
[----:B------:R-:W-:Y:S04]  /*10480*/  BSSY B0, `(.L_x_11537) ;  /* 0x0000004000007945 */ /* 0x000fe80003800000 */
[----:B-1----:R-:W-:Y:S05]  /*10490*/  @P2 BRA `(.L_x_11540) ;  /* 0x0000000000082947 */ /* 0x002fea0003800000 */
[----:B------:R-:W1:Y:S02]  /*104a0*/  SYNCS.PHASECHK.TRANS64.TRYWAIT P2, [R9+URZ+0x2d830], R8 ;  /* 0x02d83008090075a7 */ /* 0x000e64000804017f */
[----:B-1----:R-:W-:Y:S05]  /*104b0*/  @!P2 BRA `(.L_x_11541) ;  /* 0x0000016c00e0a947 */ /* 0x002fea0003800000 */
.L_x_11540:
[----:B------:R-:W-:Y:S05]  /*104c0*/  BSYNC B0 ;  /* 0x0000000000007941 */ /* 0x000fea0003800000 */
.L_x_11537:
[----:B01----:R-:W2:Y:S04]  /*104d0*/  LDL R8, [R1+0x4c] ;  /* 0x00004c0001087983 */ /* 0x003ea80000100800 */
[----:B------:R-:W3:Y:S04]  /*104e0*/  LDL.64 R24, [R1+0x10] ;  /* 0x0000100001187983 */ /* 0x000ee80000100a00 */
[----:B------:R-:W4:Y:S04]  /*104f0*/  LDL.64 R152, [R1+0x38] ;  /* 0x0000380001987983 */ /* 0x000f280000100a00 */
[----:B------:R-:W5:Y:S01]  /*10500*/  LDL.64 R150, [R1+0x30] ;  /* 0x0000300001967983 */ /* 0x000f620000100a00 */
[----:B------:R-:W0:Y:S01]  /*10510*/  S2R R10, SR_TID.X ;  /* 0x00000000000a7919 */ /* 0x000e220000002100 */
[----:B------:R-:W-:Y:S05]  /*10520*/  WARPSYNC.ALL ;  /* 0x0000000000007948 */ /* 0x000fea0003800000 */
        /* <DEDUP_REMOVED lines=8> */
[----:B------:R-:W-:Y:S01]  /*105b0*/  R2UR UR15, R13 ;  /* 0x000000000d0f72ca */ /* 0x000fe200000e0000 */
[----:B------:R0:W-:Y:S01]  /*105c0*/  BAR.SYNC.DEFER_BLOCKING R20, 0x100 ;  /* 0x000400140000751d */ /* 0x0001e20000010000 */
[----:B------:R-:W-:Y:S02]  /*105d0*/  IMAD.MOV.U32 R11, RZ, RZ, -0x7fffffe0 ;  /* 0x80000020ff0b7424 */ /* 0x000fe400078e00ff */
[----:B--2---:R-:W-:Y:S01]  /*105e0*/  IMAD R8, R7, 0x600, R8 ;  /* 0x0000060007087824 */ /* 0x004fe200078e0208 */
[----:B---3--:R-:W-:-:S04]  /*105f0*/  R2UR UR8, R24 ;  /* 0x00000000180872ca */ /* 0x008fc800000e0000 */
[----:B------:R-:W-:Y:S02]  /*10600*/  R2UR UR10, R8 ;  /* 0x00000000080a72ca */ /* 0x000fe400000e0000 */
[----:B------:R-:W-:Y:S02]  /*10610*/  R2UR UR9, R25 ;  /* 0x00000000190972ca */ /* 0x000fe400000e0000 */
[----:B------:R-:W-:-:S11]  /*10620*/  WARPGROUP.ARRIVE ;  /* 0x00000000000079c5 */ /* 0x000fd60000000000 */
[----:B------:R-:W-:Y:S01]  /*10630*/  HGMMA.64x128x16.F32 R24, gdesc[UR8], RZ, !UPT, gsb0 ;  /* 0x01e00000081879f0 */ /* 0x000fe2000c0008ff */
[----:B------:R-:W-:Y:S01]  /*10640*/  VIADD R12, R8, 0x2 ;  /* 0x00000002080c7836 */ /* 0x000fe20000000000 */
[----:B----4-:R-:W-:Y:S02]  /*10650*/  R2UR UR12, R152 ;  /* 0x00000000980c72ca */ /* 0x010fe400000e0000 */
[----:B------:R-:W-:Y:S02]  /*10660*/  R2UR UR13, R153 ;  /* 0x00000000990d72ca */ /* 0x000fe400000e0000 */
[----:B------:R-:W-:Y:S01]  /*10670*/  R2UR UR14, R12 ;  /* 0x000000000c0e72ca */ /* 0x000fe200000e0000 */
[----:B------:R-:W-:Y:S01]  /*10680*/  VIADD R10, R8, 0x200 ;  /* 0x00000200080a7836 */ /* 0x000fe20000000000 */
[----:B------:R-:W-:Y:S02]  /*10690*/  R2UR UR19, R11 ;  /* 0x000000000b1372ca */ /* 0x000fe400000e0000 */
[----:B-----5:R-:W-:-:S02]  /*106a0*/  R2UR UR16, R150 ;  /* 0x00000000961072ca */ /* 0x020fc400000e0000 */
        /* <DEDUP_REMOVED lines=12> */
[----:B------:R-:W-:Y:S01]  /*10770*/  HGMMA.64x128x16.F32 R24, gdesc[UR16], R24, gsb0 ;  /* 0x01e00000101879f0 */ /* 0x000fe20008000818 */
[----:B------:R-:W-:Y:S02]  /*10780*/  VIADD R14, R8, 0x400 ;  /* 0x00000400080e7836 */ /* 0x000fe40000000000 */
[----:B------:R-:W-:Y:S01]  /*10790*/  IMAD.MOV.U32 R15, RZ, RZ, -0x7fffffe0 ;  /* 0x80000020ff0f7424 */ /* 0x000fe200078e00ff */
[----:B------:R-:W-:Y:S02]  /*107a0*/  R2UR UR24, R146 ;  /* 0x00000000921872ca */ /* 0x000fe400000e0000 */
[----:B------:R-:W-:Y:S02]  /*107b0*/  R2UR UR26, R14 ;  /* 0x000000000e1a72ca */ /* 0x000fe400000e0000 */
[----:B------:R-:W-:Y:S02]  /*107c0*/  R2UR UR27, R15 ;  /* 0x000000000f1b72ca */ /* 0x000fe400000e0000 */
[----:B------:R-:W-:Y:S01]  /*107d0*/  R2UR UR25, R147 ;  /* 0x00000000931972ca */ /* 0x000fe200000e0000 */
[----:B------:R-:W-:-:S02]  /*107e0*/  WARPGROUP.DEPBAR.LE gsb0, 0x0 ;  /* 0x00008000000079c5 */ /* 0x000fc40000010000 */
        /* <DEDUP_REMOVED lines=17> */
.L_x_11543:
[----:B------:R-:W-:Y:S01]  /*10900*/  SHF.L.U32 R8, R23, 0x1f, RZ ;  /* 0x0000001f17087819 */ /* 0x000fe200000006ff */
[----:B------:R-:W-:-:S04]  /*10910*/  IMAD R9, R17, 0x8, R2 ;  /* 0x0000000811097824 */ /* 0x000fc800078e0202 */
[----:B------:R0:W1:Y:S01]  /*10920*/  SYNCS.PHASECHK.TRANS64.TRYWAIT P1, [R9+URZ+0x2d850], R8 ;  /* 0x02d85008090075a7 */ /* 0x000062000802017f */
[----:B------:R-:W-:Y:S05]  /*10930*/  @!P0 BRA `(.L_x_11544) ;  /* 0x0000000000048947 */ /* 0x000fea0003800000 */
[----:B------:R-:W-:Y:S01]  /*10940*/  BPT.TRAP 0x1 ;  /* 0x000000040000795c */ /* 0x000fe20000300000 */
.L_x_11544:
[----:B-1----:R-:W-:Y:S05]  /*10950*/  @P1 BRA `(.L_x_11542) ;  /* 0x0000000000081947 */ /* 0x002fea0003800000 */
[----:B------:R-:W1:Y:S02]  /*10960*/  SYNCS.PHASECHK.TRANS64.TRYWAIT P1, [R9+URZ+0x2d850], R8 ;  /* 0x02d85008090075a7 */ /* 0x000e64000802017f */
[----:B-1----:R-:W-:Y:S05]  /*10970*/  @!P1 BRA `(.L_x_11545) ;  /* 0x0000016800c49947 */ /* 0x002fea0003800000 */
.L_x_11542:
[----:B01----:R-:W-:Y:S01]  /*10980*/  VIADD R8, R2, 0x400 ;  /* 0x0000040002087836 */ /* 0x003fe20000000000 */
[----:B------:R-:W-:Y:S05]  /*10990*/  WARPSYNC.ALL ;  /* 0x0000000000007948 */ /* 0x000fea0003800000 */
[----:B------:R-:W-:Y:S01]  /*109a0*/  SHF.R.U32.HI R8, RZ, 0x4, R8 ;  /* 0x00000004ff087819 */ /* 0x000fe20000011608 */
[----:B------:R-:W-:Y:S01]  /*109b0*/  IMAD.MOV.U32 R9, RZ, RZ, -0x7fffffe0 ;  /* 0x80000020ff097424 */ /* 0x000fe200078e00ff */
[----:B------:R-:W-:Y:S01]  /*109c0*/  WARPGROUP.ARRIVE ;  /* 0x00000000000079c5 */ /* 0x000fe20000000000 */
[----:B------:R-:W-:Y:S01]  /*109d0*/  UMOV UR9, 0x40000040 ;  /* 0x4000004000097882 */ /* 0x000fe20000000000 */
[----:B------:R-:W-:Y:S01]  /*109e0*/  LOP3.LUT R8, R8, 0x3fff, RZ, 0xc0, !PT ;  /* 0x00003fff08087812 */ /* 0x000fe200078ec0ff */
[----:B------:R-:W-:Y:S01]  /*109f0*/  IMAD.MOV.U32 R11, RZ, RZ, -0x7fffffe0 ;  /* 0x80000020ff0b7424 */ /* 0x000fe200078e00ff */
[----:B------:R-:W-:Y:S01]  /*10a00*/  R2UR UR11, R9 ;  /* 0x00000000090b72ca */ /* 0x000fe200000e0000 */
[----:B------:R-:W-:Y:S01]  /*10a10*/  UMOV UR13, 0x40000040 ;  /* 0x40000040000d7882 */ /* 0x000fe20000000000 */
[----:B------:R-:W-:Y:S01]  /*10a20*/  LOP3.LUT R8, R8, 0x2000000, RZ, 0xfc, !PT ;  /* 0x0200000008087812 */ /* 0x000fe200078efcff */
[----:B------:R-:W-:Y:S01]  /*10a30*/  UMOV UR17, 0x40000040 ;  /* 0x4000004000117882 */ /* 0x000fe20000000000 */
[C---:B------:R-:W-:Y:S01]  /*10a40*/  R2UR UR15, R11.reuse ;  /* 0x000000000b0f72ca */ /* 0x040fe200000e0000 */
[----:B------:R-:W-:Y:S01]  /*10a50*/  UMOV UR21, 0x40000040 ;  /* 0x4000004000157882 */ /* 0x000fe20000000000 */
[----:B------:R-:W-:Y:S01]  /*10a60*/  R2UR UR19, R11 ;  /* 0x000000000b1372ca */ /* 0x000fe200000e0000 */
[----:B------:R-:W-:Y:S01]  /*10a70*/  IMAD R8, R17, 0x600, R8 ;  /* 0x0000060011087824 */ /* 0x000fe200078e0208 */
[C---:B------:R-:W-:Y:S01]  /*10a80*/  R2UR UR23, R11.reuse ;  /* 0x000000000b1772ca */ /* 0x040fe200000e0000 */
[----:B------:R-:W-:Y:S01]  /*10a90*/  UMOV UR25, 0x40000040 ;  /* 0x4000004000197882 */ /* 0x000fe20000000000 */
[C---:B------:R-:W-:Y:S01]  /*10aa0*/  R2UR UR27, R11.reuse ;  /* 0x000000000b1b72ca */ /* 0x040fe200000e0000 */
[C---:B------:R-:W-:Y:S01]  /*10ab0*/  VIADD R10, R8.reuse, 0x40 ;  /* 0x00000040080a7836 */ /* 0x040fe20000000000 */
[----:B------:R-:W-:Y:S01]  /*10ac0*/  R2UR UR10, R8 ;  /* 0x00000000080a72ca */ /* 0x000fe200000e0000 */
[----:B------:R-:W-:Y:S01]  /*10ad0*/  UMOV UR29, 0x40000040 ;  /* 0x40000040001d7882 */ /* 0x000fe20000000000 */
[C---:B------:R-:W-:Y:S01]  /*10ae0*/  R2UR UR31, R11.reuse ;  /* 0x000000000b1f72ca */ /* 0x040fe200000e0000 */
[----:B------:R-:W-:Y:S01]  /*10af0*/  UMOV UR33, 0x40000040 ;  /* 0x4000004000217882 */ /* 0x000fe20000000000 */
[----:B------:R-:W-:Y:S01]  /*10b00*/  R2UR UR14, R10 ;  /* 0x000000000a0e72ca */ /* 0x000fe200000e0000 */
[----:B------:R-:W-:Y:S01]  /*10b10*/  VIADD R10, R8, 0x80 ;  /* 0x00000080080a7836 */ /* 0x000fe20000000000 */
[----:B------:R-:W-:Y:S01]  /*10b20*/  R2UR UR35, R11 ;  /* 0x000000000b2372ca */ /* 0x000fe200000e0000 */
[----:B------:R-:W-:Y:S01]  /*10b30*/  UMOV UR45, 0x40000040 ;  /* 0x40000040002d7882 */ /* 0x000fe20000000000 */
[----:B------:R-:W-:Y:S01]  /*10b40*/  R2UR UR47, R9 ;  /* 0x00000000092f72ca */ /* 0x000fe200000e0000 */
[----:B------:R-:W0:Y:S01]  /*10b50*/  S2R R13, SR_TID.X ;  /* 0x00000000000d7919 */ /* 0x000e220000002100 */
[----:B------:R-:W-:Y:S01]  /*10b60*/  R2UR UR18, R10 ;  /* 0x000000000a1272ca */ /* 0x000fe200000e0000 */
[----:B------:R-:W-:-:S05]  /*10b70*/  VIADD R10, R8, 0xc0 ;  /* 0x000000c0080a7836 */ /* 0x000fca0000000000 */
[----:B------:R-:W-:Y:S01]  /*10b80*/  R2UR UR22, R10 ;  /* 0x000000000a1672ca */ /* 0x000fe200000e0000 */
[----:B------:R-:W-:-:S05]  /*10b90*/  VIADD R10, R8, 0x100 ;  /* 0x00000100080a7836 */ /* 0x000fca0000000000 */
[----:B------:R-:W-:Y:S01]  /*10ba0*/  R2UR UR26, R10 ;  /* 0x000000000a1a72ca */ /* 0x000fe200000e0000 */
[----:B------:R-:W-:-:S05]  /*10bb0*/  VIADD R10, R8, 0x140 ;  /* 0x00000140080a7836 */ /* 0x000fca0000000000 */
[----:B------:R-:W-:Y:S01]  /*10bc0*/  R2UR UR30, R10 ;  /* 0x000000000a1e72ca */ /* 0x000fe200000e0000 */
[C---:B------:R-:W-:Y:S02]  /*10bd0*/  VIADD R10, R8.reuse, 0x180 ;  /* 0x00000180080a7836 */ /* 0x040fe40000000000 */
[----:B------:R-:W-:-:S03]  /*10be0*/  VIADD R8, R8, 0x1c0 ;  /* 0x000001c008087836 */ /* 0x000fc60000000000 */
[----:B------:R-:W-:Y:S02]  /*10bf0*/  R2UR UR34, R10 ;  /* 0x000000000a2272ca */ /* 0x000fe400000e0000 */
[----:B------:R-:W-:Y:S01]  /*10c00*/  R2UR UR46, R8 ;  /* 0x00000000082e72ca */ /* 0x000fe200000e0000 */
[----:B------:R-:W-:Y:S01]  /*10c10*/  IMAD R8, R141, 0x2000, R2 ;  /* 0x000020008d087824 */ /* 0x000fe200078e0202 */
[----:B0-----:R-:W-:-:S04]  /*10c20*/  SHF.R.U32.HI R12, RZ, 0x7, R13 ;  /* 0x00000007ff0c7819 */ /* 0x001fc8000001160d */
[----:B------:R-:W-:Y:S02]  /*10c30*/  R2UR UR8, R8 ;  /* 0x00000000080872ca */ /* 0x000fe400000e0000 */
[----:B------:R-:W-:Y:S02]  /*10c40*/  ISETP.GE.U32.AND P1, PT, R13, 0x180, PT ;  /* 0x000001800d00780c */ /* 0x000fe40003f26070 */
[----:B------:R-:W-:-:S04]  /*10c50*/  IADD3 R8, R12, 0x9, RZ ;  /* 0x000000090c087810 */ /* 0x000fc80007ffe0ff */
[----:B------:R-:W-:-:S05]  /*10c60*/  SEL R8, R8, 0x9, !P1 ;  /* 0x0000000908087807 */ /* 0x000fca0004800000 */
[----:B------:R-:W-:-:S04]  /*10c70*/  UIADD3 UR8, UR8, 0x21800, URZ ;  /* 0x0002180008087890 */ /* 0x000fc8000fffe03f */
[----:B------:R-:W-:-:S04]  /*10c80*/  USHF.R.U32.HI UR8, URZ, 0x4, UR8 ;  /* 0x000000043f087899 */ /* 0x000fc80008011608 */
[----:B------:R-:W-:-:S04]  /*10c90*/  ULOP3.LUT UR8, UR8, 0x3fff, URZ, 0xc0, !UPT ;  /* 0x00003fff08087892 */ /* 0x000fc8000f8ec03f */
[----:B------:R-:W-:-:S04]  /*10ca0*/  ULOP3.LUT UR8, UR8, 0x10000, URZ, 0xfc, !UPT ;  /* 0x0001000008087892 */ /* 0x000fc8000f8efc3f */
[----:B------:R-:W-:Y:S02]  /*10cb0*/  UIADD3 UR12, UR8, 0x2, URZ ;  /* 0x00000002080c7890 */ /* 0x000fe4000fffe03f */
[----:B------:R-:W-:Y:S02]  /*10cc0*/  UIADD3 UR16, UR8, 0x4, URZ ;  /* 0x0000000408107890 */ /* 0x000fe4000fffe03f */
[----:B------:R-:W-:Y:S02]  /*10cd0*/  UIADD3 UR20, UR8, 0x6, URZ ;  /* 0x0000000608147890 */ /* 0x000fe4000fffe03f */
[----:B------:R-:W-:Y:S01]  /*10ce0*/  HGMMA.64x96x16.F32 R88, gdesc[UR8].tnspB, R88, gsb0 ;  /* 0x41600000085879f0 */ /* 0x000fe20008000858 */
[----:B------:R-:W-:Y:S02]  /*10cf0*/  UIADD3 UR24, UR8, 0x600, URZ ;  /* 0x0000060008187890 */ /* 0x000fe4000fffe03f */
[----:B------:R-:W-:Y:S02]  /*10d00*/  UIADD3 UR28, UR8, 0x602, URZ ;  /* 0x00000602081c7890 */ /* 0x000fe4000fffe03f */
[----:B------:R-:W-:-:S02]  /*10d10*/  UIADD3 UR32, UR8, 0x604, URZ ;  /* 0x0000060408207890 */ /* 0x000fc4000fffe03f */
        /* <DEDUP_REMOVED lines=26> */
.L_x_11546:
[----:B------:R-:W2:Y:S04]  /*10ec0*/  LDL R11, [R1+0x5c] ;  /* 0x00005c00010b7983 */ /* 0x000ea80000100800 */
[----:B0-----:R-:W2:Y:S01]  /*10ed0*/  LDL R8, [R1+0x9c] ;  /* 0x00009c0001087983 */ /* 0x001ea20000100800 */
[----:B------:R-:W-:Y:S01]  /*10ee0*/  ISETP.NE.AND P1, PT, R142, 0x1, PT ;  /* 0x000000018e00780c */ /* 0x000fe20003f25270 */
        /* <DEDUP_REMOVED lines=43> */
[----:B------:R-:W-:Y:S01]  /*111a0*/  IMAD R52, R7, 0x8, R2 ;  /* 0x0000000807347824 */ /* 0x000fe200078e0202 */
[----:B------:R-:W3:Y:S01]  /*111b0*/  MUFU.TANH R12, R12 ;  /* 0x0000000c000c7308 */ /* 0x000ee20000002400 */
[----:B------:R-:W-:-:S02]  /*111c0*/  IMAD.U32 R53, RZ, RZ, UR38 ;  /* 0x00000026ff357e24 */ /* 0x000fc4000f8e00ff */
[----:B------:R-:W-:-:S05]  /*111d0*/  VIADD R52, R52, 0x2d840 ;  /* 0x0002d84034347836 */ /* 0x000fca0000000000 */
        /* <DEDUP_REMOVED lines=33> */
[----:B--2---:R-:W-:-:S02]  /*113f0*/  IMAD.IADD R8, R8, 0x1, R11 ;  /* 0x0000000108087824 */ /* 0x004fc400078e020b */
        /* <DEDUP_REMOVED lines=8> */
[----:B-1----:R-:W-:Y:S01]  /*11480*/  @P1 SHF.R.U32.HI R8, RZ, R9, R10 ;  /* 0x00000009ff081219 */ /* 0x002fe2000001160a */
        /* <DEDUP_REMOVED lines=18> */
[----:B------:R-:W-:Y:S01]  /*115b0*/  PLOP3.LUT P1, PT, PT, PT, UP0, 0x40, 0x0 ;  /* 0x000000000000781c */ /* 0x000fe20003f2e808 */
[----:B------:R-:W1:Y:S01]  /*115c0*/  MUFU.TANH R9, R9 ;  /* 0x0000000900097308 */ /* 0x000e620000002400 */
[----:B------:R-:W-:-:S04]  /*115d0*/  IADD3 R83, -R156, 0x1, -R78 ;  /* 0x000000019c537810 */ /* 0x000fc80007ffe94e */
[----:B------:R-:W-:-:S03]  /*115e0*/  IADD3 R83, -R154, R83, R157 ;  /* 0x000000539a537210 */ /* 0x000fc60007ffe19d */
[----:B------:R-:W2:Y:S02]  /*115f0*/  MUFU.TANH R10, R10 ;  /* 0x0000000a000a7308 */ /* 0x000ea40000002400 */
[C---:B------:R-:W-:Y:S02]  /*11600*/  VIADD R84, R83.reuse, UR49 ;  /* 0x0000003153547c36 */ /* 0x040fe40008000000 */
[----:B------:R-:W-:Y:S02]  /*11610*/  VIADD R83, R83, UR52 ;  /* 0x0000003453537c36 */ /* 0x000fe40008000000 */
[C---:B0-----:R-:W-:Y:S02]  /*11620*/  IMAD.IADD R82, R85.reuse, 0x1, R84 ;  /* 0x0000000155527824 */ /* 0x041fe400078e0254 */
[----:B------:R-:W0:Y:S01]  /*11630*/  MUFU.TANH R11, R11 ;  /* 0x0000000b000b7308 */ /* 0x000e220000002400 */
[----:B------:R-:W-:-:S07]  /*11640*/  IMAD.IADD R81, R85, 0x1, R83 ;  /* 0x0000000155517824 */ /* 0x000fce00078e0253 */
        /* <DEDUP_REMOVED lines=42> */
.L_x_11549:
[----:B------:R-:W-:-:S05]  /*118f0*/  IMAD.U32 R86, RZ, RZ, UR41 ;  /* 0x00000029ff567e24 */ /* 0x000fca000f8e00ff */
[----:B------:R-:W-:-:S13]  /*11900*/  ISETP.NE.AND P1, PT, R86, 0x1, PT ;  /* 0x000000015600780c */ /* 0x000fda0003f25270 */
[----:B------:R-:W1:Y:S02]  /*11910*/  @P1 LDC.64 R52, c[0x0][0x9e8] ;  /* 0x00027a00ff341b82 */ /* 0x000e640000000a00 */
[----:B-1----:R-:W-:-:S05]  /*11920*/  @P1 IMAD.HI.U32 R52, R85, R52, RZ ;  /* 0x0000003455341227 */ /* 0x002fca00078e00ff */
[----:B------:R-:W-:-:S07]  /*11930*/  @P1 SHF.R.U32.HI R85, RZ, R53, R52 ;  /* 0x00000035ff551219 */ /* 0x000fce0000011634 */
.L_x_11550:
[----:B------:R-:W-:Y:S05]  /*11940*/  BSYNC B0 ;  /* 0x0000000000007941 */ /* 0x000fea0003800000 */
.L_x_11548:
[----:B------:R-:W-:-:S04]  /*11950*/  IMAD R85, R85, R86, -R78 ;  /* 0x0000005655557224 */ /* 0x000fc800078e0a4e */
[----:B------:R-:W-:-:S05]  /*11960*/  IMAD.IADD R85, R85, 0x1, -R156 ;  /* 0x0000000155557824 */ /* 0x000fca00078e0a9c */
[----:B------:R-:W-:Y:S02]  /*11970*/  VIMNMX R81, R81, R85, !PT ;  /* 0x0000005551517248 */ /* 0x000fe40007fe0100 */
[----:B------:R-:W-:-:S07]  /*11980*/  VIADDMNMX R82, R85, R86, R82, PT ;  /* 0x0000005655527246 */ /* 0x000fce0003800152 */
.L_x_11547:
[----:B------:R-:W-:Y:S01]  /*11990*/  ISETP.GT.AND P1, PT, R0, -0x1, PT ;  /* 0xffffffff0000780c */ /* 0x000fe20003f24270 */
[----:B------:R-:W1:Y:S03]  /*119a0*/  SHFL.IDX PT, R8, R8, 0x1, 0x1c1f ;  /* 0x003c1f0008087f89 */ /* 0x000e6600000e0000 */
        /* <DEDUP_REMOVED lines=14> */
[----:B------:R-:W-:Y:S02]  /*11a90*/  ISETP.GT.AND P2, PT, R81, 0x10, P1 ;  /* 0x000000105100780c */ /* 0x000fe40000f44270 */
[----:B------:R-:W-:Y:S02]  /*11aa0*/  FSEL R23, R23, -INF , !P4 ;  /* 0xff80000017177808 */ /* 0x000fe40006000000 */
[----:B------:R-:W-:Y:S02]  /*11ab0*/  ISETP.GT.AND P4, PT, R81, 0x20, P1 ;  /* 0x000000205100780c */ /* 0x000fe40000f84270 */
[----:B------:R-:W-:-:S02]  /*11ac0*/  ISETP.LT.OR P3, PT, R82, 0xa, P3 ;  /* 0x0000000a5200780c */ /* 0x000fc40001f61670 */
[C---:B------:R-:W-:Y:S02]  /*11ad0*/  ISETP.LT.OR P2, PT, R82.reuse, 0x11, P2 ;  /* 0x000000115200780c */ /* 0x040fe40001741670 */
[----:B------:R-:W-:Y:S02]  /*11ae0*/  ISETP.LT.OR P4, PT, R82, 0x21, P4 ;  /* 0x000000215200780c */ /* 0x000fe40002781670 */
[----:B------:R-:W-:Y:S02]  /*11af0*/  FSEL R14, R14, -INF , !P3 ;  /* 0xff8000000e0e7808 */ /* 0x000fe40005800000 */
[----:B------:R-:W-:Y:S02]  /*11b00*/  FSEL R21, R21, -INF , !P2 ;  /* 0xff80000015157808 */ /* 0x000fe40005000000 */
[C---:B------:R-:W-:Y:S02]  /*11b10*/  ISETP.GT.AND P3, PT, R81.reuse, 0x18, P1 ;  /* 0x000000185100780c */ /* 0x040fe40000f64270 */
[----:B------:R-:W-:-:S02]  /*11b20*/  ISETP.GT.AND P2, PT, R81, 0x19, P1 ;  /* 0x000000195100780c */ /* 0x000fc40000f44270 */
[----:B------:R-:W-:Y:S02]  /*11b30*/  FSEL R30, R30, -INF , !P4 ;  /* 0xff8000001e1e7808 */ /* 0x000fe40006000000 */
[----:B------:R-:W-:Y:S02]  /*11b40*/  ISETP.GT.AND P4, PT, R81, 0x29, P1 ;  /* 0x000000295100780c */ /* 0x000fe40000f84270 */
[C---:B------:R-:W-:Y:S02]  /*11b50*/  ISETP.LT.OR P3, PT, R82.reuse, 0x19, P3 ;  /* 0x000000195200780c */ /* 0x040fe40001f61670 */
[C---:B------:R-:W-:Y:S02]  /*11b60*/  ISETP.LT.OR P2, PT, R82.reuse, 0x1a, P2 ;  /* 0x0000001a5200780c */ /* 0x040fe40001741670 */
[----:B------:R-:W-:Y:S02]  /*11b70*/  ISETP.LT.OR P4, PT, R82, 0x2a, P4 ;  /* 0x0000002a5200780c */ /* 0x000fe40002781670 */
[----:B0-----:R-:W-:-:S02]  /*11b80*/  FSEL R52, R26, -INF , !P3 ;  /* 0xff8000001a347808 */ /* 0x001fc40005800000 */
[----:B------:R-:W-:Y:S02]  /*11b90*/  FSEL R53, R27, -INF , !P2 ;  /* 0xff8000001b357808 */ /* 0x000fe40005000000 */
[C---:B------:R-:W-:Y:S02]  /*11ba0*/  ISETP.GT.AND P3, PT, R81.reuse, 0x21, P1 ;  /* 0x000000215100780c */ /* 0x040fe40000f64270 */
        /* <DEDUP_REMOVED lines=56> */
[----:B------:R-:W-:Y:S02]  /*11f30*/  PLOP3.LUT P4, PT, PT, PT, UP0, 0x40, 0x0 ;  /* 0x000000000000781c */ /* 0x000fe40003f8e808 */
[----:B------:R-:W-:-:S02]  /*11f40*/  ISETP.LT.OR P3, PT, R82, 0x6a, P3 ;  /* 0x0000006a5200780c */ /* 0x000fc40001f61670 */
[----:B------:R-:W-:Y:S02]  /*11f50*/  ISETP.LT.OR P2, PT, R82, 0x71, P2 ;  /* 0x000000715200780c */ /* 0x000fe40001741670 */
[----:B------:R-:W-:Y:S02]  /*11f60*/  FSEL R69, R69, -INF , !P3 ;  /* 0xff80000045457808 */ /* 0x000fe40005800000 */
[----:B------:R-:W-:Y:S02]  /*11f70*/  FSEL R72, R72, -INF , !P2 ;  /* 0xff80000048487808 */ /* 0x000fe40005000000 */
[C---:B------:R-:W-:Y:S02]  /*11f80*/  ISETP.GT.AND P3, PT, R81.reuse, 0x78, P1 ;  /* 0x000000785100780c */ /* 0x040fe40000f64270 */
[----:B------:R-:W-:Y:S02]  /*11f90*/  ISETP.GT.AND P2, PT, R81, 0x79, P1 ;  /* 0x000000795100780c */ /* 0x000fe40000f44270 */
[----:B------:R-:W-:-:S02]  /*11fa0*/  ISETP.LT.OR P3, PT, R82, 0x79, P3 ;  /* 0x000000795200780c */ /* 0x000fc40001f61670 */
[----:B------:R-:W-:Y:S02]  /*11fb0*/  ISETP.LT.OR P2, PT, R82, 0x7a, P2 ;  /* 0x0000007a5200780c */ /* 0x000fe40001741670 */
[----:B------:R-:W-:Y:S02]  /*11fc0*/  FSEL R76, R76, -INF , !P3 ;  /* 0xff8000004c4c7808 */ /* 0x000fe40005800000 */
[----:B------:R-:W-:Y:S01]  /*11fd0*/  FSEL R77, R77, -INF , !P2 ;  /* 0xff8000004d4d7808 */ /* 0x000fe20005000000 */
[----:B------:R-:W-:Y:S08]  /*11fe0*/  @P4 BRA `(.L_x_11551) ;  /* 0x0000000000584947 */ /* 0x000ff00003800000 */
        /* <DEDUP_REMOVED lines=12> */
.L_x_11553:
[----:B------:R-:W-:-:S05]  /*120b0*/  IMAD.U32 R81, RZ, RZ, UR41 ;  /* 0x00000029ff517e24 */ /* 0x000fca000f8e00ff */
[----:B------:R-:W-:-:S13]  /*120c0*/  ISETP.NE.AND P2, PT, R81, 0x1, PT ;  /* 0x000000015100780c */ /* 0x000fda0003f45270 */
[----:B------:R-:W0:Y:S02]  /*120d0*/  @P2 LDC.64 R26, c[0x0][0x9e8] ;  /* 0x00027a00ff1a2b82 */ /* 0x000e240000000a00 */
[----:B0-----:R-:W-:-:S05]  /*120e0*/  @P2 IMAD.HI.U32 R26, R8, R26, RZ ;  /* 0x0000001a081a2227 */ /* 0x001fca00078e00ff */
[----:B------:R-:W-:-:S07]  /*120f0*/  @P2 SHF.R.U32.HI R8, RZ, R27, R26 ;  /* 0x0000001bff082219 */ /* 0x000fce000001161a */
.L_x_11554:
[----:B------:R-:W-:Y:S05]  /*12100*/  BSYNC B0 ;  /* 0x0000000000007941 */ /* 0x000fea0003800000 */
.L_x_11552:
[----:B------:R-:W-:-:S04]  /*12110*/  IMAD R8, R8, R81, -R78 ;  /* 0x0000005108087224 */ /* 0x000fc800078e0a4e */
[----:B------:R-:W-:-:S05]  /*12120*/  IMAD.IADD R8, R8, 0x1, -R156 ;  /* 0x0000000108087824 */ /* 0x000fca00078e0a9c */
[----:B------:R-:W-:Y:S02]  /*12130*/  VIMNMX R83, R83, R8, !PT ;  /* 0x0000000853537248 */ /* 0x000fe40007fe0100 */
[----:B------:R-:W-:-:S07]  /*12140*/  VIADDMNMX R84, R8, R81, R84, PT ;  /* 0x0000005108547246 */ /* 0x000fce0003800154 */
.L_x_11551:
[----:B------:R-:W-:Y:S01]  /*12150*/  FMNMX.FTZ R8, R9, R5, !PT ;  /* 0x0000000509087209 */ /* 0x000fe20007810000 */
[----:B------:R-:W-:Y:S01]  /*12160*/  UMOV UR51, UR7 ;  /* 0x0000000700337c82 */ /* 0x000fe20008000000 */
[C---:B------:R-:W-:Y:S02]  /*12170*/  ISETP.GT.AND P4, PT, R83.reuse, 0x1, P1 ;  /* 0x000000015300780c */ /* 0x040fe40000f84270 */
[C---:B------:R-:W-:Y:S02]  /*12180*/  ISETP.GT.AND P2, PT, R83.reuse, 0x8, P1 ;  /* 0x000000085300780c */ /* 0x040fe40000f44270 */
[----:B------:R-:W-:Y:S02]  /*12190*/  ISETP.GT.AND P3, PT, R83, 0x9, P1 ;  /* 0x000000095300780c */ /* 0x000fe40000f64270 */
[----:B------:R-:W-:Y:S02]  /*121a0*/  FMNMX.FTZ R8, R10, R8, !PT ;  /* 0x000000080a087209 */ /* 0x000fe40007810000 */
[----:B------:R-:W-:-:S02]  /*121b0*/  ISETP.LT.OR P4, PT, R84, 0x2, P4 ;  /* 0x000000025400780c */ /* 0x000fc40002781670 */
[C---:B------:R-:W-:Y:S02]  /*121c0*/  ISETP.LT.OR P2, PT, R84.reuse, 0x9, P2 ;  /* 0x000000095400780c */ /* 0x040fe40001741670 */
[----:B------:R-:W-:Y:S02]  /*121d0*/  ISETP.LT.OR P3, PT, R84, 0xa, P3 ;  /* 0x0000000a5400780c */ /* 0x000fe40001f61670 */
[----:B------:R-:W-:Y:S02]  /*121e0*/  FMNMX.FTZ R8, R13, R8, !PT ;  /* 0x000000080d087209 */ /* 0x000fe40007810000 */
[----:B------:R-:W-:Y:S02]  /*121f0*/  FSEL R12, R12, -INF , !P4 ;  /* 0xff8000000c0c7808 */ /* 0x000fe40006000000 */
[----:B------:R-:W-:Y:S02]  /*12200*/  FSEL R15, R15, -INF , !P2 ;  /* 0xff8000000f0f7808 */ /* 0x000fe40005000000 */
[----:B------:R-:W-:-:S02]  /*12210*/  FSEL R20, R20, -INF , !P3 ;  /* 0xff80000014147808 */ /* 0x000fc40005800000 */
[----:B------:R-:W-:Y:S02]  /*12220*/  FMNMX.FTZ R8, R14, R8, !PT ;  /* 0x000000080e087209 */ /* 0x000fe40007810000 */
        /* <DEDUP_REMOVED lines=11> */
[C---:B------:R-:W-:Y:S02]  /*122e0*/  ISETP.GT.AND P4, PT, R83.reuse, 0x19, P1 ;  /* 0x000000195300780c */ /* 0x040fe40000f84270 */
[C---:B------:R-:W-:Y:S02]  /*122f0*/  ISETP.GT.AND P2, PT, R83.reuse, 0x20, P1 ;  /* 0x000000205300780c */ /* 0x040fe40000f44270 */
[----:B------:R-:W-:Y:S02]  /*12300*/  ISETP.GT.AND P3, PT, R83, 0x21, P1 ;  /* 0x000000215300780c */ /* 0x000fe40000f64270 */
[----:B------:R-:W-:Y:S02]  /*12310*/  FMNMX.FTZ R8, R52, R8, !PT ;  /* 0x0000000834087209 */ /* 0x000fe40007810000 */
[C---:B------:R-:W-:Y:S02]  /*12320*/  ISETP.LT.OR P4, PT, R84.reuse, 0x1a, P4 ;  /* 0x0000001a5400780c */ /* 0x040fe40002781670 */
[----:B------:R-:W-:-:S02]  /*12330*/  ISETP.LT.OR P2, PT, R84, 0x21, P2 ;  /* 0x000000215400780c */ /* 0x000fc40001741670 */
[----:B------:R-:W-:Y:S02]  /*12340*/  ISETP.LT.OR P3, PT, R84, 0x22, P3 ;  /* 0x000000225400780c */ /* 0x000fe40001f61670 */
[----:B------:R-:W-:Y:S02]  /*12350*/  FMNMX.FTZ R8, R53, R8, !PT ;  /* 0x0000000835087209 */ /* 0x000fe40007810000 */
[----:B------:R-:W-:Y:S02]  /*12360*/  FSEL R29, R29, -INF , !P4 ;  /* 0xff8000001d1d7808 */ /* 0x000fe40006000000 */
[----:B------:R-:W-:Y:S02]  /*12370*/  FSEL R32, R32, -INF , !P2 ;  /* 0xff80000020207808 */ /* 0x000fe40005000000 */
[----:B------:R-:W-:Y:S02]  /*12380*/  FSEL R33, R33, -INF , !P3 ;  /* 0xff80000021217808 */ /* 0x000fe40005800000 */
[----:B------:R-:W-:-:S02]  /*12390*/  ISETP.GT.AND P4, PT, R83, 0x28, P1 ;  /* 0x000000285300780c */ /* 0x000fc40000f84270 */
[C---:B------:R-:W-:Y:S02]  /*123a0*/  ISETP.GT.AND P2, PT, R83.reuse, 0x29, P1 ;  /* 0x000000295300780c */ /* 0x040fe40000f44270 */
[----:B------:R-:W-:Y:S02]  /*123b0*/  ISETP.GT.AND P3, PT, R83, 0x30, P1 ;  /* 0x000000305300780c */ /* 0x000fe40000f64270 */
[----:B------:R-:W-:Y:S02]  /*123c0*/  FMNMX.FTZ R8, R30, R8, !PT ;  /* 0x000000081e087209 */ /* 0x000fe40007810000 */
[C---:B------:R-:W-:Y:S02]  /*123d0*/  ISETP.LT.OR P4, PT, R84.reuse, 0x29, P4 ;  /* 0x000000295400780c */ /* 0x040fe40002781670 */
[C---:B------:R-:W-:Y:S02]  /*123e0*/  ISETP.LT.OR P2, PT, R84.reuse, 0x2a, P2 ;  /* 0x0000002a5400780c */ /* 0x040fe40001741670 */
[----:B------:R-:W-:-:S02]  /*123f0*/  ISETP.LT.OR P3, PT, R84, 0x31, P3 ;  /* 0x000000315400780c */ /* 0x000fc40001f61670 */
[----:B------:R-:W-:Y:S02]  /*12400*/  FMNMX.FTZ R8, R31, R8, !PT ;  /* 0x000000081f087209 */ /* 0x000fe40007810000 */
[----:B------:R-:W-:Y:S02]  /*12410*/  FSEL R36, R36, -INF , !P4 ;  /* 0xff80000024247808 */ /* 0x000fe40006000000 */
[----:B------:R-:W-:Y:S02]  /*12420*/  FSEL R37, R37, -INF , !P2 ;  /* 0xff80000025257808 */ /* 0x000fe40005000000 */
[----:B------:R-:W-:Y:S02]  /*12430*/  FSEL R40, R40, -INF , !P3 ;  /* 0xff80000028287808 */ /* 0x000fe40005800000 */
[C---:B------:R-:W-:Y:S02]  /*12440*/  ISETP.GT.AND P4, PT, R83.reuse, 0x31, P1 ;  /* 0x000000315300780c */ /* 0x040fe40000f84270 */
[----:B------:R-:W-:-:S02]  /*12450*/  ISETP.GT.AND P2, PT, R83, 0x38, P1 ;  /* 0x000000385300780c */ /* 0x000fc40000f44270 */
[----:B------:R-:W-:Y:S02]  /*12460*/  ISETP.GT.AND P3, PT, R83, 0x39, P1 ;  /* 0x000000395300780c */ /* 0x000fe40000f64270 */
[----:B------:R-:W-:Y:S02]  /*12470*/  FMNMX.FTZ R8, R34, R8, !PT ;  /* 0x0000000822087209 */ /* 0x000fe40007810000 */
[C---:B------:R-:W-:Y:S02]  /*12480*/  ISETP.LT.OR P4, PT, R84.reuse, 0x32, P4 ;  /* 0x000000325400780c */ /* 0x040fe40002781670 */
[C---:B------:R-:W-:Y:S02]  /*12490*/  ISETP.LT.OR P2, PT, R84.reuse, 0x39, P2 ;  /* 0x000000395400780c */ /* 0x040fe40001741670 */
[----:B------:R-:W-:Y:S02]  /*124a0*/  ISETP.LT.OR P3, PT, R84, 0x3a, P3 ;  /* 0x0000003a5400780c */ /* 0x000fe40001f61670 */
[----:B------:R-:W-:-:S02]  /*124b0*/  FMNMX.FTZ R8, R35, R8, !PT ;  /* 0x0000000823087209 */ /* 0x000fc40007810000 */
[----:B------:R-:W-:Y:S02]  /*124c0*/  FSEL R41, R41, -INF , !P4 ;  /* 0xff80000029297808 */ /* 0x000fe40006000000 */
[----:B------:R-:W-:Y:S02]  /*124d0*/  FSEL R44, R44, -INF , !P2 ;  /* 0xff8000002c2c7808 */ /* 0x000fe40005000000 */
[----:B------:R-:W-:Y:S02]  /*124e0*/  FSEL R45, R45, -INF , !P3 ;  /* 0xff8000002d2d7808 */ /* 0x000fe40005800000 */
[----:B------:R-:W-:Y:S02]  /*124f0*/  FMNMX.FTZ R8, R38, R8, !PT ;  /* 0x0000000826087209 */ /* 0x000fe40007810000 */
[----:B------:R-:W-:Y:S02]  /*12500*/  LOP3.LUT R16, R16, 0xdfffffff, RZ, 0xc0, !PT ;  /* 0xdfffffff10107812 */ /* 0x000fe400078ec0ff */
[----:B------:R-:W-:-:S02]  /*12510*/  ISETP.GT.AND P4, PT, R83, 0x40, P1 ;  /* 0x000000405300780c */ /* 0x000fc40000f84270 */
[C---:B------:R-:W-:Y:S02]  /*12520*/  ISETP.GT.AND P2, PT, R83.reuse, 0x41, P1 ;  /* 0x000000415300780c */ /* 0x040fe40000f44270 */
[----:B------:R-:W-:Y:S02]  /*12530*/  ISETP.GT.AND P3, PT, R83, 0x48, P1 ;  /* 0x000000485300780c */ /* 0x000fe40000f64270 */
[----:B------:R-:W-:Y:S02]  /*12540*/  FMNMX.FTZ R8, R39, R8, !PT ;  /* 0x0000000827087209 */ /* 0x000fe40007810000 */
[----:B------:R-:W-:Y:S02]  /*12550*/  @P0 LOP3.LUT R16, R16, 0x20000000, RZ, 0xfc, !PT ;  /* 0x2000000010100812 */ /* 0x000fe400078efcff */
[C---:B------:R-:W-:Y:S02]  /*12560*/  ISETP.LT.OR P4, PT, R84.reuse, 0x41, P4 ;  /* 0x000000415400780c */ /* 0x040fe40002781670 */
[----:B------:R-:W-:-:S02]  /*12570*/  ISETP.LT.OR P2, PT, R84, 0x42, P2 ;  /* 0x000000425400780c */ /* 0x000fc40001741670 */
[----:B------:R-:W-:Y:S02]  /*12580*/  ISETP.LT.OR P3, PT, R84, 0x49, P3 ;  /* 0x000000495400780c */ /* 0x000fe40001f61670 */
[----:B------:R-:W-:Y:S02]  /*12590*/  ISETP.GT.AND P0, PT, R83, 0x61, P1 ;  /* 0x000000615300780c */ /* 0x000fe40000f04270 */
        /* <DEDUP_REMOVED lines=11> */
[----:B------:R-:W-:Y:S02]  /*12650*/  LOP3.LUT R16, R16, 0x7fffffff, RZ, 0xc0, !PT ;  /* 0x7fffffff10107812 */ /* 0x000fe400078ec0ff */
[----:B------:R-:W-:Y:S02]  /*12660*/  FMNMX.FTZ R8, R46, R8, !PT ;  /* 0x000000082e087209 */ /* 0x000fe40007810000 */
[----:B------:R-:W-:Y:S02]  /*12670*/  FSEL R55, R55, -INF , !P4 ;  /* 0xff80000037377808 */ /* 0x000fe40006000000 */
[----:B------:R-:W-:Y:S02]  /*12680*/  FSEL R58, R58, -INF , !P2 ;  /* 0xff8000003a3a7808 */ /* 0x000fe40005000000 */
[----:B------:R-:W-:-:S02]  /*12690*/  FSEL R59, R59, -INF , !P3 ;  /* 0xff8000003b3b7808 */ /* 0x000fc40005800000 */
[C---:B------:R-:W-:Y:S02]  /*126a0*/  ISETP.GT.AND P4, PT, R83.reuse, 0x58, P1 ;  /* 0x000000585300780c */ /* 0x040fe40000f84270 */
[C---:B------:R-:W-:Y:S02]  /*126b0*/  ISETP.GT.AND P2, PT, R83.reuse, 0x59, P1 ;  /* 0x000000595300780c */ /* 0x040fe40000f44270 */
[C---:B------:R-:W-:Y:S02]  /*126c0*/  ISETP.GT.AND P3, PT, R83.reuse, 0x60, P1 ;  /* 0x000000605300780c */ /* 0x040fe40000f64270 */
[----:B------:R-:W-:Y:S02]  /*126d0*/  @P0 LOP3.LUT R16, R16, 0x80000000, RZ, 0xfc, !PT ;  /* 0x8000000010100812 */ /* 0x000fe400078efcff */
[----:B------:R-:W-:Y:S02]  /*126e0*/  ISETP.GT.AND P0, PT, R83, RZ, P1 ;  /* 0x000000ff5300720c */ /* 0x000fe40000f04270 */
[----:B------:R-:W-:-:S02]  /*126f0*/  FMNMX.FTZ R8, R47, R8, !PT ;  /* 0x000000082f087209 */ /* 0x000fc40007810000 */
[C---:B------:R-:W-:Y:S02]  /*12700*/  ISETP.LT.OR P4, PT, R84.reuse, 0x59, P4 ;  /* 0x000000595400780c */ /* 0x040fe40002781670 */
[C---:B------:R-:W-:Y:S02]  /*12710*/  ISETP.LT.OR P2, PT, R84.reuse, 0x5a, P2 ;  /* 0x0000005a5400780c */ /* 0x040fe40001741670 */
[----:B------:R-:W-:Y:S02]  /*12720*/  ISETP.LT.OR P3, PT, R84, 0x61, P3 ;  /* 0x000000615400780c */ /* 0x000fe40001f61670 */
[----:B------:R-:W-:Y:S02]  /*12730*/  FMNMX.FTZ R8, R50, R8, !PT ;  /* 0x0000000832087209 */ /* 0x000fe40007810000 */
        /* <DEDUP_REMOVED lines=9> */
[----:B------:R-:W-:Y:S02]  /*127d0*/  LOP3.LUT R16, R16, 0xfffffff7, RZ, 0xc0, !PT ;  /* 0xfffffff710107812 */ /* 0x000fe400078ec0ff */
[----:B------:R-:W-:Y:S02]  /*127e0*/  ISETP.GT.AND P1, PT, R83, 0x79, P1 ;  /* 0x000000795300780c */ /* 0x000fe40000f24270 */
[----:B------:R-:W-:Y:S02]  /*127f0*/  FMNMX.FTZ R8, R56, R8, !PT ;  /* 0x0000000838087209 */ /* 0x000fe40007810000 */
[----:B------:R-:W-:Y:S02]  /*12800*/  @P0 LOP3.LUT R16, R16, 0x8, RZ, 0xfc, !PT ;  /* 0x0000000810100812 */ /* 0x000fe400078efcff */
[----:B------:R-:W-:-:S02]  /*12810*/  FMNMX.FTZ R8, R57, R8, !PT ;  /* 0x0000000839087209 */ /* 0x000fc40007810000 */
[C---:B------:R-:W-:Y:S02]  /*12820*/  LOP3.LUT P0, RZ, R16.reuse, 0x80000000, RZ, 0xc0, !PT ;  /* 0x8000000010ff7812 */ /* 0x040fe4000780c0ff */
[----:B------:R-:W-:Y:S02]  /*12830*/  LOP3.LUT R16, R16, 0xfffffffd, RZ, 0xc0, !PT ;  /* 0xfffffffd10107812 */ /* 0x000fe400078ec0ff */
[----:B------:R-:W-:Y:S02]  /*12840*/  FMNMX.FTZ R8, R60, R8, !PT ;  /* 0x000000083c087209 */ /* 0x000fe40007810000 */
[----:B------:R-:W-:Y:S02]  /*12850*/  @P1 LOP3.LUT R16, R16, 0x2, RZ, 0xfc, !PT ;  /* 0x0000000210101812 */ /* 0x000fe400078efcff */
[----:B------:R-:W-:Y:S02]  /*12860*/  FMNMX.FTZ R8, R61, R8, !PT ;  /* 0x000000083d087209 */ /* 0x000fe40007810000 */
[----:B------:R-:W-:-:S02]  /*12870*/  LOP3.LUT P1, RZ, R16, 0x8, RZ, 0xc0, !PT ;  /* 0x0000000810ff7812 */ /* 0x000fc4000782c0ff */
[----:B------:R-:W-:Y:S02]  /*12880*/  FMNMX.FTZ R8, R64, R8, !PT ;  /* 0x0000000840087209 */ /* 0x000fe40007810000 */
[----:B------:R-:W-:Y:S02]  /*12890*/  ISETP.LT.OR P1, PT, R84, 0x1, P1 ;  /* 0x000000015400780c */ /* 0x000fe40000f21670 */
[----:B------:R-:W-:Y:S02]  /*128a0*/  FMNMX.FTZ R8, R65, R8, !PT ;  /* 0x0000000841087209 */ /* 0x000fe40007810000 */
[----:B------:R-:W-:Y:S02]  /*128b0*/  FSEL R11, R11, -INF , !P1 ;  /* 0xff8000000b0b7808 */ /* 0x000fe40004800000 */
[----:B------:R-:W-:Y:S02]  /*128c0*/  FMNMX.FTZ R8, R68, R8, !PT ;  /* 0x0000000844087209 */ /* 0x000fe40007810000 */
[----:B------:R-:W-:-:S02]  /*128d0*/  FMNMX.FTZ R27, R11, R6, !PT ;  /* 0x000000060b1b7209 */ /* 0x000fc40007810000 */
[----:B------:R-:W-:Y:S02]  /*128e0*/  FMNMX.FTZ R8, R69, R8, !PT ;  /* 0x0000000845087209 */ /* 0x000fe40007810000 */
[----:B------:R-:W-:Y:S02]  /*128f0*/  FMNMX.FTZ R27, R12, R27, !PT ;  /* 0x0000001b0c1b7209 */ /* 0x000fe40007810000 */
[----:B------:R-:W-:Y:S02]  /*12900*/  FMNMX.FTZ R8, R72, R8, !PT ;  /* 0x0000000848087209 */ /* 0x000fe40007810000 */
[----:B------:R-:W-:Y:S02]  /*12910*/  FMNMX.FTZ R27, R15, R27, !PT ;  /* 0x0000001b0f1b7209 */ /* 0x000fe40007810000 */
[----:B------:R-:W-:Y:S02]  /*12920*/  FMNMX.FTZ R8, R73, R8, !PT ;  /* 0x0000000849087209 */ /* 0x000fe40007810000 */
[----:B------:R-:W-:-:S02]  /*12930*/  FMNMX.FTZ R27, R20, R27, !PT ;  /* 0x0000001b141b7209 */ /* 0x000fc40007810000 */
[----:B------:R-:W-:Y:S02]  /*12940*/  FMNMX.FTZ R8, R76, R8, !PT ;  /* 0x000000084c087209 */ /* 0x000fe40007810000 */
[----:B------:R-:W-:Y:S02]  /*12950*/  FMNMX.FTZ R27, R24, R27, !PT ;  /* 0x0000001b181b7209 */ /* 0x000fe40007810000 */
[----:B------:R-:W-:Y:S02]  /*12960*/  FMNMX.FTZ R8, R77, R8, !PT ;  /* 0x000000084d087209 */ /* 0x000fe40007810000 */
[----:B------:R-:W-:Y:S02]  /*12970*/  FMNMX.FTZ R27, R25, R27, !PT ;  /* 0x0000001b191b7209 */ /* 0x000fe40007810000 */
[----:B------:R-:W-:Y:S01]  /*12980*/  ISETP.LT.OR P0, PT, R84, 0x62, P0 ;  /* 0x000000625400780c */ /* 0x000fe20000701670 */
[----:B------:R-:W0:Y:S01]  /*12990*/  SHFL.BFLY PT, R26, R8, 0x2, 0x1f ;  /* 0x0c401f00081a7f89 */ /* 0x000e2200000e0000 */
[----:B------:R-:W-:-:S02]  /*129a0*/  FMNMX.FTZ R27, R28, R27, !PT ;  /* 0x0000001b1c1b7209 */ /* 0x000fc40007810000 */
[----:B------:R-:W-:Y:S02]  /*129b0*/  LOP3.LUT R16, R16, 0xffffffef, RZ, 0xc0, !PT ;  /* 0xffffffef10107812 */ /* 0x000fe400078ec0ff */
[----:B------:R-:W-:Y:S02]  /*129c0*/  FMNMX.FTZ R27, R29, R27, !PT ;  /* 0x0000001b1d1b7209 */ /* 0x000fe40007810000 */
[----:B------:R-:W-:Y:S02]  /*129d0*/  ISETP.LT.OR P4, PT, R84, 0x71, P4 ;  /* 0x000000715400780c */ /* 0x000fe40002781670 */
[----:B------:R-:W-:Y:S02]  /*129e0*/  FMNMX.FTZ R27, R32, R27, !PT ;  /* 0x0000001b201b7209 */ /* 0x000fe40007810000 */
[----:B------:R-:W-:Y:S02]  /*129f0*/  ISETP.LT.OR P5, PT, R84, 0x72, P5 ;  /* 0x000000725400780c */ /* 0x000fe40002fa1670 */
[----:B------:R-:W-:-:S02]  /*12a00*/  FMNMX.FTZ R27, R33, R27, !PT ;  /* 0x0000001b211b7209 */ /* 0x000fc40007810000 */
[----:B------:R-:W-:Y:S02]  /*12a10*/  @P0 LOP3.LUT R16, R16, 0x10, RZ, 0xfc, !PT ;  /* 0x0000001010100812 */ /* 0x000fe400078efcff */
[----:B------:R-:W-:Y:S02]  /*12a20*/  FMNMX.FTZ R27, R36, R27, !PT ;  /* 0x0000001b241b7209 */ /* 0x000fe40007810000 */
[----:B------:R-:W-:Y:S02]  /*12a30*/  ISETP.LT.OR P0, PT, R84, 0x69, P2 ;  /* 0x000000695400780c */ /* 0x000fe40001701670 */
[----:B------:R-:W-:Y:S02]  /*12a40*/  FMNMX.FTZ R27, R37, R27, !PT ;  /* 0x0000001b251b7209 */ /* 0x000fe40007810000 */
[----:B------:R-:W-:Y:S02]  /*12a50*/  LOP3.LUT P2, RZ, R16, 0x2, RZ, 0xc0, !PT ;  /* 0x0000000210ff7812 */ /* 0x000fe4000784c0ff */
[----:B0-----:R-:W-:-:S02]  /*12a60*/  FMNMX.FTZ R8, R8, R26, !PT ;  /* 0x0000001a08087209 */ /* 0x001fc40007810000 */
[----:B------:R-:W-:Y:S02]  /*12a70*/  FMNMX.FTZ R27, R40, R27, !PT ;  /* 0x0000001b281b7209 */ /* 0x000fe40007810000 */
[----:B------:R-:W-:Y:S01]  /*12a80*/  LOP3.LUT R16, R16, 0xfffffffb, RZ, 0xc0, !PT ;  /* 0xfffffffb10107812 */ /* 0x000fe200078ec0ff */
[----:B------:R-:W0:Y:S01]  /*12a90*/  SHFL.BFLY PT, R26, R8, 0x1, 0x1f ;  /* 0x0c201f00081a7f89 */ /* 0x000e2200000e0000 */
[----:B------:R-:W-:Y:S02]  /*12aa0*/  FMNMX.FTZ R27, R41, R27, !PT ;  /* 0x0000001b291b7209 */ /* 0x000fe40007810000 */
[----:B------:R-:W-:Y:S02]  /*12ab0*/  @P0 LOP3.LUT R16, R16, 0x4, RZ, 0xfc, !PT ;  /* 0x0000000410100812 */ /* 0x000fe400078efcff */
[----:B------:R-:W-:Y:S02]  /*12ac0*/  FMNMX.FTZ R27, R44, R27, !PT ;  /* 0x0000001b2c1b7209 */ /* 0x000fe40007810000 */
[----:B------:R-:W-:-:S02]  /*12ad0*/  ISETP.LT.OR P0, PT, R84, 0x6a, P3 ;  /* 0x0000006a5400780c */ /* 0x000fc40001f01670 */
[----:B------:R-:W-:Y:S02]  /*12ae0*/  FMNMX.FTZ R27, R45, R27, !PT ;  /* 0x0000001b2d1b7209 */ /* 0x000fe40007810000 */
[----:B------:R-:W-:Y:S02]  /*12af0*/  LOP3.LUT R16, R16, 0xbfffffff, RZ, 0xc0, !PT ;  /* 0xbfffffff10107812 */ /* 0x000fe400078ec0ff */
[----:B------:R-:W-:Y:S02]  /*12b00*/  FMNMX.FTZ R27, R48, R27, !PT ;  /* 0x0000001b301b7209 */ /* 0x000fe40007810000 */
[----:B------:R-:W-:Y:S02]  /*12b10*/  FSEL R74, R74, -INF , !P4 ;  /* 0xff8000004a4a7808 */ /* 0x000fe40006000000 */
[----:B------:R-:W-:Y:S02]  /*12b20*/  FMNMX.FTZ R27, R49, R27, !PT ;  /* 0x0000001b311b7209 */ /* 0x000fe40007810000 */
[----:B------:R-:W-:-:S02]  /*12b30*/  ISETP.LT.OR P6, PT, R84, 0x79, P6 ;  /* 0x000000795400780c */ /* 0x000fc400037c1670 */
[----:B------:R-:W-:Y:S02]  /*12b40*/  FMNMX.FTZ R27, R54, R27, !PT ;  /* 0x0000001b361b7209 */ /* 0x000fe40007810000 */
[----:B------:R-:W-:Y:S02]  /*12b50*/  @P0 LOP3.LUT R16, R16, 0x40000000, RZ, 0xfc, !PT ;  /* 0x4000000010100812 */ /* 0x000fe400078efcff */
[----:B0-----:R-:W-:Y:S02]  /*12b60*/  FMNMX.FTZ R8, R8, R26, !PT ;  /* 0x0000001a08087209 */ /* 0x001fe40007810000 */
[----:B------:R-:W-:Y:S02]  /*12b70*/  FMNMX.FTZ R27, R55, R27, !PT ;  /* 0x0000001b371b7209 */ /* 0x000fe40007810000 */
[----:B------:R-:W-:Y:S02]  /*12b80*/  FSETP.NEU.FTZ.AND P3, PT, R8, -INF , PT ;  /* 0xff8000000800780b */ /* 0x000fe40003f7d000 */
[----:B------:R-:W-:-:S02]  /*12b90*/  FMNMX.FTZ R27, R58, R27, !PT ;  /* 0x0000001b3a1b7209 */ /* 0x000fc40007810000 */
[----:B------:R-:W-:Y:S02]  /*12ba0*/  FSEL R26, R8, RZ, P3 ;  /* 0x000000ff081a7208 */ /* 0x000fe40001800000 */
[----:B------:R-:W-:Y:S02]  /*12bb0*/  FMNMX.FTZ R27, R59, R27, !PT ;  /* 0x0000001b3b1b7209 */ /* 0x000fe40007810000 */
[----:B------:R-:W-:Y:S01]  /*12bc0*/  LOP3.LUT P0, RZ, R16, 0x10, RZ, 0xc0, !PT ;  /* 0x0000001010ff7812 */ /* 0x000fe2000780c0ff */
[----:B------:R-:W-:Y:S01]  /*12bd0*/  FADD.FTZ R5, -R26, R5 ;  /* 0x000000051a057221 */ /* 0x000fe20000010100 */
[----:B------:R-:W-:Y:S01]  /*12be0*/  FMNMX.FTZ R27, R62, R27, !PT ;  /* 0x0000001b3e1b7209 */ /* 0x000fe20007810000 */
[----:B------:R-:W-:Y:S01]  /*12bf0*/  FMUL.FTZ R26, R8, UR51 ;  /* 0x00000033081a7c20 */ /* 0x000fe20008410000 */
[----:B------:R-:W-:Y:S01]  /*12c00*/  FSEL R67, R67, -INF , !P0 ;  /* 0xff80000043437808 */ /* 0x000fe20004000000 */
[----:B------:R-:W-:Y:S01]  /*12c10*/  FMUL.FTZ R5, R5, UR51 ;  /* 0x0000003305057c20 */ /* 0x000fe20008410000 */
[----:B------:R-:W-:-:S02]  /*12c20*/  FMNMX.FTZ R27, R63, R27, !PT ;  /* 0x0000001b3f1b7209 */ /* 0x000fc40007810000 */
[----:B------:R-:W-:Y:S02]  /*12c30*/  FSEL R26, R26, RZ, P3 ;  /* 0x000000ff1a1a7208 */ /* 0x000fe40001800000 */
[----:B------:R-:W-:Y:S01]  /*12c40*/  LOP3.LUT P3, RZ, R16, 0x4, RZ, 0xc0, !PT ;  /* 0x0000000410ff7812 */ /* 0x000fe2000786c0ff */
[----:B------:R-:W-:Y:S01]  /*12c50*/  MUFU.EX2 R5, R5 ;  /* 0x0000000500057308 */ /* 0x000fe20000000800 */
        /* <DEDUP_REMOVED lines=47> */
[----:B------:R-:W0:Y:S01]  /*12f50*/  MUFU.EX2 R9, R9 ;  /* 0x0000000900097308 */ /* 0x000e220000000800 */
[----:B------:R-:W1:Y:S01]  /*12f60*/  SHFL.BFLY PT, R77, R27, 0x2, 0x1f ;  /* 0x0c401f001b4d7f89 */ /* 0x000e6200000e0000 */
[----:B------:R-:W-:-:S06]  /*12f70*/  LOP3.LUT P0, RZ, R16, 0x20000000, RZ, 0xc0, !PT ;  /* 0x2000000010ff7812 */ /* 0x000fcc000780c0ff */
[----:B------:R-:W2:Y:S08]  /*12f80*/  MUFU.EX2 R10, R10 ;  /* 0x0000000a000a7308 */ /* 0x000eb00000000800 */
[----:B------:R-:W-:Y:S01]  /*12f90*/  MUFU.EX2 R13, R13 ;  /* 0x0000000d000d7308 */ /* 0x000fe20000000800 */
[----:B0-----:R-:W-:-:S07]  /*12fa0*/  FFMA.FTZ R4, R5, R4, R9 ;  /* 0x0000000405047223 */ /* 0x001fce0000010009 */
[----:B------:R-:W-:Y:S01]  /*12fb0*/  MUFU.EX2 R14, R14 ;  /* 0x0000000e000e7308 */ /* 0x000fe20000000800 */
[----:B-1----:R-:W-:Y:S01]  /*12fc0*/  FMNMX.FTZ R27, R27, R77, !PT ;  /* 0x0000004d1b1b7209 */ /* 0x002fe20007810000 */
[----:B--2---:R-:W-:-:S04]  /*12fd0*/  FADD.FTZ R4, R10, R4 ;  /* 0x000000040a047221 */ /* 0x004fc80000010000 */
[----:B------:R-:W0:Y:S02]  /*12fe0*/  SHFL.BFLY PT, R78, R27, 0x1, 0x1f ;  /* 0x0c201f001b4e7f89 */ /* 0x000e2400000e0000 */
[----:B------:R0:W-:Y:S08]  /*12ff0*/  MUFU.EX2 R77, R69 ;  /* 0x00000045004d7308 */ /* 0x0001f00000000800 */
[----:B------:R-:W-:Y:S08]  /*13000*/  MUFU.EX2 R21, R21 ;  /* 0x0000001500157308 */ /* 0x000ff00000000800 */
[----:B------:R-:W-:Y:S01]  /*13010*/  MUFU.EX2 R23, R23 ;  /* 0x0000001700177308 */ /* 0x000fe20000000800 */
[----:B0-----:R-:W-:-:S07]  /*13020*/  FMNMX.FTZ R69, R27, R78, !PT ;  /* 0x0000004e1b457209 */ /* 0x001fce0007810000 */
[----:B------:R-:W-:Y:S01]  /*13030*/  MUFU.EX2 R52, R52 ;  /* 0x0000003400347308 */ /* 0x000fe20000000800 */
[C---:B------:R-:W-:Y:S01]  /*13040*/  FSETP.NEU.FTZ.AND P1, PT, R69.reuse, -INF , PT ;  /* 0xff8000004500780b */ /* 0x040fe20003f3d000 */
[----:B------:R-:W-:-:S03]  /*13050*/  FMUL.FTZ R78, R69, UR51 ;  /* 0x00000033454e7c20 */ /* 0x000fc60008410000 */
[----:B------:R-:W-:Y:S02]  /*13060*/  FSEL R27, R69, RZ, P1 ;  /* 0x000000ff451b7208 */ /* 0x000fe40000800000 */
[----:B------:R-:W-:Y:S01]  /*13070*/  FSEL R78, R78, RZ, P1 ;  /* 0x000000ff4e4e7208 */ /* 0x000fe20000800000 */
[----:B------:R-:W-:Y:S02]  /*13080*/  MUFU.EX2 R53, R53 ;  /* 0x0000003500357308 */ /* 0x000fe40000000800 */
[----:B------:R-:W-:Y:S02]  /*13090*/  FADD.FTZ R27, -R27, R6 ;  /* 0x000000061b1b7221 */ /* 0x000fe40000010100 */
        /* <DEDUP_REMOVED lines=21> */
[----:B0-----:R-:W-:Y:S01]  /*131f0*/  FMUL.FTZ R11, R27, UR51 ;  /* 0x000000331b0b7c20 */ /* 0x001fe20008410000 */
        /* <DEDUP_REMOVED lines=15> */
[----:B------:R-:W-:-:S07]  /*132f0*/  FFMA.FTZ R80, R80, UR51, -R78 ;  /* 0x0000003350507c23 */ /* 0x000fce000801084e */
[----:B------:R-:W2:Y:S01]  /*13300*/  MUFU.EX2 R82, R20 ;  /* 0x0000001400527308 */ /* 0x000ea20000000800 */
[----:B0-----:R-:W-:-:S07]  /*13310*/  FFMA.FTZ R3, R11, R3, R26 ;  /* 0x000000030b037223 */ /* 0x001fce000001001a */
[----:B------:R0:W3:Y:S08]  /*13320*/  MUFU.EX2 R78, R24 ;  /* 0x00000018004e7308 */ /* 0x0000f00000000800 */
[----:B------:R-:W4:Y:S01]  /*13330*/  MUFU.EX2 R81, R25 ;  /* 0x0000001900517308 */ /* 0x000f220000000800 */
[----:B0-----:R-:W-:Y:S01]  /*13340*/  FADD.FTZ R24, R83, R3 ;  /* 0x0000000353187221 */ /* 0x001fe20000010000 */
[----:B------:R-:W-:-:S03]  /*13350*/  FADD.FTZ R3, R13, R4 ;  /* 0x000000040d037221 */ /* 0x000fc60000010000 */
[----:B-1----:R-:W-:Y:S01]  /*13360*/  FADD.FTZ R4, R12, R24 ;  /* 0x000000180c047221 */ /* 0x002fe20000010000 */
[----:B------:R-:W-:Y:S02]  /*13370*/  FADD.FTZ R3, R14, R3 ;  /* 0x000000030e037221 */ /* 0x000fe40000010000 */
[----:B------:R-:W0:Y:S01]  /*13380*/  MUFU.EX2 R15, R28 ;  /* 0x0000001c000f7308 */ /* 0x000e220000000800 */
[----:B--2---:R-:W-:Y:S01]  /*13390*/  FADD.FTZ R4, R82, R4 ;  /* 0x0000000452047221 */ /* 0x004fe20000010000 */
[----:B------:R-:W-:-:S03]  /*133a0*/  FADD.FTZ R3, R21, R3 ;  /* 0x0000000315037221 */ /* 0x000fc60000010000 */
[----:B---3--:R-:W-:Y:S01]  /*133b0*/  FADD.FTZ R4, R78, R4 ;  /* 0x000000044e047221 */ /* 0x008fe20000010000 */
[----:B------:R-:W-:Y:S02]  /*133c0*/  FADD.FTZ R3, R23, R3 ;  /* 0x0000000317037221 */ /* 0x000fe40000010000 */
[----:B------:R-:W1:Y:S01]  /*133d0*/  MUFU.EX2 R29, R29 ;  /* 0x0000001d001d7308 */ /* 0x000e620000000800 */
[----:B----4-:R-:W-:Y:S01]  /*133e0*/  FADD.FTZ R4, R81, R4 ;  /* 0x0000000451047221 */ /* 0x010fe20000010000 */
        /* <DEDUP_REMOVED lines=79> */
[----:B--2---:R-:W-:-:S04]  /*138e0*/  FADD.FTZ R3, R68, R3 ;  /* 0x0000000344037221 */ /* 0x004fc80000010000 */
[----:B------:R-:W-:-:S03]  /*138f0*/  FADD.FTZ R3, R77, R3 ;  /* 0x000000034d037221 */ /* 0x000fc60000010000 */
        /* <DEDUP_REMOVED lines=15> */
[----:B------:R-:W-:Y:S01]  /*139f0*/  FADD.FTZ R4, R6, R3 ;  /* 0x0000000306047221 */ /* 0x000fe20000010000 */
[----:B--2---:R-:W-:Y:S01]  /*13a00*/  FADD.FTZ R3, R80, R24 ;  /* 0x0000001850037221 */ /* 0x004fe20000010000 */
[----:B------:R-:W-:Y:S06]  /*13a10*/  @!P0 BRA `(.L_x_11555) ;  /* 0x0000000000048947 */ /* 0x000fec0003800000 */
[----:B------:R-:W-:Y:S01]  /*13a20*/  BPT.TRAP 0x1 ;  /* 0x000000040000795c */ /* 0x000fe20000300000 */
.L_x_11555:
[----:B------:R-:W2:Y:S04]  /*13a30*/  LDL R143, [R1] ;  /* 0x00000000018f7983 */ /* 0x000ea80000100800 */
[----:B------:R-:W3:Y:S04]  /*13a40*/  LDL R32, [R1+0x70] ;  /* 0x0000700001207983 */ /* 0x000ee80000100800 */
[----:B------:R-:W4:Y:S04]  /*13a50*/  LDL R71, [R1+0x8] ;  /* 0x0000080001477983 */ /* 0x000f280000100800 */
[----:B------:R-:W5:Y:S04]  /*13a60*/  LDL R62, [R1+0x4] ;  /* 0x00000400013e7983 */ /* 0x000f680000100800 */
[----:B------:R-:W5:Y:S01]  /*13a70*/  LDL R87, [R1+0x74] ;  /* 0x0000740001577983 */ /* 0x000f620000100800 */
[----:B------:R-:W-:Y:S01]  /*13a80*/  LEA R17, R17, R2, 0x3 ;  /* 0x0000000211117211 */ /* 0x000fe200078e18ff */
[----:B------:R-:W-:-:S04]  /*13a90*/  IMAD.U32 R24, RZ, RZ, UR38 ;  /* 0x00000026ff187e24 */ /* 0x000fc8000f8e00ff */
[----:B------:R-:W-:Y:S01]  /*13aa0*/  VIADD R17, R17, 0x2d860 ;  /* 0x0002d86011117836 */ /* 0x000fe20000000000 */
[----:B------:R-:W-:Y:S02]  /*13ab0*/  F2FP.F16.F32.PACK_AB R25, R83, R26 ;  /* 0x0000001a5319723e */ /* 0x000fe400000000ff */
[----:B------:R-:W-:Y:S02]  /*13ac0*/  F2FP.F16.F32.PACK_AB R26, R14, R13 ;  /* 0x0000000d0e1a723e */ /* 0x000fe400000000ff */
[----:B------:R-:W-:Y:S02]  /*13ad0*/  PRMT R17, R24, 0x654, R17 ;  /* 0x0000065418117816 */ /* 0x000fe40000000011 */
[----:B------:R-:W-:Y:S02]  /*13ae0*/  F2FP.F16.F32.PACK_AB R24, R10, R9 ;  /* 0x000000090a18723e */ /* 0x000fe400000000ff */
[----:B------:R-:W-:Y:S01]  /*13af0*/  F2FP.F16.F32.PACK_AB R27, R82, R12 ;  /* 0x0000000c521b723e */ /* 0x000fe200000000ff */
        /* <DEDUP_REMOVED lines=81> */
[----:B0-----:R-:W-:Y:S01]  /*14010*/  IMAD.MOV.U32 R17, RZ, RZ, R7 ;  /* 0x000000ffff117224 */ /* 0x001fe200078e0007 */
[----:B--2---:R-:W-:Y:S04]  /*14020*/  STSM.16.M88.4 [R143+0x21800], R24 ;  /* 0x021800188f007844 */ /* 0x004fe80000000200 */
[----:B---3--:R0:W-:Y:S02]  /*14030*/  STSM.16.M88.4 [R32], R12 ;  /* 0x0000000c20007844 */ /* 0x0081e40000000200 */
[----:B0-----:R-:W-:-:S05]  /*14040*/  F2FP.F16.F32.PACK_AB R32, R31, R30 ;  /* 0x0000001e1f20723e */ /* 0x001fca00000000ff */
[----:B----4-:R0:W-:Y:S04]  /*14050*/  STSM.16.M88.4 [R71], R32 ;  /* 0x0000002047007844 */ /* 0x0101e80000000200 */
[----:B-----5:R0:W-:Y:S04]  /*14060*/  STSM.16.M88.4 [R62], R40 ;  /* 0x000000283e007844 */ /* 0x0201e80000000200 */
        /* <DEDUP_REMOVED lines=9> */
[----:B-1----:R-:W1:Y:S02]  /*14100*/  FENCE.VIEW.ASYNC.S ;  /* 0x00000000000073c6 */ /* 0x002e640000000000 */
[----:B-1----:R-:W-:Y:S01]  /*14110*/  NOP ;  /* 0x0000000000007918 */ /* 0x002fe20000000000 */
[----:B------:R-:W-:Y:S05]  /*14120*/  @P1 BRA `(.L_x_11556) ;  /* 0xffffffc000941947 */ /* 0x000fea000383ffff */
[----:B------:R-:W-:Y:S02]  /*14130*/  IMAD.MOV.U32 R6, RZ, RZ, R69 ;  /* 0x000000ffff067224 */ /* 0x000fe400078e0045 */
[----:B------:R-:W-:Y:S02]  /*14140*/  IMAD.MOV.U32 R5, RZ, RZ, R8 ;  /* 0x000000ffff057224 */ /* 0x000fe400078e0008 */
[----:B------:R-:W-:Y:S02]  /*14150*/  IMAD.MOV.U32 R17, RZ, RZ, R7 ;  /* 0x000000ffff117224 */ /* 0x000fe400078e0007 */
[----:B------:R-:W-:-:S07]  /*14160*/  IMAD.MOV.U32 R23, RZ, RZ, R139 ;  /* 0x000000ffff177224 */ /* 0x000fce00078e008b */
.L_x_11536:
[----:B------:R-:W2:Y:S01]  /*14170*/  LDL R7, [R1+0x5c] ;  /* 0x00005c0001077983 */ /* 0x000ea20000100800 */
[----:B------:R-:W1:Y:S01]  /*14180*/  LDC R8, c[0x0][0x448] ;  /* 0x00011200ff087b82 */ /* 0x000e620000000800 */
[----:B------:R-:W-:Y:S01]  /*14190*/  LOP3.LUT R16, R16, 0xfffffffb, RZ, 0xc0, !PT ;  /* 0xfffffffb10107812 */ /* 0x000fe200078ec0ff */
[----:B------:R-:W-:Y:S01]  /*141a0*/  ULDC UR8, c[0x0][0x9dc] ;  /* 0x0002770000087ab9 */ /* 0x000fe20000000800 */
[----:B------:R-:W-:-:S05]  /*141b0*/  IADD3 R10, R157, 0x1, -R154 ;  /* 0x000000019d0a7810 */ /* 0x000fca0007ffe89a */
[----:B------:R-:W3:Y:S01]  /*141c0*/  LDC R11, c[0x0][0x9e4] ;  /* 0x00027900ff0b7b82 */ /* 0x000ee20000000800 */
[----:B-1----:R-:W-:-:S13]  /*141d0*/  ISETP.NE.AND P1, PT, R8, 0x1, PT ;  /* 0x000000010800780c */ /* 0x002fda0003f25270 */
[----:B------:R-:W1:Y:S01]  /*141e0*/  @P1 LDC R8, c[0x0][0x44c] ;  /* 0x00011300ff081b82 */ /* 0x000e620000000800 */
[----:B------:R-:W-:-:S04]  /*141f0*/  @P1 LOP3.LUT R16, R16, 0x4, RZ, 0xfc, !PT ;  /* 0x0000000410101812 */ /* 0x000fc800078efcff */
[----:B------:R-:W-:-:S03]  /*14200*/  LOP3.LUT R16, R16, 0xfffffff7, RZ, 0xc0, !PT ;  /* 0xfffffff710107812 */ /* 0x000fc600078ec0ff */
[----:B------:R-:W4:Y:S01]  /*14210*/  @P1 LDC R9, c[0x0][0x450] ;  /* 0x00011400ff091b82 */ /* 0x000f220000000800 */
[----:B--2---:R-:W-:-:S04]  /*14220*/  VIADD R7, R7, 0xbf ;  /* 0x000000bf07077836 */ /* 0x004fc80000000000 */
[----:B-1----:R-:W-:-:S05]  /*14230*/  @P1 IMAD.HI.U32 R8, R7, R8, RZ ;  /* 0x0000000807081227 */ /* 0x002fca00078e00ff */
[----:B----4-:R-:W-:Y:S02]  /*14240*/  @P1 SHF.R.U32.HI R7, RZ, R9, R8 ;  /* 0x00000009ff071219 */ /* 0x010fe40000011608 */
[----:B---3--:R-:W-:-:S03]  /*14250*/  ISETP.GE.AND P1, PT, R11, 0x1, PT ;  /* 0x000000010b00780c */ /* 0x008fc60003f26270 */
[----:B------:R-:W-:-:S04]  /*14260*/  IMAD.IADD R7, R10, 0x1, R7 ;  /* 0x000000010a077824 */ /* 0x000fc800078e0207 */
[----:B------:R-:W-:-:S06]  /*14270*/  VIADD R10, R7, -UR8 ;  /* 0x80000008070a7c36 */ /* 0x000fcc0008000000 */
[----:B------:R-:W-:Y:S01]  /*14280*/  @P1 LOP3.LUT R16, R16, 0x8, RZ, 0xfc, !PT ;  /* 0x0000000810101812 */ /* 0x000fe200078efcff */
        /* <DEDUP_REMOVED lines=11> */
.L_x_11559:
[----:B------:R-:W-:-:S13]  /*14340*/  ISETP.NE.AND P1, PT, R11, 0x1, PT ;  /* 0x000000010b00780c */ /* 0x000fda0003f25270 */
[----:B------:R-:W1:Y:S02]  /*14350*/  @P1 LDC.64 R8, c[0x0][0x9e8] ;  /* 0x00027a00ff081b82 */ /* 0x000e640000000a00 */
[----:B-1----:R-:W-:-:S05]  /*14360*/  @P1 IMAD.HI.U32 R8, R7, R8, RZ ;  /* 0x0000000807081227 */ /* 0x002fca00078e00ff */
[----:B------:R-:W-:-:S07]  /*14370*/  @P1 SHF.R.U32.HI R7, RZ, R9, R8 ;  /* 0x00000009ff071219 */ /* 0x000fce0000011608 */
.L_x_11560:
[----:B------:R-:W-:Y:S05]  /*14380*/  BSYNC B0 ;  /* 0x0000000000007941 */ /* 0x000fea0003800000 */
.L_x_11558:
[----:B------:R-:W-:-:S05]  /*14390*/  IMAD R7, R7, R11, RZ ;  /* 0x0000000b07077224 */ /* 0x000fca00078e02ff */
[----:B------:R-:W-:-:S07]  /*143a0*/  VIMNMX R10, R10, R7, !PT ;  /* 0x000000070a0a7248 */ /* 0x000fce0007fe0100 */
.L_x_11557:
[----:B------:R-:W2:Y:S01]  /*143b0*/  LDL R8, [R1+0xa0] ;  /* 0x0000a00001087983 */ /* 0x000ea20000100800 */
[----:B------:R-:W-:-:S05]  /*143c0*/  VIADD R10, R10, 0x7f ;  /* 0x0000007f0a0a7836 */ /* 0x000fca0000000000 */
[----:B------:R-:W-:-:S04]  /*143d0*/  SHF.R.S32.HI R7, RZ, 0x1f, R10 ;  /* 0x0000001fff077819 */ /* 0x000fc8000001140a */
[----:B------:R-:W-:-:S04]  /*143e0*/  LEA.HI R7, R7, R10, RZ, 0x7 ;  /* 0x0000000a07077211 */ /* 0x000fc800078f38ff */
[----:B------:R-:W-:-:S04]  /*143f0*/  SHF.R.S32.HI R7, RZ, 0x7, R7 ;  /* 0x00000007ff077819 */ /* 0x000fc80000011407 */
[----:B--2---:R-:W-:-:S04]  /*14400*/  VIMNMX R8, R8, R7, !PT ;  /* 0x0000000708087248 */ /* 0x004fc80007fe0100 */
[----:B------:R-:W-:Y:S01]  /*14410*/  ISETP.GE.AND P1, PT, R0, R8, PT ;  /* 0x000000080000720c */ /* 0x000fe20003f26270 */
[----:B------:R1:W-:-:S12]  /*14420*/  STL [R1+0x44], R8 ;  /* 0x0000440801007387 */ /* 0x0003d80000100800 */
[----:B-1----:R-:W-:Y:S05]  /*14430*/  @!P1 BRA `(.L_x_11561) ;  /* 0x0000002c00449947 */ /* 0x002fea0003800000 */
[----:B------:R-:W-:Y:S01]  /*14440*/  IMAD.MOV.U32 R8, RZ, RZ, R6 ;  /* 0x000000ffff087224 */ /* 0x000fe200078e0006 */
[----:B------:R-:W-:Y:S01]  /*14450*/  MOV R10, R23 ;  /* 0x00000017000a7202 */ /* 0x000fe20000000f00 */
[----:B------:R-:W-:Y:S02]  /*14460*/  IMAD.MOV.U32 R7, RZ, RZ, R5 ;  /* 0x000000ffff077224 */ /* 0x000fe400078e0005 */
[----:B------:R-:W-:-:S07]  /*14470*/  IMAD.MOV.U32 R9, RZ, RZ, R17 ;  /* 0x000000ffff097224 */ /* 0x000fce00078e0011 */
.L_x_11573:
[----:B------:R-:W2:Y:S01]  /*14480*/  LDL R5, [R1+0x48] ;  /* 0x0000480001057983 */ /* 0x000ea20000100800 */
[----:B------:R-:W-:Y:S01]  /*14490*/  ISETP.NE.AND P1, PT, R9, 0x1, PT ;  /* 0x000000010900780c */ /* 0x000fe20003f25270 */
[----:B------:R-:W-:Y:S05]  /*144a0*/  YIELD ;  /* 0x0000000000007946 */ /* 0x000fea0003800000 */
[----:B------:R-:W-:-:S04]  /*144b0*/  SEL R23, RZ, 0x1, P1 ;  /* 0x00000001ff177807 */ /* 0x000fc80000800000 */
[----:B------:R-:W-:Y:S02]  /*144c0*/  LOP3.LUT R23, R10, R23, RZ, 0x3c, !PT ;  /* 0x000000170a177212 */ /* 0x000fe400078e3cff */
[----:B--2---:R-:W-:-:S13]  /*144d0*/  ISETP.NE.AND P1, PT, R5, RZ, PT ;  /* 0x000000ff0500720c */ /* 0x004fda0003f25270 */
[----:B------:R-:W-:Y:S05]  /*144e0*/  @P1 BRA `(.L_x_11562) ;  /* 0x00000000003c1947 */ /* 0x000fea0003800000 */
[----:B------:R-:W-:Y:S05]  /*144f0*/  @!P0 BRA `(.L_x_11563) ;  /* 0x0000000000048947 */ /* 0x000fea0003800000 */
[----:B------:R-:W-:Y:S01]  /*14500*/  BPT.TRAP 0x1 ;  /* 0x000000040000795c */ /* 0x000fe20000300000 */
.L_x_11563:
[----:B------:R-:W-:Y:S01]  /*14510*/  VIADD R5, R9, 0x1 ;  /* 0x0000000109057836 */ /* 0x000fe20000000000 */
[----:B------:R-:W-:-:S04]  /*14520*/  SHF.L.U32 R6, R23, 0x1f, RZ ;  /* 0x0000001f17067819 */ /* 0x000fc800000006ff */
[----:B------:R-:W-:-:S04]  /*14530*/  ISETP.NE.AND P2, PT, R5, 0x2, PT ;  /* 0x000000020500780c */ /* 0x000fc80003f45270 */
[----:B------:R-:W-:-:S05]  /*14540*/  SEL R5, R5, RZ, P2 ;  /* 0x000000ff05057207 */ /* 0x000fca0001000000 */
[----:B------:R-:W-:-:S04]  /*14550*/  IMAD R5, R5, 0x8, R2 ;  /* 0x0000000805057824 */ /* 0x000fc800078e0202 */
[----:B------:R1:W2:Y:S01]  /*14560*/  SYNCS.PHASECHK.TRANS64.TRYWAIT P2, [R5+URZ+0x2d830], R6 ;  /* 0x02d83006050075a7 */ /* 0x0002a2000804017f */
[----:B------:R-:W-:Y:S05]  /*14570*/  @!P0 BRA `(.L_x_11564) ;  /* 0x0000000000048947 */ /* 0x000fea0003800000 */
[----:B------:R-:W-:Y:S01]  /*14580*/  BPT.TRAP 0x1 ;  /* 0x000000040000795c */ /* 0x000fe20000300000 */
.L_x_11564:
[----:B------:R-:W-:Y:S04]  /*14590*/  BSSY B0, `(.L_x_11562) ;  /* 0x0000004000007945 */ /* 0x000fe80003800000 */
[----:B--2---:R-:W-:Y:S05]  /*145a0*/  @P2 BRA `(.L_x_11565) ;  /* 0x0000000000082947 */ /* 0x004fea0003800000 */
[----:B------:R-:W2:Y:S02]  /*145b0*/  SYNCS.PHASECHK.TRANS64.TRYWAIT P2, [R5+URZ+0x2d830], R6 ;  /* 0x02d83006050075a7 */ /* 0x000ea4000804017f */
[----:B--2---:R-:W-:Y:S05]  /*145c0*/  @!P2 BRA `(.L_x_11566) ;  /* 0x0000012c00c4a947 */ /* 0x004fea0003800000 */
.L_x_11565:
[----:B------:R-:W-:Y:S05]  /*145d0*/  BSYNC B0 ;  /* 0x0000000000007941 */ /* 0x000fea0003800000 */
.L_x_11562:
[----:B-12---:R-:W2:Y:S04]  /*145e0*/  LDL R6, [R1+0x4c] ;  /* 0x00004c0001067983 */ /* 0x006ea80000100800 */
[----:B------:R-:W3:Y:S04]  /*145f0*/  LDL.64 R26, [R1+0x10] ;  /* 0x00001000011a7983 */ /* 0x000ee80000100a00 */
[----:B------:R-:W4:Y:S04]  /*14600*/  LDL.64 R148, [R1+0x38] ;  /* 0x0000380001947983 */ /* 0x000f280000100a00 */
[----:B------:R-:W5:Y:S01]  /*14610*/  LDL.64 R146, [R1+0x30] ;  /* 0x0000300001927983 */ /* 0x000f620000100a00 */
[----:B------:R-:W1:Y:S01]  /*14620*/  S2R R5, SR_TID.X ;  /* 0x0000000000057919 */ /* 0x000e620000002100 */
[----:B------:R-:W-:Y:S01]  /*14630*/  VIADD R17, R9, 0x1 ;  /* 0x0000000109117836 */ /* 0x000fe20000000000 */
[----:B------:R-:W-:Y:S05]  /*14640*/  WARPSYNC.ALL ;  /* 0x0000000000007948 */ /* 0x000fea0003800000 */
[C---:B------:R-:W-:Y:S01]  /*14650*/  ISETP.NE.AND P2, PT, R17.reuse, 0x2, PT ;  /* 0x000000021100780c */ /* 0x040fe20003f45270 */
[----:B------:R-:W5:Y:S03]  /*14660*/  LDL.64 R144, [R1+0x28] ;  /* 0x0000280001907983 */ /* 0x000f660000100a00 */
[----:B------:R-:W-:Y:S01]  /*14670*/  SEL R17, R17, RZ, P2 ;  /* 0x000000ff11117207 */ /* 0x000fe20001000000 */
[----:B0-----:R-:W5:Y:S04]  /*14680*/  LDL.64 R142, [R1+0x20] ;  /* 0x00002000018e7983 */ /* 0x001f680000100a00 */
[----:B------:R-:W5:Y:S01]  /*14690*/  LDL.64 R140, [R1+0x18] ;  /* 0x00001800018c7983 */ /* 0x000f620000100a00 */
[----:B-1----:R-:W-:-:S05]  /*146a0*/  SHF.R.U32.HI R5, RZ, 0x7, R5 ;  /* 0x00000007ff057819 */ /* 0x002fca0000011605 */
[----:B------:R-:W-:Y:S02]  /*146b0*/  VIADD R5, R5, 0x8 ;  /* 0x0000000805057836 */ /* 0x000fe40000000000 */
[----:B------:R-:W-:Y:S02]  /*146c0*/  IMAD.MOV.U32 R13, RZ, RZ, -0x7fffffe0 ;  /* 0x80000020ff0d7424 */ /* 0x000fe400078e00ff */
[----:B------:R-:W-:-:S03]  /*146d0*/  IMAD.MOV.U32 R25, RZ, RZ, -0x7fffffe0 ;  /* 0x80000020ff197424 */ /* 0x000fc600078e00ff */
[----:B------:R-:W-:Y:S02]  /*146e0*/  R2UR UR11, R13 ;  /* 0x000000000d0b72ca */ /* 0x000fe400000e0000 */
[----:B------:R-:W-:Y:S01]  /*146f0*/  R2UR UR27, R25 ;  /* 0x00000000191b72ca */ /* 0x000fe200000e0000 */
[----:B------:R-:W-:-:S05]  /*14700*/  IMAD.MOV.U32 R21, RZ, RZ, -0x7fffffe0 ;  /* 0x80000020ff157424 */ /* 0x000fca00078e00ff */
[----:B------:R-:W-:Y:S01]  /*14710*/  R2UR UR15, R21 ;  /* 0x00000000150f72ca */ /* 0x000fe200000e0000 */
[----:B------:R0:W-:Y:S01]  /*14720*/  BAR.SYNC.DEFER_BLOCKING R5, 0x100 ;  /* 0x000400050000751d */ /* 0x0001e20000010000 */
[----:B------:R-:W-:Y:S02]  /*14730*/  IMAD.MOV.U32 R15, RZ, RZ, -0x7fffffe0 ;  /* 0x80000020ff0f7424 */ /* 0x000fe400078e00ff */
[----:B--2---:R-:W-:Y:S01]  /*14740*/  IMAD R12, R17, 0x600, R6 ;  /* 0x00000600110c7824 */ /* 0x004fe200078e0206 */
[----:B---3--:R-:W-:-:S03]  /*14750*/  R2UR UR8, R26 ;  /* 0x000000001a0872ca */ /* 0x008fc600000e0000 */
[C---:B------:R-:W-:Y:S01]  /*14760*/  VIADD R24, R12.reuse, 0x400 ;  /* 0x000004000c187836 */ /* 0x040fe20000000000 */
[----:B------:R-:W-:Y:S02]  /*14770*/  R2UR UR10, R12 ;  /* 0x000000000c0a72ca */ /* 0x000fe400000e0000 */
[----:B------:R-:W-:Y:S02]  /*14780*/  R2UR UR9, R27 ;  /* 0x000000001b0972ca */ /* 0x000fe400000e0000 */
[----:B------:R-:W-:Y:S02]  /*14790*/  R2UR UR26, R24 ;  /* 0x00000000181a72ca */ /* 0x000fe400000e0000 */
[----:B------:R-:W-:-:S09]  /*147a0*/  WARPGROUP.ARRIVE ;  /* 0x00000000000079c5 */ /* 0x000fd20000000000 */
        /* <DEDUP_REMOVED lines=41> */
.L_x_11568:
[----:B------:R-:W-:Y:S01]  /*14a40*/  SHF.L.U32 R5, R10, 0x1f, RZ ;  /* 0x0000001f0a057819 */ /* 0x000fe200000006ff */
[----:B------:R-:W-:-:S04]  /*14a50*/  IMAD R6, R9, 0x8, R2 ;  /* 0x0000000809067824 */ /* 0x000fc800078e0202 */
[----:B------:R0:W1:Y:S01]  /*14a60*/  SYNCS.PHASECHK.TRANS64.TRYWAIT P1, [R6+URZ+0x2d850], R5 ;  /* 0x02d85005060075a7 */ /* 0x000062000802017f */
[----:B------:R-:W-:Y:S05]  /*14a70*/  @!P0 BRA `(.L_x_11569) ;  /* 0x0000000000048947 */ /* 0x000fea0003800000 */
[----:B------:R-:W-:Y:S01]  /*14a80*/  BPT.TRAP 0x1 ;  /* 0x000000040000795c */ /* 0x000fe20000300000 */
.L_x_11569:
[----:B-1----:R-:W-:Y:S05]  /*14a90*/  @P1 BRA `(.L_x_11567) ;  /* 0x0000000000081947 */ /* 0x002fea0003800000 */
[----:B------:R-:W1:Y:S02]  /*14aa0*/  SYNCS.PHASECHK.TRANS64.TRYWAIT P1, [R6+URZ+0x2d850], R5 ;  /* 0x02d85005060075a7 */ /* 0x000e64000802017f */
[----:B-1----:R-:W-:Y:S05]  /*14ab0*/  @!P1 BRA `(.L_x_11570) ;  /* 0x00000128009c9947 */ /* 0x002fea0003800000 */
.L_x_11567:
[----:B------:R-:W2:Y:S01]  /*14ac0*/  LDL R14, [R1+0x94] ;  /* 0x00009400010e7983 */ /* 0x000ea20000100800 */
[----:B01----:R-:W-:Y:S01]  /*14ad0*/  VIADD R5, R2, 0x400 ;  /* 0x0000040002057836 */ /* 0x003fe20000000000 */
[----:B------:R-:W-:Y:S05]  /*14ae0*/  WARPSYNC.ALL ;  /* 0x0000000000007948 */ /* 0x000fea0003800000 */
[----:B------:R-:W-:Y:S01]  /*14af0*/  SHF.R.U32.HI R5, RZ, 0x4, R5 ;  /* 0x00000004ff057819 */ /* 0x000fe20000011605 */
[----:B------:R-:W-:Y:S01]  /*14b00*/  IMAD.MOV.U32 R11, RZ, RZ, -0x7fffffe0 ;  /* 0x80000020ff0b7424 */ /* 0x000fe200078e00ff */
[----:B------:R-:W-:Y:S01]  /*14b10*/  WARPGROUP.ARRIVE ;  /* 0x00000000000079c5 */ /* 0x000fe20000000000 */
[----:B------:R-:W-:Y:S01]  /*14b20*/  IMAD.MOV.U32 R13, RZ, RZ, -0x7fffffe0 ;  /* 0x80000020ff0d7424 */ /* 0x000fe200078e00ff */
[----:B------:R-:W-:-:S02]  /*14b30*/  LOP3.LUT R5, R5, 0x3fff, RZ, 0xc0, !PT ;  /* 0x00003fff05057812 */ /* 0x000fc400078ec0ff */
[----:B------:R-:W-:Y:S02]  /*14b40*/  R2UR UR11, R11 ;  /* 0x000000000b0b72ca */ /* 0x000fe400000e0000 */
[----:B------:R-:W-:Y:S02]  /*14b50*/  LOP3.LUT R5, R5, 0x2000000, RZ, 0xfc, !PT ;  /* 0x0200000005057812 */ /* 0x000fe400078efcff */
[----:B------:R-:W-:Y:S01]  /*14b60*/  R2UR UR47, R11 ;  /* 0x000000000b2f72ca */ /* 0x000fe200000e0000 */
[----:B------:R-:W-:Y:S01]  /*14b70*/  IMAD.MOV.U32 R11, RZ, RZ, 0x40000040 ;  /* 0x40000040ff0b7424 */ /* 0x000fe200078e00ff */
[----:B------:R-:W-:Y:S01]  /*14b80*/  R2UR UR15, R13 ;  /* 0x000000000d0f72ca */ /* 0x000fe200000e0000 */
[----:B------:R-:W-:Y:S01]  /*14b90*/  IMAD R10, R9, 0x600, R5 ;  /* 0x00000600090a7824 */ /* 0x000fe200078e0205 */
[----:B------:R-:W-:Y:S02]  /*14ba0*/  R2UR UR19, R13 ;  /* 0x000000000d1372ca */ /* 0x000fe400000e0000 */
[----:B------:R-:W-:Y:S01]  /*14bb0*/  R2UR UR9, R11 ;  /* 0x000000000b0972ca */ /* 0x000fe200000e0000 */
[----:B------:R-:W-:Y:S01]  /*14bc0*/  IMAD.MOV.U32 R11, RZ, RZ, 0x40000040 ;  /* 0x40000040ff0b7424 */ /* 0x000fe200078e00ff */
[----:B------:R-:W-:-:S02]  /*14bd0*/  IADD3 R12, R10, 0x40, RZ ;  /* 0x000000400a0c7810 */ /* 0x000fc40007ffe0ff */
[----:B------:R-:W-:Y:S02]  /*14be0*/  R2UR UR10, R10 ;  /* 0x000000000a0a72ca */ /* 0x000fe400000e0000 */
[----:B------:R-:W-:Y:S01]  /*14bf0*/  R2UR UR14, R12 ;  /* 0x000000000c0e72ca */ /* 0x000fe200000e0000 */
[----:B------:R-:W-:Y:S01]  /*14c00*/  VIADD R12, R10, 0x80 ;  /* 0x000000800a0c7836 */ /* 0x000fe20000000000 */
[C---:B------:R-:W-:Y:S02]  /*14c10*/  R2UR UR23, R13.reuse ;  /* 0x000000000d1772ca */ /* 0x040fe400000e0000 */
[C---:B------:R-:W-:Y:S02]  /*14c20*/  R2UR UR27, R13.reuse ;  /* 0x000000000d1b72ca */ /* 0x040fe400000e0000 */
[----:B------:R-:W-:Y:S01]  /*14c30*/  R2UR UR18, R12 ;  /* 0x000000000c1272ca */ /* 0x000fe200000e0000 */
[----:B------:R-:W-:Y:S01]  /*14c40*/  VIADD R12, R10, 0xc0 ;  /* 0x000000c00a0c7836 */ /* 0x000fe20000000000 */
[----:B------:R-:W-:-:S02]  /*14c50*/  R2UR UR31, R13 ;  /* 0x000000000d1f72ca */ /* 0x000fc400000e0000 */
[----:B------:R-:W-:Y:S01]  /*14c60*/  R2UR UR35, R13 ;  /* 0x000000000d2372ca */ /* 0x000fe200000e0000 */
[----:B------:R-:W-:Y:S01]  /*14c70*/  IMAD.MOV.U32 R13, RZ, RZ, 0x40000040 ;  /* 0x40000040ff0d7424 */ /* 0x000fe200078e00ff */
[----:B------:R-:W-:Y:S01]  /*14c80*/  R2UR UR22, R12 ;  /* 0x000000000c1672ca */ /* 0x000fe200000e0000 */
[----:B------:R-:W-:Y:S01]  /*14c90*/  VIADD R12, R10, 0x100 ;  /* 0x000001000a0c7836 */ /* 0x000fe20000000000 */
[----:B------:R-:W-:Y:S02]  /*14ca0*/  R2UR UR45, R11 ;  /* 0x000000000b2d72ca */ /* 0x000fe400000e0000 */
[----:B------:R-:W-:Y:S01]  /*14cb0*/  R2UR UR13, R13 ;  /* 0x000000000d0d72ca */ /* 0x000fe200000e0000 */
[----:B------:R-:W-:Y:S01]  /*14cc0*/  IMAD.MOV.U32 R13, RZ, RZ, 0x40000040 ;  /* 0x40000040ff0d7424 */ /* 0x000fe200078e00ff */
[----:B------:R-:W-:Y:S01]  /*14cd0*/  R2UR UR26, R12 ;  /* 0x000000000c1a72ca */ /* 0x000fe200000e0000 */
[----:B------:R-:W-:-:S03]  /*14ce0*/  VIADD R12, R10, 0x140 ;  /* 0x000001400a0c7836 */ /* 0x000fc60000000000 */
[----:B------:R-:W-:Y:S01]  /*14cf0*/  R2UR UR17, R13 ;  /* 0x000000000d1172ca */ /* 0x000fe200000e0000 */
[----:B------:R-:W-:Y:S01]  /*14d00*/  IMAD.MOV.U32 R13, RZ, RZ, 0x40000040 ;  /* 0x40000040ff0d7424 */ /* 0x000fe200078e00ff */
[----:B------:R-:W-:Y:S01]  /*14d10*/  R2UR UR30, R12 ;  /* 0x000000000c1e72ca */ /* 0x000fe200000e0000 */
[C---:B------:R-:W-:Y:S02]  /*14d20*/  VIADD R12, R10.reuse, 0x180 ;  /* 0x000001800a0c7836 */ /* 0x040fe40000000000 */
[----:B------:R-:W-:Y:S01]  /*14d30*/  VIADD R10, R10, 0x1c0 ;  /* 0x000001c00a0a7836 */ /* 0x000fe20000000000 */
[----:B------:R-:W-:Y:S01]  /*14d40*/  R2UR UR21, R13 ;  /* 0x000000000d1572ca */ /* 0x000fe200000e0000 */
[----:B------:R-:W-:Y:S01]  /*14d50*/  IMAD.MOV.U32 R13, RZ, RZ, 0x40000040 ;  /* 0x40000040ff0d7424 */ /* 0x000fe200078e00ff */
[----:B------:R-:W-:Y:S02]  /*14d60*/  R2UR UR34, R12 ;  /* 0x000000000c2272ca */ /* 0x000fe400000e0000 */
[----:B------:R-:W-:-:S02]  /*14d70*/  R2UR UR46, R10 ;  /* 0x000000000a2e72ca */ /* 0x000fc400000e0000 */
[----:B------:R-:W-:Y:S02]  /*14d80*/  R2UR UR25, R13 ;  /* 0x000000000d1972ca */ /* 0x000fe400000e0000 */
[----:B------:R-:W-:-:S04]  /*14d90*/  MOV R13, 0x40000040 ;  /* 0x40000040000d7802 */ /* 0x000fc80000000f00 */
[----:B------:R-:W-:Y:S01]  /*14da0*/  R2UR UR29, R13 ;  /* 0x000000000d1d72ca */ /* 0x000fe200000e0000 */
[----:B------:R-:W-:-:S05]  /*14db0*/  IMAD.MOV.U32 R13, RZ, RZ, 0x40000040 ;  /* 0x40000040ff0d7424 */ /* 0x000fca00078e00ff */
[----:B------:R-:W-:Y:S02]  /*14dc0*/  R2UR UR33, R13 ;  /* 0x000000000d2172ca */ /* 0x000fe400000e0000 */
[----:B--2---:R-:W-:Y:S02]  /*14dd0*/  LOP3.LUT R10, R14, 0x10000, RZ, 0xfc, !PT ;  /* 0x000100000e0a7812 */ /* 0x004fe400078efcff */
[----:B------:R-:W0:Y:S02]  /*14de0*/  S2R R14, SR_TID.X ;  /* 0x00000000000e7919 */ /* 0x000e240000002100 */
[C---:B------:R-:W-:Y:S01]  /*14df0*/  R2UR UR8, R10.reuse ;  /* 0x000000000a0872ca */ /* 0x040fe200000e0000 */
[----:B------:R-:W-:-:S05]  /*14e00*/  VIADD R12, R10, 0x2 ;  /* 0x000000020a0c7836 */ /* 0x000fca0000000000 */
[----:B------:R-:W-:Y:S01]  /*14e10*/  R2UR UR12, R12 ;  /* 0x000000000c0c72ca */ /* 0x000fe200000e0000 */
[----:B------:R-:W-:-:S05]  /*14e20*/  VIADD R12, R10, 0x4 ;  /* 0x000000040a0c7836 */ /* 0x000fca0000000000 */
        /* <DEDUP_REMOVED lines=9> */
[----:B------:R-:W-:Y:S01]  /*14ec0*/  VIADD R12, R10, 0x604 ;  /* 0x000006040a0c7836 */ /* 0x000fe20000000000 */
[----:B------:R-:W-:Y:S01]  /*14ed0*/  ISETP.GE.U32.AND P1, PT, R14, 0x180, PT ;  /* 0x000001800e00780c */ /* 0x000fe20003f26070 */
[----:B------:R-:W-:Y:S02]  /*14ee0*/  VIADD R10, R10, 0x606 ;  /* 0x000006060a0a7836 */ /* 0x000fe40000000000 */
[----:B------:R-:W-:Y:S01]  /*14ef0*/  VIADD R5, R5, 0x9 ;  /* 0x0000000905057836 */ /* 0x000fe20000000000 */
        /* <DEDUP_REMOVED lines=28> */
.L_x_11571:
[----:B------:R-:W-:Y:S01]  /*150c0*/  FMUL.FTZ R11, R24, UR48 ;  /* 0x00000030180b7c20 */ /* 0x000fe20008410000 */
[----:B------:R-:W-:Y:S01]  /*150d0*/  FMUL.FTZ R24, R25, UR48 ;  /* 0x0000003019187c20 */ /* 0x000fe20008410000 */
[----:B------:R-:W-:Y:S01]  /*150e0*/  FMUL.FTZ R153, R26, UR48 ;  /* 0x000000301a997c20 */ /* 0x000fe20008410000 */
[----:B------:R-:W-:Y:S01]  /*150f0*/  FMUL.FTZ R26, R28, UR48 ;  /* 0x000000301c1a7c20 */ /* 0x000fe20008410000 */
[----:B0-----:R-:W-:Y:S02]  /*15100*/  IMAD R5, R17, 0x8, R2 ;  /* 0x0000000811057824 */ /* 0x001fe400078e0202 */
[----:B------:R-:W-:Y:S01]  /*15110*/  FMUL.FTZ R28, R29, UR48 ;  /* 0x000000301d1c7c20 */ /* 0x000fe20008410000 */
[----:B------:R-:W0:Y:S01]  /*15120*/  MUFU.TANH R11, R11 ;  /* 0x0000000b000b7308 */ /* 0x000e220000002400 */
[----:B------:R-:W-:Y:S02]  /*15130*/  IMAD.U32 R6, RZ, RZ, UR38 ;  /* 0x00000026ff067e24 */ /* 0x000fe4000f8e00ff */
[----:B------:R-:W-:Y:S01]  /*15140*/  FMUL.FTZ R151, R30, UR48 ;  /* 0x000000301e977c20 */ /* 0x000fe20008410000 */
[----:B------:R-:W-:-:S02]  /*15150*/  VIADD R5, R5, 0x2d840 ;  /* 0x0002d84005057836 */ /* 0x000fc40000000000 */
[----:B------:R-:W-:Y:S01]  /*15160*/  FMUL.FTZ R30, R32, UR48 ;  /* 0x00000030201e7c20 */ /* 0x000fe20008410000 */
[----:B------:R-:W-:Y:S01]  /*15170*/  FMUL.FTZ R32, R33, UR48 ;  /* 0x0000003021207c20 */ /* 0x000fe20008410000 */
[----:B------:R-:W-:Y:S01]  /*15180*/  FMUL.FTZ R33, R36, UR48 ;  /* 0x0000003024217c20 */ /* 0x000fe20008410000 */
[----:B------:R-:W-:Y:S01]  /*15190*/  FMUL.FTZ R149, R34, UR48 ;  /* 0x0000003022957c20 */ /* 0x000fe20008410000 */
[----:B------:R-:W1:Y:S01]  /*151a0*/  MUFU.TANH R24, R24 ;  /* 0x0000001800187308 */ /* 0x000e620000002400 */
[----:B------:R-:W-:Y:S01]  /*151b0*/  PRMT R5, R6, 0x654, R5 ;  /* 0x0000065406057816 */ /* 0x000fe20000000005 */
[----:B------:R-:W-:Y:S01]  /*151c0*/  FMUL.FTZ R34, R37, UR48 ;  /* 0x0000003025227c20 */ /* 0x000fe20008410000 */
[----:B------:R-:W-:Y:S01]  /*151d0*/  FMUL.FTZ R10, R35, UR48 ;  /* 0x00000030230a7c20 */ /* 0x000fe20008410000 */
[----:B------:R-:W-:Y:S01]  /*151e0*/  FMUL.FTZ R35, R40, UR48 ;  /* 0x0000003028237c20 */ /* 0x000fe20008410000 */
[----:B------:R0:W-:Y:S01]  /*151f0*/  SYNCS.ARRIVE.TRANS64.RED.A1T0 RZ, [R5+URZ], RZ ;  /* 0x000000ff05ff79a7 */ /* 0x0001e2000810043f */
[----:B------:R-:W-:Y:S01]  /*15200*/  FMUL.FTZ R36, R41, UR48 ;  /* 0x0000003029247c20 */ /* 0x000fe20008410000 */
[----:B------:R-:W-:Y:S01]  /*15210*/  FMUL.FTZ R37, R44, UR48 ;  /* 0x000000302c257c20 */ /* 0x000fe20008410000 */
[----:B------:R-:W2:Y:S01]  /*15220*/  MUFU.TANH R26, R26 ;  /* 0x0000001a001a7308 */ /* 0x000ea20000002400 */
[----:B------:R-:W-:Y:S01]  /*15230*/  FMUL.FTZ R40, R45, UR48 ;  /* 0x000000302d287c20 */ /* 0x000fe20008410000 */
[----:B------:R-:W-:Y:S01]  /*15240*/  FMUL.FTZ R45, R48, UR48 ;  /* 0x00000030302d7c20 */ /* 0x000fe20008410000 */
[----:B------:R-:W-:Y:S01]  /*15250*/  FMUL.FTZ R139, R49, UR48 ;  /* 0x00000030318b7c20 */ /* 0x000fe20008410000 */
[----:B------:R-:W-:Y:S01]  /*15260*/  FMUL.FTZ R140, R52, UR48 ;  /* 0x00000030348c7c20 */ /* 0x000fe20008410000 */
[----:B0-----:R-:W-:Y:S01]  /*15270*/  FMNMX.FTZ R5, R11, R7, !PT ;  /* 0x000000070b057209 */ /* 0x001fe20007810000 */
        /* <DEDUP_REMOVED lines=61> */
[----:B------:R-:W-:-:S05]  /*15650*/  UMOV UR51, UR6 ;  /* 0x0000000600337c82 */ /* 0x000fca0008000000 */
        /* <DEDUP_REMOVED lines=117> */
[----:B------:R-:W-:-:S04]  /*15db0*/  FMUL.FTZ R38, R5, UR51 ;  /* 0x0000003305267c20 */ /* 0x000fc80008410000 */
[----:B------:R-:W-:Y:S01]  /*15dc0*/  FADD.FTZ R42, -R6, R8 ;  /* 0x00000008062a7221 */ /* 0x000fe20000010100 */
[----:B------:R-:W-:Y:S01]  /*15dd0*/  FMUL.FTZ R8, R7, UR51 ;  /* 0x0000003307087c20 */ /* 0x000fe20008410000 */
[--C-:B------:R-:W-:Y:S01]  /*15de0*/  FFMA.FTZ R33, R33, UR51, -R38.reuse ;  /* 0x0000003321217c23 */ /* 0x100fe20008010826 */
[--C-:B------:R-:W-:Y:S01]  /*15df0*/  FFMA.FTZ R79, R24, UR51, -R38.reuse ;  /* 0x00000033184f7c23 */ /* 0x100fe20008010826 */
[----:B------:R-:W-:Y:S01]  /*15e00*/  FMUL.FTZ R7, R42, UR51 ;  /* 0x000000332a077c20 */ /* 0x000fe20008410000 */
[--C-:B------:R-:W-:Y:S01]  /*15e10*/  FFMA.FTZ R42, R11, UR51, -R38.reuse ;  /* 0x000000330b2a7c23 */ /* 0x100fe20008010826 */
[--C-:B------:R-:W-:Y:S01]  /*15e20*/  FFMA.FTZ R11, R80, UR51, -R38.reuse ;  /* 0x00000033500b7c23 */ /* 0x100fe20008010826 */
[----:B------:R-:W-:Y:S01]  /*15e30*/  FMUL.FTZ R80, R6, UR51 ;  /* 0x0000003306507c20 */ /* 0x000fe20008410000 */
[--C-:B------:R-:W-:Y:S01]  /*15e40*/  FFMA.FTZ R26, R26, UR51, -R38.reuse ;  /* 0x000000331a1a7c23 */ /* 0x100fe20008010826 */
[--C-:B------:R-:W-:Y:S01]  /*15e50*/  FFMA.FTZ R28, R28, UR51, -R38.reuse ;  /* 0x000000331c1c7c23 */ /* 0x100fe20008010826 */
[----:B------:R-:W-:Y:S01]  /*15e60*/  FFMA.FTZ R30, R30, UR51, -R38 ;  /* 0x000000331e1e7c23 */ /* 0x000fe20008010826 */
[----:B------:R-:W-:Y:S01]  /*15e70*/  FFMA.FTZ R78, R153, UR51, -R80 ;  /* 0x00000033994e7c23 */ /* 0x000fe20008010850 */
        /* <DEDUP_REMOVED lines=55> */
[----:B------:R-:W-:-:S02]  /*161f0*/  FFMA.FTZ R21, R21, UR51, -R80 ;  /* 0x0000003315157c23 */ /* 0x000fc40008010850 */
[----:B------:R-:W0:Y:S01]  /*16200*/  MUFU.EX2 R78, R78 ;  /* 0x0000004e004e7308 */ /* 0x000e220000000800 */
[----:B-1----:R-:W-:-:S07]  /*16210*/  FFMA.FTZ R4, R8, R4, R32 ;  /* 0x0000000408047223 */ /* 0x002fce0000010020 */
[----:B------:R1:W-:Y:S08]  /*16220*/  MUFU.EX2 R42, R76 ;  /* 0x0000004c002a7308 */ /* 0x0003f00000000800 */
[----:B------:R-:W2:Y:S01]  /*16230*/  MUFU.EX2 R79, R79 ;  /* 0x0000004f004f7308 */ /* 0x000ea20000000800 */
[----:B-1----:R-:W-:Y:S01]  /*16240*/  FFMA.FTZ R76, R151, UR51, -R80 ;  /* 0x00000033974c7c23 */ /* 0x002fe20008010850 */
[----:B0-----:R-:W-:-:S06]  /*16250*/  FFMA.FTZ R3, R7, R3, R78 ;  /* 0x0000000307037223 */ /* 0x001fcc000001004e */
[----:B------:R-:W-:Y:S08]  /*16260*/  MUFU.EX2 R73, R24 ;  /* 0x0000001800497308 */ /* 0x000ff00000000800 */
[----:B------:R-:W0:Y:S01]  /*16270*/  MUFU.EX2 R33, R33 ;  /* 0x0000002100217308 */ /* 0x000e220000000800 */
[----:B--2---:R-:W-:-:S07]  /*16280*/  FADD.FTZ R4, R79, R4 ;  /* 0x000000044f047221 */ /* 0x004fce0000010000 */
[----:B------:R1:W-:Y:S08]  /*16290*/  MUFU.EX2 R24, R35 ;  /* 0x0000002300187308 */ /* 0x0003f00000000800 */
[----:B------:R-:W2:Y:S01]  /*162a0*/  MUFU.EX2 R34, R26 ;  /* 0x0000001a00227308 */ /* 0x000ea20000000800 */
[----:B-1----:R-:W-:-:S07]  /*162b0*/  FFMA.FTZ R35, R150, UR51, -R80 ;  /* 0x0000003396237c23 */ /* 0x002fce0008010850 */
[----:B------:R-:W1:Y:S08]  /*162c0*/  MUFU.EX2 R76, R76 ;  /* 0x0000004c004c7308 */ /* 0x000e700000000800 */
[----:B------:R-:W3:Y:S08]  /*162d0*/  MUFU.EX2 R77, R28 ;  /* 0x0000001c004d7308 */ /* 0x000ef00000000800 */
[----:B------:R-:W4:Y:S08]  /*162e0*/  MUFU.EX2 R35, R35 ;  /* 0x0000002300237308 */ /* 0x000f300000000800 */
[----:B------:R5:W-:Y:S08]  /*162f0*/  MUFU.EX2 R26, R37 ;  /* 0x00000025001a7308 */ /* 0x000bf00000000800 */
[----:B------:R-:W4:Y:S01]  /*16300*/  MUFU.EX2 R36, R30 ;  /* 0x0000001e00247308 */ /* 0x000f220000000800 */
[----:B-----5:R-:W-:-:S07]  /*16310*/  FFMA.FTZ R37, R10, UR51, -R80 ;  /* 0x000000330a257c23 */ /* 0x020fce0008010850 */
[----:B------:R-:W5:Y:S08]  /*16320*/  MUFU.EX2 R74, R74 ;  /* 0x0000004a004a7308 */ /* 0x000f700000000800 */
[----:B------:R-:W-:Y:S08]  /*16330*/  MUFU.EX2 R28, R45 ;  /* 0x0000002d001c7308 */ /* 0x000ff00000000800 */
[----:B------:R-:W5:Y:S08]  /*16340*/  MUFU.EX2 R75, R75 ;  /* 0x0000004b004b7308 */ /* 0x000f700000000800 */
[----:B------:R0:W-:Y:S08]  /*16350*/  MUFU.EX2 R45, R66 ;  /* 0x00000042002d7308 */ /* 0x0001f00000000800 */
[----:B------:R-:W5:Y:S01]  /*16360*/  MUFU.EX2 R37, R37 ;  /* 0x0000002500257308 */ /* 0x000f620000000800 */
[----:B0-----:R-:W-:Y:S01]  /*16370*/  FFMA.FTZ R66, R12, UR51, -R80 ;  /* 0x000000330c427c23 */ /* 0x001fe20008010850 */
[----:B------:R-:W-:Y:S01]  /*16380*/  FADD.FTZ R80, R33, R3 ;  /* 0x0000000321507221 */ /* 0x000fe20000010000 */
[----:B--2---:R-:W-:-:S03]  /*16390*/  FADD.FTZ R3, R34, R4 ;  /* 0x0000000422037221 */ /* 0x004fc60000010000 */
[----:B-1----:R-:W-:Y:S01]  /*163a0*/  FADD.FTZ R4, R76, R80 ;  /* 0x000000504c047221 */ /* 0x002fe20000010000 */
[----:B---3--:R-:W-:Y:S01]  /*163b0*/  FADD.FTZ R3, R77, R3 ;  /* 0x000000034d037221 */ /* 0x008fe20000010000 */
[----:B------:R-:W0:Y:S02]  /*163c0*/  MUFU.EX2 R72, R72 ;  /* 0x0000004800487308 */ /* 0x000e240000000800 */
[----:B----4-:R-:W-:Y:S01]  /*163d0*/  FADD.FTZ R4, R35, R4 ;  /* 0x0000000423047221 */ /* 0x010fe20000010000 */
[----:B------:R-:W-:-:S03]  /*163e0*/  FADD.FTZ R3, R36, R3 ;  /* 0x0000000324037221 */ /* 0x000fc60000010000 */
[----:B-----5:R-:W-:Y:S01]  /*163f0*/  FADD.FTZ R4, R74, R4 ;  /* 0x000000044a047221 */ /* 0x020fe20000010000 */
[----:B------:R-:W-:Y:S01]  /*16400*/  FADD.FTZ R3, R75, R3 ;  /* 0x000000034b037221 */ /* 0x000fe20000010000 */
[----:B------:R-:W1:Y:S02]  /*16410*/  MUFU.EX2 R39, R39 ;  /* 0x0000002700277308 */ /* 0x000e640000000800 */
[----:B------:R-:W-:Y:S01]  /*16420*/  FADD.FTZ R4, R37, R4 ;  /* 0x0000000425047221 */ /* 0x000fe20000010000 */
[----:B------:R-:W-:-:S04]  /*16430*/  FADD.FTZ R3, R38, R3 ;  /* 0x0000000326037221 */ /* 0x000fc80000010000 */
[----:B------:R-:W-:Y:S01]  /*16440*/  FADD.FTZ R3, R73, R3 ;  /* 0x0000000349037221 */ /* 0x000fe20000010000 */
[----:B------:R-:W2:Y:S01]  /*16450*/  MUFU.EX2 R70, R70 ;  /* 0x0000004600467308 */ /* 0x000ea20000000800 */
[----:B0-----:R-:W-:Y:S02]  /*16460*/  FADD.FTZ R4, R72, R4 ;  /* 0x0000000448047221 */ /* 0x001fe40000010000 */
[----:B------:R-:W-:-:S05]  /*16470*/  FADD.FTZ R3, R24, R3 ;  /* 0x0000000318037221 */ /* 0x000fca0000010000 */
[----:B------:R-:W0:Y:S01]  /*16480*/  MUFU.EX2 R71, R71 ;  /* 0x0000004700477308 */ /* 0x000e220000000800 */
[----:B-1----:R-:W-:-:S07]  /*16490*/  FADD.FTZ R4, R39, R4 ;  /* 0x0000000427047221 */ /* 0x002fce0000010000 */
[----:B------:R-:W1:Y:S01]  /*164a0*/  MUFU.EX2 R25, R25 ;  /* 0x0000001900197308 */ /* 0x000e620000000800 */
[----:B--2---:R-:W-:-:S07]  /*164b0*/  FADD.FTZ R4, R70, R4 ;  /* 0x0000000446047221 */ /* 0x004fce0000010000 */
[----:B------:R-:W2:Y:S01]  /*164c0*/  MUFU.EX2 R68, R68 ;  /* 0x0000004400447308 */ /* 0x000ea20000000800 */
[----:B0-----:R-:W-:-:S04]  /*164d0*/  FADD.FTZ R3, R71, R3 ;  /* 0x0000000347037221 */ /* 0x001fc80000010000 */
[----:B------:R-:W-:-:S03]  /*164e0*/  FADD.FTZ R3, R26, R3 ;  /* 0x000000031a037221 */ /* 0x000fc60000010000 */
        /* <DEDUP_REMOVED lines=85> */
.L_x_11572:
[----:B------:R-:W2:Y:S04]  /*16a40*/  LDL R84, [R1] ;  /* 0x0000000001547983 */ /* 0x000ea80000100800 */
[----:B------:R-:W3:Y:S04]  /*16a50*/  LDL R85, [R1+0x70] ;  /* 0x0000700001557983 */ /* 0x000ee80000100800 */
[----:B------:R-:W4:Y:S01]  /*16a60*/  LDL R82, [R1+0x8] ;  /* 0x0000080001527983 */ /* 0x000f220000100800 */
[----:B------:R-:W-:-:S03]  /*16a70*/  IMAD R9, R9, 0x8, R2 ;  /* 0x0000000809097824 */ /* 0x000fc600078e0202 */
[----:B------:R-:W5:Y:S04]  /*16a80*/  LDL R81, [R1+0x4] ;  /* 0x0000040001517983 */ /* 0x000f680000100800 */
[----:B------:R-:W5:Y:S01]  /*16a90*/  LDL R83, [R1+0x74] ;  /* 0x0000740001537983 */ /* 0x000f620000100800 */
[----:B------:R-:W-:Y:S02]  /*16aa0*/  VIADD R9, R9, 0x2d860 ;  /* 0x0002d86009097836 */ /* 0x000fe40000000000 */
[----:B------:R-:W-:-:S05]  /*16ab0*/  IMAD.U32 R80, RZ, RZ, UR38 ;  /* 0x00000026ff507e24 */ /* 0x000fca000f8e00ff */
[----:B------:R-:W-:-:S04]  /*16ac0*/  PRMT R9, R80, 0x654, R9 ;  /* 0x0000065450097816 */ /* 0x000fc80000000009 */
[----:B------:R0:W-:Y:S02]  /*16ad0*/  SYNCS.ARRIVE.TRANS64.RED.A1T0 RZ, [R9+URZ], RZ ;  /* 0x000000ff09ff79a7 */ /* 0x0001e4000810043f */
[----:B0-----:R-:W5:Y:S01]  /*16ae0*/  LDL R9, [R1+0x44] ;  /* 0x0000440001097983 */ /* 0x001f620000100800 */
        /* <DEDUP_REMOVED lines=70> */
[----:B--2---:R0:W-:Y:S04]  /*16f50*/  STSM.16.M88.4 [R84+0x21800], R32 ;  /* 0x0218002054007844 */ /* 0x0041e80000000200 */
[----:B---3--:R1:W-:Y:S04]  /*16f60*/  STSM.16.M88.4 [R85], R36 ;  /* 0x0000002455007844 */ /* 0x0083e80000000200 */
[----:B----4-:R2:W-:Y:S04]  /*16f70*/  STSM.16.M88.4 [R82], R24 ;  /* 0x0000001852007844 */ /* 0x0105e80000000200 */
[----:B-----5:R3:W-:Y:S01]  /*16f80*/  STSM.16.M88.4 [R81], R28 ;  /* 0x0000001c51007844 */ /* 0x0207e20000000200 */
[----:B0-----:R-:W-:-:S02]  /*16f90*/  F2FP.F16.F32.PACK_AB R32, R63, R62 ;  /* 0x0000003e3f20723e */ /* 0x001fc400000000ff */
[----:B------:R-:W-:Y:S02]  /*16fa0*/  F2FP.F16.F32.PACK_AB R33, R60, R61 ;  /* 0x0000003d3c21723e */ /* 0x000fe400000000ff */
[----:B------:R-:W-:Y:S02]  /*16fb0*/  F2FP.F16.F32.PACK_AB R34, R59, R58 ;  /* 0x0000003a3b22723e */ /* 0x000fe400000000ff */
[----:B------:R-:W-:Y:S02]  /*16fc0*/  F2FP.F16.F32.PACK_AB R35, R56, R57 ;  /* 0x000000393823723e */ /* 0x000fe400000000ff */
[----:B-1----:R-:W-:Y:S02]  /*16fd0*/  F2FP.F16.F32.PACK_AB R36, R55, R54 ;  /* 0x000000363724723e */ /* 0x002fe400000000ff */
[----:B------:R-:W-:Y:S02]  /*16fe0*/  F2FP.F16.F32.PACK_AB R37, R52, R53 ;  /* 0x000000353425723e */ /* 0x000fe400000000ff */
[----:B------:R-:W-:-:S02]  /*16ff0*/  F2FP.F16.F32.PACK_AB R38, R51, R50 ;  /* 0x000000323326723e */ /* 0x000fc400000000ff */
[----:B------:R-:W-:Y:S02]  /*17000*/  F2FP.F16.F32.PACK_AB R39, R48, R49 ;  /* 0x000000313027723e */ /* 0x000fe400000000ff */
[----:B--2---:R-:W-:Y:S02]  /*17010*/  F2FP.F16.F32.PACK_AB R24, R10, R11 ;  /* 0x0000000b0a18723e */ /* 0x004fe400000000ff */
[----:B------:R-:W-:Y:S02]  /*17020*/  F2FP.F16.F32.PACK_AB R25, R15, R14 ;  /* 0x0000000e0f19723e */ /* 0x000fe400000000ff */
[----:B------:R-:W-:Y:S02]  /*17030*/  F2FP.F16.F32.PACK_AB R26, R13, R12 ;  /* 0x0000000c0d1a723e */ /* 0x000fe400000000ff */
        /* <DEDUP_REMOVED lines=10> */
[----:B0-----:R-:W0:Y:S01]  /*170e0*/  FENCE.VIEW.ASYNC.S ;  /* 0x00000000000073c6 */ /* 0x001e220000000000 */
[C---:B------:R-:W-:Y:S01]  /*170f0*/  ISETP.GT.AND P1, PT, R0.reuse, R9, PT ;  /* 0x000000090000720c */ /* 0x040fe20003f24270 */
[----:B------:R-:W-:-:S02]  /*17100*/  VIADD R0, R0, 0xffffffff ;  /* 0xffffffff00007836 */ /* 0x000fc40000000000 */
[----:B------:R-:W-:Y:S02]  /*17110*/  IMAD.MOV.U32 R10, RZ, RZ, R23 ;  /* 0x000000ffff0a7224 */ /* 0x000fe400078e0017 */
[----:B------:R-:W-:Y:S01]  /*17120*/  IMAD.MOV.U32 R9, RZ, RZ, R17 ;  /* 0x000000ffff097224 */ /* 0x000fe200078e0011 */
[----:B0-----:R-:W-:-:S07]  /*17130*/  NOP ;  /* 0x0000000000007918 */ /* 0x001fce0000000000 */
[----:B---3--:R-:W-:Y:S05]  /*17140*/  @P1 BRA `(.L_x_11573) ;  /* 0xffffffd000cc1947 */ /* 0x008fea000383ffff */
.L_x_11561:
[----:B------:R-:W2:Y:S02]  /*17150*/  LDL R7, [R1+0xa0] ;  /* 0x0000a00001077983 */ /* 0x000ea40000100800 */
[----:B--2---:R-:W-:-:S13]  /*17160*/  ISETP.GE.AND P1, PT, R0, R7, PT ;  /* 0x000000070000720c */ /* 0x004fda0003f26270 */
[----:B------:R-:W-:Y:S05]  /*17170*/  @!P1 BRA `(.L_x_11574) ;  /* 0x0000003c00889947 */ /* 0x000fea0003800000 */
[----:B------:R-:W-:Y:S01]  /*17180*/  IMAD.MOV.U32 R8, RZ, RZ, R6 ;  /* 0x000000ffff087224 */ /* 0x000fe200078e0006 */
[----:B------:R-:W-:Y:S01]  /*17190*/  MOV R9, R5 ;  /* 0x0000000500097202 */ /* 0x000fe20000000f00 */
[----:B------:R-:W-:Y:S02]  /*171a0*/  IMAD.MOV.U32 R10, RZ, RZ, R23 ;  /* 0x000000ffff0a7224 */ /* 0x000fe400078e0017 */
[----:B------:R-:W-:-:S07]  /*171b0*/  IMAD.MOV.U32 R7, RZ, RZ, R17 ;  /* 0x000000ffff077224 */ /* 0x000fce00078e0011 */
.L_x_11594:
        /* <DEDUP_REMOVED lines=9> */
.L_x_11576:
        /* <DEDUP_REMOVED lines=8> */
.L_x_11577:
[----:B------:R-:W-:Y:S04]  /*172d0*/  BSSY B0, `(.L_x_11575) ;  /* 0x0000004000007945 */ /* 0x000fe80003800000 */
[----:B--2---:R-:W-:Y:S05]  /*172e0*/  @P2 BRA `(.L_x_11578) ;  /* 0x0000000000082947 */ /* 0x004fea0003800000 */
[----:B------:R-:W2:Y:S02]  /*172f0*/  SYNCS.PHASECHK.TRANS64.TRYWAIT P2, [R5+URZ+0x2d830], R6 ;  /* 0x02d83006050075a7 */ /* 0x000ea4000804017f */
[----:B--2---:R-:W-:Y:S05]  /*17300*/  @!P2 BRA `(.L_x_11579) ;  /* 0x00000100009ca947 */ /* 0x004fea0003800000 */
.L_x_11578:
[----:B------:R-:W-:Y:S05]  /*17310*/  BSYNC B0 ;  /* 0x0000000000007941 */ /* 0x000fea0003800000 */
.L_x_11575:
        /* <DEDUP_REMOVED lines=70> */
.L_x_11581:
[----:B------:R-:W-:Y:S01]  /*17780*/  SHF.L.U32 R5, R10, 0x1f, RZ ;  /* 0x0000001f0a057819 */ /* 0x000fe200000006ff */
[----:B------:R-:W-:-:S04]  /*17790*/  IMAD R6, R7, 0x8, R2 ;  /* 0x0000000807067824 */ /* 0x000fc800078e0202 */
[----:B------:R0:W1:Y:S01]  /*177a0*/  SYNCS.PHASECHK.TRANS64.TRYWAIT P1, [R6+URZ+0x2d850], R5 ;  /* 0x02d85005060075a7 */ /* 0x000062000802017f */
[----:B------:R-:W-:Y:S05]  /*177b0*/  @!P0 BRA `(.L_x_11582) ;  /* 0x0000000000048947 */ /* 0x000fea0003800000 */
[----:B------:R-:W-:Y:S01]  /*177c0*/  BPT.TRAP 0x1 ;  /* 0x000000040000795c */ /* 0x000fe20000300000 */
.L_x_11582:
[----:B-1----:R-:W-:Y:S05]  /*177d0*/  @P1 BRA `(.L_x_11580) ;  /* 0x0000000000081947 */ /* 0x002fea0003800000 */
[----:B------:R-:W1:Y:S02]  /*177e0*/  SYNCS.PHASECHK.TRANS64.TRYWAIT P1, [R6+URZ+0x2d850], R5 ;  /* 0x02d85005060075a7 */ /* 0x000e64000802017f */
[----:B-1----:R-:W-:Y:S05]  /*177f0*/  @!P1 BRA `(.L_x_11583) ;  /* 0x000000fc00749947 */ /* 0x002fea0003800000 */
.L_x_11580:
[----:B------:R-:W2:Y:S01]  /*17800*/  LDL R14, [R1+0x94] ;  /* 0x00009400010e7983 */ /* 0x000ea20000100800 */
[----:B01----:R-:W-:Y:S01]  /*17810*/  VIADD R5, R2, 0x400 ;  /* 0x0000040002057836 */ /* 0x003fe20000000000 */
[----:B------:R-:W-:Y:S05]  /*17820*/  WARPSYNC.ALL ;  /* 0x0000000000007948 */ /* 0x000fea0003800000 */
[----:B------:R-:W-:Y:S01]  /*17830*/  SHF.R.U32.HI R5, RZ, 0x4, R5 ;  /* 0x00000004ff057819 */ /* 0x000fe20000011605 */
[----:B------:R-:W-:Y:S01]  /*17840*/  WARPGROUP.ARRIVE ;  /* 0x00000000000079c5 */ /* 0x000fe20000000000 */
[----:B------:R-:W-:Y:S01]  /*17850*/  MOV R11, 0x80000020 ;  /* 0x80000020000b7802 */ /* 0x000fe20000000f00 */
        /* <DEDUP_REMOVED lines=10> */
[C---:B------:R-:W-:Y:S01]  /*17900*/  VIADD R12, R10.reuse, 0x40 ;  /* 0x000000400a0c7836 */ /* 0x040fe20000000000 */
[----:B------:R-:W-:Y:S01]  /*17910*/  R2UR UR10, R10 ;  /* 0x000000000a0a72ca */ /* 0x000fe200000e0000 */
[----:B------:R-:W-:Y:S01]  /*17920*/  IMAD.MOV.U32 R11, RZ, RZ, 0x40000040 ;  /* 0x40000040ff0b7424 */ /* 0x000fe200078e00ff */
[----:B------:R-:W-:-:S02]  /*17930*/  R2UR UR23, R13 ;  /* 0x000000000d1772ca */ /* 0x000fc400000e0000 */
[----:B------:R-:W-:Y:S01]  /*17940*/  R2UR UR14, R12 ;  /* 0x000000000c0e72ca */ /* 0x000fe200000e0000 */
[----:B------:R-:W-:Y:S01]  /*17950*/  VIADD R12, R10, 0x80 ;  /* 0x000000800a0c7836 */ /* 0x000fe20000000000 */
[C---:B------:R-:W-:Y:S02]  /*17960*/  R2UR UR27, R13.reuse ;  /* 0x000000000d1b72ca */ /* 0x040fe400000e0000 */
[C---:B------:R-:W-:Y:S02]  /*17970*/  R2UR UR31, R13.reuse ;  /* 0x000000000d1f72ca */ /* 0x040fe400000e0000 */
        /* <DEDUP_REMOVED lines=13> */
[----:B------:R-:W-:Y:S01]  /*17a50*/  R2UR UR30, R12 ;  /* 0x000000000c1e72ca */ /* 0x000fe200000e0000 */
[C---:B------:R-:W-:Y:S01]  /*17a60*/  VIADD R12, R10.reuse, 0x180 ;  /* 0x000001800a0c7836 */ /* 0x040fe20000000000 */
[----:B------:R-:W-:Y:S01]  /*17a70*/  R2UR UR21, R13 ;  /* 0x000000000d1572ca */ /* 0x000fe200000e0000 */
[----:B------:R-:W-:Y:S02]  /*17a80*/  VIADD R10, R10, 0x1c0 ;  /* 0x000001c00a0a7836 */ /* 0x000fe40000000000 */
[----:B------:R-:W-:Y:S01]  /*17a90*/  IMAD.MOV.U32 R13, RZ, RZ, 0x40000040 ;  /* 0x40000040ff0d7424 */ /* 0x000fe200078e00ff */
[----:B------:R-:W-:Y:S02]  /*17aa0*/  R2UR UR34, R12 ;  /* 0x000000000c2272ca */ /* 0x000fe400000e0000 */
[----:B------:R-:W-:Y:S02]  /*17ab0*/  R2UR UR46, R10 ;  /* 0x000000000a2e72ca */ /* 0x000fe400000e0000 */
        /* <DEDUP_REMOVED lines=16> */
[----:B------:R-:W-:Y:S02]  /*17bc0*/  R2UR UR24, R12 ;  /* 0x000000000c1872ca */ /* 0x000fe400000e0000 */
[----:B------:R-:W-:Y:S02]  /*17bd0*/  IADD3 R12, R10, 0x602, RZ ;  /* 0x000006020a0c7810 */ /* 0x000fe40007ffe0ff */
[----:B0-----:R-:W-:Y:S02]  /*17be0*/  SHF.R.U32.HI R5, RZ, 0x7, R14 ;  /* 0x00000007ff057819 */ /* 0x001fe4000001160e */
[----:B------:R-:W-:Y:S01]  /*17bf0*/  R2UR UR28, R12 ;  /* 0x000000000c1c72ca */ /* 0x000fe200000e0000 */
[----:B------:R-:W-:Y:S01]  /*17c00*/  VIADD R12, R10, 0x604 ;  /* 0x000006040a0c7836 */ /* 0x000fe20000000000 */
[----:B------:R-:W-:Y:S01]  /*17c10*/  ISETP.GE.U32.AND P1, PT, R14, 0x180, PT ;  /* 0x000001800e00780c */ /* 0x000fe20003f26070 */
[----:B------:R-:W-:Y:S02]  /*17c20*/  VIADD R10, R10, 0x606 ;  /* 0x000006060a0a7836 */ /* 0x000fe40000000000 */
[----:B------:R-:W-:Y:S01]  /*17c30*/  VIADD R5, R5, 0x9 ;  /* 0x0000000905057836 */ /* 0x000fe20000000000 */
[----:B------:R-:W-:-:S02]  /*17c40*/  R2UR UR32, R12 ;  /* 0x000000000c2072ca */ /* 0x000fc400000e0000 */
[----:B------:R-:W-:Y:S02]  /*17c50*/  R2UR UR44, R10 ;  /* 0x000000000a2c72ca */ /* 0x000fe400000e0000 */
[----:B------:R-:W-:Y:S01]  /*17c60*/  SEL R5, R5, 0x9, !P1 ;  /* 0x0000000905057807 */ /* 0x000fe20004800000 */
        /* <DEDUP_REMOVED lines=25> */
.L_x_11584:
[----:B------:R-:W2:Y:S01]  /*17e00*/  LDL R11, [R1+0x5c] ;  /* 0x00005c00010b7983 */ /* 0x000ea20000100800 */
[----:B------:R-:W1:Y:S03]  /*17e10*/  LDC R6, c[0x0][0x448] ;  /* 0x00011200ff067b82 */ /* 0x000e660000000800 */
[----:B0-----:R-:W2:Y:S05]  /*17e20*/  LDL R5, [R1+0x9c] ;  /* 0x00009c0001057983 */ /* 0x001eaa0000100800 */
[----:B------:R-:W0:Y:S01]  /*17e30*/  LDC R139, c[0x0][0x9e4] ;  /* 0x00027900ff8b7b82 */ /* 0x000e220000000800 */
[----:B-1----:R-:W-:-:S13]  /*17e40*/  ISETP.NE.AND P1, PT, R6, 0x1, PT ;  /* 0x000000010600780c */ /* 0x002fda0003f25270 */
[----:B------:R-:W1:Y:S08]  /*17e50*/  @P1 LDC R10, c[0x0][0x44c] ;  /* 0x00011300ff0a1b82 */ /* 0x000e700000000800 */
[----:B------:R-:W3:Y:S01]  /*17e60*/  @P1 LDC R6, c[0x0][0x450] ;  /* 0x00011400ff061b82 */ /* 0x000ee20000000800 */
[----:B------:R-:W-:Y:S01]  /*17e70*/  FMUL.FTZ R141, R38, UR43 ;  /* 0x0000002b268d7c20 */ /* 0x000fe20008410000 */
[----:B------:R-:W-:-:S02]  /*17e80*/  IMAD.U32 R38, RZ, RZ, UR38 ;  /* 0x00000026ff267e24 */ /* 0x000fc4000f8e00ff */
        /* <DEDUP_REMOVED lines=54> */
[----:B0-----:R-:W-:-:S02]  /*181f0*/  ISETP.GE.AND P3, PT, R139, 0x1, PT ;  /* 0x000000018b00780c */ /* 0x001fc40003f66270 */
[----:B------:R-:W-:Y:S01]  /*18200*/  IADD3 R86, -R156, 0x1, -R76 ;  /* 0x000000019c567810 */ /* 0x000fe20007ffe94c */
[----:B------:R-:W0:Y:S03]  /*18210*/  MUFU.TANH R150, R150 ;  /* 0x0000009600967308 */ /* 0x000e260000002400 */
[----:B------:R-:W-:-:S05]  /*18220*/  IADD3 R86, -R154, R86, R157 ;  /* 0x000000569a567210 */ /* 0x000fca0007ffe19d */
[----:B------:R-:W4:Y:S01]  /*18230*/  MUFU.TANH R146, R146 ;  /* 0x0000009200927308 */ /* 0x000f220000002400 */
        /* <DEDUP_REMOVED lines=21> */
[----:B--2---:R-:W-:-:S02]  /*18390*/  IMAD.IADD R5, R5, 0x1, R11 ;  /* 0x0000000105057824 */ /* 0x004fc400078e020b */
[----:B------:R-:W-:Y:S01]  /*183a0*/  FMUL.FTZ R11, R24, UR43 ;  /* 0x0000002b180b7c20 */ /* 0x000fe20008410000 */
[----:B------:R-:W-:Y:S01]  /*183b0*/  FMUL.FTZ R24, R28, UR43 ;  /* 0x0000002b1c187c20 */ /* 0x000fe20008410000 */
[----:B------:R-:W-:Y:S01]  /*183c0*/  FMUL.FTZ R28, R32, UR43 ;  /* 0x0000002b201c7c20 */ /* 0x000fe20008410000 */
[----:B------:R-:W-:Y:S01]  /*183d0*/  FMUL.FTZ R32, R36, UR43 ;  /* 0x0000002b24207c20 */ /* 0x000fe20008410000 */
[----:B-1----:R-:W-:-:S04]  /*183e0*/  @P1 IMAD.HI.U32 R10, R5, R10, RZ ;  /* 0x0000000a050a1227 */ /* 0x002fc800078e00ff */
[----:B------:R-:W-:Y:S01]  /*183f0*/  IMAD R36, R17, 0x8, R2 ;  /* 0x0000000811247824 */ /* 0x000fe200078e0202 */
[----:B---3--:R-:W-:-:S03]  /*18400*/  @P1 SHF.R.U32.HI R5, RZ, R6, R10 ;  /* 0x00000006ff051219 */ /* 0x008fc6000001160a */
[----:B------:R-:W-:-:S05]  /*18410*/  VIADD R36, R36, 0x2d840 ;  /* 0x0002d84024247836 */ /* 0x000fca0000000000 */
[----:B------:R-:W-:Y:S02]  /*18420*/  PRMT R38, R38, 0x654, R36 ;  /* 0x0000065426267816 */ /* 0x000fe40000000024 */
[----:B------:R-:W1:Y:S01]  /*18430*/  SHFL.IDX PT, R36, R5, RZ, 0x1c1f ;  /* 0x001c1fff05247589 */ /* 0x000e6200000e0000 */
[----:B------:R-:W-:Y:S01]  /*18440*/  FMUL.FTZ R10, R25, UR43 ;  /* 0x0000002b190a7c20 */ /* 0x000fe20008410000 */
[----:B------:R-:W-:Y:S01]  /*18450*/  FMUL.FTZ R6, R42, UR43 ;  /* 0x0000002b2a067c20 */ /* 0x000fe20008410000 */
[----:B------:R-:W-:Y:S01]  /*18460*/  FMUL.FTZ R25, R43, UR43 ;  /* 0x0000002b2b197c20 */ /* 0x000fe20008410000 */
[----:B------:R-:W-:Y:S01]  /*18470*/  FMUL.FTZ R42, R48, UR43 ;  /* 0x0000002b302a7c20 */ /* 0x000fe20008410000 */
[----:B------:R-:W-:Y:S01]  /*18480*/  FMUL.FTZ R48, R71, UR43 ;  /* 0x0000002b47307c20 */ /* 0x000fe20008410000 */
[----:B------:R-:W-:Y:S01]  /*18490*/  FMUL.FTZ R43, R79, UR43 ;  /* 0x0000002b4f2b7c20 */ /* 0x000fe20008410000 */
        /* <DEDUP_REMOVED lines=33> */
[----:B------:R-:W-:Y:S01]  /*186b0*/  VIADD R86, R86, UR52 ;  /* 0x0000003456567c36 */ /* 0x000fe20008000000 */
[----:B------:R0:W-:Y:S06]  /*186c0*/  SYNCS.ARRIVE.TRANS64.RED.A1T0 RZ, [R38+URZ], RZ ;  /* 0x000000ff26ff79a7 */ /* 0x0001ec000810043f */
        /* <DEDUP_REMOVED lines=9> */
[----:B-1----:R-:W-:-:S02]  /*18760*/  IMAD.IADD R87, R36, 0x1, R85 ;  /* 0x0000000124577824 */ /* 0x002fc400078e0255 */
[----:B------:R-:W-:Y:S01]  /*18770*/  IMAD.IADD R139, R36, 0x1, R86 ;  /* 0x00000001248b7824 */ /* 0x000fe200078e0256 */
[----:B--234-:R-:W-:Y:S06]  /*18780*/  @!P3 BRA `(.L_x_11585) ;  /* 0x000000000058b947 */ /* 0x01cfec0003800000 */
[----:B------:R-:W-:Y:S01]  /*18790*/  IADD3 R36, -R154, R157, R36 ;  /* 0x0000009d9a247210 */ /* 0x000fe20007ffe124 */
[----:B------:R-:W-:Y:S03]  /*187a0*/  BSSY B0, `(.L_x_11586) ;  /* 0x0000010000007945 */ /* 0x000fe60003800000 */
[----:B------:R-:W-:-:S13]  /*187b0*/  ISETP.GT.AND P1, PT, R36, -0x1, PT ;  /* 0xffffffff2400780c */ /* 0x000fda0003f24270 */
[----:B------:R-:W-:Y:S05]  /*187c0*/  @P1 BRA `(.L_x_11587) ;  /* 0x0000000000201947 */ /* 0x000fea0003800000 */
[----:B0-----:R-:W-:Y:S01]  /*187d0*/  IMAD.U32 R38, RZ, RZ, UR5 ;  /* 0x00000005ff267e24 */ /* 0x001fe2000f8e00ff */
[----:B------:R-:W-:-:S04]  /*187e0*/  LOP3.LUT R36, RZ, R36, RZ, 0x33, !PT ;  /* 0x00000024ff247212 */ /* 0x000fc800078e33ff */
[----:B------:R-:W-:-:S13]  /*187f0*/  ISETP.NE.AND P1, PT, R38, 0x1, PT ;  /* 0x000000012600780c */ /* 0x000fda0003f25270 */
[----:B------:R-:W0:Y:S02]  /*18800*/  @P1 LDC.64 R50, c[0x0][0x9e8] ;  /* 0x00027a00ff321b82 */ /* 0x000e240000000a00 */
[----:B0-----:R-:W-:-:S05]  /*18810*/  @P1 IMAD.HI.U32 R50, R36, R50, RZ ;  /* 0x0000003224321227 */ /* 0x001fca00078e00ff */
[----:B------:R-:W-:-:S04]  /*18820*/  @P1 SHF.R.U32.HI R36, RZ, R51, R50 ;  /* 0x00000033ff241219 */ /* 0x000fc80000011632 */
[----:B------:R-:W-:Y:S01]  /*18830*/  LOP3.LUT R36, RZ, R36, RZ, 0x33, !PT ;  /* 0x00000024ff247212 */ /* 0x000fe200078e33ff */
[----:B------:R-:W-:Y:S06]  /*18840*/  BRA `(.L_x_11588) ;  /* 0x0000000000147947 */ /* 0x000fec0003800000 */
.L_x_11587:
[----:B0-----:R-:W-:-:S05]  /*18850*/  IMAD.U32 R38, RZ, RZ, UR5 ;  /* 0x00000005ff267e24 */ /* 0x001fca000f8e00ff */
[----:B------:R-:W-:-:S13]  /*18860*/  ISETP.NE.AND P1, PT, R38, 0x1, PT ;  /* 0x000000012600780c */ /* 0x000fda0003f25270 */
[----:B------:R-:W0:Y:S02]  /*18870*/  @P1 LDC.64 R50, c[0x0][0x9e8] ;  /* 0x00027a00ff321b82 */ /* 0x000e240000000a00 */
[----:B0-----:R-:W-:-:S05]  /*18880*/  @P1 IMAD.HI.U32 R50, R36, R50, RZ ;  /* 0x0000003224321227 */ /* 0x001fca00078e00ff */
[----:B------:R-:W-:-:S07]  /*18890*/  @P1 SHF.R.U32.HI R36, RZ, R51, R50 ;  /* 0x00000033ff241219 */ /* 0x000fce0000011632 */
.L_x_11588:
[----:B------:R-:W-:Y:S05]  /*188a0*/  BSYNC B0 ;  /* 0x0000000000007941 */ /* 0x000fea0003800000 */
.L_x_11586:
[----:B------:R-:W-:-:S05]  /*188b0*/  IMAD R36, R36, R38, -R76 ;  /* 0x0000002624247224 */ /* 0x000fca00078e0a4c */
[----:B------:R-:W-:-:S04]  /*188c0*/  IADD3 R36, -R156, R36, RZ ;  /* 0x000000249c247210 */ /* 0x000fc80007ffe1ff */
[----:B------:R-:W-:Y:S02]  /*188d0*/  VIMNMX R139, R139, R36, !PT ;  /* 0x000000248b8b7248 */ /* 0x000fe40007fe0100 */
[----:B------:R-:W-:-:S07]  /*188e0*/  VIADDMNMX R87, R36, R38, R87, PT ;  /* 0x0000002624577246 */ /* 0x000fce0003800157 */
.L_x_11585:
[----:B------:R-:W-:Y:S01]  /*188f0*/  ISETP.GT.AND P5, PT, R0, -0x1, PT ;  /* 0xffffffff0000780c */ /* 0x000fe20003fa4270 */
[----:B------:R-:W1:Y:S03]  /*18900*/  SHFL.IDX PT, R5, R5, 0x1, 0x1c1f ;  /* 0x003c1f0005057f89 */ /* 0x000e6600000e0000 */
[C---:B------:R-:W-:Y:S02]  /*18910*/  ISETP.GT.AND P2, PT, R139.reuse, RZ, P5 ;  /* 0x000000ff8b00720c */ /* 0x040fe40002f44270 */
[----:B------:R-:W-:Y:S02]  /*18920*/  ISETP.GT.AND P1, PT, R139, 0x1, P5 ;  /* 0x000000018b00780c */ /* 0x000fe40002f24270 */
[C---:B------:R-:W-:Y:S02]  /*18930*/  ISETP.LT.OR P2, PT, R87.reuse, 0x1, P2 ;  /* 0x000000015700780c */ /* 0x040fe40001741670 */
[----:B------:R-:W-:-:S02]  /*18940*/  ISETP.LT.OR P1, PT, R87, 0x2, P1 ;  /* 0x000000025700780c */ /* 0x000fc40000f21670 */
[----:B------:R-:W-:Y:S02]  /*18950*/  FSEL R82, R11, -INF , !P2 ;  /* 0xff8000000b527808 */ /* 0x000fe40005000000 */
[----:B0-----:R-:W-:Y:S02]  /*18960*/  FSEL R79, R10, -INF , !P1 ;  /* 0xff8000000a4f7808 */ /* 0x001fe40004800000 */
[C---:B------:R-:W-:Y:S02]  /*18970*/  ISETP.GT.AND P2, PT, R139.reuse, 0x8, P5 ;  /* 0x000000088b00780c */ /* 0x040fe40002f44270 */
[----:B------:R-:W-:Y:S02]  /*18980*/  ISETP.GT.AND P1, PT, R139, 0x9, P5 ;  /* 0x000000098b00780c */ /* 0x000fe40002f24270 */
[C---:B------:R-:W-:Y:S02]  /*18990*/  ISETP.LT.OR P2, PT, R87.reuse, 0x9, P2 ;  /* 0x000000095700780c */ /* 0x040fe40001741670 */
[----:B------:R-:W-:-:S02]  /*189a0*/  ISETP.LT.OR P1, PT, R87, 0xa, P1 ;  /* 0x0000000a5700780c */ /* 0x000fc40000f21670 */
[----:B------:R-:W-:Y:S01]  /*189b0*/  FSEL R81, R24, -INF , !P2 ;  /* 0xff80000018517808 */ /* 0x000fe20005000000 */
[--C-:B-1----:R-:W-:Y:S01]  /*189c0*/  IMAD.IADD R85, R85, 0x1, R5.reuse ;  /* 0x0000000155557824 */ /* 0x102fe200078e0205 */
[----:B------:R-:W-:Y:S01]  /*189d0*/  FSEL R77, R13, -INF , !P1 ;  /* 0xff8000000d4d7808 */ /* 0x000fe20004800000 */
[----:B------:R-:W-:Y:S01]  /*189e0*/  IMAD.IADD R86, R86, 0x1, R5 ;  /* 0x0000000156567824 */ /* 0x000fe200078e0205 */
        /* <DEDUP_REMOVED lines=83> */
[----:B------:R-:W-:Y:S01]  /*18f20*/  FSEL R80, R83, -INF , !P1 ;  /* 0xff80000053507808 */ /* 0x000fe20004800000 */
[----:B------:R-:W-:Y:S08]  /*18f30*/  @!P3 BRA `(.L_x_11589) ;  /* 0x000000000058b947 */ /* 0x000ff00003800000 */
        /* <DEDUP_REMOVED lines=12> */
.L_x_11591:
[----:B------:R-:W-:-:S05]  /*19000*/  IMAD.U32 R35, RZ, RZ, UR5 ;  /* 0x00000005ff237e24 */ /* 0x000fca000f8e00ff */
[----:B------:R-:W-:-:S13]  /*19010*/  ISETP.NE.AND P1, PT, R35, 0x1, PT ;  /* 0x000000012300780c */ /* 0x000fda0003f25270 */
[----:B------:R-:W0:Y:S02]  /*19020*/  @P1 LDC.64 R32, c[0x0][0x9e8] ;  /* 0x00027a00ff201b82 */ /* 0x000e240000000a00 */
[----:B0-----:R-:W-:-:S05]  /*19030*/  @P1 IMAD.HI.U32 R32, R5, R32, RZ ;  /* 0x0000002005201227 */ /* 0x001fca00078e00ff */
[----:B------:R-:W-:-:S07]  /*19040*/  @P1 SHF.R.U32.HI R5, RZ, R33, R32 ;  /* 0x00000021ff051219 */ /* 0x000fce0000011620 */
.L_x_11592:
[----:B------:R-:W-:Y:S05]  /*19050*/  BSYNC B0 ;  /* 0x0000000000007941 */ /* 0x000fea0003800000 */
.L_x_11590:
[----:B------:R-:W-:-:S04]  /*19060*/  IMAD R5, R5, R35, -R76 ;  /* 0x0000002305057224 */ /* 0x000fc800078e0a4c */
[----:B------:R-:W-:-:S05]  /*19070*/  IMAD.IADD R5, R5, 0x1, -R156 ;  /* 0x0000000105057824 */ /* 0x000fca00078e0a9c */
[----:B------:R-:W-:Y:S02]  /*19080*/  VIMNMX R86, R86, R5, !PT ;  /* 0x0000000556567248 */ /* 0x000fe40007fe0100 */
[----:B------:R-:W-:-:S07]  /*19090*/  VIADDMNMX R85, R5, R35, R85, PT ;  /* 0x0000002305557246 */ /* 0x000fce0003800155 */
.L_x_11589:
        /* <DEDUP_REMOVED lines=30> */
[----:B------:R-:W-:-:S02]  /*19280*/  LOP3.LUT R16, R16, 0xdfffffff, RZ, 0xc0, !PT ;  /* 0xdfffffff10107812 */ /* 0x000fc400078ec0ff */
[----:B------:R-:W-:Y:S02]  /*19290*/  FMNMX.FTZ R5, R65, R5, !PT ;  /* 0x0000000541057209 */ /* 0x000fe40007810000 */
[----:B------:R-:W-:Y:S02]  /*192a0*/  @P0 LOP3.LUT R16, R16, 0x20000000, RZ, 0xfc, !PT ;  /* 0x2000000010100812 */ /* 0x000fe400078efcff */
[----:B------:R-:W-:Y:S02]  /*192b0*/  FMNMX.FTZ R5, R62, R5, !PT ;  /* 0x000000053e057209 */ /* 0x000fe40007810000 */
[C---:B------:R-:W-:Y:S02]  /*192c0*/  ISETP.GT.AND P1, PT, R86.reuse, 0x1, P5 ;  /* 0x000000015600780c */ /* 0x040fe40002f24270 */
[----:B------:R-:W-:Y:S02]  /*192d0*/  FMNMX.FTZ R5, R63, R5, !PT ;  /* 0x000000053f057209 */ /* 0x000fe40007810000 */
[----:B------:R-:W-:-:S02]  /*192e0*/  ISETP.GT.AND P2, PT, R86, 0x28, P5 ;  /* 0x000000285600780c */ /* 0x000fc40002f44270 */
[----:B------:R-:W-:Y:S02]  /*192f0*/  FMNMX.FTZ R5, R58, R5, !PT ;  /* 0x000000053a057209 */ /* 0x000fe40007810000 */
[----:B------:R-:W-:Y:S02]  /*19300*/  LOP3.LUT R16, R16, 0xfffffffd, RZ, 0xc0, !PT ;  /* 0xfffffffd10107812 */ /* 0x000fe400078ec0ff */
[----:B------:R-:W-:Y:S02]  /*19310*/  FMNMX.FTZ R5, R59, R5, !PT ;  /* 0x000000053b057209 */ /* 0x000fe40007810000 */
[C---:B------:R-:W-:Y:S02]  /*19320*/  ISETP.LT.OR P1, PT, R85.reuse, 0x2, P1 ;  /* 0x000000025500780c */ /* 0x040fe40000f21670 */
[----:B------:R-:W-:Y:S02]  /*19330*/  FMNMX.FTZ R5, R54, R5, !PT ;  /* 0x0000000536057209 */ /* 0x000fe40007810000 */
[----:B------:R-:W-:-:S02]  /*19340*/  ISETP.LT.OR P2, PT, R85, 0x29, P2 ;  /* 0x000000295500780c */ /* 0x000fc40001741670 */
[----:B------:R-:W-:Y:S02]  /*19350*/  FMNMX.FTZ R5, R55, R5, !PT ;  /* 0x0000000537057209 */ /* 0x000fe40007810000 */
[----:B------:R-:W-:Y:S02]  /*19360*/  ISETP.GT.AND P6, PT, R86, 0x69, P5 ;  /* 0x000000695600780c */ /* 0x000fe40002fc4270 */
[----:B------:R-:W-:Y:S02]  /*19370*/  FMNMX.FTZ R5, R50, R5, !PT ;  /* 0x0000000532057209 */ /* 0x000fe40007810000 */
[----:B------:R-:W-:Y:S02]  /*19380*/  @P4 LOP3.LUT R16, R16, 0x2, RZ, 0xfc, !PT ;  /* 0x0000000210104812 */ /* 0x000fe400078efcff */
[----:B------:R-:W-:Y:S02]  /*19390*/  FMNMX.FTZ R5, R51, R5, !PT ;  /* 0x0000000533057209 */ /* 0x000fe40007810000 */
[----:B------:R-:W-:-:S02]  /*193a0*/  FSEL R33, R146, -INF , !P1 ;  /* 0xff80000092217808 */ /* 0x000fc40004800000 */
[----:B------:R-:W-:Y:S02]  /*193b0*/  FMNMX.FTZ R5, R40, R5, !PT ;  /* 0x0000000528057209 */ /* 0x000fe40007810000 */
[----:B------:R-:W-:Y:S02]  /*193c0*/  FSEL R68, R12, -INF , !P2 ;  /* 0xff8000000c447808 */ /* 0x000fe40005000000 */
[----:B------:R-:W-:Y:S02]  /*193d0*/  FMNMX.FTZ R5, R47, R5, !PT ;  /* 0x000000052f057209 */ /* 0x000fe40007810000 */
[----:B------:R-:W-:Y:S02]  /*193e0*/  ISETP.GT.AND P0, PT, R86, RZ, P5 ;  /* 0x000000ff5600720c */ /* 0x000fe40002f04270 */
[----:B------:R-:W-:Y:S02]  /*193f0*/  FMNMX.FTZ R5, R42, R5, !PT ;  /* 0x000000052a057209 */ /* 0x000fe40007810000 */
[----:B------:R-:W-:-:S02]  /*19400*/  ISETP.LT.OR P4, PT, R85, 0x6a, P6 ;  /* 0x0000006a5500780c */ /* 0x000fc40003781670 */
[----:B------:R-:W-:Y:S02]  /*19410*/  FMNMX.FTZ R5, R45, R5, !PT ;  /* 0x000000052d057209 */ /* 0x000fe40007810000 */
[C---:B------:R-:W-:Y:S02]  /*19420*/  ISETP.GT.AND P1, PT, R86.reuse, 0x9, P5 ;  /* 0x000000095600780c */ /* 0x040fe40002f24270 */
[----:B------:R-:W-:Y:S02]  /*19430*/  FMNMX.FTZ R5, R13, R5, !PT ;  /* 0x000000050d057209 */ /* 0x000fe40007810000 */
[----:B------:R-:W-:Y:S02]  /*19440*/  ISETP.GT.AND P2, PT, R86, 0x30, P5 ;  /* 0x000000305600780c */ /* 0x000fe40002f44270 */
[----:B------:R-:W-:Y:S02]  /*19450*/  FMNMX.FTZ R5, R10, R5, !PT ;  /* 0x000000050a057209 */ /* 0x000fe40007810000 */
[----:B------:R-:W-:-:S02]  /*19460*/  ISETP.GT.AND P3, PT, R86, 0x70, P5 ;  /* 0x000000705600780c */ /* 0x000fc40002f64270 */
[----:B------:R-:W-:Y:S02]  /*19470*/  FMNMX.FTZ R5, R11, R5, !PT ;  /* 0x000000050b057209 */ /* 0x000fe40007810000 */
[C---:B------:R-:W-:Y:S02]  /*19480*/  ISETP.LT.OR P0, PT, R85.reuse, 0x1, P0 ;  /* 0x000000015500780c */ /* 0x040fe40000701670 */
        /* <DEDUP_REMOVED lines=8> */
[----:B------:R-:W-:Y:S02]  /*19510*/  ISETP.GT.AND P1, PT, R86, 0x11, P5 ;  /* 0x000000115600780c */ /* 0x000fe40002f24270 */
[----:B------:R-:W-:Y:S02]  /*19520*/  FSEL R14, R34, -INF , !P3 ;  /* 0xff800000220e7808 */ /* 0x000fe40005800000 */
[----:B------:R-:W-:-:S02]  /*19530*/  ISETP.LT.OR P1, PT, R85, 0x12, P1 ;  /* 0x000000125500780c */ /* 0x000fc40000f21670 */
[----:B------:R-:W-:Y:S02]  /*19540*/  ISETP.GT.AND P2, PT, R86, 0x38, P5 ;  /* 0x000000385600780c */ /* 0x000fe40002f44270 */
[----:B------:R-:W-:Y:S02]  /*19550*/  FSEL R37, R142, -INF , !P1 ;  /* 0xff8000008e257808 */ /* 0x000fe40004800000 */
[----:B------:R-:W-:Y:S02]  /*19560*/  ISETP.GT.AND P1, PT, R86, 0x19, P5 ;  /* 0x000000195600780c */ /* 0x000fe40002f24270 */
[C---:B------:R-:W-:Y:S02]  /*19570*/  ISETP.LT.OR P2, PT, R85.reuse, 0x39, P2 ;  /* 0x000000395500780c */ /* 0x040fe40001741670 */
[----:B------:R-:W-:Y:S02]  /*19580*/  ISETP.LT.OR P1, PT, R85, 0x1a, P1 ;  /* 0x0000001a5500780c */ /* 0x000fe40000f21670 */
[----:B0-----:R-:W-:-:S02]  /*19590*/  FMNMX.FTZ R5, R5, R6, !PT ;  /* 0x0000000605057209 */ /* 0x001fc40007810000 */
[----:B------:R-:W-:Y:S02]  /*195a0*/  FSEL R39, R140, -INF , !P1 ;  /* 0xff8000008c277808 */ /* 0x000fe40004800000 */
[C---:B------:R-:W-:Y:S01]  /*195b0*/  ISETP.GT.AND P1, PT, R86.reuse, 0x21, P5 ;  /* 0x000000215600780c */ /* 0x040fe20002f24270 */
[----:B------:R-:W0:Y:S01]  /*195c0*/  SHFL.BFLY PT, R6, R5, 0x1, 0x1f ;  /* 0x0c201f0005067f89 */ /* 0x000e2200000e0000 */
[----:B------:R-:W-:Y:S02]  /*195d0*/  FSEL R64, R15, -INF , !P2 ;  /* 0xff8000000f407808 */ /* 0x000fe40005000000 */
[----:B------:R-:W-:Y:S02]  /*195e0*/  ISETP.LT.OR P1, PT, R85, 0x22, P1 ;  /* 0x000000225500780c */ /* 0x000fe40000f21670 */
[----:B------:R-:W-:Y:S02]  /*195f0*/  ISETP.GT.AND P2, PT, R86, 0x40, P5 ;  /* 0x000000405600780c */ /* 0x000fe40002f44270 */
[----:B------:R-:W-:-:S02]  /*19600*/  FSEL R25, R25, -INF , !P1 ;  /* 0xff80000019197808 */ /* 0x000fc40004800000 */
[C---:B------:R-:W-:Y:S02]  /*19610*/  ISETP.GT.AND P1, PT, R86.reuse, 0x29, P5 ;  /* 0x000000295600780c */ /* 0x040fe40002f24270 */
[C---:B------:R-:W-:Y:S02]  /*19620*/  ISETP.LT.OR P2, PT, R85.reuse, 0x41, P2 ;  /* 0x000000415500780c */ /* 0x040fe40001741670 */
[----:B------:R-:W-:Y:S02]  /*19630*/  ISETP.LT.OR P1, PT, R85, 0x2a, P1 ;  /* 0x0000002a5500780c */ /* 0x000fe40000f21670 */
[----:B------:R-:W-:Y:S02]  /*19640*/  FSEL R61, R21, -INF , !P2 ;  /* 0xff800000153d7808 */ /* 0x000fe40005000000 */
[----:B------:R-:W-:Y:S02]  /*19650*/  FSEL R27, R27, -INF , !P1 ;  /* 0xff8000001b1b7808 */ /* 0x000fe40004800000 */
[----:B------:R-:W-:-:S02]  /*19660*/  ISETP.GT.AND P1, PT, R86, 0x31, P5 ;  /* 0x000000315600780c */ /* 0x000fc40002f24270 */
[C---:B------:R-:W-:Y:S02]  /*19670*/  ISETP.GT.AND P2, PT, R86.reuse, 0x48, P5 ;  /* 0x000000485600780c */ /* 0x040fe40002f44270 */
[----:B------:R-:W-:Y:S02]  /*19680*/  ISETP.LT.OR P1, PT, R85, 0x32, P1 ;  /* 0x000000325500780c */ /* 0x000fe40000f21670 */
[----:B0-----:R-:W-:Y:S02]  /*19690*/  FMNMX.FTZ R5, R5, R6, !PT ;  /* 0x0000000605057209 */ /* 0x001fe40007810000 */
[----:B------:R-:W-:Y:S02]  /*196a0*/  FSEL R29, R29, -INF , !P1 ;  /* 0xff8000001d1d7808 */ /* 0x000fe40004800000 */
[C---:B------:R-:W-:Y:S01]  /*196b0*/  FSETP.NEU.FTZ.AND P6, PT, R5.reuse, -INF , PT ;  /* 0xff8000000500780b */ /* 0x040fe20003fdd000 */
[----:B------:R-:W-:Y:S01]  /*196c0*/  FMUL.FTZ R6, R5, UR51 ;  /* 0x0000003305067c20 */ /* 0x000fe20008410000 */
[----:B------:R-:W-:-:S02]  /*196d0*/  ISETP.GT.AND P1, PT, R86, 0x39, P5 ;  /* 0x000000395600780c */ /* 0x000fc40002f24270 */
[----:B------:R-:W-:Y:S02]  /*196e0*/  FSEL R12, R5, RZ, P6 ;  /* 0x000000ff050c7208 */ /* 0x000fe40003000000 */
[----:B------:R-:W-:Y:S02]  /*196f0*/  FSEL R6, R6, RZ, P6 ;  /* 0x000000ff06067208 */ /* 0x000fe40003000000 */
[C---:B------:R-:W-:Y:S01]  /*19700*/  ISETP.LT.OR P1, PT, R85.reuse, 0x3a, P1 ;  /* 0x0000003a5500780c */ /* 0x040fe20000f21670 */
[----:B------:R-:W-:Y:S01]  /*19710*/  FADD.FTZ R12, -R12, R9 ;  /* 0x000000090c0c7221 */ /* 0x000fe20000010100 */
[----:B------:R-:W-:Y:S01]  /*19720*/  ISETP.LT.OR P2, PT, R85, 0x49, P2 ;  /* 0x000000495500780c */ /* 0x000fe20001741670 */
        /* <DEDUP_REMOVED lines=33> */
[----:B------:R-:W-:Y:S01]  /*19940*/  FMUL.FTZ R12, R12, UR51 ;  /* 0x000000330c0c7c20 */ /* 0x000fe20008410000 */
[----:B------:R-:W-:Y:S01]  /*19950*/  FSEL R31, R31, -INF , !P1 ;  /* 0xff8000001f1f7808 */ /* 0x000fe20004800000 */
[----:B------:R-:W-:Y:S01]  /*19960*/  MUFU.EX2 R32, R32 ;  /* 0x0000002000207308 */ /* 0x000fe20000000800 */
[----:B------:R-:W-:-:S02]  /*19970*/  FMNMX.FTZ R6, R33, R6, !PT ;  /* 0x0000000621067209 */ /* 0x000fc40007810000 */
[----:B------:R-:W-:Y:S02]  /*19980*/  ISETP.GT.AND P1, PT, R86, 0x41, P5 ;  /* 0x000000415600780c */ /* 0x000fe40002f24270 */
[----:B------:R-:W-:Y:S02]  /*19990*/  FMNMX.FTZ R6, R76, R6, !PT ;  /* 0x000000064c067209 */ /* 0x000fe40007810000 */
[----:B------:R-:W-:Y:S01]  /*199a0*/  ISETP.LT.OR P1, PT, R85, 0x42, P1 ;  /* 0x000000425500780c */ /* 0x000fe20000f21670 */
[----:B------:R-:W0:Y:S01]  /*199b0*/  MUFU.EX2 R12, R12 ;  /* 0x0000000c000c7308 */ /* 0x000e220000000800 */
[----:B------:R-:W-:Y:S02]  /*199c0*/  FMNMX.FTZ R6, R35, R6, !PT ;  /* 0x0000000623067209 */ /* 0x000fe40007810000 */
[----:B------:R-:W-:Y:S02]  /*199d0*/  FSEL R60, R20, -INF , !P1 ;  /* 0xff800000143c7808 */ /* 0x000fe40004800000 */
[----:B------:R-:W-:-:S02]  /*199e0*/  FMNMX.FTZ R6, R74, R6, !PT ;  /* 0x000000064a067209 */ /* 0x000fc40007810000 */
[----:B------:R-:W-:Y:S01]  /*199f0*/  ISETP.GT.AND P1, PT, R86, 0x49, P5 ;  /* 0x000000495600780c */ /* 0x000fe20002f24270 */
[----:B------:R-:W1:Y:S01]  /*19a00*/  MUFU.EX2 R79, R79 ;  /* 0x0000004f004f7308 */ /* 0x000e620000000800 */
[----:B------:R-:W-:Y:S02]  /*19a10*/  FMNMX.FTZ R6, R37, R6, !PT ;  /* 0x0000000625067209 */ /* 0x000fe40007810000 */
[----:B------:R-:W-:Y:S02]  /*19a20*/  ISETP.LT.OR P1, PT, R85, 0x4a, P1 ;  /* 0x0000004a5500780c */ /* 0x000fe40000f21670 */
[----:B------:R-:W-:Y:S02]  /*19a30*/  FMNMX.FTZ R6, R72, R6, !PT ;  /* 0x0000000648067209 */ /* 0x000fe40007810000 */
[----:B------:R-:W-:Y:S01]  /*19a40*/  FSEL R57, R57, -INF , !P2 ;  /* 0xff80000039397808 */ /* 0x000fe20005000000 */
[----:B------:R-:W-:Y:S01]  /*19a50*/  MUFU.EX2 R34, R34 ;  /* 0x0000002200227308 */ /* 0x000fe20000000800 */
[----:B------:R-:W-:Y:S01]  /*19a60*/  FMNMX.FTZ R6, R39, R6, !PT ;  /* 0x0000000627067209 */ /* 0x000fe20007810000 */
[----:B0-----:R-:W-:Y:S01]  /*19a70*/  FFMA.FTZ R4, R12, R4, R32 ;  /* 0x000000040c047223 */ /* 0x001fe20000010020 */
[----:B------:R-:W-:-:S02]  /*19a80*/  ISETP.GT.AND P2, PT, R86, 0x50, P5 ;  /* 0x000000505600780c */ /* 0x000fc40002f44270 */
[----:B------:R-:W-:Y:S02]  /*19a90*/  FMNMX.FTZ R6, R70, R6, !PT ;  /* 0x0000000646067209 */ /* 0x000fe40007810000 */
[----:B------:R-:W-:Y:S01]  /*19aa0*/  FSEL R56, R56, -INF , !P1 ;  /* 0xff80000038387808 */ /* 0x000fe20004800000 */
[----:B------:R-:W-:Y:S01]  /*19ab0*/  MUFU.EX2 R77, R77 ;  /* 0x0000004d004d7308 */ /* 0x000fe20000000800 */
[----:B------:R-:W-:Y:S01]  /*19ac0*/  FMNMX.FTZ R6, R25, R6, !PT ;  /* 0x0000000619067209 */ /* 0x000fe20007810000 */
[----:B-1----:R-:W-:Y:S01]  /*19ad0*/  FADD.FTZ R4, R79, R4 ;  /* 0x000000044f047221 */ /* 0x002fe20000010000 */
[----:B------:R-:W-:Y:S02]  /*19ae0*/  ISETP.GT.AND P1, PT, R86, 0x51, P5 ;  /* 0x000000515600780c */ /* 0x000fe40002f24270 */
[----:B------:R-:W-:Y:S02]  /*19af0*/  FMNMX.FTZ R6, R68, R6, !PT ;  /* 0x0000000644067209 */ /* 0x000fe40007810000 */
[----:B------:R-:W-:Y:S01]  /*19b00*/  ISETP.LT.OR P2, PT, R85, 0x51, P2 ;  /* 0x000000515500780c */ /* 0x000fe20001741670 */
[----:B------:R-:W-:Y:S01]  /*19b10*/  MUFU.EX2 R36, R36 ;  /* 0x0000002400247308 */ /* 0x000fe20000000800 */
[----:B------:R-:W-:-:S02]  /*19b20*/  FMNMX.FTZ R6, R27, R6, !PT ;  /* 0x000000061b067209 */ /* 0x000fc40007810000 */
[----:B------:R-:W-:Y:S02]  /*19b30*/  ISETP.LT.OR P1, PT, R85, 0x52, P1 ;  /* 0x000000525500780c */ /* 0x000fe40000f21670 */
[----:B------:R-:W-:Y:S02]  /*19b40*/  FMNMX.FTZ R6, R66, R6, !PT ;  /* 0x0000000642067209 */ /* 0x000fe40007810000 */
[----:B------:R-:W-:Y:S01]  /*19b50*/  FSEL R53, R53, -INF , !P2 ;  /* 0xff80000035357808 */ /* 0x000fe20005000000 */
[----:B------:R-:W-:Y:S01]  /*19b60*/  MUFU.EX2 R75, R75 ;  /* 0x0000004b004b7308 */ /* 0x000fe20000000800 */
[----:B------:R-:W-:Y:S02]  /*19b70*/  FMNMX.FTZ R6, R29, R6, !PT ;  /* 0x000000061d067209 */ /* 0x000fe40007810000 */
[----:B------:R-:W-:Y:S02]  /*19b80*/  ISETP.GT.AND P2, PT, R86, 0x58, P5 ;  /* 0x000000585600780c */ /* 0x000fe40002f44270 */
[----:B------:R-:W-:-:S02]  /*19b90*/  FMNMX.FTZ R6, R64, R6, !PT ;  /* 0x0000000640067209 */ /* 0x000fc40007810000 */
[----:B------:R-:W-:Y:S01]  /*19ba0*/  FSEL R52, R52, -INF , !P1 ;  /* 0xff80000034347808 */ /* 0x000fe20004800000 */
[----:B------:R-:W-:Y:S01]  /*19bb0*/  MUFU.EX2 R38, R38 ;  /* 0x0000002600267308 */ /* 0x000fe20000000800 */
[----:B------:R-:W-:Y:S02]  /*19bc0*/  FMNMX.FTZ R6, R31, R6, !PT ;  /* 0x000000061f067209 */ /* 0x000fe40007810000 */
        /* <DEDUP_REMOVED lines=16> */
[----:B------:R-:W-:Y:S02]  /*19cd0*/  ISETP.LT.OR P2, PT, R85, 0x61, P2 ;  /* 0x000000615500780c */ /* 0x000fe40001741670 */
[----:B------:R-:W-:Y:S01]  /*19ce0*/  FMNMX.FTZ R6, R49, R6, !PT ;  /* 0x0000000631067209 */ /* 0x000fe20007810000 */
[----:B------:R-:W-:Y:S01]  /*19cf0*/  MUFU.EX2 R26, R26 ;  /* 0x0000001a001a7308 */ /* 0x000fe20000000800 */
[----:B------:R-:W-:-:S02]  /*19d00*/  ISETP.LT.OR P1, PT, R85, 0x62, P1 ;  /* 0x000000625500780c */ /* 0x000fc40000f21670 */
[----:B------:R-:W-:Y:S02]  /*19d10*/  FSEL R46, R46, -INF , !P2 ;  /* 0xff8000002e2e7808 */ /* 0x000fe40005000000 */
[----:B------:R-:W-:Y:S02]  /*19d20*/  FMNMX.FTZ R6, R48, R6, !PT ;  /* 0x0000000630067209 */ /* 0x000fe40007810000 */
[----:B------:R-:W-:Y:S01]  /*19d30*/  FSEL R41, R41, -INF , !P1 ;  /* 0xff80000029297808 */ /* 0x000fe20004800000 */
[----:B------:R-:W-:Y:S01]  /*19d40*/  MUFU.EX2 R69, R69 ;  /* 0x0000004500457308 */ /* 0x000fe20000000800 */
[----:B------:R-:W-:Y:S02]  /*19d50*/  LOP3.LUT P6, RZ, R16, 0x2, RZ, 0xc0, !PT ;  /* 0x0000000210ff7812 */ /* 0x000fe400078cc0ff */
[----:B------:R-:W-:Y:S02]  /*19d60*/  FMNMX.FTZ R6, R46, R6, !PT ;  /* 0x000000062e067209 */ /* 0x000fe40007810000 */
[----:B------:R-:W-:-:S02]  /*19d70*/  FSEL R44, R44, -INF , !P6 ;  /* 0xff8000002c2c7808 */ /* 0x000fc40007000000 */
[----:B------:R-:W-:Y:S01]  /*19d80*/  FMNMX.FTZ R6, R41, R6, !PT ;  /* 0x0000000629067209 */ /* 0x000fe20007810000 */
[----:B------:R-:W-:Y:S01]  /*19d90*/  MUFU.EX2 R28, R28 ;  /* 0x0000001c001c7308 */ /* 0x000fe20000000800 */
[----:B------:R-:W-:Y:S02]  /*19da0*/  ISETP.GT.AND P2, PT, R86, 0x71, P5 ;  /* 0x000000715600780c */ /* 0x000fe40002f44270 */
[----:B------:R-:W-:Y:S02]  /*19db0*/  FSEL R43, R43, -INF , !P4 ;  /* 0xff8000002b2b7808 */ /* 0x000fe40006000000 */
[----:B------:R-:W-:Y:S02]  /*19dc0*/  FMNMX.FTZ R6, R44, R6, !PT ;  /* 0x000000062c067209 */ /* 0x000fe40007810000 */
[----:B------:R-:W-:Y:S01]  /*19dd0*/  ISETP.GT.AND P1, PT, R86, 0x78, P5 ;  /* 0x000000785600780c */ /* 0x000fe20002f24270 */
[----:B------:R-:W-:Y:S01]  /*19de0*/  MUFU.EX2 R67, R67 ;  /* 0x0000004300437308 */ /* 0x000fe20000000800 */
[----:B------:R-:W-:-:S02]  /*19df0*/  ISETP.LT.OR P2, PT, R85, 0x72, P2 ;  /* 0x000000725500780c */ /* 0x000fc40001741670 */
[----:B------:R-:W-:Y:S02]  /*19e00*/  FMNMX.FTZ R6, R43, R6, !PT ;  /* 0x000000062b067209 */ /* 0x000fe40007810000 */
[----:B------:R-:W-:Y:S02]  /*19e10*/  ISETP.GT.AND P5, PT, R86, 0x79, P5 ;  /* 0x000000795600780c */ /* 0x000fe40002fa4270 */
[----:B------:R-:W-:Y:S01]  /*19e20*/  ISETP.LT.OR P1, PT, R85, 0x79, P1 ;  /* 0x000000795500780c */ /* 0x000fe20000f21670 */
[----:B------:R-:W-:Y:S01]  /*19e30*/  MUFU.EX2 R30, R30 ;  /* 0x0000001e001e7308 */ /* 0x000fe20000000800 */
[----:B------:R-:W-:Y:S02]  /*19e40*/  FSEL R15, R149, -INF , !P2 ;  /* 0xff800000950f7808 */ /* 0x000fe40005000000 */
[----:B------:R-:W-:Y:S02]  /*19e50*/  FMNMX.FTZ R6, R14, R6, !PT ;  /* 0x000000060e067209 */ /* 0x000fe40007810000 */
[----:B------:R-:W-:-:S02]  /*19e60*/  ISETP.LT.OR P5, PT, R85, 0x7a, P5 ;  /* 0x0000007a5500780c */ /* 0x000fc40002fa1670 */
[----:B------:R-:W-:Y:S01]  /*19e70*/  FSEL R20, R148, -INF , !P1 ;  /* 0xff80000094147808 */ /* 0x000fe20004800000 */
[----:B------:R-:W-:Y:S01]  /*19e80*/  MUFU.EX2 R65, R65 ;  /* 0x0000004100417308 */ /* 0x000fe20000000800 */
[----:B------:R-:W-:Y:S02]  /*19e90*/  FMNMX.FTZ R6, R15, R6, !PT ;  /* 0x000000060f067209 */ /* 0x000fe40007810000 */
[----:B------:R-:W-:Y:S02]  /*19ea0*/  FSEL R21, R147, -INF , !P5 ;  /* 0xff80000093157808 */ /* 0x000fe40006800000 */
[----:B------:R-:W-:Y:S02]  /*19eb0*/  FMNMX.FTZ R6, R20, R6, !PT ;  /* 0x0000000614067209 */ /* 0x000fe40007810000 */
[----:B------:R-:W-:Y:S01]  /*19ec0*/  LOP3.LUT P0, RZ, R16, 0x20000000, RZ, 0xc0, !PT ;  /* 0x2000000010ff7812 */ /* 0x000fe2000780c0ff */
[----:B------:R-:W-:Y:S01]  /*19ed0*/  MUFU.EX2 R62, R62 ;  /* 0x0000003e003e7308 */ /* 0x000fe20000000800 */
[----:B------:R-:W-:-:S05]  /*19ee0*/  FMNMX.FTZ R6, R21, R6, !PT ;  /* 0x0000000615067209 */ /* 0x000fca0007810000 */
[----:B------:R-:W0:Y:S02]  /*19ef0*/  SHFL.BFLY PT, R13, R6, 0x2, 0x1f ;  /* 0x0c401f00060d7f89 */ /* 0x000e2400000e0000 */
        /* <DEDUP_REMOVED lines=13> */
[----:B------:R-:W-:Y:S02]  /*19fd0*/  FADD.FTZ R13, -R13, R8 ;  /* 0x000000080d0d7221 */ /* 0x000fe40000010100 */
[----:B------:R-:W-:Y:S02]  /*19fe0*/  MUFU.EX2 R47, R47 ;  /* 0x0000002f002f7308 */ /* 0x000fe40000000800 */
[----:B------:R-:W-:-:S06]  /*19ff0*/  FMUL.FTZ R13, R13, UR51 ;  /* 0x000000330d0d7c20 */ /* 0x000fcc0008410000 */
[----:B------:R0:W-:Y:S08]  /*1a000*/  MUFU.EX2 R8, R80 ;  /* 0x0000005000087308 */ /* 0x0001f00000000800 */
[----:B------:R-:W-:Y:S01]  /*1a010*/  MUFU.EX2 R13, R13 ;  /* 0x0000000d000d7308 */ /* 0x000fe20000000800 */
[----:B0-----:R-:W-:-:S05]  /*1a020*/  FMUL.FTZ R80, R6, UR51 ;  /* 0x0000003306507c20 */ /* 0x001fca0008410000 */
[----:B------:R-:W-:Y:S02]  /*1a030*/  FSEL R80, R80, RZ, P1 ;  /* 0x000000ff50507208 */ /* 0x000fe40000800000 */
[----:B------:R-:W-:Y:S03]  /*1a040*/  MUFU.EX2 R42, R42 ;  /* 0x0000002a002a7308 */ /* 0x000fe60000000800 */
        /* <DEDUP_REMOVED lines=37> */
[----:B-1----:R-:W-:Y:S01]  /*1a2a0*/  FADD.FTZ R80, R33, R3 ;  /* 0x0000000321507221 */ /* 0x002fe20000010000 */
[----:B------:R-:W1:Y:S01]  /*1a2b0*/  MUFU.EX2 R74, R74 ;  /* 0x0000004a004a7308 */ /* 0x000e620000000800 */
[----:B------:R-:W-:-:S02]  /*1a2c0*/  FADD.FTZ R3, R34, R4 ;  /* 0x0000000422037221 */ /* 0x000fc40000010000 */
[----:B--2---:R-:W-:Y:S02]  /*1a2d0*/  FADD.FTZ R4, R76, R80 ;  /* 0x000000504c047221 */ /* 0x004fe40000010000 */
[----:B------:R-:W-:-:S03]  /*1a2e0*/  FADD.FTZ R3, R77, R3 ;  /* 0x000000034d037221 */ /* 0x000fc60000010000 */
        /* <DEDUP_REMOVED lines=90> */
.L_x_11593:
        /* <DEDUP_REMOVED lines=108> */
[----:B------:R-:W-:Y:S02]  /*1af50*/  IMAD.MOV.U32 R9, RZ, RZ, R5 ;  /* 0x000000ffff097224 */ /* 0x000fe400078e0005 */
[----:B------:R-:W-:Y:S02]  /*1af60*/  IMAD.MOV.U32 R10, RZ, RZ, R23 ;  /* 0x000000ffff0a7224 */ /* 0x000fe400078e0017 */
[----:B------:R-:W-:Y:S01]  /*1af70*/  IMAD.MOV.U32 R7, RZ, RZ, R17 ;  /* 0x000000ffff077224 */ /* 0x000fe200078e0011 */
[----:B0-----:R-:W-:-:S03]  /*1af80*/  NOP ;  /* 0x0000000000007918 */ /* 0x001fc60000000000 */
[----:B---3--:R-:W-:Y:S05]  /*1af90*/  @P1 BRA `(.L_x_11594) ;  /* 0xffffffc000881947 */ /* 0x008fea000383ffff */
.L_x_11574:
[----:B------:R-:W-:Y:S05]  /*1afa0*/  WARPSYNC.ALL ;  /* 0x0000000000007948 */ /* 0x000fea0003800000 */
[----:B------:R-:W-:Y:S06]  /*1afb0*/  BAR.ARV 0x8, 0x200 ;  /* 0x0208000000007b1d */ /* 0x000fec0000002000 */
[----:B------:R-:W-:Y:S05]  /*1afc0*/  @!P0 BRA `(.L_x_11595) ;  /* 0x0000000000048947 */ /* 0x000fea0003800000 */
[----:B------:R-:W-:Y:S01]  /*1afd0*/  BPT.TRAP 0x1 ;  /* 0x000000040000795c */ /* 0x000fe20000300000 */
.L_x_11595:
[----:B------:R-:W-:Y:S01]  /*1afe0*/  IMAD R7, R17, 0x8, R2 ;  /* 0x0000000811077824 */ /* 0x000fe200078e0202 */
[----:B------:R-:W-:-:S04]  /*1aff0*/  SHF.L.U32 R0, R23, 0x1f, RZ ;  /* 0x0000001f17007819 */ /* 0x000fc800000006ff */
[----:B------:R1:W2:Y:S01]  /*1b000*/  SYNCS.PHASECHK.TRANS64.TRYWAIT P1, [R7+URZ+0x2d850], R0 ;  /* 0x02d85000070075a7 */ /* 0x0002a2000802017f */
[----:B------:R-:W-:Y:S05]  /*1b010*/  @!P0 BRA `(.L_x_11596) ;  /* 0x0000000000048947 */ /* 0x000fea0003800000 */
[----:B------:R-:W-:Y:S01]  /*1b020*/  BPT.TRAP 0x1 ;  /* 0x000000040000795c */ /* 0x000fe20000300000 */
.L_x_11596:
[----:B------:R-:W3:Y:S01]  /*1b030*/  LDL.LU R8, [R1+0x94] ;  /* 0x0000940001087983 */ /* 0x000ee20000300800 */
[----:B------:R-:W-:Y:S02]  /*1b040*/  VIADD R2, R2, 0x400 ;  /* 0x0000040002027836 */ /* 0x000fe40000000000 */
[----:B------:R-:W-:-:S03]  /*1b050*/  IMAD.MOV.U32 R9, RZ, RZ, 0x40000040 ;  /* 0x40000040ff097424 */ /* 0x000fc600078e00ff */
[----:B------:R-:W-:-:S04]  /*1b060*/  SHF.R.U32.HI R2, RZ, 0x4, R2 ;  /* 0x00000004ff027819 */ /* 0x000fc80000011602 */
[----:B------:R-:W-:-:S04]  /*1b070*/  LOP3.LUT R2, R2, 0x3fff, RZ, 0xc0, !PT ;  /* 0x00003fff02027812 */ /* 0x000fc800078ec0ff */
[----:B------:R-:W-:Y:S02]  /*1b080*/  LOP3.LUT R2, R2, 0x2000000, RZ, 0xfc, !PT ;  /* 0x0200000002027812 */ /* 0x000fe400078efcff */
[----:B---3--:R-:W-:Y:S01]  /*1b090*/  LOP3.LUT R8, R8, 0x10000, RZ, 0xfc, !PT ;  /* 0x0001000008087812 */ /* 0x008fe200078efcff */
[----:B--2---:R-:W-:Y:S06]  /*1b0a0*/  @P1 BRA `(.L_x_11597) ;  /* 0x0000000000081947 */ /* 0x004fec0003800000 */
[----:B------:R-:W2:Y:S02]  /*1b0b0*/  SYNCS.PHASECHK.TRANS64.TRYWAIT P1, [R7+URZ+0x2d850], R0 ;  /* 0x02d85000070075a7 */ /* 0x000ea4000802017f */
[----:B--2---:R-:W-:Y:S05]  /*1b0c0*/  @!P1 BRA `(.L_x_11598) ;  /* 0x000000c400549947 */ /* 0x004fea0003800000 */
.L_x_11597:
[----:B------:R-:W-:Y:S01]  /*1b0d0*/  IMAD R10, R17, 0x600, R2 ;  /* 0x00000600110a7824 */ /* 0x000fe200078e0202 */
[----:B------:R-:W-:Y:S05]  /*1b0e0*/  WARPSYNC.ALL ;  /* 0x0000000000007948 */ /* 0x000fea0003800000 */
[----:B------:R-:W-:Y:S01]  /*1b0f0*/  IMAD.MOV.U32 R11, RZ, RZ, -0x7fffffe0 ;  /* 0x80000020ff0b7424 */ /* 0x000fe200078e00ff */
[----:B------:R-:W-:Y:S01]  /*1b100*/  R2UR UR4, R8 ;  /* 0x00000000080472ca */ /* 0x000fe200000e0000 */
[----:B------:R-:W-:Y:S01]  /*1b110*/  WARPGROUP.ARRIVE ;  /* 0x00000000000079c5 */ /* 0x000fe20000000000 */
[----:B------:R-:W-:Y:S01]  /*1b120*/  R2UR UR5, R9 ;  /* 0x00000000090572ca */ /* 0x000fe200000e0000 */
[C---:B------:R-:W-:Y:S01]  /*1b130*/  VIADD R14, R10.reuse, 0x40 ;  /* 0x000000400a0e7836 */ /* 0x040fe20000000000 */
[----:B------:R-:W-:Y:S01]  /*1b140*/  R2UR UR6, R10 ;  /* 0x000000000a0672ca */ /* 0x000fe200000e0000 */
[----:B------:R-:W-:Y:S01]  /*1b150*/  IMAD.MOV.U32 R13, RZ, RZ, 0x40000040 ;  /* 0x40000040ff0d7424 */ /* 0x000fe200078e00ff */
[----:B------:R-:W-:Y:S01]  /*1b160*/  R2UR UR7, R11 ;  /* 0x000000000b0772ca */ /* 0x000fe200000e0000 */
[----:B------:R-:W-:Y:S01]  /*1b170*/  IMAD.MOV.U32 R15, RZ, RZ, -0x7fffffe0 ;  /* 0x80000020ff0f7424 */ /* 0x000fe200078e00ff */
[----:B------:R-:W-:Y:S01]  /*1b180*/  IADD3 R12, R8, 0x2, RZ ;  /* 0x00000002080c7810 */ /* 0x000fe20007ffe0ff */
[----:B------:R-:W-:Y:S01]  /*1b190*/  IMAD.MOV.U32 R9, RZ, RZ, 0x40000040 ;  /* 0x40000040ff097424 */ /* 0x000fe200078e00ff */
[----:B-12---:R-:W1:Y:S01]  /*1b1a0*/  SHFL.BFLY PT, R0, R3, 0x2, 0x1f ;  /* 0x0c401f0003007f89 */ /* 0x006e6200000e0000 */
[----:B------:R-:W-:-:S02]  /*1b1b0*/  IMAD.MOV.U32 R11, RZ, RZ, -0x7fffffe0 ;  /* 0x80000020ff0b7424 */ /* 0x000fc400078e00ff */
[----:B------:R-:W-:-:S06]  /*1b1c0*/  IMAD.MOV.U32 R2, RZ, RZ, RZ ;  /* 0x000000ffff027224 */ /* 0x000fcc00078e00ff */
        /* <DEDUP_REMOVED lines=52> */
[----:B------:R-:W-:Y:S02]  /*1b510*/  IMAD.MOV.U32 R15, RZ, RZ, -0x7fffffe0 ;  /* 0x80000020ff0f7424 */ /* 0x000fe400078e00ff */
[----:B------:R-:W-:-:S02]  /*1b520*/  VIADD R8, R8, 0x606 ;  /* 0x0000060608087836 */ /* 0x000fc40000000000 */
[----:B------:R-:W-:Y:S01]  /*1b530*/  VIADD R10, R10, 0x1c0 ;  /* 0x000001c00a0a7836 */ /* 0x000fe20000000000 */
[----:B------:R-:W-:Y:S02]  /*1b540*/  WARPGROUP.DEPBAR.LE gsb0, 0x0 ;  /* 0x00008000000079c5 */ /* 0x000fe40000010000 */
[----:B------:R-:W-:-:S06]  /*1b550*/  WARPGROUP.ARRIVE ;  /* 0x00000000000079c5 */ /* 0x000fcc0000000000 */
[----:B------:R-:W-:Y:S01]  /*1b560*/  HGMMA.64x96x16.F32 R88, gdesc[UR4].tnspB, R88, gsb0 ;  /* 0x41600000045879f0 */ /* 0x000fe20008000858 */
[----:B------:R-:W-:Y:S02]  /*1b570*/  R2UR UR4, R12 ;  /* 0x000000000c0472ca */ /* 0x000fe400000e0000 */
[----:B------:R-:W-:Y:S02]  /*1b580*/  R2UR UR5, R13 ;  /* 0x000000000d0572ca */ /* 0x000fe400000e0000 */
[----:B------:R-:W-:Y:S01]  /*1b590*/  R2UR UR6, R14 ;  /* 0x000000000e0672ca */ /* 0x000fe200000e0000 */
[----:B------:R-:W-:Y:S01]  /*1b5a0*/  IMAD.U32 R14, RZ, RZ, UR51 ;  /* 0x00000033ff0e7e24 */ /* 0x000fe2000f8e00ff */
[----:B------:R-:W-:Y:S01]  /*1b5b0*/  R2UR UR7, R15 ;  /* 0x000000000f0772ca */ /* 0x000fe200000e0000 */
[----:B------:R-:W-:Y:S02]  /*1b5c0*/  WARPGROUP.DEPBAR.LE gsb0, 0x0 ;  /* 0x00008000000079c5 */ /* 0x000fe40000010000 */
[----:B------:R-:W-:-:S10]  /*1b5d0*/  WARPGROUP.ARRIVE ;  /* 0x00000000000079c5 */ /* 0x000fd40000000000 */
[----:B------:R-:W-:Y:S01]  /*1b5e0*/  HGMMA.64x96x16.F32 R88, gdesc[UR4].tnspB, R88, gsb0 ;  /* 0x41600000045879f0 */ /* 0x000fe20008000858 */
[----:B------:R-:W-:Y:S01]  /*1b5f0*/  R2UR UR4, R8 ;  /* 0x00000000080472ca */ /* 0x000fe200000e0000 */
[----:B-1----:R-:W-:Y:S01]  /*1b600*/  FADD.FTZ R8, R0, R3 ;  /* 0x0000000300087221 */ /* 0x002fe20000010000 */
[----:B------:R-:W-:Y:S01]  /*1b610*/  R2UR UR5, R9 ;  /* 0x00000000090572ca */ /* 0x000fe200000e0000 */
[----:B------:R-:W-:Y:S01]  /*1b620*/  IMAD.MOV.U32 R3, RZ, RZ, -0x800000 ;  /* 0xff800000ff037424 */ /* 0x000fe200078e00ff */
[----:B------:R-:W-:Y:S01]  /*1b630*/  R2UR UR6, R10 ;  /* 0x000000000a0672ca */ /* 0x000fe200000e0000 */
[----:B------:R-:W1:Y:S01]  /*1b640*/  SHFL.BFLY PT, R9, R4, 0x2, 0x1f ;  /* 0x0c401f0004097f89 */ /* 0x000e6200000e0000 */
[----:B------:R-:W-:-:S03]  /*1b650*/  R2UR UR7, R11 ;  /* 0x000000000b0772ca */ /* 0x000fc600000e0000 */
[----:B------:R-:W2:Y:S01]  /*1b660*/  SHFL.BFLY PT, R11, R8, 0x1, 0x1f ;  /* 0x0c201f00080b7f89 */ /* 0x000ea200000e0000 */
[----:B-1----:R-:W-:Y:S01]  /*1b670*/  FADD.FTZ R9, R9, R4 ;  /* 0x0000000409097221 */ /* 0x002fe20000010000 */
[----:B------:R-:W-:Y:S02]  /*1b680*/  IMAD.MOV.U32 R4, RZ, RZ, RZ ;  /* 0x000000ffff047224 */ /* 0x000fe400078e00ff */
[----:B--2---:R-:W-:Y:S02]  /*1b690*/  FADD.FTZ R13, R8, R11 ;  /* 0x0000000b080d7221 */ /* 0x004fe40000010000 */
[----:B------:R-:W1:Y:S03]  /*1b6a0*/  SHFL.BFLY PT, R0, R9, 0x1, 0x1f ;  /* 0x0c201f0009007f89 */ /* 0x000e6600000e0000 */
[----:B------:R-:W-:-:S13]  /*1b6b0*/  FSETP.NE.FTZ.AND P2, PT, R13, RZ, PT ;  /* 0x000000ff0d00720b */ /* 0x000fda0003f55000 */
[----:B------:R-:W2:Y:S01]  /*1b6c0*/  @P2 MUFU.LG2 R11, R13 ;  /* 0x0000000d000b2308 */ /* 0x000ea20000000c00 */
[----:B------:R-:W-:Y:S01]  /*1b6d0*/  @P2 FMUL.FTZ R14, R14, 0.69314718246459960938 ;  /* 0x3f3172180e0e2820 */ /* 0x000fe20000410000 */
[----:B-1----:R-:W-:-:S06]  /*1b6e0*/  FADD.FTZ R12, R9, R0 ;  /* 0x00000000090c7221 */ /* 0x002fcc0000010000 */
[----:B------:R-:W-:Y:S01]  /*1b6f0*/  @P2 MUFU.RCP R2, R13 ;  /* 0x0000000d00022308 */ /* 0x000fe20000001000 */
[----:B------:R-:W-:Y:S02]  /*1b700*/  IMAD.U32 R9, RZ, RZ, UR51 ;  /* 0x00000033ff097e24 */ /* 0x000fe4000f8e00ff */
[----:B------:R-:W-:Y:S01]  /*1b710*/  IMAD.MOV.U32 R0, RZ, RZ, -0x800000 ;  /* 0xff800000ff007424 */ /* 0x000fe200078e00ff */
[----:B------:R-:W-:Y:S01]  /*1b720*/  FSETP.NE.FTZ.AND P1, PT, R12, RZ, PT ;  /* 0x000000ff0c00720b */ /* 0x000fe20003f35000 */
[----:B--2---:R-:W-:-:S04]  /*1b730*/  @P2 FMUL.FTZ R11, R11, 0.69314718246459960938 ;  /* 0x3f3172180b0b2820 */ /* 0x004fc80000410000 */
[----:B------:R-:W-:-:S08]  /*1b740*/  @P2 FFMA.FTZ R3, R14, R6, R11 ;  /* 0x000000060e032223 */ /* 0x000fd0000001000b */
[----:B------:R-:W1:Y:S01]  /*1b750*/  @P1 MUFU.LG2 R10, R12 ;  /* 0x0000000c000a1308 */ /* 0x000e620000000c00 */
[----:B------:R-:W-:-:S07]  /*1b760*/  @P1 FMUL.FTZ R8, R9, 0.69314718246459960938 ;  /* 0x3f31721809081820 */ /* 0x000fce0000410000 */
[----:B------:R2:W3:Y:S01]  /*1b770*/  @P1 MUFU.RCP R4, R12 ;  /* 0x0000000c00041308 */ /* 0x0004e20000001000 */
[----:B-1----:R-:W-:-:S04]  /*1b780*/  @P1 FMUL.FTZ R9, R10, 0.69314718246459960938 ;  /* 0x3f3172180a091820 */ /* 0x002fc80000410000 */
[----:B------:R-:W-:Y:S01]  /*1b790*/  @P1 FFMA.FTZ R0, R8, R5, R9 ;  /* 0x0000000508001223 */ /* 0x000fe20000010009 */
[----:B------:R-:W-:Y:S02]  /*1b7a0*/  WARPGROUP.DEPBAR.LE gsb0, 0x0 ;  /* 0x00008000000079c5 */ /* 0x000fe40000010000 */
[----:B------:R-:W-:-:S06]  /*1b7b0*/  WARPGROUP.ARRIVE ;  /* 0x00000000000079c5 */ /* 0x000fcc0000000000 */
[----:B------:R-:W-:Y:S03]  /*1b7c0*/  HGMMA.64x96x16.F32 R88, gdesc[UR4].tnspB, R88, gsb0 ;  /* 0x41600000045879f0 */ /* 0x000fe60008000858 */
[----:B------:R-:W-:Y:S02]  /*1b7d0*/  WARPGROUP.DEPBAR.LE gsb0, 0x0 ;  /* 0x00008000000079c5 */ /* 0x000fe40000010000 */
[----:B--23--:R-:W-:Y:S05]  /*1b7e0*/  @!P0 BRA `(.L_x_11599) ;  /* 0x0000000000048947 */ /* 0x00cfea0003800000 */
[----:B------:R-:W-:Y:S01]  /*1b7f0*/  BPT.TRAP 0x1 ;  /* 0x000000040000795c */ /* 0x000fe20000300000 */
.L_x_11599:
        /* <DEDUP_REMOVED lines=59> */
.L_x_11482:
[----:B------:R-:W-:Y:S05]  /*1bbb0*/  WARPSYNC.ALL ;  /* 0x0000000000007948 */ /* 0x000fea0003800000 */
[----:B------:R-:W1:Y:S08]  /*1bbc0*/  S2UR UR38, SR_CgaCtaId ;  /* 0x00000000002679c3 */ /* 0x000e700000008800 */
[----:B------:R-:W-:Y:S06]  /*1bbd0*/  BAR.SYNC.DEFER_BLOCKING 0x5, 0x200 ;  /* 0x0148000000007b1d */ /* 0x000fec0000010000 */
[----:B------:R-:W-:Y:S01]  /*1bbe0*/  UMOV UR4, 0x400 ;  /* 0x0000040000047882 */ /* 0x000fe20000000000 */
[----:B------:R-:W-:Y:S01]  /*1bbf0*/  BSSY B0, `(.L_x_11600) ;  /* 0x00002c7000007945 */ /* 0x000fe20003800000 */
[----:B-1----:R-:W-:-:S06]  /*1bc00*/  ULEA UR4, UR38, UR4, 0x18 ;  /* 0x0000000426047291 */ /* 0x002fcc000f8ec03f */
[----:B------:R-:W-:-:S05]  /*1bc10*/  IMAD.U32 R2, RZ, RZ, UR4 ;  /* 0x00000004ff027e24 */ /* 0x000fca000f8e00ff */
[----:B0-----:R0:W1:Y:S01]  /*1bc20*/  LDS.128 R32, [R2+0x2d8d0] ;  /* 0x02d8d00002207984 */ /* 0x0010620000000c00 */
[----:B------:R-:W-:Y:S06]  /*1bc30*/  BAR.ARV 0x4, 0x200 ;  /* 0x0108000000007b1d */ /* 0x000fec0000002000 */
[----:B------:R-:W-:Y:S05]  /*1bc40*/  @P0 BRA `(.L_x_11601) ;  /* 0x0000002000340947 */ /* 0x000fea0003800000 */
[----:B------:R-:W3:Y:S01]  /*1bc50*/  LDL R4, [R1+0xc4] ;  /* 0x0000c40001047983 */ /* 0x000ee20000100800 */
[----:B------:R-:W-:-:S03]  /*1bc60*/  ULDC UR4, c[0x0][0xad4] ;  /* 0x0002b50000047ab9 */ /* 0x000fc60000000800 */
[----:B------:R-:W4:Y:S04]  /*1bc70*/  LDL.LU R30, [R1+0xa8] ;  /* 0x0000a800011e7983 */ /* 0x000f280000300800 */
[----:B--2---:R-:W2:Y:S01]  /*1bc80*/  LDL R41, [R1+0xac] ;  /* 0x0000ac0001297983 */ /* 0x004ea20000100800 */
[----:B------:R-:W0:Y:S01]  /*1bc90*/  S2R R5, SR_SWINHI ;  /* 0x0000000000057919 */ /* 0x000e220000002f00 */
[----:B------:R-:W-:Y:S02]  /*1bca0*/  MOV R28, R2 ;  /* 0x00000002001c7202 */ /* 0x000fe40000000f00 */
[----:B0-----:R-:W-:-:S03]  /*1bcb0*/  MOV R29, R5 ;  /* 0x00000005001d7202 */ /* 0x001fc60000000f00 */
[----:B---3--:R-:W-:-:S03]  /*1bcc0*/  IMAD.WIDE R4, R4, 0x2, R28 ;  /* 0x0000000204047825 */ /* 0x008fc600078e021c */
[C---:B------:R-:W-:Y:S02]  /*1bcd0*/  IADD3 R39, P0, R4.reuse, 0x6020, RZ ;  /* 0x0000602004277810 */ /* 0x040fe40007f1e0ff */
[----:B------:R-:W-:-:S03]  /*1bce0*/  IADD3 R27, P4, R4, 0x20, RZ ;  /* 0x00000020041b7810 */ /* 0x000fc60007f9e0ff */
[----:B------:R-:W-:Y:S01]  /*1bcf0*/  IMAD.X R11, RZ, RZ, R5, P0 ;  /* 0x000000ffff0b7224 */ /* 0x000fe200000e0605 */
[----:B----4-:R-:W-:Y:S02]  /*1bd00*/  ISETP.NE.AND P0, PT, R30, RZ, PT ;  /* 0x000000ff1e00720c */ /* 0x010fe40003f05270 */
[----:B------:R-:W-:Y:S02]  /*1bd10*/  LOP3.LUT R7, R4, 0x180, RZ, 0xc0, !PT ;  /* 0x0000018004077812 */ /* 0x000fe400078ec0ff */
[----:B------:R-:W-:Y:S01]  /*1bd20*/  SEL R30, R30, UR4, P0 ;  /* 0x000000041e1e7c07 */ /* 0x000fe20008000000 */
[----:B------:R-:W-:Y:S05]  /*1bd30*/  WARPSYNC.ALL ;  /* 0x0000000000007948 */ /* 0x000fea0003800000 */
[----:B------:R-:W-:-:S02]  /*1bd40*/  LOP3.LUT R6, R27, 0x180, RZ, 0xc0, !PT ;  /* 0x000001801b067812 */ /* 0x000fc400078ec0ff */
[C---:B------:R-:W-:Y:S02]  /*1bd50*/  IADD3 R8, P2, R4.reuse, 0x3020, RZ ;  /* 0x0000302004087810 */ /* 0x040fe40007f5e0ff */
[C---:B------:R-:W-:Y:S02]  /*1bd60*/  IADD3 R37, P1, R4.reuse, 0x6000, RZ ;  /* 0x0000600004257810 */ /* 0x040fe40007f3e0ff */
[----:B------:R-:W-:Y:S02]  /*1bd70*/  IADD3 R31, P3, R4, 0x3000, RZ ;  /* 0x00003000041f7810 */ /* 0x000fe40007f7e0ff */
[----:B------:R-:W-:Y:S01]  /*1bd80*/  LOP3.LUT R26, R39, 0x180, RZ, 0xc0, !PT ;  /* 0x00000180271a7812 */ /* 0x000fe200078ec0ff */
[----:B------:R-:W-:Y:S01]  /*1bd90*/  IMAD.X R13, RZ, RZ, R5, P4 ;  /* 0x000000ffff0d7224 */ /* 0x000fe200020e0605 */
[----:B------:R-:W-:Y:S01]  /*1bda0*/  SHF.R.U64 R7, R7, 0x3, RZ ;  /* 0x0000000307077819 */ /* 0x000fe200000012ff */
[----:B------:R-:W-:Y:S01]  /*1bdb0*/  ULDC.64 UR4, c[0x0][0xc00] ;  /* 0x0003000000047ab9 */ /* 0x000fe20000000a00 */
[----:B------:R-:W-:Y:S01]  /*1bdc0*/  SHF.R.U64 R6, R6, 0x3, RZ ;  /* 0x0000000306067819 */ /* 0x000fe200000012ff */
[----:B------:R-:W-:Y:S01]  /*1bdd0*/  ULDC.64 UR6, c[0x0][0xc08] ;  /* 0x0003020000067ab9 */ /* 0x000fe20000000a00 */
[----:B------:R-:W-:-:S02]  /*1bde0*/  LOP3.LUT R4, R7, R4, RZ, 0x3c, !PT ;  /* 0x0000000407047212 */ /* 0x000fc400078e3cff */
[----:B------:R-:W-:Y:S02]  /*1bdf0*/  LOP3.LUT R7, R8, 0x180, RZ, 0xc0, !PT ;  /* 0x0000018008077812 */ /* 0x000fe400078ec0ff */
[----:B------:R-:W-:Y:S02]  /*1be00*/  LOP3.LUT R12, R6, R27, RZ, 0x3c, !PT ;  /* 0x0000001b060c7212 */ /* 0x000fe400078e3cff */
[----:B------:R-:W-:Y:S02]  /*1be10*/  LOP3.LUT R10, R37, 0x180, RZ, 0xc0, !PT ;  /* 0x00000180250a7812 */ /* 0x000fe400078ec0ff */
[----:B------:R-:W-:Y:S02]  /*1be20*/  LOP3.LUT R6, R31, 0x180, RZ, 0xc0, !PT ;  /* 0x000001801f067812 */ /* 0x000fe400078ec0ff */
[----:B------:R-:W-:Y:S02]  /*1be30*/  SHF.R.U64 R7, R7, 0x3, RZ ;  /* 0x0000000307077819 */ /* 0x000fe400000012ff */
[----:B------:R-:W-:-:S02]  /*1be40*/  SHF.R.U64 R10, R10, 0x3, RZ ;  /* 0x000000030a0a7819 */ /* 0x000fc400000012ff */
[----:B------:R-:W-:Y:S02]  /*1be50*/  SHF.R.U64 R6, R6, 0x3, RZ ;  /* 0x0000000306067819 */ /* 0x000fe400000012ff */
[----:B------:R-:W-:Y:S01]  /*1be60*/  SHF.R.U64 R26, R26, 0x3, RZ ;  /* 0x000000031a1a7819 */ /* 0x000fe200000012ff */
[--C-:B------:R-:W-:Y:S01]  /*1be70*/  IMAD.X R15, RZ, RZ, R5.reuse, P3 ;  /* 0x000000ffff0f7224 */ /* 0x100fe200018e0605 */
[----:B------:R-:W-:Y:S02]  /*1be80*/  LOP3.LUT R24, R7, R8, RZ, 0x3c, !PT ;  /* 0x0000000807187212 */ /* 0x000fe400078e3cff */
[----:B------:R-:W-:Y:S01]  /*1be90*/  LOP3.LUT R8, R10, R37, RZ, 0x3c, !PT ;  /* 0x000000250a087212 */ /* 0x000fe200078e3cff */
[--C-:B------:R-:W-:Y:S01]  /*1bea0*/  IMAD.X R25, RZ, RZ, R5.reuse, P2 ;  /* 0x000000ffff197224 */ /* 0x100fe200010e0605 */
[----:B------:R-:W-:Y:S01]  /*1beb0*/  LOP3.LUT R14, R6, R31, RZ, 0x3c, !PT ;  /* 0x0000001f060e7212 */ /* 0x000fe200078e3cff */
[----:B------:R-:W-:Y:S01]  /*1bec0*/  IMAD.X R9, RZ, RZ, R5, P1 ;  /* 0x000000ffff097224 */ /* 0x000fe200008e0605 */
[----:B------:R-:W-:Y:S01]  /*1bed0*/  LOP3.LUT R10, R26, R39, RZ, 0x3c, !PT ;  /* 0x000000271a0a7212 */ /* 0x000fe200078e3cff */
[----:B------:R-:W2:Y:S01]  /*1bee0*/  LDC.64 R36, c[0x0][0xc00] ;  /* 0x00030000ff247b82 */ /* 0x000ea20000000a00 */
[----:B------:R-:W-:-:S02]  /*1bef0*/  MOV R26, R4 ;  /* 0x00000004001a7202 */ /* 0x000fc40000000f00 */
[----:B------:R-:W-:Y:S02]  /*1bf00*/  F2FP.F16.F32.PACK_AB R4, R89, R88 ;  /* 0x000000585904723e */ /* 0x000fe400000000ff */
[----:B------:R-:W-:Y:S02]  /*1bf10*/  F2FP.F16.F32.PACK_AB R5, R91, R90 ;  /* 0x0000005a5b05723e */ /* 0x000fe400000000ff */
[----:B------:R-:W-:Y:S02]  /*1bf20*/  F2FP.F16.F32.PACK_AB R6, R93, R92 ;  /* 0x0000005c5d06723e */ /* 0x000fe400000000ff */
[----:B------:R-:W-:Y:S01]  /*1bf30*/  F2FP.F16.F32.PACK_AB R7, R95, R94 ;  /* 0x0000005e5f07723e */ /* 0x000fe200000000ff */
[----:B------:R-:W-:Y:S01]  /*1bf40*/  BAR.SYNC.DEFER_BLOCKING 0x1, 0x180 ;  /* 0x0046000000007b1d */ /* 0x000fe20000010000 */
[----:B------:R-:W-:Y:S02]  /*1bf50*/  MOV R40, R12 ;  /* 0x0000000c00287202 */ /* 0x000fe40000000f00 */
[----:B-1----:R-:W-:-:S02]  /*1bf60*/  MOV R32, R14 ;  /* 0x0000000e00207202 */ /* 0x002fc40000000f00 */
[----:B------:R-:W-:Y:S02]  /*1bf70*/  F2FP.F16.F32.PACK_AB R12, R21, R20 ;  /* 0x00000014150c723e */ /* 0x000fe400000000ff */
[----:B------:R-:W-:Y:S02]  /*1bf80*/  F2FP.F16.F32.PACK_AB R13, R99, R98 ;  /* 0x00000062630d723e */ /* 0x000fe400000000ff */
[----:B------:R-:W-:Y:S02]  /*1bf90*/  F2FP.F16.F32.PACK_AB R14, R101, R100 ;  /* 0x00000064650e723e */ /* 0x000fe400000000ff */
[----:B------:R-:W-:Y:S02]  /*1bfa0*/  F2FP.F16.F32.PACK_AB R15, R103, R102 ;  /* 0x00000066670f723e */ /* 0x000fe400000000ff */
[----:B------:R-:W-:Y:S02]  /*1bfb0*/  MOV R31, R24 ;  /* 0x00000018001f7202 */ /* 0x000fe40000000f00 */
[----:B------:R-:W-:-:S02]  /*1bfc0*/  F2FP.F16.F32.PACK_AB R24, R105, R104 ;  /* 0x000000686918723e */ /* 0x000fc400000000ff */
[----:B------:R-:W-:Y:S02]  /*1bfd0*/  F2FP.F16.F32.PACK_AB R25, R107, R106 ;  /* 0x0000006a6b19723e */ /* 0x000fe400000000ff */
[----:B------:R-:W-:Y:S02]  /*1bfe0*/  F2FP.F16.F32.PACK_AB R27, R111, R110 ;  /* 0x0000006e6f1b723e */ /* 0x000fe400000000ff */
[----:B------:R-:W-:Y:S01]  /*1bff0*/  MOV R39, R8 ;  /* 0x0000000800277202 */ /* 0x000fe20000000f00 */
[----:B------:R0:W-:Y:S01]  /*1c000*/  STSM.16.M88.4 [R26], R4 ;  /* 0x000000041a007844 */ /* 0x0001e20000000200 */
[----:B------:R-:W-:Y:S02]  /*1c010*/  MOV R38, R10 ;  /* 0x0000000a00267202 */ /* 0x000fe40000000f00 */
[----:B------:R-:W-:Y:S01]  /*1c020*/  F2FP.F16.F32.PACK_AB R8, R121, R120 ;  /* 0x000000787908723e */ /* 0x000fe200000000ff */
[----:B------:R1:W-:Y:S01]  /*1c030*/  STSM.16.M88.4 [R40], R12 ;  /* 0x0000000c28007844 */ /* 0x0003e20000000200 */
[----:B------:R-:W-:-:S02]  /*1c040*/  F2FP.F16.F32.PACK_AB R9, R123, R122 ;  /* 0x0000007a7b09723e */ /* 0x000fc400000000ff */
[----:B------:R-:W-:Y:S02]  /*1c050*/  F2FP.F16.F32.PACK_AB R10, R125, R124 ;  /* 0x0000007c7d0a723e */ /* 0x000fe400000000ff */
[----:B------:R-:W-:Y:S02]  /*1c060*/  F2FP.F16.F32.PACK_AB R11, R127, R126 ;  /* 0x0000007e7f0b723e */ /* 0x000fe400000000ff */
[----:B0-----:R-:W-:Y:S02]  /*1c070*/  F2FP.F16.F32.PACK_AB R26, R109, R108 ;  /* 0x0000006c6d1a723e */ /* 0x001fe400000000ff */
[----:B------:R-:W-:Y:S02]  /*1c080*/  F2FP.F16.F32.PACK_AB R4, R113, R112 ;  /* 0x000000707104723e */ /* 0x000fe400000000ff */
[----:B------:R-:W-:Y:S02]  /*1c090*/  F2FP.F16.F32.PACK_AB R5, R115, R114 ;  /* 0x000000727305723e */ /* 0x000fe400000000ff */
[----:B------:R-:W-:-:S02]  /*1c0a0*/  F2FP.F16.F32.PACK_AB R6, R117, R116 ;  /* 0x000000747506723e */ /* 0x000fc400000000ff */
[----:B------:R-:W-:Y:S02]  /*1c0b0*/  F2FP.F16.F32.PACK_AB R7, R119, R118 ;  /* 0x000000767707723e */ /* 0x000fe400000000ff */
[----:B-1----:R-:W-:Y:S02]  /*1c0c0*/  F2FP.F16.F32.PACK_AB R12, R129, R128 ;  /* 0x00000080810c723e */ /* 0x002fe400000000ff */
        /* <DEDUP_REMOVED lines=9> */
[----:B------:R-:W-:Y:S01]  /*1c160*/  ISETP.NE.AND.EX P3, PT, RZ, UR5, PT, P3 ;  /* 0x00000005ff007c0c */ /* 0x000fe2000bf65330 */
[----:B0-----:R-:W-:Y:S02]  /*1c170*/  IMAD.MOV.U32 R32, RZ, RZ, RZ ;  /* 0x000000ffff207224 */ /* 0x001fe400078e00ff */
[----:B--2---:R-:W-:Y:S01]  /*1c180*/  IMAD.WIDE R24, R41, 0x4, R36 ;  /* 0x0000000429187825 */ /* 0x004fe200078e0224 */
[----:B------:R-:W-:Y:S02]  /*1c190*/  ISETP.NE.U32.AND P0, PT, RZ, UR6, PT ;  /* 0x00000006ff007c0c */ /* 0x000fe4000bf05070 */
[----:B------:R-:W-:Y:S01]  /*1c1a0*/  ISETP.GT.AND P1, PT, R30, 0x1, PT ;  /* 0x000000011e00780c */ /* 0x000fe20003f24270 */
[----:B-1----:R-:W-:Y:S01]  /*1c1b0*/  IMAD.MOV.U32 R10, RZ, RZ, 0x9b8 ;  /* 0x000009b8ff0a7424 */ /* 0x002fe200078e00ff */
[----:B---3--:R-:W0:Y:S05]  /*1c1c0*/  LDC R14, c[0x0][0xbe8] ;  /* 0x0002fa00ff0e7b82 */ /* 0x008e2a0000000800 */
[----:B------:R-:W5:Y:S01]  /*1c1d0*/  @P3 LDG.E R32, desc[UR54][R24.64] ;  /* 0x0000003618203981 */ /* 0x000f62000c1e1900 */
[----:B------:R-:W-:-:S13]  /*1c1e0*/  ISETP.NE.AND.EX P0, PT, RZ, UR7, PT, P0 ;  /* 0x00000007ff007c0c */ /* 0x000fda000bf05300 */
[----:B------:R-:W1:Y:S01]  /*1c1f0*/  @P0 LDC.64 R4, c[0x0][0xc08] ;  /* 0x00030200ff040b82 */ /* 0x000e620000000a00 */
[----:B------:R-:W-:Y:S02]  /*1c200*/  ULDC UR6, c[0x0][0xa88] ;  /* 0x0002a20000067ab9 */ /* 0x000fe40000000800 */
[----:B------:R-:W-:Y:S01]  /*1c210*/  IMAD.U32 R26, RZ, RZ, UR6 ;  /* 0x00000006ff1a7e24 */ /* 0x000fe2000f8e00ff */
[----:B------:R-:W-:-:S04]  /*1c220*/  SEL R10, R10, 0x978, P1 ;  /* 0x000009780a0a7807 */ /* 0x000fc80000800000 */
[----:B------:R2:W3:Y:S08]  /*1c230*/  LDC.64 R6, c[0x0][R10+0x218] ;  /* 0x000086000a067b82 */ /* 0x0004f00000000a00 */
[----:B------:R2:W4:Y:S01]  /*1c240*/  LDC.64 R8, c[0x0][R10+0x228] ;  /* 0x00008a000a087b82 */ /* 0x0005220000000a00 */
[----:B-1----:R-:W-:-:S05]  /*1c250*/  @P0 IMAD.WIDE R4, R41, 0x4, R4 ;  /* 0x0000000429040825 */ /* 0x002fca00078e0204 */
[----:B------:R1:W5:Y:S02]  /*1c260*/  @P0 LDG.E R26, desc[UR54][R4.64] ;  /* 0x00000036041a0981 */ /* 0x000364000c1e1900 */
[----:B-1----:R2:W1:Y:S01]  /*1c270*/  LDC.64 R4, c[0x0][R10+0x220] ;  /* 0x000088000a047b82 */ /* 0x0024620000000a00 */
[----:B0-----:R-:W-:Y:S01]  /*1c280*/  ISETP.NE.AND P2, PT, R14, 0x1, PT ;  /* 0x000000010e00780c */ /* 0x001fe20003f45270 */
[----:B---34-:R-:W-:-:S12]  /*1c290*/  @P0 BRA `(.L_x_11602) ;  /* 0x0000000000100947 */ /* 0x018fd80003800000 */
[----:B------:R-:W-:Y:S05]  /*1c2a0*/  @!P3 BRA `(.L_x_11602) ;  /* 0x00000000000cb947 */ /* 0x000fea0003800000 */
[----:B------:R-:W3:Y:S04]  /*1c2b0*/  LDG.E R11, desc[UR54][R24.64] ;  /* 0x00000036180b7981 */ /* 0x000ee8000c1e1900 */
[----:B-----5:R-:W3:Y:S02]  /*1c2c0*/  LDG.E R26, desc[UR54][R24.64+0x4] ;  /* 0x00000436181a7981 */ /* 0x020ee4000c1e1900 */
[----:B---3--:R-:W-:-:S07]  /*1c2d0*/  IMAD.IADD R26, R26, 0x1, -R11 ;  /* 0x000000011a1a7824 */ /* 0x008fce00078e0a0b */
.L_x_11602:
[----:B------:R-:W3:Y:S04]  /*1c2e0*/  LDL R30, [R1+0x9c] ;  /* 0x00009c00011e7983 */ /* 0x000ee80000100800 */
[----:B------:R-:W3:Y:S04]  /*1c2f0*/  LDL R52, [R1+0x5c] ;  /* 0x00005c0001347983 */ /* 0x000ee80000100800 */
[----:B------:R-:W4:Y:S01]  /*1c300*/  LDL R50, [R1+0xb0] ;  /* 0x0000b00001327983 */ /* 0x000f220000100800 */
[----:B------:R-:W-:Y:S01]  /*1c310*/  ISETP.NE.U32.AND P0, PT, RZ, UR4, PT ;  /* 0x00000004ff007c0c */ /* 0x000fe2000bf05070 */
[----:B--2---:R-:W0:Y:S01]  /*1c320*/  LDC.64 R10, c[0x0][R10+0x210] ;  /* 0x000084000a0a7b82 */ /* 0x004e220000000a00 */
[----:B------:R-:W-:Y:S01]  /*1c330*/  SHF.R.S32.HI R24, RZ, 0x1f, R41 ;  /* 0x0000001fff187819 */ /* 0x000fe20000011429 */
[----:B------:R-:W2:Y:S01]  /*1c340*/  LDL R36, [R1+0xc0] ;  /* 0x0000c00001247983 */ /* 0x000ea20000100800 */
[----:B------:R-:W-:Y:S01]  /*1c350*/  ISETP.NE.AND.EX P0, PT, RZ, UR5, PT, P0 ;  /* 0x00000005ff007c0c */ /* 0x000fe2000bf05300 */
[----:B------:R-:W-:-:S02]  /*1c360*/  IMAD R31, R7, R155, RZ ;  /* 0x0000009b071f7224 */ /* 0x000fc400078e02ff */
[----:B------:R-:W-:Y:S01]  /*1c370*/  IMAD.WIDE.U32 R6, R6, R155, RZ ;  /* 0x0000009b06067225 */ /* 0x000fe200078e00ff */
[----:B------:R-:W-:Y:S01]  /*1c380*/  SEL R27, R24, RZ, !P0 ;  /* 0x000000ff181b7207 */ /* 0x000fe20004000000 */
[----:B------:R-:W0:Y:S01]  /*1c390*/  @P2 LDC R39, c[0x0][0xbec] ;  /* 0x0002fb00ff272b82 */ /* 0x000e220000000800 */
[----:B------:R-:W-:-:S05]  /*1c3a0*/  SEL R15, R41, RZ, !P0 ;  /* 0x000000ff290f7207 */ /* 0x000fca0004000000 */
[----:B-1----:R-:W-:Y:S02]  /*1c3b0*/  IMAD R5, R5, R15, RZ ;  /* 0x0000000f05057224 */ /* 0x002fe400078e02ff */
[----:B------:R-:W1:Y:S02]  /*1c3c0*/  @P2 LDC R25, c[0x0][0xbf0] ;  /* 0x0002fc00ff192b82 */ /* 0x000e640000000800 */
[C---:B------:R-:W-:Y:S02]  /*1c3d0*/  IMAD R37, R4.reuse, R27, R5 ;  /* 0x0000001b04257224 */ /* 0x040fe400078e0205 */
[----:B------:R-:W-:-:S04]  /*1c3e0*/  IMAD.WIDE.U32 R4, R4, R15, RZ ;  /* 0x0000000f04047225 */ /* 0x000fc800078e00ff */
[----:B------:R-:W0:Y:S01]  /*1c3f0*/  LDC.64 R12, c[0x0][0xba8] ;  /* 0x0002ea00ff0c7b82 */ /* 0x000e220000000a00 */
[--C-:B-----5:R-:W-:Y:S01]  /*1c400*/  IADD3 R6, P0, P3, R4, R6, R32.reuse ;  /* 0x0000000604067210 */ /* 0x120fe20007b1e020 */
[----:B------:R-:W-:Y:S02]  /*1c410*/  IMAD.IADD R37, R5, 0x1, R37 ;  /* 0x0000000105257824 */ /* 0x000fe400078e0225 */
[----:B------:R-:W-:Y:S01]  /*1c420*/  IMAD.IADD R7, R7, 0x1, R31 ;  /* 0x0000000107077824 */ /* 0x000fe200078e021f */
[----:B------:R-:W-:Y:S01]  /*1c430*/  SHF.R.S32.HI R48, RZ, 0x1f, R32 ;  /* 0x0000001fff307819 */ /* 0x000fe20000011420 */
[----:B---3--:R-:W-:Y:S02]  /*1c440*/  IMAD.IADD R24, R30, 0x1, R52 ;  /* 0x000000011e187824 */ /* 0x008fe400078e0234 */
[----:B0-----:R-:W0:Y:S01]  /*1c450*/  @!P1 LDC R12, c[0x0][0xb50] ;  /* 0x0002d400ff0c9b82 */ /* 0x001e220000000800 */
[----:B------:R-:W3:Y:S01]  /*1c460*/  LDL R30, [R1+0xb8] ;  /* 0x0000b800011e7983 */ /* 0x000ee20000100800 */
[----:B------:R-:W-:Y:S01]  /*1c470*/  @P2 IMAD.HI.U32 R4, R24, R39, RZ ;  /* 0x0000002718042227 */ /* 0x000fe200078e00ff */
[----:B----4-:R-:W-:-:S03]  /*1c480*/  SEL R27, R50, RZ, P1 ;  /* 0x000000ff321b7207 */ /* 0x010fc60000800000 */
[----:B------:R-:W-:Y:S01]  /*1c490*/  IMAD.MOV.U32 R5, RZ, RZ, R24 ;  /* 0x000000ffff057224 */ /* 0x000fe200078e0018 */
[----:B-1----:R-:W-:Y:S01]  /*1c4a0*/  @P2 SHF.R.U32.HI R5, RZ, R25, R4 ;  /* 0x00000019ff052219 */ /* 0x002fe20000011604 */
[-C--:B------:R-:W-:Y:S01]  /*1c4b0*/  IMAD R31, R9, R27.reuse, RZ ;  /* 0x0000001b091f7224 */ /* 0x080fe200078e02ff */
[----:B------:R-:W1:Y:S01]  /*1c4c0*/  @!P1 LDC R13, c[0x0][0xb54] ;  /* 0x0002d500ff0d9b82 */ /* 0x000e620000000800 */
[----:B------:R-:W-:Y:S01]  /*1c4d0*/  IMAD.WIDE.U32 R8, R8, R27, RZ ;  /* 0x0000001b08087225 */ /* 0x000fe200078e00ff */
[----:B------:R-:W-:-:S03]  /*1c4e0*/  IADD3.X R7, R37, R7, R48, P0, P3 ;  /* 0x0000000725077210 */ /* 0x000fc600007e6430 */
[----:B------:R-:W-:Y:S01]  /*1c4f0*/  IMAD.MOV R25, RZ, RZ, -R5 ;  /* 0x000000ffff197224 */ /* 0x000fe200078e0a05 */
[----:B------:R-:W-:Y:S01]  /*1c500*/  IADD3 R8, P0, P3, R5, R6, R8 ;  /* 0x0000000605087210 */ /* 0x000fe20007b1e008 */
[----:B------:R-:W-:Y:S01]  /*1c510*/  IMAD.IADD R31, R9, 0x1, R31 ;  /* 0x00000001091f7824 */ /* 0x000fe200078e021f */
        /* <DEDUP_REMOVED lines=10> */
[----:B------:R-:W-:Y:S01]  /*1c5c0*/  SHFL.IDX PT, R6, R12, 0x1, 0x1c1f ;  /* 0x003c1f000c067f89 */ /* 0x000fe200000e0000 */
[----:B--2---:R-:W-:-:S03]  /*1c5d0*/  IADD3 R10, R36, R52, RZ ;  /* 0x00000034240a7210 */ /* 0x004fc60007ffe0ff */
[----:B------:R-:W-:Y:S04]  /*1c5e0*/  SHFL.IDX PT, R4, R12, RZ, 0x1c1f ;  /* 0x001c1fff0c047589 */ /* 0x000fe800000e0000 */
[----:B------:R-:W0:Y:S04]  /*1c5f0*/  SHFL.IDX PT, R5, R13, RZ, 0x1c1f ;  /* 0x001c1fff0d057589 */ /* 0x000e2800000e0000 */
[----:B------:R-:W1:Y:S01]  /*1c600*/  SHFL.IDX PT, R7, R13, 0x1, 0x1c1f ;  /* 0x003c1f000d077f89 */ /* 0x000e6200000e0000 */
[----:B------:R-:W-:Y:S02]  /*1c610*/  IMAD R8, R26, R14, RZ ;  /* 0x0000000e1a087224 */ /* 0x000fe400078e02ff */
[----:B------:R-:W-:Y:S01]  /*1c620*/  VIADD R9, R10, 0x8 ;  /* 0x000000080a097836 */ /* 0x000fe20000000000 */
[----:B---3--:R-:W-:-:S04]  /*1c630*/  LOP3.LUT P0, RZ, R30, 0x3, RZ, 0xc0, !PT ;  /* 0x000000031eff7812 */ /* 0x008fc8000780c0ff */
        /* <DEDUP_REMOVED lines=14> */
[----:B------:R-:W-:-:S04]  /*1c720*/  IMAD.IADD R49, R0, 0x1, -R5 ;  /* 0x0000000100317824 */ /* 0x000fc800078e0a05 */
[----:B------:R-:W-:-:S04]  /*1c730*/  IMAD.SHL.U32 R21, R49, 0x8, RZ ;  /* 0x0000000831157824 */ /* 0x000fc800078e00ff */
[----:B------:R-:W-:-:S04]  /*1c740*/  IMAD R5, R20, 0x20, R21 ;  /* 0x0000002014057824 */ /* 0x000fc800078e0215 */
[----:B------:R-:W-:-:S03]  /*1c750*/  IMAD.WIDE R4, R5, 0x2, R28 ;  /* 0x0000000205047825 */ /* 0x000fc600078e021c */
[----:B------:R-:W-:Y:S01]  /*1c760*/  IADD3 R3, P5, R4, 0x7800, RZ ;  /* 0x0000780004037810 */ /* 0x000fe20007fbe0ff */
[----:B------:R-:W-:Y:S01]  /*1c770*/  IMAD.WIDE.U32 R10, R32, UR4, RZ ;  /* 0x00000004200a7c25 */ /* 0x000fe2000f8e00ff */
[C---:B------:R-:W-:Y:S02]  /*1c780*/  IADD3 R25, P0, R4.reuse, 0x1800, RZ ;  /* 0x0000180004197810 */ /* 0x040fe40007f1e0ff */
[----:B------:R-:W-:Y:S01]  /*1c790*/  LOP3.LUT R0, R3, 0x180, RZ, 0xc0, !PT ;  /* 0x0000018003007812 */ /* 0x000fe200078ec0ff */
[----:B------:R-:W-:Y:S01]  /*1c7a0*/  IMAD.X R45, RZ, RZ, R5, P5 ;  /* 0x000000ffff2d7224 */ /* 0x000fe200028e0605 */
[----:B------:R-:W-:Y:S02]  /*1c7b0*/  IADD3 R29, P1, R4, 0x3000, RZ ;  /* 0x00003000041d7810 */ /* 0x000fe40007f3e0ff */
[----:B------:R-:W-:Y:S02]  /*1c7c0*/  SHF.R.U64 R0, R0, 0x3, RZ ;  /* 0x0000000300007819 */ /* 0x000fe400000012ff */
[----:B------:R-:W-:-:S02]  /*1c7d0*/  IADD3 R37, P3, R4, 0x4800, RZ ;  /* 0x0000480004257810 */ /* 0x000fc40007f7e0ff */
[----:B------:R-:W-:Y:S01]  /*1c7e0*/  LOP3.LUT R44, R0, R3, RZ, 0x3c, !PT ;  /* 0x00000003002c7212 */ /* 0x000fe200078e3cff */
[----:B------:R-:W-:Y:S01]  /*1c7f0*/  IMAD R3, R48, UR4, RZ ;  /* 0x0000000430037c24 */ /* 0x000fe2000f8e02ff */
[----:B------:R-:W-:Y:S01]  /*1c800*/  IADD3 R41, P4, R4, 0x6000, RZ ;  /* 0x0000600004297810 */ /* 0x000fe20007f9e0ff */
[----:B------:R-:W-:Y:S01]  /*1c810*/  IMAD R0, R49, 0x60, R20 ;  /* 0x0000006031007824 */ /* 0x000fe200078e0214 */
[----:B------:R-:W-:Y:S01]  /*1c820*/  LOP3.LUT R24, R25, 0x180, RZ, 0xc0, !PT ;  /* 0x0000018019187812 */ /* 0x000fe200078ec0ff */
[----:B------:R-:W-:Y:S01]  /*1c830*/  IMAD R3, R32, UR5, R3 ;  /* 0x0000000520037c24 */ /* 0x000fe2000f8e0203 */
[----:B------:R-:W-:Y:S01]  /*1c840*/  ULDC.64 UR4, c[0x0][0xae8] ;  /* 0x0002ba0000047ab9 */ /* 0x000fe20000000a00 */
[----:B------:R-:W-:Y:S01]  /*1c850*/  IMAD.IADD R32, R52, 0x1, R0 ;  /* 0x0000000134207824 */ /* 0x000fe200078e0200 */
[----:B------:R-:W-:Y:S01]  /*1c860*/  LOP3.LUT R28, R29, 0x180, RZ, 0xc0, !PT ;  /* 0x000001801d1c7812 */ /* 0x000fe200078ec0ff */
[----:B------:R-:W-:Y:S01]  /*1c870*/  IMAD.IADD R11, R11, 0x1, R3 ;  /* 0x000000010b0b7824 */ /* 0x000fe200078e0203 */
[----:B------:R-:W-:Y:S01]  /*1c880*/  LOP3.LUT R36, R37, 0x180, RZ, 0xc0, !PT ;  /* 0x0000018025247812 */ /* 0x000fe200078ec0ff */
[----:B------:R-:W5:Y:S01]  /*1c890*/  LD.E.128 R44, desc[UR54][R44.64] ;  /* 0x000000362c2c7980 */ /* 0x000f62000c101d00 */
[----:B------:R-:W-:Y:S01]  /*1c8a0*/  LOP3.LUT R40, R41, 0x180, RZ, 0xc0, !PT ;  /* 0x0000018029287812 */ /* 0x000fe200078ec0ff */
[----:B------:R-:W-:Y:S01]  /*1c8b0*/  IMAD.WIDE.U32 R10, R155, UR4, R10 ;  /* 0x000000049b0a7c25 */ /* 0x000fe2000f8e000a */
[----:B------:R-:W-:-:S02]  /*1c8c0*/  LOP3.LUT R7, R4, 0x180, RZ, 0xc0, !PT ;  /* 0x0000018004077812 */ /* 0x000fc400078ec0ff */
[----:B------:R-:W-:Y:S01]  /*1c8d0*/  SHF.R.S32.HI R12, RZ, 0x1f, R15 ;  /* 0x0000001fff0c7819 */ /* 0x000fe2000001140f */
[----:B-1----:R-:W-:Y:S01]  /*1c8e0*/  @P2 IMAD.HI.U32 R0, R32, R9, RZ ;  /* 0x0000000920002227 */ /* 0x002fe200078e00ff */
[----:B------:R-:W-:Y:S02]  /*1c8f0*/  SHF.R.U64 R24, R24, 0x3, RZ ;  /* 0x0000000318187819 */ /* 0x000fe400000012ff */
[----:B------:R-:W-:Y:S01]  /*1c900*/  SHF.R.U64 R28, R28, 0x3, RZ ;  /* 0x000000031c1c7819 */ /* 0x000fe200000012ff */
[----:B------:R-:W-:Y:S01]  /*1c910*/  IMAD R11, R155, UR5, R11 ;  /* 0x000000059b0b7c24 */ /* 0x000fe2000f8e020b */
[----:B------:R-:W-:Y:S01]  /*1c920*/  SHF.R.U64 R36, R36, 0x3, RZ ;  /* 0x0000000324247819 */ /* 0x000fe200000012ff */
[----:B------:R-:W-:Y:S01]  /*1c930*/  ULDC.64 UR4, c[0x0][0xaf0] ;  /* 0x0002bc0000047ab9 */ /* 0x000fe20000000a00 */
        /* <DEDUP_REMOVED lines=11> */
[----:B--2---:R-:W-:Y:S01]  /*1c9f0*/  @P2 SHF.R.U32.HI R3, RZ, R13, R0 ;  /* 0x0000000dff032219 */ /* 0x004fe20000011600 */
[----:B------:R-:W-:Y:S01]  /*1ca00*/  IMAD.X R41, RZ, RZ, R5, P4 ;  /* 0x000000ffff297224 */ /* 0x000fe200020e0605 */
[----:B------:R-:W-:Y:S01]  /*1ca10*/  LOP3.LUT R4, R7, R4, RZ, 0x3c, !PT ;  /* 0x0000000407047212 */ /* 0x000fe200078e3cff */
[C---:B------:R-:W-:Y:S01]  /*1ca20*/  IMAD R9, R15.reuse, UR5, R12 ;  /* 0x000000050f097c24 */ /* 0x040fe2000f8e020c */
[----:B------:R-:W-:Y:S01]  /*1ca30*/  SHF.R.S32.HI R0, RZ, 0x1f, R3 ;  /* 0x0000001fff007819 */ /* 0x000fe20000011403 */
[----:B------:R-:W-:Y:S01]  /*1ca40*/  IMAD.WIDE.U32 R10, R15, UR4, R10 ;  /* 0x000000040f0a7c25 */ /* 0x000fe2000f8e000a */
[----:B------:R-:W5:Y:S01]  /*1ca50*/  LD.E.128 R24, desc[UR54][R24.64] ;  /* 0x0000003618187980 */ /* 0x000f62000c101d00 */
[----:B------:R-:W-:-:S02]  /*1ca60*/  ULDC.64 UR4, c[0x0][0xae0] ;  /* 0x0002b80000047ab9 */ /* 0x000fc40000000a00 */
[----:B------:R-:W-:Y:S01]  /*1ca70*/  IMAD.MOV R13, RZ, RZ, -R3 ;  /* 0x000000ffff0d7224 */ /* 0x000fe200078e0a03 */
[----:B------:R-:W5:Y:S01]  /*1ca80*/  LD.E.128 R4, desc[UR54][R4.64] ;  /* 0x0000003604047980 */ /* 0x000f62000c101d00 */
[----:B------:R-:W-:-:S03]  /*1ca90*/  IMAD.IADD R11, R11, 0x1, R9 ;  /* 0x000000010b0b7824 */ /* 0x000fc600078e0209 */
[----:B------:R-:W5:Y:S01]  /*1caa0*/  LD.E.128 R28, desc[UR54][R28.64] ;  /* 0x000000361c1c7980 */ /* 0x000f62000c101d00 */
[----:B------:R-:W-:-:S03]  /*1cab0*/  IMAD R0, R0, UR4, RZ ;  /* 0x0000000400007c24 */ /* 0x000fc6000f8e02ff */
[----:B------:R-:W5:Y:S01]  /*1cac0*/  LD.E.128 R36, desc[UR54][R36.64] ;  /* 0x0000003624247980 */ /* 0x000f62000c101d00 */
[----:B------:R-:W-:-:S03]  /*1cad0*/  IMAD R9, R14, R13, R32 ;  /* 0x0000000d0e097224 */ /* 0x000fc600078e0220 */
[----:B------:R-:W5:Y:S01]  /*1cae0*/  LD.E.128 R40, desc[UR54][R40.64] ;  /* 0x0000003628287980 */ /* 0x000f62000c101d00 */
[----:B------:R-:W-:Y:S01]  /*1caf0*/  @!PT LDS RZ, [RZ] ;  /* 0x00000000fffff984 */ /* 0x000fe20000000800 */
[----:B------:R-:W-:Y:S01]  /*1cb00*/  @!PT LDS RZ, [RZ] ;  /* 0x00000000fffff984 */ /* 0x000fe20000000800 */
[----:B------:R-:W-:Y:S01]  /*1cb10*/  @!PT LDS RZ, [RZ] ;  /* 0x00000000fffff984 */ /* 0x000fe20000000800 */
[----:B------:R-:W-:Y:S01]  /*1cb20*/  @!PT LDS RZ, [RZ] ;  /* 0x00000000fffff984 */ /* 0x000fe20000000800 */
[----:B------:R0:W-:Y:S06]  /*1cb30*/  MEMBAR.ALL.CTA ;  /* 0x0000000000007992 */ /* 0x0001ec0000008000 */
[----:B0-----:R-:W0:Y:S01]  /*1cb40*/  FENCE.VIEW.ASYNC.S ;  /* 0x00000000000073c6 */ /* 0x001e220000000000 */
[----:B------:R-:W-:-:S04]  /*1cb50*/  IMAD.WIDE.U32 R10, R3, UR4, R10 ;  /* 0x00000004030a7c25 */ /* 0x000fc8000f8e000a */
[----:B------:R-:W-:Y:S01]  /*1cb60*/  IMAD R13, R3, UR5, R0 ;  /* 0x00000005030d7c24 */ /* 0x000fe2000f8e0200 */
[----:B------:R-:W-:Y:S01]  /*1cb70*/  SHF.R.S32.HI R3, RZ, 0x1f, R9 ;  /* 0x0000001fff037819 */ /* 0x000fe20000011409 */
[----:B------:R-:W-:Y:S02]  /*1cb80*/  ULDC.64 UR4, c[0x0][0xad8] ;  /* 0x0002b60000047ab9 */ /* 0x000fe40000000a00 */
[----:B------:R-:W-:Y:S02]  /*1cb90*/  IMAD.IADD R11, R11, 0x1, R13 ;  /* 0x000000010b0b7824 */ /* 0x000fe400078e020d */
[----:B------:R-:W-:Y:S02]  /*1cba0*/  IMAD R12, R3, UR4, RZ ;  /* 0x00000004030c7c24 */ /* 0x000fe4000f8e02ff */
[----:B------:R-:W-:Y:S02]  /*1cbb0*/  VIADD R0, R2, 0x2d820 ;  /* 0x0002d82002007836 */ /* 0x000fe40000000000 */
[----:B------:R-:W-:-:S02]  /*1cbc0*/  IMAD R3, R9, UR5, R12 ;  /* 0x0000000509037c24 */ /* 0x000fc4000f8e020c */
[----:B------:R-:W-:Y:S01]  /*1cbd0*/  IMAD.WIDE.U32 R10, R9, UR4, R10 ;  /* 0x00000004090a7c25 */ /* 0x000fe2000f8e000a */
[----:B------:R-:W-:Y:S01]  /*1cbe0*/  ULDC.64 UR4, c[0x0][0xa80] ;  /* 0x0002a00000047ab9 */ /* 0x000fe20000000a00 */
[----:B------:R-:W-:-:S03]  /*1cbf0*/  PRMT R0, RZ, 0x654, R0 ;  /* 0x00000654ff007816 */ /* 0x000fc60000000000 */
[----:B------:R-:W-:Y:S02]  /*1cc00*/  IADD3 R3, R11, R3, RZ ;  /* 0x000000030b037210 */ /* 0x000fe40007ffe0ff */
[C---:B------:R-:W-:Y:S01]  /*1cc10*/  LEA R9, P0, R10.reuse, UR4, 0x1 ;  /* 0x000000040a097c11 */ /* 0x040fe2000f8008ff */
[C---:B------:R-:W-:Y:S01]  /*1cc20*/  VIADD R53, R21.reuse, 0x20 ;  /* 0x0000002015357836 */ /* 0x040fe20000000000 */
[----:B------:R-:W-:Y:S01]  /*1cc30*/  UMOV UR4, 0xffffffff ;  /* 0xffffffff00047882 */ /* 0x000fe20000000000 */
[----:B------:R-:W-:Y:S01]  /*1cc40*/  VIADD R51, R21, 0x40 ;  /* 0x0000004015337836 */ /* 0x000fe20000000000 */
[----:B0-----:R0:W-:Y:S01]  /*1cc50*/  SYNCS.ARRIVE.TRANS64.RED.A1T0 RZ, [R0+URZ], RZ ;  /* 0x000000ff00ff79a7 */ /* 0x0011e2000810043f */
[----:B------:R-:W-:Y:S02]  /*1cc60*/  LEA.HI.X R3, R10, UR5, R3, 0x1, P0 ;  /* 0x000000050a037c11 */ /* 0x000fe400080f0c03 */
[----:B------:R-:W-:Y:S02]  /*1cc70*/  SHF.R.S32.HI R32, RZ, 0x1f, R53 ;  /* 0x0000001fff207819 */ /* 0x000fe40000011435 */
[----:B------:R-:W-:Y:S01]  /*1cc80*/  SHF.R.S32.HI R48, RZ, 0x1f, R51 ;  /* 0x0000001fff307819 */ /* 0x000fe20000011433 */
[----:B------:R-:W-:Y:S06]  /*1cc90*/  BRA.DIV UR4, `(.L_x_11604) ;  /* 0x000000aa04747947 */ /* 0x000fec000b800000 */
[----:B0-----:R0:W1:Y:S04]  /*1cca0*/  SHFL.IDX PT, R0, R3, RZ, 0x1c1f ;  /* 0x001c1fff03007589 */ /* 0x00106800000e0000 */
[----:B------:R0:W2:Y:S02]  /*1ccb0*/  SHFL.IDX PT, R14, R9, RZ, 0x1c1f ;  /* 0x001c1fff090e7589 */ /* 0x0000a400000e0000 */
.L_x_11798:
[----:B------:R-:W-:Y:S01]  /*1ccc0*/  IMAD.IADD R49, R20, 0x1, R52 ;  /* 0x0000000114317824 */ /* 0x000fe200078e0234 */
        /* <DEDUP_REMOVED lines=8> */
[-C--:B--2---:R-:W-:Y:S02]  /*1cd50*/  @!P1 LEA R12, P3, R53, R14.reuse, 0x1 ;  /* 0x0000000e350c9211 */ /* 0x084fe400078608ff */
[----:B------:R-:W-:Y:S01]  /*1cd60*/  @!P2 LEA R10, P4, R51, R14, 0x1 ;  /* 0x0000000e330aa211 */ /* 0x000fe200078808ff */
[----:B------:R-:W-:Y:S01]  /*1cd70*/  @!P0 IMAD.WIDE R14, R21, 0x2, R14 ;  /* 0x00000002150e8825 */ /* 0x000fe200078e020e */
[-C--:B------:R-:W-:Y:S02]  /*1cd80*/  @!P1 LEA.HI.X R13, R53, R0.reuse, R32, 0x1, P3 ;  /* 0x00000000350d9211 */ /* 0x080fe400018f0c20 */
[----:B------:R-:W-:Y:S02]  /*1cd90*/  @!P2 LEA.HI.X R11, R51, R0, R48, 0x1, P4 ;  /* 0x00000000330ba211 */ /* 0x000fe400020f0c30 */
[----:B-----5:R3:W-:Y:S04]  /*1cda0*/  @!P0 ST.E.128 desc[UR54][R14.64], R4 ;  /* 0x000000040e008985 */ /* 0x0207e8000c101d36 */
[----:B------:R3:W-:Y:S04]  /*1cdb0*/  @!P1 ST.E.128 desc[UR54][R12.64], R28 ;  /* 0x0000001c0c009985 */ /* 0x0007e8000c101d36 */
[----:B------:R3:W-:Y:S02]  /*1cdc0*/  @!P2 ST.E.128 desc[UR54][R10.64], R40 ;  /* 0x000000280a00a985 */ /* 0x0007e4000c101d36 */
.L_x_11606:
[----:B------:R-:W-:Y:S05]  /*1cdd0*/  BSYNC B1 ;  /* 0x0000000000017941 */ /* 0x000fea0003800000 */
.L_x_11605:
[----:B------:R-:W-:-:S03]  /*1cde0*/  UMOV UR4, 0xffffffff ;  /* 0xffffffff00047882 */ /* 0x000fc60000000000 */
[----:B------:R-:W-:Y:S05]  /*1cdf0*/  BRA.DIV UR4, `(.L_x_11607) ;  /* 0x000000aa04507947 */ /* 0x000fea000b800000 */
[----:B0-----:R-:W0:Y:S04]  /*1ce00*/  SHFL.IDX PT, R3, R3, 0x1, 0x1c1f ;  /* 0x003c1f0003037f89 */ /* 0x001e2800000e0000 */
[----:B--23--:R2:W3:Y:S02]  /*1ce10*/  SHFL.IDX PT, R14, R9, 0x1, 0x1c1f ;  /* 0x003c1f00090e7f89 */ /* 0x00c4e400000e0000 */
.L_x_11802:
[----:B-----5:R-:W-:-:S05]  /*1ce20*/  VIADD R5, R49, 0x60 ;  /* 0x0000006031057836 */ /* 0x020fca0000000000 */
[----:B------:R-:W-:-:S13]  /*1ce30*/  ISETP.GE.AND P0, PT, R5, R8, PT ;  /* 0x000000080500720c */ /* 0x000fda0003f06270 */
[----:B------:R-:W-:Y:S05]  /*1ce40*/  @P0 BRA `(.L_x_11608) ;  /* 0x0000001800840947 */ /* 0x000fea0003800000 */
[----:B------:R-:W-:Y:S02]  /*1ce50*/  ULDC UR4, c[0x0][0xac8] ;  /* 0x0002b20000047ab9 */ /* 0x000fe40000000800 */
[----:B------:R-:W-:Y:S02]  /*1ce60*/  ISETP.GE.AND P1, PT, R21, UR4, PT ;  /* 0x0000000415007c0c */ /* 0x000fe4000bf26270 */
[----:B------:R-:W-:-:S11]  /*1ce70*/  ISETP.GE.AND P2, PT, R53, UR4, PT ;  /* 0x0000000435007c0c */ /* 0x000fd6000bf46270 */
[----:B0-----:R-:W-:Y:S02]  /*1ce80*/  @!P1 IMAD.MOV.U32 R15, RZ, RZ, R3 ;  /* 0x000000ffff0f9224 */ /* 0x001fe400078e0003 */
[----:B---3--:R-:W-:Y:S01]  /*1ce90*/  @!P2 LEA R4, P0, R53, R14, 0x1 ;  /* 0x0000000e3504a211 */ /* 0x008fe200078008ff */
        /* <DEDUP_REMOVED lines=10> */
.L_x_11603:
[----:B------:R-:W-:Y:S01]  /*1cf40*/  ULDC.64 UR4, c[0x0][0xb08] ;  /* 0x0002c20000047ab9 */ /* 0x000fe20000000a00 */
[----:B------:R-:W1:Y:S01]  /*1cf50*/  @P2 LDC R11, c[0x0][0xbec] ;  /* 0x0002fb00ff0b2b82 */ /* 0x000e620000000800 */
[----:B0-----:R-:W-:Y:S01]  /*1cf60*/  IMAD R3, R48, UR4, RZ ;  /* 0x0000000430037c24 */ /* 0x001fe2000f8e02ff */
[----:B------:R-:W-:Y:S01]  /*1cf70*/  SHF.R.S32.HI R0, RZ, 0x1f, R15 ;  /* 0x0000001fff007819 */ /* 0x000fe2000001140f */
[----:B------:R-:W-:-:S04]  /*1cf80*/  IMAD.WIDE.U32 R4, R32, UR4, RZ ;  /* 0x0000000420047c25 */ /* 0x000fc8000f8e00ff */
[----:B------:R-:W-:Y:S01]  /*1cf90*/  IMAD R3, R32, UR5, R3 ;  /* 0x0000000520037c24 */ /* 0x000fe2000f8e0203 */
[----:B------:R-:W0:Y:S01]  /*1cfa0*/  @P2 LDC R6, c[0x0][0xbf0] ;  /* 0x0002fc00ff062b82 */ /* 0x000e220000000800 */
[----:B------:R-:W-:Y:S02]  /*1cfb0*/  ULDC.64 UR4, c[0x0][0xb38] ;  /* 0x0002ce0000047ab9 */ /* 0x000fe40000000a00 */
[----:B------:R-:W-:Y:S02]  /*1cfc0*/  IMAD.IADD R5, R5, 0x1, R3 ;  /* 0x0000000105057824 */ /* 0x000fe400078e0203 */
[----:B------:R-:W-:Y:S02]  /*1cfd0*/  IMAD.MOV.U32 R3, RZ, RZ, R24 ;  /* 0x000000ffff037224 */ /* 0x000fe400078e0018 */
[----:B------:R-:W-:-:S04]  /*1cfe0*/  IMAD.WIDE.U32 R4, R155, UR4, R4 ;  /* 0x000000049b047c25 */ /* 0x000fc8000f8e0004 */
[----:B------:R-:W-:Y:S01]  /*1cff0*/  IMAD R5, R155, UR5, R5 ;  /* 0x000000059b057c24 */ /* 0x000fe2000f8e0205 */
[----:B------:R-:W-:Y:S02]  /*1d000*/  ULDC.64 UR4, c[0x0][0xb40] ;  /* 0x0002d00000047ab9 */ /* 0x000fe40000000a00 */
[----:B------:R-:W-:Y:S02]  /*1d010*/  IMAD R0, R0, UR4, RZ ;  /* 0x0000000400007c24 */ /* 0x000fe4000f8e02ff */
[----:B------:R-:W-:-:S04]  /*1d020*/  IMAD.WIDE.U32 R4, R15, UR4, R4 ;  /* 0x000000040f047c25 */ /* 0x000fc8000f8e0004 */
[----:B------:R-:W-:Y:S01]  /*1d030*/  IMAD R7, R15, UR5, R0 ;  /* 0x000000050f077c24 */ /* 0x000fe2000f8e0200 */
[----:B------:R-:W-:Y:S01]  /*1d040*/  ULDC.64 UR4, c[0x0][0xb48] ;  /* 0x0002d20000047ab9 */ /* 0x000fe20000000a00 */
[----:B-1----:R-:W-:-:S04]  /*1d050*/  @P2 IMAD.HI.U32 R11, R24, R11, RZ ;  /* 0x0000000b180b2227 */ /* 0x002fc800078e00ff */
[----:B------:R-:W-:Y:S01]  /*1d060*/  IMAD.IADD R5, R5, 0x1, R7 ;  /* 0x0000000105057824 */ /* 0x000fe200078e0207 */
[----:B0-----:R-:W-:Y:S01]  /*1d070*/  @P2 SHF.R.U32.HI R3, RZ, R6, R11 ;  /* 0x00000006ff032219 */ /* 0x001fe2000001160b */
[----:B------:R-:W-:Y:S02]  /*1d080*/  VIADD R6, R2, 0x2d820 ;  /* 0x0002d82002067836 */ /* 0x000fe40000000000 */
[C---:B------:R-:W-:Y:S01]  /*1d090*/  IMAD.WIDE.U32 R4, R50.reuse, UR4, R4 ;  /* 0x0000000432047c25 */ /* 0x040fe2000f8e0004 */
[--C-:B------:R-:W-:Y:S02]  /*1d0a0*/  SHF.R.S32.HI R0, RZ, 0x1f, R3.reuse ;  /* 0x0000001fff007819 */ /* 0x100fe40000011403 */
[----:B------:R-:W-:Y:S01]  /*1d0b0*/  PRMT R6, RZ, 0x654, R6 ;  /* 0x00000654ff067816 */ /* 0x000fe20000000006 */
[----:B------:R-:W-:Y:S02]  /*1d0c0*/  IMAD.MOV R7, RZ, RZ, -R3 ;  /* 0x000000ffff077224 */ /* 0x000fe400078e0a03 */
[----:B------:R-:W-:Y:S01]  /*1d0d0*/  IMAD R5, R50, UR5, R5 ;  /* 0x0000000532057c24 */ /* 0x000fe2000f8e0205 */
[----:B------:R-:W-:Y:S01]  /*1d0e0*/  ULDC.64 UR4, c[0x0][0xb30] ;  /* 0x0002cc0000047ab9 */ /* 0x000fe20000000a00 */
[----:B------:R-:W-:Y:S01]  /*1d0f0*/  IMAD R7, R14, R7, R24 ;  /* 0x000000070e077224 */ /* 0x000fe200078e0218 */
[----:B------:R0:W-:Y:S01]  /*1d100*/  SYNCS.ARRIVE.TRANS64.RED.A1T0 RZ, [R6+URZ], RZ ;  /* 0x000000ff06ff79a7 */ /* 0x0001e2000810043f */
[----:B------:R-:W-:-:S02]  /*1d110*/  IMAD R0, R0, UR4, RZ ;  /* 0x0000000400007c24 */ /* 0x000fc4000f8e02ff */
        /* <DEDUP_REMOVED lines=13> */
[----:B0-----:R-:W-:Y:S06]  /*1d1f0*/  BRA.DIV UR4, `(.L_x_11609) ;  /* 0x000000a604987947 */ /* 0x001fec000b800000 */
[----:B------:R0:W1:Y:S04]  /*1d200*/  SHFL.IDX PT, R3, R24, RZ, 0x1c1f ;  /* 0x001c1fff18037589 */ /* 0x00006800000e0000 */
[----:B------:R0:W2:Y:S02]  /*1d210*/  SHFL.IDX PT, R14, R0, RZ, 0x1c1f ;  /* 0x001c1fff000e7589 */ /* 0x0000a400000e0000 */
.L_x_11805:
[----:B------:R-:W-:Y:S01]  /*1d220*/  ISETP.GE.AND P0, PT, R10, R8, PT ;  /* 0x000000080a00720c */ /* 0x000fe20003f06270 */
[----:B------:R-:W-:-:S12]  /*1d230*/  BSSY B1, `(.L_x_11610) ;  /* 0x0000054000017945 */ /* 0x000fd80003800000 */
[----:B------:R-:W-:Y:S05]  /*1d240*/  @P0 BRA `(.L_x_11611) ;  /* 0x0000000400480947 */ /* 0x000fea0003800000 */
[----:B------:R-:W-:Y:S01]  /*1d250*/  ULDC UR4, c[0x0][0xac8] ;  /* 0x0002b20000047ab9 */ /* 0x000fe20000000800 */
[C---:B------:R-:W-:Y:S01]  /*1d260*/  VIADD R15, R156.reuse, 0x8 ;  /* 0x000000089c0f7836 */ /* 0x040fe20000000000 */
[C---:B------:R-:W-:Y:S01]  /*1d270*/  ISETP.GE.AND P2, PT, R156.reuse, UR4, PT ;  /* 0x000000049c007c0c */ /* 0x040fe2000bf46270 */
[C---:B------:R-:W-:Y:S01]  /*1d280*/  VIADD R12, R156.reuse, 0x10 ;  /* 0x000000109c0c7836 */ /* 0x040fe20000000000 */
[----:B------:R-:W-:Y:S01]  /*1d290*/  SHF.R.S32.HI R6, RZ, 0x1f, R156 ;  /* 0x0000001fff067819 */ /* 0x000fe2000001149c */
[C---:B------:R-:W-:Y:S01]  /*1d2a0*/  VIADD R13, R156.reuse, 0x18 ;  /* 0x000000189c0d7836 */ /* 0x040fe20000000000 */
[----:B------:R-:W-:Y:S01]  /*1d2b0*/  ISETP.GE.AND P3, PT, R15, UR4, PT ;  /* 0x000000040f007c0c */ /* 0x000fe2000bf66270 */
[----:B------:R-:W-:Y:S01]  /*1d2c0*/  VIADD R11, R156, 0x20 ;  /* 0x000000209c0b7836 */ /* 0x000fe20000000000 */
[----:B------:R-:W-:Y:S01]  /*1d2d0*/  ISETP.GE.AND P0, PT, R12, UR4, PT ;  /* 0x000000040c007c0c */ /* 0x000fe2000bf06270 */
[C---:B------:R-:W-:Y:S01]  /*1d2e0*/  VIADD R25, R156.reuse, 0x10 ;  /* 0x000000109c197836 */ /* 0x040fe20000000000 */
[C---:B------:R-:W-:Y:S01]  /*1d2f0*/  IADD3 R26, R156.reuse, 0x8, RZ ;  /* 0x000000089c1a7810 */ /* 0x040fe20007ffe0ff */
[----:B------:R-:W-:-:S02]  /*1d300*/  VIADD R27, R156, 0x28 ;  /* 0x000000289c1b7836 */ /* 0x000fc40000000000 */
[C---:B------:R-:W-:Y:S01]  /*1d310*/  VIADD R10, R156.reuse, 0x40 ;  /* 0x000000409c0a7836 */ /* 0x040fe20000000000 */
[----:B------:R-:W-:Y:S02]  /*1d320*/  SHF.R.S32.HI R26, RZ, 0x1f, R26 ;  /* 0x0000001fff1a7819 */ /* 0x000fe4000001141a */
[CC--:B--2---:R-:W-:Y:S02]  /*1d330*/  @!P2 LEA R4, P1, R156.reuse, R14.reuse, 0x2 ;  /* 0x0000000e9c04a211 */ /* 0x0c4fe400078210ff */
[----:B------:R-:W-:Y:S02]  /*1d340*/  SHF.R.S32.HI R25, RZ, 0x1f, R25 ;  /* 0x0000001fff197819 */ /* 0x000fe40000011419 */
[----:B-1----:R-:W-:Y:S02]  /*1d350*/  @!P2 LEA.HI.X R5, R156, R3, R6, 0x2, P1 ;  /* 0x000000039c05a211 */ /* 0x002fe400008f1406 */
[----:B------:R-:W-:Y:S02]  /*1d360*/  ISETP.GE.AND P1, PT, R13, UR4, PT ;  /* 0x000000040d007c0c */ /* 0x000fe4000bf26270 */
[----:B------:R-:W-:Y:S01]  /*1d370*/  @!P3 LEA R6, P4, R15, R14, 0x2 ;  /* 0x0000000e0f06b211 */ /* 0x000fe200078810ff */
[----:B------:R1:W-:Y:S01]  /*1d380*/  @!P2 ST.E.64 desc[UR54][R4.64], R88 ;  /* 0x000000580400a985 */ /* 0x0003e2000c101b36 */
[----:B------:R-:W-:-:S02]  /*1d390*/  ISETP.GE.AND P2, PT, R11, UR4, PT ;  /* 0x000000040b007c0c */ /* 0x000fc4000bf46270 */
[----:B------:R-:W-:Y:S01]  /*1d3a0*/  @!P3 LEA.HI.X R7, R15, R3, R26, 0x2, P4 ;  /* 0x000000030f07b211 */ /* 0x000fe200020f141a */
[C---:B------:R-:W-:Y:S01]  /*1d3b0*/  VIADD R15, R156.reuse, 0x28 ;  /* 0x000000289c0f7836 */ /* 0x040fe20000000000 */
[----:B------:R-:W-:Y:S01]  /*1d3c0*/  SHF.R.S32.HI R27, RZ, 0x1f, R27 ;  /* 0x0000001fff1b7819 */ /* 0x000fe2000001141b */
[----:B------:R-:W-:Y:S01]  /*1d3d0*/  VIADD R26, R156, 0x18 ;  /* 0x000000189c1a7836 */ /* 0x000fe20000000000 */
[----:B------:R-:W-:Y:S01]  /*1d3e0*/  SHF.R.S32.HI R10, RZ, 0x1f, R10 ;  /* 0x0000001fff0a7819 */ /* 0x000fe2000001140a */
[----:B------:R2:W-:Y:S01]  /*1d3f0*/  @!P3 ST.E.64 desc[UR54][R6.64], R92 ;  /* 0x0000005c0600b985 */ /* 0x0005e2000c101b36 */
[----:B------:R-:W-:Y:S02]  /*1d400*/  ISETP.GE.AND P3, PT, R15, UR4, PT ;  /* 0x000000040f007c0c */ /* 0x000fe4000bf66270 */
[----:B------:R-:W-:Y:S02]  /*1d410*/  SHF.R.S32.HI R26, RZ, 0x1f, R26 ;  /* 0x0000001fff1a7819 */ /* 0x000fe4000001141a */
[----:B-1----:R-:W-:-:S04]  /*1d420*/  @!P0 LEA R4, P5, R12, R14, 0x2 ;  /* 0x0000000e0c048211 */ /* 0x002fc800078a10ff */
[-C--:B------:R-:W-:Y:S01]  /*1d430*/  @!P0 LEA.HI.X R5, R12, R3.reuse, R25, 0x2, P5 ;  /* 0x000000030c058211 */ /* 0x080fe200028f1419 */
[C---:B------:R-:W-:Y:S02]  /*1d440*/  VIADD R25, R156.reuse, 0x30 ;  /* 0x000000309c197836 */ /* 0x040fe40000000000 */
[C---:B------:R-:W-:Y:S01]  /*1d450*/  VIADD R12, R156.reuse, 0x20 ;  /* 0x000000209c0c7836 */ /* 0x040fe20000000000 */
[----:B--2---:R-:W-:Y:S01]  /*1d460*/  @!P1 LEA R6, P4, R13, R14, 0x2 ;  /* 0x0000000e0d069211 */ /* 0x004fe200078810ff */
[----:B------:R1:W-:Y:S01]  /*1d470*/  @!P0 ST.E.64 desc[UR54][R4.64], R20 ;  /* 0x0000001404008985 */ /* 0x0003e2000c101b36 */
[----:B------:R-:W-:Y:S02]  /*1d480*/  ISETP.GE.AND P0, PT, R25, UR4, PT ;  /* 0x0000000419007c0c */ /* 0x000fe4000bf06270 */
[----:B------:R-:W-:Y:S02]  /*1d490*/  SHF.R.S32.HI R12, RZ, 0x1f, R12 ;  /* 0x0000001fff0c7819 */ /* 0x000fe4000001140c */
[----:B------:R-:W-:Y:S01]  /*1d4a0*/  @!P1 LEA.HI.X R7, R13, R3, R26, 0x2, P4 ;  /* 0x000000030d079211 */ /* 0x000fe200020f141a */
[----:B------:R-:W-:-:S02]  /*1d4b0*/  VIADD R13, R156, 0x38 ;  /* 0x000000389c0d7836 */ /* 0x000fc40000000000 */
[----:B------:R-:W-:Y:S02]  /*1d4c0*/  VIADD R26, R156, 0x30 ;  /* 0x000000309c1a7836 */ /* 0x000fe40000000000 */
[----:B------:R2:W-:Y:S01]  /*1d4d0*/  @!P1 ST.E.64 desc[UR54][R6.64], R100 ;  /* 0x0000006406009985 */ /* 0x0005e2000c101b36 */
[----:B------:R-:W-:Y:S02]  /*1d4e0*/  ISETP.GE.AND P1, PT, R13, UR4, PT ;  /* 0x000000040d007c0c */ /* 0x000fe4000bf26270 */
[----:B------:R-:W-:Y:S02]  /*1d4f0*/  SHF.R.S32.HI R26, RZ, 0x1f, R26 ;  /* 0x0000001fff1a7819 */ /* 0x000fe4000001141a */
[----:B-1----:R-:W-:-:S04]  /*1d500*/  @!P2 LEA R4, P5, R11, R14, 0x2 ;  /* 0x0000000e0b04a211 */ /* 0x002fc800078a10ff */
[-C--:B------:R-:W-:Y:S01]  /*1d510*/  @!P2 LEA.HI.X R5, R11, R3.reuse, R12, 0x2, P5 ;  /* 0x000000030b05a211 */ /* 0x080fe200028f140c */
[C---:B------:R-:W-:Y:S02]  /*1d520*/  VIADD R11, R156.reuse, 0x40 ;  /* 0x000000409c0b7836 */ /* 0x040fe40000000000 */
[C---:B------:R-:W-:Y:S02]  /*1d530*/  VIADD R12, R156.reuse, 0x48 ;  /* 0x000000489c0c7836 */ /* 0x040fe40000000000 */
[----:B------:R1:W-:Y:S01]  /*1d540*/  @!P2 ST.E.64 desc[UR54][R4.64], R104 ;  /* 0x000000680400a985 */ /* 0x0003e2000c101b36 */
[----:B--2---:R-:W-:Y:S02]  /*1d550*/  @!P3 LEA R6, P5, R15, R14, 0x2 ;  /* 0x0000000e0f06b211 */ /* 0x004fe400078a10ff */
[----:B------:R-:W-:Y:S02]  /*1d560*/  ISETP.GE.AND P2, PT, R11, UR4, PT ;  /* 0x000000040b007c0c */ /* 0x000fe4000bf46270 */
[----:B------:R-:W-:Y:S01]  /*1d570*/  @!P3 LEA.HI.X R7, R15, R3, R27, 0x2, P5 ;  /* 0x000000030f07b211 */ /* 0x000fe200028f141b */
[----:B------:R-:W-:Y:S01]  /*1d580*/  VIADD R15, R156, 0x50 ;  /* 0x000000509c0f7836 */ /* 0x000fe20000000000 */
[----:B------:R-:W-:-:S03]  /*1d590*/  ISETP.GE.AND P5, PT, R12, UR4, PT ;  /* 0x000000040c007c0c */ /* 0x000fc6000bfa6270 */
[----:B------:R2:W-:Y:S01]  /*1d5a0*/  @!P3 ST.E.64 desc[UR54][R6.64], R108 ;  /* 0x0000006c0600b985 */ /* 0x0005e2000c101b36 */
[----:B------:R-:W-:Y:S02]  /*1d5b0*/  ISETP.GE.AND P3, PT, R15, UR4, PT ;  /* 0x000000040f007c0c */ /* 0x000fe4000bf66270 */
[----:B-1----:R-:W-:-:S04]  /*1d5c0*/  @!P0 LEA R4, P4, R25, R14, 0x2 ;  /* 0x0000000e19048211 */ /* 0x002fc800078810ff */
[----:B------:R-:W-:Y:S01]  /*1d5d0*/  @!P0 LEA.HI.X R5, R25, R3, R26, 0x2, P4 ;  /* 0x0000000319058211 */ /* 0x000fe200020f141a */
[C---:B------:R-:W-:Y:S02]  /*1d5e0*/  VIADD R26, R156.reuse, 0x38 ;  /* 0x000000389c1a7836 */ /* 0x040fe40000000000 */
[----:B------:R-:W-:Y:S02]  /*1d5f0*/  VIADD R25, R156, 0x58 ;  /* 0x000000589c197836 */ /* 0x000fe40000000000 */
[----:B------:R1:W-:Y:S01]  /*1d600*/  @!P0 ST.E.64 desc[UR54][R4.64], R112 ;  /* 0x0000007004008985 */ /* 0x0003e2000c101b36 */
[----:B--2---:R-:W-:Y:S02]  /*1d610*/  @!P1 LEA R6, P4, R13, R14, 0x2 ;  /* 0x0000000e0d069211 */ /* 0x004fe400078810ff */
[----:B------:R-:W-:Y:S02]  /*1d620*/  SHF.R.S32.HI R26, RZ, 0x1f, R26 ;  /* 0x0000001fff1a7819 */ /* 0x000fe4000001141a */
[----:B------:R-:W-:-:S02]  /*1d630*/  SHF.R.S32.HI R20, RZ, 0x1f, R25 ;  /* 0x0000001fff147819 */ /* 0x000fc40000011419 */
[----:B------:R-:W-:Y:S01]  /*1d640*/  @!P1 LEA.HI.X R7, R13, R3, R26, 0x2, P4 ;  /* 0x000000030d079211 */ /* 0x000fe200020f141a */
[C---:B------:R-:W-:Y:S01]  /*1d650*/  VIADD R13, R156.reuse, 0x48 ;  /* 0x000000489c0d7836 */ /* 0x040fe20000000000 */
[----:B------:R-:W-:Y:S01]  /*1d660*/  ISETP.GE.AND P4, PT, R25, UR4, PT ;  /* 0x0000000419007c0c */ /* 0x000fe2000bf86270 */
[----:B------:R-:W-:Y:S02]  /*1d670*/  VIADD R26, R156, 0x50 ;  /* 0x000000509c1a7836 */ /* 0x000fe40000000000 */
[----:B------:R3:W-:Y:S01]  /*1d680*/  @!P1 ST.E.64 desc[UR54][R6.64], R116 ;  /* 0x0000007406009985 */ /* 0x0007e2000c101b36 */
[----:B------:R-:W-:Y:S02]  /*1d690*/  SHF.R.S32.HI R13, RZ, 0x1f, R13 ;  /* 0x0000001fff0d7819 */ /* 0x000fe4000001140d */
[----:B-1----:R-:W-:Y:S02]  /*1d6a0*/  @!P2 LEA R4, P0, R11, R14, 0x2 ;  /* 0x0000000e0b04a211 */ /* 0x002fe400078010ff */
[----:B------:R-:W-:-:S02]  /*1d6b0*/  SHF.R.S32.HI R26, RZ, 0x1f, R26 ;  /* 0x0000001fff1a7819 */ /* 0x000fc4000001141a */
[----:B------:R-:W-:Y:S02]  /*1d6c0*/  @!P2 LEA.HI.X R5, R11, R3, R10, 0x2, P0 ;  /* 0x000000030b05a211 */ /* 0x000fe400000f140a */
[----:B------:R-:W-:-:S03]  /*1d6d0*/  @!P5 LEA R10, P0, R12, R14, 0x2 ;  /* 0x0000000e0c0ad211 */ /* 0x000fc600078010ff */
[----:B------:R3:W-:Y:S01]  /*1d6e0*/  @!P2 ST.E.64 desc[UR54][R4.64], R120 ;  /* 0x000000780400a985 */ /* 0x0007e2000c101b36 */
[----:B------:R-:W-:Y:S02]  /*1d6f0*/  @!P5 LEA.HI.X R11, R12, R3, R13, 0x2, P0 ;  /* 0x000000030c0bd211 */ /* 0x000fe400000f140d */
[----:B------:R-:W-:-:S03]  /*1d700*/  @!P3 LEA R12, P0, R15, R14, 0x2 ;  /* 0x0000000e0f0cb211 */ /* 0x000fc600078010ff */
[----:B------:R3:W-:Y:S01]  /*1d710*/  @!P5 ST.E.64 desc[UR54][R10.64], R124 ;  /* 0x0000007c0a00d985 */ /* 0x0007e2000c101b36 */
[----:B------:R-:W-:Y:S02]  /*1d720*/  @!P3 LEA.HI.X R13, R15, R3, R26, 0x2, P0 ;  /* 0x000000030f0db211 */ /* 0x000fe400000f141a */
[----:B------:R-:W-:-:S03]  /*1d730*/  @!P4 LEA R14, P0, R25, R14, 0x2 ;  /* 0x0000000e190ec211 */ /* 0x000fc600078010ff */
[----:B------:R3:W-:Y:S01]  /*1d740*/  @!P3 ST.E.64 desc[UR54][R12.64], R128 ;  /* 0x000000800c00b985 */ /* 0x0007e2000c101b36 */
[----:B------:R-:W-:-:S05]  /*1d750*/  @!P4 LEA.HI.X R15, R25, R3, R20, 0x2, P0 ;  /* 0x00000003190fc211 */ /* 0x000fca00000f1414 */
[----:B------:R3:W-:Y:S04]  /*1d760*/  @!P4 ST.E.64 desc[UR54][R14.64], R132 ;  /* 0x000000840e00c985 */ /* 0x0007e8000c101b36 */
.L_x_11611:
[----:B------:R-:W-:Y:S05]  /*1d770*/  BSYNC B1 ;  /* 0x0000000000017941 */ /* 0x000fea0003800000 */
.L_x_11610:
[----:B------:R-:W-:-:S03]  /*1d780*/  UMOV UR4, 0xffffffff ;  /* 0xffffffff00047882 */ /* 0x000fc60000000000 */
[----:B------:R-:W-:Y:S05]  /*1d790*/  BRA.DIV UR4, `(.L_x_11612) ;  /* 0x000000a204647947 */ /* 0x000fea000b800000 */
[----:B-1----:R1:W4:Y:S04]  /*1d7a0*/  SHFL.IDX PT, R3, R24, 0x1, 0x1c1f ;  /* 0x003c1f0018037f89 */ /* 0x00232800000e0000 */
[----:B--23--:R1:W2:Y:S02]  /*1d7b0*/  SHFL.IDX PT, R14, R0, 0x1, 0x1c1f ;  /* 0x003c1f00000e7f89 */ /* 0x00c2a400000e0000 */
.L_x_11809:
[----:B------:R-:W-:-:S13]  /*1d7c0*/  ISETP.GE.AND P0, PT, R9, R8, PT ;  /* 0x000000080900720c */ /* 0x000fda0003f06270 */
[----:B------:R-:W-:Y:S05]  /*1d7d0*/  @P0 BRA `(.L_x_11608) ;  /* 0x0000001000200947 */ /* 0x000fea0003800000 */
[----:B------:R-:W-:Y:S01]  /*1d7e0*/  ULDC UR4, c[0x0][0xac8] ;  /* 0x0002b20000047ab9 */ /* 0x000fe20000000800 */
[C---:B------:R-:W-:Y:S01]  /*1d7f0*/  VIADD R12, R156.reuse, 0x8 ;  /* 0x000000089c0c7836 */ /* 0x040fe20000000000 */
[C---:B------:R-:W-:Y:S01]  /*1d800*/  ISETP.GE.AND P3, PT, R156.reuse, UR4, PT ;  /* 0x000000049c007c0c */ /* 0x040fe2000bf66270 */
[C---:B------:R-:W-:Y:S01]  /*1d810*/  VIADD R15, R156.reuse, 0x18 ;  /* 0x000000189c0f7836 */ /* 0x040fe20000000000 */
[C---:B------:R-:W-:Y:S01]  /*1d820*/  IADD3 R10, R156.reuse, 0x10, RZ ;  /* 0x000000109c0a7810 */ /* 0x040fe20007ffe0ff */
[----:B------:R-:W-:Y:S01]  /*1d830*/  VIADD R13, R156, 0x8 ;  /* 0x000000089c0d7836 */ /* 0x000fe20000000000 */
[----:B------:R-:W-:Y:S01]  /*1d840*/  ISETP.GE.AND P4, PT, R12, UR4, PT ;  /* 0x000000040c007c0c */ /* 0x000fe2000bf86270 */
[----:B------:R-:W-:Y:S01]  /*1d850*/  VIADD R11, R156, 0x10 ;  /* 0x000000109c0b7836 */ /* 0x000fe20000000000 */
[----:B------:R-:W-:Y:S01]  /*1d860*/  ISETP.GE.AND P1, PT, R10, UR4, PT ;  /* 0x000000040a007c0c */ /* 0x000fe2000bf26270 */
[C---:B------:R-:W-:Y:S01]  /*1d870*/  VIADD R20, R156.reuse, 0x20 ;  /* 0x000000209c147836 */ /* 0x040fe20000000000 */
[----:B01----:R-:W-:Y:S01]  /*1d880*/  SHF.R.S32.HI R0, RZ, 0x1f, R156 ;  /* 0x0000001fff007819 */ /* 0x003fe2000001149c */
[C---:B------:R-:W-:Y:S01]  /*1d890*/  VIADD R21, R156.reuse, 0x30 ;  /* 0x000000309c157836 */ /* 0x040fe20000000000 */
[----:B------:R-:W-:Y:S01]  /*1d8a0*/  ISETP.GE.AND P2, PT, R15, UR4, PT ;  /* 0x000000040f007c0c */ /* 0x000fe2000bf46270 */
[C---:B------:R-:W-:Y:S01]  /*1d8b0*/  VIADD R25, R156.reuse, 0x18 ;  /* 0x000000189c197836 */ /* 0x040fe20000000000 */
[----:B------:R-:W-:Y:S01]  /*1d8c0*/  SHF.R.S32.HI R13, RZ, 0x1f, R13 ;  /* 0x0000001fff0d7819 */ /* 0x000fe2000001140d */
[C---:B------:R-:W-:Y:S01]  /*1d8d0*/  VIADD R24, R156.reuse, 0x20 ;  /* 0x000000209c187836 */ /* 0x040fe20000000000 */
[----:B--2---:R-:W-:-:S02]  /*1d8e0*/  @!P3 LEA R4, P0, R156, R14, 0x2 ;  /* 0x0000000e9c04b211 */ /* 0x004fc400078010ff */
[----:B------:R-:W-:Y:S02]  /*1d8f0*/  SHF.R.S32.HI R11, RZ, 0x1f, R11 ;  /* 0x0000001fff0b7819 */ /* 0x000fe4000001140b */
[CC--:B----4-:R-:W-:Y:S01]  /*1d900*/  @!P3 LEA.HI.X R5, R156.reuse, R3.reuse, R0, 0x2, P0 ;  /* 0x000000039c05b211 */ /* 0x0d0fe200000f1400 */
[----:B------:R-:W-:Y:S01]  /*1d910*/  VIADD R0, R156, 0x28 ;  /* 0x000000289c007836 */ /* 0x000fe20000000000 */
[-C--:B------:R-:W-:Y:S02]  /*1d920*/  @!P4 LEA R6, P0, R12, R14.reuse, 0x2 ;  /* 0x0000000e0c06c211 */ /* 0x080fe400078010ff */
[----:B------:R-:W-:Y:S01]  /*1d930*/  @!P1 LEA R8, P5, R10, R14, 0x2 ;  /* 0x0000000e0a089211 */ /* 0x000fe200078a10ff */
[----:B------:R-:W-:Y:S01]  /*1d940*/  @!P3 ST.E.64 desc[UR54][R4.64], R90 ;  /* 0x0000005a0400b985 */ /* 0x000fe2000c101b36 */
[----:B------:R-:W-:Y:S02]  /*1d950*/  ISETP.GE.AND P3, PT, R20, UR4, PT ;  /* 0x0000000414007c0c */ /* 0x000fe4000bf66270 */
[----:B------:R-:W-:-:S02]  /*1d960*/  @!P4 LEA.HI.X R7, R12, R3, R13, 0x2, P0 ;  /* 0x000000030c07c211 */ /* 0x000fc400000f140d */
[----:B------:R-:W-:Y:S02]  /*1d970*/  @!P1 LEA.HI.X R9, R10, R3, R11, 0x2, P5 ;  /* 0x000000030a099211 */ /* 0x000fe400028f140b */
[----:B------:R-:W-:Y:S01]  /*1d980*/  SHF.R.S32.HI R25, RZ, 0x1f, R25 ;  /* 0x0000001fff197819 */ /* 0x000fe20000011419 */
[----:B------:R0:W-:Y:S01]  /*1d990*/  @!P4 ST.E.64 desc[UR54][R6.64], R94 ;  /* 0x0000005e0600c985 */ /* 0x0001e2000c101b36 */
[-C--:B------:R-:W-:Y:S02]  /*1d9a0*/  @!P2 LEA R10, P4, R15, R14.reuse, 0x2 ;  /* 0x0000000e0f0aa211 */ /* 0x080fe400078810ff */
[----:B------:R-:W-:Y:S01]  /*1d9b0*/  ISETP.GE.AND P0, PT, R0, UR4, PT ;  /* 0x0000000400007c0c */ /* 0x000fe2000bf06270 */
[----:B------:R1:W-:Y:S01]  /*1d9c0*/  @!P1 ST.E.64 desc[UR54][R8.64], R98 ;  /* 0x0000006208009985 */ /* 0x0003e2000c101b36 */
[----:B------:R-:W-:Y:S02]  /*1d9d0*/  ISETP.GE.AND P1, PT, R21, UR4, PT ;  /* 0x0000000415007c0c */ /* 0x000fe4000bf26270 */
[----:B------:R-:W-:-:S02]  /*1d9e0*/  @!P3 LEA R12, P5, R20, R14, 0x2 ;  /* 0x0000000e140cb211 */ /* 0x000fc400078a10ff */
[----:B------:R-:W-:Y:S02]  /*1d9f0*/  SHF.R.S32.HI R24, RZ, 0x1f, R24 ;  /* 0x0000001fff187819 */ /* 0x000fe40000011418 */
[-C--:B------:R-:W-:Y:S01]  /*1da00*/  @!P2 LEA.HI.X R11, R15, R3.reuse, R25, 0x2, P4 ;  /* 0x000000030f0ba211 */ /* 0x080fe200020f1419 */
[----:B------:R-:W-:Y:S01]  /*1da10*/  VIADD R15, R156, 0x38 ;  /* 0x000000389c0f7836 */ /* 0x000fe20000000000 */
[----:B------:R-:W-:Y:S01]  /*1da20*/  @!P3 LEA.HI.X R13, R20, R3, R24, 0x2, P5 ;  /* 0x00000003140db211 */ /* 0x000fe200028f1418 */
[C---:B------:R-:W-:Y:S02]  /*1da30*/  VIADD R25, R156.reuse, 0x30 ;  /* 0x000000309c197836 */ /* 0x040fe40000000000 */
[C---:B------:R-:W-:Y:S01]  /*1da40*/  VIADD R24, R156.reuse, 0x28 ;  /* 0x000000289c187836 */ /* 0x040fe20000000000 */
[----:B------:R2:W-:Y:S01]  /*1da50*/  @!P2 ST.E.64 desc[UR54][R10.64], R102 ;  /* 0x000000660a00a985 */ /* 0x0005e2000c101b36 */
[----:B------:R-:W-:Y:S01]  /*1da60*/  ISETP.GE.AND P2, PT, R15, UR4, PT ;  /* 0x000000040f007c0c */ /* 0x000fe2000bf46270 */
[----:B------:R-:W-:Y:S01]  /*1da70*/  VIADD R20, R156, 0x40 ;  /* 0x000000409c147836 */ /* 0x000fe20000000000 */
[----:B------:R-:W-:Y:S01]  /*1da80*/  SHF.R.S32.HI R25, RZ, 0x1f, R25 ;  /* 0x0000001fff197819 */ /* 0x000fe20000011419 */
[----:B------:R3:W-:Y:S01]  /*1da90*/  @!P3 ST.E.64 desc[UR54][R12.64], R106 ;  /* 0x0000006a0c00b985 */ /* 0x0007e2000c101b36 */
[----:B0-----:R-:W-:-:S02]  /*1daa0*/  @!P1 LEA R6, P5, R21, R14, 0x2 ;  /* 0x0000000e15069211 */ /* 0x001fc400078a10ff */
[-C--:B------:R-:W-:Y:S02]  /*1dab0*/  @!P0 LEA R4, P4, R0, R14.reuse, 0x2 ;  /* 0x0000000e00048211 */ /* 0x080fe400078810ff */
[----:B------:R-:W-:Y:S02]  /*1dac0*/  SHF.R.S32.HI R24, RZ, 0x1f, R24 ;  /* 0x0000001fff187819 */ /* 0x000fe40000011418 */
[-C--:B------:R-:W-:Y:S01]  /*1dad0*/  @!P1 LEA.HI.X R7, R21, R3.reuse, R25, 0x2, P5 ;  /* 0x0000000315079211 */ /* 0x080fe200028f1419 */
[----:B------:R-:W-:Y:S01]  /*1dae0*/  VIADD R21, R156, 0x38 ;  /* 0x000000389c157836 */ /* 0x000fe20000000000 */
[----:B------:R-:W-:Y:S01]  /*1daf0*/  @!P0 LEA.HI.X R5, R0, R3, R24, 0x2, P4 ;  /* 0x0000000300058211 */ /* 0x000fe200020f1418 */
[----:B------:R-:W-:Y:S01]  /*1db00*/  VIADD R24, R156, 0x48 ;  /* 0x000000489c187836 */ /* 0x000fe20000000000 */
[----:B------:R-:W-:Y:S01]  /*1db10*/  ISETP.GE.AND P4, PT, R20, UR4, PT ;  /* 0x0000000414007c0c */ /* 0x000fe2000bf86270 */
[----:B------:R-:W-:Y:S01]  /*1db20*/  VIADD R0, R156, 0x50 ;  /* 0x000000509c007836 */ /* 0x000fe20000000000 */
[----:B------:R-:W-:Y:S01]  /*1db30*/  SHF.R.S32.HI R21, RZ, 0x1f, R21 ;  /* 0x0000001fff157819 */ /* 0x000fe20000011415 */
[----:B------:R0:W-:Y:S01]  /*1db40*/  @!P0 ST.E.64 desc[UR54][R4.64], R110 ;  /* 0x0000006e04008985 */ /* 0x0001e2000c101b36 */
[----:B-1----:R-:W-:-:S02]  /*1db50*/  @!P2 LEA R8, P5, R15, R14, 0x2 ;  /* 0x0000000e0f08a211 */ /* 0x002fc400078a10ff */
[----:B------:R-:W-:Y:S01]  /*1db60*/  ISETP.GE.AND P3, PT, R24, UR4, PT ;  /* 0x0000000418007c0c */ /* 0x000fe2000bf66270 */
[----:B------:R0:W-:Y:S01]  /*1db70*/  @!P1 ST.E.64 desc[UR54][R6.64], R114 ;  /* 0x0000007206009985 */ /* 0x0001e2000c101b36 */
[----:B------:R-:W-:Y:S02]  /*1db80*/  ISETP.GE.AND P0, PT, R0, UR4, PT ;  /* 0x0000000400007c0c */ /* 0x000fe4000bf06270 */
[----:B------:R-:W-:Y:S01]  /*1db90*/  @!P2 LEA.HI.X R9, R15, R3, R21, 0x2, P5 ;  /* 0x000000030f09a211 */ /* 0x000fe200028f1415 */
[C---:B------:R-:W-:Y:S01]  /*1dba0*/  VIADD R21, R156.reuse, 0x40 ;  /* 0x000000409c157836 */ /* 0x040fe20000000000 */
[C---:B------:R-:W-:Y:S01]  /*1dbb0*/  IADD3 R25, R156.reuse, 0x48, RZ ;  /* 0x000000489c197810 */ /* 0x040fe20007ffe0ff */
[----:B------:R-:W-:Y:S01]  /*1dbc0*/  VIADD R15, R156, 0x50 ;  /* 0x000000509c0f7836 */ /* 0x000fe20000000000 */
[----:B--2---:R-:W-:Y:S01]  /*1dbd0*/  @!P4 LEA R10, P1, R20, R14, 0x2 ;  /* 0x0000000e140ac211 */ /* 0x004fe200078210ff */
[----:B------:R0:W-:Y:S01]  /*1dbe0*/  @!P2 ST.E.64 desc[UR54][R8.64], R118 ;  /* 0x000000760800a985 */ /* 0x0001e2000c101b36 */
[----:B------:R-:W-:-:S02]  /*1dbf0*/  SHF.R.S32.HI R21, RZ, 0x1f, R21 ;  /* 0x0000001fff157819 */ /* 0x000fc40000011415 */
[----:B------:R-:W-:Y:S02]  /*1dc00*/  SHF.R.S32.HI R25, RZ, 0x1f, R25 ;  /* 0x0000001fff197819 */ /* 0x000fe40000011419 */
[-C--:B---3--:R-:W-:Y:S02]  /*1dc10*/  @!P3 LEA R12, P5, R24, R14.reuse, 0x2 ;  /* 0x0000000e180cb211 */ /* 0x088fe400078a10ff */
[-C--:B------:R-:W-:Y:S02]  /*1dc20*/  @!P4 LEA.HI.X R11, R20, R3.reuse, R21, 0x2, P1 ;  /* 0x00000003140bc211 */ /* 0x080fe400008f1415 */
[----:B------:R-:W-:Y:S02]  /*1dc30*/  SHF.R.S32.HI R15, RZ, 0x1f, R15 ;  /* 0x0000001fff0f7819 */ /* 0x000fe4000001140f */
[----:B------:R-:W-:Y:S01]  /*1dc40*/  @!P0 LEA R20, P1, R0, R14, 0x2 ;  /* 0x0000000e00148211 */ /* 0x000fe200078210ff */
[----:B------:R0:W-:Y:S01]  /*1dc50*/  @!P4 ST.E.64 desc[UR54][R10.64], R122 ;  /* 0x0000007a0a00c985 */ /* 0x0001e2000c101b36 */
[-C--:B------:R-:W-:Y:S01]  /*1dc60*/  @!P3 LEA.HI.X R13, R24, R3.reuse, R25, 0x2, P5 ;  /* 0x00000003180db211 */ /* 0x080fe200028f1419 */
[----:B------:R-:W-:Y:S01]  /*1dc70*/  VIADD R24, R156, 0x58 ;  /* 0x000000589c187836 */ /* 0x000fe20000000000 */
[----:B------:R-:W-:-:S03]  /*1dc80*/  @!P0 LEA.HI.X R21, R0, R3, R15, 0x2, P1 ;  /* 0x0000000300158211 */ /* 0x000fc600008f140f */
[----:B------:R0:W-:Y:S04]  /*1dc90*/  @!P3 ST.E.64 desc[UR54][R12.64], R126 ;  /* 0x0000007e0c00b985 */ /* 0x0001e8000c101b36 */
[----:B------:R0:W-:Y:S01]  /*1dca0*/  @!P0 ST.E.64 desc[UR54][R20.64], R130 ;  /* 0x0000008214008985 */ /* 0x0001e2000c101b36 */
[----:B------:R-:W-:-:S13]  /*1dcb0*/  ISETP.GE.AND P0, PT, R24, UR4, PT ;  /* 0x0000000418007c0c */ /* 0x000fda000bf06270 */
[----:B0-----:R-:W-:Y:S05]  /*1dcc0*/  @P0 BRA `(.L_x_11608) ;  /* 0x0000000800e40947 */ /* 0x001fea0003800000 */
[----:B------:R-:W-:Y:S02]  /*1dcd0*/  LEA R14, P0, R24, R14, 0x2 ;  /* 0x0000000e180e7211 */ /* 0x000fe400078010ff */
[----:B------:R-:W-:-:S04]  /*1dce0*/  SHF.R.S32.HI R0, RZ, 0x1f, R24 ;  /* 0x0000001fff007819 */ /* 0x000fc80000011418 */
[----:B------:R-:W-:-:S05]  /*1dcf0*/  LEA.HI.X R15, R24, R3, R0, 0x2, P0 ;  /* 0x00000003180f7211 */ /* 0x000fca00000f1400 */
[----:B------:R0:W-:Y:S01]  /*1dd00*/  ST.E.64 desc[UR54][R14.64], R134 ;  /* 0x000000860e007985 */ /* 0x0001e2000c101b36 */
[----:B------:R-:W-:Y:S05]  /*1dd10*/  BRA `(.L_x_11608) ;  /* 0x0000000800d07947 */ /* 0x000fea0003800000 */
.L_x_11601:
        /* <DEDUP_REMOVED lines=10> */
[----:B------:R-:W2:Y:S01]  /*1ddc0*/  @P1 LDC.64 R6, c[0x0][0xc08] ;  /* 0x00030200ff061b82 */ /* 0x000ea20000000a00 */
[----:B------:R-:W-:Y:S02]  /*1ddd0*/  ULDC UR4, c[0x0][0xa88] ;  /* 0x0002a20000047ab9 */ /* 0x000fe40000000800 */
[----:B------:R-:W-:Y:S01]  /*1dde0*/  IMAD.U32 R20, RZ, RZ, UR4 ;  /* 0x00000004ff147e24 */ /* 0x000fe2000f8e00ff */
[----:B------:R-:W0:Y:S01]  /*1ddf0*/  S2R R9, SR_TID.X ;  /* 0x0000000000097919 */ /* 0x000e220000002100 */
[----:B---3--:R-:W-:-:S04]  /*1de00*/  IMAD.WIDE R4, R0, 0x4, R4 ;  /* 0x0000000400047825 */ /* 0x008fc800078e0204 */
[----:B--2---:R-:W-:Y:S01]  /*1de10*/  @P1 IMAD.WIDE R6, R0, 0x4, R6 ;  /* 0x0000000400061825 */ /* 0x004fe200078e0206 */
[----:B------:R2:W5:Y:S04]  /*1de20*/  @P0 LDG.E R3, desc[UR54][R4.64] ;  /* 0x0000003604030981 */ /* 0x000568000c1e1900 */
[----:B------:R2:W5:Y:S01]  /*1de30*/  @P1 LDG.E R20, desc[UR54][R6.64] ;  /* 0x0000003606141981 */ /* 0x000562000c1e1900 */
[----:B----4-:R-:W-:Y:S01]  /*1de40*/  ISETP.NE.AND P2, PT, R8, RZ, PT ;  /* 0x000000ff0800720c */ /* 0x010fe20003f45270 */
[----:B0-----:R-:W-:Y:S01]  /*1de50*/  VIADD R30, R9, 0xffffff80 ;  /* 0xffffff80091e7836 */ /* 0x001fe20000000000 */
[----:B------:R-:W-:-:S04]  /*1de60*/  SHF.R.S32.HI R28, RZ, 0x1f, R0 ;  /* 0x0000001fff1c7819 */ /* 0x000fc80000011400 */
        /* <DEDUP_REMOVED lines=9> */
.L_x_11613:
[----:B------:R-:W-:Y:S01]  /*1df00*/  BSSY B1, `(.L_x_11614) ;  /* 0x0000037000017945 */ /* 0x000fe20003800000 */
[----:B------:R-:W-:Y:S02]  /*1df10*/  SEL R29, R0, RZ, !P0 ;  /* 0x000000ff001d7207 */ /* 0x000fe40004000000 */
[----:B------:R-:W-:Y:S02]  /*1df20*/  SEL R28, R28, RZ, !P0 ;  /* 0x000000ff1c1c7207 */ /* 0x000fe40004000000 */
[----:B-----5:R-:W-:Y:S01]  /*1df30*/  SHF.R.S32.HI R26, RZ, 0x1f, R3 ;  /* 0x0000001fff1a7819 */ /* 0x020fe20000011403 */
[----:B------:R-:W-:Y:S06]  /*1df40*/  @P3 BRA `(.L_x_11615) ;  /* 0x0000000000c83947 */ /* 0x000fec0003800000 */
[----:B--2---:R-:W2:Y:S01]  /*1df50*/  LDL R4, [R1+0x5c] ;  /* 0x00005c0001047983 */ /* 0x004ea20000100800 */
[----:B------:R-:W0:Y:S02]  /*1df60*/  LDC R37, c[0x0][0xbe8] ;  /* 0x0002fa00ff257b82 */ /* 0x000e240000000800 */
[----:B0-----:R-:W-:Y:S01]  /*1df70*/  IMAD R0, R20, R37, RZ ;  /* 0x0000002514007224 */ /* 0x001fe200078e02ff */
[----:B--2---:R-:W-:-:S04]  /*1df80*/  IADD3 R31, R4, -0x80, R9 ;  /* 0xffffff80041f7810 */ /* 0x004fc80007ffe009 */
[----:B------:R-:W-:-:S13]  /*1df90*/  ISETP.GE.AND P0, PT, R31, R0, PT ;  /* 0x000000001f00720c */ /* 0x000fda0003f06270 */
[----:B------:R-:W-:Y:S05]  /*1dfa0*/  @P0 BRA `(.L_x_11615) ;  /* 0x0000000000b00947 */ /* 0x000fea0003800000 */
[----:B-1----:R-:W2:Y:S01]  /*1dfb0*/  LDL.LU R32, [R1+0xb0] ;  /* 0x0000b00001207983 */ /* 0x002ea20000300800 */
        /* <DEDUP_REMOVED lines=23> */
[----:B------:R-:W-:Y:S02]  /*1e130*/  IMAD.MOV R0, RZ, RZ, -R21 ;  /* 0x000000ffff007224 */ /* 0x000fe400078e0a15 */
[----:B------:R-:W-:Y:S02]  /*1e140*/  IMAD.IADD R27, R11, 0x1, R27 ;  /* 0x000000010b1b7824 */ /* 0x000fe400078e021b */
[----:B------:R-:W-:-:S03]  /*1e150*/  IMAD R11, R37, R0, R31 ;  /* 0x00000000250b7224 */ /* 0x000fc600078e021f */
        /* <DEDUP_REMOVED lines=17> */
.L_x_11615:
[----:B------:R-:W-:Y:S05]  /*1e270*/  BSYNC B1 ;  /* 0x0000000000017941 */ /* 0x000fea0003800000 */
.L_x_11614:
[----:B------:R-:W-:Y:S05]  /*1e280*/  @P2 BRA `(.L_x_11608) ;  /* 0x0000000400742947 */ /* 0x000fea0003800000 */
[----:B------:R-:W3:Y:S01]  /*1e290*/  LDL R27, [R1+0x5c] ;  /* 0x00005c00011b7983 */ /* 0x000ee20000100800 */
[----:B------:R-:W4:Y:S01]  /*1e2a0*/  LDC R21, c[0x0][0xbe8] ;  /* 0x0002fa00ff157b82 */ /* 0x000f220000000800 */
[----:B0-2---:R-:W-:Y:S01]  /*1e2b0*/  SHF.R.S32.HI R5, RZ, 0x1f, R30 ;  /* 0x0000001fff057819 */ /* 0x005fe2000001141e */
        /* <DEDUP_REMOVED lines=10> */
[----:B------:R-:W-:Y:S02]  /*1e360*/  IMAD.IADD R13, R30, 0x1, -R9 ;  /* 0x000000011e0d7824 */ /* 0x000fe400078e0a09 */
[----:B------:R-:W-:Y:S02]  /*1e370*/  IMAD.IADD R5, R5, 0x1, R7 ;  /* 0x0000000105057824 */ /* 0x000fe400078e0207 */
[----:B------:R-:W-:-:S02]  /*1e380*/  IMAD R0, R13, 0x60, R10 ;  /* 0x000000600d007824 */ /* 0x000fc400078e020a */
[----:B------:R-:W-:Y:S01]  /*1e390*/  IMAD.WIDE.U32 R4, R155, UR4, R4 ;  /* 0x000000049b047c25 */ /* 0x000fe2000f8e0004 */
[----:B----4-:R-:W-:-:S03]  /*1e3a0*/  ISETP.NE.AND P0, PT, R21, 0x1, PT ;  /* 0x000000011500780c */ /* 0x010fc60003f05270 */
[----:B------:R-:W-:Y:S01]  /*1e3b0*/  IMAD R5, R155, UR5, R5 ;  /* 0x000000059b057c24 */ /* 0x000fe2000f8e0205 */
[----:B------:R-:W-:Y:S01]  /*1e3c0*/  ULDC.64 UR4, c[0x0][0xae0] ;  /* 0x0002b80000047ab9 */ /* 0x000fe20000000a00 */
[C---:B------:R-:W-:Y:S02]  /*1e3d0*/  IMAD R7, R29.reuse, UR7, R6 ;  /* 0x000000071d077c24 */ /* 0x040fe4000f8e0206 */
[----:B------:R-:W-:-:S04]  /*1e3e0*/  IMAD.WIDE.U32 R4, R29, UR6, R4 ;  /* 0x000000061d047c25 */ /* 0x000fc8000f8e0004 */
[----:B------:R-:W-:Y:S02]  /*1e3f0*/  IMAD.IADD R5, R5, 0x1, R7 ;  /* 0x0000000105057824 */ /* 0x000fe400078e0207 */
[----:B------:R-:W0:Y:S08]  /*1e400*/  @P0 LDC R8, c[0x0][0xbec] ;  /* 0x0002fb00ff080b82 */ /* 0x000e300000000800 */
[----:B------:R-:W2:Y:S01]  /*1e410*/  @P0 LDC R11, c[0x0][0xbf0] ;  /* 0x0002fc00ff0b0b82 */ /* 0x000ea20000000800 */
[----:B---3--:R-:W-:-:S04]  /*1e420*/  IMAD.IADD R9, R27, 0x1, R0 ;  /* 0x000000011b097824 */ /* 0x008fc800078e0200 */
[----:B0-----:R-:W-:-:S04]  /*1e430*/  @P0 IMAD.HI.U32 R0, R9, R8, RZ ;  /* 0x0000000809000227 */ /* 0x001fc800078e00ff */
[----:B------:R-:W-:Y:S01]  /*1e440*/  IMAD.MOV.U32 R3, RZ, RZ, R9 ;  /* 0x000000ffff037224 */ /* 0x000fe200078e0009 */
[----:B--2---:R-:W-:-:S04]  /*1e450*/  @P0 SHF.R.U32.HI R3, RZ, R11, R0 ;  /* 0x0000000bff030219 */ /* 0x004fc80000011600 */
[----:B------:R-:W-:Y:S01]  /*1e460*/  SHF.R.S32.HI R0, RZ, 0x1f, R3 ;  /* 0x0000001fff007819 */ /* 0x000fe20000011403 */
[C---:B------:R-:W-:Y:S01]  /*1e470*/  IMAD.WIDE.U32 R4, R3.reuse, UR4, R4 ;  /* 0x0000000403047c25 */ /* 0x040fe2000f8e0004 */
[----:B------:R-:W-:-:S03]  /*1e480*/  IADD3 R6, -R3, RZ, RZ ;  /* 0x000000ff03067210 */ /* 0x000fc60007ffe1ff */
[----:B------:R-:W-:Y:S02]  /*1e490*/  IMAD R0, R0, UR4, RZ ;  /* 0x0000000400007c24 */ /* 0x000fe4000f8e02ff */
[----:B------:R-:W-:Y:S02]  /*1e4a0*/  IMAD R7, R21, R6, R9 ;  /* 0x0000000615077224 */ /* 0x000fe400078e0209 */
[----:B------:R-:W-:Y:S01]  /*1e4b0*/  IMAD R9, R3, UR5, R0 ;  /* 0x0000000503097c24 */ /* 0x000fe2000f8e0200 */
[----:B------:R-:W-:Y:S02]  /*1e4c0*/  ULDC.64 UR4, c[0x0][0xad8] ;  /* 0x0002b60000047ab9 */ /* 0x000fe40000000a00 */
[----:B------:R-:W-:Y:S01]  /*1e4d0*/  SHF.R.S32.HI R0, RZ, 0x1f, R7 ;  /* 0x0000001fff007819 */ /* 0x000fe20000011407 */
[----:B------:R-:W-:Y:S02]  /*1e4e0*/  IMAD.IADD R5, R5, 0x1, R9 ;  /* 0x0000000105057824 */ /* 0x000fe400078e0209 */
[----:B------:R-:W-:-:S02]  /*1e4f0*/  IMAD.SHL.U32 R9, R13, 0x8, RZ ;  /* 0x000000080d097824 */ /* 0x000fc400078e00ff */
        /* <DEDUP_REMOVED lines=15> */
.L_x_11812:
[----:B------:R-:W-:Y:S01]  /*1e5f0*/  IMAD R21, R20, R21, RZ ;  /* 0x0000001514157224 */ /* 0x000fe200078e02ff */
[----:B------:R-:W-:Y:S01]  /*1e600*/  BSSY B1, `(.L_x_11617) ;  /* 0x0000011000017945 */ /* 0x000fe20003800000 */
[----:B------:R-:W-:-:S05]  /*1e610*/  IMAD.IADD R6, R10, 0x1, R27 ;  /* 0x000000010a067824 */ /* 0x000fca00078e021b */
        /* <DEDUP_REMOVED lines=15> */
.L_x_11618:
[----:B------:R-:W-:Y:S05]  /*1e710*/  BSYNC B1 ;  /* 0x0000000000017941 */ /* 0x000fea0003800000 */
.L_x_11617:
[----:B------:R-:W-:-:S03]  /*1e720*/  UMOV UR4, 0xffffffff ;  /* 0xffffffff00047882 */ /* 0x000fc60000000000 */
[----:B------:R-:W-:Y:S05]  /*1e730*/  BRA.DIV UR4, `(.L_x_11619) ;  /* 0x0000009204f87947 */ /* 0x000fea000b800000 */
[----:B--2---:R2:W0:Y:S04]  /*1e740*/  SHFL.IDX PT, R3, R4, 0x1, 0x1c1f ;  /* 0x003c1f0004037f89 */ /* 0x00442800000e0000 */
[----:B---34-:R2:W3:Y:S02]  /*1e750*/  SHFL.IDX PT, R14, R0, 0x1, 0x1c1f ;  /* 0x003c1f00000e7f89 */ /* 0x0184e400000e0000 */
.L_x_11816:
[----:B0-2---:R-:W-:-:S05]  /*1e760*/  VIADD R0, R6, 0x60 ;  /* 0x0000006006007836 */ /* 0x005fca0000000000 */
        /* <DEDUP_REMOVED lines=15> */
.L_x_11608:
[----:B------:R-:W-:Y:S05]  /*1e860*/  BSYNC B0 ;  /* 0x0000000000007941 */ /* 0x000fea0003800000 */
.L_x_11600:
[----:B------:R-:W-:Y:S02]  /*1e870*/  ULDC UR4, c[0x0][0xc3c] ;  /* 0x00030f0000047ab9 */ /* 0x000fe40000000800 */
[----:B-1----:R-:W-:-:S13]  /*1e880*/  ISETP.GE.AND P0, PT, R35, UR4, PT ;  /* 0x0000000423007c0c */ /* 0x002fda000bf06270 */
[----:B------:R-:W-:Y:S05]  /*1e890*/  @!P0 BRA `(.L_x_11620) ;  /* 0xfffffe2c00288947 */ /* 0x000fea000383ffff */
[----:B------:R-:W-:Y:S05]  /*1e8a0*/  BRA `(.L_x_11393) ;  /* 0x0000008000687947 */ /* 0x000fea0003800000 */
.L_x_11391:
        /* <DEDUP_REMOVED lines=16> */
.L_x_11621:
        /* <DEDUP_REMOVED lines=44> */
.L_x_11625:
        /* <DEDUP_REMOVED lines=37> */
.L_x_11623:
        /* <DEDUP_REMOVED lines=13> */
.L_x_11626:
[----:B-1----:R-:W-:Y:S02]  /*1ef90*/  IMAD R24, R24, UR5, R5 ;  /* 0x0000000518187c24 */ /* 0x002fe4000f8e0205 */
[----:B------:R-:W-:-:S03]  /*1efa0*/  VIADD R27, R27, UR4 ;  /* 0x000000041b1b7c36 */ /* 0x000fc60008000000 */
[----:B------:R-:W-:Y:S01]  /*1efb0*/  IADD3 R4, -R24, UR6, RZ ;  /* 0x0000000618047c10 */ /* 0x000fe2000fffe1ff */
[----:B------:R-:W-:Y:S06]  /*1efc0*/  @!P1 BRA `(.L_x_11627) ;  /* 0x0000000000e89947 */ /* 0x000fec0003800000 */
[----:B--2---:R-:W-:Y:S02]  /*1efd0*/  IABS R7, R25 ;  /* 0x0000001900077213 */ /* 0x004fe40000000000 */
[----:B------:R-:W-:Y:S02]  /*1efe0*/  IABS R5, R6 ;  /* 0x0000000600057213 */ /* 0x000fe40000000000 */
[----:B------:R-:W1:Y:S08]  /*1eff0*/  I2F.RP R8, R7 ;  /* 0x0000000700087306 */ /* 0x000e700000209400 */
[----:B-1----:R-:W0:Y:S02]  /*1f000*/  MUFU.RCP R8, R8 ;  /* 0x0000000800087308 */ /* 0x002e240000001000 */
[----:B0-----:R-:W-:Y:S01]  /*1f010*/  VIADD R2, R8, 0xffffffe ;  /* 0x0ffffffe08027836 */ /* 0x001fe20000000000 */
[----:B------:R-:W-:-:S05]  /*1f020*/  IABS R8, R4 ;  /* 0x0000000400087213 */ /* 0x000fca0000000000 */
[----:B------:R0:W1:Y:S02]  /*1f030*/  F2I.FTZ.U32.TRUNC.NTZ R3, R2 ;  /* 0x0000000200037305 */ /* 0x000064000021f000 */
[----:B0-----:R-:W-:Y:S01]  /*1f040*/  MOV R2, RZ ;  /* 0x000000ff00027202 */ /* 0x001fe20000000f00 */
[----:B-1----:R-:W-:-:S04]  /*1f050*/  IMAD.MOV R10, RZ, RZ, -R3 ;  /* 0x000000ffff0a7224 */ /* 0x002fc800078e0a03 */
[----:B------:R-:W-:Y:S01]  /*1f060*/  IMAD R9, R10, R7, RZ ;  /* 0x000000070a097224 */ /* 0x000fe200078e02ff */
[----:B------:R-:W-:-:S03]  /*1f070*/  IABS R10, R25 ;  /* 0x00000019000a7213 */ /* 0x000fc60000000000 */
[----:B------:R-:W-:Y:S02]  /*1f080*/  IMAD.HI.U32 R3, R3, R9, R2 ;  /* 0x0000000903037227 */ /* 0x000fe400078e0002 */
[----:B------:R-:W0:Y:S02]  /*1f090*/  I2F.RP R9, R5 ;  /* 0x0000000500097306 */ /* 0x000e240000209400 */
[----:B------:R-:W-:Y:S01]  /*1f0a0*/  IMAD.MOV R11, RZ, RZ, -R10 ;  /* 0x000000ffff0b7224 */ /* 0x000fe200078e0a0a */
[----:B------:R-:W-:Y:S01]  /*1f0b0*/  IABS R10, R6 ;  /* 0x00000006000a7213 */ /* 0x000fe20000000000 */
[----:B------:R-:W-:-:S04]  /*1f0c0*/  IMAD.HI.U32 R2, R3, R8, RZ ;  /* 0x0000000803027227 */ /* 0x000fc800078e00ff */
[----:B------:R-:W-:Y:S02]  /*1f0d0*/  IMAD R8, R2, R11, R8 ;  /* 0x0000000b02087224 */ /* 0x000fe400078e0208 */
[----:B------:R-:W-:-:S03]  /*1f0e0*/  IMAD.MOV R10, RZ, RZ, -R10 ;  /* 0x000000ffff0a7224 */ /* 0x000fc600078e0a0a */
[----:B------:R-:W-:Y:S01]  /*1f0f0*/  ISETP.GT.U32.AND P1, PT, R7, R8, PT ;  /* 0x000000080700720c */ /* 0x000fe20003f24070 */
[----:B0-----:R-:W0:-:S12]  /*1f100*/  MUFU.RCP R9, R9 ;  /* 0x0000000900097308 */ /* 0x001e180000001000 */
[----:B------:R-:W-:Y:S02]  /*1f110*/  @!P1 IMAD.IADD R8, R8, 0x1, -R7 ;  /* 0x0000000108089824 */ /* 0x000fe400078e0a07 */
[----:B------:R-:W-:Y:S01]  /*1f120*/  @!P1 VIADD R2, R2, 0x1 ;  /* 0x0000000102029836 */ /* 0x000fe20000000000 */
[----:B------:R-:W-:Y:S02]  /*1f130*/  ISETP.NE.AND P1, PT, R25, RZ, PT ;  /* 0x000000ff1900720c */ /* 0x000fe40003f25270 */
[----:B------:R-:W-:Y:S01]  /*1f140*/  ISETP.GE.U32.AND P0, PT, R8, R7, PT ;  /* 0x000000070800720c */ /* 0x000fe20003f06070 */
[----:B0-----:R-:W-:Y:S01]  /*1f150*/  VIADD R3, R9, 0xffffffe ;  /* 0x0ffffffe09037836 */ /* 0x001fe20000000000 */
[----:B------:R-:W-:-:S04]  /*1f160*/  LOP3.LUT R7, R4, R25, RZ, 0x3c, !PT ;  /* 0x0000001904077212 */ /* 0x000fc800078e3cff */
[----:B------:R-:W-:Y:S01]  /*1f170*/  ISETP.GE.AND P2, PT, R7, RZ, PT ;  /* 0x000000ff0700720c */ /* 0x000fe20003f46270 */
[----:B------:R-:W0:Y:S06]  /*1f180*/  F2I.FTZ.U32.TRUNC.NTZ R3, R3 ;  /* 0x0000000300037305 */ /* 0x000e2c000021f000 */
[----:B------:R-:W-:-:S04]  /*1f190*/  @P0 VIADD R2, R2, 0x1 ;  /* 0x0000000102020836 */ /* 0x000fc80000000000 */
[----:B------:R-:W-:-:S04]  /*1f1a0*/  IMAD.MOV.U32 R9, RZ, RZ, R2 ;  /* 0x000000ffff097224 */ /* 0x000fc800078e0002 */
[----:B------:R-:W-:Y:S01]  /*1f1b0*/  @!P2 IMAD.MOV R9, RZ, RZ, -R9 ;  /* 0x000000ffff09a224 */ /* 0x000fe200078e0a09 */
[----:B------:R-:W-:Y:S01]  /*1f1c0*/  @!P1 LOP3.LUT R9, RZ, R25, RZ, 0x33, !PT ;  /* 0x00000019ff099212 */ /* 0x000fe200078e33ff */
[----:B0-----:R-:W-:-:S03]  /*1f1d0*/  IMAD.MOV R2, RZ, RZ, -R3 ;  /* 0x000000ffff027224 */ /* 0x001fc600078e0a03 */
[----:B------:R-:W-:Y:S01]  /*1f1e0*/  IABS R8, R9 ;  /* 0x0000000900087213 */ /* 0x000fe20000000000 */
[----:B------:R-:W-:Y:S02]  /*1f1f0*/  IMAD R7, R2, R5, RZ ;  /* 0x0000000502077224 */ /* 0x000fe400078e02ff */
[----:B------:R-:W-:-:S04]  /*1f200*/  IMAD.MOV.U32 R2, RZ, RZ, RZ ;  /* 0x000000ffff027224 */ /* 0x000fc800078e00ff */
        /* <DEDUP_REMOVED lines=22> */
.L_x_11627:
        /* <DEDUP_REMOVED lines=15> */
[----:B------:R-:W-:Y:S02]  /*1f460*/  IMAD.MOV.U32 R9, RZ, RZ, R11 ;  /* 0x000000ffff097224 */ /* 0x000fe400078e000b */
        /* <DEDUP_REMOVED lines=19> */
[----:B------:R-:W-:-:S02]  /*1f5a0*/  IABS R10, R4 ;  /* 0x00000004000a7213 */ /* 0x000fc40000000000 */
[----:B------:R-:W-:Y:S01]  /*1f5b0*/  IABS R8, R6 ;  /* 0x0000000600087213 */ /* 0x000fe20000000000 */
[----:B------:R-:W-:Y:S01]  /*1f5c0*/  IMAD.MOV R26, RZ, RZ, -R6 ;  /* 0x000000ffff1a7224 */ /* 0x000fe200078e0a06 */
[----:B------:R-:W-:Y:S02]  /*1f5d0*/  IADD3 R7, R7, 0x1000000, R4 ;  /* 0x0100000007077810 */ /* 0x000fe40007ffe004 */
        /* <DEDUP_REMOVED lines=8> */
[----:B------:R-:W-:-:S03]  /*1f660*/  IADD3 R3, RZ, -R11, RZ ;  /* 0x8000000bff037210 */ /* 0x000fc60007ffe0ff */
[----:B------:R-:W-:-:S04]  /*1f670*/  IMAD.MOV.U32 R5, RZ, RZ, R10 ;  /* 0x000000ffff057224 */ /* 0x000fc800078e000a */
        /* <DEDUP_REMOVED lines=13> */
.L_x_11628:
[----:B------:R-:W-:-:S05]  /*1f750*/  LOP3.LUT R2, RZ, R2, RZ, 0x33, !PT ;  /* 0x00000002ff027212 */ /* 0x000fca00078e33ff */
[----:B------:R-:W-:Y:S01]  /*1f760*/  IMAD.IADD R25, R25, 0x1, R2 ;  /* 0x0000000119197824 */ /* 0x000fe200078e0202 */
[----:B------:R-:W-:Y:S06]  /*1f770*/  BRA `(.L_x_11629) ;  /* 0x00000000000c7947 */ /* 0x000fec0003800000 */
.L_x_11624:
[----:B------:R-:W-:Y:S02]  /*1f780*/  IMAD.MOV.U32 R25, RZ, RZ, RZ ;  /* 0x000000ffff197224 */ /* 0x000fe400078e00ff */
[----:B------:R-:W-:Y:S02]  /*1f790*/  IMAD.U32 R24, RZ, RZ, UR6 ;  /* 0x00000006ff187e24 */ /* 0x000fe4000f8e00ff */
[----:B------:R-:W-:-:S07]  /*1f7a0*/  IMAD.MOV.U32 R26, RZ, RZ, RZ ;  /* 0x000000ffff1a7224 */ /* 0x000fce00078e00ff */
.L_x_11629:
[----:B------:R-:W-:-:S13]  /*1f7b0*/  ISETP.NE.AND P0, PT, R0, RZ, PT ;  /* 0x000000ff0000720c */ /* 0x000fda0003f05270 */
[----:B------:R-:W0:Y:S01]  /*1f7c0*/  @!P0 S2R R3, SR_CgaCtaId ;  /* 0x0000000000038919 */ /* 0x000e220000008800 */
[----:B------:R-:W-:-:S04]  /*1f7d0*/  @!P0 MOV R0, 0x400 ;  /* 0x0000040000008802 */ /* 0x000fc80000000f00 */
[----:B0-----:R-:W-:-:S05]  /*1f7e0*/  @!P0 LEA R0, R3, R0, 0x18 ;  /* 0x0000000003008211 */ /* 0x001fca00078ec0ff */
[----:B------:R0:W-:Y:S01]  /*1f7f0*/  @!P0 STS.128 [R0+0x2d8d0], R24 ;  /* 0x02d8d01800008388 */ /* 0x0001e20000000c00 */
[----:B------:R-:W-:Y:S06]  /*1f800*/  BAR.ARV 0x5, 0x200 ;  /* 0x0148000000007b1d */ /* 0x000fec0000002000 */
.L_x_11622:
        /* <DEDUP_REMOVED lines=18> */
[----:B0-----:R-:W-:-:S04]  /*1f930*/  IMAD.SHL.U32 R0, R7, 0x8, RZ ;  /* 0x0000000807007824 */ /* 0x001fc800078e00ff */
[----:B------:R-:W-:Y:S01]  /*1f940*/  IMAD.SHL.U32 R4, R6, 0x8, RZ ;  /* 0x0000000806047824 */ /* 0x000fe200078e00ff */
[C---:B------:R-:W-:Y:S02]  /*1f950*/  LOP3.LUT R3, R0.reuse, 0x20, RZ, 0xc0, !PT ;  /* 0x0000002000037812 */ /* 0x040fe400078ec0ff */
[----:B------:R-:W-:Y:S02]  /*1f960*/  LOP3.LUT R2, R0, 0xd8, RZ, 0xc0, !PT ;  /* 0x000000d800027812 */ /* 0x000fe400078ec0ff */
[----:B------:R-:W-:Y:S01]  /*1f970*/  LOP3.LUT R3, R3, 0x300, R4, 0xf8, !PT ;  /* 0x0000030003037812 */ /* 0x000fe200078ef804 */
[----:B------:R-:W-:Y:S01]  /*1f980*/  IMAD.MOV.U32 R4, RZ, RZ, 0x1 ;  /* 0x00000001ff047424 */ /* 0x000fe200078e00ff */
[----:B------:R-:W-:Y:S02]  /*1f990*/  LOP3.LUT R2, R2, 0x18, R7, 0x78, !PT ;  /* 0x0000001802027812 */ /* 0x000fe400078e7807 */
[----:B------:R-:W-:Y:S02]  /*1f9a0*/  LOP3.LUT R0, R0, 0x18, RZ, 0xc0, !PT ;  /* 0x0000001800007812 */ /* 0x000fe400078ec0ff */
[----:B------:R-:W-:Y:S01]  /*1f9b0*/  LOP3.LUT R5, R3, R2, RZ, 0xfc, !PT ;  /* 0x0000000203057212 */ /* 0x000fe200078efcff */
[----:B------:R-:W-:Y:S01]  /*1f9c0*/  IMAD.SHL.U32 R2, R7, 0x20, RZ ;  /* 0x0000002007027824 */ /* 0x000fe200078e00ff */
[----:B------:R-:W-:Y:S01]  /*1f9d0*/  SHF.R.U32.HI R3, RZ, 0x2, R6 ;  /* 0x00000002ff037819 */ /* 0x000fe20000011606 */
[----:B------:R-:W-:-:S02]  /*1f9e0*/  IMAD.MOV.U32 R6, RZ, RZ, 0x1 ;  /* 0x00000001ff067424 */ /* 0x000fc400078e00ff */
[----:B------:R-:W-:Y:S01]  /*1f9f0*/  STL [R1+0x10], R5 ;  /* 0x0000100501007387 */ /* 0x000fe20000100800 */
[----:B------:R-:W-:-:S03]  /*1fa00*/  LOP3.LUT R2, R2, 0x60, RZ, 0xc0, !PT ;  /* 0x0000006002027812 */ /* 0x000fc600078ec0ff */
[----:B------:R-:W-:Y:S04]  /*1fa10*/  STL [R1+0x48], RZ ;  /* 0x000048ff01007387 */ /* 0x000fe80000100800 */
[----:B------:R0:W-:Y:S04]  /*1fa20*/  STL [R1+0x4], R4 ;  /* 0x0000040401007387 */ /* 0x0001e80000100800 */
[----:B------:R1:W-:Y:S01]  /*1fa30*/  STL [R1], R6 ;  /* 0x0000000601007387 */ /* 0x0003e20000100800 */
[----:B0-----:R-:W-:Y:S02]  /*1fa40*/  LOP3.LUT R4, R3, R2, RZ, 0xfc, !PT ;  /* 0x0000000203047212 */ /* 0x001fe400078efcff */
[----:B------:R-:W-:-:S02]  /*1fa50*/  LOP3.LUT R3, R0, 0x20, RZ, 0xfc, !PT ;  /* 0x0000002000037812 */ /* 0x000fc400078efcff */
[----:B------:R-:W-:Y:S02]  /*1fa60*/  LOP3.LUT R2, R0, 0x40, RZ, 0xfc, !PT ;  /* 0x0000004000027812 */ /* 0x000fe400078efcff */
[----:B------:R-:W-:-:S05]  /*1fa70*/  LEA R0, R5, R18, 0x1 ;  /* 0x0000001205007211 */ /* 0x000fca00078e08ff */
[----:B------:R1:W-:Y:S02]  /*1fa80*/  STL [R1+0x30], R0 ;  /* 0x0000300001007387 */ /* 0x0003e40000100800 */
.L_x_11751:
[----:B------:R-:W-:Y:S05]  /*1fa90*/  YIELD ;  /* 0x0000000000007946 */ /* 0x000fea0003800000 */
[----:B------:R-:W-:Y:S01]  /*1faa0*/  ULDC.64 UR4, c[0x0][0xa28] ;  /* 0x00028a0000047ab9 */ /* 0x000fe20000000a00 */
[----:B------:R-:W-:Y:S01]  /*1fab0*/  IMAD.MOV.U32 R11, RZ, RZ, RZ ;  /* 0x000000ffff0b7224 */ /* 0x000fe200078e00ff */
[----:B------:R-:W-:Y:S01]  /*1fac0*/  ISETP.NE.U32.AND P0, PT, RZ, UR4, PT ;  /* 0x00000004ff007c0c */ /* 0x000fe2000bf05070 */
[----:B01----:R-:W0:Y:S01]  /*1fad0*/  LDC.64 R6, c[0x0][0xa00] ;  /* 0x00028000ff067b82 */ /* 0x003e220000000a00 */
[----:B------:R-:W-:Y:S01]  /*1fae0*/  IMAD.MOV.U32 R0, RZ, RZ, RZ ;  /* 0x000000ffff007224 */ /* 0x000fe200078e00ff */
[----:B------:R-:W-:Y:S01]  /*1faf0*/  ULDC.64 UR6, c[0x0][0xa10] ;  /* 0x0002840000067ab9 */ /* 0x000fe20000000a00 */
[----:B------:R-:W-:Y:S01]  /*1fb00*/  ISETP.NE.AND.EX P0, PT, RZ, UR5, PT, P0 ;  /* 0x00000005ff007c0c */ /* 0x000fe2000bf05300 */
[----:B------:R-:W-:-:S12]  /*1fb10*/  ULDC.64 UR4, c[0x0][0xa18] ;  /* 0x0002860000047ab9 */ /* 0x000fd80000000a00 */
[----:B------:R-:W1:Y:S02]  /*1fb20*/  @P0 LDC.64 R2, c[0x0][0xa28] ;  /* 0x00028a00ff020b82 */ /* 0x000e640000000a00 */
[----:B-1----:R-:W-:-:S05]  /*1fb30*/  @P0 IMAD.WIDE R2, R27, 0x4, R2 ;  /* 0x000000041b020825 */ /* 0x002fca00078e0202 */
[----:B--2---:R1:W2:Y:S01]  /*1fb40*/  @P0 LDG.E R11, desc[UR54][R2.64] ;  /* 0x00000036020b0981 */ /* 0x0042a2000c1e1900 */
[----:B------:R-:W-:Y:S01]  /*1fb50*/  ISETP.NE.U32.AND P0, PT, RZ, UR4, PT ;  /* 0x00000004ff007c0c */ /* 0x000fe2000bf05070 */
[----:B0-----:R-:W-:Y:S01]  /*1fb60*/  IMAD.WIDE R6, R27, 0x4, R6 ;  /* 0x000000041b067825 */ /* 0x001fe200078e0206 */
[----:B------:R-:W-:Y:S02]  /*1fb70*/  ISETP.NE.U32.AND P1, PT, RZ, UR6, PT ;  /* 0x00000006ff007c0c */ /* 0x000fe4000bf25070 */
[----:B------:R-:W-:Y:S01]  /*1fb80*/  ISETP.NE.AND.EX P2, PT, RZ, UR5, PT, P0 ;  /* 0x00000005ff007c0c */ /* 0x000fe2000bf45300 */
[----:B------:R-:W-:Y:S01]  /*1fb90*/  ULDC.64 UR4, c[0x0][0xa00] ;  /* 0x0002800000047ab9 */ /* 0x000fe20000000a00 */
[----:B------:R-:W-:Y:S01]  /*1fba0*/  ISETP.NE.AND.EX P1, PT, RZ, UR7, PT, P1 ;  /* 0x00000007ff007c0c */ /* 0x000fe2000bf25310 */
[----:B------:R-:W-:Y:S01]  /*1fbb0*/  IMAD.MOV.U32 R4, RZ, RZ, RZ ;  /* 0x000000ffff047224 */ /* 0x000fe200078e00ff */
[----:B------:R-:W-:Y:S01]  /*1fbc0*/  ISETP.NE.U32.AND P0, PT, RZ, UR4, PT ;  /* 0x00000004ff007c0c */ /* 0x000fe2000bf05070 */
[----:B-1----:R-:W0:Y:S03]  /*1fbd0*/  LDC.64 R2, c[0x0][0xa10] ;  /* 0x00028400ff027b82 */ /* 0x002e260000000a00 */
[----:B------:R-:W-:-:S05]  /*1fbe0*/  ISETP.NE.AND.EX P0, PT, RZ, UR5, PT, P0 ;  /* 0x00000005ff007c0c */ /* 0x000fca000bf05300 */
[----:B------:R-:W1:Y:S08]  /*1fbf0*/  @P2 LDC.64 R8, c[0x0][0xa18] ;  /* 0x00028600ff082b82 */ /* 0x000e700000000a00 */
[----:B---3--:R-:W3:Y:S01]  /*1fc00*/  @P0 LDG.E R0, desc[UR54][R6.64] ;  /* 0x0000003606000981 */ /* 0x008ee2000c1e1900 */
[----:B------:R-:W-:Y:S01]  /*1fc10*/  ULDC UR4, c[0x0][0x288] ;  /* 0x0000a20000047ab9 */ /* 0x000fe20000000800 */
[----:B0-----:R-:W-:-:S05]  /*1fc20*/  IMAD.WIDE R2, R27, 0x4, R2 ;  /* 0x000000041b027825 */ /* 0x001fca00078e0202 */
[----:B-----5:R-:W5:Y:S01]  /*1fc30*/  @P1 LDG.E R4, desc[UR54][R2.64] ;  /* 0x0000003602041981 */ /* 0x020f62000c1e1900 */
[----:B-1----:R-:W-:-:S03]  /*1fc40*/  @P2 IMAD.WIDE R8, R27, 0x4, R8 ;  /* 0x000000041b082825 */ /* 0x002fc600078e0208 */
[----:B---3--:R0:W-:Y:S02]  /*1fc50*/  STL [R1+0x34], R0 ;  /* 0x0000340001007387 */ /* 0x0081e40000100800 */
[----:B0-----:R-:W-:Y:S01]  /*1fc60*/  IMAD.U32 R0, RZ, RZ, UR4 ;  /* 0x00000004ff007e24 */ /* 0x001fe2000f8e00ff */
[----:B------:R-:W-:-:S05]  /*1fc70*/  ULDC.64 UR4, c[0x0][0x418] ;  /* 0x0001060000047ab9 */ /* 0x000fca0000000a00 */
        /* <DEDUP_REMOVED lines=10> */
[----:B---3--:R0:W-:Y:S04]  /*1fd20*/  STL [R1+0x8], R0 ;  /* 0x0000080001007387 */ /* 0x0081e80000100800 */
[----:B--2---:R0:W-:Y:S01]  /*1fd30*/  STL [R1+0x28], R11 ;  /* 0x0000280b01007387 */ /* 0x0041e20000100800 */
[----:B------:R-:W-:Y:S01]  /*1fd40*/  IMAD.MOV.U32 R12, RZ, RZ, R0 ;  /* 0x000000ffff0c7224 */ /* 0x000fe200078e0000 */
[----:B------:R-:W-:Y:S06]  /*1fd50*/  @P2 BRA `(.L_x_11631) ;  /* 0x0000000000142947 */ /* 0x000fec0003800000 */
[----:B------:R-:W-:Y:S05]  /*1fd60*/  @!P0 BRA `(.L_x_11631) ;  /* 0x0000000000108947 */ /* 0x000fea0003800000 */
[----:B0-----:R-:W2:Y:S04]  /*1fd70*/  LDG.E R0, desc[UR54][R6.64] ;  /* 0x0000003606007981 */ /* 0x001ea8000c1e1900 */
[----:B------:R-:W2:Y:S02]  /*1fd80*/  LDG.E R6, desc[UR54][R6.64+0x4] ;  /* 0x0000043606067981 */ /* 0x000ea4000c1e1900 */
[----:B--2---:R-:W-:-:S05]  /*1fd90*/  IMAD.IADD R12, R6, 0x1, -R0 ;  /* 0x00000001060c7824 */ /* 0x004fca00078e0a00 */
[----:B------:R1:W-:Y:S02]  /*1fda0*/  STL [R1+0x8], R12 ;  /* 0x0000080c01007387 */ /* 0x0003e40000100800 */
.L_x_11631:
[----:B------:R-:W-:Y:S01]  /*1fdb0*/  ULDC.64 UR4, c[0x0][0xa20] ;  /* 0x0002880000047ab9 */ /* 0x000fe20000000a00 */
[C---:B------:R-:W-:Y:S02]  /*1fdc0*/  LOP3.LUT R10, R26.reuse, 0xff000000, RZ, 0xc0, !PT ;  /* 0xff0000001a0a7812 */ /* 0x040fe400078ec0ff */
[----:B------:R-:W-:Y:S02]  /*1fdd0*/  ISETP.NE.U32.AND P0, PT, RZ, UR4, PT ;  /* 0x00000004ff007c0c */ /* 0x000fe4000bf05070 */
[----:B------:R-:W-:Y:S02]  /*1fde0*/  SHF.R.U32.HI R10, RZ, 0x8, R10 ;  /* 0x00000008ff0a7819 */ /* 0x000fe4000001160a */
[----:B------:R-:W-:Y:S02]  /*1fdf0*/  ISETP.NE.AND.EX P0, PT, RZ, UR5, PT, P0 ;  /* 0x00000005ff007c0c */ /* 0x000fe4000bf05300 */
[C---:B0-----:R-:W-:Y:S02]  /*1fe00*/  LOP3.LUT R0, R26.reuse, 0xff0000, RZ, 0xc0, !PT ;  /* 0x00ff00001a007812 */ /* 0x041fe400078ec0ff */
[----:B------:R-:W-:-:S02]  /*1fe10*/  LOP3.LUT R17, R26, 0xffff, RZ, 0xc0, !PT ;  /* 0x0000ffff1a117812 */ /* 0x000fc400078ec0ff */
[----:B------:R-:W-:-:S07]  /*1fe20*/  LEA.HI R10, R0, R10, RZ, 0x10 ;  /* 0x0000000a000a7211 */ /* 0x000fce00078f80ff */
[----:B------:R-:W-:Y:S05]  /*1fe30*/  @!P0 BRA `(.L_x_11632) ;  /* 0x0000000000108947 */ /* 0x000fea0003800000 */
[----:B------:R-:W0:Y:S02]  /*1fe40*/  LDC.64 R6, c[0x0][0xa20] ;  /* 0x00028800ff067b82 */ /* 0x000e240000000a00 */
[----:B0-----:R-:W-:-:S05]  /*1fe50*/  IMAD.WIDE R6, R27, 0x4, R6 ;  /* 0x000000041b067825 */ /* 0x001fca00078e0206 */
[----:B------:R0:W5:Y:S01]  /*1fe60*/  LDG.E R5, desc[UR54][R6.64] ;  /* 0x0000003606057981 */ /* 0x000162000c1e1900 */
[----:B------:R-:W-:Y:S05]  /*1fe70*/  BRA `(.L_x_11633) ;  /* 0x0000000000247947 */ /* 0x000fea0003800000 */
.L_x_11632:
        /* <DEDUP_REMOVED lines=9> */
.L_x_11633:
[----:B------:R-:W2:Y:S04]  /*1ff10*/  @P1 LDG.E R0, desc[UR54][R2.64] ;  /* 0x0000003602001981 */ /* 0x000ea8000c1e1900 */
[----:B0-----:R0:W2:Y:S01]  /*1ff20*/  @P1 LDG.E R6, desc[UR54][R2.64+0x4] ;  /* 0x0000043602061981 */ /* 0x0010a2000c1e1900 */
[----:B------:R-:W-:Y:S02]  /*1ff30*/  IMAD R25, R25, 0xc0, RZ ;  /* 0x000000c019197824 */ /* 0x000fe400078e02ff */
[----:B-----5:R-:W-:Y:S01]  /*1ff40*/  IMAD.IADD R5, R5, 0x1, -R11 ;  /* 0x0000000105057824 */ /* 0x020fe200078e0a0b */
[----:B0-----:R-:W0:Y:S02]  /*1ff50*/  LDC R2, c[0x0][0x448] ;  /* 0x00011200ff027b82 */ /* 0x001e240000000800 */
[----:B0-----:R-:W-:-:S13]  /*1ff60*/  ISETP.NE.AND P2, PT, R2, 0x1, PT ;  /* 0x000000010200780c */ /* 0x001fda0003f45270 */
[----:B------:R-:W0:Y:S08]  /*1ff70*/  @P2 LDC R3, c[0x0][0x44c] ;  /* 0x00011300ff032b82 */ /* 0x000e300000000800 */
[----:B------:R-:W3:Y:S01]  /*1ff80*/  @P2 LDC R2, c[0x0][0x450] ;  /* 0x00011400ff022b82 */ /* 0x000ee20000000800 */
[----:B--2---:R-:W-:Y:S02]  /*1ff90*/  @P1 IMAD.IADD R8, R6, 0x1, -R0 ;  /* 0x0000000106081824 */ /* 0x004fe400078e0a00 */
[----:B------:R-:W-:-:S02]  /*1ffa0*/  VIADD R0, R25, 0xbf ;  /* 0x000000bf19007836 */ /* 0x000fc40000000000 */
[----:B------:R-:W-:Y:S02]  /*1ffb0*/  IMAD.IADD R11, R5, 0x1, R8 ;  /* 0x00000001050b7824 */ /* 0x000fe400078e0208 */
[----:B0-----:R-:W-:-:S03]  /*1ffc0*/  @P2 IMAD.HI.U32 R3, R0, R3, RZ ;  /* 0x0000000300032227 */ /* 0x001fc600078e00ff */
[----:B------:R0:W-:Y:S01]  /*1ffd0*/  STL [R1+0x18], R11 ;  /* 0x0000180b01007387 */ /* 0x0001e20000100800 */
[C---:B------:R-:W-:Y:S01]  /*1ffe0*/  VIADD R22, R11.reuse, 0x7f ;  /* 0x0000007f0b167836 */ /* 0x040fe20000000000 */
[----:B---3--:R-:W-:Y:S02]  /*1fff0*/  @P2 SHF.R.U32.HI R0, RZ, R2, R3 ;  /* 0x00000002ff002219 */ /* 0x008fe40000011603 */
[----:B------:R-:W-:Y:S02]  /*20000*/  IADD3 R21, R11, 0x1, -R12 ;  /* 0x000000010b157810 */ /* 0x000fe40007ffe80c */
[----:B------:R-:W-:-:S03]  /*20010*/  SHF.R.S32.HI R2, RZ, 0x1f, R22 ;  /* 0x0000001fff027819 */ /* 0x000fc60000011416 */
[----:B------:R-:W-:Y:S01]  /*20020*/  IMAD.IADD R0, R21, 0x1, R0 ;  /* 0x0000000115007824 */ /* 0x000fe200078e0200 */
[----:B------:R-:W-:Y:S02]  /*20030*/  LEA.HI R22, R2, R22, RZ, 0x7 ;  /* 0x0000001602167211 */ /* 0x000fe400078f38ff */
[----:B------:R-:W2:Y:S02]  /*20040*/  LDC.64 R2, c[0x0][0x9e0] ;  /* 0x00027800ff027b82 */ /* 0x000ea40000000a00 */
[----:B------:R-:W-:Y:S02]  /*20050*/  SHF.R.S32.HI R22, RZ, 0x7, R22 ;  /* 0x00000007ff167819 */ /* 0x000fe40000011416 */
[----:B--2---:R-:W-:Y:S01]  /*20060*/  ISETP.GE.AND P3, PT, R3, 0x1, PT ;  /* 0x000000010300780c */ /* 0x004fe20003f66270 */
[----:B------:R-:W-:-:S12]  /*20070*/  IMAD.IADD R2, R0, 0x1, R2 ;  /* 0x0000000100027824 */ /* 0x000fd800078e0202 */
[----:B0-----:R-:W-:Y:S05]  /*20080*/  @!P3 BRA `(.L_x_11634) ;  /* 0x000000000048b947 */ /* 0x001fea0003800000 */
        /* <DEDUP_REMOVED lines=11> */
.L_x_11636:
[----:B------:R-:W-:-:S13]  /*20140*/  ISETP.NE.AND P0, PT, R3, 0x1, PT ;  /* 0x000000010300780c */ /* 0x000fda0003f05270 */
[----:B------:R-:W0:Y:S02]  /*20150*/  @P0 LDC.64 R6, c[0x0][0x9e8] ;  /* 0x00027a00ff060b82 */ /* 0x000e240000000a00 */
[----:B0-----:R-:W-:-:S05]  /*20160*/  @P0 IMAD.HI.U32 R6, R9, R6, RZ ;  /* 0x0000000609060227 */ /* 0x001fca00078e00ff */
[----:B------:R-:W-:-:S07]  /*20170*/  @P0 SHF.R.U32.HI R9, RZ, R7, R6 ;  /* 0x00000007ff090219 */ /* 0x000fce0000011606 */
.L_x_11637:
[----:B------:R-:W-:Y:S05]  /*20180*/  BSYNC B0 ;  /* 0x0000000000007941 */ /* 0x000fea0003800000 */
.L_x_11635:
[----:B------:R-:W-:-:S05]  /*20190*/  IMAD R9, R9, R3, R3 ;  /* 0x0000000309097224 */ /* 0x000fca00078e0203 */
[----:B------:R-:W-:-:S07]  /*201a0*/  VIMNMX R2, R2, R9, PT ;  /* 0x0000000902027248 */ /* 0x000fce0003fe0100 */
.L_x_11634:
[----:B------:R-:W0:Y:S01]  /*201b0*/  @P2 LDC R6, c[0x0][0x44c] ;  /* 0x00011300ff062b82 */ /* 0x000e220000000800 */
[----:B------:R-:W-:Y:S01]  /*201c0*/  VIADD R2, R2, 0x7f ;  /* 0x0000007f02027836 */ /* 0x000fe20000000000 */
[----:B------:R-:W-:Y:S01]  /*201d0*/  ULDC UR4, c[0x0][0x9dc] ;  /* 0x0002770000047ab9 */ /* 0x000fe20000000800 */
[----:B------:R-:W-:Y:S02]  /*201e0*/  IMAD.MOV.U32 R0, RZ, RZ, R25 ;  /* 0x000000ffff007224 */ /* 0x000fe400078e0019 */
[----:B------:R-:W-:-:S03]  /*201f0*/  IMAD.IADD R20, R11, 0x1, -R12 ;  /* 0x000000010b147824 */ /* 0x000fc600078e0a0c */
[----:B------:R-:W2:Y:S01]  /*20200*/  @P2 LDC R7, c[0x0][0x450] ;  /* 0x00011400ff072b82 */ /* 0x000ea20000000800 */
[----:B0-----:R-:W-:-:S05]  /*20210*/  @P2 IMAD.HI.U32 R6, R25, R6, RZ ;  /* 0x0000000619062227 */ /* 0x001fca00078e00ff */
[----:B--2---:R-:W-:Y:S02]  /*20220*/  @P2 SHF.R.U32.HI R0, RZ, R7, R6 ;  /* 0x00000007ff002219 */ /* 0x004fe40000011606 */
[----:B------:R-:W-:-:S04]  /*20230*/  SHF.R.S32.HI R6, RZ, 0x1f, R2 ;  /* 0x0000001fff067819 */ /* 0x000fc80000011402 */
[----:B------:R-:W-:Y:S01]  /*20240*/  LEA.HI R6, R6, R2, RZ, 0x7 ;  /* 0x0000000206067211 */ /* 0x000fe200078f38ff */
[----:B------:R-:W-:-:S03]  /*20250*/  IMAD.IADD R2, R20, 0x1, R0 ;  /* 0x0000000114027824 */ /* 0x000fc600078e0200 */
[----:B------:R-:W-:Y:S01]  /*20260*/  SHF.R.S32.HI R9, RZ, 0x7, R6 ;  /* 0x00000007ff097819 */ /* 0x000fe20000011406 */
[----:B------:R-:W-:-:S03]  /*20270*/  VIADD R0, R2, -UR4 ;  /* 0x8000000402007c36 */ /* 0x000fc60008000000 */
        /* <DEDUP_REMOVED lines=12> */
.L_x_11640:
[----:B------:R-:W-:-:S13]  /*20340*/  ISETP.NE.AND P0, PT, R3, 0x1, PT ;  /* 0x000000010300780c */ /* 0x000fda0003f05270 */
[----:B------:R-:W0:Y:S02]  /*20350*/  @P0 LDC.64 R6, c[0x0][0x9e8] ;  /* 0x00027a00ff060b82 */ /* 0x000e240000000a00 */
[----:B0-----:R-:W-:-:S05]  /*20360*/  @P0 IMAD.HI.U32 R6, R2, R6, RZ ;  /* 0x0000000602060227 */ /* 0x001fca00078e00ff */
[----:B------:R-:W-:-:S07]  /*20370*/  @P0 SHF.R.U32.HI R2, RZ, R7, R6 ;  /* 0x00000007ff020219 */ /* 0x000fce0000011606 */
.L_x_11641:
[----:B------:R-:W-:Y:S05]  /*20380*/  BSYNC B0 ;  /* 0x0000000000007941 */ /* 0x000fea0003800000 */
.L_x_11639:
[----:B------:R-:W-:-:S05]  /*20390*/  IMAD R2, R2, R3, RZ ;  /* 0x0000000302027224 */ /* 0x000fca00078e02ff */
[----:B------:R-:W-:-:S07]  /*203a0*/  VIMNMX R0, R0, R2, !PT ;  /* 0x0000000200007248 */ /* 0x000fce0007fe0100 */
.L_x_11638:
        /* <DEDUP_REMOVED lines=19> */
[----:B------:R0:W2:Y:S02]  /*204e0*/  F2I.FTZ.U32.TRUNC.NTZ R3, R2 ;  /* 0x0000000200037305 */ /* 0x0000a4000021f000 */
[----:B0-----:R-:W-:-:S04]  /*204f0*/  LOP3.LUT R2, R11, R7, RZ, 0x3c, !PT ;  /* 0x000000070b027212 */ /* 0x001fc800078e3cff */
[----:B------:R-:W-:Y:S01]  /*20500*/  ISETP.GE.AND P3, PT, R2, RZ, PT ;  /* 0x000000ff0200720c */ /* 0x000fe20003f66270 */
[----:B--2---:R-:W-:-:S04]  /*20510*/  IMAD.MOV R2, RZ, RZ, -R3 ;  /* 0x000000ffff027224 */ /* 0x004fc800078e0a03 */
[----:B-1----:R-:W-:Y:S02]  /*20520*/  IMAD R12, R2, R10, RZ ;  /* 0x0000000a020c7224 */ /* 0x002fe400078e02ff */
        /* <DEDUP_REMOVED lines=16> */
.L_x_11643:
[----:B------:R-:W-:Y:S05]  /*20630*/  BSYNC B0 ;  /* 0x0000000000007941 */ /* 0x000fea0003800000 */
.L_x_11642:
[-C--:B------:R-:W-:Y:S01]  /*20640*/  IMAD R6, R19, R2.reuse, R6 ;  /* 0x0000000213067224 */ /* 0x080fe200078e0206 */
        /* <DEDUP_REMOVED lines=23> */
.L_x_11819:
[----:B--2---:R-:W-:Y:S02]  /*207c0*/  ISETP.NE.AND P0, PT, R14, RZ, PT ;  /* 0x000000ff0e00720c */ /* 0x004fe40003f05270 */
[----:B------:R-:W-:-:S11]  /*207d0*/  PLOP3.LUT P6, PT, PT, PT, PT, 0x8, 0x0 ;  /* 0x000000000000781c */ /* 0x000fd60003fce170 */
[----:B------:R-:W-:Y:S05]  /*207e0*/  @P0 BRA `(.L_x_11647) ;  /* 0x00000000000c0947 */ /* 0x000fea0003800000 */
[----:B------:R-:W-:-:S03]  /*207f0*/  UMOV UR4, 0xffffffff ;  /* 0xffffffff00047882 */ /* 0x000fc60000000000 */
[----:B------:R-:W-:Y:S05]  /*20800*/  BRA.DIV UR4, `(.L_x_11648) ;  /* 0x0000007604407947 */ /* 0x000fea000b800000 */
[----:B------:R-:W-:-:S13]  /*20810*/  ELECT P6, URZ, PT ;  /* 0x00000000003f782f */ /* 0x000fda00038c0000 */
.L_x_11647:
        /* <DEDUP_REMOVED lines=9> */
.L_x_11822:
[----:B------:R-:W-:Y:S05]  /*208b0*/  BSYNC B1 ;  /* 0x0000000000017941 */ /* 0x000fea0003800000 */
.L_x_11649:
[----:B------:R-:W-:Y:S04]  /*208c0*/  BSSY B1, `(.L_x_11651) ;  /* 0x000008c000017945 */ /* 0x000fe80003800000 */
[----:B------:R-:W-:Y:S05]  /*208d0*/  @!P6 BRA `(.L_x_11652) ;  /* 0x000000080028e947 */ /* 0x000fea0003800000 */
[----:B------:R-:W2:Y:S01]  /*208e0*/  LDL R8, [R1+0x4] ;  /* 0x0000040001087983 */ /* 0x000ea20000100800 */
[----:B------:R-:W-:Y:S01]  /*208f0*/  IMAD R10, R29, 0x8, R18 ;  /* 0x000000081d0a7824 */ /* 0x000fe200078e0212 */
[----:B------:R-:W3:Y:S01]  /*20900*/  S2R R7, SR_TID.X ;  /* 0x0000000000077919 */ /* 0x000ee20000002100 */
[----:B------:R-:W-:Y:S01]  /*20910*/  BSSY B2, `(.L_x_11653) ;  /* 0x0000006000027945 */ /* 0x000fe20003800000 */
[----:B---3--:R-:W-:-:S04]  /*20920*/  LOP3.LUT R7, R7, 0x7f, RZ, 0xc0, !PT ;  /* 0x0000007f07077812 */ /* 0x008fc800078ec0ff */
[----:B------:R-:W-:Y:S02]  /*20930*/  ISETP.NE.AND P1, PT, R7, RZ, PT ;  /* 0x000000ff0700720c */ /* 0x000fe40003f25270 */
[----:B--2---:R-:W-:-:S04]  /*20940*/  SHF.L.U32 R9, R8, 0x1f, RZ ;  /* 0x0000001f08097819 */ /* 0x004fc800000006ff */
[----:B------:R-:W2:Y:S02]  /*20950*/  SYNCS.PHASECHK.TRANS64.TRYWAIT P0, [R10+URZ+0x2d8a0], R9 ;  /* 0x02d8a0090a0075a7 */ /* 0x000ea4000800017f */
[----:B--2---:R-:W-:Y:S05]  /*20960*/  @!P0 BRA `(.L_x_11654) ;  /* 0x00000074001c8947 */ /* 0x004fea0003800000 */
.L_x_11823:
[----:B------:R-:W-:Y:S05]  /*20970*/  BSYNC B2 ;  /* 0x0000000000027941 */ /* 0x000fea0003800000 */
.L_x_11653:
[----:B------:R-:W-:Y:S04]  /*20980*/  BSSY B2, `(.L_x_11655) ;  /* 0x0000009000027945 */ /* 0x000fe80003800000 */
[----:B------:R-:W-:Y:S05]  /*20990*/  @P1 BRA `(.L_x_11656) ;  /* 0x00000000001c1947 */ /* 0x000fea0003800000 */
[----:B0-----:R-:W0:Y:S02]  /*209a0*/  S2R R6, SR_TID.X ;  /* 0x0000000000067919 */ /* 0x001e240000002100 */
[----:B0-----:R-:W-:Y:S01]  /*209b0*/  LOP3.LUT R7, R6, 0x1f, RZ, 0xc0, !PT ;  /* 0x0000001f06077812 */ /* 0x001fe200078ec0ff */
[----:B------:R-:W-:-:S03]  /*209c0*/  IMAD.MOV.U32 R6, RZ, RZ, 0x6000 ;  /* 0x00006000ff067424 */ /* 0x000fc600078e00ff */
[----:B------:R-:W-:Y:S01]  /*209d0*/  ISETP.NE.AND P0, PT, R7, RZ, PT ;  /* 0x000000ff0700720c */ /* 0x000fe20003f05270 */
[----:B------:R3:W-:-:S12]  /*209e0*/  SYNCS.ARRIVE.TRANS64 RZ, [R10+URZ+0x2d890], R6 ;  /* 0x02d890060aff79a7 */ /* 0x0007d8000800003f */
[----:B---3--:R-:W-:Y:S05]  /*209f0*/  @!P0 BRA `(.L_x_11656) ;  /* 0x0000000000048947 */ /* 0x008fea0003800000 */
[----:B------:R-:W-:Y:S01]  /*20a00*/  BPT.TRAP 0x1 ;  /* 0x000000040000795c */ /* 0x000fe20000300000 */
.L_x_11656:
[----:B------:R-:W-:Y:S05]  /*20a10*/  BSYNC B2 ;  /* 0x0000000000027941 */ /* 0x000fea0003800000 */
.L_x_11655:
[----:B------:R-:W-:Y:S01]  /*20a20*/  IMAD.MOV.U32 R23, RZ, RZ, RZ ;  /* 0x000000ffff177224 */ /* 0x000fe200078e00ff */
[----:B------:R-:W-:Y:S01]  /*20a30*/  UIADD3 UR4, UP0, UR40, 0x570, URZ ;  /* 0x0000057028047890 */ /* 0x000fe2000ff1e03f */
[----:B------:R-:W-:Y:S01]  /*20a40*/  IMAD R7, R3, 0x80, R4 ;  /* 0x0000008003077824 */ /* 0x000fe200078e0204 */
[----:B------:R-:W-:Y:S01]  /*20a50*/  PLOP3.LUT P0, PT, PT, PT, PT, 0x80, 0x0 ;  /* 0x000000000000781c */ /* 0x000fe20003f0f070 */
[----:B------:R-:W-:Y:S01]  /*20a60*/  IMAD R8, R29, 0x6000, R18 ;  /* 0x000060001d087824 */ /* 0x000fe200078e0212 */
[----:B------:R-:W-:Y:S01]  /*20a70*/  R2UR UR10, R23 ;  /* 0x00000000170a72ca */ /* 0x000fe200000e0000 */
[----:B------:R-:W-:Y:S01]  /*20a80*/  VIADD R7, R7, 0xffffff80 ;  /* 0xffffff8007077836 */ /* 0x000fe20000000000 */
[----:B------:R-:W-:Y:S01]  /*20a90*/  UIADD3.X UR5, URZ, UR41, URZ, UP0, !UPT ;  /* 0x000000293f057290 */ /* 0x000fe200087fe43f */
[----:B0-----:R-:W-:Y:S01]  /*20aa0*/  VIADD R6, R10, 0x2d890 ;  /* 0x0002d8900a067836 */ /* 0x001fe20000000000 */
[----:B------:R-:W-:Y:S01]  /*20ab0*/  UMOV UR6, 0x0 ;  /* 0x0000000000067882 */ /* 0x000fe20000000000 */
[----:B------:R-:W-:Y:S01]  /*20ac0*/  VIADD R11, R8, 0x15400 ;  /* 0x00015400080b7836 */ /* 0x000fe20000000000 */
[----:B------:R-:W-:-:S09]  /*20ad0*/  UMOV UR7, 0x12f00000 ;  /* 0x12f0000000077882 */ /* 0x000fd20000000000 */
.L_x_11657:
        /* <DEDUP_REMOVED lines=16> */
.L_x_11658:
        /* <DEDUP_REMOVED lines=16> */
.L_x_11659:
        /* <DEDUP_REMOVED lines=13> */
.L_x_11824:
[----:B------:R-:W-:Y:S05]  /*20db0*/  BSYNC B2 ;  /* 0x0000000000027941 */ /* 0x000fea0003800000 */
.L_x_11660:
[----:B------:R-:W-:Y:S01]  /*20dc0*/  BSSY B2, `(.L_x_11662) ;  /* 0x000000b000027945 */ /* 0x000fe20003800000 */
[----:B-1----:R-:W-:Y:S02]  /*20dd0*/  IMAD.MOV.U32 R12, RZ, RZ, 0x0 ;  /* 0x00000000ff0c7424 */ /* 0x002fe400078e00ff */
[----:B------:R-:W-:Y:S01]  /*20de0*/  IMAD.MOV.U32 R13, RZ, RZ, 0x12f00000 ;  /* 0x12f00000ff0d7424 */ /* 0x000fe200078e00ff */
[----:B------:R-:W-:Y:S06]  /*20df0*/  @P1 BRA `(.L_x_11663) ;  /* 0x00000000001c1947 */ /* 0x000fec0003800000 */
[----:B------:R-:W1:Y:S02]  /*20e00*/  S2R R6, SR_TID.X ;  /* 0x0000000000067919 */ /* 0x000e640000002100 */
[----:B-1----:R-:W-:Y:S02]  /*20e10*/  LOP3.LUT R11, R6, 0x1f, RZ, 0xc0, !PT ;  /* 0x0000001f060b7812 */ /* 0x002fe400078ec0ff */
[----:B------:R-:W-:Y:S02]  /*20e20*/  MOV R6, 0x6000 ;  /* 0x0000600000067802 */ /* 0x000fe40000000f00 */
[----:B------:R-:W-:Y:S02]  /*20e30*/  ISETP.NE.AND P0, PT, R11, RZ, PT ;  /* 0x000000ff0b00720c */ /* 0x000fe40003f05270 */
[----:B------:R1:W-:Y:S11]  /*20e40*/  SYNCS.ARRIVE.TRANS64 RZ, [R10+URZ+0x2d8b0], R6 ;  /* 0x02d8b0060aff79a7 */ /* 0x0003f6000800003f */
[----:B-1----:R-:W-:Y:S05]  /*20e50*/  @!P0 BRA `(.L_x_11663) ;  /* 0x0000000000048947 */ /* 0x002fea0003800000 */
[----:B------:R-:W-:Y:S01]  /*20e60*/  BPT.TRAP 0x1 ;  /* 0x000000040000795c */ /* 0x000fe20000300000 */
.L_x_11663:
[----:B------:R-:W-:Y:S05]  /*20e70*/  BSYNC B2 ;  /* 0x0000000000027941 */ /* 0x000fea0003800000 */
.L_x_11662:
[----:B------:R-:W-:Y:S01]  /*20e80*/  R2UR UR10, R23 ;  /* 0x00000000170a72ca */ /* 0x000fe200000e0000 */
[----:B------:R-:W-:Y:S01]  /*20e90*/  UIADD3 UR4, UP0, UR40, 0x670, URZ ;  /* 0x0000067028047890 */ /* 0x000fe2000ff1e03f */
[----:B------:R-:W-:Y:S01]  /*20ea0*/  R2UR UR6, R12 ;  /* 0x000000000c0672ca */ /* 0x000fe200000e0000 */
[----:B0-2---:R-:W-:Y:S01]  /*20eb0*/  VIADD R10, R10, 0x2d8b0 ;  /* 0x0002d8b00a0a7836 */ /* 0x005fe20000000000 */
[----:B------:R-:W-:Y:S01]  /*20ec0*/  R2UR UR7, R13 ;  /* 0x000000000d0772ca */ /* 0x000fe200000e0000 */
[----:B------:R-:W-:Y:S01]  /*20ed0*/  VIADD R6, R8, 0x400 ;  /* 0x0000040008067836 */ /* 0x000fe20000000000 */
[----:B------:R-:W-:Y:S01]  /*20ee0*/  PLOP3.LUT P0, PT, PT, PT, PT, 0x80, 0x0 ;  /* 0x000000000000781c */ /* 0x000fe20003f0f070 */
[----:B------:R-:W-:-:S12]  /*20ef0*/  UIADD3.X UR5, URZ, UR41, URZ, UP0, !UPT ;  /* 0x000000293f057290 */ /* 0x000fd800087fe43f */
.L_x_11664:
        /* <DEDUP_REMOVED lines=15> */
.L_x_11665:
        /* <DEDUP_REMOVED lines=15> */
.L_x_11666:
        /* <DEDUP_REMOVED lines=10> */
.L_x_11652:
[----:B------:R-:W-:Y:S05]  /*21180*/  BSYNC B1 ;  /* 0x0000000000017941 */ /* 0x000fea0003800000 */
.L_x_11651:
[----:B0-----:R-:W2:Y:S01]  /*21190*/  LDL.LU R6, [R1+0x4] ;  /* 0x0000040001067983 */ /* 0x001ea20000300800 */
[----:B------:R-:W-:Y:S01]  /*211a0*/  VIADD R29, R29, 0x1 ;  /* 0x000000011d1d7836 */ /* 0x000fe20000000000 */
[----:B------:R-:W-:Y:S01]  /*211b0*/  PLOP3.LUT P0, PT, PT, PT, PT, 0x8, 0x0 ;  /* 0x000000000000781c */ /* 0x000fe20003f0e170 */
[----:B------:R-:W-:-:S03]  /*211c0*/  VIADD R10, R3, 0xfffffffe ;  /* 0xfffffffe030a7836 */ /* 0x000fc60000000000 */
[C---:B------:R-:W-:Y:S02]  /*211d0*/  ISETP.NE.AND P1, PT, R29.reuse, 0x2, PT ;  /* 0x000000021d00780c */ /* 0x040fe40003f25270 */
[----:B------:R-:W-:Y:S02]  /*211e0*/  ISETP.GE.AND P2, PT, R10, R5, PT ;  /* 0x000000050a00720c */ /* 0x000fe40003f46270 */
[----:B------:R-:W-:Y:S02]  /*211f0*/  SEL R3, RZ, 0x1, P1 ;  /* 0x00000001ff037807 */ /* 0x000fe40000800000 */
[----:B------:R-:W-:Y:S02]  /*21200*/  SEL R29, R29, RZ, P1 ;  /* 0x000000ff1d1d7207 */ /* 0x000fe40000800000 */
[----:B--2---:R-:W-:-:S05]  /*21210*/  LOP3.LUT R6, R6, R3, RZ, 0x3c, !PT ;  /* 0x0000000306067212 */ /* 0x004fca00078e3cff */
[----:B------:R0:W-:Y:S02]  /*21220*/  STL [R1+0x4], R6 ;  /* 0x0000040601007387 */ /* 0x0001e40000100800 */
[----:B------:R-:W-:Y:S05]  /*21230*/  @!P2 BRA `(.L_x_11645) ;  /* 0x00000008005ca947 */ /* 0x000fea0003800000 */
.L_x_11683:
[----:B------:R-:W-:Y:S05]  /*21240*/  YIELD ;  /* 0x0000000000007946 */ /* 0x000fea0003800000 */
[----:B------:R-:W-:Y:S04]  /*21250*/  BSSY B1, `(.L_x_11667) ;  /* 0x000008b000017945 */ /* 0x000fe80003800000 */
[----:B--2---:R-:W-:Y:S05]  /*21260*/  @!P6 BRA `(.L_x_11668) ;  /* 0x000000080024e947 */ /* 0x004fea0003800000 */
[----:B0-----:R-:W2:Y:S01]  /*21270*/  LDL R6, [R1+0x4] ;  /* 0x0000040001067983 */ /* 0x001ea20000100800 */
[----:B------:R-:W-:Y:S01]  /*21280*/  IMAD R9, R29, 0x8, R18 ;  /* 0x000000081d097824 */ /* 0x000fe200078e0212 */
[----:B------:R-:W0:Y:S01]  /*21290*/  S2R R3, SR_TID.X ;  /* 0x0000000000037919 */ /* 0x000e220000002100 */
[----:B------:R-:W-:Y:S01]  /*212a0*/  BSSY B2, `(.L_x_11669) ;  /* 0x0000006000027945 */ /* 0x000fe20003800000 */
[----:B0-----:R-:W-:-:S04]  /*212b0*/  LOP3.LUT R3, R3, 0x7f, RZ, 0xc0, !PT ;  /* 0x0000007f03037812 */ /* 0x001fc800078ec0ff */
[----:B------:R-:W-:Y:S02]  /*212c0*/  ISETP.NE.AND P2, PT, R3, RZ, PT ;  /* 0x000000ff0300720c */ /* 0x000fe40003f45270 */
[----:B--2---:R-:W-:-:S04]  /*212d0*/  SHF.L.U32 R8, R6, 0x1f, RZ ;  /* 0x0000001f06087819 */ /* 0x004fc800000006ff */
[----:B------:R-:W0:Y:S02]  /*212e0*/  SYNCS.PHASECHK.TRANS64.TRYWAIT P1, [R9+URZ+0x2d8a0], R8 ;  /* 0x02d8a008090075a7 */ /* 0x000e24000802017f */
[----:B0-----:R-:W-:Y:S05]  /*212f0*/  @!P1 BRA `(.L_x_11670) ;  /* 0x0000006800e09947 */ /* 0x001fea0003800000 */
.L_x_11825:
[----:B------:R-:W-:Y:S05]  /*21300*/  BSYNC B2 ;  /* 0x0000000000027941 */ /* 0x000fea0003800000 */
.L_x_11669:
[----:B------:R-:W-:Y:S04]  /*21310*/  BSSY B2, `(.L_x_11671) ;  /* 0x0000009000027945 */ /* 0x000fe80003800000 */
        /* <DEDUP_REMOVED lines=8> */
.L_x_11672:
[----:B------:R-:W-:Y:S05]  /*213a0*/  BSYNC B2 ;  /* 0x0000000000027941 */ /* 0x000fea0003800000 */
.L_x_11671:
        /* <DEDUP_REMOVED lines=11> */
.L_x_11673:
        /* <DEDUP_REMOVED lines=10> */
[----:B------:R-:W-:Y:S01]  /*21500*/  IMAD.MOV.U32 R23, RZ, RZ, 0x20 ;  /* 0x00000020ff177424 */ /* 0x000fe200078e00ff */
[----:B------:R-:W-:Y:S01]  /*21510*/  PLOP3.LUT P1, PT, PT, PT, PT, 0x80, 0x0 ;  /* 0x000000000000781c */ /* 0x000fe20003f2f070 */
[----:B------:R-:W-:Y:S01]  /*21520*/  VIADD R11, R7, 0x17400 ;  /* 0x00017400070b7836 */ /* 0x000fe20000000000 */
[----:B------:R-:W-:Y:S01]  /*21530*/  UMOV UR6, 0x0 ;  /* 0x0000000000067882 */ /* 0x000fe20000000000 */
[----:B------:R-:W-:Y:S01]  /*21540*/  UMOV UR7, 0x12f00000 ;  /* 0x12f0000000077882 */ /* 0x000fe20000000000 */
[----:B------:R-:W-:-:S15]  /*21550*/  R2UR UR10, R23 ;  /* 0x00000000170a72ca */ /* 0x000fde00000e0000 */
.L_x_11674:
        /* <DEDUP_REMOVED lines=16> */
.L_x_11675:
        /* <DEDUP_REMOVED lines=10> */
[----:B------:R-:W2:Y:S01]  /*21700*/  SYNCS.PHASECHK.TRANS64.TRYWAIT P1, [R9+URZ+0x2d8c0], R8 ;  /* 0x02d8c008090075a7 */ /* 0x000ea2000802017f */
[----:B------:R-:W-:Y:S04]  /*21710*/  BSSY B2, `(.L_x_11676) ;  /* 0x0000002000027945 */ /* 0x000fe80003800000 */
[----:B--2---:R-:W-:Y:S05]  /*21720*/  @!P1 BRA `(.L_x_11677) ;  /* 0x0000006400e89947 */ /* 0x004fea0003800000 */
.L_x_11826:
[----:B------:R-:W-:Y:S05]  /*21730*/  BSYNC B2 ;  /* 0x0000000000027941 */ /* 0x000fea0003800000 */
.L_x_11676:
[----:B------:R-:W-:Y:S01]  /*21740*/  BSSY B2, `(.L_x_11678) ;  /* 0x000000b000027945 */ /* 0x000fe20003800000 */
[----:B-1----:R-:W-:Y:S01]  /*21750*/  IMAD.MOV.U32 R12, RZ, RZ, 0x0 ;  /* 0x00000000ff0c7424 */ /* 0x002fe200078e00ff */
[----:B------:R-:W-:Y:S02]  /*21760*/  MOV R13, 0x12f00000 ;  /* 0x12f00000000d7802 */ /* 0x000fe40000000f00 */
        /* <DEDUP_REMOVED lines=8> */
.L_x_11679:
[----:B------:R-:W-:Y:S05]  /*217f0*/  BSYNC B2 ;  /* 0x0000000000027941 */ /* 0x000fea0003800000 */
.L_x_11678:
        /* <DEDUP_REMOVED lines=8> */
.L_x_11680:
        /* <DEDUP_REMOVED lines=15> */
.L_x_11681:
        /* <DEDUP_REMOVED lines=15> */
.L_x_11682:
        /* <DEDUP_REMOVED lines=10> */
.L_x_11668:
[----:B------:R-:W-:Y:S05]  /*21b00*/  BSYNC B1 ;  /* 0x0000000000017941 */ /* 0x000fea0003800000 */
.L_x_11667:
        /* <DEDUP_REMOVED lines=10> */
.L_x_11645:
[----:B------:R-:W-:Y:S05]  /*21bb0*/  BSYNC B0 ;  /* 0x0000000000007941 */ /* 0x000fea0003800000 */
.L_x_11644:
[----:B------:R-:W3:Y:S01]  /*21bc0*/  LDC R2, c[0x0][0x448] ;  /* 0x00011200ff027b82 */ /* 0x000ee20000000800 */
[----:B------:R-:W-:Y:S01]  /*21bd0*/  VIADD R3, R25, 0xbf ;  /* 0x000000bf19037836 */ /* 0x000fe20000000000 */
[----:B------:R-:W-:Y:S06]  /*21be0*/  @!P0 WARPSYNC.ALL ;  /* 0x0000000000008948 */ /* 0x000fec0003800000 */
[----:B------:R-:W-:Y:S01]  /*21bf0*/  @!P0 BAR.SYNC.DEFER_BLOCKING 0xc, 0x200 ;  /* 0x0308000000008b1d */ /* 0x000fe20000010000 */
[----:B---3--:R-:W-:-:S13]  /*21c00*/  ISETP.NE.AND P1, PT, R2, 0x1, PT ;  /* 0x000000010200780c */ /* 0x008fda0003f25270 */
[----:B------:R-:W3:Y:S08]  /*21c10*/  @P1 LDC R4, c[0x0][0x44c] ;  /* 0x00011300ff041b82 */ /* 0x000ef00000000800 */
[----:B------:R-:W4:Y:S01]  /*21c20*/  @P1 LDC R2, c[0x0][0x450] ;  /* 0x00011400ff021b82 */ /* 0x000f220000000800 */
[----:B---3--:R-:W-:-:S05]  /*21c30*/  @P1 IMAD.HI.U32 R4, R3, R4, RZ ;  /* 0x0000000403041227 */ /* 0x008fca00078e00ff */
[----:B----4-:R-:W-:-:S05]  /*21c40*/  @P1 SHF.R.U32.HI R3, RZ, R2, R4 ;  /* 0x00000002ff031219 */ /* 0x010fca0000011604 */
[----:B------:R-:W-:Y:S02]  /*21c50*/  IMAD.IADD R21, R21, 0x1, R3 ;  /* 0x0000000115157824 */ /* 0x000fe400078e0203 */
[----:B------:R-:W3:Y:S02]  /*21c60*/  LDC.64 R2, c[0x0][0x9e0] ;  /* 0x00027800ff027b82 */ /* 0x000ee40000000a00 */
[----:B---3--:R-:W-:Y:S01]  /*21c70*/  ISETP.GE.AND P2, PT, R3, 0x1, PT ;  /* 0x000000010300780c */ /* 0x008fe20003f46270 */
[----:B------:R-:W-:-:S12]  /*21c80*/  IMAD.IADD R2, R21, 0x1, R2 ;  /* 0x0000000115027824 */ /* 0x000fd800078e0202 */
[----:B------:R-:W-:Y:S05]  /*21c90*/  @!P2 BRA `(.L_x_11684) ;  /* 0x000000000048a947 */ /* 0x000fea0003800000 */
[C---:B------:R-:W-:Y:S01]  /*21ca0*/  ISETP.GT.AND P0, PT, R21.reuse, RZ, PT ;  /* 0x000000ff1500720c */ /* 0x040fe20003f04270 */
[----:B------:R-:W-:Y:S01]  /*21cb0*/  BSSY B0, `(.L_x_11685) ;  /* 0x000000e000007945 */ /* 0x000fe20003800000 */
[----:B0-----:R-:W-:-:S11]  /*21cc0*/  VIADD R6, R21, 0xffffffff ;  /* 0xffffffff15067836 */ /* 0x001fd60000000000 */
        /* <DEDUP_REMOVED lines=8> */
.L_x_11686:
[----:B------:R-:W-:-:S13]  /*21d50*/  ISETP.NE.AND P0, PT, R3, 0x1, PT ;  /* 0x000000010300780c */ /* 0x000fda0003f05270 */
[----:B------:R-:W0:Y:S02]  /*21d60*/  @P0 LDC.64 R4, c[0x0][0x9e8] ;  /* 0x00027a00ff040b82 */ /* 0x000e240000000a00 */
[----:B0-----:R-:W-:-:S05]  /*21d70*/  @P0 IMAD.HI.U32 R4, R6, R4, RZ ;  /* 0x0000000406040227 */ /* 0x001fca00078e00ff */
[----:B------:R-:W-:-:S07]  /*21d80*/  @P0 SHF.R.U32.HI R6, RZ, R5, R4 ;  /* 0x00000005ff060219 */ /* 0x000fce0000011604 */
.L_x_11687:
[----:B------:R-:W-:Y:S05]  /*21d90*/  BSYNC B0 ;  /* 0x0000000000007941 */ /* 0x000fea0003800000 */
.L_x_11685:
[----:B------:R-:W-:-:S05]  /*21da0*/  IMAD R6, R6, R3, R3 ;  /* 0x0000000306067224 */ /* 0x000fca00078e0203 */
[----:B------:R-:W-:-:S07]  /*21db0*/  VIMNMX R2, R2, R6, PT ;  /* 0x0000000602027248 */ /* 0x000fce0003fe0100 */
.L_x_11684:
[----:B------:R-:W-:Y:S01]  /*21dc0*/  VIADD R2, R2, 0x7f ;  /* 0x0000007f02027836 */ /* 0x000fe20000000000 */
[----:B------:R-:W-:Y:S01]  /*21dd0*/  ULDC UR4, c[0x0][0x9dc] ;  /* 0x0002770000047ab9 */ /* 0x000fe20000000800 */
[----:B------:R-:W-:-:S03]  /*21de0*/  IMAD.MOV.U32 R5, RZ, RZ, R25 ;  /* 0x000000ffff057224 */ /* 0x000fc600078e0019 */
[----:B------:R-:W-:-:S04]  /*21df0*/  SHF.R.S32.HI R4, RZ, 0x1f, R2 ;  /* 0x0000001fff047819 */ /* 0x000fc80000011402 */
[----:B------:R-:W-:Y:S02]  /*21e00*/  LEA.HI R4, R4, R2, RZ, 0x7 ;  /* 0x0000000204047211 */ /* 0x000fe400078f38ff */
[----:B------:R-:W3:Y:S02]  /*21e10*/  @P1 LDC R2, c[0x0][0x450] ;  /* 0x00011400ff021b82 */ /* 0x000ee40000000800 */
[----:B------:R-:W-:-:S04]  /*21e20*/  SHF.R.S32.HI R4, RZ, 0x7, R4 ;  /* 0x00000007ff047819 */ /* 0x000fc80000011404 */
[----:B0-----:R-:W-:Y:S02]  /*21e30*/  VIMNMX R6, R22, R4, PT ;  /* 0x0000000416067248 */ /* 0x001fe40003fe0100 */
[----:B------:R-:W0:Y:S02]  /*21e40*/  @P1 LDC R4, c[0x0][0x44c] ;  /* 0x00011300ff041b82 */ /* 0x000e240000000800 */
[----:B0-----:R-:W-:-:S05]  /*21e50*/  @P1 IMAD.HI.U32 R4, R25, R4, RZ ;  /* 0x0000000419041227 */ /* 0x001fca00078e00ff */
[----:B---3--:R-:W-:-:S05]  /*21e60*/  @P1 SHF.R.U32.HI R5, RZ, R2, R4 ;  /* 0x00000002ff051219 */ /* 0x008fca0000011604 */
        /* <DEDUP_REMOVED lines=13> */
.L_x_11690:
[----:B------:R-:W-:-:S13]  /*21f40*/  ISETP.NE.AND P0, PT, R3, 0x1, PT ;  /* 0x000000010300780c */ /* 0x000fda0003f05270 */
[----:B------:R-:W0:Y:S02]  /*21f50*/  @P0 LDC.64 R4, c[0x0][0x9e8] ;  /* 0x00027a00ff040b82 */ /* 0x000e240000000a00 */
[----:B0-----:R-:W-:-:S05]  /*21f60*/  @P0 IMAD.HI.U32 R4, R7, R4, RZ ;  /* 0x0000000407040227 */ /* 0x001fca00078e00ff */
[----:B------:R-:W-:-:S07]  /*21f70*/  @P0 SHF.R.U32.HI R7, RZ, R5, R4 ;  /* 0x00000005ff070219 */ /* 0x000fce0000011604 */
.L_x_11691:
[----:B------:R-:W-:Y:S05]  /*21f80*/  BSYNC B0 ;  /* 0x0000000000007941 */ /* 0x000fea0003800000 */
.L_x_11689:
[----:B------:R-:W-:-:S05]  /*21f90*/  IMAD R3, R7, R3, RZ ;  /* 0x0000000307037224 */ /* 0x000fca00078e02ff */
[----:B------:R-:W-:-:S07]  /*21fa0*/  VIMNMX R2, R2, R3, !PT ;  /* 0x0000000302027248 */ /* 0x000fce0007fe0100 */
.L_x_11688:
[----:B------:R-:W-:Y:S01]  /*21fb0*/  ISETP.NE.AND P1, PT, R0, RZ, PT ;  /* 0x000000ff0000720c */ /* 0x000fe20003f25270 */
[----:B------:R-:W-:Y:S01]  /*21fc0*/  BSSY B0, `(.L_x_11692) ;  /* 0x0000024000007945 */ /* 0x000fe20003800000 */
[----:B------:R-:W-:-:S04]  /*21fd0*/  SHF.R.S32.HI R3, RZ, 0x1f, R2 ;  /* 0x0000001fff037819 */ /* 0x000fc80000011402 */
[----:B------:R-:W-:Y:S01]  /*21fe0*/  LEA.HI R3, R3, R2, RZ, 0x7 ;  /* 0x0000000203037211 */ /* 0x000fe200078f38ff */
[----:B------:R-:W-:-:S03]  /*21ff0*/  IMAD.MOV.U32 R2, RZ, RZ, RZ ;  /* 0x000000ffff027224 */ /* 0x000fc600078e00ff */
[----:B------:R-:W-:-:S03]  /*22000*/  SHF.R.S32.HI R3, RZ, 0x7, R3 ;  /* 0x00000007ff037819 */ /* 0x000fc60000011403 */
[----:B------:R-:W0:Y:S01]  /*22010*/  @!P1 LDC R0, c[0x0][0x9f0] ;  /* 0x00027c00ff009b82 */ /* 0x000e220000000800 */
[----:B------:R-:W-:-:S04]  /*22020*/  VIMNMX R4, RZ, R3, !PT ;  /* 0x00000003ff047248 */ /* 0x000fc80007fe0100 */
[----:B------:R-:W-:-:S13]  /*22030*/  ISETP.GT.AND P0, PT, R6, R4, PT ;  /* 0x000000040600720c */ /* 0x000fda0003f04270 */
[----:B------:R-:W-:Y:S05]  /*22040*/  @!P0 BRA `(.L_x_11693) ;  /* 0x00000000006c8947 */ /* 0x000fea0003800000 */
[-C--:B0-----:R-:W-:Y:S02]  /*22050*/  IABS R5, R0.reuse ;  /* 0x0000000000057213 */ /* 0x081fe40000000000 */
[----:B--2---:R-:W-:Y:S02]  /*22060*/  IABS R8, R0 ;  /* 0x0000000000087213 */ /* 0x004fe40000000000 */
[----:B------:R-:W0:Y:S03]  /*22070*/  I2F.RP R2, R5 ;  /* 0x0000000500027306 */ /* 0x000e260000209400 */
[----:B------:R-:W-:-:S05]  /*22080*/  IMAD.MOV R8, RZ, RZ, -R8 ;  /* 0x000000ffff087224 */ /* 0x000fca00078e0a08 */
[----:B0-----:R-:W0:Y:S02]  /*22090*/  MUFU.RCP R2, R2 ;  /* 0x0000000200027308 */ /* 0x001e240000001000 */
[----:B0-----:R-:W-:-:S06]  /*220a0*/  IADD3 R2, R2, 0xffffffe, RZ ;  /* 0x0ffffffe02027810 */ /* 0x001fcc0007ffe0ff */
[----:B------:R-:W0:Y:S02]  /*220b0*/  F2I.FTZ.U32.TRUNC.NTZ R3, R2 ;  /* 0x0000000200037305 */ /* 0x000e24000021f000 */
[----:B0-----:R-:W-:-:S04]  /*220c0*/  IMAD.MOV R2, RZ, RZ, -R3 ;  /* 0x000000ffff027224 */ /* 0x001fc800078e0a03 */
[----:B------:R-:W-:Y:S02]  /*220d0*/  IMAD R7, R2, R5, RZ ;  /* 0x0000000502077224 */ /* 0x000fe400078e02ff */
[----:B------:R-:W-:-:S04]  /*220e0*/  IMAD.MOV.U32 R2, RZ, RZ, RZ ;  /* 0x000000ffff027224 */ /* 0x000fc800078e00ff */
        /* <DEDUP_REMOVED lines=17> */
.L_x_11693:
[----:B------:R-:W-:Y:S05]  /*22200*/  BSYNC B0 ;  /* 0x0000000000007941 */ /* 0x000fea0003800000 */
.L_x_11692:
[-C--:B0-----:R-:W-:Y:S01]  /*22210*/  IMAD R0, R19, R2.reuse, R4 ;  /* 0x0000000213007224 */ /* 0x081fe200078e0204 */
        /* <DEDUP_REMOVED lines=12> */
[----:B------:R-:W3:Y:S01]  /*222e0*/  LDC.64 R2, c[0x0][0xc60] ;  /* 0x00031800ff027b82 */ /* 0x000ee20000000a00 */
[----:B------:R-:W0:Y:S02]  /*222f0*/  FLO.U32 R0, UR4 ;  /* 0x0000000400007d00 */ /* 0x000e2400080e0000 */
[----:B0-----:R-:W-:-:S06]  /*22300*/  ISETP.EQ.U32.AND P0, PT, R0, R5, PT ;  /* 0x000000050000720c */ /* 0x001fcc0003f02070 */
[----:B------:R-:W3:Y:S07]  /*22310*/  POPC R5, UR4 ;  /* 0x0000000400057d09 */ /* 0x000eee0008000000 */
[----:B---3--:R-:W3:Y:S01]  /*22320*/  @P0 ATOMG.E.ADD.STRONG.GPU PT, R3, desc[UR54][R2.64], R5 ;  /* 0x00000005020309a8 */ /* 0x008ee200081ee1f6 */
[----:B------:R-:W0:Y:S02]  /*22330*/  S2R R4, SR_LTMASK ;  /* 0x0000000000047919 */ /* 0x000e240000003900 */
[----:B0-----:R-:W-:-:S04]  /*22340*/  LOP3.LUT R4, R4, UR4, RZ, 0xc0, !PT ;  /* 0x0000000404047c12 */ /* 0x001fc8000f8ec0ff */
[----:B------:R-:W0:Y:S01]  /*22350*/  POPC R7, R4 ;  /* 0x0000000400077309 */ /* 0x000e220000000000 */
[----:B---3--:R-:W0:Y:S02]  /*22360*/  SHFL.IDX PT, R0, R3, R0, 0x1f ;  /* 0x00001f0003007589 */ /* 0x008e2400000e0000 */
[----:B0-----:R-:W-:Y:S01]  /*22370*/  IADD3 R24, R0, UR37, R7 ;  /* 0x0000002500187c10 */ /* 0x001fe2000fffe007 */
[----:B------:R-:W-:Y:S06]  /*22380*/  BRA `(.L_x_11696) ;  /* 0x0000003000b47947 */ /* 0x000fec0003800000 */
.L_x_11695:
        /* <DEDUP_REMOVED lines=9> */
[----:B-1----:R-:W-:Y:S01]  /*22420*/  MOV R12, 0x1 ;  /* 0x00000001000c7802 */ /* 0x002fe20000000f00 */
[----:B------:R-:W0:Y:S01]  /*22430*/  LDC.64 R2, c[0x4][R2] ;  /* 0x0100000002027b82 */ /* 0x000e220000000a00 */
[----:B------:R-:W-:Y:S02]  /*22440*/  IMAD.U32 R5, RZ, RZ, UR7 ;  /* 0x00000007ff057e24 */ /* 0x000fe4000f8e00ff */
[----:B------:R-:W-:Y:S02]  /*22450*/  IMAD.U32 R6, RZ, RZ, UR8 ;  /* 0x00000008ff067e24 */ /* 0x000fe4000f8e00ff */
[----:B------:R-:W-:-:S02]  /*22460*/  IMAD.U32 R7, RZ, RZ, UR9 ;  /* 0x00000009ff077e24 */ /* 0x000fc4000f8e00ff */
[----:B------:R-:W-:Y:S02]  /*22470*/  IMAD.U32 R10, RZ, RZ, UR4 ;  /* 0x00000004ff0a7e24 */ /* 0x000fe4000f8e00ff */
[----:B------:R-:W-:Y:S02]  /*22480*/  IMAD.U32 R11, RZ, RZ, UR5 ;  /* 0x00000005ff0b7e24 */ /* 0x000fe4000f8e00ff */
[----:B--2---:R-:W-:Y:S02]  /*22490*/  IMAD.MOV.U32 R8, RZ, RZ, 0x70 ;  /* 0x00000070ff087424 */ /* 0x004fe400078e00ff */
[----:B------:R-:W-:-:S07]  /*224a0*/  IMAD.MOV.U32 R13, RZ, RZ, RZ ;  /* 0x000000ffff0d7224 */ /* 0x000fce00078e00ff */
[----:B------:R-:W-:-:S07]  /*224b0*/  LEPC R20, `(.L_x_11698) ;  /* 0x000000001014794e */ /* 0x000fce0000000000 */
[----:B0-----:R-:W-:Y:S05]  /*224c0*/  CALL.ABS.NOINC R2 ;  /* 0x0000000002007343 */ /* 0x001fea0003c00000 */
.L_x_11698:
[----:B------:R-:W-:Y:S05]  /*224d0*/  BSYNC B6 ;  /* 0x0000000000067941 */ /* 0x000fea0003800000 */
.L_x_11697:
        /* <DEDUP_REMOVED lines=9> */
[----:B------:R-:W-:Y:S02]  /*22570*/  IMAD.U32 R4, RZ, RZ, UR6 ;  /* 0x00000006ff047e24 */ /* 0x000fe4000f8e00ff */
[----:B------:R-:W-:Y:S02]  /*22580*/  IMAD.U32 R5, RZ, RZ, UR7 ;  /* 0x00000007ff057e24 */ /* 0x000fe4000f8e00ff */
[----:B------:R-:W-:Y:S02]  /*22590*/  IMAD.U32 R6, RZ, RZ, UR8 ;  /* 0x00000008ff067e24 */ /* 0x000fe4000f8e00ff */
[----:B------:R-:W-:-:S02]  /*225a0*/  IMAD.U32 R7, RZ, RZ, UR9 ;  /* 0x00000009ff077e24 */ /* 0x000fc4000f8e00ff */
[----:B------:R-:W-:Y:S02]  /*225b0*/  IMAD.U32 R10, RZ, RZ, UR4 ;  /* 0x00000004ff0a7e24 */ /* 0x000fe4000f8e00ff */
[----:B------:R-:W-:Y:S02]  /*225c0*/  IMAD.U32 R11, RZ, RZ, UR5 ;  /* 0x00000005ff0b7e24 */ /* 0x000fe4000f8e00ff */
[----:B--2---:R-:W-:Y:S02]  /*225d0*/  IMAD.MOV.U32 R8, RZ, RZ, 0x70 ;  /* 0x00000070ff087424 */ /* 0x004fe400078e00ff */
[----:B-1----:R-:W-:Y:S02]  /*225e0*/  IMAD.MOV.U32 R12, RZ, RZ, 0x1 ;  /* 0x00000001ff0c7424 */ /* 0x002fe400078e00ff */
[----:B0-----:R-:W-:-:S07]  /*225f0*/  IMAD.MOV.U32 R13, RZ, RZ, RZ ;  /* 0x000000ffff0d7224 */ /* 0x001fce00078e00ff */
[----:B------:R-:W-:-:S07]  /*22600*/  LEPC R20, `(.L_x_11701) ;  /* 0x000000001014794e */ /* 0x000fce0000000000 */
[----:B---3--:R-:W-:Y:S05]  /*22610*/  CALL.ABS.NOINC R2 ;  /* 0x0000000002007343 */ /* 0x008fea0003c00000 */
.L_x_11701:
        /* <DEDUP_REMOVED lines=15> */
.L_x_11700:
[----:B------:R-:W-:Y:S05]  /*22710*/  BSYNC B6 ;  /* 0x0000000000067941 */ /* 0x000fea0003800000 */
.L_x_11699:
[----:B------:R-:W-:Y:S01]  /*22720*/  ULDC.64 UR4, c[0x0][0x9f8] ;  /* 0x00027e0000047ab9 */ /* 0x000fe20000000a00 */
[----:B------:R-:W3:Y:S01]  /*22730*/  LDL R20, [R1+0x18] ;  /* 0x0000180001147983 */ /* 0x000ee20000100800 */
[----:B------:R-:W-:-:S03]  /*22740*/  ISETP.NE.U32.AND P0, PT, RZ, UR4, PT ;  /* 0x00000004ff007c0c */ /* 0x000fc6000bf05070 */
[----:B------:R-:W4:Y:S01]  /*22750*/  LDL R19, [R1+0x28] ;  /* 0x0000280001137983 */ /* 0x000f220000100800 */
[----:B------:R-:W-:Y:S01]  /*22760*/  ISETP.NE.AND.EX P0, PT, RZ, UR5, PT, P0 ;  /* 0x00000005ff007c0c */ /* 0x000fe2000bf05300 */
[----:B------:R-:W-:Y:S01]  /*22770*/  IMAD.MOV.U32 R9, RZ, RZ, R27 ;  /* 0x000000ffff097224 */ /* 0x000fe200078e001b */
[----:B------:R-:W0:Y:S01]  /*22780*/  LDC R5, c[0x0][0x430] ;  /* 0x00010c00ff057b82 */ /* 0x000e220000000800 */
[----:B------:R-:W1:Y:S01]  /*22790*/  S2R R22, SR_TID.X ;  /* 0x0000000000167919 */ /* 0x000e620000002100 */
[----:B------:R-:W2:Y:S01]  /*227a0*/  S2R R21, SR_TID.X ;  /* 0x0000000000157919 */ /* 0x000ea20000002100 */
[----:B------:R-:W-:Y:S01]  /*227b0*/  VIADD R23, R23, 0xffffffff ;  /* 0xffffffff17177836 */ /* 0x000fe20000000000 */
[----:B------:R-:W-:-:S07]  /*227c0*/  ULDC UR4, c[0x0][0x2f4] ;  /* 0x0000bd0000047ab9 */ /* 0x000fce0000000800 */
[----:B------:R-:W1:Y:S02]  /*227d0*/  @P0 LDC.64 R2, c[0x0][0x9f8] ;  /* 0x00027e00ff020b82 */ /* 0x000e640000000a00 */
[----:B-1----:R-:W-:-:S05]  /*227e0*/  @P0 IMAD.WIDE R2, R27, 0x4, R2 ;  /* 0x000000041b020825 */ /* 0x002fca00078e0202 */
[----:B------:R1:W4:Y:S01]  /*227f0*/  @P0 LDG.E R9, desc[UR54][R2.64] ;  /* 0x0000003602090981 */ /* 0x000322000c1e1900 */
[----:B0-----:R-:W-:Y:S01]  /*22800*/  ISETP.NE.AND P1, PT, R5, 0x1, PT ;  /* 0x000000010500780c */ /* 0x001fe20003f25270 */
[----:B------:R-:W-:Y:S01]  /*22810*/  IMAD.SHL.U32 R22, R22, 0x20, RZ ;  /* 0x0000002016167824 */ /* 0x000fe200078e00ff */
[----:B--2---:R-:W-:Y:S01]  /*22820*/  LOP3.LUT R21, R21, 0x7f, RZ, 0xc0, !PT ;  /* 0x0000007f15157812 */ /* 0x004fe200078ec0ff */
[----:B------:R-:W-:-:S03]  /*22830*/  IMAD.SHL.U32 R8, R23, 0x80, RZ ;  /* 0x0000008017087824 */ /* 0x000fc600078e00ff */
[----:B------:R-:W-:Y:S02]  /*22840*/  SHF.R.U32.HI R21, RZ, 0x2, R21 ;  /* 0x00000002ff157819 */ /* 0x000fe40000011615 */
[----:B------:R-:W-:-:S04]  /*22850*/  LOP3.LUT R22, R22, 0x60, RZ, 0xc0, !PT ;  /* 0x0000006016167812 */ /* 0x000fc800078ec0ff */
[----:B------:R-:W-:Y:S01]  /*22860*/  LOP3.LUT R0, R8, R21, R22, 0xfe, !PT ;  /* 0x0000001508007212 */ /* 0x000fe200078efe16 */
[----:B-1----:R-:W0:Y:S08]  /*22870*/  @P1 LDC R3, c[0x0][0x434] ;  /* 0x00010d00ff031b82 */ /* 0x002e300000000800 */
[----:B------:R-:W1:Y:S01]  /*22880*/  @P1 LDC R2, c[0x0][0x438] ;  /* 0x00010e00ff021b82 */ /* 0x000e620000000800 */
[----:B------:R-:W-:Y:S01]  /*22890*/  LOP3.LUT R16, R16, 0xfffffff7, RZ, 0xc0, !PT ;  /* 0xfffffff710107812 */ /* 0x000fe200078ec0ff */
[----:B------:R-:W-:Y:S01]  /*228a0*/  UMOV UR5, 0xffffffff ;  /* 0xffffffff00057882 */ /* 0x000fe20000000000 */
[C---:B---3--:R-:W-:Y:S01]  /*228b0*/  ISETP.GE.AND P0, PT, R0.reuse, R20, PT ;  /* 0x000000140000720c */ /* 0x048fe20003f06270 */
[----:B----4-:R-:W-:-:S04]  /*228c0*/  IMAD.IADD R0, R0, 0x1, R19 ;  /* 0x0000000100007824 */ /* 0x010fc800078e0213 */
[----:B0-----:R-:W-:-:S04]  /*228d0*/  @P1 IMAD.HI.U32 R3, R0, R3, RZ ;  /* 0x0000000300031227 */ /* 0x001fc800078e00ff */
[----:B------:R-:W-:Y:S01]  /*228e0*/  IMAD.MOV.U32 R6, RZ, RZ, R0 ;  /* 0x000000ffff067224 */ /* 0x000fe200078e0000 */
[----:B-1----:R-:W-:-:S03]  /*228f0*/  @P1 SHF.R.U32.HI R6, RZ, R2, R3 ;  /* 0x00000002ff061219 */ /* 0x002fc60000011603 */
[----:B------:R-:W0:Y:S01]  /*22900*/  @!P0 LDC.64 R2, c[0x0][0x428] ;  /* 0x00010a00ff028b82 */ /* 0x000e220000000a00 */
[--C-:B------:R-:W-:Y:S01]  /*22910*/  @!P0 SHF.R.S32.HI R7, RZ, 0x1f, R6.reuse ;  /* 0x0000001fff078819 */ /* 0x100fe20000011406 */
[----:B------:R-:W-:-:S04]  /*22920*/  IMAD.MOV R4, RZ, RZ, -R6 ;  /* 0x000000ffff047224 */ /* 0x000fc800078e0a06 */
[----:B------:R-:W-:Y:S01]  /*22930*/  IMAD R4, R5, R4, R0 ;  /* 0x0000000405047224 */ /* 0x000fe200078e0200 */
[----:B------:R-:W-:Y:S01]  /*22940*/  SHF.R.S32.HI R10, RZ, 0x1f, R9 ;  /* 0x0000001fff0a7819 */ /* 0x000fe20000011409 */
[----:B------:R1:W-:Y:S01]  /*22950*/  STL [R1+0xc], R9 ;  /* 0x00000c0901007387 */ /* 0x0003e20000100800 */
[----:B0-----:R-:W-:-:S03]  /*22960*/  @!P0 IMAD.WIDE.U32 R6, R9, R2, R6 ;  /* 0x0000000209068225 */ /* 0x001fc600078e0006 */
[----:B------:R0:W-:Y:S01]  /*22970*/  STL [R1+0x2c], R10 ;  /* 0x00002c0a01007387 */ /* 0x0001e20000100800 */
[----:B------:R-:W-:-:S04]  /*22980*/  @!P0 IMAD R0, R10, R2, RZ ;  /* 0x000000020a008224 */ /* 0x000fc800078e02ff */
[----:B------:R-:W-:Y:S02]  /*22990*/  @!P0 IMAD R0, R9, R3, R0 ;  /* 0x0000000309008224 */ /* 0x000fe400078e0200 */
[----:B-1----:R-:W1:Y:S01]  /*229a0*/  S2R R9, SR_TID.X ;  /* 0x0000000000097919 */ /* 0x002e620000002100 */
[----:B------:R-:W2:Y:S01]  /*229b0*/  @!P0 LDC.64 R2, c[0x0][0x418] ;  /* 0x00010600ff028b82 */ /* 0x000ea20000000a00 */
[----:B------:R-:W-:Y:S02]  /*229c0*/  @!P0 IMAD.IADD R0, R7, 0x1, R0 ;  /* 0x0000000107008824 */ /* 0x000fe400078e0200 */
[----:B------:R-:W-:-:S05]  /*229d0*/  IMAD.U32 R5, RZ, RZ, UR38 ;  /* 0x00000026ff057e24 */ /* 0x000fca000f8e00ff */
[----:B------:R-:W-:Y:S02]  /*229e0*/  ISETP.NE.AND P2, PT, R5, 0x3, PT ;  /* 0x000000030500780c */ /* 0x000fe40003f45270 */
[----:B--2---:R-:W-:-:S04]  /*229f0*/  @!P0 LEA R2, P1, R6, R2, 0x2 ;  /* 0x0000000206028211 */ /* 0x004fc800078210ff */
[----:B------:R-:W-:Y:S01]  /*22a00*/  @!P0 LEA.HI.X R3, R6, R3, R0, 0x2, P1 ;  /* 0x0000000306038211 */ /* 0x000fe200008f1400 */
[----:B------:R-:W-:Y:S02]  /*22a10*/  IMAD.MOV.U32 R0, RZ, RZ, RZ ;  /* 0x000000ffff007224 */ /* 0x000fe400078e00ff */
[----:B-1----:R-:W-:-:S04]  /*22a20*/  IMAD.SHL.U32 R9, R9, 0x8, RZ ;  /* 0x0000000809097824 */ /* 0x002fc800078e00ff */
[----:B------:R1:W5:Y:S01]  /*22a30*/  @!P0 LDG.E R0, desc[UR54][R2.64] ;  /* 0x0000003602008981 */ /* 0x000362000c1e1900 */
[----:B------:R-:W-:Y:S02]  /*22a40*/  LOP3.LUT R9, R9, 0x18, RZ, 0xc0, !PT ;  /* 0x0000001809097812 */ /* 0x000fe400078ec0ff */
[----:B------:R-:W-:Y:S02]  /*22a50*/  @P2 LOP3.LUT R16, R16, 0x8, RZ, 0xfc, !PT ;  /* 0x0000000810102812 */ /* 0x000fe400078efcff */
[C---:B------:R-:W-:Y:S02]  /*22a60*/  ISETP.GE.AND P0, PT, R9.reuse, UR4, PT ;  /* 0x0000000409007c0c */ /* 0x040fe4000bf06270 */
[C---:B0-----:R-:W-:Y:S02]  /*22a70*/  LOP3.LUT R10, R9.reuse, 0x20, RZ, 0xfc, !PT ;  /* 0x00000020090a7812 */ /* 0x041fe400078efcff */
[----:B------:R-:W-:Y:S02]  /*22a80*/  LOP3.LUT R16, R16, 0xfffffffb, RZ, 0xc0, !PT ;  /* 0xfffffffb10107812 */ /* 0x000fe400078ec0ff */
[----:B------:R-:W-:-:S02]  /*22a90*/  LOP3.LUT R9, R9, 0x40, RZ, 0xfc, !PT ;  /* 0x0000004009097812 */ /* 0x000fc400078efcff */
[----:B------:R-:W-:-:S05]  /*22aa0*/  ISETP.GE.AND P1, PT, R10, UR4, PT ;  /* 0x000000040a007c0c */ /* 0x000fca000bf26270 */
[----:B------:R-:W-:Y:S02]  /*22ab0*/  @P0 LOP3.LUT R16, R16, 0x4, RZ, 0xfc, !PT ;  /* 0x0000000410100812 */ /* 0x000fe400078efcff */
[----:B------:R-:W-:Y:S02]  /*22ac0*/  ISETP.GE.AND P0, PT, R9, UR4, PT ;  /* 0x0000000409007c0c */ /* 0x000fe4000bf06270 */
[----:B------:R-:W-:-:S04]  /*22ad0*/  LOP3.LUT R16, R16, 0xfffffffe, RZ, 0xc0, !PT ;  /* 0xfffffffe10107812 */ /* 0x000fc800078ec0ff */
[----:B------:R-:W-:-:S04]  /*22ae0*/  LOP3.LUT R16, R16, 0xfffffffd, RZ, 0xc0, !PT ;  /* 0xfffffffd10107812 */ /* 0x000fc800078ec0ff */
[----:B------:R-:W-:-:S04]  /*22af0*/  @P1 LOP3.LUT R16, R16, 0x2, RZ, 0xfc, !PT ;  /* 0x0000000210101812 */ /* 0x000fc800078efcff */
[----:B------:R-:W-:Y:S01]  /*22b00*/  @P0 LOP3.LUT R16, R16, 0x1, RZ, 0xfc, !PT ;  /* 0x0000000110100812 */ /* 0x000fe200078efcff */
[----:B-1----:R-:W-:Y:S06]  /*22b10*/  BRA.DIV UR5, `(.L_x_11702) ;  /* 0x0000005605007947 */ /* 0x002fec000b800000 */
.L_x_11829:
[----:B------:R-:W-:Y:S05]  /*22b20*/  @!P2 BRA `(.L_x_11703) ;  /* 0x000000000004a947 */ /* 0x000fea0003800000 */
[----:B------:R-:W-:Y:S01]  /*22b30*/  BPT.TRAP 0x1 ;  /* 0x000000040000795c */ /* 0x000fe20000300000 */
.L_x_11703:
[----:B------:R-:W2:Y:S01]  /*22b40*/  LDL R9, [R1] ;  /* 0x0000000001097983 */ /* 0x000ea20000100800 */
        /* <DEDUP_REMOVED lines=17> */
[----:B------:R-:W-:-:S04]  /*22c60*/  LEA R19, P0, R2, UR6, 0x1 ;  /* 0x0000000602137c11 */ /* 0x000fc8000f8008ff */
[----:B------:R-:W-:Y:S01]  /*22c70*/  LEA.HI.X R22, R2, UR7, R22, 0x1, P0 ;  /* 0x0000000702167c11 */ /* 0x000fe200080f0c16 */
[----:B------:R-:W-:Y:S01]  /*22c80*/  IMAD R2, R28, 0x8, R18 ;  /* 0x000000081c027824 */ /* 0x000fe200078e0212 */
[----:B--2---:R-:W-:-:S06]  /*22c90*/  SHF.L.U32 R3, R9, 0x1f, RZ ;  /* 0x0000001f09037819 */ /* 0x004fcc00000006ff */
[----:B------:R-:W0:Y:S02]  /*22ca0*/  SYNCS.PHASECHK.TRANS64.TRYWAIT P0, [R2+URZ+0x2d840], R3 ;  /* 0x02d84003020075a7 */ /* 0x000e24000800017f */
[----:B0-----:R-:W-:Y:S05]  /*22cb0*/  @!P0 BRA `(.L_x_11705) ;  /* 0x0000005000cc8947 */ /* 0x001fea0003800000 */
.L_x_11830:
[----:B------:R-:W-:Y:S05]  /*22cc0*/  BSYNC B0 ;  /* 0x0000000000007941 */ /* 0x000fea0003800000 */
.L_x_11704:
[----:B------:R-:W2:Y:S01]  /*22cd0*/  LDL R12, [R1+0x18] ;  /* 0x00001800010c7983 */ /* 0x000ea20000100800 */
[----:B------:R-:W-:Y:S01]  /*22ce0*/  ULDC.64 UR4, c[0x0][0x300] ;  /* 0x0000c00000047ab9 */ /* 0x000fe20000000a00 */
[----:B------:R-:W-:Y:S02]  /*22cf0*/  ULDC.64 UR6, c[0x0][0x2e8] ;  /* 0x0000ba0000067ab9 */ /* 0x000fe40000000a00 */
[----:B------:R-:W3:Y:S01]  /*22d00*/  LDL R10, [R1+0x10] ;  /* 0x00001000010a7983 */ /* 0x000ee20000100800 */
[----:B------:R-:W-:Y:S01]  /*22d10*/  IMAD R5, R5, UR4, RZ ;  /* 0x0000000405057c24 */ /* 0x000fe2000f8e02ff */
[----:B------:R-:W-:Y:S01]  /*22d20*/  LOP3.LUT P4, RZ, R16, 0x4, RZ, 0xc0, !PT ;  /* 0x0000000410ff7812 */ /* 0x000fe2000788c0ff */
[----:B------:R-:W1:Y:S02]  /*22d30*/  S2R R7, SR_TID.X ;  /* 0x0000000000077919 */ /* 0x000e640000002100 */
[----:B0-----:R-:W-:Y:S01]  /*22d40*/  IMAD R3, R4, UR5, R5 ;  /* 0x0000000504037c24 */ /* 0x001fe2000f8e0205 */
        /* <DEDUP_REMOVED lines=8> */
[----:B------:R-:W-:-:S04]  /*22dd0*/  ULDC.64 UR4, c[0x0][0x308] ;  /* 0x0000c20000047ab9 */ /* 0x000fc80000000a00 */
[----:B------:R-:W-:-:S03]  /*22de0*/  IADD3 R5, R5, R0, RZ ;  /* 0x0000000005057210 */ /* 0x000fc60007ffe0ff */
[----:B------:R-:W-:Y:S01]  /*22df0*/  IMAD.WIDE.U32 R4, R17, UR4, R4 ;  /* 0x0000000411047c25 */ /* 0x000fe2000f8e0004 */
[----:B------:R-:W-:Y:S02]  /*22e00*/  UMOV UR4, 0xffffffff ;  /* 0xffffffff00047882 */ /* 0x000fe40000000000 */
[----:B------:R-:W-:Y:S02]  /*22e10*/  LEA R0, P0, R4, UR6, 0x1 ;  /* 0x0000000604007c11 */ /* 0x000fe4000f8008ff */
[----:B-1----:R-:W-:Y:S01]  /*22e20*/  LOP3.LUT R9, R7, 0x7f, RZ, 0xc0, !PT ;  /* 0x0000007f07097812 */ /* 0x002fe200078ec0ff */
[----:B------:R-:W-:-:S03]  /*22e30*/  IMAD R7, R17, UR5, R5 ;  /* 0x0000000511077c24 */ /* 0x000fc6000f8e0205 */
[----:B------:R-:W-:Y:S02]  /*22e40*/  SHF.R.U32.HI R11, RZ, 0x2, R9 ;  /* 0x00000002ff0b7819 */ /* 0x000fe40000011609 */
[----:B------:R-:W0:Y:S01]  /*22e50*/  S2R R9, SR_TID.X ;  /* 0x0000000000097919 */ /* 0x000e220000002100 */
[----:B------:R-:W-:Y:S01]  /*22e60*/  LEA.HI.X R7, R4, UR7, R7, 0x1, P0 ;  /* 0x0000000704077c11 */ /* 0x000fe200080f0c07 */
[----:B0-----:R-:W-:-:S05]  /*22e70*/  IMAD.SHL.U32 R9, R9, 0x8, RZ ;  /* 0x0000000809097824 */ /* 0x001fca00078e00ff */
[----:B------:R-:W-:Y:S02]  /*22e80*/  LOP3.LUT R9, R9, 0x18, RZ, 0xc0, !PT ;  /* 0x0000001809097812 */ /* 0x000fe400078ec0ff */
[----:B--2---:R-:W-:-:S04]  /*22e90*/  IADD3 R3, -R11, R12, -R8 ;  /* 0x0000000c0b037210 */ /* 0x004fc80007ffe908 */
[----:B------:R-:W-:Y:S01]  /*22ea0*/  ISETP.GE.AND P0, PT, R3, 0x1, PT ;  /* 0x000000010300780c */ /* 0x000fe20003f06270 */
[----:B---3--:R-:W-:Y:S01]  /*22eb0*/  IMAD R8, R28, 0x3000, R10 ;  /* 0x000030001c087824 */ /* 0x008fe200078e020a */
[----:B------:R-:W-:Y:S11]  /*22ec0*/  BRA.DIV UR4, `(.L_x_11706) ;  /* 0x00000052045c7947 */ /* 0x000ff6000b800000 */
        /* <DEDUP_REMOVED lines=38> */
.L_x_11840:
        /* <DEDUP_REMOVED lines=12> */
.L_x_11707:
        /* <DEDUP_REMOVED lines=11> */
.L_x_11708:
[----:B------:R1:W5:Y:S01]  /*232a0*/  LDL.LU R3, [R1+0x34] ;  /* 0x0000340001037983 */ /* 0x0003620000300800 */
[----:B------:R1:W-:Y:S02]  /*232b0*/  SYNCS.ARRIVE.TRANS64.A1T0 RZ, [R2+URZ+0x2d830], RZ ;  /* 0x02d830ff02ff79a7 */ /* 0x0003e4000810003f */
[----:B------:R-:W-:Y:S05]  /*232c0*/  WARPSYNC.ALL ;  /* 0x0000000000007948 */ /* 0x000fea0003800000 */
[----:B------:R-:W-:Y:S01]  /*232d0*/  ULDC.64 UR4, c[0x0][0x298] ;  /* 0x0000a60000047ab9 */ /* 0x000fe20000000a00 */
[----:B------:R-:W-:Y:S01]  /*232e0*/  VIADD R0, R18, 0xc400 ;  /* 0x0000c40012007836 */ /* 0x000fe20000000000 */
[----:B------:R-:W-:Y:S01]  /*232f0*/  ULDC.64 UR6, c[0x0][0xa00] ;  /* 0x0002800000067ab9 */ /* 0x000fe20000000a00 */
[----:B------:R-:W-:Y:S01]  /*23300*/  BSSY B6, `(.L_x_11709) ;  /* 0x0000021000067945 */ /* 0x000fe20003800000 */
[----:B------:R-:W-:Y:S01]  /*23310*/  BAR.SYNC.DEFER_BLOCKING 0x8, 0x200 ;  /* 0x0208000000007b1d */ /* 0x000fe20000010000 */
[----:B------:R-:W-:-:S02]  /*23320*/  ISETP.NE.U32.AND P0, PT, RZ, UR6, PT ;  /* 0x00000006ff007c0c */ /* 0x000fc4000bf05070 */
[----:B------:R-:W-:Y:S02]  /*23330*/  LOP3.LUT P1, RZ, R0, 0x1bf, RZ, 0xc0, !PT ;  /* 0x000001bf00ff7812 */ /* 0x000fe4000782c0ff */
[----:B------:R-:W-:-:S04]  /*23340*/  ISETP.NE.AND.EX P0, PT, RZ, UR7, PT, P0 ;  /* 0x00000007ff007c0c */ /* 0x000fc8000bf05300 */
[----:B------:R-:W-:Y:S02]  /*23350*/  SEL R26, R27, RZ, !P0 ;  /* 0x000000ff1b1a7207 */ /* 0x000fe40004000000 */
[----:B-1---5:R-:W-:Y:S01]  /*23360*/  SHF.R.S32.HI R2, RZ, 0x1f, R3 ;  /* 0x0000001fff027819 */ /* 0x022fe20000011403 */
[----:B0-----:R-:W-:-:S04]  /*23370*/  IMAD.WIDE.U32 R4, R3, UR4, RZ ;  /* 0x0000000403047c25 */ /* 0x001fc8000f8e00ff */
[----:B------:R-:W-:Y:S01]  /*23380*/  IMAD R2, R2, UR4, RZ ;  /* 0x0000000402027c24 */ /* 0x000fe2000f8e02ff */
[----:B------:R0:W-:Y:S03]  /*23390*/  STL.64 [R1+0x38], R4 ;  /* 0x0000380401007387 */ /* 0x0001e60000100a00 */
[----:B------:R-:W-:Y:S01]  /*233a0*/  IMAD R0, R3, UR5, R2 ;  /* 0x0000000503007c24 */ /* 0x000fe2000f8e0202 */
[----:B------:R-:W-:-:S03]  /*233b0*/  SHF.R.S32.HI R2, RZ, 0x1f, R27 ;  /* 0x0000001fff027819 */ /* 0x000fc6000001141b */
[----:B------:R-:W-:Y:S01]  /*233c0*/  IMAD.IADD R3, R5, 0x1, R0 ;  /* 0x0000000105037824 */ /* 0x000fe200078e0200 */
[----:B------:R-:W-:-:S04]  /*233d0*/  SEL R0, R2, RZ, !P0 ;  /* 0x000000ff02007207 */ /* 0x000fc80004000000 */
[----:B------:R0:W-:Y:S04]  /*233e0*/  STL [R1+0x34], R3 ;  /* 0x0000340301007387 */ /* 0x0001e80000100800 */
[----:B------:R0:W-:Y:S01]  /*233f0*/  STL [R1+0x44], R0 ;  /* 0x0000440001007387 */ /* 0x0001e20000100800 */
        /* <DEDUP_REMOVED lines=17> */
.L_x_11710:
[----:B------:R-:W-:Y:S05]  /*23510*/  BSYNC B6 ;  /* 0x0000000000067941 */ /* 0x000fea0003800000 */
.L_x_11709:
[----:B------:R-:W2:Y:S01]  /*23520*/  LDL.LU R2, [R1+0x34] ;  /* 0x0000340001027983 */ /* 0x000ea20000300800 */
[----:B------:R-:W1:Y:S01]  /*23530*/  LDC R9, c[0x0][0x448] ;  /* 0x00011200ff097b82 */ /* 0x000e620000000800 */
[----:B------:R-:W-:Y:S01]  /*23540*/  ULDC.64 UR4, c[0x0][0x2d8] ;  /* 0x0000b60000047ab9 */ /* 0x000fe20000000a00 */
[----:B------:R-:W-:Y:S01]  /*23550*/  ULDC.64 UR6, c[0x0][0x2e0] ;  /* 0x0000b80000067ab9 */ /* 0x000fe20000000a00 */
[----:B------:R-:W3:Y:S01]  /*23560*/  LDL.LU.64 R20, [R1+0x38] ;  /* 0x0000380001147983 */ /* 0x000ee20000300a00 */
[----:B------:R-:W-:-:S03]  /*23570*/  ULDC.64 UR8, c[0x0][0x280] ;  /* 0x0000a00000087ab9 */ /* 0x000fc60000000a00 */
[----:B0-----:R-:W4:Y:S01]  /*23580*/  LDL.LU R0, [R1+0x44] ;  /* 0x0000440001007983 */ /* 0x001f220000300800 */
[----:B-1----:R-:W-:-:S13]  /*23590*/  ISETP.NE.AND P1, PT, R9, 0x1, PT ;  /* 0x000000010900780c */ /* 0x002fda0003f25270 */
        /* <DEDUP_REMOVED lines=20> */
[----:B------:R2:W5:Y:S03]  /*236e0*/  LDL R21, [R1+0x8] ;  /* 0x0000080001157983 */ /* 0x0005660000100800 */
[----:B------:R-:W-:-:S04]  /*236f0*/  IMAD.IADD R0, R20, 0x1, R25 ;  /* 0x0000000114007824 */ /* 0x000fc800078e0219 */
        /* <DEDUP_REMOVED lines=16> */
[----:B------:R-:W-:Y:S01]  /*23800*/  IMAD.IADD R6, R5, 0x1, R6 ;  /* 0x0000000105067824 */ /* 0x000fe200078e0206 */
        /* <DEDUP_REMOVED lines=13> */
[----:B------:R-:W-:-:S04]  /*238e0*/  IMAD R6, R6, UR5, R7 ;  /* 0x0000000506067c24 */ /* 0x000fc8000f8e0207 */
[----:B------:R-:W-:Y:S01]  /*238f0*/  IMAD.IADD R3, R3, 0x1, R6 ;  /* 0x0000000103037824 */ /* 0x000fe200078e0206 */
[----:B------:R-:W-:-:S05]  /*23900*/  SHF.R.S32.HI R6, RZ, 0x1f, R0 ;  /* 0x0000001fff067819 */ /* 0x000fca0000011400 */
[----:B------:R-:W-:Y:S02]  /*23910*/  IMAD R6, R6, UR6, RZ ;  /* 0x0000000606067c24 */ /* 0x000fe4000f8e02ff */
[----:B------:R-:W-:-:S04]  /*23920*/  IMAD.WIDE.U32 R2, R0, UR6, R2 ;  /* 0x0000000600027c25 */ /* 0x000fc8000f8e0002 */
[C---:B0-----:R-:W-:Y:S02]  /*23930*/  IMAD.SHL.U32 R11, R13.reuse, 0x8, RZ ;  /* 0x000000080d0b7824 */ /* 0x041fe400078e00ff */
[----:B------:R-:W-:Y:S01]  /*23940*/  IMAD R6, R0, UR7, R6 ;  /* 0x0000000700067c24 */ /* 0x000fe2000f8e0206 */
[----:B------:R-:W-:Y:S02]  /*23950*/  SHF.L.U32 R10, R13, 0x3, RZ ;  /* 0x000000030d0a7819 */ /* 0x000fe400000006ff */
        /* <DEDUP_REMOVED lines=16> */
[----:B------:R-:W-:Y:S01]  /*23a60*/  IMAD.IADD R25, R20, 0x1, R25 ;  /* 0x0000000114197824 */ /* 0x000fe200078e0219 */
[----:B------:R-:W1:Y:S04]  /*23a70*/  SHFL.IDX PT, R2, R4, RZ, 0x1c1f ;  /* 0x001c1fff04027589 */ /* 0x000e6800000e0000 */
[----:B------:R-:W-:-:S13]  /*23a80*/  ISETP.GE.AND P3, PT, R25, R0, PT ;  /* 0x000000001900720c */ /* 0x000fda0003f66270 */
[----:B0-----:R-:W-:-:S05]  /*23a90*/  @!P3 LEA R3, P4, R10, R3, 0x1 ;  /* 0x000000030a03b211 */ /* 0x001fca00078808ff */
[----:B-1----:R-:W-:-:S05]  /*23aa0*/  @!P3 IMAD.X R2, RZ, RZ, R2, P4 ;  /* 0x000000ffff02b224 */ /* 0x002fca00020e0602 */
        /* <DEDUP_REMOVED lines=45> */
[----:B0-----:R-:W-:-:S05]  /*23d80*/  @!P3 LEA R3, P4, R10, R3, 0x1 ;  /* 0x000000030a03b211 */ /* 0x001fca00078808ff */
[----:B-1----:R-:W-:-:S05]  /*23d90*/  @!P3 IMAD.X R2, RZ, RZ, R2, P4 ;  /* 0x000000ffff02b224 */ /* 0x002fca00020e0602 */
[----:B------:R-:W-:-:S04]  /*23da0*/  @!P3 LOP3.LUT R3, R3, R2, RZ, 0x3c, !PT ;  /* 0x000000020303b212 */ /* 0x000fc800078e3cff */
[----:B------:R-:W-:-:S04]  /*23db0*/  @!P3 LOP3.LUT R2, R3, R2, RZ, 0x3c, !PT ;  /* 0x000000020302b212 */ /* 0x000fc800078e3cff */
[----:B------:R-:W-:-:S05]  /*23dc0*/  @!P3 LOP3.LUT R3, R3, R2, RZ, 0x3c, !PT ;  /* 0x000000020303b212 */ /* 0x000fca00078e3cff */
[----:B------:R-:W-:Y:S04]  /*23dd0*/  @!P3 LDGSTS.E.BYPASS.LTC128B.128 [R8+0xe400], desc[UR54][R2.64], !P0 ;  /* 0x0e4000000208bfae */ /* 0x000fe8000c101d76 */
[----:B------:R-:W-:Y:S04]  /*23de0*/  @!P3 LDGSTS.E.BYPASS.LTC128B.128 [R8+0x11400], desc[UR54][R2.64+0x40], !P1 ;  /* 0x114000400208bfae */ /* 0x000fe8000c901d76 */
[----:B------:R0:W-:Y:S04]  /*23df0*/  @!P3 LDGSTS.E.BYPASS.LTC128B.128 [R8+0x14400], desc[UR54][R2.64+0x80], !P2 ;  /* 0x144000800208bfae */ /* 0x0001e8000d101d76 */
[----:B0-2---:R0:W1:Y:S02]  /*23e00*/  SHFL.IDX PT, R2, R7, 0x1, 0x1c1f ;  /* 0x003c1f0007027f89 */ /* 0x00506400000e0000 */
.L_x_11853:
        /* <DEDUP_REMOVED lines=12> */
.L_x_11712:
        /* <DEDUP_REMOVED lines=18> */
.L_x_11854:
[----:B------:R-:W-:Y:S05]  /*23ff0*/  BSYNC B0 ;  /* 0x0000000000007941 */ /* 0x000fea0003800000 */
.L_x_11713:
        /* <DEDUP_REMOVED lines=8> */
[----:B------:R-:W-:Y:S01]  /*24080*/  MOV R10, R28 ;  /* 0x0000001c000a7202 */ /* 0x000fe20000000f00 */
[----:B------:R2:W5:Y:S04]  /*24090*/  LDL.LU R20, [R1] ;  /* 0x0000000001147983 */ /* 0x0005680000300800 */
[----:B------:R2:W-:Y:S01]  /*240a0*/  STL [R1+0x8], R23 ;  /* 0x0000081701007387 */ /* 0x0005e20000100800 */
[----:B-1----:R-:W-:-:S05]  /*240b0*/  IMAD.SHL.U32 R4, R2, 0x8, RZ ;  /* 0x0000000802047824 */ /* 0x002fca00078e00ff */
[----:B------:R-:W-:-:S04]  /*240c0*/  LOP3.LUT R4, R4, 0x18, RZ, 0xc0, !PT ;  /* 0x0000001804047812 */ /* 0x000fc800078ec0ff */
[C---:B------:R-:W-:Y:S02]  /*240d0*/  LOP3.LUT R3, R4.reuse, 0x20, RZ, 0xfc, !PT ;  /* 0x0000002004037812 */ /* 0x040fe400078efcff */
[C---:B------:R-:W-:Y:S02]  /*240e0*/  LOP3.LUT R2, R4.reuse, 0x40, RZ, 0xfc, !PT ;  /* 0x0000004004027812 */ /* 0x040fe400078efcff */
[----:B------:R-:W-:Y:S02]  /*240f0*/  ISETP.GE.AND P3, PT, R4, UR4, PT ;  /* 0x0000000404007c0c */ /* 0x000fe4000bf66270 */
[----:B------:R-:W-:Y:S02]  /*24100*/  ISETP.GE.AND P2, PT, R3, UR4, PT ;  /* 0x0000000403007c0c */ /* 0x000fe4000bf46270 */
[----:B--2---:R-:W-:-:S13]  /*24110*/  ISETP.GE.AND P1, PT, R2, UR4, PT ;  /* 0x0000000402007c0c */ /* 0x004fda000bf26270 */
.L_x_11729:
        /* <DEDUP_REMOVED lines=10> */
[----:B------:R-:W-:Y:S02]  /*241c0*/  IMAD.SHL.U32 R2, R2, 0x20, RZ ;  /* 0x0000002002027824 */ /* 0x000fe400078e00ff */
        /* <DEDUP_REMOVED lines=14> */
[----:B------:R-:W-:-:S03]  /*242b0*/  ULDC.64 UR4, c[0x0][0x418] ;  /* 0x0001060000047ab9 */ /* 0x000fc60000000a00 */
[----:B------:R-:W-:Y:S01]  /*242c0*/  IMAD.IADD R3, R4, 0x1, R3 ;  /* 0x0000000104037824 */ /* 0x000fe200078e0203 */
        /* <DEDUP_REMOVED lines=15> */
.L_x_11717:
[----:B------:R-:W-:Y:S01]  /*243c0*/  IMAD R5, R28, 0x8, R18 ;  /* 0x000000081c057824 */ /* 0x000fe200078e0212 */
[----:B------:R-:W-:Y:S01]  /*243d0*/  SHF.L.U32 R0, R2, 0x1f, RZ ;  /* 0x0000001f02007819 */ /* 0x000fe200000006ff */
[----:B------:R-:W-:Y:S03]  /*243e0*/  BSSY B1, `(.L_x_11718) ;  /* 0x0000003000017945 */ /* 0x000fe60003800000 */
[----:B------:R-:W0:Y:S02]  /*243f0*/  SYNCS.PHASECHK.TRANS64.TRYWAIT P0, [R5+URZ+0x2d840], R0 ;  /* 0x02d84000050075a7 */ /* 0x000e24000800017f */
[----:B0-----:R-:W-:Y:S05]  /*24400*/  @!P0 BRA `(.L_x_11719) ;  /* 0x0000004800988947 */ /* 0x001fea0003800000 */
.L_x_11855:
[----:B------:R-:W-:Y:S05]  /*24410*/  BSYNC B1 ;  /* 0x0000000000017941 */ /* 0x000fea0003800000 */
.L_x_11718:
        /* <DEDUP_REMOVED lines=52> */
.L_x_11865:
        /* <DEDUP_REMOVED lines=11> */
.L_x_11721:
        /* <DEDUP_REMOVED lines=11> */
.L_x_11722:
[----:B------:R1:W-:Y:S01]  /*248c0*/  SYNCS.ARRIVE.TRANS64.A1T0 RZ, [R5+URZ+0x2d830], RZ ;  /* 0x02d830ff05ff79a7 */ /* 0x0003e2000810003f */
[----:B------:R-:W-:Y:S05]  /*248d0*/  @!P5 BRA `(.L_x_11723) ;  /* 0x000000000004d947 */ /* 0x000fea0003800000 */
[----:B------:R-:W-:Y:S01]  /*248e0*/  BPT.TRAP 0x1 ;  /* 0x000000040000795c */ /* 0x000fe20000300000 */
.L_x_11723:
[----:B------:R-:W-:Y:S01]  /*248f0*/  SHF.L.U32 R2, R20, 0x1f, RZ ;  /* 0x0000001f14027819 */ /* 0x000fe200000006ff */
[----:B-1----:R-:W-:Y:S01]  /*24900*/  IMAD R5, R10, 0x8, R18 ;  /* 0x000000080a057824 */ /* 0x002fe200078e0212 */
[----:B------:R-:W-:Y:S03]  /*24910*/  BSSY B1, `(.L_x_11724) ;  /* 0x0000003000017945 */ /* 0x000fe60003800000 */
[----:B------:R-:W1:Y:S02]  /*24920*/  SYNCS.PHASECHK.TRANS64.TRYWAIT P0, [R5+URZ+0x2d860], R2 ;  /* 0x02d86002050075a7 */ /* 0x000e64000800017f */
[----:B-1----:R-:W-:Y:S05]  /*24930*/  @!P0 BRA `(.L_x_11725) ;  /* 0x0000004800b48947 */ /* 0x002fea0003800000 */
.L_x_11866:
[----:B------:R-:W-:Y:S05]  /*24940*/  BSYNC B1 ;  /* 0x0000000000017941 */ /* 0x000fea0003800000 */
.L_x_11724:
        /* <DEDUP_REMOVED lines=8> */
[----:B---3--:R-:W-:Y:S02]  /*249d0*/  IMAD R4, R10, 0x3000, R4 ;  /* 0x000030000a047824 */ /* 0x008fe400078e0204 */
        /* <DEDUP_REMOVED lines=36> */
.L_x_11876:
        /* <DEDUP_REMOVED lines=29> */
.L_x_11727:
        /* <DEDUP_REMOVED lines=12> */
.L_x_11728:
        /* <DEDUP_REMOVED lines=8> */
.L_x_11716:
[----:B------:R-:W-:Y:S05]  /*24f30*/  BSYNC B0 ;  /* 0x0000000000007941 */ /* 0x000fea0003800000 */
.L_x_11715:
        /* <DEDUP_REMOVED lines=17> */
.L_x_11731:
[----:B------:R-:W-:Y:S05]  /*25050*/  BSYNC B0 ;  /* 0x0000000000007941 */ /* 0x000fea0003800000 */
.L_x_11730:
[----:B------:R-:W-:-:S05]  /*25060*/  IMAD.U32 R0, RZ, RZ, UR38 ;  /* 0x00000026ff007e24 */ /* 0x000fca000f8e00ff */
[----:B------:R-:W-:-:S13]  /*25070*/  ISETP.NE.AND P0, PT, R0, 0x3, PT ;  /* 0x000000030000780c */ /* 0x000fda0003f05270 */
[----:B------:R-:W-:Y:S05]  /*25080*/  @!P0 BRA `(.L_x_11732) ;  /* 0x0000000000048947 */ /* 0x000fea0003800000 */
[----:B------:R-:W-:Y:S01]  /*25090*/  BPT.TRAP 0x1 ;  /* 0x000000040000795c */ /* 0x000fe20000300000 */
.L_x_11732:
        /* <DEDUP_REMOVED lines=8> */
.L_x_11877:
[----:B------:R-:W-:Y:S05]  /*25120*/  BSYNC B0 ;  /* 0x0000000000007941 */ /* 0x000fea0003800000 */
.L_x_11733:
        /* <DEDUP_REMOVED lines=51> */
.L_x_11887:
        /* <DEDUP_REMOVED lines=13> */
.L_x_11736:
        /* <DEDUP_REMOVED lines=11> */
.L_x_11737:
        /* <DEDUP_REMOVED lines=8> */
.L_x_11696:
[----:B------:R-:W-:Y:S05]  /*25660*/  BSYNC B7 ;  /* 0x0000000000077941 */ /* 0x000fea0003800000 */
.L_x_11694:
[----:B------:R-:W-:-:S13]  /*25670*/  LOP3.LUT P0, RZ, R16, 0x10, RZ, 0xc0, !PT ;  /* 0x0000001010ff7812 */ /* 0x000fda000780c0ff */
[----:B------:R-:W-:Y:S05]  /*25680*/  @!P0 BRA `(.L_x_11738) ;  /* 0x0000000000248947 */ /* 0x000fea0003800000 */
[----:B------:R-:W-:Y:S05]  /*25690*/  WARPSYNC.ALL ;  /* 0x0000000000007948 */ /* 0x000fea0003800000 */
[----:B------:R-:W3:Y:S08]  /*256a0*/  S2UR UR5, SR_CgaCtaId ;  /* 0x00000000000579c3 */ /* 0x000ef00000008800 */
[----:B------:R-:W-:Y:S06]  /*256b0*/  BAR.SYNC.DEFER_BLOCKING 0x5, 0x200 ;  /* 0x0148000000007b1d */ /* 0x000fec0000010000 */
[----:B------:R-:W-:-:S02]  /*256c0*/  UMOV UR4, 0x400 ;  /* 0x0000040000047882 */ /* 0x000fc40000000000 */
[----:B---3--:R-:W-:-:S06]  /*256d0*/  ULEA UR4, UR5, UR4, 0x18 ;  /* 0x0000000405047291 */ /* 0x008fcc000f8ec03f */
[----:B------:R-:W-:-:S05]  /*256e0*/  IMAD.U32 R18, RZ, RZ, UR4 ;  /* 0x00000004ff127e24 */ /* 0x000fca000f8e00ff */
[----:B------:R3:W4:Y:S01]  /*256f0*/  LDS.128 R24, [R18+0x2d8d0] ;  /* 0x02d8d00012187984 */ /* 0x0007220000000c00 */
[----:B------:R-:W-:Y:S06]  /*25700*/  BAR.ARV 0x4, 0x200 ;  /* 0x0108000000007b1d */ /* 0x000fec0000002000 */
[----:B------:R-:W-:Y:S05]  /*25710*/  BRA `(.L_x_11739) ;  /* 0x0000000c00d87947 */ /* 0x000fea0003800000 */
.L_x_11738:
        /* <DEDUP_REMOVED lines=23> */
[----:B---3--:R-:W-:Y:S02]  /*25890*/  @!P1 IMAD.MOV.U32 R25, RZ, RZ, R7 ;  /* 0x000000ffff199224 */ /* 0x008fe400078e0007 */
        /* <DEDUP_REMOVED lines=18> */
[----:B------:R0:W2:Y:S02]  /*259c0*/  SHFL.IDX PT, R14, R2, 0x1f, 0x1f ;  /* 0x03e01f00020e7f89 */ /* 0x0000a400000e0000 */
.L_x_11897:
[----:B------:R-:W-:Y:S02]  /*259d0*/  ULDC UR4, c[0x0][0xc38] ;  /* 0x00030e0000047ab9 */ /* 0x000fe40000000800 */
[----:B------:R-:W-:-:S04]  /*259e0*/  IMAD.U32 R4, RZ, RZ, UR4 ;  /* 0x00000004ff047e24 */ /* 0x000fc8000f8e00ff */
[----:B--2---:R-:W-:-:S04]  /*259f0*/  IMAD R3, R14, R4, RZ ;  /* 0x000000040e037224 */ /* 0x004fc800078e02ff */
[----:B------:R-:W-:-:S05]  /*25a00*/  IMAD.IADD R6, R6, 0x1, R3 ;  /* 0x0000000106067824 */ /* 0x000fca00078e0203 */
[----:B------:R-:W-:-:S13]  /*25a10*/  ISETP.GT.AND P6, PT, R6, R0, PT ;  /* 0x000000000600720c */ /* 0x000fda0003fc4270 */
[----:B------:R-:W-:Y:S05]  /*25a20*/  @P6 BRA `(.L_x_11741) ;  /* 0x0000000000a46947 */ /* 0x000fea0003800000 */
.L_x_11744:
        /* <DEDUP_REMOVED lines=34> */
[----:B------:R0:W2:Y:S02]  /*25c50*/  SHFL.IDX PT, R14, R2, 0x1f, 0x1f ;  /* 0x03e01f00020e7f89 */ /* 0x0000a400000e0000 */
.L_x_11905:
[----:B------:R-:W-:Y:S02]  /*25c60*/  ULDC UR4, c[0x0][0xc38] ;  /* 0x00030e0000047ab9 */ /* 0x000fe40000000800 */
[----:B------:R-:W-:-:S04]  /*25c70*/  IMAD.U32 R4, RZ, RZ, UR4 ;  /* 0x00000004ff047e24 */ /* 0x000fc8000f8e00ff */
[----:B--2---:R-:W-:-:S04]  /*25c80*/  IMAD R3, R14, R4, RZ ;  /* 0x000000040e037224 */ /* 0x004fc800078e02ff */
[----:B------:R-:W-:-:S05]  /*25c90*/  IMAD.IADD R6, R3, 0x1, R6 ;  /* 0x0000000103067824 */ /* 0x000fca00078e0206 */
[----:B------:R-:W-:-:S13]  /*25ca0*/  ISETP.GT.AND P6, PT, R6, R0, PT ;  /* 0x000000000600720c */ /* 0x000fda0003fc4270 */
[----:B------:R-:W-:Y:S05]  /*25cb0*/  @!P6 BRA `(.L_x_11744) ;  /* 0xfffffffc005ce947 */ /* 0x000fea000383ffff */
.L_x_11741:
        /* <DEDUP_REMOVED lines=8> */
[----:B------:R-:W-:-:S03]  /*25d40*/  IMAD.IADD R27, R7, 0x1, R27 ;  /* 0x00000001071b7824 */ /* 0x000fc600078e021b */
[----:B------:R2:W4:Y:S04]  /*25d50*/  SHFL.IDX PT, R5, R5, R7, 0x1f ;  /* 0x00001f0705057589 */ /* 0x00052800000e0000 */
.L_x_11910:
[----:B------:R-:W-:-:S13]  /*25d60*/  ISETP.NE.AND P0, PT, R3, RZ, PT ;  /* 0x000000ff0300720c */ /* 0x000fda0003f05270 */
[----:B------:R-:W-:Y:S05]  /*25d70*/  @!P0 BRA `(.L_x_11746) ;  /* 0x0000000000108947 */ /* 0x000fea0003800000 */
[----:B------:R-:W-:Y:S01]  /*25d80*/  UMOV UR4, 0xffffffff ;  /* 0xffffffff00047882 */ /* 0x000fe20000000000 */
[----:B-1----:R-:W-:Y:S02]  /*25d90*/  IADD3 R12, R7, -0x1, RZ ;  /* 0xffffffff070c7810 */ /* 0x002fe40007ffe0ff */
[----:B------:R-:W-:Y:S05]  /*25da0*/  BRA.DIV UR4, `(.L_x_11747) ;  /* 0x0000004a04e47947 */ /* 0x000fea000b800000 */
[----:B------:R1:W0:Y:S02]  /*25db0*/  SHFL.IDX PT, R24, R2, R12, 0x1f ;  /* 0x00001f0c02187589 */ /* 0x00022400000e0000 */
.L_x_11746:
[----:B----4-:R-:W-:Y:S01]  /*25dc0*/  ISETP.NE.AND P0, PT, R5, 0x1, PT ;  /* 0x000000010500780c */ /* 0x010fe20003f05270 */
[----:B0-----:R-:W-:-:S04]  /*25dd0*/  IMAD R24, R24, R4, R6 ;  /* 0x0000000418187224 */ /* 0x001fc800078e0206 */
[----:B------:R-:W-:-:S08]  /*25de0*/  IMAD.IADD R0, R0, 0x1, -R24 ;  /* 0x0000000100007824 */ /* 0x000fd000078e0a18 */
[----:B------:R-:W-:Y:S05]  /*25df0*/  @!P0 BRA `(.L_x_11748) ;  /* 0x0000000000dc8947 */ /* 0x000fea0003800000 */
[-C--:B---3--:R-:W-:Y:S01]  /*25e00*/  IABS R6, R25.reuse ;  /* 0x0000001900067213 */ /* 0x088fe20000000000 */
[----:B-1----:R-:W-:Y:S01]  /*25e10*/  IMAD.MOV.U32 R2, RZ, RZ, RZ ;  /* 0x000000ffff027224 */ /* 0x002fe200078e00ff */
[----:B------:R-:W-:Y:S02]  /*25e20*/  IABS R8, R25 ;  /* 0x0000001900087213 */ /* 0x000fe40000000000 */
[----:B------:R-:W0:Y:S03]  /*25e30*/  I2F.RP R4, R6 ;  /* 0x0000000600047306 */ /* 0x000e260000209400 */
[----:B------:R-:W-:-:S05]  /*25e40*/  IMAD.MOV R8, RZ, RZ, -R8 ;  /* 0x000000ffff087224 */ /* 0x000fca00078e0a08 */
[----:B0-----:R-:W2:Y:S02]  /*25e50*/  MUFU.RCP R4, R4 ;  /* 0x0000000400047308 */ /* 0x001ea40000001000 */
[----:B--2---:R-:W-:-:S06]  /*25e60*/  VIADD R7, R4, 0xffffffe ;  /* 0x0ffffffe04077836 */ /* 0x004fcc0000000000 */
[----:B------:R-:W0:Y:S02]  /*25e70*/  F2I.FTZ.U32.TRUNC.NTZ R3, R7 ;  /* 0x0000000700037305 */ /* 0x000e24000021f000 */
[----:B0-----:R-:W-:-:S04]  /*25e80*/  IMAD.MOV R9, RZ, RZ, -R3 ;  /* 0x000000ffff097224 */ /* 0x001fc800078e0a03 */
[----:B------:R-:W-:-:S04]  /*25e90*/  IMAD R9, R9, R6, RZ ;  /* 0x0000000609097224 */ /* 0x000fc800078e02ff */
[----:B------:R-:W-:Y:S01]  /*25ea0*/  IMAD.HI.U32 R2, R3, R9, R2 ;  /* 0x0000000903027227 */ /* 0x000fe200078e0002 */
[----:B------:R-:W-:-:S05]  /*25eb0*/  IABS R3, R0 ;  /* 0x0000000000037213 */ /* 0x000fca0000000000 */
[----:B------:R-:W-:-:S04]  /*25ec0*/  IMAD.HI.U32 R4, R2, R3, RZ ;  /* 0x0000000302047227 */ /* 0x000fc800078e00ff */
[----:B------:R-:W-:Y:S02]  /*25ed0*/  IMAD R3, R4, R8, R3 ;  /* 0x0000000804037224 */ /* 0x000fe400078e0203 */
[----:B------:R-:W-:-:S03]  /*25ee0*/  IMAD.MOV.U32 R2, RZ, RZ, RZ ;  /* 0x000000ffff027224 */ /* 0x000fc600078e00ff */
[----:B------:R-:W-:-:S13]  /*25ef0*/  ISETP.GT.U32.AND P1, PT, R6, R3, PT ;  /* 0x000000030600720c */ /* 0x000fda0003f24070 */
[----:B------:R-:W-:Y:S02]  /*25f00*/  @!P1 IMAD.IADD R3, R3, 0x1, -R6 ;  /* 0x0000000103039824 */ /* 0x000fe400078e0a06 */
[----:B------:R-:W-:Y:S01]  /*25f10*/  @!P1 VIADD R4, R4, 0x1 ;  /* 0x0000000104049836 */ /* 0x000fe20000000000 */
[----:B------:R-:W-:Y:S02]  /*25f20*/  ISETP.NE.AND P1, PT, R25, RZ, PT ;  /* 0x000000ff1900720c */ /* 0x000fe40003f25270 */
[----:B------:R-:W-:Y:S02]  /*25f30*/  ISETP.GE.U32.AND P0, PT, R3, R6, PT ;  /* 0x000000060300720c */ /* 0x000fe40003f06070 */
[----:B------:R-:W-:-:S04]  /*25f40*/  IABS R6, R5 ;  /* 0x0000000500067213 */ /* 0x000fc80000000000 */
[----:B------:R-:W0:Y:S07]  /*25f50*/  I2F.RP R7, R6 ;  /* 0x0000000600077306 */ /* 0x000e2e0000209400 */
        /* <DEDUP_REMOVED lines=27> */
[C---:B------:R-:W-:Y:S02]  /*26110*/  IMAD R26, R5.reuse, 0x1000000, R2 ;  /* 0x01000000051a7824 */ /* 0x040fe400078e0202 */
[--C-:B------:R-:W-:Y:S02]  /*26120*/  IMAD.MOV R2, RZ, RZ, -R4.reuse ;  /* 0x000000ffff027224 */ /* 0x100fe400078e0a04 */
[----:B------:R-:W-:Y:S02]  /*26130*/  IMAD R5, R5, R3, R4 ;  /* 0x0000000305057224 */ /* 0x000fe400078e0204 */
[----:B------:R-:W-:Y:S02]  /*26140*/  IMAD R2, R25, R2, R0 ;  /* 0x0000000219027224 */ /* 0x000fe400078e0200 */
[----:B------:R-:W-:Y:S01]  /*26150*/  IMAD R26, R5, 0x10000, R26 ;  /* 0x00010000051a7824 */ /* 0x000fe200078e021a */
[----:B------:R-:W-:Y:S06]  /*26160*/  BRA `(.L_x_11749) ;  /* 0x0000000000f47947 */ /* 0x000fec0003800000 */
.L_x_11748:
[----:B-1----:R-:W0:Y:S02]  /*26170*/  LDC.64 R2, c[0x0][0xc90] ;  /* 0x00032400ff027b82 */ /* 0x002e240000000a00 */
[----:B0-----:R-:W-:-:S05]  /*26180*/  IMAD.WIDE R2, R27, 0x4, R2 ;  /* 0x000000041b027825 */ /* 0x001fca00078e0202 */
[----:B------:R0:W3:Y:S02]  /*26190*/  LDG.E R6, desc[UR54][R2.64] ;  /* 0x0000003602067981 */ /* 0x0000e4000c1e1900 */
[----:B0-----:R-:W-:Y:S02]  /*261a0*/  IMAD.MOV.U32 R2, RZ, RZ, RZ ;  /* 0x000000ffff027224 */ /* 0x001fe400078e00ff */
[----:B---3--:R-:W-:-:S05]  /*261b0*/  IMAD R5, R25, R6, RZ ;  /* 0x0000000619057224 */ /* 0x008fca00078e02ff */
[----:B--2---:R-:W-:-:S04]  /*261c0*/  IABS R7, R5 ;  /* 0x0000000500077213 */ /* 0x004fc80000000000 */
        /* <DEDUP_REMOVED lines=19> */
[----:B------:R-:W-:-:S06]  /*26300*/  IMAD.MOV.U32 R2, RZ, RZ, RZ ;  /* 0x000000ffff027224 */ /* 0x000fcc00078e00ff */
[----:B------:R-:W-:-:S04]  /*26310*/  @P0 VIADD R9, R9, 0x1 ;  /* 0x0000000109090836 */ /* 0x000fc80000000000 */
[----:B------:R-:W-:-:S04]  /*26320*/  IMAD.MOV.U32 R7, RZ, RZ, R9 ;  /* 0x000000ffff077224 */ /* 0x000fc800078e0009 */
[----:B------:R-:W-:Y:S01]  /*26330*/  @!P2 IMAD.MOV R7, RZ, RZ, -R7 ;  /* 0x000000ffff07a224 */ /* 0x000fe200078e0a07 */
[----:B------:R-:W-:-:S05]  /*26340*/  @!P1 LOP3.LUT R7, RZ, R5, RZ, 0x33, !PT ;  /* 0x00000005ff079212 */ /* 0x000fca00078e33ff */
[----:B------:R-:W-:Y:S02]  /*26350*/  IMAD R8, R6, R7, RZ ;  /* 0x0000000706087224 */ /* 0x000fe400078e02ff */
[----:B------:R-:W-:Y:S02]  /*26360*/  IMAD.MOV R7, RZ, RZ, -R7 ;  /* 0x000000ffff077224 */ /* 0x000fe400078e0a07 */
[----:B------:R-:W-:Y:S02]  /*26370*/  IMAD.MOV R3, RZ, RZ, -R8 ;  /* 0x000000ffff037224 */ /* 0x000fe400078e0a08 */
[----:B------:R-:W-:-:S03]  /*26380*/  IMAD R5, R5, R7, R0 ;  /* 0x0000000705057224 */ /* 0x000fc600078e0200 */
[----:B------:R-:W-:-:S04]  /*26390*/  VIADDMNMX R4, R3, R4, R6, PT ;  /* 0x0000000403047246 */ /* 0x000fc80003800106 */
[-C--:B------:R-:W-:Y:S02]  /*263a0*/  IABS R6, R4.reuse ;  /* 0x0000000400067213 */ /* 0x080fe40000000000 */
[----:B------:R-:W-:Y:S02]  /*263b0*/  IABS R0, R4 ;  /* 0x0000000400007213 */ /* 0x000fe40000000000 */
[----:B------:R-:W0:Y:S02]  /*263c0*/  I2F.RP R9, R6 ;  /* 0x0000000600097306 */ /* 0x000e240000209400 */
[----:B------:R-:W-:-:S06]  /*263d0*/  IADD3 R0, RZ, -R0, RZ ;  /* 0x80000000ff007210 */ /* 0x000fcc0007ffe0ff */
        /* <DEDUP_REMOVED lines=9> */
[----:B------:R-:W-:Y:S02]  /*26470*/  LOP3.LUT R0, R5, R4, RZ, 0x3c, !PT ;  /* 0x0000000405007212 */ /* 0x000fe400078e3cff */
[----:B------:R-:W-:Y:S02]  /*26480*/  IADD3 R5, R8, 0x1000000, R5 ;  /* 0x0100000008057810 */ /* 0x000fe40007ffe005 */
        /* <DEDUP_REMOVED lines=8> */
[----:B------:R-:W-:Y:S01]  /*26510*/  @!P1 LOP3.LUT R2, RZ, R4, RZ, 0x33, !PT ;  /* 0x00000004ff029212 */ /* 0x000fe200078e33ff */
[----:B------:R-:W-:-:S04]  /*26520*/  IMAD.MOV R4, RZ, RZ, -R4 ;  /* 0x000000ffff047224 */ /* 0x000fc800078e0a04 */
[----:B------:R-:W-:-:S07]  /*26530*/  IMAD R26, R2, R4, R5 ;  /* 0x00000004021a7224 */ /* 0x000fce00078e0205 */
.L_x_11749:
[----:B------:R-:W-:-:S05]  /*26540*/  LOP3.LUT R2, RZ, R2, RZ, 0x33, !PT ;  /* 0x00000002ff027212 */ /* 0x000fca00078e33ff */
[----:B------:R-:W-:Y:S01]  /*26550*/  IMAD.IADD R25, R25, 0x1, R2 ;  /* 0x0000000119197824 */ /* 0x000fe200078e0202 */
[----:B------:R-:W-:Y:S06]  /*26560*/  BRA `(.L_x_11750) ;  /* 0x00000000001c7947 */ /* 0x000fec0003800000 */
.L_x_11742:
[----:B------:R-:W-:Y:S01]  /*26570*/  UMOV UR4, URZ ;  /* 0x0000003f00047c82 */ /* 0x000fe20008000000 */
[----:B------:R-:W-:Y:S01]  /*26580*/  UMOV UR5, URZ ;  /* 0x0000003f00057c82 */ /* 0x000fe20008000000 */
[----:B------:R-:W-:Y:S01]  /*26590*/  ULDC UR6, c[0x0][0xc3c] ;  /* 0x00030f0000067ab9 */ /* 0x000fe20000000800 */
[----:B------:R-:W-:Y:S02]  /*265a0*/  IMAD.MOV.U32 R24, RZ, RZ, R0 ;  /* 0x000000ffff187224 */ /* 0x000fe400078e0000 */
[----:B------:R-:W-:Y:S02]  /*265b0*/  IMAD.U32 R25, RZ, RZ, UR4 ;  /* 0x00000004ff197e24 */ /* 0x000fe4000f8e00ff */
[----:B------:R-:W-:Y:S02]  /*265c0*/  IMAD.U32 R26, RZ, RZ, UR5 ;  /* 0x00000005ff1a7e24 */ /* 0x000fe4000f8e00ff */
[----:B------:R-:W-:-:S07]  /*265d0*/  IMAD.U32 R27, RZ, RZ, UR6 ;  /* 0x00000006ff1b7e24 */ /* 0x000fce000f8e00ff */
.L_x_11750:
        /* <DEDUP_REMOVED lines=10> */
.L_x_11739:
[----:B------:R-:W-:Y:S02]  /*26680*/  ULDC UR4, c[0x0][0xc3c] ;  /* 0x00030f0000047ab9 */ /* 0x000fe40000000800 */
[----:B----4-:R-:W-:-:S13]  /*26690*/  ISETP.GE.AND P0, PT, R27, UR4, PT ;  /* 0x000000041b007c0c */ /* 0x010fda000bf06270 */
[----:B------:R-:W-:Y:S05]  /*266a0*/  @!P0 BRA `(.L_x_11751) ;  /* 0xffffff9000f88947 */ /* 0x000fea000383ffff */
[----:B------:R-:W-:Y:S05]  /*266b0*/  BSYNC B8 ;  /* 0x0000000000087941 */ /* 0x000fea0003800000 */
.L_x_11630:
[----:B0-----:R-:W4:Y:S01]  /*266c0*/  LDL.LU R0, [R1+0x48] ;  /* 0x0000480001007983 */ /* 0x001f220000300800 */
[----:B------:R-:W-:Y:S01]  /*266d0*/  BSSY B0, `(.L_x_11752) ;  /* 0x000000b000007945 */ /* 0x000fe20003800000 */
[----:B------:R-:W0:Y:S01]  /*266e0*/  S2R R5, SR_CgaCtaId ;  /* 0x0000000000057919 */ /* 0x000e220000008800 */
        /* <DEDUP_REMOVED lines=9> */
.L_x_11913:
[----:B------:R-:W-:Y:S05]  /*26780*/  BSYNC B0 ;  /* 0x0000000000007941 */ /* 0x000fea0003800000 */
.L_x_11752:
[----:B------:R-:W-:-:S03]  /*26790*/  UMOV UR4, 0xffffffff ;  /* 0xffffffff00047882 */ /* 0x000fc60000000000 */
[----:B------:R-:W-:Y:S05]  /*267a0*/  BRA.DIV UR4, `(.L_x_11754) ;  /* 0x0000004204a07947 */ /* 0x000fea000b800000 */
[----:B0-----:R-:W0:Y:S02]  /*267b0*/  S2R R0, SR_TID.X ;  /* 0x0000000000007919 */ /* 0x001e240000002100 */
[----:B0-----:R-:W-:-:S04]  /*267c0*/  SHF.R.U32.HI R0, RZ, 0x5, R0 ;  /* 0x00000005ff007819 */ /* 0x001fc80000011600 */
[----:B------:R-:W-:-:S05]  /*267d0*/  LOP3.LUT R0, R0, 0x3, RZ, 0xc0, !PT ;  /* 0x0000000300007812 */ /* 0x000fca00078ec0ff */
[----:B------:R0:W4:Y:S02]  /*267e0*/  SHFL.IDX PT, R14, R0, RZ, 0x1f ;  /* 0x00001fff000e7589 */ /* 0x00012400000e0000 */
.L_x_11916:
[----:B----4-:R-:W-:-:S13]  /*267f0*/  ISETP.NE.AND P0, PT, R14, RZ, PT ;  /* 0x000000ff0e00720c */ /* 0x010fda0003f05270 */
[----:B------:R-:W-:Y:S05]  /*26800*/  @P0 BRA `(.L_x_11393) ;  /* 0x0000000000900947 */ /* 0x000fea0003800000 */
[----:B------:R-:W-:-:S03]  /*26810*/  UMOV UR4, 0xffffffff ;  /* 0xffffffff00047882 */ /* 0x000fc60000000000 */
[----:B------:R-:W-:Y:S05]  /*26820*/  BRA.DIV UR4, `(.L_x_11755) ;  /* 0x0000004204b47947 */ /* 0x000fea000b800000 */
[----:B------:R-:W-:-:S13]  /*26830*/  ELECT P6, URZ, PT ;  /* 0x00000000003f782f */ /* 0x000fda00038c0000 */
.L_x_11919:
[----:B------:R-:W-:Y:S05]  /*26840*/  @!P6 BRA `(.L_x_11393) ;  /* 0x000000000080e947 */ /* 0x000fea0003800000 */
[----:B------:R-:W-:-:S06]  /*26850*/  ULOP3.LUT UR4, UR36, 0x2, URZ, 0xfc, !UPT ;  /* 0x0000000224047892 */ /* 0x000fcc000f8efc3f */
[----:B0-----:R-:W-:-:S05]  /*26860*/  IMAD.U32 R0, RZ, RZ, UR4 ;  /* 0x00000004ff007e24 */ /* 0x001fca000f8e00ff */
[----:B------:R-:W-:-:S13]  /*26870*/  ISETP.NE.AND P0, PT, R0, 0x3, PT ;  /* 0x000000030000780c */ /* 0x000fda0003f05270 */
[----:B------:R-:W-:Y:S05]  /*26880*/  @!P0 BRA `(.L_x_11756) ;  /* 0x0000000000048947 */ /* 0x000fea0003800000 */
[----:B------:R-:W-:Y:S01]  /*26890*/  BPT.TRAP 0x1 ;  /* 0x000000040000795c */ /* 0x000fe20000300000 */
.L_x_11756:
[----:B------:R-:W4:Y:S01]  /*268a0*/  LDL R0, [R1] ;  /* 0x0000000001007983 */ /* 0x000f220000100800 */
[C---:B------:R-:W-:Y:S02]  /*268b0*/  IMAD R3, R28.reuse, 0x8, R5 ;  /* 0x000000081c037824 */ /* 0x040fe400078e0205 */
[----:B------:R-:W-:-:S05]  /*268c0*/  VIADD R28, R28, 0x1 ;  /* 0x000000011c1c7836 */ /* 0x000fca0000000000 */
[----:B------:R-:W-:Y:S02]  /*268d0*/  ISETP.NE.AND P2, PT, R28, 0x2, PT ;  /* 0x000000021c00780c */ /* 0x000fe40003f45270 */
[----:B----4-:R-:W-:Y:S02]  /*268e0*/  SHF.L.U32 R2, R0, 0x1f, RZ ;  /* 0x0000001f00027819 */ /* 0x010fe400000006ff */
[----:B------:R-:W-:Y:S02]  /*268f0*/  SEL R0, RZ, 0x1, P2 ;  /* 0x00000001ff007807 */ /* 0x000fe40001000000 */
[----:B------:R-:W0:Y:S02]  /*26900*/  SYNCS.PHASECHK.TRANS64.TRYWAIT P1, [R3+URZ+0x2d840], R2 ;  /* 0x02d84002030075a7 */ /* 0x000e24000802017f */
[----:B0-----:R-:W-:Y:S05]  /*26910*/  @!P1 BRA `(.L_x_11757) ;  /* 0x0000004000989947 */ /* 0x001fea0003800000 */
.L_x_11920:
[----:B------:R-:W4:Y:S01]  /*26920*/  LDL.LU R4, [R1] ;  /* 0x0000000001047983 */ /* 0x000f220000300800 */
[----:B------:R-:W-:Y:S02]  /*26930*/  SEL R28, R28, RZ, P2 ;  /* 0x000000ff1c1c7207 */ /* 0x000fe40001000000 */
[----:B----4-:R-:W-:Y:S01]  /*26940*/  LOP3.LUT R0, R4, R0, RZ, 0x3c, !PT ;  /* 0x0000000004007212 */ /* 0x010fe200078e3cff */
[----:B------:R-:W-:Y:S06]  /*26950*/  @!P0 BRA `(.L_x_11758) ;  /* 0x0000000000048947 */ /* 0x000fec0003800000 */
[----:B------:R-:W-:Y:S01]  /*26960*/  BPT.TRAP 0x1 ;  /* 0x000000040000795c */ /* 0x000fe20000300000 */
.L_x_11758:
[----:B------:R-:W-:Y:S01]  /*26970*/  IMAD R5, R28, 0x8, R5 ;  /* 0x000000081c057824 */ /* 0x000fe200078e0205 */
[----:B------:R-:W-:-:S04]  /*26980*/  SHF.L.U32 R0, R0, 0x1f, RZ ;  /* 0x0000001f00007819 */ /* 0x000fc800000006ff */
[----:B------:R-:W4:Y:S02]  /*26990*/  SYNCS.PHASECHK.TRANS64.TRYWAIT P1, [R5+URZ+0x2d840], R0 ;  /* 0x02d84000050075a7 */ /* 0x000f24000802017f */
[----:B----4-:R-:W-:Y:S05]  /*269a0*/  @!P1 BRA `(.L_x_11759) ;  /* 0x0000004000889947 */ /* 0x010fea0003800000 */
.L_x_11921:
[----:B------:R-:W-:Y:S05]  /*269b0*/  @!P0 BRA `(.L_x_11760) ;  /* 0x0000000000048947 */ /* 0x000fea0003800000 */
[----:B------:R-:W-:Y:S01]  /*269c0*/  BPT.TRAP 0x1 ;  /* 0x000000040000795c */ /* 0x000fe20000300000 */
.L_x_11760:
[----:B------:R-:W0:Y:S02]  /*269d0*/  SYNCS.PHASECHK.TRANS64.TRYWAIT P1, [R3+URZ+0x2d860], R2 ;  /* 0x02d86002030075a7 */ /* 0x000e24000802017f */
[----:B0-----:R-:W-:Y:S05]  /*269e0*/  @!P1 BRA `(.L_x_11761) ;  /* 0x00000040008c9947 */ /* 0x001fea0003800000 */
.L_x_11922:
[----:B------:R-:W-:Y:S05]  /*269f0*/  @!P0 BRA `(.L_x_11762) ;  /* 0x0000000000048947 */ /* 0x000fea0003800000 */
[----:B------:R-:W-:Y:S01]  /*26a00*/  BPT.TRAP 0x1 ;  /* 0x000000040000795c */ /* 0x000fe20000300000 */
.L_x_11762:
[----:B------:R0:W0:Y:S02]  /*26a10*/  SYNCS.PHASECHK.TRANS64.TRYWAIT P0, [R5+URZ+0x2d860], R0 ;  /* 0x02d86000050075a7 */ /* 0x000024000800017f */
[----:B0-----:R-:W-:Y:S05]  /*26a20*/  @!P0 NANOSLEEP.SYNCS 0x989680 ;  /* 0x009896800000895d */ /* 0x001fea0003900000 */
[----:B------:R-:W0:Y:S02]  /*26a30*/  @!P0 SYNCS.PHASECHK.TRANS64 P0, [R5+URZ+0x2d860], R0 ;  /* 0x02d86000050085a7 */ /* 0x000e24000800007f */
[----:B0-----:R-:W-:Y:S05]  /*26a40*/  @!P0 BRA `(.L_x_11762) ;  /* 0xfffffffc00f08947 */ /* 0x001fea000383ffff */
.L_x_11393:
[----:B------:R-:W-:Y:S05]  /*26a50*/  BSYNC B9 ;  /* 0x0000000000097941 */ /* 0x000fea0003800000 */
.L_x_11390:
[----:B------:R-:W-:Y:S05]  /*26a60*/  EXIT ;  /* 0x000000000000794d */ /* 0x000fea0003800000 */
.L_x_11419:
[----:B0-----:R0:W1:Y:S02]  /*26a70*/  SYNCS.PHASECHK.TRANS64.TRYWAIT P4, [R34+URZ+0x2d890], R86 ;  /* 0x02d89056220075a7 */ /* 0x001064000808017f */
[----:B-1----:R-:W-:Y:S05]  /*26a80*/  @!P4 NANOSLEEP.SYNCS 0x989680 ;  /* 0x009896800000c95d */ /* 0x002fea0003900000 */
[----:B------:R-:W1:Y:S02]  /*26a90*/  @!P4 SYNCS.PHASECHK.TRANS64 P4, [R34+URZ+0x2d890], R86 ;  /* 0x02d890562200c5a7 */ /* 0x000e64000808007f */
[----:B-1----:R-:W-:Y:S05]  /*26aa0*/  @!P4 BRA `(.L_x_11419) ;  /* 0xfffffffc00f0c947 */ /* 0x002fea000383ffff */
[----:B------:R-:W-:Y:S05]  /*26ab0*/  BRA `(.L_x_11763) ;  /* 0xfffffdcc00a47947 */ /* 0x000fea000383ffff */
.L_x_11420:
        /* <DEDUP_REMOVED lines=8> */
.L_x_11765:
[----:B------:R-:W-:Y:S05]  /*26b40*/  BSYNC B1 ;  /* 0x0000000000017941 */ /* 0x000fea0003800000 */
.L_x_11764:
        /* <DEDUP_REMOVED lines=8> */
.L_x_11766:
[----:B------:R-:W-:Y:S01]  /*26bd0*/  IMAD.MOV.U32 R60, RZ, RZ, R14 ;  /* 0x000000ffff3c7224 */ /* 0x000fe200078e000e */
[----:B------:R-:W-:Y:S06]  /*26be0*/  BRA `(.L_x_11767) ;  /* 0xfffffdcc006c7947 */ /* 0x000fec000383ffff */
.L_x_11448:
[----:B0-----:R0:W1:Y:S02]  /*26bf0*/  SYNCS.PHASECHK.TRANS64.TRYWAIT P4, [R34+URZ+0x2d890], R86 ;  /* 0x02d89056220075a7 */ /* 0x001064000808017f */
[----:B-1----:R-:W-:Y:S05]  /*26c00*/  @!P4 NANOSLEEP.SYNCS 0x989680 ;  /* 0x009896800000c95d */ /* 0x002fea0003900000 */
[----:B------:R-:W1:Y:S02]  /*26c10*/  @!P4 SYNCS.PHASECHK.TRANS64 P4, [R34+URZ+0x2d890], R86 ;  /* 0x02d890562200c5a7 */ /* 0x000e64000808007f */
[----:B-1----:R-:W-:Y:S05]  /*26c20*/  @!P4 BRA `(.L_x_11448) ;  /* 0xfffffffc00f0c947 */ /* 0x002fea000383ffff */
[----:B------:R-:W-:Y:S05]  /*26c30*/  BRA `(.L_x_11768) ;  /* 0xfffffde8005c7947 */ /* 0x000fea000383ffff */
.L_x_11449:
        /* <DEDUP_REMOVED lines=8> */
.L_x_11770:
[----:B------:R-:W-:Y:S05]  /*26cc0*/  BSYNC B1 ;  /* 0x0000000000017941 */ /* 0x000fea0003800000 */
.L_x_11769:
        /* <DEDUP_REMOVED lines=8> */
.L_x_11771:
[----:B------:R-:W-:Y:S01]  /*26d50*/  MOV R90, R14 ;  /* 0x0000000e005a7202 */ /* 0x000fe20000000f00 */
[----:B------:R-:W-:Y:S06]  /*26d60*/  BRA `(.L_x_11772) ;  /* 0xfffffde800247947 */ /* 0x000fec000383ffff */
.L_x_11462:
[----:B0-----:R0:W1:Y:S02]  /*26d70*/  SYNCS.PHASECHK.TRANS64.TRYWAIT P3, [R34+URZ+0x2d890], R86 ;  /* 0x02d89056220075a7 */ /* 0x001064000806017f */
[----:B-1----:R-:W-:Y:S05]  /*26d80*/  @!P3 NANOSLEEP.SYNCS 0x989680 ;  /* 0x009896800000b95d */ /* 0x002fea0003900000 */
[----:B------:R-:W1:Y:S02]  /*26d90*/  @!P3 SYNCS.PHASECHK.TRANS64 P3, [R34+URZ+0x2d890], R86 ;  /* 0x02d890562200b5a7 */ /* 0x000e64000806007f */
[----:B-1----:R-:W-:Y:S05]  /*26da0*/  @!P3 BRA `(.L_x_11462) ;  /* 0xfffffffc00f0b947 */ /* 0x002fea000383ffff */
[----:B------:R-:W-:Y:S05]  /*26db0*/  BRA `(.L_x_11773) ;  /* 0xfffffe0000207947 */ /* 0x000fea000383ffff */
.L_x_11463:
[----:B------:R-:W-:Y:S01]  /*26dc0*/  BSSY B1, `(.L_x_11774) ;  /* 0x0000007000017945 */ /* 0x000fe20003800000 */
[----:B------:R-:W-:Y:S02]  /*26dd0*/  IMAD.MOV.U32 R12, RZ, RZ, RZ ;  /* 0x000000ffff0c7224 */ /* 0x000fe400078e00ff */
[----:B------:R-:W-:Y:S02]  /*26de0*/  IMAD.MOV.U32 R11, RZ, RZ, 0x1e1f ;  /* 0x00001e1fff0b7424 */ /* 0x000fe400078e00ff */
[----:B------:R-:W-:-:S07]  /*26df0*/  IMAD.MOV.U32 R15, RZ, RZ, -0x1 ;  /* 0xffffffffff0f7424 */ /* 0x000fce00078e00ff */
[----:B0-----:R-:W-:Y:S05]  /*26e00*/  WARPSYNC.COLLECTIVE R15, `(.L_x_11775) ;  /* 0x000000000f087348 */ /* 0x001fea0003c00000 */
[----:B------:R1:W2:Y:S02]  /*26e10*/  SHFL.IDX P6, R14, R13, R12, R11 ;  /* 0x0000000c0d0e7389 */ /* 0x0002a400000c000b */
[----:B012---:R-:W-:Y:S01]  /*26e20*/  ENDCOLLECTIVE ;  /* 0x000000000000791b */ /* 0x007fe20003800000 */
.L_x_11775:
[----:B------:R-:W-:Y:S05]  /*26e30*/  BSYNC B1 ;  /* 0x0000000000017941 */ /* 0x000fea0003800000 */
.L_x_11774:
        /* <DEDUP_REMOVED lines=8> */
.L_x_11776:
[----:B------:R-:W-:Y:S01]  /*26ec0*/  IMAD.MOV.U32 R43, RZ, RZ, R14 ;  /* 0x000000ffff2b7224 */ /* 0x000fe200078e000e */
[----:B------:R-:W-:Y:S06]  /*26ed0*/  BRA `(.L_x_11777) ;  /* 0xfffffe0000507947 */ /* 0x000fec000383ffff */
.L_x_11467:
[----:B------:R0:W0:Y:S02]  /*26ee0*/  SYNCS.PHASECHK.TRANS64.TRYWAIT P2, [R34+URZ+0x2d8b0], R86 ;  /* 0x02d8b056220075a7 */ /* 0x000024000804017f */
[----:B0-----:R-:W-:Y:S05]  /*26ef0*/  @!P2 NANOSLEEP.SYNCS 0x989680 ;  /* 0x009896800000a95d */ /* 0x001fea0003900000 */
[----:B------:R-:W0:Y:S02]  /*26f00*/  @!P2 SYNCS.PHASECHK.TRANS64 P2, [R34+URZ+0x2d8b0], R86 ;  /* 0x02d8b0562200a5a7 */ /* 0x000e24000804007f */
[----:B0-----:R-:W-:Y:S05]  /*26f10*/  @!P2 BRA `(.L_x_11467) ;  /* 0xfffffffc00f0a947 */ /* 0x001fea000383ffff */
[----:B------:R-:W-:Y:S05]  /*26f20*/  BRA `(.L_x_11778) ;  /* 0xfffffe0400347947 */ /* 0x000fea000383ffff */
.L_x_11483:
[----:B------:R-:W-:Y:S01]  /*26f30*/  BSSY B0, `(.L_x_11779) ;  /* 0x0000007000007945 */ /* 0x000fe20003800000 */
[----:B------:R-:W-:Y:S02]  /*26f40*/  IMAD.MOV.U32 R12, RZ, RZ, RZ ;  /* 0x000000ffff0c7224 */ /* 0x000fe400078e00ff */
[----:B------:R-:W-:Y:S02]  /*26f50*/  IMAD.MOV.U32 R11, RZ, RZ, 0x1f ;  /* 0x0000001fff0b7424 */ /* 0x000fe400078e00ff */
[----:B------:R-:W-:-:S07]  /*26f60*/  IMAD.MOV.U32 R15, RZ, RZ, -0x1 ;  /* 0xffffffffff0f7424 */ /* 0x000fce00078e00ff */
[----:B-----5:R-:W-:Y:S05]  /*26f70*/  WARPSYNC.COLLECTIVE R15, `(.L_x_11780) ;  /* 0x000000000f087348 */ /* 0x020fea0003c00000 */
[----:B------:R0:W1:Y:S02]  /*26f80*/  SHFL.IDX P6, R14, R13, R12, R11 ;  /* 0x0000000c0d0e7389 */ /* 0x00006400000c000b */
[----:B01---5:R-:W-:Y:S01]  /*26f90*/  ENDCOLLECTIVE ;  /* 0x000000000000791b */ /* 0x023fe20003800000 */
.L_x_11780:
[----:B------:R-:W-:Y:S05]  /*26fa0*/  BSYNC B0 ;  /* 0x0000000000007941 */ /* 0x000fea0003800000 */
.L_x_11779:
[----:B------:R0:W-:Y:S01]  /*26fb0*/  STL [R1+0x48], R14 ;  /* 0x0000480e01007387 */ /* 0x0001e20000100800 */
[----:B------:R-:W-:Y:S05]  /*26fc0*/  BRA `(.L_x_11781) ;  /* 0xfffffe1000c87947 */ /* 0x000fea000383ffff */
.L_x_11494:
[----:B------:R-:W-:Y:S01]  /*26fd0*/  BSSY B1, `(.L_x_11782) ;  /* 0x0000007000017945 */ /* 0x000fe20003800000 */
[----:B------:R-:W-:Y:S02]  /*26fe0*/  IMAD.MOV.U32 R12, RZ, RZ, RZ ;  /* 0x000000ffff0c7224 */ /* 0x000fe400078e00ff */
[----:B------:R-:W-:Y:S02]  /*26ff0*/  IMAD.MOV.U32 R11, RZ, RZ, 0x1e1f ;  /* 0x00001e1fff0b7424 */ /* 0x000fe400078e00ff */
[----:B------:R-:W-:-:S07]  /*27000*/  IMAD.MOV.U32 R15, RZ, RZ, -0x1 ;  /* 0xffffffffff0f7424 */ /* 0x000fce00078e00ff */
[----:B0-----:R-:W-:Y:S05]  /*27010*/  WARPSYNC.COLLECTIVE R15, `(.L_x_11783) ;  /* 0x000000000f087348 */ /* 0x001fea0003c00000 */
[----:B0-----:R0:W1:Y:S02]  /*27020*/  SHFL.IDX P6, R14, R13, R12, R11 ;  /* 0x0000000c0d0e7389 */ /* 0x00106400000c000b */
[----:B01----:R-:W-:Y:S01]  /*27030*/  ENDCOLLECTIVE ;  /* 0x000000000000791b */ /* 0x003fe20003800000 */
.L_x_11783:
[----:B------:R-:W-:Y:S05]  /*27040*/  BSYNC B1 ;  /* 0x0000000000017941 */ /* 0x000fea0003800000 */
.L_x_11782:
        /* <DEDUP_REMOVED lines=8> */
.L_x_11784:
[----:B------:R-:W-:Y:S02]  /*270d0*/  IMAD.MOV.U32 R13, RZ, RZ, R0 ;  /* 0x000000ffff0d7224 */ /* 0x000fe400078e0000 */
[----:B------:R-:W-:-:S07]  /*270e0*/  IMAD.MOV.U32 R38, RZ, RZ, R14 ;  /* 0x000000ffff267224 */ /* 0x000fce00078e000e */
[----:B------:R-:W-:Y:S05]  /*270f0*/  WARPSYNC.COLLECTIVE R15, `(.L_x_11785) ;  /* 0x000000000f087348 */ /* 0x000fea0003c00000 */
[----:B------:R0:W1:Y:S02]  /*27100*/  SHFL.IDX P6, R14, R13, R12, R11 ;  /* 0x0000000c0d0e7389 */ /* 0x00006400000c000b */
[----:B01----:R-:W-:Y:S01]  /*27110*/  ENDCOLLECTIVE ;  /* 0x000000000000791b */ /* 0x003fe20003800000 */
.L_x_11785:
[----:B------:R-:W-:Y:S02]  /*27120*/  IMAD.MOV.U32 R13, RZ, RZ, R39 ;  /* 0x000000ffff0d7224 */ /* 0x000fe400078e0027 */
[----:B------:R-:W-:-:S07]  /*27130*/  IMAD.MOV.U32 R0, RZ, RZ, R14 ;  /* 0x000000ffff007224 */ /* 0x000fce00078e000e */
[----:B------:R-:W-:Y:S05]  /*27140*/  WARPSYNC.COLLECTIVE R15, `(.L_x_11786) ;  /* 0x000000000f087348 */ /* 0x000fea0003c00000 */
[----:B------:R0:W1:Y:S02]  /*27150*/  SHFL.IDX P6, R14, R13, R12, R11 ;  /* 0x0000000c0d0e7389 */ /* 0x00006400000c000b */
[----:B01----:R-:W-:Y:S01]  /*27160*/  ENDCOLLECTIVE ;  /* 0x000000000000791b */ /* 0x003fe20003800000 */
.L_x_11786:
[----:B------:R-:W-:Y:S01]  /*27170*/  IMAD.MOV.U32 R39, RZ, RZ, R14 ;  /* 0x000000ffff277224 */ /* 0x000fe200078e000e */
[----:B------:R-:W-:Y:S06]  /*27180*/  BRA `(.L_x_11787) ;  /* 0xfffffe18004c7947 */ /* 0x000fec000383ffff */
.L_x_11498:
[----:B0-----:R0:W1:Y:S02]  /*27190*/  SYNCS.PHASECHK.TRANS64.TRYWAIT P0, [R2+URZ+0x2d800], R3 ;  /* 0x02d80003020075a7 */ /* 0x001064000800017f */
[----:B-1----:R-:W-:Y:S05]  /*271a0*/  @!P0 NANOSLEEP.SYNCS 0x989680 ;  /* 0x009896800000895d */ /* 0x002fea0003900000 */
[----:B------:R-:W1:Y:S02]  /*271b0*/  @!P0 SYNCS.PHASECHK.TRANS64 P0, [R2+URZ+0x2d800], R3 ;  /* 0x02d80003020085a7 */ /* 0x000e64000800007f */
[----:B-1----:R-:W-:Y:S05]  /*271c0*/  @!P0 BRA `(.L_x_11498) ;  /* 0xfffffffc00f08947 */ /* 0x002fea000383ffff */
[----:B------:R-:W-:Y:S05]  /*271d0*/  BRA `(.L_x_11788) ;  /* 0xfffffe2000807947 */ /* 0x000fea000383ffff */
.L_x_11510:
[----:B------:R-:W-:Y:S01]  /*271e0*/  BSSY B1, `(.L_x_11789) ;  /* 0x0000007000017945 */ /* 0x000fe20003800000 */
[----:B------:R-:W-:Y:S02]  /*271f0*/  IMAD.MOV.U32 R12, RZ, RZ, RZ ;  /* 0x000000ffff0c7224 */ /* 0x000fe400078e00ff */
[----:B------:R-:W-:Y:S02]  /*27200*/  IMAD.MOV.U32 R11, RZ, RZ, 0x1e1f ;  /* 0x00001e1fff0b7424 */ /* 0x000fe400078e00ff */
[----:B------:R-:W-:-:S07]  /*27210*/  IMAD.MOV.U32 R15, RZ, RZ, -0x1 ;  /* 0xffffffffff0f7424 */ /* 0x000fce00078e00ff */
[----:B0-----:R-:W-:Y:S05]  /*27220*/  WARPSYNC.COLLECTIVE R15, `(.L_x_11790) ;  /* 0x000000000f087348 */ /* 0x001fea0003c00000 */
[----:B0-----:R0:W1:Y:S02]  /*27230*/  SHFL.IDX P6, R14, R13, R12, R11 ;  /* 0x0000000c0d0e7389 */ /* 0x00106400000c000b */
[----:B01----:R-:W-:Y:S01]  /*27240*/  ENDCOLLECTIVE ;  /* 0x000000000000791b */ /* 0x003fe20003800000 */
.L_x_11790:
[----:B------:R-:W-:Y:S05]  /*27250*/  BSYNC B1 ;  /* 0x0000000000017941 */ /* 0x000fea0003800000 */
.L_x_11789:
        /* <DEDUP_REMOVED lines=8> */
.L_x_11791:
[----:B------:R-:W-:Y:S02]  /*272e0*/  IMAD.MOV.U32 R13, RZ, RZ, R26 ;  /* 0x000000ffff0d7224 */ /* 0x000fe400078e001a */
[----:B------:R-:W-:-:S07]  /*272f0*/  IMAD.MOV.U32 R3, RZ, RZ, R14 ;  /* 0x000000ffff037224 */ /* 0x000fce00078e000e */
[----:B------:R-:W-:Y:S05]  /*27300*/  WARPSYNC.COLLECTIVE R15, `(.L_x_11792) ;  /* 0x000000000f087348 */ /* 0x000fea0003c00000 */
[----:B------:R0:W1:Y:S02]  /*27310*/  SHFL.IDX P6, R14, R13, R12, R11 ;  /* 0x0000000c0d0e7389 */ /* 0x00006400000c000b */
[----:B01----:R-:W-:Y:S01]  /*27320*/  ENDCOLLECTIVE ;  /* 0x000000000000791b */ /* 0x003fe20003800000 */
.L_x_11792:
[----:B------:R-:W-:Y:S01]  /*27330*/  IMAD.MOV.U32 R13, RZ, RZ, R38 ;  /* 0x000000ffff0d7224 */ /* 0x000fe200078e0026 */
[----:B------:R-:W-:-:S07]  /*27340*/  MOV R37, R14 ;  /* 0x0000000e00257202 */ /* 0x000fce0000000f00 */
[----:B------:R-:W-:Y:S05]  /*27350*/  WARPSYNC.COLLECTIVE R15, `(.L_x_11793) ;  /* 0x000000000f087348 */ /* 0x000fea0003c00000 */
[----:B------:R0:W1:Y:S02]  /*27360*/  SHFL.IDX P6, R14, R13, R12, R11 ;  /* 0x0000000c0d0e7389 */ /* 0x00006400000c000b */
[----:B01----:R-:W-:Y:S01]  /*27370*/  ENDCOLLECTIVE ;  /* 0x000000000000791b */ /* 0x003fe20003800000 */
.L_x_11793:
[----:B------:R-:W-:Y:S01]  /*27380*/  IMAD.MOV.U32 R38, RZ, RZ, R14 ;  /* 0x000000ffff267224 */ /* 0x000fe200078e000e */
[----:B------:R-:W-:Y:S06]  /*27390*/  BRA `(.L_x_11794) ;  /* 0xfffffe3400307947 */ /* 0x000fec000383ffff */
.L_x_11514:
[----:B0-----:R0:W1:Y:S02]  /*273a0*/  SYNCS.PHASECHK.TRANS64.TRYWAIT P0, [R2+URZ+0x2d800], R3 ;  /* 0x02d80003020075a7 */ /* 0x001064000800017f */
[----:B-1----:R-:W-:Y:S05]  /*273b0*/  @!P0 NANOSLEEP.SYNCS 0x989680 ;  /* 0x009896800000895d */ /* 0x002fea0003900000 */
[----:B------:R-:W1:Y:S02]  /*273c0*/  @!P0 SYNCS.PHASECHK.TRANS64 P0, [R2+URZ+0x2d800], R3 ;  /* 0x02d80003020085a7 */ /* 0x000e64000800007f */
[----:B-1----:R-:W-:Y:S05]  /*273d0*/  @!P0 BRA `(.L_x_11514) ;  /* 0xfffffffc00f08947 */ /* 0x002fea000383ffff */
[----:B------:R-:W-:Y:S05]  /*273e0*/  BRA `(.L_x_11795) ;  /* 0xfffffe3800f47947 */ /* 0x000fea000383ffff */
.L_x_11522:
[----:B--2---:R2:W3:Y:S02]  /*273f0*/  SYNCS.PHASECHK.TRANS64.TRYWAIT P1, [R0+URZ+0x2d830], R5 ;  /* 0x02d83005000075a7 */ /* 0x0044e4000802017f */
[----:B---3--:R-:W-:Y:S05]  /*27400*/  @!P1 NANOSLEEP.SYNCS 0x989680 ;  /* 0x009896800000995d */ /* 0x008fea0003900000 */
[----:B------:R-:W3:Y:S02]  /*27410*/  @!P1 SYNCS.PHASECHK.TRANS64 P1, [R0+URZ+0x2d830], R5 ;  /* 0x02d83005000095a7 */ /* 0x000ee4000802007f */
[----:B---3--:R-:W-:Y:S05]  /*27420*/  @!P1 BRA `(.L_x_11522) ;  /* 0xfffffffc00f09947 */ /* 0x008fea000383ffff */
[----:B------:R-:W-:Y:S05]  /*27430*/  BRA `(.L_x_11521) ;  /* 0xfffffe5000807947 */ /* 0x000fea000383ffff */
.L_x_11541:
[----:B-1----:R1:W2:Y:S02]  /*27440*/  SYNCS.PHASECHK.TRANS64.TRYWAIT P2, [R9+URZ+0x2d830], R8 ;  /* 0x02d83008090075a7 */ /* 0x0022a4000804017f */
[----:B--2---:R-:W-:Y:S05]  /*27450*/  @!P2 NANOSLEEP.SYNCS 0x989680 ;  /* 0x009896800000a95d */ /* 0x004fea0003900000 */
[----:B------:R-:W2:Y:S02]  /*27460*/  @!P2 SYNCS.PHASECHK.TRANS64 P2, [R9+URZ+0x2d830], R8 ;  /* 0x02d830080900a5a7 */ /* 0x000ea4000804007f */
[----:B--2---:R-:W-:Y:S05]  /*27470*/  @!P2 BRA `(.L_x_11541) ;  /* 0xfffffffc00f0a947 */ /* 0x004fea000383ffff */
[----:B------:R-:W-:Y:S05]  /*27480*/  BRA `(.L_x_11540) ;  /* 0xfffffe90000c7947 */ /* 0x000fea000383ffff */
.L_x_11545:
[----:B-1----:R1:W2:Y:S02]  /*27490*/  SYNCS.PHASECHK.TRANS64.TRYWAIT P1, [R9+URZ+0x2d850], R8 ;  /* 0x02d85008090075a7 */ /* 0x0022a4000802017f */
[----:B--2---:R-:W-:Y:S05]  /*274a0*/  @!P1 NANOSLEEP.SYNCS 0x989680 ;  /* 0x009896800000995d */ /* 0x004fea0003900000 */
[----:B------:R-:W2:Y:S02]  /*274b0*/  @!P1 SYNCS.PHASECHK.TRANS64 P1, [R9+URZ+0x2d850], R8 ;  /* 0x02d85008090095a7 */ /* 0x000ea4000802007f */
[----:B--2---:R-:W-:Y:S05]  /*274c0*/  @!P1 BRA `(.L_x_11545) ;  /* 0xfffffffc00f09947 */ /* 0x004fea000383ffff */
[----:B------:R-:W-:Y:S05]  /*274d0*/  BRA `(.L_x_11542) ;  /* 0xfffffe9400287947 */ /* 0x000fea000383ffff */
.L_x_11566:
[----:B--2---:R2:W3:Y:S02]  /*274e0*/  SYNCS.PHASECHK.TRANS64.TRYWAIT P2, [R5+URZ+0x2d830], R6 ;  /* 0x02d83006050075a7 */ /* 0x0044e4000804017f */
[----:B---3--:R-:W-:Y:S05]  /*274f0*/  @!P2 NANOSLEEP.SYNCS 0x989680 ;  /* 0x009896800000a95d */ /* 0x008fea0003900000 */
[----:B------:R-:W3:Y:S02]  /*27500*/  @!P2 SYNCS.PHASECHK.TRANS64 P2, [R5+URZ+0x2d830], R6 ;  /* 0x02d830060500a5a7 */ /* 0x000ee4000804007f */
[----:B---3--:R-:W-:Y:S05]  /*27510*/  @!P2 BRA `(.L_x_11566) ;  /* 0xfffffffc00f0a947 */ /* 0x008fea000383ffff */
[----:B------:R-:W-:Y:S05]  /*27520*/  BRA `(.L_x_11565) ;  /* 0xfffffed000287947 */ /* 0x000fea000383ffff */
.L_x_11570:
[----:B-1----:R1:W2:Y:S02]  /*27530*/  SYNCS.PHASECHK.TRANS64.TRYWAIT P1, [R6+URZ+0x2d850], R5 ;  /* 0x02d85005060075a7 */ /* 0x0022a4000802017f */
[----:B--2---:R-:W-:Y:S05]  /*27540*/  @!P1 NANOSLEEP.SYNCS 0x989680 ;  /* 0x009896800000995d */ /* 0x004fea0003900000 */
[----:B------:R-:W2:Y:S02]  /*27550*/  @!P1 SYNCS.PHASECHK.TRANS64 P1, [R6+URZ+0x2d850], R5 ;  /* 0x02d85005060095a7 */ /* 0x000ea4000802007f */
[----:B--2---:R-:W-:Y:S05]  /*27560*/  @!P1 BRA `(.L_x_11570) ;  /* 0xfffffffc00f09947 */ /* 0x004fea000383ffff */
[----:B------:R-:W-:Y:S05]  /*27570*/  BRA `(.L_x_11567) ;  /* 0xfffffed400507947 */ /* 0x000fea000383ffff */
.L_x_11579:
[----:B--2---:R2:W3:Y:S02]  /*27580*/  SYNCS.PHASECHK.TRANS64.TRYWAIT P2, [R5+URZ+0x2d830], R6 ;  /* 0x02d83006050075a7 */ /* 0x0044e4000804017f */
[----:B---3--:R-:W-:Y:S05]  /*27590*/  @!P2 NANOSLEEP.SYNCS 0x989680 ;  /* 0x009896800000a95d */ /* 0x008fea0003900000 */
[----:B------:R-:W3:Y:S02]  /*275a0*/  @!P2 SYNCS.PHASECHK.TRANS64 P2, [R5+URZ+0x2d830], R6 ;  /* 0x02d830060500a5a7 */ /* 0x000ee4000804007f */
[----:B---3--:R-:W-:Y:S05]  /*275b0*/  @!P2 BRA `(.L_x_11579) ;  /* 0xfffffffc00f0a947 */ /* 0x008fea000383ffff */
[----:B------:R-:W-:Y:S05]  /*275c0*/  BRA `(.L_x_11578) ;  /* 0xfffffefc00507947 */ /* 0x000fea000383ffff */
.L_x_11583:
[----:B-1----:R1:W2:Y:S02]  /*275d0*/  SYNCS.PHASECHK.TRANS64.TRYWAIT P1, [R6+URZ+0x2d850], R5 ;  /* 0x02d85005060075a7 */ /* 0x0022a4000802017f */
[----:B--2---:R-:W-:Y:S05]  /*275e0*/  @!P1 NANOSLEEP.SYNCS 0x989680 ;  /* 0x009896800000995d */ /* 0x004fea0003900000 */
[----:B------:R-:W2:Y:S02]  /*275f0*/  @!P1 SYNCS.PHASECHK.TRANS64 P1, [R6+URZ+0x2d850], R5 ;  /* 0x02d85005060095a7 */ /* 0x000ea4000802007f */
[----:B--2---:R-:W-:Y:S05]  /*27600*/  @!P1 BRA `(.L_x_11583) ;  /* 0xfffffffc00f09947 */ /* 0x004fea000383ffff */
[----:B------:R-:W-:Y:S05]  /*27610*/  BRA `(.L_x_11580) ;  /* 0xffffff0000787947 */ /* 0x000fea000383ffff */
.L_x_11598:
[----:B--2---:R2:W3:Y:S02]  /*27620*/  SYNCS.PHASECHK.TRANS64.TRYWAIT P1, [R7+URZ+0x2d850], R0 ;  /* 0x02d85000070075a7 */ /* 0x0044e4000802017f */
[----:B---3--:R-:W-:Y:S05]  /*27630*/  @!P1 NANOSLEEP.SYNCS 0x989680 ;  /* 0x009896800000995d */ /* 0x008fea0003900000 */
[----:B------:R-:W3:Y:S02]  /*27640*/  @!P1 SYNCS.PHASECHK.TRANS64 P1, [R7+URZ+0x2d850], R0 ;  /* 0x02d85000070095a7 */ /* 0x000ee4000802007f */
[----:B---3--:R-:W-:Y:S05]  /*27650*/  @!P1 BRA `(.L_x_11598) ;  /* 0xfffffffc00f09947 */ /* 0x008fea000383ffff */
[----:B------:R-:W-:Y:S05]  /*27660*/  BRA `(.L_x_11597) ;  /* 0xffffff3800987947 */ /* 0x000fea000383ffff */
.L_x_11604:
[----:B------:R-:W-:Y:S02]  /*27670*/  IMAD.MOV.U32 R13, RZ, RZ, R3 ;  /* 0x000000ffff0d7224 */ /* 0x000fe400078e0003 */
[----:B------:R-:W-:Y:S02]  /*27680*/  IMAD.MOV.U32 R12, RZ, RZ, RZ ;  /* 0x000000ffff0c7224 */ /* 0x000fe400078e00ff */
[----:B------:R-:W-:Y:S02]  /*27690*/  IMAD.MOV.U32 R11, RZ, RZ, 0x1c1f ;  /* 0x00001c1fff0b7424 */ /* 0x000fe400078e00ff */
[----:B------:R-:W-:-:S07]  /*276a0*/  IMAD.MOV.U32 R15, RZ, RZ, -0x1 ;  /* 0xffffffffff0f7424 */ /* 0x000fce00078e00ff */
[----:B0----5:R-:W-:Y:S05]  /*276b0*/  WARPSYNC.COLLECTIVE R15, `(.L_x_11796) ;  /* 0x000000000f087348 */ /* 0x021fea0003c00000 */
[----:B------:R1:W2:Y:S02]  /*276c0*/  SHFL.IDX P6, R14, R13, R12, R11 ;  /* 0x0000000c0d0e7389 */ /* 0x0002a400000c000b */
[----:B012--5:R-:W-:Y:S01]  /*276d0*/  ENDCOLLECTIVE ;  /* 0x000000000000791b */ /* 0x027fe20003800000 */
.L_x_11796:
[----:B------:R-:W-:Y:S02]  /*276e0*/  IMAD.MOV.U32 R13, RZ, RZ, R9 ;  /* 0x000000ffff0d7224 */ /* 0x000fe400078e0009 */
[----:B------:R-:W-:-:S07]  /*276f0*/  IMAD.MOV.U32 R0, RZ, RZ, R14 ;  /* 0x000000ffff007224 */ /* 0x000fce00078e000e */
[----:B------:R-:W-:Y:S05]  /*27700*/  WARPSYNC.COLLECTIVE R15, `(.L_x_11797) ;  /* 0x000000000f087348 */ /* 0x000fea0003c00000 */
[----:B------:R0:W1:Y:S02]  /*27710*/  SHFL.IDX P6, R14, R13, R12, R11 ;  /* 0x0000000c0d0e7389 */ /* 0x00006400000c000b */
[----:B01----:R-:W-:Y:S01]  /*27720*/  ENDCOLLECTIVE ;  /* 0x000000000000791b */ /* 0x003fe20003800000 */
.L_x_11797:
[----:B------:R-:W-:Y:S05]  /*27730*/  BRA `(.L_x_11798) ;  /* 0xffffff5400607947 */ /* 0x000fea000383ffff */
.L_x_11607:
[----:B------:R-:W-:Y:S01]  /*27740*/  BSSY B1, `(.L_x_11799) ;  /* 0x0000008000017945 */ /* 0x000fe20003800000 */
[----:B---3--:R-:W-:Y:S02]  /*27750*/  IMAD.MOV.U32 R13, RZ, RZ, R3 ;  /* 0x000000ffff0d7224 */ /* 0x008fe400078e0003 */
[----:B------:R-:W-:Y:S02]  /*27760*/  IMAD.MOV.U32 R12, RZ, RZ, 0x1 ;  /* 0x00000001ff0c7424 */ /* 0x000fe400078e00ff */
[----:B------:R-:W-:Y:S02]  /*27770*/  IMAD.MOV.U32 R11, RZ, RZ, 0x1c1f ;  /* 0x00001c1fff0b7424 */ /* 0x000fe400078e00ff */
[----:B------:R-:W-:-:S07]  /*27780*/  IMAD.MOV.U32 R15, RZ, RZ, -0x1 ;  /* 0xffffffffff0f7424 */ /* 0x000fce00078e00ff */
[----:B012--5:R-:W-:Y:S05]  /*27790*/  WARPSYNC.COLLECTIVE R15, `(.L_x_11800) ;  /* 0x000000000f087348 */ /* 0x027fea0003c00000 */
[----:B--2---:R2:W3:Y:S02]  /*277a0*/  SHFL.IDX P6, R14, R13, R12, R11 ;  /* 0x0000000c0d0e7389 */ /* 0x0044e400000c000b */
[----:B0123-5:R-:W-:Y:S01]  /*277b0*/  ENDCOLLECTIVE ;  /* 0x000000000000791b */ /* 0x02ffe20003800000 */
.L_x_11800:
[----:B------:R-:W-:Y:S05]  /*277c0*/  BSYNC B1 ;  /* 0x0000000000017941 */ /* 0x000fea0003800000 */
.L_x_11799:
        /* <DEDUP_REMOVED lines=8> */
.L_x_11801:
[----:B------:R-:W-:Y:S05]  /*27850*/  BRA `(.L_x_11802) ;  /* 0xffffff5400707947 */ /* 0x000fea000383ffff */
.L_x_11609:
[----:B------:R-:W-:Y:S01]  /*27860*/  MOV R13, R24 ;  /* 0x00000018000d7202 */ /* 0x000fe20000000f00 */
[----:B------:R-:W-:Y:S02]  /*27870*/  IMAD.MOV.U32 R12, RZ, RZ, RZ ;  /* 0x000000ffff0c7224 */ /* 0x000fe400078e00ff */
[----:B------:R-:W-:Y:S02]  /*27880*/  IMAD.MOV.U32 R11, RZ, RZ, 0x1c1f ;  /* 0x00001c1fff0b7424 */ /* 0x000fe400078e00ff */
[----:B------:R-:W-:-:S07]  /*27890*/  IMAD.MOV.U32 R15, RZ, RZ, -0x1 ;  /* 0xffffffffff0f7424 */ /* 0x000fce00078e00ff */
[----:B------:R-:W-:Y:S05]  /*278a0*/  WARPSYNC.COLLECTIVE R15, `(.L_x_11803) ;  /* 0x000000000f087348 */ /* 0x000fea0003c00000 */
[----:B------:R0:W1:Y:S02]  /*278b0*/  SHFL.IDX P6, R14, R13, R12, R11 ;  /* 0x0000000c0d0e7389 */ /* 0x00006400000c000b */
[----:B01----:R-:W-:Y:S01]  /*278c0*/  ENDCOLLECTIVE ;  /* 0x000000000000791b */ /* 0x003fe20003800000 */
.L_x_11803:
[----:B------:R-:W-:Y:S02]  /*278d0*/  IMAD.MOV.U32 R13, RZ, RZ, R0 ;  /* 0x000000ffff0d7224 */ /* 0x000fe400078e0000 */
[----:B------:R-:W-:-:S07]  /*278e0*/  IMAD.MOV.U32 R3, RZ, RZ, R14 ;  /* 0x000000ffff037224 */ /* 0x000fce00078e000e */
[----:B------:R-:W-:Y:S05]  /*278f0*/  WARPSYNC.COLLECTIVE R15, `(.L_x_11804) ;  /* 0x000000000f087348 */ /* 0x000fea0003c00000 */
[----:B------:R0:W1:Y:S02]  /*27900*/  SHFL.IDX P6, R14, R13, R12, R11 ;  /* 0x0000000c0d0e7389 */ /* 0x00006400000c000b */
[----:B01----:R-:W-:Y:S01]  /*27910*/  ENDCOLLECTIVE ;  /* 0x000000000000791b */ /* 0x003fe20003800000 */
.L_x_11804:
[----:B------:R-:W-:Y:S05]  /*27920*/  BRA `(.L_x_11805) ;  /* 0xffffff58003c7947 */ /* 0x000fea000383ffff */
.L_x_11612:
[----:B------:R-:W-:Y:S01]  /*27930*/  BSSY B1, `(.L_x_11806) ;  /* 0x0000008000017945 */ /* 0x000fe20003800000 */
[----:B---3--:R-:W-:Y:S02]  /*27940*/  IMAD.MOV.U32 R13, RZ, RZ, R24 ;  /* 0x000000ffff0d7224 */ /* 0x008fe400078e0018 */
[----:B------:R-:W-:Y:S02]  /*27950*/  IMAD.MOV.U32 R12, RZ, RZ, 0x1 ;  /* 0x00000001ff0c7424 */ /* 0x000fe400078e00ff */
[----:B------:R-:W-:Y:S02]  /*27960*/  IMAD.MOV.U32 R11, RZ, RZ, 0x1c1f ;  /* 0x00001c1fff0b7424 */ /* 0x000fe400078e00ff */
[----:B------:R-:W-:-:S07]  /*27970*/  IMAD.MOV.U32 R15, RZ, RZ, -0x1 ;  /* 0xffffffffff0f7424 */ /* 0x000fce00078e00ff */
[----:B012---:R-:W-:Y:S05]  /*27980*/  WARPSYNC.COLLECTIVE R15, `(.L_x_11807) ;  /* 0x000000000f087348 */ /* 0x007fea0003c00000 */
[----:B--2---:R2:W3:Y:S02]  /*27990*/  SHFL.IDX P6, R14, R13, R12, R11 ;  /* 0x0000000c0d0e7389 */ /* 0x0044e400000c000b */
[----:B0123--:R-:W-:Y:S01]  /*279a0*/  ENDCOLLECTIVE ;  /* 0x000000000000791b */ /* 0x00ffe20003800000 */
.L_x_11807:
[----:B------:R-:W-:Y:S05]  /*279b0*/  BSYNC B1 ;  /* 0x0000000000017941 */ /* 0x000fea0003800000 */
.L_x_11806:
        /* <DEDUP_REMOVED lines=8> */
.L_x_11808:
[----:B------:R-:W-:Y:S05]  /*27a40*/  BRA `(.L_x_11809) ;  /* 0xffffff5c005c7947 */ /* 0x000fea000383ffff */
.L_x_11616:
[----:B------:R-:W-:Y:S01]  /*27a50*/  IMAD.MOV.U32 R13, RZ, RZ, R4 ;  /* 0x000000ffff0d7224 */ /* 0x000fe200078e0004 */
[----:B------:R-:W-:Y:S01]  /*27a60*/  MOV R15, 0xffffffff ;  /* 0xffffffff000f7802 */ /* 0x000fe20000000f00 */
[----:B------:R-:W-:Y:S02]  /*27a70*/  IMAD.MOV.U32 R12, RZ, RZ, RZ ;  /* 0x000000ffff0c7224 */ /* 0x000fe400078e00ff */
[----:B------:R-:W-:-:S07]  /*27a80*/  IMAD.MOV.U32 R11, RZ, RZ, 0x1c1f ;  /* 0x00001c1fff0b7424 */ /* 0x000fce00078e00ff */
[----:B-1----:R-:W-:Y:S05]  /*27a90*/  WARPSYNC.COLLECTIVE R15, `(.L_x_11810) ;  /* 0x000000000f087348 */ /* 0x002fea0003c00000 */
[----:B------:R0:W2:Y:S02]  /*27aa0*/  SHFL.IDX P6, R14, R13, R12, R11 ;  /* 0x0000000c0d0e7389 */ /* 0x0000a400000c000b */
[----:B012---:R-:W-:Y:S01]  /*27ab0*/  ENDCOLLECTIVE ;  /* 0x000000000000791b */ /* 0x007fe20003800000 */
.L_x_11810:
[----:B------:R-:W-:Y:S02]  /*27ac0*/  IMAD.MOV.U32 R13, RZ, RZ, R0 ;  /* 0x000000ffff0d7224 */ /* 0x000fe400078e0000 */
[----:B------:R-:W-:-:S07]  /*27ad0*/  IMAD.MOV.U32 R3, RZ, RZ, R14 ;  /* 0x000000ffff037224 */ /* 0x000fce00078e000e */
[----:B------:R-:W-:Y:S05]  /*27ae0*/  WARPSYNC.COLLECTIVE R15, `(.L_x_11811) ;  /* 0x000000000f087348 */ /* 0x000fea0003c00000 */
[----:B------:R0:W1:Y:S02]  /*27af0*/  SHFL.IDX P6, R14, R13, R12, R11 ;  /* 0x0000000c0d0e7389 */ /* 0x00006400000c000b */
[----:B01----:R-:W-:Y:S01]  /*27b00*/  ENDCOLLECTIVE ;  /* 0x000000000000791b */ /* 0x003fe20003800000 */
.L_x_11811:
[----:B------:R-:W-:Y:S05]  /*27b10*/  BRA `(.L_x_11812) ;  /* 0xffffff6800b47947 */ /* 0x000fea000383ffff */
.L_x_11619:
[----:B------:R-:W-:Y:S01]  /*27b20*/  BSSY B1, `(.L_x_11813) ;  /* 0x0000008000017945 */ /* 0x000fe20003800000 */
[----:B----4-:R-:W-:Y:S02]  /*27b30*/  IMAD.MOV.U32 R13, RZ, RZ, R4 ;  /* 0x000000ffff0d7224 */ /* 0x010fe400078e0004 */
[----:B------:R-:W-:Y:S02]  /*27b40*/  IMAD.MOV.U32 R12, RZ, RZ, 0x1 ;  /* 0x00000001ff0c7424 */ /* 0x000fe400078e00ff */
[----:B------:R-:W-:Y:S02]  /*27b50*/  IMAD.MOV.U32 R11, RZ, RZ, 0x1c1f ;  /* 0x00001c1fff0b7424 */ /* 0x000fe400078e00ff */
[----:B------:R-:W-:-:S07]  /*27b60*/  IMAD.MOV.U32 R15, RZ, RZ, -0x1 ;  /* 0xffffffffff0f7424 */ /* 0x000fce00078e00ff */
[----:B0123--:R-:W-:Y:S05]  /*27b70*/  WARPSYNC.COLLECTIVE R15, `(.L_x_11814) ;  /* 0x000000000f087348 */ /* 0x00ffea0003c00000 */
[----:B---3--:R3:W4:Y:S02]  /*27b80*/  SHFL.IDX P6, R14, R13, R12, R11 ;  /* 0x0000000c0d0e7389 */ /* 0x00872400000c000b */
[----:B01234-:R-:W-:Y:S01]  /*27b90*/  ENDCOLLECTIVE ;  /* 0x000000000000791b */ /* 0x01ffe20003800000 */
.L_x_11814:
[----:B------:R-:W-:Y:S05]  /*27ba0*/  BSYNC B1 ;  /* 0x0000000000017941 */ /* 0x000fea0003800000 */
.L_x_11813:
        /* <DEDUP_REMOVED lines=8> */
.L_x_11815:
[----:B------:R-:W-:Y:S05]  /*27c30*/  BRA `(.L_x_11816) ;  /* 0xffffff6800c87947 */ /* 0x000fea000383ffff */
.L_x_11646:
[----:B------:R-:W0:Y:S01]  /*27c40*/  S2R R7, SR_TID.X ;  /* 0x0000000000077919 */ /* 0x000e220000002100 */
[----:B------:R-:W-:Y:S01]  /*27c50*/  BSSY B1, `(.L_x_11817) ;  /* 0x000000a000017945 */ /* 0x000fe20003800000 */
[----:B-1----:R-:W-:Y:S02]  /*27c60*/  IMAD.MOV.U32 R12, RZ, RZ, RZ ;  /* 0x000000ffff0c7224 */ /* 0x002fe400078e00ff */
        /* <DEDUP_REMOVED lines=8> */
.L_x_11818:
[----:B------:R-:W-:Y:S05]  /*27cf0*/  BSYNC B1 ;  /* 0x0000000000017941 */ /* 0x000fea0003800000 */
.L_x_11817:
[----:B------:R-:W-:Y:S05]  /*27d00*/  BRA `(.L_x_11819) ;  /* 0xffffff8800ac7947 */ /* 0x000fea000383ffff */
.L_x_11648:
[----:B------:R-:W-:Y:S01]  /*27d10*/  BSSY B1, `(.L_x_11820) ;  /* 0x0000006000017945 */ /* 0x000fe20003800000 */
[----:B------:R-:W-:-:S07]  /*27d20*/  IMAD.MOV.U32 R15, RZ, RZ, -0x1 ;  /* 0xffffffffff0f7424 */ /* 0x000fce00078e00ff */
[----:B01----:R-:W-:Y:S05]  /*27d30*/  WARPSYNC.COLLECTIVE R15, `(.L_x_11821) ;  /* 0x000000000f0c7348 */ /* 0x003fea0003c00000 */
[----:B------:R-:W-:Y:S02]  /*27d40*/  ELECT P6, UR62, PT ;  /* 0x00000000003e782f */ /* 0x000fe400038c0000 */
[----:B------:R-:W-:Y:S01]  /*27d50*/  MOV R14, UR62 ;  /* 0x0000003e000e7c02 */ /* 0x000fe20008000f00 */
[----:B01----:R-:W-:Y:S10]  /*27d60*/  ENDCOLLECTIVE ;  /* 0x000000000000791b */ /* 0x003ff40003800000 */
.L_x_11821:
[----:B------:R-:W-:Y:S05]  /*27d70*/  BSYNC B1 ;  /* 0x0000000000017941 */ /* 0x000fea0003800000 */
.L_x_11820:
[----:B------:R-:W-:Y:S05]  /*27d80*/  BRA `(.L_x_11647) ;  /* 0xffffff8800a47947 */ /* 0x000fea000383ffff */
.L_x_11650:
[----:B0-----:R0:W2:Y:S02]  /*27d90*/  SYNCS.PHASECHK.TRANS64.TRYWAIT P0, [R18+URZ+0x2d820], R6 ;  /* 0x02d82006120075a7 */ /* 0x0010a4000800017f */
[----:B--2---:R-:W-:Y:S05]  /*27da0*/  @!P0 NANOSLEEP.SYNCS 0x989680 ;  /* 0x009896800000895d */ /* 0x004fea0003900000 */
[----:B------:R-:W2:Y:S02]  /*27db0*/  @!P0 SYNCS.PHASECHK.TRANS64 P0, [R18+URZ+0x2d820], R6 ;  /* 0x02d82006120085a7 */ /* 0x000ea4000800007f */
[----:B--2---:R-:W-:Y:S05]  /*27dc0*/  @!P0 BRA `(.L_x_11650) ;  /* 0xfffffffc00f08947 */ /* 0x004fea000383ffff */
[----:B------:R-:W-:Y:S05]  /*27dd0*/  BRA `(.L_x_11822) ;  /* 0xffffff8800b47947 */ /* 0x000fea000383ffff */
.L_x_11654:
[----:B--2---:R2:W3:Y:S02]  /*27de0*/  SYNCS.PHASECHK.TRANS64.TRYWAIT P0, [R10+URZ+0x2d8a0], R9 ;  /* 0x02d8a0090a0075a7 */ /* 0x0044e4000800017f */
[----:B---3--:R-:W-:Y:S05]  /*27df0*/  @!P0 NANOSLEEP.SYNCS 0x989680 ;  /* 0x009896800000895d */ /* 0x008fea0003900000 */
[----:B------:R-:W3:Y:S02]  /*27e00*/  @!P0 SYNCS.PHASECHK.TRANS64 P0, [R10+URZ+0x2d8a0], R9 ;  /* 0x02d8a0090a0085a7 */ /* 0x000ee4000800007f */
[----:B---3--:R-:W-:Y:S05]  /*27e10*/  @!P0 BRA `(.L_x_11654) ;  /* 0xfffffffc00f08947 */ /* 0x008fea000383ffff */
[----:B------:R-:W-:Y:S05]  /*27e20*/  BRA `(.L_x_11823) ;  /* 0xffffff8800d07947 */ /* 0x000fea000383ffff */
.L_x_11661:
[----:B0-----:R0:W3:Y:S02]  /*27e30*/  SYNCS.PHASECHK.TRANS64.TRYWAIT P0, [R10+URZ+0x2d8c0], R9 ;  /* 0x02d8c0090a0075a7 */ /* 0x0010e4000800017f */
[----:B---3--:R-:W-:Y:S05]  /*27e40*/  @!P0 NANOSLEEP.SYNCS 0x989680 ;  /* 0x009896800000895d */ /* 0x008fea0003900000 */
[----:B------:R-:W3:Y:S02]  /*27e50*/  @!P0 SYNCS.PHASECHK.TRANS64 P0, [R10+URZ+0x2d8c0], R9 ;  /* 0x02d8c0090a0085a7 */ /* 0x000ee4000800007f */
[----:B---3--:R-:W-:Y:S05]  /*27e60*/  @!P0 BRA `(.L_x_11661) ;  /* 0xfffffffc00f08947 */ /* 0x008fea000383ffff */
[----:B------:R-:W-:Y:S05]  /*27e70*/  BRA `(.L_x_11824) ;  /* 0xffffff8c00cc7947 */ /* 0x000fea000383ffff */
.L_x_11670:
[----:B0-----:R0:W2:Y:S02]  /*27e80*/  SYNCS.PHASECHK.TRANS64.TRYWAIT P1, [R9+URZ+0x2d8a0], R8 ;  /* 0x02d8a008090075a7 */ /* 0x0010a4000802017f */
[----:B--2---:R-:W-:Y:S05]  /*27e90*/  @!P1 NANOSLEEP.SYNCS 0x989680 ;  /* 0x009896800000995d */ /* 0x004fea0003900000 */
[----:B------:R-:W2:Y:S02]  /*27ea0*/  @!P1 SYNCS.PHASECHK.TRANS64 P1, [R9+URZ+0x2d8a0], R8 ;  /* 0x02d8a008090095a7 */ /* 0x000ea4000802007f */
[----:B--2---:R-:W-:Y:S05]  /*27eb0*/  @!P1 BRA `(.L_x_11670) ;  /* 0xfffffffc00f09947 */ /* 0x004fea000383ffff */
[----:B------:R-:W-:Y:S05]  /*27ec0*/  BRA `(.L_x_11825) ;  /* 0xffffff94000c7947 */ /* 0x000fea000383ffff */
.L_x_11677:
[----:B--2---:R2:W3:Y:S02]  /*27ed0*/  SYNCS.PHASECHK.TRANS64.TRYWAIT P1, [R9+URZ+0x2d8c0], R8 ;  /* 0x02d8c008090075a7 */ /* 0x0044e4000802017f */
[----:B---3--:R-:W-:Y:S05]  /*27ee0*/  @!P1 NANOSLEEP.SYNCS 0x989680 ;  /* 0x009896800000995d */ /* 0x008fea0003900000 */
[----:B------:R-:W3:Y:S02]  /*27ef0*/  @!P1 SYNCS.PHASECHK.TRANS64 P1, [R9+URZ+0x2d8c0], R8 ;  /* 0x02d8c008090095a7 */ /* 0x000ee4000802007f */
[----:B---3--:R-:W-:Y:S05]  /*27f00*/  @!P1 BRA `(.L_x_11677) ;  /* 0xfffffffc00f09947 */ /* 0x008fea000383ffff */
[----:B------:R-:W-:Y:S05]  /*27f10*/  BRA `(.L_x_11826) ;  /* 0xffffff9800047947 */ /* 0x000fea000383ffff */
.L_x_11702:
        /* <DEDUP_REMOVED lines=11> */
.L_x_11828:
[----:B------:R-:W-:Y:S05]  /*27fd0*/  BSYNC B0 ;  /* 0x0000000000007941 */ /* 0x000fea0003800000 */
.L_x_11827:
[----:B------:R-:W-:Y:S05]  /*27fe0*/  BRA `(.L_x_11829) ;  /* 0xffffffa800cc7947 */ /* 0x000fea000383ffff */
.L_x_11705:
[----:B0-----:R0:W1:Y:S02]  /*27ff0*/  SYNCS.PHASECHK.TRANS64.TRYWAIT P0, [R2+URZ+0x2d840], R3 ;  /* 0x02d84003020075a7 */ /* 0x001064000800017f */
[----:B-1----:R-:W-:Y:S05]  /*28000*/  @!P0 NANOSLEEP.SYNCS 0x989680 ;  /* 0x009896800000895d */ /* 0x002fea0003900000 */
[----:B------:R-:W1:Y:S02]  /*28010*/  @!P0 SYNCS.PHASECHK.TRANS64 P0, [R2+URZ+0x2d840], R3 ;  /* 0x02d84003020085a7 */ /* 0x000e64000800007f */
[----:B-1----:R-:W-:Y:S05]  /*28020*/  @!P0 BRA `(.L_x_11705) ;  /* 0xfffffffc00f08947 */ /* 0x002fea000383ffff */
[----:B------:R-:W-:Y:S05]  /*28030*/  BRA `(.L_x_11830) ;  /* 0xffffffac00207947 */ /* 0x000fea000383ffff */
.L_x_11706:
        /* <DEDUP_REMOVED lines=8> */
.L_x_11832:
[----:B------:R-:W-:Y:S05]  /*280c0*/  BSYNC B0 ;  /* 0x0000000000007941 */ /* 0x000fea0003800000 */
.L_x_11831:
        /* <DEDUP_REMOVED lines=9> */
.L_x_11833:
[----:B------:R-:W-:Y:S02]  /*28160*/  IMAD.MOV.U32 R13, RZ, RZ, R7 ;  /* 0x000000ffff0d7224 */ /* 0x000fe400078e0007 */
[----:B------:R-:W-:Y:S02]  /*28170*/  IMAD.MOV.U32 R12, RZ, RZ, 0x1 ;  /* 0x00000001ff0c7424 */ /* 0x000fe400078e00ff */
[----:B------:R-:W-:-:S07]  /*28180*/  IMAD.MOV.U32 R5, RZ, RZ, R14 ;  /* 0x000000ffff057224 */ /* 0x000fce00078e000e */
[----:B------:R-:W-:Y:S05]  /*28190*/  WARPSYNC.COLLECTIVE R15, `(.L_x_11834) ;  /* 0x000000000f087348 */ /* 0x000fea0003c00000 */
[----:B------:R0:W1:Y:S02]  /*281a0*/  SHFL.IDX P6, R14, R13, R12, R11 ;  /* 0x0000000c0d0e7389 */ /* 0x00006400000c000b */
[----:B01----:R-:W-:Y:S01]  /*281b0*/  ENDCOLLECTIVE ;  /* 0x000000000000791b */ /* 0x003fe20003800000 */
.L_x_11834:
[----:B------:R-:W-:-:S05]  /*281c0*/  @P0 LEA R5, P1, R9, R5, 0x1 ;  /* 0x0000000509050211 */ /* 0x000fca00078208ff */
[----:B------:R-:W-:Y:S01]  /*281d0*/  @P0 IMAD.X R4, RZ, RZ, R4, P1 ;  /* 0x000000ffff040224 */ /* 0x000fe200008e0604 */
[----:B------:R-:W-:-:S04]  /*281e0*/  ISETP.GE.AND P1, PT, R3, 0x21, PT ;  /* 0x000000210300780c */ /* 0x000fc80003f26270 */
        /* <DEDUP_REMOVED lines=14> */
.L_x_11835:
[----:B------:R-:W-:Y:S02]  /*282d0*/  @P1 IMAD R6, R8, 0x2, R18 ;  /* 0x0000000208061824 */ /* 0x000fe400078e0212 */
[----:B------:R-:W-:Y:S02]  /*282e0*/  IMAD.MOV.U32 R13, RZ, RZ, R7 ;  /* 0x000000ffff0d7224 */ /* 0x000fe400078e0007 */
[----:B------:R-:W-:Y:S02]  /*282f0*/  IMAD.MOV.U32 R12, RZ, RZ, 0x2 ;  /* 0x00000002ff0c7424 */ /* 0x000fe400078e00ff */
[----:B------:R-:W-:-:S07]  /*28300*/  IMAD.MOV.U32 R5, RZ, RZ, R14 ;  /* 0x000000ffff057224 */ /* 0x000fce00078e000e */
[----:B------:R-:W-:Y:S05]  /*28310*/  WARPSYNC.COLLECTIVE R15, `(.L_x_11836) ;  /* 0x000000000f087348 */ /* 0x000fea0003c00000 */
[----:B------:R0:W1:Y:S02]  /*28320*/  SHFL.IDX P6, R14, R13, R12, R11 ;  /* 0x0000000c0d0e7389 */ /* 0x00006400000c000b */
[----:B01----:R-:W-:Y:S01]  /*28330*/  ENDCOLLECTIVE ;  /* 0x000000000000791b */ /* 0x003fe20003800000 */
.L_x_11836:
        /* <DEDUP_REMOVED lines=17> */
.L_x_11837:
[----:B------:R-:W-:Y:S02]  /*28450*/  @P1 IMAD R6, R8, 0x2, R18 ;  /* 0x0000000208061824 */ /* 0x000fe400078e0212 */
[----:B------:R-:W-:Y:S02]  /*28460*/  IMAD.MOV.U32 R13, RZ, RZ, R7 ;  /* 0x000000ffff0d7224 */ /* 0x000fe400078e0007 */
[----:B------:R-:W-:Y:S02]  /*28470*/  IMAD.MOV.U32 R12, RZ, RZ, 0x3 ;  /* 0x00000003ff0c7424 */ /* 0x000fe400078e00ff */
[----:B------:R-:W-:-:S07]  /*28480*/  IMAD.MOV.U32 R5, RZ, RZ, R14 ;  /* 0x000000ffff057224 */ /* 0x000fce00078e000e */
[----:B------:R-:W-:Y:S05]  /*28490*/  WARPSYNC.COLLECTIVE R15, `(.L_x_11838) ;  /* 0x000000000f087348 */ /* 0x000fea0003c00000 */
[----:B------:R0:W1:Y:S02]  /*284a0*/  SHFL.IDX P6, R14, R13, R12, R11 ;  /* 0x0000000c0d0e7389 */ /* 0x00006400000c000b */
[----:B01----:R-:W-:Y:S01]  /*284b0*/  ENDCOLLECTIVE ;  /* 0x000000000000791b */ /* 0x003fe20003800000 */
.L_x_11838:
        /* <DEDUP_REMOVED lines=10> */
.L_x_11839:
        /* <DEDUP_REMOVED lines=8> */
.L_x_11711:
        /* <DEDUP_REMOVED lines=9> */
.L_x_11841:
[C---:B------:R-:W-:Y:S01]  /*28670*/  VIADD R9, R25.reuse, 0x20 ;  /* 0x0000002019097836 */ /* 0x040fe20000000000 */
[----:B------:R-:W-:Y:S01]  /*28680*/  ISETP.GE.AND P3, PT, R25, R0, PT ;  /* 0x000000001900720c */ /* 0x000fe20003f66270 */
[----:B------:R-:W-:Y:S02]  /*28690*/  IMAD.MOV.U32 R13, RZ, RZ, R5 ;  /* 0x000000ffff0d7224 */ /* 0x000fe400078e0005 */
[----:B------:R-:W-:-:S10]  /*286a0*/  IMAD.MOV.U32 R2, RZ, RZ, R14 ;  /* 0x000000ffff027224 */ /* 0x000fd400078e000e */
[----:B------:R-:W-:Y:S05]  /*286b0*/  WARPSYNC.COLLECTIVE R15, `(.L_x_11842) ;  /* 0x000000000f087348 */ /* 0x000fea0003c00000 */
[----:B------:R0:W1:Y:S02]  /*286c0*/  SHFL.IDX P6, R14, R13, R12, R11 ;  /* 0x0000000c0d0e7389 */ /* 0x00006400000c000b */
[----:B01----:R-:W-:Y:S01]  /*286d0*/  ENDCOLLECTIVE ;  /* 0x000000000000791b */ /* 0x003fe20003800000 */
.L_x_11842:
[----:B------:R-:W-:Y:S02]  /*286e0*/  IMAD.MOV.U32 R13, RZ, RZ, R4 ;  /* 0x000000ffff0d7224 */ /* 0x000fe400078e0004 */
[----:B------:R-:W-:Y:S02]  /*286f0*/  IMAD.MOV.U32 R12, RZ, RZ, 0x1 ;  /* 0x00000001ff0c7424 */ /* 0x000fe400078e00ff */
[----:B------:R-:W-:-:S07]  /*28700*/  IMAD.MOV.U32 R3, RZ, RZ, R14 ;  /* 0x000000ffff037224 */ /* 0x000fce00078e000e */
[----:B------:R-:W-:Y:S05]  /*28710*/  WARPSYNC.COLLECTIVE R15, `(.L_x_11843) ;  /* 0x000000000f087348 */ /* 0x000fea0003c00000 */
[----:B------:R0:W1:Y:S02]  /*28720*/  SHFL.IDX P6, R14, R13, R12, R11 ;  /* 0x0000000c0d0e7389 */ /* 0x00006400000c000b */
[----:B01----:R-:W-:Y:S01]  /*28730*/  ENDCOLLECTIVE ;  /* 0x000000000000791b */ /* 0x003fe20003800000 */
.L_x_11843:
        /* <DEDUP_REMOVED lines=17> */
.L_x_11844:
[----:B------:R-:W-:Y:S02]  /*28850*/  IMAD.MOV.U32 R13, RZ, RZ, R4 ;  /* 0x000000ffff0d7224 */ /* 0x000fe400078e0004 */
[----:B------:R-:W-:Y:S02]  /*28860*/  IMAD.MOV.U32 R12, RZ, RZ, 0x2 ;  /* 0x00000002ff0c7424 */ /* 0x000fe400078e00ff */
[----:B------:R-:W-:-:S07]  /*28870*/  IMAD.MOV.U32 R3, RZ, RZ, R14 ;  /* 0x000000ffff037224 */ /* 0x000fce00078e000e */
[----:B------:R-:W-:Y:S05]  /*28880*/  WARPSYNC.COLLECTIVE R15, `(.L_x_11845) ;  /* 0x000000000f087348 */ /* 0x000fea0003c00000 */
[----:B------:R0:W1:Y:S02]  /*28890*/  SHFL.IDX P6, R14, R13, R12, R11 ;  /* 0x0000000c0d0e7389 */ /* 0x00006400000c000b */
[----:B01----:R-:W-:Y:S01]  /*288a0*/  ENDCOLLECTIVE ;  /* 0x000000000000791b */ /* 0x003fe20003800000 */
.L_x_11845:
        /* <DEDUP_REMOVED lines=18> */
.L_x_11846:
[----:B------:R-:W-:Y:S02]  /*289d0*/  IMAD.MOV.U32 R13, RZ, RZ, R4 ;  /* 0x000000ffff0d7224 */ /* 0x000fe400078e0004 */
[----:B------:R-:W-:Y:S02]  /*289e0*/  IMAD.MOV.U32 R12, RZ, RZ, 0x3 ;  /* 0x00000003ff0c7424 */ /* 0x000fe400078e00ff */
[----:B------:R-:W-:-:S07]  /*289f0*/  IMAD.MOV.U32 R3, RZ, RZ, R14 ;  /* 0x000000ffff037224 */ /* 0x000fce00078e000e */
[----:B------:R-:W-:Y:S05]  /*28a00*/  WARPSYNC.COLLECTIVE R15, `(.L_x_11847) ;  /* 0x000000000f087348 */ /* 0x000fea0003c00000 */
[----:B------:R0:W1:Y:S02]  /*28a10*/  SHFL.IDX P6, R14, R13, R12, R11 ;  /* 0x0000000c0d0e7389 */ /* 0x00006400000c000b */
[----:B01----:R-:W-:Y:S01]  /*28a20*/  ENDCOLLECTIVE ;  /* 0x000000000000791b */ /* 0x003fe20003800000 */
.L_x_11847:
        /* <DEDUP_REMOVED lines=10> */
.L_x_11848:
[----:B------:R-:W-:Y:S01]  /*28ad0*/  @!PT LDS RZ, [RZ] ;  /* 0x00000000fffff984 */ /* 0x000fe20000000800 */
[----:B------:R-:W-:Y:S01]  /*28ae0*/  @!PT LDS RZ, [RZ] ;  /* 0x00000000fffff984 */ /* 0x000fe20000000800 */
[----:B------:R-:W-:Y:S01]  /*28af0*/  @!PT LDS RZ, [RZ] ;  /* 0x00000000fffff984 */ /* 0x000fe20000000800 */
[----:B------:R-:W-:Y:S04]  /*28b00*/  @!P3 LDGSTS.E.BYPASS.LTC128B.128 [R8+0xd400], desc[UR54][R2.64], !P0 ;  /* 0x0d4000000208bfae */ /* 0x000fe8000c101d76 */
[----:B------:R-:W-:Y:S04]  /*28b10*/  @!P3 LDGSTS.E.BYPASS.LTC128B.128 [R8+0x10400], desc[UR54][R2.64+0x40], !P1 ;  /* 0x104000400208bfae */ /* 0x000fe8000c901d76 */
[----:B------:R0:W-:Y:S01]  /*28b20*/  @!P3 LDGSTS.E.BYPASS.LTC128B.128 [R8+0x13400], desc[UR54][R2.64+0x80], !P2 ;  /* 0x134000800208bfae */ /* 0x0001e2000d101d76 */
[----:B------:R-:W-:Y:S02]  /*28b30*/  IMAD.MOV.U32 R13, RZ, RZ, R6 ;  /* 0x000000ffff0d7224 */ /* 0x000fe400078e0006 */
[----:B------:R-:W-:-:S02]  /*28b40*/  IMAD.MOV.U32 R12, RZ, RZ, RZ ;  /* 0x000000ffff0c7224 */ /* 0x000fc400078e00ff */
[----:B0-----:R-:W-:Y:S02]  /*28b50*/  VIADD R2, R25, 0x60 ;  /* 0x0000006019027836 */ /* 0x001fe40000000000 */
[----:B------:R-:W-:-:S07]  /*28b60*/  IMAD.MOV.U32 R5, RZ, RZ, R14 ;  /* 0x000000ffff057224 */ /* 0x000fce00078e000e */
[----:B------:R-:W-:Y:S05]  /*28b70*/  WARPSYNC.COLLECTIVE R15, `(.L_x_11849) ;  /* 0x000000000f087348 */ /* 0x000fea0003c00000 */
[----:B------:R0:W1:Y:S02]  /*28b80*/  SHFL.IDX P6, R14, R13, R12, R11 ;  /* 0x0000000c0d0e7389 */ /* 0x00006400000c000b */
[----:B01----:R-:W-:Y:S01]  /*28b90*/  ENDCOLLECTIVE ;  /* 0x000000000000791b */ /* 0x003fe20003800000 */
.L_x_11849:
[----:B------:R-:W-:-:S13]  /*28ba0*/  ISETP.GE.AND P3, PT, R2, R0, PT ;  /* 0x000000000200720c */ /* 0x000fda0003f66270 */
[----:B------:R-:W-:Y:S01]  /*28bb0*/  @!P3 LEA R2, P4, R10, R5, 0x1 ;  /* 0x000000050a02b211 */ /* 0x000fe200078808ff */
[----:B------:R-:W-:-:S04]  /*28bc0*/  IMAD.MOV.U32 R13, RZ, RZ, R7 ;  /* 0x000000ffff0d7224 */ /* 0x000fc800078e0007 */
[----:B------:R-:W-:-:S05]  /*28bd0*/  @!P3 IMAD.X R3, RZ, RZ, R4, P4 ;  /* 0x000000ffff03b224 */ /* 0x000fca00020e0604 */
        /* <DEDUP_REMOVED lines=12> */
.L_x_11850:
[----:B------:R-:W-:Y:S01]  /*28ca0*/  IMAD.MOV.U32 R13, RZ, RZ, R6 ;  /* 0x000000ffff0d7224 */ /* 0x000fe200078e0006 */
[----:B------:R-:W-:Y:S01]  /*28cb0*/  MOV R12, 0x1 ;  /* 0x00000001000c7802 */ /* 0x000fe20000000f00 */
[----:B------:R-:W-:-:S07]  /*28cc0*/  IMAD.MOV.U32 R3, RZ, RZ, R14 ;  /* 0x000000ffff037224 */ /* 0x000fce00078e000e */
[----:B------:R-:W-:Y:S05]  /*28cd0*/  WARPSYNC.COLLECTIVE R15, `(.L_x_11851) ;  /* 0x000000000f087348 */ /* 0x000fea0003c00000 */
[----:B------:R0:W1:Y:S02]  /*28ce0*/  SHFL.IDX P6, R14, R13, R12, R11 ;  /* 0x0000000c0d0e7389 */ /* 0x00006400000c000b */
[----:B01----:R-:W-:Y:S01]  /*28cf0*/  ENDCOLLECTIVE ;  /* 0x000000000000791b */ /* 0x003fe20003800000 */
.L_x_11851:
        /* <DEDUP_REMOVED lines=10> */
.L_x_11852:
[----:B------:R-:W-:Y:S01]  /*28da0*/  @!PT LDS RZ, [RZ] ;  /* 0x00000000fffff984 */ /* 0x000fe20000000800 */
[----:B------:R-:W-:Y:S01]  /*28db0*/  @!PT LDS RZ, [RZ] ;  /* 0x00000000fffff984 */ /* 0x000fe20000000800 */
[----:B------:R-:W-:Y:S01]  /*28dc0*/  @!PT LDS RZ, [RZ] ;  /* 0x00000000fffff984 */ /* 0x000fe20000000800 */
[----:B------:R-:W-:Y:S04]  /*28dd0*/  @!P3 LDGSTS.E.BYPASS.LTC128B.128 [R8+0xe400], desc[UR54][R2.64], !P0 ;  /* 0x0e4000000208bfae */ /* 0x000fe8000c101d76 */
[----:B------:R-:W-:Y:S04]  /*28de0*/  @!P3 LDGSTS.E.BYPASS.LTC128B.128 [R8+0x11400], desc[UR54][R2.64+0x40], !P1 ;  /* 0x114000400208bfae */ /* 0x000fe8000c901d76 */
[----:B------:R0:W-:Y:S02]  /*28df0*/  @!P3 LDGSTS.E.BYPASS.LTC128B.128 [R8+0x14400], desc[UR54][R2.64+0x80], !P2 ;  /* 0x144000800208bfae */ /* 0x0001e4000d101d76 */
[----:B0-----:R-:W-:Y:S01]  /*28e00*/  IMAD.MOV.U32 R2, RZ, RZ, R14 ;  /* 0x000000ffff027224 */ /* 0x001fe200078e000e */
[----:B------:R-:W-:Y:S06]  /*28e10*/  BRA `(.L_x_11853) ;  /* 0xffffffac00fc7947 */ /* 0x000fec000383ffff */
.L_x_11714:
[----:B-1----:R1:W2:Y:S02]  /*28e20*/  SYNCS.PHASECHK.TRANS64.TRYWAIT P0, [R18+URZ+0x2d820], R0 ;  /* 0x02d82000120075a7 */ /* 0x0022a4000800017f */
[----:B--2---:R-:W-:Y:S05]  /*28e30*/  @!P0 NANOSLEEP.SYNCS 0x989680 ;  /* 0x009896800000895d */ /* 0x004fea0003900000 */
[----:B------:R-:W2:Y:S02]  /*28e40*/  @!P0 SYNCS.PHASECHK.TRANS64 P0, [R18+URZ+0x2d820], R0 ;  /* 0x02d82000120085a7 */ /* 0x000ea4000800007f */
[----:B--2---:R-:W-:Y:S05]  /*28e50*/  @!P0 BRA `(.L_x_11714) ;  /* 0xfffffffc00f08947 */ /* 0x004fea000383ffff */
[----:B------:R-:W-:Y:S05]  /*28e60*/  BRA `(.L_x_11854) ;  /* 0xffffffb000607947 */ /* 0x000fea000383ffff */
.L_x_11719:
[----:B0-----:R0:W1:Y:S02]  /*28e70*/  SYNCS.PHASECHK.TRANS64.TRYWAIT P0, [R5+URZ+0x2d840], R0 ;  /* 0x02d84000050075a7 */ /* 0x001064000800017f */
[----:B-1----:R-:W-:Y:S05]  /*28e80*/  @!P0 NANOSLEEP.SYNCS 0x989680 ;  /* 0x009896800000895d */ /* 0x002fea0003900000 */
[----:B------:R-:W1:Y:S02]  /*28e90*/  @!P0 SYNCS.PHASECHK.TRANS64 P0, [R5+URZ+0x2d840], R0 ;  /* 0x02d84000050085a7 */ /* 0x000e64000800007f */
[----:B-1----:R-:W-:Y:S05]  /*28ea0*/  @!P0 BRA `(.L_x_11719) ;  /* 0xfffffffc00f08947 */ /* 0x002fea000383ffff */
[----:B------:R-:W-:Y:S05]  /*28eb0*/  BRA `(.L_x_11855) ;  /* 0xffffffb400547947 */ /* 0x000fea000383ffff */
.L_x_11720:
        /* <DEDUP_REMOVED lines=8> */
.L_x_11857:
[----:B------:R-:W-:Y:S05]  /*28f40*/  BSYNC B1 ;  /* 0x0000000000017941 */ /* 0x000fea0003800000 */
.L_x_11856:
        /* <DEDUP_REMOVED lines=13> */
.L_x_11858:
[----:B------:R-:W-:Y:S01]  /*29020*/  MOV R13, R7 ;  /* 0x00000007000d7202 */ /* 0x000fe20000000f00 */
[----:B------:R-:W-:Y:S02]  /*29030*/  IMAD.MOV.U32 R12, RZ, RZ, 0x1 ;  /* 0x00000001ff0c7424 */ /* 0x000fe400078e00ff */
[----:B------:R-:W-:Y:S02]  /*29040*/  IMAD.SHL.U32 R21, R21, 0x8, RZ ;  /* 0x0000000815157824 */ /* 0x000fe400078e00ff */
[----:B------:R-:W-:-:S03]  /*29050*/  IMAD.MOV.U32 R2, RZ, RZ, R14 ;  /* 0x000000ffff027224 */ /* 0x000fc600078e000e */
[----:B------:R-:W-:-:S07]  /*29060*/  LOP3.LUT R21, R21, 0x18, RZ, 0xc0, !PT ;  /* 0x0000001815157812 */ /* 0x000fce00078ec0ff */
[----:B------:R-:W-:Y:S05]  /*29070*/  WARPSYNC.COLLECTIVE R15, `(.L_x_11859) ;  /* 0x000000000f087348 */ /* 0x000fea0003c00000 */
[----:B------:R0:W1:Y:S02]  /*29080*/  SHFL.IDX P6, R14, R13, R12, R11 ;  /* 0x0000000c0d0e7389 */ /* 0x00006400000c000b */
[----:B01----:R-:W-:Y:S01]  /*29090*/  ENDCOLLECTIVE ;  /* 0x000000000000791b */ /* 0x003fe20003800000 */
.L_x_11859:
        /* <DEDUP_REMOVED lines=14> */
.L_x_11860:
[----:B------:R-:W-:Y:S02]  /*29180*/  IMAD.MOV.U32 R13, RZ, RZ, R7 ;  /* 0x000000ffff0d7224 */ /* 0x000fe400078e0007 */
[----:B------:R-:W-:Y:S02]  /*29190*/  IMAD.MOV.U32 R12, RZ, RZ, 0x2 ;  /* 0x00000002ff0c7424 */ /* 0x000fe400078e00ff */
[----:B------:R-:W-:-:S07]  /*291a0*/  IMAD.MOV.U32 R2, RZ, RZ, R14 ;  /* 0x000000ffff027224 */ /* 0x000fce00078e000e */
[----:B------:R-:W-:Y:S05]  /*291b0*/  WARPSYNC.COLLECTIVE R15, `(.L_x_11861) ;  /* 0x000000000f087348 */ /* 0x000fea0003c00000 */
[----:B------:R0:W1:Y:S02]  /*291c0*/  SHFL.IDX P6, R14, R13, R12, R11 ;  /* 0x0000000c0d0e7389 */ /* 0x00006400000c000b */
[----:B01----:R-:W-:Y:S01]  /*291d0*/  ENDCOLLECTIVE ;  /* 0x000000000000791b */ /* 0x003fe20003800000 */
.L_x_11861:
        /* <DEDUP_REMOVED lines=13> */
.L_x_11862:
[----:B------:R-:W-:Y:S02]  /*292b0*/  IMAD.MOV.U32 R13, RZ, RZ, R7 ;  /* 0x000000ffff0d7224 */ /* 0x000fe400078e0007 */
[----:B------:R-:W-:Y:S02]  /*292c0*/  IMAD.MOV.U32 R12, RZ, RZ, 0x3 ;  /* 0x00000003ff0c7424 */ /* 0x000fe400078e00ff */
[----:B------:R-:W-:-:S07]  /*292d0*/  IMAD.MOV.U32 R2, RZ, RZ, R14 ;  /* 0x000000ffff027224 */ /* 0x000fce00078e000e */
[----:B------:R-:W-:Y:S05]  /*292e0*/  WARPSYNC.COLLECTIVE R15, `(.L_x_11863) ;  /* 0x000000000f087348 */ /* 0x000fea0003c00000 */
[----:B------:R0:W1:Y:S02]  /*292f0*/  SHFL.IDX P6, R14, R13, R12, R11 ;  /* 0x0000000c0d0e7389 */ /* 0x00006400000c000b */
[----:B01----:R-:W-:Y:S01]  /*29300*/  ENDCOLLECTIVE ;  /* 0x000000000000791b */ /* 0x003fe20003800000 */
.L_x_11863:
        /* <DEDUP_REMOVED lines=14> */
.L_x_11864:
[----:B------:R-:W-:Y:S01]  /*293f0*/  IMAD.MOV.U32 R2, RZ, RZ, R14 ;  /* 0x000000ffff027224 */ /* 0x000fe200078e000e */
[----:B------:R-:W-:Y:S06]  /*29400*/  BRA `(.L_x_11865) ;  /* 0xffffffb000d47947 */ /* 0x000fec000383ffff */
.L_x_11725:
[----:B-1----:R1:W2:Y:S02]  /*29410*/  SYNCS.PHASECHK.TRANS64.TRYWAIT P0, [R5+URZ+0x2d860], R2 ;  /* 0x02d86002050075a7 */ /* 0x0022a4000800017f */
[----:B--2---:R-:W-:Y:S05]  /*29420*/  @!P0 NANOSLEEP.SYNCS 0x989680 ;  /* 0x009896800000895d */ /* 0x004fea0003900000 */
[----:B------:R-:W2:Y:S02]  /*29430*/  @!P0 SYNCS.PHASECHK.TRANS64 P0, [R5+URZ+0x2d860], R2 ;  /* 0x02d86002050085a7 */ /* 0x000ea4000800007f */
[----:B--2---:R-:W-:Y:S05]  /*29440*/  @!P0 BRA `(.L_x_11725) ;  /* 0xfffffffc00f08947 */ /* 0x004fea000383ffff */
[----:B------:R-:W-:Y:S05]  /*29450*/  BRA `(.L_x_11866) ;  /* 0xffffffb400387947 */ /* 0x000fea000383ffff */
.L_x_11726:
        /* <DEDUP_REMOVED lines=8> */
.L_x_11868:
[----:B------:R-:W-:Y:S05]  /*294e0*/  BSYNC B1 ;  /* 0x0000000000017941 */ /* 0x000fea0003800000 */
.L_x_11867:
        /* <DEDUP_REMOVED lines=9> */
.L_x_11869:
[----:B------:R-:W-:Y:S02]  /*29580*/  IMAD.MOV.U32 R13, RZ, RZ, R22 ;  /* 0x000000ffff0d7224 */ /* 0x000fe400078e0016 */
[----:B------:R-:W-:Y:S02]  /*29590*/  IMAD.MOV.U32 R12, RZ, RZ, 0x1 ;  /* 0x00000001ff0c7424 */ /* 0x000fe400078e00ff */
[----:B------:R-:W-:-:S07]  /*295a0*/  IMAD.MOV.U32 R2, RZ, RZ, R14 ;  /* 0x000000ffff027224 */ /* 0x000fce00078e000e */
[----:B------:R-:W-:Y:S05]  /*295b0*/  WARPSYNC.COLLECTIVE R15, `(.L_x_11870) ;  /* 0x000000000f087348 */ /* 0x000fea0003c00000 */
[----:B------:R0:W1:Y:S02]  /*295c0*/  SHFL.IDX P6, R14, R13, R12, R11 ;  /* 0x0000000c0d0e7389 */ /* 0x00006400000c000b */
[----:B01----:R-:W-:Y:S01]  /*295d0*/  ENDCOLLECTIVE ;  /* 0x000000000000791b */ /* 0x003fe20003800000 */
.L_x_11870:
        /* <DEDUP_REMOVED lines=16> */
.L_x_11871:
[----:B------:R-:W-:Y:S01]  /*296e0*/  IMAD.MOV.U32 R13, RZ, RZ, R22 ;  /* 0x000000ffff0d7224 */ /* 0x000fe200078e0016 */
[----:B------:R-:W-:Y:S01]  /*296f0*/  MOV R12, 0x2 ;  /* 0x00000002000c7802 */ /* 0x000fe20000000f00 */
[----:B------:R-:W-:-:S07]  /*29700*/  IMAD.MOV.U32 R2, RZ, RZ, R14 ;  /* 0x000000ffff027224 */ /* 0x000fce00078e000e */
[----:B------:R-:W-:Y:S05]  /*29710*/  WARPSYNC.COLLECTIVE R15, `(.L_x_11872) ;  /* 0x000000000f087348 */ /* 0x000fea0003c00000 */
[----:B------:R0:W1:Y:S02]  /*29720*/  SHFL.IDX P6, R14, R13, R12, R11 ;  /* 0x0000000c0d0e7389 */ /* 0x00006400000c000b */
[----:B01----:R-:W-:Y:S01]  /*29730*/  ENDCOLLECTIVE ;  /* 0x000000000000791b */ /* 0x003fe20003800000 */
.L_x_11872:
        /* <DEDUP_REMOVED lines=16> */
.L_x_11873:
[----:B------:R-:W-:Y:S02]  /*29840*/  IMAD.MOV.U32 R13, RZ, RZ, R22 ;  /* 0x000000ffff0d7224 */ /* 0x000fe400078e0016 */
[----:B------:R-:W-:Y:S02]  /*29850*/  IMAD.MOV.U32 R12, RZ, RZ, 0x3 ;  /* 0x00000003ff0c7424 */ /* 0x000fe400078e00ff */
[----:B------:R-:W-:-:S07]  /*29860*/  IMAD.MOV.U32 R2, RZ, RZ, R14 ;  /* 0x000000ffff027224 */ /* 0x000fce00078e000e */
[----:B------:R-:W-:Y:S05]  /*29870*/  WARPSYNC.COLLECTIVE R15, `(.L_x_11874) ;  /* 0x000000000f087348 */ /* 0x000fea0003c00000 */
[----:B------:R0:W1:Y:S02]  /*29880*/  SHFL.IDX P6, R14, R13, R12, R11 ;  /* 0x0000000c0d0e7389 */ /* 0x00006400000c000b */
[----:B01----:R-:W-:Y:S01]  /*29890*/  ENDCOLLECTIVE ;  /* 0x000000000000791b */ /* 0x003fe20003800000 */
.L_x_11874:
        /* <DEDUP_REMOVED lines=13> */
.L_x_11875:
        /* <DEDUP_REMOVED lines=8> */
.L_x_11734:
[----:B-1----:R1:W2:Y:S02]  /*299f0*/  SYNCS.PHASECHK.TRANS64.TRYWAIT P0, [R0+URZ+0x2d860], R3 ;  /* 0x02d86003000075a7 */ /* 0x0022a4000800017f */
[----:B--2---:R-:W-:Y:S05]  /*29a00*/  @!P0 NANOSLEEP.SYNCS 0x989680 ;  /* 0x009896800000895d */ /* 0x004fea0003900000 */
[----:B------:R-:W2:Y:S02]  /*29a10*/  @!P0 SYNCS.PHASECHK.TRANS64 P0, [R0+URZ+0x2d860], R3 ;  /* 0x02d86003000085a7 */ /* 0x000ea4000800007f */
[----:B--2---:R-:W-:Y:S05]  /*29a20*/  @!P0 BRA `(.L_x_11734) ;  /* 0xfffffffc00f08947 */ /* 0x004fea000383ffff */
[----:B------:R-:W-:Y:S05]  /*29a30*/  BRA `(.L_x_11877) ;  /* 0xffffffb400b87947 */ /* 0x000fea000383ffff */
.L_x_11735:
[----:B------:R-:W-:Y:S01]  /*29a40*/  BSSY B0, `(.L_x_11878) ;  /* 0x0000008000007945 */ /* 0x000fe20003800000 */
[----:B------:R-:W-:Y:S02]  /*29a50*/  IMAD.MOV.U32 R13, RZ, RZ, R22 ;  /* 0x000000ffff0d7224 */ /* 0x000fe400078e0016 */
[----:B------:R-:W-:Y:S02]  /*29a60*/  IMAD.MOV.U32 R12, RZ, RZ, RZ ;  /* 0x000000ffff0c7224 */ /* 0x000fe400078e00ff */
[----:B------:R-:W-:Y:S02]  /*29a70*/  IMAD.MOV.U32 R11, RZ, RZ, 0x1c1f ;  /* 0x00001c1fff0b7424 */ /* 0x000fe400078e00ff */
[----:B------:R-:W-:-:S07]  /*29a80*/  IMAD.MOV.U32 R15, RZ, RZ, -0x1 ;  /* 0xffffffffff0f7424 */ /* 0x000fce00078e00ff */
[----:B01---5:R-:W-:Y:S05]  /*29a90*/  WARPSYNC.COLLECTIVE R15, `(.L_x_11879) ;  /* 0x000000000f087348 */ /* 0x023fea0003c00000 */
[----:B------:R2:W3:Y:S02]  /*29aa0*/  SHFL.IDX P6, R14, R13, R12, R11 ;  /* 0x0000000c0d0e7389 */ /* 0x0004e400000c000b */
[----:B0123-5:R-:W-:Y:S01]  /*29ab0*/  ENDCOLLECTIVE ;  /* 0x000000000000791b */ /* 0x02ffe20003800000 */
.L_x_11879:
[----:B------:R-:W-:Y:S05]  /*29ac0*/  BSYNC B0 ;  /* 0x0000000000007941 */ /* 0x000fea0003800000 */
.L_x_11878:
        /* <DEDUP_REMOVED lines=10> */
.L_x_11880:
        /* <DEDUP_REMOVED lines=17> */
.L_x_11881:
        /* <DEDUP_REMOVED lines=14> */
.L_x_11882:
[----:B------:R-:W-:Y:S02]  /*29d60*/  IMAD.MOV.U32 R13, RZ, RZ, R22 ;  /* 0x000000ffff0d7224 */ /* 0x000fe400078e0016 */
[----:B------:R-:W-:Y:S01]  /*29d70*/  IMAD.MOV.U32 R12, RZ, RZ, 0x2 ;  /* 0x00000002ff0c7424 */ /* 0x000fe200078e00ff */
[----:B------:R-:W-:-:S13]  /*29d80*/  IADD3 R2, P4, R14, R5, RZ ;  /* 0x000000050e027210 */ /* 0x000fda0007f9e0ff */
[----:B------:R-:W-:Y:S05]  /*29d90*/  WARPSYNC.COLLECTIVE R15, `(.L_x_11883) ;  /* 0x000000000f087348 */ /* 0x000fea0003c00000 */
[----:B------:R0:W1:Y:S02]  /*29da0*/  SHFL.IDX P6, R14, R13, R12, R11 ;  /* 0x0000000c0d0e7389 */ /* 0x00006400000c000b */
[----:B01----:R-:W-:Y:S01]  /*29db0*/  ENDCOLLECTIVE ;  /* 0x000000000000791b */ /* 0x003fe20003800000 */
.L_x_11883:
        /* <DEDUP_REMOVED lines=15> */
.L_x_11884:
[----:B------:R-:W-:Y:S02]  /*29eb0*/  IMAD.MOV.U32 R13, RZ, RZ, R22 ;  /* 0x000000ffff0d7224 */ /* 0x000fe400078e0016 */
[----:B------:R-:W-:Y:S01]  /*29ec0*/  IMAD.MOV.U32 R12, RZ, RZ, 0x3 ;  /* 0x00000003ff0c7424 */ /* 0x000fe200078e00ff */
[----:B------:R-:W-:-:S13]  /*29ed0*/  IADD3 R2, P4, R14, R5, RZ ;  /* 0x000000050e027210 */ /* 0x000fda0007f9e0ff */
[----:B------:R-:W-:Y:S05]  /*29ee0*/  WARPSYNC.COLLECTIVE R15, `(.L_x_11885) ;  /* 0x000000000f087348 */ /* 0x000fea0003c00000 */
[----:B------:R0:W1:Y:S02]  /*29ef0*/  SHFL.IDX P6, R14, R13, R12, R11 ;  /* 0x0000000c0d0e7389 */ /* 0x00006400000c000b */
[----:B01----:R-:W-:Y:S01]  /*29f00*/  ENDCOLLECTIVE ;  /* 0x000000000000791b */ /* 0x003fe20003800000 */
.L_x_11885:
        /* <DEDUP_REMOVED lines=10> */
[----:B------:R-:W-:-:S07]  /*29fb0*/  IMAD.MOV.U32 R22, RZ, RZ, R14 ;  /* 0x000000ffff167224 */ /* 0x000fce00078e000e */
[----:B0-----:R-:W-:Y:S05]  /*29fc0*/  WARPSYNC.COLLECTIVE R15, `(.L_x_11886) ;  /* 0x000000000f087348 */ /* 0x001fea0003c00000 */
[----:B------:R1:W2:Y:S02]  /*29fd0*/  SHFL.IDX P6, R14, R13, R12, R11 ;  /* 0x0000000c0d0e7389 */ /* 0x0002a400000c000b */
[----:B012---:R-:W-:Y:S01]  /*29fe0*/  ENDCOLLECTIVE ;  /* 0x000000000000791b */ /* 0x007fe20003800000 */
.L_x_11886:
[----:B------:R-:W-:Y:S05]  /*29ff0*/  BRA `(.L_x_11887) ;  /* 0xffffffb400187947 */ /* 0x000fea000383ffff */
.L_x_11740:
[----:B------:R-:W-:Y:S01]  /*2a000*/  BSSY B0, `(.L_x_11888) ;  /* 0x0000008000007945 */ /* 0x000fe20003800000 */
[----:B------:R-:W-:Y:S02]  /*2a010*/  IMAD.MOV.U32 R13, RZ, RZ, R24 ;  /* 0x000000ffff0d7224 */ /* 0x000fe400078e0018 */
[----:B-1----:R-:W-:Y:S02]  /*2a020*/  IMAD.MOV.U32 R12, RZ, RZ, RZ ;  /* 0x000000ffff0c7224 */ /* 0x002fe400078e00ff */
[----:B------:R-:W-:Y:S02]  /*2a030*/  IMAD.MOV.U32 R11, RZ, RZ, 0x1f ;  /* 0x0000001fff0b7424 */ /* 0x000fe400078e00ff */
[----:B------:R-:W-:-:S07]  /*2a040*/  IMAD.MOV.U32 R15, RZ, RZ, -0x1 ;  /* 0xffffffffff0f7424 */ /* 0x000fce00078e00ff */
[----:B0----5:R-:W-:Y:S05]  /*2a050*/  WARPSYNC.COLLECTIVE R15, `(.L_x_11889) ;  /* 0x000000000f087348 */ /* 0x021fea0003c00000 */
[----:B------:R1:W2:Y:S02]  /*2a060*/  SHFL.IDX P6, R14, R13, R12, R11 ;  /* 0x0000000c0d0e7389 */ /* 0x0002a400000c000b */
[----:B012--5:R-:W-:Y:S01]  /*2a070*/  ENDCOLLECTIVE ;  /* 0x000000000000791b */ /* 0x027fe20003800000 */
.L_x_11889:
[----:B------:R-:W-:Y:S05]  /*2a080*/  BSYNC B0 ;  /* 0x0000000000007941 */ /* 0x000fea0003800000 */
.L_x_11888:
        /* <DEDUP_REMOVED lines=9> */
.L_x_11890:
        /* <DEDUP_REMOVED lines=23> */
.L_x_11891:
[----:B------:R-:W-:Y:S02]  /*2a290*/  MOV R12, 0x2 ;  /* 0x00000002000c7802 */ /* 0x000fe40000000f00 */
[----:B------:R-:W-:-:S05]  /*2a2a0*/  SEL R4, R14, RZ, P1 ;  /* 0x000000ff0e047207 */ /* 0x000fca0000800000 */
[----:B------:R-:W-:-:S04]  /*2a2b0*/  IMAD.IADD R4, R13, 0x1, R4 ;  /* 0x000000010d047824 */ /* 0x000fc800078e0204 */
[----:B------:R-:W-:-:S07]  /*2a2c0*/  IMAD.MOV.U32 R13, RZ, RZ, R4 ;  /* 0x000000ffff0d7224 */ /* 0x000fce00078e0004 */
[----:B------:R-:W-:Y:S05]  /*2a2d0*/  WARPSYNC.COLLECTIVE R15, `(.L_x_11892) ;  /* 0x000000000f087348 */ /* 0x000fea0003c00000 */
[----:B------:R0:W1:Y:S02]  /*2a2e0*/  SHFL.UP P6, R14, R13, R12, R11 ;  /* 0x0400000c0d0e7389 */ /* 0x00006400000c000b */
[----:B01----:R-:W-:Y:S01]  /*2a2f0*/  ENDCOLLECTIVE ;  /* 0x000000000000791b */ /* 0x003fe20003800000 */
.L_x_11892:
[----:B------:R-:W-:Y:S01]  /*2a300*/  IMAD.MOV.U32 R12, RZ, RZ, 0x4 ;  /* 0x00000004ff0c7424 */ /* 0x000fe200078e00ff */
[----:B------:R-:W-:-:S05]  /*2a310*/  SEL R3, R14, RZ, P2 ;  /* 0x000000ff0e037207 */ /* 0x000fca0001000000 */
[----:B------:R-:W-:-:S04]  /*2a320*/  IMAD.IADD R2, R4, 0x1, R3 ;  /* 0x0000000104027824 */ /* 0x000fc800078e0203 */
[----:B------:R-:W-:-:S07]  /*2a330*/  IMAD.MOV.U32 R13, RZ, RZ, R2 ;  /* 0x000000ffff0d7224 */ /* 0x000fce00078e0002 */
[----:B------:R-:W-:Y:S05]  /*2a340*/  WARPSYNC.COLLECTIVE R15, `(.L_x_11893) ;  /* 0x000000000f087348 */ /* 0x000fea0003c00000 */
[----:B------:R0:W1:Y:S02]  /*2a350*/  SHFL.UP P6, R14, R13, R12, R11 ;  /* 0x0400000c0d0e7389 */ /* 0x00006400000c000b */
[----:B01----:R-:W-:Y:S01]  /*2a360*/  ENDCOLLECTIVE ;  /* 0x000000000000791b */ /* 0x003fe20003800000 */
.L_x_11893:
[----:B------:R-:W-:Y:S01]  /*2a370*/  IMAD.MOV.U32 R12, RZ, RZ, 0x8 ;  /* 0x00000008ff0c7424 */ /* 0x000fe200078e00ff */
[----:B------:R-:W-:-:S05]  /*2a380*/  SEL R3, R14, RZ, P3 ;  /* 0x000000ff0e037207 */ /* 0x000fca0001800000 */
[----:B------:R-:W-:-:S04]  /*2a390*/  IMAD.IADD R3, R2, 0x1, R3 ;  /* 0x0000000102037824 */ /* 0x000fc800078e0203 */
[----:B------:R-:W-:-:S07]  /*2a3a0*/  IMAD.MOV.U32 R13, RZ, RZ, R3 ;  /* 0x000000ffff0d7224 */ /* 0x000fce00078e0003 */
[----:B------:R-:W-:Y:S05]  /*2a3b0*/  WARPSYNC.COLLECTIVE R15, `(.L_x_11894) ;  /* 0x000000000f087348 */ /* 0x000fea0003c00000 */
[----:B------:R0:W1:Y:S02]  /*2a3c0*/  SHFL.UP P6, R14, R13, R12, R11 ;  /* 0x0400000c0d0e7389 */ /* 0x00006400000c000b */
[----:B01----:R-:W-:Y:S01]  /*2a3d0*/  ENDCOLLECTIVE ;  /* 0x000000000000791b */ /* 0x003fe20003800000 */
.L_x_11894:
[----:B------:R-:W-:Y:S01]  /*2a3e0*/  IMAD.MOV.U32 R12, RZ, RZ, 0x10 ;  /* 0x00000010ff0c7424 */ /* 0x000fe200078e00ff */
[----:B------:R-:W-:-:S05]  /*2a3f0*/  SEL R4, R14, RZ, P4 ;  /* 0x000000ff0e047207 */ /* 0x000fca0002000000 */
[----:B------:R-:W-:-:S04]  /*2a400*/  IMAD.IADD R4, R3, 0x1, R4 ;  /* 0x0000000103047824 */ /* 0x000fc800078e0204 */
[----:B------:R-:W-:-:S07]  /*2a410*/  IMAD.MOV.U32 R13, RZ, RZ, R4 ;  /* 0x000000ffff0d7224 */ /* 0x000fce00078e0004 */
[----:B------:R-:W-:Y:S05]  /*2a420*/  WARPSYNC.COLLECTIVE R15, `(.L_x_11895) ;  /* 0x000000000f087348 */ /* 0x000fea0003c00000 */
[----:B------:R0:W1:Y:S02]  /*2a430*/  SHFL.UP P6, R14, R13, R12, R11 ;  /* 0x0400000c0d0e7389 */ /* 0x00006400000c000b */
[----:B01----:R-:W-:Y:S01]  /*2a440*/  ENDCOLLECTIVE ;  /* 0x000000000000791b */ /* 0x003fe20003800000 */
.L_x_11895:
        /* <DEDUP_REMOVED lines=8> */
.L_x_11896:
[----:B------:R-:W-:Y:S05]  /*2a4d0*/  BRA `(.L_x_11897) ;  /* 0xffffffb4003c7947 */ /* 0x000fea000383ffff */
.L_x_11743:
[----:B------:R-:W-:Y:S01]  /*2a4e0*/  BSSY B0, `(.L_x_11898) ;  /* 0x0000007000007945 */ /* 0x000fe20003800000 */
[----:B-1----:R-:W-:Y:S02]  /*2a4f0*/  IMAD.MOV.U32 R12, RZ, RZ, 0x1 ;  /* 0x00000001ff0c7424 */ /* 0x002fe400078e00ff */
[----:B------:R-:W-:Y:S02]  /*2a500*/  IMAD.MOV.U32 R11, RZ, RZ, RZ ;  /* 0x000000ffff0b7224 */ /* 0x000fe400078e00ff */
[----:B------:R-:W-:-:S07]  /*2a510*/  IMAD.MOV.U32 R15, RZ, RZ, -0x1 ;  /* 0xffffffffff0f7424 */ /* 0x000fce00078e00ff */
[----:B-----5:R-:W-:Y:S05]  /*2a520*/  WARPSYNC.COLLECTIVE R15, `(.L_x_11899) ;  /* 0x000000000f087348 */ /* 0x020fea0003c00000 */
[----:B------:R0:W1:Y:S02]  /*2a530*/  SHFL.UP P6, R14, R13, R12, R11 ;  /* 0x0400000c0d0e7389 */ /* 0x00006400000c000b */
[----:B01---5:R-:W-:Y:S01]  /*2a540*/  ENDCOLLECTIVE ;  /* 0x000000000000791b */ /* 0x023fe20003800000 */
.L_x_11899:
[----:B------:R-:W-:Y:S05]  /*2a550*/  BSYNC B0 ;  /* 0x0000000000007941 */ /* 0x000fea0003800000 */
.L_x_11898:
        /* <DEDUP_REMOVED lines=8> */
.L_x_11900:
[----:B------:R-:W-:Y:S01]  /*2a5e0*/  IMAD.MOV.U32 R12, RZ, RZ, 0x4 ;  /* 0x00000004ff0c7424 */ /* 0x000fe200078e00ff */
[----:B------:R-:W-:-:S05]  /*2a5f0*/  SEL R14, R14, RZ, P2 ;  /* 0x000000ff0e0e7207 */ /* 0x000fca0001000000 */
[----:B------:R-:W-:-:S04]  /*2a600*/  IMAD.IADD R3, R13, 0x1, R14 ;  /* 0x000000010d037824 */ /* 0x000fc800078e020e */
[----:B------:R-:W-:-:S07]  /*2a610*/  IMAD.MOV.U32 R13, RZ, RZ, R3 ;  /* 0x000000ffff0d7224 */ /* 0x000fce00078e0003 */
[----:B------:R-:W-:Y:S05]  /*2a620*/  WARPSYNC.COLLECTIVE R15, `(.L_x_11901) ;  /* 0x000000000f087348 */ /* 0x000fea0003c00000 */
[----:B------:R0:W1:Y:S02]  /*2a630*/  SHFL.UP P6, R14, R13, R12, R11 ;  /* 0x0400000c0d0e7389 */ /* 0x00006400000c000b */
[----:B01----:R-:W-:Y:S01]  /*2a640*/  ENDCOLLECTIVE ;  /* 0x000000000000791b */ /* 0x003fe20003800000 */
.L_x_11901:
[----:B------:R-:W-:Y:S01]  /*2a650*/  IMAD.MOV.U32 R12, RZ, RZ, 0x8 ;  /* 0x00000008ff0c7424 */ /* 0x000fe200078e00ff */
[----:B------:R-:W-:-:S05]  /*2a660*/  SEL R4, R14, RZ, P3 ;  /* 0x000000ff0e047207 */ /* 0x000fca0001800000 */
[----:B------:R-:W-:-:S04]  /*2a670*/  IMAD.IADD R4, R3, 0x1, R4 ;  /* 0x0000000103047824 */ /* 0x000fc800078e0204 */
[----:B------:R-:W-:-:S07]  /*2a680*/  IMAD.MOV.U32 R13, RZ, RZ, R4 ;  /* 0x000000ffff0d7224 */ /* 0x000fce00078e0004 */
[----:B------:R-:W-:Y:S05]  /*2a690*/  WARPSYNC.COLLECTIVE R15, `(.L_x_11902) ;  /* 0x000000000f087348 */ /* 0x000fea0003c00000 */
[----:B------:R0:W1:Y:S02]  /*2a6a0*/  SHFL.UP P6, R14, R13, R12, R11 ;  /* 0x0400000c0d0e7389 */ /* 0x00006400000c000b */
[----:B01----:R-:W-:Y:S01]  /*2a6b0*/  ENDCOLLECTIVE ;  /* 0x000000000000791b */ /* 0x003fe20003800000 */
.L_x_11902:
[----:B------:R-:W-:Y:S01]  /*2a6c0*/  IMAD.MOV.U32 R12, RZ, RZ, 0x10 ;  /* 0x00000010ff0c7424 */ /* 0x000fe200078e00ff */
[----:B------:R-:W-:-:S05]  /*2a6d0*/  SEL R7, R14, RZ, P4 ;  /* 0x000000ff0e077207 */ /* 0x000fca0002000000 */
[----:B------:R-:W-:-:S04]  /*2a6e0*/  IMAD.IADD R7, R4, 0x1, R7 ;  /* 0x0000000104077824 */ /* 0x000fc800078e0207 */
[----:B------:R-:W-:-:S07]  /*2a6f0*/  IMAD.MOV.U32 R13, RZ, RZ, R7 ;  /* 0x000000ffff0d7224 */ /* 0x000fce00078e0007 */
[----:B------:R-:W-:Y:S05]  /*2a700*/  WARPSYNC.COLLECTIVE R15, `(.L_x_11903) ;  /* 0x000000000f087348 */ /* 0x000fea0003c00000 */
[----:B------:R0:W1:Y:S02]  /*2a710*/  SHFL.UP P6, R14, R13, R12, R11 ;  /* 0x0400000c0d0e7389 */ /* 0x00006400000c000b */
[----:B01----:R-:W-:Y:S01]  /*2a720*/  ENDCOLLECTIVE ;  /* 0x000000000000791b */ /* 0x003fe20003800000 */
.L_x_11903:
        /* <DEDUP_REMOVED lines=8> */
.L_x_11904:
[----:B------:R-:W-:Y:S05]  /*2a7b0*/  BRA `(.L_x_11905) ;  /* 0xffffffb400287947 */ /* 0x000fea000383ffff */
.L_x_11745:
[----:B------:R-:W-:Y:S01]  /*2a7c0*/  BSSY B0, `(.L_x_11906) ;  /* 0x0000006000007945 */ /* 0x000fe20003800000 */
[----:B------:R-:W-:Y:S01]  /*2a7d0*/  PLOP3.LUT P6, PT, P6, PT, PT, 0x8, 0x0 ;  /* 0x000000000000781c */ /* 0x000fe200037ce170 */
[----:B------:R-:W-:-:S12]  /*2a7e0*/  IMAD.MOV.U32 R15, RZ, RZ, -0x1 ;  /* 0xffffffffff0f7424 */ /* 0x000fd800078e00ff */
[----:B01---5:R-:W-:Y:S05]  /*2a7f0*/  WARPSYNC.COLLECTIVE R15, `(.L_x_11907) ;  /* 0x000000000f087348 */ /* 0x023fea0003c00000 */
[----:B------:R-:W-:Y:S01]  /*2a800*/  VOTE.ANY R14, PT, P6 ;  /* 0x00000000000e7806 */ /* 0x000fe200030e0100 */
[----:B01---5:R-:W-:Y:S06]  /*2a810*/  ENDCOLLECTIVE ;  /* 0x000000000000791b */ /* 0x023fec0003800000 */
.L_x_11907:
[----:B------:R-:W-:Y:S05]  /*2a820*/  BSYNC B0 ;  /* 0x0000000000007941 */ /* 0x000fea0003800000 */
.L_x_11906:
[----:B------:R-:W-:Y:S01]  /*2a830*/  IMAD.MOV.U32 R3, RZ, RZ, R14 ;  /* 0x000000ffff037224 */ /* 0x000fe200078e000e */
[----:B------:R-:W-:Y:S01]  /*2a840*/  MOV R13, R25 ;  /* 0x00000019000d7202 */ /* 0x000fe20000000f00 */
[----:B------:R-:W-:Y:S02]  /*2a850*/  IMAD.MOV.U32 R11, RZ, RZ, 0x1f ;  /* 0x0000001fff0b7424 */ /* 0x000fe400078e00ff */
[----:B------:R-:W0:Y:S01]  /*2a860*/  POPC R7, R3 ;  /* 0x0000000300077309 */ /* 0x000e220000000000 */
[----:B------:R-:W-:Y:S02]  /*2a870*/  IMAD.MOV.U32 R15, RZ, RZ, -0x1 ;  /* 0xffffffffff0f7424 */ /* 0x000fe400078e00ff */
[----:B0-----:R-:W-:Y:S02]  /*2a880*/  IMAD.MOV.U32 R12, RZ, RZ, R7 ;  /* 0x000000ffff0c7224 */ /* 0x001fe400078e0007 */
[----:B------:R-:W-:-:S07]  /*2a890*/  IMAD.IADD R27, R7, 0x1, R27 ;  /* 0x00000001071b7824 */ /* 0x000fce00078e021b */
[----:B------:R-:W-:Y:S05]  /*2a8a0*/  WARPSYNC.COLLECTIVE R15, `(.L_x_11908) ;  /* 0x000000000f087348 */ /* 0x000fea0003c00000 */
[----:B------:R0:W1:Y:S02]  /*2a8b0*/  SHFL.IDX P6, R14, R13, R12, R11 ;  /* 0x0000000c0d0e7389 */ /* 0x00006400000c000b */
[----:B01----:R-:W-:Y:S01]  /*2a8c0*/  ENDCOLLECTIVE ;  /* 0x000000000000791b */ /* 0x003fe20003800000 */
.L_x_11908:
[----:B------:R-:W-:Y:S02]  /*2a8d0*/  IMAD.MOV.U32 R13, RZ, RZ, R5 ;  /* 0x000000ffff0d7224 */ /* 0x000fe400078e0005 */
[----:B------:R-:W-:-:S07]  /*2a8e0*/  IMAD.MOV.U32 R25, RZ, RZ, R14 ;  /* 0x000000ffff197224 */ /* 0x000fce00078e000e */
[----:B------:R-:W-:Y:S05]  /*2a8f0*/  WARPSYNC.COLLECTIVE R15, `(.L_x_11909) ;  /* 0x000000000f087348 */ /* 0x000fea0003c00000 */
[----:B------:R0:W1:Y:S02]  /*2a900*/  SHFL.IDX P6, R14, R13, R12, R11 ;  /* 0x0000000c0d0e7389 */ /* 0x00006400000c000b */
[----:B01----:R-:W-:Y:S01]  /*2a910*/  ENDCOLLECTIVE ;  /* 0x000000000000791b */ /* 0x003fe20003800000 */
.L_x_11909:
[----:B------:R-:W-:Y:S01]  /*2a920*/  IMAD.MOV.U32 R5, RZ, RZ, R14 ;  /* 0x000000ffff057224 */ /* 0x000fe200078e000e */
[----:B------:R-:W-:Y:S06]  /*2a930*/  BRA `(.L_x_11910) ;  /* 0xffffffb400087947 */ /* 0x000fec000383ffff */
.L_x_11747:
[----:B------:R-:W-:Y:S01]  /*2a940*/  BSSY B0, `(.L_x_11911) ;  /* 0x0000007000007945 */ /* 0x000fe20003800000 */
[----:B------:R-:W-:Y:S02]  /*2a950*/  IMAD.MOV.U32 R13, RZ, RZ, R2 ;  /* 0x000000ffff0d7224 */ /* 0x000fe400078e0002 */
[----:B------:R-:W-:Y:S02]  /*2a960*/  IMAD.MOV.U32 R11, RZ, RZ, 0x1f ;  /* 0x0000001fff0b7424 */ /* 0x000fe400078e00ff */
[----:B------:R-:W-:-:S07]  /*2a970*/  IMAD.MOV.U32 R15, RZ, RZ, -0x1 ;  /* 0xffffffffff0f7424 */ /* 0x000fce00078e00ff */
[----:B0-2345:R-:W-:Y:S05]  /*2a980*/  WARPSYNC.COLLECTIVE R15, `(.L_x_11912) ;  /* 0x000000000f087348 */ /* 0x03dfea0003c00000 */
[----:B------:R1:W0:Y:S02]  /*2a990*/  SHFL.IDX P6, R14, R13, R12, R11 ;  /* 0x0000000c0d0e7389 */ /* 0x00022400000c000b */
[----:B012345:R-:W-:Y:S01]  /*2a9a0*/  ENDCOLLECTIVE ;  /* 0x000000000000791b */ /* 0x03ffe20003800000 */
.L_x_11912:
[----:B------:R-:W-:Y:S05]  /*2a9b0*/  BSYNC B0 ;  /* 0x0000000000007941 */ /* 0x000fea0003800000 */
.L_x_11911:
[----:B------:R-:W-:Y:S01]  /*2a9c0*/  IMAD.MOV.U32 R24, RZ, RZ, R14 ;  /* 0x000000ffff187224 */ /* 0x000fe200078e000e */
[----:B------:R-:W-:Y:S06]  /*2a9d0*/  BRA `(.L_x_11746) ;  /* 0xffffffb000f87947 */ /* 0x000fec000383ffff */
.L_x_11753:
[----:B0-----:R0:W4:Y:S02]  /*2a9e0*/  SYNCS.PHASECHK.TRANS64.TRYWAIT P0, [R5+URZ+0x2d820], R0 ;  /* 0x02d82000050075a7 */ /* 0x001124000800017f */
[----:B----4-:R-:W-:Y:S05]  /*2a9f0*/  @!P0 NANOSLEEP.SYNCS 0x989680 ;  /* 0x009896800000895d */ /* 0x010fea0003900000 */
[----:B------:R-:W4:Y:S02]  /*2aa00*/  @!P0 SYNCS.PHASECHK.TRANS64 P0, [R5+URZ+0x2d820], R0 ;  /* 0x02d82000050085a7 */ /* 0x000f24000800007f */
[----:B----4-:R-:W-:Y:S05]  /*2aa10*/  @!P0 BRA `(.L_x_11753) ;  /* 0xfffffffc00f08947 */ /* 0x010fea000383ffff */
[----:B------:R-:W-:Y:S05]  /*2aa20*/  BRA `(.L_x_11913) ;  /* 0xffffffbc00547947 */ /* 0x000fea000383ffff */
.L_x_11754:
[----:B------:R-:W4:Y:S01]  /*2aa30*/  S2R R2, SR_TID.X ;  /* 0x0000000000027919 */ /* 0x000f220000002100 */
[----:B------:R-:W-:Y:S01]  /*2aa40*/  BSSY B0, `(.L_x_11914) ;  /* 0x000000a000007945 */ /* 0x000fe20003800000 */
[----:B-1----:R-:W-:Y:S02]  /*2aa50*/  IMAD.MOV.U32 R12, RZ, RZ, RZ ;  /* 0x000000ffff0c7224 */ /* 0x002fe400078e00ff */
[----:B------:R-:W-:Y:S02]  /*2aa60*/  IMAD.MOV.U32 R11, RZ, RZ, 0x1f ;  /* 0x0000001fff0b7424 */ /* 0x000fe400078e00ff */
[----:B------:R-:W-:Y:S01]  /*2aa70*/  IMAD.MOV.U32 R15, RZ, RZ, -0x1 ;  /* 0xffffffffff0f7424 */ /* 0x000fe200078e00ff */
[----:B----4-:R-:W-:-:S04]  /*2aa80*/  SHF.R.U32.HI R2, RZ, 0x5, R2 ;  /* 0x00000005ff027819 */ /* 0x010fc80000011602 */
[----:B------:R-:W-:-:S05]  /*2aa90*/  LOP3.LUT R2, R2, 0x3, RZ, 0xc0, !PT ;  /* 0x0000000302027812 */ /* 0x000fca00078ec0ff */
[----:B------:R-:W-:-:S07]  /*2aaa0*/  IMAD.MOV.U32 R13, RZ, RZ, R2 ;  /* 0x000000ffff0d7224 */ /* 0x000fce00078e0002 */
[----:B0-23-5:R-:W-:Y:S05]  /*2aab0*/  WARPSYNC.COLLECTIVE R15, `(.L_x_11915) ;  /* 0x000000000f087348 */ /* 0x02dfea0003c00000 */
[----:B------:R1:W4:Y:S02]  /*2aac0*/  SHFL.IDX P6, R14, R13, R12, R11 ;  /* 0x0000000c0d0e7389 */ /* 0x00032400000c000b */
[----:B012345:R-:W-:Y:S01]  /*2aad0*/  ENDCOLLECTIVE ;  /* 0x000000000000791b */ /* 0x03ffe20003800000 */
.L_x_11915:
[----:B------:R-:W-:Y:S05]  /*2aae0*/  BSYNC B0 ;  /* 0x0000000000007941 */ /* 0x000fea0003800000 */
.L_x_11914:
[----:B------:R-:W-:Y:S05]  /*2aaf0*/  BRA `(.L_x_11916) ;  /* 0xffffffbc003c7947 */ /* 0x000fea000383ffff */
.L_x_11755:
[----:B------:R-:W-:Y:S01]  /*2ab00*/  BSSY B0, `(.L_x_11917) ;  /* 0x0000006000007945 */ /* 0x000fe20003800000 */
[----:B------:R-:W-:-:S07]  /*2ab10*/  IMAD.MOV.U32 R15, RZ, RZ, -0x1 ;  /* 0xffffffffff0f7424 */ /* 0x000fce00078e00ff */
[----:B0123-5:R-:W-:Y:S05]  /*2ab20*/  WARPSYNC.COLLECTIVE R15, `(.L_x_11918) ;  /* 0x000000000f0c7348 */ /* 0x02ffea0003c00000 */
[----:B------:R-:W-:Y:S02]  /*2ab30*/  ELECT P6, UR62, PT ;  /* 0x00000000003e782f */ /* 0x000fe400038c0000 */
[----:B------:R-:W-:Y:S01]  /*2ab40*/  MOV R14, UR62 ;  /* 0x0000003e000e7c02 */ /* 0x000fe20008000f00 */
[----:B0123-5:R-:W-:Y:S10]  /*2ab50*/  ENDCOLLECTIVE ;  /* 0x000000000000791b */ /* 0x02fff40003800000 */
.L_x_11918:
[----:B------:R-:W-:Y:S05]  /*2ab60*/  BSYNC B0 ;  /* 0x0000000000007941 */ /* 0x000fea0003800000 */
.L_x_11917:
[----:B------:R-:W-:Y:S05]  /*2ab70*/  BRA `(.L_x_11919) ;  /* 0xffffffbc00307947 */ /* 0x000fea000383ffff */
.L_x_11757:
[----:B0-----:R0:W4:Y:S02]  /*2ab80*/  SYNCS.PHASECHK.TRANS64.TRYWAIT P1, [R3+URZ+0x2d840], R2 ;  /* 0x02d84002030075a7 */ /* 0x001124000802017f */
[----:B----4-:R-:W-:Y:S05]  /*2ab90*/  @!P1 NANOSLEEP.SYNCS 0x989680 ;  /* 0x009896800000995d */ /* 0x010fea0003900000 */
[----:B------:R-:W4:Y:S02]  /*2aba0*/  @!P1 SYNCS.PHASECHK.TRANS64 P1, [R3+URZ+0x2d840], R2 ;  /* 0x02d84002030095a7 */ /* 0x000f24000802007f */
[----:B----4-:R-:W-:Y:S05]  /*2abb0*/  @!P1 BRA `(.L_x_11757) ;  /* 0xfffffffc00f09947 */ /* 0x010fea000383ffff */
[----:B------:R-:W-:Y:S05]  /*2abc0*/  BRA `(.L_x_11920) ;  /* 0xffffffbc00547947 */ /* 0x000fea000383ffff */
.L_x_11759:
[----:B----4-:R4:W0:Y:S02]  /*2abd0*/  SYNCS.PHASECHK.TRANS64.TRYWAIT P1, [R5+URZ+0x2d840], R0 ;  /* 0x02d84000050075a7 */ /* 0x010824000802017f */
[----:B0-----:R-:W-:Y:S05]  /*2abe0*/  @!P1 NANOSLEEP.SYNCS 0x989680 ;  /* 0x009896800000995d */ /* 0x001fea0003900000 */
[----:B------:R-:W0:Y:S02]  /*2abf0*/  @!P1 SYNCS.PHASECHK.TRANS64 P1, [R5+URZ+0x2d840], R0 ;  /* 0x02d84000050095a7 */ /* 0x000e24000802007f */
[----:B0-----:R-:W-:Y:S05]  /*2ac00*/  @!P1 BRA `(.L_x_11759) ;  /* 0xfffffffc00f09947 */ /* 0x001fea000383ffff */
[----:B------:R-:W-:Y:S05]  /*2ac10*/  BRA `(.L_x_11921) ;  /* 0xffffffbc00647947 */ /* 0x000fea000383ffff */
.L_x_11761:
[----:B------:R0:W0:Y:S02]  /*2ac20*/  SYNCS.PHASECHK.TRANS64.TRYWAIT P1, [R3+URZ+0x2d860], R2 ;  /* 0x02d86002030075a7 */ /* 0x000024000802017f */
[----:B0-----:R-:W-:Y:S05]  /*2ac30*/  @!P1 NANOSLEEP.SYNCS 0x989680 ;  /* 0x009896800000995d */ /* 0x001fea0003900000 */
[----:B------:R-:W0:Y:S02]  /*2ac40*/  @!P1 SYNCS.PHASECHK.TRANS64 P1, [R3+URZ+0x2d860], R2 ;  /* 0x02d86002030095a7 */ /* 0x000e24000802007f */
[----:B0-----:R-:W-:Y:S05]  /*2ac50*/  @!P1 BRA `(.L_x_11761) ;  /* 0xfffffffc00f09947 */ /* 0x001fea000383ffff */
[----:B------:R-:W-:Y:S05]  /*2ac60*/  BRA `(.L_x_11922) ;  /* 0xffffffbc00607947 */ /* 0x000fea000383ffff */
.L_x_11923:
        /* <DEDUP_REMOVED lines=9> */
.L_x_16002:


//--------------------- .text._ZN7cutlass13device_kernelIN5flash11enable_sm90INS1_16FlashAttnFwdSm90INS1_25CollectiveMainloopFwdSm90ILi2EN4cute5tupleIJNS5_1CILi1EEES8_S8_EEENS6_IJNS7_ILi192EEENS7_ILi128EEENS7_ILi96EEEEEELi96ENS_6half_tEfNS_4arch4Sm90ELb1ELb0ELb1ELb0ELb1ELb0ELb0ELb0ELb1ELb1ELb1ELb0EEENS1_21CollectiveEpilogueFwdINS6_IJSA_SC_SB_EEES9_SE_SG_Li384ELb0ELb1ELb1ELb0EEENS1_19SingleTileSchedulerILb0ELb1ELb1ELi192EEEEEEEEEvNT_6ParamsE --------------------------
	.section	.text._ZN7cutlass13device_kernelIN5flash11enable_sm90INS1_16FlashAttnFwdSm90INS1_25CollectiveMainloopFwdSm90ILi2EN4cute5tupleIJNS5_1CILi1EEES8_S8_EEENS6_IJNS7_ILi192EEENS7_ILi128EEENS7_ILi96EEEEEELi96ENS_6half_tEfNS_4arch4Sm90ELb1ELb0ELb1ELb0ELb1ELb0ELb0ELb0ELb1ELb1ELb1ELb0EEENS1_21CollectiveEpilogueFwdINS6_IJSA_SC_SB_EEES9_SE_SG_Li384ELb0ELb1ELb1ELb0EEENS1_19SingleTileSchedulerILb0ELb1ELb1ELi192EEEEEEEEEvNT_6ParamsE,"ax",@progbits
	.align	128
.text._ZN7cutlass13device_kernelIN5flash11enable_sm90INS1_16FlashAttnFwdSm90INS1_25CollectiveMainloopFwdSm90ILi2EN4cute5tupleIJNS5_1CILi1EEES8_S8_EEENS6_IJNS7_ILi192EEENS7_ILi128EEENS7_ILi96EEEEEELi96ENS_6half_tEfNS_4arch4Sm90ELb1ELb0ELb1ELb0ELb1ELb0ELb0ELb0ELb1ELb1ELb1ELb0EEENS1_21CollectiveEpilogueFwdINS6_IJSA_SC_SB_EEES9_SE_SG_Li384ELb0ELb1ELb1ELb0EEENS1_19SingleTileSchedulerILb0ELb1ELb1ELi192EEEEEEEEEvNT_6ParamsE:
        .type           _ZN7cutlass13device_kernelIN5flash11enable_sm90INS1_16FlashAttnFwdSm90INS1_25CollectiveMainloopFwdSm90ILi2EN4cute5tupleIJNS5_1CILi1EEES8_S8_EEENS6_IJNS7_ILi192EEENS7_ILi128EEENS7_ILi96EEEEEELi96ENS_6half_tEfNS_4arch4Sm90ELb1ELb0ELb1ELb0ELb1ELb0ELb0ELb0ELb1ELb1ELb1ELb0EEENS1_21CollectiveEpilogueFwdINS6_IJSA_SC_SB_EEES9_SE_SG_Li384ELb0ELb1ELb1ELb0EEENS1_19SingleTileSchedulerILb0ELb1ELb1ELi192EEEEEEEEEvNT_6ParamsE,@function
        .size           _ZN7cutlass13device_kernelIN5flash11enable_sm90INS1_16FlashAttnFwdSm90INS1_25CollectiveMainloopFwdSm90ILi2EN4cute5tupleIJNS5_1CILi1EEES8_S8_EEENS6_IJNS7_ILi192EEENS7_ILi128EEENS7_ILi96EEEEEELi96ENS_6half_tEfNS_4arch4Sm90ELb1ELb0ELb1ELb0ELb1ELb0ELb0ELb0ELb1ELb1ELb1ELb0EEENS1_21CollectiveEpilogueFwdINS6_IJSA_SC_SB_EEES9_SE_SG_Li384ELb0ELb1ELb1ELb0EEENS1_19SingleTileSchedulerILb0ELb1ELb1ELi192EEEEEEEEEvNT_6ParamsE,(.L_x_16003 - _ZN7cutlass13device_kernelIN5flash11enable_sm90INS1_16FlashAttnFwdSm90INS1_25CollectiveMainloopFwdSm90ILi2EN4cute5tupleIJNS5_1CILi1EEES8_S8_EEENS6_IJNS7_ILi192EEENS7_ILi128EEENS7_ILi96EEEEEELi96ENS_6half_tEfNS_4arch4Sm90ELb1ELb0ELb1ELb0ELb1ELb0ELb0ELb0ELb1ELb1ELb1ELb0EEENS1_21CollectiveEpilogueFwdINS6_IJSA_SC_SB_EEES9_SE_SG_Li384ELb0ELb1ELb1ELb0EEENS1_19SingleTileSchedulerILb0ELb1ELb1ELi192EEEEEEEEEvNT_6ParamsE)
        .other          _ZN7cutlass13device_kernelIN5flash11enable_sm90INS1_16FlashAttnFwdSm90INS1_25CollectiveMainloopFwdSm90ILi2EN4cute5tupleIJNS5_1CILi1EEES8_S8_EEENS6_IJNS7_ILi192EEENS7_ILi128EEENS7_ILi96EEEEEELi96ENS_6half_tEfNS_4arch4Sm90ELb1ELb0ELb1ELb0ELb1ELb0ELb0ELb0ELb1ELb1ELb1ELb0EEENS1_21CollectiveEpilogueFwdINS6_IJSA_SC_SB_EEES9_SE_SG_Li384ELb0ELb1ELb1ELb0EEENS1_19SingleTileSchedulerILb0ELb1ELb1ELi192EEEEEEEEEvNT_6ParamsE,@"STO_CUDA_ENTRY STV_DEFAULT"
_ZN7cutlass13device_kernelIN5flash11enable_sm90INS1_16FlashAttnFwdSm90INS1_25CollectiveMainloopFwdSm90ILi2EN4cute5tupleIJNS5_1CILi1EEES8_S8_EEENS6_IJNS7_ILi192EEENS7_ILi128EEENS7_ILi96EEEEEELi96ENS_6half_tEfNS_4arch4Sm90ELb1ELb0ELb1ELb0ELb1ELb0ELb0ELb0ELb1ELb1ELb1ELb0EEENS1_21CollectiveEpilogueFwdINS6_IJSA_SC_SB_EEES9_SE_SG_Li384ELb0ELb1ELb1ELb0EEENS1_19SingleTileSchedulerILb0ELb1ELb1ELi192EEEEEEEEEvNT_6ParamsE:
        /* <DEDUP_REMOVED lines=45> */
.L_x_11924:
        /* <DEDUP_REMOVED lines=22> */
.L_x_11925:
        /* <DEDUP_REMOVED lines=18> */
.L_x_11926:
        /* <DEDUP_REMOVED lines=22> */
.L_x_11927:
        /* <DEDUP_REMOVED lines=23> */
.L_x_11928:
        /* <DEDUP_REMOVED lines=11> */
.L_x_11931:
        /* <DEDUP_REMOVED lines=24> */
[----:B------:R-:W1:Y:S01]  /*0a50*/  S2UR UR42, SR_CTAID.X ;  /* 0x00000000002a79c3 */ /* 0x000e620000002500 */
        /* <DEDUP_REMOVED lines=15> */
[----:B-1----:R-:W-:-:S04]  /*0b50*/  UIMAD UR42, UR42, 0xc0, URZ ;  /* 0x000000c02a2a78a4 */ /* 0x002fc8000f8e023f */
[----:B------:R-:W-:Y:S02]  /*0b60*/  @UP1 UIADD3 UR4, UR42, 0xbf, URZ ;  /* 0x000000bf2a041890 */ /* 0x000fe4000fffe03f */
[----:B------:R-:W-:Y:S02]  /*0b70*/  UIADD3 UR6, UR42, 0xbf, URZ ;  /* 0x000000bf2a067890 */ /* 0x000fe4000fffe03f */
[----:B------:R-:W-:Y:S02]  /*0b80*/  UIMAD.WIDE.U32 UR4, UR4, UR5, URZ ;  /* 0x00000005040472a5 */ /* 0x000fe4000f8e003f */
[----:B------:R-:W-:Y:S02]  /*0b90*/  UIMAD UR4, UR40, UR8, 0x7f ;  /* 0x0000007f280474a4 */ /* 0x000fe4000f8e0208 */
[----:B------:R-:W-:Y:S02]  /*0ba0*/  @UP1 USHF.R.U32.HI UR6, URZ, UR10, UR5 ;  /* 0x0000000a3f061299 */ /* 0x000fe40008011605 */
[----:B------:R-:W-:-:S02]  /*0bb0*/  USHF.R.S32.HI UR5, URZ, 0x1f, UR4 ;  /* 0x0000001f3f057899 */ /* 0x000fc40008011404 */
        /* <DEDUP_REMOVED lines=10> */
[----:B------:R-:W-:Y:S02]  /*0c60*/  UISETP.GE.AND UP1, UPT, UR10, 0x1, UPT ;  /* 0x000000010a00788c */ /* 0x000fe4000bf26270 */
[----:B------:R-:W-:-:S04]  /*0c70*/  ULOP3.LUT UR7, UR9, 0xffff, URZ, 0xc0, !UPT ;  /* 0x0000ffff09077892 */ /* 0x000fc8000f8ec03f */
[----:B------:R-:W-:-:S03]  /*0c80*/  PLOP3.LUT P0, PT, PT, PT, UP1, 0x80, 0x0 ;  /* 0x000000000000781c */ /* 0x000fc60003f0f018 */
[----:B------:R-:W-:-:S10]  /*0c90*/  @!UP0 ULDC UR11, c[0x0][0x9f0] ;  /* 0x00027c00000b8ab9 */ /* 0x000fd40000000800 */
[----:B------:R-:W-:Y:S05]  /*0ca0*/  @!P0 BRA `(.L_x_11933) ;  /* 0x0000000000848947 */ /* 0x000fea0003800000 */
[----:B------:R-:W-:Y:S01]  /*0cb0*/  IMAD.U32 R3, RZ, RZ, UR11 ;  /* 0x0000000bff037e24 */ /* 0x000fe2000f8e00ff */
[----:B------:R-:W-:Y:S01]  /*0cc0*/  UIADD3 UR6, UR11, -0x1, UR10 ;  /* 0xffffffff0b067890 */ /* 0x000fe2000fffe00a */
[----:B------:R-:W-:-:S03]  /*0cd0*/  UMOV UR4, URZ ;  /* 0x0000003f00047c82 */ /* 0x000fc60008000000 */
[-C--:B------:R-:W-:Y:S02]  /*0ce0*/  IABS R0, R3.reuse ;  /* 0x0000000300007213 */ /* 0x080fe40000000000 */
[----:B------:R-:W-:Y:S01]  /*0cf0*/  IMAD.U32 R4, RZ, RZ, UR6 ;  /* 0x00000006ff047e24 */ /* 0x000fe2000f8e00ff */
[----:B------:R-:W-:Y:S01]  /*0d00*/  IABS R5, R3 ;  /* 0x0000000300057213 */ /* 0x000fe20000000000 */
[----:B------:R-:W-:Y:S01]  /*0d10*/  ULOP3.LUT UR6, UR6, UR11, URZ, 0x3c, !UPT ;  /* 0x0000000b06067292 */ /* 0x000fe2000f8e3c3f */
[----:B------:R-:W-:Y:S02]  /*0d20*/  R2UR UR12, R0 ;  /* 0x00000000000c72ca */ /* 0x000fe400000e0000 */
[----:B------:R-:W-:-:S05]  /*0d30*/  IABS R4, R4 ;  /* 0x0000000400047213 */ /* 0x000fca0000000000 */
[----:B------:R-:W-:-:S05]  /*0d40*/  IMAD.MOV.U32 R3, RZ, RZ, R4 ;  /* 0x000000ffff037224 */ /* 0x000fca00078e0004 */
[----:B------:R-:W-:Y:S01]  /*0d50*/  R2UR UR9, R3 ;  /* 0x00000000030972ca */ /* 0x000fe200000e0000 */
[----:B------:R-:W1:Y:S08]  /*0d60*/  I2F.RP R0, UR12 ;  /* 0x0000000c00007d06 */ /* 0x000e700008209400 */
[----:B-1----:R-:W0:Y:S02]  /*0d70*/  MUFU.RCP R0, R0 ;  /* 0x0000000000007308 */ /* 0x002e240000001000 */
        /* <DEDUP_REMOVED lines=20> */
.L_x_11933:
[----:B------:R-:W-:Y:S01]  /*0ec0*/  UIMAD UR5, UR7, UR4, URZ ;  /* 0x00000004070572a4 */ /* 0x000fe2000f8e023f */
[----:B------:R-:W-:Y:S01]  /*0ed0*/  IMAD.U32 R0, RZ, RZ, UR10 ;  /* 0x0000000aff007e24 */ /* 0x000fe2000f8e00ff */
[----:B------:R-:W-:Y:S01]  /*0ee0*/  MOV R3, UR4 ;  /* 0x0000000400037c02 */ /* 0x000fe20008000f00 */
[----:B------:R-:W-:Y:S01]  /*0ef0*/  VIADD R17, R6, 0xffffff80 ;  /* 0xffffff8006117836 */ /* 0x000fe20000000000 */
[----:B------:R-:W-:Y:S01]  /*0f00*/  PLOP3.LUT P0, PT, PT, PT, PT, 0x80, 0x0 ;  /* 0x000000000000781c */ /* 0x000fe20003f0f070 */
[----:B0-----:R-:W-:Y:S01]  /*0f10*/  IMAD.MOV.U32 R2, RZ, RZ, RZ ;  /* 0x000000ffff027224 */ /* 0x001fe200078e00ff */
        /* <DEDUP_REMOVED lines=43> */
[----:B------:R-:W-:Y:S02]  /*11d0*/  MOV R16, UR7 ;  /* 0x0000000700107c02 */ /* 0x000fe40008000f00 */
        /* <DEDUP_REMOVED lines=27> */
.L_x_11935:
[----:B------:R-:W-:-:S04]  /*1390*/  SHF.L.U32 R0, RZ, 0x1f, RZ ;  /* 0x0000001fff007819 */ /* 0x000fc800000006ff */
[----:B------:R-:W0:Y:S02]  /*13a0*/  SYNCS.PHASECHK.TRANS64.TRYWAIT P0, [UR38+0x2d800], R0 ;  /* 0x02d80000ff0075a7 */ /* 0x000e240008000166 */
[----:B0-----:R-:W-:Y:S05]  /*13b0*/  @!P0 BRA `(.L_x_11936) ;  /* 0x000000e8001c8947 */ /* 0x001fea0003800000 */
.L_x_12021:
[----:B------:R-:W2:Y:S02]  /*13c0*/  LDL R2, [R1+0xc] ;  /* 0x00000c0001027983 */ /* 0x000ea40000100800 */
[----:B--2---:R-:W-:-:S13]  /*13d0*/  R2UR UR4, R2 ;  /* 0x00000000020472ca */ /* 0x004fda00000e0000 */
[----:B------:R-:W-:-:S06]  /*13e0*/  ULOP3.LUT UR4, UR4, 0x1, URZ, 0xfc, !UPT ;  /* 0x0000000104047892 */ /* 0x000fcc000f8efc3f */
[----:B------:R-:W-:-:S05]  /*13f0*/  IMAD.U32 R2, RZ, RZ, UR4 ;  /* 0x00000004ff027e24 */ /* 0x000fca000f8e00ff */
[----:B------:R-:W-:-:S13]  /*1400*/  ISETP.NE.AND P0, PT, R2, 0x3, PT ;  /* 0x000000030200780c */ /* 0x000fda0003f05270 */
[----:B------:R-:W-:Y:S05]  /*1410*/  @!P0 BRA `(.L_x_11937) ;  /* 0x0000000000048947 */ /* 0x000fea0003800000 */
[----:B------:R-:W-:Y:S01]  /*1420*/  BPT.TRAP 0x1 ;  /* 0x000000040000795c */ /* 0x000fe20000300000 */
.L_x_11937:
[----:B------:R1:W2:Y:S01]  /*1430*/  SYNCS.PHASECHK.TRANS64.TRYWAIT P1, [UR38+0x2d830], R0 ;  /* 0x02d83000ff0075a7 */ /* 0x0002a20008020166 */
[----:B------:R-:W-:Y:S05]  /*1440*/  @!P0 BRA `(.L_x_11938) ;  /* 0x0000000000048947 */ /* 0x000fea0003800000 */
[----:B------:R-:W-:Y:S01]  /*1450*/  BPT.TRAP 0x1 ;  /* 0x000000040000795c */ /* 0x000fe20000300000 */
.L_x_11938:
[----:B------:R-:W-:-:S05]  /*1460*/  IMAD.U32 R6, RZ, RZ, UR43 ;  /* 0x0000002bff067e24 */ /* 0x000fca000f8e00ff */
[----:B------:R-:W-:Y:S01]  /*1470*/  LOP3.LUT R6, R6, 0x10000, RZ, 0xfc, !PT ;  /* 0x0001000006067812 */ /* 0x000fe200078efcff */
[----:B--2---:R-:W-:Y:S06]  /*1480*/  @P1 BRA `(.L_x_11939) ;  /* 0x0000000000081947 */ /* 0x004fec0003800000 */
[----:B------:R-:W2:Y:S02]  /*1490*/  SYNCS.PHASECHK.TRANS64.TRYWAIT P1, [UR38+0x2d830], R0 ;  /* 0x02d83000ff0075a7 */ /* 0x000ea40008020166 */
[----:B--2---:R-:W-:Y:S05]  /*14a0*/  @!P1 BRA `(.L_x_11940) ;  /* 0x000000e400f89947 */ /* 0x004fea0003800000 */
.L_x_11939:
        /* <DEDUP_REMOVED lines=14> */
[----:B------:R-:W-:Y:S01]  /*1590*/  UMOV UR5, UR17 ;  /* 0x0000001100057c82 */ /* 0x000fe20008000000 */
        /* <DEDUP_REMOVED lines=10> */
[----:B------:R-:W-:Y:S01]  /*1640*/  UIADD3 UR6, UR60, 0x202, URZ ;  /* 0x000002023c067890 */ /* 0x000fe2000fffe03f */
[----:B------:R-:W-:Y:S01]  /*1650*/  UMOV UR4, UR16 ;  /* 0x0000001000047c82 */ /* 0x000fe20008000000 */
[----:B------:R-:W-:Y:S01]  /*1660*/  UIADD3 UR20, UR24, 0x600, URZ ;  /* 0x0000060018147890 */ /* 0x000fe2000fffe03f */
[----:B------:R-:W-:Y:S01]  /*1670*/  UMOV UR21, 0x80000020 ;  /* 0x8000002000157882 */ /* 0x000fe20000000000 */
[----:B------:R-:W-:Y:S01]  /*1680*/  UIADD3 UR24, UR24, 0x602, URZ ;  /* 0x0000060218187890 */ /* 0x000fe2000fffe03f */
        /* <DEDUP_REMOVED lines=27> */
.L_x_11941:
[----:B------:R-:W-:Y:S01]  /*1840*/  LOP3.LUT R90, R90, 0xffffff80, RZ, 0xc0, !PT ;  /* 0xffffff805a5a7812 */ /* 0x000fe200078ec0ff */
[----:B------:R-:W-:Y:S01]  /*1850*/  ULDC UR10, c[0x0][0x9d8] ;  /* 0x00027600000a7ab9 */ /* 0x000fe20000000800 */
[----:B------:R-:W-:-:S04]  /*1860*/  IMAD.HI R10, R22, 0x55555556, RZ ;  /* 0x55555556160a7827 */ /* 0x000fc800078e02ff */
[----:B------:R-:W-:Y:S01]  /*1870*/  FMUL.FTZ R88, R28, UR10 ;  /* 0x0000000a1c587c20 */ /* 0x000fe20008410000 */
[----:B------:R-:W-:Y:S01]  /*1880*/  LEA.HI R28, R18, R17, RZ, 0x2 ;  /* 0x00000011121c7211 */ /* 0x000fe200078f10ff */
[----:B01----:R-:W-:Y:S01]  /*1890*/  FMUL.FTZ R0, R27, UR10 ;  /* 0x0000000a1b007c20 */ /* 0x003fe20008410000 */
[----:B------:R-:W-:Y:S01]  /*18a0*/  IMAD.IADD R90, R17, 0x1, -R90 ;  /* 0x00000001115a7824 */ /* 0x000fe200078e0a5a */
[----:B------:R-:W-:Y:S01]  /*18b0*/  LEA.HI R27, R10, R10, RZ, 0x1 ;  /* 0x0000000a0a1b7211 */ /* 0x000fe200078f08ff */
[----:B------:R-:W-:Y:S01]  /*18c0*/  UISETP.NE.AND UP0, UPT, UR41, URZ, UPT ;  /* 0x0000003f2900728c */ /* 0x000fe2000bf05270 */
[----:B------:R-:W-:Y:S01]  /*18d0*/  LOP3.LUT R28, R28, 0xfffffffc, RZ, 0xc0, !PT ;  /* 0xfffffffc1c1c7812 */ /* 0x000fe200078ec0ff */
[----:B------:R-:W-:Y:S01]  /*18e0*/  FMUL.FTZ R89, R29, UR10 ;  /* 0x0000000a1d597c20 */ /* 0x000fe20008410000 */
[----:B------:R-:W-:Y:S01]  /*18f0*/  SHF.R.S32.HI R11, RZ, 0x1f, R90 ;  /* 0x0000001fff0b7819 */ /* 0x000fe2000001145a */
[----:B------:R-:W-:Y:S01]  /*1900*/  IMAD R22, R27, -0x3, R22 ;  /* 0xfffffffd1b167824 */ /* 0x000fe200078e0216 */
[----:B------:R-:W-:Y:S01]  /*1910*/  IADD3 R28, R17, -R28, RZ ;  /* 0x8000001c111c7210 */ /* 0x000fe20007ffe0ff */
[----:B------:R-:W-:Y:S01]  /*1920*/  FMUL.FTZ R13, R24, UR10 ;  /* 0x0000000a180d7c20 */ /* 0x000fe20008410000 */
[-C--:B------:R-:W-:Y:S01]  /*1930*/  LEA.HI R20, R11, R90.reuse, RZ, 0x2 ;  /* 0x0000005a0b147211 */ /* 0x080fe200078f10ff */
[----:B------:R-:W-:Y:S01]  /*1940*/  FMUL.FTZ R14, R25, UR10 ;  /* 0x0000000a190e7c20 */ /* 0x000fe20008410000 */
[----:B------:R-:W-:Y:S01]  /*1950*/  LEA.HI R11, R11, R90, RZ, 0x5 ;  /* 0x0000005a0b0b7211 */ /* 0x000fe200078f28ff */
[----:B------:R-:W-:Y:S01]  /*1960*/  FMUL.FTZ R9, R39, UR10 ;  /* 0x0000000a27097c20 */ /* 0x000fe20008410000 */
[--C-:B------:R-:W-:Y:S01]  /*1970*/  SHF.R.S32.HI R10, RZ, 0x2, R20.reuse ;  /* 0x00000002ff0a7819 */ /* 0x100fe20000011414 */
[----:B------:R-:W-:Y:S01]  /*1980*/  @UP0 ULDC UR4, c[0x0][0x44c] ;  /* 0x0001130000040ab9 */ /* 0x000fe20000000800 */
[----:B------:R-:W-:Y:S01]  /*1990*/  SHF.R.S32.HI R15, RZ, 0x1f, R20 ;  /* 0x0000001fff0f7819 */ /* 0x000fe20000011414 */
[----:B------:R-:W-:Y:S01]  /*19a0*/  @UP0 ULDC UR5, c[0x0][0x450] ;  /* 0x0001140000050ab9 */ /* 0x000fe20000000800 */
[----:B------:R-:W-:Y:S01]  /*19b0*/  SHF.R.S32.HI R11, RZ, 0x5, R11 ;  /* 0x00000005ff0b7819 */ /* 0x000fe2000001140b */
[----:B------:R-:W-:Y:S01]  /*19c0*/  FMUL.FTZ R12, R38, UR10 ;  /* 0x0000000a260c7c20 */ /* 0x000fe20008410000 */
[----:B------:R-:W-:Y:S01]  /*19d0*/  LEA.HI R15, R15, R10, RZ, 0x3 ;  /* 0x0000000a0f0f7211 */ /* 0x000fe200078f18ff */
[----:B------:R-:W-:Y:S01]  /*19e0*/  FMUL.FTZ R38, R45, UR10 ;  /* 0x0000000a2d267c20 */ /* 0x000fe20008410000 */
[----:B------:R-:W-:Y:S01]  /*19f0*/  LEA R29, R11, UR42, 0x4 ;  /* 0x0000002a0b1d7c11 */ /* 0x000fe2000f8e20ff */
[----:B------:R-:W-:Y:S01]  /*1a00*/  FMUL.FTZ R45, R52, UR10 ;  /* 0x0000000a342d7c20 */ /* 0x000fe20008410000 */
[----:B------:R-:W-:Y:S01]  /*1a10*/  LOP3.LUT R15, R15, 0xfffffff8, RZ, 0xc0, !PT ;  /* 0xfffffff80f0f7812 */ /* 0x000fe200078ec0ff */
[----:B------:R-:W0:Y:S01]  /*1a20*/  MUFU.TANH R13, R13 ;  /* 0x0000000d000d7308 */ /* 0x000e220000002400 */
[----:B------:R-:W-:Y:S01]  /*1a30*/  LEA.HI R11, R28, R28, RZ, 0x1 ;  /* 0x0000001c1c0b7211 */ /* 0x000fe200078f08ff */
[----:B------:R-:W-:Y:S01]  /*1a40*/  FMUL.FTZ R5, R34, UR10 ;  /* 0x0000000a22057c20 */ /* 0x000fe20008410000 */
[----:B------:R-:W-:Y:S01]  /*1a50*/  IADD3 R15, R29, R10, -R15 ;  /* 0x0000000a1d0f7210 */ /* 0x000fe20007ffe80f */
[----:B------:R-:W-:Y:S01]  /*1a60*/  ULDC UR7, c[0x0][0x288] ;  /* 0x0000a20000077ab9 */ /* 0x000fe20000000800 */
[----:B------:R-:W-:Y:S01]  /*1a70*/  LOP3.LUT R11, R11, 0x1ffffffe, RZ, 0xc0, !PT ;  /* 0x1ffffffe0b0b7812 */ /* 0x000fe200078ec0ff */
[----:B------:R-:W-:Y:S01]  /*1a80*/  FMUL.FTZ R34, R59, UR10 ;  /* 0x0000000a3b227c20 */ /* 0x000fe20008410000 */
[----:B------:R-:W-:Y:S01]  /*1a90*/  PLOP3.LUT P1, PT, PT, PT, UP0, 0x80, 0x0 ;  /* 0x000000000000781c */ /* 0x000fe20003f2f008 */
[----:B------:R-:W-:Y:S01]  /*1aa0*/  IMAD R15, R22, 0x40, R15 ;  /* 0x00000040160f7824 */ /* 0x000fe200078e020f */
[----:B------:R-:W-:Y:S01]  /*1ab0*/  PLOP3.LUT P2, PT, PT, PT, UP0, 0x80, 0x0 ;  /* 0x000000000000781c */ /* 0x000fe20003f4f008 */
[----:B------:R-:W-:Y:S01]  /*1ac0*/  IMAD.IADD R10, R28, 0x1, -R11 ;  /* 0x000000011c0a7824 */ /* 0x000fe200078e0a0b */
[----:B------:R-:W1:Y:S01]  /*1ad0*/  MUFU.TANH R14, R14 ;  /* 0x0000000e000e7308 */ /* 0x000e620000002400 */
[----:B------:R-:W-:Y:S01]  /*1ae0*/  FMUL.FTZ R4, R30, UR10 ;  /* 0x0000000a1e047c20 */ /* 0x000fe20008410000 */
[----:B------:R-:W-:Y:S01]  /*1af0*/  FMUL.FTZ R30, R32, UR10 ;  /* 0x0000000a201e7c20 */ /* 0x000fe20008410000 */
[----:B------:R-:W-:-:S02]  /*1b00*/  IMAD R10, R10, 0x8, R15 ;  /* 0x000000080a0a7824 */ /* 0x000fc400078e020f */
[----:B------:R-:W-:Y:S01]  /*1b10*/  FMUL.FTZ R3, R31, UR10 ;  /* 0x0000000a1f037c20 */ /* 0x000fe20008410000 */
[----:B------:R-:W-:Y:S01]  /*1b20*/  FMUL.FTZ R31, R33, UR10 ;  /* 0x0000000a211f7c20 */ /* 0x000fe20008410000 */
[----:B------:R-:W-:Y:S01]  /*1b30*/  FMUL.FTZ R57, R57, UR10 ;  /* 0x0000000a39397c20 */ /* 0x000fe20008410000 */
[----:B------:R-:W-:Y:S01]  /*1b40*/  IMAD.MOV.U32 R15, RZ, RZ, R10 ;  /* 0x000000ffff0f7224 */ /* 0x000fe200078e000a */
[----:B------:R-:W2:Y:S01]  /*1b50*/  MUFU.TANH R88, R88 ;  /* 0x0000005800587308 */ /* 0x000ea20000002400 */
[----:B------:R-:W-:Y:S01]  /*1b60*/  @P1 IMAD.HI.U32 R11, R10, UR4, RZ ;  /* 0x000000040a0b1c27 */ /* 0x000fe2000f8e00ff */
[----:B------:R-:W-:-:S03]  /*1b70*/  UMOV UR4, 0xffffff80 ;  /* 0xffffff8000047882 */ /* 0x000fc60000000000 */
[----:B------:R-:W-:Y:S01]  /*1b80*/  FMUL.FTZ R32, R36, UR10 ;  /* 0x0000000a24207c20 */ /* 0x000fe20008410000 */
[----:B------:R-:W-:Y:S01]  /*1b90*/  UIMAD UR4, UR39, UR4, 0x80 ;  /* 0x00000080270474a4 */ /* 0x000fe2000f8e0204 */
[----:B------:R-:W-:Y:S01]  /*1ba0*/  FMUL.FTZ R19, R42, UR10 ;  /* 0x0000000a2a137c20 */ /* 0x000fe20008410000 */
[----:B------:R-:W-:Y:S01]  /*1bb0*/  @P2 SHF.R.U32.HI R15, RZ, UR5, R11 ;  /* 0x00000005ff0f2c19 */ /* 0x000fe2000801160b */
[----:B------:R-:W-:Y:S01]  /*1bc0*/  ULDC UR5, c[0x0][0x2f0] ;  /* 0x0000bc0000057ab9 */ /* 0x000fe20000000800 */
[----:B------:R-:W-:Y:S01]  /*1bd0*/  UIADD3 UR6, UR4, 0x1, URZ ;  /* 0x0000000104067890 */ /* 0x000fe2000fffe03f */
[----:B------:R-:W-:Y:S01]  /*1be0*/  LOP3.LUT R11, R20, 0x7ffffffc, RZ, 0xc0, !PT ;  /* 0x7ffffffc140b7812 */ /* 0x000fe200078ec0ff */
[----:B------:R-:W-:Y:S01]  /*1bf0*/  UIMAD UR4, UR40, UR5, UR4 ;  /* 0x00000005280472a4 */ /* 0x000fe2000f8e0204 */
[----:B------:R-:W3:Y:S01]  /*1c00*/  SHFL.IDX PT, R22, R15, RZ, 0x1c1f ;  /* 0x001c1fff0f167589 */ /* 0x000ee200000e0000 */
[----:B------:R-:W-:Y:S01]  /*1c10*/  IMAD.U32 R39, RZ, RZ, UR5 ;  /* 0x00000005ff277e24 */ /* 0x000fe2000f8e00ff */
[----:B------:R-:W-:Y:S01]  /*1c20*/  IADD3 R11, R90, -R11, RZ ;  /* 0x8000000b5a0b7210 */ /* 0x000fe20007ffe0ff */
[----:B------:R-:W-:Y:S01]  /*1c30*/  IMAD.U32 R20, RZ, RZ, UR6 ;  /* 0x00000006ff147e24 */ /* 0x000fe2000f8e00ff */
[----:B------:R-:W4:Y:S01]  /*1c40*/  MUFU.TANH R89, R89 ;  /* 0x0000005900597308 */ /* 0x000f220000002400 */
[----:B------:R-:W-:-:S02]  /*1c50*/  IMAD.U32 R52, RZ, RZ, UR4 ;  /* 0x00000004ff347e24 */ /* 0x000fc4000f8e00ff */
[----:B------:R-:W-:Y:S01]  /*1c60*/  FMUL.FTZ R29, R58, UR10 ;  /* 0x0000000a3a1d7c20 */ /* 0x000fe20008410000 */
[----:B------:R-:W-:Y:S02]  /*1c70*/  IMAD R20, R11, -0x2, R20 ;  /* 0xfffffffe0b147824 */ /* 0x000fe400078e0214 */
[----:B------:R-:W-:Y:S01]  /*1c80*/  FMUL.FTZ R33, R37, UR10 ;  /* 0x0000000a25217c20 */ /* 0x000fe20008410000 */
[----:B------:R-:W-:Y:S02]  /*1c90*/  IMAD R52, R11, -0x2, R52 ;  /* 0xfffffffe0b347824 */ /* 0x000fe400078e0234 */
[----:B------:R-:W-:Y:S01]  /*1ca0*/  FMUL.FTZ R8, R35, UR10 ;  /* 0x0000000a23087c20 */ /* 0x000fe20008410000 */
[----:B------:R-:W-:Y:S01]  /*1cb0*/  IMAD R20, R39, UR40, R20 ;  /* 0x0000002827147c24 */ /* 0x000fe2000f8e0214 */
[----:B------:R-:W-:Y:S01]  /*1cc0*/  MUFU.TANH R30, R30 ;  /* 0x0000001e001e7308 */ /* 0x000fe20000002400 */
[----:B------:R-:W-:Y:S01]  /*1cd0*/  FMUL.FTZ R35, R40, UR10 ;  /* 0x0000000a28237c20 */ /* 0x000fe20008410000 */
[----:B------:R-:W-:Y:S01]  /*1ce0*/  FMUL.FTZ R56, R56, UR10 ;  /* 0x0000000a38387c20 */ /* 0x000fe20008410000 */
[----:B------:R-:W-:-:S02]  /*1cf0*/  VIADD R59, R20, -UR7 ;  /* 0x80000007143b7c36 */ /* 0x000fc40008000000 */
        /* <DEDUP_REMOVED lines=8> */
[----:B---3--:R-:W-:Y:S01]  /*1d80*/  VIADDMNMX R59, R22, R59, R52, PT ;  /* 0x0000003b163b7246 */ /* 0x008fe20003800134 */
[----:B------:R-:W-:Y:S01]  /*1d90*/  FMUL.FTZ R47, R48, UR10 ;  /* 0x0000000a302f7c20 */ /* 0x000fe20008410000 */
[----:B------:R-:W-:Y:S01]  /*1da0*/  FMUL.FTZ R23, R46, UR10 ;  /* 0x0000000a2e177c20 */ /* 0x000fe20008410000 */
[----:B------:R-:W-:Y:S01]  /*1db0*/  FMUL.FTZ R46, R49, UR10 ;  /* 0x0000000a312e7c20 */ /* 0x000fe20008410000 */
[C---:B------:R-:W-:Y:S01]  /*1dc0*/  ISETP.GT.AND P1, PT, R59.reuse, RZ, PT ;  /* 0x000000ff3b00720c */ /* 0x040fe20003f24270 */
[----:B------:R1:W-:Y:S01]  /*1dd0*/  MUFU.TANH R42, R57 ;  /* 0x00000039002a7308 */ /* 0x0003e20000002400 */
[C---:B------:R-:W-:Y:S01]  /*1de0*/  ISETP.GT.AND P2, PT, R59.reuse, 0x1, PT ;  /* 0x000000013b00780c */ /* 0x040fe20003f44270 */
[----:B------:R-:W-:Y:S01]  /*1df0*/  FMUL.FTZ R2, R26, UR10 ;  /* 0x0000000a1a027c20 */ /* 0x000fe20008410000 */
[----:B------:R-:W-:Y:S01]  /*1e00*/  ISETP.GT.AND P3, PT, R59, 0x8, PT ;  /* 0x000000083b00780c */ /* 0x000fe20003f64270 */
[----:B------:R-:W-:Y:S01]  /*1e10*/  FMUL.FTZ R26, R51, UR10 ;  /* 0x0000000a331a7c20 */ /* 0x000fe20008410000 */
[----:B0-----:R-:W-:Y:S01]  /*1e20*/  FSEL R58, R13, -INF , P1 ;  /* 0xff8000000d3a7808 */ /* 0x001fe20000800000 */
[----:B------:R-:W-:Y:S01]  /*1e30*/  FMUL.FTZ R25, R50, UR10 ;  /* 0x0000000a32197c20 */ /* 0x000fe20008410000 */
[----:B------:R-:W-:Y:S01]  /*1e40*/  ISETP.GT.AND P1, PT, R59, 0x9, PT ;  /* 0x000000093b00780c */ /* 0x000fe20003f24270 */
[----:B------:R-:W0:Y:S01]  /*1e50*/  MUFU.TANH R32, R32 ;  /* 0x0000002000207308 */ /* 0x000e220000002400 */
[----:B-1----:R-:W-:Y:S01]  /*1e60*/  FSEL R57, R14, -INF , P2 ;  /* 0xff8000000e397808 */ /* 0x002fe20001000000 */
[----:B------:R-:W-:Y:S01]  /*1e70*/  FMUL.FTZ R60, R60, UR10 ;  /* 0x0000000a3c3c7c20 */ /* 0x000fe20008410000 */
[----:B--2---:R-:W-:Y:S01]  /*1e80*/  FSEL R88, R88, -INF , P3 ;  /* 0xff80000058587808 */ /* 0x004fe20001800000 */
[----:B------:R-:W-:Y:S01]  /*1e90*/  FMUL.FTZ R61, R61, UR10 ;  /* 0x0000000a3d3d7c20 */ /* 0x000fe20008410000 */
[----:B------:R-:W-:Y:S01]  /*1ea0*/  FMNMX.FTZ R13, R58, R57, !PT ;  /* 0x000000393a0d7209 */ /* 0x000fe20007810000 */
[----:B------:R-:W-:Y:S01]  /*1eb0*/  FMUL.FTZ R64, R64, UR10 ;  /* 0x0000000a40407c20 */ /* 0x000fe20008410000 */
[----:B------:R-:W-:Y:S01]  /*1ec0*/  ISETP.GT.AND P2, PT, R59, 0x10, PT ;  /* 0x000000103b00780c */ /* 0x000fe20003f44270 */
[----:B------:R-:W-:Y:S01]  /*1ed0*/  MUFU.TANH R33, R33 ;  /* 0x0000002100217308 */ /* 0x000fe20000002400 */
[----:B----4-:R-:W-:Y:S01]  /*1ee0*/  FSEL R89, R89, -INF , P1 ;  /* 0xff80000059597808 */ /* 0x010fe20000800000 */
[----:B------:R-:W-:Y:S01]  /*1ef0*/  FMUL.FTZ R65, R65, UR10 ;  /* 0x0000000a41417c20 */ /* 0x000fe20008410000 */
[----:B------:R-:W-:Y:S01]  /*1f00*/  FMNMX.FTZ R14, R88, R13, !PT ;  /* 0x0000000d580e7209 */ /* 0x000fe20007810000 */
[----:B------:R-:W-:Y:S01]  /*1f10*/  FMUL.FTZ R68, R68, UR10 ;  /* 0x0000000a44447c20 */ /* 0x000fe20008410000 */
[----:B------:R-:W-:Y:S01]  /*1f20*/  ISETP.GT.AND P1, PT, R59, 0x11, PT ;  /* 0x000000113b00780c */ /* 0x000fe20003f24270 */
[----:B------:R-:W-:Y:S01]  /*1f30*/  FMUL.FTZ R69, R69, UR10 ;  /* 0x0000000a45457c20 */ /* 0x000fe20008410000 */
[----:B------:R-:W-:Y:S01]  /*1f40*/  FMNMX.FTZ R13, R89, R14, !PT ;  /* 0x0000000e590d7209 */ /* 0x000fe20007810000 */
[----:B------:R-:W1:Y:S01]  /*1f50*/  MUFU.TANH R35, R35 ;  /* 0x0000002300237308 */ /* 0x000e620000002400 */
[----:B-----5:R-:W-:Y:S01]  /*1f60*/  FSEL R55, R31, -INF , P1 ;  /* 0xff8000001f377808 */ /* 0x020fe20000800000 */
[----:B------:R-:W-:Y:S01]  /*1f70*/  FMUL.FTZ R72, R72, UR10 ;  /* 0x0000000a48487c20 */ /* 0x000fe20008410000 */
[----:B------:R-:W-:Y:S01]  /*1f80*/  ISETP.GT.AND P1, PT, R59, 0x19, PT ;  /* 0x000000193b00780c */ /* 0x000fe20003f24270 */
        /* <DEDUP_REMOVED lines=8> */
[----:B------:R-:W-:Y:S01]  /*2010*/  ULDC UR35, c[0x0][0x988] ;  /* 0x0002620000237ab9 */ /* 0x000fe20000000800 */
[----:B------:R-:W3:Y:S01]  /*2020*/  S2UR UR11, SR_CgaCtaId ;  /* 0x00000000000b79c3 */ /* 0x000ee20000008800 */
[----:B------:R-:W-:Y:S01]  /*2030*/  UIADD3 UR4, UR38, 0x2d840, URZ ;  /* 0x0002d84026047890 */ /* 0x000fe2000fffe03f */
[----:B------:R-:W-:Y:S01]  /*2040*/  R2UR UR15, R142 ;  /* 0x000000008e0f72ca */ /* 0x000fe200000e0000 */
[----:B------:R-:W-:Y:S01]  /*2050*/  MUFU.TANH R36, R36 ;  /* 0x0000002400247308 */ /* 0x000fe20000002400 */
[----:B--2---:R-:W-:Y:S01]  /*2060*/  FSEL R56, R30, -INF , P2 ;  /* 0xff8000001e387808 */ /* 0x004fe20001000000 */
[----:B------:R-:W-:Y:S01]  /*2070*/  @UP0 ULDC UR14, c[0x0][0x450] ;  /* 0x00011400000e0ab9 */ /* 0x000fe20000000800 */
[----:B------:R-:W-:Y:S01]  /*2080*/  ISETP.GT.AND P2, PT, R59, 0x18, PT ;  /* 0x000000183b00780c */ /* 0x000fe20003f44270 */
[----:B------:R-:W-:Y:S01]  /*2090*/  UIMAD UR5, UR40, UR5, -UR7 ;  /* 0x00000005280572a4 */ /* 0x000fe2000f8e0a07 */
[----:B------:R-:W-:Y:S01]  /*20a0*/  FMNMX.FTZ R14, R56, R13, !PT ;  /* 0x0000000d380e7209 */ /* 0x000fe20007810000 */
[----:B------:R-:W-:Y:S01]  /*20b0*/  UIADD3 UR39, UR39, -0x2, URZ ;  /* 0xfffffffe27277890 */ /* 0x000fe2000fffe03f */
[----:B0-----:R-:W-:Y:S01]  /*20c0*/  FSEL R54, R32, -INF , P2 ;  /* 0xff80000020367808 */ /* 0x001fe20001000000 */
[----:B------:R-:W0:Y:S01]  /*20d0*/  MUFU.TANH R37, R37 ;  /* 0x0000002500257308 */ /* 0x000e220000002400 */
[----:B------:R-:W-:Y:S01]  /*20e0*/  FMNMX.FTZ R13, R55, R14, !PT ;  /* 0x0000000e370d7209 */ /* 0x000fe20007810000 */
[----:B------:R-:W-:Y:S01]  /*20f0*/  UMOV UR6, URZ ;  /* 0x0000003f00067c82 */ /* 0x000fe20008000000 */
[----:B------:R-:W-:-:S02]  /*2100*/  ISETP.GT.AND P2, PT, R59, 0x20, PT ;  /* 0x000000203b00780c */ /* 0x000fc40003f44270 */
[----:B------:R-:W-:Y:S02]  /*2110*/  CS2R R134, SRZ ;  /* 0x0000000000867805 */ /* 0x000fe4000001ff00 */
[----:B------:R-:W-:Y:S02]  /*2120*/  FMNMX.FTZ R14, R54, R13, !PT ;  /* 0x0000000d360e7209 */ /* 0x000fe40007810000 */
[----:B------:R-:W-:Y:S02]  /*2130*/  CS2R R132, SRZ ;  /* 0x0000000000847805 */ /* 0x000fe4000001ff00 */
[----:B-1----:R-:W-:Y:S01]  /*2140*/  FSEL R51, R35, -INF , P2 ;  /* 0xff80000023337808 */ /* 0x002fe20001000000 */
[----:B------:R-:W1:Y:S01]  /*2150*/  MUFU.TANH R38, R38 ;  /* 0x0000002600267308 */ /* 0x000e620000002400 */
[----:B------:R-:W-:Y:S02]  /*2160*/  ISETP.GT.AND P2, PT, R59, 0x28, PT ;  /* 0x000000283b00780c */ /* 0x000fe40003f44270 */
[----:B------:R-:W-:-:S02]  /*2170*/  CS2R R130, SRZ ;  /* 0x0000000000827805 */ /* 0x000fc4000001ff00 */
[----:B------:R-:W-:Y:S02]  /*2180*/  CS2R R128, SRZ ;  /* 0x0000000000807805 */ /* 0x000fe4000001ff00 */
[----:B------:R-:W-:Y:S01]  /*2190*/  CS2R R126, SRZ ;  /* 0x00000000007e7805 */ /* 0x000fe2000001ff00 */
[----:B---3--:R-:W-:Y:S01]  /*21a0*/  UPRMT UR4, UR11, 0x654, UR4 ;  /* 0x000006540b047896 */ /* 0x008fe20008000004 */
[----:B------:R-:W-:Y:S02]  /*21b0*/  CS2R R124, SRZ ;  /* 0x00000000007c7805 */ /* 0x000fe4000001ff00 */
[----:B------:R-:W-:Y:S01]  /*21c0*/  CS2R R122, SRZ ;  /* 0x00000000007a7805 */ /* 0x000fe2000001ff00 */
[----:B------:R2:W-:Y:S01]  /*21d0*/  MUFU.TANH R44, R53 ;  /* 0x00000035002c7308 */ /* 0x0005e20000002400 */
[----:B0-----:R-:W-:Y:S02]  /*21e0*/  FSEL R49, R37, -INF , P2 ;  /* 0xff80000025317808 */ /* 0x001fe40001000000 */
[----:B------:R-:W-:-:S02]  /*21f0*/  CS2R R120, SRZ ;  /* 0x0000000000787805 */ /* 0x000fc4000001ff00 */
[----:B------:R-:W-:Y:S02]  /*2200*/  ISETP.GT.AND P2, PT, R59, 0x30, PT ;  /* 0x000000303b00780c */ /* 0x000fe40003f44270 */
[----:B------:R-:W-:Y:S02]  /*2210*/  CS2R R118, SRZ ;  /* 0x0000000000767805 */ /* 0x000fe4000001ff00 */
[----:B------:R-:W-:Y:S01]  /*2220*/  CS2R R116, SRZ ;  /* 0x0000000000747805 */ /* 0x000fe2000001ff00 */
[----:B------:R-:W-:Y:S01]  /*2230*/  SYNCS.ARRIVE.TRANS64.RED.A1T0 RZ, [UR4], RZ ;  /* 0x000000ffffff79a7 */ /* 0x000fe20008100404 */
[----:B------:R-:W-:Y:S01]  /*2240*/  UMOV UR4, URZ ;  /* 0x0000003f00047c82 */ /* 0x000fe20008000000 */
        /* <DEDUP_REMOVED lines=8> */
[----:B------:R-:W2:Y:S01]  /*22d0*/  MUFU.TANH R46, R46 ;  /* 0x0000002e002e7308 */ /* 0x000ea20000002400 */
[----:B------:R-:W-:-:S02]  /*22e0*/  FMNMX.FTZ R13, R51, R14, !PT ;  /* 0x0000000e330d7209 */ /* 0x000fc40007810000 */
[----:B------:R-:W-:Y:S02]  /*22f0*/  CS2R R108, SRZ ;  /* 0x00000000006c7805 */ /* 0x000fe4000001ff00 */
[----:B------:R-:W-:Y:S02]  /*2300*/  ISETP.GT.AND P1, PT, R59, 0x29, PT ;  /* 0x000000293b00780c */ /* 0x000fe40003f24270 */
[----:B------:R-:W-:Y:S02]  /*2310*/  CS2R R106, SRZ ;  /* 0x00000000006a7805 */ /* 0x000fe4000001ff00 */
[----:B------:R-:W-:Y:S02]  /*2320*/  FMNMX.FTZ R14, R50, R13, !PT ;  /* 0x0000000d320e7209 */ /* 0x000fe40007810000 */
[----:B------:R-:W-:Y:S02]  /*2330*/  CS2R R104, SRZ ;  /* 0x0000000000687805 */ /* 0x000fe4000001ff00 */
[----:B-1----:R-:W-:Y:S01]  /*2340*/  FSEL R48, R38, -INF , P1 ;  /* 0xff80000026307808 */ /* 0x002fe20000800000 */
[----:B------:R-:W1:Y:S01]  /*2350*/  MUFU.TANH R45, R45 ;  /* 0x0000002d002d7308 */ /* 0x000e620000002400 */
        /* <DEDUP_REMOVED lines=10> */
[----:B--2---:R-:W-:Y:S02]  /*2400*/  FSEL R46, R46, -INF , P1 ;  /* 0xff8000002e2e7808 */ /* 0x004fe40000800000 */
[----:B------:R-:W-:Y:S02]  /*2410*/  CS2R R94, SRZ ;  /* 0x00000000005e7805 */ /* 0x000fe4000001ff00 */
[----:B------:R-:W-:Y:S02]  /*2420*/  FMNMX.FTZ R13, R47, R14, !PT ;  /* 0x0000000e2f0d7209 */ /* 0x000fe40007810000 */
[----:B------:R-:W-:Y:S02]  /*2430*/  CS2R R92, SRZ ;  /* 0x00000000005c7805 */ /* 0x000fe4000001ff00 */
[----:B------:R-:W-:Y:S01]  /*2440*/  ISETP.GT.AND P1, PT, R59, 0x39, PT ;  /* 0x000000393b00780c */ /* 0x000fe20003f24270 */
[----:B------:R2:W3:Y:S01]  /*2450*/  MUFU.TANH R40, R61 ;  /* 0x0000003d00287308 */ /* 0x0004e20000002400 */
[----:B-1----:R-:W-:-:S02]  /*2460*/  FSEL R45, R45, -INF , P2 ;  /* 0xff8000002d2d7808 */ /* 0x002fc40001000000 */
[----:B------:R-:W-:Y:S02]  /*2470*/  CS2R R90, SRZ ;  /* 0x00000000005a7805 */ /* 0x000fe4000001ff00 */
[----:B------:R-:W-:Y:S02]  /*2480*/  FMNMX.FTZ R14, R46, R13, !PT ;  /* 0x0000000d2e0e7209 */ /* 0x000fe40007810000 */
[----:B------:R-:W-:Y:S02]  /*2490*/  ISETP.GT.AND P2, PT, R59, 0x40, PT ;  /* 0x000000403b00780c */ /* 0x000fe40003f44270 */
[----:B------:R-:W-:Y:S01]  /*24a0*/  FSEL R44, R44, -INF , P1 ;  /* 0xff8000002c2c7808 */ /* 0x000fe20000800000 */
[----:B------:R1:W4:Y:S01]  /*24b0*/  MUFU.TANH R39, R64 ;  /* 0x0000004000277308 */ /* 0x0003220000002400 */
[----:B------:R-:W-:Y:S01]  /*24c0*/  FMNMX.FTZ R13, R45, R14, !PT ;  /* 0x0000000e2d0d7209 */ /* 0x000fe20007810000 */
[----:B--2---:R-:W2:Y:S01]  /*24d0*/  SHFL.IDX PT, R61, R15, 0x1, 0x1c1f ;  /* 0x003c1f000f3d7f89 */ /* 0x004ea200000e0000 */
[----:B------:R-:W-:-:S02]  /*24e0*/  ISETP.GT.AND P1, PT, R59, 0x41, PT ;  /* 0x000000413b00780c */ /* 0x000fc40003f24270 */
[----:B------:R-:W-:Y:S02]  /*24f0*/  FSEL R43, R43, -INF , P2 ;  /* 0xff8000002b2b7808 */ /* 0x000fe40001000000 */
[----:B------:R-:W-:Y:S01]  /*2500*/  FMNMX.FTZ R14, R44, R13, !PT ;  /* 0x0000000d2c0e7209 */ /* 0x000fe20007810000 */
[----:B------:R-:W5:Y:S01]  /*2510*/  MUFU.TANH R65, R65 ;  /* 0x0000004100417308 */ /* 0x000f620000002400 */
[----:B------:R-:W-:Y:S01]  /*2520*/  ISETP.GT.AND P2, PT, R59, 0x48, PT ;  /* 0x000000483b00780c */ /* 0x000fe20003f44270 */
[----:B-1----:R-:W-:Y:S01]  /*2530*/  FMUL.FTZ R64, R71, UR10 ;  /* 0x0000000a47407c20 */ /* 0x002fe20008410000 */
[----:B------:R-:W-:Y:S02]  /*2540*/  FSEL R42, R42, -INF , P1 ;  /* 0xff8000002a2a7808 */ /* 0x000fe40000800000 */
[----:B------:R-:W-:Y:S02]  /*2550*/  FMNMX.FTZ R13, R43, R14, !PT ;  /* 0x0000000e2b0d7209 */ /* 0x000fe40007810000 */
[----:B------:R-:W-:Y:S01]  /*2560*/  ISETP.GT.AND P1, PT, R59, 0x49, PT ;  /* 0x000000493b00780c */ /* 0x000fe20003f24270 */
[----:B------:R-:W1:Y:S01]  /*2570*/  MUFU.TANH R68, R68 ;  /* 0x0000004400447308 */ /* 0x000e620000002400 */
[----:B0-----:R-:W-:-:S02]  /*2580*/  FSEL R41, R41, -INF , P2 ;  /* 0xff80000029297808 */ /* 0x001fc40001000000 */
[----:B------:R-:W-:Y:S02]  /*2590*/  FMNMX.FTZ R14, R42, R13, !PT ;  /* 0x0000000d2a0e7209 */ /* 0x000fe40007810000 */
[----:B------:R-:W-:Y:S02]  /*25a0*/  ISETP.GT.AND P2, PT, R59, 0x50, PT ;  /* 0x000000503b00780c */ /* 0x000fe40003f44270 */
[----:B---3--:R-:W-:Y:S01]  /*25b0*/  FSEL R40, R40, -INF , P1 ;  /* 0xff80000028287808 */ /* 0x008fe20000800000 */
[----:B------:R0:W3:Y:S01]  /*25c0*/  MUFU.TANH R36, R69 ;  /* 0x0000004500247308 */ /* 0x0000e20000002400 */
[----:B------:R-:W-:Y:S02]  /*25d0*/  FMNMX.FTZ R13, R41, R14, !PT ;  /* 0x0000000e290d7209 */ /* 0x000fe40007810000 */
[----:B------:R-:W-:Y:S02]  /*25e0*/  ISETP.GT.AND P1, PT, R59, 0x51, PT ;  /* 0x000000513b00780c */ /* 0x000fe40003f24270 */
[----:B----4-:R-:W-:-:S02]  /*25f0*/  FSEL R39, R39, -INF , P2 ;  /* 0xff80000027277808 */ /* 0x010fc40001000000 */
[----:B------:R-:W-:Y:S01]  /*2600*/  FMNMX.FTZ R14, R40, R13, !PT ;  /* 0x0000000d280e7209 */ /* 0x000fe20007810000 */
[----:B------:R4:W2:Y:S01]  /*2610*/  MUFU.TANH R35, R72 ;  /* 0x0000004800237308 */ /* 0x0008a20000002400 */
[----:B------:R-:W-:Y:S01]  /*2620*/  ISETP.GT.AND P2, PT, R59, 0x58, PT ;  /* 0x000000583b00780c */ /* 0x000fe20003f44270 */
[----:B0-----:R-:W-:Y:S01]  /*2630*/  FMUL.FTZ R69, R83, UR10 ;  /* 0x0000000a53457c20 */ /* 0x001fe20008410000 */
[----:B-----5:R-:W-:Y:S01]  /*2640*/  FSEL R37, R65, -INF , P1 ;  /* 0xff80000041257808 */ /* 0x020fe20000800000 */
[----:B------:R-:W-:Y:S01]  /*2650*/  FMUL.FTZ R65, R78, UR10 ;  /* 0x0000000a4e417c20 */ /* 0x000fe20008410000 */
[----:B------:R-:W-:Y:S02]  /*2660*/  FMNMX.FTZ R14, R39, R14, !PT ;  /* 0x0000000e270e7209 */ /* 0x000fe40007810000 */
[----:B------:R-:W-:Y:S01]  /*2670*/  ISETP.GT.AND P1, PT, R59, 0x59, PT ;  /* 0x000000593b00780c */ /* 0x000fe20003f24270 */
[----:B------:R0:W5:Y:S01]  /*2680*/  MUFU.TANH R32, R73 ;  /* 0x0000004900207308 */ /* 0x0001620000002400 */
[----:B-1----:R-:W-:Y:S01]  /*2690*/  FSEL R38, R68, -INF , P2 ;  /* 0xff80000044267808 */ /* 0x002fe20001000000 */
[----:B------:R-:W-:Y:S01]  /*26a0*/  FMUL.FTZ R68, R79, UR10 ;  /* 0x0000000a4f447c20 */ /* 0x000fe20008410000 */
[----:B------:R-:W-:Y:S01]  /*26b0*/  FMNMX.FTZ R13, R37, R14, !PT ;  /* 0x0000000e250d7209 */ /* 0x000fe20007810000 */
[----:B----4-:R-:W-:Y:S01]  /*26c0*/  FMUL.FTZ R72, R87, UR10 ;  /* 0x0000000a57487c20 */ /* 0x010fe20008410000 */
[----:B------:R-:W-:-:S02]  /*26d0*/  ISETP.GT.AND P2, PT, R59, 0x60, PT ;  /* 0x000000603b00780c */ /* 0x000fc40003f44270 */
[----:B---3--:R-:W-:Y:S01]  /*26e0*/  FSEL R36, R36, -INF , P1 ;  /* 0xff80000024247808 */ /* 0x008fe20000800000 */
[----:B------:R1:W3:Y:S01]  /*26f0*/  MUFU.TANH R33, R76 ;  /* 0x0000004c00217308 */ /* 0x0002e20000002400 */
[----:B------:R-:W-:Y:S01]  /*2700*/  FMNMX.FTZ R13, R38, R13, !PT ;  /* 0x0000000d260d7209 */ /* 0x000fe20007810000 */
[----:B0-----:R-:W-:Y:S01]  /*2710*/  FMUL.FTZ R73, R62, UR10 ;  /* 0x0000000a3e497c20 */ /* 0x001fe20008410000 */
[----:B------:R-:W-:Y:S01]  /*2720*/  ISETP.GT.AND P1, PT, R59, 0x61, PT ;  /* 0x000000613b00780c */ /* 0x000fe20003f24270 */
[----:B------:R-:W-:Y:S01]  /*2730*/  FMUL.FTZ R62, R70, UR10 ;  /* 0x0000000a463e7c20 */ /* 0x000fe20008410000 */
[----:B--2---:R-:W-:Y:S01]  /*2740*/  FSEL R35, R35, -INF , P2 ;  /* 0xff80000023237808 */ /* 0x004fe20001000000 */
[----:B------:R-:W-:Y:S01]  /*2750*/  FMUL.FTZ R70, R86, UR10 ;  /* 0x0000000a56467c20 */ /* 0x000fe20008410000 */
[----:B------:R-:W-:Y:S01]  /*2760*/  FMNMX.FTZ R14, R36, R13, !PT ;  /* 0x0000000d240e7209 */ /* 0x000fe20007810000 */
[----:B------:R0:W2:Y:S01]  /*2770*/  MUFU.TANH R30, R77 ;  /* 0x0000004d001e7308 */ /* 0x0000a20000002400 */
[----:B------:R-:W-:Y:S01]  /*2780*/  ISETP.GT.AND P2, PT, R59, 0x68, PT ;  /* 0x000000683b00780c */ /* 0x000fe20003f44270 */
[----:B-1----:R-:W-:Y:S01]  /*2790*/  FMUL.FTZ R76, R63, UR10 ;  /* 0x0000000a3f4c7c20 */ /* 0x002fe20008410000 */
[----:B-----5:R-:W-:Y:S01]  /*27a0*/  FSEL R32, R32, -INF , P1 ;  /* 0xff80000020207808 */ /* 0x020fe20000800000 */
[----:B------:R-:W-:Y:S01]  /*27b0*/  FMUL.FTZ R63, R74, UR10 ;  /* 0x0000000a4a3f7c20 */ /* 0x000fe20008410000 */
[----:B------:R-:W-:-:S02]  /*27c0*/  FMNMX.FTZ R13, R35, R14, !PT ;  /* 0x0000000e230d7209 */ /* 0x000fc40007810000 */
[----:B------:R-:W-:Y:S01]  /*27d0*/  ISETP.GT.AND P1, PT, R59, 0x69, PT ;  /* 0x000000693b00780c */ /* 0x000fe20003f24270 */
[----:B------:R1:W4:Y:S01]  /*27e0*/  MUFU.TANH R31, R80 ;  /* 0x00000050001f7308 */ /* 0x0003220000002400 */
[----:B---3--:R-:W-:Y:S01]  /*27f0*/  FSEL R33, R33, -INF , P2 ;  /* 0xff80000021217808 */ /* 0x008fe20001000000 */
[----:B0-----:R-:W-:Y:S01]  /*2800*/  FMUL.FTZ R77, R66, UR10 ;  /* 0x0000000a424d7c20 */ /* 0x001fe20008410000 */
[----:B------:R-:W-:Y:S01]  /*2810*/  FMNMX.FTZ R14, R32, R13, !PT ;  /* 0x0000000d200e7209 */ /* 0x000fe20007810000 */
[----:B------:R-:W-:Y:S01]  /*2820*/  FMUL.FTZ R66, R75, UR10 ;  /* 0x0000000a4b427c20 */ /* 0x000fe20008410000 */
[----:B------:R-:W-:Y:S02]  /*2830*/  ISETP.GT.AND P2, PT, R59, 0x70, PT ;  /* 0x000000703b00780c */ /* 0x000fe40003f44270 */
[----:B------:R-:W-:Y:S01]  /*2840*/  FMNMX.FTZ R13, R33, R14, !PT ;  /* 0x0000000e210d7209 */ /* 0x000fe20007810000 */
[----:B------:R-:W0:Y:S01]  /*2850*/  MUFU.TANH R22, R81 ;  /* 0x0000005100167308 */ /* 0x000e220000002400 */
[----:B--2---:R-:W-:Y:S01]  /*2860*/  FSEL R30, R30, -INF , P1 ;  /* 0xff8000001e1e7808 */ /* 0x004fe20000800000 */
[----:B-1----:R-:W-:Y:S01]  /*2870*/  FMUL.FTZ R80, R67, UR10 ;  /* 0x0000000a43507c20 */ /* 0x002fe20008410000 */
[----:B------:R-:W-:Y:S01]  /*2880*/  ISETP.GT.AND P1, PT, R59, 0x71, PT ;  /* 0x000000713b00780c */ /* 0x000fe20003f24270 */
[----:B------:R-:W-:Y:S01]  /*2890*/  FMUL.FTZ R67, R82, UR10 ;  /* 0x0000000a52437c20 */ /* 0x000fe20008410000 */
[----:B------:R-:W-:Y:S01]  /*28a0*/  FMNMX.FTZ R14, R30, R13, !PT ;  /* 0x0000000d1e0e7209 */ /* 0x000fe20007810000 */
[----:B------:R-:W-:Y:S01]  /*28b0*/  @UP0 ULDC UR10, c[0x0][0x44c] ;  /* 0x00011300000a0ab9 */ /* 0x000fe20000000800 */
[----:B------:R-:W-:Y:S01]  /*28c0*/  IADD3 R61, R61, -UR7, R20 ;  /* 0x800000073d3d7c10 */ /* 0x000fe2000fffe014 */
[----:B------:R-:W1:Y:S01]  /*28d0*/  MUFU.TANH R84, R84 ;  /* 0x0000005400547308 */ /* 0x000e620000002400 */
[----:B----4-:R-:W-:Y:S01]  /*28e0*/  FSEL R31, R31, -INF , P2 ;  /* 0xff8000001f1f7808 */ /* 0x010fe20001000000 */
[----:B------:R-:W-:Y:S01]  /*28f0*/  UIMAD.WIDE.U32 UR10, UR42, UR10, URZ ;  /* 0x0000000a2a0a72a5 */ /* 0x000fe2000f8e003f */
[----:B------:R-:W-:-:S02]  /*2900*/  ISETP.GT.AND P2, PT, R59, 0x78, PT ;  /* 0x000000783b00780c */ /* 0x000fc40003f44270 */
[----:B------:R-:W-:Y:S01]  /*2910*/  FMNMX.FTZ R13, R31, R14, !PT ;  /* 0x0000000e1f0d7209 */ /* 0x000fe20007810000 */
[----:B------:R-:W-:Y:S01]  /*2920*/  @UP0 USHF.R.U32.HI UR42, URZ, UR14, UR11 ;  /* 0x0000000e3f2a0299 */ /* 0x000fe2000801160b */
[----:B------:R-:W-:Y:S01]  /*2930*/  VIMNMX R75, R52, R61, PT ;  /* 0x0000003d344b7248 */ /* 0x000fe20003fe0100 */
[----:B------:R-:W2:Y:S01]  /*2940*/  MUFU.TANH R85, R85 ;  /* 0x0000005500557308 */ /* 0x000ea20000002400 */
[----:B0-----:R-:W-:Y:S01]  /*2950*/  FSEL R22, R22, -INF , P1 ;  /* 0xff80000016167808 */ /* 0x001fe20000800000 */
[----:B------:R-:W-:Y:S01]  /*2960*/  UIADD3 UR5, UR5, UR42, URZ ;  /* 0x0000002a05057290 */ /* 0x000fe2000fffe03f */
[----:B------:R-:W-:Y:S02]  /*2970*/  ISETP.GT.AND P1, PT, R59, 0x79, PT ;  /* 0x000000793b00780c */ /* 0x000fe40003f24270 */
[----:B------:R-:W-:Y:S01]  /*2980*/  FMNMX.FTZ R59, R22, R13, !PT ;  /* 0x0000000d163b7209 */ /* 0x000fe20007810000 */
[----:B------:R-:W-:Y:S01]  /*2990*/  USHF.R.S32.HI UR7, URZ, 0x1f, UR5 ;  /* 0x0000001f3f077899 */ /* 0x000fe20008011405 */
[C---:B------:R-:W-:Y:S01]  /*29a0*/  ISETP.GT.AND P3, PT, R75.reuse, 0x8, PT ;  /* 0x000000084b00780c */ /* 0x040fe20003f64270 */
[----:B------:R-:W-:Y:S01]  /*29b0*/  MUFU.TANH R2, R2 ;  /* 0x0000000200027308 */ /* 0x000fe20000002400 */
[----:B-1----:R-:W-:Y:S01]  /*29c0*/  FSEL R14, R84, -INF , P2 ;  /* 0xff800000540e7808 */ /* 0x002fe20001000000 */
[----:B------:R-:W-:Y:S01]  /*29d0*/  ULEA.HI UR7, UR7, UR5, URZ, 0x7 ;  /* 0x0000000507077291 */ /* 0x000fe2000f8f383f */
[----:B------:R-:W-:-:S02]  /*29e0*/  ISETP.GT.AND P2, PT, R75, 0x1, PT ;  /* 0x000000014b00780c */ /* 0x000fc40003f44270 */
[----:B------:R-:W-:Y:S01]  /*29f0*/  FMNMX.FTZ R60, R14, R59, !PT ;  /* 0x0000003b0e3c7209 */ /* 0x000fe20007810000 */
[----:B------:R-:W-:Y:S02]  /*2a00*/  USHF.R.S32.HI UR7, URZ, 0x7, UR7 ;  /* 0x000000073f077899 */ /* 0x000fe40008011407 */
[----:B------:R-:W0:Y:S01]  /*2a10*/  MUFU.TANH R0, R0 ;  /* 0x0000000000007308 */ /* 0x000e220000002400 */
[----:B--2---:R-:W-:Y:S01]  /*2a20*/  FSEL R13, R85, -INF , P1 ;  /* 0xff800000550d7808 */ /* 0x004fe20000800000 */
[----:B------:R-:W-:-:S03]  /*2a30*/  UISETP.LT.AND UP0, UPT, UR15, UR7, UPT ;  /* 0x000000070f00728c */ /* 0x000fc6000bf01270 */
[----:B------:R-:W-:Y:S01]  /*2a40*/  FMNMX.FTZ R60, R13, R60, !PT ;  /* 0x0000003c0d3c7209 */ /* 0x000fe20007810000 */
[----:B------:R-:W-:Y:S02]  /*2a50*/  USEL UR32, UR15, UR7, !UP0 ;  /* 0x000000070f207287 */ /* 0x000fe4000c000000 */
[----:B------:R-:W-:Y:S02]  /*2a60*/  MUFU.TANH R4, R4 ;  /* 0x0000000400047308 */ /* 0x000fe40000002400 */
[----:B------:R-:W1:Y:S01]  /*2a70*/  SHFL.BFLY PT, R59, R60, 0x2, 0x1f ;  /* 0x0c401f003c3b7f89 */ /* 0x000e6200000e0000 */
[----:B------:R-:W-:-:S05]  /*2a80*/  UISETP.GE.AND UP0, UPT, UR39, UR32, UPT ;  /* 0x000000202700728c */ /* 0x000fca000bf06270 */
[----:B------:R-:W-:Y:S01]  /*2a90*/  MUFU.TANH R3, R3 ;  /* 0x0000000300037308 */ /* 0x000fe20000002400 */
[----:B0-----:R-:W-:Y:S02]  /*2aa0*/  FSEL R61, R0, -INF , P2 ;  /* 0xff800000003d7808 */ /* 0x001fe40001000000 */
[----:B------:R-:W-:-:S05]  /*2ab0*/  ISETP.GT.AND P2, PT, R75, 0x10, PT ;  /* 0x000000104b00780c */ /* 0x000fca0003f44270 */
[----:B------:R-:W0:Y:S08]  /*2ac0*/  MUFU.TANH R5, R5 ;  /* 0x0000000500057308 */ /* 0x000e300000002400 */
[----:B------:R-:W-:Y:S01]  /*2ad0*/  MUFU.TANH R8, R8 ;  /* 0x0000000800087308 */ /* 0x000fe20000002400 */
[----:B-1----:R-:W-:-:S05]  /*2ae0*/  FMNMX.FTZ R59, R60, R59, !PT ;  /* 0x0000003b3c3b7209 */ /* 0x002fca0007810000 */
[----:B------:R-:W1:Y:S02]  /*2af0*/  SHFL.BFLY PT, R60, R59, 0x1, 0x1f ;  /* 0x0c201f003b3c7f89 */ /* 0x000e6400000e0000 */
[----:B------:R-:W2:Y:S08]  /*2b00*/  MUFU.TANH R12, R12 ;  /* 0x0000000c000c7308 */ /* 0x000eb00000002400 */
[----:B------:R-:W3:Y:S08]  /*2b10*/  MUFU.TANH R9, R9 ;  /* 0x0000000900097308 */ /* 0x000ef00000002400 */
[----:B------:R-:W4:Y:S01]  /*2b20*/  MUFU.TANH R19, R19 ;  /* 0x0000001300137308 */ /* 0x000f220000002400 */
[----:B-1----:R-:W-:-:S07]  /*2b30*/  FMNMX.FTZ R71, R59, R60, !PT ;  /* 0x0000003c3b477209 */ /* 0x002fce0007810000 */
[----:B------:R-:W1:Y:S01]  /*2b40*/  MUFU.TANH R21, R21 ;  /* 0x0000001500157308 */ /* 0x000e620000002400 */
[----:B0-----:R-:W-:Y:S02]  /*2b50*/  FSEL R60, R5, -INF , P2 ;  /* 0xff800000053c7808 */ /* 0x001fe40001000000 */
[C---:B------:R-:W-:Y:S01]  /*2b60*/  FSETP.NEU.FTZ.AND P1, PT, R71.reuse, -INF , PT ;  /* 0xff8000004700780b */ /* 0x040fe20003f3d000 */
[----:B------:R-:W-:Y:S01]  /*2b70*/  FMUL.FTZ R59, R71, UR35 ;  /* 0x00000023473b7c20 */ /* 0x000fe20008410000 */
[----:B------:R-:W-:-:S03]  /*2b80*/  ISETP.GT.AND P2, PT, R75, 0x18, PT ;  /* 0x000000184b00780c */ /* 0x000fc60003f44270 */
[----:B------:R-:W0:Y:S01]  /*2b90*/  MUFU.TANH R23, R23 ;  /* 0x0000001700177308 */ /* 0x000e220000002400 */
[----:B------:R-:W-:Y:S02]  /*2ba0*/  FSEL R59, R59, RZ, P1 ;  /* 0x000000ff3b3b7208 */ /* 0x000fe40000800000 */
[----:B------:R-:W-:Y:S02]  /*2bb0*/  ISETP.GT.AND P1, PT, R75, RZ, PT ;  /* 0x000000ff4b00720c */ /* 0x000fe40003f24270 */
[----:B--2---:R-:W-:Y:S01]  /*2bc0*/  FSEL R12, R12, -INF , P2 ;  /* 0xff8000000c0c7808 */ /* 0x004fe20001000000 */
[--C-:B------:R-:W-:Y:S01]  /*2bd0*/  FFMA.FTZ R58, R58, UR35, -R59.reuse ;  /* 0x000000233a3a7c23 */ /* 0x100fe2000801083b */
[----:B------:R-:W-:Y:S01]  /*2be0*/  FSEL R52, R2, -INF , P1 ;  /* 0xff80000002347808 */ /* 0x000fe20000800000 */
        /* <DEDUP_REMOVED lines=9> */
[----:B------:R-:W-:Y:S01]  /*2c80*/  FMNMX.FTZ R79, R57, R0, !PT ;  /* 0x00000000394f7209 */ /* 0x000fe20007810000 */
[----:B------:R-:W5:Y:S01]  /*2c90*/  MUFU.TANH R24, R24 ;  /* 0x0000001800187308 */ /* 0x000f620000002400 */
[----:B--2---:R-:W-:Y:S01]  /*2ca0*/  FSEL R58, R3, -INF , P1 ;  /* 0xff800000033a7808 */ /* 0x004fe20000800000 */
[--C-:B------:R-:W-:Y:S01]  /*2cb0*/  FFMA.FTZ R0, R56, UR35, -R59.reuse ;  /* 0x0000002338007c23 */ /* 0x100fe2000801083b */
[----:B------:R-:W-:Y:S01]  /*2cc0*/  ISETP.GT.AND P1, PT, R75, 0x11, PT ;  /* 0x000000114b00780c */ /* 0x000fe20003f24270 */
[--C-:B------:R-:W-:Y:S01]  /*2cd0*/  FFMA.FTZ R89, R89, UR35, -R59.reuse ;  /* 0x0000002359597c23 */ /* 0x100fe2000801083b */
[----:B------:R-:W-:Y:S01]  /*2ce0*/  FMNMX.FTZ R79, R58, R79, !PT ;  /* 0x0000004f3a4f7209 */ /* 0x000fe20007810000 */
[--C-:B------:R-:W-:Y:S01]  /*2cf0*/  FFMA.FTZ R43, R43, UR35, -R59.reuse ;  /* 0x000000232b2b7c23 */ /* 0x100fe2000801083b */
[----:B------:R-:W-:Y:S01]  /*2d00*/  FSEL R8, R8, -INF , P1 ;  /* 0xff80000008087808 */ /* 0x000fe20000800000 */
[----:B------:R-:W2:Y:S01]  /*2d10*/  MUFU.TANH R25, R25 ;  /* 0x0000001900197308 */ /* 0x000ea20000002400 */
[----:B------:R-:W-:Y:S01]  /*2d20*/  FMNMX.FTZ R79, R60, R79, !PT ;  /* 0x0000004f3c4f7209 */ /* 0x000fe20007810000 */
        /* <DEDUP_REMOVED lines=13> */
[----:B------:R-:W-:Y:S01]  /*2e00*/  FMNMX.FTZ R9, R55, R4, !PT ;  /* 0x0000000437097209 */ /* 0x000fe20007810000 */
[----:B------:R-:W4:Y:S01]  /*2e10*/  MUFU.TANH R27, R27 ;  /* 0x0000001b001b7308 */ /* 0x000f220000002400 */
[----:B------:R-:W-:Y:S01]  /*2e20*/  ISETP.GT.AND P2, PT, R75, 0x28, PT ;  /* 0x000000284b00780c */ /* 0x000fe20003f44270 */
[--C-:B------:R-:W-:Y:S01]  /*2e30*/  FFMA.FTZ R32, R32, UR35, -R59.reuse ;  /* 0x0000002320207c23 */ /* 0x100fe2000801083b */
[----:B-1----:R-:W-:Y:S01]  /*2e40*/  FSEL R54, R21, -INF , P1 ;  /* 0xff80000015367808 */ /* 0x002fe20000800000 */
[--C-:B------:R-:W-:Y:S01]  /*2e50*/  FFMA.FTZ R21, R53, UR35, -R59.reuse ;  /* 0x0000002335157c23 */ /* 0x100fe2000801083b */
[----:B------:R-:W-:Y:S01]  /*2e60*/  FMNMX.FTZ R9, R56, R9, !PT ;  /* 0x0000000938097209 */ /* 0x000fe20007810000 */
[----:B------:R-:W-:Y:S01]  /*2e70*/  FFMA.FTZ R33, R33, UR35, -R59 ;  /* 0x0000002321217c23 */ /* 0x000fe2000801083b */
[----:B------:R-:W-:Y:S01]  /*2e80*/  ISETP.GT.AND P1, PT, R75, 0x29, PT ;  /* 0x000000294b00780c */ /* 0x000fe20003f24270 */
[----:B------:R-:W1:Y:S01]  /*2e90*/  MUFU.TANH R28, R28 ;  /* 0x0000001c001c7308 */ /* 0x000e620000002400 */
[----:B0-----:R-:W-:-:S02]  /*2ea0*/  FSEL R74, R23, -INF , P2 ;  /* 0xff800000174a7808 */ /* 0x001fc40001000000 */
[----:B------:R-:W-:Y:S02]  /*2eb0*/  FMNMX.FTZ R19, R54, R9, !PT ;  /* 0x0000000936137209 */ /* 0x000fe40007810000 */
[----:B-----5:R-:W-:Y:S02]  /*2ec0*/  FSEL R53, R24, -INF , P1 ;  /* 0xff80000018357808 */ /* 0x020fe40000800000 */
[C---:B------:R-:W-:Y:S01]  /*2ed0*/  ISETP.GT.AND P2, PT, R75.reuse, 0x30, PT ;  /* 0x000000304b00780c */ /* 0x040fe20003f44270 */
[----:B------:R-:W0:Y:S01]  /*2ee0*/  MUFU.TANH R29, R29 ;  /* 0x0000001d001d7308 */ /* 0x000e220000002400 */
[----:B------:R-:W-:Y:S01]  /*2ef0*/  FMNMX.FTZ R24, R74, R19, !PT ;  /* 0x000000134a187209 */ /* 0x000fe20007810000 */
[----:B------:R-:W-:Y:S01]  /*2f00*/  FFMA.FTZ R19, R50, UR35, -R59 ;  /* 0x0000002332137c23 */ /* 0x000fe2000801083b */
[----:B------:R-:W-:Y:S02]  /*2f10*/  ISETP.GT.AND P1, PT, R75, 0x31, PT ;  /* 0x000000314b00780c */ /* 0x000fe40003f24270 */
[----:B--2---:R-:W-:-:S02]  /*2f20*/  FSEL R25, R25, -INF , P2 ;  /* 0xff80000019197808 */ /* 0x004fc40001000000 */
[----:B------:R-:W-:Y:S01]  /*2f30*/  ISETP.GT.AND P2, PT, R75, 0x38, PT ;  /* 0x000000384b00780c */ /* 0x000fe20003f44270 */
[----:B------:R2:W-:Y:S01]  /*2f40*/  MUFU.EX2 R4, R78 ;  /* 0x0000004e00047308 */ /* 0x0005e20000000800 */
[----:B---3--:R-:W-:Y:S01]  /*2f50*/  FSEL R51, R26, -INF , P1 ;  /* 0xff8000001a337808 */ /* 0x008fe20000800000 */
[----:B------:R-:W-:Y:S01]  /*2f60*/  FFMA.FTZ R26, R49, UR35, -R59 ;  /* 0x00000023311a7c23 */ /* 0x000fe2000801083b */
[----:B------:R-:W-:Y:S02]  /*2f70*/  ISETP.GT.AND P1, PT, R75, 0x39, PT ;  /* 0x000000394b00780c */ /* 0x000fe40003f24270 */
[----:B----4-:R-:W-:Y:S02]  /*2f80*/  FSEL R27, R27, -INF , P2 ;  /* 0xff8000001b1b7808 */ /* 0x010fe40001000000 */
[----:B------:R-:W-:Y:S01]  /*2f90*/  ISETP.GT.AND P2, PT, R75, 0x40, PT ;  /* 0x000000404b00780c */ /* 0x000fe20003f44270 */
[----:B------:R-:W3:Y:S01]  /*2fa0*/  MUFU.TANH R34, R34 ;  /* 0x0000002200227308 */ /* 0x000ee20000002400 */
[----:B--2---:R-:W-:-:S02]  /*2fb0*/  FMNMX.FTZ R78, R53, R24, !PT ;  /* 0x00000018354e7209 */ /* 0x004fc40007810000 */
[----:B-1----:R-:W-:Y:S02]  /*2fc0*/  FSEL R23, R28, -INF , P1 ;  /* 0xff8000001c177808 */ /* 0x002fe40000800000 */
[----:B------:R-:W-:Y:S02]  /*2fd0*/  FMNMX.FTZ R78, R25, R78, !PT ;  /* 0x0000004e194e7209 */ /* 0x000fe40007810000 */
[----:B------:R-:W-:Y:S01]  /*2fe0*/  ISETP.GT.AND P1, PT, R75, 0x41, PT ;  /* 0x000000414b00780c */ /* 0x000fe20003f24270 */
[----:B------:R-:W1:Y:S01]  /*2ff0*/  MUFU.TANH R73, R73 ;  /* 0x0000004900497308 */ /* 0x000e620000002400 */
[----:B------:R-:W-:Y:S02]  /*3000*/  FMNMX.FTZ R78, R51, R78, !PT ;  /* 0x0000004e334e7209 */ /* 0x000fe40007810000 */
[----:B0-----:R-:W-:Y:S02]  /*3010*/  FSEL R50, R29, -INF , P2 ;  /* 0xff8000001d327808 */ /* 0x001fe40001000000 */
[----:B------:R-:W-:-:S02]  /*3020*/  FMNMX.FTZ R78, R27, R78, !PT ;  /* 0x0000004e1b4e7209 */ /* 0x000fc40007810000 */
[C---:B------:R-:W-:Y:S01]  /*3030*/  ISETP.GT.AND P2, PT, R75.reuse, 0x48, PT ;  /* 0x000000484b00780c */ /* 0x040fe20003f44270 */
[----:B------:R-:W-:Y:S01]  /*3040*/  MUFU.TANH R76, R76 ;  /* 0x0000004c004c7308 */ /* 0x000fe20000002400 */
[----:B---3--:R-:W-:Y:S02]  /*3050*/  FSEL R49, R34, -INF , P1 ;  /* 0xff80000022317808 */ /* 0x008fe40000800000 */
[----:B------:R-:W-:-:S05]  /*3060*/  ISETP.GT.AND P1, PT, R75, 0x49, PT ;  /* 0x000000494b00780c */ /* 0x000fca0003f24270 */
[----:B------:R-:W0:Y:S01]  /*3070*/  MUFU.TANH R77, R77 ;  /* 0x0000004d004d7308 */ /* 0x000e220000002400 */
[----:B-1----:R-:W-:Y:S02]  /*3080*/  FSEL R73, R73, -INF , P2 ;  /* 0xff80000049497808 */ /* 0x002fe40001000000 */
[----:B------:R-:W-:-:S05]  /*3090*/  ISETP.GT.AND P2, PT, R75, 0x50, PT ;  /* 0x000000504b00780c */ /* 0x000fca0003f44270 */
[----:B------:R1:W-:Y:S08]  /*30a0*/  MUFU.EX2 R9, R21 ;  /* 0x0000001500097308 */ /* 0x0003f00000000800 */
[----:B------:R-:W2:Y:S01]  /*30b0*/  MUFU.TANH R80, R80 ;  /* 0x0000005000507308 */ /* 0x000ea20000002400 */
[----:B-1----:R-:W-:Y:S01]  /*30c0*/  FMNMX.FTZ R21, R23, R78, !PT ;  /* 0x0000004e17157209 */ /* 0x002fe20007810000 */
[----:B------:R-:W-:Y:S01]  /*30d0*/  FFMA.FTZ R78, R22, UR35, -R59 ;  /* 0x00000023164e7c23 */ /* 0x000fe2000801083b */
[----:B0-----:R-:W-:-:S02]  /*30e0*/  FSEL R77, R77, -INF , P2 ;  /* 0xff8000004d4d7808 */ /* 0x001fc40001000000 */
[----:B------:R-:W-:Y:S01]  /*30f0*/  FMNMX.FTZ R28, R50, R21, !PT ;  /* 0x00000015321c7209 */ /* 0x000fe20007810000 */
[--C-:B------:R-:W-:Y:S01]  /*3100*/  FFMA.FTZ R21, R48, UR35, -R59.reuse ;  /* 0x0000002330157c23 */ /* 0x100fe2000801083b */
[----:B------:R-:W-:Y:S01]  /*3110*/  FSEL R48, R76, -INF , P1 ;  /* 0xff8000004c307808 */ /* 0x000fe20000800000 */
[----:B------:R-:W0:Y:S01]  /*3120*/  MUFU.TANH R62, R62 ;  /* 0x0000003e003e7308 */ /* 0x000e220000002400 */
[----:B------:R-:W-:Y:S01]  /*3130*/  FMNMX.FTZ R28, R49, R28, !PT ;  /* 0x0000001c311c7209 */ /* 0x000fe20007810000 */
[--C-:B------:R-:W-:Y:S01]  /*3140*/  FFMA.FTZ R76, R46, UR35, -R59.reuse ;  /* 0x000000232e4c7c23 */ /* 0x100fe2000801083b */
[----:B------:R-:W-:Y:S02]  /*3150*/  ISETP.GT.AND P1, PT, R75, 0x51, PT ;  /* 0x000000514b00780c */ /* 0x000fe40003f24270 */
[----:B------:R-:W-:Y:S01]  /*3160*/  FMNMX.FTZ R29, R73, R28, !PT ;  /* 0x0000001c491d7209 */ /* 0x000fe20007810000 */
[----:B------:R-:W-:Y:S01]  /*3170*/  FFMA.FTZ R28, R47, UR35, -R59 ;  /* 0x000000232f1c7c23 */ /* 0x000fe2000801083b */
[----:B------:R-:W-:Y:S01]  /*3180*/  ISETP.GT.AND P2, PT, R75, 0x58, PT ;  /* 0x000000584b00780c */ /* 0x000fe20003f44270 */
[----:B------:R-:W1:Y:S01]  /*3190*/  MUFU.TANH R64, R64 ;  /* 0x0000004000407308 */ /* 0x000e620000002400 */
[----:B------:R-:W-:-:S02]  /*31a0*/  FMNMX.FTZ R34, R48, R29, !PT ;  /* 0x0000001d30227209 */ /* 0x000fc40007810000 */
[----:B--2---:R-:W-:Y:S02]  /*31b0*/  FSEL R80, R80, -INF , P1 ;  /* 0xff80000050507808 */ /* 0x004fe40000800000 */
[----:B------:R-:W-:Y:S01]  /*31c0*/  FMNMX.FTZ R29, R77, R34, !PT ;  /* 0x000000224d1d7209 */ /* 0x000fe20007810000 */
[----:B------:R-:W-:Y:S01]  /*31d0*/  FFMA.FTZ R34, R45, UR35, -R59 ;  /* 0x000000232d227c23 */ /* 0x000fe2000801083b */
[C---:B------:R-:W-:Y:S01]  /*31e0*/  ISETP.GT.AND P1, PT, R75.reuse, 0x59, PT ;  /* 0x000000594b00780c */ /* 0x040fe20003f24270 */
[----:B------:R-:W2:Y:S01]  /*31f0*/  MUFU.TANH R63, R63 ;  /* 0x0000003f003f7308 */ /* 0x000ea20000002400 */
[----:B0-----:R-:W-:Y:S02]  /*3200*/  FSEL R62, R62, -INF , P2 ;  /* 0xff8000003e3e7808 */ /* 0x001fe40001000000 */
[----:B------:R-:W-:Y:S02]  /*3210*/  FMNMX.FTZ R47, R80, R29, !PT ;  /* 0x0000001d502f7209 */ /* 0x000fe40007810000 */
[----:B------:R-:W-:-:S02]  /*3220*/  ISETP.GT.AND P2, PT, R75, 0x60, PT ;  /* 0x000000604b00780c */ /* 0x000fc40003f44270 */
[----:B------:R-:W-:Y:S01]  /*3230*/  FMNMX.FTZ R47, R62, R47, !PT ;  /* 0x0000002f3e2f7209 */ /* 0x000fe20007810000 */
[----:B------:R-:W0:Y:S01]  /*3240*/  MUFU.TANH R66, R66 ;  /* 0x0000004200427308 */ /* 0x000e220000002400 */
[----:B-1----:R-:W-:Y:S02]  /*3250*/  FSEL R64, R64, -INF , P1 ;  /* 0xff80000040407808 */ /* 0x002fe40000800000 */
[----:B------:R-:W-:Y:S02]  /*3260*/  ISETP.GT.AND P1, PT, R75, 0x61, PT ;  /* 0x000000614b00780c */ /* 0x000fe40003f24270 */
[----:B------:R-:W-:-:S03]  /*3270*/  FMNMX.FTZ R46, R64, R47, !PT ;  /* 0x0000002f402e7209 */ /* 0x000fc60007810000 */
[----:B------:R-:W1:Y:S01]  /*3280*/  MUFU.TANH R65, R65 ;  /* 0x0000004100417308 */ /* 0x000e620000002400 */
[----:B--2---:R-:W-:Y:S02]  /*3290*/  FSEL R63, R63, -INF , P2 ;  /* 0xff8000003f3f7808 */ /* 0x004fe40001000000 */
[----:B------:R-:W-:Y:S02]  /*32a0*/  ISETP.GT.AND P2, PT, R75, 0x68, PT ;  /* 0x000000684b00780c */ /* 0x000fe40003f44270 */
[----:B------:R-:W-:Y:S01]  /*32b0*/  FMNMX.FTZ R45, R63, R46, !PT ;  /* 0x0000002e3f2d7209 */ /* 0x000fe20007810000 */
[----:B------:R-:W-:Y:S02]  /*32c0*/  FFMA.FTZ R46, R44, UR35, -R59 ;  /* 0x000000232c2e7c23 */ /* 0x000fe4000801083b */
        /* <DEDUP_REMOVED lines=19> */
[----:B------:R-:W-:Y:S01]  /*3400*/  FMNMX.FTZ R47, R69, R44, !PT ;  /* 0x0000002c452f7209 */ /* 0x000fe20007810000 */
[--C-:B------:R-:W-:Y:S01]  /*3410*/  FFMA.FTZ R44, R40, UR35, -R59.reuse ;  /* 0x00000023282c7c23 */ /* 0x100fe2000801083b */
[--C-:B------:R-:W-:Y:S01]  /*3420*/  FFMA.FTZ R40, R37, UR35, -R59.reuse ;  /* 0x0000002325287c23 */ /* 0x100fe2000801083b */
[----:B------:R1:W-:Y:S01]  /*3430*/  MUFU.EX2 R45, R46 ;  /* 0x0000002e002d7308 */ /* 0x0003e20000000800 */
[----:B--2---:R-:W-:Y:S01]  /*3440*/  FSEL R70, R70, -INF , P2 ;  /* 0xff80000046467808 */ /* 0x004fe20001000000 */
[----:B------:R-:W-:-:S03]  /*3450*/  FFMA.FTZ R37, R38, UR35, -R59 ;  /* 0x0000002326257c23 */ /* 0x000fc6000801083b */
[----:B------:R-:W-:-:S03]  /*3460*/  FMNMX.FTZ R47, R70, R47, !PT ;  /* 0x0000002f462f7209 */ /* 0x000fc60007810000 */
[----:B------:R-:W-:Y:S01]  /*3470*/  MUFU.EX2 R29, R76 ;  /* 0x0000004c001d7308 */ /* 0x000fe20000000800 */
[----:B0-----:R-:W-:-:S04]  /*3480*/  FSEL R72, R72, -INF , P1 ;  /* 0xff80000048487808 */ /* 0x001fc80000800000 */
[----:B------:R-:W-:-:S03]  /*3490*/  FMNMX.FTZ R47, R72, R47, !PT ;  /* 0x0000002f482f7209 */ /* 0x000fc60007810000 */
[----:B------:R-:W-:Y:S02]  /*34a0*/  MUFU.EX2 R24, R79 ;  /* 0x0000004f00187308 */ /* 0x000fe40000000800 */
[----:B-1----:R-:W0:Y:S06]  /*34b0*/  SHFL.BFLY PT, R46, R47, 0x2, 0x1f ;  /* 0x0c401f002f2e7f89 */ /* 0x002e2c00000e0000 */
[----:B------:R-:W1:Y:S08]  /*34c0*/  MUFU.EX2 R20, R20 ;  /* 0x0000001400147308 */ /* 0x000e700000000800 */
[----:B------:R-:W2:Y:S08]  /*34d0*/  MUFU.EX2 R2, R88 ;  /* 0x0000005800027308 */ /* 0x000eb00000000800 */
[----:B------:R3:W4:Y:S01]  /*34e0*/  MUFU.EX2 R3, R89 ;  /* 0x0000005900037308 */ /* 0x0007220000000800 */
[----:B0-----:R-:W-:Y:S01]  /*34f0*/  FMNMX.FTZ R38, R47, R46, !PT ;  /* 0x0000002e2f267209 */ /* 0x001fe20007810000 */
[--C-:B------:R-:W-:Y:S01]  /*3500*/  FFMA.FTZ R46, R30, UR35, -R59.reuse ;  /* 0x000000231e2e7c23 */ /* 0x100fe2000801083b */
[----:B------:R-:W-:-:S03]  /*3510*/  FFMA.FTZ R47, R31, UR35, -R59 ;  /* 0x000000231f2f7c23 */ /* 0x000fc6000801083b */
[----:B------:R-:W0:Y:S02]  /*3520*/  SHFL.BFLY PT, R75, R38, 0x1, 0x1f ;  /* 0x0c201f00264b7f89 */ /* 0x000e2400000e0000 */
[----:B------:R-:W5:Y:S01]  /*3530*/  MUFU.EX2 R0, R0 ;  /* 0x0000000000007308 */ /* 0x000f620000000800 */
[----:B---3--:R-:W-:-:S07]  /*3540*/  CS2R R88, SRZ ;  /* 0x0000000000587805 */ /* 0x008fce000001ff00 */
[----:B------:R-:W3:Y:S08]  /*3550*/  MUFU.EX2 R5, R5 ;  /* 0x0000000500057308 */ /* 0x000ef00000000800 */
[----:B------:R-:W-:Y:S01]  /*3560*/  MUFU.EX2 R19, R19 ;  /* 0x0000001300137308 */ /* 0x000fe20000000800 */
[----:B0-----:R-:W-:Y:S01]  /*3570*/  FMNMX.FTZ R76, R38, R75, !PT ;  /* 0x0000004b264c7209 */ /* 0x001fe20007810000 */
[--C-:B------:R-:W-:Y:S01]  /*3580*/  FFMA.FTZ R38, R14, UR35, -R59.reuse ;  /* 0x000000230e267c23 */ /* 0x100fe2000801083b */
[----:B------:R-:W-:-:S05]  /*3590*/  FFMA.FTZ R59, R13, UR35, -R59 ;  /* 0x000000230d3b7c23 */ /* 0x000fca000801083b */
[----:B------:R-:W-:Y:S01]  /*35a0*/  MUFU.EX2 R26, R26 ;  /* 0x0000001a001a7308 */ /* 0x000fe20000000800 */
[C---:B------:R-:W-:Y:S01]  /*35b0*/  FSETP.NEU.FTZ.AND P1, PT, R76.reuse, -INF , PT ;  /* 0xff8000004c00780b */ /* 0x040fe20003f3d000 */
[----:B------:R-:W-:-:S05]  /*35c0*/  FMUL.FTZ R79, R76, UR35 ;  /* 0x000000234c4f7c20 */ /* 0x000fca0008410000 */
[----:B------:R-:W-:Y:S01]  /*35d0*/  FSEL R79, R79, RZ, P1 ;  /* 0x000000ff4f4f7208 */ /* 0x000fe20000800000 */
[----:B------:R-:W-:Y:S04]  /*35e0*/  MUFU.EX2 R21, R21 ;  /* 0x0000001500157308 */ /* 0x000fe80000000800 */
[--C-:B------:R-:W-:Y:S01]  /*35f0*/  FFMA.FTZ R13, R52, UR35, -R79.reuse ;  /* 0x00000023340d7c23 */ /* 0x100fe2000801084f */
[--C-:B------:R-:W-:Y:S01]  /*3600*/  FFMA.FTZ R52, R58, UR35, -R79.reuse ;  /* 0x000000233a347c23 */ /* 0x100fe2000801084f */
        /* <DEDUP_REMOVED lines=9> */
[----:B------:R-:W-:Y:S01]  /*36a0*/  IADD3 R14, R17, -R14, RZ ;  /* 0x8000000e110e7210 */ /* 0x000fe20007ffe0ff */
[--C-:B------:R-:W-:Y:S01]  /*36b0*/  FFMA.FTZ R30, R61, UR35, -R79.reuse ;  /* 0x000000233d1e7c23 */ /* 0x100fe2000801084f */
[----:B------:R-:W-:Y:S01]  /*36c0*/  SHF.R.S32.HI R22, RZ, 0x4, R12 ;  /* 0x00000004ff167819 */ /* 0x000fe2000001140c */
[----:B------:R-:W-:Y:S01]  /*36d0*/  MUFU.EX2 R13, R13 ;  /* 0x0000000d000d7308 */ /* 0x000fe20000000800 */
[----:B------:R-:W-:Y:S01]  /*36e0*/  SHF.R.S32.HI R25, RZ, 0x1f, R14 ;  /* 0x0000001fff197819 */ /* 0x000fe2000001140e */
[--C-:B------:R-:W-:Y:S01]  /*36f0*/  FFMA.FTZ R61, R55, UR35, -R79.reuse ;  /* 0x00000023373d7c23 */ /* 0x100fe2000801084f */
[----:B------:R-:W-:Y:S01]  /*3700*/  LEA.HI R17, R18, R17, RZ, 0x5 ;  /* 0x0000001112117211 */ /* 0x000fe200078f28ff */
[--C-:B------:R-:W-:Y:S01]  /*3710*/  FFMA.FTZ R55, R56, UR35, -R79.reuse ;  /* 0x0000002338377c23 */ /* 0x100fe2000801084f */
[----:B------:R-:W-:Y:S01]  /*3720*/  LEA.HI R25, R25, R14, RZ, 0x3 ;  /* 0x0000000e19197211 */ /* 0x000fe200078f18ff */
[--C-:B------:R-:W-:Y:S01]  /*3730*/  FFMA.FTZ R56, R74, UR35, -R79.reuse ;  /* 0x000000234a387c23 */ /* 0x100fe2000801084f */
[--C-:B------:R-:W-:Y:S01]  /*3740*/  FFMA.FTZ R23, R23, UR35, -R79.reuse ;  /* 0x0000002317177c23 */ /* 0x100fe2000801084f */
[----:B------:R-:W0:Y:S01]  /*3750*/  MUFU.EX2 R30, R30 ;  /* 0x0000001e001e7308 */ /* 0x000e220000000800 */
[C---:B------:R-:W-:Y:S01]  /*3760*/  LOP3.LUT R51, R25.reuse, 0xfffffff8, RZ, 0xc0, !PT ;  /* 0xfffffff819337812 */ /* 0x040fe200078ec0ff */
[--C-:B------:R-:W-:Y:S01]  /*3770*/  FFMA.FTZ R8, R8, UR35, -R79.reuse ;  /* 0x0000002308087c23 */ /* 0x100fe2000801084f */
[----:B------:R-:W-:Y:S01]  /*3780*/  SHF.L.U32 R74, R25, 0x6, RZ ;  /* 0x00000006194a7819 */ /* 0x000fe200000006ff */
[--C-:B------:R-:W-:Y:S01]  /*3790*/  FFMA.FTZ R80, R80, UR35, -R79.reuse ;  /* 0x0000002350507c23 */ /* 0x100fe2000801084f */
[----:B------:R-:W-:Y:S01]  /*37a0*/  FFMA.FTZ R64, R64, UR35, -R79 ;  /* 0x0000002340407c23 */ /* 0x000fe2000801084f */
[----:B------:R-:W-:-:S02]  /*37b0*/  IMAD.IADD R14, R14, 0x1, -R51 ;  /* 0x000000010e0e7824 */ /* 0x000fc400078e0a33 */
[--C-:B------:R-:W-:Y:S01]  /*37c0*/  FFMA.FTZ R51, R27, UR35, -R79.reuse ;  /* 0x000000231b337c23 */ /* 0x100fe2000801084f */
[----:B------:R-:W-:Y:S01]  /*37d0*/  IMAD.SHL.U32 R27, R22, 0x8, RZ ;  /* 0x00000008161b7824 */ /* 0x000fe200078e00ff */
[----:B------:R-:W0:Y:S01]  /*37e0*/  MUFU.EX2 R31, R31 ;  /* 0x0000001f001f7308 */ /* 0x000e220000000800 */
[----:B------:R-:W-:Y:S01]  /*37f0*/  IMAD.SHL.U32 R12, R14, 0x40, RZ ;  /* 0x000000400e0c7824 */ /* 0x000fe200078e00ff */
[----:B------:R-:W-:Y:S01]  /*3800*/  LOP3.LUT R74, R74, 0x7ffffe00, RZ, 0xc0, !PT ;  /* 0x7ffffe004a4a7812 */ /* 0x000fe200078ec0ff */
[----:B------:R-:W-:Y:S01]  /*3810*/  IMAD.SHL.U32 R22, R17, 0x20, RZ ;  /* 0x0000002011167824 */ /* 0x000fe200078e00ff */
[----:B------:R-:W-:Y:S01]  /*3820*/  LOP3.LUT P1, RZ, R14, 0x4, RZ, 0xc0, !PT ;  /* 0x000000040eff7812 */ /* 0x000fe2000782c0ff */
[--C-:B------:R-:W-:Y:S01]  /*3830*/  FFMA.FTZ R17, R50, UR35, -R79.reuse ;  /* 0x0000002332117c23 */ /* 0x100fe2000801084f */
[----:B------:R-:W-:Y:S01]  /*3840*/  LOP3.LUT R12, R12, 0x1c0, RZ, 0xc0, !PT ;  /* 0x000001c00c0c7812 */ /* 0x000fe200078ec0ff */
[--C-:B------:R-:W-:Y:S01]  /*3850*/  FFMA.FTZ R50, R77, UR35, -R79.reuse ;  /* 0x000000234d327c23 */ /* 0x100fe2000801084f */
[----:B------:R1:W-:Y:S01]  /*3860*/  MUFU.EX2 R18, R23 ;  /* 0x0000001700127308 */ /* 0x0003e20000000800 */
[----:B------:R-:W-:Y:S01]  /*3870*/  LOP3.LUT R25, R22, 0x7ffffc00, RZ, 0xc0, !PT ;  /* 0x7ffffc0016197812 */ /* 0x000fe200078ec0ff */
[----:B------:R-:W-:Y:S01]  /*3880*/  FFMA.FTZ R63, R63, UR35, -R79 ;  /* 0x000000233f3f7c23 */ /* 0x000fe2000801084f */
[----:B------:R-:W-:Y:S01]  /*3890*/  LOP3.LUT R27, R12, 0x8, R27, 0xf8, !PT ;  /* 0x000000080c1b7812 */ /* 0x000fe200078ef81b */
[--C-:B------:R-:W-:Y:S01]  /*38a0*/  FFMA.FTZ R66, R66, UR35, -R79.reuse ;  /* 0x0000002342427c23 */ /* 0x100fe2000801084f */
[----:B------:R-:W-:Y:S01]  /*38b0*/  SHF.R.U32.HI R12, RZ, 0x3, R12 ;  /* 0x00000003ff0c7819 */ /* 0x000fe2000001160c */
[--C-:B------:R-:W-:Y:S01]  /*38c0*/  FFMA.FTZ R65, R65, UR35, -R79.reuse ;  /* 0x0000002341417c23 */ /* 0x100fe2000801084f */
[----:B------:R-:W-:Y:S01]  /*38d0*/  LOP3.LUT P2, RZ, R14, 0x2, RZ, 0xc0, !PT ;  /* 0x000000020eff7812 */ /* 0x000fe2000784c0ff */
[----:B------:R-:W0:Y:S01]  /*38e0*/  MUFU.EX2 R52, R52 ;  /* 0x0000003400347308 */ /* 0x000e220000000800 */
[----:B------:R-:W-:Y:S01]  /*38f0*/  LOP3.LUT R12, R27, R12, RZ, 0x3c, !PT ;  /* 0x0000000c1b0c7212 */ /* 0x000fe200078e3cff */
[----:B-1----:R-:W-:Y:S01]  /*3900*/  FADD.FTZ R23, R15, R20 ;  /* 0x000000140f177221 */ /* 0x002fe20000010000 */
[--C-:B------:R-:W-:Y:S01]  /*3910*/  FFMA.FTZ R14, R48, UR35, -R79.reuse ;  /* 0x00000023300e7c23 */ /* 0x100fe2000801084f */
[----:B------:R-:W-:Y:S01]  /*3920*/  FFMA.FTZ R27, R62, UR35, -R79 ;  /* 0x000000233e1b7c23 */ /* 0x000fe2000801084f */
[----:B------:R-:W-:Y:S01]  /*3930*/  IADD3 R74, R12, R74, R25 ;  /* 0x0000004a0c4a7210 */ /* 0x000fe20007ffe019 */
[----:B------:R-:W-:Y:S01]  /*3940*/  FFMA.FTZ R12, R49, UR35, -R79 ;  /* 0x00000023310c7c23 */ /* 0x000fe2000801084f */
[----:B--2---:R-:W-:Y:S01]  /*3950*/  FADD.FTZ R22, R2, R23 ;  /* 0x0000001702167221 */ /* 0x004fe20000010000 */
[----:B------:R-:W1:Y:S01]  /*3960*/  MUFU.EX2 R57, R57 ;  /* 0x0000003900397308 */ /* 0x000e620000000800 */
[--C-:B------:R-:W-:Y:S01]  /*3970*/  FFMA.FTZ R49, R73, UR35, -R79.reuse ;  /* 0x0000002349317c23 */ /* 0x100fe2000801084f */
[--C-:B------:R-:W-:Y:S01]  /*3980*/  FFMA.FTZ R68, R68, UR35, -R79.reuse ;  /* 0x0000002344447c23 */ /* 0x100fe2000801084f */
[----:B----4-:R-:W-:Y:S01]  /*3990*/  FADD.FTZ R23, R3, R22 ;  /* 0x0000001603177221 */ /* 0x010fe20000010000 */
[--C-:B------:R-:W-:Y:S01]  /*39a0*/  FFMA.FTZ R67, R67, UR35, -R79.reuse ;  /* 0x0000002343437c23 */ /* 0x100fe2000801084f */
[--C-:B------:R-:W-:Y:S01]  /*39b0*/  FFMA.FTZ R70, R70, UR35, -R79.reuse ;  /* 0x0000002346467c23 */ /* 0x100fe2000801084f */
[----:B------:R-:W-:Y:S01]  /*39c0*/  FFMA.FTZ R69, R69, UR35, -R79 ;  /* 0x0000002345457c23 */ /* 0x000fe2000801084f */
[----:B-----5:R-:W-:Y:S01]  /*39d0*/  FADD.FTZ R22, R0, R23 ;  /* 0x0000001700167221 */ /* 0x020fe20000010000 */
[----:B------:R-:W2:Y:S01]  /*39e0*/  MUFU.EX2 R8, R8 ;  /* 0x0000000800087308 */ /* 0x000ea20000000800 */
[----:B------:R-:W-:-:S02]  /*39f0*/  FFMA.FTZ R72, R72, UR35, -R79 ;  /* 0x0000002348487c23 */ /* 0x000fc4000801084f */
[----:B---3--:R-:W-:-:S04]  /*3a00*/  FADD.FTZ R25, R5, R22 ;  /* 0x0000001605197221 */ /* 0x008fc80000010000 */
[----:B------:R-:W-:Y:S01]  /*3a10*/  FADD.FTZ R22, R4, R25 ;  /* 0x0000001904167221 */ /* 0x000fe20000010000 */
[----:B------:R0:W-:Y:S03]  /*3a20*/  MUFU.EX2 R48, R12 ;  /* 0x0000000c00307308 */ /* 0x0001e60000000800 */
[----:B------:R-:W-:-:S04]  /*3a30*/  FADD.FTZ R25, R9, R22 ;  /* 0x0000001609197221 */ /* 0x000fc80000010000 */
[----:B------:R-:W-:Y:S01]  /*3a40*/  FADD.FTZ R22, R24, R25 ;  /* 0x0000001918167221 */ /* 0x000fe20000010000 */
[----:B------:R-:W3:Y:S01]  /*3a50*/  MUFU.EX2 R58, R58 ;  /* 0x0000003a003a7308 */ /* 0x000ee20000000800 */
[----:B0-----:R-:W-:Y:S01]  /*3a60*/  FADD.FTZ R12, R13, R30 ;  /* 0x0000001e0d0c7221 */ /* 0x001fe20000010000 */
[----:B------:R-:W-:Y:S02]  /*3a70*/  F2FP.F16.F32.PACK_AB R24, R19, R24 ;  /* 0x000000181318723e */ /* 0x000fe400000000ff */
[----:B------:R-:W-:Y:S01]  /*3a80*/  F2FP.F16.F32.PACK_AB R13, R30, R13 ;  /* 0x0000000d1e0d723e */ /* 0x000fe200000000ff */
[----:B------:R-:W-:-:S03]  /*3a90*/  FADD.FTZ R23, R31, R12 ;  /* 0x0000000c1f177221 */ /* 0x000fc60000010000 */
[----:B------:R-:W0:Y:S01]  /*3aa0*/  MUFU.EX2 R61, R61 ;  /* 0x0000003d003d7308 */ /* 0x000e220000000800 */
[----:B------:R-:W-:-:S04]  /*3ab0*/  FADD.FTZ R12, R52, R23 ;  /* 0x00000017340c7221 */ /* 0x000fc80000010000 */
[----:B-1----:R-:W-:Y:S01]  /*3ac0*/  FADD.FTZ R23, R57, R12 ;  /* 0x0000000c39177221 */ /* 0x002fe20000010000 */
[----:B------:R-:W-:Y:S01]  /*3ad0*/  F2FP.F16.F32.PACK_AB R12, R20, R15 ;  /* 0x0000000f140c723e */ /* 0x000fe200000000ff */
[----:B------:R-:W-:Y:S01]  /*3ae0*/  FADD.FTZ R15, R19, R22 ;  /* 0x00000016130f7221 */ /* 0x000fe20000010000 */
[----:B------:R-:W1:Y:S01]  /*3af0*/  MUFU.EX2 R55, R55 ;  /* 0x0000003700377308 */ /* 0x000e620000000800 */
[----:B--2---:R-:W-:Y:S01]  /*3b00*/  FADD.FTZ R23, R8, R23 ;  /* 0x0000001708177221 */ /* 0x004fe20000010000 */
[----:B------:R-:W-:Y:S02]  /*3b10*/  F2FP.F16.F32.PACK_AB R20, R5, R0 ;  /* 0x000000000514723e */ /* 0x000fe400000000ff */
[----:B------:R-:W-:Y:S01]  /*3b20*/  F2FP.F16.F32.PACK_AB R22, R9, R4 ;  /* 0x000000040916723e */ /* 0x000fe200000000ff */
[----:B---3--:R-:W-:-:S03]  /*3b30*/  FADD.FTZ R0, R58, R23 ;  /* 0x000000173a007221 */ /* 0x008fc60000010000 */
[----:B------:R-:W2:Y:S01]  /*3b40*/  MUFU.EX2 R60, R60 ;  /* 0x0000003c003c7308 */ /* 0x000ea20000000800 */
[C---:B0-----:R-:W-:Y:S01]  /*3b50*/  FADD.FTZ R0, R61.reuse, R0 ;  /* 0x000000003d007221 */ /* 0x041fe20000010000 */
[----:B------:R-:W-:-:S06]  /*3b60*/  F2FP.F16.F32.PACK_AB R23, R61, R58 ;  /* 0x0000003a3d17723e */ /* 0x000fcc00000000ff */
[----:B------:R-:W0:Y:S01]  /*3b70*/  MUFU.EX2 R56, R56 ;  /* 0x0000003800387308 */ /* 0x000e220000000800 */
[----:B-1----:R-:W-:-:S07]  /*3b80*/  FADD.FTZ R5, R55, R0 ;  /* 0x0000000037057221 */ /* 0x002fce0000010000 */
[----:B------:R-:W-:Y:S01]  /*3b90*/  MUFU.EX2 R28, R28 ;  /* 0x0000001c001c7308 */ /* 0x000fe20000000800 */
[C---:B--2---:R-:W-:Y:S01]  /*3ba0*/  FADD.FTZ R5, R60.reuse, R5 ;  /* 0x000000053c057221 */ /* 0x044fe20000010000 */
[----:B------:R-:W-:Y:S01]  /*3bb0*/  F2FP.F16.F32.PACK_AB R25, R60, R55 ;  /* 0x000000373c19723e */ /* 0x000fe200000000ff */
[----:B------:R-:W-:-:S05]  /*3bc0*/  IMAD.MOV.U32 R55, RZ, RZ, 0x40 ;  /* 0x00000040ff377424 */ /* 0x000fca00078e00ff */
[----:B------:R-:W1:Y:S01]  /*3bd0*/  MUFU.EX2 R75, R75 ;  /* 0x0000004b004b7308 */ /* 0x000e620000000800 */
[----:B0-----:R-:W-:Y:S01]  /*3be0*/  FADD.FTZ R0, R56, R5 ;  /* 0x0000000538007221 */ /* 0x001fe20000010000 */
[----:B------:R-:W-:Y:S02]  /*3bf0*/  SEL R55, R55, 0xffffffc0, !P1 ;  /* 0xffffffc037377807 */ /* 0x000fe40004800000 */
[----:B------:R-:W-:-:S04]  /*3c00*/  PLOP3.LUT P1, PT, PT, PT, UP0, 0x80, 0x0 ;  /* 0x000000000000781c */ /* 0x000fc80003f2f008 */
[----:B------:R-:W0:Y:S08]  /*3c10*/  MUFU.EX2 R53, R53 ;  /* 0x0000003500357308 */ /* 0x000e300000000800 */
[----:B------:R2:W-:Y:S08]  /*3c20*/  MUFU.EX2 R62, R14 ;  /* 0x0000000e003e7308 */ /* 0x0005f00000000800 */
[----:B------:R-:W3:Y:S01]  /*3c30*/  MUFU.EX2 R34, R34 ;  /* 0x0000002200227308 */ /* 0x000ee20000000800 */
[----:B--2---:R-:W-:Y:S01]  /*3c40*/  F2FP.F16.F32.PACK_AB R14, R3, R2 ;  /* 0x00000002030e723e */ /* 0x004fe200000000ff */
[----:B------:R-:W-:Y:S01]  /*3c50*/  FADD.FTZ R2, R26, R15 ;  /* 0x0000000f1a027221 */ /* 0x000fe20000010000 */
[----:B------:R-:W-:-:S02]  /*3c60*/  F2FP.F16.F32.PACK_AB R26, R21, R26 ;  /* 0x0000001a151a723e */ /* 0x000fc400000000ff */
[----:B------:R-:W-:Y:S01]  /*3c70*/  F2FP.F16.F32.PACK_AB R15, R52, R31 ;  /* 0x0000001f340f723e */ /* 0x000fe200000000ff */
[----:B------:R-:W-:Y:S01]  /*3c80*/  FADD.FTZ R19, R21, R2 ;  /* 0x0000000215137221 */ /* 0x000fe20000010000 */
[----:B------:R-:W-:Y:S01]  /*3c90*/  F2FP.F16.F32.PACK_AB R21, R8, R57 ;  /* 0x000000390815723e */ /* 0x000fe200000000ff */
[----:B------:R-:W2:Y:S01]  /*3ca0*/  MUFU.EX2 R54, R54 ;  /* 0x0000003600367308 */ /* 0x000ea20000000800 */
[----:B-1----:R-:W-:Y:S01]  /*3cb0*/  FADD.FTZ R2, R75, R0 ;  /* 0x000000004b027221 */ /* 0x002fe20000010000 */
[----:B------:R-:W-:Y:S01]  /*3cc0*/  FADD.FTZ R8, R28, R19 ;  /* 0x000000131c087221 */ /* 0x000fe20000010000 */
[----:B------:R-:W-:Y:S02]  /*3cd0*/  LEA R0, R74, UR38, 0x1 ;  /* 0x000000264a007c11 */ /* 0x000fe4000f8e08ff */
[----:B0-----:R-:W-:Y:S01]  /*3ce0*/  FADD.FTZ R5, R53, R2 ;  /* 0x0000000235057221 */ /* 0x001fe20000010000 */
[C---:B------:R-:W-:Y:S01]  /*3cf0*/  FADD.FTZ R19, R29.reuse, R8 ;  /* 0x000000081d137221 */ /* 0x040fe20000010000 */
[----:B------:R-:W-:Y:S01]  /*3d00*/  F2FP.F16.F32.PACK_AB R28, R29, R28 ;  /* 0x0000001c1d1c723e */ /* 0x000fe200000000ff */
[----:B------:R-:W0:Y:S01]  /*3d10*/  MUFU.EX2 R51, R51 ;  /* 0x0000003300337308 */ /* 0x000e220000000800 */
[----:B------:R-:W-:-:S02]  /*3d20*/  VIADD R52, R0, 0x21800 ;  /* 0x0002180000347836 */ /* 0x000fc40000000000 */
[----:B---3--:R-:W-:Y:S01]  /*3d30*/  FADD.FTZ R30, R34, R19 ;  /* 0x00000013221e7221 */ /* 0x008fe20000010000 */
[----:B------:R-:W-:Y:S01]  /*3d40*/  VIADD R8, R0, 0x21820 ;  /* 0x0002182000087836 */ /* 0x000fe20000000000 */
[----:B------:R1:W-:Y:S01]  /*3d50*/  STSM.16.M88.4 [R0+0x21800], R12 ;  /* 0x0218000c00007844 */ /* 0x0003e20000000200 */
[----:B------:R-:W-:Y:S02]  /*3d60*/  @P2 VIADD R8, R52, 0xffffffe0 ;  /* 0xffffffe034082836 */ /* 0x000fe40000000000 */
[----:B------:R-:W-:Y:S01]  /*3d70*/  FADD.FTZ R30, R45, R30 ;  /* 0x0000001e2d1e7221 */ /* 0x000fe20000010000 */
[----:B------:R-:W3:Y:S01]  /*3d80*/  MUFU.EX2 R43, R43 ;  /* 0x0000002b002b7308 */ /* 0x000ee20000000800 */
[----:B--2---:R-:W-:Y:S01]  /*3d90*/  FADD.FTZ R2, R54, R5 ;  /* 0x0000000536027221 */ /* 0x004fe20000010000 */
[----:B------:R2:W-:Y:S01]  /*3da0*/  STSM.16.M88.4 [R8], R20 ;  /* 0x0000001408007844 */ /* 0x0005e20000000200 */
[----:B------:R-:W-:-:S05]  /*3db0*/  IADD3 R5, R52, R55, RZ ;  /* 0x0000003734057210 */ /* 0x000fca0007ffe0ff */
[----:B------:R-:W4:Y:S01]  /*3dc0*/  MUFU.EX2 R42, R42 ;  /* 0x0000002a002a7308 */ /* 0x000f220000000800 */
[----:B0-----:R-:W-:-:S04]  /*3dd0*/  FADD.FTZ R19, R51, R2 ;  /* 0x0000000233137221 */ /* 0x001fc80000010000 */
[----:B------:R-:W-:-:S03]  /*3de0*/  FADD.FTZ R2, R18, R19 ;  /* 0x0000001312027221 */ /* 0x000fc60000010000 */
[----:B------:R-:W0:Y:S01]  /*3df0*/  MUFU.EX2 R17, R17 ;  /* 0x0000001100117308 */ /* 0x000e220000000800 */
[----:B---3--:R-:W-:-:S07]  /*3e00*/  FADD.FTZ R31, R43, R30 ;  /* 0x0000001e2b1f7221 */ /* 0x008fce0000010000 */
[----:B------:R-:W3:Y:S01]  /*3e10*/  MUFU.EX2 R41, R41 ;  /* 0x0000002900297308 */ /* 0x000ee20000000800 */
[C---:B----4-:R-:W-:Y:S01]  /*3e20*/  FADD.FTZ R30, R42.reuse, R31 ;  /* 0x0000001f2a1e7221 */ /* 0x050fe20000010000 */
[----:B-1----:R-:W-:-:S06]  /*3e30*/  F2FP.F16.F32.PACK_AB R12, R42, R43 ;  /* 0x0000002b2a0c723e */ /* 0x002fcc00000000ff */
[----:B------:R-:W1:Y:S01]  /*3e40*/  MUFU.EX2 R44, R44 ;  /* 0x0000002c002c7308 */ /* 0x000e620000000800 */
[----:B0-----:R-:W-:-:S04]  /*3e50*/  FADD.FTZ R19, R17, R2 ;  /* 0x0000000211137221 */ /* 0x001fc80000010000 */
[----:B------:R-:W-:-:S03]  /*3e60*/  FADD.FTZ R2, R48, R19 ;  /* 0x0000001330027221 */ /* 0x000fc60000010000 */
[----:B------:R-:W0:Y:S01]  /*3e70*/  MUFU.EX2 R49, R49 ;  /* 0x0000003100317308 */ /* 0x000e220000000800 */
[----:B---3--:R-:W-:-:S07]  /*3e80*/  FADD.FTZ R31, R41, R30 ;  /* 0x0000001e291f7221 */ /* 0x008fce0000010000 */
[----:B------:R-:W3:Y:S01]  /*3e90*/  MUFU.EX2 R39, R39 ;  /* 0x0000002700277308 */ /* 0x000ee20000000800 */
[----:B-1----:R-:W-:Y:S01]  /*3ea0*/  FADD.FTZ R30, R44, R31 ;  /* 0x0000001f2c1e7221 */ /* 0x002fe20000010000 */
[----:B------:R-:W-:Y:S02]  /*3eb0*/  F2FP.F16.F32.PACK_AB R31, R18, R51 ;  /* 0x00000033121f723e */ /* 0x000fe400000000ff */
[----:B------:R-:W-:-:S04]  /*3ec0*/  F2FP.F16.F32.PACK_AB R14, R44, R41 ;  /* 0x000000292c0e723e */ /* 0x000fc800000000ff */
[----:B------:R-:W2:Y:S01]  /*3ed0*/  MUFU.EX2 R40, R40 ;  /* 0x0000002800287308 */ /* 0x000ea20000000800 */
[----:B0-----:R-:W-:-:S04]  /*3ee0*/  FADD.FTZ R19, R49, R2 ;  /* 0x0000000231137221 */ /* 0x001fc80000010000 */
[----:B------:R-:W-:-:S03]  /*3ef0*/  FADD.FTZ R19, R62, R19 ;  /* 0x000000133e137221 */ /* 0x000fc60000010000 */
[----:B------:R-:W0:Y:S01]  /*3f00*/  MUFU.EX2 R50, R50 ;  /* 0x0000003200327308 */ /* 0x000e220000000800 */
[----:B---3--:R-:W-:Y:S01]  /*3f10*/  FADD.FTZ R29, R39, R30 ;  /* 0x0000001e271d7221 */ /* 0x008fe20000010000 */
[----:B------:R-:W-:-:S06]  /*3f20*/  F2FP.F16.F32.PACK_AB R30, R45, R34 ;  /* 0x000000222d1e723e */ /* 0x000fcc00000000ff */
[----:B------:R-:W1:Y:S01]  /*3f30*/  MUFU.EX2 R37, R37 ;  /* 0x0000002500257308 */ /* 0x000e620000000800 */
[----:B--2---:R-:W-:Y:S01]  /*3f40*/  FADD.FTZ R20, R40, R29 ;  /* 0x0000001d28147221 */ /* 0x004fe20000010000 */
[----:B------:R-:W-:Y:S02]  /*3f50*/  F2FP.F16.F32.PACK_AB R29, R54, R53 ;  /* 0x00000035361d723e */ /* 0x000fe400000000ff */
[----:B------:R-:W-:-:S04]  /*3f60*/  F2FP.F16.F32.PACK_AB R40, R40, R39 ;  /* 0x000000272828723e */ /* 0x000fc800000000ff */
[----:B------:R-:W2:Y:S01]  /*3f70*/  MUFU.EX2 R3, R80 ;  /* 0x0000005000037308 */ /* 0x000ea20000000800 */
[----:B0-----:R-:W-:-:S07]  /*3f80*/  FADD.FTZ R2, R50, R19 ;  /* 0x0000001332027221 */ /* 0x001fce0000010000 */
[----:B------:R-:W0:Y:S01]  /*3f90*/  MUFU.EX2 R36, R36 ;  /* 0x0000002400247308 */ /* 0x000e220000000800 */
[----:B-1----:R-:W-:-:S07]  /*3fa0*/  FADD.FTZ R13, R37, R20 ;  /* 0x00000014250d7221 */ /* 0x002fce0000010000 */
[----:B------:R1:W3:Y:S01]  /*3fb0*/  MUFU.EX2 R4, R27 ;  /* 0x0000001b00047308 */ /* 0x0002e20000000800 */
[C---:B--2---:R-:W-:Y:S01]  /*3fc0*/  FADD.FTZ R15, R3.reuse, R2 ;  /* 0x00000002030f7221 */ /* 0x044fe20000010000 */
[----:B------:R-:W-:-:S06]  /*3fd0*/  F2FP.F16.F32.PACK_AB R41, R3, R50 ;  /* 0x000000320329723e */ /* 0x000fcc00000000ff */
[----:B------:R-:W2:Y:S01]  /*3fe0*/  MUFU.EX2 R35, R35 ;  /* 0x0000002300237308 */ /* 0x000ea20000000800 */
[----:B0-----:R-:W-:Y:S01]  /*3ff0*/  FADD.FTZ R2, R36, R13 ;  /* 0x0000000d24027221 */ /* 0x001fe20000010000 */
[----:B------:R-:W-:Y:S02]  /*4000*/  F2FP.F16.F32.PACK_AB R13, R48, R17 ;  /* 0x00000011300d723e */ /* 0x000fe400000000ff */
[----:B-1----:R-:W-:Y:S02]  /*4010*/  F2FP.F16.F32.PACK_AB R27, R75, R56 ;  /* 0x000000384b1b723e */ /* 0x002fe400000000ff */
[----:B------:R-:W-:Y:S02]  /*4020*/  F2FP.F16.F32.PACK_AB R42, R36, R37 ;  /* 0x00000025242a723e */ /* 0x000fe400000000ff */
[----:B------:R-:W0:Y:S01]  /*4030*/  MUFU.EX2 R9, R64 ;  /* 0x0000004000097308 */ /* 0x000e220000000800 */
[----:B---3--:R-:W-:Y:S01]  /*4040*/  FADD.FTZ R20, R4, R15 ;  /* 0x0000000f04147221 */ /* 0x008fe20000010000 */
[----:B------:R-:W-:Y:S01]  /*4050*/  F2FP.F16.F32.PACK_AB R15, R62, R49 ;  /* 0x000000313e0f723e */ /* 0x000fe200000000ff */
[----:B------:R-:W-:Y:S05]  /*4060*/  STSM.16.M88.4 [R5], R24 ;  /* 0x0000001805007844 */ /* 0x000fea0000000200 */
[----:B------:R-:W1:Y:S01]  /*4070*/  MUFU.EX2 R32, R32 ;  /* 0x0000002000207308 */ /* 0x000e620000000800 */
[----:B--2---:R-:W-:Y:S01]  /*4080*/  FADD.FTZ R17, R35, R2 ;  /* 0x0000000223117221 */ /* 0x004fe20000010000 */
[----:B------:R-:W-:-:S05]  /*4090*/  IMAD.IADD R2, R55, 0x1, R8 ;  /* 0x0000000137027824 */ /* 0x000fca00078e0208 */
[----:B------:R-:W-:Y:S01]  /*40a0*/  STSM.16.M88.4 [R2], R28 ;  /* 0x0000001c02007844 */ /* 0x000fe20000000200 */
[----:B------:R-:W2:Y:S01]  /*40b0*/  MUFU.EX2 R63, R63 ;  /* 0x0000003f003f7308 */ /* 0x000ea20000000800 */
[C---:B0-----:R-:W-:Y:S01]  /*40c0*/  FADD.FTZ R20, R9.reuse, R20 ;  /* 0x0000001409147221 */ /* 0x041fe20000010000 */
[----:B------:R-:W-:Y:S01]  /*40d0*/  F2FP.F16.F32.PACK_AB R43, R9, R4 ;  /* 0x00000004092b723e */ /* 0x000fe200000000ff */
[----:B------:R0:W-:Y:S01]  /*40e0*/  STSM.16.M88.4 [R0+0x27800], R12 ;  /* 0x0278000c00007844 */ /* 0x0001e20000000200 */
[----:B------:R-:W-:-:S03]  /*40f0*/  VIADD R9, R8, 0x6000 ;  /* 0x0000600008097836 */ /* 0x000fc60000000000 */
[----:B------:R3:W-:Y:S01]  /*4100*/  STSM.16.M88.4 [R8+0x6000], R40 ;  /* 0x0060002808007844 */ /* 0x0007e20000000200 */
[----:B------:R-:W4:Y:S01]  /*4110*/  MUFU.EX2 R66, R66 ;  /* 0x0000004200427308 */ /* 0x000f220000000800 */
[C---:B-1----:R-:W-:Y:S01]  /*4120*/  FADD.FTZ R22, R32.reuse, R17 ;  /* 0x0000001120167221 */ /* 0x042fe20000010000 */
[----:B------:R-:W-:-:S06]  /*4130*/  F2FP.F16.F32.PACK_AB R32, R32, R35 ;  /* 0x000000232020723e */ /* 0x000fcc00000000ff */
[----:B------:R-:W1:Y:S01]  /*4140*/  MUFU.EX2 R33, R33 ;  /* 0x0000002100217308 */ /* 0x000e620000000800 */
[----:B--2---:R-:W-:-:S07]  /*4150*/  FADD.FTZ R17, R63, R20 ;  /* 0x000000143f117221 */ /* 0x004fce0000010000 */
[----:B------:R-:W2:Y:S01]  /*4160*/  MUFU.EX2 R46, R46 ;  /* 0x0000002e002e7308 */ /* 0x000ea20000000800 */
[----:B----4-:R-:W-:-:S07]  /*4170*/  FADD.FTZ R20, R66, R17 ;  /* 0x0000001142147221 */ /* 0x010fce0000010000 */
[----:B------:R-:W4:Y:S01]  /*4180*/  MUFU.EX2 R65, R65 ;  /* 0x0000004100417308 */ /* 0x000f220000000800 */
[----:B-1----:R-:W-:-:S07]  /*4190*/  FADD.FTZ R19, R33, R22 ;  /* 0x0000001621137221 */ /* 0x002fce0000010000 */
[----:B------:R-:W1:Y:S01]  /*41a0*/  MUFU.EX2 R68, R68 ;  /* 0x0000004400447308 */ /* 0x000e620000000800 */
[C---:B--2---:R-:W-:Y:S01]  /*41b0*/  F2FP.F16.F32.PACK_AB R34, R46.reuse, R33 ;  /* 0x000000212e22723e */ /* 0x044fe200000000ff */
[----:B------:R-:W-:Y:S01]  /*41c0*/  FADD.FTZ R22, R46, R19 ;  /* 0x000000132e167221 */ /* 0x000fe20000010000 */
[----:B------:R-:W-:-:S05]  /*41d0*/  F2FP.F16.F32.PACK_AB R33, R66, R63 ;  /* 0x0000003f4221723e */ /* 0x000fca00000000ff */
[----:B------:R-:W2:Y:S01]  /*41e0*/  MUFU.EX2 R47, R47 ;  /* 0x0000002f002f7308 */ /* 0x000ea20000000800 */
[----:B----4-:R-:W-:-:S07]  /*41f0*/  FADD.FTZ R19, R65, R20 ;  /* 0x0000001441137221 */ /* 0x010fce0000010000 */
[----:B------:R-:W0:Y:S01]  /*4200*/  MUFU.EX2 R78, R78 ;  /* 0x0000004e004e7308 */ /* 0x000e220000000800 */
[C---:B-1----:R-:W-:Y:S01]  /*4210*/  F2FP.F16.F32.PACK_AB R35, R68.reuse, R65 ;  /* 0x000000414423723e */ /* 0x042fe200000000ff */
[----:B------:R-:W-:-:S04]  /*4220*/  FADD.FTZ R20, R68, R19 ;  /* 0x0000001344147221 */ /* 0x000fc80000010000 */
[----:B------:R3:W-:Y:S02]  /*4230*/  STSM.16.M88.4 [R5+0x6000], R32 ;  /* 0x0060002005007844 */ /* 0x0007e40000000200 */
[----:B------:R-:W1:Y:S01]  /*4240*/  MUFU.EX2 R38, R38 ;  /* 0x0000002600267308 */ /* 0x000e620000000800 */
[----:B--2---:R-:W-:-:S07]  /*4250*/  FADD.FTZ R21, R47, R22 ;  /* 0x000000162f157221 */ /* 0x004fce0000010000 */
[----:B------:R-:W2:Y:S01]  /*4260*/  MUFU.EX2 R59, R59 ;  /* 0x0000003b003b7308 */ /* 0x000ea20000000800 */
[C---:B0-----:R-:W-:Y:S01]  /*4270*/  F2FP.F16.F32.PACK_AB R12, R78.reuse, R47 ;  /* 0x0000002f4e0c723e */ /* 0x041fe200000000ff */
[----:B------:R-:W-:-:S06]  /*4280*/  FADD.FTZ R21, R78, R21 ;  /* 0x000000154e157221 */ /* 0x000fcc0000010000 */
[----:B------:R-:W0:Y:S01]  /*4290*/  MUFU.EX2 R67, R67 ;  /* 0x0000004300437308 */ /* 0x000e220000000800 */
[----:B-1----:R-:W-:-:S07]  /*42a0*/  FADD.FTZ R4, R38, R21 ;  /* 0x0000001526047221 */ /* 0x002fce0000010000 */
[----:B------:R-:W1:Y:S01]  /*42b0*/  MUFU.EX2 R18, R69 ;  /* 0x0000004500127308 */ /* 0x000e620000000800 */
[C---:B--2---:R-:W-:Y:S01]  /*42c0*/  F2FP.F16.F32.PACK_AB R14, R59.reuse, R38 ;  /* 0x000000263b0e723e */ /* 0x044fe200000000ff */
[----:B------:R-:W-:-:S06]  /*42d0*/  FADD.FTZ R4, R59, R4 ;  /* 0x000000043b047221 */ /* 0x000fcc0000010000 */
[----:B------:R-:W-:Y:S01]  /*42e0*/  MUFU.EX2 R70, R70 ;  /* 0x0000004600467308 */ /* 0x000fe20000000800 */
[----:B0-----:R-:W-:-:S07]  /*42f0*/  FADD.FTZ R3, R67, R20 ;  /* 0x0000001443037221 */ /* 0x001fce0000010000 */
[----:B------:R-:W0:Y:S01]  /*4300*/  MUFU.EX2 R17, R72 ;  /* 0x0000004800117308 */ /* 0x000e220000000800 */
[C---:B-1----:R-:W-:Y:S01]  /*4310*/  F2FP.F16.F32.PACK_AB R13, R18.reuse, R67 ;  /* 0x00000043120d723e */ /* 0x042fe200000000ff */
[----:B------:R-:W-:Y:S01]  /*4320*/  FADD.FTZ R3, R18, R3 ;  /* 0x0000000312037221 */ /* 0x000fe20000010000 */
[----:B0-----:R-:W-:-:S03]  /*4330*/  F2FP.F16.F32.PACK_AB R15, R17, R70 ;  /* 0x00000046110f723e */ /* 0x001fc600000000ff */
[----:B------:R-:W-:Y:S02]  /*4340*/  FADD.FTZ R70, R70, R3 ;  /* 0x0000000346467221 */ /* 0x000fe40000010000 */
[----:B------:R3:W-:Y:S02]  /*4350*/  STSM.16.M88.4 [R2+0x6000], R12 ;  /* 0x0060000c02007844 */ /* 0x0007e40000000200 */
[----:B------:R-:W-:Y:S01]  /*4360*/  FADD.FTZ R3, R17, R70 ;  /* 0x0000004611037221 */ /* 0x000fe20000010000 */
[----:B------:R0:W-:Y:S06]  /*4370*/  MEMBAR.ALL.CTA ;  /* 0x0000000000007992 */ /* 0x0001ec0000008000 */
[----:B0-----:R-:W0:Y:S02]  /*4380*/  FENCE.VIEW.ASYNC.S ;  /* 0x00000000000073c6 */ /* 0x001e240000000000 */
[----:B0-----:R-:W-:Y:S01]  /*4390*/  NOP ;  /* 0x0000000000007918 */ /* 0x001fe20000000000 */
[----:B------:R-:W-:Y:S05]  /*43a0*/  @!P1 BRA `(.L_x_11942) ;  /* 0x0000003000d09947 */ /* 0x000fea0003800000 */
[----:B---3--:R-:W-:Y:S01]  /*43b0*/  IMAD.MOV.U32 R13, RZ, RZ, R76 ;  /* 0x000000ffff0d7224 */ /* 0x008fe200078e004c */
[----:B------:R-:W-:Y:S01]  /*43c0*/  MOV R135, RZ ;  /* 0x000000ff00877202 */ /* 0x000fe20000000f00 */
[----:B------:R-:W-:Y:S01]  /*43d0*/  IMAD.MOV.U32 R12, RZ, RZ, R71 ;  /* 0x000000ffff0c7224 */ /* 0x000fe200078e0047 */
[----:B------:R-:W-:Y:S01]  /*43e0*/  UMOV UR42, URZ ;  /* 0x0000003f002a7c82 */ /* 0x000fe20008000000 */
[----:B------:R-:W-:Y:S01]  /*43f0*/  UMOV UR5, URZ ;  /* 0x0000003f00057c82 */ /* 0x000fe20008000000 */
[----:B------:R-:W-:Y:S01]  /*4400*/  ULDC UR34, c[0x0][0x288] ;  /* 0x0000a20000227ab9 */ /* 0x000fe20000000800 */
[----:B------:R-:W-:Y:S01]  /*4410*/  ULDC UR33, c[0x0][0x2f0] ;  /* 0x0000bc0000217ab9 */ /* 0x000fe20000000800 */
[----:B------:R-:W-:Y:S01]  /*4420*/  ULDC UR7, c[0x0][0x9d8] ;  /* 0x0002760000077ab9 */ /* 0x000fe20000000800 */
[----:B------:R-:W-:-:S05]  /*4430*/  ULDC UR35, c[0x0][0x988] ;  /* 0x0002620000237ab9 */ /* 0x000fca0000000800 */
.L_x_11953:
        /* <DEDUP_REMOVED lines=8> */
.L_x_11944:
        /* <DEDUP_REMOVED lines=9> */
.L_x_11945:
[----:B-1----:R-:W-:Y:S05]  /*4550*/  @P1 BRA `(.L_x_11943) ;  /* 0x0000000000081947 */ /* 0x002fea0003800000 */
[----:B------:R-:W1:Y:S02]  /*4560*/  SYNCS.PHASECHK.TRANS64.TRYWAIT P1, [UR4+0x2d830], R14 ;  /* 0x02d8300eff0075a7 */ /* 0x000e640008020144 */
[----:B-1----:R-:W-:Y:S05]  /*4570*/  @!P1 BRA `(.L_x_11946) ;  /* 0x000000b400dc9947 */ /* 0x002fea0003800000 */
.L_x_11943:
        /* <DEDUP_REMOVED lines=42> */
.L_x_11948:
[----:B------:R-:W-:Y:S01]  /*4820*/  ULEA UR10, UR5, UR38, 0x3 ;  /* 0x00000026050a7291 */ /* 0x000fe2000f8e183f */
[----:B------:R-:W-:-:S05]  /*4830*/  IMAD.U32 R14, RZ, RZ, UR42 ;  /* 0x0000002aff0e7e24 */ /* 0x000fca000f8e00ff */
[----:B------:R-:W-:-:S04]  /*4840*/  SHF.L.U32 R14, R14, 0x1f, RZ ;  /* 0x0000001f0e0e7819 */ /* 0x000fc800000006ff */
[----:B------:R0:W1:Y:S01]  /*4850*/  SYNCS.PHASECHK.TRANS64.TRYWAIT P1, [UR10+0x2d850], R14 ;  /* 0x02d8500eff0075a7 */ /* 0x000062000802014a */
[----:B------:R-:W-:Y:S05]  /*4860*/  @!P0 BRA `(.L_x_11949) ;  /* 0x0000000000048947 */ /* 0x000fea0003800000 */
[----:B------:R-:W-:Y:S01]  /*4870*/  BPT.TRAP 0x1 ;  /* 0x000000040000795c */ /* 0x000fe20000300000 */
.L_x_11949:
[----:B-1----:R-:W-:Y:S05]  /*4880*/  @P1 BRA `(.L_x_11947) ;  /* 0x0000000000081947 */ /* 0x002fea0003800000 */
[----:B------:R-:W1:Y:S02]  /*4890*/  SYNCS.PHASECHK.TRANS64.TRYWAIT P1, [UR10+0x2d850], R14 ;  /* 0x02d8500eff0075a7 */ /* 0x000e64000802014a */
[----:B-1----:R-:W-:Y:S05]  /*48a0*/  @!P1 BRA `(.L_x_11950) ;  /* 0x000000b400289947 */ /* 0x002fea0003800000 */
.L_x_11947:
        /* <DEDUP_REMOVED lines=71> */
.L_x_11951:
[----:B------:R-:W-:Y:S01]  /*4d20*/  UISETP.NE.AND UP0, UPT, UR41, URZ, UPT ;  /* 0x0000003f2900728c */ /* 0x000fe2000bf05270 */
[----:B------:R-:W-:Y:S01]  /*4d30*/  FMUL.FTZ R17, R30, UR7 ;  /* 0x000000071e117c20 */ /* 0x000fe20008410000 */
[----:B------:R-:W-:Y:S01]  /*4d40*/  MOV R137, R10 ;  /* 0x0000000a00897202 */ /* 0x000fe20000000f00 */
[----:B------:R-:W-:Y:S01]  /*4d50*/  FMUL.FTZ R144, R33, UR7 ;  /* 0x0000000721907c20 */ /* 0x000fe20008410000 */
[----:B------:R-:W-:Y:S01]  /*4d60*/  FMUL.FTZ R140, R24, UR7 ;  /* 0x00000007188c7c20 */ /* 0x000fe20008410000 */
[----:B------:R-:W-:Y:S01]  /*4d70*/  IMAD.MOV.U32 R136, RZ, RZ, -0x2 ;  /* 0xfffffffeff887424 */ /* 0x000fe200078e00ff */
[----:B------:R-:W-:Y:S01]  /*4d80*/  PLOP3.LUT P1, PT, PT, PT, UP0, 0x80, 0x0 ;  /* 0x000000000000781c */ /* 0x000fe20003f2f008 */
[----:B------:R-:W-:Y:S01]  /*4d90*/  FMUL.FTZ R139, R25, UR7 ;  /* 0x00000007198b7c20 */ /* 0x000fe20008410000 */
[----:B------:R-:W-:Y:S01]  /*4da0*/  PLOP3.LUT P2, PT, PT, PT, UP0, 0x80, 0x0 ;  /* 0x000000000000781c */ /* 0x000fe20003f4f008 */
[----:B------:R-:W-:Y:S01]  /*4db0*/  FMUL.FTZ R20, R35, UR7 ;  /* 0x0000000723147c20 */ /* 0x000fe20008410000 */
[----:B------:R-:W1:Y:S01]  /*4dc0*/  MUFU.TANH R140, R140 ;  /* 0x0000008c008c7308 */ /* 0x000e620000002400 */
[----:B------:R-:W-:Y:S01]  /*4dd0*/  @UP0 ULDC UR10, c[0x0][0x44c] ;  /* 0x00011300000a0ab9 */ /* 0x000fe20000000800 */
[----:B------:R-:W-:-:S02]  /*4de0*/  IMAD.U32 R35, RZ, RZ, UR33 ;  /* 0x00000021ff237e24 */ /* 0x000fc4000f8e00ff */
[----:B------:R-:W-:Y:S01]  /*4df0*/  FMUL.FTZ R138, R28, UR7 ;  /* 0x000000071c8a7c20 */ /* 0x000fe20008410000 */
[----:B------:R-:W-:Y:S01]  /*4e00*/  FMUL.FTZ R143, R29, UR7 ;  /* 0x000000071d8f7c20 */ /* 0x000fe20008410000 */
[----:B------:R-:W-:Y:S01]  /*4e10*/  FMUL.FTZ R145, R32, UR7 ;  /* 0x0000000720917c20 */ /* 0x000fe20008410000 */
[----:B------:R-:W-:Y:S01]  /*4e20*/  FMUL.FTZ R36, R36, UR7 ;  /* 0x0000000724247c20 */ /* 0x000fe20008410000 */
[----:B------:R-:W-:Y:S01]  /*4e30*/  FMUL.FTZ R19, R34, UR7 ;  /* 0x0000000722137c20 */ /* 0x000fe20008410000 */
[----:B------:R-:W2:Y:S01]  /*4e40*/  MUFU.TANH R139, R139 ;  /* 0x0000008b008b7308 */ /* 0x000ea20000002400 */
[----:B------:R-:W-:Y:S01]  /*4e50*/  @P1 IMAD.HI.U32 R30, R10, UR10, RZ ;  /* 0x0000000a0a1e1c27 */ /* 0x000fe2000f8e00ff */
[----:B------:R-:W-:-:S03]  /*4e60*/  @UP0 ULDC UR10, c[0x0][0x450] ;  /* 0x00011400000a0ab9 */ /* 0x000fc60000000800 */
[----:B------:R-:W-:Y:S01]  /*4e70*/  FMUL.FTZ R37, R37, UR7 ;  /* 0x0000000725257c20 */ /* 0x000fe20008410000 */
[----:B------:R-:W-:Y:S01]  /*4e80*/  FMUL.FTZ R21, R38, UR7 ;  /* 0x0000000726157c20 */ /* 0x000fe20008410000 */
[----:B------:R-:W-:Y:S01]  /*4e90*/  FMUL.FTZ R38, R40, UR7 ;  /* 0x0000000728267c20 */ /* 0x000fe20008410000 */
[----:B------:R-:W-:Y:S01]  /*4ea0*/  @P2 SHF.R.U32.HI R137, RZ, UR10, R30 ;  /* 0x0000000aff892c19 */ /* 0x000fe2000801161e */
[----:B------:R-:W-:Y:S01]  /*4eb0*/  UMOV UR10, 0xffffff80 ;  /* 0xffffff80000a7882 */ /* 0x000fe20000000000 */
[----:B------:R-:W3:Y:S01]  /*4ec0*/  MUFU.TANH R138, R138 ;  /* 0x0000008a008a7308 */ /* 0x000ee20000002400 */
[----:B------:R-:W-:Y:S01]  /*4ed0*/  UIMAD UR10, UR39, UR10, 0x1 ;  /* 0x00000001270a74a4 */ /* 0x000fe2000f8e020a */
[----:B------:R-:W-:Y:S01]  /*4ee0*/  FMUL.FTZ R40, R44, UR7 ;  /* 0x000000072c287c20 */ /* 0x000fe20008410000 */
[----:B------:R-:W4:Y:S01]  /*4ef0*/  SHFL.IDX PT, R33, R137, RZ, 0x1c1f ;  /* 0x001c1fff89217589 */ /* 0x000f2200000e0000 */
[----:B------:R-:W-:Y:S01]  /*4f00*/  FMUL.FTZ R44, R52, UR7 ;  /* 0x00000007342c7c20 */ /* 0x000fe20008410000 */
[----:B------:R-:W-:Y:S01]  /*4f10*/  FMUL.FTZ R22, R39, UR7 ;  /* 0x0000000727167c20 */ /* 0x000fe20008410000 */
[----:B------:R-:W-:Y:S01]  /*4f20*/  FMUL.FTZ R39, R41, UR7 ;  /* 0x0000000729277c20 */ /* 0x000fe20008410000 */
[----:B------:R-:W-:Y:S01]  /*4f30*/  IMAD R136, R11, R136, UR10 ;  /* 0x0000000a0b887e24 */ /* 0x000fe2000f8e0288 */
[----:B------:R-:W5:Y:S01]  /*4f40*/  MUFU.TANH R143, R143 ;  /* 0x0000008f008f7308 */ /* 0x000f620000002400 */
[----:B------:R-:W-:Y:S01]  /*4f50*/  FMUL.FTZ R28, R51, UR7 ;  /* 0x00000007331c7c20 */ /* 0x000fe20008410000 */
[----:B------:R-:W-:Y:S01]  /*4f60*/  FMUL.FTZ R41, R45, UR7 ;  /* 0x000000072d297c20 */ /* 0x000fe20008410000 */
[----:B------:R-:W-:-:S02]  /*4f70*/  IMAD R136, R35, UR40, R136 ;  /* 0x0000002823887c24 */ /* 0x000fc4000f8e0288 */
        /* <DEDUP_REMOVED lines=10> */
[----:B0-----:R-:W-:Y:S01]  /*5020*/  FMUL.FTZ R14, R26, UR7 ;  /* 0x000000071a0e7c20 */ /* 0x001fe20008410000 */
[----:B------:R-:W-:Y:S01]  /*5030*/  FMUL.FTZ R26, R47, UR7 ;  /* 0x000000072f1a7c20 */ /* 0x000fe20008410000 */
[----:B------:R-:W0:Y:S01]  /*5040*/  MUFU.TANH R144, R144 ;  /* 0x0000009000907308 */ /* 0x000e220000002400 */
[----:B------:R-:W-:Y:S01]  /*5050*/  FMUL.FTZ R47, R57, UR7 ;  /* 0x00000007392f7c20 */ /* 0x000fe20008410000 */
[----:B------:R-:W-:Y:S01]  /*5060*/  FMUL.FTZ R49, R60, UR7 ;  /* 0x000000073c317c20 */ /* 0x000fe20008410000 */
[----:B----4-:R-:W-:Y:S01]  /*5070*/  IADD3 R146, R33, -UR34, R136 ;  /* 0x8000002221927c10 */ /* 0x010fe2000fffe088 */
[----:B------:R-:W-:Y:S01]  /*5080*/  FMUL.FTZ R48, R61, UR7 ;  /* 0x000000073d307c20 */ /* 0x000fe20008410000 */
[----:B------:R-:W-:Y:S01]  /*5090*/  FMUL.FTZ R15, R27, UR7 ;  /* 0x000000071b0f7c20 */ /* 0x000fe20008410000 */
[----:B------:R-:W-:Y:S01]  /*50a0*/  FMUL.FTZ R27, R50, UR7 ;  /* 0x00000007321b7c20 */ /* 0x000fe20008410000 */
[C---:B------:R-:W-:Y:S01]  /*50b0*/  ISETP.GT.AND P1, PT, R146.reuse, RZ, PT ;  /* 0x000000ff9200720c */ /* 0x040fe20003f24270 */
[----:B------:R-:W4:Y:S01]  /*50c0*/  MUFU.TANH R36, R36 ;  /* 0x0000002400247308 */ /* 0x000f220000002400 */
[----:B------:R-:W-:Y:S01]  /*50d0*/  ISETP.GT.AND P2, PT, R146, 0x1, PT ;  /* 0x000000019200780c */ /* 0x000fe20003f44270 */
[----:B------:R-:W-:Y:S01]  /*50e0*/  FMUL.FTZ R50, R64, UR7 ;  /* 0x0000000740327c20 */ /* 0x000fe20008410000 */
[----:B-1----:R-:W-:Y:S01]  /*50f0*/  FSEL R140, R140, -INF , P1 ;  /* 0xff8000008c8c7808 */ /* 0x002fe20000800000 */
[----:B------:R-:W-:Y:S01]  /*5100*/  FMUL.FTZ R18, R31, UR7 ;  /* 0x000000071f127c20 */ /* 0x000fe20008410000 */
[----:B------:R-:W-:Y:S01]  /*5110*/  ISETP.GT.AND P1, PT, R146, 0x8, PT ;  /* 0x000000089200780c */ /* 0x000fe20003f24270 */
[----:B------:R-:W-:Y:S01]  /*5120*/  FMUL.FTZ R31, R58, UR7 ;  /* 0x000000073a1f7c20 */ /* 0x000fe20008410000 */
[----:B--2---:R-:W-:Y:S01]  /*5130*/  FSEL R139, R139, -INF , P2 ;  /* 0xff8000008b8b7808 */ /* 0x004fe20001000000 */
[----:B------:R-:W1:Y:S01]  /*5140*/  MUFU.TANH R37, R37 ;  /* 0x0000002500257308 */ /* 0x000e620000002400 */
[----:B------:R-:W-:Y:S01]  /*5150*/  FMNMX.FTZ R34, R140, R12, !PT ;  /* 0x0000000c8c227209 */ /* 0x000fe20007810000 */
[----:B------:R-:W-:Y:S01]  /*5160*/  FMUL.FTZ R32, R59, UR7 ;  /* 0x000000073b207c20 */ /* 0x000fe20008410000 */
[----:B------:R-:W-:Y:S01]  /*5170*/  ISETP.GT.AND P2, PT, R146, 0x9, PT ;  /* 0x000000099200780c */ /* 0x000fe20003f44270 */
[----:B------:R-:W-:Y:S01]  /*5180*/  FMUL.FTZ R80, R80, UR7 ;  /* 0x0000000750507c20 */ /* 0x000fe20008410000 */
[----:B---3--:R-:W-:Y:S01]  /*5190*/  FSEL R138, R138, -INF , P1 ;  /* 0xff8000008a8a7808 */ /* 0x008fe20000800000 */
[----:B------:R-:W-:Y:S01]  /*51a0*/  FMUL.FTZ R81, R81, UR7 ;  /* 0x0000000751517c20 */ /* 0x000fe20008410000 */
[----:B------:R-:W-:Y:S01]  /*51b0*/  FMNMX.FTZ R35, R139, R34, !PT ;  /* 0x000000228b237209 */ /* 0x000fe20007810000 */
[----:B------:R-:W2:Y:S01]  /*51c0*/  MUFU.TANH R38, R38 ;  /* 0x0000002600267308 */ /* 0x000ea20000002400 */
[----:B------:R-:W-:Y:S01]  /*51d0*/  ISETP.GT.AND P1, PT, R146, 0x10, PT ;  /* 0x000000109200780c */ /* 0x000fe20003f24270 */
[----:B------:R-:W-:Y:S01]  /*51e0*/  FMUL.FTZ R84, R84, UR7 ;  /* 0x0000000754547c20 */ /* 0x000fe20008410000 */
[----:B-----5:R-:W-:Y:S01]  /*51f0*/  FSEL R33, R143, -INF , P2 ;  /* 0xff8000008f217808 */ /* 0x020fe20001000000 */
[----:B------:R-:W-:Y:S01]  /*5200*/  FMUL.FTZ R85, R85, UR7 ;  /* 0x0000000755557c20 */ /* 0x000fe20008410000 */
[----:B------:R-:W-:Y:S01]  /*5210*/  FMNMX.FTZ R52, R138, R35, !PT ;  /* 0x000000238a347209 */ /* 0x000fe20007810000 */
[----:B------:R-:W-:Y:S01]  /*5220*/  FMUL.FTZ R63, R63, UR7 ;  /* 0x000000073f3f7c20 */ /* 0x000fe20008410000 */
[C---:B------:R-:W-:Y:S01]  /*5230*/  ISETP.GT.AND P2, PT, R146.reuse, 0x11, PT ;  /* 0x000000119200780c */ /* 0x040fe20003f44270 */
[----:B------:R-:W3:Y:S01]  /*5240*/  MUFU.TANH R39, R39 ;  /* 0x0000002700277308 */ /* 0x000ee20000002400 */
[----:B------:R-:W-:Y:S01]  /*5250*/  FSEL R34, R145, -INF , P1 ;  /* 0xff80000091227808 */ /* 0x000fe20000800000 */
[----:B------:R-:W5:Y:S01]  /*5260*/  S2UR UR11, SR_CgaCtaId ;  /* 0x00000000000b79c3 */ /* 0x000f620000008800 */
[----:B------:R-:W-:Y:S01]  /*5270*/  FMNMX.FTZ R51, R33, R52, !PT ;  /* 0x0000003421337209 */ /* 0x000fe20007810000 */
[----:B------:R-:W-:Y:S01]  /*5280*/  ULEA UR10, UR4, UR38, 0x3 ;  /* 0x00000026040a7291 */ /* 0x000fe2000f8e183f */
[----:B------:R-:W-:-:S02]  /*5290*/  ISETP.GT.AND P1, PT, R146, 0x18, PT ;  /* 0x000000189200780c */ /* 0x000fc40003f24270 */
[----:B0-----:R-:W-:Y:S01]  /*52a0*/  FSEL R35, R144, -INF , P2 ;  /* 0xff80000090237808 */ /* 0x001fe20001000000 */
[----:B------:R-:W0:Y:S01]  /*52b0*/  MUFU.TANH R40, R40 ;  /* 0x0000002800287308 */ /* 0x000e220000002400 */
[----:B------:R-:W-:Y:S01]  /*52c0*/  FMNMX.FTZ R52, R34, R51, !PT ;  /* 0x0000003322347209 */ /* 0x000fe20007810000 */
[----:B------:R-:W-:Y:S01]  /*52d0*/  FMUL.FTZ R51, R65, UR7 ;  /* 0x0000000741337c20 */ /* 0x000fe20008410000 */
[----:B------:R-:W-:Y:S01]  /*52e0*/  ISETP.GT.AND P2, PT, R146, 0x19, PT ;  /* 0x000000199200780c */ /* 0x000fe20003f44270 */
[----:B------:R-:W-:Y:S01]  /*52f0*/  UIADD3 UR10, UR10, 0x2d840, URZ ;  /* 0x0002d8400a0a7890 */ /* 0x000fe2000fffe03f */
[----:B----4-:R-:W-:Y:S02]  /*5300*/  FSEL R36, R36, -INF , P1 ;  /* 0xff80000024247808 */ /* 0x010fe40000800000 */
        /* <DEDUP_REMOVED lines=10> */
[----:B--2---:R-:W-:Y:S01]  /*53b0*/  FSEL R38, R38, -INF , P1 ;  /* 0xff80000026267808 */ /* 0x004fe20000800000 */
[----:B-----5:R-:W-:Y:S01]  /*53c0*/  UPRMT UR10, UR11, 0x654, UR10 ;  /* 0x000006540b0a7896 */ /* 0x020fe2000800000a */
[----:B------:R-:W-:-:S02]  /*53d0*/  FMNMX.FTZ R53, R37, R54, !PT ;  /* 0x0000003625357209 */ /* 0x000fc40007810000 */
[----:B------:R-:W-:Y:S02]  /*53e0*/  ISETP.GT.AND P1, PT, R146, 0x28, PT ;  /* 0x000000289200780c */ /* 0x000fe40003f24270 */
[----:B---3--:R-:W-:Y:S01]  /*53f0*/  FSEL R39, R39, -INF , P2 ;  /* 0xff80000027277808 */ /* 0x008fe20001000000 */
[----:B------:R-:W2:Y:S01]  /*5400*/  MUFU.TANH R43, R43 ;  /* 0x0000002b002b7308 */ /* 0x000ea20000002400 */
[----:B------:R-:W-:Y:S01]  /*5410*/  FMNMX.FTZ R54, R38, R53, !PT ;  /* 0x0000003526367209 */ /* 0x000fe20007810000 */
[----:B------:R-:W-:Y:S01]  /*5420*/  FMUL.FTZ R53, R69, UR7 ;  /* 0x0000000745357c20 */ /* 0x000fe20008410000 */
[----:B------:R-:W-:Y:S01]  /*5430*/  ISETP.GT.AND P2, PT, R146, 0x29, PT ;  /* 0x000000299200780c */ /* 0x000fe20003f44270 */
[----:B------:R-:W-:Y:S01]  /*5440*/  SYNCS.ARRIVE.TRANS64.RED.A1T0 RZ, [UR10], RZ ;  /* 0x000000ffffff79a7 */ /* 0x000fe2000810040a */
[----:B0-----:R-:W-:Y:S02]  /*5450*/  FSEL R40, R40, -INF , P1 ;  /* 0xff80000028287808 */ /* 0x001fe40000800000 */
[----:B------:R-:W-:Y:S01]  /*5460*/  FMNMX.FTZ R55, R39, R54, !PT ;  /* 0x0000003627377209 */ /* 0x000fe20007810000 */
[----:B------:R-:W0:Y:S01]  /*5470*/  MUFU.TANH R44, R44 ;  /* 0x0000002c002c7308 */ /* 0x000e220000002400 */
[----:B------:R-:W-:-:S02]  /*5480*/  ISETP.GT.AND P1, PT, R146, 0x30, PT ;  /* 0x000000309200780c */ /* 0x000fc40003f24270 */
[----:B----4-:R-:W-:Y:S02]  /*5490*/  FSEL R41, R41, -INF , P2 ;  /* 0xff80000029297808 */ /* 0x010fe40001000000 */
[----:B------:R-:W-:Y:S01]  /*54a0*/  FMNMX.FTZ R54, R40, R55, !PT ;  /* 0x0000003728367209 */ /* 0x000fe20007810000 */
[----:B------:R-:W-:Y:S01]  /*54b0*/  FMUL.FTZ R55, R72, UR7 ;  /* 0x0000000748377c20 */ /* 0x000fe20008410000 */
[----:B------:R-:W-:Y:S01]  /*54c0*/  ISETP.GT.AND P2, PT, R146, 0x31, PT ;  /* 0x000000319200780c */ /* 0x000fe20003f44270 */
[----:B------:R-:W3:Y:S01]  /*54d0*/  MUFU.TANH R45, R45 ;  /* 0x0000002d002d7308 */ /* 0x000ee20000002400 */
[----:B-1----:R-:W-:Y:S02]  /*54e0*/  FSEL R42, R42, -INF , P1 ;  /* 0xff8000002a2a7808 */ /* 0x002fe40000800000 */
[----:B------:R-:W-:Y:S01]  /*54f0*/  FMNMX.FTZ R57, R41, R54, !PT ;  /* 0x0000003629397209 */ /* 0x000fe20007810000 */
[----:B------:R-:W-:Y:S01]  /*5500*/  FMUL.FTZ R54, R73, UR7 ;  /* 0x0000000749367c20 */ /* 0x000fe20008410000 */
[----:B------:R-:W-:Y:S01]  /*5510*/  ISETP.GT.AND P1, PT, R146, 0x38, PT ;  /* 0x000000389200780c */ /* 0x000fe20003f24270 */
[----:B------:R-:W-:Y:S01]  /*5520*/  FMUL.FTZ R73, R82, UR7 ;  /* 0x0000000752497c20 */ /* 0x000fe20008410000 */
[----:B--2---:R-:W-:Y:S01]  /*5530*/  FSEL R43, R43, -INF , P2 ;  /* 0xff8000002b2b7808 */ /* 0x004fe20001000000 */
[----:B------:R-:W1:Y:S01]  /*5540*/  MUFU.TANH R46, R46 ;  /* 0x0000002e002e7308 */ /* 0x000e620000002400 */
[----:B------:R-:W-:-:S02]  /*5550*/  FMNMX.FTZ R56, R42, R57, !PT ;  /* 0x000000392a387209 */ /* 0x000fc40007810000 */
[----:B------:R-:W-:Y:S02]  /*5560*/  ISETP.GT.AND P2, PT, R146, 0x39, PT ;  /* 0x000000399200780c */ /* 0x000fe40003f44270 */
[----:B0-----:R-:W-:Y:S02]  /*5570*/  FSEL R44, R44, -INF , P1 ;  /* 0xff8000002c2c7808 */ /* 0x001fe40000800000 */
[----:B------:R-:W-:Y:S01]  /*5580*/  FMNMX.FTZ R57, R43, R56, !PT ;  /* 0x000000382b397209 */ /* 0x000fe20007810000 */
[----:B------:R-:W0:Y:S01]  /*5590*/  MUFU.TANH R47, R47 ;  /* 0x0000002f002f7308 */ /* 0x000e220000002400 */
[----:B------:R-:W-:Y:S01]  /*55a0*/  ISETP.GT.AND P1, PT, R146, 0x40, PT ;  /* 0x000000409200780c */ /* 0x000fe20003f24270 */
[----:B------:R-:W-:Y:S01]  /*55b0*/  FMUL.FTZ R56, R76, UR7 ;  /* 0x000000074c387c20 */ /* 0x000fe20008410000 */
[----:B---3--:R-:W-:Y:S02]  /*55c0*/  FSEL R45, R45, -INF , P2 ;  /* 0xff8000002d2d7808 */ /* 0x008fe40001000000 */
[----:B------:R-:W-:-:S02]  /*55d0*/  FMNMX.FTZ R58, R44, R57, !PT ;  /* 0x000000392c3a7209 */ /* 0x000fc40007810000 */
[----:B------:R-:W-:Y:S01]  /*55e0*/  ISETP.GT.AND P2, PT, R146, 0x41, PT ;  /* 0x000000419200780c */ /* 0x000fe20003f44270 */
[----:B------:R-:W2:Y:S01]  /*55f0*/  MUFU.TANH R49, R49 ;  /* 0x0000003100317308 */ /* 0x000ea20000002400 */
[----:B-1----:R-:W-:Y:S02]  /*5600*/  FSEL R46, R46, -INF , P1 ;  /* 0xff8000002e2e7808 */ /* 0x002fe40000800000 */
[----:B------:R-:W-:Y:S02]  /*5610*/  FMNMX.FTZ R57, R45, R58, !PT ;  /* 0x0000003a2d397209 */ /* 0x000fe40007810000 */
[----:B------:R-:W-:Y:S02]  /*5620*/  ISETP.GT.AND P1, PT, R146, 0x48, PT ;  /* 0x000000489200780c */ /* 0x000fe40003f24270 */
[----:B------:R-:W-:Y:S01]  /*5630*/  FMNMX.FTZ R58, R46, R57, !PT ;  /* 0x000000392e3a7209 */ /* 0x000fe20007810000 */
[----:B------:R-:W1:Y:S01]  /*5640*/  MUFU.TANH R48, R48 ;  /* 0x0000003000307308 */ /* 0x000e620000002400 */
[----:B0-----:R-:W-:Y:S01]  /*5650*/  FSEL R47, R47, -INF , P2 ;  /* 0xff8000002f2f7808 */ /* 0x001fe20001000000 */
[----:B------:R-:W-:Y:S01]  /*5660*/  FMUL.FTZ R57, R77, UR7 ;  /* 0x000000074d397c20 */ /* 0x000fe20008410000 */
        /* <DEDUP_REMOVED lines=37> */
[----:B------:R-:W-:Y:S01]  /*58c0*/  FMNMX.FTZ R60, R56, R59, !PT ;  /* 0x0000003b383c7209 */ /* 0x000fe20007810000 */
[----:B------:R-:W-:Y:S02]  /*58d0*/  FMUL.FTZ R59, R62, UR7 ;  /* 0x000000073e3b7c20 */ /* 0x000fe40008410000 */
[----:B------:R-:W0:Y:S01]  /*58e0*/  MUFU.TANH R81, R81 ;  /* 0x0000005100517308 */ /* 0x000e220000002400 */
[----:B--2---:R-:W-:Y:S02]  /*58f0*/  FSEL R57, R57, -INF , P2 ;  /* 0xff80000039397808 */ /* 0x004fe40001000000 */
[----:B------:R-:W-:-:S02]  /*5900*/  ISETP.GT.AND P2, PT, R146, 0x71, PT ;  /* 0x000000719200780c */ /* 0x000fc40003f44270 */
        /* <DEDUP_REMOVED lines=10> */
[----:B--2---:R-:W-:-:S04]  /*59b0*/  FSEL R61, R84, -INF , P1 ;  /* 0xff800000543d7808 */ /* 0x004fc80000800000 */
[----:B------:R-:W-:Y:S01]  /*59c0*/  FMNMX.FTZ R65, R61, R64, !PT ;  /* 0x000000403d417209 */ /* 0x000fe20007810000 */
[----:B------:R-:W-:Y:S01]  /*59d0*/  FMUL.FTZ R64, R66, UR7 ;  /* 0x0000000742407c20 */ /* 0x000fe20008410000 */
[----:B------:R-:W-:Y:S01]  /*59e0*/  FMUL.FTZ R66, R70, UR7 ;  /* 0x0000000746427c20 */ /* 0x000fe20008410000 */
[----:B------:R-:W2:Y:S01]  /*59f0*/  MUFU.TANH R15, R15 ;  /* 0x0000000f000f7308 */ /* 0x000ea20000002400 */
[----:B-1----:R-:W-:Y:S01]  /*5a00*/  FSEL R62, R85, -INF , P2 ;  /* 0xff800000553e7808 */ /* 0x002fe20001000000 */
[----:B------:R-:W-:-:S03]  /*5a10*/  FMUL.FTZ R70, R78, UR7 ;  /* 0x000000074e467c20 */ /* 0x000fc60008410000 */
[----:B------:R-:W-:Y:S01]  /*5a20*/  FMNMX.FTZ R72, R62, R65, !PT ;  /* 0x000000413e487209 */ /* 0x000fe20007810000 */
[----:B------:R-:W-:Y:S01]  /*5a30*/  FMUL.FTZ R65, R67, UR7 ;  /* 0x0000000743417c20 */ /* 0x000fe20008410000 */
[----:B------:R-:W-:Y:S01]  /*5a40*/  FMUL.FTZ R67, R71, UR7 ;  /* 0x0000000747437c20 */ /* 0x000fe20008410000 */
[----:B------:R-:W1:Y:S02]  /*5a50*/  MUFU.TANH R17, R17 ;  /* 0x0000001100117308 */ /* 0x000e640000002400 */
[----:B------:R-:W3:Y:S06]  /*5a60*/  SHFL.BFLY PT, R69, R72, 0x2, 0x1f ;  /* 0x0c401f0048457f89 */ /* 0x000eec00000e0000 */
[----:B------:R-:W4:Y:S08]  /*5a70*/  MUFU.TANH R18, R18 ;  /* 0x0000001200127308 */ /* 0x000f300000002400 */
[----:B------:R-:W5:Y:S08]  /*5a80*/  MUFU.TANH R19, R19 ;  /* 0x0000001300137308 */ /* 0x000f700000002400 */
[----:B------:R-:W5:Y:S01]  /*5a90*/  MUFU.TANH R20, R20 ;  /* 0x0000001400147308 */ /* 0x000f620000002400 */
[----:B---3--:R-:W-:Y:S01]  /*5aa0*/  FMNMX.FTZ R76, R72, R69, !PT ;  /* 0x00000045484c7209 */ /* 0x008fe20007810000 */
[----:B------:R-:W-:Y:S01]  /*5ab0*/  FMUL.FTZ R69, R75, UR7 ;  /* 0x000000074b457c20 */ /* 0x000fe20008410000 */
[----:B------:R-:W-:Y:S01]  /*5ac0*/  FMUL.FTZ R72, R79, UR7 ;  /* 0x000000074f487c20 */ /* 0x000fe20008410000 */
[----:B------:R-:W3:Y:S01]  /*5ad0*/  SHFL.IDX PT, R75, R137, 0x1, 0x1c1f ;  /* 0x003c1f00894b7f89 */ /* 0x000ee200000e0000 */
[----:B------:R-:W-:-:S03]  /*5ae0*/  FMUL.FTZ R79, R87, UR7 ;  /* 0x00000007574f7c20 */ /* 0x000fc60008410000 */
[----:B------:R-:W5:Y:S01]  /*5af0*/  MUFU.TANH R21, R21 ;  /* 0x0000001500157308 */ /* 0x000f620000002400 */
[----:B------:R-:W0:Y:S07]  /*5b00*/  SHFL.BFLY PT, R71, R76, 0x1, 0x1f ;  /* 0x0c201f004c477f89 */ /* 0x000e2e00000e0000 */
[----:B------:R-:W5:Y:S08]  /*5b10*/  MUFU.TANH R22, R22 ;  /* 0x0000001600167308 */ /* 0x000f700000002400 */
[----:B------:R-:W5:Y:S01]  /*5b20*/  MUFU.TANH R23, R23 ;  /* 0x0000001700177308 */ /* 0x000f620000002400 */
[----:B---3--:R-:W-:-:S07]  /*5b30*/  IADD3 R80, R75, -UR34, R136 ;  /* 0x800000224b507c10 */ /* 0x008fce000fffe088 */
[----:B------:R-:W3:Y:S01]  /*5b40*/  MUFU.TANH R24, R24 ;  /* 0x0000001800187308 */ /* 0x000ee20000002400 */
[----:B0-----:R-:W-:Y:S01]  /*5b50*/  FMNMX.FTZ R71, R76, R71, !PT ;  /* 0x000000474c477209 */ /* 0x001fe20007810000 */
[----:B------:R-:W-:Y:S01]  /*5b60*/  FMUL.FTZ R76, R86, UR7 ;  /* 0x00000007564c7c20 */ /* 0x000fe20008410000 */
[C---:B------:R-:W-:Y:S02]  /*5b70*/  ISETP.GT.AND P2, PT, R80.reuse, RZ, PT ;  /* 0x000000ff5000720c */ /* 0x040fe40003f44270 */
[----:B------:R-:W-:Y:S01]  /*5b80*/  ISETP.GT.AND P3, PT, R80, 0x1, PT ;  /* 0x000000015000780c */ /* 0x000fe20003f64270 */
[C---:B------:R-:W-:Y:S01]  /*5b90*/  FMUL.FTZ R78, R71.reuse, UR35 ;  /* 0x00000023474e7c20 */ /* 0x040fe20008410000 */
[----:B------:R-:W-:Y:S01]  /*5ba0*/  FSEL R14, R14, -INF , P2 ;  /* 0xff8000000e0e7808 */ /* 0x000fe20001000000 */
[----:B------:R-:W0:Y:S01]  /*5bb0*/  MUFU.TANH R25, R25 ;  /* 0x0000001900197308 */ /* 0x000e220000002400 */
[----:B------:R-:W-:Y:S02]  /*5bc0*/  FSETP.NEU.FTZ.AND P1, PT, R71, -INF , PT ;  /* 0xff8000004700780b */ /* 0x000fe40003f3d000 */
[----:B------:R-:W-:-:S02]  /*5bd0*/  ISETP.GT.AND P2, PT, R80, 0x8, PT ;  /* 0x000000085000780c */ /* 0x000fc40003f44270 */
[----:B--2---:R-:W-:Y:S02]  /*5be0*/  FSEL R81, R15, -INF , P3 ;  /* 0xff8000000f517808 */ /* 0x004fe40001800000 */
[----:B------:R-:W-:Y:S01]  /*5bf0*/  FMNMX.FTZ R82, R14, R13, !PT ;  /* 0x0000000d0e527209 */ /* 0x000fe20007810000 */
[----:B------:R-:W2:Y:S01]  /*5c00*/  MUFU.TANH R26, R26 ;  /* 0x0000001a001a7308 */ /* 0x000ea20000002400 */
[----:B------:R-:W-:Y:S02]  /*5c10*/  FSEL R78, R78, RZ, P1 ;  /* 0x000000ff4e4e7208 */ /* 0x000fe40000800000 */
[----:B------:R-:W-:Y:S02]  /*5c20*/  ISETP.GT.AND P3, PT, R80, 0x9, PT ;  /* 0x000000095000780c */ /* 0x000fe40003f64270 */
        /* <DEDUP_REMOVED lines=13> */
[----:B------:R4:W-:Y:S01]  /*5d00*/  MUFU.EX2 R18, R84 ;  /* 0x0000005400127308 */ /* 0x0009e20000000800 */
[----:B------:R-:W-:Y:S01]  /*5d10*/  FMNMX.FTZ R82, R33, R82, !PT ;  /* 0x0000005221527209 */ /* 0x000fe20007810000 */
[--C-:B------:R-:W-:Y:S01]  /*5d20*/  FFMA.FTZ R41, R41, UR35, -R78.reuse ;  /* 0x0000002329297c23 */ /* 0x100fe2000801084e */
[----:B------:R-:W-:Y:S01]  /*5d30*/  ISETP.GT.AND P2, PT, R80, 0x18, PT ;  /* 0x000000185000780c */ /* 0x000fe20003f44270 */
[--C-:B------:R-:W-:Y:S01]  /*5d40*/  FFMA.FTZ R42, R42, UR35, -R78.reuse ;  /* 0x000000232a2a7c23 */ /* 0x100fe2000801084e */
[----:B------:R-:W-:Y:S01]  /*5d50*/  FSEL R34, R20, -INF , P3 ;  /* 0xff80000014227808 */ /* 0x000fe20001800000 */
[--C-:B------:R-:W-:Y:S01]  /*5d60*/  FFMA.FTZ R43, R43, UR35, -R78.reuse ;  /* 0x000000232b2b7c23 */ /* 0x100fe2000801084e */
[----:B------:R-:W-:Y:S01]  /*5d70*/  FMNMX.FTZ R83, R19, R82, !PT ;  /* 0x0000005213537209 */ /* 0x000fe20007810000 */
[----:B------:R5:W-:Y:S01]  /*5d80*/  MUFU.EX2 R20, R85 ;  /* 0x0000005500147308 */ /* 0x000be20000000800 */
[----:B------:R-:W-:Y:S01]  /*5d90*/  ISETP.GT.AND P3, PT, R80, 0x19, PT ;  /* 0x000000195000780c */ /* 0x000fe20003f64270 */
[--C-:B----4-:R-:W-:Y:S01]  /*5da0*/  FFMA.FTZ R84, R35, UR35, -R78.reuse ;  /* 0x0000002323547c23 */ /* 0x110fe2000801084e */
[----:B------:R-:W-:Y:S01]  /*5db0*/  FSEL R21, R21, -INF , P2 ;  /* 0xff80000015157808 */ /* 0x000fe20001000000 */
[--C-:B------:R-:W-:Y:S01]  /*5dc0*/  FFMA.FTZ R44, R44, UR35, -R78.reuse ;  /* 0x000000232c2c7c23 */ /* 0x100fe2000801084e */
[----:B------:R-:W-:Y:S01]  /*5dd0*/  FMNMX.FTZ R82, R34, R83, !PT ;  /* 0x0000005322527209 */ /* 0x000fe20007810000 */
[--C-:B------:R-:W-:Y:S01]  /*5de0*/  FFMA.FTZ R45, R45, UR35, -R78.reuse ;  /* 0x000000232d2d7c23 */ /* 0x100fe2000801084e */
[----:B------:R-:W-:Y:S01]  /*5df0*/  ISETP.GT.AND P2, PT, R80, 0x20, PT ;  /* 0x000000205000780c */ /* 0x000fe20003f44270 */
[----:B------:R-:W-:Y:S01]  /*5e00*/  MUFU.TANH R28, R28 ;  /* 0x0000001c001c7308 */ /* 0x000fe20000002400 */
[----:B------:R-:W-:Y:S01]  /*5e10*/  FSEL R35, R22, -INF , P3 ;  /* 0xff80000016237808 */ /* 0x000fe20001800000 */
[--C-:B-----5:R-:W-:Y:S01]  /*5e20*/  FFMA.FTZ R85, R36, UR35, -R78.reuse ;  /* 0x0000002324557c23 */ /* 0x120fe2000801084e */
[----:B------:R-:W-:Y:S01]  /*5e30*/  FMNMX.FTZ R82, R21, R82, !PT ;  /* 0x0000005215527209 */ /* 0x000fe20007810000 */
[--C-:B------:R-:W-:Y:S01]  /*5e40*/  FFMA.FTZ R46, R46, UR35, -R78.reuse ;  /* 0x000000232e2e7c23 */ /* 0x100fe2000801084e */
[C---:B------:R-:W-:Y:S01]  /*5e50*/  ISETP.GT.AND P3, PT, R80.reuse, 0x21, PT ;  /* 0x000000215000780c */ /* 0x040fe20003f64270 */
[--C-:B------:R-:W-:Y:S01]  /*5e60*/  FFMA.FTZ R47, R47, UR35, -R78.reuse ;  /* 0x000000232f2f7c23 */ /* 0x100fe2000801084e */
[----:B------:R-:W-:Y:S01]  /*5e70*/  FSEL R23, R23, -INF , P2 ;  /* 0xff80000017177808 */ /* 0x000fe20001000000 */
[----:B------:R-:W4:Y:S01]  /*5e80*/  MUFU.TANH R29, R29 ;  /* 0x0000001d001d7308 */ /* 0x000f220000002400 */
[----:B------:R-:W-:Y:S01]  /*5e90*/  FMNMX.FTZ R82, R35, R82, !PT ;  /* 0x0000005223527209 */ /* 0x000fe20007810000 */
[--C-:B------:R-:W-:Y:S01]  /*5ea0*/  FFMA.FTZ R49, R49, UR35, -R78.reuse ;  /* 0x0000002331317c23 */ /* 0x100fe2000801084e */
[----:B------:R-:W-:Y:S01]  /*5eb0*/  ISETP.GT.AND P2, PT, R80, 0x28, PT ;  /* 0x000000285000780c */ /* 0x000fe20003f44270 */
[--C-:B------:R-:W-:Y:S01]  /*5ec0*/  FFMA.FTZ R48, R48, UR35, -R78.reuse ;  /* 0x0000002330307c23 */ /* 0x100fe2000801084e */
[----:B---3--:R-:W-:Y:S01]  /*5ed0*/  FSEL R36, R24, -INF , P3 ;  /* 0xff80000018247808 */ /* 0x008fe20001800000 */
[--C-:B------:R-:W-:Y:S01]  /*5ee0*/  FFMA.FTZ R50, R50, UR35, -R78.reuse ;  /* 0x0000002332327c23 */ /* 0x100fe2000801084e */
[----:B------:R-:W-:Y:S01]  /*5ef0*/  FMNMX.FTZ R83, R23, R82, !PT ;  /* 0x0000005217537209 */ /* 0x000fe20007810000 */
[----:B------:R3:W-:Y:S01]  /*5f00*/  MUFU.EX2 R22, R84 ;  /* 0x0000005400167308 */ /* 0x0007e20000000800 */
[----:B------:R-:W-:Y:S01]  /*5f10*/  ISETP.GT.AND P3, PT, R80, 0x29, PT ;  /* 0x000000295000780c */ /* 0x000fe20003f64270 */
[--C-:B------:R-:W-:Y:S01]  /*5f20*/  FFMA.FTZ R51, R51, UR35, -R78.reuse ;  /* 0x0000002333337c23 */ /* 0x100fe2000801084e */
[----:B0-----:R-:W-:Y:S01]  /*5f30*/  FSEL R25, R25, -INF , P2 ;  /* 0xff80000019197808 */ /* 0x001fe20001000000 */
[--C-:B------:R-:W-:Y:S01]  /*5f40*/  FFMA.FTZ R52, R52, UR35, -R78.reuse ;  /* 0x0000002334347c23 */ /* 0x100fe2000801084e */
[----:B------:R-:W-:Y:S01]  /*5f50*/  FMNMX.FTZ R82, R36, R83, !PT ;  /* 0x0000005324527209 */ /* 0x000fe20007810000 */
[--C-:B------:R-:W-:Y:S01]  /*5f60*/  FFMA.FTZ R53, R53, UR35, -R78.reuse ;  /* 0x0000002335357c23 */ /* 0x100fe2000801084e */
[----:B------:R-:W-:Y:S01]  /*5f70*/  ISETP.GT.AND P2, PT, R80, 0x30, PT ;  /* 0x000000305000780c */ /* 0x000fe20003f44270 */
[----:B------:R-:W-:Y:S01]  /*5f80*/  MUFU.TANH R30, R30 ;  /* 0x0000001e001e7308 */ /* 0x000fe20000002400 */
[--C-:B---3--:R-:W-:Y:S01]  /*5f90*/  FFMA.FTZ R84, R37, UR35, -R78.reuse ;  /* 0x0000002325547c23 */ /* 0x108fe2000801084e */
[----:B--2---:R-:W-:Y:S01]  /*5fa0*/  FSEL R37, R26, -INF , P3 ;  /* 0xff8000001a257808 */ /* 0x004fe20001800000 */
[--C-:B------:R-:W-:Y:S01]  /*5fb0*/  FFMA.FTZ R55, R55, UR35, -R78.reuse ;  /* 0x0000002337377c23 */ /* 0x100fe2000801084e */
[----:B------:R-:W-:Y:S01]  /*5fc0*/  FMNMX.FTZ R82, R25, R82, !PT ;  /* 0x0000005219527209 */ /* 0x000fe20007810000 */
[--C-:B------:R-:W-:Y:S01]  /*5fd0*/  FFMA.FTZ R54, R54, UR35, -R78.reuse ;  /* 0x0000002336367c23 */ /* 0x100fe2000801084e */
[----:B------:R-:W-:Y:S01]  /*5fe0*/  ISETP.GT.AND P3, PT, R80, 0x31, PT ;  /* 0x000000315000780c */ /* 0x000fe20003f64270 */
[--C-:B------:R-:W-:Y:S01]  /*5ff0*/  FFMA.FTZ R56, R56, UR35, -R78.reuse ;  /* 0x0000002338387c23 */ /* 0x100fe2000801084e */
[----:B------:R-:W0:Y:S01]  /*6000*/  MUFU.TANH R31, R31 ;  /* 0x0000001f001f7308 */ /* 0x000e220000002400 */
[----:B-1----:R-:W-:Y:S01]  /*6010*/  FSEL R27, R27, -INF , P2 ;  /* 0xff8000001b1b7808 */ /* 0x002fe20001000000 */
[--C-:B------:R-:W-:Y:S01]  /*6020*/  FFMA.FTZ R57, R57, UR35, -R78.reuse ;  /* 0x0000002339397c23 */ /* 0x100fe2000801084e */
[----:B------:R-:W-:Y:S01]  /*6030*/  FMNMX.FTZ R82, R37, R82, !PT ;  /* 0x0000005225527209 */ /* 0x000fe20007810000 */
[--C-:B------:R-:W-:Y:S01]  /*6040*/  FFMA.FTZ R58, R58, UR35, -R78.reuse ;  /* 0x000000233a3a7c23 */ /* 0x100fe2000801084e */
[----:B------:R-:W-:Y:S01]  /*6050*/  ISETP.GT.AND P2, PT, R80, 0x38, PT ;  /* 0x000000385000780c */ /* 0x000fe20003f44270 */
[--C-:B------:R-:W-:Y:S01]  /*6060*/  FFMA.FTZ R60, R60, UR35, -R78.reuse ;  /* 0x000000233c3c7c23 */ /* 0x100fe2000801084e */
[----:B------:R-:W-:Y:S01]  /*6070*/  FMNMX.FTZ R83, R27, R82, !PT ;  /* 0x000000521b537209 */ /* 0x000fe20007810000 */
[----:B------:R1:W-:Y:S01]  /*6080*/  MUFU.EX2 R24, R85 ;  /* 0x0000005500187308 */ /* 0x0003e20000000800 */
[----:B----4-:R-:W-:Y:S01]  /*6090*/  FSEL R29, R29, -INF , P2 ;  /* 0xff8000001d1d7808 */ /* 0x010fe20001000000 */
[--C-:B------:R-:W-:Y:S01]  /*60a0*/  FFMA.FTZ R61, R61, UR35, -R78.reuse ;  /* 0x000000233d3d7c23 */ /* 0x100fe2000801084e */
[----:B------:R-:W-:Y:S01]  /*60b0*/  ISETP.GT.AND P2, PT, R80, 0x40, PT ;  /* 0x000000405000780c */ /* 0x000fe20003f44270 */
[----:B------:R-:W-:-:S04]  /*60c0*/  FFMA.FTZ R62, R62, UR35, -R78 ;  /* 0x000000233e3e7c23 */ /* 0x000fc8000801084e */
[----:B------:R-:W-:Y:S01]  /*60d0*/  MUFU.TANH R32, R32 ;  /* 0x0000002000207308 */ /* 0x000fe20000002400 */
[----:B-1----:R-:W-:Y:S01]  /*60e0*/  FFMA.FTZ R85, R38, UR35, -R78 ;  /* 0x0000002326557c23 */ /* 0x002fe2000801084e */
[----:B------:R-:W-:Y:S02]  /*60f0*/  FSEL R38, R28, -INF , P3 ;  /* 0xff8000001c267808 */ /* 0x000fe40001800000 */
[----:B------:R-:W-:Y:S02]  /*6100*/  ISETP.GT.AND P3, PT, R80, 0x39, PT ;  /* 0x000000395000780c */ /* 0x000fe40003f64270 */
[----:B------:R-:W-:Y:S02]  /*6110*/  FMNMX.FTZ R82, R38, R83, !PT ;  /* 0x0000005326527209 */ /* 0x000fe40007810000 */
[----:B------:R-:W1:Y:S01]  /*6120*/  MUFU.TANH R59, R59 ;  /* 0x0000003b003b7308 */ /* 0x000e620000002400 */
[----:B0-----:R-:W-:Y:S02]  /*6130*/  FSEL R31, R31, -INF , P2 ;  /* 0xff8000001f1f7808 */ /* 0x001fe40001000000 */
[----:B------:R-:W-:-:S02]  /*6140*/  FMNMX.FTZ R82, R29, R82, !PT ;  /* 0x000000521d527209 */ /* 0x000fc40007810000 */
[----:B------:R-:W-:-:S03]  /*6150*/  ISETP.GT.AND P2, PT, R80, 0x48, PT ;  /* 0x000000485000780c */ /* 0x000fc60003f44270 */
[----:B------:R0:W-:Y:S08]  /*6160*/  MUFU.EX2 R26, R84 ;  /* 0x00000054001a7308 */ /* 0x0001f00000000800 */
[----:B------:R-:W2:Y:S01]  /*6170*/  MUFU.TANH R63, R63 ;  /* 0x0000003f003f7308 */ /* 0x000ea20000002400 */
[----:B0-----:R-:W-:Y:S01]  /*6180*/  FFMA.FTZ R84, R39, UR35, -R78 ;  /* 0x0000002327547c23 */ /* 0x001fe2000801084e */
[----:B------:R-:W-:-:S02]  /*6190*/  FSEL R39, R30, -INF , P3 ;  /* 0xff8000001e277808 */ /* 0x000fc40001800000 */
[C---:B------:R-:W-:Y:S02]  /*61a0*/  ISETP.GT.AND P3, PT, R80.reuse, 0x41, PT ;  /* 0x000000415000780c */ /* 0x040fe40003f64270 */
[----:B------:R-:W-:Y:S02]  /*61b0*/  FMNMX.FTZ R82, R39, R82, !PT ;  /* 0x0000005227527209 */ /* 0x000fe40007810000 */
[----:B------:R-:W0:Y:S01]  /*61c0*/  MUFU.TANH R64, R64 ;  /* 0x0000004000407308 */ /* 0x000e220000002400 */
[----:B-1----:R-:W-:Y:S02]  /*61d0*/  FSEL R59, R59, -INF , P2 ;  /* 0xff8000003b3b7808 */ /* 0x002fe40001000000 */
[----:B------:R-:W-:Y:S02]  /*61e0*/  FMNMX.FTZ R83, R31, R82, !PT ;  /* 0x000000521f537209 */ /* 0x000fe40007810000 */
[----:B------:R-:W-:-:S03]  /*61f0*/  ISETP.GT.AND P2, PT, R80, 0x50, PT ;  /* 0x000000505000780c */ /* 0x000fc60003f44270 */
[----:B------:R1:W-:Y:S08]  /*6200*/  MUFU.EX2 R28, R85 ;  /* 0x00000055001c7308 */ /* 0x0003f00000000800 */
[----:B------:R-:W3:Y:S01]  /*6210*/  MUFU.TANH R65, R65 ;  /* 0x0000004100417308 */ /* 0x000ee20000002400 */
[----:B-1----:R-:W-:Y:S01]  /*6220*/  FFMA.FTZ R85, R40, UR35, -R78 ;  /* 0x0000002328557c23 */ /* 0x002fe2000801084e */
[----:B------:R-:W-:-:S02]  /*6230*/  FSEL R40, R32, -INF , P3 ;  /* 0xff80000020287808 */ /* 0x000fc40001800000 */
[----:B------:R-:W-:Y:S02]  /*6240*/  ISETP.GT.AND P3, PT, R80, 0x49, PT ;  /* 0x000000495000780c */ /* 0x000fe40003f64270 */
[----:B------:R-:W-:Y:S02]  /*6250*/  FMNMX.FTZ R82, R40, R83, !PT ;  /* 0x0000005328527209 */ /* 0x000fe40007810000 */
[----:B------:R-:W1:Y:S01]  /*6260*/  MUFU.TANH R66, R66 ;  /* 0x0000004200427308 */ /* 0x000e620000002400 */
[----:B--2---:R-:W-:Y:S02]  /*6270*/  FSEL R63, R63, -INF , P3 ;  /* 0xff8000003f3f7808 */ /* 0x004fe40001800000 */
[----:B------:R-:W-:Y:S02]  /*6280*/  FMNMX.FTZ R82, R59, R82, !PT ;  /* 0x000000523b527209 */ /* 0x000fe40007810000 */
[----:B------:R-:W-:Y:S02]  /*6290*/  ISETP.GT.AND P3, PT, R80, 0x51, PT ;  /* 0x000000515000780c */ /* 0x000fe40003f64270 */
[----:B0-----:R-:W-:Y:S01]  /*62a0*/  FSEL R64, R64, -INF , P2 ;  /* 0xff80000040407808 */ /* 0x001fe20001000000 */
[----:B------:R-:W0:Y:S01]  /*62b0*/  MUFU.TANH R67, R67 ;  /* 0x0000004300437308 */ /* 0x000e220000002400 */
[----:B------:R-:W-:-:S02]  /*62c0*/  FMNMX.FTZ R83, R63, R82, !PT ;  /* 0x000000523f537209 */ /* 0x000fc40007810000 */
[----:B------:R-:W-:Y:S02]  /*62d0*/  ISETP.GT.AND P2, PT, R80, 0x58, PT ;  /* 0x000000585000780c */ /* 0x000fe40003f44270 */
[----:B---3--:R-:W-:Y:S02]  /*62e0*/  FSEL R65, R65, -INF , P3 ;  /* 0xff80000041417808 */ /* 0x008fe40001800000 */
[----:B------:R-:W-:Y:S01]  /*62f0*/  FMNMX.FTZ R82, R64, R83, !PT ;  /* 0x0000005340527209 */ /* 0x000fe20007810000 */
[----:B------:R-:W2:Y:S01]  /*6300*/  MUFU.TANH R68, R68 ;  /* 0x0000004400447308 */ /* 0x000ea20000002400 */
[----:B------:R-:W-:Y:S02]  /*6310*/  ISETP.GT.AND P3, PT, R80, 0x59, PT ;  /* 0x000000595000780c */ /* 0x000fe40003f64270 */
[----:B-1----:R-:W-:Y:S02]  /*6320*/  FSEL R66, R66, -INF , P2 ;  /* 0xff80000042427808 */ /* 0x002fe40001000000 */
[----:B------:R-:W-:-:S02]  /*6330*/  FMNMX.FTZ R83, R65, R82, !PT ;  /* 0x0000005241537209 */ /* 0x000fc40007810000 */
[----:B------:R-:W-:Y:S01]  /*6340*/  ISETP.GT.AND P2, PT, R80, 0x60, PT ;  /* 0x000000605000780c */ /* 0x000fe20003f44270 */
[----:B------:R-:W1:Y:S01]  /*6350*/  MUFU.TANH R69, R69 ;  /* 0x0000004500457308 */ /* 0x000e620000002400 */
[----:B0-----:R-:W-:Y:S02]  /*6360*/  FSEL R67, R67, -INF , P3 ;  /* 0xff80000043437808 */ /* 0x001fe40001800000 */
[----:B------:R-:W-:Y:S02]  /*6370*/  FMNMX.FTZ R82, R66, R83, !PT ;  /* 0x0000005342527209 */ /* 0x000fe40007810000 */
[----:B------:R-:W-:Y:S02]  /*6380*/  ISETP.GT.AND P3, PT, R80, 0x61, PT ;  /* 0x000000615000780c */ /* 0x000fe40003f64270 */
[----:B------:R-:W-:Y:S01]  /*6390*/  FMNMX.FTZ R83, R67, R82, !PT ;  /* 0x0000005243537209 */ /* 0x000fe20007810000 */
[----:B------:R-:W0:Y:S01]  /*63a0*/  MUFU.TANH R70, R70 ;  /* 0x0000004600467308 */ /* 0x000e220000002400 */
[----:B--2---:R-:W-:-:S02]  /*63b0*/  FSEL R68, R68, -INF , P2 ;  /* 0xff80000044447808 */ /* 0x004fc40001000000 */
        /* <DEDUP_REMOVED lines=22> */
[----:B------:R0:W-:Y:S01]  /*6520*/  MUFU.EX2 R30, R84 ;  /* 0x00000054001e7308 */ /* 0x0001e20000000800 */
[----:B--2---:R-:W-:-:S04]  /*6530*/  FSEL R80, R76, -INF , P2 ;  /* 0xff8000004c507808 */ /* 0x004fc80001000000 */
[----:B------:R-:W-:-:S03]  /*6540*/  FMNMX.FTZ R76, R80, R83, !PT ;  /* 0x00000053504c7209 */ /* 0x000fc60007810000 */
[----:B------:R-:W-:Y:S01]  /*6550*/  MUFU.EX2 R77, R77 ;  /* 0x0000004d004d7308 */ /* 0x000fe20000000800 */
[----:B-1----:R-:W-:-:S04]  /*6560*/  FSEL R79, R79, -INF , P3 ;  /* 0xff8000004f4f7808 */ /* 0x002fc80001800000 */
[----:B------:R-:W-:-:S03]  /*6570*/  FMNMX.FTZ R76, R79, R76, !PT ;  /* 0x0000004c4f4c7209 */ /* 0x000fc60007810000 */
[----:B------:R-:W-:Y:S02]  /*6580*/  MUFU.EX2 R75, R139 ;  /* 0x0000008b004b7308 */ /* 0x000fe40000000800 */
[----:B------:R-:W1:Y:S06]  /*6590*/  SHFL.BFLY PT, R83, R76, 0x2, 0x1f ;  /* 0x0c401f004c537f89 */ /* 0x000e6c00000e0000 */
[----:B------:R-:W-:Y:S08]  /*65a0*/  MUFU.EX2 R15, R138 ;  /* 0x0000008a000f7308 */ /* 0x000ff00000000800 */
[----:B------:R2:W-:Y:S08]  /*65b0*/  MUFU.EX2 R32, R85 ;  /* 0x0000005500207308 */ /* 0x0005f00000000800 */
        /* <DEDUP_REMOVED lines=9> */
[----:B0-----:R-:W-:-:S06]  /*6650*/  FMUL.FTZ R84, R76, UR35 ;  /* 0x000000234c547c20 */ /* 0x001fcc0008410000 */
        /* <DEDUP_REMOVED lines=15> */
[--C-:B--2---:R-:W-:Y:S01]  /*6750*/  FFMA.FTZ R85, R35, UR35, -R84.reuse ;  /* 0x0000002323557c23 */ /* 0x104fe20008010854 */
        /* <DEDUP_REMOVED lines=31> */
[----:B------:R-:W-:Y:S01]  /*6950*/  FFMA.FTZ R70, R79, UR35, -R84 ;  /* 0x000000234f467c23 */ /* 0x000fe20008010854 */
[----:B------:R-:W-:-:S03]  /*6960*/  FADD.FTZ R13, R18, R13 ;  /* 0x0000000d120d7221 */ /* 0x000fc60000010000 */
[----:B------:R-:W2:Y:S01]  /*6970*/  MUFU.EX2 R87, R87 ;  /* 0x0000005700577308 */ /* 0x000ea20000000800 */
[----:B-1----:R-:W-:Y:S01]  /*6980*/  FFMA.FTZ R3, R17, R3, R14 ;  /* 0x0000000311037223 */ /* 0x002fe2000001000e */
[----:B------:R-:W-:-:S03]  /*6990*/  FADD.FTZ R13, R20, R13 ;  /* 0x0000000d140d7221 */ /* 0x000fc60000010000 */
[----:B------:R-:W-:Y:S01]  /*69a0*/  FADD.FTZ R3, R136, R3 ;  /* 0x0000000388037221 */ /* 0x000fe20000010000 */
        /* <DEDUP_REMOVED lines=102> */
.L_x_11952:
[----:B------:R-:W0:Y:S01]  /*7010*/  S2UR UR10, SR_CgaCtaId ;  /* 0x00000000000a79c3 */ /* 0x000e220000008800 */
[----:B------:R-:W-:Y:S01]  /*7020*/  ULEA UR5, UR5, UR38, 0x3 ;  /* 0x0000002605057291 */ /* 0x000fe2000f8e183f */
[----:B------:R-:W-:Y:S01]  /*7030*/  F2FP.F16.F32.PACK_AB R13, R136, R14 ;  /* 0x0000000e880d723e */ /* 0x000fe200000000ff */
[----:B------:R-:W-:Y:S01]  /*7040*/  UISETP.GT.AND UP0, UPT, UR39, UR32, UPT ;  /* 0x000000202700728c */ /* 0x000fe2000bf04270 */
[----:B------:R-:W-:Y:S01]  /*7050*/  F2FP.F16.F32.PACK_AB R14, R18, R15 ;  /* 0x0000000f120e723e */ /* 0x000fe200000000ff */
[----:B------:R-:W-:Y:S01]  /*7060*/  UIADD3 UR5, UR5, 0x2d860, URZ ;  /* 0x0002d86005057890 */ /* 0x000fe2000fffe03f */
[----:B------:R-:W-:Y:S01]  /*7070*/  F2FP.F16.F32.PACK_AB R12, R75, R77 ;  /* 0x0000004d4b0c723e */ /* 0x000fe200000000ff */
[----:B------:R-:W-:Y:S01]  /*7080*/  UMOV UR42, UR6 ;  /* 0x00000006002a7c82 */ /* 0x000fe20008000000 */
        /* <DEDUP_REMOVED lines=16> */
[----:B0-----:R-:W-:Y:S01]  /*7190*/  UPRMT UR5, UR10, 0x654, UR5 ;  /* 0x000006540a057896 */ /* 0x001fe20008000005 */
[----:B------:R-:W-:Y:S01]  /*71a0*/  F2FP.F16.F32.PACK_AB R31, R36, R33 ;  /* 0x00000021241f723e */ /* 0x000fe200000000ff */
[----:B------:R-:W-:Y:S01]  /*71b0*/  UIADD3 UR10, UR39, -0x1, URZ ;  /* 0xffffffff270a7890 */ /* 0x000fe2000fffe03f */
        /* <DEDUP_REMOVED lines=14> */
[----:B------:R-:W-:Y:S01]  /*72a0*/  UMOV UR5, UR4 ;  /* 0x0000000400057c82 */ /* 0x000fe20008000000 */
[----:B------:R-:W-:Y:S01]  /*72b0*/  F2FP.F16.F32.PACK_AB R35, R138, R38 ;  /* 0x000000268a23723e */ /* 0x000fe200000000ff */
[----:B------:R2:W-:Y:S01]  /*72c0*/  STSM.16.M88.4 [R5], R28 ;  /* 0x0000001c05007844 */ /* 0x0005e20000000200 */
[----:B------:R-:W-:Y:S01]  /*72d0*/  PLOP3.LUT P1, PT, PT, PT, UP0, 0x80, 0x0 ;  /* 0x000000000000781c */ /* 0x000fe20003f2f008 */
[-C--:B------:R-:W-:Y:S01]  /*72e0*/  FMUL.FTZ R109, R109, R19.reuse ;  /* 0x000000136d6d7220 */ /* 0x080fe20000410000 */
[-C--:B------:R-:W-:Y:S01]  /*72f0*/  FMUL.FTZ R112, R112, R19.reuse ;  /* 0x0000001370707220 */ /* 0x080fe20000410000 */
[----:B------:R-:W-:Y:S01]  /*7300*/  STSM.16.M88.4 [R2], R24 ;  /* 0x0000001802007844 */ /* 0x000fe20000000200 */
[-C--:B------:R-:W-:Y:S01]  /*7310*/  FMUL.FTZ R113, R113, R19.reuse ;  /* 0x0000001371717220 */ /* 0x080fe20000410000 */
[-C--:B------:R-:W-:Y:S01]  /*7320*/  FMUL.FTZ R116, R116, R19.reuse ;  /* 0x0000001374747220 */ /* 0x080fe20000410000 */
[----:B------:R-:W-:Y:S01]  /*7330*/  FMUL.FTZ R117, R117, R19 ;  /* 0x0000001375757220 */ /* 0x000fe20000410000 */
[----:B0-----:R-:W-:Y:S01]  /*7340*/  F2FP.F16.F32.PACK_AB R12, R51, R50 ;  /* 0x00000032330c723e */ /* 0x001fe200000000ff */
[----:B------:R-:W-:Y:S01]  /*7350*/  STSM.16.M88.4 [R0+0x27800], R32 ;  /* 0x0278002000007844 */ /* 0x000fe20000000200 */
[----:B------:R-:W-:Y:S01]  /*7360*/  F2FP.F16.F32.PACK_AB R13, R137, R39 ;  /* 0x00000027890d723e */ /* 0x000fe200000000ff */
[-C--:B------:R-:W-:Y:S01]  /*7370*/  FMUL.FTZ R120, R120, R19.reuse ;  /* 0x0000001378787220 */ /* 0x080fe20000410000 */
[----:B------:R-:W-:Y:S01]  /*7380*/  F2FP.F16.F32.PACK_AB R14, R53, R52 ;  /* 0x00000034350e723e */ /* 0x000fe200000000ff */
[-C--:B------:R-:W-:Y:S01]  /*7390*/  FMUL.FTZ R121, R121, R19.reuse ;  /* 0x0000001379797220 */ /* 0x080fe20000410000 */
[----:B------:R-:W-:Y:S01]  /*73a0*/  F2FP.F16.F32.PACK_AB R15, R67, R40 ;  /* 0x00000028430f723e */ /* 0x000fe200000000ff */
[----:B------:R-:W-:Y:S01]  /*73b0*/  FMUL.FTZ R124, R124, R19 ;  /* 0x000000137c7c7220 */ /* 0x000fe20000410000 */
[----:B-1----:R-:W-:Y:S01]  /*73c0*/  F2FP.F16.F32.PACK_AB R20, R54, R55 ;  /* 0x000000373614723e */ /* 0x002fe200000000ff */
[----:B------:R-:W-:Y:S01]  /*73d0*/  FMUL.FTZ R125, R125, R19 ;  /* 0x000000137d7d7220 */ /* 0x000fe20000410000 */
[----:B------:R-:W-:Y:S01]  /*73e0*/  F2FP.F16.F32.PACK_AB R21, R66, R59 ;  /* 0x0000003b4215723e */ /* 0x000fe200000000ff */
[----:B------:R0:W-:Y:S01]  /*73f0*/  STSM.16.M88.4 [R9], R12 ;  /* 0x0000000c09007844 */ /* 0x0001e20000000200 */
[----:B------:R-:W-:Y:S01]  /*7400*/  F2FP.F16.F32.PACK_AB R22, R57, R56 ;  /* 0x000000383916723e */ /* 0x000fe200000000ff */
[----:B------:R-:W-:Y:S01]  /*7410*/  FMUL.FTZ R128, R128, R19 ;  /* 0x0000001380807220 */ /* 0x000fe20000410000 */
[----:B------:R-:W-:Y:S01]  /*7420*/  F2FP.F16.F32.PACK_AB R23, R65, R63 ;  /* 0x0000003f4117723e */ /* 0x000fe200000000ff */
[-C--:B------:R-:W-:Y:S01]  /*7430*/  FMUL.FTZ R129, R129, R19.reuse ;  /* 0x0000001381817220 */ /* 0x080fe20000410000 */
[----:B--2---:R-:W-:Y:S01]  /*7440*/  F2FP.F16.F32.PACK_AB R28, R60, R58 ;  /* 0x0000003a3c1c723e */ /* 0x004fe200000000ff */
[----:B------:R-:W-:Y:S01]  /*7450*/  FMUL.FTZ R132, R132, R19 ;  /* 0x0000001384847220 */ /* 0x000fe20000410000 */
[----:B------:R-:W-:Y:S01]  /*7460*/  F2FP.F16.F32.PACK_AB R29, R68, R64 ;  /* 0x00000040441d723e */ /* 0x000fe200000000ff */
[----:B------:R1:W-:Y:S01]  /*7470*/  STSM.16.M88.4 [R5+0x6000], R20 ;  /* 0x0060001405007844 */ /* 0x0003e20000000200 */
[----:B------:R-:W-:Y:S01]  /*7480*/  F2FP.F16.F32.PACK_AB R30, R62, R61 ;  /* 0x0000003d3e1e723e */ /* 0x000fe200000000ff */
[----:B------:R-:W-:Y:S01]  /*7490*/  FMUL.FTZ R133, R133, R19 ;  /* 0x0000001385857220 */ /* 0x000fe20000410000 */
[----:B------:R-:W-:Y:S01]  /*74a0*/  F2FP.F16.F32.PACK_AB R31, R70, R69 ;  /* 0x00000045461f723e */ /* 0x000fe200000000ff */
[-C--:B------:R-:W-:Y:S01]  /*74b0*/  FMUL.FTZ R90, R90, R17.reuse ;  /* 0x000000115a5a7220 */ /* 0x080fe20000410000 */
[-C--:B------:R-:W-:Y:S01]  /*74c0*/  FMUL.FTZ R91, R91, R17.reuse ;  /* 0x000000115b5b7220 */ /* 0x080fe20000410000 */
[-C--:B------:R-:W-:Y:S01]  /*74d0*/  FMUL.FTZ R94, R94, R17.reuse ;  /* 0x000000115e5e7220 */ /* 0x080fe20000410000 */
[-C--:B------:R-:W-:Y:S01]  /*74e0*/  FMUL.FTZ R95, R95, R17.reuse ;  /* 0x000000115f5f7220 */ /* 0x080fe20000410000 */
        /* <DEDUP_REMOVED lines=27> */
[----:B0-----:R-:W-:-:S02]  /*76a0*/  IMAD.MOV.U32 R13, RZ, RZ, R76 ;  /* 0x000000ffff0d7224 */ /* 0x001fc400078e004c */
[----:B------:R-:W-:Y:S01]  /*76b0*/  IMAD.MOV.U32 R12, RZ, RZ, R71 ;  /* 0x000000ffff0c7224 */ /* 0x000fe200078e0047 */
[----:B--2---:R-:W-:Y:S01]  /*76c0*/  NOP ;  /* 0x0000000000007918 */ /* 0x004fe20000000000 */
[----:B-1----:R-:W-:Y:S05]  /*76d0*/  @P1 BRA `(.L_x_11953) ;  /* 0xffffffcc00581947 */ /* 0x002fea000383ffff */
[----:B------:R-:W-:-:S05]  /*76e0*/  UMOV UR39, UR10 ;  /* 0x0000000a00277c82 */ /* 0x000fca0008000000 */
.L_x_11942:
[----:B------:R-:W-:-:S13]  /*76f0*/  R2UR UR5, R142 ;  /* 0x000000008e0572ca */ /* 0x000fda00000e0000 */
[----:B------:R-:W-:-:S06]  /*7700*/  UISETP.GE.AND UP0, UPT, UR39, UR5, UPT ;  /* 0x000000052700728c */ /* 0x000fcc000bf06270 */
[----:B------:R-:W-:-:S13]  /*7710*/  PLOP3.LUT P1, PT, PT, PT, UP0, 0x80, 0x0 ;  /* 0x000000000000781c */ /* 0x000fda0003f2f008 */
[----:B------:R-:W-:Y:S05]  /*7720*/  @!P1 BRA `(.L_x_11954) ;  /* 0x0000002800789947 */ /* 0x000fea0003800000 */
[----:B------:R-:W3:Y:S01]  /*7730*/  S2R R10, SR_TID.X ;  /* 0x00000000000a7919 */ /* 0x000ee20000002100 */
[----:B------:R-:W-:Y:S01]  /*7740*/  R2UR UR5, R141 ;  /* 0x000000008d0572ca */ /* 0x000fe200000e0000 */
[----:B------:R-:W-:Y:S01]  /*7750*/  UMOV UR7, UR4 ;  /* 0x0000000400077c82 */ /* 0x000fe20008000000 */
[----:B------:R-:W-:Y:S01]  /*7760*/  UMOV UR11, 0x40000040 ;  /* 0x40000040000b7882 */ /* 0x000fe20000000000 */
[----:B------:R-:W-:Y:S01]  /*7770*/  MOV R11, R76 ;  /* 0x0000004c000b7202 */ /* 0x000fe20000000f00 */
[----:B------:R-:W-:Y:S01]  /*7780*/  UMOV UR30, UR6 ;  /* 0x00000006001e7c82 */ /* 0x000fe20008000000 */
[----:B------:R-:W-:Y:S01]  /*7790*/  MOV R137, UR11 ;  /* 0x0000000b00897c02 */ /* 0x000fe20008000f00 */
[----:B------:R-:W-:Y:S01]  /*77a0*/  UMOV UR29, 0x40000040 ;  /* 0x40000040001d7882 */ /* 0x000fe20000000000 */
        /* <DEDUP_REMOVED lines=10> */
[----:B------:R-:W-:Y:S01]  /*7850*/  UIADD3 UR40, UR61, 0x600, URZ ;  /* 0x000006003d287890 */ /* 0x000fe2000fffe03f */
[----:B------:R-:W-:Y:S01]  /*7860*/  UMOV UR10, UR4 ;  /* 0x00000004000a7c82 */ /* 0x000fe20008000000 */
[----:B------:R-:W-:Y:S01]  /*7870*/  UIADD3 UR44, UR61, 0x602, URZ ;  /* 0x000006023d2c7890 */ /* 0x000fe2000fffe03f */
[----:B------:R-:W-:Y:S01]  /*7880*/  IMAD.U32 R136, RZ, RZ, UR10 ;  /* 0x0000000aff887e24 */ /* 0x000fe2000f8e00ff */
[----:B------:R-:W-:-:S02]  /*7890*/  UIADD3 UR48, UR61, 0x604, URZ ;  /* 0x000006043d307890 */ /* 0x000fc4000fffe03f */
[----:B------:R-:W-:Y:S01]  /*78a0*/  UIADD3 UR52, UR61, 0x606, URZ ;  /* 0x000006063d347890 */ /* 0x000fe2000fffe03f */
[----:B---3--:R-:W-:Y:S02]  /*78b0*/  SHF.R.U32.HI R12, RZ, 0x7, R10 ;  /* 0x00000007ff0c7819 */ /* 0x008fe4000001160a */
[----:B------:R-:W-:Y:S01]  /*78c0*/  ISETP.GE.U32.AND P1, PT, R10, 0x180, PT ;  /* 0x000001800a00780c */ /* 0x000fe20003f26070 */
[----:B------:R-:W-:Y:S02]  /*78d0*/  IMAD.MOV.U32 R10, RZ, RZ, R71 ;  /* 0x000000ffff0a7224 */ /* 0x000fe400078e0047 */
[C---:B------:R-:W-:Y:S02]  /*78e0*/  VIADD R138, R12.reuse, 0x9 ;  /* 0x000000090c8a7836 */ /* 0x040fe40000000000 */
[----:B------:R-:W-:-:S03]  /*78f0*/  VIADD R139, R12, 0x8 ;  /* 0x000000080c8b7836 */ /* 0x000fc60000000000 */
[----:B------:R-:W-:-:S07]  /*7900*/  SEL R138, R138, 0x9, !P1 ;  /* 0x000000098a8a7807 */ /* 0x000fce0004800000 */
.L_x_11965:
[----:B------:R-:W-:Y:S01]  /*7910*/  R2UR UR10, R16 ;  /* 0x00000000100a72ca */ /* 0x000fe200000e0000 */
[----:B------:R-:W-:-:S04]  /*7920*/  UIADD3 UR4, UR7, 0x1, URZ ;  /* 0x0000000107047890 */ /* 0x000fc8000fffe03f */
[----:B------:R-:W-:-:S04]  /*7930*/  UISETP.NE.AND UP0, UPT, UR4, 0x2, UPT ;  /* 0x000000020400788c */ /* 0x000fc8000bf05270 */
[----:B------:R-:W-:Y:S02]  /*7940*/  USEL UR6, URZ, 0x1, UP0 ;  /* 0x000000013f067887 */ /* 0x000fe40008000000 */
[----:B------:R-:W-:Y:S02]  /*7950*/  USEL UR4, UR4, URZ, UP0 ;  /* 0x0000003f04047287 */ /* 0x000fe40008000000 */
[----:B------:R-:W-:Y:S01]  /*7960*/  ISETP.NE.AND P2, PT, RZ, UR10, PT ;  /* 0x0000000aff007c0c */ /* 0x000fe2000bf45270 */
[----:B------:R-:W-:-:S12]  /*7970*/  ULOP3.LUT UR6, UR30, UR6, URZ, 0x3c, !UPT ;  /* 0x000000061e067292 */ /* 0x000fd8000f8e3c3f */
[----:B0-----:R-:W-:Y:S05]  /*7980*/  @P2 BRA `(.L_x_11955) ;  /* 0x00000000002c2947 */ /* 0x001fea0003800000 */
[----:B------:R-:W-:Y:S05]  /*7990*/  @!P0 BRA `(.L_x_11956) ;  /* 0x0000000000048947 */ /* 0x000fea0003800000 */
[----:B------:R-:W-:Y:S01]  /*79a0*/  BPT.TRAP 0x1 ;  /* 0x000000040000795c */ /* 0x000fe20000300000 */
.L_x_11956:
[----:B------:R-:W-:Y:S01]  /*79b0*/  ULEA UR10, UR4, UR38, 0x3 ;  /* 0x00000026040a7291 */ /* 0x000fe2000f8e183f */
[----:B------:R-:W-:-:S05]  /*79c0*/  IMAD.U32 R12, RZ, RZ, UR6 ;  /* 0x00000006ff0c7e24 */ /* 0x000fca000f8e00ff */
[----:B------:R-:W-:-:S04]  /*79d0*/  SHF.L.U32 R12, R12, 0x1f, RZ ;  /* 0x0000001f0c0c7819 */ /* 0x000fc800000006ff */
[----:B------:R0:W1:Y:S01]  /*79e0*/  SYNCS.PHASECHK.TRANS64.TRYWAIT P1, [UR10+0x2d830], R12 ;  /* 0x02d8300cff0075a7 */ /* 0x000062000802014a */
[----:B------:R-:W-:Y:S05]  /*79f0*/  @!P0 BRA `(.L_x_11957) ;  /* 0x0000000000048947 */ /* 0x000fea0003800000 */
[----:B------:R-:W-:Y:S01]  /*7a00*/  BPT.TRAP 0x1 ;  /* 0x000000040000795c */ /* 0x000fe20000300000 */
.L_x_11957:
[----:B-1----:R-:W-:Y:S05]  /*7a10*/  @P1 BRA `(.L_x_11955) ;  /* 0x0000000000081947 */ /* 0x002fea0003800000 */
[----:B------:R-:W1:Y:S02]  /*7a20*/  SYNCS.PHASECHK.TRANS64.TRYWAIT P1, [UR10+0x2d830], R12 ;  /* 0x02d8300cff0075a7 */ /* 0x000e64000802014a */
[----:B-1----:R-:W-:Y:S05]  /*7a30*/  @!P1 BRA `(.L_x_11958) ;  /* 0x0000008000dc9947 */ /* 0x002fea0003800000 */
.L_x_11955:
        /* <DEDUP_REMOVED lines=37> */
.L_x_11960:
[----:B------:R-:W-:Y:S01]  /*7c90*/  ULEA UR10, UR7, UR38, 0x3 ;  /* 0x00000026070a7291 */ /* 0x000fe2000f8e183f */
[----:B01----:R-:W-:-:S05]  /*7ca0*/  IMAD.U32 R12, RZ, RZ, UR30 ;  /* 0x0000001eff0c7e24 */ /* 0x003fca000f8e00ff */
[----:B------:R-:W-:-:S04]  /*7cb0*/  SHF.L.U32 R12, R12, 0x1f, RZ ;  /* 0x0000001f0c0c7819 */ /* 0x000fc800000006ff */
[----:B------:R0:W1:Y:S01]  /*7cc0*/  SYNCS.PHASECHK.TRANS64.TRYWAIT P1, [UR10+0x2d850], R12 ;  /* 0x02d8500cff0075a7 */ /* 0x000062000802014a */
[----:B------:R-:W-:Y:S05]  /*7cd0*/  @!P0 BRA `(.L_x_11961) ;  /* 0x0000000000048947 */ /* 0x000fea0003800000 */
[----:B------:R-:W-:Y:S01]  /*7ce0*/  BPT.TRAP 0x1 ;  /* 0x000000040000795c */ /* 0x000fe20000300000 */
.L_x_11961:
[----:B-1----:R-:W-:Y:S05]  /*7cf0*/  @P1 BRA `(.L_x_11959) ;  /* 0x0000000000081947 */ /* 0x002fea0003800000 */
[----:B------:R-:W1:Y:S02]  /*7d00*/  SYNCS.PHASECHK.TRANS64.TRYWAIT P1, [UR10+0x2d850], R12 ;  /* 0x02d8500cff0075a7 */ /* 0x000e64000802014a */
[----:B-1----:R-:W-:Y:S05]  /*7d10*/  @!P1 BRA `(.L_x_11962) ;  /* 0x00000080003c9947 */ /* 0x002fea0003800000 */
.L_x_11959:
[----:B------:R-:W-:Y:S01]  /*7d20*/  UIADD3 UR10, UR38, 0x400, URZ ;  /* 0x00000400260a7890 */ /* 0x000fe2000fffe03f */
[----:B------:R-:W-:Y:S01]  /*7d30*/  WARPGROUP.ARRIVE ;  /* 0x00000000000079c5 */ /* 0x000fe20000000000 */
[----:B------:R-:W-:Y:S01]  /*7d40*/  UMOV UR56, UR61 ;  /* 0x0000003d00387c82 */ /* 0x000fe20008000000 */
[----:B------:R-:W-:Y:S01]  /*7d50*/  UMOV UR57, 0x40000040 ;  /* 0x4000004000397882 */ /* 0x000fe20000000000 */
[----:B------:R-:W-:Y:S01]  /*7d60*/  USHF.R.U32.HI UR10, URZ, 0x4, UR10 ;  /* 0x000000043f0a7899 */ /* 0x000fe2000801160a */
[----:B01----:R-:W-:Y:S01]  /*7d70*/  MOV R12, UR13 ;  /* 0x0000000d000c7c02 */ /* 0x003fe20008000f00 */
[----:B------:R-:W-:Y:S01]  /*7d80*/  UMOV UR59, 0x80000020 ;  /* 0x80000020003b7882 */ /* 0x000fe20000000000 */
[----:B------:R-:W-:Y:S01]  /*7d90*/  MOV R13, UR12 ;  /* 0x0000000c000d7c02 */ /* 0x000fe20008000f00 */
[----:B------:R-:W-:Y:S01]  /*7da0*/  ULOP3.LUT UR10, UR10, 0x3fff, URZ, 0xc0, !UPT ;  /* 0x00003fff0a0a7892 */ /* 0x000fe2000f8ec03f */
[----:B------:R-:W-:Y:S01]  /*7db0*/  R2UR UR12, R136 ;  /* 0x00000000880c72ca */ /* 0x000fe200000e0000 */
[----:B------:R-:W-:Y:S01]  /*7dc0*/  UMOV UR15, 0x80000020 ;  /* 0x80000020000f7882 */ /* 0x000fe20000000000 */
[----:B------:R-:W-:Y:S01]  /*7dd0*/  R2UR UR13, R137 ;  /* 0x00000000890d72ca */ /* 0x000fe200000e0000 */
[----:B------:R-:W-:Y:S01]  /*7de0*/  ULOP3.LUT UR10, UR10, 0x2000000, URZ, 0xfc, !UPT ;  /* 0x020000000a0a7892 */ /* 0x000fe2000f8efc3f */
        /* <DEDUP_REMOVED lines=8> */
[----:B------:R-:W-:Y:S01]  /*7e70*/  HGMMA.64x96x16.F32 R88, gdesc[UR56].tnspB, R88, gsb0 ;  /* 0x41600000385879f0 */ /* 0x000fe20008000858 */
[----:B------:R-:W-:Y:S01]  /*7e80*/  UIADD3 UR42, UR58, 0x100, URZ ;  /* 0x000001003a2a7890 */ /* 0x000fe2000fffe03f */
[----:B------:R-:W-:Y:S01]  /*7e90*/  UMOV UR14, UR10 ;  /* 0x0000000a000e7c82 */ /* 0x000fe20008000000 */
[----:B------:R-:W-:-:S02]  /*7ea0*/  UIADD3 UR46, UR58, 0x140, URZ ;  /* 0x000001403a2e7890 */ /* 0x000fc4000fffe03f */
[----:B------:R-:W-:Y:S01]  /*7eb0*/  UIADD3 UR50, UR58, 0x180, URZ ;  /* 0x000001803a327890 */ /* 0x000fe2000fffe03f */
[----:B------:R-:W-:Y:S01]  /*7ec0*/  UMOV UR51, 0x80000020 ;  /* 0x8000002000337882 */ /* 0x000fe20000000000 */
[----:B------:R-:W-:Y:S01]  /*7ed0*/  UIADD3 UR54, UR58, 0x1c0, URZ ;  /* 0x000001c03a367890 */ /* 0x000fe2000fffe03f */
[----:B------:R-:W-:Y:S01]  /*7ee0*/  UMOV UR55, 0x80000020 ;  /* 0x8000002000377882 */ /* 0x000fe20000000000 */
[----:B------:R-:W-:Y:S02]  /*7ef0*/  WARPGROUP.DEPBAR.LE gsb0, 0x0 ;  /* 0x00008000000079c5 */ /* 0x000fe40000010000 */
[----:B------:R-:W-:-:S06]  /*7f00*/  WARPGROUP.ARRIVE ;  /* 0x00000000000079c5 */ /* 0x000fcc0000000000 */
[----:B------:R-:W-:Y:S01]  /*7f10*/  HGMMA.64x96x16.F32 R88, gdesc[UR12].tnspB, R88, gsb0 ;  /* 0x416000000c5879f0 */ /* 0x000fe20008000858 */
[----:B------:R-:W-:Y:S02]  /*7f20*/  R2UR UR13, R12 ;  /* 0x000000000c0d72ca */ /* 0x000fe400000e0000 */
[----:B------:R-:W-:Y:S01]  /*7f30*/  R2UR UR12, R13 ;  /* 0x000000000d0c72ca */ /* 0x000fe200000e0000 */
        /* <DEDUP_REMOVED lines=22> */
.L_x_11963:
        /* <DEDUP_REMOVED lines=66> */
[----:B------:R-:W-:Y:S01]  /*84c0*/  ULDC UR10, c[0x0][0x988] ;  /* 0x00026200000a7ab9 */ /* 0x000fe20000000800 */
[----:B------:R-:W3:Y:S01]  /*84d0*/  S2UR UR11, SR_CgaCtaId ;  /* 0x00000000000b79c3 */ /* 0x000ee20000008800 */
[----:B------:R-:W-:Y:S01]  /*84e0*/  UMOV UR35, UR10 ;  /* 0x0000000a00237c82 */ /* 0x000fe20008000000 */
[----:B------:R-:W-:Y:S01]  /*84f0*/  ULEA UR10, UR4, UR38, 0x3 ;  /* 0x00000026040a7291 */ /* 0x000fe2000f8e183f */
[----:B------:R-:W4:Y:S01]  /*8500*/  MUFU.TANH R21, R21 ;  /* 0x0000001500157308 */ /* 0x000f220000002400 */
[----:B-1----:R-:W-:Y:S01]  /*8510*/  FMNMX.FTZ R66, R18, R65, !PT ;  /* 0x0000004112427209 */ /* 0x002fe20007810000 */
[----:B------:R-:W-:Y:S01]  /*8520*/  FMUL.FTZ R65, R76, UR5 ;  /* 0x000000054c417c20 */ /* 0x000fe20008410000 */
[----:B------:R-:W-:-:S05]  /*8530*/  UIADD3 UR10, UR10, 0x2d840, URZ ;  /* 0x0002d8400a0a7890 */ /* 0x000fca000fffe03f */
        /* <DEDUP_REMOVED lines=13> */
[----:B-1----:R-:W-:Y:S01]  /*8610*/  FMNMX.FTZ R67, R25, R66, !PT ;  /* 0x0000004219437209 */ /* 0x002fe20007810000 */
[----:B------:R-:W-:-:S06]  /*8620*/  FMUL.FTZ R66, R77, UR5 ;  /* 0x000000054d427c20 */ /* 0x000fcc0008410000 */
[----:B------:R-:W1:Y:S01]  /*8630*/  MUFU.TANH R28, R28 ;  /* 0x0000001c001c7308 */ /* 0x000e620000002400 */
[----:B--2---:R-:W-:-:S07]  /*8640*/  FMNMX.FTZ R69, R27, R68, !PT ;  /* 0x000000441b457209 */ /* 0x004fce0007810000 */
[----:B------:R-:W2:Y:S01]  /*8650*/  MUFU.TANH R29, R29 ;  /* 0x0000001d001d7308 */ /* 0x000ea20000002400 */
[----:B---3--:R-:W-:Y:S01]  /*8660*/  FMNMX.FTZ R68, R26, R67, !PT ;  /* 0x000000431a447209 */ /* 0x008fe20007810000 */
[----:B------:R-:W-:-:S06]  /*8670*/  FMUL.FTZ R67, R78, UR5 ;  /* 0x000000054e437c20 */ /* 0x000fcc0008410000 */
        /* <DEDUP_REMOVED lines=16> */
[----:B--2---:R-:W-:Y:S01]  /*8780*/  FMNMX.FTZ R70, R34, R69, !PT ;  /* 0x0000004522467209 */ /* 0x004fe20007810000 */
[----:B------:R-:W-:-:S06]  /*8790*/  FMUL.FTZ R69, R80, UR5 ;  /* 0x0000000550457c20 */ /* 0x000fcc0008410000 */
        /* <DEDUP_REMOVED lines=84> */
[----:B--2---:R-:W-:Y:S02]  /*8ce0*/  FMNMX.FTZ R71, R77, R76, !PT ;  /* 0x0000004c4d477209 */ /* 0x004fe40007810000 */
[----:B---3--:R-:W-:Y:S02]  /*8cf0*/  FMNMX.FTZ R80, R75, R80, !PT ;  /* 0x000000504b507209 */ /* 0x008fe40007810000 */
[----:B-1----:R-:W-:-:S03]  /*8d00*/  FMNMX.FTZ R79, R78, R71, !PT ;  /* 0x000000474e4f7209 */ /* 0x002fc60007810000 */
[----:B------:R-:W1:Y:S04]  /*8d10*/  SHFL.BFLY PT, R71, R80, 0x2, 0x1f ;  /* 0x0c401f0050477f89 */ /* 0x000e6800000e0000 */
[----:B------:R-:W2:Y:S01]  /*8d20*/  SHFL.BFLY PT, R76, R79, 0x2, 0x1f ;  /* 0x0c401f004f4c7f89 */ /* 0x000ea200000e0000 */
[----:B-1----:R-:W-:Y:S02]  /*8d30*/  FMNMX.FTZ R81, R80, R71, !PT ;  /* 0x0000004750517209 */ /* 0x002fe40007810000 */
[----:B--2---:R-:W-:-:S03]  /*8d40*/  FMNMX.FTZ R82, R79, R76, !PT ;  /* 0x0000004c4f527209 */ /* 0x004fc60007810000 */
[----:B------:R-:W1:Y:S04]  /*8d50*/  SHFL.BFLY PT, R76, R81, 0x1, 0x1f ;  /* 0x0c201f00514c7f89 */ /* 0x000e6800000e0000 */
[----:B------:R-:W2:Y:S01]  /*8d60*/  SHFL.BFLY PT, R83, R82, 0x1, 0x1f ;  /* 0x0c201f0052537f89 */ /* 0x000ea200000e0000 */
[----:B-1----:R-:W-:Y:S02]  /*8d70*/  FMNMX.FTZ R71, R81, R76, !PT ;  /* 0x0000004c51477209 */ /* 0x002fe40007810000 */
[----:B--2---:R-:W-:-:S03]  /*8d80*/  FMNMX.FTZ R76, R82, R83, !PT ;  /* 0x00000053524c7209 */ /* 0x004fc60007810000 */
[C---:B------:R-:W-:Y:S01]  /*8d90*/  FADD.FTZ R10, -R71.reuse, R10 ;  /* 0x0000000a470a7221 */ /* 0x040fe20000010100 */
        /* <DEDUP_REMOVED lines=34> */
[C---:B------:R-:W-:Y:S01]  /*8fc0*/  FADD.FTZ R10, -R76.reuse, R11 ;  /* 0x0000000b4c0a7221 */ /* 0x040fe20000010100 */
[----:B------:R-:W-:Y:S01]  /*8fd0*/  FMUL.FTZ R79, R76, UR35 ;  /* 0x000000234c4f7c20 */ /* 0x000fe20008410000 */
[----:B------:R1:W-:Y:S02]  /*8fe0*/  MUFU.EX2 R11, R83 ;  /* 0x00000053000b7308 */ /* 0x0003e40000000800 */
[----:B------:R-:W-:Y:S01]  /*8ff0*/  FMUL.FTZ R10, R10, UR35 ;  /* 0x000000230a0a7c20 */ /* 0x000fe20008410000 */
[--C-:B------:R-:W-:Y:S01]  /*9000*/  FFMA.FTZ R14, R14, UR35, -R79.reuse ;  /* 0x000000230e0e7c23 */ /* 0x100fe2000801084f */
[--C-:B------:R-:W-:Y:S01]  /*9010*/  FFMA.FTZ R87, R15, UR35, -R79.reuse ;  /* 0x000000230f577c23 */ /* 0x100fe2000801084f */
[--C-:B------:R-:W-:Y:S01]  /*9020*/  FFMA.FTZ R15, R19, UR35, -R79.reuse ;  /* 0x00000023130f7c23 */ /* 0x100fe2000801084f */
[--C-:B------:R-:W-:Y:S01]  /*9030*/  FFMA.FTZ R20, R20, UR35, -R79.reuse ;  /* 0x0000002314147c23 */ /* 0x100fe2000801084f */
[--C-:B------:R-:W-:Y:S01]  /*9040*/  FFMA.FTZ R19, R23, UR35, -R79.reuse ;  /* 0x0000002317137c23 */ /* 0x100fe2000801084f */
[----:B------:R-:W2:Y:S01]  /*9050*/  MUFU.EX2 R12, R12 ;  /* 0x0000000c000c7308 */ /* 0x000ea20000000800 */
[--C-:B------:R-:W-:Y:S01]  /*9060*/  FFMA.FTZ R86, R24, UR35, -R79.reuse ;  /* 0x0000002318567c23 */ /* 0x100fe2000801084f */
[--C-:B-1----:R-:W-:Y:S01]  /*9070*/  FFMA.FTZ R83, R40, UR35, -R79.reuse ;  /* 0x0000002328537c23 */ /* 0x102fe2000801084f */
        /* <DEDUP_REMOVED lines=14> */
[----:B--2---:R-:W-:Y:S01]  /*9160*/  FFMA.FTZ R4, R11, R4, R12 ;  /* 0x000000040b047223 */ /* 0x004fe2000001000c */
[--C-:B------:R-:W-:Y:S01]  /*9170*/  FFMA.FTZ R80, R52, UR35, -R79.reuse ;  /* 0x0000002334507c23 */ /* 0x100fe2000801084f */
[--C-:B------:R-:W-:Y:S01]  /*9180*/  FFMA.FTZ R52, R60, UR35, -R79.reuse ;  /* 0x000000233c347c23 */ /* 0x100fe2000801084f */
[----:B------:R-:W-:-:S04]  /*9190*/  FFMA.FTZ R51, R64, UR35, -R79 ;  /* 0x0000002340337c23 */ /* 0x000fc8000801084f */
[----:B------:R-:W2:Y:S08]  /*91a0*/  MUFU.EX2 R13, R13 ;  /* 0x0000000d000d7308 */ /* 0x000eb00000000800 */
[----:B------:R-:W3:Y:S01]  /*91b0*/  MUFU.EX2 R87, R87 ;  /* 0x0000005700577308 */ /* 0x000ee20000000800 */
[----:B-1----:R-:W-:-:S07]  /*91c0*/  FFMA.FTZ R40, R10, R3, R14 ;  /* 0x000000030a287223 */ /* 0x002fce000001000e */
        /* <DEDUP_REMOVED lines=11> */
[----:B-1----:R-:W-:Y:S01]  /*9280*/  FADD.FTZ R40, R20, R39 ;  /* 0x0000002714287221 */ /* 0x002fe20000010000 */
[--C-:B------:R-:W-:Y:S01]  /*9290*/  FFMA.FTZ R39, R55, UR35, -R79.reuse ;  /* 0x0000002337277c23 */ /* 0x100fe2000801084f */
[----:B------:R-:W-:-:S05]  /*92a0*/  FFMA.FTZ R55, R56, UR35, -R79 ;  /* 0x0000002338377c23 */ /* 0x000fca000801084f */
        /* <DEDUP_REMOVED lines=12> */
[----:B------:R-:W-:-:S06]  /*9370*/  FFMA.FTZ R40, R59, UR35, -R79 ;  /* 0x000000233b287c23 */ /* 0x000fcc000801084f */
        /* <DEDUP_REMOVED lines=29> */
[----:B------:R-:W-:-:S06]  /*9550*/  FFMA.FTZ R44, R67, UR35, -R79 ;  /* 0x00000023432c7c23 */ /* 0x000fcc000801084f */
        /* <DEDUP_REMOVED lines=16> */
[----:B--2---:R-:W-:Y:S01]  /*9660*/  FADD.FTZ R3, R81, R48 ;  /* 0x0000003051037221 */ /* 0x004fe20000010000 */
[----:B------:R-:W-:-:S06]  /*9670*/  FFMA.FTZ R48, R72, UR35, -R79 ;  /* 0x0000002348307c23 */ /* 0x000fcc000801084f */
        /* <DEDUP_REMOVED lines=55> */
[----:B--2---:R-:W-:-:S03]  /*99f0*/  FADD.FTZ R4, R75, R64 ;  /* 0x000000404b047221 */ /* 0x004fc60000010000 */
[----:B---3--:R-:W-:Y:S01]  /*9a00*/  FADD.FTZ R3, R60, R3 ;  /* 0x000000033c037221 */ /* 0x008fe20000010000 */
[----:B------:R-:W-:Y:S06]  /*9a10*/  @!P0 BRA `(.L_x_11964) ;  /* 0x0000000000048947 */ /* 0x000fec0003800000 */
[----:B------:R-:W-:Y:S01]  /*9a20*/  BPT.TRAP 0x1 ;  /* 0x000000040000795c */ /* 0x000fe20000300000 */
.L_x_11964:
[----:B------:R-:W1:Y:S01]  /*9a30*/  S2UR UR10, SR_CgaCtaId ;  /* 0x00000000000a79c3 */ /* 0x000e620000008800 */
        /* <DEDUP_REMOVED lines=23> */
[----:B-1----:R-:W-:Y:S01]  /*9bb0*/  UPRMT UR7, UR10, 0x654, UR7 ;  /* 0x000006540a077896 */ /* 0x002fe20008000007 */
        /* <DEDUP_REMOVED lines=10> */
[----:B------:R1:W-:Y:S01]  /*9c60*/  STSM.16.M88.4 [R0+0x21800], R12 ;  /* 0x0218000c00007844 */ /* 0x0003e20000000200 */
[----:B------:R-:W-:Y:S01]  /*9c70*/  F2FP.F16.F32.PACK_AB R33, R81, R35 ;  /* 0x000000235121723e */ /* 0x000fe200000000ff */
[----:B------:R-:W-:Y:S01]  /*9c80*/  UIADD3 UR7, UR39, -0x1, URZ ;  /* 0xffffffff27077890 */ /* 0x000fe2000fffe03f */
[----:B------:R-:W-:Y:S01]  /*9c90*/  F2FP.F16.F32.PACK_AB R32, R46, R45 ;  /* 0x0000002d2e20723e */ /* 0x000fe200000000ff */
[----:B------:R2:W-:Y:S01]  /*9ca0*/  STSM.16.M88.4 [R8], R20 ;  /* 0x0000001408007844 */ /* 0x0005e20000000200 */
[----:B------:R-:W-:Y:S01]  /*9cb0*/  F2FP.F16.F32.PACK_AB R34, R50, R49 ;  /* 0x000000313222723e */ /* 0x000fe200000000ff */
[-C--:B------:R-:W-:Y:S01]  /*9cc0*/  FMUL.FTZ R113, R113, R11.reuse ;  /* 0x0000000b71717220 */ /* 0x080fe20000410000 */
[----:B------:R-:W-:Y:S01]  /*9cd0*/  F2FP.F16.F32.PACK_AB R35, R80, R36 ;  /* 0x000000245023723e */ /* 0x000fe200000000ff */
[----:B------:R4:W-:Y:S01]  /*9ce0*/  STSM.16.M88.4 [R5], R24 ;  /* 0x0000001805007844 */ /* 0x0009e20000000200 */
[----:B------:R-:W-:Y:S01]  /*9cf0*/  R2UR UR10, R142 ;  /* 0x000000008e0a72ca */ /* 0x000fe200000e0000 */
[----:B------:R-:W-:Y:S01]  /*9d00*/  FMUL.FTZ R116, R116, R11 ;  /* 0x0000000b74747220 */ /* 0x000fe20000410000 */
[----:B------:R-:W-:Y:S01]  /*9d10*/  F2FP.F16.F32.PACK_AB R74, R75, R74 ;  /* 0x0000004a4b4a723e */ /* 0x000fe200000000ff */
[----:B------:R4:W-:Y:S01]  /*9d20*/  STSM.16.M88.4 [R2], R28 ;  /* 0x0000001c02007844 */ /* 0x0009e20000000200 */
[----:B------:R-:W-:Y:S01]  /*9d30*/  F2FP.F16.F32.PACK_AB R72, R70, R69 ;  /* 0x000000454648723e */ /* 0x000fe200000000ff */
[----:B------:R-:W-:Y:S01]  /*9d40*/  FMUL.FTZ R117, R117, R11 ;  /* 0x0000000b75757220 */ /* 0x000fe20000410000 */
[----:B------:R-:W-:Y:S01]  /*9d50*/  F2FP.F16.F32.PACK_AB R73, R56, R48 ;  /* 0x000000303849723e */ /* 0x000fe200000000ff */
[----:B------:R4:W-:Y:S01]  /*9d60*/  STSM.16.M88.4 [R0+0x27800], R32 ;  /* 0x0278002000007844 */ /* 0x0009e20000000200 */
[----:B-1----:R-:W-:Y:S01]  /*9d70*/  F2FP.F16.F32.PACK_AB R12, R54, R53 ;  /* 0x00000035360c723e */ /* 0x002fe200000000ff */
[----:B------:R-:W-:Y:S01]  /*9d80*/  FMUL.FTZ R120, R120, R11 ;  /* 0x0000000b78787220 */ /* 0x000fe20000410000 */
[----:B------:R-:W-:Y:S01]  /*9d90*/  F2FP.F16.F32.PACK_AB R13, R55, R39 ;  /* 0x00000027370d723e */ /* 0x000fe200000000ff */
[----:B------:R-:W-:Y:S01]  /*9da0*/  FMUL.FTZ R121, R121, R11 ;  /* 0x0000000b79797220 */ /* 0x000fe20000410000 */
[----:B------:R-:W-:Y:S01]  /*9db0*/  F2FP.F16.F32.PACK_AB R14, R58, R57 ;  /* 0x000000393a0e723e */ /* 0x000fe200000000ff */
[----:B------:R-:W-:Y:S01]  /*9dc0*/  UISETP.GT.AND UP0, UPT, UR39, UR10, UPT ;  /* 0x0000000a2700728c */ /* 0x000fe2000bf04270 */
[----:B------:R-:W-:Y:S01]  /*9dd0*/  F2FP.F16.F32.PACK_AB R15, R52, R40 ;  /* 0x00000028340f723e */ /* 0x000fe200000000ff */
[----:B------:R-:W-:Y:S01]  /*9de0*/  FMUL.FTZ R124, R124, R11 ;  /* 0x0000000b7c7c7220 */ /* 0x000fe20000410000 */
[----:B--2---:R-:W-:Y:S01]  /*9df0*/  F2FP.F16.F32.PACK_AB R20, R62, R61 ;  /* 0x0000003d3e14723e */ /* 0x004fe200000000ff */
[----:B------:R-:W-:Y:S01]  /*9e00*/  UMOV UR39, UR7 ;  /* 0x0000000700277c82 */ /* 0x000fe20008000000 */
[----:B------:R-:W-:Y:S01]  /*9e10*/  F2FP.F16.F32.PACK_AB R21, R51, R43 ;  /* 0x0000002b3315723e */ /* 0x000fe200000000ff */
[----:B------:R4:W-:Y:S01]  /*9e20*/  STSM.16.M88.4 [R9], R12 ;  /* 0x0000000c09007844 */ /* 0x0009e20000000200 */
[----:B------:R-:W-:Y:S01]  /*9e30*/  F2FP.F16.F32.PACK_AB R22, R66, R65 ;  /* 0x000000414216723e */ /* 0x000fe200000000ff */
[----:B------:R-:W-:Y:S01]  /*9e40*/  UMOV UR7, UR4 ;  /* 0x0000000400077c82 */ /* 0x000fe20008000000 */
[----:B------:R-:W-:Y:S01]  /*9e50*/  F2FP.F16.F32.PACK_AB R23, R47, R44 ;  /* 0x0000002c2f17723e */ /* 0x000fe200000000ff */
[----:B------:R-:W-:Y:S01]  /*9e60*/  FMUL.FTZ R125, R125, R11 ;  /* 0x0000000b7d7d7220 */ /* 0x000fe20000410000 */
[----:B------:R-:W-:Y:S01]  /*9e70*/  F2FP.F16.F32.PACK_AB R75, R60, R59 ;  /* 0x0000003b3c4b723e */ /* 0x000fe200000000ff */
[-C--:B------:R-:W-:Y:S01]  /*9e80*/  FMUL.FTZ R128, R128, R11.reuse ;  /* 0x0000000b80807220 */ /* 0x080fe20000410000 */
[----:B------:R-:W-:Y:S01]  /*9e90*/  PLOP3.LUT P1, PT, PT, PT, UP0, 0x80, 0x0 ;  /* 0x000000000000781c */ /* 0x000fe20003f2f008 */
[----:B------:R4:W-:Y:S01]  /*9ea0*/  STSM.16.M88.4 [R5+0x6000], R20 ;  /* 0x0060001405007844 */ /* 0x0009e20000000200 */
[-C--:B------:R-:W-:Y:S01]  /*9eb0*/  FMUL.FTZ R129, R129, R11.reuse ;  /* 0x0000000b81817220 */ /* 0x080fe20000410000 */
[-C--:B------:R-:W-:Y:S01]  /*9ec0*/  FMUL.FTZ R132, R132, R11.reuse ;  /* 0x0000000b84847220 */ /* 0x080fe20000410000 */
[----:B------:R-:W-:Y:S01]  /*9ed0*/  FMUL.FTZ R133, R133, R11 ;  /* 0x0000000b85857220 */ /* 0x000fe20000410000 */
        /* <DEDUP_REMOVED lines=9> */
[----:B-1----:R-:W1:Y:S01]  /*9f70*/  FENCE.VIEW.ASYNC.S ;  /* 0x00000000000073c6 */ /* 0x002e620000000000 */
        /* <DEDUP_REMOVED lines=23> */
[----:B-1----:R-:W-:Y:S01]  /*a0f0*/  NOP ;  /* 0x0000000000007918 */ /* 0x002fe20000000000 */
[----:B----4-:R-:W-:Y:S05]  /*a100*/  @P1 BRA `(.L_x_11965) ;  /* 0xffffffd800001947 */ /* 0x010fea000383ffff */
.L_x_11954:
[----:B------:R-:W-:Y:S06]  /*a110*/  BAR.ARV 0x8, 0x200 ;  /* 0x0208000000007b1d */ /* 0x000fec0000002000 */
[----:B------:R-:W-:Y:S05]  /*a120*/  @!P0 BRA `(.L_x_11966) ;  /* 0x0000000000048947 */ /* 0x000fea0003800000 */
[----:B------:R-:W-:Y:S01]  /*a130*/  BPT.TRAP 0x1 ;  /* 0x000000040000795c */ /* 0x000fe20000300000 */
.L_x_11966:
[----:B------:R-:W-:Y:S01]  /*a140*/  ULEA UR5, UR4, UR38, 0x3 ;  /* 0x0000002604057291 */ /* 0x000fe2000f8e183f */
[----:B------:R-:W-:-:S04]  /*a150*/  MOV R0, UR6 ;  /* 0x0000000600007c02 */ /* 0x000fc80008000f00 */
[----:B------:R-:W-:-:S04]  /*a160*/  SHF.L.U32 R0, R0, 0x1f, RZ ;  /* 0x0000001f00007819 */ /* 0x000fc800000006ff */
[----:B------:R1:W2:Y:S01]  /*a170*/  SYNCS.PHASECHK.TRANS64.TRYWAIT P1, [UR5+0x2d850], R0 ;  /* 0x02d85000ff0075a7 */ /* 0x0002a20008020145 */
[----:B------:R-:W-:Y:S05]  /*a180*/  @!P0 BRA `(.L_x_11967) ;  /* 0x0000000000048947 */ /* 0x000fea0003800000 */
[----:B------:R-:W-:Y:S01]  /*a190*/  BPT.TRAP 0x1 ;  /* 0x000000040000795c */ /* 0x000fe20000300000 */
.L_x_11967:
[----:B--2---:R-:W-:Y:S05]  /*a1a0*/  @P1 BRA `(.L_x_11968) ;  /* 0x0000000000081947 */ /* 0x004fea0003800000 */
[----:B------:R-:W2:Y:S02]  /*a1b0*/  SYNCS.PHASECHK.TRANS64.TRYWAIT P1, [UR5+0x2d850], R0 ;  /* 0x02d85000ff0075a7 */ /* 0x000ea40008020145 */
[----:B--2---:R-:W-:Y:S05]  /*a1c0*/  @!P1 BRA `(.L_x_11969) ;  /* 0x0000005c00289947 */ /* 0x004fea0003800000 */
.L_x_11968:
[----:B------:R-:W-:Y:S01]  /*a1d0*/  UIADD3 UR38, UR38, 0x400, URZ ;  /* 0x0000040026267890 */ /* 0x000fe2000fffe03f */
[----:B------:R-:W-:Y:S01]  /*a1e0*/  R2UR UR6, R141 ;  /* 0x000000008d0672ca */ /* 0x000fe200000e0000 */
[----:B------:R-:W-:Y:S01]  /*a1f0*/  WARPGROUP.ARRIVE ;  /* 0x00000000000079c5 */ /* 0x000fe20000000000 */
[----:B------:R-:W-:Y:S01]  /*a200*/  UMOV UR9, 0x40000040 ;  /* 0x4000004000097882 */ /* 0x000fe20000000000 */
[----:B------:R-:W-:Y:S01]  /*a210*/  USHF.R.U32.HI UR38, URZ, 0x4, UR38 ;  /* 0x000000043f267899 */ /* 0x000fe20008011626 */
[----:B--23--:R-:W2:Y:S01]  /*a220*/  SHFL.BFLY PT, R5, R4, 0x2, 0x1f ;  /* 0x0c401f0004057f89 */ /* 0x00cea200000e0000 */
[----:B------:R-:W-:Y:S01]  /*a230*/  UMOV UR11, 0x80000020 ;  /* 0x80000020000b7882 */ /* 0x000fe20000000000 */
[----:B------:R-:W-:Y:S01]  /*a240*/  IMAD.U32 R12, RZ, RZ, UR35 ;  /* 0x00000023ff0c7e24 */ /* 0x000fe2000f8e00ff */
[----:B------:R-:W-:Y:S01]  /*a250*/  ULOP3.LUT UR38, UR38, 0x3fff, URZ, 0xc0, !UPT ;  /* 0x00003fff26267892 */ /* 0x000fe2000f8ec03f */
[----:B-1----:R-:W1:Y:S03]  /*a260*/  SHFL.BFLY PT, R0, R3, 0x2, 0x1f ;  /* 0x0c401f0003007f89 */ /* 0x002e6600000e0000 */
[----:B------:R-:W-:-:S02]  /*a270*/  ULOP3.LUT UR38, UR38, 0x2000000, URZ, 0xfc, !UPT ;  /* 0x0200000026267892 */ /* 0x000fc4000f8efc3f */
[----:B------:R-:W-:Y:S02]  /*a280*/  ULOP3.LUT UR6, UR6, 0x10000, URZ, 0xfc, !UPT ;  /* 0x0001000006067892 */ /* 0x000fe4000f8efc3f */
[----:B------:R-:W-:-:S05]  /*a290*/  UIMAD UR4, UR4, 0x600, UR38 ;  /* 0x00000600040478a4 */ /* 0x000fca000f8e0226 */
[----:B------:R-:W-:Y:S02]  /*a2a0*/  UMOV UR8, UR6 ;  /* 0x0000000600087c82 */ /* 0x000fe40008000000 */
[----:B------:R-:W-:Y:S02]  /*a2b0*/  UMOV UR10, UR4 ;  /* 0x00000004000a7c82 */ /* 0x000fe40008000000 */
[----:B------:R-:W-:Y:S01]  /*a2c0*/  HGMMA.64x96x16.F32 R88, gdesc[UR8].tnspB, R88, gsb0 ;  /* 0x41600000085879f0 */ /* 0x000fe20008000858 */
[----:B------:R-:W-:Y:S02]  /*a2d0*/  UIADD3 UR8, UR6, 0x2, URZ ;  /* 0x0000000206087890 */ /* 0x000fe4000fffe03f */
[----:B------:R-:W-:Y:S01]  /*a2e0*/  UIADD3 UR10, UR4, 0x40, URZ ;  /* 0x00000040040a7890 */ /* 0x000fe2000fffe03f */
[----:B--2---:R-:W-:Y:S01]  /*a2f0*/  FADD.FTZ R5, R5, R4 ;  /* 0x0000000405057221 */ /* 0x004fe20000010000 */
[----:B------:R-:W-:Y:S01]  /*a300*/  UMOV UR9, 0x40000040 ;  /* 0x4000004000097882 */ /* 0x000fe20000000000 */
[----:B------:R-:W-:Y:S01]  /*a310*/  UMOV UR11, 0x80000020 ;  /* 0x80000020000b7882 */ /* 0x000fe20000000000 */
[----:B------:R-:W-:-:S02]  /*a320*/  IMAD.U32 R4, RZ, RZ, UR35 ;  /* 0x00000023ff047e24 */ /* 0x000fc4000f8e00ff */
[----:B-1----:R-:W-:Y:S01]  /*a330*/  FADD.FTZ R2, R0, R3 ;  /* 0x0000000300027221 */ /* 0x002fe20000010000 */
[----:B------:R-:W-:Y:S01]  /*a340*/  IMAD.MOV.U32 R3, RZ, RZ, RZ ;  /* 0x000000ffff037224 */ /* 0x000fe200078e00ff */
[----:B------:R-:W1:Y:S04]  /*a350*/  SHFL.BFLY PT, R0, R5, 0x1, 0x1f ;  /* 0x0c201f0005007f89 */ /* 0x000e6800000e0000 */
[----:B------:R-:W2:Y:S01]  /*a360*/  SHFL.BFLY PT, R7, R2, 0x1, 0x1f ;  /* 0x0c201f0002077f89 */ /* 0x000ea200000e0000 */
[----:B-1----:R-:W-:Y:S01]  /*a370*/  FADD.FTZ R10, R5, R0 ;  /* 0x00000000050a7221 */ /* 0x002fe20000010000 */
[----:B------:R-:W-:Y:S02]  /*a380*/  IMAD.MOV.U32 R0, RZ, RZ, -0x800000 ;  /* 0xff800000ff007424 */ /* 0x000fe400078e00ff */
[----:B--2---:R-:W-:-:S02]  /*a390*/  FADD.FTZ R11, R2, R7 ;  /* 0x00000007020b7221 */ /* 0x004fc40000010000 */
[----:B------:R-:W-:Y:S01]  /*a3a0*/  FSETP.NE.FTZ.AND P1, PT, R10, RZ, PT ;  /* 0x000000ff0a00720b */ /* 0x000fe20003f35000 */
[----:B------:R-:W-:Y:S01]  /*a3b0*/  IMAD.MOV.U32 R7, RZ, RZ, RZ ;  /* 0x000000ffff077224 */ /* 0x000fe200078e00ff */
[----:B------:R-:W-:Y:S02]  /*a3c0*/  MOV R2, 0xff800000 ;  /* 0xff80000000027802 */ /* 0x000fe40000000f00 */
[----:B------:R-:W-:-:S09]  /*a3d0*/  FSETP.NE.FTZ.AND P2, PT, R11, RZ, PT ;  /* 0x000000ff0b00720b */ /* 0x000fd20003f55000 */
[----:B------:R-:W1:Y:S01]  /*a3e0*/  @P1 MUFU.LG2 R6, R10 ;  /* 0x0000000a00061308 */ /* 0x000e620000000c00 */
[----:B------:R-:W-:-:S03]  /*a3f0*/  @P1 FMUL.FTZ R4, R4, 0.69314718246459960938 ;  /* 0x3f31721804041820 */ /* 0x000fc60000410000 */
[----:B------:R-:W-:-:S04]  /*a400*/  @P2 FMUL.FTZ R12, R12, 0.69314718246459960938 ;  /* 0x3f3172180c0c2820 */ /* 0x000fc80000410000 */
[----:B------:R-:W2:Y:S08]  /*a410*/  @P2 MUFU.LG2 R8, R11 ;  /* 0x0000000b00082308 */ /* 0x000eb00000000c00 */
[----:B------:R3:W4:Y:S01]  /*a420*/  @P1 MUFU.RCP R3, R10 ;  /* 0x0000000a00031308 */ /* 0x0007220000001000 */
[----:B-1----:R-:W-:-:S04]  /*a430*/  @P1 FMUL.FTZ R5, R6, 0.69314718246459960938 ;  /* 0x3f31721806051820 */ /* 0x002fc80000410000 */
[----:B------:R-:W-:-:S03]  /*a440*/  @P1 FFMA.FTZ R2, R4, R71, R5 ;  /* 0x0000004704021223 */ /* 0x000fc60000010005 */
[----:B------:R3:W1:Y:S01]  /*a450*/  @P2 MUFU.RCP R7, R11 ;  /* 0x0000000b00072308 */ /* 0x0006620000001000 */
[----:B--2---:R-:W-:-:S04]  /*a460*/  @P2 FMUL.FTZ R9, R8, 0.69314718246459960938 ;  /* 0x3f31721808092820 */ /* 0x004fc80000410000 */
        /* <DEDUP_REMOVED lines=47> */
[----:B-1-34-:R-:W-:Y:S05]  /*a760*/  @!P0 BRA `(.L_x_11970) ;  /* 0x0000000000048947 */ /* 0x01afea0003800000 */
[----:B------:R-:W-:Y:S01]  /*a770*/  BPT.TRAP 0x1 ;  /* 0x000000040000795c */ /* 0x000fe20000300000 */
.L_x_11970:
[----:B------:R-:W1:Y:S01]  /*a780*/  S2UR UR4, SR_CgaCtaId ;  /* 0x00000000000479c3 */ /* 0x000e620000008800 */
        /* <DEDUP_REMOVED lines=23> */
[----:B-1----:R-:W-:Y:S01]  /*a900*/  UPRMT UR5, UR4, 0x654, UR5 ;  /* 0x0000065404057896 */ /* 0x002fe20008000005 */
        /* <DEDUP_REMOVED lines=28> */
.L_x_11934:
[----:B------:R-:W-:Y:S05]  /*aad0*/  @P0 BRA `(.L_x_11971) ;  /* 0x0000001000940947 */ /* 0x000fea0003800000 */
[----:B------:R-:W2:Y:S01]  /*aae0*/  LDL R4, [R1+0x4] ;  /* 0x0000040001047983 */ /* 0x000ea20000100800 */
[----:B------:R-:W1:Y:S01]  /*aaf0*/  LDC R7, c[0x0][0xbe8] ;  /* 0x0002fa00ff077b82 */ /* 0x000e620000000800 */
[----:B------:R-:W-:Y:S01]  /*ab00*/  ULDC.64 UR8, c[0x0][0xbd0] ;  /* 0x0002f40000087ab9 */ /* 0x000fe20000000a00 */
[----:B------:R-:W-:Y:S01]  /*ab10*/  BSSY B0, `(.L_x_11972) ;  /* 0x00000d5000007945 */ /* 0x000fe20003800000 */
[----:B------:R-:W3:Y:S01]  /*ab20*/  S2R R3, SR_TID.X ;  /* 0x0000000000037919 */ /* 0x000ee20000002100 */
[----:B------:R-:W4:Y:S04]  /*ab30*/  S2R R21, SR_CTAID.X ;  /* 0x0000000000157919 */ /* 0x000f280000002500 */
[----:B------:R-:W5:Y:S08]  /*ab40*/  S2UR UR12, SR_CTAID.Z ;  /* 0x00000000000c79c3 */ /* 0x000f700000002700 */
[----:B------:R-:W0:Y:S08]  /*ab50*/  LDC.64 R14, c[0x0][0xbd8] ;  /* 0x0002f600ff0e7b82 */ /* 0x000e300000000a00 */
[----:B------:R-:W-:Y:S01]  /*ab60*/  BAR.SYNC.DEFER_BLOCKING 0x1, 0x180 ;  /* 0x0046000000007b1d */ /* 0x000fe20000010000 */
[----:B-1----:R-:W-:-:S07]  /*ab70*/  ISETP.NE.AND P0, PT, R7, 0x1, PT ;  /* 0x000000010700780c */ /* 0x002fce0003f05270 */
[----:B------:R-:W1:Y:S01]  /*ab80*/  S2UR UR11, SR_CTAID.Y ;  /* 0x00000000000b79c3 */ /* 0x000e620000002600 */
[----:B-----5:R-:W-:-:S07]  /*ab90*/  USHF.R.S32.HI UR10, URZ, 0x1f, UR12 ;  /* 0x0000001f3f0a7899 */ /* 0x020fce000801140c */
[----:B------:R-:W1:Y:S08]  /*aba0*/  LDC R20, c[0x0][0xc50] ;  /* 0x00031400ff147b82 */ /* 0x000e700000000800 */
[----:B------:R-:W5:Y:S08]  /*abb0*/  LDC.64 R18, c[0x0][0xb40] ;  /* 0x0002d000ff127b82 */ /* 0x000f700000000a00 */
[----:B------:R-:W5:Y:S08]  /*abc0*/  @P0 LDC R16, c[0x0][0xbf0] ;  /* 0x0002fc00ff100b82 */ /* 0x000f700000000800 */
[----:B------:R-:W5:Y:S08]  /*abd0*/  @P0 LDC R25, c[0x0][0xbec] ;  /* 0x0002fb00ff190b82 */ /* 0x000f700000000800 */
[----:B------:R-:W5:Y:S01]  /*abe0*/  @P0 LDC R22, c[0x0][0xbf0] ;  /* 0x0002fc00ff160b82 */ /* 0x000f620000000800 */
[----:B--2---:R-:W-:Y:S01]  /*abf0*/  R2UR UR13, R4 ;  /* 0x00000000040d72ca */ /* 0x004fe200000e0000 */
[----:B---3--:R-:W-:-:S05]  /*ac00*/  VIADD R4, R3, 0xffffff80 ;  /* 0xffffff8003047836 */ /* 0x008fca0000000000 */
        /* <DEDUP_REMOVED lines=26> */
[----:B-1----:R-:W-:Y:S01]  /*adb0*/  IMAD R23, R20, R17, UR11 ;  /* 0x0000000b14177e24 */ /* 0x002fe2000f8e0211 */
[----:B------:R-:W-:Y:S02]  /*adc0*/  LOP3.LUT R8, R5, 0x1ffffffe, RZ, 0xc0, !PT ;  /* 0x1ffffffe05087812 */ /* 0x000fe400078ec0ff */
[----:B------:R-:W-:Y:S02]  /*add0*/  LOP3.LUT R12, R12, 0xfffffff8, RZ, 0xc0, !PT ;  /* 0xfffffff80c0c7812 */ /* 0x000fe400078ec0ff */
[----:B------:R-:W-:Y:S02]  /*ade0*/  SHF.R.S32.HI R5, RZ, 0x5, R10 ;  /* 0x00000005ff057819 */ /* 0x000fe4000001140a */
[----:B------:R-:W-:Y:S01]  /*adf0*/  IADD3 R4, R11, -R12, RZ ;  /* 0x8000000c0b047210 */ /* 0x000fe20007ffe0ff */
[----:B------:R-:W-:Y:S01]  /*ae00*/  IMAD.IADD R11, R13, 0x1, -R8 ;  /* 0x000000010d0b7824 */ /* 0x000fe200078e0a08 */
[----:B------:R-:W-:Y:S01]  /*ae10*/  LOP3.LUT R6, R6, 0x7ffffffc, RZ, 0xc0, !PT ;  /* 0x7ffffffc06067812 */ /* 0x000fe200078ec0ff */
[----:B------:R-:W1:Y:S01]  /*ae20*/  @P0 LDC R13, c[0x0][0xbec] ;  /* 0x0002fb00ff0d0b82 */ /* 0x000e620000000800 */
[----:B0-----:R-:W-:-:S02]  /*ae30*/  IMAD R12, R14, UR10, RZ ;  /* 0x0000000a0e0c7c24 */ /* 0x001fc4000f8e02ff */
[----:B------:R-:W-:Y:S02]  /*ae40*/  IMAD R8, R5, 0x10, R4 ;  /* 0x0000001005087824 */ /* 0x000fe400078e0204 */
[----:B------:R-:W-:Y:S01]  /*ae50*/  IMAD.U32 R5, RZ, RZ, UR5 ;  /* 0x00000005ff057e24 */ /* 0x000fe2000f8e00ff */
[----:B------:R-:W-:Y:S01]  /*ae60*/  MOV R5, UR6 ;  /* 0x0000000600057c02 */ /* 0x000fe20008000f00 */
[----:B------:R-:W-:Y:S01]  /*ae70*/  IMAD R10, R9, 0x40, R8 ;  /* 0x00000040090a7824 */ /* 0x000fe200078e0208 */
[----:B------:R-:W-:Y:S01]  /*ae80*/  UIMAD UR6, UR13, UR9, UR7 ;  /* 0x000000090d0672a4 */ /* 0x000fe2000f8e0207 */
[----:B------:R-:W-:Y:S01]  /*ae90*/  IMAD.U32 R4, RZ, RZ, UR4 ;  /* 0x00000004ff047e24 */ /* 0x000fe2000f8e00ff */
[----:B------:R-:W-:Y:S01]  /*aea0*/  UIMAD.WIDE.U32 UR4, UR13, UR8, URZ ;  /* 0x000000080d0472a5 */ /* 0x000fe2000f8e003f */
[----:B------:R-:W-:Y:S02]  /*aeb0*/  IMAD R8, R11, 0x8, R10 ;  /* 0x000000080b087824 */ /* 0x000fe400078e020a */
[----:B------:R-:W-:Y:S01]  /*aec0*/  IMAD R15, R15, UR12, R12 ;  /* 0x0000000c0f0f7c24 */ /* 0x000fe2000f8e020c */
[----:B------:R-:W-:Y:S01]  /*aed0*/  UIADD3 UR6, UR5, UR6, URZ ;  /* 0x0000000605067290 */ /* 0x000fe2000fffe03f */
[----:B----4-:R-:W-:Y:S01]  /*aee0*/  IMAD R12, R21, 0xc0, R8 ;  /* 0x000000c0150c7824 */ /* 0x010fe200078e0208 */
[----:B------:R-:W-:Y:S01]  /*aef0*/  ULDC.64 UR8, c[0x0][0xb28] ;  /* 0x0002ca0000087ab9 */ /* 0x000fe20000000a00 */
[----:B------:R-:W-:-:S02]  /*af00*/  IMAD.U32 R9, RZ, RZ, UR5 ;  /* 0x00000005ff097e24 */ /* 0x000fc4000f8e00ff */
[----:B------:R-:W-:Y:S01]  /*af10*/  IMAD.WIDE.U32 R4, R14, UR12, R4 ;  /* 0x0000000c0e047c25 */ /* 0x000fe2000f8e0004 */
[----:B------:R-:W-:Y:S01]  /*af20*/  MOV R9, UR6 ;  /* 0x0000000600097c02 */ /* 0x000fe20008000f00 */
[----:B------:R-:W-:Y:S02]  /*af30*/  ULDC.64 UR6, c[0x0][0xb48] ;  /* 0x0002d20000067ab9 */ /* 0x000fe40000000a00 */
[----:B------:R-:W-:Y:S01]  /*af40*/  IMAD.U32 R8, RZ, RZ, UR4 ;  /* 0x00000004ff087e24 */ /* 0x000fe2000f8e00ff */
[----:B------:R-:W-:Y:S01]  /*af50*/  ULDC.64 UR4, c[0x0][0xbe0] ;  /* 0x0002f80000047ab9 */ /* 0x000fe20000000a00 */
[----:B-1----:R-:W-:-:S04]  /*af60*/  @P0 IMAD.HI.U32 R13, R12, R13, RZ ;  /* 0x0000000d0c0d0227 */ /* 0x002fc800078e00ff */
[C---:B-----5:R-:W-:Y:S02]  /*af70*/  IMAD R14, R18.reuse, UR10, RZ ;  /* 0x0000000a120e7c24 */ /* 0x060fe4000f8e02ff */
[----:B------:R-:W-:Y:S01]  /*af80*/  IMAD.MOV.U32 R11, RZ, RZ, R12 ;  /* 0x000000ffff0b7224 */ /* 0x000fe200078e000c */
[----:B------:R-:W-:Y:S01]  /*af90*/  @P0 SHF.R.U32.HI R11, RZ, R16, R13 ;  /* 0x00000010ff0b0219 */ /* 0x000fe2000001160d */
[----:B------:R-:W-:Y:S01]  /*afa0*/  IMAD.IADD R5, R5, 0x1, R15 ;  /* 0x0000000105057824 */ /* 0x000fe200078e020f */
[----:B------:R-:W-:Y:S01]  /*afb0*/  SHF.R.S32.HI R16, RZ, 0x1f, R23 ;  /* 0x0000001fff107819 */ /* 0x000fe20000011417 */
[----:B------:R-:W-:Y:S02]  /*afc0*/  IMAD R15, R19, UR12, R14 ;  /* 0x0000000c130f7c24 */ /* 0x000fe4000f8e020e */
[----:B------:R-:W-:-:S04]  /*afd0*/  IMAD.WIDE.U32 R8, R18, UR12, R8 ;  /* 0x0000000c12087c25 */ /* 0x000fc8000f8e0008 */
[----:B------:R-:W-:Y:S01]  /*afe0*/  @P0 IMAD.HI.U32 R25, R12, R25, RZ ;  /* 0x000000190c190227 */ /* 0x000fe200078e00ff */
[----:B------:R-:W-:-:S03]  /*aff0*/  IADD3 R9, R9, R15, RZ ;  /* 0x0000000f09097210 */ /* 0x000fc60007ffe0ff */
        /* <DEDUP_REMOVED lines=42> */
[----:B------:R-:W-:Y:S01]  /*b2a0*/  SHFL.IDX PT, R10, R14, 0x1, 0x1c1f ;  /* 0x003c1f000e0a7f89 */ /* 0x000fe200000e0000 */
[----:B------:R-:W-:Y:S01]  /*b2b0*/  LEA.HI.X R22, R8, UR9, R5, 0x2, P1 ;  /* 0x0000000908167c11 */ /* 0x000fe200088f1405 */
[----:B0-----:R-:W-:Y:S01]  /*b2c0*/  ULEA UR4, UR5, UR4, 0x18 ;  /* 0x0000000405047291 */ /* 0x001fe2000f8ec03f */
[----:B------:R-:W-:Y:S01]  /*b2d0*/  IMAD R19, R7, UR6, RZ ;  /* 0x0000000607137c24 */ /* 0x000fe2000f8e02ff */
[----:B------:R-:W-:Y:S01]  /*b2e0*/  SHFL.IDX PT, R8, R14, RZ, 0x1c1f ;  /* 0x001c1fff0e087589 */ /* 0x000fe200000e0000 */
[C---:B------:R-:W-:Y:S01]  /*b2f0*/  LOP3.LUT P0, RZ, R3.reuse, 0x3, RZ, 0xc0, !PT ;  /* 0x0000000303ff7812 */ /* 0x040fe2000780c0ff */
[C---:B------:R-:W-:Y:S01]  /*b300*/  VIADD R18, R12.reuse, 0x8 ;  /* 0x000000080c127836 */ /* 0x040fe20000000000 */
[----:B------:R-:W-:Y:S01]  /*b310*/  UIADD3 UR4, UR4, 0x2d820, URZ ;  /* 0x0002d82004047890 */ /* 0x000fe2000fffe03f */
[----:B------:R-:W0:Y:S01]  /*b320*/  SHFL.IDX PT, R9, R13, RZ, 0x1c1f ;  /* 0x001c1fff0d097589 */ /* 0x000e2200000e0000 */
[-C--:B------:R-:W-:Y:S01]  /*b330*/  ISETP.GE.OR P1, PT, R12, R19.reuse, P0 ;  /* 0x000000130c00720c */ /* 0x080fe20000726670 */
[----:B------:R-:W-:Y:S01]  /*b340*/  IMAD.IADD R3, R3, 0x1, -R6 ;  /* 0x0000000103037824 */ /* 0x000fe200078e0a06 */
[-C--:B------:R-:W-:Y:S01]  /*b350*/  ISETP.GE.OR P0, PT, R18, R19.reuse, P0 ;  /* 0x000000131200720c */ /* 0x080fe20000706670 */
[----:B------:R-:W1:Y:S01]  /*b360*/  SHFL.IDX PT, R11, R13, 0x1, 0x1c1f ;  /* 0x003c1f000d0b7f89 */ /* 0x000e6200000e0000 */
[----:B------:R-:W-:Y:S01]  /*b370*/  UPRMT UR4, URZ, 0x654, UR4 ;  /* 0x000006543f047896 */ /* 0x000fe20008000004 */
[----:B------:R-:W-:Y:S01]  /*b380*/  ISETP.GE.AND P2, PT, R12, R19, PT ;  /* 0x000000130c00720c */ /* 0x000fe20003f46270 */
[----:B------:R-:W-:Y:S01]  /*b390*/  IMAD.SHL.U32 R3, R3, 0x2, RZ ;  /* 0x0000000203037824 */ /* 0x000fe200078e00ff */
[----:B------:R2:W3:Y:S04]  /*b3a0*/  SHFL.IDX PT, R4, R20, RZ, 0x1c1f ;  /* 0x001c1fff14047589 */ /* 0x0004e800000e0000 */
[----:B------:R2:W4:Y:S02]  /*b3b0*/  SHFL.IDX PT, R5, R22, RZ, 0x1c1f ;  /* 0x001c1fff16057589 */ /* 0x00052400000e0000 */
[----:B------:R-:W-:Y:S02]  /*b3c0*/  SYNCS.ARRIVE.TRANS64.RED.A1T0 RZ, [UR4], RZ ;  /* 0x000000ffffff79a7 */ /* 0x000fe40008100404 */
        /* <DEDUP_REMOVED lines=25> */
[----:B------:R0:W-:Y:S01]  /*b560*/  @!P0 ST.E.64 desc[UR36][R6.64], R88 ;  /* 0x0000005806008985 */ /* 0x0001e2000c101b24 */
[C---:B------:R-:W-:Y:S01]  /*b570*/  IADD3 R2, R3.reuse, 0x30, RZ ;  /* 0x0000003003027810 */ /* 0x040fe20007ffe0ff */
        /* <DEDUP_REMOVED lines=8> */
[----:B------:R-:W-:-:S02]  /*b600*/  @!P4 IMAD.WIDE R14, R15, 0x4, R4 ;  /* 0x000000040f0ec825 */ /* 0x000fc400078e0204 */
[----:B------:R3:W-:Y:S01]  /*b610*/  @!P3 ST.E.64 desc[UR36][R12.64], R100 ;  /* 0x000000640c00b985 */ /* 0x0007e2000c101b24 */
[----:B------:R-:W-:Y:S01]  /*b620*/  ISETP.GE.AND P3, PT, R17, UR4, PT ;  /* 0x0000000411007c0c */ /* 0x000fe2000bf66270 */
[C---:B0-----:R-:W-:Y:S02]  /*b630*/  VIADD R7, R3.reuse, 0x50 ;  /* 0x0000005003077836 */ /* 0x041fe40000000000 */
[C---:B------:R-:W-:Y:S01]  /*b640*/  VIADD R6, R3.reuse, 0x48 ;  /* 0x0000004803067836 */ /* 0x040fe20000000000 */
[----:B-1----:R-:W-:Y:S01]  /*b650*/  IADD3 R9, R3, 0x58, RZ ;  /* 0x0000005803097810 */ /* 0x002fe20007ffe0ff */
[----:B------:R0:W-:Y:S01]  /*b660*/  @!P4 ST.E.64 desc[UR36][R14.64], R104 ;  /* 0x000000680e00c985 */ /* 0x0001e2000c101b24 */
[----:B------:R-:W-:Y:S02]  /*b670*/  ISETP.GE.AND P5, PT, R7, UR4, PT ;  /* 0x0000000407007c0c */ /* 0x000fe4000bfa6270 */
[----:B------:R-:W-:Y:S02]  /*b680*/  ISETP.GE.AND P4, PT, R6, UR4, PT ;  /* 0x0000000406007c0c */ /* 0x000fe4000bf86270 */
[----:B------:R-:W-:-:S02]  /*b690*/  ISETP.GE.AND P6, PT, R9, UR4, PT ;  /* 0x0000000409007c0c */ /* 0x000fc4000bfc6270 */
[----:B------:R-:W-:Y:S02]  /*b6a0*/  @!P0 LEA.HI R0, R0, R0, RZ, 0x1 ;  /* 0x0000000000008211 */ /* 0x000fe400078f08ff */
[----:B------:R-:W-:Y:S02]  /*b6b0*/  @!P1 LEA.HI R2, R2, R2, RZ, 0x1 ;  /* 0x0000000202029211 */ /* 0x000fe400078f08ff */
[----:B------:R-:W-:Y:S02]  /*b6c0*/  @!P2 LEA.HI R16, R16, R16, RZ, 0x1 ;  /* 0x000000101010a211 */ /* 0x000fe400078f08ff */
[----:B------:R-:W-:Y:S02]  /*b6d0*/  @!P3 LEA.HI R17, R17, R17, RZ, 0x1 ;  /* 0x000000111111b211 */ /* 0x000fe400078f08ff */
[----:B------:R-:W-:Y:S02]  /*b6e0*/  @!P5 LEA.HI R8, R7, R7, RZ, 0x1 ;  /* 0x000000070708d211 */ /* 0x000fe400078f08ff */
[----:B------:R-:W-:-:S02]  /*b6f0*/  @!P4 LEA.HI R6, R6, R6, RZ, 0x1 ;  /* 0x000000060606c211 */ /* 0x000fc400078f08ff */
[----:B--2---:R-:W-:Y:S02]  /*b700*/  @!P6 LEA.HI R10, R9, R9, RZ, 0x1 ;  /* 0x00000009090ae211 */ /* 0x004fe400078f08ff */
[----:B------:R-:W-:Y:S02]  /*b710*/  @!P0 LOP3.LUT R7, R0, 0xfffffffe, RZ, 0xc0, !PT ;  /* 0xfffffffe00078812 */ /* 0x000fe400078ec0ff */
[----:B------:R-:W-:Y:S02]  /*b720*/  @!P1 LOP3.LUT R9, R2, 0xfffffffe, RZ, 0xc0, !PT ;  /* 0xfffffffe02099812 */ /* 0x000fe400078ec0ff */
[----:B------:R-:W-:Y:S02]  /*b730*/  @!P2 LOP3.LUT R11, R16, 0xfffffffe, RZ, 0xc0, !PT ;  /* 0xfffffffe100ba812 */ /* 0x000fe400078ec0ff */
[----:B---3--:R-:W-:Y:S02]  /*b740*/  @!P3 LOP3.LUT R13, R17, 0xfffffffe, RZ, 0xc0, !PT ;  /* 0xfffffffe110db812 */ /* 0x008fe400078ec0ff */
[----:B0-----:R-:W-:Y:S01]  /*b750*/  @!P4 LOP3.LUT R15, R6, 0xfffffffe, RZ, 0xc0, !PT ;  /* 0xfffffffe060fc812 */ /* 0x001fe200078ec0ff */
[----:B------:R-:W-:Y:S01]  /*b760*/  @!P0 IMAD.WIDE R6, R7, 0x4, R4 ;  /* 0x0000000407068825 */ /* 0x000fe200078e0204 */
[----:B------:R-:W-:-:S02]  /*b770*/  @!P5 LOP3.LUT R17, R8, 0xfffffffe, RZ, 0xc0, !PT ;  /* 0xfffffffe0811d812 */ /* 0x000fc400078ec0ff */
        /* <DEDUP_REMOVED lines=14> */
.L_x_11973:
[----:B------:R-:W-:Y:S05]  /*b860*/  BSYNC B0 ;  /* 0x0000000000007941 */ /* 0x000fea0003800000 */
.L_x_11972:
[----:B------:R-:W-:Y:S01]  /*b870*/  ISETP.GE.AND P0, PT, R18, R19, PT ;  /* 0x000000131200720c */ /* 0x000fe20003f06270 */
[----:B0-----:R0:W1:Y:S04]  /*b880*/  SHFL.IDX PT, R15, R22, 0x1, 0x1c1f ;  /* 0x003c1f00160f7f89 */ /* 0x00106800000e0000 */
[----:B------:R0:W0:Y:S08]  /*b890*/  SHFL.IDX PT, R14, R20, 0x1, 0x1c1f ;  /* 0x003c1f00140e7f89 */ /* 0x00003000000e0000 */
[----:B------:R-:W-:Y:S05]  /*b8a0*/  @P0 BRA `(.L_x_11932) ;  /* 0x0000004000d80947 */ /* 0x000fea0003800000 */
        /* <DEDUP_REMOVED lines=11> */
[----:B------:R-:W-:-:S02]  /*b960*/  IADD3 R13, R3, 0x28, RZ ;  /* 0x00000028030d7810 */ /* 0x000fc40007ffe0ff */
[----:B------:R-:W-:Y:S02]  /*b970*/  ISETP.GE.AND P0, PT, R12, UR4, PT ;  /* 0x000000040c007c0c */ /* 0x000fe4000bf06270 */
[----:B------:R-:W-:Y:S02]  /*b980*/  ISETP.GE.AND P1, PT, R13, UR4, PT ;  /* 0x000000040d007c0c */ /* 0x000fe4000bf26270 */
[----:B------:R-:W-:Y:S02]  /*b990*/  IADD3 R18, R3, 0x50, RZ ;  /* 0x0000005003127810 */ /* 0x000fe40007ffe0ff */
        /* <DEDUP_REMOVED lines=8> */
[--C-:B01--4-:R-:W-:Y:S01]  /*ba20*/  @!P2 IMAD.WIDE R4, R3, 0x4, R14.reuse ;  /* 0x000000040304a825 */ /* 0x113fe200078e020e */
[----:B------:R-:W-:Y:S02]  /*ba30*/  ISETP.GE.AND P6, PT, R18, UR4, PT ;  /* 0x0000000412007c0c */ /* 0x000fe4000bfc6270 */
[----:B------:R-:W-:Y:S01]  /*ba40*/  @!P0 LEA.HI R12, R12, R12, RZ, 0x1 ;  /* 0x0000000c0c0c8211 */ /* 0x000fe200078f08ff */
        /* <DEDUP_REMOVED lines=11> */
[----:B------:R-:W-:Y:S01]  /*bb00*/  ISETP.GE.AND P5, PT, R17, UR4, PT ;  /* 0x0000000411007c0c */ /* 0x000fe2000bfa6270 */
[----:B------:R-:W-:Y:S01]  /*bb10*/  VIADD R3, R3, 0x58 ;  /* 0x0000005803037836 */ /* 0x000fe20000000000 */
[----:B0-----:R-:W-:-:S02]  /*bb20*/  @!P0 LOP3.LUT R5, R12, 0xfffffffe, RZ, 0xc0, !PT ;  /* 0xfffffffe0c058812 */ /* 0x001fc400078ec0ff */
[----:B------:R-:W-:Y:S02]  /*bb30*/  @!P2 LEA.HI R0, R0, R0, RZ, 0x1 ;  /* 0x000000000000a211 */ /* 0x000fe400078f08ff */
[----:B-1----:R-:W-:Y:S01]  /*bb40*/  @!P1 LOP3.LUT R7, R13, 0xfffffffe, RZ, 0xc0, !PT ;  /* 0xfffffffe0d079812 */ /* 0x002fe200078ec0ff */
        /* <DEDUP_REMOVED lines=30> */
.L_x_11971:
[----:B------:R-:W1:Y:S02]  /*bd30*/  S2R R2, SR_TID.X ;  /* 0x0000000000027919 */ /* 0x000e640000002100 */
[----:B-1----:R-:W-:-:S05]  /*bd40*/  VIADD R0, R2, 0xffffff80 ;  /* 0xffffff8002007836 */ /* 0x002fca0000000000 */
[----:B------:R-:W-:-:S13]  /*bd50*/  ISETP.GT.AND P0, PT, R0, 0xbf, PT ;  /* 0x000000bf0000780c */ /* 0x000fda0003f04270 */
[----:B------:R-:W-:Y:S05]  /*bd60*/  @P0 BRA `(.L_x_11932) ;  /* 0x0000003c00a80947 */ /* 0x000fea0003800000 */
[----:B------:R-:W1:Y:S01]  /*bd70*/  S2R R0, SR_CTAID.X ;  /* 0x0000000000007919 */ /* 0x000e620000002500 */
[----:B------:R-:W2:Y:S01]  /*bd80*/  LDC R6, c[0x0][0xbe8] ;  /* 0x0002fa00ff067b82 */ /* 0x000ea20000000800 */
[----:B------:R-:W-:Y:S02]  /*bd90*/  ULDC UR4, c[0x0][0xa88] ;  /* 0x0002a20000047ab9 */ /* 0x000fe40000000800 */
[----:B--2---:R-:W-:Y:S02]  /*bda0*/  IMAD R3, R6, UR4, RZ ;  /* 0x0000000406037c24 */ /* 0x004fe4000f8e02ff */
[----:B-1----:R-:W-:-:S04]  /*bdb0*/  IMAD R0, R0, 0xc0, R2 ;  /* 0x000000c000007824 */ /* 0x002fc800078e0202 */
[----:B------:R-:W-:-:S05]  /*bdc0*/  VIADD R0, R0, 0xffffff80 ;  /* 0xffffff8000007836 */ /* 0x000fca0000000000 */
[----:B------:R-:W-:-:S13]  /*bdd0*/  ISETP.GE.AND P0, PT, R0, R3, PT ;  /* 0x000000030000720c */ /* 0x000fda0003f06270 */
[----:B------:R-:W-:Y:S05]  /*bde0*/  @P0 BRA `(.L_x_11932) ;  /* 0x0000003c00880947 */ /* 0x000fea0003800000 */
[----:B------:R-:W2:Y:S01]  /*bdf0*/  LDL R2, [R1+0x4] ;  /* 0x0000040001027983 */ /* 0x000ea20000100800 */
[----:B------:R-:W-:Y:S01]  /*be00*/  ISETP.NE.AND P0, PT, R6, 0x1, PT ;  /* 0x000000010600780c */ /* 0x000fe20003f05270 */
[----:B------:R-:W-:Y:S01]  /*be10*/  S2UR UR7, SR_CTAID.Z ;  /* 0x00000000000779c3 */ /* 0x000fe20000002700 */
[----:B------:R-:W-:Y:S01]  /*be20*/  ULDC.64 UR8, c[0x0][0xbd0] ;  /* 0x0002f40000087ab9 */ /* 0x000fe20000000a00 */
[----:B------:R-:W-:-:S06]  /*be30*/  IMAD.MOV.U32 R5, RZ, RZ, R0 ;  /* 0x000000ffff057224 */ /* 0x000fcc00078e0000 */
[----:B------:R-:W1:Y:S08]  /*be40*/  LDC.64 R10, c[0x0][0xbd8] ;  /* 0x0002f600ff0a7b82 */ /* 0x000e700000000a00 */
[----:B------:R-:W3:Y:S08]  /*be50*/  @P0 LDC R7, c[0x0][0xbec] ;  /* 0x0002fb00ff070b82 */ /* 0x000ef00000000800 */
[----:B------:R-:W4:Y:S08]  /*be60*/  @P0 LDC R9, c[0x0][0xbf0] ;  /* 0x0002fc00ff090b82 */ /* 0x000f300000000800 */
[----:B------:R-:W5:Y:S08]  /*be70*/  S2UR UR10, SR_CTAID.Y ;  /* 0x00000000000a79c3 */ /* 0x000f700000002600 */
[----:B------:R-:W5:Y:S01]  /*be80*/  LDC R8, c[0x0][0xc50] ;  /* 0x00031400ff087b82 */ /* 0x000f620000000800 */
[----:B---3--:R-:W-:-:S05]  /*be90*/  @P0 IMAD.HI.U32 R4, R0, R7, RZ ;  /* 0x0000000700040227 */ /* 0x008fca00078e00ff */
[----:B----4-:R-:W-:Y:S02]  /*bea0*/  @P0 SHF.R.U32.HI R5, RZ, R9, R4 ;  /* 0x00000009ff050219 */ /* 0x010fe40000011604 */
[----:B--2---:R-:W-:-:S13]  /*beb0*/  R2UR UR11, R2 ;  /* 0x00000000020b72ca */ /* 0x004fda00000e0000 */
        /* <DEDUP_REMOVED lines=8> */
[----:B------:R-:W-:Y:S01]  /*bf40*/  MOV R2, UR4 ;  /* 0x0000000400027c02 */ /* 0x000fe20008000f00 */
[----:B------:R-:W-:Y:S01]  /*bf50*/  IMAD.U32 R3, RZ, RZ, UR5 ;  /* 0x00000005ff037e24 */ /* 0x000fe2000f8e00ff */
[----:B------:R-:W-:Y:S01]  /*bf60*/  SHF.R.S32.HI R4, RZ, 0x1f, R9 ;  /* 0x0000001fff047819 */ /* 0x000fe20000011409 */
[----:B------:R-:W-:Y:S01]  /*bf70*/  UIADD3 UR6, UR5, UR6, URZ ;  /* 0x0000000605067290 */ /* 0x000fe2000fffe03f */
[----:B-1----:R-:W-:-:S02]  /*bf80*/  IMAD R12, R10, UR8, RZ ;  /* 0x000000080a0c7c24 */ /* 0x002fc4000f8e02ff */
[----:B------:R-:W-:Y:S01]  /*bf90*/  ULDC.64 UR4, c[0x0][0xbe0] ;  /* 0x0002f80000047ab9 */ /* 0x000fe20000000a00 */
[----:B------:R-:W-:Y:S02]  /*bfa0*/  IMAD R7, R6, R7, R0 ;  /* 0x0000000706077224 */ /* 0x000fe400078e0200 */
[----:B------:R-:W-:Y:S02]  /*bfb0*/  IMAD.U32 R3, RZ, RZ, UR6 ;  /* 0x00000006ff037e24 */ /* 0x000fe4000f8e00ff */
[----:B------:R-:W-:Y:S01]  /*bfc0*/  IMAD R11, R11, UR7, R12 ;  /* 0x000000070b0b7c24 */ /* 0x000fe2000f8e020c */
[----:B------:R-:W-:Y:S01]  /*bfd0*/  SHF.R.S32.HI R0, RZ, 0x1f, R7 ;  /* 0x0000001fff007819 */ /* 0x000fe20000011407 */
[----:B------:R-:W-:-:S04]  /*bfe0*/  IMAD.WIDE.U32 R2, R10, UR7, R2 ;  /* 0x000000070a027c25 */ /* 0x000fc8000f8e0002 */
[----:B------:R-:W-:Y:S01]  /*bff0*/  IMAD R4, R4, UR4, RZ ;  /* 0x0000000404047c24 */ /* 0x000fe2000f8e02ff */
[----:B------:R-:W-:-:S03]  /*c000*/  IADD3 R3, R11, R3, RZ ;  /* 0x000000030b037210 */ /* 0x000fc60007ffe0ff */
[C---:B------:R-:W-:Y:S02]  /*c010*/  IMAD R4, R9.reuse, UR5, R4 ;  /* 0x0000000509047c24 */ /* 0x040fe4000f8e0204 */
[----:B------:R-:W-:Y:S01]  /*c020*/  IMAD.WIDE.U32 R2, R9, UR4, R2 ;  /* 0x0000000409027c25 */ /* 0x000fe2000f8e0002 */
[----:B------:R-:W-:Y:S01]  /*c030*/  SHF.R.S32.HI R9, RZ, 0x1f, R5 ;  /* 0x0000001fff097819 */ /* 0x000fe20000011405 */
[----:B------:R-:W-:Y:S02]  /*c040*/  ULDC.64 UR4, c[0x0][0xbc8] ;  /* 0x0002f20000047ab9 */ /* 0x000fe40000000a00 */
[----:B------:R-:W-:Y:S01]  /*c050*/  IMAD R0, R0, UR4, RZ ;  /* 0x0000000400007c24 */ /* 0x000fe2000f8e02ff */
[----:B------:R-:W-:-:S03]  /*c060*/  IADD3 R2, P0, R5, R2, RZ ;  /* 0x0000000205027210 */ /* 0x000fc60007f1e0ff */
[----:B------:R-:W-:Y:S01]  /*c070*/  IMAD R5, R7, UR5, R0 ;  /* 0x0000000507057c24 */ /* 0x000fe2000f8e0200 */
[----:B------:R-:W-:-:S03]  /*c080*/  IADD3.X R3, R9, R3, R4, P0, !PT ;  /* 0x0000000309037210 */ /* 0x000fc600007fe404 */
        /* <DEDUP_REMOVED lines=8> */
.L_x_11930:
        /* <DEDUP_REMOVED lines=18> */
.L_x_11974:
[----:B------:R-:W-:Y:S01]  /*c230*/  ULDC UR44, c[0x0][0xc50] ;  /* 0x00031400002c7ab9 */ /* 0x000fe20000000800 */
[----:B------:R-:W-:Y:S01]  /*c240*/  UMOV UR41, UR6 ;  /* 0x0000000600297c82 */ /* 0x000fe20008000000 */
[----:B------:R-:W-:-:S11]  /*c250*/  UISETP.NE.AND UP0, UPT, UR44, 0x1, UPT ;  /* 0x000000012c00788c */ /* 0x000fd6000bf05270 */
[----:B------:R-:W-:Y:S01]  /*c260*/  @UP0 ULDC UR4, c[0x0][0xc54] ;  /* 0x0003150000040ab9 */ /* 0x000fe20000000800 */
[----:B------:R-:W-:Y:S01]  /*c270*/  @UP0 ULDC UR7, c[0x0][0xc58] ;  /* 0x0003160000070ab9 */ /* 0x000fe20000000800 */
[----:B------:R-:W-:-:S04]  /*c280*/  UIMAD.WIDE.U32 UR4, UR6, UR4, URZ ;  /* 0x00000004060472a5 */ /* 0x000fc8000f8e003f */
[----:B------:R-:W-:-:S12]  /*c290*/  @UP0 USHF.R.U32.HI UR41, URZ, UR7, UR5 ;  /* 0x000000073f290299 */ /* 0x000fd80008011605 */
.L_x_11975:
        /* <DEDUP_REMOVED lines=8> */
[----:B------:R-:W-:Y:S01]  /*c320*/  ULDC UR6, c[0x0][0x448] ;  /* 0x0001120000067ab9 */ /* 0x000fe20000000800 */
[----:B------:R-:W-:Y:S01]  /*c330*/  ULDC.64 UR4, c[0x0][0x418] ;  /* 0x0001060000047ab9 */ /* 0x000fe20000000a00 */
[----:B------:R-:W-:-:S05]  /*c340*/  IMAD.MOV.U32 R22, RZ, RZ, RZ ;  /* 0x000000ffff167224 */ /* 0x000fca00078e00ff */
[----:B------:R-:W1:Y:S01]  /*c350*/  S2UR UR48, SR_CTAID.X ;  /* 0x00000000003079c3 */ /* 0x000e620000002500 */
[----:B------:R-:W-:Y:S02]  /*c360*/  UISETP.NE.AND UP1, UPT, UR6, 0x1, UPT ;  /* 0x000000010600788c */ /* 0x000fe4000bf25270 */
[----:B------:R-:W-:Y:S01]  /*c370*/  UISETP.NE.U32.AND UP0, UPT, UR4, URZ, UPT ;  /* 0x0000003f0400728c */ /* 0x000fe2000bf05070 */
[----:B------:R-:W-:Y:S02]  /*c380*/  UMOV UR6, 0xc0 ;  /* 0x000000c000067882 */ /* 0x000fe40000000000 */
[----:B------:R-:W-:Y:S01]  /*c390*/  ULDC UR4, c[0x0][0x424] ;  /* 0x0001090000047ab9 */ /* 0x000fe20000000800 */
[----:B------:R-:W-:Y:S01]  /*c3a0*/  UISETP.NE.AND.EX UP0, UPT, UR5, URZ, UPT, UP0 ;  /* 0x0000003f0500728c */ /* 0x000fe2000bf05300 */
[----:B------:R-:W-:Y:S01]  /*c3b0*/  ULDC UR7, c[0x0][0x2f0] ;  /* 0x0000bc0000077ab9 */ /* 0x000fe20000000800 */
[----:B------:R-:W-:Y:S02]  /*c3c0*/  ULDC UR8, c[0x0][0x288] ;  /* 0x0000a20000087ab9 */ /* 0x000fe40000000800 */
[----:B------:R-:W-:Y:S01]  /*c3d0*/  USEL UR42, UR4, 0x1, UP0 ;  /* 0x00000001042a7887 */ /* 0x000fe20008000000 */
[----:B------:R-:W-:Y:S01]  /*c3e0*/  @UP1 ULDC UR5, c[0x0][0x44c] ;  /* 0x0001130000051ab9 */ /* 0x000fe20000000800 */
[----:B0-----:R-:W-:-:S04]  /*c3f0*/  ISETP.NE.U32.AND P0, PT, R2, RZ, PT ;  /* 0x000000ff0200720c */ /* 0x001fc80003f05070 */
[----:B------:R-:W-:Y:S01]  /*c400*/  ISETP.NE.AND.EX P0, PT, R3, RZ, PT, P0 ;  /* 0x000000ff0300720c */ /* 0x000fe20003f05300 */
[----:B-1----:R-:W-:Y:S02]  /*c410*/  UIMAD UR6, UR48, UR6, 0xbf ;  /* 0x000000bf300674a4 */ /* 0x002fe4000f8e0206 */
        /* <DEDUP_REMOVED lines=57> */
.L_x_11977:
        /* <DEDUP_REMOVED lines=31> */
.L_x_11978:
        /* <DEDUP_REMOVED lines=19> */
[----:B-1---5:R-:W-:Y:S05]  /*cad0*/  CALL.ABS.NOINC R2 ;  /* 0x0000000002007343 */ /* 0x022fea0003c00000 */
.L_x_11980:
        /* <DEDUP_REMOVED lines=15> */
.L_x_11979:
[----:B------:R-:W0:Y:S01]  /*cbd0*/  LDC.64 R2, c[0x0][0x9f8] ;  /* 0x00027e00ff027b82 */ /* 0x000e220000000a00 */
[----:B------:R-:W-:Y:S01]  /*cbe0*/  MOV R6, R24 ;  /* 0x0000001800067202 */ /* 0x000fe20000000f00 */
        /* <DEDUP_REMOVED lines=18> */
[----:B------:R-:W-:Y:S02]  /*cd10*/  @P1 LOP3.LUT R16, R16, 0x10, RZ, 0xfc, !PT ;  /* 0x0000001010101812 */ /* 0x000fe400078efcff */
[C---:B------:R-:W-:Y:S02]  /*cd20*/  ISETP.GE.AND P0, PT, R7.reuse, UR42, PT ;  /* 0x0000002a07007c0c */ /* 0x040fe4000bf06270 */
[----:B-----5:R-:W-:-:S03]  /*cd30*/  IADD3 R8, R7, R22, RZ ;  /* 0x0000001607087210 */ /* 0x020fc60007ffe0ff */
[----:B0-----:R-:W0:Y:S02]  /*cd40*/  @P1 LDC R3, c[0x0][0x438] ;  /* 0x00010e00ff031b82 */ /* 0x001e240000000800 */
[----:B------:R-:W-:-:S06]  /*cd50*/  IMAD.MOV.U32 R7, RZ, RZ, R8 ;  /* 0x000000ffff077224 */ /* 0x000fcc00078e0008 */
        /* <DEDUP_REMOVED lines=16> */
[----:B0-----:R-:W-:Y:S01]  /*ce60*/  IMAD.MOV.U32 R6, RZ, RZ, RZ ;  /* 0x000000ffff067224 */ /* 0x001fe200078e00ff */
[----:B--2---:R-:W-:Y:S02]  /*ce70*/  SHF.L.U32 R9, R21, 0x3, RZ ;  /* 0x0000000315097819 */ /* 0x004fe400000006ff */
        /* <DEDUP_REMOVED lines=14> */
.L_x_12023:
        /* <DEDUP_REMOVED lines=14> */
.L_x_11982:
        /* <DEDUP_REMOVED lines=26> */
.L_x_12024:
[----:B------:R-:W-:Y:S01]  /*d1e0*/  ULDC.64 UR4, c[0x0][0x300] ;  /* 0x0000c00000047ab9 */ /* 0x000fe20000000a00 */
[----:B------:R-:W1:Y:S01]  /*d1f0*/  S2R R11, SR_TID.X ;  /* 0x00000000000b7919 */ /* 0x000e620000002100 */
[----:B------:R-:W-:Y:S01]  /*d200*/  IMAD R2, R7, UR4, RZ ;  /* 0x0000000407027c24 */ /* 0x000fe2000f8e02ff */
[----:B------:R-:W-:Y:S01]  /*d210*/  R2UR UR6, R29 ;  /* 0x000000001d0672ca */ /* 0x000fe200000e0000 */
[----:B0-----:R-:W0:Y:S02]  /*d220*/  S2R R10, SR_TID.X ;  /* 0x00000000000a7919 */ /* 0x001e240000002100 */
[C---:B------:R-:W-:Y:S01]  /*d230*/  IMAD R7, R5.reuse, UR5, R2 ;  /* 0x0000000505077c24 */ /* 0x040fe2000f8e0202 */
[C---:B------:R-:W-:Y:S01]  /*d240*/  LOP3.LUT P4, RZ, R16.reuse, 0x4, RZ, 0xc0, !PT ;  /* 0x0000000410ff7812 */ /* 0x040fe2000788c0ff */
[----:B------:R-:W-:Y:S01]  /*d250*/  IMAD.WIDE.U32 R2, R5, UR4, RZ ;  /* 0x0000000405027c25 */ /* 0x000fe2000f8e00ff */
[----:B------:R-:W-:Y:S01]  /*d260*/  ULDC.64 UR4, c[0x0][0x310] ;  /* 0x0000c40000047ab9 */ /* 0x000fe20000000a00 */
[----:B------:R-:W-:-:S02]  /*d270*/  LOP3.LUT P3, RZ, R16, 0x2, RZ, 0xc0, !PT ;  /* 0x0000000210ff7812 */ /* 0x000fc4000786c0ff */
[----:B------:R-:W-:Y:S01]  /*d280*/  IMAD R5, R4, UR4, RZ ;  /* 0x0000000404057c24 */ /* 0x000fe2000f8e02ff */
[----:B------:R-:W-:Y:S01]  /*d290*/  IADD3 R3, R3, R7, RZ ;  /* 0x0000000703037210 */ /* 0x000fe20007ffe0ff */
[----:B------:R-:W-:Y:S01]  /*d2a0*/  IMAD.SHL.U32 R4, R20, 0x8, RZ ;  /* 0x0000000814047824 */ /* 0x000fe200078e00ff */
[----:B------:R-:W-:Y:S01]  /*d2b0*/  LOP3.LUT P2, RZ, R16, 0x1, RZ, 0xc0, !PT ;  /* 0x0000000110ff7812 */ /* 0x000fe2000784c0ff */
[C---:B------:R-:W-:Y:S02]  /*d2c0*/  IMAD R5, R6.reuse, UR5, R5 ;  /* 0x0000000506057c24 */ /* 0x040fe4000f8e0205 */
[----:B------:R-:W-:Y:S01]  /*d2d0*/  IMAD.WIDE.U32 R2, R6, UR4, R2 ;  /* 0x0000000406027c25 */ /* 0x000fe2000f8e0002 */
[----:B------:R-:W-:Y:S01]  /*d2e0*/  ULDC.64 UR4, c[0x0][0x308] ;  /* 0x0000c20000047ab9 */ /* 0x000fe20000000a00 */
[----:B------:R-:W-:Y:S02]  /*d2f0*/  LOP3.LUT R6, R9, 0xc0, RZ, 0xc0, !PT ;  /* 0x000000c009067812 */ /* 0x000fe400078ec0ff */
[----:B------:R-:W-:Y:S01]  /*d300*/  IMAD.IADD R3, R3, 0x1, R5 ;  /* 0x0000000103037824 */ /* 0x000fe200078e0205 */
[----:B------:R-:W-:Y:S01]  /*d310*/  LOP3.LUT R4, R4, 0x300, RZ, 0xc0, !PT ;  /* 0x0000030004047812 */ /* 0x000fe200078ec0ff */
[----:B------:R-:W-:Y:S01]  /*d320*/  IMAD.MOV.U32 R5, RZ, RZ, -0x80 ;  /* 0xffffff80ff057424 */ /* 0x000fe200078e00ff */
[----:B------:R-:W-:-:S02]  /*d330*/  LOP3.LUT R6, R6, 0x18, R9, 0xf8, !PT ;  /* 0x0000001806067812 */ /* 0x000fc400078ef809 */
[----:B------:R-:W-:Y:S01]  /*d340*/  LOP3.LUT R4, R4, 0x20, R9, 0xf8, !PT ;  /* 0x0000002004047812 */ /* 0x000fe200078ef809 */
[----:B------:R-:W-:Y:S02]  /*d350*/  IMAD R8, R0, R5, UR42 ;  /* 0x0000002a00087e24 */ /* 0x000fe4000f8e0205 */
[----:B------:R-:W-:Y:S01]  /*d360*/  IMAD.U32 R5, RZ, RZ, UR4 ;  /* 0x00000004ff057e24 */ /* 0x000fe2000f8e00ff */
[----:B------:R-:W-:Y:S01]  /*d370*/  UIMAD UR4, UR6, UR4, URZ ;  /* 0x00000004060472a4 */ /* 0x000fe2000f8e023f */
[----:B-1----:R-:W-:Y:S02]  /*d380*/  LOP3.LUT R11, R11, 0x7f, RZ, 0xc0, !PT ;  /* 0x0000007f0b0b7812 */ /* 0x002fe400078ec0ff */
[----:B------:R-:W-:Y:S01]  /*d390*/  IMAD.WIDE.U32 R2, R5, UR41, R2 ;  /* 0x0000002905027c25 */ /* 0x000fe2000f8e0002 */
[----:B------:R-:W-:Y:S01]  /*d3a0*/  UIMAD UR4, UR41, UR5, UR4 ;  /* 0x00000005290472a4 */ /* 0x000fe2000f8e0204 */
[----:B------:R-:W-:Y:S01]  /*d3b0*/  ULDC.64 UR6, c[0x0][0x2e8] ;  /* 0x0000ba0000067ab9 */ /* 0x000fe20000000a00 */
[----:B------:R-:W-:-:S02]  /*d3c0*/  SHF.R.U32.HI R11, RZ, 0x2, R11 ;  /* 0x00000002ff0b7819 */ /* 0x000fc4000001160b */
[----:B------:R-:W-:Y:S02]  /*d3d0*/  LEA R0, P1, R2, UR6, 0x1 ;  /* 0x0000000602007c11 */ /* 0x000fe4000f8208ff */
[----:B------:R-:W-:Y:S01]  /*d3e0*/  VIADD R9, R3, UR4 ;  /* 0x0000000403097c36 */ /* 0x000fe20008000000 */
[----:B------:R-:W-:Y:S01]  /*d3f0*/  UMOV UR4, 0xffffffff ;  /* 0xffffffff00047882 */ /* 0x000fe20000000000 */
[----:B0-----:R-:W-:Y:S02]  /*d400*/  LOP3.LUT R28, R6, 0x18, R10, 0x78, !PT ;  /* 0x00000018061c7812 */ /* 0x001fe400078e780a */
[----:B------:R-:W-:Y:S02]  /*d410*/  IADD3 R8, -R11, R8, RZ ;  /* 0x000000080b087210 */ /* 0x000fe40007ffe1ff */
[----:B------:R-:W-:Y:S02]  /*d420*/  LEA.HI.X R9, R2, UR7, R9, 0x1, P1 ;  /* 0x0000000702097c11 */ /* 0x000fe400088f0c09 */
[----:B------:R-:W-:-:S02]  /*d430*/  ISETP.GE.AND P0, PT, R8, 0x1, PT ;  /* 0x000000010800780c */ /* 0x000fc40003f06270 */
[----:B------:R-:W-:Y:S01]  /*d440*/  LOP3.LUT R28, R4, R28, RZ, 0xfc, !PT ;  /* 0x0000001c041c7212 */ /* 0x000fe200078efcff */
[----:B------:R-:W-:Y:S10]  /*d450*/  BRA.DIV UR4, `(.L_x_11984) ;  /* 0x0000002a04d47947 */ /* 0x000ff4000b800000 */
        /* <DEDUP_REMOVED lines=36> */
.L_x_12034:
[----:B------:R-:W-:Y:S01]  /*d6a0*/  ISETP.GE.AND P0, PT, R8, 0x61, PT ;  /* 0x000000610800780c */ /* 0x000fe20003f06270 */
[----:B--2---:R-:W-:Y:S01]  /*d6b0*/  IMAD.MOV.U32 R2, RZ, RZ, R14 ;  /* 0x000000ffff027224 */ /* 0x004fe200078e000e */
[----:B------:R-:W-:Y:S01]  /*d6c0*/  SHF.L.U32 R27, R10, 0x3, RZ ;  /* 0x000000030a1b7819 */ /* 0x000fe200000006ff */
[----:B------:R-:W-:-:S03]  /*d6d0*/  IMAD.MOV.U32 R3, RZ, RZ, R9 ;  /* 0x000000ffff037224 */ /* 0x000fc600078e0009 */
        /* <DEDUP_REMOVED lines=16> */
.L_x_11985:
        /* <DEDUP_REMOVED lines=30> */
.L_x_11986:
[----:B------:R-:W0:Y:S01]  /*d9c0*/  S2R R13, SR_TID.X ;  /* 0x00000000000d7919 */ /* 0x000e220000002100 */
[----:B------:R-:W-:Y:S01]  /*d9d0*/  UISETP.NE.AND UP0, UPT, UR49, URZ, UPT ;  /* 0x0000003f3100728c */ /* 0x000fe2000bf05270 */
[----:B------:R-:W-:Y:S01]  /*d9e0*/  IMAD.U32 R4, RZ, RZ, UR38 ;  /* 0x00000026ff047e24 */ /* 0x000fe2000f8e00ff */
[----:B------:R-:W-:Y:S01]  /*d9f0*/  ULDC.64 UR4, c[0x0][0x2e0] ;  /* 0x0000b80000047ab9 */ /* 0x000fe20000000a00 */
[----:B------:R-:W-:Y:S01]  /*da00*/  IMAD.U32 R7, RZ, RZ, UR48 ;  /* 0x00000030ff077e24 */ /* 0x000fe2000f8e00ff */
[----:B------:R-:W1:Y:S01]  /*da10*/  LDC R20, c[0x0][0x448] ;  /* 0x00011200ff147b82 */ /* 0x000e620000000800 */
[----:B------:R-:W-:Y:S01]  /*da20*/  IMAD.U32 R3, RZ, RZ, UR47 ;  /* 0x0000002fff037e24 */ /* 0x000fe2000f8e00ff */
[----:B------:R-:W-:Y:S01]  /*da30*/  PLOP3.LUT P1, PT, PT, PT, UP0, 0x80, 0x0 ;  /* 0x000000000000781c */ /* 0x000fe20003f2f008 */
[----:B------:R-:W-:Y:S01]  /*da40*/  IMAD R25, R25, UR4, RZ ;  /* 0x0000000419197c24 */ /* 0x000fe2000f8e02ff */
[----:B------:R-:W-:Y:S01]  /*da50*/  MOV R2, R4 ;  /* 0x0000000400027202 */ /* 0x000fe20000000f00 */
[----:B------:R-:W-:Y:S01]  /*da60*/  IMAD.U32 R5, RZ, RZ, UR39 ;  /* 0x00000027ff057e24 */ /* 0x000fe2000f8e00ff */
[----:B------:R-:W-:Y:S01]  /*da70*/  PLOP3.LUT P0, PT, PT, PT, UP0, 0x80, 0x0 ;  /* 0x000000000000781c */ /* 0x000fe20003f0f008 */
[----:B------:R-:W-:-:S02]  /*da80*/  IMAD R25, R24, UR5, R25 ;  /* 0x0000000518197c24 */ /* 0x000fc4000f8e0219 */
[----:B------:R-:W-:Y:S01]  /*da90*/  IMAD.WIDE.U32 R2, R24, UR4, R2 ;  /* 0x0000000418027c25 */ /* 0x000fe2000f8e0002 */
[----:B------:R-:W-:-:S03]  /*daa0*/  @UP0 ULDC UR4, c[0x0][0x44c] ;  /* 0x0001130000040ab9 */ /* 0x000fc60000000800 */
[----:B------:R-:W-:Y:S01]  /*dab0*/  IMAD.IADD R3, R3, 0x1, R25 ;  /* 0x0000000103037824 */ /* 0x000fe200078e0219 */
[C---:B0-----:R-:W-:Y:S01]  /*dac0*/  LOP3.LUT R21, R13.reuse, 0x7f, RZ, 0xc0, !PT ;  /* 0x0000007f0d157812 */ /* 0x041fe200078ec0ff */
[----:B------:R-:W-:-:S03]  /*dad0*/  IMAD.SHL.U32 R13, R13, 0x8, RZ ;  /* 0x000000080d0d7824 */ /* 0x000fc600078e00ff */
[----:B------:R-:W-:Y:S02]  /*dae0*/  SHF.R.U32.HI R21, RZ, 0x2, R21 ;  /* 0x00000002ff157819 */ /* 0x000fe40000011615 */
[----:B------:R-:W-:-:S03]  /*daf0*/  LOP3.LUT R13, R13, 0x18, RZ, 0xc0, !PT ;  /* 0x000000180d0d7812 */ /* 0x000fc600078ec0ff */
[----:B------:R-:W-:Y:S01]  /*db00*/  IMAD.IADD R0, R23, 0x1, R21 ;  /* 0x0000000117007824 */ /* 0x000fe200078e0215 */
[C---:B------:R-:W-:Y:S02]  /*db10*/  LOP3.LUT R14, R13.reuse, 0x20, RZ, 0xfc, !PT ;  /* 0x000000200d0e7812 */ /* 0x040fe400078efcff */
[----:B------:R-:W-:Y:S01]  /*db20*/  LOP3.LUT R13, R13, 0x40, RZ, 0xfc, !PT ;  /* 0x000000400d0d7812 */ /* 0x000fe200078efcff */
[----:B------:R-:W-:-:S04]  /*db30*/  IMAD R7, R7, 0xc0, R0 ;  /* 0x000000c007077824 */ /* 0x000fc800078e0200 */
[C---:B------:R-:W-:Y:S01]  /*db40*/  @P1 IMAD.HI.U32 R0, R7.reuse, UR4, RZ ;  /* 0x0000000407001c27 */ /* 0x040fe2000f8e00ff */
[----:B------:R-:W-:Y:S01]  /*db50*/  PLOP3.LUT P1, PT, PT, PT, UP0, 0x80, 0x0 ;  /* 0x000000000000781c */ /* 0x000fe20003f2f008 */
[----:B------:R-:W-:Y:S02]  /*db60*/  @UP0 ULDC UR4, c[0x0][0x450] ;  /* 0x0001140000040ab9 */ /* 0x000fe40000000800 */
[----:B------:R-:W-:Y:S01]  /*db70*/  IMAD.MOV.U32 R5, RZ, RZ, R7 ;  /* 0x000000ffff057224 */ /* 0x000fe200078e0007 */
[----:B------:R-:W-:Y:S01]  /*db80*/  @P0 SHF.R.U32.HI R5, RZ, UR4, R0 ;  /* 0x00000004ff050c19 */ /* 0x000fe20008011600 */
[----:B------:R-:W-:Y:S01]  /*db90*/  @UP0 ULDC UR4, c[0x0][0x44c] ;  /* 0x0001130000040ab9 */ /* 0x000fe20000000800 */
[----:B------:R-:W-:Y:S02]  /*dba0*/  PLOP3.LUT P0, PT, PT, PT, UP0, 0x80, 0x0 ;  /* 0x000000000000781c */ /* 0x000fe40003f0f008 */
[----:B------:R-:W-:Y:S01]  /*dbb0*/  IADD3 R0, R7, 0x80, RZ ;  /* 0x0000008007007810 */ /* 0x000fe20007ffe0ff */
[----:B------:R-:W-:-:S04]  /*dbc0*/  IMAD.MOV R9, RZ, RZ, -R5 ;  /* 0x000000ffff097224 */ /* 0x000fc800078e0a05 */
[----:B------:R-:W-:Y:S01]  /*dbd0*/  @P1 IMAD.HI.U32 R4, R0, UR4, RZ ;  /* 0x0000000400041c27 */ /* 0x000fe2000f8e00ff */
[----:B------:R-:W-:-:S03]  /*dbe0*/  @UP0 ULDC UR4, c[0x0][0x450] ;  /* 0x0001140000040ab9 */ /* 0x000fc60000000800 */
[----:B------:R-:W-:Y:S02]  /*dbf0*/  IMAD.MOV.U32 R10, RZ, RZ, R0 ;  /* 0x000000ffff0a7224 */ /* 0x000fe400078e0000 */
[----:B------:R-:W-:Y:S01]  /*dc00*/  @P0 SHF.R.U32.HI R10, RZ, UR4, R4 ;  /* 0x00000004ff0a0c19 */ /* 0x000fe20008011604 */
[----:B------:R-:W-:Y:S01]  /*dc10*/  ULDC.64 UR4, c[0x0][0x2d0] ;  /* 0x0000b40000047ab9 */ /* 0x000fe20000000a00 */
[----:B------:R-:W-:Y:S01]  /*dc20*/  SHF.R.S32.HI R4, RZ, 0x1f, R5 ;  /* 0x0000001fff047819 */ /* 0x000fe20000011405 */
[----:B-1----:R-:W-:Y:S01]  /*dc30*/  IMAD R9, R20, R9, R7 ;  /* 0x0000000914097224 */ /* 0x002fe200078e0207 */
[----:B------:R-:W-:Y:S01]  /*dc40*/  SHF.R.S32.HI R12, RZ, 0x1f, R10 ;  /* 0x0000001fff0c7819 */ /* 0x000fe2000001140a */
[----:B------:R-:W-:-:S04]  /*dc50*/  IMAD.WIDE.U32 R6, R10, UR4, R2 ;  /* 0x000000040a067c25 */ /* 0x000fc8000f8e0002 */
[----:B------:R-:W-:Y:S02]  /*dc60*/  IMAD R4, R4, UR4, RZ ;  /* 0x0000000404047c24 */ /* 0x000fe4000f8e02ff */
[----:B------:R-:W-:Y:S02]  /*dc70*/  IMAD R12, R12, UR4, RZ ;  /* 0x000000040c0c7c24 */ /* 0x000fe4000f8e02ff */
[C---:B------:R-:W-:Y:S02]  /*dc80*/  IMAD R8, R5.reuse, UR5, R4 ;  /* 0x0000000505087c24 */ /* 0x040fe4000f8e0204 */
[----:B------:R-:W-:Y:S01]  /*dc90*/  IMAD.WIDE.U32 R4, R5, UR4, R2 ;  /* 0x0000000405047c25 */ /* 0x000fe2000f8e0002 */
[----:B------:R-:W-:-:S03]  /*dca0*/  SHF.R.S32.HI R2, RZ, 0x1f, R9 ;  /* 0x0000001fff027819 */ /* 0x000fc60000011409 */
[----:B------:R-:W-:Y:S01]  /*dcb0*/  IMAD.MOV R11, RZ, RZ, -R10 ;  /* 0x000000ffff0b7224 */ /* 0x000fe200078e0a0a */
[----:B------:R-:W-:Y:S01]  /*dcc0*/  IADD3 R3, R5, R8, RZ ;  /* 0x0000000805037210 */ /* 0x000fe20007ffe0ff */
[----:B------:R-:W-:Y:S01]  /*dcd0*/  IMAD R10, R10, UR5, R12 ;  /* 0x000000050a0a7c24 */ /* 0x000fe2000f8e020c */
[----:B------:R-:W-:Y:S01]  /*dce0*/  ULDC.64 UR4, c[0x0][0x2c8] ;  /* 0x0000b20000047ab9 */ /* 0x000fe20000000a00 */
[----:B------:R-:W-:Y:S02]  /*dcf0*/  IMAD R0, R20, R11, R0 ;  /* 0x0000000b14007224 */ /* 0x000fe400078e0200 */
[----:B------:R-:W-:Y:S02]  /*dd00*/  IMAD R8, R2, UR4, RZ ;  /* 0x0000000402087c24 */ /* 0x000fe4000f8e02ff */
[----:B------:R-:W-:Y:S02]  /*dd10*/  IMAD.MOV.U32 R2, RZ, RZ, R4 ;  /* 0x000000ffff027224 */ /* 0x000fe400078e0004 */
[----:B------:R-:W-:-:S02]  /*dd20*/  IMAD R8, R9, UR5, R8 ;  /* 0x0000000509087c24 */ /* 0x000fc4000f8e0208 */
[----:B------:R-:W-:Y:S01]  /*dd30*/  IMAD.WIDE.U32 R4, R9, UR4, R2 ;  /* 0x0000000409047c25 */ /* 0x000fe2000f8e0002 */
[----:B------:R-:W-:-:S03]  /*dd40*/  SHF.R.S32.HI R2, RZ, 0x1f, R0 ;  /* 0x0000001fff027819 */ /* 0x000fc60000011400 */
[----:B------:R-:W-:Y:S01]  /*dd50*/  IMAD.IADD R3, R7, 0x1, R10 ;  /* 0x0000000107037824 */ /* 0x000fe200078e020a */
[----:B------:R-:W-:Y:S01]  /*dd60*/  IADD3 R9, R5, R8, RZ ;  /* 0x0000000805097210 */ /* 0x000fe20007ffe0ff */
[----:B------:R-:W-:Y:S02]  /*dd70*/  IMAD R7, R2, UR4, RZ ;  /* 0x0000000402077c24 */ /* 0x000fe4000f8e02ff */
[----:B------:R-:W-:Y:S02]  /*dd80*/  IMAD.MOV.U32 R2, RZ, RZ, R6 ;  /* 0x000000ffff027224 */ /* 0x000fe400078e0006 */
[C---:B------:R-:W-:Y:S02]  /*dd90*/  IMAD R6, R0.reuse, UR5, R7 ;  /* 0x0000000500067c24 */ /* 0x040fe4000f8e0207 */
[----:B------:R-:W-:Y:S01]  /*dda0*/  IMAD.WIDE.U32 R2, R0, UR4, R2 ;  /* 0x0000000400027c25 */ /* 0x000fe2000f8e0002 */
[----:B------:R-:W-:Y:S02]  /*ddb0*/  ULDC.64 UR4, c[0x0][0x280] ;  /* 0x0000a00000047ab9 */ /* 0x000fe40000000a00 */
[----:B------:R-:W-:Y:S01]  /*ddc0*/  LEA R7, P0, R4, UR4, 0x1 ;  /* 0x0000000404077c11 */ /* 0x000fe2000f8008ff */
        /* <DEDUP_REMOVED lines=11> */
[----:B------:R-:W-:Y:S01]  /*de80*/  IMAD.U32 R0, RZ, RZ, UR48 ;  /* 0x00000030ff007e24 */ /* 0x000fe2000f8e00ff */
        /* <DEDUP_REMOVED lines=9> */
[----:B------:R-:W-:Y:S01]  /*df20*/  IMAD R0, R0, 0xc0, R3 ;  /* 0x000000c000007824 */ /* 0x000fe200078e0203 */
[----:B------:R-:W-:Y:S01]  /*df30*/  MOV R3, R2 ;  /* 0x0000000200037202 */ /* 0x000fe20000000f00 */
[----:B------:R-:W-:Y:S02]  /*df40*/  IMAD.MOV.U32 R2, RZ, RZ, R14 ;  /* 0x000000ffff027224 */ /* 0x000fe400078e000e */
[----:B------:R-:W0:Y:S01]  /*df50*/  SHFL.IDX PT, R14, R7, 0x1, 0x1c1f ;  /* 0x003c1f00070e7f89 */ /* 0x000e2200000e0000 */
[C---:B------:R-:W-:Y:S01]  /*df60*/  ISETP.GE.AND P2, PT, R0.reuse, R6, PT ;  /* 0x000000060000720c */ /* 0x040fe20003f46270 */
[----:B------:R-:W-:-:S12]  /*df70*/  VIADD R11, R0, 0x20 ;  /* 0x00000020000b7836 */ /* 0x000fd80000000000 */
[----:B------:R-:W-:Y:S01]  /*df80*/  @!P2 IMAD.WIDE.U32 R2, R27, 0x2, R2 ;  /* 0x000000021b02a825 */ /* 0x000fe200078e0002 */
[----:B------:R-:W-:-:S05]  /*df90*/  @!P2 LEA R21, R28, UR46, 0x1 ;  /* 0x0000002e1c15ac11 */ /* 0x000fca000f8e08ff */
[----:B------:R-:W-:Y:S04]  /*dfa0*/  @!P2 LDGSTS.E.BYPASS.LTC128B.128 [R21+0xc400], desc[UR36][R2.64], !P3 ;  /* 0x0c4000000215afae */ /* 0x000fe8000d901d64 */
[----:B------:R-:W-:Y:S01]  /*dfb0*/  @!P2 LDGSTS.E.BYPASS.LTC128B.128 [R21+0xf400], desc[UR36][R2.64+0x40], !P0 ;  /* 0x0f4000400215afae */ /* 0x000fe2000c101d64 */
[----:B0-----:R-:W-:-:S03]  /*dfc0*/  MOV R4, R14 ;  /* 0x0000000e00047202 */ /* 0x001fc60000000f00 */
        /* <DEDUP_REMOVED lines=10> */
[----:B------:R-:W-:Y:S02]  /*e070*/  ISETP.GE.AND P2, PT, R11, R6, PT ;  /* 0x000000060b00720c */ /* 0x000fe40003f46270 */
[----:B------:R-:W-:Y:S01]  /*e080*/  IADD3 R11, R0, 0x60, RZ ;  /* 0x00000060000b7810 */ /* 0x000fe20007ffe0ff */
[----:B0-----:R-:W-:-:S02]  /*e090*/  IMAD.MOV.U32 R3, RZ, RZ, R2 ;  /* 0x000000ffff037224 */ /* 0x001fc400078e0002 */
        /* <DEDUP_REMOVED lines=25> */
.L_x_12047:
[----:B------:R-:W-:Y:S01]  /*e230*/  VIADD R5, R0, 0xa0 ;  /* 0x000000a000057836 */ /* 0x000fe20000000000 */
[----:B------:R-:W-:Y:S01]  /*e240*/  BSSY B0, `(.L_x_11988) ;  /* 0x000000d000007945 */ /* 0x000fe20003800000 */
[----:B-1----:R-:W-:Y:S01]  /*e250*/  MOV R2, R14 ;  /* 0x0000000e00027202 */ /* 0x002fe20000000f00 */
[----:B--2---:R-:W-:Y:S02]  /*e260*/  IMAD.MOV.U32 R3, RZ, RZ, R4 ;  /* 0x000000ffff037224 */ /* 0x004fe400078e0004 */
        /* <DEDUP_REMOVED lines=10> */
.L_x_11989:
[----:B------:R-:W-:Y:S05]  /*e310*/  BSYNC B0 ;  /* 0x0000000000007941 */ /* 0x000fea0003800000 */
.L_x_11988:
        /* <DEDUP_REMOVED lines=11> */
.L_x_12048:
[----:B------:R-:W-:Y:S01]  /*e3d0*/  MOV R21, RZ ;  /* 0x000000ff00157202 */ /* 0x000fe20000000f00 */
[----:B------:R-:W-:Y:S06]  /*e3e0*/  @!P0 BRA `(.L_x_11991) ;  /* 0x0000000c00c88947 */ /* 0x000fec0003800000 */
[----:B0-----:R-:W0:Y:S01]  /*e3f0*/  S2R R2, SR_TID.X ;  /* 0x0000000000027919 */ /* 0x001e220000002100 */
[----:B------:R-:W-:Y:S01]  /*e400*/  UIADD3 UR4, UR44, 0x1, URZ ;  /* 0x000000012c047890 */ /* 0x000fe2000fffe03f */
[----:B------:R-:W-:Y:S01]  /*e410*/  LOP3.LUT R0, RZ, UR43, RZ, 0x33, !PT ;  /* 0x0000002bff007c12 */ /* 0x000fe2000f8e33ff */
[----:B------:R-:W-:Y:S01]  /*e420*/  ULOP3.LUT UR5, URZ, UR45, URZ, 0x33, !UPT ;  /* 0x0000002d3f057292 */ /* 0x000fe2000f8e333f */
[----:B------:R-:W1:Y:S01]  /*e430*/  S2R R4, SR_TID.X ;  /* 0x0000000000047919 */ /* 0x000e620000002100 */
[----:B------:R-:W-:Y:S01]  /*e440*/  UIMAD UR4, UR4, UR40, URZ ;  /* 0x00000028040472a4 */ /* 0x000fe2000f8e023f */
[----:B------:R-:W-:Y:S01]  /*e450*/  BSSY B0, `(.L_x_11991) ;  /* 0x00000eb000007945 */ /* 0x000fe20003800000 */
[----:B------:R-:W-:-:S04]  /*e460*/  IMAD.MOV.U32 R20, RZ, RZ, RZ ;  /* 0x000000ffff147224 */ /* 0x000fc800078e00ff */
[----:B------:R-:W-:Y:S01]  /*e470*/  LOP3.LUT R3, RZ, UR4, RZ, 0x33, !PT ;  /* 0x00000004ff037c12 */ /* 0x000fe2000f8e33ff */
[----:B------:R-:W-:-:S03]  /*e480*/  ULDC UR4, c[0x0][0x2f4] ;  /* 0x0000bd0000047ab9 */ /* 0x000fc60000000800 */
[----:B------:R-:W-:-:S04]  /*e490*/  VIMNMX3 R0, R0, UR5, R3, !PT ;  /* 0x0000000500007c0f */ /* 0x000fc8000f800103 */
[----:B------:R-:W-:Y:S02]  /*e4a0*/  IADD3 R26, -R0, -0x2, RZ ;  /* 0xfffffffe001a7810 */ /* 0x000fe40007ffe1ff */
[----:B0-----:R-:W-:-:S04]  /*e4b0*/  LOP3.LUT R2, R2, 0x7f, RZ, 0xc0, !PT ;  /* 0x0000007f02027812 */ /* 0x001fc800078ec0ff */
[----:B------:R-:W-:-:S04]  /*e4c0*/  SHF.R.U32.HI R2, RZ, 0x2, R2 ;  /* 0x00000002ff027819 */ /* 0x000fc80000011602 */
[----:B------:R-:W-:Y:S01]  /*e4d0*/  IADD3 R23, R23, R22, R2 ;  /* 0x0000001617177210 */ /* 0x000fe20007ffe002 */
[----:B------:R-:W-:Y:S01]  /*e4e0*/  IMAD.MOV.U32 R22, RZ, RZ, 0x1 ;  /* 0x00000001ff167424 */ /* 0x000fe200078e00ff */
[----:B------:R-:W-:Y:S01]  /*e4f0*/  IADD3 R3, -R2, UR42, RZ ;  /* 0x0000002a02037c10 */ /* 0x000fe2000fffe1ff */
[C---:B-1----:R-:W-:Y:S01]  /*e500*/  IMAD.SHL.U32 R2, R4.reuse, 0x8, RZ ;  /* 0x0000000804027824 */ /* 0x042fe200078e00ff */
[----:B------:R-:W-:Y:S01]  /*e510*/  IADD3 R23, R23, -0x180, RZ ;  /* 0xfffffe8017177810 */ /* 0x000fe20007ffe0ff */
[----:B------:R-:W-:Y:S02]  /*e520*/  IMAD.SHL.U32 R4, R4, 0x8, RZ ;  /* 0x0000000804047824 */ /* 0x000fe400078e00ff */
[----:B------:R-:W-:Y:S01]  /*e530*/  IMAD R3, R0, 0x80, R3 ;  /* 0x0000008000037824 */ /* 0x000fe200078e0203 */
[----:B------:R-:W-:Y:S01]  /*e540*/  LOP3.LUT R2, R2, 0x18, RZ, 0xc0, !PT ;  /* 0x0000001802027812 */ /* 0x000fe200078ec0ff */
[----:B------:R-:W-:Y:S01]  /*e550*/  IMAD R10, R0, -0x80, R23 ;  /* 0xffffff80000a7824 */ /* 0x000fe200078e0217 */
[----:B------:R-:W-:Y:S01]  /*e560*/  LOP3.LUT R4, R4, 0x18, RZ, 0xc0, !PT ;  /* 0x0000001804047812 */ /* 0x000fe200078ec0ff */
[----:B------:R-:W-:Y:S01]  /*e570*/  VIADD R0, R3, 0x100 ;  /* 0x0000010003007836 */ /* 0x000fe20000000000 */
[----:B------:R-:W-:-:S02]  /*e580*/  ISETP.GE.AND P3, PT, R2, UR4, PT ;  /* 0x0000000402007c0c */ /* 0x000fc4000bf66270 */
[----:B------:R-:W-:Y:S02]  /*e590*/  LOP3.LUT R4, R4, 0x20, RZ, 0xfc, !PT ;  /* 0x0000002004047812 */ /* 0x000fe400078efcff */
[----:B------:R-:W-:Y:S02]  /*e5a0*/  LOP3.LUT R2, R2, 0x40, RZ, 0xfc, !PT ;  /* 0x0000004002027812 */ /* 0x000fe400078efcff */
[----:B------:R-:W-:Y:S02]  /*e5b0*/  ISETP.GE.AND P2, PT, R4, UR4, PT ;  /* 0x0000000404007c0c */ /* 0x000fe4000bf46270 */
[----:B------:R-:W-:-:S13]  /*e5c0*/  ISETP.GE.AND P1, PT, R2, UR4, PT ;  /* 0x0000000402007c0c */ /* 0x000fda000bf26270 */
.L_x_12004:
[----:B------:R-:W2:Y:S01]  /*e5d0*/  LDL R7, [R1+0x8] ;  /* 0x0000080001077983 */ /* 0x000ea20000100800 */
[----:B------:R-:W0:Y:S03]  /*e5e0*/  LDC R2, c[0x0][0x430] ;  /* 0x00010c00ff027b82 */ /* 0x000e260000000800 */
[----:B------:R-:W3:Y:S01]  /*e5f0*/  LDL R6, [R1] ;  /* 0x0000000001067983 */ /* 0x000ee20000100800 */
[----:B------:R-:W-:Y:S01]  /*e600*/  MOV R4, R10 ;  /* 0x0000000a00047202 */ /* 0x000fe20000000f00 */
        /* <DEDUP_REMOVED lines=25> */
.L_x_11992:
[----:B------:R-:W-:Y:S01]  /*e7a0*/  LEA R7, R21, UR46, 0x3 ;  /* 0x0000002e15077c11 */ /* 0x000fe2000f8e18ff */
[----:B------:R-:W-:Y:S01]  /*e7b0*/  BSSY B1, `(.L_x_11993) ;  /* 0x0000004000017945 */ /* 0x000fe20003800000 */
[----:B------:R-:W-:-:S04]  /*e7c0*/  SHF.L.U32 R2, R24, 0x1f, RZ ;  /* 0x0000001f18027819 */ /* 0x000fc800000006ff */
[----:B------:R-:W0:Y:S02]  /*e7d0*/  SYNCS.PHASECHK.TRANS64.TRYWAIT P0, [R7+URZ+0x2d840], R2 ;  /* 0x02d84002070075a7 */ /* 0x000e24000800017f */
[----:B0-----:R-:W-:Y:S05]  /*e7e0*/  @!P0 BRA `(.L_x_11994) ;  /* 0x0000002400648947 */ /* 0x001fea0003800000 */
.L_x_12049:
[----:B------:R-:W-:Y:S05]  /*e7f0*/  BSYNC B1 ;  /* 0x0000000000017941 */ /* 0x000fea0003800000 */
.L_x_11993:
        /* <DEDUP_REMOVED lines=34> */
[----:B0-----:R-:W-:-:S03]  /*ea20*/  SHF.L.U32 R11, R3, 0x3, RZ ;  /* 0x00000003030b7819 */ /* 0x001fc600000006ff */
[----:B------:R-:W0:Y:S01]  /*ea30*/  SHFL.IDX PT, R3, R19, RZ, 0x1c1f ;  /* 0x001c1fff13037589 */ /* 0x000e2200000e0000 */
        /* <DEDUP_REMOVED lines=22> */
.L_x_12059:
        /* <DEDUP_REMOVED lines=11> */
.L_x_11996:
        /* <DEDUP_REMOVED lines=10> */
.L_x_11997:
[----:B------:R2:W-:Y:S01]  /*ecf0*/  SYNCS.ARRIVE.TRANS64.A1T0 RZ, [R7+URZ+0x2d830], RZ ;  /* 0x02d830ff07ff79a7 */ /* 0x0005e2000810003f */
[----:B------:R-:W-:Y:S05]  /*ed00*/  @!P5 BRA `(.L_x_11998) ;  /* 0x000000000004d947 */ /* 0x000fea0003800000 */
[----:B------:R-:W-:Y:S01]  /*ed10*/  BPT.TRAP 0x1 ;  /* 0x000000040000795c */ /* 0x000fe20000300000 */
.L_x_11998:
[----:B-1----:R-:W-:Y:S01]  /*ed20*/  SHF.L.U32 R2, R22, 0x1f, RZ ;  /* 0x0000001f16027819 */ /* 0x002fe200000006ff */
[----:B------:R-:W-:Y:S01]  /*ed30*/  BSSY B1, `(.L_x_11999) ;  /* 0x0000004000017945 */ /* 0x000fe20003800000 */
[----:B--2---:R-:W-:-:S04]  /*ed40*/  LEA R7, R20, UR46, 0x3 ;  /* 0x0000002e14077c11 */ /* 0x004fc8000f8e18ff */
[----:B------:R-:W1:Y:S02]  /*ed50*/  SYNCS.PHASECHK.TRANS64.TRYWAIT P0, [R7+URZ+0x2d860], R2 ;  /* 0x02d86002070075a7 */ /* 0x000e64000800017f */
[----:B-1----:R-:W-:Y:S05]  /*ed60*/  @!P0 BRA `(.L_x_12000) ;  /* 0x00000024006c8947 */ /* 0x002fea0003800000 */
.L_x_12060:
[----:B------:R-:W-:Y:S05]  /*ed70*/  BSYNC B1 ;  /* 0x0000000000017941 */ /* 0x000fea0003800000 */
.L_x_11999:
        /* <DEDUP_REMOVED lines=29> */
[----:B0-----:R-:W-:Y:S02]  /*ef50*/  IADD3.X R3, RZ, R3, RZ, P0, !PT ;  /* 0x00000003ff037210 */ /* 0x001fe400007fe4ff */
[----:B------:R-:W-:-:S13]  /*ef60*/  ISETP.LT.OR P0, PT, R0, 0x41, P3 ;  /* 0x000000410000780c */ /* 0x000fda0001f01670 */
[----:B------:R2:W-:Y:S01]  /*ef70*/  LDGSTS.E.BYPASS.LTC128B.128 [R8+0x1400], desc[UR36][R2.64], !P0 ;  /* 0x0140000002087fae */ /* 0x0005e2000c101d64 */
[----:B------:R-:W-:-:S13]  /*ef80*/  ISETP.LT.OR P0, PT, R0, 0x41, P2 ;  /* 0x000000410000780c */ /* 0x000fda0001701670 */
[----:B------:R2:W-:Y:S01]  /*ef90*/  LDGSTS.E.BYPASS.LTC128B.128 [R8+0x3400], desc[UR36][R2.64+0x40], !P0 ;  /* 0x0340004002087fae */ /* 0x0005e2000c101d64 */
[----:B------:R-:W-:-:S13]  /*efa0*/  ISETP.LT.OR P0, PT, R0, 0x41, P1 ;  /* 0x000000410000780c */ /* 0x000fda0000f01670 */
[----:B-1-3--:R2:W-:Y:S02]  /*efb0*/  LDGSTS.E.BYPASS.LTC128B.128 [R8+0x5400], desc[UR36][R2.64+0x80], !P0 ;  /* 0x0540008002087fae */ /* 0x00a5e4000c101d64 */
.L_x_12070:
        /* <DEDUP_REMOVED lines=23> */
.L_x_12002:
        /* <DEDUP_REMOVED lines=10> */
.L_x_12003:
[----:B------:R-:W-:Y:S01]  /*f1d0*/  R2UR UR6, R29 ;  /* 0x000000001d0672ca */ /* 0x000fe200000e0000 */
[----:B------:R-:W-:Y:S01]  /*f1e0*/  ULDC.64 UR4, c[0x0][0x330] ;  /* 0x0000cc0000047ab9 */ /* 0x000fe20000000a00 */
[----:B------:R-:W-:Y:S01]  /*f1f0*/  MOV R18, R2 ;  /* 0x0000000200127202 */ /* 0x000fe20000000f00 */
[----:B------:R-:W-:Y:S01]  /*f200*/  IMAD.U32 R3, RZ, RZ, UR4 ;  /* 0x00000004ff037e24 */ /* 0x000fe2000f8e00ff */
[----:B------:R-:W-:Y:S01]  /*f210*/  IADD3 R26, R26, -0x1, RZ ;  /* 0xffffffff1a1a7810 */ /* 0x000fe20007ffe0ff */
[----:B------:R0:W-:Y:S01]  /*f220*/  SYNCS.ARRIVE.TRANS64.A1T0 RZ, [R7+URZ+0x2d850], RZ ;  /* 0x02d850ff07ff79a7 */ /* 0x0001e2000810003f */
[----:B------:R-:W-:Y:S02]  /*f230*/  VIADD R0, R0, 0x80 ;  /* 0x0000008000007836 */ /* 0x000fe40000000000 */
[----:B------:R-:W-:-:S04]  /*f240*/  IMAD.WIDE.U32 R18, R3, UR41, R18 ;  /* 0x0000002903127c25 */ /* 0x000fc8000f8e0012 */
[----:B------:R-:W-:Y:S01]  /*f250*/  VIADD R10, R10, 0xffffff80 ;  /* 0xffffff800a0a7836 */ /* 0x000fe20000000000 */
[----:B------:R-:W-:Y:S01]  /*f260*/  UIMAD UR4, UR6, UR4, URZ ;  /* 0x00000004060472a4 */ /* 0x000fe2000f8e023f */
[----:B------:R-:W-:Y:S02]  /*f270*/  IMAD.MOV.U32 R22, RZ, RZ, R24 ;  /* 0x000000ffff167224 */ /* 0x000fe400078e0018 */
[----:B------:R-:W-:Y:S01]  /*f280*/  ULDC.64 UR6, c[0x0][0x318] ;  /* 0x0000c60000067ab9 */ /* 0x000fe20000000a00 */
[----:B------:R-:W-:Y:S01]  /*f290*/  UIMAD UR4, UR41, UR5, UR4 ;  /* 0x00000005290472a4 */ /* 0x000fe2000f8e0204 */
[----:B------:R-:W-:Y:S01]  /*f2a0*/  LEA R17, P0, R18, UR6, 0x1 ;  /* 0x0000000612117c11 */ /* 0x000fe2000f8008ff */
[----:B------:R-:W-:-:S04]  /*f2b0*/  IMAD.MOV.U32 R20, RZ, RZ, R21 ;  /* 0x000000ffff147224 */ /* 0x000fc800078e0015 */
[----:B------:R-:W-:-:S05]  /*f2c0*/  VIADD R3, R19, UR4 ;  /* 0x0000000413037c36 */ /* 0x000fca0008000000 */
[----:B------:R-:W-:Y:S02]  /*f2d0*/  LEA.HI.X R18, R18, UR7, R3, 0x1, P0 ;  /* 0x0000000712127c11 */ /* 0x000fe400080f0c03 */
[----:B------:R-:W-:-:S13]  /*f2e0*/  ISETP.GT.AND P0, PT, R26, UR50, PT ;  /* 0x000000321a007c0c */ /* 0x000fda000bf04270 */
[----:B0-----:R-:W-:Y:S05]  /*f2f0*/  @P0 BRA `(.L_x_12004) ;  /* 0xfffffff000b40947 */ /* 0x001fea000383ffff */
[----:B------:R-:W-:Y:S05]  /*f300*/  BSYNC B0 ;  /* 0x0000000000007941 */ /* 0x000fea0003800000 */
.L_x_11991:
[----:B------:R-:W-:-:S13]  /*f310*/  LOP3.LUT P0, RZ, R16, 0x8, RZ, 0xc0, !PT ;  /* 0x0000000810ff7812 */ /* 0x000fda000780c0ff */
[----:B------:R-:W-:Y:S05]  /*f320*/  @!P0 BRA `(.L_x_12005) ;  /* 0x0000000000048947 */ /* 0x000fea0003800000 */
[----:B------:R-:W-:Y:S01]  /*f330*/  BPT.TRAP 0x1 ;  /* 0x000000040000795c */ /* 0x000fe20000300000 */
.L_x_12005:
[C---:B0-----:R-:W-:Y:S01]  /*f340*/  LEA R0, R21.reuse, UR46, 0x3 ;  /* 0x0000002e15007c11 */ /* 0x041fe2000f8e18ff */
        /* <DEDUP_REMOVED lines=11> */
.L_x_12071:
[----:B------:R-:W-:Y:S05]  /*f400*/  BSYNC B0 ;  /* 0x0000000000007941 */ /* 0x000fea0003800000 */
.L_x_12006:
        /* <DEDUP_REMOVED lines=12> */
[----:B------:R-:W1:Y:S01]  /*f4d0*/  SHFL.IDX PT, R14, R17, 0x1, 0x1c1f ;  /* 0x003c1f00110e7f89 */ /* 0x000e6200000e0000 */
[----:B------:R-:W-:-:S02]  /*f4e0*/  LOP3.LUT R8, R7, 0x20, RZ, 0xfc, !PT ;  /* 0x0000002007087812 */ /* 0x000fc400078efcff */
[----:B------:R-:W-:Y:S01]  /*f4f0*/  LOP3.LUT R7, R7, 0x40, RZ, 0xfc, !PT ;  /* 0x0000004007077812 */ /* 0x000fe200078efcff */
[----:B------:R-:W2:Y:S01]  /*f500*/  SHFL.IDX PT, R6, R18, 0x1, 0x1c1f ;  /* 0x003c1f0012067f89 */ /* 0x000ea200000e0000 */
[----:B------:R-:W-:Y:S02]  /*f510*/  ISETP.GE.AND P1, PT, R8, UR4, PT ;  /* 0x0000000408007c0c */ /* 0x000fe4000bf26270 */
[----:B------:R-:W-:Y:S01]  /*f520*/  ISETP.GE.AND P0, PT, R7, UR4, PT ;  /* 0x0000000407007c0c */ /* 0x000fe2000bf06270 */
[----:B------:R-:W3:Y:S01]  /*f530*/  SHFL.IDX PT, R8, R17, 0x2, 0x1c1f ;  /* 0x005c1f0011087f89 */ /* 0x000ee200000e0000 */
[C---:B------:R-:W-:Y:S02]  /*f540*/  ISETP.LT.OR P3, PT, R5.reuse, 0x1, P2 ;  /* 0x000000010500780c */ /* 0x040fe40001761670 */
[C---:B------:R-:W-:Y:S01]  /*f550*/  ISETP.LT.OR P4, PT, R5.reuse, 0x1, P1 ;  /* 0x000000010500780c */ /* 0x040fe20000f81670 */
[----:B------:R-:W4:Y:S01]  /*f560*/  SHFL.IDX PT, R7, R18, 0x2, 0x1c1f ;  /* 0x005c1f0012077f89 */ /* 0x000f2200000e0000 */
[----:B------:R-:W-:-:S03]  /*f570*/  ISETP.LT.OR P5, PT, R5, 0x1, P0 ;  /* 0x000000010500780c */ /* 0x000fc600007a1670 */
[----:B------:R-:W1:Y:S01]  /*f580*/  SHFL.IDX PT, R18, R18, 0x3, 0x1c1f ;  /* 0x007c1f0012127f89 */ /* 0x000e6200000e0000 */
        /* <DEDUP_REMOVED lines=9> */
[----:B------:R0:W1:Y:S01]  /*f620*/  SHFL.IDX PT, R14, R17, 0x3, 0x1c1f ;  /* 0x007c1f00110e7f89 */ /* 0x00006200000e0000 */
[----:B------:R-:W-:Y:S02]  /*f630*/  MOV R6, RZ ;  /* 0x000000ff00067202 */ /* 0x000fe40000000f00 */
[----:B------:R-:W-:-:S05]  /*f640*/  IMAD.WIDE.U32 R2, R9, 0x2, R2 ;  /* 0x0000000209027825 */ /* 0x000fca00078e0002 */
[----:B------:R-:W-:Y:S01]  /*f650*/  LDGSTS.E.BYPASS.LTC128B.128 [R4+0xc00], desc[UR36][R2.64], !P3 ;  /* 0x00c0000002047fae */ /* 0x000fe2000d901d64 */
[----:B------:R-:W-:-:S03]  /*f660*/  ISETP.LT.OR P3, PT, R5, 0x41, P2 ;  /* 0x000000410500780c */ /* 0x000fc60001761670 */
[----:B------:R-:W-:Y:S01]  /*f670*/  LDGSTS.E.BYPASS.LTC128B.128 [R4+0x2c00], desc[UR36][R2.64+0x40], !P4 ;  /* 0x02c0004002047fae */ /* 0x000fe2000e101d64 */
[----:B------:R-:W-:-:S03]  /*f680*/  ISETP.LT.OR P4, PT, R5, 0x41, P1 ;  /* 0x000000410500780c */ /* 0x000fc60000f81670 */
[----:B------:R3:W-:Y:S01]  /*f690*/  LDGSTS.E.BYPASS.LTC128B.128 [R4+0x4c00], desc[UR36][R2.64+0x80], !P5 ;  /* 0x04c0008002047fae */ /* 0x0007e2000e901d64 */
[----:B------:R-:W-:Y:S01]  /*f6a0*/  ISETP.LT.OR P5, PT, R5, 0x41, P0 ;  /* 0x000000410500780c */ /* 0x000fe200007a1670 */
[----:B---3--:R-:W-:Y:S02]  /*f6b0*/  IMAD.MOV.U32 R2, RZ, RZ, R8 ;  /* 0x000000ffff027224 */ /* 0x008fe400078e0008 */
[----:B----4-:R-:W-:Y:S02]  /*f6c0*/  IMAD.MOV.U32 R3, RZ, RZ, R7 ;  /* 0x000000ffff037224 */ /* 0x010fe400078e0007 */
[----:B------:R-:W-:-:S05]  /*f6d0*/  IMAD.WIDE.U32 R2, R9, 0x2, R2 ;  /* 0x0000000209027825 */ /* 0x000fca00078e0002 */
[----:B------:R0:W-:Y:S04]  /*f6e0*/  LDGSTS.E.BYPASS.LTC128B.128 [R4+0x1400], desc[UR36][R2.64], !P3 ;  /* 0x0140000002047fae */ /* 0x0001e8000d901d64 */
[----:B------:R0:W-:Y:S04]  /*f6f0*/  LDGSTS.E.BYPASS.LTC128B.128 [R4+0x3400], desc[UR36][R2.64+0x40], !P4 ;  /* 0x0340004002047fae */ /* 0x0001e8000e101d64 */
[----:B-1----:R0:W-:Y:S02]  /*f700*/  LDGSTS.E.BYPASS.LTC128B.128 [R4+0x5400], desc[UR36][R2.64+0x80], !P5 ;  /* 0x0540008002047fae */ /* 0x0021e4000e901d64 */
.L_x_12081:
        /* <DEDUP_REMOVED lines=14> */
.L_x_12009:
        /* <DEDUP_REMOVED lines=10> */
.L_x_12010:
[----:B0-----:R-:W-:Y:S01]  /*f890*/  VIADD R2, R21, 0x1 ;  /* 0x0000000115027836 */ /* 0x001fe20000000000 */
[----:B------:R0:W-:Y:S04]  /*f8a0*/  SYNCS.ARRIVE.TRANS64.A1T0 RZ, [R0+URZ+0x2d850], RZ ;  /* 0x02d850ff00ff79a7 */ /* 0x0001e8000810003f */
[----:B------:R-:W-:-:S04]  /*f8b0*/  ISETP.NE.AND P0, PT, R2, 0x2, PT ;  /* 0x000000020200780c */ /* 0x000fc80003f05270 */
[----:B------:R-:W-:Y:S02]  /*f8c0*/  SEL R3, RZ, 0x1, P0 ;  /* 0x00000001ff037807 */ /* 0x000fe40000000000 */
[----:B------:R-:W-:Y:S02]  /*f8d0*/  SEL R2, R2, RZ, P0 ;  /* 0x000000ff02027207 */ /* 0x000fe40000000000 */
[----:B0-----:R-:W-:-:S07]  /*f8e0*/  LOP3.LUT R0, R24, R3, RZ, 0x3c, !PT ;  /* 0x0000000318007212 */ /* 0x001fce00078e3cff */
.L_x_11976:
[----:B------:R-:W0:Y:S01]  /*f8f0*/  S2R R4, SR_CgaCtaId ;  /* 0x0000000000047919 */ /* 0x000e220000008800 */
[----:B------:R-:W-:Y:S02]  /*f900*/  MOV R3, 0x400 ;  /* 0x0000040000037802 */ /* 0x000fe40000000f00 */
[----:B------:R-:W-:Y:S02]  /*f910*/  SHF.L.U32 R6, R6, 0x1f, RZ ;  /* 0x0000001f06067819 */ /* 0x000fe400000006ff */
[----:B0-----:R-:W-:-:S04]  /*f920*/  LEA R7, R4, R3, 0x18 ;  /* 0x0000000304077211 */ /* 0x001fc800078ec0ff */
[----:B------:R-:W0:Y:S02]  /*f930*/  SYNCS.PHASECHK.TRANS64.TRYWAIT P0, [R7+URZ+0x2d820], R6 ;  /* 0x02d82006070075a7 */ /* 0x000e24000800017f */
[----:B0-----:R-:W-:Y:S05]  /*f940*/  @!P0 BRA `(.L_x_12011) ;  /* 0x00000024006c8947 */ /* 0x001fea0003800000 */
.L_x_12082:
[----:B------:R-:W-:-:S03]  /*f950*/  UMOV UR4, 0xffffffff ;  /* 0xffffffff00047882 */ /* 0x000fc60000000000 */
[----:B------:R-:W-:Y:S05]  /*f960*/  BRA.DIV UR4, `(.L_x_12012) ;  /* 0x0000002604787947 */ /* 0x000fea000b800000 */
[----:B------:R-:W1:Y:S02]  /*f970*/  S2R R3, SR_TID.X ;  /* 0x0000000000037919 */ /* 0x000e640000002100 */
[----:B-1----:R-:W-:-:S04]  /*f980*/  SHF.R.U32.HI R3, RZ, 0x5, R3 ;  /* 0x00000005ff037819 */ /* 0x002fc80000011603 */
[----:B------:R-:W-:-:S05]  /*f990*/  LOP3.LUT R3, R3, 0x3, RZ, 0xc0, !PT ;  /* 0x0000000303037812 */ /* 0x000fca00078ec0ff */
[----:B------:R1:W2:Y:S02]  /*f9a0*/  SHFL.IDX PT, R14, R3, RZ, 0x1f ;  /* 0x00001fff030e7589 */ /* 0x0002a400000e0000 */
.L_x_12085:
[----:B--2---:R-:W-:-:S13]  /*f9b0*/  ISETP.NE.AND P0, PT, R14, RZ, PT ;  /* 0x000000ff0e00720c */ /* 0x004fda0003f05270 */
[----:B------:R-:W-:Y:S05]  /*f9c0*/  @P0 BRA `(.L_x_11932) ;  /* 0x0000000000900947 */ /* 0x000fea0003800000 */
[----:B------:R-:W-:-:S03]  /*f9d0*/  UMOV UR4, 0xffffffff ;  /* 0xffffffff00047882 */ /* 0x000fc60000000000 */
[----:B------:R-:W-:Y:S05]  /*f9e0*/  BRA.DIV UR4, `(.L_x_12013) ;  /* 0x00000026048c7947 */ /* 0x000fea000b800000 */
[----:B------:R-:W-:-:S13]  /*f9f0*/  ELECT P6, URZ, PT ;  /* 0x00000000003f782f */ /* 0x000fda00038c0000 */
.L_x_12088:
        /* <DEDUP_REMOVED lines=8> */
.L_x_12014:
[----:B------:R-:W-:Y:S01]  /*fa80*/  IMAD R5, R2, 0x8, R7 ;  /* 0x0000000802057824 */ /* 0x000fe200078e0207 */
[----:B------:R-:W-:Y:S01]  /*fa90*/  SHF.L.U32 R4, R0, 0x1f, RZ ;  /* 0x0000001f00047819 */ /* 0x000fe200000006ff */
[----:B------:R-:W-:-:S03]  /*faa0*/  VIADD R2, R2, 0x1 ;  /* 0x0000000102027836 */ /* 0x000fc60000000000 */
[----:B------:R-:W1:Y:S02]  /*fab0*/  SYNCS.PHASECHK.TRANS64.TRYWAIT P1, [R5+URZ+0x2d840], R4 ;  /* 0x02d84004050075a7 */ /* 0x000e64000802017f */
[----:B------:R-:W-:-:S04]  /*fac0*/  ISETP.NE.AND P2, PT, R2, 0x2, PT ;  /* 0x000000020200780c */ /* 0x000fc80003f45270 */
[----:B------:R-:W-:Y:S01]  /*fad0*/  SEL R3, RZ, 0x1, P2 ;  /* 0x00000001ff037807 */ /* 0x000fe20001000000 */
[----:B-1----:R-:W-:Y:S08]  /*fae0*/  @!P1 BRA `(.L_x_12015) ;  /* 0x00000024006c9947 */ /* 0x002ff00003800000 */
.L_x_12089:
[----:B------:R-:W-:Y:S02]  /*faf0*/  SEL R2, R2, RZ, P2 ;  /* 0x000000ff02027207 */ /* 0x000fe40001000000 */
[----:B------:R-:W-:Y:S01]  /*fb00*/  LOP3.LUT R0, R0, R3, RZ, 0x3c, !PT ;  /* 0x0000000300007212 */ /* 0x000fe200078e3cff */
[----:B------:R-:W-:Y:S06]  /*fb10*/  @!P0 BRA `(.L_x_12016) ;  /* 0x0000000000048947 */ /* 0x000fec0003800000 */
[----:B------:R-:W-:Y:S01]  /*fb20*/  BPT.TRAP 0x1 ;  /* 0x000000040000795c */ /* 0x000fe20000300000 */
.L_x_12016:
[----:B------:R-:W-:Y:S01]  /*fb30*/  IMAD R3, R2, 0x8, R7 ;  /* 0x0000000802037824 */ /* 0x000fe200078e0207 */
[----:B------:R-:W-:-:S04]  /*fb40*/  SHF.L.U32 R0, R0, 0x1f, RZ ;  /* 0x0000001f00007819 */ /* 0x000fc800000006ff */
[----:B------:R-:W2:Y:S02]  /*fb50*/  SYNCS.PHASECHK.TRANS64.TRYWAIT P1, [R3+URZ+0x2d840], R0 ;  /* 0x02d84000030075a7 */ /* 0x000ea4000802017f */
[----:B--2---:R-:W-:Y:S05]  /*fb60*/  @!P1 BRA `(.L_x_12017) ;  /* 0x0000002400609947 */ /* 0x004fea0003800000 */
.L_x_12090:
[----:B------:R-:W-:Y:S05]  /*fb70*/  @!P0 BRA `(.L_x_12018) ;  /* 0x0000000000048947 */ /* 0x000fea0003800000 */
[----:B------:R-:W-:Y:S01]  /*fb80*/  BPT.TRAP 0x1 ;  /* 0x000000040000795c */ /* 0x000fe20000300000 */
.L_x_12018:
[----:B------:R-:W3:Y:S02]  /*fb90*/  SYNCS.PHASECHK.TRANS64.TRYWAIT P1, [R5+URZ+0x2d860], R4 ;  /* 0x02d86004050075a7 */ /* 0x000ee4000802017f */
[----:B---3--:R-:W-:Y:S05]  /*fba0*/  @!P1 BRA `(.L_x_12019) ;  /* 0x0000002400649947 */ /* 0x008fea0003800000 */
.L_x_12091:
[----:B------:R-:W-:Y:S05]  /*fbb0*/  @!P0 BRA `(.L_x_12020) ;  /* 0x0000000000048947 */ /* 0x000fea0003800000 */
[----:B------:R-:W-:Y:S01]  /*fbc0*/  BPT.TRAP 0x1 ;  /* 0x000000040000795c */ /* 0x000fe20000300000 */
.L_x_12020:
[----:B----4-:R4:W0:Y:S02]  /*fbd0*/  SYNCS.PHASECHK.TRANS64.TRYWAIT P0, [R3+URZ+0x2d860], R0 ;  /* 0x02d86000030075a7 */ /* 0x010824000800017f */
[----:B0-----:R-:W-:Y:S05]  /*fbe0*/  @!P0 NANOSLEEP.SYNCS 0x989680 ;  /* 0x009896800000895d */ /* 0x001fea0003900000 */
[----:B------:R-:W0:Y:S02]  /*fbf0*/  @!P0 SYNCS.PHASECHK.TRANS64 P0, [R3+URZ+0x2d860], R0 ;  /* 0x02d86000030085a7 */ /* 0x000e24000800007f */
[----:B0-----:R-:W-:Y:S05]  /*fc00*/  @!P0 BRA `(.L_x_12020) ;  /* 0xfffffffc00f08947 */ /* 0x001fea000383ffff */
.L_x_11932:
[----:B------:R-:W-:Y:S05]  /*fc10*/  BSYNC B6 ;  /* 0x0000000000067941 */ /* 0x000fea0003800000 */
.L_x_11929:
[----:B------:R-:W-:Y:S05]  /*fc20*/  EXIT ;  /* 0x000000000000794d */ /* 0x000fea0003800000 */
.L_x_11936:
[----:B0-----:R-:W-:-:S04]  /*fc30*/  MOV R3, UR38 ;  /* 0x0000002600037c02 */ /* 0x001fc80008000f00 */
[----:B------:R0:W1:Y:S03]  /*fc40*/  SYNCS.PHASECHK.TRANS64.TRYWAIT P0, [R3+URZ+0x2d800], R0 ;  /* 0x02d80000030075a7 */ /* 0x000066000800017f */
[----:B-1----:R-:W-:Y:S05]  /*fc50*/  @!P0 NANOSLEEP.SYNCS 0x989680 ;  /* 0x009896800000895d */ /* 0x002fea0003900000 */
[----:B------:R-:W1:Y:S02]  /*fc60*/  @!P0 SYNCS.PHASECHK.TRANS64 P0, [R3+URZ+0x2d800], R0 ;  /* 0x02d80000030085a7 */ /* 0x000e64000800007f */
[----:B-1----:R-:W-:Y:S05]  /*fc70*/  @!P0 BRA `(.L_x_11936) ;  /* 0xfffffffc00ec8947 */ /* 0x002fea000383ffff */
[----:B------:R-:W-:Y:S05]  /*fc80*/  BRA `(.L_x_12021) ;  /* 0xffffff1400cc7947 */ /* 0x000fea000383ffff */
.L_x_11940:
[----:B0-----:R-:W-:-:S04]  /*fc90*/  IMAD.U32 R3, RZ, RZ, UR38 ;  /* 0x00000026ff037e24 */ /* 0x001fc8000f8e00ff */
[----:B------:R0:W2:Y:S03]  /*fca0*/  SYNCS.PHASECHK.TRANS64.TRYWAIT P1, [R3+URZ+0x2d830], R0 ;  /* 0x02d83000030075a7 */ /* 0x0000a6000802017f */
[----:B--2---:R-:W-:Y:S05]  /*fcb0*/  @!P1 NANOSLEEP.SYNCS 0x989680 ;  /* 0x009896800000995d */ /* 0x004fea0003900000 */
[----:B------:R-:W2:Y:S02]  /*fcc0*/  @!P1 SYNCS.PHASECHK.TRANS64 P1, [R3+URZ+0x2d830], R0 ;  /* 0x02d83000030095a7 */ /* 0x000ea4000802007f */
[----:B--2---:R-:W-:Y:S05]  /*fcd0*/  @!P1 BRA `(.L_x_11940) ;  /* 0xfffffffc00ec9947 */ /* 0x004fea000383ffff */
[----:B------:R-:W-:Y:S05]  /*fce0*/  BRA `(.L_x_11939) ;  /* 0xffffff1400f07947 */ /* 0x000fea000383ffff */
.L_x_11946:
[----:B-1----:R-:W-:-:S04]  /*fcf0*/  IMAD.U32 R15, RZ, RZ, UR4 ;  /* 0x00000004ff0f7e24 */ /* 0x002fc8000f8e00ff */
[----:B------:R1:W2:Y:S03]  /*fd00*/  SYNCS.PHASECHK.TRANS64.TRYWAIT P1, [R15+URZ+0x2d830], R14 ;  /* 0x02d8300e0f0075a7 */ /* 0x0002a6000802017f */
[----:B--2---:R-:W-:Y:S05]  /*fd10*/  @!P1 NANOSLEEP.SYNCS 0x989680 ;  /* 0x009896800000995d */ /* 0x004fea0003900000 */
[----:B------:R-:W2:Y:S02]  /*fd20*/  @!P1 SYNCS.PHASECHK.TRANS64 P1, [R15+URZ+0x2d830], R14 ;  /* 0x02d8300e0f0095a7 */ /* 0x000ea4000802007f */
[----:B--2---:R-:W-:Y:S05]  /*fd30*/  @!P1 BRA `(.L_x_11946) ;  /* 0xfffffffc00ec9947 */ /* 0x004fea000383ffff */
[----:B------:R-:W-:Y:S05]  /*fd40*/  BRA `(.L_x_11943) ;  /* 0xffffff48000c7947 */ /* 0x000fea000383ffff */
.L_x_11950:
[----:B-1----:R-:W-:-:S04]  /*fd50*/  IMAD.U32 R15, RZ, RZ, UR10 ;  /* 0x0000000aff0f7e24 */ /* 0x002fc8000f8e00ff */
[----:B------:R1:W2:Y:S03]  /*fd60*/  SYNCS.PHASECHK.TRANS64.TRYWAIT P1, [R15+URZ+0x2d850], R14 ;  /* 0x02d8500e0f0075a7 */ /* 0x0002a6000802017f */
[----:B--2---:R-:W-:Y:S05]  /*fd70*/  @!P1 NANOSLEEP.SYNCS 0x989680 ;  /* 0x009896800000995d */ /* 0x004fea0003900000 */
[----:B------:R-:W2:Y:S02]  /*fd80*/  @!P1 SYNCS.PHASECHK.TRANS64 P1, [R15+URZ+0x2d850], R14 ;  /* 0x02d8500e0f0095a7 */ /* 0x000ea4000802007f */
[----:B--2---:R-:W-:Y:S05]  /*fd90*/  @!P1 BRA `(.L_x_11950) ;  /* 0xfffffffc00ec9947 */ /* 0x004fea000383ffff */
[----:B------:R-:W-:Y:S05]  /*fda0*/  BRA `(.L_x_11947) ;  /* 0xffffff4800c07947 */ /* 0x000fea000383ffff */
.L_x_11958:
[----:B-1----:R-:W-:-:S04]  /*fdb0*/  MOV R13, UR10 ;  /* 0x0000000a000d7c02 */ /* 0x002fc80008000f00 */
[----:B------:R1:W2:Y:S03]  /*fdc0*/  SYNCS.PHASECHK.TRANS64.TRYWAIT P1, [R13+URZ+0x2d830], R12 ;  /* 0x02d8300c0d0075a7 */ /* 0x0002a6000802017f */
[----:B--2---:R-:W-:Y:S05]  /*fdd0*/  @!P1 NANOSLEEP.SYNCS 0x989680 ;  /* 0x009896800000995d */ /* 0x004fea0003900000 */
[----:B------:R-:W2:Y:S02]  /*fde0*/  @!P1 SYNCS.PHASECHK.TRANS64 P1, [R13+URZ+0x2d830], R12 ;  /* 0x02d8300c0d0095a7 */ /* 0x000ea4000802007f */
[----:B--2---:R-:W-:Y:S05]  /*fdf0*/  @!P1 BRA `(.L_x_11958) ;  /* 0xfffffffc00ec9947 */ /* 0x004fea000383ffff */
[----:B------:R-:W-:Y:S05]  /*fe00*/  BRA `(.L_x_11955) ;  /* 0xffffff7c000c7947 */ /* 0x000fea000383ffff */
.L_x_11962:
[----:B-1----:R-:W-:-:S04]  /*fe10*/  IMAD.U32 R13, RZ, RZ, UR10 ;  /* 0x0000000aff0d7e24 */ /* 0x002fc8000f8e00ff */
[----:B------:R1:W2:Y:S03]  /*fe20*/  SYNCS.PHASECHK.TRANS64.TRYWAIT P1, [R13+URZ+0x2d850], R12 ;  /* 0x02d8500c0d0075a7 */ /* 0x0002a6000802017f */
[----:B--2---:R-:W-:Y:S05]  /*fe30*/  @!P1 NANOSLEEP.SYNCS 0x989680 ;  /* 0x009896800000995d */ /* 0x004fea0003900000 */
[----:B------:R-:W2:Y:S02]  /*fe40*/  @!P1 SYNCS.PHASECHK.TRANS64 P1, [R13+URZ+0x2d850], R12 ;  /* 0x02d8500c0d0095a7 */ /* 0x000ea4000802007f */
[----:B--2---:R-:W-:Y:S05]  /*fe50*/  @!P1 BRA `(.L_x_11962) ;  /* 0xfffffffc00ec9947 */ /* 0x004fea000383ffff */
[----:B------:R-:W-:Y:S05]  /*fe60*/  BRA `(.L_x_11959) ;  /* 0xffffff7c00ac7947 */ /* 0x000fea000383ffff */
.L_x_11969:
[----:B--23--:R-:W-:-:S04]  /*fe70*/  IMAD.U32 R5, RZ, RZ, UR5 ;  /* 0x00000005ff057e24 */ /* 0x00cfc8000f8e00ff */
[----:B------:R2:W3:Y:S03]  /*fe80*/  SYNCS.PHASECHK.TRANS64.TRYWAIT P1, [R5+URZ+0x2d850], R0 ;  /* 0x02d85000050075a7 */ /* 0x0004e6000802017f */
[----:B---3--:R-:W-:Y:S05]  /*fe90*/  @!P1 NANOSLEEP.SYNCS 0x989680 ;  /* 0x009896800000995d */ /* 0x008fea0003900000 */
[----:B------:R-:W3:Y:S02]  /*fea0*/  @!P1 SYNCS.PHASECHK.TRANS64 P1, [R5+URZ+0x2d850], R0 ;  /* 0x02d85000050095a7 */ /* 0x000ee4000802007f */
[----:B---3--:R-:W-:Y:S05]  /*feb0*/  @!P1 BRA `(.L_x_11969) ;  /* 0xfffffffc00ec9947 */ /* 0x008fea000383ffff */
[----:B------:R-:W-:Y:S05]  /*fec0*/  BRA `(.L_x_11968) ;  /* 0xffffffa000c07947 */ /* 0x000fea000383ffff */
.L_x_11981:
[----:B------:R-:W-:Y:S01]  /*fed0*/  IMAD.MOV.U32 R13, RZ, RZ, R18 ;  /* 0x000000ffff0d7224 */ /* 0x000fe200078e0012 */
[----:B------:R-:W-:Y:S01]  /*fee0*/  MOV R12, RZ ;  /* 0x000000ff000c7202 */ /* 0x000fe20000000f00 */
[----:B------:R-:W-:Y:S02]  /*fef0*/  IMAD.MOV.U32 R11, RZ, RZ, 0x1f ;  /* 0x0000001fff0b7424 */ /* 0x000fe400078e00ff */
[----:B------:R-:W-:-:S07]  /*ff00*/  IMAD.MOV.U32 R15, RZ, RZ, -0x1 ;  /* 0xffffffffff0f7424 */ /* 0x000fce00078e00ff */
[----:B-----5:R-:W-:Y:S05]  /*ff10*/  WARPSYNC.COLLECTIVE R15, `(.L_x_12022) ;  /* 0x000000000f087348 */ /* 0x020fea0003c00000 */
[----:B------:R0:W1:Y:S02]  /*ff20*/  SHFL.IDX P6, R14, R13, R12, R11 ;  /* 0x0000000c0d0e7389 */ /* 0x00006400000c000b */
[----:B01---5:R-:W-:Y:S01]  /*ff30*/  ENDCOLLECTIVE ;  /* 0x000000000000791b */ /* 0x023fe20003800000 */
.L_x_12022:
[----:B------:R-:W-:Y:S05]  /*ff40*/  BRA `(.L_x_12023) ;  /* 0xffffffd000047947 */ /* 0x000fea000383ffff */
.L_x_11983:
[----:B0-----:R-:W-:-:S04]  /*ff50*/  IMAD.U32 R3, RZ, RZ, UR46 ;  /* 0x0000002eff037e24 */ /* 0x001fc8000f8e00ff */
[----:B------:R0:W1:Y:S03]  /*ff60*/  SYNCS.PHASECHK.TRANS64.TRYWAIT P0, [R3+URZ+0x2d840], R10 ;  /* 0x02d8400a030075a7 */ /* 0x000066000800017f */
[----:B-1----:R-:W-:Y:S05]  /*ff70*/  @!P0 NANOSLEEP.SYNCS 0x989680 ;  /* 0x009896800000895d */ /* 0x002fea0003900000 */
[----:B------:R-:W1:Y:S02]  /*ff80*/  @!P0 SYNCS.PHASECHK.TRANS64 P0, [R3+URZ+0x2d840], R10 ;  /* 0x02d8400a030085a7 */ /* 0x000e64000800007f */
[----:B-1----:R-:W-:Y:S05]  /*ff90*/  @!P0 BRA `(.L_x_11983) ;  /* 0xfffffffc00ec8947 */ /* 0x002fea000383ffff */
[----:B------:R-:W-:Y:S05]  /*ffa0*/  BRA `(.L_x_12024) ;  /* 0xffffffd0008c7947 */ /* 0x000fea000383ffff */
.L_x_11984:
        /* <DEDUP_REMOVED lines=8> */
.L_x_12026:
[----:B------:R-:W-:Y:S05]  /*10030*/  BSYNC B0 ;  /* 0x0000000000007941 */ /* 0x000fea0003800000 */
.L_x_12025:
[----:B------:R-:W-:Y:S01]  /*10040*/  IMAD.MOV.U32 R13, RZ, RZ, R0 ;  /* 0x000000ffff0d7224 */ /* 0x000fe200078e0000 */
[----:B------:R-:W-:Y:S01]  /*10050*/  MOV R15, 0xffffffff ;  /* 0xffffffff000f7802 */ /* 0x000fe20000000f00 */
[----:B------:R-:W-:Y:S01]  /*10060*/  IMAD.MOV.U32 R12, RZ, RZ, RZ ;  /* 0x000000ffff0c7224 */ /* 0x000fe200078e00ff */
[----:B------:R-:W-:Y:S01]  /*10070*/  MOV R6, R14 ;  /* 0x0000000e00067202 */ /* 0x000fe20000000f00 */
[----:B------:R-:W-:Y:S01]  /*10080*/  IMAD.MOV.U32 R11, RZ, RZ, 0x1c1f ;  /* 0x00001c1fff0b7424 */ /* 0x000fe200078e00ff */
[----:B------:R-:W0:Y:S03]  /*10090*/  S2R R21, SR_TID.X ;  /* 0x0000000000157919 */ /* 0x000e260000002100 */
[----:B------:R-:W-:-:S07]  /*100a0*/  IMAD.MOV.U32 R7, RZ, RZ, R6 ;  /* 0x000000ffff077224 */ /* 0x000fce00078e0006 */
[----:B0-----:R-:W-:Y:S05]  /*100b0*/  WARPSYNC.COLLECTIVE R15, `(.L_x_12027) ;  /* 0x000000000f087348 */ /* 0x001fea0003c00000 */
[----:B------:R1:W2:Y:S02]  /*100c0*/  SHFL.IDX P6, R14, R13, R12, R11 ;  /* 0x0000000c0d0e7389 */ /* 0x0002a400000c000b */
[----:B012---:R-:W-:Y:S01]  /*100d0*/  ENDCOLLECTIVE ;  /* 0x000000000000791b */ /* 0x007fe20003800000 */
.L_x_12027:
[----:B------:R-:W-:Y:S01]  /*100e0*/  MOV R13, R9 ;  /* 0x00000009000d7202 */ /* 0x000fe20000000f00 */
[----:B------:R-:W-:Y:S02]  /*100f0*/  IMAD.MOV.U32 R12, RZ, RZ, 0x1 ;  /* 0x00000001ff0c7424 */ /* 0x000fe400078e00ff */
[----:B------:R-:W-:-:S07]  /*10100*/  IMAD.MOV.U32 R6, RZ, RZ, R14 ;  /* 0x000000ffff067224 */ /* 0x000fce00078e000e */
[----:B------:R-:W-:Y:S05]  /*10110*/  WARPSYNC.COLLECTIVE R15, `(.L_x_12028) ;  /* 0x000000000f087348 */ /* 0x000fea0003c00000 */
[----:B------:R0:W1:Y:S02]  /*10120*/  SHFL.IDX P6, R14, R13, R12, R11 ;  /* 0x0000000c0d0e7389 */ /* 0x00006400000c000b */
[----:B01----:R-:W-:Y:S01]  /*10130*/  ENDCOLLECTIVE ;  /* 0x000000000000791b */ /* 0x003fe20003800000 */
.L_x_12028:
[----:B------:R-:W-:Y:S01]  /*10140*/  IMAD.SHL.U32 R27, R21, 0x8, RZ ;  /* 0x00000008151b7824 */ /* 0x000fe200078e00ff */
[----:B------:R-:W-:-:S04]  /*10150*/  @P0 LEA R21, R28, UR46, 0x1 ;  /* 0x0000002e1c150c11 */ /* 0x000fc8000f8e08ff */
[----:B------:R-:W-:-:S05]  /*10160*/  LOP3.LUT R27, R27, 0x18, RZ, 0xc0, !PT ;  /* 0x000000181b1b7812 */ /* 0x000fca00078ec0ff */
[----:B------:R-:W-:-:S04]  /*10170*/  @P0 IMAD.WIDE.U32 R6, R27, 0x2, R6 ;  /* 0x000000021b060825 */ /* 0x000fc800078e0006 */
[----:B------:R-:W-:Y:S01]  /*10180*/  IMAD.MOV.U32 R13, RZ, RZ, R0 ;  /* 0x000000ffff0d7224 */ /* 0x000fe200078e0000 */
[----:B------:R-:W-:Y:S01]  /*10190*/  @!PT LDS RZ, [RZ] ;  /* 0x00000000fffff984 */ /* 0x000fe20000000800 */
[----:B------:R-:W-:Y:S01]  /*101a0*/  @!PT LDS RZ, [RZ] ;  /* 0x00000000fffff984 */ /* 0x000fe20000000800 */
[----:B------:R-:W-:Y:S01]  /*101b0*/  @!PT LDS RZ, [RZ] ;  /* 0x00000000fffff984 */ /* 0x000fe20000000800 */
        /* <DEDUP_REMOVED lines=8> */
.L_x_12029:
[----:B------:R-:W-:Y:S01]  /*10240*/  @P0 LEA R25, R28, UR46, 0x1 ;  /* 0x0000002e1c190c11 */ /* 0x000fe2000f8e08ff */
[----:B------:R-:W-:Y:S02]  /*10250*/  IMAD.MOV.U32 R13, RZ, RZ, R9 ;  /* 0x000000ffff0d7224 */ /* 0x000fe400078e0009 */
[----:B------:R-:W-:Y:S01]  /*10260*/  IMAD.MOV.U32 R12, RZ, RZ, 0x2 ;  /* 0x00000002ff0c7424 */ /* 0x000fe200078e00ff */
[----:B------:R-:W-:-:S07]  /*10270*/  MOV R5, R14 ;  /* 0x0000000e00057202 */ /* 0x000fce0000000f00 */
[----:B------:R-:W-:Y:S05]  /*10280*/  WARPSYNC.COLLECTIVE R15, `(.L_x_12030) ;  /* 0x000000000f087348 */ /* 0x000fea0003c00000 */
[----:B------:R0:W1:Y:S02]  /*10290*/  SHFL.IDX P6, R14, R13, R12, R11 ;  /* 0x0000000c0d0e7389 */ /* 0x00006400000c000b */
[----:B01----:R-:W-:Y:S01]  /*102a0*/  ENDCOLLECTIVE ;  /* 0x000000000000791b */ /* 0x003fe20003800000 */
.L_x_12030:
[----:B------:R-:W-:-:S04]  /*102b0*/  LOP3.LUT R5, R5, R4, RZ, 0x3c, !PT ;  /* 0x0000000405057212 */ /* 0x000fc800078e3cff */
[----:B------:R-:W-:-:S04]  /*102c0*/  LOP3.LUT R4, R5, R4, RZ, 0x3c, !PT ;  /* 0x0000000405047212 */ /* 0x000fc800078e3cff */
[----:B------:R-:W-:Y:S02]  /*102d0*/  LOP3.LUT R5, R5, R4, RZ, 0x3c, !PT ;  /* 0x0000000405057212 */ /* 0x000fe400078e3cff */
[----:B------:R-:W-:Y:S01]  /*102e0*/  MOV R13, R0 ;  /* 0x00000000000d7202 */ /* 0x000fe20000000f00 */
        /* <DEDUP_REMOVED lines=10> */
.L_x_12031:
        /* <DEDUP_REMOVED lines=11> */
.L_x_12032:
        /* <DEDUP_REMOVED lines=16> */
.L_x_12033:
[----:B------:R-:W-:Y:S05]  /*10540*/  BRA `(.L_x_12034) ;  /* 0xffffffd000547947 */ /* 0x000fea000383ffff */
.L_x_11987:
[----:B------:R-:W-:Y:S01]  /*10550*/  IMAD.MOV.U32 R13, RZ, RZ, R9 ;  /* 0x000000ffff0d7224 */ /* 0x000fe200078e0009 */
[----:B------:R-:W-:Y:S01]  /*10560*/  MOV R11, 0x1c1f ;  /* 0x00001c1f000b7802 */ /* 0x000fe20000000f00 */
[----:B------:R-:W-:Y:S01]  /*10570*/  IMAD.MOV.U32 R12, RZ, RZ, RZ ;  /* 0x000000ffff0c7224 */ /* 0x000fe200078e00ff */
[----:B------:R-:W-:Y:S01]  /*10580*/  MOV R0, UR48 ;  /* 0x0000003000007c02 */ /* 0x000fe20008000f00 */
[----:B------:R-:W-:Y:S02]  /*10590*/  IMAD.MOV.U32 R15, RZ, RZ, -0x1 ;  /* 0xffffffffff0f7424 */ /* 0x000fe400078e00ff */
[----:B------:R-:W-:Y:S02]  /*105a0*/  IMAD.MOV.U32 R24, RZ, RZ, 0x1 ;  /* 0x00000001ff187424 */ /* 0x000fe400078e00ff */
[----:B------:R-:W-:-:S07]  /*105b0*/  IMAD R0, R0, 0xc0, R21 ;  /* 0x000000c000007824 */ /* 0x000fce00078e0215 */
[----:B------:R-:W-:Y:S05]  /*105c0*/  WARPSYNC.COLLECTIVE R15, `(.L_x_12035) ;  /* 0x000000000f087348 */ /* 0x000fea0003c00000 */
[----:B------:R0:W1:Y:S02]  /*105d0*/  SHFL.IDX P6, R14, R13, R12, R11 ;  /* 0x0000000c0d0e7389 */ /* 0x00006400000c000b */
[----:B01----:R-:W-:Y:S01]  /*105e0*/  ENDCOLLECTIVE ;  /* 0x000000000000791b */ /* 0x003fe20003800000 */
.L_x_12035:
[----:B------:R-:W-:Y:S02]  /*105f0*/  VIADD R5, R0, 0x20 ;  /* 0x0000002000057836 */ /* 0x000fe40000000000 */
[----:B------:R-:W-:Y:S02]  /*10600*/  IMAD.MOV.U32 R13, RZ, RZ, R7 ;  /* 0x000000ffff0d7224 */ /* 0x000fe400078e0007 */
[----:B------:R-:W-:-:S07]  /*10610*/  IMAD.MOV.U32 R2, RZ, RZ, R14 ;  /* 0x000000ffff027224 */ /* 0x000fce00078e000e */
[----:B------:R-:W-:Y:S05]  /*10620*/  WARPSYNC.COLLECTIVE R15, `(.L_x_12036) ;  /* 0x000000000f087348 */ /* 0x000fea0003c00000 */
[----:B------:R0:W1:Y:S02]  /*10630*/  SHFL.IDX P6, R14, R13, R12, R11 ;  /* 0x0000000c0d0e7389 */ /* 0x00006400000c000b */
[----:B01----:R-:W-:Y:S01]  /*10640*/  ENDCOLLECTIVE ;  /* 0x000000000000791b */ /* 0x003fe20003800000 */
.L_x_12036:
[----:B------:R-:W-:Y:S01]  /*10650*/  ULDC UR4, c[0x0][0x288] ;  /* 0x0000a20000047ab9 */ /* 0x000fe20000000800 */
[----:B------:R-:W-:Y:S02]  /*10660*/  IMAD.MOV.U32 R3, RZ, RZ, R2 ;  /* 0x000000ffff037224 */ /* 0x000fe400078e0002 */
        /* <DEDUP_REMOVED lines=9> */
.L_x_12037:
        /* <DEDUP_REMOVED lines=13> */
.L_x_12038:
[----:B------:R-:W-:Y:S01]  /*107d0*/  VIADD R3, R0, 0x40 ;  /* 0x0000004000037836 */ /* 0x000fe20000000000 */
[----:B------:R-:W-:Y:S02]  /*107e0*/  MOV R5, R4 ;  /* 0x0000000400057202 */ /* 0x000fe40000000f00 */
[----:B------:R-:W-:Y:S01]  /*107f0*/  @!P2 LEA R25, R28, UR46, 0x1 ;  /* 0x0000002e1c19ac11 */ /* 0x000fe2000f8e08ff */
[----:B------:R-:W-:Y:S01]  /*10800*/  IMAD.MOV.U32 R13, RZ, RZ, R9 ;  /* 0x000000ffff0d7224 */ /* 0x000fe200078e0009 */
[----:B------:R-:W-:Y:S01]  /*10810*/  MOV R12, 0x2 ;  /* 0x00000002000c7802 */ /* 0x000fe20000000f00 */
[----:B------:R-:W-:-:S07]  /*10820*/  IMAD.MOV.U32 R4, RZ, RZ, R14 ;  /* 0x000000ffff047224 */ /* 0x000fce00078e000e */
[----:B------:R-:W-:Y:S05]  /*10830*/  WARPSYNC.COLLECTIVE R15, `(.L_x_12039) ;  /* 0x000000000f087348 */ /* 0x000fea0003c00000 */
[----:B------:R0:W1:Y:S02]  /*10840*/  SHFL.IDX P6, R14, R13, R12, R11 ;  /* 0x0000000c0d0e7389 */ /* 0x00006400000c000b */
[----:B01----:R-:W-:Y:S01]  /*10850*/  ENDCOLLECTIVE ;  /* 0x000000000000791b */ /* 0x003fe20003800000 */
.L_x_12039:
        /* <DEDUP_REMOVED lines=13> */
.L_x_12040:
[----:B------:R-:W-:Y:S01]  /*10930*/  IMAD.MOV.U32 R3, RZ, RZ, R2 ;  /* 0x000000ffff037224 */ /* 0x000fe200078e0002 */
[----:B------:R-:W-:Y:S01]  /*10940*/  @!P2 LEA R21, R28, UR46, 0x1 ;  /* 0x0000002e1c15ac11 */ /* 0x000fe2000f8e08ff */
[----:B------:R-:W-:Y:S02]  /*10950*/  IMAD.MOV.U32 R13, RZ, RZ, R9 ;  /* 0x000000ffff0d7224 */ /* 0x000fe400078e0009 */
[----:B------:R-:W-:Y:S01]  /*10960*/  IMAD.MOV.U32 R12, RZ, RZ, 0x3 ;  /* 0x00000003ff0c7424 */ /* 0x000fe200078e00ff */
[----:B------:R-:W-:-:S07]  /*10970*/  MOV R2, R14 ;  /* 0x0000000e00027202 */ /* 0x000fce0000000f00 */
[----:B------:R-:W-:Y:S05]  /*10980*/  WARPSYNC.COLLECTIVE R15, `(.L_x_12041) ;  /* 0x000000000f087348 */ /* 0x000fea0003c00000 */
[----:B------:R0:W1:Y:S02]  /*10990*/  SHFL.IDX P6, R14, R13, R12, R11 ;  /* 0x0000000c0d0e7389 */ /* 0x00006400000c000b */
[----:B01----:R-:W-:Y:S01]  /*109a0*/  ENDCOLLECTIVE ;  /* 0x000000000000791b */ /* 0x003fe20003800000 */
.L_x_12041:
        /* <DEDUP_REMOVED lines=12> */
.L_x_12042:
[----:B------:R-:W-:-:S05]  /*10a70*/  VIADD R3, R0, 0x60 ;  /* 0x0000006000037836 */ /* 0x000fca0000000000 */
[----:B------:R-:W-:Y:S01]  /*10a80*/  ISETP.GE.AND P2, PT, R3, R6, PT ;  /* 0x000000060300720c */ /* 0x000fe20003f46270 */
[----:B------:R-:W-:Y:S01]  /*10a90*/  VIADD R3, R0, 0x80 ;  /* 0x0000008000037836 */ /* 0x000fe20000000000 */
[----:B------:R-:W-:Y:S01]  /*10aa0*/  MOV R13, R8 ;  /* 0x00000008000d7202 */ /* 0x000fe20000000f00 */
[----:B------:R-:W-:-:S10]  /*10ab0*/  IMAD.MOV.U32 R12, RZ, RZ, RZ ;  /* 0x000000ffff0c7224 */ /* 0x000fd400078e00ff */
[----:B------:R-:W-:Y:S01]  /*10ac0*/  @!P2 LEA R25, R28, UR46, 0x1 ;  /* 0x0000002e1c19ac11 */ /* 0x000fe2000f8e08ff */
[----:B------:R-:W-:-:S07]  /*10ad0*/  IMAD.MOV.U32 R4, RZ, RZ, R14 ;  /* 0x000000ffff047224 */ /* 0x000fce00078e000e */
[----:B------:R-:W-:Y:S05]  /*10ae0*/  WARPSYNC.COLLECTIVE R15, `(.L_x_12043) ;  /* 0x000000000f087348 */ /* 0x000fea0003c00000 */
[----:B------:R0:W1:Y:S02]  /*10af0*/  SHFL.IDX P6, R14, R13, R12, R11 ;  /* 0x0000000c0d0e7389 */ /* 0x00006400000c000b */
[----:B01----:R-:W-:Y:S01]  /*10b00*/  ENDCOLLECTIVE ;  /* 0x000000000000791b */ /* 0x003fe20003800000 */
.L_x_12043:
        /* <DEDUP_REMOVED lines=13> */
.L_x_12044:
[----:B------:R-:W-:Y:S01]  /*10be0*/  @!P2 LEA R7, R28, UR46, 0x1 ;  /* 0x0000002e1c07ac11 */ /* 0x000fe2000f8e08ff */
[----:B------:R-:W-:Y:S02]  /*10bf0*/  IMAD.MOV.U32 R13, RZ, RZ, R8 ;  /* 0x000000ffff0d7224 */ /* 0x000fe400078e0008 */
[----:B------:R-:W-:Y:S01]  /*10c00*/  IMAD.MOV.U32 R12, RZ, RZ, 0x1 ;  /* 0x00000001ff0c7424 */ /* 0x000fe200078e00ff */
[----:B------:R-:W-:-:S07]  /*10c10*/  MOV R2, R14 ;  /* 0x0000000e00027202 */ /* 0x000fce0000000f00 */
[----:B------:R-:W-:Y:S05]  /*10c20*/  WARPSYNC.COLLECTIVE R15, `(.L_x_12045) ;  /* 0x000000000f087348 */ /* 0x000fea0003c00000 */
[----:B------:R0:W1:Y:S02]  /*10c30*/  SHFL.IDX P6, R14, R13, R12, R11 ;  /* 0x0000000c0d0e7389 */ /* 0x00006400000c000b */
[----:B01----:R-:W-:Y:S01]  /*10c40*/  ENDCOLLECTIVE ;  /* 0x000000000000791b */ /* 0x003fe20003800000 */
.L_x_12045:
        /* <DEDUP_REMOVED lines=12> */
.L_x_12046:
[----:B------:R-:W-:Y:S05]  /*10d10*/  BRA `(.L_x_12047) ;  /* 0xffffffd400447947 */ /* 0x000fea000383ffff */
.L_x_11990:
[----:B0-----:R-:W-:-:S04]  /*10d20*/  IMAD.U32 R3, RZ, RZ, UR46 ;  /* 0x0000002eff037e24 */ /* 0x001fc8000f8e00ff */
[----:B------:R0:W1:Y:S03]  /*10d30*/  SYNCS.PHASECHK.TRANS64.TRYWAIT P1, [R3+URZ+0x2d820], R0 ;  /* 0x02d82000030075a7 */ /* 0x000066000802017f */
[----:B-1----:R-:W-:Y:S05]  /*10d40*/  @!P1 NANOSLEEP.SYNCS 0x989680 ;  /* 0x009896800000995d */ /* 0x002fea0003900000 */
[----:B------:R-:W1:Y:S02]  /*10d50*/  @!P1 SYNCS.PHASECHK.TRANS64 P1, [R3+URZ+0x2d820], R0 ;  /* 0x02d82000030095a7 */ /* 0x000e64000802007f */
[----:B-1----:R-:W-:Y:S05]  /*10d60*/  @!P1 BRA `(.L_x_11990) ;  /* 0xfffffffc00ec9947 */ /* 0x002fea000383ffff */
[----:B------:R-:W-:Y:S05]  /*10d70*/  BRA `(.L_x_12048) ;  /* 0xffffffd400947947 */ /* 0x000fea000383ffff */
.L_x_11994:
[----:B0-----:R0:W1:Y:S02]  /*10d80*/  SYNCS.PHASECHK.TRANS64.TRYWAIT P0, [R7+URZ+0x2d840], R2 ;  /* 0x02d84002070075a7 */ /* 0x001064000800017f */
[----:B-1----:R-:W-:Y:S05]  /*10d90*/  @!P0 NANOSLEEP.SYNCS 0x989680 ;  /* 0x009896800000895d */ /* 0x002fea0003900000 */
[----:B------:R-:W1:Y:S02]  /*10da0*/  @!P0 SYNCS.PHASECHK.TRANS64 P0, [R7+URZ+0x2d840], R2 ;  /* 0x02d84002070085a7 */ /* 0x000e64000800007f */
[----:B-1----:R-:W-:Y:S05]  /*10db0*/  @!P0 BRA `(.L_x_11994) ;  /* 0xfffffffc00f08947 */ /* 0x002fea000383ffff */
[----:B------:R-:W-:Y:S05]  /*10dc0*/  BRA `(.L_x_12049) ;  /* 0xffffffd800887947 */ /* 0x000fea000383ffff */
.L_x_11995:
        /* <DEDUP_REMOVED lines=8> */
.L_x_12051:
[----:B------:R-:W-:Y:S05]  /*10e50*/  BSYNC B1 ;  /* 0x0000000000017941 */ /* 0x000fea0003800000 */
.L_x_12050:
[----:B------:R-:W0:Y:S01]  /*10e60*/  S2R R27, SR_TID.X ;  /* 0x00000000001b7919 */ /* 0x000e220000002100 */
[----:B------:R-:W-:Y:S01]  /*10e70*/  MOV R13, R8 ;  /* 0x00000008000d7202 */ /* 0x000fe20000000f00 */
[----:B------:R-:W-:Y:S01]  /*10e80*/  IMAD.MOV.U32 R12, RZ, RZ, RZ ;  /* 0x000000ffff0c7224 */ /* 0x000fe200078e00ff */
[----:B------:R-:W-:Y:S01]  /*10e90*/  MOV R15, 0xffffffff ;  /* 0xffffffff000f7802 */ /* 0x000fe20000000f00 */
[----:B------:R-:W-:Y:S01]  /*10ea0*/  IMAD.MOV.U32 R11, RZ, RZ, 0x1c1f ;  /* 0x00001c1fff0b7424 */ /* 0x000fe200078e00ff */
[----:B------:R-:W-:Y:S01]  /*10eb0*/  LOP3.LUT R16, R16, 0xffffffdf, RZ, 0xc0, !PT ;  /* 0xffffffdf10107812 */ /* 0x000fe200078ec0ff */
[----:B------:R-:W-:Y:S01]  /*10ec0*/  IMAD.MOV.U32 R3, RZ, RZ, R14 ;  /* 0x000000ffff037224 */ /* 0x000fe200078e000e */
[----:B------:R-:W-:-:S07]  /*10ed0*/  LEA R9, R9, UR46, 0x1 ;  /* 0x0000002e09097c11 */ /* 0x000fce000f8e08ff */
[----:B0-----:R-:W-:Y:S05]  /*10ee0*/  WARPSYNC.COLLECTIVE R15, `(.L_x_12052) ;  /* 0x000000000f087348 */ /* 0x001fea0003c00000 */
[----:B------:R1:W2:Y:S02]  /*10ef0*/  SHFL.IDX P6, R14, R13, R12, R11 ;  /* 0x0000000c0d0e7389 */ /* 0x0002a400000c000b */
[----:B012---:R-:W-:Y:S01]  /*10f00*/  ENDCOLLECTIVE ;  /* 0x000000000000791b */ /* 0x007fe20003800000 */
.L_x_12052:
[----:B------:R-:W-:-:S04]  /*10f10*/  @P1 LOP3.LUT R16, R16, 0x20, RZ, 0xfc, !PT ;  /* 0x0000002010101812 */ /* 0x000fc800078efcff */
[----:B------:R-:W-:Y:S02]  /*10f20*/  LOP3.LUT P1, RZ, R16, 0x4, RZ, 0xc0, !PT ;  /* 0x0000000410ff7812 */ /* 0x000fe4000782c0ff */
[----:B------:R-:W-:Y:S01]  /*10f30*/  MOV R13, R19 ;  /* 0x00000013000d7202 */ /* 0x000fe20000000f00 */
[----:B------:R-:W-:Y:S02]  /*10f40*/  IMAD.MOV.U32 R12, RZ, RZ, 0x1 ;  /* 0x00000001ff0c7424 */ /* 0x000fe400078e00ff */
[----:B------:R-:W-:Y:S02]  /*10f50*/  IMAD.SHL.U32 R27, R27, 0x8, RZ ;  /* 0x000000081b1b7824 */ /* 0x000fe400078e00ff */
[----:B------:R-:W-:-:S07]  /*10f60*/  IMAD.MOV.U32 R2, RZ, RZ, R14 ;  /* 0x000000ffff027224 */ /* 0x000fce00078e000e */
[----:B------:R-:W-:Y:S05]  /*10f70*/  WARPSYNC.COLLECTIVE R15, `(.L_x_12053) ;  /* 0x000000000f087348 */ /* 0x000fea0003c00000 */
[----:B------:R0:W1:Y:S02]  /*10f80*/  SHFL.IDX P6, R14, R13, R12, R11 ;  /* 0x0000000c0d0e7389 */ /* 0x00006400000c000b */
[----:B01----:R-:W-:Y:S01]  /*10f90*/  ENDCOLLECTIVE ;  /* 0x000000000000791b */ /* 0x003fe20003800000 */
.L_x_12053:
[----:B------:R-:W-:-:S05]  /*10fa0*/  LOP3.LUT R27, R27, 0x18, RZ, 0xc0, !PT ;  /* 0x000000181b1b7812 */ /* 0x000fca00078ec0ff */
[----:B------:R-:W-:-:S05]  /*10fb0*/  IMAD.SHL.U32 R4, R27, 0x2, RZ ;  /* 0x000000021b047824 */ /* 0x000fca00078e00ff */
[----:B------:R-:W-:Y:S01]  /*10fc0*/  IADD3 R2, P0, R2, R4, RZ ;  /* 0x0000000402027210 */ /* 0x000fe20007f1e0ff */
[----:B------:R-:W-:-:S04]  /*10fd0*/  IMAD.MOV.U32 R13, RZ, RZ, R8 ;  /* 0x000000ffff0d7224 */ /* 0x000fc800078e0008 */
[----:B------:R-:W-:-:S05]  /*10fe0*/  IMAD.X R3, RZ, RZ, R3, P0 ;  /* 0x000000ffff037224 */ /* 0x000fca00000e0603 */
        /* <DEDUP_REMOVED lines=10> */
.L_x_12054:
[----:B------:R-:W-:Y:S02]  /*11090*/  IMAD.MOV.U32 R13, RZ, RZ, R19 ;  /* 0x000000ffff0d7224 */ /* 0x000fe400078e0013 */
[----:B------:R-:W-:Y:S01]  /*110a0*/  IMAD.MOV.U32 R12, RZ, RZ, 0x2 ;  /* 0x00000002ff0c7424 */ /* 0x000fe200078e00ff */
[----:B------:R-:W-:-:S07]  /*110b0*/  MOV R2, R14 ;  /* 0x0000000e00027202 */ /* 0x000fce0000000f00 */
[----:B------:R-:W-:Y:S05]  /*110c0*/  WARPSYNC.COLLECTIVE R15, `(.L_x_12055) ;  /* 0x000000000f087348 */ /* 0x000fea0003c00000 */
[----:B------:R0:W1:Y:S02]  /*110d0*/  SHFL.IDX P6, R14, R13, R12, R11 ;  /* 0x0000000c0d0e7389 */ /* 0x00006400000c000b */
[----:B01----:R-:W-:Y:S01]  /*110e0*/  ENDCOLLECTIVE ;  /* 0x000000000000791b */ /* 0x003fe20003800000 */
.L_x_12055:
        /* <DEDUP_REMOVED lines=13> */
.L_x_12056:
[----:B------:R-:W-:Y:S01]  /*111c0*/  MOV R13, R19 ;  /* 0x00000013000d7202 */ /* 0x000fe20000000f00 */
[----:B------:R-:W-:Y:S02]  /*111d0*/  IMAD.MOV.U32 R12, RZ, RZ, 0x3 ;  /* 0x00000003ff0c7424 */ /* 0x000fe400078e00ff */
[----:B------:R-:W-:-:S07]  /*111e0*/  IMAD.MOV.U32 R2, RZ, RZ, R14 ;  /* 0x000000ffff027224 */ /* 0x000fce00078e000e */
[----:B------:R-:W-:Y:S05]  /*111f0*/  WARPSYNC.COLLECTIVE R15, `(.L_x_12057) ;  /* 0x000000000f087348 */ /* 0x000fea0003c00000 */
[----:B------:R0:W1:Y:S02]  /*11200*/  SHFL.IDX P6, R14, R13, R12, R11 ;  /* 0x0000000c0d0e7389 */ /* 0x00006400000c000b */
[----:B01----:R-:W-:Y:S01]  /*11210*/  ENDCOLLECTIVE ;  /* 0x000000000000791b */ /* 0x003fe20003800000 */
.L_x_12057:
        /* <DEDUP_REMOVED lines=14> */
.L_x_12058:
[----:B------:R-:W-:Y:S01]  /*11300*/  MOV R2, R14 ;  /* 0x0000000e00027202 */ /* 0x000fe20000000f00 */
[----:B------:R-:W-:Y:S06]  /*11310*/  BRA `(.L_x_12059) ;  /* 0xffffffd800207947 */ /* 0x000fec000383ffff */
.L_x_12000:
[----:B-1----:R1:W2:Y:S02]  /*11320*/  SYNCS.PHASECHK.TRANS64.TRYWAIT P0, [R7+URZ+0x2d860], R2 ;  /* 0x02d86002070075a7 */ /* 0x0022a4000800017f */
[----:B--2---:R-:W-:Y:S05]  /*11330*/  @!P0 NANOSLEEP.SYNCS 0x989680 ;  /* 0x009896800000895d */ /* 0x004fea0003900000 */
[----:B------:R-:W2:Y:S02]  /*11340*/  @!P0 SYNCS.PHASECHK.TRANS64 P0, [R7+URZ+0x2d860], R2 ;  /* 0x02d86002070085a7 */ /* 0x000ea4000800007f */
[----:B--2---:R-:W-:Y:S05]  /*11350*/  @!P0 BRA `(.L_x_12000) ;  /* 0xfffffffc00f08947 */ /* 0x004fea000383ffff */
[----:B------:R-:W-:Y:S05]  /*11360*/  BRA `(.L_x_12060) ;  /* 0xffffffd800807947 */ /* 0x000fea000383ffff */
.L_x_12001:
        /* <DEDUP_REMOVED lines=8> */
.L_x_12062:
[----:B------:R-:W-:Y:S05]  /*113f0*/  BSYNC B1 ;  /* 0x0000000000017941 */ /* 0x000fea0003800000 */
.L_x_12061:
        /* <DEDUP_REMOVED lines=9> */
.L_x_12063:
[----:B------:R-:W-:Y:S01]  /*11490*/  IMAD.MOV.U32 R13, RZ, RZ, R18 ;  /* 0x000000ffff0d7224 */ /* 0x000fe200078e0012 */
[----:B------:R-:W-:Y:S02]  /*114a0*/  MOV R12, 0x1 ;  /* 0x00000001000c7802 */ /* 0x000fe40000000f00 */
[----:B------:R-:W-:-:S13]  /*114b0*/  IADD3 R2, P0, R14, R4, RZ ;  /* 0x000000040e027210 */ /* 0x000fda0007f1e0ff */
[----:B------:R-:W-:Y:S05]  /*114c0*/  WARPSYNC.COLLECTIVE R15, `(.L_x_12064) ;  /* 0x000000000f087348 */ /* 0x000fea0003c00000 */
[----:B------:R0:W1:Y:S02]  /*114d0*/  SHFL.IDX P6, R14, R13, R12, R11 ;  /* 0x0000000c0d0e7389 */ /* 0x00006400000c000b */
[----:B01----:R-:W-:Y:S01]  /*114e0*/  ENDCOLLECTIVE ;  /* 0x000000000000791b */ /* 0x003fe20003800000 */
.L_x_12064:
        /* <DEDUP_REMOVED lines=15> */
.L_x_12065:
[----:B------:R-:W-:Y:S01]  /*115e0*/  MOV R13, R18 ;  /* 0x00000012000d7202 */ /* 0x000fe20000000f00 */
[----:B------:R-:W-:Y:S01]  /*115f0*/  IMAD.MOV.U32 R12, RZ, RZ, 0x2 ;  /* 0x00000002ff0c7424 */ /* 0x000fe200078e00ff */
[----:B------:R-:W-:-:S13]  /*11600*/  IADD3 R2, P0, R14, R4, RZ ;  /* 0x000000040e027210 */ /* 0x000fda0007f1e0ff */
[----:B------:R-:W-:Y:S05]  /*11610*/  WARPSYNC.COLLECTIVE R15, `(.L_x_12066) ;  /* 0x000000000f087348 */ /* 0x000fea0003c00000 */
[----:B------:R0:W1:Y:S02]  /*11620*/  SHFL.IDX P6, R14, R13, R12, R11 ;  /* 0x0000000c0d0e7389 */ /* 0x00006400000c000b */
[----:B01----:R-:W-:Y:S01]  /*11630*/  ENDCOLLECTIVE ;  /* 0x000000000000791b */ /* 0x003fe20003800000 */
.L_x_12066:
        /* <DEDUP_REMOVED lines=15> */
.L_x_12067:
[----:B------:R-:W-:Y:S02]  /*11730*/  IMAD.MOV.U32 R13, RZ, RZ, R18 ;  /* 0x000000ffff0d7224 */ /* 0x000fe400078e0012 */
[----:B------:R-:W-:Y:S01]  /*11740*/  IMAD.MOV.U32 R12, RZ, RZ, 0x3 ;  /* 0x00000003ff0c7424 */ /* 0x000fe200078e00ff */
[----:B------:R-:W-:-:S13]  /*11750*/  IADD3 R2, P0, R14, R4, RZ ;  /* 0x000000040e027210 */ /* 0x000fda0007f1e0ff */
[----:B------:R-:W-:Y:S05]  /*11760*/  WARPSYNC.COLLECTIVE R15, `(.L_x_12068) ;  /* 0x000000000f087348 */ /* 0x000fea0003c00000 */
[----:B------:R0:W1:Y:S02]  /*11770*/  SHFL.IDX P6, R14, R13, R12, R11 ;  /* 0x0000000c0d0e7389 */ /* 0x00006400000c000b */
[----:B01----:R-:W-:Y:S01]  /*11780*/  ENDCOLLECTIVE ;  /* 0x000000000000791b */ /* 0x003fe20003800000 */
.L_x_12068:
        /* <DEDUP_REMOVED lines=12> */
.L_x_12069:
[----:B------:R-:W-:Y:S01]  /*11850*/  @!PT LDS RZ, [RZ] ;  /* 0x00000000fffff984 */ /* 0x000fe20000000800 */
[----:B------:R-:W-:Y:S01]  /*11860*/  @!PT LDS RZ, [RZ] ;  /* 0x00000000fffff984 */ /* 0x000fe20000000800 */
[----:B------:R-:W-:Y:S01]  /*11870*/  @!PT LDS RZ, [RZ] ;  /* 0x00000000fffff984 */ /* 0x000fe20000000800 */
[----:B------:R0:W-:Y:S01]  /*11880*/  LDGSTS.E.BYPASS.LTC128B.128 [R8+0x3400], desc[UR36][R2.64+0x40], !P0 ;  /* 0x0340004002087fae */ /* 0x0001e2000c101d64 */
[----:B------:R-:W-:-:S13]  /*11890*/  ISETP.LT.OR P0, PT, R0, 0x41, P1 ;  /* 0x000000410000780c */ /* 0x000fda0000f01670 */
[----:B------:R0:W-:Y:S01]  /*118a0*/  LDGSTS.E.BYPASS.LTC128B.128 [R8+0x5400], desc[UR36][R2.64+0x80], !P0 ;  /* 0x0540008002087fae */ /* 0x0001e2000c101d64 */
[----:B------:R-:W-:Y:S05]  /*118b0*/  BRA `(.L_x_12070) ;  /* 0xffffffd400c07947 */ /* 0x000fea000383ffff */
.L_x_12007:
[----:B0-----:R0:W1:Y:S02]  /*118c0*/  SYNCS.PHASECHK.TRANS64.TRYWAIT P0, [R0+URZ+0x2d860], R3 ;  /* 0x02d86003000075a7 */ /* 0x001064000800017f */
[----:B-1----:R-:W-:Y:S05]  /*118d0*/  @!P0 NANOSLEEP.SYNCS 0x989680 ;  /* 0x009896800000895d */ /* 0x002fea0003900000 */
[----:B------:R-:W1:Y:S02]  /*118e0*/  @!P0 SYNCS.PHASECHK.TRANS64 P0, [R0+URZ+0x2d860], R3 ;  /* 0x02d86003000085a7 */ /* 0x000e64000800007f */
[----:B-1----:R-:W-:Y:S05]  /*118f0*/  @!P0 BRA `(.L_x_12007) ;  /* 0xfffffffc00f08947 */ /* 0x002fea000383ffff */
[----:B------:R-:W-:Y:S05]  /*11900*/  BRA `(.L_x_12071) ;  /* 0xffffffd800bc7947 */ /* 0x000fea000383ffff */
.L_x_12008:
        /* <DEDUP_REMOVED lines=8> */
.L_x_12073:
[----:B------:R-:W-:Y:S05]  /*11990*/  BSYNC B0 ;  /* 0x0000000000007941 */ /* 0x000fea0003800000 */
.L_x_12072:
        /* <DEDUP_REMOVED lines=10> */
.L_x_12074:
[----:B------:R-:W-:Y:S02]  /*11a40*/  ULDC UR4, c[0x0][0x2f4] ;  /* 0x0000bd0000047ab9 */ /* 0x000fe40000000800 */
[----:B------:R-:W-:-:S04]  /*11a50*/  ISETP.GE.AND P2, PT, R9, UR4, PT ;  /* 0x0000000409007c0c */ /* 0x000fc8000bf46270 */
[----:B------:R-:W-:Y:S02]  /*11a60*/  ISETP.LT.OR P3, PT, R5, 0x1, P2 ;  /* 0x000000010500780c */ /* 0x000fe40001761670 */
[----:B------:R-:W-:Y:S01]  /*11a70*/  MOV R13, R18 ;  /* 0x00000012000d7202 */ /* 0x000fe20000000f00 */
[----:B------:R-:W-:Y:S01]  /*11a80*/  IMAD.MOV.U32 R12, RZ, RZ, 0x1 ;  /* 0x00000001ff0c7424 */ /* 0x000fe200078e00ff */
[----:B------:R-:W-:-:S04]  /*11a90*/  SHF.L.U32 R2, R2, 0x3, RZ ;  /* 0x0000000302027819 */ /* 0x000fc800000006ff */
        /* <DEDUP_REMOVED lines=9> */
.L_x_12075:
        /* <DEDUP_REMOVED lines=17> */
.L_x_12076:
        /* <DEDUP_REMOVED lines=8> */
.L_x_12077:
        /* <DEDUP_REMOVED lines=15> */
.L_x_12078:
[----:B------:R-:W-:Y:S01]  /*11db0*/  MOV R3, R7 ;  /* 0x0000000700037202 */ /* 0x000fe20000000f00 */
[----:B------:R-:W-:Y:S02]  /*11dc0*/  IMAD.MOV.U32 R13, RZ, RZ, R18 ;  /* 0x000000ffff0d7224 */ /* 0x000fe400078e0012 */
[----:B------:R-:W-:Y:S02]  /*11dd0*/  IMAD.MOV.U32 R12, RZ, RZ, 0x3 ;  /* 0x00000003ff0c7424 */ /* 0x000fe400078e00ff */
[----:B------:R-:W-:-:S07]  /*11de0*/  IMAD.MOV.U32 R8, RZ, RZ, R14 ;  /* 0x000000ffff087224 */ /* 0x000fce00078e000e */
[----:B------:R-:W-:Y:S05]  /*11df0*/  WARPSYNC.COLLECTIVE R15, `(.L_x_12079) ;  /* 0x000000000f087348 */ /* 0x000fea0003c00000 */
[----:B------:R0:W1:Y:S02]  /*11e00*/  SHFL.IDX P6, R14, R13, R12, R11 ;  /* 0x0000000c0d0e7389 */ /* 0x00006400000c000b */
[----:B01----:R-:W-:Y:S01]  /*11e10*/  ENDCOLLECTIVE ;  /* 0x000000000000791b */ /* 0x003fe20003800000 */
.L_x_12079:
        /* <DEDUP_REMOVED lines=13> */
.L_x_12080:
[----:B------:R-:W-:Y:S05]  /*11ef0*/  BRA `(.L_x_12081) ;  /* 0xffffffd800047947 */ /* 0x000fea000383ffff */
.L_x_12011:
[----:B0-----:R0:W1:Y:S02]  /*11f00*/  SYNCS.PHASECHK.TRANS64.TRYWAIT P0, [R7+URZ+0x2d820], R6 ;  /* 0x02d82006070075a7 */ /* 0x001064000800017f */
[----:B-1----:R-:W-:Y:S05]  /*11f10*/  @!P0 NANOSLEEP.SYNCS 0x989680 ;  /* 0x009896800000895d */ /* 0x002fea0003900000 */
[----:B------:R-:W1:Y:S02]  /*11f20*/  @!P0 SYNCS.PHASECHK.TRANS64 P0, [R7+URZ+0x2d820], R6 ;  /* 0x02d82006070085a7 */ /* 0x000e64000800007f */
[----:B-1----:R-:W-:Y:S05]  /*11f30*/  @!P0 BRA `(.L_x_12011) ;  /* 0xfffffffc00f08947 */ /* 0x002fea000383ffff */
[----:B------:R-:W-:Y:S05]  /*11f40*/  BRA `(.L_x_12082) ;  /* 0xffffffd800807947 */ /* 0x000fea000383ffff */
.L_x_12012:
        /* <DEDUP_REMOVED lines=8> */
[----:B0----5:R-:W-:Y:S05]  /*11fd0*/  WARPSYNC.COLLECTIVE R15, `(.L_x_12084) ;  /* 0x000000000f087348 */ /* 0x021fea0003c00000 */
[----:B------:R1:W2:Y:S02]  /*11fe0*/  SHFL.IDX P6, R14, R13, R12, R11 ;  /* 0x0000000c0d0e7389 */ /* 0x0002a400000c000b */
[----:B012--5:R-:W-:Y:S01]  /*11ff0*/  ENDCOLLECTIVE ;  /* 0x000000000000791b */ /* 0x027fe20003800000 */
.L_x_12084:
[----:B------:R-:W-:Y:S05]  /*12000*/  BSYNC B0 ;  /* 0x0000000000007941 */ /* 0x000fea0003800000 */
.L_x_12083:
[----:B------:R-:W-:Y:S05]  /*12010*/  BRA `(.L_x_12085) ;  /* 0xffffffd800647947 */ /* 0x000fea000383ffff */
.L_x_12013:
[----:B------:R-:W-:Y:S01]  /*12020*/  BSSY B0, `(.L_x_12086) ;  /* 0x0000006000007945 */ /* 0x000fe20003800000 */
[----:B------:R-:W-:-:S07]  /*12030*/  IMAD.MOV.U32 R15, RZ, RZ, -0x1 ;  /* 0xffffffffff0f7424 */ /* 0x000fce00078e00ff */
[----:B01---5:R-:W-:Y:S05]  /*12040*/  WARPSYNC.COLLECTIVE R15, `(.L_x_12087) ;  /* 0x000000000f0c7348 */ /* 0x023fea0003c00000 */
[----:B------:R-:W-:Y:S02]  /*12050*/  ELECT P6, UR62, PT ;  /* 0x00000000003e782f */ /* 0x000fe400038c0000 */
[----:B------:R-:W-:Y:S01]  /*12060*/  MOV R14, UR62 ;  /* 0x0000003e000e7c02 */ /* 0x000fe20008000f00 */
[----:B01---5:R-:W-:Y:S10]  /*12070*/  ENDCOLLECTIVE ;  /* 0x000000000000791b */ /* 0x023ff40003800000 */
.L_x_12087:
[----:B------:R-:W-:Y:S05]  /*12080*/  BSYNC B0 ;  /* 0x0000000000007941 */ /* 0x000fea0003800000 */
.L_x_12086:
[----:B------:R-:W-:Y:S05]  /*12090*/  BRA `(.L_x_12088) ;  /* 0xffffffd800587947 */ /* 0x000fea000383ffff */
.L_x_12015:
[----:B-1----:R1:W2:Y:S02]  /*120a0*/  SYNCS.PHASECHK.TRANS64.TRYWAIT P1, [R5+URZ+0x2d840], R4 ;  /* 0x02d84004050075a7 */ /* 0x0022a4000802017f */
[----:B--2---:R-:W-:Y:S05]  /*120b0*/  @!P1 NANOSLEEP.SYNCS 0x989680 ;  /* 0x009896800000995d */ /* 0x004fea0003900000 */
[----:B------:R-:W2:Y:S02]  /*120c0*/  @!P1 SYNCS.PHASECHK.TRANS64 P1, [R5+URZ+0x2d840], R4 ;  /* 0x02d84004050095a7 */ /* 0x000ea4000802007f */
[----:B--2---:R-:W-:Y:S05]  /*120d0*/  @!P1 BRA `(.L_x_12015) ;  /* 0xfffffffc00f09947 */ /* 0x004fea000383ffff */
[----:B------:R-:W-:Y:S05]  /*120e0*/  BRA `(.L_x_12089) ;  /* 0xffffffd800807947 */ /* 0x000fea000383ffff */
.L_x_12017:
[----:B--2---:R2:W3:Y:S02]  /*120f0*/  SYNCS.PHASECHK.TRANS64.TRYWAIT P1, [R3+URZ+0x2d840], R0 ;  /* 0x02d84000030075a7 */ /* 0x0044e4000802017f */
[----:B---3--:R-:W-:Y:S05]  /*12100*/  @!P1 NANOSLEEP.SYNCS 0x989680 ;  /* 0x009896800000995d */ /* 0x008fea0003900000 */
[----:B------:R-:W3:Y:S02]  /*12110*/  @!P1 SYNCS.PHASECHK.TRANS64 P1, [R3+URZ+0x2d840], R0 ;  /* 0x02d84000030095a7 */ /* 0x000ee4000802007f */
[----:B---3--:R-:W-:Y:S05]  /*12120*/  @!P1 BRA `(.L_x_12017) ;  /* 0xfffffffc00f09947 */ /* 0x008fea000383ffff */
[----:B------:R-:W-:Y:S05]  /*12130*/  BRA `(.L_x_12090) ;  /* 0xffffffd8008c7947 */ /* 0x000fea000383ffff */
.L_x_12019:
[----:B---3--:R3:W4:Y:S02]  /*12140*/  SYNCS.PHASECHK.TRANS64.TRYWAIT P1, [R5+URZ+0x2d860], R4 ;  /* 0x02d86004050075a7 */ /* 0x008724000802017f */
[----:B----4-:R-:W-:Y:S05]  /*12150*/  @!P1 NANOSLEEP.SYNCS 0x989680 ;  /* 0x009896800000995d */ /* 0x010fea0003900000 */
[----:B------:R-:W4:Y:S02]  /*12160*/  @!P1 SYNCS.PHASECHK.TRANS64 P1, [R5+URZ+0x2d860], R4 ;  /* 0x02d86004050095a7 */ /* 0x000f24000802007f */
[----:B----4-:R-:W-:Y:S05]  /*12170*/  @!P1 BRA `(.L_x_12019) ;  /* 0xfffffffc00f09947 */ /* 0x010fea000383ffff */
[----:B------:R-:W-:Y:S05]  /*12180*/  BRA `(.L_x_12091) ;  /* 0xffffffd800887947 */ /* 0x000fea000383ffff */
.L_x_12092:
        /* <DEDUP_REMOVED lines=15> */
.L_x_16003:


//--------------------- .text._ZN7cutlass13device_kernelIN5flash11enable_sm90INS1_16FlashAttnFwdSm90INS1_25CollectiveMainloopFwdSm90ILi2EN4cute5tupleIJNS5_1CILi1EEES8_S8_EEENS6_IJNS7_ILi192EEENS7_ILi128EEENS7_ILi96EEEEEELi96ENS_6half_tEfNS_4arch4Sm90ELb1ELb0ELb1ELb1ELb1ELb0ELb0ELb0ELb1ELb1ELb1ELb0EEENS1_21CollectiveEpilogueFwdINS6_IJSA_SC_SB_EEES9_SE_SG_Li384ELb1ELb1ELb1ELb0EEENS1_36VarlenDynamicPersistentTileSchedulerILi192ELi128ELi384ELi128ELb1ELb1ELb1ELb1ELb1ELb1EEEEEEEEEvNT_6ParamsE --------------------------
	.section	.text._ZN7cutlass13device_kernelIN5flash11enable_sm90INS1_16FlashAttnFwdSm90INS1_25CollectiveMainloopFwdSm90ILi2EN4cute5tupleIJNS5_1CILi1EEES8_S8_EEENS6_IJNS7_ILi192EEENS7_ILi128EEENS7_ILi96EEEEEELi96ENS_6half_tEfNS_4arch4Sm90ELb1ELb0ELb1ELb1ELb1ELb0ELb0ELb0ELb1ELb1ELb1ELb0EEENS1_21CollectiveEpilogueFwdINS6_IJSA_SC_SB_EEES9_SE_SG_Li384ELb1ELb1ELb1ELb0EEENS1_36VarlenDynamicPersistentTileSchedulerILi192ELi128ELi384ELi128ELb1ELb1ELb1ELb1ELb1ELb1EEEEEEEEEvNT_6ParamsE,"ax",@progbits
	.align	128
.text._ZN7cutlass13device_kernelIN5flash11enable_sm90INS1_16FlashAttnFwdSm90INS1_25CollectiveMainloopFwdSm90ILi2EN4cute5tupleIJNS5_1CILi1EEES8_S8_EEENS6_IJNS7_ILi192EEENS7_ILi128EEENS7_ILi96EEEEEELi96ENS_6half_tEfNS_4arch4Sm90ELb1ELb0ELb1ELb1ELb1ELb0ELb0ELb0ELb1ELb1ELb1ELb0EEENS1_21CollectiveEpilogueFwdINS6_IJSA_SC_SB_EEES9_SE_SG_Li384ELb1ELb1ELb1ELb0EEENS1_36VarlenDynamicPersistentTileSchedulerILi192ELi128ELi384ELi128ELb1ELb1ELb1ELb1ELb1ELb1EEEEEEEEEvNT_6ParamsE:
        .type           _ZN7cutlass13device_kernelIN5flash11enable_sm90INS1_16FlashAttnFwdSm90INS1_25CollectiveMainloopFwdSm90ILi2EN4cute5tupleIJNS5_1CILi1EEES8_S8_EEENS6_IJNS7_ILi192EEENS7_ILi128EEENS7_ILi96EEEEEELi96ENS_6half_tEfNS_4arch4Sm90ELb1ELb0ELb1ELb1ELb1ELb0ELb0ELb0ELb1ELb1ELb1ELb0EEENS1_21CollectiveEpilogueFwdINS6_IJSA_SC_SB_EEES9_SE_SG_Li384ELb1ELb1ELb1ELb0EEENS1_36VarlenDynamicPersistentTileSchedulerILi192ELi128ELi384ELi128ELb1ELb1ELb1ELb1ELb1ELb1EEEEEEEEEvNT_6ParamsE,@function
        .size           _ZN7cutlass13device_kernelIN5flash11enable_sm90INS1_16FlashAttnFwdSm90INS1_25CollectiveMainloopFwdSm90ILi2EN4cute5tupleIJNS5_1CILi1EEES8_S8_EEENS6_IJNS7_ILi192EEENS7_ILi128EEENS7_ILi96EEEEEELi96ENS_6half_tEfNS_4arch4Sm90ELb1ELb0ELb1ELb1ELb1ELb0ELb0ELb0ELb1ELb1ELb1ELb0EEENS1_21CollectiveEpilogueFwdINS6_IJSA_SC_SB_EEES9_SE_SG_Li384ELb1ELb1ELb1ELb0EEENS1_36VarlenDynamicPersistentTileSchedulerILi192ELi128ELi384ELi128ELb1ELb1ELb1ELb1ELb1ELb1EEEEEEEEEvNT_6ParamsE,(.L_x_16004 - _ZN7cutlass13device_kernelIN5flash11enable_sm90INS1_16FlashAttnFwdSm90INS1_25CollectiveMainloopFwdSm90ILi2EN4cute5tupleIJNS5_1CILi1EEES8_S8_EEENS6_IJNS7_ILi192EEENS7_ILi128EEENS7_ILi96EEEEEELi96ENS_6half_tEfNS_4arch4Sm90ELb1ELb0ELb1ELb1ELb1ELb0ELb0ELb0ELb1ELb1ELb1ELb0EEENS1_21CollectiveEpilogueFwdINS6_IJSA_SC_SB_EEES9_SE_SG_Li384ELb1ELb1ELb1ELb0EEENS1_36VarlenDynamicPersistentTileSchedulerILi192ELi128ELi384ELi128ELb1ELb1ELb1ELb1ELb1ELb1EEEEEEEEEvNT_6ParamsE)
        .other          _ZN7cutlass13device_kernelIN5flash11enable_sm90INS1_16FlashAttnFwdSm90INS1_25CollectiveMainloopFwdSm90ILi2EN4cute5tupleIJNS5_1CILi1EEES8_S8_EEENS6_IJNS7_ILi192EEENS7_ILi128EEENS7_ILi96EEEEEELi96ENS_6half_tEfNS_4arch4Sm90ELb1ELb0ELb1ELb1ELb1ELb0ELb0ELb0ELb1ELb1ELb1ELb0EEENS1_21CollectiveEpilogueFwdINS6_IJSA_SC_SB_EEES9_SE_SG_Li384ELb1ELb1ELb1ELb0EEENS1_36VarlenDynamicPersistentTileSchedulerILi192ELi128ELi384ELi128ELb1ELb1ELb1ELb1ELb1ELb1EEEEEEEEEvNT_6ParamsE,@"STO_CUDA_ENTRY STV_DEFAULT"
_ZN7cutlass13device_kernelIN5flash11enable_sm90INS1_16FlashAttnFwdSm90INS1_25CollectiveMainloopFwdSm90ILi2EN4cute5tupleIJNS5_1CILi1EEES8_S8_EEENS6_IJNS7_ILi192EEENS7_ILi128EEENS7_ILi96EEEEEELi96ENS_6half_tEfNS_4arch4Sm90ELb1ELb0ELb1ELb1ELb1ELb0ELb0ELb0ELb1ELb1ELb1ELb0EEENS1_21CollectiveEpilogueFwdINS6_IJSA_SC_SB_EEES9_SE_SG_Li384ELb1ELb1ELb1ELb0EEENS1_36VarlenDynamicPersistentTileSchedulerILi192ELi128ELi384ELi128ELb1ELb1ELb1ELb1ELb1ELb1EEEEEEEEEvNT_6ParamsE:
        /* <DEDUP_REMOVED lines=45> */
.L_x_12093:
        /* <DEDUP_REMOVED lines=22> */
.L_x_12094:
        /* <DEDUP_REMOVED lines=18> */
.L_x_12095:
        /* <DEDUP_REMOVED lines=22> */
.L_x_12096:
        /* <DEDUP_REMOVED lines=22> */
.L_x_12097:
        /* <DEDUP_REMOVED lines=8> */
.L_x_12099:
        /* <DEDUP_REMOVED lines=35> */
[----:B------:R-:W-:Y:S02]  /*0ac0*/  LOP3.LUT R3, R5, 0xfffffff8, RZ, 0xc0, !PT ;  /* 0xfffffff805037812 */ /* 0x000fe400078ec0ff */
[----:B------:R-:W-:Y:S01]  /*0ad0*/  SHF.R.S32.HI R12, RZ, 0x1f, R18 ;  /* 0x0000001fff0c7819 */ /* 0x000fe20000011412 */
[----:B------:R-:W-:-:S03]  /*0ae0*/  IMAD.HI R2, R16, 0x55555556, RZ ;  /* 0x5555555610027827 */ /* 0x000fc600078e02ff */
[----:B------:R-:W-:Y:S01]  /*0af0*/  LEA.HI R13, R12, R18, RZ, 0x2 ;  /* 0x000000120c0d7211 */ /* 0x000fe200078f10ff */
[----:B------:R-:W-:Y:S02]  /*0b00*/  IMAD.IADD R3, R4, 0x1, -R3 ;  /* 0x0000000104037824 */ /* 0x000fe400078e0a03 */
[----:B------:R-:W-:Y:S02]  /*0b10*/  IMAD.IADD R7, R6, 0x1, -R7 ;  /* 0x0000000106077824 */ /* 0x000fe400078e0a07 */
[----:B------:R-:W-:Y:S01]  /*0b20*/  IMAD R6, R8, 0x10, R4 ;  /* 0x0000001008067824 */ /* 0x000fe200078e0204 */
[----:B------:R-:W-:Y:S01]  /*0b30*/  LEA.HI R4, R2, R2, RZ, 0x1 ;  /* 0x0000000202047211 */ /* 0x000fe200078f08ff */
[----:B------:R-:W-:Y:S01]  /*0b40*/  IMAD.SHL.U32 R2, R3, 0x40, RZ ;  /* 0x0000004003027824 */ /* 0x000fe200078e00ff */
[--C-:B------:R-:W-:Y:S02]  /*0b50*/  SHF.R.S32.HI R14, RZ, 0x2, R13.reuse ;  /* 0x00000002ff0e7819 */ /* 0x100fe4000001140d */
[----:B------:R-:W-:Y:S01]  /*0b60*/  SHF.R.S32.HI R15, RZ, 0x1f, R13 ;  /* 0x0000001fff0f7819 */ /* 0x000fe2000001140d */
[----:B------:R-:W-:Y:S01]  /*0b70*/  IMAD.SHL.U32 R7, R7, 0x8, RZ ;  /* 0x0000000807077824 */ /* 0x000fe200078e00ff */
[----:B------:R-:W-:-:S02]  /*0b80*/  LOP3.LUT R2, R2, 0x1c0, RZ, 0xc0, !PT ;  /* 0x000001c002027812 */ /* 0x000fc400078ec0ff */
[----:B------:R-:W-:Y:S02]  /*0b90*/  LEA.HI R15, R15, R14, RZ, 0x3 ;  /* 0x0000000e0f0f7211 */ /* 0x000fe400078f18ff */
[----:B------:R-:W-:Y:S01]  /*0ba0*/  SHF.L.U32 R5, R5, 0x6, RZ ;  /* 0x0000000605057819 */ /* 0x000fe200000006ff */
[--C-:B------:R-:W-:Y:S01]  /*0bb0*/  IMAD.U32 R6, R6, 0x20, R7.reuse ;  /* 0x0000002006067824 */ /* 0x100fe200078e0007 */
[----:B------:R-:W-:Y:S02]  /*0bc0*/  LOP3.LUT R15, R15, 0xfffffff8, RZ, 0xc0, !PT ;  /* 0xfffffff80f0f7812 */ /* 0x000fe400078ec0ff */
[----:B------:R-:W-:Y:S02]  /*0bd0*/  LEA.HI R12, R12, R18, RZ, 0x5 ;  /* 0x000000120c0c7211 */ /* 0x000fe400078f28ff */
[----:B------:R-:W-:Y:S02]  /*0be0*/  LOP3.LUT R7, R2, 0x8, R7, 0xf8, !PT ;  /* 0x0000000802077812 */ /* 0x000fe400078ef807 */
[----:B------:R-:W-:-:S02]  /*0bf0*/  LOP3.LUT R5, R5, 0x7ffffe00, RZ, 0xc0, !PT ;  /* 0x7ffffe0005057812 */ /* 0x000fc400078ec0ff */
[----:B------:R-:W-:Y:S01]  /*0c00*/  SHF.R.U32.HI R2, RZ, 0x3, R2 ;  /* 0x00000003ff027819 */ /* 0x000fe20000011602 */
[----:B------:R-:W-:Y:S01]  /*0c10*/  IMAD.IADD R15, R14, 0x1, -R15 ;  /* 0x000000010e0f7824 */ /* 0x000fe200078e0a0f */
[----:B------:R-:W-:Y:S01]  /*0c20*/  SHF.R.S32.HI R12, RZ, 0x5, R12 ;  /* 0x00000005ff0c7819 */ /* 0x000fe2000001140c */
[----:B------:R-:W-:Y:S01]  /*0c30*/  IMAD R5, R8, 0x400, R5 ;  /* 0x0000040008057824 */ /* 0x000fe200078e0205 */
[----:B------:R-:W-:Y:S01]  /*0c40*/  LOP3.LUT R2, R7, R2, RZ, 0x3c, !PT ;  /* 0x0000000207027212 */ /* 0x000fe200078e3cff */
[----:B------:R-:W-:Y:S01]  /*0c50*/  IMAD R4, R4, -0x3, R16 ;  /* 0xfffffffd04047824 */ /* 0x000fe200078e0210 */
[----:B------:R-:W-:Y:S01]  /*0c60*/  LEA.HI R0, R0, R17, RZ, 0x2 ;  /* 0x0000001100007211 */ /* 0x000fe200078f10ff */
[----:B------:R-:W-:Y:S02]  /*0c70*/  IMAD R15, R12, 0x10, R15 ;  /* 0x000000100c0f7824 */ /* 0x000fe400078e020f */
[----:B------:R-:W-:Y:S01]  /*0c80*/  IMAD.IADD R16, R5, 0x1, R2 ;  /* 0x0000000105107824 */ /* 0x000fe200078e0202 */
[----:B------:R-:W-:Y:S01]  /*0c90*/  LOP3.LUT R2, R0, 0xfffffffc, RZ, 0xc0, !PT ;  /* 0xfffffffc00027812 */ /* 0x000fe200078ec0ff */
[----:B------:R-:W-:Y:S01]  /*0ca0*/  IMAD R8, R4, 0x40, R15 ;  /* 0x0000004004087824 */ /* 0x000fe200078e020f */
[----:B------:R0:W-:Y:S01]  /*0cb0*/  STL [R1+0x40], R6 ;  /* 0x0000400601007387 */ /* 0x0001e20000100800 */
[----:B------:R-:W-:-:S02]  /*0cc0*/  LOP3.LUT R13, R13, 0x7ffffffc, RZ, 0xc0, !PT ;  /* 0x7ffffffc0d0d7812 */ /* 0x000fc400078ec0ff */
[----:B------:R-:W-:Y:S01]  /*0cd0*/  IMAD.IADD R4, R17, 0x1, -R2 ;  /* 0x0000000111047824 */ /* 0x000fe200078e0a02 */
[----:B------:R1:W-:Y:S01]  /*0ce0*/  STL [R1+0x3c], R8 ;  /* 0x00003c0801007387 */ /* 0x0003e20000100800 */
[----:B------:R-:W-:-:S03]  /*0cf0*/  R2P PR, R3, 0x6 ;  /* 0x0000000603007804 */ /* 0x000fc60000000000 */
[----:B------:R1:W-:Y:S01]  /*0d00*/  STL [R1+0x20], RZ ;  /* 0x000020ff01007387 */ /* 0x0003e20000100800 */
[C---:B------:R-:W-:Y:S01]  /*0d10*/  LEA.HI R3, R4.reuse, R4, RZ, 0x1 ;  /* 0x0000000404037211 */ /* 0x040fe200078f08ff */
[----:B------:R-:W-:Y:S02]  /*0d20*/  IMAD.SHL.U32 R149, R4, 0x8, RZ ;  /* 0x0000000804957824 */ /* 0x000fe400078e00ff */
[----:B------:R-:W-:Y:S01]  /*0d30*/  IMAD.IADD R13, R18, 0x1, -R13 ;  /* 0x00000001120d7824 */ /* 0x000fe200078e0a0d */
[----:B------:R-:W-:Y:S01]  /*0d40*/  LOP3.LUT R3, R3, 0x1ffffffe, RZ, 0xc0, !PT ;  /* 0x1ffffffe03037812 */ /* 0x000fe200078ec0ff */
[C---:B------:R-:W-:Y:S01]  /*0d50*/  VIADD R154, R149.reuse, 0x40 ;  /* 0x00000040959a7836 */ /* 0x040fe20000000000 */
[----:B------:R-:W-:Y:S01]  /*0d60*/  LEA R16, R16, UR41, 0x1 ;  /* 0x0000002910107c11 */ /* 0x000fe2000f8e08ff */
[----:B------:R-:W-:Y:S02]  /*0d70*/  VIADD R153, R149, 0x20 ;  /* 0x0000002095997836 */ /* 0x000fe40000000000 */
[----:B------:R-:W-:Y:S01]  /*0d80*/  IMAD.SHL.U32 R145, R13, 0x2, RZ ;  /* 0x000000020d917824 */ /* 0x000fe200078e00ff */
[----:B------:R-:W-:Y:S01]  /*0d90*/  MOV R17, 0x40 ;  /* 0x0000004000117802 */ /* 0x000fe20000000f00 */
[----:B------:R-:W-:Y:S01]  /*0da0*/  IMAD.MOV.U32 R5, RZ, RZ, R9 ;  /* 0x000000ffff057224 */ /* 0x000fe200078e0009 */
[----:B------:R-:W-:Y:S01]  /*0db0*/  SHF.R.S32.HI R0, RZ, 0x2, R0 ;  /* 0x00000002ff007819 */ /* 0x000fe20000011400 */
[----:B------:R-:W-:Y:S01]  /*0dc0*/  IMAD.IADD R3, R4, 0x1, -R3 ;  /* 0x0000000104037824 */ /* 0x000fe200078e0a03 */
[----:B------:R-:W-:Y:S01]  /*0dd0*/  SHF.R.S32.HI R0, RZ, 0x1f, R154 ;  /* 0x0000001fff007819 */ /* 0x000fe2000001149a */
[----:B------:R-:W-:Y:S01]  /*0de0*/  VIADD R9, R145, 0x30 ;  /* 0x0000003091097836 */ /* 0x000fe20000000000 */
[----:B------:R-:W-:Y:S01]  /*0df0*/  SHF.R.S32.HI R4, RZ, 0x1f, R153 ;  /* 0x0000001fff047819 */ /* 0x000fe20000011499 */
[----:B------:R-:W-:Y:S01]  /*0e00*/  VIADD R18, R16, 0x21800 ;  /* 0x0002180010127836 */ /* 0x000fe20000000000 */
[----:B------:R-:W-:Y:S01]  /*0e10*/  SEL R17, R17, 0xffffffc0, !P2 ;  /* 0xffffffc011117807 */ /* 0x000fe20005000000 */
[----:B------:R-:W-:-:S02]  /*0e20*/  VIADD R0, R145, 0x40 ;  /* 0x0000004091007836 */ /* 0x000fc40000000000 */
[----:B0-----:R-:W-:Y:S02]  /*0e30*/  IMAD.MOV.U32 R6, RZ, RZ, R10 ;  /* 0x000000ffff067224 */ /* 0x001fe400078e000a */
[C---:B------:R-:W-:Y:S02]  /*0e40*/  VIADD R4, R145.reuse, 0x38 ;  /* 0x0000003891047836 */ /* 0x040fe40000000000 */
[C---:B------:R-:W-:Y:S02]  /*0e50*/  VIADD R157, R145.reuse, 0x48 ;  /* 0x00000048919d7836 */ /* 0x040fe40000000000 */
[----:B------:R-:W-:Y:S01]  /*0e60*/  IMAD.MOV.U32 R7, RZ, RZ, R11 ;  /* 0x000000ffff077224 */ /* 0x000fe200078e000b */
[C---:B------:R-:W-:Y:S01]  /*0e70*/  IADD3 R11, R145.reuse, 0x20, RZ ;  /* 0x00000020910b7810 */ /* 0x040fe20007ffe0ff */
[C---:B------:R-:W-:Y:S02]  /*0e80*/  VIADD R14, R145.reuse, 0x8 ;  /* 0x00000008910e7836 */ /* 0x040fe40000000000 */
[----:B------:R-:W-:-:S02]  /*0e90*/  VIADD R13, R145, 0x10 ;  /* 0x00000010910d7836 */ /* 0x000fc40000000000 */
[C---:B------:R-:W-:Y:S02]  /*0ea0*/  VIADD R12, R145.reuse, 0x18 ;  /* 0x00000018910c7836 */ /* 0x040fe40000000000 */
[C---:B------:R-:W-:Y:S02]  /*0eb0*/  VIADD R10, R145.reuse, 0x28 ;  /* 0x00000028910a7836 */ /* 0x040fe40000000000 */
[C---:B------:R-:W-:Y:S02]  /*0ec0*/  VIADD R156, R145.reuse, 0x50 ;  /* 0x00000050919c7836 */ /* 0x040fe40000000000 */
[----:B------:R-:W-:Y:S02]  /*0ed0*/  VIADD R155, R145, 0x58 ;  /* 0x00000058919b7836 */ /* 0x000fe40000000000 */
[----:B------:R-:W-:Y:S01]  /*0ee0*/  VIADD R22, R16, 0x21820 ;  /* 0x0002182010167836 */ /* 0x000fe20000000000 */
[----:B------:R-:W-:Y:S01]  /*0ef0*/  SHF.R.S32.HI R9, RZ, 0x1f, R9 ;  /* 0x0000001fff097819 */ /* 0x000fe20000011409 */
[C---:B------:R-:W-:Y:S01]  /*0f00*/  @P1 VIADD R22, R18.reuse, 0xffffffe0 ;  /* 0xffffffe012161836 */ /* 0x040fe20000000000 */
[----:B------:R-:W-:Y:S01]  /*0f10*/  SHF.R.S32.HI R9, RZ, 0x1f, R0 ;  /* 0x0000001fff097819 */ /* 0x000fe20000011400 */
[----:B------:R-:W-:Y:S01]  /*0f20*/  IMAD.IADD R18, R18, 0x1, R17 ;  /* 0x0000000112127824 */ /* 0x000fe200078e0211 */
[----:B------:R-:W-:Y:S01]  /*0f30*/  SHF.R.S32.HI R4, RZ, 0x1f, R4 ;  /* 0x0000001fff047819 */ /* 0x000fe20000011404 */
[----:B------:R-:W-:Y:S01]  /*0f40*/  IMAD.MOV.U32 R2, RZ, RZ, RZ ;  /* 0x000000ffff027224 */ /* 0x000fe200078e00ff */
[----:B------:R-:W-:Y:S01]  /*0f50*/  SHF.R.S32.HI R0, RZ, 0x1f, R157 ;  /* 0x0000001fff007819 */ /* 0x000fe2000001149d */
[----:B------:R-:W-:Y:S01]  /*0f60*/  IMAD.IADD R17, R17, 0x1, R22 ;  /* 0x0000000111117824 */ /* 0x000fe200078e0216 */
[----:B------:R-:W-:Y:S01]  /*0f70*/  SHF.R.S32.HI R14, RZ, 0x1f, R14 ;  /* 0x0000001fff0e7819 */ /* 0x000fe2000001140e */
[----:B------:R-:W-:Y:S01]  /*0f80*/  VIADD R23, R22, 0x6000 ;  /* 0x0000600016177836 */ /* 0x000fe20000000000 */
[----:B------:R-:W-:-:S02]  /*0f90*/  SHF.R.S32.HI R13, RZ, 0x1f, R13 ;  /* 0x0000001fff0d7819 */ /* 0x000fc4000001140d */
[----:B------:R-:W-:Y:S02]  /*0fa0*/  SHF.R.S32.HI R12, RZ, 0x1f, R12 ;  /* 0x0000001fff0c7819 */ /* 0x000fe4000001140c */
[----:B------:R-:W-:Y:S02]  /*0fb0*/  SHF.R.S32.HI R11, RZ, 0x1f, R11 ;  /* 0x0000001fff0b7819 */ /* 0x000fe4000001140b */
[----:B------:R-:W-:Y:S02]  /*0fc0*/  SHF.R.S32.HI R10, RZ, 0x1f, R10 ;  /* 0x0000001fff0a7819 */ /* 0x000fe4000001140a */
[----:B------:R-:W-:Y:S02]  /*0fd0*/  SHF.R.S32.HI R4, RZ, 0x1f, R156 ;  /* 0x0000001fff047819 */ /* 0x000fe4000001149c */
[----:B------:R-:W-:Y:S02]  /*0fe0*/  SHF.R.S32.HI R0, RZ, 0x1f, R155 ;  /* 0x0000001fff007819 */ /* 0x000fe4000001149b */
[----:B------:R-:W-:Y:S01]  /*0ff0*/  LEA R147, R3, R8, 0x3 ;  /* 0x0000000803937211 */ /* 0x000fe200078e18ff */
[----:B------:R-:W-:Y:S01]  /*1000*/  UMOV UR38, URZ ;  /* 0x0000003f00267c82 */ /* 0x000fe20008000000 */
[----:B-12---:R-:W-:-:S07]  /*1010*/  LOP3.LUT R19, R19, 0x1, RZ, 0xfc, !PT ;  /* 0x0000000113137812 */ /* 0x006fce00078efcff */
.L_x_12155:
[----:B01----:R-:W0:Y:S01]  /*1020*/  LDC.64 R8, c[0x0][0xc88] ;  /* 0x00032200ff087b82 */ /* 0x003e220000000a00 */
[----:B------:R-:W-:Y:S01]  /*1030*/  ULDC.64 UR4, c[0x0][0xa28] ;  /* 0x00028a0000047ab9 */ /* 0x000fe20000000a00 */
[----:B------:R-:W-:-:S06]  /*1040*/  ULDC.64 UR6, c[0x0][0xa18] ;  /* 0x0002860000067ab9 */ /* 0x000fcc0000000a00 */
[----:B---34-:R-:W1:Y:S08]  /*1050*/  LDC.64 R12, c[0x0][0x418] ;  /* 0x00010600ff0c7b82 */ /* 0x018e700000000a00 */
[----:B------:R-:W2:Y:S01]  /*1060*/  LDC R0, c[0x0][0x424] ;  /* 0x00010900ff007b82 */ /* 0x000ea20000000800 */
[----:B0-----:R-:W-:Y:S01]  /*1070*/  IMAD.WIDE R8, R7, 0x4, R8 ;  /* 0x0000000407087825 */ /* 0x001fe200078e0208 */
[----:B------:R-:W-:-:S06]  /*1080*/  ISETP.NE.U32.AND P1, PT, RZ, UR4, PT ;  /* 0x00000004ff007c0c */ /* 0x000fcc000bf25070 */
[----:B------:R-:W0:Y:S01]  /*1090*/  LDC R7, c[0x0][0x2f0] ;  /* 0x0000bc00ff077b82 */ /* 0x000e220000000800 */
[----:B------:R-:W3:Y:S01]  /*10a0*/  LDG.E R148, desc[UR36][R8.64] ;  /* 0x0000002408947981 */ /* 0x000ee2000c1e1900 */
[----:B------:R-:W-:Y:S01]  /*10b0*/  ISETP.NE.AND.EX P1, PT, RZ, UR5, PT, P1 ;  /* 0x00000005ff007c0c */ /* 0x000fe2000bf25310 */
[----:B------:R-:W-:Y:S01]  /*10c0*/  IMAD.MOV.U32 R3, RZ, RZ, RZ ;  /* 0x000000ffff037224 */ /* 0x000fe200078e00ff */
[----:B------:R-:W-:-:S04]  /*10d0*/  ISETP.NE.U32.AND P0, PT, RZ, UR6, PT ;  /* 0x00000006ff007c0c */ /* 0x000fc8000bf05070 */
[----:B------:R-:W-:Y:S02]  /*10e0*/  ISETP.NE.AND.EX P0, PT, RZ, UR7, PT, P0 ;  /* 0x00000007ff007c0c */ /* 0x000fe4000bf05300 */
[----:B---3--:R-:W-:-:S05]  /*10f0*/  SHF.R.S32.HI R152, RZ, 0x1f, R148 ;  /* 0x0000001fff987819 */ /* 0x008fca0000011494 */
[----:B------:R-:W-:-:S04]  /*1100*/  @P1 LEA R10, P2, R148, UR4, 0x2 ;  /* 0x00000004940a1c11 */ /* 0x000fc8000f8410ff */
[C---:B------:R-:W-:Y:S02]  /*1110*/  @P1 LEA.HI.X R11, R148.reuse, UR5, R152, 0x2, P2 ;  /* 0x00000005940b1c11 */ /* 0x040fe400090f1498 */
[----:B------:R-:W-:-:S03]  /*1120*/  @P0 LEA R8, P2, R148, UR6, 0x2 ;  /* 0x0000000694080c11 */ /* 0x000fc6000f8410ff */
[----:B------:R3:W5:Y:S01]  /*1130*/  @P1 LDG.E R3, desc[UR36][R10.64] ;  /* 0x000000240a031981 */ /* 0x000762000c1e1900 */
[----:B------:R-:W-:Y:S01]  /*1140*/  @P0 LEA.HI.X R9, R148, UR7, R152, 0x2, P2 ;  /* 0x0000000794090c11 */ /* 0x000fe200090f1498 */
[----:B------:R-:W-:-:S04]  /*1150*/  ULDC.64 UR6, c[0x0][0xa20] ;  /* 0x0002880000067ab9 */ /* 0x000fc80000000a00 */
[----:B------:R3:W5:Y:S01]  /*1160*/  @P0 LDG.E R143, desc[UR36][R8.64] ;  /* 0x00000024088f0981 */ /* 0x000762000c1e1900 */
[----:B-1----:R-:W-:Y:S02]  /*1170*/  ISETP.NE.U32.AND P1, PT, R12, RZ, PT ;  /* 0x000000ff0c00720c */ /* 0x002fe40003f25070 */
[----:B------:R-:W-:Y:S02]  /*1180*/  ISETP.NE.U32.AND P2, PT, RZ, UR6, PT ;  /* 0x00000006ff007c0c */ /* 0x000fe4000bf45070 */
[----:B------:R-:W-:Y:S02]  /*1190*/  ISETP.NE.AND.EX P1, PT, R13, RZ, PT, P1 ;  /* 0x000000ff0d00720c */ /* 0x000fe40003f25310 */
[----:B------:R-:W-:Y:S02]  /*11a0*/  ISETP.NE.AND.EX P2, PT, RZ, UR7, PT, P2 ;  /* 0x00000007ff007c0c */ /* 0x000fe4000bf45320 */
[----:B--2---:R-:W-:Y:S01]  /*11b0*/  SEL R0, R0, 0x1, P1 ;  /* 0x0000000100007807 */ /* 0x004fe20000800000 */
[----:B0--3--:R-:W-:Y:S10]  /*11c0*/  @P0 BRA `(.L_x_12100) ;  /* 0x0000000000280947 */ /* 0x009ff40003800000 */
[----:B------:R-:W-:Y:S01]  /*11d0*/  ULDC.64 UR4, c[0x0][0xa00] ;  /* 0x0002800000047ab9 */ /* 0x000fe20000000a00 */
[----:B-----5:R-:W0:Y:S01]  /*11e0*/  LDC R143, c[0x0][0x288] ;  /* 0x0000a200ff8f7b82 */ /* 0x020e220000000800 */
[----:B------:R-:W-:-:S04]  /*11f0*/  ISETP.NE.U32.AND P0, PT, RZ, UR4, PT ;  /* 0x00000004ff007c0c */ /* 0x000fc8000bf05070 */
[----:B------:R-:W-:-:S13]  /*1200*/  ISETP.NE.AND.EX P0, PT, RZ, UR5, PT, P0 ;  /* 0x00000005ff007c0c */ /* 0x000fda000bf05300 */
[----:B------:R-:W-:Y:S05]  /*1210*/  @!P0 BRA `(.L_x_12100) ;  /* 0x0000000000148947 */ /* 0x000fea0003800000 */
[----:B------:R-:W1:Y:S02]  /*1220*/  LDC.64 R8, c[0x0][0xa00] ;  /* 0x00028000ff087b82 */ /* 0x000e640000000a00 */
[----:B-1----:R-:W-:-:S05]  /*1230*/  IMAD.WIDE R8, R148, 0x4, R8 ;  /* 0x0000000494087825 */ /* 0x002fca00078e0208 */
[----:B0-----:R-:W2:Y:S04]  /*1240*/  LDG.E R143, desc[UR36][R8.64] ;  /* 0x00000024088f7981 */ /* 0x001ea8000c1e1900 */
[----:B------:R-:W2:Y:S02]  /*1250*/  LDG.E R4, desc[UR36][R8.64+0x4] ;  /* 0x0000042408047981 */ /* 0x000ea4000c1e1900 */
[----:B--2---:R-:W-:-:S07]  /*1260*/  IMAD.IADD R143, R4, 0x1, -R143 ;  /* 0x00000001048f7824 */ /* 0x004fce00078e0a8f */
.L_x_12100:
[----:B------:R-:W-:Y:S01]  /*1270*/  IMAD R142, R0, R7, RZ ;  /* 0x00000007008e7224 */ /* 0x000fe200078e02ff */
[----:B------:R-:W-:Y:S01]  /*1280*/  LOP3.LUT R150, R6, 0xffff, RZ, 0xc0, !PT ;  /* 0x0000ffff06967812 */ /* 0x000fe200078ec0ff */
[----:B------:R-:W-:Y:S06]  /*1290*/  @!P2 BRA `(.L_x_12101) ;  /* 0x000000000010a947 */ /* 0x000fec0003800000 */
[----:B------:R-:W-:-:S04]  /*12a0*/  LEA R8, P0, R148, UR6, 0x2 ;  /* 0x0000000694087c11 */ /* 0x000fc8000f8010ff */
[----:B------:R-:W-:-:S05]  /*12b0*/  LEA.HI.X R9, R148, UR7, R152, 0x2, P0 ;  /* 0x0000000794097c11 */ /* 0x000fca00080f1498 */
[----:B------:R1:W5:Y:S01]  /*12c0*/  LDG.E R142, desc[UR36][R8.64] ;  /* 0x00000024088e7981 */ /* 0x000362000c1e1900 */
[----:B------:R-:W-:Y:S05]  /*12d0*/  BRA `(.L_x_12102) ;  /* 0x0000000000247947 */ /* 0x000fea0003800000 */
.L_x_12101:
        /* <DEDUP_REMOVED lines=9> */
.L_x_12102:
[----:B------:R-:W2:Y:S01]  /*1370*/  LDL.LU R0, [R1] ;  /* 0x0000000001007983 */ /* 0x000ea20000300800 */
[----:B------:R-:W3:Y:S01]  /*1380*/  LDC R4, c[0x0][0x448] ;  /* 0x00011200ff047b82 */ /* 0x000ee20000000800 */
[----:B------:R-:W-:Y:S02]  /*1390*/  IMAD R136, R5, 0xc0, RZ ;  /* 0x000000c005887824 */ /* 0x000fe400078e02ff */
[----:B-----5:R-:W-:-:S05]  /*13a0*/  IMAD.IADD R142, R142, 0x1, -R3 ;  /* 0x000000018e8e7824 */ /* 0x020fca00078e0a03 */
[----:B0-----:R-:W-:Y:S02]  /*13b0*/  IADD3 R5, R142, 0x80, -R143 ;  /* 0x000000808e057810 */ /* 0x001fe40007ffe88f */
[----:B---3--:R-:W-:-:S13]  /*13c0*/  ISETP.NE.AND P0, PT, R4, 0x1, PT ;  /* 0x000000010400780c */ /* 0x008fda0003f05270 */
[----:B------:R-:W0:Y:S08]  /*13d0*/  @P0 LDC R7, c[0x0][0x44c] ;  /* 0x00011300ff070b82 */ /* 0x000e300000000800 */
[----:B------:R-:W3:Y:S01]  /*13e0*/  @P0 LDC R4, c[0x0][0x450] ;  /* 0x00011400ff040b82 */ /* 0x000ee20000000800 */
[----:B--2---:R-:W-:-:S04]  /*13f0*/  LOP3.LUT R0, R0, 0xfffffffd, RZ, 0xc0, !PT ;  /* 0xfffffffd00007812 */ /* 0x004fc800078ec0ff */
[----:B------:R-:W-:-:S05]  /*1400*/  @P0 LOP3.LUT R0, R0, 0x2, RZ, 0xfc, !PT ;  /* 0x0000000200000812 */ /* 0x000fca00078efcff */
[----:B------:R2:W-:Y:S02]  /*1410*/  STL [R1], R0 ;  /* 0x0000000001007387 */ /* 0x0005e40000100800 */
[----:B--2---:R-:W-:-:S04]  /*1420*/  VIADD R0, R136, 0xbf ;  /* 0x000000bf88007836 */ /* 0x004fc80000000000 */
[----:B0-----:R-:W-:-:S05]  /*1430*/  @P0 IMAD.HI.U32 R3, R0, R7, RZ ;  /* 0x0000000700030227 */ /* 0x001fca00078e00ff */
[----:B---3--:R-:W-:Y:S01]  /*1440*/  @P0 SHF.R.U32.HI R0, RZ, R4, R3 ;  /* 0x00000004ff000219 */ /* 0x008fe20000011603 */
[----:B------:R-:W-:-:S04]  /*1450*/  VIADD R3, R142, 0x7f ;  /* 0x0000007f8e037836 */ /* 0x000fc80000000000 */
[----:B------:R-:W-:Y:S01]  /*1460*/  IMAD.IADD R5, R5, 0x1, R0 ;  /* 0x0000000105057824 */ /* 0x000fe200078e0200 */
[----:B------:R-:W-:-:S04]  /*1470*/  SHF.R.S32.HI R0, RZ, 0x1f, R3 ;  /* 0x0000001fff007819 */ /* 0x000fc80000011403 */
[----:B------:R-:W-:Y:S02]  /*1480*/  SHF.R.S32.HI R4, RZ, 0x1f, R5 ;  /* 0x0000001fff047819 */ /* 0x000fe40000011405 */
[----:B------:R-:W-:Y:S02]  /*1490*/  LEA.HI R0, R0, R3, RZ, 0x7 ;  /* 0x0000000300007211 */ /* 0x000fe400078f38ff */
[----:B------:R-:W-:Y:S02]  /*14a0*/  LEA.HI R4, R4, R5, RZ, 0x7 ;  /* 0x0000000504047211 */ /* 0x000fe400078f38ff */
[----:B------:R-:W-:Y:S02]  /*14b0*/  SHF.R.S32.HI R3, RZ, 0x7, R0 ;  /* 0x00000007ff037819 */ /* 0x000fe40000011400 */
[----:B------:R-:W-:Y:S02]  /*14c0*/  SHF.R.S32.HI R4, RZ, 0x7, R4 ;  /* 0x00000007ff047819 */ /* 0x000fe40000011404 */
[----:B------:R-:W-:-:S02]  /*14d0*/  LOP3.LUT R0, R6, 0xff000000, RZ, 0xc0, !PT ;  /* 0xff00000006007812 */ /* 0x000fc400078ec0ff */
[----:B------:R-:W-:Y:S02]  /*14e0*/  VIMNMX R88, R3, R4, PT ;  /* 0x0000000403587248 */ /* 0x000fe40003fe0100 */
[----:B------:R-:W-:Y:S02]  /*14f0*/  LOP3.LUT R6, R6, 0xff0000, RZ, 0xc0, !PT ;  /* 0x00ff000006067812 */ /* 0x000fe400078ec0ff */
[----:B------:R-:W-:Y:S02]  /*1500*/  SHF.R.U32.HI R3, RZ, 0x8, R0 ;  /* 0x00000008ff037819 */ /* 0x000fe40000011600 */
[----:B------:R-:W-:Y:S02]  /*1510*/  ISETP.GE.AND P0, PT, R88, 0x1, PT ;  /* 0x000000015800780c */ /* 0x000fe40003f06270 */
[----:B------:R-:W-:Y:S02]  /*1520*/  LEA.HI R3, R6, R3, RZ, 0x10 ;  /* 0x0000000306037211 */ /* 0x000fe400078f80ff */
[----:B------:R-:W-:-:S02]  /*1530*/  MOV R5, RZ ;  /* 0x000000ff00057202 */ /* 0x000fc40000000f00 */
[----:B------:R-:W-:Y:S02]  /*1540*/  LOP3.LUT R11, R3, 0xff, RZ, 0xc0, !PT ;  /* 0x000000ff030b7812 */ /* 0x000fe400078ec0ff */
[----:B------:R-:W-:-:S03]  /*1550*/  SHF.R.U32.HI R151, RZ, 0x10, R3 ;  /* 0x00000010ff977819 */ /* 0x000fc60000011603 */
[----:B------:R0:W-:Y:S02]  /*1560*/  STL [R1+0x14], R11 ;  /* 0x0000140b01007387 */ /* 0x0001e40000100800 */
[----:B------:R-:W-:Y:S05]  /*1570*/  @!P0 BRA `(.L_x_12103) ;  /* 0x0000000000708947 */ /* 0x000fea0003800000 */
[----:B------:R-:W1:Y:S01]  /*1580*/  LDC R0, c[0x0][0x9f0] ;  /* 0x00027c00ff007b82 */ /* 0x000e620000000800 */
[----:B------:R-:W-:-:S04]  /*1590*/  ISETP.NE.AND P0, PT, R151, RZ, PT ;  /* 0x000000ff9700720c */ /* 0x000fc80003f05270 */
[----:B-1----:R-:W-:-:S04]  /*15a0*/  SEL R9, R151, R0, P0 ;  /* 0x0000000097097207 */ /* 0x002fc80000000000 */
        /* <DEDUP_REMOVED lines=8> */
[----:B-1----:R-:W-:Y:S02]  /*1630*/  VIADD R4, R3, 0xffffffe ;  /* 0x0ffffffe03047836 */ /* 0x002fe40000000000 */
[----:B------:R-:W-:-:S04]  /*1640*/  IMAD.MOV R3, RZ, RZ, -R10 ;  /* 0x000000ffff037224 */ /* 0x000fc800078e0a0a */
        /* <DEDUP_REMOVED lines=15> */
.L_x_12103:
        /* <DEDUP_REMOVED lines=31> */
[----:B------:R-:W2:Y:S01]  /*1930*/  S2R R4, SR_TID.X ;  /* 0x0000000000047919 */ /* 0x000ea20000002100 */
[----:B------:R-:W-:-:S04]  /*1940*/  UIADD3 UR6, UR41, 0x21800, URZ ;  /* 0x0002180029067890 */ /* 0x000fc8000fffe03f */
[----:B------:R-:W-:-:S06]  /*1950*/  ULOP3.LUT UP0, URZ, UR6, 0x3ff, URZ, 0xc0, !UPT ;  /* 0x000003ff063f7892 */ /* 0x000fcc000f80c03f */
[----:B------:R-:W-:Y:S02]  /*1960*/  PLOP3.LUT P0, PT, PT, PT, UP0, 0x80, 0x0 ;  /* 0x000000000000781c */ /* 0x000fe40003f0f008 */
[----:B--2---:R-:W-:-:S04]  /*1970*/  IADD3 R6, R4, -0x80, RZ ;  /* 0xffffff8004067810 */ /* 0x004fc80007ffe0ff */
[----:B------:R-:W-:-:S04]  /*1980*/  SHF.R.S32.HI R4, RZ, 0x1f, R6 ;  /* 0x0000001fff047819 */ /* 0x000fc80000011406 */
[----:B------:R-:W-:-:S04]  /*1990*/  LEA.HI R4, R4, R6, RZ, 0x7 ;  /* 0x0000000604047211 */ /* 0x000fc800078f38ff */
[----:B------:R-:W-:-:S05]  /*19a0*/  SHF.R.S32.HI R4, RZ, 0x7, R4 ;  /* 0x00000007ff047819 */ /* 0x000fca0000011404 */
[----:B------:R-:W2:Y:S02]  /*19b0*/  SHFL.IDX PT, R0, R4, RZ, 0x1f ;  /* 0x00001fff04007589 */ /* 0x000ea400000e0000 */
[----:B--2---:R-:W-:-:S13]  /*19c0*/  R2UR UR40, R0 ;  /* 0x00000000002872ca */ /* 0x004fda00000e0000 */
[----:B------:R-:W-:-:S04]  /*19d0*/  UIMAD.WIDE UR4, UR40, 0x55555556, URZ ;  /* 0x55555556280478a5 */ /* 0x000fc8000f8e023f */
        /* <DEDUP_REMOVED lines=8> */
[----:B------:R-:W-:Y:S01]  /*1a60*/  ULOP3.LUT UR43, UR4, 0x3fff, URZ, 0xc0, !UPT ;  /* 0x00003fff042b7892 */ /* 0x000fe2000f8ec03f */
[----:B------:R-:W-:Y:S11]  /*1a70*/  @!P0 BRA `(.L_x_12105) ;  /* 0x0000000000408947 */ /* 0x000ff60003800000 */
[----:B------:R-:W-:Y:S01]  /*1a80*/  MOV R0, 0x0 ;  /* 0x0000000000007802 */ /* 0x000fe20000000f00 */
[----:B------:R-:W-:Y:S01]  /*1a90*/  ULDC.64 UR4, c[0x4][0x138] ;  /* 0x01004e0000047ab9 */ /* 0x000fe20000000a00 */
[----:B------:R-:W-:Y:S01]  /*1aa0*/  ULDC.64 UR6, c[0x4][0x28] ;  /* 0x01000a0000067ab9 */ /* 0x000fe20000000a00 */
[----:B------:R-:W-:Y:S01]  /*1ab0*/  IMAD.U32 R4, RZ, RZ, UR4 ;  /* 0x00000004ff047e24 */ /* 0x000fe2000f8e00ff */
[----:B------:R2:W3:Y:S01]  /*1ac0*/  LDC.64 R14, c[0x4][R0] ;  /* 0x01000000000e7b82 */ /* 0x0004e20000000a00 */
[----:B------:R-:W-:Y:S01]  /*1ad0*/  IMAD.U32 R5, RZ, RZ, UR5 ;  /* 0x00000005ff057e24 */ /* 0x000fe2000f8e00ff */
[----:B------:R-:W-:Y:S01]  /*1ae0*/  ULDC.64 UR4, c[0x4][0x140] ;  /* 0x0100500000047ab9 */ /* 0x000fe20000000a00 */
[----:B------:R-:W-:Y:S02]  /*1af0*/  IMAD.U32 R10, RZ, RZ, UR6 ;  /* 0x00000006ff0a7e24 */ /* 0x000fe4000f8e00ff */
[----:B------:R-:W-:Y:S02]  /*1b00*/  IMAD.U32 R6, RZ, RZ, UR4 ;  /* 0x00000004ff067e24 */ /* 0x000fe4000f8e00ff */
[----:B------:R-:W-:-:S02]  /*1b10*/  IMAD.U32 R7, RZ, RZ, UR5 ;  /* 0x00000005ff077e24 */ /* 0x000fc4000f8e00ff */
[----:B0-----:R-:W-:Y:S02]  /*1b20*/  IMAD.U32 R11, RZ, RZ, UR7 ;  /* 0x00000007ff0b7e24 */ /* 0x001fe4000f8e00ff */
[----:B-1----:R-:W-:Y:S02]  /*1b30*/  IMAD.MOV.U32 R8, RZ, RZ, 0x70 ;  /* 0x00000070ff087424 */ /* 0x002fe400078e00ff */
[----:B------:R-:W-:Y:S02]  /*1b40*/  IMAD.MOV.U32 R12, RZ, RZ, 0x1 ;  /* 0x00000001ff0c7424 */ /* 0x000fe400078e00ff */
[----:B--2---:R-:W-:-:S07]  /*1b50*/  IMAD.MOV.U32 R13, RZ, RZ, RZ ;  /* 0x000000ffff0d7224 */ /* 0x004fce00078e00ff */
[----:B------:R-:W-:-:S07]  /*1b60*/  LEPC R20, `(.L_x_12105) ;  /* 0x000000001014794e */ /* 0x000fce0000000000 */
[----:B---3--:R-:W-:Y:S05]  /*1b70*/  CALL.ABS.NOINC R14 ;  /* 0x000000000e007343 */ /* 0x008fea0003c00000 */
.L_x_12105:
[----:B------:R-:W2:Y:S01]  /*1b80*/  LDL R20, [R1+0x20] ;  /* 0x0000200001147983 */ /* 0x000ea20000100800 */
[----:B------:R-:W-:Y:S02]  /*1b90*/  ISETP.NE.AND P0, PT, R19, 0x3, PT ;  /* 0x000000031300780c */ /* 0x000fe40003f05270 */
[----:B--2---:R-:W-:-:S04]  /*1ba0*/  LEA.HI R0, R20, R20, RZ, 0x1 ;  /* 0x0000001414007211 */ /* 0x004fc800078f08ff */
[----:B------:R-:W-:-:S05]  /*1bb0*/  LOP3.LUT R0, R0, 0xfffffffe, RZ, 0xc0, !PT ;  /* 0xfffffffe00007812 */ /* 0x000fca00078ec0ff */
[----:B------:R-:W-:-:S05]  /*1bc0*/  IMAD.IADD R0, R20, 0x1, -R0 ;  /* 0x0000000114007824 */ /* 0x000fca00078e0a00 */
[----:B------:R-:W-:-:S04]  /*1bd0*/  SHF.L.U32 R0, R0, 0x1f, RZ ;  /* 0x0000001f00007819 */ /* 0x000fc800000006ff */
[----:B------:R-:W2:Y:S02]  /*1be0*/  SYNCS.PHASECHK.TRANS64.TRYWAIT P1, [UR41+0x2d800], R0 ;  /* 0x02d80000ff0075a7 */ /* 0x000ea40008020169 */
[----:B--2---:R-:W-:Y:S05]  /*1bf0*/  @!P1 BRA `(.L_x_12106) ;  /* 0x0000011c00109947 */ /* 0x004fea0003800000 */
.L_x_12242:
[----:B------:R-:W-:Y:S05]  /*1c00*/  @!P0 BRA `(.L_x_12107) ;  /* 0x0000000000048947 */ /* 0x000fea0003800000 */
[----:B------:R-:W-:Y:S01]  /*1c10*/  BPT.TRAP 0x1 ;  /* 0x000000040000795c */ /* 0x000fe20000300000 */
.L_x_12107:
[----:B--2---:R-:W-:Y:S02]  /*1c20*/  MOV R0, UR38 ;  /* 0x0000002600007c02 */ /* 0x004fe40008000f00 */
[----:B------:R-:W-:Y:S02]  /*1c30*/  SHF.L.U32 R3, R2, 0x1f, RZ ;  /* 0x0000001f02037819 */ /* 0x000fe400000006ff */
[----:B------:R-:W-:-:S04]  /*1c40*/  LEA R0, R0, UR41, 0x3 ;  /* 0x0000002900007c11 */ /* 0x000fc8000f8e18ff */
[----:B------:R2:W3:Y:S01]  /*1c50*/  SYNCS.PHASECHK.TRANS64.TRYWAIT P1, [R0+URZ+0x2d830], R3 ;  /* 0x02d83003000075a7 */ /* 0x0004e2000802017f */
[----:B------:R-:W-:Y:S05]  /*1c60*/  @!P0 BRA `(.L_x_12108) ;  /* 0x0000000000048947 */ /* 0x000fea0003800000 */
[----:B------:R-:W-:Y:S01]  /*1c70*/  BPT.TRAP 0x1 ;  /* 0x000000040000795c */ /* 0x000fe20000300000 */
.L_x_12108:
[----:B---3--:R-:W-:Y:S05]  /*1c80*/  @P1 BRA `(.L_x_12109) ;  /* 0x0000000000081947 */ /* 0x008fea0003800000 */
[----:B------:R-:W3:Y:S02]  /*1c90*/  SYNCS.PHASECHK.TRANS64.TRYWAIT P1, [R0+URZ+0x2d830], R3 ;  /* 0x02d83003000075a7 */ /* 0x000ee4000802017f */
[----:B---3--:R-:W-:Y:S05]  /*1ca0*/  @!P1 BRA `(.L_x_12110) ;  /* 0x0000011800fc9947 */ /* 0x008fea0003800000 */
.L_x_12109:
        /* <DEDUP_REMOVED lines=12> */
[----:B------:R-:W-:Y:S02]  /*1d70*/  UIMAD UR10, UR38, 0x600, UR4 ;  /* 0x00000600260a78a4 */ /* 0x000fe4000f8e0204 */
        /* <DEDUP_REMOVED lines=36> */
.L_x_12111:
[----:B------:R-:W4:Y:S01]  /*1fc0*/  LDC R7, c[0x0][0x448] ;  /* 0x00011200ff077b82 */ /* 0x000f220000000800 */
[----:B------:R-:W-:Y:S01]  /*1fd0*/  ULDC UR5, c[0x0][0x9d8] ;  /* 0x0002760000057ab9 */ /* 0x000fe20000000800 */
[----:B------:R-:W-:Y:S01]  /*1fe0*/  ULDC UR6, c[0x0][0x988] ;  /* 0x0002620000067ab9 */ /* 0x000fe20000000800 */
[----:B------:R-:W-:Y:S01]  /*1ff0*/  FMUL.FTZ R5, R28, UR5 ;  /* 0x000000051c057c20 */ /* 0x000fe20008410000 */
[----:B------:R-:W-:Y:S01]  /*2000*/  FMUL.FTZ R108, R26, UR5 ;  /* 0x000000051a6c7c20 */ /* 0x000fe20008410000 */
[----:B------:R-:W-:Y:S01]  /*2010*/  FMUL.FTZ R26, R53, UR5 ;  /* 0x00000005351a7c20 */ /* 0x000fe20008410000 */
[----:B------:R-:W-:Y:S02]  /*2020*/  IMAD.IADD R53, R147, 0x1, R136 ;  /* 0x0000000193357824 */ /* 0x000fe400078e0288 */
[----:B------:R-:W-:Y:S01]  /*2030*/  FMUL.FTZ R6, R29, UR5 ;  /* 0x000000051d067c20 */ /* 0x000fe20008410000 */
[----:B------:R-:W-:Y:S02]  /*2040*/  IMAD.MOV.U32 R29, RZ, RZ, -0x80 ;  /* 0xffffff80ff1d7424 */ /* 0x000fe400078e00ff */
[----:B------:R-:W-:Y:S01]  /*2050*/  FMUL.FTZ R104, R27, UR5 ;  /* 0x000000051b687c20 */ /* 0x000fe20008410000 */
[----:B------:R-:W-:Y:S01]  /*2060*/  FMUL.FTZ R90, R30, UR5 ;  /* 0x000000051e5a7c20 */ /* 0x000fe20008410000 */
[----:B------:R-:W5:Y:S01]  /*2070*/  MUFU.TANH R108, R108 ;  /* 0x0000006c006c7308 */ /* 0x000f620000002400 */
[----:B------:R-:W-:Y:S01]  /*2080*/  FMUL.FTZ R30, R31, UR5 ;  /* 0x000000051f1e7c20 */ /* 0x000fe20008410000 */
[----:B------:R-:W-:Y:S01]  /*2090*/  FMUL.FTZ R27, R56, UR5 ;  /* 0x00000005381b7c20 */ /* 0x000fe20008410000 */
[----:B------:R-:W-:Y:S01]  /*20a0*/  FMUL.FTZ R56, R59, UR5 ;  /* 0x000000053b387c20 */ /* 0x000fe20008410000 */
[----:B------:R-:W-:Y:S01]  /*20b0*/  FMUL.FTZ R34, R34, UR5 ;  /* 0x0000000522227c20 */ /* 0x000fe20008410000 */
[----:B-1----:R-:W-:Y:S01]  /*20c0*/  FMUL.FTZ R9, R32, UR5 ;  /* 0x0000000520097c20 */ /* 0x002fe20008410000 */
[----:B------:R-:W-:Y:S01]  /*20d0*/  FMUL.FTZ R32, R35, UR5 ;  /* 0x0000000523207c20 */ /* 0x000fe20008410000 */
[----:B------:R-:W-:Y:S01]  /*20e0*/  FMUL.FTZ R38, R38, UR5 ;  /* 0x0000000526267c20 */ /* 0x000fe20008410000 */
[----:B------:R-:W1:Y:S01]  /*20f0*/  MUFU.TANH R104, R104 ;  /* 0x0000006800687308 */ /* 0x000e620000002400 */
[----:B0-----:R-:W-:Y:S01]  /*2100*/  FMUL.FTZ R11, R36, UR5 ;  /* 0x00000005240b7c20 */ /* 0x001fe20008410000 */
[----:B------:R-:W-:Y:S01]  /*2110*/  FMUL.FTZ R36, R39, UR5 ;  /* 0x0000000527247c20 */ /* 0x000fe20008410000 */
[----:B------:R-:W-:Y:S01]  /*2120*/  FMUL.FTZ R42, R42, UR5 ;  /* 0x000000052a2a7c20 */ /* 0x000fe20008410000 */
[----:B------:R-:W-:Y:S01]  /*2130*/  FMUL.FTZ R13, R40, UR5 ;  /* 0x00000005280d7c20 */ /* 0x000fe20008410000 */
[----:B----4-:R-:W-:Y:S01]  /*2140*/  ISETP.NE.AND P4, PT, R7, 0x1, PT ;  /* 0x000000010700780c */ /* 0x010fe20003f85270 */
        /* <DEDUP_REMOVED lines=12> */
[----:B------:R-:W5:Y:S01]  /*2210*/  @P4 LDC R8, c[0x0][0x44c] ;  /* 0x00011300ff084b82 */ /* 0x000f620000000800 */
[----:B------:R-:W-:Y:S01]  /*2220*/  FMUL.FTZ R12, R37, UR5 ;  /* 0x00000005250c7c20 */ /* 0x000fe20008410000 */
[----:B------:R-:W-:Y:S01]  /*2230*/  FMUL.FTZ R25, R52, UR5 ;  /* 0x0000000534197c20 */ /* 0x000fe20008410000 */
[----:B------:R-:W-:Y:S01]  /*2240*/  FMUL.FTZ R52, R55, UR5 ;  /* 0x0000000537347c20 */ /* 0x000fe20008410000 */
[----:B------:R-:W-:Y:S01]  /*2250*/  FMUL.FTZ R58, R58, UR5 ;  /* 0x000000053a3a7c20 */ /* 0x000fe20008410000 */
[----:B------:R-:W-:Y:S01]  /*2260*/  FMUL.FTZ R92, R75, UR5 ;  /* 0x000000054b5c7c20 */ /* 0x000fe20008410000 */
[----:B------:R-:W4:Y:S01]  /*2270*/  MUFU.TANH R34, R34 ;  /* 0x0000002200227308 */ /* 0x000f220000002400 */
[----:B------:R-:W-:Y:S01]  /*2280*/  FMUL.FTZ R78, R78, UR5 ;  /* 0x000000054e4e7c20 */ /* 0x000fe20008410000 */
[----:B------:R-:W1:Y:S01]  /*2290*/  @P4 LDC R28, c[0x0][0x450] ;  /* 0x00011400ff1c4b82 */ /* 0x000e620000000800 */
[----:B------:R-:W-:Y:S01]  /*22a0*/  FMUL.FTZ R79, R79, UR5 ;  /* 0x000000054f4f7c20 */ /* 0x000fe20008410000 */
[----:B------:R-:W-:Y:S01]  /*22b0*/  FMUL.FTZ R14, R41, UR5 ;  /* 0x00000005290e7c20 */ /* 0x000fe20008410000 */
[----:B------:R-:W-:Y:S01]  /*22c0*/  FMUL.FTZ R83, R83, UR5 ;  /* 0x0000000553537c20 */ /* 0x000fe20008410000 */
[----:B------:R-:W-:Y:S01]  /*22d0*/  FMUL.FTZ R87, R87, UR5 ;  /* 0x0000000557577c20 */ /* 0x000fe20008410000 */
[----:B--23--:R-:W-:Y:S01]  /*22e0*/  FMUL.FTZ R3, R24, UR5 ;  /* 0x0000000518037c20 */ /* 0x00cfe20008410000 */
        /* <DEDUP_REMOVED lines=9> */
[----:B------:R-:W-:Y:S01]  /*2380*/  CS2R R134, SRZ ;  /* 0x0000000000867805 */ /* 0x000fe2000001ff00 */
[----:B-----5:R-:W-:-:S04]  /*2390*/  @P4 IMAD.HI.U32 R7, R53, R8, RZ ;  /* 0x0000000835074227 */ /* 0x020fc800078e00ff */
[----:B------:R-:W-:Y:S02]  /*23a0*/  IMAD R8, R88, R29, 0x80 ;  /* 0x0000008058087424 */ /* 0x000fe400078e021d */
[----:B------:R-:W5:Y:S01]  /*23b0*/  MUFU.TANH R36, R36 ;  /* 0x0000002400247308 */ /* 0x000f620000002400 */
[----:B-1----:R-:W-:Y:S01]  /*23c0*/  @P4 SHF.R.U32.HI R53, RZ, R28, R7 ;  /* 0x0000001cff354219 */ /* 0x002fe20000011607 */
[----:B------:R-:W-:Y:S01]  /*23d0*/  FMUL.FTZ R28, R57, UR5 ;  /* 0x00000005391c7c20 */ /* 0x000fe20008410000 */
[C-C-:B------:R-:W-:Y:S02]  /*23e0*/  IADD3 R106, -R145.reuse, 0x1, R8.reuse ;  /* 0x00000001916a7810 */ /* 0x140fe40007ffe108 */
[----:B------:R-:W-:Y:S01]  /*23f0*/  IADD3 R59, -R145, R142, R8 ;  /* 0x0000008e913b7210 */ /* 0x000fe20007ffe108 */
[----:B------:R-:W1:Y:S01]  /*2400*/  SHFL.IDX PT, R7, R53, 0x1, 0x1c1f ;  /* 0x003c1f0035077f89 */ /* 0x000e6200000e0000 */
[----:B------:R-:W-:Y:S01]  /*2410*/  IADD3 R106, -R143, R106, R142 ;  /* 0x0000006a8f6a7210 */ /* 0x000fe20007ffe18e */
[----:B------:R-:W5:Y:S01]  /*2420*/  MUFU.TANH R42, R42 ;  /* 0x0000002a002a7308 */ /* 0x000f620000002400 */
[----:B------:R-:W-:Y:S01]  /*2430*/  FMUL.FTZ R8, R62, UR5 ;  /* 0x000000053e087c20 */ /* 0x000fe20008410000 */
[----:B------:R-:W-:Y:S01]  /*2440*/  FMUL.FTZ R62, R63, UR5 ;  /* 0x000000053f3e7c20 */ /* 0x000fe20008410000 */
[----:B------:R-:W5:Y:S05]  /*2450*/  SHFL.IDX PT, R55, R53, RZ, 0x1c1f ;  /* 0x001c1fff35377589 */ /* 0x000f6a00000e0000 */
[----:B------:R-:W5:Y:S08]  /*2460*/  MUFU.TANH R40, R40 ;  /* 0x0000002800287308 */ /* 0x000f700000002400 */
[----:B------:R-:W5:Y:S01]  /*2470*/  MUFU.TANH R46, R46 ;  /* 0x0000002e002e7308 */ /* 0x000f620000002400 */
[----:B-1----:R-:W-:-:S07]  /*2480*/  VIADDMNMX R7, R7, R106, R59, PT ;  /* 0x0000006a07077246 */ /* 0x002fce000380013b */
[----:B------:R-:W1:Y:S01]  /*2490*/  MUFU.TANH R44, R44 ;  /* 0x0000002c002c7308 */ /* 0x000e620000002400 */
[C---:B------:R-:W-:Y:S02]  /*24a0*/  ISETP.GT.AND P1, PT, R7.reuse, RZ, PT ;  /* 0x000000ff0700720c */ /* 0x040fe40003f24270 */
[C---:B------:R-:W-:Y:S02]  /*24b0*/  ISETP.GT.AND P2, PT, R7.reuse, 0x1, PT ;  /* 0x000000010700780c */ /* 0x040fe40003f44270 */
[C---:B------:R-:W-:Y:S02]  /*24c0*/  ISETP.GT.AND P3, PT, R7.reuse, 0x8, PT ;  /* 0x000000080700780c */ /* 0x040fe40003f64270 */
[----:B------:R-:W-:Y:S01]  /*24d0*/  FSEL R108, R108, -INF , P1 ;  /* 0xff8000006c6c7808 */ /* 0x000fe20000800000 */
[----:B------:R-:W1:Y:S01]  /*24e0*/  MUFU.TANH R50, R50 ;  /* 0x0000003200327308 */ /* 0x000e620000002400 */
[----:B------:R-:W-:Y:S02]  /*24f0*/  FSEL R104, R104, -INF , P2 ;  /* 0xff80000068687808 */ /* 0x000fe40001000000 */
[----:B------:R-:W-:-:S02]  /*2500*/  ISETP.GT.AND P1, PT, R7, 0x9, PT ;  /* 0x000000090700780c */ /* 0x000fc40003f24270 */
[----:B0-----:R-:W-:Y:S02]  /*2510*/  FSEL R90, R90, -INF , P3 ;  /* 0xff8000005a5a7808 */ /* 0x001fe40001800000 */
[----:B------:R-:W-:Y:S01]  /*2520*/  FMNMX.FTZ R29, R108, R104, !PT ;  /* 0x000000686c1d7209 */ /* 0x000fe20007810000 */
[----:B------:R-:W0:Y:S01]  /*2530*/  MUFU.TANH R48, R48 ;  /* 0x0000003000307308 */ /* 0x000e220000002400 */
[C---:B------:R-:W-:Y:S02]  /*2540*/  ISETP.GT.AND P2, PT, R7.reuse, 0x10, PT ;  /* 0x000000100700780c */ /* 0x040fe40003f44270 */
[----:B----4-:R-:W-:Y:S02]  /*2550*/  FSEL R30, R30, -INF , P1 ;  /* 0xff8000001e1e7808 */ /* 0x010fe40000800000 */
[----:B------:R-:W-:Y:S01]  /*2560*/  FMNMX.FTZ R31, R90, R29, !PT ;  /* 0x0000001d5a1f7209 */ /* 0x000fe20007810000 */
[----:B------:R-:W-:Y:S01]  /*2570*/  FMUL.FTZ R29, R66, UR5 ;  /* 0x00000005421d7c20 */ /* 0x000fe20008410000 */
[----:B------:R-:W-:Y:S01]  /*2580*/  ISETP.GT.AND P1, PT, R7, 0x11, PT ;  /* 0x000000110700780c */ /* 0x000fe20003f24270 */
[----:B------:R-:W4:Y:S01]  /*2590*/  MUFU.TANH R54, R54 ;  /* 0x0000003600367308 */ /* 0x000f220000002400 */
[----:B------:R-:W-:-:S02]  /*25a0*/  FSEL R34, R34, -INF , P2 ;  /* 0xff80000022227808 */ /* 0x000fc40001000000 */
[----:B------:R-:W-:Y:S02]  /*25b0*/  FMNMX.FTZ R31, R30, R31, !PT ;  /* 0x0000001f1e1f7209 */ /* 0x000fe40007810000 */
[----:B------:R-:W-:Y:S02]  /*25c0*/  ISETP.GT.AND P2, PT, R7, 0x18, PT ;  /* 0x000000180700780c */ /* 0x000fe40003f44270 */
[----:B--2---:R-:W-:Y:S01]  /*25d0*/  FSEL R32, R32, -INF , P1 ;  /* 0xff80000020207808 */ /* 0x004fe20000800000 */
[----:B------:R-:W2:Y:S01]  /*25e0*/  MUFU.TANH R52, R52 ;  /* 0x0000003400347308 */ /* 0x000ea20000002400 */
[----:B------:R-:W-:Y:S01]  /*25f0*/  FMNMX.FTZ R33, R34, R31, !PT ;  /* 0x0000001f22217209 */ /* 0x000fe20007810000 */
[----:B------:R-:W-:Y:S01]  /*2600*/  FMUL.FTZ R31, R67, UR5 ;  /* 0x00000005431f7c20 */ /* 0x000fe20008410000 */
[----:B------:R-:W-:Y:S02]  /*2610*/  ISETP.GT.AND P1, PT, R7, 0x19, PT ;  /* 0x000000190700780c */ /* 0x000fe40003f24270 */
[----:B---3--:R-:W-:-:S02]  /*2620*/  FSEL R38, R38, -INF , P2 ;  /* 0xff80000026267808 */ /* 0x008fc40001000000 */
[----:B------:R-:W-:Y:S01]  /*2630*/  FMNMX.FTZ R33, R32, R33, !PT ;  /* 0x0000002120217209 */ /* 0x000fe20007810000 */
[----:B------:R-:W3:Y:S01]  /*2640*/  MUFU.TANH R58, R58 ;  /* 0x0000003a003a7308 */ /* 0x000ee20000002400 */
[C---:B------:R-:W-:Y:S02]  /*2650*/  ISETP.GT.AND P2, PT, R7.reuse, 0x20, PT ;  /* 0x000000200700780c */ /* 0x040fe40003f44270 */
[----:B-----5:R-:W-:Y:S02]  /*2660*/  FSEL R36, R36, -INF , P1 ;  /* 0xff80000024247808 */ /* 0x020fe40000800000 */
[----:B------:R-:W-:Y:S01]  /*2670*/  FMNMX.FTZ R35, R38, R33, !PT ;  /* 0x0000002126237209 */ /* 0x000fe20007810000 */
[----:B------:R-:W-:Y:S01]  /*2680*/  FMUL.FTZ R33, R70, UR5 ;  /* 0x0000000546217c20 */ /* 0x000fe20008410000 */
[----:B------:R-:W-:Y:S01]  /*2690*/  ISETP.GT.AND P1, PT, R7, 0x21, PT ;  /* 0x000000210700780c */ /* 0x000fe20003f24270 */
[----:B------:R-:W5:Y:S01]  /*26a0*/  MUFU.TANH R56, R56 ;  /* 0x0000003800387308 */ /* 0x000f620000002400 */
[----:B------:R-:W-:-:S02]  /*26b0*/  FSEL R42, R42, -INF , P2 ;  /* 0xff8000002a2a7808 */ /* 0x000fc40001000000 */
[----:B------:R-:W-:Y:S02]  /*26c0*/  FMNMX.FTZ R35, R36, R35, !PT ;  /* 0x0000002324237209 */ /* 0x000fe40007810000 */
[----:B------:R-:W-:Y:S02]  /*26d0*/  ISETP.GT.AND P2, PT, R7, 0x28, PT ;  /* 0x000000280700780c */ /* 0x000fe40003f44270 */
[----:B------:R-:W-:Y:S01]  /*26e0*/  FSEL R40, R40, -INF , P1 ;  /* 0xff80000028287808 */ /* 0x000fe20000800000 */
[----:B------:R-:W5:Y:S01]  /*26f0*/  MUFU.TANH R8, R8 ;  /* 0x0000000800087308 */ /* 0x000f620000002400 */
[----:B------:R-:W-:Y:S01]  /*2700*/  FMNMX.FTZ R37, R42, R35, !PT ;  /* 0x000000232a257209 */ /* 0x000fe20007810000 */
[----:B------:R-:W-:Y:S01]  /*2710*/  FMUL.FTZ R35, R71, UR5 ;  /* 0x0000000547237c20 */ /* 0x000fe20008410000 */
[----:B------:R-:W-:Y:S02]  /*2720*/  ISETP.GT.AND P1, PT, R7, 0x29, PT ;  /* 0x000000290700780c */ /* 0x000fe40003f24270 */
[----:B------:R-:W-:-:S02]  /*2730*/  FSEL R46, R46, -INF , P2 ;  /* 0xff8000002e2e7808 */ /* 0x000fc40001000000 */
[----:B------:R-:W-:Y:S01]  /*2740*/  FMNMX.FTZ R37, R40, R37, !PT ;  /* 0x0000002528257209 */ /* 0x000fe20007810000 */
[----:B------:R-:W5:Y:S01]  /*2750*/  MUFU.TANH R62, R62 ;  /* 0x0000003e003e7308 */ /* 0x000f620000002400 */
[C---:B------:R-:W-:Y:S02]  /*2760*/  ISETP.GT.AND P2, PT, R7.reuse, 0x30, PT ;  /* 0x000000300700780c */ /* 0x040fe40003f44270 */
[----:B-1----:R-:W-:Y:S02]  /*2770*/  FSEL R44, R44, -INF , P1 ;  /* 0xff8000002c2c7808 */ /* 0x002fe40000800000 */
[----:B------:R-:W-:Y:S01]  /*2780*/  FMNMX.FTZ R39, R46, R37, !PT ;  /* 0x000000252e277209 */ /* 0x000fe20007810000 */
[----:B------:R-:W-:Y:S01]  /*2790*/  FMUL.FTZ R37, R74, UR5 ;  /* 0x000000054a257c20 */ /* 0x000fe20008410000 */
[----:B------:R-:W-:Y:S01]  /*27a0*/  ISETP.GT.AND P1, PT, R7, 0x31, PT ;  /* 0x000000310700780c */ /* 0x000fe20003f24270 */
[----:B------:R-:W1:Y:S01]  /*27b0*/  MUFU.TANH R29, R29 ;  /* 0x0000001d001d7308 */ /* 0x000e620000002400 */
[----:B------:R-:W-:-:S02]  /*27c0*/  FSEL R50, R50, -INF , P2 ;  /* 0xff80000032327808 */ /* 0x000fc40001000000 */
[----:B------:R-:W-:Y:S02]  /*27d0*/  FMNMX.FTZ R39, R44, R39, !PT ;  /* 0x000000272c277209 */ /* 0x000fe40007810000 */
[C---:B------:R-:W-:Y:S02]  /*27e0*/  ISETP.GT.AND P2, PT, R7.reuse, 0x38, PT ;  /* 0x000000380700780c */ /* 0x040fe40003f44270 */
[----:B0-----:R-:W-:Y:S01]  /*27f0*/  FSEL R48, R48, -INF , P1 ;  /* 0xff80000030307808 */ /* 0x001fe20000800000 */
[----:B------:R-:W0:Y:S01]  /*2800*/  MUFU.TANH R31, R31 ;  /* 0x0000001f001f7308 */ /* 0x000e220000002400 */
[----:B------:R-:W-:Y:S02]  /*2810*/  FMNMX.FTZ R39, R50, R39, !PT ;  /* 0x0000002732277209 */ /* 0x000fe40007810000 */
[----:B------:R-:W-:Y:S02]  /*2820*/  ISETP.GT.AND P1, PT, R7, 0x39, PT ;  /* 0x000000390700780c */ /* 0x000fe40003f24270 */
[----:B----4-:R-:W-:-:S02]  /*2830*/  FSEL R54, R54, -INF , P2 ;  /* 0xff80000036367808 */ /* 0x010fc40001000000 */
[----:B------:R-:W-:Y:S01]  /*2840*/  FMNMX.FTZ R39, R48, R39, !PT ;  /* 0x0000002730277209 */ /* 0x000fe20007810000 */
[----:B------:R-:W4:Y:S01]  /*2850*/  MUFU.TANH R33, R33 ;  /* 0x0000002100217308 */ /* 0x000f220000002400 */
[C---:B------:R-:W-:Y:S02]  /*2860*/  ISETP.GT.AND P2, PT, R7.reuse, 0x40, PT ;  /* 0x000000400700780c */ /* 0x040fe40003f44270 */
[----:B--2---:R-:W-:Y:S02]  /*2870*/  FSEL R52, R52, -INF , P1 ;  /* 0xff80000034347808 */ /* 0x004fe40000800000 */
[----:B------:R-:W-:Y:S02]  /*2880*/  FMNMX.FTZ R39, R54, R39, !PT ;  /* 0x0000002736277209 */ /* 0x000fe40007810000 */
[----:B------:R-:W-:Y:S01]  /*2890*/  ISETP.GT.AND P1, PT, R7, 0x41, PT ;  /* 0x000000410700780c */ /* 0x000fe20003f24270 */
[----:B------:R-:W2:Y:S01]  /*28a0*/  MUFU.TANH R35, R35 ;  /* 0x0000002300237308 */ /* 0x000ea20000002400 */
[----:B---3--:R-:W-:-:S02]  /*28b0*/  FSEL R58, R58, -INF , P2 ;  /* 0xff8000003a3a7808 */ /* 0x008fc40001000000 */
[----:B------:R-:W-:Y:S02]  /*28c0*/  FMNMX.FTZ R39, R52, R39, !PT ;  /* 0x0000002734277209 */ /* 0x000fe40007810000 */
[C---:B------:R-:W-:Y:S02]  /*28d0*/  ISETP.GT.AND P2, PT, R7.reuse, 0x48, PT ;  /* 0x000000480700780c */ /* 0x040fe40003f44270 */
[----:B-----5:R-:W-:Y:S01]  /*28e0*/  FSEL R56, R56, -INF , P1 ;  /* 0xff80000038387808 */ /* 0x020fe20000800000 */
[----:B------:R-:W3:Y:S01]  /*28f0*/  MUFU.TANH R37, R37 ;  /* 0x0000002500257308 */ /* 0x000ee20000002400 */
[----:B------:R-:W-:Y:S02]  /*2900*/  FMNMX.FTZ R39, R58, R39, !PT ;  /* 0x000000273a277209 */ /* 0x000fe40007810000 */
[C---:B------:R-:W-:Y:S02]  /*2910*/  ISETP.GT.AND P1, PT, R7.reuse, 0x49, PT ;  /* 0x000000490700780c */ /* 0x040fe40003f24270 */
[----:B------:R-:W-:Y:S01]  /*2920*/  FSEL R66, R8, -INF , P2 ;  /* 0xff80000008427808 */ /* 0x000fe20001000000 */
[----:B------:R-:W-:Y:S01]  /*2930*/  FMUL.FTZ R8, R82, UR5 ;  /* 0x0000000552087c20 */ /* 0x000fe20008410000 */
[----:B------:R-:W-:Y:S01]  /*2940*/  FMNMX.FTZ R39, R56, R39, !PT ;  /* 0x0000002738277209 */ /* 0x000fe20007810000 */
[----:B------:R-:W5:Y:S01]  /*2950*/  MUFU.TANH R92, R92 ;  /* 0x0000005c005c7308 */ /* 0x000f620000002400 */
[----:B------:R-:W-:-:S02]  /*2960*/  ISETP.GT.AND P2, PT, R7, 0x50, PT ;  /* 0x000000500700780c */ /* 0x000fc40003f44270 */
[----:B------:R-:W-:Y:S02]  /*2970*/  FSEL R62, R62, -INF , P1 ;  /* 0xff8000003e3e7808 */ /* 0x000fe40000800000 */
[----:B------:R-:W-:Y:S02]  /*2980*/  FMNMX.FTZ R39, R66, R39, !PT ;  /* 0x0000002742277209 */ /* 0x000fe40007810000 */
[----:B------:R-:W-:Y:S01]  /*2990*/  ISETP.GT.AND P1, PT, R7, 0x51, PT ;  /* 0x000000510700780c */ /* 0x000fe20003f24270 */
[----:B------:R4:W5:Y:S01]  /*29a0*/  MUFU.TANH R94, R78 ;  /* 0x0000004e005e7308 */ /* 0x0009620000002400 */
[----:B-1----:R-:W-:Y:S01]  /*29b0*/  FSEL R70, R29, -INF , P2 ;  /* 0xff8000001d467808 */ /* 0x002fe20001000000 */
[----:B------:R-:W-:Y:S01]  /*29c0*/  FMUL.FTZ R29, R60, UR5 ;  /* 0x000000053c1d7c20 */ /* 0x000fe20008410000 */
[----:B------:R-:W-:Y:S02]  /*29d0*/  FMNMX.FTZ R39, R62, R39, !PT ;  /* 0x000000273e277209 */ /* 0x000fe40007810000 */
[----:B------:R-:W-:-:S02]  /*29e0*/  ISETP.GT.AND P2, PT, R7, 0x58, PT ;  /* 0x000000580700780c */ /* 0x000fc40003f44270 */
[----:B0-----:R-:W-:Y:S01]  /*29f0*/  FSEL R74, R31, -INF , P1 ;  /* 0xff8000001f4a7808 */ /* 0x001fe20000800000 */
[----:B------:R-:W0:Y:S01]  /*2a00*/  MUFU.TANH R79, R79 ;  /* 0x0000004f004f7308 */ /* 0x000e220000002400 */
[----:B------:R-:W-:Y:S01]  /*2a10*/  FMNMX.FTZ R39, R70, R39, !PT ;  /* 0x0000002746277209 */ /* 0x000fe20007810000 */
[----:B------:R-:W-:Y:S01]  /*2a20*/  FMUL.FTZ R31, R61, UR5 ;  /* 0x000000053d1f7c20 */ /* 0x000fe20008410000 */
[----:B------:R-:W-:Y:S01]  /*2a30*/  ISETP.GT.AND P1, PT, R7, 0x59, PT ;  /* 0x000000590700780c */ /* 0x000fe20003f24270 */
[----:B------:R-:W-:Y:S01]  /*2a40*/  FMUL.FTZ R61, R85, UR5 ;  /* 0x00000005553d7c20 */ /* 0x000fe20008410000 */
[----:B----4-:R-:W-:Y:S01]  /*2a50*/  FSEL R78, R33, -INF , P2 ;  /* 0xff800000214e7808 */ /* 0x010fe20001000000 */
[----:B------:R-:W-:Y:S01]  /*2a60*/  FMUL.FTZ R33, R64, UR5 ;  /* 0x0000000540217c20 */ /* 0x000fe20008410000 */
[----:B------:R-:W-:Y:S01]  /*2a70*/  FMNMX.FTZ R39, R74, R39, !PT ;  /* 0x000000274a277209 */ /* 0x000fe20007810000 */
[----:B------:R1:W4:Y:S01]  /*2a80*/  MUFU.TANH R41, R8 ;  /* 0x0000000800297308 */ /* 0x0003220000002400 */
[----:B------:R-:W-:-:S02]  /*2a90*/  ISETP.GT.AND P2, PT, R7, 0x60, PT ;  /* 0x000000600700780c */ /* 0x000fc40003f44270 */
[----:B--2---:R-:W-:Y:S01]  /*2aa0*/  FSEL R82, R35, -INF , P1 ;  /* 0xff80000023527808 */ /* 0x004fe20000800000 */
[----:B------:R-:W-:Y:S01]  /*2ab0*/  FMUL.FTZ R35, R65, UR5 ;  /* 0x0000000541237c20 */ /* 0x000fe20008410000 */
[----:B------:R-:W-:Y:S02]  /*2ac0*/  FMNMX.FTZ R39, R78, R39, !PT ;  /* 0x000000274e277209 */ /* 0x000fe40007810000 */
[----:B------:R-:W-:Y:S01]  /*2ad0*/  ISETP.GT.AND P1, PT, R7, 0x61, PT ;  /* 0x000000610700780c */ /* 0x000fe20003f24270 */
[----:B------:R-:W2:Y:S01]  /*2ae0*/  MUFU.TANH R83, R83 ;  /* 0x0000005300537308 */ /* 0x000ea20000002400 */
[----:B-1----:R-:W-:Y:S01]  /*2af0*/  FMUL.FTZ R8, R86, UR5 ;  /* 0x0000000556087c20 */ /* 0x002fe20008410000 */
[----:B---3--:R-:W-:Y:S01]  /*2b00*/  FSEL R86, R37, -INF , P2 ;  /* 0xff80000025567808 */ /* 0x008fe20001000000 */
[----:B------:R-:W-:Y:S01]  /*2b10*/  FMUL.FTZ R37, R68, UR5 ;  /* 0x0000000544257c20 */ /* 0x000fe20008410000 */
[----:B------:R-:W-:Y:S02]  /*2b20*/  FMNMX.FTZ R39, R82, R39, !PT ;  /* 0x0000002752277209 */ /* 0x000fe40007810000 */
[----:B------:R-:W-:-:S02]  /*2b30*/  ISETP.GT.AND P2, PT, R7, 0x68, PT ;  /* 0x000000680700780c */ /* 0x000fc40003f44270 */
[----:B-----5:R-:W-:Y:S01]  /*2b40*/  FSEL R92, R92, -INF , P1 ;  /* 0xff8000005c5c7808 */ /* 0x020fe20000800000 */
[----:B------:R-:W1:Y:S01]  /*2b50*/  MUFU.TANH R8, R8 ;  /* 0x0000000800087308 */ /* 0x000e620000002400 */
[----:B------:R-:W-:Y:S02]  /*2b60*/  FMNMX.FTZ R39, R86, R39, !PT ;  /* 0x0000002756277209 */ /* 0x000fe40007810000 */
[C---:B------:R-:W-:Y:S02]  /*2b70*/  ISETP.GT.AND P1, PT, R7.reuse, 0x69, PT ;  /* 0x000000690700780c */ /* 0x040fe40003f24270 */
[----:B------:R-:W-:Y:S02]  /*2b80*/  FSEL R94, R94, -INF , P2 ;  /* 0xff8000005e5e7808 */ /* 0x000fe40001000000 */
[----:B------:R-:W-:Y:S01]  /*2b90*/  FMNMX.FTZ R39, R92, R39, !PT ;  /* 0x000000275c277209 */ /* 0x000fe20007810000 */
[----:B------:R-:W3:Y:S01]  /*2ba0*/  MUFU.TANH R87, R87 ;  /* 0x0000005700577308 */ /* 0x000ee20000002400 */
[----:B------:R-:W-:-:S02]  /*2bb0*/  ISETP.GT.AND P2, PT, R7, 0x70, PT ;  /* 0x000000700700780c */ /* 0x000fc40003f44270 */
[----:B0-----:R-:W-:Y:S02]  /*2bc0*/  FSEL R98, R79, -INF , P1 ;  /* 0xff8000004f627808 */ /* 0x001fe40000800000 */
[----:B------:R-:W-:Y:S02]  /*2bd0*/  FMNMX.FTZ R39, R94, R39, !PT ;  /* 0x000000275e277209 */ /* 0x000fe40007810000 */
[----:B------:R-:W-:Y:S01]  /*2be0*/  ISETP.GT.AND P1, PT, R7, 0x71, PT ;  /* 0x000000710700780c */ /* 0x000fe20003f24270 */
[----:B------:R-:W-:Y:S01]  /*2bf0*/  MUFU.TANH R3, R3 ;  /* 0x0000000300037308 */ /* 0x000fe20000002400 */
[----:B----4-:R-:W-:Y:S01]  /*2c00*/  FSEL R60, R41, -INF , P2 ;  /* 0xff800000293c7808 */ /* 0x010fe20001000000 */
[----:B------:R-:W-:Y:S01]  /*2c10*/  FMUL.FTZ R41, R72, UR5 ;  /* 0x0000000548297c20 */ /* 0x000fe20008410000 */
[----:B------:R-:W-:Y:S02]  /*2c20*/  FMNMX.FTZ R39, R98, R39, !PT ;  /* 0x0000002762277209 */ /* 0x000fe40007810000 */
[----:B------:R-:W-:-:S02]  /*2c30*/  ISETP.GT.AND P2, PT, R7, 0x78, PT ;  /* 0x000000780700780c */ /* 0x000fc40003f44270 */
[----:B--2---:R-:W-:Y:S01]  /*2c40*/  FSEL R96, R83, -INF , P1 ;  /* 0xff80000053607808 */ /* 0x004fe20000800000 */
[----:B------:R-:W0:Y:S01]  /*2c50*/  MUFU.TANH R4, R4 ;  /* 0x0000000400047308 */ /* 0x000e220000002400 */
[----:B------:R-:W-:Y:S02]  /*2c60*/  FMNMX.FTZ R39, R60, R39, !PT ;  /* 0x000000273c277209 */ /* 0x000fe40007810000 */
[----:B------:R-:W-:Y:S02]  /*2c70*/  ISETP.GT.AND P1, PT, R7, 0x79, PT ;  /* 0x000000790700780c */ /* 0x000fe40003f24270 */
[----:B-1----:R-:W-:Y:S02]  /*2c80*/  FSEL R100, R8, -INF , P2 ;  /* 0xff80000008647808 */ /* 0x002fe40001000000 */
[----:B------:R-:W-:Y:S01]  /*2c90*/  FMNMX.FTZ R39, R96, R39, !PT ;  /* 0x0000002760277209 */ /* 0x000fe20007810000 */
[----:B------:R-:W1:Y:S01]  /*2ca0*/  MUFU.TANH R5, R5 ;  /* 0x0000000500057308 */ /* 0x000e620000002400 */
[----:B---3--:R-:W-:-:S02]  /*2cb0*/  FSEL R102, R87, -INF , P1 ;  /* 0xff80000057667808 */ /* 0x008fc40000800000 */
[----:B------:R-:W-:Y:S02]  /*2cc0*/  FMNMX.FTZ R39, R100, R39, !PT ;  /* 0x0000002764277209 */ /* 0x000fe40007810000 */
[----:B------:R-:W-:Y:S02]  /*2cd0*/  VIADDMNMX R59, R55, R106, R59, PT ;  /* 0x0000006a373b7246 */ /* 0x000fe4000380013b */
[----:B------:R-:W-:Y:S01]  /*2ce0*/  FMNMX.FTZ R7, R102, R39, !PT ;  /* 0x0000002766077209 */ /* 0x000fe20007810000 */
[----:B------:R-:W-:Y:S01]  /*2cf0*/  MUFU.TANH R6, R6 ;  /* 0x0000000600067308 */ /* 0x000fe20000002400 */
[----:B------:R-:W-:Y:S01]  /*2d00*/  ISETP.GT.AND P2, PT, R59, 0x1, PT ;  /* 0x000000013b00780c */ /* 0x000fe20003f44270 */
[----:B------:R-:W-:Y:S01]  /*2d10*/  FMUL.FTZ R39, R69, UR5 ;  /* 0x0000000545277c20 */ /* 0x000fe20008410000 */
[----:B------:R-:W-:Y:S01]  /*2d20*/  ISETP.GT.AND P3, PT, R59, 0x8, PT ;  /* 0x000000083b00780c */ /* 0x000fe20003f64270 */
[----:B------:R-:W2:Y:S01]  /*2d30*/  SHFL.BFLY PT, R8, R7, 0x2, 0x1f ;  /* 0x0c401f0007087f89 */ /* 0x000ea200000e0000 */
[----:B0-----:R-:W-:-:S02]  /*2d40*/  FSEL R4, R4, -INF , P2 ;  /* 0xff80000004047808 */ /* 0x001fc40001000000 */
[----:B------:R-:W-:Y:S01]  /*2d50*/  ISETP.GT.AND P2, PT, R59, 0x10, PT ;  /* 0x000000103b00780c */ /* 0x000fe20003f44270 */
[----:B------:R-:W0:Y:S01]  /*2d60*/  MUFU.TANH R9, R9 ;  /* 0x0000000900097308 */ /* 0x000e220000002400 */
[----:B-1----:R-:W-:-:S07]  /*2d70*/  FSEL R68, R5, -INF , P3 ;  /* 0xff80000005447808 */ /* 0x002fce0001800000 */
[----:B------:R-:W-:Y:S08]  /*2d80*/  MUFU.TANH R10, R10 ;  /* 0x0000000a000a7308 */ /* 0x000ff00000002400 */
[----:B------:R-:W1:Y:S01]  /*2d90*/  MUFU.TANH R11, R11 ;  /* 0x0000000b000b7308 */ /* 0x000e620000002400 */
[----:B0-----:R-:W-:Y:S02]  /*2da0*/  FSEL R80, R9, -INF , P2 ;  /* 0xff80000009507808 */ /* 0x001fe40001000000 */
[----:B------:R-:W-:-:S02]  /*2db0*/  ISETP.GT.AND P2, PT, R59, 0x18, PT ;  /* 0x000000183b00780c */ /* 0x000fc40003f44270 */
[----:B--2---:R-:W-:Y:S01]  /*2dc0*/  FMNMX.FTZ R57, R7, R8, !PT ;  /* 0x0000000807397209 */ /* 0x004fe20007810000 */
[----:B------:R-:W-:Y:S02]  /*2dd0*/  IMAD.U32 R7, RZ, RZ, UR6 ;  /* 0x00000006ff077e24 */ /* 0x000fe4000f8e00ff */
[----:B------:R-:W0:Y:S02]  /*2de0*/  MUFU.TANH R12, R12 ;  /* 0x0000000c000c7308 */ /* 0x000e240000002400 */
[----:B------:R-:W2:Y:S06]  /*2df0*/  SHFL.BFLY PT, R8, R57, 0x1, 0x1f ;  /* 0x0c201f0039087f89 */ /* 0x000eac00000e0000 */
[----:B------:R-:W3:Y:S08]  /*2e00*/  MUFU.TANH R13, R13 ;  /* 0x0000000d000d7308 */ /* 0x000ef00000002400 */
[----:B------:R-:W4:Y:S08]  /*2e10*/  MUFU.TANH R14, R14 ;  /* 0x0000000e000e7308 */ /* 0x000f300000002400 */
[----:B------:R-:W5:Y:S01]  /*2e20*/  MUFU.TANH R15, R15 ;  /* 0x0000000f000f7308 */ /* 0x000f620000002400 */
[----:B--2---:R-:W-:Y:S01]  /*2e30*/  FMNMX.FTZ R8, R57, R8, !PT ;  /* 0x0000000839087209 */ /* 0x004fe20007810000 */
[----:B------:R-:W-:Y:S01]  /*2e40*/  FMUL.FTZ R57, R84, UR5 ;  /* 0x0000000554397c20 */ /* 0x000fe20008410000 */
[----:B-1----:R-:W-:-:S02]  /*2e50*/  FSEL R84, R11, -INF , P2 ;  /* 0xff8000000b547808 */ /* 0x002fc40001000000 */
[C---:B------:R-:W-:Y:S01]  /*2e60*/  FSETP.NEU.FTZ.AND P1, PT, R8.reuse, -INF , PT ;  /* 0xff8000000800780b */ /* 0x040fe20003f3d000 */
[-C--:B------:R-:W-:Y:S02]  /*2e70*/  FMUL.FTZ R63, R8, R7.reuse ;  /* 0x00000007083f7220 */ /* 0x080fe40000410000 */
[----:B------:R-:W1:Y:S01]  /*2e80*/  MUFU.TANH R20, R20 ;  /* 0x0000001400147308 */ /* 0x000e620000002400 */
[----:B------:R-:W-:Y:S02]  /*2e90*/  ISETP.GT.AND P2, PT, R59, 0x20, PT ;  /* 0x000000203b00780c */ /* 0x000fe40003f44270 */
[----:B------:R-:W-:Y:S02]  /*2ea0*/  R2UR UR5, R0 ;  /* 0x00000000000572ca */ /* 0x000fe400000e0000 */
[----:B------:R-:W-:Y:S02]  /*2eb0*/  FSEL R53, R63, RZ, P1 ;  /* 0x000000ff3f357208 */ /* 0x000fe40000800000 */
[----:B------:R-:W-:Y:S01]  /*2ec0*/  ISETP.GT.AND P1, PT, R59, RZ, PT ;  /* 0x000000ff3b00720c */ /* 0x000fe20003f24270 */
[----:B------:R-:W2:Y:S02]  /*2ed0*/  MUFU.TANH R21, R21 ;  /* 0x0000001500157308 */ /* 0x000ea40000002400 */
[-CC-:B------:R-:W-:Y:S01]  /*2ee0*/  FFMA.FTZ R90, R90, R7.reuse, -R53.reuse ;  /* 0x000000075a5a7223 */ /* 0x180fe20000010835 */
[----:B------:R-:W-:Y:S01]  /*2ef0*/  FSEL R64, R3, -INF , P1 ;  /* 0xff80000003407808 */ /* 0x000fe20000800000 */
[-CC-:B------:R-:W-:Y:S01]  /*2f00*/  FFMA.FTZ R72, R104, R7.reuse, -R53.reuse ;  /* 0x0000000768487223 */ /* 0x180fe20000010835 */
[C---:B------:R-:W-:Y:S01]  /*2f10*/  ISETP.GT.AND P1, PT, R59.reuse, 0x9, PT ;  /* 0x000000093b00780c */ /* 0x040fe20003f24270 */
[-CC-:B------:R-:W-:Y:S01]  /*2f20*/  FFMA.FTZ R55, R108, R7.reuse, -R53.reuse ;  /* 0x000000076c377223 */ /* 0x180fe20000010835 */
[----:B------:R-:W-:Y:S01]  /*2f30*/  FMNMX.FTZ R3, R64, R4, !PT ;  /* 0x0000000440037209 */ /* 0x000fe20007810000 */
[----:B------:R-:W2:Y:S01]  /*2f40*/  MUFU.TANH R24, R24 ;  /* 0x0000001800187308 */ /* 0x000ea20000002400 */
[----:B------:R-:W-:Y:S01]  /*2f50*/  FSEL R76, R6, -INF , P1 ;  /* 0xff800000064c7808 */ /* 0x000fe20000800000 */
[--C-:B------:R-:W-:Y:S01]  /*2f60*/  FFMA.FTZ R6, R34, R7, -R53.reuse ;  /* 0x0000000722067223 */ /* 0x100fe20000010835 */
[----:B------:R-:W-:Y:S01]  /*2f70*/  FMNMX.FTZ R5, R68, R3, !PT ;  /* 0x0000000344057209 */ /* 0x000fe20007810000 */
[-CC-:B------:R-:W-:Y:S01]  /*2f80*/  FFMA.FTZ R30, R30, R7.reuse, -R53.reuse ;  /* 0x000000071e1e7223 */ /* 0x180fe20000010835 */
[C---:B------:R-:W-:Y:S01]  /*2f90*/  ISETP.GT.AND P1, PT, R59.reuse, 0x11, PT ;  /* 0x000000113b00780c */ /* 0x040fe20003f24270 */
[--C-:B------:R-:W-:Y:S01]  /*2fa0*/  FFMA.FTZ R56, R56, R7, -R53.reuse ;  /* 0x0000000738387223 */ /* 0x100fe20000010835 */
[----:B------:R-:W-:Y:S01]  /*2fb0*/  FMNMX.FTZ R5, R76, R5, !PT ;  /* 0x000000054c057209 */ /* 0x000fe20007810000 */
[----:B------:R4:W-:Y:S01]  /*2fc0*/  MUFU.EX2 R3, R90 ;  /* 0x0000005a00037308 */ /* 0x0009e20000000800 */
[----:B------:R-:W-:Y:S01]  /*2fd0*/  FSEL R10, R10, -INF , P1 ;  /* 0xff8000000a0a7808 */ /* 0x000fe20000800000 */
[----:B------:R-:W-:Y:S01]  /*2fe0*/  UIADD3 UR5, UR5, 0x2d840, URZ ;  /* 0x0002d84005057890 */ /* 0x000fe2000fffe03f */
[----:B------:R-:W-:Y:S01]  /*2ff0*/  FMNMX.FTZ R5, R80, R5, !PT ;  /* 0x0000000550057209 */ /* 0x000fe20007810000 */
[----:B------:R-:W-:Y:S01]  /*3000*/  FFMA.FTZ R62, R62, R7, -R53 ;  /* 0x000000073e3e7223 */ /* 0x000fe20000010835 */
[----:B------:R-:W-:Y:S01]  /*3010*/  ISETP.GT.AND P1, PT, R59, 0x19, PT ;  /* 0x000000193b00780c */ /* 0x000fe20003f24270 */
[----:B------:R-:W-:Y:S01]  /*3020*/  UPRMT UR5, UR42, 0x654, UR5 ;  /* 0x000006542a057896 */ /* 0x000fe20008000005 */
[----:B------:R-:W-:Y:S01]  /*3030*/  FMNMX.FTZ R5, R10, R5, !PT ;  /* 0x000000050a057209 */ /* 0x000fe20007810000 */
[----:B------:R-:W2:Y:S01]  /*3040*/  MUFU.TANH R25, R25 ;  /* 0x0000001900197308 */ /* 0x000ea20000002400 */
[----:B0-----:R-:W-:-:S02]  /*3050*/  FSEL R12, R12, -INF , P1 ;  /* 0xff8000000c0c7808 */ /* 0x001fc40000800000 */
[----:B------:R-:W-:Y:S02]  /*3060*/  FMNMX.FTZ R9, R84, R5, !PT ;  /* 0x0000000554097209 */ /* 0x000fe40007810000 */
[----:B------:R-:W-:Y:S02]  /*3070*/  ISETP.GT.AND P1, PT, R59, 0x21, PT ;  /* 0x000000213b00780c */ /* 0x000fe40003f24270 */
[----:B---3--:R-:W-:Y:S01]  /*3080*/  FSEL R34, R13, -INF , P2 ;  /* 0xff8000000d227808 */ /* 0x008fe20001000000 */
[----:B------:R-:W0:Y:S01]  /*3090*/  MUFU.TANH R26, R26 ;  /* 0x0000001a001a7308 */ /* 0x000e220000002400 */
[----:B------:R-:W-:Y:S01]  /*30a0*/  FMNMX.FTZ R9, R12, R9, !PT ;  /* 0x000000090c097209 */ /* 0x000fe20007810000 */
[----:B------:R-:W-:Y:S01]  /*30b0*/  SYNCS.ARRIVE.TRANS64.RED.A1T0 RZ, [UR5], RZ ;  /* 0x000000ffffff79a7 */ /* 0x000fe20008100405 */
[C---:B------:R-:W-:Y:S02]  /*30c0*/  ISETP.GT.AND P2, PT, R59.reuse, 0x28, PT ;  /* 0x000000283b00780c */ /* 0x040fe40003f44270 */
[----:B----4-:R-:W-:Y:S01]  /*30d0*/  FSEL R90, R14, -INF , P1 ;  /* 0xff8000000e5a7808 */ /* 0x010fe20000800000 */
[----:B------:R-:W-:Y:S01]  /*30e0*/  FFMA.FTZ R14, R32, R7, -R53 ;  /* 0x00000007200e7223 */ /* 0x000fe20000010835 */
[----:B------:R-:W-:Y:S01]  /*30f0*/  FMNMX.FTZ R9, R34, R9, !PT ;  /* 0x0000000922097209 */ /* 0x000fe20007810000 */
[----:B------:R3:W-:Y:S01]  /*3100*/  MUFU.EX2 R5, R6 ;  /* 0x0000000600057308 */ /* 0x0007e20000000800 */
[----:B------:R-:W-:-:S02]  /*3110*/  ISETP.GT.AND P1, PT, R59, 0x29, PT ;  /* 0x000000293b00780c */ /* 0x000fc40003f24270 */
[----:B-----5:R-:W-:Y:S02]  /*3120*/  FSEL R32, R15, -INF , P2 ;  /* 0xff8000000f207808 */ /* 0x020fe40001000000 */
[----:B------:R-:W-:Y:S02]  /*3130*/  FMNMX.FTZ R9, R90, R9, !PT ;  /* 0x000000095a097209 */ /* 0x000fe40007810000 */
[C---:B------:R-:W-:Y:S01]  /*3140*/  ISETP.GT.AND P2, PT, R59.reuse, 0x30, PT ;  /* 0x000000303b00780c */ /* 0x040fe20003f44270 */
[----:B------:R-:W-:Y:S01]  /*3150*/  MUFU.TANH R27, R27 ;  /* 0x0000001b001b7308 */ /* 0x000fe20000002400 */
[----:B-1----:R-:W-:Y:S01]  /*3160*/  FSEL R20, R20, -INF , P1 ;  /* 0xff80000014147808 */ /* 0x002fe20000800000 */
[----:B---3--:R-:W-:Y:S01]  /*3170*/  FFMA.FTZ R6, R38, R7, -R53 ;  /* 0x0000000726067223 */ /* 0x008fe20000010835 */
[----:B------:R-:W-:Y:S02]  /*3180*/  FMNMX.FTZ R11, R32, R9, !PT ;  /* 0x00000009200b7209 */ /* 0x000fe40007810000 */
[----:B------:R-:W-:-:S02]  /*3190*/  ISETP.GT.AND P1, PT, R59, 0x31, PT ;  /* 0x000000313b00780c */ /* 0x000fc40003f24270 */
[----:B--2---:R-:W-:Y:S01]  /*31a0*/  FSEL R38, R21, -INF , P2 ;  /* 0xff80000015267808 */ /* 0x004fe20001000000 */
[----:B------:R-:W1:Y:S01]  /*31b0*/  MUFU.TANH R28, R28 ;  /* 0x0000001c001c7308 */ /* 0x000e620000002400 */
[----:B------:R-:W-:Y:S01]  /*31c0*/  FMNMX.FTZ R11, R20, R11, !PT ;  /* 0x0000000b140b7209 */ /* 0x000fe20007810000 */
[-CC-:B------:R-:W-:Y:S01]  /*31d0*/  FFMA.FTZ R21, R50, R7.reuse, -R53.reuse ;  /* 0x0000000732157223 */ /* 0x180fe20000010835 */
[C---:B------:R-:W-:Y:S01]  /*31e0*/  ISETP.GT.AND P2, PT, R59.reuse, 0x38, PT ;  /* 0x000000383b00780c */ /* 0x040fe20003f44270 */
[-CC-:B------:R-:W-:Y:S01]  /*31f0*/  FFMA.FTZ R50, R92, R7.reuse, -R53.reuse ;  /* 0x000000075c327223 */ /* 0x180fe20000010835 */
[----:B------:R-:W-:Y:S01]  /*3200*/  FSEL R104, R24, -INF , P1 ;  /* 0xff80000018687808 */ /* 0x000fe20000800000 */
[----:B------:R-:W-:Y:S01]  /*3210*/  FFMA.FTZ R24, R36, R7, -R53 ;  /* 0x0000000724187223 */ /* 0x000fe20000010835 */
[----:B------:R-:W-:Y:S01]  /*3220*/  FMNMX.FTZ R11, R38, R11, !PT ;  /* 0x0000000b260b7209 */ /* 0x000fe20007810000 */
[----:B------:R-:W2:Y:S01]  /*3230*/  MUFU.TANH R29, R29 ;  /* 0x0000001d001d7308 */ /* 0x000ea20000002400 */
[----:B------:R-:W-:-:S02]  /*3240*/  ISETP.GT.AND P1, PT, R59, 0x39, PT ;  /* 0x000000393b00780c */ /* 0x000fc40003f24270 */
[----:B------:R-:W-:Y:S02]  /*3250*/  CS2R R92, SRZ ;  /* 0x00000000005c7805 */ /* 0x000fe4000001ff00 */
[----:B------:R-:W-:Y:S02]  /*3260*/  FSEL R36, R25, -INF , P2 ;  /* 0xff80000019247808 */ /* 0x000fe40001000000 */
[----:B------:R-:W-:Y:S02]  /*3270*/  FMNMX.FTZ R11, R104, R11, !PT ;  /* 0x0000000b680b7209 */ /* 0x000fe40007810000 */
[----:B------:R-:W-:Y:S01]  /*3280*/  ISETP.GT.AND P2, PT, R59, 0x40, PT ;  /* 0x000000403b00780c */ /* 0x000fe20003f44270 */
[----:B------:R-:W3:Y:S01]  /*3290*/  MUFU.TANH R31, R31 ;  /* 0x0000001f001f7308 */ /* 0x000ee20000002400 */
[----:B0-----:R-:W-:Y:S02]  /*32a0*/  FSEL R26, R26, -INF , P1 ;  /* 0xff8000001a1a7808 */ /* 0x001fe40000800000 */
[----:B------:R-:W-:-:S02]  /*32b0*/  FMNMX.FTZ R13, R36, R11, !PT ;  /* 0x0000000b240d7209 */ /* 0x000fc40007810000 */
[C---:B------:R-:W-:Y:S02]  /*32c0*/  ISETP.GT.AND P1, PT, R59.reuse, 0x41, PT ;  /* 0x000000413b00780c */ /* 0x040fe40003f24270 */
[----:B------:R-:W-:Y:S01]  /*32d0*/  FMNMX.FTZ R13, R26, R13, !PT ;  /* 0x0000000d1a0d7209 */ /* 0x000fe20007810000 */
[----:B------:R0:W-:Y:S01]  /*32e0*/  MUFU.EX2 R9, R6 ;  /* 0x0000000600097308 */ /* 0x0001e20000000800 */
[----:B-1----:R-:W-:Y:S01]  /*32f0*/  FSEL R106, R28, -INF , P1 ;  /* 0xff8000001c6a7808 */ /* 0x002fe20000800000 */
[-CC-:B------:R-:W-:Y:S01]  /*3300*/  FFMA.FTZ R28, R40, R7.reuse, -R53.reuse ;  /* 0x00000007281c7223 */ /* 0x180fe20000010835 */
[----:B------:R-:W-:Y:S01]  /*3310*/  ISETP.GT.AND P1, PT, R59, 0x49, PT ;  /* 0x000000493b00780c */ /* 0x000fe20003f24270 */
[-CC-:B------:R-:W-:Y:S01]  /*3320*/  FFMA.FTZ R40, R44, R7.reuse, -R53.reuse ;  /* 0x000000072c287223 */ /* 0x180fe20000010835 */
[-CC-:B------:R-:W-:Y:S01]  /*3330*/  FFMA.FTZ R44, R48, R7.reuse, -R53.reuse ;  /* 0x00000007302c7223 */ /* 0x180fe20000010835 */
[-CC-:B------:R-:W-:Y:S01]  /*3340*/  FFMA.FTZ R48, R52, R7.reuse, -R53.reuse ;  /* 0x0000000734307223 */ /* 0x180fe20000010835 */
[-CC-:B------:R-:W-:Y:S01]  /*3350*/  FFMA.FTZ R52, R82, R7.reuse, -R53.reuse ;  /* 0x0000000752347223 */ /* 0x180fe20000010835 */
[----:B------:R-:W1:Y:S01]  /*3360*/  MUFU.TANH R33, R33 ;  /* 0x0000002100217308 */ /* 0x000e620000002400 */
[----:B0-----:R-:W-:Y:S01]  /*3370*/  FFMA.FTZ R6, R42, R7, -R53 ;  /* 0x000000072a067223 */ /* 0x001fe20000010835 */
[----:B------:R-:W-:-:S02]  /*3380*/  FSEL R42, R27, -INF , P2 ;  /* 0xff8000001b2a7808 */ /* 0x000fc40001000000 */
[----:B------:R-:W-:Y:S02]  /*3390*/  ISETP.GT.AND P2, PT, R59, 0x48, PT ;  /* 0x000000483b00780c */ /* 0x000fe40003f44270 */
[----:B------:R-:W-:Y:S02]  /*33a0*/  FMNMX.FTZ R13, R42, R13, !PT ;  /* 0x0000000d2a0d7209 */ /* 0x000fe40007810000 */
[----:B------:R-:W0:Y:S01]  /*33b0*/  MUFU.TANH R35, R35 ;  /* 0x0000002300237308 */ /* 0x000e220000002400 */
[----:B--2---:R-:W-:Y:S02]  /*33c0*/  FSEL R108, R29, -INF , P2 ;  /* 0xff8000001d6c7808 */ /* 0x004fe40001000000 */
[----:B------:R-:W-:Y:S02]  /*33d0*/  FMNMX.FTZ R13, R106, R13, !PT ;  /* 0x0000000d6a0d7209 */ /* 0x000fe40007810000 */
[----:B------:R-:W-:Y:S02]  /*33e0*/  ISETP.GT.AND P2, PT, R59, 0x50, PT ;  /* 0x000000503b00780c */ /* 0x000fe40003f44270 */
[----:B---3--:R-:W-:Y:S01]  /*33f0*/  FSEL R110, R31, -INF , P1 ;  /* 0xff8000001f6e7808 */ /* 0x008fe20000800000 */
[----:B------:R-:W2:Y:S01]  /*3400*/  MUFU.TANH R37, R37 ;  /* 0x0000002500257308 */ /* 0x000ea20000002400 */
[----:B------:R-:W-:Y:S01]  /*3410*/  FMNMX.FTZ R13, R108, R13, !PT ;  /* 0x0000000d6c0d7209 */ /* 0x000fe20007810000 */
[----:B------:R-:W-:Y:S01]  /*3420*/  FFMA.FTZ R31, R46, R7, -R53 ;  /* 0x000000072e1f7223 */ /* 0x000fe20000010835 */
[----:B------:R-:W-:-:S02]  /*3430*/  ISETP.GT.AND P1, PT, R59, 0x51, PT ;  /* 0x000000513b00780c */ /* 0x000fc40003f24270 */
[----:B-1----:R-:W-:Y:S01]  /*3440*/  FSEL R46, R33, -INF , P2 ;  /* 0xff800000212e7808 */ /* 0x002fe20001000000 */
[--C-:B------:R-:W-:Y:S01]  /*3450*/  FFMA.FTZ R33, R54, R7, -R53.reuse ;  /* 0x0000000736217223 */ /* 0x100fe20000010835 */
[----:B------:R-:W-:Y:S01]  /*3460*/  FMNMX.FTZ R13, R110, R13, !PT ;  /* 0x0000000d6e0d7209 */ /* 0x000fe20007810000 */
[----:B------:R-:W1:Y:S01]  /*3470*/  MUFU.TANH R39, R39 ;  /* 0x0000002700277308 */ /* 0x000e620000002400 */
[----:B------:R-:W-:Y:S01]  /*3480*/  ISETP.GT.AND P2, PT, R59, 0x58, PT ;  /* 0x000000583b00780c */ /* 0x000fe20003f44270 */
[-CC-:B------:R-:W-:Y:S01]  /*3490*/  FFMA.FTZ R54, R98, R7.reuse, -R53.reuse ;  /* 0x0000000762367223 */ /* 0x180fe20000010835 */
[----:B0-----:R-:W-:Y:S01]  /*34a0*/  FSEL R112, R35, -INF , P1 ;  /* 0xff80000023707808 */ /* 0x001fe20000800000 */
[----:B------:R-:W-:Y:S01]  /*34b0*/  FFMA.FTZ R35, R100, R7, -R53 ;  /* 0x0000000764237223 */ /* 0x000fe20000010835 */
[----:B------:R-:W-:Y:S02]  /*34c0*/  FMNMX.FTZ R13, R46, R13, !PT ;  /* 0x0000000d2e0d7209 */ /* 0x000fe40007810000 */
[----:B------:R-:W-:-:S02]  /*34d0*/  CS2R R100, SRZ ;  /* 0x0000000000647805 */ /* 0x000fc4000001ff00 */
[----:B------:R-:W-:Y:S01]  /*34e0*/  ISETP.GT.AND P1, PT, R59, 0x59, PT ;  /* 0x000000593b00780c */ /* 0x000fe20003f24270 */
[----:B------:R-:W0:Y:S01]  /*34f0*/  MUFU.TANH R41, R41 ;  /* 0x0000002900297308 */ /* 0x000e220000002400 */
[----:B--2---:R-:W-:Y:S01]  /*3500*/  FSEL R114, R37, -INF , P2 ;  /* 0xff80000025727808 */ /* 0x004fe20001000000 */
[--C-:B------:R-:W-:Y:S01]  /*3510*/  FFMA.FTZ R37, R58, R7, -R53.reuse ;  /* 0x000000073a257223 */ /* 0x100fe20000010835 */
[----:B------:R-:W-:Y:S01]  /*3520*/  FMNMX.FTZ R13, R112, R13, !PT ;  /* 0x0000000d700d7209 */ /* 0x000fe20007810000 */
[--C-:B------:R-:W-:Y:S01]  /*3530*/  FFMA.FTZ R58, R96, R7, -R53.reuse ;  /* 0x00000007603a7223 */ /* 0x100fe20000010835 */
[----:B------:R-:W-:Y:S02]  /*3540*/  ISETP.GT.AND P2, PT, R59, 0x60, PT ;  /* 0x000000603b00780c */ /* 0x000fe40003f44270 */
[----:B------:R-:W-:Y:S02]  /*3550*/  CS2R R98, SRZ ;  /* 0x0000000000627805 */ /* 0x000fe4000001ff00 */
[----:B------:R-:W-:Y:S01]  /*3560*/  FMNMX.FTZ R13, R114, R13, !PT ;  /* 0x0000000d720d7209 */ /* 0x000fe20007810000 */
[----:B------:R-:W2:Y:S01]  /*3570*/  MUFU.TANH R43, R43 ;  /* 0x0000002b002b7308 */ /* 0x000ea20000002400 */
[----:B-1----:R-:W-:Y:S01]  /*3580*/  FSEL R116, R39, -INF , P1 ;  /* 0xff80000027747808 */ /* 0x002fe20000800000 */
[-CC-:B------:R-:W-:Y:S01]  /*3590*/  FFMA.FTZ R39, R66, R7.reuse, -R53.reuse ;  /* 0x0000000742277223 */ /* 0x180fe20000010835 */
[----:B------:R-:W-:Y:S01]  /*35a0*/  ISETP.GT.AND P1, PT, R59, 0x61, PT ;  /* 0x000000613b00780c */ /* 0x000fe20003f24270 */
[----:B------:R-:W-:Y:S01]  /*35b0*/  FFMA.FTZ R66, R74, R7, -R53 ;  /* 0x000000074a427223 */ /* 0x000fe20000010835 */
[----:B------:R-:W-:-:S02]  /*35c0*/  FMNMX.FTZ R13, R116, R13, !PT ;  /* 0x0000000d740d7209 */ /* 0x000fc40007810000 */
[----:B------:R-:W-:Y:S01]  /*35d0*/  CS2R R96, SRZ ;  /* 0x0000000000607805 */ /* 0x000fe2000001ff00 */
[----:B------:R-:W1:Y:S01]  /*35e0*/  MUFU.TANH R45, R45 ;  /* 0x0000002d002d7308 */ /* 0x000e620000002400 */
[----:B0-----:R-:W-:Y:S01]  /*35f0*/  FSEL R118, R41, -INF , P2 ;  /* 0xff80000029767808 */ /* 0x001fe20001000000 */
[----:B------:R-:W-:Y:S01]  /*3600*/  FFMA.FTZ R41, R70, R7, -R53 ;  /* 0x0000000746297223 */ /* 0x000fe20000010835 */
[----:B------:R-:W-:Y:S02]  /*3610*/  ISETP.GT.AND P2, PT, R59, 0x68, PT ;  /* 0x000000683b00780c */ /* 0x000fe40003f44270 */
[----:B------:R-:W-:-:S03]  /*3620*/  FMNMX.FTZ R13, R118, R13, !PT ;  /* 0x0000000d760d7209 */ /* 0x000fc60007810000 */
[----:B------:R-:W0:Y:S01]  /*3630*/  MUFU.TANH R47, R47 ;  /* 0x0000002f002f7308 */ /* 0x000e220000002400 */
[----:B--2---:R-:W-:Y:S01]  /*3640*/  FSEL R120, R43, -INF , P1 ;  /* 0xff8000002b787808 */ /* 0x004fe20000800000 */
[----:B------:R-:W-:Y:S01]  /*3650*/  FFMA.FTZ R43, R78, R7, -R53 ;  /* 0x000000074e2b7223 */ /* 0x000fe20000010835 */
[----:B------:R-:W-:Y:S02]  /*3660*/  ISETP.GT.AND P1, PT, R59, 0x69, PT ;  /* 0x000000693b00780c */ /* 0x000fe40003f24270 */
[----:B------:R-:W-:-:S03]  /*3670*/  FMNMX.FTZ R13, R120, R13, !PT ;  /* 0x0000000d780d7209 */ /* 0x000fc60007810000 */
[----:B------:R-:W2:Y:S01]  /*3680*/  MUFU.TANH R49, R49 ;  /* 0x0000003100317308 */ /* 0x000ea20000002400 */
[----:B-1----:R-:W-:Y:S01]  /*3690*/  FSEL R122, R45, -INF , P2 ;  /* 0xff8000002d7a7808 */ /* 0x002fe20001000000 */
[----:B------:R-:W-:Y:S01]  /*36a0*/  FFMA.FTZ R45, R86, R7, -R53 ;  /* 0x00000007562d7223 */ /* 0x000fe20000010835 */
[----:B------:R-:W-:Y:S02]  /*36b0*/  ISETP.GT.AND P2, PT, R59, 0x70, PT ;  /* 0x000000703b00780c */ /* 0x000fe40003f44270 */
[----:B------:R-:W-:-:S03]  /*36c0*/  FMNMX.FTZ R13, R122, R13, !PT ;  /* 0x0000000d7a0d7209 */ /* 0x000fc60007810000 */
[----:B------:R-:W1:Y:S01]  /*36d0*/  MUFU.TANH R51, R51 ;  /* 0x0000003300337308 */ /* 0x000e620000002400 */
[----:B0-----:R-:W-:Y:S01]  /*36e0*/  FSEL R124, R47, -INF , P1 ;  /* 0xff8000002f7c7808 */ /* 0x001fe20000800000 */
[--C-:B------:R-:W-:Y:S01]  /*36f0*/  FFMA.FTZ R47, R94, R7, -R53.reuse ;  /* 0x000000075e2f7223 */ /* 0x100fe20000010835 */
[----:B------:R-:W-:Y:S02]  /*3700*/  ISETP.GT.AND P1, PT, R59, 0x71, PT ;  /* 0x000000713b00780c */ /* 0x000fe40003f24270 */
[----:B------:R-:W-:Y:S02]  /*3710*/  CS2R R94, SRZ ;  /* 0x00000000005e7805 */ /* 0x000fe4000001ff00 */
[----:B------:R-:W-:Y:S01]  /*3720*/  FMNMX.FTZ R13, R124, R13, !PT ;  /* 0x0000000d7c0d7209 */ /* 0x000fe20007810000 */
[----:B------:R-:W0:Y:S01]  /*3730*/  MUFU.TANH R57, R57 ;  /* 0x0000003900397308 */ /* 0x000e220000002400 */
[----:B--2---:R-:W-:Y:S01]  /*3740*/  FSEL R126, R49, -INF , P2 ;  /* 0xff800000317e7808 */ /* 0x004fe20001000000 */
[-CC-:B------:R-:W-:Y:S01]  /*3750*/  FFMA.FTZ R49, R60, R7.reuse, -R53.reuse ;  /* 0x000000073c317223 */ /* 0x180fe20000010835 */
[----:B------:R-:W-:Y:S01]  /*3760*/  ISETP.GT.AND P2, PT, R59, 0x78, PT ;  /* 0x000000783b00780c */ /* 0x000fe20003f44270 */
[----:B------:R-:W-:Y:S01]  /*3770*/  FFMA.FTZ R53, R102, R7, -R53 ;  /* 0x0000000766357223 */ /* 0x000fe20000010835 */
[----:B------:R-:W-:-:S02]  /*3780*/  FMNMX.FTZ R13, R126, R13, !PT ;  /* 0x0000000d7e0d7209 */ /* 0x000fc40007810000 */
[----:B------:R-:W-:Y:S01]  /*3790*/  CS2R R102, SRZ ;  /* 0x0000000000667805 */ /* 0x000fe2000001ff00 */
[----:B------:R-:W2:Y:S01]  /*37a0*/  MUFU.TANH R61, R61 ;  /* 0x0000003d003d7308 */ /* 0x000ea20000002400 */
[----:B-1----:R-:W-:Y:S02]  /*37b0*/  FSEL R128, R51, -INF , P1 ;  /* 0xff80000033807808 */ /* 0x002fe40000800000 */
[----:B------:R-:W-:Y:S02]  /*37c0*/  ISETP.GT.AND P1, PT, R59, 0x79, PT ;  /* 0x000000793b00780c */ /* 0x000fe40003f24270 */
[----:B------:R-:W-:-:S03]  /*37d0*/  FMNMX.FTZ R13, R128, R13, !PT ;  /* 0x0000000d800d7209 */ /* 0x000fc60007810000 */
[----:B------:R1:W-:Y:S01]  /*37e0*/  MUFU.EX2 R11, R6 ;  /* 0x00000006000b7308 */ /* 0x0003e20000000800 */
[----:B0-----:R-:W-:-:S04]  /*37f0*/  FSEL R130, R57, -INF , P2 ;  /* 0xff80000039827808 */ /* 0x001fc80001000000 */
[----:B------:R-:W-:-:S03]  /*3800*/  FMNMX.FTZ R13, R130, R13, !PT ;  /* 0x0000000d820d7209 */ /* 0x000fc60007810000 */
[----:B------:R-:W-:Y:S01]  /*3810*/  MUFU.EX2 R55, R55 ;  /* 0x0000003700377308 */ /* 0x000fe20000000800 */
[----:B--2---:R-:W-:-:S04]  /*3820*/  FSEL R132, R61, -INF , P1 ;  /* 0xff8000003d847808 */ /* 0x004fc80000800000 */
[----:B------:R-:W-:-:S03]  /*3830*/  FMNMX.FTZ R13, R132, R13, !PT ;  /* 0x0000000d840d7209 */ /* 0x000fc60007810000 */
[----:B------:R-:W0:Y:S02]  /*3840*/  MUFU.EX2 R72, R72 ;  /* 0x0000004800487308 */ /* 0x000e240000000800 */
[----:B-1----:R-:W1:Y:S06]  /*3850*/  SHFL.BFLY PT, R6, R13, 0x2, 0x1f ;  /* 0x0c401f000d067f89 */ /* 0x002e6c00000e0000 */
[----:B------:R-:W2:Y:S08]  /*3860*/  MUFU.EX2 R30, R30 ;  /* 0x0000001e001e7308 */ /* 0x000eb00000000800 */
[----:B------:R-:W3:Y:S08]  /*3870*/  MUFU.EX2 R14, R14 ;  /* 0x0000000e000e7308 */ /* 0x000ef00000000800 */
        /* <DEDUP_REMOVED lines=22> */
[----:B0-----:R-:W-:Y:S01]  /*39e0*/  FADD.FTZ R26, R55, R72 ;  /* 0x00000048371a7221 */ /* 0x001fe20000010000 */
[-CC-:B------:R-:W-:Y:S01]  /*39f0*/  FFMA.FTZ R10, R34, R7.reuse, -R13.reuse ;  /* 0x00000007220a7223 */ /* 0x180fe2000001080d */
[-CC-:B------:R-:W-:Y:S01]  /*3a00*/  FFMA.FTZ R57, R90, R7.reuse, -R13.reuse ;  /* 0x000000075a397223 */ /* 0x180fe2000001080d */
[-CC-:B------:R-:W-:Y:S01]  /*3a10*/  FFMA.FTZ R32, R32, R7.reuse, -R13.reuse ;  /* 0x0000000720207223 */ /* 0x180fe2000001080d */
[----:B------:R-:W0:Y:S01]  /*3a20*/  MUFU.EX2 R4, R4 ;  /* 0x0000000400047308 */ /* 0x000e220000000800 */
[----:B------:R-:W-:Y:S01]  /*3a30*/  FADD.FTZ R25, R3, R26 ;  /* 0x0000001a03197221 */ /* 0x000fe20000010000 */
[-CC-:B------:R-:W-:Y:S01]  /*3a40*/  FFMA.FTZ R61, R20, R7.reuse, -R13.reuse ;  /* 0x00000007143d7223 */ /* 0x180fe2000001080d */
[-CC-:B------:R-:W-:Y:S01]  /*3a50*/  FFMA.FTZ R20, R38, R7.reuse, -R13.reuse ;  /* 0x0000000726147223 */ /* 0x180fe2000001080d */
[----:B------:R-:W-:Y:S01]  /*3a60*/  FFMA.FTZ R65, R104, R7, -R13 ;  /* 0x0000000768417223 */ /* 0x000fe2000001080d */
[----:B--2---:R-:W-:Y:S01]  /*3a70*/  FADD.FTZ R26, R30, R25 ;  /* 0x000000191e1a7221 */ /* 0x004fe20000010000 */
[----:B---3--:R-:W-:Y:S01]  /*3a80*/  F2FP.F16.F32.PACK_AB R25, R14, R5 ;  /* 0x000000050e19723e */ /* 0x008fe200000000ff */
        /* <DEDUP_REMOVED lines=20> */
[-CC-:B------:R-:W-:Y:S01]  /*3bd0*/  FFMA.FTZ R130, R130, R7.reuse, -R13.reuse ;  /* 0x0000000782827223 */ /* 0x180fe2000001080d */
[----:B------:R-:W-:Y:S01]  /*3be0*/  FFMA.FTZ R132, R132, R7, -R13 ;  /* 0x0000000784847223 */ /* 0x000fe2000001080d */
[----:B------:R-:W-:-:S02]  /*3bf0*/  F2FP.F16.F32.PACK_AB R13, R72, R55 ;  /* 0x00000037480d723e */ /* 0x000fc400000000ff */
[----:B------:R-:W-:Y:S02]  /*3c00*/  CS2R R110, SRZ ;  /* 0x00000000006e7805 */ /* 0x000fe4000001ff00 */
[----:B------:R-:W-:Y:S01]  /*3c10*/  CS2R R106, SRZ ;  /* 0x00000000006a7805 */ /* 0x000fe2000001ff00 */
[----:B------:R-:W1:Y:S01]  /*3c20*/  MUFU.EX2 R64, R64 ;  /* 0x0000004000407308 */ /* 0x000e620000000800 */
[----:B--2---:R-:W-:Y:S01]  /*3c30*/  FADD.FTZ R12, R60, R15 ;  /* 0x0000000f3c0c7221 */ /* 0x004fe20000010000 */
[----:B------:R-:W-:Y:S01]  /*3c40*/  FADD.FTZ R15, R5, R26 ;  /* 0x0000001a050f7221 */ /* 0x000fe20000010000 */
[----:B------:R-:W-:Y:S02]  /*3c50*/  CS2R R104, SRZ ;  /* 0x0000000000687805 */ /* 0x000fe4000001ff00 */
[----:B------:R-:W-:Y:S01]  /*3c60*/  CS2R R90, SRZ ;  /* 0x00000000005a7805 */ /* 0x000fe2000001ff00 */
[----:B------:R-:W-:Y:S01]  /*3c70*/  FADD.FTZ R26, R14, R15 ;  /* 0x0000000f0e1a7221 */ /* 0x000fe20000010000 */
[----:B------:R-:W-:Y:S01]  /*3c80*/  F2FP.F16.F32.PACK_AB R15, R30, R3 ;  /* 0x000000031e0f723e */ /* 0x000fe200000000ff */
[----:B------:R-:W2:Y:S01]  /*3c90*/  MUFU.EX2 R63, R63 ;  /* 0x0000003f003f7308 */ /* 0x000ea20000000800 */
[----:B0-----:R-:W-:Y:S01]  /*3ca0*/  FADD.FTZ R27, R59, R12 ;  /* 0x0000000c3b1b7221 */ /* 0x001fe20000010000 */
[----:B------:R-:W-:-:S06]  /*3cb0*/  F2FP.F16.F32.PACK_AB R14, R60, R51 ;  /* 0x000000333c0e723e */ /* 0x000fcc00000000ff */
[----:B------:R-:W0:Y:S01]  /*3cc0*/  MUFU.EX2 R68, R68 ;  /* 0x0000004400447308 */ /* 0x000e220000000800 */
[----:B-1----:R-:W-:Y:S01]  /*3cd0*/  FADD.FTZ R12, R64, R27 ;  /* 0x0000001b400c7221 */ /* 0x002fe20000010000 */
[----:B------:R-:W-:-:S04]  /*3ce0*/  FADD.FTZ R27, R9, R26 ;  /* 0x0000001a091b7221 */ /* 0x000fc80000010000 */
[C---:B------:R-:W-:Y:S01]  /*3cf0*/  FADD.FTZ R26, R24.reuse, R27 ;  /* 0x0000001b181a7221 */ /* 0x040fe20000010000 */
[----:B------:R-:W-:Y:S01]  /*3d00*/  F2FP.F16.F32.PACK_AB R27, R24, R9 ;  /* 0x00000009181b723e */ /* 0x000fe200000000ff */
[----:B------:R-:W1:Y:S01]  /*3d10*/  MUFU.EX2 R10, R10 ;  /* 0x0000000a000a7308 */ /* 0x000e620000000800 */
[----:B--2---:R-:W-:Y:S01]  /*3d20*/  FADD.FTZ R5, R63, R12 ;  /* 0x0000000c3f057221 */ /* 0x004fe20000010000 */
[----:B------:R-:W-:Y:S01]  /*3d30*/  F2FP.F16.F32.PACK_AB R12, R4, R29 ;  /* 0x0000001d040c723e */ /* 0x000fe200000000ff */
[----:B------:R-:W-:Y:S01]  /*3d40*/  FADD.FTZ R9, R11, R26 ;  /* 0x0000001a0b097221 */ /* 0x000fe20000010000 */
[----:B------:R-:W-:Y:S02]  /*3d50*/  F2FP.F16.F32.PACK_AB R29, R28, R11 ;  /* 0x0000000b1c1d723e */ /* 0x000fe400000000ff */
[----:B------:R-:W-:Y:S01]  /*3d60*/  F2FP.F16.F32.PACK_AB R24, R64, R59 ;  /* 0x0000003b4018723e */ /* 0x000fe200000000ff */
[----:B------:R-:W-:Y:S01]  /*3d70*/  FADD.FTZ R30, R28, R9 ;  /* 0x000000091c1e7221 */ /* 0x000fe20000010000 */
[----:B------:R-:W2:Y:S01]  /*3d80*/  MUFU.EX2 R57, R57 ;  /* 0x0000003900397308 */ /* 0x000ea20000000800 */
[----:B0-----:R-:W-:Y:S01]  /*3d90*/  FADD.FTZ R5, R68, R5 ;  /* 0x0000000544057221 */ /* 0x001fe20000010000 */
[----:B------:R0:W-:Y:S01]  /*3da0*/  STSM.16.M88.4 [R16+0x21800], R12 ;  /* 0x0218000c10007844 */ /* 0x0001e20000000200 */
[----:B------:R-:W-:Y:S01]  /*3db0*/  FADD.FTZ R9, R31, R30 ;  /* 0x0000001e1f097221 */ /* 0x000fe20000010000 */
[----:B------:R-:W-:-:S02]  /*3dc0*/  F2FP.F16.F32.PACK_AB R31, R40, R31 ;  /* 0x0000001f281f723e */ /* 0x000fc400000000ff */
[----:B------:R-:W-:Y:S01]  /*3dd0*/  F2FP.F16.F32.PACK_AB R26, R68, R63 ;  /* 0x0000003f441a723e */ /* 0x000fe200000000ff */
[----:B------:R-:W-:Y:S01]  /*3de0*/  FADD.FTZ R30, R40, R9 ;  /* 0x00000009281e7221 */ /* 0x000fe20000010000 */
[----:B------:R-:W3:Y:S01]  /*3df0*/  MUFU.EX2 R32, R32 ;  /* 0x0000002000207308 */ /* 0x000ee20000000800 */
[----:B-1----:R-:W-:Y:S02]  /*3e00*/  FADD.FTZ R4, R10, R5 ;  /* 0x000000050a047221 */ /* 0x002fe40000010000 */
[----:B------:R-:W-:Y:S01]  /*3e10*/  FADD.FTZ R9, R21, R30 ;  /* 0x0000001e15097221 */ /* 0x000fe20000010000 */
[----:B------:R-:W-:Y:S03]  /*3e20*/  STSM.16.M88.4 [R22], R24 ;  /* 0x0000001816007844 */ /* 0x000fe60000000200 */
[----:B------:R-:W-:Y:S01]  /*3e30*/  FADD.FTZ R40, R44, R9 ;  /* 0x000000092c287221 */ /* 0x000fe20000010000 */
[----:B------:R-:W1:Y:S01]  /*3e40*/  MUFU.EX2 R61, R61 ;  /* 0x0000003d003d7308 */ /* 0x000e620000000800 */
[C---:B--2---:R-:W-:Y:S01]  /*3e50*/  FADD.FTZ R5, R57.reuse, R4 ;  /* 0x0000000439057221 */ /* 0x044fe20000010000 */
[----:B------:R-:W-:-:S02]  /*3e60*/  F2FP.F16.F32.PACK_AB R28, R57, R10 ;  /* 0x0000000a391c723e */ /* 0x000fc400000000ff */
[----:B0-----:R-:W-:-:S04]  /*3e70*/  F2FP.F16.F32.PACK_AB R13, R44, R21 ;  /* 0x000000152c0d723e */ /* 0x001fc800000000ff */
[----:B------:R-:W0:Y:S01]  /*3e80*/  MUFU.EX2 R20, R20 ;  /* 0x0000001400147308 */ /* 0x000e220000000800 */
[----:B---3--:R-:W-:-:S07]  /*3e90*/  FADD.FTZ R4, R32, R5 ;  /* 0x0000000520047221 */ /* 0x008fce0000010000 */
[----:B------:R-:W2:Y:S01]  /*3ea0*/  MUFU.EX2 R65, R65 ;  /* 0x0000004100417308 */ /* 0x000ea20000000800 */
[C---:B-1----:R-:W-:Y:S01]  /*3eb0*/  FADD.FTZ R5, R61.reuse, R4 ;  /* 0x000000043d057221 */ /* 0x042fe20000010000 */
[----:B------:R-:W-:-:S05]  /*3ec0*/  F2FP.F16.F32.PACK_AB R30, R61, R32 ;  /* 0x000000203d1e723e */ /* 0x000fca00000000ff */
[----:B------:R1:W-:Y:S01]  /*3ed0*/  STSM.16.M88.4 [R18], R28 ;  /* 0x0000001c12007844 */ /* 0x0003e20000000200 */
[----:B------:R-:W3:Y:S01]  /*3ee0*/  MUFU.EX2 R36, R36 ;  /* 0x0000002400247308 */ /* 0x000ee20000000800 */
[----:B0-----:R-:W-:-:S07]  /*3ef0*/  FADD.FTZ R4, R20, R5 ;  /* 0x0000000514047221 */ /* 0x001fce0000010000 */
[----:B------:R-:W0:Y:S01]  /*3f00*/  MUFU.EX2 R33, R33 ;  /* 0x0000002100217308 */ /* 0x000e220000000800 */
[C---:B--2---:R-:W-:Y:S01]  /*3f10*/  FADD.FTZ R9, R65.reuse, R4 ;  /* 0x0000000441097221 */ /* 0x044fe20000010000 */
[----:B------:R-:W-:Y:S01]  /*3f20*/  F2FP.F16.F32.PACK_AB R12, R65, R20 ;  /* 0x00000014410c723e */ /* 0x000fe200000000ff */
[----:B------:R-:W-:Y:S01]  /*3f30*/  IMAD.MOV.U32 R20, RZ, RZ, R136 ;  /* 0x000000ffff147224 */ /* 0x000fe200078e0088 */
[----:B-1----:R-:W1:Y:S04]  /*3f40*/  @P4 LDC R31, c[0x0][0x450] ;  /* 0x00011400ff1f4b82 */ /* 0x002e680000000800 */
[----:B------:R-:W2:Y:S01]  /*3f50*/  MUFU.EX2 R69, R69 ;  /* 0x0000004500457308 */ /* 0x000ea20000000800 */
[----:B---3--:R-:W-:-:S07]  /*3f60*/  FADD.FTZ R4, R36, R9 ;  /* 0x0000000924047221 */ /* 0x008fce0000010000 */
[----:B------:R-:W3:Y:S01]  /*3f70*/  MUFU.EX2 R48, R48 ;  /* 0x0000003000307308 */ /* 0x000ee20000000800 */
[----:B0-----:R-:W-:-:S07]  /*3f80*/  FADD.FTZ R9, R33, R40 ;  /* 0x0000002821097221 */ /* 0x001fce0000010000 */
[----:B------:R-:W0:Y:S01]  /*3f90*/  MUFU.EX2 R34, R34 ;  /* 0x0000002200227308 */ /* 0x000e220000000800 */
[C---:B--2---:R-:W-:Y:S01]  /*3fa0*/  FADD.FTZ R11, R69.reuse, R4 ;  /* 0x00000004450b7221 */ /* 0x044fe20000010000 */
[----:B------:R-:W-:-:S06]  /*3fb0*/  F2FP.F16.F32.PACK_AB R14, R69, R36 ;  /* 0x00000024450e723e */ /* 0x000fcc00000000ff */
[----:B------:R-:W2:Y:S01]  /*3fc0*/  MUFU.EX2 R37, R37 ;  /* 0x0000002500257308 */ /* 0x000ea20000000800 */
[C---:B---3--:R-:W-:Y:S01]  /*3fd0*/  FADD.FTZ R4, R48.reuse, R9 ;  /* 0x0000000930047221 */ /* 0x048fe20000010000 */
[----:B------:R-:W-:Y:S02]  /*3fe0*/  F2FP.F16.F32.PACK_AB R15, R48, R33 ;  /* 0x00000021300f723e */ /* 0x000fe400000000ff */
[----:B------:R-:W3:Y:S03]  /*3ff0*/  @P4 LDC R33, c[0x0][0x44c] ;  /* 0x00011300ff214b82 */ /* 0x000ee60000000800 */
[----:B------:R4:W-:Y:S01]  /*4000*/  STSM.16.M88.4 [R17], R12 ;  /* 0x0000000c11007844 */ /* 0x0009e20000000200 */
[----:B------:R-:W5:Y:S01]  /*4010*/  MUFU.EX2 R67, R67 ;  /* 0x0000004300437308 */ /* 0x000f620000000800 */
[----:B0-----:R-:W-:-:S07]  /*4020*/  FADD.FTZ R10, R34, R11 ;  /* 0x0000000b220a7221 */ /* 0x001fce0000010000 */
[----:B------:R-:W0:Y:S01]  /*4030*/  MUFU.EX2 R56, R56 ;  /* 0x0000003800387308 */ /* 0x000e220000000800 */
[----:B--2---:R-:W-:-:S07]  /*4040*/  FADD.FTZ R11, R37, R4 ;  /* 0x00000004250b7221 */ /* 0x004fce0000010000 */
[----:B------:R2:W1:Y:S01]  /*4050*/  MUFU.EX2 R0, R108 ;  /* 0x0000006c00007308 */ /* 0x0004620000000800 */
[C---:B-----5:R-:W-:Y:S01]  /*4060*/  FADD.FTZ R21, R67.reuse, R10 ;  /* 0x0000000a43157221 */ /* 0x060fe20000010000 */
[----:B----4-:R-:W-:Y:S01]  /*4070*/  F2FP.F16.F32.PACK_AB R12, R67, R34 ;  /* 0x00000022430c723e */ /* 0x010fe200000000ff */
[----:B---3--:R-:W-:-:S05]  /*4080*/  @P4 IMAD.HI.U32 R28, R136, R33, RZ ;  /* 0x00000021881c4227 */ /* 0x008fca00078e00ff */
[----:B------:R-:W3:Y:S01]  /*4090*/  MUFU.EX2 R39, R39 ;  /* 0x0000002700277308 */ /* 0x000ee20000000800 */
[C---:B0-----:R-:W-:Y:S01]  /*40a0*/  FADD.FTZ R4, R56.reuse, R11 ;  /* 0x0000000b38047221 */ /* 0x041fe20000010000 */
[----:B------:R-:W-:Y:S02]  /*40b0*/  F2FP.F16.F32.PACK_AB R13, R56, R37 ;  /* 0x00000025380d723e */ /* 0x000fe400000000ff */
[----:B--2---:R-:W-:Y:S02]  /*40c0*/  CS2R R108, SRZ ;  /* 0x00000000006c7805 */ /* 0x004fe4000001ff00 */
[----:B-1----:R-:W-:Y:S02]  /*40d0*/  @P4 SHF.R.U32.HI R20, RZ, R31, R28 ;  /* 0x0000001fff144219 */ /* 0x002fe4000001161c */
[----:B------:R-:W0:Y:S01]  /*40e0*/  MUFU.EX2 R71, R71 ;  /* 0x0000004700477308 */ /* 0x000e220000000800 */
[----:B------:R-:W-:-:S07]  /*40f0*/  FADD.FTZ R10, R0, R21 ;  /* 0x00000015000a7221 */ /* 0x000fce0000010000 */
[----:B------:R-:W1:Y:S01]  /*4100*/  MUFU.EX2 R62, R62 ;  /* 0x0000003e003e7308 */ /* 0x000e620000000800 */
[----:B---3--:R-:W-:-:S07]  /*4110*/  FADD.FTZ R11, R39, R4 ;  /* 0x00000004270b7221 */ /* 0x008fce0000010000 */
[----:B------:R-:W2:Y:S01]  /*4120*/  MUFU.EX2 R38, R38 ;  /* 0x0000002600267308 */ /* 0x000ea20000000800 */
[C---:B0-----:R-:W-:Y:S01]  /*4130*/  FADD.FTZ R21, R71.reuse, R10 ;  /* 0x0000000a47157221 */ /* 0x041fe20000010000 */
[----:B------:R-:W-:-:S06]  /*4140*/  F2FP.F16.F32.PACK_AB R14, R71, R0 ;  /* 0x00000000470e723e */ /* 0x000fcc00000000ff */
[----:B------:R-:W0:Y:S01]  /*4150*/  MUFU.EX2 R41, R41 ;  /* 0x0000002900297308 */ /* 0x000e220000000800 */
[C---:B-1----:R-:W-:Y:S01]  /*4160*/  FADD.FTZ R4, R62.reuse, R11 ;  /* 0x0000000b3e047221 */ /* 0x042fe20000010000 */
[----:B------:R-:W-:-:S05]  /*4170*/  F2FP.F16.F32.PACK_AB R15, R62, R39 ;  /* 0x000000273e0f723e */ /* 0x000fca00000000ff */
[----:B------:R1:W-:Y:S01]  /*4180*/  STSM.16.M88.4 [R16+0x27800], R12 ;  /* 0x0278000c10007844 */ /* 0x0003e20000000200 */
[----:B------:R3:W4:Y:S01]  /*4190*/  MUFU.EX2 R55, R112 ;  /* 0x0000007000377308 */ /* 0x0007220000000800 */
[----:B--2---:R-:W-:-:S07]  /*41a0*/  FADD.FTZ R0, R38, R21 ;  /* 0x0000001526007221 */ /* 0x004fce0000010000 */
[----:B------:R-:W2:Y:S01]  /*41b0*/  MUFU.EX2 R66, R66 ;  /* 0x0000004200427308 */ /* 0x000ea20000000800 */
[----:B0-----:R-:W-:Y:S01]  /*41c0*/  FADD.FTZ R21, R41, R4 ;  /* 0x0000000429157221 */ /* 0x001fe20000010000 */
[----:B---3--:R-:W-:-:S06]  /*41d0*/  CS2R R112, SRZ ;  /* 0x0000000000707805 */ /* 0x008fcc000001ff00 */
[----:B------:R0:W3:Y:S01]  /*41e0*/  MUFU.EX2 R3, R114 ;  /* 0x0000007200037308 */ /* 0x0000e20000000800 */
[C---:B----4-:R-:W-:Y:S01]  /*41f0*/  FADD.FTZ R0, R55.reuse, R0 ;  /* 0x0000000037007221 */ /* 0x050fe20000010000 */
[----:B------:R-:W-:-:S06]  /*4200*/  F2FP.F16.F32.PACK_AB R24, R55, R38 ;  /* 0x000000263718723e */ /* 0x000fcc00000000ff */
[----:B------:R-:W4:Y:S01]  /*4210*/  MUFU.EX2 R43, R43 ;  /* 0x0000002b002b7308 */ /* 0x000f220000000800 */
[C---:B--2---:R-:W-:Y:S01]  /*4220*/  FADD.FTZ R4, R66.reuse, R21 ;  /* 0x0000001542047221 */ /* 0x044fe20000010000 */
[----:B------:R-:W-:Y:S02]  /*4230*/  F2FP.F16.F32.PACK_AB R25, R66, R41 ;  /* 0x000000294219723e */ /* 0x000fe400000000ff */
[----:B0-----:R-:W-:-:S04]  /*4240*/  CS2R R114, SRZ ;  /* 0x0000000000727805 */ /* 0x001fc8000001ff00 */
[----:B------:R-:W0:Y:S01]  /*4250*/  MUFU.EX2 R116, R116 ;  /* 0x0000007400747308 */ /* 0x000e220000000800 */
[----:B---3--:R-:W-:-:S07]  /*4260*/  FADD.FTZ R21, R3, R0 ;  /* 0x0000000003157221 */ /* 0x008fce0000010000 */
[----:B------:R-:W2:Y:S01]  /*4270*/  MUFU.EX2 R52, R52 ;  /* 0x0000003400347308 */ /* 0x000ea20000000800 */
[----:B----4-:R-:W-:-:S07]  /*4280*/  FADD.FTZ R27, R43, R4 ;  /* 0x000000042b1b7221 */ /* 0x010fce0000010000 */
[----:B------:R-:W3:Y:S01]  /*4290*/  MUFU.EX2 R118, R118 ;  /* 0x0000007600767308 */ /* 0x000ee20000000800 */
[C---:B0-----:R-:W-:Y:S01]  /*42a0*/  FADD.FTZ R21, R116.reuse, R21 ;  /* 0x0000001574157221 */ /* 0x041fe20000010000 */
[----:B------:R-:W-:Y:S02]  /*42b0*/  F2FP.F16.F32.PACK_AB R26, R116, R3 ;  /* 0x00000003741a723e */ /* 0x000fe400000000ff */
[----:B------:R-:W-:-:S04]  /*42c0*/  CS2R R116, SRZ ;  /* 0x0000000000747805 */ /* 0x000fc8000001ff00 */
[----:B------:R-:W0:Y:S01]  /*42d0*/  MUFU.EX2 R45, R45 ;  /* 0x0000002d002d7308 */ /* 0x000e220000000800 */
[C---:B--2---:R-:W-:Y:S01]  /*42e0*/  FADD.FTZ R0, R52.reuse, R27 ;  /* 0x0000001b34007221 */ /* 0x044fe20000010000 */
[----:B------:R-:W-:-:S05]  /*42f0*/  F2FP.F16.F32.PACK_AB R27, R52, R43 ;  /* 0x0000002b341b723e */ /* 0x000fca00000000ff */
[----:B------:R2:W-:Y:S01]  /*4300*/  STSM.16.M88.4 [R23], R24 ;  /* 0x0000001817007844 */ /* 0x0005e20000000200 */
[----:B------:R4:W5:Y:S01]  /*4310*/  MUFU.EX2 R5, R120 ;  /* 0x0000007800057308 */ /* 0x0009620000000800 */
[----:B---3--:R-:W-:-:S07]  /*4320*/  FADD.FTZ R4, R118, R21 ;  /* 0x0000001576047221 */ /* 0x008fce0000010000 */
[----:B------:R-:W3:Y:S01]  /*4330*/  MUFU.EX2 R50, R50 ;  /* 0x0000003200327308 */ /* 0x000ee20000000800 */
[----:B0-----:R-:W-:Y:S01]  /*4340*/  FADD.FTZ R21, R45, R0 ;  /* 0x000000002d157221 */ /* 0x001fe20000010000 */
[----:B----4-:R-:W-:-:S06]  /*4350*/  CS2R R120, SRZ ;  /* 0x0000000000787805 */ /* 0x010fcc000001ff00 */
[----:B------:R-:W0:Y:S01]  /*4360*/  MUFU.EX2 R47, R47 ;  /* 0x0000002f002f7308 */ /* 0x000e220000000800 */
[C---:B-----5:R-:W-:Y:S01]  /*4370*/  FADD.FTZ R29, R5.reuse, R4 ;  /* 0x00000004051d7221 */ /* 0x060fe20000010000 */
[----:B-1----:R-:W-:Y:S02]  /*4380*/  F2FP.F16.F32.PACK_AB R12, R5, R118 ;  /* 0x00000076050c723e */ /* 0x002fe400000000ff */
[----:B------:R-:W-:-:S04]  /*4390*/  CS2R R118, SRZ ;  /* 0x0000000000767805 */ /* 0x000fc8000001ff00 */
[----:B------:R-:W1:Y:S01]  /*43a0*/  MUFU.EX2 R54, R54 ;  /* 0x0000003600367308 */ /* 0x000e620000000800 */
[----:B---3--:R-:W-:-:S07]  /*43b0*/  FADD.FTZ R4, R50, R21 ;  /* 0x0000001532047221 */ /* 0x008fce0000010000 */
[----:B------:R-:W3:Y:S01]  /*43c0*/  MUFU.EX2 R122, R122 ;  /* 0x0000007a007a7308 */ /* 0x000ee20000000800 */
[----:B0-----:R-:W-:-:S07]  /*43d0*/  FADD.FTZ R13, R47, R4 ;  /* 0x000000042f0d7221 */ /* 0x001fce0000010000 */
[----:B------:R-:W0:Y:S01]  /*43e0*/  MUFU.EX2 R49, R49 ;  /* 0x0000003100317308 */ /* 0x000e220000000800 */
[----:B-1----:R-:W-:Y:S01]  /*43f0*/  FADD.FTZ R4, R54, R13 ;  /* 0x0000000d36047221 */ /* 0x002fe20000010000 */
[----:B------:R-:W-:-:S06]  /*4400*/  F2FP.F16.F32.PACK_AB R13, R50, R45 ;  /* 0x0000002d320d723e */ /* 0x000fcc00000000ff */
[----:B------:R1:W4:Y:S01]  /*4410*/  MUFU.EX2 R9, R124 ;  /* 0x0000007c00097308 */ /* 0x0003220000000800 */
[----:B---3--:R-:W-:-:S07]  /*4420*/  FADD.FTZ R10, R122, R29 ;  /* 0x0000001d7a0a7221 */ /* 0x008fce0000010000 */
[----:B------:R-:W3:Y:S01]  /*4430*/  MUFU.EX2 R58, R58 ;  /* 0x0000003a003a7308 */ /* 0x000ee20000000800 */
[----:B0-----:R-:W-:Y:S01]  /*4440*/  FADD.FTZ R5, R49, R4 ;  /* 0x0000000431057221 */ /* 0x001fe20000010000 */
[----:B-1----:R-:W-:-:S06]  /*4450*/  CS2R R124, SRZ ;  /* 0x00000000007c7805 */ /* 0x002fcc000001ff00 */
[----:B------:R-:W0:Y:S01]  /*4460*/  MUFU.EX2 R126, R126 ;  /* 0x0000007e007e7308 */ /* 0x000e220000000800 */
[C---:B----4-:R-:W-:Y:S01]  /*4470*/  FADD.FTZ R15, R9.reuse, R10 ;  /* 0x0000000a090f7221 */ /* 0x050fe20000010000 */
[----:B------:R-:W-:Y:S02]  /*4480*/  F2FP.F16.F32.PACK_AB R14, R9, R122 ;  /* 0x0000007a090e723e */ /* 0x000fe400000000ff */
[----:B------:R-:W-:-:S04]  /*4490*/  CS2R R122, SRZ ;  /* 0x00000000007a7805 */ /* 0x000fc8000001ff00 */
[----:B------:R-:W-:Y:S01]  /*44a0*/  MUFU.EX2 R35, R35 ;  /* 0x0000002300237308 */ /* 0x000fe20000000800 */
[----:B---3--:R-:W-:Y:S01]  /*44b0*/  FADD.FTZ R4, R58, R5 ;  /* 0x000000053a047221 */ /* 0x008fe20000010000 */
[----:B------:R-:W-:Y:S02]  /*44c0*/  IADD3 R5, R20, R142, -R143 ;  /* 0x0000008e14057210 */ /* 0x000fe40007ffe88f */
[----:B--2---:R-:W-:-:S04]  /*44d0*/  F2FP.F16.F32.PACK_AB R25, R58, R49 ;  /* 0x000000313a19723e */ /* 0x004fc800000000ff */
[----:B------:R1:W2:Y:S01]  /*44e0*/  MUFU.EX2 R11, R128 ;  /* 0x00000080000b7308 */ /* 0x0002a20000000800 */
[----:B0-----:R-:W-:Y:S01]  /*44f0*/  FADD.FTZ R10, R126, R15 ;  /* 0x0000000f7e0a7221 */ /* 0x001fe20000010000 */
[----:B------:R-:W-:-:S05]  /*4500*/  F2FP.F16.F32.PACK_AB R15, R54, R47 ;  /* 0x0000002f360f723e */ /* 0x000fca00000000ff */
[----:B------:R0:W-:Y:S01]  /*4510*/  STSM.16.M88.4 [R18+0x6000], R12 ;  /* 0x0060000c12007844 */ /* 0x0001e20000000200 */
[----:B------:R-:W-:Y:S01]  /*4520*/  MUFU.EX2 R130, R130 ;  /* 0x0000008200827308 */ /* 0x000fe20000000800 */
[----:B-1----:R-:W-:-:S07]  /*4530*/  CS2R R128, SRZ ;  /* 0x0000000000807805 */ /* 0x002fce000001ff00 */
[----:B------:R1:W3:Y:S01]  /*4540*/  MUFU.EX2 R3, R132 ;  /* 0x0000008400037308 */ /* 0x0002e20000000800 */
[C---:B--2---:R-:W-:Y:S01]  /*4550*/  F2FP.F16.F32.PACK_AB R24, R11.reuse, R126 ;  /* 0x0000007e0b18723e */ /* 0x044fe200000000ff */
[----:B------:R-:W-:Y:S01]  /*4560*/  FADD.FTZ R9, R11, R10 ;  /* 0x0000000a0b097221 */ /* 0x000fe20000010000 */
[----:B------:R-:W-:-:S05]  /*4570*/  CS2R R126, SRZ ;  /* 0x00000000007e7805 */ /* 0x000fca000001ff00 */
[----:B------:R-:W2:Y:S01]  /*4580*/  MUFU.EX2 R0, R53 ;  /* 0x0000003500007308 */ /* 0x000ea20000000800 */
[----:B-1----:R-:W-:Y:S02]  /*4590*/  CS2R R132, SRZ ;  /* 0x0000000000847805 */ /* 0x002fe4000001ff00 */
[----:B---3--:R-:W-:Y:S01]  /*45a0*/  F2FP.F16.F32.PACK_AB R26, R3, R130 ;  /* 0x00000082031a723e */ /* 0x008fe200000000ff */
[----:B------:R-:W-:-:S04]  /*45b0*/  FADD.FTZ R130, R130, R9 ;  /* 0x0000000982827221 */ /* 0x000fc80000010000 */
[----:B------:R-:W-:Y:S01]  /*45c0*/  FADD.FTZ R3, R3, R130 ;  /* 0x0000008203037221 */ /* 0x000fe20000010000 */
[----:B------:R-:W-:Y:S02]  /*45d0*/  CS2R R130, SRZ ;  /* 0x0000000000827805 */ /* 0x000fe4000001ff00 */
[----:B--2---:R-:W-:Y:S01]  /*45e0*/  F2FP.F16.F32.PACK_AB R27, R0, R35 ;  /* 0x00000023001b723e */ /* 0x004fe200000000ff */
[----:B------:R-:W-:Y:S01]  /*45f0*/  FADD.FTZ R35, R35, R4 ;  /* 0x0000000423237221 */ /* 0x000fe20000010000 */
[----:B------:R-:W-:-:S03]  /*4600*/  SHF.R.S32.HI R4, RZ, 0x1f, R5 ;  /* 0x0000001fff047819 */ /* 0x000fc60000011405 */
[----:B------:R0:W-:Y:S01]  /*4610*/  STSM.16.M88.4 [R17+0x6000], R24 ;  /* 0x0060001811007844 */ /* 0x0001e20000000200 */
[----:B------:R-:W-:Y:S01]  /*4620*/  LEA.HI R5, R4, R5, RZ, 0x7 ;  /* 0x0000000504057211 */ /* 0x000fe200078f38ff */
[----:B------:R-:W-:Y:S02]  /*4630*/  VIADD R4, R88, 0xfffffffe ;  /* 0xfffffffe58047836 */ /* 0x000fe40000000000 */
[----:B------:R-:W-:Y:S01]  /*4640*/  FADD.FTZ R0, R0, R35 ;  /* 0x0000002300007221 */ /* 0x000fe20000010000 */
[----:B------:R1:W-:Y:S06]  /*4650*/  MEMBAR.ALL.CTA ;  /* 0x0000000000007992 */ /* 0x0003ec0000008000 */
[----:B-1----:R-:W1:Y:S01]  /*4660*/  FENCE.VIEW.ASYNC.S ;  /* 0x00000000000073c6 */ /* 0x002e620000000000 */
[----:B------:R-:W-:-:S02]  /*4670*/  SHF.R.S32.HI R5, RZ, 0x7, R5 ;  /* 0x00000007ff057819 */ /* 0x000fc40000011405 */
[----:B------:R-:W-:Y:S02]  /*4680*/  CS2R R88, SRZ ;  /* 0x0000000000587805 */ /* 0x000fe4000001ff00 */
[----:B------:R-:W-:-:S04]  /*4690*/  VIMNMX R144, R146, R5, !PT ;  /* 0x0000000592907248 */ /* 0x000fc80007fe0100 */
[----:B------:R-:W-:Y:S01]  /*46a0*/  ISETP.GE.AND P1, PT, R4, R144, PT ;  /* 0x000000900400720c */ /* 0x000fe20003f26270 */
[----:B-1----:R-:W-:-:S12]  /*46b0*/  NOP ;  /* 0x0000000000007918 */ /* 0x002fd80000000000 */
[----:B0-----:R-:W-:Y:S05]  /*46c0*/  @!P1 BRA `(.L_x_12112) ;  /* 0x0000003000909947 */ /* 0x001fea0003800000 */
[----:B------:R-:W-:Y:S01]  /*46d0*/  IMAD.MOV.U32 R5, RZ, RZ, R8 ;  /* 0x000000ffff057224 */ /* 0x000fe200078e0008 */
[----:B------:R-:W-:Y:S01]  /*46e0*/  UMOV UR6, UR38 ;  /* 0x0000002600067c82 */ /* 0x000fe20008000000 */
[----:B------:R-:W-:Y:S01]  /*46f0*/  IMAD.MOV.U32 R9, RZ, RZ, R6 ;  /* 0x000000ffff097224 */ /* 0x000fe200078e0006 */
[----:B------:R-:W-:Y:S01]  /*4700*/  ULDC UR5, c[0x0][0x9d8] ;  /* 0x0002760000057ab9 */ /* 0x000fe20000000800 */
[----:B------:R-:W-:Y:S02]  /*4710*/  IMAD.MOV.U32 R10, RZ, RZ, R2 ;  /* 0x000000ffff0a7224 */ /* 0x000fe400078e0002 */
[----:B------:R-:W-:-:S07]  /*4720*/  IMAD.MOV.U32 R135, RZ, RZ, RZ ;  /* 0x000000ffff877224 */ /* 0x000fce00078e00ff */
.L_x_12123:
[----:B------:R-:W-:Y:S01]  /*4730*/  ISETP.NE.AND P2, PT, RZ, UR40, PT ;  /* 0x00000028ff007c0c */ /* 0x000fe2000bf45270 */
[----:B------:R-:W-:-:S04]  /*4740*/  UISETP.NE.AND UP0, UPT, UR6, 0x1, UPT ;  /* 0x000000010600788c */ /* 0x000fc8000bf05270 */
[----:B------:R-:W-:-:S06]  /*4750*/  USEL UR7, URZ, 0x1, UP0 ;  /* 0x000000013f077887 */ /* 0x000fcc0008000000 */
[----:B------:R-:W-:Y:S02]  /*4760*/  LOP3.LUT R2, R10, UR7, RZ, 0x3c, !PT ;  /* 0x000000070a027c12 */ /* 0x000fe4000f8e3cff */
[----:B------:R-:W-:Y:S05]  /*4770*/  @P2 BRA `(.L_x_12113) ;  /* 0x0000000000342947 */ /* 0x000fea0003800000 */
[----:B------:R-:W-:Y:S05]  /*4780*/  @!P0 BRA `(.L_x_12114) ;  /* 0x0000000000048947 */ /* 0x000fea0003800000 */
[----:B------:R-:W-:Y:S01]  /*4790*/  BPT.TRAP 0x1 ;  /* 0x000000040000795c */ /* 0x000fe20000300000 */
.L_x_12114:
[----:B------:R-:W-:Y:S01]  /*47a0*/  UIADD3 UR7, UR6, 0x1, URZ ;  /* 0x0000000106077890 */ /* 0x000fe2000fffe03f */
[----:B------:R-:W-:-:S03]  /*47b0*/  SHF.L.U32 R6, R2, 0x1f, RZ ;  /* 0x0000001f02067819 */ /* 0x000fc600000006ff */
[----:B------:R-:W-:-:S04]  /*47c0*/  UISETP.NE.AND UP0, UPT, UR7, 0x2, UPT ;  /* 0x000000020700788c */ /* 0x000fc8000bf05270 */
[----:B------:R-:W-:-:S04]  /*47d0*/  USEL UR7, UR7, URZ, UP0 ;  /* 0x0000003f07077287 */ /* 0x000fc80008000000 */
[----:B------:R-:W-:-:S09]  /*47e0*/  ULEA UR7, UR7, UR41, 0x3 ;  /* 0x0000002907077291 */ /* 0x000fd2000f8e183f */
[----:B------:R0:W1:Y:S01]  /*47f0*/  SYNCS.PHASECHK.TRANS64.TRYWAIT P1, [UR7+0x2d830], R6 ;  /* 0x02d83006ff0075a7 */ /* 0x0000620008020147 */
[----:B------:R-:W-:Y:S05]  /*4800*/  @!P0 BRA `(.L_x_12115) ;  /* 0x0000000000048947 */ /* 0x000fea0003800000 */
[----:B------:R-:W-:Y:S01]  /*4810*/  BPT.TRAP 0x1 ;  /* 0x000000040000795c */ /* 0x000fe20000300000 */
.L_x_12115:
[----:B-1----:R-:W-:Y:S05]  /*4820*/  @P1 BRA `(.L_x_12113) ;  /* 0x0000000000081947 */ /* 0x002fea0003800000 */
[----:B------:R-:W1:Y:S02]  /*4830*/  SYNCS.PHASECHK.TRANS64.TRYWAIT P1, [UR7+0x2d830], R6 ;  /* 0x02d83006ff0075a7 */ /* 0x000e640008020147 */
[----:B-1----:R-:W-:Y:S05]  /*4840*/  @!P1 BRA `(.L_x_12116) ;  /* 0x000000f000289947 */ /* 0x002fea0003800000 */
.L_x_12113:
        /* <DEDUP_REMOVED lines=40> */
.L_x_12118:
[----:B------:R-:W-:Y:S01]  /*4ad0*/  ULEA UR7, UR6, UR41, 0x3 ;  /* 0x0000002906077291 */ /* 0x000fe2000f8e183f */
[----:B------:R-:W-:-:S08]  /*4ae0*/  SHF.L.U32 R6, R10, 0x1f, RZ ;  /* 0x0000001f0a067819 */ /* 0x000fd000000006ff */
[----:B------:R0:W1:Y:S01]  /*4af0*/  SYNCS.PHASECHK.TRANS64.TRYWAIT P1, [UR7+0x2d850], R6 ;  /* 0x02d85006ff0075a7 */ /* 0x0000620008020147 */
[----:B------:R-:W-:Y:S05]  /*4b00*/  @!P0 BRA `(.L_x_12119) ;  /* 0x0000000000048947 */ /* 0x000fea0003800000 */
[----:B------:R-:W-:Y:S01]  /*4b10*/  BPT.TRAP 0x1 ;  /* 0x000000040000795c */ /* 0x000fe20000300000 */
.L_x_12119:
[----:B-1----:R-:W-:Y:S05]  /*4b20*/  @P1 BRA `(.L_x_12117) ;  /* 0x0000000000081947 */ /* 0x002fea0003800000 */
[----:B------:R-:W1:Y:S02]  /*4b30*/  SYNCS.PHASECHK.TRANS64.TRYWAIT P1, [UR7+0x2d850], R6 ;  /* 0x02d85006ff0075a7 */ /* 0x000e640008020147 */
[----:B-1----:R-:W-:Y:S05]  /*4b40*/  @!P1 BRA `(.L_x_12120) ;  /* 0x000000ec00809947 */ /* 0x002fea0003800000 */
.L_x_12117:
        /* <DEDUP_REMOVED lines=18> */
[----:B------:R-:W-:-:S02]  /*4c70*/  ISETP.GE.U32.AND P1, PT, R8, 0x180, PT ;  /* 0x000001800800780c */ /* 0x000fc40003f26070 */
[----:B0-----:R-:W-:-:S04]  /*4c80*/  IADD3 R6, R7, 0x9, RZ ;  /* 0x0000000907067810 */ /* 0x001fc80007ffe0ff */
        /* <DEDUP_REMOVED lines=50> */
.L_x_12121:
[----:B0-----:R-:W0:Y:S01]  /*4fb0*/  LDC R6, c[0x0][0x448] ;  /* 0x00011200ff067b82 */ /* 0x001e220000000800 */
[----:B------:R-:W-:Y:S02]  /*4fc0*/  IMAD.IADD R10, R147, 0x1, R136 ;  /* 0x00000001930a7824 */ /* 0x000fe400078e0288 */
        /* <DEDUP_REMOVED lines=22> */
[----:B0-----:R-:W-:Y:S01]  /*5130*/  ISETP.NE.AND P1, PT, R6, 0x1, PT ;  /* 0x000000010600780c */ /* 0x001fe20003f25270 */
        /* <DEDUP_REMOVED lines=15> */
[----:B------:R-:W-:Y:S01]  /*5230*/  FMUL.FTZ R41, R59, UR5 ;  /* 0x000000053b297c20 */ /* 0x000fe20008410000 */
[----:B------:R-:W-:Y:S01]  /*5240*/  FMUL.FTZ R40, R52, UR5 ;  /* 0x0000000534287c20 */ /* 0x000fe20008410000 */
[----:B------:R-:W-:Y:S01]  /*5250*/  FMUL.FTZ R52, R67, UR5 ;  /* 0x0000000543347c20 */ /* 0x000fe20008410000 */
[----:B------:R-:W-:Y:S01]  /*5260*/  FMUL.FTZ R67, R85, UR5 ;  /* 0x0000000555437c20 */ /* 0x000fe20008410000 */
[----:B------:R-:W5:Y:S01]  /*5270*/  MUFU.TANH R35, R35 ;  /* 0x0000002300237308 */ /* 0x000f620000002400 */
[----:B------:R-:W1:Y:S01]  /*5280*/  @P1 LDC R6, c[0x0][0x450] ;  /* 0x00011400ff061b82 */ /* 0x000e620000000800 */
        /* <DEDUP_REMOVED lines=15> */
[----:B----4-:R-:W-:-:S04]  /*5380*/  @P1 IMAD.HI.U32 R7, R10, R7, RZ ;  /* 0x000000070a071227 */ /* 0x010fc800078e00ff */
[----:B------:R-:W-:Y:S01]  /*5390*/  FMUL.FTZ R78, R78, UR5 ;  /* 0x000000054e4e7c20 */ /* 0x000fe20008410000 */
[----:B------:R-:W-:-:S04]  /*53a0*/  ULEA UR7, UR38, UR41, 0x3 ;  /* 0x0000002926077291 */ /* 0x000fc8000f8e183f */
[----:B------:R-:W-:Y:S01]  /*53b0*/  UIADD3 UR7, UR7, 0x2d840, URZ ;  /* 0x0002d84007077890 */ /* 0x000fe2000fffe03f */
[----:B------:R-:W-:Y:S01]  /*53c0*/  MUFU.TANH R139, R139 ;  /* 0x0000008b008b7308 */ /* 0x000fe20000002400 */
[----:B-1----:R-:W-:Y:S01]  /*53d0*/  @P1 SHF.R.U32.HI R10, RZ, R6, R7 ;  /* 0x00000006ff0a1219 */ /* 0x002fe20000011607 */
[----:B------:R-:W-:Y:S01]  /*53e0*/  FMUL.FTZ R6, R27, UR5 ;  /* 0x000000051b067c20 */ /* 0x000fe20008410000 */
[----:B------:R-:W-:Y:S01]  /*53f0*/  FMUL.FTZ R27, R46, UR5 ;  /* 0x000000052e1b7c20 */ /* 0x000fe20008410000 */
[----:B------:R-:W-:Y:S01]  /*5400*/  FMUL.FTZ R46, R57, UR5 ;  /* 0x00000005392e7c20 */ /* 0x000fe20008410000 */
[----:B------:R-:W-:Y:S01]  /*5410*/  FMUL.FTZ R57, R58, UR5 ;  /* 0x000000053a397c20 */ /* 0x000fe20008410000 */
[----:B------:R-:W1:Y:S01]  /*5420*/  SHFL.IDX PT, R69, R10, RZ, 0x1c1f ;  /* 0x001c1fff0a457589 */ /* 0x000e6200000e0000 */
[----:B------:R-:W-:Y:S02]  /*5430*/  IMAD.MOV.U32 R58, RZ, RZ, -0x80 ;  /* 0xffffff80ff3a7424 */ /* 0x000fe400078e00ff */
[----:B------:R-:W-:Y:S01]  /*5440*/  FMUL.FTZ R7, R26, UR5 ;  /* 0x000000051a077c20 */ /* 0x000fe20008410000 */
[----:B------:R-:W-:Y:S01]  /*5450*/  FMUL.FTZ R26, R43, UR5 ;  /* 0x000000052b1a7c20 */ /* 0x000fe20008410000 */
[----:B------:R-:W-:Y:S01]  /*5460*/  FMUL.FTZ R43, R56, UR5 ;  /* 0x00000005382b7c20 */ /* 0x000fe20008410000 */
[----:B------:R-:W-:-:S02]  /*5470*/  IMAD R58, R4, R58, 0x1 ;  /* 0x00000001043a7424 */ /* 0x000fc400078e023a */
[----:B------:R-:W-:Y:S01]  /*5480*/  FMUL.FTZ R56, R63, UR5 ;  /* 0x000000053f387c20 */ /* 0x000fe20008410000 */
[----:B------:R-:W-:Y:S01]  /*5490*/  FMUL.FTZ R63, R76, UR5 ;  /* 0x000000054c3f7c20 */ /* 0x000fe20008410000 */
[----:B------:R-:W4:Y:S01]  /*54a0*/  MUFU.TANH R46, R46 ;  /* 0x0000002e002e7308 */ /* 0x000f220000002400 */
[----:B------:R-:W2:Y:S01]  /*54b0*/  SHFL.IDX PT, R76, R10, 0x1, 0x1c1f ;  /* 0x003c1f000a4c7f89 */ /* 0x000ea200000e0000 */
[----:B------:R-:W-:Y:S01]  /*54c0*/  IADD3 R58, R142, R58, -R145 ;  /* 0x0000003a8e3a7210 */ /* 0x000fe20007ffe891 */
[----:B------:R-:W-:-:S04]  /*54d0*/  UPRMT UR7, UR42, 0x654, UR7 ;  /* 0x000006542a077896 */ /* 0x000fc80008000007 */
[----:B------:R-:W-:Y:S01]  /*54e0*/  IMAD.IADD R58, R58, 0x1, -R143 ;  /* 0x000000013a3a7824 */ /* 0x000fe200078e0a8f */
[----:B------:R-:W4:Y:S04]  /*54f0*/  MUFU.TANH R47, R47 ;  /* 0x0000002f002f7308 */ /* 0x000f280000002400 */
[----:B------:R-:W-:Y:S01]  /*5500*/  SYNCS.ARRIVE.TRANS64.RED.A1T0 RZ, [UR7], RZ ;  /* 0x000000ffffff79a7 */ /* 0x000fe20008100407 */
[----:B-1----:R-:W-:-:S03]  /*5510*/  IMAD.IADD R69, R58, 0x1, R69 ;  /* 0x000000013a457824 */ /* 0x002fc600078e0245 */
[----:B------:R-:W1:Y:S02]  /*5520*/  MUFU.TANH R60, R60 ;  /* 0x0000003c003c7308 */ /* 0x000e640000002400 */
[C---:B------:R-:W-:Y:S02]  /*5530*/  ISETP.GT.AND P4, PT, R69.reuse, 0x8, PT ;  /* 0x000000084500780c */ /* 0x040fe40003f84270 */
[C---:B------:R-:W-:Y:S02]  /*5540*/  ISETP.GT.AND P5, PT, R69.reuse, 0x9, PT ;  /* 0x000000094500780c */ /* 0x040fe40003fa4270 */
[----:B------:R-:W-:Y:S02]  /*5550*/  FSEL R138, R138, -INF , P4 ;  /* 0xff8000008a8a7808 */ /* 0x000fe40002000000 */
[----:B------:R-:W1:Y:S01]  /*5560*/  MUFU.TANH R13, R13 ;  /* 0x0000000d000d7308 */ /* 0x000e620000002400 */
[----:B------:R-:W-:Y:S01]  /*5570*/  ISETP.GT.AND P4, PT, R69, 0x19, PT ;  /* 0x000000194500780c */ /* 0x000fe20003f84270 */
[----:B--2---:R-:W-:Y:S01]  /*5580*/  IMAD.IADD R76, R58, 0x1, R76 ;  /* 0x000000013a4c7824 */ /* 0x004fe200078e024c */
[----:B------:R-:W-:-:S02]  /*5590*/  FSEL R74, R11, -INF , P5 ;  /* 0xff8000000b4a7808 */ /* 0x000fc40002800000 */
[----:B------:R-:W-:Y:S02]  /*55a0*/  ISETP.GT.AND P5, PT, R69, 0x20, PT ;  /* 0x000000204500780c */ /* 0x000fe40003fa4270 */
[----:B0-----:R-:W-:Y:S01]  /*55b0*/  FSEL R70, R21, -INF , P4 ;  /* 0xff80000015467808 */ /* 0x001fe20002000000 */
[----:B------:R-:W0:Y:S01]  /*55c0*/  MUFU.TANH R10, R80 ;  /* 0x00000050000a7308 */ /* 0x000e220000002400 */
[----:B------:R-:W-:Y:S02]  /*55d0*/  ISETP.GT.AND P4, PT, R69, 0x30, PT ;  /* 0x000000304500780c */ /* 0x000fe40003f84270 */
[----:B---3--:R-:W-:Y:S02]  /*55e0*/  FSEL R84, R29, -INF , P5 ;  /* 0xff8000001d547808 */ /* 0x008fe40002800000 */
[----:B------:R-:W-:Y:S02]  /*55f0*/  ISETP.GT.AND P5, PT, R69, 0x31, PT ;  /* 0x000000314500780c */ /* 0x000fe40003fa4270 */
[----:B-----5:R-:W-:Y:S01]  /*5600*/  FSEL R77, R35, -INF , P4 ;  /* 0xff800000234d7808 */ /* 0x020fe20002000000 */
[----:B------:R-:W2:Y:S01]  /*5610*/  MUFU.TANH R140, R140 ;  /* 0x0000008c008c7308 */ /* 0x000ea20000002400 */
[----:B------:R-:W-:-:S02]  /*5620*/  ISETP.GT.AND P4, PT, R69, 0x41, PT ;  /* 0x000000414500780c */ /* 0x000fc40003f84270 */
[----:B------:R-:W-:Y:S02]  /*5630*/  FSEL R29, R37, -INF , P5 ;  /* 0xff800000251d7808 */ /* 0x000fe40002800000 */
[C---:B------:R-:W-:Y:S02]  /*5640*/  ISETP.GT.AND P5, PT, R69.reuse, 0x48, PT ;  /* 0x000000484500780c */ /* 0x040fe40003fa4270 */
[----:B----4-:R-:W-:Y:S01]  /*5650*/  FSEL R59, R46, -INF , P4 ;  /* 0xff8000002e3b7808 */ /* 0x010fe20002000000 */
[----:B------:R-:W3:Y:S01]  /*5660*/  MUFU.TANH R33, R33 ;  /* 0x0000002100217308 */ /* 0x000ee20000002400 */
[C---:B------:R-:W-:Y:S02]  /*5670*/  ISETP.GT.AND P3, PT, R69.reuse, 0x1, PT ;  /* 0x000000014500780c */ /* 0x040fe40003f64270 */
[----:B------:R-:W-:Y:S02]  /*5680*/  ISETP.GT.AND P4, PT, R69, 0x58, PT ;  /* 0x000000584500780c */ /* 0x000fe40003f84270 */
[----:B------:R-:W-:-:S02]  /*5690*/  FSEL R54, R54, -INF , P5 ;  /* 0xff80000036367808 */ /* 0x000fc40002800000 */
[----:B------:R-:W-:Y:S01]  /*56a0*/  ISETP.GT.AND P5, PT, R69, 0x59, PT ;  /* 0x000000594500780c */ /* 0x000fe20003fa4270 */
[----:B------:R-:W4:Y:S01]  /*56b0*/  MUFU.TANH R6, R6 ;  /* 0x0000000600067308 */ /* 0x000f220000002400 */
[----:B------:R-:W-:Y:S02]  /*56c0*/  FSEL R139, R139, -INF , P3 ;  /* 0xff8000008b8b7808 */ /* 0x000fe40001800000 */
[----:B------:R-:W-:Y:S02]  /*56d0*/  FSEL R46, R47, -INF , P4 ;  /* 0xff8000002f2e7808 */ /* 0x000fe40002000000 */
[C---:B------:R-:W-:Y:S02]  /*56e0*/  ISETP.GT.AND P3, PT, R69.reuse, 0x18, PT ;  /* 0x000000184500780c */ /* 0x040fe40003f64270 */
[----:B-1----:R-:W-:Y:S01]  /*56f0*/  FSEL R47, R60, -INF , P5 ;  /* 0xff8000003c2f7808 */ /* 0x002fe20002800000 */
[----:B------:R-:W1:Y:S01]  /*5700*/  MUFU.TANH R137, R137 ;  /* 0x0000008900897308 */ /* 0x000e620000002400 */
[----:B------:R-:W-:-:S02]  /*5710*/  ISETP.GT.AND P5, PT, R69, 0x70, PT ;  /* 0x000000704500780c */ /* 0x000fc40003fa4270 */
[----:B------:R-:W-:Y:S02]  /*5720*/  ISETP.GT.AND P2, PT, R69, RZ, PT ;  /* 0x000000ff4500720c */ /* 0x000fe40003f44270 */
[----:B------:R-:W-:Y:S02]  /*5730*/  FSEL R85, R13, -INF , P3 ;  /* 0xff8000000d557808 */ /* 0x000fe40001800000 */
[----:B------:R-:W-:Y:S01]  /*5740*/  ISETP.GT.AND P3, PT, R69, 0x29, PT ;  /* 0x000000294500780c */ /* 0x000fe20003f64270 */
[----:B------:R-:W5:Y:S01]  /*5750*/  MUFU.TANH R12, R12 ;  /* 0x0000000c000c7308 */ /* 0x000f620000002400 */
[----:B0-----:R-:W-:Y:S02]  /*5760*/  FSEL R10, R10, -INF , P5 ;  /* 0xff8000000a0a7808 */ /* 0x001fe40002800000 */
[----:B------:R-:W-:Y:S02]  /*5770*/  ISETP.GT.AND P5, PT, R76, 0x1, PT ;  /* 0x000000014c00780c */ /* 0x000fe40003fa4270 */
[----:B--2---:R-:W-:-:S02]  /*5780*/  FSEL R140, R140, -INF , P2 ;  /* 0xff8000008c8c7808 */ /* 0x004fc40001000000 */
[----:B---3--:R-:W-:Y:S01]  /*5790*/  FSEL R80, R33, -INF , P3 ;  /* 0xff80000021507808 */ /* 0x008fe20001800000 */
[----:B------:R-:W0:Y:S01]  /*57a0*/  MUFU.TANH R30, R30 ;  /* 0x0000001e001e7308 */ /* 0x000e220000002400 */
[----:B----4-:R-:W-:Y:S02]  /*57b0*/  FSEL R33, R6, -INF , P5 ;  /* 0xff80000006217808 */ /* 0x010fe40002800000 */
[----:B------:R-:W-:Y:S02]  /*57c0*/  FMNMX.FTZ R6, R140, R9, !PT ;  /* 0x000000098c067209 */ /* 0x000fe40007810000 */
[----:B------:R-:W-:Y:S02]  /*57d0*/  ISETP.GT.AND P1, PT, R69, 0x10, PT ;  /* 0x000000104500780c */ /* 0x000fe40003f24270 */
[----:B------:R-:W-:Y:S01]  /*57e0*/  FMNMX.FTZ R6, R139, R6, !PT ;  /* 0x000000068b067209 */ /* 0x000fe20007810000 */
[----:B------:R-:W2:Y:S01]  /*57f0*/  MUFU.TANH R31, R31 ;  /* 0x0000001f001f7308 */ /* 0x000ea20000002400 */
[----:B------:R-:W-:-:S02]  /*5800*/  ISETP.GT.AND P2, PT, R69, 0x11, PT ;  /* 0x000000114500780c */ /* 0x000fc40003f44270 */
[----:B------:R-:W-:Y:S02]  /*5810*/  FMNMX.FTZ R6, R138, R6, !PT ;  /* 0x000000068a067209 */ /* 0x000fe40007810000 */
[----:B-1----:R-:W-:Y:S02]  /*5820*/  FSEL R137, R137, -INF , P1 ;  /* 0xff80000089897808 */ /* 0x002fe40000800000 */
[----:B------:R-:W-:Y:S01]  /*5830*/  FMNMX.FTZ R6, R74, R6, !PT ;  /* 0x000000064a067209 */ /* 0x000fe20007810000 */
[----:B------:R-:W1:Y:S01]  /*5840*/  MUFU.TANH R40, R40 ;  /* 0x0000002800287308 */ /* 0x000e620000002400 */
[----:B-----5:R-:W-:Y:S02]  /*5850*/  FSEL R72, R12, -INF , P2 ;  /* 0xff8000000c487808 */ /* 0x020fe40001000000 */
        /* <DEDUP_REMOVED lines=9> */
[----:B--2---:R-:W-:-:S02]  /*58f0*/  FSEL R81, R31, -INF , P2 ;  /* 0xff8000001f517808 */ /* 0x004fc40001000000 */
[----:B------:R-:W-:Y:S02]  /*5900*/  FMNMX.FTZ R6, R84, R6, !PT ;  /* 0x0000000654067209 */ /* 0x000fe40007810000 */
[C---:B------:R-:W-:Y:S02]  /*5910*/  ISETP.GT.AND P1, PT, R69.reuse, 0x38, PT ;  /* 0x000000384500780c */ /* 0x040fe40003f24270 */
[----:B------:R-:W-:Y:S01]  /*5920*/  FMNMX.FTZ R6, R68, R6, !PT ;  /* 0x0000000644067209 */ /* 0x000fe20007810000 */
[----:B------:R-:W2:Y:S01]  /*5930*/  MUFU.TANH R55, R55 ;  /* 0x0000003700377308 */ /* 0x000ea20000002400 */
[----:B------:R-:W-:Y:S02]  /*5940*/  ISETP.GT.AND P2, PT, R69, 0x39, PT ;  /* 0x000000394500780c */ /* 0x000fe40003f44270 */
[----:B------:R-:W-:Y:S02]  /*5950*/  FMNMX.FTZ R6, R81, R6, !PT ;  /* 0x0000000651067209 */ /* 0x000fe40007810000 */
[----:B-1----:R-:W-:-:S02]  /*5960*/  FSEL R31, R40, -INF , P1 ;  /* 0xff800000281f7808 */ /* 0x002fc40000800000 */
[----:B------:R-:W-:Y:S01]  /*5970*/  FMNMX.FTZ R6, R80, R6, !PT ;  /* 0x0000000650067209 */ /* 0x000fe20007810000 */
[----:B------:R-:W1:Y:S01]  /*5980*/  MUFU.TANH R50, R50 ;  /* 0x0000003200327308 */ /* 0x000e620000002400 */
[----:B------:R-:W-:Y:S02]  /*5990*/  ISETP.GT.AND P3, PT, R69, 0x40, PT ;  /* 0x000000404500780c */ /* 0x000fe40003f64270 */
[----:B------:R-:W-:Y:S02]  /*59a0*/  FMNMX.FTZ R6, R77, R6, !PT ;  /* 0x000000064d067209 */ /* 0x000fe40007810000 */
[----:B---3--:R-:W-:Y:S02]  /*59b0*/  FSEL R30, R42, -INF , P2 ;  /* 0xff8000002a1e7808 */ /* 0x008fe40001000000 */
[----:B------:R-:W-:Y:S01]  /*59c0*/  FMNMX.FTZ R6, R29, R6, !PT ;  /* 0x000000061d067209 */ /* 0x000fe20007810000 */
[----:B------:R-:W3:Y:S01]  /*59d0*/  MUFU.TANH R51, R51 ;  /* 0x0000003300337308 */ /* 0x000ee20000002400 */
[----:B0-----:R-:W-:-:S02]  /*59e0*/  FSEL R58, R43, -INF , P3 ;  /* 0xff8000002b3a7808 */ /* 0x001fc40001800000 */
[----:B------:R-:W-:Y:S02]  /*59f0*/  FMNMX.FTZ R6, R31, R6, !PT ;  /* 0x000000061f067209 */ /* 0x000fe40007810000 */
[C---:B------:R-:W-:Y:S02]  /*5a00*/  ISETP.GT.AND P1, PT, R69.reuse, 0x49, PT ;  /* 0x000000494500780c */ /* 0x040fe40003f24270 */
[----:B------:R-:W-:Y:S01]  /*5a10*/  FMNMX.FTZ R6, R30, R6, !PT ;  /* 0x000000061e067209 */ /* 0x000fe20007810000 */
[----:B------:R-:W0:Y:S01]  /*5a20*/  MUFU.TANH R61, R61 ;  /* 0x0000003d003d7308 */ /* 0x000e220000002400 */
[----:B------:R-:W-:Y:S02]  /*5a30*/  ISETP.GT.AND P2, PT, R69, 0x50, PT ;  /* 0x000000504500780c */ /* 0x000fe40003f44270 */
[----:B------:R-:W-:Y:S02]  /*5a40*/  FMNMX.FTZ R6, R58, R6, !PT ;  /* 0x000000063a067209 */ /* 0x000fe40007810000 */
[----:B--2---:R-:W-:-:S02]  /*5a50*/  FSEL R55, R55, -INF , P1 ;  /* 0xff80000037377808 */ /* 0x004fc40000800000 */
[----:B------:R-:W-:Y:S01]  /*5a60*/  FMNMX.FTZ R6, R59, R6, !PT ;  /* 0x000000063b067209 */ /* 0x000fe20007810000 */
[----:B------:R-:W2:Y:S01]  /*5a70*/  MUFU.TANH R62, R62 ;  /* 0x0000003e003e7308 */ /* 0x000ea20000002400 */
[----:B------:R-:W-:Y:S02]  /*5a80*/  ISETP.GT.AND P3, PT, R69, 0x51, PT ;  /* 0x000000514500780c */ /* 0x000fe40003f64270 */
[----:B------:R-:W-:Y:S02]  /*5a90*/  FMNMX.FTZ R6, R54, R6, !PT ;  /* 0x0000000636067209 */ /* 0x000fe40007810000 */
[----:B-1----:R-:W-:Y:S02]  /*5aa0*/  FSEL R50, R50, -INF , P2 ;  /* 0xff80000032327808 */ /* 0x002fe40001000000 */
[----:B------:R-:W-:Y:S01]  /*5ab0*/  FMNMX.FTZ R6, R55, R6, !PT ;  /* 0x0000000637067209 */ /* 0x000fe20007810000 */
[----:B------:R-:W1:Y:S01]  /*5ac0*/  MUFU.TANH R63, R63 ;  /* 0x0000003f003f7308 */ /* 0x000e620000002400 */
[----:B---3--:R-:W-:-:S02]  /*5ad0*/  FSEL R51, R51, -INF , P3 ;  /* 0xff80000033337808 */ /* 0x008fc40001800000 */
[----:B------:R-:W-:Y:S02]  /*5ae0*/  FMNMX.FTZ R6, R50, R6, !PT ;  /* 0x0000000632067209 */ /* 0x000fe40007810000 */
[----:B------:R-:W-:Y:S02]  /*5af0*/  ISETP.GT.AND P1, PT, R69, 0x60, PT ;  /* 0x000000604500780c */ /* 0x000fe40003f24270 */
[----:B------:R-:W-:Y:S01]  /*5b00*/  FMNMX.FTZ R6, R51, R6, !PT ;  /* 0x0000000633067209 */ /* 0x000fe20007810000 */
[----:B------:R-:W3:Y:S01]  /*5b10*/  MUFU.TANH R64, R64 ;  /* 0x0000004000407308 */ /* 0x000ee20000002400 */
[----:B------:R-:W-:Y:S02]  /*5b20*/  ISETP.GT.AND P2, PT, R69, 0x61, PT ;  /* 0x000000614500780c */ /* 0x000fe40003f44270 */
[----:B------:R-:W-:Y:S02]  /*5b30*/  FMNMX.FTZ R6, R46, R6, !PT ;  /* 0x000000062e067209 */ /* 0x000fe40007810000 */
[----:B0-----:R-:W-:-:S02]  /*5b40*/  FSEL R40, R61, -INF , P1 ;  /* 0xff8000003d287808 */ /* 0x001fc40000800000 */
[----:B------:R-:W-:Y:S01]  /*5b50*/  FMNMX.FTZ R6, R47, R6, !PT ;  /* 0x000000062f067209 */ /* 0x000fe20007810000 */
[----:B------:R-:W0:Y:S01]  /*5b60*/  MUFU.TANH R66, R66 ;  /* 0x0000004200427308 */ /* 0x000e220000002400 */
[C---:B------:R-:W-:Y:S02]  /*5b70*/  ISETP.GT.AND P3, PT, R69.reuse, 0x68, PT ;  /* 0x000000684500780c */ /* 0x040fe40003f64270 */
[----:B--2---:R-:W-:Y:S02]  /*5b80*/  FSEL R43, R62, -INF , P2 ;  /* 0xff8000003e2b7808 */ /* 0x004fe40001000000 */
[----:B------:R-:W-:Y:S02]  /*5b90*/  FMNMX.FTZ R6, R40, R6, !PT ;  /* 0x0000000628067209 */ /* 0x000fe40007810000 */
[----:B------:R-:W-:Y:S01]  /*5ba0*/  ISETP.GT.AND P4, PT, R69, 0x69, PT ;  /* 0x000000694500780c */ /* 0x000fe20003f84270 */
[----:B------:R-:W2:Y:S01]  /*5bb0*/  MUFU.TANH R65, R65 ;  /* 0x0000004100417308 */ /* 0x000ea20000002400 */
[----:B-1----:R-:W-:-:S02]  /*5bc0*/  FSEL R42, R63, -INF , P3 ;  /* 0xff8000003f2a7808 */ /* 0x002fc40001800000 */
[----:B------:R-:W-:Y:S02]  /*5bd0*/  FMNMX.FTZ R6, R43, R6, !PT ;  /* 0x000000062b067209 */ /* 0x000fe40007810000 */
[----:B---3--:R-:W-:Y:S02]  /*5be0*/  FSEL R21, R64, -INF , P4 ;  /* 0xff80000040157808 */ /* 0x008fe40002000000 */
[----:B------:R-:W-:Y:S01]  /*5bf0*/  FMNMX.FTZ R6, R42, R6, !PT ;  /* 0x000000062a067209 */ /* 0x000fe20007810000 */
[----:B------:R-:W1:Y:S01]  /*5c00*/  MUFU.TANH R67, R67 ;  /* 0x0000004300437308 */ /* 0x000e620000002400 */
[----:B------:R-:W-:Y:S02]  /*5c10*/  ISETP.GT.AND P1, PT, R69, 0x71, PT ;  /* 0x000000714500780c */ /* 0x000fe40003f24270 */
[----:B------:R-:W-:Y:S02]  /*5c20*/  FMNMX.FTZ R6, R21, R6, !PT ;  /* 0x0000000615067209 */ /* 0x000fe40007810000 */
[----:B------:R-:W-:-:S02]  /*5c30*/  ISETP.GT.AND P2, PT, R69, 0x78, PT ;  /* 0x000000784500780c */ /* 0x000fc40003f44270 */
[----:B0-----:R-:W-:Y:S01]  /*5c40*/  FSEL R11, R66, -INF , P1 ;  /* 0xff800000420b7808 */ /* 0x001fe20000800000 */
[----:B------:R-:W0:Y:S01]  /*5c50*/  MUFU.TANH R7, R7 ;  /* 0x0000000700077308 */ /* 0x000e220000002400 */
[----:B------:R-:W-:Y:S02]  /*5c60*/  FMNMX.FTZ R6, R10, R6, !PT ;  /* 0x000000060a067209 */ /* 0x000fe40007810000 */
[----:B------:R-:W-:Y:S02]  /*5c70*/  ISETP.GT.AND P3, PT, R69, 0x79, PT ;  /* 0x000000794500780c */ /* 0x000fe40003f64270 */
[----:B--2---:R-:W-:Y:S02]  /*5c80*/  FSEL R12, R65, -INF , P2 ;  /* 0xff800000410c7808 */ /* 0x004fe40001000000 */
[----:B------:R-:W-:Y:S01]  /*5c90*/  FMNMX.FTZ R6, R11, R6, !PT ;  /* 0x000000060b067209 */ /* 0x000fe20007810000 */
[----:B------:R-:W2:Y:S01]  /*5ca0*/  MUFU.TANH R14, R14 ;  /* 0x0000000e000e7308 */ /* 0x000ea20000002400 */
[----:B-1----:R-:W-:-:S02]  /*5cb0*/  FSEL R13, R67, -INF , P3 ;  /* 0xff800000430d7808 */ /* 0x002fc40001800000 */
[----:B------:R-:W-:Y:S02]  /*5cc0*/  FMNMX.FTZ R6, R12, R6, !PT ;  /* 0x000000060c067209 */ /* 0x000fe40007810000 */
[C---:B------:R-:W-:Y:S02]  /*5cd0*/  ISETP.GT.AND P4, PT, R76.reuse, RZ, PT ;  /* 0x000000ff4c00720c */ /* 0x040fe40003f84270 */
[----:B------:R-:W-:Y:S01]  /*5ce0*/  FMNMX.FTZ R6, R13, R6, !PT ;  /* 0x000000060d067209 */ /* 0x000fe20007810000 */
[----:B------:R-:W1:Y:S01]  /*5cf0*/  MUFU.TANH R20, R20 ;  /* 0x0000001400147308 */ /* 0x000e620000002400 */
[----:B0-----:R-:W-:Y:S02]  /*5d00*/  FSEL R75, R7, -INF , P4 ;  /* 0xff800000074b7808 */ /* 0x001fe40002000000 */
[C---:B------:R-:W-:Y:S01]  /*5d10*/  ISETP.GT.AND P2, PT, R76.reuse, 0x9, PT ;  /* 0x000000094c00780c */ /* 0x040fe20003f44270 */
[----:B------:R-:W0:Y:S01]  /*5d20*/  SHFL.BFLY PT, R7, R6, 0x2, 0x1f ;  /* 0x0c401f0006077f89 */ /* 0x000e2200000e0000 */
[----:B------:R-:W-:-:S02]  /*5d30*/  ISETP.GT.AND P3, PT, R76, 0x10, PT ;  /* 0x000000104c00780c */ /* 0x000fc40003f64270 */
[C---:B------:R-:W-:Y:S01]  /*5d40*/  ISETP.GT.AND P1, PT, R76.reuse, 0x8, PT ;  /* 0x000000084c00780c */ /* 0x040fe20003f24270 */
[----:B------:R-:W3:Y:S01]  /*5d50*/  MUFU.TANH R8, R8 ;  /* 0x0000000800087308 */ /* 0x000ee20000002400 */
[----:B------:R-:W-:Y:S02]  /*5d60*/  ISETP.GT.AND P4, PT, R76, 0x11, PT ;  /* 0x000000114c00780c */ /* 0x000fe40003f84270 */
[----:B--2---:R-:W-:Y:S02]  /*5d70*/  FSEL R35, R14, -INF , P2 ;  /* 0xff8000000e237808 */ /* 0x004fe40001000000 */
[C---:B------:R-:W-:Y:S02]  /*5d80*/  ISETP.GT.AND P2, PT, R76.reuse, 0x20, PT ;  /* 0x000000204c00780c */ /* 0x040fe40003f44270 */
[----:B------:R-:W-:Y:S01]  /*5d90*/  ISETP.GT.AND P5, PT, R76, 0x18, PT ;  /* 0x000000184c00780c */ /* 0x000fe20003fa4270 */
[----:B------:R-:W2:Y:S01]  /*5da0*/  MUFU.TANH R15, R15 ;  /* 0x0000000f000f7308 */ /* 0x000ea20000002400 */
[----:B-1----:R-:W-:Y:S01]  /*5db0*/  FSEL R71, R20, -INF , P3 ;  /* 0xff80000014477808 */ /* 0x002fe20001800000 */
[----:B------:R-:W-:Y:S01]  /*5dc0*/  FMUL.FTZ R20, R79, UR5 ;  /* 0x000000054f147c20 */ /* 0x000fe20008410000 */
[----:B------:R-:W-:Y:S01]  /*5dd0*/  ISETP.GT.AND P3, PT, R76, 0x21, PT ;  /* 0x000000214c00780c */ /* 0x000fe20003f64270 */
[----:B------:R-:W-:-:S04]  /*5de0*/  FMUL.FTZ R79, R87, UR5 ;  /* 0x00000005574f7c20 */ /* 0x000fc80008410000 */
[----:B------:R-:W1:Y:S01]  /*5df0*/  MUFU.TANH R25, R25 ;  /* 0x0000001900197308 */ /* 0x000e620000002400 */
[----:B---3--:R-:W-:Y:S02]  /*5e00*/  FSEL R73, R8, -INF , P1 ;  /* 0xff80000008497808 */ /* 0x008fe40000800000 */
[----:B------:R-:W-:Y:S02]  /*5e10*/  ISETP.GT.AND P1, PT, R76, 0x19, PT ;  /* 0x000000194c00780c */ /* 0x000fe40003f24270 */
[----:B0-----:R-:W-:-:S03]  /*5e20*/  FMNMX.FTZ R6, R6, R7, !PT ;  /* 0x0000000706067209 */ /* 0x001fc60007810000 */
[----:B------:R-:W0:Y:S01]  /*5e30*/  MUFU.TANH R26, R26 ;  /* 0x0000001a001a7308 */ /* 0x000e220000002400 */
[----:B--2---:R-:W-:Y:S01]  /*5e40*/  FSEL R37, R15, -INF , P4 ;  /* 0xff8000000f257808 */ /* 0x004fe20002000000 */
[----:B------:R-:W2:Y:S01]  /*5e50*/  SHFL.BFLY PT, R7, R6, 0x1, 0x1f ;  /* 0x0c201f0006077f89 */ /* 0x000ea200000e0000 */
[----:B------:R-:W-:Y:S01]  /*5e60*/  ISETP.GT.AND P4, PT, R76, 0x28, PT ;  /* 0x000000284c00780c */ /* 0x000fe20003f84270 */
[----:B------:R-:W-:-:S04]  /*5e70*/  FMUL.FTZ R15, R82, UR5 ;  /* 0x00000005520f7c20 */ /* 0x000fc80008410000 */
[----:B------:R-:W3:Y:S01]  /*5e80*/  MUFU.TANH R24, R24 ;  /* 0x0000001800187308 */ /* 0x000ee20000002400 */
[----:B-1----:R-:W-:Y:S02]  /*5e90*/  FSEL R67, R25, -INF , P2 ;  /* 0xff80000019437808 */ /* 0x002fe40001000000 */
[----:B------:R-:W-:-:S05]  /*5ea0*/  ISETP.GT.AND P2, PT, R76, 0x31, PT ;  /* 0x000000314c00780c */ /* 0x000fca0003f44270 */
[----:B------:R-:W1:Y:S01]  /*5eb0*/  MUFU.TANH R39, R39 ;  /* 0x0000002700277308 */ /* 0x000e620000002400 */
[----:B0-----:R-:W-:Y:S02]  /*5ec0*/  FSEL R25, R26, -INF , P3 ;  /* 0xff8000001a197808 */ /* 0x001fe40001800000 */
[----:B------:R-:W-:-:S05]  /*5ed0*/  ISETP.GT.AND P3, PT, R76, 0x38, PT ;  /* 0x000000384c00780c */ /* 0x000fca0003f64270 */
[----:B------:R-:W0:Y:S01]  /*5ee0*/  MUFU.TANH R27, R27 ;  /* 0x0000001b001b7308 */ /* 0x000e220000002400 */
[----:B---3--:R-:W-:Y:S02]  /*5ef0*/  FSEL R69, R24, -INF , P5 ;  /* 0xff80000018457808 */ /* 0x008fe40002800000 */
[----:B--2---:R-:W-:Y:S02]  /*5f00*/  FMNMX.FTZ R6, R6, R7, !PT ;  /* 0x0000000706067209 */ /* 0x004fe40007810000 */
[----:B------:R-:W-:Y:S02]  /*5f10*/  ISETP.GT.AND P5, PT, R76, 0x29, PT ;  /* 0x000000294c00780c */ /* 0x000fe40003fa4270 */
[C---:B------:R-:W-:Y:S01]  /*5f20*/  FSETP.NEU.FTZ.AND P6, PT, R6.reuse, -INF , PT ;  /* 0xff8000000600780b */ /* 0x040fe20003fdd000 */
[----:B------:R-:W2:Y:S01]  /*5f30*/  MUFU.TANH R36, R36 ;  /* 0x0000002400247308 */ /* 0x000ea20000002400 */
[----:B-1----:R-:W-:Y:S02]  /*5f40*/  FSEL R39, R39, -INF , P1 ;  /* 0xff80000027277808 */ /* 0x002fe40000800000 */
[----:B------:R-:W-:-:S02]  /*5f50*/  FSEL R7, R6, RZ, P6 ;  /* 0x000000ff06077208 */ /* 0x000fc40003000000 */
[----:B------:R-:W-:-:S03]  /*5f60*/  ISETP.GT.AND P1, PT, R76, 0x30, PT ;  /* 0x000000304c00780c */ /* 0x000fc60003f24270 */
[----:B------:R-:W-:Y:S01]  /*5f70*/  FADD.FTZ R9, -R7, R9 ;  /* 0x0000000907097221 */ /* 0x000fe20000010100 */
[----:B------:R-:W1:Y:S01]  /*5f80*/  MUFU.TANH R28, R28 ;  /* 0x0000001c001c7308 */ /* 0x000e620000002400 */
[----:B------:R-:W3:Y:S01]  /*5f90*/  LDC R7, c[0x0][0x988] ;  /* 0x00026200ff077b82 */ /* 0x000ee20000000800 */
[----:B0-----:R-:W-:Y:S02]  /*5fa0*/  FSEL R65, R27, -INF , P4 ;  /* 0xff8000001b417808 */ /* 0x001fe40002000000 */
[----:B------:R-:W-:-:S04]  /*5fb0*/  ISETP.GT.AND P4, PT, R76, 0x39, PT ;  /* 0x000000394c00780c */ /* 0x000fc80003f84270 */
[----:B------:R-:W0:Y:S01]  /*5fc0*/  MUFU.TANH R32, R32 ;  /* 0x0000002000207308 */ /* 0x000e220000002400 */
[----:B--2---:R-:W-:Y:S02]  /*5fd0*/  FSEL R61, R36, -INF , P3 ;  /* 0xff800000243d7808 */ /* 0x004fe40001800000 */
[----:B------:R-:W-:-:S05]  /*5fe0*/  ISETP.GT.AND P3, PT, R76, 0x49, PT ;  /* 0x000000494c00780c */ /* 0x000fca0003f64270 */
[----:B------:R-:W2:Y:S01]  /*5ff0*/  MUFU.TANH R34, R34 ;  /* 0x0000002200227308 */ /* 0x000ea20000002400 */
[----:B-1----:R-:W-:Y:S02]  /*6000*/  FSEL R66, R28, -INF , P5 ;  /* 0xff8000001c427808 */ /* 0x002fe40002800000 */
[----:B------:R-:W-:-:S05]  /*6010*/  ISETP.GT.AND P5, PT, R76, 0x40, PT ;  /* 0x000000404c00780c */ /* 0x000fca0003fa4270 */
[----:B------:R-:W1:Y:S01]  /*6020*/  MUFU.TANH R38, R38 ;  /* 0x0000002600267308 */ /* 0x000e620000002400 */
[----:B0-----:R-:W-:Y:S01]  /*6030*/  FSEL R63, R32, -INF , P1 ;  /* 0xff800000203f7808 */ /* 0x001fe20000800000 */
[-C--:B---3--:R-:W-:Y:S01]  /*6040*/  FMUL.FTZ R8, R6, R7.reuse ;  /* 0x0000000706087220 */ /* 0x088fe20000410000 */
[----:B------:R-:W-:Y:S01]  /*6050*/  ISETP.GT.AND P1, PT, R76, 0x41, PT ;  /* 0x000000414c00780c */ /* 0x000fe20003f24270 */
[----:B------:R-:W-:-:S03]  /*6060*/  FMUL.FTZ R9, R9, R7 ;  /* 0x0000000709097220 */ /* 0x000fc60000410000 */
[----:B------:R-:W-:Y:S01]  /*6070*/  FSEL R8, R8, RZ, P6 ;  /* 0x000000ff08087208 */ /* 0x000fe20003000000 */
[----:B------:R-:W0:Y:S01]  /*6080*/  MUFU.TANH R56, R56 ;  /* 0x0000003800387308 */ /* 0x000e220000002400 */
[----:B--2---:R-:W-:Y:S02]  /*6090*/  FSEL R64, R34, -INF , P2 ;  /* 0xff80000022407808 */ /* 0x004fe40001000000 */
[----:B------:R-:W-:Y:S01]  /*60a0*/  ISETP.GT.AND P2, PT, R76, 0x48, PT ;  /* 0x000000484c00780c */ /* 0x000fe20003f44270 */
[-CC-:B------:R-:W-:Y:S01]  /*60b0*/  FFMA.FTZ R32, R140, R7.reuse, -R8.reuse ;  /* 0x000000078c207223 */ /* 0x180fe20000010808 */
[----:B------:R-:W-:Y:S01]  /*60c0*/  ISETP.GT.AND P6, PT, R76, 0x68, PT ;  /* 0x000000684c00780c */ /* 0x000fe20003fc4270 */
[-CC-:B------:R-:W-:Y:S01]  /*60d0*/  FFMA.FTZ R34, R138, R7.reuse, -R8.reuse ;  /* 0x000000078a227223 */ /* 0x180fe20000010808 */
[-CC-:B------:R-:W-:Y:S01]  /*60e0*/  FFMA.FTZ R74, R74, R7.reuse, -R8.reuse ;  /* 0x000000074a4a7223 */ /* 0x180fe20000010808 */
[----:B------:R-:W2:Y:S01]  /*60f0*/  MUFU.TANH R57, R57 ;  /* 0x0000003900397308 */ /* 0x000ea20000002400 */
        /* <DEDUP_REMOVED lines=8> */
[----:B0-----:R-:W-:Y:S01]  /*6180*/  FSEL R56, R56, -INF , P3 ;  /* 0xff80000038387808 */ /* 0x001fe20001800000 */
[-CC-:B------:R-:W-:Y:S01]  /*6190*/  FFMA.FTZ R68, R68, R7.reuse, -R8.reuse ;  /* 0x0000000744447223 */ /* 0x180fe20000010808 */
[----:B------:R-:W-:Y:S01]  /*61a0*/  ISETP.GT.AND P3, PT, R76, 0x60, PT ;  /* 0x000000604c00780c */ /* 0x000fe20003f64270 */
[-CC-:B------:R-:W-:Y:S01]  /*61b0*/  FFMA.FTZ R26, R81, R7.reuse, -R8.reuse ;  /* 0x00000007511a7223 */ /* 0x180fe20000010808 */
[-CC-:B------:R-:W-:Y:S01]  /*61c0*/  FFMA.FTZ R27, R80, R7.reuse, -R8.reuse ;  /* 0x00000007501b7223 */ /* 0x180fe20000010808 */
[-CC-:B------:R-:W-:Y:S01]  /*61d0*/  FFMA.FTZ R28, R77, R7.reuse, -R8.reuse ;  /* 0x000000074d1c7223 */ /* 0x180fe20000010808 */
[-CC-:B------:R-:W-:Y:S01]  /*61e0*/  FFMA.FTZ R29, R29, R7.reuse, -R8.reuse ;  /* 0x000000071d1d7223 */ /* 0x180fe20000010808 */
[----:B------:R-:W0:Y:S01]  /*61f0*/  MUFU.TANH R53, R53 ;  /* 0x0000003500357308 */ /* 0x000e220000002400 */
[----:B--2---:R-:W-:Y:S01]  /*6200*/  FSEL R57, R57, -INF , P5 ;  /* 0xff80000039397808 */ /* 0x004fe20002800000 */
[-CC-:B------:R-:W-:Y:S01]  /*6210*/  FFMA.FTZ R31, R31, R7.reuse, -R8.reuse ;  /* 0x000000071f1f7223 */ /* 0x180fe20000010808 */
[----:B------:R-:W-:Y:S01]  /*6220*/  ISETP.GT.AND P5, PT, R76, 0x51, PT ;  /* 0x000000514c00780c */ /* 0x000fe20003fa4270 */
[-CC-:B------:R-:W-:Y:S01]  /*6230*/  FFMA.FTZ R30, R30, R7.reuse, -R8.reuse ;  /* 0x000000071e1e7223 */ /* 0x180fe20000010808 */
[-CC-:B------:R-:W-:Y:S01]  /*6240*/  FFMA.FTZ R58, R58, R7.reuse, -R8.reuse ;  /* 0x000000073a3a7223 */ /* 0x180fe20000010808 */
        /* <DEDUP_REMOVED lines=23> */
[----:B------:R-:W-:Y:S01]  /*63c0*/  FFMA.FTZ R13, R13, R7, -R8 ;  /* 0x000000070d0d7223 */ /* 0x000fe20000010808 */
[----:B------:R-:W-:-:S02]  /*63d0*/  FMUL.FTZ R77, R83, UR5 ;  /* 0x00000005534d7c20 */ /* 0x000fc40008410000 */
[----:B------:R-:W2:Y:S01]  /*63e0*/  MUFU.TANH R45, R45 ;  /* 0x0000002d002d7308 */ /* 0x000ea20000002400 */
[----:B-1----:R-:W-:Y:S02]  /*63f0*/  FSEL R41, R44, -INF , P3 ;  /* 0xff8000002c297808 */ /* 0x002fe40001800000 */
[----:B------:R-:W-:-:S05]  /*6400*/  ISETP.GT.AND P3, PT, R76, 0x71, PT ;  /* 0x000000714c00780c */ /* 0x000fca0003f64270 */
[----:B------:R-:W1:Y:S01]  /*6410*/  MUFU.TANH R48, R48 ;  /* 0x0000003000307308 */ /* 0x000e620000002400 */
[----:B0-----:R-:W-:Y:S02]  /*6420*/  FSEL R52, R52, -INF , P5 ;  /* 0xff80000034347808 */ /* 0x001fe40002800000 */
[----:B------:R-:W-:-:S05]  /*6430*/  ISETP.GT.AND P5, PT, R76, 0x79, PT ;  /* 0x000000794c00780c */ /* 0x000fca0003fa4270 */
[----:B------:R-:W0:Y:S01]  /*6440*/  MUFU.TANH R141, R141 ;  /* 0x0000008d008d7308 */ /* 0x000e220000002400 */
[----:B--2---:R-:W-:Y:S02]  /*6450*/  FSEL R45, R45, -INF , P1 ;  /* 0xff8000002d2d7808 */ /* 0x004fe40000800000 */
[----:B------:R-:W-:-:S05]  /*6460*/  ISETP.GT.AND P1, PT, R76, 0x69, PT ;  /* 0x000000694c00780c */ /* 0x000fca0003f24270 */
[----:B------:R2:W3:Y:S01]  /*6470*/  MUFU.TANH R14, R78 ;  /* 0x0000004e000e7308 */ /* 0x0004e20000002400 */
[----:B-1----:R-:W-:Y:S02]  /*6480*/  FSEL R48, R48, -INF , P2 ;  /* 0xff80000030307808 */ /* 0x002fe40001000000 */
[----:B------:R-:W-:-:S05]  /*6490*/  ISETP.GT.AND P2, PT, R76, 0x70, PT ;  /* 0x000000704c00780c */ /* 0x000fca0003f44270 */
[----:B------:R-:W1:Y:S01]  /*64a0*/  MUFU.TANH R20, R20 ;  /* 0x0000001400147308 */ /* 0x000e620000002400 */
[----:B0-----:R-:W-:Y:S01]  /*64b0*/  FSEL R44, R141, -INF , P4 ;  /* 0xff8000008d2c7808 */ /* 0x001fe20002000000 */
[----:B--2---:R-:W-:Y:S01]  /*64c0*/  FMUL.FTZ R78, R86, UR5 ;  /* 0x00000005564e7c20 */ /* 0x004fe20008410000 */
[----:B------:R-:W-:Y:S01]  /*64d0*/  ISETP.GT.AND P4, PT, R76, 0x78, PT ;  /* 0x000000784c00780c */ /* 0x000fe20003f84270 */
[----:B------:R-:W-:Y:S01]  /*64e0*/  FFMA.FTZ R76, R139, R7, -R8 ;  /* 0x000000078b4c7223 */ /* 0x000fe20000010808 */
[----:B------:R-:W-:-:S03]  /*64f0*/  FMNMX.FTZ R8, R75, R5, !PT ;  /* 0x000000054b087209 */ /* 0x000fc60007810000 */
[----:B------:R-:W0:Y:S01]  /*6500*/  MUFU.TANH R15, R15 ;  /* 0x0000000f000f7308 */ /* 0x000e220000002400 */
[----:B------:R-:W-:Y:S02]  /*6510*/  FMNMX.FTZ R8, R33, R8, !PT ;  /* 0x0000000821087209 */ /* 0x000fe40007810000 */
[----:B---3--:R-:W-:Y:S02]  /*6520*/  FSEL R14, R14, -INF , P6 ;  /* 0xff8000000e0e7808 */ /* 0x008fe40003000000 */
[----:B------:R-:W-:-:S03]  /*6530*/  FMNMX.FTZ R8, R73, R8, !PT ;  /* 0x0000000849087209 */ /* 0x000fc60007810000 */
[----:B------:R-:W2:Y:S01]  /*6540*/  MUFU.TANH R77, R77 ;  /* 0x0000004d004d7308 */ /* 0x000ea20000002400 */
[----:B------:R-:W-:Y:S02]  /*6550*/  FMNMX.FTZ R8, R35, R8, !PT ;  /* 0x0000000823087209 */ /* 0x000fe40007810000 */
[----:B-1----:R-:W-:Y:S02]  /*6560*/  FSEL R20, R20, -INF , P1 ;  /* 0xff80000014147808 */ /* 0x002fe40000800000 */
[----:B------:R-:W-:-:S03]  /*6570*/  FMNMX.FTZ R8, R71, R8, !PT ;  /* 0x0000000847087209 */ /* 0x000fc60007810000 */
[----:B------:R-:W1:Y:S01]  /*6580*/  MUFU.TANH R78, R78 ;  /* 0x0000004e004e7308 */ /* 0x000e620000002400 */
[----:B------:R-:W-:Y:S02]  /*6590*/  FMNMX.FTZ R8, R37, R8, !PT ;  /* 0x0000000825087209 */ /* 0x000fe40007810000 */
[----:B0-----:R-:W-:Y:S02]  /*65a0*/  FSEL R15, R15, -INF , P2 ;  /* 0xff8000000f0f7808 */ /* 0x001fe40001000000 */
[----:B------:R-:W-:-:S03]  /*65b0*/  FMNMX.FTZ R8, R69, R8, !PT ;  /* 0x0000000845087209 */ /* 0x000fc60007810000 */
[----:B------:R-:W0:Y:S01]  /*65c0*/  MUFU.TANH R79, R79 ;  /* 0x0000004f004f7308 */ /* 0x000e220000002400 */
[----:B------:R-:W-:Y:S02]  /*65d0*/  FMNMX.FTZ R8, R39, R8, !PT ;  /* 0x0000000827087209 */ /* 0x000fe40007810000 */
[----:B--2---:R-:W-:Y:S02]  /*65e0*/  FSEL R77, R77, -INF , P3 ;  /* 0xff8000004d4d7808 */ /* 0x004fe40001800000 */
[----:B------:R-:W-:-:S03]  /*65f0*/  FMNMX.FTZ R8, R67, R8, !PT ;  /* 0x0000000843087209 */ /* 0x000fc60007810000 */
[----:B------:R-:W-:Y:S01]  /*6600*/  MUFU.EX2 R32, R32 ;  /* 0x0000002000207308 */ /* 0x000fe20000000800 */
[----:B------:R-:W-:Y:S02]  /*6610*/  FMNMX.FTZ R8, R25, R8, !PT ;  /* 0x0000000819087209 */ /* 0x000fe40007810000 */
[----:B-1----:R-:W-:Y:S02]  /*6620*/  FSEL R78, R78, -INF , P4 ;  /* 0xff8000004e4e7808 */ /* 0x002fe40002000000 */
[----:B------:R-:W-:-:S03]  /*6630*/  FMNMX.FTZ R8, R65, R8, !PT ;  /* 0x0000000841087209 */ /* 0x000fc60007810000 */
[----:B------:R-:W1:Y:S01]  /*6640*/  MUFU.EX2 R9, R9 ;  /* 0x0000000900097308 */ /* 0x000e620000000800 */
[----:B------:R-:W-:Y:S02]  /*6650*/  FMNMX.FTZ R8, R66, R8, !PT ;  /* 0x0000000842087209 */ /* 0x000fe40007810000 */
[----:B0-----:R-:W-:Y:S02]  /*6660*/  FSEL R79, R79, -INF , P5 ;  /* 0xff8000004f4f7808 */ /* 0x001fe40002800000 */
[----:B------:R-:W-:-:S03]  /*6670*/  FMNMX.FTZ R8, R63, R8, !PT ;  /* 0x000000083f087209 */ /* 0x000fc60007810000 */
[----:B------:R-:W0:Y:S01]  /*6680*/  MUFU.EX2 R76, R76 ;  /* 0x0000004c004c7308 */ /* 0x000e220000000800 */
[----:B------:R-:W-:-:S04]  /*6690*/  FMNMX.FTZ R8, R64, R8, !PT ;  /* 0x0000000840087209 */ /* 0x000fc80007810000 */
[----:B------:R-:W-:-:S03]  /*66a0*/  FMNMX.FTZ R8, R61, R8, !PT ;  /* 0x000000083d087209 */ /* 0x000fc60007810000 */
[----:B------:R-:W-:Y:S01]  /*66b0*/  MUFU.EX2 R34, R34 ;  /* 0x0000002200227308 */ /* 0x000fe20000000800 */
[----:B------:R-:W-:Y:S01]  /*66c0*/  FMNMX.FTZ R8, R62, R8, !PT ;  /* 0x000000083e087209 */ /* 0x000fe20007810000 */
[----:B-1----:R-:W-:-:S03]  /*66d0*/  FFMA.FTZ R3, R9, R3, R32 ;  /* 0x0000000309037223 */ /* 0x002fc60000010020 */
[----:B------:R-:W-:-:S03]  /*66e0*/  FMNMX.FTZ R8, R57, R8, !PT ;  /* 0x0000000839087209 */ /* 0x000fc60007810000 */
[----:B------:R-:W-:Y:S01]  /*66f0*/  MUFU.EX2 R74, R74 ;  /* 0x0000004a004a7308 */ /* 0x000fe20000000800 */
[----:B------:R-:W-:Y:S01]  /*6700*/  FMNMX.FTZ R8, R60, R8, !PT ;  /* 0x000000083c087209 */ /* 0x000fe20007810000 */
[----:B0-----:R-:W-:-:S03]  /*6710*/  FADD.FTZ R3, R76, R3 ;  /* 0x000000034c037221 */ /* 0x001fc60000010000 */
        /* <DEDUP_REMOVED lines=77> */
[----:B------:R-:W-:Y:S01]  /*6bf0*/  FFMA.FTZ R79, R79, R7, -R80 ;  /* 0x000000074f4f7223 */ /* 0x000fe20000010850 */
[----:B-1----:R-:W-:Y:S01]  /*6c00*/  FADD.FTZ R80, R33, R0 ;  /* 0x0000000021507221 */ /* 0x002fe20000010000 */
[----:B------:R-:W-:Y:S01]  /*6c10*/  FADD.FTZ R0, R34, R3 ;  /* 0x0000000322007221 */ /* 0x000fe20000010000 */
[----:B------:R-:W1:Y:S02]  /*6c20*/  MUFU.EX2 R71, R71 ;  /* 0x0000004700477308 */ /* 0x000e640000000800 */
[----:B--2---:R-:W-:Y:S01]  /*6c30*/  FADD.FTZ R3, R73, R80 ;  /* 0x0000005049037221 */ /* 0x004fe20000010000 */
[----:B------:R-:W-:-:S04]  /*6c40*/  FADD.FTZ R0, R74, R0 ;  /* 0x000000004a007221 */ /* 0x000fc80000010000 */
[----:B------:R-:W-:Y:S01]  /*6c50*/  FADD.FTZ R0, R36, R0 ;  /* 0x0000000024007221 */ /* 0x000fe20000010000 */
[----:B------:R-:W2:Y:S01]  /*6c60*/  MUFU.EX2 R37, R37 ;  /* 0x0000002500257308 */ /* 0x000ea20000000800 */
[----:B0-----:R-:W-:Y:S02]  /*6c70*/  FADD.FTZ R3, R35, R3 ;  /* 0x0000000323037221 */ /* 0x001fe40000010000 */
[----:B------:R-:W-:-:S04]  /*6c80*/  FADD.FTZ R0, R72, R0 ;  /* 0x0000000048007221 */ /* 0x000fc80000010000 */
[----:B------:R-:W-:Y:S01]  /*6c90*/  FADD.FTZ R0, R38, R0 ;  /* 0x0000000026007221 */ /* 0x000fe20000010000 */
[----:B------:R-:W0:Y:S01]  /*6ca0*/  MUFU.EX2 R69, R69 ;  /* 0x0000004500457308 */ /* 0x000e220000000800 */
[----:B-1----:R-:W-:Y:S02]  /*6cb0*/  FADD.FTZ R3, R71, R3 ;  /* 0x0000000347037221 */ /* 0x002fe40000010000 */
[----:B------:R-:W-:-:S04]  /*6cc0*/  FADD.FTZ R0, R70, R0 ;  /* 0x0000000046007221 */ /* 0x000fc80000010000 */
[----:B------:R-:W-:Y:S01]  /*6cd0*/  FADD.FTZ R0, R24, R0 ;  /* 0x0000000018007221 */ /* 0x000fe20000010000 */
[----:B------:R-:W1:Y:S01]  /*6ce0*/  MUFU.EX2 R39, R39 ;  /* 0x0000002700277308 */ /* 0x000e620000000800 */
[----:B--2---:R-:W-:Y:S02]  /*6cf0*/  FADD.FTZ R3, R37, R3 ;  /* 0x0000000325037221 */ /* 0x004fe40000010000 */
        /* <DEDUP_REMOVED lines=20> */
[----:B------:R-:W-:-:S05]  /*6e40*/  FADD.FTZ R0, R55, R0 ;  /* 0x0000000037007221 */ /* 0x000fca0000010000 */
        /* <DEDUP_REMOVED lines=66> */
.L_x_12122:
[----:B------:R-:W-:Y:S01]  /*7270*/  ULEA UR6, UR6, UR41, 0x3 ;  /* 0x0000002906067291 */ /* 0x000fe2000f8e183f */
[----:B------:R-:W-:Y:S01]  /*7280*/  F2FP.F16.F32.PACK_AB R32, R76, R32 ;  /* 0x000000204c20723e */ /* 0x000fe200000000ff */
[----:B------:R-:W-:Y:S01]  /*7290*/  FMUL.FTZ R88, R88, R9 ;  /* 0x0000000958587220 */ /* 0x000fe20000410000 */
[----:B------:R-:W-:Y:S01]  /*72a0*/  F2FP.F16.F32.PACK_AB R33, R33, R75 ;  /* 0x0000004b2121723e */ /* 0x000fe200000000ff */
        /* <DEDUP_REMOVED lines=54> */
[----:B------:R-:W-:Y:S01]  /*7610*/  FMUL.FTZ R124, R124, R9 ;  /* 0x000000097c7c7220 */ /* 0x000fe20000410000 */
[----:B------:R-:W-:Y:S01]  /*7620*/  F2FP.F16.F32.PACK_AB R25, R77, R15 ;  /* 0x0000000f4d19723e */ /* 0x000fe200000000ff */
[----:B------:R3:W-:Y:S01]  /*7630*/  STSM.16.M88.4 [R18+0x6000], R40 ;  /* 0x0060002812007844 */ /* 0x0007e20000000200 */
[----:B------:R-:W-:Y:S01]  /*7640*/  F2FP.F16.F32.PACK_AB R26, R13, R12 ;  /* 0x0000000c0d1a723e */ /* 0x000fe200000000ff */
[-C--:B------:R-:W-:Y:S01]  /*7650*/  FMUL.FTZ R125, R125, R9.reuse ;  /* 0x000000097d7d7220 */ /* 0x080fe20000410000 */
[----:B------:R-:W-:Y:S01]  /*7660*/  F2FP.F16.F32.PACK_AB R27, R79, R78 ;  /* 0x0000004e4f1b723e */ /* 0x000fe200000000ff */
[-C--:B------:R-:W-:Y:S01]  /*7670*/  FMUL.FTZ R128, R128, R9.reuse ;  /* 0x0000000980807220 */ /* 0x080fe20000410000 */
        /* <DEDUP_REMOVED lines=41> */
.L_x_12112:
[----:B------:R-:W-:-:S13]  /*7910*/  ISETP.GE.AND P1, PT, R4, R146, PT ;  /* 0x000000920400720c */ /* 0x000fda0003f26270 */
[----:B------:R-:W-:Y:S05]  /*7920*/  @!P1 BRA `(.L_x_12124) ;  /* 0x0000002800389947 */ /* 0x000fea0003800000 */
[----:B------:R-:W-:Y:S01]  /*7930*/  IMAD.MOV.U32 R9, RZ, RZ, R8 ;  /* 0x000000ffff097224 */ /* 0x000fe200078e0008 */
[----:B------:R-:W-:Y:S01]  /*7940*/  MOV R5, R6 ;  /* 0x0000000600057202 */ /* 0x000fe20000000f00 */
[----:B------:R-:W-:Y:S01]  /*7950*/  IMAD.MOV.U32 R10, RZ, RZ, R2 ;  /* 0x000000ffff0a7224 */ /* 0x000fe200078e0002 */
[----:B------:R-:W-:Y:S01]  /*7960*/  UMOV UR6, UR38 ;  /* 0x0000002600067c82 */ /* 0x000fe20008000000 */
[----:B------:R-:W-:-:S05]  /*7970*/  ULDC UR5, c[0x0][0x9d8] ;  /* 0x0002760000057ab9 */ /* 0x000fca0000000800 */
.L_x_12135:
[----:B------:R-:W-:Y:S01]  /*7980*/  ISETP.NE.AND P2, PT, RZ, UR40, PT ;  /* 0x00000028ff007c0c */ /* 0x000fe2000bf45270 */
[----:B------:R-:W-:-:S04]  /*7990*/  UISETP.NE.AND UP0, UPT, UR6, 0x1, UPT ;  /* 0x000000010600788c */ /* 0x000fc8000bf05270 */
[----:B------:R-:W-:-:S06]  /*79a0*/  USEL UR7, URZ, 0x1, UP0 ;  /* 0x000000013f077887 */ /* 0x000fcc0008000000 */
[----:B------:R-:W-:Y:S02]  /*79b0*/  LOP3.LUT R2, R10, UR7, RZ, 0x3c, !PT ;  /* 0x000000070a027c12 */ /* 0x000fe4000f8e3cff */
[----:B------:R-:W-:Y:S05]  /*79c0*/  @P2 BRA `(.L_x_12125) ;  /* 0x0000000000342947 */ /* 0x000fea0003800000 */
[----:B------:R-:W-:Y:S05]  /*79d0*/  @!P0 BRA `(.L_x_12126) ;  /* 0x0000000000048947 */ /* 0x000fea0003800000 */
[----:B------:R-:W-:Y:S01]  /*79e0*/  BPT.TRAP 0x1 ;  /* 0x000000040000795c */ /* 0x000fe20000300000 */
.L_x_12126:
        /* <DEDUP_REMOVED lines=8> */
.L_x_12127:
[----:B-1----:R-:W-:Y:S05]  /*7a70*/  @P1 BRA `(.L_x_12125) ;  /* 0x0000000000081947 */ /* 0x002fea0003800000 */
[----:B------:R-:W1:Y:S02]  /*7a80*/  SYNCS.PHASECHK.TRANS64.TRYWAIT P1, [UR7+0x2d830], R6 ;  /* 0x02d83006ff0075a7 */ /* 0x000e640008020147 */
[----:B-1----:R-:W-:Y:S05]  /*7a90*/  @!P1 BRA `(.L_x_12128) ;  /* 0x000000bc00c49947 */ /* 0x002fea0003800000 */
.L_x_12125:
        /* <DEDUP_REMOVED lines=40> */
.L_x_12130:
[----:B------:R-:W-:Y:S01]  /*7d20*/  ULEA UR7, UR6, UR41, 0x3 ;  /* 0x0000002906077291 */ /* 0x000fe2000f8e183f */
[----:B------:R-:W-:-:S08]  /*7d30*/  SHF.L.U32 R6, R10, 0x1f, RZ ;  /* 0x0000001f0a067819 */ /* 0x000fd000000006ff */
[----:B------:R0:W1:Y:S01]  /*7d40*/  SYNCS.PHASECHK.TRANS64.TRYWAIT P1, [UR7+0x2d850], R6 ;  /* 0x02d85006ff0075a7 */ /* 0x0000620008020147 */
[----:B------:R-:W-:Y:S05]  /*7d50*/  @!P0 BRA `(.L_x_12131) ;  /* 0x0000000000048947 */ /* 0x000fea0003800000 */
[----:B------:R-:W-:Y:S01]  /*7d60*/  BPT.TRAP 0x1 ;  /* 0x000000040000795c */ /* 0x000fe20000300000 */
.L_x_12131:
[----:B-1----:R-:W-:Y:S05]  /*7d70*/  @P1 BRA `(.L_x_12129) ;  /* 0x0000000000081947 */ /* 0x002fea0003800000 */
[----:B------:R-:W1:Y:S02]  /*7d80*/  SYNCS.PHASECHK.TRANS64.TRYWAIT P1, [UR7+0x2d850], R6 ;  /* 0x02d85006ff0075a7 */ /* 0x000e640008020147 */
[----:B-1----:R-:W-:Y:S05]  /*7d90*/  @!P1 BRA `(.L_x_12132) ;  /* 0x000000bc001c9947 */ /* 0x002fea0003800000 */
.L_x_12129:
        /* <DEDUP_REMOVED lines=70> */
.L_x_12133:
        /* <DEDUP_REMOVED lines=276> */
[----:B------:R-:W-:-:S07]  /*9340*/  FFMA.FTZ R80, R79, R7, -R80 ;  /* 0x000000074f507223 */ /* 0x000fce0000010850 */
[----:B------:R-:W-:Y:S08]  /*9350*/  MUFU.EX2 R9, R9 ;  /* 0x0000000900097308 */ /* 0x000ff00000000800 */
[----:B------:R-:W1:Y:S01]  /*9360*/  MUFU.EX2 R79, R12 ;  /* 0x0000000c004f7308 */ /* 0x000e620000000800 */
[----:B0-----:R-:W-:-:S07]  /*9370*/  FFMA.FTZ R3, R5, R3, R10 ;  /* 0x0000000305037223 */ /* 0x001fce000001000a */
        /* <DEDUP_REMOVED lines=127> */
.L_x_12134:
[----:B------:R-:W-:Y:S01]  /*9b70*/  ULEA UR6, UR6, UR41, 0x3 ;  /* 0x0000002906067291 */ /* 0x000fe2000f8e183f */
[----:B------:R-:W-:Y:S01]  /*9b80*/  F2FP.F16.F32.PACK_AB R24, R25, R24 ;  /* 0x000000181918723e */ /* 0x000fe200000000ff */
[-C--:B------:R-:W-:Y:S01]  /*9b90*/  FMUL.FTZ R88, R88, R5.reuse ;  /* 0x0000000558587220 */ /* 0x080fe20000410000 */
[----:B------:R-:W-:Y:S01]  /*9ba0*/  F2FP.F16.F32.PACK_AB R25, R82, R26 ;  /* 0x0000001a5219723e */ /* 0x000fe200000000ff */
[----:B------:R-:W-:Y:S01]  /*9bb0*/  UIADD3 UR6, UR6, 0x2d860, URZ ;  /* 0x0002d86006067890 */ /* 0x000fe2000fffe03f */
[----:B------:R-:W-:Y:S01]  /*9bc0*/  F2FP.F16.F32.PACK_AB R14, R15, R14 ;  /* 0x0000000e0f0e723e */ /* 0x000fe200000000ff */
[-C--:B------:R-:W-:Y:S01]  /*9bd0*/  FMUL.FTZ R89, R89, R5.reuse ;  /* 0x0000000559597220 */ /* 0x080fe20000410000 */
        /* <DEDUP_REMOVED lines=99> */
.L_x_12124:
[----:B------:R-:W-:Y:S06]  /*a210*/  BAR.ARV 0x8, 0x200 ;  /* 0x0208000000007b1d */ /* 0x000fec0000002000 */
[----:B------:R-:W-:Y:S05]  /*a220*/  @!P0 BRA `(.L_x_12136) ;  /* 0x0000000000048947 */ /* 0x000fea0003800000 */
[----:B------:R-:W-:Y:S01]  /*a230*/  BPT.TRAP 0x1 ;  /* 0x000000040000795c */ /* 0x000fe20000300000 */
.L_x_12136:
[----:B------:R-:W-:Y:S01]  /*a240*/  ULEA UR4, UR38, UR41, 0x3 ;  /* 0x0000002926047291 */ /* 0x000fe2000f8e183f */
[----:B------:R-:W-:-:S08]  /*a250*/  SHF.L.U32 R4, R2, 0x1f, RZ ;  /* 0x0000001f02047819 */ /* 0x000fd000000006ff */
[----:B------:R0:W1:Y:S01]  /*a260*/  SYNCS.PHASECHK.TRANS64.TRYWAIT P1, [UR4+0x2d850], R4 ;  /* 0x02d85004ff0075a7 */ /* 0x0000620008020144 */
[----:B------:R-:W-:Y:S05]  /*a270*/  @!P0 BRA `(.L_x_12137) ;  /* 0x0000000000048947 */ /* 0x000fea0003800000 */
[----:B------:R-:W-:Y:S01]  /*a280*/  BPT.TRAP 0x1 ;  /* 0x000000040000795c */ /* 0x000fe20000300000 */
.L_x_12137:
[----:B-1----:R-:W-:Y:S05]  /*a290*/  @P1 BRA `(.L_x_12138) ;  /* 0x0000000000081947 */ /* 0x002fea0003800000 */
[----:B------:R-:W1:Y:S02]  /*a2a0*/  SYNCS.PHASECHK.TRANS64.TRYWAIT P1, [UR4+0x2d850], R4 ;  /* 0x02d85004ff0075a7 */ /* 0x000e640008020144 */
[----:B-1----:R-:W-:Y:S05]  /*a2b0*/  @!P1 BRA `(.L_x_12139) ;  /* 0x0000009400ec9947 */ /* 0x002fea0003800000 */
.L_x_12138:
[----:B------:R-:W-:Y:S01]  /*a2c0*/  UIADD3 UR41, UR41, 0x400, URZ ;  /* 0x0000040029297890 */ /* 0x000fe2000fffe03f */
[----:B------:R-:W-:Y:S01]  /*a2d0*/  WARPGROUP.ARRIVE ;  /* 0x00000000000079c5 */ /* 0x000fe20000000000 */
[----:B------:R-:W-:Y:S01]  /*a2e0*/  ULOP3.LUT UR39, UR39, 0x10000, URZ, 0xfc, !UPT ;  /* 0x0001000027277892 */ /* 0x000fe2000f8efc3f */
[----:B01----:R-:W0:Y:S01]  /*a2f0*/  SHFL.BFLY PT, R4, R3, 0x2, 0x1f ;  /* 0x0c401f0003047f89 */ /* 0x003e2200000e0000 */
[----:B------:R-:W-:Y:S01]  /*a300*/  USHF.R.U32.HI UR41, URZ, 0x4, UR41 ;  /* 0x000000043f297899 */ /* 0x000fe20008011629 */
[----:B------:R-:W-:Y:S01]  /*a310*/  UMOV UR9, 0x40000040 ;  /* 0x4000004000097882 */ /* 0x000fe20000000000 */
[----:B------:R-:W-:Y:S02]  /*a320*/  UMOV UR11, 0x80000020 ;  /* 0x80000020000b7882 */ /* 0x000fe40000000000 */
        /* <DEDUP_REMOVED lines=10> */
[----:B------:R-:W-:Y:S01]  /*a3d0*/  MOV R3, 0xff800000 ;  /* 0xff80000000037802 */ /* 0x000fe20000000f00 */
[----:B------:R-:W-:Y:S01]  /*a3e0*/  UMOV UR9, 0x40000040 ;  /* 0x4000004000097882 */ /* 0x000fe20000000000 */
[----:B------:R-:W-:Y:S01]  /*a3f0*/  UMOV UR11, 0x80000020 ;  /* 0x80000020000b7882 */ /* 0x000fe20000000000 */
[----:B------:R-:W0:Y:S01]  /*a400*/  SHFL.BFLY PT, R4, R5, 0x1, 0x1f ;  /* 0x0c201f0005047f89 */ /* 0x000e2200000e0000 */
[----:B-1----:R-:W-:Y:S01]  /*a410*/  FADD.FTZ R9, R9, R0 ;  /* 0x0000000009097221 */ /* 0x002fe20000010000 */
[----:B------:R-:W-:-:S04]  /*a420*/  IMAD.MOV.U32 R0, RZ, RZ, -0x800000 ;  /* 0xff800000ff007424 */ /* 0x000fc800078e00ff */
[----:B------:R-:W1:Y:S01]  /*a430*/  SHFL.BFLY PT, R10, R9, 0x1, 0x1f ;  /* 0x0c201f00090a7f89 */ /* 0x000e6200000e0000 */
[----:B0-----:R-:W-:Y:S01]  /*a440*/  FADD.FTZ R14, R5, R4 ;  /* 0x00000004050e7221 */ /* 0x001fe20000010000 */
[----:B------:R-:W-:-:S04]  /*a450*/  IMAD.MOV.U32 R4, RZ, RZ, RZ ;  /* 0x000000ffff047224 */ /* 0x000fc800078e00ff */
[----:B------:R-:W-:Y:S01]  /*a460*/  FSETP.NE.FTZ.AND P1, PT, R14, RZ, PT ;  /* 0x000000ff0e00720b */ /* 0x000fe20003f35000 */
[----:B-1----:R-:W-:Y:S01]  /*a470*/  FADD.FTZ R15, R9, R10 ;  /* 0x0000000a090f7221 */ /* 0x002fe20000010000 */
[----:B------:R-:W-:-:S04]  /*a480*/  IMAD.MOV.U32 R10, RZ, RZ, RZ ;  /* 0x000000ffff0a7224 */ /* 0x000fc800078e00ff */
        /* <DEDUP_REMOVED lines=59> */
.L_x_12140:
        /* <DEDUP_REMOVED lines=60> */
.L_x_12104:
[----:B------:R-:W3:Y:S08]  /*ac00*/  S2UR UR42, SR_CgaCtaId ;  /* 0x00000000002a79c3 */ /* 0x000ef00000008800 */
[----:B------:R-:W-:Y:S06]  /*ac10*/  BAR.SYNC.DEFER_BLOCKING 0x5, 0x200 ;  /* 0x0148000000007b1d */ /* 0x000fec0000010000 */
[----:B------:R-:W-:Y:S01]  /*ac20*/  UMOV UR41, 0x400 ;  /* 0x0000040000297882 */ /* 0x000fe20000000000 */
[----:B------:R-:W-:Y:S01]  /*ac30*/  BSSY B0, `(.L_x_12141) ;  /* 0x0000287000007945 */ /* 0x000fe20003800000 */
[----:B---3--:R-:W-:-:S09]  /*ac40*/  ULEA UR41, UR42, UR41, 0x18 ;  /* 0x000000292a297291 */ /* 0x008fd2000f8ec03f */
[----:B--2---:R-:W2:Y:S01]  /*ac50*/  LDS.128 R4, [UR41+0x2d8d0] ;  /* 0x02d8d029ff047984 */ /* 0x004ea20008000c00 */
[----:B------:R-:W-:Y:S06]  /*ac60*/  BAR.ARV 0x4, 0x200 ;  /* 0x0108000000007b1d */ /* 0x000fec0000002000 */
[----:B------:R-:W-:Y:S05]  /*ac70*/  @P0 BRA `(.L_x_12142) ;  /* 0x0000001c006c0947 */ /* 0x000fea0003800000 */
[----:B-1----:R-:W3:Y:S01]  /*ac80*/  LDL R8, [R1+0x40] ;  /* 0x0000400001087983 */ /* 0x002ee20000100800 */
[----:B------:R-:W1:Y:S03]  /*ac90*/  S2UR UR6, SR_SWINHI ;  /* 0x00000000000679c3 */ /* 0x000e660000002f00 */
[----:B------:R-:W4:Y:S01]  /*aca0*/  LDL R48, [R1+0x14] ;  /* 0x0000140001307983 */ /* 0x000f220000100800 */
[----:B------:R-:W-:Y:S01]  /*acb0*/  UMOV UR4, UR41 ;  /* 0x0000002900047c82 */ /* 0x000fe20008000000 */
[----:B-1----:R-:W-:Y:S01]  /*acc0*/  UMOV UR5, UR6 ;  /* 0x0000000600057c82 */ /* 0x002fe20008000000 */
[----:B------:R-:W-:Y:S02]  /*acd0*/  IMAD.U32 R32, RZ, RZ, UR4 ;  /* 0x00000004ff207e24 */ /* 0x000fe4000f8e00ff */
[----:B------:R-:W-:Y:S01]  /*ace0*/  IMAD.U32 R33, RZ, RZ, UR5 ;  /* 0x00000005ff217e24 */ /* 0x000fe2000f8e00ff */
[----:B------:R-:W-:Y:S01]  /*acf0*/  ULDC.64 UR4, c[0x0][0xc08] ;  /* 0x0003020000047ab9 */ /* 0x000fe20000000a00 */
[----:B------:R-:W-:Y:S01]  /*ad00*/  BAR.SYNC.DEFER_BLOCKING 0x1, 0x180 ;  /* 0x0046000000007b1d */ /* 0x000fe20000010000 */
[----:B---3--:R-:W-:-:S03]  /*ad10*/  IMAD.WIDE R8, R8, 0x2, R32 ;  /* 0x0000000208087825 */ /* 0x008fc600078e0220 */
[----:B------:R-:W-:-:S04]  /*ad20*/  IADD3 R39, P1, R8, 0x6000, RZ ;  /* 0x0000600008277810 */ /* 0x000fc80007f3e0ff */
[----:B--2---:R-:W-:Y:S02]  /*ad30*/  LOP3.LUT R4, R39, 0x180, RZ, 0xc0, !PT ;  /* 0x0000018027047812 */ /* 0x004fe400078ec0ff */
[C---:B------:R-:W-:Y:S02]  /*ad40*/  IADD3 R35, P3, R8.reuse, 0x3000, RZ ;  /* 0x0000300008237810 */ /* 0x040fe40007f7e0ff */
[----:B------:R-:W-:Y:S02]  /*ad50*/  IADD3 R41, P0, R8, 0x6020, RZ ;  /* 0x0000602008297810 */ /* 0x000fe40007f1e0ff */
[----:B------:R-:W-:Y:S02]  /*ad60*/  SHF.R.U64 R4, R4, 0x3, RZ ;  /* 0x0000000304047819 */ /* 0x000fe400000012ff */
[C---:B0-----:R-:W-:Y:S02]  /*ad70*/  LOP3.LUT R11, R8.reuse, 0x180, RZ, 0xc0, !PT ;  /* 0x00000180080b7812 */ /* 0x041fe400078ec0ff */
[----:B------:R-:W-:-:S02]  /*ad80*/  IADD3 R31, P4, R8, 0x20, RZ ;  /* 0x00000020081f7810 */ /* 0x000fc40007f9e0ff */
[----:B------:R-:W-:Y:S02]  /*ad90*/  LOP3.LUT R26, R35, 0x180, RZ, 0xc0, !PT ;  /* 0x00000180231a7812 */ /* 0x000fe400078ec0ff */
[----:B------:R-:W-:Y:S02]  /*ada0*/  LOP3.LUT R10, R41, 0x180, RZ, 0xc0, !PT ;  /* 0x00000180290a7812 */ /* 0x000fe400078ec0ff */
[----:B------:R-:W-:Y:S02]  /*adb0*/  LOP3.LUT R12, R4, R39, RZ, 0x3c, !PT ;  /* 0x00000027040c7212 */ /* 0x000fe400078e3cff */
[----:B------:R-:W-:Y:S02]  /*adc0*/  IADD3 R37, P2, R8, 0x3020, RZ ;  /* 0x0000302008257810 */ /* 0x000fe40007f5e0ff */
[----:B------:R-:W-:Y:S02]  /*add0*/  SHF.R.U64 R11, R11, 0x3, RZ ;  /* 0x000000030b0b7819 */ /* 0x000fe400000012ff */
[----:B------:R-:W-:-:S02]  /*ade0*/  LOP3.LUT R4, R31, 0x180, RZ, 0xc0, !PT ;  /* 0x000001801f047812 */ /* 0x000fc400078ec0ff */
[----:B------:R-:W-:Y:S02]  /*adf0*/  SHF.R.U64 R26, R26, 0x3, RZ ;  /* 0x000000031a1a7819 */ /* 0x000fe400000012ff */
[----:B------:R-:W-:Y:S02]  /*ae00*/  SHF.R.U64 R10, R10, 0x3, RZ ;  /* 0x000000030a0a7819 */ /* 0x000fe400000012ff */
[----:B------:R-:W-:Y:S02]  /*ae10*/  LOP3.LUT R8, R11, R8, RZ, 0x3c, !PT ;  /* 0x000000080b087212 */ /* 0x000fe400078e3cff */
[----:B------:R-:W-:Y:S02]  /*ae20*/  LOP3.LUT R14, R37, 0x180, RZ, 0xc0, !PT ;  /* 0x00000180250e7812 */ /* 0x000fe400078ec0ff */
[----:B------:R-:W-:Y:S01]  /*ae30*/  SHF.R.U64 R4, R4, 0x3, RZ ;  /* 0x0000000304047819 */ /* 0x000fe200000012ff */
[--C-:B------:R-:W-:Y:S01]  /*ae40*/  IMAD.X R25, RZ, RZ, R9.reuse, P0 ;  /* 0x000000ffff197224 */ /* 0x100fe200000e0609 */
[----:B------:R-:W-:Y:S01]  /*ae50*/  LOP3.LUT R26, R26, R35, RZ, 0x3c, !PT ;  /* 0x000000231a1a7212 */ /* 0x000fe200078e3cff */
[--C-:B------:R-:W-:Y:S01]  /*ae60*/  IMAD.X R27, RZ, RZ, R9.reuse, P3 ;  /* 0x000000ffff1b7224 */ /* 0x100fe200018e0609 */
[----:B------:R-:W-:Y:S01]  /*ae70*/  LOP3.LUT R24, R10, R41, RZ, 0x3c, !PT ;  /* 0x000000290a187212 */ /* 0x000fe200078e3cff */
[--C-:B------:R-:W-:Y:S01]  /*ae80*/  IMAD.X R29, RZ, RZ, R9.reuse, P4 ;  /* 0x000000ffff1d7224 */ /* 0x100fe200020e0609 */
[----:B------:R-:W0:Y:S01]  /*ae90*/  LDC.64 R34, c[0x0][0xc00] ;  /* 0x00030000ff227b82 */ /* 0x000e220000000a00 */
[--C-:B------:R-:W-:Y:S01]  /*aea0*/  IMAD.X R13, RZ, RZ, R9.reuse, P1 ;  /* 0x000000ffff0d7224 */ /* 0x100fe200008e0609 */
[----:B------:R-:W-:Y:S01]  /*aeb0*/  MOV R30, R8 ;  /* 0x00000008001e7202 */ /* 0x000fe20000000f00 */
[----:B------:R-:W-:Y:S01]  /*aec0*/  IMAD.X R15, RZ, RZ, R9, P2 ;  /* 0x000000ffff0f7224 */ /* 0x000fe200010e0609 */
[----:B------:R-:W-:-:S02]  /*aed0*/  SHF.R.U64 R14, R14, 0x3, RZ ;  /* 0x000000030e0e7819 */ /* 0x000fc400000012ff */
[----:B------:R-:W-:Y:S02]  /*aee0*/  LOP3.LUT R28, R4, R31, RZ, 0x3c, !PT ;  /* 0x0000001f041c7212 */ /* 0x000fe400078e3cff */
[----:B------:R-:W-:Y:S02]  /*aef0*/  F2FP.F16.F32.PACK_AB R8, R21, R20 ;  /* 0x000000141508723e */ /* 0x000fe400000000ff */
[----:B------:R-:W-:Y:S02]  /*af00*/  F2FP.F16.F32.PACK_AB R9, R91, R90 ;  /* 0x0000005a5b09723e */ /* 0x000fe400000000ff */
[----:B------:R-:W-:Y:S02]  /*af10*/  F2FP.F16.F32.PACK_AB R10, R93, R92 ;  /* 0x0000005c5d0a723e */ /* 0x000fe400000000ff */
[----:B------:R-:W-:Y:S02]  /*af20*/  F2FP.F16.F32.PACK_AB R11, R95, R94 ;  /* 0x0000005e5f0b723e */ /* 0x000fe400000000ff */
[----:B------:R-:W-:-:S02]  /*af30*/  MOV R38, R24 ;  /* 0x0000001800267202 */ /* 0x000fc40000000f00 */
[----:B------:R-:W-:Y:S02]  /*af40*/  MOV R4, R26 ;  /* 0x0000001a00047202 */ /* 0x000fe40000000f00 */
[----:B------:R-:W-:Y:S02]  /*af50*/  LOP3.LUT R14, R14, R37, RZ, 0x3c, !PT ;  /* 0x000000250e0e7212 */ /* 0x000fe400078e3cff */
[----:B------:R-:W-:Y:S01]  /*af60*/  MOV R41, R28 ;  /* 0x0000001c00297202 */ /* 0x000fe20000000f00 */
[----:B------:R1:W-:Y:S01]  /*af70*/  STSM.16.M88.4 [R30], R8 ;  /* 0x000000081e007844 */ /* 0x0003e20000000200 */
[----:B------:R-:W-:Y:S01]  /*af80*/  F2FP.F16.F32.PACK_AB R24, R97, R96 ;  /* 0x000000606118723e */ /* 0x000fe200000000ff */
[----:B------:R-:W2:Y:S01]  /*af90*/  LDC.64 R36, c[0x0][0xc00] ;  /* 0x00030000ff247b82 */ /* 0x000ea20000000a00 */
[----:B------:R-:W-:Y:S02]  /*afa0*/  F2FP.F16.F32.PACK_AB R25, R99, R98 ;  /* 0x000000626319723e */ /* 0x000fe400000000ff */
[----:B------:R-:W-:-:S02]  /*afb0*/  F2FP.F16.F32.PACK_AB R26, R101, R100 ;  /* 0x00000064651a723e */ /* 0x000fc400000000ff */
[----:B------:R-:W-:Y:S02]  /*afc0*/  F2FP.F16.F32.PACK_AB R27, R103, R102 ;  /* 0x00000066671b723e */ /* 0x000fe400000000ff */
[----:B------:R-:W-:Y:S02]  /*afd0*/  F2FP.F16.F32.PACK_AB R28, R105, R104 ;  /* 0x00000068691c723e */ /* 0x000fe400000000ff */
[----:B------:R-:W-:Y:S02]  /*afe0*/  F2FP.F16.F32.PACK_AB R29, R107, R106 ;  /* 0x0000006a6b1d723e */ /* 0x000fe400000000ff */
[----:B------:R-:W-:Y:S01]  /*aff0*/  F2FP.F16.F32.PACK_AB R31, R111, R110 ;  /* 0x0000006e6f1f723e */ /* 0x000fe200000000ff */
[----:B------:R3:W-:Y:S01]  /*b000*/  STSM.16.M88.4 [R41], R24 ;  /* 0x0000001829007844 */ /* 0x0007e20000000200 */
[----:B------:R-:W-:Y:S02]  /*b010*/  MOV R39, R12 ;  /* 0x0000000c00277202 */ /* 0x000fe40000000f00 */
[----:B-1----:R-:W-:-:S02]  /*b020*/  F2FP.F16.F32.PACK_AB R30, R109, R108 ;  /* 0x0000006c6d1e723e */ /* 0x002fc400000000ff */
        /* <DEDUP_REMOVED lines=9> */
[----:B---3--:R-:W-:Y:S02]  /*b0c0*/  F2FP.F16.F32.PACK_AB R24, R129, R128 ;  /* 0x000000808118723e */ /* 0x008fe400000000ff */
[----:B------:R-:W-:Y:S02]  /*b0d0*/  F2FP.F16.F32.PACK_AB R25, R131, R130 ;  /* 0x000000828319723e */ /* 0x000fe400000000ff */
[----:B------:R-:W-:-:S02]  /*b0e0*/  F2FP.F16.F32.PACK_AB R26, R133, R132 ;  /* 0x00000084851a723e */ /* 0x000fc400000000ff */
[----:B------:R-:W-:Y:S01]  /*b0f0*/  F2FP.F16.F32.PACK_AB R27, R135, R134 ;  /* 0x00000086871b723e */ /* 0x000fe200000000ff */
[----:B------:R1:W-:Y:S04]  /*b100*/  STSM.16.M88.4 [R4], R28 ;  /* 0x0000001c04007844 */ /* 0x0003e80000000200 */
[----:B------:R3:W-:Y:S04]  /*b110*/  STSM.16.M88.4 [R40], R8 ;  /* 0x0000000828007844 */ /* 0x0007e80000000200 */
[----:B------:R4:W-:Y:S04]  /*b120*/  STSM.16.M88.4 [R39], R12 ;  /* 0x0000000c27007844 */ /* 0x0009e80000000200 */
[----:B------:R4:W-:Y:S01]  /*b130*/  STSM.16.M88.4 [R38], R24 ;  /* 0x0000001826007844 */ /* 0x0009e20000000200 */
[----:B0-----:R-:W-:-:S04]  /*b140*/  ISETP.NE.U32.AND P0, PT, R34, RZ, PT ;  /* 0x000000ff2200720c */ /* 0x001fc80003f05070 */
[----:B------:R-:W-:Y:S01]  /*b150*/  ISETP.NE.AND.EX P0, PT, R35, RZ, PT, P0 ;  /* 0x000000ff2300720c */ /* 0x000fe20003f05300 */
[----:B-1----:R-:W-:Y:S02]  /*b160*/  IMAD.MOV.U32 R4, RZ, RZ, RZ ;  /* 0x000000ffff047224 */ /* 0x002fe400078e00ff */
[----:B--2---:R-:W-:Y:S01]  /*b170*/  IMAD.WIDE R28, R148, 0x4, R36 ;  /* 0x00000004941c7825 */ /* 0x004fe200078e0224 */
[----:B------:R-:W-:Y:S01]  /*b180*/  BAR.SYNC.DEFER_BLOCKING 0x1, 0x180 ;  /* 0x0046000000007b1d */ /* 0x000fe20000010000 */
[----:B------:R-:W-:-:S07]  /*b190*/  ISETP.NE.U32.AND P1, PT, RZ, UR4, PT ;  /* 0x00000004ff007c0c */ /* 0x000fce000bf25070 */
[----:B---3--:R-:W0:Y:S08]  /*b1a0*/  LDC R10, c[0x0][0xad4] ;  /* 0x0002b500ff0a7b82 */ /* 0x008e300000000800 */
[----:B------:R-:W1:Y:S08]  /*b1b0*/  LDC R40, c[0x0][0xbe8] ;  /* 0x0002fa00ff287b82 */ /* 0x000e700000000800 */
[----:B----4-:R-:W2:Y:S01]  /*b1c0*/  LDC.64 R14, c[0x0][0xba8] ;  /* 0x0002ea00ff0e7b82 */ /* 0x010ea20000000a00 */
[----:B------:R-:W3:Y:S01]  /*b1d0*/  @P0 LDG.E R4, desc[UR36][R28.64] ;  /* 0x000000241c040981 */ /* 0x000ee2000c1e1900 */
[----:B------:R-:W-:-:S13]  /*b1e0*/  ISETP.NE.AND.EX P1, PT, RZ, UR5, PT, P1 ;  /* 0x00000005ff007c0c */ /* 0x000fda000bf25310 */
[----:B------:R-:W-:-:S04]  /*b1f0*/  @P1 LEA R8, P2, R148, UR4, 0x2 ;  /* 0x0000000494081c11 */ /* 0x000fc8000f8410ff */
[----:B------:R-:W-:Y:S02]  /*b200*/  @P1 LEA.HI.X R9, R148, UR5, R152, 0x2, P2 ;  /* 0x0000000594091c11 */ /* 0x000fe400090f1498 */
        /* <DEDUP_REMOVED lines=17> */
[----:B------:R2:W4:Y:S01]  /*b320*/  LDC.64 R12, c[0x0][R24+0x228] ;  /* 0x00008a00180c7b82 */ /* 0x0005220000000a00 */
[----:B0-----:R-:W-:Y:S02]  /*b330*/  IMAD R9, R9, R148, RZ ;  /* 0x0000009409097224 */ /* 0x001fe400078e02ff */
[-C--:B-1----:R-:W-:Y:S02]  /*b340*/  IMAD R37, R11, R150.reuse, RZ ;  /* 0x000000960b257224 */ /* 0x082fe400078e02ff */
[----:B------:R-:W-:Y:S02]  /*b350*/  IMAD R39, R8, R25, R9 ;  /* 0x0000001908277224 */ /* 0x000fe400078e0209 */
[----:B------:R-:W-:Y:S01]  /*b360*/  IMAD.WIDE.U32 R10, R10, R150, RZ ;  /* 0x000000960a0a7225 */ /* 0x000fe200078e00ff */
[----:B--2---:R-:W0:Y:S03]  /*b370*/  LDC.64 R24, c[0x0][R24+0x210] ;  /* 0x0000840018187b82 */ /* 0x004e260000000a00 */
[----:B------:R-:W-:-:S04]  /*b380*/  IMAD.WIDE.U32 R8, R8, R148, RZ ;  /* 0x0000009408087225 */ /* 0x000fc800078e00ff */
[----:B------:R-:W-:Y:S01]  /*b390*/  IMAD.IADD R27, R147, 0x1, R136 ;  /* 0x00000001931b7824 */ /* 0x000fe200078e0288 */
[----:B------:R-:W-:Y:S01]  /*b3a0*/  SEL R35, R48, RZ, P3 ;  /* 0x000000ff30237207 */ /* 0x000fe20001800000 */
[----:B------:R-:W-:Y:S01]  /*b3b0*/  IMAD.IADD R30, R11, 0x1, R37 ;  /* 0x000000010b1e7824 */ /* 0x000fe200078e0225 */
[----:B------:R-:W1:Y:S01]  /*b3c0*/  @!P3 LDC R14, c[0x0][0xb50] ;  /* 0x0002d400ff0ebb82 */ /* 0x000e620000000800 */
[----:B------:R-:W-:Y:S02]  /*b3d0*/  IMAD.IADD R11, R9, 0x1, R39 ;  /* 0x00000001090b7824 */ /* 0x000fe400078e0227 */
[----:B------:R-:W-:Y:S02]  /*b3e0*/  IMAD.MOV.U32 R9, RZ, RZ, R27 ;  /* 0x000000ffff097224 */ /* 0x000fe400078e001b */
[-C--:B----4-:R-:W-:Y:S02]  /*b3f0*/  IMAD R37, R13, R35.reuse, RZ ;  /* 0x000000230d257224 */ /* 0x090fe400078e02ff */
[----:B------:R-:W-:Y:S01]  /*b400*/  IMAD.WIDE.U32 R12, R12, R35, RZ ;  /* 0x000000230c0c7225 */ /* 0x000fe200078e00ff */
[----:B------:R-:W2:Y:S03]  /*b410*/  @!P3 LDC R15, c[0x0][0xb54] ;  /* 0x0002d500ff0fbb82 */ /* 0x000ea60000000800 */
[----:B------:R-:W-:Y:S01]  /*b420*/  IMAD.IADD R37, R13, 0x1, R37 ;  /* 0x000000010d257824 */ /* 0x000fe200078e0225 */
[--C-:B---3--:R-:W-:Y:S01]  /*b430*/  IADD3 R10, P2, P5, R8, R10, R4.reuse ;  /* 0x0000000a080a7210 */ /* 0x108fe20007d5e004 */
        /* <DEDUP_REMOVED lines=21> */
.L_x_12143:
[----:B------:R-:W2:Y:S01]  /*b590*/  LDL R13, [R1+0x3c] ;  /* 0x00003c00010d7983 */ /* 0x000ea20000100800 */
[----:B------:R-:W0:Y:S03]  /*b5a0*/  S2R R8, SR_TID.X ;  /* 0x0000000000087919 */ /* 0x000e260000002100 */
[----:B------:R-:W-:Y:S04]  /*b5b0*/  SHFL.IDX PT, R9, R15, RZ, 0x1c1f ;  /* 0x001c1fff0f097589 */ /* 0x000fe800000e0000 */
[----:B------:R-:W-:Y:S04]  /*b5c0*/  SHFL.IDX PT, R10, R14, 0x1, 0x1c1f ;  /* 0x003c1f000e0a7f89 */ /* 0x000fe800000e0000 */
[----:B------:R-:W-:Y:S01]  /*b5d0*/  SHFL.IDX PT, R11, R15, 0x1, 0x1c1f ;  /* 0x003c1f000f0b7f89 */ /* 0x000fe200000e0000 */
[----:B0-----:R-:W-:-:S05]  /*b5e0*/  VIADD R24, R8, 0xffffff80 ;  /* 0xffffff8008187836 */ /* 0x001fca0000000000 */
[----:B------:R-:W-:-:S04]  /*b5f0*/  SHF.R.S32.HI R12, RZ, 0x1f, R24 ;  /* 0x0000001fff0c7819 */ /* 0x000fc80000011418 */
[----:B------:R-:W-:Y:S01]  /*b600*/  LEA.HI R12, R12, R24, RZ, 0x7 ;  /* 0x000000180c0c7211 */ /* 0x000fe200078f38ff */
[----:B------:R-:W0:Y:S03]  /*b610*/  SHFL.IDX PT, R8, R14, RZ, 0x1c1f ;  /* 0x001c1fff0e087589 */ /* 0x000e2600000e0000 */
[----:B------:R-:W-:Y:S01]  /*b620*/  LOP3.LUT R12, R12, 0xffffff80, RZ, 0xc0, !PT ;  /* 0xffffff800c0c7812 */ /* 0x000fe200078ec0ff */
[----:B-----5:R-:W-:-:S04]  /*b630*/  IMAD R42, R31, R40, RZ ;  /* 0x000000281f2a7224 */ /* 0x020fc800078e02ff */
[----:B------:R-:W-:-:S05]  /*b640*/  IMAD.IADD R12, R24, 0x1, -R12 ;  /* 0x00000001180c7824 */ /* 0x000fca00078e0a0c */
[----:B------:R-:W-:Y:S02]  /*b650*/  LOP3.LUT P0, RZ, R12, 0x3, RZ, 0xc0, !PT ;  /* 0x000000030cff7812 */ /* 0x000fe4000780c0ff */
[----:B--2---:R-:W-:-:S05]  /*b660*/  IADD3 R25, R13, R136, RZ ;  /* 0x000000880d197210 */ /* 0x004fca0007ffe0ff */
        /* <DEDUP_REMOVED lines=17> */
[----:B0-----:R-:W-:Y:S01]  /*b780*/  IMAD R3, R44, 0x20, R149 ;  /* 0x000000202c037824 */ /* 0x001fe200078e0295 */
[----:B------:R-:W-:-:S03]  /*b790*/  SHF.R.S32.HI R46, RZ, 0x1f, R47 ;  /* 0x0000001fff2e7819 */ /* 0x000fc6000001142f */
[----:B------:R-:W-:Y:S01]  /*b7a0*/  IMAD.WIDE R32, R3, 0x2, R32 ;  /* 0x0000000203207825 */ /* 0x000fe200078e0220 */
[----:B------:R-:W-:Y:S02]  /*b7b0*/  LEA.HI R46, R46, R47, RZ, 0x2 ;  /* 0x0000002f2e2e7211 */ /* 0x000fe400078f10ff */
[----:B------:R-:W-:Y:S01]  /*b7c0*/  IADD3 R3, P5, R32, 0x7800, RZ ;  /* 0x0000780020037810 */ /* 0x000fe20007fbe0ff */
[----:B------:R-:W-:Y:S01]  /*b7d0*/  IMAD R41, R41, UR4, RZ ;  /* 0x0000000429297c24 */ /* 0x000fe2000f8e02ff */
[----:B------:R-:W-:Y:S02]  /*b7e0*/  LOP3.LUT R46, R46, 0xfffffffc, RZ, 0xc0, !PT ;  /* 0xfffffffc2e2e7812 */ /* 0x000fe400078ec0ff */
[----:B------:R-:W-:Y:S01]  /*b7f0*/  LOP3.LUT R0, R3, 0x180, RZ, 0xc0, !PT ;  /* 0x0000018003007812 */ /* 0x000fe200078ec0ff */
[----:B------:R-:W-:Y:S01]  /*b800*/  IMAD R41, R4, UR5, R41 ;  /* 0x0000000504297c24 */ /* 0x000fe2000f8e0229 */
[----:B------:R-:W-:Y:S01]  /*b810*/  IADD3 R13, P0, R32, 0x1800, RZ ;  /* 0x00001800200d7810 */ /* 0x000fe20007f1e0ff */
[----:B------:R-:W-:Y:S01]  /*b820*/  IMAD.IADD R46, R47, 0x1, -R46 ;  /* 0x000000012f2e7824 */ /* 0x000fe200078e0a2e */
[----:B------:R-:W-:Y:S01]  /*b830*/  SHF.R.U64 R0, R0, 0x3, RZ ;  /* 0x0000000300007819 */ /* 0x000fe200000012ff */
[----:B------:R-:W-:Y:S01]  /*b840*/  IMAD.WIDE.U32 R20, R4, UR4, RZ ;  /* 0x0000000404147c25 */ /* 0x000fe2000f8e00ff */
[----:B------:R-:W-:Y:S01]  /*b850*/  ULDC.64 UR4, c[0x0][0xae8] ;  /* 0x0002ba0000047ab9 */ /* 0x000fe20000000a00 */
[----:B------:R-:W-:-:S02]  /*b860*/  IADD3 R25, P1, R32, 0x3000, RZ ;  /* 0x0000300020197810 */ /* 0x000fc40007f3e0ff */
[----:B------:R-:W-:Y:S01]  /*b870*/  LOP3.LUT R36, R0, R3, RZ, 0x3c, !PT ;  /* 0x0000000300247212 */ /* 0x000fe200078e3cff */
[----:B------:R-:W-:Y:S01]  /*b880*/  IMAD R3, R46, 0x60, R44 ;  /* 0x000000602e037824 */ /* 0x000fe200078e022c */
[----:B------:R-:W-:Y:S01]  /*b890*/  IADD3 R21, R21, R41, RZ ;  /* 0x0000002915157210 */ /* 0x000fe20007ffe0ff */
[----:B------:R-:W-:Y:S01]  /*b8a0*/  IMAD.X R37, RZ, RZ, R33, P5 ;  /* 0x000000ffff257224 */ /* 0x000fe200028e0621 */
[----:B------:R-:W-:Y:S01]  /*b8b0*/  IADD3 R29, P2, R32, 0x4800, RZ ;  /* 0x00004800201d7810 */ /* 0x000fe20007f5e0ff */
[----:B------:R-:W-:Y:S01]  /*b8c0*/  IMAD.IADD R4, R136, 0x1, R3 ;  /* 0x0000000188047824 */ /* 0x000fe200078e0203 */
[----:B------:R-:W-:Y:S01]  /*b8d0*/  IADD3 R35, P3, R32, 0x6000, RZ ;  /* 0x0000600020237810 */ /* 0x000fe20007f7e0ff */
[----:B------:R-:W-:Y:S01]  /*b8e0*/  IMAD.WIDE.U32 R20, R150, UR4, R20 ;  /* 0x0000000496147c25 */ /* 0x000fe2000f8e0014 */
[----:B------:R-:W-:Y:S01]  /*b8f0*/  SHF.R.S32.HI R41, RZ, 0x1f, R148 ;  /* 0x0000001fff297819 */ /* 0x000fe20000011494 */
[----:B------:R-:W5:Y:S01]  /*b900*/  LD.E.128 R36, desc[UR36][R36.64] ;  /* 0x0000002424247980 */ /* 0x000f62000c101d00 */
[----:B------:R-:W-:Y:S01]  /*b910*/  LOP3.LUT R12, R13, 0x180, RZ, 0xc0, !PT ;  /* 0x000001800d0c7812 */ /* 0x000fe200078ec0ff */
[----:B--2---:R-:W-:Y:S01]  /*b920*/  @P4 IMAD.HI.U32 R0, R4, R43, RZ ;  /* 0x0000002b04004227 */ /* 0x004fe200078e00ff */
[----:B------:R-:W-:-:S02]  /*b930*/  LOP3.LUT R24, R25, 0x180, RZ, 0xc0, !PT ;  /* 0x0000018019187812 */ /* 0x000fc400078ec0ff */
[----:B------:R-:W-:Y:S01]  /*b940*/  LOP3.LUT R28, R29, 0x180, RZ, 0xc0, !PT ;  /* 0x000001801d1c7812 */ /* 0x000fe200078ec0ff */
[----:B------:R-:W-:Y:S01]  /*b950*/  IMAD R21, R150, UR5, R21 ;  /* 0x0000000596157c24 */ /* 0x000fe2000f8e0215 */
[----:B------:R-:W-:Y:S01]  /*b960*/  LOP3.LUT R34, R35, 0x180, RZ, 0xc0, !PT ;  /* 0x0000018023227812 */ /* 0x000fe200078ec0ff */
[----:B------:R-:W-:Y:S01]  /*b970*/  ULDC.64 UR4, c[0x0][0xaf0] ;  /* 0x0002bc0000047ab9 */ /* 0x000fe20000000a00 */
[----:B------:R-:W-:Y:S01]  /*b980*/  LOP3.LUT R9, R32, 0x180, RZ, 0xc0, !PT ;  /* 0x0000018020097812 */ /* 0x000fe200078ec0ff */
[----:B------:R-:W-:Y:S01]  /*b990*/  IMAD.MOV.U32 R3, RZ, RZ, R4 ;  /* 0x000000ffff037224 */ /* 0x000fe200078e0004 */
[----:B---3--:R-:W-:Y:S01]  /*b9a0*/  @P4 SHF.R.U32.HI R3, RZ, R45, R0 ;  /* 0x0000002dff034219 */ /* 0x008fe20000011600 */
[----:B------:R-:W-:Y:S01]  /*b9b0*/  IMAD R41, R41, UR4, RZ ;  /* 0x0000000429297c24 */ /* 0x000fe2000f8e02ff */
[----:B------:R-:W-:Y:S02]  /*b9c0*/  SHF.R.U64 R12, R12, 0x3, RZ ;  /* 0x000000030c0c7819 */ /* 0x000fe400000012ff */
[----:B------:R-:W-:-:S02]  /*b9d0*/  SHF.R.U64 R24, R24, 0x3, RZ ;  /* 0x0000000318187819 */ /* 0x000fc400000012ff */
[----:B------:R-:W-:Y:S02]  /*b9e0*/  SHF.R.U64 R28, R28, 0x3, RZ ;  /* 0x000000031c1c7819 */ /* 0x000fe400000012ff */
[----:B------:R-:W-:Y:S02]  /*b9f0*/  SHF.R.U64 R34, R34, 0x3, RZ ;  /* 0x0000000322227819 */ /* 0x000fe400000012ff */
[----:B------:R-:W-:Y:S01]  /*ba00*/  SHF.R.U64 R9, R9, 0x3, RZ ;  /* 0x0000000309097819 */ /* 0x000fe200000012ff */
[C---:B------:R-:W-:Y:S01]  /*ba10*/  IMAD R41, R148.reuse, UR5, R41 ;  /* 0x0000000594297c24 */ /* 0x040fe2000f8e0229 */
[----:B------:R-:W-:Y:S01]  /*ba20*/  SHF.R.S32.HI R0, RZ, 0x1f, R3 ;  /* 0x0000001fff007819 */ /* 0x000fe20000011403 */
[----:B------:R-:W-:Y:S01]  /*ba30*/  IMAD.WIDE.U32 R20, R148, UR4, R20 ;  /* 0x0000000494147c25 */ /* 0x000fe2000f8e0014 */
[----:B------:R-:W-:Y:S01]  /*ba40*/  LOP3.LUT R12, R12, R13, RZ, 0x3c, !PT ;  /* 0x0000000d0c0c7212 */ /* 0x000fe200078e3cff */
        /* <DEDUP_REMOVED lines=12> */
[----:B------:R-:W-:Y:S01]  /*bb10*/  IMAD.IADD R21, R21, 0x1, R41 ;  /* 0x0000000115157824 */ /* 0x000fe200078e0229 */
[----:B------:R-:W5:Y:S01]  /*bb20*/  LD.E.128 R24, desc[UR36][R24.64] ;  /* 0x0000002418187980 */ /* 0x000f62000c101d00 */
[----:B------:R-:W-:Y:S02]  /*bb30*/  IMAD R0, R0, UR4, RZ ;  /* 0x0000000400007c24 */ /* 0x000fe4000f8e02ff */
[----:B------:R-:W-:Y:S01]  /*bb40*/  IMAD R41, R40, R43, R4 ;  /* 0x0000002b28297224 */ /* 0x000fe200078e0204 */
[----:B------:R-:W5:Y:S01]  /*bb50*/  LD.E.128 R8, desc[UR36][R8.64] ;  /* 0x0000002408087980 */ /* 0x000f62000c101d00 */
[----:B------:R-:W-:-:S03]  /*bb60*/  IMAD R43, R3, UR5, R0 ;  /* 0x00000005032b7c24 */ /* 0x000fc6000f8e0200 */
[----:B------:R-:W5:Y:S01]  /*bb70*/  LD.E.128 R28, desc[UR36][R28.64] ;  /* 0x000000241c1c7980 */ /* 0x000f62000c101d00 */
[----:B------:R-:W-:-:S03]  /*bb80*/  SHF.R.S32.HI R0, RZ, 0x1f, R41 ;  /* 0x0000001fff007819 */ /* 0x000fc60000011429 */
        /* <DEDUP_REMOVED lines=14> */
[----:B------:R-:W-:Y:S01]  /*bc70*/  UIADD3 UR4, UR41, 0x2d820, URZ ;  /* 0x0002d82029047890 */ /* 0x000fe2000fffe03f */
[----:B------:R-:W-:Y:S02]  /*bc80*/  ISETP.GE.AND P0, PT, R43, R42, PT ;  /* 0x0000002a2b00720c */ /* 0x000fe40003f06270 */
[----:B------:R-:W-:Y:S01]  /*bc90*/  IMAD.IADD R3, R21, 0x1, R3 ;  /* 0x0000000115037824 */ /* 0x000fe200078e0203 */
[----:B------:R-:W-:Y:S01]  /*bca0*/  UPRMT UR4, URZ, 0x654, UR4 ;  /* 0x000006543f047896 */ /* 0x000fe20008000004 */
[----:B------:R-:W-:-:S04]  /*bcb0*/  LEA R0, P1, R20, UR6, 0x1 ;  /* 0x0000000614007c11 */ /* 0x000fc8000f8208ff */
[----:B------:R-:W-:Y:S01]  /*bcc0*/  LEA.HI.X R4, R20, UR7, R3, 0x1, P1 ;  /* 0x0000000714047c11 */ /* 0x000fe200088f0c03 */
[----:B0-----:R0:W1:Y:S01]  /*bcd0*/  SHFL.IDX PT, R40, R0, RZ, 0x1c1f ;  /* 0x001c1fff00287589 */ /* 0x00106200000e0000 */
[----:B------:R-:W-:Y:S02]  /*bce0*/  BSSY B1, `(.L_x_12145) ;  /* 0x0000012000017945 */ /* 0x000fe40003800000 */
[----:B------:R-:W-:Y:S01]  /*bcf0*/  SYNCS.ARRIVE.TRANS64.RED.A1T0 RZ, [UR4], RZ ;  /* 0x000000ffffff79a7 */ /* 0x000fe20008100404 */
        /* <DEDUP_REMOVED lines=9> */
[C---:B------:R-:W-:Y:S02]  /*bd90*/  @!P2 LEA R46, P4, R154.reuse, R40, 0x1 ;  /* 0x000000289a2ea211 */ /* 0x040fe400078808ff */
[----:B--2---:R-:W-:Y:S01]  /*bda0*/  @!P0 IMAD.WIDE R20, R149, 0x2, R40 ;  /* 0x0000000295148825 */ /* 0x004fe200078e0228 */
[-C--:B------:R-:W-:Y:S02]  /*bdb0*/  @!P1 LEA.HI.X R45, R153, R41.reuse, R49, 0x1, P3 ;  /* 0x00000029992d9211 */ /* 0x080fe400018f0c31 */
[----:B------:R-:W-:Y:S02]  /*bdc0*/  @!P2 LEA.HI.X R47, R154, R41, R48, 0x1, P4 ;  /* 0x000000299a2fa211 */ /* 0x000fe400020f0c30 */
[----:B-----5:R3:W-:Y:S04]  /*bdd0*/  @!P0 ST.E.128 desc[UR36][R20.64], R8 ;  /* 0x0000000814008985 */ /* 0x0207e8000c101d24 */
[----:B------:R3:W-:Y:S04]  /*bde0*/  @!P1 ST.E.128 desc[UR36][R44.64], R24 ;  /* 0x000000182c009985 */ /* 0x0007e8000c101d24 */
[----:B------:R3:W-:Y:S02]  /*bdf0*/  @!P2 ST.E.128 desc[UR36][R46.64], R32 ;  /* 0x000000202e00a985 */ /* 0x0007e4000c101d24 */
.L_x_12146:
[----:B------:R-:W-:Y:S05]  /*be00*/  BSYNC B1 ;  /* 0x0000000000017941 */ /* 0x000fea0003800000 */
.L_x_12145:
        /* <DEDUP_REMOVED lines=19> */
.L_x_12144:
[----:B0-----:R-:W0:Y:S01]  /*bf40*/  @P4 LDC R0, c[0x0][0xbec] ;  /* 0x0002fb00ff004b82 */ /* 0x001e220000000800 */
[----:B------:R-:W-:Y:S01]  /*bf50*/  ULDC.64 UR4, c[0x0][0xb08] ;  /* 0x0002c20000047ab9 */ /* 0x000fe20000000a00 */
[----:B------:R-:W-:Y:S01]  /*bf60*/  SHF.R.S32.HI R3, RZ, 0x1f, R148 ;  /* 0x0000001fff037819 */ /* 0x000fe20000011494 */
[----:B------:R-:W-:Y:S01]  /*bf70*/  IMAD R41, R41, UR4, RZ ;  /* 0x0000000429297c24 */ /* 0x000fe2000f8e02ff */
[----:B------:R-:W-:Y:S01]  /*bf80*/  ULDC.64 UR6, c[0x0][0xb30] ;  /* 0x0002cc0000067ab9 */ /* 0x000fe20000000a00 */
[C---:B------:R-:W-:Y:S01]  /*bf90*/  IMAD.WIDE.U32 R8, R4.reuse, UR4, RZ ;  /* 0x0000000404087c25 */ /* 0x040fe2000f8e00ff */
[C---:B------:R-:W-:Y:S01]  /*bfa0*/  IADD3 R37, R145.reuse, 0x28, RZ ;  /* 0x0000002891257810 */ /* 0x040fe20007ffe0ff */
[----:B------:R-:W-:Y:S01]  /*bfb0*/  BSSY B1, `(.L_x_12148) ;  /* 0x0000072000017945 */ /* 0x000fe20003800000 */
[----:B------:R-:W1:Y:S01]  /*bfc0*/  @P4 LDC R13, c[0x0][0xbf0] ;  /* 0x0002fc00ff0d4b82 */ /* 0x000e620000000800 */
[----:B------:R-:W-:Y:S01]  /*bfd0*/  IMAD R41, R4, UR5, R41 ;  /* 0x0000000504297c24 */ /* 0x000fe2000f8e0229 */
[----:B------:R-:W-:Y:S01]  /*bfe0*/  ULDC.64 UR4, c[0x0][0xb38] ;  /* 0x0002ce0000047ab9 */ /* 0x000fe20000000a00 */
[----:B------:R-:W-:Y:S01]  /*bff0*/  VIADD R31, R145, 0x40 ;  /* 0x00000040911f7836 */ /* 0x000fe20000000000 */
[----:B------:R-:W-:Y:S01]  /*c000*/  SHF.R.S32.HI R4, RZ, 0x1f, R155 ;  /* 0x0000001fff047819 */ /* 0x000fe2000001149b */
[----:B------:R-:W-:Y:S01]  /*c010*/  IMAD.IADD R9, R9, 0x1, R41 ;  /* 0x0000000109097824 */ /* 0x000fe200078e0229 */
        /* <DEDUP_REMOVED lines=8> */
[----:B------:R-:W-:Y:S01]  /*c0a0*/  VIADD R35, R145, 0x30 ;  /* 0x0000003091237836 */ /* 0x000fe20000000000 */
[----:B------:R-:W-:Y:S01]  /*c0b0*/  SHF.R.S32.HI R37, RZ, 0x1f, R37 ;  /* 0x0000001fff257819 */ /* 0x000fe20000011425 */
[----:B------:R-:W-:Y:S02]  /*c0c0*/  IMAD R3, R3, UR4, RZ ;  /* 0x0000000403037c24 */ /* 0x000fe4000f8e02ff */
[----:B0-----:R-:W-:Y:S01]  /*c0d0*/  @P4 IMAD.HI.U32 R0, R27, R0, RZ ;  /* 0x000000001b004227 */ /* 0x001fe200078e00ff */
[----:B------:R-:W-:-:S03]  /*c0e0*/  SHF.R.S32.HI R35, RZ, 0x1f, R35 ;  /* 0x0000001fff237819 */ /* 0x000fc60000011423 */
[C---:B------:R-:W-:Y:S02]  /*c0f0*/  IMAD R11, R148.reuse, UR5, R3 ;  /* 0x00000005940b7c24 */ /* 0x040fe4000f8e0203 */
[----:B------:R-:W-:Y:S01]  /*c100*/  IMAD.WIDE.U32 R8, R148, UR4, R8 ;  /* 0x0000000494087c25 */ /* 0x000fe2000f8e0008 */
[----:B------:R-:W-:-:S03]  /*c110*/  ULDC.64 UR4, c[0x0][0xb48] ;  /* 0x0002d20000047ab9 */ /* 0x000fc60000000a00 */
[----:B------:R-:W-:Y:S01]  /*c120*/  IMAD.MOV.U32 R3, RZ, RZ, R27 ;  /* 0x000000ffff037224 */ /* 0x000fe200078e001b */
[----:B-1----:R-:W-:Y:S01]  /*c130*/  @P4 SHF.R.U32.HI R3, RZ, R13, R0 ;  /* 0x0000000dff034219 */ /* 0x002fe20000011600 */
[----:B------:R-:W-:Y:S01]  /*c140*/  VIADD R39, R145, 0x20 ;  /* 0x0000002091277836 */ /* 0x000fe20000000000 */
[----:B------:R-:W-:Y:S01]  /*c150*/  IADD3 R9, R9, R11, RZ ;  /* 0x0000000b09097210 */ /* 0x000fe20007ffe0ff */
[----:B------:R-:W-:Y:S01]  /*c160*/  VIADD R41, R145, 0x18 ;  /* 0x0000001891297836 */ /* 0x000fe20000000000 */
[--C-:B------:R-:W-:Y:S01]  /*c170*/  SHF.R.S32.HI R0, RZ, 0x1f, R3.reuse ;  /* 0x0000001fff007819 */ /* 0x100fe20000011403 */
[----:B------:R-:W-:Y:S01]  /*c180*/  IMAD.MOV R11, RZ, RZ, -R3 ;  /* 0x000000ffff0b7224 */ /* 0x000fe200078e0a03 */
[----:B------:R-:W-:Y:S01]  /*c190*/  SHF.R.S32.HI R39, RZ, 0x1f, R39 ;  /* 0x0000001fff277819 */ /* 0x000fe20000011427 */
[----:B------:R-:W-:Y:S01]  /*c1a0*/  IMAD.WIDE.U32 R8, R48, UR4, R8 ;  /* 0x0000000430087c25 */ /* 0x000fe2000f8e0008 */
[----:B------:R-:W-:Y:S01]  /*c1b0*/  UIADD3 UR4, UR41, 0x2d820, URZ ;  /* 0x0002d82029047890 */ /* 0x000fe2000fffe03f */
[----:B------:R-:W-:-:S02]  /*c1c0*/  SHF.R.S32.HI R41, RZ, 0x1f, R41 ;  /* 0x0000001fff297819 */ /* 0x000fc40000011429 */
        /* <DEDUP_REMOVED lines=15> */
[C---:B------:R-:W-:Y:S01]  /*c2c0*/  LEA R0, P1, R8.reuse, UR6, 0x2 ;  /* 0x0000000608007c11 */ /* 0x040fe2000f8210ff */
[C---:B------:R-:W-:Y:S02]  /*c2d0*/  VIADD R43, R145.reuse, 0x10 ;  /* 0x00000010912b7836 */ /* 0x040fe40000000000 */
        /* <DEDUP_REMOVED lines=10> */
[----:B------:R-:W-:-:S02]  /*c380*/  VIADD R38, R145, 0x20 ;  /* 0x0000002091267836 */ /* 0x000fc40000000000 */
[C---:B------:R-:W-:Y:S02]  /*c390*/  VIADD R40, R145.reuse, 0x18 ;  /* 0x0000001891287836 */ /* 0x040fe40000000000 */
[C---:B------:R-:W-:Y:S02]  /*c3a0*/  VIADD R42, R145.reuse, 0x10 ;  /* 0x00000010912a7836 */ /* 0x040fe40000000000 */
[----:B------:R-:W-:Y:S01]  /*c3b0*/  VIADD R44, R145, 0x8 ;  /* 0x00000008912c7836 */ /* 0x000fe20000000000 */
[----:B0-----:R-:W-:Y:S06]  /*c3c0*/  @P2 BRA `(.L_x_12149) ;  /* 0x0000000000c02947 */ /* 0x001fec0003800000 */
[----:B------:R-:W-:Y:S02]  /*c3d0*/  ULDC UR4, c[0x0][0xac8] ;  /* 0x0002b20000047ab9 */ /* 0x000fe40000000800 */
[----:B------:R-:W-:Y:S02]  /*c3e0*/  ISETP.GE.AND P3, PT, R44, UR4, PT ;  /* 0x000000042c007c0c */ /* 0x000fe4000bf66270 */
[----:B------:R-:W-:Y:S02]  /*c3f0*/  ISETP.GE.AND P1, PT, R145, UR4, PT ;  /* 0x0000000491007c0c */ /* 0x000fe4000bf26270 */
[----:B------:R-:W-:Y:S02]  /*c400*/  ISETP.GE.AND P4, PT, R42, UR4, PT ;  /* 0x000000042a007c0c */ /* 0x000fe4000bf86270 */
[----:B------:R-:W-:-:S07]  /*c410*/  ISETP.GE.AND P2, PT, R40, UR4, PT ;  /* 0x0000000428007c0c */ /* 0x000fce000bf46270 */
[CC--:B-1----:R-:W-:Y:S02]  /*c420*/  @!P3 LEA R10, P5, R44.reuse, R8.reuse, 0x2 ;  /* 0x000000082c0ab211 */ /* 0x0c2fe400078a10ff */
        /* <DEDUP_REMOVED lines=16> */
[-C--:B0-----:R-:W-:Y:S02]  /*c530*/  @!P3 LEA R12, P6, R36, R8.reuse, 0x2 ;  /* 0x00000008240cb211 */ /* 0x081fe400078c10ff */
[----:B-1----:R-:W-:Y:S01]  /*c540*/  @!P1 LEA R10, P4, R34, R8, 0x2 ;  /* 0x00000008220a9211 */ /* 0x002fe200078810ff */
[----:B------:R-:W-:Y:S01]  /*c550*/  @!P5 ST.E.64 desc[UR36][R26.64], R104 ;  /* 0x000000681a00d985 */ /* 0x000fe2000c101b24 */
        /* <DEDUP_REMOVED lines=12> */
[CC--:B---3--:R-:W-:Y:S02]  /*c620*/  @!P4 LEA R24, P2, R157.reuse, R8.reuse, 0x2 ;  /* 0x000000089d18c211 */ /* 0x0c8fe400078410ff */
[-C--:B------:R-:W-:Y:S02]  /*c630*/  @!P5 LEA.HI.X R21, R30, R9.reuse, R31, 0x2, P6 ;  /* 0x000000091e15d211 */ /* 0x080fe400030f141f */
[CC--:B0-----:R-:W-:Y:S02]  /*c640*/  @!P3 LEA R12, P6, R156.reuse, R8.reuse, 0x2 ;  /* 0x000000089c0cb211 */ /* 0x0c1fe400078c10ff */
        /* <DEDUP_REMOVED lines=8> */
.L_x_12149:
[----:B------:R-:W-:Y:S05]  /*c6d0*/  BSYNC B1 ;  /* 0x0000000000017941 */ /* 0x000fea0003800000 */
.L_x_12148:
[----:B----4-:R0:W3:Y:S04]  /*c6e0*/  SHFL.IDX PT, R11, R3, 0x1, 0x1c1f ;  /* 0x003c1f00030b7f89 */ /* 0x0100e800000e0000 */
[----:B------:R0:W4:Y:S01]  /*c6f0*/  SHFL.IDX PT, R10, R0, 0x1, 0x1c1f ;  /* 0x003c1f00000a7f89 */ /* 0x00012200000e0000 */
[----:B------:R-:W-:Y:S05]  /*c700*/  @P0 BRA `(.L_x_12147) ;  /* 0x0000000c00640947 */ /* 0x000fea0003800000 */
[----:B------:R-:W-:Y:S02]  /*c710*/  ULDC UR4, c[0x0][0xac8] ;  /* 0x0002b20000047ab9 */ /* 0x000fe40000000800 */
[----:B------:R-:W-:Y:S02]  /*c720*/  ISETP.GE.AND P5, PT, R44, UR4, PT ;  /* 0x000000042c007c0c */ /* 0x000fe4000bfa6270 */
[----:B------:R-:W-:Y:S02]  /*c730*/  ISETP.GE.AND P1, PT, R145, UR4, PT ;  /* 0x0000000491007c0c */ /* 0x000fe4000bf26270 */
[----:B------:R-:W-:Y:S02]  /*c740*/  ISETP.GE.AND P3, PT, R42, UR4, PT ;  /* 0x000000042a007c0c */ /* 0x000fe4000bf66270 */
[----:B------:R-:W-:Y:S02]  /*c750*/  ISETP.GE.AND P2, PT, R40, UR4, PT ;  /* 0x0000000428007c0c */ /* 0x000fe4000bf46270 */
[----:B------:R-:W-:-:S05]  /*c760*/  ISETP.GE.AND P4, PT, R38, UR4, PT ;  /* 0x0000000426007c0c */ /* 0x000fca000bf86270 */
[CC--:B----4-:R-:W-:Y:S02]  /*c770*/  @!P5 LEA R12, P0, R44.reuse, R10.reuse, 0x2 ;  /* 0x0000000a2c0cd211 */ /* 0x0d0fe400078010ff */
[----:B-123--:R-:W-:Y:S02]  /*c780*/  @!P1 IMAD.WIDE R8, R145, 0x4, R10 ;  /* 0x0000000491089825 */ /* 0x00efe400078e020a */
        /* <DEDUP_REMOVED lines=12> */
[----:B-1----:R-:W-:Y:S01]  /*c850*/  @!P1 LEA R8, P5, R36, R10, 0x2 ;  /* 0x0000000a24089211 */ /* 0x002fe200078a10ff */
[----:B------:R1:W-:Y:S01]  /*c860*/  @!P2 ST.E.64 desc[UR36][R20.64], R102 ;  /* 0x000000661400a985 */ /* 0x0003e2000c101b24 */
[----:B------:R-:W-:-:S02]  /*c870*/  ISETP.GE.AND P3, PT, R30, UR4, PT ;  /* 0x000000041e007c0c */ /* 0x000fc4000bf66270 */
[----:B------:R-:W-:Y:S01]  /*c880*/  ISETP.GE.AND P2, PT, R157, UR4, PT ;  /* 0x000000049d007c0c */ /* 0x000fe2000bf46270 */
[----:B------:R3:W-:Y:S01]  /*c890*/  @!P4 ST.E.64 desc[UR36][R24.64], R106 ;  /* 0x0000006a1800c985 */ /* 0x0007e2000c101b24 */
[----:B------:R-:W-:Y:S02]  /*c8a0*/  ISETP.GE.AND P4, PT, R32, UR4, PT ;  /* 0x0000000420007c0c */ /* 0x000fe4000bf86270 */
[-C--:B------:R-:W-:Y:S02]  /*c8b0*/  @!P1 LEA.HI.X R9, R36, R11.reuse, R37, 0x2, P5 ;  /* 0x0000000b24099211 */ /* 0x080fe400028f1425 */
[----:B------:R-:W-:Y:S02]  /*c8c0*/  ISETP.GE.AND P5, PT, R156, UR4, PT ;  /* 0x000000049c007c0c */ /* 0x000fe4000bfa6270 */
[C---:B--2---:R-:W-:Y:S01]  /*c8d0*/  @!P0 LEA R12, P6, R34.reuse, R10, 0x2 ;  /* 0x0000000a220c8211 */ /* 0x044fe200078c10ff */
[----:B------:R2:W-:Y:S03]  /*c8e0*/  @!P1 ST.E.64 desc[UR36][R8.64], R110 ;  /* 0x0000006e08009985 */ /* 0x0005e6000c101b24 */
[----:B------:R-:W-:-:S02]  /*c8f0*/  @!P0 LEA.HI.X R13, R34, R11, R35, 0x2, P6 ;  /* 0x0000000b220d8211 */ /* 0x000fc400030f1423 */
[-C--:B-1----:R-:W-:Y:S02]  /*c900*/  @!P3 LEA R20, P6, R30, R10.reuse, 0x2 ;  /* 0x0000000a1e14b211 */ /* 0x082fe400078c10ff */
[CC--:B------:R-:W-:Y:S01]  /*c910*/  @!P4 LEA R14, P1, R32.reuse, R10.reuse, 0x2 ;  /* 0x0000000a200ec211 */ /* 0x0c0fe200078210ff */
[----:B------:R2:W-:Y:S01]  /*c920*/  @!P0 ST.E.64 desc[UR36][R12.64], R114 ;  /* 0x000000720c008985 */ /* 0x0005e2000c101b24 */
[CC--:B---3--:R-:W-:Y:S02]  /*c930*/  @!P2 LEA R24, P0, R157.reuse, R10.reuse, 0x2 ;  /* 0x0000000a9d18a211 */ /* 0x0c8fe400078010ff */
        /* <DEDUP_REMOVED lines=11> */
[----:B--2---:R-:W-:-:S04]  /*c9f0*/  LEA R8, P0, R155, R10, 0x2 ;  /* 0x0000000a9b087211 */ /* 0x004fc800078010ff */
[----:B------:R-:W-:-:S05]  /*ca00*/  LEA.HI.X R9, R155, R11, R4, 0x2, P0 ;  /* 0x0000000b9b097211 */ /* 0x000fca00000f1404 */
[----:B------:R1:W-:Y:S01]  /*ca10*/  ST.E.64 desc[UR36][R8.64], R134 ;  /* 0x0000008608007985 */ /* 0x0003e2000c101b24 */
[----:B------:R-:W-:Y:S05]  /*ca20*/  BRA `(.L_x_12147) ;  /* 0x00000008009c7947 */ /* 0x000fea0003800000 */
.L_x_12142:
[----:B0-----:R-:W0:Y:S01]  /*ca30*/  LDC.64 R10, c[0x0][0xc00] ;  /* 0x00030000ff0a7b82 */ /* 0x001e220000000a00 */
[----:B------:R-:W-:Y:S01]  /*ca40*/  ULDC.64 UR4, c[0x0][0xc08] ;  /* 0x0003020000047ab9 */ /* 0x000fe20000000a00 */
[----:B------:R-:W-:Y:S01]  /*ca50*/  IMAD.MOV.U32 R3, RZ, RZ, RZ ;  /* 0x000000ffff037224 */ /* 0x000fe200078e00ff */
[----:B------:R-:W-:-:S04]  /*ca60*/  ISETP.NE.U32.AND P1, PT, RZ, UR4, PT ;  /* 0x00000004ff007c0c */ /* 0x000fc8000bf25070 */
[----:B------:R-:W-:Y:S01]  /*ca70*/  ISETP.NE.AND.EX P1, PT, RZ, UR5, PT, P1 ;  /* 0x00000005ff007c0c */ /* 0x000fe2000bf25310 */
[----:B-1----:R-:W1:Y:S01]  /*ca80*/  LDC.64 R8, c[0x0][0xc00] ;  /* 0x00030000ff087b82 */ /* 0x002e620000000a00 */
[----:B0-----:R-:W-:-:S04]  /*ca90*/  ISETP.NE.U32.AND P0, PT, R10, RZ, PT ;  /* 0x000000ff0a00720c */ /* 0x001fc80003f05070 */
[----:B------:R-:W-:-:S07]  /*caa0*/  ISETP.NE.AND.EX P0, PT, R11, RZ, PT, P0 ;  /* 0x000000ff0b00720c */ /* 0x000fce0003f05300 */
[C---:B------:R-:W-:Y:S01]  /*cab0*/  @P1 LEA R10, P2, R148.reuse, UR4, 0x2 ;  /* 0x00000004940a1c11 */ /* 0x040fe2000f8410ff */
[----:B------:R-:W-:Y:S01]  /*cac0*/  ULDC UR4, c[0x0][0xa88] ;  /* 0x0002a20000047ab9 */ /* 0x000fe20000000800 */
[C---:B-1----:R-:W-:Y:S02]  /*cad0*/  IMAD.WIDE R8, R148.reuse, 0x4, R8 ;  /* 0x0000000494087825 */ /* 0x042fe400078e0208 */
[----:B------:R-:W-:Y:S02]  /*cae0*/  @P1 LEA.HI.X R11, R148, UR5, R152, 0x2, P2 ;  /* 0x00000005940b1c11 */ /* 0x000fe400090f1498 */
[----:B------:R-:W-:Y:S01]  /*caf0*/  IMAD.U32 R0, RZ, RZ, UR4 ;  /* 0x00000004ff007e24 */ /* 0x000fe2000f8e00ff */
[----:B------:R0:W5:Y:S05]  /*cb00*/  @P0 LDG.E R3, desc[UR36][R8.64] ;  /* 0x0000002408030981 */ /* 0x00016a000c1e1900 */
[----:B------:R0:W5:Y:S01]  /*cb10*/  @P1 LDG.E R0, desc[UR36][R10.64] ;  /* 0x000000240a001981 */ /* 0x000162000c1e1900 */
[----:B------:R-:W-:Y:S01]  /*cb20*/  ISETP.NE.AND P2, PT, R151, RZ, PT ;  /* 0x000000ff9700720c */ /* 0x000fe20003f45270 */
[----:B------:R-:W1:-:S12]  /*cb30*/  S2R R12, SR_TID.X ;  /* 0x00000000000c7919 */ /* 0x000e580000002100 */
[----:B------:R-:W3:Y:S01]  /*cb40*/  @!P2 LDC R151, c[0x0][0xad4] ;  /* 0x0002b500ff97ab82 */ /* 0x000ee20000000800 */
[----:B-1----:R-:W-:Y:S02]  /*cb50*/  IADD3 R32, R12, -0x80, RZ ;  /* 0xffffff800c207810 */ /* 0x002fe40007ffe0ff */
[----:B---3--:R-:W-:Y:S02]  /*cb60*/  ISETP.GT.AND P2, PT, R151, 0x1, PT ;  /* 0x000000019700780c */ /* 0x008fe40003f44270 */
[----:B------:R-:W-:Y:S01]  /*cb70*/  ISETP.GT.AND P3, PT, R32, 0xbf, PT ;  /* 0x000000bf2000780c */ /* 0x000fe20003f64270 */
[----:B0-----:R-:W-:-:S12]  /*cb80*/  @P1 BRA `(.L_x_12150) ;  /* 0x0000000000101947 */ /* 0x001fd80003800000 */
[----:B------:R-:W-:Y:S05]  /*cb90*/  @!P0 BRA `(.L_x_12150) ;  /* 0x00000000000c8947 */ /* 0x000fea0003800000 */
[----:B------:R-:W3:Y:S04]  /*cba0*/  LDG.E R11, desc[UR36][R8.64] ;  /* 0x00000024080b7981 */ /* 0x000ee8000c1e1900 */
[----:B-----5:R-:W3:Y:S02]  /*cbb0*/  LDG.E R0, desc[UR36][R8.64+0x4] ;  /* 0x0000042408007981 */ /* 0x020ee4000c1e1900 */
[----:B---3--:R-:W-:-:S07]  /*cbc0*/  IMAD.IADD R0, R0, 0x1, -R11 ;  /* 0x0000000100007824 */ /* 0x008fce00078e0a0b */
.L_x_12150:
[----:B------:R-:W-:Y:S01]  /*cbd0*/  BSSY B1, `(.L_x_12151) ;  /* 0x0000036000017945 */ /* 0x000fe20003800000 */
[----:B------:R-:W-:Y:S02]  /*cbe0*/  SEL R33, R148, RZ, !P0 ;  /* 0x000000ff94217207 */ /* 0x000fe40004000000 */
[----:B------:R-:W-:Y:S02]  /*cbf0*/  SEL R152, R152, RZ, !P0 ;  /* 0x000000ff98987207 */ /* 0x000fe40004000000 */
[----:B-----5:R-:W-:Y:S01]  /*cc00*/  SHF.R.S32.HI R28, RZ, 0x1f, R3 ;  /* 0x0000001fff1c7819 */ /* 0x020fe20000011403 */
[----:B------:R-:W-:Y:S06]  /*cc10*/  @P3 BRA `(.L_x_12152) ;  /* 0x0000000000c43947 */ /* 0x000fec0003800000 */
[----:B------:R-:W2:Y:S01]  /*cc20*/  LDC R35, c[0x0][0xbe8] ;  /* 0x0002fa00ff237b82 */ /* 0x000ea20000000800 */
[----:B------:R-:W-:Y:S01]  /*cc30*/  IADD3 R30, R136, -0x80, R12 ;  /* 0xffffff80881e7810 */ /* 0x000fe20007ffe00c */
[----:B--2---:R-:W-:-:S05]  /*cc40*/  IMAD R4, R0, R35, RZ ;  /* 0x0000002300047224 */ /* 0x004fca00078e02ff */
[----:B------:R-:W-:-:S13]  /*cc50*/  ISETP.GE.AND P0, PT, R30, R4, PT ;  /* 0x000000041e00720c */ /* 0x000fda0003f06270 */
[----:B------:R-:W-:Y:S05]  /*cc60*/  @P0 BRA `(.L_x_12152) ;  /* 0x0000000000b00947 */ /* 0x000fea0003800000 */
[----:B------:R-:W2:Y:S01]  /*cc70*/  LDL.LU R34, [R1+0x14] ;  /* 0x0000140001227983 */ /* 0x000ea20000300800 */
[----:B------:R-:W-:Y:S01]  /*cc80*/  ISETP.NE.AND P1, PT, R35, 0x1, PT ;  /* 0x000000012300780c */ /* 0x000fe20003f25270 */
[----:B------:R-:W-:Y:S01]  /*cc90*/  IMAD.MOV.U32 R26, RZ, RZ, 0x9b8 ;  /* 0x000009b8ff1a7424 */ /* 0x000fe200078e00ff */
[----:B------:R-:W-:Y:S01]  /*cca0*/  ISETP.GT.AND P0, PT, R151, 0x1, PT ;  /* 0x000000019700780c */ /* 0x000fe20003f04270 */
[----:B------:R-:W0:Y:S01]  /*ccb0*/  LDC.64 R8, c[0x0][0xba8] ;  /* 0x0002ea00ff087b82 */ /* 0x000e220000000a00 */
[----:B------:R-:W-:Y:S02]  /*ccc0*/  IMAD.MOV.U32 R27, RZ, RZ, R30 ;  /* 0x000000ffff1b7224 */ /* 0x000fe400078e001e */
[----:B------:R-:W-:-:S05]  /*ccd0*/  SEL R26, R26, 0x978, P0 ;  /* 0x000009781a1a7807 */ /* 0x000fca0000000000 */
[----:B------:R-:W1:Y:S08]  /*cce0*/  LDC.64 R20, c[0x0][R26+0x220] ;  /* 0x000088001a147b82 */ /* 0x000e700000000a00 */
[----:B------:R-:W3:Y:S08]  /*ccf0*/  @P1 LDC R25, c[0x0][0xbec] ;  /* 0x0002fb00ff191b82 */ /* 0x000ef00000000800 */
[----:B------:R-:W4:Y:S08]  /*cd00*/  @P1 LDC R31, c[0x0][0xbf0] ;  /* 0x0002fc00ff1f1b82 */ /* 0x000f300000000800 */
[----:B------:R-:W5:Y:S01]  /*cd10*/  LDC.64 R14, c[0x0][R26+0x218] ;  /* 0x000086001a0e7b82 */ /* 0x000f620000000a00 */
[----:B-1----:R-:W-:-:S07]  /*cd20*/  IMAD R21, R21, R33, RZ ;  /* 0x0000002115157224 */ /* 0x002fce00078e02ff */
[----:B------:R-:W1:Y:S01]  /*cd30*/  LDC.64 R12, c[0x0][R26+0x228] ;  /* 0x00008a001a0c7b82 */ /* 0x000e620000000a00 */
[----:B---3--:R-:W-:-:S04]  /*cd40*/  @P1 IMAD.HI.U32 R4, R30, R25, RZ ;  /* 0x000000191e041227 */ /* 0x008fc800078e00ff */
[----:B------:R-:W-:-:S03]  /*cd50*/  IMAD.WIDE.U32 R24, R20, R33, RZ ;  /* 0x0000002114187225 */ /* 0x000fc600078e00ff */
[----:B------:R-:W3:Y:S01]  /*cd60*/  LDC.64 R10, c[0x0][R26+0x210] ;  /* 0x000084001a0a7b82 */ /* 0x000ee20000000a00 */
[----:B----4-:R-:W-:Y:S01]  /*cd70*/  @P1 SHF.R.U32.HI R27, RZ, R31, R4 ;  /* 0x0000001fff1b1219 */ /* 0x010fe20000011604 */
[----:B------:R-:W-:-:S04]  /*cd80*/  IMAD R31, R20, R152, R21 ;  /* 0x00000098141f7224 */ /* 0x000fc800078e0215 */
[----:B------:R-:W-:Y:S02]  /*cd90*/  IMAD.IADD R4, R25, 0x1, R31 ;  /* 0x0000000119047824 */ /* 0x000fe400078e021f */
[-C--:B-----5:R-:W-:Y:S01]  /*cda0*/  IMAD R29, R15, R150.reuse, RZ ;  /* 0x000000960f1d7224 */ /* 0x0a0fe200078e02ff */
[----:B0-----:R-:W0:Y:S01]  /*cdb0*/  @!P0 LDC R8, c[0x0][0xb50] ;  /* 0x0002d400ff088b82 */ /* 0x001e220000000800 */
[----:B------:R-:W-:-:S04]  /*cdc0*/  IMAD.WIDE.U32 R14, R14, R150, RZ ;  /* 0x000000960e0e7225 */ /* 0x000fc800078e00ff */
[----:B------:R-:W-:Y:S01]  /*cdd0*/  IMAD.IADD R29, R15, 0x1, R29 ;  /* 0x000000010f1d7824 */ /* 0x000fe200078e021d */
[----:B------:R-:W-:Y:S01]  /*cde0*/  IADD3 R14, P1, P3, R24, R14, R3 ;  /* 0x0000000e180e7210 */ /* 0x000fe20007b3e003 */
[----:B------:R-:W-:Y:S01]  /*cdf0*/  IMAD.MOV R15, RZ, RZ, -R27 ;  /* 0x000000ffff0f7224 */ /* 0x000fe200078e0a1b */
[----:B------:R-:W4:Y:S02]  /*ce00*/  @!P0 LDC R9, c[0x0][0xb54] ;  /* 0x0002d500ff098b82 */ /* 0x000f240000000800 */
[----:B------:R-:W-:Y:S01]  /*ce10*/  IADD3.X R4, R4, R29, R28, P1, P3 ;  /* 0x0000001d04047210 */ /* 0x000fe20000fe641c */
[----:B------:R-:W-:Y:S01]  /*ce20*/  IMAD R15, R35, R15, R30 ;  /* 0x0000000f230f7224 */ /* 0x000fe200078e021e */
[----:B--2---:R-:W-:-:S05]  /*ce30*/  SEL R21, R34, RZ, P0 ;  /* 0x000000ff22157207 */ /* 0x004fca0000000000 */
[-C--:B-1----:R-:W-:Y:S02]  /*ce40*/  IMAD R25, R13, R21.reuse, RZ ;  /* 0x000000150d197224 */ /* 0x082fe400078e02ff */
[----:B------:R-:W-:Y:S01]  /*ce50*/  IMAD.WIDE.U32 R12, R12, R21, RZ ;  /* 0x000000150c0c7225 */ /* 0x000fe200078e00ff */
[----:B------:R-:W-:-:S03]  /*ce60*/  SHF.R.S32.HI R21, RZ, 0x1f, R15 ;  /* 0x0000001fff157819 */ /* 0x000fc6000001140f */
[----:B------:R-:W-:Y:S01]  /*ce70*/  IMAD.IADD R25, R13, 0x1, R25 ;  /* 0x000000010d197824 */ /* 0x000fe200078e0219 */
[----:B------:R-:W-:Y:S02]  /*ce80*/  IADD3 R12, P0, P1, R27, R14, R12 ;  /* 0x0000000e1b0c7210 */ /* 0x000fe4000791e00c */
[----:B------:R-:W-:-:S04]  /*ce90*/  SHF.R.S32.HI R27, RZ, 0x1f, R27 ;  /* 0x0000001fff1b7819 */ /* 0x000fc8000001141b */
[----:B------:R-:W-:Y:S01]  /*cea0*/  IADD3.X R13, R27, R4, R25, P0, P1 ;  /* 0x000000041b0d7210 */ /* 0x000fe200007e2419 */
[----:B---3--:R-:W-:-:S04]  /*ceb0*/  IMAD R4, R11, R15, RZ ;  /* 0x0000000f0b047224 */ /* 0x008fc800078e02ff */
[C---:B------:R-:W-:Y:S02]  /*cec0*/  IMAD R21, R10.reuse, R21, R4 ;  /* 0x000000150a157224 */ /* 0x040fe400078e0204 */
[----:B------:R-:W-:-:S04]  /*ced0*/  IMAD.WIDE.U32 R10, R10, R15, R12 ;  /* 0x0000000f0a0a7225 */ /* 0x000fc800078e000c */
[----:B------:R-:W-:Y:S01]  /*cee0*/  IMAD.IADD R4, R11, 0x1, R21 ;  /* 0x000000010b047824 */ /* 0x000fe200078e0215 */
[----:B0-----:R-:W-:Y:S01]  /*cef0*/  LEA R8, P0, R10, R8, 0x2 ;  /* 0x000000080a087211 */ /* 0x001fe200078010ff */
[----:B------:R-:W-:-:S03]  /*cf00*/  IMAD.MOV.U32 R11, RZ, RZ, -0x800000 ;  /* 0xff800000ff0b7424 */ /* 0x000fc600078e00ff */
[----:B----4-:R-:W-:-:S05]  /*cf10*/  LEA.HI.X R9, R10, R9, R4, 0x2, P0 ;  /* 0x000000090a097211 */ /* 0x010fca00000f1404 */
[----:B------:R0:W-:Y:S04]  /*cf20*/  STG.E desc[UR36][R8.64], R11 ;  /* 0x0000000b08007986 */ /* 0x0001e8000c101924 */
.L_x_12152:
[----:B------:R-:W-:Y:S05]  /*cf30*/  BSYNC B1 ;  /* 0x0000000000017941 */ /* 0x000fea0003800000 */
.L_x_12151:
[----:B------:R-:W-:Y:S05]  /*cf40*/  @P2 BRA `(.L_x_12147) ;  /* 0x0000000400542947 */ /* 0x000fea0003800000 */
[----:B------:R-:W1:Y:S01]  /*cf50*/  LDC R15, c[0x0][0xbe8] ;  /* 0x0002fa00ff0f7b82 */ /* 0x000e620000000800 */
[--C-:B------:R-:W-:Y:S01]  /*cf60*/  SHF.R.S32.HI R10, RZ, 0x1f, R32.reuse ;  /* 0x0000001fff0a7819 */ /* 0x100fe20000011420 */
[----:B------:R-:W-:Y:S01]  /*cf70*/  ULDC.64 UR4, c[0x0][0xaa0] ;  /* 0x0002a80000047ab9 */ /* 0x000fe20000000a00 */
[----:B------:R-:W-:Y:S01]  /*cf80*/  SHF.R.S32.HI R14, RZ, 0x1f, R32 ;  /* 0x0000001fff0e7819 */ /* 0x000fe20000011420 */
[----:B--2---:R-:W-:Y:S01]  /*cf90*/  IMAD R4, R28, UR4, RZ ;  /* 0x000000041c047c24 */ /* 0x004fe2000f8e02ff */
        /* <DEDUP_REMOVED lines=10> */
[----:B------:R-:W-:-:S02]  /*d040*/  IADD3 R9, R9, R11, RZ ;  /* 0x0000000b09097210 */ /* 0x000fc40007ffe0ff */
[----:B------:R-:W-:Y:S01]  /*d050*/  SHF.R.S32.HI R24, RZ, 0x1f, R154 ;  /* 0x0000001fff187819 */ /* 0x000fe2000001149a */
[----:B------:R-:W-:Y:S01]  /*d060*/  IMAD R3, R10, 0x60, R14 ;  /* 0x000000600a037824 */ /* 0x000fe200078e020e */
[----:B------:R-:W-:Y:S01]  /*d070*/  SHF.R.S32.HI R25, RZ, 0x1f, R153 ;  /* 0x0000001fff197819 */ /* 0x000fe20000011499 */
[----:B------:R-:W-:Y:S01]  /*d080*/  IMAD.WIDE.U32 R8, R150, UR4, R8 ;  /* 0x0000000496087c25 */ /* 0x000fe2000f8e0008 */
[----:B-1----:R-:W-:-:S03]  /*d090*/  ISETP.NE.AND P0, PT, R15, 0x1, PT ;  /* 0x000000010f00780c */ /* 0x002fc60003f05270 */
[----:B------:R-:W-:Y:S02]  /*d0a0*/  IMAD.IADD R12, R136, 0x1, R3 ;  /* 0x00000001880c7824 */ /* 0x000fe400078e0203 */
        /* <DEDUP_REMOVED lines=11> */
[--C-:B------:R-:W-:Y:S01]  /*d160*/  SHF.R.S32.HI R4, RZ, 0x1f, R3.reuse ;  /* 0x0000001fff047819 */ /* 0x100fe20000011403 */
[----:B------:R-:W-:Y:S02]  /*d170*/  IMAD.MOV R11, RZ, RZ, -R3 ;  /* 0x000000ffff0b7224 */ /* 0x000fe400078e0a03 */
[----:B------:R-:W-:-:S04]  /*d180*/  IMAD.WIDE.U32 R8, R3, UR4, R8 ;  /* 0x0000000403087c25 */ /* 0x000fc8000f8e0008 */
[----:B------:R-:W-:Y:S02]  /*d190*/  IMAD R11, R15, R11, R12 ;  /* 0x0000000b0f0b7224 */ /* 0x000fe400078e020c */
[----:B------:R-:W-:Y:S02]  /*d1a0*/  IMAD R4, R4, UR4, RZ ;  /* 0x0000000404047c24 */ /* 0x000fe4000f8e02ff */
[----:B------:R-:W-:Y:S02]  /*d1b0*/  IMAD R15, R0, R15, RZ ;  /* 0x0000000f000f7224 */ /* 0x000fe400078e02ff */
[----:B------:R-:W-:Y:S01]  /*d1c0*/  IMAD R13, R3, UR5, R4 ;  /* 0x00000005030d7c24 */ /* 0x000fe2000f8e0204 */
[----:B------:R-:W-:Y:S01]  /*d1d0*/  SHF.R.S32.HI R4, RZ, 0x1f, R11 ;  /* 0x0000001fff047819 */ /* 0x000fe2000001140b */
[----:B------:R-:W-:Y:S01]  /*d1e0*/  ULDC.64 UR4, c[0x0][0xad8] ;  /* 0x0002b60000047ab9 */ /* 0x000fe20000000a00 */
[----:B------:R-:W-:Y:S02]  /*d1f0*/  IMAD.IADD R0, R14, 0x1, R136 ;  /* 0x000000010e007824 */ /* 0x000fe400078e0288 */
        /* <DEDUP_REMOVED lines=21> */
[----:B------:R3:W-:Y:S04]  /*d350*/  @!P2 ST.E.128 desc[UR36][R10.64], RZ ;  /* 0x000000ff0a00a985 */ /* 0x0007e8000c101d24 */
[----:B------:R3:W-:Y:S04]  /*d360*/  @!P3 ST.E.128 desc[UR36][R12.64], RZ ;  /* 0x000000ff0c00b985 */ /* 0x0007e8000c101d24 */
[----:B------:R3:W-:Y:S02]  /*d370*/  @!P4 ST.E.128 desc[UR36][R20.64], RZ ;  /* 0x000000ff1400c985 */ /* 0x0007e4000c101d24 */
.L_x_12154:
[----:B------:R-:W-:Y:S05]  /*d380*/  BSYNC B1 ;  /* 0x0000000000017941 */ /* 0x000fea0003800000 */
.L_x_12153:
[----:B------:R-:W-:Y:S01]  /*d390*/  VIADD R0, R0, 0x60 ;  /* 0x0000006000007836 */ /* 0x000fe20000000000 */
[----:B--2---:R4:W2:Y:S04]  /*d3a0*/  SHFL.IDX PT, R9, R3, 0x1, 0x1c1f ;  /* 0x003c1f0003097f89 */ /* 0x0048a800000e0000 */
[----:B------:R-:W-:Y:S01]  /*d3b0*/  ISETP.GE.AND P0, PT, R0, R15, PT ;  /* 0x0000000f0000720c */ /* 0x000fe20003f06270 */
[----:B-1----:R4:W1:-:S12]  /*d3c0*/  SHFL.IDX PT, R8, R4, 0x1, 0x1c1f ;  /* 0x003c1f0004087f89 */ /* 0x00285800000e0000 */
[----:B----4-:R-:W-:Y:S05]  /*d3d0*/  @P0 BRA `(.L_x_12147) ;  /* 0x0000000000300947 */ /* 0x010fea0003800000 */
[----:B------:R-:W-:Y:S02]  /*d3e0*/  ULDC UR4, c[0x0][0xac8] ;  /* 0x0002b20000047ab9 */ /* 0x000fe40000000800 */
[----:B------:R-:W-:Y:S02]  /*d3f0*/  ISETP.GE.AND P3, PT, R153, UR4, PT ;  /* 0x0000000499007c0c */ /* 0x000fe4000bf66270 */
[----:B------:R-:W-:Y:S02]  /*d400*/  ISETP.GE.AND P4, PT, R154, UR4, PT ;  /* 0x000000049a007c0c */ /* 0x000fe4000bf86270 */
[----:B------:R-:W-:-:S09]  /*d410*/  ISETP.GE.AND P2, PT, R149, UR4, PT ;  /* 0x0000000495007c0c */ /* 0x000fd2000bf46270 */
[-C--:B-1-3--:R-:W-:Y:S02]  /*d420*/  @!P3 LEA R12, P0, R153, R8.reuse, 0x1 ;  /* 0x00000008990cb211 */ /* 0x08afe400078008ff */
[C---:B------:R-:W-:Y:S02]  /*d430*/  @!P4 LEA R14, P1, R154.reuse, R8, 0x1 ;  /* 0x000000089a0ec211 */ /* 0x040fe400078208ff */
[----:B--2---:R-:W-:Y:S01]  /*d440*/  @!P2 IMAD.WIDE R10, R149, 0x2, R8 ;  /* 0x00000002950aa825 */ /* 0x004fe200078e0208 */
[-C--:B------:R-:W-:Y:S02]  /*d450*/  @!P3 LEA.HI.X R13, R153, R9.reuse, R25, 0x1, P0 ;  /* 0x00000009990db211 */ /* 0x080fe400000f0c19 */
[----:B------:R-:W-:Y:S02]  /*d460*/  @!P4 LEA.HI.X R15, R154, R9, R24, 0x1, P1 ;  /* 0x000000099a0fc211 */ /* 0x000fe400008f0c18 */
[----:B------:R4:W-:Y:S04]  /*d470*/  @!P2 ST.E.128 desc[UR36][R10.64], RZ ;  /* 0x000000ff0a00a985 */ /* 0x0009e8000c101d24 */
[----:B------:R4:W-:Y:S04]  /*d480*/  @!P3 ST.E.128 desc[UR36][R12.64], RZ ;  /* 0x000000ff0c00b985 */ /* 0x0009e8000c101d24 */
[----:B------:R4:W-:Y:S02]  /*d490*/  @!P4 ST.E.128 desc[UR36][R14.64], RZ ;  /* 0x000000ff0e00c985 */ /* 0x0009e4000c101d24 */
.L_x_12147:
[----:B------:R-:W-:Y:S05]  /*d4a0*/  BSYNC B0 ;  /* 0x0000000000007941 */ /* 0x000fea0003800000 */
.L_x_12141:
[----:B------:R-:W-:Y:S02]  /*d4b0*/  ULDC UR4, c[0x0][0xc3c] ;  /* 0x00030f0000047ab9 */ /* 0x000fe40000000800 */
[----:B--2---:R-:W-:-:S13]  /*d4c0*/  ISETP.GE.AND P0, PT, R7, UR4, PT ;  /* 0x0000000407007c0c */ /* 0x004fda000bf06270 */
[----:B------:R-:W-:Y:S05]  /*d4d0*/  @!P0 BRA `(.L_x_12155) ;  /* 0xffffff3800d08947 */ /* 0x000fea000383ffff */
[----:B------:R-:W-:Y:S05]  /*d4e0*/  EXIT ;  /* 0x000000000000794d */ /* 0x000fea0003800000 */
.L_x_12098:
        /* <DEDUP_REMOVED lines=18> */
.L_x_12156:
[----:B------:R-:W1:Y:S01]  /*d610*/  S2R R0, SR_TID.X ;  /* 0x0000000000007919 */ /* 0x000e620000002100 */
[----:B------:R-:W-:Y:S01]  /*d620*/  ULDC UR4, c[0x0][0xc3c] ;  /* 0x00030f0000047ab9 */ /* 0x000fe20000000800 */
[----:B------:R-:W-:Y:S01]  /*d630*/  IMAD.MOV.U32 R6, RZ, RZ, RZ ;  /* 0x000000ffff067224 */ /* 0x000fe200078e00ff */
[----:B------:R-:W2:Y:S01]  /*d640*/  S2UR UR6, SR_CTAID.X ;  /* 0x00000000000679c3 */ /* 0x000ea20000002500 */
[----:B------:R-:W-:Y:S01]  /*d650*/  ULDC UR5, c[0x0][0xc38] ;  /* 0x00030e0000057ab9 */ /* 0x000fe20000000800 */
[----:B-1----:R-:W-:-:S04]  /*d660*/  LOP3.LUT R0, R0, 0x1f, RZ, 0xc0, !PT ;  /* 0x0000001f00007812 */ /* 0x002fc800078ec0ff */
[----:B------:R-:W-:-:S04]  /*d670*/  ISETP.NE.AND P0, PT, R0, 0x1f, PT ;  /* 0x0000001f0000780c */ /* 0x000fc80003f05270 */
[----:B------:R-:W-:-:S13]  /*d680*/  ISETP.GE.OR P1, PT, R0, UR4, !P0 ;  /* 0x0000000400007c0c */ /* 0x000fda000c726670 */
[----:B------:R-:W1:Y:S08]  /*d690*/  @!P1 LDC.64 R4, c[0x0][0xc80] ;  /* 0x00032000ff049b82 */ /* 0x000e700000000a00 */
[----:B0-----:R-:W0:Y:S01]  /*d6a0*/  @!P1 LDC.64 R2, c[0x0][0xc78] ;  /* 0x00031e00ff029b82 */ /* 0x001e220000000a00 */
[----:B-1----:R-:W-:-:S05]  /*d6b0*/  @!P1 IMAD.WIDE.U32 R4, R0, 0x4, R4 ;  /* 0x0000000400049825 */ /* 0x002fca00078e0004 */
[----:B------:R-:W3:Y:S01]  /*d6c0*/  @!P1 LDG.E R17, desc[UR36][R4.64] ;  /* 0x0000002404119981 */ /* 0x000ee2000c1e1900 */
[----:B0-----:R-:W-:-:S05]  /*d6d0*/  @!P1 IMAD.WIDE.U32 R2, R0, 0x4, R2 ;  /* 0x0000000400029825 */ /* 0x001fca00078e0002 */
        /* <DEDUP_REMOVED lines=25> */
[----:B--2---:R-:W-:Y:S01]  /*d870*/  ISETP.GT.AND P6, PT, R7, UR6, PT ;  /* 0x0000000607007c0c */ /* 0x004fe2000bfc4270 */
[----:B------:R-:W-:-:S12]  /*d880*/  IMAD.MOV.U32 R4, RZ, RZ, R7 ;  /* 0x000000ffff047224 */ /* 0x000fd800078e0007 */
[----:B------:R-:W-:Y:S05]  /*d890*/  @P6 BRA `(.L_x_12158) ;  /* 0x0000000000986947 */ /* 0x000fea0003800000 */
[----:B------:R-:W-:Y:S01]  /*d8a0*/  IMAD.MOV.U32 R7, RZ, RZ, R4 ;  /* 0x000000ffff077224 */ /* 0x000fe200078e0004 */
[----:B------:R-:W-:Y:S01]  /*d8b0*/  UMOV UR4, URZ ;  /* 0x0000003f00047c82 */ /* 0x000fe20008000000 */
[----:B------:R-:W-:-:S05]  /*d8c0*/  ULDC UR5, c[0x0][0xc38] ;  /* 0x00030e0000057ab9 */ /* 0x000fca0000000800 */
.L_x_12160:
[----:B------:R-:W0:Y:S01]  /*d8d0*/  LDC R2, c[0x0][0xc3c] ;  /* 0x00030f00ff027b82 */ /* 0x000e220000000800 */
[----:B------:R-:W-:-:S06]  /*d8e0*/  UIADD3 UR4, UR4, 0x1f, URZ ;  /* 0x0000001f04047890 */ /* 0x000fcc000fffe03f */
        /* <DEDUP_REMOVED lines=33> */
.L_x_12158:
        /* <DEDUP_REMOVED lines=13> */
.L_x_12161:
        /* <DEDUP_REMOVED lines=40> */
[----:B------:R-:W-:Y:S01]  /*de50*/  IMAD.HI.U32 R2, R3, R7, R2 ;  /* 0x0000000703027227 */ /* 0x000fe200078e0002 */
[----:B------:R-:W-:-:S03]  /*de60*/  MOV R3, R8 ;  /* 0x0000000800037202 */ /* 0x000fc60000000f00 */
        /* <DEDUP_REMOVED lines=20> */
.L_x_12162:
        /* <DEDUP_REMOVED lines=43> */
[----:B0-----:R-:W-:-:S05]  /*e260*/  IADD3 R11, RZ, -R3, RZ ;  /* 0x80000003ff0b7210 */ /* 0x001fca0007ffe0ff */
[----:B------:R-:W-:Y:S01]  /*e270*/  IMAD R5, R11, R8, RZ ;  /* 0x000000080b057224 */ /* 0x000fe200078e02ff */
[----:B------:R-:W-:-:S03]  /*e280*/  IABS R11, R6 ;  /* 0x00000006000b7213 */ /* 0x000fc60000000000 */
        /* <DEDUP_REMOVED lines=16> */
.L_x_12163:
[----:B------:R-:W-:-:S05]  /*e390*/  LOP3.LUT R2, RZ, R2, RZ, 0x33, !PT ;  /* 0x00000002ff027212 */ /* 0x000fca00078e33ff */
[----:B------:R-:W-:Y:S01]  /*e3a0*/  IMAD.IADD R17, R17, 0x1, R2 ;  /* 0x0000000111117824 */ /* 0x000fe200078e0202 */
[----:B------:R-:W-:Y:S06]  /*e3b0*/  BRA `(.L_x_12164) ;  /* 0x0000000000147947 */ /* 0x000fec0003800000 */
.L_x_12159:
[----:B------:R-:W-:Y:S01]  /*e3c0*/  ULDC UR4, c[0x0][0xc3c] ;  /* 0x00030f0000047ab9 */ /* 0x000fe20000000800 */
[----:B------:R-:W-:Y:S01]  /*e3d0*/  IMAD.MOV.U32 R17, RZ, RZ, RZ ;  /* 0x000000ffff117224 */ /* 0x000fe200078e00ff */
[----:B------:R-:W-:Y:S01]  /*e3e0*/  MOV R16, UR6 ;  /* 0x0000000600107c02 */ /* 0x000fe20008000f00 */
[----:B------:R-:W-:Y:S02]  /*e3f0*/  IMAD.MOV.U32 R18, RZ, RZ, RZ ;  /* 0x000000ffff127224 */ /* 0x000fe400078e00ff */
[----:B------:R-:W-:-:S07]  /*e400*/  IMAD.U32 R19, RZ, RZ, UR4 ;  /* 0x00000004ff137e24 */ /* 0x000fce000f8e00ff */
.L_x_12164:
[----:B------:R-:W-:-:S13]  /*e410*/  ISETP.NE.AND P0, PT, R0, RZ, PT ;  /* 0x000000ff0000720c */ /* 0x000fda0003f05270 */
[----:B------:R-:W0:Y:S01]  /*e420*/  @!P0 S2R R3, SR_CgaCtaId ;  /* 0x0000000000038919 */ /* 0x000e220000008800 */
[----:B------:R-:W-:-:S04]  /*e430*/  @!P0 MOV R0, 0x400 ;  /* 0x0000040000008802 */ /* 0x000fc80000000f00 */
[----:B0-----:R-:W-:-:S05]  /*e440*/  @!P0 LEA R0, R3, R0, 0x18 ;  /* 0x0000000003008211 */ /* 0x001fca00078ec0ff */
[----:B------:R2:W-:Y:S01]  /*e450*/  @!P0 STS.128 [R0+0x2d8d0], R16 ;  /* 0x02d8d01000008388 */ /* 0x0005e20000000c00 */
[----:B------:R-:W-:Y:S06]  /*e460*/  BAR.ARV 0x5, 0x200 ;  /* 0x0148000000007b1d */ /* 0x000fec0000002000 */
.L_x_12157:
[----:B------:R3:W-:Y:S01]  /*e470*/  STL [R1+0x34], RZ ;  /* 0x000034ff01007387 */ /* 0x0007e20000100800 */
[----:B------:R-:W-:Y:S01]  /*e480*/  ULDC UR4, c[0x0][0xc3c] ;  /* 0x00030f0000047ab9 */ /* 0x000fe20000000800 */
[----:B------:R-:W-:Y:S01]  /*e490*/  IMAD.MOV.U32 R28, RZ, RZ, 0x1 ;  /* 0x00000001ff1c7424 */ /* 0x000fe200078e00ff */
[----:B-1----:R-:W-:Y:S01]  /*e4a0*/  ISETP.GE.AND P0, PT, R19, UR4, PT ;  /* 0x0000000413007c0c */ /* 0x002fe2000bf06270 */
[----:B------:R-:W-:-:S12]  /*e4b0*/  IMAD.MOV.U32 R24, RZ, RZ, RZ ;  /* 0x000000ffff187224 */ /* 0x000fd800078e00ff */
[----:B---3--:R-:W-:Y:S05]  /*e4c0*/  @P0 BRA `(.L_x_12165) ;  /* 0x0000004c00f40947 */ /* 0x008fea0003800000 */
[----:B------:R-:W3:Y:S01]  /*e4d0*/  LDL R6, [R1+0x1c] ;  /* 0x00001c0001067983 */ /* 0x000ee20000100800 */
[----:B------:R-:W2:Y:S01]  /*e4e0*/  S2R R3, SR_TID.X ;  /* 0x0000000000037919 */ /* 0x000ea20000002100 */
[----:B------:R-:W1:Y:S01]  /*e4f0*/  S2UR UR5, SR_CgaCtaId ;  /* 0x00000000000579c3 */ /* 0x000e620000008800 */
[----:B------:R-:W-:Y:S01]  /*e500*/  UMOV UR4, 0x400 ;  /* 0x0000040000047882 */ /* 0x000fe20000000000 */
[C---:B--2---:R-:W-:Y:S01]  /*e510*/  IMAD.SHL.U32 R0, R3.reuse, 0x8, RZ ;  /* 0x0000000803007824 */ /* 0x044fe200078e00ff */
[C---:B------:R-:W-:Y:S01]  /*e520*/  LOP3.LUT R5, R3.reuse, 0x7f, RZ, 0xc0, !PT ;  /* 0x0000007f03057812 */ /* 0x040fe200078ec0ff */
[----:B------:R-:W-:-:S03]  /*e530*/  IMAD.SHL.U32 R4, R3, 0x20, RZ ;  /* 0x0000002003047824 */ /* 0x000fc600078e00ff */
[----:B0-----:R-:W-:Y:S01]  /*e540*/  LOP3.LUT R2, R0, 0xd8, RZ, 0xc0, !PT ;  /* 0x000000d800027812 */ /* 0x001fe200078ec0ff */
        /* <DEDUP_REMOVED lines=8> */
[----:B---3--:R-:W-:Y:S02]  /*e5d0*/  LOP3.LUT R2, R6, 0x2, RZ, 0xfc, !PT ;  /* 0x0000000206027812 */ /* 0x008fe400078efcff */
        /* <DEDUP_REMOVED lines=10> */
.L_x_12228:
[----:B------:R-:W1:Y:S01]  /*e680*/  LDC.64 R2, c[0x0][0xc88] ;  /* 0x00032200ff027b82 */ /* 0x000e620000000a00 */
[----:B--2---:R-:W2:Y:S01]  /*e690*/  LDL.LU R6, [R1] ;  /* 0x0000000001067983 */ /* 0x004ea20000300800 */
[----:B-1----:R-:W-:-:S05]  /*e6a0*/  IMAD.WIDE R2, R19, 0x4, R2 ;  /* 0x0000000413027825 */ /* 0x002fca00078e0202 */
[----:B0-----:R-:W0:Y:S01]  /*e6b0*/  LDG.E R27, desc[UR36][R2.64] ;  /* 0x00000024021b7981 */ /* 0x001e22000c1e1900 */
[----:B------:R-:W-:Y:S05]  /*e6c0*/  YIELD ;  /* 0x0000000000007946 */ /* 0x000fea0003800000 */
[----:B------:R-:W-:Y:S01]  /*e6d0*/  ULDC.64 UR4, c[0x0][0xa28] ;  /* 0x00028a0000047ab9 */ /* 0x000fe20000000a00 */
[----:B------:R-:W-:Y:S01]  /*e6e0*/  MOV R7, RZ ;  /* 0x000000ff00077202 */ /* 0x000fe20000000f00 */
[----:B------:R-:W-:Y:S01]  /*e6f0*/  ULDC.64 UR6, c[0x0][0xa18] ;  /* 0x0002860000067ab9 */ /* 0x000fe20000000a00 */
[----:B------:R-:W-:-:S04]  /*e700*/  ISETP.NE.U32.AND P0, PT, RZ, UR4, PT ;  /* 0x00000004ff007c0c */ /* 0x000fc8000bf05070 */
[----:B------:R-:W-:Y:S01]  /*e710*/  ISETP.NE.AND.EX P0, PT, RZ, UR5, PT, P0 ;  /* 0x00000005ff007c0c */ /* 0x000fe2000bf05300 */
[----:B------:R-:W-:Y:S01]  /*e720*/  IMAD.MOV.U32 R29, RZ, RZ, RZ ;  /* 0x000000ffff1d7224 */ /* 0x000fe200078e00ff */
[----:B0-----:R-:W-:-:S11]  /*e730*/  SHF.R.S32.HI R0, RZ, 0x1f, R27 ;  /* 0x0000001fff007819 */ /* 0x001fd6000001141b */
[C---:B------:R-:W-:Y:S01]  /*e740*/  @P0 LEA R2, P1, R27.reuse, UR4, 0x2 ;  /* 0x000000041b020c11 */ /* 0x040fe2000f8210ff */
[C---:B------:R-:W-:Y:S01]  /*e750*/  IMAD.SHL.U32 R23, R27.reuse, 0x4, RZ ;  /* 0x000000041b177824 */ /* 0x040fe200078e00ff */
[C-C-:B------:R-:W-:Y:S01]  /*e760*/  SHF.L.U64.HI R25, R27.reuse, 0x2, R0.reuse ;  /* 0x000000021b197819 */ /* 0x140fe20000010200 */
[----:B------:R0:W-:Y:S01]  /*e770*/  STL [R1+0x24], R0 ;  /* 0x0000240001007387 */ /* 0x0001e20000100800 */
[----:B------:R-:W-:Y:S01]  /*e780*/  @P0 LEA.HI.X R3, R27, UR5, R0, 0x2, P1 ;  /* 0x000000051b030c11 */ /* 0x000fe200088f1400 */
[----:B------:R-:W-:-:S04]  /*e790*/  ULDC.64 UR4, c[0x0][0xa00] ;  /* 0x0002800000047ab9 */ /* 0x000fc80000000a00 */
[----:B------:R1:W3:Y:S01]  /*e7a0*/  @P0 LDG.E R7, desc[UR36][R2.64] ;  /* 0x0000002402070981 */ /* 0x0002e2000c1e1900 */
[----:B------:R-:W-:Y:S02]  /*e7b0*/  ISETP.NE.U32.AND P0, PT, RZ, UR4, PT ;  /* 0x00000004ff007c0c */ /* 0x000fe4000bf05070 */
[----:B--2---:R-:W-:Y:S02]  /*e7c0*/  LOP3.LUT R6, R6, 0xffffffbf, RZ, 0xc0, !PT ;  /* 0xffffffbf06067812 */ /* 0x004fe400078ec0ff */
        /* <DEDUP_REMOVED lines=8> */
[----:B------:R-:W-:Y:S01]  /*e850*/  @P0 IADD3 R4, P1, R23, UR6, RZ ;  /* 0x0000000617040c10 */ /* 0x000fe2000ff3e0ff */
[----:B------:R1:W-:Y:S03]  /*e860*/  STL [R1], R6 ;  /* 0x0000000601007387 */ /* 0x0003e60000100800 */
[----:B------:R-:W-:-:S05]  /*e870*/  @P0 IADD3.X R5, R25, UR7, RZ, P1, !PT ;  /* 0x0000000719050c10 */ /* 0x000fca0008ffe4ff */
[----:B------:R-:W2:Y:S01]  /*e880*/  @P0 LDG.E R4, desc[UR36][R4.64] ;  /* 0x0000002404040981 */ /* 0x000ea2000c1e1900 */
[----:B------:R-:W-:-:S03]  /*e890*/  UISETP.NE.U32.AND UP0, UPT, UR4, URZ, UPT ;  /* 0x0000003f0400728c */ /* 0x000fc6000bf05070 */
[----:B------:R-:W-:Y:S01]  /*e8a0*/  ULDC UR4, c[0x0][0x424] ;  /* 0x0001090000047ab9 */ /* 0x000fe20000000800 */
[----:B------:R-:W-:-:S03]  /*e8b0*/  UISETP.NE.AND.EX UP0, UPT, UR5, URZ, UPT, UP0 ;  /* 0x0000003f0500728c */ /* 0x000fc6000bf05300 */
[----:B------:R-:W-:Y:S01]  /*e8c0*/  ULDC UR5, c[0x0][0x2f0] ;  /* 0x0000bc0000057ab9 */ /* 0x000fe20000000800 */
[----:B------:R-:W-:-:S04]  /*e8d0*/  USEL UR4, UR4, 0x1, UP0 ;  /* 0x0000000104047887 */ /* 0x000fc80008000000 */
[----:B------:R-:W-:-:S06]  /*e8e0*/  UIMAD UR4, UR4, UR5, URZ ;  /* 0x00000005040472a4 */ /* 0x000fcc000f8e023f */
[----:B0-----:R-:W-:Y:S01]  /*e8f0*/  IMAD.U32 R0, RZ, RZ, UR4 ;  /* 0x00000004ff007e24 */ /* 0x001fe2000f8e00ff */
[----:B---3--:R1:W-:Y:S04]  /*e900*/  STL [R1+0x10], R7 ;  /* 0x0000100701007387 */ /* 0x0083e80000100800 */
[----:B--2---:R1:W-:Y:S01]  /*e910*/  @P0 STL [R1+0x20], R4 ;  /* 0x0000200401000387 */ /* 0x0043e20000100800 */
        /* <DEDUP_REMOVED lines=9> */
.L_x_12166:
        /* <DEDUP_REMOVED lines=10> */
.L_x_12167:
        /* <DEDUP_REMOVED lines=9> */
.L_x_12168:
[----:B0-2---:R-:W-:Y:S01]  /*eae0*/  IMAD.MOV.U32 R2, RZ, RZ, R6 ;  /* 0x000000ffff027224 */ /* 0x005fe200078e0006 */
[----:B------:R-:W0:Y:S01]  /*eaf0*/  LDC R3, c[0x0][0x448] ;  /* 0x00011200ff037b82 */ /* 0x000e220000000800 */
[----:B------:R-:W2:Y:S01]  /*eb00*/  LDL R6, [R1+0x20] ;  /* 0x0000200001067983 */ /* 0x000ea20000100800 */
[----:B-----5:R-:W-:Y:S01]  /*eb10*/  IMAD.IADD R5, R0, 0x1, -R7 ;  /* 0x0000000100057824 */ /* 0x020fe200078e0a07 */
[----:B------:R-:W-:Y:S01]  /*eb20*/  BSSY B0, `(.L_x_12169) ;  /* 0x0000039000007945 */ /* 0x000fe20003800000 */
[----:B------:R-:W-:Y:S02]  /*eb30*/  LOP3.LUT R2, R2, 0xffffffdf, RZ, 0xc0, !PT ;  /* 0xffffffdf02027812 */ /* 0x000fe400078ec0ff */
[----:B0-----:R-:W-:-:S13]  /*eb40*/  ISETP.NE.AND P0, PT, R3, 0x1, PT ;  /* 0x000000010300780c */ /* 0x001fda0003f05270 */
[----:B------:R-:W0:Y:S01]  /*eb50*/  @P0 LDC R4, c[0x0][0x44c] ;  /* 0x00011300ff040b82 */ /* 0x000e220000000800 */
[----:B------:R-:W-:-:S05]  /*eb60*/  @P0 LOP3.LUT R2, R2, 0x20, RZ, 0xfc, !PT ;  /* 0x0000002002020812 */ /* 0x000fca00078efcff */
[----:B------:R1:W-:Y:S02]  /*eb70*/  STL [R1], R2 ;  /* 0x0000000201007387 */ /* 0x0003e40000100800 */
[----:B------:R-:W3:Y:S02]  /*eb80*/  @P0 LDC R3, c[0x0][0x450] ;  /* 0x00011400ff030b82 */ /* 0x000ee40000000800 */
[----:B------:R4:W-:Y:S01]  /*eb90*/  STL [R1+0x8], R5 ;  /* 0x0000080501007387 */ /* 0x0009e20000100800 */
[----:B-1----:R-:W-:-:S04]  /*eba0*/  IMAD R2, R17, 0xc0, RZ ;  /* 0x000000c011027824 */ /* 0x002fc800078e02ff */
[----:B------:R-:W-:-:S04]  /*ebb0*/  VIADD R2, R2, 0xbf ;  /* 0x000000bf02027836 */ /* 0x000fc80000000000 */
[----:B0-----:R-:W-:-:S05]  /*ebc0*/  @P0 IMAD.HI.U32 R4, R2, R4, RZ ;  /* 0x0000000402040227 */ /* 0x001fca00078e00ff */
[----:B---3--:R-:W-:Y:S02]  /*ebd0*/  @P0 SHF.R.U32.HI R2, RZ, R3, R4 ;  /* 0x00000003ff020219 */ /* 0x008fe40000011604 */
[----:B------:R-:W-:-:S04]  /*ebe0*/  LOP3.LUT R4, R18, 0xff000000, RZ, 0xc0, !PT ;  /* 0xff00000012047812 */ /* 0x000fc800078ec0ff */
[----:B------:R-:W-:Y:S02]  /*ebf0*/  SHF.R.U32.HI R4, RZ, 0x8, R4 ;  /* 0x00000008ff047819 */ /* 0x000fe40000011604 */
[----:B--2---:R-:W-:-:S04]  /*ec00*/  IADD3 R0, R5, 0x80, -R6 ;  /* 0x0000008005007810 */ /* 0x004fc80007ffe806 */
[----:B------:R-:W-:-:S04]  /*ec10*/  IADD3 R0, R0, R2, RZ ;  /* 0x0000000200007210 */ /* 0x000fc80007ffe0ff */
[----:B------:R-:W-:-:S04]  /*ec20*/  SHF.R.S32.HI R2, RZ, 0x1f, R0 ;  /* 0x0000001fff027819 */ /* 0x000fc80000011400 */
[----:B------:R-:W-:Y:S01]  /*ec30*/  LEA.HI R0, R2, R0, RZ, 0x7 ;  /* 0x0000000002007211 */ /* 0x000fe200078f38ff */
[----:B------:R-:W-:-:S03]  /*ec40*/  VIADD R2, R5, 0x7f ;  /* 0x0000007f05027836 */ /* 0x000fc60000000000 */
[----:B------:R-:W-:Y:S02]  /*ec50*/  SHF.R.S32.HI R0, RZ, 0x7, R0 ;  /* 0x00000007ff007819 */ /* 0x000fe40000011400 */
[----:B------:R-:W-:-:S04]  /*ec60*/  SHF.R.S32.HI R3, RZ, 0x1f, R2 ;  /* 0x0000001fff037819 */ /* 0x000fc80000011402 */
[----:B------:R-:W-:-:S04]  /*ec70*/  LEA.HI R2, R3, R2, RZ, 0x7 ;  /* 0x0000000203027211 */ /* 0x000fc800078f38ff */
[----:B------:R-:W-:-:S04]  /*ec80*/  SHF.R.S32.HI R2, RZ, 0x7, R2 ;  /* 0x00000007ff027819 */ /* 0x000fc80000011402 */
[----:B------:R-:W-:Y:S02]  /*ec90*/  VIMNMX R0, R2, R0, PT ;  /* 0x0000000002007248 */ /* 0x000fe40003fe0100 */
[----:B------:R-:W-:Y:S02]  /*eca0*/  LOP3.LUT R2, R18, 0xff0000, RZ, 0xc0, !PT ;  /* 0x00ff000012027812 */ /* 0x000fe400078ec0ff */
[----:B------:R-:W-:Y:S02]  /*ecb0*/  ISETP.GE.AND P0, PT, R0, 0x1, PT ;  /* 0x000000010000780c */ /* 0x000fe40003f06270 */
[----:B------:R-:W-:Y:S01]  /*ecc0*/  LEA.HI R4, R2, R4, RZ, 0x10 ;  /* 0x0000000402047211 */ /* 0x000fe200078f80ff */
[----:B------:R-:W-:-:S10]  /*ecd0*/  IMAD.MOV.U32 R2, RZ, RZ, RZ ;  /* 0x000000ffff027224 */ /* 0x000fd400078e00ff */
[----:B----4-:R-:W-:Y:S05]  /*ece0*/  @!P0 BRA `(.L_x_12170) ;  /* 0x0000000000708947 */ /* 0x010fea0003800000 */
        /* <DEDUP_REMOVED lines=28> */
.L_x_12170:
[----:B------:R-:W-:Y:S05]  /*eeb0*/  BSYNC B0 ;  /* 0x0000000000007941 */ /* 0x000fea0003800000 */
.L_x_12169:
        /* <DEDUP_REMOVED lines=25> */
.L_x_12172:
        /* <DEDUP_REMOVED lines=20> */
.L_x_12175:
[----:B------:R-:W-:Y:S05]  /*f190*/  BSYNC B6 ;  /* 0x0000000000067941 */ /* 0x000fea0003800000 */
.L_x_12174:
        /* <DEDUP_REMOVED lines=20> */
.L_x_12178:
        /* <DEDUP_REMOVED lines=15> */
.L_x_12177:
[----:B------:R-:W-:Y:S05]  /*f3d0*/  BSYNC B6 ;  /* 0x0000000000067941 */ /* 0x000fea0003800000 */
.L_x_12176:
[----:B------:R-:W2:Y:S01]  /*f3e0*/  LDL.LU R2, [R1] ;  /* 0x0000000001027983 */ /* 0x000ea20000300800 */
[----:B------:R-:W-:Y:S01]  /*f3f0*/  ULDC.64 UR4, c[0x0][0x9f8] ;  /* 0x00027e0000047ab9 */ /* 0x000fe20000000a00 */
[----:B------:R-:W0:Y:S02]  /*f400*/  LDC R5, c[0x0][0x430] ;  /* 0x00010c00ff057b82 */ /* 0x000e240000000800 */
[----:B------:R-:W3:Y:S01]  /*f410*/  LDL R21, [R1+0x4] ;  /* 0x0000040001157983 */ /* 0x000ee20000100800 */
[----:B------:R-:W-:-:S03]  /*f420*/  ISETP.NE.U32.AND P0, PT, RZ, UR4, PT ;  /* 0x00000004ff007c0c */ /* 0x000fc6000bf05070 */
[----:B------:R-:W4:Y:S01]  /*f430*/  LDL R26, [R1+0x30] ;  /* 0x00003000011a7983 */ /* 0x000f220000100800 */
[----:B------:R-:W-:-:S03]  /*f440*/  ISETP.NE.AND.EX P0, PT, RZ, UR5, PT, P0 ;  /* 0x00000005ff007c0c */ /* 0x000fc6000bf05300 */
[----:B------:R-:W4:Y:S04]  /*f450*/  LDL R6, [R1+0x8] ;  /* 0x0000080001067983 */ /* 0x000f280000100800 */
[----:B------:R-:W4:Y:S01]  /*f460*/  LDL R4, [R1+0x10] ;  /* 0x0000100001047983 */ /* 0x000f220000100800 */
[----:B------:R-:W1:Y:S01]  /*f470*/  S2R R7, SR_TID.X ;  /* 0x0000000000077919 */ /* 0x000e620000002100 */
[----:B------:R-:W4:Y:S01]  /*f480*/  S2R R0, SR_TID.X ;  /* 0x0000000000007919 */ /* 0x000f220000002100 */
[----:B--2---:R-:W-:-:S03]  /*f490*/  IMAD.MOV.U32 R20, RZ, RZ, R2 ;  /* 0x000000ffff147224 */ /* 0x004fc600078e0002 */
[----:B------:R-:W-:Y:S02]  /*f4a0*/  @P0 IADD3 R2, P1, R23, UR4, RZ ;  /* 0x0000000417020c10 */ /* 0x000fe4000ff3e0ff */
[----:B0-----:R-:W-:Y:S01]  /*f4b0*/  ISETP.NE.AND P2, PT, R5, 0x1, PT ;  /* 0x000000010500780c */ /* 0x001fe20003f45270 */
[----:B-1----:R-:W-:Y:S01]  /*f4c0*/  IMAD.SHL.U32 R7, R7, 0x20, RZ ;  /* 0x0000002007077824 */ /* 0x002fe200078e00ff */
[----:B------:R-:W-:Y:S01]  /*f4d0*/  @P0 IADD3.X R3, R25, UR5, RZ, P1, !PT ;  /* 0x0000000519030c10 */ /* 0x000fe20008ffe4ff */
[----:B------:R-:W-:-:S04]  /*f4e0*/  ULDC UR4, c[0x0][0x2f4] ;  /* 0x0000bd0000047ab9 */ /* 0x000fc80000000800 */
[----:B---3--:R0:W2:Y:S01]  /*f4f0*/  @P0 LDG.E R21, desc[UR36][R2.64] ;  /* 0x0000002402150981 */ /* 0x0080a2000c1e1900 */
[----:B----4-:R-:W-:Y:S01]  /*f500*/  VIADD R26, R26, 0xffffffff ;  /* 0xffffffff1a1a7836 */ /* 0x010fe20000000000 */
[----:B------:R-:W-:-:S04]  /*f510*/  LOP3.LUT R0, R0, 0x7f, RZ, 0xc0, !PT ;  /* 0x0000007f00007812 */ /* 0x000fc800078ec0ff */
[----:B0-----:R-:W0:Y:S01]  /*f520*/  @P2 LDC R3, c[0x0][0x434] ;  /* 0x00010d00ff032b82 */ /* 0x001e220000000800 */
[----:B------:R-:W-:Y:S01]  /*f530*/  IMAD.SHL.U32 R8, R26, 0x80, RZ ;  /* 0x000000801a087824 */ /* 0x000fe200078e00ff */
[----:B------:R-:W-:Y:S02]  /*f540*/  SHF.R.U32.HI R0, RZ, 0x2, R0 ;  /* 0x00000002ff007819 */ /* 0x000fe40000011600 */
[----:B------:R-:W-:-:S04]  /*f550*/  LOP3.LUT R7, R7, 0x60, RZ, 0xc0, !PT ;  /* 0x0000006007077812 */ /* 0x000fc800078ec0ff */
[----:B------:R-:W1:Y:S01]  /*f560*/  @P2 LDC R2, c[0x0][0x438] ;  /* 0x00010e00ff022b82 */ /* 0x000e620000000800 */
[----:B------:R-:W-:Y:S02]  /*f570*/  LOP3.LUT R0, R8, R0, R7, 0xfe, !PT ;  /* 0x0000000008007212 */ /* 0x000fe400078efe07 */
[----:B------:R-:W-:-:S04]  /*f580*/  LOP3.LUT R20, R20, 0xffffffef, RZ, 0xc0, !PT ;  /* 0xffffffef14147812 */ /* 0x000fc800078ec0ff */
[----:B------:R-:W-:-:S04]  /*f590*/  @P2 LOP3.LUT R20, R20, 0x10, RZ, 0xfc, !PT ;  /* 0x0000001014142812 */ /* 0x000fc800078efcff */
[----:B------:R-:W-:Y:S01]  /*f5a0*/  LOP3.LUT R20, R20, 0xfffffffb, RZ, 0xc0, !PT ;  /* 0xfffffffb14147812 */ /* 0x000fe200078ec0ff */
[----:B------:R-:W-:Y:S01]  /*f5b0*/  UMOV UR5, 0xffffffff ;  /* 0xffffffff00057882 */ /* 0x000fe20000000000 */
[----:B------:R-:W-:Y:S01]  /*f5c0*/  LOP3.LUT R25, R18, 0xffff, RZ, 0xc0, !PT ;  /* 0x0000ffff12197812 */ /* 0x000fe200078ec0ff */
[----:B--2---:R-:W-:Y:S01]  /*f5d0*/  @P0 STL [R1+0x4], R21 ;  /* 0x0000041501000387 */ /* 0x004fe20000100800 */
[C---:B------:R-:W-:Y:S02]  /*f5e0*/  ISETP.GE.AND P0, PT, R0.reuse, R6, PT ;  /* 0x000000060000720c */ /* 0x040fe40003f06270 */
[----:B------:R-:W-:-:S05]  /*f5f0*/  IADD3 R0, R0, R4, RZ ;  /* 0x0000000400007210 */ /* 0x000fca0007ffe0ff */
[----:B0-----:R-:W-:-:S04]  /*f600*/  @P2 IMAD.HI.U32 R3, R0, R3, RZ ;  /* 0x0000000300032227 */ /* 0x001fc800078e00ff */
[----:B------:R-:W-:Y:S01]  /*f610*/  IMAD.MOV.U32 R6, RZ, RZ, R0 ;  /* 0x000000ffff067224 */ /* 0x000fe200078e0000 */
[----:B-1----:R-:W-:Y:S02]  /*f620*/  @P2 SHF.R.U32.HI R6, RZ, R2, R3 ;  /* 0x00000002ff062219 */ /* 0x002fe40000011603 */
[----:B------:R-:W0:Y:S03]  /*f630*/  @!P0 LDC.64 R2, c[0x0][0x428] ;  /* 0x00010a00ff028b82 */ /* 0x000e260000000a00 */
[--C-:B------:R-:W-:Y:S01]  /*f640*/  IMAD.MOV R4, RZ, RZ, -R6.reuse ;  /* 0x000000ffff047224 */ /* 0x100fe200078e0a06 */
[----:B------:R-:W-:-:S03]  /*f650*/  @!P0 SHF.R.S32.HI R7, RZ, 0x1f, R6 ;  /* 0x0000001fff078819 */ /* 0x000fc60000011406 */
[----:B------:R-:W-:Y:S01]  /*f660*/  IMAD R4, R5, R4, R0 ;  /* 0x0000000405047224 */ /* 0x000fe200078e0200 */
[----:B------:R-:W-:-:S05]  /*f670*/  SHF.R.S32.HI R5, RZ, 0x1f, R21 ;  /* 0x0000001fff057819 */ /* 0x000fca0000011415 */
[----:B------:R1:W-:Y:S01]  /*f680*/  STL [R1+0x14], R5 ;  /* 0x0000140501007387 */ /* 0x0003e20000100800 */
[----:B0-----:R-:W-:-:S04]  /*f690*/  @!P0 IMAD.WIDE.U32 R6, R21, R2, R6 ;  /* 0x0000000215068225 */ /* 0x001fc800078e0006 */
[----:B------:R-:W-:Y:S02]  /*f6a0*/  @!P0 IMAD R2, R5, R2, RZ ;  /* 0x0000000205028224 */ /* 0x000fe400078e02ff */
[----:B-1----:R-:W0:Y:S02]  /*f6b0*/  S2R R5, SR_TID.X ;  /* 0x0000000000057919 */ /* 0x002e240000002100 */
[----:B------:R-:W-:Y:S02]  /*f6c0*/  @!P0 IMAD R0, R21, R3, R2 ;  /* 0x0000000315008224 */ /* 0x000fe400078e0202 */
[----:B------:R-:W1:Y:S02]  /*f6d0*/  @!P0 LDC.64 R2, c[0x0][0x418] ;  /* 0x00010600ff028b82 */ /* 0x000e640000000a00 */
[----:B------:R-:W-:Y:S02]  /*f6e0*/  @!P0 IMAD.IADD R0, R7, 0x1, R0 ;  /* 0x0000000107008824 */ /* 0x000fe400078e0200 */
[----:B0-----:R-:W-:-:S05]  /*f6f0*/  IMAD.SHL.U32 R21, R5, 0x8, RZ ;  /* 0x0000000805157824 */ /* 0x001fca00078e00ff */
[----:B------:R-:W-:-:S04]  /*f700*/  LOP3.LUT R21, R21, 0x18, RZ, 0xc0, !PT ;  /* 0x0000001815157812 */ /* 0x000fc800078ec0ff */
[C---:B------:R-:W-:Y:S02]  /*f710*/  ISETP.GE.AND P2, PT, R21.reuse, UR4, PT ;  /* 0x0000000415007c0c */ /* 0x040fe4000bf46270 */
[C---:B-1----:R-:W-:Y:S02]  /*f720*/  @!P0 LEA R2, P1, R6.reuse, R2, 0x2 ;  /* 0x0000000206028211 */ /* 0x042fe400078210ff */
[C---:B------:R-:W-:Y:S02]  /*f730*/  LOP3.LUT R9, R21.reuse, 0x20, RZ, 0xfc, !PT ;  /* 0x0000002015097812 */ /* 0x040fe400078efcff */
[----:B------:R-:W-:Y:S01]  /*f740*/  @!P0 LEA.HI.X R3, R6, R3, R0, 0x2, P1 ;  /* 0x0000000306038211 */ /* 0x000fe200008f1400 */
[----:B------:R-:W-:Y:S01]  /*f750*/  IMAD.MOV.U32 R0, RZ, RZ, RZ ;  /* 0x000000ffff007224 */ /* 0x000fe200078e00ff */
[----:B------:R-:W-:Y:S02]  /*f760*/  LOP3.LUT R5, R21, 0x40, RZ, 0xfc, !PT ;  /* 0x0000004015057812 */ /* 0x000fe400078efcff */
[----:B------:R-:W-:-:S03]  /*f770*/  ISETP.GE.AND P1, PT, R9, UR4, PT ;  /* 0x0000000409007c0c */ /* 0x000fc6000bf26270 */
[----:B------:R-:W-:Y:S01]  /*f780*/  @P2 LOP3.LUT R20, R20, 0x4, RZ, 0xfc, !PT ;  /* 0x0000000414142812 */ /* 0x000fe200078efcff */
[----:B------:R0:W5:Y:S01]  /*f790*/  @!P0 LDG.E R0, desc[UR36][R2.64] ;  /* 0x0000002402008981 */ /* 0x000162000c1e1900 */
[----:B------:R-:W-:Y:S02]  /*f7a0*/  ISETP.GE.AND P0, PT, R5, UR4, PT ;  /* 0x0000000405007c0c */ /* 0x000fe4000bf06270 */
[----:B------:R-:W-:-:S04]  /*f7b0*/  LOP3.LUT R20, R20, 0xfffffffe, RZ, 0xc0, !PT ;  /* 0xfffffffe14147812 */ /* 0x000fc800078ec0ff */
[----:B------:R-:W-:-:S04]  /*f7c0*/  LOP3.LUT R20, R20, 0xfffffffd, RZ, 0xc0, !PT ;  /* 0xfffffffd14147812 */ /* 0x000fc800078ec0ff */
[----:B------:R-:W-:-:S04]  /*f7d0*/  @P1 LOP3.LUT R20, R20, 0x2, RZ, 0xfc, !PT ;  /* 0x0000000214141812 */ /* 0x000fc800078efcff */
[----:B------:R-:W-:-:S05]  /*f7e0*/  @P0 LOP3.LUT R20, R20, 0x1, RZ, 0xfc, !PT ;  /* 0x0000000114140812 */ /* 0x000fca00078efcff */
[----:B------:R0:W-:Y:S01]  /*f7f0*/  STL [R1], R20 ;  /* 0x0000001401007387 */ /* 0x0001e20000100800 */
[----:B------:R-:W-:Y:S05]  /*f800*/  BRA.DIV UR5, `(.L_x_12179) ;  /* 0x0000004205b07947 */ /* 0x000fea000b800000 */
.L_x_12245:
[----:B0-----:R-:W2:Y:S01]  /*f810*/  LDL R3, [R1+0x38] ;  /* 0x0000380001037983 */ /* 0x001ea20000100800 */
[----:B------:R-:W-:-:S05]  /*f820*/  IMAD.MOV.U32 R2, RZ, RZ, R20 ;  /* 0x000000ffff027224 */ /* 0x000fca00078e0014 */
[----:B------:R-:W-:Y:S02]  /*f830*/  LOP3.LUT R2, R2, 0xfffffff7, RZ, 0xc0, !PT ;  /* 0xfffffff702027812 */ /* 0x000fe400078ec0ff */
[----:B--2---:R-:W-:-:S13]  /*f840*/  ISETP.NE.AND P0, PT, R3, 0x3, PT ;  /* 0x000000030300780c */ /* 0x004fda0003f05270 */
[----:B------:R-:W-:-:S05]  /*f850*/  @P0 LOP3.LUT R2, R2, 0x8, RZ, 0xfc, !PT ;  /* 0x0000000802020812 */ /* 0x000fca00078efcff */
[----:B------:R0:W-:Y:S01]  /*f860*/  STL [R1], R2 ;  /* 0x0000000201007387 */ /* 0x0001e20000100800 */
[----:B------:R-:W-:Y:S05]  /*f870*/  @!P0 BRA `(.L_x_12180) ;  /* 0x0000000000048947 */ /* 0x000fea0003800000 */
[----:B------:R-:W-:Y:S01]  /*f880*/  BPT.TRAP 0x1 ;  /* 0x000000040000795c */ /* 0x000fe20000300000 */
.L_x_12180:
[----:B------:R-:W-:Y:S01]  /*f890*/  SHF.R.S32.HI R5, RZ, 0x1f, R4 ;  /* 0x0000001fff057819 */ /* 0x000fe20000011404 */
[----:B------:R-:W-:Y:S01]  /*f8a0*/  ULDC.64 UR4, c[0x0][0x328] ;  /* 0x0000ca0000047ab9 */ /* 0x000fe20000000a00 */
[----:B------:R-:W-:Y:S01]  /*f8b0*/  ULDC.64 UR6, c[0x0][0x318] ;  /* 0x0000c60000067ab9 */ /* 0x000fe20000000a00 */
[----:B0-----:R-:W-:Y:S01]  /*f8c0*/  IMAD.WIDE.U32 R2, R4, UR4, RZ ;  /* 0x0000000404027c25 */ /* 0x001fe2000f8e00ff */
        /* <DEDUP_REMOVED lines=13> */
[----:B------:R-:W-:Y:S02]  /*f9a0*/  LEA R18, P0, R2, UR6, 0x1 ;  /* 0x0000000602127c11 */ /* 0x000fe4000f8008ff */
[----:B------:R-:W-:Y:S02]  /*f9b0*/  SHF.L.U32 R3, R28, 0x1f, RZ ;  /* 0x0000001f1c037819 */ /* 0x000fe400000006ff */
[----:B------:R-:W-:Y:S01]  /*f9c0*/  LEA.HI.X R23, R2, UR7, R23, 0x1, P0 ;  /* 0x0000000702177c11 */ /* 0x000fe200080f0c17 */
[----:B------:R-:W-:-:S07]  /*f9d0*/  IMAD R2, R24, 0x8, R22 ;  /* 0x0000000818027824 */ /* 0x000fce00078e0216 */
[----:B------:R-:W0:Y:S02]  /*f9e0*/  SYNCS.PHASECHK.TRANS64.TRYWAIT P0, [R2+URZ+0x2d840], R3 ;  /* 0x02d84003020075a7 */ /* 0x000e24000800017f */
[----:B0-----:R-:W-:Y:S05]  /*f9f0*/  @!P0 BRA `(.L_x_12182) ;  /* 0x0000004000688947 */ /* 0x001fea0003800000 */
.L_x_12246:
[----:B------:R-:W-:Y:S05]  /*fa00*/  BSYNC B0 ;  /* 0x0000000000007941 */ /* 0x000fea0003800000 */
.L_x_12181:
[----:B------:R-:W2:Y:S01]  /*fa10*/  LDL R7, [R1] ;  /* 0x0000000001077983 */ /* 0x000ea20000100800 */
[----:B------:R-:W-:Y:S01]  /*fa20*/  ULDC.64 UR4, c[0x0][0x300] ;  /* 0x0000c00000047ab9 */ /* 0x000fe20000000a00 */
[----:B------:R-:W-:Y:S02]  /*fa30*/  ULDC.64 UR6, c[0x0][0x2e8] ;  /* 0x0000ba0000067ab9 */ /* 0x000fe40000000a00 */
[----:B------:R-:W3:Y:S01]  /*fa40*/  LDL R12, [R1+0x8] ;  /* 0x00000800010c7983 */ /* 0x000ee20000100800 */
[----:B------:R-:W-:Y:S01]  /*fa50*/  IMAD R5, R5, UR4, RZ ;  /* 0x0000000405057c24 */ /* 0x000fe2000f8e02ff */
[----:B------:R-:W1:Y:S03]  /*fa60*/  S2R R9, SR_TID.X ;  /* 0x0000000000097919 */ /* 0x000e660000002100 */
        /* <DEDUP_REMOVED lines=12> */
[----:B------:R-:W-:Y:S01]  /*fb30*/  LEA R0, P0, R4, UR6, 0x1 ;  /* 0x0000000604007c11 */ /* 0x000fe2000f8008ff */
[----:B-1----:R-:W-:-:S03]  /*fb40*/  IMAD.SHL.U32 R10, R9, 0x8, RZ ;  /* 0x00000008090a7824 */ /* 0x002fc600078e00ff */
[----:B------:R-:W-:Y:S02]  /*fb50*/  LEA.HI.X R6, R4, UR7, R6, 0x1, P0 ;  /* 0x0000000704067c11 */ /* 0x000fe400080f0c06 */
[C---:B--2---:R-:W-:Y:S02]  /*fb60*/  LOP3.LUT P4, RZ, R7.reuse, 0x4, RZ, 0xc0, !PT ;  /* 0x0000000407ff7812 */ /* 0x044fe4000788c0ff */
[C---:B------:R-:W-:Y:S02]  /*fb70*/  LOP3.LUT P3, RZ, R7.reuse, 0x2, RZ, 0xc0, !PT ;  /* 0x0000000207ff7812 */ /* 0x040fe4000786c0ff */
[----:B------:R-:W-:Y:S02]  /*fb80*/  LOP3.LUT P2, RZ, R7, 0x1, RZ, 0xc0, !PT ;  /* 0x0000000107ff7812 */ /* 0x000fe4000784c0ff */
[----:B------:R-:W0:Y:S02]  /*fb90*/  S2R R7, SR_TID.X ;  /* 0x0000000000077919 */ /* 0x000e240000002100 */
[----:B0-----:R-:W-:Y:S01]  /*fba0*/  LOP3.LUT R11, R7, 0x7f, RZ, 0xc0, !PT ;  /* 0x0000007f070b7812 */ /* 0x001fe200078ec0ff */
[----:B------:R-:W-:-:S03]  /*fbb0*/  IMAD.SHL.U32 R7, R9, 0x8, RZ ;  /* 0x0000000809077824 */ /* 0x000fc600078e00ff */
[----:B------:R-:W-:Y:S02]  /*fbc0*/  SHF.R.U32.HI R11, RZ, 0x2, R11 ;  /* 0x00000002ff0b7819 */ /* 0x000fe4000001160b */
[----:B------:R-:W-:Y:S02]  /*fbd0*/  LOP3.LUT R7, R7, 0xd8, RZ, 0xc0, !PT ;  /* 0x000000d807077812 */ /* 0x000fe400078ec0ff */
[----:B---3--:R-:W-:Y:S02]  /*fbe0*/  IADD3 R3, -R11, R12, -R8 ;  /* 0x0000000c0b037210 */ /* 0x008fe40007ffe908 */
[----:B------:R-:W-:Y:S01]  /*fbf0*/  LOP3.LUT R7, R7, 0x18, R9, 0x78, !PT ;  /* 0x0000001807077812 */ /* 0x000fe200078e7809 */
[----:B------:R-:W-:Y:S01]  /*fc00*/  IMAD.SHL.U32 R9, R9, 0x8, RZ ;  /* 0x0000000809097824 */ /* 0x000fe200078e00ff */
[----:B------:R-:W-:Y:S02]  /*fc10*/  ISETP.GE.AND P0, PT, R3, 0x1, PT ;  /* 0x000000010300780c */ /* 0x000fe40003f06270 */
[----:B------:R-:W-:-:S02]  /*fc20*/  LOP3.LUT R7, R7, 0x320, R10, 0xf8, !PT ;  /* 0x0000032007077812 */ /* 0x000fc400078ef80a */
[----:B------:R-:W-:-:S03]  /*fc30*/  LOP3.LUT R9, R9, 0x18, RZ, 0xc0, !PT ;  /* 0x0000001809097812 */ /* 0x000fc600078ec0ff */
[----:B------:R-:W-:Y:S01]  /*fc40*/  IMAD R7, R24, 0x3000, R7 ;  /* 0x0000300018077824 */ /* 0x000fe200078e0207 */
[----:B------:R-:W-:Y:S06]  /*fc50*/  BRA.DIV UR4, `(.L_x_12183) ;  /* 0x0000003e04e47947 */ /* 0x000fec000b800000 */
        /* <DEDUP_REMOVED lines=38> */
.L_x_12256:
        /* <DEDUP_REMOVED lines=12> */
.L_x_12184:
        /* <DEDUP_REMOVED lines=11> */
.L_x_12185:
[----:B------:R1:W5:Y:S01]  /*10030*/  LDL R3, [R1] ;  /* 0x0000000001037983 */ /* 0x0003620000100800 */
[----:B------:R1:W-:Y:S03]  /*10040*/  SYNCS.ARRIVE.TRANS64.A1T0 RZ, [R2+URZ+0x2d830], RZ ;  /* 0x02d830ff02ff79a7 */ /* 0x0003e6000810003f */
[----:B------:R1:W5:Y:S02]  /*10050*/  LDL.LU R0, [R1+0x24] ;  /* 0x0000240001007983 */ /* 0x0003640000300800 */
[----:B------:R-:W-:Y:S05]  /*10060*/  WARPSYNC.ALL ;  /* 0x0000000000007948 */ /* 0x000fea0003800000 */
[----:B------:R-:W-:Y:S01]  /*10070*/  ULDC.64 UR4, c[0x0][0x298] ;  /* 0x0000a60000047ab9 */ /* 0x000fe20000000a00 */
[----:B-1----:R-:W-:Y:S01]  /*10080*/  VIADD R2, R22, 0xc400 ;  /* 0x0000c40016027836 */ /* 0x002fe20000000000 */
[----:B------:R-:W-:Y:S01]  /*10090*/  BSSY B6, `(.L_x_12186) ;  /* 0x000001e000067945 */ /* 0x000fe20003800000 */
[----:B0-----:R-:W-:Y:S01]  /*100a0*/  IMAD.WIDE.U32 R4, R29, UR4, RZ ;  /* 0x000000041d047c25 */ /* 0x001fe2000f8e00ff */
[----:B------:R-:W-:Y:S01]  /*100b0*/  BAR.SYNC.DEFER_BLOCKING 0x8, 0x200 ;  /* 0x0208000000007b1d */ /* 0x000fe20000010000 */
[----:B-----5:R-:W-:-:S04]  /*100c0*/  LOP3.LUT P0, RZ, R3, 0x40, RZ, 0xc0, !PT ;  /* 0x0000004003ff7812 */ /* 0x020fc8000780c0ff */
[----:B------:R-:W-:Y:S02]  /*100d0*/  SEL R0, R0, RZ, !P0 ;  /* 0x000000ff00007207 */ /* 0x000fe40004000000 */
[----:B------:R-:W-:Y:S02]  /*100e0*/  SEL R27, R27, RZ, !P0 ;  /* 0x000000ff1b1b7207 */ /* 0x000fe40004000000 */
[----:B------:R-:W-:Y:S01]  /*100f0*/  LOP3.LUT P0, RZ, R2, 0x1bf, RZ, 0xc0, !PT ;  /* 0x000001bf02ff7812 */ /* 0x000fe2000780c0ff */
        /* <DEDUP_REMOVED lines=12> */
[----:B------:R-:W-:Y:S01]  /*101c0*/  MOV R13, RZ ;  /* 0x000000ff000d7202 */ /* 0x000fe20000000f00 */
[----:B------:R-:W0:Y:S01]  /*101d0*/  LDC.64 R2, c[0x4][R2] ;  /* 0x0100000002027b82 */ /* 0x000e220000000a00 */
[----:B------:R-:W-:Y:S02]  /*101e0*/  IMAD.U32 R5, RZ, RZ, UR7 ;  /* 0x00000007ff057e24 */ /* 0x000fe4000f8e00ff */
[----:B------:R-:W-:Y:S02]  /*101f0*/  IMAD.U32 R6, RZ, RZ, UR8 ;  /* 0x00000008ff067e24 */ /* 0x000fe4000f8e00ff */
[----:B------:R-:W-:-:S02]  /*10200*/  IMAD.U32 R7, RZ, RZ, UR9 ;  /* 0x00000009ff077e24 */ /* 0x000fc4000f8e00ff */
[----:B------:R-:W-:Y:S02]  /*10210*/  IMAD.U32 R10, RZ, RZ, UR4 ;  /* 0x00000004ff0a7e24 */ /* 0x000fe4000f8e00ff */
[----:B------:R-:W-:Y:S02]  /*10220*/  IMAD.U32 R11, RZ, RZ, UR5 ;  /* 0x00000005ff0b7e24 */ /* 0x000fe4000f8e00ff */
[----:B------:R-:W-:Y:S02]  /*10230*/  IMAD.MOV.U32 R8, RZ, RZ, 0x70 ;  /* 0x00000070ff087424 */ /* 0x000fe400078e00ff */
[----:B------:R-:W-:-:S07]  /*10240*/  IMAD.MOV.U32 R12, RZ, RZ, 0x1 ;  /* 0x00000001ff0c7424 */ /* 0x000fce00078e00ff */
[----:B------:R-:W-:-:S07]  /*10250*/  LEPC R20, `(.L_x_12187) ;  /* 0x000000001014794e */ /* 0x000fce0000000000 */
[----:B0-----:R-:W-:Y:S05]  /*10260*/  CALL.ABS.NOINC R2 ;  /* 0x0000000002007343 */ /* 0x001fea0003c00000 */
.L_x_12187:
[----:B------:R-:W-:Y:S05]  /*10270*/  BSYNC B6 ;  /* 0x0000000000067941 */ /* 0x000fea0003800000 */
.L_x_12186:
[----:B------:R-:W2:Y:S01]  /*10280*/  LDL.LU R20, [R1+0x24] ;  /* 0x0000240001147983 */ /* 0x000ea20000300800 */
[----:B------:R-:W-:Y:S01]  /*10290*/  ULDC.64 UR4, c[0x0][0x2d8] ;  /* 0x0000b60000047ab9 */ /* 0x000fe20000000a00 */
[----:B------:R-:W-:Y:S01]  /*102a0*/  ULDC.64 UR6, c[0x0][0x2e0] ;  /* 0x0000b80000067ab9 */ /* 0x000fe20000000a00 */
[----:B------:R-:W0:Y:S01]  /*102b0*/  LDC R0, c[0x0][0x448] ;  /* 0x00011200ff007b82 */ /* 0x000e220000000800 */
[----:B------:R-:W3:Y:S01]  /*102c0*/  LDL.LU.64 R2, [R1+0x28] ;  /* 0x0000280001027983 */ /* 0x000ee20000300a00 */
[----:B------:R-:W-:-:S06]  /*102d0*/  ULDC.64 UR8, c[0x0][0x280] ;  /* 0x0000a00000087ab9 */ /* 0x000fcc0000000a00 */
[----:B------:R-:W1:Y:S01]  /*102e0*/  LDC R10, c[0x0][0x448] ;  /* 0x00011200ff0a7b82 */ /* 0x000e620000000800 */
[----:B0-----:R-:W-:-:S13]  /*102f0*/  ISETP.NE.AND P6, PT, R0, 0x1, PT ;  /* 0x000000010000780c */ /* 0x001fda0003fc5270 */
[----:B------:R-:W0:Y:S08]  /*10300*/  @P6 LDC R4, c[0x0][0x44c] ;  /* 0x00011300ff046b82 */ /* 0x000e300000000800 */
[----:B------:R-:W4:Y:S01]  /*10310*/  @P6 LDC R0, c[0x0][0x450] ;  /* 0x00011400ff006b82 */ /* 0x000f220000000800 */
[----:B--2---:R-:W-:Y:S02]  /*10320*/  IMAD.MOV.U32 R21, RZ, RZ, R20 ;  /* 0x000000ffff157224 */ /* 0x004fe400078e0014 */
[----:B------:R-:W2:Y:S01]  /*10330*/  S2R R20, SR_TID.X ;  /* 0x0000000000147919 */ /* 0x000ea20000002100 */
[----:B---3--:R-:W-:-:S02]  /*10340*/  IMAD.MOV.U32 R3, RZ, RZ, R29 ;  /* 0x000000ffff037224 */ /* 0x008fc400078e001d */
[----:B------:R-:W-:Y:S02]  /*10350*/  IMAD R5, R21, UR6, RZ ;  /* 0x0000000615057c24 */ /* 0x000fe4000f8e02ff */
[C---:B------:R-:W-:Y:S01]  /*10360*/  IMAD.WIDE.U32 R2, R25.reuse, UR4, R2 ;  /* 0x0000000419027c25 */ /* 0x040fe2000f8e0002 */
[----:B------:R-:W3:Y:S03]  /*10370*/  S2R R21, SR_TID.X ;  /* 0x0000000000157919 */ /* 0x000ee60000002100 */
[----:B------:R-:W-:Y:S01]  /*10380*/  IMAD R3, R25, UR5, R3 ;  /* 0x0000000519037c24 */ /* 0x000fe2000f8e0203 */
[----:B------:R-:W-:Y:S01]  /*10390*/  ULDC.64 UR4, c[0x0][0x2d0] ;  /* 0x0000b40000047ab9 */ /* 0x000fe20000000a00 */
[C---:B------:R-:W-:Y:S02]  /*103a0*/  IMAD R5, R27.reuse, UR7, R5 ;  /* 0x000000071b057c24 */ /* 0x040fe4000f8e0205 */
[----:B------:R-:W-:Y:S01]  /*103b0*/  IMAD.WIDE.U32 R2, R27, UR6, R2 ;  /* 0x000000061b027c25 */ /* 0x000fe2000f8e0002 */
[----:B------:R-:W-:Y:S01]  /*103c0*/  ULDC.64 UR6, c[0x0][0x2c8] ;  /* 0x0000b20000067ab9 */ /* 0x000fe20000000a00 */
[----:B------:R0:W5:Y:S02]  /*103d0*/  LDL R27, [R1+0x20] ;  /* 0x00002000011b7983 */ /* 0x0001640000100800 */
[----:B------:R-:W-:Y:S01]  /*103e0*/  IMAD.IADD R3, R3, 0x1, R5 ;  /* 0x0000000103037824 */ /* 0x000fe200078e0205 */
[----:B--2---:R-:W-:-:S04]  /*103f0*/  LOP3.LUT R20, R20, 0x7f, RZ, 0xc0, !PT ;  /* 0x0000007f14147812 */ /* 0x004fc800078ec0ff */
[----:B------:R-:W-:Y:S01]  /*10400*/  SHF.R.U32.HI R20, RZ, 0x2, R20 ;  /* 0x00000002ff147819 */ /* 0x000fe20000011614 */
[----:B---3--:R-:W-:-:S05]  /*10410*/  IMAD.SHL.U32 R21, R21, 0x20, RZ ;  /* 0x0000002015157824 */ /* 0x008fca00078e00ff */
[----:B------:R-:W-:-:S04]  /*10420*/  LOP3.LUT R21, R21, 0x60, RZ, 0xc0, !PT ;  /* 0x0000006015157812 */ /* 0x000fc800078ec0ff */
[----:B------:R-:W-:-:S05]  /*10430*/  LOP3.LUT R20, R20, R21, RZ, 0xfc, !PT ;  /* 0x0000001514147212 */ /* 0x000fca00078efcff */
[----:B------:R-:W-:-:S04]  /*10440*/  IMAD R6, R17, 0xc0, R20 ;  /* 0x000000c011067824 */ /* 0x000fc800078e0214 */
[----:B0-----:R-:W-:-:S04]  /*10450*/  @P6 IMAD.HI.U32 R5, R6, R4, RZ ;  /* 0x0000000406056227 */ /* 0x001fc800078e00ff */
[----:B------:R-:W-:Y:S01]  /*10460*/  IMAD.MOV.U32 R4, RZ, RZ, R6 ;  /* 0x000000ffff047224 */ /* 0x000fe200078e0006 */
[----:B----4-:R-:W-:-:S04]  /*10470*/  @P6 SHF.R.U32.HI R4, RZ, R0, R5 ;  /* 0x00000000ff046219 */ /* 0x010fc80000011605 */
[--C-:B------:R-:W-:Y:S01]  /*10480*/  SHF.R.S32.HI R0, RZ, 0x1f, R4.reuse ;  /* 0x0000001fff007819 */ /* 0x100fe20000011404 */
[----:B------:R-:W-:-:S04]  /*10490*/  IMAD.MOV R7, RZ, RZ, -R4 ;  /* 0x000000ffff077224 */ /* 0x000fc800078e0a04 */
[----:B------:R-:W-:-:S04]  /*104a0*/  IMAD R0, R0, UR4, RZ ;  /* 0x0000000400007c24 */ /* 0x000fc8000f8e02ff */
[C---:B------:R-:W-:Y:S02]  /*104b0*/  IMAD R0, R4.reuse, UR5, R0 ;  /* 0x0000000504007c24 */ /* 0x040fe4000f8e0200 */
[----:B------:R-:W-:-:S04]  /*104c0*/  IMAD.WIDE.U32 R4, R4, UR4, R2 ;  /* 0x0000000404047c25 */ /* 0x000fc8000f8e0002 */
[----:B------:R-:W-:Y:S02]  /*104d0*/  IMAD.IADD R5, R5, 0x1, R0 ;  /* 0x0000000105057824 */ /* 0x000fe400078e0200 */
[----:B-1----:R-:W-:-:S05]  /*104e0*/  IMAD R0, R10, R7, R6 ;  /* 0x000000070a007224 */ /* 0x002fca00078e0206 */
[----:B------:R-:W-:Y:S01]  /*104f0*/  SHF.R.S32.HI R7, RZ, 0x1f, R0 ;  /* 0x0000001fff077819 */ /* 0x000fe20000011400 */
[----:B------:R-:W-:-:S04]  /*10500*/  IMAD.WIDE.U32 R8, R0, UR6, R4 ;  /* 0x0000000600087c25 */ /* 0x000fc8000f8e0004 */
[----:B------:R-:W-:-:S04]  /*10510*/  IMAD R7, R7, UR6, RZ ;  /* 0x0000000607077c24 */ /* 0x000fc8000f8e02ff */
[----:B------:R-:W-:Y:S01]  /*10520*/  IMAD R0, R0, UR7, R7 ;  /* 0x0000000700007c24 */ /* 0x000fe2000f8e0207 */
[----:B------:R-:W-:Y:S01]  /*10530*/  LEA R4, P0, R8, UR8, 0x1 ;  /* 0x0000000808047c11 */ /* 0x000fe2000f8008ff */
[----:B------:R-:W0:Y:S02]  /*10540*/  @P6 LDC R7, c[0x0][0x44c] ;  /* 0x00011300ff076b82 */ /* 0x000e240000000800 */
[----:B------:R-:W-:-:S05]  /*10550*/  IMAD.IADD R0, R9, 0x1, R0 ;  /* 0x0000000109007824 */ /* 0x000fca00078e0200 */
[----:B------:R-:W-:Y:S02]  /*10560*/  LEA.HI.X R0, R8, UR9, R0, 0x1, P0 ;  /* 0x0000000908007c11 */ /* 0x000fe400080f0c00 */
[----:B------:R-:W1:Y:S01]  /*10570*/  @P6 LDC R8, c[0x0][0x450] ;  /* 0x00011400ff086b82 */ /* 0x000e620000000800 */
[----:B------:R-:W-:Y:S01]  /*10580*/  VIADD R5, R6, 0x80 ;  /* 0x0000008006057836 */ /* 0x000fe20000000000 */
[----:B------:R-:W2:Y:S03]  /*10590*/  S2R R13, SR_TID.X ;  /* 0x00000000000d7919 */ /* 0x000ea60000002100 */
[----:B------:R-:W-:Y:S02]  /*105a0*/  IMAD.MOV.U32 R6, RZ, RZ, R5 ;  /* 0x000000ffff067224 */ /* 0x000fe400078e0005 */
[----:B0-----:R-:W-:-:S05]  /*105b0*/  @P6 IMAD.HI.U32 R7, R5, R7, RZ ;  /* 0x0000000705076227 */ /* 0x001fca00078e00ff */
[----:B-1----:R-:W-:-:S04]  /*105c0*/  @P6 SHF.R.U32.HI R6, RZ, R8, R7 ;  /* 0x00000008ff066219 */ /* 0x002fc80000011607 */
[----:B------:R-:W-:-:S05]  /*105d0*/  IADD3 R7, -R6, RZ, RZ ;  /* 0x000000ff06077210 */ /* 0x000fca0007ffe1ff */
[----:B------:R-:W-:Y:S01]  /*105e0*/  IMAD R5, R10, R7, R5 ;  /* 0x000000070a057224 */ /* 0x000fe200078e0205 */
[----:B------:R-:W-:Y:S01]  /*105f0*/  SHF.R.S32.HI R7, RZ, 0x1f, R6 ;  /* 0x0000001fff077819 */ /* 0x000fe20000011406 */
[----:B------:R-:W-:-:S04]  /*10600*/  IMAD.WIDE.U32 R2, R6, UR4, R2 ;  /* 0x0000000406027c25 */ /* 0x000fc8000f8e0002 */
[----:B------:R-:W-:Y:S01]  /*10610*/  IMAD R7, R7, UR4, RZ ;  /* 0x0000000407077c24 */ /* 0x000fe2000f8e02ff */
[----:B------:R-:W-:-:S03]  /*10620*/  ULDC UR4, c[0x0][0x2b8] ;  /* 0x0000ae0000047ab9 */ /* 0x000fc60000000800 */
[----:B------:R-:W-:Y:S01]  /*10630*/  IMAD R7, R6, UR5, R7 ;  /* 0x0000000506077c24 */ /* 0x000fe2000f8e0207 */
[----:B------:R-:W-:Y:S01]  /*10640*/  SHF.R.S32.HI R6, RZ, 0x1f, R5 ;  /* 0x0000001fff067819 */ /* 0x000fe20000011405 */
[----:B--2---:R-:W-:Y:S02]  /*10650*/  IMAD.SHL.U32 R11, R13, 0x8, RZ ;  /* 0x000000080d0b7824 */ /* 0x004fe400078e00ff */
[----:B------:R-:W-:Y:S02]  /*10660*/  IMAD.IADD R3, R3, 0x1, R7 ;  /* 0x0000000103037824 */ /* 0x000fe400078e0207 */
[----:B------:R-:W-:Y:S01]  /*10670*/  IMAD R6, R6, UR6, RZ ;  /* 0x0000000606067c24 */ /* 0x000fe2000f8e02ff */
[----:B------:R-:W-:Y:S01]  /*10680*/  LOP3.LUT R11, R11, 0x18, RZ, 0xc0, !PT ;  /* 0x000000180b0b7812 */ /* 0x000fe200078ec0ff */
[----:B------:R-:W-:-:S04]  /*10690*/  IMAD.WIDE.U32 R2, R5, UR6, R2 ;  /* 0x0000000605027c25 */ /* 0x000fc8000f8e0002 */
[----:B------:R-:W-:Y:S02]  /*106a0*/  IMAD R6, R5, UR7, R6 ;  /* 0x0000000705067c24 */ /* 0x000fe4000f8e0206 */
[----:B------:R-:W-:Y:S01]  /*106b0*/  IMAD.SHL.U32 R20, R13, 0x8, RZ ;  /* 0x000000080d147824 */ /* 0x000fe200078e00ff */
[----:B------:R-:W-:Y:S01]  /*106c0*/  LEA R8, P0, R2, UR8, 0x1 ;  /* 0x0000000802087c11 */ /* 0x000fe2000f8008ff */
[----:B------:R-:W-:Y:S01]  /*106d0*/  IMAD.IADD R3, R3, 0x1, R6 ;  /* 0x0000000103037824 */ /* 0x000fe200078e0206 */
[C---:B------:R-:W-:Y:S02]  /*106e0*/  LOP3.LUT R12, R11.reuse, 0x20, RZ, 0xfc, !PT ;  /* 0x000000200b0c7812 */ /* 0x040fe400078efcff */
[----:B------:R-:W-:Y:S02]  /*106f0*/  LOP3.LUT R20, R20, 0x18, RZ, 0xc0, !PT ;  /* 0x0000001814147812 */ /* 0x000fe400078ec0ff */
[----:B------:R-:W-:Y:S01]  /*10700*/  LOP3.LUT R11, R11, 0x40, RZ, 0xfc, !PT ;  /* 0x000000400b0b7812 */ /* 0x000fe200078efcff */
[----:B------:R-:W-:Y:S01]  /*10710*/  UMOV UR5, 0xffffffff ;  /* 0xffffffff00057882 */ /* 0x000fe20000000000 */
[----:B------:R-:W-:-:S02]  /*10720*/  LEA.HI.X R3, R2, UR9, R3, 0x1, P0 ;  /* 0x0000000902037c11 */ /* 0x000fc400080f0c03 */
[----:B------:R-:W-:Y:S02]  /*10730*/  LOP3.LUT R21, R13, 0x7f, RZ, 0xc0, !PT ;  /* 0x0000007f0d157812 */ /* 0x000fe400078ec0ff */
[----:B------:R-:W-:Y:S02]  /*10740*/  ISETP.GE.AND P3, PT, R20, UR4, PT ;  /* 0x0000000414007c0c */ /* 0x000fe4000bf66270 */
[----:B------:R-:W-:Y:S02]  /*10750*/  ISETP.GE.AND P0, PT, R12, UR4, PT ;  /* 0x000000040c007c0c */ /* 0x000fe4000bf06270 */
[----:B------:R-:W-:Y:S02]  /*10760*/  ISETP.GE.AND P1, PT, R11, UR4, PT ;  /* 0x000000040b007c0c */ /* 0x000fe4000bf26270 */
[----:B------:R-:W-:Y:S01]  /*10770*/  SHF.R.U32.HI R21, RZ, 0x2, R21 ;  /* 0x00000002ff157819 */ /* 0x000fe20000011615 */
[----:B------:R-:W-:Y:S10]  /*10780*/  BRA.DIV UR5, `(.L_x_12188) ;  /* 0x0000003a05807947 */ /* 0x000ff4000b800000 */
[----:B------:R-:W2:Y:S01]  /*10790*/  LDL R9, [R1+0x18] ;  /* 0x0000180001097983 */ /* 0x000ea20000100800 */
[----:B-----5:R-:W-:Y:S02]  /*107a0*/  IMAD R2, R27, R10, RZ ;  /* 0x0000000a1b027224 */ /* 0x020fe400078e02ff */
[----:B------:R-:W-:Y:S01]  /*107b0*/  IMAD R17, R17, 0xc0, R21 ;  /* 0x000000c011117824 */ /* 0x000fe200078e0215 */
        /* <DEDUP_REMOVED lines=23> */
[----:B------:R-:W-:-:S03]  /*10930*/  IADD3 R6, R17, 0x40, RZ ;  /* 0x0000004011067810 */ /* 0x000fc60007ffe0ff */
[----:B------:R-:W2:Y:S01]  /*10940*/  SHFL.IDX PT, R0, R0, 0x3, 0x1c1f ;  /* 0x007c1f0000007f89 */ /* 0x000ea200000e0000 */
[----:B------:R-:W-:-:S13]  /*10950*/  ISETP.GE.AND P2, PT, R6, R2, PT ;  /* 0x000000020600720c */ /* 0x000fda0003f46270 */
[----:B0-----:R-:W-:-:S05]  /*10960*/  @!P2 LEA R5, P4, R20, R5, 0x1 ;  /* 0x000000051405a211 */ /* 0x001fca00078808ff */
[----:B------:R-:W-:Y:S02]  /*10970*/  @!P2 IMAD.MOV.U32 R6, RZ, RZ, R5 ;  /* 0x000000ffff06a224 */ /* 0x000fe400078e0005 */
[----:B-1----:R-:W-:Y:S02]  /*10980*/  @!P2 IMAD.X R7, RZ, RZ, R7, P4 ;  /* 0x000000ffff07a224 */ /* 0x002fe400020e0607 */
        /* <DEDUP_REMOVED lines=23> */
.L_x_12269:
        /* <DEDUP_REMOVED lines=13> */
.L_x_12189:
[----:B------:R-:W-:Y:S02]  /*10bd0*/  PLOP3.LUT P1, PT, P1, P0, PT, 0xa2, 0x0 ;  /* 0x000000000000781c */ /* 0x000fe40000f21472 */
[----:B------:R-:W-:-:S08]  /*10be0*/  @P0 R2UR P1, UR4, R22 ;  /* 0x00000000160402ca */ /* 0x000fd00000020000 */
[----:B------:R-:W-:-:S05]  /*10bf0*/  @P0 PLOP3.LUT P0, PT, P1, PT, PT, 0x80, 0x0 ;  /* 0x000000000000081c */ /* 0x000fca0000f0f070 */
[----:B------:R-:W-:Y:S01]  /*10c00*/  @!P1 SYNCS.ARRIVE.TRANS64.RED.A0T1 RZ, [UR4+0x2d800], RZ ;  /* 0x02d800ffffff99a7 */ /* 0x000fe20008200404 */
[----:B------:R-:W-:Y:S07]  /*10c10*/  @!P1 ARRIVES.LDGSTSBAR.64.TRANSCNT [UR4+0x2d800] ;  /* 0x02d80000ff0099b0 */ /* 0x000fee0008000a84 */
[----:B------:R-:W-:Y:S05]  /*10c20*/  @P0 BRA.U.ANY `(.L_x_12189) ;  /* 0xfffffffd00e80947 */ /* 0x000fea000393ffff */
[----:B-1----:R-:W2:Y:S02]  /*10c30*/  LDL.LU R2, [R1+0x34] ;  /* 0x0000340001027983 */ /* 0x002ea40000300800 */
[----:B--2---:R-:W-:-:S04]  /*10c40*/  IADD3 R2, R2, 0x1, RZ ;  /* 0x0000000102027810 */ /* 0x004fc80007ffe0ff */
[----:B------:R-:W-:Y:S01]  /*10c50*/  LEA.HI R0, R2, R2, RZ, 0x1 ;  /* 0x0000000202007211 */ /* 0x000fe200078f08ff */
[----:B------:R1:W-:Y:S03]  /*10c60*/  STL [R1+0x34], R2 ;  /* 0x0000340201007387 */ /* 0x0003e60000100800 */
        /* <DEDUP_REMOVED lines=8> */
.L_x_12270:
[----:B------:R-:W-:Y:S05]  /*10cf0*/  BSYNC B0 ;  /* 0x0000000000007941 */ /* 0x000fea0003800000 */
.L_x_12190:
        /* <DEDUP_REMOVED lines=8> */
[----:B------:R-:W-:Y:S02]  /*10d80*/  IMAD.MOV.U32 R17, RZ, RZ, R28 ;  /* 0x000000ffff117224 */ /* 0x000fe400078e001c */
[----:B------:R-:W-:Y:S02]  /*10d90*/  IMAD.MOV.U32 R10, RZ, RZ, R24 ;  /* 0x000000ffff0a7224 */ /* 0x000fe400078e0018 */
[----:B------:R-:W-:Y:S02]  /*10da0*/  IMAD.MOV.U32 R29, RZ, RZ, R26 ;  /* 0x000000ffff1d7224 */ /* 0x000fe400078e001a */
[----:B0-----:R-:W-:-:S05]  /*10db0*/  IMAD.SHL.U32 R4, R2, 0x8, RZ ;  /* 0x0000000802047824 */ /* 0x001fca00078e00ff */
[----:B------:R-:W-:-:S04]  /*10dc0*/  LOP3.LUT R4, R4, 0x18, RZ, 0xc0, !PT ;  /* 0x0000001804047812 */ /* 0x000fc800078ec0ff */
[C---:B------:R-:W-:Y:S02]  /*10dd0*/  LOP3.LUT R3, R4.reuse, 0x20, RZ, 0xfc, !PT ;  /* 0x0000002004037812 */ /* 0x040fe400078efcff */
[C---:B------:R-:W-:Y:S02]  /*10de0*/  LOP3.LUT R2, R4.reuse, 0x40, RZ, 0xfc, !PT ;  /* 0x0000004004027812 */ /* 0x040fe400078efcff */
[----:B------:R-:W-:Y:S02]  /*10df0*/  ISETP.GE.AND P3, PT, R4, UR4, PT ;  /* 0x0000000404007c0c */ /* 0x000fe4000bf66270 */
[----:B------:R-:W-:Y:S02]  /*10e00*/  ISETP.GE.AND P2, PT, R3, UR4, PT ;  /* 0x0000000403007c0c */ /* 0x000fe4000bf46270 */
[----:B------:R-:W-:-:S13]  /*10e10*/  ISETP.GE.AND P1, PT, R2, UR4, PT ;  /* 0x0000000402007c0c */ /* 0x000fda000bf26270 */
.L_x_12206:
        /* <DEDUP_REMOVED lines=27> */
[----:B------:R-:W-:-:S04]  /*10fd0*/  ULDC.64 UR4, c[0x0][0x418] ;  /* 0x0001060000047ab9 */ /* 0x000fc80000000a00 */
[----:B------:R-:W-:Y:S02]  /*10fe0*/  IADD3 R3, R4, R3, RZ ;  /* 0x0000000304037210 */ /* 0x000fe40007ffe0ff */
[----:B------:R-:W-:-:S04]  /*10ff0*/  LEA R4, P0, R2, UR4, 0x2 ;  /* 0x0000000402047c11 */ /* 0x000fc8000f8010ff */
[----:B------:R-:W-:-:S05]  /*11000*/  LEA.HI.X R5, R2, UR5, R3, 0x2, P0 ;  /* 0x0000000502057c11 */ /* 0x000fca00080f1403 */
[----:B------:R-:W2:Y:S01]  /*11010*/  LDG.E R4, desc[UR36][R4.64] ;  /* 0x0000002404047981 */ /* 0x000ea2000c1e1900 */
[----:B-----5:R-:W-:Y:S01]  /*11020*/  ISETP.NE.AND P4, PT, R6, 0x3, PT ;  /* 0x000000030600780c */ /* 0x020fe20003f85270 */
[----:B------:R-:W-:-:S05]  /*11030*/  VIADD R24, R10, 0x1 ;  /* 0x000000010a187836 */ /* 0x000fca0000000000 */
        /* <DEDUP_REMOVED lines=8> */
.L_x_12194:
[----:B------:R-:W-:Y:S01]  /*110c0*/  IMAD R5, R24, 0x8, R22 ;  /* 0x0000000818057824 */ /* 0x000fe200078e0216 */
[----:B------:R-:W-:Y:S01]  /*110d0*/  SHF.L.U32 R0, R28, 0x1f, RZ ;  /* 0x0000001f1c007819 */ /* 0x000fe200000006ff */
[----:B------:R-:W-:Y:S03]  /*110e0*/  BSSY B1, `(.L_x_12195) ;  /* 0x0000003000017945 */ /* 0x000fe60003800000 */
[----:B------:R-:W0:Y:S02]  /*110f0*/  SYNCS.PHASECHK.TRANS64.TRYWAIT P0, [R5+URZ+0x2d840], R0 ;  /* 0x02d84000050075a7 */ /* 0x000e24000800017f */
[----:B0-----:R-:W-:Y:S05]  /*11100*/  @!P0 BRA `(.L_x_12196) ;  /* 0x0000003800308947 */ /* 0x001fea0003800000 */
.L_x_12271:
[----:B------:R-:W-:Y:S05]  /*11110*/  BSYNC B1 ;  /* 0x0000000000017941 */ /* 0x000fea0003800000 */
.L_x_12195:
[----:B------:R-:W2:Y:S01]  /*11120*/  LDL R2, [R1] ;  /* 0x0000000001027983 */ /* 0x000ea20000100800 */
[----:B------:R-:W-:Y:S01]  /*11130*/  SHF.R.S32.HI R20, RZ, 0x1f, R8 ;  /* 0x0000001fff147819 */ /* 0x000fe20000011408 */
[----:B------:R-:W-:Y:S01]  /*11140*/  ULDC.64 UR4, c[0x0][0x300] ;  /* 0x0000c00000047ab9 */ /* 0x000fe20000000a00 */
[----:B------:R-:W-:Y:S01]  /*11150*/  ULDC.64 UR6, c[0x0][0x2e8] ;  /* 0x0000ba0000067ab9 */ /* 0x000fe20000000a00 */
[----:B------:R-:W1:Y:S02]  /*11160*/  S2R R7, SR_TID.X ;  /* 0x0000000000077919 */ /* 0x000e640000002100 */
[----:B0-----:R-:W-:-:S04]  /*11170*/  IMAD R0, R20, UR4, RZ ;  /* 0x0000000414007c24 */ /* 0x001fc8000f8e02ff */
[----:B------:R-:W-:Y:S02]  /*11180*/  IMAD R0, R8, UR5, R0 ;  /* 0x0000000508007c24 */ /* 0x000fe4000f8e0200 */
[C---:B-1----:R-:W-:Y:S02]  /*11190*/  IMAD.SHL.U32 R6, R7.reuse, 0x8, RZ ;  /* 0x0000000807067824 */ /* 0x042fe400078e00ff */
[----:B------:R-:W-:-:S03]  /*111a0*/  IMAD.SHL.U32 R11, R7, 0x8, RZ ;  /* 0x00000008070b7824 */ /* 0x000fc600078e00ff */
[----:B------:R-:W-:-:S04]  /*111b0*/  LOP3.LUT R6, R6, 0xd8, RZ, 0xc0, !PT ;  /* 0x000000d806067812 */ /* 0x000fc800078ec0ff */
[----:B------:R-:W-:-:S04]  /*111c0*/  LOP3.LUT R6, R6, 0x18, R7, 0x78, !PT ;  /* 0x0000001806067812 */ /* 0x000fc800078e7807 */
[----:B------:R-:W-:-:S05]  /*111d0*/  LOP3.LUT R6, R6, 0x320, R11, 0xf8, !PT ;  /* 0x0000032006067812 */ /* 0x000fca00078ef80b */
[----:B------:R-:W-:Y:S01]  /*111e0*/  IMAD R6, R24, 0x3000, R6 ;  /* 0x0000300018067824 */ /* 0x000fe200078e0206 */
[C---:B--2---:R-:W-:Y:S02]  /*111f0*/  LOP3.LUT P5, RZ, R2.reuse, 0x2, RZ, 0xc0, !PT ;  /* 0x0000000202ff7812 */ /* 0x044fe400078ac0ff */
[----:B------:R-:W-:Y:S01]  /*11200*/  LOP3.LUT P4, RZ, R2, 0x1, RZ, 0xc0, !PT ;  /* 0x0000000102ff7812 */ /* 0x000fe2000788c0ff */
        /* <DEDUP_REMOVED lines=15> */
[----:B------:R-:W-:Y:S01]  /*11300*/  LEA R6, R6, R22, 0x1 ;  /* 0x0000001606067211 */ /* 0x000fe200078e08ff */
[----:B------:R-:W0:Y:S02]  /*11310*/  S2R R11, SR_TID.X ;  /* 0x00000000000b7919 */ /* 0x000e240000002100 */
[----:B------:R-:W1:Y:S04]  /*11320*/  SHFL.IDX PT, R2, R7, RZ, 0x1c1f ;  /* 0x001c1fff07027589 */ /* 0x000e6800000e0000 */
[----:B------:R-:W-:Y:S01]  /*11330*/  SHFL.IDX PT, R21, R9, 0x2, 0x1c1f ;  /* 0x005c1f0009157f89 */ /* 0x000fe200000e0000 */
[----:B0-----:R-:W-:-:S05]  /*11340*/  IMAD.SHL.U32 R11, R11, 0x8, RZ ;  /* 0x000000080b0b7824 */ /* 0x001fca00078e00ff */
[----:B------:R-:W-:-:S05]  /*11350*/  LOP3.LUT R11, R11, 0x18, RZ, 0xc0, !PT ;  /* 0x000000180b0b7812 */ /* 0x000fca00078ec0ff */
[----:B------:R-:W-:-:S05]  /*11360*/  IMAD.SHL.U32 R0, R11, 0x2, RZ ;  /* 0x000000020b007824 */ /* 0x000fca00078e00ff */
[----:B-1----:R-:W-:Y:S02]  /*11370*/  IADD3 R2, P0, R2, R0, RZ ;  /* 0x0000000002027210 */ /* 0x002fe40007f1e0ff */
[----:B--2---:R-:W-:Y:S02]  /*11380*/  LOP3.LUT P6, RZ, R3, 0x4, RZ, 0xc0, !PT ;  /* 0x0000000403ff7812 */ /* 0x004fe400078cc0ff */
        /* <DEDUP_REMOVED lines=20> */
.L_x_12281:
        /* <DEDUP_REMOVED lines=12> */
.L_x_12198:
        /* <DEDUP_REMOVED lines=11> */
.L_x_12199:
[----:B------:R1:W-:Y:S01]  /*11640*/  SYNCS.ARRIVE.TRANS64.A1T0 RZ, [R5+URZ+0x2d830], RZ ;  /* 0x02d830ff05ff79a7 */ /* 0x0003e2000810003f */
[----:B------:R-:W-:Y:S05]  /*11650*/  @!P5 BRA `(.L_x_12200) ;  /* 0x000000000004d947 */ /* 0x000fea0003800000 */
[----:B------:R-:W-:Y:S01]  /*11660*/  BPT.TRAP 0x1 ;  /* 0x000000040000795c */ /* 0x000fe20000300000 */
.L_x_12200:
[----:B------:R-:W-:Y:S01]  /*11670*/  SHF.L.U32 R2, R17, 0x1f, RZ ;  /* 0x0000001f11027819 */ /* 0x000fe200000006ff */
[----:B------:R-:W-:Y:S01]  /*11680*/  IMAD R6, R10, 0x8, R22 ;  /* 0x000000080a067824 */ /* 0x000fe200078e0216 */
[----:B------:R-:W-:Y:S03]  /*11690*/  BSSY B1, `(.L_x_12201) ;  /* 0x0000003000017945 */ /* 0x000fe60003800000 */
[----:B------:R-:W2:Y:S02]  /*116a0*/  SYNCS.PHASECHK.TRANS64.TRYWAIT P0, [R6+URZ+0x2d860], R2 ;  /* 0x02d86002060075a7 */ /* 0x000ea4000800017f */
[----:B--2---:R-:W-:Y:S05]  /*116b0*/  @!P0 BRA `(.L_x_12202) ;  /* 0x0000003800488947 */ /* 0x004fea0003800000 */
.L_x_12282:
[----:B------:R-:W-:Y:S05]  /*116c0*/  BSYNC B1 ;  /* 0x0000000000017941 */ /* 0x000fea0003800000 */
.L_x_12201:
[----:B0-----:R-:W3:Y:S01]  /*116d0*/  LDL R7, [R1+0x8] ;  /* 0x0000080001077983 */ /* 0x001ee20000100800 */
[----:B------:R-:W1:Y:S01]  /*116e0*/  S2R R11, SR_TID.X ;  /* 0x00000000000b7919 */ /* 0x000e620000002100 */
[----:B------:R-:W-:Y:S01]  /*116f0*/  UMOV UR4, 0xffffffff ;  /* 0xffffffff00047882 */ /* 0x000fe20000000000 */
[C---:B-1----:R-:W-:Y:S01]  /*11700*/  IMAD.SHL.U32 R5, R11.reuse, 0x8, RZ ;  /* 0x000000080b057824 */ /* 0x042fe200078e00ff */
[C---:B------:R-:W-:Y:S01]  /*11710*/  LOP3.LUT R3, R11.reuse, 0x7f, RZ, 0xc0, !PT ;  /* 0x0000007f0b037812 */ /* 0x040fe200078ec0ff */
[----:B------:R-:W-:-:S03]  /*11720*/  IMAD.SHL.U32 R9, R11, 0x8, RZ ;  /* 0x000000080b097824 */ /* 0x000fc600078e00ff */
[----:B------:R-:W-:-:S04]  /*11730*/  LOP3.LUT R5, R5, 0xd8, RZ, 0xc0, !PT ;  /* 0x000000d805057812 */ /* 0x000fc800078ec0ff */
[----:B------:R-:W-:Y:S02]  /*11740*/  LOP3.LUT R5, R5, 0x18, R11, 0x78, !PT ;  /* 0x0000001805057812 */ /* 0x000fe400078e780b */
[----:B------:R-:W-:Y:S02]  /*11750*/  SHF.R.U32.HI R3, RZ, 0x2, R3 ;  /* 0x00000002ff037819 */ /* 0x000fe40000011603 */
[----:B------:R-:W-:-:S05]  /*11760*/  LOP3.LUT R5, R5, 0x320, R9, 0xf8, !PT ;  /* 0x0000032005057812 */ /* 0x000fca00078ef809 */
[----:B------:R-:W-:Y:S02]  /*11770*/  IMAD R5, R10, 0x3000, R5 ;  /* 0x000030000a057824 */ /* 0x000fe400078e0205 */
[----:B---3--:R-:W-:-:S04]  /*11780*/  IMAD R7, R29, -0x80, R7 ;  /* 0xffffff801d077824 */ /* 0x008fc800078e0207 */
[----:B------:R-:W-:Y:S01]  /*11790*/  IMAD.IADD R7, R7, 0x1, -R3 ;  /* 0x0000000107077824 */ /* 0x000fe200078e0a03 */
[----:B------:R-:W-:Y:S06]  /*117a0*/  BRA.DIV UR4, `(.L_x_12203) ;  /* 0x0000003a04207947 */ /* 0x000fec000b800000 */
[----:B--2---:R-:W0:Y:S01]  /*117b0*/  SHFL.IDX PT, R2, R18, RZ, 0x1c1f ;  /* 0x001c1fff12027589 */ /* 0x004e2200000e0000 */
        /* <DEDUP_REMOVED lines=33> */
.L_x_12292:
        /* <DEDUP_REMOVED lines=29> */
.L_x_12204:
        /* <DEDUP_REMOVED lines=8> */
[----:B------:R-:W-:Y:S01]  /*11c20*/  IMAD.MOV.U32 R23, RZ, RZ, R0 ;  /* 0x000000ffff177224 */ /* 0x000fe200078e0000 */
[----:B--2---:R-:W-:-:S13]  /*11c30*/  ISETP.NE.AND P5, PT, R2, 0x3, PT ;  /* 0x000000030200780c */ /* 0x004fda0003fa5270 */
[----:B------:R-:W-:Y:S05]  /*11c40*/  @!P5 BRA `(.L_x_12205) ;  /* 0x000000000004d947 */ /* 0x000fea0003800000 */
[----:B------:R-:W-:Y:S01]  /*11c50*/  BPT.TRAP 0x1 ;  /* 0x000000040000795c */ /* 0x000fe20000300000 */
.L_x_12205:
[----:B------:R-:W2:Y:S01]  /*11c60*/  LDL R2, [R1+0xc] ;  /* 0x00000c0001027983 */ /* 0x000ea20000100800 */
[----:B------:R1:W-:Y:S01]  /*11c70*/  SYNCS.ARRIVE.TRANS64.A1T0 RZ, [R6+URZ+0x2d850], RZ ;  /* 0x02d850ff06ff79a7 */ /* 0x0003e2000810003f */
[C---:B------:R-:W-:Y:S02]  /*11c80*/  VIADD R0, R26.reuse, 0xffffffff ;  /* 0xffffffff1a007836 */ /* 0x040fe40000000000 */
[----:B------:R-:W-:Y:S02]  /*11c90*/  IMAD.MOV.U32 R17, RZ, RZ, R28 ;  /* 0x000000ffff117224 */ /* 0x000fe400078e001c */
[----:B------:R-:W-:Y:S02]  /*11ca0*/  IMAD.MOV.U32 R10, RZ, RZ, R24 ;  /* 0x000000ffff0a7224 */ /* 0x000fe400078e0018 */
[----:B------:R-:W-:Y:S01]  /*11cb0*/  IMAD.MOV.U32 R29, RZ, RZ, R26 ;  /* 0x000000ffff1d7224 */ /* 0x000fe200078e001a */
[----:B--2---:R-:W-:-:S13]  /*11cc0*/  ISETP.GT.AND P0, PT, R26, R2, PT ;  /* 0x000000021a00720c */ /* 0x004fda0003f04270 */
[----:B-1----:R-:W-:Y:S05]  /*11cd0*/  @P0 BRA `(.L_x_12206) ;  /* 0xfffffff000500947 */ /* 0x002fea000383ffff */
.L_x_12193:
[----:B------:R-:W-:Y:S05]  /*11ce0*/  BSYNC B0 ;  /* 0x0000000000007941 */ /* 0x000fea0003800000 */
.L_x_12192:
        /* <DEDUP_REMOVED lines=17> */
.L_x_12208:
[----:B------:R-:W-:Y:S05]  /*11e00*/  BSYNC B0 ;  /* 0x0000000000007941 */ /* 0x000fea0003800000 */
.L_x_12207:
[----:B------:R-:W2:Y:S02]  /*11e10*/  LDL R0, [R1+0x38] ;  /* 0x0000380001007983 */ /* 0x000ea40000100800 */
[----:B--2---:R-:W-:-:S13]  /*11e20*/  ISETP.NE.AND P0, PT, R0, 0x3, PT ;  /* 0x000000030000780c */ /* 0x004fda0003f05270 */
[----:B------:R-:W-:Y:S05]  /*11e30*/  @!P0 BRA `(.L_x_12209) ;  /* 0x0000000000048947 */ /* 0x000fea0003800000 */
[----:B------:R-:W-:Y:S01]  /*11e40*/  BPT.TRAP 0x1 ;  /* 0x000000040000795c */ /* 0x000fe20000300000 */
.L_x_12209:
[----:B------:R-:W2:Y:S01]  /*11e50*/  LDL.LU R2, [R1+0x8] ;  /* 0x0000080001027983 */ /* 0x000ea20000300800 */
[----:B------:R-:W-:Y:S01]  /*11e60*/  IMAD R0, R24, 0x8, R22 ;  /* 0x0000000818007824 */ /* 0x000fe200078e0216 */
[----:B------:R-:W-:Y:S01]  /*11e70*/  SHF.L.U32 R3, R28, 0x1f, RZ ;  /* 0x0000001f1c037819 */ /* 0x000fe200000006ff */
[----:B------:R-:W-:Y:S03]  /*11e80*/  BSSY B0, `(.L_x_12210) ;  /* 0x0000004000007945 */ /* 0x000fe60003800000 */
[----:B------:R-:W1:Y:S01]  /*11e90*/  SYNCS.PHASECHK.TRANS64.TRYWAIT P0, [R0+URZ+0x2d860], R3 ;  /* 0x02d86003000075a7 */ /* 0x000e62000800017f */
[----:B--2---:R-:W-:Y:S01]  /*11ea0*/  IMAD R6, R26, -0x80, R2 ;  /* 0xffffff801a067824 */ /* 0x004fe200078e0202 */
[----:B-1----:R-:W-:Y:S06]  /*11eb0*/  @!P0 BRA `(.L_x_12211) ;  /* 0x0000003400c08947 */ /* 0x002fec0003800000 */
.L_x_12293:
[----:B------:R-:W-:Y:S05]  /*11ec0*/  BSYNC B0 ;  /* 0x0000000000007941 */ /* 0x000fea0003800000 */
.L_x_12210:
[----:B------:R-:W0:Y:S01]  /*11ed0*/  S2R R2, SR_TID.X ;  /* 0x0000000000027919 */ /* 0x000e220000002100 */
[----:B------:R-:W-:Y:S01]  /*11ee0*/  UMOV UR4, 0xffffffff ;  /* 0xffffffff00047882 */ /* 0x000fe20000000000 */
[----:B------:R-:W2:Y:S01]  /*11ef0*/  S2R R7, SR_TID.X ;  /* 0x0000000000077919 */ /* 0x000ea20000002100 */
[----:B0-----:R-:W-:Y:S02]  /*11f00*/  LOP3.LUT R5, R2, 0x7f, RZ, 0xc0, !PT ;  /* 0x0000007f02057812 */ /* 0x001fe400078ec0ff */
[C---:B--2---:R-:W-:Y:S01]  /*11f10*/  SHF.L.U32 R2, R7.reuse, 0x3, RZ ;  /* 0x0000000307027819 */ /* 0x044fe200000006ff */
[----:B------:R-:W-:Y:S01]  /*11f20*/  IMAD.SHL.U32 R4, R7, 0x8, RZ ;  /* 0x0000000807047824 */ /* 0x000fe200078e00ff */
[----:B------:R-:W-:Y:S02]  /*11f30*/  SHF.R.U32.HI R5, RZ, 0x2, R5 ;  /* 0x00000002ff057819 */ /* 0x000fe40000011605 */
        /* <DEDUP_REMOVED lines=49> */
.L_x_12303:
        /* <DEDUP_REMOVED lines=13> */
.L_x_12213:
        /* <DEDUP_REMOVED lines=11> */
.L_x_12214:
[----:B------:R0:W-:Y:S01]  /*123d0*/  SYNCS.ARRIVE.TRANS64.A1T0 RZ, [R0+URZ+0x2d850], RZ ;  /* 0x02d850ff00ff79a7 */ /* 0x0001e2000810003f */
[----:B------:R-:W-:-:S05]  /*123e0*/  VIADD R24, R24, 0x1 ;  /* 0x0000000118187836 */ /* 0x000fca0000000000 */
[----:B------:R-:W-:-:S04]  /*123f0*/  ISETP.NE.AND P0, PT, R24, 0x2, PT ;  /* 0x000000021800780c */ /* 0x000fc80003f05270 */
[----:B------:R-:W-:Y:S02]  /*12400*/  SEL R3, RZ, 0x1, P0 ;  /* 0x00000001ff037807 */ /* 0x000fe40000000000 */
[----:B------:R-:W-:Y:S02]  /*12410*/  SEL R24, R24, RZ, P0 ;  /* 0x000000ff18187207 */ /* 0x000fe40000000000 */
[----:B0-----:R-:W-:-:S07]  /*12420*/  LOP3.LUT R28, R28, R3, RZ, 0x3c, !PT ;  /* 0x000000031c1c7212 */ /* 0x001fce00078e3cff */
.L_x_12173:
[----:B------:R-:W-:Y:S05]  /*12430*/  BSYNC B7 ;  /* 0x0000000000077941 */ /* 0x000fea0003800000 */
.L_x_12171:
[----:B------:R-:W2:Y:S02]  /*12440*/  LDL R0, [R1] ;  /* 0x0000000001007983 */ /* 0x000ea40000100800 */
[----:B--2---:R-:W-:-:S13]  /*12450*/  LOP3.LUT P0, RZ, R0, 0x80, RZ, 0xc0, !PT ;  /* 0x0000008000ff7812 */ /* 0x004fda000780c0ff */
        /* <DEDUP_REMOVED lines=10> */
.L_x_12215:
        /* <DEDUP_REMOVED lines=43> */
.L_x_12313:
[----:B------:R-:W-:Y:S02]  /*127b0*/  ULDC UR4, c[0x0][0xc38] ;  /* 0x00030e0000047ab9 */ /* 0x000fe40000000800 */
[----:B------:R-:W-:-:S05]  /*127c0*/  MOV R4, UR4 ;  /* 0x0000000400047c02 */ /* 0x000fca0008000f00 */
[----:B-1----:R-:W-:-:S04]  /*127d0*/  IMAD R3, R14, R4, RZ ;  /* 0x000000040e037224 */ /* 0x002fc800078e02ff */
[----:B------:R-:W-:-:S05]  /*127e0*/  IMAD.IADD R6, R6, 0x1, R3 ;  /* 0x0000000106067824 */ /* 0x000fca00078e0203 */
[----:B------:R-:W-:-:S13]  /*127f0*/  ISETP.GT.AND P6, PT, R6, R0, PT ;  /* 0x000000000600720c */ /* 0x000fda0003fc4270 */
[----:B------:R-:W-:Y:S05]  /*12800*/  @P6 BRA `(.L_x_12218) ;  /* 0x0000000000a46947 */ /* 0x000fea0003800000 */
.L_x_12221:
        /* <DEDUP_REMOVED lines=35> */
.L_x_12321:
[----:B------:R-:W-:Y:S02]  /*12a40*/  ULDC UR4, c[0x0][0xc38] ;  /* 0x00030e0000047ab9 */ /* 0x000fe40000000800 */
[----:B------:R-:W-:-:S05]  /*12a50*/  MOV R4, UR4 ;  /* 0x0000000400047c02 */ /* 0x000fca0008000f00 */
[----:B-1----:R-:W-:-:S04]  /*12a60*/  IMAD R3, R14, R4, RZ ;  /* 0x000000040e037224 */ /* 0x002fc800078e02ff */
[----:B------:R-:W-:-:S05]  /*12a70*/  IMAD.IADD R6, R3, 0x1, R6 ;  /* 0x0000000103067824 */ /* 0x000fca00078e0206 */
[----:B------:R-:W-:-:S13]  /*12a80*/  ISETP.GT.AND P6, PT, R6, R0, PT ;  /* 0x000000000600720c */ /* 0x000fda0003fc4270 */
[----:B------:R-:W-:Y:S05]  /*12a90*/  @!P6 BRA `(.L_x_12221) ;  /* 0xfffffffc005ce947 */ /* 0x000fea000383ffff */
.L_x_12218:
        /* <DEDUP_REMOVED lines=10> */
.L_x_12326:
[----:B------:R-:W-:-:S13]  /*12b40*/  ISETP.NE.AND P0, PT, R3, RZ, PT ;  /* 0x000000ff0300720c */ /* 0x000fda0003f05270 */
[----:B------:R-:W-:Y:S05]  /*12b50*/  @!P0 BRA `(.L_x_12223) ;  /* 0x0000000000108947 */ /* 0x000fea0003800000 */
[----:B------:R-:W-:Y:S01]  /*12b60*/  UMOV UR4, 0xffffffff ;  /* 0xffffffff00047882 */ /* 0x000fe20000000000 */
[----:B------:R-:W-:Y:S02]  /*12b70*/  VIADD R12, R7, 0xffffffff ;  /* 0xffffffff070c7836 */ /* 0x000fe40000000000 */
[----:B------:R-:W-:Y:S05]  /*12b80*/  BRA.DIV UR4, `(.L_x_12224) ;  /* 0x0000003a04607947 */ /* 0x000fea000b800000 */
[----:B------:R4:W0:Y:S02]  /*12b90*/  SHFL.IDX PT, R16, R2, R12, 0x1f ;  /* 0x00001f0c02107589 */ /* 0x00082400000e0000 */
.L_x_12223:
[----:B---3--:R-:W-:Y:S01]  /*12ba0*/  ISETP.NE.AND P0, PT, R5, 0x1, PT ;  /* 0x000000010500780c */ /* 0x008fe20003f05270 */
[----:B0-----:R-:W-:-:S04]  /*12bb0*/  IMAD R16, R16, R4, R6 ;  /* 0x0000000410107224 */ /* 0x001fc800078e0206 */
[----:B------:R-:W-:-:S08]  /*12bc0*/  IMAD.IADD R0, R0, 0x1, -R16 ;  /* 0x0000000100007824 */ /* 0x000fd000078e0a10 */
[----:B------:R-:W-:Y:S05]  /*12bd0*/  @!P0 BRA `(.L_x_12225) ;  /* 0x0000000000dc8947 */ /* 0x000fea0003800000 */
[-C--:B--2---:R-:W-:Y:S01]  /*12be0*/  IABS R6, R17.reuse ;  /* 0x0000001100067213 */ /* 0x084fe20000000000 */
[----:B----4-:R-:W-:Y:S01]  /*12bf0*/  IMAD.MOV.U32 R2, RZ, RZ, RZ ;  /* 0x000000ffff027224 */ /* 0x010fe200078e00ff */
[----:B------:R-:W-:Y:S02]  /*12c00*/  IABS R8, R17 ;  /* 0x0000001100087213 */ /* 0x000fe40000000000 */
[----:B------:R-:W0:Y:S03]  /*12c10*/  I2F.RP R4, R6 ;  /* 0x0000000600047306 */ /* 0x000e260000209400 */
[----:B------:R-:W-:-:S05]  /*12c20*/  IMAD.MOV R8, RZ, RZ, -R8 ;  /* 0x000000ffff087224 */ /* 0x000fca00078e0a08 */
[----:B0-----:R-:W1:Y:S02]  /*12c30*/  MUFU.RCP R4, R4 ;  /* 0x0000000400047308 */ /* 0x001e640000001000 */
[----:B-1----:R-:W-:-:S06]  /*12c40*/  VIADD R7, R4, 0xffffffe ;  /* 0x0ffffffe04077836 */ /* 0x002fcc0000000000 */
        /* <DEDUP_REMOVED lines=17> */
[----:B0-----:R-:W-:-:S02]  /*12d60*/  IADD3 R8, R7, 0xffffffe, RZ ;  /* 0x0ffffffe07087810 */ /* 0x001fc40007ffe0ff */
[----:B------:R-:W-:-:S04]  /*12d70*/  IABS R7, R5 ;  /* 0x0000000500077213 */ /* 0x000fc80000000000 */
        /* <DEDUP_REMOVED lines=29> */
.L_x_12225:
[----:B----4-:R-:W0:Y:S02]  /*12f50*/  LDC.64 R2, c[0x0][0xc90] ;  /* 0x00032400ff027b82 */ /* 0x010e240000000a00 */
[----:B0-----:R-:W-:-:S05]  /*12f60*/  IMAD.WIDE R2, R19, 0x4, R2 ;  /* 0x0000000413027825 */ /* 0x001fca00078e0202 */
[----:B------:R0:W2:Y:S02]  /*12f70*/  LDG.E R6, desc[UR36][R2.64] ;  /* 0x0000002402067981 */ /* 0x0000a4000c1e1900 */
[----:B0-----:R-:W-:Y:S02]  /*12f80*/  IMAD.MOV.U32 R2, RZ, RZ, RZ ;  /* 0x000000ffff027224 */ /* 0x001fe400078e00ff */
[----:B--2---:R-:W-:-:S05]  /*12f90*/  IMAD R5, R17, R6, RZ ;  /* 0x0000000611057224 */ /* 0x004fca00078e02ff */
[----:B-1----:R-:W-:-:S04]  /*12fa0*/  IABS R7, R5 ;  /* 0x0000000500077213 */ /* 0x002fc80000000000 */
        /* <DEDUP_REMOVED lines=20> */
[----:B------:R-:W-:-:S05]  /*130f0*/  @P0 IADD3 R9, R9, 0x1, RZ ;  /* 0x0000000109090810 */ /* 0x000fca0007ffe0ff */
        /* <DEDUP_REMOVED lines=10> */
[----:B------:R-:W0:Y:S03]  /*131a0*/  I2F.RP R9, R6 ;  /* 0x0000000600097306 */ /* 0x000e260000209400 */
[----:B------:R-:W-:-:S05]  /*131b0*/  IMAD.MOV R0, RZ, RZ, -R0 ;  /* 0x000000ffff007224 */ /* 0x000fca00078e0a00 */
        /* <DEDUP_REMOVED lines=13> */
[----:B------:R-:W-:Y:S01]  /*13290*/  @!P1 IMAD.IADD R3, R3, 0x1, -R6 ;  /* 0x0000000103039824 */ /* 0x000fe200078e0a06 */
[----:B------:R-:W-:Y:S02]  /*132a0*/  @!P1 IADD3 R2, R2, 0x1, RZ ;  /* 0x0000000102029810 */ /* 0x000fe40007ffe0ff */
[----:B------:R-:W-:Y:S02]  /*132b0*/  ISETP.NE.AND P1, PT, R4, RZ, PT ;  /* 0x000000ff0400720c */ /* 0x000fe40003f25270 */
[----:B------:R-:W-:-:S13]  /*132c0*/  ISETP.GE.U32.AND P0, PT, R3, R6, PT ;  /* 0x000000060300720c */ /* 0x000fda0003f06070 */
[----:B------:R-:W-:-:S04]  /*132d0*/  @P0 VIADD R2, R2, 0x1 ;  /* 0x0000000102020836 */ /* 0x000fc80000000000 */
[----:B------:R-:W-:Y:S01]  /*132e0*/  @!P2 IMAD.MOV R2, RZ, RZ, -R2 ;  /* 0x000000ffff02a224 */ /* 0x000fe200078e0a02 */
[----:B------:R-:W-:Y:S01]  /*132f0*/  @!P1 LOP3.LUT R2, RZ, R4, RZ, 0x33, !PT ;  /* 0x00000004ff029212 */ /* 0x000fe200078e33ff */
[----:B------:R-:W-:-:S04]  /*13300*/  IMAD.MOV R4, RZ, RZ, -R4 ;  /* 0x000000ffff047224 */ /* 0x000fc800078e0a04 */
[----:B------:R-:W-:-:S07]  /*13310*/  IMAD R18, R2, R4, R5 ;  /* 0x0000000402127224 */ /* 0x000fce00078e0205 */
.L_x_12226:
[----:B------:R-:W-:-:S05]  /*13320*/  LOP3.LUT R2, RZ, R2, RZ, 0x33, !PT ;  /* 0x00000002ff027212 */ /* 0x000fca00078e33ff */
[----:B------:R-:W-:Y:S01]  /*13330*/  IMAD.IADD R17, R17, 0x1, R2 ;  /* 0x0000000111117824 */ /* 0x000fe200078e0202 */
[----:B------:R-:W-:Y:S06]  /*13340*/  BRA `(.L_x_12227) ;  /* 0x00000000001c7947 */ /* 0x000fec0003800000 */
.L_x_12219:
[----:B------:R-:W-:Y:S01]  /*13350*/  UMOV UR4, URZ ;  /* 0x0000003f00047c82 */ /* 0x000fe20008000000 */
[----:B------:R-:W-:Y:S01]  /*13360*/  UMOV UR5, URZ ;  /* 0x0000003f00057c82 */ /* 0x000fe20008000000 */
[----:B------:R-:W-:Y:S01]  /*13370*/  ULDC UR6, c[0x0][0xc3c] ;  /* 0x00030f0000067ab9 */ /* 0x000fe20000000800 */
[----:B------:R-:W-:Y:S02]  /*13380*/  IMAD.MOV.U32 R16, RZ, RZ, R0 ;  /* 0x000000ffff107224 */ /* 0x000fe400078e0000 */
[----:B------:R-:W-:Y:S02]  /*13390*/  IMAD.U32 R17, RZ, RZ, UR4 ;  /* 0x00000004ff117e24 */ /* 0x000fe4000f8e00ff */
[----:B------:R-:W-:Y:S02]  /*133a0*/  IMAD.U32 R18, RZ, RZ, UR5 ;  /* 0x00000005ff127e24 */ /* 0x000fe4000f8e00ff */
[----:B------:R-:W-:-:S07]  /*133b0*/  IMAD.U32 R19, RZ, RZ, UR6 ;  /* 0x00000006ff137e24 */ /* 0x000fce000f8e00ff */
.L_x_12227:
        /* <DEDUP_REMOVED lines=10> */
.L_x_12216:
[----:B------:R-:W-:Y:S02]  /*13460*/  ULDC UR4, c[0x0][0xc3c] ;  /* 0x00030f0000047ab9 */ /* 0x000fe40000000800 */
[----:B-1----:R-:W-:-:S13]  /*13470*/  ISETP.GE.AND P0, PT, R19, UR4, PT ;  /* 0x0000000413007c0c */ /* 0x002fda000bf06270 */
[----:B------:R-:W-:Y:S05]  /*13480*/  @!P0 BRA `(.L_x_12228) ;  /* 0xffffffb0007c8947 */ /* 0x000fea000383ffff */
[----:B------:R-:W-:Y:S05]  /*13490*/  BSYNC B8 ;  /* 0x0000000000087941 */ /* 0x000fea0003800000 */
.L_x_12165:
[----:B--2---:R-:W2:Y:S01]  /*134a0*/  LDL.LU R0, [R1+0x34] ;  /* 0x0000340001007983 */ /* 0x004ea20000300800 */
[----:B------:R-:W-:Y:S01]  /*134b0*/  BSSY B0, `(.L_x_12229) ;  /* 0x000000b000007945 */ /* 0x000fe20003800000 */
[----:B------:R-:W1:Y:S01]  /*134c0*/  S2R R5, SR_CgaCtaId ;  /* 0x0000000000057919 */ /* 0x000e620000008800 */
[----:B--2---:R-:W-:-:S05]  /*134d0*/  VIADD R0, R0, 0x1 ;  /* 0x0000000100007836 */ /* 0x004fca0000000000 */
[----:B0-----:R-:W-:-:S04]  /*134e0*/  LEA.HI R2, R0, R0, RZ, 0x1 ;  /* 0x0000000000027211 */ /* 0x001fc800078f08ff */
[----:B------:R-:W-:Y:S02]  /*134f0*/  LOP3.LUT R3, R2, 0xfffffffe, RZ, 0xc0, !PT ;  /* 0xfffffffe02037812 */ /* 0x000fe400078ec0ff */
[----:B------:R-:W-:Y:S02]  /*13500*/  MOV R2, 0x400 ;  /* 0x0000040000027802 */ /* 0x000fe40000000f00 */
[----:B------:R-:W-:Y:S02]  /*13510*/  IADD3 R0, R0, -R3, RZ ;  /* 0x8000000300007210 */ /* 0x000fe40007ffe0ff */
[----:B-1----:R-:W-:Y:S02]  /*13520*/  LEA R7, R5, R2, 0x18 ;  /* 0x0000000205077211 */ /* 0x002fe400078ec0ff */
[----:B------:R-:W-:-:S04]  /*13530*/  SHF.L.U32 R0, R0, 0x1f, RZ ;  /* 0x0000001f00007819 */ /* 0x000fc800000006ff */
[----:B------:R-:W0:Y:S02]  /*13540*/  SYNCS.PHASECHK.TRANS64.TRYWAIT P0, [R7+URZ+0x2d820], R0 ;  /* 0x02d82000070075a7 */ /* 0x000e24000800017f */
[----:B0-----:R-:W-:Y:S05]  /*13550*/  @!P0 BRA `(.L_x_12230) ;  /* 0x0000003000148947 */ /* 0x001fea0003800000 */
.L_x_12329:
[----:B------:R-:W-:Y:S05]  /*13560*/  BSYNC B0 ;  /* 0x0000000000007941 */ /* 0x000fea0003800000 */
.L_x_12229:
[----:B------:R-:W-:-:S03]  /*13570*/  UMOV UR4, 0xffffffff ;  /* 0xffffffff00047882 */ /* 0x000fc60000000000 */
[----:B------:R-:W-:Y:S05]  /*13580*/  BRA.DIV UR4, `(.L_x_12231) ;  /* 0x00000032041c7947 */ /* 0x000fea000b800000 */
[----:B0-----:R-:W0:Y:S02]  /*13590*/  S2R R0, SR_TID.X ;  /* 0x0000000000007919 */ /* 0x001e240000002100 */
[----:B0-----:R-:W-:-:S04]  /*135a0*/  SHF.R.U32.HI R0, RZ, 0x5, R0 ;  /* 0x00000005ff007819 */ /* 0x001fc80000011600 */
[----:B------:R-:W-:-:S05]  /*135b0*/  LOP3.LUT R0, R0, 0x3, RZ, 0xc0, !PT ;  /* 0x0000000300007812 */ /* 0x000fca00078ec0ff */
[----:B------:R0:W1:Y:S02]  /*135c0*/  SHFL.IDX PT, R14, R0, RZ, 0x1f ;  /* 0x00001fff000e7589 */ /* 0x00006400000e0000 */
.L_x_12332:
[----:B-1----:R-:W-:Y:S01]  /*135d0*/  ISETP.NE.AND P0, PT, R14, RZ, PT ;  /* 0x000000ff0e00720c */ /* 0x002fe20003f05270 */
[----:B------:R-:W-:-:S12]  /*135e0*/  BSSY B0, `(.L_x_12232) ;  /* 0x0000024000007945 */ /* 0x000fd80003800000 */
[----:B------:R-:W-:Y:S05]  /*135f0*/  @P0 BRA `(.L_x_12233) ;  /* 0x0000000000880947 */ /* 0x000fea0003800000 */
[----:B------:R-:W-:-:S03]  /*13600*/  UMOV UR4, 0xffffffff ;  /* 0xffffffff00047882 */ /* 0x000fc60000000000 */
[----:B------:R-:W-:Y:S05]  /*13610*/  BRA.DIV UR4, `(.L_x_12234) ;  /* 0x00000032042c7947 */ /* 0x000fea000b800000 */
[----:B------:R-:W-:-:S13]  /*13620*/  ELECT P6, URZ, PT ;  /* 0x00000000003f782f */ /* 0x000fda00038c0000 */
.L_x_12335:
[----:B------:R-:W-:Y:S05]  /*13630*/  @!P6 BRA `(.L_x_12233) ;  /* 0x000000000078e947 */ /* 0x000fea0003800000 */
[----:B0-----:R-:W2:Y:S02]  /*13640*/  LDL.LU R0, [R1+0x1c] ;  /* 0x00001c0001007983 */ /* 0x001ea40000300800 */
[----:B--2---:R-:W-:-:S04]  /*13650*/  LOP3.LUT R0, R0, 0x2, RZ, 0xfc, !PT ;  /* 0x0000000200007812 */ /* 0x004fc800078efcff */
[----:B------:R-:W-:-:S13]  /*13660*/  ISETP.NE.AND P0, PT, R0, 0x3, PT ;  /* 0x000000030000780c */ /* 0x000fda0003f05270 */
[----:B------:R-:W-:Y:S05]  /*13670*/  @!P0 BRA `(.L_x_12235) ;  /* 0x0000000000048947 */ /* 0x000fea0003800000 */
[----:B------:R-:W-:Y:S01]  /*13680*/  BPT.TRAP 0x1 ;  /* 0x000000040000795c */ /* 0x000fe20000300000 */
.L_x_12235:
[----:B------:R-:W-:Y:S01]  /*13690*/  IMAD R5, R24, 0x8, R7 ;  /* 0x0000000818057824 */ /* 0x000fe200078e0207 */
[----:B------:R-:W-:Y:S01]  /*136a0*/  SHF.L.U32 R0, R28, 0x1f, RZ ;  /* 0x0000001f1c007819 */ /* 0x000fe200000006ff */
[----:B------:R-:W-:-:S03]  /*136b0*/  VIADD R24, R24, 0x1 ;  /* 0x0000000118187836 */ /* 0x000fc60000000000 */
[----:B------:R-:W0:Y:S02]  /*136c0*/  SYNCS.PHASECHK.TRANS64.TRYWAIT P1, [R5+URZ+0x2d840], R0 ;  /* 0x02d84000050075a7 */ /* 0x000e24000802017f */
[----:B------:R-:W-:-:S04]  /*136d0*/  ISETP.NE.AND P2, PT, R24, 0x2, PT ;  /* 0x000000021800780c */ /* 0x000fc80003f45270 */
[----:B------:R-:W-:Y:S01]  /*136e0*/  SEL R3, RZ, 0x1, P2 ;  /* 0x00000001ff037807 */ /* 0x000fe20001000000 */
[----:B0-----:R-:W-:Y:S08]  /*136f0*/  @!P1 BRA `(.L_x_12236) ;  /* 0x0000003000149947 */ /* 0x001ff00003800000 */
.L_x_12336:
[----:B------:R-:W-:Y:S02]  /*13700*/  SEL R24, R24, RZ, P2 ;  /* 0x000000ff18187207 */ /* 0x000fe40001000000 */
[----:B------:R-:W-:Y:S01]  /*13710*/  LOP3.LUT R2, R28, R3, RZ, 0x3c, !PT ;  /* 0x000000031c027212 */ /* 0x000fe200078e3cff */
[----:B------:R-:W-:Y:S06]  /*13720*/  @!P0 BRA `(.L_x_12237) ;  /* 0x0000000000048947 */ /* 0x000fec0003800000 */
[----:B------:R-:W-:Y:S01]  /*13730*/  BPT.TRAP 0x1 ;  /* 0x000000040000795c */ /* 0x000fe20000300000 */
.L_x_12237:
[----:B------:R-:W-:Y:S01]  /*13740*/  IMAD R3, R24, 0x8, R7 ;  /* 0x0000000818037824 */ /* 0x000fe200078e0207 */
[----:B------:R-:W-:-:S04]  /*13750*/  SHF.L.U32 R2, R2, 0x1f, RZ ;  /* 0x0000001f02027819 */ /* 0x000fc800000006ff */
[----:B------:R-:W1:Y:S02]  /*13760*/  SYNCS.PHASECHK.TRANS64.TRYWAIT P1, [R3+URZ+0x2d840], R2 ;  /* 0x02d84002030075a7 */ /* 0x000e64000802017f */
[----:B-1----:R-:W-:Y:S05]  /*13770*/  @!P1 BRA `(.L_x_12238) ;  /* 0x0000003000089947 */ /* 0x002fea0003800000 */
.L_x_12337:
[----:B------:R-:W-:Y:S05]  /*13780*/  @!P0 BRA `(.L_x_12239) ;  /* 0x0000000000048947 */ /* 0x000fea0003800000 */
[----:B------:R-:W-:Y:S01]  /*13790*/  BPT.TRAP 0x1 ;  /* 0x000000040000795c */ /* 0x000fe20000300000 */
.L_x_12239:
[----:B------:R-:W2:Y:S02]  /*137a0*/  SYNCS.PHASECHK.TRANS64.TRYWAIT P1, [R5+URZ+0x2d860], R0 ;  /* 0x02d86000050075a7 */ /* 0x000ea4000802017f */
[----:B--2---:R-:W-:Y:S05]  /*137b0*/  @!P1 BRA `(.L_x_12240) ;  /* 0x00000030000c9947 */ /* 0x004fea0003800000 */
.L_x_12338:
[----:B------:R-:W-:Y:S05]  /*137c0*/  @!P0 BRA `(.L_x_12241) ;  /* 0x0000000000048947 */ /* 0x000fea0003800000 */
[----:B------:R-:W-:Y:S01]  /*137d0*/  BPT.TRAP 0x1 ;  /* 0x000000040000795c */ /* 0x000fe20000300000 */
.L_x_12241:
[----:B---3--:R3:W4:Y:S02]  /*137e0*/  SYNCS.PHASECHK.TRANS64.TRYWAIT P0, [R3+URZ+0x2d860], R2 ;  /* 0x02d86002030075a7 */ /* 0x008724000800017f */
[----:B----4-:R-:W-:Y:S05]  /*137f0*/  @!P0 NANOSLEEP.SYNCS 0x989680 ;  /* 0x009896800000895d */ /* 0x010fea0003900000 */
[----:B------:R-:W4:Y:S02]  /*13800*/  @!P0 SYNCS.PHASECHK.TRANS64 P0, [R3+URZ+0x2d860], R2 ;  /* 0x02d86002030085a7 */ /* 0x000f24000800007f */
[----:B----4-:R-:W-:Y:S05]  /*13810*/  @!P0 BRA `(.L_x_12241) ;  /* 0xfffffffc00f08947 */ /* 0x010fea000383ffff */
.L_x_12233:
[----:B------:R-:W-:Y:S05]  /*13820*/  BSYNC B0 ;  /* 0x0000000000007941 */ /* 0x000fea0003800000 */
.L_x_12232:
[----:B------:R-:W-:Y:S05]  /*13830*/  EXIT ;  /* 0x000000000000794d */ /* 0x000fea0003800000 */
.L_x_12106:
[----:B--2---:R-:W-:-:S04]  /*13840*/  IMAD.U32 R3, RZ, RZ, UR41 ;  /* 0x00000029ff037e24 */ /* 0x004fc8000f8e00ff */
[----:B------:R2:W3:Y:S03]  /*13850*/  SYNCS.PHASECHK.TRANS64.TRYWAIT P1, [R3+URZ+0x2d800], R0 ;  /* 0x02d80000030075a7 */ /* 0x0004e6000802017f */
[----:B---3--:R-:W-:Y:S05]  /*13860*/  @!P1 NANOSLEEP.SYNCS 0x989680 ;  /* 0x009896800000995d */ /* 0x008fea0003900000 */
[----:B------:R-:W3:Y:S02]  /*13870*/  @!P1 SYNCS.PHASECHK.TRANS64 P1, [R3+URZ+0x2d800], R0 ;  /* 0x02d80000030095a7 */ /* 0x000ee4000802007f */
[----:B---3--:R-:W-:Y:S05]  /*13880*/  @!P1 BRA `(.L_x_12106) ;  /* 0xfffffffc00ec9947 */ /* 0x008fea000383ffff */
[----:B------:R-:W-:Y:S05]  /*13890*/  BRA `(.L_x_12242) ;  /* 0xfffffee000d87947 */ /* 0x000fea000383ffff */
.L_x_12110:
[----:B---3--:R3:W4:Y:S02]  /*138a0*/  SYNCS.PHASECHK.TRANS64.TRYWAIT P1, [R0+URZ+0x2d830], R3 ;  /* 0x02d83003000075a7 */ /* 0x008724000802017f */
[----:B----4-:R-:W-:Y:S05]  /*138b0*/  @!P1 NANOSLEEP.SYNCS 0x989680 ;  /* 0x009896800000995d */ /* 0x010fea0003900000 */
[----:B------:R-:W4:Y:S02]  /*138c0*/  @!P1 SYNCS.PHASECHK.TRANS64 P1, [R0+URZ+0x2d830], R3 ;  /* 0x02d83003000095a7 */ /* 0x000f24000802007f */
[----:B----4-:R-:W-:Y:S05]  /*138d0*/  @!P1 BRA `(.L_x_12110) ;  /* 0xfffffffc00f09947 */ /* 0x010fea000383ffff */
[----:B------:R-:W-:Y:S05]  /*138e0*/  BRA `(.L_x_12109) ;  /* 0xfffffee000f07947 */ /* 0x000fea000383ffff */
.L_x_12116:
[----:B-1----:R-:W-:-:S04]  /*138f0*/  IMAD.U32 R7, RZ, RZ, UR7 ;  /* 0x00000007ff077e24 */ /* 0x002fc8000f8e00ff */
[----:B------:R1:W2:Y:S03]  /*13900*/  SYNCS.PHASECHK.TRANS64.TRYWAIT P1, [R7+URZ+0x2d830], R6 ;  /* 0x02d83006070075a7 */ /* 0x0002a6000802017f */
[----:B--2---:R-:W-:Y:S05]  /*13910*/  @!P1 NANOSLEEP.SYNCS 0x989680 ;  /* 0x009896800000995d */ /* 0x004fea0003900000 */
[----:B------:R-:W2:Y:S02]  /*13920*/  @!P1 SYNCS.PHASECHK.TRANS64 P1, [R7+URZ+0x2d830], R6 ;  /* 0x02d83006070095a7 */ /* 0x000ea4000802007f */
[----:B--2---:R-:W-:Y:S05]  /*13930*/  @!P1 BRA `(.L_x_12116) ;  /* 0xfffffffc00ec9947 */ /* 0x004fea000383ffff */
[----:B------:R-:W-:Y:S05]  /*13940*/  BRA `(.L_x_12113) ;  /* 0xffffff0c00c07947 */ /* 0x000fea000383ffff */
.L_x_12120:
[----:B-1----:R-:W-:-:S04]  /*13950*/  IMAD.U32 R7, RZ, RZ, UR7 ;  /* 0x00000007ff077e24 */ /* 0x002fc8000f8e00ff */
[----:B------:R1:W2:Y:S03]  /*13960*/  SYNCS.PHASECHK.TRANS64.TRYWAIT P1, [R7+URZ+0x2d850], R6 ;  /* 0x02d85006070075a7 */ /* 0x0002a6000802017f */
[----:B--2---:R-:W-:Y:S05]  /*13970*/  @!P1 NANOSLEEP.SYNCS 0x989680 ;  /* 0x009896800000995d */ /* 0x004fea0003900000 */
[----:B------:R-:W2:Y:S02]  /*13980*/  @!P1 SYNCS.PHASECHK.TRANS64 P1, [R7+URZ+0x2d850], R6 ;  /* 0x02d85006070095a7 */ /* 0x000ea4000802007f */
[----:B--2---:R-:W-:Y:S05]  /*13990*/  @!P1 BRA `(.L_x_12120) ;  /* 0xfffffffc00ec9947 */ /* 0x004fea000383ffff */
[----:B------:R-:W-:Y:S05]  /*139a0*/  BRA `(.L_x_12117) ;  /* 0xffffff1000687947 */ /* 0x000fea000383ffff */
.L_x_12128:
[----:B-1----:R-:W-:-:S04]  /*139b0*/  IMAD.U32 R7, RZ, RZ, UR7 ;  /* 0x00000007ff077e24 */ /* 0x002fc8000f8e00ff */
[----:B------:R1:W2:Y:S03]  /*139c0*/  SYNCS.PHASECHK.TRANS64.TRYWAIT P1, [R7+URZ+0x2d830], R6 ;  /* 0x02d83006070075a7 */ /* 0x0002a6000802017f */
[----:B--2---:R-:W-:Y:S05]  /*139d0*/  @!P1 NANOSLEEP.SYNCS 0x989680 ;  /* 0x009896800000995d */ /* 0x004fea0003900000 */
[----:B------:R-:W2:Y:S02]  /*139e0*/  @!P1 SYNCS.PHASECHK.TRANS64 P1, [R7+URZ+0x2d830], R6 ;  /* 0x02d83006070095a7 */ /* 0x000ea4000802007f */
[----:B--2---:R-:W-:Y:S05]  /*139f0*/  @!P1 BRA `(.L_x_12128) ;  /* 0xfffffffc00ec9947 */ /* 0x004fea000383ffff */
[----:B------:R-:W-:Y:S05]  /*13a00*/  BRA `(.L_x_12125) ;  /* 0xffffff4000247947 */ /* 0x000fea000383ffff */
.L_x_12132:
[----:B-1----:R-:W-:-:S04]  /*13a10*/  IMAD.U32 R7, RZ, RZ, UR7 ;  /* 0x00000007ff077e24 */ /* 0x002fc8000f8e00ff */
[----:B------:R1:W2:Y:S03]  /*13a20*/  SYNCS.PHASECHK.TRANS64.TRYWAIT P1, [R7+URZ+0x2d850], R6 ;  /* 0x02d85006070075a7 */ /* 0x0002a6000802017f */
[----:B--2---:R-:W-:Y:S05]  /*13a30*/  @!P1 NANOSLEEP.SYNCS 0x989680 ;  /* 0x009896800000995d */ /* 0x004fea0003900000 */
[----:B------:R-:W2:Y:S02]  /*13a40*/  @!P1 SYNCS.PHASECHK.TRANS64 P1, [R7+URZ+0x2d850], R6 ;  /* 0x02d85006070095a7 */ /* 0x000ea4000802007f */
[----:B--2---:R-:W-:Y:S05]  /*13a50*/  @!P1 BRA `(.L_x_12132) ;  /* 0xfffffffc00ec9947 */ /* 0x004fea000383ffff */
[----:B------:R-:W-:Y:S05]  /*13a60*/  BRA `(.L_x_12129) ;  /* 0xffffff4000cc7947 */ /* 0x000fea000383ffff */
.L_x_12139:
[----:B-1----:R-:W-:-:S04]  /*13a70*/  IMAD.U32 R5, RZ, RZ, UR4 ;  /* 0x00000004ff057e24 */ /* 0x002fc8000f8e00ff */
[----:B------:R1:W2:Y:S03]  /*13a80*/  SYNCS.PHASECHK.TRANS64.TRYWAIT P1, [R5+URZ+0x2d850], R4 ;  /* 0x02d85004050075a7 */ /* 0x0002a6000802017f */
[----:B--2---:R-:W-:Y:S05]  /*13a90*/  @!P1 NANOSLEEP.SYNCS 0x989680 ;  /* 0x009896800000995d */ /* 0x004fea0003900000 */
[----:B------:R-:W2:Y:S02]  /*13aa0*/  @!P1 SYNCS.PHASECHK.TRANS64 P1, [R5+URZ+0x2d850], R4 ;  /* 0x02d85004050095a7 */ /* 0x000ea4000802007f */
[----:B--2---:R-:W-:Y:S05]  /*13ab0*/  @!P1 BRA `(.L_x_12139) ;  /* 0xfffffffc00ec9947 */ /* 0x004fea000383ffff */
[----:B------:R-:W-:Y:S05]  /*13ac0*/  BRA `(.L_x_12138) ;  /* 0xffffff6400fc7947 */ /* 0x000fea000383ffff */
.L_x_12179:
        /* <DEDUP_REMOVED lines=8> */
[----:B0----5:R-:W-:Y:S05]  /*13b50*/  WARPSYNC.COLLECTIVE R15, `(.L_x_12244) ;  /* 0x000000000f087348 */ /* 0x021fea0003c00000 */
[----:B------:R1:W2:Y:S02]  /*13b60*/  SHFL.IDX P6, R14, R13, R12, R11 ;  /* 0x0000000c0d0e7389 */ /* 0x0002a400000c000b */
[----:B012--5:R-:W-:Y:S01]  /*13b70*/  ENDCOLLECTIVE ;  /* 0x000000000000791b */ /* 0x027fe20003800000 */
.L_x_12244:
[----:B------:R-:W-:Y:S05]  /*13b80*/  BSYNC B0 ;  /* 0x0000000000007941 */ /* 0x000fea0003800000 */
.L_x_12243:
[----:B------:R-:W-:Y:S05]  /*13b90*/  BRA `(.L_x_12245) ;  /* 0xffffffbc001c7947 */ /* 0x000fea000383ffff */
.L_x_12182:
[----:B0-----:R0:W1:Y:S02]  /*13ba0*/  SYNCS.PHASECHK.TRANS64.TRYWAIT P0, [R2+URZ+0x2d840], R3 ;  /* 0x02d84003020075a7 */ /* 0x001064000800017f */
[----:B-1----:R-:W-:Y:S05]  /*13bb0*/  @!P0 NANOSLEEP.SYNCS 0x989680 ;  /* 0x009896800000895d */ /* 0x002fea0003900000 */
[----:B------:R-:W1:Y:S02]  /*13bc0*/  @!P0 SYNCS.PHASECHK.TRANS64 P0, [R2+URZ+0x2d840], R3 ;  /* 0x02d84003020085a7 */ /* 0x000e64000800007f */
[----:B-1----:R-:W-:Y:S05]  /*13bd0*/  @!P0 BRA `(.L_x_12182) ;  /* 0xfffffffc00f08947 */ /* 0x002fea000383ffff */
[----:B------:R-:W-:Y:S05]  /*13be0*/  BRA `(.L_x_12246) ;  /* 0xffffffbc00847947 */ /* 0x000fea000383ffff */
.L_x_12183:
        /* <DEDUP_REMOVED lines=8> */
.L_x_12248:
[----:B------:R-:W-:Y:S05]  /*13c70*/  BSYNC B0 ;  /* 0x0000000000007941 */ /* 0x000fea0003800000 */
.L_x_12247:
        /* <DEDUP_REMOVED lines=9> */
.L_x_12249:
[----:B------:R-:W-:Y:S02]  /*13d10*/  IMAD.MOV.U32 R13, RZ, RZ, R6 ;  /* 0x000000ffff0d7224 */ /* 0x000fe400078e0006 */
[----:B------:R-:W-:Y:S02]  /*13d20*/  IMAD.MOV.U32 R12, RZ, RZ, 0x1 ;  /* 0x00000001ff0c7424 */ /* 0x000fe400078e00ff */
[----:B------:R-:W-:-:S07]  /*13d30*/  IMAD.MOV.U32 R5, RZ, RZ, R14 ;  /* 0x000000ffff057224 */ /* 0x000fce00078e000e */
[----:B------:R-:W-:Y:S05]  /*13d40*/  WARPSYNC.COLLECTIVE R15, `(.L_x_12250) ;  /* 0x000000000f087348 */ /* 0x000fea0003c00000 */
[----:B------:R0:W1:Y:S02]  /*13d50*/  SHFL.IDX P6, R14, R13, R12, R11 ;  /* 0x0000000c0d0e7389 */ /* 0x00006400000c000b */
[----:B01----:R-:W-:Y:S01]  /*13d60*/  ENDCOLLECTIVE ;  /* 0x000000000000791b */ /* 0x003fe20003800000 */
.L_x_12250:
        /* <DEDUP_REMOVED lines=17> */
.L_x_12251:
[----:B------:R-:W-:Y:S02]  /*13e80*/  @P1 IMAD R8, R7, 0x2, R22 ;  /* 0x0000000207081824 */ /* 0x000fe400078e0216 */
[----:B------:R-:W-:Y:S02]  /*13e90*/  IMAD.MOV.U32 R13, RZ, RZ, R6 ;  /* 0x000000ffff0d7224 */ /* 0x000fe400078e0006 */
[----:B------:R-:W-:Y:S01]  /*13ea0*/  IMAD.MOV.U32 R12, RZ, RZ, 0x2 ;  /* 0x00000002ff0c7424 */ /* 0x000fe200078e00ff */
[----:B------:R-:W-:-:S07]  /*13eb0*/  MOV R5, R14 ;  /* 0x0000000e00057202 */ /* 0x000fce0000000f00 */
[----:B------:R-:W-:Y:S05]  /*13ec0*/  WARPSYNC.COLLECTIVE R15, `(.L_x_12252) ;  /* 0x000000000f087348 */ /* 0x000fea0003c00000 */
[----:B------:R0:W1:Y:S02]  /*13ed0*/  SHFL.IDX P6, R14, R13, R12, R11 ;  /* 0x0000000c0d0e7389 */ /* 0x00006400000c000b */
[----:B01----:R-:W-:Y:S01]  /*13ee0*/  ENDCOLLECTIVE ;  /* 0x000000000000791b */ /* 0x003fe20003800000 */
.L_x_12252:
        /* <DEDUP_REMOVED lines=17> */
.L_x_12253:
[----:B------:R-:W-:Y:S01]  /*14000*/  @P1 IMAD R8, R7, 0x2, R22 ;  /* 0x0000000207081824 */ /* 0x000fe200078e0216 */
[----:B------:R-:W-:Y:S01]  /*14010*/  MOV R13, R6 ;  /* 0x00000006000d7202 */ /* 0x000fe20000000f00 */
[----:B------:R-:W-:Y:S02]  /*14020*/  IMAD.MOV.U32 R12, RZ, RZ, 0x3 ;  /* 0x00000003ff0c7424 */ /* 0x000fe400078e00ff */
[----:B------:R-:W-:-:S07]  /*14030*/  IMAD.MOV.U32 R5, RZ, RZ, R14 ;  /* 0x000000ffff057224 */ /* 0x000fce00078e000e */
[----:B------:R-:W-:Y:S05]  /*14040*/  WARPSYNC.COLLECTIVE R15, `(.L_x_12254) ;  /* 0x000000000f087348 */ /* 0x000fea0003c00000 */
[----:B------:R0:W1:Y:S02]  /*14050*/  SHFL.IDX P6, R14, R13, R12, R11 ;  /* 0x0000000c0d0e7389 */ /* 0x00006400000c000b */
[----:B01----:R-:W-:Y:S01]  /*14060*/  ENDCOLLECTIVE ;  /* 0x000000000000791b */ /* 0x003fe20003800000 */
.L_x_12254:
        /* <DEDUP_REMOVED lines=10> */
.L_x_12255:
        /* <DEDUP_REMOVED lines=8> */
.L_x_12188:
[----:B------:R0:W5:Y:S01]  /*14190*/  LDL R9, [R1+0x18] ;  /* 0x0000180001097983 */ /* 0x0001620000100800 */
[----:B------:R-:W-:Y:S02]  /*141a0*/  IMAD.MOV.U32 R13, RZ, RZ, R0 ;  /* 0x000000ffff0d7224 */ /* 0x000fe400078e0000 */
[----:B------:R-:W-:Y:S02]  /*141b0*/  IMAD.MOV.U32 R12, RZ, RZ, RZ ;  /* 0x000000ffff0c7224 */ /* 0x000fe400078e00ff */
[----:B------:R-:W-:Y:S02]  /*141c0*/  IMAD.MOV.U32 R11, RZ, RZ, 0x1c1f ;  /* 0x00001c1fff0b7424 */ /* 0x000fe400078e00ff */
[----:B------:R-:W-:Y:S02]  /*141d0*/  IMAD.MOV.U32 R15, RZ, RZ, -0x1 ;  /* 0xffffffffff0f7424 */ /* 0x000fe400078e00ff */
[----:B-----5:R-:W-:Y:S02]  /*141e0*/  IMAD R2, R27, R10, RZ ;  /* 0x0000000a1b027224 */ /* 0x020fe400078e02ff */
[----:B0-----:R-:W-:-:S07]  /*141f0*/  IMAD R17, R17, 0xc0, R21 ;  /* 0x000000c011117824 */ /* 0x001fce00078e0215 */
[----:B------:R-:W-:Y:S05]  /*14200*/  WARPSYNC.COLLECTIVE R15, `(.L_x_12257) ;  /* 0x000000000f087348 */ /* 0x000fea0003c00000 */
[----:B------:R0:W1:Y:S02]  /*14210*/  SHFL.IDX P6, R14, R13, R12, R11 ;  /* 0x0000000c0d0e7389 */ /* 0x00006400000c000b */
[----:B01----:R-:W-:Y:S01]  /*14220*/  ENDCOLLECTIVE ;  /* 0x000000000000791b */ /* 0x003fe20003800000 */
.L_x_12257:
[----:B------:R-:W-:Y:S02]  /*14230*/  ISETP.GE.AND P2, PT, R17, R2, PT ;  /* 0x000000021100720c */ /* 0x000fe40003f46270 */
[----:B------:R-:W-:Y:S01]  /*14240*/  MOV R13, R4 ;  /* 0x00000004000d7202 */ /* 0x000fe20000000f00 */
[----:B------:R-:W-:-:S10]  /*14250*/  IMAD.MOV.U32 R6, RZ, RZ, R14 ;  /* 0x000000ffff067224 */ /* 0x000fd400078e000e */
[----:B------:R-:W-:Y:S05]  /*14260*/  WARPSYNC.COLLECTIVE R15, `(.L_x_12258) ;  /* 0x000000000f087348 */ /* 0x000fea0003c00000 */
[----:B------:R0:W1:Y:S02]  /*14270*/  SHFL.IDX P6, R14, R13, R12, R11 ;  /* 0x0000000c0d0e7389 */ /* 0x00006400000c000b */
[----:B01----:R-:W-:Y:S01]  /*14280*/  ENDCOLLECTIVE ;  /* 0x000000000000791b */ /* 0x003fe20003800000 */
.L_x_12258:
[----:B------:R-:W-:Y:S02]  /*14290*/  IMAD.MOV.U32 R13, RZ, RZ, R0 ;  /* 0x000000ffff0d7224 */ /* 0x000fe400078e0000 */
[----:B------:R-:W-:Y:S02]  /*142a0*/  IMAD.MOV.U32 R12, RZ, RZ, 0x1 ;  /* 0x00000001ff0c7424 */ /* 0x000fe400078e00ff */
[----:B------:R-:W-:-:S07]  /*142b0*/  IMAD.MOV.U32 R5, RZ, RZ, R14 ;  /* 0x000000ffff057224 */ /* 0x000fce00078e000e */
[----:B------:R-:W-:Y:S05]  /*142c0*/  WARPSYNC.COLLECTIVE R15, `(.L_x_12259) ;  /* 0x000000000f087348 */ /* 0x000fea0003c00000 */
[----:B------:R0:W1:Y:S02]  /*142d0*/  SHFL.IDX P6, R14, R13, R12, R11 ;  /* 0x0000000c0d0e7389 */ /* 0x00006400000c000b */
[----:B01----:R-:W-:Y:S01]  /*142e0*/  ENDCOLLECTIVE ;  /* 0x000000000000791b */ /* 0x003fe20003800000 */
.L_x_12259:
        /* <DEDUP_REMOVED lines=17> */
.L_x_12260:
[----:B------:R-:W-:Y:S02]  /*14400*/  IMAD.MOV.U32 R13, RZ, RZ, R0 ;  /* 0x000000ffff0d7224 */ /* 0x000fe400078e0000 */
[----:B------:R-:W-:Y:S01]  /*14410*/  IMAD.MOV.U32 R12, RZ, RZ, 0x2 ;  /* 0x00000002ff0c7424 */ /* 0x000fe200078e00ff */
[----:B------:R-:W-:-:S07]  /*14420*/  MOV R5, R14 ;  /* 0x0000000e00057202 */ /* 0x000fce0000000f00 */
[----:B------:R-:W-:Y:S05]  /*14430*/  WARPSYNC.COLLECTIVE R15, `(.L_x_12261) ;  /* 0x000000000f087348 */ /* 0x000fea0003c00000 */
[----:B------:R0:W1:Y:S02]  /*14440*/  SHFL.IDX P6, R14, R13, R12, R11 ;  /* 0x0000000c0d0e7389 */ /* 0x00006400000c000b */
[----:B01----:R-:W-:Y:S01]  /*14450*/  ENDCOLLECTIVE ;  /* 0x000000000000791b */ /* 0x003fe20003800000 */
.L_x_12261:
        /* <DEDUP_REMOVED lines=16> */
.L_x_12262:
[----:B------:R-:W-:Y:S02]  /*14560*/  IMAD.MOV.U32 R13, RZ, RZ, R0 ;  /* 0x000000ffff0d7224 */ /* 0x000fe400078e0000 */
[----:B------:R-:W-:Y:S02]  /*14570*/  IMAD.MOV.U32 R12, RZ, RZ, 0x3 ;  /* 0x00000003ff0c7424 */ /* 0x000fe400078e00ff */
[----:B------:R-:W-:-:S07]  /*14580*/  IMAD.MOV.U32 R5, RZ, RZ, R14 ;  /* 0x000000ffff057224 */ /* 0x000fce00078e000e */
[----:B------:R-:W-:Y:S05]  /*14590*/  WARPSYNC.COLLECTIVE R15, `(.L_x_12263) ;  /* 0x000000000f087348 */ /* 0x000fea0003c00000 */
[----:B------:R0:W1:Y:S02]  /*145a0*/  SHFL.IDX P6, R14, R13, R12, R11 ;  /* 0x0000000c0d0e7389 */ /* 0x00006400000c000b */
[----:B01----:R-:W-:Y:S01]  /*145b0*/  ENDCOLLECTIVE ;  /* 0x000000000000791b */ /* 0x003fe20003800000 */
.L_x_12263:
[----:B------:R-:W-:-:S04]  /*145c0*/  @!P2 LEA R5, P4, R20, R5, 0x1 ;  /* 0x000000051405a211 */ /* 0x000fc800078808ff */
[----:B------:R-:W-:Y:S01]  /*145d0*/  @!P2 MOV R6, R5 ;  /* 0x000000050006a202 */ /* 0x000fe20000000f00 */
[----:B------:R-:W-:Y:S02]  /*145e0*/  @!P2 IMAD.X R7, RZ, RZ, R7, P4 ;  /* 0x000000ffff07a224 */ /* 0x000fe400020e0607 */
[----:B------:R-:W-:-:S03]  /*145f0*/  VIADD R5, R17, 0x60 ;  /* 0x0000006011057836 */ /* 0x000fc60000000000 */
[----:B------:R-:W-:Y:S01]  /*14600*/  @!PT LDS RZ, [RZ] ;  /* 0x00000000fffff984 */ /* 0x000fe20000000800 */
[----:B------:R-:W-:Y:S01]  /*14610*/  @!PT LDS RZ, [RZ] ;  /* 0x00000000fffff984 */ /* 0x000fe20000000800 */
[----:B------:R-:W-:Y:S01]  /*14620*/  @!PT LDS RZ, [RZ] ;  /* 0x00000000fffff984 */ /* 0x000fe20000000800 */
        /* <DEDUP_REMOVED lines=9> */
.L_x_12264:
[----:B------:R-:W-:Y:S01]  /*146c0*/  MOV R13, R3 ;  /* 0x00000003000d7202 */ /* 0x000fe20000000f00 */
[----:B------:R-:W-:Y:S02]  /*146d0*/  IMAD.MOV.U32 R12, RZ, RZ, RZ ;  /* 0x000000ffff0c7224 */ /* 0x000fe400078e00ff */
[----:B------:R-:W-:-:S07]  /*146e0*/  IMAD.MOV.U32 R4, RZ, RZ, R14 ;  /* 0x000000ffff047224 */ /* 0x000fce00078e000e */
[----:B------:R-:W-:Y:S05]  /*146f0*/  WARPSYNC.COLLECTIVE R15, `(.L_x_12265) ;  /* 0x000000000f087348 */ /* 0x000fea0003c00000 */
[----:B------:R0:W1:Y:S02]  /*14700*/  SHFL.IDX P6, R14, R13, R12, R11 ;  /* 0x0000000c0d0e7389 */ /* 0x00006400000c000b */
[----:B01----:R-:W-:Y:S01]  /*14710*/  ENDCOLLECTIVE ;  /* 0x000000000000791b */ /* 0x003fe20003800000 */
.L_x_12265:
        /* <DEDUP_REMOVED lines=16> */
.L_x_12266:
[----:B------:R-:W-:Y:S02]  /*14820*/  IMAD.MOV.U32 R13, RZ, RZ, R3 ;  /* 0x000000ffff0d7224 */ /* 0x000fe400078e0003 */
[----:B------:R-:W-:Y:S02]  /*14830*/  IMAD.MOV.U32 R12, RZ, RZ, 0x1 ;  /* 0x00000001ff0c7424 */ /* 0x000fe400078e00ff */
[----:B------:R-:W-:-:S07]  /*14840*/  IMAD.MOV.U32 R4, RZ, RZ, R14 ;  /* 0x000000ffff047224 */ /* 0x000fce00078e000e */
[----:B------:R-:W-:Y:S05]  /*14850*/  WARPSYNC.COLLECTIVE R15, `(.L_x_12267) ;  /* 0x000000000f087348 */ /* 0x000fea0003c00000 */
[----:B------:R0:W1:Y:S02]  /*14860*/  SHFL.IDX P6, R14, R13, R12, R11 ;  /* 0x0000000c0d0e7389 */ /* 0x00006400000c000b */
[----:B01----:R-:W-:Y:S01]  /*14870*/  ENDCOLLECTIVE ;  /* 0x000000000000791b */ /* 0x003fe20003800000 */
.L_x_12267:
[----:B------:R-:W-:-:S05]  /*14880*/  @!P2 LEA R4, P4, R20, R4, 0x1 ;  /* 0x000000041404a211 */ /* 0x000fca00078808ff */
[----:B------:R-:W-:-:S04]  /*14890*/  @!P2 IMAD.X R0, RZ, RZ, R0, P4 ;  /* 0x000000ffff00a224 */ /* 0x000fc800020e0600 */
[----:B------:R-:W-:Y:S01]  /*148a0*/  @!P2 IMAD.MOV.U32 R5, RZ, RZ, R0 ;  /* 0x000000ffff05a224 */ /* 0x000fe200078e0000 */
[----:B------:R-:W-:-:S04]  /*148b0*/  MOV R13, R8 ;  /* 0x00000008000d7202 */ /* 0x000fc80000000f00 */
        /* <DEDUP_REMOVED lines=10> */
.L_x_12268:
[----:B------:R-:W-:Y:S01]  /*14960*/  IMAD.MOV.U32 R8, RZ, RZ, R14 ;  /* 0x000000ffff087224 */ /* 0x000fe200078e000e */
[----:B------:R-:W-:Y:S06]  /*14970*/  BRA `(.L_x_12269) ;  /* 0xffffffc000607947 */ /* 0x000fec000383ffff */
.L_x_12191:
[----:B-1----:R1:W2:Y:S02]  /*14980*/  SYNCS.PHASECHK.TRANS64.TRYWAIT P0, [R22+URZ+0x2d820], R0 ;  /* 0x02d82000160075a7 */ /* 0x0022a4000800017f */
[----:B--2---:R-:W-:Y:S05]  /*14990*/  @!P0 NANOSLEEP.SYNCS 0x989680 ;  /* 0x009896800000895d */ /* 0x004fea0003900000 */
[----:B------:R-:W2:Y:S02]  /*149a0*/  @!P0 SYNCS.PHASECHK.TRANS64 P0, [R22+URZ+0x2d820], R0 ;  /* 0x02d82000160085a7 */ /* 0x000ea4000800007f */
[----:B--2---:R-:W-:Y:S05]  /*149b0*/  @!P0 BRA `(.L_x_12191) ;  /* 0xfffffffc00f08947 */ /* 0x004fea000383ffff */
[----:B------:R-:W-:Y:S05]  /*149c0*/  BRA `(.L_x_12270) ;  /* 0xffffffc000c87947 */ /* 0x000fea000383ffff */
.L_x_12196:
[----:B0-----:R0:W1:Y:S02]  /*149d0*/  SYNCS.PHASECHK.TRANS64.TRYWAIT P0, [R5+URZ+0x2d840], R0 ;  /* 0x02d84000050075a7 */ /* 0x001064000800017f */
[----:B-1----:R-:W-:Y:S05]  /*149e0*/  @!P0 NANOSLEEP.SYNCS 0x989680 ;  /* 0x009896800000895d */ /* 0x002fea0003900000 */
[----:B------:R-:W1:Y:S02]  /*149f0*/  @!P0 SYNCS.PHASECHK.TRANS64 P0, [R5+URZ+0x2d840], R0 ;  /* 0x02d84000050085a7 */ /* 0x000e64000800007f */
[----:B-1----:R-:W-:Y:S05]  /*14a00*/  @!P0 BRA `(.L_x_12196) ;  /* 0xfffffffc00f08947 */ /* 0x002fea000383ffff */
[----:B------:R-:W-:Y:S05]  /*14a10*/  BRA `(.L_x_12271) ;  /* 0xffffffc400bc7947 */ /* 0x000fea000383ffff */
.L_x_12197:
        /* <DEDUP_REMOVED lines=8> */
.L_x_12273:
[----:B------:R-:W-:Y:S05]  /*14aa0*/  BSYNC B1 ;  /* 0x0000000000017941 */ /* 0x000fea0003800000 */
.L_x_12272:
[----:B------:R0:W-:Y:S04]  /*14ab0*/  STL [R1+0x44], R4 ;  /* 0x0000440401007387 */ /* 0x0001e80000100800 */
[----:B0-----:R0:W5:Y:S01]  /*14ac0*/  LDL.LU R4, [R1] ;  /* 0x0000000001047983 */ /* 0x0011620000300800 */
[----:B------:R-:W-:Y:S02]  /*14ad0*/  IMAD.MOV.U32 R13, RZ, RZ, R7 ;  /* 0x000000ffff0d7224 */ /* 0x000fe400078e0007 */
[----:B------:R-:W-:Y:S01]  /*14ae0*/  IMAD.MOV.U32 R12, RZ, RZ, RZ ;  /* 0x000000ffff0c7224 */ /* 0x000fe200078e00ff */
[----:B------:R-:W1:Y:S01]  /*14af0*/  S2R R21, SR_TID.X ;  /* 0x0000000000157919 */ /* 0x000e620000002100 */
[----:B------:R-:W-:Y:S02]  /*14b00*/  IMAD.MOV.U32 R11, RZ, RZ, 0x1c1f ;  /* 0x00001c1fff0b7424 */ /* 0x000fe400078e00ff */
[----:B------:R-:W-:-:S02]  /*14b10*/  IMAD.MOV.U32 R15, RZ, RZ, -0x1 ;  /* 0xffffffffff0f7424 */ /* 0x000fc400078e00ff */
[----:B------:R-:W-:Y:S02]  /*14b20*/  IMAD.MOV.U32 R3, RZ, RZ, R14 ;  /* 0x000000ffff037224 */ /* 0x000fe400078e000e */
[----:B0-----:R-:W-:-:S07]  /*14b30*/  IMAD R6, R6, 0x2, R22 ;  /* 0x0000000206067824 */ /* 0x001fce00078e0216 */
[----:B-1---5:R-:W-:Y:S05]  /*14b40*/  WARPSYNC.COLLECTIVE R15, `(.L_x_12274) ;  /* 0x000000000f087348 */ /* 0x022fea0003c00000 */
[----:B------:R0:W2:Y:S02]  /*14b50*/  SHFL.IDX P6, R14, R13, R12, R11 ;  /* 0x0000000c0d0e7389 */ /* 0x0000a400000c000b */
[----:B012--5:R-:W-:Y:S01]  /*14b60*/  ENDCOLLECTIVE ;  /* 0x000000000000791b */ /* 0x027fe20003800000 */
.L_x_12274:
[----:B------:R-:W-:Y:S02]  /*14b70*/  IMAD.MOV.U32 R13, RZ, RZ, R9 ;  /* 0x000000ffff0d7224 */ /* 0x000fe400078e0009 */
[----:B------:R-:W-:Y:S01]  /*14b80*/  IMAD.MOV.U32 R12, RZ, RZ, 0x1 ;  /* 0x00000001ff0c7424 */ /* 0x000fe200078e00ff */
[----:B------:R-:W-:Y:S01]  /*14b90*/  SHF.L.U32 R21, R21, 0x3, RZ ;  /* 0x0000000315157819 */ /* 0x000fe200000006ff */
[----:B------:R-:W-:-:S07]  /*14ba0*/  IMAD.MOV.U32 R2, RZ, RZ, R14 ;  /* 0x000000ffff027224 */ /* 0x000fce00078e000e */
[----:B------:R-:W-:Y:S05]  /*14bb0*/  WARPSYNC.COLLECTIVE R15, `(.L_x_12275) ;  /* 0x000000000f087348 */ /* 0x000fea0003c00000 */
[----:B------:R0:W1:Y:S02]  /*14bc0*/  SHFL.IDX P6, R14, R13, R12, R11 ;  /* 0x0000000c0d0e7389 */ /* 0x00006400000c000b */
[----:B01----:R-:W-:Y:S01]  /*14bd0*/  ENDCOLLECTIVE ;  /* 0x000000000000791b */ /* 0x003fe20003800000 */
.L_x_12275:
[----:B------:R-:W-:-:S05]  /*14be0*/  LOP3.LUT R21, R21, 0x18, RZ, 0xc0, !PT ;  /* 0x0000001815157812 */ /* 0x000fca00078ec0ff */
[----:B------:R-:W-:-:S05]  /*14bf0*/  IMAD.SHL.U32 R0, R21, 0x2, RZ ;  /* 0x0000000215007824 */ /* 0x000fca00078e00ff */
[----:B------:R-:W-:Y:S01]  /*14c00*/  IADD3 R2, P0, R2, R0, RZ ;  /* 0x0000000002027210 */ /* 0x000fe20007f1e0ff */
[----:B------:R-:W-:-:S04]  /*14c10*/  IMAD.MOV.U32 R13, RZ, RZ, R7 ;  /* 0x000000ffff0d7224 */ /* 0x000fc800078e0007 */
[----:B------:R-:W-:Y:S01]  /*14c20*/  IMAD.X R3, RZ, RZ, R3, P0 ;  /* 0x000000ffff037224 */ /* 0x000fe200000e0603 */
        /* <DEDUP_REMOVED lines=14> */
.L_x_12276:
[----:B------:R-:W-:Y:S02]  /*14d10*/  IMAD.MOV.U32 R13, RZ, RZ, R9 ;  /* 0x000000ffff0d7224 */ /* 0x000fe400078e0009 */
[----:B------:R-:W-:Y:S01]  /*14d20*/  IMAD.MOV.U32 R12, RZ, RZ, 0x2 ;  /* 0x00000002ff0c7424 */ /* 0x000fe200078e00ff */
[----:B------:R-:W-:-:S07]  /*14d30*/  MOV R2, R14 ;  /* 0x0000000e00027202 */ /* 0x000fce0000000f00 */
[----:B------:R-:W-:Y:S05]  /*14d40*/  WARPSYNC.COLLECTIVE R15, `(.L_x_12277) ;  /* 0x000000000f087348 */ /* 0x000fea0003c00000 */
[----:B------:R0:W1:Y:S02]  /*14d50*/  SHFL.IDX P6, R14, R13, R12, R11 ;  /* 0x0000000c0d0e7389 */ /* 0x00006400000c000b */
[----:B01----:R-:W-:Y:S01]  /*14d60*/  ENDCOLLECTIVE ;  /* 0x000000000000791b */ /* 0x003fe20003800000 */
.L_x_12277:
        /* <DEDUP_REMOVED lines=13> */
.L_x_12278:
        /* <DEDUP_REMOVED lines=9> */
[----:B------:R-:W-:Y:S02]  /*14ed0*/  IMAD.MOV.U32 R13, RZ, RZ, R9 ;  /* 0x000000ffff0d7224 */ /* 0x000fe400078e0009 */
[----:B------:R-:W-:Y:S01]  /*14ee0*/  IMAD.MOV.U32 R12, RZ, RZ, 0x3 ;  /* 0x00000003ff0c7424 */ /* 0x000fe200078e00ff */
[----:B------:R0:W-:Y:S06]  /*14ef0*/  LDGSTS.E.BYPASS.LTC128B.128 [R6+0x18400], desc[UR36][R2.64+0x40], !P5 ;  /* 0x1840004002067fae */ /* 0x0001ec000e901d64 */
[----:B0----5:R-:W-:Y:S05]  /*14f00*/  WARPSYNC.COLLECTIVE R15, `(.L_x_12279) ;  /* 0x000000000f087348 */ /* 0x021fea0003c00000 */
[----:B------:R1:W2:Y:S02]  /*14f10*/  SHFL.IDX P6, R14, R13, R12, R11 ;  /* 0x0000000c0d0e7389 */ /* 0x0002a400000c000b */
[----:B012--5:R-:W-:Y:S01]  /*14f20*/  ENDCOLLECTIVE ;  /* 0x000000000000791b */ /* 0x027fe20003800000 */
.L_x_12279:
[----:B------:R-:W-:Y:S01]  /*14f30*/  @!PT LDS RZ, [RZ] ;  /* 0x00000000fffff984 */ /* 0x000fe20000000800 */
[----:B------:R-:W-:Y:S01]  /*14f40*/  @!PT LDS RZ, [RZ] ;  /* 0x00000000fffff984 */ /* 0x000fe20000000800 */
[----:B------:R-:W-:Y:S01]  /*14f50*/  @!PT LDS RZ, [RZ] ;  /* 0x00000000fffff984 */ /* 0x000fe20000000800 */
[----:B------:R0:W-:Y:S01]  /*14f60*/  LDGSTS.E.BYPASS.LTC128B.128 [R6+0x1a400], desc[UR36][R2.64+0x80], !P4 ;  /* 0x1a40008002067fae */ /* 0x0001e2000e101d64 */
[----:B------:R-:W-:Y:S01]  /*14f70*/  IMAD.MOV.U32 R13, RZ, RZ, R7 ;  /* 0x000000ffff0d7224 */ /* 0x000fe200078e0007 */
[----:B------:R-:W-:-:S07]  /*14f80*/  MOV R21, R14 ;  /* 0x0000000e00157202 */ /* 0x000fce0000000f00 */
[----:B0-----:R-:W-:Y:S05]  /*14f90*/  WARPSYNC.COLLECTIVE R15, `(.L_x_12280) ;  /* 0x000000000f087348 */ /* 0x001fea0003c00000 */
[----:B------:R1:W2:Y:S02]  /*14fa0*/  SHFL.IDX P6, R14, R13, R12, R11 ;  /* 0x0000000c0d0e7389 */ /* 0x0002a400000c000b */
[----:B012---:R-:W-:Y:S01]  /*14fb0*/  ENDCOLLECTIVE ;  /* 0x000000000000791b */ /* 0x007fe20003800000 */
.L_x_12280:
[----:B------:R-:W-:Y:S01]  /*14fc0*/  IMAD.MOV.U32 R2, RZ, RZ, R14 ;  /* 0x000000ffff027224 */ /* 0x000fe200078e000e */
[----:B------:R-:W-:Y:S06]  /*14fd0*/  BRA `(.L_x_12281) ;  /* 0xffffffc4003c7947 */ /* 0x000fec000383ffff */
.L_x_12202:
[----:B--2---:R2:W3:Y:S02]  /*14fe0*/  SYNCS.PHASECHK.TRANS64.TRYWAIT P0, [R6+URZ+0x2d860], R2 ;  /* 0x02d86002060075a7 */ /* 0x0044e4000800017f */
[----:B---3--:R-:W-:Y:S05]  /*14ff0*/  @!P0 NANOSLEEP.SYNCS 0x989680 ;  /* 0x009896800000895d */ /* 0x008fea0003900000 */
[----:B------:R-:W3:Y:S02]  /*15000*/  @!P0 SYNCS.PHASECHK.TRANS64 P0, [R6+URZ+0x2d860], R2 ;  /* 0x02d86002060085a7 */ /* 0x000ee4000800007f */
[----:B---3--:R-:W-:Y:S05]  /*15010*/  @!P0 BRA `(.L_x_12202) ;  /* 0xfffffffc00f08947 */ /* 0x008fea000383ffff */
[----:B------:R-:W-:Y:S05]  /*15020*/  BRA `(.L_x_12282) ;  /* 0xffffffc400a47947 */ /* 0x000fea000383ffff */
.L_x_12203:
[----:B------:R-:W-:Y:S01]  /*15030*/  BSSY B1, `(.L_x_12283) ;  /* 0x0000008000017945 */ /* 0x000fe20003800000 */
[----:B------:R-:W-:Y:S02]  /*15040*/  IMAD.MOV.U32 R13, RZ, RZ, R23 ;  /* 0x000000ffff0d7224 */ /* 0x000fe400078e0017 */
[----:B------:R-:W-:Y:S02]  /*15050*/  IMAD.MOV.U32 R12, RZ, RZ, RZ ;  /* 0x000000ffff0c7224 */ /* 0x000fe400078e00ff */
[----:B------:R-:W-:Y:S02]  /*15060*/  IMAD.MOV.U32 R11, RZ, RZ, 0x1c1f ;  /* 0x00001c1fff0b7424 */ /* 0x000fe400078e00ff */
[----:B------:R-:W-:-:S07]  /*15070*/  IMAD.MOV.U32 R15, RZ, RZ, -0x1 ;  /* 0xffffffffff0f7424 */ /* 0x000fce00078e00ff */
[----:B--2---:R-:W-:Y:S05]  /*15080*/  WARPSYNC.COLLECTIVE R15, `(.L_x_12284) ;  /* 0x000000000f087348 */ /* 0x004fea0003c00000 */
[----:B------:R0:W1:Y:S02]  /*15090*/  SHFL.IDX P6, R14, R13, R12, R11 ;  /* 0x0000000c0d0e7389 */ /* 0x00006400000c000b */
[----:B012---:R-:W-:Y:S01]  /*150a0*/  ENDCOLLECTIVE ;  /* 0x000000000000791b */ /* 0x007fe20003800000 */
.L_x_12284:
[----:B------:R-:W-:Y:S05]  /*150b0*/  BSYNC B1 ;  /* 0x0000000000017941 */ /* 0x000fea0003800000 */
.L_x_12283:
[----:B------:R-:W-:Y:S01]  /*150c0*/  IMAD.MOV.U32 R13, RZ, RZ, R18 ;  /* 0x000000ffff0d7224 */ /* 0x000fe200078e0012 */
[----:B------:R-:W-:Y:S01]  /*150d0*/  MOV R11, 0x1c1f ;  /* 0x00001c1f000b7802 */ /* 0x000fe20000000f00 */
[----:B------:R-:W-:Y:S02]  /*150e0*/  IMAD.MOV.U32 R12, RZ, RZ, RZ ;  /* 0x000000ffff0c7224 */ /* 0x000fe400078e00ff */
[----:B------:R-:W-:Y:S02]  /*150f0*/  IMAD.MOV.U32 R15, RZ, RZ, -0x1 ;  /* 0xffffffffff0f7424 */ /* 0x000fe400078e00ff */
[----:B------:R-:W-:Y:S02]  /*15100*/  IMAD.MOV.U32 R3, RZ, RZ, R14 ;  /* 0x000000ffff037224 */ /* 0x000fe400078e000e */
[----:B------:R-:W-:-:S07]  /*15110*/  IMAD R5, R5, 0x2, R22 ;  /* 0x0000000205057824 */ /* 0x000fce00078e0216 */
[----:B------:R-:W-:Y:S05]  /*15120*/  WARPSYNC.COLLECTIVE R15, `(.L_x_12285) ;  /* 0x000000000f087348 */ /* 0x000fea0003c00000 */
[----:B------:R0:W1:Y:S02]  /*15130*/  SHFL.IDX P6, R14, R13, R12, R11 ;  /* 0x0000000c0d0e7389 */ /* 0x00006400000c000b */
[----:B01----:R-:W-:Y:S01]  /*15140*/  ENDCOLLECTIVE ;  /* 0x000000000000791b */ /* 0x003fe20003800000 */
.L_x_12285:
[----:B------:R-:W-:Y:S02]  /*15150*/  IMAD.MOV.U32 R13, RZ, RZ, R23 ;  /* 0x000000ffff0d7224 */ /* 0x000fe400078e0017 */
[----:B------:R-:W-:Y:S02]  /*15160*/  IMAD.MOV.U32 R12, RZ, RZ, 0x1 ;  /* 0x00000001ff0c7424 */ /* 0x000fe400078e00ff */
[----:B------:R-:W-:-:S07]  /*15170*/  IMAD.MOV.U32 R2, RZ, RZ, R14 ;  /* 0x000000ffff027224 */ /* 0x000fce00078e000e */
[----:B------:R-:W-:Y:S05]  /*15180*/  WARPSYNC.COLLECTIVE R15, `(.L_x_12286) ;  /* 0x000000000f087348 */ /* 0x000fea0003c00000 */
[----:B------:R0:W1:Y:S02]  /*15190*/  SHFL.IDX P6, R14, R13, R12, R11 ;  /* 0x0000000c0d0e7389 */ /* 0x00006400000c000b */
[----:B01----:R-:W-:Y:S01]  /*151a0*/  ENDCOLLECTIVE ;  /* 0x000000000000791b */ /* 0x003fe20003800000 */
.L_x_12286:
        /* <DEDUP_REMOVED lines=16> */
.L_x_12287:
[----:B------:R-:W-:Y:S02]  /*152b0*/  IMAD.MOV.U32 R13, RZ, RZ, R23 ;  /* 0x000000ffff0d7224 */ /* 0x000fe400078e0017 */
[----:B------:R-:W-:Y:S02]  /*152c0*/  IMAD.MOV.U32 R12, RZ, RZ, 0x2 ;  /* 0x00000002ff0c7424 */ /* 0x000fe400078e00ff */
[----:B------:R-:W-:-:S07]  /*152d0*/  IMAD.MOV.U32 R2, RZ, RZ, R14 ;  /* 0x000000ffff027224 */ /* 0x000fce00078e000e */
[----:B------:R-:W-:Y:S05]  /*152e0*/  WARPSYNC.COLLECTIVE R15, `(.L_x_12288) ;  /* 0x000000000f087348 */ /* 0x000fea0003c00000 */
[----:B------:R0:W1:Y:S02]  /*152f0*/  SHFL.IDX P6, R14, R13, R12, R11 ;  /* 0x0000000c0d0e7389 */ /* 0x00006400000c000b */
[----:B01----:R-:W-:Y:S01]  /*15300*/  ENDCOLLECTIVE ;  /* 0x000000000000791b */ /* 0x003fe20003800000 */
.L_x_12288:
        /* <DEDUP_REMOVED lines=16> */
.L_x_12289:
[----:B------:R-:W-:Y:S02]  /*15410*/  IMAD.MOV.U32 R13, RZ, RZ, R23 ;  /* 0x000000ffff0d7224 */ /* 0x000fe400078e0017 */
[----:B------:R-:W-:Y:S02]  /*15420*/  IMAD.MOV.U32 R12, RZ, RZ, 0x3 ;  /* 0x00000003ff0c7424 */ /* 0x000fe400078e00ff */
[----:B------:R-:W-:-:S07]  /*15430*/  IMAD.MOV.U32 R2, RZ, RZ, R14 ;  /* 0x000000ffff027224 */ /* 0x000fce00078e000e */
[----:B------:R-:W-:Y:S05]  /*15440*/  WARPSYNC.COLLECTIVE R15, `(.L_x_12290) ;  /* 0x000000000f087348 */ /* 0x000fea0003c00000 */
[----:B------:R0:W1:Y:S02]  /*15450*/  SHFL.IDX P6, R14, R13, R12, R11 ;  /* 0x0000000c0d0e7389 */ /* 0x00006400000c000b */
[----:B01----:R-:W-:Y:S01]  /*15460*/  ENDCOLLECTIVE ;  /* 0x000000000000791b */ /* 0x003fe20003800000 */
.L_x_12290:
[----:B------:R-:W-:-:S05]  /*15470*/  IADD3 R2, P0, R2, R0, RZ ;  /* 0x0000000002027210 */ /* 0x000fca0007f1e0ff */
        /* <DEDUP_REMOVED lines=12> */
.L_x_12291:
        /* <DEDUP_REMOVED lines=8> */
.L_x_12211:
[----:B-1----:R1:W2:Y:S02]  /*155c0*/  SYNCS.PHASECHK.TRANS64.TRYWAIT P0, [R0+URZ+0x2d860], R3 ;  /* 0x02d86003000075a7 */ /* 0x0022a4000800017f */
[----:B--2---:R-:W-:Y:S05]  /*155d0*/  @!P0 NANOSLEEP.SYNCS 0x989680 ;  /* 0x009896800000895d */ /* 0x004fea0003900000 */
[----:B------:R-:W2:Y:S02]  /*155e0*/  @!P0 SYNCS.PHASECHK.TRANS64 P0, [R0+URZ+0x2d860], R3 ;  /* 0x02d86003000085a7 */ /* 0x000ea4000800007f */
[----:B--2---:R-:W-:Y:S05]  /*155f0*/  @!P0 BRA `(.L_x_12211) ;  /* 0xfffffffc00f08947 */ /* 0x004fea000383ffff */
[----:B------:R-:W-:Y:S05]  /*15600*/  BRA `(.L_x_12293) ;  /* 0xffffffc8002c7947 */ /* 0x000fea000383ffff */
.L_x_12212:
        /* <DEDUP_REMOVED lines=8> */
.L_x_12295:
[----:B------:R-:W-:Y:S05]  /*15690*/  BSYNC B0 ;  /* 0x0000000000007941 */ /* 0x000fea0003800000 */
.L_x_12294:
        /* <DEDUP_REMOVED lines=10> */
.L_x_12296:
        /* <DEDUP_REMOVED lines=17> */
.L_x_12297:
        /* <DEDUP_REMOVED lines=14> */
.L_x_12298:
[----:B------:R-:W-:Y:S01]  /*15930*/  MOV R13, R23 ;  /* 0x00000017000d7202 */ /* 0x000fe20000000f00 */
[----:B------:R-:W-:Y:S01]  /*15940*/  IMAD.MOV.U32 R12, RZ, RZ, 0x2 ;  /* 0x00000002ff0c7424 */ /* 0x000fe200078e00ff */
[----:B------:R-:W-:-:S13]  /*15950*/  IADD3 R2, P4, R14, R5, RZ ;  /* 0x000000050e027210 */ /* 0x000fda0007f9e0ff */
[----:B------:R-:W-:Y:S05]  /*15960*/  WARPSYNC.COLLECTIVE R15, `(.L_x_12299) ;  /* 0x000000000f087348 */ /* 0x000fea0003c00000 */
[----:B------:R0:W1:Y:S02]  /*15970*/  SHFL.IDX P6, R14, R13, R12, R11 ;  /* 0x0000000c0d0e7389 */ /* 0x00006400000c000b */
[----:B01----:R-:W-:Y:S01]  /*15980*/  ENDCOLLECTIVE ;  /* 0x000000000000791b */ /* 0x003fe20003800000 */
.L_x_12299:
        /* <DEDUP_REMOVED lines=15> */
.L_x_12300:
[----:B------:R-:W-:Y:S02]  /*15a80*/  IMAD.MOV.U32 R13, RZ, RZ, R23 ;  /* 0x000000ffff0d7224 */ /* 0x000fe400078e0017 */
[----:B------:R-:W-:Y:S01]  /*15a90*/  IMAD.MOV.U32 R12, RZ, RZ, 0x3 ;  /* 0x00000003ff0c7424 */ /* 0x000fe200078e00ff */
[----:B------:R-:W-:-:S13]  /*15aa0*/  IADD3 R2, P4, R14, R5, RZ ;  /* 0x000000050e027210 */ /* 0x000fda0007f9e0ff */
[----:B------:R-:W-:Y:S05]  /*15ab0*/  WARPSYNC.COLLECTIVE R15, `(.L_x_12301) ;  /* 0x000000000f087348 */ /* 0x000fea0003c00000 */
[----:B------:R0:W1:Y:S02]  /*15ac0*/  SHFL.IDX P6, R14, R13, R12, R11 ;  /* 0x0000000c0d0e7389 */ /* 0x00006400000c000b */
[----:B01----:R-:W-:Y:S01]  /*15ad0*/  ENDCOLLECTIVE ;  /* 0x000000000000791b */ /* 0x003fe20003800000 */
.L_x_12301:
        /* <DEDUP_REMOVED lines=14> */
.L_x_12302:
[----:B------:R-:W-:Y:S05]  /*15bc0*/  BRA `(.L_x_12303) ;  /* 0xffffffc400a07947 */ /* 0x000fea000383ffff */
.L_x_12217:
        /* <DEDUP_REMOVED lines=8> */
.L_x_12305:
[----:B------:R-:W-:Y:S05]  /*15c50*/  BSYNC B0 ;  /* 0x0000000000007941 */ /* 0x000fea0003800000 */
.L_x_12304:
        /* <DEDUP_REMOVED lines=9> */
.L_x_12306:
        /* <DEDUP_REMOVED lines=23> */
.L_x_12307:
[----:B------:R-:W-:Y:S01]  /*15e60*/  IMAD.MOV.U32 R12, RZ, RZ, 0x2 ;  /* 0x00000002ff0c7424 */ /* 0x000fe200078e00ff */
[----:B------:R-:W-:-:S05]  /*15e70*/  SEL R4, R14, RZ, P1 ;  /* 0x000000ff0e047207 */ /* 0x000fca0000800000 */
[----:B------:R-:W-:-:S04]  /*15e80*/  IMAD.IADD R4, R13, 0x1, R4 ;  /* 0x000000010d047824 */ /* 0x000fc800078e0204 */
[----:B------:R-:W-:-:S07]  /*15e90*/  IMAD.MOV.U32 R13, RZ, RZ, R4 ;  /* 0x000000ffff0d7224 */ /* 0x000fce00078e0004 */
[----:B------:R-:W-:Y:S05]  /*15ea0*/  WARPSYNC.COLLECTIVE R15, `(.L_x_12308) ;  /* 0x000000000f087348 */ /* 0x000fea0003c00000 */
[----:B------:R0:W1:Y:S02]  /*15eb0*/  SHFL.UP P6, R14, R13, R12, R11 ;  /* 0x0400000c0d0e7389 */ /* 0x00006400000c000b */
[----:B01----:R-:W-:Y:S01]  /*15ec0*/  ENDCOLLECTIVE ;  /* 0x000000000000791b */ /* 0x003fe20003800000 */
.L_x_12308:
[----:B------:R-:W-:Y:S01]  /*15ed0*/  IMAD.MOV.U32 R12, RZ, RZ, 0x4 ;  /* 0x00000004ff0c7424 */ /* 0x000fe200078e00ff */
[----:B------:R-:W-:-:S05]  /*15ee0*/  SEL R3, R14, RZ, P2 ;  /* 0x000000ff0e037207 */ /* 0x000fca0001000000 */
[----:B------:R-:W-:-:S04]  /*15ef0*/  IMAD.IADD R2, R4, 0x1, R3 ;  /* 0x0000000104027824 */ /* 0x000fc800078e0203 */
[----:B------:R-:W-:-:S07]  /*15f00*/  IMAD.MOV.U32 R13, RZ, RZ, R2 ;  /* 0x000000ffff0d7224 */ /* 0x000fce00078e0002 */
[----:B------:R-:W-:Y:S05]  /*15f10*/  WARPSYNC.COLLECTIVE R15, `(.L_x_12309) ;  /* 0x000000000f087348 */ /* 0x000fea0003c00000 */
[----:B------:R0:W1:Y:S02]  /*15f20*/  SHFL.UP P6, R14, R13, R12, R11 ;  /* 0x0400000c0d0e7389 */ /* 0x00006400000c000b */
[----:B01----:R-:W-:Y:S01]  /*15f30*/  ENDCOLLECTIVE ;  /* 0x000000000000791b */ /* 0x003fe20003800000 */
.L_x_12309:
[----:B------:R-:W-:Y:S01]  /*15f40*/  IMAD.MOV.U32 R12, RZ, RZ, 0x8 ;  /* 0x00000008ff0c7424 */ /* 0x000fe200078e00ff */
[----:B------:R-:W-:-:S04]  /*15f50*/  SEL R3, R14, RZ, P3 ;  /* 0x000000ff0e037207 */ /* 0x000fc80001800000 */
[----:B------:R-:W-:-:S05]  /*15f60*/  IADD3 R3, R2, R3, RZ ;  /* 0x0000000302037210 */ /* 0x000fca0007ffe0ff */
[----:B------:R-:W-:-:S07]  /*15f70*/  IMAD.MOV.U32 R13, RZ, RZ, R3 ;  /* 0x000000ffff0d7224 */ /* 0x000fce00078e0003 */
[----:B------:R-:W-:Y:S05]  /*15f80*/  WARPSYNC.COLLECTIVE R15, `(.L_x_12310) ;  /* 0x000000000f087348 */ /* 0x000fea0003c00000 */
[----:B------:R0:W1:Y:S02]  /*15f90*/  SHFL.UP P6, R14, R13, R12, R11 ;  /* 0x0400000c0d0e7389 */ /* 0x00006400000c000b */
[----:B01----:R-:W-:Y:S01]  /*15fa0*/  ENDCOLLECTIVE ;  /* 0x000000000000791b */ /* 0x003fe20003800000 */
.L_x_12310:
[----:B------:R-:W-:Y:S01]  /*15fb0*/  IMAD.MOV.U32 R12, RZ, RZ, 0x10 ;  /* 0x00000010ff0c7424 */ /* 0x000fe200078e00ff */
[----:B------:R-:W-:-:S05]  /*15fc0*/  SEL R4, R14, RZ, P4 ;  /* 0x000000ff0e047207 */ /* 0x000fca0002000000 */
[----:B------:R-:W-:-:S04]  /*15fd0*/  IMAD.IADD R4, R3, 0x1, R4 ;  /* 0x0000000103047824 */ /* 0x000fc800078e0204 */
[----:B------:R-:W-:-:S07]  /*15fe0*/  IMAD.MOV.U32 R13, RZ, RZ, R4 ;  /* 0x000000ffff0d7224 */ /* 0x000fce00078e0004 */
[----:B------:R-:W-:Y:S05]  /*15ff0*/  WARPSYNC.COLLECTIVE R15, `(.L_x_12311) ;  /* 0x000000000f087348 */ /* 0x000fea0003c00000 */
[----:B------:R0:W1:Y:S02]  /*16000*/  SHFL.UP P6, R14, R13, R12, R11 ;  /* 0x0400000c0d0e7389 */ /* 0x00006400000c000b */
[----:B01----:R-:W-:Y:S01]  /*16010*/  ENDCOLLECTIVE ;  /* 0x000000000000791b */ /* 0x003fe20003800000 */
.L_x_12311:
        /* <DEDUP_REMOVED lines=8> */
.L_x_12312:
[----:B------:R-:W-:Y:S05]  /*160a0*/  BRA `(.L_x_12313) ;  /* 0xffffffc400c07947 */ /* 0x000fea000383ffff */
.L_x_12220:
[----:B------:R-:W-:Y:S01]  /*160b0*/  BSSY B0, `(.L_x_12314) ;  /* 0x0000007000007945 */ /* 0x000fe20003800000 */
[----:B------:R-:W-:Y:S01]  /*160c0*/  MOV R12, 0x1 ;  /* 0x00000001000c7802 */ /* 0x000fe20000000f00 */
[----:B------:R-:W-:Y:S02]  /*160d0*/  IMAD.MOV.U32 R11, RZ, RZ, RZ ;  /* 0x000000ffff0b7224 */ /* 0x000fe400078e00ff */
[----:B------:R-:W-:-:S07]  /*160e0*/  IMAD.MOV.U32 R15, RZ, RZ, -0x1 ;  /* 0xffffffffff0f7424 */ /* 0x000fce00078e00ff */
[----:B------:R-:W-:Y:S05]  /*160f0*/  WARPSYNC.COLLECTIVE R15, `(.L_x_12315) ;  /* 0x000000000f087348 */ /* 0x000fea0003c00000 */
[----:B------:R0:W1:Y:S02]  /*16100*/  SHFL.UP P6, R14, R13, R12, R11 ;  /* 0x0400000c0d0e7389 */ /* 0x00006400000c000b */
[----:B01----:R-:W-:Y:S01]  /*16110*/  ENDCOLLECTIVE ;  /* 0x000000000000791b */ /* 0x003fe20003800000 */
.L_x_12315:
[----:B------:R-:W-:Y:S05]  /*16120*/  BSYNC B0 ;  /* 0x0000000000007941 */ /* 0x000fea0003800000 */
.L_x_12314:
        /* <DEDUP_REMOVED lines=8> */
.L_x_12316:
[----:B------:R-:W-:Y:S01]  /*161b0*/  IMAD.MOV.U32 R12, RZ, RZ, 0x4 ;  /* 0x00000004ff0c7424 */ /* 0x000fe200078e00ff */
[----:B------:R-:W-:-:S05]  /*161c0*/  SEL R14, R14, RZ, P2 ;  /* 0x000000ff0e0e7207 */ /* 0x000fca0001000000 */
[----:B------:R-:W-:-:S04]  /*161d0*/  IMAD.IADD R3, R13, 0x1, R14 ;  /* 0x000000010d037824 */ /* 0x000fc800078e020e */
[----:B------:R-:W-:-:S07]  /*161e0*/  IMAD.MOV.U32 R13, RZ, RZ, R3 ;  /* 0x000000ffff0d7224 */ /* 0x000fce00078e0003 */
[----:B------:R-:W-:Y:S05]  /*161f0*/  WARPSYNC.COLLECTIVE R15, `(.L_x_12317) ;  /* 0x000000000f087348 */ /* 0x000fea0003c00000 */
[----:B------:R0:W1:Y:S02]  /*16200*/  SHFL.UP P6, R14, R13, R12, R11 ;  /* 0x0400000c0d0e7389 */ /* 0x00006400000c000b */
[----:B01----:R-:W-:Y:S01]  /*16210*/  ENDCOLLECTIVE ;  /* 0x000000000000791b */ /* 0x003fe20003800000 */
.L_x_12317:
[----:B------:R-:W-:Y:S01]  /*16220*/  IMAD.MOV.U32 R12, RZ, RZ, 0x8 ;  /* 0x00000008ff0c7424 */ /* 0x000fe200078e00ff */
[----:B------:R-:W-:-:S04]  /*16230*/  SEL R4, R14, RZ, P3 ;  /* 0x000000ff0e047207 */ /* 0x000fc80001800000 */
[----:B------:R-:W-:-:S05]  /*16240*/  IADD3 R4, R3, R4, RZ ;  /* 0x0000000403047210 */ /* 0x000fca0007ffe0ff */
[----:B------:R-:W-:-:S07]  /*16250*/  IMAD.MOV.U32 R13, RZ, RZ, R4 ;  /* 0x000000ffff0d7224 */ /* 0x000fce00078e0004 */
[----:B------:R-:W-:Y:S05]  /*16260*/  WARPSYNC.COLLECTIVE R15, `(.L_x_12318) ;  /* 0x000000000f087348 */ /* 0x000fea0003c00000 */
[----:B------:R0:W1:Y:S02]  /*16270*/  SHFL.UP P6, R14, R13, R12, R11 ;  /* 0x0400000c0d0e7389 */ /* 0x00006400000c000b */
[----:B01----:R-:W-:Y:S01]  /*16280*/  ENDCOLLECTIVE ;  /* 0x000000000000791b */ /* 0x003fe20003800000 */
.L_x_12318:
[----:B------:R-:W-:Y:S01]  /*16290*/  IMAD.MOV.U32 R12, RZ, RZ, 0x10 ;  /* 0x00000010ff0c7424 */ /* 0x000fe200078e00ff */
[----:B------:R-:W-:-:S05]  /*162a0*/  SEL R7, R14, RZ, P4 ;  /* 0x000000ff0e077207 */ /* 0x000fca0002000000 */
[----:B------:R-:W-:-:S04]  /*162b0*/  IMAD.IADD R7, R4, 0x1, R7 ;  /* 0x0000000104077824 */ /* 0x000fc800078e0207 */
[----:B------:R-:W-:-:S07]  /*162c0*/  IMAD.MOV.U32 R13, RZ, RZ, R7 ;  /* 0x000000ffff0d7224 */ /* 0x000fce00078e0007 */
[----:B------:R-:W-:Y:S05]  /*162d0*/  WARPSYNC.COLLECTIVE R15, `(.L_x_12319) ;  /* 0x000000000f087348 */ /* 0x000fea0003c00000 */
[----:B------:R0:W1:Y:S02]  /*162e0*/  SHFL.UP P6, R14, R13, R12, R11 ;  /* 0x0400000c0d0e7389 */ /* 0x00006400000c000b */
[----:B01----:R-:W-:Y:S01]  /*162f0*/  ENDCOLLECTIVE ;  /* 0x000000000000791b */ /* 0x003fe20003800000 */
.L_x_12319:
        /* <DEDUP_REMOVED lines=8> */
.L_x_12320:
[----:B------:R-:W-:Y:S05]  /*16380*/  BRA `(.L_x_12321) ;  /* 0xffffffc400ac7947 */ /* 0x000fea000383ffff */
.L_x_12222:
[----:B------:R-:W-:Y:S01]  /*16390*/  BSSY B0, `(.L_x_12322) ;  /* 0x0000006000007945 */ /* 0x000fe20003800000 */
[----:B------:R-:W-:Y:S02]  /*163a0*/  PLOP3.LUT P6, PT, P6, PT, PT, 0x8, 0x0 ;  /* 0x000000000000781c */ /* 0x000fe400037ce170 */
[----:B------:R-:W-:-:S11]  /*163b0*/  MOV R15, 0xffffffff ;  /* 0xffffffff000f7802 */ /* 0x000fd60000000f00 */
[----:B0-----:R-:W-:Y:S05]  /*163c0*/  WARPSYNC.COLLECTIVE R15, `(.L_x_12323) ;  /* 0x000000000f087348 */ /* 0x001fea0003c00000 */
[----:B------:R-:W-:Y:S01]  /*163d0*/  VOTE.ANY R14, PT, P6 ;  /* 0x00000000000e7806 */ /* 0x000fe200030e0100 */
[----:B0-----:R-:W-:Y:S06]  /*163e0*/  ENDCOLLECTIVE ;  /* 0x000000000000791b */ /* 0x001fec0003800000 */
.L_x_12323:
[----:B------:R-:W-:Y:S05]  /*163f0*/  BSYNC B0 ;  /* 0x0000000000007941 */ /* 0x000fea0003800000 */
.L_x_12322:
        /* <DEDUP_REMOVED lines=10> */
.L_x_12324:
[----:B------:R-:W-:Y:S02]  /*164a0*/  IMAD.MOV.U32 R13, RZ, RZ, R5 ;  /* 0x000000ffff0d7224 */ /* 0x000fe400078e0005 */
[----:B------:R-:W-:-:S07]  /*164b0*/  IMAD.MOV.U32 R17, RZ, RZ, R14 ;  /* 0x000000ffff117224 */ /* 0x000fce00078e000e */
[----:B------:R-:W-:Y:S05]  /*164c0*/  WARPSYNC.COLLECTIVE R15, `(.L_x_12325) ;  /* 0x000000000f087348 */ /* 0x000fea0003c00000 */
[----:B------:R0:W1:Y:S02]  /*164d0*/  SHFL.IDX P6, R14, R13, R12, R11 ;  /* 0x0000000c0d0e7389 */ /* 0x00006400000c000b */
[----:B01----:R-:W-:Y:S01]  /*164e0*/  ENDCOLLECTIVE ;  /* 0x000000000000791b */ /* 0x003fe20003800000 */
.L_x_12325:
[----:B------:R-:W-:Y:S01]  /*164f0*/  IMAD.MOV.U32 R5, RZ, RZ, R14 ;  /* 0x000000ffff057224 */ /* 0x000fe200078e000e */
[----:B------:R-:W-:Y:S06]  /*16500*/  BRA `(.L_x_12326) ;  /* 0xffffffc4008c7947 */ /* 0x000fec000383ffff */
.L_x_12224:
[----:B------:R-:W-:Y:S01]  /*16510*/  BSSY B0, `(.L_x_12327) ;  /* 0x0000007000007945 */ /* 0x000fe20003800000 */
[----:B------:R-:W-:Y:S01]  /*16520*/  MOV R13, R2 ;  /* 0x00000002000d7202 */ /* 0x000fe20000000f00 */
[----:B------:R-:W-:Y:S02]  /*16530*/  IMAD.MOV.U32 R11, RZ, RZ, 0x1f ;  /* 0x0000001fff0b7424 */ /* 0x000fe400078e00ff */
[----:B------:R-:W-:-:S07]  /*16540*/  IMAD.MOV.U32 R15, RZ, RZ, -0x1 ;  /* 0xffffffffff0f7424 */ /* 0x000fce00078e00ff */
[----:B0123--:R-:W-:Y:S05]  /*16550*/  WARPSYNC.COLLECTIVE R15, `(.L_x_12328) ;  /* 0x000000000f087348 */ /* 0x00ffea0003c00000 */
[----:B------:R4:W0:Y:S02]  /*16560*/  SHFL.IDX P6, R14, R13, R12, R11 ;  /* 0x0000000c0d0e7389 */ /* 0x00082400000c000b */
[----:B01234-:R-:W-:Y:S01]  /*16570*/  ENDCOLLECTIVE ;  /* 0x000000000000791b */ /* 0x01ffe20003800000 */
.L_x_12328:
[----:B------:R-:W-:Y:S05]  /*16580*/  BSYNC B0 ;  /* 0x0000000000007941 */ /* 0x000fea0003800000 */
.L_x_12327:
[----:B------:R-:W-:Y:S01]  /*16590*/  IMAD.MOV.U32 R16, RZ, RZ, R14 ;  /* 0x000000ffff107224 */ /* 0x000fe200078e000e */
[----:B------:R-:W-:Y:S06]  /*165a0*/  BRA `(.L_x_12223) ;  /* 0xffffffc4007c7947 */ /* 0x000fec000383ffff */
.L_x_12230:
[----:B0-----:R0:W1:Y:S02]  /*165b0*/  SYNCS.PHASECHK.TRANS64.TRYWAIT P0, [R7+URZ+0x2d820], R0 ;  /* 0x02d82000070075a7 */ /* 0x001064000800017f */
[----:B-1----:R-:W-:Y:S05]  /*165c0*/  @!P0 NANOSLEEP.SYNCS 0x989680 ;  /* 0x009896800000895d */ /* 0x002fea0003900000 */
[----:B------:R-:W1:Y:S02]  /*165d0*/  @!P0 SYNCS.PHASECHK.TRANS64 P0, [R7+URZ+0x2d820], R0 ;  /* 0x02d82000070085a7 */ /* 0x000e64000800007f */
[----:B-1----:R-:W-:Y:S05]  /*165e0*/  @!P0 BRA `(.L_x_12230) ;  /* 0xfffffffc00f08947 */ /* 0x002fea000383ffff */
[----:B------:R-:W-:Y:S05]  /*165f0*/  BRA `(.L_x_12329) ;  /* 0xffffffcc00d87947 */ /* 0x000fea000383ffff */
.L_x_12231:
        /* <DEDUP_REMOVED lines=8> */
[----:B0-----:R-:W-:Y:S05]  /*16680*/  WARPSYNC.COLLECTIVE R15, `(.L_x_12331) ;  /* 0x000000000f087348 */ /* 0x001fea0003c00000 */
[----:B------:R1:W2:Y:S02]  /*16690*/  SHFL.IDX P6, R14, R13, R12, R11 ;  /* 0x0000000c0d0e7389 */ /* 0x0002a400000c000b */
[----:B012---:R-:W-:Y:S01]  /*166a0*/  ENDCOLLECTIVE ;  /* 0x000000000000791b */ /* 0x007fe20003800000 */
.L_x_12331:
[----:B------:R-:W-:Y:S05]  /*166b0*/  BSYNC B0 ;  /* 0x0000000000007941 */ /* 0x000fea0003800000 */
.L_x_12330:
[----:B------:R-:W-:Y:S05]  /*166c0*/  BRA `(.L_x_12332) ;  /* 0xffffffcc00c07947 */ /* 0x000fea000383ffff */
.L_x_12234:
[----:B------:R-:W-:Y:S01]  /*166d0*/  BSSY B1, `(.L_x_12333) ;  /* 0x0000006000017945 */ /* 0x000fe20003800000 */
[----:B------:R-:W-:-:S07]  /*166e0*/  IMAD.MOV.U32 R15, RZ, RZ, -0x1 ;  /* 0xffffffffff0f7424 */ /* 0x000fce00078e00ff */
[----:B0-----:R-:W-:Y:S05]  /*166f0*/  WARPSYNC.COLLECTIVE R15, `(.L_x_12334) ;  /* 0x000000000f0c7348 */ /* 0x001fea0003c00000 */
[----:B------:R-:W-:Y:S02]  /*16700*/  ELECT P6, UR62, PT ;  /* 0x00000000003e782f */ /* 0x000fe400038c0000 */
[----:B------:R-:W-:Y:S01]  /*16710*/  MOV R14, UR62 ;  /* 0x0000003e000e7c02 */ /* 0x000fe20008000f00 */
[----:B0-----:R-:W-:Y:S10]  /*16720*/  ENDCOLLECTIVE ;  /* 0x000000000000791b */ /* 0x001ff40003800000 */
.L_x_12334:
[----:B------:R-:W-:Y:S05]  /*16730*/  BSYNC B1 ;  /* 0x0000000000017941 */ /* 0x000fea0003800000 */
.L_x_12333:
[----:B------:R-:W-:Y:S05]  /*16740*/  BRA `(.L_x_12335) ;  /* 0xffffffcc00b87947 */ /* 0x000fea000383ffff */
.L_x_12236:
[----:B0-----:R0:W1:Y:S02]  /*16750*/  SYNCS.PHASECHK.TRANS64.TRYWAIT P1, [R5+URZ+0x2d840], R0 ;  /* 0x02d84000050075a7 */ /* 0x001064000802017f */
[----:B-1----:R-:W-:Y:S05]  /*16760*/  @!P1 NANOSLEEP.SYNCS 0x989680 ;  /* 0x009896800000995d */ /* 0x002fea0003900000 */
[----:B------:R-:W1:Y:S02]  /*16770*/  @!P1 SYNCS.PHASECHK.TRANS64 P1, [R5+URZ+0x2d840], R0 ;  /* 0x02d84000050095a7 */ /* 0x000e64000802007f */
[----:B-1----:R-:W-:Y:S05]  /*16780*/  @!P1 BRA `(.L_x_12236) ;  /* 0xfffffffc00f09947 */ /* 0x002fea000383ffff */
[----:B------:R-:W-:Y:S05]  /*16790*/  BRA `(.L_x_12336) ;  /* 0xffffffcc00d87947 */ /* 0x000fea000383ffff */
.L_x_12238:
[----:B-1----:R1:W2:Y:S02]  /*167a0*/  SYNCS.PHASECHK.TRANS64.TRYWAIT P1, [R3+URZ+0x2d840], R2 ;  /* 0x02d84002030075a7 */ /* 0x0022a4000802017f */
[----:B--2---:R-:W-:Y:S05]  /*167b0*/  @!P1 NANOSLEEP.SYNCS 0x989680 ;  /* 0x009896800000995d */ /* 0x004fea0003900000 */
[----:B------:R-:W2:Y:S02]  /*167c0*/  @!P1 SYNCS.PHASECHK.TRANS64 P1, [R3+URZ+0x2d840], R2 ;  /* 0x02d84002030095a7 */ /* 0x000ea4000802007f */
[----:B--2---:R-:W-:Y:S05]  /*167d0*/  @!P1 BRA `(.L_x_12238) ;  /* 0xfffffffc00f09947 */ /* 0x004fea000383ffff */
[----:B------:R-:W-:Y:S05]  /*167e0*/  BRA `(.L_x_12337) ;  /* 0xffffffcc00e47947 */ /* 0x000fea000383ffff */
.L_x_12240:
[----:B--2---:R2:W3:Y:S02]  /*167f0*/  SYNCS.PHASECHK.TRANS64.TRYWAIT P1, [R5+URZ+0x2d860], R0 ;  /* 0x02d86000050075a7 */ /* 0x0044e4000802017f */
[----:B---3--:R-:W-:Y:S05]  /*16800*/  @!P1 NANOSLEEP.SYNCS 0x989680 ;  /* 0x009896800000995d */ /* 0x008fea0003900000 */
[----:B------:R-:W3:Y:S02]  /*16810*/  @!P1 SYNCS.PHASECHK.TRANS64 P1, [R5+URZ+0x2d860], R0 ;  /* 0x02d86000050095a7 */ /* 0x000ee4000802007f */
[----:B---3--:R-:W-:Y:S05]  /*16820*/  @!P1 BRA `(.L_x_12240) ;  /* 0xfffffffc00f09947 */ /* 0x008fea000383ffff */
[----:B------:R-:W-:Y:S05]  /*16830*/  BRA `(.L_x_12338) ;  /* 0xffffffcc00e07947 */ /* 0x000fea000383ffff */
.L_x_12339:
        /* <DEDUP_REMOVED lines=12> */
.L_x_16004:


//--------------------- .text._ZN7cutlass13device_kernelIN5flash11enable_sm90INS1_16FlashAttnFwdSm90INS1_25CollectiveMainloopFwdSm90ILi2EN4cute5tupleIJNS5_1CILi1EEES8_S8_EEENS6_IJNS7_ILi192EEENS7_ILi128EEENS7_ILi96EEEEEELi96ENS_6half_tEfNS_4arch4Sm90ELb1ELb0ELb1ELb1ELb1ELb1ELb0ELb0ELb1ELb1ELb1ELb0EEENS1_21CollectiveEpilogueFwdINS6_IJSA_SC_SB_EEES9_SE_SG_Li384ELb1ELb1ELb1ELb0EEENS1_36VarlenDynamicPersistentTileSchedulerILi192ELi128ELi384ELi128ELb1ELb1ELb1ELb1ELb1ELb1EEEEEEEEEvNT_6ParamsE --------------------------
	.section	.text._ZN7cutlass13device_kernelIN5flash11enable_sm90INS1_16FlashAttnFwdSm90INS1_25CollectiveMainloopFwdSm90ILi2EN4cute5tupleIJNS5_1CILi1EEES8_S8_EEENS6_IJNS7_ILi192EEENS7_ILi128EEENS7_ILi96EEEEEELi96ENS_6half_tEfNS_4arch4Sm90ELb1ELb0ELb1ELb1ELb1ELb1ELb0ELb0ELb1ELb1ELb1ELb0EEENS1_21CollectiveEpilogueFwdINS6_IJSA_SC_SB_EEES9_SE_SG_Li384ELb1ELb1ELb1ELb0EEENS1_36VarlenDynamicPersistentTileSchedulerILi192ELi128ELi384ELi128ELb1ELb1ELb1ELb1ELb1ELb1EEEEEEEEEvNT_6ParamsE,"ax",@progbits
	.align	128
.text._ZN7cutlass13device_kernelIN5flash11enable_sm90INS1_16FlashAttnFwdSm90INS1_25CollectiveMainloopFwdSm90ILi2EN4cute5tupleIJNS5_1CILi1EEES8_S8_EEENS6_IJNS7_ILi192EEENS7_ILi128EEENS7_ILi96EEEEEELi96ENS_6half_tEfNS_4arch4Sm90ELb1ELb0ELb1ELb1ELb1ELb1ELb0ELb0ELb1ELb1ELb1ELb0EEENS1_21CollectiveEpilogueFwdINS6_IJSA_SC_SB_EEES9_SE_SG_Li384ELb1ELb1ELb1ELb0EEENS1_36VarlenDynamicPersistentTileSchedulerILi192ELi128ELi384ELi128ELb1ELb1ELb1ELb1ELb1ELb1EEEEEEEEEvNT_6ParamsE:
        .type           _ZN7cutlass13device_kernelIN5flash11enable_sm90INS1_16FlashAttnFwdSm90INS1_25CollectiveMainloopFwdSm90ILi2EN4cute5tupleIJNS5_1CILi1EEES8_S8_EEENS6_IJNS7_ILi192EEENS7_ILi128EEENS7_ILi96EEEEEELi96ENS_6half_tEfNS_4arch4Sm90ELb1ELb0ELb1ELb1ELb1ELb1ELb0ELb0ELb1ELb1ELb1ELb0EEENS1_21CollectiveEpilogueFwdINS6_IJSA_SC_SB_EEES9_SE_SG_Li384ELb1ELb1ELb1ELb0EEENS1_36VarlenDynamicPersistentTileSchedulerILi192ELi128ELi384ELi128ELb1ELb1ELb1ELb1ELb1ELb1EEEEEEEEEvNT_6ParamsE,@function
        .size           _ZN7cutlass13device_kernelIN5flash11enable_sm90INS1_16FlashAttnFwdSm90INS1_25CollectiveMainloopFwdSm90ILi2EN4cute5tupleIJNS5_1CILi1EEES8_S8_EEENS6_IJNS7_ILi192EEENS7_ILi128EEENS7_ILi96EEEEEELi96ENS_6half_tEfNS_4arch4Sm90ELb1ELb0ELb1ELb1ELb1ELb1ELb0ELb0ELb1ELb1ELb1ELb0EEENS1_21CollectiveEpilogueFwdINS6_IJSA_SC_SB_EEES9_SE_SG_Li384ELb1ELb1ELb1ELb0EEENS1_36VarlenDynamicPersistentTileSchedulerILi192ELi128ELi384ELi128ELb1ELb1ELb1ELb1ELb1ELb1EEEEEEEEEvNT_6ParamsE,(.L_x_16005 - _ZN7cutlass13device_kernelIN5flash11enable_sm90INS1_16FlashAttnFwdSm90INS1_25CollectiveMainloopFwdSm90ILi2EN4cute5tupleIJNS5_1CILi1EEES8_S8_EEENS6_IJNS7_ILi192EEENS7_ILi128EEENS7_ILi96EEEEEELi96ENS_6half_tEfNS_4arch4Sm90ELb1ELb0ELb1ELb1ELb1ELb1ELb0ELb0ELb1ELb1ELb1ELb0EEENS1_21CollectiveEpilogueFwdINS6_IJSA_SC_SB_EEES9_SE_SG_Li384ELb1ELb1ELb1ELb0EEENS1_36VarlenDynamicPersistentTileSchedulerILi192ELi128ELi384ELi128ELb1ELb1ELb1ELb1ELb1ELb1EEEEEEEEEvNT_6ParamsE)
        .other          _ZN7cutlass13device_kernelIN5flash11enable_sm90INS1_16FlashAttnFwdSm90INS1_25CollectiveMainloopFwdSm90ILi2EN4cute5tupleIJNS5_1CILi1EEES8_S8_EEENS6_IJNS7_ILi192EEENS7_ILi128EEENS7_ILi96EEEEEELi96ENS_6half_tEfNS_4arch4Sm90ELb1ELb0ELb1ELb1ELb1ELb1ELb0ELb0ELb1ELb1ELb1ELb0EEENS1_21CollectiveEpilogueFwdINS6_IJSA_SC_SB_EEES9_SE_SG_Li384ELb1ELb1ELb1ELb0EEENS1_36VarlenDynamicPersistentTileSchedulerILi192ELi128ELi384ELi128ELb1ELb1ELb1ELb1ELb1ELb1EEEEEEEEEvNT_6ParamsE,@"STO_CUDA_ENTRY STV_DEFAULT"
_ZN7cutlass13device_kernelIN5flash11enable_sm90INS1_16FlashAttnFwdSm90INS1_25CollectiveMainloopFwdSm90ILi2EN4cute5tupleIJNS5_1CILi1EEES8_S8_EEENS6_IJNS7_ILi192EEENS7_ILi128EEENS7_ILi96EEEEEELi96ENS_6half_tEfNS_4arch4Sm90ELb1ELb0ELb1ELb1ELb1ELb1ELb0ELb0ELb1ELb1ELb1ELb0EEENS1_21CollectiveEpilogueFwdINS6_IJSA_SC_SB_EEES9_SE_SG_Li384ELb1ELb1ELb1ELb0EEENS1_36VarlenDynamicPersistentTileSchedulerILi192ELi128ELi384ELi128ELb1ELb1ELb1ELb1ELb1ELb1EEEEEEEEEvNT_6ParamsE:
        /* <DEDUP_REMOVED lines=18> */
.L_x_12341:
[----:B------:R-:W-:Y:S05]  /*0120*/  BSYNC B0 ;  /* 0x0000000000007941 */ /* 0x000fea0003800000 */
.L_x_12340:
        /* <DEDUP_REMOVED lines=41> */
.L_x_12342:
        /* <DEDUP_REMOVED lines=22> */
.L_x_12343:
        /* <DEDUP_REMOVED lines=18> */
.L_x_12344:
        /* <DEDUP_REMOVED lines=22> */
.L_x_12345:
        /* <DEDUP_REMOVED lines=22> */
.L_x_12346:
        /* <DEDUP_REMOVED lines=8> */
.L_x_12349:
        /* <DEDUP_REMOVED lines=35> */
[--C-:B------:R-:W-:Y:S02]  /*0bb0*/  SHF.R.S32.HI R8, RZ, 0x2, R4.reuse ;  /* 0x00000002ff087819 */ /* 0x100fe40000011404 */
[----:B------:R-:W-:Y:S02]  /*0bc0*/  SHF.R.S32.HI R13, RZ, 0x1f, R4 ;  /* 0x0000001fff0d7819 */ /* 0x000fe40000011404 */
[----:B------:R-:W-:Y:S02]  /*0bd0*/  LOP3.LUT R15, R4, 0xfffffffc, RZ, 0xc0, !PT ;  /* 0xfffffffc040f7812 */ /* 0x000fe400078ec0ff */
[----:B------:R-:W-:Y:S02]  /*0be0*/  SHF.R.S32.HI R4, RZ, 0x7, R3 ;  /* 0x00000007ff047819 */ /* 0x000fe40000011403 */
[----:B------:R-:W-:Y:S02]  /*0bf0*/  LOP3.LUT R11, R9, 0xfffffffe, RZ, 0xc0, !PT ;  /* 0xfffffffe090b7812 */ /* 0x000fe400078ec0ff */
[----:B------:R-:W-:Y:S01]  /*0c00*/  SHF.R.S32.HI R156, RZ, 0x1, R9 ;  /* 0x00000001ff9c7819 */ /* 0x000fe20000011409 */
[----:B------:R-:W-:Y:S01]  /*0c10*/  IMAD.HI R10, R4, 0x55555556, RZ ;  /* 0x55555556040a7827 */ /* 0x000fe200078e02ff */
[----:B------:R-:W-:-:S02]  /*0c20*/  LOP3.LUT R17, R3, 0xffffff80, RZ, 0xc0, !PT ;  /* 0xffffff8003117812 */ /* 0x000fc400078ec0ff */
[----:B------:R-:W-:Y:S01]  /*0c30*/  LEA.HI R13, R13, R8, RZ, 0x2 ;  /* 0x000000080d0d7211 */ /* 0x000fe200078f10ff */
[C---:B------:R-:W-:Y:S01]  /*0c40*/  IMAD.IADD R16, R0.reuse, 0x1, -R11 ;  /* 0x0000000100107824 */ /* 0x040fe200078e0a0b */
[----:B------:R-:W-:Y:S01]  /*0c50*/  LEA.HI R9, R9, R156, RZ, 0x1 ;  /* 0x0000009c09097211 */ /* 0x000fe200078f08ff */
[----:B------:R-:W-:Y:S01]  /*0c60*/  IMAD.IADD R21, R0, 0x1, -R17 ;  /* 0x0000000100157824 */ /* 0x000fe200078e0a11 */
[----:B------:R-:W-:Y:S01]  /*0c70*/  LOP3.LUT R3, R5, 0xfffffff0, RZ, 0xc0, !PT ;  /* 0xfffffff005037812 */ /* 0x000fe200078ec0ff */
[----:B------:R-:W-:Y:S01]  /*0c80*/  IMAD.SHL.U32 R24, R16, 0x4, RZ ;  /* 0x0000000410187824 */ /* 0x000fe200078e00ff */
[----:B------:R-:W-:Y:S01]  /*0c90*/  SHF.R.S32.HI R6, RZ, 0x4, R5 ;  /* 0x00000004ff067819 */ /* 0x000fe20000011405 */
[----:B------:R0:W-:Y:S01]  /*0ca0*/  STL [R1+0xdc], R16 ;  /* 0x0000dc1001007387 */ /* 0x0001e20000100800 */
[----:B------:R-:W-:Y:S01]  /*0cb0*/  LOP3.LUT R13, R13, 0xfffffffc, RZ, 0xc0, !PT ;  /* 0xfffffffc0d0d7812 */ /* 0x000fe200078ec0ff */
[----:B------:R-:W-:Y:S01]  /*0cc0*/  IMAD.IADD R3, R0, 0x1, -R3 ;  /* 0x0000000100037824 */ /* 0x000fe200078e0a03 */
[----:B------:R-:W-:Y:S01]  /*0cd0*/  LEA.HI R11, R10, R10, RZ, 0x1 ;  /* 0x0000000a0a0b7211 */ /* 0x000fe200078f08ff */
[----:B------:R-:W-:Y:S01]  /*0ce0*/  VIADD R12, R24, 0x10 ;  /* 0x00000010180c7836 */ /* 0x000fe20000000000 */
[----:B------:R-:W-:Y:S01]  /*0cf0*/  IADD3 R15, R0, -R15, RZ ;  /* 0x8000000f000f7210 */ /* 0x000fe20007ffe0ff */
[----:B------:R-:W-:Y:S01]  /*0d00*/  IMAD.IADD R13, R8, 0x1, -R13 ;  /* 0x00000001080d7824 */ /* 0x000fe200078e0a0d */
[----:B------:R-:W-:Y:S01]  /*0d10*/  LOP3.LUT R9, R9, 0x7fffffe, RZ, 0xc0, !PT ;  /* 0x07fffffe09097812 */ /* 0x000fe200078ec0ff */
[----:B------:R-:W-:Y:S01]  /*0d20*/  IMAD R11, R11, -0x3, R4 ;  /* 0xfffffffd0b0b7824 */ /* 0x000fe200078e0204 */
[----:B------:R-:W-:Y:S01]  /*0d30*/  LEA.HI R5, R5, R6, RZ, 0x1 ;  /* 0x0000000605057211 */ /* 0x000fe200078f08ff */
[----:B------:R-:W-:Y:S01]  /*0d40*/  STL [R1+0xe0], R21 ;  /* 0x0000e01501007387 */ /* 0x000fe20000100800 */
[----:B------:R-:W-:Y:S01]  /*0d50*/  SHF.R.S32.HI R8, RZ, 0x1f, R21 ;  /* 0x0000001fff087819 */ /* 0x000fe20000011415 */
[----:B------:R-:W-:Y:S01]  /*0d60*/  IMAD.IADD R9, R156, 0x1, -R9 ;  /* 0x000000019c097824 */ /* 0x000fe200078e0a09 */
[----:B------:R-:W-:Y:S01]  /*0d70*/  LEA.HI R4, R15, R15, RZ, 0x1 ;  /* 0x0000000f0f047211 */ /* 0x000fe200078f08ff */
[----:B------:R-:W-:Y:S01]  /*0d80*/  STL [R1+0x38], R24 ;  /* 0x0000381801007387 */ /* 0x000fe20000100800 */
[----:B------:R-:W-:Y:S01]  /*0d90*/  LOP3.LUT R5, R5, 0x1ffffffe, RZ, 0xc0, !PT ;  /* 0x1ffffffe05057812 */ /* 0x000fe200078ec0ff */
[----:B------:R-:W-:Y:S01]  /*0da0*/  VIADD R18, R24, 0x20 ;  /* 0x0000002018127836 */ /* 0x000fe20000000000 */
[----:B------:R-:W-:Y:S01]  /*0db0*/  SHF.R.S32.HI R0, RZ, 0x1f, R3 ;  /* 0x0000001fff007819 */ /* 0x000fe20000011403 */
[----:B------:R1:W-:Y:S01]  /*0dc0*/  STL [R1+0x6c], R12 ;  /* 0x00006c0c01007387 */ /* 0x0003e20000100800 */
[----:B------:R-:W-:Y:S01]  /*0dd0*/  LEA.HI R10, R8, R21, RZ, 0x2 ;  /* 0x00000015080a7211 */ /* 0x000fe200078f10ff */
[----:B------:R-:W-:Y:S01]  /*0de0*/  IMAD.IADD R5, R6, 0x1, -R5 ;  /* 0x0000000106057824 */ /* 0x000fe200078e0a05 */
[----:B------:R-:W-:Y:S01]  /*0df0*/  LOP3.LUT R4, R4, 0x1ffffffe, RZ, 0xc0, !PT ;  /* 0x1ffffffe04047812 */ /* 0x000fe200078ec0ff */
[----:B------:R2:W-:Y:S01]  /*0e00*/  STL [R1+0x68], R18 ;  /* 0x0000681201007387 */ /* 0x0005e20000100800 */
[----:B------:R-:W-:Y:S01]  /*0e10*/  LEA R20, R6, R9, 0x3 ;  /* 0x0000000906147211 */ /* 0x000fe200078e18ff */
[----:B0-----:R-:W-:Y:S01]  /*0e20*/  IMAD.SHL.U32 R16, R16, 0x8, RZ ;  /* 0x0000000810107824 */ /* 0x001fe200078e00ff */
[----:B------:R-:W-:Y:S01]  /*0e30*/  LEA.HI R0, R0, R3, RZ, 0x3 ;  /* 0x0000000300007211 */ /* 0x000fe200078f18ff */
[----:B------:R-:W-:Y:S01]  /*0e40*/  IMAD.IADD R15, R15, 0x1, -R4 ;  /* 0x000000010f0f7824 */ /* 0x000fe200078e0a04 */
[----:B------:R-:W-:Y:S01]  /*0e50*/  SHF.R.S32.HI R6, RZ, 0x2, R10 ;  /* 0x00000002ff067819 */ /* 0x000fe2000001140a */
[----:B-1----:R-:W-:Y:S01]  /*0e60*/  IMAD.IADD R12, R24, 0x1, R12 ;  /* 0x00000001180c7824 */ /* 0x002fe200078e020c */
[----:B------:R-:W-:Y:S01]  /*0e70*/  SHF.R.S32.HI R9, RZ, 0x1f, R10 ;  /* 0x0000001fff097819 */ /* 0x000fe2000001140a */
[----:B------:R-:W-:Y:S01]  /*0e80*/  VIADD R136, R16, 0x30 ;  /* 0x0000003010887836 */ /* 0x000fe20000000000 */
[----:B------:R-:W-:Y:S01]  /*0e90*/  LOP3.LUT R4, R0, 0xfffffff8, RZ, 0xc0, !PT ;  /* 0xfffffff800047812 */ /* 0x000fe200078ec0ff */
[C---:B------:R-:W-:Y:S01]  /*0ea0*/  VIADD R23, R16.reuse, 0x40 ;  /* 0x0000004010177836 */ /* 0x040fe20000000000 */
[----:B------:R-:W-:Y:S01]  /*0eb0*/  LEA.HI R9, R9, R6, RZ, 0x3 ;  /* 0x0000000609097211 */ /* 0x000fe200078f18ff */
[----:B------:R-:W-:Y:S01]  /*0ec0*/  VIADD R137, R16, 0x50 ;  /* 0x0000005010897836 */ /* 0x000fe20000000000 */
[----:B------:R-:W-:Y:S01]  /*0ed0*/  SHF.R.S32.HI R17, RZ, 0x1f, R12 ;  /* 0x0000001fff117819 */ /* 0x000fe2000001140c */
[----:B------:R-:W-:Y:S01]  /*0ee0*/  IMAD.SHL.U32 R13, R13, 0x40, RZ ;  /* 0x000000400d0d7824 */ /* 0x000fe200078e00ff */
[----:B------:R-:W-:-:S02]  /*0ef0*/  SHF.R.S32.HI R7, RZ, 0x5, R7 ;  /* 0x00000005ff077819 */ /* 0x000fc40000011407 */
[----:B------:R-:W-:Y:S02]  /*0f00*/  IADD3 R4, R3, -R4, RZ ;  /* 0x8000000403047210 */ /* 0x000fe40007ffe0ff */
[----:B------:R-:W-:Y:S02]  /*0f10*/  LOP3.LUT R9, R9, 0xfffffff8, RZ, 0xc0, !PT ;  /* 0xfffffff809097812 */ /* 0x000fe400078ec0ff */
[----:B------:R-:W-:Y:S01]  /*0f20*/  LEA.HI R14, R17, R12, RZ, 0x3 ;  /* 0x0000000c110e7211 */ /* 0x000fe200078f18ff */
[----:B------:R-:W-:Y:S01]  /*0f30*/  IMAD R17, R7, 0x10, R3 ;  /* 0x0000001007117824 */ /* 0x000fe200078e0203 */
[----:B------:R-:W-:Y:S01]  /*0f40*/  LEA.HI R8, R8, R21, RZ, 0x5 ;  /* 0x0000001508087211 */ /* 0x000fe200078f28ff */
[C---:B------:R-:W-:Y:S01]  /*0f50*/  IMAD.SHL.U32 R3, R4.reuse, 0x40, RZ ;  /* 0x0000004004037824 */ /* 0x040fe200078e00ff */
[----:B------:R-:W-:Y:S01]  /*0f60*/  R2P PR, R4, 0x6 ;  /* 0x0000000604007804 */ /* 0x000fe20000000000 */
[----:B------:R-:W-:Y:S01]  /*0f70*/  IMAD.IADD R9, R6, 0x1, -R9 ;  /* 0x0000000106097824 */ /* 0x000fe200078e0a09 */
[----:B------:R-:W-:Y:S01]  /*0f80*/  SHF.R.S32.HI R8, RZ, 0x5, R8 ;  /* 0x00000005ff087819 */ /* 0x000fe20000011408 */
[----:B------:R-:W-:Y:S01]  /*0f90*/  IMAD.SHL.U32 R6, R0, 0x40, RZ ;  /* 0x0000004000067824 */ /* 0x000fe200078e00ff */
[----:B------:R-:W-:Y:S01]  /*0fa0*/  LOP3.LUT R3, R3, 0x1c0, RZ, 0xc0, !PT ;  /* 0x000001c003037812 */ /* 0x000fe200078ec0ff */
[----:B------:R-:W-:Y:S01]  /*0fb0*/  IMAD.SHL.U32 R0, R5, 0x8, RZ ;  /* 0x0000000805007824 */ /* 0x000fe200078e00ff */
[----:B------:R-:W-:Y:S01]  /*0fc0*/  LOP3.LUT R10, R10, 0x7ffffffc, RZ, 0xc0, !PT ;  /* 0x7ffffffc0a0a7812 */ /* 0x000fe200078ec0ff */
[----:B------:R-:W-:Y:S01]  /*0fd0*/  IMAD.IADD R12, R24, 0x1, R18 ;  /* 0x00000001180c7824 */ /* 0x000fe200078e0212 */
[----:B------:R-:W-:Y:S01]  /*0fe0*/  LOP3.LUT R6, R6, 0x7ffffe00, RZ, 0xc0, !PT ;  /* 0x7ffffe0006067812 */ /* 0x000fe200078ec0ff */
[----:B------:R-:W-:Y:S01]  /*0ff0*/  IMAD R8, R8, 0x10, R9 ;  /* 0x0000001008087824 */ /* 0x000fe200078e0209 */
[----:B--2---:R-:W-:Y:S01]  /*1000*/  LEA R18, R17, R0, 0x5 ;  /* 0x0000000011127211 */ /* 0x004fe200078e28ff */
[C---:B------:R-:W-:Y:S01]  /*1010*/  VIADD R4, R24.reuse, 0x18 ;  /* 0x0000001818047836 */ /* 0x040fe20000000000 */
[----:B------:R-:W-:Y:S01]  /*1020*/  LOP3.LUT R0, R3, 0x8, R0, 0xf8, !PT ;  /* 0x0000000803007812 */ /* 0x000fe200078ef800 */
[----:B------:R-:W-:Y:S01]  /*1030*/  IMAD R6, R7, 0x400, R6 ;  /* 0x0000040007067824 */ /* 0x000fe200078e0206 */
[----:B------:R-:W-:Y:S01]  /*1040*/  SHF.R.U32.HI R3, RZ, 0x3, R3 ;  /* 0x00000003ff037819 */ /* 0x000fe20000011603 */
[----:B------:R-:W-:Y:S01]  /*1050*/  IMAD R11, R11, 0x40, R8 ;  /* 0x000000400b0b7824 */ /* 0x000fe200078e0208 */
[----:B------:R-:W-:Y:S01]  /*1060*/  IADD3 R7, R24, 0x8, RZ ;  /* 0x0000000818077810 */ /* 0x000fe20007ffe0ff */
[----:B------:R0:W-:Y:S01]  /*1070*/  STL [R1+0x110], R18 ;  /* 0x0001101201007387 */ /* 0x0001e20000100800 */
[----:B------:R-:W-:Y:S01]  /*1080*/  LOP3.LUT R3, R0, R3, RZ, 0x3c, !PT ;  /* 0x0000000300037212 */ /* 0x000fe200078e3cff */
[----:B------:R-:W-:Y:S01]  /*1090*/  VIADD R0, R24, 0x28 ;  /* 0x0000002818007836 */ /* 0x000fe20000000000 */
[----:B------:R-:W-:Y:S01]  /*10a0*/  SHF.R.S32.HI R5, RZ, 0x1f, R12 ;  /* 0x0000001fff057819 */ /* 0x000fe2000001140c */
[----:B------:R-:W-:Y:S01]  /*10b0*/  STL [R1+0x10c], R11 ;  /* 0x00010c0b01007387 */ /* 0x000fe20000100800 */
[----:B------:R-:W-:Y:S01]  /*10c0*/  IMAD.IADD R10, R21, 0x1, -R10 ;  /* 0x00000001150a7824 */ /* 0x000fe200078e0a0a */
[----:B------:R-:W-:Y:S01]  /*10d0*/  SHF.R.S32.HI R8, RZ, 0x3, R14 ;  /* 0x00000003ff087819 */ /* 0x000fe2000001140e */
[----:B------:R-:W-:Y:S01]  /*10e0*/  IMAD.SHL.U32 R21, R20, 0x20, RZ ;  /* 0x0000002014157824 */ /* 0x000fe200078e00ff */
[----:B------:R-:W-:Y:S01]  /*10f0*/  STL [R1+0x78], R7 ;  /* 0x0000780701007387 */ /* 0x000fe20000100800 */
[----:B------:R-:W-:Y:S01]  /*1100*/  LEA.HI R5, R5, R12, RZ, 0x3 ;  /* 0x0000000c05057211 */ /* 0x000fe200078f18ff */
[----:B------:R-:W-:Y:S01]  /*1110*/  IMAD.IADD R3, R6, 0x1, R3 ;  /* 0x0000000106037824 */ /* 0x000fe200078e0203 */
[----:B------:R-:W-:Y:S01]  /*1120*/  SHF.L.U32 R24, R10, 0x1, RZ ;  /* 0x000000010a187819 */ /* 0x000fe200000006ff */
[----:B------:R1:W-:Y:S01]  /*1130*/  STL [R1+0x74], R4 ;  /* 0x0000740401007387 */ /* 0x0003e20000100800 */
[----:B------:R-:W-:Y:S01]  /*1140*/  IMAD.MOV.U32 R6, RZ, RZ, 0x40 ;  /* 0x00000040ff067424 */ /* 0x000fe200078e00ff */
[----:B0-----:R-:W-:-:S02]  /*1150*/  CS2R R18, SRZ ;  /* 0x0000000000127805 */ /* 0x001fc4000001ff00 */
[C---:B------:R-:W-:Y:S01]  /*1160*/  IADD3 R9, R24.reuse, 0x30, RZ ;  /* 0x0000003018097810 */ /* 0x040fe20007ffe0ff */
[----:B------:R0:W-:Y:S01]  /*1170*/  STL [R1+0x7c], R0 ;  /* 0x00007c0001007387 */ /* 0x0001e20000100800 */
[C---:B------:R-:W-:Y:S01]  /*1180*/  VIADD R20, R24.reuse, 0x8 ;  /* 0x0000000818147836 */ /* 0x040fe20000000000 */
[----:B------:R-:W-:Y:S01]  /*1190*/  SHF.R.S32.HI R17, RZ, 0x1f, R16 ;  /* 0x0000001fff117819 */ /* 0x000fe20000011410 */
[C---:B------:R-:W-:Y:S02]  /*11a0*/  VIADD R14, R24.reuse, 0x10 ;  /* 0x00000010180e7836 */ /* 0x040fe40000000000 */
[C---:B------:R-:W-:Y:S01]  /*11b0*/  VIADD R12, R24.reuse, 0x20 ;  /* 0x00000020180c7836 */ /* 0x040fe20000000000 */
[----:B-1----:R-:W-:Y:S01]  /*11c0*/  SHF.R.S32.HI R4, RZ, 0x1f, R136 ;  /* 0x0000001fff047819 */ /* 0x002fe20000011488 */
[----:B------:R-:W-:Y:S02]  /*11d0*/  VIADD R10, R24, 0x28 ;  /* 0x00000028180a7836 */ /* 0x000fe40000000000 */
[----:B------:R-:W-:Y:S01]  /*11e0*/  IMAD R157, R3, 0x2, R2 ;  /* 0x00000002039d7824 */ /* 0x000fe200078e0202 */
[----:B0-----:R-:W-:Y:S01]  /*11f0*/  SHF.R.S32.HI R0, RZ, 0x1f, R23 ;  /* 0x0000001fff007819 */ /* 0x001fe20000011417 */
[----:B------:R0:W-:Y:S01]  /*1200*/  STL [R1+0x5c], R4 ;  /* 0x00005c0401007387 */ /* 0x0001e20000100800 */
[----:B------:R-:W-:-:S03]  /*1210*/  SHF.R.S32.HI R3, RZ, 0x1f, R10 ;  /* 0x0000001fff037819 */ /* 0x000fc6000001140a */
[----:B------:R1:W-:Y:S01]  /*1220*/  STL [R1+0x58], R0 ;  /* 0x0000580001007387 */ /* 0x0003e20000100800 */
[----:B0-----:R-:W-:Y:S01]  /*1230*/  LOP3.LUT R4, R13, 0xc0, RZ, 0xc0, !PT ;  /* 0x000000c00d047812 */ /* 0x001fe200078ec0ff */
[----:B------:R-:W-:Y:S01]  /*1240*/  VIADD R13, R24, 0x18 ;  /* 0x00000018180d7836 */ /* 0x000fe20000000000 */
[----:B-1----:R-:W-:Y:S02]  /*1250*/  SHF.R.S32.HI R0, RZ, 0x1f, R137 ;  /* 0x0000001fff007819 */ /* 0x002fe40000011489 */
[----:B------:R-:W-:-:S03]  /*1260*/  SHF.R.U32.HI R7, RZ, 0x3, R4 ;  /* 0x00000003ff077819 */ /* 0x000fc60000011604 */
[----:B------:R0:W-:Y:S04]  /*1270*/  STL [R1+0x54], R0 ;  /* 0x0000540001007387 */ /* 0x0001e80000100800 */
[----:B------:R1:W-:Y:S04]  /*1280*/  STL [R1+0x40], R4 ;  /* 0x0000400401007387 */ /* 0x0003e80000100800 */
[----:B------:R-:W-:Y:S01]  /*1290*/  STL [R1+0x48], R21 ;  /* 0x0000481501007387 */ /* 0x000fe20000100800 */
[----:B0-----:R-:W-:-:S03]  /*12a0*/  LOP3.LUT R0, R4, 0x8, R16, 0xf8, !PT ;  /* 0x0000000804007812 */ /* 0x001fc600078ef810 */
[----:B------:R-:W-:Y:S01]  /*12b0*/  STL [R1+0x90], R24 ;  /* 0x0000901801007387 */ /* 0x000fe20000100800 */
[----:B-1----:R-:W-:-:S03]  /*12c0*/  LOP3.LUT R4, R4, 0x18, R16, 0xf8, !PT ;  /* 0x0000001804047812 */ /* 0x002fc600078ef810 */
[----:B------:R0:W-:Y:S01]  /*12d0*/  STL [R1+0x44], R7 ;  /* 0x0000440701007387 */ /* 0x0001e20000100800 */
[-C--:B------:R-:W-:Y:S02]  /*12e0*/  LOP3.LUT R0, R0, R7.reuse, RZ, 0x3c, !PT ;  /* 0x0000000700007212 */ /* 0x080fe400078e3cff */
[----:B------:R-:W-:Y:S01]  /*12f0*/  LOP3.LUT R4, R4, R7, RZ, 0x3c, !PT ;  /* 0x0000000704047212 */ /* 0x000fe200078e3cff */
[----:B------:R1:W-:Y:S02]  /*1300*/  STL [R1+0x4c], R8 ;  /* 0x00004c0801007387 */ /* 0x0003e40000100800 */
[C---:B------:R-:W-:Y:S01]  /*1310*/  IMAD.IADD R0, R21.reuse, 0x1, R0 ;  /* 0x0000000115007824 */ /* 0x040fe200078e0200 */
[----:B------:R-:W-:Y:S01]  /*1320*/  IADD3 R4, R21, R4, RZ ;  /* 0x0000000415047210 */ /* 0x000fe20007ffe0ff */
[----:B0-----:R-:W-:Y:S01]  /*1330*/  VIADD R7, R24, 0x40 ;  /* 0x0000004018077836 */ /* 0x001fe20000000000 */
[----:B-1----:R-:W-:Y:S02]  /*1340*/  SHF.R.S32.HI R8, RZ, 0x3, R5 ;  /* 0x00000003ff087819 */ /* 0x002fe40000011405 */
[----:B------:R-:W-:Y:S01]  /*1350*/  SEL R5, R6, 0xffffffc0, !P2 ;  /* 0xffffffc006057807 */ /* 0x000fe20005000000 */
[----:B------:R-:W-:-:S02]  /*1360*/  VIADD R6, R24, 0x48 ;  /* 0x0000004818067836 */ /* 0x000fc40000000000 */
[----:B------:R0:W-:Y:S04]  /*1370*/  STL [R1+0x50], R8 ;  /* 0x0000500801007387 */ /* 0x0001e80000100800 */
[----:B------:R1:W-:Y:S04]  /*1380*/  STL [R1+0xd4], R20 ;  /* 0x0000d41401007387 */ /* 0x0003e80000100800 */
[----:B------:R-:W-:Y:S01]  /*1390*/  STL [R1+0xd0], R14 ;  /* 0x0000d00e01007387 */ /* 0x000fe20000100800 */
[----:B0-----:R-:W-:-:S03]  /*13a0*/  VIADD R8, R24, 0x38 ;  /* 0x0000003818087836 */ /* 0x001fc60000000000 */
[----:B------:R0:W-:Y:S01]  /*13b0*/  STL [R1+0xcc], R13 ;  /* 0x0000cc0d01007387 */ /* 0x0001e20000100800 */
[----:B------:R-:W-:Y:S01]  /*13c0*/  VIADD R24, R24, 0x50 ;  /* 0x0000005018187836 */ /* 0x000fe20000000000 */
[----:B-1----:R-:W-:Y:S02]  /*13d0*/  SHF.R.S32.HI R20, RZ, 0x1f, R20 ;  /* 0x0000001fff147819 */ /* 0x002fe40000011414 */
[----:B------:R-:W-:Y:S04]  /*13e0*/  STL [R1+0xc8], R12 ;  /* 0x0000c80c01007387 */ /* 0x000fe80000100800 */
[----:B------:R-:W-:Y:S01]  /*13f0*/  STL [R1+0xc4], R10 ;  /* 0x0000c40a01007387 */ /* 0x000fe20000100800 */
[----:B0-----:R-:W-:-:S03]  /*1400*/  SHF.R.S32.HI R13, RZ, 0x1f, R13 ;  /* 0x0000001fff0d7819 */ /* 0x001fc6000001140d */
[----:B------:R0:W-:Y:S04]  /*1410*/  STL [R1+0xc0], R9 ;  /* 0x0000c00901007387 */ /* 0x0001e80000100800 */
[----:B------:R-:W-:Y:S04]  /*1420*/  STL [R1+0xbc], R8 ;  /* 0x0000bc0801007387 */ /* 0x000fe80000100800 */
[----:B------:R-:W-:Y:S01]  /*1430*/  STL [R1+0xac], R24 ;  /* 0x0000ac1801007387 */ /* 0x000fe20000100800 */
[----:B0-----:R-:W-:-:S03]  /*1440*/  SHF.R.S32.HI R9, RZ, 0x1f, R9 ;  /* 0x0000001fff097819 */ /* 0x001fc60000011409 */
[----:B------:R-:W-:Y:S04]  /*1450*/  STL [R1+0xb8], R7 ;  /* 0x0000b80701007387 */ /* 0x000fe80000100800 */
[----:B------:R0:W-:Y:S04]  /*1460*/  STL [R1+0x94], R0 ;  /* 0x0000940001007387 */ /* 0x0001e80000100800 */
[----:B------:R-:W-:Y:S04]  /*1470*/  STL [R1+0xb4], R6 ;  /* 0x0000b40601007387 */ /* 0x000fe80000100800 */
[----:B------:R-:W-:Y:S01]  /*1480*/  STL [R1+0x104], R20 ;  /* 0x0001041401007387 */ /* 0x000fe20000100800 */
[----:B0-----:R-:W-:-:S05]  /*1490*/  SHF.R.S32.HI R0, RZ, 0x1f, R14 ;  /* 0x0000001fff007819 */ /* 0x001fca000001140e */
[----:B------:R0:W-:Y:S04]  /*14a0*/  STL [R1+0x100], R0 ;  /* 0x0001000001007387 */ /* 0x0001e80000100800 */
[----:B------:R-:W-:Y:S01]  /*14b0*/  STL [R1+0xfc], R13 ;  /* 0x0000fc0d01007387 */ /* 0x000fe20000100800 */
[----:B0-----:R-:W-:-:S05]  /*14c0*/  SHF.R.S32.HI R0, RZ, 0x1f, R12 ;  /* 0x0000001fff007819 */ /* 0x001fca000001140c */
[----:B------:R0:W-:Y:S04]  /*14d0*/  STL [R1+0xf8], R0 ;  /* 0x0000f80001007387 */ /* 0x0001e80000100800 */
[----:B------:R1:W-:Y:S04]  /*14e0*/  STL [R1+0xf4], R3 ;  /* 0x0000f40301007387 */ /* 0x0003e80000100800 */
[----:B------:R2:W-:Y:S01]  /*14f0*/  STL [R1+0xf0], R9 ;  /* 0x0000f00901007387 */ /* 0x0005e20000100800 */
[C---:B0-----:R-:W-:Y:S02]  /*1500*/  VIADD R0, R157.reuse, 0x21800 ;  /* 0x000218009d007836 */ /* 0x041fe40000000000 */
[----:B-1----:R-:W-:-:S02]  /*1510*/  VIADD R3, R157, 0x21820 ;  /* 0x000218209d037836 */ /* 0x002fc40000000000 */
[C---:B------:R-:W-:Y:S01]  /*1520*/  @P1 VIADD R3, R0.reuse, 0xffffffe0 ;  /* 0xffffffe000031836 */ /* 0x040fe20000000000 */
[----:B------:R-:W-:Y:S02]  /*1530*/  IADD3 R0, R0, R5, RZ ;  /* 0x0000000500007210 */ /* 0x000fe40007ffe0ff */
[----:B--2---:R-:W-:Y:S02]  /*1540*/  SHF.R.S32.HI R9, RZ, 0x1f, R8 ;  /* 0x0000001fff097819 */ /* 0x004fe40000011408 */
[----:B------:R-:W-:Y:S02]  /*1550*/  SHF.R.S32.HI R8, RZ, 0x1f, R7 ;  /* 0x0000001fff087819 */ /* 0x000fe40000011407 */
[----:B------:R-:W-:Y:S01]  /*1560*/  SHF.R.S32.HI R7, RZ, 0x1f, R6 ;  /* 0x0000001fff077819 */ /* 0x000fe20000011406 */
[----:B------:R-:W-:Y:S01]  /*1570*/  STL [R1+0xec], R9 ;  /* 0x0000ec0901007387 */ /* 0x000fe20000100800 */
[----:B------:R-:W-:Y:S01]  /*1580*/  LEA R6, R4, UR42, 0x1 ;  /* 0x0000002a04067c11 */ /* 0x000fe2000f8e08ff */
[----:B------:R-:W-:-:S02]  /*1590*/  IMAD R4, R15, 0x8, R11 ;  /* 0x000000080f047824 */ /* 0x000fc400078e020b */
[----:B------:R-:W-:Y:S04]  /*15a0*/  STL [R1+0xe8], R8 ;  /* 0x0000e80801007387 */ /* 0x000fe80000100800 */
        /* <DEDUP_REMOVED lines=9> */
.L_x_12516:
[----:B0-2---:R-:W0:Y:S02]  /*1640*/  LDC.64 R4, c[0x0][0xc88] ;  /* 0x00032200ff047b82 */ /* 0x005e240000000a00 */
        /* <DEDUP_REMOVED lines=13> */
[----:B----4-:R-:W-:-:S08]  /*1720*/  IMAD.SHL.U32 R27, R30, 0x4, RZ ;  /* 0x000000041e1b7824 */ /* 0x010fd000078e00ff */
[C---:B------:R-:W-:Y:S01]  /*1730*/  @P1 LEA R6, P2, R30.reuse, UR4, 0x2 ;  /* 0x000000041e061c11 */ /* 0x040fe2000f8410ff */
[----:B------:R0:W-:Y:S01]  /*1740*/  STL [R1+0xa0], R30 ;  /* 0x0000a01e01007387 */ /* 0x0001e20000100800 */
[C-C-:B------:R-:W-:Y:S02]  /*1750*/  SHF.L.U64.HI R31, R30.reuse, 0x2, R0.reuse ;  /* 0x000000021e1f7819 */ /* 0x140fe40000010200 */
[----:B------:R-:W-:Y:S01]  /*1760*/  @P1 LEA.HI.X R7, R30, UR5, R0, 0x2, P2 ;  /* 0x000000051e071c11 */ /* 0x000fe200090f1400 */
[----:B------:R-:W-:Y:S01]  /*1770*/  ULDC UR4, c[0x0][0x288] ;  /* 0x0000a20000047ab9 */ /* 0x000fe20000000800 */
[----:B------:R-:W-:Y:S01]  /*1780*/  ISETP.NE.U32.AND P2, PT, RZ, UR8, PT ;  /* 0x00000008ff007c0c */ /* 0x000fe2000bf45070 */
[----:B------:R0:W-:Y:S01]  /*1790*/  STL [R1+0xd8], R0 ;  /* 0x0000d80001007387 */ /* 0x0001e20000100800 */
[----:B------:R-:W-:Y:S02]  /*17a0*/  IADD3 R4, P3, R27, UR6, RZ ;  /* 0x000000061b047c10 */ /* 0x000fe4000ff7e0ff */
[----:B------:R-:W-:Y:S01]  /*17b0*/  ISETP.NE.AND.EX P2, PT, RZ, UR9, PT, P2 ;  /* 0x00000009ff007c0c */ /* 0x000fe2000bf45320 */
[----:B------:R0:W5:Y:S01]  /*17c0*/  @P1 LDG.E R11, desc[UR38][R6.64] ;  /* 0x00000026060b1981 */ /* 0x000162000c1e1900 */
[----:B------:R-:W-:Y:S01]  /*17d0*/  MOV R147, UR4 ;  /* 0x0000000400937c02 */ /* 0x000fe20008000f00 */
[----:B------:R-:W-:Y:S01]  /*17e0*/  ULDC.64 UR4, c[0x0][0x418] ;  /* 0x0001060000047ab9 */ /* 0x000fe20000000a00 */
[----:B------:R-:W-:Y:S01]  /*17f0*/  IADD3.X R5, R31, UR7, RZ, P3, !PT ;  /* 0x000000071f057c10 */ /* 0x000fe20009ffe4ff */
        /* <DEDUP_REMOVED lines=25> */
.L_x_12351:
        /* <DEDUP_REMOVED lines=13> */
.L_x_12352:
[----:B------:R-:W-:Y:S05]  /*1a60*/  @!P0 BRA `(.L_x_12353) ;  /* 0x00000000000c8947 */ /* 0x000fea0003800000 */
[----:B------:R-:W2:Y:S04]  /*1a70*/  LDG.E R3, desc[UR38][R4.64] ;  /* 0x0000002604037981 */ /* 0x000ea8000c1e1900 */
[----:B------:R-:W2:Y:S02]  /*1a80*/  LDG.E R28, desc[UR38][R4.64+0x4] ;  /* 0x00000426041c7981 */ /* 0x000ea4000c1e1900 */
[----:B--2---:R-:W-:-:S07]  /*1a90*/  IMAD.IADD R28, R28, 0x1, -R3 ;  /* 0x000000011c1c7824 */ /* 0x004fce00078e0a03 */
.L_x_12353:
[----:B------:R-:W-:Y:S01]  /*1aa0*/  ULDC.64 UR4, c[0x0][0xa10] ;  /* 0x0002840000047ab9 */ /* 0x000fe20000000a00 */
[----:B------:R-:W1:Y:S01]  /*1ab0*/  LDC R8, c[0x0][0x448] ;  /* 0x00011200ff087b82 */ /* 0x000e620000000800 */
[----:B------:R-:W-:-:S04]  /*1ac0*/  ISETP.NE.U32.AND P0, PT, RZ, UR4, PT ;  /* 0x00000004ff007c0c */ /* 0x000fc8000bf05070 */
[----:B------:R-:W-:Y:S01]  /*1ad0*/  ISETP.NE.AND.EX P0, PT, RZ, UR5, PT, P0 ;  /* 0x00000005ff007c0c */ /* 0x000fe2000bf05300 */
[----:B------:R-:W-:-:S12]  /*1ae0*/  ULDC.64 UR4, c[0x0][0xa30] ;  /* 0x00028c0000047ab9 */ /* 0x000fd80000000a00 */
[----:B------:R-:W2:Y:S02]  /*1af0*/  @P0 LDC.64 R4, c[0x0][0xa10] ;  /* 0x00028400ff040b82 */ /* 0x000ea40000000a00 */
[----:B--2---:R-:W-:-:S05]  /*1b00*/  @P0 IMAD.WIDE R4, R30, 0x4, R4 ;  /* 0x000000041e040825 */ /* 0x004fca00078e0204 */
        /* <DEDUP_REMOVED lines=9> */
[----:B------:R-:W-:Y:S01]  /*1ba0*/  IMAD R12, R97, 0xc0, RZ ;  /* 0x000000c0610c7824 */ /* 0x000fe200078e02ff */
[----:B------:R-:W-:Y:S01]  /*1bb0*/  LOP3.LUT R13, R10, 0xff, RZ, 0xc0, !PT ;  /* 0x000000ff0a0d7812 */ /* 0x000fe200078ec0ff */
[----:B------:R-:W-:Y:S01]  /*1bc0*/  IMAD.IADD R11, R28, 0x1, -R11 ;  /* 0x000000011c0b7824 */ /* 0x000fe200078e0a0b */
[----:B------:R-:W-:Y:S02]  /*1bd0*/  BSSY B0, `(.L_x_12354) ;  /* 0x0000036000007945 */ /* 0x000fe40003800000 */
[----:B---3--:R-:W-:Y:S01]  /*1be0*/  IADD3 R4, R12, 0xbf, RZ ;  /* 0x000000bf0c047810 */ /* 0x008fe20007ffe0ff */
[----:B------:R1:W-:Y:S01]  /*1bf0*/  STL [R1+0x88], R12 ;  /* 0x0000880c01007387 */ /* 0x0003e20000100800 */
[----:B----4-:R-:W-:-:S03]  /*1c00*/  SHF.R.U32.HI R6, RZ, 0x10, R10 ;  /* 0x00000010ff067819 */ /* 0x010fc6000001160a */
[----:B------:R1:W-:Y:S02]  /*1c10*/  STL [R1+0xb0], R13 ;  /* 0x0000b00d01007387 */ /* 0x0003e40000100800 */
[----:B------:R-:W3:Y:S02]  /*1c20*/  @P1 LDC R9, c[0x0][0x44c] ;  /* 0x00011300ff091b82 */ /* 0x000ee40000000800 */
[----:B------:R1:W-:Y:S06]  /*1c30*/  STL [R1+0x9c], R6 ;  /* 0x00009c0601007387 */ /* 0x0003ec0000100800 */
[----:B------:R-:W4:Y:S01]  /*1c40*/  @P1 LDC R5, c[0x0][0x450] ;  /* 0x00011400ff051b82 */ /* 0x000f220000000800 */
[----:B--2---:R-:W-:-:S02]  /*1c50*/  @P0 IMAD.IADD R24, R3, 0x1, -R0 ;  /* 0x0000000103180824 */ /* 0x004fc400078e0a00 */
[----:B---3--:R-:W-:-:S04]  /*1c60*/  @P1 IMAD.HI.U32 R0, R4, R9, RZ ;  /* 0x0000000904001227 */ /* 0x008fc800078e00ff */
[----:B------:R-:W-:Y:S01]  /*1c70*/  IMAD.IADD R148, R11, 0x1, R24 ;  /* 0x000000010b947824 */ /* 0x000fe200078e0218 */
[----:B----4-:R-:W-:-:S03]  /*1c80*/  @P1 SHF.R.U32.HI R4, RZ, R5, R0 ;  /* 0x00000005ff041219 */ /* 0x010fc60000011600 */
[C---:B------:R-:W-:Y:S01]  /*1c90*/  VIADD R0, R148.reuse, 0x7f ;  /* 0x0000007f94007836 */ /* 0x040fe20000000000 */
[----:B------:R-:W-:-:S04]  /*1ca0*/  IADD3 R100, R148, 0x80, -R147 ;  /* 0x0000008094647810 */ /* 0x000fc80007ffe893 */
[----:B------:R-:W-:Y:S01]  /*1cb0*/  SHF.R.S32.HI R3, RZ, 0x1f, R0 ;  /* 0x0000001fff037819 */ /* 0x000fe20000011400 */
[----:B------:R-:W-:-:S03]  /*1cc0*/  IMAD.IADD R4, R100, 0x1, R4 ;  /* 0x0000000164047824 */ /* 0x000fc600078e0204 */
[----:B------:R-:W-:Y:S02]  /*1cd0*/  LEA.HI R3, R3, R0, RZ, 0x7 ;  /* 0x0000000003037211 */ /* 0x000fe400078f38ff */
[----:B------:R-:W-:Y:S02]  /*1ce0*/  SHF.R.S32.HI R5, RZ, 0x1f, R4 ;  /* 0x0000001fff057819 */ /* 0x000fe40000011404 */
[----:B------:R-:W-:Y:S02]  /*1cf0*/  SHF.R.S32.HI R101, RZ, 0x7, R3 ;  /* 0x00000007ff657819 */ /* 0x000fe40000011403 */
[----:B------:R-:W-:-:S04]  /*1d00*/  LEA.HI R5, R5, R4, RZ, 0x7 ;  /* 0x0000000405057211 */ /* 0x000fc800078f38ff */
[----:B------:R-:W-:-:S04]  /*1d10*/  SHF.R.S32.HI R0, RZ, 0x7, R5 ;  /* 0x00000007ff007819 */ /* 0x000fc80000011405 */
[----:B------:R-:W-:Y:S02]  /*1d20*/  VIMNMX R9, R101, R0, PT ;  /* 0x0000000065097248 */ /* 0x000fe40003fe0100 */
[----:B------:R-:W-:Y:S02]  /*1d30*/  MOV R0, RZ ;  /* 0x000000ff00007202 */ /* 0x000fe40000000f00 */
[----:B------:R-:W-:-:S13]  /*1d40*/  ISETP.GE.AND P0, PT, R9, 0x1, PT ;  /* 0x000000010900780c */ /* 0x000fda0003f06270 */
[----:B-1----:R-:W-:Y:S05]  /*1d50*/  @!P0 BRA `(.L_x_12355) ;  /* 0x0000000000748947 */ /* 0x002fea0003800000 */
[----:B------:R-:W-:Y:S01]  /*1d60*/  ISETP.NE.AND P0, PT, R6, RZ, PT ;  /* 0x000000ff0600720c */ /* 0x000fe20003f05270 */
[----:B------:R-:W-:-:S03]  /*1d70*/  ULDC UR4, c[0x0][0x9f0] ;  /* 0x00027c0000047ab9 */ /* 0x000fc60000000800 */
[----:B------:R-:W-:-:S04]  /*1d80*/  SEL R10, R6, UR4, P0 ;  /* 0x00000004060a7c07 */ /* 0x000fc80008000000 */
[-C--:B------:R-:W-:Y:S02]  /*1d90*/  IABS R6, R10.reuse ;  /* 0x0000000a00067213 */ /* 0x080fe40000000000 */
[----:B------:R-:W-:Y:S02]  /*1da0*/  IADD3 R0, R10, -0x1, R9 ;  /* 0xffffffff0a007810 */ /* 0x000fe40007ffe009 */
[----:B------:R-:W1:Y:S01]  /*1db0*/  I2F.RP R3, R6 ;  /* 0x0000000600037306 */ /* 0x000e620000209400 */
[----:B------:R-:W-:Y:S02]  /*1dc0*/  IABS R12, R10 ;  /* 0x0000000a000c7213 */ /* 0x000fe40000000000 */
        /* <DEDUP_REMOVED lines=22> */
.L_x_12355:
[----:B------:R-:W-:Y:S05]  /*1f30*/  BSYNC B0 ;  /* 0x0000000000007941 */ /* 0x000fea0003800000 */
.L_x_12354:
        /* <DEDUP_REMOVED lines=35> */
[----:B01---5:R-:W-:Y:S05]  /*2170*/  CALL.ABS.NOINC R14 ;  /* 0x000000000e007343 */ /* 0x023fea0003c00000 */
.L_x_12358:
[----:B------:R-:W-:Y:S05]  /*2180*/  BSYNC B6 ;  /* 0x0000000000067941 */ /* 0x000fea0003800000 */
.L_x_12357:
        /* <DEDUP_REMOVED lines=10> */
[----:B------:R-:W1:Y:S01]  /*2230*/  LDC.64 R14, c[0x4][R14] ;  /* 0x010000000e0e7b82 */ /* 0x000e620000000a00 */
        /* <DEDUP_REMOVED lines=8> */
[----:B01---5:R-:W-:Y:S05]  /*22c0*/  CALL.ABS.NOINC R14 ;  /* 0x000000000e007343 */ /* 0x023fea0003c00000 */
.L_x_12360:
[----:B------:R-:W-:Y:S05]  /*22d0*/  BSYNC B6 ;  /* 0x0000000000067941 */ /* 0x000fea0003800000 */
.L_x_12359:
[----:B------:R-:W2:Y:S01]  /*22e0*/  LDL.64 R20, [R1+0x38] ;  /* 0x0000380001147983 */ /* 0x000ea20000100a00 */
[----:B------:R-:W-:Y:S01]  /*22f0*/  ULDC.64 UR4, c[0x0][0x9f8] ;  /* 0x00027e0000047ab9 */ /* 0x000fe20000000a00 */
[----:B------:R-:W1:Y:S02]  /*2300*/  LDC.64 R8, c[0x0][0x408] ;  /* 0x00010200ff087b82 */ /* 0x000e640000000a00 */
[----:B------:R-:W2:Y:S01]  /*2310*/  LDL.64 R32, [R1+0x38] ;  /* 0x0000380001207983 */ /* 0x000ea20000100a00 */
[----:B------:R-:W-:Y:S01]  /*2320*/  ISETP.NE.U32.AND P0, PT, RZ, UR4, PT ;  /* 0x00000004ff007c0c */ /* 0x000fe2000bf05070 */
[----:B------:R-:W-:-:S03]  /*2330*/  IMAD.MOV.U32 R0, RZ, RZ, R30 ;  /* 0x000000ffff007224 */ /* 0x000fc600078e001e */
[----:B------:R-:W-:Y:S01]  /*2340*/  ISETP.NE.AND.EX P0, PT, RZ, UR5, PT, P0 ;  /* 0x00000005ff007c0c */ /* 0x000fe2000bf05300 */
[----:B------:R-:W3:Y:S01]  /*2350*/  LDC.64 R10, c[0x0][0x3f8] ;  /* 0x0000fe00ff0a7b82 */ /* 0x000ee20000000a00 */
[----:B------:R-:W-:-:S07]  /*2360*/  SHF.R.S32.HI R15, RZ, 0x1f, R156 ;  /* 0x0000001fff0f7819 */ /* 0x000fce000001149c */
[----:B------:R-:W4:Y:S04]  /*2370*/  LDC R13, c[0x0][0x3f4] ;  /* 0x0000fd00ff0d7b82 */ /* 0x000f280000000800 */
[----:B------:R-:W-:Y:S02]  /*2380*/  @P0 IADD3 R4, P1, R27, UR4, RZ ;  /* 0x000000041b040c10 */ /* 0x000fe4000ff3e0ff */
[----:B------:R-:W0:Y:S02]  /*2390*/  S2R R27, SR_TID.X ;  /* 0x00000000001b7919 */ /* 0x000e240000002100 */
[----:B------:R-:W-:-:S05]  /*23a0*/  @P0 IADD3.X R5, R31, UR5, RZ, P1, !PT ;  /* 0x000000051f050c10 */ /* 0x000fca0008ffe4ff */
[----:B------:R4:W2:Y:S01]  /*23b0*/  @P0 LDG.E R0, desc[UR38][R4.64] ;  /* 0x0000002604000981 */ /* 0x0008a2000c1e1900 */
[----:B------:R-:W-:Y:S01]  /*23c0*/  LOP3.LUT R22, R22, 0xfffffffb, RZ, 0xc0, !PT ;  /* 0xfffffffb16167812 */ /* 0x000fe200078ec0ff */
[----:B-1----:R-:W-:Y:S01]  /*23d0*/  IMAD.WIDE.U32 R64, R156, R8, R16 ;  /* 0x000000089c407225 */ /* 0x002fe200078e0010 */
[----:B------:R-:W-:-:S03]  /*23e0*/  IADD3 R77, R77, R28, RZ ;  /* 0x0000001c4d4d7210 */ /* 0x000fc60007ffe0ff */
[----:B---3--:R-:W-:-:S04]  /*23f0*/  IMAD.WIDE.U32 R68, R156, R10, R16 ;  /* 0x0000000a9c447225 */ /* 0x008fc800078e0010 */
[----:B0-----:R-:W-:Y:S01]  /*2400*/  VIADD R3, R27, 0xffffff80 ;  /* 0xffffff801b037836 */ /* 0x001fe20000000000 */
[----:B------:R-:W-:-:S04]  /*2410*/  SHF.R.U32.HI R30, RZ, 0x7, R27 ;  /* 0x00000007ff1e7819 */ /* 0x000fc8000001161b */
[----:B------:R-:W-:Y:S02]  /*2420*/  ISETP.NE.AND P6, PT, R30, 0x1, PT ;  /* 0x000000011e00780c */ /* 0x000fe40003fc5270 */
[----:B------:R-:W-:-:S04]  /*2430*/  SHF.R.S32.HI R6, RZ, 0x1f, R3 ;  /* 0x0000001fff067819 */ /* 0x000fc80000011403 */
[----:B------:R-:W-:Y:S02]  /*2440*/  LEA.HI R6, R6, R3, RZ, 0x2 ;  /* 0x0000000306067211 */ /* 0x000fe400078f10ff */
[C---:B------:R-:W-:Y:S02]  /*2450*/  IADD3 R3, R16.reuse, 0x10, RZ ;  /* 0x0000001010037810 */ /* 0x040fe40007ffe0ff */
[--C-:B------:R-:W-:Y:S02]  /*2460*/  SHF.R.S32.HI R56, RZ, 0x2, R6.reuse ;  /* 0x00000002ff387819 */ /* 0x100fe40000011406 */
[----:B------:R-:W-:Y:S01]  /*2470*/  SHF.R.S32.HI R7, RZ, 0x1f, R6 ;  /* 0x0000001fff077819 */ /* 0x000fe20000011406 */
[----:B------:R-:W-:Y:S05]  /*2480*/  @!P6 WARPSYNC.ALL ;  /* 0x000000000000e948 */ /* 0x000fea0003800000 */
[----:B------:R-:W-:Y:S01]  /*2490*/  ULDC UR4, c[0x0][0x2f4] ;  /* 0x0000bd0000047ab9 */ /* 0x000fe20000000800 */
[----:B------:R-:W-:Y:S01]  /*24a0*/  LEA.HI R7, R7, R56, RZ, 0x2 ;  /* 0x0000003807077211 */ /* 0x000fe200078f10ff */
[----:B------:R-:W-:Y:S01]  /*24b0*/  IMAD R6, R15, R8, RZ ;  /* 0x000000080f067224 */ /* 0x000fe200078e02ff */
[----:B------:R-:W-:Y:S01]  /*24c0*/  ISETP.GE.AND P1, PT, R3, UR4, PT ;  /* 0x0000000403007c0c */ /* 0x000fe2000bf26270 */
[----:B------:R-:W-:Y:S01]  /*24d0*/  IMAD R15, R15, R10, RZ ;  /* 0x0000000a0f0f7224 */ /* 0x000fe200078e02ff */
[----:B------:R-:W-:-:S02]  /*24e0*/  ISETP.GE.AND P0, PT, R16, UR4, PT ;  /* 0x0000000410007c0c */ /* 0x000fc4000bf06270 */
[----:B----4-:R-:W-:Y:S01]  /*24f0*/  SEL R5, RZ, 0xffffffff, P1 ;  /* 0xffffffffff057807 */ /* 0x010fe20000800000 */
[----:B------:R-:W-:Y:S01]  /*2500*/  IMAD R15, R156, R11, R15 ;  /* 0x0000000b9c0f7224 */ /* 0x000fe200078e020f */
[----:B------:R-:W-:Y:S02]  /*2510*/  SEL R4, RZ, 0x1, P0 ;  /* 0x00000001ff047807 */ /* 0x000fe40000000000 */
[----:B------:R-:W-:Y:S01]  /*2520*/  LOP3.LUT R7, R7, 0xfffffffc, RZ, 0xc0, !PT ;  /* 0xfffffffc07077812 */ /* 0x000fe200078ec0ff */
[----:B------:R-:W-:Y:S01]  /*2530*/  IMAD.SHL.U32 R5, R5, 0x2, RZ ;  /* 0x0000000205057824 */ /* 0x000fe200078e00ff */
[----:B------:R-:W-:Y:S02]  /*2540*/  ISETP.GE.AND P1, PT, R136, UR4, PT ;  /* 0x0000000488007c0c */ /* 0x000fe4000bf26270 */
[----:B------:R-:W-:Y:S01]  /*2550*/  ISETP.GE.AND P2, PT, R3, R13, PT ;  /* 0x0000000d0300720c */ /* 0x000fe20003f46270 */
[----:B------:R-:W-:Y:S01]  /*2560*/  IMAD.IADD R56, R56, 0x1, -R7 ;  /* 0x0000000138387824 */ /* 0x000fe200078e0a07 */
[----:B------:R-:W-:Y:S01]  /*2570*/  LOP3.LUT R5, R5, 0x2, R4, 0xe2, !PT ;  /* 0x0000000205057812 */ /* 0x000fe200078ee204 */
[----:B------:R-:W-:Y:S01]  /*2580*/  VIADD R4, R16, 0x20 ;  /* 0x0000002010047836 */ /* 0x000fe20000000000 */
[----:B------:R-:W-:-:S04]  /*2590*/  SEL R7, RZ, 0x8, P1 ;  /* 0x00000008ff077807 */ /* 0x000fc80000800000 */
[C---:B------:R-:W-:Y:S02]  /*25a0*/  ISETP.GE.AND P0, PT, R4.reuse, UR4, PT ;  /* 0x0000000404007c0c */ /* 0x040fe4000bf06270 */
[----:B------:R-:W-:Y:S01]  /*25b0*/  ISETP.GE.AND P1, PT, R4, R13, PT ;  /* 0x0000000d0400720c */ /* 0x000fe20003f26270 */
[----:B--2---:R-:W-:Y:S02]  /*25c0*/  IMAD.MOV.U32 R32, RZ, RZ, R20 ;  /* 0x000000ffff207224 */ /* 0x004fe400078e0014 */
[----:B------:R-:W-:Y:S01]  /*25d0*/  IMAD R21, R156, R9, R6 ;  /* 0x000000099c157224 */ /* 0x000fe200078e0206 */
[----:B------:R-:W-:Y:S02]  /*25e0*/  SEL R6, RZ, 0x4, P0 ;  /* 0x00000004ff067807 */ /* 0x000fe40000000000 */
[----:B------:R-:W-:Y:S01]  /*25f0*/  SHF.R.S32.HI R33, RZ, 0x1f, R32 ;  /* 0x0000001fff217819 */ /* 0x000fe20000011420 */
[----:B------:R-:W-:Y:S01]  /*2600*/  IMAD.IADD R65, R65, 0x1, R21 ;  /* 0x0000000141417824 */ /* 0x000fe200078e0215 */
[----:B------:R-:W-:-:S02]  /*2610*/  ISETP.GE.AND P0, PT, R23, UR4, PT ;  /* 0x0000000417007c0c */ /* 0x000fc4000bf06270 */
[----:B------:R-:W-:Y:S01]  /*2620*/  LOP3.LUT R5, R7, R5, R6, 0xfe, !PT ;  /* 0x0000000507057212 */ /* 0x000fe200078efe06 */
[----:B------:R0:W-:Y:S01]  /*2630*/  STL [R1+0x3c], R33 ;  /* 0x00003c2101007387 */ /* 0x0001e20000100800 */
[C-C-:B------:R-:W-:Y:S01]  /*2640*/  IMAD.WIDE.U32 R66, R156.reuse, R8, R32.reuse ;  /* 0x000000089c427225 */ /* 0x140fe200078e0020 */
[----:B------:R-:W-:Y:S02]  /*2650*/  SEL R6, RZ, 0x10, P0 ;  /* 0x00000010ff067807 */ /* 0x000fe40000000000 */
[----:B------:R-:W2:Y:S01]  /*2660*/  LDL R27, [R1+0x40] ;  /* 0x00004000011b7983 */ /* 0x000ea20000100800 */
[----:B------:R-:W-:Y:S01]  /*2670*/  IMAD.WIDE.U32 R70, R156, R10, R32 ;  /* 0x0000000a9c467225 */ /* 0x000fe200078e0020 */
[----:B------:R-:W-:Y:S02]  /*2680*/  LOP3.LUT P0, RZ, R56, 0x2, RZ, 0xc0, !PT ;  /* 0x0000000238ff7812 */ /* 0x000fe4000780c0ff */
[----:B------:R-:W3:Y:S01]  /*2690*/  LDL R34, [R1+0x44] ;  /* 0x0000440001227983 */ /* 0x000ee20000100800 */
[----:B------:R-:W-:Y:S01]  /*26a0*/  LOP3.LUT R29, R5, R6, RZ, 0xfc, !PT ;  /* 0x00000006051d7212 */ /* 0x000fe200078efcff */
[----:B------:R-:W-:-:S02]  /*26b0*/  IMAD.IADD R67, R21, 0x1, R67 ;  /* 0x0000000115437824 */ /* 0x000fc400078e0243 */
[----:B0-----:R-:W4:Y:S04]  /*26c0*/  LDL R33, [R1+0x48] ;  /* 0x0000480001217983 */ /* 0x001f280000100800 */
[----:B------:R-:W4:Y:S03]  /*26d0*/  LDL R32, [R1+0xdc] ;  /* 0x0000dc0001207983 */ /* 0x000f260000100800 */
[----:B------:R-:W-:Y:S02]  /*26e0*/  @P0 LOP3.LUT R22, R22, 0x4, RZ, 0xfc, !PT ;  /* 0x0000000416160812 */ /* 0x000fe400078efcff */
[----:B------:R-:W-:-:S04]  /*26f0*/  ISETP.GE.AND P0, PT, R16, R13, PT ;  /* 0x0000000d1000720c */ /* 0x000fc80003f06270 */
[C---:B------:R-:W-:Y:S02]  /*2700*/  SEL R5, R13.reuse, RZ, P0 ;  /* 0x000000ff0d057207 */ /* 0x040fe40000000000 */
[C---:B------:R-:W-:Y:S02]  /*2710*/  SEL R7, R13.reuse, RZ, P1 ;  /* 0x000000ff0d077207 */ /* 0x040fe40000800000 */
[----:B------:R-:W-:Y:S01]  /*2720*/  SEL R12, R13, RZ, P2 ;  /* 0x000000ff0d0c7207 */ /* 0x000fe20001000000 */
[----:B------:R-:W-:Y:S01]  /*2730*/  IMAD.IADD R6, R16, 0x1, R5 ;  /* 0x0000000110067824 */ /* 0x000fe200078e0205 */
[----:B------:R-:W-:-:S03]  /*2740*/  IADD3 R20, R4, R7, RZ ;  /* 0x0000000704147210 */ /* 0x000fc60007ffe0ff */
[----:B------:R-:W-:Y:S01]  /*2750*/  IMAD.IADD R14, R3, 0x1, R12 ;  /* 0x00000001030e7824 */ /* 0x000fe200078e020c */
[----:B------:R-:W-:Y:S02]  /*2760*/  SHF.R.S32.HI R7, RZ, 0x1f, R6 ;  /* 0x0000001fff077819 */ /* 0x000fe40000011406 */
[----:B------:R-:W-:Y:S01]  /*2770*/  SHF.R.S32.HI R21, RZ, 0x1f, R20 ;  /* 0x0000001fff157819 */ /* 0x000fe20000011414 */
[----:B------:R-:W-:Y:S01]  /*2780*/  IMAD.IADD R69, R69, 0x1, R15 ;  /* 0x0000000145457824 */ /* 0x000fe200078e020f */
[-C--:B------:R-:W-:Y:S01]  /*2790*/  LEA.HI R5, R7, R6.reuse, RZ, 0x3 ;  /* 0x0000000607057211 */ /* 0x080fe200078f18ff */
[----:B------:R-:W-:Y:S01]  /*27a0*/  IMAD.IADD R71, R15, 0x1, R71 ;  /* 0x000000010f477824 */ /* 0x000fe200078e0247 */
[----:B------:R-:W-:Y:S02]  /*27b0*/  SHF.R.S32.HI R15, RZ, 0x1f, R14 ;  /* 0x0000001fff0f7819 */ /* 0x000fe4000001140e */
[----:B------:R-:W-:Y:S02]  /*27c0*/  LEA.HI R12, R7, R6, RZ, 0x5 ;  /* 0x00000006070c7211 */ /* 0x000fe400078f28ff */
[----:B------:R-:W-:-:S02]  /*27d0*/  LOP3.LUT R22, R22, 0xfffffffe, RZ, 0xc0, !PT ;  /* 0xfffffffe16167812 */ /* 0x000fc400078ec0ff */
[CC--:B------:R-:W-:Y:S02]  /*27e0*/  LEA.HI R7, R21.reuse, R20.reuse, RZ, 0x3 ;  /* 0x0000001415077211 */ /* 0x0c0fe400078f18ff */
[----:B------:R-:W-:Y:S02]  /*27f0*/  LEA.HI R20, R21, R20, RZ, 0x5 ;  /* 0x0000001415147211 */ /* 0x000fe400078f28ff */
[CC--:B------:R-:W-:Y:S02]  /*2800*/  LEA.HI R6, R15.reuse, R14.reuse, RZ, 0x3 ;  /* 0x0000000e0f067211 */ /* 0x0c0fe400078f18ff */
[----:B------:R-:W-:Y:S02]  /*2810*/  @P2 LOP3.LUT R22, R22, 0x1, RZ, 0xfc, !PT ;  /* 0x0000000116162812 */ /* 0x000fe400078efcff */
[----:B------:R-:W-:Y:S01]  /*2820*/  LEA.HI R15, R15, R14, RZ, 0x5 ;  /* 0x0000000e0f0f7211 */ /* 0x000fe200078f28ff */
[----:B------:R-:W-:Y:S01]  /*2830*/  IMAD.SHL.U32 R14, R12, 0x80, RZ ;  /* 0x000000800c0e7824 */ /* 0x000fe200078e00ff */
[----:B-----5:R-:W-:Y:S01]  /*2840*/  SHF.R.S32.HI R31, RZ, 0x1f, R95 ;  /* 0x0000001fff1f7819 */ /* 0x020fe2000001145f */
[----:B------:R-:W-:Y:S01]  /*2850*/  IMAD.SHL.U32 R28, R20, 0x80, RZ ;  /* 0x00000080141c7824 */ /* 0x000fe200078e00ff */
[----:B------:R-:W-:Y:S01]  /*2860*/  LOP3.LUT R22, R22, 0xfffffffd, RZ, 0xc0, !PT ;  /* 0xfffffffd16167812 */ /* 0x000fe200078ec0ff */
[----:B------:R-:W-:Y:S01]  /*2870*/  IMAD.SHL.U32 R21, R15, 0x80, RZ ;  /* 0x000000800f157824 */ /* 0x000fe200078e00ff */
[----:B------:R-:W-:-:S02]  /*2880*/  LOP3.LUT R14, R14, 0xfffff000, RZ, 0xc0, !PT ;  /* 0xfffff0000e0e7812 */ /* 0x000fc400078ec0ff */
[----:B------:R-:W-:Y:S02]  /*2890*/  @P1 LOP3.LUT R22, R22, 0x2, RZ, 0xfc, !PT ;  /* 0x0000000216161812 */ /* 0x000fe400078efcff */
[----:B------:R-:W-:Y:S02]  /*28a0*/  LOP3.LUT R28, R28, 0xfffff000, RZ, 0xc0, !PT ;  /* 0xfffff0001c1c7812 */ /* 0x000fe400078ec0ff */
[----:B------:R-:W-:Y:S02]  /*28b0*/  ISETP.GE.AND P1, PT, R137, UR4, PT ;  /* 0x0000000489007c0c */ /* 0x000fe4000bf26270 */
[----:B------:R-:W-:Y:S01]  /*28c0*/  LOP3.LUT R21, R21, 0xfffff000, RZ, 0xc0, !PT ;  /* 0xfffff00015157812 */ /* 0x000fe200078ec0ff */
[----:B------:R-:W-:Y:S01]  /*28d0*/  IMAD.WIDE.U32 R68, R95, R10, R68 ;  /* 0x0000000a5f447225 */ /* 0x000fe200078e0044 */
[----:B------:R-:W-:-:S03]  /*28e0*/  SHF.L.U64.HI R79, R8, 0x7, R9 ;  /* 0x00000007084f7819 */ /* 0x000fc60000010209 */
[----:B------:R-:W-:Y:S01]  /*28f0*/  IMAD.WIDE.U32 R64, R95, R8, R64 ;  /* 0x000000085f407225 */ /* 0x000fe200078e0040 */
[----:B------:R-:W-:-:S03]  /*2900*/  SHF.L.U64.HI R86, R10, 0x7, R11 ;  /* 0x000000070a567819 */ /* 0x000fc6000001020b */
[----:B------:R-:W-:Y:S01]  /*2910*/  IMAD.WIDE.U32 R66, R95, R8, R66 ;  /* 0x000000085f427225 */ /* 0x000fe200078e0042 */
[----:B------:R-:W-:-:S03]  /*2920*/  IADD3 R99, R30, 0x8, RZ ;  /* 0x000000081e637810 */ /* 0x000fc60007ffe0ff */
[----:B------:R-:W-:Y:S01]  /*2930*/  IMAD.WIDE.U32 R70, R95, R10, R70 ;  /* 0x0000000a5f467225 */ /* 0x000fe200078e0046 */
[----:B------:R-:W-:-:S03]  /*2940*/  SHF.R.S32.HI R78, RZ, 0x1f, R0 ;  /* 0x0000001fff4e7819 */ /* 0x000fc60000011400 */
[----:B------:R-:W-:Y:S01]  /*2950*/  IMAD.SHL.U32 R98, R13, 0x2, RZ ;  /* 0x000000020d627824 */ /* 0x000fe200078e00ff */
[----:B------:R-:W-:Y:S01]  /*2960*/  @!P6 BAR.SYNC.DEFER_BLOCKING 0x9, 0x100 ;  /* 0x024400000000eb1d */ /* 0x000fe20000010000 */
[C---:B--2---:R-:W-:Y:S02]  /*2970*/  LOP3.LUT R12, R27.reuse, 0x18, R5, 0xf8, !PT ;  /* 0x000000181b0c7812 */ /* 0x044fe400078ef805 */
[C---:B------:R-:W-:Y:S02]  /*2980*/  LOP3.LUT R20, R27.reuse, 0x18, R6, 0xf8, !PT ;  /* 0x000000181b147812 */ /* 0x040fe400078ef806 */
[----:B------:R-:W-:Y:S02]  /*2990*/  LOP3.LUT R27, R27, 0x18, R7, 0xf8, !PT ;  /* 0x000000181b1b7812 */ /* 0x000fe400078ef807 */
[----:B---3--:R-:W-:Y:S01]  /*29a0*/  LOP3.LUT R15, R12, R34, RZ, 0x3c, !PT ;  /* 0x000000220c0f7212 */ /* 0x008fe200078e3cff */
[----:B------:R-:W-:Y:S01]  /*29b0*/  IMAD R12, R31, R8, RZ ;  /* 0x000000081f0c7224 */ /* 0x000fe200078e02ff */
[----:B------:R-:W-:-:S02]  /*29c0*/  LOP3.LUT R27, R27, R34, RZ, 0x3c, !PT ;  /* 0x000000221b1b7212 */ /* 0x000fc400078e3cff */
[--C-:B----4-:R-:W-:Y:S01]  /*29d0*/  IADD3 R94, R15, R14, R33.reuse ;  /* 0x0000000e0f5e7210 */ /* 0x110fe20007ffe021 */
[----:B------:R-:W-:Y:S01]  /*29e0*/  IMAD R15, R95, R9, R12 ;  /* 0x000000095f0f7224 */ /* 0x000fe200078e020c */
[----:B------:R-:W-:Y:S01]  /*29f0*/  LOP3.LUT R20, R20, R34, RZ, 0x3c, !PT ;  /* 0x0000002214147212 */ /* 0x000fe200078e3cff */
[----:B------:R-:W-:Y:S01]  /*2a00*/  IMAD R12, R31, R10, RZ ;  /* 0x0000000a1f0c7224 */ /* 0x000fe200078e02ff */
[--C-:B------:R-:W-:Y:S02]  /*2a10*/  IADD3 R92, R27, R28, R33.reuse ;  /* 0x0000001c1b5c7210 */ /* 0x100fe40007ffe021 */
[----:B------:R-:W-:Y:S01]  /*2a20*/  SEL R28, RZ, 0x20, P1 ;  /* 0x00000020ff1c7807 */ /* 0x000fe20000800000 */
[----:B------:R-:W-:Y:S01]  /*2a30*/  IMAD R73, R95, R11, R12 ;  /* 0x0000000b5f497224 */ /* 0x000fe200078e020c */
[----:B------:R-:W-:Y:S02]  /*2a40*/  IADD3 R93, R20, R21, R33 ;  /* 0x00000015145d7210 */ /* 0x000fe40007ffe021 */
[----:B------:R-:W-:-:S02]  /*2a50*/  LOP3.LUT R20, R5, 0xfffffff8, RZ, 0xc0, !PT ;  /* 0xfffffff805147812 */ /* 0x000fc400078ec0ff */
[----:B------:R-:W-:Y:S02]  /*2a60*/  LOP3.LUT R21, R6, 0xfffffff8, RZ, 0xc0, !PT ;  /* 0xfffffff806157812 */ /* 0x000fe400078ec0ff */
[----:B------:R-:W-:Y:S02]  /*2a70*/  LOP3.LUT R27, R7, 0xfffffff8, RZ, 0xc0, !PT ;  /* 0xfffffff8071b7812 */ /* 0x000fe400078ec0ff */
[----:B------:R-:W-:Y:S01]  /*2a80*/  LOP3.LUT R28, R29, R28, RZ, 0xfc, !PT ;  /* 0x0000001c1d1c7212 */ /* 0x000fe200078efcff */
[----:B------:R-:W-:Y:S01]  /*2a90*/  IMAD.SHL.U32 R9, R10, 0x80, RZ ;  /* 0x000000800a097824 */ /* 0x000fe200078e00ff */
[----:B------:R-:W-:Y:S01]  /*2aa0*/  SHF.R.S32.HI R91, RZ, 0x1f, R20 ;  /* 0x0000001fff5b7819 */ /* 0x000fe20000011414 */
[----:B------:R-:W-:Y:S01]  /*2ab0*/  IMAD.IADD R75, R69, 0x1, R73 ;  /* 0x00000001454b7824 */ /* 0x000fe200078e0249 */
[----:B------:R-:W-:Y:S01]  /*2ac0*/  SHF.R.S32.HI R90, RZ, 0x1f, R21 ;  /* 0x0000001fff5a7819 */ /* 0x000fe20000011415 */
[----:B------:R-:W-:Y:S01]  /*2ad0*/  IMAD.SHL.U32 R8, R8, 0x80, RZ ;  /* 0x0000008008087824 */ /* 0x000fe200078e00ff */
[----:B------:R-:W-:Y:S01]  /*2ae0*/  SHF.R.S32.HI R87, RZ, 0x1f, R27 ;  /* 0x0000001fff577819 */ /* 0x000fe2000001141b */
[----:B------:R-:W-:Y:S01]  /*2af0*/  IMAD R10, R32, 0xc0, R156 ;  /* 0x000000c0200a7824 */ /* 0x000fe200078e029c */
[----:B------:R-:W-:Y:S01]  /*2b00*/  LOP3.LUT R29, R29, 0x1, RZ, 0xc0, !PT ;  /* 0x000000011d1d7812 */ /* 0x000fe200078ec0ff */
[----:B------:R-:W-:Y:S01]  /*2b10*/  IMAD.IADD R76, R65, 0x1, R15 ;  /* 0x00000001414c7824 */ /* 0x000fe200078e020f */
[C---:B------:R-:W-:Y:S01]  /*2b20*/  LOP3.LUT R30, R28.reuse, 0x2, RZ, 0xc0, !PT ;  /* 0x000000021c1e7812 */ /* 0x040fe200078ec0ff */
[----:B------:R-:W-:Y:S01]  /*2b30*/  IMAD.IADD R74, R15, 0x1, R67 ;  /* 0x000000010f4a7824 */ /* 0x000fe200078e0243 */
[----:B------:R-:W-:Y:S01]  /*2b40*/  LOP3.LUT R31, R28, 0x4, RZ, 0xc0, !PT ;  /* 0x000000041c1f7812 */ /* 0x000fe200078ec0ff */
[----:B------:R-:W-:-:S07]  /*2b50*/  IMAD.IADD R73, R73, 0x1, R71 ;  /* 0x0000000149497824 */ /* 0x000fce00078e0247 */
.L_x_12419:
[----:B--2---:R-:W2:Y:S01]  /*2b60*/  LDL R35, [R1+0x94] ;  /* 0x0000940001237983 */ /* 0x004ea20000100800 */
[----:B------:R-:W0:Y:S01]  /*2b70*/  LDC R81, c[0x0][0x430] ;  /* 0x00010c00ff517b82 */ /* 0x000e220000000800 */
        /* <DEDUP_REMOVED lines=10> */
[----:B---3--:R-:W3:Y:S08]  /*2c20*/  @!P1 LDC.64 R12, c[0x0][0x418] ;  /* 0x00010600ff0c9b82 */ /* 0x008ef00000000a00 */
        /* <DEDUP_REMOVED lines=13> */
[----:B------:R-:W-:Y:S05]  /*2d00*/  YIELD ;  /* 0x0000000000007946 */ /* 0x000fea0003800000 */
[----:B------:R-:W-:Y:S01]  /*2d10*/  IADD3 R14, -R32, RZ, RZ ;  /* 0x000000ff200e7210 */ /* 0x000fe20007ffe1ff */
[----:B------:R-:W-:Y:S01]  /*2d20*/  BSSY B0, `(.L_x_12361) ;  /* 0x0000424000007945 */ /* 0x000fe20003800000 */
[----:B------:R0:W5:Y:S01]  /*2d30*/  @!P1 LDG.E R80, desc[UR38][R12.64] ;  /* 0x000000260c509981 */ /* 0x000162000c1e1900 */
[----:B------:R-:W-:Y:S01]  /*2d40*/  ISETP.GT.AND P1, PT, R11, R72, PT ;  /* 0x000000480b00720c */ /* 0x000fe20003f24270 */
[----:B------:R-:W-:-:S02]  /*2d50*/  IMAD.MOV.U32 R25, RZ, RZ, R11 ;  /* 0x000000ffff197224 */ /* 0x000fc400078e000b */
[----:B------:R-:W-:Y:S02]  /*2d60*/  IMAD R81, R81, R14, R36 ;  /* 0x0000000e51517224 */ /* 0x000fe400078e0224 */
        /* <DEDUP_REMOVED lines=14> */
[----:B------:R-:W-:Y:S01]  /*2e50*/  SHF.R.S32.HI R14, RZ, 0x1f, R25 ;  /* 0x0000001fff0e7819 */ /* 0x000fe20000011419 */
[----:B------:R-:W-:Y:S01]  /*2e60*/  IMAD R33, R83, UR4, RZ ;  /* 0x0000000453217c24 */ /* 0x000fe2000f8e02ff */
[----:B------:R-:W-:Y:S02]  /*2e70*/  VIMNMX R84, R84, 0x80, PT ;  /* 0x0000008054547848 */ /* 0x000fe40003fe0100 */
[----:B------:R-:W-:Y:S01]  /*2e80*/  IADD3 R13, R13, R15, RZ ;  /* 0x0000000f0d0d7210 */ /* 0x000fe20007ffe0ff */
[----:B------:R-:W-:-:S02]  /*2e90*/  IMAD R33, R80, UR5, R33 ;  /* 0x0000000550217c24 */ /* 0x000fc4000f8e0221 */
[----:B------:R-:W-:Y:S02]  /*2ea0*/  IMAD R15, R86, R25, RZ ;  /* 0x00000019560f7224 */ /* 0x000fe400078e02ff */
[----:B------:R-:W-:Y:S01]  /*2eb0*/  IMAD.WIDE.U32 R12, R80, UR4, R12 ;  /* 0x00000004500c7c25 */ /* 0x000fe2000f8e000c */
[----:B------:R-:W-:-:S03]  /*2ec0*/  ULDC.64 UR4, c[0x0][0x308] ;  /* 0x0000c20000047ab9 */ /* 0x000fc60000000a00 */
[----:B------:R-:W-:Y:S02]  /*2ed0*/  IMAD.IADD R13, R13, 0x1, R33 ;  /* 0x000000010d0d7824 */ /* 0x000fe400078e0221 */
[----:B------:R-:W-:Y:S02]  /*2ee0*/  IMAD R33, R14, R9, R15 ;  /* 0x000000090e217224 */ /* 0x000fe400078e020f */
[----:B------:R-:W-:-:S04]  /*2ef0*/  IMAD.WIDE.U32 R12, R138, UR4, R12 ;  /* 0x000000048a0c7c25 */ /* 0x000fc8000f8e000c */
[----:B------:R-:W-:Y:S01]  /*2f00*/  IMAD R61, R138, UR5, R13 ;  /* 0x000000058a3d7c24 */ /* 0x000fe2000f8e020d */
[----:B------:R-:W-:Y:S01]  /*2f10*/  ULDC.64 UR4, c[0x0][0x2e8] ;  /* 0x0000ba0000047ab9 */ /* 0x000fe20000000a00 */
[-C--:B------:R-:W-:Y:S01]  /*2f20*/  IMAD R13, R79, R25.reuse, RZ ;  /* 0x000000194f0d7224 */ /* 0x080fe200078e02ff */
[----:B------:R-:W-:Y:S01]  /*2f30*/  LEA R60, P2, R12, UR4, 0x1 ;  /* 0x000000040c3c7c11 */ /* 0x000fe2000f8408ff */
[----:B------:R-:W-:Y:S02]  /*2f40*/  ULDC.U8 UR4, c[0x0][0x410] ;  /* 0x0001040000047ab9 */ /* 0x000fe40000000000 */
[----:B------:R-:W-:Y:S01]  /*2f50*/  IMAD R57, R14, R8, R13 ;  /* 0x000000080e397224 */ /* 0x000fe200078e020d */
[----:B------:R-:W-:Y:S01]  /*2f60*/  LEA.HI.X R61, R12, UR5, R61, 0x1, P2 ;  /* 0x000000050c3d7c11 */ /* 0x000fe200090f0c3d */
[----:B------:R-:W-:Y:S01]  /*2f70*/  IMAD.WIDE.U32 R14, R9, R25, RZ ;  /* 0x00000019090e7225 */ /* 0x000fe200078e00ff */
[----:B------:R-:W-:-:S03]  /*2f80*/  ISETP.NE.AND P2, PT, RZ, UR4, PT ;  /* 0x00000004ff007c0c */ /* 0x000fc6000bf45270 */
[----:B------:R-:W-:-:S04]  /*2f90*/  IMAD.WIDE.U32 R12, R8, R25, RZ ;  /* 0x00000019080c7225 */ /* 0x000fc800078e00ff */
[----:B------:R-:W-:Y:S02]  /*2fa0*/  IMAD.IADD R11, R15, 0x1, R33 ;  /* 0x000000010f0b7824 */ /* 0x000fe400078e0221 */
[----:B------:R-:W-:-:S04]  /*2fb0*/  IMAD.IADD R57, R13, 0x1, R57 ;  /* 0x000000010d397824 */ /* 0x000fc800078e0239 */
        /* <DEDUP_REMOVED lines=62> */
.L_x_12365:
[----:B------:R-:W-:Y:S05]  /*33a0*/  BSYNC B1 ;  /* 0x0000000000017941 */ /* 0x000fea0003800000 */
.L_x_12364:
        /* <DEDUP_REMOVED lines=43> */
.L_x_12366:
[----:B------:R-:W-:Y:S01]  /*3660*/  LEA R57, R18, R2, 0x3 ;  /* 0x0000000212397211 */ /* 0x000fe200078e18ff */
[----:B------:R-:W-:Y:S01]  /*3670*/  BSSY B1, `(.L_x_12367) ;  /* 0x0000004000017945 */ /* 0x000fe20003800000 */
[----:B------:R-:W-:-:S04]  /*3680*/  SHF.L.U32 R85, R149, 0x1f, RZ ;  /* 0x0000001f95557819 */ /* 0x000fc800000006ff */
[----:B------:R-:W0:Y:S02]  /*3690*/  SYNCS.PHASECHK.TRANS64.TRYWAIT P4, [R57+URZ+0x2d890], R85 ;  /* 0x02d89055390075a7 */ /* 0x000e24000808017f */
[----:B0-----:R-:W-:Y:S05]  /*36a0*/  @!P4 BRA `(.L_x_12368) ;  /* 0x000001c800ecc947 */ /* 0x001fea0003800000 */
.L_x_12643:
[----:B------:R-:W-:Y:S05]  /*36b0*/  BSYNC B1 ;  /* 0x0000000000017941 */ /* 0x000fea0003800000 */
.L_x_12367:
[----:B------:R-:W-:-:S03]  /*36c0*/  UMOV UR4, 0xffffffff ;  /* 0xffffffff00047882 */ /* 0x000fc60000000000 */
[----:B------:R-:W-:Y:S05]  /*36d0*/  BRA.DIV UR4, `(.L_x_12369) ;  /* 0x000001ca04f47947 */ /* 0x000fea000b800000 */
[----:B------:R-:W1:Y:S04]  /*36e0*/  SHFL.IDX PT, R61, R61, RZ, 0x1e1f ;  /* 0x001e1fff3d3d7589 */ /* 0x000e6800000e0000 */
[----:B------:R-:W2:Y:S02]  /*36f0*/  SHFL.IDX PT, R60, R60, RZ, 0x1e1f ;  /* 0x001e1fff3c3c7589 */ /* 0x000ea400000e0000 */
.L_x_12647:
        /* <DEDUP_REMOVED lines=31> */
[----:B------:R-:W-:-:S04]  /*38f0*/  FMUL.FTZ R52, R15, R54 ;  /* 0x000000360f347220 */ /* 0x000fc80000410000 */
        /* <DEDUP_REMOVED lines=20> */
.L_x_12374:
[----:B------:R-:W-:Y:S05]  /*3a40*/  BSYNC B2 ;  /* 0x0000000000027941 */ /* 0x000fea0003800000 */
.L_x_12373:
[----:B--2---:R-:W-:-:S04]  /*3a50*/  LEA R52, P3, R16, R60, 0x1 ;  /* 0x0000003c10347211 */ /* 0x004fc800078608ff */
[----:B-1----:R-:W-:-:S05]  /*3a60*/  LEA.HI.X R53, R16, R61, R17, 0x1, P3 ;  /* 0x0000003d10357211 */ /* 0x002fca00018f0c11 */
[----:B------:R3:W-:Y:S04]  /*3a70*/  ST.E.128 desc[UR38][R52.64], R12 ;  /* 0x0000000c34007985 */ /* 0x0007e8000c101d26 */
.L_x_12372:
[----:B------:R-:W-:Y:S05]  /*3a80*/  BSYNC B1 ;  /* 0x0000000000017941 */ /* 0x000fea0003800000 */
.L_x_12371:
        /* <DEDUP_REMOVED lines=50> */
.L_x_12378:
[----:B------:R-:W-:Y:S05]  /*3db0*/  BSYNC B2 ;  /* 0x0000000000027941 */ /* 0x000fea0003800000 */
.L_x_12377:
[----:B------:R-:W3:Y:S01]  /*3dc0*/  LDL R11, [R1+0x4c] ;  /* 0x00004c00010b7983 */ /* 0x000ee20000100800 */
[----:B--2---:R-:W-:Y:S02]  /*3dd0*/  IMAD.MOV.U32 R48, RZ, RZ, R60 ;  /* 0x000000ffff307224 */ /* 0x004fe400078e003c */
[----:B-1----:R-:W-:Y:S01]  /*3de0*/  IMAD.MOV.U32 R49, RZ, RZ, R61 ;  /* 0x000000ffff317224 */ /* 0x002fe200078e003d */
[----:B---3--:R-:W-:-:S05]  /*3df0*/  SHF.L.U32 R11, R11, 0x3, RZ ;  /* 0x000000030b0b7819 */ /* 0x008fca00000006ff */
[----:B------:R-:W-:-:S05]  /*3e00*/  IMAD.WIDE R48, R11, 0x2, R48 ;  /* 0x000000020b307825 */ /* 0x000fca00078e0230 */
[----:B------:R4:W-:Y:S02]  /*3e10*/  ST.E.128 desc[UR38][R48.64], R12 ;  /* 0x0000000c30007985 */ /* 0x0009e4000c101d26 */
.L_x_12376:
[----:B------:R-:W-:Y:S05]  /*3e20*/  BSYNC B1 ;  /* 0x0000000000017941 */ /* 0x000fea0003800000 */
.L_x_12375:
        /* <DEDUP_REMOVED lines=50> */
[----:B------:R-:W-:-:S03]  /*4150*/  IMAD.MOV.U32 R12, RZ, RZ, R46 ;  /* 0x000000ffff0c7224 */ /* 0x000fc600078e002e */
[----:B------:R-:W-:-:S07]  /*4160*/  MOV R14, R47 ;  /* 0x0000002f000e7202 */ /* 0x000fce0000000f00 */
.L_x_12382:
[----:B------:R-:W-:Y:S05]  /*4170*/  BSYNC B2 ;  /* 0x0000000000027941 */ /* 0x000fea0003800000 */
.L_x_12381:
[----:B------:R-:W3:Y:S01]  /*4180*/  LDL R11, [R1+0x50] ;  /* 0x00005000010b7983 */ /* 0x000ee20000100800 */
[----:B--2---:R-:W-:Y:S02]  /*4190*/  IMAD.MOV.U32 R44, RZ, RZ, R60 ;  /* 0x000000ffff2c7224 */ /* 0x004fe400078e003c */
[----:B-1----:R-:W-:Y:S02]  /*41a0*/  IMAD.MOV.U32 R45, RZ, RZ, R61 ;  /* 0x000000ffff2d7224 */ /* 0x002fe400078e003d */
[----:B---3--:R-:W-:-:S04]  /*41b0*/  IMAD.SHL.U32 R11, R11, 0x8, RZ ;  /* 0x000000080b0b7824 */ /* 0x008fc800078e00ff */
[----:B------:R-:W-:-:S05]  /*41c0*/  IMAD.WIDE R44, R11, 0x2, R44 ;  /* 0x000000020b2c7825 */ /* 0x000fca00078e022c */
[----:B------:R1:W-:Y:S02]  /*41d0*/  ST.E.128 desc[UR38][R44.64], R12 ;  /* 0x0000000c2c007985 */ /* 0x0003e4000c101d26 */
.L_x_12380:
[----:B------:R-:W-:Y:S05]  /*41e0*/  BSYNC B1 ;  /* 0x0000000000017941 */ /* 0x000fea0003800000 */
.L_x_12379:
        /* <DEDUP_REMOVED lines=8> */
[----:B------:R-:W-:Y:S01]  /*4270*/  SHF.R.U64 R11, R40, 0x10, R41 ;  /* 0x00000010280b7819 */ /* 0x000fe20000001229 */
[----:B------:R-:W-:Y:S01]  /*4280*/  IMAD.MOV.U32 R44, RZ, RZ, R13 ;  /* 0x000000ffff2c7224 */ /* 0x000fe200078e000d */
[----:B------:R-:W-:Y:S02]  /*4290*/  SHF.R.U32.HI R40, RZ, 0x10, R41 ;  /* 0x00000010ff287819 */ /* 0x000fe40000011629 */
[--C-:B------:R-:W-:Y:S01]  /*42a0*/  SHF.R.U64 R41, R42, 0x10, R43.reuse ;  /* 0x000000102a297819 */ /* 0x100fe2000000122b */
[----:B------:R-:W-:Y:S01]  /*42b0*/  HADD2.F32 R11, -RZ, R11.H0_H0 ;  /* 0x2000000bff0b7230 */ /* 0x000fe20000004100 */
[----:B------:R-:W-:Y:S01]  /*42c0*/  SHF.R.U32.HI R42, RZ, 0x10, R43 ;  /* 0x00000010ff2a7819 */ /* 0x000fe2000001162b */
[--C-:B------:R-:W-:Y:S02]  /*42d0*/  HADD2.F32 R13, -RZ, R44.reuse.H1_H1 ;  /* 0x3000002cff0d7230 */ /* 0x100fe40000004100 */
[----:B------:R-:W-:Y:S02]  /*42e0*/  HADD2.F32 R43, -RZ, R41.H0_H0 ;  /* 0x20000029ff2b7230 */ /* 0x000fe40000004100 */
[----:B------:R-:W-:-:S02]  /*42f0*/  HADD2.F32 R41, -RZ, R44.H0_H0 ;  /* 0x2000002cff297230 */ /* 0x000fc40000004100 */
[----:B------:R-:W-:Y:S02]  /*4300*/  HADD2.F32 R42, -RZ, R42.H0_H0 ;  /* 0x2000002aff2a7230 */ /* 0x000fe40000004100 */
[-C--:B------:R-:W-:Y:S01]  /*4310*/  FMUL.FTZ R44, R13, R43.reuse ;  /* 0x0000002b0d2c7220 */ /* 0x080fe20000410000 */
[----:B------:R-:W-:Y:S02]  /*4320*/  HADD2.F32 R40, -RZ, R40.H0_H0 ;  /* 0x20000028ff287230 */ /* 0x000fe40000004100 */
[C---:B------:R-:W-:Y:S01]  /*4330*/  FMUL.FTZ R43, R41.reuse, R43 ;  /* 0x0000002b292b7220 */ /* 0x040fe20000410000 */
[----:B------:R-:W-:-:S03]  /*4340*/  FFMA.FTZ R44, R41, R11, -R44 ;  /* 0x0000000b292c7223 */ /* 0x000fc6000001082c */
        /* <DEDUP_REMOVED lines=30> */
.L_x_12386:
[----:B------:R-:W-:Y:S05]  /*4530*/  BSYNC B2 ;  /* 0x0000000000027941 */ /* 0x000fea0003800000 */
.L_x_12385:
[----:B------:R-:W3:Y:S01]  /*4540*/  LDL R11, [R1+0x5c] ;  /* 0x00005c00010b7983 */ /* 0x000ee20000100800 */
[----:B--2---:R-:W-:-:S04]  /*4550*/  LEA R40, P3, R136, R60, 0x1 ;  /* 0x0000003c88287211 */ /* 0x004fc800078608ff */
[----:B---3--:R-:W-:-:S05]  /*4560*/  LEA.HI.X R41, R136, R61, R11, 0x1, P3 ;  /* 0x0000003d88297211 */ /* 0x008fca00018f0c0b */
[----:B------:R1:W-:Y:S04]  /*4570*/  ST.E.128 desc[UR38][R40.64], R12 ;  /* 0x0000000c28007985 */ /* 0x0003e8000c101d26 */
.L_x_12384:
[----:B------:R-:W-:Y:S05]  /*4580*/  BSYNC B1 ;  /* 0x0000000000017941 */ /* 0x000fea0003800000 */
.L_x_12383:
        /* <DEDUP_REMOVED lines=45> */
[----:B------:R-:W-:-:S05]  /*4860*/  HADD2.F32 R14, -RZ, R14.H1_H1 ;  /* 0x3000000eff0e7230 */ /* 0x000fca0000004100 */
[-C--:B------:R-:W-:Y:S01]  /*4870*/  FMUL.FTZ R42, R14, R103.reuse ;  /* 0x000000670e2a7220 */ /* 0x080fe20000410000 */
[----:B------:R-:W-:-:S03]  /*4880*/  FMUL.FTZ R103, R37, R103 ;  /* 0x0000006725677220 */ /* 0x000fc60000410000 */
[-C--:B------:R-:W-:Y:S01]  /*4890*/  FFMA.FTZ R42, R37, R102.reuse, -R42 ;  /* 0x00000066252a7223 */ /* 0x080fe2000001082a */
[----:B------:R-:W-:Y:S01]  /*48a0*/  FFMA.FTZ R103, R14, R102, R103 ;  /* 0x000000660e677223 */ /* 0x000fe20000010067 */
[----:B------:R-:W-:Y:S01]  /*48b0*/  F2FP.F16.F32.PACK_AB R37, R13, R12 ;  /* 0x0000000c0d25723e */ /* 0x000fe200000000ff */
[----:B------:R-:W-:Y:S01]  /*48c0*/  IMAD.MOV.U32 R13, RZ, RZ, R11 ;  /* 0x000000ffff0d7224 */ /* 0x000fe200078e000b */
[----:B------:R-:W-:Y:S02]  /*48d0*/  F2FP.F16.F32.PACK_AB R12, R36, R15 ;  /* 0x0000000f240c723e */ /* 0x000fe400000000ff */
[----:B------:R-:W-:Y:S01]  /*48e0*/  F2FP.F16.F32.PACK_AB R14, R103, R42 ;  /* 0x0000002a670e723e */ /* 0x000fe200000000ff */
[----:B------:R-:W-:-:S07]  /*48f0*/  IMAD.MOV.U32 R15, RZ, RZ, R37 ;  /* 0x000000ffff0f7224 */ /* 0x000fce00078e0025 */
.L_x_12390:
[----:B------:R-:W-:Y:S05]  /*4900*/  BSYNC B2 ;  /* 0x0000000000027941 */ /* 0x000fea0003800000 */
.L_x_12389:
[----:B--2---:R1:W-:Y:S02]  /*4910*/  ST.E.128 desc[UR38][R40.64], R12 ;  /* 0x0000000c28007985 */ /* 0x0043e4000c101d26 */
.L_x_12388:
[----:B------:R-:W-:Y:S05]  /*4920*/  BSYNC B1 ;  /* 0x0000000000017941 */ /* 0x000fea0003800000 */
.L_x_12387:
        /* <DEDUP_REMOVED lines=51> */
.L_x_12392:
[----:B------:R-:W-:Y:S05]  /*4c60*/  BSYNC B1 ;  /* 0x0000000000017941 */ /* 0x000fea0003800000 */
.L_x_12391:
[----:B--2---:R1:W-:Y:S01]  /*4c70*/  ST.E.128 desc[UR38][R36.64], R12 ;  /* 0x0000000c24007985 */ /* 0x0043e2000c101d26 */
[----:B------:R-:W-:Y:S05]  /*4c80*/  BRA `(.L_x_12370) ;  /* 0x0000002000b47947 */ /* 0x000fea0003800000 */
.L_x_12363:
        /* <DEDUP_REMOVED lines=46> */
.L_x_12394:
[----:B------:R-:W-:Y:S05]  /*4f70*/  BSYNC B1 ;  /* 0x0000000000017941 */ /* 0x000fea0003800000 */
.L_x_12393:
[----:B-----5:R-:W-:Y:S01]  /*4f80*/  IMAD.MOV.U32 R11, RZ, RZ, R34 ;  /* 0x000000ffff0b7224 */ /* 0x020fe200078e0022 */
[----:B------:R-:W-:Y:S01]  /*4f90*/  UISETP.NE.AND UP0, UPT, UR41, 0x3, UPT ;  /* 0x000000032900788c */ /* 0x000fe2000bf05270 */
[----:B0-----:R-:W-:-:S05]  /*4fa0*/  IMAD.MOV.U32 R12, RZ, RZ, R35 ;  /* 0x000000ffff0c7224 */ /* 0x001fca00078e0023 */
[----:B------:R-:W-:Y:S01]  /*4fb0*/  PRMT R109, R11, 0x5410, R12 ;  /* 0x000054100b6d7816 */ /* 0x000fe2000000000c */
[----:B------:R-:W-:Y:S01]  /*4fc0*/  IMAD.MOV.U32 R12, RZ, RZ, R32 ;  /* 0x000000ffff0c7224 */ /* 0x000fe200078e0020 */
[----:B------:R-:W-:Y:S02]  /*4fd0*/  MOV R11, R33 ;  /* 0x00000021000b7202 */ /* 0x000fe40000000f00 */
[----:B------:R-:W-:Y:S02]  /*4fe0*/  PLOP3.LUT P2, PT, PT, PT, UP0, 0x80, 0x0 ;  /* 0x000000000000781c */ /* 0x000fe40003f4f008 */
[----:B------:R-:W-:Y:S01]  /*4ff0*/  PRMT R110, R12, 0x5410, R11 ;  /* 0x000054100c6e7816 */ /* 0x000fe2000000000b */
[----:B------:R-:W-:Y:S02]  /*5000*/  IMAD.MOV.U32 R11, RZ, RZ, R39 ;  /* 0x000000ffff0b7224 */ /* 0x000fe400078e0027 */
[----:B------:R-:W-:-:S03]  /*5010*/  IMAD.MOV.U32 R12, RZ, RZ, R38 ;  /* 0x000000ffff0c7224 */ /* 0x000fc600078e0026 */
[----:B------:R-:W-:Y:S01]  /*5020*/  PRMT R115, R11, 0x7610, R115 ;  /* 0x000076100b737816 */ /* 0x000fe20000000073 */
[----:B------:R-:W-:Y:S01]  /*5030*/  IMAD.MOV.U32 R11, RZ, RZ, R37 ;  /* 0x000000ffff0b7224 */ /* 0x000fe200078e0025 */
[----:B------:R-:W-:Y:S01]  /*5040*/  PRMT R113, R113, 0x5410, R12 ;  /* 0x0000541071717816 */ /* 0x000fe2000000000c */
[----:B------:R-:W-:-:S03]  /*5050*/  IMAD.MOV.U32 R12, RZ, RZ, R36 ;  /* 0x000000ffff0c7224 */ /* 0x000fc600078e0024 */
[----:B------:R-:W-:Y:S01]  /*5060*/  PRMT R116, R11, 0x7610, R116 ;  /* 0x000076100b747816 */ /* 0x000fe20000000074 */
[----:B------:R-:W-:Y:S01]  /*5070*/  IMAD.MOV.U32 R11, RZ, RZ, R42 ;  /* 0x000000ffff0b7224 */ /* 0x000fe200078e002a */
[----:B------:R-:W-:Y:S02]  /*5080*/  PRMT R114, R12, 0x7610, R114 ;  /* 0x000076100c727816 */ /* 0x000fe40000000072 */
[----:B------:R-:W-:-:S04]  /*5090*/  MOV R12, R43 ;  /* 0x0000002b000c7202 */ /* 0x000fc80000000f00 */
        /* <DEDUP_REMOVED lines=29> */
.L_x_12395:
[----:B------:R-:W-:Y:S01]  /*5270*/  IMAD R57, R18, 0x8, R2 ;  /* 0x0000000812397824 */ /* 0x000fe200078e0202 */
[----:B------:R-:W-:Y:S01]  /*5280*/  SHF.L.U32 R85, R149, 0x1f, RZ ;  /* 0x0000001f95557819 */ /* 0x000fe200000006ff */
[----:B------:R-:W-:Y:S03]  /*5290*/  BSSY B1, `(.L_x_12396) ;  /* 0x0000003000017945 */ /* 0x000fe60003800000 */
[----:B------:R-:W0:Y:S02]  /*52a0*/  SYNCS.PHASECHK.TRANS64.TRYWAIT P4, [R57+URZ+0x2d890], R85 ;  /* 0x02d89055390075a7 */ /* 0x000e24000808017f */
[----:B0-----:R-:W-:Y:S05]  /*52b0*/  @!P4 BRA `(.L_x_12397) ;  /* 0x000001b00048c947 */ /* 0x001fea0003800000 */
.L_x_12648:
[----:B------:R-:W-:Y:S05]  /*52c0*/  BSYNC B1 ;  /* 0x0000000000017941 */ /* 0x000fea0003800000 */
.L_x_12396:
[----:B------:R-:W-:-:S03]  /*52d0*/  UMOV UR4, 0xffffffff ;  /* 0xffffffff00047882 */ /* 0x000fc60000000000 */
[----:B------:R-:W-:Y:S05]  /*52e0*/  BRA.DIV UR4, `(.L_x_12398) ;  /* 0x000001b204507947 */ /* 0x000fea000b800000 */
[----:B------:R1:W2:Y:S04]  /*52f0*/  SHFL.IDX PT, R89, R61, RZ, 0x1e1f ;  /* 0x001e1fff3d597589 */ /* 0x0002a800000e0000 */
[----:B------:R1:W3:Y:S02]  /*5300*/  SHFL.IDX PT, R88, R60, RZ, 0x1e1f ;  /* 0x001e1fff3c587589 */ /* 0x0002e400000e0000 */
.L_x_12652:
[----:B------:R-:W-:Y:S05]  /*5310*/  @P3 BRA `(.L_x_12370) ;  /* 0x0000001c00103947 */ /* 0x000fea0003800000 */
[----:B------:R-:W4:Y:S01]  /*5320*/  LDC R11, c[0x0][0x2f4] ;  /* 0x0000bd00ff0b7b82 */ /* 0x000f220000000800 */
[----:B------:R-:W-:Y:S01]  /*5330*/  ISETP.NE.AND P3, PT, R29, RZ, PT ;  /* 0x000000ff1d00720c */ /* 0x000fe20003f65270 */
[----:B------:R-:W-:Y:S01]  /*5340*/  BSSY B1, `(.L_x_12399) ;  /* 0x000007c000017945 */ /* 0x000fe20003800000 */
[----:B----4-:R-:W-:-:S11]  /*5350*/  IMAD.IADD R102, R11, 0x1, -R98 ;  /* 0x000000010b667824 */ /* 0x010fd600078e0a62 */
        /* <DEDUP_REMOVED lines=13> */
[----:B------:R-:W-:-:S03]  /*5430*/  IMAD.SHL.U32 R103, R103, 0x8, RZ ;  /* 0x0000000867677824 */ /* 0x000fc600078e00ff */
[----:B------:R-:W-:-:S04]  /*5440*/  SHF.L.U32 R12, R12, 0xa, RZ ;  /* 0x0000000a0c0c7819 */ /* 0x000fc800000006ff */
        /* <DEDUP_REMOVED lines=42> */
[----:B------:R-:W-:Y:S01]  /*56f0*/  HADD2.F32 R42, -RZ, R42.H0_H0 ;  /* 0x2000002aff2a7230 */ /* 0x000fe20000004100 */
        /* <DEDUP_REMOVED lines=36> */
[--C-:B------:R-:W-:Y:S02]  /*5940*/  HADD2.F32 R53, -RZ, R62.reuse.H0_H0 ;  /* 0x2000003eff357230 */ /* 0x100fe40000004100 */
        /* <DEDUP_REMOVED lines=15> */
[----:B------:R-:W-:Y:S02]  /*5a40*/  F2FP.F16.F32.PACK_AB R53, R53, R60 ;  /* 0x0000003c3535723e */ /* 0x000fe400000000ff */
[----:B------:R-:W-:Y:S02]  /*5a50*/  F2FP.F16.F32.PACK_AB R43, R43, R106 ;  /* 0x0000006a2b2b723e */ /* 0x000fe400000000ff */
[----:B------:R-:W-:Y:S01]  /*5a60*/  MOV R60, R40 ;  /* 0x00000028003c7202 */ /* 0x000fe20000000f00 */
[----:B------:R-:W-:Y:S02]  /*5a70*/  IMAD.MOV.U32 R14, RZ, RZ, R53 ;  /* 0x000000ffff0e7224 */ /* 0x000fe400078e0035 */
[----:B------:R-:W-:-:S07]  /*5a80*/  IMAD.MOV.U32 R62, RZ, RZ, R43 ;  /* 0x000000ffff3e7224 */ /* 0x000fce00078e002b */
.L_x_12402:
[----:B------:R-:W-:Y:S05]  /*5a90*/  BSYNC B2 ;  /* 0x0000000000027941 */ /* 0x000fea0003800000 */
.L_x_12401:
[----:B---3--:R-:W-:-:S04]  /*5aa0*/  LEA R40, P3, R20, R88, 0x1 ;  /* 0x0000005814287211 */ /* 0x008fc800078608ff */
[----:B------:R-:W-:Y:S02]  /*5ab0*/  LEA.HI.X R41, R20, R89, R91, 0x1, P3 ;  /* 0x0000005914297211 */ /* 0x000fe400018f0c5b */
[----:B------:R-:W-:-:S03]  /*5ac0*/  ISETP.GE.AND P3, PT, R103, R11, PT ;  /* 0x0000000b6700720c */ /* 0x000fc60003f66270 */
[----:B--2---:R2:W-:Y:S10]  /*5ad0*/  ST.E.128 desc[UR38][R40.64], R12 ;  /* 0x0000000c28007985 */ /* 0x0045f4000c101d26 */
[----:B--2---:R-:W-:-:S05]  /*5ae0*/  @!P3 IMAD.WIDE R12, R103, 0x2, R88 ;  /* 0x00000002670cb825 */ /* 0x004fca00078e0258 */
[----:B-1----:R4:W-:Y:S02]  /*5af0*/  @!P3 ST.E.128 desc[UR38][R12.64], R60 ;  /* 0x0000003c0c00b985 */ /* 0x0029e4000c101d26 */
.L_x_12400:
[----:B------:R-:W-:Y:S05]  /*5b00*/  BSYNC B1 ;  /* 0x0000000000017941 */ /* 0x000fea0003800000 */
.L_x_12399:
        /* <DEDUP_REMOVED lines=81> */
[----:B------:R-:W-:Y:S01]  /*6020*/  HADD2.F32 R53, -RZ, R114.H1_H1 ;  /* 0x30000072ff357230 */ /* 0x000fe20000004100 */
        /* <DEDUP_REMOVED lines=14> */
[--C-:B------:R-:W-:Y:S02]  /*6110*/  HADD2.F32 R40, -RZ, R113.reuse.H0_H0 ;  /* 0x20000071ff287230 */ /* 0x100fe40000004100 */
        /* <DEDUP_REMOVED lines=19> */
[----:B------:R-:W-:Y:S01]  /*6250*/  IMAD.MOV.U32 R14, RZ, RZ, R50 ;  /* 0x000000ffff0e7224 */ /* 0x000fe200078e0032 */
[----:B------:R-:W-:Y:S01]  /*6260*/  MOV R42, R39 ;  /* 0x00000027002a7202 */ /* 0x000fe20000000f00 */
[----:B------:R-:W-:-:S07]  /*6270*/  IMAD.MOV.U32 R43, RZ, RZ, R55 ;  /* 0x000000ffff2b7224 */ /* 0x000fce00078e0037 */
.L_x_12406:
[----:B------:R-:W-:Y:S05]  /*6280*/  BSYNC B2 ;  /* 0x0000000000027941 */ /* 0x000fea0003800000 */
.L_x_12405:
[----:B------:R-:W-:-:S04]  /*6290*/  LEA R36, P3, R21, R88, 0x1 ;  /* 0x0000005815247211 */ /* 0x000fc800078608ff */
[----:B------:R-:W-:Y:S02]  /*62a0*/  LEA.HI.X R37, R21, R89, R90, 0x1, P3 ;  /* 0x0000005915257211 */ /* 0x000fe400018f0c5a */
[----:B------:R-:W-:-:S03]  /*62b0*/  ISETP.GE.AND P3, PT, R52, R11, PT ;  /* 0x0000000b3400720c */ /* 0x000fc60003f66270 */
[----:B---3--:R3:W-:Y:S10]  /*62c0*/  ST.E.128 desc[UR38][R36.64], R12 ;  /* 0x0000000c24007985 */ /* 0x0087f4000c101d26 */
[----:B---3--:R-:W-:-:S05]  /*62d0*/  @!P3 IMAD.WIDE R12, R52, 0x2, R88 ;  /* 0x00000002340cb825 */ /* 0x008fca00078e0258 */
[----:B--2---:R2:W-:Y:S02]  /*62e0*/  @!P3 ST.E.128 desc[UR38][R12.64], R40 ;  /* 0x000000280c00b985 */ /* 0x0045e4000c101d26 */
.L_x_12404:
[----:B------:R-:W-:Y:S05]  /*62f0*/  BSYNC B1 ;  /* 0x0000000000017941 */ /* 0x000fea0003800000 */
.L_x_12403:
        /* <DEDUP_REMOVED lines=63> */
[-C--:B------:R-:W-:Y:S01]  /*66f0*/  FMUL.FTZ R50, R45, R39.reuse ;  /* 0x000000272d327220 */ /* 0x080fe20000410000 */
[----:B------:R-:W-:Y:S01]  /*6700*/  FMUL.FTZ R39, R49, R39 ;  /* 0x0000002731277220 */ /* 0x000fe20000410000 */
[----:B------:R-:W-:Y:S02]  /*6710*/  HADD2.F32 R32, -RZ, R32.H0_H0 ;  /* 0x20000020ff207230 */ /* 0x000fe40000004100 */
[----:B------:R-:W-:Y:S02]  /*6720*/  HADD2.F32 R111, -RZ, R111.H0_H0 ;  /* 0x2000006fff6f7230 */ /* 0x000fe40000004100 */
[-C--:B------:R-:W-:Y:S01]  /*6730*/  FFMA.FTZ R39, R45, R48.reuse, R39 ;  /* 0x000000302d277223 */ /* 0x080fe20000010027 */
[----:B------:R-:W-:Y:S01]  /*6740*/  SHF.R.U32.HI R45, RZ, 0x10, R35 ;  /* 0x00000010ff2d7819 */ /* 0x000fe20000011623 */
[----:B------:R-:W-:Y:S01]  /*6750*/  FFMA.FTZ R50, R49, R48, -R50 ;  /* 0x0000003031327223 */ /* 0x000fe20000010832 */
[--C-:B------:R-:W-:Y:S01]  /*6760*/  SHF.R.U64 R35, R46, 0x10, R47.reuse ;  /* 0x000000102e237819 */ /* 0x100fe2000000122f */
[----:B------:R-:W-:Y:S01]  /*6770*/  HADD2.F32 R109, -RZ, R109.H0_H0 ;  /* 0x2000006dff6d7230 */ /* 0x000fe20000004100 */
[----:B------:R-:W-:Y:S01]  /*6780*/  SHF.R.U32.HI R46, RZ, 0x10, R47 ;  /* 0x00000010ff2e7819 */ /* 0x000fe2000001162f */
[----:B------:R-:W-:-:S02]  /*6790*/  HADD2.F32 R45, -RZ, R45.H0_H0 ;  /* 0x2000002dff2d7230 */ /* 0x000fc40000004100 */
[----:B------:R-:W-:Y:S02]  /*67a0*/  HADD2.F32 R35, -RZ, R35.H0_H0 ;  /* 0x20000023ff237230 */ /* 0x000fe40000004100 */
[----:B------:R-:W-:Y:S02]  /*67b0*/  HADD2.F32 R46, -RZ, R46.H0_H0 ;  /* 0x2000002eff2e7230 */ /* 0x000fe40000004100 */
[----:B------:R-:W-:-:S03]  /*67c0*/  IMAD.MOV.U32 R13, RZ, RZ, R33 ;  /* 0x000000ffff0d7224 */ /* 0x000fc600078e0021 */
        /* <DEDUP_REMOVED lines=14> */
[----:B------:R-:W-:-:S05]  /*68b0*/  HADD2.F32 R37, -RZ, R36.H1_H1 ;  /* 0x30000024ff257230 */ /* 0x000fca0000004100 */
        /* <DEDUP_REMOVED lines=10> */
[C---:B------:R-:W-:Y:S01]  /*6960*/  FMUL.FTZ R111, R12.reuse, R111 ;  /* 0x0000006f0c6f7220 */ /* 0x040fe20000410000 */
[----:B------:R-:W-:Y:S01]  /*6970*/  F2FP.F16.F32.PACK_AB R36, R37, R112 ;  /* 0x000000702524723e */ /* 0x000fe200000000ff */
[----:B------:R-:W-:Y:S01]  /*6980*/  FFMA.FTZ R12, R12, R109, -R49 ;  /* 0x0000006d0c0c7223 */ /* 0x000fe20000010831 */
[----:B------:R-:W-:-:S02]  /*6990*/  HADD2.F32 R49, -RZ, R34.H0_H0 ;  /* 0x20000022ff317230 */ /* 0x000fc40000004100 */
[-C--:B------:R-:W-:Y:S01]  /*69a0*/  FMUL.FTZ R53, R38, R35.reuse ;  /* 0x0000002326357220 */ /* 0x080fe20000410000 */
[----:B------:R-:W-:Y:S01]  /*69b0*/  FMUL.FTZ R55, R14, R35 ;  /* 0x000000230e377220 */ /* 0x000fe20000410000 */
[----:B------:R-:W-:Y:S01]  /*69c0*/  FFMA.FTZ R32, R32, R109, R111 ;  /* 0x0000006d20207223 */ /* 0x000fe2000001006f */
[----:B------:R-:W-:Y:S02]  /*69d0*/  IMAD.MOV.U32 R37, RZ, RZ, R43 ;  /* 0x000000ffff257224 */ /* 0x000fe400078e002b */
[-C--:B------:R-:W-:Y:S01]  /*69e0*/  FFMA.FTZ R35, R14, R49.reuse, -R53 ;  /* 0x000000310e237223 */ /* 0x080fe20000010835 */
[----:B------:R-:W-:-:S04]  /*69f0*/  FFMA.FTZ R49, R38, R49, R55 ;  /* 0x0000003126317223 */ /* 0x000fc80000010037 */
[----:B------:R-:W-:Y:S01]  /*6a00*/  F2FP.F16.F32.PACK_AB R14, R35, R12 ;  /* 0x0000000c230e723e */ /* 0x000fe200000000ff */
[----:B------:R-:W-:Y:S01]  /*6a10*/  IMAD.MOV.U32 R12, RZ, RZ, R46 ;  /* 0x000000ffff0c7224 */ /* 0x000fe200078e002e */
[----:B------:R-:W-:-:S07]  /*6a20*/  F2FP.F16.F32.PACK_AB R38, R49, R32 ;  /* 0x000000203126723e */ /* 0x000fce00000000ff */
.L_x_12408:
[----:B------:R-:W-:Y:S05]  /*6a30*/  BSYNC B1 ;  /* 0x0000000000017941 */ /* 0x000fea0003800000 */
.L_x_12407:
[----:B---3--:R3:W-:Y:S01]  /*6a40*/  ST.E.128 desc[UR38][R40.64], R12 ;  /* 0x0000000c28007985 */ /* 0x0087e2000c101d26 */
[----:B------:R-:W-:-:S13]  /*6a50*/  ISETP.GE.AND P3, PT, R42, R11, PT ;  /* 0x0000000b2a00720c */ /* 0x000fda0003f66270 */
[----:B------:R-:W-:Y:S05]  /*6a60*/  @P3 BRA `(.L_x_12370) ;  /* 0x00000004003c3947 */ /* 0x000fea0003800000 */
[----:B------:R-:W-:-:S05]  /*6a70*/  IMAD.WIDE R88, R42, 0x2, R88 ;  /* 0x000000022a587825 */ /* 0x000fca00078e0258 */
[----:B--2---:R2:W-:Y:S01]  /*6a80*/  ST.E.128 desc[UR38][R88.64], R36 ;  /* 0x0000002458007985 */ /* 0x0045e2000c101d26 */
[----:B------:R-:W-:Y:S05]  /*6a90*/  BRA `(.L_x_12370) ;  /* 0x0000000400307947 */ /* 0x000fea0003800000 */
.L_x_12362:
[----:B------:R-:W-:-:S06]  /*6aa0*/  UISETP.NE.AND UP0, UPT, UR41, 0x3, UPT ;  /* 0x000000032900788c */ /* 0x000fcc000bf05270 */
[----:B------:R-:W-:-:S13]  /*6ab0*/  PLOP3.LUT P2, PT, PT, PT, UP0, 0x80, 0x0 ;  /* 0x000000000000781c */ /* 0x000fda0003f4f008 */
[----:B------:R-:W-:Y:S05]  /*6ac0*/  @!P2 BRA `(.L_x_12409) ;  /* 0x000000000004a947 */ /* 0x000fea0003800000 */
[----:B------:R-:W-:Y:S01]  /*6ad0*/  BPT.TRAP 0x1 ;  /* 0x000000040000795c */ /* 0x000fe20000300000 */
.L_x_12409:
[----:B------:R-:W-:Y:S01]  /*6ae0*/  IMAD R57, R18, 0x8, R2 ;  /* 0x0000000812397824 */ /* 0x000fe200078e0202 */
[----:B------:R-:W-:Y:S01]  /*6af0*/  SHF.L.U32 R85, R149, 0x1f, RZ ;  /* 0x0000001f95557819 */ /* 0x000fe200000006ff */
[----:B------:R-:W-:Y:S01]  /*6b00*/  BSSY B1, `(.L_x_12410) ;  /* 0x0000004000017945 */ /* 0x000fe20003800000 */
[----:B------:R-:W-:Y:S02]  /*6b10*/  SHF.R.S32.HI R82, RZ, 0x1f, R81 ;  /* 0x0000001fff527819 */ /* 0x000fe40000011451 */
[----:B------:R-:W0:Y:S02]  /*6b20*/  SYNCS.PHASECHK.TRANS64.TRYWAIT P3, [R57+URZ+0x2d890], R85 ;  /* 0x02d89055390075a7 */ /* 0x000e24000806017f */
[----:B0-----:R-:W-:Y:S05]  /*6b30*/  @!P3 BRA `(.L_x_12411) ;  /* 0x000001980088b947 */ /* 0x001fea0003800000 */
.L_x_12653:
[----:B------:R-:W-:Y:S05]  /*6b40*/  BSYNC B1 ;  /* 0x0000000000017941 */ /* 0x000fea0003800000 */
.L_x_12410:
        /* <DEDUP_REMOVED lines=24> */
.L_x_12657:
[----:B------:R-:W-:Y:S05]  /*6cd0*/  @!P3 BRA `(.L_x_12370) ;  /* 0x0000000000a0b947 */ /* 0x000fea0003800000 */
[----:B-1----:R-:W4:Y:S01]  /*6ce0*/  LDL R13, [R1+0x5c] ;  /* 0x00005c00010d7983 */ /* 0x002f220000100800 */
[----:B------:R-:W-:-:S03]  /*6cf0*/  ULDC UR4, c[0x0][0x2f4] ;  /* 0x0000bd0000047ab9 */ /* 0x000fc60000000800 */
[----:B------:R-:W5:Y:S04]  /*6d00*/  LDL R12, [R1+0x58] ;  /* 0x00005800010c7983 */ /* 0x000f680000100800 */
[----:B------:R-:W5:Y:S04]  /*6d10*/  LDL R11, [R1+0x4c] ;  /* 0x00004c00010b7983 */ /* 0x000f680000100800 */
[----:B------:R-:W5:Y:S01]  /*6d20*/  LDL R41, [R1+0x50] ;  /* 0x0000500001297983 */ /* 0x000f620000100800 */
[----:B------:R-:W-:Y:S02]  /*6d30*/  ISETP.GE.AND P5, PT, R16, UR4, PT ;  /* 0x0000000410007c0c */ /* 0x000fe4000bfa6270 */
        /* <DEDUP_REMOVED lines=20> */
[----:B------:R-:W-:Y:S01]  /*6e80*/  @!P5 IMAD.SHL.U32 R11, R41, 0x8, RZ ;  /* 0x00000008290bd824 */ /* 0x000fe200078e00ff */
[----:B-1----:R-:W-:Y:S01]  /*6e90*/  @!P5 MOV R36, R39 ;  /* 0x000000270024d202 */ /* 0x002fe20000000f00 */
[----:B------:R-:W-:-:S04]  /*6ea0*/  @!P5 IMAD.MOV.U32 R37, RZ, RZ, R38 ;  /* 0x000000ffff25d224 */ /* 0x000fc800078e0026 */
        /* <DEDUP_REMOVED lines=11> */
.L_x_12370:
[----:B------:R-:W-:Y:S05]  /*6f60*/  BSYNC B0 ;  /* 0x0000000000007941 */ /* 0x000fea0003800000 */
.L_x_12361:
        /* <DEDUP_REMOVED lines=16> */
.L_x_12414:
[----:B------:R-:W-:Y:S05]  /*7070*/  BSYNC B0 ;  /* 0x0000000000007941 */ /* 0x000fea0003800000 */
.L_x_12413:
[----:B------:R-:W5:Y:S01]  /*7080*/  SYNCS.PHASECHK.TRANS64.TRYWAIT P2, [R57+URZ+0x2d8b0], R85 ;  /* 0x02d8b055390075a7 */ /* 0x000f62000804017f */
[----:B------:R-:W-:Y:S04]  /*7090*/  BSSY B0, `(.L_x_12415) ;  /* 0x0000002000007945 */ /* 0x000fe80003800000 */
[----:B-----5:R-:W-:Y:S05]  /*70a0*/  @!P2 BRA `(.L_x_12416) ;  /* 0x000001940088a947 */ /* 0x020fea0003800000 */
.L_x_12658:
[----:B------:R-:W-:Y:S05]  /*70b0*/  BSYNC B0 ;  /* 0x0000000000007941 */ /* 0x000fea0003800000 */
.L_x_12415:
        /* <DEDUP_REMOVED lines=13> */
[----:B------:R-:W-:-:S04]  /*7190*/  IMAD.WIDE.U32 R12, R138, UR4, R12 ;  /* 0x000000048a0c7c25 */ /* 0x000fc8000f8e000c */
[----:B------:R-:W-:Y:S01]  /*71a0*/  IMAD R13, R138, UR5, R13 ;  /* 0x000000058a0d7c24 */ /* 0x000fe2000f8e020d */
[----:B0-----:R-:W-:-:S04]  /*71b0*/  LEA R11, P2, R12, UR6, 0x1 ;  /* 0x000000060c0b7c11 */ /* 0x001fc8000f8408ff */
[----:B------:R-:W-:Y:S01]  /*71c0*/  LEA.HI.X R12, R12, UR7, R13, 0x1, P2 ;  /* 0x000000070c0c7c11 */ /* 0x000fe200090f0c0d */
[----:B------:R0:W1:Y:S01]  /*71d0*/  SHFL.IDX PT, R36, R11, RZ, 0x1e1f ;  /* 0x001e1fff0b247589 */ /* 0x00006200000e0000 */
[----:B------:R-:W-:-:S03]  /*71e0*/  ISETP.GT.AND P2, PT, R84, R156, PT ;  /* 0x0000009c5400720c */ /* 0x000fc60003f44270 */
[----:B------:R0:W2:Y:S10]  /*71f0*/  SHFL.IDX PT, R37, R12, RZ, 0x1e1f ;  /* 0x001e1fff0c257589 */ /* 0x0000b400000e0000 */
[----:B0-----:R-:W-:Y:S05]  /*7200*/  @!P2 BRA `(.L_x_12418) ;  /* 0x000000000098a947 */ /* 0x001fea0003800000 */
[----:B------:R-:W3:Y:S01]  /*7210*/  LDL R15, [R1+0x5c] ;  /* 0x00005c00010f7983 */ /* 0x000ee20000100800 */
[----:B------:R-:W-:-:S03]  /*7220*/  ULDC UR4, c[0x0][0x2f4] ;  /* 0x0000bd0000047ab9 */ /* 0x000fc60000000800 */
[----:B------:R-:W4:Y:S04]  /*7230*/  LDL R14, [R1+0x58] ;  /* 0x00005800010e7983 */ /* 0x000f280000100800 */
[----:B------:R-:W5:Y:S04]  /*7240*/  LDL R42, [R1+0x4c] ;  /* 0x00004c00012a7983 */ /* 0x000f680000100800 */
[----:B------:R-:W5:Y:S01]  /*7250*/  LDL R41, [R1+0x50] ;  /* 0x0000500001297983 */ /* 0x000f620000100800 */
[----:B------:R-:W-:Y:S02]  /*7260*/  ISETP.GE.AND P5, PT, R16, UR4, PT ;  /* 0x0000000410007c0c */ /* 0x000fe4000bfa6270 */
        /* <DEDUP_REMOVED lines=18> */
[----:B------:R-:W-:Y:S01]  /*7390*/  @!P5 SHF.L.U32 R11, R41, 0x3, RZ ;  /* 0x00000003290bd819 */ /* 0x000fe200000006ff */
        /* <DEDUP_REMOVED lines=13> */
.L_x_12418:
[----:B------:R-:W-:Y:S05]  /*7470*/  BSYNC B0 ;  /* 0x0000000000007941 */ /* 0x000fea0003800000 */
.L_x_12417:
[----:B------:R-:W-:Y:S01]  /*7480*/  @!PT LDS RZ, [RZ] ;  /* 0x00000000fffff984 */ /* 0x000fe20000000800 */
[----:B------:R-:W-:Y:S01]  /*7490*/  @!PT LDS RZ, [RZ] ;  /* 0x00000000fffff984 */ /* 0x000fe20000000800 */
[----:B------:R-:W-:Y:S01]  /*74a0*/  @!PT LDS RZ, [RZ] ;  /* 0x00000000fffff984 */ /* 0x000fe20000000800 */
[----:B------:R-:W-:Y:S01]  /*74b0*/  @!PT LDS RZ, [RZ] ;  /* 0x00000000fffff984 */ /* 0x000fe20000000800 */
[----:B------:R3:W-:Y:S06]  /*74c0*/  MEMBAR.ALL.CTA ;  /* 0x0000000000007992 */ /* 0x0007ec0000008000 */
[----:B---3--:R-:W3:Y:S01]  /*74d0*/  FENCE.VIEW.ASYNC.S ;  /* 0x00000000000073c6 */ /* 0x008ee20000000000 */
[----:B------:R-:W-:Y:S02]  /*74e0*/  VIADD R18, R18, 0x1 ;  /* 0x0000000112127836 */ /* 0x000fe40000000000 */
[----:B------:R-:W-:Y:S01]  /*74f0*/  @!P3 VIADD R57, R57, 0x2d8c0 ;  /* 0x0002d8c03939b836 */ /* 0x000fe20000000000 */
[----:B---3--:R3:W-:Y:S02]  /*7500*/  BAR.SYNC.DEFER_BLOCKING R99, 0x80 ;  /* 0x000200630000751d */ /* 0x0087e40000010000 */
[----:B------:R-:W-:-:S02]  /*7510*/  ISETP.NE.AND P2, PT, R18, 0x2, PT ;  /* 0x000000021200780c */ /* 0x000fc40003f45270 */
[----:B------:R-:W-:Y:S02]  /*7520*/  @!P3 PRMT R57, RZ, 0x654, R57 ;  /* 0x00000654ff39b816 */ /* 0x000fe40000000039 */
[----:B0-----:R-:W-:Y:S02]  /*7530*/  SEL R12, RZ, 0x1, P2 ;  /* 0x00000001ff0c7807 */ /* 0x001fe40001000000 */
[----:B------:R-:W-:Y:S02]  /*7540*/  SEL R18, R18, RZ, P2 ;  /* 0x000000ff12127207 */ /* 0x000fe40001000000 */
[----:B------:R-:W-:Y:S01]  /*7550*/  LOP3.LUT R149, R149, R12, RZ, 0x3c, !PT ;  /* 0x0000000c95957212 */ /* 0x000fe200078e3cff */
[----:B------:R3:W-:Y:S01]  /*7560*/  @!P3 SYNCS.ARRIVE.TRANS64.RED.A1T0 RZ, [R57+URZ], RZ ;  /* 0x000000ff39ffb9a7 */ /* 0x0007e2000810043f */
[----:B------:R-:W-:Y:S05]  /*7570*/  @P1 BRA `(.L_x_12419) ;  /* 0xffffffb400781947 */ /* 0x000fea000383ffff */
[----:B------:R-:W0:Y:S01]  /*7580*/  S2R R11, SR_TID.X ;  /* 0x00000000000b7919 */ /* 0x000e220000002100 */
[----:B------:R-:W-:Y:S02]  /*7590*/  PLOP3.LUT P0, PT, PT, PT, PT, 0x8, 0x0 ;  /* 0x000000000000781c */ /* 0x000fe40003f0e170 */
[----:B0-----:R-:W-:-:S04]  /*75a0*/  SHF.R.U32.HI R11, RZ, 0x7, R11 ;  /* 0x00000007ff0b7819 */ /* 0x001fc8000001160b */
[----:B------:R-:W-:-:S13]  /*75b0*/  ISETP.NE.AND P4, PT, R11, 0x1, PT ;  /* 0x000000010b00780c */ /* 0x000fda0003f85270 */
[----:B------:R-:W-:Y:S06]  /*75c0*/  @!P4 BAR.ARV 0x9, 0x100 ;  /* 0x024400000000cb1d */ /* 0x000fec0000002000 */
.L_x_12356:
[----:B------:R-:W4:Y:S01]  /*75d0*/  LDL R3, [R1+0x88] ;  /* 0x0000880001037983 */ /* 0x000f220000100800 */
[----:B------:R-:W0:Y:S01]  /*75e0*/  LDC R0, c[0x0][0x448] ;  /* 0x00011200ff007b82 */ /* 0x000e220000000800 */
[----:B------:R-:W-:Y:S01]  /*75f0*/  IMAD.MOV.U32 R94, RZ, RZ, RZ ;  /* 0x000000ffff5e7224 */ /* 0x000fe200078e00ff */
[----:B0-----:R-:W-:-:S13]  /*7600*/  ISETP.NE.AND P1, PT, R0, 0x1, PT ;  /* 0x000000010000780c */ /* 0x001fda0003f25270 */
[----:B------:R-:W0:Y:S08]  /*7610*/  @P1 LDC R0, c[0x0][0x44c] ;  /* 0x00011300ff001b82 */ /* 0x000e300000000800 */
[----:B------:R-:W1:Y:S01]  /*7620*/  @P1 LDC R5, c[0x0][0x450] ;  /* 0x00011400ff051b82 */ /* 0x000e620000000800 */
[----:B----4-:R-:W-:-:S04]  /*7630*/  VIADD R3, R3, 0xbf ;  /* 0x000000bf03037836 */ /* 0x010fc80000000000 */
[----:B0-----:R-:W-:-:S05]  /*7640*/  @P1 IMAD.HI.U32 R0, R3, R0, RZ ;  /* 0x0000000003001227 */ /* 0x001fca00078e00ff */
[----:B-1----:R-:W-:-:S04]  /*7650*/  @P1 SHF.R.U32.HI R3, RZ, R5, R0 ;  /* 0x00000005ff031219 */ /* 0x002fc80000011600 */
        /* <DEDUP_REMOVED lines=10> */
.L_x_12420:
[----:B------:R-:W-:Y:S04]  /*7700*/  BSSY B0, `(.L_x_12421) ;  /* 0x0000020000007945 */ /* 0x000fe80003800000 */
[----:B------:R-:W-:Y:S05]  /*7710*/  @!P1 BRA `(.L_x_12422) ;  /* 0x0000000000789947 */ /* 0x000fea0003800000 */
[----:B------:R-:W4:Y:S01]  /*7720*/  LDL R0, [R1+0x9c] ;  /* 0x00009c0001007983 */ /* 0x000f220000100800 */
[----:B------:R-:W-:Y:S01]  /*7730*/  ULDC UR4, c[0x0][0x9f0] ;  /* 0x00027c0000047ab9 */ /* 0x000fe20000000800 */
[----:B----4-:R-:W-:-:S04]  /*7740*/  ISETP.NE.AND P0, PT, R0, RZ, PT ;  /* 0x000000ff0000720c */ /* 0x010fc80003f05270 */
        /* <DEDUP_REMOVED lines=27> */
.L_x_12422:
[----:B------:R-:W-:Y:S05]  /*7900*/  BSYNC B0 ;  /* 0x0000000000007941 */ /* 0x000fea0003800000 */
.L_x_12421:
        /* <DEDUP_REMOVED lines=26> */
[----:B----4-:R-:W-:Y:S01]  /*7ab0*/  IMAD R4, R0, R94, RZ ;  /* 0x0000005e00047224 */ /* 0x010fe200078e02ff */
[----:B------:R-:W-:-:S04]  /*7ac0*/  MOV R0, RZ ;  /* 0x000000ff00007202 */ /* 0x000fc80000000f00 */
        /* <DEDUP_REMOVED lines=14> */
.L_x_12661:
[----:B------:R-:W1:Y:S01]  /*7bb0*/  LDL R3, [R1+0x60] ;  /* 0x0000600001037983 */ /* 0x000e620000100800 */
[----:B------:R-:W-:Y:S01]  /*7bc0*/  BSSY B6, `(.L_x_12425) ;  /* 0x000001b000067945 */ /* 0x000fe20003800000 */
[----:B-1----:R-:W-:-:S05]  /*7bd0*/  IMAD.HI R0, R3, 0x55555556, RZ ;  /* 0x5555555603007827 */ /* 0x002fca00078e02ff */
[----:B------:R-:W-:-:S05]  /*7be0*/  LEA.HI R44, R0, R0, RZ, 0x1 ;  /* 0x00000000002c7211 */ /* 0x000fca00078f08ff */
[----:B------:R-:W-:Y:S02]  /*7bf0*/  IMAD R44, R44, -0x3, R3 ;  /* 0xfffffffd2c2c7824 */ /* 0x000fe400078e0203 */
[----:B------:R-:W-:-:S04]  /*7c00*/  VIADD R3, R2, 0x21800 ;  /* 0x0002180002037836 */ /* 0x000fc80000000000 */
[----:B------:R-:W-:Y:S01]  /*7c10*/  IMAD R0, R44, 0x2000, R3 ;  /* 0x000020002c007824 */ /* 0x000fe200078e0203 */
[----:B------:R-:W-:-:S04]  /*7c20*/  LOP3.LUT P0, RZ, R3, 0x3ff, RZ, 0xc0, !PT ;  /* 0x000003ff03ff7812 */ /* 0x000fc8000780c0ff */
        /* <DEDUP_REMOVED lines=19> */
[----:B0123-5:R-:W-:Y:S05]  /*7d60*/  CALL.ABS.NOINC R14 ;  /* 0x000000000e007343 */ /* 0x02ffea0003c00000 */
.L_x_12426:
[----:B------:R-:W-:Y:S05]  /*7d70*/  BSYNC B6 ;  /* 0x0000000000067941 */ /* 0x000fea0003800000 */
.L_x_12425:
        /* <DEDUP_REMOVED lines=8> */
[----:B------:R4:W0:Y:S03]  /*7e00*/  SYNCS.PHASECHK.TRANS64.TRYWAIT P0, [R2+URZ+0x2d800], R3 ;  /* 0x02d80003020075a7 */ /* 0x000826000800017f */
[----:B0-----:R-:W-:Y:S05]  /*7e10*/  @!P0 NANOSLEEP.SYNCS 0x989680 ;  /* 0x009896800000895d */ /* 0x001fea0003900000 */
[----:B------:R-:W0:Y:S01]  /*7e20*/  @!P0 SYNCS.PHASECHK.TRANS64 P0, [R2+URZ+0x2d800], R3 ;  /* 0x02d80003020085a7 */ /* 0x000e22000800007f */
[----:B------:R-:W-:Y:S04]  /*7e30*/  BSSY B0, `(.L_x_12428) ;  /* 0x0000006000007945 */ /* 0x000fe80003800000 */
[----:B0-----:R-:W-:Y:S05]  /*7e40*/  @P0 BRA `(.L_x_12429) ;  /* 0x0000000000100947 */ /* 0x001fea0003800000 */
.L_x_12430:
[----:B------:R0:W0:Y:S02]  /*7e50*/  SYNCS.PHASECHK.TRANS64.TRYWAIT P0, [R2+URZ+0x2d800], R3 ;  /* 0x02d80003020075a7 */ /* 0x000024000800017f */
[----:B0-----:R-:W-:Y:S05]  /*7e60*/  @!P0 NANOSLEEP.SYNCS 0x989680 ;  /* 0x009896800000895d */ /* 0x001fea0003900000 */
[----:B------:R-:W0:Y:S02]  /*7e70*/  @!P0 SYNCS.PHASECHK.TRANS64 P0, [R2+URZ+0x2d800], R3 ;  /* 0x02d80003020085a7 */ /* 0x000e24000800007f */
[----:B0-----:R-:W-:Y:S05]  /*7e80*/  @!P0 BRA `(.L_x_12430) ;  /* 0xfffffffc00f08947 */ /* 0x001fea000383ffff */
.L_x_12429:
[----:B------:R-:W-:Y:S05]  /*7e90*/  BSYNC B0 ;  /* 0x0000000000007941 */ /* 0x000fea0003800000 */
.L_x_12428:
[----:B------:R-:W-:Y:S05]  /*7ea0*/  BRA `(.L_x_12431) ;  /* 0x0000003c00907947 */ /* 0x000fea0003800000 */
.L_x_12427:
[----:B------:R-:W-:Y:S01]  /*7eb0*/  ULOP3.LUT UP0, URZ, UR42, 0x1bf, URZ, 0xc0, !UPT ;  /* 0x000001bf2a3f7892 */ /* 0x000fe2000f80c03f */
[----:B-1---5:R-:W-:Y:S01]  /*7ec0*/  SHF.R.S32.HI R0, RZ, 0x1f, R95 ;  /* 0x0000001fff007819 */ /* 0x022fe2000001145f */
[----:B------:R-:W-:Y:S01]  /*7ed0*/  ULDC.64 UR4, c[0x0][0x3f8] ;  /* 0x0000fe0000047ab9 */ /* 0x000fe20000000a00 */
[----:B------:R-:W-:Y:S01]  /*7ee0*/  ULDC.64 UR6, c[0x0][0x408] ;  /* 0x0001020000067ab9 */ /* 0x000fe20000000a00 */
[----:B------:R-:W-:Y:S02]  /*7ef0*/  IMAD.WIDE.U32 R24, R95, UR4, RZ ;  /* 0x000000045f187c25 */ /* 0x000fe4000f8e00ff */
[----:B------:R-:W-:Y:S02]  /*7f00*/  PLOP3.LUT P0, PT, PT, PT, UP0, 0x80, 0x0 ;  /* 0x000000000000781c */ /* 0x000fe40003f0f008 */
        /* <DEDUP_REMOVED lines=23> */
[----:B0-23--:R-:W-:Y:S05]  /*8080*/  CALL.ABS.NOINC R14 ;  /* 0x000000000e007343 */ /* 0x00dfea0003c00000 */
.L_x_12432:
[----:B------:R-:W4:Y:S01]  /*8090*/  LDL R20, [R1+0x88] ;  /* 0x0000880001147983 */ /* 0x000f220000100800 */
[----:B------:R-:W-:Y:S01]  /*80a0*/  ULDC.U8 UR4, c[0x0][0x410] ;  /* 0x0001040000047ab9 */ /* 0x000fe20000000000 */
[----:B------:R-:W-:Y:S01]  /*80b0*/  BSSY B0, `(.L_x_12433) ;  /* 0x00003bb000007945 */ /* 0x000fe20003800000 */
[----:B------:R-:W-:Y:S01]  /*80c0*/  ISETP.NE.AND P0, PT, RZ, UR4, PT ;  /* 0x00000004ff007c0c */ /* 0x000fe2000bf05270 */
[----:B----4-:R-:W-:-:S12]  /*80d0*/  IMAD.IADD R9, R156, 0x1, R20 ;  /* 0x000000019c097824 */ /* 0x010fd800078e0214 */
[----:B------:R-:W-:Y:S05]  /*80e0*/  @!P0 BRA `(.L_x_12434) ;  /* 0x0000001c00688947 */ /* 0x000fea0003800000 */
[----:B------:R-:W1:Y:S01]  /*80f0*/  LDC R6, c[0x0][0x448] ;  /* 0x00011200ff067b82 */ /* 0x000e620000000800 */
[----:B------:R-:W-:Y:S01]  /*8100*/  IMAD.MOV.U32 R3, RZ, RZ, R9 ;  /* 0x000000ffff037224 */ /* 0x000fe200078e0009 */
[----:B------:R-:W-:Y:S01]  /*8110*/  ULDC.64 UR4, c[0x0][0x3f8] ;  /* 0x0000fe0000047ab9 */ /* 0x000fe20000000a00 */
[----:B------:R-:W-:Y:S01]  /*8120*/  ULDC.64 UR6, c[0x0][0x408] ;  /* 0x0001020000067ab9 */ /* 0x000fe20000000a00 */
[----:B------:R-:W-:Y:S02]  /*8130*/  IMAD.MOV.U32 R25, RZ, RZ, R29 ;  /* 0x000000ffff197224 */ /* 0x000fe400078e001d */
[----:B------:R-:W-:Y:S01]  /*8140*/  IMAD.MOV.U32 R27, RZ, RZ, R31 ;  /* 0x000000ffff1b7224 */ /* 0x000fe200078e001f */
[----:B-1----:R-:W-:-:S13]  /*8150*/  ISETP.NE.AND P0, PT, R6, 0x1, PT ;  /* 0x000000010600780c */ /* 0x002fda0003f05270 */
[----:B------:R-:W1:Y:S08]  /*8160*/  @P0 LDC R0, c[0x0][0x44c] ;  /* 0x00011300ff000b82 */ /* 0x000e700000000800 */
[----:B------:R-:W4:Y:S01]  /*8170*/  @P0 LDC R5, c[0x0][0x450] ;  /* 0x00011400ff050b82 */ /* 0x000f220000000800 */
[----:B-1----:R-:W-:-:S05]  /*8180*/  @P0 IMAD.HI.U32 R0, R9, R0, RZ ;  /* 0x0000000009000227 */ /* 0x002fca00078e00ff */
[----:B----4-:R-:W-:-:S04]  /*8190*/  @P0 SHF.R.U32.HI R3, RZ, R5, R0 ;  /* 0x00000005ff030219 */ /* 0x010fc80000011600 */
        /* <DEDUP_REMOVED lines=17> */
[----:B------:R1:W4:Y:S04]  /*82b0*/  SHFL.IDX PT, R3, R13, RZ, 0x1e1f ;  /* 0x001e1fff0d037589 */ /* 0x00032800000e0000 */
[----:B------:R-:W0:Y:S04]  /*82c0*/  SHFL.IDX PT, R38, R38, RZ, 0x1e1f ;  /* 0x001e1fff26267589 */ /* 0x000e2800000e0000 */
[----:B------:R-:W0:Y:S04]  /*82d0*/  SHFL.IDX PT, R0, R0, RZ, 0x1e1f ;  /* 0x001e1fff00007589 */ /* 0x000e2800000e0000 */
[----:B-1----:R-:W0:Y:S02]  /*82e0*/  SHFL.IDX PT, R39, R39, RZ, 0x1e1f ;  /* 0x001e1fff27277589 */ /* 0x002e2400000e0000 */
.L_x_12667:
        /* <DEDUP_REMOVED lines=8> */
[----:B------:R-:W-:Y:S02]  /*8370*/  CS2R R12, SRZ ;  /* 0x00000000000c7805 */ /* 0x000fe4000001ff00 */
[----:B------:R-:W-:Y:S02]  /*8380*/  CS2R R8, SRZ ;  /* 0x0000000000087805 */ /* 0x000fe4000001ff00 */
[----:B--2---:R-:W-:Y:S02]  /*8390*/  CS2R R36, SRZ ;  /* 0x0000000000247805 */ /* 0x004fe4000001ff00 */
        /* <DEDUP_REMOVED lines=27> */
[-C--:B------:R-:W-:Y:S02]  /*8550*/  @!P3 IADD3 R26, P4, R38, R24.reuse, RZ ;  /* 0x00000018261ab210 */ /* 0x080fe40007f9e0ff */
[----:B------:R-:W-:Y:S02]  /*8560*/  @!P3 IADD3 R24, P5, R39, R24, RZ ;  /* 0x000000182718b210 */ /* 0x000fe40007fbe0ff */
[----:B------:R-:W-:Y:S01]  /*8570*/  SHF.L.U64.HI R5, R48, 0x1, R5 ;  /* 0x0000000130057819 */ /* 0x000fe20000010205 */
[----:B------:R-:W-:Y:S01]  /*8580*/  @!P3 IMAD.X R27, R3, 0x1, R4, P4 ;  /* 0x00000001031bb824 */ /* 0x000fe200020e0604 */
[----:B------:R-:W-:Y:S01]  /*8590*/  @!P2 IADD3 R20, P4, R38, R14, RZ ;  /* 0x0000000e2614a210 */ /* 0x000fe20007f9e0ff */
[----:B------:R-:W-:Y:S01]  /*85a0*/  IMAD.SHL.U32 R31, R42, 0x2, RZ ;  /* 0x000000022a1f7824 */ /* 0x000fe200078e00ff */
[----:B------:R-:W-:-:S02]  /*85b0*/  @!P3 IADD3.X R25, R0, R4, RZ, P5, !PT ;  /* 0x000000040019b210 */ /* 0x000fc40002ffe4ff */
[----:B------:R-:W-:Y:S01]  /*85c0*/  @!P2 IADD3 R14, P5, R39, R14, RZ ;  /* 0x0000000e270ea210 */ /* 0x000fe20007fbe0ff */
[----:B------:R-:W-:Y:S01]  /*85d0*/  @!P2 IMAD.X R21, R3, 0x1, R5, P4 ;  /* 0x000000010315a824 */ /* 0x000fe200020e0605 */
[----:B------:R-:W-:Y:S01]  /*85e0*/  SHF.R.S32.HI R7, RZ, 0x1f, R45 ;  /* 0x0000001fff077819 */ /* 0x000fe2000001142d */
[----:B------:R-:W5:Y:S01]  /*85f0*/  @!P3 LD.E.64 R32, desc[UR38][R26.64] ;  /* 0x000000261a20b980 */ /* 0x000f62000c101b00 */
[-C--:B------:R-:W-:Y:S01]  /*8600*/  @!P1 IADD3 R12, P4, R38, R10.reuse, RZ ;  /* 0x0000000a260c9210 */ /* 0x080fe20007f9e0ff */
[----:B------:R-:W-:Y:S01]  /*8610*/  @!P2 IMAD.X R15, R0, 0x1, R5, P5 ;  /* 0x00000001000fa824 */ /* 0x000fe200028e0605 */
[----:B------:R-:W-:Y:S02]  /*8620*/  SHF.L.U64.HI R7, R45, 0x1, R7 ;  /* 0x000000012d077819 */ /* 0x000fe40000010207 */
[----:B------:R-:W-:Y:S02]  /*8630*/  @!P1 IADD3 R10, P5, R39, R10, RZ ;  /* 0x0000000a270a9210 */ /* 0x000fe40007fbe0ff */
[----:B------:R-:W-:Y:S01]  /*8640*/  SHF.R.S32.HI R6, RZ, 0x1f, R43 ;  /* 0x0000001fff067819 */ /* 0x000fe2000001142b */
[--C-:B------:R-:W-:Y:S01]  /*8650*/  @!P1 IMAD.X R13, R3, 0x1, R7.reuse, P4 ;  /* 0x00000001030d9824 */ /* 0x100fe200020e0607 */
[----:B------:R-:W-:Y:S01]  /*8660*/  ISETP.GE.AND P4, PT, R46, UR4, PT ;  /* 0x000000042e007c0c */ /* 0x000fe2000bf86270 */
[----:B------:R-:W-:Y:S01]  /*8670*/  @!P1 IMAD.X R11, R0, 0x1, R7, P5 ;  /* 0x00000001000b9824 */ /* 0x000fe200028e0607 */
[----:B------:R-:W-:-:S02]  /*8680*/  SHF.L.U64.HI R6, R43, 0x1, R6 ;  /* 0x000000012b067819 */ /* 0x000fc40000010206 */
[----:B------:R-:W-:Y:S02]  /*8690*/  @!P0 IADD3 R8, P5, R38, R28, RZ ;  /* 0x0000001c26088210 */ /* 0x000fe40007fbe0ff */
[----:B------:R-:W-:-:S03]  /*86a0*/  SHF.R.S32.HI R30, RZ, 0x1f, R42 ;  /* 0x0000001fff1e7819 */ /* 0x000fc6000001142a */
[----:B------:R-:W-:Y:S01]  /*86b0*/  @!P0 IMAD.X R9, R3, 0x1, R6, P5 ;  /* 0x0000000103098824 */ /* 0x000fe200028e0606 */
[----:B------:R-:W-:-:S03]  /*86c0*/  @!P0 IADD3 R4, P5, R39, R28, RZ ;  /* 0x0000001c27048210 */ /* 0x000fc60007fbe0ff */
[----:B------:R-:W-:Y:S01]  /*86d0*/  @!P4 IMAD.MOV.U32 R28, RZ, RZ, R38 ;  /* 0x000000ffff1cc224 */ /* 0x000fe200078e0026 */
[----:B------:R-:W-:Y:S01]  /*86e0*/  @!P0 IADD3.X R5, R0, R6, RZ, P5, !PT ;  /* 0x0000000600058210 */ /* 0x000fe20002ffe4ff */
[----:B------:R-:W-:Y:S01]  /*86f0*/  @!P4 IMAD.MOV.U32 R29, RZ, RZ, R3 ;  /* 0x000000ffff1dc224 */ /* 0x000fe200078e0003 */
        /* <DEDUP_REMOVED lines=30> */
.L_x_12437:
[----:B------:R-:W-:Y:S05]  /*88e0*/  BSYNC B1 ;  /* 0x0000000000017941 */ /* 0x000fea0003800000 */
.L_x_12436:
[----:B------:R-:W-:Y:S01]  /*88f0*/  ULEA.HI UR4, UR37, UR37, URZ, 0x1 ;  /* 0x0000002525047291 */ /* 0x000fe2000f8f083f */
[----:B----45:R-:W-:Y:S01]  /*8900*/  IMAD.MOV.U32 R3, RZ, RZ, R35 ;  /* 0x000000ffff037224 */ /* 0x030fe200078e0023 */
[----:B0-----:R-:W-:Y:S01]  /*8910*/  MOV R6, R13 ;  /* 0x0000000d00067202 */ /* 0x001fe20000000f00 */
[----:B------:R-:W-:Y:S01]  /*8920*/  IMAD.MOV.U32 R4, RZ, RZ, R30 ;  /* 0x000000ffff047224 */ /* 0x000fe200078e001e */
[----:B------:R-:W-:Y:S01]  /*8930*/  ULOP3.LUT UR4, UR4, 0xfffffffe, URZ, 0xc0, !UPT ;  /* 0xfffffffe04047892 */ /* 0x000fe2000f8ec03f */
[----:B------:R-:W-:Y:S01]  /*8940*/  IMAD.MOV.U32 R0, RZ, RZ, R34 ;  /* 0x000000ffff007224 */ /* 0x000fe200078e0022 */
[----:B------:R-:W-:Y:S01]  /*8950*/  VIMNMX R97, R97, 0xc0, PT ;  /* 0x000000c061617848 */ /* 0x000fe20003fe0100 */
[----:B------:R-:W-:Y:S01]  /*8960*/  IMAD.MOV.U32 R5, RZ, RZ, R27 ;  /* 0x000000ffff057224 */ /* 0x000fe200078e001b */
[----:B------:R-:W-:Y:S01]  /*8970*/  UIADD3 UR4, UR37, -UR4, URZ ;  /* 0x8000000425047290 */ /* 0x000fe2000fffe03f */
[----:B------:R-:W-:Y:S01]  /*8980*/  PRMT R58, R3, 0x5410, R4 ;  /* 0x00005410033a7816 */ /* 0x000fe20000000004 */
[----:B------:R-:W-:Y:S01]  /*8990*/  IMAD.MOV.U32 R4, RZ, RZ, R26 ;  /* 0x000000ffff047224 */ /* 0x000fe200078e001a */
[----:B------:R-:W-:Y:S01]  /*89a0*/  PRMT R50, R0, 0x7610, R50 ;  /* 0x0000761000327816 */ /* 0x000fe20000000032 */
[----:B------:R-:W-:Y:S01]  /*89b0*/  BSSY B1, `(.L_x_12438) ;  /* 0x0000026000017945 */ /* 0x000fe20003800000 */
[----:B------:R-:W-:Y:S01]  /*89c0*/  MOV R0, R31 ;  /* 0x0000001f00007202 */ /* 0x000fe20000000f00 */
[----:B------:R-:W-:Y:S01]  /*89d0*/  IMAD.U32 R3, RZ, RZ, UR4 ;  /* 0x00000004ff037e24 */ /* 0x000fe2000f8e00ff */
[----:B------:R-:W-:Y:S01]  /*89e0*/  PRMT R48, R4, 0x7610, R48 ;  /* 0x0000761004307816 */ /* 0x000fe20000000030 */
[----:B------:R-:W-:Y:S01]  /*89f0*/  IMAD.MOV.U32 R4, RZ, RZ, R21 ;  /* 0x000000ffff047224 */ /* 0x000fe200078e0015 */
[----:B------:R-:W-:Y:S01]  /*8a00*/  PRMT R49, R0, 0x7610, R49 ;  /* 0x0000761000317816 */ /* 0x000fe20000000031 */
[----:B------:R-:W-:Y:S01]  /*8a10*/  IMAD.MOV.U32 R0, RZ, RZ, R20 ;  /* 0x000000ffff007224 */ /* 0x000fe200078e0014 */
[----:B------:R-:W-:-:S02]  /*8a20*/  SHF.L.U32 R3, R3, 0x1f, RZ ;  /* 0x0000001f03037819 */ /* 0x000fc400000006ff */
[----:B------:R-:W-:Y:S01]  /*8a30*/  PRMT R47, R47, 0x5410, R5 ;  /* 0x000054102f2f7816 */ /* 0x000fe20000000005 */
[----:B------:R-:W-:Y:S01]  /*8a40*/  IMAD.MOV.U32 R5, RZ, RZ, R12 ;  /* 0x000000ffff057224 */ /* 0x000fe200078e000c */
[----:B------:R-:W0:Y:S01]  /*8a50*/  SYNCS.PHASECHK.TRANS64.TRYWAIT P0, [R2+URZ+0x2d800], R3 ;  /* 0x02d80003020075a7 */ /* 0x000e22000800017f */
[----:B------:R-:W-:Y:S01]  /*8a60*/  PRMT R45, R0, 0x5410, R4 ;  /* 0x00005410002d7816 */ /* 0x000fe20000000004 */
[----:B------:R-:W-:Y:S01]  /*8a70*/  IMAD.MOV.U32 R0, RZ, RZ, R8 ;  /* 0x000000ffff007224 */ /* 0x000fe200078e0008 */
[----:B------:R-:W-:Y:S01]  /*8a80*/  ISETP.GE.AND P1, PT, R156, R97, PT ;  /* 0x000000619c00720c */ /* 0x000fe20003f26270 */
        /* <DEDUP_REMOVED lines=23> */
[----:B0-----:R-:W-:Y:S06]  /*8c00*/  @!P0 BRA `(.L_x_12439) ;  /* 0x0000017c005c8947 */ /* 0x001fec0003800000 */
.L_x_12668:
[----:B------:R-:W-:Y:S05]  /*8c10*/  BSYNC B1 ;  /* 0x0000000000017941 */ /* 0x000fea0003800000 */
.L_x_12438:
[----:B------:R-:W-:Y:S01]  /*8c20*/  PRMT R39, R0, 0x5410, R4 ;  /* 0x0000541000277816 */ /* 0x000fe20000000004 */
[----:B------:R-:W-:Y:S06]  /*8c30*/  @P1 BRA `(.L_x_12440) ;  /* 0x0000003000081947 */ /* 0x000fec0003800000 */
[----:B------:R-:W2:Y:S01]  /*8c40*/  LDL.64 R54, [R1+0x38] ;  /* 0x0000380001367983 */ /* 0x000ea20000100a00 */
[----:B------:R-:W2:Y:S03]  /*8c50*/  LDC R4, c[0x0][0x3f4] ;  /* 0x0000fd00ff047b82 */ /* 0x000ea60000000800 */
[----:B------:R-:W4:Y:S04]  /*8c60*/  LDL R56, [R1+0x94] ;  /* 0x0000940001387983 */ /* 0x000f280000100800 */
[----:B------:R-:W5:Y:S04]  /*8c70*/  LDL R53, [R1+0x78] ;  /* 0x0000780001357983 */ /* 0x000f680000100800 */
[----:B------:R-:W3:Y:S04]  /*8c80*/  LDL R52, [R1+0x6c] ;  /* 0x00006c0001347983 */ /* 0x000ee80000100800 */
[----:B------:R-:W3:Y:S04]  /*8c90*/  LDL R51, [R1+0x74] ;  /* 0x0000740001337983 */ /* 0x000ee80000100800 */
[----:B------:R-:W3:Y:S04]  /*8ca0*/  LDL R7, [R1+0x68] ;  /* 0x0000680001077983 */ /* 0x000ee80000100800 */
[----:B------:R-:W3:Y:S01]  /*8cb0*/  LDL R6, [R1+0x7c] ;  /* 0x00007c0001067983 */ /* 0x000ee20000100800 */
        /* <DEDUP_REMOVED lines=9> */
[----:B----4-:R-:W-:-:S04]  /*8d50*/  IMAD R3, R56, 0x2, R2 ;  /* 0x0000000238037824 */ /* 0x010fc800078e0202 */
[----:B------:R-:W-:Y:S01]  /*8d60*/  VIADD R0, R3, 0x20 ;  /* 0x0000002003007836 */ /* 0x000fe20000000000 */
[-C--:B-----5:R-:W-:Y:S02]  /*8d70*/  ISETP.GE.AND P1, PT, R53, R4.reuse, PT ;  /* 0x000000043500720c */ /* 0x0a0fe40003f26270 */
[-C--:B---3--:R-:W-:Y:S02]  /*8d80*/  ISETP.GE.AND P2, PT, R52, R4.reuse, PT ;  /* 0x000000043400720c */ /* 0x088fe40003f46270 */
[-C--:B------:R-:W-:Y:S02]  /*8d90*/  ISETP.GE.AND P3, PT, R51, R4.reuse, PT ;  /* 0x000000043300720c */ /* 0x080fe40003f66270 */
[-C--:B------:R-:W-:Y:S02]  /*8da0*/  ISETP.GE.AND P4, PT, R7, R4.reuse, PT ;  /* 0x000000040700720c */ /* 0x080fe40003f86270 */
[----:B------:R-:W-:Y:S01]  /*8db0*/  ISETP.GE.AND P5, PT, R6, R4, PT ;  /* 0x000000040600720c */ /* 0x000fe20003fa6270 */
[----:B------:R-:W-:-:S12]  /*8dc0*/  @P6 BRA `(.L_x_12442) ;  /* 0x0000000000a86947 */ /* 0x000fd80003800000 */
        /* <DEDUP_REMOVED lines=13> */
[C---:B------:R-:W-:Y:S01]  /*8ea0*/  FMUL.FTZ R54, R37.reuse, R41 ;  /* 0x0000002925367220 */ /* 0x040fe20000410000 */
[-C--:B------:R-:W-:Y:S01]  /*8eb0*/  FMUL.FTZ R53, R37, R51.reuse ;  /* 0x0000003325357220 */ /* 0x080fe20000410000 */
        /* <DEDUP_REMOVED lines=8> */
[----:B------:R-:W-:Y:S02]  /*8f40*/  HADD2.F32 R40, -RZ, R58.H0_H0 ;  /* 0x2000003aff287230 */ /* 0x000fe40000004100 */
        /* <DEDUP_REMOVED lines=18> */
.L_x_12442:
[----:B------:R-:W-:Y:S05]  /*9070*/  BSYNC B1 ;  /* 0x0000000000017941 */ /* 0x000fea0003800000 */
.L_x_12441:
[----:B------:R-:W-:Y:S01]  /*9080*/  BSSY B1, `(.L_x_12443) ;  /* 0x000002d000017945 */ /* 0x000fe20003800000 */
[----:B------:R-:W-:-:S03]  /*9090*/  @P0 IADD3 R0, R3, -0x20, RZ ;  /* 0xffffffe003000810 */ /* 0x000fc60007ffe0ff */
[----:B------:R-:W-:Y:S05]  /*90a0*/  @P1 BRA `(.L_x_12444) ;  /* 0x0000000000a81947 */ /* 0x000fea0003800000 */
[----:B0-----:R-:W0:Y:S01]  /*90b0*/  LDS.128 R4, [R0+0xc400] ;  /* 0x00c4000000047984 */ /* 0x001e220000000c00 */
[----:B------:R-:W-:Y:S01]  /*90c0*/  SHF.R.U32.HI R35, RZ, 0x10, R33 ;  /* 0x00000010ff237819 */ /* 0x000fe20000011621 */
[----:B------:R-:W-:Y:S01]  /*90d0*/  HADD2.F32 R34, -RZ, R59.H1_H1 ;  /* 0x3000003bff227230 */ /* 0x000fe20000004100 */
[----:B------:R-:W-:Y:S01]  /*90e0*/  SHF.R.U32.HI R37, RZ, 0x10, R31 ;  /* 0x00000010ff257819 */ /* 0x000fe2000001161f */
[----:B------:R-:W-:Y:S01]  /*90f0*/  HADD2.F32 R36, -RZ, R58.H1_H1 ;  /* 0x3000003aff247230 */ /* 0x000fe20000004100 */
        /* <DEDUP_REMOVED lines=37> */
.L_x_12444:
[----:B------:R-:W-:Y:S05]  /*9350*/  BSYNC B1 ;  /* 0x0000000000017941 */ /* 0x000fea0003800000 */
.L_x_12443:
        /* <DEDUP_REMOVED lines=44> */
.L_x_12446:
[----:B------:R-:W-:Y:S05]  /*9620*/  BSYNC B1 ;  /* 0x0000000000017941 */ /* 0x000fea0003800000 */
.L_x_12445:
        /* <DEDUP_REMOVED lines=44> */
.L_x_12448:
[----:B------:R-:W-:Y:S05]  /*98f0*/  BSYNC B1 ;  /* 0x0000000000017941 */ /* 0x000fea0003800000 */
.L_x_12447:
        /* <DEDUP_REMOVED lines=44> */
.L_x_12450:
[----:B------:R-:W-:Y:S05]  /*9bc0*/  BSYNC B1 ;  /* 0x0000000000017941 */ /* 0x000fea0003800000 */
.L_x_12449:
        /* <DEDUP_REMOVED lines=44> */
.L_x_12434:
[----:B------:R-:W1:Y:S01]  /*9e90*/  LDC R10, c[0x0][0x448] ;  /* 0x00011200ff0a7b82 */ /* 0x000e620000000800 */
[----:B------:R-:W-:Y:S01]  /*9ea0*/  IMAD.MOV.U32 R3, RZ, RZ, R9 ;  /* 0x000000ffff037224 */ /* 0x000fe200078e0009 */
[----:B------:R-:W-:Y:S01]  /*9eb0*/  ULDC.64 UR4, c[0x0][0x3f8] ;  /* 0x0000fe0000047ab9 */ /* 0x000fe20000000a00 */
[----:B------:R-:W-:Y:S01]  /*9ec0*/  ULDC.64 UR6, c[0x0][0x408] ;  /* 0x0001020000067ab9 */ /* 0x000fe20000000a00 */
[----:B------:R-:W-:Y:S02]  /*9ed0*/  IMAD.MOV.U32 R4, RZ, RZ, R24 ;  /* 0x000000ffff047224 */ /* 0x000fe400078e0018 */
[----:B------:R-:W-:Y:S02]  /*9ee0*/  IMAD.MOV.U32 R6, RZ, RZ, R26 ;  /* 0x000000ffff067224 */ /* 0x000fe400078e001a */
[----:B------:R-:W-:Y:S01]  /*9ef0*/  IMAD.MOV.U32 R7, RZ, RZ, R31 ;  /* 0x000000ffff077224 */ /* 0x000fe200078e001f */
[----:B-1----:R-:W-:-:S13]  /*9f00*/  ISETP.NE.AND P0, PT, R10, 0x1, PT ;  /* 0x000000010a00780c */ /* 0x002fda0003f05270 */
[----:B------:R-:W1:Y:S08]  /*9f10*/  @P0 LDC R0, c[0x0][0x44c] ;  /* 0x00011300ff000b82 */ /* 0x000e700000000800 */
[----:B------:R-:W4:Y:S01]  /*9f20*/  @P0 LDC R5, c[0x0][0x450] ;  /* 0x00011400ff050b82 */ /* 0x000f220000000800 */
[----:B-1----:R-:W-:-:S05]  /*9f30*/  @P0 IMAD.HI.U32 R0, R9, R0, RZ ;  /* 0x0000000009000227 */ /* 0x002fca00078e00ff */
[----:B----4-:R-:W-:Y:S01]  /*9f40*/  @P0 SHF.R.U32.HI R3, RZ, R5, R0 ;  /* 0x00000005ff030219 */ /* 0x010fe20000011600 */
[----:B------:R-:W-:-:S03]  /*9f50*/  IMAD.MOV.U32 R5, RZ, RZ, R29 ;  /* 0x000000ffff057224 */ /* 0x000fc600078e001d */
[----:B------:R-:W-:Y:S01]  /*9f60*/  SHF.R.S32.HI R0, RZ, 0x1f, R3 ;  /* 0x0000001fff007819 */ /* 0x000fe20000011403 */
[----:B------:R-:W-:-:S04]  /*9f70*/  IMAD.WIDE.U32 R4, R3, UR4, R4 ;  /* 0x0000000403047c25 */ /* 0x000fc8000f8e0004 */
[C---:B------:R-:W-:Y:S02]  /*9f80*/  IMAD R8, R0.reuse, UR4, RZ ;  /* 0x0000000400087c24 */ /* 0x040fe4000f8e02ff */
[----:B------:R-:W-:Y:S02]  /*9f90*/  IMAD R0, R0, UR6, RZ ;  /* 0x0000000600007c24 */ /* 0x000fe4000f8e02ff */
[C---:B------:R-:W-:Y:S01]  /*9fa0*/  IMAD R13, R3.reuse, UR5, R8 ;  /* 0x00000005030d7c24 */ /* 0x040fe2000f8e0208 */
[----:B------:R-:W-:Y:S01]  /*9fb0*/  ULDC.64 UR4, c[0x0][0x3e8] ;  /* 0x0000fa0000047ab9 */ /* 0x000fe20000000a00 */
[----:B------:R-:W-:-:S03]  /*9fc0*/  IMAD.WIDE.U32 R6, R3, UR6, R6 ;  /* 0x0000000603067c25 */ /* 0x000fc6000f8e0006 */
[----:B------:R-:W-:Y:S01]  /*9fd0*/  IADD3 R13, R5, R13, RZ ;  /* 0x0000000d050d7210 */ /* 0x000fe20007ffe0ff */
[----:B--2---:R-:W-:Y:S01]  /*9fe0*/  IMAD R37, R3, UR7, R0 ;  /* 0x0000000703257c24 */ /* 0x004fe2000f8e0200 */
[----:B------:R-:W-:Y:S01]  /*9ff0*/  ULDC.64 UR6, c[0x0][0x400] ;  /* 0x0001000000067ab9 */ /* 0x000fe20000000a00 */
[----:B------:R-:W-:Y:S01]  /*a000*/  LEA R3, P0, R4, UR4, 0x1 ;  /* 0x0000000404037c11 */ /* 0x000fe2000f8008ff */
[----:B------:R-:W-:Y:S01]  /*a010*/  UMOV UR4, 0xffffffff ;  /* 0xffffffff00047882 */ /* 0x000fe20000000000 */
[----:B------:R-:W-:Y:S01]  /*a020*/  IMAD.IADD R37, R7, 0x1, R37 ;  /* 0x0000000107257824 */ /* 0x000fe200078e0225 */
[----:B------:R-:W-:Y:S02]  /*a030*/  LEA R38, P1, R6, UR6, 0x1 ;  /* 0x0000000606267c11 */ /* 0x000fe4000f8208ff */
[----:B------:R-:W-:Y:S02]  /*a040*/  LEA.HI.X R13, R4, UR5, R13, 0x1, P0 ;  /* 0x00000005040d7c11 */ /* 0x000fe400080f0c0d */
[----:B------:R-:W-:Y:S01]  /*a050*/  LEA.HI.X R37, R6, UR7, R37, 0x1, P1 ;  /* 0x0000000706257c11 */ /* 0x000fe200088f0c25 */
[----:B------:R-:W-:Y:S08]  /*a060*/  BRA.DIV UR4, `(.L_x_12451) ;  /* 0x0000016a04587947 */ /* 0x000ff0000b800000 */
[----:B------:R1:W2:Y:S04]  /*a070*/  SHFL.IDX PT, R0, R13, RZ, 0x1e1f ;  /* 0x001e1fff0d007589 */ /* 0x0002a800000e0000 */
[----:B------:R-:W4:Y:S04]  /*a080*/  SHFL.IDX PT, R3, R3, RZ, 0x1e1f ;  /* 0x001e1fff03037589 */ /* 0x000f2800000e0000 */
[----:B------:R-:W0:Y:S04]  /*a090*/  SHFL.IDX PT, R37, R37, RZ, 0x1e1f ;  /* 0x001e1fff25257589 */ /* 0x000e2800000e0000 */
[----:B-1----:R-:W0:Y:S02]  /*a0a0*/  SHFL.IDX PT, R38, R38, RZ, 0x1e1f ;  /* 0x001e1fff26267589 */ /* 0x002e2400000e0000 */
.L_x_12674:
        /* <DEDUP_REMOVED lines=17> */
[----:B------:R-:W3:Y:S04]  /*a1c0*/  LDL R21, [R1+0x4c] ;  /* 0x00004c0001157983 */ /* 0x000ee80000100800 */
[----:B------:R-:W3:Y:S01]  /*a1d0*/  LDL R20, [R1+0x50] ;  /* 0x0000500001147983 */ /* 0x000ee20000100800 */
[C---:B------:R-:W-:Y:S01]  /*a1e0*/  VIADD R4, R16.reuse, 0x10 ;  /* 0x0000001010047836 */ /* 0x040fe20000000000 */
[----:B------:R-:W-:Y:S01]  /*a1f0*/  ULDC UR4, c[0x0][0x3f4] ;  /* 0x0000fd0000047ab9 */ /* 0x000fe20000000800 */
[C---:B------:R-:W-:Y:S01]  /*a200*/  VIADD R5, R16.reuse, 0x20 ;  /* 0x0000002010057836 */ /* 0x040fe20000000000 */
[----:B------:R-:W-:Y:S01]  /*a210*/  ISETP.GE.AND P2, PT, R16, UR4, PT ;  /* 0x0000000410007c0c */ /* 0x000fe2000bf46270 */
[----:B----4-:R-:W-:Y:S01]  /*a220*/  IMAD.MOV.U32 R6, RZ, RZ, R3 ;  /* 0x000000ffff067224 */ /* 0x010fe200078e0003 */
[----:B------:R-:W-:Y:S01]  /*a230*/  ISETP.GE.AND P3, PT, R4, UR4, PT ;  /* 0x0000000404007c0c */ /* 0x000fe2000bf66270 */
[----:B------:R-:W-:Y:S01]  /*a240*/  IMAD.MOV.U32 R8, RZ, RZ, R38 ;  /* 0x000000ffff087224 */ /* 0x000fe200078e0026 */
[----:B------:R-:W-:Y:S01]  /*a250*/  ISETP.GE.AND P4, PT, R5, UR4, PT ;  /* 0x0000000405007c0c */ /* 0x000fe2000bf86270 */
[----:B------:R-:W-:Y:S01]  /*a260*/  IMAD.MOV.U32 R9, RZ, RZ, R37 ;  /* 0x000000ffff097224 */ /* 0x000fe200078e0025 */
[----:B--2---:R-:W-:-:S02]  /*a270*/  MOV R7, R0 ;  /* 0x0000000000077202 */ /* 0x004fc40000000f00 */
[----:B------:R-:W-:Y:S02]  /*a280*/  CS2R R28, SRZ ;  /* 0x00000000001c7805 */ /* 0x000fe4000001ff00 */
[----:B------:R-:W-:Y:S02]  /*a290*/  CS2R R30, SRZ ;  /* 0x00000000001e7805 */ /* 0x000fe4000001ff00 */
[----:B------:R-:W-:Y:S02]  /*a2a0*/  CS2R R10, SRZ ;  /* 0x00000000000a7805 */ /* 0x000fe4000001ff00 */
[----:B------:R-:W-:Y:S02]  /*a2b0*/  CS2R R32, SRZ ;  /* 0x0000000000207805 */ /* 0x000fe4000001ff00 */
[----:B------:R-:W-:Y:S01]  /*a2c0*/  CS2R R34, SRZ ;  /* 0x0000000000227805 */ /* 0x000fe2000001ff00 */
[----:B------:R-:W-:Y:S01]  /*a2d0*/  @!P2 IMAD.SHL.U32 R36, R16, 0x2, RZ ;  /* 0x000000021024a824 */ /* 0x000fe200078e00ff */
[----:B------:R-:W-:-:S02]  /*a2e0*/  CS2R R14, SRZ ;  /* 0x00000000000e7805 */ /* 0x000fc4000001ff00 */
[----:B------:R-:W-:Y:S02]  /*a2f0*/  CS2R R24, SRZ ;  /* 0x0000000000187805 */ /* 0x000fe4000001ff00 */
[----:B------:R-:W-:Y:S01]  /*a300*/  CS2R R26, SRZ ;  /* 0x00000000001a7805 */ /* 0x000fe2000001ff00 */
[----:B---3--:R-:W-:Y:S02]  /*a310*/  @!P3 IMAD.SHL.U32 R13, R21, 0x8, RZ ;  /* 0x00000008150db824 */ /* 0x008fe400078e00ff */
[----:B------:R-:W-:Y:S01]  /*a320*/  @!P4 IMAD.SHL.U32 R39, R20, 0x8, RZ ;  /* 0x000000081427c824 */ /* 0x000fe200078e00ff */
[-C--:B------:R-:W-:Y:S01]  /*a330*/  @!P2 IADD3 R20, P0, R3, R36.reuse, RZ ;  /* 0x000000240314a210 */ /* 0x080fe20007f1e0ff */
[----:B------:R-:W-:Y:S01]  /*a340*/  @!P3 IMAD.WIDE R4, R13, 0x2, R6 ;  /* 0x000000020d04b825 */ /* 0x000fe200078e0206 */
[----:B------:R-:W-:Y:S02]  /*a350*/  @!P2 IADD3 R36, P1, R38, R36, RZ ;  /* 0x000000242624a210 */ /* 0x000fe40007f3e0ff */
[----:B------:R-:W-:Y:S01]  /*a360*/  @!P2 SHF.L.U64.HI R3, R16, 0x1, R17 ;  /* 0x000000011003a819 */ /* 0x000fe20000010211 */
[----:B------:R-:W-:Y:S01]  /*a370*/  @!P4 IMAD.WIDE R6, R39, 0x2, R6 ;  /* 0x000000022706c825 */ /* 0x000fe200078e0206 */
[----:B------:R0:W5:Y:S02]  /*a380*/  @!P3 LD.E.128 R28, desc[UR38][R4.64] ;  /* 0x00000026041cb980 */ /* 0x000164000c101d00 */
[----:B------:R-:W-:Y:S01]  /*a390*/  @!P2 IADD3.X R37, R37, R3, RZ, P1, !PT ;  /* 0x000000032525a210 */ /* 0x000fe20000ffe4ff */
[--C-:B------:R-:W-:Y:S01]  /*a3a0*/  @!P3 IMAD.WIDE R12, R13, 0x2, R8.reuse ;  /* 0x000000020d0cb825 */ /* 0x100fe200078e0208 */
[----:B------:R1:W5:Y:S03]  /*a3b0*/  @!P4 LD.E.128 R32, desc[UR38][R6.64] ;  /* 0x000000260620c980 */ /* 0x000366000c101d00 */
[----:B------:R-:W-:Y:S01]  /*a3c0*/  @!P4 IMAD.WIDE R38, R39, 0x2, R8 ;  /* 0x000000022726c825 */ /* 0x000fe200078e0208 */
[----:B------:R-:W-:-:S02]  /*a3d0*/  CS2R R8, SRZ ;  /* 0x0000000000087805 */ /* 0x000fc4000001ff00 */
[----:B0-----:R-:W-:Y:S01]  /*a3e0*/  CS2R R4, SRZ ;  /* 0x0000000000047805 */ /* 0x001fe2000001ff00 */
[----:B------:R-:W-:-:S03]  /*a3f0*/  @!P2 IMAD.X R21, R0, 0x1, R3, P0 ;  /* 0x000000010015a824 */ /* 0x000fc600000e0603 */
[----:B------:R0:W5:Y:S01]  /*a400*/  @!P3 LD.E.128 R8, desc[UR38][R12.64] ;  /* 0x000000260c08b980 */ /* 0x000162000c101d00 */
[----:B-1----:R-:W-:-:S03]  /*a410*/  CS2R R6, SRZ ;  /* 0x0000000000067805 */ /* 0x002fc6000001ff00 */
[----:B------:R1:W5:Y:S04]  /*a420*/  @!P2 LD.E.128 R24, desc[UR38][R20.64] ;  /* 0x000000261418a980 */ /* 0x000368000c101d00 */
[----:B------:R1:W5:Y:S01]  /*a430*/  @!P2 LD.E.128 R4, desc[UR38][R36.64] ;  /* 0x000000262404a980 */ /* 0x000362000c101d00 */
[----:B0-----:R-:W-:-:S06]  /*a440*/  CS2R R12, SRZ ;  /* 0x00000000000c7805 */ /* 0x001fcc000001ff00 */
[----:B------:R1:W5:Y:S02]  /*a450*/  @!P4 LD.E.128 R12, desc[UR38][R38.64] ;  /* 0x00000026260cc980 */ /* 0x000364000c101d00 */
.L_x_12453:
[----:B------:R-:W-:Y:S05]  /*a460*/  BSYNC B1 ;  /* 0x0000000000017941 */ /* 0x000fea0003800000 */
.L_x_12452:
[----:B------:R-:W-:Y:S01]  /*a470*/  ULEA.HI UR4, UR37, UR37, URZ, 0x1 ;  /* 0x0000002525047291 */ /* 0x000fe2000f8f083f */
[----:B----45:R-:W-:Y:S01]  /*a480*/  IMAD.MOV.U32 R3, RZ, RZ, R5 ;  /* 0x000000ffff037224 */ /* 0x030fe200078e0005 */
[----:B------:R-:W-:Y:S01]  /*a490*/  VIMNMX R97, R97, 0xc0, PT ;  /* 0x000000c061617848 */ /* 0x000fe20003fe0100 */
[----:B-1----:R-:W-:Y:S01]  /*a4a0*/  IMAD.MOV.U32 R20, RZ, RZ, R6 ;  /* 0x000000ffff147224 */ /* 0x002fe200078e0006 */
[----:B------:R-:W-:Y:S01]  /*a4b0*/  ULOP3.LUT UR4, UR4, 0xfffffffe, URZ, 0xc0, !UPT ;  /* 0xfffffffe04047892 */ /* 0x000fe2000f8ec03f */
[----:B--2---:R-:W-:Y:S01]  /*a4c0*/  IMAD.MOV.U32 R0, RZ, RZ, R4 ;  /* 0x000000ffff007224 */ /* 0x004fe200078e0004 */
[----:B------:R-:W-:Y:S01]  /*a4d0*/  PRMT R62, R3, 0x7610, R62 ;  /* 0x00007610033e7816 */ /* 0x000fe2000000003e */
[----:B------:R-:W-:Y:S01]  /*a4e0*/  IMAD.MOV.U32 R21, RZ, RZ, R9 ;  /* 0x000000ffff157224 */ /* 0x000fe200078e0009 */
[----:B------:R-:W-:Y:S01]  /*a4f0*/  UIADD3 UR4, UR37, -UR4, URZ ;  /* 0x8000000425047290 */ /* 0x000fe2000fffe03f */
[----:B------:R-:W-:Y:S01]  /*a500*/  PRMT R67, R20, 0x7610, R67 ;  /* 0x0000761014437816 */ /* 0x000fe20000000043 */
[----:B------:R-:W-:Y:S01]  /*a510*/  IMAD.MOV.U32 R36, RZ, RZ, R13 ;  /* 0x000000ffff247224 */ /* 0x000fe200078e000d */
[----:B------:R-:W-:Y:S01]  /*a520*/  PRMT R63, R0, 0x7610, R63 ;  /* 0x00007610003f7816 */ /* 0x000fe2000000003f */
[----:B------:R-:W-:Y:S01]  /*a530*/  IMAD.MOV.U32 R0, RZ, RZ, R7 ;  /* 0x000000ffff007224 */ /* 0x000fe200078e0007 */
[----:B------:R-:W-:Y:S01]  /*a540*/  MOV R20, R8 ;  /* 0x0000000800147202 */ /* 0x000fe20000000f00 */
[----:B------:R-:W-:Y:S01]  /*a550*/  IMAD.U32 R3, RZ, RZ, UR4 ;  /* 0x00000004ff037e24 */ /* 0x000fe2000f8e00ff */
[----:B------:R-:W-:Y:S01]  /*a560*/  PRMT R50, R21, 0x7610, R50 ;  /* 0x0000761015327816 */ /* 0x000fe20000000032 */
[----:B------:R-:W-:Y:S01]  /*a570*/  IMAD.MOV.U32 R21, RZ, RZ, R12 ;  /* 0x000000ffff157224 */ /* 0x000fe200078e000c */
[----:B------:R-:W-:Y:S01]  /*a580*/  PRMT R49, R49, 0x5410, R20 ;  /* 0x0000541031317816 */ /* 0x000fe20000000014 */
[----:B------:R-:W-:Y:S01]  /*a590*/  IMAD.MOV.U32 R20, RZ, RZ, R11 ;  /* 0x000000ffff147224 */ /* 0x000fe200078e000b */
[----:B------:R-:W-:Y:S01]  /*a5a0*/  SHF.L.U32 R3, R3, 0x1f, RZ ;  /* 0x0000001f03037819 */ /* 0x000fe200000006ff */
[----:B------:R-:W-:Y:S01]  /*a5b0*/  IMAD.MOV.U32 R38, RZ, RZ, R25 ;  /* 0x000000ffff267224 */ /* 0x000fe200078e0019 */
[----:B------:R-:W-:Y:S01]  /*a5c0*/  PRMT R67, R67, 0x5410, R0 ;  /* 0x0000541043437816 */ /* 0x000fe20000000000 */
[----:B------:R-:W-:Y:S01]  /*a5d0*/  IMAD.MOV.U32 R0, RZ, RZ, R10 ;  /* 0x000000ffff007224 */ /* 0x000fe200078e000a */
[----:B------:R-:W0:Y:S01]  /*a5e0*/  SYNCS.PHASECHK.TRANS64.TRYWAIT P0, [R2+URZ+0x2d800], R3 ;  /* 0x02d80003020075a7 */ /* 0x000e22000800017f */
[----:B------:R-:W-:Y:S01]  /*a5f0*/  PRMT R47, R20, 0x7610, R47 ;  /* 0x00007610142f7816 */ /* 0x000fe2000000002f */
[----:B------:R-:W-:Y:S01]  /*a600*/  IMAD.MOV.U32 R37, RZ, RZ, R24 ;  /* 0x000000ffff257224 */ /* 0x000fe200078e0018 */
[----:B------:R-:W-:Y:S01]  /*a610*/  PRMT R20, R21, 0x5410, R36 ;  /* 0x0000541015147816 */ /* 0x000fe20000000024 */
[----:B------:R-:W-:Y:S01]  /*a620*/  IMAD.MOV.U32 R36, RZ, RZ, R15 ;  /* 0x000000ffff247224 */ /* 0x000fe200078e000f */
[----:B------:R-:W-:Y:S01]  /*a630*/  PRMT R48, R48, 0x5410, R0 ;  /* 0x0000541030307816 */ /* 0x000fe20000000000 */
[----:B------:R-:W-:Y:S01]  /*a640*/  BSSY B1, `(.L_x_12454) ;  /* 0x0000017000017945 */ /* 0x000fe20003800000 */
        /* <DEDUP_REMOVED lines=14> */
[----:B------:R-:W-:Y:S01]  /*a730*/  ISETP.GE.AND P1, PT, R156, R97, PT ;  /* 0x000000619c00720c */ /* 0x000fe20003f26270 */
[----:B------:R-:W-:Y:S01]  /*a740*/  IMAD.MOV.U32 R37, RZ, RZ, R32 ;  /* 0x000000ffff257224 */ /* 0x000fe200078e0020 */
[----:B------:R-:W-:-:S02]  /*a750*/  PRMT R47, R47, 0x5410, R0 ;  /* 0x000054102f2f7816 */ /* 0x000fc40000000000 */
[----:B------:R-:W-:Y:S01]  /*a760*/  PRMT R48, R36, 0x7610, R48 ;  /* 0x0000761024307816 */ /* 0x000fe20000000030 */
[----:B------:R-:W-:Y:S01]  /*a770*/  IMAD.MOV.U32 R36, RZ, RZ, R35 ;  /* 0x000000ffff247224 */ /* 0x000fe200078e0023 */
[----:B------:R-:W-:Y:S02]  /*a780*/  PRMT R45, R37, 0x5410, R38 ;  /* 0x00005410252d7816 */ /* 0x000fe40000000026 */
[----:B------:R-:W-:Y:S01]  /*a790*/  MOV R0, R34 ;  /* 0x0000002200007202 */ /* 0x000fe20000000f00 */
[----:B0-----:R-:W-:Y:S06]  /*a7a0*/  @!P0 BRA `(.L_x_12455) ;  /* 0x0000016000f88947 */ /* 0x001fec0003800000 */
.L_x_12675:
[----:B------:R-:W-:Y:S05]  /*a7b0*/  BSYNC B1 ;  /* 0x0000000000017941 */ /* 0x000fea0003800000 */
.L_x_12454:
        /* <DEDUP_REMOVED lines=14> */
[----:B------:R-:W4:Y:S01]  /*a8a0*/  LDL R73, [R1+0x108] ;  /* 0x0001080001497983 */ /* 0x000f220000100800 */
[----:B------:R-:W-:Y:S01]  /*a8b0*/  HADD2.F32 R62, -RZ, R62.H0_H0 ;  /* 0x2000003eff3e7230 */ /* 0x000fe20000004100 */
[----:B------:R-:W-:Y:S01]  /*a8c0*/  SHF.R.U32.HI R61, RZ, 0x10, R5 ;  /* 0x00000010ff3d7819 */ /* 0x000fe20000011605 */
[----:B------:R-:W-:Y:S01]  /*a8d0*/  HADD2.F32 R60, -RZ, R60.H0_H0 ;  /* 0x2000003cff3c7230 */ /* 0x000fe20000004100 */
[----:B------:R-:W-:Y:S02]  /*a8e0*/  SHF.R.U32.HI R54, RZ, 0x10, R25 ;  /* 0x00000010ff367819 */ /* 0x000fe40000011619 */
        /* <DEDUP_REMOVED lines=17> */
[----:B----4-:R-:W0:Y:S04]  /*aa00*/  LDS.128 R36, [R73] ;  /* 0x0000000049247984 */ /* 0x010e280000000c00 */
[----:B------:R-:W-:-:S05]  /*aa10*/  IMAD.IADD R41, R40, 0x1, R41 ;  /* 0x0000000128297824 */ /* 0x000fca00078e0229 */
        /* <DEDUP_REMOVED lines=11> */
[----:B---3--:R-:W-:Y:S02]  /*aad0*/  HADD2.F32 R57, -RZ, R40.H0_H0 ;  /* 0x20000028ff397230 */ /* 0x008fe40000004100 */
[C---:B------:R-:W-:Y:S01]  /*aae0*/  FMUL.FTZ R64, R37.reuse, R62 ;  /* 0x0000003e25407220 */ /* 0x040fe20000410000 */
[----:B------:R-:W-:Y:S01]  /*aaf0*/  FMUL.FTZ R66, R37, R60 ;  /* 0x0000003c25427220 */ /* 0x000fe20000410000 */
[----:B------:R-:W-:-:S02]  /*ab00*/  HADD2.F32 R53, -RZ, R42.H0_H0 ;  /* 0x2000002aff357230 */ /* 0x000fc40000004100 */
[C---:B------:R-:W-:Y:S01]  /*ab10*/  FFMA.FTZ R37, R55.reuse, R60, -R64 ;  /* 0x0000003c37257223 */ /* 0x040fe20000010840 */
[----:B------:R-:W-:Y:S02]  /*ab20*/  HADD2.F32 R60, -RZ, R63.H0_H0 ;  /* 0x2000003fff3c7230 */ /* 0x000fe40000004100 */
[C---:B------:R-:W-:Y:S01]  /*ab30*/  FMUL.FTZ R63, R58.reuse, R61 ;  /* 0x0000003d3a3f7220 */ /* 0x040fe20000410000 */
[----:B------:R-:W-:Y:S01]  /*ab40*/  FFMA.FTZ R41, R55, R62, R66 ;  /* 0x0000003e37297223 */ /* 0x000fe20000010042 */
[----:B------:R-:W-:Y:S02]  /*ab50*/  HADD2.F32 R55, -RZ, R65.H0_H0 ;  /* 0x20000041ff377230 */ /* 0x000fe40000004100 */
[-C--:B------:R-:W-:Y:S01]  /*ab60*/  FMUL.FTZ R65, R58, R59.reuse ;  /* 0x0000003b3a417220 */ /* 0x080fe20000410000 */
[----:B------:R-:W-:Y:S01]  /*ab70*/  FFMA.FTZ R54, R56, R59, -R63 ;  /* 0x0000003b38367223 */ /* 0x000fe2000001083f */
[----:B------:R-:W-:Y:S01]  /*ab80*/  FMUL.FTZ R59, R57, R60 ;  /* 0x0000003c393b7220 */ /* 0x000fe20000410000 */
[----:B------:R-:W-:-:S02]  /*ab90*/  HADD2.F32 R62, -RZ, R67.H0_H0 ;  /* 0x20000043ff3e7230 */ /* 0x000fc40000004100 */
[-C--:B------:R-:W-:Y:S01]  /*aba0*/  FMUL.FTZ R57, R57, R55.reuse ;  /* 0x0000003739397220 */ /* 0x080fe20000410000 */
[--C-:B------:R-:W-:Y:S02]  /*abb0*/  HADD2.F32 R58, -RZ, R68.reuse.H0_H0 ;  /* 0x20000044ff3a7230 */ /* 0x100fe40000004100 */
[C---:B------:R-:W-:Y:S01]  /*abc0*/  FFMA.FTZ R55, R52.reuse, R55, -R59 ;  /* 0x0000003734377223 */ /* 0x040fe2000001083b */
[----:B------:R-:W-:Y:S02]  /*abd0*/  HADD2.F32 R51, -RZ, R43.H0_H0 ;  /* 0x2000002bff337230 */ /* 0x000fe40000004100 */
[----:B------:R-:W-:Y:S01]  /*abe0*/  FFMA.FTZ R52, R52, R60, R57 ;  /* 0x0000003c34347223 */ /* 0x000fe20000010039 */
[----:B------:R-:W-:Y:S02]  /*abf0*/  HADD2.F32 R64, -RZ, R67.H1_H1 ;  /* 0x30000043ff407230 */ /* 0x000fe40000004100 */
[----:B------:R-:W-:Y:S01]  /*ac00*/  FMUL.FTZ R66, R53, R62 ;  /* 0x0000003e35427220 */ /* 0x000fe20000410000 */
[----:B------:R-:W-:-:S02]  /*ac10*/  HADD2.F32 R60, -RZ, R68.H1_H1 ;  /* 0x30000044ff3c7230 */ /* 0x000fc40000004100 */
[-C--:B------:R-:W-:Y:S01]  /*ac20*/  FMUL.FTZ R68, R53, R58.reuse ;  /* 0x0000003a35447220 */ /* 0x080fe20000410000 */
[----:B------:R-:W-:Y:S02]  /*ac30*/  HADD2.F32 R43, -RZ, R43.H1_H1 ;  /* 0x3000002bff2b7230 */ /* 0x000fe40000004100 */
[----:B------:R-:W-:Y:S01]  /*ac40*/  FFMA.FTZ R53, R27, R58, -R66 ;  /* 0x0000003a1b357223 */ /* 0x000fe20000010842 */
[C---:B------:R-:W-:Y:S01]  /*ac50*/  FMUL.FTZ R70, R51.reuse, R64 ;  /* 0x0000004033467220 */ /* 0x040fe20000410000 */
[----:B------:R-:W-:Y:S02]  /*ac60*/  HADD2.F32 R66, -RZ, R7.H0_H0 ;  /* 0x20000007ff427230 */ /* 0x000fe40000004100 */
[----:B------:R-:W-:Y:S01]  /*ac70*/  FMUL.FTZ R51, R51, R60 ;  /* 0x0000003c33337220 */ /* 0x000fe20000410000 */
        /* <DEDUP_REMOVED lines=15> */
[C---:B------:R-:W-:Y:S01]  /*ad70*/  FMUL.FTZ R43, R42.reuse, R27 ;  /* 0x0000001b2a2b7220 */ /* 0x040fe20000410000 */
[----:B------:R-:W-:Y:S01]  /*ad80*/  FMUL.FTZ R42, R42, R5 ;  /* 0x000000052a2a7220 */ /* 0x000fe20000410000 */
[-C--:B------:R-:W-:Y:S01]  /*ad90*/  FMUL.FTZ R40, R40, R7.reuse ;  /* 0x0000000728287220 */ /* 0x080fe20000410000 */
        /* <DEDUP_REMOVED lines=15> */
.L_x_12457:
[----:B------:R-:W-:Y:S05]  /*ae90*/  BSYNC B1 ;  /* 0x0000000000017941 */ /* 0x000fea0003800000 */
.L_x_12456:
[----:B------:R-:W-:Y:S04]  /*aea0*/  BSSY B1, `(.L_x_12458) ;  /* 0x000006d000017945 */ /* 0x000fe80003800000 */
[----:B------:R-:W-:Y:S05]  /*aeb0*/  @P1 BRA `(.L_x_12459) ;  /* 0x0000000400ac1947 */ /* 0x000fea0003800000 */
[----:B0-----:R-:W2:Y:S04]  /*aec0*/  LDL R6, [R1+0x6c] ;  /* 0x00006c0001067983 */ /* 0x001ea80000100800 */
[----:B------:R-:W2:Y:S04]  /*aed0*/  LDL.64 R4, [R1+0x38] ;  /* 0x0000380001047983 */ /* 0x000ea80000100a00 */
[----:B------:R-:W4:Y:S01]  /*aee0*/  LDL R0, [R1+0x4c] ;  /* 0x00004c0001007983 */ /* 0x000f220000100800 */
[--C-:B------:R-:W-:Y:S01]  /*aef0*/  SHF.R.U64 R28, R28, 0x10, R29.reuse ;  /* 0x000000101c1c7819 */ /* 0x100fe2000000121d */
[--C-:B------:R-:W-:Y:S01]  /*af00*/  HADD2.F32 R51, -RZ, R50.reuse.H1_H1 ;  /* 0x30000032ff337230 */ /* 0x100fe20000004100 */
[----:B------:R-:W-:Y:S01]  /*af10*/  SHF.R.U32.HI R54, RZ, 0x10, R29 ;  /* 0x00000010ff367819 */ /* 0x000fe2000001161d */
[----:B------:R-:W-:Y:S01]  /*af20*/  HADD2.F32 R52, -RZ, R50.H0_H0 ;  /* 0x20000032ff347230 */ /* 0x000fe20000004100 */
[----:B------:R-:W-:Y:S01]  /*af30*/  SHF.R.U64 R29, R8, 0x10, R9 ;  /* 0x00000010081d7819 */ /* 0x000fe20000001209 */
[--C-:B------:R-:W-:Y:S01]  /*af40*/  HADD2.F32 R56, -RZ, R48.reuse.H1_H1 ;  /* 0x30000030ff387230 */ /* 0x100fe20000004100 */
[----:B------:R-:W-:Y:S01]  /*af50*/  SHF.R.U64 R8, R30, 0x10, R31 ;  /* 0x000000101e087819 */ /* 0x000fe2000000121f */
[----:B------:R-:W-:Y:S01]  /*af60*/  HADD2.F32 R48, -RZ, R48.H0_H0 ;  /* 0x20000030ff307230 */ /* 0x000fe20000004100 */
[----:B------:R-:W-:Y:S01]  /*af70*/  SHF.R.U32.HI R53, RZ, 0x10, R9 ;  /* 0x00000010ff357819 */ /* 0x000fe20000011609 */
[----:B------:R-:W-:Y:S01]  /*af80*/  HADD2.F32 R29, -RZ, R29.H0_H0 ;  /* 0x2000001dff1d7230 */ /* 0x000fe20000004100 */
[----:B------:R-:W-:-:S02]  /*af90*/  SHF.R.U32.HI R30, RZ, 0x10, R31 ;  /* 0x00000010ff1e7819 */ /* 0x000fc4000001161f */
[--C-:B------:R-:W-:Y:S01]  /*afa0*/  SHF.R.U64 R9, R10, 0x10, R11.reuse ;  /* 0x000000100a097819 */ /* 0x100fe2000000120b */
[----:B------:R-:W-:Y:S01]  /*afb0*/  HADD2.F32 R53, -RZ, R53.H0_H0 ;  /* 0x20000035ff357230 */ /* 0x000fe20000004100 */
[----:B------:R-:W-:Y:S01]  /*afc0*/  SHF.R.U32.HI R10, RZ, 0x10, R11 ;  /* 0x00000010ff0a7819 */ /* 0x000fe2000001160b */
[----:B------:R-:W-:-:S04]  /*afd0*/  HADD2.F32 R30, -RZ, R30.H0_H0 ;  /* 0x2000001eff1e7230 */ /* 0x000fc80000004100 */
[----:B------:R-:W-:Y:S02]  /*afe0*/  HADD2.F32 R10, -RZ, R10.H0_H0 ;  /* 0x2000000aff0a7230 */ /* 0x000fe40000004100 */
[----:B--2---:R-:W-:Y:S01]  /*aff0*/  IMAD.IADD R4, R4, 0x1, R6 ;  /* 0x0000000104047824 */ /* 0x004fe200078e0206 */
[----:B----4-:R-:W-:-:S04]  /*b000*/  LEA.HI R0, R3, R0, RZ, 0x1d ;  /* 0x0000000003007211 */ /* 0x010fc800078fe8ff */
        /* <DEDUP_REMOVED lines=20> */
[----:B0-----:R-:W-:Y:S02]  /*b150*/  HADD2.F32 R41, -RZ, R25.H0_H0 ;  /* 0x20000019ff297230 */ /* 0x001fe40000004100 */
[----:B------:R-:W-:Y:S02]  /*b160*/  HADD2.F32 R50, -RZ, R27.H0_H0 ;  /* 0x2000001bff327230 */ /* 0x000fe40000004100 */
[----:B-1----:R-:W-:-:S02]  /*b170*/  HADD2.F32 R38, -RZ, R5.H0_H0 ;  /* 0x20000005ff267230 */ /* 0x002fc40000004100 */
[----:B------:R-:W-:Y:S02]  /*b180*/  HADD2.F32 R31, -RZ, R27.H1_H1 ;  /* 0x3000001bff1f7230 */ /* 0x000fe40000004100 */
[CC--:B------:R-:W-:Y:S01]  /*b190*/  FMUL.FTZ R27, R41.reuse, R51.reuse ;  /* 0x00000033291b7220 */ /* 0x0c0fe20000410000 */
[----:B------:R-:W-:Y:S02]  /*b1a0*/  HADD2.F32 R42, -RZ, R25.H1_H1 ;  /* 0x30000019ff2a7230 */ /* 0x000fe40000004100 */
[-C--:B------:R-:W-:Y:S01]  /*b1b0*/  FMUL.FTZ R25, R41, R52.reuse ;  /* 0x0000003429197220 */ /* 0x080fe20000410000 */
[----:B------:R-:W-:Y:S02]  /*b1c0*/  HADD2.F32 R41, -RZ, R54.H0_H0 ;  /* 0x20000036ff297230 */ /* 0x000fe40000004100 */
[C---:B------:R-:W-:Y:S01]  /*b1d0*/  FFMA.FTZ R27, R38.reuse, R52, R27 ;  /* 0x00000034261b7223 */ /* 0x040fe2000001001b */
[----:B------:R-:W-:Y:S02]  /*b1e0*/  HADD2.F32 R39, -RZ, R24.H0_H0 ;  /* 0x20000018ff277230 */ /* 0x000fe40000004100 */
[----:B------:R-:W-:Y:S01]  /*b1f0*/  FFMA.FTZ R25, R38, R51, -R25 ;  /* 0x0000003326197223 */ /* 0x000fe20000010819 */
[----:B------:R-:W-:-:S02]  /*b200*/  HADD2.F32 R54, -RZ, R49.H1_H1 ;  /* 0x30000031ff367230 */ /* 0x000fc40000004100 */
[C---:B------:R-:W-:Y:S01]  /*b210*/  FMUL.FTZ R51, R42.reuse, R53 ;  /* 0x000000352a337220 */ /* 0x040fe20000410000 */
[----:B------:R-:W-:Y:S02]  /*b220*/  HADD2.F32 R52, -RZ, R49.H0_H0 ;  /* 0x20000031ff347230 */ /* 0x000fe40000004100 */
[----:B------:R-:W-:Y:S01]  /*b230*/  FMUL.FTZ R49, R42, R41 ;  /* 0x000000292a317220 */ /* 0x000fe20000410000 */
[----:B------:R-:W-:Y:S02]  /*b240*/  HADD2.F32 R37, -RZ, R4.H0_H0 ;  /* 0x20000004ff257230 */ /* 0x000fe40000004100 */
[C---:B------:R-:W-:Y:S01]  /*b250*/  FMUL.FTZ R42, R39.reuse, R54 ;  /* 0x00000036272a7220 */ /* 0x040fe20000410000 */
[----:B------:R-:W-:Y:S02]  /*b260*/  HADD2.F32 R43, -RZ, R26.H0_H0 ;  /* 0x2000001aff2b7230 */ /* 0x000fe40000004100 */
[----:B------:R-:W-:Y:S01]  /*b270*/  FMUL.FTZ R39, R39, R52 ;  /* 0x0000003427277220 */ /* 0x000fe20000410000 */
[----:B------:R-:W-:-:S02]  /*b280*/  HADD2.F32 R40, -RZ, R5.H1_H1 ;  /* 0x30000005ff287230 */ /* 0x000fc40000004100 */
[C---:B------:R-:W-:Y:S01]  /*b290*/  FFMA.FTZ R52, R37.reuse, R52, -R42 ;  /* 0x0000003425347223 */ /* 0x040fe2000001082a */
[----:B------:R-:W-:Y:S02]  /*b2a0*/  HADD2.F32 R5, -RZ, R6.H0_H0 ;  /* 0x20000006ff057230 */ /* 0x000fe40000004100 */
[----:B------:R-:W-:Y:S01]  /*b2b0*/  FFMA.FTZ R39, R37, R54, R39 ;  /* 0x0000003625277223 */ /* 0x000fe20000010027 */
[--C-:B------:R-:W-:Y:S02]  /*b2c0*/  HADD2.F32 R42, -RZ, R47.reuse.H1_H1 ;  /* 0x3000002fff2a7230 */ /* 0x100fe40000004100 */
[----:B------:R-:W-:Y:S01]  /*b2d0*/  FMUL.FTZ R54, R43, R56 ;  /* 0x000000382b367220 */ /* 0x000fe20000410000 */
[----:B------:R-:W-:Y:S02]  /*b2e0*/  HADD2.F32 R47, -RZ, R47.H0_H0 ;  /* 0x2000002fff2f7230 */ /* 0x000fe40000004100 */
[----:B------:R-:W-:Y:S01]  /*b2f0*/  FFMA.FTZ R38, R40, R41, -R51 ;  /* 0x0000002928267223 */ /* 0x000fe20000010833 */
[----:B------:R-:W-:-:S02]  /*b300*/  HADD2.F32 R11, -RZ, R7.H0_H0 ;  /* 0x20000007ff0b7230 */ /* 0x000fc40000004100 */
[-C--:B------:R-:W-:Y:S01]  /*b310*/  FMUL.FTZ R58, R43, R42.reuse ;  /* 0x0000002a2b3a7220 */ /* 0x080fe20000410000 */
[C---:B------:R-:W-:Y:S01]  /*b320*/  FFMA.FTZ R54, R5.reuse, R42, -R54 ;  /* 0x0000002a05367223 */ /* 0x040fe20000010836 */
[CC--:B------:R-:W-:Y:S01]  /*b330*/  FMUL.FTZ R42, R50.reuse, R47.reuse ;  /* 0x0000002f322a7220 */ /* 0x0c0fe20000410000 */
[----:B------:R-:W-:Y:S01]  /*b340*/  FMUL.FTZ R50, R50, R48 ;  /* 0x0000003032327220 */ /* 0x000fe20000410000 */
[----:B------:R-:W-:Y:S02]  /*b350*/  HADD2.F32 R7, -RZ, R7.H1_H1 ;  /* 0x30000007ff077230 */ /* 0x000fe40000004100 */
        /* <DEDUP_REMOVED lines=8> */
[----:B------:R-:W-:Y:S02]  /*b3e0*/  HADD2.F32 R5, -RZ, R28.H0_H0 ;  /* 0x2000001cff057230 */ /* 0x000fe40000004100 */
[----:B------:R-:W-:Y:S01]  /*b3f0*/  FFMA.FTZ R43, R7, R10, R48 ;  /* 0x0000000a072b7223 */ /* 0x000fe20000010030 */
[----:B------:R-:W-:Y:S02]  /*b400*/  HADD2.F32 R11, -RZ, R9.H0_H0 ;  /* 0x20000009ff0b7230 */ /* 0x000fe40000004100 */
[C---:B------:R-:W-:Y:S01]  /*b410*/  FMUL.FTZ R7, R24.reuse, R29 ;  /* 0x0000001d18077220 */ /* 0x040fe20000410000 */
[----:B------:R-:W-:Y:S02]  /*b420*/  HADD2.F32 R9, -RZ, R8.H0_H0 ;  /* 0x20000008ff097230 */ /* 0x000fe40000004100 */
[----:B------:R-:W-:Y:S01]  /*b430*/  FMUL.FTZ R24, R24, R5 ;  /* 0x0000000518187220 */ /* 0x000fe20000410000 */
[----:B------:R-:W-:-:S02]  /*b440*/  HADD2.F32 R4, -RZ, R4.H1_H1 ;  /* 0x30000004ff047230 */ /* 0x000fc40000004100 */
[C---:B------:R-:W-:Y:S01]  /*b450*/  FMUL.FTZ R37, R26.reuse, R11 ;  /* 0x0000000b1a257220 */ /* 0x040fe20000410000 */
[----:B------:R-:W-:Y:S02]  /*b460*/  HADD2.F32 R6, -RZ, R6.H1_H1 ;  /* 0x30000006ff067230 */ /* 0x000fe40000004100 */
[----:B------:R-:W-:Y:S01]  /*b470*/  FMUL.FTZ R26, R26, R9 ;  /* 0x000000091a1a7220 */ /* 0x000fe20000410000 */
[----:B------:R-:W-:Y:S01]  /*b480*/  FFMA.FTZ R40, R40, R53, R49 ;  /* 0x0000003528287223 */ /* 0x000fe20000010031 */
        /* <DEDUP_REMOVED lines=14> */
.L_x_12459:
[----:B------:R-:W-:Y:S05]  /*b570*/  BSYNC B1 ;  /* 0x0000000000017941 */ /* 0x000fea0003800000 */
.L_x_12458:
[----:B------:R-:W-:Y:S05]  /*b580*/  @P2 BRA `(.L_x_12440) ;  /* 0x0000000400b42947 */ /* 0x000fea0003800000 */
[----:B01----:R-:W2:Y:S04]  /*b590*/  LDL.64 R4, [R1+0x38] ;  /* 0x0000380001047983 */ /* 0x003ea80000100a00 */
[----:B------:R-:W4:Y:S01]  /*b5a0*/  LDL R0, [R1+0x68] ;  /* 0x0000680001007983 */ /* 0x000f220000100800 */
[----:B--2---:R-:W-:Y:S01]  /*b5b0*/  MOV R6, R4 ;  /* 0x0000000400067202 */ /* 0x004fe20000000f00 */
[----:B------:R-:W-:Y:S02]  /*b5c0*/  IMAD.MOV.U32 R7, RZ, RZ, R5 ;  /* 0x000000ffff077224 */ /* 0x000fe400078e0005 */
[----:B------:R-:W2:Y:S01]  /*b5d0*/  LDL R4, [R1+0x50] ;  /* 0x0000500001047983 */ /* 0x000ea20000100800 */
[----:B------:R-:W-:Y:S01]  /*b5e0*/  SHF.R.U64 R25, R12, 0x10, R13 ;  /* 0x000000100c197819 */ /* 0x000fe2000000120d */
[----:B----4-:R-:W-:Y:S01]  /*b5f0*/  IMAD.IADD R0, R6, 0x1, R0 ;  /* 0x0000000106007824 */ /* 0x010fe200078e0200 */
[----:B------:R-:W-:Y:S01]  /*b600*/  SHF.R.U64 R12, R34, 0x10, R35 ;  /* 0x00000010220c7819 */ /* 0x000fe20000001223 */
[----:B------:R-:W-:Y:S01]  /*b610*/  HADD2.F32 R34, -RZ, R20.H1_H1 ;  /* 0x30000014ff227230 */ /* 0x000fe20000004100 */
[----:B------:R-:W-:Y:S01]  /*b620*/  SHF.R.U64 R24, R32, 0x10, R33 ;  /* 0x0000001020187819 */ /* 0x000fe20000001221 */
[----:B------:R-:W-:Y:S01]  /*b630*/  HADD2.F32 R32, -RZ, R45.H1_H1 ;  /* 0x3000002dff207230 */ /* 0x000fe20000004100 */
[----:B------:R-:W-:Y:S01]  /*b640*/  SHF.R.S32.HI R5, RZ, 0x1f, R0 ;  /* 0x0000001fff057819 */ /* 0x000fe20000011400 */
[----:B------:R-:W-:Y:S01]  /*b650*/  HADD2.F32 R25, -RZ, R25.H0_H0 ;  /* 0x20000019ff197230 */ /* 0x000fe20000004100 */
[----:B------:R-:W-:-:S02]  /*b660*/  SHF.R.U32.HI R31, RZ, 0x10, R13 ;  /* 0x00000010ff1f7819 */ /* 0x000fc4000001160d */
[----:B------:R-:W-:Y:S02]  /*b670*/  SHF.R.U32.HI R33, RZ, 0x10, R33 ;  /* 0x00000010ff217819 */ /* 0x000fe40000011621 */
[----:B------:R-:W-:Y:S01]  /*b680*/  SHF.R.U64 R37, R14, 0x10, R15 ;  /* 0x000000100e257819 */ /* 0x000fe2000000120f */
[----:B------:R-:W-:Y:S01]  /*b690*/  HADD2.F32 R31, -RZ, R31.H0_H0 ;  /* 0x2000001fff1f7230 */ /* 0x000fe20000004100 */
[----:B------:R-:W-:Y:S02]  /*b6a0*/  SHF.R.U32.HI R39, RZ, 0x10, R35 ;  /* 0x00000010ff277819 */ /* 0x000fe40000011623 */
[----:B------:R-:W-:Y:S02]  /*b6b0*/  SHF.R.U32.HI R35, RZ, 0x10, R15 ;  /* 0x00000010ff237819 */ /* 0x000fe4000001160f */
[----:B--2---:R-:W-:Y:S02]  /*b6c0*/  LEA.HI R3, R3, R4, RZ, 0x1d ;  /* 0x0000000403037211 */ /* 0x004fe400078fe8ff */
[----:B------:R-:W-:-:S02]  /*b6d0*/  LEA.HI R4, R5, R0, RZ, 0x5 ;  /* 0x0000000005047211 */ /* 0x000fc400078f28ff */
[----:B------:R-:W-:Y:S02]  /*b6e0*/  LEA.HI R5, R5, R0, RZ, 0x3 ;  /* 0x0000000005057211 */ /* 0x000fe400078f18ff */
[----:B------:R-:W-:Y:S02]  /*b6f0*/  SHF.R.S32.HI R0, RZ, 0x1f, R3 ;  /* 0x0000001fff007819 */ /* 0x000fe40000011403 */
[----:B------:R-:W-:Y:S02]  /*b700*/  SHF.R.S32.HI R4, RZ, 0x5, R4 ;  /* 0x00000005ff047819 */ /* 0x000fe40000011404 */
[----:B------:R-:W-:Y:S01]  /*b710*/  LEA.HI R0, R0, R3, RZ, 0x2 ;  /* 0x0000000300007211 */ /* 0x000fe200078f10ff */
[----:B------:R-:W-:Y:S01]  /*b720*/  IMAD.SHL.U32 R3, R3, 0x8, RZ ;  /* 0x0000000803037824 */ /* 0x000fe200078e00ff */
[----:B-----5:R-:W-:Y:S01]  /*b730*/  LOP3.LUT R5, R72, 0x18, R5, 0xf8, !PT ;  /* 0x0000001848057812 */ /* 0x020fe200078ef805 */
[----:B------:R-:W-:Y:S01]  /*b740*/  IMAD R6, R4, 0x1800, R71 ;  /* 0x0000180004067824 */ /* 0x000fe200078e0247 */
[----:B------:R-:W-:-:S02]  /*b750*/  SHF.R.S32.HI R4, RZ, 0x2, R0 ;  /* 0x00000002ff047819 */ /* 0x000fc40000011400 */
[----:B------:R-:W-:Y:S02]  /*b760*/  LOP3.LUT R3, R72, 0x18, R3, 0xf8, !PT ;  /* 0x0000001848037812 */ /* 0x000fe400078ef803 */
[-C--:B------:R-:W-:Y:S01]  /*b770*/  LOP3.LUT R5, R5, R69.reuse, RZ, 0x3c, !PT ;  /* 0x0000004505057212 */ /* 0x080fe200078e3cff */
[----:B------:R-:W-:Y:S01]  /*b780*/  IMAD R8, R4, 0x1800, R71 ;  /* 0x0000180004087824 */ /* 0x000fe200078e0247 */
[----:B------:R-:W-:-:S03]  /*b790*/  LOP3.LUT R3, R3, R69, RZ, 0x3c, !PT ;  /* 0x0000004503037212 */ /* 0x000fc600078e3cff */
[----:B------:R-:W-:Y:S02]  /*b7a0*/  IMAD.IADD R0, R6, 0x1, R5 ;  /* 0x0000000106007824 */ /* 0x000fe400078e0205 */
[----:B------:R-:W-:-:S03]  /*b7b0*/  IMAD.IADD R3, R8, 0x1, R3 ;  /* 0x0000000108037824 */ /* 0x000fc600078e0203 */
[----:B------:R-:W-:Y:S02]  /*b7c0*/  LEA R0, R0, UR42, 0x1 ;  /* 0x0000002a00007c11 */ /* 0x000fe4000f8e08ff */
[----:B------:R-:W-:-:S03]  /*b7d0*/  LEA R3, R3, R2, 0x1 ;  /* 0x0000000203037211 */ /* 0x000fc600078e08ff */
        /* <DEDUP_REMOVED lines=72> */
.L_x_12440:
[----:B------:R-:W-:Y:S05]  /*bc60*/  BSYNC B0 ;  /* 0x0000000000007941 */ /* 0x000fea0003800000 */
.L_x_12433:
        /* <DEDUP_REMOVED lines=8> */
.L_x_12431:
[----:B01-3--:R-:W-:-:S05]  /*bcf0*/  IMAD.U32 R0, RZ, RZ, UR41 ;  /* 0x00000029ff007e24 */ /* 0x00bfca000f8e00ff */
[----:B------:R-:W-:-:S13]  /*bd00*/  ISETP.NE.AND P0, PT, R0, 0x3, PT ;  /* 0x000000030000780c */ /* 0x000fda0003f05270 */
[----:B------:R-:W-:Y:S05]  /*bd10*/  @!P0 BRA `(.L_x_12460) ;  /* 0x0000000000048947 */ /* 0x000fea0003800000 */
[----:B------:R-:W-:Y:S01]  /*bd20*/  BPT.TRAP 0x1 ;  /* 0x000000040000795c */ /* 0x000fe20000300000 */
.L_x_12460:
[----:B------:R-:W-:Y:S01]  /*bd30*/  IMAD R0, R19, 0x8, R2 ;  /* 0x0000000813007824 */ /* 0x000fe200078e0202 */
[----:B--2-4-:R-:W-:-:S04]  /*bd40*/  SHF.L.U32 R5, R139, 0x1f, RZ ;  /* 0x0000001f8b057819 */ /* 0x014fc800000006ff */
[----:B------:R0:W1:Y:S01]  /*bd50*/  SYNCS.PHASECHK.TRANS64.TRYWAIT P1, [R0+URZ+0x2d830], R5 ;  /* 0x02d83005000075a7 */ /* 0x000062000802017f */
[----:B------:R-:W-:Y:S05]  /*bd60*/  @!P0 BRA `(.L_x_12461) ;  /* 0x0000000000048947 */ /* 0x000fea0003800000 */
[----:B------:R-:W-:Y:S01]  /*bd70*/  BPT.TRAP 0x1 ;  /* 0x000000040000795c */ /* 0x000fe20000300000 */
.L_x_12461:
[----:B------:R-:W-:Y:S02]  /*bd80*/  VIADD R3, R2, 0x15400 ;  /* 0x0001540002037836 */ /* 0x000fe40000000000 */
        /* <DEDUP_REMOVED lines=11> */
.L_x_12462:
[----:B--2---:R-:W2:Y:S01]  /*be40*/  LDL R3, [R1+0x64] ;  /* 0x0000640001037983 */ /* 0x004ea20000100800 */
[----:B------:R-:W-:Y:S01]  /*be50*/  IMAD.MOV.U32 R9, RZ, RZ, -0x7fffffe0 ;  /* 0x80000020ff097424 */ /* 0x000fe200078e00ff */
[----:B------:R-:W-:Y:S01]  /*be60*/  LOP3.LUT R8, R44, 0x10000, RZ, 0xfc, !PT ;  /* 0x000100002c087812 */ /* 0x000fe200078efcff */
[----:B------:R-:W-:Y:S05]  /*be70*/  WARPSYNC.ALL ;  /* 0x0000000000007948 */ /* 0x000fea0003800000 */
[----:B01----:R-:W-:Y:S01]  /*be80*/  MOV R5, 0x80000020 ;  /* 0x8000002000057802 */ /* 0x003fe20000000f00 */
[----:B-----5:R-:W-:Y:S01]  /*be90*/  WARPGROUP.ARRIVE ;  /* 0x00000000000079c5 */ /* 0x020fe20000000000 */
[C---:B------:R-:W-:Y:S01]  /*bea0*/  R2UR UR4, R8.reuse ;  /* 0x00000000080472ca */ /* 0x040fe200000e0000 */
[C---:B------:R-:W-:Y:S01]  /*beb0*/  VIADD R20, R8.reuse, 0x2 ;  /* 0x0000000208147836 */ /* 0x040fe20000000000 */
[----:B------:R-:W-:Y:S01]  /*bec0*/  R2UR UR7, R5 ;  /* 0x00000000050772ca */ /* 0x000fe200000e0000 */
[----:B------:R-:W-:Y:S01]  /*bed0*/  IMAD.MOV.U32 R7, RZ, RZ, -0x7fffffe0 ;  /* 0x80000020ff077424 */ /* 0x000fe200078e00ff */
[----:B------:R-:W-:Y:S01]  /*bee0*/  R2UR UR5, R9 ;  /* 0x00000000090572ca */ /* 0x000fe200000e0000 */
[----:B------:R-:W-:Y:S01]  /*bef0*/  IMAD.MOV.U32 R21, RZ, RZ, -0x7fffffe0 ;  /* 0x80000020ff157424 */ /* 0x000fe200078e00ff */
[C---:B------:R-:W-:Y:S01]  /*bf00*/  IADD3 R12, R8.reuse, 0x302, RZ ;  /* 0x00000302080c7810 */ /* 0x040fe20007ffe0ff */
[----:B------:R-:W-:Y:S01]  /*bf10*/  VIADD R14, R8, 0x300 ;  /* 0x00000300080e7836 */ /* 0x000fe20000000000 */
[----:B------:R0:W-:Y:S01]  /*bf20*/  STL.64 [R1], R8 ;  /* 0x0000000801007387 */ /* 0x0001e20000100a00 */
[----:B------:R-:W-:-:S02]  /*bf30*/  IMAD.MOV.U32 R15, RZ, RZ, -0x7fffffe0 ;  /* 0x80000020ff0f7424 */ /* 0x000fc400078e00ff */
[----:B------:R-:W-:Y:S01]  /*bf40*/  IMAD.MOV.U32 R13, RZ, RZ, -0x7fffffe0 ;  /* 0x80000020ff0d7424 */ /* 0x000fe200078e00ff */
[----:B------:R0:W-:Y:S01]  /*bf50*/  STL.64 [R1+0x30], R20 ;  /* 0x0000301401007387 */ /* 0x0001e20000100a00 */
[----:B------:R-:W-:Y:S02]  /*bf60*/  VIADD R10, R8, 0x600 ;  /* 0x00000600080a7836 */ /* 0x000fe40000000000 */
[----:B------:R-:W-:Y:S01]  /*bf70*/  IMAD.MOV.U32 R11, RZ, RZ, -0x7fffffe0 ;  /* 0x80000020ff0b7424 */ /* 0x000fe200078e00ff */
[----:B------:R0:W-:Y:S01]  /*bf80*/  STL.64 [R1+0x28], R14 ;  /* 0x0000280e01007387 */ /* 0x0001e20000100a00 */
[----:B------:R-:W-:-:S03]  /*bf90*/  IMAD.MOV.U32 R5, RZ, RZ, -0x7fffffe0 ;  /* 0x80000020ff057424 */ /* 0x000fc600078e00ff */
[----:B------:R0:W-:Y:S04]  /*bfa0*/  STL.64 [R1+0x20], R12 ;  /* 0x0000200c01007387 */ /* 0x0001e80000100a00 */
[----:B------:R0:W-:Y:S01]  /*bfb0*/  STL.64 [R1+0x18], R10 ;  /* 0x0000180a01007387 */ /* 0x0001e20000100a00 */
[----:B--2---:R-:W-:-:S04]  /*bfc0*/  IMAD R4, R19, 0x600, R3 ;  /* 0x0000060013047824 */ /* 0x004fc800078e0203 */
[C---:B------:R-:W-:Y:S01]  /*bfd0*/  VIADD R6, R4.reuse, 0x2 ;  /* 0x0000000204067836 */ /* 0x040fe20000000000 */
[----:B------:R-:W-:-:S13]  /*bfe0*/  R2UR UR6, R4 ;  /* 0x00000000040672ca */ /* 0x000fda00000e0000 */
[----:B------:R-:W-:Y:S01]  /*bff0*/  HGMMA.64x128x16.F32 R24, gdesc[UR4], RZ, !UPT, gsb0 ;  /* 0x01e00000041879f0 */ /* 0x000fe2000c0008ff */
        /* <DEDUP_REMOVED lines=48> */
.L_x_12464:
[----:B------:R-:W2:Y:S01]  /*c300*/  LDL R5, [R1+0x98] ;  /* 0x0000980001057983 */ /* 0x000ea20000100800 */
[----:B------:R-:W0:Y:S01]  /*c310*/  LDC R150, c[0x0][0x448] ;  /* 0x00011200ff967b82 */ /* 0x000e220000000800 */
[----:B------:R-:W-:Y:S01]  /*c320*/  ULDC UR4, c[0x0][0x9d8] ;  /* 0x0002760000047ab9 */ /* 0x000fe20000000800 */
[----:B------:R-:W-:Y:S01]  /*c330*/  ULDC UR47, c[0x0][0x988] ;  /* 0x00026200002f7ab9 */ /* 0x000fe20000000800 */
[----:B------:R-:W2:Y:S04]  /*c340*/  LDL R90, [R1+0x88] ;  /* 0x00008800015a7983 */ /* 0x000ea80000100800 */
[----:B------:R-:W3:Y:S01]  /*c350*/  LDL R8, [R1+0x90] ;  /* 0x0000900001087983 */ /* 0x000ee20000100800 */
[----:B------:R-:W-:Y:S01]  /*c360*/  LOP3.LUT R22, R22, 0xfffffffe, RZ, 0xc0, !PT ;  /* 0xfffffffe16167812 */ /* 0x000fe200078ec0ff */
[----:B------:R-:W-:Y:S01]  /*c370*/  ULDC UR45, c[0x0][0x9d8] ;  /* 0x00027600002d7ab9 */ /* 0x000fe20000000800 */
[----:B------:R-:W-:Y:S01]  /*c380*/  ULDC UR46, c[0x0][0x9d8] ;  /* 0x00027600002e7ab9 */ /* 0x000fe20000000800 */
[----:B------:R-:W4:Y:S01]  /*c390*/  LDL R91, [R1+0x80] ;  /* 0x00008000015b7983 */ /* 0x000f220000100800 */
[----:B------:R-:W-:Y:S01]  /*c3a0*/  ULDC UR43, c[0x0][0x988] ;  /* 0x00026200002b7ab9 */ /* 0x000fe20000000800 */
[----:B------:R-:W-:-:S02]  /*c3b0*/  ULDC UR44, c[0x0][0x988] ;  /* 0x00026200002c7ab9 */ /* 0x000fc40000000800 */
[----:B------:R-:W5:Y:S04]  /*c3c0*/  LDL R89, [R1+0xc] ;  /* 0x00000c0001597983 */ /* 0x000f680000100800 */
[----:B------:R-:W5:Y:S01]  /*c3d0*/  LDL R88, [R1+0x8] ;  /* 0x0000080001587983 */ /* 0x000f620000100800 */
[----:B0-----:R-:W-:-:S13]  /*c3e0*/  ISETP.NE.AND P5, PT, R150, 0x1, PT ;  /* 0x000000019600780c */ /* 0x001fda0003fa5270 */
[----:B------:R-:W0:Y:S08]  /*c3f0*/  @P5 LDC R4, c[0x0][0x44c] ;  /* 0x00011300ff045b82 */ /* 0x000e300000000800 */
[----:B------:R-:W1:Y:S01]  /*c400*/  @P5 LDC R3, c[0x0][0x450] ;  /* 0x00011400ff035b82 */ /* 0x000e620000000800 */
        /* <DEDUP_REMOVED lines=8> */
[----:B------:R-:W-:Y:S01]  /*c490*/  FMUL.FTZ R31, R44, UR4 ;  /* 0x000000042c1f7c20 */ /* 0x000fe20008410000 */
[----:B------:R-:W-:-:S04]  /*c4a0*/  FMUL.FTZ R32, R45, UR4 ;  /* 0x000000042d207c20 */ /* 0x000fc80008410000 */
[----:B------:R-:W-:Y:S01]  /*c4b0*/  MUFU.TANH R10, R10 ;  /* 0x0000000a000a7308 */ /* 0x000fe20000002400 */
[----:B------:R-:W-:Y:S01]  /*c4c0*/  FMUL.FTZ R20, R35, UR4 ;  /* 0x0000000423147c20 */ /* 0x000fe20008410000 */
[----:B------:R-:W-:Y:S01]  /*c4d0*/  FMUL.FTZ R35, R48, UR4 ;  /* 0x0000000430237c20 */ /* 0x000fe20008410000 */
[----:B------:R-:W-:-:S05]  /*c4e0*/  FMUL.FTZ R36, R49, UR4 ;  /* 0x0000000431247c20 */ /* 0x000fca0008410000 */
[----:B------:R-:W-:Y:S01]  /*c4f0*/  MUFU.TANH R13, R13 ;  /* 0x0000000d000d7308 */ /* 0x000fe20000002400 */
[----:B------:R-:W-:-:S07]  /*c500*/  FMUL.FTZ R11, R30, UR4 ;  /* 0x000000041e0b7c20 */ /* 0x000fce0008410000 */
[----:B------:R-:W-:Y:S01]  /*c510*/  MUFU.TANH R14, R14 ;  /* 0x0000000e000e7308 */ /* 0x000fe20000002400 */
[----:B------:R-:W-:-:S07]  /*c520*/  FMUL.FTZ R15, R34, UR4 ;  /* 0x00000004220f7c20 */ /* 0x000fce0008410000 */
        /* <DEDUP_REMOVED lines=10> */
[----:B------:R-:W-:Y:S01]  /*c5d0*/  FMUL.FTZ R57, R70, UR4 ;  /* 0x0000000446397c20 */ /* 0x000fe20008410000 */
[----:B------:R-:W-:-:S06]  /*c5e0*/  FMUL.FTZ R58, R71, UR4 ;  /* 0x00000004473a7c20 */ /* 0x000fcc0008410000 */
[----:B------:R-:W-:Y:S01]  /*c5f0*/  MUFU.TANH R32, R32 ;  /* 0x0000002000207308 */ /* 0x000fe20000002400 */
[----:B------:R-:W-:Y:S01]  /*c600*/  FMUL.FTZ R29, R42, UR4 ;  /* 0x000000042a1d7c20 */ /* 0x000fe20008410000 */
[----:B------:R-:W-:Y:S01]  /*c610*/  FMUL.FTZ R42, R55, UR4 ;  /* 0x00000004372a7c20 */ /* 0x000fe20008410000 */
[----:B------:R-:W-:Y:S01]  /*c620*/  FMUL.FTZ R55, R68, UR4 ;  /* 0x0000000444377c20 */ /* 0x000fe20008410000 */
[----:B------:R-:W-:-:S04]  /*c630*/  FMUL.FTZ R56, R69, UR4 ;  /* 0x0000000445387c20 */ /* 0x000fc80008410000 */
[----:B------:R-:W-:Y:S01]  /*c640*/  MUFU.TANH R35, R35 ;  /* 0x0000002300237308 */ /* 0x000fe20000002400 */
[----:B------:R-:W-:-:S07]  /*c650*/  FMUL.FTZ R33, R46, UR4 ;  /* 0x000000042e217c20 */ /* 0x000fce0008410000 */
[----:B------:R-:W-:Y:S01]  /*c660*/  MUFU.TANH R36, R36 ;  /* 0x0000002400247308 */ /* 0x000fe20000002400 */
[----:B------:R-:W-:Y:S01]  /*c670*/  FMUL.FTZ R46, R59, UR4 ;  /* 0x000000043b2e7c20 */ /* 0x000fe20008410000 */
[----:B------:R-:W-:Y:S01]  /*c680*/  FMUL.FTZ R59, R72, UR4 ;  /* 0x00000004483b7c20 */ /* 0x000fe20008410000 */
[----:B------:R-:W-:-:S05]  /*c690*/  FMUL.FTZ R60, R73, UR4 ;  /* 0x00000004493c7c20 */ /* 0x000fca0008410000 */
        /* <DEDUP_REMOVED lines=17> */
[----:B------:R-:W-:-:S04]  /*c7b0*/  IMAD.MOV.U32 R5, RZ, RZ, -0x80 ;  /* 0xffffff80ff057424 */ /* 0x000fc800078e00ff */
[----:B------:R-:W-:-:S05]  /*c7c0*/  IMAD R5, R94, R5, 0x80 ;  /* 0x000000805e057424 */ /* 0x000fca00078e0205 */
[C-C-:B---3--:R-:W-:Y:S02]  /*c7d0*/  IADD3 R6, -R8.reuse, 0x1, R5.reuse ;  /* 0x0000000108067810 */ /* 0x148fe40007ffe105 */
[----:B------:R-:W-:Y:S02]  /*c7e0*/  IADD3 R5, -R8, R148, R5 ;  /* 0x0000009408057210 */ /* 0x000fe40007ffe105 */
[----:B------:R-:W-:-:S04]  /*c7f0*/  IADD3 R6, -R147, R6, R148 ;  /* 0x0000000693067210 */ /* 0x000fc80007ffe194 */
[-CC-:B0-----:R-:W-:Y:S02]  /*c800*/  VIADDMNMX R3, R3, R6.reuse, R5.reuse, PT ;  /* 0x0000000603037246 */ /* 0x181fe40003800105 */
[----:B-1----:R-:W-:Y:S01]  /*c810*/  VIADDMNMX R4, R4, R6, R5, PT ;  /* 0x0000000604047246 */ /* 0x002fe20003800105 */
[----:B------:R-:W-:Y:S01]  /*c820*/  FMUL.FTZ R5, R24, UR4 ;  /* 0x0000000418057c20 */ /* 0x000fe20008410000 */
[----:B------:R-:W-:Y:S01]  /*c830*/  FMUL.FTZ R6, R25, UR4 ;  /* 0x0000000419067c20 */ /* 0x000fe20008410000 */
[----:B------:R-:W-:Y:S01]  /*c840*/  FMUL.FTZ R24, R37, UR4 ;  /* 0x0000000425187c20 */ /* 0x000fe20008410000 */
[----:B------:R-:W-:-:S03]  /*c850*/  FMUL.FTZ R8, R27, UR4 ;  /* 0x000000041b087c20 */ /* 0x000fc60008410000 */
[----:B------:R-:W0:Y:S01]  /*c860*/  MUFU.TANH R5, R5 ;  /* 0x0000000500057308 */ /* 0x000e220000002400 */
[----:B------:R-:W-:-:S07]  /*c870*/  FMUL.FTZ R27, R40, UR4 ;  /* 0x00000004281b7c20 */ /* 0x000fce0008410000 */
[----:B------:R-:W1:Y:S01]  /*c880*/  MUFU.TANH R6, R6 ;  /* 0x0000000600067308 */ /* 0x000e620000002400 */
[----:B------:R-:W-:Y:S01]  /*c890*/  FMUL.FTZ R7, R26, UR4 ;  /* 0x000000041a077c20 */ /* 0x000fe20008410000 */
[----:B------:R-:W-:Y:S01]  /*c8a0*/  FMUL.FTZ R26, R39, UR4 ;  /* 0x00000004271a7c20 */ /* 0x000fe20008410000 */
[----:B------:R-:W-:Y:S01]  /*c8b0*/  FMUL.FTZ R39, R52, UR4 ;  /* 0x0000000434277c20 */ /* 0x000fe20008410000 */
[----:B------:R-:W-:-:S04]  /*c8c0*/  FMUL.FTZ R40, R53, UR4 ;  /* 0x0000000435287c20 */ /* 0x000fc80008410000 */
[----:B------:R-:W2:Y:S01]  /*c8d0*/  MUFU.TANH R24, R24 ;  /* 0x0000001800187308 */ /* 0x000ea20000002400 */
[C---:B------:R-:W-:Y:S02]  /*c8e0*/  ISETP.GT.AND P3, PT, R3.reuse, RZ, PT ;  /* 0x000000ff0300720c */ /* 0x040fe40003f64270 */
[C---:B------:R-:W-:Y:S02]  /*c8f0*/  ISETP.GT.AND P4, PT, R3.reuse, 0x1, PT ;  /* 0x000000010300780c */ /* 0x040fe40003f84270 */
[----:B------:R-:W-:-:S03]  /*c900*/  ISETP.GT.AND P1, PT, R3, 0x8, PT ;  /* 0x000000080300780c */ /* 0x000fc60003f24270 */
[----:B------:R-:W3:Y:S01]  /*c910*/  MUFU.TANH R27, R27 ;  /* 0x0000001b001b7308 */ /* 0x000ee20000002400 */
[----:B------:R-:W-:Y:S01]  /*c920*/  ISETP.GT.AND P2, PT, R3, 0x9, PT ;  /* 0x000000090300780c */ /* 0x000fe20003f44270 */
[----:B------:R-:W-:Y:S01]  /*c930*/  FMUL.FTZ R25, R38, UR4 ;  /* 0x0000000426197c20 */ /* 0x000fe20008410000 */
[----:B0-----:R-:W-:Y:S01]  /*c940*/  FSEL R70, R5, -INF , P3 ;  /* 0xff80000005467808 */ /* 0x001fe20001800000 */
[----:B------:R-:W-:Y:S01]  /*c950*/  FMUL.FTZ R38, R51, UR4 ;  /* 0x0000000433267c20 */ /* 0x000fe20008410000 */
[----:B-1----:R-:W-:-:S03]  /*c960*/  FSEL R71, R6, -INF , P4 ;  /* 0xff80000006477808 */ /* 0x002fc60002000000 */
[----:B------:R-:W0:Y:S01]  /*c970*/  MUFU.TANH R39, R39 ;  /* 0x0000002700277308 */ /* 0x000e220000002400 */
[----:B------:R-:W-:Y:S02]  /*c980*/  FSEL R9, R9, -INF , P1 ;  /* 0xff80000009097808 */ /* 0x000fe40000800000 */
[----:B------:R-:W-:Y:S01]  /*c990*/  FSEL R10, R10, -INF , P2 ;  /* 0xff8000000a0a7808 */ /* 0x000fe20001000000 */
[----:B------:R-:W-:Y:S01]  /*c9a0*/  FMUL.FTZ R51, R64, UR4 ;  /* 0x0000000440337c20 */ /* 0x000fe20008410000 */
[----:B------:R-:W-:-:S03]  /*c9b0*/  ISETP.GT.AND P3, PT, R3, 0x10, PT ;  /* 0x000000100300780c */ /* 0x000fc60003f64270 */
[----:B------:R-:W1:Y:S01]  /*c9c0*/  MUFU.TANH R40, R40 ;  /* 0x0000002800287308 */ /* 0x000e620000002400 */
[----:B------:R-:W-:Y:S01]  /*c9d0*/  ISETP.GT.AND P4, PT, R3, 0x11, PT ;  /* 0x000000110300780c */ /* 0x000fe20003f84270 */
[----:B------:R-:W-:Y:S01]  /*c9e0*/  FMUL.FTZ R52, R65, UR4 ;  /* 0x0000000441347c20 */ /* 0x000fe20008410000 */
[C---:B------:R-:W-:Y:S02]  /*c9f0*/  ISETP.GT.AND P1, PT, R3.reuse, 0x18, PT ;  /* 0x000000180300780c */ /* 0x040fe40003f24270 */
[----:B------:R-:W-:Y:S01]  /*ca00*/  ISETP.GT.AND P2, PT, R3, 0x19, PT ;  /* 0x000000190300780c */ /* 0x000fe20003f44270 */
[----:B------:R-:W-:Y:S01]  /*ca10*/  FMUL.FTZ R37, R50, UR4 ;  /* 0x0000000432257c20 */ /* 0x000fe20008410000 */
[----:B------:R-:W-:Y:S01]  /*ca20*/  FSEL R5, R13, -INF , P3 ;  /* 0xff8000000d057808 */ /* 0x000fe20001800000 */
[----:B------:R-:W-:Y:S01]  /*ca30*/  FMUL.FTZ R50, R63, UR4 ;  /* 0x000000043f327c20 */ /* 0x000fe20008410000 */
[----:B------:R-:W-:Y:S02]  /*ca40*/  FSEL R6, R14, -INF , P4 ;  /* 0xff8000000e067808 */ /* 0x000fe40002000000 */
[----:B------:R-:W-:-:S02]  /*ca50*/  FSEL R21, R21, -INF , P1 ;  /* 0xff80000015157808 */ /* 0x000fc40000800000 */
[----:B--2---:R-:W-:Y:S01]  /*ca60*/  FSEL R24, R24, -INF , P2 ;  /* 0xff80000018187808 */ /* 0x004fe20001000000 */
[----:B------:R-:W-:Y:S01]  /*ca70*/  FMUL.FTZ R63, R76, UR4 ;  /* 0x000000044c3f7c20 */ /* 0x000fe20008410000 */
[----:B------:R-:W-:Y:S01]  /*ca80*/  ISETP.GT.AND P3, PT, R3, 0x20, PT ;  /* 0x000000200300780c */ /* 0x000fe20003f64270 */
[----:B------:R-:W-:Y:S01]  /*ca90*/  FMUL.FTZ R64, R77, UR4 ;  /* 0x000000044d407c20 */ /* 0x000fe20008410000 */
[C---:B------:R-:W-:Y:S02]  /*caa0*/  ISETP.GT.AND P4, PT, R3.reuse, 0x21, PT ;  /* 0x000000210300780c */ /* 0x040fe40003f84270 */
[C---:B------:R-:W-:Y:S02]  /*cab0*/  ISETP.GT.AND P1, PT, R3.reuse, 0x28, PT ;  /* 0x000000280300780c */ /* 0x040fe40003f24270 */
[----:B------:R-:W-:Y:S01]  /*cac0*/  ISETP.GT.AND P2, PT, R3, 0x29, PT ;  /* 0x000000290300780c */ /* 0x000fe20003f44270 */
[----:B------:R-:W2:Y:S01]  /*cad0*/  MUFU.TANH R51, R51 ;  /* 0x0000003300337308 */ /* 0x000ea20000002400 */
[----:B---3--:R-:W-:-:S02]  /*cae0*/  FSEL R27, R27, -INF , P3 ;  /* 0xff8000001b1b7808 */ /* 0x008fc40001800000 */
[----:B------:R-:W-:Y:S02]  /*caf0*/  FSEL R28, R28, -INF , P4 ;  /* 0xff8000001c1c7808 */ /* 0x000fe40002000000 */
[----:B------:R-:W-:-:S03]  /*cb00*/  FSEL R31, R31, -INF , P1 ;  /* 0xff8000001f1f7808 */ /* 0x000fc60000800000 */
[----:B------:R-:W3:Y:S01]  /*cb10*/  MUFU.TANH R52, R52 ;  /* 0x0000003400347308 */ /* 0x000ee20000002400 */
[----:B------:R-:W-:Y:S02]  /*cb20*/  FSEL R32, R32, -INF , P2 ;  /* 0xff80000020207808 */ /* 0x000fe40001000000 */
[C---:B------:R-:W-:Y:S02]  /*cb30*/  ISETP.GT.AND P3, PT, R3.reuse, 0x30, PT ;  /* 0x000000300300780c */ /* 0x040fe40003f64270 */
[C---:B------:R-:W-:Y:S02]  /*cb40*/  ISETP.GT.AND P4, PT, R3.reuse, 0x31, PT ;  /* 0x000000310300780c */ /* 0x040fe40003f84270 */
[C---:B------:R-:W-:Y:S02]  /*cb50*/  ISETP.GT.AND P1, PT, R3.reuse, 0x38, PT ;  /* 0x000000380300780c */ /* 0x040fe40003f24270 */
[----:B------:R-:W-:Y:S01]  /*cb60*/  ISETP.GT.AND P2, PT, R3, 0x39, PT ;  /* 0x000000390300780c */ /* 0x000fe20003f44270 */
[----:B------:R-:W4:Y:S01]  /*cb70*/  MUFU.TANH R63, R63 ;  /* 0x0000003f003f7308 */ /* 0x000f220000002400 */
[----:B------:R-:W-:-:S02]  /*cb80*/  FSEL R35, R35, -INF , P3 ;  /* 0xff80000023237808 */ /* 0x000fc40001800000 */
[----:B------:R-:W-:Y:S02]  /*cb90*/  FSEL R36, R36, -INF , P4 ;  /* 0xff80000024247808 */ /* 0x000fe40002000000 */
[----:B0-----:R-:W-:-:S03]  /*cba0*/  FSEL R39, R39, -INF , P1 ;  /* 0xff80000027277808 */ /* 0x001fc60000800000 */
[----:B------:R-:W0:Y:S01]  /*cbb0*/  MUFU.TANH R64, R64 ;  /* 0x0000004000407308 */ /* 0x000e220000002400 */
[----:B-1----:R-:W-:Y:S02]  /*cbc0*/  FSEL R40, R40, -INF , P2 ;  /* 0xff80000028287808 */ /* 0x002fe40001000000 */
[C---:B------:R-:W-:Y:S02]  /*cbd0*/  ISETP.GT.AND P3, PT, R3.reuse, 0x40, PT ;  /* 0x000000400300780c */ /* 0x040fe40003f64270 */
[C---:B------:R-:W-:Y:S02]  /*cbe0*/  ISETP.GT.AND P4, PT, R3.reuse, 0x41, PT ;  /* 0x000000410300780c */ /* 0x040fe40003f84270 */
[C---:B------:R-:W-:Y:S02]  /*cbf0*/  ISETP.GT.AND P1, PT, R3.reuse, 0x48, PT ;  /* 0x000000480300780c */ /* 0x040fe40003f24270 */
[----:B------:R-:W-:Y:S01]  /*cc00*/  ISETP.GT.AND P2, PT, R3, 0x49, PT ;  /* 0x000000490300780c */ /* 0x000fe20003f44270 */
[----:B------:R-:W1:Y:S01]  /*cc10*/  MUFU.TANH R7, R7 ;  /* 0x0000000700077308 */ /* 0x000e620000002400 */
[----:B------:R-:W-:-:S02]  /*cc20*/  FSEL R43, R43, -INF , P3 ;  /* 0xff8000002b2b7808 */ /* 0x000fc40001800000 */
[----:B------:R-:W-:Y:S02]  /*cc30*/  FSEL R44, R44, -INF , P4 ;  /* 0xff8000002c2c7808 */ /* 0x000fe40002000000 */
[----:B------:R-:W-:-:S03]  /*cc40*/  FSEL R47, R47, -INF , P1 ;  /* 0xff8000002f2f7808 */ /* 0x000fc60000800000 */
[----:B------:R-:W5:Y:S01]  /*cc50*/  MUFU.TANH R8, R8 ;  /* 0x0000000800087308 */ /* 0x000f620000002400 */
[----:B------:R-:W-:Y:S02]  /*cc60*/  FSEL R48, R48, -INF , P2 ;  /* 0xff80000030307808 */ /* 0x000fe40001000000 */
[C---:B------:R-:W-:Y:S02]  /*cc70*/  ISETP.GT.AND P3, PT, R3.reuse, 0x50, PT ;  /* 0x000000500300780c */ /* 0x040fe40003f64270 */
[C---:B------:R-:W-:Y:S02]  /*cc80*/  ISETP.GT.AND P4, PT, R3.reuse, 0x51, PT ;  /* 0x000000510300780c */ /* 0x040fe40003f84270 */
[C---:B------:R-:W-:Y:S02]  /*cc90*/  ISETP.GT.AND P1, PT, R3.reuse, 0x58, PT ;  /* 0x000000580300780c */ /* 0x040fe40003f24270 */
[----:B------:R-:W-:Y:S01]  /*cca0*/  ISETP.GT.AND P2, PT, R3, 0x59, PT ;  /* 0x000000590300780c */ /* 0x000fe20003f44270 */
[----:B------:R-:W5:Y:S01]  /*ccb0*/  MUFU.TANH R20, R20 ;  /* 0x0000001400147308 */ /* 0x000f620000002400 */
[----:B--2---:R-:W-:-:S02]  /*ccc0*/  FSEL R51, R51, -INF , P3 ;  /* 0xff80000033337808 */ /* 0x004fc40001800000 */
[----:B---3--:R-:W-:Y:S02]  /*ccd0*/  FSEL R52, R52, -INF , P4 ;  /* 0xff80000034347808 */ /* 0x008fe40002000000 */
[----:B------:R-:W-:-:S03]  /*cce0*/  FSEL R55, R55, -INF , P1 ;  /* 0xff80000037377808 */ /* 0x000fc60000800000 */
[----:B------:R-:W2:Y:S01]  /*ccf0*/  MUFU.TANH R25, R25 ;  /* 0x0000001900197308 */ /* 0x000ea20000002400 */
[----:B------:R-:W-:Y:S02]  /*cd00*/  FSEL R56, R56, -INF , P2 ;  /* 0xff80000038387808 */ /* 0x000fe40001000000 */
[C---:B------:R-:W-:Y:S02]  /*cd10*/  ISETP.GT.AND P3, PT, R3.reuse, 0x60, PT ;  /* 0x000000600300780c */ /* 0x040fe40003f64270 */
[----:B------:R-:W-:-:S03]  /*cd20*/  ISETP.GT.AND P4, PT, R3, 0x61, PT ;  /* 0x000000610300780c */ /* 0x000fc60003f84270 */
[----:B------:R-:W3:Y:S01]  /*cd30*/  MUFU.TANH R26, R26 ;  /* 0x0000001a001a7308 */ /* 0x000ee20000002400 */
[C---:B------:R-:W-:Y:S02]  /*cd40*/  ISETP.GT.AND P1, PT, R3.reuse, 0x68, PT ;  /* 0x000000680300780c */ /* 0x040fe40003f24270 */
[----:B------:R-:W-:Y:S02]  /*cd50*/  ISETP.GT.AND P2, PT, R3, 0x69, PT ;  /* 0x000000690300780c */ /* 0x000fe40003f44270 */
[----:B------:R-:W-:-:S03]  /*cd60*/  FSEL R59, R59, -INF , P3 ;  /* 0xff8000003b3b7808 */ /* 0x000fc60001800000 */
[----:B------:R-:W3:Y:S01]  /*cd70*/  MUFU.TANH R29, R29 ;  /* 0x0000001d001d7308 */ /* 0x000ee20000002400 */
[----:B------:R-:W-:Y:S02]  /*cd80*/  FSEL R60, R60, -INF , P4 ;  /* 0xff8000003c3c7808 */ /* 0x000fe40002000000 */
[----:B----4-:R-:W-:Y:S02]  /*cd90*/  FSEL R63, R63, -INF , P1 ;  /* 0xff8000003f3f7808 */ /* 0x010fe40000800000 */
[----:B0-----:R-:W-:-:S03]  /*cda0*/  FSEL R64, R64, -INF , P2 ;  /* 0xff80000040407808 */ /* 0x001fc60001000000 */
[----:B------:R-:W0:Y:S01]  /*cdb0*/  MUFU.TANH R30, R30 ;  /* 0x0000001e001e7308 */ /* 0x000e220000002400 */
[----:B------:R-:W-:Y:S01]  /*cdc0*/  ISETP.GT.AND P3, PT, R4, RZ, PT ;  /* 0x000000ff0400720c */ /* 0x000fe20003f64270 */
[----:B------:R-:W-:Y:S01]  /*cdd0*/  FMUL.FTZ R49, R62, UR4 ;  /* 0x000000043e317c20 */ /* 0x000fe20008410000 */
[C---:B------:R-:W-:Y:S02]  /*cde0*/  ISETP.GT.AND P4, PT, R4.reuse, 0x1, PT ;  /* 0x000000010400780c */ /* 0x040fe40003f84270 */
[----:B------:R-:W-:-:S03]  /*cdf0*/  ISETP.GT.AND P1, PT, R4, 0x8, PT ;  /* 0x000000080400780c */ /* 0x000fc60003f24270 */
[----:B------:R-:W4:Y:S01]  /*ce00*/  MUFU.TANH R33, R33 ;  /* 0x0000002100217308 */ /* 0x000f220000002400 */
[----:B------:R-:W-:-:S07]  /*ce10*/  ISETP.GT.AND P2, PT, R4, 0x9, PT ;  /* 0x000000090400780c */ /* 0x000fce0003f44270 */
[----:B------:R-:W4:Y:S01]  /*ce20*/  MUFU.TANH R34, R34 ;  /* 0x0000002200227308 */ /* 0x000f220000002400 */
[----:B-1----:R-:W-:Y:S02]  /*ce30*/  FSEL R7, R7, -INF , P3 ;  /* 0xff80000007077808 */ /* 0x002fe40001800000 */
[----:B-----5:R-:W-:Y:S02]  /*ce40*/  FSEL R13, R8, -INF , P4 ;  /* 0xff800000080d7808 */ /* 0x020fe40002000000 */
[----:B------:R-:W-:-:S03]  /*ce50*/  FSEL R11, R11, -INF , P1 ;  /* 0xff8000000b0b7808 */ /* 0x000fc60000800000 */
[----:B------:R-:W1:Y:S01]  /*ce60*/  MUFU.TANH R37, R37 ;  /* 0x0000002500257308 */ /* 0x000e620000002400 */
[----:B------:R-:W-:Y:S01]  /*ce70*/  FSEL R12, R12, -INF , P2 ;  /* 0xff8000000c0c7808 */ /* 0x000fe20001000000 */
[----:B------:R-:W-:Y:S01]  /*ce80*/  FMUL.FTZ R53, R66, UR4 ;  /* 0x0000000442357c20 */ /* 0x000fe20008410000 */
[C---:B------:R-:W-:Y:S01]  /*ce90*/  ISETP.GT.AND P3, PT, R4.reuse, 0x10, PT ;  /* 0x000000100400780c */ /* 0x040fe20003f64270 */
[----:B------:R-:W-:Y:S01]  /*cea0*/  FMUL.FTZ R54, R67, UR4 ;  /* 0x0000000443367c20 */ /* 0x000fe20008410000 */
[----:B------:R-:W-:-:S03]  /*ceb0*/  ISETP.GT.AND P4, PT, R4, 0x11, PT ;  /* 0x000000110400780c */ /* 0x000fc60003f84270 */
[----:B------:R-:W5:Y:S01]  /*cec0*/  MUFU.TANH R38, R38 ;  /* 0x0000002600267308 */ /* 0x000f620000002400 */
[C---:B------:R-:W-:Y:S02]  /*ced0*/  ISETP.GT.AND P1, PT, R4.reuse, 0x18, PT ;  /* 0x000000180400780c */ /* 0x040fe40003f24270 */
[----:B------:R-:W-:-:S05]  /*cee0*/  ISETP.GT.AND P2, PT, R4, 0x19, PT ;  /* 0x000000190400780c */ /* 0x000fca0003f44270 */
[----:B------:R-:W5:Y:S01]  /*cef0*/  MUFU.TANH R41, R41 ;  /* 0x0000002900297308 */ /* 0x000f620000002400 */
[----:B------:R-:W-:-:S07]  /*cf00*/  FSEL R15, R15, -INF , P3 ;  /* 0xff8000000f0f7808 */ /* 0x000fce0001800000 */
[----:B------:R-:W5:Y:S01]  /*cf10*/  MUFU.TANH R42, R42 ;  /* 0x0000002a002a7308 */ /* 0x000f620000002400 */
[----:B------:R-:W-:Y:S02]  /*cf20*/  FSEL R20, R20, -INF , P4 ;  /* 0xff80000014147808 */ /* 0x000fe40002000000 */
[----:B--2---:R-:W-:Y:S02]  /*cf30*/  FSEL R25, R25, -INF , P1 ;  /* 0xff80000019197808 */ /* 0x004fe40000800000 */
[----:B---3--:R-:W-:-:S03]  /*cf40*/  FSEL R26, R26, -INF , P2 ;  /* 0xff8000001a1a7808 */ /* 0x008fc60001000000 */
[----:B------:R-:W2:Y:S01]  /*cf50*/  MUFU.TANH R45, R45 ;  /* 0x0000002d002d7308 */ /* 0x000ea20000002400 */
[----:B------:R-:W-:Y:S01]  /*cf60*/  ISETP.GT.AND P3, PT, R4, 0x20, PT ;  /* 0x000000200400780c */ /* 0x000fe20003f64270 */
[----:B------:R-:W-:Y:S01]  /*cf70*/  FMUL.FTZ R61, R74, UR4 ;  /* 0x000000044a3d7c20 */ /* 0x000fe20008410000 */
[C---:B------:R-:W-:Y:S01]  /*cf80*/  ISETP.GT.AND P4, PT, R4.reuse, 0x21, PT ;  /* 0x000000210400780c */ /* 0x040fe20003f84270 */
[----:B------:R-:W-:Y:S01]  /*cf90*/  FMUL.FTZ R62, R75, UR4 ;  /* 0x000000044b3e7c20 */ /* 0x000fe20008410000 */
[----:B------:R-:W-:-:S03]  /*cfa0*/  ISETP.GT.AND P1, PT, R4, 0x28, PT ;  /* 0x000000280400780c */ /* 0x000fc60003f24270 */
[----:B------:R-:W3:Y:S01]  /*cfb0*/  MUFU.TANH R46, R46 ;  /* 0x0000002e002e7308 */ /* 0x000ee20000002400 */
[----:B------:R-:W-:Y:S01]  /*cfc0*/  ISETP.GT.AND P2, PT, R4, 0x29, PT ;  /* 0x000000290400780c */ /* 0x000fe20003f44270 */
[----:B------:R-:W-:Y:S01]  /*cfd0*/  FMUL.FTZ R65, R78, UR4 ;  /* 0x000000044e417c20 */ /* 0x000fe20008410000 */
[----:B------:R-:W-:-:S05]  /*cfe0*/  FMUL.FTZ R66, R79, UR4 ;  /* 0x000000044f427c20 */ /* 0x000fca0008410000 */
[----:B------:R-:W3:Y:S01]  /*cff0*/  MUFU.TANH R49, R49 ;  /* 0x0000003100317308 */ /* 0x000ee20000002400 */
[----:B------:R-:W-:-:S07]  /*d000*/  FSEL R29, R29, -INF , P3 ;  /* 0xff8000001d1d7808 */ /* 0x000fce0001800000 */
[----:B------:R-:W3:Y:S01]  /*d010*/  MUFU.TANH R50, R50 ;  /* 0x0000003200327308 */ /* 0x000ee20000002400 */
[----:B0-----:R-:W-:Y:S02]  /*d020*/  FSEL R30, R30, -INF , P4 ;  /* 0xff8000001e1e7808 */ /* 0x001fe40002000000 */
[----:B----4-:R-:W-:Y:S02]  /*d030*/  FSEL R33, R33, -INF , P1 ;  /* 0xff80000021217808 */ /* 0x010fe40000800000 */
[----:B------:R-:W-:-:S03]  /*d040*/  FSEL R34, R34, -INF , P2 ;  /* 0xff80000022227808 */ /* 0x000fc60001000000 */
[----:B------:R-:W0:Y:S01]  /*d050*/  MUFU.TANH R53, R53 ;  /* 0x0000003500357308 */ /* 0x000e220000002400 */
[----:B------:R-:W-:Y:S01]  /*d060*/  ISETP.GT.AND P3, PT, R4, 0x30, PT ;  /* 0x000000300400780c */ /* 0x000fe20003f64270 */
[----:B------:R-:W-:Y:S01]  /*d070*/  FMUL.FTZ R69, R86, UR4 ;  /* 0x0000000456457c20 */ /* 0x000fe20008410000 */
[C---:B------:R-:W-:Y:S02]  /*d080*/  ISETP.GT.AND P4, PT, R4.reuse, 0x31, PT ;  /* 0x000000310400780c */ /* 0x040fe40003f84270 */
[----:B------:R-:W-:-:S03]  /*d090*/  ISETP.GT.AND P1, PT, R4, 0x38, PT ;  /* 0x000000380400780c */ /* 0x000fc60003f24270 */
[----:B------:R-:W4:Y:S01]  /*d0a0*/  MUFU.TANH R54, R54 ;  /* 0x0000003600367308 */ /* 0x000f220000002400 */
[----:B------:R-:W-:-:S07]  /*d0b0*/  ISETP.GT.AND P2, PT, R4, 0x39, PT ;  /* 0x000000390400780c */ /* 0x000fce0003f44270 */
[----:B------:R-:W4:Y:S01]  /*d0c0*/  MUFU.TANH R57, R57 ;  /* 0x0000003900397308 */ /* 0x000f220000002400 */
[----:B-1----:R-:W-:-:S07]  /*d0d0*/  FSEL R37, R37, -INF , P3 ;  /* 0xff80000025257808 */ /* 0x002fce0001800000 */
[----:B------:R-:W1:Y:S01]  /*d0e0*/  MUFU.TANH R58, R58 ;  /* 0x0000003a003a7308 */ /* 0x000e620000002400 */
[----:B-----5:R-:W-:Y:S02]  /*d0f0*/  FSEL R38, R38, -INF , P4 ;  /* 0xff80000026267808 */ /* 0x020fe40002000000 */
[----:B------:R-:W-:Y:S02]  /*d100*/  FSEL R41, R41, -INF , P1 ;  /* 0xff80000029297808 */ /* 0x000fe40000800000 */
[----:B------:R-:W-:-:S03]  /*d110*/  FSEL R42, R42, -INF , P2 ;  /* 0xff8000002a2a7808 */ /* 0x000fc60001000000 */
[----:B------:R-:W5:Y:S01]  /*d120*/  MUFU.TANH R61, R61 ;  /* 0x0000003d003d7308 */ /* 0x000f620000002400 */
[C---:B------:R-:W-:Y:S02]  /*d130*/  ISETP.GT.AND P3, PT, R4.reuse, 0x40, PT ;  /* 0x000000400400780c */ /* 0x040fe40003f64270 */
[C---:B------:R-:W-:Y:S02]  /*d140*/  ISETP.GT.AND P4, PT, R4.reuse, 0x41, PT ;  /* 0x000000410400780c */ /* 0x040fe40003f84270 */
[----:B------:R-:W-:-:S03]  /*d150*/  ISETP.GT.AND P1, PT, R4, 0x48, PT ;  /* 0x000000480400780c */ /* 0x000fc60003f24270 */
[----:B------:R-:W5:Y:S01]  /*d160*/  MUFU.TANH R62, R62 ;  /* 0x0000003e003e7308 */ /* 0x000f620000002400 */
[----:B------:R-:W-:Y:S02]  /*d170*/  ISETP.GT.AND P2, PT, R4, 0x49, PT ;  /* 0x000000490400780c */ /* 0x000fe40003f44270 */
[----:B------:R-:W-:-:S05]  /*d180*/  FMNMX.FTZ R8, R7, R13, !PT ;  /* 0x0000000d07087209 */ /* 0x000fca0007810000 */
[----:B------:R-:W5:Y:S01]  /*d190*/  MUFU.TANH R65, R65 ;  /* 0x0000004100417308 */ /* 0x000f620000002400 */
[----:B------:R-:W-:Y:S01]  /*d1a0*/  FMUL.FTZ R67, R82, UR4 ;  /* 0x0000000452437c20 */ /* 0x000fe20008410000 */
[----:B------:R-:W-:Y:S01]  /*d1b0*/  FMUL.FTZ R68, R83, UR4 ;  /* 0x0000000453447c20 */ /* 0x000fe20008410000 */
[----:B------:R-:W-:-:S05]  /*d1c0*/  FMUL.FTZ R72, R87, UR4 ;  /* 0x0000000457487c20 */ /* 0x000fca0008410000 */
[----:B------:R-:W5:Y:S01]  /*d1d0*/  MUFU.TANH R66, R66 ;  /* 0x0000004200427308 */ /* 0x000f620000002400 */
[----:B--2---:R-:W-:Y:S02]  /*d1e0*/  FSEL R45, R45, -INF , P3 ;  /* 0xff8000002d2d7808 */ /* 0x004fe40001800000 */
[----:B---3--:R-:W-:Y:S02]  /*d1f0*/  FSEL R46, R46, -INF , P4 ;  /* 0xff8000002e2e7808 */ /* 0x008fe40002000000 */
[----:B------:R-:W-:-:S03]  /*d200*/  FSEL R49, R49, -INF , P1 ;  /* 0xff80000031317808 */ /* 0x000fc60000800000 */
[----:B------:R-:W2:Y:S01]  /*d210*/  MUFU.TANH R69, R69 ;  /* 0x0000004500457308 */ /* 0x000ea20000002400 */
[----:B------:R-:W-:Y:S02]  /*d220*/  FSEL R50, R50, -INF , P2 ;  /* 0xff80000032327808 */ /* 0x000fe40001000000 */
[----:B------:R-:W-:Y:S02]  /*d230*/  FMNMX.FTZ R8, R11, R8, !PT ;  /* 0x000000080b087209 */ /* 0x000fe40007810000 */
[C---:B------:R-:W-:Y:S02]  /*d240*/  ISETP.GT.AND P3, PT, R4.reuse, 0x50, PT ;  /* 0x000000500400780c */ /* 0x040fe40003f64270 */
[C---:B------:R-:W-:Y:S02]  /*d250*/  ISETP.GT.AND P4, PT, R4.reuse, 0x51, PT ;  /* 0x000000510400780c */ /* 0x040fe40003f84270 */
[C---:B------:R-:W-:Y:S02]  /*d260*/  ISETP.GT.AND P1, PT, R4.reuse, 0x58, PT ;  /* 0x000000580400780c */ /* 0x040fe40003f24270 */
[----:B------:R-:W-:Y:S01]  /*d270*/  ISETP.GT.AND P2, PT, R4, 0x59, PT ;  /* 0x000000590400780c */ /* 0x000fe20003f44270 */
[----:B------:R-:W3:Y:S01]  /*d280*/  MUFU.TANH R67, R67 ;  /* 0x0000004300437308 */ /* 0x000ee20000002400 */
[----:B------:R-:W-:-:S02]  /*d290*/  FMNMX.FTZ R8, R12, R8, !PT ;  /* 0x000000080c087209 */ /* 0x000fc40007810000 */
[----:B0-----:R-:W-:Y:S02]  /*d2a0*/  FSEL R53, R53, -INF , P3 ;  /* 0xff80000035357808 */ /* 0x001fe40001800000 */
[----:B----4-:R-:W-:Y:S02]  /*d2b0*/  FSEL R54, R54, -INF , P4 ;  /* 0xff80000036367808 */ /* 0x010fe40002000000 */
[----:B------:R-:W-:Y:S01]  /*d2c0*/  FSEL R57, R57, -INF , P1 ;  /* 0xff80000039397808 */ /* 0x000fe20000800000 */
[----:B------:R-:W0:Y:S01]  /*d2d0*/  MUFU.TANH R68, R68 ;  /* 0x0000004400447308 */ /* 0x000e220000002400 */
[----:B-1----:R-:W-:Y:S02]  /*d2e0*/  FSEL R58, R58, -INF , P2 ;  /* 0xff8000003a3a7808 */ /* 0x002fe40001000000 */
[C---:B------:R-:W-:Y:S02]  /*d2f0*/  ISETP.GT.AND P3, PT, R4.reuse, 0x60, PT ;  /* 0x000000600400780c */ /* 0x040fe40003f64270 */
[----:B------:R-:W-:-:S03]  /*d300*/  ISETP.GT.AND P4, PT, R4, 0x61, PT ;  /* 0x000000610400780c */ /* 0x000fc60003f84270 */
[----:B------:R-:W1:Y:S01]  /*d310*/  MUFU.TANH R72, R72 ;  /* 0x0000004800487308 */ /* 0x000e620000002400 */
[C---:B------:R-:W-:Y:S02]  /*d320*/  ISETP.GT.AND P1, PT, R4.reuse, 0x68, PT ;  /* 0x000000680400780c */ /* 0x040fe40003f24270 */
[----:B------:R-:W-:Y:S02]  /*d330*/  ISETP.GT.AND P2, PT, R4, 0x69, PT ;  /* 0x000000690400780c */ /* 0x000fe40003f44270 */
[----:B------:R-:W-:Y:S02]  /*d340*/  FMNMX.FTZ R73, R15, R8, !PT ;  /* 0x000000080f497209 */ /* 0x000fe40007810000 */
[----:B-----5:R-:W-:Y:S02]  /*d350*/  FSEL R61, R61, -INF , P3 ;  /* 0xff8000003d3d7808 */ /* 0x020fe40001800000 */
[----:B------:R-:W-:Y:S02]  /*d360*/  FSEL R62, R62, -INF , P4 ;  /* 0xff8000003e3e7808 */ /* 0x000fe40002000000 */
[----:B------:R-:W-:-:S02]  /*d370*/  FSEL R65, R65, -INF , P1 ;  /* 0xff80000041417808 */ /* 0x000fc40000800000 */
[----:B------:R-:W-:Y:S02]  /*d380*/  FSEL R66, R66, -INF , P2 ;  /* 0xff80000042427808 */ /* 0x000fe40001000000 */
[C---:B------:R-:W-:Y:S02]  /*d390*/  ISETP.GT.AND P3, PT, R4.reuse, 0x70, PT ;  /* 0x000000700400780c */ /* 0x040fe40003f64270 */
[C---:B------:R-:W-:Y:S02]  /*d3a0*/  ISETP.GT.AND P4, PT, R4.reuse, 0x71, PT ;  /* 0x000000710400780c */ /* 0x040fe40003f84270 */
[C---:B------:R-:W-:Y:S02]  /*d3b0*/  ISETP.GT.AND P1, PT, R4.reuse, 0x78, PT ;  /* 0x000000780400780c */ /* 0x040fe40003f24270 */
[----:B------:R-:W-:Y:S02]  /*d3c0*/  ISETP.GT.AND P2, PT, R4, 0x79, PT ;  /* 0x000000790400780c */ /* 0x000fe40003f44270 */
[----:B------:R-:W-:-:S02]  /*d3d0*/  FMNMX.FTZ R4, R20, R73, !PT ;  /* 0x0000004914047209 */ /* 0x000fc40007810000 */
[----:B--2---:R-:W-:Y:S02]  /*d3e0*/  FSEL R73, R69, -INF , P1 ;  /* 0xff80000045497808 */ /* 0x004fe40000800000 */
[----:B------:R-:W-:Y:S02]  /*d3f0*/  FMNMX.FTZ R69, R25, R4, !PT ;  /* 0x0000000419457209 */ /* 0x000fe40007810000 */
[----:B------:R-:W-:Y:S02]  /*d400*/  FMNMX.FTZ R4, R70, R71, !PT ;  /* 0x0000004746047209 */ /* 0x000fe40007810000 */
[----:B------:R-:W-:Y:S02]  /*d410*/  FMNMX.FTZ R8, R26, R69, !PT ;  /* 0x000000451a087209 */ /* 0x000fe40007810000 */
[----:B---3--:R-:W-:Y:S02]  /*d420*/  FSEL R67, R67, -INF , P3 ;  /* 0xff80000043437808 */ /* 0x008fe40001800000 */
[----:B0-----:R-:W-:-:S02]  /*d430*/  FSEL R14, R68, -INF , P4 ;  /* 0xff800000440e7808 */ /* 0x001fc40002000000 */
[----:B-1----:R-:W-:Y:S02]  /*d440*/  FSEL R72, R72, -INF , P2 ;  /* 0xff80000048487808 */ /* 0x002fe40001000000 */
[C---:B------:R-:W-:Y:S02]  /*d450*/  ISETP.GT.AND P3, PT, R3.reuse, 0x70, PT ;  /* 0x000000700300780c */ /* 0x040fe40003f64270 */
[C---:B------:R-:W-:Y:S02]  /*d460*/  ISETP.GT.AND P4, PT, R3.reuse, 0x71, PT ;  /* 0x000000710300780c */ /* 0x040fe40003f84270 */
[C---:B------:R-:W-:Y:S02]  /*d470*/  ISETP.GT.AND P1, PT, R3.reuse, 0x78, PT ;  /* 0x000000780300780c */ /* 0x040fe40003f24270 */
[----:B------:R-:W-:Y:S02]  /*d480*/  ISETP.GT.AND P2, PT, R3, 0x79, PT ;  /* 0x000000790300780c */ /* 0x000fe40003f44270 */
        /* <DEDUP_REMOVED lines=37> */
[----:B------:R-:W-:Y:S01]  /*d6e0*/  FMNMX.FTZ R3, R65, R8, !PT ;  /* 0x0000000841037209 */ /* 0x000fe20007810000 */
[----:B------:R-:W-:Y:S01]  /*d6f0*/  FMUL.FTZ R68, R80, UR4 ;  /* 0x0000000450447c20 */ /* 0x000fe20008410000 */
[----:B------:R-:W-:Y:S02]  /*d700*/  FMNMX.FTZ R8, R52, R69, !PT ;  /* 0x0000004534087209 */ /* 0x000fe40007810000 */
[----:B------:R-:W-:Y:S01]  /*d710*/  FMNMX.FTZ R74, R66, R3, !PT ;  /* 0x00000003424a7209 */ /* 0x000fe20007810000 */
[----:B------:R-:W-:Y:S01]  /*d720*/  FMUL.FTZ R4, R81, UR4 ;  /* 0x0000000451047c20 */ /* 0x000fe20008410000 */
[----:B------:R-:W-:Y:S02]  /*d730*/  FMNMX.FTZ R69, R55, R8, !PT ;  /* 0x0000000837457209 */ /* 0x000fe40007810000 */
[----:B------:R-:W-:Y:S01]  /*d740*/  FMNMX.FTZ R3, R67, R74, !PT ;  /* 0x0000004a43037209 */ /* 0x000fe20007810000 */
[----:B------:R-:W0:Y:S01]  /*d750*/  MUFU.TANH R68, R68 ;  /* 0x0000004400447308 */ /* 0x000e220000002400 */
[----:B------:R-:W-:-:S02]  /*d760*/  FMNMX.FTZ R8, R56, R69, !PT ;  /* 0x0000004538087209 */ /* 0x000fc40007810000 */
[----:B------:R-:W-:Y:S01]  /*d770*/  FMNMX.FTZ R74, R14, R3, !PT ;  /* 0x000000030e4a7209 */ /* 0x000fe20007810000 */
[----:B------:R-:W-:Y:S01]  /*d780*/  FMUL.FTZ R84, R84, UR4 ;  /* 0x0000000454547c20 */ /* 0x000fe20008410000 */
[----:B------:R-:W-:-:S03]  /*d790*/  FMNMX.FTZ R75, R59, R8, !PT ;  /* 0x000000083b4b7209 */ /* 0x000fc60007810000 */
[----:B------:R-:W1:Y:S01]  /*d7a0*/  MUFU.TANH R4, R4 ;  /* 0x0000000400047308 */ /* 0x000e620000002400 */
[----:B------:R-:W-:Y:S01]  /*d7b0*/  FMNMX.FTZ R69, R73, R74, !PT ;  /* 0x0000004a49457209 */ /* 0x000fe20007810000 */
[----:B------:R-:W-:Y:S01]  /*d7c0*/  FMUL.FTZ R85, R85, UR4 ;  /* 0x0000000455557c20 */ /* 0x000fe20008410000 */
[----:B------:R-:W-:Y:S02]  /*d7d0*/  FMNMX.FTZ R74, R60, R75, !PT ;  /* 0x0000004b3c4a7209 */ /* 0x000fe40007810000 */
[----:B------:R-:W-:-:S03]  /*d7e0*/  FMNMX.FTZ R8, R72, R69, !PT ;  /* 0x0000004548087209 */ /* 0x000fc60007810000 */
[----:B------:R-:W2:Y:S01]  /*d7f0*/  MUFU.TANH R3, R84 ;  /* 0x0000005400037308 */ /* 0x000ea20000002400 */
[----:B------:R-:W-:Y:S02]  /*d800*/  FMNMX.FTZ R75, R63, R74, !PT ;  /* 0x0000004a3f4b7209 */ /* 0x000fe40007810000 */
[----:B0-----:R-:W-:-:S05]  /*d810*/  FSEL R68, R68, -INF , P3 ;  /* 0xff80000044447808 */ /* 0x001fca0001800000 */
[----:B------:R-:W0:Y:S01]  /*d820*/  MUFU.TANH R69, R85 ;  /* 0x0000005500457308 */ /* 0x000e220000002400 */
[----:B------:R-:W-:Y:S01]  /*d830*/  FMNMX.FTZ R75, R64, R75, !PT ;  /* 0x0000004b404b7209 */ /* 0x000fe20007810000 */
[----:B------:R-:W3:Y:S01]  /*d840*/  SHFL.BFLY PT, R74, R8, 0x2, 0x1f ;  /* 0x0c401f00084a7f89 */ /* 0x000ee200000e0000 */
[----:B-1----:R-:W-:Y:S02]  /*d850*/  FSEL R4, R4, -INF , P4 ;  /* 0xff80000004047808 */ /* 0x002fe40002000000 */
[----:B------:R-:W-:Y:S02]  /*d860*/  FMNMX.FTZ R75, R68, R75, !PT ;  /* 0x0000004b444b7209 */ /* 0x000fe40007810000 */
[----:B--2---:R-:W-:Y:S02]  /*d870*/  FSEL R3, R3, -INF , P1 ;  /* 0xff80000003037808 */ /* 0x004fe40000800000 */
[----:B------:R-:W-:-:S04]  /*d880*/  FMNMX.FTZ R75, R4, R75, !PT ;  /* 0x0000004b044b7209 */ /* 0x000fc80007810000 */
[----:B------:R-:W-:Y:S02]  /*d890*/  FMNMX.FTZ R76, R3, R75, !PT ;  /* 0x0000004b034c7209 */ /* 0x000fe40007810000 */
[----:B0-----:R-:W-:-:S04]  /*d8a0*/  FSEL R69, R69, -INF , P2 ;  /* 0xff80000045457808 */ /* 0x001fc80001000000 */
[----:B------:R-:W-:-:S05]  /*d8b0*/  FMNMX.FTZ R77, R69, R76, !PT ;  /* 0x0000004c454d7209 */ /* 0x000fca0007810000 */
[----:B------:R-:W0:Y:S01]  /*d8c0*/  SHFL.BFLY PT, R75, R77, 0x2, 0x1f ;  /* 0x0c401f004d4b7f89 */ /* 0x000e2200000e0000 */
[----:B---3--:R-:W-:-:S05]  /*d8d0*/  FMNMX.FTZ R8, R8, R74, !PT ;  /* 0x0000004a08087209 */ /* 0x008fca0007810000 */
[----:B------:R-:W1:Y:S01]  /*d8e0*/  SHFL.BFLY PT, R74, R8, 0x1, 0x1f ;  /* 0x0c201f00084a7f89 */ /* 0x000e6200000e0000 */
[----:B0-----:R-:W-:-:S05]  /*d8f0*/  FMNMX.FTZ R77, R77, R75, !PT ;  /* 0x0000004b4d4d7209 */ /* 0x001fca0007810000 */
[----:B------:R-:W0:Y:S01]  /*d900*/  SHFL.BFLY PT, R78, R77, 0x1, 0x1f ;  /* 0x0c201f004d4e7f89 */ /* 0x000e2200000e0000 */
[----:B-1----:R-:W-:-:S04]  /*d910*/  FMNMX.FTZ R8, R8, R74, !PT ;  /* 0x0000004a08087209 */ /* 0x002fc80007810000 */
[C---:B------:R-:W-:Y:S01]  /*d920*/  FSETP.NEU.FTZ.AND P1, PT, R8.reuse, -INF , PT ;  /* 0xff8000000800780b */ /* 0x040fe20003f3d000 */
[----:B------:R-:W-:-:S05]  /*d930*/  FMUL.FTZ R76, R8, UR47 ;  /* 0x0000002f084c7c20 */ /* 0x000fca0008410000 */
[----:B------:R-:W-:-:S05]  /*d940*/  FSEL R76, R76, RZ, P1 ;  /* 0x000000ff4c4c7208 */ /* 0x000fca0000800000 */
[--C-:B------:R-:W-:Y:S01]  /*d950*/  FFMA.FTZ R74, R7, UR47, -R76.reuse ;  /* 0x0000002f074a7c23 */ /* 0x100fe2000801084c */
[--C-:B------:R-:W-:Y:S01]  /*d960*/  FFMA.FTZ R75, R13, UR47, -R76.reuse ;  /* 0x0000002f0d4b7c23 */ /* 0x100fe2000801084c */
[----:B0-----:R-:W-:Y:S01]  /*d970*/  FMNMX.FTZ R7, R77, R78, !PT ;  /* 0x0000004e4d077209 */ /* 0x001fe20007810000 */
[----:B------:R-:W-:-:S03]  /*d980*/  FFMA.FTZ R77, R12, UR47, -R76 ;  /* 0x0000002f0c4d7c23 */ /* 0x000fc6000801084c */
[C---:B------:R-:W-:Y:S01]  /*d990*/  FSETP.NEU.FTZ.AND P1, PT, R7.reuse, -INF , PT ;  /* 0xff8000000700780b */ /* 0x040fe20003f3d000 */
[----:B------:R-:W-:Y:S01]  /*d9a0*/  FMUL.FTZ R13, R7, UR47 ;  /* 0x0000002f070d7c20 */ /* 0x000fe20008410000 */
[----:B------:R-:W-:-:S04]  /*d9b0*/  IADD3 R12, R0, 0x2d840, RZ ;  /* 0x0002d840000c7810 */ /* 0x000fc80007ffe0ff */
[----:B------:R-:W-:Y:S01]  /*d9c0*/  FSEL R0, R13, RZ, P1 ;  /* 0x000000ff0d007208 */ /* 0x000fe20000800000 */
[----:B------:R-:W-:-:S04]  /*d9d0*/  FFMA.FTZ R11, R11, UR47, -R76 ;  /* 0x0000002f0b0b7c23 */ /* 0x000fc8000801084c */
[--C-:B------:R-:W-:Y:S01]  /*d9e0*/  FFMA.FTZ R70, R70, UR47, -R0.reuse ;  /* 0x0000002f46467c23 */ /* 0x100fe20008010800 */
[--C-:B------:R-:W-:Y:S01]  /*d9f0*/  FFMA.FTZ R78, R71, UR47, -R0.reuse ;  /* 0x0000002f474e7c23 */ /* 0x100fe20008010800 */
[--C-:B------:R-:W-:Y:S01]  /*da00*/  FFMA.FTZ R9, R9, UR47, -R0.reuse ;  /* 0x0000002f09097c23 */ /* 0x100fe20008010800 */
[----:B------:R-:W-:Y:S01]  /*da10*/  FFMA.FTZ R10, R10, UR47, -R0 ;  /* 0x0000002f0a0a7c23 */ /* 0x000fe20008010800 */
[----:B------:R-:W-:Y:S01]  /*da20*/  MUFU.EX2 R74, R74 ;  /* 0x0000004a004a7308 */ /* 0x000fe20000000800 */
[----:B------:R-:W-:-:S07]  /*da30*/  IMAD.U32 R13, RZ, RZ, UR40 ;  /* 0x00000028ff0d7e24 */ /* 0x000fce000f8e00ff */
[----:B------:R-:W0:Y:S08]  /*da40*/  MUFU.EX2 R75, R75 ;  /* 0x0000004b004b7308 */ /* 0x000e300000000800 */
[----:B------:R-:W-:Y:S08]  /*da50*/  MUFU.EX2 R11, R11 ;  /* 0x0000000b000b7308 */ /* 0x000ff00000000800 */
[----:B------:R-:W1:Y:S08]  /*da60*/  MUFU.EX2 R77, R77 ;  /* 0x0000004d004d7308 */ /* 0x000e700000000800 */
[----:B------:R-:W-:Y:S08]  /*da70*/  MUFU.EX2 R70, R70 ;  /* 0x0000004600467308 */ /* 0x000ff00000000800 */
[----:B------:R-:W2:Y:S08]  /*da80*/  MUFU.EX2 R78, R78 ;  /* 0x0000004e004e7308 */ /* 0x000eb00000000800 */
[----:B------:R-:W-:Y:S08]  /*da90*/  MUFU.EX2 R9, R9 ;  /* 0x0000000900097308 */ /* 0x000ff00000000800 */
[----:B------:R-:W3:Y:S01]  /*daa0*/  MUFU.EX2 R10, R10 ;  /* 0x0000000a000a7308 */ /* 0x000ee20000000800 */
[----:B------:R-:W-:Y:S01]  /*dab0*/  FFMA.FTZ R71, R15, UR47, -R76 ;  /* 0x0000002f0f477c23 */ /* 0x000fe2000801084c */
[----:B------:R-:W-:Y:S01]  /*dac0*/  PRMT R12, R13, 0x654, R12 ;  /* 0x000006540d0c7816 */ /* 0x000fe2000000000c */
[--C-:B------:R-:W-:Y:S01]  /*dad0*/  FFMA.FTZ R20, R20, UR47, -R76.reuse ;  /* 0x0000002f14147c23 */ /* 0x100fe2000801084c */
[--C-:B------:R-:W-:Y:S01]  /*dae0*/  FFMA.FTZ R79, R14, UR47, -R76.reuse ;  /* 0x0000002f0e4f7c23 */ /* 0x100fe2000801084c */
[----:B0-----:R-:W-:Y:S01]  /*daf0*/  F2FP.F16.F32.PACK_AB R13, R75, R74 ;  /* 0x0000004a4b0d723e */ /* 0x001fe200000000ff */
[----:B------:R2:W-:Y:S01]  /*db00*/  SYNCS.ARRIVE.TRANS64.RED.A1T0 RZ, [R12+URZ], RZ ;  /* 0x000000ff0cff79a7 */ /* 0x0005e2000810043f */
[----:B-1----:R-:W-:Y:S01]  /*db10*/  F2FP.F16.F32.PACK_AB R15, R77, R11 ;  /* 0x0000000b4d0f723e */ /* 0x002fe200000000ff */
[----:B------:R-:W0:Y:S01]  /*db20*/  MUFU.EX2 R71, R71 ;  /* 0x0000004700477308 */ /* 0x000e220000000800 */
[--C-:B------:R-:W-:Y:S01]  /*db30*/  FFMA.FTZ R25, R25, UR47, -R76.reuse ;  /* 0x0000002f19197c23 */ /* 0x100fe2000801084c */
[----:B------:R-:W-:Y:S01]  /*db40*/  FFMA.FTZ R30, R30, UR47, -R76 ;  /* 0x0000002f1e1e7c23 */ /* 0x000fe2000801084c */
[----:B--2---:R-:W-:-:S02]  /*db50*/  F2FP.F16.F32.PACK_AB R12, R78, R70 ;  /* 0x000000464e0c723e */ /* 0x004fc400000000ff */
[----:B---3--:R-:W-:-:S03]  /*db60*/  F2FP.F16.F32.PACK_AB R14, R10, R9 ;  /* 0x000000090a0e723e */ /* 0x008fc600000000ff */
[----:B------:R-:W1:Y:S01]  /*db70*/  MUFU.EX2 R20, R20 ;  /* 0x0000001400147308 */ /* 0x000e620000000800 */
[----:B------:R-:W-:Y:S01]  /*db80*/  FADD.FTZ R74, R74, R75 ;  /* 0x0000004b4a4a7221 */ /* 0x000fe20000010000 */
[--C-:B------:R-:W-:Y:S01]  /*db90*/  FFMA.FTZ R26, R26, UR47, -R76.reuse ;  /* 0x0000002f1a1a7c23 */ /* 0x100fe2000801084c */
[----:B------:R-:W-:Y:S01]  /*dba0*/  FFMA.FTZ R33, R33, UR47, -R76 ;  /* 0x0000002f21217c23 */ /* 0x000fe2000801084c */
[----:B------:R2:W-:Y:S01]  /*dbb0*/  STSM.16.M88.4 [R157+0x21800], R12 ;  /* 0x0218000c9d007844 */ /* 0x0005e20000000200 */
[----:B------:R-:W-:-:S03]  /*dbc0*/  FADD.FTZ R74, R11, R74 ;  /* 0x0000004a0b4a7221 */ /* 0x000fc60000010000 */
[----:B------:R-:W3:Y:S01]  /*dbd0*/  MUFU.EX2 R25, R25 ;  /* 0x0000001900197308 */ /* 0x000ee20000000800 */
[----:B------:R-:W-:Y:S01]  /*dbe0*/  FFMA.FTZ R29, R29, UR47, -R76 ;  /* 0x0000002f1d1d7c23 */ /* 0x000fe2000801084c */
[----:B------:R-:W-:Y:S01]  /*dbf0*/  FADD.FTZ R74, R77, R74 ;  /* 0x0000004a4d4a7221 */ /* 0x000fe20000010000 */
[--C-:B------:R-:W-:Y:S01]  /*dc00*/  FFMA.FTZ R34, R34, UR47, -R76.reuse ;  /* 0x0000002f22227c23 */ /* 0x100fe2000801084c */
[----:B------:R-:W-:-:S04]  /*dc10*/  FFMA.FTZ R37, R37, UR47, -R76 ;  /* 0x0000002f25257c23 */ /* 0x000fc8000801084c */
[----:B--2---:R2:W-:Y:S01]  /*dc20*/  MUFU.EX2 R12, R30 ;  /* 0x0000001e000c7308 */ /* 0x0045e20000000800 */
[--C-:B------:R-:W-:Y:S01]  /*dc30*/  FFMA.FTZ R38, R38, UR47, -R76.reuse ;  /* 0x0000002f26267c23 */ /* 0x100fe2000801084c */
[----:B------:R-:W-:Y:S01]  /*dc40*/  FFMA.FTZ R41, R41, UR47, -R76 ;  /* 0x0000002f29297c23 */ /* 0x000fe2000801084c */
[----:B--2---:R-:W-:-:S05]  /*dc50*/  FFMA.FTZ R30, R5, UR47, -R0 ;  /* 0x0000002f051e7c23 */ /* 0x004fca0008010800 */
[----:B------:R2:W-:Y:S01]  /*dc60*/  MUFU.EX2 R15, R33 ;  /* 0x00000021000f7308 */ /* 0x0005e20000000800 */
[--C-:B------:R-:W-:Y:S01]  /*dc70*/  FFMA.FTZ R42, R42, UR47, -R76.reuse ;  /* 0x0000002f2a2a7c23 */ /* 0x100fe2000801084c */
[--C-:B------:R-:W-:Y:S01]  /*dc80*/  FFMA.FTZ R45, R45, UR47, -R76.reuse ;  /* 0x0000002f2d2d7c23 */ /* 0x100fe2000801084c */
[--C-:B------:R-:W-:Y:S01]  /*dc90*/  FFMA.FTZ R46, R46, UR47, -R76.reuse ;  /* 0x0000002f2e2e7c23 */ /* 0x100fe2000801084c */
[--C-:B------:R-:W-:Y:S01]  /*dca0*/  FFMA.FTZ R49, R49, UR47, -R76.reuse ;  /* 0x0000002f31317c23 */ /* 0x100fe2000801084c */
[----:B------:R-:W-:-:S03]  /*dcb0*/  FFMA.FTZ R50, R50, UR47, -R76 ;  /* 0x0000002f32327c23 */ /* 0x000fc6000801084c */
[----:B------:R-:W4:Y:S01]  /*dcc0*/  MUFU.EX2 R26, R26 ;  /* 0x0000001a001a7308 */ /* 0x000f220000000800 */
[----:B--2---:R-:W-:Y:S01]  /*dcd0*/  FFMA.FTZ R33, R6, UR47, -R0 ;  /* 0x0000002f06217c23 */ /* 0x004fe20008010800 */
        /* <DEDUP_REMOVED lines=9> */
[--C-:B------:R-:W-:Y:S01]  /*dd70*/  FFMA.FTZ R67, R67, UR47, -R76.reuse ;  /* 0x0000002f43437c23 */ /* 0x100fe2000801084c */
[--C-:B------:R-:W-:Y:S01]  /*dd80*/  FFMA.FTZ R73, R73, UR47, -R76.reuse ;  /* 0x0000002f49497c23 */ /* 0x100fe2000801084c */
[----:B------:R-:W-:Y:S01]  /*dd90*/  FFMA.FTZ R72, R72, UR47, -R76 ;  /* 0x0000002f48487c23 */ /* 0x000fe2000801084c */
[----:B------:R-:W-:-:S02]  /*dda0*/  FFMA.FTZ R76, R21, UR47, -R0 ;  /* 0x0000002f154c7c23 */ /* 0x000fc40008010800 */
[----:B------:R0:W-:Y:S01]  /*ddb0*/  MUFU.EX2 R13, R29 ;  /* 0x0000001d000d7308 */ /* 0x0001e20000000800 */
[----:B------:R-:W-:Y:S01]  /*ddc0*/  FADD.FTZ R70, R70, R78 ;  /* 0x0000004e46467221 */ /* 0x000fe20000010000 */
[--C-:B------:R-:W-:Y:S01]  /*ddd0*/  FFMA.FTZ R80, R24, UR47, -R0.reuse ;  /* 0x0000002f18507c23 */ /* 0x100fe20008010800 */
[--C-:B------:R-:W-:Y:S01]  /*dde0*/  FFMA.FTZ R6, R28, UR47, -R0.reuse ;  /* 0x0000002f1c067c23 */ /* 0x100fe20008010800 */
[----:B------:R-:W-:-:S04]  /*ddf0*/  FFMA.FTZ R21, R32, UR47, -R0 ;  /* 0x0000002f20157c23 */ /* 0x000fc80008010800 */
[----:B------:R-:W5:Y:S01]  /*de00*/  MUFU.EX2 R33, R33 ;  /* 0x0000002100217308 */ /* 0x000f620000000800 */
[----:B0-----:R-:W-:Y:S01]  /*de10*/  FADD.FTZ R29, R71, R74 ;  /* 0x0000004a471d7221 */ /* 0x001fe20000010000 */
[----:B------:R-:W-:Y:S01]  /*de20*/  FFMA.FTZ R32, R39, UR47, -R0 ;  /* 0x0000002f27207c23 */ /* 0x000fe20008010800 */
[----:B------:R-:W-:Y:S02]  /*de30*/  FADD.FTZ R39, R9, R70 ;  /* 0x0000004609277221 */ /* 0x000fe40000010000 */
[----:B-1----:R-:W-:Y:S01]  /*de40*/  FADD.FTZ R28, R20, R29 ;  /* 0x0000001d141c7221 */ /* 0x002fe20000010000 */
[--C-:B------:R-:W-:Y:S02]  /*de50*/  FFMA.FTZ R5, R27, UR47, -R0.reuse ;  /* 0x0000002f1b057c23 */ /* 0x100fe40008010800 */
[----:B------:R-:W0:Y:S01]  /*de60*/  MUFU.EX2 R76, R76 ;  /* 0x0000004c004c7308 */ /* 0x000e220000000800 */
[----:B------:R-:W-:Y:S01]  /*de70*/  FFMA.FTZ R14, R31, UR47, -R0 ;  /* 0x0000002f1f0e7c23 */ /* 0x000fe20008010800 */
[----:B---3--:R-:W-:Y:S01]  /*de80*/  FADD.FTZ R31, R25, R28 ;  /* 0x0000001c191f7221 */ /* 0x008fe20000010000 */
[--C-:B------:R-:W-:Y:S01]  /*de90*/  FFMA.FTZ R24, R35, UR47, -R0.reuse ;  /* 0x0000002f23187c23 */ /* 0x100fe20008010800 */
[----:B------:R-:W-:Y:S01]  /*dea0*/  FADD.FTZ R39, R10, R39 ;  /* 0x000000270a277221 */ /* 0x000fe20000010000 */
[----:B------:R-:W-:-:S03]  /*deb0*/  FFMA.FTZ R35, R40, UR47, -R0 ;  /* 0x0000002f28237c23 */ /* 0x000fc60008010800 */
[----:B------:R-:W1:Y:S01]  /*dec0*/  MUFU.EX2 R80, R80 ;  /* 0x0000005000507308 */ /* 0x000e620000000800 */
[C---:B----4-:R-:W-:Y:S01]  /*ded0*/  FADD.FTZ R40, R26.reuse, R31 ;  /* 0x0000001f1a287221 */ /* 0x050fe20000010000 */
[----:B------:R-:W-:Y:S01]  /*dee0*/  F2FP.F16.F32.PACK_AB R31, R26, R25 ;  /* 0x000000191a1f723e */ /* 0x000fe200000000ff */
[----:B--2---:R-:W-:-:S05]  /*def0*/  FADD.FTZ R26, R30, R39 ;  /* 0x000000271e1a7221 */ /* 0x004fca0000010000 */
[----:B------:R-:W2:Y:S01]  /*df00*/  MUFU.EX2 R5, R5 ;  /* 0x0000000500057308 */ /* 0x000ea20000000800 */
[----:B-----5:R-:W-:-:S07]  /*df10*/  FADD.FTZ R25, R33, R26 ;  /* 0x0000001a21197221 */ /* 0x020fce0000010000 */
[----:B------:R-:W3:Y:S01]  /*df20*/  MUFU.EX2 R6, R6 ;  /* 0x0000000600067308 */ /* 0x000ee20000000800 */
[----:B0-----:R-:W-:Y:S01]  /*df30*/  FADD.FTZ R25, R76, R25 ;  /* 0x000000194c197221 */ /* 0x001fe20000010000 */
[----:B------:R-:W-:-:S06]  /*df40*/  FFMA.FTZ R27, R36, UR47, -R0 ;  /* 0x0000002f241b7c23 */ /* 0x000fcc0008010800 */
[----:B------:R-:W0:Y:S01]  /*df50*/  MUFU.EX2 R14, R14 ;  /* 0x0000000e000e7308 */ /* 0x000e220000000800 */
[----:B-1----:R-:W-:Y:S01]  /*df60*/  FADD.FTZ R26, R80, R25 ;  /* 0x00000019501a7221 */ /* 0x002fe20000010000 */
[----:B------:R-:W-:Y:S01]  /*df70*/  FFMA.FTZ R36, R43, UR47, -R0 ;  /* 0x0000002f2b247c23 */ /* 0x000fe20008010800 */
[----:B------:R-:W-:-:S05]  /*df80*/  FADD.FTZ R43, R13, R40 ;  /* 0x000000280d2b7221 */ /* 0x000fca0000010000 */
[----:B------:R-:W1:Y:S01]  /*df90*/  MUFU.EX2 R34, R34 ;  /* 0x0000002200227308 */ /* 0x000e620000000800 */
[----:B--2---:R-:W-:-:S07]  /*dfa0*/  FADD.FTZ R25, R5, R26 ;  /* 0x0000001a05197221 */ /* 0x004fce0000010000 */
[----:B------:R-:W2:Y:S01]  /*dfb0*/  MUFU.EX2 R21, R21 ;  /* 0x0000001500157308 */ /* 0x000ea20000000800 */
[----:B------:R-:W-:Y:S01]  /*dfc0*/  FFMA.FTZ R47, R47, UR47, -R0 ;  /* 0x0000002f2f2f7c23 */ /* 0x000fe20008010800 */
[----:B------:R-:W-:-:S06]  /*dfd0*/  FADD.FTZ R26, R12, R43 ;  /* 0x0000002b0c1a7221 */ /* 0x000fcc0000010000 */
[----:B------:R-:W4:Y:S01]  /*dfe0*/  MUFU.EX2 R37, R37 ;  /* 0x0000002500257308 */ /* 0x000f220000000800 */
[----:B---3--:R-:W-:-:S07]  /*dff0*/  FADD.FTZ R25, R6, R25 ;  /* 0x0000001906197221 */ /* 0x008fce0000010000 */
[----:B------:R-:W3:Y:S08]  /*e000*/  MUFU.EX2 R24, R24 ;  /* 0x0000001800187308 */ /* 0x000ef00000000800 */
[----:B------:R-:W5:Y:S01]  /*e010*/  MUFU.EX2 R38, R38 ;  /* 0x0000002600267308 */ /* 0x000f620000000800 */
[----:B------:R-:W-:-:S07]  /*e020*/  FFMA.FTZ R11, R48, UR47, -R0 ;  /* 0x0000002f300b7c23 */ /* 0x000fce0008010800 */
[----:B------:R-:W5:Y:S08]  /*e030*/  MUFU.EX2 R27, R27 ;  /* 0x0000001b001b7308 */ /* 0x000f700000000800 */
[----:B------:R0:W-:Y:S08]  /*e040*/  MUFU.EX2 R10, R47 ;  /* 0x0000002f000a7308 */ /* 0x0001f00000000800 */
[----:B------:R-:W5:Y:S01]  /*e050*/  MUFU.EX2 R32, R32 ;  /* 0x0000002000207308 */ /* 0x000f620000000800 */
[----:B0-----:R-:W-:Y:S01]  /*e060*/  FADD.FTZ R47, R15, R26 ;  /* 0x0000001a0f2f7221 */ /* 0x001fe20000010000 */
[----:B------:R-:W-:-:S03]  /*e070*/  FADD.FTZ R26, R14, R25 ;  /* 0x000000190e1a7221 */ /* 0x000fc60000010000 */
[----:B-1----:R-:W-:-:S03]  /*e080*/  FADD.FTZ R48, R34, R47 ;  /* 0x0000002f22307221 */ /* 0x002fc60000010000 */
[----:B------:R-:W0:Y:S01]  /*e090*/  MUFU.EX2 R41, R41 ;  /* 0x0000002900297308 */ /* 0x000e220000000800 */
[----:B--2---:R-:W-:Y:S01]  /*e0a0*/  FADD.FTZ R25, R21, R26 ;  /* 0x0000001a15197221 */ /* 0x004fe20000010000 */
[----:B------:R-:W-:Y:S01]  /*e0b0*/  F2FP.F16.F32.PACK_AB R13, R12, R13 ;  /* 0x0000000d0c0d723e */ /* 0x000fe200000000ff */
[----:B----4-:R-:W-:-:S05]  /*e0c0*/  FADD.FTZ R47, R37, R48 ;  /* 0x00000030252f7221 */ /* 0x010fca0000010000 */
[----:B------:R-:W1:Y:S01]  /*e0d0*/  MUFU.EX2 R35, R35 ;  /* 0x0000002300237308 */ /* 0x000e620000000800 */
[----:B---3--:R-:W-:-:S07]  /*e0e0*/  FADD.FTZ R12, R24, R25 ;  /* 0x00000019180c7221 */ /* 0x008fce0000010000 */
[----:B------:R-:W2:Y:S01]  /*e0f0*/  MUFU.EX2 R42, R42 ;  /* 0x0000002a002a7308 */ /* 0x000ea20000000800 */
[----:B------:R-:W-:Y:S01]  /*e100*/  FFMA.FTZ R44, R44, UR47, -R0 ;  /* 0x0000002f2c2c7c23 */ /* 0x000fe20008010800 */
[----:B-----5:R-:W-:Y:S01]  /*e110*/  FADD.FTZ R26, R38, R47 ;  /* 0x0000002f261a7221 */ /* 0x020fe20000010000 */
[----:B------:R-:W-:-:S05]  /*e120*/  FADD.FTZ R47, R27, R12 ;  /* 0x0000000c1b2f7221 */ /* 0x000fca0000010000 */
[----:B------:R-:W3:Y:S01]  /*e130*/  MUFU.EX2 R45, R45 ;  /* 0x0000002d002d7308 */ /* 0x000ee20000000800 */
[----:B------:R-:W-:Y:S01]  /*e140*/  F2FP.F16.F32.PACK_AB R12, R6, R5 ;  /* 0x00000005060c723e */ /* 0x000fe200000000ff */
[----:B------:R-:W-:-:S06]  /*e150*/  FADD.FTZ R6, R32, R47 ;  /* 0x0000002f20067221 */ /* 0x000fcc0000010000 */
[----:B------:R-:W-:Y:S01]  /*e160*/  MUFU.EX2 R36, R36 ;  /* 0x0000002400247308 */ /* 0x000fe20000000800 */
[----:B0-----:R-:W-:-:S07]  /*e170*/  FADD.FTZ R5, R41, R26 ;  /* 0x0000001a29057221 */ /* 0x001fce0000010000 */
[----:B------:R-:W0:Y:S01]  /*e180*/  MUFU.EX2 R46, R46 ;  /* 0x0000002e002e7308 */ /* 0x000e220000000800 */
[----:B------:R-:W-:Y:S01]  /*e190*/  F2FP.F16.F32.PACK_AB R14, R21, R14 ;  /* 0x0000000e150e723e */ /* 0x000fe200000000ff */
[----:B-1----:R-:W-:Y:S01]  /*e1a0*/  FADD.FTZ R21, R35, R6 ;  /* 0x0000000623157221 */ /* 0x002fe20000010000 */
[----:B------:R-:W-:-:S05]  /*e1b0*/  F2FP.F16.F32.PACK_AB R29, R20, R71 ;  /* 0x00000047141d723e */ /* 0x000fca00000000ff */
[----:B------:R-:W1:Y:S01]  /*e1c0*/  MUFU.EX2 R9, R44 ;  /* 0x0000002c00097308 */ /* 0x000e620000000800 */
[----:B------:R-:W-:Y:S01]  /*e1d0*/  FFMA.FTZ R20, R51, UR47, -R0 ;  /* 0x0000002f33147c23 */ /* 0x000fe20008010800 */
[----:B------:R-:W-:Y:S01]  /*e1e0*/  F2FP.F16.F32.PACK_AB R28, R33, R30 ;  /* 0x0000001e211c723e */ /* 0x000fe200000000ff */
[----:B--2---:R-:W-:-:S05]  /*e1f0*/  FADD.FTZ R6, R42, R5 ;  /* 0x000000052a067221 */ /* 0x004fca0000010000 */
[----:B------:R-:W2:Y:S01]  /*e200*/  MUFU.EX2 R49, R49 ;  /* 0x0000003100317308 */ /* 0x000ea20000000800 */
[----:B------:R-:W-:Y:S01]  /*e210*/  F2FP.F16.F32.PACK_AB R30, R80, R76 ;  /* 0x0000004c501e723e */ /* 0x000fe200000000ff */
[----:B---3--:R-:W-:-:S06]  /*e220*/  FADD.FTZ R5, R45, R6 ;  /* 0x000000062d057221 */ /* 0x008fcc0000010000 */
[----:B------:R-:W3:Y:S01]  /*e230*/  MUFU.EX2 R50, R50 ;  /* 0x0000003200327308 */ /* 0x000ee20000000800 */
[--C-:B------:R-:W-:Y:S01]  /*e240*/  FFMA.FTZ R52, R52, UR47, -R0.reuse ;  /* 0x0000002f34347c23 */ /* 0x100fe20008010800 */
[----:B------:R4:W-:Y:S06]  /*e250*/  STSM.16.M88.4 [R91], R28 ;  /* 0x0000001c5b007844 */ /* 0x0009ec0000000200 */
[----:B------:R-:W-:Y:S01]  /*e260*/  MUFU.EX2 R11, R11 ;  /* 0x0000000b000b7308 */ /* 0x000fe20000000800 */
[----:B------:R-:W-:Y:S01]  /*e270*/  FFMA.FTZ R39, R55, UR47, -R0 ;  /* 0x0000002f37277c23 */ /* 0x000fe20008010800 */
[----:B0-----:R-:W-:-:S06]  /*e280*/  FADD.FTZ R6, R46, R5 ;  /* 0x000000052e067221 */ /* 0x001fcc0000010000 */
[----:B------:R-:W0:Y:S01]  /*e290*/  MUFU.EX2 R53, R53 ;  /* 0x0000003500357308 */ /* 0x000e220000000800 */
[----:B------:R-:W-:Y:S01]  /*e2a0*/  F2FP.F16.F32.PACK_AB R15, R34, R15 ;  /* 0x0000000f220f723e */ /* 0x000fe200000000ff */
[----:B----4-:R-:W-:Y:S01]  /*e2b0*/  FADD.FTZ R28, R36, R21 ;  /* 0x00000015241c7221 */ /* 0x010fe20000010000 */
[----:B------:R-:W4:Y:S05]  /*e2c0*/  LDL R51, [R1+0x84] ;  /* 0x0000840001337983 */ /* 0x000f2a0000100800 */
[----:B------:R-:W5:Y:S01]  /*e2d0*/  MUFU.EX2 R20, R20 ;  /* 0x0000001400147308 */ /* 0x000f620000000800 */
[----:B-1----:R-:W-:Y:S01]  /*e2e0*/  FADD.FTZ R21, R9, R28 ;  /* 0x0000001c09157221 */ /* 0x002fe20000010000 */
[----:B--2---:R-:W-:-:S06]  /*e2f0*/  FADD.FTZ R5, R49, R6 ;  /* 0x0000000631057221 */ /* 0x004fcc0000010000 */
[----:B------:R-:W1:Y:S01]  /*e300*/  MUFU.EX2 R54, R54 ;  /* 0x0000003600367308 */ /* 0x000e620000000800 */
[----:B------:R-:W-:Y:S01]  /*e310*/  FADD.FTZ R28, R10, R21 ;  /* 0x000000150a1c7221 */ /* 0x000fe20000010000 */
[----:B---3--:R-:W-:-:S06]  /*e320*/  FADD.FTZ R6, R50, R5 ;  /* 0x0000000532067221 */ /* 0x008fcc0000010000 */
[----:B------:R-:W2:Y:S01]  /*e330*/  MUFU.EX2 R33, R52 ;  /* 0x0000003400217308 */ /* 0x000ea20000000800 */
[----:B------:R3:W-:Y:S07]  /*e340*/  STSM.16.M88.4 [R89], R12 ;  /* 0x0000000c59007844 */ /* 0x0007ee0000000200 */
[----:B------:R-:W2:Y:S01]  /*e350*/  MUFU.EX2 R57, R57 ;  /* 0x0000003900397308 */ /* 0x000ea20000000800 */
[----:B0-----:R-:W-:-:S07]  /*e360*/  FADD.FTZ R5, R53, R6 ;  /* 0x0000000635057221 */ /* 0x001fce0000010000 */
[----:B------:R-:W-:Y:S01]  /*e370*/  MUFU.EX2 R58, R58 ;  /* 0x0000003a003a7308 */ /* 0x000fe20000000800 */
[----:B---3--:R-:W-:Y:S01]  /*e380*/  F2FP.F16.F32.PACK_AB R12, R9, R36 ;  /* 0x00000024090c723e */ /* 0x008fe200000000ff */
[----:B------:R-:W-:-:S06]  /*e390*/  FADD.FTZ R9, R11, R28 ;  /* 0x0000001c0b097221 */ /* 0x000fcc0000010000 */
[----:B------:R-:W0:Y:S01]  /*e3a0*/  MUFU.EX2 R39, R39 ;  /* 0x0000002700277308 */ /* 0x000e220000000800 */
[----:B------:R-:W-:Y:S01]  /*e3b0*/  F2FP.F16.F32.PACK_AB R14, R11, R10 ;  /* 0x0000000a0b0e723e */ /* 0x000fe200000000ff */
[----:B-----5:R-:W-:Y:S01]  /*e3c0*/  FADD.FTZ R10, R20, R9 ;  /* 0x00000009140a7221 */ /* 0x020fe20000010000 */
[----:B-1----:R-:W-:-:S05]  /*e3d0*/  FADD.FTZ R6, R54, R5 ;  /* 0x0000000536067221 */ /* 0x002fca0000010000 */
[----:B------:R-:W1:Y:S01]  /*e3e0*/  MUFU.EX2 R61, R61 ;  /* 0x0000003d003d7308 */ /* 0x000e620000000800 */
[----:B--2---:R-:W-:Y:S01]  /*e3f0*/  FADD.FTZ R10, R33, R10 ;  /* 0x0000000a210a7221 */ /* 0x004fe20000010000 */
[----:B------:R-:W-:-:S06]  /*e400*/  FADD.FTZ R9, R57, R6 ;  /* 0x0000000639097221 */ /* 0x000fcc0000010000 */
[----:B------:R-:W2:Y:S01]  /*e410*/  MUFU.EX2 R62, R62 ;  /* 0x0000003e003e7308 */ /* 0x000ea20000000800 */
[----:B0-----:R-:W-:Y:S01]  /*e420*/  FADD.FTZ R5, R39, R10 ;  /* 0x0000000a27057221 */ /* 0x001fe20000010000 */
[----:B------:R-:W-:-:S06]  /*e430*/  FADD.FTZ R10, R58, R9 ;  /* 0x000000093a0a7221 */ /* 0x000fcc0000010000 */
[----:B------:R-:W0:Y:S01]  /*e440*/  MUFU.EX2 R65, R65 ;  /* 0x0000004100417308 */ /* 0x000e220000000800 */
[----:B-1----:R-:W-:Y:S01]  /*e450*/  FADD.FTZ R11, R61, R10 ;  /* 0x0000000a3d0b7221 */ /* 0x002fe20000010000 */
[--C-:B------:R-:W-:Y:S01]  /*e460*/  FFMA.FTZ R56, R56, UR47, -R0.reuse ;  /* 0x0000002f38387c23 */ /* 0x100fe20008010800 */
[--C-:B------:R-:W-:Y:S01]  /*e470*/  FFMA.FTZ R59, R59, UR47, -R0.reuse ;  /* 0x0000002f3b3b7c23 */ /* 0x100fe20008010800 */
[--C-:B------:R-:W-:Y:S01]  /*e480*/  FFMA.FTZ R44, R60, UR47, -R0.reuse ;  /* 0x0000002f3c2c7c23 */ /* 0x100fe20008010800 */
[--C-:B------:R-:W-:Y:S01]  /*e490*/  FFMA.FTZ R43, R4, UR47, -R0.reuse ;  /* 0x0000002f042b7c23 */ /* 0x100fe20008010800 */
[--C-:B------:R-:W-:Y:S01]  /*e4a0*/  FFMA.FTZ R63, R63, UR47, -R0.reuse ;  /* 0x0000002f3f3f7c23 */ /* 0x100fe20008010800 */
[----:B------:R-:W1:Y:S01]  /*e4b0*/  @P5 LDC R21, c[0x0][0x44c] ;  /* 0x00011300ff155b82 */ /* 0x000e620000000800 */
[----:B--2---:R-:W-:Y:S01]  /*e4c0*/  FADD.FTZ R10, R62, R11 ;  /* 0x0000000b3e0a7221 */ /* 0x004fe20000010000 */
[--C-:B------:R-:W-:Y:S01]  /*e4d0*/  FFMA.FTZ R64, R64, UR47, -R0.reuse ;  /* 0x0000002f40407c23 */ /* 0x100fe20008010800 */
[----:B------:R-:W-:-:S05]  /*e4e0*/  FFMA.FTZ R68, R68, UR47, -R0 ;  /* 0x0000002f44447c23 */ /* 0x000fca0008010800 */
[----:B------:R-:W2:Y:S01]  /*e4f0*/  @P5 LDC R28, c[0x0][0x450] ;  /* 0x00011400ff1c5b82 */ /* 0x000ea20000000800 */
[----:B0-----:R-:W-:Y:S02]  /*e500*/  FADD.FTZ R11, R65, R10 ;  /* 0x0000000a410b7221 */ /* 0x001fe40000010000 */
[----:B------:R-:W3:Y:S01]  /*e510*/  LDL R10, [R1+0x8c] ;  /* 0x00008c00010a7983 */ /* 0x000ee20000100800 */
[----:B------:R-:W0:Y:S01]  /*e520*/  MUFU.EX2 R40, R56 ;  /* 0x0000003800287308 */ /* 0x000e220000000800 */
[----:B------:R-:W-:-:S07]  /*e530*/  FFMA.FTZ R4, R3, UR47, -R0 ;  /* 0x0000002f03047c23 */ /* 0x000fce0008010800 */
[----:B------:R-:W5:Y:S08]  /*e540*/  MUFU.EX2 R3, R59 ;  /* 0x0000003b00037308 */ /* 0x000f700000000800 */
[----:B------:R-:W1:Y:S01]  /*e550*/  MUFU.EX2 R44, R44 ;  /* 0x0000002c002c7308 */ /* 0x000e620000000800 */
[----:B0-----:R-:W-:-:S07]  /*e560*/  FADD.FTZ R6, R40, R5 ;  /* 0x0000000528067221 */ /* 0x001fce0000010000 */
[----:B------:R-:W0:Y:S01]  /*e570*/  MUFU.EX2 R63, R63 ;  /* 0x0000003f003f7308 */ /* 0x000e220000000800 */
[----:B-----5:R-:W-:-:S07]  /*e580*/  FADD.FTZ R9, R3, R6 ;  /* 0x0000000603097221 */ /* 0x020fce0000010000 */
[----:B------:R-:W5:Y:S01]  /*e590*/  MUFU.EX2 R64, R64 ;  /* 0x0000004000407308 */ /* 0x000f620000000800 */
[----:B------:R-:W-:Y:S01]  /*e5a0*/  FFMA.FTZ R0, R69, UR47, -R0 ;  /* 0x0000002f45007c23 */ /* 0x000fe20008010800 */
[----:B-1----:R-:W-:-:S06]  /*e5b0*/  FADD.FTZ R6, R44, R9 ;  /* 0x000000092c067221 */ /* 0x002fcc0000010000 */
[----:B------:R-:W1:Y:S01]  /*e5c0*/  MUFU.EX2 R68, R68 ;  /* 0x0000004400447308 */ /* 0x000e620000000800 */
[----:B------:R-:W-:Y:S01]  /*e5d0*/  F2FP.F16.F32.PACK_AB R24, R27, R24 ;  /* 0x000000181b18723e */ /* 0x000fe200000000ff */
[----:B0-----:R-:W-:-:S06]  /*e5e0*/  FADD.FTZ R9, R63, R6 ;  /* 0x000000063f097221 */ /* 0x001fcc0000010000 */
[----:B------:R-:W0:Y:S01]  /*e5f0*/  MUFU.EX2 R43, R43 ;  /* 0x0000002b002b7308 */ /* 0x000e220000000800 */
[----:B------:R-:W-:Y:S02]  /*e600*/  F2FP.F16.F32.PACK_AB R25, R38, R37 ;  /* 0x000000252619723e */ /* 0x000fe400000000ff */
[----:B------:R-:W-:-:S05]  /*e610*/  F2FP.F16.F32.PACK_AB R26, R35, R32 ;  /* 0x00000020231a723e */ /* 0x000fca00000000ff */
[----:B------:R-:W0:Y:S01]  /*e620*/  MUFU.EX2 R66, R66 ;  /* 0x0000004200427308 */ /* 0x000e220000000800 */
[----:B------:R-:W-:Y:S01]  /*e630*/  F2FP.F16.F32.PACK_AB R27, R42, R41 ;  /* 0x000000292a1b723e */ /* 0x000fe200000000ff */
[----:B------:R-:W-:-:S06]  /*e640*/  @P5 IMAD.HI.U32 R21, R90, R21, RZ ;  /* 0x000000155a155227 */ /* 0x000fcc00078e00ff */
[----:B------:R-:W0:Y:S01]  /*e650*/  MUFU.EX2 R67, R67 ;  /* 0x0000004300437308 */ /* 0x000e220000000800 */
[----:B-----5:R-:W-:-:S07]  /*e660*/  FADD.FTZ R9, R64, R9 ;  /* 0x0000000940097221 */ /* 0x020fce0000010000 */
[----:B------:R-:W5:Y:S01]  /*e670*/  MUFU.EX2 R79, R79 ;  /* 0x0000004f004f7308 */ /* 0x000f620000000800 */
[----:B------:R-:W-:-:S07]  /*e680*/  F2FP.F16.F32.PACK_AB R13, R46, R45 ;  /* 0x0000002d2e0d723e */ /* 0x000fce00000000ff */
[----:B------:R-:W-:Y:S01]  /*e690*/  MUFU.EX2 R73, R73 ;  /* 0x0000004900497308 */ /* 0x000fe20000000800 */
[----:B------:R-:W-:-:S07]  /*e6a0*/  F2FP.F16.F32.PACK_AB R15, R50, R49 ;  /* 0x00000031320f723e */ /* 0x000fce00000000ff */
[----:B------:R-:W-:Y:S08]  /*e6b0*/  MUFU.EX2 R4, R4 ;  /* 0x0000000400047308 */ /* 0x000ff00000000800 */
[----:B------:R5:W4:Y:S08]  /*e6c0*/  MUFU.EX2 R5, R0 ;  /* 0x0000000000057308 */ /* 0x000b300000000800 */
[----:B------:R-:W4:Y:S01]  /*e6d0*/  MUFU.EX2 R72, R72 ;  /* 0x0000004800487308 */ /* 0x000f220000000800 */
[----:B------:R2:W-:Y:S01]  /*e6e0*/  STSM.16.M88.4 [R88], R24 ;  /* 0x0000001858007844 */ /* 0x0005e20000000200 */
[----:B-1----:R-:W-:-:S03]  /*e6f0*/  FADD.FTZ R6, R68, R9 ;  /* 0x0000000944067221 */ /* 0x002fc60000010000 */
[----:B------:R1:W-:Y:S01]  /*e700*/  STSM.16.M88.4 [R157+0x27800], R12 ;  /* 0x0278000c9d007844 */ /* 0x0003e20000000200 */
[----:B--2---:R-:W-:Y:S01]  /*e710*/  F2FP.F16.F32.PACK_AB R24, R33, R20 ;  /* 0x000000142118723e */ /* 0x004fe200000000ff */
[----:B------:R-:W-:Y:S01]  /*e720*/  IMAD.MOV.U32 R20, RZ, RZ, R90 ;  /* 0x000000ffff147224 */ /* 0x000fe200078e005a */
[----:B------:R-:W-:Y:S02]  /*e730*/  F2FP.F16.F32.PACK_AB R25, R54, R53 ;  /* 0x000000353619723e */ /* 0x000fe400000000ff */
[----:B------:R-:W-:Y:S02]  /*e740*/  F2FP.F16.F32.PACK_AB R26, R40, R39 ;  /* 0x00000027281a723e */ /* 0x000fe400000000ff */
[----:B------:R-:W-:Y:S02]  /*e750*/  F2FP.F16.F32.PACK_AB R27, R58, R57 ;  /* 0x000000393a1b723e */ /* 0x000fe400000000ff */
[----:B------:R-:W-:Y:S02]  /*e760*/  @P5 SHF.R.U32.HI R20, RZ, R28, R21 ;  /* 0x0000001cff145219 */ /* 0x000fe40000011615 */
[----:B-1----:R-:W-:Y:S01]  /*e770*/  F2FP.F16.F32.PACK_AB R12, R44, R3 ;  /* 0x000000032c0c723e */ /* 0x002fe200000000ff */
[----:B0-----:R-:W-:Y:S01]  /*e780*/  FADD.FTZ R3, R43, R6 ;  /* 0x000000062b037221 */ /* 0x001fe20000010000 */
[----:B------:R-:W-:-:S02]  /*e790*/  IADD3 R6, R20, R148, -R147 ;  /* 0x0000009414067210 */ /* 0x000fc40007ffe893 */
[----:B------:R-:W-:Y:S02]  /*e7a0*/  F2FP.F16.F32.PACK_AB R13, R62, R61 ;  /* 0x0000003d3e0d723e */ /* 0x000fe400000000ff */
[----:B------:R-:W-:Y:S02]  /*e7b0*/  F2FP.F16.F32.PACK_AB R14, R64, R63 ;  /* 0x0000003f400e723e */ /* 0x000fe400000000ff */
[----:B------:R-:W-:Y:S02]  /*e7c0*/  F2FP.F16.F32.PACK_AB R15, R66, R65 ;  /* 0x00000041420f723e */ /* 0x000fe400000000ff */
[----:B------:R-:W-:-:S04]  /*e7d0*/  SHF.R.S32.HI R9, RZ, 0x1f, R6 ;  /* 0x0000001fff097819 */ /* 0x000fc80000011406 */
[----:B------:R-:W-:-:S04]  /*e7e0*/  LEA.HI R9, R9, R6, RZ, 0x7 ;  /* 0x0000000609097211 */ /* 0x000fc800078f38ff */
[----:B------:R-:W-:Y:S01]  /*e7f0*/  SHF.R.S32.HI R9, RZ, 0x7, R9 ;  /* 0x00000007ff097819 */ /* 0x000fe20000011409 */
[----:B-----5:R-:W-:-:S04]  /*e800*/  FADD.FTZ R0, R66, R11 ;  /* 0x0000000b42007221 */ /* 0x020fc80000010000 */
[----:B------:R-:W-:-:S04]  /*e810*/  FADD.FTZ R0, R67, R0 ;  /* 0x0000000043007221 */ /* 0x000fc80000010000 */
[----:B------:R-:W-:Y:S01]  /*e820*/  FADD.FTZ R0, R79, R0 ;  /* 0x000000004f007221 */ /* 0x000fe20000010000 */
[----:B------:R-:W-:Y:S02]  /*e830*/  @P5 LOP3.LUT R22, R22, 0x1, RZ, 0xfc, !PT ;  /* 0x0000000116165812 */ /* 0x000fe400078efcff */
        /* <DEDUP_REMOVED lines=18> */
[----:B----4-:R0:W-:Y:S04]  /*e960*/  STSM.16.M88.4 [R51], R24 ;  /* 0x0000001833007844 */ /* 0x0101e80000000200 */
[----:B------:R-:W-:Y:S01]  /*e970*/  STSM.16.M88.4 [R89+0x6000], R12 ;  /* 0x0060000c59007844 */ /* 0x000fe20000000200 */
[----:B0-----:R-:W-:Y:S02]  /*e980*/  F2FP.F16.F32.PACK_AB R24, R43, R68 ;  /* 0x000000442b18723e */ /* 0x001fe400000000ff */
[----:B------:R-:W-:Y:S02]  /*e990*/  F2FP.F16.F32.PACK_AB R25, R79, R67 ;  /* 0x000000434f19723e */ /* 0x000fe400000000ff */
[----:B------:R-:W-:-:S02]  /*e9a0*/  F2FP.F16.F32.PACK_AB R26, R5, R4 ;  /* 0x00000004051a723e */ /* 0x000fc400000000ff */
[----:B------:R-:W-:Y:S01]  /*e9b0*/  F2FP.F16.F32.PACK_AB R27, R72, R73 ;  /* 0x00000049481b723e */ /* 0x000fe200000000ff */
[----:B------:R-:W-:-:S04]  /*e9c0*/  FADD.FTZ R4, R4, R3 ;  /* 0x0000000304047221 */ /* 0x000fc80000010000 */
[----:B------:R0:W-:Y:S01]  /*e9d0*/  STSM.16.M88.4 [R88+0x6000], R24 ;  /* 0x0060001858007844 */ /* 0x0001e20000000200 */
[----:B------:R1:W-:Y:S06]  /*e9e0*/  MEMBAR.ALL.CTA ;  /* 0x0000000000007992 */ /* 0x0003ec0000008000 */
[----:B-1----:R-:W1:Y:S01]  /*e9f0*/  FENCE.VIEW.ASYNC.S ;  /* 0x00000000000073c6 */ /* 0x002e620000000000 */
[----:B------:R-:W-:Y:S01]  /*ea00*/  FADD.FTZ R3, R5, R4 ;  /* 0x0000000405037221 */ /* 0x000fe20000010000 */
[----:B------:R-:W-:Y:S02]  /*ea10*/  VIADD R4, R94, 0xfffffffe ;  /* 0xfffffffe5e047836 */ /* 0x000fe40000000000 */
[----:B------:R-:W-:Y:S01]  /*ea20*/  FADD.FTZ R73, R73, R0 ;  /* 0x0000000049497221 */ /* 0x000fe20000010000 */
[----:B------:R-:W-:-:S02]  /*ea30*/  CS2R R98, SRZ ;  /* 0x0000000000627805 */ /* 0x000fc4000001ff00 */
[----:B------:R-:W-:Y:S02]  /*ea40*/  CS2R R96, SRZ ;  /* 0x0000000000607805 */ /* 0x000fe4000001ff00 */
[----:B------:R-:W-:Y:S01]  /*ea50*/  CS2R R94, SRZ ;  /* 0x00000000005e7805 */ /* 0x000fe2000001ff00 */
[----:B------:R-:W-:Y:S01]  /*ea60*/  FADD.FTZ R0, R72, R73 ;  /* 0x0000004948007221 */ /* 0x000fe20000010000 */
[----:B------:R-:W-:Y:S02]  /*ea70*/  CS2R R92, SRZ ;  /* 0x00000000005c7805 */ /* 0x000fe4000001ff00 */
[----:B------:R-:W-:Y:S02]  /*ea80*/  CS2R R90, SRZ ;  /* 0x00000000005a7805 */ /* 0x000fe4000001ff00 */
[----:B0-----:R-:W-:Y:S02]  /*ea90*/  CS2R R88, SRZ ;  /* 0x0000000000587805 */ /* 0x001fe4000001ff00 */
[----:B---3--:R-:W-:-:S04]  /*eaa0*/  VIMNMX R146, R10, R9, !PT ;  /* 0x000000090a927248 */ /* 0x008fc80007fe0100 */
[----:B------:R-:W-:Y:S01]  /*eab0*/  ISETP.GE.AND P1, PT, R4, R146, PT ;  /* 0x000000920400720c */ /* 0x000fe20003f26270 */
[----:B-1----:R-:W-:-:S12]  /*eac0*/  NOP ;  /* 0x0000000000007918 */ /* 0x002fd80000000000 */
[----:B------:R-:W-:Y:S05]  /*ead0*/  @!P1 BRA `(.L_x_12465) ;  /* 0x00000034009c9947 */ /* 0x000fea0003800000 */
[----:B------:R-:W-:Y:S01]  /*eae0*/  IMAD.MOV.U32 R6, RZ, RZ, R8 ;  /* 0x000000ffff067224 */ /* 0x000fe200078e0008 */
[----:B------:R-:W-:Y:S01]  /*eaf0*/  MOV R10, R139 ;  /* 0x0000008b000a7202 */ /* 0x000fe20000000f00 */
[----:B------:R-:W-:Y:S02]  /*eb00*/  IMAD.MOV.U32 R9, RZ, RZ, R7 ;  /* 0x000000ffff097224 */ /* 0x000fe400078e0007 */
[----:B------:R-:W-:Y:S02]  /*eb10*/  IMAD.MOV.U32 R5, RZ, RZ, R19 ;  /* 0x000000ffff057224 */ /* 0x000fe400078e0013 */
[----:B------:R-:W-:-:S07]  /*eb20*/  IMAD.MOV.U32 R135, RZ, RZ, RZ ;  /* 0x000000ffff877224 */ /* 0x000fce00078e00ff */
.L_x_12477:
[----:B--2---:R-:W2:Y:S01]  /*eb30*/  LDL R7, [R1+0x60] ;  /* 0x0000600001077983 */ /* 0x004ea20000100800 */
        /* <DEDUP_REMOVED lines=8> */
.L_x_12467:
        /* <DEDUP_REMOVED lines=8> */
.L_x_12468:
[----:B------:R-:W-:Y:S04]  /*ec40*/  BSSY B0, `(.L_x_12466) ;  /* 0x0000004000007945 */ /* 0x000fe80003800000 */
[----:B-1----:R-:W-:Y:S05]  /*ec50*/  @P2 BRA `(.L_x_12469) ;  /* 0x0000000000082947 */ /* 0x002fea0003800000 */
[----:B------:R-:W1:Y:S02]  /*ec60*/  SYNCS.PHASECHK.TRANS64.TRYWAIT P2, [R7+URZ+0x2d830], R8 ;  /* 0x02d83008070075a7 */ /* 0x000e64000804017f */
[----:B-1----:R-:W-:Y:S05]  /*ec70*/  @!P2 BRA `(.L_x_12470) ;  /* 0x0000011c00eca947 */ /* 0x002fea0003800000 */
.L_x_12469:
[----:B------:R-:W-:Y:S05]  /*ec80*/  BSYNC B0 ;  /* 0x0000000000007941 */ /* 0x000fea0003800000 */
.L_x_12466:
[----:B01----:R-:W2:Y:S04]  /*ec90*/  LDL R8, [R1+0x64] ;  /* 0x0000640001087983 */ /* 0x003ea80000100800 */
[----:B------:R-:W3:Y:S04]  /*eca0*/  LDL.64 R26, [R1] ;  /* 0x00000000011a7983 */ /* 0x000ee80000100a00 */
[----:B------:R-:W4:Y:S04]  /*ecb0*/  LDL.64 R154, [R1+0x30] ;  /* 0x00003000019a7983 */ /* 0x000f280000100a00 */
[----:B------:R-:W5:Y:S01]  /*ecc0*/  LDL.64 R152, [R1+0x28] ;  /* 0x0000280001987983 */ /* 0x000f620000100a00 */
[----:B------:R-:W0:Y:S01]  /*ecd0*/  S2R R7, SR_TID.X ;  /* 0x0000000000077919 */ /* 0x000e220000002100 */
[----:B------:R-:W-:Y:S01]  /*ece0*/  VIADD R19, R5, 0x1 ;  /* 0x0000000105137836 */ /* 0x000fe20000000000 */
[----:B------:R-:W-:Y:S05]  /*ecf0*/  WARPSYNC.ALL ;  /* 0x0000000000007948 */ /* 0x000fea0003800000 */
[C---:B------:R-:W-:Y:S01]  /*ed00*/  ISETP.NE.AND P2, PT, R19.reuse, 0x2, PT ;  /* 0x000000021300780c */ /* 0x040fe20003f45270 */
[----:B------:R-:W-:Y:S01]  /*ed10*/  IMAD.MOV.U32 R13, RZ, RZ, -0x7fffffe0 ;  /* 0x80000020ff0d7424 */ /* 0x000fe200078e00ff */
[----:B------:R-:W5:Y:S02]  /*ed20*/  LDL.64 R144, [R1+0x20] ;  /* 0x0000200001907983 */ /* 0x000f640000100a00 */
[----:B------:R-:W-:-:S02]  /*ed30*/  SEL R19, R19, RZ, P2 ;  /* 0x000000ff13137207 */ /* 0x000fc40001000000 */
[----:B------:R-:W5:Y:S04]  /*ed40*/  LDL.64 R142, [R1+0x18] ;  /* 0x00001800018e7983 */ /* 0x000f680000100a00 */
[----:B------:R-:W5:Y:S01]  /*ed50*/  LDL.64 R140, [R1+0x10] ;  /* 0x00001000018c7983 */ /* 0x000f620000100a00 */
[----:B0-----:R-:W-:-:S04]  /*ed60*/  SHF.R.U32.HI R7, RZ, 0x7, R7 ;  /* 0x00000007ff077819 */ /* 0x001fc80000011607 */
[----:B------:R-:W-:Y:S01]  /*ed70*/  IADD3 R7, R7, 0x8, RZ ;  /* 0x0000000807077810 */ /* 0x000fe20007ffe0ff */
[----:B------:R-:W-:Y:S01]  /*ed80*/  IMAD.MOV.U32 R25, RZ, RZ, -0x7fffffe0 ;  /* 0x80000020ff197424 */ /* 0x000fe200078e00ff */
[----:B------:R-:W-:-:S04]  /*ed90*/  R2UR UR7, R13 ;  /* 0x000000000d0772ca */ /* 0x000fc800000e0000 */
[----:B------:R-:W-:Y:S01]  /*eda0*/  R2UR UR23, R25 ;  /* 0x00000000191772ca */ /* 0x000fe200000e0000 */
[----:B------:R-:W-:-:S05]  /*edb0*/  IMAD.MOV.U32 R21, RZ, RZ, -0x7fffffe0 ;  /* 0x80000020ff157424 */ /* 0x000fca00078e00ff */
[----:B------:R-:W-:Y:S01]  /*edc0*/  R2UR UR11, R21 ;  /* 0x00000000150b72ca */ /* 0x000fe200000e0000 */
[----:B------:R0:W-:Y:S01]  /*edd0*/  BAR.SYNC.DEFER_BLOCKING R7, 0x100 ;  /* 0x000400070000751d */ /* 0x0001e20000010000 */
[----:B------:R-:W-:Y:S02]  /*ede0*/  IMAD.MOV.U32 R15, RZ, RZ, -0x7fffffe0 ;  /* 0x80000020ff0f7424 */ /* 0x000fe400078e00ff */
[----:B--2---:R-:W-:Y:S01]  /*edf0*/  IMAD R12, R19, 0x600, R8 ;  /* 0x00000600130c7824 */ /* 0x004fe200078e0208 */
[----:B---3--:R-:W-:-:S04]  /*ee00*/  R2UR UR4, R26 ;  /* 0x000000001a0472ca */ /* 0x008fc800000e0000 */
[C---:B------:R-:W-:Y:S02]  /*ee10*/  R2UR UR6, R12.reuse ;  /* 0x000000000c0672ca */ /* 0x040fe400000e0000 */
[----:B------:R-:W-:Y:S02]  /*ee20*/  R2UR UR5, R27 ;  /* 0x000000001b0572ca */ /* 0x000fe400000e0000 */
[----:B------:R-:W-:-:S04]  /*ee30*/  IADD3 R24, R12, 0x400, RZ ;  /* 0x000004000c187810 */ /* 0x000fc80007ffe0ff */
[----:B------:R-:W-:Y:S02]  /*ee40*/  R2UR UR22, R24 ;  /* 0x00000000181672ca */ /* 0x000fe400000e0000 */
[----:B------:R-:W-:-:S06]  /*ee50*/  WARPGROUP.ARRIVE ;  /* 0x00000000000079c5 */ /* 0x000fcc0000000000 */
        /* <DEDUP_REMOVED lines=41> */
.L_x_12472:
[----:B------:R-:W-:Y:S01]  /*f0f0*/  SHF.L.U32 R7, R10, 0x1f, RZ ;  /* 0x0000001f0a077819 */ /* 0x000fe200000006ff */
[----:B------:R-:W-:-:S04]  /*f100*/  IMAD R8, R5, 0x8, R2 ;  /* 0x0000000805087824 */ /* 0x000fc800078e0202 */
[----:B------:R0:W1:Y:S01]  /*f110*/  SYNCS.PHASECHK.TRANS64.TRYWAIT P1, [R8+URZ+0x2d850], R7 ;  /* 0x02d85007080075a7 */ /* 0x000062000802017f */
[----:B------:R-:W-:Y:S05]  /*f120*/  @!P0 BRA `(.L_x_12473) ;  /* 0x0000000000048947 */ /* 0x000fea0003800000 */
[----:B------:R-:W-:Y:S01]  /*f130*/  BPT.TRAP 0x1 ;  /* 0x000000040000795c */ /* 0x000fe20000300000 */
.L_x_12473:
[----:B-1----:R-:W-:Y:S05]  /*f140*/  @P1 BRA `(.L_x_12471) ;  /* 0x0000000000081947 */ /* 0x002fea0003800000 */
[----:B------:R-:W1:Y:S02]  /*f150*/  SYNCS.PHASECHK.TRANS64.TRYWAIT P1, [R8+URZ+0x2d850], R7 ;  /* 0x02d85007080075a7 */ /* 0x000e64000802017f */
[----:B-1----:R-:W-:Y:S05]  /*f160*/  @!P1 BRA `(.L_x_12474) ;  /* 0x0000011800c49947 */ /* 0x002fea0003800000 */
.L_x_12471:
        /* <DEDUP_REMOVED lines=33> */
[----:B------:R-:W-:Y:S02]  /*f380*/  R2UR UR22, R12 ;  /* 0x000000000c1672ca */ /* 0x000fe400000e0000 */
[----:B------:R-:W-:Y:S02]  /*f390*/  IADD3 R12, R10, 0x140, RZ ;  /* 0x000001400a0c7810 */ /* 0x000fe40007ffe0ff */
[----:B------:R-:W-:Y:S01]  /*f3a0*/  R2UR UR13, R13 ;  /* 0x000000000d0d72ca */ /* 0x000fe200000e0000 */
[----:B------:R-:W-:Y:S01]  /*f3b0*/  IMAD.MOV.U32 R13, RZ, RZ, 0x40000040 ;  /* 0x40000040ff0d7424 */ /* 0x000fe200078e00ff */
[----:B------:R-:W-:Y:S01]  /*f3c0*/  R2UR UR26, R12 ;  /* 0x000000000c1a72ca */ /* 0x000fe200000e0000 */
[C---:B------:R-:W-:Y:S02]  /*f3d0*/  VIADD R12, R10.reuse, 0x180 ;  /* 0x000001800a0c7836 */ /* 0x040fe40000000000 */
[----:B------:R-:W-:Y:S01]  /*f3e0*/  VIADD R10, R10, 0x1c0 ;  /* 0x000001c00a0a7836 */ /* 0x000fe20000000000 */
[----:B------:R-:W-:Y:S01]  /*f3f0*/  R2UR UR17, R13 ;  /* 0x000000000d1172ca */ /* 0x000fe200000e0000 */
[----:B------:R-:W-:Y:S01]  /*f400*/  IMAD.MOV.U32 R13, RZ, RZ, 0x40000040 ;  /* 0x40000040ff0d7424 */ /* 0x000fe200078e00ff */
[----:B------:R-:W-:-:S02]  /*f410*/  R2UR UR30, R12 ;  /* 0x000000000c1e72ca */ /* 0x000fc400000e0000 */
        /* <DEDUP_REMOVED lines=23> */
[----:B------:R-:W-:Y:S01]  /*f590*/  VIADD R10, R10, 0x606 ;  /* 0x000006060a0a7836 */ /* 0x000fe20000000000 */
[----:B------:R-:W-:-:S02]  /*f5a0*/  IADD3 R7, R7, 0x9, RZ ;  /* 0x0000000907077810 */ /* 0x000fc40007ffe0ff */
[----:B------:R-:W-:Y:S02]  /*f5b0*/  R2UR UR28, R12 ;  /* 0x000000000c1c72ca */ /* 0x000fe400000e0000 */
        /* <DEDUP_REMOVED lines=27> */
.L_x_12475:
[----:B------:R-:W2:Y:S04]  /*f770*/  LDL R11, [R1+0x88] ;  /* 0x00008800010b7983 */ /* 0x000ea80000100800 */
[----:B------:R-:W2:Y:S01]  /*f780*/  LDL R10, [R1+0x98] ;  /* 0x00009800010a7983 */ /* 0x000ea20000100800 */
[----:B------:R-:W-:-:S03]  /*f790*/  ISETP.NE.AND P1, PT, R150, 0x1, PT ;  /* 0x000000019600780c */ /* 0x000fc60003f25270 */
[----:B------:R-:W3:Y:S10]  /*f7a0*/  LDL R141, [R1+0x90] ;  /* 0x00009000018d7983 */ /* 0x000ef40000100800 */
[----:B------:R-:W1:Y:S08]  /*f7b0*/  @P1 LDC R8, c[0x0][0x44c] ;  /* 0x00011300ff081b82 */ /* 0x000e700000000800 */
[----:B0-----:R-:W0:Y:S01]  /*f7c0*/  @P1 LDC R7, c[0x0][0x450] ;  /* 0x00011400ff071b82 */ /* 0x001e220000000800 */
[----:B------:R-:W-:Y:S01]  /*f7d0*/  FMUL.FTZ R142, R30, UR46 ;  /* 0x0000002e1e8e7c20 */ /* 0x000fe20008410000 */
[----:B------:R-:W-:Y:S01]  /*f7e0*/  FMUL.FTZ R30, R33, UR46 ;  /* 0x0000002e211e7c20 */ /* 0x000fe20008410000 */
[----:B------:R-:W-:Y:S01]  /*f7f0*/  FMUL.FTZ R33, R36, UR46 ;  /* 0x0000002e24217c20 */ /* 0x000fe20008410000 */
[----:B------:R-:W-:Y:S01]  /*f800*/  FMUL.FTZ R14, R38, UR46 ;  /* 0x0000002e260e7c20 */ /* 0x000fe20008410000 */
[----:B------:R-:W-:-:S02]  /*f810*/  IMAD.MOV.U32 R38, RZ, RZ, -0x80 ;  /* 0xffffff80ff267424 */ /* 0x000fc400078e00ff */
[----:B------:R-:W-:Y:S02]  /*f820*/  FMUL.FTZ R13, R29, UR46 ;  /* 0x0000002e1d0d7c20 */ /* 0x000fe40008410000 */
[----:B------:R-:W-:-:S04]  /*f830*/  IMAD R38, R4, R38, 0x1 ;  /* 0x0000000104267424 */ /* 0x000fc800078e0226 */
        /* <DEDUP_REMOVED lines=16> */
[----:B------:R-:W-:-:S03]  /*f940*/  FMUL.FTZ R144, R27, UR46 ;  /* 0x0000002e1b907c20 */ /* 0x000fc60008410000 */
        /* <DEDUP_REMOVED lines=13> */
[----:B------:R-:W-:Y:S01]  /*fa20*/  MUFU.TANH R78, R85 ;  /* 0x00000055004e7308 */ /* 0x000fe20000002400 */
[----:B------:R-:W-:Y:S01]  /*fa30*/  FMUL.FTZ R32, R58, UR46 ;  /* 0x0000002e3a207c20 */ /* 0x000fe20008410000 */
[----:B------:R-:W-:-:S06]  /*fa40*/  FMUL.FTZ R58, R60, UR46 ;  /* 0x0000002e3c3a7c20 */ /* 0x000fcc0008410000 */
[----:B------:R-:W-:Y:S01]  /*fa50*/  MUFU.TANH R74, R74 ;  /* 0x0000004a004a7308 */ /* 0x000fe20000002400 */
[----:B------:R-:W-:Y:S01]  /*fa60*/  FMUL.FTZ R60, R64, UR46 ;  /* 0x0000002e403c7c20 */ /* 0x000fe20008410000 */
[----:B------:R-:W-:Y:S01]  /*fa70*/  FMUL.FTZ R64, R68, UR46 ;  /* 0x0000002e44407c20 */ /* 0x000fe20008410000 */
[----:B------:R-:W-:Y:S01]  /*fa80*/  FMUL.FTZ R68, R72, UR46 ;  /* 0x0000002e48447c20 */ /* 0x000fe20008410000 */
[----:B------:R-:W-:Y:S01]  /*fa90*/  FMUL.FTZ R72, R76, UR46 ;  /* 0x0000002e4c487c20 */ /* 0x000fe20008410000 */
[----:B------:R-:W-:-:S03]  /*faa0*/  FMUL.FTZ R76, R80, UR46 ;  /* 0x0000002e504c7c20 */ /* 0x000fc60008410000 */
[----:B------:R-:W-:Y:S08]  /*fab0*/  MUFU.TANH R26, R26 ;  /* 0x0000001a001a7308 */ /* 0x000ff00000002400 */
[----:B------:R-:W-:Y:S08]  /*fac0*/  MUFU.TANH R33, R33 ;  /* 0x0000002100217308 */ /* 0x000ff00000002400 */
        /* <DEDUP_REMOVED lines=9> */
[----:B------:R-:W-:-:S07]  /*fb60*/  FMUL.FTZ R61, R65, UR46 ;  /* 0x0000002e413d7c20 */ /* 0x000fce0008410000 */
[----:B------:R-:W-:Y:S01]  /*fb70*/  MUFU.TANH R58, R58 ;  /* 0x0000003a003a7308 */ /* 0x000fe20000002400 */
[----:B--2---:R-:W-:-:S04]  /*fb80*/  IMAD.IADD R10, R10, 0x1, R11 ;  /* 0x000000010a0a7824 */ /* 0x004fc800078e020b */
[----:B-1----:R-:W-:-:S05]  /*fb90*/  @P1 IMAD.HI.U32 R8, R10, R8, RZ ;  /* 0x000000080a081227 */ /* 0x002fca00078e00ff */
[----:B0-----:R-:W-:-:S05]  /*fba0*/  @P1 SHF.R.U32.HI R10, RZ, R7, R8 ;  /* 0x00000007ff0a1219 */ /* 0x001fca0000011608 */
[----:B------:R-:W0:Y:S01]  /*fbb0*/  SHFL.IDX PT, R36, R10, RZ, 0x1c1f ;  /* 0x001c1fff0a247589 */ /* 0x000e2200000e0000 */
[----:B------:R-:W-:Y:S01]  /*fbc0*/  FMUL.FTZ R8, R35, UR46 ;  /* 0x0000002e23087c20 */ /* 0x000fe20008410000 */
[----:B------:R-:W-:Y:S01]  /*fbd0*/  FMUL.FTZ R35, R37, UR46 ;  /* 0x0000002e25237c20 */ /* 0x000fe20008410000 */
[----:B---3--:R-:W-:Y:S01]  /*fbe0*/  IADD3 R38, R148, R38, -R141 ;  /* 0x0000002694267210 */ /* 0x008fe20007ffe88d */
[----:B------:R-:W-:Y:S01]  /*fbf0*/  FMUL.FTZ R11, R25, UR46 ;  /* 0x0000002e190b7c20 */ /* 0x000fe20008410000 */
[----:B------:R-:W-:Y:S01]  /*fc00*/  FMUL.FTZ R25, R43, UR46 ;  /* 0x0000002e2b197c20 */ /* 0x000fe20008410000 */
[----:B------:R-:W-:Y:S02]  /*fc10*/  FMUL.FTZ R43, R45, UR46 ;  /* 0x0000002e2d2b7c20 */ /* 0x000fe40008410000 */
[----:B------:R-:W-:Y:S01]  /*fc20*/  IMAD.IADD R38, R38, 0x1, -R147 ;  /* 0x0000000126267824 */ /* 0x000fe200078e0a93 */
[----:B------:R-:W1:Y:S01]  /*fc30*/  MUFU.TANH R35, R35 ;  /* 0x0000002300237308 */ /* 0x000e620000002400 */
[----:B------:R2:W3:Y:S02]  /*fc40*/  SHFL.IDX PT, R44, R10, 0x1, 0x1c1f ;  /* 0x003c1f000a2c7f89 */ /* 0x0004e400000e0000 */
[----:B--2---:R-:W-:-:S05]  /*fc50*/  FMUL.FTZ R10, R81, UR46 ;  /* 0x0000002e510a7c20 */ /* 0x004fca0008410000 */
[----:B------:R-:W2:Y:S01]  /*fc60*/  MUFU.TANH R11, R11 ;  /* 0x0000000b000b7308 */ /* 0x000ea20000002400 */
[----:B0-----:R-:W-:-:S07]  /*fc70*/  IMAD.IADD R81, R38, 0x1, R36 ;  /* 0x0000000126517824 */ /* 0x001fce00078e0224 */
[----:B------:R-:W0:Y:S01]  /*fc80*/  MUFU.TANH R43, R43 ;  /* 0x0000002b002b7308 */ /* 0x000e220000002400 */
[----:B------:R-:W-:Y:S01]  /*fc90*/  ISETP.GT.AND P1, PT, R81, 0x9, PT ;  /* 0x000000095100780c */ /* 0x000fe20003f24270 */
[----:B------:R-:W-:-:S03]  /*fca0*/  FMUL.FTZ R37, R40, UR46 ;  /* 0x0000002e28257c20 */ /* 0x000fc60008410000 */
[----:B----4-:R-:W-:Y:S02]  /*fcb0*/  FSEL R77, R13, -INF , P1 ;  /* 0xff8000000d4d7808 */ /* 0x010fe40000800000 */
[C---:B------:R-:W-:Y:S01]  /*fcc0*/  ISETP.GT.AND P1, PT, R81.reuse, 0x19, PT ;  /* 0x000000195100780c */ /* 0x040fe20003f24270 */
[----:B------:R-:W-:Y:S01]  /*fcd0*/  FMUL.FTZ R45, R48, UR46 ;  /* 0x0000002e302d7c20 */ /* 0x000fe20008410000 */
[----:B------:R-:W-:Y:S02]  /*fce0*/  ISETP.GT.AND P3, PT, R81, 0x1, PT ;  /* 0x000000015100780c */ /* 0x000fe40003f64270 */
[----:B-1----:R-:W-:Y:S01]  /*fcf0*/  FSEL R73, R35, -INF , P1 ;  /* 0xff80000023497808 */ /* 0x002fe20000800000 */
[----:B------:R-:W1:Y:S01]  /*fd00*/  MUFU.TANH R37, R37 ;  /* 0x0000002500257308 */ /* 0x000e620000002400 */
[----:B------:R-:W-:Y:S02]  /*fd10*/  ISETP.GT.AND P1, PT, R81, 0x29, PT ;  /* 0x000000295100780c */ /* 0x000fe40003f24270 */
[----:B--2---:R-:W-:-:S02]  /*fd20*/  FSEL R85, R11, -INF , P3 ;  /* 0xff8000000b557808 */ /* 0x004fc40001800000 */
[C---:B------:R-:W-:Y:S02]  /*fd30*/  ISETP.GT.AND P2, PT, R81.reuse, RZ, PT ;  /* 0x000000ff5100720c */ /* 0x040fe40003f44270 */
[----:B------:R-:W-:Y:S02]  /*fd40*/  ISETP.GT.AND P3, PT, R81, 0x11, PT ;  /* 0x000000115100780c */ /* 0x000fe40003f64270 */
[----:B0-----:R-:W-:Y:S01]  /*fd50*/  FSEL R69, R43, -INF , P1 ;  /* 0xff8000002b457808 */ /* 0x001fe20000800000 */
[----:B------:R-:W-:Y:S01]  /*fd60*/  FMUL.FTZ R40, R41, UR46 ;  /* 0x0000002e29287c20 */ /* 0x000fe20008410000 */
[----:B------:R-:W-:Y:S01]  /*fd70*/  ISETP.GT.AND P1, PT, R81, 0x39, PT ;  /* 0x000000395100780c */ /* 0x000fe20003f24270 */
[----:B------:R-:W0:Y:S01]  /*fd80*/  MUFU.TANH R45, R45 ;  /* 0x0000002d002d7308 */ /* 0x000e220000002400 */
[----:B------:R-:W-:Y:S01]  /*fd90*/  FMUL.FTZ R41, R75, UR46 ;  /* 0x0000002e4b297c20 */ /* 0x000fe20008410000 */
[----:B------:R-:W-:Y:S02]  /*fda0*/  FSEL R140, R140, -INF , P2 ;  /* 0xff8000008c8c7808 */ /* 0x000fe40001000000 */
[----:B------:R-:W-:-:S02]  /*fdb0*/  FSEL R75, R30, -INF , P3 ;  /* 0xff8000001e4b7808 */ /* 0x000fc40001800000 */
[----:B------:R-:W-:Y:S02]  /*fdc0*/  ISETP.GT.AND P2, PT, R81, 0x10, PT ;  /* 0x000000105100780c */ /* 0x000fe40003f44270 */
[----:B------:R-:W-:Y:S01]  /*fdd0*/  FSEL R30, R51, -INF , P1 ;  /* 0xff800000331e7808 */ /* 0x000fe20000800000 */
[----:B------:R-:W-:Y:S01]  /*fde0*/  FMUL.FTZ R7, R31, UR46 ;  /* 0x0000002e1f077c20 */ /* 0x000fe20008410000 */
[C---:B------:R-:W-:Y:S02]  /*fdf0*/  ISETP.GT.AND P1, PT, R81.reuse, 0x49, PT ;  /* 0x000000495100780c */ /* 0x040fe40003f24270 */
[----:B------:R-:W-:Y:S02]  /*fe00*/  FSEL R36, R28, -INF , P2 ;  /* 0xff8000001c247808 */ /* 0x000fe40001000000 */
[----:B------:R-:W-:Y:S02]  /*fe10*/  ISETP.GT.AND P2, PT, R81, 0x20, PT ;  /* 0x000000205100780c */ /* 0x000fe40003f44270 */
[----:B------:R-:W-:-:S02]  /*fe20*/  FSEL R59, R59, -INF , P1 ;  /* 0xff8000003b3b7808 */ /* 0x000fc40000800000 */
[----:B------:R-:W-:Y:S01]  /*fe30*/  ISETP.GT.AND P1, PT, R81, 0x59, PT ;  /* 0x000000595100780c */ /* 0x000fe20003f24270 */
[----:B------:R-:W2:Y:S01]  /*fe40*/  MUFU.TANH R7, R7 ;  /* 0x0000000700077308 */ /* 0x000ea20000002400 */
[----:B-1----:R-:W-:Y:S02]  /*fe50*/  FSEL R80, R37, -INF , P2 ;  /* 0xff80000025507808 */ /* 0x002fe40001000000 */
[C---:B------:R-:W-:Y:S02]  /*fe60*/  ISETP.GT.AND P2, PT, R81.reuse, 0x30, PT ;  /* 0x000000305100780c */ /* 0x040fe40003f44270 */
[----:B------:R-:W-:Y:S02]  /*fe70*/  FSEL R51, R66, -INF , P1 ;  /* 0xff80000042337808 */ /* 0x000fe40000800000 */
[----:B------:R-:W-:Y:S02]  /*fe80*/  ISETP.GT.AND P1, PT, R81, 0x69, PT ;  /* 0x000000695100780c */ /* 0x000fe40003f24270 */
[----:B0-----:R-:W-:Y:S01]  /*fe90*/  FSEL R28, R45, -INF , P2 ;  /* 0xff8000002d1c7808 */ /* 0x001fe20001000000 */
[----:B---3--:R-:W-:Y:S01]  /*fea0*/  IMAD.IADD R44, R38, 0x1, R44 ;  /* 0x00000001262c7824 */ /* 0x008fe200078e022c */
[----:B------:R-:W-:-:S02]  /*feb0*/  FSEL R45, R74, -INF , P1 ;  /* 0xff8000004a2d7808 */ /* 0x000fc40000800000 */
[----:B------:R-:W-:-:S04]  /*fec0*/  ISETP.GT.AND P1, PT, R81, 0x79, PT ;  /* 0x000000795100780c */ /* 0x000fc80003f24270 */
[----:B------:R-:W-:Y:S02]  /*fed0*/  FSEL R11, R78, -INF , P1 ;  /* 0xff8000004e0b7808 */ /* 0x000fe40000800000 */
[----:B------:R-:W-:Y:S02]  /*fee0*/  ISETP.GT.AND P1, PT, R44, 0x9, PT ;  /* 0x000000092c00780c */ /* 0x000fe40003f24270 */
[----:B------:R-:W-:Y:S02]  /*fef0*/  ISETP.GT.AND P4, PT, R81, 0x8, PT ;  /* 0x000000085100780c */ /* 0x000fe40003f84270 */
[----:B--2---:R-:W-:Y:S02]  /*ff00*/  FSEL R35, R7, -INF , P1 ;  /* 0xff80000007237808 */ /* 0x004fe40000800000 */
[----:B------:R-:W-:Y:S01]  /*ff10*/  FMNMX.FTZ R7, R140, R9, !PT ;  /* 0x000000098c077209 */ /* 0x000fe20007810000 */
[----:B------:R-:W-:Y:S01]  /*ff20*/  FMUL.FTZ R141, R84, UR46 ;  /* 0x0000002e548d7c20 */ /* 0x000fe20008410000 */
[----:B------:R-:W-:-:S02]  /*ff30*/  FSEL R84, R26, -INF , P4 ;  /* 0xff8000001a547808 */ /* 0x000fc40002000000 */
[----:B------:R-:W-:-:S04]  /*ff40*/  FMNMX.FTZ R7, R85, R7, !PT ;  /* 0x0000000755077209 */ /* 0x000fc80007810000 */
[----:B------:R-:W-:Y:S01]  /*ff50*/  FMNMX.FTZ R7, R84, R7, !PT ;  /* 0x0000000754077209 */ /* 0x000fe20007810000 */
[----:B------:R-:W0:Y:S03]  /*ff60*/  MUFU.TANH R40, R40 ;  /* 0x0000002800287308 */ /* 0x000e260000002400 */
[----:B------:R-:W-:Y:S02]  /*ff70*/  FMNMX.FTZ R7, R77, R7, !PT ;  /* 0x000000074d077209 */ /* 0x000fe40007810000 */
[----:B------:R-:W-:Y:S02]  /*ff80*/  ISETP.GT.AND P4, PT, R81, 0x18, PT ;  /* 0x000000185100780c */ /* 0x000fe40003f84270 */
[----:B------:R-:W-:Y:S02]  /*ff90*/  FMNMX.FTZ R7, R36, R7, !PT ;  /* 0x0000000724077209 */ /* 0x000fe40007810000 */
[----:B------:R-:W-:-:S02]  /*ffa0*/  FSEL R38, R33, -INF , P4 ;  /* 0xff80000021267808 */ /* 0x000fc40002000000 */
[----:B------:R-:W-:-:S04]  /*ffb0*/  FMNMX.FTZ R7, R75, R7, !PT ;  /* 0x000000074b077209 */ /* 0x000fc80007810000 */
[----:B------:R-:W-:Y:S02]  /*ffc0*/  FMNMX.FTZ R7, R38, R7, !PT ;  /* 0x0000000726077209 */ /* 0x000fe40007810000 */
[----:B------:R-:W-:Y:S02]  /*ffd0*/  ISETP.GT.AND P3, PT, R81, 0x21, PT ;  /* 0x000000215100780c */ /* 0x000fe40003f64270 */
[----:B------:R-:W-:Y:S01]  /*ffe0*/  FMNMX.FTZ R7, R73, R7, !PT ;  /* 0x0000000749077209 */ /* 0x000fe20007810000 */
[----:B------:R-:W-:Y:S01]  /*fff0*/  FMUL.FTZ R48, R71, UR46 ;  /* 0x0000002e47307c20 */ /* 0x000fe20008410000 */
[----:B------:R-:W-:Y:S02]  /*10000*/  ISETP.GT.AND P4, PT, R81, 0x28, PT ;  /* 0x000000285100780c */ /* 0x000fe40003f84270 */
[----:B0-----:R-:W-:Y:S02]  /*10010*/  FSEL R71, R40, -INF , P3 ;  /* 0xff80000028477808 */ /* 0x001fe40001800000 */
[----:B------:R-:W-:-:S02]  /*10020*/  FMNMX.FTZ R7, R80, R7, !PT ;  /* 0x0000000750077209 */ /* 0x000fc40007810000 */
[----:B------:R-:W-:Y:S02]  /*10030*/  FSEL R26, R42, -INF , P4 ;  /* 0xff8000002a1a7808 */ /* 0x000fe40002000000 */
[----:B------:R-:W-:Y:S01]  /*10040*/  FMNMX.FTZ R7, R71, R7, !PT ;  /* 0x0000000747077209 */ /* 0x000fe20007810000 */
[----:B------:R-:W-:Y:S01]  /*10050*/  FMUL.FTZ R31, R55, UR46 ;  /* 0x0000002e371f7c20 */ /* 0x000fe20008410000 */
[----:B------:R-:W-:Y:S02]  /*10060*/  FMUL.FTZ R55, R57, UR46 ;  /* 0x0000002e39377c20 */ /* 0x000fe40008410000 */
[----:B------:R-:W-:Y:S02]  /*10070*/  FMNMX.FTZ R7, R26, R7, !PT ;  /* 0x000000071a077209 */ /* 0x000fe40007810000 */
[----:B------:R-:W-:Y:S02]  /*10080*/  ISETP.GT.AND P3, PT, R81, 0x31, PT ;  /* 0x000000315100780c */ /* 0x000fe40003f64270 */
[----:B------:R-:W-:Y:S01]  /*10090*/  FMNMX.FTZ R7, R69, R7, !PT ;  /* 0x0000000745077209 */ /* 0x000fe20007810000 */
[----:B------:R-:W0:Y:S01]  /*100a0*/  MUFU.TANH R55, R55 ;  /* 0x0000003700377308 */ /* 0x000e220000002400 */
[----:B------:R-:W-:-:S02]  /*100b0*/  ISETP.GT.AND P4, PT, R81, 0x38, PT ;  /* 0x000000385100780c */ /* 0x000fc40003f84270 */
[----:B------:R-:W-:Y:S02]  /*100c0*/  FSEL R67, R47, -INF , P3 ;  /* 0xff8000002f437808 */ /* 0x000fe40001800000 */
[----:B------:R-:W-:Y:S02]  /*100d0*/  FMNMX.FTZ R7, R28, R7, !PT ;  /* 0x000000071c077209 */ /* 0x000fe40007810000 */
[----:B------:R-:W-:Y:S02]  /*100e0*/  FSEL R65, R50, -INF , P4 ;  /* 0xff80000032417808 */ /* 0x000fe40002000000 */
[----:B------:R-:W-:Y:S02]  /*100f0*/  FMNMX.FTZ R7, R67, R7, !PT ;  /* 0x0000000743077209 */ /* 0x000fe40007810000 */
[----:B------:R-:W-:Y:S02]  /*10100*/  ISETP.GT.AND P2, PT, R81, 0x40, PT ;  /* 0x000000405100780c */ /* 0x000fe40003f44270 */
[----:B------:R-:W-:Y:S01]  /*10110*/  FMNMX.FTZ R7, R65, R7, !PT ;  /* 0x0000000741077209 */ /* 0x000fe20007810000 */
[----:B------:R-:W-:Y:S01]  /*10120*/  FMUL.FTZ R57, R62, UR46 ;  /* 0x0000002e3e397c20 */ /* 0x000fe20008410000 */
[----:B------:R-:W1:Y:S01]  /*10130*/  MUFU.TANH R60, R60 ;  /* 0x0000003c003c7308 */ /* 0x000e620000002400 */
[----:B------:R-:W-:-:S02]  /*10140*/  ISETP.GT.AND P3, PT, R81, 0x41, PT ;  /* 0x000000415100780c */ /* 0x000fc40003f64270 */
[----:B------:R-:W-:Y:S02]  /*10150*/  FSEL R62, R54, -INF , P2 ;  /* 0xff800000363e7808 */ /* 0x000fe40001000000 */
[----:B------:R-:W-:Y:S01]  /*10160*/  FMNMX.FTZ R7, R30, R7, !PT ;  /* 0x000000071e077209 */ /* 0x000fe20007810000 */
[----:B------:R-:W-:Y:S01]  /*10170*/  FMUL.FTZ R56, R63, UR46 ;  /* 0x0000002e3f387c20 */ /* 0x000fe20008410000 */
[----:B------:R-:W-:Y:S01]  /*10180*/  ISETP.GT.AND P4, PT, R81, 0x48, PT ;  /* 0x000000485100780c */ /* 0x000fe20003f84270 */
[----:B------:R-:W2:Y:S01]  /*10190*/  MUFU.TANH R61, R61 ;  /* 0x0000003d003d7308 */ /* 0x000ea20000002400 */
[----:B0-----:R-:W-:Y:S02]  /*101a0*/  FSEL R63, R55, -INF , P3 ;  /* 0xff800000373f7808 */ /* 0x001fe40001800000 */
[----:B------:R-:W-:Y:S02]  /*101b0*/  FMNMX.FTZ R7, R62, R7, !PT ;  /* 0x000000073e077209 */ /* 0x000fe40007810000 */
[----:B------:R-:W-:-:S02]  /*101c0*/  FSEL R58, R58, -INF , P4 ;  /* 0xff8000003a3a7808 */ /* 0x000fc40002000000 */
[----:B------:R-:W-:Y:S01]  /*101d0*/  FMNMX.FTZ R7, R63, R7, !PT ;  /* 0x000000073f077209 */ /* 0x000fe20007810000 */
[----:B------:R-:W0:Y:S01]  /*101e0*/  MUFU.TANH R64, R64 ;  /* 0x0000004000407308 */ /* 0x000e220000002400 */
[C---:B------:R-:W-:Y:S02]  /*101f0*/  ISETP.GT.AND P2, PT, R81.reuse, 0x50, PT ;  /* 0x000000505100780c */ /* 0x040fe40003f44270 */
[----:B------:R-:W-:Y:S02]  /*10200*/  FMNMX.FTZ R7, R58, R7, !PT ;  /* 0x000000073a077209 */ /* 0x000fe40007810000 */
[----:B------:R-:W-:Y:S02]  /*10210*/  ISETP.GT.AND P3, PT, R81, 0x51, PT ;  /* 0x000000515100780c */ /* 0x000fe40003f64270 */
[----:B-1----:R-:W-:Y:S01]  /*10220*/  FSEL R54, R60, -INF , P2 ;  /* 0xff8000003c367808 */ /* 0x002fe20001000000 */
[----:B------:R-:W1:Y:S01]  /*10230*/  MUFU.TANH R68, R68 ;  /* 0x0000004400447308 */ /* 0x000e620000002400 */
[----:B------:R-:W-:-:S02]  /*10240*/  FMNMX.FTZ R7, R59, R7, !PT ;  /* 0x000000073b077209 */ /* 0x000fc40007810000 */
[----:B------:R-:W-:Y:S02]  /*10250*/  ISETP.GT.AND P4, PT, R81, 0x58, PT ;  /* 0x000000585100780c */ /* 0x000fe40003f84270 */
[----:B--2---:R-:W-:Y:S02]  /*10260*/  FSEL R55, R61, -INF , P3 ;  /* 0xff8000003d377808 */ /* 0x004fe40001800000 */
[----:B------:R-:W-:Y:S01]  /*10270*/  FMNMX.FTZ R7, R54, R7, !PT ;  /* 0x0000000736077209 */ /* 0x000fe20007810000 */
[----:B------:R-:W2:Y:S01]  /*10280*/  MUFU.TANH R70, R70 ;  /* 0x0000004600467308 */ /* 0x000ea20000002400 */
[----:B0-----:R-:W-:Y:S02]  /*10290*/  FSEL R50, R64, -INF , P4 ;  /* 0xff80000040327808 */ /* 0x001fe40002000000 */
[----:B------:R-:W-:-:S05]  /*102a0*/  FMNMX.FTZ R7, R55, R7, !PT ;  /* 0x0000000737077209 */ /* 0x000fca0007810000 */
[----:B------:R-:W0:Y:S01]  /*102b0*/  MUFU.TANH R72, R72 ;  /* 0x0000004800487308 */ /* 0x000e220000002400 */
[C---:B------:R-:W-:Y:S02]  /*102c0*/  ISETP.GT.AND P2, PT, R81.reuse, 0x60, PT ;  /* 0x000000605100780c */ /* 0x040fe40003f44270 */
[----:B------:R-:W-:Y:S02]  /*102d0*/  FMNMX.FTZ R7, R50, R7, !PT ;  /* 0x0000000732077209 */ /* 0x000fe40007810000 */
[----:B------:R-:W-:Y:S02]  /*102e0*/  ISETP.GT.AND P3, PT, R81, 0x61, PT ;  /* 0x000000615100780c */ /* 0x000fe40003f64270 */
[----:B-1----:R-:W-:Y:S01]  /*102f0*/  FSEL R40, R68, -INF , P2 ;  /* 0xff80000044287808 */ /* 0x002fe20001000000 */
[----:B------:R-:W1:Y:S01]  /*10300*/  MUFU.TANH R76, R76 ;  /* 0x0000004c004c7308 */ /* 0x000e620000002400 */
[----:B------:R-:W-:Y:S02]  /*10310*/  FMNMX.FTZ R7, R51, R7, !PT ;  /* 0x0000000733077209 */ /* 0x000fe40007810000 */
[----:B------:R-:W-:-:S02]  /*10320*/  ISETP.GT.AND P4, PT, R81, 0x68, PT ;  /* 0x000000685100780c */ /* 0x000fc40003f84270 */
        /* <DEDUP_REMOVED lines=8> */
[C---:B------:R-:W-:Y:S02]  /*103b0*/  ISETP.GT.AND P3, PT, R81.reuse, 0x71, PT ;  /* 0x000000715100780c */ /* 0x040fe40003f64270 */
[----:B------:R-:W-:Y:S01]  /*103c0*/  ISETP.GT.AND P4, PT, R81, 0x78, PT ;  /* 0x000000785100780c */ /* 0x000fe20003f84270 */
[----:B------:R-:W3:Y:S01]  /*103d0*/  MUFU.TANH R144, R144 ;  /* 0x0000009000907308 */ /* 0x000ee20000002400 */
[----:B-1----:R-:W-:Y:S02]  /*103e0*/  FSEL R81, R76, -INF , P2 ;  /* 0xff8000004c517808 */ /* 0x002fe40001000000 */
[----:B------:R-:W-:-:S02]  /*103f0*/  FMNMX.FTZ R7, R45, R7, !PT ;  /* 0x000000072d077209 */ /* 0x000fc40007810000 */
[----:B--2---:R-:W-:Y:S02]  /*10400*/  FSEL R13, R10, -INF , P3 ;  /* 0xff8000000a0d7808 */ /* 0x004fe40001800000 */
[----:B------:R-:W-:Y:S01]  /*10410*/  FMNMX.FTZ R7, R81, R7, !PT ;  /* 0x0000000751077209 */ /* 0x000fe20007810000 */
[----:B------:R-:W1:Y:S01]  /*10420*/  MUFU.TANH R8, R8 ;  /* 0x0000000800087308 */ /* 0x000e620000002400 */
[----:B0-----:R-:W-:Y:S02]  /*10430*/  FSEL R10, R141, -INF , P4 ;  /* 0xff8000008d0a7808 */ /* 0x001fe40002000000 */
[----:B------:R-:W-:Y:S02]  /*10440*/  FMNMX.FTZ R7, R13, R7, !PT ;  /* 0x000000070d077209 */ /* 0x000fe40007810000 */
[----:B------:R-:W-:Y:S02]  /*10450*/  ISETP.GT.AND P3, PT, R44, 0x1, PT ;  /* 0x000000012c00780c */ /* 0x000fe40003f64270 */
[----:B------:R-:W-:-:S02]  /*10460*/  FMNMX.FTZ R7, R10, R7, !PT ;  /* 0x000000070a077209 */ /* 0x000fc40007810000 */
[----:B---3--:R-:W-:Y:S02]  /*10470*/  FSEL R33, R144, -INF , P3 ;  /* 0xff80000090217808 */ /* 0x008fe40001800000 */
[----:B------:R-:W-:Y:S02]  /*10480*/  ISETP.GT.AND P3, PT, R44, 0x11, PT ;  /* 0x000000112c00780c */ /* 0x000fe40003f64270 */
[----:B------:R-:W-:Y:S02]  /*10490*/  FMNMX.FTZ R7, R11, R7, !PT ;  /* 0x000000070b077209 */ /* 0x000fe40007810000 */
[----:B-1----:R-:W-:-:S03]  /*104a0*/  FSEL R37, R8, -INF , P3 ;  /* 0xff80000008257808 */ /* 0x002fc60001800000 */
[----:B------:R-:W0:Y:S01]  /*104b0*/  SHFL.BFLY PT, R8, R7, 0x2, 0x1f ;  /* 0x0c401f0007087f89 */ /* 0x000e2200000e0000 */
[----:B------:R-:W1:Y:S01]  /*104c0*/  MUFU.TANH R145, R145 ;  /* 0x0000009100917308 */ /* 0x000e620000002400 */
[----:B------:R-:W-:-:S07]  /*104d0*/  FMUL.FTZ R39, R39, UR46 ;  /* 0x0000002e27277c20 */ /* 0x000fce0008410000 */
[----:B------:R-:W2:Y:S08]  /*104e0*/  MUFU.TANH R142, R142 ;  /* 0x0000008e008e7308 */ /* 0x000eb00000002400 */
[----:B------:R-:W3:Y:S01]  /*104f0*/  MUFU.TANH R12, R12 ;  /* 0x0000000c000c7308 */ /* 0x000ee20000002400 */
[----:B0-----:R-:W-:-:S07]  /*10500*/  FMNMX.FTZ R7, R7, R8, !PT ;  /* 0x0000000807077209 */ /* 0x001fce0007810000 */
[----:B------:R-:W0:Y:S01]  /*10510*/  MUFU.TANH R14, R14 ;  /* 0x0000000e000e7308 */ /* 0x000e220000002400 */
[C---:B------:R-:W-:Y:S01]  /*10520*/  ISETP.GT.AND P2, PT, R44.reuse, RZ, PT ;  /* 0x000000ff2c00720c */ /* 0x040fe20003f44270 */
[----:B------:R-:W4:Y:S01]  /*10530*/  SHFL.BFLY PT, R8, R7, 0x1, 0x1f ;  /* 0x0c201f0007087f89 */ /* 0x000f2200000e0000 */
[----:B------:R-:W-:-:S05]  /*10540*/  ISETP.GT.AND P4, PT, R44, 0x8, PT ;  /* 0x000000082c00780c */ /* 0x000fca0003f84270 */
[----:B------:R-:W5:Y:S01]  /*10550*/  MUFU.TANH R39, R39 ;  /* 0x0000002700277308 */ /* 0x000f620000002400 */
[----:B-1----:R-:W-:-:S07]  /*10560*/  FSEL R78, R145, -INF , P2 ;  /* 0xff800000914e7808 */ /* 0x002fce0001000000 */
[----:B------:R-:W1:Y:S01]  /*10570*/  MUFU.TANH R15, R15 ;  /* 0x0000000f000f7308 */ /* 0x000e620000002400 */
[----:B--2---:R-:W-:-:S07]  /*10580*/  FSEL R76, R142, -INF , P4 ;  /* 0xff8000008e4c7808 */ /* 0x004fce0002000000 */
[----:B------:R-:W2:Y:S08]  /*10590*/  MUFU.TANH R25, R25 ;  /* 0x0000001900197308 */ /* 0x000eb00000002400 */
[----:B------:R-:W4:Y:S01]  /*105a0*/  MUFU.TANH R20, R20 ;  /* 0x0000001400147308 */ /* 0x000f220000002400 */
[C---:B------:R-:W-:Y:S02]  /*105b0*/  ISETP.GT.AND P2, PT, R44.reuse, 0x10, PT ;  /* 0x000000102c00780c */ /* 0x040fe40003f44270 */
[----:B------:R-:W-:-:S05]  /*105c0*/  ISETP.GT.AND P4, PT, R44, 0x18, PT ;  /* 0x000000182c00780c */ /* 0x000fca0003f84270 */
[----:B------:R-:W4:Y:S01]  /*105d0*/  MUFU.TANH R27, R27 ;  /* 0x0000001b001b7308 */ /* 0x000f220000002400 */
[----:B---3--:R-:W-:-:S07]  /*105e0*/  FSEL R74, R12, -INF , P2 ;  /* 0xff8000000c4a7808 */ /* 0x008fce0001000000 */
[----:B------:R-:W3:Y:S01]  /*105f0*/  MUFU.TANH R21, R21 ;  /* 0x0000001500157308 */ /* 0x000ee20000002400 */
[----:B0-----:R-:W-:-:S07]  /*10600*/  FSEL R72, R14, -INF , P4 ;  /* 0xff8000000e487808 */ /* 0x001fce0002000000 */
[----:B------:R-:W0:Y:S08]  /*10610*/  MUFU.TANH R29, R29 ;  /* 0x0000001d001d7308 */ /* 0x000e300000002400 */
[----:B------:R-:W0:Y:S01]  /*10620*/  MUFU.TANH R24, R24 ;  /* 0x0000001800187308 */ /* 0x000e220000002400 */
[C---:B------:R-:W-:Y:S02]  /*10630*/  ISETP.GT.AND P1, PT, R44.reuse, 0x19, PT ;  /* 0x000000192c00780c */ /* 0x040fe40003f24270 */
[----:B------:R-:W-:-:S02]  /*10640*/  ISETP.GT.AND P2, PT, R44, 0x20, PT ;  /* 0x000000202c00780c */ /* 0x000fc40003f44270 */
[----:B------:R-:W-:-:S03]  /*10650*/  ISETP.GT.AND P3, PT, R44, 0x21, PT ;  /* 0x000000212c00780c */ /* 0x000fc60003f64270 */
[----:B------:R-:W0:Y:S01]  /*10660*/  MUFU.TANH R31, R31 ;  /* 0x0000001f001f7308 */ /* 0x000e220000002400 */
[----:B------:R-:W-:-:S07]  /*10670*/  ISETP.GT.AND P4, PT, R44, 0x28, PT ;  /* 0x000000282c00780c */ /* 0x000fce0003f84270 */
[----:B------:R-:W0:Y:S01]  /*10680*/  MUFU.TANH R32, R32 ;  /* 0x0000002000207308 */ /* 0x000e220000002400 */
[----:B-----5:R-:W-:-:S07]  /*10690*/  FSEL R39, R39, -INF , P1 ;  /* 0xff80000027277808 */ /* 0x020fce0000800000 */
[----:B------:R-:W5:Y:S01]  /*106a0*/  MUFU.TANH R34, R34 ;  /* 0x0000002200227308 */ /* 0x000f620000002400 */
[----:B-1----:R-:W-:-:S07]  /*106b0*/  FSEL R70, R15, -INF , P2 ;  /* 0xff8000000f467808 */ /* 0x002fce0001000000 */
[----:B------:R-:W1:Y:S01]  /*106c0*/  MUFU.TANH R57, R57 ;  /* 0x0000003900397308 */ /* 0x000e620000002400 */
[----:B--2---:R-:W-:Y:S02]  /*106d0*/  FSEL R25, R25, -INF , P3 ;  /* 0xff80000019197808 */ /* 0x004fe40001800000 */
[----:B----4-:R-:W-:Y:S02]  /*106e0*/  FSEL R68, R20, -INF , P4 ;  /* 0xff80000014447808 */ /* 0x010fe40002000000 */
[----:B------:R-:W-:-:S03]  /*106f0*/  ISETP.GT.AND P1, PT, R44, 0x29, PT ;  /* 0x000000292c00780c */ /* 0x000fc60003f24270 */
[----:B------:R-:W2:Y:S01]  /*10700*/  MUFU.TANH R56, R56 ;  /* 0x0000003800387308 */ /* 0x000ea20000002400 */
[C---:B------:R-:W-:Y:S02]  /*10710*/  ISETP.GT.AND P2, PT, R44.reuse, 0x30, PT ;  /* 0x000000302c00780c */ /* 0x040fe40003f44270 */
[C---:B------:R-:W-:Y:S02]  /*10720*/  ISETP.GT.AND P3, PT, R44.reuse, 0x31, PT ;  /* 0x000000312c00780c */ /* 0x040fe40003f64270 */
[----:B------:R-:W-:-:S03]  /*10730*/  ISETP.GT.AND P4, PT, R44, 0x38, PT ;  /* 0x000000382c00780c */ /* 0x000fc60003f84270 */
[----:B------:R-:W4:Y:S01]  /*10740*/  MUFU.TANH R53, R53 ;  /* 0x0000003500357308 */ /* 0x000f220000002400 */
[----:B------:R-:W-:-:S07]  /*10750*/  FSEL R27, R27, -INF , P1 ;  /* 0xff8000001b1b7808 */ /* 0x000fce0000800000 */
[----:B------:R-:W4:Y:S01]  /*10760*/  MUFU.TANH R52, R52 ;  /* 0x0000003400347308 */ /* 0x000f220000002400 */
[----:B---3--:R-:W-:-:S07]  /*10770*/  FSEL R66, R21, -INF , P2 ;  /* 0xff80000015427808 */ /* 0x008fce0001000000 */
[----:B------:R-:W3:Y:S01]  /*10780*/  MUFU.TANH R49, R49 ;  /* 0x0000003100317308 */ /* 0x000ee20000002400 */
[----:B0-----:R-:W-:Y:S02]  /*10790*/  FSEL R29, R29, -INF , P3 ;  /* 0xff8000001d1d7808 */ /* 0x001fe40001800000 */
[----:B------:R-:W-:Y:S02]  /*107a0*/  FSEL R64, R24, -INF , P4 ;  /* 0xff80000018407808 */ /* 0x000fe40002000000 */
[----:B------:R-:W-:-:S03]  /*107b0*/  ISETP.GT.AND P1, PT, R44, 0x39, PT ;  /* 0x000000392c00780c */ /* 0x000fc60003f24270 */
[----:B------:R-:W0:Y:S01]  /*107c0*/  MUFU.TANH R48, R48 ;  /* 0x0000003000307308 */ /* 0x000e220000002400 */
[C---:B------:R-:W-:Y:S02]  /*107d0*/  ISETP.GT.AND P2, PT, R44.reuse, 0x40, PT ;  /* 0x000000402c00780c */ /* 0x040fe40003f44270 */
[C---:B------:R-:W-:Y:S02]  /*107e0*/  ISETP.GT.AND P3, PT, R44.reuse, 0x41, PT ;  /* 0x000000412c00780c */ /* 0x040fe40003f64270 */
[----:B------:R-:W-:-:S03]  /*107f0*/  ISETP.GT.AND P4, PT, R44, 0x48, PT ;  /* 0x000000482c00780c */ /* 0x000fc60003f84270 */
[----:B------:R-:W0:Y:S01]  /*10800*/  MUFU.TANH R46, R46 ;  /* 0x0000002e002e7308 */ /* 0x000e220000002400 */
[----:B------:R-:W-:-:S07]  /*10810*/  FMNMX.FTZ R7, R7, R8, !PT ;  /* 0x0000000807077209 */ /* 0x000fce0007810000 */
[----:B------:R-:W0:Y:S01]  /*10820*/  MUFU.TANH R41, R41 ;  /* 0x0000002900297308 */ /* 0x000e220000002400 */
[----:B------:R-:W-:-:S07]  /*10830*/  FSEL R31, R31, -INF , P1 ;  /* 0xff8000001f1f7808 */ /* 0x000fce0000800000 */
[----:B------:R-:W0:Y:S01]  /*10840*/  MUFU.TANH R43, R143 ;  /* 0x0000008f002b7308 */ /* 0x000e220000002400 */
[----:B------:R-:W-:Y:S01]  /*10850*/  FSEL R61, R32, -INF , P2 ;  /* 0xff800000203d7808 */ /* 0x000fe20001000000 */
[----:B------:R-:W-:Y:S01]  /*10860*/  UMOV UR47, UR44 ;  /* 0x0000002c002f7c82 */ /* 0x000fe20008000000 */
[----:B-----5:R-:W-:Y:S02]  /*10870*/  FSEL R60, R34, -INF , P3 ;  /* 0xff800000223c7808 */ /* 0x020fe40001800000 */
[----:B-1----:R-:W-:Y:S02]  /*10880*/  FSEL R57, R57, -INF , P4 ;  /* 0xff80000039397808 */ /* 0x002fe40002000000 */
[C---:B------:R-:W-:Y:S02]  /*10890*/  ISETP.GT.AND P1, PT, R44.reuse, 0x49, PT ;  /* 0x000000492c00780c */ /* 0x040fe40003f24270 */
[C---:B------:R-:W-:Y:S02]  /*108a0*/  ISETP.GT.AND P2, PT, R44.reuse, 0x50, PT ;  /* 0x000000502c00780c */ /* 0x040fe40003f44270 */
[----:B------:R-:W-:-:S02]  /*108b0*/  ISETP.GT.AND P3, PT, R44, 0x51, PT ;  /* 0x000000512c00780c */ /* 0x000fc40003f64270 */
[----:B------:R-:W-:Y:S01]  /*108c0*/  ISETP.GT.AND P4, PT, R44, 0x58, PT ;  /* 0x000000582c00780c */ /* 0x000fe20003f84270 */
[C---:B------:R-:W-:Y:S01]  /*108d0*/  FMUL.FTZ R8, R7.reuse, UR47 ;  /* 0x0000002f07087c20 */ /* 0x040fe20008410000 */
[----:B------:R-:W-:Y:S02]  /*108e0*/  FSETP.NEU.FTZ.AND P6, PT, R7, -INF , PT ;  /* 0xff8000000700780b */ /* 0x000fe40003fdd000 */
[----:B--2---:R-:W-:Y:S02]  /*108f0*/  FSEL R56, R56, -INF , P1 ;  /* 0xff80000038387808 */ /* 0x004fe40000800000 */
[----:B----4-:R-:W-:Y:S02]  /*10900*/  FSEL R53, R53, -INF , P2 ;  /* 0xff80000035357808 */ /* 0x010fe40001000000 */
[----:B------:R-:W-:Y:S02]  /*10910*/  FSEL R52, R52, -INF , P3 ;  /* 0xff80000034347808 */ /* 0x000fe40001800000 */
[----:B---3--:R-:W-:-:S02]  /*10920*/  FSEL R49, R49, -INF , P4 ;  /* 0xff80000031317808 */ /* 0x008fc40002000000 */
[C---:B------:R-:W-:Y:S02]  /*10930*/  ISETP.GT.AND P1, PT, R44.reuse, 0x59, PT ;  /* 0x000000592c00780c */ /* 0x040fe40003f24270 */
[C---:B------:R-:W-:Y:S02]  /*10940*/  ISETP.GT.AND P2, PT, R44.reuse, 0x60, PT ;  /* 0x000000602c00780c */ /* 0x040fe40003f44270 */
[C---:B------:R-:W-:Y:S02]  /*10950*/  ISETP.GT.AND P3, PT, R44.reuse, 0x61, PT ;  /* 0x000000612c00780c */ /* 0x040fe40003f64270 */
[----:B------:R-:W-:Y:S01]  /*10960*/  ISETP.GT.AND P4, PT, R44, 0x68, PT ;  /* 0x000000682c00780c */ /* 0x000fe20003f84270 */
[----:B------:R-:W-:Y:S01]  /*10970*/  FMUL.FTZ R79, R79, UR46 ;  /* 0x0000002e4f4f7c20 */ /* 0x000fe20008410000 */
[----:B------:R-:W-:Y:S02]  /*10980*/  FSEL R12, R7, RZ, P6 ;  /* 0x000000ff070c7208 */ /* 0x000fe40003000000 */
[----:B------:R-:W-:-:S02]  /*10990*/  FSEL R8, R8, RZ, P6 ;  /* 0x000000ff08087208 */ /* 0x000fc40003000000 */
[----:B0-----:R-:W-:Y:S02]  /*109a0*/  FSEL R48, R48, -INF , P1 ;  /* 0xff80000030307808 */ /* 0x001fe40000800000 */
[----:B------:R-:W-:Y:S02]  /*109b0*/  FSEL R46, R46, -INF , P2 ;  /* 0xff8000002e2e7808 */ /* 0x000fe40001000000 */
[----:B------:R-:W-:Y:S02]  /*109c0*/  FSEL R41, R41, -INF , P3 ;  /* 0xff80000029297808 */ /* 0x000fe40001800000 */
[----:B------:R-:W-:Y:S01]  /*109d0*/  FSEL R43, R43, -INF , P4 ;  /* 0xff8000002b2b7808 */ /* 0x000fe20002000000 */
[----:B------:R-:W-:Y:S01]  /*109e0*/  FADD.FTZ R12, -R12, R9 ;  /* 0x000000090c0c7221 */ /* 0x000fe20000010100 */
[C---:B------:R-:W-:Y:S02]  /*109f0*/  ISETP.GT.AND P1, PT, R44.reuse, 0x69, PT ;  /* 0x000000692c00780c */ /* 0x040fe40003f24270 */
[----:B------:R-:W-:-:S02]  /*10a00*/  ISETP.GT.AND P2, PT, R44, 0x70, PT ;  /* 0x000000702c00780c */ /* 0x000fc40003f44270 */
[C---:B------:R-:W-:Y:S02]  /*10a10*/  ISETP.GT.AND P3, PT, R44.reuse, 0x71, PT ;  /* 0x000000712c00780c */ /* 0x040fe40003f64270 */
[C---:B------:R-:W-:Y:S02]  /*10a20*/  ISETP.GT.AND P4, PT, R44.reuse, 0x78, PT ;  /* 0x000000782c00780c */ /* 0x040fe40003f84270 */
[----:B------:R-:W-:Y:S01]  /*10a30*/  ISETP.GT.AND P5, PT, R44, 0x79, PT ;  /* 0x000000792c00780c */ /* 0x000fe20003fa4270 */
[--C-:B------:R-:W-:Y:S01]  /*10a40*/  FFMA.FTZ R32, R140, UR47, -R8.reuse ;  /* 0x0000002f8c207c23 */ /* 0x100fe20008010808 */
[----:B------:R0:W1:Y:S01]  /*10a50*/  MUFU.TANH R44, R79 ;  /* 0x0000004f002c7308 */ /* 0x0000620000002400 */
        /* <DEDUP_REMOVED lines=8> */
[--C-:B0-----:R-:W-:Y:S01]  /*10ae0*/  FFMA.FTZ R79, R85, UR47, -R8.reuse ;  /* 0x0000002f554f7c23 */ /* 0x101fe20008010808 */
        /* <DEDUP_REMOVED lines=48> */
[----:B------:R-:W-:Y:S02]  /*10df0*/  FMUL.FTZ R20, R86, UR46 ;  /* 0x0000002e56147c20 */ /* 0x000fe40008410000 */
[----:B------:R-:W-:Y:S01]  /*10e00*/  FMNMX.FTZ R8, R48, R8, !PT ;  /* 0x0000000830087209 */ /* 0x000fe20007810000 */
[----:B------:R-:W-:-:S03]  /*10e10*/  FMUL.FTZ R21, R87, UR46 ;  /* 0x0000002e57157c20 */ /* 0x000fc60008410000 */
[----:B------:R-:W-:Y:S01]  /*10e20*/  FMNMX.FTZ R8, R46, R8, !PT ;  /* 0x000000082e087209 */ /* 0x000fe20007810000 */
[----:B------:R-:W2:Y:S03]  /*10e30*/  MUFU.TANH R15, R15 ;  /* 0x0000000f000f7308 */ /* 0x000ea60000002400 */
[----:B------:R-:W-:-:S05]  /*10e40*/  FMNMX.FTZ R8, R41, R8, !PT ;  /* 0x0000000829087209 */ /* 0x000fca0007810000 */
[----:B------:R-:W3:Y:S01]  /*10e50*/  MUFU.TANH R20, R20 ;  /* 0x0000001400147308 */ /* 0x000ee20000002400 */
[----:B-1----:R-:W-:Y:S02]  /*10e60*/  FSEL R44, R44, -INF , P1 ;  /* 0xff8000002c2c7808 */ /* 0x002fe40000800000 */
[----:B------:R-:W-:-:S05]  /*10e70*/  FMNMX.FTZ R8, R43, R8, !PT ;  /* 0x000000082b087209 */ /* 0x000fca0007810000 */
[----:B------:R-:W1:Y:S01]  /*10e80*/  MUFU.TANH R21, R21 ;  /* 0x0000001500157308 */ /* 0x000e620000002400 */
[----:B0-----:R-:W-:Y:S02]  /*10e90*/  FSEL R14, R14, -INF , P2 ;  /* 0xff8000000e0e7808 */ /* 0x001fe40001000000 */
[----:B------:R-:W-:Y:S02]  /*10ea0*/  FMNMX.FTZ R8, R44, R8, !PT ;  /* 0x000000082c087209 */ /* 0x000fe40007810000 */
[----:B--2---:R-:W-:Y:S02]  /*10eb0*/  FSEL R15, R15, -INF , P3 ;  /* 0xff8000000f0f7808 */ /* 0x004fe40001800000 */
[----:B------:R-:W-:Y:S02]  /*10ec0*/  FMNMX.FTZ R8, R14, R8, !PT ;  /* 0x000000080e087209 */ /* 0x000fe40007810000 */
[----:B---3--:R-:W-:Y:S02]  /*10ed0*/  FSEL R20, R20, -INF , P4 ;  /* 0xff80000014147808 */ /* 0x008fe40002000000 */
[----:B------:R-:W-:-:S04]  /*10ee0*/  FMNMX.FTZ R8, R15, R8, !PT ;  /* 0x000000080f087209 */ /* 0x000fc80007810000 */
[----:B------:R-:W-:Y:S02]  /*10ef0*/  FMNMX.FTZ R8, R20, R8, !PT ;  /* 0x0000000814087209 */ /* 0x000fe40007810000 */
[----:B-1----:R-:W-:-:S04]  /*10f00*/  FSEL R21, R21, -INF , P5 ;  /* 0xff80000015157808 */ /* 0x002fc80002800000 */
[----:B------:R-:W-:-:S05]  /*10f10*/  FMNMX.FTZ R8, R21, R8, !PT ;  /* 0x0000000815087209 */ /* 0x000fca0007810000 */
[----:B------:R-:W0:Y:S02]  /*10f20*/  SHFL.BFLY PT, R13, R8, 0x2, 0x1f ;  /* 0x0c401f00080d7f89 */ /* 0x000e2400000e0000 */
[----:B0-----:R-:W-:-:S05]  /*10f30*/  FMNMX.FTZ R8, R8, R13, !PT ;  /* 0x0000000d08087209 */ /* 0x001fca0007810000 */
[----:B------:R-:W0:Y:S01]  /*10f40*/  SHFL.BFLY PT, R13, R8, 0x1, 0x1f ;  /* 0x0c201f00080d7f89 */ /* 0x000e2200000e0000 */
[----:B------:R-:W-:Y:S01]  /*10f50*/  FMUL.FTZ R12, R12, UR47 ;  /* 0x0000002f0c0c7c20 */ /* 0x000fe20008410000 */
[----:B------:R-:W-:Y:S01]  /*10f60*/  MUFU.EX2 R32, R32 ;  /* 0x0000002000207308 */ /* 0x000fe20000000800 */
[----:B0-----:R-:W-:-:S04]  /*10f70*/  FMNMX.FTZ R8, R8, R13, !PT ;  /* 0x0000000d08087209 */ /* 0x001fc80007810000 */
[C---:B------:R-:W-:Y:S01]  /*10f80*/  FSETP.NEU.FTZ.AND P1, PT, R8.reuse, -INF , PT ;  /* 0xff8000000800780b */ /* 0x040fe20003f3d000 */
[----:B------:R-:W-:-:S03]  /*10f90*/  FMUL.FTZ R80, R8, UR47 ;  /* 0x0000002f08507c20 */ /* 0x000fc60008410000 */
[----:B------:R-:W-:Y:S02]  /*10fa0*/  FSEL R13, R8, RZ, P1 ;  /* 0x000000ff080d7208 */ /* 0x000fe40000800000 */
[----:B------:R-:W-:-:S03]  /*10fb0*/  FSEL R80, R80, RZ, P1 ;  /* 0x000000ff50507208 */ /* 0x000fc60000800000 */
[----:B------:R-:W-:Y:S02]  /*10fc0*/  FADD.FTZ R13, -R13, R6 ;  /* 0x000000060d0d7221 */ /* 0x000fe40000010100 */
[--C-:B------:R-:W-:Y:S02]  /*10fd0*/  FFMA.FTZ R78, R78, UR47, -R80.reuse ;  /* 0x0000002f4e4e7c23 */ /* 0x100fe40008010850 */
[----:B------:R-:W-:Y:S01]  /*10fe0*/  FMUL.FTZ R13, R13, UR47 ;  /* 0x0000002f0d0d7c20 */ /* 0x000fe20008410000 */
[--C-:B------:R-:W-:Y:S01]  /*10ff0*/  FFMA.FTZ R33, R33, UR47, -R80.reuse ;  /* 0x0000002f21217c23 */ /* 0x100fe20008010850 */
[----:B------:R-:W0:Y:S01]  /*11000*/  MUFU.EX2 R12, R12 ;  /* 0x0000000c000c7308 */ /* 0x000e220000000800 */
[--C-:B------:R-:W-:Y:S01]  /*11010*/  FFMA.FTZ R76, R76, UR47, -R80.reuse ;  /* 0x0000002f4c4c7c23 */ /* 0x100fe20008010850 */
[--C-:B------:R-:W-:Y:S01]  /*11020*/  FFMA.FTZ R35, R35, UR47, -R80.reuse ;  /* 0x0000002f23237c23 */ /* 0x100fe20008010850 */
[----:B------:R-:W-:-:S05]  /*11030*/  FFMA.FTZ R74, R74, UR47, -R80 ;  /* 0x0000002f4a4a7c23 */ /* 0x000fca0008010850 */
[----:B------:R-:W-:Y:S01]  /*11040*/  MUFU.EX2 R78, R78 ;  /* 0x0000004e004e7308 */ /* 0x000fe20000000800 */
[--C-:B------:R-:W-:Y:S01]  /*11050*/  FFMA.FTZ R37, R37, UR47, -R80.reuse ;  /* 0x0000002f25257c23 */ /* 0x100fe20008010850 */
[--C-:B------:R-:W-:Y:S01]  /*11060*/  FFMA.FTZ R72, R72, UR47, -R80.reuse ;  /* 0x0000002f48487c23 */ /* 0x100fe20008010850 */
[----:B------:R-:W-:-:S05]  /*11070*/  FFMA.FTZ R39, R39, UR47, -R80 ;  /* 0x0000002f27277c23 */ /* 0x000fca0008010850 */
[----:B------:R-:W1:Y:S01]  /*11080*/  MUFU.EX2 R13, R13 ;  /* 0x0000000d000d7308 */ /* 0x000e620000000800 */
[--C-:B------:R-:W-:Y:S01]  /*11090*/  FFMA.FTZ R70, R70, UR47, -R80.reuse ;  /* 0x0000002f46467c23 */ /* 0x100fe20008010850 */
[--C-:B------:R-:W-:Y:S01]  /*110a0*/  FFMA.FTZ R25, R25, UR47, -R80.reuse ;  /* 0x0000002f19197c23 */ /* 0x100fe20008010850 */
[--C-:B------:R-:W-:Y:S01]  /*110b0*/  FFMA.FTZ R68, R68, UR47, -R80.reuse ;  /* 0x0000002f44447c23 */ /* 0x100fe20008010850 */
[--C-:B------:R-:W-:Y:S01]  /*110c0*/  FFMA.FTZ R27, R27, UR47, -R80.reuse ;  /* 0x0000002f1b1b7c23 */ /* 0x100fe20008010850 */
[--C-:B------:R-:W-:Y:S01]  /*110d0*/  FFMA.FTZ R66, R66, UR47, -R80.reuse ;  /* 0x0000002f42427c23 */ /* 0x100fe20008010850 */
[--C-:B------:R-:W-:Y:S02]  /*110e0*/  FFMA.FTZ R29, R29, UR47, -R80.reuse ;  /* 0x0000002f1d1d7c23 */ /* 0x100fe40008010850 */
[----:B------:R-:W2:Y:S01]  /*110f0*/  MUFU.EX2 R79, R79 ;  /* 0x0000004f004f7308 */ /* 0x000ea20000000800 */
[--C-:B------:R-:W-:Y:S01]  /*11100*/  FFMA.FTZ R64, R64, UR47, -R80.reuse ;  /* 0x0000002f40407c23 */ /* 0x100fe20008010850 */
[--C-:B------:R-:W-:Y:S01]  /*11110*/  FFMA.FTZ R31, R31, UR47, -R80.reuse ;  /* 0x0000002f1f1f7c23 */ /* 0x100fe20008010850 */
[--C-:B------:R-:W-:Y:S01]  /*11120*/  FFMA.FTZ R61, R61, UR47, -R80.reuse ;  /* 0x0000002f3d3d7c23 */ /* 0x100fe20008010850 */
[--C-:B------:R-:W-:Y:S01]  /*11130*/  FFMA.FTZ R60, R60, UR47, -R80.reuse ;  /* 0x0000002f3c3c7c23 */ /* 0x100fe20008010850 */
[--C-:B------:R-:W-:Y:S01]  /*11140*/  FFMA.FTZ R57, R57, UR47, -R80.reuse ;  /* 0x0000002f39397c23 */ /* 0x100fe20008010850 */
[--C-:B------:R-:W-:Y:S01]  /*11150*/  FFMA.FTZ R56, R56, UR47, -R80.reuse ;  /* 0x0000002f38387c23 */ /* 0x100fe20008010850 */
[--C-:B------:R-:W-:Y:S01]  /*11160*/  FFMA.FTZ R53, R53, UR47, -R80.reuse ;  /* 0x0000002f35357c23 */ /* 0x100fe20008010850 */
[----:B------:R-:W3:Y:S01]  /*11170*/  MUFU.EX2 R33, R33 ;  /* 0x0000002100217308 */ /* 0x000ee20000000800 */
        /* <DEDUP_REMOVED lines=11> */
[----:B------:R-:W-:Y:S01]  /*11230*/  LEA R80, R19, R2, 0x3 ;  /* 0x0000000213507211 */ /* 0x000fe200078e18ff */
[----:B------:R-:W4:Y:S04]  /*11240*/  MUFU.EX2 R34, R34 ;  /* 0x0000002200227308 */ /* 0x000f280000000800 */
[----:B------:R-:W-:-:S04]  /*11250*/  VIADD R80, R80, 0x2d840 ;  /* 0x0002d84050507836 */ /* 0x000fc80000000000 */
[----:B------:R-:W5:Y:S01]  /*11260*/  MUFU.EX2 R76, R76 ;  /* 0x0000004c004c7308 */ /* 0x000f620000000800 */
[----:B0-----:R-:W-:-:S07]  /*11270*/  FFMA.FTZ R3, R12, R3, R32 ;  /* 0x000000030c037223 */ /* 0x001fce0000010020 */
[----:B------:R0:W-:Y:S01]  /*11280*/  MUFU.EX2 R6, R81 ;  /* 0x0000005100067308 */ /* 0x0001e20000000800 */
[----:B-1----:R-:W-:-:S07]  /*11290*/  FFMA.FTZ R0, R13, R0, R78 ;  /* 0x000000000d007223 */ /* 0x002fce000001004e */
[----:B------:R-:W1:Y:S01]  /*112a0*/  MUFU.EX2 R77, R77 ;  /* 0x0000004d004d7308 */ /* 0x000e620000000800 */
[----:B0-----:R-:W-:-:S07]  /*112b0*/  IMAD.U32 R81, RZ, RZ, UR40 ;  /* 0x00000028ff517e24 */ /* 0x001fce000f8e00ff */
[----:B------:R-:W0:Y:S01]  /*112c0*/  MUFU.EX2 R35, R35 ;  /* 0x0000002300237308 */ /* 0x000e220000000800 */
[----:B------:R-:W-:Y:S01]  /*112d0*/  PRMT R80, R81, 0x654, R80 ;  /* 0x0000065451507816 */ /* 0x000fe20000000050 */
[----:B--2---:R-:W-:-:S03]  /*112e0*/  FADD.FTZ R3, R79, R3 ;  /* 0x000000034f037221 */ /* 0x004fc60000010000 */
[----:B------:R3:W-:Y:S03]  /*112f0*/  SYNCS.ARRIVE.TRANS64.RED.A1T0 RZ, [R80+URZ], RZ ;  /* 0x000000ff50ff79a7 */ /* 0x0007e6000810043f */
[----:B------:R-:W2:Y:S08]  /*11300*/  MUFU.EX2 R36, R36 ;  /* 0x0000002400247308 */ /* 0x000eb00000000800 */
[----:B------:R-:W2:Y:S01]  /*11310*/  MUFU.EX2 R74, R74 ;  /* 0x0000004a004a7308 */ /* 0x000ea20000000800 */
[----:B---3--:R-:W-:Y:S01]  /*11320*/  FADD.FTZ R80, R33, R0 ;  /* 0x0000000021507221 */ /* 0x008fe20000010000 */
[----:B----4-:R-:W-:-:S06]  /*11330*/  FADD.FTZ R0, R34, R3 ;  /* 0x0000000322007221 */ /* 0x010fcc0000010000 */
[----:B------:R-:W3:Y:S01]  /*11340*/  MUFU.EX2 R75, R75 ;  /* 0x0000004b004b7308 */ /* 0x000ee20000000800 */
[----:B-----5:R-:W-:-:S07]  /*11350*/  FADD.FTZ R3, R76, R80 ;  /* 0x000000504c037221 */ /* 0x020fce0000010000 */
[----:B------:R-:W4:Y:S01]  /*11360*/  MUFU.EX2 R37, R37 ;  /* 0x0000002500257308 */ /* 0x000f220000000800 */
[----:B-1----:R-:W-:Y:S01]  /*11370*/  FADD.FTZ R0, R77, R0 ;  /* 0x000000004d007221 */ /* 0x002fe20000010000 */
[----:B0-----:R-:W-:-:S06]  /*11380*/  FADD.FTZ R3, R35, R3 ;  /* 0x0000000323037221 */ /* 0x001fcc0000010000 */
[----:B------:R-:W0:Y:S08]  /*11390*/  MUFU.EX2 R38, R38 ;  /* 0x0000002600267308 */ /* 0x000e300000000800 */
[----:B------:R-:W1:Y:S01]  /*113a0*/  MUFU.EX2 R72, R72 ;  /* 0x0000004800487308 */ /* 0x000e620000000800 */
[----:B--2---:R-:W-:Y:S01]  /*113b0*/  FADD.FTZ R0, R36, R0 ;  /* 0x0000000024007221 */ /* 0x004fe20000010000 */
[----:B------:R-:W-:-:S06]  /*113c0*/  FADD.FTZ R3, R74, R3 ;  /* 0x000000034a037221 */ /* 0x000fcc0000010000 */
[----:B------:R-:W2:Y:S08]  /*113d0*/  MUFU.EX2 R73, R73 ;  /* 0x0000004900497308 */ /* 0x000eb00000000800 */
[----:B------:R-:W5:Y:S01]  /*113e0*/  MUFU.EX2 R39, R39 ;  /* 0x0000002700277308 */ /* 0x000f620000000800 */
[----:B---3--:R-:W-:Y:S01]  /*113f0*/  FADD.FTZ R0, R75, R0 ;  /* 0x000000004b007221 */ /* 0x008fe20000010000 */
[----:B----4-:R-:W-:-:S06]  /*11400*/  FADD.FTZ R3, R37, R3 ;  /* 0x0000000325037221 */ /* 0x010fcc0000010000 */
[----:B------:R-:W3:Y:S08]  /*11410*/  MUFU.EX2 R24, R24 ;  /* 0x0000001800187308 */ /* 0x000ef00000000800 */
[----:B------:R-:W4:Y:S01]  /*11420*/  MUFU.EX2 R70, R70 ;  /* 0x0000004600467308 */ /* 0x000f220000000800 */
[----:B0-----:R-:W-:Y:S01]  /*11430*/  FADD.FTZ R0, R38, R0 ;  /* 0x0000000026007221 */ /* 0x001fe20000010000 */
[----:B-1----:R-:W-:-:S06]  /*11440*/  FADD.FTZ R3, R72, R3 ;  /* 0x0000000348037221 */ /* 0x002fcc0000010000 */
[----:B------:R-:W0:Y:S08]  /*11450*/  MUFU.EX2 R71, R71 ;  /* 0x0000004700477308 */ /* 0x000e300000000800 */
[----:B------:R-:W1:Y:S01]  /*11460*/  MUFU.EX2 R25, R25 ;  /* 0x0000001900197308 */ /* 0x000e620000000800 */
[----:B--2---:R-:W-:Y:S01]  /*11470*/  FADD.FTZ R0, R73, R0 ;  /* 0x0000000049007221 */ /* 0x004fe20000010000 */
[----:B-----5:R-:W-:-:S06]  /*11480*/  FADD.FTZ R3, R39, R3 ;  /* 0x0000000327037221 */ /* 0x020fcc0000010000 */
        /* <DEDUP_REMOVED lines=72> */
[----:B------:R-:W2:Y:S01]  /*11910*/  MUFU.EX2 R14, R14 ;  /* 0x0000000e000e7308 */ /* 0x000ea20000000800 */
        /* <DEDUP_REMOVED lines=8> */
[----:B------:R-:W-:Y:S01]  /*119a0*/  FADD.FTZ R0, R6, R0 ;  /* 0x0000000006007221 */ /* 0x000fe20000010000 */
[----:B--2---:R-:W-:-:S06]  /*119b0*/  FADD.FTZ R3, R14, R3 ;  /* 0x000000030e037221 */ /* 0x004fcc0000010000 */
[----:B------:R-:W2:Y:S08]  /*119c0*/  MUFU.EX2 R11, R11 ;  /* 0x0000000b000b7308 */ /* 0x000eb00000000800 */
[----:B------:R-:W5:Y:S01]  /*119d0*/  MUFU.EX2 R21, R21 ;  /* 0x0000001500157308 */ /* 0x000f620000000800 */
[----:B---3--:R-:W-:Y:S01]  /*119e0*/  FADD.FTZ R0, R9, R0 ;  /* 0x0000000009007221 */ /* 0x008fe20000010000 */
[----:B----4-:R-:W-:-:S03]  /*119f0*/  FADD.FTZ R3, R15, R3 ;  /* 0x000000030f037221 */ /* 0x010fc60000010000 */
[----:B0-----:R-:W-:Y:S01]  /*11a00*/  FADD.FTZ R0, R10, R0 ;  /* 0x000000000a007221 */ /* 0x001fe20000010000 */
[----:B-1----:R-:W-:-:S03]  /*11a10*/  FADD.FTZ R80, R20, R3 ;  /* 0x0000000314507221 */ /* 0x002fc60000010000 */
[----:B--2---:R-:W-:Y:S01]  /*11a20*/  FADD.FTZ R3, R11, R0 ;  /* 0x000000000b037221 */ /* 0x004fe20000010000 */
[----:B-----5:R-:W-:Y:S01]  /*11a30*/  FADD.FTZ R0, R21, R80 ;  /* 0x0000005015007221 */ /* 0x020fe20000010000 */
[----:B------:R-:W-:Y:S06]  /*11a40*/  @!P0 BRA `(.L_x_12476) ;  /* 0x0000000000048947 */ /* 0x000fec0003800000 */
[----:B------:R-:W-:Y:S01]  /*11a50*/  BPT.TRAP 0x1 ;  /* 0x000000040000795c */ /* 0x000fe20000300000 */
.L_x_12476:
[----:B------:R-:W2:Y:S04]  /*11a60*/  LDL R84, [R1+0x80] ;  /* 0x0000800001547983 */ /* 0x000ea80000100800 */
[----:B------:R-:W3:Y:S04]  /*11a70*/  LDL R82, [R1+0xc] ;  /* 0x00000c0001527983 */ /* 0x000ee80000100800 */
[----:B------:R-:W4:Y:S04]  /*11a80*/  LDL R81, [R1+0x8] ;  /* 0x0000080001517983 */ /* 0x000f280000100800 */
[----:B------:R-:W5:Y:S01]  /*11a90*/  LDL R83, [R1+0x84] ;  /* 0x0000840001537983 */ /* 0x000f620000100800 */
[----:B------:R-:W-:-:S02]  /*11aa0*/  IMAD R5, R5, 0x8, R2 ;  /* 0x0000000805057824 */ /* 0x000fc400078e0202 */
[----:B------:R-:W-:Y:S02]  /*11ab0*/  IMAD.U32 R80, RZ, RZ, UR40 ;  /* 0x00000028ff507e24 */ /* 0x000fe4000f8e00ff */
        /* <DEDUP_REMOVED lines=15> */
[----:B------:R1:W-:Y:S01]  /*11bb0*/  STSM.16.M88.4 [R157+0x21800], R32 ;  /* 0x021800209d007844 */ /* 0x0003e20000000200 */
[----:B------:R-:W-:Y:S02]  /*11bc0*/  F2FP.F16.F32.PACK_AB R28, R67, R28 ;  /* 0x0000001c431c723e */ /* 0x000fe400000000ff */
[----:B------:R-:W-:Y:S02]  /*11bd0*/  F2FP.F16.F32.PACK_AB R29, R29, R66 ;  /* 0x000000421d1d723e */ /* 0x000fe400000000ff */
[----:B------:R-:W-:Y:S02]  /*11be0*/  F2FP.F16.F32.PACK_AB R30, R30, R65 ;  /* 0x000000411e1e723e */ /* 0x000fe400000000ff */
[----:B------:R-:W-:Y:S02]  /*11bf0*/  F2FP.F16.F32.PACK_AB R31, R31, R64 ;  /* 0x000000401f1f723e */ /* 0x000fe400000000ff */
[----:B------:R-:W-:-:S02]  /*11c00*/  F2FP.F16.F32.PACK_AB R40, R47, R40 ;  /* 0x000000282f28723e */ /* 0x000fc400000000ff */
[----:B------:R-:W-:Y:S02]  /*11c10*/  F2FP.F16.F32.PACK_AB R41, R41, R46 ;  /* 0x0000002e2929723e */ /* 0x000fe400000000ff */
[----:B------:R-:W-:Y:S02]  /*11c20*/  F2FP.F16.F32.PACK_AB R42, R45, R42 ;  /* 0x0000002a2d2a723e */ /* 0x000fe400000000ff */
[----:B-1----:R-:W-:Y:S02]  /*11c30*/  F2FP.F16.F32.PACK_AB R32, R63, R62 ;  /* 0x0000003e3f20723e */ /* 0x002fe400000000ff */
[----:B------:R-:W-:Y:S02]  /*11c40*/  F2FP.F16.F32.PACK_AB R33, R60, R61 ;  /* 0x0000003d3c21723e */ /* 0x000fe400000000ff */
[----:B------:R-:W-:Y:S02]  /*11c50*/  F2FP.F16.F32.PACK_AB R34, R59, R58 ;  /* 0x0000003a3b22723e */ /* 0x000fe400000000ff */
[----:B------:R-:W-:-:S02]  /*11c60*/  F2FP.F16.F32.PACK_AB R35, R56, R57 ;  /* 0x000000393823723e */ /* 0x000fc400000000ff */
        /* <DEDUP_REMOVED lines=50> */
[----:B------:R-:W-:Y:S01]  /*11f90*/  IADD3 R4, R4, -0x1, RZ ;  /* 0xffffffff04047810 */ /* 0x000fe20007ffe0ff */
[----:B0-----:R-:W-:Y:S01]  /*11fa0*/  IMAD.MOV.U32 R5, RZ, RZ, R19 ;  /* 0x000000ffff057224 */ /* 0x001fe200078e0013 */
[----:B--2---:R0:W-:Y:S04]  /*11fb0*/  STSM.16.M88.4 [R84], R36 ;  /* 0x0000002454007844 */ /* 0x0041e80000000200 */
[----:B---3--:R1:W-:Y:S04]  /*11fc0*/  STSM.16.M88.4 [R82], R24 ;  /* 0x0000001852007844 */ /* 0x0083e80000000200 */
[----:B----4-:R2:W-:Y:S04]  /*11fd0*/  STSM.16.M88.4 [R81], R28 ;  /* 0x0000001c51007844 */ /* 0x0105e80000000200 */
[----:B------:R2:W-:Y:S01]  /*11fe0*/  STSM.16.M88.4 [R157+0x27800], R32 ;  /* 0x027800209d007844 */ /* 0x0005e20000000200 */
[----:B0-----:R-:W-:-:S02]  /*11ff0*/  F2FP.F16.F32.PACK_AB R36, R55, R54 ;  /* 0x000000363724723e */ /* 0x001fc400000000ff */
[----:B------:R-:W-:Y:S02]  /*12000*/  F2FP.F16.F32.PACK_AB R37, R52, R53 ;  /* 0x000000353425723e */ /* 0x000fe400000000ff */
[----:B------:R-:W-:Y:S02]  /*12010*/  F2FP.F16.F32.PACK_AB R38, R51, R50 ;  /* 0x000000323326723e */ /* 0x000fe400000000ff */
[----:B------:R-:W-:Y:S02]  /*12020*/  F2FP.F16.F32.PACK_AB R39, R48, R49 ;  /* 0x000000313027723e */ /* 0x000fe400000000ff */
[----:B-1----:R-:W-:Y:S02]  /*12030*/  F2FP.F16.F32.PACK_AB R24, R9, R6 ;  /* 0x000000060918723e */ /* 0x002fe400000000ff */
[----:B------:R-:W-:Y:S02]  /*12040*/  F2FP.F16.F32.PACK_AB R25, R15, R14 ;  /* 0x0000000e0f19723e */ /* 0x000fe400000000ff */
[----:B------:R-:W-:-:S02]  /*12050*/  F2FP.F16.F32.PACK_AB R26, R11, R10 ;  /* 0x0000000a0b1a723e */ /* 0x000fc400000000ff */
[----:B------:R-:W-:Y:S01]  /*12060*/  F2FP.F16.F32.PACK_AB R27, R21, R20 ;  /* 0x00000014151b723e */ /* 0x000fe200000000ff */
[----:B-----5:R2:W-:Y:S04]  /*12070*/  STSM.16.M88.4 [R83], R36 ;  /* 0x0000002453007844 */ /* 0x0205e80000000200 */
        /* <DEDUP_REMOVED lines=8> */
[----:B------:R-:W-:-:S02]  /*12100*/  IMAD.MOV.U32 R6, RZ, RZ, R8 ;  /* 0x000000ffff067224 */ /* 0x000fc400078e0008 */
[----:B------:R-:W-:Y:S02]  /*12110*/  IMAD.MOV.U32 R9, RZ, RZ, R7 ;  /* 0x000000ffff097224 */ /* 0x000fe400078e0007 */
[----:B------:R-:W-:Y:S01]  /*12120*/  IMAD.MOV.U32 R10, RZ, RZ, R139 ;  /* 0x000000ffff0a7224 */ /* 0x000fe200078e008b */
[----:B0-----:R-:W-:Y:S01]  /*12130*/  NOP ;  /* 0x0000000000007918 */ /* 0x001fe20000000000 */
[----:B------:R-:W-:Y:S05]  /*12140*/  @P1 BRA `(.L_x_12477) ;  /* 0xffffffc800781947 */ /* 0x000fea000383ffff */
.L_x_12465:
[----:B------:R-:W3:Y:S02]  /*12150*/  LDL R5, [R1+0x8c] ;  /* 0x00008c0001057983 */ /* 0x000ee40000100800 */
[----:B---3--:R-:W-:-:S13]  /*12160*/  ISETP.GE.AND P1, PT, R4, R5, PT ;  /* 0x000000050400720c */ /* 0x008fda0003f26270 */
[----:B------:R-:W-:Y:S05]  /*12170*/  @!P1 BRA `(.L_x_12478) ;  /* 0x0000002c00409947 */ /* 0x000fea0003800000 */
[----:B------:R-:W-:Y:S01]  /*12180*/  IMAD.MOV.U32 R9, RZ, RZ, R8 ;  /* 0x000000ffff097224 */ /* 0x000fe200078e0008 */
[----:B------:R-:W-:Y:S01]  /*12190*/  MOV R6, R7 ;  /* 0x0000000700067202 */ /* 0x000fe20000000f00 */
[----:B------:R-:W-:Y:S02]  /*121a0*/  IMAD.MOV.U32 R10, RZ, RZ, R139 ;  /* 0x000000ffff0a7224 */ /* 0x000fe400078e008b */
[----:B------:R-:W-:-:S07]  /*121b0*/  IMAD.MOV.U32 R5, RZ, RZ, R19 ;  /* 0x000000ffff057224 */ /* 0x000fce00078e0013 */
.L_x_12490:
[----:B------:R-:W3:Y:S01]  /*121c0*/  LDL R7, [R1+0x60] ;  /* 0x0000600001077983 */ /* 0x000ee20000100800 */
[----:B------:R-:W-:Y:S01]  /*121d0*/  ISETP.NE.AND P1, PT, R5, 0x1, PT ;  /* 0x000000010500780c */ /* 0x000fe20003f25270 */
[----:B------:R-:W-:Y:S05]  /*121e0*/  YIELD ;  /* 0x0000000000007946 */ /* 0x000fea0003800000 */
[----:B------:R-:W-:-:S04]  /*121f0*/  SEL R139, RZ, 0x1, P1 ;  /* 0x00000001ff8b7807 */ /* 0x000fc80000800000 */
[----:B------:R-:W-:Y:S02]  /*12200*/  LOP3.LUT R139, R10, R139, RZ, 0x3c, !PT ;  /* 0x0000008b0a8b7212 */ /* 0x000fe400078e3cff */
[----:B---3--:R-:W-:-:S13]  /*12210*/  ISETP.NE.AND P1, PT, R7, RZ, PT ;  /* 0x000000ff0700720c */ /* 0x008fda0003f25270 */
[----:B------:R-:W-:Y:S05]  /*12220*/  @P1 BRA `(.L_x_12479) ;  /* 0x00000000003c1947 */ /* 0x000fea0003800000 */
[----:B------:R-:W-:Y:S05]  /*12230*/  @!P0 BRA `(.L_x_12480) ;  /* 0x0000000000048947 */ /* 0x000fea0003800000 */
[----:B------:R-:W-:Y:S01]  /*12240*/  BPT.TRAP 0x1 ;  /* 0x000000040000795c */ /* 0x000fe20000300000 */
.L_x_12480:
        /* <DEDUP_REMOVED lines=8> */
.L_x_12481:
[----:B------:R-:W-:Y:S04]  /*122d0*/  BSSY B0, `(.L_x_12479) ;  /* 0x0000004000007945 */ /* 0x000fe80003800000 */
[----:B-1----:R-:W-:Y:S05]  /*122e0*/  @P2 BRA `(.L_x_12482) ;  /* 0x0000000000082947 */ /* 0x002fea0003800000 */
[----:B------:R-:W1:Y:S02]  /*122f0*/  SYNCS.PHASECHK.TRANS64.TRYWAIT P2, [R7+URZ+0x2d830], R8 ;  /* 0x02d83008070075a7 */ /* 0x000e64000804017f */
[----:B-1----:R-:W-:Y:S05]  /*12300*/  @!P2 BRA `(.L_x_12483) ;  /* 0x000000e80070a947 */ /* 0x002fea0003800000 */
.L_x_12482:
[----:B------:R-:W-:Y:S05]  /*12310*/  BSYNC B0 ;  /* 0x0000000000007941 */ /* 0x000fea0003800000 */
.L_x_12479:
[----:B01----:R-:W3:Y:S04]  /*12320*/  LDL R8, [R1+0x64] ;  /* 0x0000640001087983 */ /* 0x003ee80000100800 */
[----:B--2---:R-:W2:Y:S04]  /*12330*/  LDL.64 R26, [R1] ;  /* 0x00000000011a7983 */ /* 0x004ea80000100a00 */
[----:B------:R-:W4:Y:S04]  /*12340*/  LDL.64 R150, [R1+0x30] ;  /* 0x0000300001967983 */ /* 0x000f280000100a00 */
[----:B------:R-:W5:Y:S01]  /*12350*/  LDL.64 R146, [R1+0x28] ;  /* 0x0000280001927983 */ /* 0x000f620000100a00 */
[----:B------:R-:W0:Y:S01]  /*12360*/  S2R R7, SR_TID.X ;  /* 0x0000000000077919 */ /* 0x000e220000002100 */
[----:B------:R-:W-:Y:S01]  /*12370*/  VIADD R19, R5, 0x1 ;  /* 0x0000000105137836 */ /* 0x000fe20000000000 */
[----:B------:R-:W-:Y:S05]  /*12380*/  WARPSYNC.ALL ;  /* 0x0000000000007948 */ /* 0x000fea0003800000 */
[C---:B------:R-:W-:Y:S01]  /*12390*/  ISETP.NE.AND P2, PT, R19.reuse, 0x2, PT ;  /* 0x000000021300780c */ /* 0x040fe20003f45270 */
[----:B------:R-:W5:Y:S03]  /*123a0*/  LDL.64 R144, [R1+0x20] ;  /* 0x0000200001907983 */ /* 0x000f660000100a00 */
[----:B------:R-:W-:Y:S01]  /*123b0*/  SEL R19, R19, RZ, P2 ;  /* 0x000000ff13137207 */ /* 0x000fe20001000000 */
[----:B------:R-:W5:Y:S04]  /*123c0*/  LDL.64 R142, [R1+0x18] ;  /* 0x00001800018e7983 */ /* 0x000f680000100a00 */
[----:B------:R-:W5:Y:S01]  /*123d0*/  LDL.64 R140, [R1+0x10] ;  /* 0x00001000018c7983 */ /* 0x000f620000100a00 */
[----:B0-----:R-:W-:-:S04]  /*123e0*/  SHF.R.U32.HI R7, RZ, 0x7, R7 ;  /* 0x00000007ff077819 */ /* 0x001fc80000011607 */
[----:B------:R-:W-:Y:S01]  /*123f0*/  IADD3 R7, R7, 0x8, RZ ;  /* 0x0000000807077810 */ /* 0x000fe20007ffe0ff */
        /* <DEDUP_REMOVED lines=8> */
[----:B---3--:R-:W-:Y:S01]  /*12480*/  IMAD R12, R19, 0x600, R8 ;  /* 0x00000600130c7824 */ /* 0x008fe200078e0208 */
[----:B--2---:R-:W-:-:S04]  /*12490*/  R2UR UR4, R26 ;  /* 0x000000001a0472ca */ /* 0x004fc800000e0000 */
        /* <DEDUP_REMOVED lines=46> */
.L_x_12485:
[----:B------:R-:W-:Y:S01]  /*12780*/  SHF.L.U32 R7, R10, 0x1f, RZ ;  /* 0x0000001f0a077819 */ /* 0x000fe200000006ff */
[----:B------:R-:W-:-:S04]  /*12790*/  IMAD R8, R5, 0x8, R2 ;  /* 0x0000000805087824 */ /* 0x000fc800078e0202 */
[----:B------:R0:W1:Y:S01]  /*127a0*/  SYNCS.PHASECHK.TRANS64.TRYWAIT P1, [R8+URZ+0x2d850], R7 ;  /* 0x02d85007080075a7 */ /* 0x000062000802017f */
[----:B------:R-:W-:Y:S05]  /*127b0*/  @!P0 BRA `(.L_x_12486) ;  /* 0x0000000000048947 */ /* 0x000fea0003800000 */
[----:B------:R-:W-:Y:S01]  /*127c0*/  BPT.TRAP 0x1 ;  /* 0x000000040000795c */ /* 0x000fe20000300000 */
.L_x_12486:
[----:B-1----:R-:W-:Y:S05]  /*127d0*/  @P1 BRA `(.L_x_12484) ;  /* 0x0000000000081947 */ /* 0x002fea0003800000 */
[----:B------:R-:W1:Y:S02]  /*127e0*/  SYNCS.PHASECHK.TRANS64.TRYWAIT P1, [R8+URZ+0x2d850], R7 ;  /* 0x02d85007080075a7 */ /* 0x000e64000802017f */
[----:B-1----:R-:W-:Y:S05]  /*127f0*/  @!P1 BRA `(.L_x_12487) ;  /* 0x000000e400489947 */ /* 0x002fea0003800000 */
.L_x_12484:
        /* <DEDUP_REMOVED lines=96> */
.L_x_12488:
[----:B------:R-:W-:Y:S01]  /*12e00*/  FMUL.FTZ R10, R24, UR45 ;  /* 0x0000002d180a7c20 */ /* 0x000fe20008410000 */
[----:B------:R-:W-:Y:S01]  /*12e10*/  FMUL.FTZ R13, R25, UR45 ;  /* 0x0000002d190d7c20 */ /* 0x000fe20008410000 */
[----:B------:R-:W-:Y:S01]  /*12e20*/  FMUL.FTZ R24, R28, UR45 ;  /* 0x0000002d1c187c20 */ /* 0x000fe20008410000 */
[----:B0-----:R-:W-:Y:S02]  /*12e30*/  IMAD R7, R19, 0x8, R2 ;  /* 0x0000000813077824 */ /* 0x001fe400078e0202 */
[----:B------:R-:W-:Y:S01]  /*12e40*/  FMUL.FTZ R155, R26, UR45 ;  /* 0x0000002d1a9b7c20 */ /* 0x000fe20008410000 */
[----:B------:R-:W-:Y:S01]  /*12e50*/  FMUL.FTZ R26, R29, UR45 ;  /* 0x0000002d1d1a7c20 */ /* 0x000fe20008410000 */
[----:B------:R-:W0:Y:S01]  /*12e60*/  MUFU.TANH R10, R10 ;  /* 0x0000000a000a7308 */ /* 0x000e220000002400 */
[----:B------:R-:W-:Y:S02]  /*12e70*/  VIADD R7, R7, 0x2d840 ;  /* 0x0002d84007077836 */ /* 0x000fe40000000000 */
[----:B------:R-:W-:Y:S01]  /*12e80*/  FMUL.FTZ R28, R32, UR45 ;  /* 0x0000002d201c7c20 */ /* 0x000fe20008410000 */
[----:B------:R-:W-:-:S02]  /*12e90*/  IMAD.U32 R8, RZ, RZ, UR40 ;  /* 0x00000028ff087e24 */ /* 0x000fc4000f8e00ff */
        /* <DEDUP_REMOVED lines=140> */
[C---:B------:R-:W-:Y:S01]  /*13760*/  FADD.FTZ R6, -R7.reuse, R6 ;  /* 0x0000000607067221 */ /* 0x040fe20000010100 */
[----:B------:R-:W-:Y:S02]  /*13770*/  FMUL.FTZ R47, R7, UR47 ;  /* 0x0000002f072f7c20 */ /* 0x000fe40008410000 */
[----:B---3--:R-:W-:Y:S02]  /*13780*/  FMNMX.FTZ R8, R153, R8, !PT ;  /* 0x0000000899087209 */ /* 0x008fe40007810000 */
[--C-:B------:R-:W-:Y:S01]  /*13790*/  FFMA.FTZ R33, R33, UR47, -R47.reuse ;  /* 0x0000002f21217c23 */ /* 0x100fe2000801082f */
[----:B------:R-:W0:Y:S01]  /*137a0*/  MUFU.TANH R68, R68 ;  /* 0x0000004400447308 */ /* 0x000e220000002400 */
[----:B----4-:R-:W-:Y:S01]  /*137b0*/  FMNMX.FTZ R8, R152, R8, !PT ;  /* 0x0000000898087209 */ /* 0x010fe20007810000 */
[--C-:B------:R-:W-:Y:S01]  /*137c0*/  FFMA.FTZ R24, R24, UR47, -R47.reuse ;  /* 0x0000002f18187c23 */ /* 0x100fe2000801082f */
[--C-:B------:R-:W-:Y:S01]  /*137d0*/  FFMA.FTZ R42, R34, UR47, -R47.reuse ;  /* 0x0000002f222a7c23 */ /* 0x100fe2000801082f */
[--C-:B------:R-:W-:Y:S01]  /*137e0*/  FFMA.FTZ R67, R45, UR47, -R47.reuse ;  /* 0x0000002f2d437c23 */ /* 0x100fe2000801082f */
[----:B-----5:R-:W-:Y:S01]  /*137f0*/  FMNMX.FTZ R8, R151, R8, !PT ;  /* 0x0000000897087209 */ /* 0x020fe20007810000 */
[--C-:B------:R-:W-:Y:S01]  /*13800*/  FFMA.FTZ R45, R73, UR47, -R47.reuse ;  /* 0x0000002f492d7c23 */ /* 0x100fe2000801082f */
[--C-:B------:R-:W-:Y:S01]  /*13810*/  FFMA.FTZ R79, R13, UR47, -R47.reuse ;  /* 0x0000002f0d4f7c23 */ /* 0x100fe2000801082f */
[----:B------:R-:W3:Y:S01]  /*13820*/  MUFU.TANH R27, R27 ;  /* 0x0000001b001b7308 */ /* 0x000ee20000002400 */
[----:B-1----:R-:W-:Y:S01]  /*13830*/  FMNMX.FTZ R8, R150, R8, !PT ;  /* 0x0000000896087209 */ /* 0x002fe20007810000 */
[--C-:B------:R-:W-:Y:S01]  /*13840*/  FFMA.FTZ R75, R30, UR47, -R47.reuse ;  /* 0x0000002f1e4b7c23 */ /* 0x100fe2000801082f */
[--C-:B------:R-:W-:Y:S01]  /*13850*/  FFMA.FTZ R76, R76, UR47, -R47.reuse ;  /* 0x0000002f4c4c7c23 */ /* 0x100fe2000801082f */
[--C-:B------:R-:W-:Y:S01]  /*13860*/  FFMA.FTZ R30, R32, UR47, -R47.reuse ;  /* 0x0000002f201e7c23 */ /* 0x100fe2000801082f */
[----:B------:R-:W-:Y:S01]  /*13870*/  FMNMX.FTZ R8, R72, R8, !PT ;  /* 0x0000000848087209 */ /* 0x000fe20007810000 */
[--C-:B------:R-:W-:Y:S01]  /*13880*/  FFMA.FTZ R26, R26, UR47, -R47.reuse ;  /* 0x0000002f1a1a7c23 */ /* 0x100fe2000801082f */
[--C-:B------:R-:W-:Y:S01]  /*13890*/  FFMA.FTZ R71, R35, UR47, -R47.reuse ;  /* 0x0000002f23477c23 */ /* 0x100fe2000801082f */
[----:B------:R-:W1:Y:S01]  /*138a0*/  MUFU.TANH R12, R12 ;  /* 0x0000000c000c7308 */ /* 0x000e620000002400 */
[----:B------:R-:W-:Y:S01]  /*138b0*/  FMNMX.FTZ R8, R39, R8, !PT ;  /* 0x0000000827087209 */ /* 0x000fe20007810000 */
[--C-:B------:R-:W-:Y:S01]  /*138c0*/  FFMA.FTZ R35, R36, UR47, -R47.reuse ;  /* 0x0000002f24237c23 */ /* 0x100fe2000801082f */
[--C-:B------:R-:W-:Y:S01]  /*138d0*/  FFMA.FTZ R66, R77, UR47, -R47.reuse ;  /* 0x0000002f4d427c23 */ /* 0x100fe2000801082f */
[--C-:B------:R-:W-:Y:S01]  /*138e0*/  FFMA.FTZ R37, R37, UR47, -R47.reuse ;  /* 0x0000002f25257c23 */ /* 0x100fe2000801082f */
[----:B------:R-:W-:Y:S01]  /*138f0*/  FMNMX.FTZ R8, R11, R8, !PT ;  /* 0x000000080b087209 */ /* 0x000fe20007810000 */
[--C-:B------:R-:W-:Y:S01]  /*13900*/  FFMA.FTZ R28, R28, UR47, -R47.reuse ;  /* 0x0000002f1c1c7c23 */ /* 0x100fe2000801082f */
[--C-:B------:R-:W-:Y:S01]  /*13910*/  FFMA.FTZ R51, R69, UR47, -R47.reuse ;  /* 0x0000002f45337c23 */ /* 0x100fe2000801082f */
[----:B------:R-:W4:Y:S01]  /*13920*/  MUFU.TANH R29, R29 ;  /* 0x0000001d001d7308 */ /* 0x000f220000002400 */
[----:B--2---:R-:W-:Y:S01]  /*13930*/  FMNMX.FTZ R8, R25, R8, !PT ;  /* 0x0000000819087209 */ /* 0x004fe20007810000 */
[--C-:B------:R-:W-:Y:S01]  /*13940*/  FFMA.FTZ R40, R40, UR47, -R47.reuse ;  /* 0x0000002f28287c23 */ /* 0x100fe2000801082f */
[--C-:B------:R-:W-:Y:S01]  /*13950*/  FFMA.FTZ R140, R140, UR47, -R47.reuse ;  /* 0x0000002f8c8c7c23 */ /* 0x100fe2000801082f */
[--C-:B------:R-:W-:Y:S01]  /*13960*/  FFMA.FTZ R141, R141, UR47, -R47.reuse ;  /* 0x0000002f8d8d7c23 */ /* 0x100fe2000801082f */
[----:B0-----:R-:W-:Y:S01]  /*13970*/  FMNMX.FTZ R8, R68, R8, !PT ;  /* 0x0000000844087209 */ /* 0x001fe20007810000 */
[--C-:B------:R-:W-:Y:S01]  /*13980*/  FFMA.FTZ R62, R142, UR47, -R47.reuse ;  /* 0x0000002f8e3e7c23 */ /* 0x100fe2000801082f */
[--C-:B------:R-:W-:Y:S01]  /*13990*/  FFMA.FTZ R63, R144, UR47, -R47.reuse ;  /* 0x0000002f903f7c23 */ /* 0x100fe2000801082f */
[----:B------:R-:W0:Y:S01]  /*139a0*/  MUFU.TANH R64, R64 ;  /* 0x0000004000407308 */ /* 0x000e220000002400 */
[----:B---3--:R-:W-:Y:S01]  /*139b0*/  FMNMX.FTZ R8, R27, R8, !PT ;  /* 0x000000081b087209 */ /* 0x008fe20007810000 */
[--C-:B------:R-:W-:Y:S01]  /*139c0*/  FFMA.FTZ R58, R143, UR47, -R47.reuse ;  /* 0x0000002f8f3a7c23 */ /* 0x100fe2000801082f */
[--C-:B------:R-:W-:Y:S01]  /*139d0*/  FFMA.FTZ R59, R145, UR47, -R47.reuse ;  /* 0x0000002f913b7c23 */ /* 0x100fe2000801082f */
[--C-:B------:R-:W-:Y:S01]  /*139e0*/  FFMA.FTZ R54, R146, UR47, -R47.reuse ;  /* 0x0000002f92367c23 */ /* 0x100fe2000801082f */
[----:B-1----:R-:W-:Y:S01]  /*139f0*/  FMNMX.FTZ R8, R12, R8, !PT ;  /* 0x000000080c087209 */ /* 0x002fe20007810000 */
[--C-:B------:R-:W-:Y:S01]  /*13a00*/  FFMA.FTZ R55, R65, UR47, -R47.reuse ;  /* 0x0000002f41377c23 */ /* 0x100fe2000801082f */
[--C-:B------:R-:W-:Y:S01]  /*13a10*/  FFMA.FTZ R50, R147, UR47, -R47.reuse ;  /* 0x0000002f93327c23 */ /* 0x100fe2000801082f */
[----:B------:R-:W1:Y:S01]  /*13a20*/  MUFU.TANH R31, R31 ;  /* 0x0000001f001f7308 */ /* 0x000e620000002400 */
[----:B----4-:R-:W-:Y:S01]  /*13a30*/  FMNMX.FTZ R8, R29, R8, !PT ;  /* 0x000000081d087209 */ /* 0x010fe20007810000 */
[--C-:B------:R-:W-:Y:S01]  /*13a40*/  FFMA.FTZ R148, R148, UR47, -R47.reuse ;  /* 0x0000002f94947c23 */ /* 0x100fe2000801082f */
[--C-:B------:R-:W-:Y:S01]  /*13a50*/  FFMA.FTZ R81, R81, UR47, -R47.reuse ;  /* 0x0000002f51517c23 */ /* 0x100fe2000801082f */
[--C-:B------:R-:W-:Y:S01]  /*13a60*/  FFMA.FTZ R84, R84, UR47, -R47.reuse ;  /* 0x0000002f54547c23 */ /* 0x100fe2000801082f */
[----:B------:R-:W-:-:S03]  /*13a70*/  FFMA.FTZ R13, R85, UR47, -R47 ;  /* 0x0000002f550d7c23 */ /* 0x000fc6000801082f */
        /* <DEDUP_REMOVED lines=32> */
[----:B------:R0:W-:Y:S01]  /*13c80*/  MUFU.EX2 R73, R33 ;  /* 0x0000002100497308 */ /* 0x0001e20000000800 */
[----:B-1----:R-:W-:-:S07]  /*13c90*/  FMNMX.FTZ R8, R20, R8, !PT ;  /* 0x0000000814087209 */ /* 0x002fce0007810000 */
[----:B------:R-:W-:Y:S01]  /*13ca0*/  MUFU.EX2 R34, R24 ;  /* 0x0000001800227308 */ /* 0x000fe20000000800 */
[----:B--2---:R-:W-:-:S05]  /*13cb0*/  FMNMX.FTZ R8, R21, R8, !PT ;  /* 0x0000000815087209 */ /* 0x004fca0007810000 */
[----:B------:R-:W1:Y:S02]  /*13cc0*/  SHFL.BFLY PT, R38, R8, 0x2, 0x1f ;  /* 0x0c401f0008267f89 */ /* 0x000e6400000e0000 */
[----:B------:R-:W-:Y:S08]  /*13cd0*/  MUFU.EX2 R24, R42 ;  /* 0x0000002a00187308 */ /* 0x000ff00000000800 */
[----:B------:R2:W-:Y:S08]  /*13ce0*/  MUFU.EX2 R42, R76 ;  /* 0x0000004c002a7308 */ /* 0x0005f00000000800 */
[----:B------:R-:W-:Y:S01]  /*13cf0*/  MUFU.EX2 R79, R79 ;  /* 0x0000004f004f7308 */ /* 0x000fe20000000800 */
[----:B-1----:R-:W-:-:S07]  /*13d00*/  FMNMX.FTZ R8, R8, R38, !PT ;  /* 0x0000002608087209 */ /* 0x002fce0007810000 */
[----:B------:R-:W-:Y:S01]  /*13d10*/  MUFU.EX2 R77, R26 ;  /* 0x0000001a004d7308 */ /* 0x000fe20000000800 */
[----:B------:R-:W1:Y:S07]  /*13d20*/  SHFL.BFLY PT, R38, R8, 0x1, 0x1f ;  /* 0x0c201f0008267f89 */ /* 0x000e6e00000e0000 */
[----:B------:R3:W-:Y:S08]  /*13d30*/  MUFU.EX2 R26, R35 ;  /* 0x00000023001a7308 */ /* 0x0007f00000000800 */
[----:B------:R4:W-:Y:S08]  /*13d40*/  MUFU.EX2 R69, R37 ;  /* 0x0000002500457308 */ /* 0x0009f00000000800 */
[----:B------:R-:W-:Y:S01]  /*13d50*/  MUFU.EX2 R36, R28 ;  /* 0x0000001c00247308 */ /* 0x000fe20000000800 */
[----:B-1----:R-:W-:-:S05]  /*13d60*/  FMNMX.FTZ R8, R8, R38, !PT ;  /* 0x0000002608087209 */ /* 0x002fca0007810000 */
[----:B------:R-:W-:Y:S01]  /*13d70*/  FADD.FTZ R38, -R8, R9 ;  /* 0x0000000908267221 */ /* 0x000fe20000010100 */
[----:B------:R-:W-:Y:S01]  /*13d80*/  FMUL.FTZ R9, R6, UR47 ;  /* 0x0000002f06097c20 */ /* 0x000fe20008410000 */
[----:B------:R-:W-:Y:S02]  /*13d90*/  MUFU.EX2 R75, R75 ;  /* 0x0000004b004b7308 */ /* 0x000fe40000000800 */
[----:B------:R-:W-:Y:S01]  /*13da0*/  FMUL.FTZ R6, R38, UR47 ;  /* 0x0000002f26067c20 */ /* 0x000fe20008410000 */
[--C-:B------:R-:W-:Y:S01]  /*13db0*/  FFMA.FTZ R38, R10, UR47, -R47.reuse ;  /* 0x0000002f0a267c23 */ /* 0x100fe2000801082f */
[----:B------:R-:W-:Y:S01]  /*13dc0*/  FFMA.FTZ R10, R80, UR47, -R47 ;  /* 0x0000002f500a7c23 */ /* 0x000fe2000801082f */
[----:B------:R-:W-:-:S03]  /*13dd0*/  FMUL.FTZ R80, R8, UR47 ;  /* 0x0000002f08507c20 */ /* 0x000fc60008410000 */
[----:B------:R-:W-:Y:S01]  /*13de0*/  MUFU.EX2 R9, R9 ;  /* 0x0000000900097308 */ /* 0x000fe20000000800 */
[--C-:B------:R-:W-:Y:S01]  /*13df0*/  FFMA.FTZ R78, R155, UR47, -R80.reuse ;  /* 0x0000002f9b4e7c23 */ /* 0x100fe20008010850 */
[--C-:B0-----:R-:W-:Y:S01]  /*13e00*/  FFMA.FTZ R33, R154, UR47, -R80.reuse ;  /* 0x0000002f9a217c23 */ /* 0x101fe20008010850 */
[--C-:B--2---:R-:W-:Y:S01]  /*13e10*/  FFMA.FTZ R76, R153, UR47, -R80.reuse ;  /* 0x0000002f994c7c23 */ /* 0x104fe20008010850 */
[--C-:B---3--:R-:W-:Y:S01]  /*13e20*/  FFMA.FTZ R35, R152, UR47, -R80.reuse ;  /* 0x0000002f98237c23 */ /* 0x108fe20008010850 */
[--C-:B------:R-:W-:Y:S01]  /*13e30*/  FFMA.FTZ R74, R151, UR47, -R80.reuse ;  /* 0x0000002f974a7c23 */ /* 0x100fe20008010850 */
[--C-:B----4-:R-:W-:Y:S01]  /*13e40*/  FFMA.FTZ R37, R150, UR47, -R80.reuse ;  /* 0x0000002f96257c23 */ /* 0x110fe20008010850 */
        /* <DEDUP_REMOVED lines=29> */
[----:B------:R-:W-:Y:S01]  /*14020*/  FFMA.FTZ R21, R21, UR47, -R80 ;  /* 0x0000002f15157c23 */ /* 0x000fe20008010850 */
[----:B------:R-:W-:-:S03]  /*14030*/  FADD.FTZ R3, R79, R3 ;  /* 0x000000034f037221 */ /* 0x000fc60000010000 */
[----:B------:R-:W2:Y:S01]  /*14040*/  MUFU.EX2 R76, R76 ;  /* 0x0000004c004c7308 */ /* 0x000ea20000000800 */
[----:B-1----:R-:W-:-:S07]  /*14050*/  FFMA.FTZ R0, R6, R0, R78 ;  /* 0x0000000006007223 */ /* 0x002fce000001004e */
[----:B------:R-:W1:Y:S08]  /*14060*/  MUFU.EX2 R35, R35 ;  /* 0x0000002300237308 */ /* 0x000e700000000800 */
[----:B------:R-:W3:Y:S08]  /*14070*/  MUFU.EX2 R74, R74 ;  /* 0x0000004a004a7308 */ /* 0x000ef00000000800 */
[----:B------:R-:W-:Y:S08]  /*14080*/  MUFU.EX2 R47, R45 ;  /* 0x0000002d002f7308 */ /* 0x000ff00000000800 */
[----:B------:R4:W-:Y:S08]  /*14090*/  MUFU.EX2 R45, R66 ;  /* 0x00000042002d7308 */ /* 0x0009f00000000800 */
[----:B------:R-:W5:Y:S01]  /*140a0*/  MUFU.EX2 R37, R37 ;  /* 0x0000002500257308 */ /* 0x000f620000000800 */
[----:B----4-:R-:W-:Y:S01]  /*140b0*/  FFMA.FTZ R66, R12, UR47, -R80 ;  /* 0x0000002f0c427c23 */ /* 0x010fe20008010850 */
[----:B0-----:R-:W-:Y:S01]  /*140c0*/  FADD.FTZ R80, R33, R0 ;  /* 0x0000000021507221 */ /* 0x001fe20000010000 */
[----:B------:R-:W-:-:S03]  /*140d0*/  FADD.FTZ R0, R34, R3 ;  /* 0x0000000322007221 */ /* 0x000fc60000010000 */
[----:B--2---:R-:W-:Y:S01]  /*140e0*/  FADD.FTZ R3, R76, R80 ;  /* 0x000000504c037221 */ /* 0x004fe20000010000 */
[----:B------:R-:W-:Y:S01]  /*140f0*/  FADD.FTZ R0, R77, R0 ;  /* 0x000000004d007221 */ /* 0x000fe20000010000 */
[----:B------:R-:W0:Y:S02]  /*14100*/  MUFU.EX2 R38, R30 ;  /* 0x0000001e00267308 */ /* 0x000e240000000800 */
[----:B-1----:R-:W-:Y:S01]  /*14110*/  FADD.FTZ R3, R35, R3 ;  /* 0x0000000323037221 */ /* 0x002fe20000010000 */
[----:B------:R-:W-:-:S03]  /*14120*/  FADD.FTZ R0, R36, R0 ;  /* 0x0000000024007221 */ /* 0x000fc60000010000 */
[----:B---3--:R-:W-:Y:S01]  /*14130*/  FADD.FTZ R3, R74, R3 ;  /* 0x000000034a037221 */ /* 0x008fe20000010000 */
[----:B------:R-:W-:Y:S01]  /*14140*/  FADD.FTZ R0, R75, R0 ;  /* 0x000000004b007221 */ /* 0x000fe20000010000 */
[----:B------:R-:W1:Y:S02]  /*14150*/  MUFU.EX2 R72, R72 ;  /* 0x0000004800487308 */ /* 0x000e640000000800 */
[----:B-----5:R-:W-:-:S06]  /*14160*/  FADD.FTZ R3, R37, R3 ;  /* 0x0000000325037221 */ /* 0x020fcc0000010000 */
        /* <DEDUP_REMOVED lines=97> */
.L_x_12489:
[----:B------:R-:W2:Y:S04]  /*14780*/  LDL R84, [R1+0x80] ;  /* 0x0000800001547983 */ /* 0x000ea80000100800 */
[----:B------:R-:W3:Y:S01]  /*14790*/  LDL R82, [R1+0xc] ;  /* 0x00000c0001527983 */ /* 0x000ee20000100800 */
[----:B------:R-:W-:-:S03]  /*147a0*/  IMAD R5, R5, 0x8, R2 ;  /* 0x0000000805057824 */ /* 0x000fc600078e0202 */
[----:B------:R-:W4:Y:S04]  /*147b0*/  LDL R81, [R1+0x8] ;  /* 0x0000080001517983 */ /* 0x000f280000100800 */
[----:B------:R-:W5:Y:S01]  /*147c0*/  LDL R83, [R1+0x84] ;  /* 0x0000840001537983 */ /* 0x000f620000100800 */
[----:B------:R-:W-:Y:S01]  /*147d0*/  VIADD R5, R5, 0x2d860 ;  /* 0x0002d86005057836 */ /* 0x000fe20000000000 */
[----:B------:R-:W-:-:S04]  /*147e0*/  MOV R80, UR40 ;  /* 0x0000002800507c02 */ /* 0x000fc80008000f00 */
        /* <DEDUP_REMOVED lines=23> */
[----:B0-----:R-:W-:Y:S02]  /*14960*/  F2FP.F16.F32.PACK_AB R32, R63, R62 ;  /* 0x0000003e3f20723e */ /* 0x001fe400000000ff */
[----:B------:R-:W-:Y:S02]  /*14970*/  F2FP.F16.F32.PACK_AB R33, R60, R61 ;  /* 0x0000003d3c21723e */ /* 0x000fe400000000ff */
[----:B------:R-:W-:Y:S02]  /*14980*/  F2FP.F16.F32.PACK_AB R34, R59, R58 ;  /* 0x0000003a3b22723e */ /* 0x000fe400000000ff */
[----:B------:R-:W-:-:S02]  /*14990*/  F2FP.F16.F32.PACK_AB R35, R56, R57 ;  /* 0x000000393823723e */ /* 0x000fc400000000ff */
        /* <DEDUP_REMOVED lines=78> */
.L_x_12478:
[----:B------:R-:W-:Y:S05]  /*14e80*/  WARPSYNC.ALL ;  /* 0x0000000000007948 */ /* 0x000fea0003800000 */
[----:B------:R-:W-:Y:S06]  /*14e90*/  BAR.ARV 0x8, 0x200 ;  /* 0x0208000000007b1d */ /* 0x000fec0000002000 */
[----:B------:R-:W-:Y:S05]  /*14ea0*/  @!P0 BRA `(.L_x_12491) ;  /* 0x0000000000048947 */ /* 0x000fea0003800000 */
[----:B------:R-:W-:Y:S01]  /*14eb0*/  BPT.TRAP 0x1 ;  /* 0x000000040000795c */ /* 0x000fe20000300000 */
.L_x_12491:
[----:B------:R-:W-:Y:S02]  /*14ec0*/  LEA R6, R19, R2, 0x3 ;  /* 0x0000000213067211 */ /* 0x000fe400078e18ff */
[----:B------:R-:W-:-:S04]  /*14ed0*/  SHF.L.U32 R9, R139, 0x1f, RZ ;  /* 0x0000001f8b097819 */ /* 0x000fc800000006ff */
[----:B------:R0:W1:Y:S01]  /*14ee0*/  SYNCS.PHASECHK.TRANS64.TRYWAIT P1, [R6+URZ+0x2d850], R9 ;  /* 0x02d85009060075a7 */ /* 0x000062000802017f */
[----:B------:R-:W-:Y:S05]  /*14ef0*/  @!P0 BRA `(.L_x_12492) ;  /* 0x0000000000048947 */ /* 0x000fea0003800000 */
[----:B------:R-:W-:Y:S01]  /*14f00*/  BPT.TRAP 0x1 ;  /* 0x000000040000795c */ /* 0x000fe20000300000 */
.L_x_12492:
[----:B------:R-:W3:Y:S01]  /*14f10*/  LDL.LU R4, [R1+0x70] ;  /* 0x0000700001047983 */ /* 0x000ee20000300800 */
[----:B------:R-:W-:Y:S02]  /*14f20*/  VIADD R2, R2, 0x400 ;  /* 0x0000040002027836 */ /* 0x000fe40000000000 */
[----:B------:R-:W-:-:S03]  /*14f30*/  IMAD.MOV.U32 R5, RZ, RZ, 0x40000040 ;  /* 0x40000040ff057424 */ /* 0x000fc600078e00ff */
[----:B------:R-:W-:-:S04]  /*14f40*/  SHF.R.U32.HI R2, RZ, 0x4, R2 ;  /* 0x00000004ff027819 */ /* 0x000fc80000011602 */
[----:B------:R-:W-:-:S04]  /*14f50*/  LOP3.LUT R2, R2, 0x3fff, RZ, 0xc0, !PT ;  /* 0x00003fff02027812 */ /* 0x000fc800078ec0ff */
[----:B------:R-:W-:Y:S02]  /*14f60*/  LOP3.LUT R2, R2, 0x2000000, RZ, 0xfc, !PT ;  /* 0x0200000002027812 */ /* 0x000fe400078efcff */
[----:B---3--:R-:W-:Y:S01]  /*14f70*/  LOP3.LUT R4, R4, 0x10000, RZ, 0xfc, !PT ;  /* 0x0001000004047812 */ /* 0x008fe200078efcff */
[----:B-1----:R-:W-:Y:S06]  /*14f80*/  @P1 BRA `(.L_x_12493) ;  /* 0x0000000000081947 */ /* 0x002fec0003800000 */
[----:B------:R-:W1:Y:S02]  /*14f90*/  SYNCS.PHASECHK.TRANS64.TRYWAIT P1, [R6+URZ+0x2d850], R9 ;  /* 0x02d85009060075a7 */ /* 0x000e64000802017f */
[----:B-1----:R-:W-:Y:S05]  /*14fa0*/  @!P1 BRA `(.L_x_12494) ;  /* 0x000000bc00709947 */ /* 0x002fea0003800000 */
.L_x_12493:
        /* <DEDUP_REMOVED lines=8> */
[----:B------:R-:W-:Y:S01]  /*15030*/  VIADD R14, R10, 0x40 ;  /* 0x000000400a0e7836 */ /* 0x000fe20000000000 */
[----:B------:R-:W-:Y:S01]  /*15040*/  R2UR UR7, R11 ;  /* 0x000000000b0772ca */ /* 0x000fe200000e0000 */
[----:B------:R-:W-:Y:S01]  /*15050*/  IMAD.MOV.U32 R15, RZ, RZ, -0x7fffffe0 ;  /* 0x80000020ff0f7424 */ /* 0x000fe200078e00ff */
[----:B------:R-:W-:Y:S01]  /*15060*/  MOV R13, 0x40000040 ;  /* 0x40000040000d7802 */ /* 0x000fe20000000f00 */
[----:B------:R-:W-:Y:S01]  /*15070*/  IMAD.MOV.U32 R11, RZ, RZ, -0x7fffffe0 ;  /* 0x80000020ff0b7424 */ /* 0x000fe200078e00ff */
[----:B------:R-:W-:Y:S01]  /*15080*/  MOV R5, 0x40000040 ;  /* 0x4000004000057802 */ /* 0x000fe20000000f00 */
[----:B------:R-:W-:Y:S01]  /*15090*/  SHFL.BFLY PT, R2, R3, 0x2, 0x1f ;  /* 0x0c401f0003027f89 */ /* 0x000fe200000e0000 */
[----:B------:R-:W-:-:S03]  /*150a0*/  IMAD.U32 R20, RZ, RZ, UR47 ;  /* 0x0000002fff147e24 */ /* 0x000fc6000f8e00ff */
[----:B01----:R-:W0:Y:S04]  /*150b0*/  SHFL.BFLY PT, R9, R0, 0x2, 0x1f ;  /* 0x0c401f0000097f89 */ /* 0x003e2800000e0000 */
        /* <DEDUP_REMOVED lines=8> */
[----:B------:R-:W-:-:S02]  /*15140*/  IMAD.MOV.U32 R15, RZ, RZ, -0x7fffffe0 ;  /* 0x80000020ff0f7424 */ /* 0x000fc400078e00ff */
[----:B0-----:R-:W-:Y:S01]  /*15150*/  FADD.FTZ R9, R9, R0 ;  /* 0x0000000009097221 */ /* 0x001fe20000010000 */
[----:B------:R-:W-:Y:S01]  /*15160*/  MOV R0, 0xff800000 ;  /* 0xff80000000007802 */ /* 0x000fe20000000f00 */
[----:B------:R-:W-:Y:S02]  /*15170*/  WARPGROUP.DEPBAR.LE gsb0, 0x0 ;  /* 0x00008000000079c5 */ /* 0x000fe40000010000 */
[----:B------:R-:W-:-:S06]  /*15180*/  WARPGROUP.ARRIVE ;  /* 0x00000000000079c5 */ /* 0x000fcc0000000000 */
        /* <DEDUP_REMOVED lines=41> */
[C---:B------:R-:W-:Y:S01]  /*15420*/  IADD3 R12, R4.reuse, 0x604, RZ ;  /* 0x00000604040c7810 */ /* 0x040fe20007ffe0ff */
[----:B------:R-:W-:-:S02]  /*15430*/  VIADD R4, R4, 0x606 ;  /* 0x0000060604047836 */ /* 0x000fc40000000000 */
[----:B------:R-:W-:Y:S01]  /*15440*/  VIADD R10, R10, 0x1c0 ;  /* 0x000001c00a0a7836 */ /* 0x000fe20000000000 */
[----:B------:R-:W-:Y:S02]  /*15450*/  WARPGROUP.DEPBAR.LE gsb0, 0x0 ;  /* 0x00008000000079c5 */ /* 0x000fe40000010000 */
[----:B------:R-:W-:-:S06]  /*15460*/  WARPGROUP.ARRIVE ;  /* 0x00000000000079c5 */ /* 0x000fcc0000000000 */
        /* <DEDUP_REMOVED lines=9> */
[----:B------:R-:W-:Y:S01]  /*15500*/  R2UR UR5, R5 ;  /* 0x00000000050572ca */ /* 0x000fe200000e0000 */
[----:B------:R-:W-:Y:S01]  /*15510*/  FADD.FTZ R5, R2, R3 ;  /* 0x0000000302057221 */ /* 0x000fe20000010000 */
[----:B------:R-:W-:Y:S01]  /*15520*/  R2UR UR6, R10 ;  /* 0x000000000a0672ca */ /* 0x000fe200000e0000 */
[----:B------:R-:W0:Y:S01]  /*15530*/  SHFL.BFLY PT, R4, R9, 0x1, 0x1f ;  /* 0x0c201f0009047f89 */ /* 0x000e2200000e0000 */
[----:B------:R-:W-:Y:S01]  /*15540*/  R2UR UR7, R11 ;  /* 0x000000000b0772ca */ /* 0x000fe200000e0000 */
[----:B------:R-:W-:Y:S02]  /*15550*/  IMAD.U32 R10, RZ, RZ, UR47 ;  /* 0x0000002fff0a7e24 */ /* 0x000fe4000f8e00ff */
[----:B------:R-:W1:Y:S01]  /*15560*/  SHFL.BFLY PT, R2, R5, 0x1, 0x1f ;  /* 0x0c201f0005027f89 */ /* 0x000e6200000e0000 */
[----:B------:R-:W-:-:S02]  /*15570*/  IMAD.MOV.U32 R3, RZ, RZ, -0x800000 ;  /* 0xff800000ff037424 */ /* 0x000fc400078e00ff */
[----:B0-----:R-:W-:Y:S01]  /*15580*/  FADD.FTZ R14, R9, R4 ;  /* 0x00000004090e7221 */ /* 0x001fe20000010000 */
[----:B------:R-:W-:Y:S02]  /*15590*/  IMAD.MOV.U32 R4, RZ, RZ, RZ ;  /* 0x000000ffff047224 */ /* 0x000fe400078e00ff */
[----:B-1----:R-:W-:Y:S02]  /*155a0*/  FADD.FTZ R13, R5, R2 ;  /* 0x00000002050d7221 */ /* 0x002fe40000010000 */
[----:B------:R-:W-:Y:S01]  /*155b0*/  FSETP.NE.FTZ.AND P2, PT, R14, RZ, PT ;  /* 0x000000ff0e00720b */ /* 0x000fe20003f55000 */
[----:B------:R-:W-:Y:S02]  /*155c0*/  IMAD.MOV.U32 R2, RZ, RZ, RZ ;  /* 0x000000ffff027224 */ /* 0x000fe400078e00ff */
[----:B------:R-:W-:-:S10]  /*155d0*/  FSETP.NE.FTZ.AND P1, PT, R13, RZ, PT ;  /* 0x000000ff0d00720b */ /* 0x000fd40003f35000 */
[----:B------:R-:W0:Y:S01]  /*155e0*/  @P2 MUFU.LG2 R12, R14 ;  /* 0x0000000e000c2308 */ /* 0x000e220000000c00 */
[----:B------:R-:W-:Y:S02]  /*155f0*/  @P2 FMUL.FTZ R20, R20, 0.69314718246459960938 ;  /* 0x3f31721814142820 */ /* 0x000fe40000410000 */
[----:B------:R-:W-:-:S05]  /*15600*/  @P1 FMUL.FTZ R10, R10, 0.69314718246459960938 ;  /* 0x3f3172180a0a1820 */ /* 0x000fca0000410000 */
        /* <DEDUP_REMOVED lines=9> */
[----:B------:R-:W-:Y:S03]  /*156a0*/  HGMMA.64x96x16.F32 R88, gdesc[UR4].tnspB, R88, gsb0 ;  /* 0x41600000045879f0 */ /* 0x000fe60008000858 */
[----:B------:R-:W-:Y:S02]  /*156b0*/  WARPGROUP.DEPBAR.LE gsb0, 0x0 ;  /* 0x00008000000079c5 */ /* 0x000fe40000010000 */
[----:B---34-:R-:W-:Y:S05]  /*156c0*/  @!P0 BRA `(.L_x_12495) ;  /* 0x0000000000048947 */ /* 0x018fea0003800000 */
[----:B------:R-:W-:Y:S01]  /*156d0*/  BPT.TRAP 0x1 ;  /* 0x000000040000795c */ /* 0x000fe20000300000 */
.L_x_12495:
        /* <DEDUP_REMOVED lines=31> */
[-C--:B0-----:R-:W-:Y:S01]  /*158d0*/  FMUL.FTZ R90, R90, R2.reuse ;  /* 0x000000025a5a7220 */ /* 0x081fe20000410000 */
[----:B------:R-:W-:Y:S01]  /*158e0*/  PLOP3.LUT P0, PT, PT, PT, PT, 0x8, 0x0 ;  /* 0x000000000000781c */ /* 0x000fe20003f0e170 */
[-C--:B------:R-:W-:Y:S01]  /*158f0*/  FMUL.FTZ R91, R91, R2.reuse ;  /* 0x000000025b5b7220 */ /* 0x080fe20000410000 */
[-C--:B--2---:R-:W-:Y:S01]  /*15900*/  FMUL.FTZ R28, R94, R2.reuse ;  /* 0x000000025e1c7220 */ /* 0x084fe20000410000 */
        /* <DEDUP_REMOVED lines=24> */
.L_x_12423:
[----:B------:R-:W-:Y:S05]  /*15a90*/  WARPSYNC.ALL ;  /* 0x0000000000007948 */ /* 0x000fea0003800000 */
[----:B------:R-:W0:Y:S08]  /*15aa0*/  S2UR UR40, SR_CgaCtaId ;  /* 0x00000000002879c3 */ /* 0x000e300000008800 */
[----:B------:R-:W-:Y:S06]  /*15ab0*/  BAR.SYNC.DEFER_BLOCKING 0x5, 0x200 ;  /* 0x0148000000007b1d */ /* 0x000fec0000010000 */
[----:B------:R-:W-:Y:S01]  /*15ac0*/  UMOV UR4, 0x400 ;  /* 0x0000040000047882 */ /* 0x000fe20000000000 */
[----:B------:R-:W-:Y:S01]  /*15ad0*/  BSSY B0, `(.L_x_12496) ;  /* 0x00002b8000007945 */ /* 0x000fe20003800000 */
[----:B0-----:R-:W-:-:S06]  /*15ae0*/  ULEA UR4, UR40, UR4, 0x18 ;  /* 0x0000000428047291 */ /* 0x001fcc000f8ec03f */
[----:B------:R-:W-:-:S05]  /*15af0*/  IMAD.U32 R2, RZ, RZ, UR4 ;  /* 0x00000004ff027e24 */ /* 0x000fca000f8e00ff */
[----:B---3--:R0:W1:Y:S01]  /*15b00*/  LDS.128 R96, [R2+0x2d8d0] ;  /* 0x02d8d00002607984 */ /* 0x0080620000000c00 */
[----:B------:R-:W-:Y:S06]  /*15b10*/  BAR.ARV 0x4, 0x200 ;  /* 0x0108000000007b1d */ /* 0x000fec0000002000 */
[----:B------:R-:W-:Y:S05]  /*15b20*/  @P0 BRA `(.L_x_12497) ;  /* 0x0000001c00f00947 */ /* 0x000fea0003800000 */
[----:B------:R-:W3:Y:S01]  /*15b30*/  LDL R4, [R1+0x110] ;  /* 0x0001100001047983 */ /* 0x000ee20000100800 */
[----:B------:R-:W-:-:S03]  /*15b40*/  ULDC UR4, c[0x0][0xad4] ;  /* 0x0002b50000047ab9 */ /* 0x000fc60000000800 */
[----:B------:R-:W4:Y:S04]  /*15b50*/  LDL.LU R34, [R1+0x9c] ;  /* 0x00009c0001227983 */ /* 0x000f280000300800 */
[----:B------:R-:W2:Y:S04]  /*15b60*/  LDL.LU R41, [R1+0xa4] ;  /* 0x0000a40001297983 */ /* 0x000ea80000300800 */
[----:B------:R-:W2:Y:S01]  /*15b70*/  LDL.LU R40, [R1+0xa8] ;  /* 0x0000a80001287983 */ /* 0x000ea20000300800 */
[----:B------:R-:W0:Y:S01]  /*15b80*/  S2R R5, SR_SWINHI ;  /* 0x0000000000057919 */ /* 0x000e220000002f00 */
[----:B------:R-:W-:-:S02]  /*15b90*/  MOV R32, R2 ;  /* 0x0000000200207202 */ /* 0x000fc40000000f00 */
[----:B0-----:R-:W-:Y:S01]  /*15ba0*/  MOV R33, R5 ;  /* 0x0000000500217202 */ /* 0x001fe20000000f00 */
[----:B------:R-:W-:Y:S02]  /*15bb0*/  IMAD.MOV.U32 R44, RZ, RZ, RZ ;  /* 0x000000ffff2c7224 */ /* 0x000fe400078e00ff */
[----:B---3--:R-:W-:-:S03]  /*15bc0*/  IMAD.WIDE R4, R4, 0x2, R32 ;  /* 0x0000000204047825 */ /* 0x008fc600078e0220 */
[C---:B------:R-:W-:Y:S02]  /*15bd0*/  IADD3 R39, P0, R4.reuse, 0x6020, RZ ;  /* 0x0000602004277810 */ /* 0x040fe40007f1e0ff */
[----:B------:R-:W-:-:S03]  /*15be0*/  IADD3 R27, P4, R4, 0x20, RZ ;  /* 0x00000020041b7810 */ /* 0x000fc60007f9e0ff */
[----:B------:R-:W-:Y:S01]  /*15bf0*/  IMAD.X R11, RZ, RZ, R5, P0 ;  /* 0x000000ffff0b7224 */ /* 0x000fe200000e0605 */
[C---:B----4-:R-:W-:Y:S02]  /*15c00*/  ISETP.NE.AND P0, PT, R34.reuse, RZ, PT ;  /* 0x000000ff2200720c */ /* 0x050fe40003f05270 */
[----:B------:R-:W-:Y:S02]  /*15c10*/  LOP3.LUT R6, R27, 0x180, RZ, 0xc0, !PT ;  /* 0x000001801b067812 */ /* 0x000fe400078ec0ff */
[----:B------:R-:W-:Y:S01]  /*15c20*/  SEL R34, R34, UR4, P0 ;  /* 0x0000000422227c07 */ /* 0x000fe20008000000 */
[----:B------:R-:W-:Y:S05]  /*15c30*/  WARPSYNC.ALL ;  /* 0x0000000000007948 */ /* 0x000fea0003800000 */
[----:B------:R-:W-:Y:S01]  /*15c40*/  LOP3.LUT R7, R4, 0x180, RZ, 0xc0, !PT ;  /* 0x0000018004077812 */ /* 0x000fe200078ec0ff */
[----:B------:R-:W-:Y:S01]  /*15c50*/  ULDC.64 UR4, c[0x0][0xc00] ;  /* 0x0003000000047ab9 */ /* 0x000fe20000000a00 */
[----:B------:R-:W-:Y:S01]  /*15c60*/  SHF.R.U64 R6, R6, 0x3, RZ ;  /* 0x0000000306067819 */ /* 0x000fe200000012ff */
[----:B------:R-:W-:Y:S01]  /*15c70*/  ULDC.64 UR6, c[0x0][0xc08] ;  /* 0x0003020000067ab9 */ /* 0x000fe20000000a00 */
[----:B------:R-:W-:-:S02]  /*15c80*/  IADD3 R35, P3, R4, 0x3000, RZ ;  /* 0x0000300004237810 */ /* 0x000fc40007f7e0ff */
[----:B------:R-:W-:Y:S01]  /*15c90*/  SHF.R.U64 R7, R7, 0x3, RZ ;  /* 0x0000000307077819 */ /* 0x000fe200000012ff */
[----:B------:R-:W-:Y:S01]  /*15ca0*/  BAR.SYNC.DEFER_BLOCKING 0x1, 0x180 ;  /* 0x0046000000007b1d */ /* 0x000fe20000010000 */
[C---:B------:R-:W-:Y:S02]  /*15cb0*/  IADD3 R8, P2, R4.reuse, 0x3020, RZ ;  /* 0x0000302004087810 */ /* 0x040fe40007f5e0ff */
[----:B--2---:R-:W-:Y:S02]  /*15cc0*/  IADD3 R37, P1, R4, 0x6000, RZ ;  /* 0x0000600004257810 */ /* 0x004fe40007f3e0ff */
[----:B------:R-:W-:Y:S02]  /*15cd0*/  LOP3.LUT R12, R6, R27, RZ, 0x3c, !PT ;  /* 0x0000001b060c7212 */ /* 0x000fe400078e3cff */
[----:B------:R-:W-:Y:S02]  /*15ce0*/  LOP3.LUT R4, R7, R4, RZ, 0x3c, !PT ;  /* 0x0000000407047212 */ /* 0x000fe400078e3cff */
[----:B------:R-:W-:-:S02]  /*15cf0*/  LOP3.LUT R6, R35, 0x180, RZ, 0xc0, !PT ;  /* 0x0000018023067812 */ /* 0x000fc400078ec0ff */
[----:B------:R-:W-:Y:S02]  /*15d00*/  LOP3.LUT R7, R8, 0x180, RZ, 0xc0, !PT ;  /* 0x0000018008077812 */ /* 0x000fe400078ec0ff */
[----:B------:R-:W-:Y:S02]  /*15d10*/  LOP3.LUT R10, R37, 0x180, RZ, 0xc0, !PT ;  /* 0x00000180250a7812 */ /* 0x000fe400078ec0ff */
[----:B------:R-:W-:Y:S02]  /*15d20*/  LOP3.LUT R26, R39, 0x180, RZ, 0xc0, !PT ;  /* 0x00000180271a7812 */ /* 0x000fe400078ec0ff */
[----:B------:R-:W-:Y:S02]  /*15d30*/  SHF.R.U64 R6, R6, 0x3, RZ ;  /* 0x0000000306067819 */ /* 0x000fe400000012ff */
[----:B------:R-:W-:Y:S01]  /*15d40*/  SHF.R.U64 R7, R7, 0x3, RZ ;  /* 0x0000000307077819 */ /* 0x000fe200000012ff */
[----:B------:R-:W-:Y:S01]  /*15d50*/  IMAD.X R15, RZ, RZ, R5, P3 ;  /* 0x000000ffff0f7224 */ /* 0x000fe200018e0605 */
[----:B------:R-:W-:-:S02]  /*15d60*/  SHF.R.U64 R10, R10, 0x3, RZ ;  /* 0x000000030a0a7819 */ /* 0x000fc400000012ff */
[----:B------:R-:W-:Y:S01]  /*15d70*/  SHF.R.U64 R26, R26, 0x3, RZ ;  /* 0x000000031a1a7819 */ /* 0x000fe200000012ff */
[--C-:B------:R-:W-:Y:S01]  /*15d80*/  IMAD.X R25, RZ, RZ, R5.reuse, P2 ;  /* 0x000000ffff197224 */ /* 0x100fe200010e0605 */
[----:B------:R-:W-:Y:S01]  /*15d90*/  IADD3.X R13, RZ, R5, RZ, P4, !PT ;  /* 0x00000005ff0d7210 */ /* 0x000fe200027fe4ff */
[----:B------:R-:W-:Y:S01]  /*15da0*/  IMAD.X R9, RZ, RZ, R5, P1 ;  /* 0x000000ffff097224 */ /* 0x000fe200008e0605 */
[----:B------:R-:W-:Y:S02]  /*15db0*/  LOP3.LUT R14, R6, R35, RZ, 0x3c, !PT ;  /* 0x00000023060e7212 */ /* 0x000fe400078e3cff */
[----:B------:R-:W-:Y:S02]  /*15dc0*/  LOP3.LUT R24, R7, R8, RZ, 0x3c, !PT ;  /* 0x0000000807187212 */ /* 0x000fe400078e3cff */
[----:B------:R-:W-:Y:S02]  /*15dd0*/  MOV R27, R4 ;  /* 0x00000004001b7202 */ /* 0x000fe40000000f00 */
[----:B------:R-:W-:-:S02]  /*15de0*/  LOP3.LUT R8, R10, R37, RZ, 0x3c, !PT ;  /* 0x000000250a087212 */ /* 0x000fc400078e3cff */
[----:B------:R-:W-:Y:S02]  /*15df0*/  F2FP.F16.F32.PACK_AB R4, R89, R88 ;  /* 0x000000585904723e */ /* 0x000fe400000000ff */
[----:B------:R-:W-:Y:S02]  /*15e00*/  F2FP.F16.F32.PACK_AB R5, R91, R90 ;  /* 0x0000005a5b05723e */ /* 0x000fe400000000ff */
[----:B------:R-:W-:Y:S02]  /*15e10*/  F2FP.F16.F32.PACK_AB R6, R93, R92 ;  /* 0x0000005c5d06723e */ /* 0x000fe400000000ff */
[----:B------:R-:W-:Y:S02]  /*15e20*/  F2FP.F16.F32.PACK_AB R7, R29, R28 ;  /* 0x0000001c1d07723e */ /* 0x000fe400000000ff */
[----:B------:R-:W-:Y:S02]  /*15e30*/  LOP3.LUT R10, R26, R39, RZ, 0x3c, !PT ;  /* 0x000000271a0a7212 */ /* 0x000fe400078e3cff */
[----:B------:R-:W-:-:S02]  /*15e40*/  MOV R39, R12 ;  /* 0x0000000c00277202 */ /* 0x000fc40000000f00 */
[----:B------:R-:W-:Y:S02]  /*15e50*/  MOV R38, R14 ;  /* 0x0000000e00267202 */ /* 0x000fe40000000f00 */
        /* <DEDUP_REMOVED lines=13> */
[----:B0-----:R-:W-:Y:S02]  /*15f30*/  F2FP.F16.F32.PACK_AB R27, R111, R110 ;  /* 0x0000006e6f1b723e */ /* 0x001fe400000000ff */
        /* <DEDUP_REMOVED lines=18> */
[----:B0-----:R-:W-:-:S04]  /*16060*/  IADD3 R24, P1, R41, UR4, RZ ;  /* 0x0000000429187c10 */ /* 0x001fc8000ff3e0ff */
[----:B------:R-:W-:Y:S02]  /*16070*/  IADD3.X R25, R40, UR5, RZ, P1, !PT ;  /* 0x0000000528197c10 */ /* 0x000fe40008ffe4ff */
[----:B------:R-:W-:Y:S01]  /*16080*/  ISETP.NE.U32.AND P3, PT, RZ, UR6, PT ;  /* 0x00000006ff007c0c */ /* 0x000fe2000bf65070 */
[----:B--2---:R-:W-:Y:S01]  /*16090*/  IMAD.MOV.U32 R10, RZ, RZ, 0x9b8 ;  /* 0x000009b8ff0a7424 */ /* 0x004fe200078e00ff */
[----:B------:R-:W-:Y:S01]  /*160a0*/  ISETP.GT.AND P2, PT, R34, 0x1, PT ;  /* 0x000000012200780c */ /* 0x000fe20003f44270 */
[----:B---3--:R-:W0:Y:S02]  /*160b0*/  LDC R14, c[0x0][0xbe8] ;  /* 0x0002fa00ff0e7b82 */ /* 0x008e240000000800 */
[----:B------:R-:W5:Y:S01]  /*160c0*/  @P0 LDG.E R44, desc[UR38][R24.64] ;  /* 0x00000026182c0981 */ /* 0x000f62000c1e1900 */
[----:B------:R-:W-:Y:S02]  /*160d0*/  ISETP.NE.AND.EX P3, PT, RZ, UR7, PT, P3 ;  /* 0x00000007ff007c0c */ /* 0x000fe4000bf65330 */
[----:B------:R-:W-:-:S11]  /*160e0*/  SEL R10, R10, 0x978, P2 ;  /* 0x000009780a0a7807 */ /* 0x000fd60001000000 */
[----:B------:R-:W-:Y:S01]  /*160f0*/  @P3 IADD3 R4, P1, R41, UR6, RZ ;  /* 0x0000000629043c10 */ /* 0x000fe2000ff3e0ff */
[----:B------:R-:W-:Y:S02]  /*16100*/  ULDC UR6, c[0x0][0xa88] ;  /* 0x0002a20000067ab9 */ /* 0x000fe40000000800 */
[----:B------:R-:W-:Y:S02]  /*16110*/  MOV R27, UR6 ;  /* 0x00000006001b7c02 */ /* 0x000fe40008000f00 */
[----:B------:R-:W-:Y:S01]  /*16120*/  @P3 IADD3.X R5, R40, UR7, RZ, P1, !PT ;  /* 0x0000000728053c10 */ /* 0x000fe20008ffe4ff */
[----:B------:R2:W3:Y:S04]  /*16130*/  LDC.64 R6, c[0x0][R10+0x218] ;  /* 0x000086000a067b82 */ /* 0x0004e80000000a00 */
[----:B------:R4:W5:Y:S04]  /*16140*/  @P3 LDG.E R27, desc[UR38][R4.64] ;  /* 0x00000026041b3981 */ /* 0x000968000c1e1900 */
[----:B------:R2:W1:Y:S08]  /*16150*/  LDC.64 R8, c[0x0][R10+0x228] ;  /* 0x00008a000a087b82 */ /* 0x0004700000000a00 */
[----:B----4-:R2:W4:Y:S01]  /*16160*/  LDC.64 R4, c[0x0][R10+0x220] ;  /* 0x000088000a047b82 */ /* 0x0105220000000a00 */
[----:B0-----:R-:W-:Y:S01]  /*16170*/  ISETP.NE.AND P1, PT, R14, 0x1, PT ;  /* 0x000000010e00780c */ /* 0x001fe20003f25270 */
[----:B--2---:R-:W-:-:S12]  /*16180*/  @P3 BRA `(.L_x_12498) ;  /* 0x0000000000103947 */ /* 0x004fd80003800000 */
[----:B------:R-:W-:Y:S05]  /*16190*/  @!P0 BRA `(.L_x_12498) ;  /* 0x00000000000c8947 */ /* 0x000fea0003800000 */
[----:B------:R-:W2:Y:S04]  /*161a0*/  LDG.E R12, desc[UR38][R24.64] ;  /* 0x00000026180c7981 */ /* 0x000ea8000c1e1900 */
[----:B-----5:R-:W2:Y:S02]  /*161b0*/  LDG.E R27, desc[UR38][R24.64+0x4] ;  /* 0x00000426181b7981 */ /* 0x020ea4000c1e1900 */
[----:B--2---:R-:W-:-:S07]  /*161c0*/  IMAD.IADD R27, R27, 0x1, -R12 ;  /* 0x000000011b1b7824 */ /* 0x004fce00078e0a0c */
.L_x_12498:
[----:B------:R-:W2:Y:S01]  /*161d0*/  LDL.LU R12, [R1+0xa0] ;  /* 0x0000a000010c7983 */ /* 0x000ea20000300800 */
[----:B------:R-:W0:Y:S03]  /*161e0*/  LDC.64 R10, c[0x0][R10+0x210] ;  /* 0x000084000a0a7b82 */ /* 0x000e260000000a00 */
[----:B------:R-:W4:Y:S04]  /*161f0*/  LDL.LU R25, [R1+0xd8] ;  /* 0x0000d80001197983 */ /* 0x000f280000300800 */
[----:B------:R-:W4:Y:S01]  /*16200*/  LDL R24, [R1+0x98] ;  /* 0x0000980001187983 */ /* 0x000f220000100800 */
[----:B------:R-:W-:Y:S01]  /*16210*/  ISETP.NE.U32.AND P0, PT, RZ, UR4, PT ;  /* 0x00000004ff007c0c */ /* 0x000fe2000bf05070 */
[----:B------:R-:W1:Y:S02]  /*16220*/  @P1 LDC R39, c[0x0][0xbec] ;  /* 0x0002fb00ff271b82 */ /* 0x000e640000000800 */
[----:B------:R-:W4:Y:S04]  /*16230*/  LDL R50, [R1+0x88] ;  /* 0x0000880001327983 */ /* 0x000f280000100800 */
[----:B------:R-:W4:Y:S01]  /*16240*/  LDL R49, [R1+0xb0] ;  /* 0x0000b00001317983 */ /* 0x000f220000100800 */
[----:B------:R-:W-:Y:S01]  /*16250*/  ISETP.NE.AND.EX P0, PT, RZ, UR5, PT, P0 ;  /* 0x00000005ff007c0c */ /* 0x000fe2000bf05300 */
[----:B------:R-:W0:Y:S01]  /*16260*/  @P1 LDC R41, c[0x0][0xbf0] ;  /* 0x0002fc00ff291b82 */ /* 0x000e220000000800 */
[-C--:B---3--:R-:W-:Y:S01]  /*16270*/  IMAD R35, R7, R138.reuse, RZ ;  /* 0x0000008a07237224 */ /* 0x088fe200078e02ff */
[----:B------:R-:W3:Y:S01]  /*16280*/  LDL R36, [R1+0x10c] ;  /* 0x00010c0001247983 */ /* 0x000ee20000100800 */
[----:B------:R-:W-:-:S03]  /*16290*/  IMAD.WIDE.U32 R6, R6, R138, RZ ;  /* 0x0000008a06067225 */ /* 0x000fc600078e00ff */
[----:B------:R-:W3:Y:S01]  /*162a0*/  LDL R34, [R1+0xe0] ;  /* 0x0000e00001227983 */ /* 0x000ee20000100800 */
[----:B------:R-:W-:Y:S01]  /*162b0*/  IMAD.IADD R26, R7, 0x1, R35 ;  /* 0x00000001071a7824 */ /* 0x000fe200078e0223 */
[----:B-----5:R-:W-:Y:S02]  /*162c0*/  SHF.R.S32.HI R45, RZ, 0x1f, R44 ;  /* 0x0000001fff2d7819 */ /* 0x020fe4000001142c */
[----:B--2---:R-:W-:Y:S02]  /*162d0*/  SEL R15, R12, RZ, !P0 ;  /* 0x000000ff0c0f7207 */ /* 0x004fe40004000000 */
[----:B------:R-:W2:Y:S01]  /*162e0*/  LDC.64 R12, c[0x0][0xba8] ;  /* 0x0002ea00ff0c7b82 */ /* 0x000ea20000000a00 */
[----:B----4-:R-:W-:Y:S02]  /*162f0*/  SEL R25, R25, RZ, !P0 ;  /* 0x000000ff19197207 */ /* 0x010fe40004000000 */
[----:B------:R-:W-:-:S04]  /*16300*/  IMAD R5, R5, R15, RZ ;  /* 0x0000000f05057224 */ /* 0x000fc800078e02ff */
[C---:B------:R-:W-:Y:S02]  /*16310*/  IMAD R37, R4.reuse, R25, R5 ;  /* 0x0000001904257224 */ /* 0x040fe400078e0205 */
[----:B------:R-:W-:-:S04]  /*16320*/  IMAD.WIDE.U32 R4, R4, R15, RZ ;  /* 0x0000000f04047225 */ /* 0x000fc800078e00ff */
[----:B------:R-:W-:Y:S01]  /*16330*/  IMAD.IADD R24, R24, 0x1, R50 ;  /* 0x0000000118187824 */ /* 0x000fe200078e0232 */
[----:B------:R-:W-:-:S03]  /*16340*/  IADD3 R6, P0, P3, R4, R6, R44 ;  /* 0x0000000604067210 */ /* 0x000fc60007b1e02c */
[----:B-1----:R-:W-:Y:S01]  /*16350*/  @P1 IMAD.HI.U32 R4, R24, R39, RZ ;  /* 0x0000002718041227 */ /* 0x002fe200078e00ff */
[----:B------:R-:W-:-:S03]  /*16360*/  SEL R25, R49, RZ, P2 ;  /* 0x000000ff31197207 */ /* 0x000fc60001000000 */
[----:B------:R-:W-:Y:S01]  /*16370*/  IMAD.IADD R7, R5, 0x1, R37 ;  /* 0x0000000105077824 */ /* 0x000fe200078e0225 */
[----:B------:R-:W-:Y:S02]  /*16380*/  MOV R5, R24 ;  /* 0x0000001800057202 */ /* 0x000fe40000000f00 */
[----:B0-----:R-:W-:Y:S01]  /*16390*/  @P1 SHF.R.U32.HI R5, RZ, R41, R4 ;  /* 0x00000029ff051219 */ /* 0x001fe20000011604 */
[----:B--2---:R-:W0:Y:S01]  /*163a0*/  @!P2 LDC R12, c[0x0][0xb50] ;  /* 0x0002d400ff0cab82 */ /* 0x004e220000000800 */
[-C--:B------:R-:W-:Y:S02]  /*163b0*/  IMAD R35, R9, R25.reuse, RZ ;  /* 0x0000001909237224 */ /* 0x080fe400078e02ff */
[----:B------:R-:W-:Y:S01]  /*163c0*/  IMAD.WIDE.U32 R8, R8, R25, RZ ;  /* 0x0000001908087225 */ /* 0x000fe200078e00ff */
[----:B------:R-:W-:-:S03]  /*163d0*/  IADD3.X R7, R7, R26, R45, P0, P3 ;  /* 0x0000001a07077210 */ /* 0x000fc600007e642d */
[----:B------:R-:W-:Y:S01]  /*163e0*/  IMAD.MOV R25, RZ, RZ, -R5 ;  /* 0x000000ffff197224 */ /* 0x000fe200078e0a05 */
[----:B------:R-:W1:Y:S01]  /*163f0*/  @!P2 LDC R13, c[0x0][0xb54] ;  /* 0x0002d500ff0dab82 */ /* 0x000e620000000800 */
[----:B------:R-:W-:Y:S01]  /*16400*/  IMAD.IADD R35, R9, 0x1, R35 ;  /* 0x0000000109237824 */ /* 0x000fe200078e0223 */
        /* <DEDUP_REMOVED lines=12> */
[----:B---3--:R-:W-:-:S03]  /*164d0*/  IMAD.IADD R10, R36, 0x1, R50 ;  /* 0x00000001240a7824 */ /* 0x008fc600078e0232 */
        /* <DEDUP_REMOVED lines=24> */
[C---:B------:R-:W-:Y:S01]  /*16660*/  IADD3 R3, P5, R4.reuse, 0x7800, RZ ;  /* 0x0000780004037810 */ /* 0x040fe20007fbe0ff */
[----:B------:R-:W-:Y:S01]  /*16670*/  IMAD R45, R45, UR4, RZ ;  /* 0x000000042d2d7c24 */ /* 0x000fe2000f8e02ff */
[C---:B------:R-:W-:Y:S02]  /*16680*/  IADD3 R25, P0, R4.reuse, 0x1800, RZ ;  /* 0x0000180004197810 */ /* 0x040fe40007f1e0ff */
[----:B------:R-:W-:Y:S01]  /*16690*/  LOP3.LUT R0, R3, 0x180, RZ, 0xc0, !PT ;  /* 0x0000018003007812 */ /* 0x000fe200078ec0ff */
[----:B------:R-:W-:Y:S01]  /*166a0*/  IMAD.X R41, RZ, RZ, R5, P5 ;  /* 0x000000ffff297224 */ /* 0x000fe200028e0605 */
[----:B------:R-:W-:Y:S02]  /*166b0*/  IADD3 R29, P2, R4, 0x3000, RZ ;  /* 0x00003000041d7810 */ /* 0x000fe40007f5e0ff */
[----:B------:R-:W-:Y:S02]  /*166c0*/  SHF.R.U64 R0, R0, 0x3, RZ ;  /* 0x0000000300007819 */ /* 0x000fe400000012ff */
[----:B------:R-:W-:-:S02]  /*166d0*/  IADD3 R33, P3, R4, 0x4800, RZ ;  /* 0x0000480004217810 */ /* 0x000fc40007f7e0ff */
[----:B------:R-:W-:Y:S02]  /*166e0*/  IADD3 R37, P4, R4, 0x6000, RZ ;  /* 0x0000600004257810 */ /* 0x000fe40007f9e0ff */
[----:B------:R-:W-:Y:S01]  /*166f0*/  LOP3.LUT R40, R0, R3, RZ, 0x3c, !PT ;  /* 0x0000000300287212 */ /* 0x000fe200078e3cff */
[C---:B------:R-:W-:Y:S01]  /*16700*/  IMAD R3, R44.reuse, UR5, R45 ;  /* 0x000000052c037c24 */ /* 0x040fe2000f8e022d */
[----:B------:R-:W-:Y:S01]  /*16710*/  LOP3.LUT R24, R25, 0x180, RZ, 0xc0, !PT ;  /* 0x0000018019187812 */ /* 0x000fe200078ec0ff */
[----:B------:R-:W-:Y:S01]  /*16720*/  IMAD.WIDE.U32 R44, R44, UR4, RZ ;  /* 0x000000042c2c7c25 */ /* 0x000fe2000f8e00ff */
[----:B------:R-:W-:Y:S01]  /*16730*/  LOP3.LUT R28, R29, 0x180, RZ, 0xc0, !PT ;  /* 0x000001801d1c7812 */ /* 0x000fe200078ec0ff */
[----:B------:R-:W-:Y:S01]  /*16740*/  ULDC.64 UR4, c[0x0][0xae8] ;  /* 0x0002ba0000047ab9 */ /* 0x000fe20000000a00 */
[----:B------:R-:W-:Y:S01]  /*16750*/  LOP3.LUT R32, R33, 0x180, RZ, 0xc0, !PT ;  /* 0x0000018021207812 */ /* 0x000fe200078ec0ff */
[----:B------:R-:W-:Y:S01]  /*16760*/  IMAD R0, R13, 0x60, R20 ;  /* 0x000000600d007824 */ /* 0x000fe200078e0214 */
[----:B------:R-:W-:Y:S01]  /*16770*/  LOP3.LUT R36, R37, 0x180, RZ, 0xc0, !PT ;  /* 0x0000018025247812 */ /* 0x000fe200078ec0ff */
[----:B------:R-:W-:Y:S01]  /*16780*/  IMAD.IADD R45, R45, 0x1, R3 ;  /* 0x000000012d2d7824 */ /* 0x000fe200078e0203 */
[----:B------:R-:W-:Y:S01]  /*16790*/  LOP3.LUT R7, R4, 0x180, RZ, 0xc0, !PT ;  /* 0x0000018004077812 */ /* 0x000fe200078ec0ff */
[----:B------:R-:W-:Y:S01]  /*167a0*/  IMAD.IADD R12, R50, 0x1, R0 ;  /* 0x00000001320c7824 */ /* 0x000fe200078e0200 */
[----:B------:R-:W-:Y:S01]  /*167b0*/  SHF.R.U64 R24, R24, 0x3, RZ ;  /* 0x0000000318187819 */ /* 0x000fe200000012ff */
[----:B------:R-:W5:Y:S01]  /*167c0*/  LD.E.128 R40, desc[UR38][R40.64] ;  /* 0x0000002628287980 */ /* 0x000f62000c101d00 */
[----:B------:R-:W-:-:S02]  /*167d0*/  SHF.R.U64 R28, R28, 0x3, RZ ;  /* 0x000000031c1c7819 */ /* 0x000fc400000012ff */
[----:B------:R-:W-:Y:S02]  /*167e0*/  SHF.R.U64 R32, R32, 0x3, RZ ;  /* 0x0000000320207819 */ /* 0x000fe400000012ff */
[----:B------:R-:W-:Y:S01]  /*167f0*/  SHF.R.U64 R36, R36, 0x3, RZ ;  /* 0x0000000324247819 */ /* 0x000fe200000012ff */
[----:B------:R-:W-:Y:S01]  /*16800*/  IMAD.WIDE.U32 R44, R138, UR4, R44 ;  /* 0x000000048a2c7c25 */ /* 0x000fe2000f8e002c */
[----:B------:R-:W-:Y:S02]  /*16810*/  SHF.R.U64 R7, R7, 0x3, RZ ;  /* 0x0000000307077819 */ /* 0x000fe400000012ff */
[----:B------:R-:W-:Y:S01]  /*16820*/  LOP3.LUT R24, R24, R25, RZ, 0x3c, !PT ;  /* 0x0000001918187212 */ /* 0x000fe200078e3cff */
[----:B-1----:R-:W-:Y:S01]  /*16830*/  @P1 IMAD.HI.U32 R0, R12, R9, RZ ;  /* 0x000000090c001227 */ /* 0x002fe200078e00ff */
[----:B------:R-:W-:Y:S02]  /*16840*/  LOP3.LUT R28, R28, R29, RZ, 0x3c, !PT ;  /* 0x0000001d1c1c7212 */ /* 0x000fe400078e3cff */
[----:B------:R-:W-:Y:S01]  /*16850*/  LOP3.LUT R32, R32, R33, RZ, 0x3c, !PT ;  /* 0x0000002120207212 */ /* 0x000fe200078e3cff */
[--C-:B------:R-:W-:Y:S01]  /*16860*/  IMAD.X R25, RZ, RZ, R5.reuse, P0 ;  /* 0x000000ffff197224 */ /* 0x100fe200000e0605 */
[----:B------:R-:W-:Y:S01]  /*16870*/  LOP3.LUT R36, R36, R37, RZ, 0x3c, !PT ;  /* 0x0000002524247212 */ /* 0x000fe200078e3cff */
[----:B------:R-:W-:Y:S01]  /*16880*/  IMAD.X R29, RZ, RZ, R5, P2 ;  /* 0x000000ffff1d7224 */ /* 0x000fe200010e0605 */
[----:B------:R-:W-:Y:S01]  /*16890*/  SHF.R.S32.HI R10, RZ, 0x1f, R15 ;  /* 0x0000001fff0a7819 */ /* 0x000fe2000001140f */
[----:B------:R-:W-:Y:S01]  /*168a0*/  IMAD.X R37, RZ, RZ, R5, P4 ;  /* 0x000000ffff257224 */ /* 0x000fe200020e0605 */
[----:B------:R-:W-:Y:S01]  /*168b0*/  LOP3.LUT R4, R7, R4, RZ, 0x3c, !PT ;  /* 0x0000000407047212 */ /* 0x000fe200078e3cff */
[----:B------:R-:W-:Y:S01]  /*168c0*/  IMAD R45, R138, UR5, R45 ;  /* 0x000000058a2d7c24 */ /* 0x000fe2000f8e022d */
[----:B------:R-:W-:Y:S01]  /*168d0*/  IADD3.X R33, RZ, R5, RZ, P3, !PT ;  /* 0x00000005ff217210 */ /* 0x000fe20001ffe4ff */
[----:B------:R-:W-:Y:S01]  /*168e0*/  ULDC.64 UR4, c[0x0][0xaf0] ;  /* 0x0002bc0000047ab9 */ /* 0x000fe20000000a00 */
[----:B------:R-:W-:Y:S01]  /*168f0*/  IMAD.MOV.U32 R3, RZ, RZ, R12 ;  /* 0x000000ffff037224 */ /* 0x000fe200078e000c */
[----:B--2---:R-:W-:Y:S01]  /*16900*/  @P1 SHF.R.U32.HI R3, RZ, R11, R0 ;  /* 0x0000000bff031219 */ /* 0x004fe20000011600 */
[----:B------:R-:W-:Y:S01]  /*16910*/  IMAD R10, R10, UR4, RZ ;  /* 0x000000040a0a7c24 */ /* 0x000fe2000f8e02ff */
[----:B------:R-:W5:Y:S01]  /*16920*/  LD.E.128 R4, desc[UR38][R4.64] ;  /* 0x0000002604047980 */ /* 0x000f62000c101d00 */
[----:B------:R-:W-:Y:S01]  /*16930*/  IMAD.WIDE.U32 R44, R15, UR4, R44 ;  /* 0x000000040f2c7c25 */ /* 0x000fe2000f8e002c */
[----:B------:R-:W-:-:S02]  /*16940*/  SHF.R.S32.HI R0, RZ, 0x1f, R3 ;  /* 0x0000001fff007819 */ /* 0x000fc40000011403 */
[----:B------:R-:W5:Y:S01]  /*16950*/  LD.E.128 R24, desc[UR38][R24.64] ;  /* 0x0000002618187980 */ /* 0x000f62000c101d00 */
[----:B------:R-:W-:Y:S01]  /*16960*/  IADD3 R11, -R3, RZ, RZ ;  /* 0x000000ff030b7210 */ /* 0x000fe20007ffe1ff */
[----:B------:R-:W-:Y:S01]  /*16970*/  IMAD R9, R15, UR5, R10 ;  /* 0x000000050f097c24 */ /* 0x000fe2000f8e020a */
[----:B------:R-:W-:Y:S01]  /*16980*/  ULDC.64 UR4, c[0x0][0xae0] ;  /* 0x0002b80000047ab9 */ /* 0x000fe20000000a00 */
        /* <DEDUP_REMOVED lines=19> */
[----:B------:R-:W-:-:S03]  /*16ac0*/  PRMT R0, RZ, 0x654, R0 ;  /* 0x00000654ff007816 */ /* 0x000fc60000000000 */
[C---:B------:R-:W-:Y:S02]  /*16ad0*/  IMAD R9, R11.reuse, UR5, R10 ;  /* 0x000000050b097c24 */ /* 0x040fe4000f8e020a */
[----:B------:R-:W-:Y:S01]  /*16ae0*/  IMAD.WIDE.U32 R10, R11, UR4, R44 ;  /* 0x000000040b0a7c25 */ /* 0x000fe2000f8e002c */
[----:B------:R-:W-:Y:S01]  /*16af0*/  ULDC.64 UR4, c[0x0][0xa80] ;  /* 0x0002a00000047ab9 */ /* 0x000fe20000000a00 */
[----:B0-----:R0:W-:Y:S02]  /*16b00*/  SYNCS.ARRIVE.TRANS64.RED.A1T0 RZ, [R0+URZ], RZ ;  /* 0x000000ff00ff79a7 */ /* 0x0011e4000810043f */
[----:B------:R-:W-:Y:S01]  /*16b10*/  IMAD.IADD R9, R11, 0x1, R9 ;  /* 0x000000010b097824 */ /* 0x000fe200078e0209 */
[C---:B------:R-:W-:Y:S01]  /*16b20*/  IADD3 R47, R21.reuse, 0x40, RZ ;  /* 0x00000040152f7810 */ /* 0x040fe20007ffe0ff */
[----:B------:R-:W-:Y:S01]  /*16b30*/  VIADD R44, R21, 0x20 ;  /* 0x00000020152c7836 */ /* 0x000fe20000000000 */
[----:B0-----:R-:W-:Y:S01]  /*16b40*/  LEA R0, P0, R10, UR4, 0x1 ;  /* 0x000000040a007c11 */ /* 0x001fe2000f8008ff */
[----:B------:R-:W-:-:S03]  /*16b50*/  UMOV UR4, 0xffffffff ;  /* 0xffffffff00047882 */ /* 0x000fc60000000000 */
[----:B------:R-:W-:Y:S02]  /*16b60*/  LEA.HI.X R9, R10, UR5, R9, 0x1, P0 ;  /* 0x000000050a097c11 */ /* 0x000fe400080f0c09 */
[----:B------:R-:W-:Y:S02]  /*16b70*/  SHF.R.S32.HI R46, RZ, 0x1f, R44 ;  /* 0x0000001fff2e7819 */ /* 0x000fe4000001142c */
[----:B------:R-:W-:Y:S01]  /*16b80*/  SHF.R.S32.HI R48, RZ, 0x1f, R47 ;  /* 0x0000001fff307819 */ /* 0x000fe2000001142f */
[----:B------:R-:W-:Y:S06]  /*16b90*/  BRA.DIV UR4, `(.L_x_12500) ;  /* 0x000000a204887947 */ /* 0x000fec000b800000 */
[----:B------:R0:W1:Y:S04]  /*16ba0*/  SHFL.IDX PT, R3, R9, RZ, 0x1c1f ;  /* 0x001c1fff09037589 */ /* 0x00006800000e0000 */
[----:B------:R0:W2:Y:S02]  /*16bb0*/  SHFL.IDX PT, R14, R0, RZ, 0x1c1f ;  /* 0x001c1fff000e7589 */ /* 0x0000a400000e0000 */
.L_x_12678:
        /* <DEDUP_REMOVED lines=17> */
.L_x_12502:
[----:B------:R-:W-:Y:S05]  /*16cd0*/  BSYNC B1 ;  /* 0x0000000000017941 */ /* 0x000fea0003800000 */
.L_x_12501:
[----:B------:R-:W-:-:S03]  /*16ce0*/  UMOV UR4, 0xffffffff ;  /* 0xffffffff00047882 */ /* 0x000fc60000000000 */
[----:B------:R-:W-:Y:S05]  /*16cf0*/  BRA.DIV UR4, `(.L_x_12503) ;  /* 0x000000a204647947 */ /* 0x000fea000b800000 */
[----:B-1----:R1:W4:Y:S04]  /*16d00*/  SHFL.IDX PT, R3, R9, 0x1, 0x1c1f ;  /* 0x003c1f0009037f89 */ /* 0x00232800000e0000 */
[----:B--23--:R1:W2:Y:S02]  /*16d10*/  SHFL.IDX PT, R14, R0, 0x1, 0x1c1f ;  /* 0x003c1f00000e7f89 */ /* 0x00c2a400000e0000 */
.L_x_12682:
        /* <DEDUP_REMOVED lines=18> */
.L_x_12499:
[----:B------:R-:W-:Y:S01]  /*16e40*/  ULDC.64 UR4, c[0x0][0xb08] ;  /* 0x0002c20000047ab9 */ /* 0x000fe20000000a00 */
[----:B------:R-:W1:Y:S01]  /*16e50*/  @P1 LDC R11, c[0x0][0xbec] ;  /* 0x0002fb00ff0b1b82 */ /* 0x000e620000000800 */
[----:B------:R-:W-:Y:S01]  /*16e60*/  IMAD R45, R45, UR4, RZ ;  /* 0x000000042d2d7c24 */ /* 0x000fe2000f8e02ff */
[----:B0-----:R-:W-:Y:S01]  /*16e70*/  SHF.R.S32.HI R0, RZ, 0x1f, R15 ;  /* 0x0000001fff007819 */ /* 0x001fe2000001140f */
[----:B------:R-:W-:Y:S01]  /*16e80*/  IMAD.WIDE.U32 R4, R44, UR4, RZ ;  /* 0x000000042c047c25 */ /* 0x000fe2000f8e00ff */
[----:B------:R-:W-:-:S03]  /*16e90*/  MOV R3, R24 ;  /* 0x0000001800037202 */ /* 0x000fc60000000f00 */
        /* <DEDUP_REMOVED lines=40> */
.L_x_12685:
        /* <DEDUP_REMOVED lines=27> */
[----:B--2---:R-:W-:Y:S01]  /*172d0*/  @!P2 MOV R4, R14 ;  /* 0x0000000e0004a202 */ /* 0x004fe20000000f00 */
[----:B-1----:R-:W-:Y:S01]  /*172e0*/  @!P2 IMAD.MOV.U32 R5, RZ, RZ, R3 ;  /* 0x000000ffff05a224 */ /* 0x002fe200078e0003 */
[----:B------:R-:W-:-:S03]  /*172f0*/  ISETP.GE.AND P1, PT, R39, UR4, PT ;  /* 0x0000000427007c0c */ /* 0x000fc6000bf26270 */
        /* <DEDUP_REMOVED lines=46> */
.L_x_12507:
[----:B------:R-:W-:Y:S05]  /*175e0*/  BSYNC B1 ;  /* 0x0000000000017941 */ /* 0x000fea0003800000 */
.L_x_12506:
[----:B------:R-:W-:-:S03]  /*175f0*/  UMOV UR4, 0xffffffff ;  /* 0xffffffff00047882 */ /* 0x000fc60000000000 */
[----:B------:R-:W-:Y:S05]  /*17600*/  BRA.DIV UR4, `(.L_x_12508) ;  /* 0x0000009a049c7947 */ /* 0x000fea000b800000 */
[----:B-1----:R1:W4:Y:S04]  /*17610*/  SHFL.IDX PT, R3, R24, 0x1, 0x1c1f ;  /* 0x003c1f0018037f89 */ /* 0x00232800000e0000 */
[----:B--23--:R1:W2:Y:S02]  /*17620*/  SHFL.IDX PT, R14, R0, 0x1, 0x1c1f ;  /* 0x003c1f00000e7f89 */ /* 0x00c2a400000e0000 */
.L_x_12689:
        /* <DEDUP_REMOVED lines=64> */
[----:B------:R-:W-:Y:S01]  /*17a30*/  VIADD R0, R24, 0x58 ;  /* 0x0000005818007836 */ /* 0x000fe20000000000 */
[----:B------:R4:W-:Y:S04]  /*17a40*/  @!P2 ST.E.64 desc[UR38][R8.64], R118 ;  /* 0x000000760800a985 */ /* 0x0009e8000c101b26 */
        /* <DEDUP_REMOVED lines=10> */
.L_x_12497:
[----:B------:R-:W3:Y:S01]  /*17af0*/  LDL.LU R0, [R1+0xa8] ;  /* 0x0000a80001007983 */ /* 0x000ee20000300800 */
        /* <DEDUP_REMOVED lines=10> */
[----:B----4-:R-:W-:Y:S01]  /*17ba0*/  IADD3 R4, P2, R6, UR4, RZ ;  /* 0x0000000406047c10 */ /* 0x010fe2000ff5e0ff */
[----:B------:R-:W-:-:S03]  /*17bb0*/  ULDC UR4, c[0x0][0xa88] ;  /* 0x0002a20000047ab9 */ /* 0x000fc60000000800 */
[----:B---3--:R-:W-:-:S05]  /*17bc0*/  IADD3.X R5, R0, UR5, RZ, P2, !PT ;  /* 0x0000000500057c10 */ /* 0x008fca00097fe4ff */
[----:B------:R-:W-:Y:S02]  /*17bd0*/  @P1 IADD3 R6, P2, R6, UR6, RZ ;  /* 0x0000000606061c10 */ /* 0x000fe4000ff5e0ff */
[----:B------:R-:W-:Y:S01]  /*17be0*/  MOV R20, UR4 ;  /* 0x0000000400147c02 */ /* 0x000fe20008000f00 */
[----:B------:R3:W5:Y:S01]  /*17bf0*/  @P0 LDG.E R3, desc[UR38][R4.64] ;  /* 0x0000002604030981 */ /* 0x000762000c1e1900 */
        /* <DEDUP_REMOVED lines=13> */
.L_x_12509:
        /* <DEDUP_REMOVED lines=38> */
[----:B------:R-:W-:-:S04]  /*17f30*/  IMAD.IADD R27, R11, 0x1, R27 ;  /* 0x000000010b1b7824 */ /* 0x000fc800078e021b */
        /* <DEDUP_REMOVED lines=18> */
.L_x_12511:
[----:B------:R-:W-:Y:S05]  /*18060*/  BSYNC B1 ;  /* 0x0000000000017941 */ /* 0x000fea0003800000 */
.L_x_12510:
        /* <DEDUP_REMOVED lines=26> */
[----:B--2---:R-:W-:-:S04]  /*18210*/  IMAD.IADD R9, R27, 0x1, R0 ;  /* 0x000000011b097824 */ /* 0x004fc800078e0200 */
        /* <DEDUP_REMOVED lines=28> */
.L_x_12692:
        /* <DEDUP_REMOVED lines=10> */
[CC--:B---3--:R-:W-:Y:S02]  /*18480*/  @!P3 LEA R26, P0, R10.reuse, R14.reuse, 0x1 ;  /* 0x0000000e0a1ab211 */ /* 0x0c8fe400078008ff */
[----:B------:R-:W-:Y:S01]  /*18490*/  @!P4 LEA R28, P1, R7, R14, 0x1 ;  /* 0x0000000e071cc211 */ /* 0x000fe200078208ff */
[----:B------:R-:W-:Y:S01]  /*184a0*/  @!P2 IMAD.WIDE R12, R9, 0x2, R14 ;  /* 0x00000002090ca825 */ /* 0x000fe200078e020e */
[-C--:B------:R-:W-:Y:S02]  /*184b0*/  @!P3 LEA.HI.X R27, R10, R3.reuse, R24, 0x1, P0 ;  /* 0x000000030a1bb211 */ /* 0x080fe400000f0c18 */
[----:B------:R-:W-:Y:S02]  /*184c0*/  @!P4 LEA.HI.X R29, R7, R3, R8, 0x1, P1 ;  /* 0x00000003071dc211 */ /* 0x000fe400008f0c08 */
[----:B------:R4:W-:Y:S04]  /*184d0*/  @!P2 ST.E.128 desc[UR38][R12.64], RZ ;  /* 0x000000ff0c00a985 */ /* 0x0009e8000c101d26 */
[----:B------:R4:W-:Y:S04]  /*184e0*/  @!P3 ST.E.128 desc[UR38][R26.64], RZ ;  /* 0x000000ff1a00b985 */ /* 0x0009e8000c101d26 */
[----:B------:R4:W-:Y:S02]  /*184f0*/  @!P4 ST.E.128 desc[UR38][R28.64], RZ ;  /* 0x000000ff1c00c985 */ /* 0x0009e4000c101d26 */
.L_x_12514:
[----:B------:R-:W-:Y:S05]  /*18500*/  BSYNC B1 ;  /* 0x0000000000017941 */ /* 0x000fea0003800000 */
.L_x_12513:
[----:B------:R-:W-:-:S03]  /*18510*/  UMOV UR4, 0xffffffff ;  /* 0xffffffff00047882 */ /* 0x000fc60000000000 */
[----:B------:R-:W-:Y:S05]  /*18520*/  BRA.DIV UR4, `(.L_x_12515) ;  /* 0x0000008e04507947 */ /* 0x000fea000b800000 */
[----:B--2---:R2:W0:Y:S04]  /*18530*/  SHFL.IDX PT, R3, R4, 0x1, 0x1c1f ;  /* 0x003c1f0004037f89 */ /* 0x00442800000e0000 */
[----:B---3--:R2:W3:Y:S02]  /*18540*/  SHFL.IDX PT, R14, R0, 0x1, 0x1c1f ;  /* 0x003c1f00000e7f89 */ /* 0x0084e400000e0000 */
.L_x_12696:
        /* <DEDUP_REMOVED lines=8> */
[CC--:B---34-:R-:W-:Y:S02]  /*185d0*/  @!P3 LEA R12, P0, R10.reuse, R14.reuse, 0x1 ;  /* 0x0000000e0a0cb211 */ /* 0x0d8fe400078008ff */
[----:B------:R-:W-:Y:S01]  /*185e0*/  @!P4 LEA R6, P1, R7, R14, 0x1 ;  /* 0x0000000e0706c211 */ /* 0x000fe200078208ff */
[----:B------:R-:W-:Y:S01]  /*185f0*/  @!P2 IMAD.WIDE R4, R9, 0x2, R14 ;  /* 0x000000020904a825 */ /* 0x000fe200078e020e */
[-C--:B------:R-:W-:Y:S02]  /*18600*/  @!P3 LEA.HI.X R13, R10, R3.reuse, R24, 0x1, P0 ;  /* 0x000000030a0db211 */ /* 0x080fe400000f0c18 */
[----:B------:R-:W-:Y:S02]  /*18610*/  @!P4 LEA.HI.X R7, R7, R3, R8, 0x1, P1 ;  /* 0x000000030707c211 */ /* 0x000fe400008f0c08 */
[----:B------:R2:W-:Y:S04]  /*18620*/  @!P2 ST.E.128 desc[UR38][R4.64], RZ ;  /* 0x000000ff0400a985 */ /* 0x0005e8000c101d26 */
[----:B------:R2:W-:Y:S04]  /*18630*/  @!P3 ST.E.128 desc[UR38][R12.64], RZ ;  /* 0x000000ff0c00b985 */ /* 0x0005e8000c101d26 */
[----:B------:R2:W-:Y:S02]  /*18640*/  @!P4 ST.E.128 desc[UR38][R6.64], RZ ;  /* 0x000000ff0600c985 */ /* 0x0005e4000c101d26 */
.L_x_12504:
[----:B------:R-:W-:Y:S05]  /*18650*/  BSYNC B0 ;  /* 0x0000000000007941 */ /* 0x000fea0003800000 */
.L_x_12496:
[----:B------:R-:W-:Y:S02]  /*18660*/  ULDC UR4, c[0x0][0xc3c] ;  /* 0x00030f0000047ab9 */ /* 0x000fe40000000800 */
[----:B-1----:R-:W-:-:S13]  /*18670*/  ISETP.GE.AND P0, PT, R99, UR4, PT ;  /* 0x0000000463007c0c */ /* 0x002fda000bf06270 */
[----:B------:R-:W-:Y:S05]  /*18680*/  @!P0 BRA `(.L_x_12516) ;  /* 0xfffffe8c00ec8947 */ /* 0x000fea000383ffff */
[----:B------:R-:W-:Y:S05]  /*18690*/  BRA `(.L_x_12350) ;  /* 0x0000007800e87947 */ /* 0x000fea0003800000 */
.L_x_12348:
        /* <DEDUP_REMOVED lines=16> */
.L_x_12517:
        /* <DEDUP_REMOVED lines=44> */
.L_x_12521:
[----:B------:R-:W0:Y:S01]  /*18a60*/  LDC R2, c[0x0][0xc3c] ;  /* 0x00030f00ff027b82 */ /* 0x000e220000000800 */
[----:B------:R-:W-:Y:S01]  /*18a70*/  UIADD3 UR4, UR4, 0x1f, URZ ;  /* 0x0000001f04047890 */ /* 0x000fe2000fffe03f */
[----:B------:R-:W-:Y:S02]  /*18a80*/  ULDC UR7, c[0x0][0xc3c] ;  /* 0x00030f0000077ab9 */ /* 0x000fe40000000800 */
[----:B------:R-:W-:-:S03]  /*18a90*/  IMAD.U32 R27, RZ, RZ, UR7 ;  /* 0x00000007ff1b7e24 */ /* 0x000fc6000f8e00ff */
[----:B0-----:R-:W-:-:S13]  /*18aa0*/  ISETP.LE.AND P6, PT, R2, UR4, PT ;  /* 0x0000000402007c0c */ /* 0x001fda000bfc3270 */
[----:B------:R-:W-:Y:S05]  /*18ab0*/  @P6 BRA `(.L_x_12520) ;  /* 0x0000000800ac6947 */ /* 0x000fea0003800000 */
[----:B------:R-:W-:Y:S01]  /*18ac0*/  IADD3 R9, R0, UR4, RZ ;  /* 0x0000000400097c10 */ /* 0x000fe2000fffe0ff */
        /* <DEDUP_REMOVED lines=30> */
.L_x_12519:
        /* <DEDUP_REMOVED lines=13> */
.L_x_12522:
[----:B-1----:R-:W-:Y:S01]  /*18d80*/  IMAD R24, R24, UR5, R5 ;  /* 0x0000000518187c24 */ /* 0x002fe2000f8e0205 */
[----:B------:R-:W-:-:S04]  /*18d90*/  IADD3 R27, R27, UR4, RZ ;  /* 0x000000041b1b7c10 */ /* 0x000fc8000fffe0ff */
        /* <DEDUP_REMOVED lines=9> */
[----:B0-----:R-:W-:Y:S02]  /*18e30*/  IMAD.MOV.U32 R2, RZ, RZ, RZ ;  /* 0x000000ffff027224 */ /* 0x001fe400078e00ff */
        /* <DEDUP_REMOVED lines=15> */
[----:B------:R-:W-:Y:S02]  /*18f30*/  ISETP.GE.U32.AND P0, PT, R8, R7, PT ;  /* 0x000000070800720c */ /* 0x000fe40003f06070 */
[----:B0-----:R-:W-:Y:S02]  /*18f40*/  IADD3 R3, R9, 0xffffffe, RZ ;  /* 0x0ffffffe09037810 */ /* 0x001fe40007ffe0ff */
[----:B------:R-:W-:-:S04]  /*18f50*/  LOP3.LUT R7, R4, R25, RZ, 0x3c, !PT ;  /* 0x0000001904077212 */ /* 0x000fc800078e3cff */
[----:B------:R-:W0:Y:S01]  /*18f60*/  F2I.FTZ.U32.TRUNC.NTZ R3, R3 ;  /* 0x0000000300037305 */ /* 0x000e22000021f000 */
[----:B------:R-:W-:-:S04]  /*18f70*/  ISETP.GE.AND P2, PT, R7, RZ, PT ;  /* 0x000000ff0700720c */ /* 0x000fc80003f46270 */
[----:B------:R-:W-:-:S04]  /*18f80*/  @P0 VIADD R2, R2, 0x1 ;  /* 0x0000000102020836 */ /* 0x000fc80000000000 */
[----:B------:R-:W-:-:S05]  /*18f90*/  IMAD.MOV.U32 R9, RZ, RZ, R2 ;  /* 0x000000ffff097224 */ /* 0x000fca00078e0002 */
[----:B------:R-:W-:Y:S01]  /*18fa0*/  @!P2 IMAD.MOV R9, RZ, RZ, -R9 ;  /* 0x000000ffff09a224 */ /* 0x000fe200078e0a09 */
[----:B------:R-:W-:Y:S01]  /*18fb0*/  @!P1 LOP3.LUT R9, RZ, R25, RZ, 0x33, !PT ;  /* 0x00000019ff099212 */ /* 0x000fe200078e33ff */
[----:B0-----:R-:W-:-:S03]  /*18fc0*/  IMAD.MOV R2, RZ, RZ, -R3 ;  /* 0x000000ffff027224 */ /* 0x001fc600078e0a03 */
[----:B------:R-:W-:Y:S01]  /*18fd0*/  IABS R8, R9 ;  /* 0x0000000900087213 */ /* 0x000fe20000000000 */
[----:B------:R-:W-:Y:S01]  /*18fe0*/  IMAD R7, R2, R5, RZ ;  /* 0x0000000502077224 */ /* 0x000fe200078e02ff */
[----:B------:R-:W-:-:S05]  /*18ff0*/  MOV R2, RZ ;  /* 0x000000ff00027202 */ /* 0x000fca0000000f00 */
        /* <DEDUP_REMOVED lines=13> */
[----:B------:R-:W-:-:S05]  /*190d0*/  @P0 IADD3 R2, R2, 0x1, RZ ;  /* 0x0000000102020810 */ /* 0x000fca0007ffe0ff */
        /* <DEDUP_REMOVED lines=8> */
.L_x_12523:
        /* <DEDUP_REMOVED lines=10> */
[----:B0-----:R-:W-:-:S06]  /*19200*/  IADD3 R8, R7, 0xffffffe, RZ ;  /* 0x0ffffffe07087810 */ /* 0x001fcc0007ffe0ff */
        /* <DEDUP_REMOVED lines=18> */
[----:B------:R-:W-:Y:S01]  /*19330*/  IMAD R7, R6, R2, RZ ;  /* 0x0000000206077224 */ /* 0x000fe200078e02ff */
[----:B------:R-:W-:-:S03]  /*19340*/  IADD3 R2, -R2, RZ, RZ ;  /* 0x000000ff02027210 */ /* 0x000fc60007ffe1ff */
[----:B------:R-:W-:Y:S02]  /*19350*/  IMAD.MOV R3, RZ, RZ, -R7 ;  /* 0x000000ffff037224 */ /* 0x000fe400078e0a07 */
[----:B------:R-:W-:Y:S02]  /*19360*/  IMAD R4, R5, R2, R4 ;  /* 0x0000000205047224 */ /* 0x000fe400078e0204 */
[----:B------:R-:W-:Y:S01]  /*19370*/  IMAD.MOV.U32 R2, RZ, RZ, RZ ;  /* 0x000000ffff027224 */ /* 0x000fe200078e00ff */
[----:B------:R-:W-:Y:S02]  /*19380*/  VIADDMNMX R6, R3, UR5, R6, PT ;  /* 0x0000000503067c46 */ /* 0x000fe4000b800106 */
[----:B------:R-:W-:Y:S02]  /*19390*/  IABS R10, R4 ;  /* 0x00000004000a7213 */ /* 0x000fe40000000000 */
[----:B------:R-:W-:Y:S01]  /*193a0*/  IABS R8, R6 ;  /* 0x0000000600087213 */ /* 0x000fe20000000000 */
[----:B------:R-:W-:Y:S01]  /*193b0*/  IMAD.MOV R26, RZ, RZ, -R6 ;  /* 0x000000ffff1a7224 */ /* 0x000fe200078e0a06 */
[----:B------:R-:W-:-:S02]  /*193c0*/  IADD3 R7, R7, 0x1000000, R4 ;  /* 0x0100000007077810 */ /* 0x000fc40007ffe004 */
[----:B------:R-:W0:Y:S08]  /*193d0*/  I2F.RP R9, R8 ;  /* 0x0000000800097306 */ /* 0x000e300000209400 */
[----:B0-----:R-:W0:Y:S02]  /*193e0*/  MUFU.RCP R9, R9 ;  /* 0x0000000900097308 */ /* 0x001e240000001000 */
[----:B0-----:R-:W-:-:S06]  /*193f0*/  VIADD R3, R9, 0xffffffe ;  /* 0x0ffffffe09037836 */ /* 0x001fcc0000000000 */
[----:B------:R-:W0:Y:S02]  /*19400*/  F2I.FTZ.U32.TRUNC.NTZ R3, R3 ;  /* 0x0000000300037305 */ /* 0x000e24000021f000 */
[----:B0-----:R-:W-:-:S04]  /*19410*/  IMAD.MOV R11, RZ, RZ, -R3 ;  /* 0x000000ffff0b7224 */ /* 0x001fc800078e0a03 */
        /* <DEDUP_REMOVED lines=18> */
.L_x_12524:
[----:B------:R-:W-:-:S04]  /*19540*/  LOP3.LUT R2, RZ, R2, RZ, 0x33, !PT ;  /* 0x00000002ff027212 */ /* 0x000fc800078e33ff */
[----:B------:R-:W-:Y:S01]  /*19550*/  IADD3 R25, R25, R2, RZ ;  /* 0x0000000219197210 */ /* 0x000fe20007ffe0ff */
[----:B------:R-:W-:Y:S06]  /*19560*/  BRA `(.L_x_12525) ;  /* 0x00000000000c7947 */ /* 0x000fec0003800000 */
.L_x_12520:
[----:B------:R-:W-:Y:S02]  /*19570*/  IMAD.MOV.U32 R25, RZ, RZ, RZ ;  /* 0x000000ffff197224 */ /* 0x000fe400078e00ff */
[----:B------:R-:W-:Y:S02]  /*19580*/  IMAD.U32 R24, RZ, RZ, UR6 ;  /* 0x00000006ff187e24 */ /* 0x000fe4000f8e00ff */
[----:B------:R-:W-:-:S07]  /*19590*/  IMAD.MOV.U32 R26, RZ, RZ, RZ ;  /* 0x000000ffff1a7224 */ /* 0x000fce00078e00ff */
.L_x_12525:
[----:B------:R-:W-:-:S13]  /*195a0*/  ISETP.NE.AND P0, PT, R0, RZ, PT ;  /* 0x000000ff0000720c */ /* 0x000fda0003f05270 */
[----:B------:R-:W0:Y:S01]  /*195b0*/  @!P0 S2R R3, SR_CgaCtaId ;  /* 0x0000000000038919 */ /* 0x000e220000008800 */
[----:B------:R-:W-:-:S04]  /*195c0*/  @!P0 MOV R0, 0x400 ;  /* 0x0000040000008802 */ /* 0x000fc80000000f00 */
[----:B0-----:R-:W-:-:S05]  /*195d0*/  @!P0 LEA R0, R3, R0, 0x18 ;  /* 0x0000000003008211 */ /* 0x001fca00078ec0ff */
[----:B------:R1:W-:Y:S01]  /*195e0*/  @!P0 STS.128 [R0+0x2d8d0], R24 ;  /* 0x02d8d01800008388 */ /* 0x0003e20000000c00 */
[----:B------:R-:W-:Y:S06]  /*195f0*/  BAR.ARV 0x5, 0x200 ;  /* 0x0148000000007b1d */ /* 0x000fec0000002000 */
.L_x_12518:
[----:B-1----:R-:W-:Y:S01]  /*19600*/  IMAD.MOV.U32 R0, RZ, RZ, 0x1 ;  /* 0x00000001ff007424 */ /* 0x002fe200078e00ff */
[----:B------:R-:W-:Y:S01]  /*19610*/  ULDC UR4, c[0x0][0xc3c] ;  /* 0x00030f0000047ab9 */ /* 0x000fe20000000800 */
[----:B------:R-:W-:Y:S02]  /*19620*/  MOV R28, RZ ;  /* 0x000000ff001c7202 */ /* 0x000fe40000000f00 */
[----:B0-----:R-:W-:Y:S01]  /*19630*/  ISETP.GE.AND P0, PT, R27, UR4, PT ;  /* 0x000000041b007c0c */ /* 0x001fe2000bf06270 */
[----:B------:R0:W-:Y:S04]  /*19640*/  STL [R1], R0 ;  /* 0x0000000001007387 */ /* 0x0001e80000100800 */
[----:B------:R0:W-:Y:S08]  /*19650*/  STL [R1+0x4c], RZ ;  /* 0x00004cff01007387 */ /* 0x0001f00000100800 */
        /* <DEDUP_REMOVED lines=22> */
[----:B------:R-:W-:-:S02]  /*197c0*/  SHF.R.U32.HI R3, RZ, 0x2, R6 ;  /* 0x00000002ff037819 */ /* 0x000fc40000011606 */
[----:B------:R-:W-:Y:S01]  /*197d0*/  MOV R6, 0x1 ;  /* 0x0000000100067802 */ /* 0x000fe20000000f00 */
[----:B------:R-:W-:Y:S01]  /*197e0*/  STL [R1+0x10], R5 ;  /* 0x0000100501007387 */ /* 0x000fe20000100800 */
[----:B------:R-:W-:-:S03]  /*197f0*/  LOP3.LUT R2, R2, 0x60, RZ, 0xc0, !PT ;  /* 0x0000006002027812 */ /* 0x000fc600078ec0ff */
[----:B------:R-:W-:Y:S04]  /*19800*/  STL [R1+0x4c], RZ ;  /* 0x00004cff01007387 */ /* 0x000fe80000100800 */
[----:B------:R0:W-:Y:S04]  /*19810*/  STL [R1+0x4], R4 ;  /* 0x0000040401007387 */ /* 0x0001e80000100800 */
[----:B------:R1:W-:Y:S01]  /*19820*/  STL [R1], R6 ;  /* 0x0000000601007387 */ /* 0x0003e20000100800 */
[----:B0-----:R-:W-:Y:S02]  /*19830*/  LOP3.LUT R4, R3, R2, RZ, 0xfc, !PT ;  /* 0x0000000203047212 */ /* 0x001fe400078efcff */
[----:B------:R-:W-:-:S02]  /*19840*/  LOP3.LUT R3, R0, 0x20, RZ, 0xfc, !PT ;  /* 0x0000002000037812 */ /* 0x000fc400078efcff */
[----:B------:R-:W-:Y:S01]  /*19850*/  LOP3.LUT R2, R0, 0x40, RZ, 0xfc, !PT ;  /* 0x0000004000027812 */ /* 0x000fe200078efcff */
[----:B------:R-:W-:-:S05]  /*19860*/  IMAD R0, R5, 0x2, R16 ;  /* 0x0000000205007824 */ /* 0x000fca00078e0210 */
[----:B------:R1:W-:Y:S02]  /*19870*/  STL [R1+0x30], R0 ;  /* 0x0000300001007387 */ /* 0x0003e40000100800 */
.L_x_12631:
[----:B------:R-:W0:Y:S02]  /*19880*/  LDC.64 R2, c[0x0][0xc88] ;  /* 0x00032200ff027b82 */ /* 0x000e240000000a00 */
[----:B0-----:R-:W-:-:S05]  /*19890*/  IMAD.WIDE R2, R27, 0x4, R2 ;  /* 0x000000041b027825 */ /* 0x001fca00078e0202 */
[----:B--2---:R-:W2:Y:S01]  /*198a0*/  LDG.E R11, desc[UR38][R2.64] ;  /* 0x00000026020b7981 */ /* 0x004ea2000c1e1900 */
[----:B------:R-:W-:Y:S05]  /*198b0*/  YIELD ;  /* 0x0000000000007946 */ /* 0x000fea0003800000 */
[----:B------:R-:W-:Y:S01]  /*198c0*/  ULDC.64 UR4, c[0x0][0xa28] ;  /* 0x00028a0000047ab9 */ /* 0x000fe20000000a00 */
[----:B------:R-:W-:Y:S01]  /*198d0*/  IMAD.MOV.U32 R10, RZ, RZ, RZ ;  /* 0x000000ffff0a7224 */ /* 0x000fe200078e00ff */
[----:B------:R-:W-:Y:S01]  /*198e0*/  ISETP.NE.U32.AND P0, PT, RZ, UR4, PT ;  /* 0x00000004ff007c0c */ /* 0x000fe2000bf05070 */
[----:B------:R-:W-:Y:S01]  /*198f0*/  ULDC.64 UR8, c[0x0][0xa18] ;  /* 0x0002860000087ab9 */ /* 0x000fe20000000a00 */
[----:B-1----:R-:W-:Y:S01]  /*19900*/  MOV R6, RZ ;  /* 0x000000ff00067202 */ /* 0x002fe20000000f00 */
[----:B------:R-:W-:Y:S01]  /*19910*/  ULDC.64 UR6, c[0x0][0xa10] ;  /* 0x0002840000067ab9 */ /* 0x000fe20000000a00 */
[----:B------:R-:W-:-:S02]  /*19920*/  ISETP.NE.AND.EX P0, PT, RZ, UR5, PT, P0 ;  /* 0x00000005ff007c0c */ /* 0x000fc4000bf05300 */
[----:B--2---:R-:W-:Y:S01]  /*19930*/  SHF.R.S32.HI R0, RZ, 0x1f, R11 ;  /* 0x0000001fff007819 */ /* 0x004fe2000001140b */
[----:B------:R-:W-:-:S10]  /*19940*/  IMAD.SHL.U32 R18, R11, 0x4, RZ ;  /* 0x000000040b127824 */ /* 0x000fd400078e00ff */
[C---:B------:R-:W-:Y:S01]  /*19950*/  @P0 LEA R2, P1, R11.reuse, UR4, 0x2 ;  /* 0x000000040b020c11 */ /* 0x040fe2000f8210ff */
[----:B------:R-:W-:Y:S03]  /*19960*/  STL [R1+0x8], R11 ;  /* 0x0000080b01007387 */ /* 0x000fe60000100800 */
[C-C-:B------:R-:W-:Y:S01]  /*19970*/  @P0 LEA.HI.X R3, R11.reuse, UR5, R0.reuse, 0x2, P1 ;  /* 0x000000050b030c11 */ /* 0x140fe200088f1400 */
[----:B------:R-:W-:Y:S01]  /*19980*/  ULDC.64 UR4, c[0x0][0xa00] ;  /* 0x0002800000047ab9 */ /* 0x000fe20000000a00 */
[----:B------:R-:W-:Y:S01]  /*19990*/  SHF.L.U64.HI R19, R11, 0x2, R0 ;  /* 0x000000020b137819 */ /* 0x000fe20000010200 */
[----:B------:R0:W-:Y:S04]  /*199a0*/  STL [R1+0x48], R0 ;  /* 0x0000480001007387 */ /* 0x0001e80000100800 */
[----:B------:R1:W2:Y:S01]  /*199b0*/  @P0 LDG.E R10, desc[UR38][R2.64] ;  /* 0x00000026020a0981 */ /* 0x0002a2000c1e1900 */
        /* <DEDUP_REMOVED lines=28> */
[----:B0-----:R-:W-:Y:S01]  /*19b80*/  IMAD.U32 R6, RZ, RZ, UR4 ;  /* 0x00000004ff067e24 */ /* 0x001fe2000f8e00ff */
[----:B---3--:R0:W-:Y:S04]  /*19b90*/  STL [R1+0x40], R8 ;  /* 0x0000400801007387 */ /* 0x0081e80000100800 */
[----:B--2---:R0:W-:Y:S01]  /*19ba0*/  STL [R1+0x28], R10 ;  /* 0x0000280a01007387 */ /* 0x0041e20000100800 */
[----:B----4-:R-:W-:Y:S05]  /*19bb0*/  @P2 BRA `(.L_x_12527) ;  /* 0x0000000000142947 */ /* 0x010fea0003800000 */
[----:B------:R-:W-:Y:S05]  /*19bc0*/  @!P0 BRA `(.L_x_12527) ;  /* 0x0000000000108947 */ /* 0x000fea0003800000 */
[----:B------:R-:W0:Y:S04]  /*19bd0*/  LDG.E R7, desc[UR38][R2.64] ;  /* 0x0000002602077981 */ /* 0x000e28000c1e1900 */
[----:B------:R-:W0:Y:S02]  /*19be0*/  LDG.E R2, desc[UR38][R2.64+0x4] ;  /* 0x0000042602027981 */ /* 0x000e24000c1e1900 */
[----:B0-----:R-:W-:-:S05]  /*19bf0*/  IADD3 R8, -R7, R2, RZ ;  /* 0x0000000207087210 */ /* 0x001fca0007ffe1ff */
[----:B------:R1:W-:Y:S02]  /*19c00*/  STL [R1+0x40], R8 ;  /* 0x0000400801007387 */ /* 0x0003e40000100800 */
.L_x_12527:
[----:B------:R-:W-:Y:S01]  /*19c10*/  IMAD.MOV.U32 R12, RZ, RZ, R11 ;  /* 0x000000ffff0c7224 */ /* 0x000fe200078e000b */
[----:B------:R-:W-:Y:S01]  /*19c20*/  ULDC.64 UR4, c[0x0][0xa20] ;  /* 0x0002880000047ab9 */ /* 0x000fe20000000a00 */
[C---:B------:R-:W-:Y:S02]  /*19c30*/  LOP3.LUT R7, R26.reuse, 0xff000000, RZ, 0xc0, !PT ;  /* 0xff0000001a077812 */ /* 0x040fe400078ec0ff */
[----:B------:R-:W-:Y:S01]  /*19c40*/  ISETP.NE.U32.AND P0, PT, RZ, UR4, PT ;  /* 0x00000004ff007c0c */ /* 0x000fe2000bf05070 */
[----:B------:R2:W-:Y:S01]  /*19c50*/  STL [R1+0xc], R12 ;  /* 0x00000c0c01007387 */ /* 0x0005e20000100800 */
[----:B------:R-:W-:Y:S02]  /*19c60*/  SHF.R.U32.HI R7, RZ, 0x8, R7 ;  /* 0x00000008ff077819 */ /* 0x000fe40000011607 */
[----:B------:R-:W-:Y:S02]  /*19c70*/  ISETP.NE.AND.EX P0, PT, RZ, UR5, PT, P0 ;  /* 0x00000005ff007c0c */ /* 0x000fe4000bf05300 */
[----:B------:R-:W-:-:S02]  /*19c80*/  LOP3.LUT R2, R26, 0xff0000, RZ, 0xc0, !PT ;  /* 0x00ff00001a027812 */ /* 0x000fc400078ec0ff */
[----:B------:R-:W-:Y:S02]  /*19c90*/  LOP3.LUT R17, R26, 0xffff, RZ, 0xc0, !PT ;  /* 0x0000ffff1a117812 */ /* 0x000fe400078ec0ff */
[----:B------:R-:W-:-:S07]  /*19ca0*/  LEA.HI R7, R2, R7, RZ, 0x10 ;  /* 0x0000000702077211 */ /* 0x000fce00078f80ff */
[----:B--2---:R-:W-:Y:S05]  /*19cb0*/  @!P0 BRA `(.L_x_12528) ;  /* 0x0000000000108947 */ /* 0x004fea0003800000 */
[----:B------:R-:W-:-:S04]  /*19cc0*/  IADD3 R2, P0, R18, UR4, RZ ;  /* 0x0000000412027c10 */ /* 0x000fc8000ff1e0ff */
[----:B------:R-:W-:-:S05]  /*19cd0*/  IADD3.X R3, R19, UR5, RZ, P0, !PT ;  /* 0x0000000513037c10 */ /* 0x000fca00087fe4ff */
[----:B------:R2:W5:Y:S01]  /*19ce0*/  LDG.E R6, desc[UR38][R2.64] ;  /* 0x0000002602067981 */ /* 0x000562000c1e1900 */
[----:B------:R-:W-:Y:S05]  /*19cf0*/  BRA `(.L_x_12529) ;  /* 0x0000000000247947 */ /* 0x000fea0003800000 */
.L_x_12528:
        /* <DEDUP_REMOVED lines=9> */
.L_x_12529:
[----:B--2---:R-:W2:Y:S01]  /*19d90*/  @P1 LDG.E R2, desc[UR38][R4.64] ;  /* 0x0000002604021981 */ /* 0x004ea2000c1e1900 */
[----:B------:R-:W3:Y:S03]  /*19da0*/  LDC R3, c[0x0][0x448] ;  /* 0x00011200ff037b82 */ /* 0x000ee60000000800 */
[----:B------:R4:W2:Y:S01]  /*19db0*/  @P1 LDG.E R4, desc[UR38][R4.64+0x4] ;  /* 0x0000042604041981 */ /* 0x0008a2000c1e1900 */
[----:B-----5:R-:W-:Y:S01]  /*19dc0*/  IADD3 R6, -R10, R6, RZ ;  /* 0x000000060a067210 */ /* 0x020fe20007ffe1ff */
[----:B------:R-:W-:Y:S01]  /*19dd0*/  BSSY B0, `(.L_x_12530) ;  /* 0x0000037000007945 */ /* 0x000fe20003800000 */
[----:B------:R-:W-:Y:S02]  /*19de0*/  LOP3.LUT R23, R7, 0xff, RZ, 0xc0, !PT ;  /* 0x000000ff07177812 */ /* 0x000fe400078ec0ff */
[----:B---3--:R-:W-:-:S13]  /*19df0*/  ISETP.NE.AND P0, PT, R3, 0x1, PT ;  /* 0x000000010300780c */ /* 0x008fda0003f05270 */
[----:B------:R-:W3:Y:S08]  /*19e00*/  @P0 LDC R3, c[0x0][0x44c] ;  /* 0x00011300ff030b82 */ /* 0x000ef00000000800 */
[----:B----4-:R-:W4:Y:S01]  /*19e10*/  @P0 LDC R5, c[0x0][0x450] ;  /* 0x00011400ff050b82 */ /* 0x010f220000000800 */
[----:B--2---:R-:W-:Y:S02]  /*19e20*/  @P1 IMAD.IADD R9, R4, 0x1, -R2 ;  /* 0x0000000104091824 */ /* 0x004fe400078e0a02 */
[----:B------:R-:W-:-:S04]  /*19e30*/  IMAD R2, R25, 0xc0, RZ ;  /* 0x000000c019027824 */ /* 0x000fc800078e02ff */
[----:B------:R-:W-:-:S04]  /*19e40*/  VIADD R2, R2, 0xbf ;  /* 0x000000bf02027836 */ /* 0x000fc80000000000 */
[----:B---3--:R-:W-:-:S05]  /*19e50*/  @P0 IMAD.HI.U32 R3, R2, R3, RZ ;  /* 0x0000000302030227 */ /* 0x008fca00078e00ff */
[----:B----4-:R-:W-:Y:S01]  /*19e60*/  @P0 SHF.R.U32.HI R2, RZ, R5, R3 ;  /* 0x00000005ff020219 */ /* 0x010fe20000011603 */
[----:B------:R-:W-:-:S05]  /*19e70*/  IMAD.IADD R3, R6, 0x1, R9 ;  /* 0x0000000106037824 */ /* 0x000fca00078e0209 */
[----:B------:R2:W-:Y:S01]  /*19e80*/  STL [R1+0x20], R3 ;  /* 0x0000200301007387 */ /* 0x0005e20000100800 */
[----:B------:R-:W-:-:S05]  /*19e90*/  IADD3 R20, R3, 0x80, -R8 ;  /* 0x0000008003147810 */ /* 0x000fca0007ffe808 */
[----:B------:R-:W-:Y:S02]  /*19ea0*/  IMAD.IADD R2, R20, 0x1, R2 ;  /* 0x0000000114027824 */ /* 0x000fe400078e0202 */
[----:B--2---:R-:W-:-:S05]  /*19eb0*/  VIADD R3, R3, 0x7f ;  /* 0x0000007f03037836 */ /* 0x004fca0000000000 */
[----:B------:R-:W-:-:S04]  /*19ec0*/  SHF.R.S32.HI R4, RZ, 0x1f, R3 ;  /* 0x0000001fff047819 */ /* 0x000fc80000011403 */
[----:B------:R-:W-:Y:S02]  /*19ed0*/  LEA.HI R4, R4, R3, RZ, 0x7 ;  /* 0x0000000304047211 */ /* 0x000fe400078f38ff */
[----:B------:R-:W-:Y:S02]  /*19ee0*/  SHF.R.S32.HI R3, RZ, 0x1f, R2 ;  /* 0x0000001fff037819 */ /* 0x000fe40000011402 */
[----:B------:R-:W-:Y:S02]  /*19ef0*/  SHF.R.S32.HI R21, RZ, 0x7, R4 ;  /* 0x00000007ff157819 */ /* 0x000fe40000011404 */
[----:B------:R-:W-:Y:S01]  /*19f00*/  LEA.HI R3, R3, R2, RZ, 0x7 ;  /* 0x0000000203037211 */ /* 0x000fe200078f38ff */
[----:B------:R-:W-:Y:S01]  /*19f10*/  IMAD.MOV.U32 R2, RZ, RZ, RZ ;  /* 0x000000ffff027224 */ /* 0x000fe200078e00ff */
        /* <DEDUP_REMOVED lines=8> */
[----:B01----:R-:W-:Y:S02]  /*19fa0*/  IABS R8, R7 ;  /* 0x0000000700087213 */ /* 0x003fe40000000000 */
        /* <DEDUP_REMOVED lines=25> */
.L_x_12531:
[----:B------:R-:W-:Y:S05]  /*1a140*/  BSYNC B0 ;  /* 0x0000000000007941 */ /* 0x000fea0003800000 */
.L_x_12530:
[-C--:B------:R-:W-:Y:S01]  /*1a150*/  IMAD R3, R23, R2.reuse, RZ ;  /* 0x0000000217037224 */ /* 0x080fe200078e02ff */
[----:B------:R-:W-:Y:S04]  /*1a160*/  BSSY B0, `(.L_x_12532) ;  /* 0x0000156000007945 */ /* 0x000fe80003800000 */
[C---:B------:R-:W-:Y:S02]  /*1a170*/  VIADDMNMX R2, R3.reuse, R2, R5, PT ;  /* 0x0000000203027246 */ /* 0x040fe40003800105 */
[----:B------:R-:W-:-:S03]  /*1a180*/  LEA R3, R3, -R6, 0x7 ;  /* 0x8000000603037211 */ /* 0x000fc600078e38ff */
        /* <DEDUP_REMOVED lines=16> */
[----:B------:R-:W2:Y:S02]  /*1a290*/  S2R R6, SR_TID.X ;  /* 0x0000000000067919 */ /* 0x000ea40000002100 */
[----:B--2---:R-:W-:-:S04]  /*1a2a0*/  SHF.R.U32.HI R6, RZ, 0x5, R6 ;  /* 0x00000005ff067819 */ /* 0x004fc80000011606 */
[----:B------:R-:W-:-:S05]  /*1a2b0*/  LOP3.LUT R6, R6, 0x3, RZ, 0xc0, !PT ;  /* 0x0000000306067812 */ /* 0x000fca00078ec0ff */
[----:B------:R2:W3:Y:S02]  /*1a2c0*/  SHFL.IDX PT, R14, R6, RZ, 0x1f ;  /* 0x00001fff060e7589 */ /* 0x0004e400000e0000 */
.L_x_12699:
[----:B---3--:R-:W-:Y:S02]  /*1a2d0*/  ISETP.NE.AND P0, PT, R14, RZ, PT ;  /* 0x000000ff0e00720c */ /* 0x008fe40003f05270 */
[----:B------:R-:W-:-:S11]  /*1a2e0*/  PLOP3.LUT P6, PT, PT, PT, PT, 0x8, 0x0 ;  /* 0x000000000000781c */ /* 0x000fd60003fce170 */
[----:B------:R-:W-:Y:S05]  /*1a2f0*/  @P0 BRA `(.L_x_12535) ;  /* 0x00000000000c0947 */ /* 0x000fea0003800000 */
[----:B------:R-:W-:-:S03]  /*1a300*/  UMOV UR4, 0xffffffff ;  /* 0xffffffff00047882 */ /* 0x000fc60000000000 */
[----:B------:R-:W-:Y:S05]  /*1a310*/  BRA.DIV UR4, `(.L_x_12536) ;  /* 0x0000007204507947 */ /* 0x000fea000b800000 */
[----:B------:R-:W-:-:S13]  /*1a320*/  ELECT P6, URZ, PT ;  /* 0x00000000003f782f */ /* 0x000fda00038c0000 */
.L_x_12535:
[----:B--2---:R-:W2:Y:S01]  /*1a330*/  LDL R6, [R1+0x4c] ;  /* 0x00004c0001067983 */ /* 0x004ea20000100800 */
[----:B------:R-:W-:Y:S01]  /*1a340*/  BSSY B1, `(.L_x_12537) ;  /* 0x0000008000017945 */ /* 0x000fe20003800000 */
[----:B--2---:R-:W-:-:S05]  /*1a350*/  VIADD R6, R6, 0x1 ;  /* 0x0000000106067836 */ /* 0x004fca0000000000 */
[----:B------:R-:W-:-:S04]  /*1a360*/  LEA.HI R7, R6, R6, RZ, 0x1 ;  /* 0x0000000606077211 */ /* 0x000fc800078f08ff */
[----:B------:R-:W-:-:S05]  /*1a370*/  LOP3.LUT R7, R7, 0xfffffffe, RZ, 0xc0, !PT ;  /* 0xfffffffe07077812 */ /* 0x000fca00078ec0ff */
[----:B------:R-:W-:-:S05]  /*1a380*/  IMAD.IADD R6, R6, 0x1, -R7 ;  /* 0x0000000106067824 */ /* 0x000fca00078e0a07 */
[----:B------:R-:W-:-:S04]  /*1a390*/  SHF.L.U32 R6, R6, 0x1f, RZ ;  /* 0x0000001f06067819 */ /* 0x000fc800000006ff */
[----:B------:R-:W2:Y:S02]  /*1a3a0*/  SYNCS.PHASECHK.TRANS64.TRYWAIT P0, [R16+URZ+0x2d820], R6 ;  /* 0x02d82006100075a7 */ /* 0x000ea4000800017f */
[----:B--2---:R-:W-:Y:S05]  /*1a3b0*/  @!P0 BRA `(.L_x_12538) ;  /* 0x0000007000488947 */ /* 0x004fea0003800000 */
.L_x_12702:
[----:B------:R-:W-:Y:S05]  /*1a3c0*/  BSYNC B1 ;  /* 0x0000000000017941 */ /* 0x000fea0003800000 */
.L_x_12537:
[----:B------:R-:W-:Y:S04]  /*1a3d0*/  BSSY B1, `(.L_x_12539) ;  /* 0x000008c000017945 */ /* 0x000fe80003800000 */
[----:B------:R-:W-:Y:S05]  /*1a3e0*/  @!P6 BRA `(.L_x_12540) ;  /* 0x000000080028e947 */ /* 0x000fea0003800000 */
[----:B01----:R-:W3:Y:S01]  /*1a3f0*/  LDL R8, [R1+0x4] ;  /* 0x0000040001087983 */ /* 0x003ee20000100800 */
[----:B------:R-:W-:Y:S01]  /*1a400*/  LEA R9, R29, R16, 0x3 ;  /* 0x000000101d097211 */ /* 0x000fe200078e18ff */
[----:B------:R-:W0:Y:S01]  /*1a410*/  S2R R7, SR_TID.X ;  /* 0x0000000000077919 */ /* 0x000e220000002100 */
[----:B------:R-:W-:Y:S01]  /*1a420*/  BSSY B2, `(.L_x_12541) ;  /* 0x0000006000027945 */ /* 0x000fe20003800000 */
[----:B0-----:R-:W-:-:S04]  /*1a430*/  LOP3.LUT R7, R7, 0x7f, RZ, 0xc0, !PT ;  /* 0x0000007f07077812 */ /* 0x001fc800078ec0ff */
[----:B------:R-:W-:Y:S02]  /*1a440*/  ISETP.NE.AND P1, PT, R7, RZ, PT ;  /* 0x000000ff0700720c */ /* 0x000fe40003f25270 */
[----:B---3--:R-:W-:-:S04]  /*1a450*/  SHF.L.U32 R11, R8, 0x1f, RZ ;  /* 0x0000001f080b7819 */ /* 0x008fc800000006ff */
[----:B------:R-:W0:Y:S02]  /*1a460*/  SYNCS.PHASECHK.TRANS64.TRYWAIT P0, [R9+URZ+0x2d8a0], R11 ;  /* 0x02d8a00b090075a7 */ /* 0x000e24000800017f */
[----:B0-----:R-:W-:Y:S05]  /*1a470*/  @!P0 BRA `(.L_x_12542) ;  /* 0x00000070002c8947 */ /* 0x001fea0003800000 */
.L_x_12703:
[----:B------:R-:W-:Y:S05]  /*1a480*/  BSYNC B2 ;  /* 0x0000000000027941 */ /* 0x000fea0003800000 */
.L_x_12541:
[----:B------:R-:W-:Y:S04]  /*1a490*/  BSSY B2, `(.L_x_12543) ;  /* 0x0000009000027945 */ /* 0x000fe80003800000 */
[----:B------:R-:W-:Y:S05]  /*1a4a0*/  @P1 BRA `(.L_x_12544) ;  /* 0x00000000001c1947 */ /* 0x000fea0003800000 */
[----:B--2---:R-:W1:Y:S02]  /*1a4b0*/  S2R R6, SR_TID.X ;  /* 0x0000000000067919 */ /* 0x004e640000002100 */
[----:B-1----:R-:W-:Y:S01]  /*1a4c0*/  LOP3.LUT R7, R6, 0x1f, RZ, 0xc0, !PT ;  /* 0x0000001f06077812 */ /* 0x002fe200078ec0ff */
[----:B------:R-:W-:-:S03]  /*1a4d0*/  IMAD.MOV.U32 R6, RZ, RZ, 0x6000 ;  /* 0x00006000ff067424 */ /* 0x000fc600078e00ff */
[----:B------:R-:W-:Y:S01]  /*1a4e0*/  ISETP.NE.AND P0, PT, R7, RZ, PT ;  /* 0x000000ff0700720c */ /* 0x000fe20003f05270 */
[----:B------:R1:W-:-:S12]  /*1a4f0*/  SYNCS.ARRIVE.TRANS64 RZ, [R9+URZ+0x2d890], R6 ;  /* 0x02d8900609ff79a7 */ /* 0x0003d8000800003f */
[----:B-1----:R-:W-:Y:S05]  /*1a500*/  @!P0 BRA `(.L_x_12544) ;  /* 0x0000000000048947 */ /* 0x002fea0003800000 */
[----:B------:R-:W-:Y:S01]  /*1a510*/  BPT.TRAP 0x1 ;  /* 0x000000040000795c */ /* 0x000fe20000300000 */
.L_x_12544:
[----:B------:R-:W-:Y:S05]  /*1a520*/  BSYNC B2 ;  /* 0x0000000000027941 */ /* 0x000fea0003800000 */
.L_x_12543:
[----:B------:R-:W-:Y:S01]  /*1a530*/  IMAD.MOV.U32 R14, RZ, RZ, RZ ;  /* 0x000000ffff0e7224 */ /* 0x000fe200078e00ff */
[----:B------:R-:W-:Y:S01]  /*1a540*/  UIADD3 UR4, UP0, UR42, 0x570, URZ ;  /* 0x000005702a047890 */ /* 0x000fe2000ff1e03f */
[----:B------:R-:W-:Y:S01]  /*1a550*/  IMAD R7, R5, 0x80, R0 ;  /* 0x0000008005077824 */ /* 0x000fe200078e0200 */
[----:B------:R-:W-:Y:S01]  /*1a560*/  PLOP3.LUT P0, PT, PT, PT, PT, 0x80, 0x0 ;  /* 0x000000000000781c */ /* 0x000fe20003f0f070 */
[----:B------:R-:W-:Y:S01]  /*1a570*/  IMAD R8, R29, 0x6000, R16 ;  /* 0x000060001d087824 */ /* 0x000fe200078e0210 */
[----:B------:R-:W-:Y:S01]  /*1a580*/  R2UR UR10, R14 ;  /* 0x000000000e0a72ca */ /* 0x000fe200000e0000 */
[----:B------:R-:W-:Y:S01]  /*1a590*/  VIADD R7, R7, 0xffffff80 ;  /* 0xffffff8007077836 */ /* 0x000fe20000000000 */
[----:B--2---:R-:W-:Y:S01]  /*1a5a0*/  IADD3 R6, R9, 0x2d890, RZ ;  /* 0x0002d89009067810 */ /* 0x004fe20007ffe0ff */
[----:B------:R-:W-:Y:S01]  /*1a5b0*/  VIADD R10, R8, 0x15400 ;  /* 0x00015400080a7836 */ /* 0x000fe20000000000 */
[----:B------:R-:W-:Y:S01]  /*1a5c0*/  UIADD3.X UR5, URZ, UR43, URZ, UP0, !UPT ;  /* 0x0000002b3f057290 */ /* 0x000fe200087fe43f */
[----:B------:R-:W-:Y:S01]  /*1a5d0*/  UMOV UR6, 0x0 ;  /* 0x0000000000067882 */ /* 0x000fe20000000000 */
[----:B------:R-:W-:-:S10]  /*1a5e0*/  UMOV UR7, 0x12f00000 ;  /* 0x12f0000000077882 */ /* 0x000fd40000000000 */
.L_x_12545:
        /* <DEDUP_REMOVED lines=16> */
.L_x_12546:
        /* <DEDUP_REMOVED lines=16> */
.L_x_12547:
        /* <DEDUP_REMOVED lines=13> */
.L_x_12704:
[----:B------:R-:W-:Y:S05]  /*1a8c0*/  BSYNC B2 ;  /* 0x0000000000027941 */ /* 0x000fea0003800000 */
.L_x_12548:
        /* <DEDUP_REMOVED lines=11> */
.L_x_12551:
[----:B------:R-:W-:Y:S05]  /*1a980*/  BSYNC B2 ;  /* 0x0000000000027941 */ /* 0x000fea0003800000 */
.L_x_12550:
        /* <DEDUP_REMOVED lines=8> */
.L_x_12552:
        /* <DEDUP_REMOVED lines=15> */
.L_x_12553:
        /* <DEDUP_REMOVED lines=15> */
.L_x_12554:
        /* <DEDUP_REMOVED lines=9> */
[----:B---3--:R-:W-:Y:S05]  /*1ac80*/  @P0 BRA.U.ANY `(.L_x_12554) ;  /* 0xfffffffd00d80947 */ /* 0x008fea000393ffff */
.L_x_12540:
[----:B------:R-:W-:Y:S05]  /*1ac90*/  BSYNC B1 ;  /* 0x0000000000017941 */ /* 0x000fea0003800000 */
.L_x_12539:
[----:B--2---:R-:W2:Y:S01]  /*1aca0*/  LDL.LU R6, [R1+0x4] ;  /* 0x0000040001067983 */ /* 0x004ea20000300800 */
[----:B------:R-:W-:Y:S01]  /*1acb0*/  VIADD R29, R29, 0x1 ;  /* 0x000000011d1d7836 */ /* 0x000fe20000000000 */
[----:B------:R-:W-:Y:S01]  /*1acc0*/  PLOP3.LUT P0, PT, PT, PT, PT, 0x8, 0x0 ;  /* 0x000000000000781c */ /* 0x000fe20003f0e170 */
[----:B0-----:R-:W-:-:S03]  /*1acd0*/  VIADD R10, R5, 0xfffffffe ;  /* 0xfffffffe050a7836 */ /* 0x001fc60000000000 */
[C---:B------:R-:W-:Y:S02]  /*1ace0*/  ISETP.NE.AND P1, PT, R29.reuse, 0x2, PT ;  /* 0x000000021d00780c */ /* 0x040fe40003f25270 */
[----:B------:R-:W-:Y:S02]  /*1acf0*/  ISETP.GE.AND P2, PT, R10, R3, PT ;  /* 0x000000030a00720c */ /* 0x000fe40003f46270 */
[----:B------:R-:W-:Y:S02]  /*1ad00*/  SEL R5, RZ, 0x1, P1 ;  /* 0x00000001ff057807 */ /* 0x000fe40000800000 */
[----:B------:R-:W-:Y:S02]  /*1ad10*/  SEL R29, R29, RZ, P1 ;  /* 0x000000ff1d1d7207 */ /* 0x000fe40000800000 */
[----:B--2---:R-:W-:-:S05]  /*1ad20*/  LOP3.LUT R6, R6, R5, RZ, 0x3c, !PT ;  /* 0x0000000506067212 */ /* 0x004fca00078e3cff */
[----:B------:R2:W-:Y:S02]  /*1ad30*/  STL [R1+0x4], R6 ;  /* 0x0000040601007387 */ /* 0x0005e40000100800 */
[----:B------:R-:W-:Y:S05]  /*1ad40*/  @!P2 BRA `(.L_x_12533) ;  /* 0x00000008005ca947 */ /* 0x000fea0003800000 */
.L_x_12571:
[----:B------:R-:W-:Y:S05]  /*1ad50*/  YIELD ;  /* 0x0000000000007946 */ /* 0x000fea0003800000 */
[----:B------:R-:W-:Y:S04]  /*1ad60*/  BSSY B1, `(.L_x_12555) ;  /* 0x000008b000017945 */ /* 0x000fe80003800000 */
[----:B---3--:R-:W-:Y:S05]  /*1ad70*/  @!P6 BRA `(.L_x_12556) ;  /* 0x000000080024e947 */ /* 0x008fea0003800000 */
[----:B--2---:R-:W1:Y:S01]  /*1ad80*/  LDL R6, [R1+0x4] ;  /* 0x0000040001067983 */ /* 0x004e620000100800 */
[----:B------:R-:W-:Y:S01]  /*1ad90*/  LEA R9, R29, R16, 0x3 ;  /* 0x000000101d097211 */ /* 0x000fe200078e18ff */
[----:B------:R-:W0:Y:S01]  /*1ada0*/  S2R R5, SR_TID.X ;  /* 0x0000000000057919 */ /* 0x000e220000002100 */
[----:B------:R-:W-:Y:S01]  /*1adb0*/  BSSY B2, `(.L_x_12557) ;  /* 0x0000006000027945 */ /* 0x000fe20003800000 */
[----:B0-----:R-:W-:-:S04]  /*1adc0*/  LOP3.LUT R5, R5, 0x7f, RZ, 0xc0, !PT ;  /* 0x0000007f05057812 */ /* 0x001fc800078ec0ff */
[----:B------:R-:W-:Y:S02]  /*1add0*/  ISETP.NE.AND P2, PT, R5, RZ, PT ;  /* 0x000000ff0500720c */ /* 0x000fe40003f45270 */
[----:B-1----:R-:W-:-:S04]  /*1ade0*/  SHF.L.U32 R8, R6, 0x1f, RZ ;  /* 0x0000001f06087819 */ /* 0x002fc800000006ff */
[----:B------:R-:W0:Y:S02]  /*1adf0*/  SYNCS.PHASECHK.TRANS64.TRYWAIT P1, [R9+URZ+0x2d8a0], R8 ;  /* 0x02d8a008090075a7 */ /* 0x000e24000802017f */
[----:B0-----:R-:W-:Y:S05]  /*1ae00*/  @!P1 BRA `(.L_x_12558) ;  /* 0x0000006400f09947 */ /* 0x001fea0003800000 */
.L_x_12705:
[----:B------:R-:W-:Y:S05]  /*1ae10*/  BSYNC B2 ;  /* 0x0000000000027941 */ /* 0x000fea0003800000 */
.L_x_12557:
        /* <DEDUP_REMOVED lines=9> */
.L_x_12560:
[----:B------:R-:W-:Y:S05]  /*1aeb0*/  BSYNC B2 ;  /* 0x0000000000027941 */ /* 0x000fea0003800000 */
.L_x_12559:
[----:B------:R-:W-:Y:S01]  /*1aec0*/  IMAD.MOV.U32 R14, RZ, RZ, RZ ;  /* 0x000000ffff0e7224 */ /* 0x000fe200078e00ff */
[----:B------:R-:W-:Y:S01]  /*1aed0*/  UIADD3 UR4, UP0, UR42, 0x570, URZ ;  /* 0x000005702a047890 */ /* 0x000fe2000ff1e03f */
[----:B------:R-:W-:Y:S01]  /*1aee0*/  IMAD R7, R29, 0x6000, R16 ;  /* 0x000060001d077824 */ /* 0x000fe200078e0210 */
[----:B------:R-:W-:Y:S01]  /*1aef0*/  PLOP3.LUT P1, PT, PT, PT, PT, 0x80, 0x0 ;  /* 0x000000000000781c */ /* 0x000fe20003f2f070 */
[----:B------:R-:W-:Y:S01]  /*1af00*/  IMAD R6, R10, 0x80, R0 ;  /* 0x000000800a067824 */ /* 0x000fe200078e0200 */
[----:B------:R-:W-:Y:S01]  /*1af10*/  R2UR UR10, R14 ;  /* 0x000000000e0a72ca */ /* 0x000fe200000e0000 */
[----:B------:R-:W-:Y:S01]  /*1af20*/  VIADD R5, R9, 0x2d890 ;  /* 0x0002d89009057836 */ /* 0x000fe20000000000 */
[----:B------:R-:W-:Y:S01]  /*1af30*/  IADD3 R11, R7, 0x15400, RZ ;  /* 0x00015400070b7810 */ /* 0x000fe20007ffe0ff */
[----:B------:R-:W-:Y:S01]  /*1af40*/  UIADD3.X UR5, URZ, UR43, URZ, UP0, !UPT ;  /* 0x0000002b3f057290 */ /* 0x000fe200087fe43f */
[----:B------:R-:W-:Y:S01]  /*1af50*/  UMOV UR6, 0x0 ;  /* 0x0000000000067882 */ /* 0x000fe20000000000 */
[----:B------:R-:W-:-:S10]  /*1af60*/  UMOV UR7, 0x12f00000 ;  /* 0x12f0000000077882 */ /* 0x000fd40000000000 */
.L_x_12561:
        /* <DEDUP_REMOVED lines=16> */
.L_x_12562:
        /* <DEDUP_REMOVED lines=16> */
.L_x_12563:
        /* <DEDUP_REMOVED lines=13> */
.L_x_12706:
[----:B------:R-:W-:Y:S05]  /*1b240*/  BSYNC B2 ;  /* 0x0000000000027941 */ /* 0x000fea0003800000 */
.L_x_12564:
[----:B------:R-:W-:Y:S01]  /*1b250*/  BSSY B2, `(.L_x_12566) ;  /* 0x000000b000027945 */ /* 0x000fe20003800000 */
[----:B------:R-:W-:Y:S01]  /*1b260*/  MOV R12, 0x0 ;  /* 0x00000000000c7802 */ /* 0x000fe20000000f00 */
[----:B------:R-:W-:Y:S02]  /*1b270*/  IMAD.MOV.U32 R13, RZ, RZ, 0x12f00000 ;  /* 0x12f00000ff0d7424 */ /* 0x000fe400078e00ff */
        /* <DEDUP_REMOVED lines=8> */
.L_x_12567:
[----:B------:R-:W-:Y:S05]  /*1b300*/  BSYNC B2 ;  /* 0x0000000000027941 */ /* 0x000fea0003800000 */
.L_x_12566:
        /* <DEDUP_REMOVED lines=8> */
.L_x_12568:
        /* <DEDUP_REMOVED lines=15> */
.L_x_12569:
        /* <DEDUP_REMOVED lines=15> */
.L_x_12570:
        /* <DEDUP_REMOVED lines=10> */
.L_x_12556:
[----:B------:R-:W-:Y:S05]  /*1b610*/  BSYNC B1 ;  /* 0x0000000000017941 */ /* 0x000fea0003800000 */
.L_x_12555:
[----:B-1----:R-:W3:Y:S01]  /*1b620*/  LDL.LU R8, [R1+0x4] ;  /* 0x0000040001087983 */ /* 0x002ee20000300800 */
[----:B------:R-:W-:Y:S01]  /*1b630*/  VIADD R29, R29, 0x1 ;  /* 0x000000011d1d7836 */ /* 0x000fe20000000000 */
[C---:B------:R-:W-:Y:S01]  /*1b640*/  ISETP.GT.AND P2, PT, R10.reuse, R3, PT ;  /* 0x000000030a00720c */ /* 0x040fe20003f44270 */
[----:B------:R-:W-:-:S03]  /*1b650*/  VIADD R10, R10, 0xffffffff ;  /* 0xffffffff0a0a7836 */ /* 0x000fc60000000000 */
[----:B------:R-:W-:-:S04]  /*1b660*/  ISETP.NE.AND P1, PT, R29, 0x2, PT ;  /* 0x000000021d00780c */ /* 0x000fc80003f25270 */
[----:B------:R-:W-:Y:S02]  /*1b670*/  SEL R5, RZ, 0x1, P1 ;  /* 0x00000001ff057807 */ /* 0x000fe40000800000 */
[----:B------:R-:W-:Y:S02]  /*1b680*/  SEL R29, R29, RZ, P1 ;  /* 0x000000ff1d1d7207 */ /* 0x000fe40000800000 */
[----:B---3--:R-:W-:-:S05]  /*1b690*/  LOP3.LUT R8, R8, R5, RZ, 0x3c, !PT ;  /* 0x0000000508087212 */ /* 0x008fca00078e3cff */
[----:B------:R3:W-:Y:S01]  /*1b6a0*/  STL [R1+0x4], R8 ;  /* 0x0000040801007387 */ /* 0x0007e20000100800 */
[----:B------:R-:W-:Y:S05]  /*1b6b0*/  @P2 BRA `(.L_x_12571) ;  /* 0xfffffff400a42947 */ /* 0x000fea000383ffff */
.L_x_12533:
[----:B------:R-:W-:Y:S05]  /*1b6c0*/  BSYNC B0 ;  /* 0x0000000000007941 */ /* 0x000fea0003800000 */
.L_x_12532:
[----:B------:R-:W4:Y:S01]  /*1b6d0*/  LDC R0, c[0x0][0x448] ;  /* 0x00011200ff007b82 */ /* 0x000f220000000800 */
[----:B------:R-:W-:Y:S01]  /*1b6e0*/  IMAD.MOV.U32 R2, RZ, RZ, 0xc0 ;  /* 0x000000c0ff027424 */ /* 0x000fe200078e00ff */
[----:B------:R-:W-:Y:S01]  /*1b6f0*/  ISETP.NE.AND P2, PT, R4, RZ, PT ;  /* 0x000000ff0400720c */ /* 0x000fe20003f45270 */
[----:B------:R-:W-:Y:S05]  /*1b700*/  @!P0 WARPSYNC.ALL ;  /* 0x0000000000008948 */ /* 0x000fea0003800000 */
[----:B------:R-:W-:Y:S01]  /*1b710*/  IMAD R2, R25, R2, 0xbf ;  /* 0x000000bf19027424 */ /* 0x000fe200078e0202 */
[----:B------:R-:W-:Y:S06]  /*1b720*/  BSSY B0, `(.L_x_12572) ;  /* 0x000002a000007945 */ /* 0x000fec0003800000 */
[----:B------:R-:W0:Y:S08]  /*1b730*/  @!P2 LDC R4, c[0x0][0x9f0] ;  /* 0x00027c00ff04ab82 */ /* 0x000e300000000800 */
[----:B------:R-:W-:Y:S01]  /*1b740*/  @!P0 BAR.SYNC.DEFER_BLOCKING 0xc, 0x200 ;  /* 0x0308000000008b1d */ /* 0x000fe20000010000 */
[----:B----4-:R-:W-:-:S13]  /*1b750*/  ISETP.NE.AND P1, PT, R0, 0x1, PT ;  /* 0x000000010000780c */ /* 0x010fda0003f25270 */
[----:B------:R-:W4:Y:S08]  /*1b760*/  @P1 LDC R0, c[0x0][0x44c] ;  /* 0x00011300ff001b82 */ /* 0x000f300000000800 */
[----:B------:R-:W5:Y:S01]  /*1b770*/  @P1 LDC R3, c[0x0][0x450] ;  /* 0x00011400ff031b82 */ /* 0x000f620000000800 */
[----:B----4-:R-:W-:-:S05]  /*1b780*/  @P1 IMAD.HI.U32 R0, R2, R0, RZ ;  /* 0x0000000002001227 */ /* 0x010fca00078e00ff */
[----:B-----5:R-:W-:-:S04]  /*1b790*/  @P1 SHF.R.U32.HI R2, RZ, R3, R0 ;  /* 0x00000003ff021219 */ /* 0x020fc80000011600 */
[----:B------:R-:W-:-:S04]  /*1b7a0*/  IADD3 R2, R20, R2, RZ ;  /* 0x0000000214027210 */ /* 0x000fc80007ffe0ff */
[----:B------:R-:W-:-:S04]  /*1b7b0*/  SHF.R.S32.HI R0, RZ, 0x1f, R2 ;  /* 0x0000001fff007819 */ /* 0x000fc80000011402 */
[----:B------:R-:W-:-:S04]  /*1b7c0*/  LEA.HI R0, R0, R2, RZ, 0x7 ;  /* 0x0000000200007211 */ /* 0x000fc800078f38ff */
[----:B------:R-:W-:-:S04]  /*1b7d0*/  SHF.R.S32.HI R0, RZ, 0x7, R0 ;  /* 0x00000007ff007819 */ /* 0x000fc80000011400 */
[----:B------:R-:W-:Y:S01]  /*1b7e0*/  VIMNMX R21, R21, R0, PT ;  /* 0x0000000015157248 */ /* 0x000fe20003fe0100 */
[----:B------:R-:W-:-:S03]  /*1b7f0*/  IMAD.MOV.U32 R0, RZ, RZ, RZ ;  /* 0x000000ffff007224 */ /* 0x000fc600078e00ff */
[----:B------:R-:W-:-:S13]  /*1b800*/  ISETP.GE.AND P1, PT, R21, 0x1, PT ;  /* 0x000000011500780c */ /* 0x000fda0003f26270 */
[----:B0-----:R-:W-:Y:S05]  /*1b810*/  @!P1 BRA `(.L_x_12573) ;  /* 0x0000000000689947 */ /* 0x001fea0003800000 */
[-C--:B------:R-:W-:Y:S02]  /*1b820*/  IABS R0, R4.reuse ;  /* 0x0000000400007213 */ /* 0x080fe40000000000 */
[----:B--2---:R-:W-:Y:S02]  /*1b830*/  IABS R6, R4 ;  /* 0x0000000400067213 */ /* 0x004fe40000000000 */
        /* <DEDUP_REMOVED lines=24> */
.L_x_12573:
[----:B------:R-:W-:Y:S05]  /*1b9c0*/  BSYNC B0 ;  /* 0x0000000000007941 */ /* 0x000fea0003800000 */
.L_x_12572:
        /* <DEDUP_REMOVED lines=13> */
[----:B------:R-:W4:Y:S01]  /*1baa0*/  LDC.64 R2, c[0x0][0xc60] ;  /* 0x00031800ff027b82 */ /* 0x000f220000000a00 */
[----:B------:R-:W0:Y:S02]  /*1bab0*/  FLO.U32 R0, UR4 ;  /* 0x0000000400007d00 */ /* 0x000e2400080e0000 */
[----:B0-----:R-:W-:-:S06]  /*1bac0*/  ISETP.EQ.U32.AND P0, PT, R0, R5, PT ;  /* 0x000000050000720c */ /* 0x001fcc0003f02070 */
[----:B------:R-:W4:Y:S07]  /*1bad0*/  POPC R5, UR4 ;  /* 0x0000000400057d09 */ /* 0x000f2e0008000000 */
[----:B----4-:R-:W4:Y:S01]  /*1bae0*/  @P0 ATOMG.E.ADD.STRONG.GPU PT, R3, desc[UR38][R2.64], R5 ;  /* 0x00000005020309a8 */ /* 0x010f2200081ee1e6 */
[----:B------:R-:W0:Y:S02]  /*1baf0*/  S2R R4, SR_LTMASK ;  /* 0x0000000000047919 */ /* 0x000e240000003900 */
[----:B0-----:R-:W-:-:S04]  /*1bb00*/  LOP3.LUT R4, R4, UR4, RZ, 0xc0, !PT ;  /* 0x0000000404047c12 */ /* 0x001fc8000f8ec0ff */
[----:B------:R-:W0:Y:S01]  /*1bb10*/  POPC R7, R4 ;  /* 0x0000000400077309 */ /* 0x000e220000000000 */
[----:B----4-:R-:W0:Y:S02]  /*1bb20*/  SHFL.IDX PT, R0, R3, R0, 0x1f ;  /* 0x00001f0003007589 */ /* 0x010e2400000e0000 */
[----:B0-----:R-:W-:Y:S01]  /*1bb30*/  IADD3 R24, R0, UR37, R7 ;  /* 0x0000002500187c10 */ /* 0x001fe2000fffe007 */
[----:B------:R-:W-:Y:S06]  /*1bb40*/  BRA `(.L_x_12576) ;  /* 0x0000003000c07947 */ /* 0x000fec0003800000 */
.L_x_12575:
        /* <DEDUP_REMOVED lines=13> */
[----:B--2---:R-:W-:Y:S02]  /*1bc20*/  IMAD.U32 R6, RZ, RZ, UR8 ;  /* 0x00000008ff067e24 */ /* 0x004fe4000f8e00ff */
[----:B------:R-:W-:-:S02]  /*1bc30*/  IMAD.U32 R10, RZ, RZ, UR4 ;  /* 0x00000004ff0a7e24 */ /* 0x000fc4000f8e00ff */
[----:B------:R-:W-:Y:S02]  /*1bc40*/  IMAD.U32 R11, RZ, RZ, UR5 ;  /* 0x00000005ff0b7e24 */ /* 0x000fe4000f8e00ff */
[----:B-1-3--:R-:W-:Y:S02]  /*1bc50*/  IMAD.MOV.U32 R8, RZ, RZ, 0x70 ;  /* 0x00000070ff087424 */ /* 0x00afe400078e00ff */
[----:B------:R-:W-:-:S07]  /*1bc60*/  IMAD.MOV.U32 R12, RZ, RZ, 0x1 ;  /* 0x00000001ff0c7424 */ /* 0x000fce00078e00ff */
[----:B------:R-:W-:-:S07]  /*1bc70*/  LEPC R20, `(.L_x_12578) ;  /* 0x000000001014794e */ /* 0x000fce0000000000 */
[----:B0-----:R-:W-:Y:S05]  /*1bc80*/  CALL.ABS.NOINC R2 ;  /* 0x0000000002007343 */ /* 0x001fea0003c00000 */
.L_x_12578:
[----:B------:R-:W-:Y:S05]  /*1bc90*/  BSYNC B6 ;  /* 0x0000000000067941 */ /* 0x000fea0003800000 */
.L_x_12577:
        /* <DEDUP_REMOVED lines=12> */
[----:B------:R-:W-:Y:S01]  /*1bd60*/  MOV R13, RZ ;  /* 0x000000ff000d7202 */ /* 0x000fe20000000f00 */
[----:B--2---:R-:W-:Y:S02]  /*1bd70*/  IMAD.U32 R6, RZ, RZ, UR8 ;  /* 0x00000008ff067e24 */ /* 0x004fe4000f8e00ff */
[----:B------:R-:W-:-:S02]  /*1bd80*/  IMAD.U32 R10, RZ, RZ, UR4 ;  /* 0x00000004ff0a7e24 */ /* 0x000fc4000f8e00ff */
[----:B------:R-:W-:Y:S02]  /*1bd90*/  IMAD.U32 R11, RZ, RZ, UR5 ;  /* 0x00000005ff0b7e24 */ /* 0x000fe4000f8e00ff */
[----:B-1-3--:R-:W-:Y:S02]  /*1bda0*/  IMAD.MOV.U32 R8, RZ, RZ, 0x70 ;  /* 0x00000070ff087424 */ /* 0x00afe400078e00ff */
[----:B0-----:R-:W-:-:S07]  /*1bdb0*/  IMAD.MOV.U32 R12, RZ, RZ, 0x1 ;  /* 0x00000001ff0c7424 */ /* 0x001fce00078e00ff */
[----:B------:R-:W-:-:S07]  /*1bdc0*/  LEPC R20, `(.L_x_12581) ;  /* 0x000000001014794e */ /* 0x000fce0000000000 */
[----:B----4-:R-:W-:Y:S05]  /*1bdd0*/  CALL.ABS.NOINC R2 ;  /* 0x0000000002007343 */ /* 0x010fea0003c00000 */
.L_x_12581:
        /* <DEDUP_REMOVED lines=15> */
.L_x_12580:
[----:B------:R-:W-:Y:S05]  /*1bed0*/  BSYNC B6 ;  /* 0x0000000000067941 */ /* 0x000fea0003800000 */
.L_x_12579:
[----:B------:R0:W4:Y:S01]  /*1bee0*/  LDL R20, [R1+0xc] ;  /* 0x00000c0001147983 */ /* 0x0001220000100800 */
[----:B------:R-:W-:Y:S01]  /*1bef0*/  ULDC.64 UR4, c[0x0][0x9f8] ;  /* 0x00027e0000047ab9 */ /* 0x000fe20000000a00 */
[----:B------:R-:W-:Y:S01]  /*1bf00*/  MOV R23, R26 ;  /* 0x0000001a00177202 */ /* 0x000fe20000000f00 */
[----:B------:R-:W1:Y:S01]  /*1bf10*/  LDC R5, c[0x0][0x430] ;  /* 0x00010c00ff057b82 */ /* 0x000e620000000800 */
[----:B------:R-:W-:Y:S01]  /*1bf20*/  ISETP.NE.U32.AND P0, PT, RZ, UR4, PT ;  /* 0x00000004ff007c0c */ /* 0x000fe2000bf05070 */
[----:B------:R-:W2:Y:S03]  /*1bf30*/  LDL R26, [R1+0x20] ;  /* 0x00002000011a7983 */ /* 0x000ea60000100800 */
[----:B------:R-:W-:Y:S01]  /*1bf40*/  ISETP.NE.AND.EX P0, PT, RZ, UR5, PT, P0 ;  /* 0x00000005ff007c0c */ /* 0x000fe2000bf05300 */
[----:B------:R-:W3:-:S12]  /*1bf50*/  LDL R21, [R1+0x28] ;  /* 0x0000280001157983 */ /* 0x000ed80000100800 */
[----:B------:R-:W-:Y:S01]  /*1bf60*/  @P0 IADD3 R18, P1, R18, UR4, RZ ;  /* 0x0000000412120c10 */ /* 0x000fe2000ff3e0ff */
[----:B------:R-:W0:Y:S01]  /*1bf70*/  S2R R2, SR_TID.X ;  /* 0x0000000000027919 */ /* 0x000e220000002100 */
[----:B------:R-:W0:Y:S02]  /*1bf80*/  S2R R3, SR_TID.X ;  /* 0x0000000000037919 */ /* 0x000e240000002100 */
[----:B------:R-:W-:Y:S01]  /*1bf90*/  @P0 IADD3.X R19, R19, UR5, RZ, P1, !PT ;  /* 0x0000000513130c10 */ /* 0x000fe20008ffe4ff */
[----:B------:R-:W-:Y:S01]  /*1bfa0*/  VIADD R23, R23, 0xffffffff ;  /* 0xffffffff17177836 */ /* 0x000fe20000000000 */
[----:B-1----:R-:W-:Y:S01]  /*1bfb0*/  ISETP.NE.AND P1, PT, R5, 0x1, PT ;  /* 0x000000010500780c */ /* 0x002fe20003f25270 */
[----:B------:R-:W1:Y:S01]  /*1bfc0*/  S2R R11, SR_TID.X ;  /* 0x00000000000b7919 */ /* 0x000e620000002100 */
[----:B------:R-:W-:Y:S01]  /*1bfd0*/  ULDC UR4, c[0x0][0x2f4] ;  /* 0x0000bd0000047ab9 */ /* 0x000fe20000000800 */
[----:B----4-:R-:W4:Y:S01]  /*1bfe0*/  @P0 LDG.E R20, desc[UR38][R18.64] ;  /* 0x0000002612140981 */ /* 0x010f22000c1e1900 */
[----:B0-----:R-:W-:-:S09]  /*1bff0*/  LOP3.LUT R0, R2, 0x7f, RZ, 0xc0, !PT ;  /* 0x0000007f02007812 */ /* 0x001fd200078ec0ff */
[----:B------:R-:W0:Y:S01]  /*1c000*/  @P1 LDC R2, c[0x0][0x434] ;  /* 0x00010d00ff021b82 */ /* 0x000e220000000800 */
[----:B------:R-:W-:Y:S01]  /*1c010*/  IMAD.SHL.U32 R4, R3, 0x20, RZ ;  /* 0x0000002003047824 */ /* 0x000fe200078e00ff */
[----:B------:R-:W-:Y:S01]  /*1c020*/  SHF.R.U32.HI R0, RZ, 0x2, R0 ;  /* 0x00000002ff007819 */ /* 0x000fe20000011600 */
[----:B------:R-:W-:-:S05]  /*1c030*/  IMAD.SHL.U32 R10, R23, 0x80, RZ ;  /* 0x00000080170a7824 */ /* 0x000fca00078e00ff */
[----:B------:R-:W0:Y:S01]  /*1c040*/  @P1 LDC R3, c[0x0][0x438] ;  /* 0x00010e00ff031b82 */ /* 0x000e220000000800 */
[----:B------:R-:W-:-:S04]  /*1c050*/  LOP3.LUT R4, R4, 0x60, RZ, 0xc0, !PT ;  /* 0x0000006004047812 */ /* 0x000fc800078ec0ff */
[----:B------:R-:W-:Y:S02]  /*1c060*/  LOP3.LUT R0, R10, R0, R4, 0xfe, !PT ;  /* 0x000000000a007212 */ /* 0x000fe400078efe04 */
[----:B-1----:R-:W-:-:S04]  /*1c070*/  SHF.L.U32 R11, R11, 0x3, RZ ;  /* 0x000000030b0b7819 */ /* 0x002fc800000006ff */
[----:B------:R-:W-:Y:S02]  /*1c080*/  LOP3.LUT R11, R11, 0x18, RZ, 0xc0, !PT ;  /* 0x000000180b0b7812 */ /* 0x000fe400078ec0ff */
[----:B------:R-:W-:Y:S02]  /*1c090*/  LOP3.LUT R22, R22, 0xfffffff7, RZ, 0xc0, !PT ;  /* 0xfffffff716167812 */ /* 0x000fe400078ec0ff */
[----:B------:R-:W-:Y:S01]  /*1c0a0*/  LOP3.LUT R12, R11, 0x20, RZ, 0xfc, !PT ;  /* 0x000000200b0c7812 */ /* 0x000fe200078efcff */
[----:B------:R-:W-:Y:S01]  /*1c0b0*/  UMOV UR5, 0xffffffff ;  /* 0xffffffff00057882 */ /* 0x000fe20000000000 */
[----:B----4-:R-:W-:Y:S01]  /*1c0c0*/  @P0 STL [R1+0xc], R20 ;  /* 0x00000c1401000387 */ /* 0x010fe20000100800 */
[C---:B--2---:R-:W-:Y:S01]  /*1c0d0*/  ISETP.GE.AND P0, PT, R0.reuse, R26, PT ;  /* 0x0000001a0000720c */ /* 0x044fe20003f06270 */
[----:B---3--:R-:W-:-:S04]  /*1c0e0*/  IMAD.IADD R0, R0, 0x1, R21 ;  /* 0x0000000100007824 */ /* 0x008fc800078e0215 */
[----:B0-----:R-:W-:Y:S01]  /*1c0f0*/  @P1 IMAD.HI.U32 R2, R0, R2, RZ ;  /* 0x0000000200021227 */ /* 0x001fe200078e00ff */
[----:B------:R-:W-:-:S04]  /*1c100*/  MOV R6, R0 ;  /* 0x0000000000067202 */ /* 0x000fc80000000f00 */
[----:B------:R-:W-:-:S03]  /*1c110*/  @P1 SHF.R.U32.HI R6, RZ, R3, R2 ;  /* 0x00000003ff061219 */ /* 0x000fc60000011602 */
        /* <DEDUP_REMOVED lines=9> */
[----:B------:R-:W-:Y:S01]  /*1c1b0*/  IMAD.U32 R5, RZ, RZ, UR40 ;  /* 0x00000028ff057e24 */ /* 0x000fe2000f8e00ff */
[----:B------:R0:W-:Y:S01]  /*1c1c0*/  STL [R1+0x2c], R8 ;  /* 0x00002c0801007387 */ /* 0x0001e20000100800 */
[----:B------:R-:W-:-:S03]  /*1c1d0*/  @!P0 IMAD.IADD R0, R7, 0x1, R0 ;  /* 0x0000000107008824 */ /* 0x000fc600078e0200 */
        /* <DEDUP_REMOVED lines=17> */
.L_x_12709:
[----:B------:R-:W-:Y:S05]  /*1c2f0*/  @!P2 BRA `(.L_x_12583) ;  /* 0x000000000004a947 */ /* 0x000fea0003800000 */
[----:B------:R-:W-:Y:S01]  /*1c300*/  BPT.TRAP 0x1 ;  /* 0x000000040000795c */ /* 0x000fe20000300000 */
.L_x_12583:
        /* <DEDUP_REMOVED lines=21> */
[----:B--2---:R-:W-:-:S06]  /*1c460*/  SHF.L.U32 R5, R5, 0x1f, RZ ;  /* 0x0000001f05057819 */ /* 0x004fcc00000006ff */
[----:B------:R-:W0:Y:S02]  /*1c470*/  SYNCS.PHASECHK.TRANS64.TRYWAIT P0, [R0+URZ+0x2d840], R5 ;  /* 0x02d84005000075a7 */ /* 0x000e24000800017f */
[----:B0-----:R-:W-:Y:S05]  /*1c480*/  @!P0 BRA `(.L_x_12585) ;  /* 0x0000005000ac8947 */ /* 0x001fea0003800000 */
.L_x_12710:
[----:B------:R-:W-:Y:S05]  /*1c490*/  BSYNC B0 ;  /* 0x0000000000007941 */ /* 0x000fea0003800000 */
.L_x_12584:
        /* <DEDUP_REMOVED lines=16> */
[----:B------:R-:W-:-:S04]  /*1c5a0*/  ULDC.64 UR4, c[0x0][0x308] ;  /* 0x0000c20000047ab9 */ /* 0x000fc80000000a00 */
[----:B------:R-:W-:Y:S01]  /*1c5b0*/  IADD3 R3, R5, R2, RZ ;  /* 0x0000000205037210 */ /* 0x000fe20007ffe0ff */
        /* <DEDUP_REMOVED lines=9> */
[----:B--2---:R-:W-:Y:S02]  /*1c650*/  IMAD R8, R28, 0x3000, R9 ;  /* 0x000030001c087824 */ /* 0x004fe400078e0209 */
[----:B0-----:R-:W-:Y:S01]  /*1c660*/  IMAD.SHL.U32 R9, R6, 0x8, RZ ;  /* 0x0000000806097824 */ /* 0x001fe200078e00ff */
[----:B---3--:R-:W-:-:S04]  /*1c670*/  IADD3 R3, -R11, R12, -R10 ;  /* 0x0000000c0b037210 */ /* 0x008fc80007ffe90a */
        /* <DEDUP_REMOVED lines=18> */
[----:B0-----:R-:W-:-:S04]  /*1c7a0*/  @P1 LEA R5, P0, R9, R4, 0x1 ;  /* 0x0000000409051211 */ /* 0x001fc800078008ff */
[----:B-1----:R-:W-:Y:S01]  /*1c7b0*/  @P1 IADD3.X R4, RZ, R6, RZ, P0, !PT ;  /* 0x00000006ff041210 */ /* 0x002fe200007fe4ff */
[----:B------:R-:W-:-:S03]  /*1c7c0*/  @P1 IMAD R6, R8, 0x2, R16 ;  /* 0x0000000208061824 */ /* 0x000fc600078e0210 */
        /* <DEDUP_REMOVED lines=20> */
.L_x_12720:
        /* <DEDUP_REMOVED lines=12> */
.L_x_12587:
        /* <DEDUP_REMOVED lines=11> */
.L_x_12588:
        /* <DEDUP_REMOVED lines=40> */
.L_x_12590:
[----:B------:R-:W-:Y:S05]  /*1cd00*/  BSYNC B6 ;  /* 0x0000000000067941 */ /* 0x000fea0003800000 */
.L_x_12589:
        /* <DEDUP_REMOVED lines=22> */
[----:B------:R-:W-:Y:S01]  /*1ce70*/  IMAD.IADD R3, R3, 0x1, R0 ;  /* 0x0000000103037824 */ /* 0x000fe200078e0200 */
[----:B--2---:R-:W-:Y:S02]  /*1ce80*/  SHF.L.U32 R21, R21, 0x5, RZ ;  /* 0x0000000515157819 */ /* 0x004fe400000006ff */
[----:B---3--:R-:W-:Y:S02]  /*1ce90*/  LOP3.LUT R20, R20, 0x7f, RZ, 0xc0, !PT ;  /* 0x0000007f14147812 */ /* 0x008fe400078ec0ff */
        /* <DEDUP_REMOVED lines=36> */
[----:B------:R-:W-:-:S03]  /*1d0e0*/  SHF.R.S32.HI R6, RZ, 0x1f, R0 ;  /* 0x0000001fff067819 */ /* 0x000fc60000011400 */
[----:B------:R-:W-:Y:S02]  /*1d0f0*/  IMAD.IADD R3, R3, 0x1, R7 ;  /* 0x0000000103037824 */ /* 0x000fe400078e0207 */
[----:B------:R-:W-:Y:S02]  /*1d100*/  IMAD R6, R6, UR6, RZ ;  /* 0x0000000606067c24 */ /* 0x000fe4000f8e02ff */
[----:B------:R-:W-:-:S04]  /*1d110*/  IMAD.WIDE.U32 R2, R0, UR6, R2 ;  /* 0x0000000600027c25 */ /* 0x000fc8000f8e0002 */
[----:B------:R-:W-:Y:S02]  /*1d120*/  IMAD R6, R0, UR7, R6 ;  /* 0x0000000700067c24 */ /* 0x000fe4000f8e0206 */
[C---:B0-----:R-:W-:Y:S02]  /*1d130*/  IMAD.SHL.U32 R11, R13.reuse, 0x8, RZ ;  /* 0x000000080d0b7824 */ /* 0x041fe400078e00ff */
[----:B------:R-:W-:-:S03]  /*1d140*/  IMAD.SHL.U32 R10, R13, 0x8, RZ ;  /* 0x000000080d0a7824 */ /* 0x000fc600078e00ff */
[----:B------:R-:W-:Y:S02]  /*1d150*/  LOP3.LUT R11, R11, 0x18, RZ, 0xc0, !PT ;  /* 0x000000180b0b7812 */ /* 0x000fe400078ec0ff */
[----:B------:R-:W-:Y:S02]  /*1d160*/  IADD3 R6, R3, R6, RZ ;  /* 0x0000000603067210 */ /* 0x000fe40007ffe0ff */
[----:B------:R-:W-:Y:S02]  /*1d170*/  LEA R7, P0, R2, UR8, 0x1 ;  /* 0x0000000802077c11 */ /* 0x000fe4000f8008ff */
        /* <DEDUP_REMOVED lines=10> */
[----:B--2---:R-:W-:Y:S10]  /*1d220*/  BRA.DIV UR5, `(.L_x_12591) ;  /* 0x0000004a05c07947 */ /* 0x004ff4000b800000 */
[----:B------:R-:W0:Y:S01]  /*1d230*/  SHFL.IDX PT, R3, R5, RZ, 0x1c1f ;  /* 0x001c1fff05037589 */ /* 0x000e2200000e0000 */
[----:B-----5:R-:W-:Y:S02]  /*1d240*/  IMAD R0, R21, R9, RZ ;  /* 0x0000000915007224 */ /* 0x020fe400078e02ff */
[----:B------:R-:W-:Y:S01]  /*1d250*/  IMAD R25, R25, 0xc0, R20 ;  /* 0x000000c019197824 */ /* 0x000fe200078e0214 */
        /* <DEDUP_REMOVED lines=40> */
[----:B--2---:R-:W-:Y:S01]  /*1d4e0*/  @!P3 IMAD.X R3, RZ, RZ, R4, P4 ;  /* 0x000000ffff03b224 */ /* 0x004fe200020e0604 */
[----:B------:R-:W-:-:S04]  /*1d4f0*/  IADD3 R4, R25, 0x80, RZ ;  /* 0x0000008019047810 */ /* 0x000fc80007ffe0ff */
        /* <DEDUP_REMOVED lines=16> */
.L_x_12733:
        /* <DEDUP_REMOVED lines=12> */
.L_x_12592:
        /* <DEDUP_REMOVED lines=18> */
.L_x_12734:
[----:B------:R-:W-:Y:S05]  /*1d7e0*/  BSYNC B0 ;  /* 0x0000000000007941 */ /* 0x000fea0003800000 */
.L_x_12593:
        /* <DEDUP_REMOVED lines=8> */
[----:B------:R-:W-:Y:S01]  /*1d870*/  IMAD.MOV.U32 R10, RZ, RZ, R28 ;  /* 0x000000ffff0a7224 */ /* 0x000fe200078e001c */
        /* <DEDUP_REMOVED lines=9> */
.L_x_12609:
        /* <DEDUP_REMOVED lines=10> */
[----:B------:R-:W-:Y:S01]  /*1d9b0*/  IMAD.SHL.U32 R2, R2, 0x20, RZ ;  /* 0x0000002002027824 */ /* 0x000fe200078e00ff */
[----:B------:R-:W-:-:S04]  /*1d9c0*/  LEA R4, R0, R4, 0x7 ;  /* 0x0000000400047211 */ /* 0x000fc800078e38ff */
        /* <DEDUP_REMOVED lines=21> */
[----:B-----5:R-:W-:Y:S02]  /*1db20*/  LOP3.LUT R2, R20, R2, RZ, 0x3c, !PT ;  /* 0x0000000214027212 */ /* 0x020fe400078e3cff */
[----:B------:R-:W-:-:S03]  /*1db30*/  MOV R6, UR40 ;  /* 0x0000002800067c02 */ /* 0x000fc60008000f00 */
[----:B------:R0:W-:Y:S01]  /*1db40*/  STL [R1], R2 ;  /* 0x0000000201007387 */ /* 0x0001e20000100800 */
[----:B------:R-:W-:Y:S01]  /*1db50*/  ISETP.NE.AND P4, PT, R6, 0x3, PT ;  /* 0x000000030600780c */ /* 0x000fe20003f85270 */
[----:B------:R-:W-:Y:S01]  /*1db60*/  IMAD.MOV.U32 R23, RZ, RZ, R0 ;  /* 0x000000ffff177224 */ /* 0x000fe200078e0000 */
[----:B------:R-:W-:Y:S02]  /*1db70*/  SEL R28, R28, RZ, P0 ;  /* 0x000000ff1c1c7207 */ /* 0x000fe40000000000 */
[----:B--2---:R-:W-:-:S09]  /*1db80*/  SHF.R.S32.HI R26, RZ, 0x1f, R7 ;  /* 0x0000001fff1a7819 */ /* 0x004fd20000011407 */
[----:B0-----:R-:W-:Y:S05]  /*1db90*/  @!P4 BRA `(.L_x_12597) ;  /* 0x000000000004c947 */ /* 0x001fea0003800000 */
[----:B------:R-:W-:Y:S01]  /*1dba0*/  BPT.TRAP 0x1 ;  /* 0x000000040000795c */ /* 0x000fe20000300000 */
.L_x_12597:
[----:B------:R-:W-:Y:S01]  /*1dbb0*/  IMAD R5, R28, 0x8, R16 ;  /* 0x000000081c057824 */ /* 0x000fe200078e0210 */
[----:B------:R-:W-:Y:S01]  /*1dbc0*/  SHF.L.U32 R0, R2, 0x1f, RZ ;  /* 0x0000001f02007819 */ /* 0x000fe200000006ff */
[----:B------:R-:W-:Y:S03]  /*1dbd0*/  BSSY B1, `(.L_x_12598) ;  /* 0x0000003000017945 */ /* 0x000fe60003800000 */
[----:B------:R-:W0:Y:S02]  /*1dbe0*/  SYNCS.PHASECHK.TRANS64.TRYWAIT P0, [R5+URZ+0x2d840], R0 ;  /* 0x02d84000050075a7 */ /* 0x000e24000800017f */
[----:B0-----:R-:W-:Y:S05]  /*1dbf0*/  @!P0 BRA `(.L_x_12599) ;  /* 0x00000048007c8947 */ /* 0x001fea0003800000 */
.L_x_12735:
[----:B------:R-:W-:Y:S05]  /*1dc00*/  BSYNC B1 ;  /* 0x0000000000017941 */ /* 0x000fea0003800000 */
.L_x_12598:
        /* <DEDUP_REMOVED lines=52> */
.L_x_12745:
        /* <DEDUP_REMOVED lines=11> */
.L_x_12601:
        /* <DEDUP_REMOVED lines=11> */
.L_x_12602:
[----:B------:R1:W-:Y:S01]  /*1e0b0*/  SYNCS.ARRIVE.TRANS64.A1T0 RZ, [R5+URZ+0x2d830], RZ ;  /* 0x02d830ff05ff79a7 */ /* 0x0003e2000810003f */
[----:B------:R-:W-:Y:S05]  /*1e0c0*/  @!P5 BRA `(.L_x_12603) ;  /* 0x000000000004d947 */ /* 0x000fea0003800000 */
[----:B------:R-:W-:Y:S01]  /*1e0d0*/  BPT.TRAP 0x1 ;  /* 0x000000040000795c */ /* 0x000fe20000300000 */
.L_x_12603:
[----:B------:R-:W-:Y:S01]  /*1e0e0*/  SHF.L.U32 R2, R20, 0x1f, RZ ;  /* 0x0000001f14027819 */ /* 0x000fe200000006ff */
[----:B-1----:R-:W-:Y:S01]  /*1e0f0*/  IMAD R5, R10, 0x8, R16 ;  /* 0x000000080a057824 */ /* 0x002fe200078e0210 */
[----:B------:R-:W-:Y:S03]  /*1e100*/  BSSY B1, `(.L_x_12604) ;  /* 0x0000003000017945 */ /* 0x000fe60003800000 */
[----:B------:R-:W1:Y:S02]  /*1e110*/  SYNCS.PHASECHK.TRANS64.TRYWAIT P0, [R5+URZ+0x2d860], R2 ;  /* 0x02d86002050075a7 */ /* 0x000e64000800017f */
[----:B-1----:R-:W-:Y:S05]  /*1e120*/  @!P0 BRA `(.L_x_12605) ;  /* 0x0000004800988947 */ /* 0x002fea0003800000 */
.L_x_12746:
[----:B------:R-:W-:Y:S05]  /*1e130*/  BSYNC B1 ;  /* 0x0000000000017941 */ /* 0x000fea0003800000 */
.L_x_12604:
        /* <DEDUP_REMOVED lines=45> */
.L_x_12756:
        /* <DEDUP_REMOVED lines=17> */
[----:B------:R-:W-:Y:S01]  /*1e520*/  IMAD R26, R26, UR4, RZ ;  /* 0x000000041a1a7c24 */ /* 0x000fe2000f8e02ff */
[----:B------:R-:W-:-:S03]  /*1e530*/  IADD3 R3, R3, R0, RZ ;  /* 0x0000000003037210 */ /* 0x000fc60007ffe0ff */
        /* <DEDUP_REMOVED lines=10> */
.L_x_12607:
        /* <DEDUP_REMOVED lines=12> */
.L_x_12608:
[----:B------:R-:W2:Y:S01]  /*1e6a0*/  LDL R2, [R1+0x24] ;  /* 0x0000240001027983 */ /* 0x000ea20000100800 */
[----:B------:R1:W-:Y:S01]  /*1e6b0*/  SYNCS.ARRIVE.TRANS64.A1T0 RZ, [R5+URZ+0x2d850], RZ ;  /* 0x02d850ff05ff79a7 */ /* 0x0003e2000810003f */
[C---:B------:R-:W-:Y:S01]  /*1e6c0*/  VIADD R0, R23.reuse, 0xffffffff ;  /* 0xffffffff17007836 */ /* 0x040fe20000000000 */
[----:B------:R-:W-:Y:S01]  /*1e6d0*/  MOV R10, R28 ;  /* 0x0000001c000a7202 */ /* 0x000fe20000000f00 */
[----:B------:R1:W5:Y:S04]  /*1e6e0*/  LDL R20, [R1] ;  /* 0x0000000001147983 */ /* 0x0003680000100800 */
[----:B------:R1:W-:Y:S01]  /*1e6f0*/  STL [R1+0x8], R23 ;  /* 0x0000081701007387 */ /* 0x0003e20000100800 */
[----:B--2---:R-:W-:-:S13]  /*1e700*/  ISETP.GT.AND P0, PT, R23, R2, PT ;  /* 0x000000021700720c */ /* 0x004fda0003f04270 */
[----:B-1----:R-:W-:Y:S05]  /*1e710*/  @P0 BRA `(.L_x_12609) ;  /* 0xfffffff0007c0947 */ /* 0x002fea000383ffff */
.L_x_12596:
[----:B------:R-:W-:Y:S05]  /*1e720*/  BSYNC B0 ;  /* 0x0000000000007941 */ /* 0x000fea0003800000 */
.L_x_12595:
        /* <DEDUP_REMOVED lines=17> */
.L_x_12611:
[----:B------:R-:W-:Y:S05]  /*1e840*/  BSYNC B0 ;  /* 0x0000000000007941 */ /* 0x000fea0003800000 */
.L_x_12610:
[----:B------:R-:W-:-:S05]  /*1e850*/  IMAD.U32 R0, RZ, RZ, UR40 ;  /* 0x00000028ff007e24 */ /* 0x000fca000f8e00ff */
[----:B------:R-:W-:-:S13]  /*1e860*/  ISETP.NE.AND P0, PT, R0, 0x3, PT ;  /* 0x000000030000780c */ /* 0x000fda0003f05270 */
[----:B------:R-:W-:Y:S05]  /*1e870*/  @!P0 BRA `(.L_x_12612) ;  /* 0x0000000000048947 */ /* 0x000fea0003800000 */
[----:B------:R-:W-:Y:S01]  /*1e880*/  BPT.TRAP 0x1 ;  /* 0x000000040000795c */ /* 0x000fe20000300000 */
.L_x_12612:
        /* <DEDUP_REMOVED lines=8> */
.L_x_12757:
[----:B------:R-:W-:Y:S05]  /*1e910*/  BSYNC B0 ;  /* 0x0000000000007941 */ /* 0x000fea0003800000 */
.L_x_12613:
        /* <DEDUP_REMOVED lines=51> */
.L_x_12767:
[C---:B------:R-:W-:Y:S02]  /*1ec50*/  ISETP.LT.OR P2, PT, R6.reuse, 0x61, P2 ;  /* 0x000000610600780c */ /* 0x040fe40001741670 */
[C---:B------:R-:W-:Y:S02]  /*1ec60*/  ISETP.LT.OR P1, PT, R6.reuse, 0x61, P1 ;  /* 0x000000610600780c */ /* 0x040fe40000f21670 */
[----:B------:R-:W-:Y:S02]  /*1ec70*/  ISETP.LT.OR P0, PT, R6, 0x61, P0 ;  /* 0x000000610600780c */ /* 0x000fe40000701670 */
[----:B--2---:R-:W-:-:S04]  /*1ec80*/  IADD3 R2, P3, R14, R5, RZ ;  /* 0x000000050e027210 */ /* 0x004fc80007f7e0ff */
        /* <DEDUP_REMOVED lines=9> */
.L_x_12616:
        /* <DEDUP_REMOVED lines=11> */
.L_x_12617:
        /* <DEDUP_REMOVED lines=8> */
.L_x_12576:
[----:B------:R-:W-:Y:S05]  /*1ee50*/  BSYNC B7 ;  /* 0x0000000000077941 */ /* 0x000fea0003800000 */
.L_x_12574:
[----:B------:R-:W-:-:S13]  /*1ee60*/  LOP3.LUT P0, RZ, R22, 0x10, RZ, 0xc0, !PT ;  /* 0x0000001016ff7812 */ /* 0x000fda000780c0ff */
[----:B------:R-:W-:Y:S05]  /*1ee70*/  @!P0 BRA `(.L_x_12618) ;  /* 0x0000000000248947 */ /* 0x000fea0003800000 */
[----:B------:R-:W-:Y:S05]  /*1ee80*/  WARPSYNC.ALL ;  /* 0x0000000000007948 */ /* 0x000fea0003800000 */
[----:B------:R-:W4:Y:S08]  /*1ee90*/  S2UR UR5, SR_CgaCtaId ;  /* 0x00000000000579c3 */ /* 0x000f300000008800 */
[----:B------:R-:W-:Y:S06]  /*1eea0*/  BAR.SYNC.DEFER_BLOCKING 0x5, 0x200 ;  /* 0x0148000000007b1d */ /* 0x000fec0000010000 */
[----:B------:R-:W-:-:S02]  /*1eeb0*/  UMOV UR4, 0x400 ;  /* 0x0000040000047882 */ /* 0x000fc40000000000 */
[----:B----4-:R-:W-:-:S06]  /*1eec0*/  ULEA UR4, UR5, UR4, 0x18 ;  /* 0x0000000405047291 */ /* 0x010fcc000f8ec03f */
[----:B------:R-:W-:-:S05]  /*1eed0*/  IMAD.U32 R16, RZ, RZ, UR4 ;  /* 0x00000004ff107e24 */ /* 0x000fca000f8e00ff */
[----:B------:R4:W0:Y:S01]  /*1eee0*/  LDS.128 R24, [R16+0x2d8d0] ;  /* 0x02d8d00010187984 */ /* 0x0008220000000c00 */
[----:B------:R-:W-:Y:S06]  /*1eef0*/  BAR.ARV 0x4, 0x200 ;  /* 0x0108000000007b1d */ /* 0x000fec0000002000 */
[----:B------:R-:W-:Y:S05]  /*1ef00*/  BRA `(.L_x_12619) ;  /* 0x0000000c00d87947 */ /* 0x000fea0003800000 */
.L_x_12618:
[----:B------:R-:W1:Y:S01]  /*1ef10*/  S2R R0, SR_TID.X ;  /* 0x0000000000007919 */ /* 0x000e620000002100 */
[----:B------:R-:W-:Y:S01]  /*1ef20*/  UMOV UR4, 0xffffffff ;  /* 0xffffffff00047882 */ /* 0x000fe20000000000 */
[----:B-1-3--:R-:W-:-:S04]  /*1ef30*/  LOP3.LUT R8, R0, 0x1f, RZ, 0xc0, !PT ;  /* 0x0000001f00087812 */ /* 0x00afc800078ec0ff */
[----:B------:R-:W-:Y:S01]  /*1ef40*/  ISETP.NE.AND P0, PT, R8, 0x1f, PT ;  /* 0x0000001f0800780c */ /* 0x000fe20003f05270 */
[----:B------:R-:W-:-:S12]  /*1ef50*/  BRA.DIV UR4, `(.L_x_12620) ;  /* 0x0000004a04087947 */ /* 0x000fd8000b800000 */
[----:B------:R-:W-:Y:S01]  /*1ef60*/  IMAD.IADD R9, R27, 0x1, R8 ;  /* 0x000000011b097824 */ /* 0x000fe200078e0208 */
[----:B------:R-:W-:-:S04]  /*1ef70*/  ULDC UR4, c[0x0][0xc3c] ;  /* 0x00030f0000047ab9 */ /* 0x000fc80000000800 */
[----:B------:R-:W-:-:S13]  /*1ef80*/  ISETP.GE.OR P1, PT, R9, UR4, !P0 ;  /* 0x0000000409007c0c */ /* 0x000fda000c726670 */
[----:B0-----:R-:W0:Y:S08]  /*1ef90*/  @!P1 LDC.64 R2, c[0x0][0xc80] ;  /* 0x00032000ff029b82 */ /* 0x001e300000000a00 */
[----:B------:R-:W1:Y:S01]  /*1efa0*/  @!P1 LDC.64 R4, c[0x0][0xc78] ;  /* 0x00031e00ff049b82 */ /* 0x000e620000000a00 */
[----:B0-----:R-:W-:-:S05]  /*1efb0*/  @!P1 IMAD.WIDE R2, R9, 0x4, R2 ;  /* 0x0000000409029825 */ /* 0x001fca00078e0202 */
[----:B------:R1:W3:Y:S02]  /*1efc0*/  @!P1 LDG.E R7, desc[UR38][R2.64] ;  /* 0x0000002602079981 */ /* 0x0002e4000c1e1900 */
[----:B-1----:R-:W-:-:S05]  /*1efd0*/  @!P1 IMAD.WIDE R2, R9, 0x4, R4 ;  /* 0x0000000409029825 */ /* 0x002fca00078e0204 */
[----:B------:R-:W4:Y:S01]  /*1efe0*/  @!P1 LDG.E R4, desc[UR38][R2.64] ;  /* 0x0000002602049981 */ /* 0x000f22000c1e1900 */
[----:B------:R-:W-:Y:S01]  /*1eff0*/  MOV R25, RZ ;  /* 0x000000ff00197202 */ /* 0x000fe20000000f00 */
[----:B------:R-:W-:Y:S01]  /*1f000*/  IMAD.MOV.U32 R5, RZ, RZ, RZ ;  /* 0x000000ffff057224 */ /* 0x000fe200078e00ff */
[C---:B------:R-:W-:Y:S01]  /*1f010*/  ISETP.GE.U32.AND P2, PT, R8.reuse, 0x2, PT ;  /* 0x000000020800780c */ /* 0x040fe20003f46070 */
[----:B------:R-:W-:Y:S01]  /*1f020*/  SHFL.IDX PT, R0, R24, RZ, 0x1f ;  /* 0x00001fff18007589 */ /* 0x000fe200000e0000 */
[C---:B------:R-:W-:Y:S02]  /*1f030*/  ISETP.GE.U32.AND P3, PT, R8.reuse, 0x4, PT ;  /* 0x000000040800780c */ /* 0x040fe40003f66070 */
[C---:B------:R-:W-:Y:S01]  /*1f040*/  ISETP.GE.U32.AND P4, PT, R8.reuse, 0x8, PT ;  /* 0x000000080800780c */ /* 0x040fe20003f86070 */
[----:B--2---:R0:W-:Y:S01]  /*1f050*/  SHFL.IDX PT, R6, R24, 0x1, 0x1f ;  /* 0x00201f0018067f89 */ /* 0x0041e200000e0000 */
[----:B------:R-:W-:Y:S01]  /*1f060*/  ISETP.GE.U32.AND P5, PT, R8, 0x10, PT ;  /* 0x000000100800780c */ /* 0x000fe20003fa6070 */
[----:B0-----:R-:W-:-:S02]  /*1f070*/  IMAD.MOV.U32 R24, RZ, RZ, RZ ;  /* 0x000000ffff187224 */ /* 0x001fc400078e00ff */
[----:B---3--:R-:W-:Y:S02]  /*1f080*/  @!P1 IMAD.MOV.U32 R25, RZ, RZ, R7 ;  /* 0x000000ffff199224 */ /* 0x008fe400078e0007 */
[----:B----4-:R-:W-:Y:S01]  /*1f090*/  @!P1 IMAD.MOV.U32 R5, RZ, RZ, R4 ;  /* 0x000000ffff059224 */ /* 0x010fe200078e0004 */
        /* <DEDUP_REMOVED lines=18> */
.L_x_12777:
[----:B------:R-:W-:Y:S02]  /*1f1c0*/  ULDC UR4, c[0x0][0xc38] ;  /* 0x00030e0000047ab9 */ /* 0x000fe40000000800 */
[----:B------:R-:W-:-:S05]  /*1f1d0*/  MOV R4, UR4 ;  /* 0x0000000400047c02 */ /* 0x000fca0008000f00 */
[----:B-1----:R-:W-:-:S04]  /*1f1e0*/  IMAD R3, R14, R4, RZ ;  /* 0x000000040e037224 */ /* 0x002fc800078e02ff */
[----:B------:R-:W-:-:S05]  /*1f1f0*/  IMAD.IADD R6, R6, 0x1, R3 ;  /* 0x0000000106067824 */ /* 0x000fca00078e0203 */
[----:B------:R-:W-:-:S13]  /*1f200*/  ISETP.GT.AND P6, PT, R6, R0, PT ;  /* 0x000000000600720c */ /* 0x000fda0003fc4270 */
[----:B------:R-:W-:Y:S05]  /*1f210*/  @P6 BRA `(.L_x_12621) ;  /* 0x0000000000a46947 */ /* 0x000fea0003800000 */
.L_x_12624:
        /* <DEDUP_REMOVED lines=12> */
[----:B------:R-:W-:Y:S01]  /*1f2e0*/  MOV R5, RZ ;  /* 0x000000ff00057202 */ /* 0x000fe20000000f00 */
        /* <DEDUP_REMOVED lines=22> */
.L_x_12785:
[----:B------:R-:W-:Y:S02]  /*1f450*/  ULDC UR4, c[0x0][0xc38] ;  /* 0x00030e0000047ab9 */ /* 0x000fe40000000800 */
[----:B------:R-:W-:-:S04]  /*1f460*/  IMAD.U32 R4, RZ, RZ, UR4 ;  /* 0x00000004ff047e24 */ /* 0x000fc8000f8e00ff */
[----:B-1----:R-:W-:-:S04]  /*1f470*/  IMAD R3, R14, R4, RZ ;  /* 0x000000040e037224 */ /* 0x002fc800078e02ff */
[----:B------:R-:W-:-:S05]  /*1f480*/  IMAD.IADD R6, R3, 0x1, R6 ;  /* 0x0000000103067824 */ /* 0x000fca00078e0206 */
[----:B------:R-:W-:-:S13]  /*1f490*/  ISETP.GT.AND P6, PT, R6, R0, PT ;  /* 0x000000000600720c */ /* 0x000fda0003fc4270 */
[----:B------:R-:W-:Y:S05]  /*1f4a0*/  @!P6 BRA `(.L_x_12624) ;  /* 0xfffffffc005ce947 */ /* 0x000fea000383ffff */
.L_x_12621:
        /* <DEDUP_REMOVED lines=10> */
.L_x_12790:
[----:B------:R-:W-:-:S13]  /*1f550*/  ISETP.NE.AND P0, PT, R3, RZ, PT ;  /* 0x000000ff0300720c */ /* 0x000fda0003f05270 */
[----:B------:R-:W-:Y:S05]  /*1f560*/  @!P0 BRA `(.L_x_12626) ;  /* 0x0000000000108947 */ /* 0x000fea0003800000 */
[----:B------:R-:W-:Y:S01]  /*1f570*/  UMOV UR4, 0xffffffff ;  /* 0xffffffff00047882 */ /* 0x000fe20000000000 */
[----:B------:R-:W-:Y:S02]  /*1f580*/  IADD3 R12, R7, -0x1, RZ ;  /* 0xffffffff070c7810 */ /* 0x000fe40007ffe0ff */
[----:B------:R-:W-:Y:S05]  /*1f590*/  BRA.DIV UR4, `(.L_x_12627) ;  /* 0x0000004a04c87947 */ /* 0x000fea000b800000 */
[----:B------:R4:W0:Y:S02]  /*1f5a0*/  SHFL.IDX PT, R24, R2, R12, 0x1f ;  /* 0x00001f0c02187589 */ /* 0x00082400000e0000 */
.L_x_12626:
[----:B---3--:R-:W-:Y:S01]  /*1f5b0*/  ISETP.NE.AND P0, PT, R5, 0x1, PT ;  /* 0x000000010500780c */ /* 0x008fe20003f05270 */
[----:B0-----:R-:W-:-:S04]  /*1f5c0*/  IMAD R24, R24, R4, R6 ;  /* 0x0000000418187224 */ /* 0x001fc800078e0206 */
[----:B------:R-:W-:-:S08]  /*1f5d0*/  IMAD.IADD R0, R0, 0x1, -R24 ;  /* 0x0000000100007824 */ /* 0x000fd000078e0a18 */
[----:B------:R-:W-:Y:S05]  /*1f5e0*/  @!P0 BRA `(.L_x_12628) ;  /* 0x0000000000dc8947 */ /* 0x000fea0003800000 */
[-C--:B--2---:R-:W-:Y:S01]  /*1f5f0*/  IABS R6, R25.reuse ;  /* 0x0000001900067213 */ /* 0x084fe20000000000 */
[----:B----4-:R-:W-:Y:S01]  /*1f600*/  IMAD.MOV.U32 R2, RZ, RZ, RZ ;  /* 0x000000ffff027224 */ /* 0x010fe200078e00ff */
[----:B------:R-:W-:Y:S02]  /*1f610*/  IABS R8, R25 ;  /* 0x0000001900087213 */ /* 0x000fe40000000000 */
[----:B------:R-:W0:Y:S02]  /*1f620*/  I2F.RP R4, R6 ;  /* 0x0000000600047306 */ /* 0x000e240000209400 */
[----:B------:R-:W-:-:S06]  /*1f630*/  IADD3 R8, RZ, -R8, RZ ;  /* 0x80000008ff087210 */ /* 0x000fcc0007ffe0ff */
        /* <DEDUP_REMOVED lines=11> */
[----:B------:R-:W-:Y:S01]  /*1f6f0*/  @!P1 IMAD.IADD R3, R3, 0x1, -R6 ;  /* 0x0000000103039824 */ /* 0x000fe200078e0a06 */
[----:B------:R-:W-:Y:S02]  /*1f700*/  @!P1 IADD3 R4, R4, 0x1, RZ ;  /* 0x0000000104049810 */ /* 0x000fe40007ffe0ff */
        /* <DEDUP_REMOVED lines=31> */
[C---:B------:R-:W-:Y:S01]  /*1f900*/  IMAD R26, R5.reuse, 0x1000000, R2 ;  /* 0x01000000051a7824 */ /* 0x040fe200078e0202 */
[----:B------:R-:W-:Y:S01]  /*1f910*/  IADD3 R2, -R4, RZ, RZ ;  /* 0x000000ff04027210 */ /* 0x000fe20007ffe1ff */
[----:B------:R-:W-:-:S04]  /*1f920*/  IMAD R5, R5, R3, R4 ;  /* 0x0000000305057224 */ /* 0x000fc800078e0204 */
[----:B------:R-:W-:Y:S02]  /*1f930*/  IMAD R2, R25, R2, R0 ;  /* 0x0000000219027224 */ /* 0x000fe400078e0200 */
[----:B------:R-:W-:Y:S01]  /*1f940*/  IMAD R26, R5, 0x10000, R26 ;  /* 0x00010000051a7824 */ /* 0x000fe200078e021a */
[----:B------:R-:W-:Y:S06]  /*1f950*/  BRA `(.L_x_12629) ;  /* 0x0000000000f47947 */ /* 0x000fec0003800000 */
.L_x_12628:
        /* <DEDUP_REMOVED lines=25> */
[----:B------:R-:W-:-:S05]  /*1faf0*/  MOV R2, RZ ;  /* 0x000000ff00027202 */ /* 0x000fca0000000f00 */
[----:B------:R-:W-:-:S04]  /*1fb00*/  @P0 VIADD R9, R9, 0x1 ;  /* 0x0000000109090836 */ /* 0x000fc80000000000 */
[----:B------:R-:W-:-:S05]  /*1fb10*/  IMAD.MOV.U32 R7, RZ, RZ, R9 ;  /* 0x000000ffff077224 */ /* 0x000fca00078e0009 */
[----:B------:R-:W-:Y:S02]  /*1fb20*/  @!P2 IADD3 R7, -R7, RZ, RZ ;  /* 0x000000ff0707a210 */ /* 0x000fe40007ffe1ff */
        /* <DEDUP_REMOVED lines=29> */
[----:B------:R-:W-:Y:S01]  /*1fd00*/  @!P1 LOP3.LUT R2, RZ, R4, RZ, 0x33, !PT ;  /* 0x00000004ff029212 */ /* 0x000fe200078e33ff */
[----:B------:R-:W-:-:S04]  /*1fd10*/  IMAD.MOV R4, RZ, RZ, -R4 ;  /* 0x000000ffff047224 */ /* 0x000fc800078e0a04 */
[----:B------:R-:W-:-:S07]  /*1fd20*/  IMAD R26, R2, R4, R5 ;  /* 0x00000004021a7224 */ /* 0x000fce00078e0205 */
.L_x_12629:
[----:B------:R-:W-:-:S05]  /*1fd30*/  LOP3.LUT R2, RZ, R2, RZ, 0x33, !PT ;  /* 0x00000002ff027212 */ /* 0x000fca00078e33ff */
[----:B------:R-:W-:Y:S01]  /*1fd40*/  IMAD.IADD R25, R25, 0x1, R2 ;  /* 0x0000000119197824 */ /* 0x000fe200078e0202 */
[----:B------:R-:W-:Y:S06]  /*1fd50*/  BRA `(.L_x_12630) ;  /* 0x00000000001c7947 */ /* 0x000fec0003800000 */
.L_x_12622:
[----:B------:R-:W-:Y:S01]  /*1fd60*/  UMOV UR4, URZ ;  /* 0x0000003f00047c82 */ /* 0x000fe20008000000 */
[----:B------:R-:W-:Y:S01]  /*1fd70*/  UMOV UR5, URZ ;  /* 0x0000003f00057c82 */ /* 0x000fe20008000000 */
[----:B------:R-:W-:Y:S01]  /*1fd80*/  ULDC UR6, c[0x0][0xc3c] ;  /* 0x00030f0000067ab9 */ /* 0x000fe20000000800 */
[----:B------:R-:W-:Y:S01]  /*1fd90*/  IMAD.MOV.U32 R24, RZ, RZ, R0 ;  /* 0x000000ffff187224 */ /* 0x000fe200078e0000 */
[----:B------:R-:W-:Y:S01]  /*1fda0*/  MOV R26, UR5 ;  /* 0x00000005001a7c02 */ /* 0x000fe20008000f00 */
[----:B------:R-:W-:Y:S02]  /*1fdb0*/  IMAD.U32 R25, RZ, RZ, UR4 ;  /* 0x00000004ff197e24 */ /* 0x000fe4000f8e00ff */
[----:B------:R-:W-:-:S07]  /*1fdc0*/  IMAD.U32 R27, RZ, RZ, UR6 ;  /* 0x00000006ff1b7e24 */ /* 0x000fce000f8e00ff */
.L_x_12630:
        /* <DEDUP_REMOVED lines=10> */
.L_x_12619:
[----:B------:R-:W-:Y:S02]  /*1fe70*/  ULDC UR4, c[0x0][0xc3c] ;  /* 0x00030f0000047ab9 */ /* 0x000fe40000000800 */
[----:B0-----:R-:W-:-:S13]  /*1fe80*/  ISETP.GE.AND P0, PT, R27, UR4, PT ;  /* 0x000000041b007c0c */ /* 0x001fda000bf06270 */
[----:B------:R-:W-:Y:S05]  /*1fe90*/  @!P0 BRA `(.L_x_12631) ;  /* 0xffffff9800788947 */ /* 0x000fea000383ffff */
[----:B------:R-:W-:Y:S05]  /*1fea0*/  BSYNC B8 ;  /* 0x0000000000087941 */ /* 0x000fea0003800000 */
.L_x_12526:
[----:B0-----:R-:W2:Y:S01]  /*1feb0*/  LDL.LU R0, [R1+0x4c] ;  /* 0x00004c0001007983 */ /* 0x001ea20000300800 */
[----:B------:R-:W-:Y:S01]  /*1fec0*/  BSSY B0, `(.L_x_12632) ;  /* 0x000000b000007945 */ /* 0x000fe20003800000 */
[----:B------:R-:W0:Y:S01]  /*1fed0*/  S2R R5, SR_CgaCtaId ;  /* 0x0000000000057919 */ /* 0x000e220000008800 */
[----:B--2---:R-:W-:-:S05]  /*1fee0*/  VIADD R0, R0, 0x1 ;  /* 0x0000000100007836 */ /* 0x004fca0000000000 */
        /* <DEDUP_REMOVED lines=8> */
.L_x_12793:
[----:B------:R-:W-:Y:S05]  /*1ff70*/  BSYNC B0 ;  /* 0x0000000000007941 */ /* 0x000fea0003800000 */
.L_x_12632:
[----:B------:R-:W-:-:S03]  /*1ff80*/  UMOV UR4, 0xffffffff ;  /* 0xffffffff00047882 */ /* 0x000fc60000000000 */
[----:B------:R-:W-:Y:S05]  /*1ff90*/  BRA.DIV UR4, `(.L_x_12634) ;  /* 0x0000004204847947 */ /* 0x000fea000b800000 */
[----:B0-----:R-:W0:Y:S02]  /*1ffa0*/  S2R R0, SR_TID.X ;  /* 0x0000000000007919 */ /* 0x001e240000002100 */
[----:B0-----:R-:W-:-:S04]  /*1ffb0*/  SHF.R.U32.HI R0, RZ, 0x5, R0 ;  /* 0x00000005ff007819 */ /* 0x001fc80000011600 */
[----:B------:R-:W-:-:S05]  /*1ffc0*/  LOP3.LUT R0, R0, 0x3, RZ, 0xc0, !PT ;  /* 0x0000000300007812 */ /* 0x000fca00078ec0ff */
[----:B------:R0:W2:Y:S02]  /*1ffd0*/  SHFL.IDX PT, R14, R0, RZ, 0x1f ;  /* 0x00001fff000e7589 */ /* 0x0000a400000e0000 */
.L_x_12796:
[----:B--2---:R-:W-:-:S13]  /*1ffe0*/  ISETP.NE.AND P0, PT, R14, RZ, PT ;  /* 0x000000ff0e00720c */ /* 0x004fda0003f05270 */
[----:B------:R-:W-:Y:S05]  /*1fff0*/  @P0 BRA `(.L_x_12350) ;  /* 0x0000000000900947 */ /* 0x000fea0003800000 */
[----:B------:R-:W-:-:S03]  /*20000*/  UMOV UR4, 0xffffffff ;  /* 0xffffffff00047882 */ /* 0x000fc60000000000 */
[----:B------:R-:W-:Y:S05]  /*20010*/  BRA.DIV UR4, `(.L_x_12635) ;  /* 0x0000004204987947 */ /* 0x000fea000b800000 */
[----:B------:R-:W-:-:S13]  /*20020*/  ELECT P6, URZ, PT ;  /* 0x00000000003f782f */ /* 0x000fda00038c0000 */
.L_x_12799:
[----:B------:R-:W-:Y:S05]  /*20030*/  @!P6 BRA `(.L_x_12350) ;  /* 0x000000000080e947 */ /* 0x000fea0003800000 */
[----:B------:R-:W-:-:S06]  /*20040*/  ULOP3.LUT UR4, UR36, 0x2, URZ, 0xfc, !UPT ;  /* 0x0000000224047892 */ /* 0x000fcc000f8efc3f */
[----:B0-----:R-:W-:-:S05]  /*20050*/  IMAD.U32 R0, RZ, RZ, UR4 ;  /* 0x00000004ff007e24 */ /* 0x001fca000f8e00ff */
[----:B------:R-:W-:-:S13]  /*20060*/  ISETP.NE.AND P0, PT, R0, 0x3, PT ;  /* 0x000000030000780c */ /* 0x000fda0003f05270 */
[----:B------:R-:W-:Y:S05]  /*20070*/  @!P0 BRA `(.L_x_12636) ;  /* 0x0000000000048947 */ /* 0x000fea0003800000 */
[----:B------:R-:W-:Y:S01]  /*20080*/  BPT.TRAP 0x1 ;  /* 0x000000040000795c */ /* 0x000fe20000300000 */
.L_x_12636:
[----:B------:R-:W2:Y:S01]  /*20090*/  LDL R0, [R1] ;  /* 0x0000000001007983 */ /* 0x000ea20000100800 */
[C---:B------:R-:W-:Y:S01]  /*200a0*/  LEA R3, R28.reuse, R5, 0x3 ;  /* 0x000000051c037211 */ /* 0x040fe200078e18ff */
[----:B------:R-:W-:-:S05]  /*200b0*/  VIADD R28, R28, 0x1 ;  /* 0x000000011c1c7836 */ /* 0x000fca0000000000 */
[----:B------:R-:W-:Y:S02]  /*200c0*/  ISETP.NE.AND P2, PT, R28, 0x2, PT ;  /* 0x000000021c00780c */ /* 0x000fe40003f45270 */
[----:B--2---:R-:W-:Y:S02]  /*200d0*/  SHF.L.U32 R2, R0, 0x1f, RZ ;  /* 0x0000001f00027819 */ /* 0x004fe400000006ff */
[----:B------:R-:W-:Y:S02]  /*200e0*/  SEL R0, RZ, 0x1, P2 ;  /* 0x00000001ff007807 */ /* 0x000fe40001000000 */
[----:B------:R-:W0:Y:S02]  /*200f0*/  SYNCS.PHASECHK.TRANS64.TRYWAIT P1, [R3+URZ+0x2d840], R2 ;  /* 0x02d84002030075a7 */ /* 0x000e24000802017f */
[----:B0-----:R-:W-:Y:S05]  /*20100*/  @!P1 BRA `(.L_x_12637) ;  /* 0x00000040007c9947 */ /* 0x001fea0003800000 */
.L_x_12800:
[----:B------:R-:W2:Y:S01]  /*20110*/  LDL.LU R4, [R1] ;  /* 0x0000000001047983 */ /* 0x000ea20000300800 */
[----:B------:R-:W-:Y:S02]  /*20120*/  SEL R28, R28, RZ, P2 ;  /* 0x000000ff1c1c7207 */ /* 0x000fe40001000000 */
[----:B--2---:R-:W-:Y:S01]  /*20130*/  LOP3.LUT R0, R4, R0, RZ, 0x3c, !PT ;  /* 0x0000000004007212 */ /* 0x004fe200078e3cff */
[----:B------:R-:W-:Y:S06]  /*20140*/  @!P0 BRA `(.L_x_12638) ;  /* 0x0000000000048947 */ /* 0x000fec0003800000 */
[----:B------:R-:W-:Y:S01]  /*20150*/  BPT.TRAP 0x1 ;  /* 0x000000040000795c */ /* 0x000fe20000300000 */
.L_x_12638:
[----:B------:R-:W-:Y:S01]  /*20160*/  IMAD R5, R28, 0x8, R5 ;  /* 0x000000081c057824 */ /* 0x000fe200078e0205 */
[----:B------:R-:W-:-:S04]  /*20170*/  SHF.L.U32 R0, R0, 0x1f, RZ ;  /* 0x0000001f00007819 */ /* 0x000fc800000006ff */
[----:B------:R-:W2:Y:S02]  /*20180*/  SYNCS.PHASECHK.TRANS64.TRYWAIT P1, [R5+URZ+0x2d840], R0 ;  /* 0x02d84000050075a7 */ /* 0x000ea4000802017f */
[----:B--2---:R-:W-:Y:S05]  /*20190*/  @!P1 BRA `(.L_x_12639) ;  /* 0x00000040006c9947 */ /* 0x004fea0003800000 */
.L_x_12801:
[----:B------:R-:W-:Y:S05]  /*201a0*/  @!P0 BRA `(.L_x_12640) ;  /* 0x0000000000048947 */ /* 0x000fea0003800000 */
[----:B------:R-:W-:Y:S01]  /*201b0*/  BPT.TRAP 0x1 ;  /* 0x000000040000795c */ /* 0x000fe20000300000 */
.L_x_12640:
[----:B------:R-:W0:Y:S02]  /*201c0*/  SYNCS.PHASECHK.TRANS64.TRYWAIT P1, [R3+URZ+0x2d860], R2 ;  /* 0x02d86002030075a7 */ /* 0x000e24000802017f */
[----:B0-----:R-:W-:Y:S05]  /*201d0*/  @!P1 BRA `(.L_x_12641) ;  /* 0x0000004000709947 */ /* 0x001fea0003800000 */
.L_x_12802:
[----:B------:R-:W-:Y:S05]  /*201e0*/  @!P0 BRA `(.L_x_12642) ;  /* 0x0000000000048947 */ /* 0x000fea0003800000 */
[----:B------:R-:W-:Y:S01]  /*201f0*/  BPT.TRAP 0x1 ;  /* 0x000000040000795c */ /* 0x000fe20000300000 */
.L_x_12642:
[----:B------:R0:W0:Y:S02]  /*20200*/  SYNCS.PHASECHK.TRANS64.TRYWAIT P0, [R5+URZ+0x2d860], R0 ;  /* 0x02d86000050075a7 */ /* 0x000024000800017f */
[----:B0-----:R-:W-:Y:S05]  /*20210*/  @!P0 NANOSLEEP.SYNCS 0x989680 ;  /* 0x009896800000895d */ /* 0x001fea0003900000 */
[----:B------:R-:W0:Y:S02]  /*20220*/  @!P0 SYNCS.PHASECHK.TRANS64 P0, [R5+URZ+0x2d860], R0 ;  /* 0x02d86000050085a7 */ /* 0x000e24000800007f */
[----:B0-----:R-:W-:Y:S05]  /*20230*/  @!P0 BRA `(.L_x_12642) ;  /* 0xfffffffc00f08947 */ /* 0x001fea000383ffff */
.L_x_12350:
[----:B------:R-:W-:Y:S05]  /*20240*/  BSYNC B9 ;  /* 0x0000000000097941 */ /* 0x000fea0003800000 */
.L_x_12347:
[----:B------:R-:W-:Y:S05]  /*20250*/  EXIT ;  /* 0x000000000000794d */ /* 0x000fea0003800000 */
.L_x_12368:
[----:B0-----:R0:W1:Y:S02]  /*20260*/  SYNCS.PHASECHK.TRANS64.TRYWAIT P4, [R57+URZ+0x2d890], R85 ;  /* 0x02d89055390075a7 */ /* 0x001064000808017f */
[----:B-1----:R-:W-:Y:S05]  /*20270*/  @!P4 NANOSLEEP.SYNCS 0x989680 ;  /* 0x009896800000c95d */ /* 0x002fea0003900000 */
[----:B------:R-:W1:Y:S02]  /*20280*/  @!P4 SYNCS.PHASECHK.TRANS64 P4, [R57+URZ+0x2d890], R85 ;  /* 0x02d890553900c5a7 */ /* 0x000e64000808007f */
[----:B-1----:R-:W-:Y:S05]  /*20290*/  @!P4 BRA `(.L_x_12368) ;  /* 0xfffffffc00f0c947 */ /* 0x002fea000383ffff */
[----:B------:R-:W-:Y:S05]  /*202a0*/  BRA `(.L_x_12643) ;  /* 0xfffffe3400007947 */ /* 0x000fea000383ffff */
.L_x_12369:
        /* <DEDUP_REMOVED lines=8> */
.L_x_12645:
[----:B------:R-:W-:Y:S05]  /*20330*/  BSYNC B1 ;  /* 0x0000000000017941 */ /* 0x000fea0003800000 */
.L_x_12644:
        /* <DEDUP_REMOVED lines=8> */
.L_x_12646:
[----:B------:R-:W-:Y:S01]  /*203c0*/  IMAD.MOV.U32 R60, RZ, RZ, R14 ;  /* 0x000000ffff3c7224 */ /* 0x000fe200078e000e */
[----:B------:R-:W-:Y:S06]  /*203d0*/  BRA `(.L_x_12647) ;  /* 0xfffffe3000c87947 */ /* 0x000fec000383ffff */
.L_x_12397:
[----:B0-----:R0:W1:Y:S02]  /*203e0*/  SYNCS.PHASECHK.TRANS64.TRYWAIT P4, [R57+URZ+0x2d890], R85 ;  /* 0x02d89055390075a7 */ /* 0x001064000808017f */
[----:B-1----:R-:W-:Y:S05]  /*203f0*/  @!P4 NANOSLEEP.SYNCS 0x989680 ;  /* 0x009896800000c95d */ /* 0x002fea0003900000 */
[----:B------:R-:W1:Y:S02]  /*20400*/  @!P4 SYNCS.PHASECHK.TRANS64 P4, [R57+URZ+0x2d890], R85 ;  /* 0x02d890553900c5a7 */ /* 0x000e64000808007f */
[----:B-1----:R-:W-:Y:S05]  /*20410*/  @!P4 BRA `(.L_x_12397) ;  /* 0xfffffffc00f0c947 */ /* 0x002fea000383ffff */
[----:B------:R-:W-:Y:S05]  /*20420*/  BRA `(.L_x_12648) ;  /* 0xfffffe4c00a47947 */ /* 0x000fea000383ffff */
.L_x_12398:
        /* <DEDUP_REMOVED lines=8> */
.L_x_12650:
[----:B------:R-:W-:Y:S05]  /*204b0*/  BSYNC B1 ;  /* 0x0000000000017941 */ /* 0x000fea0003800000 */
.L_x_12649:
        /* <DEDUP_REMOVED lines=8> */
.L_x_12651:
[----:B------:R-:W-:Y:S01]  /*20540*/  IMAD.MOV.U32 R88, RZ, RZ, R14 ;  /* 0x000000ffff587224 */ /* 0x000fe200078e000e */
[----:B------:R-:W-:Y:S06]  /*20550*/  BRA `(.L_x_12652) ;  /* 0xfffffe4c006c7947 */ /* 0x000fec000383ffff */
.L_x_12411:
[----:B0-----:R0:W1:Y:S02]  /*20560*/  SYNCS.PHASECHK.TRANS64.TRYWAIT P3, [R57+URZ+0x2d890], R85 ;  /* 0x02d89055390075a7 */ /* 0x001064000806017f */
[----:B-1----:R-:W-:Y:S05]  /*20570*/  @!P3 NANOSLEEP.SYNCS 0x989680 ;  /* 0x009896800000b95d */ /* 0x002fea0003900000 */
[----:B------:R-:W1:Y:S02]  /*20580*/  @!P3 SYNCS.PHASECHK.TRANS64 P3, [R57+URZ+0x2d890], R85 ;  /* 0x02d890553900b5a7 */ /* 0x000e64000806007f */
[----:B-1----:R-:W-:Y:S05]  /*20590*/  @!P3 BRA `(.L_x_12411) ;  /* 0xfffffffc00f0b947 */ /* 0x002fea000383ffff */
[----:B------:R-:W-:Y:S05]  /*205a0*/  BRA `(.L_x_12653) ;  /* 0xfffffe6400647947 */ /* 0x000fea000383ffff */
.L_x_12412:
[----:B------:R-:W-:Y:S01]  /*205b0*/  BSSY B1, `(.L_x_12654) ;  /* 0x0000007000017945 */ /* 0x000fe20003800000 */
[----:B------:R-:W-:Y:S01]  /*205c0*/  IMAD.MOV.U32 R12, RZ, RZ, RZ ;  /* 0x000000ffff0c7224 */ /* 0x000fe200078e00ff */
[----:B------:R-:W-:Y:S01]  /*205d0*/  MOV R15, 0xffffffff ;  /* 0xffffffff000f7802 */ /* 0x000fe20000000f00 */
[----:B------:R-:W-:-:S07]  /*205e0*/  IMAD.MOV.U32 R11, RZ, RZ, 0x1e1f ;  /* 0x00001e1fff0b7424 */ /* 0x000fce00078e00ff */
[----:B0-----:R-:W-:Y:S05]  /*205f0*/  WARPSYNC.COLLECTIVE R15, `(.L_x_12655) ;  /* 0x000000000f087348 */ /* 0x001fea0003c00000 */
[----:B------:R1:W2:Y:S02]  /*20600*/  SHFL.IDX P6, R14, R13, R12, R11 ;  /* 0x0000000c0d0e7389 */ /* 0x0002a400000c000b */
[----:B012---:R-:W-:Y:S01]  /*20610*/  ENDCOLLECTIVE ;  /* 0x000000000000791b */ /* 0x007fe20003800000 */
.L_x_12655:
[----:B------:R-:W-:Y:S05]  /*20620*/  BSYNC B1 ;  /* 0x0000000000017941 */ /* 0x000fea0003800000 */
.L_x_12654:
[----:B------:R-:W-:Y:S01]  /*20630*/  IMAD.MOV.U32 R13, RZ, RZ, R39 ;  /* 0x000000ffff0d7224 */ /* 0x000fe200078e0027 */
[----:B------:R-:W-:Y:S01]  /*20640*/  MOV R15, 0xffffffff ;  /* 0xffffffff000f7802 */ /* 0x000fe20000000f00 */
[----:B------:R-:W-:Y:S02]  /*20650*/  IMAD.MOV.U32 R12, RZ, RZ, RZ ;  /* 0x000000ffff0c7224 */ /* 0x000fe400078e00ff */
[----:B------:R-:W-:Y:S02]  /*20660*/  IMAD.MOV.U32 R11, RZ, RZ, 0x1e1f ;  /* 0x00001e1fff0b7424 */ /* 0x000fe400078e00ff */
[----:B------:R-:W-:-:S07]  /*20670*/  IMAD.MOV.U32 R38, RZ, RZ, R14 ;  /* 0x000000ffff267224 */ /* 0x000fce00078e000e */
[----:B------:R-:W-:Y:S05]  /*20680*/  WARPSYNC.COLLECTIVE R15, `(.L_x_12656) ;  /* 0x000000000f087348 */ /* 0x000fea0003c00000 */
[----:B------:R0:W1:Y:S02]  /*20690*/  SHFL.IDX P6, R14, R13, R12, R11 ;  /* 0x0000000c0d0e7389 */ /* 0x00006400000c000b */
[----:B01----:R-:W-:Y:S01]  /*206a0*/  ENDCOLLECTIVE ;  /* 0x000000000000791b */ /* 0x003fe20003800000 */
.L_x_12656:
[----:B------:R-:W-:Y:S01]  /*206b0*/  IMAD.MOV.U32 R39, RZ, RZ, R14 ;  /* 0x000000ffff277224 */ /* 0x000fe200078e000e */
[----:B------:R-:W-:Y:S06]  /*206c0*/  BRA `(.L_x_12657) ;  /* 0xfffffe6400807947 */ /* 0x000fec000383ffff */
.L_x_12416:
[----:B------:R0:W0:Y:S02]  /*206d0*/  SYNCS.PHASECHK.TRANS64.TRYWAIT P2, [R57+URZ+0x2d8b0], R85 ;  /* 0x02d8b055390075a7 */ /* 0x000024000804017f */
[----:B0-----:R-:W-:Y:S05]  /*206e0*/  @!P2 NANOSLEEP.SYNCS 0x989680 ;  /* 0x009896800000a95d */ /* 0x001fea0003900000 */
[----:B------:R-:W0:Y:S02]  /*206f0*/  @!P2 SYNCS.PHASECHK.TRANS64 P2, [R57+URZ+0x2d8b0], R85 ;  /* 0x02d8b0553900a5a7 */ /* 0x000e24000804007f */
[----:B0-----:R-:W-:Y:S05]  /*20700*/  @!P2 BRA `(.L_x_12416) ;  /* 0xfffffffc00f0a947 */ /* 0x001fea000383ffff */
[----:B------:R-:W-:Y:S05]  /*20710*/  BRA `(.L_x_12658) ;  /* 0xfffffe6800647947 */ /* 0x000fea000383ffff */
.L_x_12424:
[----:B------:R-:W-:Y:S01]  /*20720*/  BSSY B0, `(.L_x_12659) ;  /* 0x0000007000007945 */ /* 0x000fe20003800000 */
[----:B------:R-:W-:Y:S02]  /*20730*/  IMAD.MOV.U32 R12, RZ, RZ, RZ ;  /* 0x000000ffff0c7224 */ /* 0x000fe400078e00ff */
[----:B------:R-:W-:Y:S02]  /*20740*/  IMAD.MOV.U32 R11, RZ, RZ, 0x1f ;  /* 0x0000001fff0b7424 */ /* 0x000fe400078e00ff */
[----:B------:R-:W-:-:S07]  /*20750*/  IMAD.MOV.U32 R15, RZ, RZ, -0x1 ;  /* 0xffffffffff0f7424 */ /* 0x000fce00078e00ff */
[----:B--23-5:R-:W-:Y:S05]  /*20760*/  WARPSYNC.COLLECTIVE R15, `(.L_x_12660) ;  /* 0x000000000f087348 */ /* 0x02cfea0003c00000 */
[----:B------:R0:W1:Y:S02]  /*20770*/  SHFL.IDX P6, R14, R13, R12, R11 ;  /* 0x0000000c0d0e7389 */ /* 0x00006400000c000b */
[----:B0123-5:R-:W-:Y:S01]  /*20780*/  ENDCOLLECTIVE ;  /* 0x000000000000791b */ /* 0x02ffe20003800000 */
.L_x_12660:
[----:B------:R-:W-:Y:S05]  /*20790*/  BSYNC B0 ;  /* 0x0000000000007941 */ /* 0x000fea0003800000 */
.L_x_12659:
[----:B------:R0:W-:Y:S01]  /*207a0*/  STL [R1+0x60], R14 ;  /* 0x0000600e01007387 */ /* 0x0001e20000100800 */
[----:B------:R-:W-:Y:S05]  /*207b0*/  BRA `(.L_x_12661) ;  /* 0xfffffe7000fc7947 */ /* 0x000fea000383ffff */
.L_x_12435:
[----:B------:R-:W-:Y:S01]  /*207c0*/  BSSY B1, `(.L_x_12662) ;  /* 0x0000007000017945 */ /* 0x000fe20003800000 */
[----:B------:R-:W-:Y:S01]  /*207d0*/  MOV R12, RZ ;  /* 0x000000ff000c7202 */ /* 0x000fe20000000f00 */
[----:B------:R-:W-:Y:S02]  /*207e0*/  IMAD.MOV.U32 R11, RZ, RZ, 0x1e1f ;  /* 0x00001e1fff0b7424 */ /* 0x000fe400078e00ff */
[----:B------:R-:W-:-:S07]  /*207f0*/  IMAD.MOV.U32 R15, RZ, RZ, -0x1 ;  /* 0xffffffffff0f7424 */ /* 0x000fce00078e00ff */
[----:B0-23--:R-:W-:Y:S05]  /*20800*/  WARPSYNC.COLLECTIVE R15, `(.L_x_12663) ;  /* 0x000000000f087348 */ /* 0x00dfea0003c00000 */
[----:B0-----:R0:W1:Y:S02]  /*20810*/  SHFL.IDX P6, R14, R13, R12, R11 ;  /* 0x0000000c0d0e7389 */ /* 0x00106400000c000b */
[----:B0123--:R-:W-:Y:S01]  /*20820*/  ENDCOLLECTIVE ;  /* 0x000000000000791b */ /* 0x00ffe20003800000 */
.L_x_12663:
[----:B------:R-:W-:Y:S05]  /*20830*/  BSYNC B1 ;  /* 0x0000000000017941 */ /* 0x000fea0003800000 */
.L_x_12662:
        /* <DEDUP_REMOVED lines=8> */
.L_x_12664:
[----:B------:R-:W-:Y:S02]  /*208c0*/  IMAD.MOV.U32 R13, RZ, RZ, R0 ;  /* 0x000000ffff0d7224 */ /* 0x000fe400078e0000 */
[----:B------:R-:W-:-:S07]  /*208d0*/  IMAD.MOV.U32 R38, RZ, RZ, R14 ;  /* 0x000000ffff267224 */ /* 0x000fce00078e000e */
[----:B------:R-:W-:Y:S05]  /*208e0*/  WARPSYNC.COLLECTIVE R15, `(.L_x_12665) ;  /* 0x000000000f087348 */ /* 0x000fea0003c00000 */
[----:B------:R0:W1:Y:S02]  /*208f0*/  SHFL.IDX P6, R14, R13, R12, R11 ;  /* 0x0000000c0d0e7389 */ /* 0x00006400000c000b */
[----:B01----:R-:W-:Y:S01]  /*20900*/  ENDCOLLECTIVE ;  /* 0x000000000000791b */ /* 0x003fe20003800000 */
.L_x_12665:
[----:B------:R-:W-:Y:S01]  /*20910*/  IMAD.MOV.U32 R13, RZ, RZ, R39 ;  /* 0x000000ffff0d7224 */ /* 0x000fe200078e0027 */
[----:B------:R-:W-:-:S07]  /*20920*/  MOV R0, R14 ;  /* 0x0000000e00007202 */ /* 0x000fce0000000f00 */
[----:B------:R-:W-:Y:S05]  /*20930*/  WARPSYNC.COLLECTIVE R15, `(.L_x_12666) ;  /* 0x000000000f087348 */ /* 0x000fea0003c00000 */
[----:B------:R0:W1:Y:S02]  /*20940*/  SHFL.IDX P6, R14, R13, R12, R11 ;  /* 0x0000000c0d0e7389 */ /* 0x00006400000c000b */
[----:B01----:R-:W-:Y:S01]  /*20950*/  ENDCOLLECTIVE ;  /* 0x000000000000791b */ /* 0x003fe20003800000 */
.L_x_12666:
[----:B------:R-:W-:Y:S01]  /*20960*/  IMAD.MOV.U32 R39, RZ, RZ, R14 ;  /* 0x000000ffff277224 */ /* 0x000fe200078e000e */
[----:B------:R-:W-:Y:S06]  /*20970*/  BRA `(.L_x_12667) ;  /* 0xfffffe78005c7947 */ /* 0x000fec000383ffff */
.L_x_12439:
[----:B0-----:R0:W1:Y:S02]  /*20980*/  SYNCS.PHASECHK.TRANS64.TRYWAIT P0, [R2+URZ+0x2d800], R3 ;  /* 0x02d80003020075a7 */ /* 0x001064000800017f */
[----:B-1----:R-:W-:Y:S05]  /*20990*/  @!P0 NANOSLEEP.SYNCS 0x989680 ;  /* 0x009896800000895d */ /* 0x002fea0003900000 */
[----:B------:R-:W1:Y:S02]  /*209a0*/  @!P0 SYNCS.PHASECHK.TRANS64 P0, [R2+URZ+0x2d800], R3 ;  /* 0x02d80003020085a7 */ /* 0x000e64000800007f */
[----:B-1----:R-:W-:Y:S05]  /*209b0*/  @!P0 BRA `(.L_x_12439) ;  /* 0xfffffffc00f08947 */ /* 0x002fea000383ffff */
[----:B------:R-:W-:Y:S05]  /*209c0*/  BRA `(.L_x_12668) ;  /* 0xfffffe8000907947 */ /* 0x000fea000383ffff */
.L_x_12451:
[----:B------:R-:W-:Y:S01]  /*209d0*/  BSSY B1, `(.L_x_12669) ;  /* 0x0000007000017945 */ /* 0x000fe20003800000 */
[----:B------:R-:W-:Y:S01]  /*209e0*/  IMAD.MOV.U32 R12, RZ, RZ, RZ ;  /* 0x000000ffff0c7224 */ /* 0x000fe200078e00ff */
[----:B------:R-:W-:Y:S01]  /*209f0*/  MOV R15, 0xffffffff ;  /* 0xffffffff000f7802 */ /* 0x000fe20000000f00 */
[----:B------:R-:W-:-:S07]  /*20a00*/  IMAD.MOV.U32 R11, RZ, RZ, 0x1e1f ;  /* 0x00001e1fff0b7424 */ /* 0x000fce00078e00ff */
[----:B0--3--:R-:W-:Y:S05]  /*20a10*/  WARPSYNC.COLLECTIVE R15, `(.L_x_12670) ;  /* 0x000000000f087348 */ /* 0x009fea0003c00000 */
[----:B0-----:R0:W1:Y:S02]  /*20a20*/  SHFL.IDX P6, R14, R13, R12, R11 ;  /* 0x0000000c0d0e7389 */ /* 0x00106400000c000b */
[----:B01-3--:R-:W-:Y:S01]  /*20a30*/  ENDCOLLECTIVE ;  /* 0x000000000000791b */ /* 0x00bfe20003800000 */
.L_x_12670:
[----:B------:R-:W-:Y:S05]  /*20a40*/  BSYNC B1 ;  /* 0x0000000000017941 */ /* 0x000fea0003800000 */
.L_x_12669:
        /* <DEDUP_REMOVED lines=8> */
.L_x_12671:
[----:B------:R-:W-:Y:S02]  /*20ad0*/  IMAD.MOV.U32 R13, RZ, RZ, R37 ;  /* 0x000000ffff0d7224 */ /* 0x000fe400078e0025 */
[----:B------:R-:W-:-:S07]  /*20ae0*/  IMAD.MOV.U32 R3, RZ, RZ, R14 ;  /* 0x000000ffff037224 */ /* 0x000fce00078e000e */
[----:B------:R-:W-:Y:S05]  /*20af0*/  WARPSYNC.COLLECTIVE R15, `(.L_x_12672) ;  /* 0x000000000f087348 */ /* 0x000fea0003c00000 */
[----:B------:R0:W1:Y:S02]  /*20b00*/  SHFL.IDX P6, R14, R13, R12, R11 ;  /* 0x0000000c0d0e7389 */ /* 0x00006400000c000b */
[----:B01----:R-:W-:Y:S01]  /*20b10*/  ENDCOLLECTIVE ;  /* 0x000000000000791b */ /* 0x003fe20003800000 */
.L_x_12672:
[----:B------:R-:W-:Y:S02]  /*20b20*/  IMAD.MOV.U32 R13, RZ, RZ, R38 ;  /* 0x000000ffff0d7224 */ /* 0x000fe400078e0026 */
[----:B------:R-:W-:-:S07]  /*20b30*/  IMAD.MOV.U32 R37, RZ, RZ, R14 ;  /* 0x000000ffff257224 */ /* 0x000fce00078e000e */
[----:B------:R-:W-:Y:S05]  /*20b40*/  WARPSYNC.COLLECTIVE R15, `(.L_x_12673) ;  /* 0x000000000f087348 */ /* 0x000fea0003c00000 */
[----:B------:R0:W1:Y:S02]  /*20b50*/  SHFL.IDX P6, R14, R13, R12, R11 ;  /* 0x0000000c0d0e7389 */ /* 0x00006400000c000b */
[----:B01----:R-:W-:Y:S01]  /*20b60*/  ENDCOLLECTIVE ;  /* 0x000000000000791b */ /* 0x003fe20003800000 */
.L_x_12673:
[----:B------:R-:W-:Y:S01]  /*20b70*/  MOV R38, R14 ;  /* 0x0000000e00267202 */ /* 0x000fe20000000f00 */
[----:B------:R-:W-:Y:S06]  /*20b80*/  BRA `(.L_x_12674) ;  /* 0xfffffe9400487947 */ /* 0x000fec000383ffff */
.L_x_12455:
[----:B0-----:R0:W1:Y:S02]  /*20b90*/  SYNCS.PHASECHK.TRANS64.TRYWAIT P0, [R2+URZ+0x2d800], R3 ;  /* 0x02d80003020075a7 */ /* 0x001064000800017f */
[----:B-1----:R-:W-:Y:S05]  /*20ba0*/  @!P0 NANOSLEEP.SYNCS 0x989680 ;  /* 0x009896800000895d */ /* 0x002fea0003900000 */
[----:B------:R-:W1:Y:S02]  /*20bb0*/  @!P0 SYNCS.PHASECHK.TRANS64 P0, [R2+URZ+0x2d800], R3 ;  /* 0x02d80003020085a7 */ /* 0x000e64000800007f */
[----:B-1----:R-:W-:Y:S05]  /*20bc0*/  @!P0 BRA `(.L_x_12455) ;  /* 0xfffffffc00f08947 */ /* 0x002fea000383ffff */
[----:B------:R-:W-:Y:S05]  /*20bd0*/  BRA `(.L_x_12675) ;  /* 0xfffffe9800f47947 */ /* 0x000fea000383ffff */
.L_x_12463:
[----:B-1----:R1:W3:Y:S02]  /*20be0*/  SYNCS.PHASECHK.TRANS64.TRYWAIT P1, [R0+URZ+0x2d830], R5 ;  /* 0x02d83005000075a7 */ /* 0x0022e4000802017f */
[----:B---3--:R-:W-:Y:S05]  /*20bf0*/  @!P1 NANOSLEEP.SYNCS 0x989680 ;  /* 0x009896800000995d */ /* 0x008fea0003900000 */
[----:B------:R-:W3:Y:S02]  /*20c00*/  @!P1 SYNCS.PHASECHK.TRANS64 P1, [R0+URZ+0x2d830], R5 ;  /* 0x02d83005000095a7 */ /* 0x000ee4000802007f */
[----:B---3--:R-:W-:Y:S05]  /*20c10*/  @!P1 BRA `(.L_x_12463) ;  /* 0xfffffffc00f09947 */ /* 0x008fea000383ffff */
[----:B------:R-:W-:Y:S05]  /*20c20*/  BRA `(.L_x_12462) ;  /* 0xfffffeb000847947 */ /* 0x000fea000383ffff */
.L_x_12470:
[----:B-1----:R1:W2:Y:S02]  /*20c30*/  SYNCS.PHASECHK.TRANS64.TRYWAIT P2, [R7+URZ+0x2d830], R8 ;  /* 0x02d83008070075a7 */ /* 0x0022a4000804017f */
[----:B--2---:R-:W-:Y:S05]  /*20c40*/  @!P2 NANOSLEEP.SYNCS 0x989680 ;  /* 0x009896800000a95d */ /* 0x004fea0003900000 */
[----:B------:R-:W2:Y:S02]  /*20c50*/  @!P2 SYNCS.PHASECHK.TRANS64 P2, [R7+URZ+0x2d830], R8 ;  /* 0x02d830080700a5a7 */ /* 0x000ea4000804007f */
[----:B--2---:R-:W-:Y:S05]  /*20c60*/  @!P2 BRA `(.L_x_12470) ;  /* 0xfffffffc00f0a947 */ /* 0x004fea000383ffff */
[----:B------:R-:W-:Y:S05]  /*20c70*/  BRA `(.L_x_12469) ;  /* 0xfffffee000007947 */ /* 0x000fea000383ffff */
.L_x_12474:
[----:B-1----:R1:W2:Y:S02]  /*20c80*/  SYNCS.PHASECHK.TRANS64.TRYWAIT P1, [R8+URZ+0x2d850], R7 ;  /* 0x02d85007080075a7 */ /* 0x0022a4000802017f */
[----:B--2---:R-:W-:Y:S05]  /*20c90*/  @!P1 NANOSLEEP.SYNCS 0x989680 ;  /* 0x009896800000995d */ /* 0x004fea0003900000 */
[----:B------:R-:W2:Y:S02]  /*20ca0*/  @!P1 SYNCS.PHASECHK.TRANS64 P1, [R8+URZ+0x2d850], R7 ;  /* 0x02d85007080095a7 */ /* 0x000ea4000802007f */
[----:B--2---:R-:W-:Y:S05]  /*20cb0*/  @!P1 BRA `(.L_x_12474) ;  /* 0xfffffffc00f09947 */ /* 0x004fea000383ffff */
[----:B------:R-:W-:Y:S05]  /*20cc0*/  BRA `(.L_x_12471) ;  /* 0xfffffee400287947 */ /* 0x000fea000383ffff */
.L_x_12483:
[----:B-1----:R1:W3:Y:S02]  /*20cd0*/  SYNCS.PHASECHK.TRANS64.TRYWAIT P2, [R7+URZ+0x2d830], R8 ;  /* 0x02d83008070075a7 */ /* 0x0022e4000804017f */
[----:B---3--:R-:W-:Y:S05]  /*20ce0*/  @!P2 NANOSLEEP.SYNCS 0x989680 ;  /* 0x009896800000a95d */ /* 0x008fea0003900000 */
[----:B------:R-:W3:Y:S02]  /*20cf0*/  @!P2 SYNCS.PHASECHK.TRANS64 P2, [R7+URZ+0x2d830], R8 ;  /* 0x02d830080700a5a7 */ /* 0x000ee4000804007f */
[----:B---3--:R-:W-:Y:S05]  /*20d00*/  @!P2 BRA `(.L_x_12483) ;  /* 0xfffffffc00f0a947 */ /* 0x008fea000383ffff */
[----:B------:R-:W-:Y:S05]  /*20d10*/  BRA `(.L_x_12482) ;  /* 0xffffff14007c7947 */ /* 0x000fea000383ffff */
.L_x_12487:
[----:B-1----:R1:W2:Y:S02]  /*20d20*/  SYNCS.PHASECHK.TRANS64.TRYWAIT P1, [R8+URZ+0x2d850], R7 ;  /* 0x02d85007080075a7 */ /* 0x0022a4000802017f */
[----:B--2---:R-:W-:Y:S05]  /*20d30*/  @!P1 NANOSLEEP.SYNCS 0x989680 ;  /* 0x009896800000995d */ /* 0x004fea0003900000 */
[----:B------:R-:W2:Y:S02]  /*20d40*/  @!P1 SYNCS.PHASECHK.TRANS64 P1, [R8+URZ+0x2d850], R7 ;  /* 0x02d85007080095a7 */ /* 0x000ea4000802007f */
[----:B--2---:R-:W-:Y:S05]  /*20d50*/  @!P1 BRA `(.L_x_12487) ;  /* 0xfffffffc00f09947 */ /* 0x004fea000383ffff */
[----:B------:R-:W-:Y:S05]  /*20d60*/  BRA `(.L_x_12484) ;  /* 0xffffff1800a47947 */ /* 0x000fea000383ffff */
.L_x_12494:
[----:B-1----:R1:W3:Y:S02]  /*20d70*/  SYNCS.PHASECHK.TRANS64.TRYWAIT P1, [R6+URZ+0x2d850], R9 ;  /* 0x02d85009060075a7 */ /* 0x0022e4000802017f */
[----:B---3--:R-:W-:Y:S05]  /*20d80*/  @!P1 NANOSLEEP.SYNCS 0x989680 ;  /* 0x009896800000995d */ /* 0x008fea0003900000 */
[----:B------:R-:W3:Y:S02]  /*20d90*/  @!P1 SYNCS.PHASECHK.TRANS64 P1, [R6+URZ+0x2d850], R9 ;  /* 0x02d85009060095a7 */ /* 0x000ee4000802007f */
[----:B---3--:R-:W-:Y:S05]  /*20da0*/  @!P1 BRA `(.L_x_12494) ;  /* 0xfffffffc00f09947 */ /* 0x008fea000383ffff */
[----:B------:R-:W-:Y:S05]  /*20db0*/  BRA `(.L_x_12493) ;  /* 0xffffff40007c7947 */ /* 0x000fea000383ffff */
.L_x_12500:
[----:B------:R-:W-:Y:S02]  /*20dc0*/  IMAD.MOV.U32 R13, RZ, RZ, R9 ;  /* 0x000000ffff0d7224 */ /* 0x000fe400078e0009 */
[----:B------:R-:W-:Y:S02]  /*20dd0*/  IMAD.MOV.U32 R12, RZ, RZ, RZ ;  /* 0x000000ffff0c7224 */ /* 0x000fe400078e00ff */
[----:B------:R-:W-:Y:S02]  /*20de0*/  IMAD.MOV.U32 R11, RZ, RZ, 0x1c1f ;  /* 0x00001c1fff0b7424 */ /* 0x000fe400078e00ff */
[----:B------:R-:W-:-:S07]  /*20df0*/  IMAD.MOV.U32 R15, RZ, RZ, -0x1 ;  /* 0xffffffffff0f7424 */ /* 0x000fce00078e00ff */
[----:B-----5:R-:W-:Y:S05]  /*20e00*/  WARPSYNC.COLLECTIVE R15, `(.L_x_12676) ;  /* 0x000000000f087348 */ /* 0x020fea0003c00000 */
[----:B------:R0:W1:Y:S02]  /*20e10*/  SHFL.IDX P6, R14, R13, R12, R11 ;  /* 0x0000000c0d0e7389 */ /* 0x00006400000c000b */
[----:B01---5:R-:W-:Y:S01]  /*20e20*/  ENDCOLLECTIVE ;  /* 0x000000000000791b */ /* 0x023fe20003800000 */
.L_x_12676:
[----:B------:R-:W-:Y:S01]  /*20e30*/  IMAD.MOV.U32 R13, RZ, RZ, R0 ;  /* 0x000000ffff0d7224 */ /* 0x000fe200078e0000 */
[----:B------:R-:W-:-:S07]  /*20e40*/  MOV R3, R14 ;  /* 0x0000000e00037202 */ /* 0x000fce0000000f00 */
[----:B------:R-:W-:Y:S05]  /*20e50*/  WARPSYNC.COLLECTIVE R15, `(.L_x_12677) ;  /* 0x000000000f087348 */ /* 0x000fea0003c00000 */
[----:B------:R0:W1:Y:S02]  /*20e60*/  SHFL.IDX P6, R14, R13, R12, R11 ;  /* 0x0000000c0d0e7389 */ /* 0x00006400000c000b */
[----:B01----:R-:W-:Y:S01]  /*20e70*/  ENDCOLLECTIVE ;  /* 0x000000000000791b */ /* 0x003fe20003800000 */
.L_x_12677:
[----:B------:R-:W-:Y:S05]  /*20e80*/  BRA `(.L_x_12678) ;  /* 0xffffff5c004c7947 */ /* 0x000fea000383ffff */
.L_x_12503:
        /* <DEDUP_REMOVED lines=8> */
.L_x_12680:
[----:B------:R-:W-:Y:S05]  /*20f10*/  BSYNC B1 ;  /* 0x0000000000017941 */ /* 0x000fea0003800000 */
.L_x_12679:
        /* <DEDUP_REMOVED lines=8> */
.L_x_12681:
[----:B------:R-:W-:Y:S05]  /*20fa0*/  BRA `(.L_x_12682) ;  /* 0xffffff5c005c7947 */ /* 0x000fea000383ffff */
.L_x_12505:
[----:B------:R-:W-:Y:S02]  /*20fb0*/  IMAD.MOV.U32 R13, RZ, RZ, R24 ;  /* 0x000000ffff0d7224 */ /* 0x000fe400078e0018 */
[----:B------:R-:W-:Y:S02]  /*20fc0*/  IMAD.MOV.U32 R12, RZ, RZ, RZ ;  /* 0x000000ffff0c7224 */ /* 0x000fe400078e00ff */
[----:B------:R-:W-:Y:S02]  /*20fd0*/  IMAD.MOV.U32 R11, RZ, RZ, 0x1c1f ;  /* 0x00001c1fff0b7424 */ /* 0x000fe400078e00ff */
[----:B------:R-:W-:-:S07]  /*20fe0*/  IMAD.MOV.U32 R15, RZ, RZ, -0x1 ;  /* 0xffffffffff0f7424 */ /* 0x000fce00078e00ff */
[----:B------:R-:W-:Y:S05]  /*20ff0*/  WARPSYNC.COLLECTIVE R15, `(.L_x_12683) ;  /* 0x000000000f087348 */ /* 0x000fea0003c00000 */
[----:B------:R0:W1:Y:S02]  /*21000*/  SHFL.IDX P6, R14, R13, R12, R11 ;  /* 0x0000000c0d0e7389 */ /* 0x00006400000c000b */
[----:B01----:R-:W-:Y:S01]  /*21010*/  ENDCOLLECTIVE ;  /* 0x000000000000791b */ /* 0x003fe20003800000 */
.L_x_12683:
[----:B------:R-:W-:Y:S01]  /*21020*/  IMAD.MOV.U32 R13, RZ, RZ, R0 ;  /* 0x000000ffff0d7224 */ /* 0x000fe200078e0000 */
[----:B------:R-:W-:-:S07]  /*21030*/  MOV R3, R14 ;  /* 0x0000000e00037202 */ /* 0x000fce0000000f00 */
[----:B------:R-:W-:Y:S05]  /*21040*/  WARPSYNC.COLLECTIVE R15, `(.L_x_12684) ;  /* 0x000000000f087348 */ /* 0x000fea0003c00000 */
[----:B------:R0:W1:Y:S02]  /*21050*/  SHFL.IDX P6, R14, R13, R12, R11 ;  /* 0x0000000c0d0e7389 */ /* 0x00006400000c000b */
[----:B01----:R-:W-:Y:S01]  /*21060*/  ENDCOLLECTIVE ;  /* 0x000000000000791b */ /* 0x003fe20003800000 */
.L_x_12684:
[----:B------:R-:W-:Y:S05]  /*21070*/  BRA `(.L_x_12685) ;  /* 0xffffff6000287947 */ /* 0x000fea000383ffff */
.L_x_12508:
[----:B------:R-:W-:Y:S01]  /*21080*/  BSSY B1, `(.L_x_12686) ;  /* 0x0000008000017945 */ /* 0x000fe20003800000 */
[----:B---3--:R-:W-:Y:S01]  /*21090*/  IMAD.MOV.U32 R13, RZ, RZ, R24 ;  /* 0x000000ffff0d7224 */ /* 0x008fe200078e0018 */
[----:B------:R-:W-:Y:S01]  /*210a0*/  MOV R15, 0xffffffff ;  /* 0xffffffff000f7802 */ /* 0x000fe20000000f00 */
[----:B------:R-:W-:Y:S02]  /*210b0*/  IMAD.MOV.U32 R12, RZ, RZ, 0x1 ;  /* 0x00000001ff0c7424 */ /* 0x000fe400078e00ff */
[----:B------:R-:W-:-:S07]  /*210c0*/  IMAD.MOV.U32 R11, RZ, RZ, 0x1c1f ;  /* 0x00001c1fff0b7424 */ /* 0x000fce00078e00ff */
[----:B012---:R-:W-:Y:S05]  /*210d0*/  WARPSYNC.COLLECTIVE R15, `(.L_x_12687) ;  /* 0x000000000f087348 */ /* 0x007fea0003c00000 */
[----:B--2---:R2:W3:Y:S02]  /*210e0*/  SHFL.IDX P6, R14, R13, R12, R11 ;  /* 0x0000000c0d0e7389 */ /* 0x0044e400000c000b */
[----:B0123--:R-:W-:Y:S01]  /*210f0*/  ENDCOLLECTIVE ;  /* 0x000000000000791b */ /* 0x00ffe20003800000 */
.L_x_12687:
[----:B------:R-:W-:Y:S05]  /*21100*/  BSYNC B1 ;  /* 0x0000000000017941 */ /* 0x000fea0003800000 */
.L_x_12686:
        /* <DEDUP_REMOVED lines=8> */
.L_x_12688:
[----:B------:R-:W-:Y:S05]  /*21190*/  BRA `(.L_x_12689) ;  /* 0xffffff6400247947 */ /* 0x000fea000383ffff */
.L_x_12512:
[----:B------:R-:W-:Y:S02]  /*211a0*/  IMAD.MOV.U32 R13, RZ, RZ, R4 ;  /* 0x000000ffff0d7224 */ /* 0x000fe400078e0004 */
[----:B------:R-:W-:Y:S02]  /*211b0*/  IMAD.MOV.U32 R12, RZ, RZ, RZ ;  /* 0x000000ffff0c7224 */ /* 0x000fe400078e00ff */
[----:B------:R-:W-:Y:S02]  /*211c0*/  IMAD.MOV.U32 R11, RZ, RZ, 0x1c1f ;  /* 0x00001c1fff0b7424 */ /* 0x000fe400078e00ff */
[----:B------:R-:W-:-:S07]  /*211d0*/  IMAD.MOV.U32 R15, RZ, RZ, -0x1 ;  /* 0xffffffffff0f7424 */ /* 0x000fce00078e00ff */
[----:B-1----:R-:W-:Y:S05]  /*211e0*/  WARPSYNC.COLLECTIVE R15, `(.L_x_12690) ;  /* 0x000000000f087348 */ /* 0x002fea0003c00000 */
[----:B------:R0:W2:Y:S02]  /*211f0*/  SHFL.IDX P6, R14, R13, R12, R11 ;  /* 0x0000000c0d0e7389 */ /* 0x0000a400000c000b */
[----:B012---:R-:W-:Y:S01]  /*21200*/  ENDCOLLECTIVE ;  /* 0x000000000000791b */ /* 0x007fe20003800000 */
.L_x_12690:
[----:B------:R-:W-:Y:S01]  /*21210*/  IMAD.MOV.U32 R13, RZ, RZ, R0 ;  /* 0x000000ffff0d7224 */ /* 0x000fe200078e0000 */
[----:B------:R-:W-:-:S07]  /*21220*/  MOV R3, R14 ;  /* 0x0000000e00037202 */ /* 0x000fce0000000f00 */
[----:B------:R-:W-:Y:S05]  /*21230*/  WARPSYNC.COLLECTIVE R15, `(.L_x_12691) ;  /* 0x000000000f087348 */ /* 0x000fea0003c00000 */
[----:B------:R0:W1:Y:S02]  /*21240*/  SHFL.IDX P6, R14, R13, R12, R11 ;  /* 0x0000000c0d0e7389 */ /* 0x00006400000c000b */
[----:B01----:R-:W-:Y:S01]  /*21250*/  ENDCOLLECTIVE ;  /* 0x000000000000791b */ /* 0x003fe20003800000 */
.L_x_12691:
[----:B------:R-:W-:Y:S05]  /*21260*/  BRA `(.L_x_12692) ;  /* 0xffffff70005c7947 */ /* 0x000fea000383ffff */
.L_x_12515:
[----:B------:R-:W-:Y:S01]  /*21270*/  BSSY B1, `(.L_x_12693) ;  /* 0x0000008000017945 */ /* 0x000fe20003800000 */
[----:B----4-:R-:W-:Y:S01]  /*21280*/  IMAD.MOV.U32 R13, RZ, RZ, R4 ;  /* 0x000000ffff0d7224 */ /* 0x010fe200078e0004 */
[----:B------:R-:W-:Y:S01]  /*21290*/  MOV R15, 0xffffffff ;  /* 0xffffffff000f7802 */ /* 0x000fe20000000f00 */
[----:B------:R-:W-:Y:S02]  /*212a0*/  IMAD.MOV.U32 R12, RZ, RZ, 0x1 ;  /* 0x00000001ff0c7424 */ /* 0x000fe400078e00ff */
[----:B------:R-:W-:-:S07]  /*212b0*/  IMAD.MOV.U32 R11, RZ, RZ, 0x1c1f ;  /* 0x00001c1fff0b7424 */ /* 0x000fce00078e00ff */
[----:B0123--:R-:W-:Y:S05]  /*212c0*/  WARPSYNC.COLLECTIVE R15, `(.L_x_12694) ;  /* 0x000000000f087348 */ /* 0x00ffea0003c00000 */
[----:B---3--:R3:W4:Y:S02]  /*212d0*/  SHFL.IDX P6, R14, R13, R12, R11 ;  /* 0x0000000c0d0e7389 */ /* 0x00872400000c000b */
[----:B01234-:R-:W-:Y:S01]  /*212e0*/  ENDCOLLECTIVE ;  /* 0x000000000000791b */ /* 0x01ffe20003800000 */
.L_x_12694:
[----:B------:R-:W-:Y:S05]  /*212f0*/  BSYNC B1 ;  /* 0x0000000000017941 */ /* 0x000fea0003800000 */
.L_x_12693:
        /* <DEDUP_REMOVED lines=8> */
.L_x_12695:
[----:B------:R-:W-:Y:S05]  /*21380*/  BRA `(.L_x_12696) ;  /* 0xffffff7000707947 */ /* 0x000fea000383ffff */
.L_x_12534:
        /* <DEDUP_REMOVED lines=11> */
.L_x_12698:
[----:B------:R-:W-:Y:S05]  /*21440*/  BSYNC B1 ;  /* 0x0000000000017941 */ /* 0x000fea0003800000 */
.L_x_12697:
[----:B------:R-:W-:Y:S05]  /*21450*/  BRA `(.L_x_12699) ;  /* 0xffffff8c009c7947 */ /* 0x000fea000383ffff */
.L_x_12536:
[----:B------:R-:W-:Y:S01]  /*21460*/  BSSY B1, `(.L_x_12700) ;  /* 0x0000006000017945 */ /* 0x000fe20003800000 */
[----:B------:R-:W-:-:S07]  /*21470*/  MOV R15, 0xffffffff ;  /* 0xffffffff000f7802 */ /* 0x000fce0000000f00 */
[----:B012---:R-:W-:Y:S05]  /*21480*/  WARPSYNC.COLLECTIVE R15, `(.L_x_12701) ;  /* 0x000000000f0c7348 */ /* 0x007fea0003c00000 */
[----:B------:R-:W-:Y:S02]  /*21490*/  ELECT P6, UR62, PT ;  /* 0x00000000003e782f */ /* 0x000fe400038c0000 */
[----:B------:R-:W-:Y:S01]  /*214a0*/  MOV R14, UR62 ;  /* 0x0000003e000e7c02 */ /* 0x000fe20008000f00 */
[----:B012---:R-:W-:Y:S10]  /*214b0*/  ENDCOLLECTIVE ;  /* 0x000000000000791b */ /* 0x007ff40003800000 */
.L_x_12701:
[----:B------:R-:W-:Y:S05]  /*214c0*/  BSYNC B1 ;  /* 0x0000000000017941 */ /* 0x000fea0003800000 */
.L_x_12700:
[----:B------:R-:W-:Y:S05]  /*214d0*/  BRA `(.L_x_12535) ;  /* 0xffffff8c00947947 */ /* 0x000fea000383ffff */
.L_x_12538:
[----:B--2---:R2:W3:Y:S02]  /*214e0*/  SYNCS.PHASECHK.TRANS64.TRYWAIT P0, [R16+URZ+0x2d820], R6 ;  /* 0x02d82006100075a7 */ /* 0x0044e4000800017f */
[----:B---3--:R-:W-:Y:S05]  /*214f0*/  @!P0 NANOSLEEP.SYNCS 0x989680 ;  /* 0x009896800000895d */ /* 0x008fea0003900000 */
[----:B------:R-:W3:Y:S02]  /*21500*/  @!P0 SYNCS.PHASECHK.TRANS64 P0, [R16+URZ+0x2d820], R6 ;  /* 0x02d82006100085a7 */ /* 0x000ee4000800007f */
[----:B---3--:R-:W-:Y:S05]  /*21510*/  @!P0 BRA `(.L_x_12538) ;  /* 0xfffffffc00f08947 */ /* 0x008fea000383ffff */
[----:B------:R-:W-:Y:S05]  /*21520*/  BRA `(.L_x_12702) ;  /* 0xffffff8c00a47947 */ /* 0x000fea000383ffff */
.L_x_12542:
[----:B0-----:R0:W1:Y:S02]  /*21530*/  SYNCS.PHASECHK.TRANS64.TRYWAIT P0, [R9+URZ+0x2d8a0], R11 ;  /* 0x02d8a00b090075a7 */ /* 0x001064000800017f */
[----:B-1----:R-:W-:Y:S05]  /*21540*/  @!P0 NANOSLEEP.SYNCS 0x989680 ;  /* 0x009896800000895d */ /* 0x002fea0003900000 */
[----:B------:R-:W1:Y:S02]  /*21550*/  @!P0 SYNCS.PHASECHK.TRANS64 P0, [R9+URZ+0x2d8a0], R11 ;  /* 0x02d8a00b090085a7 */ /* 0x000e64000800007f */
[----:B-1----:R-:W-:Y:S05]  /*21560*/  @!P0 BRA `(.L_x_12542) ;  /* 0xfffffffc00f08947 */ /* 0x002fea000383ffff */
[----:B------:R-:W-:Y:S05]  /*21570*/  BRA `(.L_x_12703) ;  /* 0xffffff8c00c07947 */ /* 0x000fea000383ffff */
.L_x_12549:
[----:B-1----:R1:W2:Y:S02]  /*21580*/  SYNCS.PHASECHK.TRANS64.TRYWAIT P0, [R9+URZ+0x2d8c0], R11 ;  /* 0x02d8c00b090075a7 */ /* 0x0022a4000800017f */
[----:B--2---:R-:W-:Y:S05]  /*21590*/  @!P0 NANOSLEEP.SYNCS 0x989680 ;  /* 0x009896800000895d */ /* 0x004fea0003900000 */
[----:B------:R-:W2:Y:S02]  /*215a0*/  @!P0 SYNCS.PHASECHK.TRANS64 P0, [R9+URZ+0x2d8c0], R11 ;  /* 0x02d8c00b090085a7 */ /* 0x000ea4000800007f */
[----:B--2---:R-:W-:Y:S05]  /*215b0*/  @!P0 BRA `(.L_x_12549) ;  /* 0xfffffffc00f08947 */ /* 0x004fea000383ffff */
[----:B------:R-:W-:Y:S05]  /*215c0*/  BRA `(.L_x_12704) ;  /* 0xffffff9000bc7947 */ /* 0x000fea000383ffff */
.L_x_12558:
[----:B0-----:R0:W1:Y:S02]  /*215d0*/  SYNCS.PHASECHK.TRANS64.TRYWAIT P1, [R9+URZ+0x2d8a0], R8 ;  /* 0x02d8a008090075a7 */ /* 0x001064000802017f */
[----:B-1----:R-:W-:Y:S05]  /*215e0*/  @!P1 NANOSLEEP.SYNCS 0x989680 ;  /* 0x009896800000995d */ /* 0x002fea0003900000 */
[----:B------:R-:W1:Y:S02]  /*215f0*/  @!P1 SYNCS.PHASECHK.TRANS64 P1, [R9+URZ+0x2d8a0], R8 ;  /* 0x02d8a008090095a7 */ /* 0x000e64000802007f */
[----:B-1----:R-:W-:Y:S05]  /*21600*/  @!P1 BRA `(.L_x_12558) ;  /* 0xfffffffc00f09947 */ /* 0x002fea000383ffff */
[----:B------:R-:W-:Y:S05]  /*21610*/  BRA `(.L_x_12705) ;  /* 0xffffff9400fc7947 */ /* 0x000fea000383ffff */
.L_x_12565:
[----:B-1----:R1:W2:Y:S02]  /*21620*/  SYNCS.PHASECHK.TRANS64.TRYWAIT P1, [R9+URZ+0x2d8c0], R8 ;  /* 0x02d8c008090075a7 */ /* 0x0022a4000802017f */
[----:B--2---:R-:W-:Y:S05]  /*21630*/  @!P1 NANOSLEEP.SYNCS 0x989680 ;  /* 0x009896800000995d */ /* 0x004fea0003900000 */
[----:B------:R-:W2:Y:S02]  /*21640*/  @!P1 SYNCS.PHASECHK.TRANS64 P1, [R9+URZ+0x2d8c0], R8 ;  /* 0x02d8c008090095a7 */ /* 0x000ea4000802007f */
[----:B--2---:R-:W-:Y:S05]  /*21650*/  @!P1 BRA `(.L_x_12565) ;  /* 0xfffffffc00f09947 */ /* 0x004fea000383ffff */
[----:B------:R-:W-:Y:S05]  /*21660*/  BRA `(.L_x_12706) ;  /* 0xffffff9800f47947 */ /* 0x000fea000383ffff */
.L_x_12582:
[----:B------:R-:W0:Y:S01]  /*21670*/  S2R R20, SR_TID.X ;  /* 0x0000000000147919 */ /* 0x000e220000002100 */
[----:B------:R-:W-:Y:S01]  /*21680*/  BSSY B0, `(.L_x_12707) ;  /* 0x000000a000007945 */ /* 0x000fe20003800000 */
[----:B------:R-:W-:Y:S02]  /*21690*/  IMAD.MOV.U32 R12, RZ, RZ, RZ ;  /* 0x000000ffff0c7224 */ /* 0x000fe400078e00ff */
[----:B------:R-:W-:Y:S01]  /*216a0*/  IMAD.MOV.U32 R15, RZ, RZ, -0x1 ;  /* 0xffffffffff0f7424 */ /* 0x000fe200078e00ff */
[----:B0-----:R-:W-:-:S04]  /*216b0*/  SHF.R.U32.HI R11, RZ, 0x5, R20 ;  /* 0x00000005ff0b7819 */ /* 0x001fc80000011614 */
[----:B------:R-:W-:-:S05]  /*216c0*/  LOP3.LUT R11, R11, 0x3, RZ, 0xc0, !PT ;  /* 0x000000030b0b7812 */ /* 0x000fca00078ec0ff */
[----:B------:R-:W-:Y:S02]  /*216d0*/  IMAD.MOV.U32 R13, RZ, RZ, R11 ;  /* 0x000000ffff0d7224 */ /* 0x000fe400078e000b */
[----:B------:R-:W-:-:S07]  /*216e0*/  IMAD.MOV.U32 R11, RZ, RZ, 0x1f ;  /* 0x0000001fff0b7424 */ /* 0x000fce00078e00ff */
[----:B-----5:R-:W-:Y:S05]  /*216f0*/  WARPSYNC.COLLECTIVE R15, `(.L_x_12708) ;  /* 0x000000000f087348 */ /* 0x020fea0003c00000 */
[----:B------:R0:W1:Y:S02]  /*21700*/  SHFL.IDX P6, R14, R13, R12, R11 ;  /* 0x0000000c0d0e7389 */ /* 0x00006400000c000b */
[----:B01---5:R-:W-:Y:S01]  /*21710*/  ENDCOLLECTIVE ;  /* 0x000000000000791b */ /* 0x023fe20003800000 */
.L_x_12708:
[----:B------:R-:W-:Y:S05]  /*21720*/  BSYNC B0 ;  /* 0x0000000000007941 */ /* 0x000fea0003800000 */
.L_x_12707:
[----:B------:R-:W-:Y:S05]  /*21730*/  BRA `(.L_x_12709) ;  /* 0xffffffa800ec7947 */ /* 0x000fea000383ffff */
.L_x_12585:
[----:B0-----:R0:W1:Y:S02]  /*21740*/  SYNCS.PHASECHK.TRANS64.TRYWAIT P0, [R0+URZ+0x2d840], R5 ;  /* 0x02d84005000075a7 */ /* 0x001064000800017f */
[----:B-1----:R-:W-:Y:S05]  /*21750*/  @!P0 NANOSLEEP.SYNCS 0x989680 ;  /* 0x009896800000895d */ /* 0x002fea0003900000 */
[----:B------:R-:W1:Y:S02]  /*21760*/  @!P0 SYNCS.PHASECHK.TRANS64 P0, [R0+URZ+0x2d840], R5 ;  /* 0x02d84005000085a7 */ /* 0x000e64000800007f */
[----:B-1----:R-:W-:Y:S05]  /*21770*/  @!P0 BRA `(.L_x_12585) ;  /* 0xfffffffc00f08947 */ /* 0x002fea000383ffff */
[----:B------:R-:W-:Y:S05]  /*21780*/  BRA `(.L_x_12710) ;  /* 0xffffffac00407947 */ /* 0x000fea000383ffff */
.L_x_12586:
        /* <DEDUP_REMOVED lines=8> */
.L_x_12712:
[----:B------:R-:W-:Y:S05]  /*21810*/  BSYNC B0 ;  /* 0x0000000000007941 */ /* 0x000fea0003800000 */
.L_x_12711:
        /* <DEDUP_REMOVED lines=8> */
.L_x_12713:
[----:B------:R-:W-:Y:S02]  /*218a0*/  IMAD.MOV.U32 R13, RZ, RZ, R7 ;  /* 0x000000ffff0d7224 */ /* 0x000fe400078e0007 */
[----:B------:R-:W-:Y:S02]  /*218b0*/  IMAD.MOV.U32 R12, RZ, RZ, 0x1 ;  /* 0x00000001ff0c7424 */ /* 0x000fe400078e00ff */
[----:B------:R-:W-:-:S07]  /*218c0*/  IMAD.MOV.U32 R4, RZ, RZ, R14 ;  /* 0x000000ffff047224 */ /* 0x000fce00078e000e */
[----:B------:R-:W-:Y:S05]  /*218d0*/  WARPSYNC.COLLECTIVE R15, `(.L_x_12714) ;  /* 0x000000000f087348 */ /* 0x000fea0003c00000 */
[----:B------:R0:W1:Y:S02]  /*218e0*/  SHFL.IDX P6, R14, R13, R12, R11 ;  /* 0x0000000c0d0e7389 */ /* 0x00006400000c000b */
[----:B01----:R-:W-:Y:S01]  /*218f0*/  ENDCOLLECTIVE ;  /* 0x000000000000791b */ /* 0x003fe20003800000 */
.L_x_12714:
[----:B------:R-:W-:-:S04]  /*21900*/  @P0 LEA R5, P1, R9, R4, 0x1 ;  /* 0x0000000409050211 */ /* 0x000fc800078208ff */
[----:B------:R-:W-:Y:S01]  /*21910*/  @P0 IADD3.X R4, RZ, R6, RZ, P1, !PT ;  /* 0x00000006ff040210 */ /* 0x000fe20000ffe4ff */
[----:B------:R-:W-:Y:S01]  /*21920*/  @P0 IMAD R6, R8, 0x2, R16 ;  /* 0x0000000208060824 */ /* 0x000fe200078e0210 */
        /* <DEDUP_REMOVED lines=15> */
.L_x_12715:
[----:B------:R-:W-:Y:S01]  /*21a20*/  IMAD.MOV.U32 R13, RZ, RZ, R7 ;  /* 0x000000ffff0d7224 */ /* 0x000fe200078e0007 */
[----:B------:R-:W-:Y:S01]  /*21a30*/  MOV R12, 0x2 ;  /* 0x00000002000c7802 */ /* 0x000fe20000000f00 */
[----:B------:R-:W-:-:S07]  /*21a40*/  IMAD.MOV.U32 R4, RZ, RZ, R14 ;  /* 0x000000ffff047224 */ /* 0x000fce00078e000e */
[----:B------:R-:W-:Y:S05]  /*21a50*/  WARPSYNC.COLLECTIVE R15, `(.L_x_12716) ;  /* 0x000000000f087348 */ /* 0x000fea0003c00000 */
[----:B------:R0:W1:Y:S02]  /*21a60*/  SHFL.IDX P6, R14, R13, R12, R11 ;  /* 0x0000000c0d0e7389 */ /* 0x00006400000c000b */
[----:B01----:R-:W-:Y:S01]  /*21a70*/  ENDCOLLECTIVE ;  /* 0x000000000000791b */ /* 0x003fe20003800000 */
.L_x_12716:
        /* <DEDUP_REMOVED lines=18> */
.L_x_12717:
[----:B------:R-:W-:Y:S02]  /*21ba0*/  IMAD.MOV.U32 R13, RZ, RZ, R7 ;  /* 0x000000ffff0d7224 */ /* 0x000fe400078e0007 */
[----:B------:R-:W-:Y:S02]  /*21bb0*/  IMAD.MOV.U32 R12, RZ, RZ, 0x3 ;  /* 0x00000003ff0c7424 */ /* 0x000fe400078e00ff */
[----:B------:R-:W-:-:S07]  /*21bc0*/  IMAD.MOV.U32 R4, RZ, RZ, R14 ;  /* 0x000000ffff047224 */ /* 0x000fce00078e000e */
[----:B------:R-:W-:Y:S05]  /*21bd0*/  WARPSYNC.COLLECTIVE R15, `(.L_x_12718) ;  /* 0x000000000f087348 */ /* 0x000fea0003c00000 */
[----:B------:R0:W1:Y:S02]  /*21be0*/  SHFL.IDX P6, R14, R13, R12, R11 ;  /* 0x0000000c0d0e7389 */ /* 0x00006400000c000b */
[----:B01----:R-:W-:Y:S01]  /*21bf0*/  ENDCOLLECTIVE ;  /* 0x000000000000791b */ /* 0x003fe20003800000 */
.L_x_12718:
[----:B------:R-:W-:-:S05]  /*21c00*/  @P1 LEA R5, P0, R9, R4, 0x1 ;  /* 0x0000000409051211 */ /* 0x000fca00078008ff */
[----:B------:R-:W-:Y:S01]  /*21c10*/  @P1 IMAD.X R4, RZ, RZ, R6, P0 ;  /* 0x000000ffff041224 */ /* 0x000fe200000e0606 */
[----:B------:R-:W-:-:S04]  /*21c20*/  @P1 LEA R6, R8, R16, 0x1 ;  /* 0x0000001008061211 */ /* 0x000fc800078e08ff */
        /* <DEDUP_REMOVED lines=8> */
.L_x_12719:
        /* <DEDUP_REMOVED lines=8> */
.L_x_12591:
        /* <DEDUP_REMOVED lines=9> */
.L_x_12721:
[C---:B------:R-:W-:Y:S01]  /*21dc0*/  VIADD R9, R25.reuse, 0x20 ;  /* 0x0000002019097836 */ /* 0x040fe20000000000 */
[----:B------:R-:W-:Y:S01]  /*21dd0*/  ISETP.GE.AND P3, PT, R25, R0, PT ;  /* 0x000000001900720c */ /* 0x000fe20003f66270 */
[----:B------:R-:W-:Y:S01]  /*21de0*/  IMAD.MOV.U32 R13, RZ, RZ, R5 ;  /* 0x000000ffff0d7224 */ /* 0x000fe200078e0005 */
[----:B------:R-:W-:-:S11]  /*21df0*/  MOV R2, R14 ;  /* 0x0000000e00027202 */ /* 0x000fd60000000f00 */
[----:B------:R-:W-:Y:S05]  /*21e00*/  WARPSYNC.COLLECTIVE R15, `(.L_x_12722) ;  /* 0x000000000f087348 */ /* 0x000fea0003c00000 */
[----:B------:R0:W1:Y:S02]  /*21e10*/  SHFL.IDX P6, R14, R13, R12, R11 ;  /* 0x0000000c0d0e7389 */ /* 0x00006400000c000b */
[----:B01----:R-:W-:Y:S01]  /*21e20*/  ENDCOLLECTIVE ;  /* 0x000000000000791b */ /* 0x003fe20003800000 */
.L_x_12722:
[----:B------:R-:W-:Y:S01]  /*21e30*/  MOV R13, R4 ;  /* 0x00000004000d7202 */ /* 0x000fe20000000f00 */
[----:B------:R-:W-:Y:S02]  /*21e40*/  IMAD.MOV.U32 R12, RZ, RZ, 0x1 ;  /* 0x00000001ff0c7424 */ /* 0x000fe400078e00ff */
[----:B------:R-:W-:-:S07]  /*21e50*/  IMAD.MOV.U32 R3, RZ, RZ, R14 ;  /* 0x000000ffff037224 */ /* 0x000fce00078e000e */
[----:B------:R-:W-:Y:S05]  /*21e60*/  WARPSYNC.COLLECTIVE R15, `(.L_x_12723) ;  /* 0x000000000f087348 */ /* 0x000fea0003c00000 */
[----:B------:R0:W1:Y:S02]  /*21e70*/  SHFL.IDX P6, R14, R13, R12, R11 ;  /* 0x0000000c0d0e7389 */ /* 0x00006400000c000b */
[----:B01----:R-:W-:Y:S01]  /*21e80*/  ENDCOLLECTIVE ;  /* 0x000000000000791b */ /* 0x003fe20003800000 */
.L_x_12723:
        /* <DEDUP_REMOVED lines=17> */
.L_x_12724:
[----:B------:R-:W-:Y:S02]  /*21fa0*/  IMAD.MOV.U32 R13, RZ, RZ, R4 ;  /* 0x000000ffff0d7224 */ /* 0x000fe400078e0004 */
[----:B------:R-:W-:Y:S02]  /*21fb0*/  IMAD.MOV.U32 R12, RZ, RZ, 0x2 ;  /* 0x00000002ff0c7424 */ /* 0x000fe400078e00ff */
[----:B------:R-:W-:-:S07]  /*21fc0*/  IMAD.MOV.U32 R3, RZ, RZ, R14 ;  /* 0x000000ffff037224 */ /* 0x000fce00078e000e */
[----:B------:R-:W-:Y:S05]  /*21fd0*/  WARPSYNC.COLLECTIVE R15, `(.L_x_12725) ;  /* 0x000000000f087348 */ /* 0x000fea0003c00000 */
[----:B------:R0:W1:Y:S02]  /*21fe0*/  SHFL.IDX P6, R14, R13, R12, R11 ;  /* 0x0000000c0d0e7389 */ /* 0x00006400000c000b */
[----:B01----:R-:W-:Y:S01]  /*21ff0*/  ENDCOLLECTIVE ;  /* 0x000000000000791b */ /* 0x003fe20003800000 */
.L_x_12725:
[----:B------:R-:W-:-:S04]  /*22000*/  @!P3 LEA R3, P4, R10, R3, 0x1 ;  /* 0x000000030a03b211 */ /* 0x000fc800078808ff */
[----:B------:R-:W-:-:S04]  /*22010*/  @!P3 IADD3.X R2, RZ, R2, RZ, P4, !PT ;  /* 0x00000002ff02b210 */ /* 0x000fc800027fe4ff */
        /* <DEDUP_REMOVED lines=16> */
.L_x_12726:
[----:B------:R-:W-:Y:S02]  /*22120*/  IMAD.MOV.U32 R13, RZ, RZ, R4 ;  /* 0x000000ffff0d7224 */ /* 0x000fe400078e0004 */
[----:B------:R-:W-:Y:S02]  /*22130*/  IMAD.MOV.U32 R12, RZ, RZ, 0x3 ;  /* 0x00000003ff0c7424 */ /* 0x000fe400078e00ff */
[----:B------:R-:W-:-:S07]  /*22140*/  IMAD.MOV.U32 R3, RZ, RZ, R14 ;  /* 0x000000ffff037224 */ /* 0x000fce00078e000e */
[----:B------:R-:W-:Y:S05]  /*22150*/  WARPSYNC.COLLECTIVE R15, `(.L_x_12727) ;  /* 0x000000000f087348 */ /* 0x000fea0003c00000 */
[----:B------:R0:W1:Y:S02]  /*22160*/  SHFL.IDX P6, R14, R13, R12, R11 ;  /* 0x0000000c0d0e7389 */ /* 0x00006400000c000b */
[----:B01----:R-:W-:Y:S01]  /*22170*/  ENDCOLLECTIVE ;  /* 0x000000000000791b */ /* 0x003fe20003800000 */
.L_x_12727:
[----:B------:R-:W-:-:S05]  /*22180*/  @!P3 LEA R3, P4, R10, R3, 0x1 ;  /* 0x000000030a03b211 */ /* 0x000fca00078808ff */
[----:B------:R-:W-:-:S05]  /*22190*/  @!P3 IMAD.X R2, RZ, RZ, R2, P4 ;  /* 0x000000ffff02b224 */ /* 0x000fca00020e0602 */
[----:B------:R-:W-:Y:S01]  /*221a0*/  @!P3 LOP3.LUT R3, R3, R2, RZ, 0x3c, !PT ;  /* 0x000000020303b212 */ /* 0x000fe200078e3cff */
[----:B------:R-:W-:-:S03]  /*221b0*/  IMAD.MOV.U32 R13, RZ, RZ, R5 ;  /* 0x000000ffff0d7224 */ /* 0x000fc600078e0005 */
[----:B------:R-:W-:-:S04]  /*221c0*/  @!P3 LOP3.LUT R2, R3, R2, RZ, 0x3c, !PT ;  /* 0x000000020302b212 */ /* 0x000fc800078e3cff */
[----:B------:R-:W-:Y:S02]  /*221d0*/  @!P3 LOP3.LUT R3, R3, R2, RZ, 0x3c, !PT ;  /* 0x000000020303b212 */ /* 0x000fe400078e3cff */
[----:B------:R-:W-:-:S07]  /*221e0*/  MOV R4, R14 ;  /* 0x0000000e00047202 */ /* 0x000fce0000000f00 */
[----:B------:R-:W-:Y:S05]  /*221f0*/  WARPSYNC.COLLECTIVE R15, `(.L_x_12728) ;  /* 0x000000000f087348 */ /* 0x000fea0003c00000 */
[----:B------:R0:W1:Y:S02]  /*22200*/  SHFL.IDX P6, R14, R13, R12, R11 ;  /* 0x0000000c0d0e7389 */ /* 0x00006400000c000b */
[----:B01----:R-:W-:Y:S01]  /*22210*/  ENDCOLLECTIVE ;  /* 0x000000000000791b */ /* 0x003fe20003800000 */
.L_x_12728:
        /* <DEDUP_REMOVED lines=13> */
.L_x_12729:
        /* <DEDUP_REMOVED lines=10> */
[----:B0-----:R-:W-:-:S04]  /*22390*/  IADD3 R2, R25, 0x80, RZ ;  /* 0x0000008019027810 */ /* 0x001fc80007ffe0ff */
[----:B------:R-:W-:Y:S01]  /*223a0*/  ISETP.GE.AND P3, PT, R2, R0, PT ;  /* 0x000000000200720c */ /* 0x000fe20003f66270 */
[----:B------:R-:W-:-:S12]  /*223b0*/  IMAD.MOV.U32 R2, RZ, RZ, R14 ;  /* 0x000000ffff027224 */ /* 0x000fd800078e000e */
[----:B------:R-:W-:Y:S05]  /*223c0*/  WARPSYNC.COLLECTIVE R15, `(.L_x_12730) ;  /* 0x000000000f087348 */ /* 0x000fea0003c00000 */
[----:B------:R0:W1:Y:S02]  /*223d0*/  SHFL.IDX P6, R14, R13, R12, R11 ;  /* 0x0000000c0d0e7389 */ /* 0x00006400000c000b */
[----:B01----:R-:W-:Y:S01]  /*223e0*/  ENDCOLLECTIVE ;  /* 0x000000000000791b */ /* 0x003fe20003800000 */
.L_x_12730:
[----:B------:R-:W-:Y:S02]  /*223f0*/  IMAD.MOV.U32 R13, RZ, RZ, R6 ;  /* 0x000000ffff0d7224 */ /* 0x000fe400078e0006 */
[----:B------:R-:W-:Y:S01]  /*22400*/  IMAD.MOV.U32 R12, RZ, RZ, 0x1 ;  /* 0x00000001ff0c7424 */ /* 0x000fe200078e00ff */
[----:B------:R-:W-:-:S07]  /*22410*/  MOV R3, R14 ;  /* 0x0000000e00037202 */ /* 0x000fce0000000f00 */
[----:B------:R-:W-:Y:S05]  /*22420*/  WARPSYNC.COLLECTIVE R15, `(.L_x_12731) ;  /* 0x000000000f087348 */ /* 0x000fea0003c00000 */
[----:B------:R0:W1:Y:S02]  /*22430*/  SHFL.IDX P6, R14, R13, R12, R11 ;  /* 0x0000000c0d0e7389 */ /* 0x00006400000c000b */
[----:B01----:R-:W-:Y:S01]  /*22440*/  ENDCOLLECTIVE ;  /* 0x000000000000791b */ /* 0x003fe20003800000 */
.L_x_12731:
[----:B------:R-:W-:-:S05]  /*22450*/  @!P3 LEA R3, P4, R10, R3, 0x1 ;  /* 0x000000030a03b211 */ /* 0x000fca00078808ff */
[----:B------:R-:W-:-:S05]  /*22460*/  @!P3 IMAD.X R2, RZ, RZ, R2, P4 ;  /* 0x000000ffff02b224 */ /* 0x000fca00020e0602 */
[-C--:B------:R-:W-:Y:S02]  /*22470*/  @!P3 LOP3.LUT R3, R3, R2.reuse, RZ, 0x3c, !PT ;  /* 0x000000020303b212 */ /* 0x080fe400078e3cff */
[----:B------:R-:W-:Y:S02]  /*22480*/  MOV R13, R7 ;  /* 0x00000007000d7202 */ /* 0x000fe40000000f00 */
[----:B------:R-:W-:-:S04]  /*22490*/  @!P3 LOP3.LUT R2, R3, R2, RZ, 0x3c, !PT ;  /* 0x000000020302b212 */ /* 0x000fc800078e3cff */
[----:B------:R-:W-:Y:S01]  /*224a0*/  @!P3 LOP3.LUT R3, R3, R2, RZ, 0x3c, !PT ;  /* 0x000000020303b212 */ /* 0x000fe200078e3cff */
[----:B------:R-:W-:-:S04]  /*224b0*/  IMAD.MOV.U32 R6, RZ, RZ, R14 ;  /* 0x000000ffff067224 */ /* 0x000fc800078e000e */
[----:B------:R-:W-:Y:S01]  /*224c0*/  @!PT LDS RZ, [RZ] ;  /* 0x00000000fffff984 */ /* 0x000fe20000000800 */
[----:B------:R-:W-:Y:S01]  /*224d0*/  @!PT LDS RZ, [RZ] ;  /* 0x00000000fffff984 */ /* 0x000fe20000000800 */
[----:B------:R-:W-:Y:S01]  /*224e0*/  @!PT LDS RZ, [RZ] ;  /* 0x00000000fffff984 */ /* 0x000fe20000000800 */
[----:B------:R0:W-:Y:S03]  /*224f0*/  @!P3 LDGSTS.E.BYPASS.LTC128B.128 [R8+0xe400], desc[UR38][R2.64], !P0 ;  /* 0x0e4000000208bfae */ /* 0x0001e6000c101d66 */
[----:B0-----:R-:W-:Y:S05]  /*22500*/  WARPSYNC.COLLECTIVE R15, `(.L_x_12732) ;  /* 0x000000000f087348 */ /* 0x001fea0003c00000 */
[----:B------:R1:W2:Y:S02]  /*22510*/  SHFL.IDX P6, R14, R13, R12, R11 ;  /* 0x0000000c0d0e7389 */ /* 0x0002a400000c000b */
[----:B012---:R-:W-:Y:S01]  /*22520*/  ENDCOLLECTIVE ;  /* 0x000000000000791b */ /* 0x007fe20003800000 */
.L_x_12732:
[----:B------:R-:W-:Y:S01]  /*22530*/  @!PT LDS RZ, [RZ] ;  /* 0x00000000fffff984 */ /* 0x000fe20000000800 */
[----:B------:R-:W-:Y:S01]  /*22540*/  @!PT LDS RZ, [RZ] ;  /* 0x00000000fffff984 */ /* 0x000fe20000000800 */
[----:B------:R-:W-:Y:S01]  /*22550*/  @!PT LDS RZ, [RZ] ;  /* 0x00000000fffff984 */ /* 0x000fe20000000800 */
[----:B------:R-:W-:Y:S04]  /*22560*/  @!P3 LDGSTS.E.BYPASS.LTC128B.128 [R8+0x11400], desc[UR38][R2.64+0x40], !P1 ;  /* 0x114000400208bfae */ /* 0x000fe8000c901d66 */
[----:B------:R0:W-:Y:S02]  /*22570*/  @!P3 LDGSTS.E.BYPASS.LTC128B.128 [R8+0x14400], desc[UR38][R2.64+0x80], !P2 ;  /* 0x144000800208bfae */ /* 0x0001e4000d101d66 */
[----:B0-----:R-:W-:Y:S01]  /*22580*/  IMAD.MOV.U32 R2, RZ, RZ, R14 ;  /* 0x000000ffff027224 */ /* 0x001fe200078e000e */
[----:B------:R-:W-:Y:S06]  /*22590*/  BRA `(.L_x_12733) ;  /* 0xffffffb000187947 */ /* 0x000fec000383ffff */
.L_x_12594:
[----:B-1----:R1:W2:Y:S02]  /*225a0*/  SYNCS.PHASECHK.TRANS64.TRYWAIT P0, [R16+URZ+0x2d820], R0 ;  /* 0x02d82000100075a7 */ /* 0x0022a4000800017f */
[----:B--2---:R-:W-:Y:S05]  /*225b0*/  @!P0 NANOSLEEP.SYNCS 0x989680 ;  /* 0x009896800000895d */ /* 0x004fea0003900000 */
[----:B------:R-:W2:Y:S02]  /*225c0*/  @!P0 SYNCS.PHASECHK.TRANS64 P0, [R16+URZ+0x2d820], R0 ;  /* 0x02d82000100085a7 */ /* 0x000ea4000800007f */
[----:B--2---:R-:W-:Y:S05]  /*225d0*/  @!P0 BRA `(.L_x_12594) ;  /* 0xfffffffc00f08947 */ /* 0x004fea000383ffff */
[----:B------:R-:W-:Y:S05]  /*225e0*/  BRA `(.L_x_12734) ;  /* 0xffffffb0007c7947 */ /* 0x000fea000383ffff */
.L_x_12599:
[----:B0-----:R0:W1:Y:S02]  /*225f0*/  SYNCS.PHASECHK.TRANS64.TRYWAIT P0, [R5+URZ+0x2d840], R0 ;  /* 0x02d84000050075a7 */ /* 0x001064000800017f */
[----:B-1----:R-:W-:Y:S05]  /*22600*/  @!P0 NANOSLEEP.SYNCS 0x989680 ;  /* 0x009896800000895d */ /* 0x002fea0003900000 */
[----:B------:R-:W1:Y:S02]  /*22610*/  @!P0 SYNCS.PHASECHK.TRANS64 P0, [R5+URZ+0x2d840], R0 ;  /* 0x02d84000050085a7 */ /* 0x000e64000800007f */
[----:B-1----:R-:W-:Y:S05]  /*22620*/  @!P0 BRA `(.L_x_12599) ;  /* 0xfffffffc00f08947 */ /* 0x002fea000383ffff */
[----:B------:R-:W-:Y:S05]  /*22630*/  BRA `(.L_x_12735) ;  /* 0xffffffb400707947 */ /* 0x000fea000383ffff */
.L_x_12600:
        /* <DEDUP_REMOVED lines=8> */
.L_x_12737:
[----:B------:R-:W-:Y:S05]  /*226c0*/  BSYNC B1 ;  /* 0x0000000000017941 */ /* 0x000fea0003800000 */
.L_x_12736:
[----:B------:R-:W0:Y:S01]  /*226d0*/  S2R R21, SR_TID.X ;  /* 0x0000000000157919 */ /* 0x000e220000002100 */
[----:B------:R-:W-:Y:S01]  /*226e0*/  IMAD.MOV.U32 R13, RZ, RZ, R6 ;  /* 0x000000ffff0d7224 */ /* 0x000fe200078e0006 */
[----:B------:R-:W-:Y:S01]  /*226f0*/  LOP3.LUT R22, R22, 0xffffffdf, RZ, 0xc0, !PT ;  /* 0xffffffdf16167812 */ /* 0x000fe200078ec0ff */
[----:B------:R-:W-:Y:S01]  /*22700*/  IMAD.MOV.U32 R12, RZ, RZ, RZ ;  /* 0x000000ffff0c7224 */ /* 0x000fe200078e00ff */
[----:B------:R-:W-:Y:S01]  /*22710*/  LEA R4, R4, R16, 0x1 ;  /* 0x0000001004047211 */ /* 0x000fe200078e08ff */
        /* <DEDUP_REMOVED lines=8> */
.L_x_12738:
        /* <DEDUP_REMOVED lines=8> */
.L_x_12739:
        /* <DEDUP_REMOVED lines=14> */
.L_x_12740:
[----:B------:R-:W-:Y:S02]  /*22900*/  IMAD.MOV.U32 R13, RZ, RZ, R8 ;  /* 0x000000ffff0d7224 */ /* 0x000fe400078e0008 */
[----:B------:R-:W-:Y:S01]  /*22910*/  IMAD.MOV.U32 R12, RZ, RZ, 0x2 ;  /* 0x00000002ff0c7424 */ /* 0x000fe200078e00ff */
[----:B------:R-:W-:-:S07]  /*22920*/  MOV R2, R14 ;  /* 0x0000000e00027202 */ /* 0x000fce0000000f00 */
[----:B------:R-:W-:Y:S05]  /*22930*/  WARPSYNC.COLLECTIVE R15, `(.L_x_12741) ;  /* 0x000000000f087348 */ /* 0x000fea0003c00000 */
[----:B------:R0:W1:Y:S02]  /*22940*/  SHFL.IDX P6, R14, R13, R12, R11 ;  /* 0x0000000c0d0e7389 */ /* 0x00006400000c000b */
[----:B01----:R-:W-:Y:S01]  /*22950*/  ENDCOLLECTIVE ;  /* 0x000000000000791b */ /* 0x003fe20003800000 */
.L_x_12741:
        /* <DEDUP_REMOVED lines=13> */
.L_x_12742:
[----:B------:R-:W-:Y:S02]  /*22a30*/  IMAD.MOV.U32 R13, RZ, RZ, R8 ;  /* 0x000000ffff0d7224 */ /* 0x000fe400078e0008 */
[----:B------:R-:W-:Y:S02]  /*22a40*/  IMAD.MOV.U32 R12, RZ, RZ, 0x3 ;  /* 0x00000003ff0c7424 */ /* 0x000fe400078e00ff */
[----:B------:R-:W-:-:S07]  /*22a50*/  IMAD.MOV.U32 R2, RZ, RZ, R14 ;  /* 0x000000ffff027224 */ /* 0x000fce00078e000e */
[----:B------:R-:W-:Y:S05]  /*22a60*/  WARPSYNC.COLLECTIVE R15, `(.L_x_12743) ;  /* 0x000000000f087348 */ /* 0x000fea0003c00000 */
[----:B------:R0:W1:Y:S02]  /*22a70*/  SHFL.IDX P6, R14, R13, R12, R11 ;  /* 0x0000000c0d0e7389 */ /* 0x00006400000c000b */
[----:B01----:R-:W-:Y:S01]  /*22a80*/  ENDCOLLECTIVE ;  /* 0x000000000000791b */ /* 0x003fe20003800000 */
.L_x_12743:
        /* <DEDUP_REMOVED lines=10> */
[----:B------:R-:W-:-:S07]  /*22b30*/  MOV R21, R14 ;  /* 0x0000000e00157202 */ /* 0x000fce0000000f00 */
[----:B0-----:R-:W-:Y:S05]  /*22b40*/  WARPSYNC.COLLECTIVE R15, `(.L_x_12744) ;  /* 0x000000000f087348 */ /* 0x001fea0003c00000 */
[----:B------:R1:W2:Y:S02]  /*22b50*/  SHFL.IDX P6, R14, R13, R12, R11 ;  /* 0x0000000c0d0e7389 */ /* 0x0002a400000c000b */
[----:B012---:R-:W-:Y:S01]  /*22b60*/  ENDCOLLECTIVE ;  /* 0x000000000000791b */ /* 0x007fe20003800000 */
.L_x_12744:
[----:B------:R-:W-:Y:S01]  /*22b70*/  IMAD.MOV.U32 R2, RZ, RZ, R14 ;  /* 0x000000ffff027224 */ /* 0x000fe200078e000e */
[----:B------:R-:W-:Y:S06]  /*22b80*/  BRA `(.L_x_12745) ;  /* 0xffffffb000f07947 */ /* 0x000fec000383ffff */
.L_x_12605:
[----:B-1----:R1:W2:Y:S02]  /*22b90*/  SYNCS.PHASECHK.TRANS64.TRYWAIT P0, [R5+URZ+0x2d860], R2 ;  /* 0x02d86002050075a7 */ /* 0x0022a4000800017f */
[----:B--2---:R-:W-:Y:S05]  /*22ba0*/  @!P0 NANOSLEEP.SYNCS 0x989680 ;  /* 0x009896800000895d */ /* 0x004fea0003900000 */
[----:B------:R-:W2:Y:S02]  /*22bb0*/  @!P0 SYNCS.PHASECHK.TRANS64 P0, [R5+URZ+0x2d860], R2 ;  /* 0x02d86002050085a7 */ /* 0x000ea4000800007f */
[----:B--2---:R-:W-:Y:S05]  /*22bc0*/  @!P0 BRA `(.L_x_12605) ;  /* 0xfffffffc00f08947 */ /* 0x004fea000383ffff */
[----:B------:R-:W-:Y:S05]  /*22bd0*/  BRA `(.L_x_12746) ;  /* 0xffffffb400547947 */ /* 0x000fea000383ffff */
.L_x_12606:
        /* <DEDUP_REMOVED lines=8> */
.L_x_12748:
[----:B------:R-:W-:Y:S05]  /*22c60*/  BSYNC B1 ;  /* 0x0000000000017941 */ /* 0x000fea0003800000 */
.L_x_12747:
        /* <DEDUP_REMOVED lines=9> */
.L_x_12749:
[----:B------:R-:W-:Y:S01]  /*22d00*/  MOV R13, R19 ;  /* 0x00000013000d7202 */ /* 0x000fe20000000f00 */
[----:B------:R-:W-:Y:S02]  /*22d10*/  IMAD.MOV.U32 R12, RZ, RZ, 0x1 ;  /* 0x00000001ff0c7424 */ /* 0x000fe400078e00ff */
[----:B------:R-:W-:-:S07]  /*22d20*/  IMAD.MOV.U32 R2, RZ, RZ, R14 ;  /* 0x000000ffff027224 */ /* 0x000fce00078e000e */
[----:B------:R-:W-:Y:S05]  /*22d30*/  WARPSYNC.COLLECTIVE R15, `(.L_x_12750) ;  /* 0x000000000f087348 */ /* 0x000fea0003c00000 */
[----:B------:R0:W1:Y:S02]  /*22d40*/  SHFL.IDX P6, R14, R13, R12, R11 ;  /* 0x0000000c0d0e7389 */ /* 0x00006400000c000b */
[----:B01----:R-:W-:Y:S01]  /*22d50*/  ENDCOLLECTIVE ;  /* 0x000000000000791b */ /* 0x003fe20003800000 */
.L_x_12750:
        /* <DEDUP_REMOVED lines=16> */
.L_x_12751:
[----:B------:R-:W-:Y:S02]  /*22e60*/  IMAD.MOV.U32 R13, RZ, RZ, R19 ;  /* 0x000000ffff0d7224 */ /* 0x000fe400078e0013 */
[----:B------:R-:W-:Y:S02]  /*22e70*/  IMAD.MOV.U32 R12, RZ, RZ, 0x2 ;  /* 0x00000002ff0c7424 */ /* 0x000fe400078e00ff */
[----:B------:R-:W-:-:S07]  /*22e80*/  IMAD.MOV.U32 R2, RZ, RZ, R14 ;  /* 0x000000ffff027224 */ /* 0x000fce00078e000e */
[----:B------:R-:W-:Y:S05]  /*22e90*/  WARPSYNC.COLLECTIVE R15, `(.L_x_12752) ;  /* 0x000000000f087348 */ /* 0x000fea0003c00000 */
[----:B------:R0:W1:Y:S02]  /*22ea0*/  SHFL.IDX P6, R14, R13, R12, R11 ;  /* 0x0000000c0d0e7389 */ /* 0x00006400000c000b */
[----:B01----:R-:W-:Y:S01]  /*22eb0*/  ENDCOLLECTIVE ;  /* 0x000000000000791b */ /* 0x003fe20003800000 */
.L_x_12752:
        /* <DEDUP_REMOVED lines=16> */
.L_x_12753:
[----:B------:R-:W-:Y:S02]  /*22fc0*/  IMAD.MOV.U32 R13, RZ, RZ, R19 ;  /* 0x000000ffff0d7224 */ /* 0x000fe400078e0013 */
[----:B------:R-:W-:Y:S01]  /*22fd0*/  IMAD.MOV.U32 R12, RZ, RZ, 0x3 ;  /* 0x00000003ff0c7424 */ /* 0x000fe200078e00ff */
[----:B------:R-:W-:-:S07]  /*22fe0*/  MOV R2, R14 ;  /* 0x0000000e00027202 */ /* 0x000fce0000000f00 */
[----:B------:R-:W-:Y:S05]  /*22ff0*/  WARPSYNC.COLLECTIVE R15, `(.L_x_12754) ;  /* 0x000000000f087348 */ /* 0x000fea0003c00000 */
[----:B------:R0:W1:Y:S02]  /*23000*/  SHFL.IDX P6, R14, R13, R12, R11 ;  /* 0x0000000c0d0e7389 */ /* 0x00006400000c000b */
[----:B01----:R-:W-:Y:S01]  /*23010*/  ENDCOLLECTIVE ;  /* 0x000000000000791b */ /* 0x003fe20003800000 */
.L_x_12754:
        /* <DEDUP_REMOVED lines=13> */
.L_x_12755:
        /* <DEDUP_REMOVED lines=8> */
.L_x_12614:
[----:B-1----:R1:W2:Y:S02]  /*23170*/  SYNCS.PHASECHK.TRANS64.TRYWAIT P0, [R0+URZ+0x2d860], R3 ;  /* 0x02d86003000075a7 */ /* 0x0022a4000800017f */
[----:B--2---:R-:W-:Y:S05]  /*23180*/  @!P0 NANOSLEEP.SYNCS 0x989680 ;  /* 0x009896800000895d */ /* 0x004fea0003900000 */
[----:B------:R-:W2:Y:S02]  /*23190*/  @!P0 SYNCS.PHASECHK.TRANS64 P0, [R0+URZ+0x2d860], R3 ;  /* 0x02d86003000085a7 */ /* 0x000ea4000800007f */
[----:B--2---:R-:W-:Y:S05]  /*231a0*/  @!P0 BRA `(.L_x_12614) ;  /* 0xfffffffc00f08947 */ /* 0x004fea000383ffff */
[----:B------:R-:W-:Y:S05]  /*231b0*/  BRA `(.L_x_12757) ;  /* 0xffffffb400d47947 */ /* 0x000fea000383ffff */
.L_x_12615:
        /* <DEDUP_REMOVED lines=8> */
.L_x_12759:
[----:B------:R-:W-:Y:S05]  /*23240*/  BSYNC B0 ;  /* 0x0000000000007941 */ /* 0x000fea0003800000 */
.L_x_12758:
        /* <DEDUP_REMOVED lines=10> */
.L_x_12760:
[----:B------:R-:W-:Y:S01]  /*232f0*/  ULDC UR4, c[0x0][0x2f4] ;  /* 0x0000bd0000047ab9 */ /* 0x000fe20000000800 */
[----:B------:R-:W-:Y:S01]  /*23300*/  MOV R13, R19 ;  /* 0x00000013000d7202 */ /* 0x000fe20000000f00 */
        /* <DEDUP_REMOVED lines=15> */
.L_x_12761:
        /* <DEDUP_REMOVED lines=14> */
.L_x_12762:
[----:B------:R-:W-:Y:S01]  /*234e0*/  MOV R13, R19 ;  /* 0x00000013000d7202 */ /* 0x000fe20000000f00 */
[----:B------:R-:W-:Y:S01]  /*234f0*/  IMAD.MOV.U32 R12, RZ, RZ, 0x2 ;  /* 0x00000002ff0c7424 */ /* 0x000fe200078e00ff */
[----:B------:R-:W-:-:S13]  /*23500*/  IADD3 R2, P4, R14, R5, RZ ;  /* 0x000000050e027210 */ /* 0x000fda0007f9e0ff */
[----:B------:R-:W-:Y:S05]  /*23510*/  WARPSYNC.COLLECTIVE R15, `(.L_x_12763) ;  /* 0x000000000f087348 */ /* 0x000fea0003c00000 */
[----:B------:R0:W1:Y:S02]  /*23520*/  SHFL.IDX P6, R14, R13, R12, R11 ;  /* 0x0000000c0d0e7389 */ /* 0x00006400000c000b */
[----:B01----:R-:W-:Y:S01]  /*23530*/  ENDCOLLECTIVE ;  /* 0x000000000000791b */ /* 0x003fe20003800000 */
.L_x_12763:
        /* <DEDUP_REMOVED lines=15> */
.L_x_12764:
[----:B------:R-:W-:Y:S01]  /*23630*/  MOV R13, R19 ;  /* 0x00000013000d7202 */ /* 0x000fe20000000f00 */
[----:B------:R-:W-:Y:S01]  /*23640*/  IMAD.MOV.U32 R12, RZ, RZ, 0x3 ;  /* 0x00000003ff0c7424 */ /* 0x000fe200078e00ff */
[----:B------:R-:W-:-:S13]  /*23650*/  IADD3 R2, P4, R14, R5, RZ ;  /* 0x000000050e027210 */ /* 0x000fda0007f9e0ff */
[----:B------:R-:W-:Y:S05]  /*23660*/  WARPSYNC.COLLECTIVE R15, `(.L_x_12765) ;  /* 0x000000000f087348 */ /* 0x000fea0003c00000 */
[----:B------:R0:W1:Y:S02]  /*23670*/  SHFL.IDX P6, R14, R13, R12, R11 ;  /* 0x0000000c0d0e7389 */ /* 0x00006400000c000b */
[----:B01----:R-:W-:Y:S01]  /*23680*/  ENDCOLLECTIVE ;  /* 0x000000000000791b */ /* 0x003fe20003800000 */
.L_x_12765:
        /* <DEDUP_REMOVED lines=14> */
.L_x_12766:
[----:B------:R-:W-:Y:S05]  /*23770*/  BRA `(.L_x_12767) ;  /* 0xffffffb400347947 */ /* 0x000fea000383ffff */
.L_x_12620:
[----:B------:R-:W-:Y:S01]  /*23780*/  BSSY B0, `(.L_x_12768) ;  /* 0x0000008000007945 */ /* 0x000fe20003800000 */
[----:B------:R-:W-:Y:S01]  /*23790*/  IMAD.MOV.U32 R13, RZ, RZ, R24 ;  /* 0x000000ffff0d7224 */ /* 0x000fe200078e0018 */
[----:B------:R-:W-:Y:S01]  /*237a0*/  MOV R12, RZ ;  /* 0x000000ff000c7202 */ /* 0x000fe20000000f00 */
[----:B------:R-:W-:Y:S02]  /*237b0*/  IMAD.MOV.U32 R11, RZ, RZ, 0x1f ;  /* 0x0000001fff0b7424 */ /* 0x000fe400078e00ff */
[----:B------:R-:W-:-:S07]  /*237c0*/  IMAD.MOV.U32 R15, RZ, RZ, -0x1 ;  /* 0xffffffffff0f7424 */ /* 0x000fce00078e00ff */
[----:B0-2--5:R-:W-:Y:S05]  /*237d0*/  WARPSYNC.COLLECTIVE R15, `(.L_x_12769) ;  /* 0x000000000f087348 */ /* 0x025fea0003c00000 */
[----:B------:R1:W3:Y:S02]  /*237e0*/  SHFL.IDX P6, R14, R13, R12, R11 ;  /* 0x0000000c0d0e7389 */ /* 0x0002e400000c000b */
[----:B0123-5:R-:W-:Y:S01]  /*237f0*/  ENDCOLLECTIVE ;  /* 0x000000000000791b */ /* 0x02ffe20003800000 */
.L_x_12769:
[----:B------:R-:W-:Y:S05]  /*23800*/  BSYNC B0 ;  /* 0x0000000000007941 */ /* 0x000fea0003800000 */
.L_x_12768:
        /* <DEDUP_REMOVED lines=9> */
.L_x_12770:
        /* <DEDUP_REMOVED lines=23> */
.L_x_12771:
[----:B------:R-:W-:Y:S01]  /*23a10*/  IMAD.MOV.U32 R12, RZ, RZ, 0x2 ;  /* 0x00000002ff0c7424 */ /* 0x000fe200078e00ff */
[----:B------:R-:W-:-:S05]  /*23a20*/  SEL R4, R14, RZ, P1 ;  /* 0x000000ff0e047207 */ /* 0x000fca0000800000 */
[----:B------:R-:W-:-:S05]  /*23a30*/  IMAD.IADD R4, R13, 0x1, R4 ;  /* 0x000000010d047824 */ /* 0x000fca00078e0204 */
[----:B------:R-:W-:-:S07]  /*23a40*/  MOV R13, R4 ;  /* 0x00000004000d7202 */ /* 0x000fce0000000f00 */
[----:B------:R-:W-:Y:S05]  /*23a50*/  WARPSYNC.COLLECTIVE R15, `(.L_x_12772) ;  /* 0x000000000f087348 */ /* 0x000fea0003c00000 */
[----:B------:R0:W1:Y:S02]  /*23a60*/  SHFL.UP P6, R14, R13, R12, R11 ;  /* 0x0400000c0d0e7389 */ /* 0x00006400000c000b */
[----:B01----:R-:W-:Y:S01]  /*23a70*/  ENDCOLLECTIVE ;  /* 0x000000000000791b */ /* 0x003fe20003800000 */
.L_x_12772:
[----:B------:R-:W-:Y:S01]  /*23a80*/  IMAD.MOV.U32 R12, RZ, RZ, 0x4 ;  /* 0x00000004ff0c7424 */ /* 0x000fe200078e00ff */
[----:B------:R-:W-:-:S05]  /*23a90*/  SEL R3, R14, RZ, P2 ;  /* 0x000000ff0e037207 */ /* 0x000fca0001000000 */
[----:B------:R-:W-:-:S04]  /*23aa0*/  IMAD.IADD R2, R4, 0x1, R3 ;  /* 0x0000000104027824 */ /* 0x000fc800078e0203 */
[----:B------:R-:W-:-:S07]  /*23ab0*/  IMAD.MOV.U32 R13, RZ, RZ, R2 ;  /* 0x000000ffff0d7224 */ /* 0x000fce00078e0002 */
[----:B------:R-:W-:Y:S05]  /*23ac0*/  WARPSYNC.COLLECTIVE R15, `(.L_x_12773) ;  /* 0x000000000f087348 */ /* 0x000fea0003c00000 */
[----:B------:R0:W1:Y:S02]  /*23ad0*/  SHFL.UP P6, R14, R13, R12, R11 ;  /* 0x0400000c0d0e7389 */ /* 0x00006400000c000b */
[----:B01----:R-:W-:Y:S01]  /*23ae0*/  ENDCOLLECTIVE ;  /* 0x000000000000791b */ /* 0x003fe20003800000 */
.L_x_12773:
[----:B------:R-:W-:Y:S01]  /*23af0*/  IMAD.MOV.U32 R12, RZ, RZ, 0x8 ;  /* 0x00000008ff0c7424 */ /* 0x000fe200078e00ff */
[----:B------:R-:W-:-:S04]  /*23b00*/  SEL R3, R14, RZ, P3 ;  /* 0x000000ff0e037207 */ /* 0x000fc80001800000 */
[----:B------:R-:W-:-:S05]  /*23b10*/  IADD3 R3, R2, R3, RZ ;  /* 0x0000000302037210 */ /* 0x000fca0007ffe0ff */
[----:B------:R-:W-:-:S07]  /*23b20*/  IMAD.MOV.U32 R13, RZ, RZ, R3 ;  /* 0x000000ffff0d7224 */ /* 0x000fce00078e0003 */
[----:B------:R-:W-:Y:S05]  /*23b30*/  WARPSYNC.COLLECTIVE R15, `(.L_x_12774) ;  /* 0x000000000f087348 */ /* 0x000fea0003c00000 */
[----:B------:R0:W1:Y:S02]  /*23b40*/  SHFL.UP P6, R14, R13, R12, R11 ;  /* 0x0400000c0d0e7389 */ /* 0x00006400000c000b */
[----:B01----:R-:W-:Y:S01]  /*23b50*/  ENDCOLLECTIVE ;  /* 0x000000000000791b */ /* 0x003fe20003800000 */
.L_x_12774:
[----:B------:R-:W-:Y:S02]  /*23b60*/  MOV R12, 0x10 ;  /* 0x00000010000c7802 */ /* 0x000fe40000000f00 */
[----:B------:R-:W-:-:S05]  /*23b70*/  SEL R4, R14, RZ, P4 ;  /* 0x000000ff0e047207 */ /* 0x000fca0002000000 */
[----:B------:R-:W-:-:S04]  /*23b80*/  IMAD.IADD R4, R3, 0x1, R4 ;  /* 0x0000000103047824 */ /* 0x000fc800078e0204 */
[----:B------:R-:W-:-:S07]  /*23b90*/  IMAD.MOV.U32 R13, RZ, RZ, R4 ;  /* 0x000000ffff0d7224 */ /* 0x000fce00078e0004 */
[----:B------:R-:W-:Y:S05]  /*23ba0*/  WARPSYNC.COLLECTIVE R15, `(.L_x_12775) ;  /* 0x000000000f087348 */ /* 0x000fea0003c00000 */
[----:B------:R0:W1:Y:S02]  /*23bb0*/  SHFL.UP P6, R14, R13, R12, R11 ;  /* 0x0400000c0d0e7389 */ /* 0x00006400000c000b */
[----:B01----:R-:W-:Y:S01]  /*23bc0*/  ENDCOLLECTIVE ;  /* 0x000000000000791b */ /* 0x003fe20003800000 */
.L_x_12775:
        /* <DEDUP_REMOVED lines=8> */
.L_x_12776:
[----:B------:R-:W-:Y:S05]  /*23c50*/  BRA `(.L_x_12777) ;  /* 0xffffffb400587947 */ /* 0x000fea000383ffff */
.L_x_12623:
[----:B------:R-:W-:Y:S01]  /*23c60*/  BSSY B0, `(.L_x_12778) ;  /* 0x0000007000007945 */ /* 0x000fe20003800000 */
[----:B------:R-:W-:Y:S01]  /*23c70*/  MOV R12, 0x1 ;  /* 0x00000001000c7802 */ /* 0x000fe20000000f00 */
[----:B------:R-:W-:Y:S02]  /*23c80*/  IMAD.MOV.U32 R11, RZ, RZ, RZ ;  /* 0x000000ffff0b7224 */ /* 0x000fe400078e00ff */
[----:B------:R-:W-:-:S07]  /*23c90*/  IMAD.MOV.U32 R15, RZ, RZ, -0x1 ;  /* 0xffffffffff0f7424 */ /* 0x000fce00078e00ff */
[----:B-----5:R-:W-:Y:S05]  /*23ca0*/  WARPSYNC.COLLECTIVE R15, `(.L_x_12779) ;  /* 0x000000000f087348 */ /* 0x020fea0003c00000 */
[----:B------:R0:W1:Y:S02]  /*23cb0*/  SHFL.UP P6, R14, R13, R12, R11 ;  /* 0x0400000c0d0e7389 */ /* 0x00006400000c000b */
[----:B01---5:R-:W-:Y:S01]  /*23cc0*/  ENDCOLLECTIVE ;  /* 0x000000000000791b */ /* 0x023fe20003800000 */
.L_x_12779:
[----:B------:R-:W-:Y:S05]  /*23cd0*/  BSYNC B0 ;  /* 0x0000000000007941 */ /* 0x000fea0003800000 */
.L_x_12778:
[----:B------:R-:W-:Y:S01]  /*23ce0*/  SEL R14, R14, RZ, P1 ;  /* 0x000000ff0e0e7207 */ /* 0x000fe20000800000 */
[----:B------:R-:W-:Y:S01]  /*23cf0*/  IMAD.MOV.U32 R12, RZ, RZ, 0x2 ;  /* 0x00000002ff0c7424 */ /* 0x000fe200078e00ff */
[----:B------:R-:W-:Y:S01]  /*23d00*/  MOV R11, RZ ;  /* 0x000000ff000b7202 */ /* 0x000fe20000000f00 */
[----:B------:R-:W-:Y:S02]  /*23d10*/  IMAD.MOV.U32 R15, RZ, RZ, -0x1 ;  /* 0xffffffffff0f7424 */ /* 0x000fe400078e00ff */
[----:B------:R-:W-:-:S07]  /*23d20*/  IMAD.IADD R13, R13, 0x1, R14 ;  /* 0x000000010d0d7824 */ /* 0x000fce00078e020e */
[----:B------:R-:W-:Y:S05]  /*23d30*/  WARPSYNC.COLLECTIVE R15, `(.L_x_12780) ;  /* 0x000000000f087348 */ /* 0x000fea0003c00000 */
[----:B------:R0:W1:Y:S02]  /*23d40*/  SHFL.UP P6, R14, R13, R12, R11 ;  /* 0x0400000c0d0e7389 */ /* 0x00006400000c000b */
[----:B01----:R-:W-:Y:S01]  /*23d50*/  ENDCOLLECTIVE ;  /* 0x000000000000791b */ /* 0x003fe20003800000 */
.L_x_12780:
[----:B------:R-:W-:Y:S01]  /*23d60*/  IMAD.MOV.U32 R12, RZ, RZ, 0x4 ;  /* 0x00000004ff0c7424 */ /* 0x000fe200078e00ff */
[----:B------:R-:W-:-:S05]  /*23d70*/  SEL R14, R14, RZ, P2 ;  /* 0x000000ff0e0e7207 */ /* 0x000fca0001000000 */
[----:B------:R-:W-:-:S04]  /*23d80*/  IMAD.IADD R3, R13, 0x1, R14 ;  /* 0x000000010d037824 */ /* 0x000fc800078e020e */
[----:B------:R-:W-:-:S07]  /*23d90*/  IMAD.MOV.U32 R13, RZ, RZ, R3 ;  /* 0x000000ffff0d7224 */ /* 0x000fce00078e0003 */
[----:B------:R-:W-:Y:S05]  /*23da0*/  WARPSYNC.COLLECTIVE R15, `(.L_x_12781) ;  /* 0x000000000f087348 */ /* 0x000fea0003c00000 */
[----:B------:R0:W1:Y:S02]  /*23db0*/  SHFL.UP P6, R14, R13, R12, R11 ;  /* 0x0400000c0d0e7389 */ /* 0x00006400000c000b */
[----:B01----:R-:W-:Y:S01]  /*23dc0*/  ENDCOLLECTIVE ;  /* 0x000000000000791b */ /* 0x003fe20003800000 */
.L_x_12781:
[----:B------:R-:W-:Y:S01]  /*23dd0*/  IMAD.MOV.U32 R12, RZ, RZ, 0x8 ;  /* 0x00000008ff0c7424 */ /* 0x000fe200078e00ff */
[----:B------:R-:W-:-:S04]  /*23de0*/  SEL R4, R14, RZ, P3 ;  /* 0x000000ff0e047207 */ /* 0x000fc80001800000 */
[----:B------:R-:W-:-:S05]  /*23df0*/  IADD3 R4, R3, R4, RZ ;  /* 0x0000000403047210 */ /* 0x000fca0007ffe0ff */
[----:B------:R-:W-:-:S07]  /*23e00*/  IMAD.MOV.U32 R13, RZ, RZ, R4 ;  /* 0x000000ffff0d7224 */ /* 0x000fce00078e0004 */
[----:B------:R-:W-:Y:S05]  /*23e10*/  WARPSYNC.COLLECTIVE R15, `(.L_x_12782) ;  /* 0x000000000f087348 */ /* 0x000fea0003c00000 */
[----:B------:R0:W1:Y:S02]  /*23e20*/  SHFL.UP P6, R14, R13, R12, R11 ;  /* 0x0400000c0d0e7389 */ /* 0x00006400000c000b */
[----:B01----:R-:W-:Y:S01]  /*23e30*/  ENDCOLLECTIVE ;  /* 0x000000000000791b */ /* 0x003fe20003800000 */
.L_x_12782:
[----:B------:R-:W-:Y:S02]  /*23e40*/  MOV R12, 0x10 ;  /* 0x00000010000c7802 */ /* 0x000fe40000000f00 */
[----:B------:R-:W-:-:S05]  /*23e50*/  SEL R7, R14, RZ, P4 ;  /* 0x000000ff0e077207 */ /* 0x000fca0002000000 */
[----:B------:R-:W-:-:S04]  /*23e60*/  IMAD.IADD R7, R4, 0x1, R7 ;  /* 0x0000000104077824 */ /* 0x000fc800078e0207 */
[----:B------:R-:W-:-:S07]  /*23e70*/  IMAD.MOV.U32 R13, RZ, RZ, R7 ;  /* 0x000000ffff0d7224 */ /* 0x000fce00078e0007 */
[----:B------:R-:W-:Y:S05]  /*23e80*/  WARPSYNC.COLLECTIVE R15, `(.L_x_12783) ;  /* 0x000000000f087348 */ /* 0x000fea0003c00000 */
[----:B------:R0:W1:Y:S02]  /*23e90*/  SHFL.UP P6, R14, R13, R12, R11 ;  /* 0x0400000c0d0e7389 */ /* 0x00006400000c000b */
[----:B01----:R-:W-:Y:S01]  /*23ea0*/  ENDCOLLECTIVE ;  /* 0x000000000000791b */ /* 0x003fe20003800000 */
.L_x_12783:
        /* <DEDUP_REMOVED lines=8> */
.L_x_12784:
[----:B------:R-:W-:Y:S05]  /*23f30*/  BRA `(.L_x_12785) ;  /* 0xffffffb400447947 */ /* 0x000fea000383ffff */
.L_x_12625:
[----:B------:R-:W-:Y:S01]  /*23f40*/  BSSY B0, `(.L_x_12786) ;  /* 0x0000006000007945 */ /* 0x000fe20003800000 */
[----:B------:R-:W-:Y:S02]  /*23f50*/  PLOP3.LUT P6, PT, P6, PT, PT, 0x8, 0x0 ;  /* 0x000000000000781c */ /* 0x000fe400037ce170 */
[----:B------:R-:W-:-:S11]  /*23f60*/  MOV R15, 0xffffffff ;  /* 0xffffffff000f7802 */ /* 0x000fd60000000f00 */
[----:B0----5:R-:W-:Y:S05]  /*23f70*/  WARPSYNC.COLLECTIVE R15, `(.L_x_12787) ;  /* 0x000000000f087348 */ /* 0x021fea0003c00000 */
[----:B------:R-:W-:Y:S01]  /*23f80*/  VOTE.ANY R14, PT, P6 ;  /* 0x00000000000e7806 */ /* 0x000fe200030e0100 */
[----:B0----5:R-:W-:Y:S06]  /*23f90*/  ENDCOLLECTIVE ;  /* 0x000000000000791b */ /* 0x021fec0003800000 */
.L_x_12787:
[----:B------:R-:W-:Y:S05]  /*23fa0*/  BSYNC B0 ;  /* 0x0000000000007941 */ /* 0x000fea0003800000 */
.L_x_12786:
[----:B------:R-:W-:Y:S01]  /*23fb0*/  IMAD.MOV.U32 R3, RZ, RZ, R14 ;  /* 0x000000ffff037224 */ /* 0x000fe200078e000e */
[----:B------:R-:W-:Y:S01]  /*23fc0*/  MOV R15, 0xffffffff ;  /* 0xffffffff000f7802 */ /* 0x000fe20000000f00 */
[----:B------:R-:W-:Y:S02]  /*23fd0*/  IMAD.MOV.U32 R13, RZ, RZ, R25 ;  /* 0x000000ffff0d7224 */ /* 0x000fe400078e0019 */
[----:B------:R-:W0:Y:S01]  /*23fe0*/  POPC R7, R3 ;  /* 0x0000000300077309 */ /* 0x000e220000000000 */
[----:B------:R-:W-:Y:S02]  /*23ff0*/  IMAD.MOV.U32 R11, RZ, RZ, 0x1f ;  /* 0x0000001fff0b7424 */ /* 0x000fe400078e00ff */
[----:B0-----:R-:W-:Y:S02]  /*24000*/  IMAD.MOV.U32 R12, RZ, RZ, R7 ;  /* 0x000000ffff0c7224 */ /* 0x001fe400078e0007 */
[----:B------:R-:W-:-:S07]  /*24010*/  IMAD.IADD R27, R7, 0x1, R27 ;  /* 0x00000001071b7824 */ /* 0x000fce00078e021b */
[----:B------:R-:W-:Y:S05]  /*24020*/  WARPSYNC.COLLECTIVE R15, `(.L_x_12788) ;  /* 0x000000000f087348 */ /* 0x000fea0003c00000 */
[----:B------:R0:W1:Y:S02]  /*24030*/  SHFL.IDX P6, R14, R13, R12, R11 ;  /* 0x0000000c0d0e7389 */ /* 0x00006400000c000b */
[----:B01----:R-:W-:Y:S01]  /*24040*/  ENDCOLLECTIVE ;  /* 0x000000000000791b */ /* 0x003fe20003800000 */
.L_x_12788:
[----:B------:R-:W-:Y:S02]  /*24050*/  IMAD.MOV.U32 R13, RZ, RZ, R5 ;  /* 0x000000ffff0d7224 */ /* 0x000fe400078e0005 */
[----:B------:R-:W-:-:S07]  /*24060*/  IMAD.MOV.U32 R25, RZ, RZ, R14 ;  /* 0x000000ffff197224 */ /* 0x000fce00078e000e */
[----:B------:R-:W-:Y:S05]  /*24070*/  WARPSYNC.COLLECTIVE R15, `(.L_x_12789) ;  /* 0x000000000f087348 */ /* 0x000fea0003c00000 */
[----:B------:R0:W1:Y:S02]  /*24080*/  SHFL.IDX P6, R14, R13, R12, R11 ;  /* 0x0000000c0d0e7389 */ /* 0x00006400000c000b */
[----:B01----:R-:W-:Y:S01]  /*24090*/  ENDCOLLECTIVE ;  /* 0x000000000000791b */ /* 0x003fe20003800000 */
.L_x_12789:
[----:B------:R-:W-:Y:S01]  /*240a0*/  IMAD.MOV.U32 R5, RZ, RZ, R14 ;  /* 0x000000ffff057224 */ /* 0x000fe200078e000e */
[----:B------:R-:W-:Y:S06]  /*240b0*/  BRA `(.L_x_12790) ;  /* 0xffffffb400247947 */ /* 0x000fec000383ffff */
.L_x_12627:
[----:B------:R-:W-:Y:S01]  /*240c0*/  BSSY B0, `(.L_x_12791) ;  /* 0x0000007000007945 */ /* 0x000fe20003800000 */
[----:B------:R-:W-:Y:S01]  /*240d0*/  MOV R13, R2 ;  /* 0x00000002000d7202 */ /* 0x000fe20000000f00 */
[----:B------:R-:W-:Y:S02]  /*240e0*/  IMAD.MOV.U32 R11, RZ, RZ, 0x1f ;  /* 0x0000001fff0b7424 */ /* 0x000fe400078e00ff */
[----:B------:R-:W-:-:S07]  /*240f0*/  IMAD.MOV.U32 R15, RZ, RZ, -0x1 ;  /* 0xffffffffff0f7424 */ /* 0x000fce00078e00ff */
[----:B0123-5:R-:W-:Y:S05]  /*24100*/  WARPSYNC.COLLECTIVE R15, `(.L_x_12792) ;  /* 0x000000000f087348 */ /* 0x02ffea0003c00000 */
[----:B------:R4:W0:Y:S02]  /*24110*/  SHFL.IDX P6, R14, R13, R12, R11 ;  /* 0x0000000c0d0e7389 */ /* 0x00082400000c000b */
[----:B012345:R-:W-:Y:S01]  /*24120*/  ENDCOLLECTIVE ;  /* 0x000000000000791b */ /* 0x03ffe20003800000 */
.L_x_12792:
[----:B------:R-:W-:Y:S05]  /*24130*/  BSYNC B0 ;  /* 0x0000000000007941 */ /* 0x000fea0003800000 */
.L_x_12791:
[----:B------:R-:W-:Y:S01]  /*24140*/  IMAD.MOV.U32 R24, RZ, RZ, R14 ;  /* 0x000000ffff187224 */ /* 0x000fe200078e000e */
[----:B------:R-:W-:Y:S06]  /*24150*/  BRA `(.L_x_12626) ;  /* 0xffffffb400147947 */ /* 0x000fec000383ffff */
.L_x_12633:
[----:B0-----:R0:W2:Y:S02]  /*24160*/  SYNCS.PHASECHK.TRANS64.TRYWAIT P0, [R5+URZ+0x2d820], R0 ;  /* 0x02d82000050075a7 */ /* 0x0010a4000800017f */
[----:B--2---:R-:W-:Y:S05]  /*24170*/  @!P0 NANOSLEEP.SYNCS 0x989680 ;  /* 0x009896800000895d */ /* 0x004fea0003900000 */
[----:B------:R-:W2:Y:S02]  /*24180*/  @!P0 SYNCS.PHASECHK.TRANS64 P0, [R5+URZ+0x2d820], R0 ;  /* 0x02d82000050085a7 */ /* 0x000ea4000800007f */
[----:B--2---:R-:W-:Y:S05]  /*24190*/  @!P0 BRA `(.L_x_12633) ;  /* 0xfffffffc00f08947 */ /* 0x004fea000383ffff */
[----:B------:R-:W-:Y:S05]  /*241a0*/  BRA `(.L_x_12793) ;  /* 0xffffffbc00707947 */ /* 0x000fea000383ffff */
.L_x_12634:
        /* <DEDUP_REMOVED lines=8> */
[----:B01-345:R-:W-:Y:S05]  /*24230*/  WARPSYNC.COLLECTIVE R15, `(.L_x_12795) ;  /* 0x000000000f087348 */ /* 0x03bfea0003c00000 */
[----:B------:R2:W0:Y:S02]  /*24240*/  SHFL.IDX P6, R14, R13, R12, R11 ;  /* 0x0000000c0d0e7389 */ /* 0x00042400000c000b */
[----:B012345:R-:W-:Y:S01]  /*24250*/  ENDCOLLECTIVE ;  /* 0x000000000000791b */ /* 0x03ffe20003800000 */
.L_x_12795:
[----:B------:R-:W-:Y:S05]  /*24260*/  BSYNC B0 ;  /* 0x0000000000007941 */ /* 0x000fea0003800000 */
.L_x_12794:
[----:B------:R-:W-:Y:S05]  /*24270*/  BRA `(.L_x_12796) ;  /* 0xffffffbc00587947 */ /* 0x000fea000383ffff */
.L_x_12635:
[----:B------:R-:W-:Y:S01]  /*24280*/  BSSY B0, `(.L_x_12797) ;  /* 0x0000006000007945 */ /* 0x000fe20003800000 */
[----:B------:R-:W-:-:S07]  /*24290*/  IMAD.MOV.U32 R15, RZ, RZ, -0x1 ;  /* 0xffffffffff0f7424 */ /* 0x000fce00078e00ff */
[----:B01-345:R-:W-:Y:S05]  /*242a0*/  WARPSYNC.COLLECTIVE R15, `(.L_x_12798) ;  /* 0x000000000f0c7348 */ /* 0x03bfea0003c00000 */
[----:B------:R-:W-:Y:S02]  /*242b0*/  ELECT P6, UR62, PT ;  /* 0x00000000003e782f */ /* 0x000fe400038c0000 */
[----:B------:R-:W-:Y:S01]  /*242c0*/  MOV R14, UR62 ;  /* 0x0000003e000e7c02 */ /* 0x000fe20008000f00 */
[----:B01-345:R-:W-:Y:S10]  /*242d0*/  ENDCOLLECTIVE ;  /* 0x000000000000791b */ /* 0x03bff40003800000 */
.L_x_12798:
[----:B------:R-:W-:Y:S05]  /*242e0*/  BSYNC B0 ;  /* 0x0000000000007941 */ /* 0x000fea0003800000 */
.L_x_12797:
[----:B------:R-:W-:Y:S05]  /*242f0*/  BRA `(.L_x_12799) ;  /* 0xffffffbc004c7947 */ /* 0x000fea000383ffff */
.L_x_12637:
[----:B0-----:R0:W2:Y:S02]  /*24300*/  SYNCS.PHASECHK.TRANS64.TRYWAIT P1, [R3+URZ+0x2d840], R2 ;  /* 0x02d84002030075a7 */ /* 0x0010a4000802017f */
[----:B--2---:R-:W-:Y:S05]  /*24310*/  @!P1 NANOSLEEP.SYNCS 0x989680 ;  /* 0x009896800000995d */ /* 0x004fea0003900000 */
[----:B------:R-:W2:Y:S02]  /*24320*/  @!P1 SYNCS.PHASECHK.TRANS64 P1, [R3+URZ+0x2d840], R2 ;  /* 0x02d84002030095a7 */ /* 0x000ea4000802007f */
[----:B--2---:R-:W-:Y:S05]  /*24330*/  @!P1 BRA `(.L_x_12637) ;  /* 0xfffffffc00f09947 */ /* 0x004fea000383ffff */
[----:B------:R-:W-:Y:S05]  /*24340*/  BRA `(.L_x_12800) ;  /* 0xffffffbc00707947 */ /* 0x000fea000383ffff */
.L_x_12639:
[----:B--2---:R2:W0:Y:S02]  /*24350*/  SYNCS.PHASECHK.TRANS64.TRYWAIT P1, [R5+URZ+0x2d840], R0 ;  /* 0x02d84000050075a7 */ /* 0x004424000802017f */
[----:B0-----:R-:W-:Y:S05]  /*24360*/  @!P1 NANOSLEEP.SYNCS 0x989680 ;  /* 0x009896800000995d */ /* 0x001fea0003900000 */
[----:B------:R-:W0:Y:S02]  /*24370*/  @!P1 SYNCS.PHASECHK.TRANS64 P1, [R5+URZ+0x2d840], R0 ;  /* 0x02d84000050095a7 */ /* 0x000e24000802007f */
[----:B0-----:R-:W-:Y:S05]  /*24380*/  @!P1 BRA `(.L_x_12639) ;  /* 0xfffffffc00f09947 */ /* 0x001fea000383ffff */
[----:B------:R-:W-:Y:S05]  /*24390*/  BRA `(.L_x_12801) ;  /* 0xffffffbc00807947 */ /* 0x000fea000383ffff */
.L_x_12641:
[----:B------:R0:W0:Y:S02]  /*243a0*/  SYNCS.PHASECHK.TRANS64.TRYWAIT P1, [R3+URZ+0x2d860], R2 ;  /* 0x02d86002030075a7 */ /* 0x000024000802017f */
[----:B0-----:R-:W-:Y:S05]  /*243b0*/  @!P1 NANOSLEEP.SYNCS 0x989680 ;  /* 0x009896800000995d */ /* 0x001fea0003900000 */
[----:B------:R-:W0:Y:S02]  /*243c0*/  @!P1 SYNCS.PHASECHK.TRANS64 P1, [R3+URZ+0x2d860], R2 ;  /* 0x02d86002030095a7 */ /* 0x000e24000802007f */
[----:B0-----:R-:W-:Y:S05]  /*243d0*/  @!P1 BRA `(.L_x_12641) ;  /* 0xfffffffc00f09947 */ /* 0x001fea000383ffff */
[----:B------:R-:W-:Y:S05]  /*243e0*/  BRA `(.L_x_12802) ;  /* 0xffffffbc007c7947 */ /* 0x000fea000383ffff */
.L_x_12803:
        /* <DEDUP_REMOVED lines=9> */
.L_x_16005:


//--------------------- .text._ZN7cutlass13device_kernelIN5flash11enable_sm90INS1_16FlashAttnFwdSm90INS1_25CollectiveMainloopFwdSm90ILi2EN4cute5tupleIJNS5_1CILi1EEES8_S8_EEENS6_IJNS7_ILi192EEENS7_ILi128EEENS7_ILi64EEEEEELi64ENS_6half_tEfNS_4arch4Sm90ELb0ELb0ELb1ELb0ELb1ELb0ELb0ELb1ELb1ELb1ELb1ELb0EEENS1_21CollectiveEpilogueFwdINS6_IJSA_SC_SB_EEES9_SE_SG_Li384ELb0ELb1ELb1ELb0EEENS1_19SingleTileSchedulerILb0ELb1ELb1ELi192EEEEEEEEEvNT_6ParamsE --------------------------
	.section	.text._ZN7cutlass13device_kernelIN5flash11enable_sm90INS1_16FlashAttnFwdSm90INS1_25CollectiveMainloopFwdSm90ILi2EN4cute5tupleIJNS5_1CILi1EEES8_S8_EEENS6_IJNS7_ILi192EEENS7_ILi128EEENS7_ILi64EEEEEELi64ENS_6half_tEfNS_4arch4Sm90ELb0ELb0ELb1ELb0ELb1ELb0ELb0ELb1ELb1ELb1ELb1ELb0EEENS1_21CollectiveEpilogueFwdINS6_IJSA_SC_SB_EEES9_SE_SG_Li384ELb0ELb1ELb1ELb0EEENS1_19SingleTileSchedulerILb0ELb1ELb1ELi192EEEEEEEEEvNT_6ParamsE,"ax",@progbits
	.align	128
.text._ZN7cutlass13device_kernelIN5flash11enable_sm90INS1_16FlashAttnFwdSm90INS1_25CollectiveMainloopFwdSm90ILi2EN4cute5tupleIJNS5_1CILi1EEES8_S8_EEENS6_IJNS7_ILi192EEENS7_ILi128EEENS7_ILi64EEEEEELi64ENS_6half_tEfNS_4arch4Sm90ELb0ELb0ELb1ELb0ELb1ELb0ELb0ELb1ELb1ELb1ELb1ELb0EEENS1_21CollectiveEpilogueFwdINS6_IJSA_SC_SB_EEES9_SE_SG_Li384ELb0ELb1ELb1ELb0EEENS1_19SingleTileSchedulerILb0ELb1ELb1ELi192EEEEEEEEEvNT_6ParamsE:
        .type           _ZN7cutlass13device_kernelIN5flash11enable_sm90INS1_16FlashAttnFwdSm90INS1_25CollectiveMainloopFwdSm90ILi2EN4cute5tupleIJNS5_1CILi1EEES8_S8_EEENS6_IJNS7_ILi192EEENS7_ILi128EEENS7_ILi64EEEEEELi64ENS_6half_tEfNS_4arch4Sm90ELb0ELb0ELb1ELb0ELb1ELb0ELb0ELb1ELb1ELb1ELb1ELb0EEENS1_21CollectiveEpilogueFwdINS6_IJSA_SC_SB_EEES9_SE_SG_Li384ELb0ELb1ELb1ELb0EEENS1_19SingleTileSchedulerILb0ELb1ELb1ELi192EEEEEEEEEvNT_6ParamsE,@function
        .size           _ZN7cutlass13device_kernelIN5flash11enable_sm90INS1_16FlashAttnFwdSm90INS1_25CollectiveMainloopFwdSm90ILi2EN4cute5tupleIJNS5_1CILi1EEES8_S8_EEENS6_IJNS7_ILi192EEENS7_ILi128EEENS7_ILi64EEEEEELi64ENS_6half_tEfNS_4arch4Sm90ELb0ELb0ELb1ELb0ELb1ELb0ELb0ELb1ELb1ELb1ELb1ELb0EEENS1_21CollectiveEpilogueFwdINS6_IJSA_SC_SB_EEES9_SE_SG_Li384ELb0ELb1ELb1ELb0EEENS1_19SingleTileSchedulerILb0ELb1ELb1ELi192EEEEEEEEEvNT_6ParamsE,(.L_x_16006 - _ZN7cutlass13device_kernelIN5flash11enable_sm90INS1_16FlashAttnFwdSm90INS1_25CollectiveMainloopFwdSm90ILi2EN4cute5tupleIJNS5_1CILi1EEES8_S8_EEENS6_IJNS7_ILi192EEENS7_ILi128EEENS7_ILi64EEEEEELi64ENS_6half_tEfNS_4arch4Sm90ELb0ELb0ELb1ELb0ELb1ELb0ELb0ELb1ELb1ELb1ELb1ELb0EEENS1_21CollectiveEpilogueFwdINS6_IJSA_SC_SB_EEES9_SE_SG_Li384ELb0ELb1ELb1ELb0EEENS1_19SingleTileSchedulerILb0ELb1ELb1ELi192EEEEEEEEEvNT_6ParamsE)
        .other          _ZN7cutlass13device_kernelIN5flash11enable_sm90INS1_16FlashAttnFwdSm90INS1_25CollectiveMainloopFwdSm90ILi2EN4cute5tupleIJNS5_1CILi1EEES8_S8_EEENS6_IJNS7_ILi192EEENS7_ILi128EEENS7_ILi64EEEEEELi64ENS_6half_tEfNS_4arch4Sm90ELb0ELb0ELb1ELb0ELb1ELb0ELb0ELb1ELb1ELb1ELb1ELb0EEENS1_21CollectiveEpilogueFwdINS6_IJSA_SC_SB_EEES9_SE_SG_Li384ELb0ELb1ELb1ELb0EEENS1_19SingleTileSchedulerILb0ELb1ELb1ELi192EEEEEEEEEvNT_6ParamsE,@"STO_CUDA_ENTRY STV_DEFAULT"
_ZN7cutlass13device_kernelIN5flash11enable_sm90INS1_16FlashAttnFwdSm90INS1_25CollectiveMainloopFwdSm90ILi2EN4cute5tupleIJNS5_1CILi1EEES8_S8_EEENS6_IJNS7_ILi192EEENS7_ILi128EEENS7_ILi64EEEEEELi64ENS_6half_tEfNS_4arch4Sm90ELb0ELb0ELb1ELb0ELb1ELb0ELb0ELb1ELb1ELb1ELb1ELb0EEENS1_21CollectiveEpilogueFwdINS6_IJSA_SC_SB_EEES9_SE_SG_Li384ELb0ELb1ELb1ELb0EEENS1_19SingleTileSchedulerILb0ELb1ELb1ELi192EEEEEEEEEvNT_6ParamsE:
        /* <DEDUP_REMOVED lines=45> */
.L_x_12804:
        /* <DEDUP_REMOVED lines=22> */
.L_x_12805:
        /* <DEDUP_REMOVED lines=18> */
.L_x_12806:
        /* <DEDUP_REMOVED lines=22> */
.L_x_12807:
        /* <DEDUP_REMOVED lines=23> */
.L_x_12808:
        /* <DEDUP_REMOVED lines=9> */
.L_x_12811:
        /* <DEDUP_REMOVED lines=73> */
.L_x_12813:
        /* <DEDUP_REMOVED lines=25> */
[----:B------:R-:W-:-:S03]  /*0ed0*/  CS2R R34, SRZ ;  /* 0x0000000000227805 */ /* 0x000fc6000001ff00 */
[----:B------:R-:W-:-:S13]  /*0ee0*/  PLOP3.LUT P1, PT, PT, PT, UP0, 0x80, 0x0 ;  /* 0x000000000000781c */ /* 0x000fda0003f2f008 */
[----:B------:R-:W-:Y:S05]  /*0ef0*/  @!P1 BRA `(.L_x_12814) ;  /* 0x0000005800089947 */ /* 0x000fea0003800000 */
[----:B------:R-:W-:Y:S01]  /*0f00*/  SHF.R.S32.HI R18, RZ, 0x1f, R17 ;  /* 0x0000001fff127819 */ /* 0x000fe20000011411 */
[----:B------:R-:W0:Y:S01]  /*0f10*/  S2UR UR6, SR_CgaCtaId ;  /* 0x00000000000679c3 */ /* 0x000e220000008800 */
[----:B------:R-:W-:Y:S02]  /*0f20*/  UMOV UR40, 0x400 ;  /* 0x0000040000287882 */ /* 0x000fe40000000000 */
[----:B------:R-:W-:-:S04]  /*0f30*/  LEA.HI R18, R18, R17, RZ, 0x7 ;  /* 0x0000001112127211 */ /* 0x000fc800078f38ff */
[----:B------:R-:W-:-:S06]  /*0f40*/  SHF.R.S32.HI R0, RZ, 0x7, R18 ;  /* 0x00000007ff007819 */ /* 0x000fcc0000011412 */
[----:B------:R-:W1:Y:S01]  /*0f50*/  SHFL.IDX PT, R0, R0, RZ, 0x1f ;  /* 0x00001fff00007589 */ /* 0x000e6200000e0000 */
[----:B0-----:R-:W-:Y:S01]  /*0f60*/  ULEA UR40, UR6, UR40, 0x18 ;  /* 0x0000002806287291 */ /* 0x001fe2000f8ec03f */
[----:B-1----:R-:W-:-:S13]  /*0f70*/  R2UR UR44, R0 ;  /* 0x00000000002c72ca */ /* 0x002fda00000e0000 */
[----:B------:R-:W-:Y:S02]  /*0f80*/  UIMAD.WIDE UR4, UR44, 0x55555556, URZ ;  /* 0x555555562c0478a5 */ /* 0x000fe4000f8e023f */
[----:B------:R-:W-:Y:S02]  /*0f90*/  UIADD3 UR4, UR40, 0x8400, URZ ;  /* 0x0000840028047890 */ /* 0x000fe4000fffe03f */
[----:B------:R-:W-:Y:S02]  /*0fa0*/  ULEA.HI UR5, UR5, UR5, URZ, 0x1 ;  /* 0x0000000505057291 */ /* 0x000fe4000f8f083f */
[----:B------:R-:W-:Y:S02]  /*0fb0*/  ULOP3.LUT UP0, URZ, UR4, 0x3ff, URZ, 0xc0, !UPT ;  /* 0x000003ff043f7892 */ /* 0x000fe4000f80c03f */
[----:B------:R-:W-:-:S04]  /*0fc0*/  UIMAD UR5, UR5, -0x3, UR44 ;  /* 0xfffffffd050578a4 */ /* 0x000fc8000f8e022c */
[----:B------:R-:W-:Y:S01]  /*0fd0*/  PLOP3.LUT P0, PT, PT, PT, UP0, 0x80, 0x0 ;  /* 0x000000000000781c */ /* 0x000fe20003f0f008 */
[----:B------:R-:W-:-:S04]  /*0fe0*/  ULEA UR5, UR5, UR4, 0xd ;  /* 0x0000000405057291 */ /* 0x000fc8000f8e683f */
[----:B------:R-:W-:-:S04]  /*0ff0*/  USHF.R.U32.HI UR5, URZ, 0x4, UR5 ;  /* 0x000000043f057899 */ /* 0x000fc80008011605 */
[----:B------:R-:W-:-:S04]  /*1000*/  ULOP3.LUT UR45, UR5, 0x3fff, URZ, 0xc0, !UPT ;  /* 0x00003fff052d7892 */ /* 0x000fc8000f8ec03f */
        /* <DEDUP_REMOVED lines=17> */
.L_x_12815:
[----:B------:R-:W-:-:S04]  /*1120*/  SHF.L.U32 R2, RZ, 0x1f, RZ ;  /* 0x0000001fff027819 */ /* 0x000fc800000006ff */
[----:B------:R-:W0:Y:S02]  /*1130*/  SYNCS.PHASECHK.TRANS64.TRYWAIT P0, [UR40+0x16800], R2 ;  /* 0x01680002ff0075a7 */ /* 0x000e240008000168 */
[----:B0-----:R-:W-:Y:S05]  /*1140*/  @!P0 BRA `(.L_x_12816) ;  /* 0x000000a4001c8947 */ /* 0x001fea0003800000 */
.L_x_12887:
[----:B------:R-:W-:-:S06]  /*1150*/  ULOP3.LUT UR4, UR41, 0x1, URZ, 0xfc, !UPT ;  /* 0x0000000129047892 */ /* 0x000fcc000f8efc3f */
[----:B------:R-:W-:-:S05]  /*1160*/  IMAD.U32 R0, RZ, RZ, UR4 ;  /* 0x00000004ff007e24 */ /* 0x000fca000f8e00ff */
[----:B------:R-:W-:-:S13]  /*1170*/  ISETP.NE.AND P0, PT, R0, 0x3, PT ;  /* 0x000000030000780c */ /* 0x000fda0003f05270 */
[----:B------:R-:W-:Y:S05]  /*1180*/  @!P0 BRA `(.L_x_12817) ;  /* 0x0000000000048947 */ /* 0x000fea0003800000 */
[----:B------:R-:W-:Y:S01]  /*1190*/  BPT.TRAP 0x1 ;  /* 0x000000040000795c */ /* 0x000fe20000300000 */
.L_x_12817:
[----:B------:R1:W2:Y:S01]  /*11a0*/  SYNCS.PHASECHK.TRANS64.TRYWAIT P1, [UR40+0x16830], R2 ;  /* 0x01683002ff0075a7 */ /* 0x0002a20008020168 */
[----:B------:R-:W-:Y:S05]  /*11b0*/  @!P0 BRA `(.L_x_12818) ;  /* 0x0000000000048947 */ /* 0x000fea0003800000 */
[----:B------:R-:W-:Y:S01]  /*11c0*/  BPT.TRAP 0x1 ;  /* 0x000000040000795c */ /* 0x000fe20000300000 */
.L_x_12818:
[----:B------:R-:W-:Y:S02]  /*11d0*/  IMAD.U32 R4, RZ, RZ, UR45 ;  /* 0x0000002dff047e24 */ /* 0x000fe4000f8e00ff */
[----:B------:R-:W-:Y:S01]  /*11e0*/  IMAD.MOV.U32 R0, RZ, RZ, RZ ;  /* 0x000000ffff007224 */ /* 0x000fe200078e00ff */
[----:B--2---:R-:W-:Y:S06]  /*11f0*/  @P1 BRA `(.L_x_12819) ;  /* 0x0000000000081947 */ /* 0x004fec0003800000 */
[----:B------:R-:W2:Y:S02]  /*1200*/  SYNCS.PHASECHK.TRANS64.TRYWAIT P1, [UR40+0x16830], R2 ;  /* 0x01683002ff0075a7 */ /* 0x000ea40008020168 */
[----:B--2---:R-:W-:Y:S05]  /*1210*/  @!P1 BRA `(.L_x_12820) ;  /* 0x000000a400009947 */ /* 0x004fea0003800000 */
.L_x_12819:
[----:B------:R-:W-:Y:S05]  /*1220*/  WARPSYNC.ALL ;  /* 0x0000000000007948 */ /* 0x000fea0003800000 */
[----:B------:R-:W-:Y:S01]  /*1230*/  MOV R119, RZ ;  /* 0x000000ff00777202 */ /* 0x000fe20000000f00 */
[----:B0-----:R-:W-:Y:S01]  /*1240*/  IMAD.MOV.U32 R3, RZ, RZ, 0x40000040 ;  /* 0x40000040ff037424 */ /* 0x001fe200078e00ff */
[----:B-1----:R-:W-:Y:S01]  /*1250*/  LOP3.LUT R2, R4, 0x10000, RZ, 0xfc, !PT ;  /* 0x0001000004027812 */ /* 0x002fe200078efcff */
        /* <DEDUP_REMOVED lines=13> */
[----:B------:R-:W-:-:S03]  /*1330*/  UMOV UR19, 0x40000040 ;  /* 0x4000004000137882 */ /* 0x000fc60000000000 */
        /* <DEDUP_REMOVED lines=9> */
[----:B------:R-:W-:Y:S01]  /*13d0*/  UIADD3 UR16, UR16, 0x6, URZ ;  /* 0x0000000610107890 */ /* 0x000fe2000fffe03f */
        /* <DEDUP_REMOVED lines=12> */
.L_x_12821:
[----:B------:R-:W-:Y:S01]  /*14a0*/  LOP3.LUT R18, R18, 0xffffff80, RZ, 0xc0, !PT ;  /* 0xffffff8012127812 */ /* 0x000fe200078ec0ff */
[----:B------:R-:W-:Y:S01]  /*14b0*/  ULDC UR4, c[0x0][0x9d8] ;  /* 0x0002760000047ab9 */ /* 0x000fe20000000800 */
[----:B------:R-:W-:Y:S01]  /*14c0*/  ULDC UR5, c[0x0][0x988] ;  /* 0x0002620000057ab9 */ /* 0x000fe20000000800 */
[----:B------:R-:W-:Y:S01]  /*14d0*/  FMUL.FTZ R19, R40, UR4 ;  /* 0x0000000428137c20 */ /* 0x000fe20008410000 */
[----:B------:R-:W-:Y:S01]  /*14e0*/  FMUL.FTZ R40, R59, UR4 ;  /* 0x000000043b287c20 */ /* 0x000fe20008410000 */
[----:B------:R-:W-:Y:S02]  /*14f0*/  IMAD.IADD R18, R17, 0x1, -R18 ;  /* 0x0000000111127824 */ /* 0x000fe400078e0a12 */
[----:B------:R-:W-:Y:S01]  /*1500*/  FMUL.FTZ R7, R26, UR4 ;  /* 0x000000041a077c20 */ /* 0x000fe20008410000 */
[----:B------:R-:W-:Y:S01]  /*1510*/  FMUL.FTZ R9, R27, UR4 ;  /* 0x000000041b097c20 */ /* 0x000fe20008410000 */
[----:B------:R-:W-:Y:S01]  /*1520*/  FMUL.FTZ R13, R30, UR4 ;  /* 0x000000041e0d7c20 */ /* 0x000fe20008410000 */
[----:B------:R-:W-:Y:S01]  /*1530*/  FMUL.FTZ R15, R31, UR4 ;  /* 0x000000041f0f7c20 */ /* 0x000fe20008410000 */
[----:B------:R-:W-:Y:S01]  /*1540*/  SHF.R.S32.HI R59, RZ, 0x1f, R18 ;  /* 0x0000001fff3b7819 */ /* 0x000fe20000011412 */
[----:B------:R-:W-:Y:S01]  /*1550*/  FMUL.FTZ R4, R24, UR4 ;  /* 0x0000000418047c20 */ /* 0x000fe20008410000 */
[----:B------:R-:W0:Y:S01]  /*1560*/  MUFU.TANH R7, R7 ;  /* 0x0000000700077308 */ /* 0x000e220000002400 */
[----:B------:R-:W-:Y:S01]  /*1570*/  FMUL.FTZ R24, R34, UR4 ;  /* 0x0000000422187c20 */ /* 0x000fe20008410000 */
[----:B------:R-:W-:Y:S01]  /*1580*/  LEA.HI R59, R59, R18, RZ, 0x2 ;  /* 0x000000123b3b7211 */ /* 0x000fe200078f10ff */
[----:B------:R-:W-:Y:S01]  /*1590*/  FMUL.FTZ R5, R25, UR4 ;  /* 0x0000000419057c20 */ /* 0x000fe20008410000 */
[----:B------:R-:W-:Y:S01]  /*15a0*/  FMUL.FTZ R25, R35, UR4 ;  /* 0x0000000423197c20 */ /* 0x000fe20008410000 */
[----:B------:R-:W-:Y:S01]  /*15b0*/  FMUL.FTZ R8, R29, UR4 ;  /* 0x000000041d087c20 */ /* 0x000fe20008410000 */
[----:B------:R-:W-:Y:S01]  /*15c0*/  LOP3.LUT R59, R59, 0x7ffffffc, RZ, 0xc0, !PT ;  /* 0x7ffffffc3b3b7812 */ /* 0x000fe200078ec0ff */
[----:B------:R-:W-:Y:S01]  /*15d0*/  FMUL.FTZ R29, R38, UR4 ;  /* 0x00000004261d7c20 */ /* 0x000fe20008410000 */
[----:B------:R-:W1:Y:S01]  /*15e0*/  MUFU.TANH R9, R9 ;  /* 0x0000000900097308 */ /* 0x000e620000002400 */
[----:B------:R-:W-:Y:S01]  /*15f0*/  FMUL.FTZ R27, R49, UR4 ;  /* 0x00000004311b7c20 */ /* 0x000fe20008410000 */
[----:B------:R-:W-:Y:S01]  /*1600*/  FMUL.FTZ R49, R62, UR4 ;  /* 0x000000043e317c20 */ /* 0x000fe20008410000 */
[----:B------:R-:W-:Y:S01]  /*1610*/  IMAD.IADD R59, R18, 0x1, -R59 ;  /* 0x00000001123b7824 */ /* 0x000fe200078e0a3b */
[----:B------:R-:W-:Y:S01]  /*1620*/  MOV R18, 0xfffffffe ;  /* 0xfffffffe00127802 */ /* 0x000fe20000000f00 */
[----:B------:R-:W-:Y:S01]  /*1630*/  FMUL.FTZ R6, R28, UR4 ;  /* 0x000000041c067c20 */ /* 0x000fe20008410000 */
[----:B------:R-:W-:Y:S01]  /*1640*/  FMUL.FTZ R11, R37, UR4 ;  /* 0x00000004250b7c20 */ /* 0x000fe20008410000 */
[----:B------:R-:W-:Y:S01]  /*1650*/  FMUL.FTZ R28, R39, UR4 ;  /* 0x00000004271c7c20 */ /* 0x000fe20008410000 */
[----:B------:R-:W2:Y:S01]  /*1660*/  MUFU.TANH R13, R13 ;  /* 0x0000000d000d7308 */ /* 0x000ea20000002400 */
[----:B------:R-:W-:-:S02]  /*1670*/  IMAD R59, R59, R18, 0x80 ;  /* 0x000000803b3b7424 */ /* 0x000fc400078e0212 */
[----:B------:R-:W-:Y:S01]  /*1680*/  FMUL.FTZ R37, R50, UR4 ;  /* 0x0000000432257c20 */ /* 0x000fe20008410000 */
[----:B------:R-:W-:Y:S02]  /*1690*/  IMAD.U32 R18, RZ, RZ, UR43 ;  /* 0x0000002bff127e24 */ /* 0x000fe4000f8e00ff */
[----:B------:R-:W-:Y:S01]  /*16a0*/  FMUL.FTZ R50, R64, UR4 ;  /* 0x0000000440327c20 */ /* 0x000fe20008410000 */
[----:B------:R-:W-:Y:S02]  /*16b0*/  VIADD R59, R59, UR42 ;  /* 0x0000002a3b3b7c36 */ /* 0x000fe40008000000 */
[----:B------:R-:W-:Y:S01]  /*16c0*/  FMUL.FTZ R12, R33, UR4 ;  /* 0x00000004210c7c20 */ /* 0x000fe20008410000 */
[----:B------:R-:W-:Y:S01]  /*16d0*/  FMUL.FTZ R33, R42, UR4 ;  /* 0x000000042a217c20 */ /* 0x000fe20008410000 */
[----:B------:R-:W3:Y:S01]  /*16e0*/  MUFU.TANH R15, R15 ;  /* 0x0000000f000f7308 */ /* 0x000ee20000002400 */
[----:B------:R-:W-:Y:S02]  /*16f0*/  IMAD R59, R18, -0x80, R59 ;  /* 0xffffff80123b7824 */ /* 0x000fe400078e023b */
[----:B------:R-:W-:Y:S01]  /*1700*/  FMUL.FTZ R39, R54, UR4 ;  /* 0x0000000436277c20 */ /* 0x000fe20008410000 */
[----:B------:R-:W-:Y:S01]  /*1710*/  FMUL.FTZ R54, R68, UR4 ;  /* 0x0000000444367c20 */ /* 0x000fe20008410000 */
[----:B------:R-:W-:Y:S01]  /*1720*/  FMUL.FTZ R10, R32, UR4 ;  /* 0x00000004200a7c20 */ /* 0x000fe20008410000 */
[----:B------:R-:W-:Y:S01]  /*1730*/  FMUL.FTZ R30, R43, UR4 ;  /* 0x000000042b1e7c20 */ /* 0x000fe20008410000 */
[----:B------:R-:W-:Y:S01]  /*1740*/  ISETP.GT.AND P2, PT, R59, RZ, PT ;  /* 0x000000ff3b00720c */ /* 0x000fe20003f44270 */
[----:B------:R-:W-:Y:S01]  /*1750*/  FMUL.FTZ R31, R53, UR4 ;  /* 0x00000004351f7c20 */ /* 0x000fe20008410000 */
        /* <DEDUP_REMOVED lines=65> */
[----:B------:R-:W-:Y:S01]  /*1b70*/  P2R R88, PR, RZ, 0x1 ;  /* 0x00000001ff587803 */ /* 0x000fe20000000000 */
        /* <DEDUP_REMOVED lines=8> */
[----:B------:R-:W-:Y:S01]  /*1c00*/  UIADD3 UR21, UR43, -0x2, URZ ;  /* 0xfffffffe2b157890 */ /* 0x000fe2000fffe03f */
[----:B------:R-:W-:Y:S01]  /*1c10*/  ISETP.GT.AND P5, PT, R59, 0x21, PT ;  /* 0x000000213b00780c */ /* 0x000fe20003fa4270 */
[----:B------:R-:W-:Y:S01]  /*1c20*/  UIADD3 UR4, UR40, 0x16840, URZ ;  /* 0x0001684028047890 */ /* 0x000fe2000fffe03f */
[--C-:B------:R-:W-:Y:S01]  /*1c30*/  IMAD.MOV.U32 R117, RZ, RZ, R119.reuse ;  /* 0x000000ffff757224 */ /* 0x100fe200078e0077 */
[----:B------:R-:W-:Y:S01]  /*1c40*/  UISETP.GE.AND UP0, UPT, UR21, UR37, UPT ;  /* 0x000000251500728c */ /* 0x000fe2000bf06270 */
[--C-:B------:R-:W-:Y:S01]  /*1c50*/  IMAD.MOV.U32 R115, RZ, RZ, R119.reuse ;  /* 0x000000ffff737224 */ /* 0x100fe200078e0077 */
[----:B------:R-:W0:Y:S01]  /*1c60*/  MUFU.TANH R30, R30 ;  /* 0x0000001e001e7308 */ /* 0x000e220000002400 */
[----:B-1----:R-:W-:Y:S01]  /*1c70*/  FSEL R78, R33, -INF , P6 ;  /* 0xff800000214e7808 */ /* 0x002fe20003000000 */
[----:B------:R-:W-:Y:S01]  /*1c80*/  UPRMT UR4, UR7, 0x654, UR4 ;  /* 0x0000065407047896 */ /* 0x000fe20008000004 */
[----:B------:R-:W-:-:S02]  /*1c90*/  IMAD.MOV.U32 R113, RZ, RZ, R119 ;  /* 0x000000ffff717224 */ /* 0x000fc400078e0077 */
[--C-:B------:R-:W-:Y:S02]  /*1ca0*/  IMAD.MOV.U32 R111, RZ, RZ, R119.reuse ;  /* 0x000000ffff6f7224 */ /* 0x100fe400078e0077 */
[--C-:B------:R-:W-:Y:S01]  /*1cb0*/  IMAD.MOV.U32 R109, RZ, RZ, R119.reuse ;  /* 0x000000ffff6d7224 */ /* 0x100fe200078e0077 */
[----:B------:R-:W1:Y:S01]  /*1cc0*/  MUFU.TANH R12, R12 ;  /* 0x0000000c000c7308 */ /* 0x000e620000002400 */
[----:B--2---:R-:W-:Y:S01]  /*1cd0*/  FSEL R10, R10, -INF , P4 ;  /* 0xff8000000a0a7808 */ /* 0x004fe20002000000 */
[--C-:B------:R-:W-:Y:S01]  /*1ce0*/  IMAD.MOV.U32 R107, RZ, RZ, R119.reuse ;  /* 0x000000ffff6b7224 */ /* 0x100fe200078e0077 */
[----:B------:R-:W-:Y:S01]  /*1cf0*/  ISETP.GT.AND P4, PT, R59, 0x28, PT ;  /* 0x000000283b00780c */ /* 0x000fe20003f84270 */
[----:B------:R-:W-:Y:S01]  /*1d00*/  SYNCS.ARRIVE.TRANS64.RED.A1T0 RZ, [UR4], RZ ;  /* 0x000000ffffff79a7 */ /* 0x000fe20008100404 */
[----:B------:R-:W-:Y:S01]  /*1d10*/  UMOV UR4, URZ ;  /* 0x0000003f00047c82 */ /* 0x000fe20008000000 */
[--C-:B------:R-:W-:Y:S02]  /*1d20*/  IMAD.MOV.U32 R105, RZ, RZ, R119.reuse ;  /* 0x000000ffff697224 */ /* 0x100fe400078e0077 */
[----:B------:R-:W-:Y:S01]  /*1d30*/  MUFU.TANH R35, R35 ;  /* 0x0000002300237308 */ /* 0x000fe20000002400 */
[----:B0-----:R-:W-:Y:S01]  /*1d40*/  FSEL R70, R30, -INF , P5 ;  /* 0xff8000001e467808 */ /* 0x001fe20002800000 */
[----:B------:R-:W-:-:S02]  /*1d50*/  IMAD.MOV.U32 R103, RZ, RZ, R119 ;  /* 0x000000ffff677224 */ /* 0x000fc400078e0077 */
[--C-:B------:R-:W-:Y:S02]  /*1d60*/  IMAD.MOV.U32 R101, RZ, RZ, R119.reuse ;  /* 0x000000ffff657224 */ /* 0x100fe400078e0077 */
[--C-:B------:R-:W-:Y:S02]  /*1d70*/  IMAD.MOV.U32 R99, RZ, RZ, R119.reuse ;  /* 0x000000ffff637224 */ /* 0x100fe400078e0077 */
[----:B------:R-:W0:Y:S01]  /*1d80*/  MUFU.TANH R14, R14 ;  /* 0x0000000e000e7308 */ /* 0x000e220000002400 */
[----:B-1----:R-:W-:Y:S01]  /*1d90*/  FSEL R12, R12, -INF , P3 ;  /* 0xff8000000c0c7808 */ /* 0x002fe20001800000 */
[--C-:B------:R-:W-:Y:S01]  /*1da0*/  IMAD.MOV.U32 R97, RZ, RZ, R119.reuse ;  /* 0x000000ffff617224 */ /* 0x100fe200078e0077 */
[----:B------:R-:W-:Y:S01]  /*1db0*/  ISETP.GT.AND P3, PT, R59, 0x29, PT ;  /* 0x000000293b00780c */ /* 0x000fe20003f64270 */
[--C-:B------:R-:W-:Y:S02]  /*1dc0*/  IMAD.MOV.U32 R95, RZ, RZ, R119.reuse ;  /* 0x000000ffff5f7224 */ /* 0x100fe400078e0077 */
[----:B------:R-:W-:-:S02]  /*1dd0*/  IMAD.MOV.U32 R93, RZ, RZ, R119 ;  /* 0x000000ffff5d7224 */ /* 0x000fc400078e0077 */
[----:B------:R-:W1:Y:S01]  /*1de0*/  MUFU.TANH R34, R34 ;  /* 0x0000002200227308 */ /* 0x000e620000002400 */
[--C-:B------:R-:W-:Y:S02]  /*1df0*/  IMAD.MOV.U32 R91, RZ, RZ, R119.reuse ;  /* 0x000000ffff5b7224 */ /* 0x100fe400078e0077 */
[----:B------:R-:W-:-:S05]  /*1e00*/  IMAD.MOV.U32 R89, RZ, RZ, R119 ;  /* 0x000000ffff597224 */ /* 0x000fca00078e0077 */
[----:B------:R2:W-:Y:S01]  /*1e10*/  MUFU.TANH R17, R74 ;  /* 0x0000004a00117308 */ /* 0x0005e20000002400 */
[----:B0-----:R-:W-:Y:S02]  /*1e20*/  FSEL R14, R14, -INF , P2 ;  /* 0xff8000000e0e7808 */ /* 0x001fe40001000000 */
[----:B------:R-:W-:-:S05]  /*1e30*/  ISETP.GT.AND P2, PT, R59, 0x30, PT ;  /* 0x000000303b00780c */ /* 0x000fca0003f44270 */
[----:B------:R-:W0:Y:S01]  /*1e40*/  MUFU.TANH R11, R11 ;  /* 0x0000000b000b7308 */ /* 0x000e220000002400 */
[----:B--2---:R-:W-:Y:S02]  /*1e50*/  FSEL R74, R28, -INF , P1 ;  /* 0xff8000001c4a7808 */ /* 0x004fe40000800000 */
[----:B-1----:R-:W-:Y:S02]  /*1e60*/  FSEL R90, R34, -INF , P3 ;  /* 0xff800000225a7808 */ /* 0x002fe40001800000 */
[----:B------:R-:W-:-:S03]  /*1e70*/  FMNMX.FTZ R7, R74, R7, !PT ;  /* 0x000000074a077209 */ /* 0x000fc60007810000 */
[----:B------:R-:W1:Y:S01]  /*1e80*/  MUFU.TANH R37, R37 ;  /* 0x0000002500257308 */ /* 0x000e620000002400 */
[----:B------:R-:W-:-:S04]  /*1e90*/  FMNMX.FTZ R7, R78, R7, !PT ;  /* 0x000000074e077209 */ /* 0x000fc80007810000 */
        /* <DEDUP_REMOVED lines=8> */
[----:B------:R-:W-:-:S05]  /*1f20*/  ISETP.GT.AND P6, PT, R59, 0x38, PT ;  /* 0x000000383b00780c */ /* 0x000fca0003fc4270 */
[----:B------:R-:W2:Y:S01]  /*1f30*/  MUFU.TANH R39, R39 ;  /* 0x0000002700277308 */ /* 0x000ea20000002400 */
[----:B0-----:R-:W-:-:S07]  /*1f40*/  FSEL R94, R36, -INF , P1 ;  /* 0xff800000245e7808 */ /* 0x001fce0000800000 */
[----:B------:R0:W-:Y:S01]  /*1f50*/  MUFU.TANH R126, R86 ;  /* 0x00000056007e7308 */ /* 0x0001e20000002400 */
[----:B-1----:R-:W-:Y:S02]  /*1f60*/  FSEL R20, R20, -INF , P5 ;  /* 0xff80000014147808 */ /* 0x002fe40002800000 */
[----:B------:R-:W-:-:S05]  /*1f70*/  ISETP.GT.AND P5, PT, R59, 0x39, PT ;  /* 0x000000393b00780c */ /* 0x000fca0003fa4270 */
[----:B------:R-:W1:Y:S01]  /*1f80*/  MUFU.TANH R23, R23 ;  /* 0x0000001700177308 */ /* 0x000e620000002400 */
[----:B0-----:R-:W-:Y:S02]  /*1f90*/  FSEL R86, R35, -INF , P4 ;  /* 0xff80000023567808 */ /* 0x001fe40002000000 */
[----:B--2---:R-:W-:Y:S02]  /*1fa0*/  FSEL R96, R39, -INF , P6 ;  /* 0xff80000027607808 */ /* 0x004fe40003000000 */
[----:B------:R-:W-:-:S03]  /*1fb0*/  FMNMX.FTZ R7, R86, R7, !PT ;  /* 0x0000000756077209 */ /* 0x000fc60007810000 */
[----:B------:R-:W0:Y:S01]  /*1fc0*/  MUFU.TANH R38, R38 ;  /* 0x0000002600267308 */ /* 0x000e220000002400 */
[----:B------:R-:W-:-:S04]  /*1fd0*/  FMNMX.FTZ R7, R90, R7, !PT ;  /* 0x000000075a077209 */ /* 0x000fc80007810000 */
[----:B------:R-:W-:-:S03]  /*1fe0*/  FMNMX.FTZ R7, R92, R7, !PT ;  /* 0x000000075c077209 */ /* 0x000fc60007810000 */
[----:B------:R-:W2:Y:S01]  /*1ff0*/  MUFU.TANH R21, R21 ;  /* 0x0000001500157308 */ /* 0x000ea20000002400 */
[----:B------:R-:W-:Y:S02]  /*2000*/  FMNMX.FTZ R7, R94, R7, !PT ;  /* 0x000000075e077209 */ /* 0x000fe40007810000 */
[----:B-1----:R-:W-:Y:S02]  /*2010*/  FSEL R30, R23, -INF , P4 ;  /* 0xff800000171e7808 */ /* 0x002fe40002000000 */
[----:B------:R-:W-:Y:S02]  /*2020*/  ISETP.GT.AND P4, PT, R59, 0x40, PT ;  /* 0x000000403b00780c */ /* 0x000fe40003f84270 */
[----:B------:R-:W-:Y:S01]  /*2030*/  FMNMX.FTZ R7, R96, R7, !PT ;  /* 0x0000000760077209 */ /* 0x000fe20007810000 */
[----:B------:R-:W1:Y:S01]  /*2040*/  MUFU.TANH R43, R43 ;  /* 0x0000002b002b7308 */ /* 0x000e620000002400 */
[----:B0-----:R-:W-:-:S04]  /*2050*/  FSEL R102, R38, -INF , P5 ;  /* 0xff80000026667808 */ /* 0x001fc80002800000 */
[----:B------:R-:W-:-:S03]  /*2060*/  FMNMX.FTZ R7, R102, R7, !PT ;  /* 0x0000000766077209 */ /* 0x000fc60007810000 */
[----:B------:R-:W0:Y:S01]  /*2070*/  MUFU.TANH R26, R26 ;  /* 0x0000001a001a7308 */ /* 0x000e220000002400 */
[----:B--2---:R-:W-:Y:S01]  /*2080*/  FSEL R34, R21, -INF , P3 ;  /* 0xff80000015227808 */ /* 0x004fe20001800000 */
[----:B------:R-:W-:Y:S01]  /*2090*/  IMAD.U32 R21, RZ, RZ, UR5 ;  /* 0x00000005ff157e24 */ /* 0x000fe2000f8e00ff */
        /* <DEDUP_REMOVED lines=42> */
[----:B------:R-:W-:-:S04]  /*2340*/  ISETP.GT.AND P2, PT, R59, 0x60, PT ;  /* 0x000000603b00780c */ /* 0x000fc80003f44270 */
[----:B------:R-:W-:Y:S01]  /*2350*/  FSEL R114, R17, -INF , P2 ;  /* 0xff80000011727808 */ /* 0x000fe20001000000 */
[----:B------:R-:W0:Y:S01]  /*2360*/  MUFU.TANH R50, R50 ;  /* 0x0000003200327308 */ /* 0x000e220000002400 */
[----:B--2---:R-:W-:-:S04]  /*2370*/  FSEL R112, R55, -INF , P3 ;  /* 0xff80000037707808 */ /* 0x004fc80001800000 */
[----:B------:R-:W-:-:S03]  /*2380*/  FMNMX.FTZ R7, R112, R7, !PT ;  /* 0x0000000770077209 */ /* 0x000fc60007810000 */
[----:B------:R-:W2:Y:S01]  /*2390*/  MUFU.TANH R57, R57 ;  /* 0x0000003900397308 */ /* 0x000ea20000002400 */
[----:B-1----:R-:W-:Y:S02]  /*23a0*/  FSEL R48, R48, -INF , P1 ;  /* 0xff80000030307808 */ /* 0x002fe40000800000 */
[----:B------:R-:W-:Y:S02]  /*23b0*/  ISETP.GT.AND P1, PT, R59, 0x61, PT ;  /* 0x000000613b00780c */ /* 0x000fe40003f24270 */
        /* <DEDUP_REMOVED lines=27> */
[----:B------:R-:W-:-:S04]  /*2570*/  ISETP.GT.AND P2, PT, R59, 0x78, PT ;  /* 0x000000783b00780c */ /* 0x000fc80003f44270 */
[----:B------:R-:W-:Y:S01]  /*2580*/  FSEL R126, R126, -INF , P2 ;  /* 0xff8000007e7e7808 */ /* 0x000fe20001000000 */
[----:B------:R-:W1:Y:S01]  /*2590*/  MUFU.TANH R87, R87 ;  /* 0x0000005700577308 */ /* 0x000e620000002400 */
[----:B0-----:R-:W-:-:S04]  /*25a0*/  FSEL R124, R83, -INF , P3 ;  /* 0xff800000537c7808 */ /* 0x001fc80001800000 */
[----:B------:R-:W-:-:S03]  /*25b0*/  FMNMX.FTZ R7, R124, R7, !PT ;  /* 0x000000077c077209 */ /* 0x000fc60007810000 */
[----:B------:R-:W0:Y:S01]  /*25c0*/  MUFU.TANH R76, R76 ;  /* 0x0000004c004c7308 */ /* 0x000e220000002400 */
[----:B--2---:R-:W-:Y:S02]  /*25d0*/  FSEL R60, R45, -INF , P1 ;  /* 0xff8000002d3c7808 */ /* 0x004fe40000800000 */
[----:B------:R-:W-:Y:S02]  /*25e0*/  ISETP.GT.AND P1, PT, R59, 0x79, PT ;  /* 0x000000793b00780c */ /* 0x000fe40003f24270 */
[----:B------:R-:W-:-:S03]  /*25f0*/  FMNMX.FTZ R7, R126, R7, !PT ;  /* 0x000000077e077209 */ /* 0x000fc60007810000 */
[----:B------:R-:W2:Y:S01]  /*2600*/  MUFU.TANH R77, R77 ;  /* 0x0000004d004d7308 */ /* 0x000ea20000002400 */
[----:B-1----:R-:W-:-:S04]  /*2610*/  FSEL R128, R87, -INF , P1 ;  /* 0xff80000057807808 */ /* 0x002fc80000800000 */
[----:B------:R-:W-:-:S03]  /*2620*/  FMNMX.FTZ R11, R128, R7, !PT ;  /* 0x00000007800b7209 */ /* 0x000fc60007810000 */
[----:B------:R-:W1:Y:S02]  /*2630*/  MUFU.TANH R80, R80 ;  /* 0x0000005000507308 */ /* 0x000e640000002400 */
[----:B------:R-:W3:Y:S06]  /*2640*/  SHFL.BFLY PT, R24, R11, 0x2, 0x1f ;  /* 0x0c401f000b187f89 */ /* 0x000eec00000e0000 */
[----:B------:R-:W4:Y:S08]  /*2650*/  MUFU.TANH R81, R81 ;  /* 0x0000005100517308 */ /* 0x000f300000002400 */
[----:B------:R-:W5:Y:S08]  /*2660*/  MUFU.TANH R84, R84 ;  /* 0x0000005400547308 */ /* 0x000f700000002400 */
[----:B------:R-:W5:Y:S01]  /*2670*/  MUFU.TANH R85, R85 ;  /* 0x0000005500557308 */ /* 0x000f620000002400 */
[----:B---3--:R-:W-:-:S05]  /*2680*/  FMNMX.FTZ R13, R11, R24, !PT ;  /* 0x000000180b0d7209 */ /* 0x008fca0007810000 */
[----:B------:R-:W3:Y:S02]  /*2690*/  SHFL.BFLY PT, R24, R13, 0x1, 0x1f ;  /* 0x0c201f000d187f89 */ /* 0x000ee400000e0000 */
[----:B---3--:R-:W-:-:S04]  /*26a0*/  FMNMX.FTZ R24, R13, R24, !PT ;  /* 0x000000180d187209 */ /* 0x008fc80007810000 */
[C---:B------:R-:W-:Y:S01]  /*26b0*/  FSETP.NEU.FTZ.AND P0, PT, R24.reuse, -INF , PT ;  /* 0xff8000001800780b */ /* 0x040fe20003f1d000 */
[----:B------:R-:W-:-:S05]  /*26c0*/  FMUL.FTZ R7, R24, R21 ;  /* 0x0000001518077220 */ /* 0x000fca0000410000 */
[----:B------:R-:W-:Y:S02]  /*26d0*/  FSEL R7, R7, RZ, P0 ;  /* 0x000000ff07077208 */ /* 0x000fe40000000000 */
[----:B------:R-:W-:-:S03]  /*26e0*/  ISETP.NE.AND P0, PT, R88, RZ, PT ;  /* 0x000000ff5800720c */ /* 0x000fc60003f05270 */
[-CC-:B------:R-:W-:Y:S01]  /*26f0*/  FFMA.FTZ R121, R62, R21.reuse, -R7.reuse ;  /* 0x000000153e797223 */ /* 0x180fe20000010807 */
[--C-:B------:R-:W-:Y:S01]  /*2700*/  FFMA.FTZ R62, R9, R21, -R7.reuse ;  /* 0x00000015093e7223 */ /* 0x100fe20000010807 */
[----:B------:R-:W-:Y:S01]  /*2710*/  FMNMX.FTZ R9, R4, R5, !PT ;  /* 0x0000000504097209 */ /* 0x000fe20007810000 */
[-CC-:B------:R-:W-:Y:S01]  /*2720*/  FFMA.FTZ R129, R78, R21.reuse, -R7.reuse ;  /* 0x000000154e817223 */ /* 0x180fe20000010807 */
[----:B0-----:R-:W-:Y:S01]  /*2730*/  FSEL R78, R76, -INF , P6 ;  /* 0xff8000004c4e7808 */ /* 0x001fe20003000000 */
[--C-:B------:R-:W-:Y:S01]  /*2740*/  FFMA.FTZ R125, R66, R21, -R7.reuse ;  /* 0x00000015427d7223 */ /* 0x100fe20000010807 */
[----:B------:R-:W-:Y:S01]  /*2750*/  FMNMX.FTZ R9, R6, R9, !PT ;  /* 0x0000000906097209 */ /* 0x000fe20007810000 */
[-CC-:B------:R-:W-:Y:S01]  /*2760*/  FFMA.FTZ R66, R72, R21.reuse, -R7.reuse ;  /* 0x0000001548427223 */ /* 0x180fe20000010807 */
[-CC-:B------:R-:W-:Y:S01]  /*2770*/  FFMA.FTZ R72, R90, R21.reuse, -R7.reuse ;  /* 0x000000155a487223 */ /* 0x180fe20000010807 */
[----:B--2---:R-:W-:Y:S01]  /*2780*/  FSEL R90, R77, -INF , P5 ;  /* 0xff8000004d5a7808 */ /* 0x004fe20002800000 */
[--C-:B------:R-:W-:Y:S01]  /*2790*/  FFMA.FTZ R133, R92, R21, -R7.reuse ;  /* 0x000000155c857223 */ /* 0x100fe20000010807 */
[----:B------:R-:W-:Y:S01]  /*27a0*/  FMNMX.FTZ R9, R8, R9, !PT ;  /* 0x0000000908097209 */ /* 0x000fe20007810000 */
[-CC-:B------:R-:W-:Y:S01]  /*27b0*/  FFMA.FTZ R123, R64, R21.reuse, -R7.reuse ;  /* 0x00000015407b7223 */ /* 0x180fe20000010807 */
[----:B-1----:R-:W-:Y:S01]  /*27c0*/  FSEL R92, R80, -INF , P4 ;  /* 0xff800000505c7808 */ /* 0x002fe20002000000 */
[--C-:B------:R-:W-:Y:S01]  /*27d0*/  FFMA.FTZ R64, R68, R21, -R7.reuse ;  /* 0x0000001544407223 */ /* 0x100fe20000010807 */
[----:B------:R-:W-:Y:S01]  /*27e0*/  FMNMX.FTZ R9, R10, R9, !PT ;  /* 0x000000090a097209 */ /* 0x000fe20007810000 */
[-CC-:B------:R-:W-:Y:S01]  /*27f0*/  FFMA.FTZ R68, R74, R21.reuse, -R7.reuse ;  /* 0x000000154a447223 */ /* 0x180fe20000010807 */
[-CC-:B------:R-:W-:Y:S01]  /*2800*/  FFMA.FTZ R74, R94, R21.reuse, -R7.reuse ;  /* 0x000000155e4a7223 */ /* 0x180fe20000010807 */
[----:B----4-:R-:W-:Y:S01]  /*2810*/  FSEL R94, R81, -INF , P3 ;  /* 0xff800000515e7808 */ /* 0x010fe20001800000 */
[--C-:B------:R-:W-:Y:S01]  /*2820*/  FFMA.FTZ R135, R96, R21, -R7.reuse ;  /* 0x0000001560877223 */ /* 0x100fe20000010807 */
[----:B------:R-:W-:Y:S01]  /*2830*/  FMNMX.FTZ R9, R12, R9, !PT ;  /* 0x000000090c097209 */ /* 0x000fe20007810000 */
[-CC-:B------:R-:W-:Y:S01]  /*2840*/  FFMA.FTZ R80, R98, R21.reuse, -R7.reuse ;  /* 0x0000001562507223 */ /* 0x180fe20000010807 */
[----:B-----5:R-:W-:Y:S01]  /*2850*/  FSEL R96, R84, -INF , P2 ;  /* 0xff80000054607808 */ /* 0x020fe20001000000 */
[--C-:B------:R-:W-:Y:S01]  /*2860*/  FFMA.FTZ R127, R82, R21, -R7.reuse ;  /* 0x00000015527f7223 */ /* 0x100fe20000010807 */
[----:B------:R-:W-:Y:S01]  /*2870*/  FMNMX.FTZ R9, R14, R9, !PT ;  /* 0x000000090e097209 */ /* 0x000fe20007810000 */
[--C-:B------:R-:W-:Y:S01]  /*2880*/  FFMA.FTZ R82, R32, R21, -R7.reuse ;  /* 0x0000001520527223 */ /* 0x100fe20000010807 */
[----:B------:R-:W-:Y:S01]  /*2890*/  FSEL R98, R85, -INF , P1 ;  /* 0xff80000055627808 */ /* 0x000fe20000800000 */
        /* <DEDUP_REMOVED lines=27> */
[----:B------:R-:W2:Y:S01]  /*2a50*/  MUFU.EX2 R64, R64 ;  /* 0x0000004000407308 */ /* 0x000ea20000000800 */
[----:B------:R-:W-:Y:S01]  /*2a60*/  MOV R118, R119 ;  /* 0x0000007700767202 */ /* 0x000fe20000000f00 */
[--C-:B------:R-:W-:Y:S01]  /*2a70*/  IMAD.MOV.U32 R116, RZ, RZ, R119.reuse ;  /* 0x000000ffff747224 */ /* 0x100fe200078e0077 */
[----:B------:R-:W-:Y:S01]  /*2a80*/  FMNMX.FTZ R9, R38, R9, !PT ;  /* 0x0000000926097209 */ /* 0x000fe20007810000 */
[--C-:B------:R-:W-:Y:S01]  /*2a90*/  IMAD.MOV.U32 R112, RZ, RZ, R119.reuse ;  /* 0x000000ffff707224 */ /* 0x100fe200078e0077 */
[----:B------:R-:W-:Y:S01]  /*2aa0*/  MOV R114, R119 ;  /* 0x0000007700727202 */ /* 0x000fe20000000f00 */
[----:B------:R-:W-:Y:S01]  /*2ab0*/  IMAD.MOV.U32 R108, RZ, RZ, R119 ;  /* 0x000000ffff6c7224 */ /* 0x000fe200078e0077 */
[----:B------:R-:W-:Y:S01]  /*2ac0*/  FMNMX.FTZ R9, R40, R9, !PT ;  /* 0x0000000928097209 */ /* 0x000fe20007810000 */
[----:B------:R-:W3:Y:S01]  /*2ad0*/  MUFU.EX2 R125, R125 ;  /* 0x0000007d007d7308 */ /* 0x000ee20000000800 */
[----:B------:R-:W-:-:S02]  /*2ae0*/  MOV R110, R119 ;  /* 0x00000077006e7202 */ /* 0x000fc40000000f00 */
[----:B------:R-:W-:Y:S02]  /*2af0*/  FMNMX.FTZ R9, R42, R9, !PT ;  /* 0x000000092a097209 */ /* 0x000fe40007810000 */
[----:B------:R-:W-:Y:S02]  /*2b00*/  MOV R106, R119 ;  /* 0x00000077006a7202 */ /* 0x000fe40000000f00 */
[----:B------:R-:W-:Y:S01]  /*2b10*/  FMNMX.FTZ R9, R44, R9, !PT ;  /* 0x000000092c097209 */ /* 0x000fe20007810000 */
[----:B------:R-:W4:Y:S03]  /*2b20*/  MUFU.EX2 R66, R66 ;  /* 0x0000004200427308 */ /* 0x000f260000000800 */
        /* <DEDUP_REMOVED lines=20> */
[----:B------:R-:W-:Y:S04]  /*2c70*/  MUFU.EX2 R133, R133 ;  /* 0x0000008500857308 */ /* 0x000fe80000000800 */
[----:B------:R-:W0:Y:S04]  /*2c80*/  SHFL.BFLY PT, R32, R9, 0x2, 0x1f ;  /* 0x0c401f0009207f89 */ /* 0x000e2800000e0000 */
        /* <DEDUP_REMOVED lines=13> */
[----:B------:R-:W-:Y:S02]  /*2d60*/  FSEL R7, R9, RZ, P1 ;  /* 0x000000ff09077208 */ /* 0x000fe40000800000 */
[----:B------:R-:W-:-:S03]  /*2d70*/  PLOP3.LUT P1, PT, PT, PT, UP0, 0x80, 0x0 ;  /* 0x000000000000781c */ /* 0x000fc60003f2f008 */
[-CC-:B------:R-:W-:Y:S01]  /*2d80*/  FFMA.FTZ R120, R4, R21.reuse, -R7.reuse ;  /* 0x0000001504787223 */ /* 0x180fe20000010807 */
[-CC-:B------:R-:W-:Y:S01]  /*2d90*/  FFMA.FTZ R5, R5, R21.reuse, -R7.reuse ;  /* 0x0000001505057223 */ /* 0x180fe20000010807 */
[-CC-:B------:R-:W-:Y:S01]  /*2da0*/  FFMA.FTZ R122, R6, R21.reuse, -R7.reuse ;  /* 0x00000015067a7223 */ /* 0x180fe20000010807 */
[----:B------:R-:W-:Y:S01]  /*2db0*/  FADD.FTZ R4, R121, R62 ;  /* 0x0000003e79047221 */ /* 0x000fe20000010000 */
[-CC-:B------:R-:W-:Y:S01]  /*2dc0*/  FFMA.FTZ R9, R8, R21.reuse, -R7.reuse ;  /* 0x0000001508097223 */ /* 0x180fe20000010807 */
[-CC-:B------:R-:W-:Y:S01]  /*2dd0*/  FFMA.FTZ R124, R10, R21.reuse, -R7.reuse ;  /* 0x000000150a7c7223 */ /* 0x180fe20000010807 */
[----:B------:R-:W-:Y:S01]  /*2de0*/  MUFU.EX2 R120, R120 ;  /* 0x0000007800787308 */ /* 0x000fe20000000800 */
[----:B-1----:R-:W-:Y:S01]  /*2df0*/  FADD.FTZ R25, R123, R4 ;  /* 0x000000047b197221 */ /* 0x002fe20000010000 */
[-CC-:B------:R-:W-:Y:S01]  /*2e00*/  FFMA.FTZ R11, R12, R21.reuse, -R7.reuse ;  /* 0x000000150c0b7223 */ /* 0x180fe20000010807 */
[-CC-:B------:R-:W-:Y:S01]  /*2e10*/  FFMA.FTZ R126, R14, R21.reuse, -R7.reuse ;  /* 0x000000150e7e7223 */ /* 0x180fe20000010807 */
[-C--:B------:R-:W-:Y:S01]  /*2e20*/  FFMA.FTZ R13, R18, R21.reuse, -R7 ;  /* 0x00000015120d7223 */ /* 0x080fe20000010807 */
[----:B--2---:R-:W-:Y:S01]  /*2e30*/  FADD.FTZ R4, R64, R25 ;  /* 0x0000001940047221 */ /* 0x004fe20000010000 */
[-CC-:B------:R-:W-:Y:S01]  /*2e40*/  FFMA.FTZ R128, R28, R21.reuse, -R7.reuse ;  /* 0x000000151c807223 */ /* 0x180fe20000010807 */
[-CC-:B------:R-:W-:Y:S01]  /*2e50*/  FFMA.FTZ R15, R20, R21.reuse, -R7.reuse ;  /* 0x00000015140f7223 */ /* 0x180fe20000010807 */
[----:B------:R-:W0:Y:S01]  /*2e60*/  MUFU.EX2 R5, R5 ;  /* 0x0000000500057308 */ /* 0x000e220000000800 */
[----:B---3--:R-:W-:Y:S01]  /*2e70*/  FADD.FTZ R27, R125, R4 ;  /* 0x000000047d1b7221 */ /* 0x008fe20000010000 */
[-CC-:B------:R-:W-:Y:S01]  /*2e80*/  FFMA.FTZ R130, R30, R21.reuse, -R7.reuse ;  /* 0x000000151e827223 */ /* 0x180fe20000010807 */
[-CC-:B------:R-:W-:Y:S01]  /*2e90*/  FFMA.FTZ R17, R34, R21.reuse, -R7.reuse ;  /* 0x0000001522117223 */ /* 0x180fe20000010807 */
[-C--:B------:R-:W-:Y:S01]  /*2ea0*/  FFMA.FTZ R132, R26, R21.reuse, -R7 ;  /* 0x000000151a847223 */ /* 0x080fe20000010807 */
[----:B----4-:R-:W-:Y:S01]  /*2eb0*/  FADD.FTZ R4, R66, R27 ;  /* 0x0000001b42047221 */ /* 0x010fe20000010000 */
[-CC-:B------:R-:W-:Y:S01]  /*2ec0*/  FFMA.FTZ R19, R36, R21.reuse, -R7.reuse ;  /* 0x0000001524137223 */ /* 0x180fe20000010807 */
[-CC-:B------:R-:W-:Y:S01]  /*2ed0*/  FFMA.FTZ R134, R38, R21.reuse, -R7.reuse ;  /* 0x0000001526867223 */ /* 0x180fe20000010807 */
[----:B------:R-:W1:Y:S01]  /*2ee0*/  MUFU.EX2 R122, R122 ;  /* 0x0000007a007a7308 */ /* 0x000e620000000800 */
        /* <DEDUP_REMOVED lines=8> */
[----:B0-----:R-:W-:Y:S01]  /*2f70*/  FADD.FTZ R29, R120, R5 ;  /* 0x00000005781d7221 */ /* 0x001fe20000010000 */
        /* <DEDUP_REMOVED lines=8> */
[-CC-:B------:R-:W-:Y:S01]  /*3000*/  FFMA.FTZ R60, R60, R21.reuse, -R7.reuse ;  /* 0x000000153c3c7223 */ /* 0x180fe20000010807 */
[-CC-:B------:R-:W-:Y:S01]  /*3010*/  FFMA.FTZ R78, R78, R21.reuse, -R7.reuse ;  /* 0x000000154e4e7223 */ /* 0x180fe20000010807 */
[-CC-:B------:R-:W-:Y:S01]  /*3020*/  FFMA.FTZ R90, R90, R21.reuse, -R7.reuse ;  /* 0x000000155a5a7223 */ /* 0x180fe20000010807 */
[-CC-:B------:R-:W-:Y:S01]  /*3030*/  FFMA.FTZ R92, R92, R21.reuse, -R7.reuse ;  /* 0x000000155c5c7223 */ /* 0x180fe20000010807 */
[-CC-:B------:R-:W-:Y:S01]  /*3040*/  FFMA.FTZ R94, R94, R21.reuse, -R7.reuse ;  /* 0x000000155e5e7223 */ /* 0x180fe20000010807 */
[-CC-:B------:R-:W-:Y:S01]  /*3050*/  FFMA.FTZ R96, R96, R21.reuse, -R7.reuse ;  /* 0x0000001560607223 */ /* 0x180fe20000010807 */
[----:B------:R-:W1:Y:S01]  /*3060*/  MUFU.EX2 R11, R11 ;  /* 0x0000000b000b7308 */ /* 0x000e620000000800 */
[C---:B--2---:R-:W-:Y:S01]  /*3070*/  FADD.FTZ R29, R9.reuse, R4 ;  /* 0x00000004091d7221 */ /* 0x044fe20000010000 */
[----:B------:R-:W-:Y:S01]  /*3080*/  FFMA.FTZ R98, R98, R21, -R7 ;  /* 0x0000001562627223 */ /* 0x000fe20000010807 */
[----:B------:R-:W-:-:S02]  /*3090*/  F2FP.F16.F32.PACK_AB R122, R9, R122 ;  /* 0x0000007a097a723e */ /* 0x000fc400000000ff */
[----:B------:R-:W-:Y:S02]  /*30a0*/  F2FP.F16.F32.PACK_AB R120, R5, R120 ;  /* 0x000000780578723e */ /* 0x000fe400000000ff */
[----:B------:R-:W-:Y:S01]  /*30b0*/  F2FP.F16.F32.PACK_AB R121, R62, R121 ;  /* 0x000000793e79723e */ /* 0x000fe200000000ff */
[----:B------:R-:W2:Y:S01]  /*30c0*/  MUFU.EX2 R126, R126 ;  /* 0x0000007e007e7308 */ /* 0x000ea20000000800 */
[----:B0-----:R-:W-:Y:S01]  /*30d0*/  FADD.FTZ R4, R124, R29 ;  /* 0x0000001d7c047221 */ /* 0x001fe20000010000 */
[----:B------:R-:W-:Y:S01]  /*30e0*/  FADD.FTZ R29, R131, R6 ;  /* 0x00000006831d7221 */ /* 0x000fe20000010000 */
[----:B------:R-:W-:Y:S02]  /*30f0*/  F2FP.F16.F32.PACK_AB R123, R64, R123 ;  /* 0x0000007b407b723e */ /* 0x000fe400000000ff */
[----:B------:R-:W-:Y:S01]  /*3100*/  F2FP.F16.F32.PACK_AB R125, R66, R125 ;  /* 0x0000007d427d723e */ /* 0x000fe200000000ff */
[----:B------:R-:W-:Y:S01]  /*3110*/  FADD.FTZ R6, R72, R29 ;  /* 0x0000001d48067221 */ /* 0x000fe20000010000 */
[----:B------:R-:W-:Y:S01]  /*3120*/  FFMA.FTZ R29, R52, R21, -R7 ;  /* 0x00000015341d7223 */ /* 0x000fe20000010807 */
        /* <DEDUP_REMOVED lines=11> */
[C---:B------:R-:W-:Y:S01]  /*31e0*/  F2FP.F16.F32.PACK_AB R135, R76.reuse, R135 ;  /* 0x000000874c87723e */ /* 0x040fe200000000ff */
[----:B------:R-:W-:Y:S01]  /*31f0*/  FADD.FTZ R6, R76, R33 ;  /* 0x000000214c067221 */ /* 0x000fe20000010000 */
[----:B------:R-:W-:Y:S01]  /*3200*/  F2FP.F16.F32.PACK_AB R124, R11, R124 ;  /* 0x0000007c0b7c723e */ /* 0x000fe200000000ff */
[----:B------:R-:W2:Y:S01]  /*3210*/  MUFU.EX2 R15, R15 ;  /* 0x0000000f000f7308 */ /* 0x000ea20000000800 */
[----:B0-----:R-:W-:Y:S01]  /*3220*/  FADD.FTZ R31, R13, R4 ;  /* 0x000000040d1f7221 */ /* 0x001fe20000010000 */
[----:B------:R-:W-:Y:S01]  /*3230*/  FADD.FTZ R35, R137, R6 ;  /* 0x0000000689237221 */ /* 0x000fe20000010000 */
[----:B------:R-:W-:-:S02]  /*3240*/  F2FP.F16.F32.PACK_AB R137, R80, R137 ;  /* 0x000000895089723e */ /* 0x000fc400000000ff */
[----:B------:R-:W-:Y:S01]  /*3250*/  F2FP.F16.F32.PACK_AB R126, R13, R126 ;  /* 0x0000007e0d7e723e */ /* 0x000fe200000000ff */
[----:B------:R-:W-:Y:S02]  /*3260*/  FADD.FTZ R6, R80, R35 ;  /* 0x0000002350067221 */ /* 0x000fe40000010000 */
[----:B------:R-:W0:Y:S01]  /*3270*/  MUFU.EX2 R130, R130 ;  /* 0x0000008200827308 */ /* 0x000e220000000800 */
[----:B-1----:R-:W-:Y:S01]  /*3280*/  FADD.FTZ R4, R128, R31 ;  /* 0x0000001f80047221 */ /* 0x002fe20000010000 */
[----:B------:R-:W-:Y:S01]  /*3290*/  FADD.FTZ R35, R139, R6 ;  /* 0x000000068b237221 */ /* 0x000fe20000010000 */
[----:B------:R-:W-:-:S03]  /*32a0*/  F2FP.F16.F32.PACK_AB R139, R82, R139 ;  /* 0x0000008b528b723e */ /* 0x000fc600000000ff */
[----:B------:R-:W-:Y:S02]  /*32b0*/  FADD.FTZ R6, R82, R35 ;  /* 0x0000002352067221 */ /* 0x000fe40000010000 */
[----:B------:R-:W1:Y:S01]  /*32c0*/  MUFU.EX2 R17, R17 ;  /* 0x0000001100117308 */ /* 0x000e620000000800 */
[----:B--2---:R-:W-:Y:S01]  /*32d0*/  FADD.FTZ R31, R15, R4 ;  /* 0x000000040f1f7221 */ /* 0x004fe20000010000 */
        /* <DEDUP_REMOVED lines=65> */
[----:B------:R2:W3:Y:S01]  /*36f0*/  MUFU.EX2 R35, R90 ;  /* 0x0000005a00237308 */ /* 0x0004e20000000800 */
[C---:B0-----:R-:W-:Y:S01]  /*3700*/  FADD.FTZ R39, R33.reuse, R4 ;  /* 0x0000000421277221 */ /* 0x041fe20000010000 */
[----:B------:R-:W-:-:S06]  /*3710*/  F2FP.F16.F32.PACK_AB R144, R33, R58 ;  /* 0x0000003a2190723e */ /* 0x000fcc00000000ff */
[----:B------:R-:W0:Y:S01]  /*3720*/  MUFU.EX2 R92, R92 ;  /* 0x0000005c005c7308 */ /* 0x000e220000000800 */
[----:B-1----:R-:W-:Y:S01]  /*3730*/  FADD.FTZ R4, R78, R39 ;  /* 0x000000274e047221 */ /* 0x002fe20000010000 */
[----:B--2---:R-:W-:-:S06]  /*3740*/  MOV R90, R119 ;  /* 0x00000077005a7202 */ /* 0x004fcc0000000f00 */
[----:B------:R1:W2:Y:S01]  /*3750*/  MUFU.EX2 R37, R94 ;  /* 0x0000005e00257308 */ /* 0x0002a20000000800 */
[C---:B---3--:R-:W-:Y:S01]  /*3760*/  FADD.FTZ R5, R35.reuse, R4 ;  /* 0x0000000423057221 */ /* 0x048fe20000010000 */
[----:B------:R-:W-:-:S06]  /*3770*/  F2FP.F16.F32.PACK_AB R146, R35, R78 ;  /* 0x0000004e2392723e */ /* 0x000fcc00000000ff */
[----:B------:R-:W3:Y:S01]  /*3780*/  MUFU.EX2 R151, R151 ;  /* 0x0000009700977308 */ /* 0x000ee20000000800 */
[----:B0-----:R-:W-:Y:S01]  /*3790*/  FADD.FTZ R4, R92, R5 ;  /* 0x000000055c047221 */ /* 0x001fe20000010000 */
[----:B-1----:R-:W-:-:S06]  /*37a0*/  MOV R94, R119 ;  /* 0x00000077005e7202 */ /* 0x002fcc0000000f00 */
[----:B------:R-:W0:Y:S01]  /*37b0*/  MUFU.EX2 R96, R96 ;  /* 0x0000006000607308 */ /* 0x000e220000000800 */
[C---:B--2---:R-:W-:Y:S01]  /*37c0*/  FADD.FTZ R5, R37.reuse, R4 ;  /* 0x0000000425057221 */ /* 0x044fe20000010000 */
[----:B------:R-:W-:Y:S01]  /*37d0*/  F2FP.F16.F32.PACK_AB R148, R37, R92 ;  /* 0x0000005c2594723e */ /* 0x000fe200000000ff */
[----:B------:R-:W-:-:S05]  /*37e0*/  IMAD.MOV.U32 R92, RZ, RZ, R119 ;  /* 0x000000ffff5c7224 */ /* 0x000fca00078e0077 */
[----:B------:R-:W1:Y:S01]  /*37f0*/  MUFU.EX2 R104, R104 ;  /* 0x0000006800687308 */ /* 0x000e620000000800 */
[----:B---3--:R-:W-:-:S07]  /*3800*/  FADD.FTZ R7, R151, R6 ;  /* 0x0000000697077221 */ /* 0x008fce0000010000 */
[----:B------:R2:W3:Y:S01]  /*3810*/  MUFU.EX2 R9, R98 ;  /* 0x0000006200097308 */ /* 0x0004e20000000800 */
[----:B0-----:R-:W-:Y:S01]  /*3820*/  FADD.FTZ R4, R96, R5 ;  /* 0x0000000560047221 */ /* 0x001fe20000010000 */
[C---:B-1----:R-:W-:Y:S01]  /*3830*/  FADD.FTZ R7, R104.reuse, R7 ;  /* 0x0000000768077221 */ /* 0x042fe20000010000 */
[----:B------:R-:W-:Y:S01]  /*3840*/  F2FP.F16.F32.PACK_AB R151, R104, R151 ;  /* 0x000000976897723e */ /* 0x000fe200000000ff */
[--C-:B------:R-:W-:Y:S01]  /*3850*/  IMAD.MOV.U32 R104, RZ, RZ, R119.reuse ;  /* 0x000000ffff687224 */ /* 0x100fe200078e0077 */
[----:B--2---:R-:W-:Y:S02]  /*3860*/  MOV R98, R119 ;  /* 0x0000007700627202 */ /* 0x004fe40000000f00 */
[C---:B---3--:R-:W-:Y:S01]  /*3870*/  F2FP.F16.F32.PACK_AB R150, R9.reuse, R96 ;  /* 0x000000600996723e */ /* 0x048fe200000000ff */
[----:B------:R-:W-:Y:S01]  /*3880*/  FADD.FTZ R5, R9, R4 ;  /* 0x0000000409057221 */ /* 0x000fe20000010000 */
[----:B------:R-:W-:Y:S01]  /*3890*/  IMAD.MOV.U32 R96, RZ, RZ, R119 ;  /* 0x000000ffff607224 */ /* 0x000fe200078e0077 */
[----:B------:R-:W-:Y:S06]  /*38a0*/  @!P1 BRA `(.L_x_12822) ;  /* 0x0000002400a09947 */ /* 0x000fec0003800000 */
[----:B------:R-:W-:Y:S01]  /*38b0*/  IMAD.MOV.U32 R6, RZ, RZ, R24 ;  /* 0x000000ffff067224 */ /* 0x000fe200078e0018 */
[----:B------:R-:W-:Y:S02]  /*38c0*/  MOV R4, R32 ;  /* 0x0000002000047202 */ /* 0x000fe40000000f00 */
        /* <DEDUP_REMOVED lines=16> */
[----:B------:R-:W-:Y:S01]  /*39d0*/  UMOV UR6, URZ ;  /* 0x0000003f00067c82 */ /* 0x000fe20008000000 */
[----:B------:R-:W-:Y:S01]  /*39e0*/  UMOV UR5, URZ ;  /* 0x0000003f00057c82 */ /* 0x000fe20008000000 */
[----:B------:R-:W-:-:S05]  /*39f0*/  ULDC UR23, c[0x0][0x9d8] ;  /* 0x0002760000177ab9 */ /* 0x000fca0000000800 */
.L_x_12833:
[----:B------:R-:W-:Y:S01]  /*3a00*/  ISETP.NE.AND P2, PT, RZ, UR44, PT ;  /* 0x0000002cff007c0c */ /* 0x000fe2000bf45270 */
[----:B------:R-:W-:-:S04]  /*3a10*/  UISETP.NE.AND UP0, UPT, UR5, 0x1, UPT ;  /* 0x000000010500788c */ /* 0x000fc8000bf05270 */
[----:B------:R-:W-:-:S04]  /*3a20*/  USEL UR4, URZ, 0x1, UP0 ;  /* 0x000000013f047887 */ /* 0x000fc80008000000 */
[----:B------:R-:W-:-:S04]  /*3a30*/  ULOP3.LUT UR4, UR6, UR4, URZ, 0x3c, !UPT ;  /* 0x0000000406047292 */ /* 0x000fc8000f8e3c3f */
[----:B------:R-:W-:Y:S08]  /*3a40*/  @P2 BRA `(.L_x_12823) ;  /* 0x0000000000382947 */ /* 0x000ff00003800000 */
[----:B------:R-:W-:Y:S05]  /*3a50*/  @!P0 BRA `(.L_x_12824) ;  /* 0x0000000000048947 */ /* 0x000fea0003800000 */
[----:B------:R-:W-:Y:S01]  /*3a60*/  BPT.TRAP 0x1 ;  /* 0x000000040000795c */ /* 0x000fe20000300000 */
.L_x_12824:
        /* <DEDUP_REMOVED lines=9> */
.L_x_12825:
[----:B-1----:R-:W-:Y:S05]  /*3b00*/  @P1 BRA `(.L_x_12823) ;  /* 0x0000000000081947 */ /* 0x002fea0003800000 */
[----:B------:R-:W1:Y:S02]  /*3b10*/  SYNCS.PHASECHK.TRANS64.TRYWAIT P1, [UR10+0x16830], R0 ;  /* 0x01683000ff0075a7 */ /* 0x000e64000802014a */
[----:B-1----:R-:W-:Y:S05]  /*3b20*/  @!P1 BRA `(.L_x_12826) ;  /* 0x0000007800d49947 */ /* 0x002fea0003800000 */
.L_x_12823:
        /* <DEDUP_REMOVED lines=12> */
[----:B0-----:R-:W-:Y:S02]  /*3bf0*/  IMAD.U32 R0, RZ, RZ, UR22 ;  /* 0x00000016ff007e24 */ /* 0x001fe4000f8e00ff */
[----:B------:R-:W-:Y:S02]  /*3c00*/  UIADD3 UR10, UR26, 0x2, URZ ;  /* 0x000000021a0a7890 */ /* 0x000fe4000fffe03f */
[----:B------:R-:W-:-:S02]  /*3c10*/  UIADD3 UR14, UR26, 0x4, URZ ;  /* 0x000000041a0e7890 */ /* 0x000fc4000fffe03f */
[----:B------:R-:W-:Y:S01]  /*3c20*/  UIADD3 UR18, UR26, 0x6, URZ ;  /* 0x000000061a127890 */ /* 0x000fe2000fffe03f */
        /* <DEDUP_REMOVED lines=15> */
.L_x_12828:
[----:B------:R-:W-:Y:S01]  /*3d20*/  ULEA UR10, UR5, UR40, 0x3 ;  /* 0x00000028050a7291 */ /* 0x000fe2000f8e183f */
[----:B------:R-:W-:-:S04]  /*3d30*/  MOV R8, UR6 ;  /* 0x0000000600087c02 */ /* 0x000fc80008000f00 */
[----:B------:R-:W-:-:S04]  /*3d40*/  SHF.L.U32 R8, R8, 0x1f, RZ ;  /* 0x0000001f08087819 */ /* 0x000fc800000006ff */
[----:B------:R0:W1:Y:S01]  /*3d50*/  SYNCS.PHASECHK.TRANS64.TRYWAIT P1, [UR10+0x16850], R8 ;  /* 0x01685008ff0075a7 */ /* 0x000062000802014a */
[----:B------:R-:W-:Y:S05]  /*3d60*/  @!P0 BRA `(.L_x_12829) ;  /* 0x0000000000048947 */ /* 0x000fea0003800000 */
[----:B------:R-:W-:Y:S01]  /*3d70*/  BPT.TRAP 0x1 ;  /* 0x000000040000795c */ /* 0x000fe20000300000 */
.L_x_12829:
[----:B-1----:R-:W-:Y:S05]  /*3d80*/  @P1 BRA `(.L_x_12827) ;  /* 0x0000000000081947 */ /* 0x002fea0003800000 */
[----:B------:R-:W1:Y:S02]  /*3d90*/  SYNCS.PHASECHK.TRANS64.TRYWAIT P1, [UR10+0x16850], R8 ;  /* 0x01685008ff0075a7 */ /* 0x000e64000802014a */
[----:B-1----:R-:W-:Y:S05]  /*3da0*/  @!P1 BRA `(.L_x_12830) ;  /* 0x00000078004c9947 */ /* 0x002fea0003800000 */
.L_x_12827:
[----:B------:R-:W-:Y:S01]  /*3db0*/  UIADD3 UR6, UR40, 0x400, URZ ;  /* 0x0000040028067890 */ /* 0x000fe2000fffe03f */
[----:B------:R-:W-:Y:S01]  /*3dc0*/  WARPGROUP.ARRIVE ;  /* 0x00000000000079c5 */ /* 0x000fe20000000000 */
[----:B------:R-:W-:Y:S01]  /*3dd0*/  UMOV UR11, 0x40000040 ;  /* 0x40000040000b7882 */ /* 0x000fe20000000000 */
[----:B01----:R-:W-:Y:S01]  /*3de0*/  VIADD R8, R16, 0x9 ;  /* 0x0000000910087836 */ /* 0x003fe20000000000 */
[----:B------:R-:W-:Y:S01]  /*3df0*/  USHF.R.U32.HI UR6, URZ, 0x4, UR6 ;  /* 0x000000043f067899 */ /* 0x000fe20008011606 */
[----:B------:R-:W-:-:S03]  /*3e00*/  ISETP.GE.U32.AND P1, PT, R22, 0x180, PT ;  /* 0x000001801600780c */ /* 0x000fc60003f26070 */
[----:B------:R-:W-:Y:S01]  /*3e10*/  ULOP3.LUT UR6, UR6, 0x3fff, URZ, 0xc0, !UPT ;  /* 0x00003fff06067892 */ /* 0x000fe2000f8ec03f */
[----:B------:R-:W-:-:S03]  /*3e20*/  SEL R8, R8, 0x9, !P1 ;  /* 0x0000000908087807 */ /* 0x000fc60004800000 */
[----:B------:R-:W-:-:S07]  /*3e30*/  ULEA UR6, UR5, UR6, 0xa ;  /* 0x0000000605067291 */ /* 0x000fce000f8e503f */
[----:B------:R-:W-:Y:S02]  /*3e40*/  UMOV UR10, UR6 ;  /* 0x00000006000a7c82 */ /* 0x000fe40008000000 */
[----:B------:R-:W-:Y:S01]  /*3e50*/  HGMMA.64x64x16.F32 R88, R120, gdesc[UR8].tnspB, R88, gsb0 ;  /* 0x40e0000878587df0 */ /* 0x000fe20008000858 */
[----:B------:R-:W-:Y:S01]  /*3e60*/  UIADD3 UR10, UR6, 0x80, URZ ;  /* 0x00000080060a7890 */ /* 0x000fe2000fffe03f */
[----:B------:R-:W-:Y:S01]  /*3e70*/  UMOV UR11, 0x40000040 ;  /* 0x40000040000b7882 */ /* 0x000fe20000000000 */
[----:B------:R-:W-:Y:S02]  /*3e80*/  WARPGROUP.DEPBAR.LE gsb0, 0x0 ;  /* 0x00008000000079c5 */ /* 0x000fe40000010000 */
[----:B------:R-:W-:-:S06]  /*3e90*/  WARPGROUP.ARRIVE ;  /* 0x00000000000079c5 */ /* 0x000fcc0000000000 */
        /* <DEDUP_REMOVED lines=23> */
[----:B------:R-:W-:Y:S01]  /*4010*/  UIADD3 UR6, UR6, 0x380, URZ ;  /* 0x0000038006067890 */ /* 0x000fe2000fffe03f */
[----:B------:R-:W-:Y:S02]  /*4020*/  WARPGROUP.DEPBAR.LE gsb0, 0x0 ;  /* 0x00008000000079c5 */ /* 0x000fe40000010000 */
[----:B------:R-:W-:-:S06]  /*4030*/  WARPGROUP.ARRIVE ;  /* 0x00000000000079c5 */ /* 0x000fcc0000000000 */
[----:B------:R-:W-:Y:S01]  /*4040*/  HGMMA.64x64x16.F32 R88, R144, gdesc[UR8].tnspB, R88, gsb0 ;  /* 0x40e0000890587df0 */ /* 0x000fe20008000858 */
[----:B------:R-:W-:Y:S01]  /*4050*/  UMOV UR10, UR6 ;  /* 0x00000006000a7c82 */ /* 0x000fe20008000000 */
[----:B------:R-:W-:Y:S01]  /*4060*/  UMOV UR11, 0x40000040 ;  /* 0x40000040000b7882 */ /* 0x000fe20000000000 */
[----:B------:R-:W-:Y:S02]  /*4070*/  WARPGROUP.DEPBAR.LE gsb0, 0x0 ;  /* 0x00008000000079c5 */ /* 0x000fe40000010000 */
[----:B------:R-:W-:-:S06]  /*4080*/  WARPGROUP.ARRIVE ;  /* 0x00000000000079c5 */ /* 0x000fcc0000000000 */
[----:B------:R-:W-:Y:S03]  /*4090*/  HGMMA.64x64x16.F32 R88, R148, gdesc[UR8].tnspB, R88, gsb0 ;  /* 0x40e0000894587df0 */ /* 0x000fe60008000858 */
[----:B------:R-:W-:Y:S02]  /*40a0*/  WARPGROUP.DEPBAR.LE gsb0, 0x0 ;  /* 0x00008000000079c5 */ /* 0x000fe40000010000 */
[----:B------:R0:W-:Y:S06]  /*40b0*/  BAR.ARV R8, 0x100 ;  /* 0x000400080000751d */ /* 0x0001ec0000002000 */
[----:B------:R-:W-:Y:S05]  /*40c0*/  @!P0 BRA `(.L_x_12831) ;  /* 0x0000000000048947 */ /* 0x000fea0003800000 */
[----:B------:R-:W-:Y:S01]  /*40d0*/  BPT.TRAP 0x1 ;  /* 0x000000040000795c */ /* 0x000fe20000300000 */
.L_x_12831:
[----:B------:R-:W-:Y:S01]  /*40e0*/  FMUL.FTZ R9, R24, UR23 ;  /* 0x0000001718097c20 */ /* 0x000fe20008410000 */
[----:B0-----:R-:W-:Y:S01]  /*40f0*/  FMUL.FTZ R8, R25, UR23 ;  /* 0x0000001719087c20 */ /* 0x001fe20008410000 */
        /* <DEDUP_REMOVED lines=204> */
[C---:B-1----:R-:W-:Y:S01]  /*4dc0*/  FMUL.FTZ R55, R32.reuse, R21 ;  /* 0x0000001520377220 */ /* 0x042fe20000410000 */
[----:B------:R-:W-:-:S03]  /*4dd0*/  FADD.FTZ R4, -R32, R4 ;  /* 0x0000000420047221 */ /* 0x000fc60000010100 */
[-CC-:B------:R-:W-:Y:S01]  /*4de0*/  FFMA.FTZ R29, R25, R21.reuse, -R55.reuse ;  /* 0x00000015191d7223 */ /* 0x180fe20000010837 */
[-C--:B------:R-:W-:Y:S01]  /*4df0*/  FMUL.FTZ R37, R4, R21.reuse ;  /* 0x0000001504257220 */ /* 0x080fe20000410000 */
[-CC-:B------:R-:W-:Y:S01]  /*4e00*/  FFMA.FTZ R25, R53, R21.reuse, -R55.reuse ;  /* 0x0000001535197223 */ /* 0x180fe20000010837 */
        /* <DEDUP_REMOVED lines=18> */
[-CC-:B------:R-:W-:Y:S01]  /*4f30*/  FFMA.FTZ R127, R17, R21.reuse, -R53.reuse ;  /* 0x00000015117f7223 */ /* 0x180fe20000010835 */
[-CC-:B------:R-:W-:Y:S01]  /*4f40*/  FFMA.FTZ R133, R30, R21.reuse, -R53.reuse ;  /* 0x000000151e857223 */ /* 0x180fe20000010835 */
[-C--:B------:R-:W-:Y:S01]  /*4f50*/  FFMA.FTZ R30, R38, R21.reuse, -R53 ;  /* 0x00000015261e7223 */ /* 0x080fe20000010835 */
[-C--:B------:R-:W-:Y:S01]  /*4f60*/  FFMA.FTZ R45, R130, R21.reuse, -R55 ;  /* 0x00000015822d7223 */ /* 0x080fe20000010837 */
[-CC-:B------:R-:W-:Y:S01]  /*4f70*/  FFMA.FTZ R18, R18, R21.reuse, -R53.reuse ;  /* 0x0000001512127223 */ /* 0x180fe20000010835 */
[----:B------:R-:W-:Y:S01]  /*4f80*/  MUFU.EX2 R4, R4 ;  /* 0x0000000400047308 */ /* 0x000fe20000000800 */
[-C--:B------:R-:W-:Y:S01]  /*4f90*/  FFMA.FTZ R137, R40, R21.reuse, -R53 ;  /* 0x0000001528897223 */ /* 0x080fe20000010835 */
[-C--:B------:R-:W-:Y:S01]  /*4fa0*/  FFMA.FTZ R128, R132, R21.reuse, -R55 ;  /* 0x0000001584807223 */ /* 0x080fe20000010837 */
[-C--:B------:R-:W-:Y:S01]  /*4fb0*/  FFMA.FTZ R129, R19, R21.reuse, -R53 ;  /* 0x0000001513817223 */ /* 0x080fe20000010835 */
[-C--:B------:R-:W-:Y:S01]  /*4fc0*/  FFMA.FTZ R43, R134, R21.reuse, -R55 ;  /* 0x00000015862b7223 */ /* 0x080fe20000010837 */
[-C--:B------:R-:W-:Y:S01]  /*4fd0*/  FFMA.FTZ R20, R20, R21.reuse, -R53 ;  /* 0x0000001514147223 */ /* 0x080fe20000010835 */
[-C--:B------:R-:W-:Y:S01]  /*4fe0*/  FFMA.FTZ R130, R136, R21.reuse, -R55 ;  /* 0x0000001588827223 */ /* 0x080fe20000010837 */
[----:B------:R-:W-:Y:S01]  /*4ff0*/  FFMA.FTZ R131, R26, R21, -R53 ;  /* 0x000000151a837223 */ /* 0x000fe20000010835 */
[----:B------:R-:W1:Y:S01]  /*5000*/  MUFU.EX2 R121, R121 ;  /* 0x0000007900797308 */ /* 0x000e620000000800 */
[----:B0-----:R-:W-:Y:S01]  /*5010*/  FFMA.FTZ R5, R6, R5, R9 ;  /* 0x0000000506057223 */ /* 0x001fe20000010009 */
[-C--:B------:R-:W-:Y:S01]  /*5020*/  FFMA.FTZ R41, R138, R21.reuse, -R55 ;  /* 0x000000158a297223 */ /* 0x080fe20000010837 */
[-CC-:B------:R-:W-:Y:S01]  /*5030*/  FFMA.FTZ R26, R28, R21.reuse, -R53.reuse ;  /* 0x000000151c1a7223 */ /* 0x180fe20000010835 */
[-CC-:B------:R-:W-:Y:S01]  /*5040*/  FFMA.FTZ R28, R34, R21.reuse, -R53.reuse ;  /* 0x00000015221c7223 */ /* 0x180fe20000010835 */
[-C--:B------:R-:W-:Y:S01]  /*5050*/  FFMA.FTZ R34, R42, R21.reuse, -R53 ;  /* 0x000000152a227223 */ /* 0x080fe20000010835 */
[-CC-:B------:R-:W-:Y:S01]  /*5060*/  FFMA.FTZ R132, R140, R21.reuse, -R55.reuse ;  /* 0x000000158c847223 */ /* 0x180fe20000010837 */
[-CC-:B------:R-:W-:Y:S01]  /*5070*/  FFMA.FTZ R39, R142, R21.reuse, -R55.reuse ;  /* 0x000000158e277223 */ /* 0x180fe20000010837 */
[----:B------:R-:W0:Y:S01]  /*5080*/  MUFU.EX2 R74, R74 ;  /* 0x0000004a004a7308 */ /* 0x000e220000000800 */
[-C--:B------:R-:W-:Y:S01]  /*5090*/  FFMA.FTZ R134, R52, R21.reuse, -R55 ;  /* 0x0000001534867223 */ /* 0x080fe20000010837 */
[-C--:B------:R-:W-:Y:S01]  /*50a0*/  FFMA.FTZ R135, R36, R21.reuse, -R53 ;  /* 0x0000001524877223 */ /* 0x080fe20000010835 */
[-C--:B------:R-:W-:Y:S01]  /*50b0*/  FFMA.FTZ R37, R144, R21.reuse, -R55 ;  /* 0x0000001590257223 */ /* 0x080fe20000010837 */
[-C--:B------:R-:W-:Y:S01]  /*50c0*/  FFMA.FTZ R139, R44, R21.reuse, -R53 ;  /* 0x000000152c8b7223 */ /* 0x080fe20000010835 */
[-CC-:B------:R-:W-:Y:S01]  /*50d0*/  FFMA.FTZ R136, R146, R21.reuse, -R55.reuse ;  /* 0x0000001592887223 */ /* 0x180fe20000010837 */
[-CC-:B------:R-:W-:Y:S01]  /*50e0*/  FFMA.FTZ R35, R148, R21.reuse, -R55.reuse ;  /* 0x0000001594237223 */ /* 0x180fe20000010837 */
[----:B------:R-:W-:Y:S01]  /*50f0*/  FFMA.FTZ R138, R150, R21, -R55 ;  /* 0x00000015968a7223 */ /* 0x000fe20000010837 */
[----:B------:R-:W2:Y:S01]  /*5100*/  MUFU.EX2 R10, R10 ;  /* 0x0000000a000a7308 */ /* 0x000ea20000000800 */
        /* <DEDUP_REMOVED lines=8> */
[----:B0-----:R-:W-:Y:S01]  /*5190*/  FADD.FTZ R5, R74, R5 ;  /* 0x000000054a057221 */ /* 0x001fe20000010000 */
[-C--:B------:R-:W-:Y:S01]  /*51a0*/  FFMA.FTZ R143, R54, R21.reuse, -R53 ;  /* 0x00000015368f7223 */ /* 0x080fe20000010835 */
[-C--:B------:R-:W-:Y:S01]  /*51b0*/  FFMA.FTZ R144, R27, R21.reuse, -R55 ;  /* 0x000000151b907223 */ /* 0x080fe20000010837 */
[-C--:B------:R-:W-:Y:S01]  /*51c0*/  FFMA.FTZ R145, R58, R21.reuse, -R53 ;  /* 0x000000153a917223 */ /* 0x080fe20000010835 */
[-CC-:B------:R-:W-:Y:S01]  /*51d0*/  FFMA.FTZ R27, R51, R21.reuse, -R55.reuse ;  /* 0x00000015331b7223 */ /* 0x180fe20000010837 */
[-C--:B------:R-:W-:Y:S01]  /*51e0*/  FFMA.FTZ R146, R76, R21.reuse, -R55 ;  /* 0x000000154c927223 */ /* 0x080fe20000010837 */
[-C--:B------:R-:W-:Y:S01]  /*51f0*/  FFMA.FTZ R147, R62, R21.reuse, -R53 ;  /* 0x000000153e937223 */ /* 0x080fe20000010835 */
[----:B------:R-:W0:Y:S01]  /*5200*/  MUFU.EX2 R123, R123 ;  /* 0x0000007b007b7308 */ /* 0x000e220000000800 */
[----:B--2---:R-:W-:Y:S01]  /*5210*/  FADD.FTZ R38, R10, R7 ;  /* 0x000000070a267221 */ /* 0x004fe20000010000 */
[-C--:B------:R-:W-:Y:S01]  /*5220*/  FFMA.FTZ R148, R78, R21.reuse, -R55 ;  /* 0x000000154e947223 */ /* 0x080fe20000010837 */
[-C--:B------:R-:W-:Y:S01]  /*5230*/  FFMA.FTZ R149, R66, R21.reuse, -R53 ;  /* 0x0000001542957223 */ /* 0x080fe20000010835 */
[-CC-:B------:R-:W-:Y:S01]  /*5240*/  FFMA.FTZ R23, R80, R21.reuse, -R55.reuse ;  /* 0x0000001550177223 */ /* 0x180fe20000010837 */
[-C--:B------:R-:W-:Y:S01]  /*5250*/  FFMA.FTZ R150, R82, R21.reuse, -R55 ;  /* 0x0000001552967223 */ /* 0x080fe20000010837 */
[-C--:B------:R-:W-:Y:S01]  /*5260*/  FFMA.FTZ R70, R70, R21.reuse, -R53 ;  /* 0x0000001546467223 */ /* 0x080fe20000010835 */
[----:B------:R-:W-:Y:S01]  /*5270*/  FFMA.FTZ R51, R84, R21, -R55 ;  /* 0x0000001554337223 */ /* 0x000fe20000010837 */
        /* <DEDUP_REMOVED lines=12> */
[----:B------:R-:W-:-:S06]  /*5340*/  FFMA.FTZ R38, R50, R21, -R53 ;  /* 0x0000001532267223 */ /* 0x000fcc0000010835 */
        /* <DEDUP_REMOVED lines=16> */
[----:B------:R-:W-:-:S06]  /*5450*/  FFMA.FTZ R40, R56, R21, -R53 ;  /* 0x0000001538287223 */ /* 0x000fcc0000010835 */
        /* <DEDUP_REMOVED lines=16> */
[----:B------:R-:W-:-:S06]  /*5560*/  FFMA.FTZ R42, R60, R21, -R53 ;  /* 0x000000153c2a7223 */ /* 0x000fcc0000010835 */
        /* <DEDUP_REMOVED lines=33> */
[-CC-:B------:R-:W-:Y:S01]  /*5780*/  FFMA.FTZ R46, R68, R21.reuse, -R53.reuse ;  /* 0x00000015442e7223 */ /* 0x180fe20000010835 */
        /* <DEDUP_REMOVED lines=45> */
.L_x_12832:
[----:B------:R-:W-:Y:S01]  /*5a60*/  ULEA UR5, UR5, UR40, 0x3 ;  /* 0x0000002805057291 */ /* 0x000fe2000f8e183f */
[-C--:B------:R-:W-:Y:S01]  /*5a70*/  FMUL.FTZ R88, R88, R6.reuse ;  /* 0x0000000658587220 */ /* 0x080fe20000410000 */
[----:B------:R-:W-:Y:S01]  /*5a80*/  UISETP.GT.AND UP0, UPT, UR21, UR37, UPT ;  /* 0x000000251500728c */ /* 0x000fe2000bf04270 */
[-C--:B------:R-:W-:Y:S01]  /*5a90*/  FMUL.FTZ R89, R89, R6.reuse ;  /* 0x0000000659597220 */ /* 0x080fe20000410000 */
[----:B------:R-:W-:Y:S01]  /*5aa0*/  UIADD3 UR5, UR5, 0x16860, URZ ;  /* 0x0001686005057890 */ /* 0x000fe2000fffe03f */
[-C--:B------:R-:W-:Y:S01]  /*5ab0*/  FMUL.FTZ R92, R92, R6.reuse ;  /* 0x000000065c5c7220 */ /* 0x080fe20000410000 */
[----:B------:R-:W-:Y:S01]  /*5ac0*/  UIADD3 UR10, UR21, -0x1, URZ ;  /* 0xffffffff150a7890 */ /* 0x000fe2000fffe03f */
[-C--:B------:R-:W-:Y:S01]  /*5ad0*/  FMUL.FTZ R93, R93, R6.reuse ;  /* 0x000000065d5d7220 */ /* 0x080fe20000410000 */
[----:B------:R-:W-:Y:S01]  /*5ae0*/  PLOP3.LUT P1, PT, PT, PT, UP0, 0x80, 0x0 ;  /* 0x000000000000781c */ /* 0x000fe20003f2f008 */
[----:B------:R-:W-:Y:S01]  /*5af0*/  UPRMT UR5, UR7, 0x654, UR5 ;  /* 0x0000065407057896 */ /* 0x000fe20008000005 */
[-C--:B------:R-:W-:Y:S01]  /*5b00*/  FMUL.FTZ R96, R96, R6.reuse ;  /* 0x0000000660607220 */ /* 0x080fe20000410000 */
[----:B------:R-:W-:Y:S01]  /*5b10*/  UMOV UR6, UR4 ;  /* 0x0000000400067c82 */ /* 0x000fe20008000000 */
[-C--:B------:R-:W-:Y:S01]  /*5b20*/  FMUL.FTZ R97, R97, R6.reuse ;  /* 0x0000000661617220 */ /* 0x080fe20000410000 */
[----:B------:R-:W-:Y:S01]  /*5b30*/  UMOV UR21, UR10 ;  /* 0x0000000a00157c82 */ /* 0x000fe20008000000 */
        /* <DEDUP_REMOVED lines=63> */
.L_x_12822:
[----:B------:R-:W-:Y:S06]  /*5f30*/  BAR.ARV 0x8, 0x200 ;  /* 0x0208000000007b1d */ /* 0x000fec0000002000 */
[----:B------:R-:W-:Y:S05]  /*5f40*/  @!P0 BRA `(.L_x_12834) ;  /* 0x0000000000048947 */ /* 0x000fea0003800000 */
[----:B------:R-:W-:Y:S01]  /*5f50*/  BPT.TRAP 0x1 ;  /* 0x000000040000795c */ /* 0x000fe20000300000 */
.L_x_12834:
[----:B------:R-:W-:Y:S02]  /*5f60*/  R2UR UR5, R0 ;  /* 0x00000000000572ca */ /* 0x000fe400000e0000 */
[----:B------:R-:W-:-:S04]  /*5f70*/  MOV R2, UR4 ;  /* 0x0000000400027c02 */ /* 0x000fc80008000f00 */
[----:B------:R-:W-:-:S07]  /*5f80*/  SHF.L.U32 R2, R2, 0x1f, RZ ;  /* 0x0000001f02027819 */ /* 0x000fce00000006ff */
[----:B------:R-:W-:-:S09]  /*5f90*/  ULEA UR5, UR5, UR40, 0x3 ;  /* 0x0000002805057291 */ /* 0x000fd2000f8e183f */
[----:B------:R0:W1:Y:S01]  /*5fa0*/  SYNCS.PHASECHK.TRANS64.TRYWAIT P1, [UR5+0x16850], R2 ;  /* 0x01685002ff0075a7 */ /* 0x0000620008020145 */
[----:B------:R-:W-:Y:S05]  /*5fb0*/  @!P0 BRA `(.L_x_12835) ;  /* 0x0000000000048947 */ /* 0x000fea0003800000 */
[----:B------:R-:W-:Y:S01]  /*5fc0*/  BPT.TRAP 0x1 ;  /* 0x000000040000795c */ /* 0x000fe20000300000 */
.L_x_12835:
[----:B-1----:R-:W-:Y:S05]  /*5fd0*/  @P1 BRA `(.L_x_12836) ;  /* 0x0000000000081947 */ /* 0x002fea0003800000 */
[----:B------:R-:W1:Y:S02]  /*5fe0*/  SYNCS.PHASECHK.TRANS64.TRYWAIT P1, [UR5+0x16850], R2 ;  /* 0x01685002ff0075a7 */ /* 0x000e640008020145 */
[----:B-1----:R-:W-:Y:S05]  /*5ff0*/  @!P1 BRA `(.L_x_12837) ;  /* 0x0000005400d09947 */ /* 0x002fea0003800000 */
.L_x_12836:
[----:B------:R-:W-:Y:S01]  /*6000*/  R2UR UR6, R0 ;  /* 0x00000000000672ca */ /* 0x000fe200000e0000 */
[----:B------:R-:W-:Y:S01]  /*6010*/  UIADD3 UR40, UR40, 0x400, URZ ;  /* 0x0000040028287890 */ /* 0x000fe2000fffe03f */
[----:B------:R-:W-:Y:S01]  /*6020*/  WARPGROUP.ARRIVE ;  /* 0x00000000000079c5 */ /* 0x000fe20000000000 */
[----:B------:R-:W-:Y:S01]  /*6030*/  UMOV UR11, 0x40000040 ;  /* 0x40000040000b7882 */ /* 0x000fe20000000000 */
[----:B------:R-:W2:Y:S01]  /*6040*/  SHFL.BFLY PT, R0, R5, 0x2, 0x1f ;  /* 0x0c401f0005007f89 */ /* 0x000ea200000e0000 */
[----:B------:R-:W-:Y:S01]  /*6050*/  USHF.R.U32.HI UR40, URZ, 0x4, UR40 ;  /* 0x000000043f287899 */ /* 0x000fe20008011628 */
[----:B------:R-:W-:Y:S02]  /*6060*/  IMAD.MOV.U32 R29, RZ, RZ, RZ ;  /* 0x000000ffff1d7224 */ /* 0x000fe400078e00ff */
[----:B01----:R-:W0:Y:S01]  /*6070*/  SHFL.BFLY PT, R2, R7, 0x2, 0x1f ;  /* 0x0c401f0007027f89 */ /* 0x003e2200000e0000 */
[----:B------:R-:W-:Y:S01]  /*6080*/  ULOP3.LUT UR4, UR40, 0x3fff, URZ, 0xc0, !UPT ;  /* 0x00003fff28047892 */ /* 0x000fe2000f8ec03f */
[----:B------:R-:W-:-:S02]  /*6090*/  IMAD.MOV.U32 R16, RZ, RZ, RZ ;  /* 0x000000ffff107224 */ /* 0x000fc400078e00ff */
[----:B------:R-:W-:Y:S01]  /*60a0*/  IMAD.MOV.U32 R23, RZ, RZ, -0x800000 ;  /* 0xff800000ff177424 */ /* 0x000fe200078e00ff */
[----:B------:R-:W-:-:S04]  /*60b0*/  ULEA UR4, UR6, UR4, 0xa ;  /* 0x0000000406047291 */ /* 0x000fc8000f8e503f */
[----:B------:R-:W-:-:S03]  /*60c0*/  UIADD3 UR6, UR4, 0x80, URZ ;  /* 0x0000008004067890 */ /* 0x000fc6000fffe03f */
[----:B------:R-:W-:Y:S02]  /*60d0*/  UMOV UR10, UR4 ;  /* 0x00000004000a7c82 */ /* 0x000fe40008000000 */
[----:B------:R-:W-:Y:S01]  /*60e0*/  HGMMA.64x64x16.F32 R88, R120, gdesc[UR8].tnspB, R88, gsb0 ;  /* 0x40e0000878587df0 */ /* 0x000fe20008000858 */
[----:B------:R-:W-:Y:S01]  /*60f0*/  UMOV UR11, 0x40000040 ;  /* 0x40000040000b7882 */ /* 0x000fe20000000000 */
[----:B------:R-:W-:Y:S01]  /*6100*/  UMOV UR10, UR6 ;  /* 0x00000006000a7c82 */ /* 0x000fe20008000000 */
[----:B------:R-:W-:Y:S01]  /*6110*/  UIADD3 UR6, UR4, 0x100, URZ ;  /* 0x0000010004067890 */ /* 0x000fe2000fffe03f */
[----:B--2---:R-:W-:Y:S01]  /*6120*/  FADD.FTZ R0, R0, R5 ;  /* 0x0000000500007221 */ /* 0x004fe20000010000 */
[----:B0-----:R-:W-:-:S04]  /*6130*/  FADD.FTZ R2, R2, R7 ;  /* 0x0000000702027221 */ /* 0x001fc80000010000 */
        /* <DEDUP_REMOVED lines=15> */
[----:B------:R-:W-:Y:S02]  /*6230*/  WARPGROUP.DEPBAR.LE gsb0, 0x0 ;  /* 0x00008000000079c5 */ /* 0x000fe40000010000 */
[----:B------:R-:W-:Y:S01]  /*6240*/  WARPGROUP.ARRIVE ;  /* 0x00000000000079c5 */ /* 0x000fe20000000000 */
[----:B-1----:R-:W-:-:S04]  /*6250*/  @P2 FMUL.FTZ R5, R5, 0.69314718246459960938 ;  /* 0x3f31721805052820 */ /* 0x002fc80000410000 */
[----:B------:R-:W-:Y:S01]  /*6260*/  @P2 FFMA.FTZ R0, R2, R24, R5 ;  /* 0x0000001802002223 */ /* 0x000fe20000010005 */
[----:B------:R-:W-:Y:S01]  /*6270*/  HGMMA.64x64x16.F32 R88, R124, gdesc[UR8].tnspB, R88, gsb0 ;  /* 0x40e000087c587df0 */ /* 0x000fe20008000858 */
[----:B------:R-:W-:Y:S01]  /*6280*/  UMOV UR10, UR6 ;  /* 0x00000006000a7c82 */ /* 0x000fe20008000000 */
[----:B------:R-:W-:Y:S01]  /*6290*/  UMOV UR11, 0x40000040 ;  /* 0x40000040000b7882 */ /* 0x000fe20000000000 */
[----:B------:R-:W-:Y:S01]  /*62a0*/  UIADD3 UR6, UR4, 0x180, URZ ;  /* 0x0000018004067890 */ /* 0x000fe2000fffe03f */
[----:B------:R-:W-:Y:S02]  /*62b0*/  WARPGROUP.DEPBAR.LE gsb0, 0x0 ;  /* 0x00008000000079c5 */ /* 0x000fe40000010000 */
[----:B------:R-:W-:-:S06]  /*62c0*/  WARPGROUP.ARRIVE ;  /* 0x00000000000079c5 */ /* 0x000fcc0000000000 */
        /* <DEDUP_REMOVED lines=15> */
[----:B------:R-:W-:Y:S02]  /*63c0*/  UIADD3 UR6, UR4, 0x300, URZ ;  /* 0x0000030004067890 */ /* 0x000fe4000fffe03f */
        /* <DEDUP_REMOVED lines=15> */
[----:B0-23--:R-:W-:Y:S05]  /*64c0*/  @!P0 BRA `(.L_x_12838) ;  /* 0x0000000000048947 */ /* 0x00dfea0003800000 */
[----:B------:R-:W-:Y:S01]  /*64d0*/  BPT.TRAP 0x1 ;  /* 0x000000040000795c */ /* 0x000fe20000300000 */
.L_x_12838:
        /* <DEDUP_REMOVED lines=36> */
.L_x_12814:
[----:B------:R-:W-:Y:S05]  /*6720*/  @P0 BRA `(.L_x_12839) ;  /* 0x0000000c00c80947 */ /* 0x000fea0003800000 */
[----:B------:R-:W-:Y:S01]  /*6730*/  VIADD R38, R22, 0xffffff80 ;  /* 0xffffff8016267836 */ /* 0x000fe20000000000 */
[----:B------:R-:W0:Y:S01]  /*6740*/  LDC R46, c[0x0][0xbe8] ;  /* 0x0002fa00ff2e7b82 */ /* 0x000e220000000800 */
[----:B------:R-:W1:Y:S01]  /*6750*/  S2R R40, SR_CTAID.X ;  /* 0x0000000000287919 */ /* 0x000e620000002500 */
[----:B------:R-:W-:Y:S02]  /*6760*/  USHF.R.S32.HI UR7, URZ, 0x1f, UR36 ;  /* 0x0000001f3f077899 */ /* 0x000fe40008011424 */
[----:B------:R-:W-:Y:S01]  /*6770*/  IMAD R44, RZ, RZ, -UR36 ;  /* 0x80000024ff2c7e24 */ /* 0x000fe2000f8e02ff */
[----:B------:R-:W-:Y:S01]  /*6780*/  SHF.R.S32.HI R17, RZ, 0x1f, R38 ;  /* 0x0000001fff117819 */ /* 0x000fe20000011426 */
[----:B------:R-:W-:Y:S01]  /*6790*/  ULDC.64 UR8, c[0x0][0xbd0] ;  /* 0x0002f40000087ab9 */ /* 0x000fe20000000a00 */
[----:B------:R-:W-:Y:S01]  /*67a0*/  BSSY B0, `(.L_x_12840) ;  /* 0x00000b6000007945 */ /* 0x000fe20003800000 */
        /* <DEDUP_REMOVED lines=8> */
[----:B------:R-:W-:Y:S01]  /*6830*/  ULDC.64 UR8, c[0x0][0xb38] ;  /* 0x0002ce0000087ab9 */ /* 0x000fe20000000a00 */
[----:B------:R-:W-:Y:S01]  /*6840*/  IMAD.IADD R52, R38, 0x1, -R37 ;  /* 0x0000000126347824 */ /* 0x000fe200078e0a25 */
[----:B------:R-:W-:Y:S01]  /*6850*/  LOP3.LUT R37, R36, 0xfffffffc, RZ, 0xc0, !PT ;  /* 0xfffffffc24257812 */ /* 0x000fe200078ec0ff */
[----:B------:R-:W-:Y:S01]  /*6860*/  IMAD.HI R16, R39, 0x55555556, RZ ;  /* 0x5555555627107827 */ /* 0x000fe200078e02ff */
[----:B------:R-:W3:Y:S01]  /*6870*/  LDC.64 R42, c[0x0][0xbd8] ;  /* 0x0002f600ff2a7b82 */ /* 0x000ee20000000a00 */
[----:B------:R-:W-:Y:S01]  /*6880*/  UIADD3 UR6, UR5, UR6, URZ ;  /* 0x0000000605067290 */ /* 0x000fe2000fffe03f */
[----:B------:R-:W-:Y:S01]  /*6890*/  SHF.R.S32.HI R41, RZ, 0x1f, R52 ;  /* 0x0000001fff297819 */ /* 0x000fe20000011434 */
[----:B------:R-:W-:Y:S01]  /*68a0*/  IMAD.IADD R37, R38, 0x1, -R37 ;  /* 0x0000000126257824 */ /* 0x000fe200078e0a25 */
[----:B0-----:R-:W-:Y:S01]  /*68b0*/  ISETP.NE.AND P0, PT, R46, 0x1, PT ;  /* 0x000000012e00780c */ /* 0x001fe20003f05270 */
[----:B------:R-:W-:Y:S01]  /*68c0*/  UIMAD UR7, UR7, UR8, URZ ;  /* 0x00000008070772a4 */ /* 0x000fe2000f8e023f */
[----:B------:R-:W-:-:S02]  /*68d0*/  LEA.HI R53, R41, R52, RZ, 0x2 ;  /* 0x0000003429357211 */ /* 0x000fc400078f10ff */
[----:B------:R-:W-:Y:S01]  /*68e0*/  LEA.HI R16, R16, R16, RZ, 0x1 ;  /* 0x0000001010107211 */ /* 0x000fe200078f08ff */
[----:B------:R-:W0:Y:S01]  /*68f0*/  S2UR UR11, SR_CTAID.Y ;  /* 0x00000000000b79c3 */ /* 0x000e220000002600 */
[--C-:B------:R-:W-:Y:S02]  /*6900*/  SHF.R.S32.HI R17, RZ, 0x2, R53.reuse ;  /* 0x00000002ff117819 */ /* 0x100fe40000011435 */
[----:B------:R-:W-:Y:S01]  /*6910*/  SHF.R.S32.HI R22, RZ, 0x1f, R53 ;  /* 0x0000001fff167819 */ /* 0x000fe20000011435 */
[----:B--2---:R-:W-:Y:S01]  /*6920*/  USHF.R.S32.HI UR10, URZ, 0x1f, UR12 ;  /* 0x0000001f3f0a7899 */ /* 0x004fe2000801140c */
[----:B------:R-:W-:Y:S02]  /*6930*/  LOP3.LUT R53, R53, 0x7ffffffc, RZ, 0xc0, !PT ;  /* 0x7ffffffc35357812 */ /* 0x000fe400078ec0ff */
[----:B------:R-:W-:Y:S01]  /*6940*/  LEA.HI R22, R22, R17, RZ, 0x3 ;  /* 0x0000001116167211 */ /* 0x000fe200078f18ff */
[----:B------:R-:W0:Y:S03]  /*6950*/  LDC R47, c[0x0][0xc50] ;  /* 0x00031400ff2f7b82 */ /* 0x000e260000000800 */
[----:B------:R-:W-:Y:S01]  /*6960*/  LOP3.LUT R36, R22, 0xfffffff8, RZ, 0xc0, !PT ;  /* 0xfffffff816247812 */ /* 0x000fe200078ec0ff */
[----:B------:R-:W-:Y:S01]  /*6970*/  IMAD R22, R16, -0x3, R39 ;  /* 0xfffffffd10167824 */ /* 0x000fe200078e0227 */
[----:B------:R-:W-:-:S02]  /*6980*/  LEA.HI R16, R41, R52, RZ, 0x5 ;  /* 0x0000003429107211 */ /* 0x000fc400078f28ff */
[----:B------:R-:W-:Y:S01]  /*6990*/  IADD3 R17, R17, -R36, RZ ;  /* 0x8000002411117210 */ /* 0x000fe20007ffe0ff */
[----:B------:R-:W2:Y:S01]  /*69a0*/  @P0 LDC R38, c[0x0][0xbec] ;  /* 0x0002fb00ff260b82 */ /* 0x000ea20000000800 */
[----:B------:R-:W-:Y:S02]  /*69b0*/  LEA.HI R36, R37, R37, RZ, 0x1 ;  /* 0x0000002525247211 */ /* 0x000fe400078f08ff */
[----:B------:R-:W-:Y:S02]  /*69c0*/  SHF.R.S32.HI R16, RZ, 0x5, R16 ;  /* 0x00000005ff107819 */ /* 0x000fe40000011410 */
[----:B------:R-:W-:-:S03]  /*69d0*/  LOP3.LUT R36, R36, 0x1ffffffe, RZ, 0xc0, !PT ;  /* 0x1ffffffe24247812 */ /* 0x000fc600078ec0ff */
[----:B------:R-:W4:Y:S02]  /*69e0*/  LDC.64 R48, c[0x0][0xb40] ;  /* 0x0002d000ff307b82 */ /* 0x000f240000000a00 */
[----:B------:R-:W-:Y:S02]  /*69f0*/  IMAD.IADD R39, R37, 0x1, -R36 ;  /* 0x0000000125277824 */ /* 0x000fe400078e0a24 */
[----:B------:R-:W-:Y:S01]  /*6a00*/  IMAD R37, R16, 0x10, R17 ;  /* 0x0000001010257824 */ /* 0x000fe200078e0211 */
[----:B------:R-:W-:Y:S01]  /*6a10*/  MOV R17, UR5 ;  /* 0x0000000500117c02 */ /* 0x000fe20008000f00 */
[----:B------:R-:W-:Y:S01]  /*6a20*/  IMAD.U32 R16, RZ, RZ, UR4 ;  /* 0x00000004ff107e24 */ /* 0x000fe2000f8e00ff */
[----:B------:R-:W-:Y:S01]  /*6a30*/  UIMAD.WIDE.U32 UR4, UR36, UR8, URZ ;  /* 0x00000008240472a5 */ /* 0x000fe2000f8e003f */
[----:B------:R-:W5:Y:S01]  /*6a40*/  @P0 LDC R50, c[0x0][0xbec] ;  /* 0x0002fb00ff320b82 */ /* 0x000f620000000800 */
[----:B------:R-:W-:Y:S02]  /*6a50*/  IMAD R22, R22, 0x40, R37 ;  /* 0x0000004016167824 */ /* 0x000fe400078e0225 */
[----:B------:R-:W-:Y:S01]  /*6a60*/  IMAD.U32 R17, RZ, RZ, UR6 ;  /* 0x00000006ff117e24 */ /* 0x000fe2000f8e00ff */
[----:B------:R-:W-:Y:S01]  /*6a70*/  UIMAD UR6, UR36, UR9, UR7 ;  /* 0x00000009240672a4 */ /* 0x000fe2000f8e0207 */
[----:B------:R-:W-:-:S02]  /*6a80*/  IMAD R39, R39, 0x8, R22 ;  /* 0x0000000827277824 */ /* 0x000fc400078e0216 */
[----:B---3--:R-:W-:Y:S01]  /*6a90*/  IMAD R36, R42, UR10, RZ ;  /* 0x0000000a2a247c24 */ /* 0x008fe2000f8e02ff */
[----:B------:R-:W3:Y:S01]  /*6aa0*/  @P0 LDC R45, c[0x0][0xbf0] ;  /* 0x0002fc00ff2d0b82 */ /* 0x000ee20000000800 */
[----:B------:R-:W-:Y:S01]  /*6ab0*/  UIADD3 UR6, UR5, UR6, URZ ;  /* 0x0000000605067290 */ /* 0x000fe2000fffe03f */
[----:B-1----:R-:W-:Y:S01]  /*6ac0*/  IMAD R39, R40, 0xc0, R39 ;  /* 0x000000c028277824 */ /* 0x002fe200078e0227 */
[----:B------:R-:W-:Y:S01]  /*6ad0*/  ULDC.64 UR8, c[0x0][0xb28] ;  /* 0x0002ca0000087ab9 */ /* 0x000fe20000000a00 */
[----:B0-----:R-:W-:Y:S02]  /*6ae0*/  IMAD R51, R47, R44, UR11 ;  /* 0x0000000b2f337e24 */ /* 0x001fe4000f8e022c */
[----:B------:R-:W-:Y:S01]  /*6af0*/  IMAD R43, R43, UR12, R36 ;  /* 0x0000000c2b2b7c24 */ /* 0x000fe2000f8e0224 */
[----:B------:R-:W-:Y:S01]  /*6b00*/  MOV R36, UR4 ;  /* 0x0000000400247c02 */ /* 0x000fe20008000f00 */
[----:B------:R-:W0:Y:S01]  /*6b10*/  @P0 LDC R55, c[0x0][0xbf0] ;  /* 0x0002fc00ff370b82 */ /* 0x000e220000000800 */
[----:B------:R-:W-:Y:S01]  /*6b20*/  IMAD.WIDE.U32 R16, R42, UR12, R16 ;  /* 0x0000000c2a107c25 */ /* 0x000fe2000f8e0010 */
[----:B------:R-:W-:-:S02]  /*6b30*/  SHF.R.S32.HI R44, RZ, 0x1f, R51 ;  /* 0x0000001fff2c7819 */ /* 0x000fc40000011433 */
[----:B------:R-:W-:Y:S01]  /*6b40*/  MOV R41, R39 ;  /* 0x0000002700297202 */ /* 0x000fe20000000f00 */
[----:B--2---:R-:W-:-:S04]  /*6b50*/  @P0 IMAD.HI.U32 R38, R39, R38, RZ ;  /* 0x0000002627260227 */ /* 0x004fc800078e00ff */
[----:B------:R-:W-:Y:S01]  /*6b60*/  IMAD.U32 R37, RZ, RZ, UR5 ;  /* 0x00000005ff257e24 */ /* 0x000fe2000f8e00ff */
[----:B------:R-:W-:Y:S01]  /*6b70*/  ULDC.64 UR4, c[0x0][0xbe0] ;  /* 0x0002f80000047ab9 */ /* 0x000fe20000000a00 */
[----:B------:R-:W-:Y:S01]  /*6b80*/  IMAD.U32 R37, RZ, RZ, UR6 ;  /* 0x00000006ff257e24 */ /* 0x000fe2000f8e00ff */
[----:B------:R-:W-:Y:S01]  /*6b90*/  ULDC.64 UR6, c[0x0][0xb48] ;  /* 0x0002d20000067ab9 */ /* 0x000fe20000000a00 */
[----:B------:R-:W-:Y:S02]  /*6ba0*/  IMAD.IADD R17, R17, 0x1, R43 ;  /* 0x0000000111117824 */ /* 0x000fe400078e022b */
[----:B----4-:R-:W-:Y:S01]  /*6bb0*/  IMAD R42, R48, UR10, RZ ;  /* 0x0000000a302a7c24 */ /* 0x010fe2000f8e02ff */
[----:B---3--:R-:W-:Y:S01]  /*6bc0*/  @P0 SHF.R.U32.HI R41, RZ, R45, R38 ;  /* 0x0000002dff290219 */ /* 0x008fe20000011626 */
[----:B-----5:R-:W-:-:S04]  /*6bd0*/  @P0 IMAD.HI.U32 R50, R39, R50, RZ ;  /* 0x0000003227320227 */ /* 0x020fc800078e00ff */
[----:B------:R-:W-:Y:S02]  /*6be0*/  IMAD R45, R49, UR12, R42 ;  /* 0x0000000c312d7c24 */ /* 0x000fe4000f8e022a */
[----:B------:R-:W-:-:S04]  /*6bf0*/  IMAD.WIDE.U32 R36, R48, UR12, R36 ;  /* 0x0000000c30247c25 */ /* 0x000fc8000f8e0024 */
[----:B------:R-:W-:-:S04]  /*6c00*/  IMAD.WIDE.U32 R16, R51, UR4, R16 ;  /* 0x0000000433107c25 */ /* 0x000fc8000f8e0010 */
[----:B------:R-:W-:Y:S01]  /*6c10*/  IMAD.MOV.U32 R43, RZ, RZ, R39 ;  /* 0x000000ffff2b7224 */ /* 0x000fe200078e0027 */
[----:B0-----:R-:W-:Y:S01]  /*6c20*/  @P0 SHF.R.U32.HI R43, RZ, R55, R50 ;  /* 0x00000037ff2b0219 */ /* 0x001fe20000011632 */
[C---:B------:R-:W-:Y:S01]  /*6c30*/  IMAD R38, R44.reuse, UR4, RZ ;  /* 0x000000042c267c24 */ /* 0x040fe2000f8e02ff */
[----:B------:R-:W-:Y:S01]  /*6c40*/  BAR.SYNC.DEFER_BLOCKING 0x1, 0x180 ;  /* 0x0046000000007b1d */ /* 0x000fe20000010000 */
[----:B------:R-:W-:Y:S01]  /*6c50*/  IMAD.IADD R37, R37, 0x1, R45 ;  /* 0x0000000125257824 */ /* 0x000fe200078e022d */
[----:B------:R-:W-:Y:S01]  /*6c60*/  SHF.R.S32.HI R45, RZ, 0x1f, R41 ;  /* 0x0000001fff2d7819 */ /* 0x000fe20000011429 */
[----:B------:R-:W-:Y:S01]  /*6c70*/  IMAD R42, R51, UR5, R38 ;  /* 0x00000005332a7c24 */ /* 0x000fe2000f8e0226 */
[C---:B------:R-:W-:Y:S01]  /*6c80*/  IADD3 R16, P0, R41.reuse, R16, RZ ;  /* 0x0000001029107210 */ /* 0x040fe20007f1e0ff */
[----:B------:R-:W-:Y:S01]  /*6c90*/  IMAD R44, R44, UR6, RZ ;  /* 0x000000062c2c7c24 */ /* 0x000fe2000f8e02ff */
[--C-:B------:R-:W-:Y:S01]  /*6ca0*/  SHF.R.S32.HI R38, RZ, 0x1f, R43.reuse ;  /* 0x0000001fff267819 */ /* 0x100fe2000001142b */
[----:B------:R-:W-:Y:S01]  /*6cb0*/  ULDC.64 UR4, c[0x0][0xb30] ;  /* 0x0002cc0000047ab9 */ /* 0x000fe20000000a00 */
[----:B------:R-:W-:Y:S01]  /*6cc0*/  IADD3 R41, -R41, RZ, RZ ;  /* 0x000000ff29297210 */ /* 0x000fe20007ffe1ff */
[----:B------:R-:W-:Y:S01]  /*6cd0*/  IMAD R47, R51, UR7, R44 ;  /* 0x00000007332f7c24 */ /* 0x000fe2000f8e022c */
[----:B------:R-:W-:Y:S01]  /*6ce0*/  IADD3.X R17, R45, R17, R42, P0, !PT ;  /* 0x000000112d117210 */ /* 0x000fe200007fe42a */
[----:B------:R-:W-:-:S02]  /*6cf0*/  IMAD.MOV R44, RZ, RZ, -R43 ;  /* 0x000000ffff2c7224 */ /* 0x000fc400078e0a2b */
[----:B------:R-:W-:Y:S02]  /*6d00*/  IMAD R38, R38, UR4, RZ ;  /* 0x0000000426267c24 */ /* 0x000fe4000f8e02ff */
        /* <DEDUP_REMOVED lines=32> */
[C---:B------:R-:W-:Y:S01]  /*6f10*/  VIADD R44, R22.reuse, 0x8 ;  /* 0x00000008162c7836 */ /* 0x040fe20000000000 */
[----:B------:R-:W0:Y:S01]  /*6f20*/  SHFL.IDX PT, R17, R39, RZ, 0x1c1f ;  /* 0x001c1fff27117589 */ /* 0x000e2200000e0000 */
[----:B------:R-:W-:Y:S01]  /*6f30*/  UIADD3 UR4, UR4, 0x16820, URZ ;  /* 0x0001682004047890 */ /* 0x000fe2000fffe03f */
[-C--:B------:R-:W-:Y:S01]  /*6f40*/  ISETP.GE.OR P1, PT, R22, R45.reuse, P0 ;  /* 0x0000002d1600720c */ /* 0x080fe20000726670 */
[----:B------:R-:W-:Y:S01]  /*6f50*/  IMAD.IADD R47, R52, 0x1, -R53 ;  /* 0x00000001342f7824 */ /* 0x000fe200078e0a35 */
[----:B------:R-:W-:Y:S01]  /*6f60*/  SHFL.IDX PT, R36, R38, 0x1, 0x1c1f ;  /* 0x003c1f0026247f89 */ /* 0x000fe200000e0000 */
[-C--:B------:R-:W-:Y:S01]  /*6f70*/  ISETP.GE.OR P0, PT, R44, R45.reuse, P0 ;  /* 0x0000002d2c00720c */ /* 0x080fe20000706670 */
[----:B------:R-:W-:Y:S01]  /*6f80*/  UPRMT UR4, URZ, 0x654, UR4 ;  /* 0x000006543f047896 */ /* 0x000fe20008000004 */
[----:B------:R-:W-:Y:S01]  /*6f90*/  ISETP.GE.AND P2, PT, R22, R45, PT ;  /* 0x0000002d1600720c */ /* 0x000fe20003f46270 */
[----:B------:R-:W1:Y:S01]  /*6fa0*/  SHFL.IDX PT, R37, R39, 0x1, 0x1c1f ;  /* 0x003c1f0027257f89 */ /* 0x000e6200000e0000 */
[----:B------:R-:W-:-:S03]  /*6fb0*/  SHF.L.U32 R47, R47, 0x1, RZ ;  /* 0x000000012f2f7819 */ /* 0x000fc600000006ff */
[----:B------:R2:W3:Y:S03]  /*6fc0*/  SHFL.IDX PT, R42, R48, RZ, 0x1c1f ;  /* 0x001c1fff302a7589 */ /* 0x0004e600000e0000 */
[----:B------:R-:W-:Y:S01]  /*6fd0*/  SYNCS.ARRIVE.TRANS64.RED.A1T0 RZ, [UR4], RZ ;  /* 0x000000ffffff79a7 */ /* 0x000fe20008100404 */
[----:B------:R2:W4:Y:S04]  /*6fe0*/  SHFL.IDX PT, R43, R50, RZ, 0x1c1f ;  /* 0x001c1fff322b7589 */ /* 0x00052800000e0000 */
[----:B0-----:R2:W-:Y:S04]  /*6ff0*/  @!P1 ST.E desc[UR38][R16.64], R23 ;  /* 0x0000001710009985 */ /* 0x0015e8000c101926 */
[----:B-1----:R2:W-:Y:S01]  /*7000*/  @!P0 ST.E desc[UR38][R36.64], R0 ;  /* 0x0000000024008985 */ /* 0x0025e2000c101926 */
[----:B------:R-:W-:Y:S05]  /*7010*/  @P2 BRA `(.L_x_12841) ;  /* 0x0000000000b82947 */ /* 0x000fea0003800000 */
[----:B------:R-:W-:Y:S01]  /*7020*/  ULDC UR4, c[0x0][0xac8] ;  /* 0x0002b20000047ab9 */ /* 0x000fe20000000800 */
[C---:B--2---:R-:W-:Y:S01]  /*7030*/  VIADD R0, R47.reuse, 0x8 ;  /* 0x000000082f007836 */ /* 0x044fe20000000000 */
[C---:B------:R-:W-:Y:S01]  /*7040*/  ISETP.GE.AND P0, PT, R47.reuse, UR4, PT ;  /* 0x000000042f007c0c */ /* 0x040fe2000bf06270 */
[C---:B------:R-:W-:Y:S01]  /*7050*/  VIADD R22, R47.reuse, 0x10 ;  /* 0x000000102f167836 */ /* 0x040fe20000000000 */
[C---:B------:R-:W-:Y:S01]  /*7060*/  IADD3 R36, R47.reuse, 0x20, RZ ;  /* 0x000000202f247810 */ /* 0x040fe20007ffe0ff */
[C---:B------:R-:W-:Y:S02]  /*7070*/  VIADD R23, R47.reuse, 0x18 ;  /* 0x000000182f177836 */ /* 0x040fe40000000000 */
[C---:B------:R-:W-:Y:S01]  /*7080*/  VIADD R37, R47.reuse, 0x28 ;  /* 0x000000282f257836 */ /* 0x040fe20000000000 */
[----:B------:R-:W-:Y:S01]  /*7090*/  ISETP.GE.AND P1, PT, R22, UR4, PT ;  /* 0x0000000416007c0c */ /* 0x000fe2000bf26270 */
[----:B------:R-:W-:Y:S01]  /*70a0*/  VIADD R38, R47, 0x30 ;  /* 0x000000302f267836 */ /* 0x000fe20000000000 */
[----:B------:R-:W-:Y:S01]  /*70b0*/  ISETP.GE.AND P2, PT, R23, UR4, PT ;  /* 0x0000000417007c0c */ /* 0x000fe2000bf46270 */
[----:B------:R-:W-:Y:S01]  /*70c0*/  VIADD R39, R47, 0x38 ;  /* 0x000000382f277836 */ /* 0x000fe20000000000 */
[----:B------:R-:W-:-:S02]  /*70d0*/  ISETP.GE.AND P3, PT, R36, UR4, PT ;  /* 0x0000000424007c0c */ /* 0x000fc4000bf66270 */
[----:B------:R-:W-:Y:S01]  /*70e0*/  ISETP.GE.AND P4, PT, R37, UR4, PT ;  /* 0x0000000425007c0c */ /* 0x000fe2000bf86270 */
[----:B---34-:R-:W-:Y:S01]  /*70f0*/  @!P0 IMAD.WIDE R16, R47, 0x4, R42 ;  /* 0x000000042f108825 */ /* 0x018fe200078e022a */
[----:B------:R-:W-:Y:S02]  /*7100*/  ISETP.GE.AND P5, PT, R38, UR4, PT ;  /* 0x0000000426007c0c */ /* 0x000fe4000bfa6270 */
[----:B------:R-:W-:Y:S02]  /*7110*/  ISETP.GE.AND P6, PT, R39, UR4, PT ;  /* 0x0000000427007c0c */ /* 0x000fe4000bfc6270 */
[----:B------:R0:W-:Y:S01]  /*7120*/  @!P0 ST.E.64 desc[UR38][R16.64], R34 ;  /* 0x0000002210008985 */ /* 0x0001e2000c101b26 */
[----:B------:R-:W-:Y:S02]  /*7130*/  ISETP.GE.AND P0, PT, R0, UR4, PT ;  /* 0x0000000400007c0c */ /* 0x000fe4000bf06270 */
[----:B------:R-:W-:Y:S02]  /*7140*/  @!P1 LEA.HI R22, R22, R22, RZ, 0x1 ;  /* 0x0000001616169211 */ /* 0x000fe400078f08ff */
[----:B------:R-:W-:-:S04]  /*7150*/  @!P3 LEA.HI R36, R36, R36, RZ, 0x1 ;  /* 0x000000242424b211 */ /* 0x000fc800078f08ff */
[----:B------:R-:W-:Y:S02]  /*7160*/  @!P5 LEA.HI R38, R38, R38, RZ, 0x1 ;  /* 0x000000262626d211 */ /* 0x000fe400078f08ff */
[----:B------:R-:W-:Y:S02]  /*7170*/  @!P6 LEA.HI R40, R39, R39, RZ, 0x1 ;  /* 0x000000272728e211 */ /* 0x000fe400078f08ff */
[----:B------:R-:W-:Y:S02]  /*7180*/  @!P5 LOP3.LUT R41, R38, 0xfffffffe, RZ, 0xc0, !PT ;  /* 0xfffffffe2629d812 */ /* 0x000fe400078ec0ff */
[----:B------:R-:W-:Y:S02]  /*7190*/  @!P0 LEA.HI R0, R0, R0, RZ, 0x1 ;  /* 0x0000000000008211 */ /* 0x000fe400078f08ff */
[----:B0-----:R-:W-:Y:S02]  /*71a0*/  @!P2 LEA.HI R16, R23, R23, RZ, 0x1 ;  /* 0x000000171710a211 */ /* 0x001fe400078f08ff */
[----:B------:R-:W-:-:S02]  /*71b0*/  @!P4 LEA.HI R34, R37, R37, RZ, 0x1 ;  /* 0x000000252522c211 */ /* 0x000fc400078f08ff */
[----:B------:R-:W-:Y:S02]  /*71c0*/  @!P0 LOP3.LUT R17, R0, 0xfffffffe, RZ, 0xc0, !PT ;  /* 0xfffffffe00118812 */ /* 0x000fe400078ec0ff */
[----:B------:R-:W-:Y:S02]  /*71d0*/  @!P1 LOP3.LUT R23, R22, 0xfffffffe, RZ, 0xc0, !PT ;  /* 0xfffffffe16179812 */ /* 0x000fe400078ec0ff */
[----:B------:R-:W-:Y:S01]  /*71e0*/  @!P2 LOP3.LUT R35, R16, 0xfffffffe, RZ, 0xc0, !PT ;  /* 0xfffffffe1023a812 */ /* 0x000fe200078ec0ff */
[--C-:B------:R-:W-:Y:S01]  /*71f0*/  @!P0 IMAD.WIDE R16, R17, 0x4, R42.reuse ;  /* 0x0000000411108825 */ /* 0x100fe200078e022a */
[----:B------:R-:W-:Y:S02]  /*7200*/  @!P3 LOP3.LUT R37, R36, 0xfffffffe, RZ, 0xc0, !PT ;  /* 0xfffffffe2425b812 */ /* 0x000fe400078ec0ff */
[----:B------:R-:W-:Y:S01]  /*7210*/  @!P4 LOP3.LUT R39, R34, 0xfffffffe, RZ, 0xc0, !PT ;  /* 0xfffffffe2227c812 */ /* 0x000fe200078ec0ff */
[--C-:B------:R-:W-:Y:S01]  /*7220*/  @!P1 IMAD.WIDE R22, R23, 0x4, R42.reuse ;  /* 0x0000000417169825 */ /* 0x100fe200078e022a */
[----:B------:R-:W-:Y:S01]  /*7230*/  @!P6 LOP3.LUT R49, R40, 0xfffffffe, RZ, 0xc0, !PT ;  /* 0xfffffffe2831e812 */ /* 0x000fe200078ec0ff */
[----:B------:R0:W-:Y:S02]  /*7240*/  @!P0 ST.E.64 desc[UR38][R16.64], R2 ;  /* 0x0000000210008985 */ /* 0x0001e4000c101b26 */
[----:B------:R-:W-:-:S02]  /*7250*/  @!P2 IMAD.WIDE R34, R35, 0x4, R42 ;  /* 0x000000042322a825 */ /* 0x000fc400078e022a */
[----:B------:R0:W-:Y:S02]  /*7260*/  @!P1 ST.E.64 desc[UR38][R22.64], R4 ;  /* 0x0000000416009985 */ /* 0x0001e4000c101b26 */
[--C-:B------:R-:W-:Y:S02]  /*7270*/  @!P3 IMAD.WIDE R36, R37, 0x4, R42.reuse ;  /* 0x000000042524b825 */ /* 0x100fe400078e022a */
[----:B------:R0:W-:Y:S02]  /*7280*/  @!P2 ST.E.64 desc[UR38][R34.64], R6 ;  /* 0x000000062200a985 */ /* 0x0001e4000c101b26 */
[--C-:B------:R-:W-:Y:S02]  /*7290*/  @!P4 IMAD.WIDE R38, R39, 0x4, R42.reuse ;  /* 0x000000042726c825 */ /* 0x100fe400078e022a */
[----:B------:R0:W-:Y:S02]  /*72a0*/  @!P3 ST.E.64 desc[UR38][R36.64], R10 ;  /* 0x0000000a2400b985 */ /* 0x0001e4000c101b26 */
[----:B------:R-:W-:-:S02]  /*72b0*/  @!P5 IMAD.WIDE R40, R41, 0x4, R42 ;  /* 0x000000042928d825 */ /* 0x000fc400078e022a */
[----:B------:R0:W-:Y:S02]  /*72c0*/  @!P4 ST.E.64 desc[UR38][R38.64], R14 ;  /* 0x0000000e2600c985 */ /* 0x0001e4000c101b26 */
[----:B------:R-:W-:Y:S02]  /*72d0*/  @!P6 IMAD.WIDE R42, R49, 0x4, R42 ;  /* 0x00000004312ae825 */ /* 0x000fe400078e022a */
[----:B------:R0:W-:Y:S04]  /*72e0*/  @!P5 ST.E.64 desc[UR38][R40.64], R20 ;  /* 0x000000142800d985 */ /* 0x0001e8000c101b26 */
[----:B------:R0:W-:Y:S02]  /*72f0*/  @!P6 ST.E.64 desc[UR38][R42.64], R28 ;  /* 0x0000001c2a00e985 */ /* 0x0001e4000c101b26 */
.L_x_12841:
[----:B------:R-:W-:Y:S05]  /*7300*/  BSYNC B0 ;  /* 0x0000000000007941 */ /* 0x000fea0003800000 */
.L_x_12840:
[----:B------:R-:W-:Y:S01]  /*7310*/  ISETP.GE.AND P0, PT, R44, R45, PT ;  /* 0x0000002d2c00720c */ /* 0x000fe20003f06270 */
[----:B0-2---:R1:W2:Y:S04]  /*7320*/  SHFL.IDX PT, R17, R50, 0x1, 0x1c1f ;  /* 0x003c1f0032117f89 */ /* 0x0052a800000e0000 */
[----:B------:R1:W0:Y:S08]  /*7330*/  SHFL.IDX PT, R16, R48, 0x1, 0x1c1f ;  /* 0x003c1f0030107f89 */ /* 0x00023000000e0000 */
[----:B-1----:R-:W-:Y:S05]  /*7340*/  @P0 BRA `(.L_x_12812) ;  /* 0x0000004000940947 */ /* 0x002fea0003800000 */
[C---:B------:R-:W-:Y:S01]  /*7350*/  IADD3 R0, R47.reuse, 0x8, RZ ;  /* 0x000000082f007810 */ /* 0x040fe20007ffe0ff */
        /* <DEDUP_REMOVED lines=8> */
[----:B------:R-:W-:Y:S02]  /*73e0*/  ISETP.GE.AND P3, PT, R7, UR4, PT ;  /* 0x0000000407007c0c */ /* 0x000fe4000bf66270 */
[----:B------:R-:W-:-:S02]  /*73f0*/  ISETP.GE.AND P4, PT, R10, UR4, PT ;  /* 0x000000040a007c0c */ /* 0x000fc4000bf86270 */
[----:B------:R-:W-:Y:S02]  /*7400*/  ISETP.GE.AND P0, PT, R47, UR4, PT ;  /* 0x000000042f007c0c */ /* 0x000fe4000bf06270 */
[----:B------:R-:W-:Y:S02]  /*7410*/  ISETP.GE.AND P5, PT, R11, UR4, PT ;  /* 0x000000040b007c0c */ /* 0x000fe4000bfa6270 */
[----:B------:R-:W-:Y:S02]  /*7420*/  ISETP.GE.AND P6, PT, R15, UR4, PT ;  /* 0x000000040f007c0c */ /* 0x000fe4000bfc6270 */
[----:B------:R-:W-:Y:S02]  /*7430*/  @!P1 LEA.HI R0, R0, R0, RZ, 0x1 ;  /* 0x0000000000009211 */ /* 0x000fe400078f08ff */
[----:B------:R-:W-:Y:S02]  /*7440*/  @!P2 LEA.HI R6, R6, R6, RZ, 0x1 ;  /* 0x000000060606a211 */ /* 0x000fe400078f08ff */
[----:B------:R-:W-:-:S02]  /*7450*/  @!P1 LOP3.LUT R5, R0, 0xfffffffe, RZ, 0xc0, !PT ;  /* 0xfffffffe00059812 */ /* 0x000fc400078ec0ff */
[----:B------:R-:W-:Y:S01]  /*7460*/  @!P3 LEA.HI R0, R7, R7, RZ, 0x1 ;  /* 0x000000070700b211 */ /* 0x000fe200078f08ff */
[--C-:B0-2---:R-:W-:Y:S01]  /*7470*/  @!P0 IMAD.WIDE R2, R47, 0x4, R16.reuse ;  /* 0x000000042f028825 */ /* 0x105fe200078e0210 */
[----:B------:R-:W-:Y:S02]  /*7480*/  @!P4 LEA.HI R10, R10, R10, RZ, 0x1 ;  /* 0x0000000a0a0ac211 */ /* 0x000fe400078f08ff */
[----:B------:R-:W-:Y:S01]  /*7490*/  @!P5 LEA.HI R14, R11, R11, RZ, 0x1 ;  /* 0x0000000b0b0ed211 */ /* 0x000fe200078f08ff */
[----:B------:R-:W-:Y:S01]  /*74a0*/  @!P1 IMAD.WIDE R4, R5, 0x4, R16 ;  /* 0x0000000405049825 */ /* 0x000fe200078e0210 */
[----:B------:R-:W-:Y:S01]  /*74b0*/  @!P6 LEA.HI R20, R15, R15, RZ, 0x1 ;  /* 0x0000000f0f14e211 */ /* 0x000fe200078f08ff */
[----:B------:R0:W-:Y:S01]  /*74c0*/  @!P0 ST.E.64 desc[UR38][R2.64], R26 ;  /* 0x0000001a02008985 */ /* 0x0001e2000c101b26 */
[----:B------:R-:W-:Y:S01]  /*74d0*/  @!P2 LOP3.LUT R7, R6, 0xfffffffe, RZ, 0xc0, !PT ;  /* 0xfffffffe0607a812 */ /* 0x000fe200078ec0ff */
[----:B------:R-:W-:Y:S01]  /*74e0*/  VIADD R47, R47, 0x38 ;  /* 0x000000382f2f7836 */ /* 0x000fe20000000000 */
[----:B------:R-:W-:Y:S01]  /*74f0*/  @!P3 LOP3.LUT R11, R0, 0xfffffffe, RZ, 0xc0, !PT ;  /* 0xfffffffe000bb812 */ /* 0x000fe200078ec0ff */
[----:B------:R1:W-:Y:S01]  /*7500*/  @!P1 ST.E.64 desc[UR38][R4.64], R32 ;  /* 0x0000002004009985 */ /* 0x0003e2000c101b26 */
        /* <DEDUP_REMOVED lines=20> */
.L_x_12839:
[----:B------:R-:W-:-:S05]  /*7650*/  VIADD R0, R22, 0xffffff80 ;  /* 0xffffff8016007836 */ /* 0x000fca0000000000 */
        /* <DEDUP_REMOVED lines=39> */
[----:B------:R-:W-:Y:S01]  /*78d0*/  IADD3 R2, P0, R5, R2, RZ ;  /* 0x0000000205027210 */ /* 0x000fe20007f1e0ff */
[----:B------:R-:W-:Y:S02]  /*78e0*/  IMAD.MOV R7, RZ, RZ, -R5 ;  /* 0x000000ffff077224 */ /* 0x000fe400078e0a05 */
        /* <DEDUP_REMOVED lines=11> */
[----:B------:R-:W-:Y:S02]  /*79a0*/  LEA R4, P0, R2, UR4, 0x2 ;  /* 0x0000000402047c11 */ /* 0x000fe4000f8010ff */
[----:B------:R-:W-:-:S04]  /*79b0*/  IADD3 R3, R3, R5, RZ ;  /* 0x0000000503037210 */ /* 0x000fc80007ffe0ff */
[----:B------:R-:W-:Y:S01]  /*79c0*/  LEA.HI.X R5, R2, UR5, R3, 0x2, P0 ;  /* 0x0000000502057c11 */ /* 0x000fe200080f1403 */
[----:B------:R-:W-:-:S05]  /*79d0*/  IMAD.MOV.U32 R3, RZ, RZ, -0x800000 ;  /* 0xff800000ff037424 */ /* 0x000fca00078e00ff */
[----:B------:R0:W-:Y:S01]  /*79e0*/  STG.E desc[UR38][R4.64], R3 ;  /* 0x0000000304007986 */ /* 0x0001e2000c101926 */
[----:B------:R-:W-:Y:S05]  /*79f0*/  BRA `(.L_x_12812) ;  /* 0x0000003800e87947 */ /* 0x000fea0003800000 */
.L_x_12810:
        /* <DEDUP_REMOVED lines=18> */
.L_x_12842:
[----:B------:R-:W-:Y:S01]  /*7b20*/  ULDC UR7, c[0x0][0xc50] ;  /* 0x0003140000077ab9 */ /* 0x000fe20000000800 */
[----:B------:R-:W-:Y:S01]  /*7b30*/  UMOV UR42, UR6 ;  /* 0x00000006002a7c82 */ /* 0x000fe20008000000 */
[----:B------:R-:W-:-:S11]  /*7b40*/  UISETP.NE.AND UP0, UPT, UR7, 0x1, UPT ;  /* 0x000000010700788c */ /* 0x000fd6000bf05270 */
[----:B------:R-:W-:Y:S01]  /*7b50*/  @UP0 ULDC UR4, c[0x0][0xc54] ;  /* 0x0003150000040ab9 */ /* 0x000fe20000000800 */
[----:B------:R-:W-:Y:S01]  /*7b60*/  @UP0 ULDC UR8, c[0x0][0xc58] ;  /* 0x0003160000080ab9 */ /* 0x000fe20000000800 */
[----:B------:R-:W-:-:S04]  /*7b70*/  UIMAD.WIDE.U32 UR4, UR6, UR4, URZ ;  /* 0x00000004060472a5 */ /* 0x000fc8000f8e003f */
[----:B------:R-:W-:-:S12]  /*7b80*/  @UP0 USHF.R.U32.HI UR42, URZ, UR8, UR5 ;  /* 0x000000083f2a0299 */ /* 0x000fd80008011605 */
.L_x_12843:
        /* <DEDUP_REMOVED lines=18> */
[----:B------:R-:W-:-:S04]  /*7cb0*/  UIMAD UR43, UR5, UR43, URZ ;  /* 0x0000002b052b72a4 */ /* 0x000fc8000f8e023f */
        /* <DEDUP_REMOVED lines=10> */
[----:B0-----:R-:W-:Y:S08]  /*7d60*/  @!P0 BRA `(.L_x_12845) ;  /* 0x0000000000848947 */ /* 0x001ff00003800000 */
        /* <DEDUP_REMOVED lines=33> */
.L_x_12845:
[----:B------:R-:W-:Y:S02]  /*7f80*/  UIMAD UR48, UR47, UR40, URZ ;  /* 0x000000282f3072a4 */ /* 0x000fe4000f8e023f */
[----:B------:R-:W-:Y:S01]  /*7f90*/  MOV R3, UR40 ;  /* 0x0000002800037c02 */ /* 0x000fe20008000f00 */
[----:B------:R-:W-:-:S03]  /*7fa0*/  IMAD.MOV.U32 R10, RZ, RZ, 0x1 ;  /* 0x00000001ff0a7424 */ /* 0x000fc600078e00ff */
        /* <DEDUP_REMOVED lines=30> */
.L_x_12846:
        /* <DEDUP_REMOVED lines=20> */
.L_x_12848:
        /* <DEDUP_REMOVED lines=15> */
.L_x_12847:
[----:B------:R-:W0:Y:S01]  /*83c0*/  LDC.64 R2, c[0x0][0x9f8] ;  /* 0x00027e00ff027b82 */ /* 0x000e220000000a00 */
[----:B------:R-:W-:-:S07]  /*83d0*/  IMAD.MOV.U32 R28, RZ, RZ, R24 ;  /* 0x000000ffff1c7224 */ /* 0x000fce00078e0018 */
[----:B------:R-:W1:Y:S01]  /*83e0*/  LDC R16, c[0x0][0x430] ;  /* 0x00010c00ff107b82 */ /* 0x000e620000000800 */
[----:B0-----:R-:W-:-:S04]  /*83f0*/  ISETP.NE.U32.AND P0, PT, R2, RZ, PT ;  /* 0x000000ff0200720c */ /* 0x001fc80003f05070 */
[----:B------:R-:W-:-:S13]  /*8400*/  ISETP.NE.AND.EX P0, PT, R3, RZ, PT, P0 ;  /* 0x000000ff0300720c */ /* 0x000fda0003f05300 */
[----:B------:R-:W0:Y:S02]  /*8410*/  @P0 LDC.64 R2, c[0x0][0x9f8] ;  /* 0x00027e00ff020b82 */ /* 0x000e240000000a00 */
[----:B0-----:R-:W-:-:S05]  /*8420*/  @P0 IMAD.WIDE R2, R24, 0x4, R2 ;  /* 0x0000000418020825 */ /* 0x001fca00078e0202 */
[----:B------:R0:W2:Y:S01]  /*8430*/  @P0 LDG.E R28, desc[UR38][R2.64] ;  /* 0x00000026021c0981 */ /* 0x0000a2000c1e1900 */
[----:B------:R-:W-:Y:S01]  /*8440*/  MOV R0, UR49 ;  /* 0x0000003100007c02 */ /* 0x000fe20008000f00 */
[C---:B------:R-:W-:Y:S01]  /*8450*/  IMAD.SHL.U32 R23, R22.reuse, 0x10, RZ ;  /* 0x0000001016177824 */ /* 0x040fe200078e00ff */
[----:B------:R-:W-:Y:S02]  /*8460*/  LOP3.LUT R20, R22, 0x7f, RZ, 0xc0, !PT ;  /* 0x0000007f16147812 */ /* 0x000fe400078ec0ff */
[----:B-1----:R-:W-:Y:S01]  /*8470*/  ISETP.NE.AND P1, PT, R16, 0x1, PT ;  /* 0x000000011000780c */ /* 0x002fe20003f25270 */
[----:B------:R-:W-:Y:S01]  /*8480*/  VIADD R0, R0, 0xffffffff ;  /* 0xffffffff00007836 */ /* 0x000fe20000000000 */
[----:B------:R-:W-:Y:S02]  /*8490*/  SHF.R.U32.HI R4, RZ, 0x3, R20 ;  /* 0x00000003ff047819 */ /* 0x000fe40000011614 */
[----:B------:R-:W-:Y:S02]  /*84a0*/  LOP3.LUT R23, R23, 0x70, RZ, 0xc0, !PT ;  /* 0x0000007017177812 */ /* 0x000fe400078ec0ff */
[----:B------:R-:W-:Y:S01]  /*84b0*/  LOP3.LUT R29, R29, 0xfffffffb, RZ, 0xc0, !PT ;  /* 0xfffffffb1d1d7812 */ /* 0x000fe200078ec0ff */
[----:B------:R-:W-:-:S05]  /*84c0*/  IMAD R4, R0, 0x80, R4 ;  /* 0x0000008000047824 */ /* 0x000fca00078e0204 */
[----:B------:R-:W-:Y:S01]  /*84d0*/  IADD3 R4, R23, R4, RZ ;  /* 0x0000000417047210 */ /* 0x000fe20007ffe0ff */
[----:B0-----:R-:W0:Y:S01]  /*84e0*/  @P1 LDC R2, c[0x0][0x434] ;  /* 0x00010d00ff021b82 */ /* 0x001e220000000800 */
[----:B------:R-:W-:Y:S02]  /*84f0*/  @P1 LOP3.LUT R29, R29, 0x4, RZ, 0xfc, !PT ;  /* 0x000000041d1d1812 */ /* 0x000fe400078efcff */
[C---:B------:R-:W-:Y:S01]  /*8500*/  ISETP.GE.AND P0, PT, R4.reuse, UR43, PT ;  /* 0x0000002b04007c0c */ /* 0x040fe2000bf06270 */
[----:B-----5:R-:W-:-:S04]  /*8510*/  IMAD.IADD R7, R4, 0x1, R19 ;  /* 0x0000000104077824 */ /* 0x020fc800078e0213 */
[----:B------:R-:W1:Y:S01]  /*8520*/  @P1 LDC R3, c[0x0][0x438] ;  /* 0x00010e00ff031b82 */ /* 0x000e620000000800 */
[----:B------:R-:W-:-:S07]  /*8530*/  IMAD.MOV.U32 R10, RZ, RZ, R7 ;  /* 0x000000ffff0a7224 */ /* 0x000fce00078e0007 */
[----:B------:R-:W3:Y:S08]  /*8540*/  @!P0 LDC.64 R8, c[0x0][0x428] ;  /* 0x00010a00ff088b82 */ /* 0x000ef00000000a00 */
[----:B------:R-:W4:Y:S01]  /*8550*/  @!P0 LDC.64 R4, c[0x0][0x418] ;  /* 0x00010600ff048b82 */ /* 0x000f220000000a00 */
[----:B0-----:R-:W-:-:S05]  /*8560*/  @P1 IMAD.HI.U32 R2, R7, R2, RZ ;  /* 0x0000000207021227 */ /* 0x001fca00078e00ff */
[----:B-1----:R-:W-:-:S04]  /*8570*/  @P1 SHF.R.U32.HI R10, RZ, R3, R2 ;  /* 0x00000003ff0a1219 */ /* 0x002fc80000011602 */
[----:B------:R-:W-:Y:S02]  /*8580*/  @!P0 SHF.R.S32.HI R3, RZ, 0x1f, R10 ;  /* 0x0000001fff038819 */ /* 0x000fe4000001140a */
[----:B--2---:R-:W-:-:S05]  /*8590*/  SHF.R.S32.HI R6, RZ, 0x1f, R28 ;  /* 0x0000001fff067819 */ /* 0x004fca000001141c */
[----:B---3--:R-:W-:Y:S01]  /*85a0*/  @!P0 IMAD R2, R6, R8, RZ ;  /* 0x0000000806028224 */ /* 0x008fe200078e02ff */
[----:B------:R0:W-:Y:S03]  /*85b0*/  STL [R1], R6 ;  /* 0x0000000601007387 */ /* 0x0001e60000100800 */
[----:B------:R-:W-:Y:S02]  /*85c0*/  @!P0 IMAD R9, R28, R9, R2 ;  /* 0x000000091c098224 */ /* 0x000fe400078e0202 */
[----:B------:R-:W-:-:S04]  /*85d0*/  @!P0 IMAD.MOV.U32 R2, RZ, RZ, R10 ;  /* 0x000000ffff028224 */ /* 0x000fc800078e000a */
[----:B------:R-:W-:-:S04]  /*85e0*/  @!P0 IMAD.WIDE.U32 R2, R28, R8, R2 ;  /* 0x000000081c028225 */ /* 0x000fc800078e0002 */
[----:B0-----:R-:W-:Y:S01]  /*85f0*/  IMAD.MOV.U32 R6, RZ, RZ, RZ ;  /* 0x000000ffff067224 */ /* 0x001fe200078e00ff */
[----:B------:R-:W-:Y:S02]  /*8600*/  @!P0 IADD3 R3, R3, R9, RZ ;  /* 0x0000000903038210 */ /* 0x000fe40007ffe0ff */
[----:B----4-:R-:W-:-:S04]  /*8610*/  @!P0 LEA R4, P1, R2, R4, 0x2 ;  /* 0x0000000402048211 */ /* 0x010fc800078210ff */
[----:B------:R-:W-:-:S05]  /*8620*/  @!P0 LEA.HI.X R5, R2, R5, R3, 0x2, P1 ;  /* 0x0000000502058211 */ /* 0x000fca00008f1403 */
[----:B------:R0:W5:Y:S01]  /*8630*/  @!P0 LDG.E R6, desc[UR38][R4.64] ;  /* 0x0000002604068981 */ /* 0x000162000c1e1900 */
[----:B------:R-:W-:-:S03]  /*8640*/  UMOV UR4, 0xffffffff ;  /* 0xffffffff00047882 */ /* 0x000fc60000000000 */
[----:B------:R-:W-:Y:S05]  /*8650*/  BRA.DIV UR4, `(.L_x_12849) ;  /* 0x0000003204507947 */ /* 0x000fea000b800000 */
.L_x_12889:
[----:B------:R-:W-:Y:S01]  /*8660*/  ULOP3.LUT UR4, UR41, 0x2, URZ, 0xfc, !UPT ;  /* 0x0000000229047892 */ /* 0x000fe2000f8efc3f */
[----:B------:R-:W-:Y:S01]  /*8670*/  IMAD.MOV R2, RZ, RZ, -R10 ;  /* 0x000000ffff027224 */ /* 0x000fe200078e0a0a */
[----:B------:R-:W-:Y:S01]  /*8680*/  MOV R27, UR42 ;  /* 0x0000002a001b7c02 */ /* 0x000fe20008000f00 */
[----:B------:R-:W-:Y:S01]  /*8690*/  IMAD.SHL.U32 R8, R22, 0x8, RZ ;  /* 0x0000000816087824 */ /* 0x000fe200078e00ff */
[----:B------:R-:W-:Y:S01]  /*86a0*/  LOP3.LUT R29, R29, 0xfffffffd, RZ, 0xc0, !PT ;  /* 0xfffffffd1d1d7812 */ /* 0x000fe200078ec0ff */
[----:B0-----:R-:W-:Y:S01]  /*86b0*/  IMAD R5, R16, R2, R7 ;  /* 0x0000000210057224 */ /* 0x001fe200078e0207 */
[----:B------:R-:W-:Y:S01]  /*86c0*/  SHF.R.S32.HI R27, RZ, 0x1f, R27 ;  /* 0x0000001fff1b7819 */ /* 0x000fe2000001141b */
[----:B------:R-:W-:Y:S01]  /*86d0*/  IMAD.U32 R3, RZ, RZ, UR4 ;  /* 0x00000004ff037e24 */ /* 0x000fe2000f8e00ff */
[----:B------:R-:W-:Y:S01]  /*86e0*/  LOP3.LUT R16, R8, 0x38, RZ, 0xc0, !PT ;  /* 0x0000003808107812 */ /* 0x000fe200078ec0ff */
[----:B------:R-:W-:-:S03]  /*86f0*/  IMAD.MOV.U32 R26, RZ, RZ, R0 ;  /* 0x000000ffff1a7224 */ /* 0x000fc600078e0000 */
[----:B------:R-:W-:-:S13]  /*8700*/  ISETP.NE.AND P0, PT, R3, 0x3, PT ;  /* 0x000000030300780c */ /* 0x000fda0003f05270 */
[----:B------:R-:W-:Y:S01]  /*8710*/  @P0 LOP3.LUT R29, R29, 0x2, RZ, 0xfc, !PT ;  /* 0x000000021d1d0812 */ /* 0x000fe200078efcff */
[----:B------:R-:W-:Y:S06]  /*8720*/  @!P0 BRA `(.L_x_12850) ;  /* 0x0000000000048947 */ /* 0x000fec0003800000 */
[----:B------:R-:W-:Y:S01]  /*8730*/  BPT.TRAP 0x1 ;  /* 0x000000040000795c */ /* 0x000fe20000300000 */
.L_x_12850:
        /* <DEDUP_REMOVED lines=8> */
[----:B------:R-:W-:Y:S01]  /*87c0*/  IMAD.IADD R3, R3, 0x1, R9 ;  /* 0x0000000103037824 */ /* 0x000fe200078e0209 */
[----:B------:R-:W-:Y:S01]  /*87d0*/  MOV R9, 0x1 ;  /* 0x0000000100097802 */ /* 0x000fe20000000f00 */
[----:B------:R-:W-:Y:S02]  /*87e0*/  IMAD R11, R4, UR4, RZ ;  /* 0x00000004040b7c24 */ /* 0x000fe4000f8e02ff */
[----:B------:R-:W-:Y:S01]  /*87f0*/  IMAD.WIDE.U32 R2, R6, UR4, R2 ;  /* 0x0000000406027c25 */ /* 0x000fe2000f8e0002 */
[----:B------:R-:W-:-:S03]  /*8800*/  SHF.L.U32 R9, R9, 0x1f, RZ ;  /* 0x0000001f09097819 */ /* 0x000fc600000006ff */
[----:B------:R-:W-:Y:S01]  /*8810*/  IMAD R11, R6, UR5, R11 ;  /* 0x00000005060b7c24 */ /* 0x000fe2000f8e020b */
[----:B------:R-:W0:Y:S01]  /*8820*/  SYNCS.PHASECHK.TRANS64.TRYWAIT P0, [UR45+0x16840], R9 ;  /* 0x01684009ff0075a7 */ /* 0x000e22000800016d */
[----:B------:R-:W-:Y:S02]  /*8830*/  ULDC.64 UR4, c[0x0][0x330] ;  /* 0x0000cc0000047ab9 */ /* 0x000fe40000000a00 */
        /* <DEDUP_REMOVED lines=9> */
[----:B0-----:R-:W-:Y:S06]  /*88d0*/  @!P0 BRA `(.L_x_12851) ;  /* 0x0000002c00d08947 */ /* 0x001fec0003800000 */
.L_x_12890:
[----:B------:R-:W-:Y:S01]  /*88e0*/  ULDC.64 UR4, c[0x0][0x300] ;  /* 0x0000c00000047ab9 */ /* 0x000fe20000000a00 */
[----:B------:R-:W-:Y:S01]  /*88f0*/  R2UR UR6, R27 ;  /* 0x000000001b0672ca */ /* 0x000fe200000e0000 */
[----:B0-----:R-:W-:Y:S01]  /*8900*/  IMAD R2, R7, UR4, RZ ;  /* 0x0000000407027c24 */ /* 0x001fe2000f8e02ff */
[----:B------:R-:W-:Y:S02]  /*8910*/  SHF.R.U32.HI R10, RZ, 0x3, R20 ;  /* 0x00000003ff0a7819 */ /* 0x000fe40000011614 */
[----:B------:R-:W-:Y:S01]  /*8920*/  LOP3.LUT R29, R29, 0xfffffffe, RZ, 0xc0, !PT ;  /* 0xfffffffe1d1d7812 */ /* 0x000fe200078ec0ff */
[C---:B------:R-:W-:Y:S02]  /*8930*/  IMAD R7, R5.reuse, UR5, R2 ;  /* 0x0000000505077c24 */ /* 0x040fe4000f8e0202 */
[----:B------:R-:W-:Y:S01]  /*8940*/  IMAD.WIDE.U32 R2, R5, UR4, RZ ;  /* 0x0000000405027c25 */ /* 0x000fe2000f8e00ff */
[----:B------:R-:W-:-:S03]  /*8950*/  ULDC.64 UR4, c[0x0][0x310] ;  /* 0x0000c40000047ab9 */ /* 0x000fc60000000a00 */
[----:B------:R-:W-:Y:S01]  /*8960*/  IMAD R5, R4, UR4, RZ ;  /* 0x0000000404057c24 */ /* 0x000fe2000f8e02ff */
[----:B------:R-:W-:Y:S01]  /*8970*/  IADD3 R3, R3, R7, RZ ;  /* 0x0000000703037210 */ /* 0x000fe20007ffe0ff */
[----:B------:R-:W-:Y:S02]  /*8980*/  IMAD.MOV.U32 R7, RZ, RZ, -0x80 ;  /* 0xffffff80ff077424 */ /* 0x000fe400078e00ff */
[C---:B------:R-:W-:Y:S02]  /*8990*/  IMAD R5, R6.reuse, UR5, R5 ;  /* 0x0000000506057c24 */ /* 0x040fe4000f8e0205 */
[----:B------:R-:W-:Y:S01]  /*89a0*/  IMAD.WIDE.U32 R2, R6, UR4, R2 ;  /* 0x0000000406027c25 */ /* 0x000fe2000f8e0002 */
[----:B------:R-:W-:-:S03]  /*89b0*/  ULDC.64 UR4, c[0x0][0x308] ;  /* 0x0000c20000047ab9 */ /* 0x000fc60000000a00 */
[----:B------:R-:W-:Y:S02]  /*89c0*/  IMAD.IADD R3, R3, 0x1, R5 ;  /* 0x0000000103037824 */ /* 0x000fe400078e0205 */
[----:B------:R-:W-:Y:S01]  /*89d0*/  IMAD.U32 R5, RZ, RZ, UR4 ;  /* 0x00000004ff057e24 */ /* 0x000fe2000f8e00ff */
[----:B------:R-:W-:Y:S01]  /*89e0*/  UIMAD UR4, UR6, UR4, URZ ;  /* 0x00000004060472a4 */ /* 0x000fe2000f8e023f */
[----:B------:R-:W-:Y:S02]  /*89f0*/  IMAD R6, R0, R7, UR43 ;  /* 0x0000002b00067e24 */ /* 0x000fe4000f8e0207 */
[----:B------:R-:W-:Y:S01]  /*8a00*/  IMAD.WIDE.U32 R2, R5, UR42, R2 ;  /* 0x0000002a05027c25 */ /* 0x000fe2000f8e0002 */
[----:B------:R-:W-:Y:S01]  /*8a10*/  UIMAD UR4, UR42, UR5, UR4 ;  /* 0x000000052a0472a4 */ /* 0x000fe2000f8e0204 */
[----:B------:R-:W-:Y:S01]  /*8a20*/  LOP3.LUT R5, R8, 0x1c0, RZ, 0xc0, !PT ;  /* 0x000001c008057812 */ /* 0x000fe200078ec0ff */
[----:B------:R-:W-:Y:S02]  /*8a30*/  ULDC.64 UR6, c[0x0][0x2e8] ;  /* 0x0000ba0000067ab9 */ /* 0x000fe40000000a00 */
[----:B------:R-:W-:-:S02]  /*8a40*/  LEA R0, P0, R2, UR6, 0x1 ;  /* 0x0000000602007c11 */ /* 0x000fc4000f8008ff */
[----:B------:R-:W-:Y:S01]  /*8a50*/  IADD3 R3, R3, UR4, RZ ;  /* 0x0000000403037c10 */ /* 0x000fe2000fffe0ff */
[----:B------:R-:W-:Y:S01]  /*8a60*/  ULDC UR4, c[0x0][0x2f4] ;  /* 0x0000bd0000047ab9 */ /* 0x000fe20000000800 */
[----:B------:R-:W-:Y:S02]  /*8a70*/  LOP3.LUT R5, R5, 0x38, R8, 0xf8, !PT ;  /* 0x0000003805057812 */ /* 0x000fe400078ef808 */
[----:B------:R-:W-:Y:S01]  /*8a80*/  ISETP.GE.AND P3, PT, R16, UR4, PT ;  /* 0x0000000410007c0c */ /* 0x000fe2000bf66270 */
[----:B------:R-:W-:Y:S01]  /*8a90*/  UMOV UR4, 0xffffffff ;  /* 0xffffffff00047882 */ /* 0x000fe20000000000 */
[----:B------:R-:W-:Y:S02]  /*8aa0*/  LEA.HI.X R4, R2, UR7, R3, 0x1, P0 ;  /* 0x0000000702047c11 */ /* 0x000fe400080f0c03 */
[----:B------:R-:W-:Y:S01]  /*8ab0*/  LOP3.LUT R3, R5, 0x38, R22, 0x78, !PT ;  /* 0x0000003805037812 */ /* 0x000fe200078e7816 */
[----:B------:R-:W-:Y:S02]  /*8ac0*/  IMAD.IADD R5, R6, 0x1, -R10 ;  /* 0x0000000106057824 */ /* 0x000fe400078e0a0a */
[----:B------:R-:W-:-:S03]  /*8ad0*/  IMAD.SHL.U32 R22, R20, 0x8, RZ ;  /* 0x0000000814167824 */ /* 0x000fc600078e00ff */
[----:B------:R-:W-:Y:S02]  /*8ae0*/  ISETP.GE.AND P0, PT, R5, 0x1, PT ;  /* 0x000000010500780c */ /* 0x000fe40003f06270 */
[----:B------:R-:W-:Y:S02]  /*8af0*/  LOP3.LUT R22, R3, 0x200, R22, 0xf8, !PT ;  /* 0x0000020003167812 */ /* 0x000fe400078ef816 */
[----:B------:R-:W-:Y:S01]  /*8b00*/  @P3 LOP3.LUT R29, R29, 0x1, RZ, 0xfc, !PT ;  /* 0x000000011d1d3812 */ /* 0x000fe200078efcff */
[----:B------:R-:W-:Y:S08]  /*8b10*/  BRA.DIV UR4, `(.L_x_12852) ;  /* 0x0000002e04587947 */ /* 0x000ff0000b800000 */
[----:B------:R-:W0:Y:S01]  /*8b20*/  SHFL.IDX PT, R14, R0, RZ, 0x181f ;  /* 0x00181fff000e7589 */ /* 0x000e2200000e0000 */
[----:B------:R-:W-:-:S03]  /*8b30*/  @P0 LEA R9, R22, UR45, 0x1 ;  /* 0x0000002d16090c11 */ /* 0x000fc6000f8e08ff */
[----:B------:R-:W1:Y:S04]  /*8b40*/  SHFL.IDX PT, R2, R4, RZ, 0x181f ;  /* 0x00181fff04027589 */ /* 0x000e6800000e0000 */
[----:B------:R-:W-:Y:S04]  /*8b50*/  SHFL.IDX PT, R7, R4, 0x1, 0x181f ;  /* 0x00381f0004077f89 */ /* 0x000fe800000e0000 */
[----:B------:R-:W-:Y:S04]  /*8b60*/  SHFL.IDX PT, R21, R0, 0x2, 0x181f ;  /* 0x00581f0000157f89 */ /* 0x000fe800000e0000 */
[----:B------:R-:W-:Y:S01]  /*8b70*/  SHFL.IDX PT, R6, R4, 0x2, 0x181f ;  /* 0x00581f0004067f89 */ /* 0x000fe200000e0000 */
[----:B0-----:R-:W-:-:S05]  /*8b80*/  @P0 LEA R14, P1, R16, R14, 0x1 ;  /* 0x0000000e100e0211 */ /* 0x001fca00078208ff */
[----:B-1----:R-:W-:Y:S01]  /*8b90*/  @P0 IMAD.X R3, RZ, RZ, R2, P1 ;  /* 0x000000ffff030224 */ /* 0x002fe200008e0602 */
[----:B------:R-:W-:Y:S02]  /*8ba0*/  @P0 MOV R2, R14 ;  /* 0x0000000e00020202 */ /* 0x000fe40000000f00 */
[----:B------:R-:W0:Y:S01]  /*8bb0*/  SHFL.IDX PT, R14, R0, 0x1, 0x181f ;  /* 0x00381f00000e7f89 */ /* 0x000e2200000e0000 */
[----:B------:R-:W-:-:S03]  /*8bc0*/  ISETP.GE.AND P1, PT, R5, 0x21, PT ;  /* 0x000000210500780c */ /* 0x000fc60003f26270 */
[----:B------:R1:W-:Y:S01]  /*8bd0*/  @P0 LDGSTS.E.BYPASS.LTC128B.128 [R9+0xe400], desc[UR38][R2.64], !P3 ;  /* 0x0e40000002090fae */ /* 0x0003e2000d901d66 */
[----:B------:R-:W-:-:S03]  /*8be0*/  ISETP.GE.AND P0, PT, R5, 0x11, PT ;  /* 0x000000110500780c */ /* 0x000fc60003f06270 */
[----:B-1----:R-:W-:Y:S10]  /*8bf0*/  SHFL.IDX PT, R9, R0, 0x4, 0x181f ;  /* 0x00981f0000097f89 */ /* 0x002ff400000e0000 */
[----:B------:R-:W-:-:S02]  /*8c00*/  @P0 LEA R25, R22, UR45, 0x1 ;  /* 0x0000002d16190c11 */ /* 0x000fc4000f8e08ff */
[C---:B0-----:R-:W-:Y:S02]  /*8c10*/  @P0 LEA R2, P2, R16.reuse, R14, 0x1 ;  /* 0x0000000e10020211 */ /* 0x041fe400078408ff */
[----:B------:R-:W0:Y:S03]  /*8c20*/  SHFL.IDX PT, R14, R0, 0x3, 0x181f ;  /* 0x00781f00000e7f89 */ /* 0x000e2600000e0000 */
[----:B------:R-:W-:Y:S02]  /*8c30*/  @P0 IMAD.X R3, RZ, RZ, R7, P2 ;  /* 0x000000ffff030224 */ /* 0x000fe400010e0607 */
[----:B------:R-:W1:Y:S04]  /*8c40*/  SHFL.IDX PT, R7, R4, 0x3, 0x181f ;  /* 0x00781f0004077f89 */ /* 0x000e6800000e0000 */
[----:B------:R2:W-:Y:S02]  /*8c50*/  @P0 LDGSTS.E.BYPASS.LTC128B.128 [R25+0xec00], desc[UR38][R2.64], !P3 ;  /* 0x0ec0000002190fae */ /* 0x0005e4000d901d66 */
[----:B--2---:R-:W-:-:S02]  /*8c60*/  @P1 LEA R2, P0, R16, R21, 0x1 ;  /* 0x0000001510021211 */ /* 0x004fc400078008ff */
[----:B------:R-:W-:-:S03]  /*8c70*/  @P1 LEA R21, R22, UR45, 0x1 ;  /* 0x0000002d16151c11 */ /* 0x000fc6000f8e08ff */
[----:B------:R-:W-:Y:S01]  /*8c80*/  @P1 IMAD.X R3, RZ, RZ, R6, P0 ;  /* 0x000000ffff031224 */ /* 0x000fe200000e0606 */
[C---:B------:R-:W-:Y:S01]  /*8c90*/  ISETP.GE.AND P0, PT, R5.reuse, 0x31, PT ;  /* 0x000000310500780c */ /* 0x040fe20003f06270 */
[----:B------:R-:W2:Y:S04]  /*8ca0*/  SHFL.IDX PT, R6, R4, 0x4, 0x181f ;  /* 0x00981f0004067f89 */ /* 0x000ea800000e0000 */
[----:B------:R0:W-:Y:S01]  /*8cb0*/  @P1 LDGSTS.E.BYPASS.LTC128B.128 [R21+0xf400], desc[UR38][R2.64], !P3 ;  /* 0x0f40000002151fae */ /* 0x0001e2000d901d66 */
[----:B------:R-:W-:-:S07]  /*8cc0*/  ISETP.GE.AND P1, PT, R5, 0x41, PT ;  /* 0x000000410500780c */ /* 0x000fce0003f26270 */
[----:B------:R-:W-:Y:S02]  /*8cd0*/  @P0 LEA R25, R22, UR45, 0x1 ;  /* 0x0000002d16190c11 */ /* 0x000fe4000f8e08ff */
[----:B0-----:R-:W-:Y:S02]  /*8ce0*/  @P0 LEA R2, P2, R16, R14, 0x1 ;  /* 0x0000000e10020211 */ /* 0x001fe400078408ff */
[----:B------:R-:W0:Y:S02]  /*8cf0*/  SHFL.IDX PT, R14, R0, 0x5, 0x181f ;  /* 0x00b81f00000e7f89 */ /* 0x000e2400000e0000 */
[----:B------:R-:W-:Y:S01]  /*8d00*/  @P1 LEA R21, R22, UR45, 0x1 ;  /* 0x0000002d16151c11 */ /* 0x000fe2000f8e08ff */
[----:B-1----:R-:W-:Y:S02]  /*8d10*/  @P0 IMAD.X R3, RZ, RZ, R7, P2 ;  /* 0x000000ffff030224 */ /* 0x002fe400010e0607 */
[----:B------:R-:W1:Y:S04]  /*8d20*/  SHFL.IDX PT, R7, R4, 0x5, 0x181f ;  /* 0x00b81f0004077f89 */ /* 0x000e6800000e0000 */
[----:B------:R3:W-:Y:S02]  /*8d30*/  @P0 LDGSTS.E.BYPASS.LTC128B.128 [R25+0xfc00], desc[UR38][R2.64], !P3 ;  /* 0x0fc0000002190fae */ /* 0x0007e4000d901d66 */
[----:B---3--:R-:W-:-:S02]  /*8d40*/  @P1 LEA R2, P0, R16, R9, 0x1 ;  /* 0x0000000910021211 */ /* 0x008fc400078008ff */
[----:B------:R-:W3:Y:S02]  /*8d50*/  SHFL.IDX PT, R9, R0, 0x6, 0x181f ;  /* 0x00d81f0000097f89 */ /* 0x000ee400000e0000 */
[----:B--2---:R-:W-:Y:S02]  /*8d60*/  @P1 IADD3.X R3, RZ, R6, RZ, P0, !PT ;  /* 0x00000006ff031210 */ /* 0x004fe400007fe4ff */
[C---:B------:R-:W-:Y:S01]  /*8d70*/  ISETP.GE.AND P0, PT, R5.reuse, 0x51, PT ;  /* 0x000000510500780c */ /* 0x040fe20003f06270 */
[----:B------:R-:W2:Y:S04]  /*8d80*/  SHFL.IDX PT, R6, R4, 0x6, 0x181f ;  /* 0x00d81f0004067f89 */ /* 0x000ea800000e0000 */
[----:B------:R0:W-:Y:S01]  /*8d90*/  @P1 LDGSTS.E.BYPASS.LTC128B.128 [R21+0x10400], desc[UR38][R2.64], !P3 ;  /* 0x1040000002151fae */ /* 0x0001e2000d901d66 */
[----:B------:R-:W-:-:S03]  /*8da0*/  ISETP.GE.AND P1, PT, R5, 0x61, PT ;  /* 0x000000610500780c */ /* 0x000fc60003f26270 */
[----:B------:R-:W4:Y:S04]  /*8db0*/  SHFL.IDX PT, R4, R4, 0x7, 0x181f ;  /* 0x00f81f0004047f89 */ /* 0x000f2800000e0000 */
[----:B0-----:R-:W-:Y:S02]  /*8dc0*/  @P0 LEA R2, P2, R16, R14, 0x1 ;  /* 0x0000000e10020211 */ /* 0x001fe400078408ff */
[----:B------:R0:W0:Y:S03]  /*8dd0*/  SHFL.IDX PT, R14, R0, 0x7, 0x181f ;  /* 0x00f81f00000e7f89 */ /* 0x00002600000e0000 */
[----:B-1----:R-:W-:Y:S01]  /*8de0*/  @P0 IMAD.X R3, RZ, RZ, R7, P2 ;  /* 0x000000ffff030224 */ /* 0x002fe200010e0607 */
[----:B------:R-:W-:-:S05]  /*8df0*/  @P0 LEA R7, R22, UR45, 0x1 ;  /* 0x0000002d16070c11 */ /* 0x000fca000f8e08ff */
[----:B------:R3:W-:Y:S02]  /*8e00*/  @P0 LDGSTS.E.BYPASS.LTC128B.128 [R7+0x10c00], desc[UR38][R2.64], !P3 ;  /* 0x10c0000002070fae */ /* 0x0007e4000d901d66 */
[----:B---3--:R-:W-:Y:S02]  /*8e10*/  @P1 LEA R2, P0, R16, R9, 0x1 ;  /* 0x0000000910021211 */ /* 0x008fe400078008ff */
[----:B------:R-:W-:-:S03]  /*8e20*/  @P1 LEA R9, R22, UR45, 0x1 ;  /* 0x0000002d16091c11 */ /* 0x000fc6000f8e08ff */
[----:B--2---:R-:W-:-:S05]  /*8e30*/  @P1 IMAD.X R3, RZ, RZ, R6, P0 ;  /* 0x000000ffff031224 */ /* 0x004fca00000e0606 */
[----:B0---4-:R1:W-:Y:S03]  /*8e40*/  @P1 LDGSTS.E.BYPASS.LTC128B.128 [R9+0x11400], desc[UR38][R2.64], !P3 ;  /* 0x1140000002091fae */ /* 0x0113e6000d901d66 */
.L_x_12908:
[----:B------:R-:W-:-:S13]  /*8e50*/  ISETP.GE.AND P0, PT, R5, 0x71, PT ;  /* 0x000000710500780c */ /* 0x000fda0003f06270 */
[----:B-1----:R-:W-:Y:S02]  /*8e60*/  @P0 LEA R2, P1, R16, R14, 0x1 ;  /* 0x0000000e10020211 */ /* 0x002fe400078208ff */
[----:B------:R-:W-:Y:S02]  /*8e70*/  @P0 LEA R5, R22, UR45, 0x1 ;  /* 0x0000002d16050c11 */ /* 0x000fe4000f8e08ff */
[----:B------:R-:W-:-:S05]  /*8e80*/  @P0 IADD3.X R3, RZ, R4, RZ, P1, !PT ;  /* 0x00000004ff030210 */ /* 0x000fca0000ffe4ff */
[----:B------:R-:W-:Y:S01]  /*8e90*/  @!PT LDS RZ, [RZ] ;  /* 0x00000000fffff984 */ /* 0x000fe20000000800 */
[----:B------:R-:W-:Y:S01]  /*8ea0*/  @!PT LDS RZ, [RZ] ;  /* 0x00000000fffff984 */ /* 0x000fe20000000800 */
[----:B------:R-:W-:Y:S01]  /*8eb0*/  @!PT LDS RZ, [RZ] ;  /* 0x00000000fffff984 */ /* 0x000fe20000000800 */
[----:B------:R0:W-:Y:S01]  /*8ec0*/  @P0 LDGSTS.E.BYPASS.LTC128B.128 [R5+0x11c00], desc[UR38][R2.64], !P3 ;  /* 0x11c0000002050fae */ /* 0x0001e2000d901d66 */
[----:B------:R-:W-:Y:S01]  /*8ed0*/  NOP ;  /* 0x0000000000007918 */ /* 0x000fe20000000000 */
[----:B------:R-:W-:Y:S02]  /*8ee0*/  SYNCS.ARRIVE.TRANS64.RED.A0T1 RZ, [UR45+0x16830], RZ ;  /* 0x016830ffffff79a7 */ /* 0x000fe4000820042d */
[----:B------:R-:W-:Y:S01]  /*8ef0*/  ARRIVES.LDGSTSBAR.64.TRANSCNT [UR45+0x16830] ;  /* 0x01683000ff0079b0 */ /* 0x000fe20008000aad */
[----:B------:R-:W-:Y:S01]  /*8f00*/  NOP ;  /* 0x0000000000007918 */ /* 0x000fe20000000000 */
[----:B------:R-:W-:-:S06]  /*8f10*/  ULOP3.LUT UR4, UR41, 0x2, URZ, 0xfc, !UPT ;  /* 0x0000000229047892 */ /* 0x000fcc000f8efc3f */
[----:B------:R-:W-:-:S05]  /*8f20*/  IMAD.U32 R6, RZ, RZ, UR4 ;  /* 0x00000004ff067e24 */ /* 0x000fca000f8e00ff */
[----:B------:R-:W-:-:S13]  /*8f30*/  ISETP.NE.AND P2, PT, R6, 0x3, PT ;  /* 0x000000030600780c */ /* 0x000fda0003f45270 */
[----:B0-----:R-:W-:Y:S05]  /*8f40*/  @!P2 BRA `(.L_x_12853) ;  /* 0x000000000004a947 */ /* 0x001fea0003800000 */
[----:B------:R-:W-:Y:S01]  /*8f50*/  BPT.TRAP 0x1 ;  /* 0x000000040000795c */ /* 0x000fe20000300000 */
.L_x_12853:
        /* <DEDUP_REMOVED lines=30> */
.L_x_12854:
[----:B------:R-:W0:Y:S01]  /*9140*/  LDC R9, c[0x0][0x448] ;  /* 0x00011200ff097b82 */ /* 0x000e220000000800 */
[----:B------:R-:W1:Y:S01]  /*9150*/  S2R R20, SR_TID.X ;  /* 0x0000000000147919 */ /* 0x000e620000002100 */
[----:B------:R-:W-:Y:S01]  /*9160*/  IMAD.U32 R4, RZ, RZ, UR36 ;  /* 0x00000024ff047e24 */ /* 0x000fe2000f8e00ff */
[----:B------:R-:W-:Y:S01]  /*9170*/  ULDC.64 UR4, c[0x0][0x2e0] ;  /* 0x0000b80000047ab9 */ /* 0x000fe20000000a00 */
[----:B------:R-:W-:Y:S01]  /*9180*/  ULDC.64 UR6, c[0x0][0x2c8] ;  /* 0x0000b20000067ab9 */ /* 0x000fe20000000a00 */
[----:B------:R-:W2:Y:S01]  /*9190*/  S2R R2, SR_CTAID.X ;  /* 0x0000000000027919 */ /* 0x000ea20000002500 */
[----:B------:R-:W-:Y:S01]  /*91a0*/  IMAD R25, R25, UR4, RZ ;  /* 0x0000000419197c24 */ /* 0x000fe2000f8e02ff */
[----:B------:R-:W-:-:S03]  /*91b0*/  ULDC.64 UR8, c[0x0][0x280] ;  /* 0x0000a00000087ab9 */ /* 0x000fc60000000a00 */
[----:B------:R-:W-:Y:S01]  /*91c0*/  IMAD R25, R24, UR5, R25 ;  /* 0x0000000518197c24 */ /* 0x000fe2000f8e0219 */
[----:B0-----:R-:W-:Y:S02]  /*91d0*/  ISETP.NE.AND P0, PT, R9, 0x1, PT ;  /* 0x000000010900780c */ /* 0x001fe40003f05270 */
[----:B-1----:R-:W-:-:S11]  /*91e0*/  LOP3.LUT R20, R20, 0x7f, RZ, 0xc0, !PT ;  /* 0x0000007f14147812 */ /* 0x002fd600078ec0ff */
[----:B------:R-:W0:Y:S01]  /*91f0*/  @P0 LDC R3, c[0x0][0x44c] ;  /* 0x00011300ff030b82 */ /* 0x000e220000000800 */
[----:B------:R-:W-:-:S05]  /*9200*/  SHF.R.U32.HI R20, RZ, 0x3, R20 ;  /* 0x00000003ff147819 */ /* 0x000fca0000011614 */
[----:B------:R-:W-:Y:S02]  /*9210*/  IMAD.IADD R0, R23, 0x1, R20 ;  /* 0x0000000117007824 */ /* 0x000fe400078e0214 */
[----:B------:R-:W1:Y:S02]  /*9220*/  @P0 LDC R5, c[0x0][0x450] ;  /* 0x00011400ff050b82 */ /* 0x000e640000000800 */
[----:B--2---:R-:W-:-:S05]  /*9230*/  IMAD R0, R2, 0xc0, R0 ;  /* 0x000000c002007824 */ /* 0x004fca00078e0200 */
[----:B------:R-:W-:Y:S01]  /*9240*/  MOV R7, R0 ;  /* 0x0000000000077202 */ /* 0x000fe20000000f00 */
[----:B------:R-:W2:Y:S01]  /*9250*/  @P0 LDC R6, c[0x0][0x44c] ;  /* 0x00011300ff060b82 */ /* 0x000ea20000000800 */
[----:B0-----:R-:W-:-:S04]  /*9260*/  @P0 IMAD.HI.U32 R2, R0, R3, RZ ;  /* 0x0000000300020227 */ /* 0x001fc800078e00ff */
[----:B------:R-:W-:Y:S01]  /*9270*/  IMAD.U32 R3, RZ, RZ, UR46 ;  /* 0x0000002eff037e24 */ /* 0x000fe2000f8e00ff */
[----:B-1----:R-:W-:Y:S01]  /*9280*/  @P0 SHF.R.U32.HI R7, RZ, R5, R2 ;  /* 0x00000005ff070219 */ /* 0x002fe20000011602 */
[----:B------:R-:W-:Y:S01]  /*9290*/  IMAD.MOV.U32 R2, RZ, RZ, R4 ;  /* 0x000000ffff027224 */ /* 0x000fe200078e0004 */
[----:B------:R-:W-:Y:S02]  /*92a0*/  MOV R5, UR37 ;  /* 0x0000002500057c02 */ /* 0x000fe40008000f00 */
[----:B------:R-:W-:Y:S01]  /*92b0*/  SHF.R.S32.HI R4, RZ, 0x1f, R7 ;  /* 0x0000001fff047819 */ /* 0x000fe20000011407 */
[----:B------:R-:W-:Y:S01]  /*92c0*/  IMAD.WIDE.U32 R2, R24, UR4, R2 ;  /* 0x0000000418027c25 */ /* 0x000fe2000f8e0002 */
[----:B------:R-:W-:Y:S01]  /*92d0*/  ULDC.64 UR4, c[0x0][0x2d0] ;  /* 0x0000b40000047ab9 */ /* 0x000fe20000000a00 */
[----:B------:R-:W-:Y:S01]  /*92e0*/  IADD3 R8, -R7, RZ, RZ ;  /* 0x000000ff07087210 */ /* 0x000fe20007ffe1ff */
[----:B------:R-:W0:Y:S01]  /*92f0*/  S2R R24, SR_CTAID.X ;  /* 0x0000000000187919 */ /* 0x000e220000002500 */
[----:B------:R-:W-:-:S02]  /*9300*/  IMAD R4, R4, UR4, RZ ;  /* 0x0000000404047c24 */ /* 0x000fc4000f8e02ff */
[----:B------:R-:W-:Y:S02]  /*9310*/  IMAD.IADD R3, R3, 0x1, R25 ;  /* 0x0000000103037824 */ /* 0x000fe400078e0219 */
[C---:B------:R-:W-:Y:S02]  /*9320*/  IMAD R11, R7.reuse, UR5, R4 ;  /* 0x00000005070b7c24 */ /* 0x040fe4000f8e0204 */
[----:B------:R-:W-:Y:S02]  /*9330*/  IMAD.WIDE.U32 R4, R7, UR4, R2 ;  /* 0x0000000407047c25 */ /* 0x000fe4000f8e0002 */
[----:B------:R-:W1:Y:S02]  /*9340*/  @P0 LDC R7, c[0x0][0x450] ;  /* 0x00011400ff070b82 */ /* 0x000e640000000800 */
[----:B------:R-:W-:Y:S02]  /*9350*/  IMAD.IADD R5, R5, 0x1, R11 ;  /* 0x0000000105057824 */ /* 0x000fe400078e020b */
[----:B------:R-:W-:-:S02]  /*9360*/  IMAD R11, R9, R8, R0 ;  /* 0x00000008090b7224 */ /* 0x000fc400078e0200 */
[----:B------:R-:W-:Y:S02]  /*9370*/  VIADD R0, R0, 0x80 ;  /* 0x0000008000007836 */ /* 0x000fe40000000000 */
[----:B------:R-:W-:Y:S01]  /*9380*/  IMAD.WIDE.U32 R4, R11, UR6, R4 ;  /* 0x000000060b047c25 */ /* 0x000fe2000f8e0004 */
[----:B------:R-:W-:-:S03]  /*9390*/  SHF.R.S32.HI R8, RZ, 0x1f, R11 ;  /* 0x0000001fff087819 */ /* 0x000fc6000001140b */
[----:B--2---:R-:W-:-:S04]  /*93a0*/  @P0 IMAD.HI.U32 R6, R0, R6, RZ ;  /* 0x0000000600060227 */ /* 0x004fc800078e00ff */
[----:B------:R-:W-:-:S04]  /*93b0*/  IMAD R8, R8, UR6, RZ ;  /* 0x0000000608087c24 */ /* 0x000fc8000f8e02ff */
[----:B------:R-:W-:Y:S01]  /*93c0*/  IMAD R13, R11, UR7, R8 ;  /* 0x000000070b0d7c24 */ /* 0x000fe2000f8e0208 */
[----:B------:R-:W-:Y:S02]  /*93d0*/  MOV R11, R0 ;  /* 0x00000000000b7202 */ /* 0x000fe40000000f00 */
[----:B-1----:R-:W-:Y:S01]  /*93e0*/  @P0 SHF.R.U32.HI R11, RZ, R7, R6 ;  /* 0x00000007ff0b0219 */ /* 0x002fe20000011606 */
[----:B------:R-:W-:Y:S01]  /*93f0*/  IMAD.IADD R13, R5, 0x1, R13 ;  /* 0x00000001050d7824 */ /* 0x000fe200078e020d */
[----:B------:R-:W-:-:S03]  /*9400*/  LEA R5, P0, R4, UR8, 0x1 ;  /* 0x0000000804057c11 */ /* 0x000fc6000f8008ff */
[----:B------:R-:W-:Y:S01]  /*9410*/  IMAD.MOV R7, RZ, RZ, -R11 ;  /* 0x000000ffff077224 */ /* 0x000fe200078e0a0b */
[----:B------:R-:W-:Y:S01]  /*9420*/  LEA.HI.X R8, R4, UR9, R13, 0x1, P0 ;  /* 0x0000000904087c11 */ /* 0x000fe200080f0c0d */
[----:B------:R-:W-:Y:S01]  /*9430*/  IMAD.WIDE.U32 R2, R11, UR4, R2 ;  /* 0x000000040b027c25 */ /* 0x000fe2000f8e0002 */
[----:B------:R-:W-:-:S03]  /*9440*/  SHF.R.S32.HI R4, RZ, 0x1f, R11 ;  /* 0x0000001fff047819 */ /* 0x000fc6000001140b */
[----:B------:R-:W-:Y:S02]  /*9450*/  IMAD R7, R9, R7, R0 ;  /* 0x0000000709077224 */ /* 0x000fe400078e0200 */
[----:B------:R-:W-:Y:S01]  /*9460*/  IMAD R4, R4, UR4, RZ ;  /* 0x0000000404047c24 */ /* 0x000fe2000f8e02ff */
[----:B------:R-:W-:Y:S02]  /*9470*/  ULDC UR4, c[0x0][0x2b8] ;  /* 0x0000ae0000047ab9 */ /* 0x000fe40000000800 */
[----:B------:R-:W-:Y:S01]  /*9480*/  SHF.R.S32.HI R0, RZ, 0x1f, R7 ;  /* 0x0000001fff007819 */ /* 0x000fe20000011407 */
[----:B------:R-:W-:Y:S01]  /*9490*/  IMAD R11, R11, UR5, R4 ;  /* 0x000000050b0b7c24 */ /* 0x000fe2000f8e0204 */
[----:B------:R-:W-:Y:S01]  /*94a0*/  ISETP.GE.AND P0, PT, R16, UR4, PT ;  /* 0x0000000410007c0c */ /* 0x000fe2000bf06270 */
[----:B------:R-:W-:Y:S02]  /*94b0*/  UMOV UR4, 0xffffffff ;  /* 0xffffffff00047882 */ /* 0x000fe40000000000 */
[----:B------:R-:W-:Y:S01]  /*94c0*/  IMAD R0, R0, UR6, RZ ;  /* 0x0000000600007c24 */ /* 0x000fe2000f8e02ff */
[----:B------:R-:W-:-:S03]  /*94d0*/  IADD3 R3, R3, R11, RZ ;  /* 0x0000000b03037210 */ /* 0x000fc60007ffe0ff */
[C---:B------:R-:W-:Y:S02]  /*94e0*/  IMAD R11, R7.reuse, UR7, R0 ;  /* 0x00000007070b7c24 */ /* 0x040fe4000f8e0200 */
[----:B------:R-:W-:-:S04]  /*94f0*/  IMAD.WIDE.U32 R2, R7, UR6, R2 ;  /* 0x0000000607027c25 */ /* 0x000fc8000f8e0002 */
[----:B------:R-:W-:Y:S01]  /*9500*/  IMAD.IADD R7, R3, 0x1, R11 ;  /* 0x0000000103077824 */ /* 0x000fe200078e020b */
[----:B------:R-:W-:-:S04]  /*9510*/  LEA R0, P1, R2, UR8, 0x1 ;  /* 0x0000000802007c11 */ /* 0x000fc8000f8208ff */
[----:B------:R-:W-:Y:S01]  /*9520*/  LEA.HI.X R7, R2, UR9, R7, 0x1, P1 ;  /* 0x0000000902077c11 */ /* 0x000fe200088f0c07 */
[----:B0-----:R-:W-:Y:S08]  /*9530*/  BRA.DIV UR4, `(.L_x_12855) ;  /* 0x0000002e041c7947 */ /* 0x001ff0000b800000 */
[----:B------:R-:W0:Y:S01]  /*9540*/  S2R R2, SR_TID.X ;  /* 0x0000000000027919 */ /* 0x000e220000002100 */
[----:B------:R-:W-:Y:S02]  /*9550*/  ULDC UR4, c[0x0][0x288] ;  /* 0x0000a20000047ab9 */ /* 0x000fe40000000800 */
[----:B------:R-:W-:Y:S01]  /*9560*/  IMAD R4, R9, UR4, RZ ;  /* 0x0000000409047c24 */ /* 0x000fe2000f8e02ff */
[----:B------:R-:W1:Y:S04]  /*9570*/  SHFL.IDX PT, R14, R5, RZ, 0x181f ;  /* 0x00181fff050e7589 */ /* 0x000e6800000e0000 */
[----:B------:R-:W-:Y:S04]  /*9580*/  SHFL.IDX PT, R21, R5, 0x1, 0x181f ;  /* 0x00381f0005157f89 */ /* 0x000fe800000e0000 */
[----:B------:R-:W-:Y:S01]  /*9590*/  SHFL.IDX PT, R10, R8, 0x1, 0x181f ;  /* 0x00381f00080a7f89 */ /* 0x000fe200000e0000 */
[----:B0-----:R-:W-:-:S04]  /*95a0*/  LOP3.LUT R2, R2, 0x7f, RZ, 0xc0, !PT ;  /* 0x0000007f02027812 */ /* 0x001fc800078ec0ff */
[----:B------:R-:W-:-:S05]  /*95b0*/  SHF.R.U32.HI R2, RZ, 0x3, R2 ;  /* 0x00000003ff027819 */ /* 0x000fca0000011602 */
[----:B------:R-:W-:Y:S02]  /*95c0*/  IMAD R6, R24, 0xc0, R2 ;  /* 0x000000c018067824 */ /* 0x000fe400078e0202 */
[----:B------:R-:W0:Y:S02]  /*95d0*/  SHFL.IDX PT, R2, R8, RZ, 0x181f ;  /* 0x00181fff08027589 */ /* 0x000e2400000e0000 */
[C---:B------:R-:W-:Y:S01]  /*95e0*/  VIADD R9, R6.reuse, 0x10 ;  /* 0x0000001006097836 */ /* 0x040fe20000000000 */
[C---:B------:R-:W-:Y:S01]  /*95f0*/  ISETP.GE.AND P1, PT, R6.reuse, R4, PT ;  /* 0x000000040600720c */ /* 0x040fe20003f26270 */
[----:B------:R-:W-:-:S03]  /*9600*/  VIADD R11, R6, 0x20 ;  /* 0x00000020060b7836 */ /* 0x000fc60000000000 */
[----:B------:R-:W-:Y:S02]  /*9610*/  ISETP.GE.AND P3, PT, R9, R4, PT ;  /* 0x000000040900720c */ /* 0x000fe40003f66270 */
[----:B------:R-:W-:Y:S07]  /*9620*/  SHFL.IDX PT, R9, R8, 0x2, 0x181f ;  /* 0x00581f0008097f89 */ /* 0x000fee00000e0000 */
[----:B-1----:R-:W-:Y:S02]  /*9630*/  @!P1 LEA R14, P2, R16, R14, 0x1 ;  /* 0x0000000e100e9211 */ /* 0x002fe400078408ff */
[----:B------:R-:W-:-:S03]  /*9640*/  @!P1 LEA R25, R22, UR45, 0x1 ;  /* 0x0000002d16199c11 */ /* 0x000fc6000f8e08ff */
[----:B0-----:R-:W-:Y:S01]  /*9650*/  @!P1 IMAD.X R3, RZ, RZ, R2, P2 ;  /* 0x000000ffff039224 */ /* 0x001fe200010e0602 */
[----:B------:R-:W-:Y:S02]  /*9660*/  @!P1 MOV R2, R14 ;  /* 0x0000000e00029202 */ /* 0x000fe40000000f00 */
[----:B------:R-:W0:Y:S04]  /*9670*/  SHFL.IDX PT, R14, R5, 0x2, 0x181f ;  /* 0x00581f00050e7f89 */ /* 0x000e2800000e0000 */
[----:B------:R1:W-:Y:S01]  /*9680*/  @!P1 LDGSTS.E.BYPASS.LTC128B.128 [R25+0x8400], desc[UR38][R2.64], !P0 ;  /* 0x0840000002199fae */ /* 0x0003e2000c101d66 */
[----:B------:R-:W-:Y:S02]  /*9690*/  ISETP.GE.AND P1, PT, R11, R4, PT ;  /* 0x000000040b00720c */ /* 0x000fe40003f26270 */
[----:B------:R-:W-:-:S02]  /*96a0*/  IADD3 R11, R6, 0x40, RZ ;  /* 0x00000040060b7810 */ /* 0x000fc40007ffe0ff */
[----:B-1----:R-:W-:Y:S02]  /*96b0*/  @!P3 LEA R2, P2, R16, R21, 0x1 ;  /* 0x000000151002b211 */ /* 0x002fe400078408ff */
[----:B------:R-:W-:Y:S01]  /*96c0*/  @!P3 LEA R25, R22, UR45, 0x1 ;  /* 0x0000002d1619bc11 */ /* 0x000fe2000f8e08ff */
[----:B------:R-:W1:Y:S01]  /*96d0*/  SHFL.IDX PT, R21, R5, 0x3, 0x181f ;  /* 0x00781f0005157f89 */ /* 0x000e6200000e0000 */
[----:B------:R-:W-:-:S05]  /*96e0*/  @!P3 IADD3.X R3, RZ, R10, RZ, P2, !PT ;  /* 0x0000000aff03b210 */ /* 0x000fca00017fe4ff */
[----:B------:R-:W-:Y:S01]  /*96f0*/  @!P1 LEA R20, R22, UR45, 0x1 ;  /* 0x0000002d16149c11 */ /* 0x000fe2000f8e08ff */
[----:B------:R-:W2:Y:S04]  /*9700*/  SHFL.IDX PT, R10, R8, 0x3, 0x181f ;  /* 0x00781f00080a7f89 */ /* 0x000ea800000e0000 */
[----:B------:R0:W-:Y:S02]  /*9710*/  @!P3 LDGSTS.E.BYPASS.LTC128B.128 [R25+0x8c00], desc[UR38][R2.64], !P0 ;  /* 0x08c000000219bfae */ /* 0x0001e4000c101d66 */
[----:B0-----:R-:W-:Y:S02]  /*9720*/  @!P1 LEA R2, P2, R16, R14, 0x1 ;  /* 0x0000000e10029211 */ /* 0x001fe400078408ff */
[----:B------:R-:W0:Y:S03]  /*9730*/  SHFL.IDX PT, R14, R5, 0x4, 0x181f ;  /* 0x00981f00050e7f89 */ /* 0x000e2600000e0000 */
[----:B------:R-:W-:-:S02]  /*9740*/  @!P1 IMAD.X R3, RZ, RZ, R9, P2 ;  /* 0x000000ffff039224 */ /* 0x000fc400010e0609 */
[----:B------:R-:W-:-:S03]  /*9750*/  VIADD R9, R6, 0x30 ;  /* 0x0000003006097836 */ /* 0x000fc60000000000 */
[----:B------:R3:W-:Y:S01]  /*9760*/  @!P1 LDGSTS.E.BYPASS.LTC128B.128 [R20+0x9400], desc[UR38][R2.64], !P0 ;  /* 0x0940000002149fae */ /* 0x0007e2000c101d66 */
[-C--:B------:R-:W-:Y:S01]  /*9770*/  ISETP.GE.AND P1, PT, R11, R4.reuse, PT ;  /* 0x000000040b00720c */ /* 0x080fe20003f26270 */
[----:B------:R-:W-:Y:S01]  /*9780*/  VIADD R11, R6, 0x60 ;  /* 0x00000060060b7836 */ /* 0x000fe20000000000 */
[----:B------:R-:W-:Y:S02]  /*9790*/  ISETP.GE.AND P3, PT, R9, R4, PT ;  /* 0x000000040900720c */ /* 0x000fe40003f66270 */
[----:B------:R-:W4:Y:S09]  /*97a0*/  SHFL.IDX PT, R9, R8, 0x4, 0x181f ;  /* 0x00981f0008097f89 */ /* 0x000f3200000e0000 */
[----:B---3--:R-:W-:-:S02]  /*97b0*/  @!P1 LEA R20, R22, UR45, 0x1 ;  /* 0x0000002d16149c11 */ /* 0x008fc4000f8e08ff */
[----:B-1----:R-:W-:Y:S02]  /*97c0*/  @!P3 LEA R2, P2, R16, R21, 0x1 ;  /* 0x000000151002b211 */ /* 0x002fe400078408ff */
[----:B------:R-:W-:Y:S01]  /*97d0*/  @!P3 LEA R25, R22, UR45, 0x1 ;  /* 0x0000002d1619bc11 */ /* 0x000fe2000f8e08ff */
[----:B------:R-:W1:Y:S02]  /*97e0*/  SHFL.IDX PT, R21, R5, 0x5, 0x181f ;  /* 0x00b81f0005157f89 */ /* 0x000e6400000e0000 */
[----:B--2---:R-:W-:Y:S02]  /*97f0*/  @!P3 IMAD.X R3, RZ, RZ, R10, P2 ;  /* 0x000000ffff03b224 */ /* 0x004fe400010e060a */
[----:B------:R-:W2:Y:S04]  /*9800*/  SHFL.IDX PT, R10, R8, 0x5, 0x181f ;  /* 0x00b81f00080a7f89 */ /* 0x000ea800000e0000 */
[----:B------:R0:W-:Y:S02]  /*9810*/  @!P3 LDGSTS.E.BYPASS.LTC128B.128 [R25+0x9c00], desc[UR38][R2.64], !P0 ;  /* 0x09c000000219bfae */ /* 0x0001e4000c101d66 */
[----:B0-----:R-:W-:-:S02]  /*9820*/  @!P1 LEA R2, P2, R16, R14, 0x1 ;  /* 0x0000000e10029211 */ /* 0x001fc400078408ff */
[----:B------:R-:W0:Y:S03]  /*9830*/  SHFL.IDX PT, R14, R5, 0x6, 0x181f ;  /* 0x00d81f00050e7f89 */ /* 0x000e2600000e0000 */
[----:B----4-:R-:W-:Y:S01]  /*9840*/  @!P1 IMAD.X R3, RZ, RZ, R9, P2 ;  /* 0x000000ffff039224 */ /* 0x010fe200010e0609 */
[----:B------:R-:W-:-:S04]  /*9850*/  IADD3 R9, R6, 0x50, RZ ;  /* 0x0000005006097810 */ /* 0x000fc80007ffe0ff */
[-C--:B------:R-:W-:Y:S01]  /*9860*/  ISETP.GE.AND P3, PT, R9, R4.reuse, PT ;  /* 0x000000040900720c */ /* 0x080fe20003f66270 */
[----:B------:R1:W-:Y:S01]  /*9870*/  @!P1 LDGSTS.E.BYPASS.LTC128B.128 [R20+0xa400], desc[UR38][R2.64], !P0 ;  /* 0x0a40000002149fae */ /* 0x0003e2000c101d66 */
[----:B------:R-:W-:Y:S01]  /*9880*/  ISETP.GE.AND P1, PT, R11, R4, PT ;  /* 0x000000040b00720c */ /* 0x000fe20003f26270 */
[----:B------:R-:W-:Y:S02]  /*9890*/  VIADD R11, R6, 0x80 ;  /* 0x00000080060b7836 */ /* 0x000fe40000000000 */
[----:B------:R-:W3:Y:S04]  /*98a0*/  SHFL.IDX PT, R9, R8, 0x6, 0x181f ;  /* 0x00d81f0008097f89 */ /* 0x000ee800000e0000 */
[----:B------:R-:W-:Y:S04]  /*98b0*/  SHFL.IDX PT, R8, R8, 0x7, 0x181f ;  /* 0x00f81f0008087f89 */ /* 0x000fe800000e0000 */
[----:B-1----:R-:W-:-:S02]  /*98c0*/  @!P3 LEA R2, P2, R16, R21, 0x1 ;  /* 0x000000151002b211 */ /* 0x002fc400078408ff */
[C---:B------:R-:W-:Y:S01]  /*98d0*/  @!P3 LEA R25, R22.reuse, UR45, 0x1 ;  /* 0x0000002d1619bc11 */ /* 0x040fe2000f8e08ff */
[----:B------:R-:W-:Y:S02]  /*98e0*/  SHFL.IDX PT, R21, R0, RZ, 0x181f ;  /* 0x00181fff00157589 */ /* 0x000fe400000e0000 */
[----:B--2---:R-:W-:Y:S01]  /*98f0*/  @!P3 IMAD.X R3, RZ, RZ, R10, P2 ;  /* 0x000000ffff03b224 */ /* 0x004fe200010e060a */
[----:B------:R-:W-:-:S04]  /*9900*/  @!P1 LEA R10, R22, UR45, 0x1 ;  /* 0x0000002d160a9c11 */ /* 0x000fc8000f8e08ff */
[----:B------:R0:W-:Y:S02]  /*9910*/  @!P3 LDGSTS.E.BYPASS.LTC128B.128 [R25+0xac00], desc[UR38][R2.64], !P0 ;  /* 0x0ac000000219bfae */ /* 0x0001e4000c101d66 */
[----:B0-----:R-:W-:Y:S02]  /*9920*/  @!P1 LEA R2, P2, R16, R14, 0x1 ;  /* 0x0000000e10029211 */ /* 0x001fe400078408ff */
[----:B------:R0:W1:Y:S02]  /*9930*/  SHFL.IDX PT, R14, R5, 0x7, 0x181f ;  /* 0x00f81f00050e7f89 */ /* 0x00006400000e0000 */
[----:B---3--:R-:W-:Y:S01]  /*9940*/  @!P1 IADD3.X R3, RZ, R9, RZ, P2, !PT ;  /* 0x00000009ff039210 */ /* 0x008fe200017fe4ff */
[----:B------:R-:W-:-:S04]  /*9950*/  VIADD R9, R6, 0x70 ;  /* 0x0000007006097836 */ /* 0x000fc80000000000 */
[----:B------:R1:W-:Y:S01]  /*9960*/  @!P1 LDGSTS.E.BYPASS.LTC128B.128 [R10+0xb400], desc[UR38][R2.64], !P0 ;  /* 0x0b400000020a9fae */ /* 0x0003e2000c101d66 */
[-C--:B------:R-:W-:Y:S01]  /*9970*/  ISETP.GE.AND P3, PT, R9, R4.reuse, PT ;  /* 0x000000040900720c */ /* 0x080fe20003f66270 */
[C---:B0-----:R-:W-:Y:S01]  /*9980*/  VIADD R5, R6.reuse, 0x90 ;  /* 0x0000009006057836 */ /* 0x041fe20000000000 */
[----:B------:R-:W-:Y:S01]  /*9990*/  ISETP.GE.AND P1, PT, R11, R4, PT ;  /* 0x000000040b00720c */ /* 0x000fe20003f26270 */
[----:B------:R-:W0:Y:S01]  /*99a0*/  SHFL.IDX PT, R9, R7, RZ, 0x181f ;  /* 0x00181fff07097589 */ /* 0x000e2200000e0000 */
[----:B------:R-:W-:-:S09]  /*99b0*/  IADD3 R11, R6, 0xa0, RZ ;  /* 0x000000a0060b7810 */ /* 0x000fd20007ffe0ff */
[----:B------:R-:W-:Y:S02]  /*99c0*/  @!P3 LEA R25, R22, UR45, 0x1 ;  /* 0x0000002d1619bc11 */ /* 0x000fe4000f8e08ff */
[----:B-1----:R-:W-:Y:S02]  /*99d0*/  @!P3 LEA R2, P2, R16, R14, 0x1 ;  /* 0x0000000e1002b211 */ /* 0x002fe400078408ff */
[----:B------:R-:W-:Y:S02]  /*99e0*/  SHFL.IDX PT, R14, R0, 0x2, 0x181f ;  /* 0x00581f00000e7f89 */ /* 0x000fe400000e0000 */
[----:B------:R-:W-:Y:S02]  /*99f0*/  @!P3 IADD3.X R3, RZ, R8, RZ, P2, !PT ;  /* 0x00000008ff03b210 */ /* 0x000fe400017fe4ff */
[----:B------:R-:W-:Y:S04]  /*9a00*/  SHFL.IDX PT, R8, R7, 0x1, 0x181f ;  /* 0x00381f0007087f89 */ /* 0x000fe800000e0000 */
[----:B------:R1:W-:Y:S01]  /*9a10*/  @!P3 LDGSTS.E.BYPASS.LTC128B.128 [R25+0xbc00], desc[UR38][R2.64], !P0 ;  /* 0x0bc000000219bfae */ /* 0x0003e2000c101d66 */
[----:B------:R-:W-:-:S03]  /*9a20*/  ISETP.GE.AND P3, PT, R5, R4, PT ;  /* 0x000000040500720c */ /* 0x000fc60003f66270 */
[----:B------:R-:W-:Y:S04]  /*9a30*/  SHFL.IDX PT, R5, R7, 0x2, 0x181f ;  /* 0x00581f0007057f89 */ /* 0x000fe800000e0000 */
[----:B------:R-:W-:Y:S01]  /*9a40*/  SHFL.IDX PT, R7, R7, 0x3, 0x181f ;  /* 0x00781f0007077f89 */ /* 0x000fe200000e0000 */
[----:B-1----:R-:W-:Y:S02]  /*9a50*/  @!P1 LEA R2, P2, R16, R21, 0x1 ;  /* 0x0000001510029211 */ /* 0x002fe400078408ff */
[----:B------:R-:W-:-:S03]  /*9a60*/  @!P1 LEA R21, R22, UR45, 0x1 ;  /* 0x0000002d16159c11 */ /* 0x000fc6000f8e08ff */
[----:B0-----:R-:W-:Y:S02]  /*9a70*/  @!P1 IMAD.X R3, RZ, RZ, R9, P2 ;  /* 0x000000ffff039224 */ /* 0x001fe400010e0609 */
[----:B------:R-:W0:Y:S04]  /*9a80*/  SHFL.IDX PT, R9, R0, 0x1, 0x181f ;  /* 0x00381f0000097f89 */ /* 0x000e2800000e0000 */
[----:B------:R0:W-:Y:S01]  /*9a90*/  @!P1 LDGSTS.E.BYPASS.LTC128B.128 [R21+0xc400], desc[UR38][R2.64], !P0 ;  /* 0x0c40000002159fae */ /* 0x0001e2000c101d66 */
[----:B------:R-:W-:Y:S02]  /*9aa0*/  ISETP.GE.AND P1, PT, R11, R4, PT ;  /* 0x000000040b00720c */ /* 0x000fe40003f26270 */
[----:B0-----:R-:W-:Y:S02]  /*9ab0*/  @!P3 LEA R2, P2, R16, R9, 0x1 ;  /* 0x000000091002b211 */ /* 0x001fe400078408ff */
[----:B------:R-:W-:-:S03]  /*9ac0*/  @!P3 LEA R9, R22, UR45, 0x1 ;  /* 0x0000002d1609bc11 */ /* 0x000fc6000f8e08ff */
[----:B------:R-:W-:-:S05]  /*9ad0*/  @!P3 IMAD.X R3, RZ, RZ, R8, P2 ;  /* 0x000000ffff03b224 */ /* 0x000fca00010e0608 */
[----:B------:R0:W-:Y:S02]  /*9ae0*/  @!P3 LDGSTS.E.BYPASS.LTC128B.128 [R9+0xcc00], desc[UR38][R2.64], !P0 ;  /* 0x0cc000000209bfae */ /* 0x0001e4000c101d66 */
[----:B0-----:R-:W-:Y:S02]  /*9af0*/  @!P1 LEA R2, P2, R16, R14, 0x1 ;  /* 0x0000000e10029211 */ /* 0x001fe400078408ff */
[----:B------:R0:W1:Y:S03]  /*9b00*/  SHFL.IDX PT, R14, R0, 0x3, 0x181f ;  /* 0x00781f00000e7f89 */ /* 0x00006600000e0000 */
[----:B------:R-:W-:Y:S01]  /*9b10*/  @!P1 IMAD.X R3, RZ, RZ, R5, P2 ;  /* 0x000000ffff039224 */ /* 0x000fe200010e0605 */
[----:B------:R-:W-:-:S05]  /*9b20*/  @!P1 LEA R5, R22, UR45, 0x1 ;  /* 0x0000002d16059c11 */ /* 0x000fca000f8e08ff */
[----:B------:R0:W-:Y:S02]  /*9b30*/  @!P1 LDGSTS.E.BYPASS.LTC128B.128 [R5+0xd400], desc[UR38][R2.64], !P0 ;  /* 0x0d40000002059fae */ /* 0x0001e4000c101d66 */
.L_x_12933:
[----:B0-----:R-:W-:Y:S01]  /*9b40*/  IADD3 R3, R6, 0xb0, RZ ;  /* 0x000000b006037810 */ /* 0x001fe20007ffe0ff */
[----:B------:R-:W-:-:S03]  /*9b50*/  IMAD.MOV.U32 R0, RZ, RZ, 0x1 ;  /* 0x00000001ff007424 */ /* 0x000fc600078e00ff */
[----:B------:R-:W-:Y:S02]  /*9b60*/  ISETP.GE.AND P1, PT, R3, R4, PT ;  /* 0x000000040300720c */ /* 0x000fe40003f26270 */
[----:B------:R-:W-:-:S11]  /*9b70*/  SHF.L.U32 R0, R0, 0x1f, RZ ;  /* 0x0000001f00007819 */ /* 0x000fd600000006ff */
[----:B-1----:R-:W-:Y:S02]  /*9b80*/  @!P1 LEA R2, P2, R16, R14, 0x1 ;  /* 0x0000000e10029211 */ /* 0x002fe400078408ff */
[----:B------:R-:W-:-:S03]  /*9b90*/  @!P1 LEA R5, R22, UR45, 0x1 ;  /* 0x0000002d16059c11 */ /* 0x000fc6000f8e08ff */
[----:B------:R-:W-:-:S05]  /*9ba0*/  @!P1 IMAD.X R3, RZ, RZ, R7, P2 ;  /* 0x000000ffff039224 */ /* 0x000fca00010e0607 */
[----:B------:R-:W-:Y:S01]  /*9bb0*/  @!PT LDS RZ, [RZ] ;  /* 0x00000000fffff984 */ /* 0x000fe20000000800 */
[----:B------:R-:W-:Y:S01]  /*9bc0*/  @!PT LDS RZ, [RZ] ;  /* 0x00000000fffff984 */ /* 0x000fe20000000800 */
[----:B------:R-:W-:Y:S01]  /*9bd0*/  @!PT LDS RZ, [RZ] ;  /* 0x00000000fffff984 */ /* 0x000fe20000000800 */
[----:B------:R0:W-:Y:S01]  /*9be0*/  @!P1 LDGSTS.E.BYPASS.LTC128B.128 [R5+0xdc00], desc[UR38][R2.64], !P0 ;  /* 0x0dc0000002059fae */ /* 0x0001e2000c101d66 */
[----:B------:R-:W-:Y:S01]  /*9bf0*/  NOP ;  /* 0x0000000000007918 */ /* 0x000fe20000000000 */
[----:B------:R-:W-:Y:S02]  /*9c00*/  SYNCS.ARRIVE.TRANS64.RED.A0T1 RZ, [UR45+0x16800], RZ ;  /* 0x016800ffffff79a7 */ /* 0x000fe4000820042d */
[----:B------:R-:W-:Y:S01]  /*9c10*/  ARRIVES.LDGSTSBAR.64.TRANSCNT [UR45+0x16800] ;  /* 0x01680000ff0079b0 */ /* 0x000fe20008000aad */
[----:B------:R-:W-:Y:S01]  /*9c20*/  NOP ;  /* 0x0000000000007918 */ /* 0x000fe20000000000 */
[----:B------:R-:W-:Y:S01]  /*9c30*/  SYNCS.ARRIVE.TRANS64.A1T0 RZ, [UR45+0x16800], RZ ;  /* 0x016800ffffff79a7 */ /* 0x000fe2000810002d */
[----:B------:R-:W1:Y:S02]  /*9c40*/  SYNCS.PHASECHK.TRANS64.TRYWAIT P0, [UR45+0x16820], R0 ;  /* 0x01682000ff0075a7 */ /* 0x000e64000800016d */
[----:B01----:R-:W-:Y:S05]  /*9c50*/  @!P0 BRA `(.L_x_12856) ;  /* 0x0000003000ec8947 */ /* 0x003fea0003800000 */
.L_x_12934:
[----:B------:R-:W-:Y:S01]  /*9c60*/  UIADD3 UR4, UR49, -0x2, URZ ;  /* 0xfffffffe31047890 */ /* 0x000fe2000fffe03f */
[----:B------:R-:W-:Y:S01]  /*9c70*/  MOV R24, 0x1 ;  /* 0x0000000100187802 */ /* 0x000fe20000000f00 */
[----:B------:R-:W-:Y:S02]  /*9c80*/  IMAD.MOV.U32 R20, RZ, RZ, RZ ;  /* 0x000000ffff147224 */ /* 0x000fe400078e00ff */
[----:B------:R-:W-:-:S06]  /*9c90*/  UISETP.GE.AND UP0, UPT, UR4, UR48, UPT ;  /* 0x000000300400728c */ /* 0x000fcc000bf06270 */
[----:B------:R-:W-:-:S13]  /*9ca0*/  PLOP3.LUT P0, PT, PT, PT, UP0, 0x80, 0x0 ;  /* 0x000000000000781c */ /* 0x000fda0003f0f008 */
[----:B------:R-:W-:Y:S05]  /*9cb0*/  @!P0 BRA `(.L_x_12857) ;  /* 0x0000000c00f88947 */ /* 0x000fea0003800000 */
[----:B------:R-:W1:Y:S01]  /*9cc0*/  S2R R2, SR_TID.X ;  /* 0x0000000000027919 */ /* 0x000e620000002100 */
[----:B------:R-:W-:Y:S01]  /*9cd0*/  UIADD3 UR4, UR47, 0x1, URZ ;  /* 0x000000012f047890 */ /* 0x000fe2000fffe03f */
[----:B0-----:R-:W-:Y:S01]  /*9ce0*/  LOP3.LUT R3, RZ, UR44, RZ, 0x33, !PT ;  /* 0x0000002cff037c12 */ /* 0x001fe2000f8e33ff */
[----:B------:R-:W-:Y:S01]  /*9cf0*/  IMAD.SHL.U32 R4, R16, 0x2, RZ ;  /* 0x0000000210047824 */ /* 0x000fe200078e00ff */
[----:B------:R-:W-:Y:S01]  /*9d00*/  BSSY B0, `(.L_x_12857) ;  /* 0x00000f9000007945 */ /* 0x000fe20003800000 */
[----:B------:R-:W-:Y:S01]  /*9d10*/  UIMAD UR4, UR4, UR40, URZ ;  /* 0x00000028040472a4 */ /* 0x000fe2000f8e023f */
[----:B------:R-:W-:Y:S01]  /*9d20*/  IMAD.MOV.U32 R21, RZ, RZ, 0x1 ;  /* 0x00000001ff157424 */ /* 0x000fe200078e00ff */
[----:B------:R-:W-:-:S04]  /*9d30*/  MOV R8, RZ ;  /* 0x000000ff00087202 */ /* 0x000fc80000000f00 */
[----:B------:R-:W-:Y:S01]  /*9d40*/  LOP3.LUT R0, RZ, UR4, RZ, 0x33, !PT ;  /* 0x00000004ff007c12 */ /* 0x000fe2000f8e33ff */
[----:B------:R-:W-:Y:S02]  /*9d50*/  ULDC UR4, c[0x0][0x2f4] ;  /* 0x0000bd0000047ab9 */ /* 0x000fe40000000800 */
[----:B------:R-:W-:Y:S02]  /*9d60*/  ISETP.GE.AND P1, PT, R16, UR4, PT ;  /* 0x0000000410007c0c */ /* 0x000fe4000bf26270 */
[----:B------:R-:W-:-:S04]  /*9d70*/  VIMNMX R3, R0, R3, !PT ;  /* 0x0000000300037248 */ /* 0x000fc80007fe0100 */
[----:B------:R-:W-:Y:S02]  /*9d80*/  IADD3 R26, -R3, -0x2, RZ ;  /* 0xfffffffe031a7810 */ /* 0x000fe40007ffe1ff */
[----:B-1----:R-:W-:-:S04]  /*9d90*/  LOP3.LUT R2, R2, 0x7f, RZ, 0xc0, !PT ;  /* 0x0000007f02027812 */ /* 0x002fc800078ec0ff */
[----:B------:R-:W-:-:S04]  /*9da0*/  SHF.R.U32.HI R2, RZ, 0x3, R2 ;  /* 0x00000003ff027819 */ /* 0x000fc80000011602 */
[----:B------:R-:W-:Y:S02]  /*9db0*/  IADD3 R19, R23, R19, R2 ;  /* 0x0000001317137210 */ /* 0x000fe40007ffe002 */
[----:B------:R-:W-:Y:S02]  /*9dc0*/  IADD3 R0, -R2, UR43, RZ ;  /* 0x0000002b02007c10 */ /* 0x000fe4000fffe1ff */
[----:B------:R-:W-:-:S03]  /*9dd0*/  IADD3 R2, R19, -0x180, RZ ;  /* 0xfffffe8013027810 */ /* 0x000fc60007ffe0ff */
[C---:B------:R-:W-:Y:S02]  /*9de0*/  IMAD R4, R3.reuse, 0x80, R0 ;  /* 0x0000008003047824 */ /* 0x040fe400078e0200 */
[----:B------:R-:W-:Y:S02]  /*9df0*/  IMAD R0, R3, -0x80, R2 ;  /* 0xffffff8003007824 */ /* 0x000fe400078e0202 */
[----:B------:R-:W-:-:S07]  /*9e00*/  VIADD R4, R4, 0x100 ;  /* 0x0000010004047836 */ /* 0x000fce0000000000 */
.L_x_12870:
[----:B------:R-:W2:Y:S01]  /*9e10*/  LDL R6, [R1] ;  /* 0x0000000001067983 */ /* 0x000ea20000100800 */
[----:B------:R-:W0:Y:S01]  /*9e20*/  LDC R2, c[0x0][0x430] ;  /* 0x00010c00ff027b82 */ /* 0x000e220000000800 */
[----:B------:R-:W-:Y:S01]  /*9e30*/  IMAD.MOV.U32 R9, RZ, RZ, R0 ;  /* 0x000000ffff097224 */ /* 0x000fe200078e0000 */
[----:B------:R-:W-:Y:S01]  /*9e40*/  ULDC.64 UR4, c[0x0][0x428] ;  /* 0x00010a0000047ab9 */ /* 0x000fe20000000a00 */
[----:B0-----:R-:W-:-:S13]  /*9e50*/  ISETP.NE.AND P0, PT, R2, 0x1, PT ;  /* 0x000000010200780c */ /* 0x001fda0003f05270 */
[----:B------:R-:W0:Y:S08]  /*9e60*/  @P0 LDC R3, c[0x0][0x434] ;  /* 0x00010d00ff030b82 */ /* 0x000e300000000800 */
[----:B------:R-:W1:Y:S01]  /*9e70*/  @P0 LDC R5, c[0x0][0x438] ;  /* 0x00010e00ff050b82 */ /* 0x000e620000000800 */
[----:B0-----:R-:W-:-:S05]  /*9e80*/  @P0 IMAD.HI.U32 R2, R0, R3, RZ ;  /* 0x0000000300020227 */ /* 0x001fca00078e00ff */
[----:B-1----:R-:W-:-:S04]  /*9e90*/  @P0 SHF.R.U32.HI R9, RZ, R5, R2 ;  /* 0x00000005ff090219 */ /* 0x002fc80000011602 */
[----:B------:R-:W-:Y:S02]  /*9ea0*/  SHF.R.S32.HI R3, RZ, 0x1f, R9 ;  /* 0x0000001fff037819 */ /* 0x000fe40000011409 */
[----:B------:R-:W-:-:S05]  /*9eb0*/  MOV R2, R9 ;  /* 0x0000000900027202 */ /* 0x000fca0000000f00 */
[----:B------:R-:W-:-:S04]  /*9ec0*/  IMAD.WIDE.U32 R2, R28, UR4, R2 ;  /* 0x000000041c027c25 */ /* 0x000fc8000f8e0002 */
[----:B--2---:R-:W-:-:S04]  /*9ed0*/  IMAD R5, R6, UR4, RZ ;  /* 0x0000000406057c24 */ /* 0x004fc8000f8e02ff */
[----:B------:R-:W-:Y:S01]  /*9ee0*/  IMAD R5, R28, UR5, R5 ;  /* 0x000000051c057c24 */ /* 0x000fe2000f8e0205 */
[----:B------:R-:W-:Y:S02]  /*9ef0*/  ULDC.64 UR4, c[0x0][0x418] ;  /* 0x0001060000047ab9 */ /* 0x000fe40000000a00 */
[----:B------:R-:W-:Y:S01]  /*9f00*/  LEA R6, P0, R2, UR4, 0x2 ;  /* 0x0000000402067c11 */ /* 0x000fe2000f8010ff */
[----:B------:R-:W-:-:S05]  /*9f10*/  IMAD.IADD R3, R5, 0x1, R3 ;  /* 0x0000000105037824 */ /* 0x000fca00078e0203 */
[----:B------:R-:W-:-:S05]  /*9f20*/  LEA.HI.X R7, R2, UR5, R3, 0x2, P0 ;  /* 0x0000000502077c11 */ /* 0x000fca00080f1403 */
[----:B------:R-:W2:Y:S01]  /*9f30*/  LDG.E R5, desc[UR38][R6.64] ;  /* 0x0000002606057981 */ /* 0x000ea2000c1e1900 */
[----:B------:R-:W-:-:S06]  /*9f40*/  ULOP3.LUT UR6, UR41, 0x2, URZ, 0xfc, !UPT ;  /* 0x0000000229067892 */ /* 0x000fcc000f8efc3f */
[----:B------:R-:W-:Y:S01]  /*9f50*/  IMAD.U32 R10, RZ, RZ, UR6 ;  /* 0x00000006ff0a7e24 */ /* 0x000fe2000f8e00ff */
[----:B------:R-:W-:-:S04]  /*9f60*/  IADD3 R20, R8, 0x1, RZ ;  /* 0x0000000108147810 */ /* 0x000fc80007ffe0ff */
        /* <DEDUP_REMOVED lines=8> */
.L_x_12858:
[----:B------:R-:W-:Y:S01]  /*9ff0*/  LEA R7, R20, UR45, 0x3 ;  /* 0x0000002d14077c11 */ /* 0x000fe2000f8e18ff */
[----:B------:R-:W-:Y:S01]  /*a000*/  BSSY B1, `(.L_x_12859) ;  /* 0x0000004000017945 */ /* 0x000fe20003800000 */
[----:B------:R-:W-:-:S04]  /*a010*/  SHF.L.U32 R2, R24, 0x1f, RZ ;  /* 0x0000001f18027819 */ /* 0x000fc800000006ff */
[----:B------:R-:W0:Y:S02]  /*a020*/  SYNCS.PHASECHK.TRANS64.TRYWAIT P0, [R7+URZ+0x16840], R2 ;  /* 0x01684002070075a7 */ /* 0x000e24000800017f */
[----:B0-----:R-:W-:Y:S05]  /*a030*/  @!P0 BRA `(.L_x_12860) ;  /* 0x00000030000c8947 */ /* 0x001fea0003800000 */
.L_x_12935:
[----:B------:R-:W-:Y:S05]  /*a040*/  BSYNC B1 ;  /* 0x0000000000017941 */ /* 0x000fea0003800000 */
.L_x_12859:
[----:B------:R-:W-:Y:S01]  /*a050*/  ULDC UR4, c[0x0][0x430] ;  /* 0x00010c0000047ab9 */ /* 0x000fe20000000800 */
[----:B------:R-:W-:Y:S01]  /*a060*/  R2UR UR6, R27 ;  /* 0x000000001b0672ca */ /* 0x000fe200000e0000 */
[----:B------:R-:W-:Y:S01]  /*a070*/  UIADD3 UR4, -UR4, URZ, URZ ;  /* 0x0000003f04047290 */ /* 0x000fe2000fffe13f */
[----:B------:R-:W-:-:S05]  /*a080*/  LOP3.LUT P2, RZ, R29, 0x1, RZ, 0xc0, !PT ;  /* 0x000000011dff7812 */ /* 0x000fca000784c0ff */
[----:B------:R-:W-:Y:S01]  /*a090*/  IMAD R6, R9, UR4, R0 ;  /* 0x0000000409067c24 */ /* 0x000fe2000f8e0200 */
[----:B------:R-:W-:-:S04]  /*a0a0*/  ULDC.64 UR4, c[0x0][0x300] ;  /* 0x0000c00000047ab9 */ /* 0x000fc80000000a00 */
[----:B------:R-:W-:-:S05]  /*a0b0*/  SHF.R.S32.HI R23, RZ, 0x1f, R6 ;  /* 0x0000001fff177819 */ /* 0x000fca0000011406 */
[----:B------:R-:W-:-:S04]  /*a0c0*/  IMAD R3, R23, UR4, RZ ;  /* 0x0000000417037c24 */ /* 0x000fc8000f8e02ff */
[C---:B------:R-:W-:Y:S02]  /*a0d0*/  IMAD R9, R6.reuse, UR5, R3 ;  /* 0x0000000506097c24 */ /* 0x040fe4000f8e0203 */
[----:B0-----:R-:W-:Y:S01]  /*a0e0*/  IMAD.WIDE.U32 R2, R6, UR4, RZ ;  /* 0x0000000406027c25 */ /* 0x001fe2000f8e00ff */
        /* <DEDUP_REMOVED lines=18> */
[----:B------:R-:W0:Y:S01]  /*a210*/  SHFL.IDX PT, R2, R10, RZ, 0x181f ;  /* 0x00181fff0a027589 */ /* 0x000e2200000e0000 */
[----:B------:R-:W-:Y:S02]  /*a220*/  SHF.L.U32 R11, R16, 0x1, RZ ;  /* 0x00000001100b7819 */ /* 0x000fe400000006ff */
[----:B------:R-:W-:Y:S01]  /*a230*/  LEA R9, R9, UR45, 0x1 ;  /* 0x0000002d09097c11 */ /* 0x000fe2000f8e08ff */
[----:B------:R-:W1:Y:S04]  /*a240*/  SHFL.IDX PT, R3, R19, RZ, 0x181f ;  /* 0x00181fff13037589 */ /* 0x000e6800000e0000 */
[----:B------:R-:W-:Y:S01]  /*a250*/  SHFL.IDX PT, R14, R10, 0x7, 0x181f ;  /* 0x00f81f000a0e7f89 */ /* 0x000fe200000e0000 */
[----:B0-----:R-:W-:-:S05]  /*a260*/  IADD3 R2, P0, R2, R11, RZ ;  /* 0x0000000b02027210 */ /* 0x001fca0007f1e0ff */
[----:B-1----:R-:W-:-:S05]  /*a270*/  IMAD.X R3, RZ, RZ, R3, P0 ;  /* 0x000000ffff037224 */ /* 0x002fca00000e0603 */
[----:B------:R0:W-:Y:S04]  /*a280*/  LDGSTS.E.BYPASS.LTC128B.128 [R9+0xe400], desc[UR38][R2.64], !P2 ;  /* 0x0e40000002097fae */ /* 0x0001e8000d101d66 */
[----:B0-----:R-:W0:Y:S04]  /*a290*/  SHFL.IDX PT, R2, R10, 0x1, 0x181f ;  /* 0x00381f000a027f89 */ /* 0x001e2800000e0000 */
[----:B------:R-:W1:Y:S01]  /*a2a0*/  SHFL.IDX PT, R3, R19, 0x1, 0x181f ;  /* 0x00381f0013037f89 */ /* 0x000e6200000e0000 */
[----:B0-----:R-:W-:-:S05]  /*a2b0*/  IADD3 R2, P0, R2, R11, RZ ;  /* 0x0000000b02027210 */ /* 0x001fca0007f1e0ff */
[----:B-1----:R-:W-:-:S05]  /*a2c0*/  IMAD.X R3, RZ, RZ, R3, P0 ;  /* 0x000000ffff037224 */ /* 0x002fca00000e0603 */
[----:B------:R0:W-:Y:S04]  /*a2d0*/  LDGSTS.E.BYPASS.LTC128B.128 [R9+0xec00], desc[UR38][R2.64], !P2 ;  /* 0x0ec0000002097fae */ /* 0x0001e8000d101d66 */
[----:B0-----:R-:W0:Y:S04]  /*a2e0*/  SHFL.IDX PT, R2, R10, 0x2, 0x181f ;  /* 0x00581f000a027f89 */ /* 0x001e2800000e0000 */
[----:B------:R-:W1:Y:S01]  /*a2f0*/  SHFL.IDX PT, R3, R19, 0x2, 0x181f ;  /* 0x00581f0013037f89 */ /* 0x000e6200000e0000 */
[----:B0-----:R-:W-:-:S04]  /*a300*/  IADD3 R2, P0, R2, R11, RZ ;  /* 0x0000000b02027210 */ /* 0x001fc80007f1e0ff */
[----:B-1----:R-:W-:-:S05]  /*a310*/  IADD3.X R3, RZ, R3, RZ, P0, !PT ;  /* 0x00000003ff037210 */ /* 0x002fca00007fe4ff */
        /* <DEDUP_REMOVED lines=17> */
[----:B------:R-:W1:Y:S04]  /*a430*/  SHFL.IDX PT, R3, R19, 0x6, 0x181f ;  /* 0x00d81f0013037f89 */ /* 0x000e6800000e0000 */
[----:B------:R-:W2:Y:S01]  /*a440*/  SHFL.IDX PT, R19, R19, 0x7, 0x181f ;  /* 0x00f81f0013137f89 */ /* 0x000ea200000e0000 */
[----:B0-----:R-:W-:-:S05]  /*a450*/  IADD3 R2, P0, R2, R11, RZ ;  /* 0x0000000b02027210 */ /* 0x001fca0007f1e0ff */
[----:B-1----:R-:W-:-:S05]  /*a460*/  IMAD.X R3, RZ, RZ, R3, P0 ;  /* 0x000000ffff037224 */ /* 0x002fca00000e0603 */
[----:B--2---:R0:W-:Y:S03]  /*a470*/  LDGSTS.E.BYPASS.LTC128B.128 [R9+0x11400], desc[UR38][R2.64], !P2 ;  /* 0x1140000002097fae */ /* 0x0041e6000d101d66 */
.L_x_12953:
[----:B0-----:R-:W-:-:S05]  /*a480*/  IMAD.SHL.U32 R2, R16, 0x2, RZ ;  /* 0x0000000210027824 */ /* 0x001fca00078e00ff */
[----:B------:R-:W-:-:S04]  /*a490*/  IADD3 R2, P0, R14, R2, RZ ;  /* 0x000000020e027210 */ /* 0x000fc80007f1e0ff */
[----:B------:R-:W-:Y:S02]  /*a4a0*/  IADD3.X R3, RZ, R19, RZ, P0, !PT ;  /* 0x00000013ff037210 */ /* 0x000fe400007fe4ff */
[----:B------:R-:W-:-:S03]  /*a4b0*/  PLOP3.LUT P0, PT, PT, PT, PT, 0x80, 0x0 ;  /* 0x000000000000781c */ /* 0x000fc60003f0f070 */
[----:B------:R-:W-:Y:S01]  /*a4c0*/  @!PT LDS RZ, [RZ] ;  /* 0x00000000fffff984 */ /* 0x000fe20000000800 */
[----:B------:R-:W-:Y:S01]  /*a4d0*/  @!PT LDS RZ, [RZ] ;  /* 0x00000000fffff984 */ /* 0x000fe20000000800 */
[----:B------:R-:W-:Y:S01]  /*a4e0*/  @!PT LDS RZ, [RZ] ;  /* 0x00000000fffff984 */ /* 0x000fe20000000800 */
[----:B------:R0:W-:Y:S01]  /*a4f0*/  LDGSTS.E.BYPASS.LTC128B.128 [R9+0x11c00], desc[UR38][R2.64], !P2 ;  /* 0x11c0000002097fae */ /* 0x0001e2000d101d66 */
[----:B------:R-:W-:-:S09]  /*a500*/  NOP ;  /* 0x0000000000007918 */ /* 0x000fd20000000000 */
.L_x_12862:
        /* <DEDUP_REMOVED lines=12> */
.L_x_12863:
[----:B------:R0:W-:Y:S01]  /*a5d0*/  SYNCS.ARRIVE.TRANS64.A1T0 RZ, [R7+URZ+0x16830], RZ ;  /* 0x016830ff07ff79a7 */ /* 0x0001e2000810003f */
[----:B------:R-:W-:Y:S05]  /*a5e0*/  @!P3 BRA `(.L_x_12864) ;  /* 0x000000000004b947 */ /* 0x000fea0003800000 */
[----:B------:R-:W-:Y:S01]  /*a5f0*/  BPT.TRAP 0x1 ;  /* 0x000000040000795c */ /* 0x000fe20000300000 */
.L_x_12864:
[----:B------:R-:W-:Y:S01]  /*a600*/  SHF.L.U32 R2, R21, 0x1f, RZ ;  /* 0x0000001f15027819 */ /* 0x000fe200000006ff */
[----:B------:R-:W-:Y:S01]  /*a610*/  BSSY B1, `(.L_x_12865) ;  /* 0x0000004000017945 */ /* 0x000fe20003800000 */
[----:B0-----:R-:W-:-:S04]  /*a620*/  LEA R7, R8, UR45, 0x3 ;  /* 0x0000002d08077c11 */ /* 0x001fc8000f8e18ff */
[----:B------:R-:W0:Y:S02]  /*a630*/  SYNCS.PHASECHK.TRANS64.TRYWAIT P0, [R7+URZ+0x16860], R2 ;  /* 0x01686002070075a7 */ /* 0x000e24000800017f */
[----:B0-----:R-:W-:Y:S05]  /*a640*/  @!P0 BRA `(.L_x_12866) ;  /* 0x0000003000fc8947 */ /* 0x001fea0003800000 */
.L_x_12954:
[----:B------:R-:W-:Y:S05]  /*a650*/  BSYNC B1 ;  /* 0x0000000000017941 */ /* 0x000fea0003800000 */
.L_x_12865:
[----:B------:R-:W-:Y:S01]  /*a660*/  UMOV UR4, 0xffffffff ;  /* 0xffffffff00047882 */ /* 0x000fe20000000000 */
[----:B------:R-:W-:Y:S01]  /*a670*/  IMAD R8, R8, 0x2000, R22 ;  /* 0x0000200008087824 */ /* 0x000fe200078e0216 */
[----:B------:R-:W-:Y:S01]  /*a680*/  SHF.L.U32 R19, R16, 0x1, RZ ;  /* 0x0000000110137819 */ /* 0x000fe200000006ff */
[----:B------:R-:W-:Y:S06]  /*a690*/  BRA.DIV UR4, `(.L_x_12867) ;  /* 0x0000003204fc7947 */ /* 0x000fec000b800000 */
[----:B------:R-:W0:Y:S01]  /*a6a0*/  SHFL.IDX PT, R14, R17, RZ, 0x181f ;  /* 0x00181fff110e7589 */ /* 0x000e2200000e0000 */
[----:B------:R-:W-:Y:S02]  /*a6b0*/  ISETP.LT.OR P0, PT, R4, 0x1, P1 ;  /* 0x000000010400780c */ /* 0x000fe40000f01670 */
[----:B------:R-:W-:Y:S01]  /*a6c0*/  LEA R8, R8, UR45, 0x1 ;  /* 0x0000002d08087c11 */ /* 0x000fe2000f8e08ff */
[----:B------:R-:W1:Y:S04]  /*a6d0*/  SHFL.IDX PT, R3, R18, RZ, 0x181f ;  /* 0x00181fff12037589 */ /* 0x000e6800000e0000 */
[----:B------:R-:W2:Y:S04]  /*a6e0*/  SHFL.IDX PT, R11, R17, 0x1, 0x181f ;  /* 0x00381f00110b7f89 */ /* 0x000ea800000e0000 */
[----:B------:R-:W3:Y:S04]  /*a6f0*/  SHFL.IDX PT, R9, R18, 0x1, 0x181f ;  /* 0x00381f0012097f89 */ /* 0x000ee800000e0000 */
[----:B------:R-:W4:Y:S04]  /*a700*/  SHFL.IDX PT, R12, R17, 0x2, 0x181f ;  /* 0x00581f00110c7f89 */ /* 0x000f2800000e0000 */
[----:B------:R-:W5:Y:S01]  /*a710*/  SHFL.IDX PT, R10, R18, 0x2, 0x181f ;  /* 0x00581f00120a7f89 */ /* 0x000f6200000e0000 */
[----:B0-----:R-:W-:-:S03]  /*a720*/  IADD3 R2, P2, R14, R19, RZ ;  /* 0x000000130e027210 */ /* 0x001fc60007f5e0ff */
[----:B------:R-:W-:Y:S02]  /*a730*/  SHFL.IDX PT, R14, R17, 0x7, 0x181f ;  /* 0x00f81f00110e7f89 */ /* 0x000fe400000e0000 */
[----:B-1----:R-:W-:-:S05]  /*a740*/  IMAD.X R3, RZ, RZ, R3, P2 ;  /* 0x000000ffff037224 */ /* 0x002fca00010e0603 */
[----:B------:R2:W-:Y:S01]  /*a750*/  LDGSTS.E.BYPASS.LTC128B.128 [R8+0x400], desc[UR38][R2.64], !P0 ;  /* 0x0040000002087fae */ /* 0x0005e2000c101d66 */
[C---:B------:R-:W-:Y:S02]  /*a760*/  ISETP.LT.OR P0, PT, R4.reuse, 0x11, P1 ;  /* 0x000000110400780c */ /* 0x040fe40000f01670 */
[----:B--2---:R-:W-:Y:S02]  /*a770*/  IADD3 R2, P2, R11, R19, RZ ;  /* 0x000000130b027210 */ /* 0x004fe40007f5e0ff */
[----:B------:R-:W0:Y:S03]  /*a780*/  SHFL.IDX PT, R11, R17, 0x3, 0x181f ;  /* 0x00781f00110b7f89 */ /* 0x000e2600000e0000 */
[----:B---3--:R-:W-:Y:S02]  /*a790*/  IMAD.X R3, RZ, RZ, R9, P2 ;  /* 0x000000ffff037224 */ /* 0x008fe400010e0609 */
[----:B------:R-:W1:Y:S04]  /*a7a0*/  SHFL.IDX PT, R9, R18, 0x3, 0x181f ;  /* 0x00781f0012097f89 */ /* 0x000e6800000e0000 */
[----:B------:R4:W-:Y:S01]  /*a7b0*/  LDGSTS.E.BYPASS.LTC128B.128 [R8+0xc00], desc[UR38][R2.64], !P0 ;  /* 0x00c0000002087fae */ /* 0x0009e2000c101d66 */
[----:B------:R-:W-:-:S02]  /*a7c0*/  ISETP.LT.OR P0, PT, R4, 0x21, P1 ;  /* 0x000000210400780c */ /* 0x000fc40000f01670 */
[----:B----4-:R-:W-:Y:S02]  /*a7d0*/  IADD3 R2, P2, R12, R19, RZ ;  /* 0x000000130c027210 */ /* 0x010fe40007f5e0ff */
[----:B------:R-:W2:Y:S02]  /*a7e0*/  SHFL.IDX PT, R12, R17, 0x4, 0x181f ;  /* 0x00981f00110c7f89 */ /* 0x000ea400000e0000 */
[----:B-----5:R-:W-:Y:S02]  /*a7f0*/  IADD3.X R3, RZ, R10, RZ, P2, !PT ;  /* 0x0000000aff037210 */ /* 0x020fe400017fe4ff */
[----:B------:R-:W3:Y:S05]  /*a800*/  SHFL.IDX PT, R10, R18, 0x4, 0x181f ;  /* 0x00981f00120a7f89 */ /* 0x000eea00000e0000 */
[----:B------:R0:W-:Y:S01]  /*a810*/  LDGSTS.E.BYPASS.LTC128B.128 [R8+0x1400], desc[UR38][R2.64], !P0 ;  /* 0x0140000002087fae */ /* 0x0001e2000c101d66 */
[----:B------:R-:W-:-:S02]  /*a820*/  ISETP.LT.OR P0, PT, R4, 0x31, P1 ;  /* 0x000000310400780c */ /* 0x000fc40000f01670 */
[----:B0-----:R-:W-:Y:S02]  /*a830*/  IADD3 R2, P2, R11, R19, RZ ;  /* 0x000000130b027210 */ /* 0x001fe40007f5e0ff */
[----:B------:R-:W0:Y:S03]  /*a840*/  SHFL.IDX PT, R11, R17, 0x5, 0x181f ;  /* 0x00b81f00110b7f89 */ /* 0x000e2600000e0000 */
[----:B-1----:R-:W-:Y:S02]  /*a850*/  IMAD.X R3, RZ, RZ, R9, P2 ;  /* 0x000000ffff037224 */ /* 0x002fe400010e0609 */
[----:B------:R-:W1:Y:S04]  /*a860*/  SHFL.IDX PT, R9, R18, 0x5, 0x181f ;  /* 0x00b81f0012097f89 */ /* 0x000e6800000e0000 */
[----:B------:R2:W-:Y:S01]  /*a870*/  LDGSTS.E.BYPASS.LTC128B.128 [R8+0x1c00], desc[UR38][R2.64], !P0 ;  /* 0x01c0000002087fae */ /* 0x0005e2000c101d66 */
[----:B------:R-:W-:-:S02]  /*a880*/  ISETP.LT.OR P0, PT, R4, 0x41, P1 ;  /* 0x000000410400780c */ /* 0x000fc40000f01670 */
[----:B--2---:R-:W-:Y:S02]  /*a890*/  IADD3 R2, P2, R12, R19, RZ ;  /* 0x000000130c027210 */ /* 0x004fe40007f5e0ff */
[----:B------:R-:W2:Y:S03]  /*a8a0*/  SHFL.IDX PT, R12, R17, 0x6, 0x181f ;  /* 0x00d81f00110c7f89 */ /* 0x000ea600000e0000 */
[----:B---3--:R-:W-:Y:S02]  /*a8b0*/  IMAD.X R3, RZ, RZ, R10, P2 ;  /* 0x000000ffff037224 */ /* 0x008fe400010e060a */
[----:B------:R-:W3:Y:S04]  /*a8c0*/  SHFL.IDX PT, R10, R18, 0x6, 0x181f ;  /* 0x00d81f00120a7f89 */ /* 0x000ee800000e0000 */
[----:B------:R0:W-:Y:S01]  /*a8d0*/  LDGSTS.E.BYPASS.LTC128B.128 [R8+0x2400], desc[UR38][R2.64], !P0 ;  /* 0x0240000002087fae */ /* 0x0001e2000c101d66 */
[----:B------:R-:W-:-:S03]  /*a8e0*/  ISETP.LT.OR P0, PT, R4, 0x51, P1 ;  /* 0x000000510400780c */ /* 0x000fc60000f01670 */
[----:B------:R-:W4:Y:S01]  /*a8f0*/  SHFL.IDX PT, R18, R18, 0x7, 0x181f ;  /* 0x00f81f0012127f89 */ /* 0x000f2200000e0000 */
[----:B0-----:R-:W-:-:S04]  /*a900*/  IADD3 R2, P2, R11, R19, RZ ;  /* 0x000000130b027210 */ /* 0x001fc80007f5e0ff */
[----:B-1----:R-:W-:-:S05]  /*a910*/  IADD3.X R3, RZ, R9, RZ, P2, !PT ;  /* 0x00000009ff037210 */ /* 0x002fca00017fe4ff */
[----:B------:R2:W-:Y:S01]  /*a920*/  LDGSTS.E.BYPASS.LTC128B.128 [R8+0x2c00], desc[UR38][R2.64], !P0 ;  /* 0x02c0000002087fae */ /* 0x0005e2000c101d66 */
[----:B------:R-:W-:Y:S02]  /*a930*/  ISETP.LT.OR P0, PT, R4, 0x61, P1 ;  /* 0x000000610400780c */ /* 0x000fe40000f01670 */
[----:B--2---:R-:W-:-:S05]  /*a940*/  IADD3 R2, P2, R12, R19, RZ ;  /* 0x000000130c027210 */ /* 0x004fca0007f5e0ff */
[----:B---3--:R-:W-:-:S06]  /*a950*/  IMAD.X R3, RZ, RZ, R10, P2 ;  /* 0x000000ffff037224 */ /* 0x008fcc00010e060a */
[----:B----4-:R0:W-:Y:S02]  /*a960*/  LDGSTS.E.BYPASS.LTC128B.128 [R8+0x3400], desc[UR38][R2.64], !P0 ;  /* 0x0340000002087fae */ /* 0x0101e4000c101d66 */
.L_x_12972:
[----:B------:R-:W-:Y:S01]  /*a970*/  ISETP.LT.OR P0, PT, R4, 0x71, P1 ;  /* 0x000000710400780c */ /* 0x000fe20000f01670 */
[----:B------:R-:W-:Y:S01]  /*a980*/  ULDC.64 UR4, c[0x0][0x328] ;  /* 0x0000ca0000047ab9 */ /* 0x000fe20000000a00 */
[----:B0-----:R-:W-:Y:S01]  /*a990*/  IADD3 R2, P2, R14, R19, RZ ;  /* 0x000000130e027210 */ /* 0x001fe20007f5e0ff */
[----:B------:R-:W-:-:S04]  /*a9a0*/  IMAD R23, R23, UR4, RZ ;  /* 0x0000000417177c24 */ /* 0x000fc8000f8e02ff */
[----:B------:R-:W-:Y:S02]  /*a9b0*/  IMAD.X R3, RZ, RZ, R18, P2 ;  /* 0x000000ffff037224 */ /* 0x000fe400010e0612 */
[----:B------:R-:W-:-:S04]  /*a9c0*/  IMAD R23, R6, UR5, R23 ;  /* 0x0000000506177c24 */ /* 0x000fc8000f8e0217 */
[----:B------:R-:W-:Y:S01]  /*a9d0*/  @!PT LDS RZ, [RZ] ;  /* 0x00000000fffff984 */ /* 0x000fe20000000800 */
[----:B------:R-:W-:Y:S01]  /*a9e0*/  @!PT LDS RZ, [RZ] ;  /* 0x00000000fffff984 */ /* 0x000fe20000000800 */
[----:B------:R-:W-:Y:S01]  /*a9f0*/  @!PT LDS RZ, [RZ] ;  /* 0x00000000fffff984 */ /* 0x000fe20000000800 */
        /* <DEDUP_REMOVED lines=10> */
.L_x_12868:
        /* <DEDUP_REMOVED lines=12> */
.L_x_12869:
[----:B------:R-:W-:Y:S01]  /*ab60*/  R2UR UR4, R27 ;  /* 0x000000001b0472ca */ /* 0x000fe200000e0000 */
[----:B------:R-:W-:Y:S01]  /*ab70*/  VIADD R26, R26, 0xffffffff ;  /* 0xffffffff1a1a7836 */ /* 0x000fe20000000000 */
[----:B------:R-:W-:Y:S01]  /*ab80*/  ULDC.64 UR6, c[0x0][0x330] ;  /* 0x0000cc0000067ab9 */ /* 0x000fe20000000a00 */
[----:B------:R-:W-:Y:S01]  /*ab90*/  IMAD.MOV.U32 R18, RZ, RZ, R2 ;  /* 0x000000ffff127224 */ /* 0x000fe200078e0002 */
[----:B------:R-:W-:Y:S01]  /*aba0*/  MOV R3, UR6 ;  /* 0x0000000600037c02 */ /* 0x000fe20008000f00 */
[----:B------:R0:W-:Y:S01]  /*abb0*/  SYNCS.ARRIVE.TRANS64.A1T0 RZ, [R7+URZ+0x16850], RZ ;  /* 0x016850ff07ff79a7 */ /* 0x0001e2000810003f */
[----:B------:R-:W-:Y:S01]  /*abc0*/  ISETP.GT.AND P0, PT, R26, UR48, PT ;  /* 0x000000301a007c0c */ /* 0x000fe2000bf04270 */
[----:B------:R-:W-:Y:S01]  /*abd0*/  VIADD R4, R4, 0x80 ;  /* 0x0000008004047836 */ /* 0x000fe20000000000 */
[----:B------:R-:W-:Y:S01]  /*abe0*/  MOV R21, R24 ;  /* 0x0000001800157202 */ /* 0x000fe20000000f00 */
[----:B------:R-:W-:-:S04]  /*abf0*/  IMAD.WIDE.U32 R18, R3, UR42, R18 ;  /* 0x0000002a03127c25 */ /* 0x000fc8000f8e0012 */
[----:B------:R-:W-:Y:S01]  /*ac00*/  UIMAD UR4, UR4, UR6, URZ ;  /* 0x00000006040472a4 */ /* 0x000fe2000f8e023f */
[----:B------:R-:W-:Y:S02]  /*ac10*/  VIADD R0, R0, 0xffffff80 ;  /* 0xffffff8000007836 */ /* 0x000fe40000000000 */
[----:B------:R-:W-:Y:S01]  /*ac20*/  IMAD.MOV.U32 R8, RZ, RZ, R20 ;  /* 0x000000ffff087224 */ /* 0x000fe200078e0014 */
[----:B------:R-:W-:-:S03]  /*ac30*/  UIMAD UR4, UR42, UR7, UR4 ;  /* 0x000000072a0472a4 */ /* 0x000fc6000f8e0204 */
[----:B------:R-:W-:Y:S02]  /*ac40*/  ULDC.64 UR6, c[0x0][0x318] ;  /* 0x0000c60000067ab9 */ /* 0x000fe40000000a00 */
[----:B------:R-:W-:Y:S02]  /*ac50*/  LEA R17, P2, R18, UR6, 0x1 ;  /* 0x0000000612117c11 */ /* 0x000fe4000f8408ff */
[----:B------:R-:W-:-:S04]  /*ac60*/  IADD3 R3, R19, UR4, RZ ;  /* 0x0000000413037c10 */ /* 0x000fc8000fffe0ff */
[----:B------:R-:W-:Y:S01]  /*ac70*/  LEA.HI.X R18, R18, UR7, R3, 0x1, P2 ;  /* 0x0000000712127c11 */ /* 0x000fe200090f0c03 */
[----:B0-----:R-:W-:Y:S06]  /*ac80*/  @P0 BRA `(.L_x_12870) ;  /* 0xfffffff000600947 */ /* 0x001fec000383ffff */
[----:B------:R-:W-:Y:S05]  /*ac90*/  BSYNC B0 ;  /* 0x0000000000007941 */ /* 0x000fea0003800000 */
.L_x_12857:
[----:B------:R-:W-:-:S06]  /*aca0*/  ULOP3.LUT UR4, UR41, 0x2, URZ, 0xfc, !UPT ;  /* 0x0000000229047892 */ /* 0x000fcc000f8efc3f */
[----:B0-----:R-:W-:-:S05]  /*acb0*/  IMAD.U32 R0, RZ, RZ, UR4 ;  /* 0x00000004ff007e24 */ /* 0x001fca000f8e00ff */
[----:B------:R-:W-:-:S13]  /*acc0*/  ISETP.NE.AND P0, PT, R0, 0x3, PT ;  /* 0x000000030000780c */ /* 0x000fda0003f05270 */
[----:B------:R-:W-:Y:S05]  /*acd0*/  @!P0 BRA `(.L_x_12871) ;  /* 0x0000000000048947 */ /* 0x000fea0003800000 */
[----:B------:R-:W-:Y:S01]  /*ace0*/  BPT.TRAP 0x1 ;  /* 0x000000040000795c */ /* 0x000fe20000300000 */
.L_x_12871:
[----:B------:R-:W-:Y:S01]  /*acf0*/  LEA R0, R20, UR45, 0x3 ;  /* 0x0000002d14007c11 */ /* 0x000fe2000f8e18ff */
        /* <DEDUP_REMOVED lines=11> */
.L_x_12973:
[----:B------:R-:W-:Y:S05]  /*adb0*/  BSYNC B0 ;  /* 0x0000000000007941 */ /* 0x000fea0003800000 */
.L_x_12872:
[----:B------:R-:W-:-:S03]  /*adc0*/  UMOV UR4, 0xffffffff ;  /* 0xffffffff00047882 */ /* 0x000fc60000000000 */
[----:B------:R-:W-:Y:S05]  /*add0*/  BRA.DIV UR4, `(.L_x_12874) ;  /* 0x00000036048c7947 */ /* 0x000fea000b800000 */
[----:B------:R-:W1:Y:S01]  /*ade0*/  SHFL.IDX PT, R14, R17, RZ, 0x181f ;  /* 0x00181fff110e7589 */ /* 0x000e6200000e0000 */
[----:B------:R-:W-:Y:S01]  /*adf0*/  ULDC UR4, c[0x0][0x2f4] ;  /* 0x0000bd0000047ab9 */ /* 0x000fe20000000800 */
[----:B------:R-:W-:Y:S02]  /*ae00*/  LEA R4, R4, UR45, 0x1 ;  /* 0x0000002d04047c11 */ /* 0x000fe4000f8e08ff */
[----:B------:R-:W2:Y:S01]  /*ae10*/  SHFL.IDX PT, R21, R17, 0x2, 0x181f ;  /* 0x00581f0011157f89 */ /* 0x000ea200000e0000 */
[C---:B------:R-:W-:Y:S02]  /*ae20*/  ISETP.GE.AND P0, PT, R16.reuse, UR4, PT ;  /* 0x0000000410007c0c */ /* 0x040fe4000bf06270 */
[----:B------:R-:W-:Y:S01]  /*ae30*/  SHF.L.U32 R16, R16, 0x1, RZ ;  /* 0x0000000110107819 */ /* 0x000fe200000006ff */
[----:B------:R-:W3:Y:S01]  /*ae40*/  SHFL.IDX PT, R9, R17, 0x1, 0x181f ;  /* 0x00381f0011097f89 */ /* 0x000ee200000e0000 */
[C---:B------:R-:W-:Y:S02]  /*ae50*/  ISETP.LT.OR P2, PT, R5.reuse, 0x1, P0 ;  /* 0x000000010500780c */ /* 0x040fe40000741670 */
[----:B------:R-:W-:Y:S01]  /*ae60*/  ISETP.LT.OR P1, PT, R5, 0x11, P0 ;  /* 0x000000110500780c */ /* 0x000fe20000721670 */
[----:B0-----:R-:W0:Y:S04]  /*ae70*/  SHFL.IDX PT, R3, R18, RZ, 0x181f ;  /* 0x00181fff12037589 */ /* 0x001e2800000e0000 */
[----:B------:R-:W4:Y:S04]  /*ae80*/  SHFL.IDX PT, R19, R18, 0x2, 0x181f ;  /* 0x00581f0012137f89 */ /* 0x000f2800000e0000 */
[----:B------:R-:W5:Y:S01]  /*ae90*/  SHFL.IDX PT, R7, R18, 0x1, 0x181f ;  /* 0x00381f0012077f89 */ /* 0x000f6200000e0000 */
[----:B-1----:R-:W-:-:S03]  /*aea0*/  IADD3 R8, P4, R14, R16, RZ ;  /* 0x000000100e087210 */ /* 0x002fc60007f9e0ff */
[----:B------:R-:W-:Y:S01]  /*aeb0*/  SHFL.IDX PT, R10, R18, 0x3, 0x181f ;  /* 0x00781f00120a7f89 */ /* 0x000fe200000e0000 */
[----:B--2---:R-:W-:-:S03]  /*aec0*/  IADD3 R2, P5, R21, R16, RZ ;  /* 0x0000001015027210 */ /* 0x004fc60007fbe0ff */
[----:B------:R-:W-:Y:S01]  /*aed0*/  SHFL.IDX PT, R14, R17, 0x3, 0x181f ;  /* 0x00781f00110e7f89 */ /* 0x000fe200000e0000 */
[----:B---3--:R-:W-:-:S03]  /*aee0*/  IADD3 R6, P3, R9, R16, RZ ;  /* 0x0000001009067210 */ /* 0x008fc60007f7e0ff */
[----:B------:R-:W1:Y:S01]  /*aef0*/  SHFL.IDX PT, R23, R17, 0x4, 0x181f ;  /* 0x00981f0011177f89 */ /* 0x000e6200000e0000 */
[----:B0-----:R-:W-:Y:S01]  /*af00*/  IMAD.X R9, RZ, RZ, R3, P4 ;  /* 0x000000ffff097224 */ /* 0x001fe200020e0603 */
[----:B------:R-:W-:Y:S02]  /*af10*/  ISETP.LT.OR P4, PT, R5, 0x21, P0 ;  /* 0x000000210500780c */ /* 0x000fe40000781670 */
[----:B------:R-:W0:Y:S01]  /*af20*/  SHFL.IDX PT, R25, R17, 0x5, 0x181f ;  /* 0x00b81f0011197f89 */ /* 0x000e2200000e0000 */
[----:B----4-:R-:W-:-:S03]  /*af30*/  IADD3.X R3, RZ, R19, RZ, P5, !PT ;  /* 0x00000013ff037210 */ /* 0x010fc60002ffe4ff */
[----:B------:R-:W2:Y:S01]  /*af40*/  SHFL.IDX PT, R19, R18, 0x4, 0x181f ;  /* 0x00981f0012137f89 */ /* 0x000ea200000e0000 */
[----:B-----5:R-:W-:-:S03]  /*af50*/  IMAD.X R7, RZ, RZ, R7, P3 ;  /* 0x000000ffff077224 */ /* 0x020fc600018e0607 */
[----:B------:R-:W-:Y:S04]  /*af60*/  SHFL.IDX PT, R27, R17, 0x6, 0x181f ;  /* 0x00d81f00111b7f89 */ /* 0x000fe800000e0000 */
[----:B------:R1:W-:Y:S04]  /*af70*/  LDGSTS.E.BYPASS.LTC128B.128 [R4+0x400], desc[UR38][R8.64], !P2 ;  /* 0x0040000008047fae */ /* 0x0003e8000d101d66 */
[----:B------:R-:W3:Y:S04]  /*af80*/  SHFL.IDX PT, R21, R18, 0x5, 0x181f ;  /* 0x00b81f0012157f89 */ /* 0x000ee800000e0000 */
[----:B------:R0:W-:Y:S01]  /*af90*/  LDGSTS.E.BYPASS.LTC128B.128 [R4+0xc00], desc[UR38][R6.64], !P1 ;  /* 0x00c0000006047fae */ /* 0x0001e2000c901d66 */
[----:B------:R-:W-:-:S03]  /*afa0*/  ISETP.LT.OR P1, PT, R5, 0x31, P0 ;  /* 0x000000310500780c */ /* 0x000fc60000721670 */
[----:B------:R-:W4:Y:S04]  /*afb0*/  SHFL.IDX PT, R22, R18, 0x6, 0x181f ;  /* 0x00d81f0012167f89 */ /* 0x000f2800000e0000 */
[----:B------:R5:W-:Y:S01]  /*afc0*/  LDGSTS.E.BYPASS.LTC128B.128 [R4+0x1400], desc[UR38][R2.64], !P4 ;  /* 0x0140000002047fae */ /* 0x000be2000e101d66 */
[-C--:B-1----:R-:W-:Y:S02]  /*afd0*/  IADD3 R8, P4, R23, R16.reuse, RZ ;  /* 0x0000001017087210 */ /* 0x082fe40007f9e0ff */
[----:B0-----:R-:W-:Y:S01]  /*afe0*/  IADD3 R6, P3, R25, R16, RZ ;  /* 0x0000001019067210 */ /* 0x001fe20007f7e0ff */
[----:B------:R-:W0:Y:S02]  /*aff0*/  SHFL.IDX PT, R18, R18, 0x7, 0x181f ;  /* 0x00f81f0012127f89 */ /* 0x000e2400000e0000 */
[----:B--2---:R-:W-:Y:S01]  /*b000*/  IMAD.X R9, RZ, RZ, R19, P4 ;  /* 0x000000ffff097224 */ /* 0x004fe200020e0613 */
[----:B------:R-:W-:-:S02]  /*b010*/  ISETP.LT.OR P4, PT, R5, 0x61, P0 ;  /* 0x000000610500780c */ /* 0x000fc40000781670 */
[----:B-----5:R-:W-:Y:S02]  /*b020*/  IADD3 R2, P2, R14, R16, RZ ;  /* 0x000000100e027210 */ /* 0x020fe40007f5e0ff */
[----:B---3--:R-:W-:Y:S01]  /*b030*/  IADD3.X R7, RZ, R21, RZ, P3, !PT ;  /* 0x00000015ff077210 */ /* 0x008fe20001ffe4ff */
[----:B------:R1:W2:Y:S02]  /*b040*/  SHFL.IDX PT, R14, R17, 0x7, 0x181f ;  /* 0x00f81f00110e7f89 */ /* 0x0002a400000e0000 */
[----:B------:R-:W-:Y:S01]  /*b050*/  IMAD.X R3, RZ, RZ, R10, P2 ;  /* 0x000000ffff037224 */ /* 0x000fe200010e060a */
[----:B------:R-:W-:Y:S01]  /*b060*/  ISETP.LT.OR P2, PT, R5, 0x41, P0 ;  /* 0x000000410500780c */ /* 0x000fe20000741670 */
[----:B------:R-:W-:-:S03]  /*b070*/  IMAD.MOV.U32 R10, RZ, RZ, RZ ;  /* 0x000000ffff0a7224 */ /* 0x000fc600078e00ff */
[----:B------:R3:W-:Y:S01]  /*b080*/  LDGSTS.E.BYPASS.LTC128B.128 [R4+0x1c00], desc[UR38][R2.64], !P1 ;  /* 0x01c0000002047fae */ /* 0x0007e2000c901d66 */
[----:B------:R-:W-:-:S08]  /*b090*/  ISETP.LT.OR P1, PT, R5, 0x51, P0 ;  /* 0x000000510500780c */ /* 0x000fd00000721670 */
[----:B------:R1:W-:Y:S01]  /*b0a0*/  LDGSTS.E.BYPASS.LTC128B.128 [R4+0x2400], desc[UR38][R8.64], !P2 ;  /* 0x0240000008047fae */ /* 0x0003e2000d101d66 */
[----:B---3--:R-:W-:-:S04]  /*b0b0*/  IADD3 R2, P5, R27, R16, RZ ;  /* 0x000000101b027210 */ /* 0x008fc80007fbe0ff */
[----:B------:R1:W-:Y:S01]  /*b0c0*/  LDGSTS.E.BYPASS.LTC128B.128 [R4+0x2c00], desc[UR38][R6.64], !P1 ;  /* 0x02c0000006047fae */ /* 0x0003e2000c901d66 */
[----:B----4-:R-:W-:-:S05]  /*b0d0*/  IMAD.X R3, RZ, RZ, R22, P5 ;  /* 0x000000ffff037224 */ /* 0x010fca00028e0616 */
[----:B0-2---:R1:W-:Y:S03]  /*b0e0*/  LDGSTS.E.BYPASS.LTC128B.128 [R4+0x3400], desc[UR38][R2.64], !P4 ;  /* 0x0340000002047fae */ /* 0x0053e6000e101d66 */
.L_x_12991:
[----:B------:R-:W-:Y:S02]  /*b0f0*/  ISETP.LT.OR P0, PT, R5, 0x71, P0 ;  /* 0x000000710500780c */ /* 0x000fe40000701670 */
[----:B-1----:R-:W-:-:S04]  /*b100*/  IADD3 R2, P1, R14, R16, RZ ;  /* 0x000000100e027210 */ /* 0x002fc80007f3e0ff */
[----:B------:R-:W-:-:S07]  /*b110*/  IADD3.X R3, RZ, R18, RZ, P1, !PT ;  /* 0x00000012ff037210 */ /* 0x000fce0000ffe4ff */
[----:B------:R-:W-:Y:S01]  /*b120*/  @!PT LDS RZ, [RZ] ;  /* 0x00000000fffff984 */ /* 0x000fe20000000800 */
[----:B------:R-:W-:Y:S01]  /*b130*/  @!PT LDS RZ, [RZ] ;  /* 0x00000000fffff984 */ /* 0x000fe20000000800 */
[----:B------:R-:W-:Y:S01]  /*b140*/  @!PT LDS RZ, [RZ] ;  /* 0x00000000fffff984 */ /* 0x000fe20000000800 */
[----:B------:R0:W-:Y:S01]  /*b150*/  LDGSTS.E.BYPASS.LTC128B.128 [R4+0x3c00], desc[UR38][R2.64], !P0 ;  /* 0x03c0000002047fae */ /* 0x0001e2000c101d66 */
[----:B------:R-:W-:Y:S01]  /*b160*/  PLOP3.LUT P0, PT, PT, PT, PT, 0x80, 0x0 ;  /* 0x000000000000781c */ /* 0x000fe20003f0f070 */
[----:B------:R-:W-:-:S12]  /*b170*/  NOP ;  /* 0x0000000000007918 */ /* 0x000fd80000000000 */
.L_x_12875:
        /* <DEDUP_REMOVED lines=12> */
.L_x_12876:
[----:B------:R-:W-:Y:S01]  /*b240*/  VIADD R2, R20, 0x1 ;  /* 0x0000000114027836 */ /* 0x000fe20000000000 */
[----:B------:R0:W-:Y:S04]  /*b250*/  SYNCS.ARRIVE.TRANS64.A1T0 RZ, [R0+URZ+0x16850], RZ ;  /* 0x016850ff00ff79a7 */ /* 0x0001e8000810003f */
[----:B------:R-:W-:-:S04]  /*b260*/  ISETP.NE.AND P0, PT, R2, 0x2, PT ;  /* 0x000000020200780c */ /* 0x000fc80003f05270 */
[----:B------:R-:W-:Y:S02]  /*b270*/  SEL R3, RZ, 0x1, P0 ;  /* 0x00000001ff037807 */ /* 0x000fe40000000000 */
[----:B------:R-:W-:Y:S02]  /*b280*/  SEL R2, R2, RZ, P0 ;  /* 0x000000ff02027207 */ /* 0x000fe40000000000 */
[----:B0-----:R-:W-:-:S07]  /*b290*/  LOP3.LUT R0, R24, R3, RZ, 0x3c, !PT ;  /* 0x0000000318007212 */ /* 0x001fce00078e3cff */
.L_x_12844:
[----:B------:R-:W0:Y:S01]  /*b2a0*/  S2R R4, SR_CgaCtaId ;  /* 0x0000000000047919 */ /* 0x000e220000008800 */
[----:B------:R-:W-:Y:S02]  /*b2b0*/  MOV R3, 0x400 ;  /* 0x0000040000037802 */ /* 0x000fe40000000f00 */
[----:B------:R-:W-:Y:S02]  /*b2c0*/  SHF.L.U32 R10, R10, 0x1f, RZ ;  /* 0x0000001f0a0a7819 */ /* 0x000fe400000006ff */
[----:B0-----:R-:W-:-:S04]  /*b2d0*/  LEA R7, R4, R3, 0x18 ;  /* 0x0000000304077211 */ /* 0x001fc800078ec0ff */
[----:B------:R-:W0:Y:S02]  /*b2e0*/  SYNCS.PHASECHK.TRANS64.TRYWAIT P0, [R7+URZ+0x16820], R10 ;  /* 0x0168200a070075a7 */ /* 0x000e24000800017f */
[----:B0-----:R-:W-:Y:S05]  /*b2f0*/  @!P0 BRA `(.L_x_12877) ;  /* 0x0000003800908947 */ /* 0x001fea0003800000 */
.L_x_12992:
[----:B------:R-:W-:-:S03]  /*b300*/  UMOV UR4, 0xffffffff ;  /* 0xffffffff00047882 */ /* 0x000fc60000000000 */
[----:B------:R-:W-:Y:S05]  /*b310*/  BRA.DIV UR4, `(.L_x_12878) ;  /* 0x0000003a049c7947 */ /* 0x000fea000b800000 */
[----:B------:R-:W1:Y:S02]  /*b320*/  S2R R3, SR_TID.X ;  /* 0x0000000000037919 */ /* 0x000e640000002100 */
[----:B-1----:R-:W-:-:S04]  /*b330*/  SHF.R.U32.HI R3, RZ, 0x5, R3 ;  /* 0x00000005ff037819 */ /* 0x002fc80000011603 */
[----:B------:R-:W-:-:S05]  /*b340*/  LOP3.LUT R3, R3, 0x3, RZ, 0xc0, !PT ;  /* 0x0000000303037812 */ /* 0x000fca00078ec0ff */
[----:B------:R1:W2:Y:S02]  /*b350*/  SHFL.IDX PT, R14, R3, RZ, 0x1f ;  /* 0x00001fff030e7589 */ /* 0x0002a400000e0000 */
.L_x_12995:
[----:B--2---:R-:W-:-:S13]  /*b360*/  ISETP.NE.AND P0, PT, R14, RZ, PT ;  /* 0x000000ff0e00720c */ /* 0x004fda0003f05270 */
[----:B------:R-:W-:Y:S05]  /*b370*/  @P0 BRA `(.L_x_12812) ;  /* 0x0000000000880947 */ /* 0x000fea0003800000 */
[----:B------:R-:W-:-:S03]  /*b380*/  UMOV UR4, 0xffffffff ;  /* 0xffffffff00047882 */ /* 0x000fc60000000000 */
[----:B------:R-:W-:Y:S05]  /*b390*/  BRA.DIV UR4, `(.L_x_12879) ;  /* 0x0000003a04b07947 */ /* 0x000fea000b800000 */
[----:B------:R-:W-:-:S13]  /*b3a0*/  ELECT P6, URZ, PT ;  /* 0x00000000003f782f */ /* 0x000fda00038c0000 */
.L_x_12998:
[----:B------:R-:W-:Y:S05]  /*b3b0*/  @!P6 BRA `(.L_x_12812) ;  /* 0x000000000078e947 */ /* 0x000fea0003800000 */
[----:B------:R-:W-:-:S06]  /*b3c0*/  ULOP3.LUT UR4, UR41, 0x2, URZ, 0xfc, !UPT ;  /* 0x0000000229047892 */ /* 0x000fcc000f8efc3f */
[----:B-1----:R-:W-:-:S04]  /*b3d0*/  MOV R3, UR4 ;  /* 0x0000000400037c02 */ /* 0x002fc80008000f00 */
[----:B------:R-:W-:-:S13]  /*b3e0*/  ISETP.NE.AND P0, PT, R3, 0x3, PT ;  /* 0x000000030300780c */ /* 0x000fda0003f05270 */
[----:B------:R-:W-:Y:S05]  /*b3f0*/  @!P0 BRA `(.L_x_12880) ;  /* 0x0000000000048947 */ /* 0x000fea0003800000 */
[----:B------:R-:W-:Y:S01]  /*b400*/  BPT.TRAP 0x1 ;  /* 0x000000040000795c */ /* 0x000fe20000300000 */
.L_x_12880:
[----:B------:R-:W-:Y:S01]  /*b410*/  IMAD R5, R2, 0x8, R7 ;  /* 0x0000000802057824 */ /* 0x000fe200078e0207 */
[----:B------:R-:W-:Y:S01]  /*b420*/  SHF.L.U32 R4, R0, 0x1f, RZ ;  /* 0x0000001f00047819 */ /* 0x000fe200000006ff */
[----:B------:R-:W-:-:S03]  /*b430*/  VIADD R2, R2, 0x1 ;  /* 0x0000000102027836 */ /* 0x000fc60000000000 */
[----:B------:R-:W1:Y:S02]  /*b440*/  SYNCS.PHASECHK.TRANS64.TRYWAIT P1, [R5+URZ+0x16840], R4 ;  /* 0x01684004050075a7 */ /* 0x000e64000802017f */
[----:B------:R-:W-:-:S04]  /*b450*/  ISETP.NE.AND P2, PT, R2, 0x2, PT ;  /* 0x000000020200780c */ /* 0x000fc80003f45270 */
[----:B------:R-:W-:Y:S01]  /*b460*/  SEL R3, RZ, 0x1, P2 ;  /* 0x00000001ff037807 */ /* 0x000fe20001000000 */
[----:B-1----:R-:W-:Y:S08]  /*b470*/  @!P1 BRA `(.L_x_12881) ;  /* 0x0000003800989947 */ /* 0x002ff00003800000 */
.L_x_12999:
[----:B------:R-:W-:Y:S02]  /*b480*/  SEL R2, R2, RZ, P2 ;  /* 0x000000ff02027207 */ /* 0x000fe40001000000 */
[----:B------:R-:W-:Y:S01]  /*b490*/  LOP3.LUT R0, R0, R3, RZ, 0x3c, !PT ;  /* 0x0000000300007212 */ /* 0x000fe200078e3cff */
[----:B------:R-:W-:Y:S06]  /*b4a0*/  @!P0 BRA `(.L_x_12882) ;  /* 0x0000000000048947 */ /* 0x000fec0003800000 */
[----:B------:R-:W-:Y:S01]  /*b4b0*/  BPT.TRAP 0x1 ;  /* 0x000000040000795c */ /* 0x000fe20000300000 */
.L_x_12882:
[----:B------:R-:W-:Y:S02]  /*b4c0*/  LEA R3, R2, R7, 0x3 ;  /* 0x0000000702037211 */ /* 0x000fe400078e18ff */
[----:B------:R-:W-:-:S04]  /*b4d0*/  SHF.L.U32 R0, R0, 0x1f, RZ ;  /* 0x0000001f00007819 */ /* 0x000fc800000006ff */
[----:B------:R-:W2:Y:S02]  /*b4e0*/  SYNCS.PHASECHK.TRANS64.TRYWAIT P1, [R3+URZ+0x16840], R0 ;  /* 0x01684000030075a7 */ /* 0x000ea4000802017f */
[----:B--2---:R-:W-:Y:S05]  /*b4f0*/  @!P1 BRA `(.L_x_12883) ;  /* 0x00000038008c9947 */ /* 0x004fea0003800000 */
.L_x_13000:
[----:B------:R-:W-:Y:S05]  /*b500*/  @!P0 BRA `(.L_x_12884) ;  /* 0x0000000000048947 */ /* 0x000fea0003800000 */
[----:B------:R-:W-:Y:S01]  /*b510*/  BPT.TRAP 0x1 ;  /* 0x000000040000795c */ /* 0x000fe20000300000 */
.L_x_12884:
[----:B------:R-:W3:Y:S02]  /*b520*/  SYNCS.PHASECHK.TRANS64.TRYWAIT P1, [R5+URZ+0x16860], R4 ;  /* 0x01686004050075a7 */ /* 0x000ee4000802017f */
[----:B---3--:R-:W-:Y:S05]  /*b530*/  @!P1 BRA `(.L_x_12885) ;  /* 0x0000003800909947 */ /* 0x008fea0003800000 */
.L_x_13001:
[----:B------:R-:W-:Y:S05]  /*b540*/  @!P0 BRA `(.L_x_12886) ;  /* 0x0000000000048947 */ /* 0x000fea0003800000 */
[----:B------:R-:W-:Y:S01]  /*b550*/  BPT.TRAP 0x1 ;  /* 0x000000040000795c */ /* 0x000fe20000300000 */
.L_x_12886:
[----:B----4-:R4:W0:Y:S02]  /*b560*/  SYNCS.PHASECHK.TRANS64.TRYWAIT P0, [R3+URZ+0x16860], R0 ;  /* 0x01686000030075a7 */ /* 0x010824000800017f */
[----:B0-----:R-:W-:Y:S05]  /*b570*/  @!P0 NANOSLEEP.SYNCS 0x989680 ;  /* 0x009896800000895d */ /* 0x001fea0003900000 */
[----:B------:R-:W0:Y:S02]  /*b580*/  @!P0 SYNCS.PHASECHK.TRANS64 P0, [R3+URZ+0x16860], R0 ;  /* 0x01686000030085a7 */ /* 0x000e24000800007f */
[----:B0-----:R-:W-:Y:S05]  /*b590*/  @!P0 BRA `(.L_x_12886) ;  /* 0xfffffffc00f08947 */ /* 0x001fea000383ffff */
.L_x_12812:
[----:B------:R-:W-:Y:S05]  /*b5a0*/  BSYNC B6 ;  /* 0x0000000000067941 */ /* 0x000fea0003800000 */
.L_x_12809:
[----:B------:R-:W-:Y:S05]  /*b5b0*/  EXIT ;  /* 0x000000000000794d */ /* 0x000fea0003800000 */
.L_x_12816:
[----:B0-----:R-:W-:-:S04]  /*b5c0*/  IMAD.U32 R3, RZ, RZ, UR40 ;  /* 0x00000028ff037e24 */ /* 0x001fc8000f8e00ff */
[----:B------:R0:W1:Y:S03]  /*b5d0*/  SYNCS.PHASECHK.TRANS64.TRYWAIT P0, [R3+URZ+0x16800], R2 ;  /* 0x01680002030075a7 */ /* 0x000066000800017f */
[----:B-1----:R-:W-:Y:S05]  /*b5e0*/  @!P0 NANOSLEEP.SYNCS 0x989680 ;  /* 0x009896800000895d */ /* 0x002fea0003900000 */
[----:B------:R-:W1:Y:S02]  /*b5f0*/  @!P0 SYNCS.PHASECHK.TRANS64 P0, [R3+URZ+0x16800], R2 ;  /* 0x01680002030085a7 */ /* 0x000e64000800007f */
[----:B-1----:R-:W-:Y:S05]  /*b600*/  @!P0 BRA `(.L_x_12816) ;  /* 0xfffffffc00ec8947 */ /* 0x002fea000383ffff */
[----:B------:R-:W-:Y:S05]  /*b610*/  BRA `(.L_x_12887) ;  /* 0xffffff5800cc7947 */ /* 0x000fea000383ffff */
.L_x_12820:
[----:B0-----:R-:W-:-:S04]  /*b620*/  IMAD.U32 R3, RZ, RZ, UR40 ;  /* 0x00000028ff037e24 */ /* 0x001fc8000f8e00ff */
[----:B------:R0:W2:Y:S03]  /*b630*/  SYNCS.PHASECHK.TRANS64.TRYWAIT P1, [R3+URZ+0x16830], R2 ;  /* 0x01683002030075a7 */ /* 0x0000a6000802017f */
[----:B--2---:R-:W-:Y:S05]  /*b640*/  @!P1 NANOSLEEP.SYNCS 0x989680 ;  /* 0x009896800000995d */ /* 0x004fea0003900000 */
[----:B------:R-:W2:Y:S02]  /*b650*/  @!P1 SYNCS.PHASECHK.TRANS64 P1, [R3+URZ+0x16830], R2 ;  /* 0x01683002030095a7 */ /* 0x000ea4000802007f */
[----:B--2---:R-:W-:Y:S05]  /*b660*/  @!P1 BRA `(.L_x_12820) ;  /* 0xfffffffc00ec9947 */ /* 0x004fea000383ffff */
[----:B------:R-:W-:Y:S05]  /*b670*/  BRA `(.L_x_12819) ;  /* 0xffffff5800e87947 */ /* 0x000fea000383ffff */
.L_x_12826:
[----:B-1----:R-:W-:-:S04]  /*b680*/  MOV R9, UR10 ;  /* 0x0000000a00097c02 */ /* 0x002fc80008000f00 */
[----:B------:R1:W2:Y:S03]  /*b690*/  SYNCS.PHASECHK.TRANS64.TRYWAIT P1, [R9+URZ+0x16830], R0 ;  /* 0x01683000090075a7 */ /* 0x0002a6000802017f */
[----:B--2---:R-:W-:Y:S05]  /*b6a0*/  @!P1 NANOSLEEP.SYNCS 0x989680 ;  /* 0x009896800000995d */ /* 0x004fea0003900000 */
[----:B------:R-:W2:Y:S02]  /*b6b0*/  @!P1 SYNCS.PHASECHK.TRANS64 P1, [R9+URZ+0x16830], R0 ;  /* 0x01683000090095a7 */ /* 0x000ea4000802007f */
[----:B--2---:R-:W-:Y:S05]  /*b6c0*/  @!P1 BRA `(.L_x_12826) ;  /* 0xfffffffc00ec9947 */ /* 0x004fea000383ffff */
[----:B------:R-:W-:Y:S05]  /*b6d0*/  BRA `(.L_x_12823) ;  /* 0xffffff8400147947 */ /* 0x000fea000383ffff */
.L_x_12830:
[----:B-1----:R-:W-:-:S04]  /*b6e0*/  IMAD.U32 R9, RZ, RZ, UR10 ;  /* 0x0000000aff097e24 */ /* 0x002fc8000f8e00ff */
[----:B------:R1:W2:Y:S03]  /*b6f0*/  SYNCS.PHASECHK.TRANS64.TRYWAIT P1, [R9+URZ+0x16850], R8 ;  /* 0x01685008090075a7 */ /* 0x0002a6000802017f */
[----:B--2---:R-:W-:Y:S05]  /*b700*/  @!P1 NANOSLEEP.SYNCS 0x989680 ;  /* 0x009896800000995d */ /* 0x004fea0003900000 */
[----:B------:R-:W2:Y:S02]  /*b710*/  @!P1 SYNCS.PHASECHK.TRANS64 P1, [R9+URZ+0x16850], R8 ;  /* 0x01685008090095a7 */ /* 0x000ea4000802007f */
[----:B--2---:R-:W-:Y:S05]  /*b720*/  @!P1 BRA `(.L_x_12830) ;  /* 0xfffffffc00ec9947 */ /* 0x004fea000383ffff */
[----:B------:R-:W-:Y:S05]  /*b730*/  BRA `(.L_x_12827) ;  /* 0xffffff84009c7947 */ /* 0x000fea000383ffff */
.L_x_12837:
[----:B-1----:R-:W-:-:S04]  /*b740*/  IMAD.U32 R3, RZ, RZ, UR5 ;  /* 0x00000005ff037e24 */ /* 0x002fc8000f8e00ff */
[----:B------:R1:W2:Y:S03]  /*b750*/  SYNCS.PHASECHK.TRANS64.TRYWAIT P1, [R3+URZ+0x16850], R2 ;  /* 0x01685002030075a7 */ /* 0x0002a6000802017f */
[----:B--2---:R-:W-:Y:S05]  /*b760*/  @!P1 NANOSLEEP.SYNCS 0x989680 ;  /* 0x009896800000995d */ /* 0x004fea0003900000 */
[----:B------:R-:W2:Y:S02]  /*b770*/  @!P1 SYNCS.PHASECHK.TRANS64 P1, [R3+URZ+0x16850], R2 ;  /* 0x01685002030095a7 */ /* 0x000ea4000802007f */
[----:B--2---:R-:W-:Y:S05]  /*b780*/  @!P1 BRA `(.L_x_12837) ;  /* 0xfffffffc00ec9947 */ /* 0x004fea000383ffff */
[----:B------:R-:W-:Y:S05]  /*b790*/  BRA `(.L_x_12836) ;  /* 0xffffffa800187947 */ /* 0x000fea000383ffff */
.L_x_12849:
[----:B------:R-:W-:Y:S01]  /*b7a0*/  MOV R13, R17 ;  /* 0x00000011000d7202 */ /* 0x000fe20000000f00 */
[----:B------:R-:W-:Y:S01]  /*b7b0*/  IMAD.MOV.U32 R12, RZ, RZ, RZ ;  /* 0x000000ffff0c7224 */ /* 0x000fe200078e00ff */
[----:B------:R-:W-:Y:S01]  /*b7c0*/  MOV R15, 0xffffffff ;  /* 0xffffffff000f7802 */ /* 0x000fe20000000f00 */
[----:B------:R-:W-:-:S07]  /*b7d0*/  IMAD.MOV.U32 R11, RZ, RZ, 0x1f ;  /* 0x0000001fff0b7424 */ /* 0x000fce00078e00ff */
[----:B0----5:R-:W-:Y:S05]  /*b7e0*/  WARPSYNC.COLLECTIVE R15, `(.L_x_12888) ;  /* 0x000000000f087348 */ /* 0x021fea0003c00000 */
[----:B------:R1:W2:Y:S02]  /*b7f0*/  SHFL.IDX P6, R14, R13, R12, R11 ;  /* 0x0000000c0d0e7389 */ /* 0x0002a400000c000b */
[----:B012--5:R-:W-:Y:S01]  /*b800*/  ENDCOLLECTIVE ;  /* 0x000000000000791b */ /* 0x027fe20003800000 */
.L_x_12888:
[----:B------:R-:W-:Y:S05]  /*b810*/  BRA `(.L_x_12889) ;  /* 0xffffffcc00907947 */ /* 0x000fea000383ffff */
.L_x_12851:
[----:B0-----:R-:W-:-:S04]  /*b820*/  IMAD.U32 R2, RZ, RZ, UR45 ;  /* 0x0000002dff027e24 */ /* 0x001fc8000f8e00ff */
[----:B------:R0:W1:Y:S03]  /*b830*/  SYNCS.PHASECHK.TRANS64.TRYWAIT P0, [R2+URZ+0x16840], R9 ;  /* 0x01684009020075a7 */ /* 0x000066000800017f */
[----:B-1----:R-:W-:Y:S05]  /*b840*/  @!P0 NANOSLEEP.SYNCS 0x989680 ;  /* 0x009896800000895d */ /* 0x002fea0003900000 */
[----:B------:R-:W1:Y:S02]  /*b850*/  @!P0 SYNCS.PHASECHK.TRANS64 P0, [R2+URZ+0x16840], R9 ;  /* 0x01684009020085a7 */ /* 0x000e64000800007f */
[----:B-1----:R-:W-:Y:S05]  /*b860*/  @!P0 BRA `(.L_x_12851) ;  /* 0xfffffffc00ec8947 */ /* 0x002fea000383ffff */
[----:B------:R-:W-:Y:S05]  /*b870*/  BRA `(.L_x_12890) ;  /* 0xffffffd000187947 */ /* 0x000fea000383ffff */
.L_x_12852:
        /* <DEDUP_REMOVED lines=8> */
.L_x_12892:
[----:B------:R-:W-:Y:S05]  /*b900*/  BSYNC B0 ;  /* 0x0000000000007941 */ /* 0x000fea0003800000 */
.L_x_12891:
        /* <DEDUP_REMOVED lines=9> */
.L_x_12893:
[----:B------:R-:W-:Y:S02]  /*b9a0*/  IMAD.MOV.U32 R13, RZ, RZ, R4 ;  /* 0x000000ffff0d7224 */ /* 0x000fe400078e0004 */
[----:B------:R-:W-:Y:S01]  /*b9b0*/  IMAD.MOV.U32 R12, RZ, RZ, 0x1 ;  /* 0x00000001ff0c7424 */ /* 0x000fe200078e00ff */
[----:B------:R-:W-:-:S05]  /*b9c0*/  @P0 LEA R14, P1, R16, R14, 0x1 ;  /* 0x0000000e100e0211 */ /* 0x000fca00078208ff */
[----:B------:R-:W-:Y:S01]  /*b9d0*/  @P0 IMAD.X R3, RZ, RZ, R2, P1 ;  /* 0x000000ffff030224 */ /* 0x000fe200008e0602 */
[----:B------:R-:W-:-:S07]  /*b9e0*/  @P0 MOV R2, R14 ;  /* 0x0000000e00020202 */ /* 0x000fce0000000f00 */
[----:B------:R-:W-:Y:S05]  /*b9f0*/  WARPSYNC.COLLECTIVE R15, `(.L_x_12894) ;  /* 0x000000000f087348 */ /* 0x000fea0003c00000 */
[----:B------:R0:W1:Y:S02]  /*ba00*/  SHFL.IDX P6, R14, R13, R12, R11 ;  /* 0x0000000c0d0e7389 */ /* 0x00006400000c000b */
[----:B01----:R-:W-:Y:S01]  /*ba10*/  ENDCOLLECTIVE ;  /* 0x000000000000791b */ /* 0x003fe20003800000 */
.L_x_12894:
[C---:B------:R-:W-:Y:S01]  /*ba20*/  ISETP.GE.AND P1, PT, R5.reuse, 0x21, PT ;  /* 0x000000210500780c */ /* 0x040fe20003f26270 */
[----:B------:R-:W-:Y:S01]  /*ba30*/  @!PT LDS RZ, [RZ] ;  /* 0x00000000fffff984 */ /* 0x000fe20000000800 */
[----:B------:R-:W-:Y:S01]  /*ba40*/  @!PT LDS RZ, [RZ] ;  /* 0x00000000fffff984 */ /* 0x000fe20000000800 */
[----:B------:R-:W-:Y:S01]  /*ba50*/  @!PT LDS RZ, [RZ] ;  /* 0x00000000fffff984 */ /* 0x000fe20000000800 */
[----:B------:R0:W-:Y:S01]  /*ba60*/  @P0 LDGSTS.E.BYPASS.LTC128B.128 [R9+0xe400], desc[UR38][R2.64], !P3 ;  /* 0x0e40000002090fae */ /* 0x0001e2000d901d66 */
[----:B------:R-:W-:Y:S01]  /*ba70*/  ISETP.GE.AND P0, PT, R5, 0x11, PT ;  /* 0x000000110500780c */ /* 0x000fe20003f06270 */
[----:B------:R-:W-:-:S12]  /*ba80*/  IMAD.MOV.U32 R13, RZ, RZ, R0 ;  /* 0x000000ffff0d7224 */ /* 0x000fd800078e0000 */
[----:B------:R-:W-:Y:S02]  /*ba90*/  @P0 LEA R25, R22, UR45, 0x1 ;  /* 0x0000002d16190c11 */ /* 0x000fe4000f8e08ff */
[----:B0-----:R-:W-:-:S07]  /*baa0*/  MOV R7, R14 ;  /* 0x0000000e00077202 */ /* 0x001fce0000000f00 */
[----:B------:R-:W-:Y:S05]  /*bab0*/  WARPSYNC.COLLECTIVE R15, `(.L_x_12895) ;  /* 0x000000000f087348 */ /* 0x000fea0003c00000 */
[----:B------:R0:W1:Y:S02]  /*bac0*/  SHFL.IDX P6, R14, R13, R12, R11 ;  /* 0x0000000c0d0e7389 */ /* 0x00006400000c000b */
[----:B01----:R-:W-:Y:S01]  /*bad0*/  ENDCOLLECTIVE ;  /* 0x000000000000791b */ /* 0x003fe20003800000 */
.L_x_12895:
[----:B------:R-:W-:Y:S01]  /*bae0*/  MOV R13, R4 ;  /* 0x00000004000d7202 */ /* 0x000fe20000000f00 */
[----:B------:R-:W-:Y:S01]  /*baf0*/  IMAD.MOV.U32 R12, RZ, RZ, 0x2 ;  /* 0x00000002ff0c7424 */ /* 0x000fe200078e00ff */
[----:B------:R-:W-:-:S13]  /*bb00*/  @P0 LEA R2, P2, R16, R14, 0x1 ;  /* 0x0000000e10020211 */ /* 0x000fda00078408ff */
[----:B------:R-:W-:Y:S05]  /*bb10*/  WARPSYNC.COLLECTIVE R15, `(.L_x_12896) ;  /* 0x000000000f087348 */ /* 0x000fea0003c00000 */
[----:B------:R0:W1:Y:S02]  /*bb20*/  SHFL.IDX P6, R14, R13, R12, R11 ;  /* 0x0000000c0d0e7389 */ /* 0x00006400000c000b */
[----:B01----:R-:W-:Y:S01]  /*bb30*/  ENDCOLLECTIVE ;  /* 0x000000000000791b */ /* 0x003fe20003800000 */
.L_x_12896:
[----:B------:R-:W-:-:S05]  /*bb40*/  @P0 IMAD.X R3, RZ, RZ, R7, P2 ;  /* 0x000000ffff030224 */ /* 0x000fca00010e0607 */
[----:B------:R-:W-:Y:S01]  /*bb50*/  @!PT LDS RZ, [RZ] ;  /* 0x00000000fffff984 */ /* 0x000fe20000000800 */
[----:B------:R-:W-:Y:S01]  /*bb60*/  @!PT LDS RZ, [RZ] ;  /* 0x00000000fffff984 */ /* 0x000fe20000000800 */
[----:B------:R-:W-:Y:S01]  /*bb70*/  @!PT LDS RZ, [RZ] ;  /* 0x00000000fffff984 */ /* 0x000fe20000000800 */
[----:B------:R0:W-:Y:S01]  /*bb80*/  @P0 LDGSTS.E.BYPASS.LTC128B.128 [R25+0xec00], desc[UR38][R2.64], !P3 ;  /* 0x0ec0000002190fae */ /* 0x0001e2000d901d66 */
[----:B------:R-:W-:Y:S01]  /*bb90*/  MOV R13, R0 ;  /* 0x00000000000d7202 */ /* 0x000fe20000000f00 */
[----:B------:R-:W-:-:S07]  /*bba0*/  IMAD.MOV.U32 R6, RZ, RZ, R14 ;  /* 0x000000ffff067224 */ /* 0x000fce00078e000e */
[----:B0-----:R-:W-:Y:S05]  /*bbb0*/  WARPSYNC.COLLECTIVE R15, `(.L_x_12897) ;  /* 0x000000000f087348 */ /* 0x001fea0003c00000 */
[----:B------:R1:W2:Y:S02]  /*bbc0*/  SHFL.IDX P6, R14, R13, R12, R11 ;  /* 0x0000000c0d0e7389 */ /* 0x0002a400000c000b */
[----:B012---:R-:W-:Y:S01]  /*bbd0*/  ENDCOLLECTIVE ;  /* 0x000000000000791b */ /* 0x007fe20003800000 */
.L_x_12897:
[----:B------:R-:W-:Y:S01]  /*bbe0*/  MOV R13, R4 ;  /* 0x00000004000d7202 */ /* 0x000fe20000000f00 */
[----:B------:R-:W-:Y:S02]  /*bbf0*/  IMAD.MOV.U32 R12, RZ, RZ, 0x3 ;  /* 0x00000003ff0c7424 */ /* 0x000fe400078e00ff */
[----:B------:R-:W-:-:S07]  /*bc00*/  IMAD.MOV.U32 R21, RZ, RZ, R14 ;  /* 0x000000ffff157224 */ /* 0x000fce00078e000e */
[----:B------:R-:W-:Y:S05]  /*bc10*/  WARPSYNC.COLLECTIVE R15, `(.L_x_12898) ;  /* 0x000000000f087348 */ /* 0x000fea0003c00000 */
[----:B------:R0:W1:Y:S02]  /*bc20*/  SHFL.IDX P6, R14, R13, R12, R11 ;  /* 0x0000000c0d0e7389 */ /* 0x00006400000c000b */
[----:B01----:R-:W-:Y:S01]  /*bc30*/  ENDCOLLECTIVE ;  /* 0x000000000000791b */ /* 0x003fe20003800000 */
.L_x_12898:
[----:B------:R-:W-:Y:S02]  /*bc40*/  @P1 LEA R2, P0, R16, R21, 0x1 ;  /* 0x0000001510021211 */ /* 0x000fe400078008ff */
[----:B------:R-:W-:-:S03]  /*bc50*/  @P1 LEA R21, R22, UR45, 0x1 ;  /* 0x0000002d16151c11 */ /* 0x000fc6000f8e08ff */
[----:B------:R-:W-:Y:S01]  /*bc60*/  @P1 IMAD.X R3, RZ, RZ, R6, P0 ;  /* 0x000000ffff031224 */ /* 0x000fe200000e0606 */
[----:B------:R-:W-:-:S04]  /*bc70*/  ISETP.GE.AND P0, PT, R5, 0x31, PT ;  /* 0x000000310500780c */ /* 0x000fc80003f06270 */
[----:B------:R-:W-:Y:S01]  /*bc80*/  @!PT LDS RZ, [RZ] ;  /* 0x00000000fffff984 */ /* 0x000fe20000000800 */
[----:B------:R-:W-:Y:S01]  /*bc90*/  @!PT LDS RZ, [RZ] ;  /* 0x00000000fffff984 */ /* 0x000fe20000000800 */
[----:B------:R-:W-:Y:S01]  /*bca0*/  @!PT LDS RZ, [RZ] ;  /* 0x00000000fffff984 */ /* 0x000fe20000000800 */
[----:B------:R0:W-:Y:S01]  /*bcb0*/  @P1 LDGSTS.E.BYPASS.LTC128B.128 [R21+0xf400], desc[UR38][R2.64], !P3 ;  /* 0x0f40000002151fae */ /* 0x0001e2000d901d66 */
[----:B------:R-:W-:Y:S02]  /*bcc0*/  MOV R13, R0 ;  /* 0x00000000000d7202 */ /* 0x000fe40000000f00 */
[----:B------:R-:W-:-:S06]  /*bcd0*/  ISETP.GE.AND P1, PT, R5, 0x41, PT ;  /* 0x000000410500780c */ /* 0x000fcc0003f26270 */
[----:B------:R-:W-:Y:S01]  /*bce0*/  @P0 LEA R25, R22, UR45, 0x1 ;  /* 0x0000002d16190c11 */ /* 0x000fe2000f8e08ff */
[----:B------:R-:W-:-:S07]  /*bcf0*/  IMAD.MOV.U32 R7, RZ, RZ, R14 ;  /* 0x000000ffff077224 */ /* 0x000fce00078e000e */
[----:B0-----:R-:W-:Y:S05]  /*bd00*/  WARPSYNC.COLLECTIVE R15, `(.L_x_12899) ;  /* 0x000000000f087348 */ /* 0x001fea0003c00000 */
[----:B------:R1:W2:Y:S02]  /*bd10*/  SHFL.IDX P6, R14, R13, R12, R11 ;  /* 0x0000000c0d0e7389 */ /* 0x0002a400000c000b */
[----:B012---:R-:W-:Y:S01]  /*bd20*/  ENDCOLLECTIVE ;  /* 0x000000000000791b */ /* 0x007fe20003800000 */
.L_x_12899:
[----:B------:R-:W-:Y:S01]  /*bd30*/  @P1 LEA R21, R22, UR45, 0x1 ;  /* 0x0000002d16151c11 */ /* 0x000fe2000f8e08ff */
[----:B------:R-:W-:Y:S01]  /*bd40*/  IMAD.MOV.U32 R13, RZ, RZ, R4 ;  /* 0x000000ffff0d7224 */ /* 0x000fe200078e0004 */
[----:B------:R-:W-:Y:S02]  /*bd50*/  MOV R12, 0x4 ;  /* 0x00000004000c7802 */ /* 0x000fe40000000f00 */
[----:B------:R-:W-:-:S13]  /*bd60*/  @P0 LEA R2, P2, R16, R14, 0x1 ;  /* 0x0000000e10020211 */ /* 0x000fda00078408ff */
[----:B------:R-:W-:Y:S05]  /*bd70*/  WARPSYNC.COLLECTIVE R15, `(.L_x_12900) ;  /* 0x000000000f087348 */ /* 0x000fea0003c00000 */
[----:B------:R0:W1:Y:S02]  /*bd80*/  SHFL.IDX P6, R14, R13, R12, R11 ;  /* 0x0000000c0d0e7389 */ /* 0x00006400000c000b */
[----:B01----:R-:W-:Y:S01]  /*bd90*/  ENDCOLLECTIVE ;  /* 0x000000000000791b */ /* 0x003fe20003800000 */
.L_x_12900:
[----:B------:R-:W-:-:S05]  /*bda0*/  @P0 IMAD.X R3, RZ, RZ, R7, P2 ;  /* 0x000000ffff030224 */ /* 0x000fca00010e0607 */
[----:B------:R-:W-:Y:S01]  /*bdb0*/  @!PT LDS RZ, [RZ] ;  /* 0x00000000fffff984 */ /* 0x000fe20000000800 */
[----:B------:R-:W-:Y:S01]  /*bdc0*/  @!PT LDS RZ, [RZ] ;  /* 0x00000000fffff984 */ /* 0x000fe20000000800 */
[----:B------:R-:W-:Y:S01]  /*bdd0*/  @!PT LDS RZ, [RZ] ;  /* 0x00000000fffff984 */ /* 0x000fe20000000800 */
[----:B------:R0:W-:Y:S01]  /*bde0*/  @P0 LDGSTS.E.BYPASS.LTC128B.128 [R25+0xfc00], desc[UR38][R2.64], !P3 ;  /* 0x0fc0000002190fae */ /* 0x0001e2000d901d66 */
[----:B------:R-:W-:Y:S02]  /*bdf0*/  IMAD.MOV.U32 R13, RZ, RZ, R0 ;  /* 0x000000ffff0d7224 */ /* 0x000fe400078e0000 */
[----:B------:R-:W-:-:S07]  /*be00*/  IMAD.MOV.U32 R6, RZ, RZ, R14 ;  /* 0x000000ffff067224 */ /* 0x000fce00078e000e */
[----:B0-----:R-:W-:Y:S05]  /*be10*/  WARPSYNC.COLLECTIVE R15, `(.L_x_12901) ;  /* 0x000000000f087348 */ /* 0x001fea0003c00000 */
[----:B------:R1:W2:Y:S02]  /*be20*/  SHFL.IDX P6, R14, R13, R12, R11 ;  /* 0x0000000c0d0e7389 */ /* 0x0002a400000c000b */
[----:B012---:R-:W-:Y:S01]  /*be30*/  ENDCOLLECTIVE ;  /* 0x000000000000791b */ /* 0x007fe20003800000 */
.L_x_12901:
[----:B------:R-:W-:Y:S01]  /*be40*/  IMAD.MOV.U32 R13, RZ, RZ, R4 ;  /* 0x000000ffff0d7224 */ /* 0x000fe200078e0004 */
[----:B------:R-:W-:Y:S02]  /*be50*/  MOV R12, 0x5 ;  /* 0x00000005000c7802 */ /* 0x000fe40000000f00 */
[----:B------:R-:W-:-:S07]  /*be60*/  MOV R9, R14 ;  /* 0x0000000e00097202 */ /* 0x000fce0000000f00 */
[----:B------:R-:W-:Y:S05]  /*be70*/  WARPSYNC.COLLECTIVE R15, `(.L_x_12902) ;  /* 0x000000000f087348 */ /* 0x000fea0003c00000 */
[----:B------:R0:W1:Y:S02]  /*be80*/  SHFL.IDX P6, R14, R13, R12, R11 ;  /* 0x0000000c0d0e7389 */ /* 0x00006400000c000b */
[----:B01----:R-:W-:Y:S01]  /*be90*/  ENDCOLLECTIVE ;  /* 0x000000000000791b */ /* 0x003fe20003800000 */
.L_x_12902:
[----:B------:R-:W-:-:S05]  /*bea0*/  @P1 LEA R2, P0, R16, R9, 0x1 ;  /* 0x0000000910021211 */ /* 0x000fca00078008ff */
[----:B------:R-:W-:Y:S01]  /*beb0*/  @P1 IMAD.X R3, RZ, RZ, R6, P0 ;  /* 0x000000ffff031224 */ /* 0x000fe200000e0606 */
[----:B------:R-:W-:-:S04]  /*bec0*/  ISETP.GE.AND P0, PT, R5, 0x51, PT ;  /* 0x000000510500780c */ /* 0x000fc80003f06270 */
[----:B------:R-:W-:Y:S01]  /*bed0*/  @!PT LDS RZ, [RZ] ;  /* 0x00000000fffff984 */ /* 0x000fe20000000800 */
[----:B------:R-:W-:Y:S01]  /*bee0*/  @!PT LDS RZ, [RZ] ;  /* 0x00000000fffff984 */ /* 0x000fe20000000800 */
[----:B------:R-:W-:Y:S01]  /*bef0*/  @!PT LDS RZ, [RZ] ;  /* 0x00000000fffff984 */ /* 0x000fe20000000800 */
[----:B------:R0:W-:Y:S01]  /*bf00*/  @P1 LDGSTS.E.BYPASS.LTC128B.128 [R21+0x10400], desc[UR38][R2.64], !P3 ;  /* 0x1040000002151fae */ /* 0x0001e2000d901d66 */
[----:B------:R-:W-:Y:S01]  /*bf10*/  ISETP.GE.AND P1, PT, R5, 0x61, PT ;  /* 0x000000610500780c */ /* 0x000fe20003f26270 */
[----:B------:R-:W-:Y:S02]  /*bf20*/  IMAD.MOV.U32 R13, RZ, RZ, R0 ;  /* 0x000000ffff0d7224 */ /* 0x000fe400078e0000 */
[----:B------:R-:W-:-:S10]  /*bf30*/  IMAD.MOV.U32 R7, RZ, RZ, R14 ;  /* 0x000000ffff077224 */ /* 0x000fd400078e000e */
[----:B0-----:R-:W-:Y:S05]  /*bf40*/  WARPSYNC.COLLECTIVE R15, `(.L_x_12903) ;  /* 0x000000000f087348 */ /* 0x001fea0003c00000 */
[----:B------:R1:W2:Y:S02]  /*bf50*/  SHFL.IDX P6, R14, R13, R12, R11 ;  /* 0x0000000c0d0e7389 */ /* 0x0002a400000c000b */
[----:B012---:R-:W-:Y:S01]  /*bf60*/  ENDCOLLECTIVE ;  /* 0x000000000000791b */ /* 0x007fe20003800000 */
.L_x_12903:
[----:B------:R-:W-:Y:S02]  /*bf70*/  IMAD.MOV.U32 R13, RZ, RZ, R4 ;  /* 0x000000ffff0d7224 */ /* 0x000fe400078e0004 */
[----:B------:R-:W-:Y:S01]  /*bf80*/  IMAD.MOV.U32 R12, RZ, RZ, 0x6 ;  /* 0x00000006ff0c7424 */ /* 0x000fe200078e00ff */
[----:B------:R-:W-:-:S13]  /*bf90*/  @P0 LEA R2, P2, R16, R14, 0x1 ;  /* 0x0000000e10020211 */ /* 0x000fda00078408ff */
[----:B------:R-:W-:Y:S05]  /*bfa0*/  WARPSYNC.COLLECTIVE R15, `(.L_x_12904) ;  /* 0x000000000f087348 */ /* 0x000fea0003c00000 */
[----:B------:R0:W1:Y:S02]  /*bfb0*/  SHFL.IDX P6, R14, R13, R12, R11 ;  /* 0x0000000c0d0e7389 */ /* 0x00006400000c000b */
[----:B01----:R-:W-:Y:S01]  /*bfc0*/  ENDCOLLECTIVE ;  /* 0x000000000000791b */ /* 0x003fe20003800000 */
.L_x_12904:
[----:B------:R-:W-:Y:S02]  /*bfd0*/  @P0 IADD3.X R3, RZ, R7, RZ, P2, !PT ;  /* 0x00000007ff030210 */ /* 0x000fe400017fe4ff */
[----:B------:R-:W-:-:S05]  /*bfe0*/  @P0 LEA R7, R22, UR45, 0x1 ;  /* 0x0000002d16070c11 */ /* 0x000fca000f8e08ff */
[----:B------:R-:W-:Y:S01]  /*bff0*/  @!PT LDS RZ, [RZ] ;  /* 0x00000000fffff984 */ /* 0x000fe20000000800 */
[----:B------:R-:W-:Y:S01]  /*c000*/  @!PT LDS RZ, [RZ] ;  /* 0x00000000fffff984 */ /* 0x000fe20000000800 */
[----:B------:R-:W-:Y:S01]  /*c010*/  @!PT LDS RZ, [RZ] ;  /* 0x00000000fffff984 */ /* 0x000fe20000000800 */
[----:B------:R0:W-:Y:S01]  /*c020*/  @P0 LDGSTS.E.BYPASS.LTC128B.128 [R7+0x10c00], desc[UR38][R2.64], !P3 ;  /* 0x10c0000002070fae */ /* 0x0001e2000d901d66 */
[----:B------:R-:W-:Y:S01]  /*c030*/  IMAD.MOV.U32 R13, RZ, RZ, R0 ;  /* 0x000000ffff0d7224 */ /* 0x000fe200078e0000 */
[----:B------:R-:W-:-:S07]  /*c040*/  MOV R6, R14 ;  /* 0x0000000e00067202 */ /* 0x000fce0000000f00 */
[----:B0-----:R-:W-:Y:S05]  /*c050*/  WARPSYNC.COLLECTIVE R15, `(.L_x_12905) ;  /* 0x000000000f087348 */ /* 0x001fea0003c00000 */
[----:B------:R1:W2:Y:S02]  /*c060*/  SHFL.IDX P6, R14, R13, R12, R11 ;  /* 0x0000000c0d0e7389 */ /* 0x0002a400000c000b */
[----:B012---:R-:W-:Y:S01]  /*c070*/  ENDCOLLECTIVE ;  /* 0x000000000000791b */ /* 0x007fe20003800000 */
.L_x_12905:
[----:B------:R-:W-:Y:S02]  /*c080*/  IMAD.MOV.U32 R13, RZ, RZ, R4 ;  /* 0x000000ffff0d7224 */ /* 0x000fe400078e0004 */
[----:B------:R-:W-:Y:S02]  /*c090*/  IMAD.MOV.U32 R12, RZ, RZ, 0x7 ;  /* 0x00000007ff0c7424 */ /* 0x000fe400078e00ff */
[----:B------:R-:W-:-:S07]  /*c0a0*/  IMAD.MOV.U32 R9, RZ, RZ, R14 ;  /* 0x000000ffff097224 */ /* 0x000fce00078e000e */
[----:B------:R-:W-:Y:S05]  /*c0b0*/  WARPSYNC.COLLECTIVE R15, `(.L_x_12906) ;  /* 0x000000000f087348 */ /* 0x000fea0003c00000 */
[----:B------:R0:W1:Y:S02]  /*c0c0*/  SHFL.IDX P6, R14, R13, R12, R11 ;  /* 0x0000000c0d0e7389 */ /* 0x00006400000c000b */
[----:B01----:R-:W-:Y:S01]  /*c0d0*/  ENDCOLLECTIVE ;  /* 0x000000000000791b */ /* 0x003fe20003800000 */
.L_x_12906:
[----:B------:R-:W-:Y:S02]  /*c0e0*/  @P1 LEA R2, P0, R16, R9, 0x1 ;  /* 0x0000000910021211 */ /* 0x000fe400078008ff */
[----:B------:R-:W-:Y:S02]  /*c0f0*/  @P1 LEA R9, R22, UR45, 0x1 ;  /* 0x0000002d16091c11 */ /* 0x000fe4000f8e08ff */
[----:B------:R-:W-:-:S05]  /*c100*/  @P1 IADD3.X R3, RZ, R6, RZ, P0, !PT ;  /* 0x00000006ff031210 */ /* 0x000fca00007fe4ff */
        /* <DEDUP_REMOVED lines=9> */
.L_x_12907:
[----:B------:R-:W-:Y:S05]  /*c1a0*/  BRA `(.L_x_12908) ;  /* 0xffffffcc00287947 */ /* 0x000fea000383ffff */
.L_x_12855:
[----:B------:R-:W-:Y:S01]  /*c1b0*/  IMAD.MOV.U32 R13, RZ, RZ, R8 ;  /* 0x000000ffff0d7224 */ /* 0x000fe200078e0008 */
[----:B------:R-:W-:Y:S01]  /*c1c0*/  MOV R12, RZ ;  /* 0x000000ff000c7202 */ /* 0x000fe20000000f00 */
[----:B------:R-:W-:Y:S02]  /*c1d0*/  IMAD.MOV.U32 R11, RZ, RZ, 0x181f ;  /* 0x0000181fff0b7424 */ /* 0x000fe400078e00ff */
[----:B------:R-:W-:Y:S02]  /*c1e0*/  IMAD.MOV.U32 R15, RZ, RZ, -0x1 ;  /* 0xffffffffff0f7424 */ /* 0x000fe400078e00ff */
[----:B------:R-:W-:-:S07]  /*c1f0*/  IMAD R6, R24, 0xc0, R20 ;  /* 0x000000c018067824 */ /* 0x000fce00078e0214 */
[----:B------:R-:W-:Y:S05]  /*c200*/  WARPSYNC.COLLECTIVE R15, `(.L_x_12909) ;  /* 0x000000000f087348 */ /* 0x000fea0003c00000 */
[----:B------:R0:W1:Y:S02]  /*c210*/  SHFL.IDX P6, R14, R13, R12, R11 ;  /* 0x0000000c0d0e7389 */ /* 0x00006400000c000b */
[----:B01----:R-:W-:Y:S01]  /*c220*/  ENDCOLLECTIVE ;  /* 0x000000000000791b */ /* 0x003fe20003800000 */
.L_x_12909:
[----:B------:R-:W-:Y:S01]  /*c230*/  IMAD.MOV.U32 R13, RZ, RZ, R5 ;  /* 0x000000ffff0d7224 */ /* 0x000fe200078e0005 */
[----:B------:R-:W-:-:S07]  /*c240*/  MOV R2, R14 ;  /* 0x0000000e00027202 */ /* 0x000fce0000000f00 */
[----:B------:R-:W-:Y:S05]  /*c250*/  WARPSYNC.COLLECTIVE R15, `(.L_x_12910) ;  /* 0x000000000f087348 */ /* 0x000fea0003c00000 */
[----:B------:R0:W1:Y:S02]  /*c260*/  SHFL.IDX P6, R14, R13, R12, R11 ;  /* 0x0000000c0d0e7389 */ /* 0x00006400000c000b */
[----:B01----:R-:W-:Y:S01]  /*c270*/  ENDCOLLECTIVE ;  /* 0x000000000000791b */ /* 0x003fe20003800000 */
.L_x_12910:
[----:B------:R-:W-:Y:S02]  /*c280*/  ULDC UR4, c[0x0][0x288] ;  /* 0x0000a20000047ab9 */ /* 0x000fe40000000800 */
[----:B------:R-:W-:Y:S02]  /*c290*/  IMAD R4, R9, UR4, RZ ;  /* 0x0000000409047c24 */ /* 0x000fe4000f8e02ff */
[----:B------:R-:W-:-:S03]  /*c2a0*/  VIADD R9, R6, 0x10 ;  /* 0x0000001006097836 */ /* 0x000fc60000000000 */
[----:B------:R-:W-:Y:S01]  /*c2b0*/  ISETP.GE.AND P1, PT, R6, R4, PT ;  /* 0x000000040600720c */ /* 0x000fe20003f26270 */
[----:B------:R-:W-:Y:S01]  /*c2c0*/  IMAD.MOV.U32 R13, RZ, RZ, R8 ;  /* 0x000000ffff0d7224 */ /* 0x000fe200078e0008 */
[----:B------:R-:W-:-:S11]  /*c2d0*/  MOV R12, 0x1 ;  /* 0x00000001000c7802 */ /* 0x000fd60000000f00 */
[----:B------:R-:W-:Y:S02]  /*c2e0*/  @!P1 LEA R25, R22, UR45, 0x1 ;  /* 0x0000002d16199c11 */ /* 0x000fe4000f8e08ff */
[----:B------:R-:W-:-:S05]  /*c2f0*/  @!P1 LEA R14, P2, R16, R14, 0x1 ;  /* 0x0000000e100e9211 */ /* 0x000fca00078408ff */
[----:B------:R-:W-:Y:S01]  /*c300*/  @!P1 IMAD.X R3, RZ, RZ, R2, P2 ;  /* 0x000000ffff039224 */ /* 0x000fe200010e0602 */
[----:B------:R-:W-:-:S07]  /*c310*/  @!P1 MOV R2, R14 ;  /* 0x0000000e00029202 */ /* 0x000fce0000000f00 */
[----:B------:R-:W-:Y:S05]  /*c320*/  WARPSYNC.COLLECTIVE R15, `(.L_x_12911) ;  /* 0x000000000f087348 */ /* 0x000fea0003c00000 */
[----:B------:R0:W1:Y:S02]  /*c330*/  SHFL.IDX P6, R14, R13, R12, R11 ;  /* 0x0000000c0d0e7389 */ /* 0x00006400000c000b */
[----:B01----:R-:W-:Y:S01]  /*c340*/  ENDCOLLECTIVE ;  /* 0x000000000000791b */ /* 0x003fe20003800000 */
.L_x_12911:
[----:B------:R-:W-:Y:S01]  /*c350*/  @!PT LDS RZ, [RZ] ;  /* 0x00000000fffff984 */ /* 0x000fe20000000800 */
[----:B------:R-:W-:Y:S01]  /*c360*/  @!PT LDS RZ, [RZ] ;  /* 0x00000000fffff984 */ /* 0x000fe20000000800 */
[----:B------:R-:W-:Y:S01]  /*c370*/  @!PT LDS RZ, [RZ] ;  /* 0x00000000fffff984 */ /* 0x000fe20000000800 */
[----:B------:R0:W-:Y:S01]  /*c380*/  @!P1 LDGSTS.E.BYPASS.LTC128B.128 [R25+0x8400], desc[UR38][R2.64], !P0 ;  /* 0x0840000002199fae */ /* 0x0001e2000c101d66 */
[----:B------:R-:W-:Y:S01]  /*c390*/  ISETP.GE.AND P1, PT, R9, R4, PT ;  /* 0x000000040900720c */ /* 0x000fe20003f26270 */
[----:B------:R-:W-:Y:S02]  /*c3a0*/  VIADD R9, R6, 0x20 ;  /* 0x0000002006097836 */ /* 0x000fe40000000000 */
[----:B------:R-:W-:-:S10]  /*c3b0*/  IMAD.MOV.U32 R13, RZ, RZ, R5 ;  /* 0x000000ffff0d7224 */ /* 0x000fd400078e0005 */
[----:B0-----:R-:W-:Y:S01]  /*c3c0*/  @!P1 LEA R25, R22, UR45, 0x1 ;  /* 0x0000002d16199c11 */ /* 0x001fe2000f8e08ff */
[----:B------:R-:W-:-:S07]  /*c3d0*/  IMAD.MOV.U32 R10, RZ, RZ, R14 ;  /* 0x000000ffff0a7224 */ /* 0x000fce00078e000e */
[----:B------:R-:W-:Y:S05]  /*c3e0*/  WARPSYNC.COLLECTIVE R15, `(.L_x_12912) ;  /* 0x000000000f087348 */ /* 0x000fea0003c00000 */
[----:B------:R0:W1:Y:S02]  /*c3f0*/  SHFL.IDX P6, R14, R13, R12, R11 ;  /* 0x0000000c0d0e7389 */ /* 0x00006400000c000b */
[----:B01----:R-:W-:Y:S01]  /*c400*/  ENDCOLLECTIVE ;  /* 0x000000000000791b */ /* 0x003fe20003800000 */
.L_x_12912:
[----:B------:R-:W-:Y:S01]  /*c410*/  MOV R13, R8 ;  /* 0x00000008000d7202 */ /* 0x000fe20000000f00 */
[----:B------:R-:W-:Y:S01]  /*c420*/  IMAD.MOV.U32 R12, RZ, RZ, 0x2 ;  /* 0x00000002ff0c7424 */ /* 0x000fe200078e00ff */
[----:B------:R-:W-:-:S07]  /*c430*/  MOV R21, R14 ;  /* 0x0000000e00157202 */ /* 0x000fce0000000f00 */
[----:B------:R-:W-:Y:S05]  /*c440*/  WARPSYNC.COLLECTIVE R15, `(.L_x_12913) ;  /* 0x000000000f087348 */ /* 0x000fea0003c00000 */
[----:B------:R0:W1:Y:S02]  /*c450*/  SHFL.IDX P6, R14, R13, R12, R11 ;  /* 0x0000000c0d0e7389 */ /* 0x00006400000c000b */
[----:B01----:R-:W-:Y:S01]  /*c460*/  ENDCOLLECTIVE ;  /* 0x000000000000791b */ /* 0x003fe20003800000 */
.L_x_12913:
[----:B------:R-:W-:-:S05]  /*c470*/  @!P1 LEA R2, P2, R16, R21, 0x1 ;  /* 0x0000001510029211 */ /* 0x000fca00078408ff */
[----:B------:R-:W-:-:S05]  /*c480*/  @!P1 IMAD.X R3, RZ, RZ, R10, P2 ;  /* 0x000000ffff039224 */ /* 0x000fca00010e060a */
[----:B------:R-:W-:Y:S01]  /*c490*/  @!PT LDS RZ, [RZ] ;  /* 0x00000000fffff984 */ /* 0x000fe20000000800 */
[----:B------:R-:W-:Y:S01]  /*c4a0*/  @!PT LDS RZ, [RZ] ;  /* 0x00000000fffff984 */ /* 0x000fe20000000800 */
[----:B------:R-:W-:Y:S01]  /*c4b0*/  @!PT LDS RZ, [RZ] ;  /* 0x00000000fffff984 */ /* 0x000fe20000000800 */
[----:B------:R0:W-:Y:S01]  /*c4c0*/  @!P1 LDGSTS.E.BYPASS.LTC128B.128 [R25+0x8c00], desc[UR38][R2.64], !P0 ;  /* 0x08c0000002199fae */ /* 0x0001e2000c101d66 */
[----:B------:R-:W-:Y:S02]  /*c4d0*/  ISETP.GE.AND P1, PT, R9, R4, PT ;  /* 0x000000040900720c */ /* 0x000fe40003f26270 */
[----:B------:R-:W-:Y:S01]  /*c4e0*/  MOV R13, R5 ;  /* 0x00000005000d7202 */ /* 0x000fe20000000f00 */
[----:B------:R-:W-:-:S10]  /*c4f0*/  IMAD.MOV.U32 R9, RZ, RZ, R14 ;  /* 0x000000ffff097224 */ /* 0x000fd400078e000e */
[----:B0-----:R-:W-:Y:S05]  /*c500*/  WARPSYNC.COLLECTIVE R15, `(.L_x_12914) ;  /* 0x000000000f087348 */ /* 0x001fea0003c00000 */
[----:B------:R1:W2:Y:S02]  /*c510*/  SHFL.IDX P6, R14, R13, R12, R11 ;  /* 0x0000000c0d0e7389 */ /* 0x0002a400000c000b */
[----:B012---:R-:W-:Y:S01]  /*c520*/  ENDCOLLECTIVE ;  /* 0x000000000000791b */ /* 0x007fe20003800000 */
.L_x_12914:
[----:B------:R-:W-:Y:S02]  /*c530*/  @!P1 LEA R20, R22, UR45, 0x1 ;  /* 0x0000002d16149c11 */ /* 0x000fe4000f8e08ff */
[----:B------:R-:W-:Y:S01]  /*c540*/  MOV R13, R8 ;  /* 0x00000008000d7202 */ /* 0x000fe20000000f00 */
[----:B------:R-:W-:Y:S01]  /*c550*/  IMAD.MOV.U32 R12, RZ, RZ, 0x3 ;  /* 0x00000003ff0c7424 */ /* 0x000fe200078e00ff */
[----:B------:R-:W-:-:S13]  /*c560*/  @!P1 LEA R2, P2, R16, R14, 0x1 ;  /* 0x0000000e10029211 */ /* 0x000fda00078408ff */
[----:B------:R-:W-:Y:S05]  /*c570*/  WARPSYNC.COLLECTIVE R15, `(.L_x_12915) ;  /* 0x000000000f087348 */ /* 0x000fea0003c00000 */
[----:B------:R0:W1:Y:S02]  /*c580*/  SHFL.IDX P6, R14, R13, R12, R11 ;  /* 0x0000000c0d0e7389 */ /* 0x00006400000c000b */
[----:B01----:R-:W-:Y:S01]  /*c590*/  ENDCOLLECTIVE ;  /* 0x000000000000791b */ /* 0x003fe20003800000 */
.L_x_12915:
[----:B------:R-:W-:Y:S02]  /*c5a0*/  @!P1 IMAD.X R3, RZ, RZ, R9, P2 ;  /* 0x000000ffff039224 */ /* 0x000fe400010e0609 */
[----:B------:R-:W-:-:S03]  /*c5b0*/  VIADD R9, R6, 0x30 ;  /* 0x0000003006097836 */ /* 0x000fc60000000000 */
[----:B------:R-:W-:Y:S01]  /*c5c0*/  @!PT LDS RZ, [RZ] ;  /* 0x00000000fffff984 */ /* 0x000fe20000000800 */
[----:B------:R-:W-:Y:S01]  /*c5d0*/  @!PT LDS RZ, [RZ] ;  /* 0x00000000fffff984 */ /* 0x000fe20000000800 */
[----:B------:R-:W-:Y:S01]  /*c5e0*/  @!PT LDS RZ, [RZ] ;  /* 0x00000000fffff984 */ /* 0x000fe20000000800 */
[----:B------:R0:W-:Y:S02]  /*c5f0*/  @!P1 LDGSTS.E.BYPASS.LTC128B.128 [R20+0x9400], desc[UR38][R2.64], !P0 ;  /* 0x0940000002149fae */ /* 0x0001e4000c101d66 */
[----:B------:R-:W-:Y:S02]  /*c600*/  ISETP.GE.AND P1, PT, R9, R4, PT ;  /* 0x000000040900720c */ /* 0x000fe40003f26270 */
[----:B------:R-:W-:Y:S02]  /*c610*/  IADD3 R9, R6, 0x40, RZ ;  /* 0x0000004006097810 */ /* 0x000fe40007ffe0ff */
[----:B------:R-:W-:-:S09]  /*c620*/  MOV R13, R5 ;  /* 0x00000005000d7202 */ /* 0x000fd20000000f00 */
[----:B------:R-:W-:Y:S01]  /*c630*/  @!P1 LEA R25, R22, UR45, 0x1 ;  /* 0x0000002d16199c11 */ /* 0x000fe2000f8e08ff */
[----:B0-----:R-:W-:-:S07]  /*c640*/  IMAD.MOV.U32 R10, RZ, RZ, R14 ;  /* 0x000000ffff0a7224 */ /* 0x001fce00078e000e */
[----:B------:R-:W-:Y:S05]  /*c650*/  WARPSYNC.COLLECTIVE R15, `(.L_x_12916) ;  /* 0x000000000f087348 */ /* 0x000fea0003c00000 */
[----:B------:R0:W1:Y:S02]  /*c660*/  SHFL.IDX P6, R14, R13, R12, R11 ;  /* 0x0000000c0d0e7389 */ /* 0x00006400000c000b */
[----:B01----:R-:W-:Y:S01]  /*c670*/  ENDCOLLECTIVE ;  /* 0x000000000000791b */ /* 0x003fe20003800000 */
.L_x_12916:
[----:B------:R-:W-:Y:S02]  /*c680*/  IMAD.MOV.U32 R13, RZ, RZ, R8 ;  /* 0x000000ffff0d7224 */ /* 0x000fe400078e0008 */
[----:B------:R-:W-:Y:S02]  /*c690*/  IMAD.MOV.U32 R12, RZ, RZ, 0x4 ;  /* 0x00000004ff0c7424 */ /* 0x000fe400078e00ff */
[----:B------:R-:W-:-:S07]  /*c6a0*/  IMAD.MOV.U32 R21, RZ, RZ, R14 ;  /* 0x000000ffff157224 */ /* 0x000fce00078e000e */
[----:B------:R-:W-:Y:S05]  /*c6b0*/  WARPSYNC.COLLECTIVE R15, `(.L_x_12917) ;  /* 0x000000000f087348 */ /* 0x000fea0003c00000 */
[----:B------:R0:W1:Y:S02]  /*c6c0*/  SHFL.IDX P6, R14, R13, R12, R11 ;  /* 0x0000000c0d0e7389 */ /* 0x00006400000c000b */
[----:B01----:R-:W-:Y:S01]  /*c6d0*/  ENDCOLLECTIVE ;  /* 0x000000000000791b */ /* 0x003fe20003800000 */
.L_x_12917:
[----:B------:R-:W-:-:S05]  /*c6e0*/  @!P1 LEA R2, P2, R16, R21, 0x1 ;  /* 0x0000001510029211 */ /* 0x000fca00078408ff */
[----:B------:R-:W-:-:S05]  /*c6f0*/  @!P1 IMAD.X R3, RZ, RZ, R10, P2 ;  /* 0x000000ffff039224 */ /* 0x000fca00010e060a */
[----:B------:R-:W-:Y:S01]  /*c700*/  @!PT LDS RZ, [RZ] ;  /* 0x00000000fffff984 */ /* 0x000fe20000000800 */
[----:B------:R-:W-:Y:S01]  /*c710*/  @!PT LDS RZ, [RZ] ;  /* 0x00000000fffff984 */ /* 0x000fe20000000800 */
[----:B------:R-:W-:Y:S01]  /*c720*/  @!PT LDS RZ, [RZ] ;  /* 0x00000000fffff984 */ /* 0x000fe20000000800 */
[----:B------:R0:W-:Y:S01]  /*c730*/  @!P1 LDGSTS.E.BYPASS.LTC128B.128 [R25+0x9c00], desc[UR38][R2.64], !P0 ;  /* 0x09c0000002199fae */ /* 0x0001e2000c101d66 */
[----:B------:R-:W-:Y:S01]  /*c740*/  IMAD.MOV.U32 R13, RZ, RZ, R5 ;  /* 0x000000ffff0d7224 */ /* 0x000fe200078e0005 */
[----:B------:R-:W-:Y:S02]  /*c750*/  ISETP.GE.AND P1, PT, R9, R4, PT ;  /* 0x000000040900720c */ /* 0x000fe40003f26270 */
[----:B------:R-:W-:-:S11]  /*c760*/  MOV R9, R14 ;  /* 0x0000000e00097202 */ /* 0x000fd60000000f00 */
[----:B0-----:R-:W-:Y:S05]  /*c770*/  WARPSYNC.COLLECTIVE R15, `(.L_x_12918) ;  /* 0x000000000f087348 */ /* 0x001fea0003c00000 */
[----:B------:R1:W2:Y:S02]  /*c780*/  SHFL.IDX P6, R14, R13, R12, R11 ;  /* 0x0000000c0d0e7389 */ /* 0x0002a400000c000b */
[----:B012---:R-:W-:Y:S01]  /*c790*/  ENDCOLLECTIVE ;  /* 0x000000000000791b */ /* 0x007fe20003800000 */
.L_x_12918:
[----:B------:R-:W-:Y:S01]  /*c7a0*/  @!P1 LEA R20, R22, UR45, 0x1 ;  /* 0x0000002d16149c11 */ /* 0x000fe2000f8e08ff */
[----:B------:R-:W-:Y:S02]  /*c7b0*/  IMAD.MOV.U32 R13, RZ, RZ, R8 ;  /* 0x000000ffff0d7224 */ /* 0x000fe400078e0008 */
[----:B------:R-:W-:Y:S01]  /*c7c0*/  IMAD.MOV.U32 R12, RZ, RZ, 0x5 ;  /* 0x00000005ff0c7424 */ /* 0x000fe200078e00ff */
[----:B------:R-:W-:-:S13]  /*c7d0*/  @!P1 LEA R2, P2, R16, R14, 0x1 ;  /* 0x0000000e10029211 */ /* 0x000fda00078408ff */
[----:B------:R-:W-:Y:S05]  /*c7e0*/  WARPSYNC.COLLECTIVE R15, `(.L_x_12919) ;  /* 0x000000000f087348 */ /* 0x000fea0003c00000 */
[----:B------:R0:W1:Y:S02]  /*c7f0*/  SHFL.IDX P6, R14, R13, R12, R11 ;  /* 0x0000000c0d0e7389 */ /* 0x00006400000c000b */
[----:B01----:R-:W-:Y:S01]  /*c800*/  ENDCOLLECTIVE ;  /* 0x000000000000791b */ /* 0x003fe20003800000 */
.L_x_12919:
[----:B------:R-:W-:Y:S01]  /*c810*/  @!P1 IMAD.X R3, RZ, RZ, R9, P2 ;  /* 0x000000ffff039224 */ /* 0x000fe200010e0609 */
[----:B------:R-:W-:-:S04]  /*c820*/  IADD3 R9, R6, 0x50, RZ ;  /* 0x0000005006097810 */ /* 0x000fc80007ffe0ff */
[----:B------:R-:W-:Y:S01]  /*c830*/  @!PT LDS RZ, [RZ] ;  /* 0x00000000fffff984 */ /* 0x000fe20000000800 */
[----:B------:R-:W-:Y:S01]  /*c840*/  @!PT LDS RZ, [RZ] ;  /* 0x00000000fffff984 */ /* 0x000fe20000000800 */
[----:B------:R-:W-:Y:S01]  /*c850*/  @!PT LDS RZ, [RZ] ;  /* 0x00000000fffff984 */ /* 0x000fe20000000800 */
[----:B------:R0:W-:Y:S01]  /*c860*/  @!P1 LDGSTS.E.BYPASS.LTC128B.128 [R20+0xa400], desc[UR38][R2.64], !P0 ;  /* 0x0a40000002149fae */ /* 0x0001e2000c101d66 */
[----:B------:R-:W-:Y:S01]  /*c870*/  ISETP.GE.AND P1, PT, R9, R4, PT ;  /* 0x000000040900720c */ /* 0x000fe20003f26270 */
[----:B------:R-:W-:Y:S02]  /*c880*/  VIADD R9, R6, 0x60 ;  /* 0x0000006006097836 */ /* 0x000fe40000000000 */
[----:B------:R-:W-:-:S10]  /*c890*/  IMAD.MOV.U32 R13, RZ, RZ, R5 ;  /* 0x000000ffff0d7224 */ /* 0x000fd400078e0005 */
[----:B------:R-:W-:Y:S02]  /*c8a0*/  @!P1 LEA R25, R22, UR45, 0x1 ;  /* 0x0000002d16199c11 */ /* 0x000fe4000f8e08ff */
[----:B0-----:R-:W-:-:S07]  /*c8b0*/  MOV R10, R14 ;  /* 0x0000000e000a7202 */ /* 0x001fce0000000f00 */
[----:B------:R-:W-:Y:S05]  /*c8c0*/  WARPSYNC.COLLECTIVE R15, `(.L_x_12920) ;  /* 0x000000000f087348 */ /* 0x000fea0003c00000 */
[----:B------:R0:W1:Y:S02]  /*c8d0*/  SHFL.IDX P6, R14, R13, R12, R11 ;  /* 0x0000000c0d0e7389 */ /* 0x00006400000c000b */
[----:B01----:R-:W-:Y:S01]  /*c8e0*/  ENDCOLLECTIVE ;  /* 0x000000000000791b */ /* 0x003fe20003800000 */
.L_x_12920:
[----:B------:R-:W-:Y:S01]  /*c8f0*/  IMAD.MOV.U32 R13, RZ, RZ, R8 ;  /* 0x000000ffff0d7224 */ /* 0x000fe200078e0008 */
[----:B------:R-:W-:Y:S01]  /*c900*/  MOV R12, 0x6 ;  /* 0x00000006000c7802 */ /* 0x000fe20000000f00 */
[----:B------:R-:W-:-:S07]  /*c910*/  IMAD.MOV.U32 R21, RZ, RZ, R14 ;  /* 0x000000ffff157224 */ /* 0x000fce00078e000e */
[----:B------:R-:W-:Y:S05]  /*c920*/  WARPSYNC.COLLECTIVE R15, `(.L_x_12921) ;  /* 0x000000000f087348 */ /* 0x000fea0003c00000 */
[----:B------:R0:W1:Y:S02]  /*c930*/  SHFL.IDX P6, R14, R13, R12, R11 ;  /* 0x0000000c0d0e7389 */ /* 0x00006400000c000b */
[----:B01----:R-:W-:Y:S01]  /*c940*/  ENDCOLLECTIVE ;  /* 0x000000000000791b */ /* 0x003fe20003800000 */
.L_x_12921:
[----:B------:R-:W-:-:S04]  /*c950*/  @!P1 LEA R2, P2, R16, R21, 0x1 ;  /* 0x0000001510029211 */ /* 0x000fc800078408ff */
[----:B------:R-:W-:-:S05]  /*c960*/  @!P1 IADD3.X R3, RZ, R10, RZ, P2, !PT ;  /* 0x0000000aff039210 */ /* 0x000fca00017fe4ff */
[----:B------:R-:W-:Y:S01]  /*c970*/  @!PT LDS RZ, [RZ] ;  /* 0x00000000fffff984 */ /* 0x000fe20000000800 */
[----:B------:R-:W-:Y:S01]  /*c980*/  @!PT LDS RZ, [RZ] ;  /* 0x00000000fffff984 */ /* 0x000fe20000000800 */
[----:B------:R-:W-:Y:S01]  /*c990*/  @!PT LDS RZ, [RZ] ;  /* 0x00000000fffff984 */ /* 0x000fe20000000800 */
[----:B------:R0:W-:Y:S01]  /*c9a0*/  @!P1 LDGSTS.E.BYPASS.LTC128B.128 [R25+0xac00], desc[UR38][R2.64], !P0 ;  /* 0x0ac0000002199fae */ /* 0x0001e2000c101d66 */
[----:B------:R-:W-:Y:S01]  /*c9b0*/  ISETP.GE.AND P1, PT, R9, R4, PT ;  /* 0x000000040900720c */ /* 0x000fe20003f26270 */
[----:B------:R-:W-:Y:S02]  /*c9c0*/  IMAD.MOV.U32 R13, RZ, RZ, R5 ;  /* 0x000000ffff0d7224 */ /* 0x000fe400078e0005 */
[----:B------:R-:W-:-:S10]  /*c9d0*/  IMAD.MOV.U32 R9, RZ, RZ, R14 ;  /* 0x000000ffff097224 */ /* 0x000fd400078e000e */
[----:B0-----:R-:W-:Y:S05]  /*c9e0*/  WARPSYNC.COLLECTIVE R15, `(.L_x_12922) ;  /* 0x000000000f087348 */ /* 0x001fea0003c00000 */
[----:B------:R1:W2:Y:S02]  /*c9f0*/  SHFL.IDX P6, R14, R13, R12, R11 ;  /* 0x0000000c0d0e7389 */ /* 0x0002a400000c000b */
[----:B012---:R-:W-:Y:S01]  /*ca00*/  ENDCOLLECTIVE ;  /* 0x000000000000791b */ /* 0x007fe20003800000 */
.L_x_12922:
[----:B------:R-:W-:Y:S01]  /*ca10*/  @!P1 LEA R10, R22, UR45, 0x1 ;  /* 0x0000002d160a9c11 */ /* 0x000fe2000f8e08ff */
[----:B------:R-:W-:Y:S02]  /*ca20*/  IMAD.MOV.U32 R13, RZ, RZ, R8 ;  /* 0x000000ffff0d7224 */ /* 0x000fe400078e0008 */
[----:B------:R-:W-:Y:S01]  /*ca30*/  IMAD.MOV.U32 R12, RZ, RZ, 0x7 ;  /* 0x00000007ff0c7424 */ /* 0x000fe200078e00ff */
[----:B------:R-:W-:-:S13]  /*ca40*/  @!P1 LEA R2, P2, R16, R14, 0x1 ;  /* 0x0000000e10029211 */ /* 0x000fda00078408ff */
[----:B------:R-:W-:Y:S05]  /*ca50*/  WARPSYNC.COLLECTIVE R15, `(.L_x_12923) ;  /* 0x000000000f087348 */ /* 0x000fea0003c00000 */
[----:B------:R0:W1:Y:S02]  /*ca60*/  SHFL.IDX P6, R14, R13, R12, R11 ;  /* 0x0000000c0d0e7389 */ /* 0x00006400000c000b */
[----:B01----:R-:W-:Y:S01]  /*ca70*/  ENDCOLLECTIVE ;  /* 0x000000000000791b */ /* 0x003fe20003800000 */
.L_x_12923:
[----:B------:R-:W-:-:S05]  /*ca80*/  @!P1 IADD3.X R3, RZ, R9, RZ, P2, !PT ;  /* 0x00000009ff039210 */ /* 0x000fca00017fe4ff */
[----:B------:R-:W-:Y:S01]  /*ca90*/  @!PT LDS RZ, [RZ] ;  /* 0x00000000fffff984 */ /* 0x000fe20000000800 */
[----:B------:R-:W-:Y:S01]  /*caa0*/  @!PT LDS RZ, [RZ] ;  /* 0x00000000fffff984 */ /* 0x000fe20000000800 */
[----:B------:R-:W-:Y:S01]  /*cab0*/  @!PT LDS RZ, [RZ] ;  /* 0x00000000fffff984 */ /* 0x000fe20000000800 */
[----:B------:R0:W-:Y:S01]  /*cac0*/  @!P1 LDGSTS.E.BYPASS.LTC128B.128 [R10+0xb400], desc[UR38][R2.64], !P0 ;  /* 0x0b400000020a9fae */ /* 0x0001e2000c101d66 */
[----:B------:R-:W-:Y:S02]  /*cad0*/  IMAD.MOV.U32 R13, RZ, RZ, R5 ;  /* 0x000000ffff0d7224 */ /* 0x000fe400078e0005 */
[C---:B------:R-:W-:Y:S02]  /*cae0*/  VIADD R5, R6.reuse, 0x80 ;  /* 0x0000008006057836 */ /* 0x040fe40000000000 */
[----:B0-----:R-:W-:Y:S01]  /*caf0*/  VIADD R3, R6, 0x70 ;  /* 0x0000007006037836 */ /* 0x001fe20000000000 */
[----:B------:R-:W-:-:S07]  /*cb00*/  MOV R8, R14 ;  /* 0x0000000e00087202 */ /* 0x000fce0000000f00 */
[----:B------:R-:W-:Y:S05]  /*cb10*/  WARPSYNC.COLLECTIVE R15, `(.L_x_12924) ;  /* 0x000000000f087348 */ /* 0x000fea0003c00000 */
[----:B------:R0:W1:Y:S02]  /*cb20*/  SHFL.IDX P6, R14, R13, R12, R11 ;  /* 0x0000000c0d0e7389 */ /* 0x00006400000c000b */
[----:B01----:R-:W-:Y:S01]  /*cb30*/  ENDCOLLECTIVE ;  /* 0x000000000000791b */ /* 0x003fe20003800000 */
.L_x_12924:
[----:B------:R-:W-:Y:S01]  /*cb40*/  ISETP.GE.AND P1, PT, R3, R4, PT ;  /* 0x000000040300720c */ /* 0x000fe20003f26270 */
[----:B------:R-:W-:Y:S01]  /*cb50*/  IMAD.MOV.U32 R13, RZ, RZ, R7 ;  /* 0x000000ffff0d7224 */ /* 0x000fe200078e0007 */
[----:B------:R-:W-:-:S11]  /*cb60*/  MOV R12, RZ ;  /* 0x000000ff000c7202 */ /* 0x000fd60000000f00 */
[----:B------:R-:W-:Y:S02]  /*cb70*/  @!P1 LEA R25, R22, UR45, 0x1 ;  /* 0x0000002d16199c11 */ /* 0x000fe4000f8e08ff */
[----:B------:R-:W-:-:S13]  /*cb80*/  @!P1 LEA R2, P2, R16, R14, 0x1 ;  /* 0x0000000e10029211 */ /* 0x000fda00078408ff */
[----:B------:R-:W-:Y:S05]  /*cb90*/  WARPSYNC.COLLECTIVE R15, `(.L_x_12925) ;  /* 0x000000000f087348 */ /* 0x000fea0003c00000 */
[----:B------:R0:W1:Y:S02]  /*cba0*/  SHFL.IDX P6, R14, R13, R12, R11 ;  /* 0x0000000c0d0e7389 */ /* 0x00006400000c000b */
[----:B01----:R-:W-:Y:S01]  /*cbb0*/  ENDCOLLECTIVE ;  /* 0x000000000000791b */ /* 0x003fe20003800000 */
.L_x_12925:
[----:B------:R-:W-:-:S05]  /*cbc0*/  @!P1 IADD3.X R3, RZ, R8, RZ, P2, !PT ;  /* 0x00000008ff039210 */ /* 0x000fca00017fe4ff */
[----:B------:R-:W-:Y:S01]  /*cbd0*/  @!PT LDS RZ, [RZ] ;  /* 0x00000000fffff984 */ /* 0x000fe20000000800 */
[----:B------:R-:W-:Y:S01]  /*cbe0*/  @!PT LDS RZ, [RZ] ;  /* 0x00000000fffff984 */ /* 0x000fe20000000800 */
[----:B------:R-:W-:Y:S01]  /*cbf0*/  @!PT LDS RZ, [RZ] ;  /* 0x00000000fffff984 */ /* 0x000fe20000000800 */
[----:B------:R0:W-:Y:S01]  /*cc00*/  @!P1 LDGSTS.E.BYPASS.LTC128B.128 [R25+0xbc00], desc[UR38][R2.64], !P0 ;  /* 0x0bc0000002199fae */ /* 0x0001e2000c101d66 */
[----:B------:R-:W-:Y:S01]  /*cc10*/  ISETP.GE.AND P1, PT, R5, R4, PT ;  /* 0x000000040500720c */ /* 0x000fe20003f26270 */
[----:B------:R-:W-:Y:S02]  /*cc20*/  VIADD R5, R6, 0x90 ;  /* 0x0000009006057836 */ /* 0x000fe40000000000 */
[----:B------:R-:W-:Y:S02]  /*cc30*/  IMAD.MOV.U32 R13, RZ, RZ, R0 ;  /* 0x000000ffff0d7224 */ /* 0x000fe400078e0000 */
[----:B------:R-:W-:-:S08]  /*cc40*/  IMAD.MOV.U32 R9, RZ, RZ, R14 ;  /* 0x000000ffff097224 */ /* 0x000fd000078e000e */
[----:B0-----:R-:W-:Y:S05]  /*cc50*/  WARPSYNC.COLLECTIVE R15, `(.L_x_12926) ;  /* 0x000000000f087348 */ /* 0x001fea0003c00000 */
[----:B------:R1:W2:Y:S02]  /*cc60*/  SHFL.IDX P6, R14, R13, R12, R11 ;  /* 0x0000000c0d0e7389 */ /* 0x0002a400000c000b */
[----:B012---:R-:W-:Y:S01]  /*cc70*/  ENDCOLLECTIVE ;  /* 0x000000000000791b */ /* 0x007fe20003800000 */
.L_x_12926:
[----:B------:R-:W-:Y:S01]  /*cc80*/  MOV R13, R7 ;  /* 0x00000007000d7202 */ /* 0x000fe20000000f00 */
[----:B------:R-:W-:Y:S01]  /*cc90*/  IMAD.MOV.U32 R12, RZ, RZ, 0x1 ;  /* 0x00000001ff0c7424 */ /* 0x000fe200078e00ff */
[----:B------:R-:W-:-:S07]  /*cca0*/  MOV R21, R14 ;  /* 0x0000000e00157202 */ /* 0x000fce0000000f00 */
[----:B------:R-:W-:Y:S05]  /*ccb0*/  WARPSYNC.COLLECTIVE R15, `(.L_x_12927) ;  /* 0x000000000f087348 */ /* 0x000fea0003c00000 */
[----:B------:R0:W1:Y:S02]  /*ccc0*/  SHFL.IDX P6, R14, R13, R12, R11 ;  /* 0x0000000c0d0e7389 */ /* 0x00006400000c000b */
[----:B01----:R-:W-:Y:S01]  /*ccd0*/  ENDCOLLECTIVE ;  /* 0x000000000000791b */ /* 0x003fe20003800000 */
.L_x_12927:
[----:B------:R-:W-:Y:S02]  /*cce0*/  @!P1 LEA R2, P2, R16, R21, 0x1 ;  /* 0x0000001510029211 */ /* 0x000fe400078408ff */
[----:B------:R-:W-:-:S03]  /*ccf0*/  @!P1 LEA R21, R22, UR45, 0x1 ;  /* 0x0000002d16159c11 */ /* 0x000fc6000f8e08ff */
        /* <DEDUP_REMOVED lines=11> */
.L_x_12928:
[----:B------:R-:W-:Y:S01]  /*cdb0*/  MOV R13, R7 ;  /* 0x00000007000d7202 */ /* 0x000fe20000000f00 */
[----:B------:R-:W-:Y:S02]  /*cdc0*/  IMAD.MOV.U32 R12, RZ, RZ, 0x2 ;  /* 0x00000002ff0c7424 */ /* 0x000fe400078e00ff */
[----:B------:R-:W-:-:S07]  /*cdd0*/  IMAD.MOV.U32 R9, RZ, RZ, R14 ;  /* 0x000000ffff097224 */ /* 0x000fce00078e000e */
[----:B------:R-:W-:Y:S05]  /*cde0*/  WARPSYNC.COLLECTIVE R15, `(.L_x_12929) ;  /* 0x000000000f087348 */ /* 0x000fea0003c00000 */
[----:B------:R0:W1:Y:S02]  /*cdf0*/  SHFL.IDX P6, R14, R13, R12, R11 ;  /* 0x0000000c0d0e7389 */ /* 0x00006400000c000b */
[----:B01----:R-:W-:Y:S01]  /*ce00*/  ENDCOLLECTIVE ;  /* 0x000000000000791b */ /* 0x003fe20003800000 */
.L_x_12929:
[----:B------:R-:W-:Y:S02]  /*ce10*/  @!P1 LEA R2, P2, R16, R9, 0x1 ;  /* 0x0000000910029211 */ /* 0x000fe400078408ff */
[----:B------:R-:W-:-:S03]  /*ce20*/  @!P1 LEA R9, R22, UR45, 0x1 ;  /* 0x0000002d16099c11 */ /* 0x000fc6000f8e08ff */
[----:B------:R-:W-:-:S05]  /*ce30*/  @!P1 IMAD.X R3, RZ, RZ, R8, P2 ;  /* 0x000000ffff039224 */ /* 0x000fca00010e0608 */
[----:B------:R-:W-:Y:S01]  /*ce40*/  @!PT LDS RZ, [RZ] ;  /* 0x00000000fffff984 */ /* 0x000fe20000000800 */
[----:B------:R-:W-:Y:S01]  /*ce50*/  @!PT LDS RZ, [RZ] ;  /* 0x00000000fffff984 */ /* 0x000fe20000000800 */
[----:B------:R-:W-:Y:S01]  /*ce60*/  @!PT LDS RZ, [RZ] ;  /* 0x00000000fffff984 */ /* 0x000fe20000000800 */
[----:B------:R0:W-:Y:S01]  /*ce70*/  @!P1 LDGSTS.E.BYPASS.LTC128B.128 [R9+0xcc00], desc[UR38][R2.64], !P0 ;  /* 0x0cc0000002099fae */ /* 0x0001e2000c101d66 */
[----:B------:R-:W-:Y:S01]  /*ce80*/  MOV R13, R0 ;  /* 0x00000000000d7202 */ /* 0x000fe20000000f00 */
[----:B------:R-:W-:-:S07]  /*ce90*/  IMAD.MOV.U32 R5, RZ, RZ, R14 ;  /* 0x000000ffff057224 */ /* 0x000fce00078e000e */
[----:B0-----:R-:W-:Y:S05]  /*cea0*/  WARPSYNC.COLLECTIVE R15, `(.L_x_12930) ;  /* 0x000000000f087348 */ /* 0x001fea0003c00000 */
[----:B------:R1:W2:Y:S02]  /*ceb0*/  SHFL.IDX P6, R14, R13, R12, R11 ;  /* 0x0000000c0d0e7389 */ /* 0x0002a400000c000b */
[----:B012---:R-:W-:Y:S01]  /*cec0*/  ENDCOLLECTIVE ;  /* 0x000000000000791b */ /* 0x007fe20003800000 */
.L_x_12930:
[----:B------:R-:W-:-:S05]  /*ced0*/  VIADD R3, R6, 0xa0 ;  /* 0x000000a006037836 */ /* 0x000fca0000000000 */
[----:B------:R-:W-:Y:S02]  /*cee0*/  ISETP.GE.AND P1, PT, R3, R4, PT ;  /* 0x000000040300720c */ /* 0x000fe40003f26270 */
[----:B------:R-:W-:Y:S01]  /*cef0*/  MOV R13, R7 ;  /* 0x00000007000d7202 */ /* 0x000fe20000000f00 */
[----:B------:R-:W-:-:S10]  /*cf00*/  IMAD.MOV.U32 R12, RZ, RZ, 0x3 ;  /* 0x00000003ff0c7424 */ /* 0x000fd400078e00ff */
[----:B------:R-:W-:-:S13]  /*cf10*/  @!P1 LEA R2, P2, R16, R14, 0x1 ;  /* 0x0000000e10029211 */ /* 0x000fda00078408ff */
[----:B------:R-:W-:Y:S05]  /*cf20*/  WARPSYNC.COLLECTIVE R15, `(.L_x_12931) ;  /* 0x000000000f087348 */ /* 0x000fea0003c00000 */
[----:B------:R0:W1:Y:S02]  /*cf30*/  SHFL.IDX P6, R14, R13, R12, R11 ;  /* 0x0000000c0d0e7389 */ /* 0x00006400000c000b */
[----:B01----:R-:W-:Y:S01]  /*cf40*/  ENDCOLLECTIVE ;  /* 0x000000000000791b */ /* 0x003fe20003800000 */
.L_x_12931:
[----:B------:R-:W-:Y:S01]  /*cf50*/  @!P1 IMAD.X R3, RZ, RZ, R5, P2 ;  /* 0x000000ffff039224 */ /* 0x000fe200010e0605 */
[----:B------:R-:W-:-:S05]  /*cf60*/  @!P1 LEA R5, R22, UR45, 0x1 ;  /* 0x0000002d16059c11 */ /* 0x000fca000f8e08ff */
        /* <DEDUP_REMOVED lines=9> */
.L_x_12932:
[----:B------:R-:W-:Y:S05]  /*d000*/  BRA `(.L_x_12933) ;  /* 0xffffffc800cc7947 */ /* 0x000fea000383ffff */
.L_x_12856:
[----:B0-----:R-:W-:-:S04]  /*d010*/  IMAD.U32 R3, RZ, RZ, UR45 ;  /* 0x0000002dff037e24 */ /* 0x001fc8000f8e00ff */
[----:B------:R0:W1:Y:S03]  /*d020*/  SYNCS.PHASECHK.TRANS64.TRYWAIT P0, [R3+URZ+0x16820], R0 ;  /* 0x01682000030075a7 */ /* 0x000066000800017f */
[----:B-1----:R-:W-:Y:S05]  /*d030*/  @!P0 NANOSLEEP.SYNCS 0x989680 ;  /* 0x009896800000895d */ /* 0x002fea0003900000 */
[----:B------:R-:W1:Y:S02]  /*d040*/  @!P0 SYNCS.PHASECHK.TRANS64 P0, [R3+URZ+0x16820], R0 ;  /* 0x01682000030085a7 */ /* 0x000e64000800007f */
[----:B-1----:R-:W-:Y:S05]  /*d050*/  @!P0 BRA `(.L_x_12856) ;  /* 0xfffffffc00ec8947 */ /* 0x002fea000383ffff */
[----:B------:R-:W-:Y:S05]  /*d060*/  BRA `(.L_x_12934) ;  /* 0xffffffc800fc7947 */ /* 0x000fea000383ffff */
.L_x_12860:
[----:B0-----:R0:W1:Y:S02]  /*d070*/  SYNCS.PHASECHK.TRANS64.TRYWAIT P0, [R7+URZ+0x16840], R2 ;  /* 0x01684002070075a7 */ /* 0x001064000800017f */
[----:B-1----:R-:W-:Y:S05]  /*d080*/  @!P0 NANOSLEEP.SYNCS 0x989680 ;  /* 0x009896800000895d */ /* 0x002fea0003900000 */
[----:B------:R-:W1:Y:S02]  /*d090*/  @!P0 SYNCS.PHASECHK.TRANS64 P0, [R7+URZ+0x16840], R2 ;  /* 0x01684002070085a7 */ /* 0x000e64000800007f */
[----:B-1----:R-:W-:Y:S05]  /*d0a0*/  @!P0 BRA `(.L_x_12860) ;  /* 0xfffffffc00f08947 */ /* 0x002fea000383ffff */
[----:B------:R-:W-:Y:S05]  /*d0b0*/  BRA `(.L_x_12935) ;  /* 0xffffffcc00e07947 */ /* 0x000fea000383ffff */
.L_x_12861:
        /* <DEDUP_REMOVED lines=8> */
.L_x_12937:
[----:B------:R-:W-:Y:S05]  /*d140*/  BSYNC B1 ;  /* 0x0000000000017941 */ /* 0x000fea0003800000 */
.L_x_12936:
[----:B------:R-:W-:Y:S01]  /*d150*/  IMAD.MOV.U32 R13, RZ, RZ, R10 ;  /* 0x000000ffff0d7224 */ /* 0x000fe200078e000a */
[----:B------:R-:W-:Y:S01]  /*d160*/  MOV R11, 0x181f ;  /* 0x0000181f000b7802 */ /* 0x000fe20000000f00 */
[----:B------:R-:W-:Y:S01]  /*d170*/  IMAD.MOV.U32 R12, RZ, RZ, RZ ;  /* 0x000000ffff0c7224 */ /* 0x000fe200078e00ff */
[----:B------:R-:W-:Y:S01]  /*d180*/  MOV R3, R14 ;  /* 0x0000000e00037202 */ /* 0x000fe20000000f00 */
[----:B------:R-:W-:Y:S01]  /*d190*/  IMAD.MOV.U32 R15, RZ, RZ, -0x1 ;  /* 0xffffffffff0f7424 */ /* 0x000fe200078e00ff */
[----:B------:R-:W-:-:S07]  /*d1a0*/  LEA R9, R9, UR45, 0x1 ;  /* 0x0000002d09097c11 */ /* 0x000fce000f8e08ff */
[----:B------:R-:W-:Y:S05]  /*d1b0*/  WARPSYNC.COLLECTIVE R15, `(.L_x_12938) ;  /* 0x000000000f087348 */ /* 0x000fea0003c00000 */
[----:B------:R0:W1:Y:S02]  /*d1c0*/  SHFL.IDX P6, R14, R13, R12, R11 ;  /* 0x0000000c0d0e7389 */ /* 0x00006400000c000b */
[----:B01----:R-:W-:Y:S01]  /*d1d0*/  ENDCOLLECTIVE ;  /* 0x000000000000791b */ /* 0x003fe20003800000 */
.L_x_12938:
[----:B------:R-:W-:Y:S01]  /*d1e0*/  IMAD.SHL.U32 R15, R16, 0x2, RZ ;  /* 0x00000002100f7824 */ /* 0x000fe200078e00ff */
[----:B------:R-:W-:Y:S01]  /*d1f0*/  MOV R12, 0x1 ;  /* 0x00000001000c7802 */ /* 0x000fe20000000f00 */
[----:B------:R-:W-:Y:S01]  /*d200*/  IMAD.MOV.U32 R13, RZ, RZ, R19 ;  /* 0x000000ffff0d7224 */ /* 0x000fe200078e0013 */
[----:B------:R-:W-:-:S04]  /*d210*/  MOV R2, R14 ;  /* 0x0000000e00027202 */ /* 0x000fc80000000f00 */
[----:B------:R-:W-:Y:S01]  /*d220*/  IADD3 R2, P0, R2, R15, RZ ;  /* 0x0000000f02027210 */ /* 0x000fe20007f1e0ff */
[----:B------:R-:W-:-:S04]  /*d230*/  IMAD.MOV.U32 R15, RZ, RZ, -0x1 ;  /* 0xffffffffff0f7424 */ /* 0x000fc800078e00ff */
[----:B------:R-:W-:-:S08]  /*d240*/  IMAD.X R3, RZ, RZ, R3, P0 ;  /* 0x000000ffff037224 */ /* 0x000fd000000e0603 */
[----:B------:R-:W-:Y:S05]  /*d250*/  WARPSYNC.COLLECTIVE R15, `(.L_x_12939) ;  /* 0x000000000f087348 */ /* 0x000fea0003c00000 */
[----:B------:R0:W1:Y:S02]  /*d260*/  SHFL.IDX P6, R14, R13, R12, R11 ;  /* 0x0000000c0d0e7389 */ /* 0x00006400000c000b */
[----:B01----:R-:W-:Y:S01]  /*d270*/  ENDCOLLECTIVE ;  /* 0x000000000000791b */ /* 0x003fe20003800000 */
.L_x_12939:
[----:B------:R-:W-:Y:S01]  /*d280*/  @!PT LDS RZ, [RZ] ;  /* 0x00000000fffff984 */ /* 0x000fe20000000800 */
[----:B------:R-:W-:Y:S01]  /*d290*/  @!PT LDS RZ, [RZ] ;  /* 0x00000000fffff984 */ /* 0x000fe20000000800 */
[----:B------:R-:W-:Y:S01]  /*d2a0*/  @!PT LDS RZ, [RZ] ;  /* 0x00000000fffff984 */ /* 0x000fe20000000800 */
[----:B------:R0:W-:Y:S01]  /*d2b0*/  LDGSTS.E.BYPASS.LTC128B.128 [R9+0xe400], desc[UR38][R2.64], !P2 ;  /* 0x0e40000002097fae */ /* 0x0001e2000d101d66 */
[----:B------:R-:W-:Y:S01]  /*d2c0*/  MOV R13, R10 ;  /* 0x0000000a000d7202 */ /* 0x000fe20000000f00 */
[----:B0-----:R-:W-:-:S07]  /*d2d0*/  IMAD.MOV.U32 R3, RZ, RZ, R14 ;  /* 0x000000ffff037224 */ /* 0x001fce00078e000e */
[----:B------:R-:W-:Y:S05]  /*d2e0*/  WARPSYNC.COLLECTIVE R15, `(.L_x_12940) ;  /* 0x000000000f087348 */ /* 0x000fea0003c00000 */
[----:B------:R0:W1:Y:S02]  /*d2f0*/  SHFL.IDX P6, R14, R13, R12, R11 ;  /* 0x0000000c0d0e7389 */ /* 0x00006400000c000b */
[----:B01----:R-:W-:Y:S01]  /*d300*/  ENDCOLLECTIVE ;  /* 0x000000000000791b */ /* 0x003fe20003800000 */
.L_x_12940:
[----:B------:R-:W-:Y:S02]  /*d310*/  IMAD.SHL.U32 R15, R16, 0x2, RZ ;  /* 0x00000002100f7824 */ /* 0x000fe400078e00ff */
[----:B------:R-:W-:Y:S02]  /*d320*/  IMAD.MOV.U32 R13, RZ, RZ, R19 ;  /* 0x000000ffff0d7224 */ /* 0x000fe400078e0013 */
[----:B------:R-:W-:Y:S02]  /*d330*/  IMAD.MOV.U32 R12, RZ, RZ, 0x2 ;  /* 0x00000002ff0c7424 */ /* 0x000fe400078e00ff */
[----:B------:R-:W-:-:S05]  /*d340*/  IMAD.MOV.U32 R2, RZ, RZ, R14 ;  /* 0x000000ffff027224 */ /* 0x000fca00078e000e */
[----:B------:R-:W-:Y:S02]  /*d350*/  IADD3 R2, P0, R2, R15, RZ ;  /* 0x0000000f02027210 */ /* 0x000fe40007f1e0ff */
[----:B------:R-:W-:Y:S02]  /*d360*/  MOV R15, 0xffffffff ;  /* 0xffffffff000f7802 */ /* 0x000fe40000000f00 */
[----:B------:R-:W-:-:S09]  /*d370*/  IADD3.X R3, RZ, R3, RZ, P0, !PT ;  /* 0x00000003ff037210 */ /* 0x000fd200007fe4ff */
[----:B------:R-:W-:Y:S05]  /*d380*/  WARPSYNC.COLLECTIVE R15, `(.L_x_12941) ;  /* 0x000000000f087348 */ /* 0x000fea0003c00000 */
[----:B------:R0:W1:Y:S02]  /*d390*/  SHFL.IDX P6, R14, R13, R12, R11 ;  /* 0x0000000c0d0e7389 */ /* 0x00006400000c000b */
[----:B01----:R-:W-:Y:S01]  /*d3a0*/  ENDCOLLECTIVE ;  /* 0x000000000000791b */ /* 0x003fe20003800000 */
.L_x_12941:
[----:B------:R-:W-:Y:S01]  /*d3b0*/  @!PT LDS RZ, [RZ] ;  /* 0x00000000fffff984 */ /* 0x000fe20000000800 */
[----:B------:R-:W-:Y:S01]  /*d3c0*/  @!PT LDS RZ, [RZ] ;  /* 0x00000000fffff984 */ /* 0x000fe20000000800 */
[----:B------:R-:W-:Y:S01]  /*d3d0*/  @!PT LDS RZ, [RZ] ;  /* 0x00000000fffff984 */ /* 0x000fe20000000800 */
[----:B------:R0:W-:Y:S01]  /*d3e0*/  LDGSTS.E.BYPASS.LTC128B.128 [R9+0xec00], desc[UR38][R2.64], !P2 ;  /* 0x0ec0000002097fae */ /* 0x0001e2000d101d66 */
[----:B------:R-:W-:Y:S02]  /*d3f0*/  IMAD.MOV.U32 R13, RZ, RZ, R10 ;  /* 0x000000ffff0d7224 */ /* 0x000fe400078e000a */
[----:B0-----:R-:W-:-:S07]  /*d400*/  IMAD.MOV.U32 R3, RZ, RZ, R14 ;  /* 0x000000ffff037224 */ /* 0x001fce00078e000e */
[----:B------:R-:W-:Y:S05]  /*d410*/  WARPSYNC.COLLECTIVE R15, `(.L_x_12942) ;  /* 0x000000000f087348 */ /* 0x000fea0003c00000 */
[----:B------:R0:W1:Y:S02]  /*d420*/  SHFL.IDX P6, R14, R13, R12, R11 ;  /* 0x0000000c0d0e7389 */ /* 0x00006400000c000b */
[----:B01----:R-:W-:Y:S01]  /*d430*/  ENDCOLLECTIVE ;  /* 0x000000000000791b */ /* 0x003fe20003800000 */
.L_x_12942:
[----:B------:R-:W-:Y:S01]  /*d440*/  SHF.L.U32 R15, R16, 0x1, RZ ;  /* 0x00000001100f7819 */ /* 0x000fe200000006ff */
[----:B------:R-:W-:Y:S01]  /*d450*/  IMAD.MOV.U32 R12, RZ, RZ, 0x3 ;  /* 0x00000003ff0c7424 */ /* 0x000fe200078e00ff */
[----:B------:R-:W-:Y:S01]  /*d460*/  MOV R13, R19 ;  /* 0x00000013000d7202 */ /* 0x000fe20000000f00 */
[----:B------:R-:W-:-:S05]  /*d470*/  IMAD.MOV.U32 R2, RZ, RZ, R14 ;  /* 0x000000ffff027224 */ /* 0x000fca00078e000e */
[----:B------:R-:W-:Y:S01]  /*d480*/  IADD3 R2, P0, R2, R15, RZ ;  /* 0x0000000f02027210 */ /* 0x000fe20007f1e0ff */
[----:B------:R-:W-:-:S04]  /*d490*/  IMAD.MOV.U32 R15, RZ, RZ, -0x1 ;  /* 0xffffffffff0f7424 */ /* 0x000fc800078e00ff */
[----:B------:R-:W-:-:S08]  /*d4a0*/  IMAD.X R3, RZ, RZ, R3, P0 ;  /* 0x000000ffff037224 */ /* 0x000fd000000e0603 */
[----:B------:R-:W-:Y:S05]  /*d4b0*/  WARPSYNC.COLLECTIVE R15, `(.L_x_12943) ;  /* 0x000000000f087348 */ /* 0x000fea0003c00000 */
[----:B------:R0:W1:Y:S02]  /*d4c0*/  SHFL.IDX P6, R14, R13, R12, R11 ;  /* 0x0000000c0d0e7389 */ /* 0x00006400000c000b */
[----:B01----:R-:W-:Y:S01]  /*d4d0*/  ENDCOLLECTIVE ;  /* 0x000000000000791b */ /* 0x003fe20003800000 */
.L_x_12943:
[----:B------:R-:W-:Y:S01]  /*d4e0*/  @!PT LDS RZ, [RZ] ;  /* 0x00000000fffff984 */ /* 0x000fe20000000800 */
[----:B------:R-:W-:Y:S01]  /*d4f0*/  @!PT LDS RZ, [RZ] ;  /* 0x00000000fffff984 */ /* 0x000fe20000000800 */
[----:B------:R-:W-:Y:S01]  /*d500*/  @!PT LDS RZ, [RZ] ;  /* 0x00000000fffff984 */ /* 0x000fe20000000800 */
[----:B------:R0:W-:Y:S01]  /*d510*/  LDGSTS.E.BYPASS.LTC128B.128 [R9+0xf400], desc[UR38][R2.64], !P2 ;  /* 0x0f40000002097fae */ /* 0x0001e2000d101d66 */
[----:B------:R-:W-:Y:S01]  /*d520*/  IMAD.MOV.U32 R13, RZ, RZ, R10 ;  /* 0x000000ffff0d7224 */ /* 0x000fe200078e000a */
[----:B0-----:R-:W-:-:S07]  /*d530*/  MOV R3, R14 ;  /* 0x0000000e00037202 */ /* 0x001fce0000000f00 */
[----:B------:R-:W-:Y:S05]  /*d540*/  WARPSYNC.COLLECTIVE R15, `(.L_x_12944) ;  /* 0x000000000f087348 */ /* 0x000fea0003c00000 */
[----:B------:R0:W1:Y:S02]  /*d550*/  SHFL.IDX P6, R14, R13, R12, R11 ;  /* 0x0000000c0d0e7389 */ /* 0x00006400000c000b */
[----:B01----:R-:W-:Y:S01]  /*d560*/  ENDCOLLECTIVE ;  /* 0x000000000000791b */ /* 0x003fe20003800000 */
.L_x_12944:
        /* <DEDUP_REMOVED lines=10> */
.L_x_12945:
        /* <DEDUP_REMOVED lines=9> */
.L_x_12946:
        /* <DEDUP_REMOVED lines=10> */
.L_x_12947:
        /* <DEDUP_REMOVED lines=9> */
.L_x_12948:
        /* <DEDUP_REMOVED lines=10> */
.L_x_12949:
        /* <DEDUP_REMOVED lines=9> */
.L_x_12950:
        /* <DEDUP_REMOVED lines=10> */
.L_x_12951:
        /* <DEDUP_REMOVED lines=9> */
.L_x_12952:
[----:B------:R-:W-:Y:S05]  /*da30*/  BRA `(.L_x_12953) ;  /* 0xffffffc800907947 */ /* 0x000fea000383ffff */
.L_x_12866:
[----:B0-----:R0:W1:Y:S02]  /*da40*/  SYNCS.PHASECHK.TRANS64.TRYWAIT P0, [R7+URZ+0x16860], R2 ;  /* 0x01686002070075a7 */ /* 0x001064000800017f */
[----:B-1----:R-:W-:Y:S05]  /*da50*/  @!P0 NANOSLEEP.SYNCS 0x989680 ;  /* 0x009896800000895d */ /* 0x002fea0003900000 */
[----:B------:R-:W1:Y:S02]  /*da60*/  @!P0 SYNCS.PHASECHK.TRANS64 P0, [R7+URZ+0x16860], R2 ;  /* 0x01686002070085a7 */ /* 0x000e64000800007f */
[----:B-1----:R-:W-:Y:S05]  /*da70*/  @!P0 BRA `(.L_x_12866) ;  /* 0xfffffffc00f08947 */ /* 0x002fea000383ffff */
[----:B------:R-:W-:Y:S05]  /*da80*/  BRA `(.L_x_12954) ;  /* 0xffffffc800f07947 */ /* 0x000fea000383ffff */
.L_x_12867:
        /* <DEDUP_REMOVED lines=8> */
.L_x_12956:
[----:B------:R-:W-:Y:S05]  /*db10*/  BSYNC B1 ;  /* 0x0000000000017941 */ /* 0x000fea0003800000 */
.L_x_12955:
[----:B------:R-:W-:Y:S01]  /*db20*/  MOV R13, R17 ;  /* 0x00000011000d7202 */ /* 0x000fe20000000f00 */
[----:B------:R-:W-:Y:S01]  /*db30*/  IMAD.MOV.U32 R12, RZ, RZ, RZ ;  /* 0x000000ffff0c7224 */ /* 0x000fe200078e00ff */
[----:B------:R-:W-:Y:S01]  /*db40*/  MOV R15, 0xffffffff ;  /* 0xffffffff000f7802 */ /* 0x000fe20000000f00 */
[----:B------:R-:W-:Y:S01]  /*db50*/  IMAD.MOV.U32 R11, RZ, RZ, 0x181f ;  /* 0x0000181fff0b7424 */ /* 0x000fe200078e00ff */
[----:B------:R-:W-:Y:S01]  /*db60*/  ISETP.LT.OR P2, PT, R4, 0x1, P1 ;  /* 0x000000010400780c */ /* 0x000fe20000f41670 */
[----:B------:R-:W-:Y:S01]  /*db70*/  IMAD.MOV.U32 R3, RZ, RZ, R14 ;  /* 0x000000ffff037224 */ /* 0x000fe200078e000e */
[----:B------:R-:W-:-:S11]  /*db80*/  LEA R8, R8, UR45, 0x1 ;  /* 0x0000002d08087c11 */ /* 0x000fd6000f8e08ff */
[----:B------:R-:W-:Y:S05]  /*db90*/  WARPSYNC.COLLECTIVE R15, `(.L_x_12957) ;  /* 0x000000000f087348 */ /* 0x000fea0003c00000 */
[----:B------:R0:W1:Y:S02]  /*dba0*/  SHFL.IDX P6, R14, R13, R12, R11 ;  /* 0x0000000c0d0e7389 */ /* 0x00006400000c000b */
[----:B01----:R-:W-:Y:S01]  /*dbb0*/  ENDCOLLECTIVE ;  /* 0x000000000000791b */ /* 0x003fe20003800000 */
.L_x_12957:
[----:B------:R-:W-:Y:S01]  /*dbc0*/  IMAD.MOV.U32 R13, RZ, RZ, R18 ;  /* 0x000000ffff0d7224 */ /* 0x000fe200078e0012 */
[----:B------:R-:W-:Y:S02]  /*dbd0*/  MOV R12, 0x1 ;  /* 0x00000001000c7802 */ /* 0x000fe40000000f00 */
[----:B------:R-:W-:-:S13]  /*dbe0*/  IADD3 R2, P0, R14, R19, RZ ;  /* 0x000000130e027210 */ /* 0x000fda0007f1e0ff */
[----:B------:R-:W-:Y:S05]  /*dbf0*/  WARPSYNC.COLLECTIVE R15, `(.L_x_12958) ;  /* 0x000000000f087348 */ /* 0x000fea0003c00000 */
[----:B------:R0:W1:Y:S02]  /*dc00*/  SHFL.IDX P6, R14, R13, R12, R11 ;  /* 0x0000000c0d0e7389 */ /* 0x00006400000c000b */
[----:B01----:R-:W-:Y:S01]  /*dc10*/  ENDCOLLECTIVE ;  /* 0x000000000000791b */ /* 0x003fe20003800000 */
.L_x_12958:
[----:B------:R-:W-:-:S05]  /*dc20*/  IMAD.X R3, RZ, RZ, R3, P0 ;  /* 0x000000ffff037224 */ /* 0x000fca00000e0603 */
[----:B------:R-:W-:Y:S01]  /*dc30*/  @!PT LDS RZ, [RZ] ;  /* 0x00000000fffff984 */ /* 0x000fe20000000800 */
[----:B------:R-:W-:Y:S01]  /*dc40*/  @!PT LDS RZ, [RZ] ;  /* 0x00000000fffff984 */ /* 0x000fe20000000800 */
[----:B------:R-:W-:Y:S01]  /*dc50*/  @!PT LDS RZ, [RZ] ;  /* 0x00000000fffff984 */ /* 0x000fe20000000800 */
[----:B------:R0:W-:Y:S01]  /*dc60*/  LDGSTS.E.BYPASS.LTC128B.128 [R8+0x400], desc[UR38][R2.64], !P2 ;  /* 0x0040000002087fae */ /* 0x0001e2000d101d66 */
[----:B------:R-:W-:Y:S01]  /*dc70*/  ISETP.LT.OR P2, PT, R4, 0x11, P1 ;  /* 0x000000110400780c */ /* 0x000fe20000f41670 */
[----:B------:R-:W-:Y:S02]  /*dc80*/  IMAD.MOV.U32 R13, RZ, RZ, R17 ;  /* 0x000000ffff0d7224 */ /* 0x000fe400078e0011 */
[----:B------:R-:W-:-:S10]  /*dc90*/  IMAD.MOV.U32 R9, RZ, RZ, R14 ;  /* 0x000000ffff097224 */ /* 0x000fd400078e000e */
[----:B0-----:R-:W-:Y:S05]  /*dca0*/  WARPSYNC.COLLECTIVE R15, `(.L_x_12959) ;  /* 0x000000000f087348 */ /* 0x001fea0003c00000 */
[----:B------:R1:W2:Y:S02]  /*dcb0*/  SHFL.IDX P6, R14, R13, R12, R11 ;  /* 0x0000000c0d0e7389 */ /* 0x0002a400000c000b */
[----:B012---:R-:W-:Y:S01]  /*dcc0*/  ENDCOLLECTIVE ;  /* 0x000000000000791b */ /* 0x007fe20003800000 */
.L_x_12959:
[----:B------:R-:W-:Y:S01]  /*dcd0*/  IMAD.MOV.U32 R13, RZ, RZ, R18 ;  /* 0x000000ffff0d7224 */ /* 0x000fe200078e0012 */
[----:B------:R-:W-:Y:S02]  /*dce0*/  MOV R12, 0x2 ;  /* 0x00000002000c7802 */ /* 0x000fe40000000f00 */
[----:B------:R-:W-:-:S04]  /*dcf0*/  MOV R11, R14 ;  /* 0x0000000e000b7202 */ /* 0x000fc80000000f00 */
[----:B------:R-:W-:Y:S01]  /*dd00*/  IADD3 R2, P0, R11, R19, RZ ;  /* 0x000000130b027210 */ /* 0x000fe20007f1e0ff */
[----:B------:R-:W-:-:S04]  /*dd10*/  IMAD.MOV.U32 R11, RZ, RZ, 0x181f ;  /* 0x0000181fff0b7424 */ /* 0x000fc800078e00ff */
[----:B------:R-:W-:-:S08]  /*dd20*/  IMAD.X R3, RZ, RZ, R9, P0 ;  /* 0x000000ffff037224 */ /* 0x000fd000000e0609 */
[----:B------:R-:W-:Y:S05]  /*dd30*/  WARPSYNC.COLLECTIVE R15, `(.L_x_12960) ;  /* 0x000000000f087348 */ /* 0x000fea0003c00000 */
[----:B------:R0:W1:Y:S02]  /*dd40*/  SHFL.IDX P6, R14, R13, R12, R11 ;  /* 0x0000000c0d0e7389 */ /* 0x00006400000c000b */
[----:B01----:R-:W-:Y:S01]  /*dd50*/  ENDCOLLECTIVE ;  /* 0x000000000000791b */ /* 0x003fe20003800000 */
.L_x_12960:
[----:B------:R-:W-:Y:S01]  /*dd60*/  @!PT LDS RZ, [RZ] ;  /* 0x00000000fffff984 */ /* 0x000fe20000000800 */
[----:B------:R-:W-:Y:S01]  /*dd70*/  @!PT LDS RZ, [RZ] ;  /* 0x00000000fffff984 */ /* 0x000fe20000000800 */
[----:B------:R-:W-:Y:S01]  /*dd80*/  @!PT LDS RZ, [RZ] ;  /* 0x00000000fffff984 */ /* 0x000fe20000000800 */
[----:B------:R0:W-:Y:S01]  /*dd90*/  LDGSTS.E.BYPASS.LTC128B.128 [R8+0xc00], desc[UR38][R2.64], !P2 ;  /* 0x00c0000002087fae */ /* 0x0001e2000d101d66 */
[----:B------:R-:W-:Y:S02]  /*dda0*/  ISETP.LT.OR P2, PT, R4, 0x21, P1 ;  /* 0x000000210400780c */ /* 0x000fe40000f41670 */
[----:B------:R-:W-:Y:S01]  /*ddb0*/  MOV R13, R17 ;  /* 0x00000011000d7202 */ /* 0x000fe20000000f00 */
[----:B------:R-:W-:-:S10]  /*ddc0*/  IMAD.MOV.U32 R10, RZ, RZ, R14 ;  /* 0x000000ffff0a7224 */ /* 0x000fd400078e000e */
[----:B0-----:R-:W-:Y:S05]  /*ddd0*/  WARPSYNC.COLLECTIVE R15, `(.L_x_12961) ;  /* 0x000000000f087348 */ /* 0x001fea0003c00000 */
[----:B------:R1:W2:Y:S02]  /*dde0*/  SHFL.IDX P6, R14, R13, R12, R11 ;  /* 0x0000000c0d0e7389 */ /* 0x0002a400000c000b */
[----:B012---:R-:W-:Y:S01]  /*ddf0*/  ENDCOLLECTIVE ;  /* 0x000000000000791b */ /* 0x007fe20003800000 */
.L_x_12961:
[----:B------:R-:W-:Y:S01]  /*de00*/  MOV R13, R18 ;  /* 0x00000012000d7202 */ /* 0x000fe20000000f00 */
[----:B------:R-:W-:-:S05]  /*de10*/  IMAD.MOV.U32 R12, RZ, RZ, R14 ;  /* 0x000000ffff0c7224 */ /* 0x000fca00078e000e */
[----:B------:R-:W-:Y:S01]  /*de20*/  IADD3 R2, P0, R12, R19, RZ ;  /* 0x000000130c027210 */ /* 0x000fe20007f1e0ff */
[----:B------:R-:W-:-:S04]  /*de30*/  IMAD.MOV.U32 R12, RZ, RZ, 0x3 ;  /* 0x00000003ff0c7424 */ /* 0x000fc800078e00ff */
[----:B------:R-:W-:-:S08]  /*de40*/  IMAD.X R3, RZ, RZ, R10, P0 ;  /* 0x000000ffff037224 */ /* 0x000fd000000e060a */
[----:B------:R-:W-:Y:S05]  /*de50*/  WARPSYNC.COLLECTIVE R15, `(.L_x_12962) ;  /* 0x000000000f087348 */ /* 0x000fea0003c00000 */
[----:B------:R0:W1:Y:S02]  /*de60*/  SHFL.IDX P6, R14, R13, R12, R11 ;  /* 0x0000000c0d0e7389 */ /* 0x00006400000c000b */
[----:B01----:R-:W-:Y:S01]  /*de70*/  ENDCOLLECTIVE ;  /* 0x000000000000791b */ /* 0x003fe20003800000 */
.L_x_12962:
        /* <DEDUP_REMOVED lines=10> */
.L_x_12963:
[----:B------:R-:W-:Y:S01]  /*df20*/  MOV R13, R18 ;  /* 0x00000012000d7202 */ /* 0x000fe20000000f00 */
[----:B------:R-:W-:Y:S02]  /*df30*/  IMAD.MOV.U32 R12, RZ, RZ, 0x4 ;  /* 0x00000004ff0c7424 */ /* 0x000fe400078e00ff */
[----:B------:R-:W-:-:S05]  /*df40*/  IMAD.MOV.U32 R11, RZ, RZ, R14 ;  /* 0x000000ffff0b7224 */ /* 0x000fca00078e000e */
[----:B------:R-:W-:Y:S01]  /*df50*/  IADD3 R2, P0, R11, R19, RZ ;  /* 0x000000130b027210 */ /* 0x000fe20007f1e0ff */
[----:B------:R-:W-:-:S04]  /*df60*/  IMAD.MOV.U32 R11, RZ, RZ, 0x181f ;  /* 0x0000181fff0b7424 */ /* 0x000fc800078e00ff */
[----:B------:R-:W-:-:S08]  /*df70*/  IMAD.X R3, RZ, RZ, R9, P0 ;  /* 0x000000ffff037224 */ /* 0x000fd000000e0609 */
[----:B------:R-:W-:Y:S05]  /*df80*/  WARPSYNC.COLLECTIVE R15, `(.L_x_12964) ;  /* 0x000000000f087348 */ /* 0x000fea0003c00000 */
[----:B------:R0:W1:Y:S02]  /*df90*/  SHFL.IDX P6, R14, R13, R12, R11 ;  /* 0x0000000c0d0e7389 */ /* 0x00006400000c000b */
[----:B01----:R-:W-:Y:S01]  /*dfa0*/  ENDCOLLECTIVE ;  /* 0x000000000000791b */ /* 0x003fe20003800000 */
.L_x_12964:
[----:B------:R-:W-:Y:S01]  /*dfb0*/  @!PT LDS RZ, [RZ] ;  /* 0x00000000fffff984 */ /* 0x000fe20000000800 */
[----:B------:R-:W-:Y:S01]  /*dfc0*/  @!PT LDS RZ, [RZ] ;  /* 0x00000000fffff984 */ /* 0x000fe20000000800 */
[----:B------:R-:W-:Y:S01]  /*dfd0*/  @!PT LDS RZ, [RZ] ;  /* 0x00000000fffff984 */ /* 0x000fe20000000800 */
[----:B------:R0:W-:Y:S01]  /*dfe0*/  LDGSTS.E.BYPASS.LTC128B.128 [R8+0x1c00], desc[UR38][R2.64], !P2 ;  /* 0x01c0000002087fae */ /* 0x0001e2000d101d66 */
[----:B------:R-:W-:Y:S01]  /*dff0*/  ISETP.LT.OR P2, PT, R4, 0x41, P1 ;  /* 0x000000410400780c */ /* 0x000fe20000f41670 */
[----:B------:R-:W-:Y:S01]  /*e000*/  IMAD.MOV.U32 R13, RZ, RZ, R17 ;  /* 0x000000ffff0d7224 */ /* 0x000fe200078e0011 */
[----:B------:R-:W-:-:S11]  /*e010*/  MOV R10, R14 ;  /* 0x0000000e000a7202 */ /* 0x000fd60000000f00 */
[----:B0-----:R-:W-:Y:S05]  /*e020*/  WARPSYNC.COLLECTIVE R15, `(.L_x_12965) ;  /* 0x000000000f087348 */ /* 0x001fea0003c00000 */
[----:B------:R1:W2:Y:S02]  /*e030*/  SHFL.IDX P6, R14, R13, R12, R11 ;  /* 0x0000000c0d0e7389 */ /* 0x0002a400000c000b */
[----:B012---:R-:W-:Y:S01]  /*e040*/  ENDCOLLECTIVE ;  /* 0x000000000000791b */ /* 0x007fe20003800000 */
.L_x_12965:
[----:B------:R-:W-:Y:S02]  /*e050*/  IMAD.MOV.U32 R13, RZ, RZ, R18 ;  /* 0x000000ffff0d7224 */ /* 0x000fe400078e0012 */
[----:B------:R-:W-:-:S05]  /*e060*/  IMAD.MOV.U32 R12, RZ, RZ, R14 ;  /* 0x000000ffff0c7224 */ /* 0x000fca00078e000e */
[----:B------:R-:W-:Y:S01]  /*e070*/  IADD3 R2, P0, R12, R19, RZ ;  /* 0x000000130c027210 */ /* 0x000fe20007f1e0ff */
[----:B------:R-:W-:-:S03]  /*e080*/  IMAD.MOV.U32 R12, RZ, RZ, 0x5 ;  /* 0x00000005ff0c7424 */ /* 0x000fc600078e00ff */
[----:B------:R-:W-:-:S09]  /*e090*/  IADD3.X R3, RZ, R10, RZ, P0, !PT ;  /* 0x0000000aff037210 */ /* 0x000fd200007fe4ff */
[----:B------:R-:W-:Y:S05]  /*e0a0*/  WARPSYNC.COLLECTIVE R15, `(.L_x_12966) ;  /* 0x000000000f087348 */ /* 0x000fea0003c00000 */
[----:B------:R0:W1:Y:S02]  /*e0b0*/  SHFL.IDX P6, R14, R13, R12, R11 ;  /* 0x0000000c0d0e7389 */ /* 0x00006400000c000b */
[----:B01----:R-:W-:Y:S01]  /*e0c0*/  ENDCOLLECTIVE ;  /* 0x000000000000791b */ /* 0x003fe20003800000 */
.L_x_12966:
        /* <DEDUP_REMOVED lines=10> */
.L_x_12967:
        /* <DEDUP_REMOVED lines=9> */
.L_x_12968:
        /* <DEDUP_REMOVED lines=10> */
.L_x_12969:
[----:B------:R-:W-:Y:S01]  /*e2a0*/  IMAD.MOV.U32 R13, RZ, RZ, R18 ;  /* 0x000000ffff0d7224 */ /* 0x000fe200078e0012 */
[----:B------:R-:W-:-:S04]  /*e2b0*/  MOV R12, R14 ;  /* 0x0000000e000c7202 */ /* 0x000fc80000000f00 */
[----:B------:R-:W-:Y:S02]  /*e2c0*/  IADD3 R2, P0, R12, R19, RZ ;  /* 0x000000130c027210 */ /* 0x000fe40007f1e0ff */
[----:B------:R-:W-:-:S03]  /*e2d0*/  MOV R12, 0x7 ;  /* 0x00000007000c7802 */ /* 0x000fc60000000f00 */
[----:B------:R-:W-:-:S08]  /*e2e0*/  IMAD.X R3, RZ, RZ, R10, P0 ;  /* 0x000000ffff037224 */ /* 0x000fd000000e060a */
[----:B------:R-:W-:Y:S05]  /*e2f0*/  WARPSYNC.COLLECTIVE R15, `(.L_x_12970) ;  /* 0x000000000f087348 */ /* 0x000fea0003c00000 */
[----:B------:R0:W1:Y:S02]  /*e300*/  SHFL.IDX P6, R14, R13, R12, R11 ;  /* 0x0000000c0d0e7389 */ /* 0x00006400000c000b */
[----:B01----:R-:W-:Y:S01]  /*e310*/  ENDCOLLECTIVE ;  /* 0x000000000000791b */ /* 0x003fe20003800000 */
.L_x_12970:
[----:B------:R-:W-:Y:S01]  /*e320*/  @!PT LDS RZ, [RZ] ;  /* 0x00000000fffff984 */ /* 0x000fe20000000800 */
[----:B------:R-:W-:Y:S01]  /*e330*/  @!PT LDS RZ, [RZ] ;  /* 0x00000000fffff984 */ /* 0x000fe20000000800 */
[----:B------:R-:W-:Y:S01]  /*e340*/  @!PT LDS RZ, [RZ] ;  /* 0x00000000fffff984 */ /* 0x000fe20000000800 */
[----:B------:R0:W-:Y:S01]  /*e350*/  LDGSTS.E.BYPASS.LTC128B.128 [R8+0x3400], desc[UR38][R2.64], !P2 ;  /* 0x0340000002087fae */ /* 0x0001e2000d101d66 */
[----:B------:R-:W-:Y:S02]  /*e360*/  IMAD.MOV.U32 R13, RZ, RZ, R17 ;  /* 0x000000ffff0d7224 */ /* 0x000fe400078e0011 */
[----:B------:R-:W-:-:S07]  /*e370*/  IMAD.MOV.U32 R18, RZ, RZ, R14 ;  /* 0x000000ffff127224 */ /* 0x000fce00078e000e */
[----:B0-----:R-:W-:Y:S05]  /*e380*/  WARPSYNC.COLLECTIVE R15, `(.L_x_12971) ;  /* 0x000000000f087348 */ /* 0x001fea0003c00000 */
[----:B------:R1:W2:Y:S02]  /*e390*/  SHFL.IDX P6, R14, R13, R12, R11 ;  /* 0x0000000c0d0e7389 */ /* 0x0002a400000c000b */
[----:B012---:R-:W-:Y:S01]  /*e3a0*/  ENDCOLLECTIVE ;  /* 0x000000000000791b */ /* 0x007fe20003800000 */
.L_x_12971:
[----:B------:R-:W-:Y:S05]  /*e3b0*/  BRA `(.L_x_12972) ;  /* 0xffffffc4006c7947 */ /* 0x000fea000383ffff */
.L_x_12873:
[----:B0-----:R0:W1:Y:S02]  /*e3c0*/  SYNCS.PHASECHK.TRANS64.TRYWAIT P0, [R0+URZ+0x16860], R3 ;  /* 0x01686003000075a7 */ /* 0x001064000800017f */
[----:B-1----:R-:W-:Y:S05]  /*e3d0*/  @!P0 NANOSLEEP.SYNCS 0x989680 ;  /* 0x009896800000895d */ /* 0x002fea0003900000 */
[----:B------:R-:W1:Y:S02]  /*e3e0*/  @!P0 SYNCS.PHASECHK.TRANS64 P0, [R0+URZ+0x16860], R3 ;  /* 0x01686003000085a7 */ /* 0x000e64000800007f */
[----:B-1----:R-:W-:Y:S05]  /*e3f0*/  @!P0 BRA `(.L_x_12873) ;  /* 0xfffffffc00f08947 */ /* 0x002fea000383ffff */
[----:B------:R-:W-:Y:S05]  /*e400*/  BRA `(.L_x_12973) ;  /* 0xffffffc800687947 */ /* 0x000fea000383ffff */
.L_x_12874:
        /* <DEDUP_REMOVED lines=8> */
.L_x_12975:
[----:B------:R-:W-:Y:S05]  /*e490*/  BSYNC B0 ;  /* 0x0000000000007941 */ /* 0x000fea0003800000 */
.L_x_12974:
        /* <DEDUP_REMOVED lines=9> */
.L_x_12976:
[----:B------:R-:W-:Y:S02]  /*e530*/  ULDC UR4, c[0x0][0x2f4] ;  /* 0x0000bd0000047ab9 */ /* 0x000fe40000000800 */
[C---:B------:R-:W-:Y:S02]  /*e540*/  ISETP.GE.AND P0, PT, R16.reuse, UR4, PT ;  /* 0x0000000410007c0c */ /* 0x040fe4000bf06270 */
[----:B------:R-:W-:Y:S02]  /*e550*/  SHF.L.U32 R16, R16, 0x1, RZ ;  /* 0x0000000110107819 */ /* 0x000fe400000006ff */
[----:B------:R-:W-:Y:S01]  /*e560*/  ISETP.LT.OR P2, PT, R5, 0x1, P0 ;  /* 0x000000010500780c */ /* 0x000fe20000741670 */
[----:B------:R-:W-:Y:S01]  /*e570*/  IMAD.MOV.U32 R13, RZ, RZ, R18 ;  /* 0x000000ffff0d7224 */ /* 0x000fe200078e0012 */
[----:B------:R-:W-:Y:S02]  /*e580*/  MOV R12, 0x1 ;  /* 0x00000001000c7802 */ /* 0x000fe40000000f00 */
[----:B------:R-:W-:-:S13]  /*e590*/  IADD3 R2, P1, R14, R16, RZ ;  /* 0x000000100e027210 */ /* 0x000fda0007f3e0ff */
[----:B------:R-:W-:Y:S05]  /*e5a0*/  WARPSYNC.COLLECTIVE R15, `(.L_x_12977) ;  /* 0x000000000f087348 */ /* 0x000fea0003c00000 */
[----:B------:R0:W1:Y:S02]  /*e5b0*/  SHFL.IDX P6, R14, R13, R12, R11 ;  /* 0x0000000c0d0e7389 */ /* 0x00006400000c000b */
[----:B01----:R-:W-:Y:S01]  /*e5c0*/  ENDCOLLECTIVE ;  /* 0x000000000000791b */ /* 0x003fe20003800000 */
.L_x_12977:
        /* <DEDUP_REMOVED lines=11> */
.L_x_12978:
[----:B------:R-:W-:Y:S01]  /*e680*/  IMAD.MOV.U32 R13, RZ, RZ, R18 ;  /* 0x000000ffff0d7224 */ /* 0x000fe200078e0012 */
[----:B------:R-:W-:Y:S02]  /*e690*/  MOV R12, 0x2 ;  /* 0x00000002000c7802 */ /* 0x000fe40000000f00 */
[----:B------:R-:W-:-:S07]  /*e6a0*/  MOV R9, R14 ;  /* 0x0000000e00097202 */ /* 0x000fce0000000f00 */
[----:B------:R-:W-:Y:S05]  /*e6b0*/  WARPSYNC.COLLECTIVE R15, `(.L_x_12979) ;  /* 0x000000000f087348 */ /* 0x000fea0003c00000 */
[----:B------:R0:W1:Y:S02]  /*e6c0*/  SHFL.IDX P6, R14, R13, R12, R11 ;  /* 0x0000000c0d0e7389 */ /* 0x00006400000c000b */
[----:B01----:R-:W-:Y:S01]  /*e6d0*/  ENDCOLLECTIVE ;  /* 0x000000000000791b */ /* 0x003fe20003800000 */
.L_x_12979:
[----:B------:R-:W-:-:S05]  /*e6e0*/  IADD3 R2, P1, R9, R16, RZ ;  /* 0x0000001009027210 */ /* 0x000fca0007f3e0ff */
        /* <DEDUP_REMOVED lines=11> */
.L_x_12980:
[----:B------:R-:W-:Y:S01]  /*e7a0*/  IMAD.MOV.U32 R13, RZ, RZ, R18 ;  /* 0x000000ffff0d7224 */ /* 0x000fe200078e0012 */
[----:B------:R-:W-:Y:S02]  /*e7b0*/  MOV R12, 0x3 ;  /* 0x00000003000c7802 */ /* 0x000fe40000000f00 */
[----:B------:R-:W-:-:S07]  /*e7c0*/  MOV R21, R14 ;  /* 0x0000000e00157202 */ /* 0x000fce0000000f00 */
[----:B------:R-:W-:Y:S05]  /*e7d0*/  WARPSYNC.COLLECTIVE R15, `(.L_x_12981) ;  /* 0x000000000f087348 */ /* 0x000fea0003c00000 */
[----:B------:R0:W1:Y:S02]  /*e7e0*/  SHFL.IDX P6, R14, R13, R12, R11 ;  /* 0x0000000c0d0e7389 */ /* 0x00006400000c000b */
[----:B01----:R-:W-:Y:S01]  /*e7f0*/  ENDCOLLECTIVE ;  /* 0x000000000000791b */ /* 0x003fe20003800000 */
.L_x_12981:
        /* <DEDUP_REMOVED lines=12> */
.L_x_12982:
[----:B------:R-:W-:Y:S02]  /*e8c0*/  IMAD.MOV.U32 R13, RZ, RZ, R18 ;  /* 0x000000ffff0d7224 */ /* 0x000fe400078e0012 */
[----:B------:R-:W-:Y:S01]  /*e8d0*/  IMAD.MOV.U32 R12, RZ, RZ, 0x4 ;  /* 0x00000004ff0c7424 */ /* 0x000fe200078e00ff */
[----:B------:R-:W-:-:S13]  /*e8e0*/  IADD3 R2, P1, R14, R16, RZ ;  /* 0x000000100e027210 */ /* 0x000fda0007f3e0ff */
[----:B------:R-:W-:Y:S05]  /*e8f0*/  WARPSYNC.COLLECTIVE R15, `(.L_x_12983) ;  /* 0x000000000f087348 */ /* 0x000fea0003c00000 */
[----:B------:R0:W1:Y:S02]  /*e900*/  SHFL.IDX P6, R14, R13, R12, R11 ;  /* 0x0000000c0d0e7389 */ /* 0x00006400000c000b */
[----:B01----:R-:W-:Y:S01]  /*e910*/  ENDCOLLECTIVE ;  /* 0x000000000000791b */ /* 0x003fe20003800000 */
.L_x_12983:
[----:B------:R-:W-:Y:S01]  /*e920*/  IADD3.X R3, RZ, R10, RZ, P1, !PT ;  /* 0x0000000aff037210 */ /* 0x000fe20000ffe4ff */
[----:B------:R-:W-:-:S04]  /*e930*/  IMAD.MOV.U32 R10, RZ, RZ, RZ ;  /* 0x000000ffff0a7224 */ /* 0x000fc800078e00ff */
        /* <DEDUP_REMOVED lines=10> */
.L_x_12984:
[----:B------:R-:W-:Y:S02]  /*e9e0*/  IMAD.MOV.U32 R13, RZ, RZ, R18 ;  /* 0x000000ffff0d7224 */ /* 0x000fe400078e0012 */
[----:B------:R-:W-:Y:S02]  /*e9f0*/  IMAD.MOV.U32 R12, RZ, RZ, 0x5 ;  /* 0x00000005ff0c7424 */ /* 0x000fe400078e00ff */
[----:B------:R-:W-:-:S07]  /*ea00*/  IMAD.MOV.U32 R23, RZ, RZ, R14 ;  /* 0x000000ffff177224 */ /* 0x000fce00078e000e */
[----:B------:R-:W-:Y:S05]  /*ea10*/  WARPSYNC.COLLECTIVE R15, `(.L_x_12985) ;  /* 0x000000000f087348 */ /* 0x000fea0003c00000 */
[----:B------:R0:W1:Y:S02]  /*ea20*/  SHFL.IDX P6, R14, R13, R12, R11 ;  /* 0x0000000c0d0e7389 */ /* 0x00006400000c000b */
[----:B01----:R-:W-:Y:S01]  /*ea30*/  ENDCOLLECTIVE ;  /* 0x000000000000791b */ /* 0x003fe20003800000 */
.L_x_12985:
[----:B------:R-:W-:-:S04]  /*ea40*/  IADD3 R2, P1, R23, R16, RZ ;  /* 0x0000001017027210 */ /* 0x000fc80007f3e0ff */
[----:B------:R-:W-:-:S05]  /*ea50*/  IADD3.X R3, RZ, R19, RZ, P1, !PT ;  /* 0x00000013ff037210 */ /* 0x000fca0000ffe4ff */
        /* <DEDUP_REMOVED lines=10> */
.L_x_12986:
[----:B------:R-:W-:Y:S02]  /*eb00*/  IMAD.MOV.U32 R13, RZ, RZ, R18 ;  /* 0x000000ffff0d7224 */ /* 0x000fe400078e0012 */
[----:B------:R-:W-:Y:S02]  /*eb10*/  IMAD.MOV.U32 R12, RZ, RZ, 0x6 ;  /* 0x00000006ff0c7424 */ /* 0x000fe400078e00ff */
[----:B------:R-:W-:-:S07]  /*eb20*/  IMAD.MOV.U32 R25, RZ, RZ, R14 ;  /* 0x000000ffff197224 */ /* 0x000fce00078e000e */
[----:B------:R-:W-:Y:S05]  /*eb30*/  WARPSYNC.COLLECTIVE R15, `(.L_x_12987) ;  /* 0x000000000f087348 */ /* 0x000fea0003c00000 */
[----:B------:R0:W1:Y:S02]  /*eb40*/  SHFL.IDX P6, R14, R13, R12, R11 ;  /* 0x0000000c0d0e7389 */ /* 0x00006400000c000b */
[----:B01----:R-:W-:Y:S01]  /*eb50*/  ENDCOLLECTIVE ;  /* 0x000000000000791b */ /* 0x003fe20003800000 */
.L_x_12987:
        /* <DEDUP_REMOVED lines=12> */
.L_x_12988:
[----:B------:R-:W-:Y:S02]  /*ec20*/  IMAD.MOV.U32 R13, RZ, RZ, R18 ;  /* 0x000000ffff0d7224 */ /* 0x000fe400078e0012 */
[----:B------:R-:W-:Y:S02]  /*ec30*/  IMAD.MOV.U32 R12, RZ, RZ, 0x7 ;  /* 0x00000007ff0c7424 */ /* 0x000fe400078e00ff */
[----:B------:R-:W-:-:S07]  /*ec40*/  IMAD.MOV.U32 R27, RZ, RZ, R14 ;  /* 0x000000ffff1b7224 */ /* 0x000fce00078e000e */
[----:B------:R-:W-:Y:S05]  /*ec50*/  WARPSYNC.COLLECTIVE R15, `(.L_x_12989) ;  /* 0x000000000f087348 */ /* 0x000fea0003c00000 */
[----:B------:R0:W1:Y:S02]  /*ec60*/  SHFL.IDX P6, R14, R13, R12, R11 ;  /* 0x0000000c0d0e7389 */ /* 0x00006400000c000b */
[----:B01----:R-:W-:Y:S01]  /*ec70*/  ENDCOLLECTIVE ;  /* 0x000000000000791b */ /* 0x003fe20003800000 */
.L_x_12989:
[----:B------:R-:W-:-:S04]  /*ec80*/  IADD3 R2, P1, R27, R16, RZ ;  /* 0x000000101b027210 */ /* 0x000fc80007f3e0ff */
[----:B------:R-:W-:-:S05]  /*ec90*/  IADD3.X R3, RZ, R22, RZ, P1, !PT ;  /* 0x00000016ff037210 */ /* 0x000fca0000ffe4ff */
        /* <DEDUP_REMOVED lines=9> */
.L_x_12990:
[----:B------:R-:W-:Y:S05]  /*ed30*/  BRA `(.L_x_12991) ;  /* 0xffffffc000ec7947 */ /* 0x000fea000383ffff */
.L_x_12877:
[----:B0-----:R0:W1:Y:S02]  /*ed40*/  SYNCS.PHASECHK.TRANS64.TRYWAIT P0, [R7+URZ+0x16820], R10 ;  /* 0x0168200a070075a7 */ /* 0x001064000800017f */
[----:B-1----:R-:W-:Y:S05]  /*ed50*/  @!P0 NANOSLEEP.SYNCS 0x989680 ;  /* 0x009896800000895d */ /* 0x002fea0003900000 */
[----:B------:R-:W1:Y:S02]  /*ed60*/  @!P0 SYNCS.PHASECHK.TRANS64 P0, [R7+URZ+0x16820], R10 ;  /* 0x0168200a070085a7 */ /* 0x000e64000800007f */
[----:B-1----:R-:W-:Y:S05]  /*ed70*/  @!P0 BRA `(.L_x_12877) ;  /* 0xfffffffc00f08947 */ /* 0x002fea000383ffff */
[----:B------:R-:W-:Y:S05]  /*ed80*/  BRA `(.L_x_12992) ;  /* 0xffffffc4005c7947 */ /* 0x000fea000383ffff */
.L_x_12878:
        /* <DEDUP_REMOVED lines=11> */
.L_x_12994:
[----:B------:R-:W-:Y:S05]  /*ee40*/  BSYNC B0 ;  /* 0x0000000000007941 */ /* 0x000fea0003800000 */
.L_x_12993:
[----:B------:R-:W-:Y:S05]  /*ee50*/  BRA `(.L_x_12995) ;  /* 0xffffffc400407947 */ /* 0x000fea000383ffff */
.L_x_12879:
[----:B------:R-:W-:Y:S01]  /*ee60*/  BSSY B0, `(.L_x_12996) ;  /* 0x0000006000007945 */ /* 0x000fe20003800000 */
[----:B------:R-:W-:-:S07]  /*ee70*/  IMAD.MOV.U32 R15, RZ, RZ, -0x1 ;  /* 0xffffffffff0f7424 */ /* 0x000fce00078e00ff */
[----:B01---5:R-:W-:Y:S05]  /*ee80*/  WARPSYNC.COLLECTIVE R15, `(.L_x_12997) ;  /* 0x000000000f0c7348 */ /* 0x023fea0003c00000 */
[----:B------:R-:W-:Y:S02]  /*ee90*/  ELECT P6, UR62, PT ;  /* 0x00000000003e782f */ /* 0x000fe400038c0000 */
[----:B------:R-:W-:Y:S01]  /*eea0*/  MOV R14, UR62 ;  /* 0x0000003e000e7c02 */ /* 0x000fe20008000f00 */
[----:B01---5:R-:W-:Y:S10]  /*eeb0*/  ENDCOLLECTIVE ;  /* 0x000000000000791b */ /* 0x023ff40003800000 */
.L_x_12997:
[----:B------:R-:W-:Y:S05]  /*eec0*/  BSYNC B0 ;  /* 0x0000000000007941 */ /* 0x000fea0003800000 */
.L_x_12996:
[----:B------:R-:W-:Y:S05]  /*eed0*/  BRA `(.L_x_12998) ;  /* 0xffffffc400347947 */ /* 0x000fea000383ffff */
.L_x_12881:
[----:B-1----:R1:W2:Y:S02]  /*eee0*/  SYNCS.PHASECHK.TRANS64.TRYWAIT P1, [R5+URZ+0x16840], R4 ;  /* 0x01684004050075a7 */ /* 0x0022a4000802017f */
[----:B--2---:R-:W-:Y:S05]  /*eef0*/  @!P1 NANOSLEEP.SYNCS 0x989680 ;  /* 0x009896800000995d */ /* 0x004fea0003900000 */
[----:B------:R-:W2:Y:S02]  /*ef00*/  @!P1 SYNCS.PHASECHK.TRANS64 P1, [R5+URZ+0x16840], R4 ;  /* 0x01684004050095a7 */ /* 0x000ea4000802007f */
[----:B--2---:R-:W-:Y:S05]  /*ef10*/  @!P1 BRA `(.L_x_12881) ;  /* 0xfffffffc00f09947 */ /* 0x004fea000383ffff */
[----:B------:R-:W-:Y:S05]  /*ef20*/  BRA `(.L_x_12999) ;  /* 0xffffffc400547947 */ /* 0x000fea000383ffff */
.L_x_12883:
[----:B--2---:R2:W3:Y:S02]  /*ef30*/  SYNCS.PHASECHK.TRANS64.TRYWAIT P1, [R3+URZ+0x16840], R0 ;  /* 0x01684000030075a7 */ /* 0x0044e4000802017f */
[----:B---3--:R-:W-:Y:S05]  /*ef40*/  @!P1 NANOSLEEP.SYNCS 0x989680 ;  /* 0x009896800000995d */ /* 0x008fea0003900000 */
[----:B------:R-:W3:Y:S02]  /*ef50*/  @!P1 SYNCS.PHASECHK.TRANS64 P1, [R3+URZ+0x16840], R0 ;  /* 0x01684000030095a7 */ /* 0x000ee4000802007f */
[----:B---3--:R-:W-:Y:S05]  /*ef60*/  @!P1 BRA `(.L_x_12883) ;  /* 0xfffffffc00f09947 */ /* 0x008fea000383ffff */
[----:B------:R-:W-:Y:S05]  /*ef70*/  BRA `(.L_x_13000) ;  /* 0xffffffc400607947 */ /* 0x000fea000383ffff */
.L_x_12885:
[----:B---3--:R3:W4:Y:S02]  /*ef80*/  SYNCS.PHASECHK.TRANS64.TRYWAIT P1, [R5+URZ+0x16860], R4 ;  /* 0x01686004050075a7 */ /* 0x008724000802017f */
[----:B----4-:R-:W-:Y:S05]  /*ef90*/  @!P1 NANOSLEEP.SYNCS 0x989680 ;  /* 0x009896800000995d */ /* 0x010fea0003900000 */
[----:B------:R-:W4:Y:S02]  /*efa0*/  @!P1 SYNCS.PHASECHK.TRANS64 P1, [R5+URZ+0x16860], R4 ;  /* 0x01686004050095a7 */ /* 0x000f24000802007f */
[----:B----4-:R-:W-:Y:S05]  /*efb0*/  @!P1 BRA `(.L_x_12885) ;  /* 0xfffffffc00f09947 */ /* 0x010fea000383ffff */
[----:B------:R-:W-:Y:S05]  /*efc0*/  BRA `(.L_x_13001) ;  /* 0xffffffc4005c7947 */ /* 0x000fea000383ffff */
.L_x_13002:
        /* <DEDUP_REMOVED lines=11> */
.L_x_16006:


//--------------------- .text._ZN7cutlass13device_kernelIN5flash11enable_sm90INS1_16FlashAttnFwdSm90INS1_25CollectiveMainloopFwdSm90ILi2EN4cute5tupleIJNS5_1CILi1EEES8_S8_EEENS6_IJNS7_ILi192EEENS7_ILi128EEENS7_ILi64EEEEEELi64ENS_6half_tEfNS_4arch4Sm90ELb0ELb0ELb1ELb1ELb1ELb0ELb0ELb1ELb1ELb1ELb1ELb0EEENS1_21CollectiveEpilogueFwdINS6_IJSA_SC_SB_EEES9_SE_SG_Li384ELb1ELb1ELb1ELb0EEENS1_36VarlenDynamicPersistentTileSchedulerILi192ELi128ELi384ELi128ELb1ELb1ELb1ELb0ELb1ELb1EEEEEEEEEvNT_6ParamsE --------------------------
	.section	.text._ZN7cutlass13device_kernelIN5flash11enable_sm90INS1_16FlashAttnFwdSm90INS1_25CollectiveMainloopFwdSm90ILi2EN4cute5tupleIJNS5_1CILi1EEES8_S8_EEENS6_IJNS7_ILi192EEENS7_ILi128EEENS7_ILi64EEEEEELi64ENS_6half_tEfNS_4arch4Sm90ELb0ELb0ELb1ELb1ELb1ELb0ELb0ELb1ELb1ELb1ELb1ELb0EEENS1_21CollectiveEpilogueFwdINS6_IJSA_SC_SB_EEES9_SE_SG_Li384ELb1ELb1ELb1ELb0EEENS1_36VarlenDynamicPersistentTileSchedulerILi192ELi128ELi384ELi128ELb1ELb1ELb1ELb0ELb1ELb1EEEEEEEEEvNT_6ParamsE,"ax",@progbits
	.align	128
.text._ZN7cutlass13device_kernelIN5flash11enable_sm90INS1_16FlashAttnFwdSm90INS1_25CollectiveMainloopFwdSm90ILi2EN4cute5tupleIJNS5_1CILi1EEES8_S8_EEENS6_IJNS7_ILi192EEENS7_ILi128EEENS7_ILi64EEEEEELi64ENS_6half_tEfNS_4arch4Sm90ELb0ELb0ELb1ELb1ELb1ELb0ELb0ELb1ELb1ELb1ELb1ELb0EEENS1_21CollectiveEpilogueFwdINS6_IJSA_SC_SB_EEES9_SE_SG_Li384ELb1ELb1ELb1ELb0EEENS1_36VarlenDynamicPersistentTileSchedulerILi192ELi128ELi384ELi128ELb1ELb1ELb1ELb0ELb1ELb1EEEEEEEEEvNT_6ParamsE:
        .type           _ZN7cutlass13device_kernelIN5flash11enable_sm90INS1_16FlashAttnFwdSm90INS1_25CollectiveMainloopFwdSm90ILi2EN4cute5tupleIJNS5_1CILi1EEES8_S8_EEENS6_IJNS7_ILi192EEENS7_ILi128EEENS7_ILi64EEEEEELi64ENS_6half_tEfNS_4arch4Sm90ELb0ELb0ELb1ELb1ELb1ELb0ELb0ELb1ELb1ELb1ELb1ELb0EEENS1_21CollectiveEpilogueFwdINS6_IJSA_SC_SB_EEES9_SE_SG_Li384ELb1ELb1ELb1ELb0EEENS1_36VarlenDynamicPersistentTileSchedulerILi192ELi128ELi384ELi128ELb1ELb1ELb1ELb0ELb1ELb1EEEEEEEEEvNT_6ParamsE,@function
        .size           _ZN7cutlass13device_kernelIN5flash11enable_sm90INS1_16FlashAttnFwdSm90INS1_25CollectiveMainloopFwdSm90ILi2EN4cute5tupleIJNS5_1CILi1EEES8_S8_EEENS6_IJNS7_ILi192EEENS7_ILi128EEENS7_ILi64EEEEEELi64ENS_6half_tEfNS_4arch4Sm90ELb0ELb0ELb1ELb1ELb1ELb0ELb0ELb1ELb1ELb1ELb1ELb0EEENS1_21CollectiveEpilogueFwdINS6_IJSA_SC_SB_EEES9_SE_SG_Li384ELb1ELb1ELb1ELb0EEENS1_36VarlenDynamicPersistentTileSchedulerILi192ELi128ELi384ELi128ELb1ELb1ELb1ELb0ELb1ELb1EEEEEEEEEvNT_6ParamsE,(.L_x_16007 - _ZN7cutlass13device_kernelIN5flash11enable_sm90INS1_16FlashAttnFwdSm90INS1_25CollectiveMainloopFwdSm90ILi2EN4cute5tupleIJNS5_1CILi1EEES8_S8_EEENS6_IJNS7_ILi192EEENS7_ILi128EEENS7_ILi64EEEEEELi64ENS_6half_tEfNS_4arch4Sm90ELb0ELb0ELb1ELb1ELb1ELb0ELb0ELb1ELb1ELb1ELb1ELb0EEENS1_21CollectiveEpilogueFwdINS6_IJSA_SC_SB_EEES9_SE_SG_Li384ELb1ELb1ELb1ELb0EEENS1_36VarlenDynamicPersistentTileSchedulerILi192ELi128ELi384ELi128ELb1ELb1ELb1ELb0ELb1ELb1EEEEEEEEEvNT_6ParamsE)
        .other          _ZN7cutlass13device_kernelIN5flash11enable_sm90INS1_16FlashAttnFwdSm90INS1_25CollectiveMainloopFwdSm90ILi2EN4cute5tupleIJNS5_1CILi1EEES8_S8_EEENS6_IJNS7_ILi192EEENS7_ILi128EEENS7_ILi64EEEEEELi64ENS_6half_tEfNS_4arch4Sm90ELb0ELb0ELb1ELb1ELb1ELb0ELb0ELb1ELb1ELb1ELb1ELb0EEENS1_21CollectiveEpilogueFwdINS6_IJSA_SC_SB_EEES9_SE_SG_Li384ELb1ELb1ELb1ELb0EEENS1_36VarlenDynamicPersistentTileSchedulerILi192ELi128ELi384ELi128ELb1ELb1ELb1ELb0ELb1ELb1EEEEEEEEEvNT_6ParamsE,@"STO_CUDA_ENTRY STV_DEFAULT"
_ZN7cutlass13device_kernelIN5flash11enable_sm90INS1_16FlashAttnFwdSm90INS1_25CollectiveMainloopFwdSm90ILi2EN4cute5tupleIJNS5_1CILi1EEES8_S8_EEENS6_IJNS7_ILi192EEENS7_ILi128EEENS7_ILi64EEEEEELi64ENS_6half_tEfNS_4arch4Sm90ELb0ELb0ELb1ELb1ELb1ELb0ELb0ELb1ELb1ELb1ELb1ELb0EEENS1_21CollectiveEpilogueFwdINS6_IJSA_SC_SB_EEES9_SE_SG_Li384ELb1ELb1ELb1ELb0EEENS1_36VarlenDynamicPersistentTileSchedulerILi192ELi128ELi384ELi128ELb1ELb1ELb1ELb0ELb1ELb1EEEEEEEEEvNT_6ParamsE:
        /* <DEDUP_REMOVED lines=45> */
.L_x_13003:
        /* <DEDUP_REMOVED lines=22> */
.L_x_13004:
        /* <DEDUP_REMOVED lines=18> */
.L_x_13005:
        /* <DEDUP_REMOVED lines=22> */
.L_x_13006:
        /* <DEDUP_REMOVED lines=22> */
.L_x_13007:
        /* <DEDUP_REMOVED lines=8> */
.L_x_13009:
        /* <DEDUP_REMOVED lines=19> */
[----:B------:R-:W-:-:S05]  /*09c0*/  VIADD R17, R2, 0xffffff80 ;  /* 0xffffff8002117836 */ /* 0x000fca0000000000 */
[----:B------:R-:W-:-:S04]  /*09d0*/  SHF.R.S32.HI R0, RZ, 0x1f, R17 ;  /* 0x0000001fff007819 */ /* 0x000fc80000011411 */
[----:B------:R-:W-:-:S04]  /*09e0*/  LEA.HI R2, R0, R17, RZ, 0x7 ;  /* 0x0000001100027211 */ /* 0x000fc800078f38ff */
[----:B------:R-:W-:-:S05]  /*09f0*/  LOP3.LUT R3, R2, 0xffffff80, RZ, 0xc0, !PT ;  /* 0xffffff8002037812 */ /* 0x000fca00078ec0ff */
[----:B------:R-:W-:Y:S01]  /*0a00*/  IMAD.IADD R16, R17, 0x1, -R3 ;  /* 0x0000000111107824 */ /* 0x000fe200078e0a03 */
[CC--:B------:R-:W-:Y:S02]  /*0a10*/  LEA.HI R4, R0.reuse, R17.reuse, RZ, 0x5 ;  /* 0x0000001100047211 */ /* 0x0c0fe400078f28ff */
[----:B------:R-:W-:Y:S02]  /*0a20*/  LEA.HI R3, R0, R17, RZ, 0x4 ;  /* 0x0000001100037211 */ /* 0x000fe400078f20ff */
[----:B------:R-:W-:Y:S01]  /*0a30*/  SHF.R.S32.HI R6, RZ, 0x1f, R16 ;  /* 0x0000001fff067819 */ /* 0x000fe20000011410 */
[----:B------:R-:W-:Y:S01]  /*0a40*/  IMAD.SHL.U32 R5, R4, 0x20, RZ ;  /* 0x0000002004057824 */ /* 0x000fe200078e00ff */
[----:B------:R-:W-:Y:S02]  /*0a50*/  SHF.R.S32.HI R11, RZ, 0x7, R2 ;  /* 0x00000007ff0b7819 */ /* 0x000fe40000011402 */
[----:B------:R-:W-:Y:S02]  /*0a60*/  LEA.HI R7, R6, R16, RZ, 0x2 ;  /* 0x0000001006077211 */ /* 0x000fe400078f10ff */
[----:B------:R-:W-:-:S02]  /*0a70*/  SHF.R.S32.HI R2, RZ, 0x4, R3 ;  /* 0x00000004ff027819 */ /* 0x000fc40000011403 */
[C---:B------:R-:W-:Y:S02]  /*0a80*/  LOP3.LUT R4, R3.reuse, 0x3fffff0, RZ, 0xc0, !PT ;  /* 0x03fffff003047812 */ /* 0x040fe400078ec0ff */
[--C-:B------:R-:W-:Y:S02]  /*0a90*/  SHF.R.S32.HI R8, RZ, 0x2, R7.reuse ;  /* 0x00000002ff087819 */ /* 0x100fe40000011407 */
[----:B------:R-:W-:Y:S02]  /*0aa0*/  SHF.R.S32.HI R9, RZ, 0x1f, R7 ;  /* 0x0000001fff097819 */ /* 0x000fe40000011407 */
[----:B------:R-:W-:Y:S02]  /*0ab0*/  LEA.HI R3, R3, R2, RZ, 0x1 ;  /* 0x0000000203037211 */ /* 0x000fe400078f08ff */
[----:B------:R-:W-:Y:S02]  /*0ac0*/  LOP3.LUT R5, R5, 0xfffffc00, RZ, 0xc0, !PT ;  /* 0xfffffc0005057812 */ /* 0x000fe400078ec0ff */
[----:B------:R-:W-:-:S02]  /*0ad0*/  IADD3 R4, R17, -R4, RZ ;  /* 0x8000000411047210 */ /* 0x000fc40007ffe0ff */
[-C--:B------:R-:W-:Y:S02]  /*0ae0*/  LEA.HI R10, R0, R17.reuse, RZ, 0x2 ;  /* 0x00000011000a7211 */ /* 0x080fe400078f10ff */
[----:B------:R-:W-:Y:S02]  /*0af0*/  LEA.HI R9, R9, R8, RZ, 0x3 ;  /* 0x0000000809097211 */ /* 0x000fe400078f18ff */
[----:B------:R-:W-:Y:S01]  /*0b00*/  LOP3.LUT R3, R3, 0x1ffffffe, RZ, 0xc0, !PT ;  /* 0x1ffffffe03037812 */ /* 0x000fe200078ec0ff */
[----:B------:R-:W-:Y:S01]  /*0b10*/  IMAD R4, R4, 0x40, R5 ;  /* 0x0000004004047824 */ /* 0x000fe200078e0205 */
[----:B------:R-:W-:Y:S01]  /*0b20*/  LOP3.LUT R10, R10, 0xfffffffc, RZ, 0xc0, !PT ;  /* 0xfffffffc0a0a7812 */ /* 0x000fe200078ec0ff */
[----:B------:R-:W-:Y:S01]  /*0b30*/  IMAD.HI R5, R11, 0x55555556, RZ ;  /* 0x555555560b057827 */ /* 0x000fe200078e02ff */
[----:B------:R-:W-:Y:S02]  /*0b40*/  LEA.HI R0, R0, R17, RZ, 0x3 ;  /* 0x0000001100007211 */ /* 0x000fe400078f18ff */
[----:B------:R-:W-:Y:S01]  /*0b50*/  LOP3.LUT R9, R9, 0xfffffff8, RZ, 0xc0, !PT ;  /* 0xfffffff809097812 */ /* 0x000fe200078ec0ff */
[----:B------:R-:W-:Y:S01]  /*0b60*/  IMAD.IADD R3, R2, 0x1, -R3 ;  /* 0x0000000102037824 */ /* 0x000fe200078e0a03 */
[----:B------:R-:W-:Y:S01]  /*0b70*/  LEA.HI R6, R6, R16, RZ, 0x5 ;  /* 0x0000001006067211 */ /* 0x000fe200078f28ff */
[----:B------:R-:W-:Y:S01]  /*0b80*/  IMAD.IADD R10, R17, 0x1, -R10 ;  /* 0x00000001110a7824 */ /* 0x000fe200078e0a0a */
[----:B------:R-:W-:-:S02]  /*0b90*/  LOP3.LUT R22, R0, 0xfffffff8, RZ, 0xc0, !PT ;  /* 0xfffffff800167812 */ /* 0x000fc400078ec0ff */
[----:B------:R-:W-:Y:S01]  /*0ba0*/  LOP3.LUT R7, R7, 0x7ffffffc, RZ, 0xc0, !PT ;  /* 0x7ffffffc07077812 */ /* 0x000fe200078ec0ff */
[----:B------:R-:W-:Y:S01]  /*0bb0*/  IMAD.IADD R9, R8, 0x1, -R9 ;  /* 0x0000000108097824 */ /* 0x000fe200078e0a09 */
[----:B------:R-:W-:Y:S02]  /*0bc0*/  LEA.HI R5, R5, R5, RZ, 0x1 ;  /* 0x0000000505057211 */ /* 0x000fe400078f08ff */
[----:B------:R-:W-:Y:S02]  /*0bd0*/  SHF.R.S32.HI R6, RZ, 0x5, R6 ;  /* 0x00000005ff067819 */ /* 0x000fe40000011406 */
[----:B------:R-:W-:Y:S01]  /*0be0*/  LEA R2, R3, R4, 0x3 ;  /* 0x0000000403027211 */ /* 0x000fe200078e18ff */
[----:B------:R-:W-:Y:S01]  /*0bf0*/  IMAD.IADD R22, R17, 0x1, -R22 ;  /* 0x0000000111167824 */ /* 0x000fe200078e0a16 */
[----:B------:R-:W-:Y:S01]  /*0c00*/  IADD3 R3, R16, -R7, RZ ;  /* 0x8000000710037210 */ /* 0x000fe20007ffe0ff */
[----:B------:R-:W-:Y:S01]  /*0c10*/  IMAD R5, R5, -0x3, R11 ;  /* 0xfffffffd05057824 */ /* 0x000fe200078e020b */
[----:B------:R-:W-:Y:S01]  /*0c20*/  LEA.HI R8, R10, R10, RZ, 0x1 ;  /* 0x0000000a0a087211 */ /* 0x000fe200078f08ff */
[----:B------:R-:W-:-:S02]  /*0c30*/  IMAD R6, R6, 0x10, R9 ;  /* 0x0000001006067824 */ /* 0x000fc400078e0209 */
[----:B------:R-:W-:Y:S01]  /*0c40*/  IMAD.SHL.U32 R152, R22, 0x8, RZ ;  /* 0x0000000816987824 */ /* 0x000fe200078e00ff */
[----:B------:R-:W-:Y:S01]  /*0c50*/  LOP3.LUT R11, R8, 0x1ffffffe, RZ, 0xc0, !PT ;  /* 0x1ffffffe080b7812 */ /* 0x000fe200078ec0ff */
[----:B------:R-:W-:Y:S02]  /*0c60*/  IMAD.SHL.U32 R9, R3, 0x2, RZ ;  /* 0x0000000203097824 */ /* 0x000fe400078e00ff */
[----:B------:R-:W-:Y:S01]  /*0c70*/  IMAD R8, R5, 0x40, R6 ;  /* 0x0000004005087824 */ /* 0x000fe200078e0206 */
[----:B------:R-:W-:Y:S01]  /*0c80*/  SHF.R.S32.HI R3, RZ, 0x3, R0 ;  /* 0x00000003ff037819 */ /* 0x000fe20000011400 */
[C---:B------:R-:W-:Y:S01]  /*0c90*/  VIADD R4, R9.reuse, 0x8 ;  /* 0x0000000809047836 */ /* 0x040fe20000000000 */
[----:B------:R-:W-:Y:S01]  /*0ca0*/  STL [R1+0x48], R2 ;  /* 0x0000480201007387 */ /* 0x000fe20000100800 */
[----:B------:R-:W-:Y:S01]  /*0cb0*/  SHF.R.S32.HI R0, RZ, 0x1f, R152 ;  /* 0x0000001fff007819 */ /* 0x000fe20000011498 */
[C---:B------:R-:W-:Y:S01]  /*0cc0*/  VIADD R3, R9.reuse, 0x10 ;  /* 0x0000001009037836 */ /* 0x040fe20000000000 */
[C---:B------:R-:W-:Y:S01]  /*0cd0*/  IADD3 R0, R9.reuse, 0x18, RZ ;  /* 0x0000001809007810 */ /* 0x040fe20007ffe0ff */
[----:B------:R-:W-:Y:S01]  /*0ce0*/  STL [R1+0x40], R8 ;  /* 0x0000400801007387 */ /* 0x000fe20000100800 */
[----:B------:R-:W-:-:S03]  /*0cf0*/  VIADD R156, R9, 0x28 ;  /* 0x00000028099c7836 */ /* 0x000fc60000000000 */
[----:B------:R-:W-:Y:S01]  /*0d00*/  STL [R1+0x18], RZ ;  /* 0x000018ff01007387 */ /* 0x000fe20000100800 */
[----:B------:R-:W-:Y:S01]  /*0d10*/  IMAD.IADD R11, R10, 0x1, -R11 ;  /* 0x000000010a0b7824 */ /* 0x000fe200078e0a0b */
[----:B------:R-:W-:Y:S02]  /*0d20*/  SHF.R.S32.HI R10, RZ, 0x1f, R4 ;  /* 0x0000001fff0a7819 */ /* 0x000fe40000011404 */
[----:B------:R0:W-:Y:S01]  /*0d30*/  STL [R1+0x10], R9 ;  /* 0x0000100901007387 */ /* 0x0001e20000100800 */
[C---:B------:R-:W-:Y:S02]  /*0d40*/  VIADD R157, R9.reuse, 0x20 ;  /* 0x00000020099d7836 */ /* 0x040fe40000000000 */
[C---:B------:R-:W-:Y:S01]  /*0d50*/  VIADD R155, R9.reuse, 0x30 ;  /* 0x00000030099b7836 */ /* 0x040fe20000000000 */
[----:B------:R1:W-:Y:S01]  /*0d60*/  STL [R1+0x8], R4 ;  /* 0x0000080401007387 */ /* 0x0003e20000100800 */
[----:B------:R-:W-:-:S03]  /*0d70*/  VIADD R154, R9, 0x38 ;  /* 0x00000038099a7836 */ /* 0x000fc60000000000 */
[----:B------:R-:W-:Y:S01]  /*0d80*/  STL [R1+0x4], R3 ;  /* 0x0000040301007387 */ /* 0x000fe20000100800 */
[----:B0-----:R-:W-:-:S03]  /*0d90*/  SHF.R.S32.HI R9, RZ, 0x1f, R3 ;  /* 0x0000001fff097819 */ /* 0x001fc60000011403 */
[----:B------:R0:W-:Y:S01]  /*0da0*/  STL [R1], R0 ;  /* 0x0000000001007387 */ /* 0x0001e20000100800 */
[----:B-1----:R-:W-:-:S03]  /*0db0*/  SHF.R.S32.HI R4, RZ, 0x1f, R0 ;  /* 0x0000001fff047819 */ /* 0x002fc60000011400 */
[----:B------:R-:W-:Y:S01]  /*0dc0*/  STL [R1+0x38], R10 ;  /* 0x0000380a01007387 */ /* 0x000fe20000100800 */
[----:B0-----:R-:W-:Y:S01]  /*0dd0*/  SHF.R.S32.HI R0, RZ, 0x1f, R156 ;  /* 0x0000001fff007819 */ /* 0x001fe2000001149c */
[----:B------:R-:W-:Y:S02]  /*0de0*/  IMAD R0, R11, 0x8, R8 ;  /* 0x000000080b007824 */ /* 0x000fe400078e0208 */
[----:B------:R-:W-:Y:S04]  /*0df0*/  STL [R1+0x34], R9 ;  /* 0x0000340901007387 */ /* 0x000fe80000100800 */
[----:B------:R0:W-:Y:S04]  /*0e00*/  STL [R1+0x30], R4 ;  /* 0x0000300401007387 */ /* 0x0001e80000100800 */
[----:B------:R1:W-:Y:S01]  /*0e10*/  STL [R1+0x44], R0 ;  /* 0x0000440001007387 */ /* 0x0003e20000100800 */
[----:B------:R-:W-:Y:S01]  /*0e20*/  SHF.R.S32.HI R3, RZ, 0x1f, R157 ;  /* 0x0000001fff037819 */ /* 0x000fe2000001149d */
[----:B------:R-:W-:Y:S01]  /*0e30*/  IMAD.MOV.U32 R5, RZ, RZ, R13 ;  /* 0x000000ffff057224 */ /* 0x000fe200078e000d */
[----:B------:R-:W-:Y:S01]  /*0e40*/  SHF.R.S32.HI R3, RZ, 0x1f, R154 ;  /* 0x0000001fff037819 */ /* 0x000fe2000001149a */
[----:B------:R-:W-:-:S02]  /*0e50*/  IMAD.MOV.U32 R6, RZ, RZ, R14 ;  /* 0x000000ffff067224 */ /* 0x000fc400078e000e */
[----:B------:R-:W-:Y:S01]  /*0e60*/  IMAD.MOV.U32 R7, RZ, RZ, R15 ;  /* 0x000000ffff077224 */ /* 0x000fe200078e000f */
[----:B0-----:R-:W-:Y:S01]  /*0e70*/  SHF.R.S32.HI R4, RZ, 0x1f, R155 ;  /* 0x0000001fff047819 */ /* 0x001fe2000001149b */
[----:B------:R-:W-:Y:S01]  /*0e80*/  UMOV UR38, URZ ;  /* 0x0000003f00267c82 */ /* 0x000fe20008000000 */
[----:B------:R-:W-:Y:S01]  /*0e90*/  UMOV UR39, URZ ;  /* 0x0000003f00277c82 */ /* 0x000fe20008000000 */
[----:B-12---:R-:W-:-:S07]  /*0ea0*/  LOP3.LUT R2, R12, 0x1, RZ, 0xfc, !PT ;  /* 0x000000010c027812 */ /* 0x006fce00078efcff */
.L_x_13047:
[----:B012345:R-:W0:Y:S01]  /*0eb0*/  LDC.64 R8, c[0x0][0xc88] ;  /* 0x00032200ff087b82 */ /* 0x03fe220000000a00 */
[----:B------:R-:W-:-:S07]  /*0ec0*/  ULDC.64 UR4, c[0x0][0xa28] ;  /* 0x00028a0000047ab9 */ /* 0x000fce0000000a00 */
[----:B------:R-:W1:Y:S08]  /*0ed0*/  LDC.64 R12, c[0x0][0x418] ;  /* 0x00010600ff0c7b82 */ /* 0x000e700000000a00 */
[----:B------:R-:W2:Y:S01]  /*0ee0*/  LDC R0, c[0x0][0x424] ;  /* 0x00010900ff007b82 */ /* 0x000ea20000000800 */
[----:B0-----:R-:W-:Y:S01]  /*0ef0*/  IMAD.WIDE R8, R7, 0x4, R8 ;  /* 0x0000000407087825 */ /* 0x001fe200078e0208 */
[----:B------:R-:W-:-:S06]  /*0f00*/  ISETP.NE.U32.AND P0, PT, RZ, UR4, PT ;  /* 0x00000004ff007c0c */ /* 0x000fcc000bf05070 */
[----:B------:R-:W0:Y:S01]  /*0f10*/  LDC R7, c[0x0][0x2f0] ;  /* 0x0000bc00ff077b82 */ /* 0x000e220000000800 */
[----:B------:R-:W3:Y:S01]  /*0f20*/  LDG.E R17, desc[UR36][R8.64] ;  /* 0x0000002408117981 */ /* 0x000ee2000c1e1900 */
[----:B------:R-:W-:Y:S02]  /*0f30*/  ISETP.NE.AND.EX P0, PT, RZ, UR5, PT, P0 ;  /* 0x00000005ff007c0c */ /* 0x000fe4000bf05300 */
[----:B------:R-:W-:Y:S02]  /*0f40*/  MOV R3, RZ ;  /* 0x000000ff00037202 */ /* 0x000fe40000000f00 */
[----:B---3--:R-:W-:-:S09]  /*0f50*/  SHF.R.S32.HI R153, RZ, 0x1f, R17 ;  /* 0x0000001fff997819 */ /* 0x008fd20000011411 */
        /* <DEDUP_REMOVED lines=23> */
.L_x_13010:
[----:B-----5:R-:W-:Y:S01]  /*10d0*/  IMAD.IADD R88, R88, 0x1, -R3 ;  /* 0x0000000158587824 */ /* 0x020fe200078e0a03 */
[C---:B------:R-:W-:Y:S01]  /*10e0*/  LOP3.LUT R3, R6.reuse, 0xff000000, RZ, 0xc0, !PT ;  /* 0xff00000006037812 */ /* 0x040fe200078ec0ff */
[----:B------:R-:W-:Y:S01]  /*10f0*/  IMAD.MOV.U32 R89, RZ, RZ, RZ ;  /* 0x000000ffff597224 */ /* 0x000fe200078e00ff */
[----:B------:R-:W-:Y:S01]  /*1100*/  LOP3.LUT R0, R6, 0xff0000, RZ, 0xc0, !PT ;  /* 0x00ff000006007812 */ /* 0x000fe200078ec0ff */
[C---:B------:R-:W-:Y:S01]  /*1110*/  VIADD R4, R88.reuse, 0x7f ;  /* 0x0000007f58047836 */ /* 0x040fe20000000000 */
[----:B------:R-:W-:Y:S02]  /*1120*/  SHF.R.U32.HI R3, RZ, 0x8, R3 ;  /* 0x00000008ff037819 */ /* 0x000fe40000011603 */
[----:B------:R-:W-:Y:S02]  /*1130*/  ISETP.GE.AND P0, PT, R88, 0x1, PT ;  /* 0x000000015800780c */ /* 0x000fe40003f06270 */
[----:B------:R-:W-:Y:S02]  /*1140*/  LEA.HI R0, R0, R3, RZ, 0x10 ;  /* 0x0000000300007211 */ /* 0x000fe400078f80ff */
[----:B------:R-:W-:-:S02]  /*1150*/  SHF.R.S32.HI R7, RZ, 0x1f, R4 ;  /* 0x0000001fff077819 */ /* 0x000fc40000011404 */
[----:B------:R-:W-:Y:S02]  /*1160*/  LOP3.LUT R14, R0, 0xff, RZ, 0xc0, !PT ;  /* 0x000000ff000e7812 */ /* 0x000fe400078ec0ff */
[----:B------:R-:W-:Y:S02]  /*1170*/  LEA.HI R7, R7, R4, RZ, 0x7 ;  /* 0x0000000407077211 */ /* 0x000fe400078f38ff */
[----:B------:R-:W-:Y:S01]  /*1180*/  SHF.R.U32.HI R19, RZ, 0x10, R0 ;  /* 0x00000010ff137819 */ /* 0x000fe20000011600 */
[----:B------:R0:W-:Y:S01]  /*1190*/  STL [R1+0xc], R14 ;  /* 0x00000c0e01007387 */ /* 0x0001e20000100800 */
[----:B---3--:R-:W-:Y:S01]  /*11a0*/  SHF.R.S32.HI R11, RZ, 0x7, R7 ;  /* 0x00000007ff0b7819 */ /* 0x008fe20000011407 */
[----:B------:R-:W-:Y:S06]  /*11b0*/  @!P0 BRA `(.L_x_13011) ;  /* 0x0000000000748947 */ /* 0x000fec0003800000 */
[----:B------:R-:W1:Y:S01]  /*11c0*/  LDC R0, c[0x0][0x9f0] ;  /* 0x00027c00ff007b82 */ /* 0x000e620000000800 */
[----:B------:R-:W-:-:S04]  /*11d0*/  ISETP.NE.AND P0, PT, R19, RZ, PT ;  /* 0x000000ff1300720c */ /* 0x000fc80003f05270 */
[----:B-1----:R-:W-:-:S04]  /*11e0*/  SEL R12, R19, R0, P0 ;  /* 0x00000000130c7207 */ /* 0x002fc80000000000 */
        /* <DEDUP_REMOVED lines=11> */
[----:B-1----:R-:W-:Y:S01]  /*12a0*/  IMAD.MOV.U32 R8, RZ, RZ, RZ ;  /* 0x000000ffff087224 */ /* 0x002fe200078e00ff */
[----:B--2---:R-:W-:-:S05]  /*12b0*/  IADD3 R7, RZ, -R9, RZ ;  /* 0x80000009ff077210 */ /* 0x004fca0007ffe0ff */
        /* <DEDUP_REMOVED lines=13> */
.L_x_13011:
[-C--:B------:R-:W-:Y:S01]  /*1390*/  IMAD R16, R14, R89.reuse, RZ ;  /* 0x000000590e107224 */ /* 0x080fe200078e02ff */
[----:B------:R-:W-:Y:S01]  /*13a0*/  LOP3.LUT R18, R6, 0xffff, RZ, 0xc0, !PT ;  /* 0x0000ffff06127812 */ /* 0x000fe200078ec0ff */
[----:B------:R-:W-:Y:S01]  /*13b0*/  IMAD.MOV.U32 R23, RZ, RZ, R5 ;  /* 0x000000ffff177224 */ /* 0x000fe200078e0005 */
[----:B------:R-:W-:Y:S01]  /*13c0*/  PLOP3.LUT P0, PT, PT, PT, PT, 0x80, 0x0 ;  /* 0x000000000000781c */ /* 0x000fe20003f0f070 */
[----:B------:R-:W-:Y:S01]  /*13d0*/  IMAD.MOV.U32 R0, RZ, RZ, RZ ;  /* 0x000000ffff007224 */ /* 0x000fe200078e00ff */
[----:B------:R-:W-:Y:S01]  /*13e0*/  VIADDMNMX R89, R16, R89, R11, PT ;  /* 0x0000005910597246 */ /* 0x000fe2000380010b */
[----:B------:R-:W-:Y:S01]  /*13f0*/  IMAD.MOV.U32 R3, RZ, RZ, RZ ;  /* 0x000000ffff037224 */ /* 0x000fe200078e00ff */
[----:B------:R-:W-:Y:S02]  /*1400*/  CS2R R118, SRZ ;  /* 0x0000000000767805 */ /* 0x000fe4000001ff00 */
[----:B------:R-:W-:Y:S02]  /*1410*/  CS2R R40, SRZ ;  /* 0x0000000000287805 */ /* 0x000fe4000001ff00 */
[----:B------:R-:W-:-:S02]  /*1420*/  ISETP.GT.AND P1, PT, R89, R16, PT ;  /* 0x000000105900720c */ /* 0x000fc40003f24270 */
        /* <DEDUP_REMOVED lines=15> */
[----:B------:R-:W1:Y:S01]  /*1520*/  S2R R4, SR_TID.X ;  /* 0x0000000000047919 */ /* 0x000e620000002100 */
[----:B------:R-:W2:Y:S01]  /*1530*/  S2UR UR40, SR_CgaCtaId ;  /* 0x00000000002879c3 */ /* 0x000ea20000008800 */
[----:B------:R-:W-:Y:S02]  /*1540*/  UMOV UR6, 0x400 ;  /* 0x0000040000067882 */ /* 0x000fe40000000000 */
[----:B--2---:R-:W-:Y:S01]  /*1550*/  ULEA UR43, UR40, UR6, 0x18 ;  /* 0x00000006282b7291 */ /* 0x004fe2000f8ec03f */
[----:B-1----:R-:W-:-:S05]  /*1560*/  VIADD R7, R4, 0xffffff80 ;  /* 0xffffff8004077836 */ /* 0x002fca0000000000 */
[----:B------:R-:W-:-:S04]  /*1570*/  SHF.R.S32.HI R4, RZ, 0x1f, R7 ;  /* 0x0000001fff047819 */ /* 0x000fc80000011407 */
[----:B------:R-:W-:-:S04]  /*1580*/  LEA.HI R4, R4, R7, RZ, 0x7 ;  /* 0x0000000704047211 */ /* 0x000fc800078f38ff */
[----:B------:R-:W-:-:S05]  /*1590*/  SHF.R.S32.HI R4, RZ, 0x7, R4 ;  /* 0x00000007ff047819 */ /* 0x000fca0000011404 */
[----:B------:R-:W1:Y:S02]  /*15a0*/  SHFL.IDX PT, R0, R4, RZ, 0x1f ;  /* 0x00001fff04007589 */ /* 0x000e6400000e0000 */
        /* <DEDUP_REMOVED lines=15> */
[----:B0-----:R0:W1:Y:S01]  /*16a0*/  LDC.64 R14, c[0x4][R0] ;  /* 0x01000000000e7b82 */ /* 0x0010620000000a00 */
        /* <DEDUP_REMOVED lines=11> */
.L_x_13013:
[----:B------:R-:W2:Y:S01]  /*1760*/  LDL R20, [R1+0x18] ;  /* 0x0000180001147983 */ /* 0x000ea20000100800 */
[----:B------:R-:W-:Y:S02]  /*1770*/  ISETP.NE.AND P0, PT, R2, 0x3, PT ;  /* 0x000000030200780c */ /* 0x000fe40003f05270 */
[----:B--2---:R-:W-:-:S04]  /*1780*/  LEA.HI R0, R20, R20, RZ, 0x1 ;  /* 0x0000001414007211 */ /* 0x004fc800078f08ff */
[----:B------:R-:W-:-:S05]  /*1790*/  LOP3.LUT R0, R0, 0xfffffffe, RZ, 0xc0, !PT ;  /* 0xfffffffe00007812 */ /* 0x000fca00078ec0ff */
[----:B------:R-:W-:-:S05]  /*17a0*/  IMAD.IADD R0, R20, 0x1, -R0 ;  /* 0x0000000114007824 */ /* 0x000fca00078e0a00 */
[----:B------:R-:W-:-:S04]  /*17b0*/  SHF.L.U32 R0, R0, 0x1f, RZ ;  /* 0x0000001f00007819 */ /* 0x000fc800000006ff */
[----:B------:R-:W1:Y:S02]  /*17c0*/  SYNCS.PHASECHK.TRANS64.TRYWAIT P1, [UR43+0x16800], R0 ;  /* 0x01680000ff0075a7 */ /* 0x000e64000802016b */
[----:B-1----:R-:W-:Y:S05]  /*17d0*/  @!P1 BRA `(.L_x_13014) ;  /* 0x000000d400b89947 */ /* 0x002fea0003800000 */
.L_x_13130:
[----:B------:R-:W-:Y:S05]  /*17e0*/  @!P0 BRA `(.L_x_13015) ;  /* 0x0000000000048947 */ /* 0x000fea0003800000 */
[----:B------:R-:W-:Y:S01]  /*17f0*/  BPT.TRAP 0x1 ;  /* 0x000000040000795c */ /* 0x000fe20000300000 */
.L_x_13015:
[----:B-1----:R-:W-:Y:S02]  /*1800*/  IMAD.U32 R0, RZ, RZ, UR39 ;  /* 0x00000027ff007e24 */ /* 0x002fe4000f8e00ff */
[----:B------:R-:W-:-:S03]  /*1810*/  IMAD.U32 R3, RZ, RZ, UR38 ;  /* 0x00000026ff037e24 */ /* 0x000fc6000f8e00ff */
[----:B------:R-:W-:Y:S02]  /*1820*/  LEA R0, R0, UR43, 0x3 ;  /* 0x0000002b00007c11 */ /* 0x000fe4000f8e18ff */
[----:B------:R-:W-:-:S04]  /*1830*/  SHF.L.U32 R3, R3, 0x1f, RZ ;  /* 0x0000001f03037819 */ /* 0x000fc800000006ff */
[----:B------:R1:W2:Y:S01]  /*1840*/  SYNCS.PHASECHK.TRANS64.TRYWAIT P1, [R0+URZ+0x16830], R3 ;  /* 0x01683003000075a7 */ /* 0x0002a2000802017f */
[----:B------:R-:W-:Y:S05]  /*1850*/  @!P0 BRA `(.L_x_13016) ;  /* 0x0000000000048947 */ /* 0x000fea0003800000 */
[----:B------:R-:W-:Y:S01]  /*1860*/  BPT.TRAP 0x1 ;  /* 0x000000040000795c */ /* 0x000fe20000300000 */
.L_x_13016:
[----:B------:R-:W-:Y:S01]  /*1870*/  MOV R119, RZ ;  /* 0x000000ff00777202 */ /* 0x000fe20000000f00 */
[----:B--2---:R-:W-:Y:S06]  /*1880*/  @P1 BRA `(.L_x_13017) ;  /* 0x0000000000081947 */ /* 0x004fec0003800000 */
[----:B------:R-:W2:Y:S02]  /*1890*/  SYNCS.PHASECHK.TRANS64.TRYWAIT P1, [R0+URZ+0x16830], R3 ;  /* 0x01683003000075a7 */ /* 0x000ea4000802017f */
[----:B--2---:R-:W-:Y:S05]  /*18a0*/  @!P1 BRA `(.L_x_13018) ;  /* 0x000000d4009c9947 */ /* 0x004fea0003800000 */
.L_x_13017:
        /* <DEDUP_REMOVED lines=13> */
[----:B------:R-:W-:Y:S02]  /*1980*/  ULEA UR6, UR39, UR20, 0xa ;  /* 0x0000001427067291 */ /* 0x000fe4000f8e503f */
        /* <DEDUP_REMOVED lines=21> */
.L_x_13019:
[----:B------:R-:W3:Y:S01]  /*1ae0*/  LDL R91, [R1+0x10] ;  /* 0x00001000015b7983 */ /* 0x000ee20000100800 */
[----:B------:R-:W-:Y:S01]  /*1af0*/  ULDC UR6, c[0x0][0x9d8] ;  /* 0x0002760000067ab9 */ /* 0x000fe20000000800 */
[----:B------:R-:W-:Y:S01]  /*1b00*/  ULDC UR7, c[0x0][0x988] ;  /* 0x0002620000077ab9 */ /* 0x000fe20000000800 */
[----:B-12---:R-:W-:Y:S01]  /*1b10*/  FMUL.FTZ R3, R24, UR6 ;  /* 0x0000000618037c20 */ /* 0x006fe20008410000 */
        /* <DEDUP_REMOVED lines=9> */
[----:B0-----:R-:W-:Y:S01]  /*1bb0*/  FMUL.FTZ R14, R33, UR6 ;  /* 0x00000006210e7c20 */ /* 0x001fe20008410000 */
        /* <DEDUP_REMOVED lines=56> */
[--C-:B------:R-:W-:Y:S01]  /*1f40*/  IMAD.MOV.U32 R117, RZ, RZ, R119.reuse ;  /* 0x000000ffff757224 */ /* 0x100fe200078e0077 */
[-C--:B------:R-:W-:Y:S01]  /*1f50*/  MOV R115, R119.reuse ;  /* 0x0000007700737202 */ /* 0x080fe20000000f00 */
[--C-:B------:R-:W-:Y:S01]  /*1f60*/  IMAD.MOV.U32 R113, RZ, RZ, R119.reuse ;  /* 0x000000ffff717224 */ /* 0x100fe200078e0077 */
[----:B------:R-:W5:Y:S01]  /*1f70*/  MUFU.TANH R25, R25 ;  /* 0x0000001900197308 */ /* 0x000f620000002400 */
[--C-:B------:R-:W-:Y:S01]  /*1f80*/  IMAD.MOV.U32 R111, RZ, RZ, R119.reuse ;  /* 0x000000ffff6f7224 */ /* 0x100fe200078e0077 */
[-C--:B------:R-:W-:Y:S01]  /*1f90*/  MOV R109, R119.reuse ;  /* 0x00000077006d7202 */ /* 0x080fe20000000f00 */
[--C-:B------:R-:W-:Y:S01]  /*1fa0*/  IMAD.MOV.U32 R107, RZ, RZ, R119.reuse ;  /* 0x000000ffff6b7224 */ /* 0x100fe200078e0077 */
[-C--:B------:R-:W-:Y:S01]  /*1fb0*/  MOV R103, R119.reuse ;  /* 0x0000007700677202 */ /* 0x080fe20000000f00 */
[--C-:B------:R-:W-:Y:S01]  /*1fc0*/  IMAD.MOV.U32 R105, RZ, RZ, R119.reuse ;  /* 0x000000ffff697224 */ /* 0x100fe200078e0077 */
[----:B------:R-:W-:Y:S01]  /*1fd0*/  MOV R97, R119 ;  /* 0x0000007700617202 */ /* 0x000fe20000000f00 */
[--C-:B------:R-:W-:Y:S01]  /*1fe0*/  IMAD.MOV.U32 R101, RZ, RZ, R119.reuse ;  /* 0x000000ffff657224 */ /* 0x100fe200078e0077 */
[----:B------:R-:W5:Y:S01]  /*1ff0*/  MUFU.TANH R7, R7 ;  /* 0x0000000700077308 */ /* 0x000f620000002400 */
[----:B------:R-:W-:-:S02]  /*2000*/  IMAD.MOV.U32 R99, RZ, RZ, R119 ;  /* 0x000000ffff637224 */ /* 0x000fc400078e0077 */
[--C-:B------:R-:W-:Y:S02]  /*2010*/  IMAD.MOV.U32 R95, RZ, RZ, R119.reuse ;  /* 0x000000ffff5f7224 */ /* 0x100fe400078e0077 */
[----:B------:R-:W-:-:S03]  /*2020*/  IMAD.MOV.U32 R93, RZ, RZ, R119 ;  /* 0x000000ffff5d7224 */ /* 0x000fc600078e0077 */
        /* <DEDUP_REMOVED lines=27> */
[----:B---3--:R-:W-:-:S02]  /*21e0*/  IADD3 R88, R88, 0x80, -R91 ;  /* 0x0000008058587810 */ /* 0x008fc40007ffe85b */
[----:B------:R-:W-:-:S03]  /*21f0*/  MOV R91, R119 ;  /* 0x00000077005b7202 */ /* 0x000fc60000000f00 */
[----:B------:R-:W-:Y:S02]  /*2200*/  IMAD R61, R89, -0x80, R88 ;  /* 0xffffff80593d7824 */ /* 0x000fe400078e0258 */
[----:B------:R-:W3:Y:S03]  /*2210*/  MUFU.TANH R42, R42 ;  /* 0x0000002a002a7308 */ /* 0x000ee60000002400 */
[C---:B------:R-:W-:Y:S02]  /*2220*/  ISETP.GT.AND P2, PT, R61.reuse, RZ, PT ;  /* 0x000000ff3d00720c */ /* 0x040fe40003f44270 */
[C---:B------:R-:W-:Y:S02]  /*2230*/  ISETP.GT.AND P1, PT, R61.reuse, 0x1, PT ;  /* 0x000000013d00780c */ /* 0x040fe40003f24270 */
[----:B------:R-:W-:Y:S01]  /*2240*/  ISETP.GT.AND P6, PT, R61, 0x8, PT ;  /* 0x000000083d00780c */ /* 0x000fe20003fc4270 */
[----:B------:R-:W3:Y:S01]  /*2250*/  MUFU.TANH R50, R50 ;  /* 0x0000003200327308 */ /* 0x000ee20000002400 */
[----:B-1----:R-:W-:-:S02]  /*2260*/  FSEL R3, R3, -INF , P2 ;  /* 0xff80000003037808 */ /* 0x002fc40001000000 */
[----:B0-----:R-:W-:Y:S02]  /*2270*/  FSEL R62, R5, -INF , P1 ;  /* 0xff800000053e7808 */ /* 0x001fe40000800000 */
[----:B------:R-:W-:Y:S02]  /*2280*/  ISETP.GT.AND P5, PT, R61, 0x9, PT ;  /* 0x000000093d00780c */ /* 0x000fe40003fa4270 */
[----:B--2---:R-:W-:Y:S01]  /*2290*/  FSEL R64, R10, -INF , P6 ;  /* 0xff8000000a407808 */ /* 0x004fe20003000000 */
[----:B------:R0:W-:Y:S01]  /*22a0*/  MUFU.TANH R5, R84 ;  /* 0x0000005400057308 */ /* 0x0001e20000002400 */
[----:B------:R-:W-:Y:S02]  /*22b0*/  FMNMX.FTZ R71, R3, R62, !PT ;  /* 0x0000003e03477209 */ /* 0x000fe40007810000 */
[----:B------:R-:W-:Y:S02]  /*22c0*/  ISETP.GT.AND P4, PT, R61, 0x10, PT ;  /* 0x000000103d00780c */ /* 0x000fe40003f84270 */
[----:B----4-:R-:W-:-:S02]  /*22d0*/  FSEL R66, R12, -INF , P5 ;  /* 0xff8000000c427808 */ /* 0x010fc40002800000 */
[----:B------:R-:W-:Y:S01]  /*22e0*/  FMNMX.FTZ R71, R64, R71, !PT ;  /* 0x0000004740477209 */ /* 0x000fe20007810000 */
[----:B------:R-:W1:Y:S01]  /*22f0*/  MUFU.TANH R39, R39 ;  /* 0x0000002700277308 */ /* 0x000e620000002400 */
[C---:B------:R-:W-:Y:S02]  /*2300*/  ISETP.GT.AND P3, PT, R61.reuse, 0x11, PT ;  /* 0x000000113d00780c */ /* 0x040fe40003f64270 */
[----:B-----5:R-:W-:Y:S02]  /*2310*/  FSEL R24, R24, -INF , P4 ;  /* 0xff80000018187808 */ /* 0x020fe40002000000 */
[----:B------:R-:W-:Y:S02]  /*2320*/  FMNMX.FTZ R71, R66, R71, !PT ;  /* 0x0000004742477209 */ /* 0x000fe40007810000 */
[----:B------:R-:W-:Y:S01]  /*2330*/  FSEL R4, R4, -INF , P2 ;  /* 0xff80000004047808 */ /* 0x000fe20001000000 */
[----:B------:R-:W2:Y:S01]  /*2340*/  MUFU.TANH R53, R53 ;  /* 0x0000003500357308 */ /* 0x000ea20000002400 */
        /* <DEDUP_REMOVED lines=9> */
[----:B------:R-:W5:Y:S01]  /*23e0*/  MUFU.TANH R54, R54 ;  /* 0x0000003600367308 */ /* 0x000f620000002400 */
[C---:B------:R-:W-:Y:S02]  /*23f0*/  ISETP.GT.AND P6, PT, R61.reuse, 0x20, PT ;  /* 0x000000203d00780c */ /* 0x040fe40003fc4270 */
[----:B------:R-:W-:Y:S02]  /*2400*/  FSEL R74, R20, -INF , P1 ;  /* 0xff800000144a7808 */ /* 0x000fe40000800000 */
[----:B------:R-:W-:Y:S02]  /*2410*/  FMNMX.FTZ R71, R72, R71, !PT ;  /* 0x0000004748477209 */ /* 0x000fe40007810000 */
[----:B------:R-:W-:Y:S01]  /*2420*/  FSEL R8, R8, -INF , P5 ;  /* 0xff80000008087808 */ /* 0x000fe20002800000 */
[----:B------:R-:W5:Y:S01]  /*2430*/  MUFU.TANH R46, R46 ;  /* 0x0000002e002e7308 */ /* 0x000f620000002400 */
[----:B------:R-:W-:-:S02]  /*2440*/  ISETP.GT.AND P5, PT, R61, 0x21, PT ;  /* 0x000000213d00780c */ /* 0x000fc40003fa4270 */
[----:B------:R-:W-:Y:S02]  /*2450*/  FSEL R76, R28, -INF , P6 ;  /* 0xff8000001c4c7808 */ /* 0x000fe40003000000 */
[----:B------:R-:W-:Y:S02]  /*2460*/  FMNMX.FTZ R71, R74, R71, !PT ;  /* 0x000000474a477209 */ /* 0x000fe40007810000 */
[----:B------:R-:W-:Y:S01]  /*2470*/  FSEL R12, R9, -INF , P4 ;  /* 0xff800000090c7808 */ /* 0x000fe20002000000 */
[----:B------:R-:W5:Y:S01]  /*2480*/  MUFU.TANH R57, R57 ;  /* 0x0000003900397308 */ /* 0x000f620000002400 */
[----:B------:R-:W-:Y:S02]  /*2490*/  ISETP.GT.AND P4, PT, R61, 0x28, PT ;  /* 0x000000283d00780c */ /* 0x000fe40003f84270 */
[----:B------:R-:W-:Y:S01]  /*24a0*/  FSEL R80, R27, -INF , P5 ;  /* 0xff8000001b507808 */ /* 0x000fe20002800000 */
[----:B------:R-:W-:Y:S01]  /*24b0*/  FMUL.FTZ R27, R87, UR6 ;  /* 0x00000006571b7c20 */ /* 0x000fe20008410000 */
[----:B------:R-:W-:-:S02]  /*24c0*/  FMNMX.FTZ R71, R76, R71, !PT ;  /* 0x000000474c477209 */ /* 0x000fc40007810000 */
[----:B------:R-:W-:Y:S01]  /*24d0*/  FSEL R14, R11, -INF , P3 ;  /* 0xff8000000b0e7808 */ /* 0x000fe20001800000 */
[----:B------:R-:W5:Y:S01]  /*24e0*/  MUFU.TANH R49, R49 ;  /* 0x0000003100317308 */ /* 0x000f620000002400 */
[----:B------:R-:W-:Y:S02]  /*24f0*/  ISETP.GT.AND P3, PT, R61, 0x29, PT ;  /* 0x000000293d00780c */ /* 0x000fe40003f64270 */
[----:B0-----:R-:W-:Y:S02]  /*2500*/  FSEL R84, R32, -INF , P4 ;  /* 0xff80000020547808 */ /* 0x001fe40002000000 */
[----:B------:R-:W-:Y:S02]  /*2510*/  FMNMX.FTZ R71, R80, R71, !PT ;  /* 0x0000004750477209 */ /* 0x000fe40007810000 */
[----:B------:R-:W-:Y:S01]  /*2520*/  FSEL R20, R13, -INF , P2 ;  /* 0xff8000000d147808 */ /* 0x000fe20001000000 */
[----:B------:R-:W0:Y:S01]  /*2530*/  MUFU.TANH R58, R58 ;  /* 0x0000003a003a7308 */ /* 0x000e220000002400 */
[----:B------:R-:W-:-:S02]  /*2540*/  ISETP.GT.AND P2, PT, R61, 0x30, PT ;  /* 0x000000303d00780c */ /* 0x000fc40003f44270 */
[----:B------:R-:W-:Y:S01]  /*2550*/  FSEL R88, R31, -INF , P3 ;  /* 0xff8000001f587808 */ /* 0x000fe20001800000 */
[----:B------:R-:W-:Y:S01]  /*2560*/  FMUL.FTZ R31, R82, UR6 ;  /* 0x00000006521f7c20 */ /* 0x000fe20008410000 */
[----:B------:R-:W-:Y:S02]  /*2570*/  FMNMX.FTZ R71, R84, R71, !PT ;  /* 0x0000004754477209 */ /* 0x000fe40007810000 */
[----:B------:R-:W-:Y:S01]  /*2580*/  FSEL R28, R15, -INF , P1 ;  /* 0xff8000000f1c7808 */ /* 0x000fe20000800000 */
[----:B------:R-:W0:Y:S01]  /*2590*/  MUFU.TANH R52, R52 ;  /* 0x0000003400347308 */ /* 0x000e220000002400 */
[----:B------:R-:W-:Y:S02]  /*25a0*/  ISETP.GT.AND P1, PT, R61, 0x31, PT ;  /* 0x000000313d00780c */ /* 0x000fe40003f24270 */
[----:B------:R-:W-:Y:S01]  /*25b0*/  FSEL R94, R35, -INF , P2 ;  /* 0xff800000235e7808 */ /* 0x000fe20001000000 */
[----:B------:R-:W-:Y:S01]  /*25c0*/  FMUL.FTZ R35, R79, UR6 ;  /* 0x000000064f237c20 */ /* 0x000fe20008410000 */
[----:B------:R-:W-:-:S02]  /*25d0*/  FMNMX.FTZ R71, R88, R71, !PT ;  /* 0x0000004758477209 */ /* 0x000fc40007810000 */
[----:B------:R-:W-:Y:S01]  /*25e0*/  FSEL R32, R21, -INF , P6 ;  /* 0xff80000015207808 */ /* 0x000fe20003000000 */
[----:B------:R-:W0:Y:S01]  /*25f0*/  MUFU.TANH R63, R63 ;  /* 0x0000003f003f7308 */ /* 0x000e220000002400 */
[C---:B------:R-:W-:Y:S01]  /*2600*/  ISETP.GT.AND P6, PT, R61.reuse, 0x38, PT ;  /* 0x000000383d00780c */ /* 0x040fe20003fc4270 */
[----:B------:R-:W-:Y:S01]  /*2610*/  FMUL.FTZ R21, R78, UR6 ;  /* 0x000000064e157c20 */ /* 0x000fe20008410000 */
[----:B------:R-:W-:Y:S02]  /*2620*/  FSEL R100, R34, -INF , P1 ;  /* 0xff80000022647808 */ /* 0x000fe40000800000 */
[----:B------:R-:W-:Y:S02]  /*2630*/  FMNMX.FTZ R71, R94, R71, !PT ;  /* 0x000000475e477209 */ /* 0x000fe40007810000 */
[----:B------:R-:W-:Y:S01]  /*2640*/  FSEL R26, R26, -INF , P5 ;  /* 0xff8000001a1a7808 */ /* 0x000fe20002800000 */
[----:B------:R-:W0:Y:S01]  /*2650*/  MUFU.TANH R55, R55 ;  /* 0x0000003700377308 */ /* 0x000e220000002400 */
[----:B------:R-:W-:-:S02]  /*2660*/  ISETP.GT.AND P5, PT, R61, 0x39, PT ;  /* 0x000000393d00780c */ /* 0x000fc40003fa4270 */
[----:B------:R-:W-:Y:S02]  /*2670*/  FSEL R106, R41, -INF , P6 ;  /* 0xff800000296a7808 */ /* 0x000fe40003000000 */
[----:B------:R-:W-:Y:S02]  /*2680*/  FMNMX.FTZ R71, R100, R71, !PT ;  /* 0x0000004764477209 */ /* 0x000fe40007810000 */
[----:B------:R-:W-:Y:S01]  /*2690*/  FSEL R34, R29, -INF , P4 ;  /* 0xff8000001d227808 */ /* 0x000fe20002000000 */
[----:B------:R-:W0:Y:S01]  /*26a0*/  MUFU.TANH R65, R65 ;  /* 0x0000004100417308 */ /* 0x000e220000002400 */
[----:B------:R-:W-:Y:S01]  /*26b0*/  ISETP.GT.AND P4, PT, R61, 0x40, PT ;  /* 0x000000403d00780c */ /* 0x000fe20003f84270 */
[----:B------:R-:W-:Y:S01]  /*26c0*/  FMUL.FTZ R29, R86, UR6 ;  /* 0x00000006561d7c20 */ /* 0x000fe20008410000 */
[----:B------:R-:W-:Y:S02]  /*26d0*/  FSEL R104, R40, -INF , P5 ;  /* 0xff80000028687808 */ /* 0x000fe40002800000 */
[----:B------:R-:W-:-:S02]  /*26e0*/  FMNMX.FTZ R71, R106, R71, !PT ;  /* 0x000000476a477209 */ /* 0x000fc40007810000 */
[----:B------:R-:W-:Y:S01]  /*26f0*/  FSEL R30, R30, -INF , P3 ;  /* 0xff8000001e1e7808 */ /* 0x000fe20001800000 */
[----:B------:R-:W0:Y:S01]  /*2700*/  MUFU.TANH R56, R56 ;  /* 0x0000003800387308 */ /* 0x000e220000002400 */
[----:B------:R-:W-:Y:S02]  /*2710*/  ISETP.GT.AND P3, PT, R61, 0x41, PT ;  /* 0x000000413d00780c */ /* 0x000fe40003f64270 */
[----:B------:R-:W-:Y:S02]  /*2720*/  FSEL R98, R48, -INF , P4 ;  /* 0xff80000030627808 */ /* 0x000fe40002000000 */
[----:B------:R-:W-:Y:S02]  /*2730*/  FMNMX.FTZ R71, R104, R71, !PT ;  /* 0x0000004768477209 */ /* 0x000fe40007810000 */
[----:B------:R-:W-:Y:S01]  /*2740*/  FSEL R40, R33, -INF , P2 ;  /* 0xff80000021287808 */ /* 0x000fe20001000000 */
[----:B------:R-:W0:Y:S01]  /*2750*/  MUFU.TANH R68, R68 ;  /* 0x0000004400447308 */ /* 0x000e220000002400 */
[----:B------:R-:W-:Y:S01]  /*2760*/  ISETP.GT.AND P2, PT, R61, 0x48, PT ;  /* 0x000000483d00780c */ /* 0x000fe20003f44270 */
[----:B------:R-:W-:Y:S01]  /*2770*/  FMUL.FTZ R33, R83, UR6 ;  /* 0x0000000653217c20 */ /* 0x000fe20008410000 */
[----:B------:R-:W-:-:S02]  /*2780*/  FSEL R96, R43, -INF , P3 ;  /* 0xff8000002b607808 */ /* 0x000fc40001800000 */
[----:B------:R-:W-:Y:S02]  /*2790*/  FMNMX.FTZ R71, R98, R71, !PT ;  /* 0x0000004762477209 */ /* 0x000fe40007810000 */
[----:B------:R-:W-:Y:S01]  /*27a0*/  FSEL R36, R36, -INF , P1 ;  /* 0xff80000024247808 */ /* 0x000fe20000800000 */
[----:B------:R-:W0:Y:S01]  /*27b0*/  MUFU.TANH R59, R59 ;  /* 0x0000003b003b7308 */ /* 0x000e220000002400 */
[----:B------:R-:W-:Y:S02]  /*27c0*/  ISETP.GT.AND P1, PT, R61, 0x49, PT ;  /* 0x000000493d00780c */ /* 0x000fe40003f24270 */
        /* <DEDUP_REMOVED lines=9> */
[----:B------:R-:W-:Y:S02]  /*2860*/  ISETP.GT.AND P5, PT, R61, 0x51, PT ;  /* 0x000000513d00780c */ /* 0x000fe40003fa4270 */
[----:B------:R-:W-:Y:S02]  /*2870*/  FSEL R110, R51, -INF , P6 ;  /* 0xff800000336e7808 */ /* 0x000fe40003000000 */
[----:B------:R-:W-:-:S02]  /*2880*/  FMNMX.FTZ R71, R108, R71, !PT ;  /* 0x000000476c477209 */ /* 0x000fc40007810000 */
[----:B---3--:R-:W-:Y:S01]  /*2890*/  FSEL R42, R42, -INF , P4 ;  /* 0xff8000002a2a7808 */ /* 0x008fe20002000000 */
[----:B------:R-:W3:Y:S01]  /*28a0*/  MUFU.TANH R69, R69 ;  /* 0x0000004500457308 */ /* 0x000ee20000002400 */
[----:B------:R-:W-:Y:S02]  /*28b0*/  ISETP.GT.AND P4, PT, R61, 0x58, PT ;  /* 0x000000583d00780c */ /* 0x000fe40003f84270 */
[----:B------:R-:W-:Y:S02]  /*28c0*/  FSEL R112, R50, -INF , P5 ;  /* 0xff80000032707808 */ /* 0x000fe40002800000 */
[----:B------:R-:W-:Y:S02]  /*28d0*/  FMNMX.FTZ R71, R110, R71, !PT ;  /* 0x000000476e477209 */ /* 0x000fe40007810000 */
[----:B-1----:R-:W-:Y:S01]  /*28e0*/  FSEL R50, R39, -INF , P3 ;  /* 0xff80000027327808 */ /* 0x002fe20001800000 */
[----:B------:R-:W-:Y:S01]  /*28f0*/  MUFU.TANH R21, R21 ;  /* 0x0000001500157308 */ /* 0x000fe20000002400 */
[----:B------:R-:W-:Y:S01]  /*2900*/  ISETP.GT.AND P3, PT, R61, 0x59, PT ;  /* 0x000000593d00780c */ /* 0x000fe20003f64270 */
[----:B------:R-:W-:Y:S01]  /*2910*/  IMAD.U32 R39, RZ, RZ, UR7 ;  /* 0x00000007ff277e24 */ /* 0x000fe2000f8e00ff */
[----:B--2---:R-:W-:-:S02]  /*2920*/  FSEL R114, R53, -INF , P4 ;  /* 0xff80000035727808 */ /* 0x004fc40002000000 */
[----:B------:R-:W-:Y:S02]  /*2930*/  FMNMX.FTZ R71, R112, R71, !PT ;  /* 0x0000004770477209 */ /* 0x000fe40007810000 */
[----:B----4-:R-:W-:Y:S01]  /*2940*/  FSEL R44, R44, -INF , P2 ;  /* 0xff8000002c2c7808 */ /* 0x010fe20001000000 */
[----:B------:R-:W-:Y:S01]  /*2950*/  MUFU.TANH R35, R35 ;  /* 0x0000002300237308 */ /* 0x000fe20000002400 */
[C---:B------:R-:W-:Y:S02]  /*2960*/  ISETP.GT.AND P2, PT, R61.reuse, 0x60, PT ;  /* 0x000000603d00780c */ /* 0x040fe40003f44270 */
[----:B-----5:R-:W-:Y:S02]  /*2970*/  FSEL R116, R54, -INF , P3 ;  /* 0xff80000036747808 */ /* 0x020fe40001800000 */
[----:B------:R-:W-:Y:S02]  /*2980*/  FMNMX.FTZ R71, R114, R71, !PT ;  /* 0x0000004772477209 */ /* 0x000fe40007810000 */
[----:B------:R-:W-:Y:S01]  /*2990*/  FSEL R54, R46, -INF , P1 ;  /* 0xff8000002e367808 */ /* 0x000fe20000800000 */
[----:B------:R-:W-:Y:S01]  /*29a0*/  MUFU.TANH R31, R31 ;  /* 0x0000001f001f7308 */ /* 0x000fe20000002400 */
[----:B------:R-:W-:-:S02]  /*29b0*/  ISETP.GT.AND P1, PT, R61, 0x61, PT ;  /* 0x000000613d00780c */ /* 0x000fc40003f24270 */
[----:B------:R-:W-:Y:S02]  /*29c0*/  FSEL R46, R57, -INF , P2 ;  /* 0xff800000392e7808 */ /* 0x000fe40001000000 */
[----:B------:R-:W-:Y:S02]  /*29d0*/  FMNMX.FTZ R71, R116, R71, !PT ;  /* 0x0000004774477209 */ /* 0x000fe40007810000 */
[----:B------:R-:W-:Y:S01]  /*29e0*/  FSEL R118, R49, -INF , P6 ;  /* 0xff80000031767808 */ /* 0x000fe20003000000 */
[----:B------:R-:W-:Y:S01]  /*29f0*/  MUFU.TANH R33, R33 ;  /* 0x0000002100217308 */ /* 0x000fe20000002400 */
[----:B------:R-:W-:Y:S02]  /*2a00*/  ISETP.GT.AND P6, PT, R61, 0x68, PT ;  /* 0x000000683d00780c */ /* 0x000fe40003fc4270 */
[----:B0-----:R-:W-:Y:S02]  /*2a10*/  FSEL R138, R58, -INF , P1 ;  /* 0xff8000003a8a7808 */ /* 0x001fe40000800000 */
[----:B------:R-:W-:-:S02]  /*2a20*/  FMNMX.FTZ R71, R46, R71, !PT ;  /* 0x000000472e477209 */ /* 0x000fc40007810000 */
[----:B------:R-:W-:Y:S01]  /*2a30*/  FSEL R52, R52, -INF , P5 ;  /* 0xff80000034347808 */ /* 0x000fe20002800000 */
[----:B------:R-:W-:Y:S01]  /*2a40*/  MUFU.TANH R29, R29 ;  /* 0x0000001d001d7308 */ /* 0x000fe20000002400 */
[----:B------:R-:W-:Y:S02]  /*2a50*/  ISETP.GT.AND P5, PT, R61, 0x69, PT ;  /* 0x000000693d00780c */ /* 0x000fe40003fa4270 */
[----:B------:R-:W-:Y:S02]  /*2a60*/  FSEL R140, R63, -INF , P6 ;  /* 0xff8000003f8c7808 */ /* 0x000fe40003000000 */
[----:B------:R-:W-:Y:S02]  /*2a70*/  FMNMX.FTZ R71, R138, R71, !PT ;  /* 0x000000478a477209 */ /* 0x000fe40007810000 */
[----:B------:R-:W-:Y:S01]  /*2a80*/  FMNMX.FTZ R7, R4, R6, !PT ;  /* 0x0000000604077209 */ /* 0x000fe20007810000 */
[----:B------:R-:W0:Y:S01]  /*2a90*/  MUFU.TANH R27, R27 ;  /* 0x0000001b001b7308 */ /* 0x000e220000002400 */
[----:B------:R-:W-:-:S02]  /*2aa0*/  FSEL R58, R55, -INF , P4 ;  /* 0xff800000373a7808 */ /* 0x000fc40002000000 */
[----:B------:R-:W-:Y:S02]  /*2ab0*/  ISETP.GT.AND P4, PT, R61, 0x70, PT ;  /* 0x000000703d00780c */ /* 0x000fe40003f84270 */
[----:B------:R-:W-:Y:S02]  /*2ac0*/  FSEL R142, R65, -INF , P5 ;  /* 0xff800000418e7808 */ /* 0x000fe40002800000 */
[----:B------:R-:W-:Y:S02]  /*2ad0*/  FMNMX.FTZ R71, R140, R71, !PT ;  /* 0x000000478c477209 */ /* 0x000fe40007810000 */
[----:B------:R-:W-:Y:S02]  /*2ae0*/  FMNMX.FTZ R7, R10, R7, !PT ;  /* 0x000000070a077209 */ /* 0x000fe40007810000 */
[----:B------:R-:W-:Y:S02]  /*2af0*/  FSEL R56, R56, -INF , P3 ;  /* 0xff80000038387808 */ /* 0x000fe40001800000 */
[----:B------:R-:W-:-:S02]  /*2b00*/  ISETP.GT.AND P3, PT, R61, 0x71, PT ;  /* 0x000000713d00780c */ /* 0x000fc40003f64270 */
[----:B------:R-:W-:Y:S02]  /*2b10*/  FSEL R144, R68, -INF , P4 ;  /* 0xff80000044907808 */ /* 0x000fe40002000000 */
[----:B------:R-:W-:Y:S02]  /*2b20*/  FMNMX.FTZ R71, R142, R71, !PT ;  /* 0x000000478e477209 */ /* 0x000fe40007810000 */
[----:B------:R-:W-:Y:S02]  /*2b30*/  FMNMX.FTZ R7, R8, R7, !PT ;  /* 0x0000000708077209 */ /* 0x000fe40007810000 */
[----:B------:R-:W-:Y:S02]  /*2b40*/  FSEL R68, R59, -INF , P2 ;  /* 0xff8000003b447808 */ /* 0x000fe40001000000 */
[----:B------:R-:W-:Y:S02]  /*2b50*/  ISETP.GT.AND P2, PT, R61, 0x78, PT ;  /* 0x000000783d00780c */ /* 0x000fe40003f44270 */
[----:B------:R-:W-:-:S02]  /*2b60*/  FSEL R146, R67, -INF , P3 ;  /* 0xff80000043927808 */ /* 0x000fc40001800000 */
[----:B------:R-:W-:Y:S02]  /*2b70*/  FMNMX.FTZ R71, R144, R71, !PT ;  /* 0x0000004790477209 */ /* 0x000fe40007810000 */
[----:B------:R-:W-:Y:S02]  /*2b80*/  FMNMX.FTZ R7, R12, R7, !PT ;  /* 0x000000070c077209 */ /* 0x000fe40007810000 */
[----:B------:R-:W-:Y:S02]  /*2b90*/  FSEL R60, R60, -INF , P1 ;  /* 0xff8000003c3c7808 */ /* 0x000fe40000800000 */
[----:B------:R-:W-:Y:S02]  /*2ba0*/  ISETP.GT.AND P1, PT, R61, 0x79, PT ;  /* 0x000000793d00780c */ /* 0x000fe40003f24270 */
[----:B------:R-:W-:Y:S02]  /*2bb0*/  FSEL R150, R5, -INF , P2 ;  /* 0xff80000005967808 */ /* 0x000fe40001000000 */
[----:B------:R-:W-:-:S02]  /*2bc0*/  FMNMX.FTZ R71, R146, R71, !PT ;  /* 0x0000004792477209 */ /* 0x000fc40007810000 */
[----:B------:R-:W-:Y:S02]  /*2bd0*/  FMNMX.FTZ R9, R14, R7, !PT ;  /* 0x000000070e097209 */ /* 0x000fe40007810000 */
[----:B---3--:R-:W-:Y:S02]  /*2be0*/  FSEL R148, R69, -INF , P1 ;  /* 0xff80000045947808 */ /* 0x008fe40000800000 */
[----:B------:R-:W-:Y:S02]  /*2bf0*/  FMNMX.FTZ R71, R150, R71, !PT ;  /* 0x0000004796477209 */ /* 0x000fe40007810000 */
[----:B------:R-:W-:Y:S02]  /*2c00*/  FMNMX.FTZ R9, R20, R9, !PT ;  /* 0x0000000914097209 */ /* 0x000fe40007810000 */
[----:B------:R-:W-:Y:S02]  /*2c10*/  FMNMX.FTZ R71, R148, R71, !PT ;  /* 0x0000004794477209 */ /* 0x000fe40007810000 */
[----:B------:R-:W-:-:S02]  /*2c20*/  FMNMX.FTZ R9, R28, R9, !PT ;  /* 0x000000091c097209 */ /* 0x000fc40007810000 */
[----:B0-----:R-:W-:Y:S01]  /*2c30*/  FSEL R78, R27, -INF , P1 ;  /* 0xff8000001b4e7808 */ /* 0x001fe20000800000 */
[----:B------:R-:W0:Y:S01]  /*2c40*/  SHFL.BFLY PT, R38, R71, 0x2, 0x1f ;  /* 0x0c401f0047267f89 */ /* 0x000e2200000e0000 */
[----:B------:R-:W-:Y:S02]  /*2c50*/  FMNMX.FTZ R9, R32, R9, !PT ;  /* 0x0000000920097209 */ /* 0x000fe40007810000 */
[----:B------:R-:W-:Y:S02]  /*2c60*/  R2UR UR6, R0 ;  /* 0x00000000000672ca */ /* 0x000fe400000e0000 */
[----:B------:R-:W-:-:S04]  /*2c70*/  FMNMX.FTZ R11, R26, R9, !PT ;  /* 0x000000091a0b7209 */ /* 0x000fc80007810000 */
[----:B------:R-:W-:-:S04]  /*2c80*/  FMNMX.FTZ R11, R34, R11, !PT ;  /* 0x0000000b220b7209 */ /* 0x000fc80007810000 */
[----:B------:R-:W-:-:S03]  /*2c90*/  FMNMX.FTZ R11, R30, R11, !PT ;  /* 0x0000000b1e0b7209 */ /* 0x000fc60007810000 */
[----:B------:R-:W-:Y:S01]  /*2ca0*/  UIADD3 UR6, UR6, 0x16840, URZ ;  /* 0x0001684006067890 */ /* 0x000fe2000fffe03f */
[----:B------:R-:W-:-:S03]  /*2cb0*/  FMNMX.FTZ R11, R40, R11, !PT ;  /* 0x0000000b280b7209 */ /* 0x000fc60007810000 */
[----:B------:R-:W-:Y:S01]  /*2cc0*/  UPRMT UR6, UR40, 0x654, UR6 ;  /* 0x0000065428067896 */ /* 0x000fe20008000006 */
[----:B------:R-:W-:Y:S02]  /*2cd0*/  FMNMX.FTZ R13, R36, R11, !PT ;  /* 0x0000000b240d7209 */ /* 0x000fe40007810000 */
[----:B0-----:R-:W-:Y:S02]  /*2ce0*/  FMNMX.FTZ R5, R71, R38, !PT ;  /* 0x0000002647057209 */ /* 0x001fe40007810000 */
[----:B------:R-:W-:-:S03]  /*2cf0*/  FMNMX.FTZ R13, R48, R13, !PT ;  /* 0x0000000d300d7209 */ /* 0x000fc60007810000 */
[----:B------:R-:W0:Y:S01]  /*2d00*/  SHFL.BFLY PT, R38, R5, 0x1, 0x1f ;  /* 0x0c201f0005267f89 */ /* 0x000e2200000e0000 */
[----:B------:R-:W-:Y:S01]  /*2d10*/  FMNMX.FTZ R13, R92, R13, !PT ;  /* 0x0000000d5c0d7209 */ /* 0x000fe20007810000 */
[----:B------:R-:W-:Y:S03]  /*2d20*/  SYNCS.ARRIVE.TRANS64.RED.A1T0 RZ, [UR6], RZ ;  /* 0x000000ffffff79a7 */ /* 0x000fe60008100406 */
        /* <DEDUP_REMOVED lines=26> */
[----:B------:R0:W-:Y:S01]  /*2ed0*/  MUFU.EX2 R9, R74 ;  /* 0x0000004a00097308 */ /* 0x0001e20000000800 */
[----:B------:R-:W-:Y:S01]  /*2ee0*/  FSEL R76, R29, -INF , P2 ;  /* 0xff8000001d4c7808 */ /* 0x000fe20001000000 */
[--C-:B------:R-:W-:Y:S01]  /*2ef0*/  FFMA.FTZ R80, R80, R39, -R25.reuse ;  /* 0x0000002750507223 */ /* 0x100fe20000010819 */
[----:B------:R-:W-:Y:S01]  /*2f00*/  FMNMX.FTZ R37, R64, R37, !PT ;  /* 0x0000002540257209 */ /* 0x000fe20007810000 */
[-CC-:B------:R-:W-:Y:S01]  /*2f10*/  FFMA.FTZ R35, R46, R39.reuse, -R25.reuse ;  /* 0x000000272e237223 */ /* 0x180fe20000010819 */
[-CC-:B------:R-:W-:Y:S01]  /*2f20*/  FFMA.FTZ R5, R66, R39.reuse, -R25.reuse ;  /* 0x0000002742057223 */ /* 0x180fe20000010819 */
[-CC-:B------:R-:W-:Y:S01]  /*2f30*/  FFMA.FTZ R70, R70, R39.reuse, -R25.reuse ;  /* 0x0000002746467223 */ /* 0x180fe20000010819 */
[-CC-:B------:R-:W-:Y:S01]  /*2f40*/  FFMA.FTZ R126, R72, R39.reuse, -R25.reuse ;  /* 0x00000027487e7223 */ /* 0x180fe20000010819 */
[----:B------:R1:W-:Y:S01]  /*2f50*/  MUFU.EX2 R11, R80 ;  /* 0x00000050000b7308 */ /* 0x0003e20000000800 */
[----:B0-----:R-:W-:Y:S01]  /*2f60*/  FSEL R74, R33, -INF , P3 ;  /* 0xff800000214a7808 */ /* 0x001fe20001800000 */
        /* <DEDUP_REMOVED lines=14> */
[----:B------:R-:W0:Y:S01]  /*3050*/  MUFU.EX2 R3, R3 ;  /* 0x0000000300037308 */ /* 0x000e220000000800 */
[-CC-:B------:R-:W-:Y:S01]  /*3060*/  FFMA.FTZ R31, R110, R39.reuse, -R25.reuse ;  /* 0x000000276e1f7223 */ /* 0x180fe20000010819 */
[----:B-1----:R-:W1:Y:S01]  /*3070*/  SHFL.BFLY PT, R80, R37, 0x2, 0x1f ;  /* 0x0c401f0025507f89 */ /* 0x002e6200000e0000 */
[-CC-:B------:R-:W-:Y:S01]  /*3080*/  FFMA.FTZ R33, R114, R39.reuse, -R25.reuse ;  /* 0x0000002772217223 */ /* 0x180fe20000010819 */
[-CC-:B------:R-:W-:Y:S01]  /*3090*/  FFMA.FTZ R72, R116, R39.reuse, -R25.reuse ;  /* 0x0000002774487223 */ /* 0x180fe20000010819 */
[-CC-:B------:R-:W-:Y:S01]  /*30a0*/  FFMA.FTZ R82, R142, R39.reuse, -R25.reuse ;  /* 0x000000278e527223 */ /* 0x180fe20000010819 */
[-CC-:B------:R-:W-:Y:S01]  /*30b0*/  FFMA.FTZ R41, R144, R39.reuse, -R25.reuse ;  /* 0x0000002790297223 */ /* 0x180fe20000010819 */
[-CC-:B------:R-:W-:Y:S01]  /*30c0*/  FFMA.FTZ R84, R146, R39.reuse, -R25.reuse ;  /* 0x0000002792547223 */ /* 0x180fe20000010819 */
[----:B------:R-:W2:Y:S01]  /*30d0*/  MUFU.EX2 R122, R122 ;  /* 0x0000007a007a7308 */ /* 0x000ea20000000800 */
[----:B------:R-:W-:Y:S01]  /*30e0*/  FFMA.FTZ R150, R150, R39, -R25 ;  /* 0x0000002796967223 */ /* 0x000fe20000010819 */
[----:B------:R-:W-:-:S02]  /*30f0*/  IMAD.MOV.U32 R116, RZ, RZ, R119 ;  /* 0x000000ffff747224 */ /* 0x000fc400078e0077 */
[--C-:B------:R-:W-:Y:S02]  /*3100*/  IMAD.MOV.U32 R114, RZ, RZ, R119.reuse ;  /* 0x000000ffff727224 */ /* 0x100fe400078e0077 */
[----:B------:R-:W-:Y:S02]  /*3110*/  IMAD.MOV.U32 R110, RZ, RZ, R119 ;  /* 0x000000ffff6e7224 */ /* 0x000fe400078e0077 */
[----:B------:R-:W3:Y:S01]  /*3120*/  MUFU.EX2 R5, R5 ;  /* 0x0000000500057308 */ /* 0x000ee20000000800 */
[----:B0-----:R-:W-:Y:S01]  /*3130*/  FADD.FTZ R45, R120, R3 ;  /* 0x00000003782d7221 */ /* 0x001fe20000010000 */
[----:B------:R-:W-:Y:S01]  /*3140*/  F2FP.F16.F32.PACK_AB R120, R3, R120 ;  /* 0x000000780378723e */ /* 0x000fe200000000ff */
[--C-:B------:R-:W-:Y:S02]  /*3150*/  IMAD.MOV.U32 R108, RZ, RZ, R119.reuse ;  /* 0x000000ffff6c7224 */ /* 0x100fe400078e0077 */
[--C-:B------:R-:W-:Y:S02]  /*3160*/  IMAD.MOV.U32 R106, RZ, RZ, R119.reuse ;  /* 0x000000ffff6a7224 */ /* 0x100fe400078e0077 */
[--C-:B------:R-:W-:Y:S01]  /*3170*/  IMAD.MOV.U32 R104, RZ, RZ, R119.reuse ;  /* 0x000000ffff687224 */ /* 0x100fe200078e0077 */
[----:B------:R-:W0:Y:S01]  /*3180*/  MUFU.EX2 R124, R124 ;  /* 0x0000007c007c7308 */ /* 0x000e220000000800 */
[----:B------:R-:W-:Y:S01]  /*3190*/  IMAD.MOV.U32 R102, RZ, RZ, R119 ;  /* 0x000000ffff667224 */ /* 0x000fe200078e0077 */
[----:B-1----:R-:W-:Y:S01]  /*31a0*/  FMNMX.FTZ R43, R37, R80, !PT ;  /* 0x00000050252b7209 */ /* 0x002fe20007810000 */
[-CC-:B------:R-:W-:Y:S01]  /*31b0*/  FFMA.FTZ R80, R138, R39.reuse, -R25.reuse ;  /* 0x000000278a507223 */ /* 0x180fe20000010819 */
[----:B------:R-:W-:Y:S01]  /*31c0*/  FFMA.FTZ R37, R140, R39, -R25 ;  /* 0x000000278c257223 */ /* 0x000fe20000010819 */
[----:B------:R-:W-:-:S02]  /*31d0*/  IMAD.MOV.U32 R98, RZ, RZ, R119 ;  /* 0x000000ffff627224 */ /* 0x000fc400078e0077 */
[----:B------:R-:W1:Y:S01]  /*31e0*/  SHFL.BFLY PT, R46, R43, 0x1, 0x1f ;  /* 0x0c201f002b2e7f89 */ /* 0x000e6200000e0000 */
[----:B------:R4:W5:Y:S01]  /*31f0*/  MUFU.EX2 R7, R70 ;  /* 0x0000004600077308 */ /* 0x0009620000000800 */
[--C-:B------:R-:W-:Y:S02]  /*3200*/  IMAD.MOV.U32 R94, RZ, RZ, R119.reuse ;  /* 0x000000ffff5e7224 */ /* 0x100fe400078e0077 */
[----:B------:R-:W-:-:S05]  /*3210*/  IMAD.MOV.U32 R90, RZ, RZ, R119 ;  /* 0x000000ffff5a7224 */ /* 0x000fca00078e0077 */
[----:B------:R-:W5:Y:S01]  /*3220*/  MUFU.EX2 R126, R126 ;  /* 0x0000007e007e7308 */ /* 0x000f620000000800 */
[-CC-:B----4-:R-:W-:Y:S01]  /*3230*/  FFMA.FTZ R70, R112, R39.reuse, -R25.reuse ;  /* 0x0000002770467223 */ /* 0x190fe20000010819 */
[----:B------:R-:W-:Y:S01]  /*3240*/  FFMA.FTZ R25, R148, R39, -R25 ;  /* 0x0000002794197223 */ /* 0x000fe20000010819 */
[----:B------:R-:W-:-:S05]  /*3250*/  IMAD.MOV.U32 R112, RZ, RZ, R119 ;  /* 0x000000ffff707224 */ /* 0x000fca00078e0077 */
[----:B------:R-:W4:Y:S01]  /*3260*/  MUFU.EX2 R128, R128 ;  /* 0x0000008000807308 */ /* 0x000f220000000800 */
        /* <DEDUP_REMOVED lines=9> */
[-C--:B------:R-:W-:Y:S01]  /*3300*/  FFMA.FTZ R10, R28, R39.reuse, -R43 ;  /* 0x000000271c0a7223 */ /* 0x080fe2000001082b */
[----:B--2---:R-:W-:Y:S01]  /*3310*/  FADD.FTZ R28, R122, R45 ;  /* 0x0000002d7a1c7221 */ /* 0x004fe20000010000 */
[-CC-:B------:R-:W-:Y:S01]  /*3320*/  FFMA.FTZ R6, R8, R39.reuse, -R43.reuse ;  /* 0x0000002708067223 */ /* 0x180fe2000001082b */
[----:B------:R-:W-:Y:S01]  /*3330*/  MUFU.EX2 R121, R121 ;  /* 0x0000007900797308 */ /* 0x000fe20000000800 */
[-CC-:B------:R-:W-:Y:S01]  /*3340*/  FFMA.FTZ R125, R12, R39.reuse, -R43.reuse ;  /* 0x000000270c7d7223 */ /* 0x180fe2000001082b */
[----:B---3--:R-:W-:Y:S01]  /*3350*/  FADD.FTZ R45, R5, R28 ;  /* 0x0000001c052d7221 */ /* 0x008fe20000010000 */
[-CC-:B------:R-:W-:Y:S01]  /*3360*/  FFMA.FTZ R8, R14, R39.reuse, -R43.reuse ;  /* 0x000000270e087223 */ /* 0x180fe2000001082b */
[-CC-:B------:R-:W-:Y:S01]  /*3370*/  FFMA.FTZ R14, R30, R39.reuse, -R43.reuse ;  /* 0x000000271e0e7223 */ /* 0x180fe2000001082b */
[-C--:B------:R-:W-:Y:S01]  /*3380*/  FFMA.FTZ R127, R20, R39.reuse, -R43 ;  /* 0x00000027147f7223 */ /* 0x080fe2000001082b */
[----:B0-----:R-:W-:Y:S01]  /*3390*/  FADD.FTZ R30, R124, R45 ;  /* 0x0000002d7c1e7221 */ /* 0x001fe20000010000 */
[-CC-:B------:R-:W-:Y:S01]  /*33a0*/  FFMA.FTZ R129, R32, R39.reuse, -R43.reuse ;  /* 0x0000002720817223 */ /* 0x180fe2000001082b */
[----:B------:R-:W0:Y:S01]  /*33b0*/  MUFU.EX2 R4, R4 ;  /* 0x0000000400047308 */ /* 0x000e220000000800 */
[-CC-:B------:R-:W-:Y:S01]  /*33c0*/  FFMA.FTZ R131, R34, R39.reuse, -R43.reuse ;  /* 0x0000002722837223 */ /* 0x180fe2000001082b */
[----:B-----5:R-:W-:Y:S01]  /*33d0*/  FADD.FTZ R45, R7, R30 ;  /* 0x0000001e072d7221 */ /* 0x020fe20000010000 */
[-CC-:B------:R-:W-:Y:S01]  /*33e0*/  FFMA.FTZ R12, R26, R39.reuse, -R43.reuse ;  /* 0x000000271a0c7223 */ /* 0x180fe2000001082b */
[-CC-:B------:R-:W-:Y:S01]  /*33f0*/  FFMA.FTZ R133, R40, R39.reuse, -R43.reuse ;  /* 0x0000002728857223 */ /* 0x180fe2000001082b */
[-C--:B------:R-:W-:Y:S01]  /*3400*/  FFMA.FTZ R20, R36, R39.reuse, -R43 ;  /* 0x0000002724147223 */ /* 0x080fe2000001082b */
[----:B------:R-:W-:Y:S01]  /*3410*/  FADD.FTZ R30, R126, R45 ;  /* 0x0000002d7e1e7221 */ /* 0x000fe20000010000 */
[-CC-:B------:R-:W-:Y:S01]  /*3420*/  FFMA.FTZ R135, R48, R39.reuse, -R43.reuse ;  /* 0x0000002730877223 */ /* 0x180fe2000001082b */
[----:B------:R-:W1:Y:S01]  /*3430*/  MUFU.EX2 R123, R123 ;  /* 0x0000007b007b7308 */ /* 0x000e620000000800 */
[-CC-:B------:R-:W-:Y:S01]  /*3440*/  FFMA.FTZ R26, R92, R39.reuse, -R43.reuse ;  /* 0x000000275c1a7223 */ /* 0x180fe2000001082b */
[----:B------:R-:W-:Y:S01]  /*3450*/  FADD.FTZ R47, R9, R30 ;  /* 0x0000001e092f7221 */ /* 0x000fe20000010000 */
[-CC-:B------:R-:W-:Y:S01]  /*3460*/  FFMA.FTZ R137, R42, R39.reuse, -R43.reuse ;  /* 0x000000272a897223 */ /* 0x180fe2000001082b */
[-CC-:B------:R-:W-:Y:S01]  /*3470*/  FFMA.FTZ R28, R50, R39.reuse, -R43.reuse ;  /* 0x00000027321c7223 */ /* 0x180fe2000001082b */
[-C--:B------:R-:W-:Y:S01]  /*3480*/  FFMA.FTZ R139, R44, R39.reuse, -R43 ;  /* 0x000000272c8b7223 */ /* 0x080fe2000001082b */
[----:B----4-:R-:W-:Y:S01]  /*3490*/  FADD.FTZ R34, R128, R47 ;  /* 0x0000002f80227221 */ /* 0x010fe20000010000 */
[-CC-:B------:R-:W-:Y:S01]  /*34a0*/  FFMA.FTZ R147, R24, R39.reuse, -R43.reuse ;  /* 0x0000002718937223 */ /* 0x180fe2000001082b */
[----:B------:R-:W2:Y:S01]  /*34b0*/  MUFU.EX2 R6, R6 ;  /* 0x0000000600067308 */ /* 0x000ea20000000800 */
[----:B0-----:R-:W-:Y:S01]  /*34c0*/  FADD.FTZ R32, R121, R4 ;  /* 0x0000000479207221 */ /* 0x001fe20000010000 */
[----:B------:R-:W-:Y:S01]  /*34d0*/  FADD.FTZ R47, R11, R34 ;  /* 0x000000220b2f7221 */ /* 0x000fe20000010000 */
[-CC-:B------:R-:W-:Y:S01]  /*34e0*/  FFMA.FTZ R30, R54, R39.reuse, -R43.reuse ;  /* 0x00000027361e7223 */ /* 0x180fe2000001082b */
[-CC-:B------:R-:W-:Y:S01]  /*34f0*/  FFMA.FTZ R141, R118, R39.reuse, -R43.reuse ;  /* 0x00000027768d7223 */ /* 0x180fe2000001082b */
[-CC-:B------:R-:W-:Y:S01]  /*3500*/  FFMA.FTZ R143, R58, R39.reuse, -R43.reuse ;  /* 0x000000273a8f7223 */ /* 0x180fe2000001082b */
[-CC-:B------:R-:W-:Y:S01]  /*3510*/  FFMA.FTZ R0, R56, R39.reuse, -R43.reuse ;  /* 0x0000002738007223 */ /* 0x180fe2000001082b */
[----:B------:R-:W-:Y:S01]  /*3520*/  F2FP.F16.F32.PACK_AB R122, R5, R122 ;  /* 0x0000007a057a723e */ /* 0x000fe200000000ff */
[----:B------:R-:W0:Y:S01]  /*3530*/  MUFU.EX2 R125, R125 ;  /* 0x0000007d007d7308 */ /* 0x000e220000000800 */
[----:B-1----:R-:W-:Y:S01]  /*3540*/  FADD.FTZ R45, R123, R32 ;  /* 0x000000207b2d7221 */ /* 0x002fe20000010000 */
[-CC-:B------:R-:W-:Y:S01]  /*3550*/  FFMA.FTZ R145, R68, R39.reuse, -R43.reuse ;  /* 0x0000002744917223 */ /* 0x180fe2000001082b */
[-CC-:B------:R-:W-:Y:S01]  /*3560*/  FFMA.FTZ R60, R60, R39.reuse, -R43.reuse ;  /* 0x000000273c3c7223 */ /* 0x180fe2000001082b */
[-CC-:B------:R-:W-:Y:S01]  /*3570*/  FFMA.FTZ R62, R62, R39.reuse, -R43.reuse ;  /* 0x000000273e3e7223 */ /* 0x180fe2000001082b */
[-CC-:B------:R-:W-:Y:S01]  /*3580*/  FFMA.FTZ R64, R64, R39.reuse, -R43.reuse ;  /* 0x0000002740407223 */ /* 0x180fe2000001082b */
[-CC-:B------:R-:W-:Y:S01]  /*3590*/  FFMA.FTZ R74, R74, R39.reuse, -R43.reuse ;  /* 0x000000274a4a7223 */ /* 0x180fe2000001082b */
[----:B------:R-:W-:Y:S01]  /*35a0*/  FFMA.FTZ R76, R76, R39, -R43 ;  /* 0x000000274c4c7223 */ /* 0x000fe2000001082b */
[----:B------:R-:W1:Y:S01]  /*35b0*/  MUFU.EX2 R8, R8 ;  /* 0x0000000800087308 */ /* 0x000e620000000800 */
[----:B--2---:R-:W-:Y:S01]  /*35c0*/  FADD.FTZ R32, R6, R45 ;  /* 0x0000002d06207221 */ /* 0x004fe20000010000 */
[----:B------:R-:W-:Y:S01]  /*35d0*/  F2FP.F16.F32.PACK_AB R121, R4, R121 ;  /* 0x000000790479723e */ /* 0x000fe200000000ff */
[--C-:B------:R-:W-:Y:S01]  /*35e0*/  IMAD.MOV.U32 R118, RZ, RZ, R119.reuse ;  /* 0x000000ffff767224 */ /* 0x100fe200078e0077 */
[----:B------:R-:W-:Y:S01]  /*35f0*/  F2FP.F16.F32.PACK_AB R123, R6, R123 ;  /* 0x0000007b067b723e */ /* 0x000fe200000000ff */
[--C-:B------:R-:W-:Y:S01]  /*3600*/  IMAD.MOV.U32 R92, RZ, RZ, R119.reuse ;  /* 0x000000ffff5c7224 */ /* 0x100fe200078e0077 */
[----:B------:R-:W-:Y:S01]  /*3610*/  F2FP.F16.F32.PACK_AB R124, R7, R124 ;  /* 0x0000007c077c723e */ /* 0x000fe200000000ff */
[----:B------:R-:W-:Y:S01]  /*3620*/  IMAD.MOV.U32 R88, RZ, RZ, R119 ;  /* 0x000000ffff587224 */ /* 0x000fe200078e0077 */
[----:B------:R-:W2:Y:S01]  /*3630*/  MUFU.EX2 R127, R127 ;  /* 0x0000007f007f7308 */ /* 0x000ea20000000800 */
[----:B0-----:R-:W-:Y:S01]  /*3640*/  FADD.FTZ R45, R125, R32 ;  /* 0x000000207d2d7221 */ /* 0x001fe20000010000 */
[----:B------:R-:W-:Y:S01]  /*3650*/  FADD.FTZ R32, R130, R47 ;  /* 0x0000002f82207221 */ /* 0x000fe20000010000 */
[----:B------:R-:W-:-:S02]  /*3660*/  F2FP.F16.F32.PACK_AB R126, R9, R126 ;  /* 0x0000007e097e723e */ /* 0x000fc400000000ff */
[----:B------:R-:W-:Y:S01]  /*3670*/  F2FP.F16.F32.PACK_AB R128, R11, R128 ;  /* 0x000000800b80723e */ /* 0x000fe200000000ff */
[C---:B------:R-:W-:Y:S01]  /*3680*/  FADD.FTZ R47, R13.reuse, R32 ;  /* 0x000000200d2f7221 */ /* 0x040fe20000010000 */
[-C--:B------:R-:W-:Y:S01]  /*3690*/  FFMA.FTZ R32, R52, R39.reuse, -R43 ;  /* 0x0000002734207223 */ /* 0x080fe2000001082b */
[----:B------:R-:W0:Y:S01]  /*36a0*/  MUFU.EX2 R132, R132 ;  /* 0x0000008400847308 */ /* 0x000e220000000800 */
[----:B-1----:R-:W-:Y:S01]  /*36b0*/  FADD.FTZ R34, R8, R45 ;  /* 0x0000002d08227221 */ /* 0x002fe20000010000 */
[----:B------:R-:W-:Y:S01]  /*36c0*/  FFMA.FTZ R43, R78, R39, -R43 ;  /* 0x000000274e2b7223 */ /* 0x000fe2000001082b */
[----:B------:R-:W-:Y:S02]  /*36d0*/  F2FP.F16.F32.PACK_AB R130, R13, R130 ;  /* 0x000000820d82723e */ /* 0x000fe400000000ff */
[----:B------:R-:W-:-:S03]  /*36e0*/  F2FP.F16.F32.PACK_AB R125, R8, R125 ;  /* 0x0000007d087d723e */ /* 0x000fc600000000ff */
        /* <DEDUP_REMOVED lines=23> */
[----:B------:R1:W3:Y:S01]  /*3860*/  MUFU.EX2 R27, R96 ;  /* 0x00000060001b7308 */ /* 0x0002e20000000800 */
[----:B--2---:R-:W-:-:S07]  /*3870*/  FADD.FTZ R36, R136, R47 ;  /* 0x0000002f88247221 */ /* 0x004fce0000010000 */
[----:B------:R-:W2:Y:S01]  /*3880*/  MUFU.EX2 R133, R133 ;  /* 0x0000008500857308 */ /* 0x000ea20000000800 */
[C---:B0-----:R-:W-:Y:S01]  /*3890*/  FADD.FTZ R34, R14.reuse, R45 ;  /* 0x0000002d0e227221 */ /* 0x041fe20000010000 */
[----:B------:R-:W-:Y:S01]  /*38a0*/  F2FP.F16.F32.PACK_AB R131, R14, R131 ;  /* 0x000000830e83723e */ /* 0x000fe200000000ff */
[----:B-1----:R-:W-:-:S05]  /*38b0*/  IMAD.MOV.U32 R96, RZ, RZ, R119 ;  /* 0x000000ffff607224 */ /* 0x002fca00078e0077 */
[----:B------:R-:W0:Y:S01]  /*38c0*/  MUFU.EX2 R29, R29 ;  /* 0x0000001d001d7308 */ /* 0x000e220000000800 */
[C---:B---3--:R-:W-:Y:S01]  /*38d0*/  FADD.FTZ R36, R27.reuse, R36 ;  /* 0x000000241b247221 */ /* 0x048fe20000010000 */
        /* <DEDUP_REMOVED lines=77> */
[----:B------:R-:W-:Y:S01]  /*3db0*/  VIADD R4, R89, 0xfffffffe ;  /* 0xfffffffe59047836 */ /* 0x000fe20000000000 */
[----:B------:R-:W-:Y:S01]  /*3dc0*/  F2FP.F16.F32.PACK_AB R149, R149, R64 ;  /* 0x000000409595723e */ /* 0x000fe200000000ff */
[----:B------:R-:W-:-:S03]  /*3dd0*/  IMAD.MOV.U32 R89, RZ, RZ, R119 ;  /* 0x000000ffff597224 */ /* 0x000fc600078e0077 */
[----:B------:R-:W-:Y:S01]  /*3de0*/  ISETP.GE.AND P1, PT, R4, R16, PT ;  /* 0x000000100400720c */ /* 0x000fe20003f26270 */
[----:B------:R-:W2:Y:S01]  /*3df0*/  MUFU.EX2 R43, R43 ;  /* 0x0000002b002b7308 */ /* 0x000ea20000000800 */
[----:B0-----:R-:W-:Y:S01]  /*3e00*/  FADD.FTZ R6, R76, R5 ;  /* 0x000000054c067221 */ /* 0x001fe20000010000 */
[C---:B-1----:R-:W-:Y:S01]  /*3e10*/  FADD.FTZ R3, R25.reuse, R36 ;  /* 0x0000002419037221 */ /* 0x042fe20000010000 */
[----:B------:R-:W-:Y:S02]  /*3e20*/  F2FP.F16.F32.PACK_AB R150, R25, R150 ;  /* 0x000000961996723e */ /* 0x000fe400000000ff */
[C---:B--2---:R-:W-:Y:S01]  /*3e30*/  FADD.FTZ R6, R43.reuse, R6 ;  /* 0x000000062b067221 */ /* 0x044fe20000010000 */
[----:B------:R-:W-:-:S06]  /*3e40*/  F2FP.F16.F32.PACK_AB R151, R43, R76 ;  /* 0x0000004c2b97723e */ /* 0x000fcc00000000ff */
[----:B------:R-:W-:Y:S05]  /*3e50*/  @!P1 BRA `(.L_x_13020) ;  /* 0x0000002400dc9947 */ /* 0x000fea0003800000 */
        /* <DEDUP_REMOVED lines=18> */
[----:B------:R-:W-:Y:S01]  /*3f80*/  UMOV UR7, UR38 ;  /* 0x0000002600077c82 */ /* 0x000fe20008000000 */
[----:B------:R-:W-:Y:S01]  /*3f90*/  UMOV UR6, UR39 ;  /* 0x0000002700067c82 */ /* 0x000fe20008000000 */
[----:B------:R-:W-:-:S05]  /*3fa0*/  ULDC UR21, c[0x0][0x9d8] ;  /* 0x0002760000157ab9 */ /* 0x000fca0000000800 */
.L_x_13031:
[----:B------:R-:W-:Y:S01]  /*3fb0*/  ISETP.NE.AND P2, PT, RZ, UR41, PT ;  /* 0x00000029ff007c0c */ /* 0x000fe2000bf45270 */
[----:B------:R-:W-:-:S04]  /*3fc0*/  UISETP.NE.AND UP0, UPT, UR6, 0x1, UPT ;  /* 0x000000010600788c */ /* 0x000fc8000bf05270 */
[----:B------:R-:W-:-:S04]  /*3fd0*/  USEL UR38, URZ, 0x1, UP0 ;  /* 0x000000013f267887 */ /* 0x000fc80008000000 */
[----:B------:R-:W-:-:S04]  /*3fe0*/  ULOP3.LUT UR38, UR7, UR38, URZ, 0x3c, !UPT ;  /* 0x0000002607267292 */ /* 0x000fc8000f8e3c3f */
[----:B------:R-:W-:Y:S08]  /*3ff0*/  @P2 BRA `(.L_x_13021) ;  /* 0x0000000000442947 */ /* 0x000ff00003800000 */
[----:B------:R-:W-:Y:S05]  /*4000*/  @!P0 BRA `(.L_x_13022) ;  /* 0x0000000000048947 */ /* 0x000fea0003800000 */
[----:B------:R-:W-:Y:S01]  /*4010*/  BPT.TRAP 0x1 ;  /* 0x000000040000795c */ /* 0x000fe20000300000 */
.L_x_13022:
[----:B------:R-:W0:Y:S01]  /*4020*/  S2UR UR14, SR_CgaCtaId ;  /* 0x00000000000e79c3 */ /* 0x000e220000008800 */
[----:B------:R-:W-:Y:S01]  /*4030*/  UIADD3 UR10, UR6, 0x1, URZ ;  /* 0x00000001060a7890 */ /* 0x000fe2000fffe03f */
[----:B------:R-:W-:Y:S01]  /*4040*/  MOV R7, UR38 ;  /* 0x0000002600077c02 */ /* 0x000fe20008000f00 */
[----:B------:R-:W-:Y:S02]  /*4050*/  UMOV UR11, 0x400 ;  /* 0x00000400000b7882 */ /* 0x000fe40000000000 */
[----:B------:R-:W-:Y:S01]  /*4060*/  UISETP.NE.AND UP0, UPT, UR10, 0x2, UPT ;  /* 0x000000020a00788c */ /* 0x000fe2000bf05270 */
[----:B------:R-:W-:-:S03]  /*4070*/  SHF.L.U32 R7, R7, 0x1f, RZ ;  /* 0x0000001f07077819 */ /* 0x000fc600000006ff */
[----:B------:R-:W-:Y:S02]  /*4080*/  USEL UR10, UR10, URZ, UP0 ;  /* 0x0000003f0a0a7287 */ /* 0x000fe40008000000 */
[----:B0-----:R-:W-:-:S04]  /*4090*/  ULEA UR11, UR14, UR11, 0x18 ;  /* 0x0000000b0e0b7291 */ /* 0x001fc8000f8ec03f */
[----:B------:R-:W-:-:S09]  /*40a0*/  ULEA UR10, UR10, UR11, 0x3 ;  /* 0x0000000b0a0a7291 */ /* 0x000fd2000f8e183f */
[----:B------:R0:W1:Y:S01]  /*40b0*/  SYNCS.PHASECHK.TRANS64.TRYWAIT P1, [UR10+0x16830], R7 ;  /* 0x01683007ff0075a7 */ /* 0x000062000802014a */
[----:B------:R-:W-:Y:S05]  /*40c0*/  @!P0 BRA `(.L_x_13023) ;  /* 0x0000000000048947 */ /* 0x000fea0003800000 */
[----:B------:R-:W-:Y:S01]  /*40d0*/  BPT.TRAP 0x1 ;  /* 0x000000040000795c */ /* 0x000fe20000300000 */
.L_x_13023:
[----:B-1----:R-:W-:Y:S05]  /*40e0*/  @P1 BRA `(.L_x_13021) ;  /* 0x0000000000081947 */ /* 0x002fea0003800000 */
[----:B------:R-:W1:Y:S02]  /*40f0*/  SYNCS.PHASECHK.TRANS64.TRYWAIT P1, [UR10+0x16830], R7 ;  /* 0x01683007ff0075a7 */ /* 0x000e64000802014a */
[----:B-1----:R-:W-:Y:S05]  /*4100*/  @!P1 BRA `(.L_x_13024) ;  /* 0x000000ac00989947 */ /* 0x002fea0003800000 */
.L_x_13021:
[----:B-1----:R-:W1:Y:S01]  /*4110*/  S2R R8, SR_TID.X ;  /* 0x0000000000087919 */ /* 0x002e620000002100 */
[----:B------:R-:W-:Y:S01]  /*4120*/  UIADD3 UR39, UR6, 0x1, URZ ;  /* 0x0000000106277890 */ /* 0x000fe2000fffe03f */
[----:B------:R-:W-:Y:S01]  /*4130*/  UMOV UR24, UR4 ;  /* 0x0000000400187c82 */ /* 0x000fe20008000000 */
[----:B------:R-:W-:Y:S02]  /*4140*/  UMOV UR25, UR5 ;  /* 0x0000000500197c82 */ /* 0x000fe40008000000 */
[----:B------:R-:W-:Y:S01]  /*4150*/  UISETP.NE.AND UP0, UPT, UR39, 0x2, UPT ;  /* 0x000000022700788c */ /* 0x000fe2000bf05270 */
[----:B------:R-:W-:Y:S01]  /*4160*/  UMOV UR27, 0x40000040 ;  /* 0x40000040001b7882 */ /* 0x000fe20000000000 */
[----:B------:R-:W-:Y:S02]  /*4170*/  UMOV UR11, 0x40000040 ;  /* 0x40000040000b7882 */ /* 0x000fe40000000000 */
[----:B------:R-:W-:Y:S01]  /*4180*/  USEL UR39, UR39, URZ, UP0 ;  /* 0x0000003f27277287 */ /* 0x000fe20008000000 */
[----:B------:R-:W-:Y:S01]  /*4190*/  UMOV UR15, 0x40000040 ;  /* 0x40000040000f7882 */ /* 0x000fe20000000000 */
[----:B------:R-:W-:-:S02]  /*41a0*/  UMOV UR19, 0x40000040 ;  /* 0x4000004000137882 */ /* 0x000fc40000000000 */
[----:B------:R-:W-:-:S04]  /*41b0*/  ULEA UR26, UR39, UR20, 0xa ;  /* 0x00000014271a7291 */ /* 0x000fc8000f8e503f */
        /* <DEDUP_REMOVED lines=21> */
.L_x_13026:
        /* <DEDUP_REMOVED lines=9> */
.L_x_13027:
[----:B-1----:R-:W-:Y:S05]  /*43a0*/  @P1 BRA `(.L_x_13025) ;  /* 0x0000000000081947 */ /* 0x002fea0003800000 */
[----:B------:R-:W1:Y:S02]  /*43b0*/  SYNCS.PHASECHK.TRANS64.TRYWAIT P1, [UR10+0x16850], R7 ;  /* 0x01685007ff0075a7 */ /* 0x000e64000802014a */
[----:B-1----:R-:W-:Y:S05]  /*43c0*/  @!P1 BRA `(.L_x_13028) ;  /* 0x000000ac00009947 */ /* 0x002fea0003800000 */
.L_x_13025:
[----:B------:R-:W2:Y:S01]  /*43d0*/  S2UR UR11, SR_CgaCtaId ;  /* 0x00000000000b79c3 */ /* 0x000ea20000008800 */
[----:B------:R-:W-:Y:S01]  /*43e0*/  UMOV UR7, 0x400 ;  /* 0x0000040000077882 */ /* 0x000fe20000000000 */
[----:B------:R-:W-:Y:S01]  /*43f0*/  WARPGROUP.ARRIVE ;  /* 0x00000000000079c5 */ /* 0x000fe20000000000 */
[----:B------:R-:W-:-:S05]  /*4400*/  UMOV UR19, 0x40000040 ;  /* 0x4000004000137882 */ /* 0x000fca0000000000 */
[----:B------:R-:W1:Y:S01]  /*4410*/  S2R R9, SR_TID.X ;  /* 0x0000000000097919 */ /* 0x000e620000002100 */
[----:B--2---:R-:W-:-:S04]  /*4420*/  ULEA UR15, UR11, UR7, 0x18 ;  /* 0x000000070b0f7291 */ /* 0x004fc8000f8ec03f */
[----:B------:R-:W-:-:S04]  /*4430*/  UIADD3 UR7, UR15, 0x400, URZ ;  /* 0x000004000f077890 */ /* 0x000fc8000fffe03f */
[----:B------:R-:W-:-:S04]  /*4440*/  USHF.R.U32.HI UR7, URZ, 0x4, UR7 ;  /* 0x000000043f077899 */ /* 0x000fc80008011607 */
[----:B------:R-:W-:Y:S01]  /*4450*/  ULOP3.LUT UR7, UR7, 0x3fff, URZ, 0xc0, !UPT ;  /* 0x00003fff07077892 */ /* 0x000fe2000f8ec03f */
[----:B-1----:R-:W-:Y:S02]  /*4460*/  SHF.R.U32.HI R8, RZ, 0x7, R9 ;  /* 0x00000007ff087819 */ /* 0x002fe40000011609 */
[----:B------:R-:W-:Y:S01]  /*4470*/  ISETP.GE.U32.AND P1, PT, R9, 0x180, PT ;  /* 0x000001800900780c */ /* 0x000fe20003f26070 */
[----:B------:R-:W-:Y:S02]  /*4480*/  ULEA UR10, UR6, UR7, 0xa ;  /* 0x00000007060a7291 */ /* 0x000fe4000f8e503f */
[----:B0-----:R-:W-:Y:S02]  /*4490*/  VIADD R7, R8, 0x9 ;  /* 0x0000000908077836 */ /* 0x001fe40000000000 */
[----:B------:R-:W-:-:S03]  /*44a0*/  UIADD3 UR14, UR10, 0x80, URZ ;  /* 0x000000800a0e7890 */ /* 0x000fc6000fffe03f */
[----:B------:R-:W-:Y:S01]  /*44b0*/  UMOV UR18, UR10 ;  /* 0x0000000a00127c82 */ /* 0x000fe20008000000 */
[----:B------:R-:W-:Y:S01]  /*44c0*/  SEL R7, R7, 0x9, !P1 ;  /* 0x0000000907077807 */ /* 0x000fe20004800000 */
[----:B------:R-:W-:Y:S01]  /*44d0*/  HGMMA.64x64x16.F32 R88, R120, gdesc[UR16].tnspB, R88, gsb0 ;  /* 0x40e0001078587df0 */ /* 0x000fe20008000858 */
[----:B------:R-:W-:Y:S01]  /*44e0*/  UMOV UR19, 0x40000040 ;  /* 0x4000004000137882 */ /* 0x000fe20000000000 */
[----:B------:R-:W-:Y:S01]  /*44f0*/  UMOV UR18, UR14 ;  /* 0x0000000e00127c82 */ /* 0x000fe20008000000 */
        /* <DEDUP_REMOVED lines=43> */
.L_x_13029:
        /* <DEDUP_REMOVED lines=198> */
[----:B-1----:R-:W-:Y:S02]  /*5410*/  FMNMX.FTZ R82, R80, R39, !PT ;  /* 0x0000002750527209 */ /* 0x002fe40007810000 */
[----:B------:R-:W1:Y:S03]  /*5420*/  LDC R39, c[0x0][0x988] ;  /* 0x00026200ff277b82 */ /* 0x000e660000000800 */
[----:B------:R-:W2:Y:S01]  /*5430*/  SHFL.BFLY PT, R83, R82, 0x1, 0x1f ;  /* 0x0c201f0052537f89 */ /* 0x000ea200000e0000 */
[----:B0-----:R-:W-:-:S05]  /*5440*/  FMNMX.FTZ R84, R81, R38, !PT ;  /* 0x0000002651547209 */ /* 0x001fca0007810000 */
[----:B------:R-:W0:Y:S01]  /*5450*/  SHFL.BFLY PT, R85, R84, 0x1, 0x1f ;  /* 0x0c201f0054557f89 */ /* 0x000e2200000e0000 */
[----:B--2---:R-:W-:-:S05]  /*5460*/  FMNMX.FTZ R38, R82, R83, !PT ;  /* 0x0000005352267209 */ /* 0x004fca0007810000 */
[C---:B-1----:R-:W-:Y:S01]  /*5470*/  FMUL.FTZ R80, R38.reuse, R39 ;  /* 0x0000002726507220 */ /* 0x042fe20000410000 */
[----:B------:R-:W-:-:S03]  /*5480*/  FADD.FTZ R0, -R38, R0 ;  /* 0x0000000026007221 */ /* 0x000fc60000010100 */
[-CC-:B------:R-:W-:Y:S01]  /*5490*/  FFMA.FTZ R81, R30, R39.reuse, -R80.reuse ;  /* 0x000000271e517223 */ /* 0x180fe20000010850 */
[-C--:B------:R-:W-:Y:S01]  /*54a0*/  FMUL.FTZ R83, R0, R39.reuse ;  /* 0x0000002700537220 */ /* 0x080fe20000410000 */
[-CC-:B------:R-:W-:Y:S01]  /*54b0*/  FFMA.FTZ R30, R34, R39.reuse, -R80.reuse ;  /* 0x00000027221e7223 */ /* 0x180fe20000010850 */
[-CC-:B------:R-:W-:Y:S01]  /*54c0*/  FFMA.FTZ R120, R7, R39.reuse, -R80.reuse ;  /* 0x0000002707787223 */ /* 0x180fe20000010850 */
[-CC-:B------:R-:W-:Y:S01]  /*54d0*/  FFMA.FTZ R136, R48, R39.reuse, -R80.reuse ;  /* 0x0000002730887223 */ /* 0x180fe20000010850 */
[-CC-:B------:R-:W-:Y:S01]  /*54e0*/  FFMA.FTZ R122, R11, R39.reuse, -R80.reuse ;  /* 0x000000270b7a7223 */ /* 0x180fe20000010850 */
[--C-:B------:R-:W-:Y:S01]  /*54f0*/  FFMA.FTZ R82, R26, R39, -R80.reuse ;  /* 0x000000271a527223 */ /* 0x100fe20000010850 */
        /* <DEDUP_REMOVED lines=18> */
[-C--:B------:R-:W-:Y:S01]  /*5620*/  FFMA.FTZ R127, R27, R39.reuse, -R34 ;  /* 0x000000271b7f7223 */ /* 0x080fe20000010822 */
[-CC-:B------:R-:W-:Y:S01]  /*5630*/  FFMA.FTZ R128, R29, R39.reuse, -R80.reuse ;  /* 0x000000271d807223 */ /* 0x180fe20000010850 */
[----:B------:R-:W-:Y:S01]  /*5640*/  MUFU.EX2 R0, R0 ;  /* 0x0000000000007308 */ /* 0x000fe20000000800 */
[-CC-:B0-----:R-:W-:Y:S01]  /*5650*/  FFMA.FTZ R83, R20, R39.reuse, -R80.reuse ;  /* 0x0000002714537223 */ /* 0x181fe20000010850 */
[-C--:B------:R-:W-:Y:S01]  /*5660*/  FFMA.FTZ R29, R40, R39.reuse, -R80 ;  /* 0x00000027281d7223 */ /* 0x080fe20000010850 */
[-CC-:B------:R-:W-:Y:S01]  /*5670*/  FFMA.FTZ R40, R28, R39.reuse, -R34.reuse ;  /* 0x000000271c287223 */ /* 0x180fe20000010822 */
[-C--:B------:R-:W-:Y:S01]  /*5680*/  FFMA.FTZ R129, R31, R39.reuse, -R34 ;  /* 0x000000271f817223 */ /* 0x080fe20000010822 */
[-C--:B------:R-:W-:Y:S01]  /*5690*/  FFMA.FTZ R132, R37, R39.reuse, -R80 ;  /* 0x0000002725847223 */ /* 0x080fe20000010850 */
[-C--:B------:R-:W-:Y:S01]  /*56a0*/  FFMA.FTZ R37, R32, R39.reuse, -R34 ;  /* 0x0000002720257223 */ /* 0x080fe20000010822 */
[----:B------:R-:W-:Y:S01]  /*56b0*/  FFMA.FTZ R130, R33, R39, -R80 ;  /* 0x0000002721827223 */ /* 0x000fe20000010850 */
        /* <DEDUP_REMOVED lines=33> */
[----:B--2---:R-:W-:Y:S01]  /*58d0*/  FADD.FTZ R6, R48, R3 ;  /* 0x0000000330067221 */ /* 0x004fe20000010000 */
[-C--:B------:R-:W-:Y:S01]  /*58e0*/  FFMA.FTZ R146, R68, R39.reuse, -R80 ;  /* 0x0000002744927223 */ /* 0x080fe20000010850 */
[-C--:B------:R-:W-:Y:S01]  /*58f0*/  FFMA.FTZ R147, R70, R39.reuse, -R34 ;  /* 0x0000002746937223 */ /* 0x080fe20000010822 */
[-CC-:B------:R-:W-:Y:S01]  /*5900*/  FFMA.FTZ R8, R69, R39.reuse, -R80.reuse ;  /* 0x0000002745087223 */ /* 0x180fe20000010850 */
[-C--:B------:R-:W-:Y:S01]  /*5910*/  FFMA.FTZ R148, R72, R39.reuse, -R80 ;  /* 0x0000002748947223 */ /* 0x080fe20000010850 */
[-C--:B------:R-:W-:Y:S01]  /*5920*/  FFMA.FTZ R149, R74, R39.reuse, -R34 ;  /* 0x000000274a957223 */ /* 0x080fe20000010822 */
[-CC-:B------:R-:W-:Y:S01]  /*5930*/  FFMA.FTZ R7, R73, R39.reuse, -R80.reuse ;  /* 0x0000002749077223 */ /* 0x180fe20000010850 */
[----:B------:R-:W2:Y:S01]  /*5940*/  MUFU.EX2 R84, R84 ;  /* 0x0000005400547308 */ /* 0x000ea20000000800 */
[----:B0-----:R-:W-:Y:S01]  /*5950*/  FADD.FTZ R9, R122, R9 ;  /* 0x000000097a097221 */ /* 0x001fe20000010000 */
[-C--:B------:R-:W-:Y:S01]  /*5960*/  FFMA.FTZ R150, R76, R39.reuse, -R80 ;  /* 0x000000274c967223 */ /* 0x080fe20000010850 */
[-C--:B------:R-:W-:Y:S01]  /*5970*/  FFMA.FTZ R151, R78, R39.reuse, -R34 ;  /* 0x000000274e977223 */ /* 0x080fe20000010822 */
[----:B------:R-:W-:-:S04]  /*5980*/  FFMA.FTZ R33, R77, R39, -R80 ;  /* 0x000000274d217223 */ /* 0x000fc80000010850 */
        /* <DEDUP_REMOVED lines=71> */
[-CC-:B------:R-:W-:Y:S01]  /*5e00*/  FFMA.FTZ R9, R75, R39.reuse, -R34.reuse ;  /* 0x000000274b097223 */ /* 0x180fe20000010822 */
[----:B------:R-:W-:-:S05]  /*5e10*/  FFMA.FTZ R34, R79, R39, -R34 ;  /* 0x000000274f227223 */ /* 0x000fca0000010822 */
        /* <DEDUP_REMOVED lines=48> */
.L_x_13030:
[----:B------:R-:W-:Y:S01]  /*6120*/  ULEA UR6, UR6, UR15, 0x3 ;  /* 0x0000000f06067291 */ /* 0x000fe2000f8e183f */
[----:B------:R-:W-:Y:S01]  /*6130*/  ISETP.GT.AND P1, PT, R4, R16, PT ;  /* 0x000000100400720c */ /* 0x000fe20003f24270 */
[----:B------:R-:W-:Y:S01]  /*6140*/  UMOV UR7, UR38 ;  /* 0x0000002600077c82 */ /* 0x000fe20008000000 */
[-C--:B------:R-:W-:Y:S01]  /*6150*/  FMUL.FTZ R88, R88, R5.reuse ;  /* 0x0000000558587220 */ /* 0x080fe20000410000 */
        /* <DEDUP_REMOVED lines=69> */
[----:B------:R-:W-:Y:S01]  /*65b0*/  MOV R0, R38 ;  /* 0x0000002600007202 */ /* 0x000fe20000000f00 */
[----:B------:R-:W-:Y:S06]  /*65c0*/  @P1 BRA `(.L_x_13031) ;  /* 0xffffffd800781947 */ /* 0x000fec000383ffff */
.L_x_13020:
[----:B------:R-:W-:Y:S06]  /*65d0*/  BAR.ARV 0x8, 0x200 ;  /* 0x0208000000007b1d */ /* 0x000fec0000002000 */
[----:B------:R-:W-:Y:S05]  /*65e0*/  @!P0 BRA `(.L_x_13032) ;  /* 0x0000000000048947 */ /* 0x000fea0003800000 */
[----:B------:R-:W-:Y:S01]  /*65f0*/  BPT.TRAP 0x1 ;  /* 0x000000040000795c */ /* 0x000fe20000300000 */
.L_x_13032:
        /* <DEDUP_REMOVED lines=9> */
.L_x_13033:
[----:B-1----:R-:W-:Y:S05]  /*6690*/  @P1 BRA `(.L_x_13034) ;  /* 0x0000000000081947 */ /* 0x002fea0003800000 */
[----:B------:R-:W1:Y:S02]  /*66a0*/  SYNCS.PHASECHK.TRANS64.TRYWAIT P1, [UR5+0x16850], R0 ;  /* 0x01685000ff0075a7 */ /* 0x000e640008020145 */
[----:B-1----:R-:W-:Y:S05]  /*66b0*/  @!P1 BRA `(.L_x_13035) ;  /* 0x00000088005c9947 */ /* 0x002fea0003800000 */
.L_x_13034:
[----:B------:R-:W-:Y:S01]  /*66c0*/  UIADD3 UR4, UR4, 0x400, URZ ;  /* 0x0000040004047890 */ /* 0x000fe2000fffe03f */
[----:B------:R-:W-:Y:S01]  /*66d0*/  WARPGROUP.ARRIVE ;  /* 0x00000000000079c5 */ /* 0x000fe20000000000 */
[----:B------:R-:W-:Y:S01]  /*66e0*/  UMOV UR11, 0x40000040 ;  /* 0x40000040000b7882 */ /* 0x000fe20000000000 */
[----:B01----:R-:W0:Y:S01]  /*66f0*/  SHFL.BFLY PT, R0, R3, 0x2, 0x1f ;  /* 0x0c401f0003007f89 */ /* 0x003e2200000e0000 */
[----:B------:R-:W-:Y:S01]  /*6700*/  USHF.R.U32.HI UR4, URZ, 0x4, UR4 ;  /* 0x000000043f047899 */ /* 0x000fe20008011604 */
[----:B------:R-:W-:Y:S02]  /*6710*/  IMAD.MOV.U32 R41, RZ, RZ, RZ ;  /* 0x000000ffff297224 */ /* 0x000fe400078e00ff */
[----:B------:R-:W1:Y:S01]  /*6720*/  SHFL.BFLY PT, R5, R6, 0x2, 0x1f ;  /* 0x0c401f0006057f89 */ /* 0x000e6200000e0000 */
[----:B------:R-:W-:-:S04]  /*6730*/  ULOP3.LUT UR4, UR4, 0x3fff, URZ, 0xc0, !UPT ;  /* 0x00003fff04047892 */ /* 0x000fc8000f8ec03f */
[----:B------:R-:W-:-:S04]  /*6740*/  ULEA UR4, UR39, UR4, 0xa ;  /* 0x0000000427047291 */ /* 0x000fc8000f8e503f */
[----:B------:R-:W-:-:S03]  /*6750*/  UIADD3 UR6, UR4, 0x80, URZ ;  /* 0x0000008004067890 */ /* 0x000fc6000fffe03f */
[----:B------:R-:W-:Y:S02]  /*6760*/  UMOV UR10, UR4 ;  /* 0x00000004000a7c82 */ /* 0x000fe40008000000 */
[----:B------:R-:W-:Y:S01]  /*6770*/  HGMMA.64x64x16.F32 R88, R120, gdesc[UR8].tnspB, R88, gsb0 ;  /* 0x40e0000878587df0 */ /* 0x000fe20008000858 */
[----:B------:R-:W-:Y:S01]  /*6780*/  UMOV UR11, 0x40000040 ;  /* 0x40000040000b7882 */ /* 0x000fe20000000000 */
[----:B------:R-:W-:Y:S01]  /*6790*/  UMOV UR10, UR6 ;  /* 0x00000006000a7c82 */ /* 0x000fe20008000000 */
[----:B------:R-:W-:Y:S01]  /*67a0*/  UIADD3 UR6, UR4, 0x100, URZ ;  /* 0x0000010004067890 */ /* 0x000fe2000fffe03f */
[----:B0-----:R-:W-:Y:S01]  /*67b0*/  FADD.FTZ R0, R0, R3 ;  /* 0x0000000300007221 */ /* 0x001fe20000010000 */
[----:B------:R-:W-:Y:S02]  /*67c0*/  IMAD.MOV.U32 R3, RZ, RZ, -0x800000 ;  /* 0xff800000ff037424 */ /* 0x000fe400078e00ff */
[----:B-1----:R-:W-:Y:S02]  /*67d0*/  FADD.FTZ R4, R5, R6 ;  /* 0x0000000605047221 */ /* 0x002fe40000010000 */
[----:B------:R-:W0:Y:S04]  /*67e0*/  SHFL.BFLY PT, R5, R0, 0x1, 0x1f ;  /* 0x0c201f0000057f89 */ /* 0x000e2800000e0000 */
[----:B------:R-:W1:Y:S01]  /*67f0*/  SHFL.BFLY PT, R7, R4, 0x1, 0x1f ;  /* 0x0c201f0004077f89 */ /* 0x000e6200000e0000 */
[----:B0-----:R-:W-:Y:S01]  /*6800*/  FADD.FTZ R8, R0, R5 ;  /* 0x0000000500087221 */ /* 0x001fe20000010000 */
[----:B------:R-:W-:-:S02]  /*6810*/  IMAD.MOV.U32 R0, RZ, RZ, -0x800000 ;  /* 0xff800000ff007424 */ /* 0x000fc400078e00ff */
        /* <DEDUP_REMOVED lines=10> */
[----:B------:R-:W-:Y:S01]  /*68c0*/  @P1 FFMA.FTZ R3, R5, R38, R6 ;  /* 0x0000002605031223 */ /* 0x000fe20000010006 */
[----:B------:R-:W-:Y:S02]  /*68d0*/  WARPGROUP.DEPBAR.LE gsb0, 0x0 ;  /* 0x00008000000079c5 */ /* 0x000fe40000010000 */
[----:B------:R-:W-:Y:S01]  /*68e0*/  WARPGROUP.ARRIVE ;  /* 0x00000000000079c5 */ /* 0x000fe20000000000 */
[----:B------:R2:W0:Y:S01]  /*68f0*/  @P2 MUFU.RCP R4, R9 ;  /* 0x0000000900042308 */ /* 0x0004220000001000 */
[----:B-1----:R-:W-:-:S04]  /*6900*/  @P2 FMUL.FTZ R7, R7, 0.69314718246459960938 ;  /* 0x3f31721807072820 */ /* 0x002fc80000410000 */
[----:B------:R-:W-:Y:S01]  /*6910*/  HGMMA.64x64x16.F32 R88, R124, gdesc[UR8].tnspB, R88, gsb0 ;  /* 0x40e000087c587df0 */ /* 0x000fe20008000858 */
[----:B------:R-:W-:Y:S01]  /*6920*/  UMOV UR10, UR6 ;  /* 0x00000006000a7c82 */ /* 0x000fe20008000000 */
[----:B------:R-:W-:Y:S01]  /*6930*/  UMOV UR11, 0x40000040 ;  /* 0x40000040000b7882 */ /* 0x000fe20000000000 */
[----:B------:R-:W-:Y:S01]  /*6940*/  UIADD3 UR6, UR4, 0x180, URZ ;  /* 0x0000018004067890 */ /* 0x000fe2000fffe03f */
[----:B------:R-:W-:Y:S01]  /*6950*/  @P2 FFMA.FTZ R0, R10, R46, R7 ;  /* 0x0000002e0a002223 */ /* 0x000fe20000010007 */
        /* <DEDUP_REMOVED lines=35> */
.L_x_13036:
        /* <DEDUP_REMOVED lines=42> */
[----:B--2---:R-:W-:-:S05]  /*6e30*/  IADD3 R5, R5, 0x1, RZ ;  /* 0x0000000105057810 */ /* 0x004fca0007ffe0ff */
[----:B------:R1:W-:Y:S06]  /*6e40*/  STL [R1+0x18], R5 ;  /* 0x0000180501007387 */ /* 0x0003ec0000100800 */
.L_x_13012:
[----:B-1----:R-:W1:Y:S01]  /*6e50*/  S2R R5, SR_CgaCtaId ;  /* 0x0000000000057919 */ /* 0x002e620000008800 */
[----:B------:R-:W-:Y:S01]  /*6e60*/  MOV R16, 0x400 ;  /* 0x0000040000107802 */ /* 0x000fe20000000f00 */
[----:B------:R-:W-:Y:S01]  /*6e70*/  BSSY B0, `(.L_x_13037) ;  /* 0x0000222000007945 */ /* 0x000fe20003800000 */
[----:B------:R-:W-:Y:S02]  /*6e80*/  BAR.SYNC.DEFER_BLOCKING 0x5, 0x200 ;  /* 0x0148000000007b1d */ /* 0x000fe40000010000 */
[----:B-1----:R-:W-:-:S05]  /*6e90*/  LEA R16, R5, R16, 0x18 ;  /* 0x0000001005107211 */ /* 0x002fca00078ec0ff */
[----:B------:R1:W2:Y:S01]  /*6ea0*/  LDS.128 R4, [R16+0x168d0] ;  /* 0x0168d00010047984 */ /* 0x0002a20000000c00 */
[----:B------:R-:W-:Y:S06]  /*6eb0*/  BAR.ARV 0x4, 0x200 ;  /* 0x0108000000007b1d */ /* 0x000fec0000002000 */
[----:B------:R-:W-:Y:S05]  /*6ec0*/  @P0 BRA `(.L_x_13038) ;  /* 0x0000001400fc0947 */ /* 0x000fea0003800000 */
[----:B------:R-:W3:Y:S01]  /*6ed0*/  LDL R8, [R1+0x48] ;  /* 0x0000480001087983 */ /* 0x000ee20000100800 */
[----:B------:R-:W4:Y:S01]  /*6ee0*/  LDC.64 R60, c[0x0][0xc00] ;  /* 0x00030000ff3c7b82 */ /* 0x000f220000000a00 */
[----:B------:R-:W0:Y:S01]  /*6ef0*/  S2R R9, SR_SWINHI ;  /* 0x0000000000097919 */ /* 0x000e220000002f00 */
[----:B------:R-:W-:Y:S02]  /*6f00*/  F2FP.F16.F32.PACK_AB R24, R21, R20 ;  /* 0x000000141518723e */ /* 0x000fe400000000ff */
[----:B------:R-:W-:Y:S01]  /*6f10*/  F2FP.F16.F32.PACK_AB R25, R43, R42 ;  /* 0x0000002a2b19723e */ /* 0x000fe200000000ff */
[----:B------:R-:W4:Y:S01]  /*6f20*/  LDL R69, [R1+0x44] ;  /* 0x0000440001457983 */ /* 0x000f220000100800 */
[----:B------:R-:W-:Y:S02]  /*6f30*/  F2FP.F16.F32.PACK_AB R26, R29, R28 ;  /* 0x0000001c1d1a723e */ /* 0x000fe400000000ff */
[----:B------:R-:W-:Y:S01]  /*6f40*/  F2FP.F16.F32.PACK_AB R27, R45, R44 ;  /* 0x0000002c2d1b723e */ /* 0x000fe200000000ff */
[C---:B------:R-:W-:Y:S01]  /*6f50*/  IMAD.SHL.U32 R65, R17.reuse, 0x4, RZ ;  /* 0x0000000411417824 */ /* 0x040fe200078e00ff */
[----:B------:R-:W-:Y:S01]  /*6f60*/  SHF.L.U64.HI R68, R17, 0x2, R153 ;  /* 0x0000000211447819 */ /* 0x000fe20000010299 */
[----:B------:R-:W4:Y:S01]  /*6f70*/  LDL R67, [R1+0xc] ;  /* 0x00000c0001437983 */ /* 0x000f220000100800 */
[----:B------:R-:W-:Y:S01]  /*6f80*/  MOV R62, RZ ;  /* 0x000000ff003e7202 */ /* 0x000fe20000000f00 */
[----:B------:R-:W-:Y:S01]  /*6f90*/  ULDC.64 UR4, c[0x0][0xc08] ;  /* 0x0003020000047ab9 */ /* 0x000fe20000000a00 */
[----:B------:R-:W-:-:S02]  /*6fa0*/  MOV R56, R16 ;  /* 0x0000001000387202 */ /* 0x000fc40000000f00 */
[----:B0-----:R-:W-:Y:S01]  /*6fb0*/  MOV R57, R9 ;  /* 0x0000000900397202 */ /* 0x001fe20000000f00 */
[----:B------:R-:W-:Y:S02]  /*6fc0*/  BAR.SYNC.DEFER_BLOCKING 0x1, 0x180 ;  /* 0x0046000000007b1d */ /* 0x000fe40000010000 */
[----:B---3--:R-:W-:-:S03]  /*6fd0*/  IMAD.WIDE R8, R8, 0x2, R56 ;  /* 0x0000000208087825 */ /* 0x008fc600078e0238 */
[----:B------:R-:W-:-:S04]  /*6fe0*/  LOP3.LUT R11, R8, 0x380, RZ, 0xc0, !PT ;  /* 0x00000380080b7812 */ /* 0x000fc800078ec0ff */
[----:B------:R-:W-:Y:S02]  /*6ff0*/  SHF.R.U64 R11, R11, 0x3, RZ ;  /* 0x000000030b0b7819 */ /* 0x000fe400000012ff */
[C---:B------:R-:W-:Y:S02]  /*7000*/  IADD3 R10, P0, R8.reuse, 0x60, RZ ;  /* 0x00000060080a7810 */ /* 0x040fe40007f1e0ff */
[C---:B------:R-:W-:Y:S02]  /*7010*/  IADD3 R63, P1, R8.reuse, 0x40, RZ ;  /* 0x00000040083f7810 */ /* 0x040fe40007f3e0ff */
[----:B------:R-:W-:Y:S02]  /*7020*/  IADD3 R59, P2, R8, 0x20, RZ ;  /* 0x00000020083b7810 */ /* 0x000fe40007f5e0ff */
[----:B------:R-:W-:Y:S01]  /*7030*/  LOP3.LUT R8, R11, R8, RZ, 0x3c, !PT ;  /* 0x000000080b087212 */ /* 0x000fe200078e3cff */
[--C-:B------:R-:W-:Y:S02]  /*7040*/  IMAD.X R11, RZ, RZ, R9.reuse, P0 ;  /* 0x000000ffff0b7224 */ /* 0x100fe400000e0609 */
[--C-:B------:R-:W-:Y:S01]  /*7050*/  IMAD.X R13, RZ, RZ, R9.reuse, P1 ;  /* 0x000000ffff0d7224 */ /* 0x100fe200008e0609 */
[----:B------:R-:W-:Y:S01]  /*7060*/  MOV R58, R8 ;  /* 0x00000008003a7202 */ /* 0x000fe20000000f00 */
[----:B------:R-:W-:Y:S01]  /*7070*/  IMAD.X R15, RZ, RZ, R9, P2 ;  /* 0x000000ffff0f7224 */ /* 0x000fe200010e0609 */
[----:B------:R-:W-:-:S02]  /*7080*/  LOP3.LUT R9, R10, 0x380, RZ, 0xc0, !PT ;  /* 0x000003800a097812 */ /* 0x000fc400078ec0ff */
[----:B------:R-:W-:Y:S02]  /*7090*/  LOP3.LUT R8, R63, 0x380, RZ, 0xc0, !PT ;  /* 0x000003803f087812 */ /* 0x000fe400078ec0ff */
[----:B--2---:R-:W-:Y:S02]  /*70a0*/  LOP3.LUT R4, R59, 0x380, RZ, 0xc0, !PT ;  /* 0x000003803b047812 */ /* 0x004fe400078ec0ff */
[----:B------:R-:W-:Y:S02]  /*70b0*/  SHF.R.U64 R9, R9, 0x3, RZ ;  /* 0x0000000309097819 */ /* 0x000fe400000012ff */
[----:B------:R-:W-:Y:S02]  /*70c0*/  SHF.R.U64 R8, R8, 0x3, RZ ;  /* 0x0000000308087819 */ /* 0x000fe400000012ff */
[----:B------:R-:W-:Y:S02]  /*70d0*/  SHF.R.U64 R4, R4, 0x3, RZ ;  /* 0x0000000304047819 */ /* 0x000fe400000012ff */
[----:B------:R-:W-:-:S02]  /*70e0*/  LOP3.LUT R10, R9, R10, RZ, 0x3c, !PT ;  /* 0x0000000a090a7212 */ /* 0x000fc400078e3cff */
[----:B------:R-:W-:Y:S02]  /*70f0*/  LOP3.LUT R12, R8, R63, RZ, 0x3c, !PT ;  /* 0x0000003f080c7212 */ /* 0x000fe400078e3cff */
[----:B------:R-:W-:Y:S02]  /*7100*/  LOP3.LUT R14, R4, R59, RZ, 0x3c, !PT ;  /* 0x0000003b040e7212 */ /* 0x000fe400078e3cff */
[----:B------:R-:W-:Y:S01]  /*7110*/  MOV R4, R10 ;  /* 0x0000000a00047202 */ /* 0x000fe20000000f00 */
[----:B------:R0:W-:Y:S01]  /*7120*/  STSM.16.M88.4 [R58], R24 ;  /* 0x000000183a007844 */ /* 0x0001e20000000200 */
[----:B------:R-:W-:Y:S02]  /*7130*/  MOV R66, R12 ;  /* 0x0000000c00427202 */ /* 0x000fe40000000f00 */
[----:B------:R-:W-:Y:S02]  /*7140*/  MOV R63, R14 ;  /* 0x0000000e003f7202 */ /* 0x000fe40000000f00 */
        /* <DEDUP_REMOVED lines=8> */
[----:B0-----:R-:W-:Y:S02]  /*71d0*/  F2FP.F16.F32.PACK_AB R24, R39, R38 ;  /* 0x000000262718723e */ /* 0x001fe400000000ff */
[----:B------:R-:W-:Y:S02]  /*71e0*/  F2FP.F16.F32.PACK_AB R25, R55, R54 ;  /* 0x000000363719723e */ /* 0x000fe400000000ff */
[----:B------:R-:W-:Y:S02]  /*71f0*/  F2FP.F16.F32.PACK_AB R26, R41, R40 ;  /* 0x00000028291a723e */ /* 0x000fe400000000ff */
[----:B------:R-:W-:Y:S01]  /*7200*/  F2FP.F16.F32.PACK_AB R27, R119, R118 ;  /* 0x00000076771b723e */ /* 0x000fe200000000ff */
[----:B------:R0:W-:Y:S04]  /*7210*/  STSM.16.M88.4 [R63], R8 ;  /* 0x000000083f007844 */ /* 0x0001e80000000200 */
[----:B------:R-:W-:Y:S04]  /*7220*/  STSM.16.M88.4 [R66], R12 ;  /* 0x0000000c42007844 */ /* 0x000fe80000000200 */
[----:B------:R2:W-:Y:S01]  /*7230*/  STSM.16.M88.4 [R4], R24 ;  /* 0x0000001804007844 */ /* 0x0005e20000000200 */
[----:B------:R-:W-:Y:S01]  /*7240*/  BAR.SYNC.DEFER_BLOCKING 0x1, 0x180 ;  /* 0x0046000000007b1d */ /* 0x000fe20000010000 */
[----:B----4-:R-:W-:-:S04]  /*7250*/  ISETP.NE.U32.AND P0, PT, R60, RZ, PT ;  /* 0x000000ff3c00720c */ /* 0x010fc80003f05070 */
[----:B------:R-:W-:-:S03]  /*7260*/  ISETP.NE.AND.EX P0, PT, R61, RZ, PT, P0 ;  /* 0x000000ff3d00720c */ /* 0x000fc60003f05300 */
[----:B0-----:R-:W0:Y:S01]  /*7270*/  LDC R8, c[0x0][0xad4] ;  /* 0x0002b500ff087b82 */ /* 0x001e220000000800 */
[----:B------:R-:W-:-:S05]  /*7280*/  IADD3 R58, P1, R65, R60, RZ ;  /* 0x0000003c413a7210 */ /* 0x000fca0007f3e0ff */
[----:B------:R-:W-:Y:S02]  /*7290*/  IMAD.X R59, R68, 0x1, R61, P1 ;  /* 0x00000001443b7824 */ /* 0x000fe400008e063d */
[----:B--2---:R-:W2:Y:S03]  /*72a0*/  LDC R4, c[0x0][0xbe8] ;  /* 0x0002fa00ff047b82 */ /* 0x004ea60000000800 */
[----:B------:R-:W3:Y:S01]  /*72b0*/  @P0 LDG.E R62, desc[UR36][R58.64] ;  /* 0x000000243a3e0981 */ /* 0x000ee2000c1e1900 */
[----:B------:R-:W-:-:S04]  /*72c0*/  ISETP.NE.U32.AND P1, PT, RZ, UR4, PT ;  /* 0x00000004ff007c0c */ /* 0x000fc8000bf25070 */
[----:B------:R-:W-:Y:S01]  /*72d0*/  ISETP.NE.AND.EX P1, PT, RZ, UR5, PT, P1 ;  /* 0x00000005ff007c0c */ /* 0x000fe2000bf25310 */
[----:B------:R-:W-:-:S12]  /*72e0*/  IMAD.MOV.U32 R26, RZ, RZ, 0x9b8 ;  /* 0x000009b8ff1a7424 */ /* 0x000fd800078e00ff */
[----:B------:R-:W-:-:S04]  /*72f0*/  @P1 IADD3 R64, P2, R65, UR4, RZ ;  /* 0x0000000441401c10 */ /* 0x000fc8000ff5e0ff */
[----:B------:R-:W-:Y:S02]  /*7300*/  @P1 IADD3.X R65, R68, UR5, RZ, P2, !PT ;  /* 0x0000000544411c10 */ /* 0x000fe400097fe4ff */
[----:B------:R-:W-:-:S04]  /*7310*/  ISETP.NE.AND P2, PT, R19, RZ, PT ;  /* 0x000000ff1300720c */ /* 0x000fc80003f45270 */
[----:B0-----:R-:W-:-:S04]  /*7320*/  SEL R8, R19, R8, P2 ;  /* 0x0000000813087207 */ /* 0x001fc80001000000 */
[----:B------:R-:W-:Y:S02]  /*7330*/  ISETP.GT.AND P3, PT, R8, 0x1, PT ;  /* 0x000000010800780c */ /* 0x000fe40003f64270 */
[----:B--2---:R-:W-:Y:S01]  /*7340*/  ISETP.NE.AND P4, PT, R4, 0x1, PT ;  /* 0x000000010400780c */ /* 0x004fe20003f85270 */
[----:B------:R-:W0:Y:S01]  /*7350*/  LDC.64 R8, c[0x0][0xba8] ;  /* 0x0002ea00ff087b82 */ /* 0x000e220000000a00 */
[----:B------:R-:W-:-:S07]  /*7360*/  SEL R26, R26, 0x978, P3 ;  /* 0x000009781a1a7807 */ /* 0x000fce0001800000 */
[----:B------:R-:W2:Y:S01]  /*7370*/  LDC.64 R14, c[0x0][R26+0x220] ;  /* 0x000088001a0e7b82 */ /* 0x000ea20000000a00 */
[----:B------:R-:W-:-:S07]  /*7380*/  ISETP.NE.U32.AND P2, PT, R60, RZ, PT ;  /* 0x000000ff3c00720c */ /* 0x000fce0003f45070 */
[----:B------:R-:W4:Y:S01]  /*7390*/  LDC.64 R12, c[0x0][R26+0x218] ;  /* 0x000086001a0c7b82 */ /* 0x000f220000000a00 */
[----:B------:R-:W-:-:S07]  /*73a0*/  ISETP.NE.AND.EX P2, PT, R61, RZ, PT, P2 ;  /* 0x000000ff3d00720c */ /* 0x000fce0003f45320 */
[----:B------:R-:W1:Y:S01]  /*73b0*/  @P4 LDC R60, c[0x0][0xbec] ;  /* 0x0002fb00ff3c4b82 */ /* 0x000e620000000800 */
[----:B------:R-:W-:Y:S01]  /*73c0*/  SEL R17, R17, RZ, !P2 ;  /* 0x000000ff11117207 */ /* 0x000fe20005000000 */
[----:B------:R-:W-:-:S06]  /*73d0*/  ULDC UR4, c[0x0][0xa88] ;  /* 0x0002a20000047ab9 */ /* 0x000fcc0000000800 */
[----:B------:R-:W1:Y:S01]  /*73e0*/  @P4 LDC R61, c[0x0][0xbf0] ;  /* 0x0002fc00ff3d4b82 */ /* 0x000e620000000800 */
[----:B------:R-:W-:Y:S01]  /*73f0*/  SEL R153, R153, RZ, !P2 ;  /* 0x000000ff99997207 */ /* 0x000fe20005000000 */
[----:B------:R-:W-:-:S06]  /*7400*/  IMAD.U32 R63, RZ, RZ, UR4 ;  /* 0x00000004ff3f7e24 */ /* 0x000fcc000f8e00ff */
[----:B------:R-:W1:Y:S01]  /*7410*/  LDC.64 R10, c[0x0][R26+0x228] ;  /* 0x00008a001a0a7b82 */ /* 0x000e620000000a00 */
[----:B--2---:R-:W-:Y:S01]  /*7420*/  IMAD R15, R15, R17, RZ ;  /* 0x000000110f0f7224 */ /* 0x004fe200078e02ff */
[----:B------:R2:W5:Y:S01]  /*7430*/  @P1 LDG.E R63, desc[UR36][R64.64] ;  /* 0x00000024403f1981 */ /* 0x000562000c1e1900 */
[----:B----4-:R-:W-:-:S04]  /*7440*/  IMAD.WIDE.U32 R24, R12, R18, RZ ;  /* 0x000000120c187225 */ /* 0x010fc800078e00ff */
[C---:B------:R-:W-:Y:S01]  /*7450*/  IMAD R153, R14.reuse, R153, R15 ;  /* 0x000000990e997224 */ /* 0x040fe200078e020f */
[----:B------:R-:W-:Y:S01]  /*7460*/  SEL R19, R67, RZ, P3 ;  /* 0x000000ff43137207 */ /* 0x000fe20001800000 */
[----:B------:R-:W-:Y:S01]  /*7470*/  IMAD.WIDE.U32 R14, R14, R17, RZ ;  /* 0x000000110e0e7225 */ /* 0x000fe200078e00ff */
[----:B0-----:R-:W0:Y:S03]  /*7480*/  @!P3 LDC R8, c[0x0][0xb50] ;  /* 0x0002d400ff08bb82 */ /* 0x001e260000000800 */
[----:B------:R-:W-:Y:S02]  /*7490*/  IMAD R27, R13, R18, RZ ;  /* 0x000000120d1b7224 */ /* 0x000fe400078e02ff */
[----:B--2---:R-:W-:-:S03]  /*74a0*/  IMAD R65, R23, 0xc0, R69 ;  /* 0x000000c017417824 */ /* 0x004fc600078e0245 */
[----:B------:R-:W2:Y:S01]  /*74b0*/  LDC.64 R12, c[0x0][R26+0x210] ;  /* 0x000084001a0c7b82 */ /* 0x000ea20000000a00 */
[----:B------:R-:W-:Y:S02]  /*74c0*/  IMAD.IADD R153, R15, 0x1, R153 ;  /* 0x000000010f997824 */ /* 0x000fe400078e0299 */
[----:B------:R-:W-:Y:S02]  /*74d0*/  IMAD.MOV.U32 R15, RZ, RZ, R65 ;  /* 0x000000ffff0f7224 */ /* 0x000fe400078e0041 */
[----:B------:R-:W-:Y:S02]  /*74e0*/  IMAD.IADD R27, R25, 0x1, R27 ;  /* 0x00000001191b7824 */ /* 0x000fe400078e021b */
[-C--:B-1----:R-:W-:Y:S01]  /*74f0*/  IMAD R25, R11, R19.reuse, RZ ;  /* 0x000000130b197224 */ /* 0x082fe200078e02ff */
[----:B------:R-:W1:Y:S01]  /*7500*/  @!P3 LDC R9, c[0x0][0xb54] ;  /* 0x0002d500ff09bb82 */ /* 0x000e620000000800 */
[----:B------:R-:W-:-:S04]  /*7510*/  IMAD.WIDE.U32 R10, R10, R19, RZ ;  /* 0x000000130a0a7225 */ /* 0x000fc800078e00ff */
[----:B------:R-:W-:Y:S01]  /*7520*/  IMAD.IADD R25, R11, 0x1, R25 ;  /* 0x000000010b197824 */ /* 0x000fe200078e0219 */
[--C-:B---3--:R-:W-:Y:S01]  /*7530*/  IADD3 R24, P2, P5, R14, R24, R62.reuse ;  /* 0x000000180e187210 */ /* 0x108fe20007d5e03e */
[----:B------:R-:W-:Y:S01]  /*7540*/  @P4 IMAD.HI.U32 R14, R65, R60, RZ ;  /* 0x0000003c410e4227 */ /* 0x000fe200078e00ff */
[----:B------:R-:W-:-:S04]  /*7550*/  SHF.R.S32.HI R60, RZ, 0x1f, R62 ;  /* 0x0000001fff3c7819 */ /* 0x000fc8000001143e */
[----:B------:R-:W-:-:S04]  /*7560*/  @P4 SHF.R.U32.HI R15, RZ, R61, R14 ;  /* 0x0000003dff0f4219 */ /* 0x000fc8000001160e */
[----:B------:R-:W-:Y:S02]  /*7570*/  IADD3 R19, -R15, RZ, RZ ;  /* 0x000000ff0f137210 */ /* 0x000fe40007ffe1ff */
[----:B------:R-:W-:Y:S02]  /*7580*/  IADD3.X R14, R153, R27, R60, P2, P5 ;  /* 0x0000001b990e7210 */ /* 0x000fe400017ea43c */
[----:B------:R-:W-:Y:S02]  /*7590*/  IADD3 R10, P2, P5, R15, R24, R10 ;  /* 0x000000180f0a7210 */ /* 0x000fe40007d5e00a */
[----:B------:R-:W-:Y:S01]  /*75a0*/  SHF.R.S32.HI R11, RZ, 0x1f, R15 ;  /* 0x0000001fff0b7819 */ /* 0x000fe2000001140f */
[----:B------:R-:W-:-:S03]  /*75b0*/  IMAD R15, R4, R19, R65 ;  /* 0x00000013040f7224 */ /* 0x000fc600078e0241 */
[----:B------:R-:W-:Y:S01]  /*75c0*/  IADD3.X R11, R11, R14, R25, P2, P5 ;  /* 0x0000000e0b0b7210 */ /* 0x000fe200017ea419 */
[----:B--2---:R-:W-:Y:S01]  /*75d0*/  IMAD R13, R13, R15, RZ ;  /* 0x0000000f0d0d7224 */ /* 0x004fe200078e02ff */
[----:B------:R-:W-:-:S05]  /*75e0*/  SHF.R.S32.HI R19, RZ, 0x1f, R15 ;  /* 0x0000001fff137819 */ /* 0x000fca000001140f */
[C---:B------:R-:W-:Y:S02]  /*75f0*/  IMAD R19, R12.reuse, R19, R13 ;  /* 0x000000130c137224 */ /* 0x040fe400078e020d */
[----:B------:R-:W-:-:S04]  /*7600*/  IMAD.WIDE.U32 R12, R12, R15, R10 ;  /* 0x0000000f0c0c7225 */ /* 0x000fc800078e000a */
[----:B------:R-:W-:Y:S01]  /*7610*/  IMAD.IADD R10, R13, 0x1, R19 ;  /* 0x000000010d0a7824 */ /* 0x000fe200078e0213 */
[----:B0-----:R-:W-:-:S04]  /*7620*/  LEA R13, P2, R12, R8, 0x2 ;  /* 0x000000080c0d7211 */ /* 0x001fc800078410ff */
[----:B-1----:R-:W-:Y:S01]  /*7630*/  LEA.HI.X R14, R12, R9, R10, 0x2, P2 ;  /* 0x000000090c0e7211 */ /* 0x002fe200010f140a */
[----:B------:R-:W-:Y:S08]  /*7640*/  @P1 BRA `(.L_x_13039) ;  /* 0x0000000000101947 */ /* 0x000ff00003800000 */
[----:B------:R-:W-:Y:S05]  /*7650*/  @!P0 BRA `(.L_x_13039) ;  /* 0x00000000000c8947 */ /* 0x000fea0003800000 */
[----:B------:R-:W2:Y:S04]  /*7660*/  LDG.E R8, desc[UR36][R58.64] ;  /* 0x000000243a087981 */ /* 0x000ea8000c1e1900 */
[----:B-----5:R-:W2:Y:S02]  /*7670*/  LDG.E R63, desc[UR36][R58.64+0x4] ;  /* 0x000004243a3f7981 */ /* 0x020ea4000c1e1900 */
[----:B--2---:R-:W-:-:S07]  /*7680*/  IMAD.IADD R63, R63, 0x1, -R8 ;  /* 0x000000013f3f7824 */ /* 0x004fce00078e0a08 */
.L_x_13039:
        /* <DEDUP_REMOVED lines=9> */
[----:B------:R-:W-:-:S05]  /*7720*/  LOP3.LUT R12, R12, 0xffffff80, RZ, 0xc0, !PT ;  /* 0xffffff800c0c7812 */ /* 0x000fca00078ec0ff */
[----:B------:R-:W-:Y:S02]  /*7730*/  IMAD.IADD R12, R19, 0x1, -R12 ;  /* 0x00000001130c7824 */ /* 0x000fe400078e0a0c */
[----:B-----5:R-:W-:-:S03]  /*7740*/  IMAD R19, R63, R4, RZ ;  /* 0x000000043f137224 */ /* 0x020fc600078e02ff */
[----:B------:R-:W-:Y:S01]  /*7750*/  LOP3.LUT P0, RZ, R12, 0x3, RZ, 0xc0, !PT ;  /* 0x000000030cff7812 */ /* 0x000fe2000780c0ff */
[----:B--2---:R-:W-:-:S05]  /*7760*/  IMAD R24, R23, 0xc0, R15 ;  /* 0x000000c017187824 */ /* 0x004fca00078e020f */
[C---:B------:R-:W-:Y:S02]  /*7770*/  IADD3 R12, R24.reuse, 0x8, RZ ;  /* 0x00000008180c7810 */ /* 0x040fe40007ffe0ff */
[-C--:B------:R-:W-:Y:S02]  /*7780*/  ISETP.GE.OR P1, PT, R24, R19.reuse, P0 ;  /* 0x000000131800720c */ /* 0x080fe40000726670 */
[-C--:B------:R-:W-:Y:S02]  /*7790*/  ISETP.GE.OR P0, PT, R12, R19.reuse, P0 ;  /* 0x000000130c00720c */ /* 0x080fe40000706670 */
[----:B------:R-:W-:-:S09]  /*77a0*/  ISETP.GE.AND P2, PT, R24, R19, PT ;  /* 0x000000131800720c */ /* 0x000fd20003f46270 */
[----:B0-----:R0:W-:Y:S04]  /*77b0*/  @!P1 ST.E desc[UR36][R8.64], R3 ;  /* 0x0000000308009985 */ /* 0x0011e8000c101924 */
[----:B------:R0:W-:Y:S01]  /*77c0*/  @!P0 ST.E desc[UR36][R10.64], R0 ;  /* 0x000000000a008985 */ /* 0x0001e2000c101924 */
[----:B------:R-:W-:Y:S01]  /*77d0*/  ISETP.GE.AND P0, PT, R12, R19, PT ;  /* 0x000000130c00720c */ /* 0x000fe20003f06270 */
[----:B------:R-:W-:-:S12]  /*77e0*/  @P3 BRA `(.L_x_13040) ;  /* 0x0000000400b83947 */ /* 0x000fd80003800000 */
[----:B------:R-:W1:Y:S01]  /*77f0*/  S2R R15, SR_TID.X ;  /* 0x00000000000f7919 */ /* 0x000e620000002100 */
[----:B------:R-:W2:Y:S01]  /*7800*/  @P4 LDC R33, c[0x0][0xbec] ;  /* 0x0002fb00ff214b82 */ /* 0x000ea20000000800 */
[----:B------:R-:W-:-:S07]  /*7810*/  ULDC.64 UR4, c[0x0][0xaa0] ;  /* 0x0002a80000047ab9 */ /* 0x000fce0000000a00 */
[----:B------:R-:W3:Y:S01]  /*7820*/  @P4 LDC R35, c[0x0][0xbf0] ;  /* 0x0002fc00ff234b82 */ /* 0x000ee20000000800 */
[----:B-1----:R-:W-:-:S05]  /*7830*/  VIADD R15, R15, 0xffffff80 ;  /* 0xffffff800f0f7836 */ /* 0x002fca0000000000 */
[----:B------:R-:W-:-:S04]  /*7840*/  SHF.R.S32.HI R58, RZ, 0x1f, R15 ;  /* 0x0000001fff3a7819 */ /* 0x000fc8000001140f */
[----:B------:R-:W-:-:S04]  /*7850*/  LEA.HI R58, R58, R15, RZ, 0x3 ;  /* 0x0000000f3a3a7211 */ /* 0x000fc800078f18ff */
[----:B------:R-:W-:-:S05]  /*7860*/  SHF.R.S32.HI R58, RZ, 0x3, R58 ;  /* 0x00000003ff3a7819 */ /* 0x000fca000001143a */
[----:B0-----:R-:W-:-:S04]  /*7870*/  IMAD R3, R58, 0x40, R152 ;  /* 0x000000403a037824 */ /* 0x001fc800078e0298 */
[----:B------:R-:W-:-:S03]  /*7880*/  IMAD.WIDE R56, R3, 0x2, R56 ;  /* 0x0000000203387825 */ /* 0x000fc600078e0238 */
[C---:B------:R-:W-:Y:S02]  /*7890*/  IADD3 R25, P0, R56.reuse, 0x1800, RZ ;  /* 0x0000180038197810 */ /* 0x040fe40007f1e0ff */
[C---:B------:R-:W-:Y:S02]  /*78a0*/  IADD3 R29, P1, R56.reuse, 0x3000, RZ ;  /* 0x00003000381d7810 */ /* 0x040fe40007f3e0ff */
[----:B------:R-:W-:Y:S02]  /*78b0*/  LOP3.LUT R13, R56, 0x380, RZ, 0xc0, !PT ;  /* 0x00000380380d7812 */ /* 0x000fe400078ec0ff */
[----:B------:R-:W-:Y:S02]  /*78c0*/  LOP3.LUT R24, R25, 0x380, RZ, 0xc0, !PT ;  /* 0x0000038019187812 */ /* 0x000fe400078ec0ff */
[----:B------:R-:W-:Y:S02]  /*78d0*/  LOP3.LUT R28, R29, 0x380, RZ, 0xc0, !PT ;  /* 0x000003801d1c7812 */ /* 0x000fe400078ec0ff */
[----:B------:R-:W-:-:S02]  /*78e0*/  SHF.R.U64 R13, R13, 0x3, RZ ;  /* 0x000000030d0d7819 */ /* 0x000fc400000012ff */
[----:B------:R-:W-:Y:S02]  /*78f0*/  SHF.R.U64 R24, R24, 0x3, RZ ;  /* 0x0000000318187819 */ /* 0x000fe400000012ff */
[----:B------:R-:W-:Y:S02]  /*7900*/  SHF.R.U64 R28, R28, 0x3, RZ ;  /* 0x000000031c1c7819 */ /* 0x000fe400000012ff */
[----:B------:R-:W-:Y:S01]  /*7910*/  LOP3.LUT R12, R13, R56, RZ, 0x3c, !PT ;  /* 0x000000380d0c7212 */ /* 0x000fe200078e3cff */
[--C-:B------:R-:W-:Y:S01]  /*7920*/  IMAD.MOV.U32 R13, RZ, RZ, R57.reuse ;  /* 0x000000ffff0d7224 */ /* 0x100fe200078e0039 */
[----:B------:R-:W-:Y:S01]  /*7930*/  LOP3.LUT R24, R24, R25, RZ, 0x3c, !PT ;  /* 0x0000001918187212 */ /* 0x000fe200078e3cff */
[--C-:B------:R-:W-:Y:S01]  /*7940*/  IMAD.X R25, RZ, RZ, R57.reuse, P0 ;  /* 0x000000ffff197224 */ /* 0x100fe200000e0639 */
[----:B------:R-:W-:Y:S01]  /*7950*/  LOP3.LUT R28, R28, R29, RZ, 0x3c, !PT ;  /* 0x0000001d1c1c7212 */ /* 0x000fe200078e3cff */
[----:B------:R-:W-:Y:S02]  /*7960*/  IMAD.X R29, RZ, RZ, R57, P1 ;  /* 0x000000ffff1d7224 */ /* 0x000fe400008e0639 */
[----:B------:R-:W4:Y:S04]  /*7970*/  LD.E.128 R12, desc[UR36][R12.64] ;  /* 0x000000240c0c7980 */ /* 0x000f28000c101d00 */
[----:B------:R-:W4:Y:S04]  /*7980*/  LD.E.128 R24, desc[UR36][R24.64] ;  /* 0x0000002418187980 */ /* 0x000f28000c101d00 */
[----:B------:R-:W4:Y:S01]  /*7990*/  LD.E.128 R28, desc[UR36][R28.64] ;  /* 0x000000241c1c7980 */ /* 0x000f22000c101d00 */
[----:B------:R-:W-:-:S04]  /*79a0*/  IADD3 R3, P0, R56, 0x4800, RZ ;  /* 0x0000480038037810 */ /* 0x000fc80007f1e0ff */
[----:B------:R-:W-:Y:S01]  /*79b0*/  LOP3.LUT R0, R3, 0x380, RZ, 0xc0, !PT ;  /* 0x0000038003007812 */ /* 0x000fe200078ec0ff */
[----:B------:R-:W-:Y:S01]  /*79c0*/  IMAD.WIDE.U32 R20, R62, UR4, RZ ;  /* 0x000000043e147c25 */ /* 0x000fe2000f8e00ff */
[----:B------:R-:W-:Y:S02]  /*79d0*/  SHF.R.S32.HI R32, RZ, 0x1f, R17 ;  /* 0x0000001fff207819 */ /* 0x000fe40000011411 */
[----:B------:R-:W-:Y:S02]  /*79e0*/  SHF.R.U64 R0, R0, 0x3, RZ ;  /* 0x0000000300007819 */ /* 0x000fe400000012ff */
[----:B------:R-:W-:Y:S02]  /*79f0*/  IADD3.X R9, RZ, R57, RZ, P0, !PT ;  /* 0x00000039ff097210 */ /* 0x000fe400007fe4ff */
[----:B------:R-:W-:Y:S01]  /*7a00*/  LOP3.LUT R8, R0, R3, RZ, 0x3c, !PT ;  /* 0x0000000300087212 */ /* 0x000fe200078e3cff */
[----:B------:R-:W-:Y:S02]  /*7a10*/  IMAD R3, R60, UR4, RZ ;  /* 0x000000043c037c24 */ /* 0x000fe4000f8e02ff */
[----:B------:R-:W-:-:S02]  /*7a20*/  IMAD R0, R22, 0x30, R58 ;  /* 0x0000003016007824 */ /* 0x000fc400078e023a */
[----:B------:R-:W-:Y:S01]  /*7a30*/  IMAD R3, R62, UR5, R3 ;  /* 0x000000053e037c24 */ /* 0x000fe2000f8e0203 */
[----:B------:R-:W-:Y:S01]  /*7a40*/  ULDC.64 UR4, c[0x0][0xae8] ;  /* 0x0002ba0000047ab9 */ /* 0x000fe20000000a00 */
[----:B------:R-:W-:Y:S01]  /*7a50*/  IMAD R34, R23, 0xc0, R0 ;  /* 0x000000c017227824 */ /* 0x000fe200078e0200 */
[----:B------:R-:W5:Y:S01]  /*7a60*/  LD.E.128 R8, desc[UR36][R8.64] ;  /* 0x0000002408087980 */ /* 0x000f62000c101d00 */
[----:B------:R-:W-:Y:S02]  /*7a70*/  IMAD.IADD R21, R21, 0x1, R3 ;  /* 0x0000000115157824 */ /* 0x000fe400078e0203 */
[----:B--2---:R-:W-:Y:S01]  /*7a80*/  @P4 IMAD.HI.U32 R0, R34, R33, RZ ;  /* 0x0000002122004227 */ /* 0x004fe200078e00ff */
        /* <DEDUP_REMOVED lines=17> */
[----:B------:R-:W-:Y:S02]  /*7ba0*/  IMAD R0, R0, UR4, RZ ;  /* 0x0000000400007c24 */ /* 0x000fe4000f8e02ff */
[----:B------:R-:W-:Y:S02]  /*7bb0*/  IMAD R17, R4, R17, R34 ;  /* 0x0000001104117224 */ /* 0x000fe400078e0222 */
[----:B------:R-:W-:Y:S02]  /*7bc0*/  IMAD.IADD R21, R21, 0x1, R33 ;  /* 0x0000000115157824 */ /* 0x000fe400078e0221 */
[C---:B------:R-:W-:Y:S01]  /*7bd0*/  IMAD R33, R3.reuse, UR5, R0 ;  /* 0x0000000503217c24 */ /* 0x040fe2000f8e0200 */
[----:B------:R-:W-:Y:S01]  /*7be0*/  SHF.R.S32.HI R0, RZ, 0x1f, R17 ;  /* 0x0000001fff007819 */ /* 0x000fe20000011411 */
[----:B------:R-:W-:Y:S01]  /*7bf0*/  IMAD.WIDE.U32 R20, R3, UR4, R20 ;  /* 0x0000000403147c25 */ /* 0x000fe2000f8e0014 */
[----:B------:R-:W-:-:S03]  /*7c00*/  ULDC.64 UR4, c[0x0][0xad8] ;  /* 0x0002b60000047ab9 */ /* 0x000fc60000000a00 */
[----:B------:R-:W-:Y:S02]  /*7c10*/  IMAD.IADD R21, R21, 0x1, R33 ;  /* 0x0000000115157824 */ /* 0x000fe400078e0221 */
[----:B------:R-:W-:Y:S02]  /*7c20*/  IMAD R0, R0, UR4, RZ ;  /* 0x0000000400007c24 */ /* 0x000fe4000f8e02ff */
[----:B------:R-:W-:-:S04]  /*7c30*/  IMAD.WIDE.U32 R20, R17, UR4, R20 ;  /* 0x0000000411147c25 */ /* 0x000fc8000f8e0014 */
[----:B------:R-:W-:Y:S01]  /*7c40*/  IMAD R3, R17, UR5, R0 ;  /* 0x0000000511037c24 */ /* 0x000fe2000f8e0200 */
[----:B------:R-:W-:Y:S01]  /*7c50*/  ULDC.64 UR4, c[0x0][0xa80] ;  /* 0x0002a00000047ab9 */ /* 0x000fe20000000a00 */
[----:B------:R-:W-:Y:S01]  /*7c60*/  IMAD R34, R23, 0xc0, R58 ;  /* 0x000000c017227824 */ /* 0x000fe200078e023a */
[----:B------:R-:W-:Y:S01]  /*7c70*/  LEA R18, P0, R20, UR4, 0x1 ;  /* 0x0000000414127c11 */ /* 0x000fe2000f8008ff */
[----:B------:R-:W-:Y:S01]  /*7c80*/  ULDC UR4, c[0x0][0xac8] ;  /* 0x0002b20000047ab9 */ /* 0x000fe20000000800 */
[----:B------:R-:W-:Y:S01]  /*7c90*/  IADD3 R3, R21, R3, RZ ;  /* 0x0000000315037210 */ /* 0x000fe20007ffe0ff */
[----:B------:R-:W-:Y:S01]  /*7ca0*/  VIADD R0, R34, 0x30 ;  /* 0x0000003022007836 */ /* 0x000fe20000000000 */
[----:B------:R-:W-:Y:S01]  /*7cb0*/  SHF.R.S32.HI R58, RZ, 0x1f, R152 ;  /* 0x0000001fff3a7819 */ /* 0x000fe20000011498 */
[----:B0-----:R-:W0:Y:S01]  /*7cc0*/  SHFL.IDX PT, R21, R18, RZ, 0x181f ;  /* 0x00181fff12157589 */ /* 0x001e2200000e0000 */
[----:B------:R-:W-:Y:S01]  /*7cd0*/  LEA.HI.X R3, R20, UR5, R3, 0x1, P0 ;  /* 0x0000000514037c11 */ /* 0x000fe200080f0c03 */
[----:B------:R-:W-:Y:S01]  /*7ce0*/  VIADD R4, R34, 0x60 ;  /* 0x0000006022047836 */ /* 0x000fe20000000000 */
[----:B------:R-:W-:Y:S01]  /*7cf0*/  ISETP.GE.AND P0, PT, R152, UR4, PT ;  /* 0x0000000498007c0c */ /* 0x000fe2000bf06270 */
[----:B------:R-:W1:Y:S03]  /*7d00*/  SHFL.IDX PT, R33, R18, 0x1, 0x181f ;  /* 0x00381f0012217f89 */ /* 0x000e6600000e0000 */
[-C--:B------:R-:W-:Y:S01]  /*7d10*/  ISETP.GE.OR P1, PT, R34, R19.reuse, P0 ;  /* 0x000000132200720c */ /* 0x080fe20000726670 */
[----:B------:R-:W2:Y:S01]  /*7d20*/  SHFL.IDX PT, R37, R18, 0x2, 0x181f ;  /* 0x00581f0012257f89 */ /* 0x000ea200000e0000 */
[-C--:B------:R-:W-:Y:S01]  /*7d30*/  ISETP.GE.OR P2, PT, R0, R19.reuse, P0 ;  /* 0x000000130000720c */ /* 0x080fe20000746670 */
[----:B------:R-:W-:Y:S01]  /*7d40*/  VIADD R0, R16, 0x16820 ;  /* 0x0001682010007836 */ /* 0x000fe20000000000 */
[----:B------:R-:W-:Y:S01]  /*7d50*/  ISETP.GE.OR P3, PT, R4, R19, P0 ;  /* 0x000000130400720c */ /* 0x000fe20000766670 */
[----:B------:R-:W3:Y:S03]  /*7d60*/  SHFL.IDX PT, R17, R3, RZ, 0x181f ;  /* 0x00181fff03117589 */ /* 0x000ee600000e0000 */
[----:B------:R-:W-:Y:S01]  /*7d70*/  PRMT R0, RZ, 0x654, R0 ;  /* 0x00000654ff007816 */ /* 0x000fe20000000000 */
[----:B------:R-:W3:Y:S03]  /*7d80*/  SHFL.IDX PT, R23, R3, 0x1, 0x181f ;  /* 0x00381f0003177f89 */ /* 0x000ee600000e0000 */
[----:B------:R1:W-:Y:S01]  /*7d90*/  SYNCS.ARRIVE.TRANS64.RED.A1T0 RZ, [R0+URZ], RZ ;  /* 0x000000ff00ff79a7 */ /* 0x0003e2000810043f */
[----:B------:R-:W3:Y:S01]  /*7da0*/  SHFL.IDX PT, R35, R3, 0x2, 0x181f ;  /* 0x00581f0003237f89 */ /* 0x000ee200000e0000 */
[----:B0-----:R-:W-:-:S03]  /*7db0*/  @!P1 LEA R16, P4, R152, R21, 0x1 ;  /* 0x0000001598109211 */ /* 0x001fc600078808ff */
[----:B------:R-:W0:Y:S01]  /*7dc0*/  SHFL.IDX PT, R3, R3, 0x3, 0x181f ;  /* 0x00781f0003037f89 */ /* 0x000e2200000e0000 */
[----:B-1----:R-:W-:Y:S01]  /*7dd0*/  VIADD R0, R34, 0x90 ;  /* 0x0000009022007836 */ /* 0x002fe20000000000 */
[C---:B------:R-:W-:Y:S02]  /*7de0*/  @!P2 LEA R20, P5, R152.reuse, R33, 0x1 ;  /* 0x000000219814a211 */ /* 0x040fe400078a08ff */
[----:B--2---:R-:W-:Y:S02]  /*7df0*/  @!P3 LEA R32, P6, R152, R37, 0x1 ;  /* 0x000000259820b211 */ /* 0x004fe400078c08ff */
[----:B------:R-:W-:Y:S02]  /*7e00*/  ISETP.GE.OR P0, PT, R0, R19, P0 ;  /* 0x000000130000720c */ /* 0x000fe40000706670 */
[C-C-:B---3--:R-:W-:Y:S02]  /*7e10*/  @!P1 LEA.HI.X R17, R152.reuse, R17, R58.reuse, 0x1, P4 ;  /* 0x0000001198119211 */ /* 0x148fe400020f0c3a */
[----:B------:R-:W-:-:S02]  /*7e20*/  @!P2 LEA.HI.X R21, R152, R23, R58, 0x1, P5 ;  /* 0x000000179815a211 */ /* 0x000fc400028f0c3a */
[----:B------:R1:W2:Y:S01]  /*7e30*/  SHFL.IDX PT, R23, R18, 0x3, 0x181f ;  /* 0x00781f0012177f89 */ /* 0x0002a200000e0000 */
[----:B------:R-:W-:-:S03]  /*7e40*/  @!P3 LEA.HI.X R33, R152, R35, R58, 0x1, P6 ;  /* 0x000000239821b211 */ /* 0x000fc600030f0c3a */
[----:B----4-:R1:W-:Y:S04]  /*7e50*/  @!P1 ST.E.128 desc[UR36][R16.64], R12 ;  /* 0x0000000c10009985 */ /* 0x0103e8000c101d24 */
[----:B------:R1:W-:Y:S04]  /*7e60*/  @!P2 ST.E.128 desc[UR36][R20.64], R24 ;  /* 0x000000181400a985 */ /* 0x0003e8000c101d24 */
[----:B------:R1:W-:Y:S01]  /*7e70*/  @!P3 ST.E.128 desc[UR36][R32.64], R28 ;  /* 0x0000001c2000b985 */ /* 0x0003e2000c101d24 */
[----:B0-2---:R-:W-:Y:S05]  /*7e80*/  @P0 BRA `(.L_x_13041) ;  /* 0x0000001000800947 */ /* 0x005fea0003800000 */
[----:B-1----:R-:W-:-:S04]  /*7e90*/  LEA R12, P0, R152, R23, 0x1 ;  /* 0x00000017980c7211 */ /* 0x002fc800078008ff */
[----:B------:R-:W-:-:S05]  /*7ea0*/  LEA.HI.X R13, R152, R3, R58, 0x1, P0 ;  /* 0x00000003980d7211 */ /* 0x000fca00000f0c3a */
[----:B-----5:R0:W-:Y:S01]  /*7eb0*/  ST.E.128 desc[UR36][R12.64], R8 ;  /* 0x000000080c007985 */ /* 0x0201e2000c101d24 */
[----:B------:R-:W-:Y:S05]  /*7ec0*/  BRA `(.L_x_13041) ;  /* 0x0000001000707947 */ /* 0x000fea0003800000 */
.L_x_13040:
[----:B------:R-:W-:Y:S01]  /*7ed0*/  ULDC.64 UR4, c[0x0][0xb08] ;  /* 0x0002c20000047ab9 */ /* 0x000fe20000000a00 */
[----:B------:R1:W5:Y:S01]  /*7ee0*/  LDL R59, [R1+0x38] ;  /* 0x00003800013b7983 */ /* 0x0003620000100800 */
[----:B0-----:R-:W-:Y:S01]  /*7ef0*/  IMAD R3, R60, UR4, RZ ;  /* 0x000000043c037c24 */ /* 0x001fe2000f8e02ff */
[----:B------:R-:W0:Y:S01]  /*7f00*/  @P4 LDC R10, c[0x0][0xbec] ;  /* 0x0002fb00ff0a4b82 */ /* 0x000e220000000800 */
[C---:B------:R-:W-:Y:S01]  /*7f10*/  IMAD.WIDE.U32 R8, R62.reuse, UR4, RZ ;  /* 0x000000043e087c25 */ /* 0x040fe2000f8e00ff */
[----:B------:R1:W5:Y:S01]  /*7f20*/  LDL R60, [R1+0x10] ;  /* 0x00001000013c7983 */ /* 0x0003620000100800 */
[----:B------:R-:W-:Y:S01]  /*7f30*/  SHF.R.S32.HI R0, RZ, 0x1f, R17 ;  /* 0x0000001fff007819 */ /* 0x000fe20000011411 */
[----:B------:R-:W-:Y:S01]  /*7f40*/  ULDC.64 UR6, c[0x0][0xb30] ;  /* 0x0002cc0000067ab9 */ /* 0x000fe20000000a00 */
[----:B------:R-:W-:Y:S01]  /*7f50*/  IMAD R3, R62, UR5, R3 ;  /* 0x000000053e037c24 */ /* 0x000fe2000f8e0203 */
[----:B------:R1:W5:Y:S01]  /*7f60*/  LDL R58, [R1+0x8] ;  /* 0x00000800013a7983 */ /* 0x0003620000100800 */
[----:B------:R-:W-:Y:S01]  /*7f70*/  ULDC.64 UR4, c[0x0][0xb38] ;  /* 0x0002ce0000047ab9 */ /* 0x000fe20000000a00 */
[----:B------:R-:W2:Y:S01]  /*7f80*/  @P4 LDC R13, c[0x0][0xbf0] ;  /* 0x0002fc00ff0d4b82 */ /* 0x000ea20000000800 */
[----:B------:R-:W-:Y:S01]  /*7f90*/  IMAD.IADD R9, R9, 0x1, R3 ;  /* 0x0000000109097824 */ /* 0x000fe200078e0203 */
[----:B------:R1:W5:Y:S01]  /*7fa0*/  LDL R57, [R1+0x34] ;  /* 0x0000340001397983 */ /* 0x0003620000100800 */
[----:B------:R-:W-:Y:S01]  /*7fb0*/  MOV R3, R65 ;  /* 0x0000004100037202 */ /* 0x000fe20000000f00 */
[----:B------:R-:W-:-:S02]  /*7fc0*/  IMAD.WIDE.U32 R8, R18, UR4, R8 ;  /* 0x0000000412087c25 */ /* 0x000fc4000f8e0008 */
[----:B------:R1:W5:Y:S02]  /*7fd0*/  LDL R56, [R1+0x4] ;  /* 0x0000040001387983 */ /* 0x0003640000100800 */
[----:B------:R-:W-:Y:S02]  /*7fe0*/  IMAD R9, R18, UR5, R9 ;  /* 0x0000000512097c24 */ /* 0x000fe4000f8e0209 */
[----:B------:R1:W5:Y:S01]  /*7ff0*/  LDL R27, [R1+0x30] ;  /* 0x00003000011b7983 */ /* 0x0003620000100800 */
[----:B------:R-:W-:Y:S02]  /*8000*/  ULDC.64 UR4, c[0x0][0xb40] ;  /* 0x0002d00000047ab9 */ /* 0x000fe40000000a00 */
[----:B------:R-:W-:Y:S01]  /*8010*/  IMAD R0, R0, UR4, RZ ;  /* 0x0000000400007c24 */ /* 0x000fe2000f8e02ff */
[----:B------:R1:W5:Y:S01]  /*8020*/  LDL R26, [R1] ;  /* 0x00000000011a7983 */ /* 0x0003620000100800 */
[----:B------:R-:W-:-:S04]  /*8030*/  IMAD.WIDE.U32 R8, R17, UR4, R8 ;  /* 0x0000000411087c25 */ /* 0x000fc8000f8e0008 */
[----:B0-----:R-:W-:-:S04]  /*8040*/  @P4 IMAD.HI.U32 R10, R65, R10, RZ ;  /* 0x0000000a410a4227 */ /* 0x001fc800078e00ff */
[----:B------:R-:W-:Y:S01]  /*8050*/  IMAD R11, R17, UR5, R0 ;  /* 0x00000005110b7c24 */ /* 0x000fe2000f8e0200 */
[----:B--2---:R-:W-:Y:S01]  /*8060*/  @P4 SHF.R.U32.HI R3, RZ, R13, R10 ;  /* 0x0000000dff034219 */ /* 0x004fe2000001160a */
[----:B------:R-:W-:Y:S02]  /*8070*/  ULDC.64 UR4, c[0x0][0xb48] ;  /* 0x0002d20000047ab9 */ /* 0x000fe40000000a00 */
[----:B------:R-:W-:Y:S01]  /*8080*/  IMAD.IADD R9, R9, 0x1, R11 ;  /* 0x0000000109097824 */ /* 0x000fe200078e020b */
        /* <DEDUP_REMOVED lines=16> */
[----:B------:R-:W-:Y:S01]  /*8190*/  LEA R0, P1, R8, UR4, 0x2 ;  /* 0x0000000408007c11 */ /* 0x000fe2000f8210ff */
[----:B------:R-:W-:-:S03]  /*81a0*/  VIADD R16, R16, 0x16820 ;  /* 0x0001682010107836 */ /* 0x000fc60000000000 */
[----:B------:R-:W-:Y:S02]  /*81b0*/  LEA.HI.X R3, R8, UR5, R3, 0x2, P1 ;  /* 0x0000000508037c11 */ /* 0x000fe400088f1403 */
[----:B------:R-:W-:Y:S01]  /*81c0*/  PRMT R16, RZ, 0x654, R16 ;  /* 0x00000654ff107816 */ /* 0x000fe20000000010 */
[----:B------:R1:W0:Y:S01]  /*81d0*/  SHFL.IDX PT, R10, R0, RZ, 0x1c1f ;  /* 0x001c1fff000a7589 */ /* 0x00022200000e0000 */
[----:B------:R-:W-:Y:S02]  /*81e0*/  BSSY B1, `(.L_x_13042) ;  /* 0x0000028000017945 */ /* 0x000fe40003800000 */
[----:B------:R1:W-:Y:S01]  /*81f0*/  SYNCS.ARRIVE.TRANS64.RED.A1T0 RZ, [R16+URZ], RZ ;  /* 0x000000ff10ff79a7 */ /* 0x0003e2000810043f */
[----:B------:R1:W2:Y:S01]  /*8200*/  SHFL.IDX PT, R11, R3, RZ, 0x1c1f ;  /* 0x001c1fff030b7589 */ /* 0x0002a200000e0000 */
[----:B------:R-:W-:Y:S02]  /*8210*/  SHF.R.S32.HI R4, RZ, 0x1f, R154 ;  /* 0x0000001fff047819 */ /* 0x000fe4000001149a */
[----:B------:R-:W-:-:S02]  /*8220*/  SHF.R.S32.HI R23, RZ, 0x1f, R155 ;  /* 0x0000001fff177819 */ /* 0x000fc4000001149b */
[----:B------:R-:W-:Y:S02]  /*8230*/  SHF.R.S32.HI R24, RZ, 0x1f, R156 ;  /* 0x0000001fff187819 */ /* 0x000fe4000001149c */
[----:B------:R-:W-:Y:S01]  /*8240*/  SHF.R.S32.HI R25, RZ, 0x1f, R157 ;  /* 0x0000001fff197819 */ /* 0x000fe2000001149d */
[----:B-1----:R-:W-:Y:S06]  /*8250*/  @P2 BRA `(.L_x_13043) ;  /* 0x0000000000802947 */ /* 0x002fec0003800000 */
[----:B------:R-:W-:Y:S02]  /*8260*/  ULDC UR4, c[0x0][0xac8] ;  /* 0x0002b20000047ab9 */ /* 0x000fe40000000800 */
[----:B-----5:R-:W-:Y:S02]  /*8270*/  ISETP.GE.AND P4, PT, R60, UR4, PT ;  /* 0x000000043c007c0c */ /* 0x020fe4000bf86270 */
[----:B------:R-:W-:Y:S02]  /*8280*/  ISETP.GE.AND P2, PT, R58, UR4, PT ;  /* 0x000000043a007c0c */ /* 0x000fe4000bf46270 */
[----:B------:R-:W-:Y:S02]  /*8290*/  ISETP.GE.AND P1, PT, R56, UR4, PT ;  /* 0x0000000438007c0c */ /* 0x000fe4000bf26270 */
[----:B------:R-:W-:-:S07]  /*82a0*/  ISETP.GE.AND P5, PT, R26, UR4, PT ;  /* 0x000000041a007c0c */ /* 0x000fce000bfa6270 */
[----:B0-2---:R-:W-:Y:S02]  /*82b0*/  @!P4 IMAD.WIDE R8, R60, 0x4, R10 ;  /* 0x000000043c08c825 */ /* 0x005fe400078e020a */
[-C--:B------:R-:W-:Y:S02]  /*82c0*/  @!P2 LEA R12, P6, R58, R10.reuse, 0x2 ;  /* 0x0000000a3a0ca211 */ /* 0x080fe400078c10ff */
[----:B------:R-:W-:Y:S01]  /*82d0*/  @!P1 LEA R14, P3, R56, R10, 0x2 ;  /* 0x0000000a380e9211 */ /* 0x000fe200078610ff */
[----:B------:R0:W-:Y:S01]  /*82e0*/  @!P4 ST.E.64 desc[UR36][R8.64], R20 ;  /* 0x000000140800c985 */ /* 0x0001e2000c101b24 */
[-C--:B------:R-:W-:Y:S02]  /*82f0*/  @!P2 LEA.HI.X R13, R58, R11.reuse, R59, 0x2, P6 ;  /* 0x0000000b3a0da211 */ /* 0x080fe400030f143b */
[----:B------:R-:W-:Y:S02]  /*8300*/  ISETP.GE.AND P4, PT, R157, UR4, PT ;  /* 0x000000049d007c0c */ /* 0x000fe4000bf86270 */
[----:B------:R-:W-:Y:S01]  /*8310*/  @!P1 LEA.HI.X R15, R56, R11, R57, 0x2, P3 ;  /* 0x0000000b380f9211 */ /* 0x000fe200018f1439 */
[----:B------:R1:W-:Y:S01]  /*8320*/  @!P2 ST.E.64 desc[UR36][R12.64], R28 ;  /* 0x0000001c0c00a985 */ /* 0x0003e2000c101b24 */
[----:B------:R-:W-:-:S02]  /*8330*/  ISETP.GE.AND P3, PT, R156, UR4, PT ;  /* 0x000000049c007c0c */ /* 0x000fc4000bf66270 */
[-C--:B------:R-:W-:Y:S01]  /*8340*/  @!P5 LEA R16, P6, R26, R10.reuse, 0x2 ;  /* 0x0000000a1a10d211 */ /* 0x080fe200078c10ff */
[----:B------:R3:W-:Y:S01]  /*8350*/  @!P1 ST.E.64 desc[UR36][R14.64], R30 ;  /* 0x0000001e0e009985 */ /* 0x0007e2000c101b24 */
[----:B------:R-:W-:Y:S02]  /*8360*/  ISETP.GE.AND P2, PT, R155, UR4, PT ;  /* 0x000000049b007c0c */ /* 0x000fe4000bf46270 */
[----:B------:R-:W-:Y:S02]  /*8370*/  ISETP.GE.AND P1, PT, R154, UR4, PT ;  /* 0x000000049a007c0c */ /* 0x000fe4000bf26270 */
[----:B------:R-:W-:Y:S02]  /*8380*/  @!P5 LEA.HI.X R17, R26, R11, R27, 0x2, P6 ;  /* 0x0000000b1a11d211 */ /* 0x000fe400030f141b */
[----:B------:R-:W-:-:S03]  /*8390*/  @!P4 LEA R18, P6, R157, R10, 0x2 ;  /* 0x0000000a9d12c211 */ /* 0x000fc600078c10ff */
        /* <DEDUP_REMOVED lines=12> */
.L_x_13043:
[----:B------:R-:W-:Y:S05]  /*8460*/  BSYNC B1 ;  /* 0x0000000000017941 */ /* 0x000fea0003800000 */
.L_x_13042:
[----:B--23--:R1:W2:Y:S04]  /*8470*/  SHFL.IDX PT, R11, R3, 0x1, 0x1c1f ;  /* 0x003c1f00030b7f89 */ /* 0x00c2a800000e0000 */
[----:B0-----:R1:W0:Y:S01]  /*8480*/  SHFL.IDX PT, R10, R0, 0x1, 0x1c1f ;  /* 0x003c1f00000a7f89 */ /* 0x00122200000e0000 */
[----:B------:R-:W-:Y:S05]  /*8490*/  @P0 BRA `(.L_x_13041) ;  /* 0x0000000800fc0947 */ /* 0x000fea0003800000 */
[----:B------:R-:W-:Y:S02]  /*84a0*/  ULDC UR4, c[0x0][0xac8] ;  /* 0x0002b20000047ab9 */ /* 0x000fe40000000800 */
[----:B-----5:R-:W-:Y:S02]  /*84b0*/  ISETP.GE.AND P0, PT, R60, UR4, PT ;  /* 0x000000043c007c0c */ /* 0x020fe4000bf06270 */
[----:B------:R-:W-:Y:S02]  /*84c0*/  ISETP.GE.AND P5, PT, R58, UR4, PT ;  /* 0x000000043a007c0c */ /* 0x000fe4000bfa6270 */
[----:B------:R-:W-:Y:S02]  /*84d0*/  ISETP.GE.AND P3, PT, R56, UR4, PT ;  /* 0x0000000438007c0c */ /* 0x000fe4000bf66270 */
[----:B------:R-:W-:Y:S02]  /*84e0*/  ISETP.GE.AND P2, PT, R26, UR4, PT ;  /* 0x000000041a007c0c */ /* 0x000fe4000bf46270 */
[----:B------:R-:W-:-:S05]  /*84f0*/  ISETP.GE.AND P1, PT, R157, UR4, PT ;  /* 0x000000049d007c0c */ /* 0x000fca000bf26270 */
[----:B0-2---:R-:W-:Y:S02]  /*8500*/  @!P0 IMAD.WIDE R8, R60, 0x4, R10 ;  /* 0x000000043c088825 */ /* 0x005fe400078e020a */
[-C--:B------:R-:W-:Y:S02]  /*8510*/  @!P5 LEA R12, P4, R58, R10.reuse, 0x2 ;  /* 0x0000000a3a0cd211 */ /* 0x080fe400078810ff */
[----:B------:R-:W-:Y:S01]  /*8520*/  @!P3 LEA R14, P6, R56, R10, 0x2 ;  /* 0x0000000a380eb211 */ /* 0x000fe200078c10ff */
[----:B------:R0:W-:Y:S01]  /*8530*/  @!P0 ST.E.64 desc[UR36][R8.64], R42 ;  /* 0x0000002a08008985 */ /* 0x0001e2000c101b24 */
[----:B------:R-:W-:Y:S02]  /*8540*/  ISETP.GE.AND P0, PT, R156, UR4, PT ;  /* 0x000000049c007c0c */ /* 0x000fe4000bf06270 */
[----:B------:R-:W-:Y:S02]  /*8550*/  @!P5 LEA.HI.X R13, R58, R11, R59, 0x2, P4 ;  /* 0x0000000b3a0dd211 */ /* 0x000fe400020f143b */
[----:B------:R-:W-:-:S02]  /*8560*/  ISETP.GE.AND P4, PT, R155, UR4, PT ;  /* 0x000000049b007c0c */ /* 0x000fc4000bf86270 */
[----:B------:R-:W-:Y:S01]  /*8570*/  @!P3 LEA.HI.X R15, R56, R11, R57, 0x2, P6 ;  /* 0x0000000b380fb211 */ /* 0x000fe200030f1439 */
[----:B------:R3:W-:Y:S01]  /*8580*/  @!P5 ST.E.64 desc[UR36][R12.64], R44 ;  /* 0x0000002c0c00d985 */ /* 0x0007e2000c101b24 */
[----:B------:R-:W-:-:S03]  /*8590*/  @!P2 LEA R16, P5, R26, R10, 0x2 ;  /* 0x0000000a1a10a211 */ /* 0x000fc600078a10ff */
[----:B------:R3:W-:Y:S01]  /*85a0*/  @!P3 ST.E.64 desc[UR36][R14.64], R46 ;  /* 0x0000002e0e00b985 */ /* 0x0007e2000c101b24 */
[-C--:B------:R-:W-:Y:S02]  /*85b0*/  @!P2 LEA.HI.X R17, R26, R11.reuse, R27, 0x2, P5 ;  /* 0x0000000b1a11a211 */ /* 0x080fe400028f141b */
[-C--:B0-----:R-:W-:Y:S02]  /*85c0*/  @!P1 LEA R8, P6, R157, R10.reuse, 0x2 ;  /* 0x0000000a9d089211 */ /* 0x081fe400078c10ff */
[CC--:B------:R-:W-:Y:S01]  /*85d0*/  @!P0 LEA R18, P3, R156.reuse, R10.reuse, 0x2 ;  /* 0x0000000a9c128211 */ /* 0x0c0fe200078610ff */
[----:B------:R3:W-:Y:S01]  /*85e0*/  @!P2 ST.E.64 desc[UR36][R16.64], R48 ;  /* 0x000000301000a985 */ /* 0x0007e2000c101b24 */
[----:B------:R-:W-:Y:S02]  /*85f0*/  @!P4 LEA R20, P5, R155, R10, 0x2 ;  /* 0x0000000a9b14c211 */ /* 0x000fe400078a10ff */
[-C--:B------:R-:W-:Y:S02]  /*8600*/  @!P1 LEA.HI.X R9, R157, R11.reuse, R25, 0x2, P6 ;  /* 0x0000000b9d099211 */ /* 0x080fe400030f1419 */
[----:B------:R-:W-:-:S02]  /*8610*/  @!P0 LEA.HI.X R19, R156, R11, R24, 0x2, P3 ;  /* 0x0000000b9c138211 */ /* 0x000fc400018f1418 */
[----:B------:R-:W-:Y:S01]  /*8620*/  @!P4 LEA.HI.X R21, R155, R11, R23, 0x2, P5 ;  /* 0x0000000b9b15c211 */ /* 0x000fe200028f1417 */
[----:B------:R3:W-:Y:S04]  /*8630*/  @!P1 ST.E.64 desc[UR36][R8.64], R50 ;  /* 0x0000003208009985 */ /* 0x0007e8000c101b24 */
[----:B------:R3:W-:Y:S01]  /*8640*/  @!P0 ST.E.64 desc[UR36][R18.64], R52 ;  /* 0x0000003412008985 */ /* 0x0007e2000c101b24 */
[----:B------:R-:W-:-:S03]  /*8650*/  ISETP.GE.AND P0, PT, R154, UR4, PT ;  /* 0x000000049a007c0c */ /* 0x000fc6000bf06270 */
[----:B------:R3:W-:Y:S10]  /*8660*/  @!P4 ST.E.64 desc[UR36][R20.64], R54 ;  /* 0x000000361400c985 */ /* 0x0007f4000c101b24 */
[----:B------:R-:W-:Y:S05]  /*8670*/  @P0 BRA `(.L_x_13041) ;  /* 0x0000000800840947 */ /* 0x000fea0003800000 */
[----:B---3--:R-:W-:-:S04]  /*8680*/  LEA R8, P0, R154, R10, 0x2 ;  /* 0x0000000a9a087211 */ /* 0x008fc800078010ff */
[----:B------:R-:W-:-:S05]  /*8690*/  LEA.HI.X R9, R154, R11, R4, 0x2, P0 ;  /* 0x0000000b9a097211 */ /* 0x000fca00000f1404 */
[----:B------:R4:W-:Y:S01]  /*86a0*/  ST.E.64 desc[UR36][R8.64], R118 ;  /* 0x0000007608007985 */ /* 0x0009e2000c101b24 */
[----:B------:R-:W-:Y:S05]  /*86b0*/  BRA `(.L_x_13041) ;  /* 0x0000000800747947 */ /* 0x000fea0003800000 */
.L_x_13038:
[----:B------:R-:W3:Y:S01]  /*86c0*/  LDC.64 R10, c[0x0][0xc00] ;  /* 0x00030000ff0a7b82 */ /* 0x000ee20000000a00 */
[----:B------:R-:W-:Y:S01]  /*86d0*/  ULDC.64 UR4, c[0x0][0xc08] ;  /* 0x0003020000047ab9 */ /* 0x000fe20000000a00 */
[----:B------:R-:W-:Y:S02]  /*86e0*/  MOV R3, RZ ;  /* 0x000000ff00037202 */ /* 0x000fe40000000f00 */
[----:B------:R-:W-:-:S04]  /*86f0*/  ISETP.NE.U32.AND P1, PT, RZ, UR4, PT ;  /* 0x00000004ff007c0c */ /* 0x000fc8000bf25070 */
[----:B------:R-:W4:Y:S01]  /*8700*/  LDC.64 R8, c[0x0][0xc00] ;  /* 0x00030000ff087b82 */ /* 0x000f220000000a00 */
[----:B------:R-:W-:Y:S02]  /*8710*/  ISETP.NE.AND.EX P1, PT, RZ, UR5, PT, P1 ;  /* 0x00000005ff007c0c */ /* 0x000fe4000bf25310 */
[----:B---3--:R-:W-:-:S04]  /*8720*/  ISETP.NE.U32.AND P0, PT, R10, RZ, PT ;  /* 0x000000ff0a00720c */ /* 0x008fc80003f05070 */
[----:B------:R-:W-:Y:S01]  /*8730*/  ISETP.NE.AND.EX P0, PT, R11, RZ, PT, P0 ;  /* 0x000000ff0b00720c */ /* 0x000fe20003f05300 */
[----:B----4-:R-:W-:-:S06]  /*8740*/  IMAD.WIDE R10, R17, 0x4, R8 ;  /* 0x00000004110a7825 */ /* 0x010fcc00078e0208 */
[C---:B------:R-:W-:Y:S01]  /*8750*/  @P1 LEA R8, P2, R17.reuse, UR4, 0x2 ;  /* 0x0000000411081c11 */ /* 0x040fe2000f8410ff */
[----:B------:R-:W-:Y:S02]  /*8760*/  ULDC UR4, c[0x0][0xa88] ;  /* 0x0002a20000047ab9 */ /* 0x000fe40000000800 */
[----:B------:R-:W-:Y:S01]  /*8770*/  IMAD.U32 R0, RZ, RZ, UR4 ;  /* 0x00000004ff007e24 */ /* 0x000fe2000f8e00ff */
[----:B------:R-:W-:Y:S02]  /*8780*/  @P1 LEA.HI.X R9, R17, UR5, R153, 0x2, P2 ;  /* 0x0000000511091c11 */ /* 0x000fe400090f1499 */
[----:B------:R3:W5:Y:S04]  /*8790*/  @P0 LDG.E R3, desc[UR36][R10.64] ;  /* 0x000000240a030981 */ /* 0x000768000c1e1900 */
[----:B------:R3:W5:Y:S01]  /*87a0*/  @P1 LDG.E R0, desc[UR36][R8.64] ;  /* 0x0000002408001981 */ /* 0x000762000c1e1900 */
[----:B------:R-:W-:Y:S01]  /*87b0*/  ISETP.NE.AND P2, PT, R19, RZ, PT ;  /* 0x000000ff1300720c */ /* 0x000fe20003f45270 */
[----:B--2---:R-:W2:-:S12]  /*87c0*/  S2R R4, SR_TID.X ;  /* 0x0000000000047919 */ /* 0x004e980000002100 */
[----:B------:R-:W4:Y:S01]  /*87d0*/  @!P2 LDC R19, c[0x0][0xad4] ;  /* 0x0002b500ff13ab82 */ /* 0x000f220000000800 */
[----:B--2---:R-:W-:Y:S01]  /*87e0*/  VIADD R26, R4, 0xffffff80 ;  /* 0xffffff80041a7836 */ /* 0x004fe20000000000 */
[----:B----4-:R-:W-:-:S04]  /*87f0*/  ISETP.GT.AND P2, PT, R19, 0x1, PT ;  /* 0x000000011300780c */ /* 0x010fc80003f44270 */
[----:B------:R-:W-:Y:S01]  /*8800*/  ISETP.GT.AND P3, PT, R26, 0xbf, PT ;  /* 0x000000bf1a00780c */ /* 0x000fe20003f64270 */
[----:B---3--:R-:W-:-:S12]  /*8810*/  @P1 BRA `(.L_x_13044) ;  /* 0x0000000000101947 */ /* 0x008fd80003800000 */
[----:B------:R-:W-:Y:S05]  /*8820*/  @!P0 BRA `(.L_x_13044) ;  /* 0x00000000000c8947 */ /* 0x000fea0003800000 */
[----:B------:R-:W2:Y:S04]  /*8830*/  LDG.E R9, desc[UR36][R10.64] ;  /* 0x000000240a097981 */ /* 0x000ea8000c1e1900 */
[----:B-----5:R-:W2:Y:S02]  /*8840*/  LDG.E R0, desc[UR36][R10.64+0x4] ;  /* 0x000004240a007981 */ /* 0x020ea4000c1e1900 */
[----:B--2---:R-:W-:-:S07]  /*8850*/  IMAD.IADD R0, R0, 0x1, -R9 ;  /* 0x0000000100007824 */ /* 0x004fce00078e0a09 */
.L_x_13044:
[----:B------:R-:W-:Y:S01]  /*8860*/  BSSY B1, `(.L_x_13045) ;  /* 0x0000037000017945 */ /* 0x000fe20003800000 */
[----:B------:R-:W-:Y:S02]  /*8870*/  SEL R27, R17, RZ, !P0 ;  /* 0x000000ff111b7207 */ /* 0x000fe40004000000 */
[----:B------:R-:W-:Y:S02]  /*8880*/  SEL R153, R153, RZ, !P0 ;  /* 0x000000ff99997207 */ /* 0x000fe40004000000 */
[----:B-----5:R-:W-:Y:S01]  /*8890*/  SHF.R.S32.HI R24, RZ, 0x1f, R3 ;  /* 0x0000001fff187819 */ /* 0x020fe20000011403 */
[----:B------:R-:W-:Y:S06]  /*88a0*/  @P3 BRA `(.L_x_13046) ;  /* 0x0000000000c83947 */ /* 0x000fec0003800000 */
[----:B------:R-:W2:Y:S01]  /*88b0*/  LDC R33, c[0x0][0xbe8] ;  /* 0x0002fa00ff217b82 */ /* 0x000ea20000000800 */
[----:B------:R-:W-:-:S04]  /*88c0*/  IMAD R4, R23, 0xc0, R4 ;  /* 0x000000c017047824 */ /* 0x000fc800078e0204 */
[----:B------:R-:W-:Y:S02]  /*88d0*/  VIADD R29, R4, 0xffffff80 ;  /* 0xffffff80041d7836 */ /* 0x000fe40000000000 */
[----:B--2---:R-:W-:-:S05]  /*88e0*/  IMAD R8, R0, R33, RZ ;  /* 0x0000002100087224 */ /* 0x004fca00078e02ff */
[----:B------:R-:W-:-:S13]  /*88f0*/  ISETP.GE.AND P0, PT, R29, R8, PT ;  /* 0x000000081d00720c */ /* 0x000fda0003f06270 */
[----:B------:R-:W-:Y:S05]  /*8900*/  @P0 BRA `(.L_x_13046) ;  /* 0x0000000000b00947 */ /* 0x000fea0003800000 */
[----:B------:R-:W2:Y:S01]  /*8910*/  LDL.LU R28, [R1+0xc] ;  /* 0x00000c00011c7983 */ /* 0x000ea20000300800 */
[----:B------:R-:W-:Y:S01]  /*8920*/  ISETP.NE.AND P1, PT, R33, 0x1, PT ;  /* 0x000000012100780c */ /* 0x000fe20003f25270 */
[----:B------:R-:W-:Y:S01]  /*8930*/  IMAD.MOV.U32 R20, RZ, RZ, 0x9b8 ;  /* 0x000009b8ff147424 */ /* 0x000fe200078e00ff */
[----:B------:R-:W-:Y:S01]  /*8940*/  ISETP.GT.AND P0, PT, R19, 0x1, PT ;  /* 0x000000011300780c */ /* 0x000fe20003f04270 */
[----:B------:R-:W3:Y:S01]  /*8950*/  LDC.64 R30, c[0x0][0xba8] ;  /* 0x0002ea00ff1e7b82 */ /* 0x000ee20000000a00 */
[----:B------:R-:W-:Y:S02]  /*8960*/  MOV R19, R29 ;  /* 0x0000001d00137202 */ /* 0x000fe40000000f00 */
[----:B------:R-:W-:-:S05]  /*8970*/  SEL R20, R20, 0x978, P0 ;  /* 0x0000097814147807 */ /* 0x000fca0000000000 */
[----:B------:R-:W4:Y:S08]  /*8980*/  LDC.64 R10, c[0x0][R20+0x220] ;  /* 0x00008800140a7b82 */ /* 0x000f300000000a00 */
[----:B------:R-:W5:Y:S08]  /*8990*/  @P1 LDC R4, c[0x0][0xbec] ;  /* 0x0002fb00ff041b82 */ /* 0x000f700000000800 */
[----:B------:R-:W3:Y:S08]  /*89a0*/  LDC.64 R8, c[0x0][R20+0x218] ;  /* 0x0000860014087b82 */ /* 0x000ef00000000a00 */
[----:B------:R-:W3:Y:S01]  /*89b0*/  @P1 LDC R25, c[0x0][0xbf0] ;  /* 0x0002fc00ff191b82 */ /* 0x000ee20000000800 */
[----:B----4-:R-:W-:-:S02]  /*89c0*/  IMAD R11, R11, R27, RZ ;  /* 0x0000001b0b0b7224 */ /* 0x010fc400078e02ff */
[----:B-1----:R-:W-:-:S05]  /*89d0*/  IMAD.WIDE.U32 R16, R10, R27, RZ ;  /* 0x0000001b0a107225 */ /* 0x002fca00078e00ff */
[----:B------:R-:W1:Y:S01]  /*89e0*/  LDC.64 R12, c[0x0][R20+0x228] ;  /* 0x00008a00140c7b82 */ /* 0x000e620000000a00 */
[----:B-----5:R-:W-:-:S07]  /*89f0*/  @P1 IMAD.HI.U32 R4, R29, R4, RZ ;  /* 0x000000041d041227 */ /* 0x020fce00078e00ff */
[----:B0-----:R-:W0:Y:S01]  /*8a00*/  LDC.64 R14, c[0x0][R20+0x210] ;  /* 0x00008400140e7b82 */ /* 0x001e220000000a00 */
[-C--:B---3--:R-:W-:Y:S02]  /*8a10*/  IMAD R21, R9, R18.reuse, RZ ;  /* 0x0000001209157224 */ /* 0x088fe400078e02ff */
[----:B------:R-:W-:-:S04]  /*8a20*/  IMAD.WIDE.U32 R8, R8, R18, RZ ;  /* 0x0000001208087225 */ /* 0x000fc800078e00ff */
[----:B------:R-:W-:Y:S01]  /*8a30*/  IMAD.IADD R21, R9, 0x1, R21 ;  /* 0x0000000109157824 */ /* 0x000fe200078e0215 */
[----:B------:R-:W-:Y:S01]  /*8a40*/  @P1 SHF.R.U32.HI R19, RZ, R25, R4 ;  /* 0x00000019ff131219 */ /* 0x000fe20000011604 */
[----:B------:R-:W-:Y:S01]  /*8a50*/  IMAD R25, R10, R153, R11 ;  /* 0x000000990a197224 */ /* 0x000fe200078e020b */
[----:B------:R-:W3:Y:S01]  /*8a60*/  @!P0 LDC R30, c[0x0][0xb50] ;  /* 0x0002d400ff1e8b82 */ /* 0x000ee20000000800 */
[----:B------:R-:W-:Y:S02]  /*8a70*/  IADD3 R4, P1, P3, R16, R8, R3 ;  /* 0x0000000810047210 */ /* 0x000fe40007b3e003 */
[----:B------:R-:W-:Y:S02]  /*8a80*/  IMAD.MOV R10, RZ, RZ, -R19 ;  /* 0x000000ffff0a7224 */ /* 0x000fe400078e0a13 */
[----:B------:R-:W-:-:S03]  /*8a90*/  IMAD.IADD R25, R17, 0x1, R25 ;  /* 0x0000000111197824 */ /* 0x000fc600078e0219 */
[----:B------:R-:W4:Y:S01]  /*8aa0*/  @!P0 LDC R31, c[0x0][0xb54] ;  /* 0x0002d500ff1f8b82 */ /* 0x000f220000000800 */
[----:B--2---:R-:W-:-:S05]  /*8ab0*/  SEL R11, R28, RZ, P0 ;  /* 0x000000ff1c0b7207 */ /* 0x004fca0000000000 */
[----:B-1----:R-:W-:-:S04]  /*8ac0*/  IMAD.WIDE.U32 R8, R12, R11, RZ ;  /* 0x0000000b0c087225 */ /* 0x002fc800078e00ff */
        /* <DEDUP_REMOVED lines=11> */
[----:B---3--:R-:W-:-:S03]  /*8b80*/  LEA R10, P0, R8, R30, 0x2 ;  /* 0x0000001e080a7211 */ /* 0x008fc600078010ff */
[----:B------:R-:W-:Y:S01]  /*8b90*/  IMAD.IADD R4, R9, 0x1, R13 ;  /* 0x0000000109047824 */ /* 0x000fe200078e020d */
[----:B------:R-:W-:-:S04]  /*8ba0*/  MOV R9, 0xff800000 ;  /* 0xff80000000097802 */ /* 0x000fc80000000f00 */
[----:B----4-:R-:W-:-:S05]  /*8bb0*/  LEA.HI.X R11, R8, R31, R4, 0x2, P0 ;  /* 0x0000001f080b7211 */ /* 0x010fca00000f1404 */
[----:B------:R2:W-:Y:S02]  /*8bc0*/  STG.E desc[UR36][R10.64], R9 ;  /* 0x000000090a007986 */ /* 0x0005e4000c101924 */
.L_x_13046:
[----:B------:R-:W-:Y:S05]  /*8bd0*/  BSYNC B1 ;  /* 0x0000000000017941 */ /* 0x000fea0003800000 */
.L_x_13045:
[----:B------:R-:W-:Y:S05]  /*8be0*/  @P2 BRA `(.L_x_13041) ;  /* 0x0000000400282947 */ /* 0x000fea0003800000 */
[----:B------:R-:W3:Y:S01]  /*8bf0*/  LDC R15, c[0x0][0xbe8] ;  /* 0x0002fa00ff0f7b82 */ /* 0x000ee20000000800 */
[----:B-1----:R-:W-:Y:S01]  /*8c00*/  SHF.R.S32.HI R16, RZ, 0x1f, R26 ;  /* 0x0000001fff107819 */ /* 0x002fe2000001141a */
[----:B------:R-:W-:Y:S01]  /*8c10*/  ULDC.64 UR4, c[0x0][0xaa0] ;  /* 0x0002a80000047ab9 */ /* 0x000fe20000000a00 */
[----:B------:R-:W-:Y:S01]  /*8c20*/  ULDC.64 UR6, c[0x0][0xaf0] ;  /* 0x0002bc0000067ab9 */ /* 0x000fe20000000a00 */
[----:B------:R-:W-:Y:S01]  /*8c30*/  IMAD R4, R24, UR4, RZ ;  /* 0x0000000418047c24 */ /* 0x000fe2000f8e02ff */
[----:B------:R-:W-:Y:S01]  /*8c40*/  LEA.HI R16, R16, R26, RZ, 0x3 ;  /* 0x0000001a10107211 */ /* 0x000fe200078f18ff */
[----:B--2---:R-:W-:-:S03]  /*8c50*/  IMAD.WIDE.U32 R8, R3, UR4, RZ ;  /* 0x0000000403087c25 */ /* 0x004fc6000f8e00ff */
[----:B------:R-:W-:Y:S01]  /*8c60*/  SHF.R.S32.HI R16, RZ, 0x3, R16 ;  /* 0x00000003ff107819 */ /* 0x000fe20000011410 */
[----:B------:R-:W-:Y:S01]  /*8c70*/  IMAD R11, R3, UR5, R4 ;  /* 0x00000005030b7c24 */ /* 0x000fe2000f8e0204 */
[----:B------:R-:W-:Y:S01]  /*8c80*/  ULDC.64 UR4, c[0x0][0xae8] ;  /* 0x0002ba0000047ab9 */ /* 0x000fe20000000a00 */
[----:B------:R-:W-:Y:S02]  /*8c90*/  IMAD R10, R153, UR6, RZ ;  /* 0x00000006990a7c24 */ /* 0x000fe4000f8e02ff */
[----:B------:R-:W-:Y:S02]  /*8ca0*/  IMAD R4, R22, 0x30, R16 ;  /* 0x0000003016047824 */ /* 0x000fe400078e0210 */
[----:B------:R-:W-:Y:S02]  /*8cb0*/  IMAD.IADD R9, R9, 0x1, R11 ;  /* 0x0000000109097824 */ /* 0x000fe400078e020b */
[----:B------:R-:W-:Y:S02]  /*8cc0*/  IMAD R12, R23, 0xc0, R4 ;  /* 0x000000c0170c7824 */ /* 0x000fe400078e0204 */
[----:B------:R-:W-:Y:S01]  /*8cd0*/  IMAD.WIDE.U32 R8, R18, UR4, R8 ;  /* 0x0000000412087c25 */ /* 0x000fe2000f8e0008 */
[----:B---3--:R-:W-:-:S03]  /*8ce0*/  ISETP.NE.AND P0, PT, R15, 0x1, PT ;  /* 0x000000010f00780c */ /* 0x008fc60003f05270 */
[----:B------:R-:W-:Y:S02]  /*8cf0*/  IMAD.MOV.U32 R3, RZ, RZ, R12 ;  /* 0x000000ffff037224 */ /* 0x000fe400078e000c */
[----:B------:R-:W-:Y:S01]  /*8d00*/  IMAD R9, R18, UR5, R9 ;  /* 0x0000000512097c24 */ /* 0x000fe2000f8e0209 */
[----:B------:R-:W-:Y:S01]  /*8d10*/  ULDC.64 UR4, c[0x0][0xae0] ;  /* 0x0002b80000047ab9 */ /* 0x000fe20000000a00 */
[----:B------:R-:W-:-:S06]  /*8d20*/  IMAD.WIDE.U32 R8, R27, UR6, R8 ;  /* 0x000000061b087c25 */ /* 0x000fcc000f8e0008 */
[----:B------:R-:W1:Y:S08]  /*8d30*/  @P0 LDC R13, c[0x0][0xbec] ;  /* 0x0002fb00ff0d0b82 */ /* 0x000e700000000800 */
[----:B------:R-:W2:Y:S01]  /*8d40*/  @P0 LDC R17, c[0x0][0xbf0] ;  /* 0x0002fc00ff110b82 */ /* 0x000ea20000000800 */
[----:B-1----:R-:W-:-:S04]  /*8d50*/  @P0 IMAD.HI.U32 R4, R12, R13, RZ ;  /* 0x0000000d0c040227 */ /* 0x002fc800078e00ff */
[----:B------:R-:W-:Y:S02]  /*8d60*/  IMAD R13, R27, UR7, R10 ;  /* 0x000000071b0d7c24 */ /* 0x000fe4000f8e020a */
[----:B------:R-:W-:Y:S01]  /*8d70*/  IMAD R27, R0, R15, RZ ;  /* 0x0000000f001b7224 */ /* 0x000fe200078e02ff */
[----:B--2---:R-:W-:Y:S01]  /*8d80*/  @P0 SHF.R.U32.HI R3, RZ, R17, R4 ;  /* 0x00000011ff030219 */ /* 0x004fe20000011604 */
[----:B------:R-:W-:-:S03]  /*8d90*/  IMAD.IADD R9, R9, 0x1, R13 ;  /* 0x0000000109097824 */ /* 0x000fc600078e020d */
[--C-:B------:R-:W-:Y:S01]  /*8da0*/  SHF.R.S32.HI R4, RZ, 0x1f, R3.reuse ;  /* 0x0000001fff047819 */ /* 0x100fe20000011403 */
[----:B------:R-:W-:Y:S02]  /*8db0*/  IMAD.MOV R11, RZ, RZ, -R3 ;  /* 0x000000ffff0b7224 */ /* 0x000fe400078e0a03 */
[----:B------:R-:W-:-:S04]  /*8dc0*/  IMAD.WIDE.U32 R8, R3, UR4, R8 ;  /* 0x0000000403087c25 */ /* 0x000fc8000f8e0008 */
[----:B------:R-:W-:Y:S02]  /*8dd0*/  IMAD R11, R15, R11, R12 ;  /* 0x0000000b0f0b7224 */ /* 0x000fe400078e020c */
        /* <DEDUP_REMOVED lines=8> */
[----:B------:R-:W-:Y:S01]  /*8e60*/  ULDC.64 UR4, c[0x0][0xa80] ;  /* 0x0002a00000047ab9 */ /* 0x000fe20000000a00 */
[----:B------:R-:W-:Y:S01]  /*8e70*/  IMAD R4, R23, 0xc0, R16 ;  /* 0x000000c017047824 */ /* 0x000fe200078e0210 */
[----:B------:R-:W-:Y:S02]  /*8e80*/  SHF.R.S32.HI R16, RZ, 0x1f, R152 ;  /* 0x0000001fff107819 */ /* 0x000fe40000011498 */
[----:B------:R-:W-:Y:S01]  /*8e90*/  IADD3 R3, R9, R3, RZ ;  /* 0x0000000309037210 */ /* 0x000fe20007ffe0ff */
[----:B------:R-:W-:Y:S01]  /*8ea0*/  VIADD R0, R4, 0x30 ;  /* 0x0000003004007836 */ /* 0x000fe20000000000 */
[----:B------:R-:W-:Y:S01]  /*8eb0*/  LEA R9, P0, R8, UR4, 0x1 ;  /* 0x0000000408097c11 */ /* 0x000fe2000f8008ff */
[----:B------:R-:W-:-:S03]  /*8ec0*/  ULDC UR4, c[0x0][0xac8] ;  /* 0x0002b20000047ab9 */ /* 0x000fc60000000800 */
[----:B0-----:R-:W-:Y:S01]  /*8ed0*/  LEA.HI.X R14, R8, UR5, R3, 0x1, P0 ;  /* 0x00000005080e7c11 */ /* 0x001fe200080f0c03 */
[----:B------:R-:W0:Y:S01]  /*8ee0*/  SHFL.IDX PT, R13, R9, RZ, 0x181f ;  /* 0x00181fff090d7589 */ /* 0x000e2200000e0000 */
[----:B------:R-:W-:Y:S01]  /*8ef0*/  ISETP.GE.AND P0, PT, R152, UR4, PT ;  /* 0x0000000498007c0c */ /* 0x000fe2000bf06270 */
[C---:B------:R-:W-:Y:S02]  /*8f00*/  VIADD R3, R4.reuse, 0x60 ;  /* 0x0000006004037836 */ /* 0x040fe40000000000 */
[----:B------:R-:W1:Y:S01]  /*8f10*/  SHFL.IDX PT, R17, R9, 0x1, 0x181f ;  /* 0x00381f0009117f89 */ /* 0x000e6200000e0000 */
[CC--:B------:R-:W-:Y:S01]  /*8f20*/  ISETP.GE.OR P3, PT, R4.reuse, R27.reuse, P0 ;  /* 0x0000001b0400720c */ /* 0x0c0fe20000766670 */
[----:B------:R-:W-:Y:S01]  /*8f30*/  VIADD R4, R4, 0x90 ;  /* 0x0000009004047836 */ /* 0x000fe20000000000 */
[-C--:B------:R-:W-:Y:S01]  /*8f40*/  ISETP.GE.OR P2, PT, R0, R27.reuse, P0 ;  /* 0x0000001b0000720c */ /* 0x080fe20000746670 */
[----:B------:R-:W2:Y:S01]  /*8f50*/  SHFL.IDX PT, R21, R9, 0x2, 0x181f ;  /* 0x00581f0009157f89 */ /* 0x000ea200000e0000 */
[----:B------:R-:W-:-:S02]  /*8f60*/  ISETP.GE.OR P1, PT, R3, R27, P0 ;  /* 0x0000001b0300720c */ /* 0x000fc40000726670 */
[----:B------:R-:W-:Y:S01]  /*8f70*/  ISETP.GE.OR P0, PT, R4, R27, P0 ;  /* 0x0000001b0400720c */ /* 0x000fe20000706670 */
[----:B------:R-:W3:Y:S04]  /*8f80*/  SHFL.IDX PT, R11, R14, RZ, 0x181f ;  /* 0x00181fff0e0b7589 */ /* 0x000ee800000e0000 */
[----:B------:R3:W4:Y:S04]  /*8f90*/  SHFL.IDX PT, R25, R9, 0x3, 0x181f ;  /* 0x00781f0009197f89 */ /* 0x00072800000e0000 */
[----:B------:R-:W5:Y:S04]  /*8fa0*/  SHFL.IDX PT, R15, R14, 0x1, 0x181f ;  /* 0x00381f000e0f7f89 */ /* 0x000f6800000e0000 */
[----:B------:R-:W5:Y:S01]  /*8fb0*/  SHFL.IDX PT, R19, R14, 0x2, 0x181f ;  /* 0x00581f000e137f89 */ /* 0x000f6200000e0000 */
[----:B0-----:R-:W-:-:S03]  /*8fc0*/  @!P3 LEA R8, P6, R152, R13, 0x1 ;  /* 0x0000000d9808b211 */ /* 0x001fc600078c08ff */
[----:B------:R4:W0:Y:S01]  /*8fd0*/  SHFL.IDX PT, R23, R14, 0x3, 0x181f ;  /* 0x00781f000e177f89 */ /* 0x00082200000e0000 */
[C---:B-1----:R-:W-:Y:S02]  /*8fe0*/  @!P2 LEA R10, P5, R152.reuse, R17, 0x1 ;  /* 0x00000011980aa211 */ /* 0x042fe400078a08ff */
[C---:B--2---:R-:W-:Y:S02]  /*8ff0*/  @!P1 LEA R12, P4, R152.reuse, R21, 0x1 ;  /* 0x00000015980c9211 */ /* 0x044fe400078808ff */
[C---:B---3--:R-:W-:Y:S02]  /*9000*/  @!P3 LEA.HI.X R9, R152.reuse, R11, R16, 0x1, P6 ;  /* 0x0000000b9809b211 */ /* 0x048fe400030f0c10 */
[----:B----4-:R-:W-:-:S03]  /*9010*/  @!P0 LEA R14, P6, R152, R25, 0x1 ;  /* 0x00000019980e8211 */ /* 0x010fc600078c08ff */
[----:B------:R1:W-:Y:S01]  /*9020*/  @!P3 ST.E.128 desc[UR36][R8.64], RZ ;  /* 0x000000ff0800b985 */ /* 0x0003e2000c101d24 */
[C-C-:B-----5:R-:W-:Y:S02]  /*9030*/  @!P2 LEA.HI.X R11, R152.reuse, R15, R16.reuse, 0x1, P5 ;  /* 0x0000000f980ba211 */ /* 0x160fe400028f0c10 */
[----:B------:R-:W-:-:S03]  /*9040*/  @!P1 LEA.HI.X R13, R152, R19, R16, 0x1, P4 ;  /* 0x00000013980d9211 */ /* 0x000fc600020f0c10 */
[----:B------:R1:W-:Y:S01]  /*9050*/  @!P2 ST.E.128 desc[UR36][R10.64], RZ ;  /* 0x000000ff0a00a985 */ /* 0x0003e2000c101d24 */
[----:B0-----:R-:W-:-:S03]  /*9060*/  @!P0 LEA.HI.X R15, R152, R23, R16, 0x1, P6 ;  /* 0x00000017980f8211 */ /* 0x001fc600030f0c10 */
[----:B------:R1:W-:Y:S04]  /*9070*/  @!P1 ST.E.128 desc[UR36][R12.64], RZ ;  /* 0x000000ff0c009985 */ /* 0x0003e8000c101d24 */
[----:B------:R1:W-:Y:S02]  /*9080*/  @!P0 ST.E.128 desc[UR36][R14.64], RZ ;  /* 0x000000ff0e008985 */ /* 0x0003e4000c101d24 */
.L_x_13041:
[----:B------:R-:W-:Y:S05]  /*9090*/  BSYNC B0 ;  /* 0x0000000000007941 */ /* 0x000fea0003800000 */
.L_x_13037:
[----:B------:R-:W-:Y:S02]  /*90a0*/  ULDC UR4, c[0x0][0xc3c] ;  /* 0x00030f0000047ab9 */ /* 0x000fe40000000800 */
[----:B------:R-:W-:-:S13]  /*90b0*/  ISETP.GE.AND P0, PT, R7, UR4, PT ;  /* 0x0000000407007c0c */ /* 0x000fda000bf06270 */
[----:B------:R-:W-:Y:S05]  /*90c0*/  @!P0 BRA `(.L_x_13047) ;  /* 0xffffff7c00788947 */ /* 0x000fea000383ffff */
[----:B------:R-:W-:Y:S05]  /*90d0*/  EXIT ;  /* 0x000000000000794d */ /* 0x000fea0003800000 */
.L_x_13008:
[----:B------:R-:W-:-:S08]  /*90e0*/  NOP ;  /* 0x0000000000007918 */ /* 0x000fd00000000000 */
[----:B------:R-:W0:-:S00]  /*90f0*/  USETMAXREG.DEALLOC.CTAPOOL 0x20 ;  /* 0x00000020000079c8 */ /* 0x000e0000080e0500 */
[----:B0-----:R-:W2:Y:S01]  /*9100*/  LDL.LU R2, [R1+0x4] ;  /* 0x0000040001027983 */ /* 0x001ea20000300800 */
[----:B------:R-:W-:-:S06]  /*9110*/  LOP3.LUT R0, R0, 0x3, RZ, 0xc0, !PT ;  /* 0x0000000300007812 */ /* 0x000fcc00078ec0ff */
[----:B------:R-:W0:Y:S02]  /*9120*/  SHFL.IDX PT, R0, R0, RZ, 0x1f ;  /* 0x00001fff00007589 */ /* 0x000e2400000e0000 */
[----:B0-----:R-:W-:Y:S01]  /*9130*/  ISETP.NE.AND P0, PT, R0, RZ, PT ;  /* 0x000000ff0000720c */ /* 0x001fe20003f05270 */
[----:B------:R-:W-:Y:S01]  /*9140*/  IMAD.MOV.U32 R0, RZ, RZ, RZ ;  /* 0x000000ffff007224 */ /* 0x000fe200078e00ff */
[----:B--2---:R-:W-:-:S11]  /*9150*/  LOP3.LUT R2, R2, 0xffffffef, RZ, 0xc0, !PT ;  /* 0xffffffef02027812 */ /* 0x004fd600078ec0ff */
[----:B------:R-:W-:-:S05]  /*9160*/  @P0 LOP3.LUT R2, R2, 0x10, RZ, 0xfc, !PT ;  /* 0x0000001002020812 */ /* 0x000fca00078efcff */
[----:B------:R0:W-:Y:S01]  /*9170*/  STL [R1+0x4], R2 ;  /* 0x0000040201007387 */ /* 0x0001e20000100800 */
        /* <DEDUP_REMOVED lines=8> */
.L_x_13048:
[----:B0-----:R-:W0:Y:S01]  /*9200*/  S2R R2, SR_TID.X ;  /* 0x0000000000027919 */ /* 0x001e220000002100 */
        /* <DEDUP_REMOVED lines=43> */
.L_x_13052:
        /* <DEDUP_REMOVED lines=35> */
.L_x_13050:
        /* <DEDUP_REMOVED lines=15> */
[----:B0-----:R-:W-:Y:S01]  /*97e0*/  IADD3 R13, RZ, -R3, RZ ;  /* 0x80000003ff0d7210 */ /* 0x001fe20007ffe0ff */
[----:B------:R-:W-:Y:S06]  /*97f0*/  @!P0 BRA `(.L_x_13053) ;  /* 0x0000000000088947 */ /* 0x000fec0003800000 */
[----:B------:R-:W-:-:S05]  /*9800*/  VIADD R5, R19, 0xffffffff ;  /* 0xffffffff13057836 */ /* 0x000fca0000000000 */
[----:B------:R0:W1:Y:S02]  /*9810*/  SHFL.IDX PT, R16, R2, R5, 0x1f ;  /* 0x00001f0502107589 */ /* 0x00006400000e0000 */
.L_x_13053:
[----:B-1----:R-:W-:Y:S01]  /*9820*/  IMAD R16, R16, UR5, R11 ;  /* 0x0000000510107c24 */ /* 0x002fe2000f8e020b */
[----:B------:R-:W-:Y:S01]  /*9830*/  IADD3 R19, R19, UR4, RZ ;  /* 0x0000000413137c10 */ /* 0x000fe2000fffe0ff */
        /* <DEDUP_REMOVED lines=10> */
[----:B------:R-:W-:-:S05]  /*98e0*/  IMAD R3, R2, R8, R3 ;  /* 0x0000000802037224 */ /* 0x000fca00078e0203 */
[----:B------:R-:W-:Y:S01]  /*98f0*/  ISETP.GT.U32.AND P1, PT, R4, R3, PT ;  /* 0x000000030400720c */ /* 0x000fe20003f24070 */
[----:B0-----:R-:W0:-:S12]  /*9900*/  MUFU.RCP R6, R6 ;  /* 0x0000000600067308 */ /* 0x001e180000001000 */
[-C--:B------:R-:W-:Y:S01]  /*9910*/  @!P1 IADD3 R3, R3, -R4.reuse, RZ ;  /* 0x8000000403039210 */ /* 0x080fe20007ffe0ff */
[----:B------:R-:W-:Y:S01]  /*9920*/  @!P1 VIADD R2, R2, 0x1 ;  /* 0x0000000102029836 */ /* 0x000fe20000000000 */
[----:B------:R-:W-:Y:S02]  /*9930*/  ISETP.NE.AND P1, PT, R0, RZ, PT ;  /* 0x000000ff0000720c */ /* 0x000fe40003f25270 */
[----:B------:R-:W-:Y:S01]  /*9940*/  ISETP.GE.U32.AND P0, PT, R3, R4, PT ;  /* 0x000000040300720c */ /* 0x000fe20003f06070 */
[----:B0-----:R-:W-:Y:S01]  /*9950*/  VIADD R8, R6, 0xffffffe ;  /* 0x0ffffffe06087836 */ /* 0x001fe20000000000 */
[----:B------:R-:W-:-:S03]  /*9960*/  LOP3.LUT R4, R17, R0, RZ, 0x3c, !PT ;  /* 0x0000000011047212 */ /* 0x000fc600078e3cff */
[----:B------:R0:W1:Y:S01]  /*9970*/  F2I.FTZ.U32.TRUNC.NTZ R3, R8 ;  /* 0x0000000800037305 */ /* 0x000062000021f000 */
[----:B------:R-:W-:-:S07]  /*9980*/  ISETP.GE.AND P2, PT, R4, RZ, PT ;  /* 0x000000ff0400720c */ /* 0x000fce0003f46270 */
        /* <DEDUP_REMOVED lines=32> */
.L_x_13051:
[----:B------:R-:W-:Y:S01]  /*9b90*/  ULDC UR4, c[0x0][0xc3c] ;  /* 0x00030f0000047ab9 */ /* 0x000fe20000000800 */
[----:B------:R-:W-:Y:S02]  /*9ba0*/  IMAD.MOV.U32 R17, RZ, RZ, RZ ;  /* 0x000000ffff117224 */ /* 0x000fe400078e00ff */
[----:B------:R-:W-:Y:S02]  /*9bb0*/  IMAD.U32 R16, RZ, RZ, UR6 ;  /* 0x00000006ff107e24 */ /* 0x000fe4000f8e00ff */
[----:B------:R-:W-:Y:S02]  /*9bc0*/  IMAD.MOV.U32 R18, RZ, RZ, RZ ;  /* 0x000000ffff127224 */ /* 0x000fe400078e00ff */
[----:B------:R-:W-:-:S07]  /*9bd0*/  IMAD.U32 R19, RZ, RZ, UR4 ;  /* 0x00000004ff137e24 */ /* 0x000fce000f8e00ff */
.L_x_13054:
[----:B------:R-:W-:-:S13]  /*9be0*/  ISETP.NE.AND P0, PT, R7, RZ, PT ;  /* 0x000000ff0700720c */ /* 0x000fda0003f05270 */
[----:B------:R-:W0:Y:S01]  /*9bf0*/  @!P0 S2R R3, SR_CgaCtaId ;  /* 0x0000000000038919 */ /* 0x000e220000008800 */
[----:B------:R-:W-:-:S04]  /*9c00*/  @!P0 MOV R0, 0x400 ;  /* 0x0000040000008802 */ /* 0x000fc80000000f00 */
[----:B0-----:R-:W-:-:S05]  /*9c10*/  @!P0 LEA R0, R3, R0, 0x18 ;  /* 0x0000000003008211 */ /* 0x001fca00078ec0ff */
[----:B------:R0:W-:Y:S01]  /*9c20*/  @!P0 STS.128 [R0+0x168d0], R16 ;  /* 0x0168d01000008388 */ /* 0x0001e20000000c00 */
[----:B------:R-:W-:Y:S06]  /*9c30*/  BAR.ARV 0x5, 0x200 ;  /* 0x0148000000007b1d */ /* 0x000fec0000002000 */
.L_x_13049:
[----:B------:R2:W-:Y:S01]  /*9c40*/  STL [R1+0x3c], RZ ;  /* 0x00003cff01007387 */ /* 0x0005e20000100800 */
[----:B------:R-:W-:Y:S01]  /*9c50*/  ULDC UR4, c[0x0][0xc3c] ;  /* 0x00030f0000047ab9 */ /* 0x000fe20000000800 */
[----:B------:R-:W-:Y:S01]  /*9c60*/  MOV R27, 0x1 ;  /* 0x00000001001b7802 */ /* 0x000fe20000000f00 */
[----:B------:R-:W-:Y:S01]  /*9c70*/  IMAD.MOV.U32 R25, RZ, RZ, RZ ;  /* 0x000000ffff197224 */ /* 0x000fe200078e00ff */
[----:B-1----:R-:W-:-:S13]  /*9c80*/  ISETP.GE.AND P0, PT, R19, UR4, PT ;  /* 0x0000000413007c0c */ /* 0x002fda000bf06270 */
[----:B--2---:R-:W-:Y:S05]  /*9c90*/  @P0 BRA `(.L_x_13055) ;  /* 0x0000004c00a00947 */ /* 0x004fea0003800000 */
[----:B------:R-:W2:Y:S01]  /*9ca0*/  LDL R5, [R1+0x28] ;  /* 0x0000280001057983 */ /* 0x000ea20000100800 */
[----:B------:R-:W1:Y:S01]  /*9cb0*/  S2R R3, SR_TID.X ;  /* 0x0000000000037919 */ /* 0x000e620000002100 */
[----:B------:R-:W3:Y:S01]  /*9cc0*/  S2UR UR5, SR_CgaCtaId ;  /* 0x00000000000579c3 */ /* 0x000ee20000008800 */
[----:B------:R-:W-:Y:S01]  /*9cd0*/  UMOV UR4, 0x400 ;  /* 0x0000040000047882 */ /* 0x000fe20000000000 */
[C---:B-1----:R-:W-:Y:S01]  /*9ce0*/  IMAD.SHL.U32 R28, R3.reuse, 0x8, RZ ;  /* 0x00000008031c7824 */ /* 0x042fe200078e00ff */
[C---:B------:R-:W-:Y:S01]  /*9cf0*/  LOP3.LUT R4, R3.reuse, 0x7f, RZ, 0xc0, !PT ;  /* 0x0000007f03047812 */ /* 0x040fe200078ec0ff */
[----:B0-----:R-:W-:-:S03]  /*9d00*/  IMAD.SHL.U32 R2, R3, 0x10, RZ ;  /* 0x0000001003027824 */ /* 0x001fc600078e00ff */
[----:B------:R-:W-:Y:S01]  /*9d10*/  LOP3.LUT R0, R28, 0x1f8, RZ, 0xc0, !PT ;  /* 0x000001f81c007812 */ /* 0x000fe200078ec0ff */
[----:B---3--:R-:W-:-:S03]  /*9d20*/  ULEA UR4, UR5, UR4, 0x18 ;  /* 0x0000000405047291 */ /* 0x008fc6000f8ec03f */
[----:B------:R-:W-:-:S03]  /*9d30*/  LOP3.LUT R3, R0, 0x38, R3, 0x78, !PT ;  /* 0x0000003800037812 */ /* 0x000fc600078e7803 */
[----:B------:R-:W-:Y:S01]  /*9d40*/  IMAD.U32 R22, RZ, RZ, UR4 ;  /* 0x00000004ff167e24 */ /* 0x000fe2000f8e00ff */
[----:B------:R-:W-:Y:S02]  /*9d50*/  LOP3.LUT R2, R2, 0x70, RZ, 0xc0, !PT ;  /* 0x0000007002027812 */ /* 0x000fe400078ec0ff */
[----:B------:R-:W-:Y:S01]  /*9d60*/  SHF.R.U32.HI R4, RZ, 0x3, R4 ;  /* 0x00000003ff047819 */ /* 0x000fe20000011604 */
[----:B------:R-:W-:Y:S01]  /*9d70*/  BSSY B8, `(.L_x_13055) ;  /* 0x00004da000087945 */ /* 0x000fe20003800000 */
[----:B------:R-:W-:Y:S01]  /*9d80*/  IMAD.MOV.U32 R27, RZ, RZ, 0x1 ;  /* 0x00000001ff1b7424 */ /* 0x000fe200078e00ff */
[----:B------:R-:W-:Y:S02]  /*9d90*/  MOV R25, RZ ;  /* 0x000000ff00197202 */ /* 0x000fe40000000f00 */
[----:B------:R-:W-:Y:S01]  /*9da0*/  LOP3.LUT R2, R4, R2, RZ, 0xfc, !PT ;  /* 0x0000000204027212 */ /* 0x000fe200078efcff */
[----:B------:R-:W-:Y:S01]  /*9db0*/  ULDC UR38, c[0x0][0xc] ;  /* 0x0000030000267ab9 */ /* 0x000fe20000000800 */
[----:B--2---:R-:W-:-:S05]  /*9dc0*/  LOP3.LUT R0, R5, 0x2, RZ, 0xfc, !PT ;  /* 0x0000000205007812 */ /* 0x004fca00078efcff */
[----:B------:R0:W-:Y:S02]  /*9dd0*/  STL [R1+0x48], R0 ;  /* 0x0000480001007387 */ /* 0x0001e40000100800 */
[----:B0-----:R-:W-:Y:S02]  /*9de0*/  LOP3.LUT R0, R3, 0x200, R28, 0xf8, !PT ;  /* 0x0000020003007812 */ /* 0x001fe400078ef81c */
[----:B------:R0:W-:Y:S03]  /*9df0*/  STL [R1+0x3c], RZ ;  /* 0x00003cff01007387 */ /* 0x0001e60000100800 */
[----:B------:R-:W-:-:S05]  /*9e00*/  IMAD R0, R0, 0x2, R22 ;  /* 0x0000000200007824 */ /* 0x000fca00078e0216 */
[----:B------:R0:W-:Y:S01]  /*9e10*/  STL [R1+0x1c], R0 ;  /* 0x00001c0001007387 */ /* 0x0001e20000100800 */
[----:B------:R-:W-:-:S07]  /*9e20*/  LOP3.LUT R28, R28, 0x38, RZ, 0xc0, !PT ;  /* 0x000000381c1c7812 */ /* 0x000fce00078ec0ff */
.L_x_13116:
[----:B------:R-:W1:Y:S01]  /*9e30*/  LDC.64 R2, c[0x0][0xc88] ;  /* 0x00032200ff027b82 */ /* 0x000e620000000a00 */
[----:B0-2---:R-:W2:Y:S01]  /*9e40*/  LDL.LU R0, [R1+0x4] ;  /* 0x0000040001007983 */ /* 0x005ea20000300800 */
[----:B-1----:R-:W-:-:S05]  /*9e50*/  IMAD.WIDE R2, R19, 0x4, R2 ;  /* 0x0000000413027825 */ /* 0x002fca00078e0202 */
[----:B------:R-:W3:Y:S01]  /*9e60*/  LDG.E R29, desc[UR36][R2.64] ;  /* 0x00000024021d7981 */ /* 0x000ee2000c1e1900 */
[----:B------:R-:W-:Y:S05]  /*9e70*/  YIELD ;  /* 0x0000000000007946 */ /* 0x000fea0003800000 */
[----:B------:R-:W-:Y:S01]  /*9e80*/  ULDC.64 UR4, c[0x0][0xa28] ;  /* 0x00028a0000047ab9 */ /* 0x000fe20000000a00 */
[----:B------:R-:W-:Y:S01]  /*9e90*/  IMAD.MOV.U32 R6, RZ, RZ, RZ ;  /* 0x000000ffff067224 */ /* 0x000fe200078e00ff */
[----:B------:R-:W-:Y:S01]  /*9ea0*/  ISETP.NE.U32.AND P0, PT, RZ, UR4, PT ;  /* 0x00000004ff007c0c */ /* 0x000fe2000bf05070 */
[----:B------:R-:W-:-:S03]  /*9eb0*/  ULDC.64 UR6, c[0x0][0xa18] ;  /* 0x0002860000067ab9 */ /* 0x000fc60000000a00 */
[----:B------:R-:W-:Y:S02]  /*9ec0*/  ISETP.NE.AND.EX P0, PT, RZ, UR5, PT, P0 ;  /* 0x00000005ff007c0c */ /* 0x000fe4000bf05300 */
[----:B--2---:R-:W-:Y:S02]  /*9ed0*/  LOP3.LUT R0, R0, 0xfffffff7, RZ, 0xc0, !PT ;  /* 0xfffffff700007812 */ /* 0x004fe400078ec0ff */
[----:B---3--:R-:W-:-:S09]  /*9ee0*/  SHF.R.S32.HI R4, RZ, 0x1f, R29 ;  /* 0x0000001fff047819 */ /* 0x008fd2000001141d */
[C---:B------:R-:W-:Y:S01]  /*9ef0*/  @P0 LEA R2, P1, R29.reuse, UR4, 0x2 ;  /* 0x000000041d020c11 */ /* 0x040fe2000f8210ff */
[C---:B------:R-:W-:Y:S01]  /*9f00*/  IMAD.SHL.U32 R23, R29.reuse, 0x4, RZ ;  /* 0x000000041d177824 */ /* 0x040fe200078e00ff */
[C-C-:B------:R-:W-:Y:S01]  /*9f10*/  SHF.L.U64.HI R24, R29.reuse, 0x2, R4.reuse ;  /* 0x000000021d187819 */ /* 0x140fe20000010204 */
[----:B------:R0:W-:Y:S01]  /*9f20*/  STL [R1+0x2c], R4 ;  /* 0x00002c0401007387 */ /* 0x0001e20000100800 */
[----:B------:R-:W-:Y:S01]  /*9f30*/  @P0 LEA.HI.X R3, R29, UR5, R4, 0x2, P1 ;  /* 0x000000051d030c11 */ /* 0x000fe200088f1404 */
[----:B------:R-:W-:-:S04]  /*9f40*/  ULDC.64 UR4, c[0x0][0xa00] ;  /* 0x0002800000047ab9 */ /* 0x000fc80000000a00 */
[----:B------:R1:W2:Y:S01]  /*9f50*/  @P0 LDG.E R6, desc[UR36][R2.64] ;  /* 0x0000002402060981 */ /* 0x0002a2000c1e1900 */
[----:B------:R-:W-:-:S04]  /*9f60*/  ISETP.NE.U32.AND P0, PT, RZ, UR4, PT ;  /* 0x00000004ff007c0c */ /* 0x000fc8000bf05070 */
[----:B------:R-:W-:Y:S02]  /*9f70*/  ISETP.NE.AND.EX P2, PT, RZ, UR5, PT, P0 ;  /* 0x00000005ff007c0c */ /* 0x000fe4000bf45300 */
[----:B------:R-:W-:Y:S02]  /*9f80*/  ISETP.NE.U32.AND P0, PT, RZ, UR6, PT ;  /* 0x00000006ff007c0c */ /* 0x000fe4000bf05070 */
[----:B-1----:R-:W-:Y:S02]  /*9f90*/  IADD3 R2, P1, R23, UR4, RZ ;  /* 0x0000000417027c10 */ /* 0x002fe4000ff3e0ff */
[----:B------:R-:W-:Y:S02]  /*9fa0*/  ISETP.NE.AND.EX P0, PT, RZ, UR7, PT, P0 ;  /* 0x00000007ff007c0c */ /* 0x000fe4000bf05300 */
[----:B------:R-:W-:Y:S01]  /*9fb0*/  IADD3.X R3, R24, UR5, RZ, P1, !PT ;  /* 0x0000000518037c10 */ /* 0x000fe20008ffe4ff */
[----:B------:R-:W-:-:S04]  /*9fc0*/  ULDC.64 UR4, c[0x0][0x418] ;  /* 0x0001060000047ab9 */ /* 0x000fc80000000a00 */
[----:B------:R-:W-:-:S05]  /*9fd0*/  @P2 LOP3.LUT R0, R0, 0x8, RZ, 0xfc, !PT ;  /* 0x0000000800002812 */ /* 0x000fca00078efcff */
[----:B------:R1:W-:Y:S01]  /*9fe0*/  STL [R1+0x4], R0 ;  /* 0x0000040001007387 */ /* 0x0003e20000100800 */
[----:B0-----:R-:W-:-:S04]  /*9ff0*/  @P0 IADD3 R4, P1, R23, UR6, RZ ;  /* 0x0000000617040c10 */ /* 0x001fc8000ff3e0ff */
[----:B------:R-:W-:Y:S01]  /*a000*/  @P0 IADD3.X R5, R24, UR7, RZ, P1, !PT ;  /* 0x0000000718050c10 */ /* 0x000fe20008ffe4ff */
[----:B-1----:R-:W-:-:S04]  /*a010*/  IMAD.MOV.U32 R0, RZ, RZ, RZ ;  /* 0x000000ffff007224 */ /* 0x002fc800078e00ff */
[----:B------:R-:W3:Y:S04]  /*a020*/  @P0 LDG.E R4, desc[UR36][R4.64] ;  /* 0x0000002404040981 */ /* 0x000ee8000c1e1900 */
[----:B------:R-:W4:Y:S01]  /*a030*/  @P2 LDG.E R0, desc[UR36][R2.64] ;  /* 0x0000002402002981 */ /* 0x000f22000c1e1900 */
[----:B------:R-:W-:-:S03]  /*a040*/  UISETP.NE.U32.AND UP0, UPT, UR4, URZ, UPT ;  /* 0x0000003f0400728c */ /* 0x000fc6000bf05070 */
[----:B------:R-:W-:Y:S01]  /*a050*/  ULDC UR4, c[0x0][0x424] ;  /* 0x0001090000047ab9 */ /* 0x000fe20000000800 */
[----:B------:R-:W-:-:S03]  /*a060*/  UISETP.NE.AND.EX UP0, UPT, UR5, URZ, UPT, UP0 ;  /* 0x0000003f0500728c */ /* 0x000fc6000bf05300 */
[----:B------:R-:W-:Y:S01]  /*a070*/  ULDC UR5, c[0x0][0x2f0] ;  /* 0x0000bc0000057ab9 */ /* 0x000fe20000000800 */
[----:B------:R-:W-:-:S04]  /*a080*/  USEL UR4, UR4, 0x1, UP0 ;  /* 0x0000000104047887 */ /* 0x000fc80008000000 */
[----:B------:R-:W-:Y:S01]  /*a090*/  UIMAD UR4, UR4, UR5, URZ ;  /* 0x00000005040472a4 */ /* 0x000fe2000f8e023f */
[----:B----4-:R0:W-:Y:S04]  /*a0a0*/  STL [R1+0x20], R0 ;  /* 0x0000200001007387 */ /* 0x0101e80000100800 */
[----:B--2---:R1:W-:Y:S04]  /*a0b0*/  STL [R1+0x14], R6 ;  /* 0x0000140601007387 */ /* 0x0043e80000100800 */
[----:B---3--:R1:W-:Y:S01]  /*a0c0*/  @P0 STL [R1+0x30], R4 ;  /* 0x0000300401000387 */ /* 0x0083e20000100800 */
[----:B0-----:R-:W-:Y:S01]  /*a0d0*/  IMAD.U32 R0, RZ, RZ, UR4 ;  /* 0x00000004ff007e24 */ /* 0x001fe2000f8e00ff */
[----:B------:R-:W-:Y:S06]  /*a0e0*/  @P0 BRA `(.L_x_13056) ;  /* 0x0000000000200947 */ /* 0x000fec0003800000 */
[----:B------:R-:W-:Y:S02]  /*a0f0*/  ULDC UR4, c[0x0][0x288] ;  /* 0x0000a20000047ab9 */ /* 0x000fe40000000800 */
[----:B-1----:R-:W-:-:S05]  /*a100*/  MOV R4, UR4 ;  /* 0x0000000400047c02 */ /* 0x002fca0008000f00 */
[----:B------:R0:W-:Y:S01]  /*a110*/  STL [R1+0x30], R4 ;  /* 0x0000300401007387 */ /* 0x0001e20000100800 */
[----:B------:R-:W-:Y:S05]  /*a120*/  @!P2 BRA `(.L_x_13056) ;  /* 0x000000000010a947 */ /* 0x000fea0003800000 */
[----:B0-----:R-:W2:Y:S04]  /*a130*/  LDG.E R4, desc[UR36][R2.64] ;  /* 0x0000002402047981 */ /* 0x001ea8000c1e1900 */
[----:B------:R-:W2:Y:S02]  /*a140*/  LDG.E R5, desc[UR36][R2.64+0x4] ;  /* 0x0000042402057981 */ /* 0x000ea4000c1e1900 */
[----:B--2---:R-:W-:-:S05]  /*a150*/  IMAD.IADD R2, R5, 0x1, -R4 ;  /* 0x0000000105027824 */ /* 0x004fca00078e0a04 */
[----:B------:R2:W-:Y:S02]  /*a160*/  STL [R1+0x30], R2 ;  /* 0x0000300201007387 */ /* 0x0005e40000100800 */
.L_x_13056:
[----:B01----:R-:W-:Y:S01]  /*a170*/  IMAD.MOV.U32 R4, RZ, RZ, R29 ;  /* 0x000000ffff047224 */ /* 0x003fe200078e001d */
[----:B------:R-:W-:Y:S02]  /*a180*/  ULDC.64 UR4, c[0x0][0xa20] ;  /* 0x0002880000047ab9 */ /* 0x000fe40000000a00 */
[----:B------:R-:W-:Y:S02]  /*a190*/  ISETP.NE.U32.AND P0, PT, RZ, UR4, PT ;  /* 0x00000004ff007c0c */ /* 0x000fe4000bf05070 */
[----:B------:R0:W-:Y:S02]  /*a1a0*/  STL [R1], R4 ;  /* 0x0000000401007387 */ /* 0x0001e40000100800 */
[----:B------:R-:W-:-:S13]  /*a1b0*/  ISETP.NE.AND.EX P0, PT, RZ, UR5, PT, P0 ;  /* 0x00000005ff007c0c */ /* 0x000fda000bf05300 */
[----:B0-----:R-:W-:Y:S05]  /*a1c0*/  @!P0 BRA `(.L_x_13057) ;  /* 0x0000000000108947 */ /* 0x001fea0003800000 */
[----:B--2---:R-:W-:-:S04]  /*a1d0*/  IADD3 R2, P0, R23, UR4, RZ ;  /* 0x0000000417027c10 */ /* 0x004fc8000ff1e0ff */
[----:B------:R-:W-:-:S05]  /*a1e0*/  IADD3.X R3, R24, UR5, RZ, P0, !PT ;  /* 0x0000000518037c10 */ /* 0x000fca00087fe4ff */
[----:B------:R0:W5:Y:S01]  /*a1f0*/  LDG.E R0, desc[UR36][R2.64] ;  /* 0x0000002402007981 */ /* 0x000162000c1e1900 */
[----:B------:R-:W-:Y:S05]  /*a200*/  BRA `(.L_x_13058) ;  /* 0x0000000000247947 */ /* 0x000fea0003800000 */
.L_x_13057:
        /* <DEDUP_REMOVED lines=9> */
.L_x_13058:
[----:B0----5:R-:W-:Y:S01]  /*a2a0*/  IMAD.IADD R3, R0, 0x1, -R6 ;  /* 0x0000000100037824 */ /* 0x021fe200078e0a06 */
[C---:B--2---:R-:W-:Y:S01]  /*a2b0*/  LOP3.LUT R2, R18.reuse, 0xff000000, RZ, 0xc0, !PT ;  /* 0xff00000012027812 */ /* 0x044fe200078ec0ff */
[----:B------:R-:W-:Y:S01]  /*a2c0*/  BSSY B0, `(.L_x_13059) ;  /* 0x0000029000007945 */ /* 0x000fe20003800000 */
[----:B------:R-:W-:Y:S01]  /*a2d0*/  LOP3.LUT R4, R18, 0xff0000, RZ, 0xc0, !PT ;  /* 0x00ff000012047812 */ /* 0x000fe200078ec0ff */
[C---:B------:R-:W-:Y:S01]  /*a2e0*/  VIADD R0, R3.reuse, 0x7f ;  /* 0x0000007f03007836 */ /* 0x040fe20000000000 */
[----:B------:R0:W-:Y:S01]  /*a2f0*/  STL [R1+0xc], R3 ;  /* 0x00000c0301007387 */ /* 0x0001e20000100800 */
[----:B------:R-:W-:Y:S02]  /*a300*/  ISETP.GE.AND P0, PT, R3, 0x1, PT ;  /* 0x000000010300780c */ /* 0x000fe40003f06270 */
[----:B------:R-:W-:-:S04]  /*a310*/  SHF.R.U32.HI R2, RZ, 0x8, R2 ;  /* 0x00000008ff027819 */ /* 0x000fc80000011602 */
[----:B------:R-:W-:Y:S02]  /*a320*/  LEA.HI R4, R4, R2, RZ, 0x10 ;  /* 0x0000000204047211 */ /* 0x000fe400078f80ff */
[----:B------:R-:W-:-:S04]  /*a330*/  SHF.R.S32.HI R2, RZ, 0x1f, R0 ;  /* 0x0000001fff027819 */ /* 0x000fc80000011400 */
[----:B------:R-:W-:Y:S02]  /*a340*/  LEA.HI R0, R2, R0, RZ, 0x7 ;  /* 0x0000000002007211 */ /* 0x000fe400078f38ff */
[----:B------:R-:W-:Y:S02]  /*a350*/  MOV R2, RZ ;  /* 0x000000ff00027202 */ /* 0x000fe40000000f00 */
        /* <DEDUP_REMOVED lines=31> */
.L_x_13060:
[----:B------:R-:W-:Y:S05]  /*a550*/  BSYNC B0 ;  /* 0x0000000000007941 */ /* 0x000fea0003800000 */
.L_x_13059:
        /* <DEDUP_REMOVED lines=25> */
.L_x_13062:
        /* <DEDUP_REMOVED lines=20> */
.L_x_13065:
[----:B------:R-:W-:Y:S05]  /*a830*/  BSYNC B6 ;  /* 0x0000000000067941 */ /* 0x000fea0003800000 */
.L_x_13064:
        /* <DEDUP_REMOVED lines=20> */
.L_x_13068:
        /* <DEDUP_REMOVED lines=15> */
.L_x_13067:
[----:B------:R-:W-:Y:S05]  /*aa70*/  BSYNC B6 ;  /* 0x0000000000067941 */ /* 0x000fea0003800000 */
.L_x_13066:
[----:B------:R-:W2:Y:S01]  /*aa80*/  LDL R21, [R1] ;  /* 0x0000000001157983 */ /* 0x000ea20000100800 */
[----:B------:R-:W-:Y:S01]  /*aa90*/  ULDC.64 UR4, c[0x0][0x9f8] ;  /* 0x00027e0000047ab9 */ /* 0x000fe20000000a00 */
[----:B------:R-:W0:Y:S01]  /*aaa0*/  LDC R6, c[0x0][0x430] ;  /* 0x00010c00ff067b82 */ /* 0x000e220000000800 */
[----:B------:R-:W-:Y:S01]  /*aab0*/  ISETP.NE.U32.AND P0, PT, RZ, UR4, PT ;  /* 0x00000004ff007c0c */ /* 0x000fe2000bf05070 */
[----:B------:R-:W3:Y:S03]  /*aac0*/  LDL R26, [R1+0x34] ;  /* 0x00003400011a7983 */ /* 0x000ee60000100800 */
[----:B------:R-:W-:Y:S01]  /*aad0*/  ISETP.NE.AND.EX P0, PT, RZ, UR5, PT, P0 ;  /* 0x00000005ff007c0c */ /* 0x000fe2000bf05300 */
[----:B------:R-:W4:Y:S04]  /*aae0*/  LDL R5, [R1+0xc] ;  /* 0x00000c0001057983 */ /* 0x000f280000100800 */
[----:B------:R-:W4:Y:S01]  /*aaf0*/  LDL R4, [R1+0x14] ;  /* 0x0000140001047983 */ /* 0x000f220000100800 */
[----:B------:R-:W1:Y:S07]  /*ab00*/  S2R R7, SR_TID.X ;  /* 0x0000000000077919 */ /* 0x000e6e0000002100 */
[----:B------:R-:W-:Y:S01]  /*ab10*/  @P0 IADD3 R2, P1, R23, UR4, RZ ;  /* 0x0000000417020c10 */ /* 0x000fe2000ff3e0ff */
[----:B------:R-:W1:Y:S03]  /*ab20*/  S2R R0, SR_TID.X ;  /* 0x0000000000007919 */ /* 0x000e660000002100 */
[----:B------:R-:W-:Y:S01]  /*ab30*/  @P0 IADD3.X R3, R24, UR5, RZ, P1, !PT ;  /* 0x0000000518030c10 */ /* 0x000fe20008ffe4ff */
[----:B------:R-:W4:Y:S01]  /*ab40*/  LDL.LU R20, [R1+0x4] ;  /* 0x0000040001147983 */ /* 0x000f220000300800 */
[----:B0-----:R-:W-:-:S03]  /*ab50*/  ISETP.NE.AND P2, PT, R6, 0x1, PT ;  /* 0x000000010600780c */ /* 0x001fc60003f45270 */
[----:B------:R-:W4:Y:S04]  /*ab60*/  LDL R9, [R1+0x48] ;  /* 0x0000480001097983 */ /* 0x000f280000100800 */
[----:B--2---:R0:W2:Y:S01]  /*ab70*/  @P0 LDG.E R21, desc[UR36][R2.64] ;  /* 0x0000002402150981 */ /* 0x0040a2000c1e1900 */
[----:B-1----:R-:W-:Y:S01]  /*ab80*/  IMAD.SHL.U32 R7, R7, 0x10, RZ ;  /* 0x0000001007077824 */ /* 0x002fe200078e00ff */
[----:B------:R-:W-:Y:S01]  /*ab90*/  LOP3.LUT R0, R0, 0x7f, RZ, 0xc0, !PT ;  /* 0x0000007f00007812 */ /* 0x000fe200078ec0ff */
[----:B---3--:R-:W-:-:S03]  /*aba0*/  VIADD R26, R26, 0xffffffff ;  /* 0xffffffff1a1a7836 */ /* 0x008fc60000000000 */
[----:B0-----:R-:W0:Y:S01]  /*abb0*/  @P2 LDC R3, c[0x0][0x434] ;  /* 0x00010d00ff032b82 */ /* 0x001e220000000800 */
[----:B------:R-:W-:Y:S01]  /*abc0*/  IMAD.SHL.U32 R8, R26, 0x80, RZ ;  /* 0x000000801a087824 */ /* 0x000fe200078e00ff */
[----:B------:R-:W-:Y:S02]  /*abd0*/  SHF.R.U32.HI R0, RZ, 0x3, R0 ;  /* 0x00000003ff007819 */ /* 0x000fe40000011600 */
[----:B------:R-:W-:-:S04]  /*abe0*/  LOP3.LUT R7, R7, 0x70, RZ, 0xc0, !PT ;  /* 0x0000007007077812 */ /* 0x000fc800078ec0ff */
[----:B------:R-:W1:Y:S01]  /*abf0*/  @P2 LDC R2, c[0x0][0x438] ;  /* 0x00010e00ff022b82 */ /* 0x000e620000000800 */
[----:B------:R-:W-:Y:S01]  /*ac00*/  LOP3.LUT R0, R8, R0, R7, 0xfe, !PT ;  /* 0x0000000008007212 */ /* 0x000fe200078efe07 */
[----:B--2---:R-:W-:Y:S03]  /*ac10*/  @P0 STL [R1], R21 ;  /* 0x0000001501000387 */ /* 0x004fe60000100800 */
[C---:B----4-:R-:W-:Y:S02]  /*ac20*/  ISETP.GE.AND P0, PT, R0.reuse, R5, PT ;  /* 0x000000050000720c */ /* 0x050fe40003f06270 */
[----:B------:R-:W-:-:S05]  /*ac30*/  IADD3 R0, R0, R4, RZ ;  /* 0x0000000400007210 */ /* 0x000fca0007ffe0ff */
[----:B0-----:R-:W-:-:S04]  /*ac40*/  @P2 IMAD.HI.U32 R3, R0, R3, RZ ;  /* 0x0000000300032227 */ /* 0x001fc800078e00ff */
[----:B------:R-:W-:Y:S01]  /*ac50*/  IMAD.MOV.U32 R4, RZ, RZ, R0 ;  /* 0x000000ffff047224 */ /* 0x000fe200078e0000 */
[----:B-1----:R-:W-:Y:S02]  /*ac60*/  @P2 SHF.R.U32.HI R4, RZ, R2, R3 ;  /* 0x00000002ff042219 */ /* 0x002fe40000011603 */
[----:B------:R-:W0:Y:S03]  /*ac70*/  @!P0 LDC.64 R2, c[0x0][0x428] ;  /* 0x00010a00ff028b82 */ /* 0x000e260000000a00 */
[----:B------:R-:W-:-:S04]  /*ac80*/  IMAD.MOV R5, RZ, RZ, -R4 ;  /* 0x000000ffff057224 */ /* 0x000fc800078e0a04 */
[----:B------:R-:W-:Y:S01]  /*ac90*/  IMAD R0, R6, R5, R0 ;  /* 0x0000000506007224 */ /* 0x000fe200078e0200 */
[----:B------:R-:W-:Y:S02]  /*aca0*/  SHF.R.S32.HI R6, RZ, 0x1f, R21 ;  /* 0x0000001fff067819 */ /* 0x000fe40000011415 */
[----:B------:R-:W-:-:S03]  /*acb0*/  @!P0 SHF.R.S32.HI R5, RZ, 0x1f, R4 ;  /* 0x0000001fff058819 */ /* 0x000fc60000011404 */
[-C--:B0-----:R-:W-:Y:S02]  /*acc0*/  @!P0 IMAD R7, R6, R2.reuse, RZ ;  /* 0x0000000206078224 */ /* 0x081fe400078e02ff */
[----:B------:R-:W-:-:S04]  /*acd0*/  @!P0 IMAD.WIDE.U32 R4, R21, R2, R4 ;  /* 0x0000000215048225 */ /* 0x000fc800078e0004 */
[----:B------:R-:W-:Y:S02]  /*ace0*/  @!P0 IMAD R7, R21, R3, R7 ;  /* 0x0000000315078224 */ /* 0x000fe400078e0207 */
[----:B------:R-:W0:Y:S01]  /*acf0*/  @!P0 LDC.64 R2, c[0x0][0x418] ;  /* 0x00010600ff028b82 */ /* 0x000e220000000a00 */
[----:B------:R0:W-:Y:S01]  /*ad00*/  STL [R1+0x18], R6 ;  /* 0x0000180601007387 */ /* 0x0001e20000100800 */
[----:B------:R-:W-:Y:S01]  /*ad10*/  @!P0 IMAD.IADD R7, R5, 0x1, R7 ;  /* 0x0000000105078824 */ /* 0x000fe200078e0207 */
[----:B0-----:R-:W-:Y:S01]  /*ad20*/  @!P0 LEA R6, P1, R4, R2, 0x2 ;  /* 0x0000000204068211 */ /* 0x001fe200078210ff */
[----:B------:R-:W-:-:S03]  /*ad30*/  IMAD.MOV.U32 R2, RZ, RZ, RZ ;  /* 0x000000ffff027224 */ /* 0x000fc600078e00ff */
[----:B------:R-:W-:-:S05]  /*ad40*/  @!P0 LEA.HI.X R7, R4, R3, R7, 0x2, P1 ;  /* 0x0000000304078211 */ /* 0x000fca00008f1407 */
[----:B------:R0:W5:Y:S01]  /*ad50*/  @!P0 LDG.E R2, desc[UR36][R6.64] ;  /* 0x0000002406028981 */ /* 0x000162000c1e1900 */
[----:B------:R-:W-:-:S04]  /*ad60*/  LOP3.LUT R20, R20, 0xfffffffb, RZ, 0xc0, !PT ;  /* 0xfffffffb14147812 */ /* 0x000fc800078ec0ff */
[----:B------:R-:W-:Y:S02]  /*ad70*/  @P2 LOP3.LUT R20, R20, 0x4, RZ, 0xfc, !PT ;  /* 0x0000000414142812 */ /* 0x000fe400078efcff */
[----:B------:R-:W-:Y:S02]  /*ad80*/  ISETP.NE.AND P2, PT, R9, 0x3, PT ;  /* 0x000000030900780c */ /* 0x000fe40003f45270 */
[----:B------:R-:W-:-:S11]  /*ad90*/  LOP3.LUT R20, R20, 0xfffffffd, RZ, 0xc0, !PT ;  /* 0xfffffffd14147812 */ /* 0x000fd600078ec0ff */
[----:B------:R-:W-:-:S05]  /*ada0*/  @P2 LOP3.LUT R20, R20, 0x2, RZ, 0xfc, !PT ;  /* 0x0000000214142812 */ /* 0x000fca00078efcff */
[----:B------:R0:W-:Y:S01]  /*adb0*/  STL [R1+0x4], R20 ;  /* 0x0000041401007387 */ /* 0x0001e20000100800 */
[----:B------:R-:W-:-:S03]  /*adc0*/  UMOV UR4, 0xffffffff ;  /* 0xffffffff00047882 */ /* 0x000fc60000000000 */
[----:B------:R-:W-:Y:S05]  /*add0*/  BRA.DIV UR4, `(.L_x_13069) ;  /* 0x0000004204ac7947 */ /* 0x000fea000b800000 */
.L_x_13133:
[----:B------:R-:W-:Y:S01]  /*ade0*/  LOP3.LUT R24, R18, 0xffff, RZ, 0xc0, !PT ;  /* 0x0000ffff12187812 */ /* 0x000fe200078ec0ff */
[----:B------:R-:W-:Y:S06]  /*adf0*/  @!P2 BRA `(.L_x_13070) ;  /* 0x000000000004a947 */ /* 0x000fec0003800000 */
[----:B------:R-:W-:Y:S01]  /*ae00*/  BPT.TRAP 0x1 ;  /* 0x000000040000795c */ /* 0x000fe20000300000 */
.L_x_13070:
[----:B0-----:R-:W-:Y:S01]  /*ae10*/  SHF.R.S32.HI R6, RZ, 0x1f, R0 ;  /* 0x0000001fff067819 */ /* 0x001fe20000011400 */
        /* <DEDUP_REMOVED lines=12> */
[----:B------:R-:W-:-:S04]  /*aee0*/  ULDC.64 UR4, c[0x0][0x330] ;  /* 0x0000cc0000047ab9 */ /* 0x000fc80000000a00 */
[----:B------:R-:W-:Y:S01]  /*aef0*/  IADD3 R5, R5, R3, RZ ;  /* 0x0000000305057210 */ /* 0x000fe20007ffe0ff */
        /* <DEDUP_REMOVED lines=8> */
.L_x_13134:
[----:B------:R-:W-:Y:S05]  /*af80*/  BSYNC B0 ;  /* 0x0000000000007941 */ /* 0x000fea0003800000 */
.L_x_13071:
[----:B------:R-:W2:Y:S01]  /*af90*/  LDL R11, [R1+0xc] ;  /* 0x00000c00010b7983 */ /* 0x000ea20000100800 */
[----:B------:R-:W-:Y:S01]  /*afa0*/  ULDC.64 UR4, c[0x0][0x300] ;  /* 0x0000c00000047ab9 */ /* 0x000fe20000000a00 */
[----:B------:R-:W-:Y:S02]  /*afb0*/  ULDC.64 UR6, c[0x0][0x2e8] ;  /* 0x0000ba0000067ab9 */ /* 0x000fe40000000a00 */
[----:B------:R-:W3:Y:S01]  /*afc0*/  LDL.LU R9, [R1+0x4] ;  /* 0x0000040001097983 */ /* 0x000ee20000300800 */
[----:B------:R-:W-:Y:S02]  /*afd0*/  IMAD R6, R6, UR4, RZ ;  /* 0x0000000406067c24 */ /* 0x000fe4000f8e02ff */
[C---:B0-----:R-:W-:Y:S01]  /*afe0*/  IMAD.WIDE.U32 R4, R0.reuse, UR4, RZ ;  /* 0x0000000400047c25 */ /* 0x041fe2000f8e00ff */
[----:B------:R-:W0:Y:S03]  /*aff0*/  S2R R10, SR_TID.X ;  /* 0x00000000000a7919 */ /* 0x000e260000002100 */
[----:B------:R-:W-:Y:S01]  /*b000*/  IMAD R6, R0, UR5, R6 ;  /* 0x0000000500067c24 */ /* 0x000fe2000f8e0206 */
[----:B------:R-:W-:Y:S01]  /*b010*/  ULDC.64 UR4, c[0x0][0x310] ;  /* 0x0000c40000047ab9 */ /* 0x000fe20000000a00 */
[----:B------:R-:W1:Y:S01]  /*b020*/  S2R R12, SR_TID.X ;  /* 0x00000000000c7919 */ /* 0x000e620000002100 */
[----:B------:R-:W-:-:S02]  /*b030*/  IMAD R7, R7, UR4, RZ ;  /* 0x0000000407077c24 */ /* 0x000fc4000f8e02ff */
[----:B------:R-:W-:Y:S02]  /*b040*/  IMAD.IADD R5, R5, 0x1, R6 ;  /* 0x0000000105057824 */ /* 0x000fe400078e0206 */
[C---:B------:R-:W-:Y:S02]  /*b050*/  IMAD R7, R2.reuse, UR5, R7 ;  /* 0x0000000502077c24 */ /* 0x040fe4000f8e0207 */
[----:B------:R-:W-:Y:S01]  /*b060*/  IMAD.WIDE.U32 R4, R2, UR4, R4 ;  /* 0x0000000402047c25 */ /* 0x000fe2000f8e0004 */
[----:B------:R-:W-:-:S03]  /*b070*/  ULDC.64 UR4, c[0x0][0x308] ;  /* 0x0000c20000047ab9 */ /* 0x000fc60000000a00 */
[----:B------:R-:W-:Y:S02]  /*b080*/  IMAD.IADD R5, R5, 0x1, R7 ;  /* 0x0000000105057824 */ /* 0x000fe400078e0207 */
[----:B------:R-:W-:Y:S01]  /*b090*/  IMAD.WIDE.U32 R4, R24, UR4, R4 ;  /* 0x0000000418047c25 */ /* 0x000fe2000f8e0004 */
[----:B------:R-:W-:Y:S02]  /*b0a0*/  ULDC UR4, c[0x0][0x2f4] ;  /* 0x0000bd0000047ab9 */ /* 0x000fe40000000800 */
[----:B------:R-:W-:Y:S01]  /*b0b0*/  ISETP.GE.AND P2, PT, R28, UR4, PT ;  /* 0x000000041c007c0c */ /* 0x000fe2000bf46270 */
[----:B------:R-:W-:Y:S01]  /*b0c0*/  IMAD R2, R24, UR5, R5 ;  /* 0x0000000518027c24 */ /* 0x000fe2000f8e0205 */
[----:B------:R-:W-:Y:S01]  /*b0d0*/  LEA R0, P0, R4, UR6, 0x1 ;  /* 0x0000000604007c11 */ /* 0x000fe2000f8008ff */
[----:B------:R-:W-:-:S03]  /*b0e0*/  UMOV UR4, 0xffffffff ;  /* 0xffffffff00047882 */ /* 0x000fc60000000000 */
[----:B------:R-:W-:Y:S02]  /*b0f0*/  LEA.HI.X R2, R4, UR7, R2, 0x1, P0 ;  /* 0x0000000704027c11 */ /* 0x000fe400080f0c02 */
[----:B0-----:R-:W-:-:S04]  /*b100*/  LOP3.LUT R10, R10, 0x7f, RZ, 0xc0, !PT ;  /* 0x0000007f0a0a7812 */ /* 0x001fc800078ec0ff */
[----:B------:R-:W-:-:S04]  /*b110*/  SHF.R.U32.HI R10, RZ, 0x3, R10 ;  /* 0x00000003ff0a7819 */ /* 0x000fc8000001160a */
[----:B--2---:R-:W-:Y:S01]  /*b120*/  IADD3 R4, -R10, R11, -R8 ;  /* 0x0000000b0a047210 */ /* 0x004fe20007ffe908 */
[C---:B-1----:R-:W-:Y:S02]  /*b130*/  IMAD.SHL.U32 R10, R12.reuse, 0x8, RZ ;  /* 0x000000080c0a7824 */ /* 0x042fe400078e00ff */
[----:B------:R-:W-:Y:S01]  /*b140*/  IMAD.SHL.U32 R11, R12, 0x8, RZ ;  /* 0x000000080c0b7824 */ /* 0x000fe200078e00ff */
[----:B---3--:R-:W-:Y:S02]  /*b150*/  LOP3.LUT R9, R9, 0xfffffffe, RZ, 0xc0, !PT ;  /* 0xfffffffe09097812 */ /* 0x008fe400078ec0ff */
[----:B------:R-:W-:Y:S02]  /*b160*/  LOP3.LUT R10, R10, 0x1f8, RZ, 0xc0, !PT ;  /* 0x000001f80a0a7812 */ /* 0x000fe400078ec0ff */
[----:B------:R-:W-:Y:S02]  /*b170*/  @P2 LOP3.LUT R9, R9, 0x1, RZ, 0xfc, !PT ;  /* 0x0000000109092812 */ /* 0x000fe400078efcff */
[----:B------:R-:W-:-:S02]  /*b180*/  LOP3.LUT R10, R10, 0x38, R12, 0x78, !PT ;  /* 0x000000380a0a7812 */ /* 0x000fc400078e780c */
[----:B------:R-:W-:Y:S01]  /*b190*/  ISETP.GE.AND P0, PT, R4, 0x1, PT ;  /* 0x000000010400780c */ /* 0x000fe20003f06270 */
[----:B------:R0:W-:Y:S01]  /*b1a0*/  STL [R1+0x4], R9 ;  /* 0x0000040901007387 */ /* 0x0001e20000100800 */
[----:B------:R-:W-:-:S04]  /*b1b0*/  LOP3.LUT R10, R10, 0x200, R11, 0xf8, !PT ;  /* 0x000002000a0a7812 */ /* 0x000fc800078ef80b */
[----:B------:R-:W-:Y:S01]  /*b1c0*/  LEA R5, R25, R10, 0xd ;  /* 0x0000000a19057211 */ /* 0x000fe200078e68ff */
[----:B------:R-:W-:Y:S06]  /*b1d0*/  BRA.DIV UR4, `(.L_x_13073) ;  /* 0x0000003e04f47947 */ /* 0x000fec000b800000 */
[----:B------:R-:W1:Y:S01]  /*b1e0*/  SHFL.IDX PT, R7, R0, RZ, 0x181f ;  /* 0x00181fff00077589 */ /* 0x000e6200000e0000 */
[----:B------:R-:W-:-:S03]  /*b1f0*/  @P0 IMAD R8, R5, 0x2, R22 ;  /* 0x0000000205080824 */ /* 0x000fc600078e0216 */
[----:B------:R-:W2:Y:S01]  /*b200*/  SHFL.IDX PT, R6, R2, RZ, 0x181f ;  /* 0x00181fff02067589 */ /* 0x000ea200000e0000 */
[----:B-1----:R-:W-:-:S05]  /*b210*/  @P0 LEA R7, P1, R28, R7, 0x1 ;  /* 0x000000071c070211 */ /* 0x002fca00078208ff */
[----:B--2---:R-:W-:Y:S01]  /*b220*/  @P0 IMAD.X R6, RZ, RZ, R6, P1 ;  /* 0x000000ffff060224 */ /* 0x004fe200008e0606 */
[----:B------:R-:W-:-:S04]  /*b230*/  ISETP.GE.AND P1, PT, R4, 0x11, PT ;  /* 0x000000110400780c */ /* 0x000fc80003f26270 */
[----:B------:R-:W-:-:S04]  /*b240*/  @P0 LOP3.LUT R7, R7, R6, RZ, 0x3c, !PT ;  /* 0x0000000607070212 */ /* 0x000fc800078e3cff */
[----:B------:R-:W-:-:S04]  /*b250*/  @P0 LOP3.LUT R6, R7, R6, RZ, 0x3c, !PT ;  /* 0x0000000607060212 */ /* 0x000fc800078e3cff */
[----:B------:R-:W-:-:S05]  /*b260*/  @P0 LOP3.LUT R7, R7, R6, RZ, 0x3c, !PT ;  /* 0x0000000607070212 */ /* 0x000fca00078e3cff */
[----:B------:R-:W-:Y:S01]  /*b270*/  @!PT LDS RZ, [RZ] ;  /* 0x00000000fffff984 */ /* 0x000fe20000000800 */
[----:B------:R1:W-:Y:S04]  /*b280*/  @P0 LDGSTS.E.BYPASS.LTC128B.128 [R8+0xe400], desc[UR36][R6.64], !P2 ;  /* 0x0e40000006080fae */ /* 0x0003e8000d101d64 */
[----:B-1----:R-:W1:Y:S01]  /*b290*/  SHFL.IDX PT, R7, R0, 0x1, 0x181f ;  /* 0x00381f0000077f89 */ /* 0x002e6200000e0000 */
[----:B------:R-:W-:-:S03]  /*b2a0*/  @P1 IMAD R8, R5, 0x2, R22 ;  /* 0x0000000205081824 */ /* 0x000fc600078e0216 */
[----:B------:R-:W2:Y:S01]  /*b2b0*/  SHFL.IDX PT, R6, R2, 0x1, 0x181f ;  /* 0x00381f0002067f89 */ /* 0x000ea200000e0000 */
[----:B-1----:R-:W-:-:S05]  /*b2c0*/  @P1 LEA R7, P0, R28, R7, 0x1 ;  /* 0x000000071c071211 */ /* 0x002fca00078008ff */
[----:B--2---:R-:W-:-:S05]  /*b2d0*/  @P1 IMAD.X R6, RZ, RZ, R6, P0 ;  /* 0x000000ffff061224 */ /* 0x004fca00000e0606 */
[----:B------:R-:W-:-:S04]  /*b2e0*/  @P1 LOP3.LUT R7, R7, R6, RZ, 0x3c, !PT ;  /* 0x0000000607071212 */ /* 0x000fc800078e3cff */
[----:B------:R-:W-:-:S04]  /*b2f0*/  @P1 LOP3.LUT R6, R7, R6, RZ, 0x3c, !PT ;  /* 0x0000000607061212 */ /* 0x000fc800078e3cff */
[----:B------:R-:W-:-:S05]  /*b300*/  @P1 LOP3.LUT R7, R7, R6, RZ, 0x3c, !PT ;  /* 0x0000000607071212 */ /* 0x000fca00078e3cff */
[----:B------:R1:W-:Y:S01]  /*b310*/  @P1 LDGSTS.E.BYPASS.LTC128B.128 [R8+0xec00], desc[UR36][R6.64], !P2 ;  /* 0x0ec0000006081fae */ /* 0x0003e2000d101d64 */
[----:B------:R-:W-:-:S03]  /*b320*/  ISETP.GE.AND P1, PT, R4, 0x21, PT ;  /* 0x000000210400780c */ /* 0x000fc60003f26270 */
[----:B-1----:R-:W1:Y:S10]  /*b330*/  SHFL.IDX PT, R7, R0, 0x2, 0x181f ;  /* 0x00581f0000077f89 */ /* 0x002e7400000e0000 */
[----:B------:R-:W-:Y:S01]  /*b340*/  @P1 LEA R8, R5, R22, 0x1 ;  /* 0x0000001605081211 */ /* 0x000fe200078e08ff */
        /* <DEDUP_REMOVED lines=9> */
[----:B------:R-:W-:Y:S01]  /*b3e0*/  @P1 IMAD R8, R5, 0x2, R22 ;  /* 0x0000000205081824 */ /* 0x000fe200078e0216 */
        /* <DEDUP_REMOVED lines=30> */
[----:B------:R-:W2:Y:S04]  /*b5d0*/  SHFL.IDX PT, R6, R2, 0x6, 0x181f ;  /* 0x00d81f0002067f89 */ /* 0x000ea800000e0000 */
[----:B------:R-:W3:Y:S04]  /*b5e0*/  SHFL.IDX PT, R2, R2, 0x7, 0x181f ;  /* 0x00f81f0002027f89 */ /* 0x000ee800000e0000 */
[----:B------:R-:W4:Y:S01]  /*b5f0*/  SHFL.IDX PT, R0, R0, 0x7, 0x181f ;  /* 0x00f81f0000007f89 */ /* 0x000f2200000e0000 */
[----:B-1----:R-:W-:-:S05]  /*b600*/  @P1 LEA R7, P0, R28, R7, 0x1 ;  /* 0x000000071c071211 */ /* 0x002fca00078008ff */
[----:B--2---:R-:W-:-:S05]  /*b610*/  @P1 IMAD.X R6, RZ, RZ, R6, P0 ;  /* 0x000000ffff061224 */ /* 0x004fca00000e0606 */
[----:B------:R-:W-:-:S04]  /*b620*/  @P1 LOP3.LUT R7, R7, R6, RZ, 0x3c, !PT ;  /* 0x0000000607071212 */ /* 0x000fc800078e3cff */
[----:B------:R-:W-:-:S04]  /*b630*/  @P1 LOP3.LUT R6, R7, R6, RZ, 0x3c, !PT ;  /* 0x0000000607061212 */ /* 0x000fc800078e3cff */
[----:B------:R-:W-:-:S05]  /*b640*/  @P1 LOP3.LUT R7, R7, R6, RZ, 0x3c, !PT ;  /* 0x0000000607071212 */ /* 0x000fca00078e3cff */
[----:B---34-:R1:W-:Y:S02]  /*b650*/  @P1 LDGSTS.E.BYPASS.LTC128B.128 [R8+0x11400], desc[UR36][R6.64], !P2 ;  /* 0x1140000006081fae */ /* 0x0183e4000d101d64 */
.L_x_13152:
[----:B------:R-:W-:-:S13]  /*b660*/  ISETP.GE.AND P0, PT, R4, 0x71, PT ;  /* 0x000000710400780c */ /* 0x000fda0003f06270 */
[----:B-1----:R-:W-:Y:S01]  /*b670*/  @P0 LEA R6, P1, R28, R0, 0x1 ;  /* 0x000000001c060211 */ /* 0x002fe200078208ff */
[----:B------:R-:W-:-:S04]  /*b680*/  @P0 IMAD R5, R5, 0x2, R22 ;  /* 0x0000000205050824 */ /* 0x000fc800078e0216 */
[----:B------:R-:W-:-:S05]  /*b690*/  @P0 IMAD.X R7, RZ, RZ, R2, P1 ;  /* 0x000000ffff070224 */ /* 0x000fca00008e0602 */
[----:B------:R-:W-:Y:S01]  /*b6a0*/  @!PT LDS RZ, [RZ] ;  /* 0x00000000fffff984 */ /* 0x000fe20000000800 */
[----:B------:R-:W-:Y:S01]  /*b6b0*/  @!PT LDS RZ, [RZ] ;  /* 0x00000000fffff984 */ /* 0x000fe20000000800 */
[----:B------:R-:W-:Y:S01]  /*b6c0*/  @!PT LDS RZ, [RZ] ;  /* 0x00000000fffff984 */ /* 0x000fe20000000800 */
[----:B------:R1:W-:Y:S01]  /*b6d0*/  @P0 LDGSTS.E.BYPASS.LTC128B.128 [R5+0x11c00], desc[UR36][R6.64], !P2 ;  /* 0x11c0000006050fae */ /* 0x0003e2000d101d64 */
[----:B------:R-:W-:Y:S01]  /*b6e0*/  PLOP3.LUT P0, PT, PT, PT, PT, 0x80, 0x0 ;  /* 0x000000000000781c */ /* 0x000fe20003f0f070 */
[----:B------:R-:W-:-:S12]  /*b6f0*/  NOP ;  /* 0x0000000000007918 */ /* 0x000fd80000000000 */
.L_x_13074:
        /* <DEDUP_REMOVED lines=11> */
.L_x_13075:
[----:B------:R2:W5:Y:S01]  /*b7b0*/  LDL R0, [R1+0x4] ;  /* 0x0000040001007983 */ /* 0x0005620000100800 */
[----:B------:R2:W-:Y:S03]  /*b7c0*/  SYNCS.ARRIVE.TRANS64.A1T0 RZ, [R3+URZ+0x16830], RZ ;  /* 0x016830ff03ff79a7 */ /* 0x0005e6000810003f */
[----:B-1----:R2:W5:Y:S04]  /*b7d0*/  LDL.LU R5, [R1+0x20] ;  /* 0x0000200001057983 */ /* 0x0025680000300800 */
[----:B------:R2:W5:Y:S02]  /*b7e0*/  LDL.LU R4, [R1+0x2c] ;  /* 0x00002c0001047983 */ /* 0x0005640000300800 */
[----:B------:R-:W-:Y:S05]  /*b7f0*/  WARPSYNC.ALL ;  /* 0x0000000000007948 */ /* 0x000fea0003800000 */
[----:B------:R-:W-:Y:S01]  /*b800*/  ULDC.64 UR4, c[0x0][0x298] ;  /* 0x0000a60000047ab9 */ /* 0x000fe20000000a00 */
[----:B------:R-:W-:Y:S01]  /*b810*/  VIADD R2, R22, 0x8400 ;  /* 0x0000840016027836 */ /* 0x000fe20000000000 */
[----:B------:R-:W-:Y:S01]  /*b820*/  BSSY B6, `(.L_x_13076) ;  /* 0x000001f000067945 */ /* 0x000fe20003800000 */
[----:B------:R-:W-:Y:S03]  /*b830*/  BAR.SYNC.DEFER_BLOCKING 0x8, 0x200 ;  /* 0x0208000000007b1d */ /* 0x000fe60000010000 */
[----:B------:R-:W-:-:S02]  /*b840*/  LOP3.LUT P0, RZ, R2, 0x3ff, RZ, 0xc0, !PT ;  /* 0x000003ff02ff7812 */ /* 0x000fc4000780c0ff */
[----:B-----5:R-:W-:Y:S02]  /*b850*/  LOP3.LUT P1, RZ, R0, 0x8, RZ, 0xc0, !PT ;  /* 0x0000000800ff7812 */ /* 0x020fe4000782c0ff */
[----:B------:R-:W-:Y:S01]  /*b860*/  SHF.R.S32.HI R0, RZ, 0x1f, R5 ;  /* 0x0000001fff007819 */ /* 0x000fe20000011405 */
[----:B--2---:R-:W-:Y:S01]  /*b870*/  IMAD.WIDE.U32 R2, R5, UR4, RZ ;  /* 0x0000000405027c25 */ /* 0x004fe2000f8e00ff */
[----:B------:R-:W-:Y:S02]  /*b880*/  SEL R29, R29, RZ, !P1 ;  /* 0x000000ff1d1d7207 */ /* 0x000fe40004800000 */
[----:B------:R-:W-:Y:S01]  /*b890*/  SEL R4, R4, RZ, !P1 ;  /* 0x000000ff04047207 */ /* 0x000fe20004800000 */
[----:B------:R-:W-:Y:S01]  /*b8a0*/  IMAD R0, R0, UR4, RZ ;  /* 0x0000000400007c24 */ /* 0x000fe2000f8e02ff */
[----:B------:R1:W-:Y:S03]  /*b8b0*/  STL.64 [R1+0x20], R2 ;  /* 0x0000200201007387 */ /* 0x0003e60000100a00 */
[----:B------:R-:W-:Y:S01]  /*b8c0*/  IMAD R0, R5, UR5, R0 ;  /* 0x0000000505007c24 */ /* 0x000fe2000f8e0200 */
[----:B------:R1:W-:Y:S04]  /*b8d0*/  STL [R1+0x38], R4 ;  /* 0x0000380401007387 */ /* 0x0003e80000100800 */
[----:B------:R-:W-:-:S05]  /*b8e0*/  IADD3 R0, R3, R0, RZ ;  /* 0x0000000003007210 */ /* 0x000fca0007ffe0ff */
[----:B------:R1:W-:Y:S01]  /*b8f0*/  STL [R1+0x2c], R0 ;  /* 0x00002c0001007387 */ /* 0x0003e20000100800 */
[----:B------:R-:W-:Y:S05]  /*b900*/  @!P0 BRA `(.L_x_13077) ;  /* 0x0000000000408947 */ /* 0x000fea0003800000 */
[----:B-1----:R-:W-:Y:S01]  /*b910*/  MOV R2, 0x0 ;  /* 0x0000000000027802 */ /* 0x002fe20000000f00 */
[----:B------:R-:W-:Y:S01]  /*b920*/  ULDC.64 UR6, c[0x4][0x138] ;  /* 0x01004e0000067ab9 */ /* 0x000fe20000000a00 */
[----:B------:R-:W-:Y:S01]  /*b930*/  ULDC.64 UR8, c[0x4][0x140] ;  /* 0x0100500000087ab9 */ /* 0x000fe20000000a00 */
[----:B------:R-:W-:Y:S01]  /*b940*/  ULDC.64 UR4, c[0x4][0x20] ;  /* 0x0100080000047ab9 */ /* 0x000fe20000000a00 */
[----:B------:R-:W-:Y:S01]  /*b950*/  IMAD.U32 R4, RZ, RZ, UR6 ;  /* 0x00000006ff047e24 */ /* 0x000fe2000f8e00ff */
[----:B------:R-:W-:Y:S01]  /*b960*/  MOV R11, UR5 ;  /* 0x00000005000b7c02 */ /* 0x000fe20008000f00 */
[----:B------:R-:W1:Y:S01]  /*b970*/  LDC.64 R2, c[0x4][R2] ;  /* 0x0100000002027b82 */ /* 0x000e620000000a00 */
        /* <DEDUP_REMOVED lines=8> */
[----:B01----:R-:W-:Y:S05]  /*ba00*/  CALL.ABS.NOINC R2 ;  /* 0x0000000002007343 */ /* 0x003fea0003c00000 */
.L_x_13077:
[----:B------:R-:W-:Y:S05]  /*ba10*/  BSYNC B6 ;  /* 0x0000000000067941 */ /* 0x000fea0003800000 */
.L_x_13076:
[----:B-1----:R-:W2:Y:S01]  /*ba20*/  LDL.LU R2, [R1+0x2c] ;  /* 0x00002c0001027983 */ /* 0x002ea20000300800 */
[----:B0-----:R-:W0:Y:S01]  /*ba30*/  LDC R9, c[0x0][0x448] ;  /* 0x00011200ff097b82 */ /* 0x001e220000000800 */
[----:B------:R-:W-:Y:S01]  /*ba40*/  ULDC.64 UR4, c[0x0][0x2d8] ;  /* 0x0000b60000047ab9 */ /* 0x000fe20000000a00 */
[----:B------:R-:W-:Y:S01]  /*ba50*/  ULDC.64 UR6, c[0x0][0x2e0] ;  /* 0x0000b80000067ab9 */ /* 0x000fe20000000a00 */
[----:B------:R-:W3:Y:S01]  /*ba60*/  LDL.LU.64 R20, [R1+0x20] ;  /* 0x0000200001147983 */ /* 0x000ee20000300a00 */
[----:B------:R-:W-:-:S03]  /*ba70*/  ULDC.64 UR8, c[0x0][0x280] ;  /* 0x0000a00000087ab9 */ /* 0x000fc60000000a00 */
[----:B------:R-:W4:Y:S04]  /*ba80*/  LDL.LU R0, [R1+0x38] ;  /* 0x0000380001007983 */ /* 0x000f280000300800 */
[----:B------:R1:W5:Y:S01]  /*ba90*/  LDL R10, [R1+0x1c] ;  /* 0x00001c00010a7983 */ /* 0x0003620000100800 */
        /* <DEDUP_REMOVED lines=33> */
[----:B------:R-:W-:-:S05]  /*bcb0*/  SHF.R.S32.HI R7, RZ, 0x1f, R0 ;  /* 0x0000001fff077819 */ /* 0x000fca0000011400 */
[----:B------:R-:W-:Y:S02]  /*bcc0*/  IMAD R7, R7, UR6, RZ ;  /* 0x0000000607077c24 */ /* 0x000fe4000f8e02ff */
[----:B------:R-:W-:-:S04]  /*bcd0*/  IMAD.WIDE.U32 R4, R0, UR6, R4 ;  /* 0x0000000600047c25 */ /* 0x000fc8000f8e0004 */
[----:B------:R-:W-:-:S04]  /*bce0*/  IMAD R7, R0, UR7, R7 ;  /* 0x0000000700077c24 */ /* 0x000fc8000f8e0207 */
[----:B------:R-:W-:Y:S02]  /*bcf0*/  IMAD.IADD R5, R5, 0x1, R7 ;  /* 0x0000000105057824 */ /* 0x000fe400078e0207 */
[----:B------:R-:W0:Y:S01]  /*bd00*/  @P0 LDC R7, c[0x0][0x44c] ;  /* 0x00011300ff070b82 */ /* 0x000e220000000800 */
[----:B------:R-:W-:-:S04]  /*bd10*/  LEA R0, P1, R4, UR8, 0x1 ;  /* 0x0000000804007c11 */ /* 0x000fc8000f8208ff */
[----:B------:R-:W-:Y:S02]  /*bd20*/  LEA.HI.X R4, R4, UR9, R5, 0x1, P1 ;  /* 0x0000000904047c11 */ /* 0x000fe400088f0c05 */
[----:B------:R-:W-:-:S05]  /*bd30*/  IADD3 R5, R6, 0x80, RZ ;  /* 0x0000008006057810 */ /* 0x000fca0007ffe0ff */
[----:B------:R-:W-:Y:S01]  /*bd40*/  IMAD.MOV.U32 R6, RZ, RZ, R5 ;  /* 0x000000ffff067224 */ /* 0x000fe200078e0005 */
[----:B------:R-:W1:Y:S01]  /*bd50*/  S2R R20, SR_TID.X ;  /* 0x0000000000147919 */ /* 0x000e620000002100 */
[----:B0-----:R-:W-:-:S05]  /*bd60*/  @P0 IMAD.HI.U32 R7, R5, R7, RZ ;  /* 0x0000000705070227 */ /* 0x001fca00078e00ff */
[----:B------:R-:W-:-:S05]  /*bd70*/  @P0 SHF.R.U32.HI R6, RZ, R8, R7 ;  /* 0x00000008ff060219 */ /* 0x000fca0000011607 */
        /* <DEDUP_REMOVED lines=11> */
[----:B------:R-:W-:Y:S01]  /*be30*/  IMAD R6, R5, UR7, R6 ;  /* 0x0000000705067c24 */ /* 0x000fe2000f8e0206 */
[----:B------:R-:W-:-:S03]  /*be40*/  LEA R5, P1, R2, UR8, 0x1 ;  /* 0x0000000802057c11 */ /* 0x000fc6000f8208ff */
[----:B------:R-:W-:Y:S01]  /*be50*/  IMAD.IADD R6, R3, 0x1, R6 ;  /* 0x0000000103067824 */ /* 0x000fe200078e0206 */
[----:B------:R-:W-:Y:S01]  /*be60*/  ISETP.GE.AND P0, PT, R28, UR4, PT ;  /* 0x000000041c007c0c */ /* 0x000fe2000bf06270 */
[----:B------:R-:W-:Y:S01]  /*be70*/  UMOV UR4, 0xffffffff ;  /* 0xffffffff00047882 */ /* 0x000fe20000000000 */
[----:B-1----:R-:W-:Y:S02]  /*be80*/  LOP3.LUT R20, R20, 0x7f, RZ, 0xc0, !PT ;  /* 0x0000007f14147812 */ /* 0x002fe400078ec0ff */
[----:B------:R-:W-:Y:S02]  /*be90*/  LEA.HI.X R2, R2, UR9, R6, 0x1, P1 ;  /* 0x0000000902027c11 */ /* 0x000fe400088f0c06 */
[----:B------:R-:W-:Y:S01]  /*bea0*/  SHF.R.U32.HI R20, RZ, 0x3, R20 ;  /* 0x00000003ff147819 */ /* 0x000fe20000011614 */
[----:B--2---:R-:W-:Y:S06]  /*beb0*/  BRA.DIV UR4, `(.L_x_13078) ;  /* 0x0000003e046c7947 */ /* 0x004fec000b800000 */
        /* <DEDUP_REMOVED lines=11> */
[----:B------:R0:W-:Y:S02]  /*bf70*/  @!P2 LDGSTS.E.BYPASS.LTC128B.128 [R10+0x8400], desc[UR36][R6.64], !P0 ;  /* 0x08400000060aafae */ /* 0x0001e4000c101d64 */
[----:B0-----:R-:W-:Y:S02]  /*bf80*/  IADD3 R6, R17, 0x10, RZ ;  /* 0x0000001011067810 */ /* 0x001fe40007ffe0ff */
[----:B------:R-:W0:Y:S02]  /*bf90*/  SHFL.IDX PT, R7, R0, 0x1, 0x181f ;  /* 0x00381f0000077f89 */ /* 0x000e2400000e0000 */
[----:B------:R-:W-:Y:S02]  /*bfa0*/  ISETP.GE.AND P1, PT, R6, R3, PT ;  /* 0x000000030600720c */ /* 0x000fe40003f26270 */
[----:B------:R-:W1:Y:S11]  /*bfb0*/  SHFL.IDX PT, R6, R4, 0x1, 0x181f ;  /* 0x00381f0004067f89 */ /* 0x000e7600000e0000 */
[----:B0-----:R-:W-:-:S05]  /*bfc0*/  @!P1 LEA R7, P2, R28, R7, 0x1 ;  /* 0x000000071c079211 */ /* 0x001fca00078408ff */
[----:B-1----:R-:W-:-:S05]  /*bfd0*/  @!P1 IMAD.X R6, RZ, RZ, R6, P2 ;  /* 0x000000ffff069224 */ /* 0x002fca00010e0606 */
[----:B------:R-:W-:-:S04]  /*bfe0*/  @!P1 LOP3.LUT R7, R7, R6, RZ, 0x3c, !PT ;  /* 0x0000000607079212 */ /* 0x000fc800078e3cff */
[----:B------:R-:W-:-:S04]  /*bff0*/  @!P1 LOP3.LUT R6, R7, R6, RZ, 0x3c, !PT ;  /* 0x0000000607069212 */ /* 0x000fc800078e3cff */
[----:B------:R-:W-:-:S05]  /*c000*/  @!P1 LOP3.LUT R7, R7, R6, RZ, 0x3c, !PT ;  /* 0x0000000607079212 */ /* 0x000fca00078e3cff */
[----:B------:R0:W-:Y:S02]  /*c010*/  @!P1 LDGSTS.E.BYPASS.LTC128B.128 [R10+0x8c00], desc[UR36][R6.64], !P0 ;  /* 0x08c00000060a9fae */ /* 0x0001e4000c101d64 */
[----:B0-----:R-:W-:Y:S02]  /*c020*/  VIADD R6, R17, 0x20 ;  /* 0x0000002011067836 */ /* 0x001fe40000000000 */
        /* <DEDUP_REMOVED lines=42> */
[----:B------:R-:W1:Y:S04]  /*c2d0*/  SHFL.IDX PT, R6, R4, 0x6, 0x181f ;  /* 0x00d81f0004067f89 */ /* 0x000e6800000e0000 */
[----:B------:R-:W-:Y:S07]  /*c2e0*/  SHFL.IDX PT, R4, R4, 0x7, 0x181f ;  /* 0x00f81f0004047f89 */ /* 0x000fee00000e0000 */
[----:B0-----:R-:W-:-:S05]  /*c2f0*/  @!P1 LEA R7, P2, R28, R7, 0x1 ;  /* 0x000000071c079211 */ /* 0x001fca00078408ff */
[----:B-1----:R-:W-:-:S05]  /*c300*/  @!P1 IMAD.X R6, RZ, RZ, R6, P2 ;  /* 0x000000ffff069224 */ /* 0x002fca00010e0606 */
[----:B------:R-:W-:-:S04]  /*c310*/  @!P1 LOP3.LUT R7, R7, R6, RZ, 0x3c, !PT ;  /* 0x0000000607079212 */ /* 0x000fc800078e3cff */
[----:B------:R-:W-:-:S04]  /*c320*/  @!P1 LOP3.LUT R6, R7, R6, RZ, 0x3c, !PT ;  /* 0x0000000607069212 */ /* 0x000fc800078e3cff */
[----:B------:R-:W-:-:S05]  /*c330*/  @!P1 LOP3.LUT R7, R7, R6, RZ, 0x3c, !PT ;  /* 0x0000000607079212 */ /* 0x000fca00078e3cff */
[----:B------:R0:W-:Y:S04]  /*c340*/  @!P1 LDGSTS.E.BYPASS.LTC128B.128 [R10+0xb400], desc[UR36][R6.64], !P0 ;  /* 0x0b400000060a9fae */ /* 0x0001e8000c101d64 */
[----:B0-----:R0:W1:Y:S02]  /*c350*/  SHFL.IDX PT, R6, R0, 0x7, 0x181f ;  /* 0x00f81f0000067f89 */ /* 0x00106400000e0000 */
[----:B0-----:R-:W-:-:S04]  /*c360*/  IADD3 R0, R17, 0x80, RZ ;  /* 0x0000008011007810 */ /* 0x001fc80007ffe0ff */
[----:B------:R-:W-:Y:S01]  /*c370*/  ISETP.GE.AND P1, PT, R0, R3, PT ;  /* 0x000000030000720c */ /* 0x000fe20003f26270 */
[----:B------:R-:W-:-:S05]  /*c380*/  VIADD R0, R17, 0x70 ;  /* 0x0000007011007836 */ /* 0x000fca0000000000 */
[----:B------:R-:W-:Y:S02]  /*c390*/  ISETP.GE.AND P2, PT, R0, R3, PT ;  /* 0x000000030000720c */ /* 0x000fe40003f46270 */
[----:B------:R-:W-:Y:S11]  /*c3a0*/  SHFL.IDX PT, R0, R2, RZ, 0x181f ;  /* 0x00181fff02007589 */ /* 0x000ff600000e0000 */
[----:B-1----:R-:W-:-:S05]  /*c3b0*/  @!P2 LEA R6, P3, R28, R6, 0x1 ;  /* 0x000000061c06a211 */ /* 0x002fca00078608ff */
[----:B------:R-:W-:Y:S02]  /*c3c0*/  @!P2 IMAD.X R7, RZ, RZ, R4, P3 ;  /* 0x000000ffff07a224 */ /* 0x000fe400018e0604 */
[----:B------:R-:W0:Y:S04]  /*c3d0*/  SHFL.IDX PT, R4, R5, RZ, 0x181f ;  /* 0x00181fff05047589 */ /* 0x000e2800000e0000 */
[----:B------:R1:W-:Y:S01]  /*c3e0*/  @!P2 LDGSTS.E.BYPASS.LTC128B.128 [R10+0xbc00], desc[UR36][R6.64], !P0 ;  /* 0x0bc00000060aafae */ /* 0x0003e2000c101d64 */
[----:B0-----:R-:W-:-:S05]  /*c3f0*/  @!P1 LEA R4, P3, R28, R4, 0x1 ;  /* 0x000000041c049211 */ /* 0x001fca00078608ff */
[----:B------:R-:W-:Y:S02]  /*c400*/  @!P1 IMAD.X R0, RZ, RZ, R0, P3 ;  /* 0x000000ffff009224 */ /* 0x000fe400018e0600 */
[----:B-1----:R-:W-:Y:S02]  /*c410*/  @!P1 IMAD.MOV.U32 R6, RZ, RZ, R4 ;  /* 0x000000ffff069224 */ /* 0x002fe400078e0004 */
[----:B------:R-:W-:Y:S01]  /*c420*/  @!P1 IMAD.MOV.U32 R7, RZ, RZ, R0 ;  /* 0x000000ffff079224 */ /* 0x000fe200078e0000 */
[----:B------:R-:W-:-:S04]  /*c430*/  IADD3 R0, R17, 0x90, RZ ;  /* 0x0000009011007810 */ /* 0x000fc80007ffe0ff */
[----:B------:R0:W-:Y:S01]  /*c440*/  @!P1 LDGSTS.E.BYPASS.LTC128B.128 [R10+0xc400], desc[UR36][R6.64], !P0 ;  /* 0x0c400000060a9fae */ /* 0x0001e2000c101d64 */
[----:B------:R-:W-:-:S03]  /*c450*/  ISETP.GE.AND P1, PT, R0, R3, PT ;  /* 0x000000030000720c */ /* 0x000fc60003f26270 */
[----:B------:R-:W-:Y:S04]  /*c460*/  SHFL.IDX PT, R0, R2, 0x1, 0x181f ;  /* 0x00381f0002007f89 */ /* 0x000fe800000e0000 */
[----:B0-----:R-:W0:Y:S06]  /*c470*/  SHFL.IDX PT, R6, R5, 0x1, 0x181f ;  /* 0x00381f0005067f89 */ /* 0x001e2c00000e0000 */
[----:B0-----:R-:W-:-:S05]  /*c480*/  @!P1 LEA R6, P2, R28, R6, 0x1 ;  /* 0x000000061c069211 */ /* 0x001fca00078408ff */
[----:B------:R-:W-:-:S04]  /*c490*/  @!P1 IMAD.X R0, RZ, RZ, R0, P2 ;  /* 0x000000ffff009224 */ /* 0x000fc800010e0600 */
[----:B------:R-:W-:Y:S02]  /*c4a0*/  @!P1 IMAD.MOV.U32 R7, RZ, RZ, R0 ;  /* 0x000000ffff079224 */ /* 0x000fe400078e0000 */
[----:B------:R-:W-:-:S03]  /*c4b0*/  VIADD R0, R17, 0xa0 ;  /* 0x000000a011007836 */ /* 0x000fc60000000000 */
[----:B------:R0:W-:Y:S02]  /*c4c0*/  @!P1 LDGSTS.E.BYPASS.LTC128B.128 [R10+0xcc00], desc[UR36][R6.64], !P0 ;  /* 0x0cc00000060a9fae */ /* 0x0001e4000c101d64 */
[----:B------:R-:W-:Y:S02]  /*c4d0*/  ISETP.GE.AND P2, PT, R0, R3, PT ;  /* 0x000000030000720c */ /* 0x000fe40003f46270 */
[----:B------:R-:W-:Y:S04]  /*c4e0*/  SHFL.IDX PT, R0, R2, 0x2, 0x181f ;  /* 0x00581f0002007f89 */ /* 0x000fe800000e0000 */
[----:B0-----:R-:W0:Y:S07]  /*c4f0*/  SHFL.IDX PT, R6, R5, 0x2, 0x181f ;  /* 0x00581f0005067f89 */ /* 0x001e2e00000e0000 */
[----:B0-----:R-:W-:-:S05]  /*c500*/  @!P2 LEA R6, P1, R28, R6, 0x1 ;  /* 0x000000061c06a211 */ /* 0x001fca00078208ff */
[----:B------:R-:W-:-:S04]  /*c510*/  @!P2 IMAD.X R0, RZ, RZ, R0, P1 ;  /* 0x000000ffff00a224 */ /* 0x000fc800008e0600 */
[----:B------:R-:W-:Y:S02]  /*c520*/  @!P2 IMAD.MOV.U32 R7, RZ, RZ, R0 ;  /* 0x000000ffff07a224 */ /* 0x000fe400078e0000 */
[----:B------:R0:W1:Y:S04]  /*c530*/  SHFL.IDX PT, R0, R2, 0x3, 0x181f ;  /* 0x00781f0002007f89 */ /* 0x00006800000e0000 */
[----:B------:R0:W-:Y:S04]  /*c540*/  @!P2 LDGSTS.E.BYPASS.LTC128B.128 [R10+0xd400], desc[UR36][R6.64], !P0 ;  /* 0x0d400000060aafae */ /* 0x0001e8000c101d64 */
[----:B------:R0:W2:Y:S02]  /*c550*/  SHFL.IDX PT, R2, R5, 0x3, 0x181f ;  /* 0x00781f0005027f89 */ /* 0x0000a400000e0000 */
.L_x_13177:
[----:B------:R-:W-:-:S04]  /*c560*/  IADD3 R17, R17, 0xb0, RZ ;  /* 0x000000b011117810 */ /* 0x000fc80007ffe0ff */
[----:B------:R-:W-:-:S13]  /*c570*/  ISETP.GE.AND P1, PT, R17, R3, PT ;  /* 0x000000031100720c */ /* 0x000fda0003f26270 */
[----:B0-2---:R-:W-:-:S05]  /*c580*/  @!P1 LEA R2, P2, R28, R2, 0x1 ;  /* 0x000000021c029211 */ /* 0x005fca00078408ff */
[----:B-1----:R-:W-:-:S05]  /*c590*/  @!P1 IMAD.X R3, RZ, RZ, R0, P2 ;  /* 0x000000ffff039224 */ /* 0x002fca00010e0600 */
[----:B------:R-:W-:Y:S01]  /*c5a0*/  @!PT LDS RZ, [RZ] ;  /* 0x00000000fffff984 */ /* 0x000fe20000000800 */
[----:B------:R-:W-:Y:S01]  /*c5b0*/  @!PT LDS RZ, [RZ] ;  /* 0x00000000fffff984 */ /* 0x000fe20000000800 */
[----:B------:R-:W-:Y:S01]  /*c5c0*/  @!PT LDS RZ, [RZ] ;  /* 0x00000000fffff984 */ /* 0x000fe20000000800 */
[----:B------:R0:W-:Y:S01]  /*c5d0*/  @!P1 LDGSTS.E.BYPASS.LTC128B.128 [R10+0xdc00], desc[UR36][R2.64], !P0 ;  /* 0x0dc00000020a9fae */ /* 0x0001e2000c101d64 */
[----:B------:R-:W-:Y:S01]  /*c5e0*/  PLOP3.LUT P0, PT, PT, PT, PT, 0x80, 0x0 ;  /* 0x000000000000781c */ /* 0x000fe20003f0f070 */
[----:B------:R-:W-:-:S12]  /*c5f0*/  NOP ;  /* 0x0000000000007918 */ /* 0x000fd80000000000 */
.L_x_13079:
[----:B------:R-:W-:Y:S02]  /*c600*/  PLOP3.LUT P1, PT, P1, P0, PT, 0xa2, 0x0 ;  /* 0x000000000000781c */ /* 0x000fe40000f21472 */
[----:B------:R-:W-:-:S08]  /*c610*/  @P0 R2UR P1, UR4, R22 ;  /* 0x00000000160402ca */ /* 0x000fd00000020000 */
[----:B------:R-:W-:-:S05]  /*c620*/  @P0 PLOP3.LUT P0, PT, P1, PT, PT, 0x80, 0x0 ;  /* 0x000000000000081c */ /* 0x000fca0000f0f070 */
[----:B------:R-:W-:Y:S01]  /*c630*/  @!P1 SYNCS.ARRIVE.TRANS64.RED.A0T1 RZ, [UR4+0x16800], RZ ;  /* 0x016800ffffff99a7 */ /* 0x000fe20008200404 */
[----:B------:R-:W-:Y:S07]  /*c640*/  @!P1 ARRIVES.LDGSTSBAR.64.TRANSCNT [UR4+0x16800] ;  /* 0x01680000ff0099b0 */ /* 0x000fee0008000a84 */
[----:B------:R-:W-:Y:S05]  /*c650*/  @P0 BRA.U.ANY `(.L_x_13079) ;  /* 0xfffffffd00e80947 */ /* 0x000fea000393ffff */
[----:B0-----:R-:W2:Y:S02]  /*c660*/  LDL.LU R2, [R1+0x3c] ;  /* 0x00003c0001027983 */ /* 0x001ea40000300800 */
        /* <DEDUP_REMOVED lines=11> */
.L_x_13178:
[----:B------:R-:W-:Y:S05]  /*c720*/  BSYNC B0 ;  /* 0x0000000000007941 */ /* 0x000fea0003800000 */
.L_x_13080:
[----:B------:R-:W2:Y:S04]  /*c730*/  LDL.LU R3, [R1+0x34] ;  /* 0x0000340001037983 */ /* 0x000ea80000300800 */
[----:B------:R-:W3:Y:S01]  /*c740*/  LDL R2, [R1+0x10] ;  /* 0x0000100001027983 */ /* 0x000ee20000100800 */
[----:B------:R-:W-:Y:S01]  /*c750*/  BSSY B0, `(.L_x_13082) ;  /* 0x0000102000007945 */ /* 0x000fe20003800000 */
[----:B--2---:R-:W-:-:S05]  /*c760*/  VIADD R7, R3, 0xfffffffe ;  /* 0xfffffffe03077836 */ /* 0x004fca0000000000 */
[----:B---3--:R-:W-:-:S13]  /*c770*/  ISETP.GE.AND P0, PT, R7, R2, PT ;  /* 0x000000020700720c */ /* 0x008fda0003f06270 */
[----:B------:R-:W-:Y:S05]  /*c780*/  @!P0 BRA `(.L_x_13083) ;  /* 0x0000000c00f88947 */ /* 0x000fea0003800000 */
[----:B------:R-:W-:Y:S01]  /*c790*/  ULDC UR4, c[0x0][0x2f4] ;  /* 0x0000bd0000047ab9 */ /* 0x000fe20000000800 */
[----:B------:R-:W-:Y:S01]  /*c7a0*/  IMAD.MOV.U32 R6, RZ, RZ, R25 ;  /* 0x000000ffff067224 */ /* 0x000fe200078e0019 */
[----:B------:R-:W-:Y:S01]  /*c7b0*/  ISETP.GE.AND P1, PT, R28, UR4, PT ;  /* 0x000000041c007c0c */ /* 0x000fe2000bf26270 */
[----:B------:R-:W-:Y:S01]  /*c7c0*/  IMAD.MOV.U32 R29, RZ, RZ, R26 ;  /* 0x000000ffff1d7224 */ /* 0x000fe200078e001a */
[----:B------:R-:W-:-:S11]  /*c7d0*/  MOV R17, R27 ;  /* 0x0000001b00117202 */ /* 0x000fd60000000f00 */
.L_x_13096:
[----:B------:R-:W2:Y:S01]  /*c7e0*/  LDL R10, [R1+0x14] ;  /* 0x00001400010a7983 */ /* 0x000ea20000100800 */
[----:B------:R-:W1:Y:S03]  /*c7f0*/  LDC R3, c[0x0][0x430] ;  /* 0x00010c00ff037b82 */ /* 0x000e660000000800 */
[----:B------:R-:W3:Y:S04]  /*c800*/  LDL R9, [R1+0x18] ;  /* 0x0000180001097983 */ /* 0x000ee80000100800 */
[----:B------:R-:W4:Y:S01]  /*c810*/  LDL R5, [R1] ;  /* 0x0000000001057983 */ /* 0x000f220000100800 */
[----:B------:R-:W0:Y:S03]  /*c820*/  S2R R2, SR_TID.X ;  /* 0x0000000000027919 */ /* 0x000e260000002100 */
[----:B------:R-:W5:Y:S01]  /*c830*/  LDL R8, [R1+0x48] ;  /* 0x0000480001087983 */ /* 0x000f620000100800 */
        /* <DEDUP_REMOVED lines=9> */
[----:B------:R-:W-:Y:S01]  /*c8d0*/  ULDC UR4, c[0x0][0x430] ;  /* 0x00010c0000047ab9 */ /* 0x000fe20000000800 */
[----:B--2---:R-:W-:-:S05]  /*c8e0*/  IADD3 R3, R2, R3, R10 ;  /* 0x0000000302037210 */ /* 0x004fca0007ffe00a */
[----:B-1----:R-:W-:-:S04]  /*c8f0*/  @P0 IMAD.HI.U32 R4, R3, R4, RZ ;  /* 0x0000000403040227 */ /* 0x002fc800078e00ff */
[----:B------:R-:W-:Y:S01]  /*c900*/  IMAD.MOV.U32 R2, RZ, RZ, R3 ;  /* 0x000000ffff027224 */ /* 0x000fe200078e0003 */
[----:B0-----:R-:W-:-:S05]  /*c910*/  @P0 SHF.R.U32.HI R2, RZ, R0, R4 ;  /* 0x00000000ff020219 */ /* 0x001fca0000011604 */
[----:B------:R-:W-:-:S04]  /*c920*/  IMAD.MOV R0, RZ, RZ, -R2 ;  /* 0x000000ffff007224 */ /* 0x000fc800078e0a02 */
[----:B------:R-:W-:Y:S01]  /*c930*/  IMAD R0, R0, UR4, R3 ;  /* 0x0000000400007c24 */ /* 0x000fe2000f8e0203 */
[----:B------:R-:W-:Y:S01]  /*c940*/  ULDC.64 UR4, c[0x0][0x428] ;  /* 0x00010a0000047ab9 */ /* 0x000fe20000000a00 */
        /* <DEDUP_REMOVED lines=19> */
.L_x_13084:
[----:B------:R-:W-:Y:S01]  /*ca80*/  IMAD R5, R25, 0x8, R22 ;  /* 0x0000000819057824 */ /* 0x000fe200078e0216 */
[----:B------:R-:W-:Y:S01]  /*ca90*/  SHF.L.U32 R2, R27, 0x1f, RZ ;  /* 0x0000001f1b027819 */ /* 0x000fe200000006ff */
[----:B------:R-:W-:Y:S03]  /*caa0*/  BSSY B1, `(.L_x_13085) ;  /* 0x0000003000017945 */ /* 0x000fe60003800000 */
[----:B------:R-:W0:Y:S02]  /*cab0*/  SYNCS.PHASECHK.TRANS64.TRYWAIT P0, [R5+URZ+0x16840], R2 ;  /* 0x01684002050075a7 */ /* 0x000e24000800017f */
[----:B0-----:R-:W-:Y:S05]  /*cac0*/  @!P0 BRA `(.L_x_13086) ;  /* 0x0000004000608947 */ /* 0x001fea0003800000 */
.L_x_13179:
[----:B------:R-:W-:Y:S05]  /*cad0*/  BSYNC B1 ;  /* 0x0000000000017941 */ /* 0x000fea0003800000 */
.L_x_13085:
[----:B------:R-:W2:Y:S01]  /*cae0*/  LDL R3, [R1+0x4] ;  /* 0x0000040001037983 */ /* 0x000ea20000100800 */
[----:B------:R-:W-:Y:S01]  /*caf0*/  SHF.R.S32.HI R20, RZ, 0x1f, R0 ;  /* 0x0000001fff147819 */ /* 0x000fe20000011400 */
[----:B------:R-:W-:Y:S01]  /*cb00*/  ULDC.64 UR4, c[0x0][0x300] ;  /* 0x0000c00000047ab9 */ /* 0x000fe20000000a00 */
[----:B------:R-:W-:Y:S01]  /*cb10*/  ULDC.64 UR6, c[0x0][0x2e8] ;  /* 0x0000ba0000067ab9 */ /* 0x000fe20000000a00 */
[----:B------:R-:W1:Y:S02]  /*cb20*/  S2R R8, SR_TID.X ;  /* 0x0000000000087919 */ /* 0x000e640000002100 */
[----:B------:R-:W-:-:S04]  /*cb30*/  IMAD R7, R20, UR4, RZ ;  /* 0x0000000414077c24 */ /* 0x000fc8000f8e02ff */
[----:B------:R-:W-:Y:S02]  /*cb40*/  IMAD R7, R0, UR5, R7 ;  /* 0x0000000500077c24 */ /* 0x000fe4000f8e0207 */
[C---:B-1----:R-:W-:Y:S01]  /*cb50*/  IMAD.SHL.U32 R9, R8.reuse, 0x8, RZ ;  /* 0x0000000808097824 */ /* 0x042fe200078e00ff */
[----:B------:R-:W-:-:S04]  /*cb60*/  SHF.L.U32 R11, R8, 0x3, RZ ;  /* 0x00000003080b7819 */ /* 0x000fc800000006ff */
[----:B------:R-:W-:-:S04]  /*cb70*/  LOP3.LUT R9, R9, 0x1f8, RZ, 0xc0, !PT ;  /* 0x000001f809097812 */ /* 0x000fc800078ec0ff */
[----:B------:R-:W-:-:S04]  /*cb80*/  LOP3.LUT R9, R9, 0x38, R8, 0x78, !PT ;  /* 0x0000003809097812 */ /* 0x000fc800078e7808 */
[----:B------:R-:W-:-:S05]  /*cb90*/  LOP3.LUT R9, R9, 0x200, R11, 0xf8, !PT ;  /* 0x0000020009097812 */ /* 0x000fca00078ef80b */
[----:B------:R-:W-:Y:S01]  /*cba0*/  IMAD R9, R25, 0x2000, R9 ;  /* 0x0000200019097824 */ /* 0x000fe200078e0209 */
[----:B--2---:R-:W-:Y:S01]  /*cbb0*/  LOP3.LUT P2, RZ, R3, 0x1, RZ, 0xc0, !PT ;  /* 0x0000000103ff7812 */ /* 0x004fe2000784c0ff */
        /* <DEDUP_REMOVED lines=48> */
[----:B------:R-:W1:Y:S04]  /*cec0*/  SHFL.IDX PT, R3, R10, 0x6, 0x181f ;  /* 0x00d81f000a037f89 */ /* 0x000e6800000e0000 */
[----:B------:R-:W2:Y:S01]  /*ced0*/  SHFL.IDX PT, R10, R10, 0x7, 0x181f ;  /* 0x00f81f000a0a7f89 */ /* 0x000ea200000e0000 */
[----:B0-----:R-:W-:-:S05]  /*cee0*/  IADD3 R2, P0, R2, R7, RZ ;  /* 0x0000000702027210 */ /* 0x001fca0007f1e0ff */
[----:B-1----:R-:W-:-:S05]  /*cef0*/  IMAD.X R3, RZ, RZ, R3, P0 ;  /* 0x000000ffff037224 */ /* 0x002fca00000e0603 */
[----:B------:R0:W-:Y:S04]  /*cf00*/  LDGSTS.E.BYPASS.LTC128B.128 [R9+0x11400], desc[UR36][R2.64], !P2 ;  /* 0x1140000002097fae */ /* 0x0001e8000d101d64 */
[----:B0-2---:R0:W1:Y:S02]  /*cf10*/  SHFL.IDX PT, R2, R8, 0x7, 0x181f ;  /* 0x00f81f0008027f89 */ /* 0x00506400000e0000 */
.L_x_13197:
[----:B-1----:R-:W-:-:S04]  /*cf20*/  IADD3 R2, P0, R2, R7, RZ ;  /* 0x0000000702027210 */ /* 0x002fc80007f1e0ff */
[----:B------:R-:W-:Y:S02]  /*cf30*/  IADD3.X R3, RZ, R10, RZ, P0, !PT ;  /* 0x0000000aff037210 */ /* 0x000fe400007fe4ff */
[----:B------:R-:W-:-:S03]  /*cf40*/  PLOP3.LUT P0, PT, PT, PT, PT, 0x80, 0x0 ;  /* 0x000000000000781c */ /* 0x000fc60003f0f070 */
[----:B------:R-:W-:Y:S01]  /*cf50*/  @!PT LDS RZ, [RZ] ;  /* 0x00000000fffff984 */ /* 0x000fe20000000800 */
[----:B------:R-:W-:Y:S01]  /*cf60*/  @!PT LDS RZ, [RZ] ;  /* 0x00000000fffff984 */ /* 0x000fe20000000800 */
[----:B------:R-:W-:Y:S01]  /*cf70*/  @!PT LDS RZ, [RZ] ;  /* 0x00000000fffff984 */ /* 0x000fe20000000800 */
[----:B------:R1:W-:Y:S01]  /*cf80*/  LDGSTS.E.BYPASS.LTC128B.128 [R9+0x11c00], desc[UR36][R2.64], !P2 ;  /* 0x11c0000002097fae */ /* 0x0003e2000d101d64 */
[----:B------:R-:W-:-:S09]  /*cf90*/  NOP ;  /* 0x0000000000007918 */ /* 0x000fd20000000000 */
.L_x_13088:
        /* <DEDUP_REMOVED lines=11> */
.L_x_13089:
[----:B------:R1:W-:Y:S01]  /*d050*/  SYNCS.ARRIVE.TRANS64.A1T0 RZ, [R5+URZ+0x16830], RZ ;  /* 0x016830ff05ff79a7 */ /* 0x0003e2000810003f */
[----:B------:R-:W-:Y:S05]  /*d060*/  @!P3 BRA `(.L_x_13090) ;  /* 0x000000000004b947 */ /* 0x000fea0003800000 */
[----:B------:R-:W-:Y:S01]  /*d070*/  BPT.TRAP 0x1 ;  /* 0x000000040000795c */ /* 0x000fe20000300000 */
.L_x_13090:
[----:B------:R-:W-:Y:S01]  /*d080*/  SHF.L.U32 R2, R17, 0x1f, RZ ;  /* 0x0000001f11027819 */ /* 0x000fe200000006ff */
[----:B-1----:R-:W-:Y:S01]  /*d090*/  IMAD R5, R6, 0x8, R22 ;  /* 0x0000000806057824 */ /* 0x002fe200078e0216 */
[----:B------:R-:W-:Y:S03]  /*d0a0*/  BSSY B1, `(.L_x_13091) ;  /* 0x0000003000017945 */ /* 0x000fe60003800000 */
[----:B------:R-:W1:Y:S02]  /*d0b0*/  SYNCS.PHASECHK.TRANS64.TRYWAIT P0, [R5+URZ+0x16860], R2 ;  /* 0x01686002050075a7 */ /* 0x000e64000800017f */
[----:B-1----:R-:W-:Y:S05]  /*d0c0*/  @!P0 BRA `(.L_x_13092) ;  /* 0x0000004400248947 */ /* 0x002fea0003800000 */
.L_x_13198:
[----:B------:R-:W-:Y:S05]  /*d0d0*/  BSYNC B1 ;  /* 0x0000000000017941 */ /* 0x000fea0003800000 */
.L_x_13091:
[----:B0-----:R-:W2:Y:S01]  /*d0e0*/  LDL R8, [R1+0xc] ;  /* 0x00000c0001087983 */ /* 0x001ea20000100800 */
        /* <DEDUP_REMOVED lines=14> */
[----:B------:R-:W-:Y:S01]  /*d1d0*/  ISETP.LT.OR P0, PT, R8, 0x1, P1 ;  /* 0x000000010800780c */ /* 0x000fe20000f01670 */
[----:B------:R-:W-:Y:S02]  /*d1e0*/  IMAD R6, R6, 0x2, R22 ;  /* 0x0000000206067824 */ /* 0x000fe400078e0216 */
[----:B------:R-:W1:Y:S01]  /*d1f0*/  SHFL.IDX PT, R3, R23, RZ, 0x181f ;  /* 0x00181fff17037589 */ /* 0x000e6200000e0000 */
[----:B0-----:R-:W-:-:S04]  /*d200*/  IADD3 R2, P2, R2, R7, RZ ;  /* 0x0000000702027210 */ /* 0x001fc80007f5e0ff */
[----:B-1----:R-:W-:-:S05]  /*d210*/  IADD3.X R3, RZ, R3, RZ, P2, !PT ;  /* 0x00000003ff037210 */ /* 0x002fca00017fe4ff */
[----:B------:R-:W-:Y:S01]  /*d220*/  @!PT LDS RZ, [RZ] ;  /* 0x00000000fffff984 */ /* 0x000fe20000000800 */
[----:B------:R0:W-:Y:S01]  /*d230*/  LDGSTS.E.BYPASS.LTC128B.128 [R6+0x400], desc[UR36][R2.64], !P0 ;  /* 0x0040000002067fae */ /* 0x0001e2000c101d64 */
[----:B------:R-:W-:-:S03]  /*d240*/  ISETP.LT.OR P0, PT, R8, 0x11, P1 ;  /* 0x000000110800780c */ /* 0x000fc60000f01670 */
[----:B0-----:R-:W0:Y:S04]  /*d250*/  SHFL.IDX PT, R2, R18, 0x1, 0x181f ;  /* 0x00381f0012027f89 */ /* 0x001e2800000e0000 */
[----:B------:R-:W1:Y:S01]  /*d260*/  SHFL.IDX PT, R3, R23, 0x1, 0x181f ;  /* 0x00381f0017037f89 */ /* 0x000e6200000e0000 */
[----:B0-----:R-:W-:-:S05]  /*d270*/  IADD3 R2, P2, R2, R7, RZ ;  /* 0x0000000702027210 */ /* 0x001fca0007f5e0ff */
[----:B-1----:R-:W-:-:S05]  /*d280*/  IMAD.X R3, RZ, RZ, R3, P2 ;  /* 0x000000ffff037224 */ /* 0x002fca00010e0603 */
        /* <DEDUP_REMOVED lines=22> */
[----:B0-----:R-:W-:-:S04]  /*d3f0*/  IADD3 R2, P2, R2, R7, RZ ;  /* 0x0000000702027210 */ /* 0x001fc80007f5e0ff */
[----:B-1----:R-:W-:-:S05]  /*d400*/  IADD3.X R3, RZ, R3, RZ, P2, !PT ;  /* 0x00000003ff037210 */ /* 0x002fca00017fe4ff */
[----:B------:R0:W-:Y:S01]  /*d410*/  LDGSTS.E.BYPASS.LTC128B.128 [R6+0x2c00], desc[UR36][R2.64], !P0 ;  /* 0x02c0000002067fae */ /* 0x0001e2000c101d64 */
[----:B------:R-:W-:-:S03]  /*d420*/  ISETP.LT.OR P0, PT, R8, 0x61, P1 ;  /* 0x000000610800780c */ /* 0x000fc60000f01670 */
[----:B0-----:R-:W0:Y:S04]  /*d430*/  SHFL.IDX PT, R2, R18, 0x6, 0x181f ;  /* 0x00d81f0012027f89 */ /* 0x001e2800000e0000 */
[----:B------:R-:W1:Y:S04]  /*d440*/  SHFL.IDX PT, R3, R23, 0x6, 0x181f ;  /* 0x00d81f0017037f89 */ /* 0x000e6800000e0000 */
[----:B------:R-:W2:Y:S01]  /*d450*/  SHFL.IDX PT, R23, R23, 0x7, 0x181f ;  /* 0x00f81f0017177f89 */ /* 0x000ea200000e0000 */
[----:B0-----:R-:W-:-:S05]  /*d460*/  IADD3 R2, P2, R2, R7, RZ ;  /* 0x0000000702027210 */ /* 0x001fca0007f5e0ff */
[----:B-1----:R-:W-:-:S05]  /*d470*/  IMAD.X R3, RZ, RZ, R3, P2 ;  /* 0x000000ffff037224 */ /* 0x002fca00010e0603 */
[----:B------:R0:W-:Y:S04]  /*d480*/  LDGSTS.E.BYPASS.LTC128B.128 [R6+0x3400], desc[UR36][R2.64], !P0 ;  /* 0x0340000002067fae */ /* 0x0001e8000c101d64 */
[----:B0-2---:R0:W1:Y:S02]  /*d490*/  SHFL.IDX PT, R2, R18, 0x7, 0x181f ;  /* 0x00f81f0012027f89 */ /* 0x00506400000e0000 */
.L_x_13216:
[----:B------:R-:W-:Y:S01]  /*d4a0*/  ISETP.LT.OR P0, PT, R8, 0x71, P1 ;  /* 0x000000710800780c */ /* 0x000fe20000f01670 */
[----:B------:R-:W-:Y:S01]  /*d4b0*/  ULDC.64 UR4, c[0x0][0x328] ;  /* 0x0000ca0000047ab9 */ /* 0x000fe20000000a00 */
[----:B-1----:R-:W-:Y:S01]  /*d4c0*/  IADD3 R2, P2, R2, R7, RZ ;  /* 0x0000000702027210 */ /* 0x002fe20007f5e0ff */
[----:B------:R-:W-:-:S04]  /*d4d0*/  ULDC.64 UR6, c[0x0][0x318] ;  /* 0x0000c60000067ab9 */ /* 0x000fc80000000a00 */
[----:B------:R-:W-:-:S06]  /*d4e0*/  IMAD.X R3, RZ, RZ, R23, P2 ;  /* 0x000000ffff037224 */ /* 0x000fcc00010e0617 */
[----:B------:R-:W-:Y:S01]  /*d4f0*/  @!PT LDS RZ, [RZ] ;  /* 0x00000000fffff984 */ /* 0x000fe20000000800 */
[----:B------:R-:W-:Y:S01]  /*d500*/  @!PT LDS RZ, [RZ] ;  /* 0x00000000fffff984 */ /* 0x000fe20000000800 */
[----:B------:R-:W-:Y:S01]  /*d510*/  @!PT LDS RZ, [RZ] ;  /* 0x00000000fffff984 */ /* 0x000fe20000000800 */
[----:B------:R1:W-:Y:S01]  /*d520*/  LDGSTS.E.BYPASS.LTC128B.128 [R6+0x3c00], desc[UR36][R2.64], !P0 ;  /* 0x03c0000002067fae */ /* 0x0003e2000c101d64 */
[----:B------:R-:W-:Y:S01]  /*d530*/  PLOP3.LUT P0, PT, PT, PT, PT, 0x80, 0x0 ;  /* 0x000000000000781c */ /* 0x000fe20003f0f070 */
[----:B-1----:R-:W-:Y:S02]  /*d540*/  IMAD R6, R20, UR4, RZ ;  /* 0x0000000414067c24 */ /* 0x002fe4000f8e02ff */
[----:B------:R-:W-:-:S04]  /*d550*/  IMAD.WIDE.U32 R2, R0, UR4, RZ ;  /* 0x0000000400027c25 */ /* 0x000fc8000f8e00ff */
[----:B------:R-:W-:Y:S01]  /*d560*/  IMAD R6, R0, UR5, R6 ;  /* 0x0000000500067c24 */ /* 0x000fe2000f8e0206 */
[----:B------:R-:W-:Y:S01]  /*d570*/  ULDC.64 UR4, c[0x0][0x338] ;  /* 0x0000ce0000047ab9 */ /* 0x000fe20000000a00 */
[----:B------:R-:W-:Y:S02]  /*d580*/  NOP ;  /* 0x0000000000007918 */ /* 0x000fe40000000000 */
[----:B------:R-:W-:Y:S02]  /*d590*/  IMAD.IADD R3, R3, 0x1, R6 ;  /* 0x0000000103037824 */ /* 0x000fe400078e0206 */
[----:B------:R-:W-:-:S04]  /*d5a0*/  IMAD.WIDE.U32 R2, R4, UR4, R2 ;  /* 0x0000000404027c25 */ /* 0x000fc8000f8e0002 */
[----:B------:R-:W-:-:S04]  /*d5b0*/  IMAD R0, R21, UR4, RZ ;  /* 0x0000000415007c24 */ /* 0x000fc8000f8e02ff */
[----:B------:R-:W-:Y:S01]  /*d5c0*/  IMAD R0, R4, UR5, R0 ;  /* 0x0000000504007c24 */ /* 0x000fe2000f8e0200 */
[----:B------:R-:W-:-:S03]  /*d5d0*/  ULDC.64 UR4, c[0x0][0x330] ;  /* 0x0000cc0000047ab9 */ /* 0x000fc60000000a00 */
[----:B------:R-:W-:Y:S02]  /*d5e0*/  IMAD.IADD R3, R3, 0x1, R0 ;  /* 0x0000000103037824 */ /* 0x000fe400078e0200 */
[----:B------:R-:W-:-:S04]  /*d5f0*/  IMAD.WIDE.U32 R2, R24, UR4, R2 ;  /* 0x0000000418027c25 */ /* 0x000fc8000f8e0002 */
[----:B------:R-:W-:Y:S01]  /*d600*/  IMAD R0, R24, UR5, R3 ;  /* 0x0000000518007c24 */ /* 0x000fe2000f8e0203 */
[----:B0-----:R-:W-:-:S04]  /*d610*/  LEA R18, P2, R2, UR6, 0x1 ;  /* 0x0000000602127c11 */ /* 0x001fc8000f8408ff */
[----:B------:R-:W-:-:S09]  /*d620*/  LEA.HI.X R0, R2, UR7, R0, 0x1, P2 ;  /* 0x0000000702007c11 */ /* 0x000fd200090f0c00 */
.L_x_13094:
        /* <DEDUP_REMOVED lines=12> */
.L_x_13095:
[----:B------:R-:W2:Y:S01]  /*d6f0*/  LDL R0, [R1+0x10] ;  /* 0x0000100001007983 */ /* 0x000ea20000100800 */
[----:B------:R1:W-:Y:S01]  /*d700*/  SYNCS.ARRIVE.TRANS64.A1T0 RZ, [R5+URZ+0x16850], RZ ;  /* 0x016850ff05ff79a7 */ /* 0x0003e2000810003f */
[C---:B------:R-:W-:Y:S01]  /*d710*/  IADD3 R7, R26.reuse, -0x1, RZ ;  /* 0xffffffff1a077810 */ /* 0x040fe20007ffe0ff */
[----:B------:R-:W-:Y:S02]  /*d720*/  IMAD.MOV.U32 R6, RZ, RZ, R25 ;  /* 0x000000ffff067224 */ /* 0x000fe400078e0019 */
[----:B------:R-:W-:Y:S02]  /*d730*/  IMAD.MOV.U32 R17, RZ, RZ, R27 ;  /* 0x000000ffff117224 */ /* 0x000fe400078e001b */
[----:B------:R-:W-:Y:S01]  /*d740*/  IMAD.MOV.U32 R29, RZ, RZ, R26 ;  /* 0x000000ffff1d7224 */ /* 0x000fe200078e001a */
[----:B--2---:R-:W-:-:S13]  /*d750*/  ISETP.GT.AND P0, PT, R26, R0, PT ;  /* 0x000000001a00720c */ /* 0x004fda0003f04270 */
[----:B-1----:R-:W-:Y:S05]  /*d760*/  @P0 BRA `(.L_x_13096) ;  /* 0xfffffff0001c0947 */ /* 0x002fea000383ffff */
.L_x_13083:
[----:B------:R-:W-:Y:S05]  /*d770*/  BSYNC B0 ;  /* 0x0000000000007941 */ /* 0x000fea0003800000 */
.L_x_13082:
        /* <DEDUP_REMOVED lines=17> */
.L_x_13098:
[----:B------:R-:W-:Y:S05]  /*d890*/  BSYNC B0 ;  /* 0x0000000000007941 */ /* 0x000fea0003800000 */
.L_x_13097:
[----:B------:R-:W2:Y:S02]  /*d8a0*/  LDL R0, [R1+0x48] ;  /* 0x0000480001007983 */ /* 0x000ea40000100800 */
[----:B--2---:R-:W-:-:S13]  /*d8b0*/  ISETP.NE.AND P0, PT, R0, 0x3, PT ;  /* 0x000000030000780c */ /* 0x004fda0003f05270 */
[----:B------:R-:W-:Y:S05]  /*d8c0*/  @!P0 BRA `(.L_x_13099) ;  /* 0x0000000000048947 */ /* 0x000fea0003800000 */
[----:B------:R-:W-:Y:S01]  /*d8d0*/  BPT.TRAP 0x1 ;  /* 0x000000040000795c */ /* 0x000fe20000300000 */
.L_x_13099:
[----:B------:R-:W2:Y:S01]  /*d8e0*/  LDL.LU R2, [R1+0xc] ;  /* 0x00000c0001027983 */ /* 0x000ea20000300800 */
[----:B------:R-:W-:Y:S01]  /*d8f0*/  IMAD R0, R25, 0x8, R22 ;  /* 0x0000000819007824 */ /* 0x000fe200078e0216 */
[----:B------:R-:W-:Y:S01]  /*d900*/  SHF.L.U32 R3, R27, 0x1f, RZ ;  /* 0x0000001f1b037819 */ /* 0x000fe200000006ff */
[----:B------:R-:W-:Y:S03]  /*d910*/  BSSY B0, `(.L_x_13100) ;  /* 0x0000004000007945 */ /* 0x000fe60003800000 */
[----:B------:R-:W0:Y:S01]  /*d920*/  SYNCS.PHASECHK.TRANS64.TRYWAIT P0, [R0+URZ+0x16860], R3 ;  /* 0x01686003000075a7 */ /* 0x000e22000800017f */
[----:B--2---:R-:W-:Y:S01]  /*d930*/  IMAD R6, R26, -0x80, R2 ;  /* 0xffffff801a067824 */ /* 0x004fe200078e0202 */
[----:B0-----:R-:W-:Y:S06]  /*d940*/  @!P0 BRA `(.L_x_13101) ;  /* 0x0000004400608947 */ /* 0x001fec0003800000 */
.L_x_13217:
[----:B------:R-:W-:Y:S05]  /*d950*/  BSYNC B0 ;  /* 0x0000000000007941 */ /* 0x000fea0003800000 */
.L_x_13100:
[----:B------:R-:W1:Y:S01]  /*d960*/  S2R R2, SR_TID.X ;  /* 0x0000000000027919 */ /* 0x000e620000002100 */
[----:B------:R-:W-:Y:S01]  /*d970*/  UMOV UR4, 0xffffffff ;  /* 0xffffffff00047882 */ /* 0x000fe20000000000 */
[----:B------:R-:W2:Y:S01]  /*d980*/  S2R R7, SR_TID.X ;  /* 0x0000000000077919 */ /* 0x000ea20000002100 */
[----:B-1----:R-:W-:Y:S02]  /*d990*/  LOP3.LUT R5, R2, 0x7f, RZ, 0xc0, !PT ;  /* 0x0000007f02057812 */ /* 0x002fe400078ec0ff */
        /* <DEDUP_REMOVED lines=9> */
[----:B------:R-:W1:Y:S01]  /*da30*/  SHFL.IDX PT, R14, R18, RZ, 0x181f ;  /* 0x00181fff120e7589 */ /* 0x000e6200000e0000 */
[----:B------:R-:W-:Y:S01]  /*da40*/  ULDC UR4, c[0x0][0x2f4] ;  /* 0x0000bd0000047ab9 */ /* 0x000fe20000000800 */
[C---:B------:R-:W-:Y:S01]  /*da50*/  IMAD.SHL.U32 R5, R28.reuse, 0x2, RZ ;  /* 0x000000021c057824 */ /* 0x040fe200078e00ff */
[----:B------:R-:W-:Y:S01]  /*da60*/  ISETP.GE.AND P0, PT, R28, UR4, PT ;  /* 0x000000041c007c0c */ /* 0x000fe2000bf06270 */
[----:B0-----:R-:W0:Y:S01]  /*da70*/  SHFL.IDX PT, R3, R23, RZ, 0x181f ;  /* 0x00181fff17037589 */ /* 0x001e2200000e0000 */
[----:B------:R-:W-:Y:S02]  /*da80*/  IMAD R4, R4, 0x2, R22 ;  /* 0x0000000204047824 */ /* 0x000fe400078e0216 */
[----:B------:R-:W-:Y:S02]  /*da90*/  ISETP.LT.OR P1, PT, R6, 0x1, P0 ;  /* 0x000000010600780c */ /* 0x000fe40000721670 */
[----:B-1----:R-:W-:Y:S02]  /*daa0*/  IADD3 R2, P2, R14, R5, RZ ;  /* 0x000000050e027210 */ /* 0x002fe40007f5e0ff */
[----:B------:R-:W1:Y:S03]  /*dab0*/  SHFL.IDX PT, R14, R18, 0x1, 0x181f ;  /* 0x00381f00120e7f89 */ /* 0x000e6600000e0000 */
[----:B0-----:R-:W-:-:S06]  /*dac0*/  IMAD.X R3, RZ, RZ, R3, P2 ;  /* 0x000000ffff037224 */ /* 0x001fcc00010e0603 */
[----:B------:R0:W-:Y:S01]  /*dad0*/  LDGSTS.E.BYPASS.LTC128B.128 [R4+0x400], desc[UR36][R2.64], !P1 ;  /* 0x0040000002047fae */ /* 0x0001e2000c901d64 */
[----:B------:R-:W-:-:S03]  /*dae0*/  ISETP.LT.OR P1, PT, R6, 0x11, P0 ;  /* 0x000000110600780c */ /* 0x000fc60000721670 */
[----:B0-----:R-:W0:Y:S01]  /*daf0*/  SHFL.IDX PT, R3, R23, 0x1, 0x181f ;  /* 0x00381f0017037f89 */ /* 0x001e2200000e0000 */
[----:B-1----:R-:W-:-:S03]  /*db00*/  IADD3 R2, P2, R14, R5, RZ ;  /* 0x000000050e027210 */ /* 0x002fc60007f5e0ff */
[----:B------:R-:W1:Y:S01]  /*db10*/  SHFL.IDX PT, R14, R18, 0x2, 0x181f ;  /* 0x00581f00120e7f89 */ /* 0x000e6200000e0000 */
[----:B0-----:R-:W-:-:S05]  /*db20*/  IADD3.X R3, RZ, R3, RZ, P2, !PT ;  /* 0x00000003ff037210 */ /* 0x001fca00017fe4ff */
[----:B------:R0:W-:Y:S01]  /*db30*/  LDGSTS.E.BYPASS.LTC128B.128 [R4+0xc00], desc[UR36][R2.64], !P1 ;  /* 0x00c0000002047fae */ /* 0x0001e2000c901d64 */
[----:B------:R-:W-:-:S03]  /*db40*/  ISETP.LT.OR P1, PT, R6, 0x21, P0 ;  /* 0x000000210600780c */ /* 0x000fc60000721670 */
[----:B0-----:R-:W0:Y:S01]  /*db50*/  SHFL.IDX PT, R3, R23, 0x2, 0x181f ;  /* 0x00581f0017037f89 */ /* 0x001e2200000e0000 */
[----:B-1----:R-:W-:-:S03]  /*db60*/  IADD3 R2, P2, R14, R5, RZ ;  /* 0x000000050e027210 */ /* 0x002fc60007f5e0ff */
[----:B------:R-:W1:Y:S02]  /*db70*/  SHFL.IDX PT, R14, R18, 0x3, 0x181f ;  /* 0x00781f00120e7f89 */ /* 0x000e6400000e0000 */
[----:B0-----:R-:W-:-:S05]  /*db80*/  IMAD.X R3, RZ, RZ, R3, P2 ;  /* 0x000000ffff037224 */ /* 0x001fca00010e0603 */
        /* <DEDUP_REMOVED lines=22> */
[----:B------:R-:W1:Y:S04]  /*dcf0*/  SHFL.IDX PT, R23, R23, 0x7, 0x181f ;  /* 0x00f81f0017177f89 */ /* 0x000e6800000e0000 */
[----:B------:R2:W3:Y:S01]  /*dd00*/  SHFL.IDX PT, R14, R18, 0x7, 0x181f ;  /* 0x00f81f00120e7f89 */ /* 0x0004e200000e0000 */
[----:B0-----:R-:W-:-:S05]  /*dd10*/  IMAD.X R3, RZ, RZ, R3, P2 ;  /* 0x000000ffff037224 */ /* 0x001fca00010e0603 */
[----:B-1----:R2:W-:Y:S02]  /*dd20*/  LDGSTS.E.BYPASS.LTC128B.128 [R4+0x3400], desc[UR36][R2.64], !P1 ;  /* 0x0340000002047fae */ /* 0x0025e4000c901d64 */
.L_x_13235:
[----:B------:R-:W-:Y:S02]  /*dd30*/  ISETP.LT.OR P0, PT, R6, 0x71, P0 ;  /* 0x000000710600780c */ /* 0x000fe40000701670 */
[----:B--23--:R-:W-:-:S04]  /*dd40*/  IADD3 R2, P1, R14, R5, RZ ;  /* 0x000000050e027210 */ /* 0x00cfc80007f3e0ff */
[----:B------:R-:W-:-:S07]  /*dd50*/  IADD3.X R3, RZ, R23, RZ, P1, !PT ;  /* 0x00000017ff037210 */ /* 0x000fce0000ffe4ff */
[----:B------:R-:W-:Y:S01]  /*dd60*/  @!PT LDS RZ, [RZ] ;  /* 0x00000000fffff984 */ /* 0x000fe20000000800 */
[----:B------:R-:W-:Y:S01]  /*dd70*/  @!PT LDS RZ, [RZ] ;  /* 0x00000000fffff984 */ /* 0x000fe20000000800 */
[----:B------:R-:W-:Y:S01]  /*dd80*/  @!PT LDS RZ, [RZ] ;  /* 0x00000000fffff984 */ /* 0x000fe20000000800 */
[----:B------:R0:W-:Y:S01]  /*dd90*/  LDGSTS.E.BYPASS.LTC128B.128 [R4+0x3c00], desc[UR36][R2.64], !P0 ;  /* 0x03c0000002047fae */ /* 0x0001e2000c101d64 */
[----:B------:R-:W-:Y:S01]  /*dda0*/  PLOP3.LUT P0, PT, PT, PT, PT, 0x80, 0x0 ;  /* 0x000000000000781c */ /* 0x000fe20003f0f070 */
[----:B------:R-:W-:-:S12]  /*ddb0*/  NOP ;  /* 0x0000000000007918 */ /* 0x000fd80000000000 */
.L_x_13103:
        /* <DEDUP_REMOVED lines=11> */
.L_x_13104:
[----:B------:R-:W-:Y:S01]  /*de70*/  VIADD R25, R25, 0x1 ;  /* 0x0000000119197836 */ /* 0x000fe20000000000 */
[----:B------:R0:W-:Y:S04]  /*de80*/  SYNCS.ARRIVE.TRANS64.A1T0 RZ, [R0+URZ+0x16850], RZ ;  /* 0x016850ff00ff79a7 */ /* 0x0001e8000810003f */
[----:B------:R-:W-:-:S04]  /*de90*/  ISETP.NE.AND P0, PT, R25, 0x2, PT ;  /* 0x000000021900780c */ /* 0x000fc80003f05270 */
[----:B0-----:R-:W-:Y:S02]  /*dea0*/  SEL R0, RZ, 0x1, P0 ;  /* 0x00000001ff007807 */ /* 0x001fe40000000000 */
[----:B------:R-:W-:Y:S02]  /*deb0*/  SEL R25, R25, RZ, P0 ;  /* 0x000000ff19197207 */ /* 0x000fe40000000000 */
[----:B------:R-:W-:-:S07]  /*dec0*/  LOP3.LUT R27, R27, R0, RZ, 0x3c, !PT ;  /* 0x000000001b1b7212 */ /* 0x000fce00078e3cff */
.L_x_13063:
[----:B------:R-:W-:Y:S05]  /*ded0*/  BSYNC B7 ;  /* 0x0000000000077941 */ /* 0x000fea0003800000 */
.L_x_13061:
[----:B------:R-:W2:Y:S02]  /*dee0*/  LDL R0, [R1+0x4] ;  /* 0x0000040001007983 */ /* 0x000ea40000100800 */
        /* <DEDUP_REMOVED lines=11> */
.L_x_13105:
        /* <DEDUP_REMOVED lines=43> */
.L_x_13245:
[----:B------:R-:W-:Y:S02]  /*e250*/  ULDC UR4, c[0x0][0xc38] ;  /* 0x00030e0000047ab9 */ /* 0x000fe40000000800 */
[----:B------:R-:W-:-:S04]  /*e260*/  IMAD.U32 R2, RZ, RZ, UR4 ;  /* 0x00000004ff027e24 */ /* 0x000fc8000f8e00ff */
[----:B-1----:R-:W-:-:S04]  /*e270*/  IMAD R5, R14, R2, RZ ;  /* 0x000000020e057224 */ /* 0x002fc800078e02ff */
[----:B------:R-:W-:-:S05]  /*e280*/  IMAD.IADD R6, R6, 0x1, R5 ;  /* 0x0000000106067824 */ /* 0x000fca00078e0205 */
[----:B------:R-:W-:-:S13]  /*e290*/  ISETP.GT.AND P6, PT, R6, R0, PT ;  /* 0x000000000600720c */ /* 0x000fda0003fc4270 */
[----:B------:R-:W-:Y:S05]  /*e2a0*/  @P6 BRA `(.L_x_13108) ;  /* 0x0000000000a46947 */ /* 0x000fea0003800000 */
.L_x_13111:
        /* <DEDUP_REMOVED lines=35> */
.L_x_13253:
[----:B------:R-:W-:Y:S02]  /*e4e0*/  ULDC UR4, c[0x0][0xc38] ;  /* 0x00030e0000047ab9 */ /* 0x000fe40000000800 */
[----:B------:R-:W-:-:S04]  /*e4f0*/  IMAD.U32 R2, RZ, RZ, UR4 ;  /* 0x00000004ff027e24 */ /* 0x000fc8000f8e00ff */
[----:B-1----:R-:W-:-:S04]  /*e500*/  IMAD R5, R14, R2, RZ ;  /* 0x000000020e057224 */ /* 0x002fc800078e02ff */
[----:B------:R-:W-:-:S05]  /*e510*/  IMAD.IADD R6, R5, 0x1, R6 ;  /* 0x0000000105067824 */ /* 0x000fca00078e0206 */
[----:B------:R-:W-:-:S13]  /*e520*/  ISETP.GT.AND P6, PT, R6, R0, PT ;  /* 0x000000000600720c */ /* 0x000fda0003fc4270 */
[----:B------:R-:W-:Y:S05]  /*e530*/  @!P6 BRA `(.L_x_13111) ;  /* 0xfffffffc005ce947 */ /* 0x000fea000383ffff */
.L_x_13108:
        /* <DEDUP_REMOVED lines=9> */
.L_x_13258:
[----:B------:R-:W-:-:S13]  /*e5d0*/  ISETP.NE.AND P0, PT, R8, RZ, PT ;  /* 0x000000ff0800720c */ /* 0x000fda0003f05270 */
[----:B------:R-:W-:Y:S05]  /*e5e0*/  @!P0 BRA `(.L_x_13113) ;  /* 0x0000000000108947 */ /* 0x000fea0003800000 */
[----:B------:R-:W-:Y:S01]  /*e5f0*/  UMOV UR4, 0xffffffff ;  /* 0xffffffff00047882 */ /* 0x000fe20000000000 */
[----:B------:R-:W-:Y:S02]  /*e600*/  VIADD R12, R5, 0xffffffff ;  /* 0xffffffff050c7836 */ /* 0x000fe40000000000 */
[----:B------:R-:W-:Y:S05]  /*e610*/  BRA.DIV UR4, `(.L_x_13114) ;  /* 0x0000004a04c47947 */ /* 0x000fea000b800000 */
[----:B------:R4:W0:Y:S02]  /*e620*/  SHFL.IDX PT, R16, R3, R12, 0x1f ;  /* 0x00001f0c03107589 */ /* 0x00082400000e0000 */
.L_x_13113:
[-C--:B--2---:R-:W-:Y:S01]  /*e630*/  IABS R8, R7.reuse ;  /* 0x0000000700087213 */ /* 0x084fe20000000000 */
[----:B0-----:R-:W-:Y:S01]  /*e640*/  IMAD R16, R16, R2, R6 ;  /* 0x0000000210107224 */ /* 0x001fe200078e0206 */
[----:B------:R-:W-:Y:S01]  /*e650*/  IABS R6, R7 ;  /* 0x0000000700067213 */ /* 0x000fe20000000000 */
[----:B------:R-:W-:Y:S01]  /*e660*/  IMAD.MOV.U32 R2, RZ, RZ, RZ ;  /* 0x000000ffff027224 */ /* 0x000fe200078e00ff */
[----:B------:R-:W0:Y:S01]  /*e670*/  I2F.RP R9, R8 ;  /* 0x0000000800097306 */ /* 0x000e220000209400 */
[----:B------:R-:W-:Y:S01]  /*e680*/  IMAD.IADD R0, R0, 0x1, -R16 ;  /* 0x0000000100007824 */ /* 0x000fe200078e0a10 */
[----:B------:R-:W-:Y:S01]  /*e690*/  IADD3 R19, R5, R19, RZ ;  /* 0x0000001305137210 */ /* 0x000fe20007ffe0ff */
[----:B------:R-:W-:Y:S01]  /*e6a0*/  IMAD.MOV R10, RZ, RZ, -R6 ;  /* 0x000000ffff0a7224 */ /* 0x000fe200078e0a06 */
[----:B---3--:R-:W-:-:S04]  /*e6b0*/  IABS R6, R4 ;  /* 0x0000000400067213 */ /* 0x008fc80000000000 */
[----:B0-----:R-:W4:Y:S02]  /*e6c0*/  MUFU.RCP R9, R9 ;  /* 0x0000000900097308 */ /* 0x001f240000001000 */
[----:B----4-:R-:W-:-:S06]  /*e6d0*/  VIADD R3, R9, 0xffffffe ;  /* 0x0ffffffe09037836 */ /* 0x010fcc0000000000 */
[----:B------:R-:W0:Y:S02]  /*e6e0*/  F2I.FTZ.U32.TRUNC.NTZ R3, R3 ;  /* 0x0000000300037305 */ /* 0x000e24000021f000 */
[----:B0-----:R-:W-:-:S05]  /*e6f0*/  IADD3 R11, RZ, -R3, RZ ;  /* 0x80000003ff0b7210 */ /* 0x001fca0007ffe0ff */
[----:B------:R-:W-:-:S04]  /*e700*/  IMAD R11, R11, R8, RZ ;  /* 0x000000080b0b7224 */ /* 0x000fc800078e02ff */
[----:B------:R-:W-:Y:S01]  /*e710*/  IMAD.HI.U32 R2, R3, R11, R2 ;  /* 0x0000000b03027227 */ /* 0x000fe200078e0002 */
[----:B------:R-:W-:-:S05]  /*e720*/  IABS R11, R0 ;  /* 0x00000000000b7213 */ /* 0x000fca0000000000 */
[----:B------:R-:W-:-:S04]  /*e730*/  IMAD.HI.U32 R9, R2, R11, RZ ;  /* 0x0000000b02097227 */ /* 0x000fc800078e00ff */
[----:B------:R-:W-:Y:S02]  /*e740*/  IMAD R11, R9, R10, R11 ;  /* 0x0000000a090b7224 */ /* 0x000fe400078e020b */
[----:B------:R-:W0:Y:S01]  /*e750*/  I2F.RP R10, R6 ;  /* 0x00000006000a7306 */ /* 0x000e220000209400 */
[----:B------:R-:W-:Y:S02]  /*e760*/  IMAD.MOV.U32 R2, RZ, RZ, RZ ;  /* 0x000000ffff027224 */ /* 0x000fe400078e00ff */
[----:B------:R-:W-:-:S05]  /*e770*/  ISETP.GT.U32.AND P1, PT, R8, R11, PT ;  /* 0x0000000b0800720c */ /* 0x000fca0003f24070 */
[----:B0-----:R-:W0:Y:S08]  /*e780*/  MUFU.RCP R10, R10 ;  /* 0x0000000a000a7308 */ /* 0x001e300000001000 */
[----:B------:R-:W-:Y:S02]  /*e790*/  @!P1 IMAD.IADD R11, R11, 0x1, -R8 ;  /* 0x000000010b0b9824 */ /* 0x000fe400078e0a08 */
[----:B------:R-:W-:Y:S01]  /*e7a0*/  @!P1 VIADD R9, R9, 0x1 ;  /* 0x0000000109099836 */ /* 0x000fe20000000000 */
[----:B------:R-:W-:-:S02]  /*e7b0*/  ISETP.NE.AND P1, PT, R7, RZ, PT ;  /* 0x000000ff0700720c */ /* 0x000fc40003f25270 */
[----:B------:R-:W-:Y:S02]  /*e7c0*/  ISETP.GE.U32.AND P0, PT, R11, R8, PT ;  /* 0x000000080b00720c */ /* 0x000fe40003f06070 */
[----:B------:R-:W-:-:S05]  /*e7d0*/  IABS R8, R4 ;  /* 0x0000000400087213 */ /* 0x000fca0000000000 */
[----:B------:R-:W-:Y:S02]  /*e7e0*/  IMAD.MOV R8, RZ, RZ, -R8 ;  /* 0x000000ffff087224 */ /* 0x000fe400078e0a08 */
[----:B0-----:R-:W-:-:S04]  /*e7f0*/  VIADD R12, R10, 0xffffffe ;  /* 0x0ffffffe0a0c7836 */ /* 0x001fc80000000000 */
[----:B------:R-:W-:Y:S01]  /*e800*/  @P0 VIADD R9, R9, 0x1 ;  /* 0x0000000109090836 */ /* 0x000fe20000000000 */
[----:B------:R-:W0:Y:S02]  /*e810*/  F2I.FTZ.U32.TRUNC.NTZ R3, R12 ;  /* 0x0000000c00037305 */ /* 0x000e24000021f000 */
[----:B0-----:R-:W-:-:S05]  /*e820*/  IADD3 R11, RZ, -R3, RZ ;  /* 0x80000003ff0b7210 */ /* 0x001fca0007ffe0ff */
        /* <DEDUP_REMOVED lines=26> */
.L_x_13109:
[----:B------:R-:W-:Y:S01]  /*e9d0*/  UMOV UR4, URZ ;  /* 0x0000003f00047c82 */ /* 0x000fe20008000000 */
[----:B------:R-:W-:Y:S01]  /*e9e0*/  UMOV UR5, URZ ;  /* 0x0000003f00057c82 */ /* 0x000fe20008000000 */
[----:B------:R-:W-:Y:S01]  /*e9f0*/  ULDC UR6, c[0x0][0xc3c] ;  /* 0x00030f0000067ab9 */ /* 0x000fe20000000800 */
[----:B------:R-:W-:Y:S01]  /*ea00*/  IMAD.MOV.U32 R16, RZ, RZ, R0 ;  /* 0x000000ffff107224 */ /* 0x000fe200078e0000 */
[----:B------:R-:W-:Y:S01]  /*ea10*/  MOV R19, UR6 ;  /* 0x0000000600137c02 */ /* 0x000fe20008000f00 */
[----:B------:R-:W-:Y:S02]  /*ea20*/  IMAD.U32 R17, RZ, RZ, UR4 ;  /* 0x00000004ff117e24 */ /* 0x000fe4000f8e00ff */
[----:B------:R-:W-:-:S07]  /*ea30*/  IMAD.U32 R18, RZ, RZ, UR5 ;  /* 0x00000005ff127e24 */ /* 0x000fce000f8e00ff */
.L_x_13115:
        /* <DEDUP_REMOVED lines=10> */
.L_x_13106:
[----:B------:R-:W-:Y:S02]  /*eae0*/  ULDC UR4, c[0x0][0xc3c] ;  /* 0x00030f0000047ab9 */ /* 0x000fe40000000800 */
[----:B-1----:R-:W-:-:S13]  /*eaf0*/  ISETP.GE.AND P0, PT, R19, UR4, PT ;  /* 0x0000000413007c0c */ /* 0x002fda000bf06270 */
[----:B------:R-:W-:Y:S05]  /*eb00*/  @!P0 BRA `(.L_x_13116) ;  /* 0xffffffb000c88947 */ /* 0x000fea000383ffff */
[----:B------:R-:W-:Y:S05]  /*eb10*/  BSYNC B8 ;  /* 0x0000000000087941 */ /* 0x000fea0003800000 */
.L_x_13055:
        /* <DEDUP_REMOVED lines=12> */
.L_x_13261:
[----:B------:R-:W-:Y:S05]  /*ebe0*/  BSYNC B0 ;  /* 0x0000000000007941 */ /* 0x000fea0003800000 */
.L_x_13117:
[----:B------:R-:W-:-:S03]  /*ebf0*/  UMOV UR4, 0xffffffff ;  /* 0xffffffff00047882 */ /* 0x000fc60000000000 */
[----:B------:R-:W-:Y:S05]  /*ec00*/  BRA.DIV UR4, `(.L_x_13119) ;  /* 0x0000004604847947 */ /* 0x000fea000b800000 */
[----:B0-----:R-:W0:Y:S02]  /*ec10*/  S2R R0, SR_TID.X ;  /* 0x0000000000007919 */ /* 0x001e240000002100 */
[----:B0-----:R-:W-:-:S04]  /*ec20*/  SHF.R.U32.HI R0, RZ, 0x5, R0 ;  /* 0x00000005ff007819 */ /* 0x001fc80000011600 */
[----:B------:R-:W-:-:S05]  /*ec30*/  LOP3.LUT R0, R0, 0x3, RZ, 0xc0, !PT ;  /* 0x0000000300007812 */ /* 0x000fca00078ec0ff */
[----:B------:R0:W1:Y:S02]  /*ec40*/  SHFL.IDX PT, R14, R0, RZ, 0x1f ;  /* 0x00001fff000e7589 */ /* 0x00006400000e0000 */
.L_x_13264:
[----:B-1----:R-:W-:Y:S01]  /*ec50*/  ISETP.NE.AND P0, PT, R14, RZ, PT ;  /* 0x000000ff0e00720c */ /* 0x002fe20003f05270 */
[----:B------:R-:W-:-:S12]  /*ec60*/  BSSY B0, `(.L_x_13120) ;  /* 0x0000024000007945 */ /* 0x000fd80003800000 */
[----:B------:R-:W-:Y:S05]  /*ec70*/  @P0 BRA `(.L_x_13121) ;  /* 0x0000000000880947 */ /* 0x000fea0003800000 */
[----:B------:R-:W-:-:S03]  /*ec80*/  UMOV UR4, 0xffffffff ;  /* 0xffffffff00047882 */ /* 0x000fc60000000000 */
[----:B------:R-:W-:Y:S05]  /*ec90*/  BRA.DIV UR4, `(.L_x_13122) ;  /* 0x0000004604947947 */ /* 0x000fea000b800000 */
[----:B------:R-:W-:-:S13]  /*eca0*/  ELECT P6, URZ, PT ;  /* 0x00000000003f782f */ /* 0x000fda00038c0000 */
.L_x_13267:
[----:B------:R-:W-:Y:S05]  /*ecb0*/  @!P6 BRA `(.L_x_13121) ;  /* 0x000000000078e947 */ /* 0x000fea0003800000 */
[----:B0-----:R-:W3:Y:S02]  /*ecc0*/  LDL.LU R0, [R1+0x28] ;  /* 0x0000280001007983 */ /* 0x001ee40000300800 */
[----:B---3--:R-:W-:-:S04]  /*ecd0*/  LOP3.LUT R0, R0, 0x2, RZ, 0xfc, !PT ;  /* 0x0000000200007812 */ /* 0x008fc800078efcff */
[----:B------:R-:W-:-:S13]  /*ece0*/  ISETP.NE.AND P0, PT, R0, 0x3, PT ;  /* 0x000000030000780c */ /* 0x000fda0003f05270 */
[----:B------:R-:W-:Y:S05]  /*ecf0*/  @!P0 BRA `(.L_x_13123) ;  /* 0x0000000000048947 */ /* 0x000fea0003800000 */
[----:B------:R-:W-:Y:S01]  /*ed00*/  BPT.TRAP 0x1 ;  /* 0x000000040000795c */ /* 0x000fe20000300000 */
.L_x_13123:
[----:B------:R-:W-:Y:S01]  /*ed10*/  IMAD R3, R25, 0x8, R5 ;  /* 0x0000000819037824 */ /* 0x000fe200078e0205 */
[----:B------:R-:W-:Y:S01]  /*ed20*/  SHF.L.U32 R2, R27, 0x1f, RZ ;  /* 0x0000001f1b027819 */ /* 0x000fe200000006ff */
[----:B------:R-:W-:-:S03]  /*ed30*/  VIADD R25, R25, 0x1 ;  /* 0x0000000119197836 */ /* 0x000fc60000000000 */
[----:B------:R-:W0:Y:S02]  /*ed40*/  SYNCS.PHASECHK.TRANS64.TRYWAIT P1, [R3+URZ+0x16840], R2 ;  /* 0x01684002030075a7 */ /* 0x000e24000802017f */
[----:B------:R-:W-:-:S04]  /*ed50*/  ISETP.NE.AND P2, PT, R25, 0x2, PT ;  /* 0x000000021900780c */ /* 0x000fc80003f45270 */
[----:B------:R-:W-:Y:S01]  /*ed60*/  SEL R0, RZ, 0x1, P2 ;  /* 0x00000001ff007807 */ /* 0x000fe20001000000 */
[----:B0-----:R-:W-:Y:S08]  /*ed70*/  @!P1 BRA `(.L_x_13124) ;  /* 0x00000044007c9947 */ /* 0x001ff00003800000 */
.L_x_13268:
[----:B------:R-:W-:Y:S02]  /*ed80*/  SEL R25, R25, RZ, P2 ;  /* 0x000000ff19197207 */ /* 0x000fe40001000000 */
[----:B------:R-:W-:Y:S01]  /*ed90*/  LOP3.LUT R0, R27, R0, RZ, 0x3c, !PT ;  /* 0x000000001b007212 */ /* 0x000fe200078e3cff */
[----:B------:R-:W-:Y:S06]  /*eda0*/  @!P0 BRA `(.L_x_13125) ;  /* 0x0000000000048947 */ /* 0x000fec0003800000 */
[----:B------:R-:W-:Y:S01]  /*edb0*/  BPT.TRAP 0x1 ;  /* 0x000000040000795c */ /* 0x000fe20000300000 */
.L_x_13125:
[----:B------:R-:W-:Y:S01]  /*edc0*/  IMAD R25, R25, 0x8, R5 ;  /* 0x0000000819197824 */ /* 0x000fe200078e0205 */
[----:B------:R-:W-:-:S04]  /*edd0*/  SHF.L.U32 R0, R0, 0x1f, RZ ;  /* 0x0000001f00007819 */ /* 0x000fc800000006ff */
[----:B------:R-:W1:Y:S02]  /*ede0*/  SYNCS.PHASECHK.TRANS64.TRYWAIT P1, [R25+URZ+0x16840], R0 ;  /* 0x01684000190075a7 */ /* 0x000e64000802017f */
[----:B-1----:R-:W-:Y:S05]  /*edf0*/  @!P1 BRA `(.L_x_13126) ;  /* 0x0000004400709947 */ /* 0x002fea0003800000 */
.L_x_13269:
[----:B------:R-:W-:Y:S05]  /*ee00*/  @!P0 BRA `(.L_x_13127) ;  /* 0x0000000000048947 */ /* 0x000fea0003800000 */
[----:B------:R-:W-:Y:S01]  /*ee10*/  BPT.TRAP 0x1 ;  /* 0x000000040000795c */ /* 0x000fe20000300000 */
.L_x_13127:
[----:B------:R-:W3:Y:S02]  /*ee20*/  SYNCS.PHASECHK.TRANS64.TRYWAIT P1, [R3+URZ+0x16860], R2 ;  /* 0x01686002030075a7 */ /* 0x000ee4000802017f */
[----:B---3--:R-:W-:Y:S05]  /*ee30*/  @!P1 BRA `(.L_x_13128) ;  /* 0x0000004400749947 */ /* 0x008fea0003800000 */
.L_x_13270:
[----:B------:R-:W-:Y:S05]  /*ee40*/  @!P0 BRA `(.L_x_13129) ;  /* 0x0000000000048947 */ /* 0x000fea0003800000 */
[----:B------:R-:W-:Y:S01]  /*ee50*/  BPT.TRAP 0x1 ;  /* 0x000000040000795c */ /* 0x000fe20000300000 */
.L_x_13129:
[----:B----4-:R4:W0:Y:S02]  /*ee60*/  SYNCS.PHASECHK.TRANS64.TRYWAIT P0, [R25+URZ+0x16860], R0 ;  /* 0x01686000190075a7 */ /* 0x010824000800017f */
[----:B0-----:R-:W-:Y:S05]  /*ee70*/  @!P0 NANOSLEEP.SYNCS 0x989680 ;  /* 0x009896800000895d */ /* 0x001fea0003900000 */
[----:B------:R-:W0:Y:S02]  /*ee80*/  @!P0 SYNCS.PHASECHK.TRANS64 P0, [R25+URZ+0x16860], R0 ;  /* 0x01686000190085a7 */ /* 0x000e24000800007f */
[----:B0-----:R-:W-:Y:S05]  /*ee90*/  @!P0 BRA `(.L_x_13129) ;  /* 0xfffffffc00f08947 */ /* 0x001fea000383ffff */
.L_x_13121:
[----:B------:R-:W-:Y:S05]  /*eea0*/  BSYNC B0 ;  /* 0x0000000000007941 */ /* 0x000fea0003800000 */
.L_x_13120:
[----:B------:R-:W-:Y:S05]  /*eeb0*/  EXIT ;  /* 0x000000000000794d */ /* 0x000fea0003800000 */
.L_x_13014:
[----:B-1----:R-:W-:-:S04]  /*eec0*/  MOV R3, UR43 ;  /* 0x0000002b00037c02 */ /* 0x002fc80008000f00 */
[----:B------:R1:W2:Y:S03]  /*eed0*/  SYNCS.PHASECHK.TRANS64.TRYWAIT P1, [R3+URZ+0x16800], R0 ;  /* 0x01680000030075a7 */ /* 0x0002a6000802017f */
[----:B--2---:R-:W-:Y:S05]  /*eee0*/  @!P1 NANOSLEEP.SYNCS 0x989680 ;  /* 0x009896800000995d */ /* 0x004fea0003900000 */
[----:B------:R-:W2:Y:S02]  /*eef0*/  @!P1 SYNCS.PHASECHK.TRANS64 P1, [R3+URZ+0x16800], R0 ;  /* 0x01680000030095a7 */ /* 0x000ea4000802007f */
[----:B--2---:R-:W-:Y:S05]  /*ef00*/  @!P1 BRA `(.L_x_13014) ;  /* 0xfffffffc00ec9947 */ /* 0x004fea000383ffff */
[----:B------:R-:W-:Y:S05]  /*ef10*/  BRA `(.L_x_13130) ;  /* 0xffffff2800307947 */ /* 0x000fea000383ffff */
.L_x_13018:
[----:B--2---:R2:W3:Y:S02]  /*ef20*/  SYNCS.PHASECHK.TRANS64.TRYWAIT P1, [R0+URZ+0x16830], R3 ;  /* 0x01683003000075a7 */ /* 0x0044e4000802017f */
[----:B---3--:R-:W-:Y:S05]  /*ef30*/  @!P1 NANOSLEEP.SYNCS 0x989680 ;  /* 0x009896800000995d */ /* 0x008fea0003900000 */
[----:B------:R-:W3:Y:S02]  /*ef40*/  @!P1 SYNCS.PHASECHK.TRANS64 P1, [R0+URZ+0x16830], R3 ;  /* 0x01683003000095a7 */ /* 0x000ee4000802007f */
[----:B---3--:R-:W-:Y:S05]  /*ef50*/  @!P1 BRA `(.L_x_13018) ;  /* 0xfffffffc00f09947 */ /* 0x008fea000383ffff */
[----:B------:R-:W-:Y:S05]  /*ef60*/  BRA `(.L_x_13017) ;  /* 0xffffff2800507947 */ /* 0x000fea000383ffff */
.L_x_13024:
[----:B-1----:R-:W-:-:S04]  /*ef70*/  IMAD.U32 R8, RZ, RZ, UR10 ;  /* 0x0000000aff087e24 */ /* 0x002fc8000f8e00ff */
[----:B------:R1:W2:Y:S03]  /*ef80*/  SYNCS.PHASECHK.TRANS64.TRYWAIT P1, [R8+URZ+0x16830], R7 ;  /* 0x01683007080075a7 */ /* 0x0002a6000802017f */
[----:B--2---:R-:W-:Y:S05]  /*ef90*/  @!P1 NANOSLEEP.SYNCS 0x989680 ;  /* 0x009896800000995d */ /* 0x004fea0003900000 */
[----:B------:R-:W2:Y:S02]  /*efa0*/  @!P1 SYNCS.PHASECHK.TRANS64 P1, [R8+URZ+0x16830], R7 ;  /* 0x01683007080095a7 */ /* 0x000ea4000802007f */
[----:B--2---:R-:W-:Y:S05]  /*efb0*/  @!P1 BRA `(.L_x_13024) ;  /* 0xfffffffc00ec9947 */ /* 0x004fea000383ffff */
[----:B------:R-:W-:Y:S05]  /*efc0*/  BRA `(.L_x_13021) ;  /* 0xffffff5000507947 */ /* 0x000fea000383ffff */
.L_x_13028:
[----:B-1----:R-:W-:-:S04]  /*efd0*/  IMAD.U32 R8, RZ, RZ, UR10 ;  /* 0x0000000aff087e24 */ /* 0x002fc8000f8e00ff */
[----:B------:R1:W2:Y:S03]  /*efe0*/  SYNCS.PHASECHK.TRANS64.TRYWAIT P1, [R8+URZ+0x16850], R7 ;  /* 0x01685007080075a7 */ /* 0x0002a6000802017f */
[----:B--2---:R-:W-:Y:S05]  /*eff0*/  @!P1 NANOSLEEP.SYNCS 0x989680 ;  /* 0x009896800000995d */ /* 0x004fea0003900000 */
[----:B------:R-:W2:Y:S02]  /*f000*/  @!P1 SYNCS.PHASECHK.TRANS64 P1, [R8+URZ+0x16850], R7 ;  /* 0x01685007080095a7 */ /* 0x000ea4000802007f */
[----:B--2---:R-:W-:Y:S05]  /*f010*/  @!P1 BRA `(.L_x_13028) ;  /* 0xfffffffc00ec9947 */ /* 0x004fea000383ffff */
[----:B------:R-:W-:Y:S05]  /*f020*/  BRA `(.L_x_13025) ;  /* 0xffffff5000e87947 */ /* 0x000fea000383ffff */
.L_x_13035:
[----:B-1----:R-:W-:-:S04]  /*f030*/  IMAD.U32 R5, RZ, RZ, UR5 ;  /* 0x00000005ff057e24 */ /* 0x002fc8000f8e00ff */
[----:B------:R1:W2:Y:S03]  /*f040*/  SYNCS.PHASECHK.TRANS64.TRYWAIT P1, [R5+URZ+0x16850], R0 ;  /* 0x01685000050075a7 */ /* 0x0002a6000802017f */
[----:B--2---:R-:W-:Y:S05]  /*f050*/  @!P1 NANOSLEEP.SYNCS 0x989680 ;  /* 0x009896800000995d */ /* 0x004fea0003900000 */
[----:B------:R-:W2:Y:S02]  /*f060*/  @!P1 SYNCS.PHASECHK.TRANS64 P1, [R5+URZ+0x16850], R0 ;  /* 0x01685000050095a7 */ /* 0x000ea4000802007f */
[----:B--2---:R-:W-:Y:S05]  /*f070*/  @!P1 BRA `(.L_x_13035) ;  /* 0xfffffffc00ec9947 */ /* 0x004fea000383ffff */
[----:B------:R-:W-:Y:S05]  /*f080*/  BRA `(.L_x_13034) ;  /* 0xffffff74008c7947 */ /* 0x000fea000383ffff */
.L_x_13069:
        /* <DEDUP_REMOVED lines=11> */
.L_x_13132:
[----:B------:R-:W-:Y:S05]  /*f140*/  BSYNC B0 ;  /* 0x0000000000007941 */ /* 0x000fea0003800000 */
.L_x_13131:
[----:B------:R-:W-:Y:S05]  /*f150*/  BRA `(.L_x_13133) ;  /* 0xffffffbc00207947 */ /* 0x000fea000383ffff */
.L_x_13072:
[----:B0-----:R0:W1:Y:S02]  /*f160*/  SYNCS.PHASECHK.TRANS64.TRYWAIT P0, [R3+URZ+0x16840], R4 ;  /* 0x01684004030075a7 */ /* 0x001064000800017f */
[----:B-1----:R-:W-:Y:S05]  /*f170*/  @!P0 NANOSLEEP.SYNCS 0x989680 ;  /* 0x009896800000895d */ /* 0x002fea0003900000 */
[----:B------:R-:W1:Y:S02]  /*f180*/  @!P0 SYNCS.PHASECHK.TRANS64 P0, [R3+URZ+0x16840], R4 ;  /* 0x01684004030085a7 */ /* 0x000e64000800007f */
[----:B-1----:R-:W-:Y:S05]  /*f190*/  @!P0 BRA `(.L_x_13072) ;  /* 0xfffffffc00f08947 */ /* 0x002fea000383ffff */
[----:B------:R-:W-:Y:S05]  /*f1a0*/  BRA `(.L_x_13134) ;  /* 0xffffffbc00747947 */ /* 0x000fea000383ffff */
.L_x_13073:
        /* <DEDUP_REMOVED lines=8> */
.L_x_13136:
[----:B------:R-:W-:Y:S05]  /*f230*/  BSYNC B0 ;  /* 0x0000000000007941 */ /* 0x000fea0003800000 */
.L_x_13135:
        /* <DEDUP_REMOVED lines=9> */
.L_x_13137:
[----:B------:R-:W-:Y:S02]  /*f2d0*/  IMAD.MOV.U32 R13, RZ, RZ, R2 ;  /* 0x000000ffff0d7224 */ /* 0x000fe400078e0002 */
[----:B------:R-:W-:Y:S02]  /*f2e0*/  IMAD.MOV.U32 R12, RZ, RZ, 0x1 ;  /* 0x00000001ff0c7424 */ /* 0x000fe400078e00ff */
[----:B------:R-:W-:-:S07]  /*f2f0*/  IMAD.MOV.U32 R7, RZ, RZ, R14 ;  /* 0x000000ffff077224 */ /* 0x000fce00078e000e */
[----:B------:R-:W-:Y:S05]  /*f300*/  WARPSYNC.COLLECTIVE R15, `(.L_x_13138) ;  /* 0x000000000f087348 */ /* 0x000fea0003c00000 */
[----:B------:R0:W1:Y:S02]  /*f310*/  SHFL.IDX P6, R14, R13, R12, R11 ;  /* 0x0000000c0d0e7389 */ /* 0x00006400000c000b */
[----:B01----:R-:W-:Y:S01]  /*f320*/  ENDCOLLECTIVE ;  /* 0x000000000000791b */ /* 0x003fe20003800000 */
.L_x_13138:
        /* <DEDUP_REMOVED lines=10> */
[----:B------:R0:W-:Y:S02]  /*f3d0*/  @P0 LDGSTS.E.BYPASS.LTC128B.128 [R8+0xe400], desc[UR36][R6.64], !P2 ;  /* 0x0e40000006080fae */ /* 0x0001e4000d101d64 */
[----:B0-----:R-:W-:-:S07]  /*f3e0*/  IMAD.MOV.U32 R6, RZ, RZ, R14 ;  /* 0x000000ffff067224 */ /* 0x001fce00078e000e */
[----:B------:R-:W-:Y:S05]  /*f3f0*/  WARPSYNC.COLLECTIVE R15, `(.L_x_13139) ;  /* 0x000000000f087348 */ /* 0x000fea0003c00000 */
[----:B------:R0:W1:Y:S02]  /*f400*/  SHFL.IDX P6, R14, R13, R12, R11 ;  /* 0x0000000c0d0e7389 */ /* 0x00006400000c000b */
[----:B01----:R-:W-:Y:S01]  /*f410*/  ENDCOLLECTIVE ;  /* 0x000000000000791b */ /* 0x003fe20003800000 */
.L_x_13139:
[----:B------:R-:W-:Y:S02]  /*f420*/  @P1 IMAD R8, R5, 0x2, R22 ;  /* 0x0000000205081824 */ /* 0x000fe400078e0216 */
[----:B------:R-:W-:Y:S02]  /*f430*/  IMAD.MOV.U32 R13, RZ, RZ, R2 ;  /* 0x000000ffff0d7224 */ /* 0x000fe400078e0002 */
[----:B------:R-:W-:Y:S01]  /*f440*/  IMAD.MOV.U32 R12, RZ, RZ, 0x2 ;  /* 0x00000002ff0c7424 */ /* 0x000fe200078e00ff */
[----:B------:R-:W-:-:S07]  /*f450*/  MOV R7, R14 ;  /* 0x0000000e00077202 */ /* 0x000fce0000000f00 */
[----:B------:R-:W-:Y:S05]  /*f460*/  WARPSYNC.COLLECTIVE R15, `(.L_x_13140) ;  /* 0x000000000f087348 */ /* 0x000fea0003c00000 */
[----:B------:R0:W1:Y:S02]  /*f470*/  SHFL.IDX P6, R14, R13, R12, R11 ;  /* 0x0000000c0d0e7389 */ /* 0x00006400000c000b */
[----:B01----:R-:W-:Y:S01]  /*f480*/  ENDCOLLECTIVE ;  /* 0x000000000000791b */ /* 0x003fe20003800000 */
.L_x_13140:
        /* <DEDUP_REMOVED lines=9> */
[----:B------:R0:W-:Y:S01]  /*f520*/  @P1 LDGSTS.E.BYPASS.LTC128B.128 [R8+0xec00], desc[UR36][R6.64], !P2 ;  /* 0x0ec0000006081fae */ /* 0x0001e2000d101d64 */
[----:B------:R-:W-:Y:S01]  /*f530*/  ISETP.GE.AND P1, PT, R4, 0x21, PT ;  /* 0x000000210400780c */ /* 0x000fe20003f26270 */
[----:B0-----:R-:W-:-:S12]  /*f540*/  IMAD.MOV.U32 R6, RZ, RZ, R14 ;  /* 0x000000ffff067224 */ /* 0x001fd800078e000e */
[----:B------:R-:W-:Y:S05]  /*f550*/  WARPSYNC.COLLECTIVE R15, `(.L_x_13141) ;  /* 0x000000000f087348 */ /* 0x000fea0003c00000 */
[----:B------:R0:W1:Y:S02]  /*f560*/  SHFL.IDX P6, R14, R13, R12, R11 ;  /* 0x0000000c0d0e7389 */ /* 0x00006400000c000b */
[----:B01----:R-:W-:Y:S01]  /*f570*/  ENDCOLLECTIVE ;  /* 0x000000000000791b */ /* 0x003fe20003800000 */
.L_x_13141:
[----:B------:R-:W-:Y:S02]  /*f580*/  @P1 IMAD R8, R5, 0x2, R22 ;  /* 0x0000000205081824 */ /* 0x000fe400078e0216 */
[----:B------:R-:W-:Y:S02]  /*f590*/  IMAD.MOV.U32 R13, RZ, RZ, R2 ;  /* 0x000000ffff0d7224 */ /* 0x000fe400078e0002 */
[----:B------:R-:W-:Y:S02]  /*f5a0*/  IMAD.MOV.U32 R12, RZ, RZ, 0x3 ;  /* 0x00000003ff0c7424 */ /* 0x000fe400078e00ff */
[----:B------:R-:W-:-:S07]  /*f5b0*/  IMAD.MOV.U32 R7, RZ, RZ, R14 ;  /* 0x000000ffff077224 */ /* 0x000fce00078e000e */
[----:B------:R-:W-:Y:S05]  /*f5c0*/  WARPSYNC.COLLECTIVE R15, `(.L_x_13142) ;  /* 0x000000000f087348 */ /* 0x000fea0003c00000 */
[----:B------:R0:W1:Y:S02]  /*f5d0*/  SHFL.IDX P6, R14, R13, R12, R11 ;  /* 0x0000000c0d0e7389 */ /* 0x00006400000c000b */
[----:B01----:R-:W-:Y:S01]  /*f5e0*/  ENDCOLLECTIVE ;  /* 0x000000000000791b */ /* 0x003fe20003800000 */
.L_x_13142:
        /* <DEDUP_REMOVED lines=9> */
[----:B------:R0:W-:Y:S01]  /*f680*/  @P1 LDGSTS.E.BYPASS.LTC128B.128 [R8+0xf400], desc[UR36][R6.64], !P2 ;  /* 0x0f40000006081fae */ /* 0x0001e2000d101d64 */
[----:B------:R-:W-:Y:S02]  /*f690*/  ISETP.GE.AND P1, PT, R4, 0x31, PT ;  /* 0x000000310400780c */ /* 0x000fe40003f26270 */
[----:B0-----:R-:W-:-:S11]  /*f6a0*/  MOV R6, R14 ;  /* 0x0000000e00067202 */ /* 0x001fd60000000f00 */
[----:B------:R-:W-:Y:S05]  /*f6b0*/  WARPSYNC.COLLECTIVE R15, `(.L_x_13143) ;  /* 0x000000000f087348 */ /* 0x000fea0003c00000 */
[----:B------:R0:W1:Y:S02]  /*f6c0*/  SHFL.IDX P6, R14, R13, R12, R11 ;  /* 0x0000000c0d0e7389 */ /* 0x00006400000c000b */
[----:B01----:R-:W-:Y:S01]  /*f6d0*/  ENDCOLLECTIVE ;  /* 0x000000000000791b */ /* 0x003fe20003800000 */
.L_x_13143:
[----:B------:R-:W-:Y:S02]  /*f6e0*/  @P1 IMAD R8, R5, 0x2, R22 ;  /* 0x0000000205081824 */ /* 0x000fe400078e0216 */
[----:B------:R-:W-:Y:S01]  /*f6f0*/  IMAD.MOV.U32 R13, RZ, RZ, R2 ;  /* 0x000000ffff0d7224 */ /* 0x000fe200078e0002 */
[----:B------:R-:W-:Y:S01]  /*f700*/  MOV R12, 0x4 ;  /* 0x00000004000c7802 */ /* 0x000fe20000000f00 */
[----:B------:R-:W-:-:S07]  /*f710*/  IMAD.MOV.U32 R7, RZ, RZ, R14 ;  /* 0x000000ffff077224 */ /* 0x000fce00078e000e */
[----:B------:R-:W-:Y:S05]  /*f720*/  WARPSYNC.COLLECTIVE R15, `(.L_x_13144) ;  /* 0x000000000f087348 */ /* 0x000fea0003c00000 */
[----:B------:R0:W1:Y:S02]  /*f730*/  SHFL.IDX P6, R14, R13, R12, R11 ;  /* 0x0000000c0d0e7389 */ /* 0x00006400000c000b */
[----:B01----:R-:W-:Y:S01]  /*f740*/  ENDCOLLECTIVE ;  /* 0x000000000000791b */ /* 0x003fe20003800000 */
.L_x_13144:
        /* <DEDUP_REMOVED lines=15> */
.L_x_13145:
[----:B------:R-:W-:Y:S01]  /*f840*/  @P1 IMAD R8, R5, 0x2, R22 ;  /* 0x0000000205081824 */ /* 0x000fe200078e0216 */
[----:B------:R-:W-:Y:S01]  /*f850*/  MOV R13, R2 ;  /* 0x00000002000d7202 */ /* 0x000fe20000000f00 */
[----:B------:R-:W-:Y:S02]  /*f860*/  IMAD.MOV.U32 R12, RZ, RZ, 0x5 ;  /* 0x00000005ff0c7424 */ /* 0x000fe400078e00ff */
[----:B------:R-:W-:-:S07]  /*f870*/  IMAD.MOV.U32 R7, RZ, RZ, R14 ;  /* 0x000000ffff077224 */ /* 0x000fce00078e000e */
[----:B------:R-:W-:Y:S05]  /*f880*/  WARPSYNC.COLLECTIVE R15, `(.L_x_13146) ;  /* 0x000000000f087348 */ /* 0x000fea0003c00000 */
[----:B------:R0:W1:Y:S02]  /*f890*/  SHFL.IDX P6, R14, R13, R12, R11 ;  /* 0x0000000c0d0e7389 */ /* 0x00006400000c000b */
[----:B01----:R-:W-:Y:S01]  /*f8a0*/  ENDCOLLECTIVE ;  /* 0x000000000000791b */ /* 0x003fe20003800000 */
.L_x_13146:
        /* <DEDUP_REMOVED lines=15> */
.L_x_13147:
[----:B------:R-:W-:Y:S01]  /*f9a0*/  @P1 LEA R8, R5, R22, 0x1 ;  /* 0x0000001605081211 */ /* 0x000fe200078e08ff */
[----:B------:R-:W-:Y:S02]  /*f9b0*/  IMAD.MOV.U32 R13, RZ, RZ, R2 ;  /* 0x000000ffff0d7224 */ /* 0x000fe400078e0002 */
[----:B------:R-:W-:Y:S02]  /*f9c0*/  IMAD.MOV.U32 R12, RZ, RZ, 0x6 ;  /* 0x00000006ff0c7424 */ /* 0x000fe400078e00ff */
[----:B------:R-:W-:-:S07]  /*f9d0*/  IMAD.MOV.U32 R7, RZ, RZ, R14 ;  /* 0x000000ffff077224 */ /* 0x000fce00078e000e */
[----:B------:R-:W-:Y:S05]  /*f9e0*/  WARPSYNC.COLLECTIVE R15, `(.L_x_13148) ;  /* 0x000000000f087348 */ /* 0x000fea0003c00000 */
[----:B------:R0:W1:Y:S02]  /*f9f0*/  SHFL.IDX P6, R14, R13, R12, R11 ;  /* 0x0000000c0d0e7389 */ /* 0x00006400000c000b */
[----:B01----:R-:W-:Y:S01]  /*fa00*/  ENDCOLLECTIVE ;  /* 0x000000000000791b */ /* 0x003fe20003800000 */
.L_x_13148:
        /* <DEDUP_REMOVED lines=15> */
.L_x_13149:
[----:B------:R-:W-:Y:S02]  /*fb00*/  @P1 IMAD R8, R5, 0x2, R22 ;  /* 0x0000000205081824 */ /* 0x000fe400078e0216 */
[----:B------:R-:W-:Y:S02]  /*fb10*/  IMAD.MOV.U32 R13, RZ, RZ, R2 ;  /* 0x000000ffff0d7224 */ /* 0x000fe400078e0002 */
[----:B------:R-:W-:Y:S02]  /*fb20*/  IMAD.MOV.U32 R12, RZ, RZ, 0x7 ;  /* 0x00000007ff0c7424 */ /* 0x000fe400078e00ff */
[----:B------:R-:W-:-:S07]  /*fb30*/  IMAD.MOV.U32 R7, RZ, RZ, R14 ;  /* 0x000000ffff077224 */ /* 0x000fce00078e000e */
[----:B------:R-:W-:Y:S05]  /*fb40*/  WARPSYNC.COLLECTIVE R15, `(.L_x_13150) ;  /* 0x000000000f087348 */ /* 0x000fea0003c00000 */
[----:B------:R0:W1:Y:S02]  /*fb50*/  SHFL.IDX P6, R14, R13, R12, R11 ;  /* 0x0000000c0d0e7389 */ /* 0x00006400000c000b */
[----:B01----:R-:W-:Y:S01]  /*fb60*/  ENDCOLLECTIVE ;  /* 0x000000000000791b */ /* 0x003fe20003800000 */
.L_x_13150:
        /* <DEDUP_REMOVED lines=14> */
.L_x_13151:
[----:B------:R-:W-:Y:S01]  /*fc50*/  MOV R0, R14 ;  /* 0x0000000e00007202 */ /* 0x000fe20000000f00 */
[----:B------:R-:W-:Y:S06]  /*fc60*/  BRA `(.L_x_13152) ;  /* 0xffffffb8007c7947 */ /* 0x000fec000383ffff */
.L_x_13078:
        /* <DEDUP_REMOVED lines=9> */
.L_x_13153:
[C---:B------:R-:W-:Y:S01]  /*fd00*/  VIADD R8, R17.reuse, 0x10 ;  /* 0x0000001011087836 */ /* 0x040fe20000000000 */
[----:B------:R-:W-:Y:S02]  /*fd10*/  ISETP.GE.AND P2, PT, R17, R3, PT ;  /* 0x000000031100720c */ /* 0x000fe40003f46270 */
[----:B------:R-:W-:Y:S01]  /*fd20*/  MOV R13, R0 ;  /* 0x00000000000d7202 */ /* 0x000fe20000000f00 */
[----:B------:R-:W-:-:S10]  /*fd30*/  IMAD.MOV.U32 R6, RZ, RZ, R14 ;  /* 0x000000ffff067224 */ /* 0x000fd400078e000e */
[----:B------:R-:W-:Y:S05]  /*fd40*/  WARPSYNC.COLLECTIVE R15, `(.L_x_13154) ;  /* 0x000000000f087348 */ /* 0x000fea0003c00000 */
[----:B------:R0:W1:Y:S02]  /*fd50*/  SHFL.IDX P6, R14, R13, R12, R11 ;  /* 0x0000000c0d0e7389 */ /* 0x00006400000c000b */
[----:B01----:R-:W-:Y:S01]  /*fd60*/  ENDCOLLECTIVE ;  /* 0x000000000000791b */ /* 0x003fe20003800000 */
.L_x_13154:
[----:B------:R-:W-:Y:S02]  /*fd70*/  IMAD.MOV.U32 R13, RZ, RZ, R4 ;  /* 0x000000ffff0d7224 */ /* 0x000fe400078e0004 */
[----:B------:R-:W-:Y:S02]  /*fd80*/  IMAD.MOV.U32 R12, RZ, RZ, 0x1 ;  /* 0x00000001ff0c7424 */ /* 0x000fe400078e00ff */
[----:B------:R-:W-:-:S07]  /*fd90*/  IMAD.MOV.U32 R7, RZ, RZ, R14 ;  /* 0x000000ffff077224 */ /* 0x000fce00078e000e */
[----:B------:R-:W-:Y:S05]  /*fda0*/  WARPSYNC.COLLECTIVE R15, `(.L_x_13155) ;  /* 0x000000000f087348 */ /* 0x000fea0003c00000 */
[----:B------:R0:W1:Y:S02]  /*fdb0*/  SHFL.IDX P6, R14, R13, R12, R11 ;  /* 0x0000000c0d0e7389 */ /* 0x00006400000c000b */
[----:B01----:R-:W-:Y:S01]  /*fdc0*/  ENDCOLLECTIVE ;  /* 0x000000000000791b */ /* 0x003fe20003800000 */
.L_x_13155:
[----:B------:R-:W-:-:S05]  /*fdd0*/  @!P2 LEA R7, P1, R28, R7, 0x1 ;  /* 0x000000071c07a211 */ /* 0x000fca00078208ff */
[----:B------:R-:W-:Y:S01]  /*fde0*/  @!P2 IMAD.X R6, RZ, RZ, R6, P1 ;  /* 0x000000ffff06a224 */ /* 0x000fe200008e0606 */
[----:B------:R-:W-:-:S04]  /*fdf0*/  ISETP.GE.AND P1, PT, R8, R3, PT ;  /* 0x000000030800720c */ /* 0x000fc80003f26270 */
[----:B------:R-:W-:Y:S01]  /*fe00*/  @!P2 LOP3.LUT R7, R7, R6, RZ, 0x3c, !PT ;  /* 0x000000060707a212 */ /* 0x000fe200078e3cff */
[----:B------:R-:W-:-:S03]  /*fe10*/  IMAD.MOV.U32 R13, RZ, RZ, R0 ;  /* 0x000000ffff0d7224 */ /* 0x000fc600078e0000 */
[----:B------:R-:W-:-:S04]  /*fe20*/  @!P2 LOP3.LUT R6, R7, R6, RZ, 0x3c, !PT ;  /* 0x000000060706a212 */ /* 0x000fc800078e3cff */
[----:B------:R-:W-:-:S05]  /*fe30*/  @!P2 LOP3.LUT R7, R7, R6, RZ, 0x3c, !PT ;  /* 0x000000060707a212 */ /* 0x000fca00078e3cff */
[----:B------:R-:W-:Y:S01]  /*fe40*/  @!PT LDS RZ, [RZ] ;  /* 0x00000000fffff984 */ /* 0x000fe20000000800 */
[----:B------:R-:W-:Y:S01]  /*fe50*/  @!PT LDS RZ, [RZ] ;  /* 0x00000000fffff984 */ /* 0x000fe20000000800 */
[----:B------:R-:W-:Y:S01]  /*fe60*/  @!PT LDS RZ, [RZ] ;  /* 0x00000000fffff984 */ /* 0x000fe20000000800 */
[----:B------:R0:W-:Y:S02]  /*fe70*/  @!P2 LDGSTS.E.BYPASS.LTC128B.128 [R10+0x8400], desc[UR36][R6.64], !P0 ;  /* 0x08400000060aafae */ /* 0x0001e4000c101d64 */
[----:B0-----:R-:W-:-:S07]  /*fe80*/  MOV R6, R14 ;  /* 0x0000000e00067202 */ /* 0x001fce0000000f00 */
[----:B------:R-:W-:Y:S05]  /*fe90*/  WARPSYNC.COLLECTIVE R15, `(.L_x_13156) ;  /* 0x000000000f087348 */ /* 0x000fea0003c00000 */
[----:B------:R0:W1:Y:S02]  /*fea0*/  SHFL.IDX P6, R14, R13, R12, R11 ;  /* 0x0000000c0d0e7389 */ /* 0x00006400000c000b */
[----:B01----:R-:W-:Y:S01]  /*feb0*/  ENDCOLLECTIVE ;  /* 0x000000000000791b */ /* 0x003fe20003800000 */
.L_x_13156:
[----:B------:R-:W-:Y:S01]  /*fec0*/  IMAD.MOV.U32 R13, RZ, RZ, R4 ;  /* 0x000000ffff0d7224 */ /* 0x000fe200078e0004 */
[----:B------:R-:W-:Y:S01]  /*fed0*/  MOV R12, 0x2 ;  /* 0x00000002000c7802 */ /* 0x000fe20000000f00 */
[----:B------:R-:W-:-:S07]  /*fee0*/  IMAD.MOV.U32 R7, RZ, RZ, R14 ;  /* 0x000000ffff077224 */ /* 0x000fce00078e000e */
[----:B------:R-:W-:Y:S05]  /*fef0*/  WARPSYNC.COLLECTIVE R15, `(.L_x_13157) ;  /* 0x000000000f087348 */ /* 0x000fea0003c00000 */
[----:B------:R0:W1:Y:S02]  /*ff00*/  SHFL.IDX P6, R14, R13, R12, R11 ;  /* 0x0000000c0d0e7389 */ /* 0x00006400000c000b */
[----:B01----:R-:W-:Y:S01]  /*ff10*/  ENDCOLLECTIVE ;  /* 0x000000000000791b */ /* 0x003fe20003800000 */
.L_x_13157:
        /* <DEDUP_REMOVED lines=10> */
[----:B0-----:R-:W-:-:S05]  /*ffc0*/  VIADD R6, R17, 0x20 ;  /* 0x0000002011067836 */ /* 0x001fca0000000000 */
[----:B------:R-:W-:Y:S01]  /*ffd0*/  ISETP.GE.AND P1, PT, R6, R3, PT ;  /* 0x000000030600720c */ /* 0x000fe20003f26270 */
[----:B------:R-:W-:-:S12]  /*ffe0*/  IMAD.MOV.U32 R6, RZ, RZ, R14 ;  /* 0x000000ffff067224 */ /* 0x000fd800078e000e */
[----:B------:R-:W-:Y:S05]  /*fff0*/  WARPSYNC.COLLECTIVE R15, `(.L_x_13158) ;  /* 0x000000000f087348 */ /* 0x000fea0003c00000 */
[----:B------:R0:W1:Y:S02]  /*10000*/  SHFL.IDX P6, R14, R13, R12, R11 ;  /* 0x0000000c0d0e7389 */ /* 0x00006400000c000b */
[----:B01----:R-:W-:Y:S01]  /*10010*/  ENDCOLLECTIVE ;  /* 0x000000000000791b */ /* 0x003fe20003800000 */
.L_x_13158:
[----:B------:R-:W-:Y:S01]  /*10020*/  MOV R13, R4 ;  /* 0x00000004000d7202 */ /* 0x000fe20000000f00 */
[----:B------:R-:W-:Y:S02]  /*10030*/  IMAD.MOV.U32 R12, RZ, RZ, 0x3 ;  /* 0x00000003ff0c7424 */ /* 0x000fe400078e00ff */
[----:B------:R-:W-:-:S07]  /*10040*/  IMAD.MOV.U32 R7, RZ, RZ, R14 ;  /* 0x000000ffff077224 */ /* 0x000fce00078e000e */
[----:B------:R-:W-:Y:S05]  /*10050*/  WARPSYNC.COLLECTIVE R15, `(.L_x_13159) ;  /* 0x000000000f087348 */ /* 0x000fea0003c00000 */
[----:B------:R0:W1:Y:S02]  /*10060*/  SHFL.IDX P6, R14, R13, R12, R11 ;  /* 0x0000000c0d0e7389 */ /* 0x00006400000c000b */
[----:B01----:R-:W-:Y:S01]  /*10070*/  ENDCOLLECTIVE ;  /* 0x000000000000791b */ /* 0x003fe20003800000 */
.L_x_13159:
        /* <DEDUP_REMOVED lines=16> */
.L_x_13160:
[----:B------:R-:W-:Y:S02]  /*10180*/  IMAD.MOV.U32 R13, RZ, RZ, R4 ;  /* 0x000000ffff0d7224 */ /* 0x000fe400078e0004 */
[----:B------:R-:W-:Y:S02]  /*10190*/  IMAD.MOV.U32 R12, RZ, RZ, 0x4 ;  /* 0x00000004ff0c7424 */ /* 0x000fe400078e00ff */
[----:B------:R-:W-:-:S07]  /*101a0*/  IMAD.MOV.U32 R7, RZ, RZ, R14 ;  /* 0x000000ffff077224 */ /* 0x000fce00078e000e */
[----:B------:R-:W-:Y:S05]  /*101b0*/  WARPSYNC.COLLECTIVE R15, `(.L_x_13161) ;  /* 0x000000000f087348 */ /* 0x000fea0003c00000 */
[----:B------:R0:W1:Y:S02]  /*101c0*/  SHFL.IDX P6, R14, R13, R12, R11 ;  /* 0x0000000c0d0e7389 */ /* 0x00006400000c000b */
[----:B01----:R-:W-:Y:S01]  /*101d0*/  ENDCOLLECTIVE ;  /* 0x000000000000791b */ /* 0x003fe20003800000 */
.L_x_13161:
        /* <DEDUP_REMOVED lines=10> */
[----:B0-----:R-:W-:-:S04]  /*10280*/  IADD3 R6, R17, 0x40, RZ ;  /* 0x0000004011067810 */ /* 0x001fc80007ffe0ff */
[----:B------:R-:W-:Y:S01]  /*10290*/  ISETP.GE.AND P1, PT, R6, R3, PT ;  /* 0x000000030600720c */ /* 0x000fe20003f26270 */
[----:B------:R-:W-:-:S12]  /*102a0*/  IMAD.MOV.U32 R6, RZ, RZ, R14 ;  /* 0x000000ffff067224 */ /* 0x000fd800078e000e */
[----:B------:R-:W-:Y:S05]  /*102b0*/  WARPSYNC.COLLECTIVE R15, `(.L_x_13162) ;  /* 0x000000000f087348 */ /* 0x000fea0003c00000 */
[----:B------:R0:W1:Y:S02]  /*102c0*/  SHFL.IDX P6, R14, R13, R12, R11 ;  /* 0x0000000c0d0e7389 */ /* 0x00006400000c000b */
[----:B01----:R-:W-:Y:S01]  /*102d0*/  ENDCOLLECTIVE ;  /* 0x000000000000791b */ /* 0x003fe20003800000 */
.L_x_13162:
[----:B------:R-:W-:Y:S02]  /*102e0*/  IMAD.MOV.U32 R13, RZ, RZ, R4 ;  /* 0x000000ffff0d7224 */ /* 0x000fe400078e0004 */
[----:B------:R-:W-:Y:S02]  /*102f0*/  IMAD.MOV.U32 R12, RZ, RZ, 0x5 ;  /* 0x00000005ff0c7424 */ /* 0x000fe400078e00ff */
[----:B------:R-:W-:-:S07]  /*10300*/  IMAD.MOV.U32 R7, RZ, RZ, R14 ;  /* 0x000000ffff077224 */ /* 0x000fce00078e000e */
[----:B------:R-:W-:Y:S05]  /*10310*/  WARPSYNC.COLLECTIVE R15, `(.L_x_13163) ;  /* 0x000000000f087348 */ /* 0x000fea0003c00000 */
[----:B------:R0:W1:Y:S02]  /*10320*/  SHFL.IDX P6, R14, R13, R12, R11 ;  /* 0x0000000c0d0e7389 */ /* 0x00006400000c000b */
[----:B01----:R-:W-:Y:S01]  /*10330*/  ENDCOLLECTIVE ;  /* 0x000000000000791b */ /* 0x003fe20003800000 */
.L_x_13163:
[----:B------:R-:W-:-:S04]  /*10340*/  @!P1 LEA R7, P2, R28, R7, 0x1 ;  /* 0x000000071c079211 */ /* 0x000fc800078408ff */
[----:B------:R-:W-:-:S04]  /*10350*/  @!P1 IADD3.X R6, RZ, R6, RZ, P2, !PT ;  /* 0x00000006ff069210 */ /* 0x000fc800017fe4ff */
        /* <DEDUP_REMOVED lines=14> */
.L_x_13164:
[----:B------:R-:W-:Y:S02]  /*10440*/  IMAD.MOV.U32 R13, RZ, RZ, R4 ;  /* 0x000000ffff0d7224 */ /* 0x000fe400078e0004 */
[----:B------:R-:W-:Y:S01]  /*10450*/  IMAD.MOV.U32 R12, RZ, RZ, 0x6 ;  /* 0x00000006ff0c7424 */ /* 0x000fe200078e00ff */
[----:B------:R-:W-:-:S07]  /*10460*/  MOV R7, R14 ;  /* 0x0000000e00077202 */ /* 0x000fce0000000f00 */
[----:B------:R-:W-:Y:S05]  /*10470*/  WARPSYNC.COLLECTIVE R15, `(.L_x_13165) ;  /* 0x000000000f087348 */ /* 0x000fea0003c00000 */
[----:B------:R0:W1:Y:S02]  /*10480*/  SHFL.IDX P6, R14, R13, R12, R11 ;  /* 0x0000000c0d0e7389 */ /* 0x00006400000c000b */
[----:B01----:R-:W-:Y:S01]  /*10490*/  ENDCOLLECTIVE ;  /* 0x000000000000791b */ /* 0x003fe20003800000 */
.L_x_13165:
[----:B------:R-:W-:-:S05]  /*104a0*/  @!P1 LEA R7, P2, R28, R7, 0x1 ;  /* 0x000000071c079211 */ /* 0x000fca00078408ff */
[----:B------:R-:W-:-:S05]  /*104b0*/  @!P1 IMAD.X R6, RZ, RZ, R6, P2 ;  /* 0x000000ffff069224 */ /* 0x000fca00010e0606 */
[----:B------:R-:W-:Y:S02]  /*104c0*/  @!P1 LOP3.LUT R7, R7, R6, RZ, 0x3c, !PT ;  /* 0x0000000607079212 */ /* 0x000fe400078e3cff */
[----:B------:R-:W-:Y:S02]  /*104d0*/  MOV R13, R0 ;  /* 0x00000000000d7202 */ /* 0x000fe40000000f00 */
        /* <DEDUP_REMOVED lines=12> */
.L_x_13166:
[----:B------:R-:W-:Y:S02]  /*105a0*/  IMAD.MOV.U32 R13, RZ, RZ, R4 ;  /* 0x000000ffff0d7224 */ /* 0x000fe400078e0004 */
[----:B------:R-:W-:Y:S02]  /*105b0*/  IMAD.MOV.U32 R12, RZ, RZ, 0x7 ;  /* 0x00000007ff0c7424 */ /* 0x000fe400078e00ff */
[----:B------:R-:W-:-:S07]  /*105c0*/  IMAD.MOV.U32 R7, RZ, RZ, R14 ;  /* 0x000000ffff077224 */ /* 0x000fce00078e000e */
[----:B------:R-:W-:Y:S05]  /*105d0*/  WARPSYNC.COLLECTIVE R15, `(.L_x_13167) ;  /* 0x000000000f087348 */ /* 0x000fea0003c00000 */
[----:B------:R0:W1:Y:S02]  /*105e0*/  SHFL.IDX P6, R14, R13, R12, R11 ;  /* 0x0000000c0d0e7389 */ /* 0x00006400000c000b */
[----:B01----:R-:W-:Y:S01]  /*105f0*/  ENDCOLLECTIVE ;  /* 0x000000000000791b */ /* 0x003fe20003800000 */
.L_x_13167:
[----:B------:R-:W-:-:S05]  /*10600*/  @!P1 LEA R7, P2, R28, R7, 0x1 ;  /* 0x000000071c079211 */ /* 0x000fca00078408ff */
[----:B------:R-:W-:-:S05]  /*10610*/  @!P1 IMAD.X R6, RZ, RZ, R6, P2 ;  /* 0x000000ffff069224 */ /* 0x000fca00010e0606 */
[----:B------:R-:W-:Y:S02]  /*10620*/  @!P1 LOP3.LUT R7, R7, R6, RZ, 0x3c, !PT ;  /* 0x0000000607079212 */ /* 0x000fe400078e3cff */
[----:B------:R-:W-:Y:S01]  /*10630*/  MOV R13, R0 ;  /* 0x00000000000d7202 */ /* 0x000fe20000000f00 */
[----:B------:R-:W-:Y:S01]  /*10640*/  VIADD R0, R17, 0x70 ;  /* 0x0000007011007836 */ /* 0x000fe20000000000 */
[----:B------:R-:W-:-:S04]  /*10650*/  @!P1 LOP3.LUT R6, R7, R6, RZ, 0x3c, !PT ;  /* 0x0000000607069212 */ /* 0x000fc800078e3cff */
[----:B------:R-:W-:Y:S01]  /*10660*/  @!P1 LOP3.LUT R7, R7, R6, RZ, 0x3c, !PT ;  /* 0x0000000607079212 */ /* 0x000fe200078e3cff */
[----:B------:R-:W-:-:S07]  /*10670*/  IMAD.MOV.U32 R4, RZ, RZ, R14 ;  /* 0x000000ffff047224 */ /* 0x000fce00078e000e */
[----:B------:R-:W-:Y:S05]  /*10680*/  WARPSYNC.COLLECTIVE R15, `(.L_x_13168) ;  /* 0x000000000f087348 */ /* 0x000fea0003c00000 */
[----:B------:R0:W1:Y:S02]  /*10690*/  SHFL.IDX P6, R14, R13, R12, R11 ;  /* 0x0000000c0d0e7389 */ /* 0x00006400000c000b */
[----:B01----:R-:W-:Y:S01]  /*106a0*/  ENDCOLLECTIVE ;  /* 0x000000000000791b */ /* 0x003fe20003800000 */
.L_x_13168:
[----:B------:R-:W-:Y:S01]  /*106b0*/  @!PT LDS RZ, [RZ] ;  /* 0x00000000fffff984 */ /* 0x000fe20000000800 */
[----:B------:R-:W-:Y:S01]  /*106c0*/  @!PT LDS RZ, [RZ] ;  /* 0x00000000fffff984 */ /* 0x000fe20000000800 */
[----:B------:R-:W-:Y:S01]  /*106d0*/  @!PT LDS RZ, [RZ] ;  /* 0x00000000fffff984 */ /* 0x000fe20000000800 */
[----:B------:R0:W-:Y:S01]  /*106e0*/  @!P1 LDGSTS.E.BYPASS.LTC128B.128 [R10+0xb400], desc[UR36][R6.64], !P0 ;  /* 0x0b400000060a9fae */ /* 0x0001e2000c101d64 */
[----:B------:R-:W-:Y:S01]  /*106f0*/  ISETP.GE.AND P1, PT, R0, R3, PT ;  /* 0x000000030000720c */ /* 0x000fe20003f26270 */
[----:B------:R-:W-:Y:S02]  /*10700*/  VIADD R0, R17, 0x80 ;  /* 0x0000008011007836 */ /* 0x000fe40000000000 */
[----:B------:R-:W-:Y:S01]  /*10710*/  IMAD.MOV.U32 R13, RZ, RZ, R2 ;  /* 0x000000ffff0d7224 */ /* 0x000fe200078e0002 */
[----:B------:R-:W-:Y:S01]  /*10720*/  MOV R12, RZ ;  /* 0x000000ff000c7202 */ /* 0x000fe20000000f00 */
[----:B0-----:R-:W-:-:S08]  /*10730*/  IMAD.MOV.U32 R6, RZ, RZ, R14 ;  /* 0x000000ffff067224 */ /* 0x001fd000078e000e */
[----:B------:R-:W-:Y:S05]  /*10740*/  WARPSYNC.COLLECTIVE R15, `(.L_x_13169) ;  /* 0x000000000f087348 */ /* 0x000fea0003c00000 */
[----:B------:R0:W1:Y:S02]  /*10750*/  SHFL.IDX P6, R14, R13, R12, R11 ;  /* 0x0000000c0d0e7389 */ /* 0x00006400000c000b */
[----:B01----:R-:W-:Y:S01]  /*10760*/  ENDCOLLECTIVE ;  /* 0x000000000000791b */ /* 0x003fe20003800000 */
.L_x_13169:
[----:B------:R-:W-:-:S05]  /*10770*/  @!P1 LEA R6, P3, R28, R6, 0x1 ;  /* 0x000000061c069211 */ /* 0x000fca00078608ff */
[----:B------:R-:W-:-:S05]  /*10780*/  @!P1 IMAD.X R7, RZ, RZ, R4, P3 ;  /* 0x000000ffff079224 */ /* 0x000fca00018e0604 */
[----:B------:R-:W-:Y:S01]  /*10790*/  @!PT LDS RZ, [RZ] ;  /* 0x00000000fffff984 */ /* 0x000fe20000000800 */
[----:B------:R-:W-:Y:S01]  /*107a0*/  @!PT LDS RZ, [RZ] ;  /* 0x00000000fffff984 */ /* 0x000fe20000000800 */
[----:B------:R-:W-:Y:S01]  /*107b0*/  @!PT LDS RZ, [RZ] ;  /* 0x00000000fffff984 */ /* 0x000fe20000000800 */
[----:B------:R0:W-:Y:S01]  /*107c0*/  @!P1 LDGSTS.E.BYPASS.LTC128B.128 [R10+0xbc00], desc[UR36][R6.64], !P0 ;  /* 0x0bc00000060a9fae */ /* 0x0001e2000c101d64 */
[----:B------:R-:W-:Y:S01]  /*107d0*/  IMAD.MOV.U32 R13, RZ, RZ, R5 ;  /* 0x000000ffff0d7224 */ /* 0x000fe200078e0005 */
[----:B------:R-:W-:Y:S01]  /*107e0*/  ISETP.GE.AND P1, PT, R0, R3, PT ;  /* 0x000000030000720c */ /* 0x000fe20003f26270 */
[----:B------:R-:W-:-:S12]  /*107f0*/  IMAD.MOV.U32 R0, RZ, RZ, R14 ;  /* 0x000000ffff007224 */ /* 0x000fd800078e000e */
[----:B0-----:R-:W-:Y:S05]  /*10800*/  WARPSYNC.COLLECTIVE R15, `(.L_x_13170) ;  /* 0x000000000f087348 */ /* 0x001fea0003c00000 */
[----:B------:R1:W2:Y:S02]  /*10810*/  SHFL.IDX P6, R14, R13, R12, R11 ;  /* 0x0000000c0d0e7389 */ /* 0x0002a400000c000b */
[----:B012---:R-:W-:Y:S01]  /*10820*/  ENDCOLLECTIVE ;  /* 0x000000000000791b */ /* 0x007fe20003800000 */
.L_x_13170:
[----:B------:R-:W-:Y:S02]  /*10830*/  IMAD.MOV.U32 R13, RZ, RZ, R2 ;  /* 0x000000ffff0d7224 */ /* 0x000fe400078e0002 */
[----:B------:R-:W-:Y:S02]  /*10840*/  IMAD.MOV.U32 R12, RZ, RZ, 0x1 ;  /* 0x00000001ff0c7424 */ /* 0x000fe400078e00ff */
[----:B------:R-:W-:-:S07]  /*10850*/  IMAD.MOV.U32 R4, RZ, RZ, R14 ;  /* 0x000000ffff047224 */ /* 0x000fce00078e000e */
[----:B------:R-:W-:Y:S05]  /*10860*/  WARPSYNC.COLLECTIVE R15, `(.L_x_13171) ;  /* 0x000000000f087348 */ /* 0x000fea0003c00000 */
[----:B------:R0:W1:Y:S02]  /*10870*/  SHFL.IDX P6, R14, R13, R12, R11 ;  /* 0x0000000c0d0e7389 */ /* 0x00006400000c000b */
[----:B01----:R-:W-:Y:S01]  /*10880*/  ENDCOLLECTIVE ;  /* 0x000000000000791b */ /* 0x003fe20003800000 */
.L_x_13171:
[----:B------:R-:W-:-:S05]  /*10890*/  @!P1 LEA R4, P3, R28, R4, 0x1 ;  /* 0x000000041c049211 */ /* 0x000fca00078608ff */
[----:B------:R-:W-:Y:S02]  /*108a0*/  @!P1 IMAD.X R0, RZ, RZ, R0, P3 ;  /* 0x000000ffff009224 */ /* 0x000fe400018e0600 */
[----:B------:R-:W-:Y:S02]  /*108b0*/  @!P1 IMAD.MOV.U32 R6, RZ, RZ, R4 ;  /* 0x000000ffff069224 */ /* 0x000fe400078e0004 */
[C---:B------:R-:W-:Y:S01]  /*108c0*/  VIADD R4, R17.reuse, 0xa0 ;  /* 0x000000a011047836 */ /* 0x040fe20000000000 */
[----:B------:R-:W-:Y:S01]  /*108d0*/  @!P1 MOV R7, R0 ;  /* 0x0000000000079202 */ /* 0x000fe20000000f00 */
[----:B------:R-:W-:Y:S02]  /*108e0*/  VIADD R0, R17, 0x90 ;  /* 0x0000009011007836 */ /* 0x000fe40000000000 */
[----:B------:R-:W-:Y:S02]  /*108f0*/  IMAD.MOV.U32 R13, RZ, RZ, R5 ;  /* 0x000000ffff0d7224 */ /* 0x000fe400078e0005 */
[----:B------:R-:W-:Y:S01]  /*10900*/  @!PT LDS RZ, [RZ] ;  /* 0x00000000fffff984 */ /* 0x000fe20000000800 */
[----:B------:R-:W-:Y:S01]  /*10910*/  @!PT LDS RZ, [RZ] ;  /* 0x00000000fffff984 */ /* 0x000fe20000000800 */
[----:B------:R-:W-:Y:S01]  /*10920*/  @!PT LDS RZ, [RZ] ;  /* 0x00000000fffff984 */ /* 0x000fe20000000800 */
[----:B------:R0:W-:Y:S01]  /*10930*/  @!P1 LDGSTS.E.BYPASS.LTC128B.128 [R10+0xc400], desc[UR36][R6.64], !P0 ;  /* 0x0c400000060a9fae */ /* 0x0001e2000c101d64 */
[----:B------:R-:W-:Y:S01]  /*10940*/  ISETP.GE.AND P1, PT, R0, R3, PT ;  /* 0x000000030000720c */ /* 0x000fe20003f26270 */
[----:B------:R-:W-:-:S12]  /*10950*/  IMAD.MOV.U32 R0, RZ, RZ, R14 ;  /* 0x000000ffff007224 */ /* 0x000fd800078e000e */
[----:B0-----:R-:W-:Y:S05]  /*10960*/  WARPSYNC.COLLECTIVE R15, `(.L_x_13172) ;  /* 0x000000000f087348 */ /* 0x001fea0003c00000 */
[----:B------:R1:W2:Y:S02]  /*10970*/  SHFL.IDX P6, R14, R13, R12, R11 ;  /* 0x0000000c0d0e7389 */ /* 0x0002a400000c000b */
[----:B012---:R-:W-:Y:S01]  /*10980*/  ENDCOLLECTIVE ;  /* 0x000000000000791b */ /* 0x007fe20003800000 */
.L_x_13172:
[----:B------:R-:W-:Y:S02]  /*10990*/  IMAD.MOV.U32 R13, RZ, RZ, R2 ;  /* 0x000000ffff0d7224 */ /* 0x000fe400078e0002 */
[----:B------:R-:W-:Y:S01]  /*109a0*/  IMAD.MOV.U32 R12, RZ, RZ, 0x2 ;  /* 0x00000002ff0c7424 */ /* 0x000fe200078e00ff */
[----:B------:R-:W-:-:S07]  /*109b0*/  MOV R6, R14 ;  /* 0x0000000e00067202 */ /* 0x000fce0000000f00 */
[----:B------:R-:W-:Y:S05]  /*109c0*/  WARPSYNC.COLLECTIVE R15, `(.L_x_13173) ;  /* 0x000000000f087348 */ /* 0x000fea0003c00000 */
[----:B------:R0:W1:Y:S02]  /*109d0*/  SHFL.IDX P6, R14, R13, R12, R11 ;  /* 0x0000000c0d0e7389 */ /* 0x00006400000c000b */
[----:B01----:R-:W-:Y:S01]  /*109e0*/  ENDCOLLECTIVE ;  /* 0x000000000000791b */ /* 0x003fe20003800000 */
.L_x_13173:
[----:B------:R-:W-:-:S05]  /*109f0*/  @!P1 LEA R6, P2, R28, R6, 0x1 ;  /* 0x000000061c069211 */ /* 0x000fca00078408ff */
[----:B------:R-:W-:Y:S01]  /*10a00*/  @!P1 IMAD.X R0, RZ, RZ, R0, P2 ;  /* 0x000000ffff009224 */ /* 0x000fe200010e0600 */
[----:B------:R-:W-:-:S03]  /*10a10*/  ISETP.GE.AND P2, PT, R4, R3, PT ;  /* 0x000000030400720c */ /* 0x000fc60003f46270 */
[----:B------:R-:W-:Y:S01]  /*10a20*/  @!P1 IMAD.MOV.U32 R7, RZ, RZ, R0 ;  /* 0x000000ffff079224 */ /* 0x000fe200078e0000 */
[----:B------:R-:W-:-:S04]  /*10a30*/  MOV R13, R5 ;  /* 0x00000005000d7202 */ /* 0x000fc80000000f00 */
[----:B------:R-:W-:Y:S01]  /*10a40*/  @!PT LDS RZ, [RZ] ;  /* 0x00000000fffff984 */ /* 0x000fe20000000800 */
[----:B------:R-:W-:Y:S01]  /*10a50*/  @!PT LDS RZ, [RZ] ;  /* 0x00000000fffff984 */ /* 0x000fe20000000800 */
[----:B------:R-:W-:Y:S01]  /*10a60*/  @!PT LDS RZ, [RZ] ;  /* 0x00000000fffff984 */ /* 0x000fe20000000800 */
[----:B------:R0:W-:Y:S01]  /*10a70*/  @!P1 LDGSTS.E.BYPASS.LTC128B.128 [R10+0xcc00], desc[UR36][R6.64], !P0 ;  /* 0x0cc00000060a9fae */ /* 0x0001e2000c101d64 */
[----:B------:R-:W-:-:S07]  /*10a80*/  IMAD.MOV.U32 R0, RZ, RZ, R14 ;  /* 0x000000ffff007224 */ /* 0x000fce00078e000e */
[----:B0-----:R-:W-:Y:S05]  /*10a90*/  WARPSYNC.COLLECTIVE R15, `(.L_x_13174) ;  /* 0x000000000f087348 */ /* 0x001fea0003c00000 */
[----:B------:R1:W2:Y:S02]  /*10aa0*/  SHFL.IDX P6, R14, R13, R12, R11 ;  /* 0x0000000c0d0e7389 */ /* 0x0002a400000c000b */
[----:B012---:R-:W-:Y:S01]  /*10ab0*/  ENDCOLLECTIVE ;  /* 0x000000000000791b */ /* 0x007fe20003800000 */
.L_x_13174:
[----:B------:R-:W-:Y:S01]  /*10ac0*/  MOV R13, R2 ;  /* 0x00000002000d7202 */ /* 0x000fe20000000f00 */
[----:B------:R-:W-:Y:S02]  /*10ad0*/  IMAD.MOV.U32 R12, RZ, RZ, 0x3 ;  /* 0x00000003ff0c7424 */ /* 0x000fe400078e00ff */
[----:B------:R-:W-:-:S07]  /*10ae0*/  IMAD.MOV.U32 R6, RZ, RZ, R14 ;  /* 0x000000ffff067224 */ /* 0x000fce00078e000e */
[----:B------:R-:W-:Y:S05]  /*10af0*/  WARPSYNC.COLLECTIVE R15, `(.L_x_13175) ;  /* 0x000000000f087348 */ /* 0x000fea0003c00000 */
[----:B------:R0:W1:Y:S02]  /*10b00*/  SHFL.IDX P6, R14, R13, R12, R11 ;  /* 0x0000000c0d0e7389 */ /* 0x00006400000c000b */
[----:B01----:R-:W-:Y:S01]  /*10b10*/  ENDCOLLECTIVE ;  /* 0x000000000000791b */ /* 0x003fe20003800000 */
.L_x_13175:
[----:B------:R-:W-:-:S05]  /*10b20*/  @!P2 LEA R6, P1, R28, R6, 0x1 ;  /* 0x000000061c06a211 */ /* 0x000fca00078208ff */
[----:B------:R-:W-:-:S04]  /*10b30*/  @!P2 IMAD.X R0, RZ, RZ, R0, P1 ;  /* 0x000000ffff00a224 */ /* 0x000fc800008e0600 */
[----:B------:R-:W-:Y:S02]  /*10b40*/  @!P2 IMAD.MOV.U32 R7, RZ, RZ, R0 ;  /* 0x000000ffff07a224 */ /* 0x000fe400078e0000 */
[----:B------:R-:W-:-:S03]  /*10b50*/  IMAD.MOV.U32 R13, RZ, RZ, R5 ;  /* 0x000000ffff0d7224 */ /* 0x000fc600078e0005 */
        /* <DEDUP_REMOVED lines=8> */
.L_x_13176:
[----:B------:R-:W-:Y:S01]  /*10be0*/  IMAD.MOV.U32 R2, RZ, RZ, R14 ;  /* 0x000000ffff027224 */ /* 0x000fe200078e000e */
[----:B------:R-:W-:Y:S06]  /*10bf0*/  BRA `(.L_x_13177) ;  /* 0xffffffb800587947 */ /* 0x000fec000383ffff */
.L_x_13081:
[----:B0-----:R0:W1:Y:S02]  /*10c00*/  SYNCS.PHASECHK.TRANS64.TRYWAIT P0, [R22+URZ+0x16820], R0 ;  /* 0x01682000160075a7 */ /* 0x001064000800017f */
[----:B-1----:R-:W-:Y:S05]  /*10c10*/  @!P0 NANOSLEEP.SYNCS 0x989680 ;  /* 0x009896800000895d */ /* 0x002fea0003900000 */
[----:B------:R-:W1:Y:S02]  /*10c20*/  @!P0 SYNCS.PHASECHK.TRANS64 P0, [R22+URZ+0x16820], R0 ;  /* 0x01682000160085a7 */ /* 0x000e64000800007f */
[----:B-1----:R-:W-:Y:S05]  /*10c30*/  @!P0 BRA `(.L_x_13081) ;  /* 0xfffffffc00f08947 */ /* 0x002fea000383ffff */
[----:B------:R-:W-:Y:S05]  /*10c40*/  BRA `(.L_x_13178) ;  /* 0xffffffb800b47947 */ /* 0x000fea000383ffff */
.L_x_13086:
[----:B0-----:R0:W1:Y:S02]  /*10c50*/  SYNCS.PHASECHK.TRANS64.TRYWAIT P0, [R5+URZ+0x16840], R2 ;  /* 0x01684002050075a7 */ /* 0x001064000800017f */
[----:B-1----:R-:W-:Y:S05]  /*10c60*/  @!P0 NANOSLEEP.SYNCS 0x989680 ;  /* 0x009896800000895d */ /* 0x002fea0003900000 */
[----:B------:R-:W1:Y:S02]  /*10c70*/  @!P0 SYNCS.PHASECHK.TRANS64 P0, [R5+URZ+0x16840], R2 ;  /* 0x01684002050085a7 */ /* 0x000e64000800007f */
[----:B-1----:R-:W-:Y:S05]  /*10c80*/  @!P0 BRA `(.L_x_13086) ;  /* 0xfffffffc00f08947 */ /* 0x002fea000383ffff */
[----:B------:R-:W-:Y:S05]  /*10c90*/  BRA `(.L_x_13179) ;  /* 0xffffffbc008c7947 */ /* 0x000fea000383ffff */
.L_x_13087:
        /* <DEDUP_REMOVED lines=8> */
.L_x_13181:
[----:B------:R-:W-:Y:S05]  /*10d20*/  BSYNC B1 ;  /* 0x0000000000017941 */ /* 0x000fea0003800000 */
.L_x_13180:
[----:B------:R-:W-:Y:S01]  /*10d30*/  MOV R13, R8 ;  /* 0x00000008000d7202 */ /* 0x000fe20000000f00 */
[----:B------:R-:W-:Y:S01]  /*10d40*/  IMAD.MOV.U32 R12, RZ, RZ, RZ ;  /* 0x000000ffff0c7224 */ /* 0x000fe200078e00ff */
[----:B------:R-:W-:Y:S01]  /*10d50*/  SHF.L.U32 R7, R28, 0x1, RZ ;  /* 0x000000011c077819 */ /* 0x000fe200000006ff */
[----:B------:R-:W-:Y:S02]  /*10d60*/  IMAD.MOV.U32 R11, RZ, RZ, 0x181f ;  /* 0x0000181fff0b7424 */ /* 0x000fe400078e00ff */
[----:B------:R-:W-:Y:S02]  /*10d70*/  IMAD.MOV.U32 R15, RZ, RZ, -0x1 ;  /* 0xffffffffff0f7424 */ /* 0x000fe400078e00ff */
[----:B------:R-:W-:Y:S02]  /*10d80*/  IMAD.MOV.U32 R3, RZ, RZ, R14 ;  /* 0x000000ffff037224 */ /* 0x000fe400078e000e */
[----:B------:R-:W-:-:S07]  /*10d90*/  IMAD R9, R9, 0x2, R22 ;  /* 0x0000000209097824 */ /* 0x000fce00078e0216 */
[----:B------:R-:W-:Y:S05]  /*10da0*/  WARPSYNC.COLLECTIVE R15, `(.L_x_13182) ;  /* 0x000000000f087348 */ /* 0x000fea0003c00000 */
[----:B------:R0:W1:Y:S02]  /*10db0*/  SHFL.IDX P6, R14, R13, R12, R11 ;  /* 0x0000000c0d0e7389 */ /* 0x00006400000c000b */
[----:B01----:R-:W-:Y:S01]  /*10dc0*/  ENDCOLLECTIVE ;  /* 0x000000000000791b */ /* 0x003fe20003800000 */
.L_x_13182:
[----:B------:R-:W-:Y:S02]  /*10dd0*/  IMAD.MOV.U32 R13, RZ, RZ, R10 ;  /* 0x000000ffff0d7224 */ /* 0x000fe400078e000a */
[----:B------:R-:W-:Y:S02]  /*10de0*/  IMAD.MOV.U32 R12, RZ, RZ, 0x1 ;  /* 0x00000001ff0c7424 */ /* 0x000fe400078e00ff */
[----:B------:R-:W-:-:S07]  /*10df0*/  IMAD.MOV.U32 R2, RZ, RZ, R14 ;  /* 0x000000ffff027224 */ /* 0x000fce00078e000e */
[----:B------:R-:W-:Y:S05]  /*10e00*/  WARPSYNC.COLLECTIVE R15, `(.L_x_13183) ;  /* 0x000000000f087348 */ /* 0x000fea0003c00000 */
[----:B------:R0:W1:Y:S02]  /*10e10*/  SHFL.IDX P6, R14, R13, R12, R11 ;  /* 0x0000000c0d0e7389 */ /* 0x00006400000c000b */
[----:B01----:R-:W-:Y:S01]  /*10e20*/  ENDCOLLECTIVE ;  /* 0x000000000000791b */ /* 0x003fe20003800000 */
.L_x_13183:
[----:B------:R-:W-:-:S05]  /*10e30*/  IADD3 R2, P0, R2, R7, RZ ;  /* 0x0000000702027210 */ /* 0x000fca0007f1e0ff */
[----:B------:R-:W-:-:S05]  /*10e40*/  IMAD.X R3, RZ, RZ, R3, P0 ;  /* 0x000000ffff037224 */ /* 0x000fca00000e0603 */
        /* <DEDUP_REMOVED lines=9> */
.L_x_13184:
[----:B------:R-:W-:Y:S01]  /*10ee0*/  IMAD.MOV.U32 R13, RZ, RZ, R10 ;  /* 0x000000ffff0d7224 */ /* 0x000fe200078e000a */
[----:B------:R-:W-:Y:S01]  /*10ef0*/  MOV R12, 0x2 ;  /* 0x00000002000c7802 */ /* 0x000fe20000000f00 */
[----:B------:R-:W-:-:S07]  /*10f00*/  IMAD.MOV.U32 R2, RZ, RZ, R14 ;  /* 0x000000ffff027224 */ /* 0x000fce00078e000e */
[----:B------:R-:W-:Y:S05]  /*10f10*/  WARPSYNC.COLLECTIVE R15, `(.L_x_13185) ;  /* 0x000000000f087348 */ /* 0x000fea0003c00000 */
[----:B------:R0:W1:Y:S02]  /*10f20*/  SHFL.IDX P6, R14, R13, R12, R11 ;  /* 0x0000000c0d0e7389 */ /* 0x00006400000c000b */
[----:B01----:R-:W-:Y:S01]  /*10f30*/  ENDCOLLECTIVE ;  /* 0x000000000000791b */ /* 0x003fe20003800000 */
.L_x_13185:
[----:B------:R-:W-:-:S05]  /*10f40*/  IADD3 R2, P0, R2, R7, RZ ;  /* 0x0000000702027210 */ /* 0x000fca0007f1e0ff */
[----:B------:R-:W-:-:S05]  /*10f50*/  IMAD.X R3, RZ, RZ, R3, P0 ;  /* 0x000000ffff037224 */ /* 0x000fca00000e0603 */
        /* <DEDUP_REMOVED lines=9> */
.L_x_13186:
[----:B------:R-:W-:Y:S01]  /*10ff0*/  MOV R13, R10 ;  /* 0x0000000a000d7202 */ /* 0x000fe20000000f00 */
[----:B------:R-:W-:Y:S02]  /*11000*/  IMAD.MOV.U32 R12, RZ, RZ, 0x3 ;  /* 0x00000003ff0c7424 */ /* 0x000fe400078e00ff */
[----:B------:R-:W-:-:S07]  /*11010*/  IMAD.MOV.U32 R2, RZ, RZ, R14 ;  /* 0x000000ffff027224 */ /* 0x000fce00078e000e */
[----:B------:R-:W-:Y:S05]  /*11020*/  WARPSYNC.COLLECTIVE R15, `(.L_x_13187) ;  /* 0x000000000f087348 */ /* 0x000fea0003c00000 */
[----:B------:R0:W1:Y:S02]  /*11030*/  SHFL.IDX P6, R14, R13, R12, R11 ;  /* 0x0000000c0d0e7389 */ /* 0x00006400000c000b */
[----:B01----:R-:W-:Y:S01]  /*11040*/  ENDCOLLECTIVE ;  /* 0x000000000000791b */ /* 0x003fe20003800000 */
.L_x_13187:
        /* <DEDUP_REMOVED lines=11> */
.L_x_13188:
[----:B------:R-:W-:Y:S02]  /*11100*/  IMAD.MOV.U32 R13, RZ, RZ, R10 ;  /* 0x000000ffff0d7224 */ /* 0x000fe400078e000a */
[----:B------:R-:W-:Y:S02]  /*11110*/  IMAD.MOV.U32 R12, RZ, RZ, 0x4 ;  /* 0x00000004ff0c7424 */ /* 0x000fe400078e00ff */
[----:B------:R-:W-:-:S07]  /*11120*/  IMAD.MOV.U32 R2, RZ, RZ, R14 ;  /* 0x000000ffff027224 */ /* 0x000fce00078e000e */
[----:B------:R-:W-:Y:S05]  /*11130*/  WARPSYNC.COLLECTIVE R15, `(.L_x_13189) ;  /* 0x000000000f087348 */ /* 0x000fea0003c00000 */
[----:B------:R0:W1:Y:S02]  /*11140*/  SHFL.IDX P6, R14, R13, R12, R11 ;  /* 0x0000000c0d0e7389 */ /* 0x00006400000c000b */
[----:B01----:R-:W-:Y:S01]  /*11150*/  ENDCOLLECTIVE ;  /* 0x000000000000791b */ /* 0x003fe20003800000 */
.L_x_13189:
[----:B------:R-:W-:-:S04]  /*11160*/  IADD3 R2, P0, R2, R7, RZ ;  /* 0x0000000702027210 */ /* 0x000fc80007f1e0ff */
[----:B------:R-:W-:-:S05]  /*11170*/  IADD3.X R3, RZ, R3, RZ, P0, !PT ;  /* 0x00000003ff037210 */ /* 0x000fca00007fe4ff */
        /* <DEDUP_REMOVED lines=9> */
.L_x_13190:
[----:B------:R-:W-:Y:S02]  /*11210*/  IMAD.MOV.U32 R13, RZ, RZ, R10 ;  /* 0x000000ffff0d7224 */ /* 0x000fe400078e000a */
[----:B------:R-:W-:Y:S01]  /*11220*/  IMAD.MOV.U32 R12, RZ, RZ, 0x5 ;  /* 0x00000005ff0c7424 */ /* 0x000fe200078e00ff */
[----:B------:R-:W-:-:S07]  /*11230*/  MOV R2, R14 ;  /* 0x0000000e00027202 */ /* 0x000fce0000000f00 */
[----:B------:R-:W-:Y:S05]  /*11240*/  WARPSYNC.COLLECTIVE R15, `(.L_x_13191) ;  /* 0x000000000f087348 */ /* 0x000fea0003c00000 */
[----:B------:R0:W1:Y:S02]  /*11250*/  SHFL.IDX P6, R14, R13, R12, R11 ;  /* 0x0000000c0d0e7389 */ /* 0x00006400000c000b */
[----:B01----:R-:W-:Y:S01]  /*11260*/  ENDCOLLECTIVE ;  /* 0x000000000000791b */ /* 0x003fe20003800000 */
.L_x_13191:
[----:B------:R-:W-:-:S05]  /*11270*/  IADD3 R2, P0, R2, R7, RZ ;  /* 0x0000000702027210 */ /* 0x000fca0007f1e0ff */
[----:B------:R-:W-:-:S05]  /*11280*/  IMAD.X R3, RZ, RZ, R3, P0 ;  /* 0x000000ffff037224 */ /* 0x000fca00000e0603 */
        /* <DEDUP_REMOVED lines=9> */
.L_x_13192:
[----:B------:R-:W-:Y:S02]  /*11320*/  IMAD.MOV.U32 R13, RZ, RZ, R10 ;  /* 0x000000ffff0d7224 */ /* 0x000fe400078e000a */
[----:B------:R-:W-:Y:S02]  /*11330*/  IMAD.MOV.U32 R12, RZ, RZ, 0x6 ;  /* 0x00000006ff0c7424 */ /* 0x000fe400078e00ff */
[----:B------:R-:W-:-:S07]  /*11340*/  IMAD.MOV.U32 R2, RZ, RZ, R14 ;  /* 0x000000ffff027224 */ /* 0x000fce00078e000e */
[----:B------:R-:W-:Y:S05]  /*11350*/  WARPSYNC.COLLECTIVE R15, `(.L_x_13193) ;  /* 0x000000000f087348 */ /* 0x000fea0003c00000 */
[----:B------:R0:W1:Y:S02]  /*11360*/  SHFL.IDX P6, R14, R13, R12, R11 ;  /* 0x0000000c0d0e7389 */ /* 0x00006400000c000b */
[----:B01----:R-:W-:Y:S01]  /*11370*/  ENDCOLLECTIVE ;  /* 0x000000000000791b */ /* 0x003fe20003800000 */
.L_x_13193:
        /* <DEDUP_REMOVED lines=11> */
.L_x_13194:
[----:B------:R-:W-:Y:S01]  /*11430*/  IMAD.MOV.U32 R13, RZ, RZ, R10 ;  /* 0x000000ffff0d7224 */ /* 0x000fe200078e000a */
[----:B------:R-:W-:Y:S01]  /*11440*/  MOV R12, 0x7 ;  /* 0x00000007000c7802 */ /* 0x000fe20000000f00 */
[----:B------:R-:W-:-:S07]  /*11450*/  IMAD.MOV.U32 R2, RZ, RZ, R14 ;  /* 0x000000ffff027224 */ /* 0x000fce00078e000e */
[----:B------:R-:W-:Y:S05]  /*11460*/  WARPSYNC.COLLECTIVE R15, `(.L_x_13195) ;  /* 0x000000000f087348 */ /* 0x000fea0003c00000 */
[----:B------:R0:W1:Y:S02]  /*11470*/  SHFL.IDX P6, R14, R13, R12, R11 ;  /* 0x0000000c0d0e7389 */ /* 0x00006400000c000b */
[----:B01----:R-:W-:Y:S01]  /*11480*/  ENDCOLLECTIVE ;  /* 0x000000000000791b */ /* 0x003fe20003800000 */
.L_x_13195:
[----:B------:R-:W-:-:S05]  /*11490*/  IADD3 R2, P0, R2, R7, RZ ;  /* 0x0000000702027210 */ /* 0x000fca0007f1e0ff */
[----:B------:R-:W-:-:S05]  /*114a0*/  IMAD.X R3, RZ, RZ, R3, P0 ;  /* 0x000000ffff037224 */ /* 0x000fca00000e0603 */
        /* <DEDUP_REMOVED lines=9> */
.L_x_13196:
[----:B------:R-:W-:Y:S01]  /*11540*/  IMAD.MOV.U32 R2, RZ, RZ, R14 ;  /* 0x000000ffff027224 */ /* 0x000fe200078e000e */
[----:B------:R-:W-:Y:S06]  /*11550*/  BRA `(.L_x_13197) ;  /* 0xffffffb800707947 */ /* 0x000fec000383ffff */
.L_x_13092:
[----:B-1----:R1:W2:Y:S02]  /*11560*/  SYNCS.PHASECHK.TRANS64.TRYWAIT P0, [R5+URZ+0x16860], R2 ;  /* 0x01686002050075a7 */ /* 0x0022a4000800017f */
[----:B--2---:R-:W-:Y:S05]  /*11570*/  @!P0 NANOSLEEP.SYNCS 0x989680 ;  /* 0x009896800000895d */ /* 0x004fea0003900000 */
[----:B------:R-:W2:Y:S02]  /*11580*/  @!P0 SYNCS.PHASECHK.TRANS64 P0, [R5+URZ+0x16860], R2 ;  /* 0x01686002050085a7 */ /* 0x000ea4000800007f */
[----:B--2---:R-:W-:Y:S05]  /*11590*/  @!P0 BRA `(.L_x_13092) ;  /* 0xfffffffc00f08947 */ /* 0x004fea000383ffff */
[----:B------:R-:W-:Y:S05]  /*115a0*/  BRA `(.L_x_13198) ;  /* 0xffffffb800c87947 */ /* 0x000fea000383ffff */
.L_x_13093:
        /* <DEDUP_REMOVED lines=8> */
.L_x_13200:
[----:B------:R-:W-:Y:S05]  /*11630*/  BSYNC B1 ;  /* 0x0000000000017941 */ /* 0x000fea0003800000 */
.L_x_13199:
[----:B------:R-:W-:Y:S01]  /*11640*/  IMAD.MOV.U32 R13, RZ, RZ, R18 ;  /* 0x000000ffff0d7224 */ /* 0x000fe200078e0012 */
[----:B------:R-:W-:Y:S01]  /*11650*/  MOV R12, RZ ;  /* 0x000000ff000c7202 */ /* 0x000fe20000000f00 */
[----:B------:R-:W-:Y:S01]  /*11660*/  IMAD.MOV.U32 R11, RZ, RZ, 0x181f ;  /* 0x0000181fff0b7424 */ /* 0x000fe200078e00ff */
[----:B------:R-:W-:Y:S01]  /*11670*/  ISETP.LT.OR P2, PT, R8, 0x1, P1 ;  /* 0x000000010800780c */ /* 0x000fe20000f41670 */
[----:B------:R-:W-:Y:S01]  /*11680*/  IMAD.MOV.U32 R15, RZ, RZ, -0x1 ;  /* 0xffffffffff0f7424 */ /* 0x000fe200078e00ff */
[----:B------:R-:W-:Y:S01]  /*11690*/  LEA R6, R6, R22, 0x1 ;  /* 0x0000001606067211 */ /* 0x000fe200078e08ff */
[----:B------:R-:W-:-:S10]  /*116a0*/  IMAD.MOV.U32 R3, RZ, RZ, R14 ;  /* 0x000000ffff037224 */ /* 0x000fd400078e000e */
[----:B------:R-:W-:Y:S05]  /*116b0*/  WARPSYNC.COLLECTIVE R15, `(.L_x_13201) ;  /* 0x000000000f087348 */ /* 0x000fea0003c00000 */
[----:B------:R0:W1:Y:S02]  /*116c0*/  SHFL.IDX P6, R14, R13, R12, R11 ;  /* 0x0000000c0d0e7389 */ /* 0x00006400000c000b */
[----:B01----:R-:W-:Y:S01]  /*116d0*/  ENDCOLLECTIVE ;  /* 0x000000000000791b */ /* 0x003fe20003800000 */
.L_x_13201:
[----:B------:R-:W-:Y:S02]  /*116e0*/  IMAD.MOV.U32 R13, RZ, RZ, R23 ;  /* 0x000000ffff0d7224 */ /* 0x000fe400078e0017 */
[----:B------:R-:W-:Y:S02]  /*116f0*/  IMAD.MOV.U32 R12, RZ, RZ, 0x1 ;  /* 0x00000001ff0c7424 */ /* 0x000fe400078e00ff */
[----:B------:R-:W-:-:S07]  /*11700*/  IMAD.MOV.U32 R2, RZ, RZ, R14 ;  /* 0x000000ffff027224 */ /* 0x000fce00078e000e */
[----:B------:R-:W-:Y:S05]  /*11710*/  WARPSYNC.COLLECTIVE R15, `(.L_x_13202) ;  /* 0x000000000f087348 */ /* 0x000fea0003c00000 */
[----:B------:R0:W1:Y:S02]  /*11720*/  SHFL.IDX P6, R14, R13, R12, R11 ;  /* 0x0000000c0d0e7389 */ /* 0x00006400000c000b */
[----:B01----:R-:W-:Y:S01]  /*11730*/  ENDCOLLECTIVE ;  /* 0x000000000000791b */ /* 0x003fe20003800000 */
.L_x_13202:
[----:B------:R-:W-:-:S05]  /*11740*/  IADD3 R2, P0, R2, R7, RZ ;  /* 0x0000000702027210 */ /* 0x000fca0007f1e0ff */
[----:B------:R-:W-:-:S05]  /*11750*/  IMAD.X R3, RZ, RZ, R3, P0 ;  /* 0x000000ffff037224 */ /* 0x000fca00000e0603 */
[----:B------:R-:W-:Y:S01]  /*11760*/  @!PT LDS RZ, [RZ] ;  /* 0x00000000fffff984 */ /* 0x000fe20000000800 */
[----:B------:R-:W-:Y:S01]  /*11770*/  @!PT LDS RZ, [RZ] ;  /* 0x00000000fffff984 */ /* 0x000fe20000000800 */
[----:B------:R-:W-:Y:S01]  /*11780*/  @!PT LDS RZ, [RZ] ;  /* 0x00000000fffff984 */ /* 0x000fe20000000800 */
[----:B------:R0:W-:Y:S01]  /*11790*/  LDGSTS.E.BYPASS.LTC128B.128 [R6+0x400], desc[UR36][R2.64], !P2 ;  /* 0x0040000002067fae */ /* 0x0001e2000d101d64 */
[----:B------:R-:W-:Y:S01]  /*117a0*/  IMAD.MOV.U32 R13, RZ, RZ, R18 ;  /* 0x000000ffff0d7224 */ /* 0x000fe200078e0012 */
[----:B------:R-:W-:Y:S01]  /*117b0*/  ISETP.LT.OR P2, PT, R8, 0x11, P1 ;  /* 0x000000110800780c */ /* 0x000fe20000f41670 */
[----:B0-----:R-:W-:-:S12]  /*117c0*/  IMAD.MOV.U32 R3, RZ, RZ, R14 ;  /* 0x000000ffff037224 */ /* 0x001fd800078e000e */
[----:B------:R-:W-:Y:S05]  /*117d0*/  WARPSYNC.COLLECTIVE R15, `(.L_x_13203) ;  /* 0x000000000f087348 */ /* 0x000fea0003c00000 */
[----:B------:R0:W1:Y:S02]  /*117e0*/  SHFL.IDX P6, R14, R13, R12, R11 ;  /* 0x0000000c0d0e7389 */ /* 0x00006400000c000b */
[----:B01----:R-:W-:Y:S01]  /*117f0*/  ENDCOLLECTIVE ;  /* 0x000000000000791b */ /* 0x003fe20003800000 */
.L_x_13203:
[----:B------:R-:W-:Y:S02]  /*11800*/  IMAD.MOV.U32 R13, RZ, RZ, R23 ;  /* 0x000000ffff0d7224 */ /* 0x000fe400078e0017 */
[----:B------:R-:W-:Y:S01]  /*11810*/  IMAD.MOV.U32 R12, RZ, RZ, 0x2 ;  /* 0x00000002ff0c7424 */ /* 0x000fe200078e00ff */
[----:B------:R-:W-:-:S07]  /*11820*/  MOV R2, R14 ;  /* 0x0000000e00027202 */ /* 0x000fce0000000f00 */
[----:B------:R-:W-:Y:S05]  /*11830*/  WARPSYNC.COLLECTIVE R15, `(.L_x_13204) ;  /* 0x000000000f087348 */ /* 0x000fea0003c00000 */
[----:B------:R0:W1:Y:S02]  /*11840*/  SHFL.IDX P6, R14, R13, R12, R11 ;  /* 0x0000000c0d0e7389 */ /* 0x00006400000c000b */
[----:B01----:R-:W-:Y:S01]  /*11850*/  ENDCOLLECTIVE ;  /* 0x000000000000791b */ /* 0x003fe20003800000 */
.L_x_13204:
[----:B------:R-:W-:-:S05]  /*11860*/  IADD3 R2, P0, R2, R7, RZ ;  /* 0x0000000702027210 */ /* 0x000fca0007f1e0ff */
[----:B------:R-:W-:-:S05]  /*11870*/  IMAD.X R3, RZ, RZ, R3, P0 ;  /* 0x000000ffff037224 */ /* 0x000fca00000e0603 */
[----:B------:R-:W-:Y:S01]  /*11880*/  @!PT LDS RZ, [RZ] ;  /* 0x00000000fffff984 */ /* 0x000fe20000000800 */
[----:B------:R-:W-:Y:S01]  /*11890*/  @!PT LDS RZ, [RZ] ;  /* 0x00000000fffff984 */ /* 0x000fe20000000800 */
[----:B------:R-:W-:Y:S01]  /*118a0*/  @!PT LDS RZ, [RZ] ;  /* 0x00000000fffff984 */ /* 0x000fe20000000800 */
[----:B------:R0:W-:Y:S01]  /*118b0*/  LDGSTS.E.BYPASS.LTC128B.128 [R6+0xc00], desc[UR36][R2.64], !P2 ;  /* 0x00c0000002067fae */ /* 0x0001e2000d101d64 */
[----:B------:R-:W-:Y:S02]  /*118c0*/  ISETP.LT.OR P2, PT, R8, 0x21, P1 ;  /* 0x000000210800780c */ /* 0x000fe40000f41670 */
[----:B------:R-:W-:Y:S01]  /*118d0*/  MOV R13, R18 ;  /* 0x00000012000d7202 */ /* 0x000fe20000000f00 */
[----:B0-----:R-:W-:-:S10]  /*118e0*/  IMAD.MOV.U32 R3, RZ, RZ, R14 ;  /* 0x000000ffff037224 */ /* 0x001fd400078e000e */
[----:B------:R-:W-:Y:S05]  /*118f0*/  WARPSYNC.COLLECTIVE R15, `(.L_x_13205) ;  /* 0x000000000f087348 */ /* 0x000fea0003c00000 */
[----:B------:R0:W1:Y:S02]  /*11900*/  SHFL.IDX P6, R14, R13, R12, R11 ;  /* 0x0000000c0d0e7389 */ /* 0x00006400000c000b */
[----:B01----:R-:W-:Y:S01]  /*11910*/  ENDCOLLECTIVE ;  /* 0x000000000000791b */ /* 0x003fe20003800000 */
.L_x_13205:
[----:B------:R-:W-:Y:S02]  /*11920*/  IMAD.MOV.U32 R13, RZ, RZ, R23 ;  /* 0x000000ffff0d7224 */ /* 0x000fe400078e0017 */
[----:B------:R-:W-:Y:S02]  /*11930*/  IMAD.MOV.U32 R12, RZ, RZ, 0x3 ;  /* 0x00000003ff0c7424 */ /* 0x000fe400078e00ff */
[----:B------:R-:W-:-:S07]  /*11940*/  IMAD.MOV.U32 R2, RZ, RZ, R14 ;  /* 0x000000ffff027224 */ /* 0x000fce00078e000e */
[----:B------:R-:W-:Y:S05]  /*11950*/  WARPSYNC.COLLECTIVE R15, `(.L_x_13206) ;  /* 0x000000000f087348 */ /* 0x000fea0003c00000 */
[----:B------:R0:W1:Y:S02]  /*11960*/  SHFL.IDX P6, R14, R13, R12, R11 ;  /* 0x0000000c0d0e7389 */ /* 0x00006400000c000b */
[----:B01----:R-:W-:Y:S01]  /*11970*/  ENDCOLLECTIVE ;  /* 0x000000000000791b */ /* 0x003fe20003800000 */
.L_x_13206:
[----:B------:R-:W-:-:S05]  /*11980*/  IADD3 R2, P0, R2, R7, RZ ;  /* 0x0000000702027210 */ /* 0x000fca0007f1e0ff */
[----:B------:R-:W-:-:S05]  /*11990*/  IMAD.X R3, RZ, RZ, R3, P0 ;  /* 0x000000ffff037224 */ /* 0x000fca00000e0603 */
[----:B------:R-:W-:Y:S01]  /*119a0*/  @!PT LDS RZ, [RZ] ;  /* 0x00000000fffff984 */ /* 0x000fe20000000800 */
[----:B------:R-:W-:Y:S01]  /*119b0*/  @!PT LDS RZ, [RZ] ;  /* 0x00000000fffff984 */ /* 0x000fe20000000800 */
[----:B------:R-:W-:Y:S01]  /*119c0*/  @!PT LDS RZ, [RZ] ;  /* 0x00000000fffff984 */ /* 0x000fe20000000800 */
[----:B------:R0:W-:Y:S01]  /*119d0*/  LDGSTS.E.BYPASS.LTC128B.128 [R6+0x1400], desc[UR36][R2.64], !P2 ;  /* 0x0140000002067fae */ /* 0x0001e2000d101d64 */
[----:B------:R-:W-:Y:S01]  /*119e0*/  IMAD.MOV.U32 R13, RZ, RZ, R18 ;  /* 0x000000ffff0d7224 */ /* 0x000fe200078e0012 */
[----:B------:R-:W-:Y:S02]  /*119f0*/  ISETP.LT.OR P2, PT, R8, 0x31, P1 ;  /* 0x000000310800780c */ /* 0x000fe40000f41670 */
[----:B0-----:R-:W-:-:S11]  /*11a00*/  MOV R3, R14 ;  /* 0x0000000e00037202 */ /* 0x001fd60000000f00 */
[----:B------:R-:W-:Y:S05]  /*11a10*/  WARPSYNC.COLLECTIVE R15, `(.L_x_13207) ;  /* 0x000000000f087348 */ /* 0x000fea0003c00000 */
[----:B------:R0:W1:Y:S02]  /*11a20*/  SHFL.IDX P6, R14, R13, R12, R11 ;  /* 0x0000000c0d0e7389 */ /* 0x00006400000c000b */
[----:B01----:R-:W-:Y:S01]  /*11a30*/  ENDCOLLECTIVE ;  /* 0x000000000000791b */ /* 0x003fe20003800000 */
.L_x_13207:
[----:B------:R-:W-:Y:S01]  /*11a40*/  IMAD.MOV.U32 R13, RZ, RZ, R23 ;  /* 0x000000ffff0d7224 */ /* 0x000fe200078e0017 */
[----:B------:R-:W-:Y:S01]  /*11a50*/  MOV R12, 0x4 ;  /* 0x00000004000c7802 */ /* 0x000fe20000000f00 */
[----:B------:R-:W-:-:S07]  /*11a60*/  IMAD.MOV.U32 R2, RZ, RZ, R14 ;  /* 0x000000ffff027224 */ /* 0x000fce00078e000e */
[----:B------:R-:W-:Y:S05]  /*11a70*/  WARPSYNC.COLLECTIVE R15, `(.L_x_13208) ;  /* 0x000000000f087348 */ /* 0x000fea0003c00000 */
[----:B------:R0:W1:Y:S02]  /*11a80*/  SHFL.IDX P6, R14, R13, R12, R11 ;  /* 0x0000000c0d0e7389 */ /* 0x00006400000c000b */
[----:B01----:R-:W-:Y:S01]  /*11a90*/  ENDCOLLECTIVE ;  /* 0x000000000000791b */ /* 0x003fe20003800000 */
.L_x_13208:
        /* <DEDUP_REMOVED lines=12> */
.L_x_13209:
[----:B------:R-:W-:Y:S01]  /*11b60*/  MOV R13, R23 ;  /* 0x00000017000d7202 */ /* 0x000fe20000000f00 */
[----:B------:R-:W-:Y:S02]  /*11b70*/  IMAD.MOV.U32 R12, RZ, RZ, 0x5 ;  /* 0x00000005ff0c7424 */ /* 0x000fe400078e00ff */
[----:B------:R-:W-:-:S07]  /*11b80*/  IMAD.MOV.U32 R2, RZ, RZ, R14 ;  /* 0x000000ffff027224 */ /* 0x000fce00078e000e */
[----:B------:R-:W-:Y:S05]  /*11b90*/  WARPSYNC.COLLECTIVE R15, `(.L_x_13210) ;  /* 0x000000000f087348 */ /* 0x000fea0003c00000 */
[----:B------:R0:W1:Y:S02]  /*11ba0*/  SHFL.IDX P6, R14, R13, R12, R11 ;  /* 0x0000000c0d0e7389 */ /* 0x00006400000c000b */
[----:B01----:R-:W-:Y:S01]  /*11bb0*/  ENDCOLLECTIVE ;  /* 0x000000000000791b */ /* 0x003fe20003800000 */
.L_x_13210:
        /* <DEDUP_REMOVED lines=12> */
.L_x_13211:
[----:B------:R-:W-:Y:S02]  /*11c80*/  IMAD.MOV.U32 R13, RZ, RZ, R23 ;  /* 0x000000ffff0d7224 */ /* 0x000fe400078e0017 */
[----:B------:R-:W-:Y:S02]  /*11c90*/  IMAD.MOV.U32 R12, RZ, RZ, 0x6 ;  /* 0x00000006ff0c7424 */ /* 0x000fe400078e00ff */
[----:B------:R-:W-:-:S07]  /*11ca0*/  IMAD.MOV.U32 R2, RZ, RZ, R14 ;  /* 0x000000ffff027224 */ /* 0x000fce00078e000e */
[----:B------:R-:W-:Y:S05]  /*11cb0*/  WARPSYNC.COLLECTIVE R15, `(.L_x_13212) ;  /* 0x000000000f087348 */ /* 0x000fea0003c00000 */
[----:B------:R0:W1:Y:S02]  /*11cc0*/  SHFL.IDX P6, R14, R13, R12, R11 ;  /* 0x0000000c0d0e7389 */ /* 0x00006400000c000b */
[----:B01----:R-:W-:Y:S01]  /*11cd0*/  ENDCOLLECTIVE ;  /* 0x000000000000791b */ /* 0x003fe20003800000 */
.L_x_13212:
[----:B------:R-:W-:-:S04]  /*11ce0*/  IADD3 R2, P0, R2, R7, RZ ;  /* 0x0000000702027210 */ /* 0x000fc80007f1e0ff */
[----:B------:R-:W-:-:S05]  /*11cf0*/  IADD3.X R3, RZ, R3, RZ, P0, !PT ;  /* 0x00000003ff037210 */ /* 0x000fca00007fe4ff */
[----:B------:R-:W-:Y:S01]  /*11d00*/  @!PT LDS RZ, [RZ] ;  /* 0x00000000fffff984 */ /* 0x000fe20000000800 */
[----:B------:R-:W-:Y:S01]  /*11d10*/  @!PT LDS RZ, [RZ] ;  /* 0x00000000fffff984 */ /* 0x000fe20000000800 */
[----:B------:R-:W-:Y:S01]  /*11d20*/  @!PT LDS RZ, [RZ] ;  /* 0x00000000fffff984 */ /* 0x000fe20000000800 */
[----:B------:R0:W-:Y:S01]  /*11d30*/  LDGSTS.E.BYPASS.LTC128B.128 [R6+0x2c00], desc[UR36][R2.64], !P2 ;  /* 0x02c0000002067fae */ /* 0x0001e2000d101d64 */
[----:B------:R-:W-:Y:S01]  /*11d40*/  ISETP.LT.OR P2, PT, R8, 0x61, P1 ;  /* 0x000000610800780c */ /* 0x000fe20000f41670 */
[----:B------:R-:W-:Y:S02]  /*11d50*/  IMAD.MOV.U32 R13, RZ, RZ, R18 ;  /* 0x000000ffff0d7224 */ /* 0x000fe400078e0012 */
[----:B0-----:R-:W-:-:S10]  /*11d60*/  IMAD.MOV.U32 R3, RZ, RZ, R14 ;  /* 0x000000ffff037224 */ /* 0x001fd400078e000e */
[----:B------:R-:W-:Y:S05]  /*11d70*/  WARPSYNC.COLLECTIVE R15, `(.L_x_13213) ;  /* 0x000000000f087348 */ /* 0x000fea0003c00000 */
[----:B------:R0:W1:Y:S02]  /*11d80*/  SHFL.IDX P6, R14, R13, R12, R11 ;  /* 0x0000000c0d0e7389 */ /* 0x00006400000c000b */
[----:B01----:R-:W-:Y:S01]  /*11d90*/  ENDCOLLECTIVE ;  /* 0x000000000000791b */ /* 0x003fe20003800000 */
.L_x_13213:
[----:B------:R-:W-:Y:S02]  /*11da0*/  IMAD.MOV.U32 R13, RZ, RZ, R23 ;  /* 0x000000ffff0d7224 */ /* 0x000fe400078e0017 */
[----:B------:R-:W-:Y:S01]  /*11db0*/  IMAD.MOV.U32 R12, RZ, RZ, 0x7 ;  /* 0x00000007ff0c7424 */ /* 0x000fe200078e00ff */
[----:B------:R-:W-:-:S07]  /*11dc0*/  MOV R2, R14 ;  /* 0x0000000e00027202 */ /* 0x000fce0000000f00 */
[----:B------:R-:W-:Y:S05]  /*11dd0*/  WARPSYNC.COLLECTIVE R15, `(.L_x_13214) ;  /* 0x000000000f087348 */ /* 0x000fea0003c00000 */
[----:B------:R0:W1:Y:S02]  /*11de0*/  SHFL.IDX P6, R14, R13, R12, R11 ;  /* 0x0000000c0d0e7389 */ /* 0x00006400000c000b */
[----:B01----:R-:W-:Y:S01]  /*11df0*/  ENDCOLLECTIVE ;  /* 0x000000000000791b */ /* 0x003fe20003800000 */
.L_x_13214:
[----:B------:R-:W-:-:S05]  /*11e00*/  IADD3 R2, P0, R2, R7, RZ ;  /* 0x0000000702027210 */ /* 0x000fca0007f1e0ff */
[----:B------:R-:W-:-:S05]  /*11e10*/  IMAD.X R3, RZ, RZ, R3, P0 ;  /* 0x000000ffff037224 */ /* 0x000fca00000e0603 */
        /* <DEDUP_REMOVED lines=9> */
.L_x_13215:
[----:B------:R-:W-:Y:S01]  /*11eb0*/  IMAD.MOV.U32 R2, RZ, RZ, R14 ;  /* 0x000000ffff027224 */ /* 0x000fe200078e000e */
[----:B------:R-:W-:Y:S06]  /*11ec0*/  BRA `(.L_x_13216) ;  /* 0xffffffb400747947 */ /* 0x000fec000383ffff */
.L_x_13101:
[----:B0-----:R0:W1:Y:S02]  /*11ed0*/  SYNCS.PHASECHK.TRANS64.TRYWAIT P0, [R0+URZ+0x16860], R3 ;  /* 0x01686003000075a7 */ /* 0x001064000800017f */
[----:B-1----:R-:W-:Y:S05]  /*11ee0*/  @!P0 NANOSLEEP.SYNCS 0x989680 ;  /* 0x009896800000895d */ /* 0x002fea0003900000 */
[----:B------:R-:W1:Y:S02]  /*11ef0*/  @!P0 SYNCS.PHASECHK.TRANS64 P0, [R0+URZ+0x16860], R3 ;  /* 0x01686003000085a7 */ /* 0x000e64000800007f */
[----:B-1----:R-:W-:Y:S05]  /*11f00*/  @!P0 BRA `(.L_x_13101) ;  /* 0xfffffffc00f08947 */ /* 0x002fea000383ffff */
[----:B------:R-:W-:Y:S05]  /*11f10*/  BRA `(.L_x_13217) ;  /* 0xffffffb8008c7947 */ /* 0x000fea000383ffff */
.L_x_13102:
        /* <DEDUP_REMOVED lines=8> */
.L_x_13219:
[----:B------:R-:W-:Y:S05]  /*11fa0*/  BSYNC B0 ;  /* 0x0000000000007941 */ /* 0x000fea0003800000 */
.L_x_13218:
        /* <DEDUP_REMOVED lines=9> */
.L_x_13220:
[----:B------:R-:W-:Y:S01]  /*12040*/  ULDC UR4, c[0x0][0x2f4] ;  /* 0x0000bd0000047ab9 */ /* 0x000fe20000000800 */
[----:B------:R-:W-:Y:S01]  /*12050*/  IMAD R4, R4, 0x2, R22 ;  /* 0x0000000204047824 */ /* 0x000fe200078e0216 */
[----:B------:R-:W-:-:S04]  /*12060*/  ISETP.GE.AND P0, PT, R28, UR4, PT ;  /* 0x000000041c007c0c */ /* 0x000fc8000bf06270 */
[----:B------:R-:W-:Y:S01]  /*12070*/  ISETP.LT.OR P2, PT, R6, 0x1, P0 ;  /* 0x000000010600780c */ /* 0x000fe20000741670 */
[----:B------:R-:W-:Y:S01]  /*12080*/  IMAD.MOV.U32 R13, RZ, RZ, R23 ;  /* 0x000000ffff0d7224 */ /* 0x000fe200078e0017 */
[----:B------:R-:W-:Y:S02]  /*12090*/  MOV R12, 0x1 ;  /* 0x00000001000c7802 */ /* 0x000fe40000000f00 */
[----:B------:R-:W-:-:S13]  /*120a0*/  IADD3 R2, P1, R14, R5, RZ ;  /* 0x000000050e027210 */ /* 0x000fda0007f3e0ff */
[----:B------:R-:W-:Y:S05]  /*120b0*/  WARPSYNC.COLLECTIVE R15, `(.L_x_13221) ;  /* 0x000000000f087348 */ /* 0x000fea0003c00000 */
[----:B------:R0:W1:Y:S02]  /*120c0*/  SHFL.IDX P6, R14, R13, R12, R11 ;  /* 0x0000000c0d0e7389 */ /* 0x00006400000c000b */
[----:B01----:R-:W-:Y:S01]  /*120d0*/  ENDCOLLECTIVE ;  /* 0x000000000000791b */ /* 0x003fe20003800000 */
.L_x_13221:
[----:B------:R-:W-:-:S05]  /*120e0*/  IMAD.X R3, RZ, RZ, R3, P1 ;  /* 0x000000ffff037224 */ /* 0x000fca00008e0603 */
        /* <DEDUP_REMOVED lines=10> */
.L_x_13222:
[----:B------:R-:W-:Y:S01]  /*12190*/  IMAD.MOV.U32 R13, RZ, RZ, R23 ;  /* 0x000000ffff0d7224 */ /* 0x000fe200078e0017 */
[----:B------:R-:W-:Y:S02]  /*121a0*/  MOV R12, 0x2 ;  /* 0x00000002000c7802 */ /* 0x000fe40000000f00 */
[----:B------:R-:W-:-:S13]  /*121b0*/  IADD3 R2, P1, R14, R5, RZ ;  /* 0x000000050e027210 */ /* 0x000fda0007f3e0ff */
[----:B------:R-:W-:Y:S05]  /*121c0*/  WARPSYNC.COLLECTIVE R15, `(.L_x_13223) ;  /* 0x000000000f087348 */ /* 0x000fea0003c00000 */
[----:B------:R0:W1:Y:S02]  /*121d0*/  SHFL.IDX P6, R14, R13, R12, R11 ;  /* 0x0000000c0d0e7389 */ /* 0x00006400000c000b */
[----:B01----:R-:W-:Y:S01]  /*121e0*/  ENDCOLLECTIVE ;  /* 0x000000000000791b */ /* 0x003fe20003800000 */
.L_x_13223:
        /* <DEDUP_REMOVED lines=11> */
.L_x_13224:
[----:B------:R-:W-:Y:S01]  /*122a0*/  IMAD.MOV.U32 R13, RZ, RZ, R23 ;  /* 0x000000ffff0d7224 */ /* 0x000fe200078e0017 */
[----:B------:R-:W-:Y:S02]  /*122b0*/  MOV R12, 0x3 ;  /* 0x00000003000c7802 */ /* 0x000fe40000000f00 */
[----:B------:R-:W-:-:S13]  /*122c0*/  IADD3 R2, P1, R14, R5, RZ ;  /* 0x000000050e027210 */ /* 0x000fda0007f3e0ff */
[----:B------:R-:W-:Y:S05]  /*122d0*/  WARPSYNC.COLLECTIVE R15, `(.L_x_13225) ;  /* 0x000000000f087348 */ /* 0x000fea0003c00000 */
[----:B------:R0:W1:Y:S02]  /*122e0*/  SHFL.IDX P6, R14, R13, R12, R11 ;  /* 0x0000000c0d0e7389 */ /* 0x00006400000c000b */
[----:B01----:R-:W-:Y:S01]  /*122f0*/  ENDCOLLECTIVE ;  /* 0x000000000000791b */ /* 0x003fe20003800000 */
.L_x_13225:
        /* <DEDUP_REMOVED lines=11> */
.L_x_13226:
[----:B------:R-:W-:Y:S01]  /*123b0*/  IMAD.MOV.U32 R13, RZ, RZ, R23 ;  /* 0x000000ffff0d7224 */ /* 0x000fe200078e0017 */
[----:B------:R-:W-:Y:S02]  /*123c0*/  MOV R12, 0x4 ;  /* 0x00000004000c7802 */ /* 0x000fe40000000f00 */
[----:B------:R-:W-:-:S13]  /*123d0*/  IADD3 R2, P1, R14, R5, RZ ;  /* 0x000000050e027210 */ /* 0x000fda0007f3e0ff */
[----:B------:R-:W-:Y:S05]  /*123e0*/  WARPSYNC.COLLECTIVE R15, `(.L_x_13227) ;  /* 0x000000000f087348 */ /* 0x000fea0003c00000 */
[----:B------:R0:W1:Y:S02]  /*123f0*/  SHFL.IDX P6, R14, R13, R12, R11 ;  /* 0x0000000c0d0e7389 */ /* 0x00006400000c000b */
[----:B01----:R-:W-:Y:S01]  /*12400*/  ENDCOLLECTIVE ;  /* 0x000000000000791b */ /* 0x003fe20003800000 */
.L_x_13227:
        /* <DEDUP_REMOVED lines=11> */
.L_x_13228:
[----:B------:R-:W-:Y:S01]  /*124c0*/  IMAD.MOV.U32 R13, RZ, RZ, R23 ;  /* 0x000000ffff0d7224 */ /* 0x000fe200078e0017 */
[----:B------:R-:W-:Y:S02]  /*124d0*/  MOV R12, 0x5 ;  /* 0x00000005000c7802 */ /* 0x000fe40000000f00 */
[----:B------:R-:W-:-:S13]  /*124e0*/  IADD3 R2, P1, R14, R5, RZ ;  /* 0x000000050e027210 */ /* 0x000fda0007f3e0ff */
[----:B------:R-:W-:Y:S05]  /*124f0*/  WARPSYNC.COLLECTIVE R15, `(.L_x_13229) ;  /* 0x000000000f087348 */ /* 0x000fea0003c00000 */
[----:B------:R0:W1:Y:S02]  /*12500*/  SHFL.IDX P6, R14, R13, R12, R11 ;  /* 0x0000000c0d0e7389 */ /* 0x00006400000c000b */
[----:B01----:R-:W-:Y:S01]  /*12510*/  ENDCOLLECTIVE ;  /* 0x000000000000791b */ /* 0x003fe20003800000 */
.L_x_13229:
        /* <DEDUP_REMOVED lines=11> */
.L_x_13230:
[----:B------:R-:W-:Y:S01]  /*125d0*/  IMAD.MOV.U32 R13, RZ, RZ, R23 ;  /* 0x000000ffff0d7224 */ /* 0x000fe200078e0017 */
[----:B------:R-:W-:Y:S02]  /*125e0*/  MOV R12, 0x6 ;  /* 0x00000006000c7802 */ /* 0x000fe40000000f00 */
[----:B------:R-:W-:-:S13]  /*125f0*/  IADD3 R2, P1, R14, R5, RZ ;  /* 0x000000050e027210 */ /* 0x000fda0007f3e0ff */
[----:B------:R-:W-:Y:S05]  /*12600*/  WARPSYNC.COLLECTIVE R15, `(.L_x_13231) ;  /* 0x000000000f087348 */ /* 0x000fea0003c00000 */
[----:B------:R0:W1:Y:S02]  /*12610*/  SHFL.IDX P6, R14, R13, R12, R11 ;  /* 0x0000000c0d0e7389 */ /* 0x00006400000c000b */
[----:B01----:R-:W-:Y:S01]  /*12620*/  ENDCOLLECTIVE ;  /* 0x000000000000791b */ /* 0x003fe20003800000 */
.L_x_13231:
        /* <DEDUP_REMOVED lines=11> */
.L_x_13232:
[----:B------:R-:W-:Y:S01]  /*126e0*/  IMAD.MOV.U32 R13, RZ, RZ, R23 ;  /* 0x000000ffff0d7224 */ /* 0x000fe200078e0017 */
[----:B------:R-:W-:Y:S02]  /*126f0*/  MOV R12, 0x7 ;  /* 0x00000007000c7802 */ /* 0x000fe40000000f00 */
[----:B------:R-:W-:-:S13]  /*12700*/  IADD3 R2, P1, R14, R5, RZ ;  /* 0x000000050e027210 */ /* 0x000fda0007f3e0ff */
[----:B------:R-:W-:Y:S05]  /*12710*/  WARPSYNC.COLLECTIVE R15, `(.L_x_13233) ;  /* 0x000000000f087348 */ /* 0x000fea0003c00000 */
[----:B------:R0:W1:Y:S02]  /*12720*/  SHFL.IDX P6, R14, R13, R12, R11 ;  /* 0x0000000c0d0e7389 */ /* 0x00006400000c000b */
[----:B01----:R-:W-:Y:S01]  /*12730*/  ENDCOLLECTIVE ;  /* 0x000000000000791b */ /* 0x003fe20003800000 */
.L_x_13233:
        /* <DEDUP_REMOVED lines=10> */
.L_x_13234:
[----:B------:R-:W-:Y:S05]  /*127e0*/  BRA `(.L_x_13235) ;  /* 0xffffffb400507947 */ /* 0x000fea000383ffff */
.L_x_13107:
        /* <DEDUP_REMOVED lines=8> */
.L_x_13237:
[----:B------:R-:W-:Y:S05]  /*12870*/  BSYNC B0 ;  /* 0x0000000000007941 */ /* 0x000fea0003800000 */
.L_x_13236:
        /* <DEDUP_REMOVED lines=9> */
.L_x_13238:
        /* <DEDUP_REMOVED lines=16> */
[----:B------:R-:W-:-:S02]  /*12a10*/  MOV R16, RZ ;  /* 0x000000ff00107202 */ /* 0x000fc40000000f00 */
[----:B--2---:R-:W-:Y:S01]  /*12a20*/  @!P1 MOV R7, R8 ;  /* 0x0000000800079202 */ /* 0x004fe20000000f00 */
[----:B---3--:R-:W-:Y:S01]  /*12a30*/  @!P1 IMAD.MOV.U32 R4, RZ, RZ, R5 ;  /* 0x000000ffff049224 */ /* 0x008fe200078e0005 */
[----:B------:R-:W-:-:S03]  /*12a40*/  ISETP.NE.AND P1, PT, R9, RZ, PT ;  /* 0x000000ff0900720c */ /* 0x000fc60003f25270 */
[----:B------:R-:W-:-:S10]  /*12a50*/  IMAD R13, R4, R7, RZ ;  /* 0x00000007040d7224 */ /* 0x000fd400078e02ff */
[----:B------:R-:W-:Y:S05]  /*12a60*/  WARPSYNC.COLLECTIVE R15, `(.L_x_13239) ;  /* 0x000000000f087348 */ /* 0x000fea0003c00000 */
[----:B------:R0:W1:Y:S02]  /*12a70*/  SHFL.UP P6, R14, R13, R12, R11 ;  /* 0x0400000c0d0e7389 */ /* 0x00006400000c000b */
[----:B01----:R-:W-:Y:S01]  /*12a80*/  ENDCOLLECTIVE ;  /* 0x000000000000791b */ /* 0x003fe20003800000 */
.L_x_13239:
[----:B------:R-:W-:Y:S01]  /*12a90*/  IMAD.MOV.U32 R12, RZ, RZ, 0x2 ;  /* 0x00000002ff0c7424 */ /* 0x000fe200078e00ff */
[----:B------:R-:W-:-:S05]  /*12aa0*/  SEL R14, R14, RZ, P1 ;  /* 0x000000ff0e0e7207 */ /* 0x000fca0000800000 */
[----:B------:R-:W-:-:S05]  /*12ab0*/  IMAD.IADD R5, R13, 0x1, R14 ;  /* 0x000000010d057824 */ /* 0x000fca00078e020e */
[----:B------:R-:W-:-:S07]  /*12ac0*/  MOV R13, R5 ;  /* 0x00000005000d7202 */ /* 0x000fce0000000f00 */
[----:B------:R-:W-:Y:S05]  /*12ad0*/  WARPSYNC.COLLECTIVE R15, `(.L_x_13240) ;  /* 0x000000000f087348 */ /* 0x000fea0003c00000 */
[----:B------:R0:W1:Y:S02]  /*12ae0*/  SHFL.UP P6, R14, R13, R12, R11 ;  /* 0x0400000c0d0e7389 */ /* 0x00006400000c000b */
[----:B01----:R-:W-:Y:S01]  /*12af0*/  ENDCOLLECTIVE ;  /* 0x000000000000791b */ /* 0x003fe20003800000 */
.L_x_13240:
[----:B------:R-:W-:Y:S01]  /*12b00*/  IMAD.MOV.U32 R12, RZ, RZ, 0x4 ;  /* 0x00000004ff0c7424 */ /* 0x000fe200078e00ff */
[----:B------:R-:W-:-:S05]  /*12b10*/  SEL R2, R14, RZ, P2 ;  /* 0x000000ff0e027207 */ /* 0x000fca0001000000 */
[----:B------:R-:W-:-:S04]  /*12b20*/  IMAD.IADD R2, R5, 0x1, R2 ;  /* 0x0000000105027824 */ /* 0x000fc800078e0202 */
[----:B------:R-:W-:-:S07]  /*12b30*/  IMAD.MOV.U32 R13, RZ, RZ, R2 ;  /* 0x000000ffff0d7224 */ /* 0x000fce00078e0002 */
[----:B------:R-:W-:Y:S05]  /*12b40*/  WARPSYNC.COLLECTIVE R15, `(.L_x_13241) ;  /* 0x000000000f087348 */ /* 0x000fea0003c00000 */
[----:B------:R0:W1:Y:S02]  /*12b50*/  SHFL.UP P6, R14, R13, R12, R11 ;  /* 0x0400000c0d0e7389 */ /* 0x00006400000c000b */
[----:B01----:R-:W-:Y:S01]  /*12b60*/  ENDCOLLECTIVE ;  /* 0x000000000000791b */ /* 0x003fe20003800000 */
.L_x_13241:
[----:B------:R-:W-:Y:S01]  /*12b70*/  IMAD.MOV.U32 R12, RZ, RZ, 0x8 ;  /* 0x00000008ff0c7424 */ /* 0x000fe200078e00ff */
[----:B------:R-:W-:-:S04]  /*12b80*/  SEL R3, R14, RZ, P3 ;  /* 0x000000ff0e037207 */ /* 0x000fc80001800000 */
[----:B------:R-:W-:-:S05]  /*12b90*/  IADD3 R8, R2, R3, RZ ;  /* 0x0000000302087210 */ /* 0x000fca0007ffe0ff */
[----:B------:R-:W-:-:S07]  /*12ba0*/  IMAD.MOV.U32 R13, RZ, RZ, R8 ;  /* 0x000000ffff0d7224 */ /* 0x000fce00078e0008 */
[----:B------:R-:W-:Y:S05]  /*12bb0*/  WARPSYNC.COLLECTIVE R15, `(.L_x_13242) ;  /* 0x000000000f087348 */ /* 0x000fea0003c00000 */
[----:B------:R0:W1:Y:S02]  /*12bc0*/  SHFL.UP P6, R14, R13, R12, R11 ;  /* 0x0400000c0d0e7389 */ /* 0x00006400000c000b */
[----:B01----:R-:W-:Y:S01]  /*12bd0*/  ENDCOLLECTIVE ;  /* 0x000000000000791b */ /* 0x003fe20003800000 */
.L_x_13242:
[----:B------:R-:W-:Y:S02]  /*12be0*/  MOV R12, 0x10 ;  /* 0x00000010000c7802 */ /* 0x000fe40000000f00 */
[----:B------:R-:W-:-:S05]  /*12bf0*/  SEL R5, R14, RZ, P4 ;  /* 0x000000ff0e057207 */ /* 0x000fca0002000000 */
[----:B------:R-:W-:-:S04]  /*12c00*/  IMAD.IADD R5, R8, 0x1, R5 ;  /* 0x0000000108057824 */ /* 0x000fc800078e0205 */
[----:B------:R-:W-:-:S07]  /*12c10*/  IMAD.MOV.U32 R13, RZ, RZ, R5 ;  /* 0x000000ffff0d7224 */ /* 0x000fce00078e0005 */
[----:B------:R-:W-:Y:S05]  /*12c20*/  WARPSYNC.COLLECTIVE R15, `(.L_x_13243) ;  /* 0x000000000f087348 */ /* 0x000fea0003c00000 */
[----:B------:R0:W1:Y:S02]  /*12c30*/  SHFL.UP P6, R14, R13, R12, R11 ;  /* 0x0400000c0d0e7389 */ /* 0x00006400000c000b */
[----:B01----:R-:W-:Y:S01]  /*12c40*/  ENDCOLLECTIVE ;  /* 0x000000000000791b */ /* 0x003fe20003800000 */
.L_x_13243:
        /* <DEDUP_REMOVED lines=8> */
.L_x_13244:
[----:B------:R-:W-:Y:S05]  /*12cd0*/  BRA `(.L_x_13245) ;  /* 0xffffffb4005c7947 */ /* 0x000fea000383ffff */
.L_x_13110:
[----:B------:R-:W-:Y:S01]  /*12ce0*/  BSSY B0, `(.L_x_13246) ;  /* 0x0000007000007945 */ /* 0x000fe20003800000 */
[----:B------:R-:W-:Y:S02]  /*12cf0*/  IMAD.MOV.U32 R12, RZ, RZ, 0x1 ;  /* 0x00000001ff0c7424 */ /* 0x000fe400078e00ff */
[----:B------:R-:W-:Y:S02]  /*12d00*/  IMAD.MOV.U32 R11, RZ, RZ, RZ ;  /* 0x000000ffff0b7224 */ /* 0x000fe400078e00ff */
[----:B------:R-:W-:-:S07]  /*12d10*/  IMAD.MOV.U32 R15, RZ, RZ, -0x1 ;  /* 0xffffffffff0f7424 */ /* 0x000fce00078e00ff */
[----:B------:R-:W-:Y:S05]  /*12d20*/  WARPSYNC.COLLECTIVE R15, `(.L_x_13247) ;  /* 0x000000000f087348 */ /* 0x000fea0003c00000 */
[----:B------:R0:W1:Y:S02]  /*12d30*/  SHFL.UP P6, R14, R13, R12, R11 ;  /* 0x0400000c0d0e7389 */ /* 0x00006400000c000b */
[----:B01----:R-:W-:Y:S01]  /*12d40*/  ENDCOLLECTIVE ;  /* 0x000000000000791b */ /* 0x003fe20003800000 */
.L_x_13247:
[----:B------:R-:W-:Y:S05]  /*12d50*/  BSYNC B0 ;  /* 0x0000000000007941 */ /* 0x000fea0003800000 */
.L_x_13246:
        /* <DEDUP_REMOVED lines=8> */
.L_x_13248:
[----:B------:R-:W-:Y:S02]  /*12de0*/  MOV R12, 0x4 ;  /* 0x00000004000c7802 */ /* 0x000fe40000000f00 */
[----:B------:R-:W-:-:S05]  /*12df0*/  SEL R2, R14, RZ, P2 ;  /* 0x000000ff0e027207 */ /* 0x000fca0001000000 */
[----:B------:R-:W-:-:S04]  /*12e00*/  IMAD.IADD R2, R13, 0x1, R2 ;  /* 0x000000010d027824 */ /* 0x000fc800078e0202 */
[----:B------:R-:W-:-:S07]  /*12e10*/  IMAD.MOV.U32 R13, RZ, RZ, R2 ;  /* 0x000000ffff0d7224 */ /* 0x000fce00078e0002 */
[----:B------:R-:W-:Y:S05]  /*12e20*/  WARPSYNC.COLLECTIVE R15, `(.L_x_13249) ;  /* 0x000000000f087348 */ /* 0x000fea0003c00000 */
[----:B------:R0:W1:Y:S02]  /*12e30*/  SHFL.UP P6, R14, R13, R12, R11 ;  /* 0x0400000c0d0e7389 */ /* 0x00006400000c000b */
[----:B01----:R-:W-:Y:S01]  /*12e40*/  ENDCOLLECTIVE ;  /* 0x000000000000791b */ /* 0x003fe20003800000 */
.L_x_13249:
[----:B------:R-:W-:Y:S01]  /*12e50*/  IMAD.MOV.U32 R12, RZ, RZ, 0x8 ;  /* 0x00000008ff0c7424 */ /* 0x000fe200078e00ff */
[----:B------:R-:W-:-:S05]  /*12e60*/  SEL R3, R14, RZ, P3 ;  /* 0x000000ff0e037207 */ /* 0x000fca0001800000 */
[----:B------:R-:W-:-:S04]  /*12e70*/  IMAD.IADD R3, R2, 0x1, R3 ;  /* 0x0000000102037824 */ /* 0x000fc800078e0203 */
[----:B------:R-:W-:-:S07]  /*12e80*/  IMAD.MOV.U32 R13, RZ, RZ, R3 ;  /* 0x000000ffff0d7224 */ /* 0x000fce00078e0003 */
[----:B------:R-:W-:Y:S05]  /*12e90*/  WARPSYNC.COLLECTIVE R15, `(.L_x_13250) ;  /* 0x000000000f087348 */ /* 0x000fea0003c00000 */
[----:B------:R0:W1:Y:S02]  /*12ea0*/  SHFL.UP P6, R14, R13, R12, R11 ;  /* 0x0400000c0d0e7389 */ /* 0x00006400000c000b */
[----:B01----:R-:W-:Y:S01]  /*12eb0*/  ENDCOLLECTIVE ;  /* 0x000000000000791b */ /* 0x003fe20003800000 */
.L_x_13250:
[----:B------:R-:W-:Y:S01]  /*12ec0*/  IMAD.MOV.U32 R12, RZ, RZ, 0x10 ;  /* 0x00000010ff0c7424 */ /* 0x000fe200078e00ff */
[----:B------:R-:W-:-:S05]  /*12ed0*/  SEL R14, R14, RZ, P4 ;  /* 0x000000ff0e0e7207 */ /* 0x000fca0002000000 */
[----:B------:R-:W-:-:S05]  /*12ee0*/  IMAD.IADD R5, R3, 0x1, R14 ;  /* 0x0000000103057824 */ /* 0x000fca00078e020e */
[----:B------:R-:W-:-:S07]  /*12ef0*/  MOV R13, R5 ;  /* 0x00000005000d7202 */ /* 0x000fce0000000f00 */
[----:B------:R-:W-:Y:S05]  /*12f00*/  WARPSYNC.COLLECTIVE R15, `(.L_x_13251) ;  /* 0x000000000f087348 */ /* 0x000fea0003c00000 */
[----:B------:R0:W1:Y:S02]  /*12f10*/  SHFL.UP P6, R14, R13, R12, R11 ;  /* 0x0400000c0d0e7389 */ /* 0x00006400000c000b */
[----:B01----:R-:W-:Y:S01]  /*12f20*/  ENDCOLLECTIVE ;  /* 0x000000000000791b */ /* 0x003fe20003800000 */
.L_x_13251:
        /* <DEDUP_REMOVED lines=8> */
.L_x_13252:
[----:B------:R-:W-:Y:S05]  /*12fb0*/  BRA `(.L_x_13253) ;  /* 0xffffffb400487947 */ /* 0x000fea000383ffff */
.L_x_13112:
[----:B------:R-:W-:Y:S01]  /*12fc0*/  BSSY B0, `(.L_x_13254) ;  /* 0x0000006000007945 */ /* 0x000fe20003800000 */
[----:B------:R-:W-:Y:S01]  /*12fd0*/  PLOP3.LUT P6, PT, P6, PT, PT, 0x8, 0x0 ;  /* 0x000000000000781c */ /* 0x000fe200037ce170 */
[----:B------:R-:W-:-:S12]  /*12fe0*/  IMAD.MOV.U32 R15, RZ, RZ, -0x1 ;  /* 0xffffffffff0f7424 */ /* 0x000fd800078e00ff */
[----:B0-----:R-:W-:Y:S05]  /*12ff0*/  WARPSYNC.COLLECTIVE R15, `(.L_x_13255) ;  /* 0x000000000f087348 */ /* 0x001fea0003c00000 */
[----:B------:R-:W-:Y:S01]  /*13000*/  VOTE.ANY R14, PT, P6 ;  /* 0x00000000000e7806 */ /* 0x000fe200030e0100 */
[----:B0-----:R-:W-:Y:S06]  /*13010*/  ENDCOLLECTIVE ;  /* 0x000000000000791b */ /* 0x001fec0003800000 */
.L_x_13255:
[----:B------:R-:W-:Y:S05]  /*13020*/  BSYNC B0 ;  /* 0x0000000000007941 */ /* 0x000fea0003800000 */
.L_x_13254:
[----:B------:R-:W-:Y:S01]  /*13030*/  IMAD.MOV.U32 R8, RZ, RZ, R14 ;  /* 0x000000ffff087224 */ /* 0x000fe200078e000e */
[----:B------:R-:W-:Y:S01]  /*13040*/  MOV R11, 0x1f ;  /* 0x0000001f000b7802 */ /* 0x000fe20000000f00 */
[----:B------:R-:W-:Y:S02]  /*13050*/  IMAD.MOV.U32 R13, RZ, RZ, R7 ;  /* 0x000000ffff0d7224 */ /* 0x000fe400078e0007 */
[----:B------:R-:W0:Y:S01]  /*13060*/  POPC R5, R8 ;  /* 0x0000000800057309 */ /* 0x000e220000000000 */
[----:B------:R-:W-:Y:S02]  /*13070*/  IMAD.MOV.U32 R15, RZ, RZ, -0x1 ;  /* 0xffffffffff0f7424 */ /* 0x000fe400078e00ff */
[----:B0-----:R-:W-:-:S07]  /*13080*/  IMAD.MOV.U32 R12, RZ, RZ, R5 ;  /* 0x000000ffff0c7224 */ /* 0x001fce00078e0005 */
[----:B------:R-:W-:Y:S05]  /*13090*/  WARPSYNC.COLLECTIVE R15, `(.L_x_13256) ;  /* 0x000000000f087348 */ /* 0x000fea0003c00000 */
[----:B------:R0:W1:Y:S02]  /*130a0*/  SHFL.IDX P6, R14, R13, R12, R11 ;  /* 0x0000000c0d0e7389 */ /* 0x00006400000c000b */
[----:B01----:R-:W-:Y:S01]  /*130b0*/  ENDCOLLECTIVE ;  /* 0x000000000000791b */ /* 0x003fe20003800000 */
.L_x_13256:
[----:B------:R-:W-:Y:S02]  /*130c0*/  IMAD.MOV.U32 R13, RZ, RZ, R4 ;  /* 0x000000ffff0d7224 */ /* 0x000fe400078e0004 */
[----:B------:R-:W-:-:S07]  /*130d0*/  IMAD.MOV.U32 R7, RZ, RZ, R14 ;  /* 0x000000ffff077224 */ /* 0x000fce00078e000e */
[----:B------:R-:W-:Y:S05]  /*130e0*/  WARPSYNC.COLLECTIVE R15, `(.L_x_13257) ;  /* 0x000000000f087348 */ /* 0x000fea0003c00000 */
[----:B------:R0:W1:Y:S02]  /*130f0*/  SHFL.IDX P6, R14, R13, R12, R11 ;  /* 0x0000000c0d0e7389 */ /* 0x00006400000c000b */
[----:B01----:R-:W-:Y:S01]  /*13100*/  ENDCOLLECTIVE ;  /* 0x000000000000791b */ /* 0x003fe20003800000 */
.L_x_13257:
[----:B------:R-:W-:Y:S01]  /*13110*/  IMAD.MOV.U32 R4, RZ, RZ, R14 ;  /* 0x000000ffff047224 */ /* 0x000fe200078e000e */
[----:B------:R-:W-:Y:S06]  /*13120*/  BRA `(.L_x_13258) ;  /* 0xffffffb400287947 */ /* 0x000fec000383ffff */
.L_x_13114:
[----:B------:R-:W-:Y:S01]  /*13130*/  BSSY B0, `(.L_x_13259) ;  /* 0x0000007000007945 */ /* 0x000fe20003800000 */
[----:B------:R-:W-:Y:S01]  /*13140*/  MOV R13, R3 ;  /* 0x00000003000d7202 */ /* 0x000fe20000000f00 */
[----:B------:R-:W-:Y:S02]  /*13150*/  IMAD.MOV.U32 R11, RZ, RZ, 0x1f ;  /* 0x0000001fff0b7424 */ /* 0x000fe400078e00ff */
[----:B------:R-:W-:-:S07]  /*13160*/  IMAD.MOV.U32 R15, RZ, RZ, -0x1 ;  /* 0xffffffffff0f7424 */ /* 0x000fce00078e00ff */
[----:B0123--:R-:W-:Y:S05]  /*13170*/  WARPSYNC.COLLECTIVE R15, `(.L_x_13260) ;  /* 0x000000000f087348 */ /* 0x00ffea0003c00000 */
[----:B------:R4:W0:Y:S02]  /*13180*/  SHFL.IDX P6, R14, R13, R12, R11 ;  /* 0x0000000c0d0e7389 */ /* 0x00082400000c000b */
[----:B01234-:R-:W-:Y:S01]  /*13190*/  ENDCOLLECTIVE ;  /* 0x000000000000791b */ /* 0x01ffe20003800000 */
.L_x_13260:
[----:B------:R-:W-:Y:S05]  /*131a0*/  BSYNC B0 ;  /* 0x0000000000007941 */ /* 0x000fea0003800000 */
.L_x_13259:
[----:B------:R-:W-:Y:S01]  /*131b0*/  IMAD.MOV.U32 R16, RZ, RZ, R14 ;  /* 0x000000ffff107224 */ /* 0x000fe200078e000e */
[----:B------:R-:W-:Y:S06]  /*131c0*/  BRA `(.L_x_13113) ;  /* 0xffffffb400187947 */ /* 0x000fec000383ffff */
.L_x_13118:
[----:B0-----:R0:W1:Y:S02]  /*131d0*/  SYNCS.PHASECHK.TRANS64.TRYWAIT P0, [R5+URZ+0x16820], R0 ;  /* 0x01682000050075a7 */ /* 0x001064000800017f */
[----:B-1----:R-:W-:Y:S05]  /*131e0*/  @!P0 NANOSLEEP.SYNCS 0x989680 ;  /* 0x009896800000895d */ /* 0x002fea0003900000 */
[----:B------:R-:W1:Y:S02]  /*131f0*/  @!P0 SYNCS.PHASECHK.TRANS64 P0, [R5+URZ+0x16820], R0 ;  /* 0x01682000050085a7 */ /* 0x000e64000800007f */
[----:B-1----:R-:W-:Y:S05]  /*13200*/  @!P0 BRA `(.L_x_13118) ;  /* 0xfffffffc00f08947 */ /* 0x002fea000383ffff */
[----:B------:R-:W-:Y:S05]  /*13210*/  BRA `(.L_x_13261) ;  /* 0xffffffb800707947 */ /* 0x000fea000383ffff */
.L_x_13119:
[----:B------:R-:W1:Y:S01]  /*13220*/  S2R R2, SR_TID.X ;  /* 0x0000000000027919 */ /* 0x000e620000002100 */
[----:B------:R-:W-:Y:S01]  /*13230*/  BSSY B0, `(.L_x_13262) ;  /* 0x000000a000007945 */ /* 0x000fe20003800000 */
[----:B------:R-:W-:Y:S01]  /*13240*/  MOV R12, RZ ;  /* 0x000000ff000c7202 */ /* 0x000fe20000000f00 */
        /* <DEDUP_REMOVED lines=8> */
.L_x_13263:
[----:B------:R-:W-:Y:S05]  /*132d0*/  BSYNC B0 ;  /* 0x0000000000007941 */ /* 0x000fea0003800000 */
.L_x_13262:
[----:B------:R-:W-:Y:S05]  /*132e0*/  BRA `(.L_x_13264) ;  /* 0xffffffb800587947 */ /* 0x000fea000383ffff */
.L_x_13122:
[----:B------:R-:W-:Y:S01]  /*132f0*/  BSSY B1, `(.L_x_13265) ;  /* 0x0000006000017945 */ /* 0x000fe20003800000 */
[----:B------:R-:W-:-:S07]  /*13300*/  IMAD.MOV.U32 R15, RZ, RZ, -0x1 ;  /* 0xffffffffff0f7424 */ /* 0x000fce00078e00ff */
[----:B0-2---:R-:W-:Y:S05]  /*13310*/  WARPSYNC.COLLECTIVE R15, `(.L_x_13266) ;  /* 0x000000000f0c7348 */ /* 0x005fea0003c00000 */
[----:B------:R-:W-:Y:S02]  /*13320*/  ELECT P6, UR62, PT ;  /* 0x00000000003e782f */ /* 0x000fe400038c0000 */
[----:B------:R-:W-:Y:S01]  /*13330*/  MOV R14, UR62 ;  /* 0x0000003e000e7c02 */ /* 0x000fe20008000f00 */
[----:B0-2---:R-:W-:Y:S10]  /*13340*/  ENDCOLLECTIVE ;  /* 0x000000000000791b */ /* 0x005ff40003800000 */
.L_x_13266:
[----:B------:R-:W-:Y:S05]  /*13350*/  BSYNC B1 ;  /* 0x0000000000017941 */ /* 0x000fea0003800000 */
.L_x_13265:
[----:B------:R-:W-:Y:S05]  /*13360*/  BRA `(.L_x_13267) ;  /* 0xffffffb800507947 */ /* 0x000fea000383ffff */
.L_x_13124:
[----:B0-----:R0:W1:Y:S02]  /*13370*/  SYNCS.PHASECHK.TRANS64.TRYWAIT P1, [R3+URZ+0x16840], R2 ;  /* 0x01684002030075a7 */ /* 0x001064000802017f */
[----:B-1----:R-:W-:Y:S05]  /*13380*/  @!P1 NANOSLEEP.SYNCS 0x989680 ;  /* 0x009896800000995d */ /* 0x002fea0003900000 */
[----:B------:R-:W1:Y:S02]  /*13390*/  @!P1 SYNCS.PHASECHK.TRANS64 P1, [R3+URZ+0x16840], R2 ;  /* 0x01684002030095a7 */ /* 0x000e64000802007f */
[----:B-1----:R-:W-:Y:S05]  /*133a0*/  @!P1 BRA `(.L_x_13124) ;  /* 0xfffffffc00f09947 */ /* 0x002fea000383ffff */
[----:B------:R-:W-:Y:S05]  /*133b0*/  BRA `(.L_x_13268) ;  /* 0xffffffb800707947 */ /* 0x000fea000383ffff */
.L_x_13126:
[----:B-1----:R1:W3:Y:S02]  /*133c0*/  SYNCS.PHASECHK.TRANS64.TRYWAIT P1, [R25+URZ+0x16840], R0 ;  /* 0x01684000190075a7 */ /* 0x0022e4000802017f */
[----:B---3--:R-:W-:Y:S05]  /*133d0*/  @!P1 NANOSLEEP.SYNCS 0x989680 ;  /* 0x009896800000995d */ /* 0x008fea0003900000 */
[----:B------:R-:W3:Y:S02]  /*133e0*/  @!P1 SYNCS.PHASECHK.TRANS64 P1, [R25+URZ+0x16840], R0 ;  /* 0x01684000190095a7 */ /* 0x000ee4000802007f */
[----:B---3--:R-:W-:Y:S05]  /*133f0*/  @!P1 BRA `(.L_x_13126) ;  /* 0xfffffffc00f09947 */ /* 0x008fea000383ffff */
[----:B------:R-:W-:Y:S05]  /*13400*/  BRA `(.L_x_13269) ;  /* 0xffffffb8007c7947 */ /* 0x000fea000383ffff */
.L_x_13128:
[----:B---3--:R3:W4:Y:S02]  /*13410*/  SYNCS.PHASECHK.TRANS64.TRYWAIT P1, [R3+URZ+0x16860], R2 ;  /* 0x01686002030075a7 */ /* 0x008724000802017f */
[----:B----4-:R-:W-:Y:S05]  /*13420*/  @!P1 NANOSLEEP.SYNCS 0x989680 ;  /* 0x009896800000995d */ /* 0x010fea0003900000 */
[----:B------:R-:W4:Y:S02]  /*13430*/  @!P1 SYNCS.PHASECHK.TRANS64 P1, [R3+URZ+0x16860], R2 ;  /* 0x01686002030095a7 */ /* 0x000f24000802007f */
[----:B----4-:R-:W-:Y:S05]  /*13440*/  @!P1 BRA `(.L_x_13128) ;  /* 0xfffffffc00f09947 */ /* 0x010fea000383ffff */
[----:B------:R-:W-:Y:S05]  /*13450*/  BRA `(.L_x_13270) ;  /* 0xffffffb800787947 */ /* 0x000fea000383ffff */
.L_x_13271:
        /* <DEDUP_REMOVED lines=10> */
.L_x_16007:


//--------------------- .text._ZN7cutlass13device_kernelIN5flash11enable_sm90INS1_16FlashAttnFwdSm90INS1_25CollectiveMainloopFwdSm90ILi2EN4cute5tupleIJNS5_1CILi1EEES8_S8_EEENS6_IJNS7_ILi192EEENS7_ILi128EEENS7_ILi64EEEEEELi64ENS_6half_tEfNS_4arch4Sm90ELb0ELb0ELb1ELb1ELb1ELb1ELb0ELb1ELb1ELb1ELb1ELb0EEENS1_21CollectiveEpilogueFwdINS6_IJSA_SC_SB_EEES9_SE_SG_Li384ELb1ELb1ELb1ELb0EEENS1_36VarlenDynamicPersistentTileSchedulerILi192ELi128ELi384ELi128ELb1ELb1ELb1ELb0ELb1ELb1EEEEEEEEEvNT_6ParamsE --------------------------
	.section	.text._ZN7cutlass13device_kernelIN5flash11enable_sm90INS1_16FlashAttnFwdSm90INS1_25CollectiveMainloopFwdSm90ILi2EN4cute5tupleIJNS5_1CILi1EEES8_S8_EEENS6_IJNS7_ILi192EEENS7_ILi128EEENS7_ILi64EEEEEELi64ENS_6half_tEfNS_4arch4Sm90ELb0ELb0ELb1ELb1ELb1ELb1ELb0ELb1ELb1ELb1ELb1ELb0EEENS1_21CollectiveEpilogueFwdINS6_IJSA_SC_SB_EEES9_SE_SG_Li384ELb1ELb1ELb1ELb0EEENS1_36VarlenDynamicPersistentTileSchedulerILi192ELi128ELi384ELi128ELb1ELb1ELb1ELb0ELb1ELb1EEEEEEEEEvNT_6ParamsE,"ax",@progbits
	.align	128
.text._ZN7cutlass13device_kernelIN5flash11enable_sm90INS1_16FlashAttnFwdSm90INS1_25CollectiveMainloopFwdSm90ILi2EN4cute5tupleIJNS5_1CILi1EEES8_S8_EEENS6_IJNS7_ILi192EEENS7_ILi128EEENS7_ILi64EEEEEELi64ENS_6half_tEfNS_4arch4Sm90ELb0ELb0ELb1ELb1ELb1ELb1ELb0ELb1ELb1ELb1ELb1ELb0EEENS1_21CollectiveEpilogueFwdINS6_IJSA_SC_SB_EEES9_SE_SG_Li384ELb1ELb1ELb1ELb0EEENS1_36VarlenDynamicPersistentTileSchedulerILi192ELi128ELi384ELi128ELb1ELb1ELb1ELb0ELb1ELb1EEEEEEEEEvNT_6ParamsE:
        .type           _ZN7cutlass13device_kernelIN5flash11enable_sm90INS1_16FlashAttnFwdSm90INS1_25CollectiveMainloopFwdSm90ILi2EN4cute5tupleIJNS5_1CILi1EEES8_S8_EEENS6_IJNS7_ILi192EEENS7_ILi128EEENS7_ILi64EEEEEELi64ENS_6half_tEfNS_4arch4Sm90ELb0ELb0ELb1ELb1ELb1ELb1ELb0ELb1ELb1ELb1ELb1ELb0EEENS1_21CollectiveEpilogueFwdINS6_IJSA_SC_SB_EEES9_SE_SG_Li384ELb1ELb1ELb1ELb0EEENS1_36VarlenDynamicPersistentTileSchedulerILi192ELi128ELi384ELi128ELb1ELb1ELb1ELb0ELb1ELb1EEEEEEEEEvNT_6ParamsE,@function
        .size           _ZN7cutlass13device_kernelIN5flash11enable_sm90INS1_16FlashAttnFwdSm90INS1_25CollectiveMainloopFwdSm90ILi2EN4cute5tupleIJNS5_1CILi1EEES8_S8_EEENS6_IJNS7_ILi192EEENS7_ILi128EEENS7_ILi64EEEEEELi64ENS_6half_tEfNS_4arch4Sm90ELb0ELb0ELb1ELb1ELb1ELb1ELb0ELb1ELb1ELb1ELb1ELb0EEENS1_21CollectiveEpilogueFwdINS6_IJSA_SC_SB_EEES9_SE_SG_Li384ELb1ELb1ELb1ELb0EEENS1_36VarlenDynamicPersistentTileSchedulerILi192ELi128ELi384ELi128ELb1ELb1ELb1ELb0ELb1ELb1EEEEEEEEEvNT_6ParamsE,(.L_x_16008 - _ZN7cutlass13device_kernelIN5flash11enable_sm90INS1_16FlashAttnFwdSm90INS1_25CollectiveMainloopFwdSm90ILi2EN4cute5tupleIJNS5_1CILi1EEES8_S8_EEENS6_IJNS7_ILi192EEENS7_ILi128EEENS7_ILi64EEEEEELi64ENS_6half_tEfNS_4arch4Sm90ELb0ELb0ELb1ELb1ELb1ELb1ELb0ELb1ELb1ELb1ELb1ELb0EEENS1_21CollectiveEpilogueFwdINS6_IJSA_SC_SB_EEES9_SE_SG_Li384ELb1ELb1ELb1ELb0EEENS1_36VarlenDynamicPersistentTileSchedulerILi192ELi128ELi384ELi128ELb1ELb1ELb1ELb0ELb1ELb1EEEEEEEEEvNT_6ParamsE)
        .other          _ZN7cutlass13device_kernelIN5flash11enable_sm90INS1_16FlashAttnFwdSm90INS1_25CollectiveMainloopFwdSm90ILi2EN4cute5tupleIJNS5_1CILi1EEES8_S8_EEENS6_IJNS7_ILi192EEENS7_ILi128EEENS7_ILi64EEEEEELi64ENS_6half_tEfNS_4arch4Sm90ELb0ELb0ELb1ELb1ELb1ELb1ELb0ELb1ELb1ELb1ELb1ELb0EEENS1_21CollectiveEpilogueFwdINS6_IJSA_SC_SB_EEES9_SE_SG_Li384ELb1ELb1ELb1ELb0EEENS1_36VarlenDynamicPersistentTileSchedulerILi192ELi128ELi384ELi128ELb1ELb1ELb1ELb0ELb1ELb1EEEEEEEEEvNT_6ParamsE,@"STO_CUDA_ENTRY STV_DEFAULT"
_ZN7cutlass13device_kernelIN5flash11enable_sm90INS1_16FlashAttnFwdSm90INS1_25CollectiveMainloopFwdSm90ILi2EN4cute5tupleIJNS5_1CILi1EEES8_S8_EEENS6_IJNS7_ILi192EEENS7_ILi128EEENS7_ILi64EEEEEELi64ENS_6half_tEfNS_4arch4Sm90ELb0ELb0ELb1ELb1ELb1ELb1ELb0ELb1ELb1ELb1ELb1ELb0EEENS1_21CollectiveEpilogueFwdINS6_IJSA_SC_SB_EEES9_SE_SG_Li384ELb1ELb1ELb1ELb0EEENS1_36VarlenDynamicPersistentTileSchedulerILi192ELi128ELi384ELi128ELb1ELb1ELb1ELb0ELb1ELb1EEEEEEEEEvNT_6ParamsE:
        /* <DEDUP_REMOVED lines=18> */
.L_x_13273:
[----:B------:R-:W-:Y:S05]  /*0120*/  BSYNC B0 ;  /* 0x0000000000007941 */ /* 0x000fea0003800000 */
.L_x_13272:
        /* <DEDUP_REMOVED lines=41> */
.L_x_13274:
        /* <DEDUP_REMOVED lines=22> */
.L_x_13275:
        /* <DEDUP_REMOVED lines=18> */
.L_x_13276:
        /* <DEDUP_REMOVED lines=22> */
.L_x_13277:
        /* <DEDUP_REMOVED lines=22> */
.L_x_13278:
        /* <DEDUP_REMOVED lines=8> */
.L_x_13281:
[----:B------:R-:W-:-:S08]  /*0980*/  NOP ;  /* 0x0000000000007918 */ /* 0x000fd00000000000 */
[----:B------:R-:W0:Y:S02]  /*0990*/  USETMAXREG.TRY_ALLOC.CTAPOOL UP0, 0xa0 ;  /* 0x000000a0000079c8 */ /* 0x000e240008000600 */
[----:B0-----:R-:W-:-:S13]  /*09a0*/  PLOP3.LUT P0, PT, PT, PT, UP0, 0x80, 0x0 ;  /* 0x000000000000781c */ /* 0x001fda0003f0f008 */
[----:B------:R-:W-:Y:S05]  /*09b0*/  @!P0 BRA `(.L_x_13281) ;  /* 0xfffffffc00f08947 */ /* 0x000fea000383ffff */
[----:B------:R-:W2:Y:S01]  /*09c0*/  LDL.LU R0, [R1] ;  /* 0x0000000001007983 */ /* 0x000ea20000300800 */
[----:B------:R-:W0:Y:S01]  /*09d0*/  S2R R2, SR_TID.X ;  /* 0x0000000000027919 */ /* 0x000e220000002100 */
[----:B------:R-:W1:Y:S01]  /*09e0*/  S2UR UR38, SR_CgaCtaId ;  /* 0x00000000002679c3 */ /* 0x000e620000008800 */
[----:B------:R-:W-:Y:S01]  /*09f0*/  UMOV UR4, 0x400 ;  /* 0x0000040000047882 */ /* 0x000fe20000000000 */
[----:B0-----:R-:W-:-:S06]  /*0a00*/  SHF.R.U32.HI R2, RZ, 0x7, R2 ;  /* 0x00000007ff027819 */ /* 0x001fcc0000011602 */
[----:B------:R-:W-:Y:S06]  /*0a10*/  BAR.ARV 0x8, 0x200 ;  /* 0x0208000000007b1d */ /* 0x000fec0000002000 */
[----:B------:R-:W-:-:S13]  /*0a20*/  ISETP.NE.AND P0, PT, R2, 0x1, PT ;  /* 0x000000010200780c */ /* 0x000fda0003f05270 */
[----:B------:R-:W-:Y:S08]  /*0a30*/  @!P0 BAR.ARV 0x9, 0x100 ;  /* 0x0244000000008b1d */ /* 0x000ff00000002000 */
[----:B------:R-:W-:Y:S01]  /*0a40*/  BAR.SYNC.DEFER_BLOCKING 0x5, 0x200 ;  /* 0x0148000000007b1d */ /* 0x000fe20000010000 */
[----:B-1----:R-:W-:-:S06]  /*0a50*/  ULEA UR4, UR38, UR4, 0x18 ;  /* 0x0000000426047291 */ /* 0x002fcc000f8ec03f */
[----:B------:R-:W-:Y:S01]  /*0a60*/  IMAD.U32 R18, RZ, RZ, UR4 ;  /* 0x00000004ff127e24 */ /* 0x000fe2000f8e00ff */
[----:B------:R-:W-:-:S04]  /*0a70*/  ULDC UR4, c[0x0][0xc3c] ;  /* 0x00030f0000047ab9 */ /* 0x000fc80000000800 */
[----:B------:R-:W0:Y:S01]  /*0a80*/  LDS.128 R32, [R18+0x168d0] ;  /* 0x0168d00012207984 */ /* 0x000e220000000c00 */
[----:B------:R-:W-:Y:S06]  /*0a90*/  BAR.ARV 0x4, 0x200 ;  /* 0x0108000000007b1d */ /* 0x000fec0000002000 */
[----:B--2---:R-:W-:-:S04]  /*0aa0*/  LOP3.LUT R0, R0, 0xfffffff7, RZ, 0xc0, !PT ;  /* 0xfffffff700007812 */ /* 0x004fc800078ec0ff */
[----:B------:R-:W-:-:S05]  /*0ab0*/  @P0 LOP3.LUT R0, R0, 0x8, RZ, 0xfc, !PT ;  /* 0x0000000800000812 */ /* 0x000fca00078efcff */
[----:B------:R1:W-:Y:S01]  /*0ac0*/  STL [R1], R0 ;  /* 0x0000000001007387 */ /* 0x0003e20000100800 */
[----:B0-----:R-:W-:-:S13]  /*0ad0*/  ISETP.GE.AND P0, PT, R35, UR4, PT ;  /* 0x0000000423007c0c */ /* 0x001fda000bf06270 */
[----:B-1----:R-:W-:Y:S05]  /*0ae0*/  @P0 BRA `(.L_x_13282) ;  /* 0x0000016800180947 */ /* 0x002fea0003800000 */
[----:B------:R-:W0:Y:S01]  /*0af0*/  S2R R0, SR_TID.X ;  /* 0x0000000000007919 */ /* 0x000e220000002100 */
[----:B------:R-:W-:Y:S01]  /*0b00*/  MOV R19, RZ ;  /* 0x000000ff00137202 */ /* 0x000fe20000000f00 */
[----:B------:R-:W-:Y:S01]  /*0b10*/  IMAD.MOV.U32 R155, RZ, RZ, RZ ;  /* 0x000000ffff9b7224 */ /* 0x000fe200078e00ff */
[----:B------:R-:W-:Y:S01]  /*0b20*/  ULOP3.LUT UR39, UR36, 0x1, URZ, 0xfc, !UPT ;  /* 0x0000000124277892 */ /* 0x000fe2000f8efc3f */
[----:B------:R-:W-:Y:S01]  /*0b30*/  IMAD.MOV.U32 R156, RZ, RZ, RZ ;  /* 0x000000ffff9c7224 */ /* 0x000fe200078e00ff */
[----:B------:R-:W-:Y:S01]  /*0b40*/  UMOV UR37, URZ ;  /* 0x0000003f00257c82 */ /* 0x000fe20008000000 */
[----:B0-----:R-:W-:-:S05]  /*0b50*/  VIADD R11, R0, 0xffffff80 ;  /* 0xffffff80000b7836 */ /* 0x001fca0000000000 */
[----:B------:R-:W-:-:S04]  /*0b60*/  SHF.R.S32.HI R0, RZ, 0x1f, R11 ;  /* 0x0000001fff007819 */ /* 0x000fc8000001140b */
[CC--:B------:R-:W-:Y:S02]  /*0b70*/  LEA.HI R2, R0.reuse, R11.reuse, RZ, 0x7 ;  /* 0x0000000b00027211 */ /* 0x0c0fe400078f38ff */
[----:B------:R-:W-:Y:S02]  /*0b80*/  LEA.HI R4, R0, R11, RZ, 0x5 ;  /* 0x0000000b00047211 */ /* 0x000fe400078f28ff */
[----:B------:R-:W-:Y:S02]  /*0b90*/  LOP3.LUT R3, R2, 0xffffff80, RZ, 0xc0, !PT ;  /* 0xffffff8002037812 */ /* 0x000fe400078ec0ff */
[----:B------:R-:W-:Y:S02]  /*0ba0*/  SHF.R.S32.HI R12, RZ, 0x7, R2 ;  /* 0x00000007ff0c7819 */ /* 0x000fe40000011402 */
[----:B------:R-:W-:Y:S02]  /*0bb0*/  IADD3 R10, R11, -R3, RZ ;  /* 0x800000030b0a7210 */ /* 0x000fe40007ffe0ff */
[----:B------:R-:W-:-:S02]  /*0bc0*/  LEA.HI R3, R0, R11, RZ, 0x4 ;  /* 0x0000000b00037211 */ /* 0x000fc400078f20ff */
[----:B------:R-:W-:Y:S02]  /*0bd0*/  SHF.R.S32.HI R5, RZ, 0x1f, R10 ;  /* 0x0000001fff057819 */ /* 0x000fe4000001140a */
[----:B------:R-:W-:Y:S02]  /*0be0*/  SHF.R.S32.HI R6, RZ, 0x4, R3 ;  /* 0x00000004ff067819 */ /* 0x000fe40000011403 */
[----:B------:R-:W-:Y:S02]  /*0bf0*/  LEA.HI R7, R5, R10, RZ, 0x2 ;  /* 0x0000000a05077211 */ /* 0x000fe400078f10ff */
[C---:B------:R-:W-:Y:S02]  /*0c00*/  LOP3.LUT R2, R3.reuse, 0x3fffff0, RZ, 0xc0, !PT ;  /* 0x03fffff003027812 */ /* 0x040fe400078ec0ff */
[----:B------:R-:W-:Y:S02]  /*0c10*/  LEA.HI R3, R3, R6, RZ, 0x1 ;  /* 0x0000000603037211 */ /* 0x000fe400078f08ff */
[--C-:B------:R-:W-:Y:S01]  /*0c20*/  SHF.R.S32.HI R8, RZ, 0x2, R7.reuse ;  /* 0x00000002ff087819 */ /* 0x100fe20000011407 */
[----:B------:R-:W-:Y:S01]  /*0c30*/  IMAD.IADD R2, R11, 0x1, -R2 ;  /* 0x000000010b027824 */ /* 0x000fe200078e0a02 */
[----:B------:R-:W-:-:S02]  /*0c40*/  SHF.R.S32.HI R9, RZ, 0x1f, R7 ;  /* 0x0000001fff097819 */ /* 0x000fc40000011407 */
[----:B------:R-:W-:Y:S01]  /*0c50*/  SHF.R.S32.HI R13, RZ, 0x5, R4 ;  /* 0x00000005ff0d7819 */ /* 0x000fe20000011404 */
[----:B------:R-:W-:Y:S01]  /*0c60*/  IMAD.HI R4, R12, 0x55555556, RZ ;  /* 0x555555560c047827 */ /* 0x000fe200078e02ff */
[----:B------:R-:W-:Y:S02]  /*0c70*/  LOP3.LUT R3, R3, 0x1ffffffe, RZ, 0xc0, !PT ;  /* 0x1ffffffe03037812 */ /* 0x000fe400078ec0ff */
[----:B------:R-:W-:Y:S02]  /*0c80*/  LEA.HI R9, R9, R8, RZ, 0x3 ;  /* 0x0000000809097211 */ /* 0x000fe400078f18ff */
[----:B------:R-:W-:Y:S01]  /*0c90*/  LEA R2, R13, R2, 0x4 ;  /* 0x000000020d027211 */ /* 0x000fe200078e20ff */
[----:B------:R-:W-:Y:S01]  /*0ca0*/  IMAD.IADD R3, R6, 0x1, -R3 ;  /* 0x0000000106037824 */ /* 0x000fe200078e0a03 */
[----:B------:R-:W-:Y:S02]  /*0cb0*/  LOP3.LUT R9, R9, 0xfffffff8, RZ, 0xc0, !PT ;  /* 0xfffffff809097812 */ /* 0x000fe400078ec0ff */
[----:B------:R-:W-:Y:S01]  /*0cc0*/  LEA.HI R5, R5, R10, RZ, 0x5 ;  /* 0x0000000a05057211 */ /* 0x000fe200078f28ff */
[----:B------:R-:W-:Y:S01]  /*0cd0*/  IMAD R6, R2, 0x8, R3 ;  /* 0x0000000802067824 */ /* 0x000fe200078e0203 */
[----:B------:R-:W-:Y:S01]  /*0ce0*/  LEA.HI R4, R4, R4, RZ, 0x1 ;  /* 0x0000000404047211 */ /* 0x000fe200078f08ff */
[----:B------:R-:W-:Y:S01]  /*0cf0*/  IMAD.IADD R8, R8, 0x1, -R9 ;  /* 0x0000000108087824 */ /* 0x000fe200078e0a09 */
[----:B------:R-:W-:-:S02]  /*0d00*/  SHF.R.S32.HI R5, RZ, 0x5, R5 ;  /* 0x00000005ff057819 */ /* 0x000fc40000011405 */
[-C--:B------:R-:W-:Y:S01]  /*0d10*/  LEA.HI R2, R0, R11.reuse, RZ, 0x2 ;  /* 0x0000000b00027211 */ /* 0x080fe200078f10ff */
[----:B------:R-:W-:Y:S01]  /*0d20*/  IMAD R4, R4, -0x3, R12 ;  /* 0xfffffffd04047824 */ /* 0x000fe200078e020c */
[----:B------:R-:W-:Y:S01]  /*0d30*/  LEA.HI R3, R0, R11, RZ, 0x3 ;  /* 0x0000000b00037211 */ /* 0x000fe200078f18ff */
[----:B------:R-:W-:Y:S01]  /*0d40*/  IMAD R5, R5, 0x10, R8 ;  /* 0x0000001005057824 */ /* 0x000fe200078e0208 */
[--C-:B------:R-:W-:Y:S02]  /*0d50*/  SHF.R.S32.HI R153, RZ, 0x2, R2.reuse ;  /* 0x00000002ff997819 */ /* 0x100fe40000011402 */
[----:B------:R-:W-:Y:S01]  /*0d60*/  SHF.R.S32.HI R0, RZ, 0x1f, R2 ;  /* 0x0000001fff007819 */ /* 0x000fe20000011402 */
[----:B------:R-:W-:Y:S01]  /*0d70*/  IMAD R9, R4, 0x40, R5 ;  /* 0x0000004004097824 */ /* 0x000fe200078e0205 */
[----:B------:R-:W-:Y:S02]  /*0d80*/  LOP3.LUT R2, R2, 0xfffffffc, RZ, 0xc0, !PT ;  /* 0xfffffffc02027812 */ /* 0x000fe400078ec0ff */
[----:B------:R-:W-:-:S02]  /*0d90*/  IADD3 R8, R153, 0x60, RZ ;  /* 0x0000006099087810 */ /* 0x000fc40007ffe0ff */
[----:B------:R-:W-:Y:S01]  /*0da0*/  SHF.R.S32.HI R4, RZ, 0x3, R3 ;  /* 0x00000003ff047819 */ /* 0x000fe20000011403 */
[----:B------:R-:W-:Y:S01]  /*0db0*/  IMAD.IADD R5, R11, 0x1, -R2 ;  /* 0x000000010b057824 */ /* 0x000fe200078e0a02 */
[----:B------:R-:W-:Y:S01]  /*0dc0*/  LOP3.LUT R3, R3, 0xfffffff8, RZ, 0xc0, !PT ;  /* 0xfffffff803037812 */ /* 0x000fe200078ec0ff */
[----:B------:R-:W-:Y:S01]  /*0dd0*/  STL [R1+0x5c], R9 ;  /* 0x00005c0901007387 */ /* 0x000fe20000100800 */
[----:B------:R-:W-:Y:S01]  /*0de0*/  LEA.HI R0, R0, R153, RZ, 0x3 ;  /* 0x0000009900007211 */ /* 0x000fe200078f18ff */
[----:B------:R-:W-:Y:S01]  /*0df0*/  IMAD.SHL.U32 R16, R5, 0x8, RZ ;  /* 0x0000000805107824 */ /* 0x000fe200078e00ff */
[----:B------:R-:W-:Y:S01]  /*0e00*/  SHF.R.S32.HI R4, RZ, 0x1f, R8 ;  /* 0x0000001fff047819 */ /* 0x000fe20000011408 */
[----:B------:R-:W-:Y:S01]  /*0e10*/  IMAD.IADD R2, R11, 0x1, -R3 ;  /* 0x000000010b027824 */ /* 0x000fe200078e0a03 */
[----:B------:R-:W-:Y:S01]  /*0e20*/  LOP3.LUT R0, R0, 0xfffffff8, RZ, 0xc0, !PT ;  /* 0xfffffff800007812 */ /* 0x000fe200078ec0ff */
[----:B------:R-:W-:Y:S01]  /*0e30*/  IMAD.SHL.U32 R3, R8, 0x40, RZ ;  /* 0x0000004008037824 */ /* 0x000fe200078e00ff */
[----:B------:R-:W-:Y:S01]  /*0e40*/  LEA.HI R2, R5, R5, RZ, 0x1 ;  /* 0x0000000505027211 */ /* 0x000fe200078f08ff */
[----:B------:R-:W-:Y:S01]  /*0e50*/  STL [R1+0x4], RZ ;  /* 0x000004ff01007387 */ /* 0x000fe20000100800 */
[----:B------:R-:W-:Y:S01]  /*0e60*/  LEA.HI R4, R4, R8, RZ, 0x3 ;  /* 0x0000000804047211 */ /* 0x000fe200078f18ff */
[----:B------:R-:W-:Y:S01]  /*0e70*/  IMAD.IADD R11, R153, 0x1, -R0 ;  /* 0x00000001990b7824 */ /* 0x000fe200078e0a00 */
[----:B------:R-:W-:-:S02]  /*0e80*/  SHF.L.U32 R22, R5, 0x2, RZ ;  /* 0x0000000205167819 */ /* 0x000fc400000006ff */
[----:B------:R-:W-:Y:S01]  /*0e90*/  LOP3.LUT R0, R2, 0x1ffffffe, RZ, 0xc0, !PT ;  /* 0x1ffffffe02007812 */ /* 0x000fe200078ec0ff */
[----:B------:R-:W-:Y:S01]  /*0ea0*/  IMAD.SHL.U32 R4, R4, 0x40, RZ ;  /* 0x0000004004047824 */ /* 0x000fe200078e00ff */
[----:B------:R-:W-:Y:S01]  /*0eb0*/  LOP3.LUT R3, R3, 0x1c0, RZ, 0xc0, !PT ;  /* 0x000001c003037812 */ /* 0x000fe200078ec0ff */
[----:B------:R-:W-:Y:S01]  /*0ec0*/  VIADD R157, R22, 0x10 ;  /* 0x00000010169d7836 */ /* 0x000fe20000000000 */
[----:B------:R-:W-:Y:S01]  /*0ed0*/  IADD3 R0, R5, -R0, RZ ;  /* 0x8000000005007210 */ /* 0x000fe20007ffe0ff */
[----:B------:R0:W-:Y:S01]  /*0ee0*/  STL [R1+0x14], R11 ;  /* 0x0000140b01007387 */ /* 0x0001e20000100800 */
[----:B------:R-:W-:Y:S01]  /*0ef0*/  LOP3.LUT R7, R7, 0x7ffffffc, RZ, 0xc0, !PT ;  /* 0x7ffffffc07077812 */ /* 0x000fe200078ec0ff */
[----:B------:R-:W-:Y:S01]  /*0f00*/  VIADD R2, R16, 0x20 ;  /* 0x0000002010027836 */ /* 0x000fe20000000000 */
[----:B------:R-:W-:Y:S01]  /*0f10*/  SHF.R.U32.HI R5, RZ, 0x3, R3 ;  /* 0x00000003ff057819 */ /* 0x000fe20000011603 */
[----:B------:R-:W-:Y:S01]  /*0f20*/  IMAD R0, R0, 0x8, R9 ;  /* 0x0000000800007824 */ /* 0x000fe200078e0209 */
[----:B------:R-:W-:Y:S01]  /*0f30*/  LOP3.LUT R3, R3, 0x38, R16, 0xf8, !PT ;  /* 0x0000003803037812 */ /* 0x000fe200078ef810 */
[----:B------:R-:W-:Y:S01]  /*0f40*/  IMAD.IADD R7, R10, 0x1, -R7 ;  /* 0x000000010a077824 */ /* 0x000fe200078e0a07 */
[----:B------:R-:W-:-:S02]  /*0f50*/  LOP3.LUT R4, R4, 0xfffffe00, RZ, 0xc0, !PT ;  /* 0xfffffe0004047812 */ /* 0x000fc400078ec0ff */
[----:B------:R-:W-:Y:S01]  /*0f60*/  SHF.R.S32.HI R8, RZ, 0x1f, R157 ;  /* 0x0000001fff087819 */ /* 0x000fe2000001149d */
[C---:B0-----:R-:W-:Y:S01]  /*0f70*/  IMAD.SHL.U32 R11, R157.reuse, 0x2, RZ ;  /* 0x000000029d0b7824 */ /* 0x041fe200078e00ff */
[----:B------:R-:W-:Y:S01]  /*0f80*/  LOP3.LUT R3, R4, R3, R5, 0xf6, !PT ;  /* 0x0000000304037212 */ /* 0x000fe200078ef605 */
[----:B------:R0:W-:Y:S01]  /*0f90*/  STL [R1+0x24], R4 ;  /* 0x0000240401007387 */ /* 0x0001e20000100800 */
[----:B------:R-:W-:Y:S02]  /*0fa0*/  SHF.L.U32 R6, R6, 0x3, RZ ;  /* 0x0000000306067819 */ /* 0x000fe400000006ff */
[----:B------:R-:W-:Y:S01]  /*0fb0*/  SHF.L.U64.HI R5, R157, 0x1, R8 ;  /* 0x000000019d057819 */ /* 0x000fe20000010208 */
[----:B------:R-:W-:Y:S01]  /*0fc0*/  IMAD R3, R3, 0x2, R18 ;  /* 0x0000000203037824 */ /* 0x000fe200078e0212 */
[----:B------:R1:W-:Y:S01]  /*0fd0*/  STL [R1+0x54], R11 ;  /* 0x0000540b01007387 */ /* 0x0003e20000100800 */
[----:B------:R-:W-:Y:S02]  /*0fe0*/  SHF.R.S32.HI R17, RZ, 0x1f, R16 ;  /* 0x0000001fff117819 */ /* 0x000fe40000011410 */
[----:B------:R-:W-:Y:S01]  /*0ff0*/  SHF.R.S32.HI R154, RZ, 0x1f, R2 ;  /* 0x0000001fff9a7819 */ /* 0x000fe20000011402 */
[----:B------:R1:W-:Y:S01]  /*1000*/  STL [R1+0x64], R6 ;  /* 0x0000640601007387 */ /* 0x0003e20000100800 */
[----:B0-----:R-:W-:-:S03]  /*1010*/  IMAD.SHL.U32 R4, R7, 0x2, RZ ;  /* 0x0000000207047824 */ /* 0x001fc600078e00ff */
[----:B------:R1:W-:Y:S04]  /*1020*/  STL [R1+0x50], R5 ;  /* 0x0000500501007387 */ /* 0x0003e80000100800 */
[----:B------:R1:W-:Y:S04]  /*1030*/  STL [R1+0x28], R4 ;  /* 0x0000280401007387 */ /* 0x0003e80000100800 */
[----:B------:R1:W-:Y:S04]  /*1040*/  STL [R1+0x58], R3 ;  /* 0x0000580301007387 */ /* 0x0003e80000100800 */
[----:B------:R1:W-:Y:S02]  /*1050*/  STL [R1+0x60], R0 ;  /* 0x0000600001007387 */ /* 0x0003e40000100800 */
.L_x_13421:
[----:B01-3--:R-:W0:Y:S02]  /*1060*/  LDC.64 R4, c[0x0][0xc88] ;  /* 0x00032200ff047b82 */ /* 0x00be240000000a00 */
[----:B0-----:R-:W-:-:S05]  /*1070*/  IMAD.WIDE R4, R35, 0x4, R4 ;  /* 0x0000000423047825 */ /* 0x001fca00078e0204 */
[----:B--2-4-:R-:W2:Y:S01]  /*1080*/  LDG.E R36, desc[UR42][R4.64] ;  /* 0x0000002a04247981 */ /* 0x014ea2000c1e1900 */
        /* <DEDUP_REMOVED lines=11> */
[----:B------:R0:W-:Y:S08]  /*1140*/  STL [R1+0x34], R36 ;  /* 0x0000342401007387 */ /* 0x0001f00000100800 */
[----:B------:R-:W-:-:S02]  /*1150*/  @P1 LEA R6, P2, R36, UR4, 0x2 ;  /* 0x0000000424061c11 */ /* 0x000fc4000f8410ff */
[C---:B------:R-:W-:Y:S01]  /*1160*/  SHF.L.U32 R38, R36.reuse, 0x2, RZ ;  /* 0x0000000224267819 */ /* 0x040fe200000006ff */
[----:B------:R0:W-:Y:S01]  /*1170*/  STL [R1+0x4c], R0 ;  /* 0x00004c0001007387 */ /* 0x0001e20000100800 */
[C-C-:B------:R-:W-:Y:S02]  /*1180*/  @P1 LEA.HI.X R7, R36.reuse, UR5, R0.reuse, 0x2, P2 ;  /* 0x0000000524071c11 */ /* 0x140fe400090f1400 */
[----:B------:R-:W-:Y:S01]  /*1190*/  ISETP.NE.U32.AND P2, PT, RZ, UR8, PT ;  /* 0x00000008ff007c0c */ /* 0x000fe2000bf45070 */
[----:B------:R-:W-:Y:S01]  /*11a0*/  ULDC UR4, c[0x0][0x288] ;  /* 0x0000a20000047ab9 */ /* 0x000fe20000000800 */
[----:B------:R-:W-:Y:S01]  /*11b0*/  SHF.L.U64.HI R37, R36, 0x2, R0 ;  /* 0x0000000224257819 */ /* 0x000fe20000010200 */
[----:B------:R0:W5:Y:S01]  /*11c0*/  @P1 LDG.E R10, desc[UR42][R6.64] ;  /* 0x0000002a060a1981 */ /* 0x000162000c1e1900 */
[----:B------:R-:W-:Y:S02]  /*11d0*/  ISETP.NE.AND.EX P2, PT, RZ, UR9, PT, P2 ;  /* 0x00000009ff007c0c */ /* 0x000fe4000bf45320 */
[----:B------:R-:W-:Y:S01]  /*11e0*/  IADD3 R8, P3, R38, UR6, RZ ;  /* 0x0000000626087c10 */ /* 0x000fe2000ff7e0ff */
[----:B------:R-:W-:Y:S01]  /*11f0*/  IMAD.U32 R24, RZ, RZ, UR4 ;  /* 0x00000004ff187e24 */ /* 0x000fe2000f8e00ff */
[----:B------:R-:W-:Y:S01]  /*1200*/  ULDC.64 UR4, c[0x0][0x418] ;  /* 0x0001060000047ab9 */ /* 0x000fe20000000a00 */
[----:B------:R0:W-:Y:S01]  /*1210*/  STL [R1+0x3c], R38 ;  /* 0x00003c2601007387 */ /* 0x0001e20000100800 */
[----:B------:R-:W-:-:S07]  /*1220*/  IADD3.X R9, R37, UR7, RZ, P3, !PT ;  /* 0x0000000725097c10 */ /* 0x000fce0009ffe4ff */
[----:B------:R-:W-:Y:S01]  /*1230*/  @P2 IADD3 R4, P1, R38, UR8, RZ ;  /* 0x0000000826042c10 */ /* 0x000fe2000ff3e0ff */
[----:B------:R0:W5:Y:S03]  /*1240*/  @P0 LDG.E R68, desc[UR42][R8.64] ;  /* 0x0000002a08440981 */ /* 0x000166000c1e1900 */
[----:B------:R-:W-:Y:S01]  /*1250*/  @P2 IADD3.X R5, R37, UR9, RZ, P1, !PT ;  /* 0x0000000925052c10 */ /* 0x000fe20008ffe4ff */
[----:B------:R-:W-:Y:S01]  /*1260*/  UISETP.NE.U32.AND UP0, UPT, UR4, URZ, UPT ;  /* 0x0000003f0400728c */ /* 0x000fe2000bf05070 */
[----:B------:R0:W-:Y:S02]  /*1270*/  STL [R1+0x40], R37 ;  /* 0x0000402501007387 */ /* 0x0001e40000100800 */
[----:B------:R-:W-:Y:S02]  /*1280*/  ULDC UR4, c[0x0][0x424] ;  /* 0x0001090000047ab9 */ /* 0x000fe40000000800 */
[----:B------:R0:W5:Y:S01]  /*1290*/  @P2 LDG.E R24, desc[UR42][R4.64] ;  /* 0x0000002a04182981 */ /* 0x000162000c1e1900 */
[----:B------:R-:W-:-:S03]  /*12a0*/  UISETP.NE.AND.EX UP0, UPT, UR5, URZ, UPT, UP0 ;  /* 0x0000003f0500728c */ /* 0x000fc6000bf05300 */
[----:B------:R-:W-:Y:S01]  /*12b0*/  ULDC UR5, c[0x0][0x2f0] ;  /* 0x0000bc0000057ab9 */ /* 0x000fe20000000800 */
[----:B------:R-:W-:-:S04]  /*12c0*/  USEL UR4, UR4, 0x1, UP0 ;  /* 0x0000000104047887 */ /* 0x000fc80008000000 */
[----:B------:R-:W-:-:S03]  /*12d0*/  UIMAD UR4, UR4, UR5, URZ ;  /* 0x00000005040472a4 */ /* 0x000fc6000f8e023f */
[----:B------:R-:W-:Y:S02]  /*12e0*/  ULDC UR5, c[0x0][0x348] ;  /* 0x0000d20000057ab9 */ /* 0x000fe40000000800 */
[----:B------:R-:W-:Y:S01]  /*12f0*/  MOV R27, UR5 ;  /* 0x00000005001b7c02 */ /* 0x000fe20008000f00 */
        /* <DEDUP_REMOVED lines=11> */
.L_x_13283:
        /* <DEDUP_REMOVED lines=14> */
.L_x_13284:
[----:B------:R-:W-:Y:S05]  /*1490*/  @!P0 BRA `(.L_x_13285) ;  /* 0x00000000000c8947 */ /* 0x000fea0003800000 */
[----:B------:R-:W2:Y:S04]  /*14a0*/  LDG.E R0, desc[UR42][R8.64] ;  /* 0x0000002a08007981 */ /* 0x000ea8000c1e1900 */
[----:B------:R-:W2:Y:S02]  /*14b0*/  LDG.E R31, desc[UR42][R8.64+0x4] ;  /* 0x0000042a081f7981 */ /* 0x000ea4000c1e1900 */
[----:B--2---:R-:W-:-:S07]  /*14c0*/  IMAD.IADD R31, R31, 0x1, -R0 ;  /* 0x000000011f1f7824 */ /* 0x004fce00078e0a00 */
.L_x_13285:
[----:B------:R-:W-:Y:S01]  /*14d0*/  ULDC.64 UR4, c[0x0][0xa10] ;  /* 0x0002840000047ab9 */ /* 0x000fe20000000a00 */
[----:B------:R-:W2:Y:S01]  /*14e0*/  LDL.LU R32, [R1] ;  /* 0x0000000001207983 */ /* 0x000ea20000300800 */
[----:B------:R-:W-:-:S04]  /*14f0*/  ISETP.NE.U32.AND P0, PT, RZ, UR4, PT ;  /* 0x00000004ff007c0c */ /* 0x000fc8000bf05070 */
[----:B------:R-:W-:Y:S01]  /*1500*/  ISETP.NE.AND.EX P0, PT, RZ, UR5, PT, P0 ;  /* 0x00000005ff007c0c */ /* 0x000fe2000bf05300 */
[----:B------:R-:W-:Y:S02]  /*1510*/  ULDC.64 UR4, c[0x0][0xa30] ;  /* 0x00028c0000047ab9 */ /* 0x000fe40000000a00 */
[----:B------:R-:W-:-:S10]  /*1520*/  ISETP.NE.U32.AND P1, PT, RZ, UR4, PT ;  /* 0x00000004ff007c0c */ /* 0x000fd4000bf25070 */
[----:B0-----:R-:W0:Y:S02]  /*1530*/  @P0 LDC.64 R4, c[0x0][0xa10] ;  /* 0x00028400ff040b82 */ /* 0x001e240000000a00 */
[----:B0-----:R-:W-:-:S05]  /*1540*/  @P0 IMAD.WIDE R4, R36, 0x4, R4 ;  /* 0x0000000424040825 */ /* 0x001fca00078e0204 */
[----:B------:R-:W3:Y:S04]  /*1550*/  @P0 LDG.E R0, desc[UR42][R4.64] ;  /* 0x0000002a04000981 */ /* 0x000ee8000c1e1900 */
[----:B------:R0:W3:Y:S01]  /*1560*/  @P0 LDG.E R3, desc[UR42][R4.64+0x4] ;  /* 0x0000042a04030981 */ /* 0x0000e2000c1e1900 */
[----:B------:R-:W-:Y:S02]  /*1570*/  ISETP.NE.AND.EX P1, PT, RZ, UR5, PT, P1 ;  /* 0x00000005ff007c0c */ /* 0x000fe4000bf25310 */
[----:B-----5:R-:W-:-:S11]  /*1580*/  MOV R25, R31 ;  /* 0x0000001f00197202 */ /* 0x020fd60000000f00 */
[----:B------:R-:W-:-:S04]  /*1590*/  @P1 IADD3 R6, P2, R38, UR4, RZ ;  /* 0x0000000426061c10 */ /* 0x000fc8000ff5e0ff */
[----:B------:R-:W-:-:S05]  /*15a0*/  @P1 IADD3.X R7, R37, UR5, RZ, P2, !PT ;  /* 0x0000000525071c10 */ /* 0x000fca00097fe4ff */
[----:B------:R1:W5:Y:S01]  /*15b0*/  @P1 LDG.E R25, desc[UR42][R6.64] ;  /* 0x0000002a06191981 */ /* 0x000362000c1e1900 */
[----:B------:R-:W-:Y:S01]  /*15c0*/  IMAD.IADD R10, R31, 0x1, -R10 ;  /* 0x000000011f0a7824 */ /* 0x000fe200078e0a0a */
[----:B------:R-:W-:Y:S01]  /*15d0*/  LOP3.LUT R12, R11, 0xff, RZ, 0xc0, !PT ;  /* 0x000000ff0b0c7812 */ /* 0x000fe200078ec0ff */
[----:B------:R-:W-:Y:S01]  /*15e0*/  BSSY B0, `(.L_x_13286) ;  /* 0x000002c000007945 */ /* 0x000fe20003800000 */
[----:B------:R-:W-:Y:S01]  /*15f0*/  SHF.R.U32.HI R8, RZ, 0x10, R11 ;  /* 0x00000010ff087819 */ /* 0x000fe2000001160b */
[----:B0-----:R-:W-:Y:S02]  /*1600*/  IMAD.MOV.U32 R5, RZ, RZ, RZ ;  /* 0x000000ffff057224 */ /* 0x001fe400078e00ff */
[----:B------:R1:W-:Y:S04]  /*1610*/  STL [R1+0x48], R12 ;  /* 0x0000480c01007387 */ /* 0x0003e80000100800 */
[----:B------:R1:W-:Y:S01]  /*1620*/  STL [R1+0x30], R8 ;  /* 0x0000300801007387 */ /* 0x0003e20000100800 */
[----:B--2---:R-:W-:Y:S01]  /*1630*/  LOP3.LUT R32, R32, 0xfffffffb, RZ, 0xc0, !PT ;  /* 0xfffffffb20207812 */ /* 0x004fe200078ec0ff */
[----:B---3--:R-:W-:-:S04]  /*1640*/  @P0 IMAD.IADD R27, R3, 0x1, -R0 ;  /* 0x00000001031b0824 */ /* 0x008fc800078e0a00 */
[----:B------:R-:W-:-:S05]  /*1650*/  IMAD.IADD R89, R10, 0x1, R27 ;  /* 0x000000010a597824 */ /* 0x000fca00078e021b */
[C---:B------:R-:W-:Y:S02]  /*1660*/  ISETP.GE.AND P3, PT, R89.reuse, 0x1, PT ;  /* 0x000000015900780c */ /* 0x040fe40003f66270 */
[----:B------:R-:W-:-:S04]  /*1670*/  IADD3 R0, R89, 0x7f, RZ ;  /* 0x0000007f59007810 */ /* 0x000fc80007ffe0ff */
[----:B------:R-:W-:-:S04]  /*1680*/  SHF.R.S32.HI R3, RZ, 0x1f, R0 ;  /* 0x0000001fff037819 */ /* 0x000fc80000011400 */
[----:B------:R-:W-:-:S03]  /*1690*/  LEA.HI R3, R3, R0, RZ, 0x7 ;  /* 0x0000000003037211 */ /* 0x000fc600078f38ff */
[----:B------:R-:W-:Y:S02]  /*16a0*/  @P3 LOP3.LUT R32, R32, 0x4, RZ, 0xfc, !PT ;  /* 0x0000000420203812 */ /* 0x000fe400078efcff */
[----:B------:R-:W-:-:S03]  /*16b0*/  SHF.R.S32.HI R26, RZ, 0x7, R3 ;  /* 0x00000007ff1a7819 */ /* 0x000fc60000011403 */
[----:B------:R1:W-:Y:S01]  /*16c0*/  STL [R1], R32 ;  /* 0x0000002001007387 */ /* 0x0003e20000100800 */
[----:B------:R-:W-:Y:S05]  /*16d0*/  @!P3 BRA `(.L_x_13287) ;  /* 0x000000000070b947 */ /* 0x000fea0003800000 */
[----:B------:R-:W-:Y:S01]  /*16e0*/  ISETP.NE.AND P0, PT, R8, RZ, PT ;  /* 0x000000ff0800720c */ /* 0x000fe20003f05270 */
[----:B------:R-:W-:-:S03]  /*16f0*/  ULDC UR4, c[0x0][0x9f0] ;  /* 0x00027c0000047ab9 */ /* 0x000fc60000000800 */
[----:B------:R-:W-:-:S04]  /*1700*/  SEL R9, R8, UR4, P0 ;  /* 0x0000000408097c07 */ /* 0x000fc80008000000 */
[-C--:B-1----:R-:W-:Y:S02]  /*1710*/  IABS R6, R9.reuse ;  /* 0x0000000900067213 */ /* 0x082fe40000000000 */
        /* <DEDUP_REMOVED lines=24> */
.L_x_13287:
[----:B------:R-:W-:Y:S05]  /*18a0*/  BSYNC B0 ;  /* 0x0000000000007941 */ /* 0x000fea0003800000 */
.L_x_13286:
        /* <DEDUP_REMOVED lines=24> */
[----:B------:R0:W2:Y:S01]  /*1a30*/  LDC.64 R14, c[0x4][R0] ;  /* 0x01000000000e7b82 */ /* 0x0000a20000000a00 */
[----:B------:R-:W-:Y:S01]  /*1a40*/  MOV R5, UR5 ;  /* 0x0000000500057c02 */ /* 0x000fe20008000f00 */
[----:B------:R-:W-:Y:S01]  /*1a50*/  ULDC.64 UR4, c[0x4][0x140] ;  /* 0x0100500000047ab9 */ /* 0x000fe20000000a00 */
[----:B------:R-:W-:Y:S01]  /*1a60*/  IMAD.U32 R10, RZ, RZ, UR6 ;  /* 0x00000006ff0a7e24 */ /* 0x000fe2000f8e00ff */
[----:B------:R-:W-:Y:S01]  /*1a70*/  MOV R11, UR7 ;  /* 0x00000007000b7c02 */ /* 0x000fe20008000f00 */
[----:B-1----:R-:W-:Y:S02]  /*1a80*/  IMAD.U32 R6, RZ, RZ, UR4 ;  /* 0x00000004ff067e24 */ /* 0x002fe4000f8e00ff */
[----:B------:R-:W-:-:S02]  /*1a90*/  IMAD.U32 R7, RZ, RZ, UR5 ;  /* 0x00000005ff077e24 */ /* 0x000fc4000f8e00ff */
[----:B------:R-:W-:Y:S02]  /*1aa0*/  IMAD.MOV.U32 R8, RZ, RZ, 0x70 ;  /* 0x00000070ff087424 */ /* 0x000fe400078e00ff */
[----:B------:R-:W-:Y:S02]  /*1ab0*/  IMAD.MOV.U32 R12, RZ, RZ, 0x1 ;  /* 0x00000001ff0c7424 */ /* 0x000fe400078e00ff */
[----:B0-----:R-:W-:-:S07]  /*1ac0*/  IMAD.MOV.U32 R13, RZ, RZ, RZ ;  /* 0x000000ffff0d7224 */ /* 0x001fce00078e00ff */
[----:B------:R-:W-:-:S07]  /*1ad0*/  LEPC R20, `(.L_x_13290) ;  /* 0x000000001014794e */ /* 0x000fce0000000000 */
[----:B--2--5:R-:W-:Y:S05]  /*1ae0*/  CALL.ABS.NOINC R14 ;  /* 0x000000000e007343 */ /* 0x024fea0003c00000 */
.L_x_13290:
[----:B------:R-:W-:Y:S05]  /*1af0*/  BSYNC B6 ;  /* 0x0000000000067941 */ /* 0x000fea0003800000 */
.L_x_13289:
        /* <DEDUP_REMOVED lines=8> */
[----:B------:R0:W2:Y:S01]  /*1b80*/  LDC.64 R14, c[0x4][R0] ;  /* 0x01000000000e7b82 */ /* 0x0000a20000000a00 */
[----:B------:R-:W-:Y:S01]  /*1b90*/  IMAD.U32 R5, RZ, RZ, UR5 ;  /* 0x00000005ff057e24 */ /* 0x000fe2000f8e00ff */
[----:B------:R-:W-:Y:S01]  /*1ba0*/  ULDC.64 UR4, c[0x4][0x140] ;  /* 0x0100500000047ab9 */ /* 0x000fe20000000a00 */
[----:B------:R-:W-:Y:S01]  /*1bb0*/  IMAD.U32 R10, RZ, RZ, UR6 ;  /* 0x00000006ff0a7e24 */ /* 0x000fe2000f8e00ff */
[----:B-1----:R-:W-:Y:S01]  /*1bc0*/  MOV R7, UR5 ;  /* 0x0000000500077c02 */ /* 0x002fe20008000f00 */
[----:B------:R-:W-:Y:S01]  /*1bd0*/  IMAD.U32 R6, RZ, RZ, UR4 ;  /* 0x00000004ff067e24 */ /* 0x000fe2000f8e00ff */
[----:B------:R-:W-:Y:S01]  /*1be0*/  MOV R12, 0x1 ;  /* 0x00000001000c7802 */ /* 0x000fe20000000f00 */
[----:B------:R-:W-:-:S02]  /*1bf0*/  IMAD.U32 R11, RZ, RZ, UR7 ;  /* 0x00000007ff0b7e24 */ /* 0x000fc4000f8e00ff */
[----:B------:R-:W-:Y:S02]  /*1c00*/  IMAD.MOV.U32 R8, RZ, RZ, 0x70 ;  /* 0x00000070ff087424 */ /* 0x000fe400078e00ff */
[----:B0-----:R-:W-:-:S07]  /*1c10*/  IMAD.MOV.U32 R13, RZ, RZ, RZ ;  /* 0x000000ffff0d7224 */ /* 0x001fce00078e00ff */
[----:B------:R-:W-:-:S07]  /*1c20*/  LEPC R20, `(.L_x_13292) ;  /* 0x000000001014794e */ /* 0x000fce0000000000 */
[----:B--2--5:R-:W-:Y:S05]  /*1c30*/  CALL.ABS.NOINC R14 ;  /* 0x000000000e007343 */ /* 0x024fea0003c00000 */
.L_x_13292:
[----:B------:R-:W-:Y:S05]  /*1c40*/  BSYNC B6 ;  /* 0x0000000000067941 */ /* 0x000fea0003800000 */
.L_x_13291:
[----:B------:R-:W-:Y:S01]  /*1c50*/  ULDC.64 UR4, c[0x0][0x9f8] ;  /* 0x00027e0000047ab9 */ /* 0x000fe20000000a00 */
[----:B------:R-:W-:Y:S01]  /*1c60*/  IMAD.MOV.U32 R69, RZ, RZ, R36 ;  /* 0x000000ffff457224 */ /* 0x000fe200078e0024 */
[----:B------:R-:W-:Y:S01]  /*1c70*/  ISETP.NE.U32.AND P0, PT, RZ, UR4, PT ;  /* 0x00000004ff007c0c */ /* 0x000fe2000bf05070 */
[----:B------:R-:W2:Y:S01]  /*1c80*/  LDL R14, [R1+0x24] ;  /* 0x00002400010e7983 */ /* 0x000ea20000100800 */
[----:B------:R-:W0:Y:S02]  /*1c90*/  LDC.64 R4, c[0x0][0x3f8] ;  /* 0x0000fe00ff047b82 */ /* 0x000e240000000a00 */
[----:B------:R-:W-:-:S06]  /*1ca0*/  ISETP.NE.AND.EX P0, PT, RZ, UR5, PT, P0 ;  /* 0x00000005ff007c0c */ /* 0x000fcc000bf05300 */
[----:B------:R-:W3:Y:S07]  /*1cb0*/  LDC R59, c[0x0][0x3f4] ;  /* 0x0000fd00ff3b7b82 */ /* 0x000eee0000000800 */
[----:B-1----:R-:W-:Y:S01]  /*1cc0*/  @P0 IADD3 R6, P1, R38, UR4, RZ ;  /* 0x0000000426060c10 */ /* 0x002fe2000ff3e0ff */
[----:B------:R-:W1:Y:S01]  /*1cd0*/  LDC.64 R62, c[0x0][0x408] ;  /* 0x00010200ff3e7b82 */ /* 0x000e620000000a00 */
[----:B------:R-:W4:Y:S02]  /*1ce0*/  LDL R38, [R1+0x14] ;  /* 0x0000140001267983 */ /* 0x000f240000100800 */
[----:B------:R-:W-:-:S05]  /*1cf0*/  @P0 IADD3.X R7, R37, UR5, RZ, P1, !PT ;  /* 0x0000000525070c10 */ /* 0x000fca0008ffe4ff */
[----:B------:R1:W2:Y:S01]  /*1d00*/  @P0 LDG.E R69, desc[UR42][R6.64] ;  /* 0x0000002a06450981 */ /* 0x0002a2000c1e1900 */
[----:B------:R-:W1:Y:S01]  /*1d10*/  S2R R36, SR_TID.X ;  /* 0x0000000000247919 */ /* 0x000e620000002100 */
[----:B------:R-:W-:Y:S02]  /*1d20*/  SHF.R.S32.HI R3, RZ, 0x1f, R153 ;  /* 0x0000001fff037819 */ /* 0x000fe40000011499 */
[----:B------:R-:W-:-:S03]  /*1d30*/  SHF.R.S32.HI R23, RZ, 0x1f, R22 ;  /* 0x0000001fff177819 */ /* 0x000fc60000011416 */
[-C--:B0-----:R-:W-:Y:S01]  /*1d40*/  IMAD R0, R3, R4.reuse, RZ ;  /* 0x0000000403007224 */ /* 0x081fe200078e02ff */
[----:B---3--:R-:W-:Y:S01]  /*1d50*/  ISETP.GE.AND P0, PT, R16, R59, PT ;  /* 0x0000003b1000720c */ /* 0x008fe20003f06270 */
[----:B------:R-:W-:-:S04]  /*1d60*/  IMAD.WIDE.U32 R8, R153, R4, R22 ;  /* 0x0000000499087225 */ /* 0x000fc800078e0016 */
[----:B------:R-:W-:Y:S02]  /*1d70*/  IMAD R13, R153, R5, R0 ;  /* 0x00000005990d7224 */ /* 0x000fe400078e0200 */
[----:B-1----:R-:W-:Y:S01]  /*1d80*/  IMAD R0, R3, R62, RZ ;  /* 0x0000003e03007224 */ /* 0x002fe200078e02ff */
[----:B------:R-:W-:Y:S01]  /*1d90*/  SEL R3, R59, RZ, P0 ;  /* 0x000000ff3b037207 */ /* 0x000fe20000000000 */
[----:B------:R-:W-:Y:S01]  /*1da0*/  IMAD.WIDE.U32 R10, R153, R4, R16 ;  /* 0x00000004990a7225 */ /* 0x000fe200078e0010 */
[----:B------:R-:W-:-:S03]  /*1db0*/  IADD3 R9, R9, R13, RZ ;  /* 0x0000000d09097210 */ /* 0x000fc60007ffe0ff */
[----:B------:R-:W-:Y:S01]  /*1dc0*/  IMAD.IADD R11, R13, 0x1, R11 ;  /* 0x000000010d0b7824 */ /* 0x000fe200078e020b */
[----:B-----5:R-:W-:Y:S01]  /*1dd0*/  SHF.R.S32.HI R13, RZ, 0x1f, R25 ;  /* 0x0000001fff0d7819 */ /* 0x020fe20000011419 */
[----:B------:R-:W-:Y:S02]  /*1de0*/  IMAD.IADD R3, R16, 0x1, R3 ;  /* 0x0000000110037824 */ /* 0x000fe400078e0203 */
[----:B------:R-:W-:Y:S02]  /*1df0*/  IMAD R15, R153, R63, R0 ;  /* 0x0000003f990f7224 */ /* 0x000fe400078e0200 */
[----:B------:R-:W-:Y:S01]  /*1e00*/  IMAD R12, R13, R4, RZ ;  /* 0x000000040d0c7224 */ /* 0x000fe200078e02ff */
[----:B------:R-:W-:Y:S02]  /*1e10*/  SHF.R.S32.HI R0, RZ, 0x1f, R3 ;  /* 0x0000001fff007819 */ /* 0x000fe40000011403 */
[----:B------:R-:W-:Y:S02]  /*1e20*/  SHF.R.U32.HI R37, RZ, 0x7, R36 ;  /* 0x00000007ff257819 */ /* 0x000fe40000011624 */
[----:B------:R-:W-:Y:S01]  /*1e30*/  LEA.HI R0, R0, R3, RZ, 0x3 ;  /* 0x0000000300007211 */ /* 0x000fe200078f18ff */
[----:B------:R-:W-:Y:S01]  /*1e40*/  IMAD R3, R25, R5, R12 ;  /* 0x0000000519037224 */ /* 0x000fe200078e020c */
[----:B------:R-:W-:Y:S01]  /*1e50*/  ISETP.NE.AND P6, PT, R37, 0x1, PT ;  /* 0x000000012500780c */ /* 0x000fe20003fc5270 */
[----:B------:R-:W-:-:S02]  /*1e60*/  IMAD R12, R13, R62, RZ ;  /* 0x0000003e0d0c7224 */ /* 0x000fc400078e02ff */
[----:B------:R-:W-:Y:S02]  /*1e70*/  VIADD R61, R37, 0x8 ;  /* 0x00000008253d7836 */ /* 0x000fe40000000000 */
[C---:B------:R-:W-:Y:S01]  /*1e80*/  VIADD R37, R153.reuse, 0x60 ;  /* 0x0000006099257836 */ /* 0x040fe20000000000 */
[----:B------:R-:W-:Y:S01]  /*1e90*/  SHF.L.U64.HI R66, R4, 0x7, R5 ;  /* 0x0000000704427819 */ /* 0x000fe20000010205 */
[----:B------:R-:W-:Y:S01]  /*1ea0*/  IMAD.IADD R68, R68, 0x1, R31 ;  /* 0x0000000144447824 */ /* 0x000fe200078e021f */
[----:B------:R-:W-:Y:S01]  /*1eb0*/  SHF.L.U64.HI R64, R62, 0x7, R63 ;  /* 0x000000073e407819 */ /* 0x000fe2000001023f */
[----:B------:R-:W-:-:S04]  /*1ec0*/  IMAD.WIDE.U32 R6, R153, R62, R16 ;  /* 0x0000003e99067225 */ /* 0x000fc800078e0010 */
[----:B------:R-:W-:-:S04]  /*1ed0*/  IMAD.WIDE.U32 R20, R25, R4, R8 ;  /* 0x0000000419147225 */ /* 0x000fc800078e0008 */
[----:B------:R-:W-:-:S04]  /*1ee0*/  IMAD.WIDE.U32 R34, R25, R4, R10 ;  /* 0x0000000419227225 */ /* 0x000fc800078e000a */
[----:B------:R-:W-:Y:S02]  /*1ef0*/  IMAD.SHL.U32 R65, R4, 0x80, RZ ;  /* 0x0000008004417824 */ /* 0x000fe400078e00ff */
[----:B------:R-:W-:Y:S02]  /*1f00*/  IMAD R31, R25, R63, R12 ;  /* 0x0000003f191f7224 */ /* 0x000fe400078e020c */
[----:B------:R-:W-:Y:S01]  /*1f10*/  IMAD.SHL.U32 R37, R37, 0x40, RZ ;  /* 0x0000004025257824 */ /* 0x000fe200078e00ff */
[----:B------:R-:W-:Y:S02]  /*1f20*/  IADD3 R7, R15, R7, RZ ;  /* 0x000000070f077210 */ /* 0x000fe40007ffe0ff */
[----:B------:R-:W-:Y:S02]  /*1f30*/  LOP3.LUT R32, R32, 0xfffffffd, RZ, 0xc0, !PT ;  /* 0xfffffffd20207812 */ /* 0x000fe400078ec0ff */
[----:B------:R-:W-:Y:S01]  /*1f40*/  LOP3.LUT R37, R37, 0x1c0, RZ, 0xc0, !PT ;  /* 0x000001c025257812 */ /* 0x000fe200078ec0ff */
[----:B------:R-:W-:Y:S01]  /*1f50*/  IMAD.WIDE.U32 R54, R25, R62, R6 ;  /* 0x0000003e19367225 */ /* 0x000fe200078e0006 */
[----:B------:R-:W-:-:S02]  /*1f60*/  SHF.R.S32.HI R7, RZ, 0x3, R0 ;  /* 0x00000003ff077819 */ /* 0x000fc40000011400 */
[----:B------:R-:W-:Y:S01]  /*1f70*/  LOP3.LUT R6, R0, 0xfffffff8, RZ, 0xc0, !PT ;  /* 0xfffffff800067812 */ /* 0x000fe200078ec0ff */
[----:B------:R-:W-:Y:S05]  /*1f80*/  @!P6 WARPSYNC.ALL ;  /* 0x000000000000e948 */ /* 0x000fea0003800000 */
[----:B------:R-:W-:Y:S01]  /*1f90*/  IMAD.WIDE.U32 R52, R153, R62, R22 ;  /* 0x0000003e99347225 */ /* 0x000fe200078e0016 */
[----:B------:R-:W-:-:S03]  /*1fa0*/  ULDC UR4, c[0x0][0x2f4] ;  /* 0x0000bd0000047ab9 */ /* 0x000fc60000000800 */
[----:B------:R-:W-:Y:S02]  /*1fb0*/  IMAD.IADD R53, R53, 0x1, R15 ;  /* 0x0000000135357824 */ /* 0x000fe400078e020f */
[----:B------:R-:W-:Y:S02]  /*1fc0*/  IMAD.IADD R57, R21, 0x1, R3 ;  /* 0x0000000115397824 */ /* 0x000fe400078e0203 */
[----:B------:R-:W-:Y:S02]  /*1fd0*/  IMAD.IADD R56, R3, 0x1, R35 ;  /* 0x0000000103387824 */ /* 0x000fe400078e0223 */
[----:B------:R-:W-:Y:S01]  /*1fe0*/  IMAD.WIDE.U32 R52, R25, R62, R52 ;  /* 0x0000003e19347225 */ /* 0x000fe200078e0034 */
[----:B------:R-:W-:Y:S01]  /*1ff0*/  @!P6 BAR.SYNC.DEFER_BLOCKING 0x9, 0x100 ;  /* 0x024400000000eb1d */ /* 0x000fe20000010000 */
[----:B------:R-:W-:Y:S02]  /*2000*/  ISETP.GE.AND P2, PT, R2, UR4, PT ;  /* 0x0000000402007c0c */ /* 0x000fe4000bf46270 */
[----:B------:R-:W-:-:S02]  /*2010*/  IMAD.SHL.U32 R62, R62, 0x80, RZ ;  /* 0x000000803e3e7824 */ /* 0x000fc400078e00ff */
[----:B------:R-:W-:Y:S02]  /*2020*/  IMAD.SHL.U32 R59, R59, 0x2, RZ ;  /* 0x000000023b3b7824 */ /* 0x000fe400078e00ff */
[C---:B----4-:R-:W-:Y:S01]  /*2030*/  IMAD.SHL.U32 R67, R38.reuse, 0x40, RZ ;  /* 0x0000004026437824 */ /* 0x050fe200078e00ff */
[----:B------:R-:W-:Y:S02]  /*2040*/  LOP3.LUT P1, RZ, R38, 0x4, RZ, 0xc0, !PT ;  /* 0x0000000426ff7812 */ /* 0x000fe4000782c0ff */
[----:B------:R-:W-:Y:S02]  /*2050*/  IADD3 R38, R36, -0x80, RZ ;  /* 0xffffff8024267810 */ /* 0x000fe40007ffe0ff */
[----:B------:R-:W-:Y:S02]  /*2060*/  LOP3.LUT R67, R67, 0x1c0, RZ, 0xc0, !PT ;  /* 0x000001c043437812 */ /* 0x000fe400078ec0ff */
[----:B------:R-:W-:Y:S02]  /*2070*/  SHF.R.S32.HI R36, RZ, 0x1f, R38 ;  /* 0x0000001fff247819 */ /* 0x000fe40000011426 */
[----:B------:R-:W-:-:S02]  /*2080*/  SHF.R.U32.HI R63, RZ, 0x3, R67 ;  /* 0x00000003ff3f7819 */ /* 0x000fc40000011643 */
[----:B------:R-:W-:Y:S02]  /*2090*/  LOP3.LUT R4, R67, 0x18, R16, 0xf8, !PT ;  /* 0x0000001843047812 */ /* 0x000fe400078ef810 */
[----:B------:R-:W-:Y:S02]  /*20a0*/  LEA.HI R36, R36, R38, RZ, 0x5 ;  /* 0x0000002624247211 */ /* 0x000fe400078f28ff */
[----:B------:R-:W-:Y:S02]  /*20b0*/  LOP3.LUT R4, R4, R63, RZ, 0x3c, !PT ;  /* 0x0000003f04047212 */ /* 0x000fe400078e3cff */
[----:B------:R-:W-:Y:S02]  /*20c0*/  SHF.R.S32.HI R36, RZ, 0x5, R36 ;  /* 0x00000005ff247819 */ /* 0x000fe40000011424 */
[----:B------:R-:W-:Y:S02]  /*20d0*/  @P1 LOP3.LUT R32, R32, 0x2, RZ, 0xfc, !PT ;  /* 0x0000000220201812 */ /* 0x000fe400078efcff */
[----:B------:R-:W-:-:S02]  /*20e0*/  LEA R58, R36, R4, 0x9 ;  /* 0x00000004243a7211 */ /* 0x000fc400078e48ff */
[--C-:B------:R-:W-:Y:S02]  /*20f0*/  LOP3.LUT R4, R67, 0x38, R0.reuse, 0xf8, !PT ;  /* 0x0000003843047812 */ /* 0x100fe400078ef800 */
[----:B------:R-:W-:Y:S01]  /*2100*/  LOP3.LUT R0, R37, 0x38, R0, 0xf8, !PT ;  /* 0x0000003825007812 */ /* 0x000fe200078ef800 */
[----:B------:R-:W-:Y:S01]  /*2110*/  VIADD R37, R153, 0x60 ;  /* 0x0000006099257836 */ /* 0x000fe20000000000 */
[----:B------:R0:W-:Y:S04]  /*2120*/  STL [R1], R32 ;  /* 0x0000002001007387 */ /* 0x0001e80000100800 */
[----:B------:R-:W-:Y:S02]  /*2130*/  SHF.L.U32 R37, R37, 0x6, RZ ;  /* 0x0000000625257819 */ /* 0x000fe400000006ff */
[----:B0-----:R-:W-:-:S02]  /*2140*/  SHF.R.S32.HI R32, RZ, 0x1f, R38 ;  /* 0x0000001fff207819 */ /* 0x001fc40000011426 */
[----:B------:R-:W-:Y:S02]  /*2150*/  LOP3.LUT R37, R37, 0x1c0, RZ, 0xc0, !PT ;  /* 0x000001c025257812 */ /* 0x000fe400078ec0ff */
[----:B------:R-:W-:Y:S02]  /*2160*/  LEA.HI R32, R32, R38, RZ, 0x2 ;  /* 0x0000002620207211 */ /* 0x000fe400078f10ff */
[----:B------:R-:W-:Y:S02]  /*2170*/  SHF.R.U32.HI R37, RZ, 0x3, R37 ;  /* 0x00000003ff257819 */ /* 0x000fe40000011625 */
[----:B------:R-:W-:Y:S02]  /*2180*/  LOP3.LUT R32, R32, 0xfffffffc, RZ, 0xc0, !PT ;  /* 0xfffffffc20207812 */ /* 0x000fe400078ec0ff */
[----:B------:R-:W-:Y:S02]  /*2190*/  LOP3.LUT R3, R4, R63, RZ, 0x3c, !PT ;  /* 0x0000003f04037212 */ /* 0x000fe400078e3cff */
[----:B------:R-:W-:Y:S01]  /*21a0*/  LOP3.LUT R0, R0, R37, RZ, 0x3c, !PT ;  /* 0x0000002500007212 */ /* 0x000fe200078e3cff */
[----:B------:R-:W-:Y:S01]  /*21b0*/  IMAD.IADD R32, R38, 0x1, -R32 ;  /* 0x0000000126207824 */ /* 0x000fe200078e0a20 */
[----:B------:R-:W-:Y:S01]  /*21c0*/  ISETP.GE.AND P1, PT, R16, UR4, PT ;  /* 0x0000000410007c0c */ /* 0x000fe2000bf26270 */
[----:B------:R-:W-:-:S02]  /*21d0*/  IMAD R3, R36, 0x200, R3 ;  /* 0x0000020024037824 */ /* 0x000fc400078e0203 */
[----:B------:R-:W-:Y:S01]  /*21e0*/  IMAD R60, R32, 0x60, R153 ;  /* 0x00000060203c7824 */ /* 0x000fe200078e0299 */
[----:B--2---:R-:W-:Y:S01]  /*21f0*/  SHF.R.S32.HI R5, RZ, 0x1f, R69 ;  /* 0x0000001fff057819 */ /* 0x004fe20000011445 */
[----:B------:R-:W-:Y:S01]  /*2200*/  IMAD.IADD R32, R53, 0x1, R31 ;  /* 0x0000000135207824 */ /* 0x000fe200078e021f */
[----:B------:R-:W-:Y:S01]  /*2210*/  IADD3 R31, R31, R55, RZ ;  /* 0x000000371f1f7210 */ /* 0x000fe20007ffe0ff */
[----:B------:R-:W-:Y:S01]  /*2220*/  IMAD.IADD R0, R14, 0x1, R0 ;  /* 0x000000010e007824 */ /* 0x000fe200078e0200 */
[----:B------:R-:W-:-:S07]  /*2230*/  SHF.R.S32.HI R4, RZ, 0x1f, R6 ;  /* 0x0000001fff047819 */ /* 0x000fce0000011406 */
.L_x_13348:
[----:B--2---:R-:W2:Y:S01]  /*2240*/  LDL R38, [R1+0x14] ;  /* 0x0000140001267983 */ /* 0x004ea20000100800 */
[----:B------:R-:W0:Y:S03]  /*2250*/  LDC R74, c[0x0][0x430] ;  /* 0x00010c00ff4a7b82 */ /* 0x000e260000000800 */
[----:B---3--:R-:W3:Y:S01]  /*2260*/  LDL.LU R36, [R1] ;  /* 0x0000000001247983 */ /* 0x008ee20000300800 */
[----:B------:R-:W-:Y:S01]  /*2270*/  VIADD R29, R29, 0xffffffff ;  /* 0xffffffff1d1d7836 */ /* 0x000fe20000000000 */
[----:B------:R-:W-:-:S03]  /*2280*/  MOV R73, RZ ;  /* 0x000000ff00497202 */ /* 0x000fc60000000f00 */
[----:B------:R-:W1:Y:S01]  /*2290*/  LDC R80, c[0x0][0x3f4] ;  /* 0x0000fd00ff507b82 */ /* 0x000e620000000800 */
[----:B------:R-:W-:-:S05]  /*22a0*/  LEA R10, R29, R60, 0x7 ;  /* 0x0000003c1d0a7211 */ /* 0x000fca00078e38ff */
[----:B----4-:R-:W-:-:S04]  /*22b0*/  IMAD.IADD R37, R68, 0x1, R10 ;  /* 0x0000000144257824 */ /* 0x010fc800078e020a */
[----:B------:R-:W-:Y:S01]  /*22c0*/  IMAD.MOV.U32 R12, RZ, RZ, R37 ;  /* 0x000000ffff0c7224 */ /* 0x000fe200078e0025 */
[----:B0-----:R-:W-:-:S13]  /*22d0*/  ISETP.NE.AND P3, PT, R74, 0x1, PT ;  /* 0x000000014a00780c */ /* 0x001fda0003f65270 */
[----:B------:R-:W0:Y:S08]  /*22e0*/  @P3 LDC R8, c[0x0][0x434] ;  /* 0x00010d00ff083b82 */ /* 0x000e300000000800 */
[----:B------:R-:W4:Y:S01]  /*22f0*/  @P3 LDC R9, c[0x0][0x438] ;  /* 0x00010e00ff093b82 */ /* 0x000f220000000800 */
[----:B0-----:R-:W-:-:S05]  /*2300*/  @P3 IMAD.HI.U32 R8, R37, R8, RZ ;  /* 0x0000000825083227 */ /* 0x001fca00078e00ff */
[----:B----4-:R-:W-:Y:S02]  /*2310*/  @P3 SHF.R.U32.HI R12, RZ, R9, R8 ;  /* 0x00000009ff0c3219 */ /* 0x010fe40000011608 */
[----:B------:R-:W-:-:S04]  /*2320*/  ISETP.GE.AND P3, PT, R10, R27, PT ;  /* 0x0000001b0a00720c */ /* 0x000fc80003f66270 */
[----:B------:R-:W-:-:S13]  /*2330*/  ISETP.GT.OR P3, PT, R60, 0x7f, P3 ;  /* 0x0000007f3c00780c */ /* 0x000fda0001f64670 */
[----:B------:R-:W0:Y:S01]  /*2340*/  @!P3 LDC.64 R10, c[0x0][0x428] ;  /* 0x00010a00ff0abb82 */ /* 0x000e220000000a00 */
[----:B------:R-:W-:-:S07]  /*2350*/  @!P3 SHF.R.S32.HI R13, RZ, 0x1f, R12 ;  /* 0x0000001fff0db819 */ /* 0x000fce000001140c */
[----:B------:R-:W4:Y:S01]  /*2360*/  @!P3 LDC.64 R8, c[0x0][0x418] ;  /* 0x00010600ff08bb82 */ /* 0x000f220000000a00 */
[----:B0-----:R-:W-:-:S04]  /*2370*/  @!P3 IMAD R14, R5, R10, RZ ;  /* 0x0000000a050eb224 */ /* 0x001fc800078e02ff */
[C---:B------:R-:W-:Y:S02]  /*2380*/  @!P3 IMAD R15, R69.reuse, R11, R14 ;  /* 0x0000000b450fb224 */ /* 0x040fe400078e020e */
[----:B------:R-:W-:-:S04]  /*2390*/  @!P3 IMAD.WIDE.U32 R10, R69, R10, R12 ;  /* 0x0000000a450ab225 */ /* 0x000fc800078e000c */
[----:B------:R-:W-:Y:S01]  /*23a0*/  @!P3 IMAD.IADD R11, R11, 0x1, R15 ;  /* 0x000000010b0bb824 */ /* 0x000fe200078e020f */
[----:B----4-:R-:W-:-:S04]  /*23b0*/  @!P3 LEA R8, P4, R10, R8, 0x2 ;  /* 0x000000080a08b211 */ /* 0x010fc800078810ff */
[----:B------:R-:W-:-:S05]  /*23c0*/  @!P3 LEA.HI.X R9, R10, R9, R11, 0x2, P4 ;  /* 0x000000090a09b211 */ /* 0x000fca00020f140b */
[----:B------:R0:W5:Y:S01]  /*23d0*/  @!P3 LDG.E R73, desc[UR42][R8.64] ;  /* 0x0000002a0849b981 */ /* 0x000162000c1e1900 */
[----:B------:R-:W-:Y:S01]  /*23e0*/  ISETP.GT.AND P3, PT, R29, R30, PT ;  /* 0x0000001e1d00720c */ /* 0x000fe20003f64270 */
[----:B------:R-:W-:Y:S01]  /*23f0*/  IMAD R11, R19, 0x2000, R58 ;  /* 0x00002000130b7824 */ /* 0x000fe200078e023a */
[----:B------:R-:W-:Y:S05]  /*2400*/  YIELD ;  /* 0x0000000000007946 */ /* 0x000fea0003800000 */
[----:B------:R-:W-:Y:S01]  /*2410*/  VIADD R71, R11, 0x20 ;  /* 0x000000200b477836 */ /* 0x000fe20000000000 */
[----:B------:R-:W-:Y:S01]  /*2420*/  BSSY B0, `(.L_x_13293) ;  /* 0x0000300000007945 */ /* 0x000fe20003800000 */
[----:B------:R-:W-:-:S02]  /*2430*/  IMAD.MOV R13, RZ, RZ, -R12 ;  /* 0x000000ffff0d7224 */ /* 0x000fc400078e0a0c */
[----:B------:R-:W-:Y:S02]  /*2440*/  IMAD R72, R11, 0x2, R28 ;  /* 0x000000020b487824 */ /* 0x000fe400078e021c */
[----:B------:R-:W-:Y:S01]  /*2450*/  IMAD R74, R74, R13, R37 ;  /* 0x0000000d4a4a7224 */ /* 0x000fe200078e0225 */
[----:B--2---:R-:W-:Y:S02]  /*2460*/  LOP3.LUT P5, RZ, R38, 0x4, RZ, 0xc0, !PT ;  /* 0x0000000426ff7812 */ /* 0x004fe400078ac0ff */
[----:B---3--:R-:W-:-:S04]  /*2470*/  LOP3.LUT R36, R36, 0xfffffffe, RZ, 0xc0, !PT ;  /* 0xfffffffe24247812 */ /* 0x008fc800078ec0ff */
[----:B------:R-:W-:Y:S02]  /*2480*/  @P3 LOP3.LUT R36, R36, 0x1, RZ, 0xfc, !PT ;  /* 0x0000000124243812 */ /* 0x000fe400078efcff */
[----:B-1----:R-:W-:-:S03]  /*2490*/  ISETP.GE.AND P3, PT, R80, 0x1, PT ;  /* 0x000000015000780c */ /* 0x002fc60003f66270 */
[----:B------:R0:W-:Y:S02]  /*24a0*/  STL [R1], R36 ;  /* 0x0000002401007387 */ /* 0x0001e40000100800 */
[----:B------:R-:W-:-:S05]  /*24b0*/  @P5 IADD3 R71, R11, -0x20, RZ ;  /* 0xffffffe00b475810 */ /* 0x000fca0007ffe0ff */
[----:B------:R-:W-:-:S03]  /*24c0*/  IMAD R71, R71, 0x2, R28 ;  /* 0x0000000247477824 */ /* 0x000fc600078e021c */
[----:B0-----:R-:W-:Y:S05]  /*24d0*/  @!P3 BRA `(.L_x_13294) ;  /* 0x0000002800c4b947 */ /* 0x001fea0003800000 */
        /* <DEDUP_REMOVED lines=14> */
[----:B------:R-:W-:-:S04]  /*25c0*/  ULDC.64 UR4, c[0x0][0x308] ;  /* 0x0000c20000047ab9 */ /* 0x000fc80000000a00 */
[----:B------:R-:W-:Y:S01]  /*25d0*/  IADD3 R9, R9, R11, RZ ;  /* 0x0000000b09097210 */ /* 0x000fe20007ffe0ff */
[----:B------:R-:W-:Y:S02]  /*25e0*/  IMAD R11, R64, R29, RZ ;  /* 0x0000001d400b7224 */ /* 0x000fe400078e02ff */
[C---:B------:R-:W-:Y:S01]  /*25f0*/  IMAD.WIDE.U32 R84, R152.reuse, UR4, R8 ;  /* 0x0000000498547c25 */ /* 0x040fe2000f8e0008 */
[----:B------:R-:W-:Y:S01]  /*2600*/  ULDC.U8 UR4, c[0x0][0x410] ;  /* 0x0001040000047ab9 */ /* 0x000fe20000000000 */
[----:B------:R-:W-:Y:S02]  /*2610*/  SHF.R.S32.HI R8, RZ, 0x1f, R29 ;  /* 0x0000001fff087819 */ /* 0x000fe4000001141d */
[----:B------:R-:W-:Y:S01]  /*2620*/  IMAD R9, R152, UR5, R85 ;  /* 0x0000000598097c24 */ /* 0x000fe2000f8e0255 */
[----:B------:R-:W-:Y:S02]  /*2630*/  LEA R79, P3, R84, UR6, 0x1 ;  /* 0x00000006544f7c11 */ /* 0x000fe4000f8608ff */
[----:B------:R-:W-:-:S02]  /*2640*/  IMAD R81, R8, R62, R11 ;  /* 0x0000003e08517224 */ /* 0x000fc400078e020b */
[----:B------:R-:W-:Y:S01]  /*2650*/  LEA.HI.X R84, R84, UR7, R9, 0x1, P3 ;  /* 0x0000000754547c11 */ /* 0x000fe200098f0c09 */
[-C--:B------:R-:W-:Y:S01]  /*2660*/  IMAD R9, R66, R29.reuse, RZ ;  /* 0x0000001d42097224 */ /* 0x080fe200078e02ff */
[----:B------:R-:W-:Y:S01]  /*2670*/  ISETP.NE.AND P3, PT, RZ, UR4, PT ;  /* 0x00000004ff007c0c */ /* 0x000fe2000bf65270 */
[----:B------:R-:W-:-:S04]  /*2680*/  IMAD.WIDE.U32 R10, R65, R29, RZ ;  /* 0x0000001d410a7225 */ /* 0x000fc800078e00ff */
[----:B------:R-:W-:Y:S02]  /*2690*/  IMAD R13, R8, R65, R9 ;  /* 0x00000041080d7224 */ /* 0x000fe400078e0209 */
[----:B------:R-:W-:-:S04]  /*26a0*/  IMAD.WIDE.U32 R8, R62, R29, RZ ;  /* 0x0000001d3e087225 */ /* 0x000fc800078e00ff */
        /* <DEDUP_REMOVED lines=19> */
[----:B------:R-:W-:-:S04]  /*27e0*/  IADD3 R15, P4, R52, R8, RZ ;  /* 0x00000008340f7210 */ /* 0x000fc80007f9e0ff */
[----:B------:R-:W-:Y:S02]  /*27f0*/  IADD3.X R44, R81, R32, RZ, P4, !PT ;  /* 0x00000020512c7210 */ /* 0x000fe400027fe4ff */
        /* <DEDUP_REMOVED lines=13> */
.L_x_13297:
[----:B------:R-:W-:Y:S05]  /*28d0*/  BSYNC B1 ;  /* 0x0000000000017941 */ /* 0x000fea0003800000 */
.L_x_13296:
[----:B0-----:R-:W-:Y:S01]  /*28e0*/  VIADD R12, R153, 0x60 ;  /* 0x00000060990c7836 */ /* 0x001fe20000000000 */
[----:B------:R-:W-:Y:S01]  /*28f0*/  BSSY B1, `(.L_x_13298) ;  /* 0x0000021000017945 */ /* 0x000fe20003800000 */
[----:B-----5:R-:W-:Y:S02]  /*2900*/  IMAD.MOV.U32 R70, RZ, RZ, R44 ;  /* 0x000000ffff467224 */ /* 0x020fe400078e002c */
[----:B------:R-:W-:Y:S01]  /*2910*/  IMAD.MOV.U32 R78, RZ, RZ, R45 ;  /* 0x000000ffff4e7224 */ /* 0x000fe200078e002d */
[----:B------:R-:W-:-:S13]  /*2920*/  ISETP.GE.AND P4, PT, R12, R77, PT ;  /* 0x0000004d0c00720c */ /* 0x000fda0003f86270 */
[----:B------:R-:W-:Y:S05]  /*2930*/  @P4 BRA `(.L_x_13299) ;  /* 0x0000000000704947 */ /* 0x000fea0003800000 */
[----:B------:R-:W0:Y:S01]  /*2940*/  LDC.64 R12, c[0x0][0x3f8] ;  /* 0x0000fe00ff0c7b82 */ /* 0x000e220000000a00 */
[----:B------:R-:W-:Y:S01]  /*2950*/  MOV R11, R83 ;  /* 0x00000053000b7202 */ /* 0x000fe20000000f00 */
[----:B------:R-:W-:Y:S01]  /*2960*/  IMAD.MOV.U32 R9, RZ, RZ, R81 ;  /* 0x000000ffff097224 */ /* 0x000fe200078e0051 */
[----:B------:R-:W-:Y:S01]  /*2970*/  ULDC.64 UR4, c[0x0][0x3e8] ;  /* 0x0000fa0000047ab9 */ /* 0x000fe20000000a00 */
        /* <DEDUP_REMOVED lines=24> */
.L_x_13299:
[----:B------:R-:W-:Y:S05]  /*2b00*/  BSYNC B1 ;  /* 0x0000000000017941 */ /* 0x000fea0003800000 */
.L_x_13298:
[----:B0-----:R-:W-:Y:S01]  /*2b10*/  IMAD.MOV.U32 R8, RZ, RZ, R48 ;  /* 0x000000ffff087224 */ /* 0x001fe200078e0030 */
        /* <DEDUP_REMOVED lines=8> */
[----:B------:R-:W-:Y:S02]  /*2ba0*/  MOV R8, R46 ;  /* 0x0000002e00087202 */ /* 0x000fe40000000f00 */
[----:B------:R-:W-:-:S02]  /*2bb0*/  PLOP3.LUT P5, PT, PT, PT, UP0, 0x80, 0x0 ;  /* 0x000000000000781c */ /* 0x000fc40003faf008 */
[----:B------:R-:W-:Y:S01]  /*2bc0*/  PRMT R87, R87, 0x5410, R9 ;  /* 0x0000541057577816 */ /* 0x000fe20000000009 */
[----:B-----5:R-:W-:Y:S01]  /*2bd0*/  IMAD.MOV.U32 R9, RZ, RZ, R37 ;  /* 0x000000ffff097224 */ /* 0x020fe200078e0025 */
        /* <DEDUP_REMOVED lines=15> */
.L_x_13300:
[----:B------:R-:W-:Y:S01]  /*2cd0*/  LEA R70, R19, R18, 0x3 ;  /* 0x0000001213467211 */ /* 0x000fe200078e18ff */
[----:B------:R-:W-:Y:S01]  /*2ce0*/  BSSY B1, `(.L_x_13301) ;  /* 0x0000004000017945 */ /* 0x000fe20003800000 */
[----:B------:R-:W-:-:S04]  /*2cf0*/  SHF.L.U32 R78, R155, 0x1f, RZ ;  /* 0x0000001f9b4e7819 */ /* 0x000fc800000006ff */
[----:B------:R-:W0:Y:S02]  /*2d00*/  SYNCS.PHASECHK.TRANS64.TRYWAIT P6, [R70+URZ+0x16890], R78 ;  /* 0x0168904e460075a7 */ /* 0x000e2400080c017f */
[----:B0-----:R-:W-:Y:S05]  /*2d10*/  @!P6 BRA `(.L_x_13302) ;  /* 0x000001440094e947 */ /* 0x001fea0003800000 */
.L_x_13536:
[----:B------:R-:W-:Y:S05]  /*2d20*/  BSYNC B1 ;  /* 0x0000000000017941 */ /* 0x000fea0003800000 */
.L_x_13301:
[----:B------:R-:W-:-:S03]  /*2d30*/  UMOV UR4, 0xffffffff ;  /* 0xffffffff00047882 */ /* 0x000fc60000000000 */
[----:B------:R-:W-:Y:S05]  /*2d40*/  BRA.DIV UR4, `(.L_x_13303) ;  /* 0x00000146049c7947 */ /* 0x000fea000b800000 */
[----:B------:R1:W2:Y:S04]  /*2d50*/  SHFL.IDX PT, R81, R84, RZ, 0x1c1f ;  /* 0x001c1fff54517589 */ /* 0x0002a800000e0000 */
[----:B------:R1:W3:Y:S02]  /*2d60*/  SHFL.IDX PT, R14, R79, RZ, 0x1c1f ;  /* 0x001c1fff4f0e7589 */ /* 0x0002e400000e0000 */
.L_x_13540:
[----:B------:R-:W-:Y:S04]  /*2d70*/  BSSY B1, `(.L_x_13304) ;  /* 0x0000068000017945 */ /* 0x000fe80003800000 */
        /* <DEDUP_REMOVED lines=10> */
[----:B0-----:R-:W-:Y:S01]  /*2e20*/  IMAD.MOV.U32 R15, RZ, RZ, R10 ;  /* 0x000000ffff0f7224 */ /* 0x001fe200078e000a */
[--C-:B------:R-:W-:Y:S01]  /*2e30*/  SHF.R.U64 R48, R50, 0x10, R51.reuse ;  /* 0x0000001032307819 */ /* 0x100fe20000001233 */
[--C-:B------:R-:W-:Y:S01]  /*2e40*/  HADD2.F32 R10, -RZ, R9.reuse.H1_H1 ;  /* 0x30000009ff0a7230 */ /* 0x100fe20000004100 */
        /* <DEDUP_REMOVED lines=12> */
[----:B------:R-:W-:Y:S01]  /*2f10*/  FMUL.FTZ R95, R11, R90 ;  /* 0x0000005a0b5f7220 */ /* 0x000fe20000410000 */
[-C--:B------:R-:W-:Y:S01]  /*2f20*/  FFMA.FTZ R92, R9, R49.reuse, -R92 ;  /* 0x00000031095c7223 */ /* 0x080fe2000001085c */
[----:B------:R-:W-:Y:S01]  /*2f30*/  FFMA.FTZ R91, R10, R49, R51 ;  /* 0x000000310a5b7223 */ /* 0x000fe20000010033 */
[----:B------:R-:W-:-:S02]  /*2f40*/  HADD2.F32 R9, -RZ, R8.H1_H1 ;  /* 0x30000008ff097230 */ /* 0x000fc40000004100 */
[-C--:B------:R-:W-:Y:S01]  /*2f50*/  FFMA.FTZ R93, R11, R50.reuse, -R94 ;  /* 0x000000320b5d7223 */ /* 0x080fe2000001085e */
[----:B------:R-:W-:Y:S01]  /*2f60*/  FFMA.FTZ R96, R48, R50, R95 ;  /* 0x0000003230607223 */ /* 0x000fe2000001005f */
[----:B------:R-:W-:Y:S02]  /*2f70*/  HADD2.F32 R49, -RZ, R98.H0_H0 ;  /* 0x20000062ff317230 */ /* 0x000fe40000004100 */
[----:B------:R-:W-:Y:S02]  /*2f80*/  HADD2.F32 R8, -RZ, R8.H0_H0 ;  /* 0x20000008ff087230 */ /* 0x000fe40000004100 */
[--C-:B------:R-:W-:Y:S02]  /*2f90*/  HADD2.F32 R10, -RZ, R15.reuse.H1_H1 ;  /* 0x3000000fff0a7230 */ /* 0x100fe40000004100 */
[-C--:B------:R-:W-:Y:S01]  /*2fa0*/  FMUL.FTZ R51, R9, R49.reuse ;  /* 0x0000003109337220 */ /* 0x080fe20000410000 */
[----:B------:R-:W-:Y:S02]  /*2fb0*/  HADD2.F32 R50, -RZ, R98.H1_H1 ;  /* 0x30000062ff327230 */ /* 0x000fe40000004100 */
        /* <DEDUP_REMOVED lines=14> */
.L_x_13309:
[----:B------:R-:W-:Y:S05]  /*30a0*/  BSYNC B3 ;  /* 0x0000000000037941 */ /* 0x000fea0003800000 */
.L_x_13308:
[----:B0-----:R4:W-:Y:S02]  /*30b0*/  ST.E.128 desc[UR42][R12.64], R8 ;  /* 0x000000080c007985 */ /* 0x0019e4000c101d2a */
.L_x_13307:
[----:B------:R-:W-:Y:S05]  /*30c0*/  BSYNC B2 ;  /* 0x0000000000027941 */ /* 0x000fea0003800000 */
.L_x_13306:
[----:B------:R-:W-:Y:S05]  /*30d0*/  @P2 BRA `(.L_x_13305) ;  /* 0x0000000000c42947 */ /* 0x000fea0003800000 */
[----:B----4-:R4:W0:Y:S01]  /*30e0*/  LDS.128 R8, [R71+0xe000] ;  /* 0x00e0000047087984 */ /* 0x0108220000000c00 */
[C---:B---3--:R-:W-:Y:S01]  /*30f0*/  LEA R12, P3, R2.reuse, R14, 0x1 ;  /* 0x0000000e020c7211 */ /* 0x048fe200078608ff */
[----:B------:R-:W-:Y:S03]  /*3100*/  BSSY B2, `(.L_x_13310) ;  /* 0x000002d000027945 */ /* 0x000fe60003800000 */
[----:B--2---:R-:W-:Y:S02]  /*3110*/  LEA.HI.X R13, R2, R81, R154, 0x1, P3 ;  /* 0x00000051020d7211 */ /* 0x004fe400018f0c9a */
[----:B------:R-:W-:-:S13]  /*3120*/  ISETP.GE.AND P3, PT, R157, R80, PT ;  /* 0x000000509d00720c */ /* 0x000fda0003f66270 */
[----:B----4-:R-:W-:Y:S05]  /*3130*/  @P3 BRA `(.L_x_13311) ;  /* 0x0000000000a43947 */ /* 0x010fea0003800000 */
[--C-:B------:R-:W-:Y:S01]  /*3140*/  SHF.R.U64 R44, R44, 0x10, R45.reuse ;  /* 0x000000102c2c7819 */ /* 0x100fe2000000122d */
[----:B0-----:R-:W-:Y:S01]  /*3150*/  IMAD.MOV.U32 R14, RZ, RZ, R10 ;  /* 0x000000ffff0e7224 */ /* 0x001fe200078e000a */
[----:B------:R-:W-:Y:S01]  /*3160*/  SHF.R.U32.HI R49, RZ, 0x10, R45 ;  /* 0x00000010ff317819 */ /* 0x000fe2000001162d */
[----:B------:R-:W-:Y:S01]  /*3170*/  HADD2.F32 R10, -RZ, R9.H1_H1 ;  /* 0x30000009ff0a7230 */ /* 0x000fe20000004100 */
[--C-:B------:R-:W-:Y:S01]  /*3180*/  SHF.R.U64 R45, R46, 0x10, R47.reuse ;  /* 0x000000102e2d7819 */ /* 0x100fe2000000122f */
[----:B------:R-:W-:Y:S01]  /*3190*/  HADD2.F32 R15, -RZ, R11.H1_H1 ;  /* 0x3000000bff0f7230 */ /* 0x000fe20000004100 */
        /* <DEDUP_REMOVED lines=8> */
[----:B------:R-:W-:Y:S02]  /*3220*/  HADD2.F32 R44, -RZ, R44.H0_H0 ;  /* 0x2000002cff2c7230 */ /* 0x000fe40000004100 */
[----:B------:R-:W-:Y:S01]  /*3230*/  FMUL.FTZ R45, R9, R45 ;  /* 0x0000002d092d7220 */ /* 0x000fe20000410000 */
[C---:B------:R-:W-:Y:S01]  /*3240*/  FMUL.FTZ R48, R11.reuse, R48 ;  /* 0x000000300b307220 */ /* 0x040fe20000410000 */
[----:B------:R-:W-:Y:S01]  /*3250*/  FFMA.FTZ R90, R11, R46, -R90 ;  /* 0x0000002e0b5a7223 */ /* 0x000fe2000001085a */
[----:B------:R-:W-:-:S02]  /*3260*/  HADD2.F32 R11, -RZ, R88.H1_H1 ;  /* 0x30000058ff0b7230 */ /* 0x000fc40000004100 */
[-C--:B------:R-:W-:Y:S01]  /*3270*/  FFMA.FTZ R50, R9, R44.reuse, -R50 ;  /* 0x0000002c09327223 */ /* 0x080fe20000010832 */
[----:B------:R-:W-:Y:S01]  /*3280*/  FFMA.FTZ R47, R10, R44, R45 ;  /* 0x0000002c0a2f7223 */ /* 0x000fe2000001002d */
[----:B------:R-:W-:Y:S01]  /*3290*/  FFMA.FTZ R51, R15, R46, R48 ;  /* 0x0000002e0f337223 */ /* 0x000fe20000010030 */
[----:B------:R-:W-:Y:S02]  /*32a0*/  HADD2.F32 R88, -RZ, R88.H0_H0 ;  /* 0x20000058ff587230 */ /* 0x000fe40000004100 */
[----:B------:R-:W-:Y:S02]  /*32b0*/  HADD2.F32 R15, -RZ, R87.H1_H1 ;  /* 0x30000057ff0f7230 */ /* 0x000fe40000004100 */
[----:B------:R-:W-:Y:S02]  /*32c0*/  HADD2.F32 R9, -RZ, R8.H1_H1 ;  /* 0x30000008ff097230 */ /* 0x000fe40000004100 */
[----:B------:R-:W-:Y:S02]  /*32d0*/  HADD2.F32 R10, -RZ, R14.H1_H1 ;  /* 0x3000000eff0a7230 */ /* 0x000fe40000004100 */
[----:B------:R-:W-:-:S02]  /*32e0*/  HADD2.F32 R8, -RZ, R8.H0_H0 ;  /* 0x20000008ff087230 */ /* 0x000fc40000004100 */
[CC--:B------:R-:W-:Y:S01]  /*32f0*/  FMUL.FTZ R45, R9.reuse, R88.reuse ;  /* 0x00000058092d7220 */ /* 0x0c0fe20000410000 */
        /* <DEDUP_REMOVED lines=13> */
.L_x_13311:
[----:B------:R-:W-:Y:S05]  /*33d0*/  BSYNC B2 ;  /* 0x0000000000027941 */ /* 0x000fea0003800000 */
.L_x_13310:
[----:B0-----:R0:W-:Y:S02]  /*33e0*/  ST.E.128 desc[UR42][R12.64], R8 ;  /* 0x000000080c007985 */ /* 0x0011e4000c101d2a */
.L_x_13305:
[----:B------:R-:W-:Y:S05]  /*33f0*/  BSYNC B1 ;  /* 0x0000000000017941 */ /* 0x000fea0003800000 */
.L_x_13304:
[----:B------:R-:W-:-:S03]  /*3400*/  UMOV UR4, 0xffffffff ;  /* 0xffffffff00047882 */ /* 0x000fc60000000000 */
[----:B------:R-:W-:Y:S05]  /*3410*/  BRA.DIV UR4, `(.L_x_13312) ;  /* 0x0000014204307947 */ /* 0x000fea000b800000 */
[----:B------:R0:W0:Y:S04]  /*3420*/  SHFL.IDX PT, R45, R84, 0x1, 0x1c1f ;  /* 0x003c1f00542d7f89 */ /* 0x00002800000e0000 */
[----:B---3--:R3:W0:Y:S02]  /*3430*/  SHFL.IDX PT, R14, R79, 0x1, 0x1c1f ;  /* 0x003c1f004f0e7f89 */ /* 0x00862400000e0000 */
.L_x_13544:
        /* <DEDUP_REMOVED lines=10> */
[----:B----4-:R-:W-:Y:S01]  /*34e0*/  IMAD.MOV.U32 R15, RZ, RZ, R10 ;  /* 0x000000ffff0f7224 */ /* 0x010fe200078e000a */
        /* <DEDUP_REMOVED lines=17> */
[----:B------:R-:W-:Y:S01]  /*3600*/  FFMA.FTZ R49, R40, R42, R47 ;  /* 0x0000002a28317223 */ /* 0x000fe2000001002f */
[----:B------:R-:W-:-:S02]  /*3610*/  HADD2.F32 R40, -RZ, R86.H0_H0 ;  /* 0x20000056ff287230 */ /* 0x000fc40000004100 */
[----:B------:R-:W-:Y:S01]  /*3620*/  FFMA.FTZ R48, R11, R42, -R48 ;  /* 0x0000002a0b307223 */ /* 0x000fe20000010830 */
[----:B------:R-:W-:Y:S02]  /*3630*/  HADD2.F32 R9, -RZ, R8.H1_H1 ;  /* 0x30000008ff097230 */ /* 0x000fe40000004100 */
[--C-:B------:R-:W-:Y:S02]  /*3640*/  HADD2.F32 R10, -RZ, R15.reuse.H1_H1 ;  /* 0x3000000fff0a7230 */ /* 0x100fe40000004100 */
[----:B------:R-:W-:Y:S02]  /*3650*/  HADD2.F32 R86, -RZ, R86.H1_H1 ;  /* 0x30000056ff567230 */ /* 0x000fe40000004100 */
[----:B------:R-:W-:Y:S01]  /*3660*/  FMUL.FTZ R41, R9, R40 ;  /* 0x0000002809297220 */ /* 0x000fe20000410000 */
[----:B------:R-:W-:Y:S02]  /*3670*/  HADD2.F32 R8, -RZ, R8.H0_H0 ;  /* 0x20000008ff087230 */ /* 0x000fe40000004100 */
[----:B------:R-:W-:-:S02]  /*3680*/  HADD2.F32 R15, -RZ, R15.H0_H0 ;  /* 0x2000000fff0f7230 */ /* 0x000fc40000004100 */
[----:B------:R-:W-:Y:S01]  /*3690*/  FMUL.FTZ R42, R10, R86 ;  /* 0x000000560a2a7220 */ /* 0x000fe20000410000 */
[--C-:B------:R-:W-:Y:S02]  /*36a0*/  HADD2.F32 R11, -RZ, R85.reuse.H0_H0 ;  /* 0x20000055ff0b7230 */ /* 0x100fe40000004100 */
[C---:B------:R-:W-:Y:S01]  /*36b0*/  FMUL.FTZ R40, R8.reuse, R40 ;  /* 0x0000002808287220 */ /* 0x040fe20000410000 */
        /* <DEDUP_REMOVED lines=10> */
.L_x_13317:
[----:B------:R-:W-:Y:S05]  /*3760*/  BSYNC B2 ;  /* 0x0000000000027941 */ /* 0x000fea0003800000 */
.L_x_13316:
[----:B----4-:R0:W-:Y:S02]  /*3770*/  ST.E.128 desc[UR42][R12.64], R8 ;  /* 0x000000080c007985 */ /* 0x0101e4000c101d2a */
.L_x_13315:
[----:B------:R-:W-:Y:S05]  /*3780*/  BSYNC B1 ;  /* 0x0000000000017941 */ /* 0x000fea0003800000 */
.L_x_13314:
[----:B------:R-:W-:Y:S05]  /*3790*/  @P2 BRA `(.L_x_13313) ;  /* 0x0000001c00202947 */ /* 0x000fea0003800000 */
[----:B0---4-:R0:W4:Y:S01]  /*37a0*/  LDS.128 R8, [R71+0x11000] ;  /* 0x0110000047087984 */ /* 0x0111220000000c00 */
[C---:B------:R-:W-:Y:S01]  /*37b0*/  LEA R12, P3, R2.reuse, R14, 0x1 ;  /* 0x0000000e020c7211 */ /* 0x040fe200078608ff */
[----:B------:R-:W-:Y:S03]  /*37c0*/  BSSY B1, `(.L_x_13318) ;  /* 0x000002d000017945 */ /* 0x000fe60003800000 */
[----:B------:R-:W-:Y:S02]  /*37d0*/  LEA.HI.X R13, R2, R45, R154, 0x1, P3 ;  /* 0x0000002d020d7211 */ /* 0x000fe400018f0c9a */
        /* <DEDUP_REMOVED lines=8> */
[----:B------:R-:W-:Y:S01]  /*3860*/  MOV R14, R10 ;  /* 0x0000000a000e7202 */ /* 0x000fe20000000f00 */
[----:B------:R-:W-:Y:S01]  /*3870*/  HADD2.F32 R10, -RZ, R9.H1_H1 ;  /* 0x30000009ff0a7230 */ /* 0x000fe20000004100 */
[----:B------:R-:W-:Y:S01]  /*3880*/  SHF.R.U32.HI R40, RZ, 0x10, R39 ;  /* 0x00000010ff287819 */ /* 0x000fe20000011627 */
[----:B------:R-:W-:Y:S02]  /*3890*/  HADD2.F32 R37, -RZ, R37.H0_H0 ;  /* 0x20000025ff257230 */ /* 0x000fe40000004100 */
[----:B------:R-:W-:-:S02]  /*38a0*/  HADD2.F32 R9, -RZ, R9.H0_H0 ;  /* 0x20000009ff097230 */ /* 0x000fc40000004100 */
[----:B------:R-:W-:Y:S02]  /*38b0*/  HADD2.F32 R40, -RZ, R40.H0_H0 ;  /* 0x20000028ff287230 */ /* 0x000fe40000004100 */
[CC--:B------:R-:W-:Y:S01]  /*38c0*/  FMUL.FTZ R42, R10.reuse, R37.reuse ;  /* 0x000000250a2a7220 */ /* 0x0c0fe20000410000 */
[----:B------:R-:W-:Y:S02]  /*38d0*/  HADD2.F32 R38, -RZ, R41.H0_H0 ;  /* 0x20000029ff267230 */ /* 0x000fe40000004100 */
[C---:B------:R-:W-:Y:S01]  /*38e0*/  FMUL.FTZ R37, R9.reuse, R37 ;  /* 0x0000002509257220 */ /* 0x040fe20000410000 */
[----:B------:R-:W-:Y:S01]  /*38f0*/  FFMA.FTZ R42, R9, R36, -R42 ;  /* 0x00000024092a7223 */ /* 0x000fe2000001082a */
[----:B------:R-:W-:Y:S02]  /*3900*/  FMUL.FTZ R44, R15, R40 ;  /* 0x000000280f2c7220 */ /* 0x000fe40000410000 */
[----:B------:R-:W-:Y:S01]  /*3910*/  FFMA.FTZ R39, R10, R36, R37 ;  /* 0x000000240a277223 */ /* 0x000fe20000010025 */
[----:B------:R-:W-:-:S02]  /*3920*/  HADD2.F32 R36, -RZ, R83.H0_H0 ;  /* 0x20000053ff247230 */ /* 0x000fc40000004100 */
[C---:B------:R-:W-:Y:S01]  /*3930*/  FMUL.FTZ R40, R11.reuse, R40 ;  /* 0x000000280b287220 */ /* 0x040fe20000410000 */
[----:B------:R-:W-:Y:S02]  /*3940*/  HADD2.F32 R83, -RZ, R83.H1_H1 ;  /* 0x30000053ff537230 */ /* 0x000fe40000004100 */
[-C--:B------:R-:W-:Y:S01]  /*3950*/  FFMA.FTZ R44, R11, R38.reuse, -R44 ;  /* 0x000000260b2c7223 */ /* 0x080fe2000001082c */
[----:B------:R-:W-:Y:S02]  /*3960*/  HADD2.F32 R9, -RZ, R8.H1_H1 ;  /* 0x30000008ff097230 */ /* 0x000fe40000004100 */
[----:B------:R-:W-:Y:S01]  /*3970*/  FFMA.FTZ R43, R15, R38, R40 ;  /* 0x000000260f2b7223 */ /* 0x000fe20000010028 */
[----:B------:R-:W-:Y:S02]  /*3980*/  HADD2.F32 R10, -RZ, R14.H1_H1 ;  /* 0x3000000eff0a7230 */ /* 0x000fe40000004100 */
[----:B------:R-:W-:Y:S02]  /*3990*/  HADD2.F32 R8, -RZ, R8.H0_H0 ;  /* 0x20000008ff087230 */ /* 0x000fe40000004100 */
[----:B------:R-:W-:Y:S01]  /*39a0*/  FMUL.FTZ R37, R9, R36 ;  /* 0x0000002409257220 */ /* 0x000fe20000410000 */
        /* <DEDUP_REMOVED lines=14> */
.L_x_13319:
[----:B------:R-:W-:Y:S05]  /*3a90*/  BSYNC B1 ;  /* 0x0000000000017941 */ /* 0x000fea0003800000 */
.L_x_13318:
[----:B----4-:R0:W-:Y:S01]  /*3aa0*/  ST.E.128 desc[UR42][R12.64], R8 ;  /* 0x000000080c007985 */ /* 0x0101e2000c101d2a */
[----:B------:R-:W-:Y:S05]  /*3ab0*/  BRA `(.L_x_13313) ;  /* 0x0000001800587947 */ /* 0x000fea0003800000 */
.L_x_13295:
[C---:B------:R-:W-:Y:S02]  /*3ac0*/  ISETP.GE.AND P3, PT, R153.reuse, R77, PT ;  /* 0x0000004d9900720c */ /* 0x040fe40003f66270 */
[----:B------:R-:W-:Y:S02]  /*3ad0*/  CS2R R38, SRZ ;  /* 0x0000000000267805 */ /* 0x000fe4000001ff00 */
[----:B------:R-:W-:Y:S02]  /*3ae0*/  CS2R R42, SRZ ;  /* 0x00000000002a7805 */ /* 0x000fe4000001ff00 */
[----:B------:R-:W-:Y:S02]  /*3af0*/  CS2R R40, SRZ ;  /* 0x0000000000287805 */ /* 0x000fe4000001ff00 */
[----:B------:R-:W-:Y:S01]  /*3b00*/  ISETP.GE.OR P3, PT, R16, R80, P3 ;  /* 0x000000501000720c */ /* 0x000fe20001f66670 */
[----:B------:R-:W-:-:S12]  /*3b10*/  VIADD R44, R153, 0x60 ;  /* 0x00000060992c7836 */ /* 0x000fd80000000000 */
[----:B------:R-:W0:Y:S01]  /*3b20*/  @!P3 LDC.64 R12, c[0x0][0x3e8] ;  /* 0x0000fa00ff0cbb82 */ /* 0x000e220000000a00 */
[----:B------:R-:W-:-:S05]  /*3b30*/  @!P3 IADD3 R14, P4, R34, R10, RZ ;  /* 0x0000000a220eb210 */ /* 0x000fca0007f9e0ff */
[----:B------:R-:W-:Y:S01]  /*3b40*/  @!P3 IMAD.X R15, R83, 0x1, R56, P4 ;  /* 0x00000001530fb824 */ /* 0x000fe200020e0638 */
[----:B------:R-:W-:-:S05]  /*3b50*/  @!P3 IADD3 R36, P4, R54, R8, RZ ;  /* 0x000000083624b210 */ /* 0x000fca0007f9e0ff */
[----:B------:R-:W-:Y:S01]  /*3b60*/  @!P3 IMAD.X R37, R81, 0x1, R31, P4 ;  /* 0x000000015125b824 */ /* 0x000fe200020e061f */
[----:B0-----:R-:W-:-:S04]  /*3b70*/  @!P3 LEA R12, P4, R14, R12, 0x1 ;  /* 0x0000000c0e0cb211 */ /* 0x001fc800078808ff */
[----:B------:R-:W-:Y:S02]  /*3b80*/  @!P3 LEA.HI.X R13, R14, R13, R15, 0x1, P4 ;  /* 0x0000000d0e0db211 */ /* 0x000fe400020f0c0f */
[----:B------:R-:W0:Y:S02]  /*3b90*/  @!P3 LDC.64 R14, c[0x0][0x400] ;  /* 0x00010000ff0ebb82 */ /* 0x000e240000000a00 */
[----:B0-----:R-:W-:-:S04]  /*3ba0*/  @!P3 LEA R14, P4, R36, R14, 0x1 ;  /* 0x0000000e240eb211 */ /* 0x001fc800078808ff */
[----:B------:R-:W-:Y:S02]  /*3bb0*/  @!P3 LEA.HI.X R15, R36, R15, R37, 0x1, P4 ;  /* 0x0000000f240fb211 */ /* 0x000fe400020f0c25 */
[----:B------:R-:W-:-:S03]  /*3bc0*/  CS2R R36, SRZ ;  /* 0x0000000000247805 */ /* 0x000fc6000001ff00 */
[----:B------:R0:W5:Y:S04]  /*3bd0*/  @!P3 LDG.E.128 R40, desc[UR42][R14.64] ;  /* 0x0000002a0e28b981 */ /* 0x000168000c1e1d00 */
[----:B------:R0:W5:Y:S01]  /*3be0*/  @!P3 LDG.E.128 R36, desc[UR42][R12.64] ;  /* 0x0000002a0c24b981 */ /* 0x000162000c1e1d00 */
[----:B------:R-:W-:-:S04]  /*3bf0*/  ISETP.GE.AND P3, PT, R44, R77, PT ;  /* 0x0000004d2c00720c */ /* 0x000fc80003f66270 */
[----:B------:R-:W-:Y:S01]  /*3c00*/  ISETP.GE.OR P3, PT, R16, R80, P3 ;  /* 0x000000501000720c */ /* 0x000fe20001f66670 */
[----:B------:R-:W-:Y:S01]  /*3c10*/  BSSY B1, `(.L_x_13320) ;  /* 0x000001a000017945 */ /* 0x000fe20003800000 */
[----:B------:R-:W-:Y:S02]  /*3c20*/  CS2R R46, SRZ ;  /* 0x00000000002e7805 */ /* 0x000fe4000001ff00 */
[----:B------:R-:W-:Y:S02]  /*3c30*/  CS2R R44, SRZ ;  /* 0x00000000002c7805 */ /* 0x000fe4000001ff00 */
[----:B------:R-:W-:Y:S02]  /*3c40*/  CS2R R50, SRZ ;  /* 0x0000000000327805 */ /* 0x000fe4000001ff00 */
[----:B------:R-:W-:-:S05]  /*3c50*/  CS2R R48, SRZ ;  /* 0x0000000000307805 */ /* 0x000fca000001ff00 */
[----:B0-----:R-:W-:Y:S05]  /*3c60*/  @P3 BRA `(.L_x_13321) ;  /* 0x0000000000503947 */ /* 0x001fea0003800000 */
[----:B------:R-:W0:Y:S01]  /*3c70*/  LDC.64 R12, c[0x0][0x3f8] ;  /* 0x0000fe00ff0c7b82 */ /* 0x000e220000000a00 */
[----:B------:R-:W-:Y:S01]  /*3c80*/  MOV R11, R83 ;  /* 0x00000053000b7202 */ /* 0x000fe20000000f00 */
[----:B------:R-:W-:Y:S01]  /*3c90*/  IMAD.MOV.U32 R9, RZ, RZ, R81 ;  /* 0x000000ffff097224 */ /* 0x000fe200078e0051 */
        /* <DEDUP_REMOVED lines=17> */
.L_x_13321:
[----:B------:R-:W-:Y:S05]  /*3db0*/  BSYNC B1 ;  /* 0x0000000000017941 */ /* 0x000fea0003800000 */
.L_x_13320:
[----:B-----5:R-:W-:Y:S01]  /*3dc0*/  IMAD.MOV.U32 R8, RZ, RZ, R46 ;  /* 0x000000ffff087224 */ /* 0x020fe200078e002e */
        /* <DEDUP_REMOVED lines=30> */
[----:B------:R-:W-:Y:S02]  /*3fb0*/  PRMT R100, R11, 0x7610, R100 ;  /* 0x000076100b647816 */ /* 0x000fe40000000064 */
[----:B------:R-:W-:Y:S01]  /*3fc0*/  ISETP.GE.AND P3, PT, R16, R80, PT ;  /* 0x000000501000720c */ /* 0x000fe20003f66270 */
[----:B------:R-:W-:-:S12]  /*3fd0*/  @!P5 BRA `(.L_x_13322) ;  /* 0x000000000004d947 */ /* 0x000fd80003800000 */
[----:B------:R-:W-:Y:S01]  /*3fe0*/  BPT.TRAP 0x1 ;  /* 0x000000040000795c */ /* 0x000fe20000300000 */
.L_x_13322:
[----:B------:R-:W-:Y:S01]  /*3ff0*/  IMAD R70, R19, 0x8, R18 ;  /* 0x0000000813467824 */ /* 0x000fe200078e0212 */
[----:B------:R-:W-:Y:S01]  /*4000*/  SHF.L.U32 R78, R155, 0x1f, RZ ;  /* 0x0000001f9b4e7819 */ /* 0x000fe200000006ff */
[----:B------:R-:W0:Y:S01]  /*4010*/  LDC R86, c[0x0][0x2f4] ;  /* 0x0000bd00ff567b82 */ /* 0x000e220000000800 */
[----:B------:R-:W-:Y:S02]  /*4020*/  BSSY B1, `(.L_x_13323) ;  /* 0x0000003000017945 */ /* 0x000fe40003800000 */
[----:B------:R-:W1:Y:S02]  /*4030*/  SYNCS.PHASECHK.TRANS64.TRYWAIT P4, [R70+URZ+0x16890], R78 ;  /* 0x0168904e460075a7 */ /* 0x000e64000808017f */
[----:B-1----:R-:W-:Y:S05]  /*4040*/  @!P4 BRA `(.L_x_13324) ;  /* 0x00000134006cc947 */ /* 0x002fea0003800000 */
.L_x_13545:
[----:B------:R-:W-:Y:S05]  /*4050*/  BSYNC B1 ;  /* 0x0000000000017941 */ /* 0x000fea0003800000 */
.L_x_13323:
[----:B------:R-:W-:Y:S01]  /*4060*/  UMOV UR4, 0xffffffff ;  /* 0xffffffff00047882 */ /* 0x000fe20000000000 */
[----:B0-----:R-:W-:Y:S02]  /*4070*/  IMAD.IADD R88, R86, 0x1, -R59 ;  /* 0x0000000156587824 */ /* 0x001fe400078e0a3b */
[----:B------:R-:W-:Y:S05]  /*4080*/  BRA.DIV UR4, `(.L_x_13325) ;  /* 0x0000013604707947 */ /* 0x000fea000b800000 */
[----:B------:R0:W2:Y:S04]  /*4090*/  SHFL.IDX PT, R83, R84, RZ, 0x1c1f ;  /* 0x001c1fff54537589 */ /* 0x0000a800000e0000 */
[----:B------:R0:W3:Y:S02]  /*40a0*/  SHFL.IDX PT, R82, R79, RZ, 0x1c1f ;  /* 0x001c1fff4f527589 */ /* 0x0000e400000e0000 */
.L_x_13549:
[----:B------:R-:W-:Y:S01]  /*40b0*/  ISETP.GE.OR P4, PT, R153, R77, P1 ;  /* 0x0000004d9900720c */ /* 0x000fe20000f86670 */
[----:B------:R-:W-:-:S12]  /*40c0*/  BSSY B1, `(.L_x_13326) ;  /* 0x0000071000017945 */ /* 0x000fd80003800000 */
[----:B------:R-:W-:Y:S05]  /*40d0*/  @P4 BRA `(.L_x_13327) ;  /* 0x0000000400bc4947 */ /* 0x000fea0003800000 */
[----:B------:R-:W4:Y:S01]  /*40e0*/  S2R R9, SR_TID.X ;  /* 0x0000000000097919 */ /* 0x000f220000002100 */
[----:B------:R-:W-:Y:S01]  /*40f0*/  SEL R8, R59, R88, !P0 ;  /* 0x000000583b087207 */ /* 0x000fe20004000000 */
[----:B------:R-:W-:Y:S01]  /*4100*/  BSSY B2, `(.L_x_13328) ;  /* 0x0000068000027945 */ /* 0x000fe20003800000 */
[----:B---3--:R-:W-:-:S04]  /*4110*/  LEA R80, P4, R6, R82, 0x1 ;  /* 0x0000005206507211 */ /* 0x008fc800078808ff */
[----:B--2---:R-:W-:Y:S02]  /*4120*/  LEA.HI.X R81, R6, R83, R4, 0x1, P4 ;  /* 0x0000005306517211 */ /* 0x004fe400020f0c04 */
[----:B----4-:R-:W-:Y:S02]  /*4130*/  IADD3 R11, R9, -0x80, RZ ;  /* 0xffffff80090b7810 */ /* 0x010fe40007ffe0ff */
[----:B------:R-:W-:Y:S02]  /*4140*/  SHF.R.S32.HI R9, RZ, 0x1f, R8 ;  /* 0x0000001fff097819 */ /* 0x000fe40000011408 */
[----:B------:R-:W-:Y:S02]  /*4150*/  SHF.R.S32.HI R10, RZ, 0x1f, R11 ;  /* 0x0000001fff0a7819 */ /* 0x000fe4000001140b */
[----:B------:R-:W-:Y:S01]  /*4160*/  LEA.HI R8, R9, R8, RZ, 0x4 ;  /* 0x0000000809087211 */ /* 0x000fe200078f20ff */
[----:B------:R-:W-:Y:S01]  /*4170*/  IMAD R9, R19, 0x2000, R3 ;  /* 0x0000200013097824 */ /* 0x000fe200078e0203 */
[----:B------:R-:W-:-:S02]  /*4180*/  LEA.HI R10, R10, R11, RZ, 0x5 ;  /* 0x0000000b0a0a7211 */ /* 0x000fc400078f28ff */
[----:B------:R-:W-:Y:S01]  /*4190*/  LEA.HI.SX32 R8, R8, R7, 0x1c ;  /* 0x0000000708087211 */ /* 0x000fe200078fe2ff */
[----:B------:R-:W-:Y:S01]  /*41a0*/  IMAD R9, R9, 0x2, R18 ;  /* 0x0000000209097824 */ /* 0x000fe200078e0212 */
[----:B------:R-:W-:-:S03]  /*41b0*/  SHF.R.S32.HI R10, RZ, 0x5, R10 ;  /* 0x00000005ff0a7819 */ /* 0x000fc6000001140a */
[----:B------:R-:W-:-:S05]  /*41c0*/  IMAD.SHL.U32 R85, R8, 0x8, RZ ;  /* 0x0000000808557824 */ /* 0x000fca00078e00ff */
[----:B------:R-:W-:-:S04]  /*41d0*/  LOP3.LUT R8, R67, 0x38, R85, 0xf8, !PT ;  /* 0x0000003843087812 */ /* 0x000fc800078ef855 */
[----:B------:R-:W-:-:S05]  /*41e0*/  LOP3.LUT R8, R8, R63, RZ, 0x3c, !PT ;  /* 0x0000003f08087212 */ /* 0x000fca00078e3cff */
[----:B------:R-:W-:-:S05]  /*41f0*/  IMAD R8, R10, 0x200, R8 ;  /* 0x000002000a087824 */ /* 0x000fca00078e0208 */
[----:B------:R-:W-:-:S05]  /*4200*/  LEA R11, R19, R8, 0xd ;  /* 0x00000008130b7211 */ /* 0x000fca00078e68ff */
[----:B------:R-:W-:Y:S02]  /*4210*/  IMAD R12, R11, 0x2, R18 ;  /* 0x000000020b0c7824 */ /* 0x000fe400078e0212 */
[----:B------:R-:W2:Y:S04]  /*4220*/  LDS.128 R8, [R9+0xe400] ;  /* 0x00e4000009087984 */ /* 0x000ea80000000c00 */
[----:B------:R-:W3:Y:S01]  /*4230*/  LDS.128 R12, [R12+0xe400] ;  /* 0x00e400000c0c7984 */ /* 0x000ee20000000c00 */
[----:B------:R-:W-:Y:S05]  /*4240*/  @P3 BRA `(.L_x_13329) ;  /* 0x00000004004c3947 */ /* 0x000fea0003800000 */
[--C-:B------:R-:W-:Y:S01]  /*4250*/  SHF.R.U64 R36, R36, 0x10, R37.reuse ;  /* 0x0000001024247819 */ /* 0x100fe20000001225 */
[----:B------:R-:W-:Y:S01]  /*4260*/  HADD2.F32 R100, -RZ, R100.H0_H0 ;  /* 0x20000064ff647230 */ /* 0x000fe20000004100 */
[----:B------:R-:W-:Y:S01]  /*4270*/  SHF.R.U32.HI R94, RZ, 0x10, R37 ;  /* 0x00000010ff5e7819 */ /* 0x000fe20000011625 */
[----:B------:R-:W-:Y:S01]  /*4280*/  HADD2.F32 R98, -RZ, R98.H0_H0 ;  /* 0x20000062ff627230 */ /* 0x000fe20000004100 */
[--C-:B------:R-:W-:Y:S01]  /*4290*/  SHF.R.U64 R37, R40, 0x10, R41.reuse ;  /* 0x0000001028257819 */ /* 0x100fe20000001229 */
[----:B------:R-:W-:Y:S01]  /*42a0*/  HADD2.F32 R36, -RZ, R36.H0_H0 ;  /* 0x20000024ff247230 */ /* 0x000fe20000004100 */
[----:B------:R-:W-:Y:S01]  /*42b0*/  SHF.R.U32.HI R99, RZ, 0x10, R41 ;  /* 0x00000010ff637819 */ /* 0x000fe20000011629 */
[----:B---3--:R-:W-:Y:S01]  /*42c0*/  IMAD.MOV.U32 R41, RZ, RZ, R13 ;  /* 0x000000ffff297224 */ /* 0x008fe200078e000d */
[----:B--2---:R-:W-:Y:S01]  /*42d0*/  MOV R13, R11 ;  /* 0x0000000b000d7202 */ /* 0x004fe20000000f00 */
[----:B------:R-:W-:Y:S01]  /*42e0*/  HADD2.F32 R11, -RZ, R9.H0_H0 ;  /* 0x20000009ff0b7230 */ /* 0x000fe20000004100 */
[--C-:B------:R-:W-:Y:S01]  /*42f0*/  SHF.R.U64 R38, R38, 0x10, R39.reuse ;  /* 0x0000001026267819 */ /* 0x100fe20000001227 */
[----:B------:R-:W-:Y:S01]  /*4300*/  HADD2.F32 R99, -RZ, R99.H0_H0 ;  /* 0x20000063ff637230 */ /* 0x000fe20000004100 */
[----:B------:R-:W-:Y:S01]  /*4310*/  SHF.R.U32.HI R40, RZ, 0x10, R39 ;  /* 0x00000010ff287819 */ /* 0x000fe20000011627 */
[--C-:B------:R-:W-:Y:S01]  /*4320*/  HADD2.F32 R97, -RZ, R41.reuse.H0_H0 ;  /* 0x20000029ff617230 */ /* 0x100fe20000004100 */
[--C-:B------:R-:W-:Y:S01]  /*4330*/  SHF.R.U64 R39, R42, 0x10, R43.reuse ;  /* 0x000000102a277819 */ /* 0x100fe2000000122b */
[----:B------:R-:W-:Y:S01]  /*4340*/  HADD2.F32 R41, -RZ, R41.H1_H1 ;  /* 0x30000029ff297230 */ /* 0x000fe20000004100 */
[----:B------:R-:W-:Y:S01]  /*4350*/  SHF.R.U32.HI R43, RZ, 0x10, R43 ;  /* 0x00000010ff2b7819 */ /* 0x000fe2000001162b */
[----:B------:R-:W-:-:S02]  /*4360*/  HADD2.F32 R42, -RZ, R9.H1_H1 ;  /* 0x30000009ff2a7230 */ /* 0x000fc40000004100 */
[-C--:B------:R-:W-:Y:S01]  /*4370*/  FMUL.FTZ R102, R97, R100.reuse ;  /* 0x0000006461667220 */ /* 0x080fe20000410000 */
[----:B------:R-:W-:Y:S01]  /*4380*/  FMUL.FTZ R100, R11, R100 ;  /* 0x000000640b647220 */ /* 0x000fe20000410000 */
[----:B------:R-:W-:Y:S02]  /*4390*/  HADD2.F32 R94, -RZ, R94.H0_H0 ;  /* 0x2000005eff5e7230 */ /* 0x000fe40000004100 */
[-C--:B------:R-:W-:Y:S01]  /*43a0*/  FMUL.FTZ R101, R41, R99.reuse ;  /* 0x0000006329657220 */ /* 0x080fe20000410000 */
[C---:B------:R-:W-:Y:S01]  /*43b0*/  FMUL.FTZ R104, R42.reuse, R99 ;  /* 0x000000632a687220 */ /* 0x040fe20000410000 */
[-C--:B------:R-:W-:Y:S01]  /*43c0*/  FFMA.FTZ R9, R11, R98.reuse, -R102 ;  /* 0x000000620b097223 */ /* 0x080fe20000010866 */
[----:B------:R-:W-:Y:S01]  /*43d0*/  FFMA.FTZ R11, R97, R98, R100 ;  /* 0x00000062610b7223 */ /* 0x000fe20000010064 */
[--C-:B------:R-:W-:Y:S02]  /*43e0*/  HADD2.F32 R98, -RZ, R96.reuse.H1_H1 ;  /* 0x30000060ff627230 */ /* 0x100fe40000004100 */
[----:B------:R-:W-:Y:S01]  /*43f0*/  FFMA.FTZ R42, R42, R94, -R101 ;  /* 0x0000005e2a2a7223 */ /* 0x000fe20000010865 */
[----:B------:R-:W-:-:S02]  /*4400*/  HADD2.F32 R99, -RZ, R96.H0_H0 ;  /* 0x20000060ff637230 */ /* 0x000fc40000004100 */
[----:B------:R-:W-:Y:S01]  /*4410*/  FFMA.FTZ R94, R41, R94, R104 ;  /* 0x0000005e295e7223 */ /* 0x000fe20000010068 */
[--C-:B------:R-:W-:Y:S02]  /*4420*/  HADD2.F32 R96, -RZ, R15.reuse.H0_H0 ;  /* 0x2000000fff607230 */ /* 0x100fe40000004100 */
[----:B------:R-:W-:Y:S01]  /*4430*/  HADD2.F32 R97, -RZ, R15.H1_H1 ;  /* 0x3000000fff617230 */ /* 0x000fe20000004100 */
[----:B------:R-:W-:Y:S01]  /*4440*/  F2FP.F16.F32.PACK_AB R9, R42, R9 ;  /* 0x000000092a09723e */ /* 0x000fe200000000ff */
[----:B------:R-:W-:Y:S02]  /*4450*/  HADD2.F32 R15, -RZ, R13.H0_H0 ;  /* 0x2000000dff0f7230 */ /* 0x000fe40000004100 */
[----:B------:R-:W-:Y:S02]  /*4460*/  HADD2.F32 R102, -RZ, R43.H0_H0 ;  /* 0x2000002bff667230 */ /* 0x000fe40000004100 */
[----:B------:R-:W-:Y:S02]  /*4470*/  HADD2.F32 R41, -RZ, R13.H1_H1 ;  /* 0x3000000dff297230 */ /* 0x000fe40000004100 */
[----:B------:R-:W-:-:S02]  /*4480*/  HADD2.F32 R100, -RZ, R40.H0_H0 ;  /* 0x20000028ff647230 */ /* 0x000fc40000004100 */
[CC--:B------:R-:W-:Y:S01]  /*4490*/  FMUL.FTZ R40, R96.reuse, R99.reuse ;  /* 0x0000006360287220 */ /* 0x0c0fe20000410000 */
        /* <DEDUP_REMOVED lines=8> */
[--C-:B------:R-:W-:Y:S01]  /*4520*/  HADD2.F32 R98, -RZ, R95.reuse.H1_H1 ;  /* 0x3000005fff627230 */ /* 0x100fe20000004100 */
[----:B------:R-:W-:Y:S01]  /*4530*/  F2FP.F16.F32.PACK_AB R40, R40, R13 ;  /* 0x0000000d2828723e */ /* 0x000fe200000000ff */
[----:B------:R-:W-:Y:S01]  /*4540*/  HADD2.F32 R100, -RZ, R95.H0_H0 ;  /* 0x2000005fff647230 */ /* 0x000fe20000004100 */
[----:B------:R-:W-:Y:S01]  /*4550*/  F2FP.F16.F32.PACK_AB R13, R94, R11 ;  /* 0x0000000b5e0d723e */ /* 0x000fe200000000ff */
[----:B------:R-:W-:Y:S01]  /*4560*/  HADD2.F32 R43, -RZ, R12.H0_H0 ;  /* 0x2000000cff2b7230 */ /* 0x000fe20000004100 */
[----:B------:R-:W-:Y:S01]  /*4570*/  F2FP.F16.F32.PACK_AB R15, R96, R15 ;  /* 0x0000000f600f723e */ /* 0x000fe200000000ff */
[----:B------:R-:W-:-:S02]  /*4580*/  HADD2.F32 R37, -RZ, R8.H0_H0 ;  /* 0x20000008ff257230 */ /* 0x000fc40000004100 */
[----:B------:R-:W-:Y:S02]  /*4590*/  HADD2.F32 R95, -RZ, R12.H1_H1 ;  /* 0x3000000cff5f7230 */ /* 0x000fe40000004100 */
[----:B------:R-:W-:Y:S02]  /*45a0*/  HADD2.F32 R41, -RZ, R8.H1_H1 ;  /* 0x30000008ff297230 */ /* 0x000fe40000004100 */
[-C--:B------:R-:W-:Y:S01]  /*45b0*/  FMUL.FTZ R8, R43, R100.reuse ;  /* 0x000000642b087220 */ /* 0x080fe20000410000 */
[----:B------:R-:W-:Y:S01]  /*45c0*/  FMUL.FTZ R12, R37, R100 ;  /* 0x00000064250c7220 */ /* 0x000fe20000410000 */
[-C--:B------:R-:W-:Y:S01]  /*45d0*/  FMUL.FTZ R100, R95, R102.reuse ;  /* 0x000000665f647220 */ /* 0x080fe20000410000 */
[----:B------:R-:W-:Y:S02]  /*45e0*/  IMAD.MOV.U32 R11, RZ, RZ, R40 ;  /* 0x000000ffff0b7224 */ /* 0x000fe400078e0028 */
[----:B------:R-:W-:Y:S01]  /*45f0*/  FMUL.FTZ R102, R41, R102 ;  /* 0x0000006629667220 */ /* 0x000fe20000410000 */
[----:B------:R-:W-:Y:S01]  /*4600*/  FFMA.FTZ R8, R37, R98, -R8 ;  /* 0x0000006225087223 */ /* 0x000fe20000010808 */
[----:B------:R-:W-:Y:S01]  /*4610*/  FFMA.FTZ R97, R41, R36, -R100 ;  /* 0x0000002429617223 */ /* 0x000fe20000010864 */
[----:B------:R-:W-:-:S02]  /*4620*/  HADD2.F32 R41, -RZ, R93.H0_H0 ;  /* 0x2000005dff297230 */ /* 0x000fc40000004100 */
[----:B------:R-:W-:Y:S01]  /*4630*/  FFMA.FTZ R95, R95, R36, R102 ;  /* 0x000000245f5f7223 */ /* 0x000fe20000010066 */
[----:B------:R-:W-:Y:S01]  /*4640*/  FFMA.FTZ R12, R43, R98, R12 ;  /* 0x000000622b0c7223 */ /* 0x000fe2000001000c */
[----:B------:R-:W-:Y:S01]  /*4650*/  HADD2.F32 R93, -RZ, R93.H1_H1 ;  /* 0x3000005dff5d7230 */ /* 0x000fe20000004100 */
[----:B------:R-:W-:Y:S01]  /*4660*/  F2FP.F16.F32.PACK_AB R8, R97, R8 ;  /* 0x000000086108723e */ /* 0x000fe200000000ff */
[----:B------:R-:W-:Y:S02]  /*4670*/  HADD2.F32 R37, -RZ, R14.H0_H0 ;  /* 0x2000000eff257230 */ /* 0x000fe40000004100 */
[----:B------:R-:W-:Y:S01]  /*4680*/  HADD2.F32 R36, -RZ, R10.H0_H0 ;  /* 0x2000000aff247230 */ /* 0x000fe20000004100 */
[----:B------:R-:W-:Y:S01]  /*4690*/  F2FP.F16.F32.PACK_AB R12, R95, R12 ;  /* 0x0000000c5f0c723e */ /* 0x000fe200000000ff */
[----:B------:R-:W-:Y:S02]  /*46a0*/  HADD2.F32 R43, -RZ, R39.H0_H0 ;  /* 0x20000027ff2b7230 */ /* 0x000fe40000004100 */
[----:B------:R-:W-:Y:S01]  /*46b0*/  FMUL.FTZ R99, R37, R93 ;  /* 0x0000005d25637220 */ /* 0x000fe20000410000 */
[----:B------:R-:W-:-:S02]  /*46c0*/  HADD2.F32 R14, -RZ, R14.H1_H1 ;  /* 0x3000000eff0e7230 */ /* 0x000fc40000004100 */
[----:B------:R-:W-:Y:S02]  /*46d0*/  HADD2.F32 R10, -RZ, R10.H1_H1 ;  /* 0x3000000aff0a7230 */ /* 0x000fe40000004100 */
[C---:B------:R-:W-:Y:S01]  /*46e0*/  FFMA.FTZ R99, R36.reuse, R41, -R99 ;  /* 0x0000002924637223 */ /* 0x040fe20000010863 */
[----:B------:R-:W-:Y:S02]  /*46f0*/  HADD2.F32 R39, -RZ, R38.H0_H0 ;  /* 0x20000026ff277230 */ /* 0x000fe40000004100 */
[----:B------:R-:W-:Y:S01]  /*4700*/  FMUL.FTZ R38, R36, R93 ;  /* 0x0000005d24267220 */ /* 0x000fe20000410000 */
[-C--:B------:R-:W-:Y:S01]  /*4710*/  FMUL.FTZ R93, R14, R43.reuse ;  /* 0x0000002b0e5d7220 */ /* 0x080fe20000410000 */
[C---:B------:R-:W-:Y:S02]  /*4720*/  FMUL.FTZ R43, R10.reuse, R43 ;  /* 0x0000002b0a2b7220 */ /* 0x040fe40000410000 */
[----:B------:R-:W-:Y:S01]  /*4730*/  FFMA.FTZ R38, R37, R41, R38 ;  /* 0x0000002925267223 */ /* 0x000fe20000010026 */
[-C--:B------:R-:W-:Y:S01]  /*4740*/  FFMA.FTZ R10, R10, R39.reuse, -R93 ;  /* 0x000000270a0a7223 */ /* 0x080fe2000001085d */
[----:B------:R-:W-:-:S04]  /*4750*/  FFMA.FTZ R43, R14, R39, R43 ;  /* 0x000000270e2b7223 */ /* 0x000fc8000001002b */
[----:B------:R-:W-:Y:S02]  /*4760*/  F2FP.F16.F32.PACK_AB R10, R10, R99 ;  /* 0x000000630a0a723e */ /* 0x000fe400000000ff */
[----:B------:R-:W-:-:S07]  /*4770*/  F2FP.F16.F32.PACK_AB R14, R43, R38 ;  /* 0x000000262b0e723e */ /* 0x000fce00000000ff */
.L_x_13329:
[----:B------:R-:W-:Y:S05]  /*4780*/  BSYNC B2 ;  /* 0x0000000000027941 */ /* 0x000fea0003800000 */
.L_x_13328:
[----:B------:R-:W-:Y:S01]  /*4790*/  ISETP.GE.AND P4, PT, R85, R86, PT ;  /* 0x000000565500720c */ /* 0x000fe20003f86270 */
[----:B--2---:R4:W-:-:S12]  /*47a0*/  ST.E.128 desc[UR42][R80.64], R8 ;  /* 0x0000000850007985 */ /* 0x0049d8000c101d2a */
[----:B------:R-:W-:-:S05]  /*47b0*/  @!P4 IMAD.WIDE R82, R85, 0x2, R82 ;  /* 0x000000025552c825 */ /* 0x000fca00078e0252 */
[----:B---3--:R4:W-:Y:S02]  /*47c0*/  @!P4 ST.E.128 desc[UR42][R82.64], R12 ;  /* 0x0000000c5200c985 */ /* 0x0089e4000c101d2a */
.L_x_13327:
[----:B------:R-:W-:Y:S05]  /*47d0*/  BSYNC B1 ;  /* 0x0000000000017941 */ /* 0x000fea0003800000 */
.L_x_13326:
[----:B------:R-:W-:-:S03]  /*47e0*/  UMOV UR4, 0xffffffff ;  /* 0xffffffff00047882 */ /* 0x000fc60000000000 */
[----:B------:R-:W-:Y:S05]  /*47f0*/  BRA.DIV UR4, `(.L_x_13330) ;  /* 0x0000012e04e07947 */ /* 0x000fea000b800000 */
[----:B------:R0:W0:Y:S04]  /*4800*/  SHFL.IDX PT, R39, R84, 0x1, 0x1c1f ;  /* 0x003c1f0054277f89 */ /* 0x00002800000e0000 */
[----:B------:R0:W0:Y:S02]  /*4810*/  SHFL.IDX PT, R38, R79, 0x1, 0x1c1f ;  /* 0x003c1f004f267f89 */ /* 0x00002400000e0000 */
.L_x_13553:
[----:B----4-:R-:W-:-:S05]  /*4820*/  VIADD R8, R153, 0x60 ;  /* 0x0000006099087836 */ /* 0x010fca0000000000 */
[----:B------:R-:W-:-:S13]  /*4830*/  ISETP.GE.OR P4, PT, R8, R77, P1 ;  /* 0x0000004d0800720c */ /* 0x000fda0000f86670 */
[----:B------:R-:W-:Y:S05]  /*4840*/  @P4 BRA `(.L_x_13313) ;  /* 0x0000000800f44947 */ /* 0x000fea0003800000 */
[----:B------:R-:W4:Y:S01]  /*4850*/  LDL R10, [R1+0x24] ;  /* 0x00002400010a7983 */ /* 0x000f220000100800 */
[----:B------:R-:W-:Y:S01]  /*4860*/  SEL R88, R59, R88, !P0 ;  /* 0x000000583b587207 */ /* 0x000fe20004000000 */
[C---:B------:R-:W-:Y:S01]  /*4870*/  VIADD R11, R153.reuse, 0x60 ;  /* 0x00000060990b7836 */ /* 0x040fe20000000000 */
[----:B0-----:R-:W-:Y:S01]  /*4880*/  LEA R36, P4, R6, R38, 0x1 ;  /* 0x0000002606247211 */ /* 0x001fe200078808ff */
[----:B------:R-:W-:Y:S01]  /*4890*/  VIADD R8, R153, 0x60 ;  /* 0x0000006099087836 */ /* 0x000fe20000000000 */
[----:B------:R-:W-:Y:S01]  /*48a0*/  SHF.R.S32.HI R9, RZ, 0x1f, R88 ;  /* 0x0000001fff097819 */ /* 0x000fe20000011458 */
[----:B------:R-:W-:Y:S01]  /*48b0*/  BSSY B1, `(.L_x_13331) ;  /* 0x000006b000017945 */ /* 0x000fe20003800000 */
[----:B------:R-:W-:Y:S01]  /*48c0*/  SHF.L.U32 R11, R11, 0x6, RZ ;  /* 0x000000060b0b7819 */ /* 0x000fe200000006ff */
[----:B------:R-:W-:Y:S01]  /*48d0*/  IMAD.SHL.U32 R8, R8, 0x40, RZ ;  /* 0x0000004008087824 */ /* 0x000fe200078e00ff */
[----:B------:R-:W-:Y:S01]  /*48e0*/  LEA.HI R88, R9, R88, RZ, 0x4 ;  /* 0x0000005809587211 */ /* 0x000fe200078f20ff */
[----:B------:R-:W-:Y:S01]  /*48f0*/  IMAD R9, R19, 0x2000, R0 ;  /* 0x0000200013097824 */ /* 0x000fe200078e0200 */
[----:B------:R-:W-:-:S02]  /*4900*/  LOP3.LUT R11, R11, 0x1c0, RZ, 0xc0, !PT ;  /* 0x000001c00b0b7812 */ /* 0x000fc400078ec0ff */
[----:B------:R-:W-:Y:S01]  /*4910*/  LEA.HI.SX32 R41, R88, R7, 0x1c ;  /* 0x0000000758297211 */ /* 0x000fe200078fe2ff */
[----:B------:R-:W-:Y:S01]  /*4920*/  IMAD R9, R9, 0x2, R18 ;  /* 0x0000000209097824 */ /* 0x000fe200078e0212 */
[----:B------:R-:W-:Y:S02]  /*4930*/  LOP3.LUT R8, R8, 0x1c0, RZ, 0xc0, !PT ;  /* 0x000001c008087812 */ /* 0x000fe400078ec0ff */
[----:B------:R-:W-:Y:S01]  /*4940*/  SHF.R.U32.HI R11, RZ, 0x3, R11 ;  /* 0x00000003ff0b7819 */ /* 0x000fe2000001160b */
[----:B------:R-:W-:Y:S01]  /*4950*/  IMAD.SHL.U32 R41, R41, 0x8, RZ ;  /* 0x0000000829297824 */ /* 0x000fe200078e00ff */
[----:B------:R-:W-:-:S04]  /*4960*/  LEA.HI.X R37, R6, R39, R4, 0x1, P4 ;  /* 0x0000002706257211 */ /* 0x000fc800020f0c04 */
[----:B------:R-:W-:-:S04]  /*4970*/  LOP3.LUT R8, R8, 0x38, R41, 0xf8, !PT ;  /* 0x0000003808087812 */ /* 0x000fc800078ef829 */
[----:B------:R-:W-:-:S04]  /*4980*/  LOP3.LUT R8, R8, R11, RZ, 0x3c, !PT ;  /* 0x0000000b08087212 */ /* 0x000fc800078e3cff */
[----:B----4-:R-:W-:-:S05]  /*4990*/  IADD3 R8, R10, R8, RZ ;  /* 0x000000080a087210 */ /* 0x010fca0007ffe0ff */
[----:B------:R-:W-:-:S05]  /*49a0*/  IMAD R11, R19, 0x2000, R8 ;  /* 0x00002000130b7824 */ /* 0x000fca00078e0208 */
[----:B------:R-:W-:Y:S02]  /*49b0*/  LEA R12, R11, R18, 0x1 ;  /* 0x000000120b0c7211 */ /* 0x000fe400078e08ff */
[----:B------:R-:W0:Y:S04]  /*49c0*/  LDS.128 R8, [R9+0xe400] ;  /* 0x00e4000009087984 */ /* 0x000e280000000c00 */
[----:B------:R-:W4:Y:S01]  /*49d0*/  LDS.128 R12, [R12+0xe400] ;  /* 0x00e400000c0c7984 */ /* 0x000f220000000c00 */
[----:B------:R-:W-:Y:S05]  /*49e0*/  @P3 BRA `(.L_x_13332) ;  /* 0x00000004005c3947 */ /* 0x000fea0003800000 */
[--C-:B------:R-:W-:Y:S02]  /*49f0*/  SHF.R.U64 R42, R44, 0x10, R45.reuse ;  /* 0x000000102c2a7819 */ /* 0x100fe4000000122d */
[----:B------:R-:W-:Y:S01]  /*4a00*/  SHF.R.U32.HI R80, RZ, 0x10, R45 ;  /* 0x00000010ff507819 */ /* 0x000fe2000001162d */
[----:B0-----:R-:W-:Y:S01]  /*4a10*/  IMAD.MOV.U32 R45, RZ, RZ, R8 ;  /* 0x000000ffff2d7224 */ /* 0x001fe200078e0008 */
[----:B------:R-:W-:Y:S01]  /*4a20*/  SHF.R.U64 R44, R48, 0x10, R49 ;  /* 0x00000010302c7819 */ /* 0x000fe20000001231 */
[----:B----4-:R-:W-:Y:S01]  /*4a30*/  IMAD.MOV.U32 R8, RZ, RZ, R13 ;  /* 0x000000ffff087224 */ /* 0x010fe200078e000d */
[----:B------:R-:W-:Y:S01]  /*4a40*/  SHF.R.U32.HI R48, RZ, 0x10, R49 ;  /* 0x00000010ff307819 */ /* 0x000fe20000011631 */
[----:B------:R-:W-:Y:S01]  /*4a50*/  HADD2.F32 R49, -RZ, R92.H1_H1 ;  /* 0x3000005cff317230 */ /* 0x000fe20000004100 */
[--C-:B------:R-:W-:Y:S01]  /*4a60*/  SHF.R.U64 R40, R46, 0x10, R47.reuse ;  /* 0x000000102e287819 */ /* 0x100fe2000000122f */
[----:B------:R-:W-:Y:S01]  /*4a70*/  IMAD.MOV.U32 R46, RZ, RZ, R12 ;  /* 0x000000ffff2e7224 */ /* 0x000fe200078e000c */
[----:B------:R-:W-:Y:S01]  /*4a80*/  SHF.R.U32.HI R79, RZ, 0x10, R47 ;  /* 0x00000010ff4f7819 */ /* 0x000fe2000001162f */
[----:B------:R-:W-:Y:S01]  /*4a90*/  IMAD.MOV.U32 R47, RZ, RZ, R15 ;  /* 0x000000ffff2f7224 */ /* 0x000fe200078e000f */
[--C-:B------:R-:W-:Y:S01]  /*4aa0*/  SHF.R.U64 R43, R50, 0x10, R51.reuse ;  /* 0x00000010322b7819 */ /* 0x100fe20000001233 */
[----:B------:R-:W-:Y:S01]  /*4ab0*/  HADD2.F32 R12, -RZ, R8.H0_H0 ;  /* 0x20000008ff0c7230 */ /* 0x000fe20000004100 */
[----:B---3--:R-:W-:Y:S01]  /*4ac0*/  SHF.R.U32.HI R82, RZ, 0x10, R51 ;  /* 0x00000010ff527819 */ /* 0x008fe20000011633 */
[----:B------:R-:W-:Y:S01]  /*4ad0*/  HADD2.F32 R51, -RZ, R92.H0_H0 ;  /* 0x2000005cff337230 */ /* 0x000fe20000004100 */
[----:B------:R-:W-:Y:S01]  /*4ae0*/  MOV R13, R11 ;  /* 0x0000000b000d7202 */ /* 0x000fe20000000f00 */
[----:B------:R-:W-:-:S02]  /*4af0*/  HADD2.F32 R15, -RZ, R8.H1_H1 ;  /* 0x30000008ff0f7230 */ /* 0x000fc40000004100 */
        /* <DEDUP_REMOVED lines=17> */
[----:B------:R-:W-:Y:S02]  /*4c10*/  HADD2.F32 R91, -RZ, R91.H0_H0 ;  /* 0x2000005bff5b7230 */ /* 0x000fe40000004100 */
[--C-:B------:R-:W-:Y:S02]  /*4c20*/  HADD2.F32 R47, -RZ, R13.reuse.H1_H1 ;  /* 0x3000000dff2f7230 */ /* 0x100fe40000004100 */
[----:B------:R-:W-:Y:S01]  /*4c30*/  FMUL.FTZ R88, R49, R82 ;  /* 0x0000005231587220 */ /* 0x000fe20000410000 */
[----:B------:R-:W-:-:S02]  /*4c40*/  HADD2.F32 R15, -RZ, R13.H0_H0 ;  /* 0x2000000dff0f7230 */ /* 0x000fc40000004100 */
[CC--:B------:R-:W-:Y:S01]  /*4c50*/  FMUL.FTZ R84, R48.reuse, R91.reuse ;  /* 0x0000005b30547220 */ /* 0x0c0fe20000410000 */
[----:B------:R-:W-:Y:S02]  /*4c60*/  HADD2.F32 R80, -RZ, R79.H0_H0 ;  /* 0x2000004fff507230 */ /* 0x000fe40000004100 */
[----:B------:R-:W-:Y:S01]  /*4c70*/  FMUL.FTZ R82, R47, R82 ;  /* 0x000000522f527220 */ /* 0x000fe20000410000 */
[----:B------:R-:W-:Y:S02]  /*4c80*/  HADD2.F32 R42, -RZ, R42.H0_H0 ;  /* 0x2000002aff2a7230 */ /* 0x000fe40000004100 */
[C---:B------:R-:W-:Y:S01]  /*4c90*/  FMUL.FTZ R91, R15.reuse, R91 ;  /* 0x0000005b0f5b7220 */ /* 0x040fe20000410000 */
[----:B------:R-:W-:Y:S01]  /*4ca0*/  FFMA.FTZ R13, R15, R50, -R84 ;  /* 0x000000320f0d7223 */ /* 0x000fe20000010854 */
[----:B------:R-:W-:Y:S01]  /*4cb0*/  FFMA.FTZ R82, R49, R80, R82 ;  /* 0x0000005031527223 */ /* 0x000fe20000010052 */
[----:B------:R-:W-:Y:S02]  /*4cc0*/  HADD2.F32 R49, -RZ, R44.H0_H0 ;  /* 0x2000002cff317230 */ /* 0x000fe40000004100 */
[----:B------:R-:W-:Y:S01]  /*4cd0*/  FFMA.FTZ R91, R48, R50, R91 ;  /* 0x00000032305b7223 */ /* 0x000fe2000001005b */
[----:B------:R-:W-:-:S02]  /*4ce0*/  HADD2.F32 R48, -RZ, R90.H1_H1 ;  /* 0x3000005aff307230 */ /* 0x000fc40000004100 */
[----:B------:R-:W-:Y:S01]  /*4cf0*/  FFMA.FTZ R88, R47, R80, -R88 ;  /* 0x000000502f587223 */ /* 0x000fe20000010858 */
[--C-:B------:R-:W-:Y:S02]  /*4d00*/  HADD2.F32 R44, -RZ, R46.reuse.H0_H0 ;  /* 0x2000002eff2c7230 */ /* 0x100fe40000004100 */
[--C-:B------:R-:W-:Y:S02]  /*4d10*/  HADD2.F32 R15, -RZ, R45.reuse.H0_H0 ;  /* 0x2000002dff0f7230 */ /* 0x100fe40000004100 */
        /* <DEDUP_REMOVED lines=8> */
[----:B------:R-:W-:Y:S02]  /*4da0*/  HADD2.F32 R87, -RZ, R87.H1_H1 ;  /* 0x30000057ff577230 */ /* 0x000fe40000004100 */
        /* <DEDUP_REMOVED lines=10> */
[----:B------:R-:W-:Y:S01]  /*4e50*/  HADD2.F32 R14, -RZ, R14.H1_H1 ;  /* 0x3000000eff0e7230 */ /* 0x000fe20000004100 */
[----:B------:R-:W-:Y:S01]  /*4e60*/  F2FP.F16.F32.PACK_AB R12, R46, R51 ;  /* 0x000000332e0c723e */ /* 0x000fe200000000ff */
[----:B------:R-:W-:-:S02]  /*4e70*/  HADD2.F32 R10, -RZ, R10.H1_H1 ;  /* 0x3000000aff0a7230 */ /* 0x000fc40000004100 */
[CC--:B------:R-:W-:Y:S01]  /*4e80*/  FMUL.FTZ R49, R15.reuse, R90.reuse ;  /* 0x0000005a0f317220 */ /* 0x0c0fe20000410000 */
[----:B------:R-:W-:Y:S02]  /*4e90*/  HADD2.F32 R43, -RZ, R40.H0_H0 ;  /* 0x20000028ff2b7230 */ /* 0x000fe40000004100 */
[-C--:B------:R-:W-:Y:S01]  /*4ea0*/  FMUL.FTZ R79, R14, R45.reuse ;  /* 0x0000002d0e4f7220 */ /* 0x080fe20000410000 */
[----:B------:R-:W-:Y:S01]  /*4eb0*/  FMUL.FTZ R40, R42, R90 ;  /* 0x0000005a2a287220 */ /* 0x000fe20000410000 */
[----:B------:R-:W-:Y:S01]  /*4ec0*/  FMUL.FTZ R45, R10, R45 ;  /* 0x0000002d0a2d7220 */ /* 0x000fe20000410000 */
[----:B------:R-:W-:Y:S01]  /*4ed0*/  FFMA.FTZ R49, R42, R87, R49 ;  /* 0x000000572a317223 */ /* 0x000fe20000010031 */
[----:B------:R-:W-:Y:S01]  /*4ee0*/  FFMA.FTZ R79, R10, R43, -R79 ;  /* 0x0000002b0a4f7223 */ /* 0x000fe2000001084f */
[----:B------:R-:W-:Y:S01]  /*4ef0*/  FFMA.FTZ R40, R15, R87, -R40 ;  /* 0x000000570f287223 */ /* 0x000fe20000010828 */
[----:B------:R-:W-:Y:S01]  /*4f00*/  FFMA.FTZ R14, R14, R43, R45 ;  /* 0x0000002b0e0e7223 */ /* 0x000fe2000001002d */
[----:B------:R-:W-:Y:S01]  /*4f10*/  IMAD.MOV.U32 R9, RZ, RZ, R11 ;  /* 0x000000ffff097224 */ /* 0x000fe200078e000b */
[----:B------:R-:W-:Y:S01]  /*4f20*/  F2FP.F16.F32.PACK_AB R15, R82, R91 ;  /* 0x0000005b520f723e */ /* 0x000fe200000000ff */
[----:B------:R-:W-:Y:S01]  /*4f30*/  IMAD.MOV.U32 R11, RZ, RZ, R88 ;  /* 0x000000ffff0b7224 */ /* 0x000fe200078e0058 */
[----:B------:R-:W-:-:S02]  /*4f40*/  F2FP.F16.F32.PACK_AB R10, R79, R40 ;  /* 0x000000284f0a723e */ /* 0x000fc400000000ff */
[----:B------:R-:W-:-:S07]  /*4f50*/  F2FP.F16.F32.PACK_AB R14, R14, R49 ;  /* 0x000000310e0e723e */ /* 0x000fce00000000ff */
.L_x_13332:
[----:B------:R-:W-:Y:S05]  /*4f60*/  BSYNC B1 ;  /* 0x0000000000017941 */ /* 0x000fea0003800000 */
.L_x_13331:
        /* <DEDUP_REMOVED lines=8> */
.L_x_13294:
[----:B------:R-:W-:-:S06]  /*4ff0*/  UISETP.NE.AND UP0, UPT, UR39, 0x3, UPT ;  /* 0x000000032700788c */ /* 0x000fcc000bf05270 */
[----:B------:R-:W-:-:S13]  /*5000*/  PLOP3.LUT P5, PT, PT, PT, UP0, 0x80, 0x0 ;  /* 0x000000000000781c */ /* 0x000fda0003faf008 */
[----:B------:R-:W-:Y:S05]  /*5010*/  @!P5 BRA `(.L_x_13333) ;  /* 0x000000000004d947 */ /* 0x000fea0003800000 */
[----:B------:R-:W-:Y:S01]  /*5020*/  BPT.TRAP 0x1 ;  /* 0x000000040000795c */ /* 0x000fe20000300000 */
.L_x_13333:
[----:B------:R-:W-:Y:S01]  /*5030*/  IMAD R70, R19, 0x8, R18 ;  /* 0x0000000813467824 */ /* 0x000fe200078e0212 */
[----:B------:R-:W-:Y:S01]  /*5040*/  SHF.L.U32 R78, R155, 0x1f, RZ ;  /* 0x0000001f9b4e7819 */ /* 0x000fe200000006ff */
[----:B------:R-:W-:Y:S01]  /*5050*/  BSSY B1, `(.L_x_13334) ;  /* 0x0000004000017945 */ /* 0x000fe20003800000 */
[----:B------:R-:W-:Y:S02]  /*5060*/  SHF.R.S32.HI R75, RZ, 0x1f, R74 ;  /* 0x0000001fff4b7819 */ /* 0x000fe4000001144a */
[----:B------:R-:W0:Y:S02]  /*5070*/  SYNCS.PHASECHK.TRANS64.TRYWAIT P3, [R70+URZ+0x16890], R78 ;  /* 0x0168904e460075a7 */ /* 0x000e24000806017f */
[----:B0-----:R-:W-:Y:S05]  /*5080*/  @!P3 BRA `(.L_x_13335) ;  /* 0x000001280008b947 */ /* 0x001fea0003800000 */
.L_x_13554:
[----:B------:R-:W-:Y:S05]  /*5090*/  BSYNC B1 ;  /* 0x0000000000017941 */ /* 0x000fea0003800000 */
.L_x_13334:
        /* <DEDUP_REMOVED lines=25> */
.L_x_13558:
[----:B------:R-:W-:Y:S04]  /*5230*/  BSSY B1, `(.L_x_13337) ;  /* 0x000000d000017945 */ /* 0x000fe80003800000 */
[----:B------:R-:W-:Y:S05]  /*5240*/  @!P3 BRA `(.L_x_13338) ;  /* 0x00000000002cb947 */ /* 0x000fea0003800000 */
[----:B------:R-:W-:Y:S02]  /*5250*/  ULDC UR4, c[0x0][0x2f4] ;  /* 0x0000bd0000047ab9 */ /* 0x000fe40000000800 */
[----:B------:R-:W-:-:S13]  /*5260*/  ISETP.GE.AND P3, PT, R16, UR4, PT ;  /* 0x0000000410007c0c */ /* 0x000fda000bf66270 */
[----:B---3--:R-:W-:-:S04]  /*5270*/  @!P3 LEA R14, P4, R16, R37, 0x1 ;  /* 0x00000025100eb211 */ /* 0x008fc800078808ff */
[----:B--2---:R-:W-:Y:S02]  /*5280*/  @!P3 LEA.HI.X R15, R16, R9, R17, 0x1, P4 ;  /* 0x00000009100fb211 */ /* 0x004fe400020f0c11 */
[----:B------:R-:W-:-:S13]  /*5290*/  ISETP.GE.AND P4, PT, R2, UR4, PT ;  /* 0x0000000402007c0c */ /* 0x000fda000bf86270 */
[----:B------:R-:W-:-:S04]  /*52a0*/  @!P4 LEA R12, P6, R2, R37, 0x1 ;  /* 0x00000025020cc211 */ /* 0x000fc800078c08ff */
[----:B------:R-:W-:Y:S02]  /*52b0*/  @!P4 LEA.HI.X R13, R2, R9, R154, 0x1, P6 ;  /* 0x00000009020dc211 */ /* 0x000fe400030f0c9a */
[----:B------:R-:W2:Y:S04]  /*52c0*/  @!P3 LDS.128 R8, [R72+0xe000] ;  /* 0x00e000004808b984 */ /* 0x000ea80000000c00 */
[----:B--2---:R-:W-:Y:S04]  /*52d0*/  @!P3 ST.E.128 desc[UR42][R14.64], R8 ;  /* 0x000000080e00b985 */ /* 0x004fe8000c101d2a */
[----:B------:R-:W2:Y:S04]  /*52e0*/  @!P4 LDS.128 R8, [R71+0xe000] ;  /* 0x00e000004708c984 */ /* 0x000ea80000000c00 */
[----:B--2---:R4:W-:Y:S02]  /*52f0*/  @!P4 ST.E.128 desc[UR42][R12.64], R8 ;  /* 0x000000080c00c985 */ /* 0x0049e4000c101d2a */
.L_x_13338:
[----:B------:R-:W-:Y:S05]  /*5300*/  BSYNC B1 ;  /* 0x0000000000017941 */ /* 0x000fea0003800000 */
.L_x_13337:
[----:B------:R-:W-:-:S03]  /*5310*/  UMOV UR4, 0xffffffff ;  /* 0xffffffff00047882 */ /* 0x000fc60000000000 */
[----:B------:R-:W-:Y:S05]  /*5320*/  BRA.DIV UR4, `(.L_x_13339) ;  /* 0x0000012604c07947 */ /* 0x000fea000b800000 */
[----:B--2-4-:R2:W4:Y:S04]  /*5330*/  SHFL.IDX PT, R9, R38, 0x1, 0x1c1f ;  /* 0x003c1f0026097f89 */ /* 0x01452800000e0000 */
[----:B---3--:R2:W3:Y:S02]  /*5340*/  SHFL.IDX PT, R37, R36, 0x1, 0x1c1f ;  /* 0x003c1f0024257f89 */ /* 0x0084e400000e0000 */
.L_x_13562:
[----:B------:R-:W-:-:S13]  /*5350*/  ISETP.GE.AND P3, PT, R39, 0x61, PT ;  /* 0x000000612700780c */ /* 0x000fda0003f66270 */
[----:B------:R-:W-:Y:S05]  /*5360*/  @!P3 BRA `(.L_x_13313) ;  /* 0x00000000002cb947 */ /* 0x000fea0003800000 */
[----:B------:R-:W-:Y:S02]  /*5370*/  ULDC UR4, c[0x0][0x2f4] ;  /* 0x0000bd0000047ab9 */ /* 0x000fe40000000800 */
[----:B------:R-:W-:-:S13]  /*5380*/  ISETP.GE.AND P3, PT, R16, UR4, PT ;  /* 0x0000000410007c0c */ /* 0x000fda000bf66270 */
[----:B---3--:R-:W-:-:S04]  /*5390*/  @!P3 LEA R14, P4, R16, R37, 0x1 ;  /* 0x00000025100eb211 */ /* 0x008fc800078808ff */
[----:B----4-:R-:W-:Y:S02]  /*53a0*/  @!P3 LEA.HI.X R15, R16, R9, R17, 0x1, P4 ;  /* 0x00000009100fb211 */ /* 0x010fe400020f0c11 */
[----:B------:R-:W-:-:S13]  /*53b0*/  ISETP.GE.AND P4, PT, R2, UR4, PT ;  /* 0x0000000402007c0c */ /* 0x000fda000bf86270 */
[----:B------:R-:W-:-:S04]  /*53c0*/  @!P4 LEA R12, P6, R2, R37, 0x1 ;  /* 0x00000025020cc211 */ /* 0x000fc800078c08ff */
[----:B------:R-:W-:Y:S02]  /*53d0*/  @!P4 LEA.HI.X R13, R2, R9, R154, 0x1, P6 ;  /* 0x00000009020dc211 */ /* 0x000fe400030f0c9a */
[----:B------:R-:W3:Y:S04]  /*53e0*/  @!P3 LDS.128 R8, [R72+0x11000] ;  /* 0x011000004808b984 */ /* 0x000ee80000000c00 */
[----:B---3--:R-:W-:Y:S04]  /*53f0*/  @!P3 ST.E.128 desc[UR42][R14.64], R8 ;  /* 0x000000080e00b985 */ /* 0x008fe8000c101d2a */
[----:B------:R-:W3:Y:S04]  /*5400*/  @!P4 LDS.128 R8, [R71+0x11000] ;  /* 0x011000004708c984 */ /* 0x000ee80000000c00 */
[----:B---3--:R3:W-:Y:S02]  /*5410*/  @!P4 ST.E.128 desc[UR42][R12.64], R8 ;  /* 0x000000080c00c985 */ /* 0x0087e4000c101d2a */
.L_x_13313:
[----:B------:R-:W-:Y:S05]  /*5420*/  BSYNC B0 ;  /* 0x0000000000007941 */ /* 0x000fea0003800000 */
.L_x_13293:
[----:B0--34-:R-:W0:Y:S01]  /*5430*/  S2R R8, SR_TID.X ;  /* 0x0000000000087919 */ /* 0x019e220000002100 */
        /* <DEDUP_REMOVED lines=8> */
[----:B---3--:R3:W-:Y:S01]  /*54c0*/  BAR.SYNC.DEFER_BLOCKING R61, 0x80 ;  /* 0x0002003d0000751d */ /* 0x0087e20000010000 */
[----:B0-----:R-:W-:-:S13]  /*54d0*/  LOP3.LUT P3, RZ, R8, 0x7f, RZ, 0xc0, !PT ;  /* 0x0000007f08ff7812 */ /* 0x001fda000786c0ff */
[----:B------:R-:W-:-:S05]  /*54e0*/  @!P3 VIADD R8, R70, 0x168a0 ;  /* 0x000168a04608b836 */ /* 0x000fca0000000000 */
[----:B------:R-:W-:-:S04]  /*54f0*/  @!P3 PRMT R8, RZ, 0x654, R8 ;  /* 0x00000654ff08b816 */ /* 0x000fc80000000008 */
[----:B------:R3:W-:Y:S01]  /*5500*/  @!P3 SYNCS.ARRIVE.TRANS64.RED.A1T0 RZ, [R8+URZ], RZ ;  /* 0x000000ff08ffb9a7 */ /* 0x0007e2000810043f */
[----:B------:R-:W-:Y:S05]  /*5510*/  @!P5 BRA `(.L_x_13341) ;  /* 0x000000000004d947 */ /* 0x000fea0003800000 */
[----:B------:R-:W-:Y:S01]  /*5520*/  BPT.TRAP 0x1 ;  /* 0x000000040000795c */ /* 0x000fe20000300000 */
.L_x_13341:
[----:B------:R-:W-:Y:S05]  /*5530*/  BSYNC B0 ;  /* 0x0000000000007941 */ /* 0x000fea0003800000 */
.L_x_13340:
[----:B------:R-:W0:Y:S01]  /*5540*/  SYNCS.PHASECHK.TRANS64.TRYWAIT P4, [R70+URZ+0x168b0], R78 ;  /* 0x0168b04e460075a7 */ /* 0x000e22000808017f */
[----:B------:R-:W-:Y:S01]  /*5550*/  ULDC UR40, c[0x0][0x2f4] ;  /* 0x0000bd0000287ab9 */ /* 0x000fe20000000800 */
[----:B------:R-:W-:Y:S04]  /*5560*/  BSSY B0, `(.L_x_13342) ;  /* 0x0000002000007945 */ /* 0x000fe80003800000 */
[----:B0-----:R-:W-:Y:S05]  /*5570*/  @!P4 BRA `(.L_x_13343) ;  /* 0x000001240078c947 */ /* 0x001fea0003800000 */
.L_x_13563:
[----:B------:R-:W-:Y:S05]  /*5580*/  BSYNC B0 ;  /* 0x0000000000007941 */ /* 0x000fea0003800000 */
.L_x_13342:
[----:B------:R-:W-:Y:S01]  /*5590*/  ULDC.64 UR4, c[0x0][0x328] ;  /* 0x0000ca0000047ab9 */ /* 0x000fe20000000a00 */
[----:B------:R-:W-:Y:S01]  /*55a0*/  ULDC.64 UR6, c[0x0][0x318] ;  /* 0x0000c60000067ab9 */ /* 0x000fe20000000a00 */
[----:B------:R-:W-:Y:S01]  /*55b0*/  IMAD R75, R75, UR4, RZ ;  /* 0x000000044b4b7c24 */ /* 0x000fe2000f8e02ff */
[----:B------:R-:W-:Y:S01]  /*55c0*/  BSSY B0, `(.L_x_13344) ;  /* 0x000001d000007945 */ /* 0x000fe20003800000 */
[----:B---3--:R-:W-:-:S04]  /*55d0*/  IMAD.WIDE.U32 R8, R74, UR4, RZ ;  /* 0x000000044a087c25 */ /* 0x008fc8000f8e00ff */
[----:B------:R-:W-:Y:S01]  /*55e0*/  IMAD R75, R74, UR5, R75 ;  /* 0x000000054a4b7c24 */ /* 0x000fe2000f8e024b */
[----:B------:R-:W-:Y:S01]  /*55f0*/  ULDC.64 UR4, c[0x0][0x338] ;  /* 0x0000ce0000047ab9 */ /* 0x000fe20000000a00 */
[----:B------:R-:W-:Y:S02]  /*5600*/  IMAD.IADD R77, R77, 0x1, -R153 ;  /* 0x000000014d4d7824 */ /* 0x000fe400078e0a99 */
[----:B------:R-:W-:Y:S02]  /*5610*/  IMAD R76, R76, UR4, RZ ;  /* 0x000000044c4c7c24 */ /* 0x000fe4000f8e02ff */
[----:B------:R-:W-:Y:S02]  /*5620*/  IMAD.IADD R9, R9, 0x1, R75 ;  /* 0x0000000109097824 */ /* 0x000fe400078e024b */
[C---:B------:R-:W-:Y:S02]  /*5630*/  IMAD R11, R73.reuse, UR5, R76 ;  /* 0x00000005490b7c24 */ /* 0x040fe4000f8e024c */
[----:B------:R-:W-:Y:S01]  /*5640*/  IMAD.WIDE.U32 R8, R73, UR4, R8 ;  /* 0x0000000449087c25 */ /* 0x000fe2000f8e0008 */
[----:B------:R-:W-:-:S04]  /*5650*/  ULDC.64 UR4, c[0x0][0x330] ;  /* 0x0000cc0000047ab9 */ /* 0x000fc80000000a00 */
[----:B------:R-:W-:-:S03]  /*5660*/  IADD3 R9, R9, R11, RZ ;  /* 0x0000000b09097210 */ /* 0x000fc60007ffe0ff */
[----:B------:R-:W-:-:S04]  /*5670*/  IMAD.WIDE.U32 R8, R152, UR4, R8 ;  /* 0x0000000498087c25 */ /* 0x000fc8000f8e0008 */
[----:B------:R-:W-:Y:S01]  /*5680*/  IMAD R9, R152, UR5, R9 ;  /* 0x0000000598097c24 */ /* 0x000fe2000f8e0209 */
[----:B-12---:R-:W-:-:S04]  /*5690*/  LEA R36, P4, R8, UR6, 0x1 ;  /* 0x0000000608247c11 */ /* 0x006fc8000f8808ff */
[----:B------:R-:W-:Y:S01]  /*56a0*/  LEA.HI.X R37, R8, UR7, R9, 0x1, P4 ;  /* 0x0000000708257c11 */ /* 0x000fe2000a0f0c09 */
[----:B------:R1:W2:Y:S01]  /*56b0*/  SHFL.IDX PT, R13, R36, RZ, 0x1c1f ;  /* 0x001c1fff240d7589 */ /* 0x0002a200000e0000 */
[----:B------:R-:W-:-:S03]  /*56c0*/  ISETP.GE.AND P4, PT, R77, 0x1, PT ;  /* 0x000000014d00780c */ /* 0x000fc60003f86270 */
[----:B------:R1:W3:Y:S10]  /*56d0*/  SHFL.IDX PT, R9, R37, RZ, 0x1c1f ;  /* 0x001c1fff25097589 */ /* 0x0002f400000e0000 */
[----:B-1----:R-:W-:Y:S05]  /*56e0*/  @!P4 BRA `(.L_x_13345) ;  /* 0x000000000028c947 */ /* 0x002fea0003800000 */
[----:B------:R-:W-:-:S13]  /*56f0*/  ISETP.GE.AND P4, PT, R16, UR40, PT ;  /* 0x0000002810007c0c */ /* 0x000fda000bf86270 */
[----:B--2---:R-:W-:-:S04]  /*5700*/  @!P4 LEA R14, P5, R16, R13, 0x1 ;  /* 0x0000000d100ec211 */ /* 0x004fc800078a08ff */
[----:B---3--:R-:W-:Y:S02]  /*5710*/  @!P4 LEA.HI.X R15, R16, R9, R17, 0x1, P5 ;  /* 0x00000009100fc211 */ /* 0x008fe400028f0c11 */
[----:B------:R-:W-:-:S13]  /*5720*/  ISETP.GE.AND P5, PT, R2, UR40, PT ;  /* 0x0000002802007c0c */ /* 0x000fda000bfa6270 */
[----:B------:R-:W-:-:S04]  /*5730*/  @!P5 LEA R12, P6, R2, R13, 0x1 ;  /* 0x0000000d020cd211 */ /* 0x000fc800078c08ff */
[----:B------:R-:W-:Y:S02]  /*5740*/  @!P5 LEA.HI.X R13, R2, R9, R154, 0x1, P6 ;  /* 0x00000009020dd211 */ /* 0x000fe400030f0c9a */
[----:B------:R-:W1:Y:S04]  /*5750*/  @!P4 LDS.128 R8, [R72] ;  /* 0x000000004808c984 */ /* 0x000e680000000c00 */
[----:B-1----:R-:W-:Y:S04]  /*5760*/  @!P4 ST.E.128 desc[UR42][R14.64], R8 ;  /* 0x000000080e00c985 */ /* 0x002fe8000c101d2a */
[----:B------:R-:W1:Y:S04]  /*5770*/  @!P5 LDS.128 R8, [R71] ;  /* 0x000000004708d984 */ /* 0x000e680000000c00 */
[----:B-1----:R1:W-:Y:S02]  /*5780*/  @!P5 ST.E.128 desc[UR42][R12.64], R8 ;  /* 0x000000080c00d985 */ /* 0x0023e4000c101d2a */
.L_x_13345:
[----:B------:R-:W-:Y:S05]  /*5790*/  BSYNC B0 ;  /* 0x0000000000007941 */ /* 0x000fea0003800000 */
.L_x_13344:
[----:B------:R-:W-:Y:S01]  /*57a0*/  ISETP.GE.AND P4, PT, R77, 0x61, PT ;  /* 0x000000614d00780c */ /* 0x000fe20003f86270 */
[----:B------:R-:W4:Y:S01]  /*57b0*/  SHFL.IDX PT, R37, R37, 0x1, 0x1c1f ;  /* 0x003c1f0025257f89 */ /* 0x000f2200000e0000 */
[----:B------:R-:W-:Y:S03]  /*57c0*/  BSSY B0, `(.L_x_13346) ;  /* 0x000000d000007945 */ /* 0x000fe60003800000 */
[----:B-12---:R1:W2:Y:S08]  /*57d0*/  SHFL.IDX PT, R13, R36, 0x1, 0x1c1f ;  /* 0x003c1f00240d7f89 */ /* 0x0062b000000e0000 */
[----:B-1----:R-:W-:Y:S05]  /*57e0*/  @!P4 BRA `(.L_x_13347) ;  /* 0x000000000028c947 */ /* 0x002fea0003800000 */
[----:B------:R-:W-:-:S13]  /*57f0*/  ISETP.GE.AND P4, PT, R16, UR40, PT ;  /* 0x0000002810007c0c */ /* 0x000fda000bf86270 */
[----:B---3--:R-:W1:Y:S01]  /*5800*/  @!P4 LDS.128 R8, [R72+0x3000] ;  /* 0x003000004808c984 */ /* 0x008e620000000c00 */
[----:B--2---:R-:W-:-:S04]  /*5810*/  @!P4 LEA R14, P5, R16, R13, 0x1 ;  /* 0x0000000d100ec211 */ /* 0x004fc800078a08ff */
[----:B----4-:R-:W-:Y:S02]  /*5820*/  @!P4 LEA.HI.X R15, R16, R37, R17, 0x1, P5 ;  /* 0x00000025100fc211 */ /* 0x010fe400028f0c11 */
[----:B------:R-:W-:-:S13]  /*5830*/  ISETP.GE.AND P5, PT, R2, UR40, PT ;  /* 0x0000002802007c0c */ /* 0x000fda000bfa6270 */
[----:B------:R-:W-:-:S04]  /*5840*/  @!P5 LEA R12, P6, R2, R13, 0x1 ;  /* 0x0000000d020cd211 */ /* 0x000fc800078c08ff */
[----:B------:R-:W-:Y:S01]  /*5850*/  @!P5 LEA.HI.X R13, R2, R37, R154, 0x1, P6 ;  /* 0x00000025020dd211 */ /* 0x000fe200030f0c9a */
[----:B-1----:R-:W-:Y:S04]  /*5860*/  @!P4 ST.E.128 desc[UR42][R14.64], R8 ;  /* 0x000000080e00c985 */ /* 0x002fe8000c101d2a */
[----:B------:R-:W1:Y:S04]  /*5870*/  @!P5 LDS.128 R8, [R71+0x3000] ;  /* 0x003000004708d984 */ /* 0x000e680000000c00 */
[----:B-1----:R1:W-:Y:S02]  /*5880*/  @!P5 ST.E.128 desc[UR42][R12.64], R8 ;  /* 0x000000080c00d985 */ /* 0x0023e4000c101d2a */
.L_x_13347:
[----:B------:R-:W-:Y:S05]  /*5890*/  BSYNC B0 ;  /* 0x0000000000007941 */ /* 0x000fea0003800000 */
.L_x_13346:
[----:B-1----:R-:W5:Y:S01]  /*58a0*/  LDL R8, [R1] ;  /* 0x0000000001087983 */ /* 0x002f620000100800 */
[----:B0-----:R-:W-:Y:S02]  /*58b0*/  @!P3 VIADD R70, R70, 0x168c0 ;  /* 0x000168c04646b836 */ /* 0x001fe40000000000 */
[----:B------:R-:W-:Y:S01]  /*58c0*/  VIADD R19, R19, 0x1 ;  /* 0x0000000113137836 */ /* 0x000fe20000000000 */
[----:B------:R-:W-:Y:S01]  /*58d0*/  @!PT LDS RZ, [RZ] ;  /* 0x00000000fffff984 */ /* 0x000fe20000000800 */
[----:B------:R-:W-:Y:S01]  /*58e0*/  @!PT LDS RZ, [RZ] ;  /* 0x00000000fffff984 */ /* 0x000fe20000000800 */
[----:B------:R-:W-:Y:S01]  /*58f0*/  @!PT LDS RZ, [RZ] ;  /* 0x00000000fffff984 */ /* 0x000fe20000000800 */
[----:B------:R-:W-:Y:S01]  /*5900*/  @!PT LDS RZ, [RZ] ;  /* 0x00000000fffff984 */ /* 0x000fe20000000800 */
[----:B------:R0:W-:Y:S06]  /*5910*/  MEMBAR.ALL.CTA ;  /* 0x0000000000007992 */ /* 0x0001ec0000008000 */
[----:B0-----:R-:W0:Y:S01]  /*5920*/  FENCE.VIEW.ASYNC.S ;  /* 0x00000000000073c6 */ /* 0x001e220000000000 */
[----:B------:R-:W-:Y:S01]  /*5930*/  @!P3 PRMT R70, RZ, 0x654, R70 ;  /* 0x00000654ff46b816 */ /* 0x000fe20000000046 */
[----:B0-----:R0:W-:Y:S06]  /*5940*/  BAR.SYNC.DEFER_BLOCKING R61, 0x80 ;  /* 0x0002003d0000751d */ /* 0x0011ec0000010000 */
[----:B------:R0:W-:Y:S01]  /*5950*/  @!P3 SYNCS.ARRIVE.TRANS64.RED.A1T0 RZ, [R70+URZ], RZ ;  /* 0x000000ff46ffb9a7 */ /* 0x0001e2000810043f */
[----:B------:R-:W-:-:S04]  /*5960*/  ISETP.NE.AND P3, PT, R19, 0x2, PT ;  /* 0x000000021300780c */ /* 0x000fc80003f65270 */
[----:B------:R-:W-:Y:S02]  /*5970*/  SEL R19, R19, RZ, P3 ;  /* 0x000000ff13137207 */ /* 0x000fe40001800000 */
[----:B-----5:R-:W-:Y:S02]  /*5980*/  LOP3.LUT P4, RZ, R8, 0x1, RZ, 0xc0, !PT ;  /* 0x0000000108ff7812 */ /* 0x020fe4000788c0ff */
[----:B------:R-:W-:-:S04]  /*5990*/  SEL R8, RZ, 0x1, P3 ;  /* 0x00000001ff087807 */ /* 0x000fc80001800000 */
[----:B------:R-:W-:-:S07]  /*59a0*/  LOP3.LUT R155, R155, R8, RZ, 0x3c, !PT ;  /* 0x000000089b9b7212 */ /* 0x000fce00078e3cff */
[----:B0-----:R-:W-:Y:S05]  /*59b0*/  @P4 BRA `(.L_x_13348) ;  /* 0xffffffc800204947 */ /* 0x001fea000383ffff */
[----:B---3--:R-:W0:Y:S01]  /*59c0*/  S2R R9, SR_TID.X ;  /* 0x0000000000097919 */ /* 0x008e220000002100 */
[----:B------:R-:W-:Y:S02]  /*59d0*/  PLOP3.LUT P0, PT, PT, PT, PT, 0x8, 0x0 ;  /* 0x000000000000781c */ /* 0x000fe40003f0e170 */
[----:B0-----:R-:W-:-:S04]  /*59e0*/  SHF.R.U32.HI R9, RZ, 0x7, R9 ;  /* 0x00000007ff097819 */ /* 0x001fc80000011609 */
[----:B------:R-:W-:-:S13]  /*59f0*/  ISETP.NE.AND P4, PT, R9, 0x1, PT ;  /* 0x000000010900780c */ /* 0x000fda0003f85270 */
[----:B------:R-:W-:Y:S06]  /*5a00*/  @!P4 BAR.ARV 0x9, 0x100 ;  /* 0x024400000000cb1d */ /* 0x000fec0000002000 */
.L_x_13288:
[----:B------:R-:W-:Y:S01]  /*5a10*/  MOV R3, RZ ;  /* 0x000000ff00037202 */ /* 0x000fe20000000f00 */
[----:B------:R-:W-:Y:S06]  /*5a20*/  @P0 BRA `(.L_x_13349) ;  /* 0x00000000000c0947 */ /* 0x000fec0003800000 */
[----:B------:R-:W0:Y:S01]  /*5a30*/  FENCE.VIEW.ASYNC.G ;  /* 0x00000000000073c6 */ /* 0x000e220000000100 */
[----:B------:R-:W-:Y:S05]  /*5a40*/  WARPSYNC.ALL ;  /* 0x0000000000007948 */ /* 0x000fea0003800000 */
[----:B0-----:R-:W-:Y:S06]  /*5a50*/  BAR.ARV 0xc, 0x200 ;  /* 0x0308000000007b1d */ /* 0x001fec0000002000 */
.L_x_13349:
[----:B------:R-:W3:Y:S01]  /*5a60*/  LDL R0, [R1] ;  /* 0x0000000001007983 */ /* 0x000ee20000100800 */
[----:B------:R-:W-:Y:S01]  /*5a70*/  BSSY B0, `(.L_x_13350) ;  /* 0x0000021000007945 */ /* 0x000fe20003800000 */
[----:B---3--:R-:W-:-:S13]  /*5a80*/  LOP3.LUT P0, RZ, R0, 0x4, RZ, 0xc0, !PT ;  /* 0x0000000400ff7812 */ /* 0x008fda000780c0ff */
[----:B------:R-:W-:Y:S05]  /*5a90*/  @!P0 BRA `(.L_x_13351) ;  /* 0x0000000000788947 */ /* 0x000fea0003800000 */
[----:B------:R-:W3:Y:S01]  /*5aa0*/  LDL R0, [R1+0x30] ;  /* 0x0000300001007983 */ /* 0x000ee20000100800 */
[----:B------:R-:W-:Y:S01]  /*5ab0*/  ULDC UR4, c[0x0][0x9f0] ;  /* 0x00027c0000047ab9 */ /* 0x000fe20000000800 */
[----:B---3--:R-:W-:-:S04]  /*5ac0*/  ISETP.NE.AND P0, PT, R0, RZ, PT ;  /* 0x000000ff0000720c */ /* 0x008fc80003f05270 */
        /* <DEDUP_REMOVED lines=27> */
.L_x_13351:
[----:B------:R-:W-:Y:S05]  /*5c80*/  BSYNC B0 ;  /* 0x0000000000007941 */ /* 0x000fea0003800000 */
.L_x_13350:
        /* <DEDUP_REMOVED lines=14> */
[----:B------:R-:W-:Y:S02]  /*5d70*/  CS2R R46, SRZ ;  /* 0x00000000002e7805 */ /* 0x000fe4000001ff00 */
[----:B------:R-:W-:Y:S02]  /*5d80*/  CS2R R44, SRZ ;  /* 0x00000000002c7805 */ /* 0x000fe4000001ff00 */
[----:B------:R-:W-:Y:S01]  /*5d90*/  CS2R R20, SRZ ;  /* 0x0000000000147805 */ /* 0x000fe2000001ff00 */
[----:B---3--:R-:W-:Y:S02]  /*5da0*/  IMAD R4, R0, R3, RZ ;  /* 0x0000000300047224 */ /* 0x008fe400078e02ff */
[----:B------:R-:W-:-:S03]  /*5db0*/  IMAD.MOV.U32 R0, RZ, RZ, RZ ;  /* 0x000000ffff007224 */ /* 0x000fc600078e00ff */
[----:B------:R0:W-:Y:S01]  /*5dc0*/  STL [R1+0x18], R4 ;  /* 0x0000180401007387 */ /* 0x0001e20000100800 */
[----:B------:R-:W-:Y:S01]  /*5dd0*/  VIADDMNMX R88, R4, R3, R26, PT ;  /* 0x0000000304587246 */ /* 0x000fe2000380011a */
[----:B------:R-:W-:Y:S01]  /*5de0*/  IMAD.MOV.U32 R3, RZ, RZ, RZ ;  /* 0x000000ffff037224 */ /* 0x000fe200078e00ff */
[----:B------:R-:W-:Y:S02]  /*5df0*/  CS2R R26, SRZ ;  /* 0x00000000001a7805 */ /* 0x000fe4000001ff00 */
[----:B------:R-:W-:-:S13]  /*5e00*/  ISETP.GT.AND P1, PT, R88, R4, PT ;  /* 0x000000045800720c */ /* 0x000fda0003f24270 */
[----:B0-----:R-:W-:Y:S05]  /*5e10*/  @!P1 BRA `(.L_x_13352) ;  /* 0x0000008000389947 */ /* 0x001fea0003800000 */
[----:B------:R-:W-:-:S03]  /*5e20*/  UMOV UR4, 0xffffffff ;  /* 0xffffffff00047882 */ /* 0x000fc60000000000 */
[----:B------:R-:W-:Y:S05]  /*5e30*/  BRA.DIV UR4, `(.L_x_13353) ;  /* 0x0000011e045c7947 */ /* 0x000fea000b800000 */
[----:B------:R-:W0:Y:S02]  /*5e40*/  S2R R0, SR_TID.X ;  /* 0x0000000000007919 */ /* 0x000e240000002100 */
[----:B0-----:R-:W-:-:S04]  /*5e50*/  IADD3 R3, R0, -0x80, RZ ;  /* 0xffffff8000037810 */ /* 0x001fc80007ffe0ff */
[----:B------:R-:W-:-:S04]  /*5e60*/  SHF.R.S32.HI R0, RZ, 0x1f, R3 ;  /* 0x0000001fff007819 */ /* 0x000fc80000011403 */
[----:B------:R-:W-:-:S04]  /*5e70*/  LEA.HI R0, R0, R3, RZ, 0x7 ;  /* 0x0000000300007211 */ /* 0x000fc800078f38ff */
[----:B------:R-:W-:-:S06]  /*5e80*/  SHF.R.S32.HI R0, RZ, 0x7, R0 ;  /* 0x00000007ff007819 */ /* 0x000fcc0000011400 */
[----:B------:R-:W0:Y:S04]  /*5e90*/  SHFL.IDX PT, R0, R0, RZ, 0x1f ;  /* 0x00001fff00007589 */ /* 0x000e2800000e0000 */
[----:B0-----:R0:W-:Y:S02]  /*5ea0*/  STL [R1+0x1c], R0 ;  /* 0x00001c0001007387 */ /* 0x0011e40000100800 */
.L_x_13566:
[----:B------:R-:W0:Y:S01]  /*5eb0*/  LDL R3, [R1+0x1c] ;  /* 0x00001c0001037983 */ /* 0x000e220000100800 */
[----:B------:R-:W-:Y:S01]  /*5ec0*/  BSSY B6, `(.L_x_13354) ;  /* 0x000001b000067945 */ /* 0x000fe20003800000 */
[----:B0-----:R-:W-:-:S05]  /*5ed0*/  IMAD.HI R0, R3, 0x55555556, RZ ;  /* 0x5555555603007827 */ /* 0x001fca00078e02ff */
[----:B------:R-:W-:-:S05]  /*5ee0*/  LEA.HI R0, R0, R0, RZ, 0x1 ;  /* 0x0000000000007211 */ /* 0x000fca00078f08ff */
[----:B------:R-:W-:Y:S02]  /*5ef0*/  IMAD R0, R0, -0x3, R3 ;  /* 0xfffffffd00007824 */ /* 0x000fe400078e0203 */
[----:B------:R-:W-:-:S04]  /*5f00*/  VIADD R3, R18, 0x8400 ;  /* 0x0000840012037836 */ /* 0x000fc80000000000 */
[----:B------:R-:W-:Y:S01]  /*5f10*/  IMAD R0, R0, 0x2000, R3 ;  /* 0x0000200000007824 */ /* 0x000fe200078e0203 */
[----:B------:R-:W-:-:S04]  /*5f20*/  LOP3.LUT P0, RZ, R3, 0x3ff, RZ, 0xc0, !PT ;  /* 0x000003ff03ff7812 */ /* 0x000fc8000780c0ff */
[----:B------:R-:W-:Y:S02]  /*5f30*/  SHF.R.U32.HI R0, RZ, 0x4, R0 ;  /* 0x00000004ff007819 */ /* 0x000fe40000011600 */
[----:B------:R-:W-:Y:S02]  /*5f40*/  P2R R26, PR, RZ, 0x1 ;  /* 0x00000001ff1a7803 */ /* 0x000fe40000000000 */
[----:B------:R-:W-:-:S05]  /*5f50*/  LOP3.LUT R29, R0, 0x3fff, RZ, 0xc0, !PT ;  /* 0x00003fff001d7812 */ /* 0x000fca00078ec0ff */
[----:B------:R-:W-:Y:S05]  /*5f60*/  @!P0 BRA `(.L_x_13355) ;  /* 0x0000000000408947 */ /* 0x000fea0003800000 */
[----:B------:R-:W-:Y:S01]  /*5f70*/  MOV R0, 0x0 ;  /* 0x0000000000007802 */ /* 0x000fe20000000f00 */
[----:B------:R-:W-:Y:S01]  /*5f80*/  ULDC.64 UR4, c[0x4][0x138] ;  /* 0x01004e0000047ab9 */ /* 0x000fe20000000a00 */
[----:B------:R-:W-:Y:S01]  /*5f90*/  ULDC.64 UR6, c[0x4][0x140] ;  /* 0x0100500000067ab9 */ /* 0x000fe20000000a00 */
[----:B------:R-:W-:Y:S01]  /*5fa0*/  IMAD.U32 R4, RZ, RZ, UR4 ;  /* 0x00000004ff047e24 */ /* 0x000fe2000f8e00ff */
[----:B---3--:R0:W3:Y:S01]  /*5fb0*/  LDC.64 R14, c[0x4][R0] ;  /* 0x01000000000e7b82 */ /* 0x0080e20000000a00 */
[----:B------:R-:W-:Y:S01]  /*5fc0*/  MOV R5, UR5 ;  /* 0x0000000500057c02 */ /* 0x000fe20008000f00 */
[----:B------:R-:W-:Y:S01]  /*5fd0*/  ULDC.64 UR4, c[0x4][0x28] ;  /* 0x01000a0000047ab9 */ /* 0x000fe20000000a00 */
[----:B-1----:R-:W-:Y:S01]  /*5fe0*/  IMAD.U32 R6, RZ, RZ, UR6 ;  /* 0x00000006ff067e24 */ /* 0x002fe2000f8e00ff */
[----:B------:R-:W-:Y:S01]  /*5ff0*/  MOV R11, UR5 ;  /* 0x00000005000b7c02 */ /* 0x000fe20008000f00 */
[----:B------:R-:W-:Y:S02]  /*6000*/  IMAD.U32 R7, RZ, RZ, UR7 ;  /* 0x00000007ff077e24 */ /* 0x000fe4000f8e00ff */
[----:B------:R-:W-:-:S02]  /*6010*/  IMAD.U32 R10, RZ, RZ, UR4 ;  /* 0x00000004ff0a7e24 */ /* 0x000fc4000f8e00ff */
[----:B------:R-:W-:Y:S02]  /*6020*/  IMAD.MOV.U32 R8, RZ, RZ, 0x70 ;  /* 0x00000070ff087424 */ /* 0x000fe400078e00ff */
[----:B------:R-:W-:Y:S02]  /*6030*/  IMAD.MOV.U32 R12, RZ, RZ, 0x1 ;  /* 0x00000001ff0c7424 */ /* 0x000fe400078e00ff */
[----:B0-2---:R-:W-:-:S07]  /*6040*/  IMAD.MOV.U32 R13, RZ, RZ, RZ ;  /* 0x000000ffff0d7224 */ /* 0x005fce00078e00ff */
[----:B------:R-:W-:-:S07]  /*6050*/  LEPC R20, `(.L_x_13355) ;  /* 0x000000001014794e */ /* 0x000fce0000000000 */
[----:B---3-5:R-:W-:Y:S05]  /*6060*/  CALL.ABS.NOINC R14 ;  /* 0x000000000e007343 */ /* 0x028fea0003c00000 */
.L_x_13355:
[----:B------:R-:W-:Y:S05]  /*6070*/  BSYNC B6 ;  /* 0x0000000000067941 */ /* 0x000fea0003800000 */
.L_x_13354:
        /* <DEDUP_REMOVED lines=8> */
[----:B------:R0:W4:Y:S03]  /*6100*/  SYNCS.PHASECHK.TRANS64.TRYWAIT P0, [R18+URZ+0x16800], R3 ;  /* 0x01680003120075a7 */ /* 0x000126000800017f */
[----:B----4-:R-:W-:Y:S05]  /*6110*/  @!P0 NANOSLEEP.SYNCS 0x989680 ;  /* 0x009896800000895d */ /* 0x010fea0003900000 */
[----:B------:R-:W4:Y:S01]  /*6120*/  @!P0 SYNCS.PHASECHK.TRANS64 P0, [R18+URZ+0x16800], R3 ;  /* 0x01680003120085a7 */ /* 0x000f22000800007f */
[----:B------:R-:W-:Y:S04]  /*6130*/  BSSY B0, `(.L_x_13357) ;  /* 0x0000006000007945 */ /* 0x000fe80003800000 */
[----:B----4-:R-:W-:Y:S05]  /*6140*/  @P0 BRA `(.L_x_13358) ;  /* 0x0000000000100947 */ /* 0x010fea0003800000 */
.L_x_13359:
[----:B----4-:R4:W0:Y:S02]  /*6150*/  SYNCS.PHASECHK.TRANS64.TRYWAIT P0, [R18+URZ+0x16800], R3 ;  /* 0x01680003120075a7 */ /* 0x010824000800017f */
[----:B0-----:R-:W-:Y:S05]  /*6160*/  @!P0 NANOSLEEP.SYNCS 0x989680 ;  /* 0x009896800000895d */ /* 0x001fea0003900000 */
[----:B------:R-:W0:Y:S02]  /*6170*/  @!P0 SYNCS.PHASECHK.TRANS64 P0, [R18+URZ+0x16800], R3 ;  /* 0x01680003120085a7 */ /* 0x000e24000800007f */
[----:B0-----:R-:W-:Y:S05]  /*6180*/  @!P0 BRA `(.L_x_13359) ;  /* 0xfffffffc00f08947 */ /* 0x001fea000383ffff */
.L_x_13358:
[----:B------:R-:W-:Y:S05]  /*6190*/  BSYNC B0 ;  /* 0x0000000000007941 */ /* 0x000fea0003800000 */
.L_x_13357:
[----:B------:R-:W-:Y:S05]  /*61a0*/  BRA `(.L_x_13360) ;  /* 0x0000002000ec7947 */ /* 0x000fea0003800000 */
.L_x_13356:
[----:B-----5:R-:W-:Y:S01]  /*61b0*/  SHF.R.S32.HI R0, RZ, 0x1f, R25 ;  /* 0x0000001fff007819 */ /* 0x020fe20000011419 */
[----:B------:R-:W-:Y:S01]  /*61c0*/  ULDC.64 UR4, c[0x0][0x3f8] ;  /* 0x0000fe0000047ab9 */ /* 0x000fe20000000a00 */
[----:B------:R-:W-:Y:S01]  /*61d0*/  ULDC.64 UR6, c[0x0][0x408] ;  /* 0x0001020000067ab9 */ /* 0x000fe20000000a00 */
[----:B------:R-:W-:Y:S01]  /*61e0*/  ISETP.NE.AND P2, PT, R26, RZ, PT ;  /* 0x000000ff1a00720c */ /* 0x000fe20003f45270 */
[----:B------:R-:W-:Y:S01]  /*61f0*/  IMAD.WIDE.U32 R4, R25, UR4, RZ ;  /* 0x0000000419047c25 */ /* 0x000fe2000f8e00ff */
[----:B------:R-:W-:Y:S03]  /*6200*/  BSSY B6, `(.L_x_13361) ;  /* 0x000001f000067945 */ /* 0x000fe60003800000 */
[C---:B-1----:R-:W-:Y:S02]  /*6210*/  IMAD R6, R0.reuse, UR4, RZ ;  /* 0x0000000400067c24 */ /* 0x042fe4000f8e02ff */
[----:B------:R-:W-:-:S02]  /*6220*/  IMAD R0, R0, UR6, RZ ;  /* 0x0000000600007c24 */ /* 0x000fc4000f8e02ff */
        /* <DEDUP_REMOVED lines=15> */
[----:B------:R-:W-:Y:S01]  /*6320*/  IMAD.U32 R4, RZ, RZ, UR4 ;  /* 0x00000004ff047e24 */ /* 0x000fe2000f8e00ff */
[----:B---3--:R0:W1:Y:S01]  /*6330*/  LDC.64 R14, c[0x4][R0] ;  /* 0x01000000000e7b82 */ /* 0x0080620000000a00 */
        /* <DEDUP_REMOVED lines=8> */
[----:B0-2---:R-:W-:-:S07]  /*63c0*/  IMAD.MOV.U32 R13, RZ, RZ, RZ ;  /* 0x000000ffff0d7224 */ /* 0x005fce00078e00ff */
[----:B------:R-:W-:-:S07]  /*63d0*/  LEPC R20, `(.L_x_13362) ;  /* 0x000000001014794e */ /* 0x000fce0000000000 */
[----:B-1----:R-:W-:Y:S05]  /*63e0*/  CALL.ABS.NOINC R14 ;  /* 0x000000000e007343 */ /* 0x002fea0003c00000 */
.L_x_13362:
[----:B------:R-:W-:Y:S05]  /*63f0*/  BSYNC B6 ;  /* 0x0000000000067941 */ /* 0x000fea0003800000 */
.L_x_13361:
        /* <DEDUP_REMOVED lines=8> */
[----:B------:R0:W4:Y:S04]  /*6480*/  SHFL.IDX PT, R0, R25, RZ, 0x1c1f ;  /* 0x001c1fff19007589 */ /* 0x00012800000e0000 */
[----:B------:R0:W0:Y:S04]  /*6490*/  SHFL.IDX PT, R5, R28, RZ, 0x1c1f ;  /* 0x001c1fff1c057589 */ /* 0x00002800000e0000 */
[----:B---3--:R3:W0:Y:S02]  /*64a0*/  SHFL.IDX PT, R14, R27, RZ, 0x1c1f ;  /* 0x001c1fff1b0e7589 */ /* 0x00862400000e0000 */
.L_x_13572:
[----:B------:R-:W-:Y:S01]  /*64b0*/  ULDC UR4, c[0x0][0x448] ;  /* 0x0001120000047ab9 */ /* 0x000fe20000000800 */
[----:B------:R-:W-:Y:S01]  /*64c0*/  BSSY B1, `(.L_x_13366) ;  /* 0x000001e000017945 */ /* 0x000fe20003800000 */
[----:B0-----:R-:W-:Y:S01]  /*64d0*/  IMAD R26, R24, UR4, RZ ;  /* 0x00000004181a7c24 */ /* 0x001fe2000f8e02ff */
[----:B------:R-:W-:Y:S02]  /*64e0*/  CS2R R8, SRZ ;  /* 0x0000000000087805 */ /* 0x000fe4000001ff00 */
[----:B------:R-:W-:Y:S02]  /*64f0*/  CS2R R6, SRZ ;  /* 0x0000000000067805 */ /* 0x000fe4000001ff00 */
[----:B------:R-:W-:Y:S02]  /*6500*/  CS2R R10, SRZ ;  /* 0x00000000000a7805 */ /* 0x000fe4000001ff00 */
[----:B--2---:R-:W-:Y:S02]  /*6510*/  CS2R R12, SRZ ;  /* 0x00000000000c7805 */ /* 0x004fe4000001ff00 */
[----:B------:R-:W-:-:S13]  /*6520*/  ISETP.GE.AND P0, PT, R4, R26, PT ;  /* 0x0000001a0400720c */ /* 0x000fda0003f06270 */
[----:B------:R-:W-:Y:S05]  /*6530*/  @P0 BRA `(.L_x_13367) ;  /* 0x0000000000580947 */ /* 0x000fea0003800000 */
[----:B------:R-:W2:Y:S01]  /*6540*/  LDL R28, [R1+0x54] ;  /* 0x00005400011c7983 */ /* 0x000ea20000100800 */
[----:B------:R-:W-:-:S03]  /*6550*/  ULDC UR4, c[0x0][0x3f4] ;  /* 0x0000fd0000047ab9 */ /* 0x000fc60000000800 */
[----:B---3--:R-:W3:Y:S01]  /*6560*/  LDL R27, [R1+0x50] ;  /* 0x00005000011b7983 */ /* 0x008ee20000100800 */
[----:B------:R-:W-:Y:S01]  /*6570*/  ISETP.GE.AND P3, PT, R157, UR4, PT ;  /* 0x000000049d007c0c */ /* 0x000fe2000bf66270 */
[----:B-1----:R-:W-:Y:S01]  /*6580*/  IMAD.MOV.U32 R7, RZ, RZ, R3 ;  /* 0x000000ffff077224 */ /* 0x002fe200078e0003 */
[----:B------:R-:W-:Y:S01]  /*6590*/  ISETP.GE.AND P2, PT, R22, UR4, PT ;  /* 0x0000000416007c0c */ /* 0x000fe2000bf46270 */
[----:B------:R-:W-:Y:S01]  /*65a0*/  IMAD.MOV.U32 R15, RZ, RZ, R5 ;  /* 0x000000ffff0f7224 */ /* 0x000fe200078e0005 */
[----:B----4-:R-:W-:Y:S02]  /*65b0*/  MOV R6, R0 ;  /* 0x0000000000067202 */ /* 0x010fe40000000f00 */
[----:B------:R-:W-:Y:S02]  /*65c0*/  CS2R R10, SRZ ;  /* 0x00000000000a7805 */ /* 0x000fe4000001ff00 */
[----:B------:R-:W-:Y:S02]  /*65d0*/  CS2R R8, SRZ ;  /* 0x0000000000087805 */ /* 0x000fe4000001ff00 */
[----:B------:R-:W-:-:S05]  /*65e0*/  CS2R R12, SRZ ;  /* 0x00000000000c7805 */ /* 0x000fca000001ff00 */
[----:B------:R-:W-:Y:S01]  /*65f0*/  @!P2 IMAD.WIDE R20, R22, 0x2, R6 ;  /* 0x000000021614a825 */ /* 0x000fe200078e0206 */
[----:B------:R-:W-:-:S04]  /*6600*/  CS2R R6, SRZ ;  /* 0x0000000000067805 */ /* 0x000fc8000001ff00 */
[----:B------:R0:W5:Y:S01]  /*6610*/  @!P2 LD.E.64 R10, desc[UR42][R20.64] ;  /* 0x0000002a140aa980 */ /* 0x000162000c101b00 */
[-C--:B--2---:R-:W-:Y:S02]  /*6620*/  @!P3 IADD3 R24, P0, R0, R28.reuse, RZ ;  /* 0x0000001c0018b210 */ /* 0x084fe40007f1e0ff */
[----:B------:R-:W-:Y:S01]  /*6630*/  @!P3 IADD3 R4, P1, R14, R28, RZ ;  /* 0x0000001c0e04b210 */ /* 0x000fe20007f3e0ff */
[----:B------:R-:W-:-:S03]  /*6640*/  @!P2 IMAD.WIDE R14, R22, 0x2, R14 ;  /* 0x00000002160ea825 */ /* 0x000fc600078e020e */
[----:B---3--:R-:W-:Y:S01]  /*6650*/  @!P3 IADD3.X R5, R5, R27, RZ, P1, !PT ;  /* 0x0000001b0505b210 */ /* 0x008fe20000ffe4ff */
[----:B------:R-:W-:Y:S01]  /*6660*/  @!P3 IMAD.X R25, R3, 0x1, R27, P0 ;  /* 0x000000010319b824 */ /* 0x000fe200000e061b */
[----:B------:R0:W5:Y:S04]  /*6670*/  @!P2 LD.E.64 R8, desc[UR42][R14.64] ;  /* 0x0000002a0e08a980 */ /* 0x000168000c101b00 */
[----:B------:R0:W5:Y:S04]  /*6680*/  @!P3 LD.E.64 R12, desc[UR42][R24.64] ;  /* 0x0000002a180cb980 */ /* 0x000168000c101b00 */
[----:B------:R0:W5:Y:S02]  /*6690*/  @!P3 LD.E.64 R6, desc[UR42][R4.64] ;  /* 0x0000002a0406b980 */ /* 0x000164000c101b00 */
.L_x_13367:
[----:B------:R-:W-:Y:S05]  /*66a0*/  BSYNC B1 ;  /* 0x0000000000017941 */ /* 0x000fea0003800000 */
.L_x_13366:
[----:B0-----:R-:W4:Y:S01]  /*66b0*/  LDL R14, [R1+0x14] ;  /* 0x00001400010e7983 */ /* 0x001f220000100800 */
[----:B------:R-:W-:Y:S01]  /*66c0*/  ULEA.HI UR4, UR37, UR37, URZ, 0x1 ;  /* 0x0000002525047291 */ /* 0x000fe2000f8f083f */
[----:B------:R-:W-:Y:S01]  /*66d0*/  IMAD R4, R33, -0xc0, R26 ;  /* 0xffffff4021047824 */ /* 0x000fe200078e021a */
[--C-:B-----5:R-:W-:Y:S01]  /*66e0*/  SHF.R.U64 R34, R10, 0x10, R11.reuse ;  /* 0x000000100a227819 */ /* 0x120fe2000000120b */
[----:B------:R-:W0:Y:S01]  /*66f0*/  S2R R5, SR_TID.X ;  /* 0x0000000000057919 */ /* 0x000e220000002100 */
[----:B------:R-:W-:Y:S01]  /*6700*/  ULOP3.LUT UR4, UR4, 0xfffffffe, URZ, 0xc0, !UPT ;  /* 0xfffffffe04047892 */ /* 0x000fe2000f8ec03f */
[----:B------:R-:W-:Y:S01]  /*6710*/  IMAD.MOV.U32 R33, RZ, RZ, R10 ;  /* 0x000000ffff217224 */ /* 0x000fe200078e000a */
[----:B------:R-:W-:Y:S01]  /*6720*/  MOV R10, R13 ;  /* 0x0000000d000a7202 */ /* 0x000fe20000000f00 */
[----:B------:R-:W-:Y:S01]  /*6730*/  IMAD.MOV.U32 R20, RZ, RZ, R11 ;  /* 0x000000ffff147224 */ /* 0x000fe200078e000b */
[----:B------:R-:W-:Y:S01]  /*6740*/  UIADD3 UR4, UR37, -UR4, URZ ;  /* 0x8000000425047290 */ /* 0x000fe2000fffe03f */
[--C-:B------:R-:W-:Y:S01]  /*6750*/  SHF.R.U64 R24, R12, 0x10, R13.reuse ;  /* 0x000000100c187819 */ /* 0x100fe2000000120d */
[----:B------:R-:W-:Y:S01]  /*6760*/  IMAD.MOV.U32 R32, RZ, RZ, R8 ;  /* 0x000000ffff207224 */ /* 0x000fe200078e0008 */
[----:B------:R-:W-:Y:S01]  /*6770*/  SHF.R.U32.HI R25, RZ, 0x10, R13 ;  /* 0x00000010ff197819 */ /* 0x000fe2000001160d */
[--C-:B------:R-:W-:Y:S01]  /*6780*/  IMAD.MOV.U32 R13, RZ, RZ, R9.reuse ;  /* 0x000000ffff0d7224 */ /* 0x100fe200078e0009 */
[--C-:B------:R-:W-:Y:S01]  /*6790*/  SHF.R.U64 R35, R8, 0x10, R9.reuse ;  /* 0x0000001008237819 */ /* 0x100fe20000001209 */
[----:B------:R-:W-:Y:S01]  /*67a0*/  IMAD.U32 R15, RZ, RZ, UR4 ;  /* 0x00000004ff0f7e24 */ /* 0x000fe2000f8e00ff */
[----:B------:R-:W-:Y:S01]  /*67b0*/  SHF.R.U32.HI R26, RZ, 0x10, R9 ;  /* 0x00000010ff1a7819 */ /* 0x000fe20000011609 */
[----:B------:R-:W-:Y:S01]  /*67c0*/  BSSY B1, `(.L_x_13368) ;  /* 0x0000023000017945 */ /* 0x000fe20003800000 */
[----:B------:R-:W-:-:S02]  /*67d0*/  MOV R9, R6 ;  /* 0x0000000600097202 */ /* 0x000fc40000000f00 */
[----:B------:R-:W-:Y:S02]  /*67e0*/  SHF.L.U32 R15, R15, 0x1f, RZ ;  /* 0x0000001f0f0f7819 */ /* 0x000fe400000006ff */
[----:B------:R-:W-:Y:S02]  /*67f0*/  SHF.R.U64 R6, R6, 0x10, R7 ;  /* 0x0000001006067819 */ /* 0x000fe40000001207 */
[----:B------:R-:W2:Y:S01]  /*6800*/  SYNCS.PHASECHK.TRANS64.TRYWAIT P0, [R18+URZ+0x16800], R15 ;  /* 0x0168000f120075a7 */ /* 0x000ea2000800017f */
[----:B------:R-:W-:Y:S02]  /*6810*/  PRMT R8, R10, 0x5410, R25 ;  /* 0x000054100a087816 */ /* 0x000fe40000000019 */
[----:B------:R-:W-:Y:S02]  /*6820*/  PRMT R33, R33, 0x5410, R20 ;  /* 0x0000541021217816 */ /* 0x000fe40000000014 */
[----:B------:R-:W-:Y:S02]  /*6830*/  PRMT R10, R24, 0x7610, R10 ;  /* 0x00007610180a7816 */ /* 0x000fe4000000000a */
[----:B------:R-:W-:-:S02]  /*6840*/  PRMT R32, R32, 0x5410, R13 ;  /* 0x0000541020207816 */ /* 0x000fc4000000000d */
[----:B------:R-:W-:Y:S02]  /*6850*/  PRMT R35, R35, 0x5410, R26 ;  /* 0x0000541023237816 */ /* 0x000fe4000000001a */
[----:B0-----:R-:W-:-:S04]  /*6860*/  IADD3 R21, R5, -0x80, RZ ;  /* 0xffffff8005157810 */ /* 0x001fc80007ffe0ff */
[----:B------:R-:W-:-:S04]  /*6870*/  SHF.R.S32.HI R5, RZ, 0x1f, R21 ;  /* 0x0000001fff057819 */ /* 0x000fc80000011415 */
[----:B------:R-:W-:Y:S02]  /*6880*/  LEA.HI R5, R5, R21, RZ, 0x5 ;  /* 0x0000001505057211 */ /* 0x000fe400078f28ff */
[----:B------:R-:W-:Y:S01]  /*6890*/  SHF.R.U32.HI R21, RZ, 0x10, R11 ;  /* 0x00000010ff157819 */ /* 0x000fe2000001160b */
[----:B------:R-:W-:Y:S01]  /*68a0*/  IMAD.MOV.U32 R11, RZ, RZ, R12 ;  /* 0x000000ffff0b7224 */ /* 0x000fe200078e000c */
[----:B------:R-:W-:Y:S02]  /*68b0*/  SHF.R.S32.HI R5, RZ, 0x5, R5 ;  /* 0x00000005ff057819 */ /* 0x000fe40000011405 */
[----:B------:R-:W-:Y:S02]  /*68c0*/  VIMNMX R12, R4, 0xc0, PT ;  /* 0x000000c0040c7848 */ /* 0x000fe40003fe0100 */
[----:B------:R-:W-:Y:S02]  /*68d0*/  PRMT R11, R11, 0x5410, R9 ;  /* 0x000054100b0b7816 */ /* 0x000fe40000000009 */
[----:B------:R-:W-:Y:S01]  /*68e0*/  PRMT R34, R34, 0x5410, R21 ;  /* 0x0000541022227816 */ /* 0x000fe20000000015 */
[C---:B----4-:R-:W-:Y:S01]  /*68f0*/  IMAD.SHL.U32 R0, R14.reuse, 0x40, RZ ;  /* 0x000000400e007824 */ /* 0x050fe200078e00ff */
[----:B------:R-:W-:Y:S01]  /*6900*/  LOP3.LUT P1, RZ, R14, 0x4, RZ, 0xc0, !PT ;  /* 0x000000040eff7812 */ /* 0x000fe2000782c0ff */
[--C-:B------:R-:W-:Y:S01]  /*6910*/  IMAD.MOV.U32 R14, RZ, RZ, R7.reuse ;  /* 0x000000ffff0e7224 */ /* 0x100fe200078e0007 */
[----:B------:R-:W-:-:S02]  /*6920*/  SHF.R.U32.HI R7, RZ, 0x10, R7 ;  /* 0x00000010ff077819 */ /* 0x000fc40000011607 */
[----:B-1----:R-:W-:Y:S02]  /*6930*/  LOP3.LUT R3, R0, 0x1c0, RZ, 0xc0, !PT ;  /* 0x000001c000037812 */ /* 0x002fe400078ec0ff */
[----:B------:R-:W-:Y:S02]  /*6940*/  PRMT R9, R14, 0x7610, R9 ;  /* 0x000076100e097816 */ /* 0x000fe40000000009 */
[----:B------:R-:W-:Y:S02]  /*6950*/  LOP3.LUT R0, R3, 0x18, R16, 0xf8, !PT ;  /* 0x0000001803007812 */ /* 0x000fe400078ef810 */
[----:B------:R-:W-:-:S04]  /*6960*/  SHF.R.U32.HI R3, RZ, 0x3, R3 ;  /* 0x00000003ff037819 */ /* 0x000fc80000011603 */
[----:B------:R-:W-:-:S05]  /*6970*/  LOP3.LUT R0, R0, R3, RZ, 0x3c, !PT ;  /* 0x0000000300007212 */ /* 0x000fca00078e3cff */
[----:B------:R-:W-:-:S04]  /*6980*/  IMAD R3, R5, 0x200, R0 ;  /* 0x0000020005037824 */ /* 0x000fc800078e0200 */
[----:B------:R-:W-:-:S04]  /*6990*/  IMAD R3, R3, 0x2, R18 ;  /* 0x0000000203037824 */ /* 0x000fc800078e0212 */
[C---:B------:R-:W-:Y:S02]  /*69a0*/  VIADD R5, R3.reuse, 0x8400 ;  /* 0x0000840003057836 */ /* 0x040fe40000000000 */
[----:B------:R-:W-:-:S03]  /*69b0*/  VIADD R0, R3, 0x8440 ;  /* 0x0000844003007836 */ /* 0x000fc60000000000 */
[----:B------:R-:W-:Y:S02]  /*69c0*/  @P1 IADD3 R0, R5, -0x40, RZ ;  /* 0xffffffc005001810 */ /* 0x000fe40007ffe0ff */
[----:B------:R-:W-:Y:S01]  /*69d0*/  ISETP.GE.AND P1, PT, R153, R12, PT ;  /* 0x0000000c9900720c */ /* 0x000fe20003f26270 */
[----:B--2---:R-:W-:-:S12]  /*69e0*/  @!P0 BRA `(.L_x_13369) ;  /* 0x0000011400208947 */ /* 0x004fd80003800000 */
.L_x_13573:
[----:B------:R-:W-:Y:S05]  /*69f0*/  BSYNC B1 ;  /* 0x0000000000017941 */ /* 0x000fea0003800000 */
.L_x_13368:
[----:B------:R-:W-:Y:S01]  /*6a00*/  BSSY B1, `(.L_x_13370) ;  /* 0x0000057000017945 */ /* 0x000fe20003800000 */
[----:B------:R-:W-:Y:S02]  /*6a10*/  PRMT R10, R10, 0x5410, R6 ;  /* 0x000054100a0a7816 */ /* 0x000fe40000000006 */
[----:B------:R-:W-:Y:S01]  /*6a20*/  PRMT R9, R9, 0x5410, R7 ;  /* 0x0000541009097816 */ /* 0x000fe20000000007 */
[----:B------:R-:W-:Y:S06]  /*6a30*/  @P1 BRA `(.L_x_13371) ;  /* 0x00000004004c1947 */ /* 0x000fec0003800000 */
[----:B------:R-:W1:Y:S01]  /*6a40*/  LDC R4, c[0x0][0x3f4] ;  /* 0x0000fd00ff047b82 */ /* 0x000e620000000800 */
[----:B------:R-:W-:Y:S01]  /*6a50*/  BSSY B2, `(.L_x_13372) ;  /* 0x000002a000027945 */ /* 0x000fe20003800000 */
[-C--:B-1----:R-:W-:Y:S02]  /*6a60*/  ISETP.GE.AND P0, PT, R22, R4.reuse, PT ;  /* 0x000000041600720c */ /* 0x082fe40003f06270 */
[----:B------:R-:W-:-:S11]  /*6a70*/  ISETP.GE.AND P1, PT, R157, R4, PT ;  /* 0x000000049d00720c */ /* 0x000fd60003f26270 */
[----:B------:R-:W-:Y:S05]  /*6a80*/  @P0 BRA `(.L_x_13373) ;  /* 0x0000000000980947 */ /* 0x000fea0003800000 */
[----:B------:R-:W1:Y:S01]  /*6a90*/  LDS.128 R4, [R3+0x8400] ;  /* 0x0084000003047984 */ /* 0x000e620000000c00 */
[----:B------:R-:W-:Y:S02]  /*6aa0*/  HADD2.F32 R25, -RZ, R32.H0_H0 ;  /* 0x20000020ff197230 */ /* 0x000fe40000004100 */
[----:B------:R-:W-:Y:S02]  /*6ab0*/  HADD2.F32 R21, -RZ, R33.H0_H0 ;  /* 0x20000021ff157230 */ /* 0x000fe40000004100 */
[----:B------:R-:W-:Y:S02]  /*6ac0*/  HADD2.F32 R24, -RZ, R34.H0_H0 ;  /* 0x20000022ff187230 */ /* 0x000fe40000004100 */
[----:B------:R-:W-:Y:S02]  /*6ad0*/  HADD2.F32 R26, -RZ, R35.H0_H0 ;  /* 0x20000023ff1a7230 */ /* 0x000fe40000004100 */
[--C-:B-1----:R-:W-:Y:S02]  /*6ae0*/  HADD2.F32 R13, -RZ, R4.reuse.H0_H0 ;  /* 0x20000004ff0d7230 */ /* 0x102fe40000004100 */
[----:B------:R-:W-:-:S02]  /*6af0*/  HADD2.F32 R4, -RZ, R4.H1_H1 ;  /* 0x30000004ff047230 */ /* 0x000fc40000004100 */
[--C-:B------:R-:W-:Y:S02]  /*6b00*/  HADD2.F32 R14, -RZ, R5.reuse.H0_H0 ;  /* 0x20000005ff0e7230 */ /* 0x100fe40000004100 */
[----:B------:R-:W-:Y:S02]  /*6b10*/  HADD2.F32 R5, -RZ, R5.H1_H1 ;  /* 0x30000005ff057230 */ /* 0x000fe40000004100 */
[C---:B------:R-:W-:Y:S01]  /*6b20*/  FMUL.FTZ R28, R4.reuse, R25 ;  /* 0x00000019041c7220 */ /* 0x040fe20000410000 */
[-C--:B------:R-:W-:Y:S01]  /*6b30*/  FMUL.FTZ R4, R4, R21.reuse ;  /* 0x0000001504047220 */ /* 0x080fe20000410000 */
[--C-:B0-----:R-:W-:Y:S02]  /*6b40*/  HADD2.F32 R15, -RZ, R6.reuse.H0_H0 ;  /* 0x20000006ff0f7230 */ /* 0x101fe40000004100 */
[----:B------:R-:W-:Y:S02]  /*6b50*/  HADD2.F32 R20, -RZ, R7.H0_H0 ;  /* 0x20000007ff147230 */ /* 0x000fe40000004100 */
[----:B---3--:R-:W-:Y:S01]  /*6b60*/  FMUL.FTZ R27, R5, R26 ;  /* 0x0000001a051b7220 */ /* 0x008fe20000410000 */
        /* <DEDUP_REMOVED lines=24> */
.L_x_13373:
[----:B------:R-:W-:Y:S05]  /*6cf0*/  BSYNC B2 ;  /* 0x0000000000027941 */ /* 0x000fea0003800000 */
.L_x_13372:
[----:B------:R-:W-:Y:S05]  /*6d00*/  @P1 BRA `(.L_x_13371) ;  /* 0x0000000000981947 */ /* 0x000fea0003800000 */
[----:B-1----:R-:W1:Y:S01]  /*6d10*/  LDS.128 R4, [R0] ;  /* 0x0000000000047984 */ /* 0x002e620000000c00 */
[--C-:B------:R-:W-:Y:S02]  /*6d20*/  HADD2.F32 R25, -RZ, R11.reuse.H1_H1 ;  /* 0x3000000bff197230 */ /* 0x100fe40000004100 */
[----:B------:R-:W-:Y:S02]  /*6d30*/  HADD2.F32 R21, -RZ, R11.H0_H0 ;  /* 0x2000000bff157230 */ /* 0x000fe40000004100 */
[--C-:B------:R-:W-:Y:S02]  /*6d40*/  HADD2.F32 R24, -RZ, R10.reuse.H0_H0 ;  /* 0x2000000aff187230 */ /* 0x100fe40000004100 */
[----:B------:R-:W-:Y:S02]  /*6d50*/  HADD2.F32 R26, -RZ, R10.H1_H1 ;  /* 0x3000000aff1a7230 */ /* 0x000fe40000004100 */
        /* <DEDUP_REMOVED lines=16> */
[--C-:B------:R-:W-:Y:S02]  /*6e60*/  HADD2.F32 R13, -RZ, R9.reuse.H0_H0 ;  /* 0x20000009ff0d7230 */ /* 0x100fe40000004100 */
[--C-:B------:R-:W-:Y:S02]  /*6e70*/  HADD2.F32 R4, -RZ, R8.reuse.H0_H0 ;  /* 0x20000008ff047230 */ /* 0x100fe40000004100 */
        /* <DEDUP_REMOVED lines=15> */
.L_x_13371:
[----:B------:R-:W-:Y:S05]  /*6f70*/  BSYNC B1 ;  /* 0x0000000000017941 */ /* 0x000fea0003800000 */
.L_x_13370:
        /* <DEDUP_REMOVED lines=12> */
[----:B---3--:R-:W-:Y:S02]  /*7040*/  HADD2.F32 R27, -RZ, R34.H0_H0 ;  /* 0x20000022ff1b7230 */ /* 0x008fe40000004100 */
[----:B------:R-:W-:Y:S02]  /*7050*/  HADD2.F32 R28, -RZ, R32.H1_H1 ;  /* 0x30000020ff1c7230 */ /* 0x000fe40000004100 */
[----:B-1----:R-:W-:-:S02]  /*7060*/  HADD2.F32 R12, -RZ, R4.H0_H0 ;  /* 0x20000004ff0c7230 */ /* 0x002fc40000004100 */
[----:B------:R-:W-:Y:S02]  /*7070*/  HADD2.F32 R4, -RZ, R4.H1_H1 ;  /* 0x30000004ff047230 */ /* 0x000fe40000004100 */
        /* <DEDUP_REMOVED lines=9> */
[----:B0-----:R-:W-:-:S02]  /*7110*/  HADD2.F32 R15, -RZ, R7.H0_H0 ;  /* 0x20000007ff0f7230 */ /* 0x001fc40000004100 */
[-C--:B------:R-:W-:Y:S01]  /*7120*/  FFMA.FTZ R5, R27, R13.reuse, -R20 ;  /* 0x0000000d1b057223 */ /* 0x080fe20000010814 */
[----:B------:R-:W-:Y:S02]  /*7130*/  HADD2.F32 R26, -RZ, R33.H1_H1 ;  /* 0x30000021ff1a7230 */ /* 0x000fe40000004100 */
[----:B------:R-:W-:Y:S01]  /*7140*/  FFMA.FTZ R12, R31, R13, R12 ;  /* 0x0000000d1f0c7223 */ /* 0x000fe2000001000c */
[----:B------:R-:W-:Y:S01]  /*7150*/  HADD2.F32 R6, -RZ, R6.H1_H1 ;  /* 0x30000006ff067230 */ /* 0x000fe20000004100 */
[----:B------:R-:W-:Y:S01]  /*7160*/  F2FP.F16.F32.PACK_AB R4, R25, R4 ;  /* 0x000000041904723e */ /* 0x000fe200000000ff */
[----:B------:R-:W-:Y:S02]  /*7170*/  HADD2.F32 R7, -RZ, R7.H1_H1 ;  /* 0x30000007ff077230 */ /* 0x000fe40000004100 */
[----:B------:R-:W-:Y:S02]  /*7180*/  HADD2.F32 R33, -RZ, R35.H1_H1 ;  /* 0x30000023ff217230 */ /* 0x000fe40000004100 */
[----:B------:R-:W-:Y:S01]  /*7190*/  FMUL.FTZ R13, R28, R6 ;  /* 0x000000061c0d7220 */ /* 0x000fe20000410000 */
[----:B------:R-:W-:-:S02]  /*71a0*/  HADD2.F32 R27, -RZ, R34.H1_H1 ;  /* 0x30000022ff1b7230 */ /* 0x000fc40000004100 */
[----:B------:R-:W-:Y:S01]  /*71b0*/  FMUL.FTZ R21, R26, R6 ;  /* 0x000000061a157220 */ /* 0x000fe20000410000 */
[----:B------:R-:W-:Y:S01]  /*71c0*/  F2FP.F16.F32.PACK_AB R5, R12, R5 ;  /* 0x000000050c05723e */ /* 0x000fe200000000ff */
[-C--:B------:R-:W-:Y:S01]  /*71d0*/  FMUL.FTZ R20, R33, R7.reuse ;  /* 0x0000000721147220 */ /* 0x080fe20000410000 */
[-C--:B------:R-:W-:Y:S01]  /*71e0*/  FFMA.FTZ R6, R26, R14.reuse, -R13 ;  /* 0x0000000e1a067223 */ /* 0x080fe2000001080d */
[C---:B------:R-:W-:Y:S01]  /*71f0*/  FMUL.FTZ R24, R27.reuse, R7 ;  /* 0x000000071b187220 */ /* 0x040fe20000410000 */
[----:B------:R-:W-:Y:S01]  /*7200*/  FFMA.FTZ R21, R28, R14, R21 ;  /* 0x0000000e1c157223 */ /* 0x000fe20000010015 */
[-C--:B------:R-:W-:Y:S02]  /*7210*/  FFMA.FTZ R7, R27, R15.reuse, -R20 ;  /* 0x0000000f1b077223 */ /* 0x080fe40000010814 */
[----:B------:R-:W-:Y:S02]  /*7220*/  FFMA.FTZ R24, R33, R15, R24 ;  /* 0x0000000f21187223 */ /* 0x000fe40000010018 */
[----:B------:R-:W-:-:S03]  /*7230*/  F2FP.F16.F32.PACK_AB R6, R21, R6 ;  /* 0x000000061506723e */ /* 0x000fc600000000ff */
[----:B------:R-:W-:-:S05]  /*7240*/  F2FP.F16.F32.PACK_AB R7, R24, R7 ;  /* 0x000000071807723e */ /* 0x000fca00000000ff */
[----:B------:R1:W-:Y:S02]  /*7250*/  STS.128 [R3+0xb400], R4 ;  /* 0x00b4000403007388 */ /* 0x0003e40000000c00 */
.L_x_13376:
[----:B------:R-:W-:Y:S05]  /*7260*/  BSYNC B1 ;  /* 0x0000000000017941 */ /* 0x000fea0003800000 */
.L_x_13375:
[----:B------:R-:W-:Y:S05]  /*7270*/  @P1 BRA `(.L_x_13374) ;  /* 0x0000001000941947 */ /* 0x000fea0003800000 */
[----:B-1----:R-:W1:Y:S01]  /*7280*/  LDS.128 R4, [R0+0x3000] ;  /* 0x0030000000047984 */ /* 0x002e620000000c00 */
[--C-:B------:R-:W-:Y:S02]  /*7290*/  HADD2.F32 R21, -RZ, R11.reuse.H1_H1 ;  /* 0x3000000bff157230 */ /* 0x100fe40000004100 */
[--C-:B------:R-:W-:Y:S02]  /*72a0*/  HADD2.F32 R24, -RZ, R10.reuse.H0_H0 ;  /* 0x2000000aff187230 */ /* 0x100fe40000004100 */
[----:B------:R-:W-:Y:S02]  /*72b0*/  HADD2.F32 R26, -RZ, R10.H1_H1 ;  /* 0x3000000aff1a7230 */ /* 0x000fe40000004100 */
[----:B0-----:R-:W-:Y:S02]  /*72c0*/  HADD2.F32 R15, -RZ, R11.H0_H0 ;  /* 0x2000000bff0f7230 */ /* 0x001fe40000004100 */
[----:B------:R-:W-:Y:S02]  /*72d0*/  HADD2.F32 R25, -RZ, R9.H0_H0 ;  /* 0x20000009ff197230 */ /* 0x000fe40000004100 */
[----:B-1----:R-:W-:-:S02]  /*72e0*/  HADD2.F32 R3, -RZ, R4.H0_H0 ;  /* 0x20000004ff037230 */ /* 0x002fc40000004100 */
        /* <DEDUP_REMOVED lines=10> */
[-C--:B------:R-:W-:Y:S01]  /*7390*/  FFMA.FTZ R5, R24, R10.reuse, -R13 ;  /* 0x0000000a18057223 */ /* 0x080fe2000001080d */
[----:B------:R-:W-:Y:S02]  /*73a0*/  HADD2.F32 R6, -RZ, R6.H1_H1 ;  /* 0x30000006ff067230 */ /* 0x000fe40000004100 */
[----:B------:R-:W-:Y:S01]  /*73b0*/  FFMA.FTZ R3, R21, R3, R20 ;  /* 0x0000000315037223 */ /* 0x000fe20000010014 */
[----:B------:R-:W-:Y:S02]  /*73c0*/  HADD2.F32 R7, -RZ, R7.H1_H1 ;  /* 0x30000007ff077230 */ /* 0x000fe40000004100 */
[----:B------:R-:W-:Y:S01]  /*73d0*/  FFMA.FTZ R10, R26, R10, R15 ;  /* 0x0000000a1a0a7223 */ /* 0x000fe2000001000f */
[----:B------:R-:W-:Y:S02]  /*73e0*/  HADD2.F32 R24, -RZ, R9.H1_H1 ;  /* 0x30000009ff187230 */ /* 0x000fe40000004100 */
[--C-:B------:R-:W-:Y:S01]  /*73f0*/  HADD2.F32 R21, -RZ, R8.reuse.H0_H0 ;  /* 0x20000008ff157230 */ /* 0x100fe20000004100 */
[----:B------:R-:W-:Y:S01]  /*7400*/  F2FP.F16.F32.PACK_AB R4, R3, R4 ;  /* 0x000000040304723e */ /* 0x000fe200000000ff */
[----:B------:R-:W-:-:S02]  /*7410*/  HADD2.F32 R20, -RZ, R8.H1_H1 ;  /* 0x30000008ff147230 */ /* 0x000fc40000004100 */
[-C--:B------:R-:W-:Y:S01]  /*7420*/  FMUL.FTZ R8, R25, R6.reuse ;  /* 0x0000000619087220 */ /* 0x080fe20000410000 */
[----:B------:R-:W-:Y:S01]  /*7430*/  FMUL.FTZ R9, R24, R7 ;  /* 0x0000000718097220 */ /* 0x000fe20000410000 */
[C---:B------:R-:W-:Y:S01]  /*7440*/  FMUL.FTZ R14, R21.reuse, R6 ;  /* 0x00000006150e7220 */ /* 0x040fe20000410000 */
[----:B------:R-:W-:Y:S01]  /*7450*/  F2FP.F16.F32.PACK_AB R5, R10, R5 ;  /* 0x000000050a05723e */ /* 0x000fe200000000ff */
[C---:B------:R-:W-:Y:S01]  /*7460*/  FMUL.FTZ R13, R20.reuse, R7 ;  /* 0x00000007140d7220 */ /* 0x040fe20000410000 */
[-C--:B------:R-:W-:Y:S01]  /*7470*/  FFMA.FTZ R6, R21, R11.reuse, -R8 ;  /* 0x0000000b15067223 */ /* 0x080fe20000010808 */
[-C--:B------:R-:W-:Y:S01]  /*7480*/  FFMA.FTZ R7, R20, R12.reuse, -R9 ;  /* 0x0000000c14077223 */ /* 0x080fe20000010809 */
[----:B------:R-:W-:Y:S01]  /*7490*/  FFMA.FTZ R11, R25, R11, R14 ;  /* 0x0000000b190b7223 */ /* 0x000fe2000001000e */
[----:B------:R-:W-:-:S04]  /*74a0*/  FFMA.FTZ R12, R24, R12, R13 ;  /* 0x0000000c180c7223 */ /* 0x000fc8000001000d */
[----:B------:R-:W-:Y:S02]  /*74b0*/  F2FP.F16.F32.PACK_AB R6, R11, R6 ;  /* 0x000000060b06723e */ /* 0x000fe400000000ff */
[----:B------:R-:W-:-:S05]  /*74c0*/  F2FP.F16.F32.PACK_AB R7, R12, R7 ;  /* 0x000000070c07723e */ /* 0x000fca00000000ff */
[----:B------:R4:W-:Y:S01]  /*74d0*/  STS.128 [R0+0x3000], R4 ;  /* 0x0030000400007388 */ /* 0x0009e20000000c00 */
[----:B------:R-:W-:Y:S05]  /*74e0*/  BRA `(.L_x_13374) ;  /* 0x0000000c00f87947 */ /* 0x000fea0003800000 */
.L_x_13364:
[----:B------:R-:W-:-:S03]  /*74f0*/  UMOV UR4, 0xffffffff ;  /* 0xffffffff00047882 */ /* 0x000fc60000000000 */
[----:B------:R-:W-:Y:S05]  /*7500*/  BRA.DIV UR4, `(.L_x_13377) ;  /* 0x0000010a046c7947 */ /* 0x000fea000b800000 */
[----:B------:R0:W1:Y:S04]  /*7510*/  SHFL.IDX PT, R0, R26, RZ, 0x1c1f ;  /* 0x001c1fff1a007589 */ /* 0x00006800000e0000 */
[----:B------:R0:W4:Y:S04]  /*7520*/  SHFL.IDX PT, R3, R25, RZ, 0x1c1f ;  /* 0x001c1fff19037589 */ /* 0x00012800000e0000 */
[----:B------:R0:W0:Y:S04]  /*7530*/  SHFL.IDX PT, R20, R28, RZ, 0x1c1f ;  /* 0x001c1fff1c147589 */ /* 0x00002800000e0000 */
[----:B---3--:R3:W0:Y:S02]  /*7540*/  SHFL.IDX PT, R14, R27, RZ, 0x1c1f ;  /* 0x001c1fff1b0e7589 */ /* 0x00862400000e0000 */
.L_x_13579:
        /* <DEDUP_REMOVED lines=10> */
[C---:B------:R-:W-:Y:S01]  /*75f0*/  IMAD.SHL.U32 R15, R16.reuse, 0x2, RZ ;  /* 0x00000002100f7824 */ /* 0x040fe200078e00ff */
[C---:B------:R-:W-:Y:S02]  /*7600*/  ISETP.GE.AND P2, PT, R16.reuse, UR4, PT ;  /* 0x0000000410007c0c */ /* 0x040fe4000bf46270 */
[----:B------:R-:W-:Y:S02]  /*7610*/  SHF.L.U64.HI R5, R16, 0x1, R17 ;  /* 0x0000000110057819 */ /* 0x000fe40000010211 */
[-C--:B----4-:R-:W-:Y:S02]  /*7620*/  IADD3 R12, P0, R3, R15.reuse, RZ ;  /* 0x0000000f030c7210 */ /* 0x090fe40007f1e0ff */
[----:B0-----:R-:W-:-:S03]  /*7630*/  IADD3 R14, P1, R14, R15, RZ ;  /* 0x0000000f0e0e7210 */ /* 0x001fc60007f3e0ff */
[----:B-12---:R-:W-:Y:S01]  /*7640*/  IMAD.X R13, R0, 0x1, R5, P0 ;  /* 0x00000001000d7824 */ /* 0x006fe200000e0605 */
[----:B------:R-:W-:Y:S02]  /*7650*/  IADD3.X R15, R20, R5, RZ, P1, !PT ;  /* 0x00000005140f7210 */ /* 0x000fe40000ffe4ff */
[----:B------:R-:W-:Y:S01]  /*7660*/  CS2R R4, SRZ ;  /* 0x0000000000047805 */ /* 0x000fe2000001ff00 */
[----:B------:R-:W-:Y:S06]  /*7670*/  @P2 BRA `(.L_x_13379) ;  /* 0x0000000000082947 */ /* 0x000fec0003800000 */
[----:B------:R0:W5:Y:S04]  /*7680*/  LD.E.128 R4, desc[UR42][R12.64] ;  /* 0x0000002a0c047980 */ /* 0x000168000c101d00 */
[----:B------:R0:W5:Y:S02]  /*7690*/  LD.E.128 R8, desc[UR42][R14.64] ;  /* 0x0000002a0e087980 */ /* 0x000164000c101d00 */
.L_x_13379:
[----:B------:R-:W-:Y:S05]  /*76a0*/  BSYNC B1 ;  /* 0x0000000000017941 */ /* 0x000fea0003800000 */
.L_x_13378:
[----:B------:R-:W-:Y:S01]  /*76b0*/  ULEA.HI UR4, UR37, UR37, URZ, 0x1 ;  /* 0x0000002525047291 */ /* 0x000fe2000f8f083f */
[----:B---3--:R-:W3:Y:S01]  /*76c0*/  LDC R27, c[0x0][0x3f4] ;  /* 0x0000fd00ff1b7b82 */ /* 0x008ee20000000800 */
[----:B0-----:R-:W-:Y:S01]  /*76d0*/  IMAD R12, R33, -0xc0, R24 ;  /* 0xffffff40210c7824 */ /* 0x001fe200078e0218 */
[--C-:B----45:R-:W-:Y:S01]  /*76e0*/  SHF.R.U64 R3, R4, 0x10, R5.reuse ;  /* 0x0000001004037819 */ /* 0x130fe20000001205 */
[----:B------:R-:W-:Y:S01]  /*76f0*/  ULOP3.LUT UR4, UR4, 0xfffffffe, URZ, 0xc0, !UPT ;  /* 0xfffffffe04047892 */ /* 0x000fe2000f8ec03f */
[----:B------:R-:W-:Y:S01]  /*7700*/  IMAD.MOV.U32 R21, RZ, RZ, R4 ;  /* 0x000000ffff157224 */ /* 0x000fe200078e0004 */
[--C-:B------:R-:W-:Y:S01]  /*7710*/  SHF.R.U32.HI R14, RZ, 0x10, R5.reuse ;  /* 0x00000010ff0e7819 */ /* 0x100fe20000011605 */
[----:B------:R-:W-:Y:S01]  /*7720*/  IMAD.MOV.U32 R15, RZ, RZ, R5 ;  /* 0x000000ffff0f7224 */ /* 0x000fe200078e0005 */
[----:B------:R-:W-:Y:S01]  /*7730*/  UIADD3 UR4, UR37, -UR4, URZ ;  /* 0x8000000425047290 */ /* 0x000fe2000fffe03f */
[----:B--2---:R-:W-:Y:S01]  /*7740*/  MOV R13, R6 ;  /* 0x00000006000d7202 */ /* 0x004fe20000000f00 */
[----:B------:R-:W-:Y:S01]  /*7750*/  IMAD.MOV.U32 R4, RZ, RZ, R8 ;  /* 0x000000ffff047224 */ /* 0x000fe200078e0008 */
[--C-:B------:R-:W-:Y:S01]  /*7760*/  SHF.R.U64 R24, R6, 0x10, R7.reuse ;  /* 0x0000001006187819 */ /* 0x100fe20000001207 */
[----:B------:R-:W-:Y:S01]  /*7770*/  VIADD R26, R153, 0x60 ;  /* 0x00000060991a7836 */ /* 0x000fe20000000000 */
[----:B------:R-:W-:Y:S01]  /*7780*/  MOV R5, R10 ;  /* 0x0000000a00057202 */ /* 0x000fe20000000f00 */
[----:B------:R-:W-:Y:S01]  /*7790*/  IMAD.U32 R25, RZ, RZ, UR4 ;  /* 0x00000004ff197e24 */ /* 0x000fe2000f8e00ff */
[----:B------:R-:W-:Y:S01]  /*77a0*/  VIMNMX R12, R12, 0xc0, PT ;  /* 0x000000c00c0c7848 */ /* 0x000fe20003fe0100 */
[----:B-1----:R-:W-:Y:S01]  /*77b0*/  IMAD.MOV.U32 R0, RZ, RZ, R7 ;  /* 0x000000ffff007224 */ /* 0x002fe200078e0007 */
[--C-:B------:R-:W-:Y:S01]  /*77c0*/  SHF.R.U64 R8, R8, 0x10, R9.reuse ;  /* 0x0000001008087819 */ /* 0x100fe20000001209 */
[----:B------:R-:W-:Y:S01]  /*77d0*/  IMAD.MOV.U32 R20, RZ, RZ, R9 ;  /* 0x000000ffff147224 */ /* 0x000fe200078e0009 */
[----:B------:R-:W-:Y:S01]  /*77e0*/  SHF.L.U32 R25, R25, 0x1f, RZ ;  /* 0x0000001f19197819 */ /* 0x000fe200000006ff */
[--C-:B------:R-:W-:Y:S01]  /*77f0*/  IMAD.MOV.U32 R6, RZ, RZ, R11.reuse ;  /* 0x000000ffff067224 */ /* 0x100fe200078e000b */
[----:B------:R-:W-:Y:S01]  /*7800*/  SHF.R.U64 R10, R10, 0x10, R11 ;  /* 0x000000100a0a7819 */ /* 0x000fe2000000120b */
[----:B------:R-:W-:Y:S01]  /*7810*/  BSSY B1, `(.L_x_13380) ;  /* 0x0000012000017945 */ /* 0x000fe20003800000 */
[----:B------:R-:W0:Y:S01]  /*7820*/  SYNCS.PHASECHK.TRANS64.TRYWAIT P1, [R18+URZ+0x16800], R25 ;  /* 0x01680019120075a7 */ /* 0x000e22000802017f */
[----:B------:R-:W-:-:S02]  /*7830*/  SHF.R.U32.HI R7, RZ, 0x10, R7 ;  /* 0x00000010ff077819 */ /* 0x000fc40000011607 */
[C---:B---3--:R-:W-:Y:S02]  /*7840*/  ISETP.GE.AND P0, PT, R16.reuse, R27, PT ;  /* 0x0000001b1000720c */ /* 0x048fe40003f06270 */
[----:B------:R-:W-:Y:S02]  /*7850*/  SHF.R.U32.HI R9, RZ, 0x10, R9 ;  /* 0x00000010ff097819 */ /* 0x000fe40000011609 */
[----:B------:R-:W-:Y:S02]  /*7860*/  SHF.R.U32.HI R11, RZ, 0x10, R11 ;  /* 0x00000010ff0b7819 */ /* 0x000fe4000001160b */
[-C--:B------:R-:W-:Y:S02]  /*7870*/  ISETP.GE.OR P2, PT, R153, R12.reuse, P0 ;  /* 0x0000000c9900720c */ /* 0x080fe40000746670 */
[----:B------:R-:W-:Y:S02]  /*7880*/  PRMT R15, R15, 0x5410, R3 ;  /* 0x000054100f0f7816 */ /* 0x000fe40000000003 */
[----:B------:R-:W-:Y:S01]  /*7890*/  PRMT R21, R21, 0x5410, R4 ;  /* 0x0000541015157816 */ /* 0x000fe20000000004 */
[----:B------:R-:W-:Y:S01]  /*78a0*/  IMAD.IADD R4, R16, 0x1, R27 ;  /* 0x0000000110047824 */ /* 0x000fe200078e021b */
[----:B------:R-:W-:-:S02]  /*78b0*/  ISETP.GE.OR P0, PT, R26, R12, P0 ;  /* 0x0000000c1a00720c */ /* 0x000fc40000706670 */
[----:B------:R-:W-:Y:S02]  /*78c0*/  PRMT R0, R7, 0x5410, R0 ;  /* 0x0000541007007816 */ /* 0x000fe40000000000 */
[----:B------:R-:W-:Y:S02]  /*78d0*/  PRMT R3, R24, 0x5410, R10 ;  /* 0x0000541018037816 */ /* 0x000fe4000000000a */
[----:B------:R-:W-:Y:S02]  /*78e0*/  PRMT R20, R20, 0x5410, R8 ;  /* 0x0000541014147816 */ /* 0x000fe40000000008 */
[----:B------:R-:W-:Y:S02]  /*78f0*/  PRMT R14, R14, 0x5410, R9 ;  /* 0x000054100e0e7816 */ /* 0x000fe40000000009 */
[----:B------:R-:W-:Y:S02]  /*7900*/  PRMT R13, R13, 0x5410, R5 ;  /* 0x000054100d0d7816 */ /* 0x000fe40000000005 */
[----:B------:R-:W-:Y:S01]  /*7910*/  PRMT R12, R6, 0x5410, R11 ;  /* 0x00005410060c7816 */ /* 0x000fe2000000000b */
[----:B0-----:R-:W-:Y:S06]  /*7920*/  @!P1 BRA `(.L_x_13381) ;  /* 0x0000010400d49947 */ /* 0x001fec0003800000 */
.L_x_13580:
[----:B------:R-:W-:Y:S05]  /*7930*/  BSYNC B1 ;  /* 0x0000000000017941 */ /* 0x000fea0003800000 */
.L_x_13380:
[----:B------:R-:W-:Y:S01]  /*7940*/  BSSY B1, `(.L_x_13382) ;  /* 0x000005f000017945 */ /* 0x000fe20003800000 */
[----:B------:R-:W-:-:S03]  /*7950*/  LOP3.LUT R24, R4, 0x38, RZ, 0xc0, !PT ;  /* 0x0000003804187812 */ /* 0x000fc600078ec0ff */
[----:B------:R-:W-:Y:S05]  /*7960*/  @P2 BRA `(.L_x_13383) ;  /* 0x0000000400702947 */ /* 0x000fea0003800000 */
[----:B------:R-:W2:Y:S01]  /*7970*/  LDL R6, [R1+0x14] ;  /* 0x0000140001067983 */ /* 0x000ea20000100800 */
[----:B------:R-:W1:Y:S02]  /*7980*/  S2R R5, SR_TID.X ;  /* 0x0000000000057919 */ /* 0x000e640000002100 */
[----:B-1----:R-:W-:-:S04]  /*7990*/  IADD3 R5, R5, -0x80, RZ ;  /* 0xffffff8005057810 */ /* 0x002fc80007ffe0ff */
[----:B------:R-:W-:-:S04]  /*79a0*/  SHF.R.S32.HI R10, RZ, 0x1f, R5 ;  /* 0x0000001fff0a7819 */ /* 0x000fc80000011405 */
[----:B------:R-:W-:-:S04]  /*79b0*/  LEA.HI R10, R10, R5, RZ, 0x5 ;  /* 0x000000050a0a7211 */ /* 0x000fc800078f28ff */
[----:B------:R-:W-:Y:S01]  /*79c0*/  SHF.R.S32.HI R10, RZ, 0x5, R10 ;  /* 0x00000005ff0a7819 */ /* 0x000fe2000001140a */
[--C-:B------:R-:W-:Y:S02]  /*79d0*/  HADD2.F32 R34, -RZ, R21.reuse.H0_H0 ;  /* 0x20000015ff227230 */ /* 0x100fe40000004100 */
[----:B------:R-:W-:Y:S02]  /*79e0*/  HADD2.F32 R36, -RZ, R21.H1_H1 ;  /* 0x30000015ff247230 */ /* 0x000fe40000004100 */
[----:B------:R-:W-:Y:S02]  /*79f0*/  HADD2.F32 R37, -RZ, R20.H1_H1 ;  /* 0x30000014ff257230 */ /* 0x000fe40000004100 */
[----:B------:R-:W-:Y:S02]  /*7a00*/  HADD2.F32 R35, -RZ, R15.H1_H1 ;  /* 0x3000000fff237230 */ /* 0x000fe40000004100 */
[----:B--2---:R-:W-:-:S05]  /*7a10*/  IMAD.SHL.U32 R4, R6, 0x40, RZ ;  /* 0x0000004006047824 */ /* 0x004fca00078e00ff */
[----:B------:R-:W-:-:S04]  /*7a20*/  LOP3.LUT R7, R4, 0x1c0, RZ, 0xc0, !PT ;  /* 0x000001c004077812 */ /* 0x000fc800078ec0ff */
[--C-:B------:R-:W-:Y:S02]  /*7a30*/  SHF.R.U32.HI R9, RZ, 0x3, R7.reuse ;  /* 0x00000003ff097819 */ /* 0x100fe40000011607 */
[----:B------:R-:W-:Y:S02]  /*7a40*/  LOP3.LUT R4, R7, 0x38, R16, 0xf8, !PT ;  /* 0x0000003807047812 */ /* 0x000fe400078ef810 */
[----:B------:R-:W-:Y:S02]  /*7a50*/  LOP3.LUT R8, R9, R24, R7, 0x1e, !PT ;  /* 0x0000001809087212 */ /* 0x000fe400078e1e07 */
[----:B------:R-:W-:Y:S02]  /*7a60*/  LOP3.LUT R4, R4, R9, RZ, 0x3c, !PT ;  /* 0x0000000904047212 */ /* 0x000fe400078e3cff */
[----:B------:R-:W-:-:S03]  /*7a70*/  LEA R9, R10, R8, 0x9 ;  /* 0x000000080a097211 */ /* 0x000fc600078e48ff */
[----:B------:R-:W-:Y:S02]  /*7a80*/  IMAD R5, R10, 0x200, R4 ;  /* 0x000002000a057824 */ /* 0x000fe400078e0204 */
[--C-:B------:R-:W-:Y:S02]  /*7a90*/  IMAD R44, R9, 0x2, R18.reuse ;  /* 0x00000002092c7824 */ /* 0x100fe400078e0212 */
[----:B------:R-:W-:-:S03]  /*7aa0*/  IMAD R43, R5, 0x2, R18 ;  /* 0x00000002052b7824 */ /* 0x000fc600078e0212 */
[----:B------:R-:W1:Y:S04]  /*7ab0*/  LDS.128 R8, [R44+0x8400] ;  /* 0x008400002c087984 */ /* 0x000e680000000c00 */
[----:B------:R-:W0:Y:S01]  /*7ac0*/  LDS.128 R4, [R43+0x8400] ;  /* 0x008400002b047984 */ /* 0x000e220000000c00 */
[--C-:B-1----:R-:W-:Y:S02]  /*7ad0*/  HADD2.F32 R30, -RZ, R8.reuse.H0_H0 ;  /* 0x20000008ff1e7230 */ /* 0x102fe40000004100 */
[----:B------:R-:W-:Y:S02]  /*7ae0*/  HADD2.F32 R8, -RZ, R8.H1_H1 ;  /* 0x30000008ff087230 */ /* 0x000fe40000004100 */
[--C-:B0-----:R-:W-:Y:S02]  /*7af0*/  HADD2.F32 R25, -RZ, R4.reuse.H0_H0 ;  /* 0x20000004ff197230 */ /* 0x101fe40000004100 */
[C---:B------:R-:W-:Y:S01]  /*7b00*/  FMUL.FTZ R38, R30.reuse, R36 ;  /* 0x000000241e267220 */ /* 0x040fe20000410000 */
[----:B------:R-:W-:Y:S01]  /*7b10*/  FMUL.FTZ R40, R30, R34 ;  /* 0x000000221e287220 */ /* 0x000fe20000410000 */
[----:B------:R-:W-:-:S02]  /*7b20*/  HADD2.F32 R4, -RZ, R4.H1_H1 ;  /* 0x30000004ff047230 */ /* 0x000fc40000004100 */
[C---:B------:R-:W-:Y:S01]  /*7b30*/  FMUL.FTZ R39, R8.reuse, R37 ;  /* 0x0000002508277220 */ /* 0x040fe20000410000 */
[----:B------:R-:W-:Y:S02]  /*7b40*/  HADD2.F32 R31, -RZ, R9.H0_H0 ;  /* 0x20000009ff1f7230 */ /* 0x000fe40000004100 */
[C---:B------:R-:W-:Y:S01]  /*7b50*/  FFMA.FTZ R38, R25.reuse, R34, -R38 ;  /* 0x0000002219267223 */ /* 0x040fe20000010826 */
[----:B------:R-:W-:Y:S02]  /*7b60*/  HADD2.F32 R30, -RZ, R20.H0_H0 ;  /* 0x20000014ff1e7230 */ /* 0x000fe40000004100 */
[----:B------:R-:W-:Y:S01]  /*7b70*/  FFMA.FTZ R40, R25, R36, R40 ;  /* 0x0000002419287223 */ /* 0x000fe20000010028 */
[----:B------:R-:W-:Y:S02]  /*7b80*/  HADD2.F32 R25, -RZ, R15.H0_H0 ;  /* 0x2000000fff197230 */ /* 0x000fe40000004100 */
[----:B------:R-:W-:Y:S01]  /*7b90*/  FMUL.FTZ R41, R8, R35 ;  /* 0x0000002308297220 */ /* 0x000fe20000410000 */
[----:B------:R-:W-:-:S02]  /*7ba0*/  HADD2.F32 R26, -RZ, R5.H0_H0 ;  /* 0x20000005ff1a7230 */ /* 0x000fc40000004100 */
[C---:B------:R-:W-:Y:S01]  /*7bb0*/  FFMA.FTZ R39, R4.reuse, R35, -R39 ;  /* 0x0000002304277223 */ /* 0x040fe20000010827 */
[C---:B------:R-:W-:Y:S01]  /*7bc0*/  FMUL.FTZ R35, R31.reuse, R30 ;  /* 0x0000001e1f237220 */ /* 0x040fe20000410000 */
[----:B------:R-:W-:Y:S02]  /*7bd0*/  HADD2.F32 R9, -RZ, R9.H1_H1 ;  /* 0x30000009ff097230 */ /* 0x000fe40000004100 */
[----:B------:R-:W-:Y:S01]  /*7be0*/  FMUL.FTZ R31, R31, R25 ;  /* 0x000000191f1f7220 */ /* 0x000fe20000410000 */
[--C-:B------:R-:W-:Y:S02]  /*7bf0*/  HADD2.F32 R34, -RZ, R14.reuse.H1_H1 ;  /* 0x3000000eff227230 */ /* 0x100fe40000004100 */
[----:B------:R-:W-:Y:S01]  /*7c00*/  FFMA.FTZ R41, R4, R37, R41 ;  /* 0x0000002504297223 */ /* 0x000fe20000010029 */
[----:B------:R-:W-:Y:S02]  /*7c10*/  HADD2.F32 R4, -RZ, R14.H0_H0 ;  /* 0x2000000eff047230 */ /* 0x000fe40000004100 */
[----:B------:R-:W-:Y:S01]  /*7c20*/  FFMA.FTZ R35, R26, R25, -R35 ;  /* 0x000000191a237223 */ /* 0x000fe20000010823 */
[----:B------:R-:W-:-:S02]  /*7c30*/  HADD2.F32 R5, -RZ, R5.H1_H1 ;  /* 0x30000005ff057230 */ /* 0x000fc40000004100 */
[----:B------:R-:W-:Y:S01]  /*7c40*/  FFMA.FTZ R26, R26, R30, R31 ;  /* 0x0000001e1a1a7223 */ /* 0x000fe2000001001f */
[--C-:B------:R-:W-:Y:S02]  /*7c50*/  HADD2.F32 R32, -RZ, R10.reuse.H0_H0 ;  /* 0x2000000aff207230 */ /* 0x100fe40000004100 */
[C---:B------:R-:W-:Y:S01]  /*7c60*/  FMUL.FTZ R30, R9.reuse, R34 ;  /* 0x00000022091e7220 */ /* 0x040fe20000410000 */
[--C-:B------:R-:W-:Y:S02]  /*7c70*/  HADD2.F32 R8, -RZ, R13.reuse.H0_H0 ;  /* 0x2000000dff087230 */ /* 0x100fe40000004100 */
[----:B------:R-:W-:Y:S01]  /*7c80*/  FMUL.FTZ R36, R9, R4 ;  /* 0x0000000409247220 */ /* 0x000fe20000410000 */
[----:B------:R-:W-:Y:S02]  /*7c90*/  HADD2.F32 R25, -RZ, R13.H1_H1 ;  /* 0x3000000dff197230 */ /* 0x000fe40000004100 */
[----:B------:R-:W-:Y:S02]  /*7ca0*/  HADD2.F32 R10, -RZ, R10.H1_H1 ;  /* 0x3000000aff0a7230 */ /* 0x000fe40000004100 */
[----:B------:R-:W-:-:S02]  /*7cb0*/  HADD2.F32 R31, -RZ, R3.H1_H1 ;  /* 0x30000003ff1f7230 */ /* 0x000fc40000004100 */
[C---:B------:R-:W-:Y:S01]  /*7cc0*/  FFMA.FTZ R30, R5.reuse, R4, -R30 ;  /* 0x00000004051e7223 */ /* 0x040fe2000001081e */
[--C-:B------:R-:W-:Y:S02]  /*7cd0*/  HADD2.F32 R27, -RZ, R6.reuse.H0_H0 ;  /* 0x20000006ff1b7230 */ /* 0x100fe40000004100 */
[C---:B------:R-:W-:Y:S01]  /*7ce0*/  FMUL.FTZ R4, R32.reuse, R25 ;  /* 0x0000001920047220 */ /* 0x040fe20000410000 */
[----:B------:R-:W-:Y:S02]  /*7cf0*/  HADD2.F32 R6, -RZ, R6.H1_H1 ;  /* 0x30000006ff067230 */ /* 0x000fe40000004100 */
[----:B------:R-:W-:Y:S01]  /*7d00*/  FMUL.FTZ R42, R32, R8 ;  /* 0x00000008202a7220 */ /* 0x000fe20000410000 */
[----:B------:R-:W-:Y:S02]  /*7d10*/  HADD2.F32 R9, -RZ, R3.H0_H0 ;  /* 0x20000003ff097230 */ /* 0x000fe40000004100 */
[----:B------:R-:W-:Y:S01]  /*7d20*/  FFMA.FTZ R37, R5, R34, R36 ;  /* 0x0000002205257223 */ /* 0x000fe20000010024 */
[----:B------:R-:W-:Y:S01]  /*7d30*/  FMUL.FTZ R5, R10, R31 ;  /* 0x0000001f0a057220 */ /* 0x000fe20000410000 */
[C---:B------:R-:W-:Y:S01]  /*7d40*/  FFMA.FTZ R32, R27.reuse, R8, -R4 ;  /* 0x000000081b207223 */ /* 0x040fe20000010804 */
[----:B------:R-:W-:Y:S01]  /*7d50*/  FFMA.FTZ R42, R27, R25, R42 ;  /* 0x000000191b2a7223 */ /* 0x000fe2000001002a */
[----:B------:R-:W-:-:S02]  /*7d60*/  HADD2.F32 R33, -RZ, R11.H0_H0 ;  /* 0x2000000bff217230 */ /* 0x000fc40000004100 */
[-C--:B------:R-:W-:Y:S01]  /*7d70*/  FMUL.FTZ R27, R10, R9.reuse ;  /* 0x000000090a1b7220 */ /* 0x080fe20000410000 */
[----:B------:R-:W-:Y:S01]  /*7d80*/  FFMA.FTZ R25, R6, R9, -R5 ;  /* 0x0000000906197223 */ /* 0x000fe20000010805 */
[----:B------:R-:W-:Y:S02]  /*7d90*/  HADD2.F32 R11, -RZ, R11.H1_H1 ;  /* 0x3000000bff0b7230 */ /* 0x000fe40000004100 */
[--C-:B------:R-:W-:Y:S02]  /*7da0*/  HADD2.F32 R5, -RZ, R12.reuse.H0_H0 ;  /* 0x2000000cff057230 */ /* 0x100fe40000004100 */
[----:B------:R-:W-:Y:S02]  /*7db0*/  HADD2.F32 R10, -RZ, R12.H1_H1 ;  /* 0x3000000cff0a7230 */ /* 0x000fe40000004100 */
[--C-:B------:R-:W-:Y:S02]  /*7dc0*/  HADD2.F32 R4, -RZ, R0.reuse.H1_H1 ;  /* 0x30000000ff047230 */ /* 0x100fe40000004100 */
[----:B------:R-:W-:-:S02]  /*7dd0*/  HADD2.F32 R8, -RZ, R0.H0_H0 ;  /* 0x20000000ff087230 */ /* 0x000fc40000004100 */
[--C-:B------:R-:W-:Y:S02]  /*7de0*/  HADD2.F32 R28, -RZ, R7.reuse.H0_H0 ;  /* 0x20000007ff1c7230 */ /* 0x100fe40000004100 */
[----:B------:R-:W-:Y:S01]  /*7df0*/  FFMA.FTZ R27, R6, R31, R27 ;  /* 0x0000001f061b7223 */ /* 0x000fe2000001001b */
[----:B------:R-:W-:Y:S02]  /*7e00*/  HADD2.F32 R7, -RZ, R7.H1_H1 ;  /* 0x30000007ff077230 */ /* 0x000fe40000004100 */
[-C--:B------:R-:W-:Y:S01]  /*7e10*/  FMUL.FTZ R9, R33, R5.reuse ;  /* 0x0000000521097220 */ /* 0x080fe20000410000 */
[----:B------:R-:W-:Y:S01]  /*7e20*/  FMUL.FTZ R34, R11, R10 ;  /* 0x0000000a0b227220 */ /* 0x000fe20000410000 */
[----:B------:R-:W-:Y:S01]  /*7e30*/  FMUL.FTZ R6, R33, R4 ;  /* 0x0000000421067220 */ /* 0x000fe20000410000 */
[----:B------:R-:W-:Y:S01]  /*7e40*/  FMUL.FTZ R31, R11, R8 ;  /* 0x000000080b1f7220 */ /* 0x000fe20000410000 */
        /* <DEDUP_REMOVED lines=12> */
[----:B------:R1:W-:Y:S04]  /*7f10*/  STS.128 [R43+0x8400], R4 ;  /* 0x008400042b007388 */ /* 0x0003e80000000c00 */
[----:B------:R1:W-:Y:S02]  /*7f20*/  STS.128 [R44+0x8400], R8 ;  /* 0x008400082c007388 */ /* 0x0003e40000000c00 */
.L_x_13383:
[----:B------:R-:W-:Y:S05]  /*7f30*/  BSYNC B1 ;  /* 0x0000000000017941 */ /* 0x000fea0003800000 */
.L_x_13382:
[----:B------:R-:W-:Y:S05]  /*7f40*/  @P0 BRA `(.L_x_13374) ;  /* 0x0000000400600947 */ /* 0x000fea0003800000 */
[----:B-1----:R-:W2:Y:S01]  /*7f50*/  LDL R8, [R1+0x24] ;  /* 0x0000240001087983 */ /* 0x002ea20000100800 */
[C---:B------:R-:W-:Y:S01]  /*7f60*/  VIADD R4, R153.reuse, 0x60 ;  /* 0x0000006099047836 */ /* 0x040fe20000000000 */
[----:B------:R-:W-:Y:S02]  /*7f70*/  IADD3 R5, R153, 0x60, RZ ;  /* 0x0000006099057810 */ /* 0x000fe40007ffe0ff */
[----:B------:R-:W3:Y:S01]  /*7f80*/  LDL R41, [R1+0x58] ;  /* 0x0000580001297983 */ /* 0x000ee20000100800 */
[----:B------:R-:W-:Y:S02]  /*7f90*/  IMAD.SHL.U32 R4, R4, 0x40, RZ ;  /* 0x0000004004047824 */ /* 0x000fe400078e00ff */
[----:B------:R-:W-:-:S03]  /*7fa0*/  IMAD.SHL.U32 R5, R5, 0x40, RZ ;  /* 0x0000004005057824 */ /* 0x000fc600078e00ff */
[----:B------:R-:W-:Y:S02]  /*7fb0*/  LOP3.LUT R4, R4, 0x1c0, RZ, 0xc0, !PT ;  /* 0x000001c004047812 */ /* 0x000fe400078ec0ff */
[----:B------:R-:W-:Y:S02]  /*7fc0*/  LOP3.LUT R5, R5, 0x1c0, RZ, 0xc0, !PT ;  /* 0x000001c005057812 */ /* 0x000fe400078ec0ff */
[----:B------:R-:W-:-:S04]  /*7fd0*/  SHF.R.U32.HI R4, RZ, 0x3, R4 ;  /* 0x00000003ff047819 */ /* 0x000fc80000011604 */
[----:B------:R-:W-:Y:S01]  /*7fe0*/  LOP3.LUT R24, R4, R24, R5, 0x1e, !PT ;  /* 0x0000001804187212 */ /* 0x000fe200078e1e05 */
[--C-:B------:R-:W-:Y:S02]  /*7ff0*/  HADD2.F32 R33, -RZ, R21.reuse.H0_H0 ;  /* 0x20000015ff217230 */ /* 0x100fe40000004100 */
[----:B------:R-:W-:Y:S02]  /*8000*/  HADD2.F32 R35, -RZ, R21.H1_H1 ;  /* 0x30000015ff237230 */ /* 0x000fe40000004100 */
[--C-:B------:R-:W-:Y:S02]  /*8010*/  HADD2.F32 R40, -RZ, R20.reuse.H1_H1 ;  /* 0x30000014ff287230 */ /* 0x100fe40000004100 */
[--C-:B------:R-:W-:Y:S02]  /*8020*/  HADD2.F32 R38, -RZ, R15.reuse.H1_H1 ;  /* 0x3000000fff267230 */ /* 0x100fe40000004100 */
[----:B------:R-:W-:Y:S02]  /*8030*/  HADD2.F32 R42, -RZ, R20.H0_H0 ;  /* 0x20000014ff2a7230 */ /* 0x000fe40000004100 */
[----:B------:R-:W-:-:S02]  /*8040*/  HADD2.F32 R20, -RZ, R15.H0_H0 ;  /* 0x2000000fff147230 */ /* 0x000fc40000004100 */
[----:B------:R-:W-:Y:S02]  /*8050*/  HADD2.F32 R39, -RZ, R14.H1_H1 ;  /* 0x3000000eff277230 */ /* 0x000fe40000004100 */
[--C-:B------:R-:W-:Y:S02]  /*8060*/  HADD2.F32 R37, -RZ, R13.reuse.H0_H0 ;  /* 0x2000000dff257230 */ /* 0x100fe40000004100 */
[----:B------:R-:W-:Y:S02]  /*8070*/  HADD2.F32 R13, -RZ, R13.H1_H1 ;  /* 0x3000000dff0d7230 */ /* 0x000fe40000004100 */
[----:B--2---:R-:W-:-:S04]  /*8080*/  IMAD.IADD R9, R8, 0x1, R24 ;  /* 0x0000000108097824 */ /* 0x004fc800078e0218 */
[----:B------:R-:W-:Y:S01]  /*8090*/  IMAD R24, R9, 0x2, R18 ;  /* 0x0000000209187824 */ /* 0x000fe200078e0212 */
[----:B---3--:R-:W0:Y:S04]  /*80a0*/  LDS.128 R4, [R41+0x8400] ;  /* 0x0084000029047984 */ /* 0x008e280000000c00 */
[----:B------:R-:W1:Y:S01]  /*80b0*/  LDS.128 R8, [R24+0x8400] ;  /* 0x0084000018087984 */ /* 0x000e620000000c00 */
[----:B0-----:R-:W-:Y:S02]  /*80c0*/  HADD2.F32 R25, -RZ, R4.H0_H0 ;  /* 0x20000004ff197230 */ /* 0x001fe40000004100 */
[--C-:B-1----:R-:W-:Y:S02]  /*80d0*/  HADD2.F32 R21, -RZ, R8.reuse.H0_H0 ;  /* 0x20000008ff157230 */ /* 0x102fe40000004100 */
[----:B------:R-:W-:-:S03]  /*80e0*/  HADD2.F32 R8, -RZ, R8.H1_H1 ;  /* 0x30000008ff087230 */ /* 0x000fc60000004100 */
[-C--:B------:R-:W-:Y:S01]  /*80f0*/  FMUL.FTZ R36, R33, R21.reuse ;  /* 0x0000001521247220 */ /* 0x080fe20000410000 */
[----:B------:R-:W-:Y:S02]  /*8100*/  HADD2.F32 R4, -RZ, R4.H1_H1 ;  /* 0x30000004ff047230 */ /* 0x000fe40000004100 */
[C---:B------:R-:W-:Y:S01]  /*8110*/  FMUL.FTZ R34, R35.reuse, R21 ;  /* 0x0000001523227220 */ /* 0x040fe20000410000 */
[--C-:B------:R-:W-:Y:S02]  /*8120*/  HADD2.F32 R30, -RZ, R9.reuse.H0_H0 ;  /* 0x20000009ff1e7230 */ /* 0x100fe40000004100 */
[----:B------:R-:W-:Y:S01]  /*8130*/  FFMA.FTZ R36, R35, R25, R36 ;  /* 0x0000001923247223 */ /* 0x000fe20000010024 */
[----:B------:R-:W-:Y:S02]  /*8140*/  HADD2.F32 R9, -RZ, R9.H1_H1 ;  /* 0x30000009ff097230 */ /* 0x000fe40000004100 */
[-C--:B------:R-:W-:Y:S01]  /*8150*/  FMUL.FTZ R21, R40, R8.reuse ;  /* 0x0000000828157220 */ /* 0x080fe20000410000 */
[----:B------:R-:W-:Y:S01]  /*8160*/  FMUL.FTZ R15, R38, R8 ;  /* 0x00000008260f7220 */ /* 0x000fe20000410000 */
[----:B------:R-:W-:-:S02]  /*8170*/  HADD2.F32 R35, -RZ, R14.H0_H0 ;  /* 0x2000000eff237230 */ /* 0x000fc40000004100 */
[----:B------:R-:W-:Y:S01]  /*8180*/  FFMA.FTZ R34, R33, R25, -R34 ;  /* 0x0000001921227223 */ /* 0x000fe20000010822 */
[--C-:B------:R-:W-:Y:S02]  /*8190*/  HADD2.F32 R26, -RZ, R5.reuse.H0_H0 ;  /* 0x20000005ff1a7230 */ /* 0x100fe40000004100 */
[----:B------:R-:W-:Y:S01]  /*81a0*/  FFMA.FTZ R21, R38, R4, -R21 ;  /* 0x0000000426157223 */ /* 0x000fe20000010815 */
[----:B------:R-:W-:Y:S02]  /*81b0*/  HADD2.F32 R5, -RZ, R5.H1_H1 ;  /* 0x30000005ff057230 */ /* 0x000fe40000004100 */
[----:B------:R-:W-:Y:S01]  /*81c0*/  FMUL.FTZ R25, R42, R30 ;  /* 0x0000001e2a197220 */ /* 0x000fe20000410000 */
[--C-:B------:R-:W-:Y:S02]  /*81d0*/  HADD2.F32 R31, -RZ, R10.reuse.H0_H0 ;  /* 0x2000000aff1f7230 */ /* 0x100fe40000004100 */
[----:B------:R-:W-:Y:S01]  /*81e0*/  FFMA.FTZ R15, R40, R4, R15 ;  /* 0x00000004280f7223 */ /* 0x000fe2000001000f */
[----:B------:R-:W-:-:S02]  /*81f0*/  HADD2.F32 R10, -RZ, R10.H1_H1 ;  /* 0x3000000aff0a7230 */ /* 0x000fc40000004100 */
[-C--:B------:R-:W-:Y:S01]  /*8200*/  FMUL.FTZ R4, R39, R9.reuse ;  /* 0x0000000927047220 */ /* 0x080fe20000410000 */
[C---:B------:R-:W-:Y:S01]  /*8210*/  FMUL.FTZ R8, R35.reuse, R9 ;  /* 0x0000000923087220 */ /* 0x040fe20000410000 */
[--C-:B------:R-:W-:Y:S02]  /*8220*/  HADD2.F32 R38, -RZ, R3.reuse.H1_H1 ;  /* 0x30000003ff267230 */ /* 0x100fe40000004100 */
[C---:B------:R-:W-:Y:S01]  /*8230*/  FMUL.FTZ R33, R20.reuse, R30 ;  /* 0x0000001e14217220 */ /* 0x040fe20000410000 */
[--C-:B------:R-:W-:Y:S02]  /*8240*/  HADD2.F32 R27, -RZ, R6.reuse.H0_H0 ;  /* 0x20000006ff1b7230 */ /* 0x100fe40000004100 */
[----:B------:R-:W-:Y:S01]  /*8250*/  FFMA.FTZ R25, R20, R26, -R25 ;  /* 0x0000001a14197223 */ /* 0x000fe20000010819 */
[----:B------:R-:W-:Y:S02]  /*8260*/  HADD2.F32 R30, -RZ, R3.H0_H0 ;  /* 0x20000003ff1e7230 */ /* 0x000fe40000004100 */
[----:B------:R-:W-:Y:S01]  /*8270*/  FFMA.FTZ R14, R35, R5, -R4 ;  /* 0x00000005230e7223 */ /* 0x000fe20000010804 */
[----:B------:R-:W-:-:S02]  /*8280*/  HADD2.F32 R6, -RZ, R6.H1_H1 ;  /* 0x30000006ff067230 */ /* 0x000fc40000004100 */
[----:B------:R-:W-:Y:S01]  /*8290*/  FFMA.FTZ R20, R39, R5, R8 ;  /* 0x0000000527147223 */ /* 0x000fe20000010008 */
[----:B------:R-:W-:Y:S01]  /*82a0*/  FFMA.FTZ R33, R42, R26, R33 ;  /* 0x0000001a2a217223 */ /* 0x000fe20000010021 */
[-C--:B------:R-:W-:Y:S01]  /*82b0*/  FMUL.FTZ R5, R38, R10.reuse ;  /* 0x0000000a26057220 */ /* 0x080fe20000410000 */
[-C--:B------:R-:W-:Y:S01]  /*82c0*/  FMUL.FTZ R4, R13, R31.reuse ;  /* 0x0000001f0d047220 */ /* 0x080fe20000410000 */
[C---:B------:R-:W-:Y:S01]  /*82d0*/  FMUL.FTZ R26, R37.reuse, R31 ;  /* 0x0000001f251a7220 */ /* 0x040fe20000410000 */
[C---:B------:R-:W-:Y:S01]  /*82e0*/  FMUL.FTZ R9, R30.reuse, R10 ;  /* 0x0000000a1e097220 */ /* 0x040fe20000410000 */
[--C-:B------:R-:W-:Y:S02]  /*82f0*/  HADD2.F32 R32, -RZ, R11.reuse.H0_H0 ;  /* 0x2000000bff207230 */ /* 0x100fe40000004100 */
[----:B------:R-:W-:Y:S01]  /*8300*/  FFMA.FTZ R10, R30, R6, -R5 ;  /* 0x000000061e0a7223 */ /* 0x000fe20000010805 */
[----:B------:R-:W-:Y:S02]  /*8310*/  HADD2.F32 R11, -RZ, R11.H1_H1 ;  /* 0x3000000bff0b7230 */ /* 0x000fe40000004100 */
[-C--:B------:R-:W-:Y:S01]  /*8320*/  FFMA.FTZ R3, R37, R27.reuse, -R4 ;  /* 0x0000001b25037223 */ /* 0x080fe20000010804 */
[----:B------:R-:W-:Y:S01]  /*8330*/  FFMA.FTZ R26, R13, R27, R26 ;  /* 0x0000001b0d1a7223 */ /* 0x000fe2000001001a */
[----:B------:R-:W-:-:S02]  /*8340*/  HADD2.F32 R30, -RZ, R12.H0_H0 ;  /* 0x2000000cff1e7230 */ /* 0x000fc40000004100 */
[----:B------:R-:W-:Y:S02]  /*8350*/  HADD2.F32 R31, -RZ, R12.H1_H1 ;  /* 0x3000000cff1f7230 */ /* 0x000fe40000004100 */
[--C-:B------:R-:W-:Y:S02]  /*8360*/  HADD2.F32 R8, -RZ, R0.reuse.H1_H1 ;  /* 0x30000000ff087230 */ /* 0x100fe40000004100 */
[----:B------:R-:W-:Y:S02]  /*8370*/  HADD2.F32 R27, -RZ, R0.H0_H0 ;  /* 0x20000000ff1b7230 */ /* 0x000fe40000004100 */
[--C-:B------:R-:W-:Y:S02]  /*8380*/  HADD2.F32 R28, -RZ, R7.reuse.H0_H0 ;  /* 0x20000007ff1c7230 */ /* 0x100fe40000004100 */
[----:B------:R-:W-:Y:S01]  /*8390*/  FFMA.FTZ R13, R38, R6, R9 ;  /* 0x00000006260d7223 */ /* 0x000fe20000010009 */
[----:B------:R-:W-:Y:S02]  /*83a0*/  HADD2.F32 R7, -RZ, R7.H1_H1 ;  /* 0x30000007ff077230 */ /* 0x000fe40000004100 */
[-C--:B------:R-:W-:Y:S01]  /*83b0*/  FMUL.FTZ R5, R30, R32.reuse ;  /* 0x000000201e057220 */ /* 0x080fe20000410000 */
        /* <DEDUP_REMOVED lines=17> */
.L_x_13374:
[----:B------:R-:W-:Y:S05]  /*84d0*/  BSYNC B0 ;  /* 0x0000000000007941 */ /* 0x000fea0003800000 */
.L_x_13363:
        /* <DEDUP_REMOVED lines=8> */
.L_x_13360:
[----:B----4-:R-:W-:-:S04]  /*8560*/  MOV R0, UR39 ;  /* 0x0000002700007c02 */ /* 0x010fc80008000f00 */
[----:B------:R-:W-:-:S13]  /*8570*/  ISETP.NE.AND P0, PT, R0, 0x3, PT ;  /* 0x000000030000780c */ /* 0x000fda0003f05270 */
[----:B------:R-:W-:Y:S05]  /*8580*/  @!P0 BRA `(.L_x_13384) ;  /* 0x0000000000048947 */ /* 0x000fea0003800000 */
[----:B------:R-:W-:Y:S01]  /*8590*/  BPT.TRAP 0x1 ;  /* 0x000000040000795c */ /* 0x000fe20000300000 */
.L_x_13384:
[----:B01----:R-:W2:Y:S01]  /*85a0*/  LDL R3, [R1+0x4] ;  /* 0x0000040001037983 */ /* 0x003ea20000100800 */
[----:B------:R-:W-:Y:S01]  /*85b0*/  IMAD R0, R156, 0x8, R18 ;  /* 0x000000089c007824 */ /* 0x000fe200078e0212 */
[----:B--2---:R-:W-:-:S04]  /*85c0*/  SHF.L.U32 R5, R3, 0x1f, RZ ;  /* 0x0000001f03057819 */ /* 0x004fc800000006ff */
[----:B------:R0:W1:Y:S01]  /*85d0*/  SYNCS.PHASECHK.TRANS64.TRYWAIT P1, [R0+URZ+0x16830], R5 ;  /* 0x01683005000075a7 */ /* 0x000062000802017f */
[----:B------:R-:W-:Y:S05]  /*85e0*/  @!P0 BRA `(.L_x_13385) ;  /* 0x0000000000048947 */ /* 0x000fea0003800000 */
[----:B------:R-:W-:Y:S01]  /*85f0*/  BPT.TRAP 0x1 ;  /* 0x000000040000795c */ /* 0x000fe20000300000 */
.L_x_13385:
        /* <DEDUP_REMOVED lines=10> */
.L_x_13386:
[----:B--2---:R-:W2:Y:S01]  /*86a0*/  LDL R3, [R1+0x20] ;  /* 0x0000200001037983 */ /* 0x004ea20000100800 */
[----:B01----:R-:W-:Y:S01]  /*86b0*/  IMAD.MOV.U32 R5, RZ, RZ, 0x40000040 ;  /* 0x40000040ff057424 */ /* 0x003fe200078e00ff */
[----:B------:R-:W-:Y:S05]  /*86c0*/  WARPSYNC.ALL ;  /* 0x0000000000007948 */ /* 0x000fea0003800000 */
[C---:B------:R-:W-:Y:S01]  /*86d0*/  R2UR UR4, R12.reuse ;  /* 0x000000000c0472ca */ /* 0x040fe200000e0000 */
[----:B---3-5:R-:W-:Y:S01]  /*86e0*/  WARPGROUP.ARRIVE ;  /* 0x00000000000079c5 */ /* 0x028fe20000000000 */
[----:B------:R-:W-:Y:S01]  /*86f0*/  R2UR UR5, R13 ;  /* 0x000000000d0572ca */ /* 0x000fe200000e0000 */
[C---:B------:R-:W-:Y:S01]  /*8700*/  VIADD R8, R12.reuse, 0x2 ;  /* 0x000000020c087836 */ /* 0x040fe20000000000 */
[----:B------:R-:W-:Y:S01]  /*8710*/  R2UR UR7, R5 ;  /* 0x00000000050772ca */ /* 0x000fe200000e0000 */
[----:B------:R-:W-:Y:S01]  /*8720*/  IMAD.MOV.U32 R7, RZ, RZ, 0x40000040 ;  /* 0x40000040ff077424 */ /* 0x000fe200078e00ff */
[----:B------:R-:W-:Y:S01]  /*8730*/  MOV R9, 0x40000040 ;  /* 0x4000004000097802 */ /* 0x000fe20000000f00 */
[C---:B------:R-:W-:Y:S01]  /*8740*/  VIADD R20, R12.reuse, 0x4 ;  /* 0x000000040c147836 */ /* 0x040fe20000000000 */
[----:B------:R-:W-:Y:S01]  /*8750*/  MOV R21, 0x40000040 ;  /* 0x4000004000157802 */ /* 0x000fe20000000f00 */
[----:B------:R-:W-:Y:S01]  /*8760*/  VIADD R14, R12, 0x6 ;  /* 0x000000060c0e7836 */ /* 0x000fe20000000000 */
[----:B------:R-:W-:Y:S01]  /*8770*/  MOV R15, 0x40000040 ;  /* 0x40000040000f7802 */ /* 0x000fe20000000f00 */
[----:B------:R-:W-:Y:S01]  /*8780*/  IMAD.MOV.U32 R5, RZ, RZ, 0x40000040 ;  /* 0x40000040ff057424 */ /* 0x000fe200078e00ff */
[----:B------:R0:W-:Y:S01]  /*8790*/  STL.64 [R1+0x8], R8 ;  /* 0x0000080801007387 */ /* 0x0001e20000100a00 */
[----:B------:R-:W-:Y:S01]  /*87a0*/  IMAD.MOV.U32 R119, RZ, RZ, RZ ;  /* 0x000000ffff777224 */ /* 0x000fe200078e00ff */
[----:B--2---:R-:W-:-:S04]  /*87b0*/  LEA R4, R156, R3, 0xa ;  /* 0x000000039c047211 */ /* 0x004fc800078e50ff */
[C---:B------:R-:W-:Y:S01]  /*87c0*/  R2UR UR6, R4.reuse ;  /* 0x00000000040672ca */ /* 0x040fe200000e0000 */
[----:B------:R-:W-:-:S12]  /*87d0*/  VIADD R6, R4, 0x2 ;  /* 0x0000000204067836 */ /* 0x000fd80000000000 */
[----:B------:R-:W-:Y:S01]  /*87e0*/  HGMMA.64x128x16.F32 R24, gdesc[UR4], RZ, !UPT, gsb0 ;  /* 0x01e00000041879f0 */ /* 0x000fe2000c0008ff */
[----:B------:R-:W-:Y:S02]  /*87f0*/  R2UR UR4, R8 ;  /* 0x00000000080472ca */ /* 0x000fe400000e0000 */
[----:B------:R-:W-:Y:S02]  /*8800*/  R2UR UR5, R9 ;  /* 0x00000000090572ca */ /* 0x000fe400000e0000 */
[----:B------:R-:W-:Y:S01]  /*8810*/  R2UR UR6, R6 ;  /* 0x00000000060672ca */ /* 0x000fe200000e0000 */
[C---:B------:R-:W-:Y:S01]  /*8820*/  VIADD R6, R4.reuse, 0x4 ;  /* 0x0000000404067836 */ /* 0x040fe20000000000 */
[----:B------:R-:W-:Y:S01]  /*8830*/  R2UR UR7, R7 ;  /* 0x00000000070772ca */ /* 0x000fe200000e0000 */
[----:B------:R-:W-:Y:S02]  /*8840*/  IMAD.MOV.U32 R7, RZ, RZ, 0x40000040 ;  /* 0x40000040ff077424 */ /* 0x000fe400078e00ff */
[----:B------:R-:W-:Y:S01]  /*8850*/  VIADD R4, R4, 0x6 ;  /* 0x0000000604047836 */ /* 0x000fe20000000000 */
[----:B------:R-:W-:-:S02]  /*8860*/  WARPGROUP.DEPBAR.LE gsb0, 0x0 ;  /* 0x00008000000079c5 */ /* 0x000fc40000010000 */
[----:B------:R-:W-:-:S07]  /*8870*/  WARPGROUP.ARRIVE ;  /* 0x00000000000079c5 */ /* 0x000fce0000000000 */
[----:B------:R-:W-:Y:S01]  /*8880*/  HGMMA.64x128x16.F32 R24, gdesc[UR4], R24, gsb0 ;  /* 0x01e00000041879f0 */ /* 0x000fe20008000818 */
[----:B------:R-:W-:Y:S02]  /*8890*/  R2UR UR4, R20 ;  /* 0x00000000140472ca */ /* 0x000fe400000e0000 */
[----:B------:R-:W-:Y:S02]  /*88a0*/  R2UR UR5, R21 ;  /* 0x00000000150572ca */ /* 0x000fe400000e0000 */
[----:B------:R-:W-:Y:S02]  /*88b0*/  R2UR UR6, R6 ;  /* 0x00000000060672ca */ /* 0x000fe400000e0000 */
[----:B------:R-:W-:Y:S01]  /*88c0*/  R2UR UR7, R7 ;  /* 0x00000000070772ca */ /* 0x000fe200000e0000 */
[----:B------:R-:W-:Y:S02]  /*88d0*/  WARPGROUP.DEPBAR.LE gsb0, 0x0 ;  /* 0x00008000000079c5 */ /* 0x000fe40000010000 */
[----:B------:R-:W-:-:S10]  /*88e0*/  WARPGROUP.ARRIVE ;  /* 0x00000000000079c5 */ /* 0x000fd40000000000 */
        /* <DEDUP_REMOVED lines=11> */
.L_x_13388:
        /* <DEDUP_REMOVED lines=67> */
[----:B------:R-:W-:Y:S01]  /*8dd0*/  VIADD R0, R0, 0x16840 ;  /* 0x0001684000007836 */ /* 0x000fe20000000000 */
[----:B------:R-:W-:-:S05]  /*8de0*/  ULDC UR6, c[0x0][0x9d8] ;  /* 0x0002760000067ab9 */ /* 0x000fca0000000800 */
        /* <DEDUP_REMOVED lines=33> */
[----:B------:R-:W-:-:S07]  /*9000*/  ISETP.GT.AND P4, PT, R72, RZ, PT ;  /* 0x000000ff4800720c */ /* 0x000fce0003f84270 */
[----:B------:R-:W2:Y:S01]  /*9010*/  MUFU.TANH R56, R56 ;  /* 0x0000003800387308 */ /* 0x000ea20000002400 */
[----:B------:R-:W-:-:S07]  /*9020*/  ISETP.GT.AND P5, PT, R72, 0x1, PT ;  /* 0x000000014800780c */ /* 0x000fce0003fa4270 */
[----:B------:R-:W2:Y:S01]  /*9030*/  MUFU.TANH R53, R53 ;  /* 0x0000003500357308 */ /* 0x000ea20000002400 */
[----:B------:R-:W-:-:S07]  /*9040*/  ISETP.GT.AND P1, PT, R72, 0x8, PT ;  /* 0x000000084800780c */ /* 0x000fce0003f24270 */
[----:B------:R-:W2:Y:S01]  /*9050*/  MUFU.TANH R59, R59 ;  /* 0x0000003b003b7308 */ /* 0x000ea20000002400 */
[----:B0-----:R-:W-:-:S07]  /*9060*/  FSEL R3, R3, -INF , P4 ;  /* 0xff80000003037808 */ /* 0x001fce0002000000 */
[----:B------:R-:W0:Y:S01]  /*9070*/  MUFU.TANH R54, R54 ;  /* 0x0000003600367308 */ /* 0x000e220000002400 */
[----:B-1----:R-:W-:-:S07]  /*9080*/  FSEL R4, R4, -INF , P5 ;  /* 0xff80000004047808 */ /* 0x002fce0002800000 */
[----:B------:R-:W1:Y:S01]  /*9090*/  MUFU.TANH R60, R60 ;  /* 0x0000003c003c7308 */ /* 0x000e620000002400 */
[----:B------:R-:W-:-:S07]  /*90a0*/  ISETP.GT.AND P2, PT, R72, 0x9, PT ;  /* 0x000000094800780c */ /* 0x000fce0003f44270 */
[----:B------:R-:W1:Y:S01]  /*90b0*/  MUFU.TANH R57, R57 ;  /* 0x0000003900397308 */ /* 0x000e620000002400 */
[----:B---3--:R-:W-:-:S07]  /*90c0*/  FSEL R7, R7, -INF , P1 ;  /* 0xff80000007077808 */ /* 0x008fce0000800000 */
[----:B------:R-:W3:Y:S01]  /*90d0*/  MUFU.TANH R63, R63 ;  /* 0x0000003f003f7308 */ /* 0x000ee20000002400 */
[----:B------:R-:W-:-:S07]  /*90e0*/  FMNMX.FTZ R76, R3, R4, !PT ;  /* 0x00000004034c7209 */ /* 0x000fce0007810000 */
[----:B------:R-:W3:Y:S01]  /*90f0*/  MUFU.TANH R58, R58 ;  /* 0x0000003a003a7308 */ /* 0x000ee20000002400 */
[----:B------:R-:W-:-:S07]  /*9100*/  ISETP.GT.AND P3, PT, R72, 0x10, PT ;  /* 0x000000104800780c */ /* 0x000fce0003f64270 */
[----:B------:R-:W3:Y:S01]  /*9110*/  MUFU.TANH R64, R64 ;  /* 0x0000004000407308 */ /* 0x000ee20000002400 */
[----:B----4-:R-:W-:-:S07]  /*9120*/  FSEL R8, R8, -INF , P2 ;  /* 0xff80000008087808 */ /* 0x010fce0001000000 */
[----:B------:R-:W4:Y:S01]  /*9130*/  MUFU.TANH R61, R61 ;  /* 0x0000003d003d7308 */ /* 0x000f220000002400 */
[----:B------:R-:W-:Y:S01]  /*9140*/  FMNMX.FTZ R75, R7, R76, !PT ;  /* 0x0000004c074b7209 */ /* 0x000fe20007810000 */
[----:B------:R-:W-:Y:S01]  /*9150*/  FMUL.FTZ R71, R81, UR5 ;  /* 0x0000000551477c20 */ /* 0x000fe20008410000 */
[----:B-----5:R-:W-:-:S05]  /*9160*/  FSEL R5, R5, -INF , P4 ;  /* 0xff80000005057808 */ /* 0x020fca0002000000 */
[----:B------:R-:W5:Y:S01]  /*9170*/  MUFU.TANH R67, R67 ;  /* 0x0000004300437308 */ /* 0x000f620000002400 */
[----:B------:R-:W-:-:S07]  /*9180*/  ISETP.GT.AND P4, PT, R72, 0x11, PT ;  /* 0x000000114800780c */ /* 0x000fce0003f84270 */
[----:B------:R-:W5:Y:S01]  /*9190*/  MUFU.TANH R62, R62 ;  /* 0x0000003e003e7308 */ /* 0x000f620000002400 */
[----:B------:R-:W-:Y:S01]  /*91a0*/  FSEL R11, R11, -INF , P3 ;  /* 0xff8000000b0b7808 */ /* 0x000fe20001800000 */
[----:B------:R-:W-:Y:S01]  /*91b0*/  FMUL.FTZ R73, R84, UR5 ;  /* 0x0000000554497c20 */ /* 0x000fe20008410000 */
[----:B------:R-:W-:-:S05]  /*91c0*/  FMNMX.FTZ R76, R8, R75, !PT ;  /* 0x0000004b084c7209 */ /* 0x000fca0007810000 */
[----:B------:R-:W5:Y:S01]  /*91d0*/  MUFU.TANH R68, R68 ;  /* 0x0000004400447308 */ /* 0x000f620000002400 */
[----:B------:R-:W-:Y:S01]  /*91e0*/  FSEL R6, R6, -INF , P5 ;  /* 0xff80000006067808 */ /* 0x000fe20002800000 */
[----:B------:R-:W-:Y:S01]  /*91f0*/  FMUL.FTZ R74, R85, UR5 ;  /* 0x00000005554a7c20 */ /* 0x000fe20008410000 */
[----:B------:R-:W-:Y:S01]  /*9200*/  ISETP.GT.AND P5, PT, R72, 0x18, PT ;  /* 0x000000184800780c */ /* 0x000fe20003fa4270 */
[----:B------:R-:W5:Y:S01]  /*9210*/  LDL R90, [R1+0x18] ;  /* 0x00001800015a7983 */ /* 0x000f620000100800 */
[----:B------:R-:W-:Y:S02]  /*9220*/  FSEL R24, R24, -INF , P4 ;  /* 0xff80000018187808 */ /* 0x000fe40002000000 */
[----:B------:R-:W-:Y:S01]  /*9230*/  FMNMX.FTZ R75, R11, R76, !PT ;  /* 0x0000004c0b4b7209 */ /* 0x000fe20007810000 */
[----:B------:R-:W5:Y:S01]  /*9240*/  MUFU.TANH R65, R65 ;  /* 0x0000004100417308 */ /* 0x000f620000002400 */
[----:B------:R-:W-:Y:S02]  /*9250*/  FSEL R9, R9, -INF , P1 ;  /* 0xff80000009097808 */ /* 0x000fe40000800000 */
[----:B------:R-:W-:-:S02]  /*9260*/  ISETP.GT.AND P1, PT, R72, 0x19, PT ;  /* 0x000000194800780c */ /* 0x000fc40003f24270 */
[----:B------:R-:W-:Y:S02]  /*9270*/  FSEL R27, R27, -INF , P5 ;  /* 0xff8000001b1b7808 */ /* 0x000fe40002800000 */
[----:B------:R-:W-:Y:S01]  /*9280*/  FMNMX.FTZ R76, R24, R75, !PT ;  /* 0x0000004b184c7209 */ /* 0x000fe20007810000 */
[----:B------:R-:W5:Y:S01]  /*9290*/  MUFU.TANH R70, R70 ;  /* 0x0000004600467308 */ /* 0x000f620000002400 */
[----:B------:R-:W-:Y:S02]  /*92a0*/  FSEL R10, R10, -INF , P2 ;  /* 0xff8000000a0a7808 */ /* 0x000fe40001000000 */
[----:B------:R-:W-:Y:S02]  /*92b0*/  ISETP.GT.AND P2, PT, R72, 0x20, PT ;  /* 0x000000204800780c */ /* 0x000fe40003f44270 */
[----:B------:R-:W-:Y:S02]  /*92c0*/  FSEL R28, R28, -INF , P1 ;  /* 0xff8000001c1c7808 */ /* 0x000fe40000800000 */
[----:B------:R-:W-:Y:S01]  /*92d0*/  FMNMX.FTZ R77, R27, R76, !PT ;  /* 0x0000004c1b4d7209 */ /* 0x000fe20007810000 */
[----:B------:R-:W5:Y:S01]  /*92e0*/  MUFU.TANH R66, R66 ;  /* 0x0000004200427308 */ /* 0x000f620000002400 */
[----:B------:R-:W-:-:S02]  /*92f0*/  FSEL R25, R25, -INF , P3 ;  /* 0xff80000019197808 */ /* 0x000fc40001800000 */
[----:B------:R-:W-:Y:S02]  /*9300*/  ISETP.GT.AND P3, PT, R72, 0x21, PT ;  /* 0x000000214800780c */ /* 0x000fe40003f64270 */
[----:B------:R-:W-:Y:S02]  /*9310*/  FSEL R75, R31, -INF , P2 ;  /* 0xff8000001f4b7808 */ /* 0x000fe40001000000 */
[----:B------:R-:W-:Y:S01]  /*9320*/  FMNMX.FTZ R76, R28, R77, !PT ;  /* 0x0000004d1c4c7209 */ /* 0x000fe20007810000 */
[----:B------:R-:W-:Y:S01]  /*9330*/  MUFU.TANH R69, R69 ;  /* 0x0000004500457308 */ /* 0x000fe20000002400 */
[----:B------:R-:W-:Y:S02]  /*9340*/  FSEL R26, R26, -INF , P4 ;  /* 0xff8000001a1a7808 */ /* 0x000fe40002000000 */
[----:B------:R-:W-:Y:S02]  /*9350*/  ISETP.GT.AND P4, PT, R72, 0x28, PT ;  /* 0x000000284800780c */ /* 0x000fe40003f84270 */
[----:B------:R-:W-:-:S02]  /*9360*/  FSEL R32, R32, -INF , P3 ;  /* 0xff80000020207808 */ /* 0x000fc40001800000 */
[----:B------:R-:W-:Y:S02]  /*9370*/  FMNMX.FTZ R31, R75, R76, !PT ;  /* 0x0000004c4b1f7209 */ /* 0x000fe40007810000 */
[----:B------:R-:W-:Y:S02]  /*9380*/  FSEL R29, R29, -INF , P5 ;  /* 0xff8000001d1d7808 */ /* 0x000fe40002800000 */
[----:B------:R-:W-:Y:S02]  /*9390*/  ISETP.GT.AND P5, PT, R72, 0x29, PT ;  /* 0x000000294800780c */ /* 0x000fe40003fa4270 */
[----:B------:R-:W-:Y:S02]  /*93a0*/  FSEL R35, R35, -INF , P4 ;  /* 0xff80000023237808 */ /* 0x000fe40002000000 */
[----:B------:R-:W-:Y:S02]  /*93b0*/  FMNMX.FTZ R76, R32, R31, !PT ;  /* 0x0000001f204c7209 */ /* 0x000fe40007810000 */
[----:B------:R-:W-:-:S02]  /*93c0*/  FSEL R30, R30, -INF , P1 ;  /* 0xff8000001e1e7808 */ /* 0x000fc40000800000 */
[----:B------:R-:W-:Y:S02]  /*93d0*/  ISETP.GT.AND P1, PT, R72, 0x30, PT ;  /* 0x000000304800780c */ /* 0x000fe40003f24270 */
        /* <DEDUP_REMOVED lines=36> */
[----:B--2---:R-:W-:Y:S02]  /*9620*/  FSEL R55, R55, -INF , P4 ;  /* 0xff80000037377808 */ /* 0x004fe40002000000 */
        /* <DEDUP_REMOVED lines=9> */
[----:B0-----:R-:W-:-:S02]  /*96c0*/  FSEL R54, R54, -INF , P3 ;  /* 0xff80000036367808 */ /* 0x001fc40001800000 */
[----:B------:R-:W-:Y:S02]  /*96d0*/  ISETP.GT.AND P3, PT, R72, 0x60, PT ;  /* 0x000000604800780c */ /* 0x000fe40003f64270 */
[----:B-1----:R-:W-:Y:S02]  /*96e0*/  FSEL R60, R60, -INF , P2 ;  /* 0xff8000003c3c7808 */ /* 0x002fe40001000000 */
[----:B------:R-:W-:Y:S02]  /*96f0*/  FMNMX.FTZ R31, R59, R38, !PT ;  /* 0x000000263b1f7209 */ /* 0x000fe40007810000 */
[----:B------:R-:W-:Y:S02]  /*9700*/  FSEL R57, R57, -INF , P4 ;  /* 0xff80000039397808 */ /* 0x000fe40002000000 */
[----:B------:R-:W-:Y:S02]  /*9710*/  ISETP.GT.AND P4, PT, R72, 0x61, PT ;  /* 0x000000614800780c */ /* 0x000fe40003f84270 */
[----:B---3--:R-:W-:-:S02]  /*9720*/  FSEL R63, R63, -INF , P3 ;  /* 0xff8000003f3f7808 */ /* 0x008fc40001800000 */
[----:B------:R-:W-:Y:S01]  /*9730*/  FMNMX.FTZ R38, R60, R31, !PT ;  /* 0x0000001f3c267209 */ /* 0x000fe20007810000 */
[----:B------:R-:W0:Y:S01]  /*9740*/  MUFU.TANH R71, R71 ;  /* 0x0000004700477308 */ /* 0x000e220000002400 */
[----:B------:R-:W-:Y:S02]  /*9750*/  FSEL R58, R58, -INF , P5 ;  /* 0xff8000003a3a7808 */ /* 0x000fe40002800000 */
[----:B------:R-:W-:Y:S02]  /*9760*/  ISETP.GT.AND P5, PT, R72, 0x68, PT ;  /* 0x000000684800780c */ /* 0x000fe40003fa4270 */
[----:B------:R-:W-:Y:S02]  /*9770*/  FSEL R64, R64, -INF , P4 ;  /* 0xff80000040407808 */ /* 0x000fe40002000000 */
[----:B------:R-:W-:Y:S01]  /*9780*/  FMNMX.FTZ R31, R63, R38, !PT ;  /* 0x000000263f1f7209 */ /* 0x000fe20007810000 */
[----:B------:R-:W1:Y:S01]  /*9790*/  MUFU.TANH R73, R73 ;  /* 0x0000004900497308 */ /* 0x000e620000002400 */
[----:B----4-:R-:W-:-:S02]  /*97a0*/  FSEL R61, R61, -INF , P1 ;  /* 0xff8000003d3d7808 */ /* 0x010fc40000800000 */
[----:B------:R-:W-:Y:S02]  /*97b0*/  ISETP.GT.AND P1, PT, R72, 0x69, PT ;  /* 0x000000694800780c */ /* 0x000fe40003f24270 */
[----:B-----5:R-:W-:Y:S02]  /*97c0*/  FSEL R67, R67, -INF , P5 ;  /* 0xff80000043437808 */ /* 0x020fe40002800000 */
[----:B------:R-:W-:Y:S01]  /*97d0*/  FMNMX.FTZ R38, R64, R31, !PT ;  /* 0x0000001f40267209 */ /* 0x000fe20007810000 */
[----:B------:R-:W2:Y:S01]  /*97e0*/  MUFU.TANH R74, R74 ;  /* 0x0000004a004a7308 */ /* 0x000ea20000002400 */
        /* <DEDUP_REMOVED lines=10> */
[----:B0-----:R-:W-:Y:S02]  /*9890*/  FSEL R71, R71, -INF , P3 ;  /* 0xff80000047477808 */ /* 0x001fe40001800000 */
[----:B------:R-:W-:Y:S02]  /*98a0*/  FMNMX.FTZ R38, R70, R31, !PT ;  /* 0x0000001f46267209 */ /* 0x000fe40007810000 */
[----:B------:R-:W-:Y:S02]  /*98b0*/  FSEL R69, R69, -INF , P5 ;  /* 0xff80000045457808 */ /* 0x000fe40002800000 */
[----:B------:R-:W-:Y:S02]  /*98c0*/  ISETP.GT.AND P5, PT, R72, 0x79, PT ;  /* 0x000000794800780c */ /* 0x000fe40003fa4270 */
[----:B-1----:R-:W-:-:S02]  /*98d0*/  FSEL R73, R73, -INF , P4 ;  /* 0xff80000049497808 */ /* 0x002fc40002000000 */
[----:B------:R-:W-:Y:S02]  /*98e0*/  FMNMX.FTZ R38, R71, R38, !PT ;  /* 0x0000002647267209 */ /* 0x000fe40007810000 */
[----:B--2---:R-:W-:Y:S02]  /*98f0*/  FSEL R74, R74, -INF , P5 ;  /* 0xff8000004a4a7808 */ /* 0x004fe40002800000 */
        /* <DEDUP_REMOVED lines=8> */
[----:B------:R-:W-:-:S05]  /*9980*/  FSEL R77, R77, RZ, P6 ;  /* 0x000000ff4d4d7208 */ /* 0x000fca0003000000 */
[--C-:B------:R-:W-:Y:S01]  /*9990*/  FFMA.FTZ R148, R3, UR4, -R77.reuse ;  /* 0x0000000403947c23 */ /* 0x100fe2000801084d */
[----:B------:R-:W-:Y:S01]  /*99a0*/  FFMA.FTZ R3, R4, UR4, -R77 ;  /* 0x0000000404037c23 */ /* 0x000fe2000801084d */
[----:B------:R-:W-:Y:S01]  /*99b0*/  FMNMX.FTZ R4, R5, R6, !PT ;  /* 0x0000000605047209 */ /* 0x000fe20007810000 */
[----:B------:R-:W-:-:S03]  /*99c0*/  FMUL.FTZ R38, R79, UR5 ;  /* 0x000000054f267c20 */ /* 0x000fc60008410000 */
[----:B------:R-:W-:Y:S01]  /*99d0*/  FMNMX.FTZ R79, R9, R4, !PT ;  /* 0x00000004094f7209 */ /* 0x000fe20007810000 */
[----:B------:R-:W-:-:S03]  /*99e0*/  FFMA.FTZ R120, R11, UR4, -R77 ;  /* 0x000000040b787c23 */ /* 0x000fc6000801084d */
[----:B------:R-:W-:-:S04]  /*99f0*/  FMNMX.FTZ R4, R10, R79, !PT ;  /* 0x0000004f0a047209 */ /* 0x000fc80007810000 */
[----:B------:R-:W-:-:S04]  /*9a00*/  FMNMX.FTZ R11, R25, R4, !PT ;  /* 0x00000004190b7209 */ /* 0x000fc80007810000 */
[----:B------:R-:W-:-:S04]  /*9a10*/  FMNMX.FTZ R4, R26, R11, !PT ;  /* 0x0000000b1a047209 */ /* 0x000fc80007810000 */
        /* <DEDUP_REMOVED lines=26> */
[----:B------:R-:W1:Y:S01]  /*9bc0*/  MUFU.TANH R72, R72 ;  /* 0x0000004800487308 */ /* 0x000e620000002400 */
[----:B------:R-:W-:Y:S01]  /*9bd0*/  FMUL.FTZ R81, R87, UR5 ;  /* 0x0000000557517c20 */ /* 0x000fe20008410000 */
[--C-:B------:R-:W-:Y:S01]  /*9be0*/  FFMA.FTZ R150, R7, UR4, -R77.reuse ;  /* 0x0000000407967c23 */ /* 0x100fe2000801084d */
[----:B------:R-:W-:Y:S01]  /*9bf0*/  FMNMX.FTZ R79, R65, R4, !PT ;  /* 0x00000004414f7209 */ /* 0x000fe20007810000 */
[--C-:B------:R-:W-:Y:S01]  /*9c00*/  FFMA.FTZ R7, R8, UR4, -R77.reuse ;  /* 0x0000000408077c23 */ /* 0x100fe2000801084d */
[--C-:B------:R-:W-:Y:S01]  /*9c10*/  FFMA.FTZ R28, R28, UR4, -R77.reuse ;  /* 0x000000041c1c7c23 */ /* 0x100fe2000801084d */
[--C-:B------:R-:W-:Y:S02]  /*9c20*/  FFMA.FTZ R24, R24, UR4, -R77.reuse ;  /* 0x0000000418187c23 */ /* 0x100fe4000801084d */
[----:B------:R-:W2:Y:S01]  /*9c30*/  MUFU.TANH R80, R80 ;  /* 0x0000005000507308 */ /* 0x000ea20000002400 */
[----:B------:R-:W-:Y:S01]  /*9c40*/  FMNMX.FTZ R8, R66, R79, !PT ;  /* 0x0000004f42087209 */ /* 0x000fe20007810000 */
[--C-:B------:R-:W-:Y:S01]  /*9c50*/  FFMA.FTZ R32, R32, UR4, -R77.reuse ;  /* 0x0000000420207c23 */ /* 0x100fe2000801084d */
[----:B0-----:R-:W-:Y:S01]  /*9c60*/  FSEL R4, R38, -INF , P1 ;  /* 0xff80000026047808 */ /* 0x001fe20000800000 */
[----:B------:R-:W-:-:S04]  /*9c70*/  FFMA.FTZ R36, R36, UR4, -R77 ;  /* 0x0000000424247c23 */ /* 0x000fc8000801084d */
[----:B------:R-:W0:Y:S01]  /*9c80*/  MUFU.TANH R78, R78 ;  /* 0x0000004e004e7308 */ /* 0x000e220000002400 */
[----:B------:R-:W-:Y:S01]  /*9c90*/  FMNMX.FTZ R83, R69, R8, !PT ;  /* 0x0000000845537209 */ /* 0x000fe20007810000 */
[--C-:B------:R-:W-:Y:S01]  /*9ca0*/  FFMA.FTZ R132, R47, UR4, -R77.reuse ;  /* 0x000000042f847c23 */ /* 0x100fe2000801084d */
[----:B-1----:R-:W-:Y:S01]  /*9cb0*/  FSEL R8, R72, -INF , P2 ;  /* 0xff80000048087808 */ /* 0x002fe20001000000 */
[--C-:B------:R-:W-:Y:S01]  /*9cc0*/  FFMA.FTZ R134, R51, UR4, -R77.reuse ;  /* 0x0000000433867c23 */ /* 0x100fe2000801084d */
[--C-:B------:R-:W-:Y:S01]  /*9cd0*/  FFMA.FTZ R136, R55, UR4, -R77.reuse ;  /* 0x0000000437887c23 */ /* 0x100fe2000801084d */
        /* <DEDUP_REMOVED lines=10> */
[----:B------:R2:W-:Y:S01]  /*9d80*/  MUFU.EX2 R27, R28 ;  /* 0x0000001c001b7308 */ /* 0x0005e20000000800 */
[--C-:B------:R-:W-:Y:S01]  /*9d90*/  FFMA.FTZ R144, R70, UR4, -R77.reuse ;  /* 0x0000000446907c23 */ /* 0x100fe2000801084d */
[----:B------:R-:W-:Y:S01]  /*9da0*/  FFMA.FTZ R71, R71, UR4, -R77 ;  /* 0x0000000447477c23 */ /* 0x000fe2000801084d */
[----:B------:R-:W-:Y:S01]  /*9db0*/  ULDC UR5, c[0x0][0x988] ;  /* 0x0002620000057ab9 */ /* 0x000fe20000000800 */
[----:B--2---:R-:W-:-:S04]  /*9dc0*/  FSEL R28, R80, -INF , P3 ;  /* 0xff800000501c7808 */ /* 0x004fc80001800000 */
[----:B------:R0:W-:Y:S01]  /*9dd0*/  MUFU.EX2 R11, R24 ;  /* 0x00000018000b7308 */ /* 0x0001e20000000800 */
[----:B------:R-:W-:Y:S02]  /*9de0*/  FMNMX.FTZ R83, R28, R83, !PT ;  /* 0x000000531c537209 */ /* 0x000fe40007810000 */
[----:B0-----:R-:W-:-:S05]  /*9df0*/  FSEL R24, R78, -INF , P4 ;  /* 0xff8000004e187808 */ /* 0x001fca0002000000 */
[----:B------:R1:W-:Y:S01]  /*9e00*/  MUFU.EX2 R75, R32 ;  /* 0x00000020004b7308 */ /* 0x0003e20000000800 */
[----:B------:R-:W-:Y:S02]  /*9e10*/  FMNMX.FTZ R83, R24, R83, !PT ;  /* 0x0000005318537209 */ /* 0x000fe40007810000 */
[----:B-1----:R-:W-:-:S04]  /*9e20*/  FSEL R32, R81, -INF , P5 ;  /* 0xff80000051207808 */ /* 0x002fc80002800000 */
[----:B------:R-:W-:Y:S01]  /*9e30*/  FMNMX.FTZ R83, R32, R83, !PT ;  /* 0x0000005320537209 */ /* 0x000fe20007810000 */
[----:B------:R0:W-:Y:S04]  /*9e40*/  MUFU.EX2 R35, R36 ;  /* 0x0000002400237308 */ /* 0x0001e80000000800 */
[----:B0-----:R-:W0:Y:S02]  /*9e50*/  SHFL.BFLY PT, R36, R83, 0x2, 0x1f ;  /* 0x0c401f0053247f89 */ /* 0x001e2400000e0000 */
[----:B0-----:R-:W-:-:S05]  /*9e60*/  FMNMX.FTZ R36, R83, R36, !PT ;  /* 0x0000002453247209 */ /* 0x001fca0007810000 */
[----:B------:R-:W0:Y:S01]  /*9e70*/  SHFL.BFLY PT, R81, R36, 0x1, 0x1f ;  /* 0x0c201f0024517f89 */ /* 0x000e2200000e0000 */
[----:B------:R-:W-:Y:S01]  /*9e80*/  MUFU.EX2 R148, R148 ;  /* 0x0000009400947308 */ /* 0x000fe20000000800 */
[--C-:B------:R-:W-:Y:S01]  /*9e90*/  FFMA.FTZ R47, R48, UR4, -R77.reuse ;  /* 0x00000004302f7c23 */ /* 0x100fe2000801084d */
[----:B------:R-:W-:-:S06]  /*9ea0*/  FFMA.FTZ R51, R52, UR4, -R77 ;  /* 0x0000000434337c23 */ /* 0x000fcc000801084d */
[----:B------:R-:W1:Y:S01]  /*9eb0*/  MUFU.EX2 R3, R3 ;  /* 0x0000000300037308 */ /* 0x000e620000000800 */
[--C-:B------:R-:W-:Y:S01]  /*9ec0*/  FFMA.FTZ R55, R56, UR4, -R77.reuse ;  /* 0x0000000438377c23 */ /* 0x100fe2000801084d */
[--C-:B------:R-:W-:Y:S01]  /*9ed0*/  FFMA.FTZ R59, R60, UR4, -R77.reuse ;  /* 0x000000043c3b7c23 */ /* 0x100fe2000801084d */
[--C-:B------:R-:W-:Y:S01]  /*9ee0*/  FFMA.FTZ R63, R64, UR4, -R77.reuse ;  /* 0x00000004403f7c23 */ /* 0x100fe2000801084d */
[--C-:B------:R-:W-:Y:S01]  /*9ef0*/  FFMA.FTZ R67, R68, UR4, -R77.reuse ;  /* 0x0000000444437c23 */ /* 0x100fe2000801084d */
[----:B------:R-:W-:-:S03]  /*9f00*/  FFMA.FTZ R73, R74, UR4, -R77 ;  /* 0x000000044a497c23 */ /* 0x000fc6000801084d */
        /* <DEDUP_REMOVED lines=9> */
[----:B------:R-:W-:Y:S01]  /*9fa0*/  FFMA.FTZ R151, R9, UR4, -R77 ;  /* 0x0000000409977c23 */ /* 0x000fe2000801084d */
[----:B-1----:R-:W-:Y:S01]  /*9fb0*/  FADD.FTZ R5, R148, R3 ;  /* 0x0000000394057221 */ /* 0x002fe20000010000 */
[----:B------:R-:W-:-:S03]  /*9fc0*/  FFMA.FTZ R10, R10, UR4, -R77 ;  /* 0x000000040a0a7c23 */ /* 0x000fc6000801084d */
[----:B------:R-:W-:Y:S01]  /*9fd0*/  MUFU.EX2 R149, R149 ;  /* 0x0000009500957308 */ /* 0x000fe20000000800 */
[----:B------:R-:W-:-:S07]  /*9fe0*/  FFMA.FTZ R121, R25, UR4, -R77 ;  /* 0x0000000419797c23 */ /* 0x000fce000801084d */
[----:B------:R-:W1:Y:S08]  /*9ff0*/  MUFU.EX2 R6, R6 ;  /* 0x0000000600067308 */ /* 0x000e700000000800 */
[----:B------:R-:W4:Y:S08]  /*a000*/  MUFU.EX2 R122, R122 ;  /* 0x0000007a007a7308 */ /* 0x000f300000000800 */
[----:B------:R2:W-:Y:S01]  /*a010*/  MUFU.EX2 R79, R44 ;  /* 0x0000002c004f7308 */ /* 0x0005e20000000800 */
[----:B------:R-:W-:-:S07]  /*a020*/  FFMA.FTZ R26, R26, UR4, -R77 ;  /* 0x000000041a1a7c23 */ /* 0x000fce000801084d */
[----:B------:R-:W5:Y:S01]  /*a030*/  MUFU.EX2 R151, R151 ;  /* 0x0000009700977308 */ /* 0x000f620000000800 */
[----:B--2---:R-:W-:-:S04]  /*a040*/  FADD.FTZ R44, R150, R5 ;  /* 0x00000005962c7221 */ /* 0x004fc80000010000 */
[----:B0-----:R-:W-:-:S03]  /*a050*/  FADD.FTZ R5, R7, R44 ;  /* 0x0000002c07057221 */ /* 0x001fc60000010000 */
[----:B------:R0:W-:Y:S01]  /*a060*/  MUFU.EX2 R39, R40 ;  /* 0x0000002800277308 */ /* 0x0001e20000000800 */
[----:B------:R-:W-:-:S07]  /*a070*/  FFMA.FTZ R123, R29, UR4, -R77 ;  /* 0x000000041d7b7c23 */ /* 0x000fce000801084d */
[----:B------:R-:W2:Y:S01]  /*a080*/  MUFU.EX2 R10, R10 ;  /* 0x0000000a000a7308 */ /* 0x000ea20000000800 */
[--C-:B0-----:R-:W-:Y:S01]  /*a090*/  FFMA.FTZ R40, R42, UR4, -R77.reuse ;  /* 0x000000042a287c23 */ /* 0x101fe2000801084d */
[----:B------:R-:W-:Y:S01]  /*a0a0*/  FFMA.FTZ R42, R46, UR4, -R77 ;  /* 0x000000042e2a7c23 */ /* 0x000fe2000801084d */
[----:B---3--:R-:W-:-:S05]  /*a0b0*/  FADD.FTZ R46, R120, R5 ;  /* 0x00000005782e7221 */ /* 0x008fca0000010000 */
[----:B------:R-:W0:Y:S01]  /*a0c0*/  MUFU.EX2 R124, R124 ;  /* 0x0000007c007c7308 */ /* 0x000e220000000800 */
[----:B------:R-:W-:Y:S01]  /*a0d0*/  FADD.FTZ R5, R11, R46 ;  /* 0x0000002e0b057221 */ /* 0x000fe20000010000 */
[----:B-1----:R-:W-:-:S06]  /*a0e0*/  FADD.FTZ R48, R149, R6 ;  /* 0x0000000695307221 */ /* 0x002fcc0000010000 */
[----:B------:R-:W1:Y:S01]  /*a0f0*/  MUFU.EX2 R121, R121 ;  /* 0x0000007900797308 */ /* 0x000e620000000800 */
[----:B------:R-:W-:Y:S01]  /*a100*/  FFMA.FTZ R30, R30, UR4, -R77 ;  /* 0x000000041e1e7c23 */ /* 0x000fe2000801084d */
[----:B----4-:R-:W-:Y:S01]  /*a110*/  FADD.FTZ R46, R122, R5 ;  /* 0x000000057a2e7221 */ /* 0x010fe20000010000 */
[----:B-----5:R-:W-:-:S05]  /*a120*/  FADD.FTZ R5, R151, R48 ;  /* 0x0000003097057221 */ /* 0x020fca0000010000 */
[----:B------:R-:W3:Y:S01]  /*a130*/  MUFU.EX2 R26, R26 ;  /* 0x0000001a001a7308 */ /* 0x000ee20000000800 */
[----:B------:R-:W-:Y:S01]  /*a140*/  FFMA.FTZ R125, R33, UR4, -R77 ;  /* 0x00000004217d7c23 */ /* 0x000fe2000801084d */
[----:B------:R-:W-:-:S06]  /*a150*/  FADD.FTZ R9, R27, R46 ;  /* 0x0000002e1b097221 */ /* 0x000fcc0000010000 */
[----:B------:R-:W4:Y:S01]  /*a160*/  MUFU.EX2 R126, R126 ;  /* 0x0000007e007e7308 */ /* 0x000f220000000800 */
[----:B--2---:R-:W-:Y:S01]  /*a170*/  FADD.FTZ R48, R10, R5 ;  /* 0x000000050a307221 */ /* 0x004fe20000010000 */
[----:B------:R-:W-:-:S06]  /*a180*/  FFMA.FTZ R34, R34, UR4, -R77 ;  /* 0x0000000422227c23 */ /* 0x000fcc000801084d */
[----:B------:R-:W2:Y:S01]  /*a190*/  MUFU.EX2 R123, R123 ;  /* 0x0000007b007b7308 */ /* 0x000ea20000000800 */
[----:B------:R-:W-:Y:S01]  /*a1a0*/  FFMA.FTZ R44, R50, UR4, -R77 ;  /* 0x00000004322c7c23 */ /* 0x000fe2000801084d */
[----:B0-----:R-:W-:Y:S01]  /*a1b0*/  FADD.FTZ R50, R124, R9 ;  /* 0x000000097c327221 */ /* 0x001fe20000010000 */
[----:B-1----:R-:W-:-:S05]  /*a1c0*/  FADD.FTZ R5, R121, R48 ;  /* 0x0000003079057221 */ /* 0x002fca0000010000 */
[----:B------:R-:W0:Y:S01]  /*a1d0*/  MUFU.EX2 R30, R30 ;  /* 0x0000001e001e7308 */ /* 0x000e220000000800 */
[----:B------:R-:W-:Y:S01]  /*a1e0*/  FFMA.FTZ R127, R37, UR4, -R77 ;  /* 0x00000004257f7c23 */ /* 0x000fe2000801084d */
[----:B------:R-:W-:-:S06]  /*a1f0*/  FADD.FTZ R9, R75, R50 ;  /* 0x000000324b097221 */ /* 0x000fcc0000010000 */
[----:B------:R-:W1:Y:S01]  /*a200*/  MUFU.EX2 R128, R128 ;  /* 0x0000008000807308 */ /* 0x000e620000000800 */
[----:B---3--:R-:W-:Y:S01]  /*a210*/  FADD.FTZ R50, R26, R5 ;  /* 0x000000051a327221 */ /* 0x008fe20000010000 */
[----:B------:R-:W-:-:S06]  /*a220*/  FFMA.FTZ R36, R43, UR4, -R77 ;  /* 0x000000042b247c23 */ /* 0x000fcc000801084d */
[----:B------:R-:W3:Y:S01]  /*a230*/  MUFU.EX2 R125, R125 ;  /* 0x0000007d007d7308 */ /* 0x000ee20000000800 */
[----:B----4-:R-:W-:Y:S01]  /*a240*/  FADD.FTZ R48, R126, R9 ;  /* 0x000000097e307221 */ /* 0x010fe20000010000 */
[----:B--2---:R-:W-:-:S06]  /*a250*/  FADD.FTZ R5, R123, R50 ;  /* 0x000000327b057221 */ /* 0x004fcc0000010000 */
[----:B------:R-:W-:Y:S01]  /*a260*/  MUFU.EX2 R34, R34 ;  /* 0x0000002200227308 */ /* 0x000fe20000000800 */
[----:B------:R-:W-:Y:S01]  /*a270*/  FFMA.FTZ R129, R41, UR4, -R77 ;  /* 0x0000000429817c23 */ /* 0x000fe2000801084d */
[----:B------:R-:W-:-:S06]  /*a280*/  FADD.FTZ R9, R35, R48 ;  /* 0x0000003023097221 */ /* 0x000fcc0000010000 */
[----:B------:R-:W2:Y:S01]  /*a290*/  MUFU.EX2 R130, R130 ;  /* 0x0000008200827308 */ /* 0x000ea20000000800 */
[----:B------:R-:W-:Y:S01]  /*a2a0*/  MOV R25, UR38 ;  /* 0x0000002600197c02 */ /* 0x000fe20008000f00 */
[----:B0-----:R-:W-:-:S06]  /*a2b0*/  FADD.FTZ R50, R30, R5 ;  /* 0x000000051e327221 */ /* 0x001fcc0000010000 */
[----:B------:R-:W0:Y:S01]  /*a2c0*/  MUFU.EX2 R127, R127 ;  /* 0x0000007f007f7308 */ /* 0x000e220000000800 */
[----:B-1----:R-:W-:Y:S01]  /*a2d0*/  FADD.FTZ R52, R128, R9 ;  /* 0x0000000980347221 */ /* 0x002fe20000010000 */
[----:B------:R-:W-:Y:S01]  /*a2e0*/  PRMT R0, R25, 0x654, R0 ;  /* 0x0000065419007816 */ /* 0x000fe20000000000 */
[----:B---3--:R-:W-:-:S05]  /*a2f0*/  FADD.FTZ R5, R125, R50 ;  /* 0x000000327d057221 */ /* 0x008fca0000010000 */
[----:B------:R-:W1:Y:S01]  /*a300*/  MUFU.EX2 R36, R36 ;  /* 0x0000002400247308 */ /* 0x000e620000000800 */
[----:B------:R-:W-:Y:S01]  /*a310*/  FFMA.FTZ R131, R45, UR4, -R77 ;  /* 0x000000042d837c23 */ /* 0x000fe2000801084d */
[----:B------:R-:W-:Y:S01]  /*a320*/  FADD.FTZ R9, R39, R52 ;  /* 0x0000003427097221 */ /* 0x000fe20000010000 */
[----:B------:R3:W-:Y:S05]  /*a330*/  SYNCS.ARRIVE.TRANS64.RED.A1T0 RZ, [R0+URZ], RZ ;  /* 0x000000ff00ff79a7 */ /* 0x0007ea000810043f */
[----:B------:R-:W4:Y:S01]  /*a340*/  MUFU.EX2 R132, R132 ;  /* 0x0000008400847308 */ /* 0x000f220000000800 */
[----:B--2---:R-:W-:Y:S01]  /*a350*/  FADD.FTZ R50, R130, R9 ;  /* 0x0000000982327221 */ /* 0x004fe20000010000 */
[----:B---3--:R-:W-:-:S06]  /*a360*/  FADD.FTZ R0, R34, R5 ;  /* 0x0000000522007221 */ /* 0x008fcc0000010000 */
[----:B------:R-:W2:Y:S01]  /*a370*/  MUFU.EX2 R129, R129 ;  /* 0x0000008100817308 */ /* 0x000ea20000000800 */
[----:B0-----:R-:W-:-:S07]  /*a380*/  FADD.FTZ R5, R127, R0 ;  /* 0x000000007f057221 */ /* 0x001fce0000010000 */
[----:B------:R-:W0:Y:S01]  /*a390*/  MUFU.EX2 R47, R47 ;  /* 0x0000002f002f7308 */ /* 0x000e220000000800 */
[----:B------:R-:W-:-:S07]  /*a3a0*/  FFMA.FTZ R133, R49, UR4, -R77 ;  /* 0x0000000431857c23 */ /* 0x000fce000801084d */
[----:B------:R-:W3:Y:S01]  /*a3b0*/  MUFU.EX2 R40, R40 ;  /* 0x0000002800287308 */ /* 0x000ee20000000800 */
[----:B------:R-:W-:Y:S01]  /*a3c0*/  FADD.FTZ R9, R79, R50 ;  /* 0x000000324f097221 */ /* 0x000fe20000010000 */
[----:B-1----:R-:W-:-:S06]  /*a3d0*/  FADD.FTZ R52, R36, R5 ;  /* 0x0000000524347221 */ /* 0x002fcc0000010000 */
[----:B------:R-:W1:Y:S01]  /*a3e0*/  MUFU.EX2 R134, R134 ;  /* 0x0000008600867308 */ /* 0x000e620000000800 */
[----:B----4-:R-:W-:-:S07]  /*a3f0*/  FADD.FTZ R0, R132, R9 ;  /* 0x0000000984007221 */ /* 0x010fce0000010000 */
[----:B------:R-:W4:Y:S01]  /*a400*/  MUFU.EX2 R131, R131 ;  /* 0x0000008300837308 */ /* 0x000f220000000800 */
[----:B--2---:R-:W-:-:S07]  /*a410*/  FADD.FTZ R9, R129, R52 ;  /* 0x0000003481097221 */ /* 0x004fce0000010000 */
[----:B------:R-:W2:Y:S01]  /*a420*/  MUFU.EX2 R51, R51 ;  /* 0x0000003300337308 */ /* 0x000ea20000000800 */
[----:B------:R-:W-:-:S07]  /*a430*/  FFMA.FTZ R135, R53, UR4, -R77 ;  /* 0x0000000435877c23 */ /* 0x000fce000801084d */
[----:B------:R-:W5:Y:S01]  /*a440*/  MUFU.EX2 R42, R42 ;  /* 0x0000002a002a7308 */ /* 0x000f620000000800 */
[----:B0-----:R-:W-:Y:S01]  /*a450*/  FADD.FTZ R5, R47, R0 ;  /* 0x000000002f057221 */ /* 0x001fe20000010000 */
[----:B------:R-:W-:-:S06]  /*a460*/  FFMA.FTZ R0, R4, UR4, -R77 ;  /* 0x0000000404007c23 */ /* 0x000fcc000801084d */
[----:B------:R-:W0:Y:S01]  /*a470*/  MUFU.EX2 R136, R136 ;  /* 0x0000008800887308 */ /* 0x000e220000000800 */
[----:B---3--:R-:W-:Y:S01]  /*a480*/  FADD.FTZ R4, R40, R9 ;  /* 0x0000000928047221 */ /* 0x008fe20000010000 */
[----:B------:R-:W-:-:S06]  /*a490*/  FFMA.FTZ R46, R54, UR4, -R77 ;  /* 0x00000004362e7c23 */ /* 0x000fcc000801084d */
[----:B------:R-:W3:Y:S01]  /*a4a0*/  MUFU.EX2 R133, R133 ;  /* 0x0000008500857308 */ /* 0x000ee20000000800 */
[----:B-1----:R-:W-:Y:S01]  /*a4b0*/  FADD.FTZ R52, R134, R5 ;  /* 0x0000000586347221 */ /* 0x002fe20000010000 */
[----:B----4-:R-:W-:-:S06]  /*a4c0*/  FADD.FTZ R9, R131, R4 ;  /* 0x0000000483097221 */ /* 0x010fcc0000010000 */
[----:B------:R-:W1:Y:S01]  /*a4d0*/  MUFU.EX2 R55, R55 ;  /* 0x0000003700377308 */ /* 0x000e620000000800 */
[----:B------:R-:W-:-:S07]  /*a4e0*/  FFMA.FTZ R137, R57, UR4, -R77 ;  /* 0x0000000439897c23 */ /* 0x000fce000801084d */
[----:B------:R-:W4:Y:S01]  /*a4f0*/  MUFU.EX2 R44, R44 ;  /* 0x0000002c002c7308 */ /* 0x000f220000000800 */
[----:B------:R-:W-:Y:S01]  /*a500*/  FFMA.FTZ R5, R8, UR4, -R77 ;  /* 0x0000000408057c23 */ /* 0x000fe2000801084d */
[----:B--2---:R-:W-:-:S06]  /*a510*/  FADD.FTZ R25, R51, R52 ;  /* 0x0000003433197221 */ /* 0x004fcc0000010000 */
[----:B------:R-:W2:Y:S01]  /*a520*/  MUFU.EX2 R138, R138 ;  /* 0x0000008a008a7308 */ /* 0x000ea20000000800 */
[----:B-----5:R-:W-:Y:S01]  /*a530*/  FADD.FTZ R8, R42, R9 ;  /* 0x000000092a087221 */ /* 0x020fe20000010000 */
[----:B------:R-:W-:-:S06]  /*a540*/  FFMA.FTZ R48, R58, UR4, -R77 ;  /* 0x000000043a307c23 */ /* 0x000fcc000801084d */
[----:B------:R-:W5:Y:S01]  /*a550*/  MUFU.EX2 R135, R135 ;  /* 0x0000008700877308 */ /* 0x000f620000000800 */
[----:B0-----:R-:W-:Y:S01]  /*a560*/  FADD.FTZ R52, R136, R25 ;  /* 0x0000001988347221 */ /* 0x001fe20000010000 */
[----:B------:R-:W-:-:S06]  /*a570*/  F2FP.F16.F32.PACK_AB R148, R3, R148 ;  /* 0x000000940394723e */ /* 0x000fcc00000000ff */
        /* <DEDUP_REMOVED lines=9> */
[----:B--2---:R-:W-:Y:S01]  /*a610*/  FADD.FTZ R52, R138, R9 ;  /* 0x000000098a347221 */ /* 0x004fe20000010000 */
[----:B-----5:R-:W-:-:S06]  /*a620*/  FADD.FTZ R3, R135, R8 ;  /* 0x0000000887037221 */ /* 0x020fcc0000010000 */
[----:B------:R-:W2:Y:S01]  /*a630*/  MUFU.EX2 R63, R63 ;  /* 0x0000003f003f7308 */ /* 0x000ea20000000800 */
[----:B------:R-:W-:-:S07]  /*a640*/  FFMA.FTZ R141, R65, UR4, -R77 ;  /* 0x00000004418d7c23 */ /* 0x000fce000801084d */
[----:B------:R-:W5:Y:S01]  /*a650*/  MUFU.EX2 R48, R48 ;  /* 0x0000003000307308 */ /* 0x000f620000000800 */
[----:B------:R-:W-:Y:S01]  /*a660*/  F2FP.F16.F32.PACK_AB R150, R7, R150 ;  /* 0x000000960796723e */ /* 0x000fe200000000ff */
[----:B0-----:R-:W-:-:S06]  /*a670*/  FADD.FTZ R7, R59, R52 ;  /* 0x000000343b077221 */ /* 0x001fcc0000010000 */
[----:B------:R-:W0:Y:S01]  /*a680*/  MUFU.EX2 R142, R142 ;  /* 0x0000008e008e7308 */ /* 0x000e220000000800 */
[----:B---3--:R-:W-:-:S07]  /*a690*/  FADD.FTZ R52, R46, R3 ;  /* 0x000000032e347221 */ /* 0x008fce0000010000 */
[----:B------:R-:W3:Y:S01]  /*a6a0*/  MUFU.EX2 R139, R139 ;  /* 0x0000008b008b7308 */ /* 0x000ee20000000800 */
[----:B------:R-:W-:Y:S01]  /*a6b0*/  FFMA.FTZ R66, R66, UR4, -R77 ;  /* 0x0000000442427c23 */ /* 0x000fe2000801084d */
[----:B-1----:R-:W-:-:S06]  /*a6c0*/  FADD.FTZ R54, R140, R7 ;  /* 0x000000078c367221 */ /* 0x002fcc0000010000 */
[----:B------:R-:W1:Y:S01]  /*a6d0*/  MUFU.EX2 R67, R67 ;  /* 0x0000004300437308 */ /* 0x000e620000000800 */
[----:B----4-:R-:W-:Y:S01]  /*a6e0*/  FADD.FTZ R3, R137, R52 ;  /* 0x0000003489037221 */ /* 0x010fe20000010000 */
[----:B------:R-:W-:-:S06]  /*a6f0*/  FFMA.FTZ R143, R69, UR4, -R77 ;  /* 0x00000004458f7c23 */ /* 0x000fcc000801084d */
[----:B------:R-:W-:Y:S01]  /*a700*/  MUFU.EX2 R50, R50 ;  /* 0x0000003200327308 */ /* 0x000fe20000000800 */
[----:B--2---:R-:W-:Y:S01]  /*a710*/  FADD.FTZ R7, R63, R54 ;  /* 0x000000363f077221 */ /* 0x004fe20000010000 */
[----:B-----5:R-:W-:-:S06]  /*a720*/  FADD.FTZ R52, R48, R3 ;  /* 0x0000000330347221 */ /* 0x020fcc0000010000 */
[----:B------:R-:W2:Y:S08]  /*a730*/  MUFU.EX2 R144, R144 ;  /* 0x0000009000907308 */ /* 0x000eb00000000800 */
[----:B------:R-:W-:Y:S01]  /*a740*/  MUFU.EX2 R141, R141 ;  /* 0x0000008d008d7308 */ /* 0x000fe20000000800 */
[----:B0-----:R-:W-:Y:S01]  /*a750*/  FADD.FTZ R54, R142, R7 ;  /* 0x000000078e367221 */ /* 0x001fe20000010000 */
[----:B---3--:R-:W-:-:S06]  /*a760*/  FADD.FTZ R3, R139, R52 ;  /* 0x000000348b037221 */ /* 0x008fcc0000010000 */
[----:B------:R-:W0:Y:S08]  /*a770*/  MUFU.EX2 R71, R71 ;  /* 0x0000004700477308 */ /* 0x000e300000000800 */
[----:B------:R-:W3:Y:S01]  /*a780*/  MUFU.EX2 R4, R66 ;  /* 0x0000004200047308 */ /* 0x000ee20000000800 */
[----:B-1----:R-:W-:-:S07]  /*a790*/  FADD.FTZ R7, R67, R54 ;  /* 0x0000003643077221 */ /* 0x002fce0000010000 */
[----:B------:R-:W1:Y:S01]  /*a7a0*/  MUFU.EX2 R143, R143 ;  /* 0x0000008f008f7308 */ /* 0x000e620000000800 */
[----:B--2---:R-:W-:Y:S01]  /*a7b0*/  FADD.FTZ R52, R144, R7 ;  /* 0x0000000790347221 */ /* 0x004fe20000010000 */
[----:B------:R-:W-:-:S06]  /*a7c0*/  FFMA.FTZ R28, R28, UR4, -R77 ;  /* 0x000000041c1c7c23 */ /* 0x000fcc000801084d */
[----:B------:R2:W4:Y:S01]  /*a7d0*/  MUFU.EX2 R8, R0 ;  /* 0x0000000000087308 */ /* 0x0005220000000800 */
[----:B0-----:R-:W-:Y:S01]  /*a7e0*/  FADD.FTZ R7, R71, R52 ;  /* 0x0000003447077221 */ /* 0x001fe20000010000 */
[----:B--2---:R-:W-:-:S06]  /*a7f0*/  FADD.FTZ R0, R50, R3 ;  /* 0x0000000332007221 */ /* 0x004fcc0000010000 */
[----:B------:R-:W0:Y:S01]  /*a800*/  MUFU.EX2 R5, R5 ;  /* 0x0000000500057308 */ /* 0x000e220000000800 */
[----:B------:R-:W-:Y:S01]  /*a810*/  FADD.FTZ R3, R141, R0 ;  /* 0x000000008d037221 */ /* 0x000fe20000010000 */
[----:B------:R-:W-:-:S03]  /*a820*/  FFMA.FTZ R24, R24, UR4, -R77 ;  /* 0x0000000418187c23 */ /* 0x000fc6000801084d */
[----:B---3--:R-:W-:-:S03]  /*a830*/  FADD.FTZ R52, R4, R3 ;  /* 0x0000000304347221 */ /* 0x008fc60000010000 */
[----:B------:R-:W2:Y:S01]  /*a840*/  MUFU.EX2 R28, R28 ;  /* 0x0000001c001c7308 */ /* 0x000ea20000000800 */
[----:B-1----:R-:W-:Y:S01]  /*a850*/  FADD.FTZ R3, R143, R52 ;  /* 0x000000348f037221 */ /* 0x002fe20000010000 */
[----:B------:R-:W-:Y:S01]  /*a860*/  FFMA.FTZ R32, R32, UR4, -R77 ;  /* 0x0000000420207c23 */ /* 0x000fe2000801084d */
[----:B------:R-:W-:Y:S02]  /*a870*/  F2FP.F16.F32.PACK_AB R149, R6, R149 ;  /* 0x000000950695723e */ /* 0x000fe400000000ff */
[----:B----4-:R-:W-:-:S03]  /*a880*/  FADD.FTZ R6, R8, R3 ;  /* 0x0000000308067221 */ /* 0x010fc60000010000 */
[----:B------:R-:W-:Y:S01]  /*a890*/  MUFU.EX2 R24, R24 ;  /* 0x0000001800187308 */ /* 0x000fe20000000800 */
[----:B------:R-:W-:Y:S01]  /*a8a0*/  F2FP.F16.F32.PACK_AB R143, R8, R143 ;  /* 0x0000008f088f723e */ /* 0x000fe200000000ff */
[----:B------:R-:W-:-:S06]  /*a8b0*/  VIADD R8, R88, 0xfffffffe ;  /* 0xfffffffe58087836 */ /* 0x000fcc0000000000 */
[----:B------:R-:W1:Y:S01]  /*a8c0*/  MUFU.EX2 R146, R146 ;  /* 0x0000009200927308 */ /* 0x000e620000000800 */
[----:B------:R-:W-:Y:S01]  /*a8d0*/  ISETP.GE.AND P1, PT, R8, R90, PT ;  /* 0x0000005a0800720c */ /* 0x000fe20003f26270 */
[----:B0-----:R-:W-:-:S06]  /*a8e0*/  FADD.FTZ R3, R5, R6 ;  /* 0x0000000605037221 */ /* 0x001fcc0000010000 */
[----:B------:R-:W0:Y:S08]  /*a8f0*/  MUFU.EX2 R147, R32 ;  /* 0x0000002000937308 */ /* 0x000e300000000800 */
[----:B------:R-:W3:Y:S01]  /*a900*/  MUFU.EX2 R73, R73 ;  /* 0x0000004900497308 */ /* 0x000ee20000000800 */
[----:B--2---:R-:W-:Y:S01]  /*a910*/  FADD.FTZ R3, R28, R3 ;  /* 0x000000031c037221 */ /* 0x004fe20000010000 */
[----:B-1----:R-:W-:-:S03]  /*a920*/  FADD.FTZ R0, R146, R7 ;  /* 0x0000000792007221 */ /* 0x002fc60000010000 */
[----:B------:R-:W-:Y:S01]  /*a930*/  FADD.FTZ R6, R24, R3 ;  /* 0x0000000318067221 */ /* 0x000fe20000010000 */
[----:B------:R-:W-:Y:S01]  /*a940*/  F2FP.F16.F32.PACK_AB R120, R11, R120 ;  /* 0x000000780b78723e */ /* 0x000fe200000000ff */
[--C-:B------:R-:W-:Y:S01]  /*a950*/  IMAD.MOV.U32 R118, RZ, RZ, R119.reuse ;  /* 0x000000ffff767224 */ /* 0x100fe200078e0077 */
[----:B------:R-:W-:Y:S01]  /*a960*/  F2FP.F16.F32.PACK_AB R122, R27, R122 ;  /* 0x0000007a1b7a723e */ /* 0x000fe200000000ff */
[----:B0-----:R-:W-:Y:S01]  /*a970*/  FADD.FTZ R3, R147, R6 ;  /* 0x0000000693037221 */ /* 0x001fe20000010000 */
[----:B------:R-:W-:Y:S01]  /*a980*/  F2FP.F16.F32.PACK_AB R124, R75, R124 ;  /* 0x0000007c4b7c723e */ /* 0x000fe200000000ff */
[--C-:B------:R-:W-:Y:S01]  /*a990*/  IMAD.MOV.U32 R117, RZ, RZ, R119.reuse ;  /* 0x000000ffff757224 */ /* 0x100fe200078e0077 */
[----:B------:R-:W-:Y:S01]  /*a9a0*/  F2FP.F16.F32.PACK_AB R126, R35, R126 ;  /* 0x0000007e237e723e */ /* 0x000fe200000000ff */
[--C-:B------:R-:W-:Y:S01]  /*a9b0*/  IMAD.MOV.U32 R115, RZ, RZ, R119.reuse ;  /* 0x000000ffff737224 */ /* 0x100fe200078e0077 */
[----:B------:R-:W-:Y:S01]  /*a9c0*/  F2FP.F16.F32.PACK_AB R128, R39, R128 ;  /* 0x000000802780723e */ /* 0x000fe200000000ff */
[--C-:B------:R-:W-:Y:S01]  /*a9d0*/  IMAD.MOV.U32 R114, RZ, RZ, R119.reuse ;  /* 0x000000ffff727224 */ /* 0x100fe200078e0077 */
[----:B------:R-:W-:Y:S01]  /*a9e0*/  F2FP.F16.F32.PACK_AB R130, R79, R130 ;  /* 0x000000824f82723e */ /* 0x000fe200000000ff */
[----:B---3--:R-:W-:Y:S01]  /*a9f0*/  FADD.FTZ R0, R73, R0 ;  /* 0x0000000049007221 */ /* 0x008fe20000010000 */
        /* <DEDUP_REMOVED lines=37> */
[----:B------:R-:W-:Y:S01]  /*ac50*/  IMAD.MOV.U32 R89, RZ, RZ, R119 ;  /* 0x000000ffff597224 */ /* 0x000fe200078e0077 */
[----:B------:R-:W-:-:S02]  /*ac60*/  F2FP.F16.F32.PACK_AB R141, R4, R141 ;  /* 0x0000008d048d723e */ /* 0x000fc400000000ff */
[----:B------:R-:W-:Y:S02]  /*ac70*/  F2FP.F16.F32.PACK_AB R145, R28, R5 ;  /* 0x000000051c91723e */ /* 0x000fe400000000ff */
[----:B------:R-:W-:Y:S02]  /*ac80*/  F2FP.F16.F32.PACK_AB R147, R147, R24 ;  /* 0x000000189393723e */ /* 0x000fe400000000ff */
[-C--:B------:R-:W-:Y:S02]  /*ac90*/  MOV R116, R119.reuse ;  /* 0x0000007700747202 */ /* 0x080fe40000000f00 */
[-C--:B------:R-:W-:Y:S02]  /*aca0*/  MOV R112, R119.reuse ;  /* 0x0000007700707202 */ /* 0x080fe40000000f00 */
[-C--:B------:R-:W-:Y:S02]  /*acb0*/  MOV R108, R119.reuse ;  /* 0x00000077006c7202 */ /* 0x080fe40000000f00 */
[----:B------:R-:W-:-:S02]  /*acc0*/  MOV R104, R119 ;  /* 0x0000007700687202 */ /* 0x000fc40000000f00 */
[-C--:B------:R-:W-:Y:S02]  /*acd0*/  MOV R100, R119.reuse ;  /* 0x0000007700647202 */ /* 0x080fe40000000f00 */
[-C--:B------:R-:W-:Y:S02]  /*ace0*/  MOV R96, R119.reuse ;  /* 0x0000007700607202 */ /* 0x080fe40000000f00 */
[-C--:B------:R-:W-:Y:S02]  /*acf0*/  MOV R92, R119.reuse ;  /* 0x00000077005c7202 */ /* 0x080fe40000000f00 */
[----:B------:R-:W-:Y:S01]  /*ad00*/  MOV R88, R119 ;  /* 0x0000007700587202 */ /* 0x000fe20000000f00 */
[----:B------:R-:W-:Y:S06]  /*ad10*/  @!P1 BRA `(.L_x_13389) ;  /* 0x0000002800309947 */ /* 0x000fec0003800000 */
[----:B------:R0:W5:Y:S01]  /*ad20*/  LDL.LU R4, [R1+0x4] ;  /* 0x0000040001047983 */ /* 0x0001620000300800 */
[----:B------:R-:W-:Y:S01]  /*ad30*/  IMAD.MOV.U32 R9, RZ, RZ, R38 ;  /* 0x000000ffff097224 */ /* 0x000fe200078e0026 */
[----:B------:R-:W-:Y:S01]  /*ad40*/  CS2R R118, SRZ ;  /* 0x0000000000767805 */ /* 0x000fe2000001ff00 */
[----:B------:R-:W-:Y:S01]  /*ad50*/  IMAD.MOV.U32 R10, RZ, RZ, R31 ;  /* 0x000000ffff0a7224 */ /* 0x000fe200078e001f */
[----:B------:R-:W-:Y:S01]  /*ad60*/  CS2R R116, SRZ ;  /* 0x0000000000747805 */ /* 0x000fe2000001ff00 */
[----:B------:R-:W-:Y:S01]  /*ad70*/  IMAD.MOV.U32 R11, RZ, RZ, R156 ;  /* 0x000000ffff0b7224 */ /* 0x000fe200078e009c */
        /* <DEDUP_REMOVED lines=13> */
[----:B0-----:R-:W-:-:S07]  /*ae50*/  CS2R R88, SRZ ;  /* 0x0000000000587805 */ /* 0x001fce000001ff00 */
.L_x_13401:
[----:B------:R-:W2:Y:S01]  /*ae60*/  LDL R6, [R1+0x1c] ;  /* 0x00001c0001067983 */ /* 0x000ea20000100800 */
[----:B------:R-:W-:Y:S01]  /*ae70*/  ISETP.NE.AND P1, PT, R11, 0x1, PT ;  /* 0x000000010b00780c */ /* 0x000fe20003f25270 */
[----:B------:R-:W-:Y:S05]  /*ae80*/  YIELD ;  /* 0x0000000000007946 */ /* 0x000fea0003800000 */
[----:B------:R-:W-:Y:S02]  /*ae90*/  SEL R5, RZ, 0x1, P1 ;  /* 0x00000001ff057807 */ /* 0x000fe40000800000 */
[----:B--2---:R-:W-:Y:S02]  /*aea0*/  ISETP.NE.AND P1, PT, R6, RZ, PT ;  /* 0x000000ff0600720c */ /* 0x004fe40003f25270 */
[----:B-----5:R-:W-:-:S05]  /*aeb0*/  LOP3.LUT R6, R4, R5, RZ, 0x3c, !PT ;  /* 0x0000000504067212 */ /* 0x020fca00078e3cff */
[----:B------:R0:W-:Y:S06]  /*aec0*/  STL [R1+0x4], R6 ;  /* 0x0000040601007387 */ /* 0x0001ec0000100800 */
[----:B------:R-:W-:Y:S05]  /*aed0*/  @P1 BRA `(.L_x_13390) ;  /* 0x00000000003c1947 */ /* 0x000fea0003800000 */
[----:B------:R-:W-:Y:S05]  /*aee0*/  @!P0 BRA `(.L_x_13391) ;  /* 0x0000000000048947 */ /* 0x000fea0003800000 */
[----:B------:R-:W-:Y:S01]  /*aef0*/  BPT.TRAP 0x1 ;  /* 0x000000040000795c */ /* 0x000fe20000300000 */
.L_x_13391:
[----:B------:R-:W-:Y:S02]  /*af00*/  IADD3 R5, R11, 0x1, RZ ;  /* 0x000000010b057810 */ /* 0x000fe40007ffe0ff */
[----:B0-----:R-:W-:Y:S02]  /*af10*/  SHF.L.U32 R6, R6, 0x1f, RZ ;  /* 0x0000001f06067819 */ /* 0x001fe400000006ff */
[----:B------:R-:W-:-:S04]  /*af20*/  ISETP.NE.AND P2, PT, R5, 0x2, PT ;  /* 0x000000020500780c */ /* 0x000fc80003f45270 */
[----:B------:R-:W-:-:S05]  /*af30*/  SEL R5, R5, RZ, P2 ;  /* 0x000000ff05057207 */ /* 0x000fca0001000000 */
[----:B------:R-:W-:-:S04]  /*af40*/  IMAD R5, R5, 0x8, R18 ;  /* 0x0000000805057824 */ /* 0x000fc800078e0212 */
[----:B------:R0:W1:Y:S01]  /*af50*/  SYNCS.PHASECHK.TRANS64.TRYWAIT P2, [R5+URZ+0x16830], R6 ;  /* 0x01683006050075a7 */ /* 0x000062000804017f */
[----:B------:R-:W-:Y:S05]  /*af60*/  @!P0 BRA `(.L_x_13392) ;  /* 0x0000000000048947 */ /* 0x000fea0003800000 */
[----:B------:R-:W-:Y:S01]  /*af70*/  BPT.TRAP 0x1 ;  /* 0x000000040000795c */ /* 0x000fe20000300000 */
.L_x_13392:
[----:B------:R-:W-:Y:S04]  /*af80*/  BSSY B0, `(.L_x_13390) ;  /* 0x0000004000007945 */ /* 0x000fe80003800000 */
[----:B-1----:R-:W-:Y:S05]  /*af90*/  @P2 BRA `(.L_x_13393) ;  /* 0x0000000000082947 */ /* 0x002fea0003800000 */
[----:B------:R-:W1:Y:S02]  /*afa0*/  SYNCS.PHASECHK.TRANS64.TRYWAIT P2, [R5+URZ+0x16830], R6 ;  /* 0x01683006050075a7 */ /* 0x000e64000804017f */
[----:B-1----:R-:W-:Y:S05]  /*afb0*/  @!P2 BRA `(.L_x_13394) ;  /* 0x000000d00058a947 */ /* 0x002fea0003800000 */
.L_x_13393:
[----:B------:R-:W-:Y:S05]  /*afc0*/  BSYNC B0 ;  /* 0x0000000000007941 */ /* 0x000fea0003800000 */
.L_x_13390:
[----:B01----:R-:W2:Y:S01]  /*afd0*/  LDL R6, [R1+0x20] ;  /* 0x0000200001067983 */ /* 0x003ea20000100800 */
[----:B------:R-:W-:Y:S01]  /*afe0*/  VIADD R156, R11, 0x1 ;  /* 0x000000010b9c7836 */ /* 0x000fe20000000000 */
[----:B------:R-:W0:Y:S04]  /*aff0*/  S2R R5, SR_TID.X ;  /* 0x0000000000057919 */ /* 0x000e280000002100 */
[----:B------:R-:W-:-:S04]  /*b000*/  ISETP.NE.AND P2, PT, R156, 0x2, PT ;  /* 0x000000029c00780c */ /* 0x000fc80003f45270 */
[----:B------:R-:W-:Y:S01]  /*b010*/  SEL R156, R156, RZ, P2 ;  /* 0x000000ff9c9c7207 */ /* 0x000fe20001000000 */
[----:B------:R-:W-:Y:S01]  /*b020*/  IMAD.MOV.U32 R7, RZ, RZ, 0x40000040 ;  /* 0x40000040ff077424 */ /* 0x000fe200078e00ff */
[----:B------:R-:W-:Y:S05]  /*b030*/  WARPSYNC.ALL ;  /* 0x0000000000007948 */ /* 0x000fea0003800000 */
[----:B------:R-:W-:Y:S02]  /*b040*/  R2UR UR19, R7 ;  /* 0x00000000071372ca */ /* 0x000fe400000e0000 */
[----:B0-----:R-:W-:-:S04]  /*b050*/  SHF.R.U32.HI R5, RZ, 0x7, R5 ;  /* 0x00000007ff057819 */ /* 0x001fc80000011605 */
[----:B------:R-:W-:Y:S01]  /*b060*/  IADD3 R5, R5, 0x8, RZ ;  /* 0x0000000805057810 */ /* 0x000fe20007ffe0ff */
[----:B------:R-:W-:Y:S01]  /*b070*/  IMAD.MOV.U32 R27, RZ, RZ, 0x40000040 ;  /* 0x40000040ff1b7424 */ /* 0x000fe200078e00ff */
[----:B------:R-:W-:Y:S01]  /*b080*/  R2UR UR8, R12 ;  /* 0x000000000c0872ca */ /* 0x000fe200000e0000 */
[----:B------:R-:W-:Y:S01]  /*b090*/  IMAD.MOV.U32 R25, RZ, RZ, 0x40000040 ;  /* 0x40000040ff197424 */ /* 0x000fe200078e00ff */
[----:B------:R-:W-:Y:S02]  /*b0a0*/  R2UR UR9, R13 ;  /* 0x000000000d0972ca */ /* 0x000fe400000e0000 */
[----:B------:R-:W-:Y:S02]  /*b0b0*/  R2UR UR11, R27 ;  /* 0x000000001b0b72ca */ /* 0x000fe400000e0000 */
[----:B------:R-:W-:Y:S02]  /*b0c0*/  R2UR UR15, R25 ;  /* 0x00000000190f72ca */ /* 0x000fe400000e0000 */
[----:B------:R-:W-:Y:S01]  /*b0d0*/  R2UR UR23, R27 ;  /* 0x000000001b1772ca */ /* 0x000fe200000e0000 */
[----:B------:R0:W-:Y:S01]  /*b0e0*/  BAR.SYNC.DEFER_BLOCKING R5, 0x100 ;  /* 0x000400050000751d */ /* 0x0001e20000010000 */
[----:B--2---:R-:W-:-:S04]  /*b0f0*/  IMAD R26, R156, 0x400, R6 ;  /* 0x000004009c1a7824 */ /* 0x004fc800078e0206 */
[----:B------:R-:W-:-:S05]  /*b100*/  VIADD R6, R26, 0x4 ;  /* 0x000000041a067836 */ /* 0x000fca0000000000 */
[----:B------:R-:W-:Y:S02]  /*b110*/  R2UR UR18, R6 ;  /* 0x00000000061272ca */ /* 0x000fe400000e0000 */
[----:B------:R-:W2:Y:S01]  /*b120*/  LDL.64 R6, [R1+0x8] ;  /* 0x0000080001067983 */ /* 0x000ea20000100a00 */
[C---:B------:R-:W-:Y:S01]  /*b130*/  R2UR UR10, R26.reuse ;  /* 0x000000001a0a72ca */ /* 0x040fe200000e0000 */
[C---:B------:R-:W-:Y:S01]  /*b140*/  VIADD R24, R26.reuse, 0x2 ;  /* 0x000000021a187836 */ /* 0x040fe20000000000 */
[----:B------:R-:W-:-:S04]  /*b150*/  IADD3 R26, R26, 0x6, RZ ;  /* 0x000000061a1a7810 */ /* 0x000fc80007ffe0ff */
[----:B------:R-:W-:Y:S02]  /*b160*/  R2UR UR14, R24 ;  /* 0x00000000180e72ca */ /* 0x000fe400000e0000 */
[----:B------:R-:W-:Y:S02]  /*b170*/  R2UR UR22, R26 ;  /* 0x000000001a1672ca */ /* 0x000fe400000e0000 */
[----:B------:R-:W-:-:S06]  /*b180*/  WARPGROUP.ARRIVE ;  /* 0x00000000000079c5 */ /* 0x000fcc0000000000 */
[----:B------:R-:W-:Y:S01]  /*b190*/  HGMMA.64x128x16.F32 R24, gdesc[UR8], RZ, !UPT, gsb0 ;  /* 0x01e00000081879f0 */ /* 0x000fe2000c0008ff */
[----:B------:R-:W-:Y:S02]  /*b1a0*/  R2UR UR16, R20 ;  /* 0x00000000141072ca */ /* 0x000fe400000e0000 */
[----:B------:R-:W-:Y:S01]  /*b1b0*/  R2UR UR17, R21 ;  /* 0x00000000151172ca */ /* 0x000fe200000e0000 */
[----:B------:R-:W-:Y:S02]  /*b1c0*/  WARPGROUP.DEPBAR.LE gsb0, 0x0 ;  /* 0x00008000000079c5 */ /* 0x000fe40000010000 */
[----:B------:R-:W-:Y:S01]  /*b1d0*/  WARPGROUP.ARRIVE ;  /* 0x00000000000079c5 */ /* 0x000fe20000000000 */
[----:B--2---:R-:W-:Y:S02]  /*b1e0*/  R2UR UR12, R6 ;  /* 0x00000000060c72ca */ /* 0x004fe400000e0000 */
[----:B------:R-:W-:-:S13]  /*b1f0*/  R2UR UR13, R7 ;  /* 0x00000000070d72ca */ /* 0x000fda00000e0000 */
[----:B------:R-:W-:Y:S01]  /*b200*/  HGMMA.64x128x16.F32 R24, gdesc[UR12], R24, gsb0 ;  /* 0x01e000000c1879f0 */ /* 0x000fe20008000818 */
        /* <DEDUP_REMOVED lines=12> */
.L_x_13396:
[----:B------:R-:W-:Y:S01]  /*b2d0*/  SHF.L.U32 R4, R4, 0x1f, RZ ;  /* 0x0000001f04047819 */ /* 0x000fe200000006ff */
[----:B------:R-:W-:-:S04]  /*b2e0*/  IMAD R5, R11, 0x8, R18 ;  /* 0x000000080b057824 */ /* 0x000fc800078e0212 */
[----:B------:R0:W1:Y:S01]  /*b2f0*/  SYNCS.PHASECHK.TRANS64.TRYWAIT P1, [R5+URZ+0x16850], R4 ;  /* 0x01685004050075a7 */ /* 0x000062000802017f */
[----:B------:R-:W-:Y:S05]  /*b300*/  @!P0 BRA `(.L_x_13397) ;  /* 0x0000000000048947 */ /* 0x000fea0003800000 */
[----:B------:R-:W-:Y:S01]  /*b310*/  BPT.TRAP 0x1 ;  /* 0x000000040000795c */ /* 0x000fe20000300000 */
.L_x_13397:
[----:B-1----:R-:W-:Y:S05]  /*b320*/  @P1 BRA `(.L_x_13395) ;  /* 0x0000000000081947 */ /* 0x002fea0003800000 */
[----:B------:R-:W1:Y:S02]  /*b330*/  SYNCS.PHASECHK.TRANS64.TRYWAIT P1, [R5+URZ+0x16850], R4 ;  /* 0x01685004050075a7 */ /* 0x000e64000802017f */
[----:B-1----:R-:W-:Y:S05]  /*b340*/  @!P1 BRA `(.L_x_13398) ;  /* 0x000000cc00889947 */ /* 0x002fea0003800000 */
.L_x_13395:
[----:B01----:R-:W-:Y:S01]  /*b350*/  IADD3 R4, R18, 0x400, RZ ;  /* 0x0000040012047810 */ /* 0x003fe20007ffe0ff */
[----:B------:R-:W-:Y:S01]  /*b360*/  IMAD.MOV.U32 R5, RZ, RZ, 0x40000040 ;  /* 0x40000040ff057424 */ /* 0x000fe200078e00ff */
[----:B------:R-:W-:Y:S05]  /*b370*/  WARPSYNC.ALL ;  /* 0x0000000000007948 */ /* 0x000fea0003800000 */
[----:B------:R-:W-:Y:S01]  /*b380*/  SHF.R.U32.HI R4, RZ, 0x4, R4 ;  /* 0x00000004ff047819 */ /* 0x000fe20000011604 */
[----:B------:R-:W-:Y:S01]  /*b390*/  WARPGROUP.ARRIVE ;  /* 0x00000000000079c5 */ /* 0x000fe20000000000 */
[----:B------:R-:W-:Y:S02]  /*b3a0*/  R2UR UR11, R5 ;  /* 0x00000000050b72ca */ /* 0x000fe400000e0000 */
[----:B------:R-:W-:-:S02]  /*b3b0*/  LOP3.LUT R4, R4, 0x3fff, RZ, 0xc0, !PT ;  /* 0x00003fff04047812 */ /* 0x000fc400078ec0ff */
[----:B------:R-:W-:Y:S02]  /*b3c0*/  MOV R7, 0x40000040 ;  /* 0x4000004000077802 */ /* 0x000fe40000000f00 */
[----:B------:R-:W-:Y:S01]  /*b3d0*/  MOV R5, 0x40000040 ;  /* 0x4000004000057802 */ /* 0x000fe20000000f00 */
[----:B------:R-:W-:-:S04]  /*b3e0*/  IMAD R4, R11, 0x400, R4 ;  /* 0x000004000b047824 */ /* 0x000fc800078e0204 */
[C---:B------:R-:W-:Y:S01]  /*b3f0*/  VIADD R6, R4.reuse, 0x80 ;  /* 0x0000008004067836 */ /* 0x040fe20000000000 */
[----:B------:R-:W-:-:S13]  /*b400*/  R2UR UR10, R4 ;  /* 0x00000000040a72ca */ /* 0x000fda00000e0000 */
[----:B------:R-:W-:Y:S01]  /*b410*/  HGMMA.64x64x16.F32 R88, R148, gdesc[UR8].tnspB, R88, gsb0 ;  /* 0x40e0000894587df0 */ /* 0x000fe20008000858 */
[----:B------:R-:W-:Y:S01]  /*b420*/  R2UR UR10, R6 ;  /* 0x00000000060a72ca */ /* 0x000fe200000e0000 */
[----:B------:R-:W-:Y:S01]  /*b430*/  VIADD R6, R4, 0x100 ;  /* 0x0000010004067836 */ /* 0x000fe20000000000 */
[----:B------:R-:W-:Y:S01]  /*b440*/  R2UR UR11, R7 ;  /* 0x00000000070b72ca */ /* 0x000fe200000e0000 */
[----:B------:R-:W-:Y:S01]  /*b450*/  IMAD.MOV.U32 R7, RZ, RZ, 0x40000040 ;  /* 0x40000040ff077424 */ /* 0x000fe200078e00ff */
[----:B------:R-:W-:Y:S02]  /*b460*/  WARPGROUP.DEPBAR.LE gsb0, 0x0 ;  /* 0x00008000000079c5 */ /* 0x000fe40000010000 */
[----:B------:R-:W-:-:S06]  /*b470*/  WARPGROUP.ARRIVE ;  /* 0x00000000000079c5 */ /* 0x000fcc0000000000 */
[----:B------:R-:W0:Y:S03]  /*b480*/  S2R R150, SR_TID.X ;  /* 0x0000000000967919 */ /* 0x000e260000002100 */
[----:B------:R-:W-:Y:S01]  /*b490*/  HGMMA.64x64x16.F32 R88, R120, gdesc[UR8].tnspB, R88, gsb0 ;  /* 0x40e0000878587df0 */ /* 0x000fe20008000858 */
[----:B------:R-:W-:Y:S01]  /*b4a0*/  R2UR UR10, R6 ;  /* 0x00000000060a72ca */ /* 0x000fe200000e0000 */
[----:B------:R-:W-:Y:S01]  /*b4b0*/  VIADD R6, R4, 0x180 ;  /* 0x0000018004067836 */ /* 0x000fe20000000000 */
[----:B------:R-:W-:Y:S02]  /*b4c0*/  R2UR UR11, R7 ;  /* 0x00000000070b72ca */ /* 0x000fe400000e0000 */
[----:B------:R-:W-:Y:S02]  /*b4d0*/  MOV R7, 0x40000040 ;  /* 0x4000004000077802 */ /* 0x000fe40000000f00 */
[----:B0-----:R-:W-:-:S02]  /*b4e0*/  SHF.R.U32.HI R151, RZ, 0x7, R150 ;  /* 0x00000007ff977819 */ /* 0x001fc40000011696 */
[----:B------:R-:W-:Y:S01]  /*b4f0*/  ISETP.GE.U32.AND P1, PT, R150, 0x180, PT ;  /* 0x000001809600780c */ /* 0x000fe20003f26070 */
[----:B------:R-:W-:Y:S02]  /*b500*/  WARPGROUP.DEPBAR.LE gsb0, 0x0 ;  /* 0x00008000000079c5 */ /* 0x000fe40000010000 */
[----:B------:R-:W-:-:S06]  /*b510*/  WARPGROUP.ARRIVE ;  /* 0x00000000000079c5 */ /* 0x000fcc0000000000 */
[----:B------:R-:W-:Y:S01]  /*b520*/  HGMMA.64x64x16.F32 R88, R124, gdesc[UR8].tnspB, R88, gsb0 ;  /* 0x40e000087c587df0 */ /* 0x000fe20008000858 */
[----:B------:R-:W-:Y:S01]  /*b530*/  R2UR UR10, R6 ;  /* 0x00000000060a72ca */ /* 0x000fe200000e0000 */
[----:B------:R-:W-:Y:S01]  /*b540*/  VIADD R6, R4, 0x200 ;  /* 0x0000020004067836 */ /* 0x000fe20000000000 */
[----:B------:R-:W-:Y:S01]  /*b550*/  R2UR UR11, R7 ;  /* 0x00000000070b72ca */ /* 0x000fe200000e0000 */
[----:B------:R-:W-:Y:S01]  /*b560*/  IMAD.MOV.U32 R7, RZ, RZ, 0x40000040 ;  /* 0x40000040ff077424 */ /* 0x000fe200078e00ff */
[----:B------:R-:W-:Y:S02]  /*b570*/  WARPGROUP.DEPBAR.LE gsb0, 0x0 ;  /* 0x00008000000079c5 */ /* 0x000fe40000010000 */
[----:B------:R-:W-:-:S09]  /*b580*/  WARPGROUP.ARRIVE ;  /* 0x00000000000079c5 */ /* 0x000fd20000000000 */
[----:B------:R-:W-:Y:S01]  /*b590*/  HGMMA.64x64x16.F32 R88, R128, gdesc[UR8].tnspB, R88, gsb0 ;  /* 0x40e0000880587df0 */ /* 0x000fe20008000858 */
[----:B------:R-:W-:Y:S01]  /*b5a0*/  R2UR UR10, R6 ;  /* 0x00000000060a72ca */ /* 0x000fe200000e0000 */
[----:B------:R-:W-:Y:S01]  /*b5b0*/  VIADD R6, R4, 0x280 ;  /* 0x0000028004067836 */ /* 0x000fe20000000000 */
[----:B------:R-:W-:Y:S02]  /*b5c0*/  R2UR UR11, R7 ;  /* 0x00000000070b72ca */ /* 0x000fe400000e0000 */
[----:B------:R-:W-:Y:S01]  /*b5d0*/  MOV R7, 0x40000040 ;  /* 0x4000004000077802 */ /* 0x000fe20000000f00 */
[----:B------:R-:W-:Y:S02]  /*b5e0*/  WARPGROUP.DEPBAR.LE gsb0, 0x0 ;  /* 0x00008000000079c5 */ /* 0x000fe40000010000 */
[----:B------:R-:W-:-:S08]  /*b5f0*/  WARPGROUP.ARRIVE ;  /* 0x00000000000079c5 */ /* 0x000fd00000000000 */
[----:B------:R-:W-:Y:S01]  /*b600*/  HGMMA.64x64x16.F32 R88, R132, gdesc[UR8].tnspB, R88, gsb0 ;  /* 0x40e0000884587df0 */ /* 0x000fe20008000858 */
[----:B------:R-:W-:Y:S01]  /*b610*/  R2UR UR10, R6 ;  /* 0x00000000060a72ca */ /* 0x000fe200000e0000 */
[C---:B------:R-:W-:Y:S01]  /*b620*/  VIADD R6, R4.reuse, 0x300 ;  /* 0x0000030004067836 */ /* 0x040fe20000000000 */
[----:B------:R-:W-:Y:S01]  /*b630*/  R2UR UR11, R7 ;  /* 0x00000000070b72ca */ /* 0x000fe200000e0000 */
[----:B------:R-:W-:Y:S02]  /*b640*/  IMAD.MOV.U32 R7, RZ, RZ, 0x40000040 ;  /* 0x40000040ff077424 */ /* 0x000fe400078e00ff */
[----:B------:R-:W-:Y:S01]  /*b650*/  VIADD R4, R4, 0x380 ;  /* 0x0000038004047836 */ /* 0x000fe20000000000 */
[----:B------:R-:W-:Y:S02]  /*b660*/  WARPGROUP.DEPBAR.LE gsb0, 0x0 ;  /* 0x00008000000079c5 */ /* 0x000fe40000010000 */
[----:B------:R-:W-:-:S07]  /*b670*/  WARPGROUP.ARRIVE ;  /* 0x00000000000079c5 */ /* 0x000fce0000000000 */
[----:B------:R-:W-:Y:S01]  /*b680*/  HGMMA.64x64x16.F32 R88, R136, gdesc[UR8].tnspB, R88, gsb0 ;  /* 0x40e0000888587df0 */ /* 0x000fe20008000858 */
[----:B------:R-:W-:Y:S02]  /*b690*/  R2UR UR10, R6 ;  /* 0x00000000060a72ca */ /* 0x000fe400000e0000 */
[----:B------:R-:W-:Y:S01]  /*b6a0*/  R2UR UR11, R7 ;  /* 0x00000000070b72ca */ /* 0x000fe200000e0000 */
[----:B------:R-:W-:Y:S02]  /*b6b0*/  WARPGROUP.DEPBAR.LE gsb0, 0x0 ;  /* 0x00008000000079c5 */ /* 0x000fe40000010000 */
[----:B------:R-:W-:-:S10]  /*b6c0*/  WARPGROUP.ARRIVE ;  /* 0x00000000000079c5 */ /* 0x000fd40000000000 */
[----:B------:R-:W-:Y:S01]  /*b6d0*/  HGMMA.64x64x16.F32 R88, R140, gdesc[UR8].tnspB, R88, gsb0 ;  /* 0x40e000088c587df0 */ /* 0x000fe20008000858 */
[----:B------:R-:W-:Y:S01]  /*b6e0*/  R2UR UR10, R4 ;  /* 0x00000000040a72ca */ /* 0x000fe200000e0000 */
[----:B------:R-:W-:Y:S01]  /*b6f0*/  VIADD R4, R151, 0x9 ;  /* 0x0000000997047836 */ /* 0x000fe20000000000 */
[----:B------:R-:W-:-:S04]  /*b700*/  R2UR UR11, R5 ;  /* 0x00000000050b72ca */ /* 0x000fc800000e0000 */
[----:B------:R-:W-:Y:S01]  /*b710*/  SEL R4, R4, 0x9, !P1 ;  /* 0x0000000904047807 */ /* 0x000fe20004800000 */
[----:B------:R-:W-:Y:S02]  /*b720*/  WARPGROUP.DEPBAR.LE gsb0, 0x0 ;  /* 0x00008000000079c5 */ /* 0x000fe40000010000 */
[----:B------:R-:W-:-:S06]  /*b730*/  WARPGROUP.ARRIVE ;  /* 0x00000000000079c5 */ /* 0x000fcc0000000000 */
[----:B------:R-:W-:Y:S03]  /*b740*/  HGMMA.64x64x16.F32 R88, R144, gdesc[UR8].tnspB, R88, gsb0 ;  /* 0x40e0000890587df0 */ /* 0x000fe60008000858 */
[----:B------:R-:W-:Y:S02]  /*b750*/  WARPGROUP.DEPBAR.LE gsb0, 0x0 ;  /* 0x00008000000079c5 */ /* 0x000fe40000010000 */
[----:B------:R0:W-:Y:S06]  /*b760*/  BAR.ARV R4, 0x100 ;  /* 0x000400040000751d */ /* 0x0001ec0000002000 */
[----:B------:R-:W-:Y:S05]  /*b770*/  @!P0 BRA `(.L_x_13399) ;  /* 0x0000000000048947 */ /* 0x000fea0003800000 */
[----:B------:R-:W-:Y:S01]  /*b780*/  BPT.TRAP 0x1 ;  /* 0x000000040000795c */ /* 0x000fe20000300000 */
.L_x_13399:
        /* <DEDUP_REMOVED lines=8> */
[----:B------:R-:W-:Y:S02]  /*b810*/  IMAD R31, R156, 0x8, R18 ;  /* 0x000000089c1f7824 */ /* 0x000fe400078e0212 */
[----:B------:R-:W-:Y:S01]  /*b820*/  FMUL.FTZ R33, R36, UR6 ;  /* 0x0000000624217c20 */ /* 0x000fe20008410000 */
[----:B------:R-:W-:Y:S01]  /*b830*/  FMUL.FTZ R36, R41, UR6 ;  /* 0x0000000629247c20 */ /* 0x000fe20008410000 */
[----:B------:R-:W-:Y:S01]  /*b840*/  FMUL.FTZ R41, R48, UR6 ;  /* 0x0000000630297c20 */ /* 0x000fe20008410000 */
[----:B------:R-:W-:Y:S01]  /*b850*/  FMUL.FTZ R48, R53, UR6 ;  /* 0x0000000635307c20 */ /* 0x000fe20008410000 */
[----:B------:R-:W-:Y:S01]  /*b860*/  VIADD R31, R31, 0x16840 ;  /* 0x000168401f1f7836 */ /* 0x000fe20000000000 */
[----:B------:R-:W1:Y:S01]  /*b870*/  MUFU.TANH R5, R5 ;  /* 0x0000000500057308 */ /* 0x000e620000002400 */
[----:B------:R-:W-:Y:S01]  /*b880*/  MOV R53, UR38 ;  /* 0x0000002600357c02 */ /* 0x000fe20008000f00 */
[----:B------:R-:W-:Y:S01]  /*b890*/  FMUL.FTZ R28, R32, UR6 ;  /* 0x00000006201c7c20 */ /* 0x000fe20008410000 */
[----:B------:R-:W-:Y:S01]  /*b8a0*/  FMUL.FTZ R6, R26, UR6 ;  /* 0x000000061a067c20 */ /* 0x000fe20008410000 */
[----:B------:R-:W-:Y:S01]  /*b8b0*/  FMUL.FTZ R26, R30, UR6 ;  /* 0x000000061e1a7c20 */ /* 0x000fe20008410000 */
[----:B------:R-:W-:Y:S01]  /*b8c0*/  PRMT R31, R53, 0x654, R31 ;  /* 0x00000654351f7816 */ /* 0x000fe2000000001f */
[----:B------:R-:W-:Y:S01]  /*b8d0*/  FMUL.FTZ R30, R34, UR6 ;  /* 0x00000006221e7c20 */ /* 0x000fe20008410000 */
[----:B------:R-:W-:Y:S01]  /*b8e0*/  FMUL.FTZ R34, R37, UR6 ;  /* 0x0000000625227c20 */ /* 0x000fe20008410000 */
[----:B------:R-:W2:Y:S01]  /*b8f0*/  MUFU.TANH R24, R24 ;  /* 0x0000001800187308 */ /* 0x000ea20000002400 */
[----:B------:R0:W-:Y:S01]  /*b900*/  SYNCS.ARRIVE.TRANS64.RED.A1T0 RZ, [R31+URZ], RZ ;  /* 0x000000ff1fff79a7 */ /* 0x0001e2000810043f */
        /* <DEDUP_REMOVED lines=11> */
[----:B-1----:R-:W-:Y:S01]  /*b9c0*/  FMNMX.FTZ R31, R5, R31, !PT ;  /* 0x0000001f051f7209 */ /* 0x002fe20007810000 */
        /* <DEDUP_REMOVED lines=53> */
[----:B------:R-:W-:-:S05]  /*bd20*/  UMOV UR4, UR5 ;  /* 0x0000000500047c82 */ /* 0x000fca0008000000 */
        /* <DEDUP_REMOVED lines=45> */
[----:B0-----:R-:W-:-:S05]  /*c000*/  FMNMX.FTZ R31, R80, R31, !PT ;  /* 0x0000001f501f7209 */ /* 0x001fca0007810000 */
        /* <DEDUP_REMOVED lines=27> */
[----:B-1----:R-:W-:-:S04]  /*c1c0*/  FMNMX.FTZ R38, R43, R38, !PT ;  /* 0x000000262b267209 */ /* 0x002fc80007810000 */
[----:B--2---:R-:W-:-:S03]  /*c1d0*/  FMNMX.FTZ R38, R46, R38, !PT ;  /* 0x000000262e267209 */ /* 0x004fc60007810000 */
[----:B------:R-:W1:Y:S01]  /*c1e0*/  MUFU.TANH R54, R54 ;  /* 0x0000003600367308 */ /* 0x000e620000002400 */
[----:B---3--:R-:W-:-:S04]  /*c1f0*/  FMNMX.FTZ R38, R47, R38, !PT ;  /* 0x000000262f267209 */ /* 0x008fc80007810000 */
[----:B0-----:R-:W-:-:S03]  /*c200*/  FMNMX.FTZ R38, R50, R38, !PT ;  /* 0x0000002632267209 */ /* 0x001fc60007810000 */
[----:B------:R-:W0:Y:S01]  /*c210*/  MUFU.TANH R55, R55 ;  /* 0x0000003700377308 */ /* 0x000e220000002400 */
[----:B----4-:R-:W-:-:S07]  /*c220*/  FMNMX.FTZ R38, R51, R38, !PT ;  /* 0x0000002633267209 */ /* 0x010fce0007810000 */
        /* <DEDUP_REMOVED lines=31> */
[----:B-1----:R-:W-:-:S04]  /*c420*/  FMNMX.FTZ R38, R83, R38, !PT ;  /* 0x0000002653267209 */ /* 0x002fc80007810000 */
[----:B0-----:R-:W-:-:S04]  /*c430*/  FMNMX.FTZ R38, R84, R38, !PT ;  /* 0x0000002654267209 */ /* 0x001fc80007810000 */
        /* <DEDUP_REMOVED lines=205> */
.L_x_13400:
[----:B------:R-:W2:Y:S01]  /*d110*/  LDL R84, [R1+0x18] ;  /* 0x0000180001547983 */ /* 0x000ea20000100800 */
        /* <DEDUP_REMOVED lines=16> */
[----:B------:R-:W-:Y:S01]  /*d220*/  IMAD R11, R11, 0x8, R18 ;  /* 0x000000080b0b7824 */ /* 0x000fe200078e0212 */
[----:B------:R0:W5:Y:S01]  /*d230*/  LDL R4, [R1+0x4] ;  /* 0x0000040001047983 */ /* 0x0001620000100800 */
        /* <DEDUP_REMOVED lines=10> */
[-C--:B------:R-:W-:Y:S01]  /*d2e0*/  FMUL.FTZ R95, R95, R5.reuse ;  /* 0x000000055f5f7220 */ /* 0x080fe20000410000 */
[----:B------:R1:W-:Y:S01]  /*d2f0*/  SYNCS.ARRIVE.TRANS64.RED.A1T0 RZ, [R11+URZ], RZ ;  /* 0x000000ff0bff79a7 */ /* 0x0003e2000810043f */
        /* <DEDUP_REMOVED lines=25> */
[----:B------:R-:W-:Y:S01]  /*d490*/  IMAD.MOV.U32 R9, RZ, RZ, R38 ;  /* 0x000000ffff097224 */ /* 0x000fe200078e0026 */
[----:B------:R-:W-:Y:S01]  /*d4a0*/  F2FP.F16.F32.PACK_AB R132, R52, R49 ;  /* 0x000000313484723e */ /* 0x000fe200000000ff */
[----:B------:R-:W-:Y:S01]  /*d4b0*/  IMAD.MOV.U32 R10, RZ, RZ, R31 ;  /* 0x000000ffff0a7224 */ /* 0x000fe200078e001f */
[----:B------:R-:W-:Y:S01]  /*d4c0*/  F2FP.F16.F32.PACK_AB R133, R59, R58 ;  /* 0x0000003a3b85723e */ /* 0x000fe200000000ff */
[----:B-1----:R-:W-:Y:S01]  /*d4d0*/  IMAD.MOV.U32 R11, RZ, RZ, R156 ;  /* 0x000000ffff0b7224 */ /* 0x002fe200078e009c */
        /* <DEDUP_REMOVED lines=13> */
[C---:B--2---:R-:W-:Y:S02]  /*d5b0*/  ISETP.GT.AND P1, PT, R8.reuse, R84, PT ;  /* 0x000000540800720c */ /* 0x044fe40003f24270 */
[----:B------:R-:W-:-:S11]  /*d5c0*/  IADD3 R8, R8, -0x1, RZ ;  /* 0xffffffff08087810 */ /* 0x000fd60007ffe0ff */
[----:B0-----:R-:W-:Y:S05]  /*d5d0*/  @P1 BRA `(.L_x_13401) ;  /* 0xffffffd800201947 */ /* 0x001fea000383ffff */
.L_x_13389:
[----:B------:R-:W-:Y:S05]  /*d5e0*/  WARPSYNC.ALL ;  /* 0x0000000000007948 */ /* 0x000fea0003800000 */
[----:B------:R-:W-:Y:S06]  /*d5f0*/  BAR.ARV 0x8, 0x200 ;  /* 0x0208000000007b1d */ /* 0x000fec0000002000 */
[----:B------:R-:W-:Y:S05]  /*d600*/  @!P0 BRA `(.L_x_13402) ;  /* 0x0000000000048947 */ /* 0x000fea0003800000 */
[----:B------:R-:W-:Y:S01]  /*d610*/  BPT.TRAP 0x1 ;  /* 0x000000040000795c */ /* 0x000fe20000300000 */
.L_x_13402:
[----:B-----5:R-:W2:Y:S01]  /*d620*/  LDL R4, [R1+0x4] ;  /* 0x0000040001047983 */ /* 0x020ea20000100800 */
[----:B------:R-:W-:Y:S02]  /*d630*/  LEA R11, R156, R18, 0x3 ;  /* 0x000000129c0b7211 */ /* 0x000fe400078e18ff */
[----:B--2---:R-:W-:-:S04]  /*d640*/  SHF.L.U32 R4, R4, 0x1f, RZ ;  /* 0x0000001f04047819 */ /* 0x004fc800000006ff */
[----:B------:R0:W1:Y:S01]  /*d650*/  SYNCS.PHASECHK.TRANS64.TRYWAIT P1, [R11+URZ+0x16850], R4 ;  /* 0x016850040b0075a7 */ /* 0x000062000802017f */
[----:B------:R-:W-:Y:S05]  /*d660*/  @!P0 BRA `(.L_x_13403) ;  /* 0x0000000000048947 */ /* 0x000fea0003800000 */
[----:B------:R-:W-:Y:S01]  /*d670*/  BPT.TRAP 0x1 ;  /* 0x000000040000795c */ /* 0x000fe20000300000 */
.L_x_13403:
[----:B------:R-:W-:-:S05]  /*d680*/  VIADD R18, R18, 0x400 ;  /* 0x0000040012127836 */ /* 0x000fca0000000000 */
[----:B------:R-:W-:-:S04]  /*d690*/  SHF.R.U32.HI R18, RZ, 0x4, R18 ;  /* 0x00000004ff127819 */ /* 0x000fc80000011612 */
[----:B------:R-:W-:Y:S01]  /*d6a0*/  LOP3.LUT R5, R18, 0x3fff, RZ, 0xc0, !PT ;  /* 0x00003fff12057812 */ /* 0x000fe200078ec0ff */
[----:B-1----:R-:W-:Y:S06]  /*d6b0*/  @P1 BRA `(.L_x_13404) ;  /* 0x0000000000081947 */ /* 0x002fec0003800000 */
[----:B------:R-:W1:Y:S02]  /*d6c0*/  SYNCS.PHASECHK.TRANS64.TRYWAIT P1, [R11+URZ+0x16850], R4 ;  /* 0x016850040b0075a7 */ /* 0x000e64000802017f */
[----:B-1----:R-:W-:Y:S05]  /*d6d0*/  @!P1 BRA `(.L_x_13405) ;  /* 0x000000a800b89947 */ /* 0x002fea0003800000 */
.L_x_13404:
        /* <DEDUP_REMOVED lines=9> */
[----:B------:R-:W-:-:S12]  /*d770*/  IMAD.MOV.U32 R5, RZ, RZ, 0x40000040 ;  /* 0x40000040ff057424 */ /* 0x000fd800078e00ff */
        /* <DEDUP_REMOVED lines=8> */
[----:B------:R-:W-:Y:S02]  /*d800*/  R2UR UR6, R6 ;  /* 0x00000000060672ca */ /* 0x000fe400000e0000 */
[----:B------:R-:W-:Y:S01]  /*d810*/  R2UR UR7, R7 ;  /* 0x00000000070772ca */ /* 0x000fe200000e0000 */
[----:B------:R-:W-:Y:S01]  /*d820*/  IMAD.MOV.U32 R7, RZ, RZ, 0x40000040 ;  /* 0x40000040ff077424 */ /* 0x000fe200078e00ff */
[----:B------:R-:W-:Y:S01]  /*d830*/  IADD3 R6, R4, 0x180, RZ ;  /* 0x0000018004067810 */ /* 0x000fe20007ffe0ff */
[----:B------:R-:W-:Y:S02]  /*d840*/  WARPGROUP.DEPBAR.LE gsb0, 0x0 ;  /* 0x00008000000079c5 */ /* 0x000fe40000010000 */
[----:B------:R-:W-:-:S08]  /*d850*/  WARPGROUP.ARRIVE ;  /* 0x00000000000079c5 */ /* 0x000fd00000000000 */
        /* <DEDUP_REMOVED lines=16> */
[C---:B------:R-:W-:Y:S01]  /*d960*/  VIADD R6, R4.reuse, 0x300 ;  /* 0x0000030004067836 */ /* 0x040fe20000000000 */
[----:B------:R-:W-:Y:S01]  /*d970*/  R2UR UR7, R7 ;  /* 0x00000000070772ca */ /* 0x000fe200000e0000 */
[----:B------:R-:W-:Y:S01]  /*d980*/  IMAD.MOV.U32 R7, RZ, RZ, 0x40000040 ;  /* 0x40000040ff077424 */ /* 0x000fe200078e00ff */
[----:B------:R-:W-:Y:S01]  /*d990*/  IADD3 R4, R4, 0x380, RZ ;  /* 0x0000038004047810 */ /* 0x000fe20007ffe0ff */
[----:B------:R-:W-:Y:S02]  /*d9a0*/  WARPGROUP.DEPBAR.LE gsb0, 0x0 ;  /* 0x00008000000079c5 */ /* 0x000fe40000010000 */
[----:B------:R-:W-:-:S08]  /*d9b0*/  WARPGROUP.ARRIVE ;  /* 0x00000000000079c5 */ /* 0x000fd00000000000 */
[----:B------:R-:W-:Y:S01]  /*d9c0*/  HGMMA.64x64x16.F32 R88, R136, gdesc[UR4].tnspB, R88, gsb0 ;  /* 0x40e0000488587df0 */ /* 0x000fe20008000858 */
        /* <DEDUP_REMOVED lines=8> */
[----:B------:R-:W-:Y:S02]  /*da50*/  WARPGROUP.DEPBAR.LE gsb0, 0x0 ;  /* 0x00008000000079c5 */ /* 0x000fe40000010000 */
[----:B------:R-:W-:-:S06]  /*da60*/  WARPGROUP.ARRIVE ;  /* 0x00000000000079c5 */ /* 0x000fcc0000000000 */
[----:B------:R-:W-:Y:S01]  /*da70*/  HGMMA.64x64x16.F32 R88, R140, gdesc[UR4].tnspB, R88, gsb0 ;  /* 0x40e000048c587df0 */ /* 0x000fe20008000858 */
[----:B------:R-:W-:Y:S02]  /*da80*/  R2UR UR6, R4 ;  /* 0x00000000040672ca */ /* 0x000fe400000e0000 */
[----:B------:R-:W-:Y:S01]  /*da90*/  R2UR UR7, R5 ;  /* 0x00000000050772ca */ /* 0x000fe200000e0000 */
[----:B------:R-:W0:Y:S04]  /*daa0*/  SHFL.BFLY PT, R4, R7, 0x1, 0x1f ;  /* 0x0c201f0007047f89 */ /* 0x000e2800000e0000 */
[----:B------:R-:W1:Y:S01]  /*dab0*/  SHFL.BFLY PT, R5, R6, 0x1, 0x1f ;  /* 0x0c201f0006057f89 */ /* 0x000e6200000e0000 */
[----:B0-----:R-:W-:Y:S01]  /*dac0*/  FADD.FTZ R10, R7, R4 ;  /* 0x00000004070a7221 */ /* 0x001fe20000010000 */
[----:B------:R-:W-:Y:S01]  /*dad0*/  IMAD.MOV.U32 R7, RZ, RZ, RZ ;  /* 0x000000ffff077224 */ /* 0x000fe200078e00ff */
[----:B------:R-:W-:Y:S01]  /*dae0*/  MOV R4, UR4 ;  /* 0x0000000400047c02 */ /* 0x000fe20008000f00 */
[----:B-1----:R-:W-:-:S02]  /*daf0*/  FADD.FTZ R12, R6, R5 ;  /* 0x00000005060c7221 */ /* 0x002fc40000010000 */
        /* <DEDUP_REMOVED lines=15> */
[----:B------:R-:W-:Y:S03]  /*dbf0*/  HGMMA.64x64x16.F32 R88, R144, gdesc[UR4].tnspB, R88, gsb0 ;  /* 0x40e0000490587df0 */ /* 0x000fe60008000858 */
[----:B------:R-:W-:Y:S02]  /*dc00*/  WARPGROUP.DEPBAR.LE gsb0, 0x0 ;  /* 0x00008000000079c5 */ /* 0x000fe40000010000 */
[----:B--23--:R-:W-:Y:S05]  /*dc10*/  @!P0 BRA `(.L_x_13406) ;  /* 0x0000000000048947 */ /* 0x00cfea0003800000 */
[----:B------:R-:W-:Y:S01]  /*dc20*/  BPT.TRAP 0x1 ;  /* 0x000000040000795c */ /* 0x000fe20000300000 */
.L_x_13406:
[----:B------:R-:W2:Y:S01]  /*dc30*/  LDL.LU R6, [R1+0x4] ;  /* 0x0000040001067983 */ /* 0x000ea20000300800 */
        /* <DEDUP_REMOVED lines=43> */
[----:B------:R0:W-:Y:S06]  /*def0*/  STL [R1+0x4], R6 ;  /* 0x0000040601007387 */ /* 0x0001ec0000100800 */
.L_x_13352:
[----:B------:R-:W3:Y:S01]  /*df00*/  S2R R4, SR_TID.X ;  /* 0x0000000000047919 */ /* 0x000ee20000002100 */
[----:B------:R-:W-:Y:S05]  /*df10*/  WARPSYNC.ALL ;  /* 0x0000000000007948 */ /* 0x000fea0003800000 */
[----:B---3--:R-:W-:-:S05]  /*df20*/  VIADD R72, R4, 0xffffff80 ;  /* 0xffffff8004487836 */ /* 0x008fca0000000000 */
[----:B------:R-:W-:-:S04]  /*df30*/  SHF.R.S32.HI R74, RZ, 0x1f, R72 ;  /* 0x0000001fff4a7819 */ /* 0x000fc80000011448 */
[----:B------:R-:W-:-:S04]  /*df40*/  LEA.HI R74, R74, R72, RZ, 0x3 ;  /* 0x000000484a4a7211 */ /* 0x000fc800078f18ff */
[----:B------:R-:W-:-:S04]  /*df50*/  LOP3.LUT R74, R74, 0xfffffff8, RZ, 0xc0, !PT ;  /* 0xfffffff84a4a7812 */ /* 0x000fc800078ec0ff */
[----:B------:R-:W-:-:S05]  /*df60*/  IADD3 R74, R72, -R74, RZ ;  /* 0x8000004a484a7210 */ /* 0x000fca0007ffe0ff */
[----:B------:R-:W-:-:S05]  /*df70*/  IMAD.SHL.U32 R59, R74, 0x8, RZ ;  /* 0x000000084a3b7824 */ /* 0x000fca00078e00ff */
[----:B------:R-:W-:Y:S01]  /*df80*/  SHF.R.S32.HI R58, RZ, 0x1f, R59 ;  /* 0x0000001fff3a7819 */ /* 0x000fe2000001143b */
[----:B------:R-:W3:Y:S08]  /*df90*/  S2UR UR38, SR_CgaCtaId ;  /* 0x00000000002679c3 */ /* 0x000ef00000008800 */
[----:B------:R-:W-:Y:S06]  /*dfa0*/  BAR.SYNC.DEFER_BLOCKING 0x5, 0x200 ;  /* 0x0148000000007b1d */ /* 0x000fec0000010000 */
[----:B------:R-:W-:Y:S01]  /*dfb0*/  UMOV UR4, 0x400 ;  /* 0x0000040000047882 */ /* 0x000fe20000000000 */
[----:B------:R-:W-:Y:S01]  /*dfc0*/  BSSY B0, `(.L_x_13407) ;  /* 0x000023f000007945 */ /* 0x000fe20003800000 */
[----:B---3--:R-:W-:-:S06]  /*dfd0*/  ULEA UR4, UR38, UR4, 0x18 ;  /* 0x0000000426047291 */ /* 0x008fcc000f8ec03f */
[----:B------:R-:W-:-:S05]  /*dfe0*/  IMAD.U32 R18, RZ, RZ, UR4 ;  /* 0x00000004ff127e24 */ /* 0x000fca000f8e00ff */
[----:B-1----:R1:W3:Y:S01]  /*dff0*/  LDS.128 R32, [R18+0x168d0] ;  /* 0x0168d00012207984 */ /* 0x0022e20000000c00 */
[----:B------:R-:W-:Y:S06]  /*e000*/  BAR.ARV 0x4, 0x200 ;  /* 0x0108000000007b1d */ /* 0x000fec0000002000 */
[----:B------:R-:W-:Y:S05]  /*e010*/  @P0 BRA `(.L_x_13408) ;  /* 0x0000001800440947 */ /* 0x000fea0003800000 */
[----:B------:R-:W4:Y:S01]  /*e020*/  LDL R4, [R1+0x64] ;  /* 0x0000640001047983 */ /* 0x000f220000100800 */
[----:B------:R-:W-:-:S03]  /*e030*/  ULDC UR4, c[0x0][0xad4] ;  /* 0x0002b50000047ab9 */ /* 0x000fc60000000800 */
[----:B------:R-:W2:Y:S04]  /*e040*/  LDL.LU R60, [R1+0x30] ;  /* 0x00003000013c7983 */ /* 0x000ea80000300800 */
[----:B------:R-:W2:Y:S04]  /*e050*/  LDL.LU R62, [R1+0x3c] ;  /* 0x00003c00013e7983 */ /* 0x000ea80000300800 */
[----:B------:R-:W2:Y:S01]  /*e060*/  LDL.LU R68, [R1+0x40] ;  /* 0x0000400001447983 */ /* 0x000ea20000300800 */
[----:B------:R-:W0:Y:S01]  /*e070*/  S2R R5, SR_SWINHI ;  /* 0x0000000000057919 */ /* 0x000e220000002f00 */
[----:B------:R-:W-:-:S02]  /*e080*/  MOV R24, R18 ;  /* 0x0000001200187202 */ /* 0x000fc40000000f00 */
[----:B0----5:R-:W-:Y:S02]  /*e090*/  MOV R25, R5 ;  /* 0x0000000500197202 */ /* 0x021fe40000000f00 */
[----:B------:R-:W-:Y:S01]  /*e0a0*/  F2FP.F16.F32.PACK_AB R14, R27, R26 ;  /* 0x0000001a1b0e723e */ /* 0x000fe200000000ff */
[----:B---3--:R-:W-:Y:S02]  /*e0b0*/  IMAD.MOV.U32 R32, RZ, RZ, RZ ;  /* 0x000000ffff207224 */ /* 0x008fe400078e00ff */
[----:B----4-:R-:W-:-:S03]  /*e0c0*/  IMAD.WIDE R10, R4, 0x2, R24 ;  /* 0x00000002040a7825 */ /* 0x010fc600078e0218 */
[----:B------:R-:W-:-:S05]  /*e0d0*/  IADD3 R61, P0, R10, 0x60, RZ ;  /* 0x000000600a3d7810 */ /* 0x000fca0007f1e0ff */
[----:B------:R-:W-:Y:S01]  /*e0e0*/  IMAD.X R5, RZ, RZ, R11, P0 ;  /* 0x000000ffff057224 */ /* 0x000fe200000e060b */
[----:B--2---:R-:W-:-:S04]  /*e0f0*/  ISETP.NE.AND P0, PT, R60, RZ, PT ;  /* 0x000000ff3c00720c */ /* 0x004fc80003f05270 */
[----:B------:R-:W-:Y:S01]  /*e100*/  SEL R67, R60, UR4, P0 ;  /* 0x000000043c437c07 */ /* 0x000fe20008000000 */
[----:B------:R-:W-:Y:S05]  /*e110*/  WARPSYNC.ALL ;  /* 0x0000000000007948 */ /* 0x000fea0003800000 */
[----:B------:R-:W-:Y:S01]  /*e120*/  BAR.SYNC.DEFER_BLOCKING 0x1, 0x180 ;  /* 0x0046000000007b1d */ /* 0x000fe20000010000 */
[C---:B------:R-:W-:Y:S02]  /*e130*/  IADD3 R13, P2, R10.reuse, 0x20, RZ ;  /* 0x000000200a0d7810 */ /* 0x040fe40007f5e0ff */
[C---:B------:R-:W-:Y:S02]  /*e140*/  IADD3 R15, P1, R10.reuse, 0x40, RZ ;  /* 0x000000400a0f7810 */ /* 0x040fe40007f3e0ff */
[----:B------:R-:W-:Y:S01]  /*e150*/  LOP3.LUT R9, R10, 0x380, RZ, 0xc0, !PT ;  /* 0x000003800a097812 */ /* 0x000fe200078ec0ff */
[----:B------:R-:W-:Y:S01]  /*e160*/  ULDC.64 UR6, c[0x0][0xc08] ;  /* 0x0003020000067ab9 */ /* 0x000fe20000000a00 */
[----:B------:R-:W-:Y:S01]  /*e170*/  LOP3.LUT R4, R13, 0x380, RZ, 0xc0, !PT ;  /* 0x000003800d047812 */ /* 0x000fe200078ec0ff */
[----:B------:R-:W-:Y:S01]  /*e180*/  ULDC.64 UR4, c[0x0][0xc00] ;  /* 0x0003000000047ab9 */ /* 0x000fe20000000a00 */
[----:B------:R-:W-:-:S02]  /*e190*/  LOP3.LUT R6, R15, 0x380, RZ, 0xc0, !PT ;  /* 0x000003800f067812 */ /* 0x000fc400078ec0ff */
[----:B------:R-:W-:Y:S02]  /*e1a0*/  LOP3.LUT R12, R61, 0x380, RZ, 0xc0, !PT ;  /* 0x000003803d0c7812 */ /* 0x000fe400078ec0ff */
[----:B------:R-:W-:Y:S02]  /*e1b0*/  SHF.R.U64 R9, R9, 0x3, RZ ;  /* 0x0000000309097819 */ /* 0x000fe400000012ff */
[----:B------:R-:W-:Y:S02]  /*e1c0*/  SHF.R.U64 R4, R4, 0x3, RZ ;  /* 0x0000000304047819 */ /* 0x000fe400000012ff */
[----:B------:R-:W-:Y:S02]  /*e1d0*/  SHF.R.U64 R6, R6, 0x3, RZ ;  /* 0x0000000306067819 */ /* 0x000fe400000012ff */
[----:B------:R-:W-:Y:S02]  /*e1e0*/  SHF.R.U64 R12, R12, 0x3, RZ ;  /* 0x000000030c0c7819 */ /* 0x000fe400000012ff */
[----:B------:R-:W-:-:S02]  /*e1f0*/  LOP3.LUT R10, R9, R10, RZ, 0x3c, !PT ;  /* 0x0000000a090a7212 */ /* 0x000fc400078e3cff */
[----:B------:R-:W-:Y:S01]  /*e200*/  LOP3.LUT R8, R4, R13, RZ, 0x3c, !PT ;  /* 0x0000000d04087212 */ /* 0x000fe200078e3cff */
[----:B------:R-:W-:Y:S01]  /*e210*/  IMAD.X R9, RZ, RZ, R11, P2 ;  /* 0x000000ffff097224 */ /* 0x000fe200010e060b */
[----:B------:R-:W-:Y:S02]  /*e220*/  LOP3.LUT R6, R6, R15, RZ, 0x3c, !PT ;  /* 0x0000000f06067212 */ /* 0x000fe400078e3cff */
[----:B------:R-:W-:Y:S02]  /*e230*/  LOP3.LUT R4, R12, R61, RZ, 0x3c, !PT ;  /* 0x0000003d0c047212 */ /* 0x000fe400078e3cff */
[-C--:B------:R-:W-:Y:S02]  /*e240*/  IADD3.X R7, RZ, R11.reuse, RZ, P1, !PT ;  /* 0x0000000bff077210 */ /* 0x080fe40000ffe4ff */
[----:B------:R-:W-:Y:S02]  /*e250*/  MOV R10, R10 ;  /* 0x0000000a000a7202 */ /* 0x000fe40000000f00 */
[----:B------:R-:W-:-:S02]  /*e260*/  F2FP.F16.F32.PACK_AB R12, R21, R20 ;  /* 0x00000014150c723e */ /* 0x000fc400000000ff */
[----:B------:R-:W-:Y:S02]  /*e270*/  F2FP.F16.F32.PACK_AB R13, R45, R44 ;  /* 0x0000002c2d0d723e */ /* 0x000fe400000000ff */
[----:B------:R-:W-:Y:S02]  /*e280*/  F2FP.F16.F32.PACK_AB R15, R47, R46 ;  /* 0x0000002e2f0f723e */ /* 0x000fe400000000ff */
[----:B------:R-:W-:Y:S02]  /*e290*/  MOV R66, R6 ;  /* 0x0000000600427202 */ /* 0x000fe40000000f00 */
[----:B------:R-:W-:Y:S01]  /*e2a0*/  MOV R64, R4 ;  /* 0x0000000400407202 */ /* 0x000fe20000000f00 */
[----:B------:R0:W-:Y:S01]  /*e2b0*/  STSM.16.M88.4 [R10], R12 ;  /* 0x0000000c0a007844 */ /* 0x0001e20000000200 */
        /* <DEDUP_REMOVED lines=8> */
[----:B0-----:R-:W-:Y:S02]  /*e340*/  F2FP.F16.F32.PACK_AB R10, R39, R38 ;  /* 0x00000026270a723e */ /* 0x001fe400000000ff */
[----:B------:R-:W-:Y:S02]  /*e350*/  F2FP.F16.F32.PACK_AB R12, R41, R40 ;  /* 0x00000028290c723e */ /* 0x000fe400000000ff */
[----:B------:R-:W-:Y:S02]  /*e360*/  F2FP.F16.F32.PACK_AB R13, R57, R56 ;  /* 0x00000038390d723e */ /* 0x000fe400000000ff */
[----:B------:R-:W-:Y:S02]  /*e370*/  F2FP.F16.F32.PACK_AB R14, R43, R42 ;  /* 0x0000002a2b0e723e */ /* 0x000fe400000000ff */
[----:B------:R-:W-:Y:S01]  /*e380*/  F2FP.F16.F32.PACK_AB R15, R119, R118 ;  /* 0x00000076770f723e */ /* 0x000fe200000000ff */
[----:B------:R-:W-:Y:S01]  /*e390*/  STSM.16.M88.4 [R65], R4 ;  /* 0x0000000441007844 */ /* 0x000fe20000000200 */
[----:B------:R-:W-:-:S03]  /*e3a0*/  ISETP.NE.U32.AND P3, PT, RZ, UR6, PT ;  /* 0x00000006ff007c0c */ /* 0x000fc6000bf65070 */
[----:B------:R0:W-:Y:S01]  /*e3b0*/  STSM.16.M88.4 [R66], R8 ;  /* 0x0000000842007844 */ /* 0x0001e20000000200 */
[----:B------:R-:W-:-:S03]  /*e3c0*/  ISETP.NE.AND.EX P3, PT, RZ, UR7, PT, P3 ;  /* 0x00000007ff007c0c */ /* 0x000fc6000bf65330 */
[----:B------:R2:W-:Y:S01]  /*e3d0*/  STSM.16.M88.4 [R64], R12 ;  /* 0x0000000c40007844 */ /* 0x0005e20000000200 */
[----:B------:R-:W-:Y:S01]  /*e3e0*/  BAR.SYNC.DEFER_BLOCKING 0x1, 0x180 ;  /* 0x0046000000007b1d */ /* 0x000fe20000010000 */
[----:B------:R-:W-:Y:S02]  /*e3f0*/  ISETP.NE.U32.AND P0, PT, RZ, UR4, PT ;  /* 0x00000004ff007c0c */ /* 0x000fe4000bf05070 */
[----:B------:R-:W-:Y:S02]  /*e400*/  IADD3 R60, P1, R62, UR4, RZ ;  /* 0x000000043e3c7c10 */ /* 0x000fe4000ff3e0ff */
[----:B------:R-:W-:Y:S02]  /*e410*/  ISETP.NE.AND.EX P0, PT, RZ, UR5, PT, P0 ;  /* 0x00000005ff007c0c */ /* 0x000fe4000bf05300 */
[----:B------:R-:W-:Y:S01]  /*e420*/  IADD3.X R61, R68, UR5, RZ, P1, !PT ;  /* 0x00000005443d7c10 */ /* 0x000fe20008ffe4ff */
[----:B0-----:R-:W0:Y:S01]  /*e430*/  LDC R8, c[0x0][0xbe8] ;  /* 0x0002fa00ff087b82 */ /* 0x001e220000000800 */
[----:B------:R-:W-:Y:S01]  /*e440*/  @P3 IADD3 R62, P1, R62, UR6, RZ ;  /* 0x000000063e3e3c10 */ /* 0x000fe2000ff3e0ff */
[----:B------:R-:W-:-:S02]  /*e450*/  ULDC UR6, c[0x0][0xa88] ;  /* 0x0002a20000067ab9 */ /* 0x000fc40000000800 */
[----:B------:R-:W-:Y:S01]  /*e460*/  IMAD.U32 R65, RZ, RZ, UR6 ;  /* 0x00000006ff417e24 */ /* 0x000fe2000f8e00ff */
[----:B------:R-:W-:-:S05]  /*e470*/  @P3 IADD3.X R63, R68, UR7, RZ, P1, !PT ;  /* 0x00000007443f3c10 */ /* 0x000fca0008ffe4ff */
[----:B------:R3:W5:Y:S04]  /*e480*/  @P0 LDG.E R32, desc[UR42][R60.64] ;  /* 0x0000002a3c200981 */ /* 0x000768000c1e1900 */
[----:B------:R3:W5:Y:S01]  /*e490*/  @P3 LDG.E R65, desc[UR42][R62.64] ;  /* 0x0000002a3e413981 */ /* 0x000762000c1e1900 */
[----:B------:R-:W-:Y:S02]  /*e4a0*/  ISETP.GT.AND P2, PT, R67, 0x1, PT ;  /* 0x000000014300780c */ /* 0x000fe40003f44270 */
[----:B------:R-:W-:-:S04]  /*e4b0*/  MOV R6, 0x9b8 ;  /* 0x000009b800067802 */ /* 0x000fc80000000f00 */
[----:B------:R-:W-:-:S04]  /*e4c0*/  SEL R6, R6, 0x978, P2 ;  /* 0x0000097806067807 */ /* 0x000fc80001000000 */
[----:B--2---:R3:W2:Y:S08]  /*e4d0*/  LDC.64 R12, c[0x0][R6+0x220] ;  /* 0x00008800060c7b82 */ /* 0x0046b00000000a00 */
[----:B------:R3:W4:Y:S08]  /*e4e0*/  LDC.64 R14, c[0x0][R6+0x218] ;  /* 0x00008600060e7b82 */ /* 0x0007300000000a00 */
[----:B------:R3:W1:Y:S01]  /*e4f0*/  LDC.64 R10, c[0x0][R6+0x228] ;  /* 0x00008a00060a7b82 */ /* 0x0006620000000a00 */
[----:B0-----:R-:W-:Y:S01]  /*e500*/  ISETP.NE.AND P1, PT, R8, 0x1, PT ;  /* 0x000000010800780c */ /* 0x001fe20003f25270 */
[----:B---3--:R-:W-:-:S12]  /*e510*/  @P3 BRA `(.L_x_13409) ;  /* 0x0000000000103947 */ /* 0x008fd80003800000 */
[----:B------:R-:W-:Y:S05]  /*e520*/  @!P0 BRA `(.L_x_13409) ;  /* 0x00000000000c8947 */ /* 0x000fea0003800000 */
[----:B------:R-:W3:Y:S04]  /*e530*/  LDG.E R4, desc[UR42][R60.64] ;  /* 0x0000002a3c047981 */ /* 0x000ee8000c1e1900 */
[----:B-----5:R-:W3:Y:S02]  /*e540*/  LDG.E R65, desc[UR42][R60.64+0x4] ;  /* 0x0000042a3c417981 */ /* 0x020ee4000c1e1900 */
[----:B---3--:R-:W-:-:S07]  /*e550*/  IMAD.IADD R65, R65, 0x1, -R4 ;  /* 0x0000000141417824 */ /* 0x008fce00078e0a04 */
.L_x_13409:
[----:B------:R-:W3:Y:S01]  /*e560*/  LDL.LU R4, [R1+0x34] ;  /* 0x0000340001047983 */ /* 0x000ee20000300800 */
[----:B------:R-:W0:Y:S03]  /*e570*/  LDC.64 R6, c[0x0][R6+0x210] ;  /* 0x0000840006067b82 */ /* 0x000e260000000a00 */
[----:B------:R-:W2:Y:S04]  /*e580*/  LDL.LU R61, [R1+0x4c] ;  /* 0x00004c00013d7983 */ /* 0x000ea80000300800 */
[----:B------:R-:W2:Y:S01]  /*e590*/  LDL R60, [R1+0x60] ;  /* 0x00006000013c7983 */ /* 0x000ea20000100800 */
[----:B------:R-:W-:Y:S01]  /*e5a0*/  ISETP.NE.U32.AND P0, PT, RZ, UR4, PT ;  /* 0x00000004ff007c0c */ /* 0x000fe2000bf05070 */
[----:B------:R-:W1:Y:S02]  /*e5b0*/  @P1 LDC R62, c[0x0][0xbec] ;  /* 0x0002fb00ff3e1b82 */ /* 0x000e640000000800 */
[----:B------:R-:W2:Y:S04]  /*e5c0*/  LDL R68, [R1+0x44] ;  /* 0x0000440001447983 */ /* 0x000ea80000100800 */
[----:B------:R-:W2:Y:S01]  /*e5d0*/  LDL R66, [R1+0x48] ;  /* 0x0000480001427983 */ /* 0x000ea20000100800 */
[----:B------:R-:W-:Y:S01]  /*e5e0*/  ISETP.NE.AND.EX P0, PT, RZ, UR5, PT, P0 ;  /* 0x00000005ff007c0c */ /* 0x000fe2000bf05300 */
[----:B------:R-:W0:Y:S01]  /*e5f0*/  @P1 LDC R69, c[0x0][0xbf0] ;  /* 0x0002fc00ff451b82 */ /* 0x000e220000000800 */
[-C--:B----4-:R-:W-:Y:S01]  /*e600*/  IMAD R63, R15, R152.reuse, RZ ;  /* 0x000000980f3f7224 */ /* 0x090fe200078e02ff */
[----:B------:R-:W4:Y:S01]  /*e610*/  LDL R73, [R1+0x5c] ;  /* 0x00005c0001497983 */ /* 0x000f220000100800 */
[----:B------:R-:W-:Y:S01]  /*e620*/  IMAD.WIDE.U32 R14, R14, R152, RZ ;  /* 0x000000980e0e7225 */ /* 0x000fe200078e00ff */
[----:B------:R-:W1:Y:S03]  /*e630*/  S2R R70, SR_TID.X ;  /* 0x0000000000467919 */ /* 0x000e660000002100 */
[----:B------:R-:W-:Y:S01]  /*e640*/  IMAD.IADD R64, R15, 0x1, R63 ;  /* 0x000000010f407824 */ /* 0x000fe200078e023f */
[----:B-1----:R-:W-:-:S04]  /*e650*/  IADD3 R75, R70, -0x80, RZ ;  /* 0xffffff80464b7810 */ /* 0x002fc80007ffe0ff */
[----:B------:R-:W-:-:S04]  /*e660*/  SHF.R.S32.HI R70, RZ, 0x1f, R75 ;  /* 0x0000001fff467819 */ /* 0x000fc8000001144b */
[----:B------:R-:W-:-:S04]  /*e670*/  LEA.HI R70, R70, R75, RZ, 0x7 ;  /* 0x0000004b46467211 */ /* 0x000fc800078f38ff */
[----:B------:R-:W-:-:S05]  /*e680*/  LOP3.LUT R70, R70, 0xffffff80, RZ, 0xc0, !PT ;  /* 0xffffff8046467812 */ /* 0x000fca00078ec0ff */
[----:B------:R-:W-:Y:S01]  /*e690*/  IMAD.IADD R70, R75, 0x1, -R70 ;  /* 0x000000014b467824 */ /* 0x000fe200078e0a46 */
[----:B---3--:R-:W-:Y:S02]  /*e6a0*/  SEL R9, R4, RZ, !P0 ;  /* 0x000000ff04097207 */ /* 0x008fe40004000000 */
[----:B------:R-:W1:Y:S01]  /*e6b0*/  LDC.64 R4, c[0x0][0xba8] ;  /* 0x0002ea00ff047b82 */ /* 0x000e620000000a00 */
[----:B--2---:R-:W-:Y:S02]  /*e6c0*/  SEL R61, R61, RZ, !P0 ;  /* 0x000000ff3d3d7207 */ /* 0x004fe40004000000 */
[----:B------:R-:W-:-:S04]  /*e6d0*/  IMAD R13, R13, R9, RZ ;  /* 0x000000090d0d7224 */ /* 0x000fc800078e02ff */
[C---:B------:R-:W-:Y:S02]  /*e6e0*/  IMAD R67, R12.reuse, R61, R13 ;  /* 0x0000003d0c437224 */ /* 0x040fe400078e020d */
[----:B------:R-:W-:-:S04]  /*e6f0*/  IMAD.WIDE.U32 R12, R12, R9, RZ ;  /* 0x000000090c0c7225 */ /* 0x000fc800078e00ff */
[----:B------:R-:W-:Y:S01]  /*e700*/  IMAD R71, R68, 0xc0, R60 ;  /* 0x000000c044477824 */ /* 0x000fe200078e023c */
[----:B------:R-:W-:Y:S02]  /*e710*/  SEL R61, R66, RZ, P2 ;  /* 0x000000ff423d7207 */ /* 0x000fe40001000000 */
[----:B-----5:R-:W-:Y:S01]  /*e720*/  IADD3 R60, P0, P3, R12, R14, R32 ;  /* 0x0000000e0c3c7210 */ /* 0x020fe20007b1e020 */
[----:B------:R-:W-:Y:S01]  /*e730*/  @P1 IMAD.HI.U32 R14, R71, R62, RZ ;  /* 0x0000003e470e1227 */ /* 0x000fe200078e00ff */
[----:B------:R-:W-:-:S03]  /*e740*/  MOV R15, R71 ;  /* 0x00000047000f7202 */ /* 0x000fc60000000f00 */
[----:B------:R-:W-:Y:S01]  /*e750*/  IMAD.IADD R67, R13, 0x1, R67 ;  /* 0x000000010d437824 */ /* 0x000fe200078e0243 */
[----:B0-----:R-:W-:Y:S01]  /*e760*/  @P1 SHF.R.U32.HI R15, RZ, R69, R14 ;  /* 0x00000045ff0f1219 */ /* 0x001fe2000001160e */
[-C--:B------:R-:W-:Y:S01]  /*e770*/  IMAD R63, R11, R61.reuse, RZ ;  /* 0x0000003d0b3f7224 */ /* 0x080fe200078e02ff */
[----:B------:R-:W-:Y:S01]  /*e780*/  SHF.R.S32.HI R11, RZ, 0x1f, R32 ;  /* 0x0000001fff0b7819 */ /* 0x000fe20000011420 */
[----:B-1----:R-:W0:Y:S01]  /*e790*/  @!P2 LDC R4, c[0x0][0xb50] ;  /* 0x0002d400ff04ab82 */ /* 0x002e220000000800 */
[----:B------:R-:W-:Y:S02]  /*e7a0*/  IMAD.WIDE.U32 R12, R10, R61, RZ ;  /* 0x0000003d0a0c7225 */ /* 0x000fe400078e00ff */
[----:B------:R-:W-:Y:S02]  /*e7b0*/  IADD3.X R61, R67, R64, R11, P0, P3 ;  /* 0x00000040433d7210 */ /* 0x000fe400007e640b */
[----:B------:R-:W-:-:S03]  /*e7c0*/  IMAD.MOV R67, RZ, RZ, -R15 ;  /* 0x000000ffff437224 */ /* 0x000fc600078e0a0f */
[----:B------:R-:W1:Y:S01]  /*e7d0*/  @!P2 LDC R5, c[0x0][0xb54] ;  /* 0x0002d500ff05ab82 */ /* 0x000e620000000800 */
[----:B------:R-:W-:Y:S01]  /*e7e0*/  IMAD.IADD R63, R13, 0x1, R63 ;  /* 0x000000010d3f7824 */ /* 0x000fe200078e023f */
[----:B------:R-:W-:Y:S02]  /*e7f0*/  IADD3 R12, P0, P3, R15, R60, R12 ;  /* 0x0000003c0f0c7210 */ /* 0x000fe40007b1e00c */
[----:B------:R-:W-:Y:S01]  /*e800*/  SHF.R.S32.HI R10, RZ, 0x1f, R15 ;  /* 0x0000001fff0a7819 */ /* 0x000fe2000001140f */
[----:B------:R-:W-:-:S03]  /*e810*/  IMAD R15, R8, R67, R71 ;  /* 0x00000043080f7224 */ /* 0x000fc600078e0247 */
[----:B------:R-:W-:Y:S01]  /*e820*/  IADD3.X R13, R10, R61, R63, P0, P3 ;  /* 0x0000003d0a0d7210 */ /* 0x000fe200007e643f */
[----:B------:R-:W-:Y:S01]  /*e830*/  IMAD R7, R7, R15, RZ ;  /* 0x0000000f07077224 */ /* 0x000fe200078e02ff */
[----:B------:R-:W-:-:S05]  /*e840*/  SHF.R.S32.HI R61, RZ, 0x1f, R15 ;  /* 0x0000001fff3d7819 */ /* 0x000fca000001140f */
[C---:B------:R-:W-:Y:S02]  /*e850*/  IMAD R61, R6.reuse, R61, R7 ;  /* 0x0000003d063d7224 */ /* 0x040fe400078e0207 */
[----:B------:R-:W-:-:S04]  /*e860*/  IMAD.WIDE.U32 R6, R6, R15, R12 ;  /* 0x0000000f06067225 */ /* 0x000fc800078e000c */
[----:B------:R-:W-:Y:S01]  /*e870*/  IMAD.IADD R7, R7, 0x1, R61 ;  /* 0x0000000107077824 */ /* 0x000fe200078e023d */
[----:B0-----:R-:W-:-:S04]  /*e880*/  LEA R10, P0, R6, R4, 0x2 ;  /* 0x00000004060a7211 */ /* 0x001fc800078010ff */
[----:B-1----:R-:W-:Y:S01]  /*e890*/  LEA.HI.X R7, R6, R5, R7, 0x2, P0 ;  /* 0x0000000506077211 */ /* 0x002fe200000f1407 */
[----:B------:R-:W-:Y:S01]  /*e8a0*/  SHFL.IDX PT, R4, R10, RZ, 0x1c1f ;  /* 0x001c1fff0a047589 */ /* 0x000fe200000e0000 */
[----:B----4-:R-:W-:-:S03]  /*e8b0*/  IMAD R60, R68, 0xc0, R73 ;  /* 0x000000c0443c7824 */ /* 0x010fc600078e0249 */
[----:B------:R-:W0:Y:S04]  /*e8c0*/  SHFL.IDX PT, R5, R7, RZ, 0x1c1f ;  /* 0x001c1fff07057589 */ /* 0x000e2800000e0000 */
[----:B------:R-:W-:Y:S04]  /*e8d0*/  SHFL.IDX PT, R12, R10, 0x1, 0x1c1f ;  /* 0x003c1f000a0c7f89 */ /* 0x000fe800000e0000 */
        /* <DEDUP_REMOVED lines=9> */
[----:B------:R-:W-:Y:S01]  /*e970*/  SHF.R.S32.HI R70, RZ, 0x1f, R72 ;  /* 0x0000001fff467819 */ /* 0x000fe20000011448 */
[----:B0-----:R-:W0:Y:S01]  /*e980*/  @P1 LDC R13, c[0x0][0xbec] ;  /* 0x0002fb00ff0d1b82 */ /* 0x001e220000000800 */
[----:B------:R-:W-:Y:S02]  /*e990*/  ULDC.64 UR4, c[0x0][0xaa0] ;  /* 0x0002a80000047ab9 */ /* 0x000fe40000000a00 */
[----:B------:R-:W-:-:S04]  /*e9a0*/  LEA.HI R70, R70, R72, RZ, 0x3 ;  /* 0x0000004846467211 */ /* 0x000fc800078f18ff */
[----:B------:R-:W-:Y:S01]  /*e9b0*/  SHF.R.S32.HI R70, RZ, 0x3, R70 ;  /* 0x00000003ff467819 */ /* 0x000fe20000011446 */
[----:B------:R-:W1:Y:S04]  /*e9c0*/  @P1 LDC R15, c[0x0][0xbf0] ;  /* 0x0002fc00ff0f1b82 */ /* 0x000e680000000800 */
[----:B------:R-:W-:-:S04]  /*e9d0*/  IMAD R3, R70, 0x40, R59 ;  /* 0x0000004046037824 */ /* 0x000fc800078e023b */
[----:B------:R-:W-:-:S03]  /*e9e0*/  IMAD.WIDE R24, R3, 0x2, R24 ;  /* 0x0000000203187825 */ /* 0x000fc600078e0218 */
[C---:B------:R-:W-:Y:S02]  /*e9f0*/  IADD3 R27, P0, R24.reuse, 0x1800, RZ ;  /* 0x00001800181b7810 */ /* 0x040fe40007f1e0ff */
[C---:B------:R-:W-:Y:S02]  /*ea00*/  IADD3 R29, P2, R24.reuse, 0x3000, RZ ;  /* 0x00003000181d7810 */ /* 0x040fe40007f5e0ff */
[----:B------:R-:W-:Y:S01]  /*ea10*/  IADD3 R37, P3, R24, 0x4800, RZ ;  /* 0x0000480018257810 */ /* 0x000fe20007f7e0ff */
[----:B------:R-:W-:Y:S01]  /*ea20*/  IMAD R11, R11, UR4, RZ ;  /* 0x000000040b0b7c24 */ /* 0x000fe2000f8e02ff */
[----:B------:R-:W-:Y:S02]  /*ea30*/  LOP3.LUT R26, R27, 0x380, RZ, 0xc0, !PT ;  /* 0x000003801b1a7812 */ /* 0x000fe400078ec0ff */
[----:B------:R-:W-:Y:S02]  /*ea40*/  LOP3.LUT R28, R29, 0x380, RZ, 0xc0, !PT ;  /* 0x000003801d1c7812 */ /* 0x000fe400078ec0ff */
[----:B------:R-:W-:-:S02]  /*ea50*/  LOP3.LUT R36, R37, 0x380, RZ, 0xc0, !PT ;  /* 0x0000038025247812 */ /* 0x000fc400078ec0ff */
[----:B------:R-:W-:Y:S01]  /*ea60*/  LOP3.LUT R5, R24, 0x380, RZ, 0xc0, !PT ;  /* 0x0000038018057812 */ /* 0x000fe200078ec0ff */
[----:B------:R-:W-:Y:S01]  /*ea70*/  IMAD R3, R32, UR5, R11 ;  /* 0x0000000520037c24 */ /* 0x000fe2000f8e020b */
[----:B------:R-:W-:Y:S02]  /*ea80*/  SHF.R.U64 R26, R26, 0x3, RZ ;  /* 0x000000031a1a7819 */ /* 0x000fe400000012ff */
[----:B------:R-:W-:Y:S02]  /*ea90*/  SHF.R.U64 R28, R28, 0x3, RZ ;  /* 0x000000031c1c7819 */ /* 0x000fe400000012ff */
[----:B------:R-:W-:Y:S02]  /*eaa0*/  SHF.R.U64 R36, R36, 0x3, RZ ;  /* 0x0000000324247819 */ /* 0x000fe400000012ff */
        /* <DEDUP_REMOVED lines=9> */
[----:B------:R-:W-:Y:S01]  /*eb40*/  IMAD.MOV.U32 R5, RZ, RZ, R25 ;  /* 0x000000ffff057224 */ /* 0x000fe200078e0019 */
[----:B------:R-:W-:Y:S01]  /*eb50*/  IADD3.X R27, RZ, R25, RZ, P0, !PT ;  /* 0x00000019ff1b7210 */ /* 0x000fe200007fe4ff */
[----:B------:R-:W-:Y:S01]  /*eb60*/  IMAD R0, R74, 0x30, R70 ;  /* 0x000000304a007824 */ /* 0x000fe200078e0246 */
[----:B------:R-:W-:Y:S01]  /*eb70*/  IADD3 R11, R11, R3, RZ ;  /* 0x000000030b0b7210 */ /* 0x000fe20007ffe0ff */
[----:B------:R-:W5:Y:S01]  /*eb80*/  LD.E.128 R28, desc[UR42][R28.64] ;  /* 0x0000002a1c1c7980 */ /* 0x000f62000c101d00 */
[----:B------:R-:W-:-:S03]  /*eb90*/  SHF.R.S32.HI R12, RZ, 0x1f, R9 ;  /* 0x0000001fff0c7819 */ /* 0x000fc60000011409 */
[----:B------:R-:W5:Y:S01]  /*eba0*/  LD.E.128 R4, desc[UR42][R4.64] ;  /* 0x0000002a04047980 */ /* 0x000f62000c101d00 */
[----:B------:R-:W-:-:S03]  /*ebb0*/  IMAD.WIDE.U32 R10, R152, UR4, R10 ;  /* 0x00000004980a7c25 */ /* 0x000fc6000f8e000a */
[----:B------:R-:W5:Y:S01]  /*ebc0*/  LD.E.128 R24, desc[UR42][R26.64] ;  /* 0x0000002a1a187980 */ /* 0x000f62000c101d00 */
[----:B------:R-:W-:-:S03]  /*ebd0*/  IMAD R14, R68, 0xc0, R0 ;  /* 0x000000c0440e7824 */ /* 0x000fc600078e0200 */
        /* <DEDUP_REMOVED lines=15> */
[----:B------:R-:W-:Y:S01]  /*ecd0*/  IADD3 R0, R18, 0x16820, RZ ;  /* 0x0001682012007810 */ /* 0x000fe20007ffe0ff */
[----:B------:R-:W-:Y:S02]  /*ece0*/  ULDC.64 UR4, c[0x0][0xae0] ;  /* 0x0002b80000047ab9 */ /* 0x000fe40000000a00 */
[----:B------:R-:W-:Y:S01]  /*ecf0*/  IMAD.IADD R11, R11, 0x1, R13 ;  /* 0x000000010b0b7824 */ /* 0x000fe200078e020d */
[--C-:B------:R-:W-:Y:S01]  /*ed00*/  SHF.R.S32.HI R9, RZ, 0x1f, R3.reuse ;  /* 0x0000001fff097819 */ /* 0x100fe20000011403 */
[----:B------:R-:W-:Y:S01]  /*ed10*/  IMAD.MOV R13, RZ, RZ, -R3 ;  /* 0x000000ffff0d7224 */ /* 0x000fe200078e0a03 */
[----:B------:R-:W-:-:S03]  /*ed20*/  PRMT R0, RZ, 0x654, R0 ;  /* 0x00000654ff007816 */ /* 0x000fc60000000000 */
[----:B------:R-:W-:Y:S01]  /*ed30*/  IMAD R13, R8, R13, R14 ;  /* 0x0000000d080d7224 */ /* 0x000fe200078e020e */
[----:B--2---:R0:W-:Y:S01]  /*ed40*/  SYNCS.ARRIVE.TRANS64.RED.A1T0 RZ, [R0+URZ], RZ ;  /* 0x000000ff00ff79a7 */ /* 0x0041e2000810043f */
[----:B------:R-:W-:Y:S02]  /*ed50*/  IMAD R12, R9, UR4, RZ ;  /* 0x00000004090c7c24 */ /* 0x000fe4000f8e02ff */
[----:B------:R-:W-:-:S04]  /*ed60*/  IMAD.WIDE.U32 R8, R3, UR4, R10 ;  /* 0x0000000403087c25 */ /* 0x000fc8000f8e000a */
[----:B------:R-:W-:Y:S01]  /*ed70*/  IMAD R15, R3, UR5, R12 ;  /* 0x00000005030f7c24 */ /* 0x000fe2000f8e020c */
[----:B0-----:R-:W-:Y:S01]  /*ed80*/  SHF.R.S32.HI R0, RZ, 0x1f, R13 ;  /* 0x0000001fff007819 */ /* 0x001fe2000001140d */
        /* <DEDUP_REMOVED lines=11> */
[----:B------:R-:W0:Y:S01]  /*ee40*/  SHFL.IDX PT, R3, R40, RZ, 0x181f ;  /* 0x00181fff28037589 */ /* 0x000e2200000e0000 */
[----:B------:R-:W-:Y:S01]  /*ee50*/  ULDC UR4, c[0x0][0xac8] ;  /* 0x0002b20000047ab9 */ /* 0x000fe20000000800 */
[----:B------:R-:W-:Y:S01]  /*ee60*/  IMAD R42, R68, 0xc0, R70 ;  /* 0x000000c0442a7824 */ /* 0x000fe200078e0246 */
[----:B------:R-:W-:Y:S01]  /*ee70*/  ISETP.GE.AND P0, PT, R59, UR4, PT ;  /* 0x000000043b007c0c */ /* 0x000fe2000bf06270 */
[----:B------:R-:W1:Y:S02]  /*ee80*/  SHFL.IDX PT, R9, R40, 0x1, 0x181f ;  /* 0x00381f0028097f89 */ /* 0x000e6400000e0000 */
[C---:B------:R-:W-:Y:S01]  /*ee90*/  VIADD R12, R42.reuse, 0x30 ;  /* 0x000000302a0c7836 */ /* 0x040fe20000000000 */
[CC--:B------:R-:W-:Y:S01]  /*eea0*/  ISETP.GE.OR P2, PT, R42.reuse, R61.reuse, P0 ;  /* 0x0000003d2a00720c */ /* 0x0c0fe20000746670 */
[----:B------:R-:W2:Y:S01]  /*eeb0*/  SHFL.IDX PT, R0, R41, RZ, 0x181f ;  /* 0x00181fff29007589 */ /* 0x000ea200000e0000 */
[----:B------:R-:W-:Y:S02]  /*eec0*/  IADD3 R20, R42, 0x60, RZ ;  /* 0x000000602a147810 */ /* 0x000fe40007ffe0ff */
[-C--:B------:R-:W-:Y:S01]  /*eed0*/  ISETP.GE.OR P3, PT, R12, R61.reuse, P0 ;  /* 0x0000003d0c00720c */ /* 0x080fe20000766670 */
[----:B------:R-:W3:Y:S01]  /*eee0*/  SHFL.IDX PT, R14, R40, 0x2, 0x181f ;  /* 0x00581f00280e7f89 */ /* 0x000ee200000e0000 */
[----:B------:R-:W-:-:S03]  /*eef0*/  ISETP.GE.OR P4, PT, R20, R61, P0 ;  /* 0x0000003d1400720c */ /* 0x000fc60000786670 */
[----:B------:R-:W4:Y:S04]  /*ef00*/  SHFL.IDX PT, R8, R41, 0x1, 0x181f ;  /* 0x00381f0029087f89 */ /* 0x000f2800000e0000 */
[----:B------:R-:W4:Y:S01]  /*ef10*/  SHFL.IDX PT, R10, R41, 0x2, 0x181f ;  /* 0x00581f00290a7f89 */ /* 0x000f2200000e0000 */
[----:B0-----:R-:W-:-:S03]  /*ef20*/  @!P2 LEA R32, P5, R59, R3, 0x1 ;  /* 0x000000033b20a211 */ /* 0x001fc600078a08ff */
[C---:B-1----:R-:W-:Y:S02]  /*ef30*/  @!P3 LEA R20, P1, R59.reuse, R9, 0x1 ;  /* 0x000000093b14b211 */ /* 0x042fe400078208ff */
[C-C-:B--2---:R-:W-:Y:S02]  /*ef40*/  @!P2 LEA.HI.X R3, R59.reuse, R0, R58.reuse, 0x1, P5 ;  /* 0x000000003b03a211 */ /* 0x144fe400028f0c3a */
[----:B------:R-:W0:Y:S01]  /*ef50*/  SHFL.IDX PT, R0, R41, 0x3, 0x181f ;  /* 0x00781f0029007f89 */ /* 0x000e2200000e0000 */
[C---:B---3--:R-:W-:Y:S02]  /*ef60*/  @!P4 LEA R43, P5, R59.reuse, R14, 0x1 ;  /* 0x0000000e3b2bc211 */ /* 0x048fe400078a08ff */
[----:B------:R-:W-:Y:S01]  /*ef70*/  @!P2 IMAD.MOV.U32 R9, RZ, RZ, R3 ;  /* 0x000000ffff09a224 */ /* 0x000fe200078e0003 */
[----:B------:R-:W1:Y:S01]  /*ef80*/  SHFL.IDX PT, R14, R40, 0x3, 0x181f ;  /* 0x00781f00280e7f89 */ /* 0x000e6200000e0000 */
[C---:B----4-:R-:W-:Y:S01]  /*ef90*/  @!P3 LEA.HI.X R21, R59.reuse, R8, R58, 0x1, P1 ;  /* 0x000000083b15b211 */ /* 0x050fe200008f0c3a */
[----:B------:R-:W-:Y:S01]  /*efa0*/  @!P2 IMAD.MOV.U32 R8, RZ, RZ, R32 ;  /* 0x000000ffff08a224 */ /* 0x000fe200078e0020 */
[----:B------:R-:W-:-:S04]  /*efb0*/  @!P4 LEA.HI.X R10, R59, R10, R58, 0x1, P5 ;  /* 0x0000000a3b0ac211 */ /* 0x000fc800028f0c3a */
[----:B-----5:R2:W-:Y:S04]  /*efc0*/  @!P2 ST.E.128 desc[UR42][R8.64], R4 ;  /* 0x000000040800a985 */ /* 0x0205e8000c101d2a */
[----:B------:R3:W-:Y:S01]  /*efd0*/  @!P3 ST.E.128 desc[UR42][R20.64], R24 ;  /* 0x000000181400b985 */ /* 0x0007e2000c101d2a */
[----:B--2---:R-:W-:Y:S01]  /*efe0*/  @!P4 IMAD.MOV.U32 R4, RZ, RZ, R43 ;  /* 0x000000ffff04c224 */ /* 0x004fe200078e002b */
[----:B------:R-:W-:-:S05]  /*eff0*/  @!P4 MOV R5, R10 ;  /* 0x0000000a0005c202 */ /* 0x000fca0000000f00 */
[----:B01----:R3:W-:Y:S02]  /*f000*/  @!P4 ST.E.128 desc[UR42][R4.64], R28 ;  /* 0x0000001c0400c985 */ /* 0x0037e4000c101d2a */
.L_x_13589:
[----:B------:R-:W-:-:S05]  /*f010*/  VIADD R42, R42, 0x90 ;  /* 0x000000902a2a7836 */ /* 0x000fca0000000000 */
[----:B------:R-:W-:-:S13]  /*f020*/  ISETP.GE.OR P0, PT, R42, R61, P0 ;  /* 0x0000003d2a00720c */ /* 0x000fda0000706670 */
[----:B------:R-:W-:Y:S05]  /*f030*/  @P0 BRA `(.L_x_13412) ;  /* 0x0000001000dc0947 */ /* 0x000fea0003800000 */
[----:B------:R-:W-:-:S04]  /*f040*/  LEA R14, P0, R59, R14, 0x1 ;  /* 0x0000000e3b0e7211 */ /* 0x000fc800078008ff */
[----:B------:R-:W-:-:S05]  /*f050*/  LEA.HI.X R15, R59, R0, R58, 0x1, P0 ;  /* 0x000000003b0f7211 */ /* 0x000fca00000f0c3a */
[----:B------:R4:W-:Y:S01]  /*f060*/  ST.E.128 desc[UR42][R14.64], R36 ;  /* 0x000000240e007985 */ /* 0x0009e2000c101d2a */
[----:B------:R-:W-:Y:S05]  /*f070*/  BRA `(.L_x_13412) ;  /* 0x0000001000cc7947 */ /* 0x000fea0003800000 */
.L_x_13410:
[----:B------:R-:W2:Y:S01]  /*f080*/  LDL R74, [R1+0x28] ;  /* 0x00002800014a7983 */ /* 0x000ea20000100800 */
[----:B------:R-:W1:Y:S01]  /*f090*/  @P1 LDC R10, c[0x0][0xbec] ;  /* 0x0002fb00ff0a1b82 */ /* 0x000e620000000800 */
[----:B------:R-:W-:Y:S01]  /*f0a0*/  ULDC.64 UR4, c[0x0][0xb08] ;  /* 0x0002c20000047ab9 */ /* 0x000fe20000000a00 */
[----:B0-----:R-:W-:Y:S01]  /*f0b0*/  SHF.R.S32.HI R0, RZ, 0x1f, R9 ;  /* 0x0000001fff007819 */ /* 0x001fe20000011409 */
[----:B------:R-:W-:Y:S01]  /*f0c0*/  IMAD R11, R11, UR4, RZ ;  /* 0x000000040b0b7c24 */ /* 0x000fe2000f8e02ff */
[----:B------:R-:W-:Y:S01]  /*f0d0*/  ULDC.64 UR6, c[0x0][0xb30] ;  /* 0x0002cc0000067ab9 */ /* 0x000fe20000000a00 */
[----:B------:R-:W-:-:S03]  /*f0e0*/  IMAD.WIDE.U32 R4, R32, UR4, RZ ;  /* 0x0000000420047c25 */ /* 0x000fc6000f8e00ff */
[----:B------:R-:W0:Y:S01]  /*f0f0*/  @P1 LDC R13, c[0x0][0xbf0] ;  /* 0x0002fc00ff0d1b82 */ /* 0x000e220000000800 */
[----:B------:R-:W-:Y:S01]  /*f100*/  IMAD R11, R32, UR5, R11 ;  /* 0x00000005200b7c24 */ /* 0x000fe2000f8e020b */
[----:B------:R-:W-:Y:S01]  /*f110*/  ULDC.64 UR4, c[0x0][0xb38] ;  /* 0x0002ce0000047ab9 */ /* 0x000fe20000000a00 */
[----:B------:R-:W-:Y:S02]  /*f120*/  IMAD.MOV.U32 R3, RZ, RZ, R71 ;  /* 0x000000ffff037224 */ /* 0x000fe400078e0047 */
[----:B------:R-:W-:Y:S02]  /*f130*/  IMAD.IADD R5, R5, 0x1, R11 ;  /* 0x0000000105057824 */ /* 0x000fe400078e020b */
[----:B------:R-:W-:-:S04]  /*f140*/  IMAD.WIDE.U32 R4, R152, UR4, R4 ;  /* 0x0000000498047c25 */ /* 0x000fc8000f8e0004 */
[----:B------:R-:W-:Y:S01]  /*f150*/  IMAD R5, R152, UR5, R5 ;  /* 0x0000000598057c24 */ /* 0x000fe2000f8e0205 */
[----:B------:R-:W-:Y:S02]  /*f160*/  ULDC.64 UR4, c[0x0][0xb40] ;  /* 0x0002d00000047ab9 */ /* 0x000fe40000000a00 */
[----:B------:R-:W-:Y:S02]  /*f170*/  IMAD R0, R0, UR4, RZ ;  /* 0x0000000400007c24 */ /* 0x000fe4000f8e02ff */
[----:B-1----:R-:W-:-:S04]  /*f180*/  @P1 IMAD.HI.U32 R10, R71, R10, RZ ;  /* 0x0000000a470a1227 */ /* 0x002fc800078e00ff */
[C---:B------:R-:W-:Y:S02]  /*f190*/  IMAD R7, R9.reuse, UR5, R0 ;  /* 0x0000000509077c24 */ /* 0x040fe4000f8e0200 */
[----:B------:R-:W-:Y:S01]  /*f1a0*/  IMAD.WIDE.U32 R4, R9, UR4, R4 ;  /* 0x0000000409047c25 */ /* 0x000fe2000f8e0004 */
[----:B0-----:R-:W-:Y:S01]  /*f1b0*/  @P1 SHF.R.U32.HI R3, RZ, R13, R10 ;  /* 0x0000000dff031219 */ /* 0x001fe2000001160a */
[----:B------:R-:W-:-:S03]  /*f1c0*/  ULDC.64 UR4, c[0x0][0xb48] ;  /* 0x0002d20000047ab9 */ /* 0x000fc60000000a00 */
[----:B------:R-:W-:Y:S01]  /*f1d0*/  IADD3 R5, R5, R7, RZ ;  /* 0x0000000705057210 */ /* 0x000fe20007ffe0ff */
[--C-:B------:R-:W-:Y:S01]  /*f1e0*/  IMAD.MOV R7, RZ, RZ, -R3.reuse ;  /* 0x000000ffff077224 */ /* 0x100fe200078e0a03 */
[----:B------:R-:W-:Y:S01]  /*f1f0*/  SHF.R.S32.HI R0, RZ, 0x1f, R3 ;  /* 0x0000001fff007819 */ /* 0x000fe20000011403 */
        /* <DEDUP_REMOVED lines=8> */
[----:B------:R-:W-:Y:S02]  /*f280*/  VIADD R3, R18, 0x16820 ;  /* 0x0001682012037836 */ /* 0x000fe40000000000 */
[----:B------:R-:W-:Y:S02]  /*f290*/  IMAD R0, R0, UR4, RZ ;  /* 0x0000000400007c24 */ /* 0x000fe4000f8e02ff */
[----:B------:R-:W-:Y:S01]  /*f2a0*/  IMAD.IADD R5, R5, 0x1, R9 ;  /* 0x0000000105057824 */ /* 0x000fe200078e0209 */
[----:B------:R-:W-:Y:S01]  /*f2b0*/  PRMT R8, RZ, 0x654, R3 ;  /* 0x00000654ff087816 */ /* 0x000fe20000000003 */
[C---:B------:R-:W-:Y:S02]  /*f2c0*/  IMAD R3, R7.reuse, UR5, R0 ;  /* 0x0000000507037c24 */ /* 0x040fe4000f8e0200 */
[----:B------:R-:W-:Y:S01]  /*f2d0*/  IMAD.WIDE.U32 R4, R7, UR4, R4 ;  /* 0x0000000407047c25 */ /* 0x000fe2000f8e0004 */
[----:B------:R-:W-:Y:S01]  /*f2e0*/  ULDC.64 UR4, c[0x0][0xb00] ;  /* 0x0002c00000047ab9 */ /* 0x000fe20000000a00 */
[----:B------:R0:W-:Y:S03]  /*f2f0*/  SYNCS.ARRIVE.TRANS64.RED.A1T0 RZ, [R8+URZ], RZ ;  /* 0x000000ff08ff79a7 */ /* 0x0001e6000810043f */
[----:B------:R-:W-:-:S02]  /*f300*/  IADD3 R3, R5, R3, RZ ;  /* 0x0000000305037210 */ /* 0x000fc40007ffe0ff */
[----:B------:R-:W-:Y:S01]  /*f310*/  LEA R0, P0, R4, UR4, 0x2 ;  /* 0x0000000404007c11 */ /* 0x000fe2000f8010ff */
[----:B------:R-:W-:-:S03]  /*f320*/  UMOV UR4, 0xffffffff ;  /* 0xffffffff00047882 */ /* 0x000fc60000000000 */
[----:B------:R-:W-:Y:S01]  /*f330*/  LEA.HI.X R4, R4, UR5, R3, 0x2, P0 ;  /* 0x0000000504047c11 */ /* 0x000fe200080f1403 */
[C---:B--2---:R-:W-:Y:S01]  /*f340*/  VIADD R7, R74.reuse, 0x8 ;  /* 0x000000084a077836 */ /* 0x044fe20000000000 */
[C---:B------:R-:W-:Y:S01]  /*f350*/  IADD3 R66, R74.reuse, 0x20, RZ ;  /* 0x000000204a427810 */ /* 0x040fe20007ffe0ff */
[C---:B------:R-:W-:Y:S02]  /*f360*/  VIADD R62, R74.reuse, 0x10 ;  /* 0x000000104a3e7836 */ /* 0x040fe40000000000 */
        /* <DEDUP_REMOVED lines=9> */
[----:B------:R-:W-:Y:S02]  /*f400*/  SHF.R.S32.HI R71, RZ, 0x1f, R70 ;  /* 0x0000001fff477819 */ /* 0x000fe40000011446 */
[----:B------:R-:W-:Y:S01]  /*f410*/  SHF.R.S32.HI R73, RZ, 0x1f, R72 ;  /* 0x0000001fff497819 */ /* 0x000fe20000011448 */
[----:B0-----:R-:W-:Y:S06]  /*f420*/  BRA.DIV UR4, `(.L_x_13413) ;  /* 0x0000009204807947 */ /* 0x001fec000b800000 */
[----:B------:R0:W1:Y:S04]  /*f430*/  SHFL.IDX PT, R3, R4, RZ, 0x1c1f ;  /* 0x001c1fff04037589 */ /* 0x00006800000e0000 */
[----:B------:R0:W2:Y:S02]  /*f440*/  SHFL.IDX PT, R14, R0, RZ, 0x1c1f ;  /* 0x001c1fff000e7589 */ /* 0x0000a400000e0000 */
.L_x_13592:
        /* <DEDUP_REMOVED lines=8> */
[-C--:B-1----:R-:W-:Y:S02]  /*f4d0*/  @!P3 MOV R15, R3.reuse ;  /* 0x00000003000fb202 */ /* 0x082fe40000000f00 */
[CC--:B--2---:R-:W-:Y:S02]  /*f4e0*/  @!P1 LEA R10, P5, R7.reuse, R14.reuse, 0x2 ;  /* 0x0000000e070a9211 */ /* 0x0c4fe400078a10ff */
[----:B------:R-:W-:Y:S01]  /*f4f0*/  @!P0 LEA R12, P2, R62, R14, 0x2 ;  /* 0x0000000e3e0c8211 */ /* 0x000fe200078410ff */
[----:B------:R-:W-:Y:S01]  /*f500*/  @!P3 IMAD.WIDE R8, R74, 0x4, R14 ;  /* 0x000000044a08b825 */ /* 0x000fe200078e020e */
[-C--:B------:R-:W-:Y:S02]  /*f510*/  @!P1 LEA.HI.X R11, R7, R3.reuse, R32, 0x2, P5 ;  /* 0x00000003070b9211 */ /* 0x080fe400028f1420 */
[----:B------:R-:W-:Y:S02]  /*f520*/  @!P0 LEA.HI.X R13, R62, R3, R63, 0x2, P2 ;  /* 0x000000033e0d8211 */ /* 0x000fe400010f143f */
[----:B------:R1:W-:Y:S01]  /*f530*/  @!P3 ST.E.64 desc[UR42][R8.64], R20 ;  /* 0x000000140800b985 */ /* 0x0003e2000c101b2a */
[----:B------:R-:W-:-:S02]  /*f540*/  ISETP.GE.AND P3, PT, R66, UR4, PT ;  /* 0x0000000442007c0c */ /* 0x000fc4000bf66270 */
[----:B------:R-:W-:Y:S01]  /*f550*/  ISETP.GE.AND P2, PT, R68, UR4, PT ;  /* 0x0000000444007c0c */ /* 0x000fe2000bf46270 */
[----:B------:R2:W-:Y:S01]  /*f560*/  @!P1 ST.E.64 desc[UR42][R10.64], R26 ;  /* 0x0000001a0a009985 */ /* 0x0005e2000c101b2a */
[----:B------:R-:W-:Y:S02]  /*f570*/  @!P4 LEA R24, P5, R64, R14, 0x2 ;  /* 0x0000000e4018c211 */ /* 0x000fe400078a10ff */
[----:B------:R-:W-:Y:S01]  /*f580*/  ISETP.GE.AND P1, PT, R70, UR4, PT ;  /* 0x0000000446007c0c */ /* 0x000fe2000bf26270 */
[----:B------:R3:W-:Y:S01]  /*f590*/  @!P0 ST.E.64 desc[UR42][R12.64], R28 ;  /* 0x0000001c0c008985 */ /* 0x0007e2000c101b2a */
[----:B------:R-:W-:Y:S02]  /*f5a0*/  ISETP.GE.AND P0, PT, R72, UR4, PT ;  /* 0x0000000448007c0c */ /* 0x000fe4000bf06270 */
[----:B------:R-:W-:-:S03]  /*f5b0*/  @!P4 LEA.HI.X R25, R64, R3, R65, 0x2, P5 ;  /* 0x000000034019c211 */ /* 0x000fc600028f1441 */
[-C--:B------:R-:W-:Y:S02]  /*f5c0*/  @!P3 LEA R58, P5, R66, R14.reuse, 0x2 ;  /* 0x0000000e423ab211 */ /* 0x080fe400078a10ff */
[----:B------:R3:W-:Y:S01]  /*f5d0*/  @!P4 ST.E.64 desc[UR42][R24.64], R30 ;  /* 0x0000001e1800c985 */ /* 0x0007e2000c101b2a */
[-C--:B-1----:R-:W-:Y:S02]  /*f5e0*/  @!P2 LEA R8, P4, R68, R14.reuse, 0x2 ;  /* 0x0000000e4408a211 */ /* 0x082fe400078810ff */
[-C--:B------:R-:W-:Y:S02]  /*f5f0*/  @!P3 LEA.HI.X R59, R66, R3.reuse, R67, 0x2, P5 ;  /* 0x00000003423bb211 */ /* 0x080fe400028f1443 */
[-C--:B--2---:R-:W-:Y:S02]  /*f600*/  @!P1 LEA R10, P5, R70, R14.reuse, 0x2 ;  /* 0x0000000e460a9211 */ /* 0x084fe400078a10ff */
[----:B------:R-:W-:Y:S01]  /*f610*/  @!P2 LEA.HI.X R9, R68, R3, R69, 0x2, P4 ;  /* 0x000000034409a211 */ /* 0x000fe200020f1445 */
[----:B------:R3:W-:Y:S01]  /*f620*/  @!P3 ST.E.64 desc[UR42][R58.64], R36 ;  /* 0x000000243a00b985 */ /* 0x0007e2000c101b2a */
[----:B------:R-:W-:-:S02]  /*f630*/  @!P0 LEA R14, P4, R72, R14, 0x2 ;  /* 0x0000000e480e8211 */ /* 0x000fc400078810ff */
[-C--:B------:R-:W-:Y:S01]  /*f640*/  @!P1 LEA.HI.X R11, R70, R3.reuse, R71, 0x2, P5 ;  /* 0x00000003460b9211 */ /* 0x080fe200028f1447 */
[----:B------:R3:W-:Y:S01]  /*f650*/  @!P2 ST.E.64 desc[UR42][R8.64], R38 ;  /* 0x000000260800a985 */ /* 0x0007e2000c101b2a */
[----:B------:R-:W-:-:S03]  /*f660*/  @!P0 LEA.HI.X R15, R72, R3, R73, 0x2, P4 ;  /* 0x00000003480f8211 */ /* 0x000fc600020f1449 */
[----:B------:R3:W-:Y:S04]  /*f670*/  @!P1 ST.E.64 desc[UR42][R10.64], R40 ;  /* 0x000000280a009985 */ /* 0x0007e8000c101b2a */
[----:B------:R3:W-:Y:S02]  /*f680*/  @!P0 ST.E.64 desc[UR42][R14.64], R42 ;  /* 0x0000002a0e008985 */ /* 0x0007e4000c101b2a */
.L_x_13415:
[----:B------:R-:W-:Y:S05]  /*f690*/  BSYNC B1 ;  /* 0x0000000000017941 */ /* 0x000fea0003800000 */
.L_x_13414:
[----:B------:R-:W-:-:S03]  /*f6a0*/  UMOV UR4, 0xffffffff ;  /* 0xffffffff00047882 */ /* 0x000fc60000000000 */
[----:B------:R-:W-:Y:S05]  /*f6b0*/  BRA.DIV UR4, `(.L_x_13416) ;  /* 0x0000009204107947 */ /* 0x000fea000b800000 */
[----:B-1----:R1:W4:Y:S04]  /*f6c0*/  SHFL.IDX PT, R3, R4, 0x1, 0x1c1f ;  /* 0x003c1f0004037f89 */ /* 0x00232800000e0000 */
[----:B--23--:R1:W2:Y:S02]  /*f6d0*/  SHFL.IDX PT, R14, R0, 0x1, 0x1c1f ;  /* 0x003c1f00000e7f89 */ /* 0x00c2a400000e0000 */
.L_x_13596:
[----:B------:R-:W-:-:S13]  /*f6e0*/  ISETP.GE.AND P0, PT, R6, R61, PT ;  /* 0x0000003d0600720c */ /* 0x000fda0003f06270 */
[----:B------:R-:W-:Y:S05]  /*f6f0*/  @P0 BRA `(.L_x_13412) ;  /* 0x0000000c002c0947 */ /* 0x000fea0003800000 */
[----:B------:R-:W-:Y:S02]  /*f700*/  ULDC UR4, c[0x0][0xac8] ;  /* 0x0002b20000047ab9 */ /* 0x000fe40000000800 */
[----:B------:R-:W-:Y:S02]  /*f710*/  ISETP.GE.AND P4, PT, R74, UR4, PT ;  /* 0x000000044a007c0c */ /* 0x000fe4000bf86270 */
[----:B------:R-:W-:Y:S02]  /*f720*/  ISETP.GE.AND P5, PT, R7, UR4, PT ;  /* 0x0000000407007c0c */ /* 0x000fe4000bfa6270 */
[----:B------:R-:W-:Y:S02]  /*f730*/  ISETP.GE.AND P0, PT, R62, UR4, PT ;  /* 0x000000043e007c0c */ /* 0x000fe4000bf06270 */
[----:B------:R-:W-:Y:S02]  /*f740*/  ISETP.GE.AND P1, PT, R64, UR4, PT ;  /* 0x0000000440007c0c */ /* 0x000fe4000bf26270 */
[----:B------:R-:W-:-:S05]  /*f750*/  ISETP.GE.AND P2, PT, R66, UR4, PT ;  /* 0x0000000442007c0c */ /* 0x000fca000bf46270 */
[----:B----4-:R-:W-:Y:S02]  /*f760*/  @!P4 IMAD.MOV.U32 R15, RZ, RZ, R3 ;  /* 0x000000ffff0fc224 */ /* 0x010fe400078e0003 */
[----:B--2---:R-:W-:Y:S01]  /*f770*/  @!P5 LEA R6, P3, R7, R14, 0x2 ;  /* 0x0000000e0706d211 */ /* 0x004fe200078610ff */
[----:B01----:R-:W-:-:S03]  /*f780*/  @!P4 IMAD.WIDE R4, R74, 0x4, R14 ;  /* 0x000000044a04c825 */ /* 0x003fc600078e020e */
[----:B------:R-:W-:Y:S02]  /*f790*/  @!P5 LEA.HI.X R7, R7, R3, R32, 0x2, P3 ;  /* 0x000000030707d211 */ /* 0x000fe400018f1420 */
[----:B------:R-:W-:Y:S01]  /*f7a0*/  ISETP.GE.AND P3, PT, R68, UR4, PT ;  /* 0x0000000444007c0c */ /* 0x000fe2000bf66270 */
[----:B------:R0:W-:Y:S01]  /*f7b0*/  @!P4 ST.E.64 desc[UR42][R4.64], R44 ;  /* 0x0000002c0400c985 */ /* 0x0001e2000c101b2a */
[----:B------:R-:W-:-:S03]  /*f7c0*/  @!P0 LEA R8, P4, R62, R14, 0x2 ;  /* 0x0000000e3e088211 */ /* 0x000fc600078810ff */
[----:B------:R1:W-:Y:S01]  /*f7d0*/  @!P5 ST.E.64 desc[UR42][R6.64], R46 ;  /* 0x0000002e0600d985 */ /* 0x0003e2000c101b2a */
[-C--:B------:R-:W-:Y:S02]  /*f7e0*/  @!P1 LEA R10, P5, R64, R14.reuse, 0x2 ;  /* 0x0000000e400a9211 */ /* 0x080fe400078a10ff */
        /* <DEDUP_REMOVED lines=8> */
[----:B------:R-:W-:-:S03]  /*f870*/  @!P3 LEA R20, P5, R68, R14, 0x2 ;  /* 0x0000000e4414b211 */ /* 0x000fc600078a10ff */
[----:B------:R1:W-:Y:S01]  /*f880*/  @!P2 ST.E.64 desc[UR42][R12.64], R52 ;  /* 0x000000340c00a985 */ /* 0x0003e2000c101b2a */
[----:B------:R-:W-:Y:S02]  /*f890*/  @!P3 LEA.HI.X R21, R68, R3, R69, 0x2, P5 ;  /* 0x000000034415b211 */ /* 0x000fe400028f1445 */
[----:B0-----:R-:W-:-:S03]  /*f8a0*/  @!P4 LEA R4, P5, R70, R14, 0x2 ;  /* 0x0000000e4604c211 */ /* 0x001fc600078a10ff */
[----:B------:R1:W-:Y:S01]  /*f8b0*/  @!P3 ST.E.64 desc[UR42][R20.64], R54 ;  /* 0x000000361400b985 */ /* 0x0003e2000c101b2a */
[----:B------:R-:W-:-:S05]  /*f8c0*/  @!P4 LEA.HI.X R5, R70, R3, R71, 0x2, P5 ;  /* 0x000000034605c211 */ /* 0x000fca00028f1447 */
[----:B------:R1:W-:Y:S01]  /*f8d0*/  @!P4 ST.E.64 desc[UR42][R4.64], R56 ;  /* 0x000000380400c985 */ /* 0x0003e2000c101b2a */
[----:B------:R-:W-:Y:S05]  /*f8e0*/  @P0 BRA `(.L_x_13412) ;  /* 0x0000000800b00947 */ /* 0x000fea0003800000 */
[----:B------:R-:W-:-:S04]  /*f8f0*/  LEA R14, P0, R72, R14, 0x2 ;  /* 0x0000000e480e7211 */ /* 0x000fc800078010ff */
[----:B------:R-:W-:-:S05]  /*f900*/  LEA.HI.X R15, R72, R3, R73, 0x2, P0 ;  /* 0x00000003480f7211 */ /* 0x000fca00000f1449 */
[----:B------:R0:W-:Y:S01]  /*f910*/  ST.E.64 desc[UR42][R14.64], R118 ;  /* 0x000000760e007985 */ /* 0x0001e2000c101b2a */
[----:B------:R-:W-:Y:S05]  /*f920*/  BRA `(.L_x_13412) ;  /* 0x0000000800a07947 */ /* 0x000fea0003800000 */
.L_x_13408:
[----:B0-----:R-:W4:Y:S01]  /*f930*/  LDL.LU R6, [R1+0x3c] ;  /* 0x00003c0001067983 */ /* 0x001f220000300800 */
[----:B------:R-:W-:Y:S01]  /*f940*/  ULDC.64 UR6, c[0x0][0xc08] ;  /* 0x0003020000067ab9 */ /* 0x000fe20000000a00 */
[----:B------:R-:W-:Y:S02]  /*f950*/  ULDC.64 UR4, c[0x0][0xc00] ;  /* 0x0003000000047ab9 */ /* 0x000fe40000000a00 */
[----:B------:R-:W2:Y:S04]  /*f960*/  LDL.LU R0, [R1+0x40] ;  /* 0x0000400001007983 */ /* 0x000ea80000300800 */
[----:B------:R-:W3:Y:S01]  /*f970*/  LDL R8, [R1+0x30] ;  /* 0x0000300001087983 */ /* 0x000ee20000100800 */
        /* <DEDUP_REMOVED lines=8> */
[----:B--2---:R-:W-:-:S05]  /*fa00*/  IADD3.X R5, R0, UR5, RZ, P2, !PT ;  /* 0x0000000500057c10 */ /* 0x004fca00097fe4ff */
[----:B------:R-:W-:Y:S01]  /*fa10*/  @P1 IADD3 R6, P2, R6, UR6, RZ ;  /* 0x0000000606061c10 */ /* 0x000fe2000ff5e0ff */
[----:B-----5:R-:W-:Y:S01]  /*fa20*/  IMAD.U32 R25, RZ, RZ, UR4 ;  /* 0x00000004ff197e24 */ /* 0x020fe2000f8e00ff */
[----:B------:R2:W5:Y:S02]  /*fa30*/  @P0 LDG.E R3, desc[UR42][R4.64] ;  /* 0x0000002a04030981 */ /* 0x000564000c1e1900 */
[----:B------:R-:W-:Y:S02]  /*fa40*/  @P1 IADD3.X R7, R0, UR7, RZ, P2, !PT ;  /* 0x0000000700071c10 */ /* 0x000fe400097fe4ff */
[----:B0-----:R-:W-:-:S03]  /*fa50*/  IADD3 R30, R9, -0x80, RZ ;  /* 0xffffff80091e7810 */ /* 0x001fc60007ffe0ff */
[----:B------:R2:W5:Y:S01]  /*fa60*/  @P1 LDG.E R25, desc[UR42][R6.64] ;  /* 0x0000002a06191981 */ /* 0x000562000c1e1900 */
[----:B---3--:R-:W-:Y:S02]  /*fa70*/  ISETP.NE.AND P2, PT, R8, RZ, PT ;  /* 0x000000ff0800720c */ /* 0x008fe40003f45270 */
[----:B------:R-:W-:-:S11]  /*fa80*/  ISETP.GT.AND P3, PT, R30, 0xbf, PT ;  /* 0x000000bf1e00780c */ /* 0x000fd60003f64270 */
[----:B------:R-:W0:Y:S02]  /*fa90*/  @!P2 LDC R8, c[0x0][0xad4] ;  /* 0x0002b500ff08ab82 */ /* 0x000e240000000800 */
[----:B0-----:R2:W-:Y:S01]  /*faa0*/  @!P2 STL [R1+0x30], R8 ;  /* 0x000030080100a387 */ /* 0x0015e20000100800 */
[----:B------:R-:W-:Y:S01]  /*fab0*/  ISETP.GT.AND P2, PT, R8, 0x1, PT ;  /* 0x000000010800780c */ /* 0x000fe20003f44270 */
[----:B------:R-:W-:-:S12]  /*fac0*/  @P1 BRA `(.L_x_13417) ;  /* 0x0000000000101947 */ /* 0x000fd80003800000 */
[----:B------:R-:W-:Y:S05]  /*fad0*/  @!P0 BRA `(.L_x_13417) ;  /* 0x00000000000c8947 */ /* 0x000fea0003800000 */
[----:B------:R-:W3:Y:S04]  /*fae0*/  LDG.E R0, desc[UR42][R4.64] ;  /* 0x0000002a04007981 */ /* 0x000ee8000c1e1900 */
[----:B-----5:R-:W3:Y:S02]  /*faf0*/  LDG.E R25, desc[UR42][R4.64+0x4] ;  /* 0x0000042a04197981 */ /* 0x020ee4000c1e1900 */
[----:B---3--:R-:W-:-:S07]  /*fb00*/  IMAD.IADD R25, R25, 0x1, -R0 ;  /* 0x0000000119197824 */ /* 0x008fce00078e0a00 */
.L_x_13417:
[----:B------:R-:W3:Y:S04]  /*fb10*/  LDL.LU R0, [R1+0x4c] ;  /* 0x00004c0001007983 */ /* 0x000ee80000300800 */
[----:B--2---:R-:W2:Y:S01]  /*fb20*/  LDL.LU R4, [R1+0x34] ;  /* 0x0000340001047983 */ /* 0x004ea20000300800 */
[----:B------:R-:W-:Y:S01]  /*fb30*/  BSSY B1, `(.L_x_13418) ;  /* 0x0000038000017945 */ /* 0x000fe20003800000 */
[----:B-----5:R-:W-:Y:S02]  /*fb40*/  SHF.R.S32.HI R24, RZ, 0x1f, R3 ;  /* 0x0000001fff187819 */ /* 0x020fe40000011403 */
[----:B---3--:R-:W-:Y:S02]  /*fb50*/  SEL R26, R0, RZ, !P0 ;  /* 0x000000ff001a7207 */ /* 0x008fe40004000000 */
[----:B--2---:R-:W-:Y:S01]  /*fb60*/  SEL R31, R4, RZ, !P0 ;  /* 0x000000ff041f7207 */ /* 0x004fe20004000000 */
        /* <DEDUP_REMOVED lines=32> */
[----:B------:R-:W-:Y:S02]  /*fd70*/  IMAD.MOV R8, RZ, RZ, -R21 ;  /* 0x000000ffff087224 */ /* 0x000fe400078e0a15 */
[----:B------:R-:W-:Y:S01]  /*fd80*/  IMAD.IADD R29, R15, 0x1, R29 ;  /* 0x000000010f1d7824 */ /* 0x000fe200078e021d */
[----:B--2---:R-:W-:-:S05]  /*fd90*/  SEL R9, R32, RZ, P0 ;  /* 0x000000ff20097207 */ /* 0x004fca0000000000 */
[----:B------:R-:W-:-:S04]  /*fda0*/  IMAD.WIDE.U32 R6, R10, R9, RZ ;  /* 0x000000090a067225 */ /* 0x000fc800078e00ff */
[----:B------:R-:W-:Y:S02]  /*fdb0*/  IMAD R11, R11, R9, RZ ;  /* 0x000000090b0b7224 */ /* 0x000fe400078e02ff */
        /* <DEDUP_REMOVED lines=10> */
[----:B0-----:R-:W-:-:S03]  /*fe60*/  LEA R4, P0, R6, R4, 0x2 ;  /* 0x0000000406047211 */ /* 0x001fc600078010ff */
[----:B------:R-:W-:Y:S02]  /*fe70*/  IMAD.IADD R0, R7, 0x1, R11 ;  /* 0x0000000107007824 */ /* 0x000fe400078e020b */
[----:B------:R-:W-:-:S03]  /*fe80*/  IMAD.MOV.U32 R7, RZ, RZ, -0x800000 ;  /* 0xff800000ff077424 */ /* 0x000fc600078e00ff */
[----:B-1----:R-:W-:-:S05]  /*fe90*/  LEA.HI.X R5, R6, R5, R0, 0x2, P0 ;  /* 0x0000000506057211 */ /* 0x002fca00000f1400 */
[----:B------:R0:W-:Y:S02]  /*fea0*/  STG.E desc[UR42][R4.64], R7 ;  /* 0x0000000704007986 */ /* 0x0001e4000c10192a */
.L_x_13419:
[----:B------:R-:W-:Y:S05]  /*feb0*/  BSYNC B1 ;  /* 0x0000000000017941 */ /* 0x000fea0003800000 */
.L_x_13418:
[----:B------:R-:W-:Y:S05]  /*fec0*/  @P2 BRA `(.L_x_13412) ;  /* 0x0000000400382947 */ /* 0x000fea0003800000 */
[----:B------:R-:W2:Y:S01]  /*fed0*/  LDL R27, [R1+0x44] ;  /* 0x00004400011b7983 */ /* 0x000ea20000100800 */
[----:B------:R-:W3:Y:S01]  /*fee0*/  LDC R8, c[0x0][0xbe8] ;  /* 0x0002fa00ff087b82 */ /* 0x000ee20000000800 */
[----:B------:R-:W-:Y:S01]  /*fef0*/  SHF.R.S32.HI R28, RZ, 0x1f, R30 ;  /* 0x0000001fff1c7819 */ /* 0x000fe2000001141e */
[----:B------:R-:W-:Y:S01]  /*ff00*/  ULDC.64 UR4, c[0x0][0xaa0] ;  /* 0x0002a80000047ab9 */ /* 0x000fe20000000a00 */
[----:B------:R-:W-:Y:S01]  /*ff10*/  ULDC.64 UR6, c[0x0][0xaf0] ;  /* 0x0002bc0000067ab9 */ /* 0x000fe20000000a00 */
[----:B------:R-:W-:Y:S01]  /*ff20*/  IMAD R0, R24, UR4, RZ ;  /* 0x0000000418007c24 */ /* 0x000fe2000f8e02ff */
[----:B------:R-:W-:Y:S01]  /*ff30*/  LEA.HI R28, R28, R30, RZ, 0x3 ;  /* 0x0000001e1c1c7211 */ /* 0x000fe200078f18ff */
[----:B0-----:R-:W-:-:S03]  /*ff40*/  IMAD.WIDE.U32 R4, R3, UR4, RZ ;  /* 0x0000000403047c25 */ /* 0x001fc6000f8e00ff */
[----:B------:R-:W-:Y:S01]  /*ff50*/  SHF.R.S32.HI R28, RZ, 0x3, R28 ;  /* 0x00000003ff1c7819 */ /* 0x000fe2000001141c */
[----:B------:R-:W-:Y:S01]  /*ff60*/  IMAD R7, R3, UR5, R0 ;  /* 0x0000000503077c24 */ /* 0x000fe2000f8e0200 */
[----:B------:R-:W-:-:S03]  /*ff70*/  ULDC.64 UR4, c[0x0][0xae8] ;  /* 0x0002ba0000047ab9 */ /* 0x000fc60000000a00 */
[----:B------:R-:W-:Y:S02]  /*ff80*/  IMAD R0, R74, 0x30, R28 ;  /* 0x000000304a007824 */ /* 0x000fe400078e021c */
[----:B------:R-:W-:Y:S02]  /*ff90*/  IMAD.IADD R5, R5, 0x1, R7 ;  /* 0x0000000105057824 */ /* 0x000fe400078e0207 */
[----:B------:R-:W-:Y:S01]  /*ffa0*/  IMAD.WIDE.U32 R4, R152, UR4, R4 ;  /* 0x0000000498047c25 */ /* 0x000fe2000f8e0004 */
[----:B---3--:R-:W-:-:S03]  /*ffb0*/  ISETP.NE.AND P0, PT, R8, 0x1, PT ;  /* 0x000000010800780c */ /* 0x008fc60003f05270 */
[----:B------:R-:W-:Y:S01]  /*ffc0*/  IMAD R5, R152, UR5, R5 ;  /* 0x0000000598057c24 */ /* 0x000fe2000f8e0205 */
[----:B------:R-:W-:Y:S01]  /*ffd0*/  ULDC.64 UR4, c[0x0][0xae0] ;  /* 0x0002b80000047ab9 */ /* 0x000fe20000000a00 */
[----:B------:R-:W-:-:S08]  /*ffe0*/  IMAD.WIDE.U32 R4, R31, UR6, R4 ;  /* 0x000000061f047c25 */ /* 0x000fd0000f8e0004 */
[----:B------:R-:W0:Y:S08]  /*fff0*/  @P0 LDC R6, c[0x0][0xbec] ;  /* 0x0002fb00ff060b82 */ /* 0x000e300000000800 */
[----:B------:R-:W3:Y:S01]  /*10000*/  @P0 LDC R11, c[0x0][0xbf0] ;  /* 0x0002fc00ff0b0b82 */ /* 0x000ee20000000800 */
[----:B--2---:R-:W-:-:S04]  /*10010*/  IMAD R9, R27, 0xc0, R0 ;  /* 0x000000c01b097824 */ /* 0x004fc800078e0200 */
[----:B0-----:R-:W-:Y:S01]  /*10020*/  @P0 IMAD.HI.U32 R0, R9, R6, RZ ;  /* 0x0000000609000227 */ /* 0x001fe200078e00ff */
[----:B------:R-:W-:-:S03]  /*10030*/  MOV R3, R9 ;  /* 0x0000000900037202 */ /* 0x000fc60000000f00 */
[----:B------:R-:W-:Y:S01]  /*10040*/  IMAD R6, R26, UR6, RZ ;  /* 0x000000061a067c24 */ /* 0x000fe2000f8e02ff */
[----:B---3--:R-:W-:-:S03]  /*10050*/  @P0 SHF.R.U32.HI R3, RZ, R11, R0 ;  /* 0x0000000bff030219 */ /* 0x008fc60000011600 */
[----:B------:R-:W-:Y:S01]  /*10060*/  IMAD R7, R31, UR7, R6 ;  /* 0x000000071f077c24 */ /* 0x000fe2000f8e0206 */
[--C-:B------:R-:W-:Y:S01]  /*10070*/  SHF.R.S32.HI R0, RZ, 0x1f, R3.reuse ;  /* 0x0000001fff007819 */ /* 0x100fe20000011403 */
[----:B------:R-:W-:Y:S01]  /*10080*/  IMAD.MOV R6, RZ, RZ, -R3 ;  /* 0x000000ffff067224 */ /* 0x000fe200078e0a03 */
[----:B------:R-:W-:Y:S01]  /*10090*/  ULDC.64 UR6, c[0x0][0xa80] ;  /* 0x0002a00000067ab9 */ /* 0x000fe20000000a00 */
        /* <DEDUP_REMOVED lines=9> */
[----:B------:R-:W-:Y:S01]  /*10130*/  IMAD.WIDE.U32 R20, R7, UR4, R4 ;  /* 0x0000000407147c25 */ /* 0x000fe2000f8e0004 */
[----:B------:R-:W-:Y:S02]  /*10140*/  ULDC UR4, c[0x0][0xac8] ;  /* 0x0002b20000047ab9 */ /* 0x000fe40000000800 */
[----:B------:R-:W-:Y:S01]  /*10150*/  ISETP.GE.AND P0, PT, R59, UR4, PT ;  /* 0x000000043b007c0c */ /* 0x000fe2000bf06270 */
[----:B------:R-:W-:Y:S01]  /*10160*/  IMAD R3, R7, UR5, R0 ;  /* 0x0000000507037c24 */ /* 0x000fe2000f8e0200 */
[----:B------:R-:W-:Y:S01]  /*10170*/  LEA R7, P1, R20, UR6, 0x1 ;  /* 0x0000000614077c11 */ /* 0x000fe2000f8208ff */
[----:B------:R-:W-:-:S03]  /*10180*/  UMOV UR4, 0xffffffff ;  /* 0xffffffff00047882 */ /* 0x000fc60000000000 */
[----:B------:R-:W-:-:S04]  /*10190*/  IADD3 R3, R21, R3, RZ ;  /* 0x0000000315037210 */ /* 0x000fc80007ffe0ff */
[----:B------:R-:W-:Y:S01]  /*101a0*/  LEA.HI.X R20, R20, UR7, R3, 0x1, P1 ;  /* 0x0000000714147c11 */ /* 0x000fe200088f0c03 */
[----:B------:R-:W-:Y:S06]  /*101b0*/  BRA.DIV UR4, `(.L_x_13420) ;  /* 0x0000008604987947 */ /* 0x000fec000b800000 */
[----:B------:R-:W0:Y:S01]  /*101c0*/  SHFL.IDX PT, R3, R7, RZ, 0x181f ;  /* 0x00181fff07037589 */ /* 0x000e2200000e0000 */
[----:B------:R-:W-:Y:S02]  /*101d0*/  IMAD R21, R25, R8, RZ ;  /* 0x0000000819157224 */ /* 0x000fe400078e02ff */
[----:B------:R-:W-:Y:S01]  /*101e0*/  IMAD R24, R27, 0xc0, R28 ;  /* 0x000000c01b187824 */ /* 0x000fe200078e021c */
[----:B------:R-:W2:Y:S03]  /*101f0*/  SHFL.IDX PT, R0, R20, RZ, 0x181f ;  /* 0x00181fff14007589 */ /* 0x000ea600000e0000 */
[C---:B------:R-:W-:Y:S01]  /*10200*/  VIADD R8, R24.reuse, 0x30 ;  /* 0x0000003018087836 */ /* 0x040fe20000000000 */
[----:B------:R-:W3:Y:S01]  /*10210*/  SHFL.IDX PT, R5, R7, 0x1, 0x181f ;  /* 0x00381f0007057f89 */ /* 0x000ee200000e0000 */
[C---:B------:R-:W-:Y:S01]  /*10220*/  ISETP.GE.OR P2, PT, R24.reuse, R21, P0 ;  /* 0x000000151800720c */ /* 0x040fe20000746670 */
[----:B------:R-:W-:-:S02]  /*10230*/  VIADD R10, R24, 0x60 ;  /* 0x00000060180a7836 */ /* 0x000fc40000000000 */
[----:B------:R-:W4:Y:S01]  /*10240*/  SHFL.IDX PT, R14, R7, 0x2, 0x181f ;  /* 0x00581f00070e7f89 */ /* 0x000f2200000e0000 */
[-C--:B------:R-:W-:Y:S02]  /*10250*/  ISETP.GE.OR P3, PT, R8, R21.reuse, P0 ;  /* 0x000000150800720c */ /* 0x080fe40000766670 */
[----:B------:R-:W-:Y:S01]  /*10260*/  ISETP.GE.OR P4, PT, R10, R21, P0 ;  /* 0x000000150a00720c */ /* 0x000fe20000786670 */
[----:B------:R-:W5:Y:S04]  /*10270*/  SHFL.IDX PT, R4, R20, 0x1, 0x181f ;  /* 0x00381f0014047f89 */ /* 0x000f6800000e0000 */
[----:B------:R-:W1:Y:S02]  /*10280*/  SHFL.IDX PT, R6, R20, 0x2, 0x181f ;  /* 0x00581f0014067f89 */ /* 0x000e6400000e0000 */
[----:B0-----:R-:W-:-:S04]  /*10290*/  @!P2 LEA R10, P5, R59, R3, 0x1 ;  /* 0x000000033b0aa211 */ /* 0x001fc800078a08ff */
[C---:B--2---:R-:W-:Y:S02]  /*102a0*/  @!P2 LEA.HI.X R3, R59.reuse, R0, R58, 0x1, P5 ;  /* 0x000000003b03a211 */ /* 0x044fe400028f0c3a */
[----:B------:R0:W2:Y:S01]  /*102b0*/  SHFL.IDX PT, R0, R20, 0x3, 0x181f ;  /* 0x00781f0014007f89 */ /* 0x0000a200000e0000 */
[C---:B---3--:R-:W-:Y:S02]  /*102c0*/  @!P3 LEA R8, P1, R59.reuse, R5, 0x1 ;  /* 0x000000053b08b211 */ /* 0x048fe400078208ff */
[----:B------:R-:W-:Y:S01]  /*102d0*/  @!P2 IMAD.MOV.U32 R11, RZ, RZ, R3 ;  /* 0x000000ffff0ba224 */ /* 0x000fe200078e0003 */
[----:B----4-:R-:W-:-:S04]  /*102e0*/  @!P4 LEA R25, P5, R59, R14, 0x1 ;  /* 0x0000000e3b19c211 */ /* 0x010fc800078a08ff */
[----:B------:R0:W-:Y:S01]  /*102f0*/  @!P2 ST.E.128 desc[UR42][R10.64], RZ ;  /* 0x000000ff0a00a985 */ /* 0x0001e2000c101d2a */
[C-C-:B-----5:R-:W-:Y:S02]  /*10300*/  @!P3 LEA.HI.X R9, R59.reuse, R4, R58.reuse, 0x1, P1 ;  /* 0x000000043b09b211 */ /* 0x160fe400008f0c3a */
[----:B------:R-:W-:Y:S01]  /*10310*/  @!P4 MOV R4, R25 ;  /* 0x000000190004c202 */ /* 0x000fe20000000f00 */
[----:B------:R0:W3:Y:S01]  /*10320*/  SHFL.IDX PT, R14, R7, 0x3, 0x181f ;  /* 0x00781f00070e7f89 */ /* 0x0000e200000e0000 */
[----:B-1----:R-:W-:-:S03]  /*10330*/  @!P4 LEA.HI.X R5, R59, R6, R58, 0x1, P5 ;  /* 0x000000063b05c211 */ /* 0x002fc600028f0c3a */
[----:B------:R0:W-:Y:S04]  /*10340*/  @!P3 ST.E.128 desc[UR42][R8.64], RZ ;  /* 0x000000ff0800b985 */ /* 0x0001e8000c101d2a */
[----:B------:R0:W-:Y:S02]  /*10350*/  @!P4 ST.E.128 desc[UR42][R4.64], RZ ;  /* 0x000000ff0400c985 */ /* 0x0001e4000c101d2a */
.L_x_13605:
[----:B------:R-:W-:-:S05]  /*10360*/  VIADD R24, R24, 0x90 ;  /* 0x0000009018187836 */ /* 0x000fca0000000000 */
[----:B------:R-:W-:-:S13]  /*10370*/  ISETP.GE.OR P0, PT, R24, R21, P0 ;  /* 0x000000151800720c */ /* 0x000fda0000706670 */
[----:B---3--:R-:W-:-:S04]  /*10380*/  @!P0 LEA R14, P1, R59, R14, 0x1 ;  /* 0x0000000e3b0e8211 */ /* 0x008fc800078208ff */
[----:B--2---:R-:W-:-:S05]  /*10390*/  @!P0 LEA.HI.X R15, R59, R0, R58, 0x1, P1 ;  /* 0x000000003b0f8211 */ /* 0x004fca00008f0c3a */
[----:B------:R2:W-:Y:S04]  /*103a0*/  @!P0 ST.E.128 desc[UR42][R14.64], RZ ;  /* 0x000000ff0e008985 */ /* 0x0005e8000c101d2a */
.L_x_13412:
[----:B------:R-:W-:Y:S05]  /*103b0*/  BSYNC B0 ;  /* 0x0000000000007941 */ /* 0x000fea0003800000 */
.L_x_13407:
[----:B------:R-:W-:Y:S02]  /*103c0*/  ULDC UR4, c[0x0][0xc3c] ;  /* 0x00030f0000047ab9 */ /* 0x000fe40000000800 */
[----:B------:R-:W-:-:S13]  /*103d0*/  ISETP.GE.AND P0, PT, R35, UR4, PT ;  /* 0x0000000423007c0c */ /* 0x000fda000bf06270 */
[----:B------:R-:W-:Y:S05]  /*103e0*/  @!P0 BRA `(.L_x_13421) ;  /* 0xffffff0c001c8947 */ /* 0x000fea000383ffff */
[----:B------:R-:W-:Y:S05]  /*103f0*/  BRA `(.L_x_13282) ;  /* 0x0000006c00d47947 */ /* 0x000fea0003800000 */
.L_x_13280:
[----:B------:R-:W-:-:S08]  /*10400*/  NOP ;  /* 0x0000000000007918 */ /* 0x000fd00000000000 */
[----:B------:R-:W0:-:S00]  /*10410*/  USETMAXREG.DEALLOC.CTAPOOL 0x20 ;  /* 0x00000020000079c8 */ /* 0x000e0000080e0500 */
[----:B0-----:R-:W2:Y:S01]  /*10420*/  LDL.LU R2, [R1] ;  /* 0x0000000001027983 */ /* 0x001ea20000300800 */
[----:B------:R-:W-:-:S06]  /*10430*/  LOP3.LUT R0, R0, 0x3, RZ, 0xc0, !PT ;  /* 0x0000000300007812 */ /* 0x000fcc00078ec0ff */
[----:B------:R-:W0:Y:S02]  /*10440*/  SHFL.IDX PT, R0, R0, RZ, 0x1f ;  /* 0x00001fff00007589 */ /* 0x000e2400000e0000 */
[----:B0-----:R-:W-:Y:S01]  /*10450*/  ISETP.NE.AND P0, PT, R0, RZ, PT ;  /* 0x000000ff0000720c */ /* 0x001fe20003f05270 */
[----:B------:R-:W-:Y:S01]  /*10460*/  IMAD.MOV.U32 R0, RZ, RZ, RZ ;  /* 0x000000ffff007224 */ /* 0x000fe200078e00ff */
        /* <DEDUP_REMOVED lines=11> */
.L_x_13422:
        /* <DEDUP_REMOVED lines=44> */
.L_x_13426:
[----:B------:R-:W0:Y:S01]  /*107e0*/  LDC R0, c[0x0][0xc3c] ;  /* 0x00030f00ff007b82 */ /* 0x000e220000000800 */
[----:B------:R-:W-:Y:S01]  /*107f0*/  UIADD3 UR4, UR4, 0x1f, URZ ;  /* 0x0000001f04047890 */ /* 0x000fe2000fffe03f */
[----:B------:R-:W-:Y:S02]  /*10800*/  ULDC UR7, c[0x0][0xc3c] ;  /* 0x00030f0000077ab9 */ /* 0x000fe40000000800 */
[----:B------:R-:W-:-:S03]  /*10810*/  IMAD.U32 R27, RZ, RZ, UR7 ;  /* 0x00000007ff1b7e24 */ /* 0x000fc6000f8e00ff */
[----:B0-----:R-:W-:-:S13]  /*10820*/  ISETP.LE.AND P6, PT, R0, UR4, PT ;  /* 0x0000000400007c0c */ /* 0x001fda000bfc3270 */
[----:B------:R-:W-:Y:S05]  /*10830*/  @P6 BRA `(.L_x_13425) ;  /* 0x0000000400a46947 */ /* 0x000fea0003800000 */
[----:B------:R-:W-:-:S04]  /*10840*/  IADD3 R9, R7, UR4, RZ ;  /* 0x0000000407097c10 */ /* 0x000fc8000fffe0ff */
        /* <DEDUP_REMOVED lines=30> */
.L_x_13424:
        /* <DEDUP_REMOVED lines=17> */
[----:B------:R-:W-:-:S05]  /*10b40*/  VIADD R5, R27, 0xffffffff ;  /* 0xffffffff1b057836 */ /* 0x000fca0000000000 */
[----:B------:R0:W1:Y:S02]  /*10b50*/  SHFL.IDX PT, R24, R2, R5, 0x1f ;  /* 0x00001f0502187589 */ /* 0x00006400000e0000 */
.L_x_13427:
        /* <DEDUP_REMOVED lines=8> */
[----:B------:R-:W0:Y:S01]  /*10be0*/  I2F.RP R6, R5 ;  /* 0x0000000500067306 */ /* 0x000e220000209400 */
[----:B------:R-:W-:Y:S01]  /*10bf0*/  IADD3 R8, RZ, -R8, RZ ;  /* 0x80000008ff087210 */ /* 0x000fe20007ffe0ff */
[----:B------:R-:W-:-:S02]  /*10c00*/  VIADD R27, R27, UR4 ;  /* 0x000000041b1b7c36 */ /* 0x000fc40008000000 */
[----:B------:R-:W-:-:S04]  /*10c10*/  IMAD.HI.U32 R2, R2, R3, RZ ;  /* 0x0000000302027227 */ /* 0x000fc800078e00ff */
[----:B------:R-:W-:-:S05]  /*10c20*/  IMAD R3, R2, R8, R3 ;  /* 0x0000000802037224 */ /* 0x000fca00078e0203 */
[----:B------:R-:W-:Y:S01]  /*10c30*/  ISETP.GT.U32.AND P1, PT, R4, R3, PT ;  /* 0x000000030400720c */ /* 0x000fe20003f24070 */
[----:B0-----:R-:W0:-:S12]  /*10c40*/  MUFU.RCP R6, R6 ;  /* 0x0000000600067308 */ /* 0x001e180000001000 */
[----:B------:R-:W-:Y:S02]  /*10c50*/  @!P1 IMAD.IADD R3, R3, 0x1, -R4 ;  /* 0x0000000103039824 */ /* 0x000fe400078e0a04 */
[----:B------:R-:W-:Y:S01]  /*10c60*/  @!P1 VIADD R2, R2, 0x1 ;  /* 0x0000000102029836 */ /* 0x000fe20000000000 */
[----:B------:R-:W-:Y:S02]  /*10c70*/  ISETP.NE.AND P1, PT, R0, RZ, PT ;  /* 0x000000ff0000720c */ /* 0x000fe40003f25270 */
[----:B------:R-:W-:Y:S01]  /*10c80*/  ISETP.GE.U32.AND P0, PT, R3, R4, PT ;  /* 0x000000040300720c */ /* 0x000fe20003f06070 */
[----:B0-----:R-:W-:Y:S01]  /*10c90*/  VIADD R8, R6, 0xffffffe ;  /* 0x0ffffffe06087836 */ /* 0x001fe20000000000 */
[----:B------:R-:W-:-:S03]  /*10ca0*/  LOP3.LUT R4, R25, R0, RZ, 0x3c, !PT ;  /* 0x0000000019047212 */ /* 0x000fc600078e3cff */
[----:B------:R0:W1:Y:S01]  /*10cb0*/  F2I.FTZ.U32.TRUNC.NTZ R3, R8 ;  /* 0x0000000800037305 */ /* 0x000062000021f000 */
[----:B------:R-:W-:-:S07]  /*10cc0*/  ISETP.GE.AND P2, PT, R4, RZ, PT ;  /* 0x000000ff0400720c */ /* 0x000fce0003f46270 */
[----:B------:R-:W-:Y:S02]  /*10cd0*/  @P0 IADD3 R2, R2, 0x1, RZ ;  /* 0x0000000102020810 */ /* 0x000fe40007ffe0ff */
[----:B0-----:R-:W-:-:S03]  /*10ce0*/  IABS R8, R9 ;  /* 0x0000000900087213 */ /* 0x001fc60000000000 */
[----:B------:R-:W-:Y:S02]  /*10cf0*/  IMAD.MOV.U32 R6, RZ, RZ, R2 ;  /* 0x000000ffff067224 */ /* 0x000fe400078e0002 */
[----:B-1----:R-:W-:Y:S02]  /*10d00*/  IMAD.MOV R2, RZ, RZ, -R3 ;  /* 0x000000ffff027224 */ /* 0x002fe400078e0a03 */
[----:B------:R-:W-:Y:S01]  /*10d10*/  @!P2 IMAD.MOV R6, RZ, RZ, -R6 ;  /* 0x000000ffff06a224 */ /* 0x000fe200078e0a06 */
[----:B------:R-:W-:Y:S01]  /*10d20*/  @!P1 LOP3.LUT R6, RZ, R0, RZ, 0x33, !PT ;  /* 0x00000000ff069212 */ /* 0x000fe200078e33ff */
[----:B------:R-:W-:Y:S01]  /*10d30*/  IMAD R11, R2, R5, RZ ;  /* 0x00000005020b7224 */ /* 0x000fe200078e02ff */
[----:B------:R-:W-:Y:S01]  /*10d40*/  MOV R2, RZ ;  /* 0x000000ff00027202 */ /* 0x000fe20000000f00 */
[----:B------:R-:W-:Y:S01]  /*10d50*/  IMAD.MOV R8, RZ, RZ, -R8 ;  /* 0x000000ffff087224 */ /* 0x000fe200078e0a08 */
        /* <DEDUP_REMOVED lines=20> */
[----:B------:R-:W-:-:S05]  /*10ea0*/  IMAD R9, R9, 0x1000000, R2 ;  /* 0x0100000009097824 */ /* 0x000fca00078e0202 */
[----:B------:R-:W-:Y:S01]  /*10eb0*/  LEA R26, R26, R9, 0x10 ;  /* 0x000000091a1a7211 */ /* 0x000fe200078e80ff */
[----:B------:R-:W-:Y:S06]  /*10ec0*/  BRA `(.L_x_13428) ;  /* 0x00000000000c7947 */ /* 0x000fec0003800000 */
.L_x_13425:
[----:B------:R-:W-:Y:S02]  /*10ed0*/  IMAD.MOV.U32 R25, RZ, RZ, RZ ;  /* 0x000000ffff197224 */ /* 0x000fe400078e00ff */
[----:B------:R-:W-:Y:S02]  /*10ee0*/  IMAD.U32 R24, RZ, RZ, UR6 ;  /* 0x00000006ff187e24 */ /* 0x000fe4000f8e00ff */
[----:B------:R-:W-:-:S07]  /*10ef0*/  IMAD.MOV.U32 R26, RZ, RZ, RZ ;  /* 0x000000ffff1a7224 */ /* 0x000fce00078e00ff */
.L_x_13428:
[----:B------:R-:W-:-:S13]  /*10f00*/  ISETP.NE.AND P0, PT, R7, RZ, PT ;  /* 0x000000ff0700720c */ /* 0x000fda0003f05270 */
[----:B------:R-:W0:Y:S01]  /*10f10*/  @!P0 S2R R3, SR_CgaCtaId ;  /* 0x0000000000038919 */ /* 0x000e220000008800 */
[----:B------:R-:W-:-:S04]  /*10f20*/  @!P0 MOV R0, 0x400 ;  /* 0x0000040000008802 */ /* 0x000fc80000000f00 */
[----:B0-----:R-:W-:-:S05]  /*10f30*/  @!P0 LEA R0, R3, R0, 0x18 ;  /* 0x0000000003008211 */ /* 0x001fca00078ec0ff */
[----:B------:R0:W-:Y:S01]  /*10f40*/  @!P0 STS.128 [R0+0x168d0], R24 ;  /* 0x0168d01800008388 */ /* 0x0001e20000000c00 */
[----:B------:R-:W-:Y:S06]  /*10f50*/  BAR.ARV 0x5, 0x200 ;  /* 0x0148000000007b1d */ /* 0x000fec0000002000 */
.L_x_13423:
[----:B------:R2:W-:Y:S01]  /*10f60*/  STL [R1+0x44], RZ ;  /* 0x000044ff01007387 */ /* 0x0005e20000100800 */
[----:B------:R-:W-:Y:S01]  /*10f70*/  ULDC UR4, c[0x0][0xc3c] ;  /* 0x00030f0000047ab9 */ /* 0x000fe20000000800 */
[----:B------:R-:W-:Y:S01]  /*10f80*/  MOV R29, 0x1 ;  /* 0x00000001001d7802 */ /* 0x000fe20000000f00 */
[----:B------:R-:W-:Y:S01]  /*10f90*/  IMAD.MOV.U32 R22, RZ, RZ, RZ ;  /* 0x000000ffff167224 */ /* 0x000fe200078e00ff */
[----:B-1----:R-:W-:-:S13]  /*10fa0*/  ISETP.GE.AND P0, PT, R27, UR4, PT ;  /* 0x000000041b007c0c */ /* 0x002fda000bf06270 */
[----:B--2---:R-:W-:Y:S05]  /*10fb0*/  @P0 BRA `(.L_x_13429) ;  /* 0x0000006000080947 */ /* 0x004fea0003800000 */
[----:B------:R-:W0:Y:S01]  /*10fc0*/  S2R R6, SR_TID.X ;  /* 0x0000000000067919 */ /* 0x000e220000002100 */
[----:B------:R-:W1:Y:S01]  /*10fd0*/  S2UR UR5, SR_CgaCtaId ;  /* 0x00000000000579c3 */ /* 0x000e620000008800 */
[----:B------:R-:W-:Y:S01]  /*10fe0*/  UMOV UR4, 0x400 ;  /* 0x0000040000047882 */ /* 0x000fe20000000000 */
[----:B------:R-:W-:Y:S01]  /*10ff0*/  BSSY B8, `(.L_x_13429) ;  /* 0x00005fe000087945 */ /* 0x000fe20003800000 */
[----:B------:R-:W-:Y:S01]  /*11000*/  STL [R1+0x44], RZ ;  /* 0x000044ff01007387 */ /* 0x000fe20000100800 */
[----:B------:R-:W-:Y:S01]  /*11010*/  IMAD.MOV.U32 R28, RZ, RZ, RZ ;  /* 0x000000ffff1c7224 */ /* 0x000fe200078e00ff */
[----:B------:R-:W-:Y:S01]  /*11020*/  ULDC.64 UR40, c[0x0][0x198] ;  /* 0x0000660000287ab9 */ /* 0x000fe20000000a00 */
[----:B------:R-:W-:Y:S01]  /*11030*/  IMAD.MOV.U32 R22, RZ, RZ, RZ ;  /* 0x000000ffff167224 */ /* 0x000fe200078e00ff */
[----:B------:R-:W-:Y:S01]  /*11040*/  ULOP3.LUT UR38, UR36, 0x2, URZ, 0xfc, !UPT ;  /* 0x0000000224267892 */ /* 0x000fe2000f8efc3f */
[----:B------:R-:W-:Y:S01]  /*11050*/  IMAD.MOV.U32 R29, RZ, RZ, 0x1 ;  /* 0x00000001ff1d7424 */ /* 0x000fe200078e00ff */
[----:B------:R-:W-:Y:S01]  /*11060*/  ULDC UR37, c[0x0][0xc] ;  /* 0x0000030000257ab9 */ /* 0x000fe20000000800 */
[----:B-1----:R-:W-:-:S06]  /*11070*/  ULEA UR4, UR5, UR4, 0x18 ;  /* 0x0000000405047291 */ /* 0x002fcc000f8ec03f */
[----:B------:R-:W-:Y:S01]  /*11080*/  MOV R16, UR4 ;  /* 0x0000000400107c02 */ /* 0x000fe20008000f00 */
[C---:B0-----:R-:W-:Y:S01]  /*11090*/  IMAD.SHL.U32 R0, R6.reuse, 0x8, RZ ;  /* 0x0000000806007824 */ /* 0x041fe200078e00ff */
[----:B------:R-:W-:-:S04]  /*110a0*/  LOP3.LUT R5, R6, 0x7f, RZ, 0xc0, !PT ;  /* 0x0000007f06057812 */ /* 0x000fc800078ec0ff */
[----:B------:R-:W-:Y:S01]  /*110b0*/  LOP3.LUT R2, R0, 0x1f8, RZ, 0xc0, !PT ;  /* 0x000001f800027812 */ /* 0x000fe200078ec0ff */
[----:B------:R-:W-:Y:S02]  /*110c0*/  IMAD.SHL.U32 R3, R5, 0x8, RZ ;  /* 0x0000000805037824 */ /* 0x000fe400078e00ff */
[----:B------:R-:W-:Y:S01]  /*110d0*/  IMAD.MOV.U32 R0, RZ, RZ, 0x1 ;  /* 0x00000001ff007424 */ /* 0x000fe200078e00ff */
[----:B------:R-:W-:-:S04]  /*110e0*/  LOP3.LUT R2, R2, 0x38, R6, 0x78, !PT ;  /* 0x0000003802027812 */ /* 0x000fc800078e7806 */
[----:B------:R-:W-:Y:S01]  /*110f0*/  LOP3.LUT R4, R2, 0x200, R3, 0xf8, !PT ;  /* 0x0000020002047812 */ /* 0x000fe200078ef803 */
[----:B------:R0:W-:Y:S01]  /*11100*/  STL [R1+0x4], R0 ;  /* 0x0000040001007387 */ /* 0x0001e20000100800 */
[----:B------:R-:W-:Y:S02]  /*11110*/  SHF.L.U32 R2, R6, 0x4, RZ ;  /* 0x0000000406027819 */ /* 0x000fe400000006ff */
[----:B------:R-:W-:Y:S02]  /*11120*/  SHF.R.U32.HI R3, RZ, 0x3, R5 ;  /* 0x00000003ff037819 */ /* 0x000fe40000011605 */
[----:B------:R-:W-:-:S04]  /*11130*/  LOP3.LUT R2, R2, 0x70, RZ, 0xc0, !PT ;  /* 0x0000007002027812 */ /* 0x000fc800078ec0ff */
[----:B------:R-:W-:Y:S01]  /*11140*/  LOP3.LUT R2, R3, R2, RZ, 0xfc, !PT ;  /* 0x0000000203027212 */ /* 0x000fe200078efcff */
[----:B0-----:R-:W-:-:S05]  /*11150*/  IMAD R0, R4, 0x2, R16 ;  /* 0x0000000204007824 */ /* 0x001fca00078e0210 */
[----:B------:R0:W-:Y:S02]  /*11160*/  STL [R1+0x24], R0 ;  /* 0x0000240001007387 */ /* 0x0001e40000100800 */
.L_x_13524:
[----:B-1----:R-:W1:Y:S02]  /*11170*/  LDC.64 R2, c[0x0][0xc88] ;  /* 0x00032200ff027b82 */ /* 0x002e640000000a00 */
        /* <DEDUP_REMOVED lines=10> */
[----:B0-----:R-:W-:Y:S01]  /*11220*/  SHF.R.S32.HI R0, RZ, 0x1f, R10 ;  /* 0x0000001fff007819 */ /* 0x001fe2000001140a */
[----:B------:R-:W-:Y:S10]  /*11230*/  STL [R1+0x20], R10 ;  /* 0x0000200a01007387 */ /* 0x000ff40000100800 */
[----:B------:R-:W-:-:S02]  /*11240*/  @P0 LEA R2, P1, R10, UR4, 0x2 ;  /* 0x000000040a020c11 */ /* 0x000fc4000f8210ff */
        /* <DEDUP_REMOVED lines=18> */
[----:B------:R-:W-:Y:S01]  /*11370*/  IMAD.U32 R8, RZ, RZ, UR4 ;  /* 0x00000004ff087e24 */ /* 0x000fe2000f8e00ff */
[----:B------:R-:W-:Y:S01]  /*11380*/  IADD3.X R5, R19, UR7, RZ, P4, !PT ;  /* 0x0000000713057c10 */ /* 0x000fe2000a7fe4ff */
[----:B------:R-:W-:-:S05]  /*11390*/  ULDC.64 UR4, c[0x0][0x418] ;  /* 0x0001060000047ab9 */ /* 0x000fca0000000a00 */
        /* <DEDUP_REMOVED lines=11> */
[----:B--2---:R-:W-:Y:S02]  /*11450*/  STL [R1+0x18], R9 ;  /* 0x0000180901007387 */ /* 0x004fe40000100800 */
[----:B------:R-:W-:Y:S02]  /*11460*/  ULDC UR5, c[0x0][0x348] ;  /* 0x0000d20000057ab9 */ /* 0x000fe40000000800 */
[----:B0-----:R-:W-:Y:S01]  /*11470*/  MOV R6, UR5 ;  /* 0x0000000500067c02 */ /* 0x001fe20008000f00 */
[----:B---3--:R0:W-:Y:S02]  /*11480*/  STL [R1+0x40], R8 ;  /* 0x0000400801007387 */ /* 0x0081e40000100800 */
[----:B0-----:R-:W-:Y:S01]  /*11490*/  IMAD.U32 R8, RZ, RZ, UR4 ;  /* 0x00000004ff087e24 */ /* 0x001fe2000f8e00ff */
[----:B----4-:R-:W-:Y:S06]  /*114a0*/  @P1 BRA `(.L_x_13430) ;  /* 0x0000000000141947 */ /* 0x010fec0003800000 */
[----:B------:R-:W-:Y:S05]  /*114b0*/  @!P0 BRA `(.L_x_13430) ;  /* 0x0000000000108947 */ /* 0x000fea0003800000 */
[----:B------:R-:W2:Y:S04]  /*114c0*/  LDG.E R7, desc[UR42][R2.64] ;  /* 0x0000002a02077981 */ /* 0x000ea8000c1e1900 */
[----:B------:R-:W2:Y:S02]  /*114d0*/  LDG.E R2, desc[UR42][R2.64+0x4] ;  /* 0x0000042a02027981 */ /* 0x000ea4000c1e1900 */
[----:B--2---:R-:W-:-:S05]  /*114e0*/  IMAD.IADD R2, R2, 0x1, -R7 ;  /* 0x0000000102027824 */ /* 0x004fca00078e0a07 */
[----:B------:R0:W-:Y:S02]  /*114f0*/  STL [R1+0x40], R2 ;  /* 0x0000400201007387 */ /* 0x0001e40000100800 */
.L_x_13430:
        /* <DEDUP_REMOVED lines=10> */
[----:B-1----:R-:W-:Y:S05]  /*115a0*/  @!P0 BRA `(.L_x_13431) ;  /* 0x0000000000108947 */ /* 0x002fea0003800000 */
[----:B------:R-:W-:-:S04]  /*115b0*/  IADD3 R2, P0, R18, UR4, RZ ;  /* 0x0000000412027c10 */ /* 0x000fc8000ff1e0ff */
[----:B------:R-:W-:-:S05]  /*115c0*/  IADD3.X R3, R19, UR5, RZ, P0, !PT ;  /* 0x0000000513037c10 */ /* 0x000fca00087fe4ff */
[----:B------:R0:W5:Y:S01]  /*115d0*/  LDG.E R8, desc[UR42][R2.64] ;  /* 0x0000002a02087981 */ /* 0x000162000c1e1900 */
[----:B------:R-:W-:Y:S05]  /*115e0*/  BRA `(.L_x_13432) ;  /* 0x0000000000247947 */ /* 0x000fea0003800000 */
.L_x_13431:
        /* <DEDUP_REMOVED lines=9> */
.L_x_13432:
[----:B0-----:R-:W2:Y:S04]  /*11680*/  @P2 LDG.E R2, desc[UR42][R4.64] ;  /* 0x0000002a04022981 */ /* 0x001ea8000c1e1900 */
[----:B------:R0:W2:Y:S01]  /*11690*/  @P2 LDG.E R4, desc[UR42][R4.64+0x4] ;  /* 0x0000042a04042981 */ /* 0x0000a2000c1e1900 */
[----:B------:R-:W-:Y:S01]  /*116a0*/  BSSY B0, `(.L_x_13433) ;  /* 0x000002c000007945 */ /* 0x000fe20003800000 */
[----:B------:R-:W-:Y:S01]  /*116b0*/  LOP3.LUT R21, R7, 0xff, RZ, 0xc0, !PT ;  /* 0x000000ff07157812 */ /* 0x000fe200078ec0ff */
[----:B------:R-:W-:Y:S02]  /*116c0*/  IMAD.MOV.U32 R3, RZ, RZ, RZ ;  /* 0x000000ffff037224 */ /* 0x000fe400078e00ff */
[----:B0----5:R-:W-:Y:S02]  /*116d0*/  IMAD.IADD R5, R8, 0x1, -R9 ;  /* 0x0000000108057824 */ /* 0x021fe400078e0a09 */
[----:B--2---:R-:W-:Y:S01]  /*116e0*/  @P2 IMAD.IADD R6, R4, 0x1, -R2 ;  /* 0x0000000104062824 */ /* 0x004fe200078e0a02 */
[----:B------:R-:W-:-:S03]  /*116f0*/  SHF.R.U32.HI R4, RZ, 0x10, R7 ;  /* 0x00000010ff047819 */ /* 0x000fc60000011607 */
[----:B------:R-:W-:-:S05]  /*11700*/  IMAD.IADD R2, R5, 0x1, R6 ;  /* 0x0000000105027824 */ /* 0x000fca00078e0206 */
[C---:B------:R-:W-:Y:S01]  /*11710*/  ISETP.GE.AND P1, PT, R2.reuse, 0x1, PT ;  /* 0x000000010200780c */ /* 0x040fe20003f26270 */
[----:B------:R0:W-:Y:S01]  /*11720*/  STL [R1+0x10], R2 ;  /* 0x0000100201007387 */ /* 0x0001e20000100800 */
[----:B------:R-:W-:-:S04]  /*11730*/  IADD3 R20, R2, 0x7f, RZ ;  /* 0x0000007f02147810 */ /* 0x000fc80007ffe0ff */
[----:B0-----:R-:W-:-:S04]  /*11740*/  SHF.R.S32.HI R2, RZ, 0x1f, R20 ;  /* 0x0000001fff027819 */ /* 0x001fc80000011414 */
[----:B------:R-:W-:-:S04]  /*11750*/  LEA.HI R20, R2, R20, RZ, 0x7 ;  /* 0x0000001402147211 */ /* 0x000fc800078f38ff */
        /* <DEDUP_REMOVED lines=32> */
.L_x_13434:
[----:B------:R-:W-:Y:S05]  /*11960*/  BSYNC B0 ;  /* 0x0000000000007941 */ /* 0x000fea0003800000 */
.L_x_13433:
[-C--:B------:R-:W-:Y:S01]  /*11970*/  IMAD R2, R21, R3.reuse, RZ ;  /* 0x0000000315027224 */ /* 0x080fe200078e02ff */
[----:B------:R-:W-:Y:S04]  /*11980*/  BSSY B0, `(.L_x_13435) ;  /* 0x00000dc000007945 */ /* 0x000fe80003800000 */
[C---:B------:R-:W-:Y:S02]  /*11990*/  VIADDMNMX R3, R2.reuse, R3, R20, PT ;  /* 0x0000000302037246 */ /* 0x040fe40003800114 */
[----:B------:R-:W-:-:S03]  /*119a0*/  LEA R2, R2, -R5, 0x7 ;  /* 0x8000000502027211 */ /* 0x000fc600078e38ff */
[----:B------:R-:W-:Y:S01]  /*119b0*/  IMAD R3, R3, 0x80, -R5 ;  /* 0x0000008003037824 */ /* 0x000fe200078e0a05 */
[----:B------:R-:W-:-:S04]  /*119c0*/  VIMNMX R5, RZ, R2, !PT ;  /* 0x00000002ff057248 */ /* 0x000fc80007fe0100 */
[----:B------:R-:W-:-:S04]  /*119d0*/  VIMNMX R3, R3, R6, PT ;  /* 0x0000000603037248 */ /* 0x000fc80003fe0100 */
[----:B------:R-:W-:-:S13]  /*119e0*/  ISETP.GT.AND P0, PT, R3, R5, PT ;  /* 0x000000050300720c */ /* 0x000fda0003f04270 */
[----:B------:R-:W-:Y:S01]  /*119f0*/  @P0 VIADD R2, R3, 0x7f ;  /* 0x0000007f03020836 */ /* 0x000fe20000000000 */
[----:B------:R-:W-:-:S04]  /*11a00*/  SHF.R.U32.HI R3, RZ, 0x7, R5 ;  /* 0x00000007ff037819 */ /* 0x000fc80000011605 */
        /* <DEDUP_REMOVED lines=14> */
.L_x_13608:
[----:B-1----:R-:W-:Y:S02]  /*11af0*/  ISETP.NE.AND P0, PT, R14, RZ, PT ;  /* 0x000000ff0e00720c */ /* 0x002fe40003f05270 */
[----:B------:R-:W-:-:S11]  /*11b00*/  PLOP3.LUT P6, PT, PT, PT, PT, 0x8, 0x0 ;  /* 0x000000000000781c */ /* 0x000fd60003fce170 */
[----:B------:R-:W-:Y:S05]  /*11b10*/  @P0 BRA `(.L_x_13438) ;  /* 0x00000000000c0947 */ /* 0x000fea0003800000 */
[----:B------:R-:W-:-:S03]  /*11b20*/  UMOV UR4, 0xffffffff ;  /* 0xffffffff00047882 */ /* 0x000fc60000000000 */
[----:B------:R-:W-:Y:S05]  /*11b30*/  BRA.DIV UR4, `(.L_x_13439) ;  /* 0x00000072046c7947 */ /* 0x000fea000b800000 */
[----:B------:R-:W-:-:S13]  /*11b40*/  ELECT P6, URZ, PT ;  /* 0x00000000003f782f */ /* 0x000fda00038c0000 */
.L_x_13438:
        /* <DEDUP_REMOVED lines=9> */
.L_x_13611:
[----:B------:R-:W-:Y:S05]  /*11be0*/  BSYNC B1 ;  /* 0x0000000000017941 */ /* 0x000fea0003800000 */
.L_x_13440:
[----:B------:R-:W-:Y:S04]  /*11bf0*/  BSSY B1, `(.L_x_13442) ;  /* 0x0000050000017945 */ /* 0x000fe80003800000 */
[----:B------:R-:W-:Y:S05]  /*11c00*/  @!P6 BRA `(.L_x_13443) ;  /* 0x000000040038e947 */ /* 0x000fea0003800000 */
[----:B------:R-:W2:Y:S01]  /*11c10*/  LDL R8, [R1+0x4] ;  /* 0x0000040001087983 */ /* 0x000ea20000100800 */
[----:B0-----:R-:W-:Y:S01]  /*11c20*/  IMAD R6, R28, 0x8, R16 ;  /* 0x000000081c067824 */ /* 0x001fe200078e0210 */
[----:B------:R-:W0:Y:S01]  /*11c30*/  S2R R7, SR_TID.X ;  /* 0x0000000000077919 */ /* 0x000e220000002100 */
[----:B------:R-:W-:Y:S01]  /*11c40*/  BSSY B2, `(.L_x_13444) ;  /* 0x0000006000027945 */ /* 0x000fe20003800000 */
[----:B0-----:R-:W-:-:S04]  /*11c50*/  LOP3.LUT R7, R7, 0x7f, RZ, 0xc0, !PT ;  /* 0x0000007f07077812 */ /* 0x001fc800078ec0ff */
[----:B------:R-:W-:Y:S02]  /*11c60*/  ISETP.NE.AND P2, PT, R7, RZ, PT ;  /* 0x000000ff0700720c */ /* 0x000fe40003f45270 */
[----:B--2---:R-:W-:-:S04]  /*11c70*/  SHF.L.U32 R10, R8, 0x1f, RZ ;  /* 0x0000001f080a7819 */ /* 0x004fc800000006ff */
[----:B------:R-:W0:Y:S02]  /*11c80*/  SYNCS.PHASECHK.TRANS64.TRYWAIT P0, [R6+URZ+0x168a0], R10 ;  /* 0x0168a00a060075a7 */ /* 0x000e24000800017f */
[----:B0-----:R-:W-:Y:S05]  /*11c90*/  @!P0 BRA `(.L_x_13445) ;  /* 0x0000007000488947 */ /* 0x001fea0003800000 */
.L_x_13612:
[----:B------:R-:W-:Y:S05]  /*11ca0*/  BSYNC B2 ;  /* 0x0000000000027941 */ /* 0x000fea0003800000 */
.L_x_13444:
        /* <DEDUP_REMOVED lines=9> */
.L_x_13447:
[----:B------:R-:W-:Y:S05]  /*11d40*/  BSYNC B2 ;  /* 0x0000000000027941 */ /* 0x000fea0003800000 */
.L_x_13446:
[----:B------:R-:W-:Y:S01]  /*11d50*/  MOV R12, RZ ;  /* 0x000000ff000c7202 */ /* 0x000fe20000000f00 */
[----:B------:R-:W-:Y:S01]  /*11d60*/  IMAD R8, R28, 0x4000, R16 ;  /* 0x000040001c087824 */ /* 0x000fe200078e0210 */
[----:B------:R-:W-:Y:S01]  /*11d70*/  UIADD3 UR4, UP0, UR40, 0x570, URZ ;  /* 0x0000057028047890 */ /* 0x000fe2000ff1e03f */
[----:B------:R-:W-:Y:S01]  /*11d80*/  IMAD R7, R5, 0x80, R0 ;  /* 0x0000008005077824 */ /* 0x000fe200078e0200 */
[----:B------:R-:W-:Y:S01]  /*11d90*/  R2UR UR10, R12 ;  /* 0x000000000c0a72ca */ /* 0x000fe200000e0000 */
[----:B------:R-:W-:Y:S01]  /*11da0*/  IMAD.SHL.U32 R11, R28, 0x2000, RZ ;  /* 0x000020001c0b7824 */ /* 0x000fe200078e00ff */
[----:B------:R-:W-:Y:S01]  /*11db0*/  PLOP3.LUT P0, PT, PT, PT, PT, 0x80, 0x0 ;  /* 0x000000000000781c */ /* 0x000fe20003f0f070 */
[----:B------:R-:W-:Y:S01]  /*11dc0*/  VIADD R7, R7, 0xffffff80 ;  /* 0xffffff8007077836 */ /* 0x000fe20000000000 */
[----:B------:R-:W-:Y:S01]  /*11dd0*/  IADD3 R8, R8, 0xe400, RZ ;  /* 0x0000e40008087810 */ /* 0x000fe20007ffe0ff */
[----:B------:R-:W-:Y:S01]  /*11de0*/  VIADD R9, R6, 0x16890 ;  /* 0x0001689006097836 */ /* 0x000fe20000000000 */
[----:B------:R-:W-:Y:S01]  /*11df0*/  UIADD3.X UR5, URZ, UR41, URZ, UP0, !UPT ;  /* 0x000000293f057290 */ /* 0x000fe200087fe43f */
[----:B------:R-:W-:Y:S01]  /*11e00*/  UMOV UR6, 0x0 ;  /* 0x0000000000067882 */ /* 0x000fe20000000000 */
[----:B------:R-:W-:-:S10]  /*11e10*/  UMOV UR7, 0x12f00000 ;  /* 0x12f0000000077882 */ /* 0x000fd40000000000 */
.L_x_13448:
        /* <DEDUP_REMOVED lines=13> */
.L_x_13613:
[----:B------:R-:W-:Y:S05]  /*11ef0*/  BSYNC B2 ;  /* 0x0000000000027941 */ /* 0x000fea0003800000 */
.L_x_13449:
        /* <DEDUP_REMOVED lines=11> */
.L_x_13452:
[----:B------:R-:W-:Y:S05]  /*11fb0*/  BSYNC B2 ;  /* 0x0000000000027941 */ /* 0x000fea0003800000 */
.L_x_13451:
[----:B------:R-:W-:Y:S01]  /*11fc0*/  R2UR UR10, R12 ;  /* 0x000000000c0a72ca */ /* 0x000fe200000e0000 */
[----:B------:R-:W-:Y:S01]  /*11fd0*/  UIADD3 UR4, UP0, UR40, 0x670, URZ ;  /* 0x0000067028047890 */ /* 0x000fe2000ff1e03f */
[----:B------:R-:W-:Y:S01]  /*11fe0*/  R2UR UR7, R9 ;  /* 0x00000000090772ca */ /* 0x000fe200000e0000 */
[----:B01----:R-:W-:Y:S01]  /*11ff0*/  VIADD R6, R6, 0x168b0 ;  /* 0x000168b006067836 */ /* 0x003fe20000000000 */
[----:B------:R-:W-:Y:S01]  /*12000*/  R2UR UR6, R8 ;  /* 0x00000000080672ca */ /* 0x000fe200000e0000 */
[----:B------:R-:W-:Y:S01]  /*12010*/  IMAD R8, R11, 0x2, R16 ;  /* 0x000000020b087824 */ /* 0x000fe200078e0210 */
[----:B------:R-:W-:Y:S01]  /*12020*/  PLOP3.LUT P0, PT, PT, PT, PT, 0x80, 0x0 ;  /* 0x000000000000781c */ /* 0x000fe20003f0f070 */
[----:B------:R-:W-:-:S03]  /*12030*/  UIADD3.X UR5, URZ, UR41, URZ, UP0, !UPT ;  /* 0x000000293f057290 */ /* 0x000fc600087fe43f */
[----:B------:R-:W-:-:S09]  /*12040*/  IADD3 R8, R8, 0x400, RZ ;  /* 0x0000040008087810 */ /* 0x000fd20007ffe0ff */
.L_x_13453:
        /* <DEDUP_REMOVED lines=10> */
.L_x_13443:
[----:B------:R-:W-:Y:S05]  /*120f0*/  BSYNC B1 ;  /* 0x0000000000017941 */ /* 0x000fea0003800000 */
.L_x_13442:
[----:B------:R-:W2:Y:S01]  /*12100*/  LDL.LU R9, [R1+0x4] ;  /* 0x0000040001097983 */ /* 0x000ea20000300800 */
[----:B------:R-:W-:Y:S01]  /*12110*/  VIADD R28, R28, 0x1 ;  /* 0x000000011c1c7836 */ /* 0x000fe20000000000 */
[----:B------:R-:W-:Y:S01]  /*12120*/  PLOP3.LUT P0, PT, PT, PT, PT, 0x8, 0x0 ;  /* 0x000000000000781c */ /* 0x000fe20003f0e170 */
[----:B------:R-:W-:-:S03]  /*12130*/  VIADD R5, R5, 0xfffffffe ;  /* 0xfffffffe05057836 */ /* 0x000fc60000000000 */
[C---:B------:R-:W-:Y:S02]  /*12140*/  ISETP.NE.AND P2, PT, R28.reuse, 0x2, PT ;  /* 0x000000021c00780c */ /* 0x040fe40003f45270 */
[----:B------:R-:W-:Y:S02]  /*12150*/  ISETP.GE.AND P3, PT, R5, R3, PT ;  /* 0x000000030500720c */ /* 0x000fe40003f66270 */
[----:B0-----:R-:W-:Y:S02]  /*12160*/  SEL R6, RZ, 0x1, P2 ;  /* 0x00000001ff067807 */ /* 0x001fe40001000000 */
[----:B------:R-:W-:Y:S02]  /*12170*/  SEL R28, R28, RZ, P2 ;  /* 0x000000ff1c1c7207 */ /* 0x000fe40001000000 */
[----:B--2---:R-:W-:-:S05]  /*12180*/  LOP3.LUT R9, R9, R6, RZ, 0x3c, !PT ;  /* 0x0000000609097212 */ /* 0x004fca00078e3cff */
[----:B------:R0:W-:Y:S02]  /*12190*/  STL [R1+0x4], R9 ;  /* 0x0000040901007387 */ /* 0x0001e40000100800 */
[----:B------:R-:W-:Y:S05]  /*121a0*/  @!P3 BRA `(.L_x_13436) ;  /* 0x000000040064b947 */ /* 0x000fea0003800000 */
.L_x_13466:
[----:B------:R-:W-:Y:S05]  /*121b0*/  YIELD ;  /* 0x0000000000007946 */ /* 0x000fea0003800000 */
[----:B------:R-:W-:Y:S04]  /*121c0*/  BSSY B1, `(.L_x_13454) ;  /* 0x000004d000017945 */ /* 0x000fe80003800000 */
[----:B-1----:R-:W-:Y:S05]  /*121d0*/  @!P6 BRA `(.L_x_13455) ;  /* 0x00000004002ce947 */ /* 0x002fea0003800000 */
[----:B------:R-:W2:Y:S01]  /*121e0*/  LDL R7, [R1+0x4] ;  /* 0x0000040001077983 */ /* 0x000ea20000100800 */
[----:B------:R-:W1:Y:S02]  /*121f0*/  S2R R6, SR_TID.X ;  /* 0x0000000000067919 */ /* 0x000e640000002100 */
[----:B-1----:R-:W-:Y:S01]  /*12200*/  LOP3.LUT R8, R6, 0x7f, RZ, 0xc0, !PT ;  /* 0x0000007f06087812 */ /* 0x002fe200078ec0ff */
[----:B------:R-:W-:Y:S01]  /*12210*/  IMAD R6, R28, 0x8, R16 ;  /* 0x000000081c067824 */ /* 0x000fe200078e0210 */
[----:B------:R-:W-:Y:S02]  /*12220*/  BSSY B2, `(.L_x_13456) ;  /* 0x0000005000027945 */ /* 0x000fe40003800000 */
[----:B------:R-:W-:Y:S02]  /*12230*/  ISETP.NE.AND P3, PT, R8, RZ, PT ;  /* 0x000000ff0800720c */ /* 0x000fe40003f65270 */
[----:B--2---:R-:W-:-:S04]  /*12240*/  SHF.L.U32 R7, R7, 0x1f, RZ ;  /* 0x0000001f07077819 */ /* 0x004fc800000006ff */
[----:B------:R-:W1:Y:S02]  /*12250*/  SYNCS.PHASECHK.TRANS64.TRYWAIT P2, [R6+URZ+0x168a0], R7 ;  /* 0x0168a007060075a7 */ /* 0x000e64000804017f */
[----:B-1----:R-:W-:Y:S05]  /*12260*/  @!P2 BRA `(.L_x_13457) ;  /* 0x0000006800fca947 */ /* 0x002fea0003800000 */
.L_x_13614:
[----:B------:R-:W-:Y:S05]  /*12270*/  BSYNC B2 ;  /* 0x0000000000027941 */ /* 0x000fea0003800000 */
.L_x_13456:
[----:B------:R-:W-:Y:S04]  /*12280*/  BSSY B2, `(.L_x_13458) ;  /* 0x0000009000027945 */ /* 0x000fe80003800000 */
[----:B------:R-:W-:Y:S05]  /*12290*/  @P3 BRA `(.L_x_13459) ;  /* 0x00000000001c3947 */ /* 0x000fea0003800000 */
[----:B------:R-:W0:Y:S02]  /*122a0*/  S2R R8, SR_TID.X ;  /* 0x0000000000087919 */ /* 0x000e240000002100 */
[----:B0-----:R-:W-:Y:S02]  /*122b0*/  LOP3.LUT R9, R8, 0x1f, RZ, 0xc0, !PT ;  /* 0x0000001f08097812 */ /* 0x001fe400078ec0ff */
[----:B------:R-:W-:Y:S02]  /*122c0*/  MOV R8, 0x4000 ;  /* 0x0000400000087802 */ /* 0x000fe40000000f00 */
[----:B------:R-:W-:Y:S02]  /*122d0*/  ISETP.NE.AND P2, PT, R9, RZ, PT ;  /* 0x000000ff0900720c */ /* 0x000fe40003f45270 */
[----:B------:R2:W-:Y:S11]  /*122e0*/  SYNCS.ARRIVE.TRANS64 RZ, [R6+URZ+0x16890], R8 ;  /* 0x0168900806ff79a7 */ /* 0x0005f6000800003f */
[----:B--2---:R-:W-:Y:S05]  /*122f0*/  @!P2 BRA `(.L_x_13459) ;  /* 0x000000000004a947 */ /* 0x004fea0003800000 */
[----:B------:R-:W-:Y:S01]  /*12300*/  BPT.TRAP 0x1 ;  /* 0x000000040000795c */ /* 0x000fe20000300000 */
.L_x_13459:
[----:B------:R-:W-:Y:S05]  /*12310*/  BSYNC B2 ;  /* 0x0000000000027941 */ /* 0x000fea0003800000 */
.L_x_13458:
        /* <DEDUP_REMOVED lines=11> */
.L_x_13460:
        /* <DEDUP_REMOVED lines=13> */
.L_x_13615:
[----:B------:R-:W-:Y:S05]  /*124a0*/  BSYNC B2 ;  /* 0x0000000000027941 */ /* 0x000fea0003800000 */
.L_x_13461:
        /* <DEDUP_REMOVED lines=11> */
.L_x_13464:
[----:B------:R-:W-:Y:S05]  /*12560*/  BSYNC B2 ;  /* 0x0000000000027941 */ /* 0x000fea0003800000 */
.L_x_13463:
[----:B------:R-:W-:Y:S01]  /*12570*/  R2UR UR10, R12 ;  /* 0x000000000c0a72ca */ /* 0x000fe200000e0000 */
[----:B------:R-:W-:Y:S01]  /*12580*/  UIADD3 UR4, UP0, UR40, 0x670, URZ ;  /* 0x0000067028047890 */ /* 0x000fe2000ff1e03f */
[----:B------:R-:W-:Y:S01]  /*12590*/  R2UR UR6, R10 ;  /* 0x000000000a0672ca */ /* 0x000fe200000e0000 */
[----:B------:R-:W-:Y:S01]  /*125a0*/  VIADD R8, R8, 0x400 ;  /* 0x0000040008087836 */ /* 0x000fe20000000000 */
[----:B------:R-:W-:Y:S01]  /*125b0*/  R2UR UR7, R11 ;  /* 0x000000000b0772ca */ /* 0x000fe200000e0000 */
[----:B01----:R-:W-:Y:S01]  /*125c0*/  VIADD R6, R6, 0x168b0 ;  /* 0x000168b006067836 */ /* 0x003fe20000000000 */
[----:B------:R-:W-:Y:S01]  /*125d0*/  PLOP3.LUT P2, PT, PT, PT, PT, 0x80, 0x0 ;  /* 0x000000000000781c */ /* 0x000fe20003f4f070 */
[----:B------:R-:W-:-:S12]  /*125e0*/  UIADD3.X UR5, URZ, UR41, URZ, UP0, !UPT ;  /* 0x000000293f057290 */ /* 0x000fd800087fe43f */
.L_x_13465:
        /* <DEDUP_REMOVED lines=10> */
.L_x_13455:
[----:B------:R-:W-:Y:S05]  /*12690*/  BSYNC B1 ;  /* 0x0000000000017941 */ /* 0x000fea0003800000 */
.L_x_13454:
[----:B------:R-:W2:Y:S01]  /*126a0*/  LDL.LU R7, [R1+0x4] ;  /* 0x0000040001077983 */ /* 0x000ea20000300800 */
[----:B------:R-:W-:Y:S01]  /*126b0*/  VIADD R28, R28, 0x1 ;  /* 0x000000011c1c7836 */ /* 0x000fe20000000000 */
[C---:B------:R-:W-:Y:S02]  /*126c0*/  ISETP.GT.AND P3, PT, R5.reuse, R3, PT ;  /* 0x000000030500720c */ /* 0x040fe40003f64270 */
[----:B------:R-:W-:Y:S02]  /*126d0*/  IADD3 R5, R5, -0x1, RZ ;  /* 0xffffffff05057810 */ /* 0x000fe40007ffe0ff */
[----:B------:R-:W-:-:S04]  /*126e0*/  ISETP.NE.AND P2, PT, R28, 0x2, PT ;  /* 0x000000021c00780c */ /* 0x000fc80003f45270 */
[----:B------:R-:W-:Y:S02]  /*126f0*/  SEL R6, RZ, 0x1, P2 ;  /* 0x00000001ff067807 */ /* 0x000fe40001000000 */
[----:B------:R-:W-:Y:S02]  /*12700*/  SEL R28, R28, RZ, P2 ;  /* 0x000000ff1c1c7207 */ /* 0x000fe40001000000 */
[----:B--2---:R-:W-:-:S05]  /*12710*/  LOP3.LUT R7, R7, R6, RZ, 0x3c, !PT ;  /* 0x0000000607077212 */ /* 0x004fca00078e3cff */
[----:B------:R1:W-:Y:S01]  /*12720*/  STL [R1+0x4], R7 ;  /* 0x0000040701007387 */ /* 0x0003e20000100800 */
[----:B------:R-:W-:Y:S05]  /*12730*/  @P3 BRA `(.L_x_13466) ;  /* 0xfffffff8009c3947 */ /* 0x000fea000383ffff */
.L_x_13436:
[----:B------:R-:W-:Y:S05]  /*12740*/  BSYNC B0 ;  /* 0x0000000000007941 */ /* 0x000fea0003800000 */
.L_x_13435:
[----:B------:R-:W-:Y:S05]  /*12750*/  @!P0 WARPSYNC.ALL ;  /* 0x0000000000008948 */ /* 0x000fea0003800000 */
[----:B------:R-:W-:Y:S01]  /*12760*/  @!P0 BAR.SYNC.DEFER_BLOCKING 0xc, 0x200 ;  /* 0x0308000000008b1d */ /* 0x000fe20000010000 */
[----:B------:R-:W-:-:S05]  /*12770*/  IMAD.MOV.U32 R0, RZ, RZ, RZ ;  /* 0x000000ffff007224 */ /* 0x000fca00078e00ff */
[----:B------:R-:W-:Y:S04]  /*12780*/  BSSY B0, `(.L_x_13467) ;  /* 0x000001e000007945 */ /* 0x000fe80003800000 */
[----:B------:R-:W-:Y:S05]  /*12790*/  @!P1 BRA `(.L_x_13468) ;  /* 0x0000000000709947 */ /* 0x000fea0003800000 */
[----:B------:R-:W-:-:S13]  /*127a0*/  ISETP.NE.AND P0, PT, R4, RZ, PT ;  /* 0x000000ff0400720c */ /* 0x000fda0003f05270 */
[----:B------:R-:W2:Y:S02]  /*127b0*/  @!P0 LDC R4, c[0x0][0x9f0] ;  /* 0x00027c00ff048b82 */ /* 0x000ea40000000800 */
[-C--:B--2---:R-:W-:Y:S02]  /*127c0*/  IABS R0, R4.reuse ;  /* 0x0000000400007213 */ /* 0x084fe40000000000 */
[----:B------:R-:W-:Y:S02]  /*127d0*/  IABS R6, R4 ;  /* 0x0000000400067213 */ /* 0x000fe40000000000 */
[----:B------:R-:W2:Y:S03]  /*127e0*/  I2F.RP R2, R0 ;  /* 0x0000000000027306 */ /* 0x000ea60000209400 */
[----:B------:R-:W-:-:S05]  /*127f0*/  IMAD.MOV R6, RZ, RZ, -R6 ;  /* 0x000000ffff067224 */ /* 0x000fca00078e0a06 */
[----:B--2---:R-:W2:Y:S02]  /*12800*/  MUFU.RCP R2, R2 ;  /* 0x0000000200027308 */ /* 0x004ea40000001000 */
[----:B--2---:R-:W-:-:S06]  /*12810*/  VIADD R2, R2, 0xffffffe ;  /* 0x0ffffffe02027836 */ /* 0x004fcc0000000000 */
[----:B------:R-:W2:Y:S02]  /*12820*/  F2I.FTZ.U32.TRUNC.NTZ R3, R2 ;  /* 0x0000000200037305 */ /* 0x000ea4000021f000 */
[----:B--2---:R-:W-:-:S04]  /*12830*/  IMAD.MOV R2, RZ, RZ, -R3 ;  /* 0x000000ffff027224 */ /* 0x004fc800078e0a03 */
[----:B------:R-:W-:Y:S01]  /*12840*/  IMAD R5, R2, R0, RZ ;  /* 0x0000000002057224 */ /* 0x000fe200078e02ff */
[----:B------:R-:W-:-:S05]  /*12850*/  MOV R2, RZ ;  /* 0x000000ff00027202 */ /* 0x000fca0000000f00 */
        /* <DEDUP_REMOVED lines=16> */
.L_x_13468:
[----:B------:R-:W-:Y:S05]  /*12960*/  BSYNC B0 ;  /* 0x0000000000007941 */ /* 0x000fea0003800000 */
.L_x_13467:
        /* <DEDUP_REMOVED lines=20> */
[----:B-1----:R-:W1:Y:S01]  /*12ab0*/  POPC R7, R4 ;  /* 0x0000000400077309 */ /* 0x002e620000000000 */
[----:B--2---:R-:W1:Y:S02]  /*12ac0*/  SHFL.IDX PT, R0, R3, R0, 0x1f ;  /* 0x00001f0003007589 */ /* 0x004e6400000e0000 */
[----:B-1----:R-:W-:Y:S01]  /*12ad0*/  IADD3 R24, R0, UR37, R7 ;  /* 0x0000002500187c10 */ /* 0x002fe2000fffe007 */
[----:B------:R-:W-:Y:S06]  /*12ae0*/  BRA `(.L_x_13471) ;  /* 0x0000003800287947 */ /* 0x000fec0003800000 */
.L_x_13470:
        /* <DEDUP_REMOVED lines=19> */
[----:B0-2---:R-:W-:Y:S05]  /*12c20*/  CALL.ABS.NOINC R2 ;  /* 0x0000000002007343 */ /* 0x005fea0003c00000 */
.L_x_13473:
[----:B------:R-:W-:Y:S05]  /*12c30*/  BSYNC B6 ;  /* 0x0000000000067941 */ /* 0x000fea0003800000 */
.L_x_13472:
        /* <DEDUP_REMOVED lines=12> */
[----:B------:R-:W-:Y:S01]  /*12d00*/  MOV R8, 0x70 ;  /* 0x0000007000087802 */ /* 0x000fe20000000f00 */
[----:B-1----:R-:W-:Y:S02]  /*12d10*/  IMAD.U32 R7, RZ, RZ, UR9 ;  /* 0x00000009ff077e24 */ /* 0x002fe4000f8e00ff */
[----:B------:R-:W-:-:S02]  /*12d20*/  IMAD.U32 R10, RZ, RZ, UR4 ;  /* 0x00000004ff0a7e24 */ /* 0x000fc4000f8e00ff */
[----:B------:R-:W-:Y:S02]  /*12d30*/  IMAD.U32 R11, RZ, RZ, UR5 ;  /* 0x00000005ff0b7e24 */ /* 0x000fe4000f8e00ff */
[----:B------:R-:W-:Y:S02]  /*12d40*/  IMAD.MOV.U32 R12, RZ, RZ, 0x1 ;  /* 0x00000001ff0c7424 */ /* 0x000fe400078e00ff */
[----:B--2---:R-:W-:-:S07]  /*12d50*/  IMAD.MOV.U32 R13, RZ, RZ, RZ ;  /* 0x000000ffff0d7224 */ /* 0x004fce00078e00ff */
[----:B------:R-:W-:-:S07]  /*12d60*/  LEPC R20, `(.L_x_13476) ;  /* 0x000000001014794e */ /* 0x000fce0000000000 */
[----:B0--3--:R-:W-:Y:S05]  /*12d70*/  CALL.ABS.NOINC R2 ;  /* 0x0000000002007343 */ /* 0x009fea0003c00000 */
.L_x_13476:
        /* <DEDUP_REMOVED lines=15> */
.L_x_13475:
[----:B------:R-:W-:Y:S05]  /*12e70*/  BSYNC B6 ;  /* 0x0000000000067941 */ /* 0x000fea0003800000 */
.L_x_13474:
[----:B------:R2:W3:Y:S01]  /*12e80*/  LDL R20, [R1+0xc] ;  /* 0x00000c0001147983 */ /* 0x0004e20000100800 */
[----:B------:R-:W-:Y:S01]  /*12e90*/  ULDC.64 UR4, c[0x0][0x9f8] ;  /* 0x00027e0000047ab9 */ /* 0x000fe20000000a00 */
[----:B------:R-:W-:Y:S01]  /*12ea0*/  MOV R2, R26 ;  /* 0x0000001a00027202 */ /* 0x000fe20000000f00 */
[----:B------:R-:W4:Y:S01]  /*12eb0*/  LDC R6, c[0x0][0x430] ;  /* 0x00010c00ff067b82 */ /* 0x000f220000000800 */
[----:B------:R-:W-:Y:S01]  /*12ec0*/  ISETP.NE.U32.AND P0, PT, RZ, UR4, PT ;  /* 0x00000004ff007c0c */ /* 0x000fe2000bf05070 */
[----:B------:R-:W2:Y:S03]  /*12ed0*/  LDL R26, [R1+0x10] ;  /* 0x00001000011a7983 */ /* 0x000ea60000100800 */
[----:B------:R-:W-:Y:S01]  /*12ee0*/  ISETP.NE.AND.EX P0, PT, RZ, UR5, PT, P0 ;  /* 0x00000005ff007c0c */ /* 0x000fe2000bf05300 */
[----:B------:R-:W2:Y:S01]  /*12ef0*/  LDL R21, [R1+0x18] ;  /* 0x0000180001157983 */ /* 0x000ea20000100800 */
[----:B------:R-:W1:Y:S03]  /*12f00*/  S2R R23, SR_TID.X ;  /* 0x0000000000177919 */ /* 0x000e660000002100 */
[----:B0-----:R-:W2:Y:S08]  /*12f10*/  LDL.LU R9, [R1] ;  /* 0x0000000001097983 */ /* 0x001eb00000300800 */
[----:B------:R-:W-:-:S04]  /*12f20*/  @P0 IADD3 R18, P1, R18, UR4, RZ ;  /* 0x0000000412120c10 */ /* 0x000fc8000ff3e0ff */
[----:B------:R-:W-:Y:S02]  /*12f30*/  @P0 IADD3.X R19, R19, UR5, RZ, P1, !PT ;  /* 0x0000000513130c10 */ /* 0x000fe40008ffe4ff */
[----:B----4-:R-:W-:-:S13]  /*12f40*/  ISETP.NE.AND P1, PT, R6, 0x1, PT ;  /* 0x000000010600780c */ /* 0x010fda0003f25270 */
[----:B------:R-:W0:Y:S01]  /*12f50*/  @P1 LDC R3, c[0x0][0x434] ;  /* 0x00010d00ff031b82 */ /* 0x000e220000000800 */
[----:B---3--:R-:W3:Y:S01]  /*12f60*/  @P0 LDG.E R20, desc[UR42][R18.64] ;  /* 0x0000002a12140981 */ /* 0x008ee2000c1e1900 */
[C---:B-1----:R-:W-:Y:S01]  /*12f70*/  LOP3.LUT R0, R23.reuse, 0x7f, RZ, 0xc0, !PT ;  /* 0x0000007f17007812 */ /* 0x042fe200078ec0ff */
[----:B------:R-:W-:Y:S02]  /*12f80*/  IMAD.SHL.U32 R4, R23, 0x10, RZ ;  /* 0x0000001017047824 */ /* 0x000fe400078e00ff */
[----:B------:R-:W-:-:S03]  /*12f90*/  VIADD R23, R2, 0xffffffff ;  /* 0xffffffff02177836 */ /* 0x000fc60000000000 */
[----:B------:R-:W1:Y:S01]  /*12fa0*/  @P1 LDC R2, c[0x0][0x438] ;  /* 0x00010e00ff021b82 */ /* 0x000e620000000800 */
[----:B------:R-:W-:Y:S01]  /*12fb0*/  SHF.R.U32.HI R0, RZ, 0x3, R0 ;  /* 0x00000003ff007819 */ /* 0x000fe20000011600 */
[----:B------:R-:W-:Y:S01]  /*12fc0*/  IMAD.SHL.U32 R8, R23, 0x80, RZ ;  /* 0x0000008017087824 */ /* 0x000fe200078e00ff */
[----:B------:R-:W-:-:S04]  /*12fd0*/  LOP3.LUT R4, R4, 0x70, RZ, 0xc0, !PT ;  /* 0x0000007004047812 */ /* 0x000fc800078ec0ff */
[----:B------:R-:W-:Y:S01]  /*12fe0*/  LOP3.LUT R0, R8, R0, R4, 0xfe, !PT ;  /* 0x0000000008007212 */ /* 0x000fe200078efe04 */
[----:B---3--:R-:W-:Y:S03]  /*12ff0*/  @P0 STL [R1+0xc], R20 ;  /* 0x00000c1401000387 */ /* 0x008fe60000100800 */
[C---:B--2---:R-:W-:Y:S02]  /*13000*/  ISETP.GE.AND P0, PT, R0.reuse, R26, PT ;  /* 0x0000001a0000720c */ /* 0x044fe40003f06270 */
[----:B------:R-:W-:-:S05]  /*13010*/  IADD3 R0, R0, R21, RZ ;  /* 0x0000001500007210 */ /* 0x000fca0007ffe0ff */
[----:B0-----:R-:W-:-:S04]  /*13020*/  @P1 IMAD.HI.U32 R3, R0, R3, RZ ;  /* 0x0000000300031227 */ /* 0x001fc800078e00ff */
[----:B------:R-:W-:Y:S01]  /*13030*/  IMAD.MOV.U32 R4, RZ, RZ, R0 ;  /* 0x000000ffff047224 */ /* 0x000fe200078e0000 */
[----:B-1----:R-:W-:Y:S02]  /*13040*/  @P1 SHF.R.U32.HI R4, RZ, R2, R3 ;  /* 0x00000002ff041219 */ /* 0x002fe40000011603 */
[----:B------:R-:W0:Y:S01]  /*13050*/  @!P0 LDC.64 R2, c[0x0][0x428] ;  /* 0x00010a00ff028b82 */ /* 0x000e220000000a00 */
[----:B------:R-:W-:Y:S02]  /*13060*/  SHF.R.S32.HI R7, RZ, 0x1f, R20 ;  /* 0x0000001fff077819 */ /* 0x000fe40000011414 */
[----:B------:R-:W-:-:S03]  /*13070*/  IMAD.MOV R5, RZ, RZ, -R4 ;  /* 0x000000ffff057224 */ /* 0x000fc600078e0a04 */
[----:B------:R0:W-:Y:S01]  /*13080*/  STL [R1+0x1c], R7 ;  /* 0x00001c0701007387 */ /* 0x0001e20000100800 */
[----:B------:R-:W-:Y:S01]  /*13090*/  IMAD R0, R6, R5, R0 ;  /* 0x0000000506007224 */ /* 0x000fe200078e0200 */
[--C-:B------:R-:W-:Y:S01]  /*130a0*/  @!P0 SHF.R.S32.HI R5, RZ, 0x1f, R4.reuse ;  /* 0x0000001fff058819 */ /* 0x100fe20000011404 */
[-C--:B0-----:R-:W-:Y:S02]  /*130b0*/  @!P0 IMAD R7, R7, R2.reuse, RZ ;  /* 0x0000000207078224 */ /* 0x081fe400078e02ff */
[----:B------:R-:W-:-:S04]  /*130c0*/  @!P0 IMAD.WIDE.U32 R4, R20, R2, R4 ;  /* 0x0000000214048225 */ /* 0x000fc800078e0004 */
[----:B------:R-:W-:Y:S02]  /*130d0*/  @!P0 IMAD R7, R20, R3, R7 ;  /* 0x0000000314078224 */ /* 0x000fe400078e0207 */
[----:B------:R-:W0:Y:S02]  /*130e0*/  @!P0 LDC.64 R2, c[0x0][0x418] ;  /* 0x00010600ff028b82 */ /* 0x000e240000000a00 */
[----:B------:R-:W-:Y:S01]  /*130f0*/  @!P0 IMAD.IADD R7, R5, 0x1, R7 ;  /* 0x0000000105078824 */ /* 0x000fe200078e0207 */
[C---:B0-----:R-:W-:Y:S02]  /*13100*/  @!P0 LEA R6, P1, R4.reuse, R2, 0x2 ;  /* 0x0000000204068211 */ /* 0x041fe400078210ff */
[----:B------:R-:W-:Y:S02]  /*13110*/  MOV R2, RZ ;  /* 0x000000ff00027202 */ /* 0x000fe40000000f00 */
[----:B------:R-:W-:-:S05]  /*13120*/  @!P0 LEA.HI.X R7, R4, R3, R7, 0x2, P1 ;  /* 0x0000000304078211 */ /* 0x000fca00008f1407 */
[----:B------:R0:W5:Y:S01]  /*13130*/  @!P0 LDG.E R2, desc[UR42][R6.64] ;  /* 0x0000002a06028981 */ /* 0x000162000c1e1900 */
[----:B------:R-:W-:-:S05]  /*13140*/  IMAD.U32 R10, RZ, RZ, UR38 ;  /* 0x00000026ff0a7e24 */ /* 0x000fca000f8e00ff */
[----:B------:R-:W-:Y:S02]  /*13150*/  ISETP.NE.AND P2, PT, R10, 0x3, PT ;  /* 0x000000030a00780c */ /* 0x000fe40003f45270 */
[----:B------:R-:W-:-:S11]  /*13160*/  LOP3.LUT R9, R9, 0xfffffffd, RZ, 0xc0, !PT ;  /* 0xfffffffd09097812 */ /* 0x000fd600078ec0ff */
[----:B------:R-:W-:-:S05]  /*13170*/  @P2 LOP3.LUT R9, R9, 0x2, RZ, 0xfc, !PT ;  /* 0x0000000209092812 */ /* 0x000fca00078efcff */
[----:B------:R0:W-:Y:S01]  /*13180*/  STL [R1], R9 ;  /* 0x0000000901007387 */ /* 0x0001e20000100800 */
[----:B------:R-:W-:-:S03]  /*13190*/  UMOV UR4, 0xffffffff ;  /* 0xffffffff00047882 */ /* 0x000fc60000000000 */
[----:B------:R-:W-:Y:S05]  /*131a0*/  BRA.DIV UR4, `(.L_x_13477) ;  /* 0x0000005e04547947 */ /* 0x000fea000b800000 */
.L_x_13618:
[----:B------:R-:W-:Y:S05]  /*131b0*/  @!P2 BRA `(.L_x_13478) ;  /* 0x000000000004a947 */ /* 0x000fea0003800000 */
[----:B------:R-:W-:Y:S01]  /*131c0*/  BPT.TRAP 0x1 ;  /* 0x000000040000795c */ /* 0x000fe20000300000 */
.L_x_13478:
        /* <DEDUP_REMOVED lines=23> */
.L_x_13619:
[----:B------:R-:W-:Y:S05]  /*13340*/  BSYNC B0 ;  /* 0x0000000000007941 */ /* 0x000fea0003800000 */
.L_x_13479:
[----:B------:R-:W2:Y:S01]  /*13350*/  LDL R14, [R1+0x10] ;  /* 0x00001000010e7983 */ /* 0x000ea20000100800 */
[----:B------:R-:W-:Y:S01]  /*13360*/  ULDC.64 UR4, c[0x0][0x300] ;  /* 0x0000c00000047ab9 */ /* 0x000fe20000000a00 */
[----:B------:R-:W-:Y:S02]  /*13370*/  ULDC.64 UR6, c[0x0][0x2e8] ;  /* 0x0000ba0000067ab9 */ /* 0x000fe40000000a00 */
[----:B------:R-:W3:Y:S01]  /*13380*/  LDL.LU R10, [R1] ;  /* 0x00000000010a7983 */ /* 0x000ee20000300800 */
[----:B------:R-:W-:Y:S02]  /*13390*/  IMAD R6, R6, UR4, RZ ;  /* 0x0000000406067c24 */ /* 0x000fe4000f8e02ff */
[C---:B0-----:R-:W-:Y:S01]  /*133a0*/  IMAD.WIDE.U32 R4, R0.reuse, UR4, RZ ;  /* 0x0000000400047c25 */ /* 0x041fe2000f8e00ff */
[----:B------:R-:W0:Y:S03]  /*133b0*/  S2R R9, SR_TID.X ;  /* 0x0000000000097919 */ /* 0x000e260000002100 */
[----:B------:R-:W-:Y:S01]  /*133c0*/  IMAD R6, R0, UR5, R6 ;  /* 0x0000000500067c24 */ /* 0x000fe2000f8e0206 */
[----:B------:R-:W1:Y:S01]  /*133d0*/  S2R R13, SR_TID.X ;  /* 0x00000000000d7919 */ /* 0x000e620000002100 */
[----:B------:R-:W-:-:S02]  /*133e0*/  ULDC.64 UR4, c[0x0][0x310] ;  /* 0x0000c40000047ab9 */ /* 0x000fc40000000a00 */
[----:B------:R-:W-:Y:S02]  /*133f0*/  IMAD.IADD R5, R5, 0x1, R6 ;  /* 0x0000000105057824 */ /* 0x000fe400078e0206 */
[----:B------:R-:W-:Y:S02]  /*13400*/  IMAD R7, R7, UR4, RZ ;  /* 0x0000000407077c24 */ /* 0x000fe4000f8e02ff */
[----:B------:R-:W-:-:S04]  /*13410*/  IMAD.WIDE.U32 R4, R2, UR4, R4 ;  /* 0x0000000402047c25 */ /* 0x000fc8000f8e0004 */
[----:B------:R-:W-:Y:S01]  /*13420*/  IMAD R7, R2, UR5, R7 ;  /* 0x0000000502077c24 */ /* 0x000fe2000f8e0207 */
[----:B------:R-:W-:-:S03]  /*13430*/  ULDC.64 UR4, c[0x0][0x308] ;  /* 0x0000c20000047ab9 */ /* 0x000fc60000000a00 */
[----:B------:R-:W-:Y:S02]  /*13440*/  IMAD.IADD R5, R5, 0x1, R7 ;  /* 0x0000000105057824 */ /* 0x000fe400078e0207 */
[----:B------:R-:W-:Y:S01]  /*13450*/  IMAD.WIDE.U32 R4, R17, UR4, R4 ;  /* 0x0000000411047c25 */ /* 0x000fe2000f8e0004 */
[----:B------:R-:W-:-:S03]  /*13460*/  ULDC UR4, c[0x0][0x2f4] ;  /* 0x0000bd0000047ab9 */ /* 0x000fc60000000800 */
[----:B------:R-:W-:Y:S01]  /*13470*/  IMAD R2, R17, UR5, R5 ;  /* 0x0000000511027c24 */ /* 0x000fe2000f8e0205 */
[C---:B------:R-:W-:Y:S02]  /*13480*/  LEA R0, P0, R4.reuse, UR6, 0x1 ;  /* 0x0000000604007c11 */ /* 0x040fe4000f8008ff */
[----:B0-----:R-:W-:Y:S02]  /*13490*/  LOP3.LUT R11, R9, 0x7f, RZ, 0xc0, !PT ;  /* 0x0000007f090b7812 */ /* 0x001fe400078ec0ff */
[----:B------:R-:W-:Y:S01]  /*134a0*/  LEA.HI.X R2, R4, UR7, R2, 0x1, P0 ;  /* 0x0000000704027c11 */ /* 0x000fe200080f0c02 */
[----:B-1----:R-:W-:Y:S01]  /*134b0*/  IMAD.SHL.U32 R9, R13, 0x8, RZ ;  /* 0x000000080d097824 */ /* 0x002fe200078e00ff */
[----:B------:R-:W-:-:S04]  /*134c0*/  SHF.R.U32.HI R12, RZ, 0x3, R11 ;  /* 0x00000003ff0c7819 */ /* 0x000fc8000001160b */
[----:B------:R-:W-:-:S04]  /*134d0*/  LOP3.LUT R9, R9, 0x38, RZ, 0xc0, !PT ;  /* 0x0000003809097812 */ /* 0x000fc800078ec0ff */
[----:B------:R-:W-:Y:S01]  /*134e0*/  ISETP.GE.AND P2, PT, R9, UR4, PT ;  /* 0x0000000409007c0c */ /* 0x000fe2000bf46270 */
[----:B------:R-:W-:Y:S01]  /*134f0*/  UMOV UR4, 0xffffffff ;  /* 0xffffffff00047882 */ /* 0x000fe20000000000 */
[----:B--2---:R-:W-:Y:S02]  /*13500*/  IADD3 R4, -R12, R14, -R8 ;  /* 0x0000000e0c047210 */ /* 0x004fe40007ffe908 */
[----:B------:R-:W-:Y:S01]  /*13510*/  SHF.L.U32 R12, R11, 0x3, RZ ;  /* 0x000000030b0c7819 */ /* 0x000fe200000006ff */
[----:B------:R-:W-:Y:S01]  /*13520*/  IMAD.SHL.U32 R11, R13, 0x8, RZ ;  /* 0x000000080d0b7824 */ /* 0x000fe200078e00ff */
[----:B---3--:R-:W-:Y:S02]  /*13530*/  LOP3.LUT R10, R10, 0xfffffffe, RZ, 0xc0, !PT ;  /* 0xfffffffe0a0a7812 */ /* 0x008fe400078ec0ff */
[----:B------:R-:W-:-:S05]  /*13540*/  ISETP.GE.AND P0, PT, R4, 0x1, PT ;  /* 0x000000010400780c */ /* 0x000fca0003f06270 */
[----:B------:R-:W-:Y:S02]  /*13550*/  @P2 LOP3.LUT R10, R10, 0x1, RZ, 0xfc, !PT ;  /* 0x000000010a0a2812 */ /* 0x000fe400078efcff */
[----:B------:R-:W-:-:S03]  /*13560*/  LOP3.LUT R11, R11, 0x1f8, RZ, 0xc0, !PT ;  /* 0x000001f80b0b7812 */ /* 0x000fc600078ec0ff */
[----:B------:R0:W-:Y:S01]  /*13570*/  STL [R1], R10 ;  /* 0x0000000a01007387 */ /* 0x0001e20000100800 */
[----:B------:R-:W-:-:S04]  /*13580*/  LOP3.LUT R11, R11, 0x38, R13, 0x78, !PT ;  /* 0x000000380b0b7812 */ /* 0x000fc800078e780d */
[----:B------:R-:W-:-:S05]  /*13590*/  LOP3.LUT R11, R11, 0x200, R12, 0xf8, !PT ;  /* 0x000002000b0b7812 */ /* 0x000fca00078ef80c */
[----:B------:R-:W-:Y:S01]  /*135a0*/  IMAD R5, R22, 0x2000, R11 ;  /* 0x0000200016057824 */ /* 0x000fe200078e020b */
[----:B0-----:R-:W-:Y:S06]  /*135b0*/  BRA.DIV UR4, `(.L_x_13481) ;  /* 0x0000005a04987947 */ /* 0x001fec000b800000 */
        /* <DEDUP_REMOVED lines=71> */
[----:B--23--:R1:W-:Y:S02]  /*13a30*/  @P0 LDGSTS.E.BYPASS.LTC128B.128 [R8+0x11400], desc[UR42][R6.64], !P2 ;  /* 0x1140000006080fae */ /* 0x00c3e4000d101d6a */
.L_x_13637:
[----:B------:R-:W-:-:S13]  /*13a40*/  ISETP.GE.AND P0, PT, R4, 0x71, PT ;  /* 0x000000710400780c */ /* 0x000fda0003f06270 */
[----:B01----:R-:W-:Y:S01]  /*13a50*/  @P0 LEA R6, P1, R9, R0, 0x1 ;  /* 0x0000000009060211 */ /* 0x003fe200078208ff */
        /* <DEDUP_REMOVED lines=8> */
.L_x_13482:
        /* <DEDUP_REMOVED lines=11> */
.L_x_13483:
[----:B------:R1:W5:Y:S01]  /*13b90*/  LDL.LU R4, [R1+0x28] ;  /* 0x0000280001047983 */ /* 0x0003620000300800 */
[----:B------:R1:W-:Y:S03]  /*13ba0*/  SYNCS.ARRIVE.TRANS64.A1T0 RZ, [R3+URZ+0x16830], RZ ;  /* 0x016830ff03ff79a7 */ /* 0x0003e6000810003f */
[----:B0-----:R1:W5:Y:S04]  /*13bb0*/  LDL.LU R7, [R1+0x20] ;  /* 0x0000200001077983 */ /* 0x0013680000300800 */
[----:B------:R1:W5:Y:S02]  /*13bc0*/  LDL.LU R6, [R1+0x38] ;  /* 0x0000380001067983 */ /* 0x0003640000300800 */
        /* <DEDUP_REMOVED lines=9> */
[----:B-----5:R-:W-:Y:S02]  /*13c60*/  SHF.R.S32.HI R2, RZ, 0x1f, R4 ;  /* 0x0000001fff027819 */ /* 0x020fe40000011404 */
[----:B------:R-:W-:-:S03]  /*13c70*/  SEL R26, R7, RZ, !P0 ;  /* 0x000000ff071a7207 */ /* 0x000fc60004000000 */
[----:B------:R-:W-:-:S04]  /*13c80*/  IMAD R2, R2, UR4, RZ ;  /* 0x0000000402027c24 */ /* 0x000fc8000f8e02ff */
[----:B------:R-:W-:Y:S01]  /*13c90*/  IMAD R0, R4, UR5, R2 ;  /* 0x0000000504007c24 */ /* 0x000fe2000f8e0202 */
        /* <DEDUP_REMOVED lines=13> */
[----:B-1----:R-:W0:Y:S01]  /*13d70*/  LDC.64 R2, c[0x4][R2] ;  /* 0x0100000002027b82 */ /* 0x002e220000000a00 */
        /* <DEDUP_REMOVED lines=9> */
.L_x_13485:
[----:B------:R-:W-:Y:S05]  /*13e10*/  BSYNC B6 ;  /* 0x0000000000067941 */ /* 0x000fea0003800000 */
.L_x_13484:
[----:B0-----:R-:W1:Y:S01]  /*13e20*/  LDL.LU R2, [R1+0x20] ;  /* 0x0000200001027983 */ /* 0x001e620000300800 */
[----:B------:R-:W-:Y:S01]  /*13e30*/  ULDC.64 UR4, c[0x0][0x2d8] ;  /* 0x0000b60000047ab9 */ /* 0x000fe20000000a00 */
[----:B------:R-:W-:Y:S01]  /*13e40*/  ULDC.64 UR6, c[0x0][0x2e0] ;  /* 0x0000b80000067ab9 */ /* 0x000fe20000000a00 */
[----:B------:R-:W0:Y:S01]  /*13e50*/  LDC R10, c[0x0][0x448] ;  /* 0x00011200ff0a7b82 */ /* 0x000e220000000800 */
[----:B------:R-:W2:Y:S01]  /*13e60*/  LDL.LU.64 R20, [R1+0x30] ;  /* 0x0000300001147983 */ /* 0x000ea20000300a00 */
[----:B------:R-:W-:-:S03]  /*13e70*/  ULDC.64 UR8, c[0x0][0x280] ;  /* 0x0000a00000087ab9 */ /* 0x000fc60000000a00 */
[----:B------:R-:W3:Y:S01]  /*13e80*/  LDL.LU R0, [R1+0x28] ;  /* 0x0000280001007983 */ /* 0x000ee20000300800 */
[----:B0-----:R-:W-:-:S13]  /*13e90*/  ISETP.NE.AND P0, PT, R10, 0x1, PT ;  /* 0x000000010a00780c */ /* 0x001fda0003f05270 */
[----:B------:R-:W0:Y:S08]  /*13ea0*/  @P0 LDC R7, c[0x0][0x44c] ;  /* 0x00011300ff070b82 */ /* 0x000e300000000800 */
[----:B------:R-:W4:Y:S01]  /*13eb0*/  @P0 LDC R8, c[0x0][0x450] ;  /* 0x00011400ff080b82 */ /* 0x000f220000000800 */
[----:B-1----:R-:W-:Y:S01]  /*13ec0*/  IMAD.MOV.U32 R3, RZ, RZ, R2 ;  /* 0x000000ffff037224 */ /* 0x002fe200078e0002 */
[----:B--2---:R-:W-:Y:S01]  /*13ed0*/  MOV R2, R20 ;  /* 0x0000001400027202 */ /* 0x004fe20000000f00 */
[----:B------:R-:W1:Y:S01]  /*13ee0*/  S2R R21, SR_TID.X ;  /* 0x0000000000157919 */ /* 0x000e620000002100 */
[----:B---3--:R-:W-:Y:S01]  /*13ef0*/  IMAD R0, R0, UR6, RZ ;  /* 0x0000000600007c24 */ /* 0x008fe2000f8e02ff */
[----:B------:R-:W2:Y:S02]  /*13f00*/  S2R R20, SR_TID.X ;  /* 0x0000000000147919 */ /* 0x000ea40000002100 */
[----:B------:R-:W-:-:S04]  /*13f10*/  IMAD.WIDE.U32 R2, R17, UR4, R2 ;  /* 0x0000000411027c25 */ /* 0x000fc8000f8e0002 */
[----:B------:R-:W-:Y:S01]  /*13f20*/  IMAD R3, R17, UR5, R3 ;  /* 0x0000000511037c24 */ /* 0x000fe2000f8e0203 */
[----:B------:R-:W-:Y:S01]  /*13f30*/  ULDC.64 UR4, c[0x0][0x2d0] ;  /* 0x0000b40000047ab9 */ /* 0x000fe20000000a00 */
[C---:B------:R-:W-:Y:S02]  /*13f40*/  IMAD R0, R26.reuse, UR7, R0 ;  /* 0x000000071a007c24 */ /* 0x040fe4000f8e0200 */
[----:B------:R-:W-:Y:S01]  /*13f50*/  IMAD.WIDE.U32 R2, R26, UR6, R2 ;  /* 0x000000061a027c25 */ /* 0x000fe2000f8e0002 */
[----:B------:R-:W-:Y:S01]  /*13f60*/  ULDC.64 UR6, c[0x0][0x2c8] ;  /* 0x0000b20000067ab9 */ /* 0x000fe20000000a00 */
[----:B------:R3:W5:Y:S02]  /*13f70*/  LDL R26, [R1+0x40] ;  /* 0x00004000011a7983 */ /* 0x0007640000100800 */
[----:B------:R-:W-:Y:S02]  /*13f80*/  IMAD.MOV.U32 R4, RZ, RZ, R2 ;  /* 0x000000ffff047224 */ /* 0x000fe400078e0002 */
[----:B------:R-:W-:-:S02]  /*13f90*/  IMAD.IADD R5, R3, 0x1, R0 ;  /* 0x0000000103057824 */ /* 0x000fc400078e0200 */
[----:B-1----:R-:W-:Y:S01]  /*13fa0*/  IMAD.SHL.U32 R21, R21, 0x10, RZ ;  /* 0x0000001015157824 */ /* 0x002fe200078e00ff */
[----:B--2---:R-:W-:-:S04]  /*13fb0*/  LOP3.LUT R20, R20, 0x7f, RZ, 0xc0, !PT ;  /* 0x0000007f14147812 */ /* 0x004fc800078ec0ff */
[----:B------:R-:W-:Y:S02]  /*13fc0*/  LOP3.LUT R21, R21, 0x70, RZ, 0xc0, !PT ;  /* 0x0000007015157812 */ /* 0x000fe400078ec0ff */
[----:B------:R-:W-:-:S04]  /*13fd0*/  SHF.R.U32.HI R20, RZ, 0x3, R20 ;  /* 0x00000003ff147819 */ /* 0x000fc80000011614 */
[----:B------:R-:W-:-:S05]  /*13fe0*/  LOP3.LUT R20, R20, R21, RZ, 0xfc, !PT ;  /* 0x0000001514147212 */ /* 0x000fca00078efcff */
[----:B------:R-:W-:Y:S02]  /*13ff0*/  IMAD R6, R25, 0xc0, R20 ;  /* 0x000000c019067824 */ /* 0x000fe400078e0214 */
[----:B------:R3:W5:Y:S02]  /*14000*/  LDL R20, [R1+0x24] ;  /* 0x0000240001147983 */ /* 0x0007640000100800 */
[----:B0-----:R-:W-:Y:S01]  /*14010*/  @P0 IMAD.HI.U32 R7, R6, R7, RZ ;  /* 0x0000000706070227 */ /* 0x001fe200078e00ff */
[----:B------:R-:W-:-:S04]  /*14020*/  MOV R2, R6 ;  /* 0x0000000600027202 */ /* 0x000fc80000000f00 */
[----:B----4-:R-:W-:-:S04]  /*14030*/  @P0 SHF.R.U32.HI R2, RZ, R8, R7 ;  /* 0x00000008ff020219 */ /* 0x010fc80000011607 */
        /* <DEDUP_REMOVED lines=16> */
[----:B------:R-:W-:Y:S01]  /*14140*/  IADD3 R3, R6, 0x80, RZ ;  /* 0x0000008006037810 */ /* 0x000fe20007ffe0ff */
[----:B------:R-:W2:Y:S04]  /*14150*/  S2R R11, SR_TID.X ;  /* 0x00000000000b7919 */ /* 0x000ea80000002100 */
[----:B------:R-:W-:Y:S02]  /*14160*/  IMAD.MOV.U32 R6, RZ, RZ, R3 ;  /* 0x000000ffff067224 */ /* 0x000fe400078e0003 */
[----:B0-----:R-:W-:-:S05]  /*14170*/  @P0 IMAD.HI.U32 R7, R3, R7, RZ ;  /* 0x0000000703070227 */ /* 0x001fca00078e00ff */
[----:B-1----:R-:W-:-:S05]  /*14180*/  @P0 SHF.R.U32.HI R6, RZ, R8, R7 ;  /* 0x00000008ff060219 */ /* 0x002fca0000011607 */
[----:B------:R-:W-:-:S04]  /*14190*/  IMAD.MOV R7, RZ, RZ, -R6 ;  /* 0x000000ffff077224 */ /* 0x000fc800078e0a06 */
[----:B------:R-:W-:Y:S01]  /*141a0*/  IMAD R3, R10, R7, R3 ;  /* 0x000000070a037224 */ /* 0x000fe200078e0203 */
[----:B------:R-:W-:Y:S01]  /*141b0*/  SHF.R.S32.HI R7, RZ, 0x1f, R6 ;  /* 0x0000001fff077819 */ /* 0x000fe20000011406 */
[----:B------:R-:W-:-:S04]  /*141c0*/  IMAD.WIDE.U32 R4, R6, UR4, R4 ;  /* 0x0000000406047c25 */ /* 0x000fc8000f8e0004 */
[----:B------:R-:W-:Y:S01]  /*141d0*/  IMAD R7, R7, UR4, RZ ;  /* 0x0000000407077c24 */ /* 0x000fe2000f8e02ff */
[----:B------:R-:W-:Y:S01]  /*141e0*/  SHF.R.S32.HI R8, RZ, 0x1f, R3 ;  /* 0x0000001fff087819 */ /* 0x000fe20000011403 */
[----:B------:R-:W-:Y:S02]  /*141f0*/  ULDC UR4, c[0x0][0x2b8] ;  /* 0x0000ae0000047ab9 */ /* 0x000fe40000000800 */
[----:B------:R-:W-:Y:S02]  /*14200*/  IMAD R7, R6, UR5, R7 ;  /* 0x0000000506077c24 */ /* 0x000fe4000f8e0207 */
[----:B------:R-:W-:Y:S02]  /*14210*/  IMAD R8, R8, UR6, RZ ;  /* 0x0000000608087c24 */ /* 0x000fe4000f8e02ff */
[----:B------:R-:W-:Y:S01]  /*14220*/  IMAD.IADD R5, R5, 0x1, R7 ;  /* 0x0000000105057824 */ /* 0x000fe200078e0207 */
[----:B--2---:R-:W-:Y:S01]  /*14230*/  SHF.L.U32 R21, R11, 0x3, RZ ;  /* 0x000000030b157819 */ /* 0x004fe200000006ff */
[----:B------:R-:W-:-:S02]  /*14240*/  IMAD R8, R3, UR7, R8 ;  /* 0x0000000703087c24 */ /* 0x000fc4000f8e0208 */
[----:B------:R-:W-:Y:S01]  /*14250*/  IMAD.WIDE.U32 R6, R3, UR6, R4 ;  /* 0x0000000603067c25 */ /* 0x000fe2000f8e0004 */
[----:B------:R-:W-:-:S03]  /*14260*/  LOP3.LUT R21, R21, 0x38, RZ, 0xc0, !PT ;  /* 0x0000003815157812 */ /* 0x000fc600078ec0ff */
[----:B------:R-:W-:Y:S01]  /*14270*/  IMAD.IADD R4, R7, 0x1, R8 ;  /* 0x0000000107047824 */ /* 0x000fe200078e0208 */
[C---:B------:R-:W-:Y:S02]  /*14280*/  LEA R5, P1, R6.reuse, UR8, 0x1 ;  /* 0x0000000806057c11 */ /* 0x040fe4000f8208ff */
[----:B------:R-:W-:Y:S01]  /*14290*/  ISETP.GE.AND P0, PT, R21, UR4, PT ;  /* 0x0000000415007c0c */ /* 0x000fe2000bf06270 */
[----:B------:R-:W-:Y:S01]  /*142a0*/  UMOV UR4, 0xffffffff ;  /* 0xffffffff00047882 */ /* 0x000fe20000000000 */
[----:B------:R-:W-:Y:S02]  /*142b0*/  LOP3.LUT R11, R11, 0x7f, RZ, 0xc0, !PT ;  /* 0x0000007f0b0b7812 */ /* 0x000fe400078ec0ff */
[----:B------:R-:W-:Y:S02]  /*142c0*/  LEA.HI.X R4, R6, UR9, R4, 0x1, P1 ;  /* 0x0000000906047c11 */ /* 0x000fe400088f0c04 */
[----:B------:R-:W-:Y:S01]  /*142d0*/  SHF.R.U32.HI R9, RZ, 0x3, R11 ;  /* 0x00000003ff097819 */ /* 0x000fe2000001160b */
[----:B---3--:R-:W-:Y:S06]  /*142e0*/  BRA.DIV UR4, `(.L_x_13486) ;  /* 0x0000005604fc7947 */ /* 0x008fec000b800000 */
[----:B------:R-:W0:Y:S01]  /*142f0*/  SHFL.IDX PT, R7, R2, RZ, 0x181f ;  /* 0x00181fff02077589 */ /* 0x000e2200000e0000 */
[----:B-----5:R-:W-:Y:S02]  /*14300*/  IMAD R3, R26, R10, RZ ;  /* 0x0000000a1a037224 */ /* 0x020fe400078e02ff */
[----:B------:R-:W-:Y:S01]  /*14310*/  IMAD R25, R25, 0xc0, R9 ;  /* 0x000000c019197824 */ /* 0x000fe200078e0209 */
[----:B------:R-:W1:Y:S04]  /*14320*/  SHFL.IDX PT, R6, R0, RZ, 0x181f ;  /* 0x00181fff00067589 */ /* 0x000e6800000e0000 */
[----:B------:R-:W-:Y:S01]  /*14330*/  ISETP.GE.AND P1, PT, R25, R3, PT ;  /* 0x000000031900720c */ /* 0x000fe20003f26270 */
[----:B------:R-:W-:-:S12]  /*14340*/  SHFL.IDX PT, R8, R5, RZ, 0x181f ;  /* 0x00181fff05087589 */ /* 0x000fd800000e0000 */
        /* <DEDUP_REMOVED lines=68> */
[----:B0-----:R-:W-:-:S05]  /*14790*/  VIADD R2, R25, 0x80 ;  /* 0x0000008019027836 */ /* 0x001fca0000000000 */
[----:B------:R-:W-:Y:S02]  /*147a0*/  ISETP.GE.AND P1, PT, R2, R3, PT ;  /* 0x000000030200720c */ /* 0x000fe40003f26270 */
[----:B------:R-:W-:-:S04]  /*147b0*/  IADD3 R2, R25, 0x70, RZ ;  /* 0x0000007019027810 */ /* 0x000fc80007ffe0ff */
[----:B------:R-:W-:Y:S02]  /*147c0*/  ISETP.GE.AND P3, PT, R2, R3, PT ;  /* 0x000000030200720c */ /* 0x000fe40003f66270 */
[----:B------:R-:W0:Y:S11]  /*147d0*/  SHFL.IDX PT, R2, R4, RZ, 0x181f ;  /* 0x00181fff04027589 */ /* 0x000e3600000e0000 */
[----:B-1----:R-:W-:-:S05]  /*147e0*/  @!P3 LEA R6, P2, R21, R6, 0x1 ;  /* 0x000000061506b211 */ /* 0x002fca00078408ff */
[----:B------:R-:W-:-:S04]  /*147f0*/  @!P3 IMAD.X R0, RZ, RZ, R0, P2 ;  /* 0x000000ffff00b224 */ /* 0x000fc800010e0600 */
[----:B------:R-:W-:Y:S02]  /*14800*/  @!P3 IMAD.MOV.U32 R7, RZ, RZ, R0 ;  /* 0x000000ffff07b224 */ /* 0x000fe400078e0000 */
[----:B------:R-:W-:-:S03]  /*14810*/  VIADD R0, R25, 0x90 ;  /* 0x0000009019007836 */ /* 0x000fc60000000000 */
[----:B------:R1:W-:Y:S02]  /*14820*/  @!P3 LDGSTS.E.BYPASS.LTC128B.128 [R20+0xbc00], desc[UR42][R6.64], !P0 ;  /* 0x0bc000000614bfae */ /* 0x0003e4000c101d6a */
[----:B-1----:R-:W-:-:S05]  /*14830*/  @!P1 LEA R6, P2, R21, R8, 0x1 ;  /* 0x0000000815069211 */ /* 0x002fca00078408ff */
[----:B0-----:R-:W-:-:S05]  /*14840*/  @!P1 IMAD.X R2, RZ, RZ, R2, P2 ;  /* 0x000000ffff029224 */ /* 0x001fca00010e0602 */
[----:B------:R-:W-:Y:S02]  /*14850*/  @!P1 MOV R7, R2 ;  /* 0x0000000200079202 */ /* 0x000fe40000000f00 */
[----:B------:R-:W-:Y:S04]  /*14860*/  SHFL.IDX PT, R2, R5, 0x3, 0x181f ;  /* 0x00781f0005027f89 */ /* 0x000fe800000e0000 */
[----:B------:R0:W-:Y:S01]  /*14870*/  @!P1 LDGSTS.E.BYPASS.LTC128B.128 [R20+0xc400], desc[UR42][R6.64], !P0 ;  /* 0x0c40000006149fae */ /* 0x0001e2000c101d6a */
[----:B------:R-:W-:-:S03]  /*14880*/  ISETP.GE.AND P1, PT, R0, R3, PT ;  /* 0x000000030000720c */ /* 0x000fc60003f26270 */
[----:B------:R-:W-:Y:S04]  /*14890*/  SHFL.IDX PT, R0, R4, 0x1, 0x181f ;  /* 0x00381f0004007f89 */ /* 0x000fe800000e0000 */
[----:B0-----:R-:W0:Y:S06]  /*148a0*/  SHFL.IDX PT, R6, R5, 0x1, 0x181f ;  /* 0x00381f0005067f89 */ /* 0x001e2c00000e0000 */
[----:B0-----:R-:W-:-:S05]  /*148b0*/  @!P1 LEA R6, P2, R21, R6, 0x1 ;  /* 0x0000000615069211 */ /* 0x001fca00078408ff */
[----:B------:R-:W-:-:S04]  /*148c0*/  @!P1 IMAD.X R0, RZ, RZ, R0, P2 ;  /* 0x000000ffff009224 */ /* 0x000fc800010e0600 */
[----:B------:R-:W-:Y:S01]  /*148d0*/  @!P1 IMAD.MOV.U32 R7, RZ, RZ, R0 ;  /* 0x000000ffff079224 */ /* 0x000fe200078e0000 */
[----:B------:R-:W-:-:S04]  /*148e0*/  IADD3 R0, R25, 0xa0, RZ ;  /* 0x000000a019007810 */ /* 0x000fc80007ffe0ff */
[----:B------:R0:W-:Y:S01]  /*148f0*/  @!P1 LDGSTS.E.BYPASS.LTC128B.128 [R20+0xcc00], desc[UR42][R6.64], !P0 ;  /* 0x0cc0000006149fae */ /* 0x0001e2000c101d6a */
[----:B------:R-:W-:-:S03]  /*14900*/  ISETP.GE.AND P1, PT, R0, R3, PT ;  /* 0x000000030000720c */ /* 0x000fc60003f26270 */
[----:B------:R-:W-:Y:S04]  /*14910*/  SHFL.IDX PT, R0, R4, 0x2, 0x181f ;  /* 0x00581f0004007f89 */ /* 0x000fe800000e0000 */
[----:B------:R-:W-:Y:S04]  /*14920*/  SHFL.IDX PT, R4, R4, 0x3, 0x181f ;  /* 0x00781f0004047f89 */ /* 0x000fe800000e0000 */
[----:B0-----:R-:W0:Y:S02]  /*14930*/  SHFL.IDX PT, R6, R5, 0x2, 0x181f ;  /* 0x00581f0005067f89 */ /* 0x001e2400000e0000 */
[----:B0-----:R-:W-:-:S05]  /*14940*/  @!P1 LEA R6, P2, R21, R6, 0x1 ;  /* 0x0000000615069211 */ /* 0x001fca00078408ff */
[----:B------:R-:W-:-:S04]  /*14950*/  @!P1 IMAD.X R0, RZ, RZ, R0, P2 ;  /* 0x000000ffff009224 */ /* 0x000fc800010e0600 */
[----:B------:R-:W-:-:S05]  /*14960*/  @!P1 IMAD.MOV.U32 R7, RZ, RZ, R0 ;  /* 0x000000ffff079224 */ /* 0x000fca00078e0000 */
[----:B------:R0:W-:Y:S02]  /*14970*/  @!P1 LDGSTS.E.BYPASS.LTC128B.128 [R20+0xd400], desc[UR42][R6.64], !P0 ;  /* 0x0d40000006149fae */ /* 0x0001e4000c101d6a */
.L_x_13662:
[----:B------:R-:W-:-:S05]  /*14980*/  VIADD R25, R25, 0xb0 ;  /* 0x000000b019197836 */ /* 0x000fca0000000000 */
[----:B------:R-:W-:-:S13]  /*14990*/  ISETP.GE.AND P1, PT, R25, R3, PT ;  /* 0x000000031900720c */ /* 0x000fda0003f26270 */
[----:B------:R-:W-:-:S04]  /*149a0*/  @!P1 LEA R2, P2, R21, R2, 0x1 ;  /* 0x0000000215029211 */ /* 0x000fc800078408ff */
[----:B------:R-:W-:-:S05]  /*149b0*/  @!P1 IADD3.X R3, RZ, R4, RZ, P2, !PT ;  /* 0x00000004ff039210 */ /* 0x000fca00017fe4ff */
[----:B------:R-:W-:Y:S01]  /*149c0*/  @!PT LDS RZ, [RZ] ;  /* 0x00000000fffff984 */ /* 0x000fe20000000800 */
[----:B------:R-:W-:Y:S01]  /*149d0*/  @!PT LDS RZ, [RZ] ;  /* 0x00000000fffff984 */ /* 0x000fe20000000800 */
[----:B------:R-:W-:Y:S01]  /*149e0*/  @!PT LDS RZ, [RZ] ;  /* 0x00000000fffff984 */ /* 0x000fe20000000800 */
[----:B------:R1:W-:Y:S01]  /*149f0*/  @!P1 LDGSTS.E.BYPASS.LTC128B.128 [R20+0xdc00], desc[UR42][R2.64], !P0 ;  /* 0x0dc0000002149fae */ /* 0x0003e2000c101d6a */
[----:B------:R-:W-:Y:S01]  /*14a00*/  PLOP3.LUT P0, PT, PT, PT, PT, 0x80, 0x0 ;  /* 0x000000000000781c */ /* 0x000fe20003f0f070 */
[----:B------:R-:W-:-:S12]  /*14a10*/  NOP ;  /* 0x0000000000007918 */ /* 0x000fd80000000000 */
.L_x_13487:
        /* <DEDUP_REMOVED lines=18> */
.L_x_13663:
[----:B------:R-:W-:Y:S05]  /*14b40*/  BSYNC B0 ;  /* 0x0000000000007941 */ /* 0x000fea0003800000 */
.L_x_13488:
[----:B------:R-:W0:Y:S04]  /*14b50*/  LDL.LU R3, [R1+0x3c] ;  /* 0x00003c0001037983 */ /* 0x000e280000300800 */
[----:B------:R-:W2:Y:S01]  /*14b60*/  LDL R2, [R1+0x14] ;  /* 0x0000140001027983 */ /* 0x000ea20000100800 */
[----:B------:R-:W-:Y:S01]  /*14b70*/  BSSY B0, `(.L_x_13490) ;  /* 0x0000109000007945 */ /* 0x000fe20003800000 */
[----:B0-----:R-:W-:-:S05]  /*14b80*/  VIADD R7, R3, 0xfffffffe ;  /* 0xfffffffe03077836 */ /* 0x001fca0000000000 */
[----:B--2---:R-:W-:-:S13]  /*14b90*/  ISETP.GE.AND P0, PT, R7, R2, PT ;  /* 0x000000020700720c */ /* 0x004fda0003f06270 */
[----:B------:R-:W-:Y:S05]  /*14ba0*/  @!P0 BRA `(.L_x_13491) ;  /* 0x0000001000148947 */ /* 0x000fea0003800000 */
[----:B------:R-:W0:Y:S01]  /*14bb0*/  S2R R2, SR_TID.X ;  /* 0x0000000000027919 */ /* 0x000e220000002100 */
[----:B------:R-:W-:Y:S01]  /*14bc0*/  ULDC UR4, c[0x0][0x2f4] ;  /* 0x0000bd0000047ab9 */ /* 0x000fe20000000800 */
[----:B------:R-:W-:Y:S02]  /*14bd0*/  IMAD.MOV.U32 R6, RZ, RZ, R22 ;  /* 0x000000ffff067224 */ /* 0x000fe400078e0016 */
[----:B------:R-:W-:Y:S02]  /*14be0*/  IMAD.MOV.U32 R20, RZ, RZ, R29 ;  /* 0x000000ffff147224 */ /* 0x000fe400078e001d */
[----:B------:R-:W-:Y:S01]  /*14bf0*/  IMAD.MOV.U32 R26, RZ, RZ, R23 ;  /* 0x000000ffff1a7224 */ /* 0x000fe200078e0017 */
[----:B0-----:R-:W-:-:S04]  /*14c00*/  SHF.L.U32 R2, R2, 0x3, RZ ;  /* 0x0000000302027819 */ /* 0x001fc800000006ff */
[----:B------:R-:W-:-:S04]  /*14c10*/  LOP3.LUT R2, R2, 0x38, RZ, 0xc0, !PT ;  /* 0x0000003802027812 */ /* 0x000fc800078ec0ff */
[----:B------:R-:W-:-:S13]  /*14c20*/  ISETP.GE.AND P1, PT, R2, UR4, PT ;  /* 0x0000000402007c0c */ /* 0x000fda000bf26270 */
.L_x_13504:
[----:B------:R-:W2:Y:S01]  /*14c30*/  LDL R10, [R1+0x18] ;  /* 0x00001800010a7983 */ /* 0x000ea20000100800 */
[----:B-1----:R-:W0:Y:S03]  /*14c40*/  LDC R0, c[0x0][0x430] ;  /* 0x00010c00ff007b82 */ /* 0x002e260000000800 */
        /* <DEDUP_REMOVED lines=8> */
[----:B------:R-:W-:Y:S01]  /*14cd0*/  SHF.L.U32 R2, R2, 0x4, RZ ;  /* 0x0000000402027819 */ /* 0x000fe200000006ff */
[----:B------:R-:W-:-:S03]  /*14ce0*/  IMAD R4, R7, 0x80, R4 ;  /* 0x0000008007047824 */ /* 0x000fc600078e0204 */
[----:B------:R-:W-:Y:S01]  /*14cf0*/  LOP3.LUT R2, R2, 0x70, RZ, 0xc0, !PT ;  /* 0x0000007002027812 */ /* 0x000fe200078ec0ff */
[----:B------:R-:W-:Y:S05]  /*14d00*/  YIELD ;  /* 0x0000000000007946 */ /* 0x000fea0003800000 */
[----:B------:R-:W-:Y:S01]  /*14d10*/  ULDC.64 UR4, c[0x0][0x428] ;  /* 0x00010a0000047ab9 */ /* 0x000fe20000000a00 */
[----:B--2---:R-:W-:-:S05]  /*14d20*/  IADD3 R4, R2, R4, R10 ;  /* 0x0000000402047210 */ /* 0x004fca0007ffe00a */
[----:B0-----:R-:W-:-:S04]  /*14d30*/  @P0 IMAD.HI.U32 R5, R4, R5, RZ ;  /* 0x0000000504050227 */ /* 0x001fc800078e00ff */
[----:B------:R-:W-:Y:S01]  /*14d40*/  IMAD.MOV.U32 R2, RZ, RZ, R4 ;  /* 0x000000ffff027224 */ /* 0x000fe200078e0004 */
[----:B-1----:R-:W-:-:S05]  /*14d50*/  @P0 SHF.R.U32.HI R2, RZ, R3, R5 ;  /* 0x00000003ff020219 */ /* 0x002fca0000011605 */
        /* <DEDUP_REMOVED lines=22> */
.L_x_13492:
[----:B------:R-:W-:Y:S01]  /*14ec0*/  LEA R5, R22, R16, 0x3 ;  /* 0x0000001016057211 */ /* 0x000fe200078e18ff */
[----:B------:R-:W-:Y:S01]  /*14ed0*/  BSSY B1, `(.L_x_13493) ;  /* 0x0000004000017945 */ /* 0x000fe20003800000 */
[----:B------:R-:W-:-:S04]  /*14ee0*/  SHF.L.U32 R2, R29, 0x1f, RZ ;  /* 0x0000001f1d027819 */ /* 0x000fc800000006ff */
[----:B------:R-:W0:Y:S02]  /*14ef0*/  SYNCS.PHASECHK.TRANS64.TRYWAIT P0, [R5+URZ+0x16840], R2 ;  /* 0x01684002050075a7 */ /* 0x000e24000800017f */
[----:B0-----:R-:W-:Y:S05]  /*14f00*/  @!P0 BRA `(.L_x_13494) ;  /* 0x0000005800ec8947 */ /* 0x001fea0003800000 */
.L_x_13664:
[----:B------:R-:W-:Y:S05]  /*14f10*/  BSYNC B1 ;  /* 0x0000000000017941 */ /* 0x000fea0003800000 */
.L_x_13493:
[----:B------:R-:W2:Y:S01]  /*14f20*/  LDL R3, [R1] ;  /* 0x0000000001037983 */ /* 0x000ea20000100800 */
[----:B------:R-:W-:Y:S01]  /*14f30*/  SHF.R.S32.HI R21, RZ, 0x1f, R0 ;  /* 0x0000001fff157819 */ /* 0x000fe20000011400 */
[----:B------:R-:W-:Y:S01]  /*14f40*/  ULDC.64 UR4, c[0x0][0x300] ;  /* 0x0000c00000047ab9 */ /* 0x000fe20000000a00 */
[----:B------:R-:W-:Y:S01]  /*14f50*/  ULDC.64 UR6, c[0x0][0x2e8] ;  /* 0x0000ba0000067ab9 */ /* 0x000fe20000000a00 */
[----:B------:R-:W1:Y:S02]  /*14f60*/  S2R R8, SR_TID.X ;  /* 0x0000000000087919 */ /* 0x000e640000002100 */
[----:B------:R-:W-:Y:S01]  /*14f70*/  IMAD R7, R21, UR4, RZ ;  /* 0x0000000415077c24 */ /* 0x000fe2000f8e02ff */
[----:B------:R-:W3:Y:S03]  /*14f80*/  S2R R9, SR_TID.X ;  /* 0x0000000000097919 */ /* 0x000ee60000002100 */
[----:B------:R-:W-:Y:S01]  /*14f90*/  IMAD R7, R0, UR5, R7 ;  /* 0x0000000500077c24 */ /* 0x000fe2000f8e0207 */
[----:B-1----:R-:W-:-:S05]  /*14fa0*/  LOP3.LUT R8, R8, 0x7f, RZ, 0xc0, !PT ;  /* 0x0000007f08087812 */ /* 0x002fca00078ec0ff */
[----:B------:R-:W-:Y:S01]  /*14fb0*/  IMAD.SHL.U32 R11, R8, 0x8, RZ ;  /* 0x00000008080b7824 */ /* 0x000fe200078e00ff */
[----:B---3--:R-:W-:-:S04]  /*14fc0*/  SHF.L.U32 R8, R9, 0x3, RZ ;  /* 0x0000000309087819 */ /* 0x008fc800000006ff */
        /* <DEDUP_REMOVED lines=19> */
[----:B------:R-:W0:Y:S01]  /*15100*/  S2R R3, SR_TID.X ;  /* 0x0000000000037919 */ /* 0x000e220000002100 */
[----:B------:R-:W-:Y:S01]  /*15110*/  IMAD R8, R8, 0x2, R16 ;  /* 0x0000000208087824 */ /* 0x000fe200078e0210 */
[----:B------:R-:W1:Y:S01]  /*15120*/  SHFL.IDX PT, R2, R9, RZ, 0x181f ;  /* 0x00181fff09027589 */ /* 0x000e6200000e0000 */
[----:B0-----:R-:W-:-:S03]  /*15130*/  IMAD.SHL.U32 R11, R3, 0x8, RZ ;  /* 0x00000008030b7824 */ /* 0x001fc600078e00ff */
[----:B------:R-:W0:Y:S02]  /*15140*/  SHFL.IDX PT, R3, R10, RZ, 0x181f ;  /* 0x00181fff0a037589 */ /* 0x000e2400000e0000 */
[----:B------:R-:W-:-:S05]  /*15150*/  LOP3.LUT R11, R11, 0x38, RZ, 0xc0, !PT ;  /* 0x000000380b0b7812 */ /* 0x000fca00078ec0ff */
[----:B------:R-:W-:-:S05]  /*15160*/  IMAD.SHL.U32 R7, R11, 0x2, RZ ;  /* 0x000000020b077824 */ /* 0x000fca00078e00ff */
[----:B-1----:R-:W-:-:S04]  /*15170*/  IADD3 R2, P0, R2, R7, RZ ;  /* 0x0000000702027210 */ /* 0x002fc80007f1e0ff */
[----:B0-----:R-:W-:-:S05]  /*15180*/  IADD3.X R3, RZ, R3, RZ, P0, !PT ;  /* 0x00000003ff037210 */ /* 0x001fca00007fe4ff */
[----:B------:R-:W-:Y:S01]  /*15190*/  @!PT LDS RZ, [RZ] ;  /* 0x00000000fffff984 */ /* 0x000fe20000000800 */
        /* <DEDUP_REMOVED lines=33> */
.L_x_13682:
        /* <DEDUP_REMOVED lines=8> */
.L_x_13496:
        /* <DEDUP_REMOVED lines=11> */
.L_x_13497:
[----:B------:R1:W-:Y:S01]  /*154e0*/  SYNCS.ARRIVE.TRANS64.A1T0 RZ, [R5+URZ+0x16830], RZ ;  /* 0x016830ff05ff79a7 */ /* 0x0003e2000810003f */
[----:B------:R-:W-:Y:S05]  /*154f0*/  @!P3 BRA `(.L_x_13498) ;  /* 0x000000000004b947 */ /* 0x000fea0003800000 */
[----:B------:R-:W-:Y:S01]  /*15500*/  BPT.TRAP 0x1 ;  /* 0x000000040000795c */ /* 0x000fe20000300000 */
.L_x_13498:
[----:B------:R-:W-:Y:S01]  /*15510*/  SHF.L.U32 R2, R20, 0x1f, RZ ;  /* 0x0000001f14027819 */ /* 0x000fe200000006ff */
[----:B-1----:R-:W-:Y:S01]  /*15520*/  IMAD R5, R6, 0x8, R16 ;  /* 0x0000000806057824 */ /* 0x002fe200078e0210 */
[----:B------:R-:W-:Y:S03]  /*15530*/  BSSY B1, `(.L_x_13499) ;  /* 0x0000003000017945 */ /* 0x000fe60003800000 */
[----:B------:R-:W1:Y:S02]  /*15540*/  SYNCS.PHASECHK.TRANS64.TRYWAIT P0, [R5+URZ+0x16860], R2 ;  /* 0x01686002050075a7 */ /* 0x000e64000800017f */
[----:B-1----:R-:W-:Y:S05]  /*15550*/  @!P0 BRA `(.L_x_13500) ;  /* 0x0000005c00a88947 */ /* 0x002fea0003800000 */
.L_x_13683:
[----:B------:R-:W-:Y:S05]  /*15560*/  BSYNC B1 ;  /* 0x0000000000017941 */ /* 0x000fea0003800000 */
.L_x_13499:
[----:B------:R-:W2:Y:S01]  /*15570*/  LDL R8, [R1+0x10] ;  /* 0x0000100001087983 */ /* 0x000ea20000100800 */
[----:B------:R-:W0:Y:S01]  /*15580*/  S2R R11, SR_TID.X ;  /* 0x00000000000b7919 */ /* 0x000e220000002100 */
[----:B------:R-:W-:Y:S01]  /*15590*/  UMOV UR4, 0xffffffff ;  /* 0xffffffff00047882 */ /* 0x000fe20000000000 */
[C---:B0-----:R-:W-:Y:S02]  /*155a0*/  SHF.L.U32 R9, R11.reuse, 0x3, RZ ;  /* 0x000000030b097819 */ /* 0x041fe400000006ff */
[----:B------:R-:W-:Y:S02]  /*155b0*/  LOP3.LUT R3, R11, 0x7f, RZ, 0xc0, !PT ;  /* 0x0000007f0b037812 */ /* 0x000fe400078ec0ff */
[----:B------:R-:W-:-:S03]  /*155c0*/  LOP3.LUT R9, R9, 0x1f8, RZ, 0xc0, !PT ;  /* 0x000001f809097812 */ /* 0x000fc600078ec0ff */
[----:B------:R-:W-:Y:S01]  /*155d0*/  IMAD.SHL.U32 R10, R3, 0x8, RZ ;  /* 0x00000008030a7824 */ /* 0x000fe200078e00ff */
        /* <DEDUP_REMOVED lines=8> */
[----:B------:R-:W-:Y:S02]  /*15660*/  ISETP.LT.OR P0, PT, R8, 0x1, P1 ;  /* 0x000000010800780c */ /* 0x000fe40000f01670 */
[----:B------:R-:W-:Y:S01]  /*15670*/  LEA R6, R6, R16, 0x1 ;  /* 0x0000001006067211 */ /* 0x000fe200078e08ff */
[----:B------:R-:W1:Y:S01]  /*15680*/  SHFL.IDX PT, R3, R19, RZ, 0x181f ;  /* 0x00181fff13037589 */ /* 0x000e6200000e0000 */
[----:B0-----:R-:W-:-:S05]  /*15690*/  IADD3 R2, P2, R2, R7, RZ ;  /* 0x0000000702027210 */ /* 0x001fca0007f5e0ff */
[----:B-1----:R-:W-:-:S05]  /*156a0*/  IMAD.X R3, RZ, RZ, R3, P2 ;  /* 0x000000ffff037224 */ /* 0x002fca00010e0603 */
        /* <DEDUP_REMOVED lines=40> */
.L_x_13701:
        /* <DEDUP_REMOVED lines=14> */
[----:B------:R-:W-:-:S03]  /*15a10*/  NOP ;  /* 0x0000000000007918 */ /* 0x000fc60000000000 */
[----:B------:R-:W-:-:S03]  /*15a20*/  IADD3 R3, R3, R6, RZ ;  /* 0x0000000603037210 */ /* 0x000fc60007ffe0ff */
        /* <DEDUP_REMOVED lines=9> */
.L_x_13502:
        /* <DEDUP_REMOVED lines=12> */
.L_x_13503:
[----:B------:R-:W2:Y:S01]  /*15b80*/  LDL R0, [R1+0x14] ;  /* 0x0000140001007983 */ /* 0x000ea20000100800 */
[----:B------:R0:W-:Y:S01]  /*15b90*/  SYNCS.ARRIVE.TRANS64.A1T0 RZ, [R5+URZ+0x16850], RZ ;  /* 0x016850ff05ff79a7 */ /* 0x0001e2000810003f */
[C---:B------:R-:W-:Y:S01]  /*15ba0*/  IADD3 R7, R23.reuse, -0x1, RZ ;  /* 0xffffffff17077810 */ /* 0x040fe20007ffe0ff */
[----:B------:R-:W-:Y:S02]  /*15bb0*/  IMAD.MOV.U32 R6, RZ, RZ, R22 ;  /* 0x000000ffff067224 */ /* 0x000fe400078e0016 */
[----:B------:R-:W-:Y:S02]  /*15bc0*/  IMAD.MOV.U32 R20, RZ, RZ, R29 ;  /* 0x000000ffff147224 */ /* 0x000fe400078e001d */
[----:B------:R-:W-:Y:S01]  /*15bd0*/  IMAD.MOV.U32 R26, RZ, RZ, R23 ;  /* 0x000000ffff1a7224 */ /* 0x000fe200078e0017 */
[----:B--2---:R-:W-:-:S13]  /*15be0*/  ISETP.GT.AND P0, PT, R23, R0, PT ;  /* 0x000000001700720c */ /* 0x004fda0003f04270 */
[----:B0-----:R-:W-:Y:S05]  /*15bf0*/  @P0 BRA `(.L_x_13504) ;  /* 0xfffffff0000c0947 */ /* 0x001fea000383ffff */
.L_x_13491:
[----:B------:R-:W-:Y:S05]  /*15c00*/  BSYNC B0 ;  /* 0x0000000000007941 */ /* 0x000fea0003800000 */
.L_x_13490:
[----:B-1----:R-:W0:Y:S01]  /*15c10*/  S2R R0, SR_TID.X ;  /* 0x0000000000007919 */ /* 0x002e220000002100 */
        /* <DEDUP_REMOVED lines=16> */
.L_x_13506:
[----:B------:R-:W-:Y:S05]  /*15d20*/  BSYNC B0 ;  /* 0x0000000000007941 */ /* 0x000fea0003800000 */
.L_x_13505:
[----:B------:R-:W-:-:S04]  /*15d30*/  MOV R0, UR38 ;  /* 0x0000002600007c02 */ /* 0x000fc80008000f00 */
[----:B------:R-:W-:-:S13]  /*15d40*/  ISETP.NE.AND P0, PT, R0, 0x3, PT ;  /* 0x000000030000780c */ /* 0x000fda0003f05270 */
[----:B------:R-:W-:Y:S05]  /*15d50*/  @!P0 BRA `(.L_x_13507) ;  /* 0x0000000000048947 */ /* 0x000fea0003800000 */
[----:B------:R-:W-:Y:S01]  /*15d60*/  BPT.TRAP 0x1 ;  /* 0x000000040000795c */ /* 0x000fe20000300000 */
.L_x_13507:
[----:B------:R-:W2:Y:S01]  /*15d70*/  LDL.LU R2, [R1+0x10] ;  /* 0x0000100001027983 */ /* 0x000ea20000300800 */
[----:B------:R-:W-:Y:S01]  /*15d80*/  IMAD R0, R22, 0x8, R16 ;  /* 0x0000000816007824 */ /* 0x000fe200078e0210 */
[----:B------:R-:W-:Y:S01]  /*15d90*/  SHF.L.U32 R3, R29, 0x1f, RZ ;  /* 0x0000001f1d037819 */ /* 0x000fe200000006ff */
[----:B------:R-:W-:Y:S03]  /*15da0*/  BSSY B0, `(.L_x_13508) ;  /* 0x0000004000007945 */ /* 0x000fe60003800000 */
[----:B------:R-:W0:Y:S01]  /*15db0*/  SYNCS.PHASECHK.TRANS64.TRYWAIT P0, [R0+URZ+0x16860], R3 ;  /* 0x01686003000075a7 */ /* 0x000e22000800017f */
[----:B--2---:R-:W-:Y:S01]  /*15dc0*/  IMAD R6, R23, -0x80, R2 ;  /* 0xffffff8017067824 */ /* 0x004fe200078e0202 */
[----:B0-----:R-:W-:Y:S06]  /*15dd0*/  @!P0 BRA `(.L_x_13509) ;  /* 0x0000005c00e48947 */ /* 0x001fec0003800000 */
.L_x_13702:
[----:B------:R-:W-:Y:S05]  /*15de0*/  BSYNC B0 ;  /* 0x0000000000007941 */ /* 0x000fea0003800000 */
.L_x_13508:
[----:B------:R-:W1:Y:S01]  /*15df0*/  S2R R2, SR_TID.X ;  /* 0x0000000000027919 */ /* 0x000e620000002100 */
[----:B------:R-:W-:Y:S01]  /*15e00*/  UMOV UR4, 0xffffffff ;  /* 0xffffffff00047882 */ /* 0x000fe20000000000 */
[----:B------:R-:W2:Y:S01]  /*15e10*/  S2R R7, SR_TID.X ;  /* 0x0000000000077919 */ /* 0x000ea20000002100 */
[----:B-1----:R-:W-:Y:S01]  /*15e20*/  LOP3.LUT R5, R2, 0x7f, RZ, 0xc0, !PT ;  /* 0x0000007f02057812 */ /* 0x002fe200078ec0ff */
[----:B--2---:R-:W-:-:S04]  /*15e30*/  IMAD.SHL.U32 R2, R7, 0x8, RZ ;  /* 0x0000000807027824 */ /* 0x004fc800078e00ff */
[----:B------:R-:W-:Y:S01]  /*15e40*/  IMAD.SHL.U32 R4, R5, 0x8, RZ ;  /* 0x0000000805047824 */ /* 0x000fe200078e00ff */
[----:B------:R-:W-:Y:S02]  /*15e50*/  SHF.R.U32.HI R5, RZ, 0x3, R5 ;  /* 0x00000003ff057819 */ /* 0x000fe40000011605 */
[----:B------:R-:W-:Y:S02]  /*15e60*/  LOP3.LUT R2, R2, 0x1f8, RZ, 0xc0, !PT ;  /* 0x000001f802027812 */ /* 0x000fe400078ec0ff */
[----:B------:R-:W-:Y:S02]  /*15e70*/  IADD3 R6, -R5, R6, RZ ;  /* 0x0000000605067210 */ /* 0x000fe40007ffe1ff */
[----:B------:R-:W-:-:S04]  /*15e80*/  LOP3.LUT R2, R2, 0x38, R7, 0x78, !PT ;  /* 0x0000003802027812 */ /* 0x000fc800078e7807 */
[----:B------:R-:W-:-:S05]  /*15e90*/  LOP3.LUT R2, R2, 0x200, R4, 0xf8, !PT ;  /* 0x0000020002027812 */ /* 0x000fca00078ef804 */
[----:B------:R-:W-:Y:S01]  /*15ea0*/  IMAD R4, R22, 0x2000, R2 ;  /* 0x0000200016047824 */ /* 0x000fe200078e0202 */
[----:B------:R-:W-:Y:S06]  /*15eb0*/  BRA.DIV UR4, `(.L_x_13510) ;  /* 0x0000005e04c07947 */ /* 0x000fec000b800000 */
[----:B------:R-:W1:Y:S01]  /*15ec0*/  S2R R2, SR_TID.X ;  /* 0x0000000000027919 */ /* 0x000e620000002100 */
[----:B------:R-:W-:Y:S01]  /*15ed0*/  ULDC UR4, c[0x0][0x2f4] ;  /* 0x0000bd0000047ab9 */ /* 0x000fe20000000800 */
[----:B------:R-:W-:Y:S01]  /*15ee0*/  IMAD R4, R4, 0x2, R16 ;  /* 0x0000000204047824 */ /* 0x000fe200078e0210 */
[----:B------:R-:W2:Y:S04]  /*15ef0*/  SHFL.IDX PT, R14, R18, RZ, 0x181f ;  /* 0x00181fff120e7589 */ /* 0x000ea800000e0000 */
[----:B0-----:R-:W0:Y:S01]  /*15f00*/  SHFL.IDX PT, R3, R19, RZ, 0x181f ;  /* 0x00181fff13037589 */ /* 0x001e2200000e0000 */
[----:B-1----:R-:W-:-:S05]  /*15f10*/  IMAD.SHL.U32 R2, R2, 0x8, RZ ;  /* 0x0000000802027824 */ /* 0x002fca00078e00ff */
[----:B------:R-:W-:-:S04]  /*15f20*/  LOP3.LUT R2, R2, 0x38, RZ, 0xc0, !PT ;  /* 0x0000003802027812 */ /* 0x000fc800078ec0ff */
[C---:B------:R-:W-:Y:S01]  /*15f30*/  ISETP.GE.AND P0, PT, R2.reuse, UR4, PT ;  /* 0x0000000402007c0c */ /* 0x040fe2000bf06270 */
[----:B------:R-:W-:-:S03]  /*15f40*/  IMAD.SHL.U32 R5, R2, 0x2, RZ ;  /* 0x0000000202057824 */ /* 0x000fc600078e00ff */
[----:B------:R-:W-:Y:S02]  /*15f50*/  ISETP.LT.OR P1, PT, R6, 0x1, P0 ;  /* 0x000000010600780c */ /* 0x000fe40000721670 */
[----:B--2---:R-:W-:Y:S02]  /*15f60*/  IADD3 R2, P2, R14, R5, RZ ;  /* 0x000000050e027210 */ /* 0x004fe40007f5e0ff */
[----:B------:R-:W1:Y:S02]  /*15f70*/  SHFL.IDX PT, R14, R18, 0x1, 0x181f ;  /* 0x00381f00120e7f89 */ /* 0x000e6400000e0000 */
[----:B0-----:R-:W-:-:S07]  /*15f80*/  IADD3.X R3, RZ, R3, RZ, P2, !PT ;  /* 0x00000003ff037210 */ /* 0x001fce00017fe4ff */
        /* <DEDUP_REMOVED lines=38> */
.L_x_13720:
        /* <DEDUP_REMOVED lines=9> */
.L_x_13511:
        /* <DEDUP_REMOVED lines=11> */
.L_x_13512:
[----:B------:R-:W-:Y:S01]  /*16330*/  VIADD R22, R22, 0x1 ;  /* 0x0000000116167836 */ /* 0x000fe20000000000 */
[----:B------:R0:W-:Y:S04]  /*16340*/  SYNCS.ARRIVE.TRANS64.A1T0 RZ, [R0+URZ+0x16850], RZ ;  /* 0x016850ff00ff79a7 */ /* 0x0001e8000810003f */
[----:B------:R-:W-:-:S04]  /*16350*/  ISETP.NE.AND P0, PT, R22, 0x2, PT ;  /* 0x000000021600780c */ /* 0x000fc80003f05270 */
[----:B0-----:R-:W-:Y:S02]  /*16360*/  SEL R0, RZ, 0x1, P0 ;  /* 0x00000001ff007807 */ /* 0x001fe40000000000 */
[----:B------:R-:W-:Y:S02]  /*16370*/  SEL R22, R22, RZ, P0 ;  /* 0x000000ff16167207 */ /* 0x000fe40000000000 */
[----:B------:R-:W-:-:S07]  /*16380*/  LOP3.LUT R29, R29, R0, RZ, 0x3c, !PT ;  /* 0x000000001d1d7212 */ /* 0x000fce00078e3cff */
.L_x_13471:
[----:B------:R-:W-:Y:S05]  /*16390*/  BSYNC B7 ;  /* 0x0000000000077941 */ /* 0x000fea0003800000 */
.L_x_13469:
        /* <DEDUP_REMOVED lines=12> */
.L_x_13513:
[----:B------:R-:W0:Y:S01]  /*16460*/  S2R R0, SR_TID.X ;  /* 0x0000000000007919 */ /* 0x000e220000002100 */
[----:B------:R-:W-:Y:S01]  /*16470*/  UMOV UR4, 0xffffffff ;  /* 0xffffffff00047882 */ /* 0x000fe20000000000 */
[----:B0-----:R-:W-:-:S04]  /*16480*/  LOP3.LUT R9, R0, 0x1f, RZ, 0xc0, !PT ;  /* 0x0000001f00097812 */ /* 0x001fc800078ec0ff */
[----:B------:R-:W-:Y:S01]  /*16490*/  ISETP.NE.AND P0, PT, R9, 0x1f, PT ;  /* 0x0000001f0900780c */ /* 0x000fe20003f05270 */
[----:B------:R-:W-:-:S12]  /*164a0*/  BRA.DIV UR4, `(.L_x_13515) ;  /* 0x0000006204847947 */ /* 0x000fd8000b800000 */
[----:B-1----:R-:W-:Y:S01]  /*164b0*/  IADD3 R7, R27, R9, RZ ;  /* 0x000000091b077210 */ /* 0x002fe20007ffe0ff */
        /* <DEDUP_REMOVED lines=17> */
[----:B--2---:R-:W-:Y:S01]  /*165d0*/  @!P1 IMAD.MOV.U32 R7, RZ, RZ, R8 ;  /* 0x000000ffff079224 */ /* 0x004fe200078e0008 */
        /* <DEDUP_REMOVED lines=19> */
.L_x_13730:
[----:B------:R-:W-:Y:S02]  /*16710*/  ULDC UR4, c[0x0][0xc38] ;  /* 0x00030e0000047ab9 */ /* 0x000fe40000000800 */
[----:B------:R-:W-:-:S04]  /*16720*/  IMAD.U32 R2, RZ, RZ, UR4 ;  /* 0x00000004ff027e24 */ /* 0x000fc8000f8e00ff */
[----:B-1----:R-:W-:-:S05]  /*16730*/  IMAD R5, R14, R2, RZ ;  /* 0x000000020e057224 */ /* 0x002fca00078e02ff */
[----:B------:R-:W-:-:S04]  /*16740*/  IADD3 R6, R6, R5, RZ ;  /* 0x0000000506067210 */ /* 0x000fc80007ffe0ff */
[----:B------:R-:W-:-:S13]  /*16750*/  ISETP.GT.AND P6, PT, R6, R0, PT ;  /* 0x000000000600720c */ /* 0x000fda0003fc4270 */
[----:B------:R-:W-:Y:S05]  /*16760*/  @P6 BRA `(.L_x_13516) ;  /* 0x0000000000a46947 */ /* 0x000fea0003800000 */
.L_x_13519:
[----:B------:R-:W1:Y:S01]  /*16770*/  LDC R2, c[0x0][0xc3c] ;  /* 0x00030f00ff027b82 */ /* 0x000e620000000800 */
[----:B------:R-:W-:-:S05]  /*16780*/  VIADD R27, R27, 0x1f ;  /* 0x0000001f1b1b7836 */ /* 0x000fca0000000000 */
[----:B-1----:R-:W-:-:S13]  /*16790*/  ISETP.GE.AND P6, PT, R27, R2, PT ;  /* 0x000000021b00720c */ /* 0x002fda0003fc6270 */
[----:B------:R-:W-:Y:S05]  /*167a0*/  @P6 BRA `(.L_x_13517) ;  /* 0x0000000400b86947 */ /* 0x000fea0003800000 */
[----:B0-----:R-:W0:Y:S01]  /*167b0*/  S2R R3, SR_TID.X ;  /* 0x0000000000037919 */ /* 0x001e220000002100 */
        /* <DEDUP_REMOVED lines=30> */
.L_x_13738:
[----:B------:R-:W-:Y:S02]  /*169a0*/  ULDC UR4, c[0x0][0xc38] ;  /* 0x00030e0000047ab9 */ /* 0x000fe40000000800 */
[----:B------:R-:W-:-:S04]  /*169b0*/  IMAD.U32 R2, RZ, RZ, UR4 ;  /* 0x00000004ff027e24 */ /* 0x000fc8000f8e00ff */
[----:B-1----:R-:W-:-:S04]  /*169c0*/  IMAD R5, R14, R2, RZ ;  /* 0x000000020e057224 */ /* 0x002fc800078e02ff */
[----:B------:R-:W-:-:S05]  /*169d0*/  IMAD.IADD R6, R5, 0x1, R6 ;  /* 0x0000000105067824 */ /* 0x000fca00078e0206 */
[----:B------:R-:W-:-:S13]  /*169e0*/  ISETP.GT.AND P6, PT, R6, R0, PT ;  /* 0x000000000600720c */ /* 0x000fda0003fc4270 */
[----:B------:R-:W-:Y:S05]  /*169f0*/  @!P6 BRA `(.L_x_13519) ;  /* 0xfffffffc005ce947 */ /* 0x000fea000383ffff */
.L_x_13516:
        /* <DEDUP_REMOVED lines=9> */
.L_x_13743:
[----:B------:R-:W-:-:S13]  /*16a90*/  ISETP.NE.AND P0, PT, R8, RZ, PT ;  /* 0x000000ff0800720c */ /* 0x000fda0003f05270 */
[----:B------:R-:W-:Y:S05]  /*16aa0*/  @!P0 BRA `(.L_x_13521) ;  /* 0x0000000000108947 */ /* 0x000fea0003800000 */
[----:B------:R-:W-:Y:S01]  /*16ab0*/  UMOV UR4, 0xffffffff ;  /* 0xffffffff00047882 */ /* 0x000fe20000000000 */
[----:B------:R-:W-:Y:S02]  /*16ac0*/  VIADD R12, R5, 0xffffffff ;  /* 0xffffffff050c7836 */ /* 0x000fe40000000000 */
[----:B------:R-:W-:Y:S05]  /*16ad0*/  BRA.DIV UR4, `(.L_x_13522) ;  /* 0x0000006604487947 */ /* 0x000fea000b800000 */
[----:B------:R4:W0:Y:S02]  /*16ae0*/  SHFL.IDX PT, R24, R3, R12, 0x1f ;  /* 0x00001f0c03187589 */ /* 0x00082400000e0000 */
.L_x_13521:
[-C--:B--2---:R-:W-:Y:S01]  /*16af0*/  IABS R8, R7.reuse ;  /* 0x0000000700087213 */ /* 0x084fe20000000000 */
[----:B0-----:R-:W-:Y:S01]  /*16b00*/  IMAD R24, R24, R2, R6 ;  /* 0x0000000218187224 */ /* 0x001fe200078e0206 */
[----:B------:R-:W-:Y:S01]  /*16b10*/  MOV R2, RZ ;  /* 0x000000ff00027202 */ /* 0x000fe20000000f00 */
[----:B------:R-:W-:Y:S01]  /*16b20*/  IMAD.IADD R27, R5, 0x1, R27 ;  /* 0x00000001051b7824 */ /* 0x000fe200078e021b */
[----:B------:R-:W0:Y:S01]  /*16b30*/  I2F.RP R9, R8 ;  /* 0x0000000800097306 */ /* 0x000e220000209400 */
[----:B------:R-:W-:Y:S01]  /*16b40*/  IMAD.IADD R0, R0, 0x1, -R24 ;  /* 0x0000000100007824 */ /* 0x000fe200078e0a18 */
[----:B------:R-:W-:-:S05]  /*16b50*/  IABS R6, R7 ;  /* 0x0000000700067213 */ /* 0x000fca0000000000 */
[----:B------:R-:W-:Y:S01]  /*16b60*/  IMAD.MOV R10, RZ, RZ, -R6 ;  /* 0x000000ffff0a7224 */ /* 0x000fe200078e0a06 */
[----:B---3--:R-:W-:Y:S01]  /*16b70*/  IABS R6, R4 ;  /* 0x0000000400067213 */ /* 0x008fe20000000000 */
[----:B0-----:R-:W4:Y:S02]  /*16b80*/  MUFU.RCP R9, R9 ;  /* 0x0000000900097308 */ /* 0x001f240000001000 */
[----:B----4-:R-:W-:-:S06]  /*16b90*/  VIADD R3, R9, 0xffffffe ;  /* 0x0ffffffe09037836 */ /* 0x010fcc0000000000 */
[----:B------:R-:W0:Y:S02]  /*16ba0*/  F2I.FTZ.U32.TRUNC.NTZ R3, R3 ;  /* 0x0000000300037305 */ /* 0x000e24000021f000 */
[----:B0-----:R-:W-:-:S04]  /*16bb0*/  IMAD.MOV R11, RZ, RZ, -R3 ;  /* 0x000000ffff0b7224 */ /* 0x001fc800078e0a03 */
        /* <DEDUP_REMOVED lines=9> */
[----:B------:R-:W-:Y:S01]  /*16c50*/  @!P1 IADD3 R11, R11, -R8, RZ ;  /* 0x800000080b0b9210 */ /* 0x000fe20007ffe0ff */
[----:B------:R-:W-:Y:S01]  /*16c60*/  @!P1 VIADD R9, R9, 0x1 ;  /* 0x0000000109099836 */ /* 0x000fe20000000000 */
[----:B------:R-:W-:-:S02]  /*16c70*/  ISETP.NE.AND P1, PT, R7, RZ, PT ;  /* 0x000000ff0700720c */ /* 0x000fc40003f25270 */
[----:B------:R-:W-:Y:S02]  /*16c80*/  ISETP.GE.U32.AND P0, PT, R11, R8, PT ;  /* 0x000000080b00720c */ /* 0x000fe40003f06070 */
[----:B------:R-:W-:-:S05]  /*16c90*/  IABS R8, R4 ;  /* 0x0000000400087213 */ /* 0x000fca0000000000 */
[----:B------:R-:W-:Y:S02]  /*16ca0*/  IMAD.MOV R8, RZ, RZ, -R8 ;  /* 0x000000ffff087224 */ /* 0x000fe400078e0a08 */
[----:B0-----:R-:W-:-:S04]  /*16cb0*/  VIADD R12, R10, 0xffffffe ;  /* 0x0ffffffe0a0c7836 */ /* 0x001fc80000000000 */
[----:B------:R-:W-:Y:S01]  /*16cc0*/  @P0 IADD3 R9, R9, 0x1, RZ ;  /* 0x0000000109090810 */ /* 0x000fe20007ffe0ff */
[----:B------:R-:W0:Y:S02]  /*16cd0*/  F2I.FTZ.U32.TRUNC.NTZ R3, R12 ;  /* 0x0000000c00037305 */ /* 0x000e24000021f000 */
        /* <DEDUP_REMOVED lines=22> */
[----:B------:R-:W-:Y:S01]  /*16e40*/  IMAD.MOV R3, RZ, RZ, -R2 ;  /* 0x000000ffff037224 */ /* 0x000fe200078e0a02 */
[----:B------:R-:W-:-:S03]  /*16e50*/  LEA R2, R4, R2, 0x18 ;  /* 0x0000000204027211 */ /* 0x000fc600078ec0ff */
[----:B------:R-:W-:-:S04]  /*16e60*/  IMAD R9, R4, R3, R9 ;  /* 0x0000000304097224 */ /* 0x000fc800078e0209 */
[----:B------:R-:W-:Y:S01]  /*16e70*/  IMAD R26, R9, 0x10000, R2 ;  /* 0x00010000091a7824 */ /* 0x000fe200078e0202 */
[----:B------:R-:W-:Y:S06]  /*16e80*/  BRA `(.L_x_13523) ;  /* 0x00000000001c7947 */ /* 0x000fec0003800000 */
.L_x_13517:
[----:B------:R-:W-:Y:S01]  /*16e90*/  UMOV UR4, URZ ;  /* 0x0000003f00047c82 */ /* 0x000fe20008000000 */
[----:B------:R-:W-:Y:S01]  /*16ea0*/  UMOV UR5, URZ ;  /* 0x0000003f00057c82 */ /* 0x000fe20008000000 */
[----:B------:R-:W-:Y:S01]  /*16eb0*/  ULDC UR6, c[0x0][0xc3c] ;  /* 0x00030f0000067ab9 */ /* 0x000fe20000000800 */
[----:B------:R-:W-:Y:S01]  /*16ec0*/  MOV R24, R0 ;  /* 0x0000000000187202 */ /* 0x000fe20000000f00 */
[----:B------:R-:W-:Y:S02]  /*16ed0*/  IMAD.U32 R25, RZ, RZ, UR4 ;  /* 0x00000004ff197e24 */ /* 0x000fe4000f8e00ff */
[----:B------:R-:W-:Y:S02]  /*16ee0*/  IMAD.U32 R26, RZ, RZ, UR5 ;  /* 0x00000005ff1a7e24 */ /* 0x000fe4000f8e00ff */
[----:B------:R-:W-:-:S07]  /*16ef0*/  IMAD.U32 R27, RZ, RZ, UR6 ;  /* 0x00000006ff1b7e24 */ /* 0x000fce000f8e00ff */
.L_x_13523:
        /* <DEDUP_REMOVED lines=10> */
.L_x_13514:
[----:B------:R-:W-:Y:S02]  /*16fa0*/  ULDC UR4, c[0x0][0xc3c] ;  /* 0x00030f0000047ab9 */ /* 0x000fe40000000800 */
[----:B---3--:R-:W-:-:S13]  /*16fb0*/  ISETP.GE.AND P0, PT, R27, UR4, PT ;  /* 0x000000041b007c0c */ /* 0x008fda000bf06270 */
[----:B------:R-:W-:Y:S05]  /*16fc0*/  @!P0 BRA `(.L_x_13524) ;  /* 0xffffffa000688947 */ /* 0x000fea000383ffff */
[----:B------:R-:W-:Y:S05]  /*16fd0*/  BSYNC B8 ;  /* 0x0000000000087941 */ /* 0x000fea0003800000 */
.L_x_13429:
[----:B0-----:R-:W3:Y:S01]  /*16fe0*/  LDL.LU R0, [R1+0x44] ;  /* 0x0000440001007983 */ /* 0x001ee20000300800 */
[----:B------:R-:W-:Y:S01]  /*16ff0*/  BSSY B0, `(.L_x_13525) ;  /* 0x000000b000007945 */ /* 0x000fe20003800000 */
[----:B-1----:R-:W0:Y:S01]  /*17000*/  S2R R5, SR_CgaCtaId ;  /* 0x0000000000057919 */ /* 0x002e220000008800 */
[----:B---3--:R-:W-:-:S04]  /*17010*/  IADD3 R0, R0, 0x1, RZ ;  /* 0x0000000100007810 */ /* 0x008fc80007ffe0ff */
        /* <DEDUP_REMOVED lines=8> */
.L_x_13746:
[----:B------:R-:W-:Y:S05]  /*170a0*/  BSYNC B0 ;  /* 0x0000000000007941 */ /* 0x000fea0003800000 */
.L_x_13525:
[----:B------:R-:W-:-:S03]  /*170b0*/  UMOV UR4, 0xffffffff ;  /* 0xffffffff00047882 */ /* 0x000fc60000000000 */
[----:B------:R-:W-:Y:S05]  /*170c0*/  BRA.DIV UR4, `(.L_x_13527) ;  /* 0x0000006204087947 */ /* 0x000fea000b800000 */
[----:B0-----:R-:W0:Y:S02]  /*170d0*/  S2R R0, SR_TID.X ;  /* 0x0000000000007919 */ /* 0x001e240000002100 */
[----:B0-----:R-:W-:-:S04]  /*170e0*/  SHF.R.U32.HI R0, RZ, 0x5, R0 ;  /* 0x00000005ff007819 */ /* 0x001fc80000011600 */
[----:B------:R-:W-:-:S05]  /*170f0*/  LOP3.LUT R0, R0, 0x3, RZ, 0xc0, !PT ;  /* 0x0000000300007812 */ /* 0x000fca00078ec0ff */
[----:B------:R0:W1:Y:S02]  /*17100*/  SHFL.IDX PT, R14, R0, RZ, 0x1f ;  /* 0x00001fff000e7589 */ /* 0x00006400000e0000 */
.L_x_13749:
[----:B-1----:R-:W-:-:S13]  /*17110*/  ISETP.NE.AND P0, PT, R14, RZ, PT ;  /* 0x000000ff0e00720c */ /* 0x002fda0003f05270 */
[----:B------:R-:W-:Y:S05]  /*17120*/  @P0 BRA `(.L_x_13282) ;  /* 0x0000000000880947 */ /* 0x000fea0003800000 */
[----:B------:R-:W-:-:S03]  /*17130*/  UMOV UR4, 0xffffffff ;  /* 0xffffffff00047882 */ /* 0x000fc60000000000 */
[----:B------:R-:W-:Y:S05]  /*17140*/  BRA.DIV UR4, `(.L_x_13528) ;  /* 0x00000062041c7947 */ /* 0x000fea000b800000 */
[----:B------:R-:W-:-:S13]  /*17150*/  ELECT P6, URZ, PT ;  /* 0x00000000003f782f */ /* 0x000fda00038c0000 */
.L_x_13752:
[----:B------:R-:W-:Y:S05]  /*17160*/  @!P6 BRA `(.L_x_13282) ;  /* 0x000000000078e947 */ /* 0x000fea0003800000 */
[----:B------:R-:W-:-:S06]  /*17170*/  ULOP3.LUT UR4, UR36, 0x2, URZ, 0xfc, !UPT ;  /* 0x0000000224047892 */ /* 0x000fcc000f8efc3f */
[----:B0-----:R-:W-:-:S05]  /*17180*/  IMAD.U32 R0, RZ, RZ, UR4 ;  /* 0x00000004ff007e24 */ /* 0x001fca000f8e00ff */
[----:B------:R-:W-:-:S13]  /*17190*/  ISETP.NE.AND P0, PT, R0, 0x3, PT ;  /* 0x000000030000780c */ /* 0x000fda0003f05270 */
[----:B------:R-:W-:Y:S05]  /*171a0*/  @!P0 BRA `(.L_x_13529) ;  /* 0x0000000000048947 */ /* 0x000fea0003800000 */
[----:B------:R-:W-:Y:S01]  /*171b0*/  BPT.TRAP 0x1 ;  /* 0x000000040000795c */ /* 0x000fe20000300000 */
.L_x_13529:
[C---:B------:R-:W-:Y:S01]  /*171c0*/  IMAD R3, R22.reuse, 0x8, R5 ;  /* 0x0000000816037824 */ /* 0x040fe200078e0205 */
[----:B------:R-:W-:Y:S02]  /*171d0*/  SHF.L.U32 R2, R29, 0x1f, RZ ;  /* 0x0000001f1d027819 */ /* 0x000fe400000006ff */
[----:B------:R-:W-:Y:S02]  /*171e0*/  IADD3 R22, R22, 0x1, RZ ;  /* 0x0000000116167810 */ /* 0x000fe40007ffe0ff */
[----:B------:R-:W0:Y:S02]  /*171f0*/  SYNCS.PHASECHK.TRANS64.TRYWAIT P1, [R3+URZ+0x16840], R2 ;  /* 0x01684002030075a7 */ /* 0x000e24000802017f */
[----:B------:R-:W-:-:S04]  /*17200*/  ISETP.NE.AND P2, PT, R22, 0x2, PT ;  /* 0x000000021600780c */ /* 0x000fc80003f45270 */
[----:B------:R-:W-:Y:S01]  /*17210*/  SEL R0, RZ, 0x1, P2 ;  /* 0x00000001ff007807 */ /* 0x000fe20001000000 */
[----:B0-----:R-:W-:Y:S08]  /*17220*/  @!P1 BRA `(.L_x_13530) ;  /* 0x0000006000049947 */ /* 0x001ff00003800000 */
.L_x_13753:
[----:B------:R-:W-:Y:S02]  /*17230*/  SEL R22, R22, RZ, P2 ;  /* 0x000000ff16167207 */ /* 0x000fe40001000000 */
[----:B------:R-:W-:Y:S01]  /*17240*/  LOP3.LUT R0, R29, R0, RZ, 0x3c, !PT ;  /* 0x000000001d007212 */ /* 0x000fe200078e3cff */
[----:B------:R-:W-:Y:S06]  /*17250*/  @!P0 BRA `(.L_x_13531) ;  /* 0x0000000000048947 */ /* 0x000fec0003800000 */
[----:B------:R-:W-:Y:S01]  /*17260*/  BPT.TRAP 0x1 ;  /* 0x000000040000795c */ /* 0x000fe20000300000 */
.L_x_13531:
[----:B------:R-:W-:Y:S01]  /*17270*/  IMAD R5, R22, 0x8, R5 ;  /* 0x0000000816057824 */ /* 0x000fe200078e0205 */
[----:B------:R-:W-:-:S04]  /*17280*/  SHF.L.U32 R0, R0, 0x1f, RZ ;  /* 0x0000001f00007819 */ /* 0x000fc800000006ff */
[----:B------:R-:W1:Y:S02]  /*17290*/  SYNCS.PHASECHK.TRANS64.TRYWAIT P1, [R5+URZ+0x16840], R0 ;  /* 0x01684000050075a7 */ /* 0x000e64000802017f */
[----:B-1----:R-:W-:Y:S05]  /*172a0*/  @!P1 BRA `(.L_x_13532) ;  /* 0x0000005c00f89947 */ /* 0x002fea0003800000 */
.L_x_13754:
[----:B------:R-:W-:Y:S05]  /*172b0*/  @!P0 BRA `(.L_x_13533) ;  /* 0x0000000000048947 */ /* 0x000fea0003800000 */
[----:B------:R-:W-:Y:S01]  /*172c0*/  BPT.TRAP 0x1 ;  /* 0x000000040000795c */ /* 0x000fe20000300000 */
.L_x_13533:
[----:B------:R-:W3:Y:S02]  /*172d0*/  SYNCS.PHASECHK.TRANS64.TRYWAIT P1, [R3+URZ+0x16860], R2 ;  /* 0x01686002030075a7 */ /* 0x000ee4000802017f */
[----:B---3--:R-:W-:Y:S05]  /*172e0*/  @!P1 BRA `(.L_x_13534) ;  /* 0x0000005c00fc9947 */ /* 0x008fea0003800000 */
.L_x_13755:
[----:B------:R-:W-:Y:S05]  /*172f0*/  @!P0 BRA `(.L_x_13535) ;  /* 0x0000000000048947 */ /* 0x000fea0003800000 */
[----:B------:R-:W-:Y:S01]  /*17300*/  BPT.TRAP 0x1 ;  /* 0x000000040000795c */ /* 0x000fe20000300000 */
.L_x_13535:
[----:B------:R0:W0:Y:S02]  /*17310*/  SYNCS.PHASECHK.TRANS64.TRYWAIT P0, [R5+URZ+0x16860], R0 ;  /* 0x01686000050075a7 */ /* 0x000024000800017f */
[----:B0-----:R-:W-:Y:S05]  /*17320*/  @!P0 NANOSLEEP.SYNCS 0x989680 ;  /* 0x009896800000895d */ /* 0x001fea0003900000 */
[----:B------:R-:W0:Y:S02]  /*17330*/  @!P0 SYNCS.PHASECHK.TRANS64 P0, [R5+URZ+0x16860], R0 ;  /* 0x01686000050085a7 */ /* 0x000e24000800007f */
[----:B0-----:R-:W-:Y:S05]  /*17340*/  @!P0 BRA `(.L_x_13535) ;  /* 0xfffffffc00f08947 */ /* 0x001fea000383ffff */
.L_x_13282:
[----:B------:R-:W-:Y:S05]  /*17350*/  BSYNC B9 ;  /* 0x0000000000097941 */ /* 0x000fea0003800000 */
.L_x_13279:
[----:B------:R-:W-:Y:S05]  /*17360*/  EXIT ;  /* 0x000000000000794d */ /* 0x000fea0003800000 */
.L_x_13302:
[----:B0-----:R0:W1:Y:S02]  /*17370*/  SYNCS.PHASECHK.TRANS64.TRYWAIT P6, [R70+URZ+0x16890], R78 ;  /* 0x0168904e460075a7 */ /* 0x00106400080c017f */
[----:B-1----:R-:W-:Y:S05]  /*17380*/  @!P6 NANOSLEEP.SYNCS 0x989680 ;  /* 0x009896800000e95d */ /* 0x002fea0003900000 */
[----:B------:R-:W1:Y:S02]  /*17390*/  @!P6 SYNCS.PHASECHK.TRANS64 P6, [R70+URZ+0x16890], R78 ;  /* 0x0168904e4600e5a7 */ /* 0x000e6400080c007f */
[----:B-1----:R-:W-:Y:S05]  /*173a0*/  @!P6 BRA `(.L_x_13302) ;  /* 0xfffffffc00f0e947 */ /* 0x002fea000383ffff */
[----:B------:R-:W-:Y:S05]  /*173b0*/  BRA `(.L_x_13536) ;  /* 0xfffffeb800587947 */ /* 0x000fea000383ffff */
.L_x_13303:
        /* <DEDUP_REMOVED lines=8> */
.L_x_13538:
[----:B------:R-:W-:Y:S05]  /*17440*/  BSYNC B1 ;  /* 0x0000000000017941 */ /* 0x000fea0003800000 */
.L_x_13537:
        /* <DEDUP_REMOVED lines=8> */
.L_x_13539:
[----:B------:R-:W-:Y:S05]  /*174d0*/  BRA `(.L_x_13540) ;  /* 0xfffffeb800247947 */ /* 0x000fea000383ffff */
.L_x_13312:
[----:B------:R-:W-:Y:S01]  /*174e0*/  BSSY B1, `(.L_x_13541) ;  /* 0x0000008000017945 */ /* 0x000fe20003800000 */
[----:B0---4-:R-:W-:Y:S01]  /*174f0*/  IMAD.MOV.U32 R13, RZ, RZ, R84 ;  /* 0x000000ffff0d7224 */ /* 0x011fe200078e0054 */
[----:B------:R-:W-:Y:S01]  /*17500*/  MOV R12, 0x1 ;  /* 0x00000001000c7802 */ /* 0x000fe20000000f00 */
[----:B------:R-:W-:Y:S02]  /*17510*/  IMAD.MOV.U32 R11, RZ, RZ, 0x1c1f ;  /* 0x00001c1fff0b7424 */ /* 0x000fe400078e00ff */
[----:B------:R-:W-:-:S07]  /*17520*/  IMAD.MOV.U32 R15, RZ, RZ, -0x1 ;  /* 0xffffffffff0f7424 */ /* 0x000fce00078e00ff */
[----:B-123--:R-:W-:Y:S05]  /*17530*/  WARPSYNC.COLLECTIVE R15, `(.L_x_13542) ;  /* 0x000000000f087348 */ /* 0x00efea0003c00000 */
[----:B---3--:R0:W3:Y:S02]  /*17540*/  SHFL.IDX P6, R14, R13, R12, R11 ;  /* 0x0000000c0d0e7389 */ /* 0x0080e400000c000b */
[----:B0123--:R-:W-:Y:S01]  /*17550*/  ENDCOLLECTIVE ;  /* 0x000000000000791b */ /* 0x00ffe20003800000 */
.L_x_13542:
[----:B------:R-:W-:Y:S05]  /*17560*/  BSYNC B1 ;  /* 0x0000000000017941 */ /* 0x000fea0003800000 */
.L_x_13541:
        /* <DEDUP_REMOVED lines=8> */
.L_x_13543:
[----:B------:R-:W-:Y:S05]  /*175f0*/  BRA `(.L_x_13544) ;  /* 0xfffffebc00907947 */ /* 0x000fea000383ffff */
.L_x_13324:
[----:B-1----:R1:W2:Y:S02]  /*17600*/  SYNCS.PHASECHK.TRANS64.TRYWAIT P4, [R70+URZ+0x16890], R78 ;  /* 0x0168904e460075a7 */ /* 0x0022a4000808017f */
[----:B--2---:R-:W-:Y:S05]  /*17610*/  @!P4 NANOSLEEP.SYNCS 0x989680 ;  /* 0x009896800000c95d */ /* 0x004fea0003900000 */
[----:B------:R-:W2:Y:S02]  /*17620*/  @!P4 SYNCS.PHASECHK.TRANS64 P4, [R70+URZ+0x16890], R78 ;  /* 0x0168904e4600c5a7 */ /* 0x000ea4000808007f */
[----:B--2---:R-:W-:Y:S05]  /*17630*/  @!P4 BRA `(.L_x_13324) ;  /* 0xfffffffc00f0c947 */ /* 0x004fea000383ffff */
[----:B------:R-:W-:Y:S05]  /*17640*/  BRA `(.L_x_13545) ;  /* 0xfffffec800807947 */ /* 0x000fea000383ffff */
.L_x_13325:
        /* <DEDUP_REMOVED lines=8> */
.L_x_13547:
[----:B------:R-:W-:Y:S05]  /*176d0*/  BSYNC B1 ;  /* 0x0000000000017941 */ /* 0x000fea0003800000 */
.L_x_13546:
[----:B------:R-:W-:Y:S01]  /*176e0*/  IMAD.MOV.U32 R13, RZ, RZ, R79 ;  /* 0x000000ffff0d7224 */ /* 0x000fe200078e004f */
[----:B------:R-:W-:Y:S01]  /*176f0*/  MOV R15, 0xffffffff ;  /* 0xffffffff000f7802 */ /* 0x000fe20000000f00 */
[----:B------:R-:W-:Y:S01]  /*17700*/  IMAD.MOV.U32 R12, RZ, RZ, RZ ;  /* 0x000000ffff0c7224 */ /* 0x000fe200078e00ff */
[----:B------:R-:W-:Y:S01]  /*17710*/  MOV R83, R14 ;  /* 0x0000000e00537202 */ /* 0x000fe20000000f00 */
[----:B------:R-:W-:-:S07]  /*17720*/  IMAD.MOV.U32 R11, RZ, RZ, 0x1c1f ;  /* 0x00001c1fff0b7424 */ /* 0x000fce00078e00ff */
[----:B------:R-:W-:Y:S05]  /*17730*/  WARPSYNC.COLLECTIVE R15, `(.L_x_13548) ;  /* 0x000000000f087348 */ /* 0x000fea0003c00000 */
[----:B------:R0:W1:Y:S02]  /*17740*/  SHFL.IDX P6, R14, R13, R12, R11 ;  /* 0x0000000c0d0e7389 */ /* 0x00006400000c000b */
[----:B01----:R-:W-:Y:S01]  /*17750*/  ENDCOLLECTIVE ;  /* 0x000000000000791b */ /* 0x003fe20003800000 */
.L_x_13548:
[----:B------:R-:W-:Y:S01]  /*17760*/  IMAD.MOV.U32 R82, RZ, RZ, R14 ;  /* 0x000000ffff527224 */ /* 0x000fe200078e000e */
[----:B------:R-:W-:Y:S06]  /*17770*/  BRA `(.L_x_13549) ;  /* 0xfffffec8004c7947 */ /* 0x000fec000383ffff */
.L_x_13330:
        /* <DEDUP_REMOVED lines=8> */
.L_x_13551:
[----:B------:R-:W-:Y:S05]  /*17800*/  BSYNC B1 ;  /* 0x0000000000017941 */ /* 0x000fea0003800000 */
.L_x_13550:
        /* <DEDUP_REMOVED lines=8> */
.L_x_13552:
[----:B------:R-:W-:Y:S01]  /*17890*/  IMAD.MOV.U32 R38, RZ, RZ, R14 ;  /* 0x000000ffff267224 */ /* 0x000fe200078e000e */
[----:B------:R-:W-:Y:S06]  /*178a0*/  BRA `(.L_x_13553) ;  /* 0xfffffecc00dc7947 */ /* 0x000fec000383ffff */
.L_x_13335:
[----:B0-----:R0:W1:Y:S02]  /*178b0*/  SYNCS.PHASECHK.TRANS64.TRYWAIT P3, [R70+URZ+0x16890], R78 ;  /* 0x0168904e460075a7 */ /* 0x001064000806017f */
[----:B-1----:R-:W-:Y:S05]  /*178c0*/  @!P3 NANOSLEEP.SYNCS 0x989680 ;  /* 0x009896800000b95d */ /* 0x002fea0003900000 */
[----:B------:R-:W1:Y:S02]  /*178d0*/  @!P3 SYNCS.PHASECHK.TRANS64 P3, [R70+URZ+0x16890], R78 ;  /* 0x0168904e4600b5a7 */ /* 0x000e64000806007f */
[----:B-1----:R-:W-:Y:S05]  /*178e0*/  @!P3 BRA `(.L_x_13335) ;  /* 0xfffffffc00f0b947 */ /* 0x002fea000383ffff */
[----:B------:R-:W-:Y:S05]  /*178f0*/  BRA `(.L_x_13554) ;  /* 0xfffffed400e47947 */ /* 0x000fea000383ffff */
.L_x_13336:
        /* <DEDUP_REMOVED lines=8> */
.L_x_13556:
[----:B------:R-:W-:Y:S05]  /*17980*/  BSYNC B1 ;  /* 0x0000000000017941 */ /* 0x000fea0003800000 */
.L_x_13555:
        /* <DEDUP_REMOVED lines=8> */
.L_x_13557:
[----:B------:R-:W-:Y:S01]  /*17a10*/  IMAD.MOV.U32 R37, RZ, RZ, R14 ;  /* 0x000000ffff257224 */ /* 0x000fe200078e000e */
[----:B------:R-:W-:Y:S06]  /*17a20*/  BRA `(.L_x_13558) ;  /* 0xfffffed800007947 */ /* 0x000fec000383ffff */
.L_x_13339:
        /* <DEDUP_REMOVED lines=8> */
.L_x_13560:
[----:B------:R-:W-:Y:S05]  /*17ab0*/  BSYNC B1 ;  /* 0x0000000000017941 */ /* 0x000fea0003800000 */
.L_x_13559:
        /* <DEDUP_REMOVED lines=8> */
.L_x_13561:
[----:B------:R-:W-:Y:S01]  /*17b40*/  IMAD.MOV.U32 R37, RZ, RZ, R14 ;  /* 0x000000ffff257224 */ /* 0x000fe200078e000e */
[----:B------:R-:W-:Y:S06]  /*17b50*/  BRA `(.L_x_13562) ;  /* 0xfffffed400fc7947 */ /* 0x000fec000383ffff */
.L_x_13343:
[----:B0-----:R0:W4:Y:S02]  /*17b60*/  SYNCS.PHASECHK.TRANS64.TRYWAIT P4, [R70+URZ+0x168b0], R78 ;  /* 0x0168b04e460075a7 */ /* 0x001124000808017f */
[----:B----4-:R-:W-:Y:S05]  /*17b70*/  @!P4 NANOSLEEP.SYNCS 0x989680 ;  /* 0x009896800000c95d */ /* 0x010fea0003900000 */
[----:B------:R-:W4:Y:S02]  /*17b80*/  @!P4 SYNCS.PHASECHK.TRANS64 P4, [R70+URZ+0x168b0], R78 ;  /* 0x0168b04e4600c5a7 */ /* 0x000f24000808007f */
[----:B----4-:R-:W-:Y:S05]  /*17b90*/  @!P4 BRA `(.L_x_13343) ;  /* 0xfffffffc00f0c947 */ /* 0x010fea000383ffff */
[----:B------:R-:W-:Y:S05]  /*17ba0*/  BRA `(.L_x_13563) ;  /* 0xfffffed800747947 */ /* 0x000fea000383ffff */
.L_x_13353:
[----:B------:R-:W0:Y:S01]  /*17bb0*/  S2R R4, SR_TID.X ;  /* 0x0000000000047919 */ /* 0x000e220000002100 */
[----:B------:R-:W-:Y:S01]  /*17bc0*/  BSSY B0, `(.L_x_13564) ;  /* 0x000000c000007945 */ /* 0x000fe20003800000 */
[----:B-1----:R-:W-:Y:S01]  /*17bd0*/  IMAD.MOV.U32 R12, RZ, RZ, RZ ;  /* 0x000000ffff0c7224 */ /* 0x002fe200078e00ff */
[----:B------:R-:W-:Y:S01]  /*17be0*/  MOV R15, 0xffffffff ;  /* 0xffffffff000f7802 */ /* 0x000fe20000000f00 */
[----:B------:R-:W-:Y:S01]  /*17bf0*/  IMAD.MOV.U32 R11, RZ, RZ, 0x1f ;  /* 0x0000001fff0b7424 */ /* 0x000fe200078e00ff */
[----:B0-----:R-:W-:-:S04]  /*17c00*/  IADD3 R5, R4, -0x80, RZ ;  /* 0xffffff8004057810 */ /* 0x001fc80007ffe0ff */
[----:B------:R-:W-:-:S04]  /*17c10*/  SHF.R.S32.HI R4, RZ, 0x1f, R5 ;  /* 0x0000001fff047819 */ /* 0x000fc80000011405 */
[----:B------:R-:W-:-:S04]  /*17c20*/  LEA.HI R4, R4, R5, RZ, 0x7 ;  /* 0x0000000504047211 */ /* 0x000fc800078f38ff */
[----:B------:R-:W-:-:S05]  /*17c30*/  SHF.R.S32.HI R4, RZ, 0x7, R4 ;  /* 0x00000007ff047819 */ /* 0x000fca0000011404 */
[----:B--2---:R-:W-:-:S07]  /*17c40*/  IMAD.MOV.U32 R13, RZ, RZ, R4 ;  /* 0x000000ffff0d7224 */ /* 0x004fce00078e0004 */
[----:B-----5:R-:W-:Y:S05]  /*17c50*/  WARPSYNC.COLLECTIVE R15, `(.L_x_13565) ;  /* 0x000000000f087348 */ /* 0x020fea0003c00000 */
[----:B------:R0:W1:Y:S02]  /*17c60*/  SHFL.IDX P6, R14, R13, R12, R11 ;  /* 0x0000000c0d0e7389 */ /* 0x00006400000c000b */
[----:B01---5:R-:W-:Y:S01]  /*17c70*/  ENDCOLLECTIVE ;  /* 0x000000000000791b */ /* 0x023fe20003800000 */
.L_x_13565:
[----:B------:R-:W-:Y:S05]  /*17c80*/  BSYNC B0 ;  /* 0x0000000000007941 */ /* 0x000fea0003800000 */
.L_x_13564:
[----:B------:R3:W-:Y:S01]  /*17c90*/  STL [R1+0x1c], R14 ;  /* 0x00001c0e01007387 */ /* 0x0007e20000100800 */
[----:B------:R-:W-:Y:S05]  /*17ca0*/  BRA `(.L_x_13566) ;  /* 0xfffffee000807947 */ /* 0x000fea000383ffff */
.L_x_13365:
[----:B------:R-:W-:Y:S01]  /*17cb0*/  BSSY B1, `(.L_x_13567) ;  /* 0x0000008000017945 */ /* 0x000fe20003800000 */
[----:B--2---:R-:W-:Y:S01]  /*17cc0*/  IMAD.MOV.U32 R13, RZ, RZ, R26 ;  /* 0x000000ffff0d7224 */ /* 0x004fe200078e001a */
[----:B------:R-:W-:Y:S01]  /*17cd0*/  MOV R15, 0xffffffff ;  /* 0xffffffff000f7802 */ /* 0x000fe20000000f00 */
[----:B------:R-:W-:Y:S02]  /*17ce0*/  IMAD.MOV.U32 R12, RZ, RZ, RZ ;  /* 0x000000ffff0c7224 */ /* 0x000fe400078e00ff */
[----:B------:R-:W-:-:S07]  /*17cf0*/  IMAD.MOV.U32 R11, RZ, RZ, 0x1c1f ;  /* 0x00001c1fff0b7424 */ /* 0x000fce00078e00ff */
[----:B---3--:R-:W-:Y:S05]  /*17d00*/  WARPSYNC.COLLECTIVE R15, `(.L_x_13568) ;  /* 0x000000000f087348 */ /* 0x008fea0003c00000 */
[----:B---3--:R0:W1:Y:S02]  /*17d10*/  SHFL.IDX P6, R14, R13, R12, R11 ;  /* 0x0000000c0d0e7389 */ /* 0x00806400000c000b */
[----:B01----:R-:W-:Y:S01]  /*17d20*/  ENDCOLLECTIVE ;  /* 0x000000000000791b */ /* 0x003fe20003800000 */
.L_x_13568:
[----:B------:R-:W-:Y:S05]  /*17d30*/  BSYNC B1 ;  /* 0x0000000000017941 */ /* 0x000fea0003800000 */
.L_x_13567:
        /* <DEDUP_REMOVED lines=8> */
.L_x_13569:
[----:B------:R-:W-:Y:S02]  /*17dc0*/  IMAD.MOV.U32 R13, RZ, RZ, R28 ;  /* 0x000000ffff0d7224 */ /* 0x000fe400078e001c */
[----:B------:R-:W-:-:S07]  /*17dd0*/  IMAD.MOV.U32 R0, RZ, RZ, R14 ;  /* 0x000000ffff007224 */ /* 0x000fce00078e000e */
[----:B------:R-:W-:Y:S05]  /*17de0*/  WARPSYNC.COLLECTIVE R15, `(.L_x_13570) ;  /* 0x000000000f087348 */ /* 0x000fea0003c00000 */
[----:B------:R0:W1:Y:S02]  /*17df0*/  SHFL.IDX P6, R14, R13, R12, R11 ;  /* 0x0000000c0d0e7389 */ /* 0x00006400000c000b */
[----:B01----:R-:W-:Y:S01]  /*17e00*/  ENDCOLLECTIVE ;  /* 0x000000000000791b */ /* 0x003fe20003800000 */
.L_x_13570:
[----:B------:R-:W-:Y:S01]  /*17e10*/  IMAD.MOV.U32 R13, RZ, RZ, R27 ;  /* 0x000000ffff0d7224 */ /* 0x000fe200078e001b */
[----:B------:R-:W-:-:S07]  /*17e20*/  MOV R5, R14 ;  /* 0x0000000e00057202 */ /* 0x000fce0000000f00 */
[----:B------:R-:W-:Y:S05]  /*17e30*/  WARPSYNC.COLLECTIVE R15, `(.L_x_13571) ;  /* 0x000000000f087348 */ /* 0x000fea0003c00000 */
[----:B------:R0:W1:Y:S02]  /*17e40*/  SHFL.IDX P6, R14, R13, R12, R11 ;  /* 0x0000000c0d0e7389 */ /* 0x00006400000c000b */
[----:B01----:R-:W-:Y:S01]  /*17e50*/  ENDCOLLECTIVE ;  /* 0x000000000000791b */ /* 0x003fe20003800000 */
.L_x_13571:
[----:B------:R-:W-:Y:S05]  /*17e60*/  BRA `(.L_x_13572) ;  /* 0xfffffee400907947 */ /* 0x000fea000383ffff */
.L_x_13369:
[----:B0-----:R0:W1:Y:S02]  /*17e70*/  SYNCS.PHASECHK.TRANS64.TRYWAIT P0, [R18+URZ+0x16800], R15 ;  /* 0x0168000f120075a7 */ /* 0x001064000800017f */
[----:B-1----:R-:W-:Y:S05]  /*17e80*/  @!P0 NANOSLEEP.SYNCS 0x989680 ;  /* 0x009896800000895d */ /* 0x002fea0003900000 */
[----:B------:R-:W1:Y:S02]  /*17e90*/  @!P0 SYNCS.PHASECHK.TRANS64 P0, [R18+URZ+0x16800], R15 ;  /* 0x0168000f120085a7 */ /* 0x000e64000800007f */
[----:B-1----:R-:W-:Y:S05]  /*17ea0*/  @!P0 BRA `(.L_x_13369) ;  /* 0xfffffffc00f08947 */ /* 0x002fea000383ffff */
[----:B------:R-:W-:Y:S05]  /*17eb0*/  BRA `(.L_x_13573) ;  /* 0xfffffee800cc7947 */ /* 0x000fea000383ffff */
.L_x_13377:
[----:B------:R-:W-:Y:S01]  /*17ec0*/  BSSY B1, `(.L_x_13574) ;  /* 0x0000008000017945 */ /* 0x000fe20003800000 */
[----:B--2---:R-:W-:Y:S01]  /*17ed0*/  IMAD.MOV.U32 R13, RZ, RZ, R26 ;  /* 0x000000ffff0d7224 */ /* 0x004fe200078e001a */
[----:B------:R-:W-:Y:S01]  /*17ee0*/  MOV R11, 0x1c1f ;  /* 0x00001c1f000b7802 */ /* 0x000fe20000000f00 */
[----:B------:R-:W-:Y:S02]  /*17ef0*/  IMAD.MOV.U32 R12, RZ, RZ, RZ ;  /* 0x000000ffff0c7224 */ /* 0x000fe400078e00ff */
[----:B------:R-:W-:-:S07]  /*17f00*/  IMAD.MOV.U32 R15, RZ, RZ, -0x1 ;  /* 0xffffffffff0f7424 */ /* 0x000fce00078e00ff */
[----:B---3--:R-:W-:Y:S05]  /*17f10*/  WARPSYNC.COLLECTIVE R15, `(.L_x_13575) ;  /* 0x000000000f087348 */ /* 0x008fea0003c00000 */
[----:B---3--:R0:W1:Y:S02]  /*17f20*/  SHFL.IDX P6, R14, R13, R12, R11 ;  /* 0x0000000c0d0e7389 */ /* 0x00806400000c000b */
[----:B01----:R-:W-:Y:S01]  /*17f30*/  ENDCOLLECTIVE ;  /* 0x000000000000791b */ /* 0x003fe20003800000 */
.L_x_13575:
[----:B------:R-:W-:Y:S05]  /*17f40*/  BSYNC B1 ;  /* 0x0000000000017941 */ /* 0x000fea0003800000 */
.L_x_13574:
        /* <DEDUP_REMOVED lines=8> */
.L_x_13576:
[----:B------:R-:W-:Y:S01]  /*17fd0*/  MOV R13, R28 ;  /* 0x0000001c000d7202 */ /* 0x000fe20000000f00 */
[----:B------:R-:W-:-:S07]  /*17fe0*/  IMAD.MOV.U32 R3, RZ, RZ, R14 ;  /* 0x000000ffff037224 */ /* 0x000fce00078e000e */
[----:B------:R-:W-:Y:S05]  /*17ff0*/  WARPSYNC.COLLECTIVE R15, `(.L_x_13577) ;  /* 0x000000000f087348 */ /* 0x000fea0003c00000 */
[----:B------:R0:W1:Y:S02]  /*18000*/  SHFL.IDX P6, R14, R13, R12, R11 ;  /* 0x0000000c0d0e7389 */ /* 0x00006400000c000b */
[----:B01----:R-:W-:Y:S01]  /*18010*/  ENDCOLLECTIVE ;  /* 0x000000000000791b */ /* 0x003fe20003800000 */
.L_x_13577:
[----:B------:R-:W-:Y:S02]  /*18020*/  IMAD.MOV.U32 R13, RZ, RZ, R27 ;  /* 0x000000ffff0d7224 */ /* 0x000fe400078e001b */
[----:B------:R-:W-:-:S07]  /*18030*/  IMAD.MOV.U32 R20, RZ, RZ, R14 ;  /* 0x000000ffff147224 */ /* 0x000fce00078e000e */
[----:B------:R-:W-:Y:S05]  /*18040*/  WARPSYNC.COLLECTIVE R15, `(.L_x_13578) ;  /* 0x000000000f087348 */ /* 0x000fea0003c00000 */
[----:B------:R0:W1:Y:S02]  /*18050*/  SHFL.IDX P6, R14, R13, R12, R11 ;  /* 0x0000000c0d0e7389 */ /* 0x00006400000c000b */
[----:B01----:R-:W-:Y:S01]  /*18060*/  ENDCOLLECTIVE ;  /* 0x000000000000791b */ /* 0x003fe20003800000 */
.L_x_13578:
[----:B------:R-:W-:Y:S05]  /*18070*/  BRA `(.L_x_13579) ;  /* 0xfffffef400347947 */ /* 0x000fea000383ffff */
.L_x_13381:
[----:B0-----:R0:W1:Y:S02]  /*18080*/  SYNCS.PHASECHK.TRANS64.TRYWAIT P1, [R18+URZ+0x16800], R25 ;  /* 0x01680019120075a7 */ /* 0x001064000802017f */
[----:B-1----:R-:W-:Y:S05]  /*18090*/  @!P1 NANOSLEEP.SYNCS 0x989680 ;  /* 0x009896800000995d */ /* 0x002fea0003900000 */
[----:B------:R-:W1:Y:S02]  /*180a0*/  @!P1 SYNCS.PHASECHK.TRANS64 P1, [R18+URZ+0x16800], R25 ;  /* 0x01680019120095a7 */ /* 0x000e64000802007f */
[----:B-1----:R-:W-:Y:S05]  /*180b0*/  @!P1 BRA `(.L_x_13381) ;  /* 0xfffffffc00f09947 */ /* 0x002fea000383ffff */
[----:B------:R-:W-:Y:S05]  /*180c0*/  BRA `(.L_x_13580) ;  /* 0xfffffef800187947 */ /* 0x000fea000383ffff */
.L_x_13387:
[----:B-1----:R1:W4:Y:S02]  /*180d0*/  SYNCS.PHASECHK.TRANS64.TRYWAIT P1, [R0+URZ+0x16830], R5 ;  /* 0x01683005000075a7 */ /* 0x002324000802017f */
[----:B----4-:R-:W-:Y:S05]  /*180e0*/  @!P1 NANOSLEEP.SYNCS 0x989680 ;  /* 0x009896800000995d */ /* 0x010fea0003900000 */
[----:B------:R-:W4:Y:S02]  /*180f0*/  @!P1 SYNCS.PHASECHK.TRANS64 P1, [R0+URZ+0x16830], R5 ;  /* 0x01683005000095a7 */ /* 0x000f24000802007f */
[----:B----4-:R-:W-:Y:S05]  /*18100*/  @!P1 BRA `(.L_x_13387) ;  /* 0xfffffffc00f09947 */ /* 0x010fea000383ffff */
[----:B------:R-:W-:Y:S05]  /*18110*/  BRA `(.L_x_13386) ;  /* 0xffffff0400607947 */ /* 0x000fea000383ffff */
.L_x_13394:
[----:B-1----:R1:W2:Y:S02]  /*18120*/  SYNCS.PHASECHK.TRANS64.TRYWAIT P2, [R5+URZ+0x16830], R6 ;  /* 0x01683006050075a7 */ /* 0x0022a4000804017f */
[----:B--2---:R-:W-:Y:S05]  /*18130*/  @!P2 NANOSLEEP.SYNCS 0x989680 ;  /* 0x009896800000a95d */ /* 0x004fea0003900000 */
[----:B------:R-:W2:Y:S02]  /*18140*/  @!P2 SYNCS.PHASECHK.TRANS64 P2, [R5+URZ+0x16830], R6 ;  /* 0x016830060500a5a7 */ /* 0x000ea4000804007f */
[----:B--2---:R-:W-:Y:S05]  /*18150*/  @!P2 BRA `(.L_x_13394) ;  /* 0xfffffffc00f0a947 */ /* 0x004fea000383ffff */
[----:B------:R-:W-:Y:S05]  /*18160*/  BRA `(.L_x_13393) ;  /* 0xffffff2c00947947 */ /* 0x000fea000383ffff */
.L_x_13398:
[----:B-1----:R1:W2:Y:S02]  /*18170*/  SYNCS.PHASECHK.TRANS64.TRYWAIT P1, [R5+URZ+0x16850], R4 ;  /* 0x01685004050075a7 */ /* 0x0022a4000802017f */
[----:B--2---:R-:W-:Y:S05]  /*18180*/  @!P1 NANOSLEEP.SYNCS 0x989680 ;  /* 0x009896800000995d */ /* 0x004fea0003900000 */
[----:B------:R-:W2:Y:S02]  /*18190*/  @!P1 SYNCS.PHASECHK.TRANS64 P1, [R5+URZ+0x16850], R4 ;  /* 0x01685004050095a7 */ /* 0x000ea4000802007f */
[----:B--2---:R-:W-:Y:S05]  /*181a0*/  @!P1 BRA `(.L_x_13398) ;  /* 0xfffffffc00f09947 */ /* 0x004fea000383ffff */
[----:B------:R-:W-:Y:S05]  /*181b0*/  BRA `(.L_x_13395) ;  /* 0xffffff3000647947 */ /* 0x000fea000383ffff */
.L_x_13405:
[----:B-1----:R1:W2:Y:S02]  /*181c0*/  SYNCS.PHASECHK.TRANS64.TRYWAIT P1, [R11+URZ+0x16850], R4 ;  /* 0x016850040b0075a7 */ /* 0x0022a4000802017f */
[----:B--2---:R-:W-:Y:S05]  /*181d0*/  @!P1 NANOSLEEP.SYNCS 0x989680 ;  /* 0x009896800000995d */ /* 0x004fea0003900000 */
[----:B------:R-:W2:Y:S02]  /*181e0*/  @!P1 SYNCS.PHASECHK.TRANS64 P1, [R11+URZ+0x16850], R4 ;  /* 0x016850040b0095a7 */ /* 0x000ea4000802007f */
[----:B--2---:R-:W-:Y:S05]  /*181f0*/  @!P1 BRA `(.L_x_13405) ;  /* 0xfffffffc00f09947 */ /* 0x004fea000383ffff */
[----:B------:R-:W-:Y:S05]  /*18200*/  BRA `(.L_x_13404) ;  /* 0xffffff5400347947 */ /* 0x000fea000383ffff */
.L_x_13411:
[----:B------:R-:W-:Y:S01]  /*18210*/  IMAD.MOV.U32 R13, RZ, RZ, R41 ;  /* 0x000000ffff0d7224 */ /* 0x000fe200078e0029 */
[----:B------:R-:W-:Y:S01]  /*18220*/  MOV R12, RZ ;  /* 0x000000ff000c7202 */ /* 0x000fe20000000f00 */
[----:B------:R-:W-:Y:S02]  /*18230*/  IMAD.MOV.U32 R11, RZ, RZ, 0x181f ;  /* 0x0000181fff0b7424 */ /* 0x000fe400078e00ff */
[----:B------:R-:W-:Y:S02]  /*18240*/  IMAD.MOV.U32 R15, RZ, RZ, -0x1 ;  /* 0xffffffffff0f7424 */ /* 0x000fe400078e00ff */
[----:B------:R-:W-:-:S07]  /*18250*/  IMAD R42, R68, 0xc0, R70 ;  /* 0x000000c0442a7824 */ /* 0x000fce00078e0246 */
[----:B-----5:R-:W-:Y:S05]  /*18260*/  WARPSYNC.COLLECTIVE R15, `(.L_x_13581) ;  /* 0x000000000f087348 */ /* 0x020fea0003c00000 */
[----:B------:R0:W1:Y:S02]  /*18270*/  SHFL.IDX P6, R14, R13, R12, R11 ;  /* 0x0000000c0d0e7389 */ /* 0x00006400000c000b */
[----:B01---5:R-:W-:Y:S01]  /*18280*/  ENDCOLLECTIVE ;  /* 0x000000000000791b */ /* 0x023fe20003800000 */
.L_x_13581:
[----:B------:R-:W-:Y:S01]  /*18290*/  VIADD R20, R42, 0x30 ;  /* 0x000000302a147836 */ /* 0x000fe20000000000 */
[----:B------:R-:W-:Y:S01]  /*182a0*/  MOV R13, R40 ;  /* 0x00000028000d7202 */ /* 0x000fe20000000f00 */
[----:B------:R-:W-:-:S07]  /*182b0*/  IMAD.MOV.U32 R0, RZ, RZ, R14 ;  /* 0x000000ffff007224 */ /* 0x000fce00078e000e */
[----:B------:R-:W-:Y:S05]  /*182c0*/  WARPSYNC.COLLECTIVE R15, `(.L_x_13582) ;  /* 0x000000000f087348 */ /* 0x000fea0003c00000 */
[----:B------:R0:W1:Y:S02]  /*182d0*/  SHFL.IDX P6, R14, R13, R12, R11 ;  /* 0x0000000c0d0e7389 */ /* 0x00006400000c000b */
[----:B01----:R-:W-:Y:S01]  /*182e0*/  ENDCOLLECTIVE ;  /* 0x000000000000791b */ /* 0x003fe20003800000 */
.L_x_13582:
[----:B------:R-:W-:Y:S02]  /*182f0*/  ULDC UR4, c[0x0][0xac8] ;  /* 0x0002b20000047ab9 */ /* 0x000fe40000000800 */
[----:B------:R-:W-:-:S04]  /*18300*/  ISETP.GE.AND P0, PT, R59, UR4, PT ;  /* 0x000000043b007c0c */ /* 0x000fc8000bf06270 */
[-C--:B------:R-:W-:Y:S02]  /*18310*/  ISETP.GE.OR P3, PT, R42, R61.reuse, P0 ;  /* 0x0000003d2a00720c */ /* 0x080fe40000766670 */
[----:B------:R-:W-:Y:S02]  /*18320*/  ISETP.GE.OR P4, PT, R20, R61, P0 ;  /* 0x0000003d1400720c */ /* 0x000fe40000786670 */
[----:B------:R-:W-:Y:S01]  /*18330*/  IADD3 R20, R42, 0x60, RZ ;  /* 0x000000602a147810 */ /* 0x000fe20007ffe0ff */
[----:B------:R-:W-:-:S03]  /*18340*/  IMAD.MOV.U32 R13, RZ, RZ, R41 ;  /* 0x000000ffff0d7224 */ /* 0x000fc600078e0029 */
[----:B------:R-:W-:Y:S01]  /*18350*/  ISETP.GE.OR P2, PT, R20, R61, P0 ;  /* 0x0000003d1400720c */ /* 0x000fe20000746670 */
[----:B------:R-:W-:Y:S02]  /*18360*/  IMAD.MOV.U32 R12, RZ, RZ, 0x1 ;  /* 0x00000001ff0c7424 */ /* 0x000fe400078e00ff */
[----:B------:R-:W-:-:S10]  /*18370*/  IMAD.MOV.U32 R3, RZ, RZ, R14 ;  /* 0x000000ffff037224 */ /* 0x000fd400078e000e */
[----:B------:R-:W-:Y:S05]  /*18380*/  WARPSYNC.COLLECTIVE R15, `(.L_x_13583) ;  /* 0x000000000f087348 */ /* 0x000fea0003c00000 */
[----:B------:R0:W1:Y:S02]  /*18390*/  SHFL.IDX P6, R14, R13, R12, R11 ;  /* 0x0000000c0d0e7389 */ /* 0x00006400000c000b */
[----:B01----:R-:W-:Y:S01]  /*183a0*/  ENDCOLLECTIVE ;  /* 0x000000000000791b */ /* 0x003fe20003800000 */
.L_x_13583:
[----:B------:R-:W-:-:S04]  /*183b0*/  @!P3 LEA R32, P5, R59, R3, 0x1 ;  /* 0x000000033b20b211 */ /* 0x000fc800078a08ff */
[----:B------:R-:W-:Y:S01]  /*183c0*/  @!P3 LEA.HI.X R3, R59, R0, R58, 0x1, P5 ;  /* 0x000000003b03b211 */ /* 0x000fe200028f0c3a */
[----:B------:R-:W-:Y:S01]  /*183d0*/  IMAD.MOV.U32 R13, RZ, RZ, R40 ;  /* 0x000000ffff0d7224 */ /* 0x000fe200078e0028 */
[----:B------:R-:W-:-:S07]  /*183e0*/  MOV R8, R14 ;  /* 0x0000000e00087202 */ /* 0x000fce0000000f00 */
[----:B------:R-:W-:Y:S05]  /*183f0*/  WARPSYNC.COLLECTIVE R15, `(.L_x_13584) ;  /* 0x000000000f087348 */ /* 0x000fea0003c00000 */
[----:B------:R0:W1:Y:S02]  /*18400*/  SHFL.IDX P6, R14, R13, R12, R11 ;  /* 0x0000000c0d0e7389 */ /* 0x00006400000c000b */
[----:B01----:R-:W-:Y:S01]  /*18410*/  ENDCOLLECTIVE ;  /* 0x000000000000791b */ /* 0x003fe20003800000 */
.L_x_13584:
[----:B------:R-:W-:Y:S01]  /*18420*/  IMAD.MOV.U32 R13, RZ, RZ, R41 ;  /* 0x000000ffff0d7224 */ /* 0x000fe200078e0029 */
[----:B------:R-:W-:Y:S01]  /*18430*/  MOV R12, 0x2 ;  /* 0x00000002000c7802 */ /* 0x000fe20000000f00 */
[----:B------:R-:W-:-:S07]  /*18440*/  IMAD.MOV.U32 R9, RZ, RZ, R14 ;  /* 0x000000ffff097224 */ /* 0x000fce00078e000e */
[----:B------:R-:W-:Y:S05]  /*18450*/  WARPSYNC.COLLECTIVE R15, `(.L_x_13585) ;  /* 0x000000000f087348 */ /* 0x000fea0003c00000 */
[----:B------:R0:W1:Y:S02]  /*18460*/  SHFL.IDX P6, R14, R13, R12, R11 ;  /* 0x0000000c0d0e7389 */ /* 0x00006400000c000b */
[----:B01----:R-:W-:Y:S01]  /*18470*/  ENDCOLLECTIVE ;  /* 0x000000000000791b */ /* 0x003fe20003800000 */
.L_x_13585:
[----:B------:R-:W-:Y:S01]  /*18480*/  @!P4 LEA R20, P1, R59, R9, 0x1 ;  /* 0x000000093b14c211 */ /* 0x000fe200078208ff */
[----:B------:R-:W-:-:S03]  /*18490*/  @!P3 IMAD.MOV.U32 R9, RZ, RZ, R3 ;  /* 0x000000ffff09b224 */ /* 0x000fc600078e0003 */
[----:B------:R-:W-:Y:S01]  /*184a0*/  @!P4 LEA.HI.X R21, R59, R8, R58, 0x1, P1 ;  /* 0x000000083b15c211 */ /* 0x000fe200008f0c3a */
[----:B------:R-:W-:-:S05]  /*184b0*/  @!P3 IMAD.MOV.U32 R8, RZ, RZ, R32 ;  /* 0x000000ffff08b224 */ /* 0x000fca00078e0020 */
[----:B------:R0:W-:Y:S01]  /*184c0*/  @!P3 ST.E.128 desc[UR42][R8.64], R4 ;  /* 0x000000040800b985 */ /* 0x0001e2000c101d2a */
[----:B------:R-:W-:-:S03]  /*184d0*/  IMAD.MOV.U32 R13, RZ, RZ, R40 ;  /* 0x000000ffff0d7224 */ /* 0x000fc600078e0028 */
[----:B------:R0:W-:Y:S01]  /*184e0*/  @!P4 ST.E.128 desc[UR42][R20.64], R24 ;  /* 0x000000181400c985 */ /* 0x0001e2000c101d2a */
[----:B------:R-:W-:-:S07]  /*184f0*/  IMAD.MOV.U32 R10, RZ, RZ, R14 ;  /* 0x000000ffff0a7224 */ /* 0x000fce00078e000e */
[----:B0-----:R-:W-:Y:S05]  /*18500*/  WARPSYNC.COLLECTIVE R15, `(.L_x_13586) ;  /* 0x000000000f087348 */ /* 0x001fea0003c00000 */
[----:B------:R1:W2:Y:S02]  /*18510*/  SHFL.IDX P6, R14, R13, R12, R11 ;  /* 0x0000000c0d0e7389 */ /* 0x0002a400000c000b */
[----:B012---:R-:W-:Y:S01]  /*18520*/  ENDCOLLECTIVE ;  /* 0x000000000000791b */ /* 0x007fe20003800000 */
.L_x_13586:
[----:B------:R-:W-:Y:S01]  /*18530*/  IMAD.MOV.U32 R13, RZ, RZ, R41 ;  /* 0x000000ffff0d7224 */ /* 0x000fe200078e0029 */
[----:B------:R-:W-:Y:S02]  /*18540*/  MOV R12, 0x3 ;  /* 0x00000003000c7802 */ /* 0x000fe40000000f00 */
[----:B------:R-:W-:-:S13]  /*18550*/  @!P2 LEA R43, P5, R59, R14, 0x1 ;  /* 0x0000000e3b2ba211 */ /* 0x000fda00078a08ff */
[----:B------:R-:W-:Y:S05]  /*18560*/  WARPSYNC.COLLECTIVE R15, `(.L_x_13587) ;  /* 0x000000000f087348 */ /* 0x000fea0003c00000 */
[----:B------:R0:W1:Y:S02]  /*18570*/  SHFL.IDX P6, R14, R13, R12, R11 ;  /* 0x0000000c0d0e7389 */ /* 0x00006400000c000b */
[----:B01----:R-:W-:Y:S01]  /*18580*/  ENDCOLLECTIVE ;  /* 0x000000000000791b */ /* 0x003fe20003800000 */
.L_x_13587:
[----:B------:R-:W-:Y:S01]  /*18590*/  @!P2 LEA.HI.X R10, R59, R10, R58, 0x1, P5 ;  /* 0x0000000a3b0aa211 */ /* 0x000fe200028f0c3a */
[----:B------:R-:W-:-:S03]  /*185a0*/  @!P2 IMAD.MOV.U32 R4, RZ, RZ, R43 ;  /* 0x000000ffff04a224 */ /* 0x000fc600078e002b */
[----:B------:R-:W-:-:S05]  /*185b0*/  @!P2 MOV R5, R10 ;  /* 0x0000000a0005a202 */ /* 0x000fca0000000f00 */
[----:B------:R0:W-:Y:S01]  /*185c0*/  @!P2 ST.E.128 desc[UR42][R4.64], R28 ;  /* 0x0000001c0400a985 */ /* 0x0001e2000c101d2a */
[----:B------:R-:W-:Y:S02]  /*185d0*/  IMAD.MOV.U32 R13, RZ, RZ, R40 ;  /* 0x000000ffff0d7224 */ /* 0x000fe400078e0028 */
[----:B------:R-:W-:-:S07]  /*185e0*/  IMAD.MOV.U32 R0, RZ, RZ, R14 ;  /* 0x000000ffff007224 */ /* 0x000fce00078e000e */
[----:B0-----:R-:W-:Y:S05]  /*185f0*/  WARPSYNC.COLLECTIVE R15, `(.L_x_13588) ;  /* 0x000000000f087348 */ /* 0x001fea0003c00000 */
[----:B------:R1:W2:Y:S02]  /*18600*/  SHFL.IDX P6, R14, R13, R12, R11 ;  /* 0x0000000c0d0e7389 */ /* 0x0002a400000c000b */
[----:B012---:R-:W-:Y:S01]  /*18610*/  ENDCOLLECTIVE ;  /* 0x000000000000791b */ /* 0x007fe20003800000 */
.L_x_13588:
[----:B------:R-:W-:Y:S05]  /*18620*/  BRA `(.L_x_13589) ;  /* 0xffffff6800787947 */ /* 0x000fea000383ffff */
.L_x_13413:
[----:B------:R-:W-:Y:S01]  /*18630*/  IMAD.MOV.U32 R13, RZ, RZ, R4 ;  /* 0x000000ffff0d7224 */ /* 0x000fe200078e0004 */
[----:B------:R-:W-:Y:S01]  /*18640*/  MOV R15, 0xffffffff ;  /* 0xffffffff000f7802 */ /* 0x000fe20000000f00 */
[----:B------:R-:W-:Y:S02]  /*18650*/  IMAD.MOV.U32 R12, RZ, RZ, RZ ;  /* 0x000000ffff0c7224 */ /* 0x000fe400078e00ff */
[----:B------:R-:W-:-:S07]  /*18660*/  IMAD.MOV.U32 R11, RZ, RZ, 0x1c1f ;  /* 0x00001c1fff0b7424 */ /* 0x000fce00078e00ff */
[----:B------:R-:W-:Y:S05]  /*18670*/  WARPSYNC.COLLECTIVE R15, `(.L_x_13590) ;  /* 0x000000000f087348 */ /* 0x000fea0003c00000 */
[----:B------:R0:W1:Y:S02]  /*18680*/  SHFL.IDX P6, R14, R13, R12, R11 ;  /* 0x0000000c0d0e7389 */ /* 0x00006400000c000b */
[----:B01----:R-:W-:Y:S01]  /*18690*/  ENDCOLLECTIVE ;  /* 0x000000000000791b */ /* 0x003fe20003800000 */
.L_x_13590:
[----:B------:R-:W-:Y:S02]  /*186a0*/  IMAD.MOV.U32 R13, RZ, RZ, R0 ;  /* 0x000000ffff0d7224 */ /* 0x000fe400078e0000 */
[----:B------:R-:W-:-:S07]  /*186b0*/  IMAD.MOV.U32 R3, RZ, RZ, R14 ;  /* 0x000000ffff037224 */ /* 0x000fce00078e000e */
[----:B------:R-:W-:Y:S05]  /*186c0*/  WARPSYNC.COLLECTIVE R15, `(.L_x_13591) ;  /* 0x000000000f087348 */ /* 0x000fea0003c00000 */
[----:B------:R0:W1:Y:S02]  /*186d0*/  SHFL.IDX P6, R14, R13, R12, R11 ;  /* 0x0000000c0d0e7389 */ /* 0x00006400000c000b */
[----:B01----:R-:W-:Y:S01]  /*186e0*/  ENDCOLLECTIVE ;  /* 0x000000000000791b */ /* 0x003fe20003800000 */
.L_x_13591:
[----:B------:R-:W-:Y:S05]  /*186f0*/  BRA `(.L_x_13592) ;  /* 0xffffff6c00547947 */ /* 0x000fea000383ffff */
.L_x_13416:
[----:B------:R-:W-:Y:S01]  /*18700*/  BSSY B1, `(.L_x_13593) ;  /* 0x0000008000017945 */ /* 0x000fe20003800000 */
[----:B---3--:R-:W-:Y:S01]  /*18710*/  IMAD.MOV.U32 R13, RZ, RZ, R4 ;  /* 0x000000ffff0d7224 */ /* 0x008fe200078e0004 */
[----:B------:R-:W-:Y:S01]  /*18720*/  MOV R12, 0x1 ;  /* 0x00000001000c7802 */ /* 0x000fe20000000f00 */
[----:B------:R-:W-:Y:S02]  /*18730*/  IMAD.MOV.U32 R11, RZ, RZ, 0x1c1f ;  /* 0x00001c1fff0b7424 */ /* 0x000fe400078e00ff */
[----:B------:R-:W-:-:S07]  /*18740*/  IMAD.MOV.U32 R15, RZ, RZ, -0x1 ;  /* 0xffffffffff0f7424 */ /* 0x000fce00078e00ff */
[----:B012---:R-:W-:Y:S05]  /*18750*/  WARPSYNC.COLLECTIVE R15, `(.L_x_13594) ;  /* 0x000000000f087348 */ /* 0x007fea0003c00000 */
[----:B--2---:R2:W3:Y:S02]  /*18760*/  SHFL.IDX P6, R14, R13, R12, R11 ;  /* 0x0000000c0d0e7389 */ /* 0x0044e400000c000b */
[----:B0123--:R-:W-:Y:S01]  /*18770*/  ENDCOLLECTIVE ;  /* 0x000000000000791b */ /* 0x00ffe20003800000 */
.L_x_13594:
[----:B------:R-:W-:Y:S05]  /*18780*/  BSYNC B1 ;  /* 0x0000000000017941 */ /* 0x000fea0003800000 */
.L_x_13593:
        /* <DEDUP_REMOVED lines=8> */
.L_x_13595:
[----:B------:R-:W-:Y:S05]  /*18810*/  BRA `(.L_x_13596) ;  /* 0xffffff6c00b07947 */ /* 0x000fea000383ffff */
.L_x_13420:
[----:B------:R-:W-:Y:S01]  /*18820*/  MOV R13, R20 ;  /* 0x00000014000d7202 */ /* 0x000fe20000000f00 */
[----:B------:R-:W-:Y:S02]  /*18830*/  IMAD.MOV.U32 R12, RZ, RZ, RZ ;  /* 0x000000ffff0c7224 */ /* 0x000fe400078e00ff */
[----:B------:R-:W-:Y:S02]  /*18840*/  IMAD.MOV.U32 R11, RZ, RZ, 0x181f ;  /* 0x0000181fff0b7424 */ /* 0x000fe400078e00ff */
[----:B------:R-:W-:Y:S02]  /*18850*/  IMAD.MOV.U32 R15, RZ, RZ, -0x1 ;  /* 0xffffffffff0f7424 */ /* 0x000fe400078e00ff */
[----:B------:R-:W-:Y:S02]  /*18860*/  IMAD R24, R27, 0xc0, R28 ;  /* 0x000000c01b187824 */ /* 0x000fe400078e021c */
[----:B------:R-:W-:-:S07]  /*18870*/  IMAD R21, R25, R8, RZ ;  /* 0x0000000819157224 */ /* 0x000fce00078e02ff */
[----:B-1----:R-:W-:Y:S05]  /*18880*/  WARPSYNC.COLLECTIVE R15, `(.L_x_13597) ;  /* 0x000000000f087348 */ /* 0x002fea0003c00000 */
[----:B------:R0:W2:Y:S02]  /*18890*/  SHFL.IDX P6, R14, R13, R12, R11 ;  /* 0x0000000c0d0e7389 */ /* 0x0000a400000c000b */
[----:B012---:R-:W-:Y:S01]  /*188a0*/  ENDCOLLECTIVE ;  /* 0x000000000000791b */ /* 0x007fe20003800000 */
.L_x_13597:
[C---:B------:R-:W-:Y:S02]  /*188b0*/  IADD3 R8, R24.reuse, 0x30, RZ ;  /* 0x0000003018087810 */ /* 0x040fe40007ffe0ff */
[-C--:B------:R-:W-:Y:S02]  /*188c0*/  ISETP.GE.OR P3, PT, R24, R21.reuse, P0 ;  /* 0x000000151800720c */ /* 0x080fe40000766670 */
[----:B------:R-:W-:Y:S01]  /*188d0*/  ISETP.GE.OR P4, PT, R8, R21, P0 ;  /* 0x000000150800720c */ /* 0x000fe20000786670 */
[----:B------:R-:W-:-:S05]  /*188e0*/  VIADD R8, R24, 0x60 ;  /* 0x0000006018087836 */ /* 0x000fca0000000000 */
[----:B------:R-:W-:Y:S01]  /*188f0*/  ISETP.GE.OR P2, PT, R8, R21, P0 ;  /* 0x000000150800720c */ /* 0x000fe20000746670 */
[----:B------:R-:W-:Y:S01]  /*18900*/  IMAD.MOV.U32 R13, RZ, RZ, R7 ;  /* 0x000000ffff0d7224 */ /* 0x000fe200078e0007 */
[----:B------:R-:W-:-:S11]  /*18910*/  MOV R0, R14 ;  /* 0x0000000e00007202 */ /* 0x000fd60000000f00 */
[----:B------:R-:W-:Y:S05]  /*18920*/  WARPSYNC.COLLECTIVE R15, `(.L_x_13598) ;  /* 0x000000000f087348 */ /* 0x000fea0003c00000 */
[----:B------:R0:W1:Y:S02]  /*18930*/  SHFL.IDX P6, R14, R13, R12, R11 ;  /* 0x0000000c0d0e7389 */ /* 0x00006400000c000b */
[----:B01----:R-:W-:Y:S01]  /*18940*/  ENDCOLLECTIVE ;  /* 0x000000000000791b */ /* 0x003fe20003800000 */
.L_x_13598:
[----:B------:R-:W-:Y:S01]  /*18950*/  IMAD.MOV.U32 R13, RZ, RZ, R20 ;  /* 0x000000ffff0d7224 */ /* 0x000fe200078e0014 */
[----:B------:R-:W-:Y:S01]  /*18960*/  MOV R12, 0x1 ;  /* 0x00000001000c7802 */ /* 0x000fe20000000f00 */
[----:B------:R-:W-:-:S07]  /*18970*/  IMAD.MOV.U32 R3, RZ, RZ, R14 ;  /* 0x000000ffff037224 */ /* 0x000fce00078e000e */
[----:B------:R-:W-:Y:S05]  /*18980*/  WARPSYNC.COLLECTIVE R15, `(.L_x_13599) ;  /* 0x000000000f087348 */ /* 0x000fea0003c00000 */
[----:B------:R0:W1:Y:S02]  /*18990*/  SHFL.IDX P6, R14, R13, R12, R11 ;  /* 0x0000000c0d0e7389 */ /* 0x00006400000c000b */
[----:B01----:R-:W-:Y:S01]  /*189a0*/  ENDCOLLECTIVE ;  /* 0x000000000000791b */ /* 0x003fe20003800000 */
.L_x_13599:
[----:B------:R-:W-:-:S04]  /*189b0*/  @!P3 LEA R10, P5, R59, R3, 0x1 ;  /* 0x000000033b0ab211 */ /* 0x000fc800078a08ff */
[----:B------:R-:W-:Y:S01]  /*189c0*/  @!P3 LEA.HI.X R3, R59, R0, R58, 0x1, P5 ;  /* 0x000000003b03b211 */ /* 0x000fe200028f0c3a */
[----:B------:R-:W-:Y:S02]  /*189d0*/  IMAD.MOV.U32 R13, RZ, RZ, R7 ;  /* 0x000000ffff0d7224 */ /* 0x000fe400078e0007 */
[----:B------:R-:W-:-:S07]  /*189e0*/  IMAD.MOV.U32 R4, RZ, RZ, R14 ;  /* 0x000000ffff047224 */ /* 0x000fce00078e000e */
[----:B------:R-:W-:Y:S05]  /*189f0*/  WARPSYNC.COLLECTIVE R15, `(.L_x_13600) ;  /* 0x000000000f087348 */ /* 0x000fea0003c00000 */
[----:B------:R0:W1:Y:S02]  /*18a00*/  SHFL.IDX P6, R14, R13, R12, R11 ;  /* 0x0000000c0d0e7389 */ /* 0x00006400000c000b */
[----:B01----:R-:W-:Y:S01]  /*18a10*/  ENDCOLLECTIVE ;  /* 0x000000000000791b */ /* 0x003fe20003800000 */
.L_x_13600:
[----:B------:R-:W-:Y:S01]  /*18a20*/  MOV R13, R20 ;  /* 0x00000014000d7202 */ /* 0x000fe20000000f00 */
[----:B------:R-:W-:Y:S02]  /*18a30*/  IMAD.MOV.U32 R12, RZ, RZ, 0x2 ;  /* 0x00000002ff0c7424 */ /* 0x000fe400078e00ff */
[----:B------:R-:W-:-:S07]  /*18a40*/  IMAD.MOV.U32 R5, RZ, RZ, R14 ;  /* 0x000000ffff057224 */ /* 0x000fce00078e000e */
[----:B------:R-:W-:Y:S05]  /*18a50*/  WARPSYNC.COLLECTIVE R15, `(.L_x_13601) ;  /* 0x000000000f087348 */ /* 0x000fea0003c00000 */
[----:B------:R0:W1:Y:S02]  /*18a60*/  SHFL.IDX P6, R14, R13, R12, R11 ;  /* 0x0000000c0d0e7389 */ /* 0x00006400000c000b */
[----:B01----:R-:W-:Y:S01]  /*18a70*/  ENDCOLLECTIVE ;  /* 0x000000000000791b */ /* 0x003fe20003800000 */
.L_x_13601:
[----:B------:R-:W-:-:S04]  /*18a80*/  @!P4 LEA R8, P1, R59, R5, 0x1 ;  /* 0x000000053b08c211 */ /* 0x000fc800078208ff */
[----:B------:R-:W-:Y:S01]  /*18a90*/  @!P4 LEA.HI.X R9, R59, R4, R58, 0x1, P1 ;  /* 0x000000043b09c211 */ /* 0x000fe200008f0c3a */
[----:B------:R-:W-:Y:S02]  /*18aa0*/  IMAD.MOV.U32 R13, RZ, RZ, R7 ;  /* 0x000000ffff0d7224 */ /* 0x000fe400078e0007 */
[----:B------:R-:W-:-:S07]  /*18ab0*/  IMAD.MOV.U32 R6, RZ, RZ, R14 ;  /* 0x000000ffff067224 */ /* 0x000fce00078e000e */
[----:B------:R-:W-:Y:S05]  /*18ac0*/  WARPSYNC.COLLECTIVE R15, `(.L_x_13602) ;  /* 0x000000000f087348 */ /* 0x000fea0003c00000 */
[----:B------:R0:W1:Y:S02]  /*18ad0*/  SHFL.IDX P6, R14, R13, R12, R11 ;  /* 0x0000000c0d0e7389 */ /* 0x00006400000c000b */
[----:B01----:R-:W-:Y:S01]  /*18ae0*/  ENDCOLLECTIVE ;  /* 0x000000000000791b */ /* 0x003fe20003800000 */
.L_x_13602:
[----:B------:R-:W-:Y:S01]  /*18af0*/  @!P3 IMAD.MOV.U32 R11, RZ, RZ, R3 ;  /* 0x000000ffff0bb224 */ /* 0x000fe200078e0003 */
[----:B------:R-:W-:Y:S01]  /*18b00*/  MOV R12, 0x3 ;  /* 0x00000003000c7802 */ /* 0x000fe20000000f00 */
[----:B------:R-:W-:-:S03]  /*18b10*/  IMAD.MOV.U32 R13, RZ, RZ, R20 ;  /* 0x000000ffff0d7224 */ /* 0x000fc600078e0014 */
[----:B------:R0:W-:Y:S04]  /*18b20*/  @!P3 ST.E.128 desc[UR42][R10.64], RZ ;  /* 0x000000ff0a00b985 */ /* 0x0001e8000c101d2a */
[----:B------:R1:W-:Y:S01]  /*18b30*/  @!P4 ST.E.128 desc[UR42][R8.64], RZ ;  /* 0x000000ff0800c985 */ /* 0x0003e2000c101d2a */
[----:B------:R-:W-:-:S04]  /*18b40*/  @!P2 LEA R25, P5, R59, R14, 0x1 ;  /* 0x0000000e3b19a211 */ /* 0x000fc800078a08ff */
[----:B------:R-:W-:Y:S01]  /*18b50*/  @!P2 LEA.HI.X R5, R59, R6, R58, 0x1, P5 ;  /* 0x000000063b05a211 */ /* 0x000fe200028f0c3a */
[----:B0-----:R-:W-:Y:S01]  /*18b60*/  IMAD.MOV.U32 R11, RZ, RZ, 0x181f ;  /* 0x0000181fff0b7424 */ /* 0x001fe200078e00ff */
[----:B------:R-:W-:-:S07]  /*18b70*/  @!P2 MOV R4, R25 ;  /* 0x000000190004a202 */ /* 0x000fce0000000f00 */
[----:B-1----:R-:W-:Y:S05]  /*18b80*/  WARPSYNC.COLLECTIVE R15, `(.L_x_13603) ;  /* 0x000000000f087348 */ /* 0x002fea0003c00000 */
[----:B------:R0:W2:Y:S02]  /*18b90*/  SHFL.IDX P6, R14, R13, R12, R11 ;  /* 0x0000000c0d0e7389 */ /* 0x0000a400000c000b */
[----:B012---:R-:W-:Y:S01]  /*18ba0*/  ENDCOLLECTIVE ;  /* 0x000000000000791b */ /* 0x007fe20003800000 */
.L_x_13603:
[----:B------:R0:W-:Y:S01]  /*18bb0*/  @!P2 ST.E.128 desc[UR42][R4.64], RZ ;  /* 0x000000ff0400a985 */ /* 0x0001e2000c101d2a */
[----:B------:R-:W-:Y:S02]  /*18bc0*/  IMAD.MOV.U32 R13, RZ, RZ, R7 ;  /* 0x000000ffff0d7224 */ /* 0x000fe400078e0007 */
[----:B------:R-:W-:-:S07]  /*18bd0*/  IMAD.MOV.U32 R0, RZ, RZ, R14 ;  /* 0x000000ffff007224 */ /* 0x000fce00078e000e */
[----:B0-----:R-:W-:Y:S05]  /*18be0*/  WARPSYNC.COLLECTIVE R15, `(.L_x_13604) ;  /* 0x000000000f087348 */ /* 0x001fea0003c00000 */
[----:B------:R1:W2:Y:S02]  /*18bf0*/  SHFL.IDX P6, R14, R13, R12, R11 ;  /* 0x0000000c0d0e7389 */ /* 0x0002a400000c000b */
[----:B012---:R-:W-:Y:S01]  /*18c00*/  ENDCOLLECTIVE ;  /* 0x000000000000791b */ /* 0x007fe20003800000 */
.L_x_13604:
[----:B------:R-:W-:Y:S05]  /*18c10*/  BRA `(.L_x_13605) ;  /* 0xffffff7400d07947 */ /* 0x000fea000383ffff */
.L_x_13437:
        /* <DEDUP_REMOVED lines=8> */
[----:B------:R-:W-:Y:S05]  /*18ca0*/  WARPSYNC.COLLECTIVE R15, `(.L_x_13607) ;  /* 0x000000000f087348 */ /* 0x000fea0003c00000 */
[----:B------:R0:W1:Y:S02]  /*18cb0*/  SHFL.IDX P6, R14, R13, R12, R11 ;  /* 0x0000000c0d0e7389 */ /* 0x00006400000c000b */
[----:B01----:R-:W-:Y:S01]  /*18cc0*/  ENDCOLLECTIVE ;  /* 0x000000000000791b */ /* 0x003fe20003800000 */
.L_x_13607:
[----:B------:R-:W-:Y:S05]  /*18cd0*/  BSYNC B1 ;  /* 0x0000000000017941 */ /* 0x000fea0003800000 */
.L_x_13606:
[----:B------:R-:W-:Y:S05]  /*18ce0*/  BRA `(.L_x_13608) ;  /* 0xffffff8c00807947 */ /* 0x000fea000383ffff */
.L_x_13439:
[----:B------:R-:W-:Y:S01]  /*18cf0*/  BSSY B1, `(.L_x_13609) ;  /* 0x0000006000017945 */ /* 0x000fe20003800000 */
[----:B------:R-:W-:-:S07]  /*18d00*/  IMAD.MOV.U32 R15, RZ, RZ, -0x1 ;  /* 0xffffffffff0f7424 */ /* 0x000fce00078e00ff */
[----:B0-----:R-:W-:Y:S05]  /*18d10*/  WARPSYNC.COLLECTIVE R15, `(.L_x_13610) ;  /* 0x000000000f0c7348 */ /* 0x001fea0003c00000 */
[----:B------:R-:W-:Y:S02]  /*18d20*/  ELECT P6, UR62, PT ;  /* 0x00000000003e782f */ /* 0x000fe400038c0000 */
[----:B------:R-:W-:Y:S01]  /*18d30*/  MOV R14, UR62 ;  /* 0x0000003e000e7c02 */ /* 0x000fe20008000f00 */
[----:B0-----:R-:W-:Y:S10]  /*18d40*/  ENDCOLLECTIVE ;  /* 0x000000000000791b */ /* 0x001ff40003800000 */
.L_x_13610:
[----:B------:R-:W-:Y:S05]  /*18d50*/  BSYNC B1 ;  /* 0x0000000000017941 */ /* 0x000fea0003800000 */
.L_x_13609:
[----:B------:R-:W-:Y:S05]  /*18d60*/  BRA `(.L_x_13438) ;  /* 0xffffff8c00787947 */ /* 0x000fea000383ffff */
.L_x_13441:
[----:B0-----:R0:W1:Y:S02]  /*18d70*/  SYNCS.PHASECHK.TRANS64.TRYWAIT P0, [R16+URZ+0x16820], R6 ;  /* 0x01682006100075a7 */ /* 0x001064000800017f */
[----:B-1----:R-:W-:Y:S05]  /*18d80*/  @!P0 NANOSLEEP.SYNCS 0x989680 ;  /* 0x009896800000895d */ /* 0x002fea0003900000 */
[----:B------:R-:W1:Y:S02]  /*18d90*/  @!P0 SYNCS.PHASECHK.TRANS64 P0, [R16+URZ+0x16820], R6 ;  /* 0x01682006100085a7 */ /* 0x000e64000800007f */
[----:B-1----:R-:W-:Y:S05]  /*18da0*/  @!P0 BRA `(.L_x_13441) ;  /* 0xfffffffc00f08947 */ /* 0x002fea000383ffff */
[----:B------:R-:W-:Y:S05]  /*18db0*/  BRA `(.L_x_13611) ;  /* 0xffffff8c00887947 */ /* 0x000fea000383ffff */
.L_x_13445:
[----:B0-----:R0:W1:Y:S02]  /*18dc0*/  SYNCS.PHASECHK.TRANS64.TRYWAIT P0, [R6+URZ+0x168a0], R10 ;  /* 0x0168a00a060075a7 */ /* 0x001064000800017f */
[----:B-1----:R-:W-:Y:S05]  /*18dd0*/  @!P0 NANOSLEEP.SYNCS 0x989680 ;  /* 0x009896800000895d */ /* 0x002fea0003900000 */
[----:B------:R-:W1:Y:S02]  /*18de0*/  @!P0 SYNCS.PHASECHK.TRANS64 P0, [R6+URZ+0x168a0], R10 ;  /* 0x0168a00a060085a7 */ /* 0x000e64000800007f */
[----:B-1----:R-:W-:Y:S05]  /*18df0*/  @!P0 BRA `(.L_x_13445) ;  /* 0xfffffffc00f08947 */ /* 0x002fea000383ffff */
[----:B------:R-:W-:Y:S05]  /*18e00*/  BRA `(.L_x_13612) ;  /* 0xffffff8c00a47947 */ /* 0x000fea000383ffff */
.L_x_13450:
[----:B-1----:R1:W2:Y:S02]  /*18e10*/  SYNCS.PHASECHK.TRANS64.TRYWAIT P0, [R6+URZ+0x168c0], R10 ;  /* 0x0168c00a060075a7 */ /* 0x0022a4000800017f */
[----:B--2---:R-:W-:Y:S05]  /*18e20*/  @!P0 NANOSLEEP.SYNCS 0x989680 ;  /* 0x009896800000895d */ /* 0x004fea0003900000 */
[----:B------:R-:W2:Y:S02]  /*18e30*/  @!P0 SYNCS.PHASECHK.TRANS64 P0, [R6+URZ+0x168c0], R10 ;  /* 0x0168c00a060085a7 */ /* 0x000ea4000800007f */
[----:B--2---:R-:W-:Y:S05]  /*18e40*/  @!P0 BRA `(.L_x_13450) ;  /* 0xfffffffc00f08947 */ /* 0x004fea000383ffff */
[----:B------:R-:W-:Y:S05]  /*18e50*/  BRA `(.L_x_13613) ;  /* 0xffffff9000247947 */ /* 0x000fea000383ffff */
.L_x_13457:
[----:B-1----:R1:W2:Y:S02]  /*18e60*/  SYNCS.PHASECHK.TRANS64.TRYWAIT P2, [R6+URZ+0x168a0], R7 ;  /* 0x0168a007060075a7 */ /* 0x0022a4000804017f */
[----:B--2---:R-:W-:Y:S05]  /*18e70*/  @!P2 NANOSLEEP.SYNCS 0x989680 ;  /* 0x009896800000a95d */ /* 0x004fea0003900000 */
[----:B------:R-:W2:Y:S02]  /*18e80*/  @!P2 SYNCS.PHASECHK.TRANS64 P2, [R6+URZ+0x168a0], R7 ;  /* 0x0168a0070600a5a7 */ /* 0x000ea4000804007f */
[----:B--2---:R-:W-:Y:S05]  /*18e90*/  @!P2 BRA `(.L_x_13457) ;  /* 0xfffffffc00f0a947 */ /* 0x004fea000383ffff */
[----:B------:R-:W-:Y:S05]  /*18ea0*/  BRA `(.L_x_13614) ;  /* 0xffffff9000f07947 */ /* 0x000fea000383ffff */
.L_x_13462:
[----:B0-----:R0:W2:Y:S02]  /*18eb0*/  SYNCS.PHASECHK.TRANS64.TRYWAIT P2, [R6+URZ+0x168c0], R7 ;  /* 0x0168c007060075a7 */ /* 0x0010a4000804017f */
[----:B--2---:R-:W-:Y:S05]  /*18ec0*/  @!P2 NANOSLEEP.SYNCS 0x989680 ;  /* 0x009896800000a95d */ /* 0x004fea0003900000 */
[----:B------:R-:W2:Y:S02]  /*18ed0*/  @!P2 SYNCS.PHASECHK.TRANS64 P2, [R6+URZ+0x168c0], R7 ;  /* 0x0168c0070600a5a7 */ /* 0x000ea4000804007f */
[----:B--2---:R-:W-:Y:S05]  /*18ee0*/  @!P2 BRA `(.L_x_13462) ;  /* 0xfffffffc00f0a947 */ /* 0x004fea000383ffff */
[----:B------:R-:W-:Y:S05]  /*18ef0*/  BRA `(.L_x_13615) ;  /* 0xffffff9400687947 */ /* 0x000fea000383ffff */
.L_x_13477:
        /* <DEDUP_REMOVED lines=11> */
.L_x_13617:
[----:B------:R-:W-:Y:S05]  /*18fb0*/  BSYNC B0 ;  /* 0x0000000000007941 */ /* 0x000fea0003800000 */
.L_x_13616:
[----:B------:R-:W-:Y:S05]  /*18fc0*/  BRA `(.L_x_13618) ;  /* 0xffffffa000787947 */ /* 0x000fea000383ffff */
.L_x_13480:
[----:B0-----:R0:W1:Y:S02]  /*18fd0*/  SYNCS.PHASECHK.TRANS64.TRYWAIT P0, [R3+URZ+0x16840], R4 ;  /* 0x01684004030075a7 */ /* 0x001064000800017f */
[----:B-1----:R-:W-:Y:S05]  /*18fe0*/  @!P0 NANOSLEEP.SYNCS 0x989680 ;  /* 0x009896800000895d */ /* 0x002fea0003900000 */
[----:B------:R-:W1:Y:S02]  /*18ff0*/  @!P0 SYNCS.PHASECHK.TRANS64 P0, [R3+URZ+0x16840], R4 ;  /* 0x01684004030085a7 */ /* 0x000e64000800007f */
[----:B-1----:R-:W-:Y:S05]  /*19000*/  @!P0 BRA `(.L_x_13480) ;  /* 0xfffffffc00f08947 */ /* 0x002fea000383ffff */
[----:B------:R-:W-:Y:S05]  /*19010*/  BRA `(.L_x_13619) ;  /* 0xffffffa000c87947 */ /* 0x000fea000383ffff */
.L_x_13481:
        /* <DEDUP_REMOVED lines=8> */
.L_x_13621:
[----:B------:R-:W-:Y:S05]  /*190a0*/  BSYNC B0 ;  /* 0x0000000000007941 */ /* 0x000fea0003800000 */
.L_x_13620:
        /* <DEDUP_REMOVED lines=9> */
.L_x_13622:
[----:B------:R-:W-:Y:S02]  /*19140*/  IMAD.MOV.U32 R13, RZ, RZ, R2 ;  /* 0x000000ffff0d7224 */ /* 0x000fe400078e0002 */
[----:B------:R-:W-:Y:S02]  /*19150*/  IMAD.MOV.U32 R12, RZ, RZ, 0x1 ;  /* 0x00000001ff0c7424 */ /* 0x000fe400078e00ff */
[----:B------:R-:W-:-:S07]  /*19160*/  IMAD.MOV.U32 R7, RZ, RZ, R14 ;  /* 0x000000ffff077224 */ /* 0x000fce00078e000e */
[----:B------:R-:W-:Y:S05]  /*19170*/  WARPSYNC.COLLECTIVE R15, `(.L_x_13623) ;  /* 0x000000000f087348 */ /* 0x000fea0003c00000 */
[----:B------:R0:W1:Y:S02]  /*19180*/  SHFL.IDX P6, R14, R13, R12, R11 ;  /* 0x0000000c0d0e7389 */ /* 0x00006400000c000b */
[----:B01----:R-:W-:Y:S01]  /*19190*/  ENDCOLLECTIVE ;  /* 0x000000000000791b */ /* 0x003fe20003800000 */
.L_x_13623:
        /* <DEDUP_REMOVED lines=15> */
.L_x_13624:
[----:B------:R-:W-:Y:S01]  /*19290*/  @P0 LEA R8, R5, R16, 0x1 ;  /* 0x0000001005080211 */ /* 0x000fe200078e08ff */
[----:B------:R-:W-:Y:S02]  /*192a0*/  IMAD.MOV.U32 R13, RZ, RZ, R2 ;  /* 0x000000ffff0d7224 */ /* 0x000fe400078e0002 */
[----:B------:R-:W-:Y:S02]  /*192b0*/  IMAD.MOV.U32 R12, RZ, RZ, 0x2 ;  /* 0x00000002ff0c7424 */ /* 0x000fe400078e00ff */
[----:B------:R-:W-:-:S07]  /*192c0*/  IMAD.MOV.U32 R7, RZ, RZ, R14 ;  /* 0x000000ffff077224 */ /* 0x000fce00078e000e */
[----:B------:R-:W-:Y:S05]  /*192d0*/  WARPSYNC.COLLECTIVE R15, `(.L_x_13625) ;  /* 0x000000000f087348 */ /* 0x000fea0003c00000 */
[----:B------:R0:W1:Y:S02]  /*192e0*/  SHFL.IDX P6, R14, R13, R12, R11 ;  /* 0x0000000c0d0e7389 */ /* 0x00006400000c000b */
[----:B01----:R-:W-:Y:S01]  /*192f0*/  ENDCOLLECTIVE ;  /* 0x000000000000791b */ /* 0x003fe20003800000 */
.L_x_13625:
        /* <DEDUP_REMOVED lines=15> */
.L_x_13626:
[----:B------:R-:W-:Y:S01]  /*193f0*/  @P0 IMAD R8, R5, 0x2, R16 ;  /* 0x0000000205080824 */ /* 0x000fe200078e0210 */
[----:B------:R-:W-:Y:S01]  /*19400*/  MOV R13, R2 ;  /* 0x00000002000d7202 */ /* 0x000fe20000000f00 */
[----:B------:R-:W-:Y:S02]  /*19410*/  IMAD.MOV.U32 R12, RZ, RZ, 0x3 ;  /* 0x00000003ff0c7424 */ /* 0x000fe400078e00ff */
[----:B------:R-:W-:-:S07]  /*19420*/  IMAD.MOV.U32 R7, RZ, RZ, R14 ;  /* 0x000000ffff077224 */ /* 0x000fce00078e000e */
[----:B------:R-:W-:Y:S05]  /*19430*/  WARPSYNC.COLLECTIVE R15, `(.L_x_13627) ;  /* 0x000000000f087348 */ /* 0x000fea0003c00000 */
[----:B------:R0:W1:Y:S02]  /*19440*/  SHFL.IDX P6, R14, R13, R12, R11 ;  /* 0x0000000c0d0e7389 */ /* 0x00006400000c000b */
[----:B01----:R-:W-:Y:S01]  /*19450*/  ENDCOLLECTIVE ;  /* 0x000000000000791b */ /* 0x003fe20003800000 */
.L_x_13627:
        /* <DEDUP_REMOVED lines=15> */
.L_x_13628:
[----:B------:R-:W-:Y:S02]  /*19550*/  @P0 IMAD R8, R5, 0x2, R16 ;  /* 0x0000000205080824 */ /* 0x000fe400078e0210 */
[----:B------:R-:W-:Y:S01]  /*19560*/  IMAD.MOV.U32 R13, RZ, RZ, R2 ;  /* 0x000000ffff0d7224 */ /* 0x000fe200078e0002 */
[----:B------:R-:W-:Y:S02]  /*19570*/  MOV R12, 0x4 ;  /* 0x00000004000c7802 */ /* 0x000fe40000000f00 */
[----:B------:R-:W-:-:S07]  /*19580*/  MOV R7, R14 ;  /* 0x0000000e00077202 */ /* 0x000fce0000000f00 */
[----:B------:R-:W-:Y:S05]  /*19590*/  WARPSYNC.COLLECTIVE R15, `(.L_x_13629) ;  /* 0x000000000f087348 */ /* 0x000fea0003c00000 */
[----:B------:R0:W1:Y:S02]  /*195a0*/  SHFL.IDX P6, R14, R13, R12, R11 ;  /* 0x0000000c0d0e7389 */ /* 0x00006400000c000b */
[----:B01----:R-:W-:Y:S01]  /*195b0*/  ENDCOLLECTIVE ;  /* 0x000000000000791b */ /* 0x003fe20003800000 */
.L_x_13629:
        /* <DEDUP_REMOVED lines=15> */
.L_x_13630:
[----:B------:R-:W-:Y:S02]  /*196b0*/  @P0 IMAD R8, R5, 0x2, R16 ;  /* 0x0000000205080824 */ /* 0x000fe400078e0210 */
[----:B------:R-:W-:Y:S02]  /*196c0*/  IMAD.MOV.U32 R13, RZ, RZ, R2 ;  /* 0x000000ffff0d7224 */ /* 0x000fe400078e0002 */
[----:B------:R-:W-:Y:S02]  /*196d0*/  IMAD.MOV.U32 R12, RZ, RZ, 0x5 ;  /* 0x00000005ff0c7424 */ /* 0x000fe400078e00ff */
[----:B------:R-:W-:-:S07]  /*196e0*/  IMAD.MOV.U32 R7, RZ, RZ, R14 ;  /* 0x000000ffff077224 */ /* 0x000fce00078e000e */
[----:B------:R-:W-:Y:S05]  /*196f0*/  WARPSYNC.COLLECTIVE R15, `(.L_x_13631) ;  /* 0x000000000f087348 */ /* 0x000fea0003c00000 */
[----:B------:R0:W1:Y:S02]  /*19700*/  SHFL.IDX P6, R14, R13, R12, R11 ;  /* 0x0000000c0d0e7389 */ /* 0x00006400000c000b */
[----:B01----:R-:W-:Y:S01]  /*19710*/  ENDCOLLECTIVE ;  /* 0x000000000000791b */ /* 0x003fe20003800000 */
.L_x_13631:
        /* <DEDUP_REMOVED lines=15> */
.L_x_13632:
[----:B------:R-:W-:Y:S01]  /*19810*/  @P0 LEA R8, R5, R16, 0x1 ;  /* 0x0000001005080211 */ /* 0x000fe200078e08ff */
[----:B------:R-:W-:Y:S02]  /*19820*/  IMAD.MOV.U32 R13, RZ, RZ, R2 ;  /* 0x000000ffff0d7224 */ /* 0x000fe400078e0002 */
[----:B------:R-:W-:Y:S02]  /*19830*/  IMAD.MOV.U32 R12, RZ, RZ, 0x6 ;  /* 0x00000006ff0c7424 */ /* 0x000fe400078e00ff */
[----:B------:R-:W-:-:S07]  /*19840*/  IMAD.MOV.U32 R7, RZ, RZ, R14 ;  /* 0x000000ffff077224 */ /* 0x000fce00078e000e */
[----:B------:R-:W-:Y:S05]  /*19850*/  WARPSYNC.COLLECTIVE R15, `(.L_x_13633) ;  /* 0x000000000f087348 */ /* 0x000fea0003c00000 */
[----:B------:R0:W1:Y:S02]  /*19860*/  SHFL.IDX P6, R14, R13, R12, R11 ;  /* 0x0000000c0d0e7389 */ /* 0x00006400000c000b */
[----:B01----:R-:W-:Y:S01]  /*19870*/  ENDCOLLECTIVE ;  /* 0x000000000000791b */ /* 0x003fe20003800000 */
.L_x_13633:
        /* <DEDUP_REMOVED lines=15> */
.L_x_13634:
[----:B------:R-:W-:Y:S01]  /*19970*/  @P0 IMAD R8, R5, 0x2, R16 ;  /* 0x0000000205080824 */ /* 0x000fe200078e0210 */
[----:B------:R-:W-:Y:S01]  /*19980*/  MOV R13, R2 ;  /* 0x00000002000d7202 */ /* 0x000fe20000000f00 */
[----:B------:R-:W-:Y:S02]  /*19990*/  IMAD.MOV.U32 R12, RZ, RZ, 0x7 ;  /* 0x00000007ff0c7424 */ /* 0x000fe400078e00ff */
[----:B------:R-:W-:-:S07]  /*199a0*/  IMAD.MOV.U32 R7, RZ, RZ, R14 ;  /* 0x000000ffff077224 */ /* 0x000fce00078e000e */
[----:B------:R-:W-:Y:S05]  /*199b0*/  WARPSYNC.COLLECTIVE R15, `(.L_x_13635) ;  /* 0x000000000f087348 */ /* 0x000fea0003c00000 */
[----:B------:R0:W1:Y:S02]  /*199c0*/  SHFL.IDX P6, R14, R13, R12, R11 ;  /* 0x0000000c0d0e7389 */ /* 0x00006400000c000b */
[----:B01----:R-:W-:Y:S01]  /*199d0*/  ENDCOLLECTIVE ;  /* 0x000000000000791b */ /* 0x003fe20003800000 */
.L_x_13635:
        /* <DEDUP_REMOVED lines=10> */
.L_x_13636:
[----:B------:R-:W-:Y:S01]  /*19a80*/  @!PT LDS RZ, [RZ] ;  /* 0x00000000fffff984 */ /* 0x000fe20000000800 */
[----:B------:R-:W-:Y:S01]  /*19a90*/  @!PT LDS RZ, [RZ] ;  /* 0x00000000fffff984 */ /* 0x000fe20000000800 */
[----:B------:R-:W-:Y:S01]  /*19aa0*/  @!PT LDS RZ, [RZ] ;  /* 0x00000000fffff984 */ /* 0x000fe20000000800 */
[----:B------:R0:W-:Y:S01]  /*19ab0*/  @P0 LDGSTS.E.BYPASS.LTC128B.128 [R8+0x11400], desc[UR42][R6.64], !P2 ;  /* 0x1140000006080fae */ /* 0x0001e2000d101d6a */
[----:B------:R-:W-:Y:S01]  /*19ac0*/  MOV R0, R14 ;  /* 0x0000000e00007202 */ /* 0x000fe20000000f00 */
[----:B------:R-:W-:Y:S06]  /*19ad0*/  BRA `(.L_x_13637) ;  /* 0xffffff9c00d87947 */ /* 0x000fec000383ffff */
.L_x_13486:
[----:B------:R-:W-:Y:S01]  /*19ae0*/  IMAD.MOV.U32 R13, RZ, RZ, R0 ;  /* 0x000000ffff0d7224 */ /* 0x000fe200078e0000 */
[----:B------:R-:W-:Y:S01]  /*19af0*/  MOV R15, 0xffffffff ;  /* 0xffffffff000f7802 */ /* 0x000fe20000000f00 */
[----:B------:R-:W-:Y:S02]  /*19b00*/  IMAD.MOV.U32 R12, RZ, RZ, RZ ;  /* 0x000000ffff0c7224 */ /* 0x000fe400078e00ff */
[----:B------:R-:W-:Y:S02]  /*19b10*/  IMAD.MOV.U32 R11, RZ, RZ, 0x181f ;  /* 0x0000181fff0b7424 */ /* 0x000fe400078e00ff */
[----:B-----5:R-:W-:Y:S02]  /*19b20*/  IMAD R3, R26, R10, RZ ;  /* 0x0000000a1a037224 */ /* 0x020fe400078e02ff */
[----:B------:R-:W-:-:S07]  /*19b30*/  IMAD R25, R25, 0xc0, R9 ;  /* 0x000000c019197824 */ /* 0x000fce00078e0209 */
[----:B------:R-:W-:Y:S05]  /*19b40*/  WARPSYNC.COLLECTIVE R15, `(.L_x_13638) ;  /* 0x000000000f087348 */ /* 0x000fea0003c00000 */
[----:B------:R0:W1:Y:S02]  /*19b50*/  SHFL.IDX P6, R14, R13, R12, R11 ;  /* 0x0000000c0d0e7389 */ /* 0x00006400000c000b */
[----:B01----:R-:W-:Y:S01]  /*19b60*/  ENDCOLLECTIVE ;  /* 0x000000000000791b */ /* 0x003fe20003800000 */
.L_x_13638:
[C---:B------:R-:W-:Y:S01]  /*19b70*/  VIADD R8, R25.reuse, 0x10 ;  /* 0x0000001019087836 */ /* 0x040fe20000000000 */
[----:B------:R-:W-:Y:S01]  /*19b80*/  ISETP.GE.AND P1, PT, R25, R3, PT ;  /* 0x000000031900720c */ /* 0x000fe20003f26270 */
[----:B------:R-:W-:Y:S02]  /*19b90*/  IMAD.MOV.U32 R13, RZ, RZ, R2 ;  /* 0x000000ffff0d7224 */ /* 0x000fe400078e0002 */
[----:B------:R-:W-:-:S10]  /*19ba0*/  IMAD.MOV.U32 R6, RZ, RZ, R14 ;  /* 0x000000ffff067224 */ /* 0x000fd400078e000e */
[----:B------:R-:W-:Y:S05]  /*19bb0*/  WARPSYNC.COLLECTIVE R15, `(.L_x_13639) ;  /* 0x000000000f087348 */ /* 0x000fea0003c00000 */
[----:B------:R0:W1:Y:S02]  /*19bc0*/  SHFL.IDX P6, R14, R13, R12, R11 ;  /* 0x0000000c0d0e7389 */ /* 0x00006400000c000b */
[----:B01----:R-:W-:Y:S01]  /*19bd0*/  ENDCOLLECTIVE ;  /* 0x000000000000791b */ /* 0x003fe20003800000 */
.L_x_13639:
[----:B------:R-:W-:Y:S02]  /*19be0*/  IMAD.MOV.U32 R13, RZ, RZ, R0 ;  /* 0x000000ffff0d7224 */ /* 0x000fe400078e0000 */
[----:B------:R-:W-:Y:S02]  /*19bf0*/  IMAD.MOV.U32 R12, RZ, RZ, 0x1 ;  /* 0x00000001ff0c7424 */ /* 0x000fe400078e00ff */
[----:B------:R-:W-:-:S07]  /*19c00*/  IMAD.MOV.U32 R7, RZ, RZ, R14 ;  /* 0x000000ffff077224 */ /* 0x000fce00078e000e */
[----:B------:R-:W-:Y:S05]  /*19c10*/  WARPSYNC.COLLECTIVE R15, `(.L_x_13640) ;  /* 0x000000000f087348 */ /* 0x000fea0003c00000 */
[----:B------:R0:W1:Y:S02]  /*19c20*/  SHFL.IDX P6, R14, R13, R12, R11 ;  /* 0x0000000c0d0e7389 */ /* 0x00006400000c000b */
[----:B01----:R-:W-:Y:S01]  /*19c30*/  ENDCOLLECTIVE ;  /* 0x000000000000791b */ /* 0x003fe20003800000 */
.L_x_13640:
        /* <DEDUP_REMOVED lines=9> */
[----:B------:R0:W-:Y:S01]  /*19cd0*/  @!P1 LDGSTS.E.BYPASS.LTC128B.128 [R20+0x8400], desc[UR42][R6.64], !P0 ;  /* 0x0840000006149fae */ /* 0x0001e2000c101d6a */
[----:B------:R-:W-:Y:S02]  /*19ce0*/  ISETP.GE.AND P1, PT, R8, R3, PT ;  /* 0x000000030800720c */ /* 0x000fe40003f26270 */
[----:B0-----:R-:W-:-:S11]  /*19cf0*/  MOV R6, R14 ;  /* 0x0000000e00067202 */ /* 0x001fd60000000f00 */
[----:B------:R-:W-:Y:S05]  /*19d00*/  WARPSYNC.COLLECTIVE R15, `(.L_x_13641) ;  /* 0x000000000f087348 */ /* 0x000fea0003c00000 */
[----:B------:R0:W1:Y:S02]  /*19d10*/  SHFL.IDX P6, R14, R13, R12, R11 ;  /* 0x0000000c0d0e7389 */ /* 0x00006400000c000b */
[----:B01----:R-:W-:Y:S01]  /*19d20*/  ENDCOLLECTIVE ;  /* 0x000000000000791b */ /* 0x003fe20003800000 */
.L_x_13641:
[----:B------:R-:W-:Y:S02]  /*19d30*/  IMAD.MOV.U32 R13, RZ, RZ, R0 ;  /* 0x000000ffff0d7224 */ /* 0x000fe400078e0000 */
[----:B------:R-:W-:Y:S02]  /*19d40*/  IMAD.MOV.U32 R12, RZ, RZ, 0x2 ;  /* 0x00000002ff0c7424 */ /* 0x000fe400078e00ff */
[----:B------:R-:W-:-:S07]  /*19d50*/  IMAD.MOV.U32 R7, RZ, RZ, R14 ;  /* 0x000000ffff077224 */ /* 0x000fce00078e000e */
[----:B------:R-:W-:Y:S05]  /*19d60*/  WARPSYNC.COLLECTIVE R15, `(.L_x_13642) ;  /* 0x000000000f087348 */ /* 0x000fea0003c00000 */
[----:B------:R0:W1:Y:S02]  /*19d70*/  SHFL.IDX P6, R14, R13, R12, R11 ;  /* 0x0000000c0d0e7389 */ /* 0x00006400000c000b */
[----:B01----:R-:W-:Y:S01]  /*19d80*/  ENDCOLLECTIVE ;  /* 0x000000000000791b */ /* 0x003fe20003800000 */
.L_x_13642:
        /* <DEDUP_REMOVED lines=16> */
.L_x_13643:
[----:B------:R-:W-:Y:S01]  /*19e90*/  MOV R13, R0 ;  /* 0x00000000000d7202 */ /* 0x000fe20000000f00 */
[----:B------:R-:W-:Y:S02]  /*19ea0*/  IMAD.MOV.U32 R12, RZ, RZ, 0x3 ;  /* 0x00000003ff0c7424 */ /* 0x000fe400078e00ff */
[----:B------:R-:W-:-:S07]  /*19eb0*/  IMAD.MOV.U32 R7, RZ, RZ, R14 ;  /* 0x000000ffff077224 */ /* 0x000fce00078e000e */
[----:B------:R-:W-:Y:S05]  /*19ec0*/  WARPSYNC.COLLECTIVE R15, `(.L_x_13644) ;  /* 0x000000000f087348 */ /* 0x000fea0003c00000 */
[----:B------:R0:W1:Y:S02]  /*19ed0*/  SHFL.IDX P6, R14, R13, R12, R11 ;  /* 0x0000000c0d0e7389 */ /* 0x00006400000c000b */
[----:B01----:R-:W-:Y:S01]  /*19ee0*/  ENDCOLLECTIVE ;  /* 0x000000000000791b */ /* 0x003fe20003800000 */
.L_x_13644:
        /* <DEDUP_REMOVED lines=16> */
.L_x_13645:
[----:B------:R-:W-:Y:S01]  /*19ff0*/  IMAD.MOV.U32 R13, RZ, RZ, R0 ;  /* 0x000000ffff0d7224 */ /* 0x000fe200078e0000 */
[----:B------:R-:W-:Y:S02]  /*1a000*/  MOV R12, 0x4 ;  /* 0x00000004000c7802 */ /* 0x000fe40000000f00 */
[----:B------:R-:W-:-:S07]  /*1a010*/  MOV R7, R14 ;  /* 0x0000000e00077202 */ /* 0x000fce0000000f00 */
[----:B------:R-:W-:Y:S05]  /*1a020*/  WARPSYNC.COLLECTIVE R15, `(.L_x_13646) ;  /* 0x000000000f087348 */ /* 0x000fea0003c00000 */
[----:B------:R0:W1:Y:S02]  /*1a030*/  SHFL.IDX P6, R14, R13, R12, R11 ;  /* 0x0000000c0d0e7389 */ /* 0x00006400000c000b */
[----:B01----:R-:W-:Y:S01]  /*1a040*/  ENDCOLLECTIVE ;  /* 0x000000000000791b */ /* 0x003fe20003800000 */
.L_x_13646:
        /* <DEDUP_REMOVED lines=16> */
.L_x_13647:
[----:B------:R-:W-:Y:S02]  /*1a150*/  IMAD.MOV.U32 R13, RZ, RZ, R0 ;  /* 0x000000ffff0d7224 */ /* 0x000fe400078e0000 */
[----:B------:R-:W-:Y:S02]  /*1a160*/  IMAD.MOV.U32 R12, RZ, RZ, 0x5 ;  /* 0x00000005ff0c7424 */ /* 0x000fe400078e00ff */
[----:B------:R-:W-:-:S07]  /*1a170*/  IMAD.MOV.U32 R7, RZ, RZ, R14 ;  /* 0x000000ffff077224 */ /* 0x000fce00078e000e */
[----:B------:R-:W-:Y:S05]  /*1a180*/  WARPSYNC.COLLECTIVE R15, `(.L_x_13648) ;  /* 0x000000000f087348 */ /* 0x000fea0003c00000 */
[----:B------:R0:W1:Y:S02]  /*1a190*/  SHFL.IDX P6, R14, R13, R12, R11 ;  /* 0x0000000c0d0e7389 */ /* 0x00006400000c000b */
[----:B01----:R-:W-:Y:S01]  /*1a1a0*/  ENDCOLLECTIVE ;  /* 0x000000000000791b */ /* 0x003fe20003800000 */
.L_x_13648:
        /* <DEDUP_REMOVED lines=11> */
[----:B------:R-:W-:Y:S02]  /*1a260*/  ISETP.GE.AND P1, PT, R6, R3, PT ;  /* 0x000000030600720c */ /* 0x000fe40003f26270 */
[----:B------:R-:W-:-:S11]  /*1a270*/  MOV R6, R14 ;  /* 0x0000000e00067202 */ /* 0x000fd60000000f00 */
[----:B------:R-:W-:Y:S05]  /*1a280*/  WARPSYNC.COLLECTIVE R15, `(.L_x_13649) ;  /* 0x000000000f087348 */ /* 0x000fea0003c00000 */
[----:B------:R0:W1:Y:S02]  /*1a290*/  SHFL.IDX P6, R14, R13, R12, R11 ;  /* 0x0000000c0d0e7389 */ /* 0x00006400000c000b */
[----:B01----:R-:W-:Y:S01]  /*1a2a0*/  ENDCOLLECTIVE ;  /* 0x000000000000791b */ /* 0x003fe20003800000 */
.L_x_13649:
[----:B------:R-:W-:Y:S02]  /*1a2b0*/  IMAD.MOV.U32 R13, RZ, RZ, R0 ;  /* 0x000000ffff0d7224 */ /* 0x000fe400078e0000 */
[----:B------:R-:W-:Y:S02]  /*1a2c0*/  IMAD.MOV.U32 R12, RZ, RZ, 0x6 ;  /* 0x00000006ff0c7424 */ /* 0x000fe400078e00ff */
[----:B------:R-:W-:-:S07]  /*1a2d0*/  IMAD.MOV.U32 R7, RZ, RZ, R14 ;  /* 0x000000ffff077224 */ /* 0x000fce00078e000e */
[----:B------:R-:W-:Y:S05]  /*1a2e0*/  WARPSYNC.COLLECTIVE R15, `(.L_x_13650) ;  /* 0x000000000f087348 */ /* 0x000fea0003c00000 */
[----:B------:R0:W1:Y:S02]  /*1a2f0*/  SHFL.IDX P6, R14, R13, R12, R11 ;  /* 0x0000000c0d0e7389 */ /* 0x00006400000c000b */
[----:B01----:R-:W-:Y:S01]  /*1a300*/  ENDCOLLECTIVE ;  /* 0x000000000000791b */ /* 0x003fe20003800000 */
.L_x_13650:
        /* <DEDUP_REMOVED lines=16> */
.L_x_13651:
[----:B------:R-:W-:Y:S01]  /*1a410*/  MOV R13, R0 ;  /* 0x00000000000d7202 */ /* 0x000fe20000000f00 */
[----:B------:R-:W-:Y:S02]  /*1a420*/  IMAD.MOV.U32 R12, RZ, RZ, 0x7 ;  /* 0x00000007ff0c7424 */ /* 0x000fe400078e00ff */
[----:B------:R-:W-:-:S07]  /*1a430*/  IMAD.MOV.U32 R7, RZ, RZ, R14 ;  /* 0x000000ffff077224 */ /* 0x000fce00078e000e */
[----:B------:R-:W-:Y:S05]  /*1a440*/  WARPSYNC.COLLECTIVE R15, `(.L_x_13652) ;  /* 0x000000000f087348 */ /* 0x000fea0003c00000 */
[----:B------:R0:W1:Y:S02]  /*1a450*/  SHFL.IDX P6, R14, R13, R12, R11 ;  /* 0x0000000c0d0e7389 */ /* 0x00006400000c000b */
[----:B01----:R-:W-:Y:S01]  /*1a460*/  ENDCOLLECTIVE ;  /* 0x000000000000791b */ /* 0x003fe20003800000 */
.L_x_13652:
        /* <DEDUP_REMOVED lines=11> */
.L_x_13653:
[----:B------:R-:W-:Y:S01]  /*1a520*/  @!PT LDS RZ, [RZ] ;  /* 0x00000000fffff984 */ /* 0x000fe20000000800 */
[----:B------:R-:W-:Y:S01]  /*1a530*/  @!PT LDS RZ, [RZ] ;  /* 0x00000000fffff984 */ /* 0x000fe20000000800 */
[----:B------:R-:W-:Y:S01]  /*1a540*/  @!PT LDS RZ, [RZ] ;  /* 0x00000000fffff984 */ /* 0x000fe20000000800 */
[----:B------:R0:W-:Y:S01]  /*1a550*/  @!P1 LDGSTS.E.BYPASS.LTC128B.128 [R20+0xb400], desc[UR42][R6.64], !P0 ;  /* 0x0b40000006149fae */ /* 0x0001e2000c101d6a */
[----:B------:R-:W-:Y:S02]  /*1a560*/  ISETP.GE.AND P1, PT, R2, R3, PT ;  /* 0x000000030200720c */ /* 0x000fe40003f26270 */
[----:B------:R-:W-:Y:S01]  /*1a570*/  MOV R13, R4 ;  /* 0x00000004000d7202 */ /* 0x000fe20000000f00 */
[----:B------:R-:W-:Y:S02]  /*1a580*/  IMAD.MOV.U32 R12, RZ, RZ, RZ ;  /* 0x000000ffff0c7224 */ /* 0x000fe400078e00ff */
[----:B0-----:R-:W-:-:S08]  /*1a590*/  IMAD.MOV.U32 R6, RZ, RZ, R14 ;  /* 0x000000ffff067224 */ /* 0x001fd000078e000e */
[----:B------:R-:W-:Y:S05]  /*1a5a0*/  WARPSYNC.COLLECTIVE R15, `(.L_x_13654) ;  /* 0x000000000f087348 */ /* 0x000fea0003c00000 */
[----:B------:R0:W1:Y:S02]  /*1a5b0*/  SHFL.IDX P6, R14, R13, R12, R11 ;  /* 0x0000000c0d0e7389 */ /* 0x00006400000c000b */
[----:B01----:R-:W-:Y:S01]  /*1a5c0*/  ENDCOLLECTIVE ;  /* 0x000000000000791b */ /* 0x003fe20003800000 */
.L_x_13654:
[----:B------:R-:W-:-:S04]  /*1a5d0*/  @!P1 LEA R6, P2, R21, R6, 0x1 ;  /* 0x0000000615069211 */ /* 0x000fc800078408ff */
[----:B------:R-:W-:-:S05]  /*1a5e0*/  @!P1 IADD3.X R0, RZ, R0, RZ, P2, !PT ;  /* 0x00000000ff009210 */ /* 0x000fca00017fe4ff */
[----:B------:R-:W-:Y:S01]  /*1a5f0*/  @!P1 IMAD.MOV.U32 R7, RZ, RZ, R0 ;  /* 0x000000ffff079224 */ /* 0x000fe200078e0000 */
[----:B------:R-:W-:Y:S01]  /*1a600*/  MOV R13, R5 ;  /* 0x00000005000d7202 */ /* 0x000fe20000000f00 */
[----:B------:R-:W-:-:S03]  /*1a610*/  VIADD R0, R25, 0x80 ;  /* 0x0000008019007836 */ /* 0x000fc60000000000 */
[----:B------:R-:W-:Y:S01]  /*1a620*/  @!PT LDS RZ, [RZ] ;  /* 0x00000000fffff984 */ /* 0x000fe20000000800 */
[----:B------:R-:W-:Y:S01]  /*1a630*/  @!PT LDS RZ, [RZ] ;  /* 0x00000000fffff984 */ /* 0x000fe20000000800 */
[----:B------:R-:W-:Y:S01]  /*1a640*/  @!PT LDS RZ, [RZ] ;  /* 0x00000000fffff984 */ /* 0x000fe20000000800 */
[----:B------:R0:W-:Y:S02]  /*1a650*/  @!P1 LDGSTS.E.BYPASS.LTC128B.128 [R20+0xbc00], desc[UR42][R6.64], !P0 ;  /* 0x0bc0000006149fae */ /* 0x0001e4000c101d6a */
[----:B------:R-:W-:Y:S01]  /*1a660*/  ISETP.GE.AND P1, PT, R0, R3, PT ;  /* 0x000000030000720c */ /* 0x000fe20003f26270 */
[----:B------:R-:W-:Y:S02]  /*1a670*/  VIADD R0, R25, 0x90 ;  /* 0x0000009019007836 */ /* 0x000fe40000000000 */
[----:B------:R-:W-:-:S10]  /*1a680*/  IMAD.MOV.U32 R2, RZ, RZ, R14 ;  /* 0x000000ffff027224 */ /* 0x000fd400078e000e */
[----:B0-----:R-:W-:Y:S05]  /*1a690*/  WARPSYNC.COLLECTIVE R15, `(.L_x_13655) ;  /* 0x000000000f087348 */ /* 0x001fea0003c00000 */
[----:B------:R1:W2:Y:S02]  /*1a6a0*/  SHFL.IDX P6, R14, R13, R12, R11 ;  /* 0x0000000c0d0e7389 */ /* 0x0002a400000c000b */
[----:B012---:R-:W-:Y:S01]  /*1a6b0*/  ENDCOLLECTIVE ;  /* 0x000000000000791b */ /* 0x007fe20003800000 */
.L_x_13655:
[----:B------:R-:W-:Y:S01]  /*1a6c0*/  IMAD.MOV.U32 R13, RZ, RZ, R4 ;  /* 0x000000ffff0d7224 */ /* 0x000fe200078e0004 */
[----:B------:R-:W-:Y:S01]  /*1a6d0*/  MOV R12, 0x1 ;  /* 0x00000001000c7802 */ /* 0x000fe20000000f00 */
[----:B------:R-:W-:-:S07]  /*1a6e0*/  IMAD.MOV.U32 R8, RZ, RZ, R14 ;  /* 0x000000ffff087224 */ /* 0x000fce00078e000e */
[----:B------:R-:W-:Y:S05]  /*1a6f0*/  WARPSYNC.COLLECTIVE R15, `(.L_x_13656) ;  /* 0x000000000f087348 */ /* 0x000fea0003c00000 */
[----:B------:R0:W1:Y:S02]  /*1a700*/  SHFL.IDX P6, R14, R13, R12, R11 ;  /* 0x0000000c0d0e7389 */ /* 0x00006400000c000b */
[----:B01----:R-:W-:Y:S01]  /*1a710*/  ENDCOLLECTIVE ;  /* 0x000000000000791b */ /* 0x003fe20003800000 */
.L_x_13656:
[----:B------:R-:W-:-:S05]  /*1a720*/  @!P1 LEA R6, P2, R21, R8, 0x1 ;  /* 0x0000000815069211 */ /* 0x000fca00078408ff */
[----:B------:R-:W-:-:S05]  /*1a730*/  @!P1 IMAD.X R2, RZ, RZ, R2, P2 ;  /* 0x000000ffff029224 */ /* 0x000fca00010e0602 */
[----:B------:R-:W-:Y:S01]  /*1a740*/  @!P1 MOV R7, R2 ;  /* 0x0000000200079202 */ /* 0x000fe20000000f00 */
[----:B------:R-:W-:Y:S02]  /*1a750*/  IMAD.MOV.U32 R13, RZ, RZ, R5 ;  /* 0x000000ffff0d7224 */ /* 0x000fe400078e0005 */
[----:B------:R-:W-:Y:S02]  /*1a760*/  VIADD R2, R25, 0xa0 ;  /* 0x000000a019027836 */ /* 0x000fe40000000000 */
        /* <DEDUP_REMOVED lines=9> */
.L_x_13657:
[----:B------:R-:W-:Y:S01]  /*1a800*/  MOV R13, R4 ;  /* 0x00000004000d7202 */ /* 0x000fe20000000f00 */
[----:B------:R-:W-:Y:S01]  /*1a810*/  IMAD.MOV.U32 R12, RZ, RZ, 0x2 ;  /* 0x00000002ff0c7424 */ /* 0x000fe200078e00ff */
[----:B------:R-:W-:-:S07]  /*1a820*/  MOV R6, R14 ;  /* 0x0000000e00067202 */ /* 0x000fce0000000f00 */
[----:B------:R-:W-:Y:S05]  /*1a830*/  WARPSYNC.COLLECTIVE R15, `(.L_x_13658) ;  /* 0x000000000f087348 */ /* 0x000fea0003c00000 */
[----:B------:R0:W1:Y:S02]  /*1a840*/  SHFL.IDX P6, R14, R13, R12, R11 ;  /* 0x0000000c0d0e7389 */ /* 0x00006400000c000b */
[----:B01----:R-:W-:Y:S01]  /*1a850*/  ENDCOLLECTIVE ;  /* 0x000000000000791b */ /* 0x003fe20003800000 */
.L_x_13658:
[----:B------:R-:W-:-:S05]  /*1a860*/  @!P1 LEA R6, P2, R21, R6, 0x1 ;  /* 0x0000000615069211 */ /* 0x000fca00078408ff */
[----:B------:R-:W-:-:S04]  /*1a870*/  @!P1 IMAD.X R0, RZ, RZ, R0, P2 ;  /* 0x000000ffff009224 */ /* 0x000fc800010e0600 */
[----:B------:R-:W-:Y:S01]  /*1a880*/  @!P1 IMAD.MOV.U32 R7, RZ, RZ, R0 ;  /* 0x000000ffff079224 */ /* 0x000fe200078e0000 */
[----:B------:R-:W-:-:S04]  /*1a890*/  MOV R13, R5 ;  /* 0x00000005000d7202 */ /* 0x000fc80000000f00 */
        /* <DEDUP_REMOVED lines=9> */
.L_x_13659:
[----:B------:R-:W-:Y:S01]  /*1a930*/  IMAD.MOV.U32 R13, RZ, RZ, R4 ;  /* 0x000000ffff0d7224 */ /* 0x000fe200078e0004 */
[----:B------:R-:W-:Y:S01]  /*1a940*/  MOV R12, 0x3 ;  /* 0x00000003000c7802 */ /* 0x000fe20000000f00 */
[----:B------:R-:W-:-:S07]  /*1a950*/  IMAD.MOV.U32 R6, RZ, RZ, R14 ;  /* 0x000000ffff067224 */ /* 0x000fce00078e000e */
[----:B------:R-:W-:Y:S05]  /*1a960*/  WARPSYNC.COLLECTIVE R15, `(.L_x_13660) ;  /* 0x000000000f087348 */ /* 0x000fea0003c00000 */
[----:B------:R0:W1:Y:S02]  /*1a970*/  SHFL.IDX P6, R14, R13, R12, R11 ;  /* 0x0000000c0d0e7389 */ /* 0x00006400000c000b */
[----:B01----:R-:W-:Y:S01]  /*1a980*/  ENDCOLLECTIVE ;  /* 0x000000000000791b */ /* 0x003fe20003800000 */
.L_x_13660:
[----:B------:R-:W-:-:S04]  /*1a990*/  @!P1 LEA R6, P2, R21, R6, 0x1 ;  /* 0x0000000615069211 */ /* 0x000fc800078408ff */
[----:B------:R-:W-:-:S05]  /*1a9a0*/  @!P1 IADD3.X R0, RZ, R0, RZ, P2, !PT ;  /* 0x00000000ff009210 */ /* 0x000fca00017fe4ff */
        /* <DEDUP_REMOVED lines=10> */
.L_x_13661:
[----:B------:R-:W-:Y:S01]  /*1aa50*/  MOV R2, R14 ;  /* 0x0000000e00027202 */ /* 0x000fe20000000f00 */
[----:B------:R-:W-:Y:S06]  /*1aa60*/  BRA `(.L_x_13662) ;  /* 0xffffff9c00c47947 */ /* 0x000fec000383ffff */
.L_x_13489:
[----:B-1----:R1:W2:Y:S02]  /*1aa70*/  SYNCS.PHASECHK.TRANS64.TRYWAIT P0, [R16+URZ+0x16820], R0 ;  /* 0x01682000100075a7 */ /* 0x0022a4000800017f */
[----:B--2---:R-:W-:Y:S05]  /*1aa80*/  @!P0 NANOSLEEP.SYNCS 0x989680 ;  /* 0x009896800000895d */ /* 0x004fea0003900000 */
[----:B------:R-:W2:Y:S02]  /*1aa90*/  @!P0 SYNCS.PHASECHK.TRANS64 P0, [R16+URZ+0x16820], R0 ;  /* 0x01682000100085a7 */ /* 0x000ea4000800007f */
[----:B--2---:R-:W-:Y:S05]  /*1aaa0*/  @!P0 BRA `(.L_x_13489) ;  /* 0xfffffffc00f08947 */ /* 0x004fea000383ffff */
[----:B------:R-:W-:Y:S05]  /*1aab0*/  BRA `(.L_x_13663) ;  /* 0xffffffa000207947 */ /* 0x000fea000383ffff */
.L_x_13494:
[----:B0-----:R0:W1:Y:S02]  /*1aac0*/  SYNCS.PHASECHK.TRANS64.TRYWAIT P0, [R5+URZ+0x16840], R2 ;  /* 0x01684002050075a7 */ /* 0x001064000800017f */
[----:B-1----:R-:W-:Y:S05]  /*1aad0*/  @!P0 NANOSLEEP.SYNCS 0x989680 ;  /* 0x009896800000895d */ /* 0x002fea0003900000 */
[----:B------:R-:W1:Y:S02]  /*1aae0*/  @!P0 SYNCS.PHASECHK.TRANS64 P0, [R5+URZ+0x16840], R2 ;  /* 0x01684002050085a7 */ /* 0x000e64000800007f */
[----:B-1----:R-:W-:Y:S05]  /*1aaf0*/  @!P0 BRA `(.L_x_13494) ;  /* 0xfffffffc00f08947 */ /* 0x002fea000383ffff */
[----:B------:R-:W-:Y:S05]  /*1ab00*/  BRA `(.L_x_13664) ;  /* 0xffffffa400007947 */ /* 0x000fea000383ffff */
.L_x_13495:
        /* <DEDUP_REMOVED lines=8> */
.L_x_13666:
[----:B------:R-:W-:Y:S05]  /*1ab90*/  BSYNC B1 ;  /* 0x0000000000017941 */ /* 0x000fea0003800000 */
.L_x_13665:
[----:B------:R-:W0:Y:S01]  /*1aba0*/  S2R R7, SR_TID.X ;  /* 0x0000000000077919 */ /* 0x000e220000002100 */
[----:B------:R-:W-:Y:S01]  /*1abb0*/  MOV R13, R9 ;  /* 0x00000009000d7202 */ /* 0x000fe20000000f00 */
        /* <DEDUP_REMOVED lines=8> */
.L_x_13667:
[----:B------:R-:W-:Y:S01]  /*1ac40*/  MOV R13, R10 ;  /* 0x0000000a000d7202 */ /* 0x000fe20000000f00 */
[----:B------:R-:W-:Y:S01]  /*1ac50*/  IMAD.MOV.U32 R12, RZ, RZ, 0x1 ;  /* 0x00000001ff0c7424 */ /* 0x000fe200078e00ff */
[----:B------:R-:W-:Y:S01]  /*1ac60*/  SHF.L.U32 R7, R7, 0x3, RZ ;  /* 0x0000000307077819 */ /* 0x000fe200000006ff */
[----:B------:R-:W-:-:S03]  /*1ac70*/  IMAD.MOV.U32 R2, RZ, RZ, R14 ;  /* 0x000000ffff027224 */ /* 0x000fc600078e000e */
[----:B------:R-:W-:-:S07]  /*1ac80*/  LOP3.LUT R7, R7, 0x38, RZ, 0xc0, !PT ;  /* 0x0000003807077812 */ /* 0x000fce00078ec0ff */
[----:B------:R-:W-:Y:S05]  /*1ac90*/  WARPSYNC.COLLECTIVE R15, `(.L_x_13668) ;  /* 0x000000000f087348 */ /* 0x000fea0003c00000 */
[----:B------:R0:W1:Y:S02]  /*1aca0*/  SHFL.IDX P6, R14, R13, R12, R11 ;  /* 0x0000000c0d0e7389 */ /* 0x00006400000c000b */
[----:B01----:R-:W-:Y:S01]  /*1acb0*/  ENDCOLLECTIVE ;  /* 0x000000000000791b */ /* 0x003fe20003800000 */
.L_x_13668:
[----:B------:R-:W-:-:S04]  /*1acc0*/  SHF.L.U32 R7, R7, 0x1, RZ ;  /* 0x0000000107077819 */ /* 0x000fc800000006ff */
[----:B------:R-:W-:-:S05]  /*1acd0*/  IADD3 R2, P0, R2, R7, RZ ;  /* 0x0000000702027210 */ /* 0x000fca0007f1e0ff */
[----:B------:R-:W-:Y:S01]  /*1ace0*/  IMAD.X R3, RZ, RZ, R3, P0 ;  /* 0x000000ffff037224 */ /* 0x000fe200000e0603 */
[----:B------:R-:W-:-:S04]  /*1acf0*/  MOV R13, R9 ;  /* 0x00000009000d7202 */ /* 0x000fc80000000f00 */
[----:B------:R-:W-:Y:S01]  /*1ad00*/  @!PT LDS RZ, [RZ] ;  /* 0x00000000fffff984 */ /* 0x000fe20000000800 */
[----:B------:R-:W-:Y:S01]  /*1ad10*/  @!PT LDS RZ, [RZ] ;  /* 0x00000000fffff984 */ /* 0x000fe20000000800 */
[----:B------:R-:W-:Y:S01]  /*1ad20*/  @!PT LDS RZ, [RZ] ;  /* 0x00000000fffff984 */ /* 0x000fe20000000800 */
[----:B------:R0:W-:Y:S02]  /*1ad30*/  LDGSTS.E.BYPASS.LTC128B.128 [R8+0xe400], desc[UR42][R2.64], !P2 ;  /* 0x0e40000002087fae */ /* 0x0001e4000d101d6a */
[----:B0-----:R-:W-:-:S07]  /*1ad40*/  IMAD.MOV.U32 R3, RZ, RZ, R14 ;  /* 0x000000ffff037224 */ /* 0x001fce00078e000e */
[----:B------:R-:W-:Y:S05]  /*1ad50*/  WARPSYNC.COLLECTIVE R15, `(.L_x_13669) ;  /* 0x000000000f087348 */ /* 0x000fea0003c00000 */
[----:B------:R0:W1:Y:S02]  /*1ad60*/  SHFL.IDX P6, R14, R13, R12, R11 ;  /* 0x0000000c0d0e7389 */ /* 0x00006400000c000b */
[----:B01----:R-:W-:Y:S01]  /*1ad70*/  ENDCOLLECTIVE ;  /* 0x000000000000791b */ /* 0x003fe20003800000 */
.L_x_13669:
[----:B------:R-:W-:Y:S01]  /*1ad80*/  MOV R13, R10 ;  /* 0x0000000a000d7202 */ /* 0x000fe20000000f00 */
[----:B------:R-:W-:Y:S02]  /*1ad90*/  IMAD.MOV.U32 R12, RZ, RZ, 0x2 ;  /* 0x00000002ff0c7424 */ /* 0x000fe400078e00ff */
[----:B------:R-:W-:-:S07]  /*1ada0*/  IMAD.MOV.U32 R2, RZ, RZ, R14 ;  /* 0x000000ffff027224 */ /* 0x000fce00078e000e */
[----:B------:R-:W-:Y:S05]  /*1adb0*/  WARPSYNC.COLLECTIVE R15, `(.L_x_13670) ;  /* 0x000000000f087348 */ /* 0x000fea0003c00000 */
[----:B------:R0:W1:Y:S02]  /*1adc0*/  SHFL.IDX P6, R14, R13, R12, R11 ;  /* 0x0000000c0d0e7389 */ /* 0x00006400000c000b */
[----:B01----:R-:W-:Y:S01]  /*1add0*/  ENDCOLLECTIVE ;  /* 0x000000000000791b */ /* 0x003fe20003800000 */
.L_x_13670:
        /* <DEDUP_REMOVED lines=11> */
.L_x_13671:
[----:B------:R-:W-:Y:S01]  /*1ae90*/  MOV R13, R10 ;  /* 0x0000000a000d7202 */ /* 0x000fe20000000f00 */
[----:B------:R-:W-:Y:S02]  /*1aea0*/  IMAD.MOV.U32 R12, RZ, RZ, 0x3 ;  /* 0x00000003ff0c7424 */ /* 0x000fe400078e00ff */
[----:B------:R-:W-:-:S07]  /*1aeb0*/  IMAD.MOV.U32 R2, RZ, RZ, R14 ;  /* 0x000000ffff027224 */ /* 0x000fce00078e000e */
[----:B------:R-:W-:Y:S05]  /*1aec0*/  WARPSYNC.COLLECTIVE R15, `(.L_x_13672) ;  /* 0x000000000f087348 */ /* 0x000fea0003c00000 */
[----:B------:R0:W1:Y:S02]  /*1aed0*/  SHFL.IDX P6, R14, R13, R12, R11 ;  /* 0x0000000c0d0e7389 */ /* 0x00006400000c000b */
[----:B01----:R-:W-:Y:S01]  /*1aee0*/  ENDCOLLECTIVE ;  /* 0x000000000000791b */ /* 0x003fe20003800000 */
.L_x_13672:
        /* <DEDUP_REMOVED lines=11> */
.L_x_13673:
[----:B------:R-:W-:Y:S01]  /*1afa0*/  MOV R13, R10 ;  /* 0x0000000a000d7202 */ /* 0x000fe20000000f00 */
[----:B------:R-:W-:Y:S02]  /*1afb0*/  IMAD.MOV.U32 R12, RZ, RZ, 0x4 ;  /* 0x00000004ff0c7424 */ /* 0x000fe400078e00ff */
[----:B------:R-:W-:-:S07]  /*1afc0*/  IMAD.MOV.U32 R2, RZ, RZ, R14 ;  /* 0x000000ffff027224 */ /* 0x000fce00078e000e */
[----:B------:R-:W-:Y:S05]  /*1afd0*/  WARPSYNC.COLLECTIVE R15, `(.L_x_13674) ;  /* 0x000000000f087348 */ /* 0x000fea0003c00000 */
[----:B------:R0:W1:Y:S02]  /*1afe0*/  SHFL.IDX P6, R14, R13, R12, R11 ;  /* 0x0000000c0d0e7389 */ /* 0x00006400000c000b */
[----:B01----:R-:W-:Y:S01]  /*1aff0*/  ENDCOLLECTIVE ;  /* 0x000000000000791b */ /* 0x003fe20003800000 */
.L_x_13674:
        /* <DEDUP_REMOVED lines=11> */
.L_x_13675:
[----:B------:R-:W-:Y:S01]  /*1b0b0*/  MOV R13, R10 ;  /* 0x0000000a000d7202 */ /* 0x000fe20000000f00 */
[----:B------:R-:W-:Y:S02]  /*1b0c0*/  IMAD.MOV.U32 R12, RZ, RZ, 0x5 ;  /* 0x00000005ff0c7424 */ /* 0x000fe400078e00ff */
[----:B------:R-:W-:-:S07]  /*1b0d0*/  IMAD.MOV.U32 R2, RZ, RZ, R14 ;  /* 0x000000ffff027224 */ /* 0x000fce00078e000e */
[----:B------:R-:W-:Y:S05]  /*1b0e0*/  WARPSYNC.COLLECTIVE R15, `(.L_x_13676) ;  /* 0x000000000f087348 */ /* 0x000fea0003c00000 */
[----:B------:R0:W1:Y:S02]  /*1b0f0*/  SHFL.IDX P6, R14, R13, R12, R11 ;  /* 0x0000000c0d0e7389 */ /* 0x00006400000c000b */
[----:B01----:R-:W-:Y:S01]  /*1b100*/  ENDCOLLECTIVE ;  /* 0x000000000000791b */ /* 0x003fe20003800000 */
.L_x_13676:
        /* <DEDUP_REMOVED lines=11> */
.L_x_13677:
[----:B------:R-:W-:Y:S01]  /*1b1c0*/  MOV R13, R10 ;  /* 0x0000000a000d7202 */ /* 0x000fe20000000f00 */
[----:B------:R-:W-:Y:S02]  /*1b1d0*/  IMAD.MOV.U32 R12, RZ, RZ, 0x6 ;  /* 0x00000006ff0c7424 */ /* 0x000fe400078e00ff */
[----:B------:R-:W-:-:S07]  /*1b1e0*/  IMAD.MOV.U32 R2, RZ, RZ, R14 ;  /* 0x000000ffff027224 */ /* 0x000fce00078e000e */
[----:B------:R-:W-:Y:S05]  /*1b1f0*/  WARPSYNC.COLLECTIVE R15, `(.L_x_13678) ;  /* 0x000000000f087348 */ /* 0x000fea0003c00000 */
[----:B------:R0:W1:Y:S02]  /*1b200*/  SHFL.IDX P6, R14, R13, R12, R11 ;  /* 0x0000000c0d0e7389 */ /* 0x00006400000c000b */
[----:B01----:R-:W-:Y:S01]  /*1b210*/  ENDCOLLECTIVE ;  /* 0x000000000000791b */ /* 0x003fe20003800000 */
.L_x_13678:
        /* <DEDUP_REMOVED lines=11> */
.L_x_13679:
[----:B------:R-:W-:Y:S01]  /*1b2d0*/  MOV R13, R10 ;  /* 0x0000000a000d7202 */ /* 0x000fe20000000f00 */
[----:B------:R-:W-:Y:S02]  /*1b2e0*/  IMAD.MOV.U32 R12, RZ, RZ, 0x7 ;  /* 0x00000007ff0c7424 */ /* 0x000fe400078e00ff */
[----:B------:R-:W-:-:S07]  /*1b2f0*/  IMAD.MOV.U32 R2, RZ, RZ, R14 ;  /* 0x000000ffff027224 */ /* 0x000fce00078e000e */
[----:B------:R-:W-:Y:S05]  /*1b300*/  WARPSYNC.COLLECTIVE R15, `(.L_x_13680) ;  /* 0x000000000f087348 */ /* 0x000fea0003c00000 */
[----:B------:R0:W1:Y:S02]  /*1b310*/  SHFL.IDX P6, R14, R13, R12, R11 ;  /* 0x0000000c0d0e7389 */ /* 0x00006400000c000b */
[----:B01----:R-:W-:Y:S01]  /*1b320*/  ENDCOLLECTIVE ;  /* 0x000000000000791b */ /* 0x003fe20003800000 */
.L_x_13680:
        /* <DEDUP_REMOVED lines=11> */
.L_x_13681:
[----:B------:R-:W-:Y:S01]  /*1b3e0*/  IMAD.MOV.U32 R2, RZ, RZ, R14 ;  /* 0x000000ffff027224 */ /* 0x000fe200078e000e */
[----:B------:R-:W-:Y:S06]  /*1b3f0*/  BRA `(.L_x_13682) ;  /* 0xffffff9c00ec7947 */ /* 0x000fec000383ffff */
.L_x_13500:
[----:B-1----:R1:W2:Y:S02]  /*1b400*/  SYNCS.PHASECHK.TRANS64.TRYWAIT P0, [R5+URZ+0x16860], R2 ;  /* 0x01686002050075a7 */ /* 0x0022a4000800017f */
[----:B--2---:R-:W-:Y:S05]  /*1b410*/  @!P0 NANOSLEEP.SYNCS 0x989680 ;  /* 0x009896800000895d */ /* 0x004fea0003900000 */
[----:B------:R-:W2:Y:S02]  /*1b420*/  @!P0 SYNCS.PHASECHK.TRANS64 P0, [R5+URZ+0x16860], R2 ;  /* 0x01686002050085a7 */ /* 0x000ea4000800007f */
[----:B--2---:R-:W-:Y:S05]  /*1b430*/  @!P0 BRA `(.L_x_13500) ;  /* 0xfffffffc00f08947 */ /* 0x004fea000383ffff */
[----:B------:R-:W-:Y:S05]  /*1b440*/  BRA `(.L_x_13683) ;  /* 0xffffffa000447947 */ /* 0x000fea000383ffff */
.L_x_13501:
        /* <DEDUP_REMOVED lines=8> */
.L_x_13685:
[----:B------:R-:W-:Y:S05]  /*1b4d0*/  BSYNC B1 ;  /* 0x0000000000017941 */ /* 0x000fea0003800000 */
.L_x_13684:
[----:B------:R-:W-:Y:S01]  /*1b4e0*/  IMAD.MOV.U32 R13, RZ, RZ, R18 ;  /* 0x000000ffff0d7224 */ /* 0x000fe200078e0012 */
[----:B------:R-:W-:Y:S01]  /*1b4f0*/  MOV R11, 0x181f ;  /* 0x0000181f000b7802 */ /* 0x000fe20000000f00 */
[----:B------:R-:W-:Y:S01]  /*1b500*/  IMAD.MOV.U32 R12, RZ, RZ, RZ ;  /* 0x000000ffff0c7224 */ /* 0x000fe200078e00ff */
[----:B------:R-:W-:Y:S01]  /*1b510*/  MOV R3, R14 ;  /* 0x0000000e00037202 */ /* 0x000fe20000000f00 */
[----:B------:R-:W-:Y:S01]  /*1b520*/  IMAD.MOV.U32 R15, RZ, RZ, -0x1 ;  /* 0xffffffffff0f7424 */ /* 0x000fe200078e00ff */
[----:B------:R-:W-:Y:S01]  /*1b530*/  ISETP.LT.OR P2, PT, R8, 0x1, P1 ;  /* 0x000000010800780c */ /* 0x000fe20000f41670 */
[----:B------:R-:W-:-:S12]  /*1b540*/  IMAD R6, R6, 0x2, R16 ;  /* 0x0000000206067824 */ /* 0x000fd800078e0210 */
[----:B------:R-:W-:Y:S05]  /*1b550*/  WARPSYNC.COLLECTIVE R15, `(.L_x_13686) ;  /* 0x000000000f087348 */ /* 0x000fea0003c00000 */
[----:B------:R0:W1:Y:S02]  /*1b560*/  SHFL.IDX P6, R14, R13, R12, R11 ;  /* 0x0000000c0d0e7389 */ /* 0x00006400000c000b */
[----:B01----:R-:W-:Y:S01]  /*1b570*/  ENDCOLLECTIVE ;  /* 0x000000000000791b */ /* 0x003fe20003800000 */
.L_x_13686:
[----:B------:R-:W-:Y:S01]  /*1b580*/  IMAD.MOV.U32 R13, RZ, RZ, R19 ;  /* 0x000000ffff0d7224 */ /* 0x000fe200078e0013 */
[----:B------:R-:W-:Y:S01]  /*1b590*/  MOV R12, 0x1 ;  /* 0x00000001000c7802 */ /* 0x000fe20000000f00 */
[----:B------:R-:W-:-:S07]  /*1b5a0*/  IMAD.MOV.U32 R2, RZ, RZ, R14 ;  /* 0x000000ffff027224 */ /* 0x000fce00078e000e */
[----:B------:R-:W-:Y:S05]  /*1b5b0*/  WARPSYNC.COLLECTIVE R15, `(.L_x_13687) ;  /* 0x000000000f087348 */ /* 0x000fea0003c00000 */
[----:B------:R0:W1:Y:S02]  /*1b5c0*/  SHFL.IDX P6, R14, R13, R12, R11 ;  /* 0x0000000c0d0e7389 */ /* 0x00006400000c000b */
[----:B01----:R-:W-:Y:S01]  /*1b5d0*/  ENDCOLLECTIVE ;  /* 0x000000000000791b */ /* 0x003fe20003800000 */
.L_x_13687:
        /* <DEDUP_REMOVED lines=12> */
.L_x_13688:
[----:B------:R-:W-:Y:S01]  /*1b6a0*/  IMAD.MOV.U32 R13, RZ, RZ, R19 ;  /* 0x000000ffff0d7224 */ /* 0x000fe200078e0013 */
[----:B------:R-:W-:Y:S02]  /*1b6b0*/  MOV R12, 0x2 ;  /* 0x00000002000c7802 */ /* 0x000fe40000000f00 */
[----:B------:R-:W-:-:S07]  /*1b6c0*/  MOV R2, R14 ;  /* 0x0000000e00027202 */ /* 0x000fce0000000f00 */
[----:B------:R-:W-:Y:S05]  /*1b6d0*/  WARPSYNC.COLLECTIVE R15, `(.L_x_13689) ;  /* 0x000000000f087348 */ /* 0x000fea0003c00000 */
[----:B------:R0:W1:Y:S02]  /*1b6e0*/  SHFL.IDX P6, R14, R13, R12, R11 ;  /* 0x0000000c0d0e7389 */ /* 0x00006400000c000b */
[----:B01----:R-:W-:Y:S01]  /*1b6f0*/  ENDCOLLECTIVE ;  /* 0x000000000000791b */ /* 0x003fe20003800000 */
.L_x_13689:
        /* <DEDUP_REMOVED lines=12> */
.L_x_13690:
[----:B------:R-:W-:Y:S01]  /*1b7c0*/  IMAD.MOV.U32 R13, RZ, RZ, R19 ;  /* 0x000000ffff0d7224 */ /* 0x000fe200078e0013 */
[----:B------:R-:W-:Y:S02]  /*1b7d0*/  MOV R12, 0x3 ;  /* 0x00000003000c7802 */ /* 0x000fe40000000f00 */
[----:B------:R-:W-:-:S07]  /*1b7e0*/  MOV R2, R14 ;  /* 0x0000000e00027202 */ /* 0x000fce0000000f00 */
[----:B------:R-:W-:Y:S05]  /*1b7f0*/  WARPSYNC.COLLECTIVE R15, `(.L_x_13691) ;  /* 0x000000000f087348 */ /* 0x000fea0003c00000 */
[----:B------:R0:W1:Y:S02]  /*1b800*/  SHFL.IDX P6, R14, R13, R12, R11 ;  /* 0x0000000c0d0e7389 */ /* 0x00006400000c000b */
[----:B01----:R-:W-:Y:S01]  /*1b810*/  ENDCOLLECTIVE ;  /* 0x000000000000791b */ /* 0x003fe20003800000 */
.L_x_13691:
        /* <DEDUP_REMOVED lines=12> */
.L_x_13692:
[----:B------:R-:W-:Y:S01]  /*1b8e0*/  IMAD.MOV.U32 R13, RZ, RZ, R19 ;  /* 0x000000ffff0d7224 */ /* 0x000fe200078e0013 */
[----:B------:R-:W-:Y:S02]  /*1b8f0*/  MOV R12, 0x4 ;  /* 0x00000004000c7802 */ /* 0x000fe40000000f00 */
[----:B------:R-:W-:-:S07]  /*1b900*/  MOV R2, R14 ;  /* 0x0000000e00027202 */ /* 0x000fce0000000f00 */
[----:B------:R-:W-:Y:S05]  /*1b910*/  WARPSYNC.COLLECTIVE R15, `(.L_x_13693) ;  /* 0x000000000f087348 */ /* 0x000fea0003c00000 */
[----:B------:R0:W1:Y:S02]  /*1b920*/  SHFL.IDX P6, R14, R13, R12, R11 ;  /* 0x0000000c0d0e7389 */ /* 0x00006400000c000b */
[----:B01----:R-:W-:Y:S01]  /*1b930*/  ENDCOLLECTIVE ;  /* 0x000000000000791b */ /* 0x003fe20003800000 */
.L_x_13693:
        /* <DEDUP_REMOVED lines=12> */
.L_x_13694:
[----:B------:R-:W-:Y:S01]  /*1ba00*/  IMAD.MOV.U32 R13, RZ, RZ, R19 ;  /* 0x000000ffff0d7224 */ /* 0x000fe200078e0013 */
[----:B------:R-:W-:Y:S02]  /*1ba10*/  MOV R12, 0x5 ;  /* 0x00000005000c7802 */ /* 0x000fe40000000f00 */
[----:B------:R-:W-:-:S07]  /*1ba20*/  MOV R2, R14 ;  /* 0x0000000e00027202 */ /* 0x000fce0000000f00 */
[----:B------:R-:W-:Y:S05]  /*1ba30*/  WARPSYNC.COLLECTIVE R15, `(.L_x_13695) ;  /* 0x000000000f087348 */ /* 0x000fea0003c00000 */
[----:B------:R0:W1:Y:S02]  /*1ba40*/  SHFL.IDX P6, R14, R13, R12, R11 ;  /* 0x0000000c0d0e7389 */ /* 0x00006400000c000b */
[----:B01----:R-:W-:Y:S01]  /*1ba50*/  ENDCOLLECTIVE ;  /* 0x000000000000791b */ /* 0x003fe20003800000 */
.L_x_13695:
        /* <DEDUP_REMOVED lines=12> */
.L_x_13696:
[----:B------:R-:W-:Y:S01]  /*1bb20*/  IMAD.MOV.U32 R13, RZ, RZ, R19 ;  /* 0x000000ffff0d7224 */ /* 0x000fe200078e0013 */
[----:B------:R-:W-:Y:S02]  /*1bb30*/  MOV R12, 0x6 ;  /* 0x00000006000c7802 */ /* 0x000fe40000000f00 */
[----:B------:R-:W-:-:S07]  /*1bb40*/  MOV R2, R14 ;  /* 0x0000000e00027202 */ /* 0x000fce0000000f00 */
[----:B------:R-:W-:Y:S05]  /*1bb50*/  WARPSYNC.COLLECTIVE R15, `(.L_x_13697) ;  /* 0x000000000f087348 */ /* 0x000fea0003c00000 */
[----:B------:R0:W1:Y:S02]  /*1bb60*/  SHFL.IDX P6, R14, R13, R12, R11 ;  /* 0x0000000c0d0e7389 */ /* 0x00006400000c000b */
[----:B01----:R-:W-:Y:S01]  /*1bb70*/  ENDCOLLECTIVE ;  /* 0x000000000000791b */ /* 0x003fe20003800000 */
.L_x_13697:
        /* <DEDUP_REMOVED lines=12> */
.L_x_13698:
[----:B------:R-:W-:Y:S01]  /*1bc40*/  IMAD.MOV.U32 R13, RZ, RZ, R19 ;  /* 0x000000ffff0d7224 */ /* 0x000fe200078e0013 */
[----:B------:R-:W-:Y:S02]  /*1bc50*/  MOV R12, 0x7 ;  /* 0x00000007000c7802 */ /* 0x000fe40000000f00 */
[----:B------:R-:W-:-:S07]  /*1bc60*/  MOV R2, R14 ;  /* 0x0000000e00027202 */ /* 0x000fce0000000f00 */
[----:B------:R-:W-:Y:S05]  /*1bc70*/  WARPSYNC.COLLECTIVE R15, `(.L_x_13699) ;  /* 0x000000000f087348 */ /* 0x000fea0003c00000 */
[----:B------:R0:W1:Y:S02]  /*1bc80*/  SHFL.IDX P6, R14, R13, R12, R11 ;  /* 0x0000000c0d0e7389 */ /* 0x00006400000c000b */
[----:B01----:R-:W-:Y:S01]  /*1bc90*/  ENDCOLLECTIVE ;  /* 0x000000000000791b */ /* 0x003fe20003800000 */
.L_x_13699:
        /* <DEDUP_REMOVED lines=11> */
.L_x_13700:
[----:B------:R-:W-:Y:S01]  /*1bd50*/  MOV R2, R14 ;  /* 0x0000000e00027202 */ /* 0x000fe20000000f00 */
[----:B------:R-:W-:Y:S06]  /*1bd60*/  BRA `(.L_x_13701) ;  /* 0xffffff9800f07947 */ /* 0x000fec000383ffff */
.L_x_13509:
[----:B0-----:R0:W1:Y:S02]  /*1bd70*/  SYNCS.PHASECHK.TRANS64.TRYWAIT P0, [R0+URZ+0x16860], R3 ;  /* 0x01686003000075a7 */ /* 0x001064000800017f */
[----:B-1----:R-:W-:Y:S05]  /*1bd80*/  @!P0 NANOSLEEP.SYNCS 0x989680 ;  /* 0x009896800000895d */ /* 0x002fea0003900000 */
[----:B------:R-:W1:Y:S02]  /*1bd90*/  @!P0 SYNCS.PHASECHK.TRANS64 P0, [R0+URZ+0x16860], R3 ;  /* 0x01686003000085a7 */ /* 0x000e64000800007f */
[----:B-1----:R-:W-:Y:S05]  /*1bda0*/  @!P0 BRA `(.L_x_13509) ;  /* 0xfffffffc00f08947 */ /* 0x002fea000383ffff */
[----:B------:R-:W-:Y:S05]  /*1bdb0*/  BRA `(.L_x_13702) ;  /* 0xffffffa000087947 */ /* 0x000fea000383ffff */
.L_x_13510:
        /* <DEDUP_REMOVED lines=8> */
.L_x_13704:
[----:B------:R-:W-:Y:S05]  /*1be40*/  BSYNC B0 ;  /* 0x0000000000007941 */ /* 0x000fea0003800000 */
.L_x_13703:
[----:B------:R-:W0:Y:S01]  /*1be50*/  S2R R2, SR_TID.X ;  /* 0x0000000000027919 */ /* 0x000e220000002100 */
[----:B------:R-:W-:Y:S01]  /*1be60*/  MOV R13, R18 ;  /* 0x00000012000d7202 */ /* 0x000fe20000000f00 */
[----:B------:R-:W-:Y:S01]  /*1be70*/  IMAD.MOV.U32 R12, RZ, RZ, RZ ;  /* 0x000000ffff0c7224 */ /* 0x000fe200078e00ff */
[----:B------:R-:W-:Y:S01]  /*1be80*/  MOV R15, 0xffffffff ;  /* 0xffffffff000f7802 */ /* 0x000fe20000000f00 */
[----:B------:R-:W-:Y:S02]  /*1be90*/  IMAD.MOV.U32 R11, RZ, RZ, 0x181f ;  /* 0x0000181fff0b7424 */ /* 0x000fe400078e00ff */
[----:B------:R-:W-:Y:S02]  /*1bea0*/  IMAD.MOV.U32 R3, RZ, RZ, R14 ;  /* 0x000000ffff037224 */ /* 0x000fe400078e000e */
[----:B------:R-:W-:-:S07]  /*1beb0*/  IMAD R4, R4, 0x2, R16 ;  /* 0x0000000204047824 */ /* 0x000fce00078e0210 */
[----:B0-----:R-:W-:Y:S05]  /*1bec0*/  WARPSYNC.COLLECTIVE R15, `(.L_x_13705) ;  /* 0x000000000f087348 */ /* 0x001fea0003c00000 */
[----:B------:R1:W2:Y:S02]  /*1bed0*/  SHFL.IDX P6, R14, R13, R12, R11 ;  /* 0x0000000c0d0e7389 */ /* 0x0002a400000c000b */
[----:B012---:R-:W-:Y:S01]  /*1bee0*/  ENDCOLLECTIVE ;  /* 0x000000000000791b */ /* 0x007fe20003800000 */
.L_x_13705:
[----:B------:R-:W-:Y:S01]  /*1bef0*/  ULDC UR4, c[0x0][0x2f4] ;  /* 0x0000bd0000047ab9 */ /* 0x000fe20000000800 */
[----:B------:R-:W-:Y:S01]  /*1bf00*/  IMAD.MOV.U32 R13, RZ, RZ, R19 ;  /* 0x000000ffff0d7224 */ /* 0x000fe200078e0013 */
[----:B------:R-:W-:Y:S01]  /*1bf10*/  MOV R12, 0x1 ;  /* 0x00000001000c7802 */ /* 0x000fe20000000f00 */
[----:B------:R-:W-:-:S05]  /*1bf20*/  IMAD.SHL.U32 R2, R2, 0x8, RZ ;  /* 0x0000000802027824 */ /* 0x000fca00078e00ff */
[----:B------:R-:W-:-:S04]  /*1bf30*/  LOP3.LUT R2, R2, 0x38, RZ, 0xc0, !PT ;  /* 0x0000003802027812 */ /* 0x000fc800078ec0ff */
[C---:B------:R-:W-:Y:S01]  /*1bf40*/  ISETP.GE.AND P0, PT, R2.reuse, UR4, PT ;  /* 0x0000000402007c0c */ /* 0x040fe2000bf06270 */
[----:B------:R-:W-:-:S03]  /*1bf50*/  IMAD.SHL.U32 R5, R2, 0x2, RZ ;  /* 0x0000000202057824 */ /* 0x000fc600078e00ff */
[----:B------:R-:W-:Y:S02]  /*1bf60*/  ISETP.LT.OR P2, PT, R6, 0x1, P0 ;  /* 0x000000010600780c */ /* 0x000fe40000741670 */
[----:B------:R-:W-:-:S13]  /*1bf70*/  IADD3 R2, P1, R14, R5, RZ ;  /* 0x000000050e027210 */ /* 0x000fda0007f3e0ff */
[----:B------:R-:W-:Y:S05]  /*1bf80*/  WARPSYNC.COLLECTIVE R15, `(.L_x_13706) ;  /* 0x000000000f087348 */ /* 0x000fea0003c00000 */
[----:B------:R0:W1:Y:S02]  /*1bf90*/  SHFL.IDX P6, R14, R13, R12, R11 ;  /* 0x0000000c0d0e7389 */ /* 0x00006400000c000b */
[----:B01----:R-:W-:Y:S01]  /*1bfa0*/  ENDCOLLECTIVE ;  /* 0x000000000000791b */ /* 0x003fe20003800000 */
.L_x_13706:
        /* <DEDUP_REMOVED lines=11> */
.L_x_13707:
[----:B------:R-:W-:Y:S02]  /*1c060*/  IMAD.MOV.U32 R13, RZ, RZ, R19 ;  /* 0x000000ffff0d7224 */ /* 0x000fe400078e0013 */
[----:B------:R-:W-:Y:S01]  /*1c070*/  IMAD.MOV.U32 R12, RZ, RZ, 0x2 ;  /* 0x00000002ff0c7424 */ /* 0x000fe200078e00ff */
[----:B------:R-:W-:-:S13]  /*1c080*/  IADD3 R2, P1, R14, R5, RZ ;  /* 0x000000050e027210 */ /* 0x000fda0007f3e0ff */
[----:B------:R-:W-:Y:S05]  /*1c090*/  WARPSYNC.COLLECTIVE R15, `(.L_x_13708) ;  /* 0x000000000f087348 */ /* 0x000fea0003c00000 */
[----:B------:R0:W1:Y:S02]  /*1c0a0*/  SHFL.IDX P6, R14, R13, R12, R11 ;  /* 0x0000000c0d0e7389 */ /* 0x00006400000c000b */
[----:B01----:R-:W-:Y:S01]  /*1c0b0*/  ENDCOLLECTIVE ;  /* 0x000000000000791b */ /* 0x003fe20003800000 */
.L_x_13708:
[----:B------:R-:W-:-:S05]  /*1c0c0*/  IADD3.X R3, RZ, R3, RZ, P1, !PT ;  /* 0x00000003ff037210 */ /* 0x000fca0000ffe4ff */
[----:B------:R-:W-:Y:S01]  /*1c0d0*/  @!PT LDS RZ, [RZ] ;  /* 0x00000000fffff984 */ /* 0x000fe20000000800 */
[----:B------:R-:W-:Y:S01]  /*1c0e0*/  @!PT LDS RZ, [RZ] ;  /* 0x00000000fffff984 */ /* 0x000fe20000000800 */
[----:B------:R-:W-:Y:S01]  /*1c0f0*/  @!PT LDS RZ, [RZ] ;  /* 0x00000000fffff984 */ /* 0x000fe20000000800 */
[----:B------:R0:W-:Y:S01]  /*1c100*/  LDGSTS.E.BYPASS.LTC128B.128 [R4+0xc00], desc[UR42][R2.64], !P2 ;  /* 0x00c0000002047fae */ /* 0x0001e2000d101d6a */
[----:B------:R-:W-:Y:S01]  /*1c110*/  ISETP.LT.OR P2, PT, R6, 0x21, P0 ;  /* 0x000000210600780c */ /* 0x000fe20000741670 */
[----:B------:R-:W-:Y:S01]  /*1c120*/  IMAD.MOV.U32 R13, RZ, RZ, R18 ;  /* 0x000000ffff0d7224 */ /* 0x000fe200078e0012 */
[----:B0-----:R-:W-:-:S11]  /*1c130*/  MOV R3, R14 ;  /* 0x0000000e00037202 */ /* 0x001fd60000000f00 */
[----:B------:R-:W-:Y:S05]  /*1c140*/  WARPSYNC.COLLECTIVE R15, `(.L_x_13709) ;  /* 0x000000000f087348 */ /* 0x000fea0003c00000 */
[----:B------:R0:W1:Y:S02]  /*1c150*/  SHFL.IDX P6, R14, R13, R12, R11 ;  /* 0x0000000c0d0e7389 */ /* 0x00006400000c000b */
[----:B01----:R-:W-:Y:S01]  /*1c160*/  ENDCOLLECTIVE ;  /* 0x000000000000791b */ /* 0x003fe20003800000 */
.L_x_13709:
[----:B------:R-:W-:Y:S01]  /*1c170*/  MOV R13, R19 ;  /* 0x00000013000d7202 */ /* 0x000fe20000000f00 */
[----:B------:R-:W-:Y:S01]  /*1c180*/  IMAD.MOV.U32 R12, RZ, RZ, 0x3 ;  /* 0x00000003ff0c7424 */ /* 0x000fe200078e00ff */
[----:B------:R-:W-:-:S13]  /*1c190*/  IADD3 R2, P1, R14, R5, RZ ;  /* 0x000000050e027210 */ /* 0x000fda0007f3e0ff */
[----:B------:R-:W-:Y:S05]  /*1c1a0*/  WARPSYNC.COLLECTIVE R15, `(.L_x_13710) ;  /* 0x000000000f087348 */ /* 0x000fea0003c00000 */
[----:B------:R0:W1:Y:S02]  /*1c1b0*/  SHFL.IDX P6, R14, R13, R12, R11 ;  /* 0x0000000c0d0e7389 */ /* 0x00006400000c000b */
[----:B01----:R-:W-:Y:S01]  /*1c1c0*/  ENDCOLLECTIVE ;  /* 0x000000000000791b */ /* 0x003fe20003800000 */
.L_x_13710:
        /* <DEDUP_REMOVED lines=11> */
.L_x_13711:
[----:B------:R-:W-:Y:S01]  /*1c280*/  IMAD.MOV.U32 R13, RZ, RZ, R19 ;  /* 0x000000ffff0d7224 */ /* 0x000fe200078e0013 */
[----:B------:R-:W-:Y:S02]  /*1c290*/  MOV R12, 0x4 ;  /* 0x00000004000c7802 */ /* 0x000fe40000000f00 */
[----:B------:R-:W-:-:S13]  /*1c2a0*/  IADD3 R2, P1, R14, R5, RZ ;  /* 0x000000050e027210 */ /* 0x000fda0007f3e0ff */
[----:B------:R-:W-:Y:S05]  /*1c2b0*/  WARPSYNC.COLLECTIVE R15, `(.L_x_13712) ;  /* 0x000000000f087348 */ /* 0x000fea0003c00000 */
[----:B------:R0:W1:Y:S02]  /*1c2c0*/  SHFL.IDX P6, R14, R13, R12, R11 ;  /* 0x0000000c0d0e7389 */ /* 0x00006400000c000b */
[----:B01----:R-:W-:Y:S01]  /*1c2d0*/  ENDCOLLECTIVE ;  /* 0x000000000000791b */ /* 0x003fe20003800000 */
.L_x_13712:
        /* <DEDUP_REMOVED lines=11> */
.L_x_13713:
[----:B------:R-:W-:Y:S02]  /*1c390*/  IMAD.MOV.U32 R13, RZ, RZ, R19 ;  /* 0x000000ffff0d7224 */ /* 0x000fe400078e0013 */
[----:B------:R-:W-:Y:S01]  /*1c3a0*/  IMAD.MOV.U32 R12, RZ, RZ, 0x5 ;  /* 0x00000005ff0c7424 */ /* 0x000fe200078e00ff */
[----:B------:R-:W-:-:S13]  /*1c3b0*/  IADD3 R2, P1, R14, R5, RZ ;  /* 0x000000050e027210 */ /* 0x000fda0007f3e0ff */
[----:B------:R-:W-:Y:S05]  /*1c3c0*/  WARPSYNC.COLLECTIVE R15, `(.L_x_13714) ;  /* 0x000000000f087348 */ /* 0x000fea0003c00000 */
[----:B------:R0:W1:Y:S02]  /*1c3d0*/  SHFL.IDX P6, R14, R13, R12, R11 ;  /* 0x0000000c0d0e7389 */ /* 0x00006400000c000b */
[----:B01----:R-:W-:Y:S01]  /*1c3e0*/  ENDCOLLECTIVE ;  /* 0x000000000000791b */ /* 0x003fe20003800000 */
.L_x_13714:
        /* <DEDUP_REMOVED lines=11> */
.L_x_13715:
[----:B------:R-:W-:Y:S01]  /*1c4a0*/  MOV R13, R19 ;  /* 0x00000013000d7202 */ /* 0x000fe20000000f00 */
[----:B------:R-:W-:Y:S01]  /*1c4b0*/  IMAD.MOV.U32 R12, RZ, RZ, 0x6 ;  /* 0x00000006ff0c7424 */ /* 0x000fe200078e00ff */
[----:B------:R-:W-:-:S13]  /*1c4c0*/  IADD3 R2, P1, R14, R5, RZ ;  /* 0x000000050e027210 */ /* 0x000fda0007f3e0ff */
[----:B------:R-:W-:Y:S05]  /*1c4d0*/  WARPSYNC.COLLECTIVE R15, `(.L_x_13716) ;  /* 0x000000000f087348 */ /* 0x000fea0003c00000 */
[----:B------:R0:W1:Y:S02]  /*1c4e0*/  SHFL.IDX P6, R14, R13, R12, R11 ;  /* 0x0000000c0d0e7389 */ /* 0x00006400000c000b */
[----:B01----:R-:W-:Y:S01]  /*1c4f0*/  ENDCOLLECTIVE ;  /* 0x000000000000791b */ /* 0x003fe20003800000 */
.L_x_13716:
        /* <DEDUP_REMOVED lines=11> */
.L_x_13717:
[----:B------:R-:W-:Y:S01]  /*1c5b0*/  IMAD.MOV.U32 R13, RZ, RZ, R19 ;  /* 0x000000ffff0d7224 */ /* 0x000fe200078e0013 */
[----:B------:R-:W-:Y:S02]  /*1c5c0*/  MOV R12, 0x7 ;  /* 0x00000007000c7802 */ /* 0x000fe40000000f00 */
[----:B------:R-:W-:-:S13]  /*1c5d0*/  IADD3 R2, P1, R14, R5, RZ ;  /* 0x000000050e027210 */ /* 0x000fda0007f3e0ff */
[----:B------:R-:W-:Y:S05]  /*1c5e0*/  WARPSYNC.COLLECTIVE R15, `(.L_x_13718) ;  /* 0x000000000f087348 */ /* 0x000fea0003c00000 */
[----:B------:R0:W1:Y:S02]  /*1c5f0*/  SHFL.IDX P6, R14, R13, R12, R11 ;  /* 0x0000000c0d0e7389 */ /* 0x00006400000c000b */
[----:B01----:R-:W-:Y:S01]  /*1c600*/  ENDCOLLECTIVE ;  /* 0x000000000000791b */ /* 0x003fe20003800000 */
.L_x_13718:
        /* <DEDUP_REMOVED lines=10> */
.L_x_13719:
[----:B------:R-:W-:Y:S05]  /*1c6b0*/  BRA `(.L_x_13720) ;  /* 0xffffff9800cc7947 */ /* 0x000fea000383ffff */
.L_x_13515:
        /* <DEDUP_REMOVED lines=8> */
.L_x_13722:
[----:B------:R-:W-:Y:S05]  /*1c740*/  BSYNC B0 ;  /* 0x0000000000007941 */ /* 0x000fea0003800000 */
.L_x_13721:
        /* <DEDUP_REMOVED lines=9> */
.L_x_13723:
        /* <DEDUP_REMOVED lines=14> */
[----:B------:R-:W-:Y:S01]  /*1c8c0*/  IMAD.MOV.U32 R24, RZ, RZ, RZ ;  /* 0x000000ffff187224 */ /* 0x000fe200078e00ff */
        /* <DEDUP_REMOVED lines=9> */
.L_x_13724:
[----:B------:R-:W-:Y:S02]  /*1c960*/  MOV R12, 0x2 ;  /* 0x00000002000c7802 */ /* 0x000fe40000000f00 */
[----:B------:R-:W-:-:S05]  /*1c970*/  SEL R14, R14, RZ, P1 ;  /* 0x000000ff0e0e7207 */ /* 0x000fca0000800000 */
[----:B------:R-:W-:-:S04]  /*1c980*/  IMAD.IADD R5, R13, 0x1, R14 ;  /* 0x000000010d057824 */ /* 0x000fc800078e020e */
[----:B------:R-:W-:-:S07]  /*1c990*/  IMAD.MOV.U32 R13, RZ, RZ, R5 ;  /* 0x000000ffff0d7224 */ /* 0x000fce00078e0005 */
[----:B------:R-:W-:Y:S05]  /*1c9a0*/  WARPSYNC.COLLECTIVE R15, `(.L_x_13725) ;  /* 0x000000000f087348 */ /* 0x000fea0003c00000 */
[----:B------:R0:W1:Y:S02]  /*1c9b0*/  SHFL.UP P6, R14, R13, R12, R11 ;  /* 0x0400000c0d0e7389 */ /* 0x00006400000c000b */
[----:B01----:R-:W-:Y:S01]  /*1c9c0*/  ENDCOLLECTIVE ;  /* 0x000000000000791b */ /* 0x003fe20003800000 */
.L_x_13725:
[----:B------:R-:W-:Y:S02]  /*1c9d0*/  MOV R12, 0x4 ;  /* 0x00000004000c7802 */ /* 0x000fe40000000f00 */
[----:B------:R-:W-:-:S05]  /*1c9e0*/  SEL R2, R14, RZ, P2 ;  /* 0x000000ff0e027207 */ /* 0x000fca0001000000 */
[----:B------:R-:W-:-:S04]  /*1c9f0*/  IMAD.IADD R2, R5, 0x1, R2 ;  /* 0x0000000105027824 */ /* 0x000fc800078e0202 */
[----:B------:R-:W-:-:S07]  /*1ca00*/  IMAD.MOV.U32 R13, RZ, RZ, R2 ;  /* 0x000000ffff0d7224 */ /* 0x000fce00078e0002 */
[----:B------:R-:W-:Y:S05]  /*1ca10*/  WARPSYNC.COLLECTIVE R15, `(.L_x_13726) ;  /* 0x000000000f087348 */ /* 0x000fea0003c00000 */
[----:B------:R0:W1:Y:S02]  /*1ca20*/  SHFL.UP P6, R14, R13, R12, R11 ;  /* 0x0400000c0d0e7389 */ /* 0x00006400000c000b */
[----:B01----:R-:W-:Y:S01]  /*1ca30*/  ENDCOLLECTIVE ;  /* 0x000000000000791b */ /* 0x003fe20003800000 */
.L_x_13726:
[----:B------:R-:W-:Y:S02]  /*1ca40*/  MOV R12, 0x8 ;  /* 0x00000008000c7802 */ /* 0x000fe40000000f00 */
[----:B------:R-:W-:-:S05]  /*1ca50*/  SEL R3, R14, RZ, P3 ;  /* 0x000000ff0e037207 */ /* 0x000fca0001800000 */
[----:B------:R-:W-:-:S04]  /*1ca60*/  IMAD.IADD R8, R2, 0x1, R3 ;  /* 0x0000000102087824 */ /* 0x000fc800078e0203 */
[----:B------:R-:W-:-:S07]  /*1ca70*/  IMAD.MOV.U32 R13, RZ, RZ, R8 ;  /* 0x000000ffff0d7224 */ /* 0x000fce00078e0008 */
[----:B------:R-:W-:Y:S05]  /*1ca80*/  WARPSYNC.COLLECTIVE R15, `(.L_x_13727) ;  /* 0x000000000f087348 */ /* 0x000fea0003c00000 */
[----:B------:R0:W1:Y:S02]  /*1ca90*/  SHFL.UP P6, R14, R13, R12, R11 ;  /* 0x0400000c0d0e7389 */ /* 0x00006400000c000b */
[----:B01----:R-:W-:Y:S01]  /*1caa0*/  ENDCOLLECTIVE ;  /* 0x000000000000791b */ /* 0x003fe20003800000 */
.L_x_13727:
[----:B------:R-:W-:Y:S02]  /*1cab0*/  MOV R12, 0x10 ;  /* 0x00000010000c7802 */ /* 0x000fe40000000f00 */
[----:B------:R-:W-:-:S05]  /*1cac0*/  SEL R5, R14, RZ, P4 ;  /* 0x000000ff0e057207 */ /* 0x000fca0002000000 */
[----:B------:R-:W-:-:S04]  /*1cad0*/  IMAD.IADD R5, R8, 0x1, R5 ;  /* 0x0000000108057824 */ /* 0x000fc800078e0205 */
[----:B------:R-:W-:-:S07]  /*1cae0*/  IMAD.MOV.U32 R13, RZ, RZ, R5 ;  /* 0x000000ffff0d7224 */ /* 0x000fce00078e0005 */
[----:B------:R-:W-:Y:S05]  /*1caf0*/  WARPSYNC.COLLECTIVE R15, `(.L_x_13728) ;  /* 0x000000000f087348 */ /* 0x000fea0003c00000 */
[----:B------:R0:W1:Y:S02]  /*1cb00*/  SHFL.UP P6, R14, R13, R12, R11 ;  /* 0x0400000c0d0e7389 */ /* 0x00006400000c000b */
[----:B01----:R-:W-:Y:S01]  /*1cb10*/  ENDCOLLECTIVE ;  /* 0x000000000000791b */ /* 0x003fe20003800000 */
.L_x_13728:
        /* <DEDUP_REMOVED lines=8> */
.L_x_13729:
[----:B------:R-:W-:Y:S05]  /*1cba0*/  BRA `(.L_x_13730) ;  /* 0xffffff9800d87947 */ /* 0x000fea000383ffff */
.L_x_13518:
[----:B------:R-:W-:Y:S01]  /*1cbb0*/  BSSY B0, `(.L_x_13731) ;  /* 0x0000007000007945 */ /* 0x000fe20003800000 */
[----:B------:R-:W-:Y:S01]  /*1cbc0*/  MOV R12, 0x1 ;  /* 0x00000001000c7802 */ /* 0x000fe20000000f00 */
[----:B------:R-:W-:Y:S02]  /*1cbd0*/  IMAD.MOV.U32 R11, RZ, RZ, RZ ;  /* 0x000000ffff0b7224 */ /* 0x000fe400078e00ff */
[----:B------:R-:W-:-:S07]  /*1cbe0*/  IMAD.MOV.U32 R15, RZ, RZ, -0x1 ;  /* 0xffffffffff0f7424 */ /* 0x000fce00078e00ff */
[----:B------:R-:W-:Y:S05]  /*1cbf0*/  WARPSYNC.COLLECTIVE R15, `(.L_x_13732) ;  /* 0x000000000f087348 */ /* 0x000fea0003c00000 */
[----:B------:R0:W1:Y:S02]  /*1cc00*/  SHFL.UP P6, R14, R13, R12, R11 ;  /* 0x0400000c0d0e7389 */ /* 0x00006400000c000b */
[----:B01----:R-:W-:Y:S01]  /*1cc10*/  ENDCOLLECTIVE ;  /* 0x000000000000791b */ /* 0x003fe20003800000 */
.L_x_13732:
[----:B------:R-:W-:Y:S05]  /*1cc20*/  BSYNC B0 ;  /* 0x0000000000007941 */ /* 0x000fea0003800000 */
.L_x_13731:
        /* <DEDUP_REMOVED lines=8> */
.L_x_13733:
[----:B------:R-:W-:Y:S02]  /*1ccb0*/  MOV R12, 0x4 ;  /* 0x00000004000c7802 */ /* 0x000fe40000000f00 */
[----:B------:R-:W-:-:S05]  /*1ccc0*/  SEL R2, R14, RZ, P2 ;  /* 0x000000ff0e027207 */ /* 0x000fca0001000000 */
[----:B------:R-:W-:-:S04]  /*1ccd0*/  IMAD.IADD R2, R13, 0x1, R2 ;  /* 0x000000010d027824 */ /* 0x000fc800078e0202 */
[----:B------:R-:W-:-:S07]  /*1cce0*/  IMAD.MOV.U32 R13, RZ, RZ, R2 ;  /* 0x000000ffff0d7224 */ /* 0x000fce00078e0002 */
[----:B------:R-:W-:Y:S05]  /*1ccf0*/  WARPSYNC.COLLECTIVE R15, `(.L_x_13734) ;  /* 0x000000000f087348 */ /* 0x000fea0003c00000 */
[----:B------:R0:W1:Y:S02]  /*1cd00*/  SHFL.UP P6, R14, R13, R12, R11 ;  /* 0x0400000c0d0e7389 */ /* 0x00006400000c000b */
[----:B01----:R-:W-:Y:S01]  /*1cd10*/  ENDCOLLECTIVE ;  /* 0x000000000000791b */ /* 0x003fe20003800000 */
.L_x_13734:
[----:B------:R-:W-:Y:S02]  /*1cd20*/  MOV R12, 0x8 ;  /* 0x00000008000c7802 */ /* 0x000fe40000000f00 */
[----:B------:R-:W-:-:S05]  /*1cd30*/  SEL R3, R14, RZ, P3 ;  /* 0x000000ff0e037207 */ /* 0x000fca0001800000 */
[----:B------:R-:W-:-:S04]  /*1cd40*/  IMAD.IADD R3, R2, 0x1, R3 ;  /* 0x0000000102037824 */ /* 0x000fc800078e0203 */
[----:B------:R-:W-:-:S07]  /*1cd50*/  IMAD.MOV.U32 R13, RZ, RZ, R3 ;  /* 0x000000ffff0d7224 */ /* 0x000fce00078e0003 */
[----:B------:R-:W-:Y:S05]  /*1cd60*/  WARPSYNC.COLLECTIVE R15, `(.L_x_13735) ;  /* 0x000000000f087348 */ /* 0x000fea0003c00000 */
[----:B------:R0:W1:Y:S02]  /*1cd70*/  SHFL.UP P6, R14, R13, R12, R11 ;  /* 0x0400000c0d0e7389 */ /* 0x00006400000c000b */
[----:B01----:R-:W-:Y:S01]  /*1cd80*/  ENDCOLLECTIVE ;  /* 0x000000000000791b */ /* 0x003fe20003800000 */
.L_x_13735:
[----:B------:R-:W-:Y:S02]  /*1cd90*/  MOV R12, 0x10 ;  /* 0x00000010000c7802 */ /* 0x000fe40000000f00 */
[----:B------:R-:W-:-:S05]  /*1cda0*/  SEL R14, R14, RZ, P4 ;  /* 0x000000ff0e0e7207 */ /* 0x000fca0002000000 */
[----:B------:R-:W-:-:S04]  /*1cdb0*/  IMAD.IADD R5, R3, 0x1, R14 ;  /* 0x0000000103057824 */ /* 0x000fc800078e020e */
[----:B------:R-:W-:-:S07]  /*1cdc0*/  IMAD.MOV.U32 R13, RZ, RZ, R5 ;  /* 0x000000ffff0d7224 */ /* 0x000fce00078e0005 */
[----:B------:R-:W-:Y:S05]  /*1cdd0*/  WARPSYNC.COLLECTIVE R15, `(.L_x_13736) ;  /* 0x000000000f087348 */ /* 0x000fea0003c00000 */
[----:B------:R0:W1:Y:S02]  /*1cde0*/  SHFL.UP P6, R14, R13, R12, R11 ;  /* 0x0400000c0d0e7389 */ /* 0x00006400000c000b */
[----:B01----:R-:W-:Y:S01]  /*1cdf0*/  ENDCOLLECTIVE ;  /* 0x000000000000791b */ /* 0x003fe20003800000 */
.L_x_13736:
        /* <DEDUP_REMOVED lines=8> */
.L_x_13737:
[----:B------:R-:W-:Y:S05]  /*1ce80*/  BRA `(.L_x_13738) ;  /* 0xffffff9800c47947 */ /* 0x000fea000383ffff */
.L_x_13520:
[----:B------:R-:W-:Y:S01]  /*1ce90*/  BSSY B0, `(.L_x_13739) ;  /* 0x0000006000007945 */ /* 0x000fe20003800000 */
[----:B------:R-:W-:Y:S01]  /*1cea0*/  PLOP3.LUT P6, PT, P6, PT, PT, 0x8, 0x0 ;  /* 0x000000000000781c */ /* 0x000fe200037ce170 */
[----:B------:R-:W-:-:S12]  /*1ceb0*/  IMAD.MOV.U32 R15, RZ, RZ, -0x1 ;  /* 0xffffffffff0f7424 */ /* 0x000fd800078e00ff */
[----:B0-----:R-:W-:Y:S05]  /*1cec0*/  WARPSYNC.COLLECTIVE R15, `(.L_x_13740) ;  /* 0x000000000f087348 */ /* 0x001fea0003c00000 */
[----:B------:R-:W-:Y:S01]  /*1ced0*/  VOTE.ANY R14, PT, P6 ;  /* 0x00000000000e7806 */ /* 0x000fe200030e0100 */
[----:B0-----:R-:W-:Y:S06]  /*1cee0*/  ENDCOLLECTIVE ;  /* 0x000000000000791b */ /* 0x001fec0003800000 */
.L_x_13740:
[----:B------:R-:W-:Y:S05]  /*1cef0*/  BSYNC B0 ;  /* 0x0000000000007941 */ /* 0x000fea0003800000 */
.L_x_13739:
        /* <DEDUP_REMOVED lines=9> */
.L_x_13741:
[----:B------:R-:W-:Y:S01]  /*1cf90*/  MOV R13, R4 ;  /* 0x00000004000d7202 */ /* 0x000fe20000000f00 */
[----:B------:R-:W-:-:S07]  /*1cfa0*/  IMAD.MOV.U32 R7, RZ, RZ, R14 ;  /* 0x000000ffff077224 */ /* 0x000fce00078e000e */
[----:B------:R-:W-:Y:S05]  /*1cfb0*/  WARPSYNC.COLLECTIVE R15, `(.L_x_13742) ;  /* 0x000000000f087348 */ /* 0x000fea0003c00000 */
[----:B------:R0:W1:Y:S02]  /*1cfc0*/  SHFL.IDX P6, R14, R13, R12, R11 ;  /* 0x0000000c0d0e7389 */ /* 0x00006400000c000b */
[----:B01----:R-:W-:Y:S01]  /*1cfd0*/  ENDCOLLECTIVE ;  /* 0x000000000000791b */ /* 0x003fe20003800000 */
.L_x_13742:
[----:B------:R-:W-:Y:S01]  /*1cfe0*/  IMAD.MOV.U32 R4, RZ, RZ, R14 ;  /* 0x000000ffff047224 */ /* 0x000fe200078e000e */
[----:B------:R-:W-:Y:S06]  /*1cff0*/  BRA `(.L_x_13743) ;  /* 0xffffff9800a47947 */ /* 0x000fec000383ffff */
.L_x_13522:
[----:B------:R-:W-:Y:S01]  /*1d000*/  BSSY B0, `(.L_x_13744) ;  /* 0x0000007000007945 */ /* 0x000fe20003800000 */
[----:B------:R-:W-:Y:S01]  /*1d010*/  IMAD.MOV.U32 R13, RZ, RZ, R3 ;  /* 0x000000ffff0d7224 */ /* 0x000fe200078e0003 */
[----:B------:R-:W-:Y:S01]  /*1d020*/  MOV R11, 0x1f ;  /* 0x0000001f000b7802 */ /* 0x000fe20000000f00 */
[----:B------:R-:W-:-:S07]  /*1d030*/  IMAD.MOV.U32 R15, RZ, RZ, -0x1 ;  /* 0xffffffffff0f7424 */ /* 0x000fce00078e00ff */
[----:B0123--:R-:W-:Y:S05]  /*1d040*/  WARPSYNC.COLLECTIVE R15, `(.L_x_13745) ;  /* 0x000000000f087348 */ /* 0x00ffea0003c00000 */
[----:B------:R4:W0:Y:S02]  /*1d050*/  SHFL.IDX P6, R14, R13, R12, R11 ;  /* 0x0000000c0d0e7389 */ /* 0x00082400000c000b */
[----:B01234-:R-:W-:Y:S01]  /*1d060*/  ENDCOLLECTIVE ;  /* 0x000000000000791b */ /* 0x01ffe20003800000 */
.L_x_13745:
[----:B------:R-:W-:Y:S05]  /*1d070*/  BSYNC B0 ;  /* 0x0000000000007941 */ /* 0x000fea0003800000 */
.L_x_13744:
[----:B------:R-:W-:Y:S01]  /*1d080*/  IMAD.MOV.U32 R24, RZ, RZ, R14 ;  /* 0x000000ffff187224 */ /* 0x000fe200078e000e */
[----:B------:R-:W-:Y:S06]  /*1d090*/  BRA `(.L_x_13521) ;  /* 0xffffff9800947947 */ /* 0x000fec000383ffff */
.L_x_13526:
[----:B0-----:R0:W1:Y:S02]  /*1d0a0*/  SYNCS.PHASECHK.TRANS64.TRYWAIT P0, [R5+URZ+0x16820], R0 ;  /* 0x01682000050075a7 */ /* 0x001064000800017f */
[----:B-1----:R-:W-:Y:S05]  /*1d0b0*/  @!P0 NANOSLEEP.SYNCS 0x989680 ;  /* 0x009896800000895d */ /* 0x002fea0003900000 */
[----:B------:R-:W1:Y:S02]  /*1d0c0*/  @!P0 SYNCS.PHASECHK.TRANS64 P0, [R5+URZ+0x16820], R0 ;  /* 0x01682000050085a7 */ /* 0x000e64000800007f */
[----:B-1----:R-:W-:Y:S05]  /*1d0d0*/  @!P0 BRA `(.L_x_13526) ;  /* 0xfffffffc00f08947 */ /* 0x002fea000383ffff */
[----:B------:R-:W-:Y:S05]  /*1d0e0*/  BRA `(.L_x_13746) ;  /* 0xffffff9c00ec7947 */ /* 0x000fea000383ffff */
.L_x_13527:
        /* <DEDUP_REMOVED lines=8> */
[----:B0-2-4-:R-:W-:Y:S05]  /*1d170*/  WARPSYNC.COLLECTIVE R15, `(.L_x_13748) ;  /* 0x000000000f087348 */ /* 0x015fea0003c00000 */
[----:B------:R1:W3:Y:S02]  /*1d180*/  SHFL.IDX P6, R14, R13, R12, R11 ;  /* 0x0000000c0d0e7389 */ /* 0x0002e400000c000b */
[----:B01234-:R-:W-:Y:S01]  /*1d190*/  ENDCOLLECTIVE ;  /* 0x000000000000791b */ /* 0x01ffe20003800000 */
.L_x_13748:
[----:B------:R-:W-:Y:S05]  /*1d1a0*/  BSYNC B0 ;  /* 0x0000000000007941 */ /* 0x000fea0003800000 */
.L_x_13747:
[----:B------:R-:W-:Y:S05]  /*1d1b0*/  BRA `(.L_x_13749) ;  /* 0xffffff9c00d47947 */ /* 0x000fea000383ffff */
.L_x_13528:
[----:B------:R-:W-:Y:S01]  /*1d1c0*/  BSSY B0, `(.L_x_13750) ;  /* 0x0000006000007945 */ /* 0x000fe20003800000 */
[----:B------:R-:W-:-:S07]  /*1d1d0*/  IMAD.MOV.U32 R15, RZ, RZ, -0x1 ;  /* 0xffffffffff0f7424 */ /* 0x000fce00078e00ff */
[----:B0-2-4-:R-:W-:Y:S05]  /*1d1e0*/  WARPSYNC.COLLECTIVE R15, `(.L_x_13751) ;  /* 0x000000000f0c7348 */ /* 0x015fea0003c00000 */
[----:B------:R-:W-:Y:S02]  /*1d1f0*/  ELECT P6, UR62, PT ;  /* 0x00000000003e782f */ /* 0x000fe400038c0000 */
[----:B------:R-:W-:Y:S01]  /*1d200*/  MOV R14, UR62 ;  /* 0x0000003e000e7c02 */ /* 0x000fe20008000f00 */
[----:B0-2-4-:R-:W-:Y:S10]  /*1d210*/  ENDCOLLECTIVE ;  /* 0x000000000000791b */ /* 0x015ff40003800000 */
.L_x_13751:
[----:B------:R-:W-:Y:S05]  /*1d220*/  BSYNC B0 ;  /* 0x0000000000007941 */ /* 0x000fea0003800000 */
.L_x_13750:
[----:B------:R-:W-:Y:S05]  /*1d230*/  BRA `(.L_x_13752) ;  /* 0xffffff9c00c87947 */ /* 0x000fea000383ffff */
.L_x_13530:
[----:B0-----:R0:W1:Y:S02]  /*1d240*/  SYNCS.PHASECHK.TRANS64.TRYWAIT P1, [R3+URZ+0x16840], R2 ;  /* 0x01684002030075a7 */ /* 0x001064000802017f */
[----:B-1----:R-:W-:Y:S05]  /*1d250*/  @!P1 NANOSLEEP.SYNCS 0x989680 ;  /* 0x009896800000995d */ /* 0x002fea0003900000 */
[----:B------:R-:W1:Y:S02]  /*1d260*/  @!P1 SYNCS.PHASECHK.TRANS64 P1, [R3+URZ+0x16840], R2 ;  /* 0x01684002030095a7 */ /* 0x000e64000802007f */
[----:B-1----:R-:W-:Y:S05]  /*1d270*/  @!P1 BRA `(.L_x_13530) ;  /* 0xfffffffc00f09947 */ /* 0x002fea000383ffff */
[----:B------:R-:W-:Y:S05]  /*1d280*/  BRA `(.L_x_13753) ;  /* 0xffffff9c00e87947 */ /* 0x000fea000383ffff */
.L_x_13532:
[----:B-1----:R1:W3:Y:S02]  /*1d290*/  SYNCS.PHASECHK.TRANS64.TRYWAIT P1, [R5+URZ+0x16840], R0 ;  /* 0x01684000050075a7 */ /* 0x0022e4000802017f */
[----:B---3--:R-:W-:Y:S05]  /*1d2a0*/  @!P1 NANOSLEEP.SYNCS 0x989680 ;  /* 0x009896800000995d */ /* 0x008fea0003900000 */
[----:B------:R-:W3:Y:S02]  /*1d2b0*/  @!P1 SYNCS.PHASECHK.TRANS64 P1, [R5+URZ+0x16840], R0 ;  /* 0x01684000050095a7 */ /* 0x000ee4000802007f */
[----:B---3--:R-:W-:Y:S05]  /*1d2c0*/  @!P1 BRA `(.L_x_13532) ;  /* 0xfffffffc00f09947 */ /* 0x008fea000383ffff */
[----:B------:R-:W-:Y:S05]  /*1d2d0*/  BRA `(.L_x_13754) ;  /* 0xffffff9c00f47947 */ /* 0x000fea000383ffff */
.L_x_13534:
[----:B---3--:R3:W0:Y:S02]  /*1d2e0*/  SYNCS.PHASECHK.TRANS64.TRYWAIT P1, [R3+URZ+0x16860], R2 ;  /* 0x01686002030075a7 */ /* 0x008624000802017f */
[----:B0-----:R-:W-:Y:S05]  /*1d2f0*/  @!P1 NANOSLEEP.SYNCS 0x989680 ;  /* 0x009896800000995d */ /* 0x001fea0003900000 */
[----:B------:R-:W0:Y:S02]  /*1d300*/  @!P1 SYNCS.PHASECHK.TRANS64 P1, [R3+URZ+0x16860], R2 ;  /* 0x01686002030095a7 */ /* 0x000e24000802007f */
[----:B0-----:R-:W-:Y:S05]  /*1d310*/  @!P1 BRA `(.L_x_13534) ;  /* 0xfffffffc00f09947 */ /* 0x001fea000383ffff */
[----:B------:R-:W-:Y:S05]  /*1d320*/  BRA `(.L_x_13755) ;  /* 0xffffff9c00f07947 */ /* 0x000fea000383ffff */
.L_x_13756:
        /* <DEDUP_REMOVED lines=13> */
.L_x_16008:


//--------------------- .text._ZN7cutlass13device_kernelIN5flash11enable_sm90INS1_16FlashAttnFwdSm90INS1_25CollectiveMainloopFwdSm90ILi2EN4cute5tupleIJNS5_1CILi1EEES8_S8_EEENS6_IJNS7_ILi192EEENS7_ILi128EEENS7_ILi64EEEEEELi64ENS_6half_tEfNS_4arch4Sm90ELb0ELb1ELb1ELb0ELb1ELb0ELb0ELb1ELb1ELb1ELb1ELb0EEENS1_21CollectiveEpilogueFwdINS6_IJSA_SC_SB_EEES9_SE_SG_Li384ELb0ELb1ELb1ELb0EEENS1_19SingleTileSchedulerILb0ELb1ELb1ELi192EEEEEEEEEvNT_6ParamsE --------------------------
	.section	.text._ZN7cutlass13device_kernelIN5flash11enable_sm90INS1_16FlashAttnFwdSm90INS1_25CollectiveMainloopFwdSm90ILi2EN4cute5tupleIJNS5_1CILi1EEES8_S8_EEENS6_IJNS7_ILi192EEENS7_ILi128EEENS7_ILi64EEEEEELi64ENS_6half_tEfNS_4arch4Sm90ELb0ELb1ELb1ELb0ELb1ELb0ELb0ELb1ELb1ELb1ELb1ELb0EEENS1_21CollectiveEpilogueFwdINS6_IJSA_SC_SB_EEES9_SE_SG_Li384ELb0ELb1ELb1ELb0EEENS1_19SingleTileSchedulerILb0ELb1ELb1ELi192EEEEEEEEEvNT_6ParamsE,"ax",@progbits
	.align	128
.text._ZN7cutlass13device_kernelIN5flash11enable_sm90INS1_16FlashAttnFwdSm90INS1_25CollectiveMainloopFwdSm90ILi2EN4cute5tupleIJNS5_1CILi1EEES8_S8_EEENS6_IJNS7_ILi192EEENS7_ILi128EEENS7_ILi64EEEEEELi64ENS_6half_tEfNS_4arch4Sm90ELb0ELb1ELb1ELb0ELb1ELb0ELb0ELb1ELb1ELb1ELb1ELb0EEENS1_21CollectiveEpilogueFwdINS6_IJSA_SC_SB_EEES9_SE_SG_Li384ELb0ELb1ELb1ELb0EEENS1_19SingleTileSchedulerILb0ELb1ELb1ELi192EEEEEEEEEvNT_6ParamsE:
        .type           _ZN7cutlass13device_kernelIN5flash11enable_sm90INS1_16FlashAttnFwdSm90INS1_25CollectiveMainloopFwdSm90ILi2EN4cute5tupleIJNS5_1CILi1EEES8_S8_EEENS6_IJNS7_ILi192EEENS7_ILi128EEENS7_ILi64EEEEEELi64ENS_6half_tEfNS_4arch4Sm90ELb0ELb1ELb1ELb0ELb1ELb0ELb0ELb1ELb1ELb1ELb1ELb0EEENS1_21CollectiveEpilogueFwdINS6_IJSA_SC_SB_EEES9_SE_SG_Li384ELb0ELb1ELb1ELb0EEENS1_19SingleTileSchedulerILb0ELb1ELb1ELi192EEEEEEEEEvNT_6ParamsE,@function
        .size           _ZN7cutlass13device_kernelIN5flash11enable_sm90INS1_16FlashAttnFwdSm90INS1_25CollectiveMainloopFwdSm90ILi2EN4cute5tupleIJNS5_1CILi1EEES8_S8_EEENS6_IJNS7_ILi192EEENS7_ILi128EEENS7_ILi64EEEEEELi64ENS_6half_tEfNS_4arch4Sm90ELb0ELb1ELb1ELb0ELb1ELb0ELb0ELb1ELb1ELb1ELb1ELb0EEENS1_21CollectiveEpilogueFwdINS6_IJSA_SC_SB_EEES9_SE_SG_Li384ELb0ELb1ELb1ELb0EEENS1_19SingleTileSchedulerILb0ELb1ELb1ELi192EEEEEEEEEvNT_6ParamsE,(.L_x_16009 - _ZN7cutlass13device_kernelIN5flash11enable_sm90INS1_16FlashAttnFwdSm90INS1_25CollectiveMainloopFwdSm90ILi2EN4cute5tupleIJNS5_1CILi1EEES8_S8_EEENS6_IJNS7_ILi192EEENS7_ILi128EEENS7_ILi64EEEEEELi64ENS_6half_tEfNS_4arch4Sm90ELb0ELb1ELb1ELb0ELb1ELb0ELb0ELb1ELb1ELb1ELb1ELb0EEENS1_21CollectiveEpilogueFwdINS6_IJSA_SC_SB_EEES9_SE_SG_Li384ELb0ELb1ELb1ELb0EEENS1_19SingleTileSchedulerILb0ELb1ELb1ELi192EEEEEEEEEvNT_6ParamsE)
        .other          _ZN7cutlass13device_kernelIN5flash11enable_sm90INS1_16FlashAttnFwdSm90INS1_25CollectiveMainloopFwdSm90ILi2EN4cute5tupleIJNS5_1CILi1EEES8_S8_EEENS6_IJNS7_ILi192EEENS7_ILi128EEENS7_ILi64EEEEEELi64ENS_6half_tEfNS_4arch4Sm90ELb0ELb1ELb1ELb0ELb1ELb0ELb0ELb1ELb1ELb1ELb1ELb0EEENS1_21CollectiveEpilogueFwdINS6_IJSA_SC_SB_EEES9_SE_SG_Li384ELb0ELb1ELb1ELb0EEENS1_19SingleTileSchedulerILb0ELb1ELb1ELi192EEEEEEEEEvNT_6ParamsE,@"STO_CUDA_ENTRY STV_DEFAULT"
_ZN7cutlass13device_kernelIN5flash11enable_sm90INS1_16FlashAttnFwdSm90INS1_25CollectiveMainloopFwdSm90ILi2EN4cute5tupleIJNS5_1CILi1EEES8_S8_EEENS6_IJNS7_ILi192EEENS7_ILi128EEENS7_ILi64EEEEEELi64ENS_6half_tEfNS_4arch4Sm90ELb0ELb1ELb1ELb0ELb1ELb0ELb0ELb1ELb1ELb1ELb1ELb0EEENS1_21CollectiveEpilogueFwdINS6_IJSA_SC_SB_EEES9_SE_SG_Li384ELb0ELb1ELb1ELb0EEENS1_19SingleTileSchedulerILb0ELb1ELb1ELi192EEEEEEEEEvNT_6ParamsE:
        /* <DEDUP_REMOVED lines=45> */
.L_x_13757:
        /* <DEDUP_REMOVED lines=22> */
.L_x_13758:
        /* <DEDUP_REMOVED lines=18> */
.L_x_13759:
        /* <DEDUP_REMOVED lines=22> */
.L_x_13760:
        /* <DEDUP_REMOVED lines=23> */
.L_x_13761:
        /* <DEDUP_REMOVED lines=9> */
.L_x_13764:
        /* <DEDUP_REMOVED lines=61> */
.L_x_13767:
[----:B------:R-:W-:-:S11]  /*0c80*/  UISETP.NE.AND UP0, UPT, UR5, 0x1, UPT ;  /* 0x000000010500788c */ /* 0x000fd6000bf05270 */
[----:B------:R-:W-:Y:S02]  /*0c90*/  @UP0 ULDC.64 UR10, c[0x0][0x9e8] ;  /* 0x00027a00000a0ab9 */ /* 0x000fe40000000a00 */
[----:B------:R-:W-:-:S04]  /*0ca0*/  UIMAD.WIDE.U32 UR8, UR4, UR10, URZ ;  /* 0x0000000a040872a5 */ /* 0x000fc8000f8e003f */
[----:B------:R-:W-:-:S12]  /*0cb0*/  @UP0 USHF.R.U32.HI UR4, URZ, UR11, UR9 ;  /* 0x0000000b3f040299 */ /* 0x000fd80008011609 */
.L_x_13768:
[----:B------:R-:W-:-:S06]  /*0cc0*/  UIMAD UR4, UR4, UR5, UR5 ;  /* 0x00000005040472a4 */ /* 0x000fcc000f8e0205 */
[----:B------:R-:W-:-:S07]  /*0cd0*/  VIMNMX R0, R0, UR4, PT ;  /* 0x0000000400007c48 */ /* 0x000fce000bfe0100 */
.L_x_13766:
        /* <DEDUP_REMOVED lines=33> */
.L_x_13770:
[----:B------:R-:W-:-:S11]  /*0ef0*/  UISETP.NE.AND UP0, UPT, UR5, 0x1, UPT ;  /* 0x000000010500788c */ /* 0x000fd6000bf05270 */
[----:B------:R-:W-:Y:S02]  /*0f00*/  @UP0 ULDC.64 UR10, c[0x0][0x9e8] ;  /* 0x00027a00000a0ab9 */ /* 0x000fe40000000a00 */
[----:B------:R-:W-:-:S04]  /*0f10*/  UIMAD.WIDE.U32 UR8, UR4, UR10, URZ ;  /* 0x0000000a040872a5 */ /* 0x000fc8000f8e003f */
[----:B------:R-:W-:-:S12]  /*0f20*/  @UP0 USHF.R.U32.HI UR4, URZ, UR11, UR9 ;  /* 0x0000000b3f040299 */ /* 0x000fd80008011609 */
.L_x_13771:
[----:B------:R-:W-:-:S04]  /*0f30*/  UIMAD UR4, UR4, UR5, URZ ;  /* 0x00000005040472a4 */ /* 0x000fc8000f8e023f */
[----:B------:R-:W-:-:S04]  /*0f40*/  UISETP.LT.AND UP0, UPT, UR7, UR4, UPT ;  /* 0x000000040700728c */ /* 0x000fc8000bf01270 */
[----:B------:R-:W-:-:S12]  /*0f50*/  USEL UR7, UR7, UR4, !UP0 ;  /* 0x0000000407077287 */ /* 0x000fd8000c000000 */
.L_x_13769:
        /* <DEDUP_REMOVED lines=47> */
.L_x_13772:
        /* <DEDUP_REMOVED lines=8> */
[----:B------:R-:W-:-:S02]  /*12d0*/  CS2R R114, SRZ ;  /* 0x0000000000727805 */ /* 0x000fc4000001ff00 */
        /* <DEDUP_REMOVED lines=49> */
.L_x_13774:
[----:B------:R-:W-:-:S04]  /*15f0*/  SHF.L.U32 R0, RZ, 0x1f, RZ ;  /* 0x0000001fff007819 */ /* 0x000fc800000006ff */
[----:B------:R-:W0:Y:S02]  /*1600*/  SYNCS.PHASECHK.TRANS64.TRYWAIT P0, [UR43+0x16800], R0 ;  /* 0x01680000ff0075a7 */ /* 0x000e24000800016b */
[----:B0-----:R-:W-:Y:S05]  /*1610*/  @!P0 BRA `(.L_x_13775) ;  /* 0x0000012800d48947 */ /* 0x001fea0003800000 */
.L_x_13906:
[----:B------:R-:W-:-:S06]  /*1620*/  ULOP3.LUT UR4, UR38, 0x1, URZ, 0xfc, !UPT ;  /* 0x0000000126047892 */ /* 0x000fcc000f8efc3f */
[----:B------:R-:W-:-:S05]  /*1630*/  IMAD.U32 R2, RZ, RZ, UR4 ;  /* 0x00000004ff027e24 */ /* 0x000fca000f8e00ff */
[----:B------:R-:W-:-:S13]  /*1640*/  ISETP.NE.AND P0, PT, R2, 0x3, PT ;  /* 0x000000030200780c */ /* 0x000fda0003f05270 */
[----:B------:R-:W-:Y:S05]  /*1650*/  @!P0 BRA `(.L_x_13776) ;  /* 0x0000000000048947 */ /* 0x000fea0003800000 */
[----:B------:R-:W-:Y:S01]  /*1660*/  BPT.TRAP 0x1 ;  /* 0x000000040000795c */ /* 0x000fe20000300000 */
.L_x_13776:
[----:B------:R1:W2:Y:S01]  /*1670*/  SYNCS.PHASECHK.TRANS64.TRYWAIT P1, [UR43+0x16830], R0 ;  /* 0x01683000ff0075a7 */ /* 0x0002a2000802016b */
[----:B------:R-:W-:Y:S05]  /*1680*/  @!P0 BRA `(.L_x_13777) ;  /* 0x0000000000048947 */ /* 0x000fea0003800000 */
[----:B------:R-:W-:Y:S01]  /*1690*/  BPT.TRAP 0x1 ;  /* 0x000000040000795c */ /* 0x000fe20000300000 */
.L_x_13777:
[----:B------:R-:W-:-:S05]  /*16a0*/  IMAD.U32 R4, RZ, RZ, UR46 ;  /* 0x0000002eff047e24 */ /* 0x000fca000f8e00ff */
[----:B------:R-:W-:Y:S01]  /*16b0*/  LOP3.LUT R4, R4, 0x10000, RZ, 0xfc, !PT ;  /* 0x0001000004047812 */ /* 0x000fe200078efcff */
[----:B--2---:R-:W-:Y:S06]  /*16c0*/  @P1 BRA `(.L_x_13778) ;  /* 0x0000000000081947 */ /* 0x004fec0003800000 */
[----:B------:R-:W2:Y:S02]  /*16d0*/  SYNCS.PHASECHK.TRANS64.TRYWAIT P1, [UR43+0x16830], R0 ;  /* 0x01683000ff0075a7 */ /* 0x000ea4000802016b */
[----:B--2---:R-:W-:Y:S05]  /*16e0*/  @!P1 BRA `(.L_x_13779) ;  /* 0x0000012800b89947 */ /* 0x004fea0003800000 */
.L_x_13778:
        /* <DEDUP_REMOVED lines=38> */
.L_x_13780:
[----:B------:R-:W-:Y:S01]  /*1950*/  ULDC UR7, c[0x0][0x9d8] ;  /* 0x0002760000077ab9 */ /* 0x000fe20000000800 */
[----:B------:R-:W-:Y:S01]  /*1960*/  LEA.HI R89, R89, R18, RZ, 0x2 ;  /* 0x0000001259597211 */ /* 0x000fe200078f10ff */
[----:B0-----:R-:W-:Y:S01]  /*1970*/  FMUL.FTZ R3, R27, UR7 ;  /* 0x000000071b037c20 */ /* 0x001fe20008410000 */
[----:B------:R-:W-:Y:S01]  /*1980*/  LOP3.LUT R27, R90, 0xffffff80, RZ, 0xc0, !PT ;  /* 0xffffff805a1b7812 */ /* 0x000fe200078ec0ff */
[----:B------:R-:W-:Y:S01]  /*1990*/  FMUL.FTZ R95, R33, UR7 ;  /* 0x00000007215f7c20 */ /* 0x000fe20008410000 */
[----:B------:R-:W-:Y:S01]  /*19a0*/  LOP3.LUT R89, R89, 0xfffffffc, RZ, 0xc0, !PT ;  /* 0xfffffffc59597812 */ /* 0x000fe200078ec0ff */
[----:B------:R-:W-:Y:S01]  /*19b0*/  FMUL.FTZ R9, R31, UR7 ;  /* 0x000000071f097c20 */ /* 0x000fe20008410000 */
[----:B------:R-:W-:Y:S01]  /*19c0*/  FMUL.FTZ R94, R32, UR7 ;  /* 0x00000007205e7c20 */ /* 0x000fe20008410000 */
[----:B------:R-:W-:Y:S02]  /*19d0*/  IMAD.IADD R27, R18, 0x1, -R27 ;  /* 0x00000001121b7824 */ /* 0x000fe400078e0a1b */
[----:B------:R-:W-:Y:S01]  /*19e0*/  FMUL.FTZ R7, R24, UR7 ;  /* 0x0000000718077c20 */ /* 0x000fe20008410000 */
[----:B------:R-:W-:-:S04]  /*19f0*/  IMAD.HI R32, R88, 0x55555556, RZ ;  /* 0x5555555658207827 */ /* 0x000fc800078e02ff */
[----:B------:R-:W-:Y:S01]  /*1a00*/  FMUL.FTZ R24, R51, UR7 ;  /* 0x0000000733187c20 */ /* 0x000fe20008410000 */
[----:B------:R-:W-:Y:S01]  /*1a10*/  FMUL.FTZ R51, R53, UR7 ;  /* 0x0000000735337c20 */ /* 0x000fe20008410000 */
[----:B-1----:R-:W-:Y:S01]  /*1a20*/  SHF.R.S32.HI R0, RZ, 0x1f, R27 ;  /* 0x0000001fff007819 */ /* 0x002fe2000001141b */
[----:B------:R-:W-:Y:S01]  /*1a30*/  IMAD.IADD R89, R18, 0x1, -R89 ;  /* 0x0000000112597824 */ /* 0x000fe200078e0a59 */
[----:B------:R-:W-:Y:S01]  /*1a40*/  UISETP.NE.AND UP1, UPT, UR40, URZ, UPT ;  /* 0x0000003f2800728c */ /* 0x000fe2000bf25270 */
[----:B------:R-:W-:Y:S01]  /*1a50*/  FMUL.FTZ R12, R39, UR7 ;  /* 0x00000007270c7c20 */ /* 0x000fe20008410000 */
[CC--:B------:R-:W-:Y:S01]  /*1a60*/  LEA.HI R33, R0.reuse, R27.reuse, RZ, 0x2 ;  /* 0x0000001b00217211 */ /* 0x0c0fe200078f10ff */
[----:B------:R-:W-:Y:S01]  /*1a70*/  FMUL.FTZ R53, R57, UR7 ;  /* 0x0000000739357c20 */ /* 0x000fe20008410000 */
[----:B------:R-:W-:Y:S01]  /*1a80*/  LEA.HI R6, R0, R27, RZ, 0x5 ;  /* 0x0000001b00067211 */ /* 0x000fe200078f28ff */
[----:B------:R-:W-:Y:S01]  /*1a90*/  FMUL.FTZ R57, R65, UR7 ;  /* 0x0000000741397c20 */ /* 0x000fe20008410000 */
[--C-:B------:R-:W-:Y:S01]  /*1aa0*/  SHF.R.S32.HI R0, RZ, 0x2, R33.reuse ;  /* 0x00000002ff007819 */ /* 0x100fe20000011421 */
[----:B------:R-:W-:Y:S01]  /*1ab0*/  FMUL.FTZ R39, R67, UR7 ;  /* 0x0000000743277c20 */ /* 0x000fe20008410000 */
[----:B------:R-:W-:Y:S01]  /*1ac0*/  SHF.R.S32.HI R31, RZ, 0x1f, R33 ;  /* 0x0000001fff1f7819 */ /* 0x000fe20000011421 */
[----:B------:R-:W-:Y:S01]  /*1ad0*/  FMUL.FTZ R15, R42, UR7 ;  /* 0x000000072a0f7c20 */ /* 0x000fe20008410000 */
[----:B------:R-:W-:Y:S01]  /*1ae0*/  SHF.R.S32.HI R6, RZ, 0x5, R6 ;  /* 0x00000005ff067819 */ /* 0x000fe20000011406 */
[----:B------:R-:W-:Y:S01]  /*1af0*/  @UP1 ULDC UR4, c[0x0][0x44c] ;  /* 0x0001130000041ab9 */ /* 0x000fe20000000800 */
[----:B------:R-:W-:Y:S01]  /*1b00*/  LEA.HI R31, R31, R0, RZ, 0x3 ;  /* 0x000000001f1f7211 */ /* 0x000fe200078f18ff */
[----:B------:R-:W-:Y:S01]  /*1b10*/  FMUL.FTZ R42, R44, UR7 ;  /* 0x000000072c2a7c20 */ /* 0x000fe20008410000 */
[----:B------:R-:W-:Y:S01]  /*1b20*/  LEA R18, R6, UR45, 0x4 ;  /* 0x0000002d06127c11 */ /* 0x000fe2000f8e20ff */
[----:B------:R-:W-:Y:S01]  /*1b30*/  FMUL.FTZ R10, R34, UR7 ;  /* 0x00000007220a7c20 */ /* 0x000fe20008410000 */
[----:B------:R-:W-:Y:S01]  /*1b40*/  LEA.HI R67, R32, R32, RZ, 0x1 ;  /* 0x0000002020437211 */ /* 0x000fe200078f08ff */
[----:B------:R-:W-:Y:S01]  /*1b50*/  FMUL.FTZ R44, R70, UR7 ;  /* 0x00000007462c7c20 */ /* 0x000fe20008410000 */
[----:B------:R-:W-:Y:S01]  /*1b60*/  LOP3.LUT R65, R31, 0xfffffff8, RZ, 0xc0, !PT ;  /* 0xfffffff81f417812 */ /* 0x000fe200078ec0ff */
[----:B------:R-:W-:Y:S01]  /*1b70*/  @UP1 ULDC UR10, c[0x0][0x450] ;  /* 0x00011400000a1ab9 */ /* 0x000fe20000000800 */
[----:B------:R-:W-:Y:S01]  /*1b80*/  LEA.HI R6, R89, R89, RZ, 0x1 ;  /* 0x0000005959067211 */ /* 0x000fe200078f08ff */
[----:B------:R-:W-:Y:S01]  /*1b90*/  IMAD R67, R67, -0x3, R88 ;  /* 0xfffffffd43437824 */ /* 0x000fe200078e0258 */
[----:B------:R-:W-:Y:S01]  /*1ba0*/  IADD3 R18, R18, R0, -R65 ;  /* 0x0000000012127210 */ /* 0x000fe20007ffe841 */
[----:B------:R-:W-:Y:S01]  /*1bb0*/  IMAD.MOV.U32 R34, RZ, RZ, -0x80 ;  /* 0xffffff80ff227424 */ /* 0x000fe200078e00ff */
[----:B------:R-:W-:Y:S01]  /*1bc0*/  LOP3.LUT R6, R6, 0x1ffffffe, RZ, 0xc0, !PT ;  /* 0x1ffffffe06067812 */ /* 0x000fe200078ec0ff */
[----:B------:R-:W-:Y:S01]  /*1bd0*/  FMUL.FTZ R91, R25, UR7 ;  /* 0x00000007195b7c20 */ /* 0x000fe20008410000 */
[----:B------:R-:W-:Y:S01]  /*1be0*/  PLOP3.LUT P1, PT, PT, PT, UP1, 0x80, 0x0 ;  /* 0x000000000000781c */ /* 0x000fe20003f2f018 */
[----:B------:R-:W-:Y:S01]  /*1bf0*/  IMAD R67, R67, 0x40, R18 ;  /* 0x0000004043437824 */ /* 0x000fe200078e0212 */
[----:B------:R-:W-:Y:S01]  /*1c00*/  PLOP3.LUT P2, PT, PT, PT, UP1, 0x80, 0x0 ;  /* 0x000000000000781c */ /* 0x000fe20003f4f018 */
[----:B------:R-:W-:Y:S01]  /*1c10*/  IMAD.IADD R6, R89, 0x1, -R6 ;  /* 0x0000000159067824 */ /* 0x000fe200078e0a06 */
[----:B------:R-:W-:Y:S01]  /*1c20*/  LOP3.LUT R0, R33, 0x7ffffffc, RZ, 0xc0, !PT ;  /* 0x7ffffffc21007812 */ /* 0x000fe200078ec0ff */
[----:B------:R-:W-:-:S02]  /*1c30*/  IMAD R99, R19, R34, 0x80 ;  /* 0x0000008013637424 */ /* 0x000fc400078e0222 */
[----:B------:R-:W-:Y:S01]  /*1c40*/  FMUL.FTZ R25, R50, UR7 ;  /* 0x0000000732197c20 */ /* 0x000fe20008410000 */
[----:B------:R-:W-:Y:S01]  /*1c50*/  IMAD R6, R6, 0x8, R67 ;  /* 0x0000000806067824 */ /* 0x000fe200078e0243 */
[----:B------:R-:W-:Y:S01]  /*1c60*/  UISETP.NE.AND UP0, UPT, UR44, URZ, UPT ;  /* 0x0000003f2c00728c */ /* 0x000fe2000bf05270 */
[----:B------:R-:W-:Y:S02]  /*1c70*/  IMAD.IADD R0, R27, 0x1, -R0 ;  /* 0x000000011b007824 */ /* 0x000fe400078e0a00 */
[----:B------:R-:W-:Y:S01]  /*1c80*/  FMUL.FTZ R2, R26, UR7 ;  /* 0x000000071a027c20 */ /* 0x000fe20008410000 */
[----:B------:R-:W-:Y:S02]  /*1c90*/  IMAD.MOV.U32 R70, RZ, RZ, R6 ;  /* 0x000000ffff467224 */ /* 0x000fe400078e0006 */
[----:B------:R-:W-:Y:S01]  /*1ca0*/  FMUL.FTZ R92, R28, UR7 ;  /* 0x000000071c5c7c20 */ /* 0x000fe20008410000 */
[----:B------:R-:W-:Y:S01]  /*1cb0*/  @P1 IMAD.HI.U32 R18, R6, UR4, RZ ;  /* 0x0000000406121c27 */ /* 0x000fe2000f8e00ff */
[----:B------:R-:W-:-:S03]  /*1cc0*/  UIADD3 UR4, UR43, 0x16840, URZ ;  /* 0x000168402b047890 */ /* 0x000fc6000fffe03f */
[----:B------:R-:W-:Y:S01]  /*1cd0*/  FMUL.FTZ R11, R35, UR7 ;  /* 0x00000007230b7c20 */ /* 0x000fe20008410000 */
[----:B------:R-:W-:Y:S01]  /*1ce0*/  FMUL.FTZ R50, R52, UR7 ;  /* 0x0000000734327c20 */ /* 0x000fe20008410000 */
[----:B------:R-:W-:Y:S01]  /*1cf0*/  VIADD R27, R99, 0x1 ;  /* 0x00000001631b7836 */ /* 0x000fe20000000000 */
        /* <DEDUP_REMOVED lines=47> */
[----:B------:R-:W-:Y:S01]  /*1ff0*/  ULDC UR28, c[0x0][0x2f0] ;  /* 0x0000bc00001c7ab9 */ /* 0x000fe20000000800 */
[----:B------:R-:W-:Y:S01]  /*2000*/  SYNCS.ARRIVE.TRANS64.RED.A1T0 RZ, [UR4], RZ ;  /* 0x000000ffffff79a7 */ /* 0x000fe20008100404 */
[----:B------:R-:W-:Y:S01]  /*2010*/  ULDC UR4, c[0x0][0x288] ;  /* 0x0000a20000047ab9 */ /* 0x000fe20000000800 */
[----:B------:R-:W-:Y:S01]  /*2020*/  PLOP3.LUT P1, PT, PT, PT, UP0, 0x40, 0x0 ;  /* 0x000000000000781c */ /* 0x000fe20003f2e808 */
[C---:B------:R-:W-:Y:S01]  /*2030*/  IMAD R18, R16.reuse, UR28, R27 ;  /* 0x0000001c10127c24 */ /* 0x040fe2000f8e021b */
[----:B------:R-:W1:Y:S01]  /*2040*/  MUFU.TANH R7, R7 ;  /* 0x0000000700077308 */ /* 0x000e620000002400 */
[----:B------:R-:W-:Y:S01]  /*2050*/  IMAD.U32 R27, RZ, RZ, UR4 ;  /* 0x00000004ff1b7e24 */ /* 0x000fe2000f8e00ff */
[----:B------:R-:W-:Y:S01]  /*2060*/  ULDC UR24, c[0x0][0x9dc] ;  /* 0x0002770000187ab9 */ /* 0x000fe20000000800 */
[----:B------:R-:W-:Y:S01]  /*2070*/  IMAD R65, R16, UR28, R99 ;  /* 0x0000001c10417c24 */ /* 0x000fe2000f8e0263 */
[----:B------:R-:W-:Y:S01]  /*2080*/  ULOP3.LUT UR24, URZ, UR24, URZ, 0x33, !UPT ;  /* 0x000000183f187292 */ /* 0x000fe2000f8e333f */
[----:B------:R-:W-:Y:S01]  /*2090*/  IMAD.IADD R18, R18, 0x1, -R27 ;  /* 0x0000000112127824 */ /* 0x000fe200078e0a1b */
[----:B------:R-:W-:Y:S01]  /*20a0*/  ULDC UR4, c[0x0][0x9e0] ;  /* 0x0002780000047ab9 */ /* 0x000fe20000000800 */
[----:B------:R-:W-:Y:S01]  /*20b0*/  IMAD R80, R0, -0x2, R65 ;  /* 0xfffffffe00507824 */ /* 0x000fe200078e0241 */
[----:B------:R-:W2:Y:S01]  /*20c0*/  MUFU.TANH R91, R91 ;  /* 0x0000005b005b7308 */ /* 0x000ea20000002400 */
[C---:B------:R-:W-:Y:S01]  /*20d0*/  VIADD R101, R18.reuse, UR4 ;  /* 0x0000000412657c36 */ /* 0x040fe20008000000 */
[----:B------:R-:W-:Y:S01]  /*20e0*/  LEA R78, R19, 0xffffff80, 0x7 ;  /* 0xffffff80134e7811 */ /* 0x000fe200078e38ff */
[----:B------:R-:W-:-:S03]  /*20f0*/  VIADD R82, R18, UR24 ;  /* 0x0000001812527c36 */ /* 0x000fc60008000000 */
[----:B0-----:R-:W-:Y:S01]  /*2100*/  VIADDMNMX R72, R67, R101, R80, PT ;  /* 0x0000006543487246 */ /* 0x001fe20003800150 */
[----:B------:R-:W-:Y:S01]  /*2110*/  IMAD.IADD R74, R82, 0x1, R67 ;  /* 0x00000001524a7824 */ /* 0x000fe200078e0243 */
        /* <DEDUP_REMOVED lines=77> */
.L_x_13783:
[----:B------:R-:W-:Y:S02]  /*25f0*/  ULDC UR7, c[0x0][0x9e4] ;  /* 0x0002790000077ab9 */ /* 0x000fe40000000800 */
[----:B------:R-:W-:-:S05]  /*2600*/  IMAD.U32 R18, RZ, RZ, UR7 ;  /* 0x00000007ff127e24 */ /* 0x000fca000f8e00ff */
[----:B------:R-:W-:-:S13]  /*2610*/  ISETP.NE.AND P1, PT, R18, 0x1, PT ;  /* 0x000000011200780c */ /* 0x000fda0003f25270 */
[----:B------:R-:W1:Y:S02]  /*2620*/  @P1 LDC.64 R66, c[0x0][0x9e8] ;  /* 0x00027a00ff421b82 */ /* 0x000e640000000a00 */
[----:B-1----:R-:W-:-:S05]  /*2630*/  @P1 IMAD.HI.U32 R66, R65, R66, RZ ;  /* 0x0000004241421227 */ /* 0x002fca00078e00ff */
[----:B------:R-:W-:-:S07]  /*2640*/  @P1 SHF.R.U32.HI R65, RZ, R67, R66 ;  /* 0x00000043ff411219 */ /* 0x000fce0000011642 */
.L_x_13784:
[----:B------:R-:W-:Y:S05]  /*2650*/  BSYNC B0 ;  /* 0x0000000000007941 */ /* 0x000fea0003800000 */
.L_x_13782:
[----:B------:R-:W-:-:S04]  /*2660*/  IMAD R65, R65, R18, -R78 ;  /* 0x0000001241417224 */ /* 0x000fc800078e0a4e */
[----:B------:R-:W-:-:S05]  /*2670*/  IMAD R65, R0, -0x2, R65 ;  /* 0xfffffffe00417824 */ /* 0x000fca00078e0241 */
[----:B------:R-:W-:Y:S02]  /*2680*/  VIADDMNMX R72, R65, R18, R72, PT ;  /* 0x0000001241487246 */ /* 0x000fe40003800148 */
[----:B------:R-:W-:-:S07]  /*2690*/  VIMNMX R74, R74, R65, !PT ;  /* 0x000000414a4a7248 */ /* 0x000fce0007fe0100 */
.L_x_13781:
        /* <DEDUP_REMOVED lines=65> */
[----:B------:R-:W-:Y:S01]  /*2ab0*/  ISETP.GT.AND P3, PT, R74, 0x30, !P4 ;  /* 0x000000304a00780c */ /* 0x000fe20006764270 */
[----:B------:R-:W0:Y:S03]  /*2ac0*/  SHFL.IDX PT, R43, R70, 0x1, 0x1c1f ;  /* 0x003c1f00462b7f89 */ /* 0x000e2600000e0000 */
        /* <DEDUP_REMOVED lines=12> */
[----:B0-----:R-:W-:-:S02]  /*2b90*/  VIADDMNMX R46, R43, R101, R80, PT ;  /* 0x000000652b2e7246 */ /* 0x001fc40003800150 */
[----:B------:R-:W-:-:S03]  /*2ba0*/  ISETP.LT.OR P3, PT, R72, 0x39, P3 ;  /* 0x000000394800780c */ /* 0x000fc60001f61670 */
[----:B------:R-:W-:Y:S02]  /*2bb0*/  @P4 LOP3.LUT R18, R18, 0x20000, RZ, 0xfc, !PT ;  /* 0x0002000012124812 */ /* 0x000fe400078efcff */
[----:B------:R-:W-:Y:S02]  /*2bc0*/  ISETP.GE.AND P4, PT, R99, 0x3a, PT ;  /* 0x0000003a6300780c */ /* 0x000fe40003f86270 */
[----:B------:R-:W-:Y:S02]  /*2bd0*/  LOP3.LUT R18, R18, 0xfffeffff, RZ, 0xc0, !PT ;  /* 0xfffeffff12127812 */ /* 0x000fe400078ec0ff */
[----:B------:R-:W-:Y:S01]  /*2be0*/  FSEL R83, R50, -INF , !P3 ;  /* 0xff80000032537808 */ /* 0x000fe20005800000 */
[----:B------:R-:W-:Y:S01]  /*2bf0*/  IMAD.IADD R50, R82, 0x1, R43 ;  /* 0x0000000152327824 */ /* 0x000fe200078e022b */
        /* <DEDUP_REMOVED lines=116> */
.L_x_13787:
[----:B------:R-:W-:Y:S02]  /*3340*/  ULDC UR7, c[0x0][0x9e4] ;  /* 0x0002790000077ab9 */ /* 0x000fe40000000800 */
[----:B------:R-:W-:-:S05]  /*3350*/  IMAD.U32 R52, RZ, RZ, UR7 ;  /* 0x00000007ff347e24 */ /* 0x000fca000f8e00ff */
[----:B------:R-:W-:-:S13]  /*3360*/  ISETP.NE.AND P6, PT, R52, 0x1, PT ;  /* 0x000000013400780c */ /* 0x000fda0003fc5270 */
[----:B------:R-:W0:Y:S02]  /*3370*/  @P6 LDC.64 R42, c[0x0][0x9e8] ;  /* 0x00027a00ff2a6b82 */ /* 0x000e240000000a00 */
[----:B0-----:R-:W-:-:S05]  /*3380*/  @P6 IMAD.HI.U32 R42, R99, R42, RZ ;  /* 0x0000002a632a6227 */ /* 0x001fca00078e00ff */
[----:B------:R-:W-:-:S07]  /*3390*/  @P6 SHF.R.U32.HI R99, RZ, R43, R42 ;  /* 0x0000002bff636219 */ /* 0x000fce000001162a */
.L_x_13788:
[----:B------:R-:W-:Y:S05]  /*33a0*/  BSYNC B0 ;  /* 0x0000000000007941 */ /* 0x000fea0003800000 */
.L_x_13786:
[----:B------:R-:W-:-:S04]  /*33b0*/  IMAD R99, R99, R52, -R78 ;  /* 0x0000003463637224 */ /* 0x000fc800078e0a4e */
[----:B------:R-:W-:-:S05]  /*33c0*/  IMAD R99, R0, -0x2, R99 ;  /* 0xfffffffe00637824 */ /* 0x000fca00078e0263 */
[----:B------:R-:W-:Y:S02]  /*33d0*/  VIADDMNMX R46, R99, R52, R46, PT ;  /* 0x00000034632e7246 */ /* 0x000fe4000380012e */
[----:B------:R-:W-:-:S07]  /*33e0*/  VIMNMX R50, R50, R99, !PT ;  /* 0x0000006332327248 */ /* 0x000fce0007fe0100 */
.L_x_13785:
[----:B------:R-:W-:Y:S01]  /*33f0*/  ISETP.GT.AND P1, PT, R50, 0x1, !P1 ;  /* 0x000000013200780c */ /* 0x000fe20004f24270 */
[----:B------:R-:W-:Y:S01]  /*3400*/  ULDC UR7, c[0x0][0x988] ;  /* 0x0002620000077ab9 */ /* 0x000fe20000000800 */
[----:B------:R-:W-:Y:S01]  /*3410*/  LOP3.LUT P6, RZ, R18, 0x4, RZ, 0xc0, !PT ;  /* 0x0000000412ff7812 */ /* 0x000fe200078cc0ff */
[----:B------:R-:W-:Y:S01]  /*3420*/  UISETP.NE.AND UP1, UPT, UR40, URZ, UPT ;  /* 0x0000003f2800728c */ /* 0x000fe2000bf25270 */
[----:B------:R-:W-:Y:S01]  /*3430*/  ISETP.LT.OR P1, PT, R46, 0x2, P1 ;  /* 0x000000022e00780c */ /* 0x000fe20000f21670 */
[----:B------:R-:W-:Y:S01]  /*3440*/  UISETP.NE.AND UP0, UPT, UR44, URZ, UPT ;  /* 0x0000003f2c00728c */ /* 0x000fe2000bf05270 */
[C---:B------:R-:W-:Y:S02]  /*3450*/  ISETP.GT.AND P2, PT, R50.reuse, 0x8, !P2 ;  /* 0x000000083200780c */ /* 0x040fe40005744270 */
        /* <DEDUP_REMOVED lines=9> */
[----:B------:R-:W-:Y:S01]  /*34f0*/  LOP3.LUT P1, RZ, R18, 0x8, RZ, 0xc0, !PT ;  /* 0x0000000812ff7812 */ /* 0x000fe2000782c0ff */
[----:B------:R-:W-:Y:S01]  /*3500*/  @UP1 USHF.R.U32.HI UR45, URZ, UR14, UR11 ;  /* 0x0000000e3f2d1299 */ /* 0x000fe2000801160b */
        /* <DEDUP_REMOVED lines=16> */
[----:B------:R-:W-:Y:S02]  /*3610*/  LOP3.LUT P2, RZ, R18, 0x40000, RZ, 0xc0, !PT ;  /* 0x0004000012ff7812 */ /* 0x000fe4000784c0ff */
[----:B------:R-:W-:Y:S02]  /*3620*/  ISETP.LT.OR P1, PT, R46, 0x19, P1 ;  /* 0x000000192e00780c */ /* 0x000fe40000f21670 */
[----:B------:R-:W-:-:S02]  /*3630*/  FMNMX.FTZ R8, R89, R8, !PT ;  /* 0x0000000859087209 */ /* 0x000fc40007810000 */
[----:B------:R-:W-:Y:S02]  /*3640*/  FSEL R13, R13, -INF , !P1 ;  /* 0xff8000000d0d7808 */ /* 0x000fe40004800000 */
[----:B------:R-:W-:Y:S02]  /*3650*/  LOP3.LUT P1, RZ, R18, 0x1000000, RZ, 0xc0, !PT ;  /* 0x0100000012ff7812 */ /* 0x000fe4000782c0ff */
[----:B------:R-:W-:Y:S02]  /*3660*/  FMNMX.FTZ R8, R81, R8, !PT ;  /* 0x0000000851087209 */ /* 0x000fe40007810000 */
[----:B------:R-:W-:Y:S02]  /*3670*/  ISETP.GT.AND P1, PT, R50, 0x19, !P1 ;  /* 0x000000193200780c */ /* 0x000fe40004f24270 */
[----:B------:R-:W-:Y:S02]  /*3680*/  LOP3.LUT P6, RZ, R18, 0x20000, RZ, 0xc0, !PT ;  /* 0x0002000012ff7812 */ /* 0x000fe400078cc0ff */
        /* <DEDUP_REMOVED lines=16> */
[----:B------:R-:W-:Y:S01]  /*3790*/  FSEL R113, R14, -INF , !P1 ;  /* 0xff8000000e717808 */ /* 0x000fe20004800000 */
[----:B------:R-:W-:Y:S01]  /*37a0*/  IMAD.U32 R14, RZ, RZ, UR7 ;  /* 0x00000007ff0e7e24 */ /* 0x000fe2000f8e00ff */
        /* <DEDUP_REMOVED lines=36> */
[----:B------:R-:W-:Y:S01]  /*39f0*/  LOP3.LUT P2, RZ, R18, 0x80, RZ, 0xc0, !PT ;  /* 0x0000008012ff7812 */ /* 0x000fe2000784c0ff */
[----:B------:R-:W0:Y:S01]  /*3a00*/  SHFL.BFLY PT, R11, R10, 0x2, 0x1f ;  /* 0x0c401f000a0b7f89 */ /* 0x000e2200000e0000 */
[----:B------:R-:W-:-:S02]  /*3a10*/  FSEL R21, R26, -INF , !P1 ;  /* 0xff8000001a157808 */ /* 0x000fc40004800000 */
[C---:B------:R-:W-:Y:S02]  /*3a20*/  LOP3.LUT P1, RZ, R18.reuse, 0x8000, RZ, 0xc0, !PT ;  /* 0x0000800012ff7812 */ /* 0x040fe4000782c0ff */
[----:B------:R-:W-:Y:S02]  /*3a30*/  LOP3.LUT P6, RZ, R18, 0x40, RZ, 0xc0, !PT ;  /* 0x0000004012ff7812 */ /* 0x000fe400078cc0ff */
[C---:B------:R-:W-:Y:S02]  /*3a40*/  ISETP.GT.AND P1, PT, R50.reuse, 0x40, !P1 ;  /* 0x000000403200780c */ /* 0x040fe40004f24270 */
[----:B------:R-:W-:Y:S02]  /*3a50*/  ISETP.GT.AND P3, PT, R50, 0x70, !P3 ;  /* 0x000000703200780c */ /* 0x000fe40005f64270 */
[----:B------:R-:W-:Y:S02]  /*3a60*/  ISETP.LT.OR P1, PT, R46, 0x41, P1 ;  /* 0x000000412e00780c */ /* 0x000fe40000f21670 */
[----:B------:R-:W-:-:S02]  /*3a70*/  ISETP.GT.AND P4, PT, R50, 0x71, !P4 ;  /* 0x000000713200780c */ /* 0x000fc40006784270 */
[----:B------:R-:W-:Y:S02]  /*3a80*/  FSEL R107, R35, -INF , !P1 ;  /* 0xff800000236b7808 */ /* 0x000fe40004800000 */
[----:B------:R-:W-:Y:S02]  /*3a90*/  LOP3.LUT P1, RZ, R18, 0x4000, RZ, 0xc0, !PT ;  /* 0x0000400012ff7812 */ /* 0x000fe4000782c0ff */
[----:B------:R-:W-:Y:S02]  /*3aa0*/  ISETP.LT.OR P3, PT, R46, 0x71, P3 ;  /* 0x000000712e00780c */ /* 0x000fe40001f61670 */
[C---:B------:R-:W-:Y:S02]  /*3ab0*/  ISETP.GT.AND P1, PT, R50.reuse, 0x41, !P1 ;  /* 0x000000413200780c */ /* 0x040fe40004f24270 */
[----:B------:R-:W-:Y:S02]  /*3ac0*/  ISETP.GT.AND P5, PT, R50, 0x78, !P5 ;  /* 0x000000783200780c */ /* 0x000fe40006fa4270 */
[----:B------:R-:W-:-:S02]  /*3ad0*/  ISETP.LT.OR P1, PT, R46, 0x42, P1 ;  /* 0x000000422e00780c */ /* 0x000fc40000f21670 */
[----:B0-----:R-:W-:Y:S02]  /*3ae0*/  FMNMX.FTZ R11, R10, R11, !PT ;  /* 0x0000000b0a0b7209 */ /* 0x001fe40007810000 */
[----:B------:R-:W-:Y:S02]  /*3af0*/  FSEL R101, R36, -INF , !P1 ;  /* 0xff80000024657808 */ /* 0x000fe40004800000 */
[----:B------:R-:W-:Y:S01]  /*3b00*/  LOP3.LUT P1, RZ, R18, 0x2000, RZ, 0xc0, !PT ;  /* 0x0000200012ff7812 */ /* 0x000fe2000782c0ff */
[----:B------:R-:W0:Y:S01]  /*3b10*/  SHFL.BFLY PT, R8, R11, 0x1, 0x1f ;  /* 0x0c201f000b087f89 */ /* 0x000e2200000e0000 */
[----:B------:R-:W-:Y:S02]  /*3b20*/  ISETP.LT.OR P4, PT, R46, 0x72, P4 ;  /* 0x000000722e00780c */ /* 0x000fe40002781670 */
[----:B------:R-:W-:Y:S02]  /*3b30*/  ISETP.GT.AND P1, PT, R50, 0x48, !P1 ;  /* 0x000000483200780c */ /* 0x000fe40004f24270 */
[----:B------:R-:W-:-:S02]  /*3b40*/  ISETP.LT.OR P5, PT, R46, 0x79, P5 ;  /* 0x000000792e00780c */ /* 0x000fc40002fa1670 */
[----:B------:R-:W-:Y:S02]  /*3b50*/  ISETP.LT.OR P1, PT, R46, 0x49, P1 ;  /* 0x000000492e00780c */ /* 0x000fe40000f21670 */
[----:B------:R-:W-:Y:S02]  /*3b60*/  R2UR UR7, R22 ;  /* 0x00000000160772ca */ /* 0x000fe400000e0000 */
[----:B------:R-:W-:Y:S02]  /*3b70*/  FSEL R105, R37, -INF , !P1 ;  /* 0xff80000025697808 */ /* 0x000fe40004800000 */
[----:B------:R-:W-:-:S04]  /*3b80*/  LOP3.LUT P1, RZ, R18, 0x1000, RZ, 0xc0, !PT ;  /* 0x0000100012ff7812 */ /* 0x000fc8000782c0ff */
[----:B------:R-:W-:-:S04]  /*3b90*/  ISETP.GT.AND P1, PT, R50, 0x49, !P1 ;  /* 0x000000493200780c */ /* 0x000fc80004f24270 */
[----:B------:R-:W-:Y:S01]  /*3ba0*/  ISETP.LT.OR P1, PT, R46, 0x4a, P1 ;  /* 0x0000004a2e00780c */ /* 0x000fe20000f21670 */
[----:B------:R-:W-:Y:S01]  /*3bb0*/  UIADD3 UR45, UR7, UR45, URZ ;  /* 0x0000002d072d7290 */ /* 0x000fe2000fffe03f */
[----:B0-----:R-:W-:Y:S02]  /*3bc0*/  FMNMX.FTZ R15, R11, R8, !PT ;  /* 0x000000080b0f7209 */ /* 0x001fe40007810000 */
[----:B------:R-:W-:Y:S01]  /*3bd0*/  FSEL R35, R38, -INF , !P1 ;  /* 0xff80000026237808 */ /* 0x000fe20004800000 */
[----:B------:R-:W-:Y:S01]  /*3be0*/  UIADD3 UR4, UR45, UR4, URZ ;  /* 0x000000042d047290 */ /* 0x000fe2000fffe03f */
[----:B------:R-:W-:Y:S01]  /*3bf0*/  LOP3.LUT P1, RZ, R18, 0x800, RZ, 0xc0, !PT ;  /* 0x0000080012ff7812 */ /* 0x000fe2000782c0ff */
[----:B------:R-:W-:-:S03]  /*3c00*/  FMUL.FTZ R8, R15, R14 ;  /* 0x0000000e0f087220 */ /* 0x000fc60000410000 */
        /* <DEDUP_REMOVED lines=24> */
[----:B------:R-:W-:Y:S02]  /*3d90*/  FSEL R49, R49, -INF , !P1 ;  /* 0xff80000031317808 */ /* 0x000fe40004800000 */
[----:B------:R-:W-:-:S04]  /*3da0*/  FSETP.NEU.FTZ.AND P1, PT, R15, -INF , PT ;  /* 0xff8000000f00780b */ /* 0x000fc80003f3d000 */
[----:B------:R-:W-:Y:S02]  /*3db0*/  FSEL R8, R8, RZ, P1 ;  /* 0x000000ff08087208 */ /* 0x000fe40000800000 */
[----:B------:R-:W-:Y:S02]  /*3dc0*/  ISETP.GT.AND P1, PT, R50, RZ, !P6 ;  /* 0x000000ff3200720c */ /* 0x000fe40007724270 */
[----:B------:R-:W-:Y:S01]  /*3dd0*/  LOP3.LUT P6, RZ, R18, 0x1, RZ, 0xc0, !PT ;  /* 0x0000000112ff7812 */ /* 0x000fe200078cc0ff */
[-CC-:B------:R-:W-:Y:S01]  /*3de0*/  FFMA.FTZ R138, R83, R14.reuse, -R8.reuse ;  /* 0x0000000e538a7223 */ /* 0x180fe20000010808 */
[----:B------:R-:W-:Y:S01]  /*3df0*/  ISETP.LT.OR P1, PT, R46, 0x1, P1 ;  /* 0x000000012e00780c */ /* 0x000fe20000f21670 */
[-CC-:B------:R-:W-:Y:S01]  /*3e00*/  FFMA.FTZ R136, R85, R14.reuse, -R8.reuse ;  /* 0x0000000e55887223 */ /* 0x180fe20000010808 */
[----:B------:R-:W-:Y:S01]  /*3e10*/  FSEL R85, R30, -INF , !P2 ;  /* 0xff8000001e557808 */ /* 0x000fe20005000000 */
[-CC-:B------:R-:W-:Y:S01]  /*3e20*/  FFMA.FTZ R132, R75, R14.reuse, -R8.reuse ;  /* 0x0000000e4b847223 */ /* 0x180fe20000010808 */
[----:B------:R-:W-:Y:S01]  /*3e30*/  FSEL R2, R2, -INF , !P1 ;  /* 0xff80000002027808 */ /* 0x000fe20004800000 */
[-CC-:B------:R-:W-:Y:S01]  /*3e40*/  FFMA.FTZ R142, R87, R14.reuse, -R8.reuse ;  /* 0x0000000e578e7223 */ /* 0x180fe20000010808 */
[----:B------:R-:W-:Y:S01]  /*3e50*/  LOP3.LUT P1, RZ, R18, 0x4000000, RZ, 0xc0, !PT ;  /* 0x0400000012ff7812 */ /* 0x000fe2000782c0ff */
[-CC-:B------:R-:W-:Y:S01]  /*3e60*/  FFMA.FTZ R140, R89, R14.reuse, -R8.reuse ;  /* 0x0000000e598c7223 */ /* 0x180fe20000010808 */
[----:B------:R-:W-:Y:S01]  /*3e70*/  FMNMX.FTZ R10, R2, R121, !PT ;  /* 0x00000079020a7209 */ /* 0x000fe20007810000 */
[-CC-:B------:R-:W-:Y:S01]  /*3e80*/  FFMA.FTZ R148, R135, R14.reuse, -R8.reuse ;  /* 0x0000000e87947223 */ /* 0x180fe20000010808 */
[----:B------:R-:W-:Y:S01]  /*3e90*/  ISETP.GT.AND P1, PT, R50, 0x68, !P1 ;  /* 0x000000683200780c */ /* 0x000fe20004f24270 */
[--C-:B------:R-:W-:Y:S01]  /*3ea0*/  FFMA.FTZ R133, R133, R14, -R8.reuse ;  /* 0x0000000e85857223 */ /* 0x100fe20000010808 */
[----:B------:R-:W-:Y:S01]  /*3eb0*/  FMNMX.FTZ R10, R3, R10, !PT ;  /* 0x0000000a030a7209 */ /* 0x000fe20007810000 */
[--C-:B------:R-:W-:Y:S01]  /*3ec0*/  FFMA.FTZ R150, R129, R14, -R8.reuse ;  /* 0x0000000e81967223 */ /* 0x100fe20000010808 */
[----:B------:R-:W-:Y:S01]  /*3ed0*/  ISETP.LT.OR P1, PT, R46, 0x69, P1 ;  /* 0x000000692e00780c */ /* 0x000fe20000f21670 */
[----:B------:R-:W-:Y:S01]  /*3ee0*/  MUFU.EX2 R148, R148 ;  /* 0x0000009400947308 */ /* 0x000fe20000000800 */
[----:B------:R-:W-:Y:S01]  /*3ef0*/  FMNMX.FTZ R10, R119, R10, !PT ;  /* 0x0000000a770a7209 */ /* 0x000fe20007810000 */
        /* <DEDUP_REMOVED lines=8> */
[----:B------:R-:W0:Y:S01]  /*3f80*/  MUFU.EX2 R133, R133 ;  /* 0x0000008500857308 */ /* 0x000e220000000800 */
[----:B------:R-:W-:Y:S01]  /*3f90*/  ISETP.GT.AND P6, PT, R50, 0x79, !P6 ;  /* 0x000000793200780c */ /* 0x000fe200077c4270 */
[--C-:B------:R-:W-:Y:S01]  /*3fa0*/  FFMA.FTZ R146, R91, R14, -R8.reuse ;  /* 0x0000000e5b927223 */ /* 0x100fe20000010808 */
[----:B------:R-:W-:Y:S01]  /*3fb0*/  FMNMX.FTZ R10, R13, R10, !PT ;  /* 0x0000000a0d0a7209 */ /* 0x000fe20007810000 */
[-CC-:B------:R-:W-:Y:S01]  /*3fc0*/  FFMA.FTZ R91, R97, R14.reuse, -R8.reuse ;  /* 0x0000000e615b7223 */ /* 0x180fe20000010808 */
[----:B------:R-:W-:Y:S01]  /*3fd0*/  FSEL R87, R32, -INF , !P4 ;  /* 0xff80000020577808 */ /* 0x000fe20006000000 */
[--C-:B------:R-:W-:Y:S01]  /*3fe0*/  FFMA.FTZ R81, R81, R14, -R8.reuse ;  /* 0x0000000e51517223 */ /* 0x100fe20000010808 */
[----:B------:R-:W-:Y:S01]  /*3ff0*/  FMNMX.FTZ R10, R115, R10, !PT ;  /* 0x0000000a730a7209 */ /* 0x000fe20007810000 */
[----:B------:R-:W1:Y:S01]  /*4000*/  MUFU.EX2 R150, R150 ;  /* 0x0000009600967308 */ /* 0x000e620000000800 */
[----:B------:R-:W-:Y:S01]  /*4010*/  ISETP.LT.OR P6, PT, R46, 0x7a, P6 ;  /* 0x0000007a2e00780c */ /* 0x000fe200037c1670 */
[--C-:B------:R-:W-:Y:S01]  /*4020*/  FFMA.FTZ R128, R51, R14, -R8.reuse ;  /* 0x0000000e33807223 */ /* 0x100fe20000010808 */
[----:B------:R-:W-:Y:S01]  /*4030*/  FMNMX.FTZ R10, R9, R10, !PT ;  /* 0x0000000a090a7209 */ /* 0x000fe20007810000 */
[-CC-:B------:R-:W-:Y:S01]  /*4040*/  FFMA.FTZ R124, R47, R14.reuse, -R8.reuse ;  /* 0x0000000e2f7c7223 */ /* 0x180fe20000010808 */
[----:B------:R-:W-:Y:S01]  /*4050*/  FSEL R73, R34, -INF , !P5 ;  /* 0xff80000022497808 */ /* 0x000fe20006800000 */
[--C-:B------:R-:W-:Y:S01]  /*4060*/  FFMA.FTZ R126, R53, R14, -R8.reuse ;  /* 0x0000000e357e7223 */ /* 0x100fe20000010808 */
[----:B------:R-:W-:Y:S01]  /*4070*/  FMNMX.FTZ R10, R113, R10, !PT ;  /* 0x0000000a710a7209 */ /* 0x000fe20007810000 */
[----:B------:R-:W2:Y:S01]  /*4080*/  MUFU.EX2 R129, R129 ;  /* 0x0000008100817308 */ /* 0x000ea20000000800 */
[----:B------:R-:W-:Y:S01]  /*4090*/  FSEL R89, R33, -INF , !P6 ;  /* 0xff80000021597808 */ /* 0x000fe20007000000 */
[--C-:B------:R-:W-:Y:S01]  /*40a0*/  FFMA.FTZ R33, R55, R14, -R8.reuse ;  /* 0x0000000e37217223 */ /* 0x100fe20000010808 */
[----:B------:R-:W-:Y:S01]  /*40b0*/  FMNMX.FTZ R10, R103, R10, !PT ;  /* 0x0000000a670a7209 */ /* 0x000fe20007810000 */
[-CC-:B------:R-:W-:Y:S01]  /*40c0*/  FFMA.FTZ R120, R57, R14.reuse, -R8.reuse ;  /* 0x0000000e39787223 */ /* 0x180fe20000010808 */
[-CC-:B------:R-:W-:Y:S01]  /*40d0*/  FFMA.FTZ R77, R77, R14.reuse, -R8.reuse ;  /* 0x0000000e4d4d7223 */ /* 0x180fe20000010808 */
[--C-:B------:R-:W-:Y:S01]  /*40e0*/  FFMA.FTZ R79, R79, R14, -R8.reuse ;  /* 0x0000000e4f4f7223 */ /* 0x100fe20000010808 */
[----:B------:R-:W-:Y:S01]  /*40f0*/  FMNMX.FTZ R10, R111, R10, !PT ;  /* 0x0000000a6f0a7209 */ /* 0x000fe20007810000 */
[----:B------:R-:W3:Y:S01]  /*4100*/  MUFU.EX2 R144, R144 ;  /* 0x0000009000907308 */ /* 0x000ee20000000800 */
[-CC-:B------:R-:W-:Y:S01]  /*4110*/  FFMA.FTZ R93, R93, R14.reuse, -R8.reuse ;  /* 0x0000000e5d5d7223 */ /* 0x180fe20000010808 */
[--C-:B------:R-:W-:Y:S01]  /*4120*/  FFMA.FTZ R134, R67, R14, -R8.reuse ;  /* 0x0000000e43867223 */ /* 0x100fe20000010808 */
[----:B------:R-:W-:Y:S01]  /*4130*/  FMNMX.FTZ R10, R25, R10, !PT ;  /* 0x0000000a190a7209 */ /* 0x000fe20007810000 */
[-CC-:B------:R-:W-:Y:S01]  /*4140*/  FFMA.FTZ R51, R71, R14.reuse, -R8.reuse ;  /* 0x0000000e47337223 */ /* 0x180fe20000010808 */
[-CC-:B------:R-:W-:Y:S01]  /*4150*/  FFMA.FTZ R130, R65, R14.reuse, -R8.reuse ;  /* 0x0000000e41827223 */ /* 0x180fe20000010808 */
[--C-:B------:R-:W-:Y:S01]  /*4160*/  FFMA.FTZ R55, R69, R14, -R8.reuse ;  /* 0x0000000e45377223 */ /* 0x100fe20000010808 */
[----:B------:R-:W-:Y:S01]  /*4170*/  FMNMX.FTZ R10, R109, R10, !PT ;  /* 0x0000000a6d0a7209 */ /* 0x000fe20007810000 */
[----:B------:R-:W4:Y:S01]  /*4180*/  MUFU.EX2 R95, R95 ;  /* 0x0000005f005f7308 */ /* 0x000f220000000800 */
[-CC-:B------:R-:W-:Y:S01]  /*4190*/  FFMA.FTZ R47, R61, R14.reuse, -R8.reuse ;  /* 0x0000000e3d2f7223 */ /* 0x180fe20000010808 */
[--C-:B------:R-:W-:Y:S01]  /*41a0*/  FFMA.FTZ R53, R63, R14, -R8.reuse ;  /* 0x0000000e3f357223 */ /* 0x100fe20000010808 */
[----:B------:R-:W-:Y:S01]  /*41b0*/  FMNMX.FTZ R10, R99, R10, !PT ;  /* 0x0000000a630a7209 */ /* 0x000fe20007810000 */
[-CC-:B------:R-:W-:Y:S01]  /*41c0*/  FFMA.FTZ R57, R59, R14.reuse, -R8.reuse ;  /* 0x0000000e3b397223 */ /* 0x180fe20000010808 */
[-CC-:B------:R-:W-:Y:S01]  /*41d0*/  FFMA.FTZ R122, R41, R14.reuse, -R8.reuse ;  /* 0x0000000e297a7223 */ /* 0x180fe20000010808 */
[----:B------:R-:W-:Y:S01]  /*41e0*/  FFMA.FTZ R7, R7, R14, -R8 ;  /* 0x0000000e07077223 */ /* 0x000fe20000010808 */
        /* <DEDUP_REMOVED lines=43> */
[----:B------:R-:W-:Y:S01]  /*44a0*/  FADD.FTZ R3, R148, R133 ;  /* 0x0000008594037221 */ /* 0x000fe20000010000 */
[-CC-:B------:R-:W-:Y:S01]  /*44b0*/  FFMA.FTZ R149, R2, R14.reuse, -R26.reuse ;  /* 0x0000000e02957223 */ /* 0x180fe2000001081a */
[-CC-:B------:R-:W-:Y:S01]  /*44c0*/  FFMA.FTZ R2, R121, R14.reuse, -R26.reuse ;  /* 0x0000000e79027223 */ /* 0x180fe2000001081a */
[-CC-:B------:R-:W-:Y:S01]  /*44d0*/  FFMA.FTZ R8, R119, R14.reuse, -R26.reuse ;  /* 0x0000000e77087223 */ /* 0x180fe2000001081a */
[----:B-1----:R-:W-:Y:S01]  /*44e0*/  FADD.FTZ R30, R150, R3 ;  /* 0x00000003961e7221 */ /* 0x002fe20000010000 */
[----:B------:R-:W-:Y:S01]  /*44f0*/  MUFU.EX2 R151, R151 ;  /* 0x0000009700977308 */ /* 0x000fe20000000800 */
[-CC-:B------:R-:W-:Y:S01]  /*4500*/  FFMA.FTZ R145, R43, R14.reuse, -R26.reuse ;  /* 0x0000000e2b917223 */ /* 0x180fe2000001081a */
[-C--:B------:R-:W-:Y:S01]  /*4510*/  FFMA.FTZ R10, R117, R14.reuse, -R26 ;  /* 0x0000000e750a7223 */ /* 0x080fe2000001081a */
[----:B--2---:R-:W-:Y:S01]  /*4520*/  FADD.FTZ R3, R129, R30 ;  /* 0x0000001e81037221 */ /* 0x004fe20000010000 */
[-CC-:B------:R-:W-:Y:S01]  /*4530*/  FFMA.FTZ R147, R13, R14.reuse, -R26.reuse ;  /* 0x0000000e0d937223 */ /* 0x180fe2000001081a */
[-CC-:B------:R-:W-:Y:S01]  /*4540*/  FFMA.FTZ R12, R115, R14.reuse, -R26.reuse ;  /* 0x0000000e730c7223 */ /* 0x180fe2000001081a */
[-CC-:B------:R-:W-:Y:S01]  /*4550*/  FFMA.FTZ R141, R9, R14.reuse, -R26.reuse ;  /* 0x0000000e098d7223 */ /* 0x180fe2000001081a */
[----:B---3--:R-:W-:Y:S01]  /*4560*/  FADD.FTZ R30, R144, R3 ;  /* 0x00000003901e7221 */ /* 0x008fe20000010000 */
[----:B------:R-:W-:Y:S01]  /*4570*/  MUFU.EX2 R149, R149 ;  /* 0x0000009500957308 */ /* 0x000fe20000000800 */
[-CC-:B------:R-:W-:Y:S01]  /*4580*/  FFMA.FTZ R18, R113, R14.reuse, -R26.reuse ;  /* 0x0000000e71127223 */ /* 0x180fe2000001081a */
[-C--:B------:R-:W-:Y:S01]  /*4590*/  FFMA.FTZ R143, R103, R14.reuse, -R26 ;  /* 0x0000000e678f7223 */ /* 0x080fe2000001081a */
[----:B----4-:R-:W-:Y:S01]  /*45a0*/  FADD.FTZ R3, R95, R30 ;  /* 0x0000001e5f037221 */ /* 0x010fe20000010000 */
[-CC-:B------:R-:W-:Y:S01]  /*45b0*/  FFMA.FTZ R28, R21, R14.reuse, -R26.reuse ;  /* 0x0000000e151c7223 */ /* 0x180fe2000001081a */
[-CC-:B------:R-:W-:Y:S01]  /*45c0*/  FFMA.FTZ R20, R111, R14.reuse, -R26.reuse ;  /* 0x0000000e6f147223 */ /* 0x180fe2000001081a */
[-CC-:B------:R-:W-:Y:S01]  /*45d0*/  FFMA.FTZ R137, R25, R14.reuse, -R26.reuse ;  /* 0x0000000e19897223 */ /* 0x180fe2000001081a */
[----:B-----5:R-:W-:Y:S01]  /*45e0*/  FADD.FTZ R32, R146, R3 ;  /* 0x0000000392207221 */ /* 0x020fe20000010000 */
[----:B------:R-:W0:Y:S01]  /*45f0*/  MUFU.EX2 R2, R2 ;  /* 0x0000000200027308 */ /* 0x000e220000000800 */
[-CC-:B------:R-:W-:Y:S01]  /*4600*/  FFMA.FTZ R24, R109, R14.reuse, -R26.reuse ;  /* 0x0000000e6d187223 */ /* 0x180fe2000001081a */
[-C--:B------:R-:W-:Y:S01]  /*4610*/  FFMA.FTZ R139, R99, R14.reuse, -R26 ;  /* 0x0000000e638b7223 */ /* 0x080fe2000001081a */
[----:B------:R-:W-:Y:S01]  /*4620*/  FADD.FTZ R3, R91, R32 ;  /* 0x000000205b037221 */ /* 0x000fe20000010000 */
[-CC-:B------:R-:W-:Y:S01]  /*4630*/  FFMA.FTZ R9, R107, R14.reuse, -R26.reuse ;  /* 0x0000000e6b097223 */ /* 0x180fe2000001081a */
[-CC-:B------:R-:W-:Y:S01]  /*4640*/  FFMA.FTZ R30, R101, R14.reuse, -R26.reuse ;  /* 0x0000000e651e7223 */ /* 0x180fe2000001081a */
[-CC-:B------:R-:W-:Y:S01]  /*4650*/  FFMA.FTZ R135, R105, R14.reuse, -R26.reuse ;  /* 0x0000000e69877223 */ /* 0x180fe2000001081a */
[----:B------:R-:W-:Y:S01]  /*4660*/  FADD.FTZ R32, R140, R3 ;  /* 0x000000038c207221 */ /* 0x000fe20000010000 */
[----:B------:R-:W1:Y:S01]  /*4670*/  MUFU.EX2 R8, R8 ;  /* 0x0000000800087308 */ /* 0x000e620000000800 */
[-CC-:B------:R-:W-:Y:S01]  /*4680*/  FFMA.FTZ R22, R39, R14.reuse, -R26.reuse ;  /* 0x0000000e27167223 */ /* 0x180fe2000001081a */
[-C--:B------:R-:W-:Y:S01]  /*4690*/  FFMA.FTZ R123, R123, R14.reuse, -R26 ;  /* 0x0000000e7b7b7223 */ /* 0x080fe2000001081a */
[----:B------:R-:W-:Y:S01]  /*46a0*/  FADD.FTZ R3, R81, R32 ;  /* 0x0000002051037221 */ /* 0x000fe20000010000 */
[-CC-:B------:R-:W-:Y:S01]  /*46b0*/  FFMA.FTZ R32, R35, R14.reuse, -R26.reuse ;  /* 0x0000000e23207223 */ /* 0x180fe2000001081a */
[-CC-:B------:R-:W-:Y:S01]  /*46c0*/  FFMA.FTZ R45, R45, R14.reuse, -R26.reuse ;  /* 0x0000000e2d2d7223 */ /* 0x180fe2000001081a */
[-C--:B------:R-:W-:Y:S01]  /*46d0*/  FFMA.FTZ R127, R127, R14.reuse, -R26 ;  /* 0x0000000e7f7f7223 */ /* 0x080fe2000001081a */
[----:B------:R-:W-:Y:S01]  /*46e0*/  FADD.FTZ R36, R142, R3 ;  /* 0x000000038e247221 */ /* 0x000fe20000010000 */
[----:B------:R-:W2:Y:S01]  /*46f0*/  MUFU.EX2 R145, R145 ;  /* 0x0000009100917308 */ /* 0x000ea20000000800 */
[----:B0-----:R-:W-:Y:S01]  /*4700*/  FADD.FTZ R34, R149, R2 ;  /* 0x0000000295227221 */ /* 0x001fe20000010000 */
[-C--:B------:R-:W-:Y:S01]  /*4710*/  FFMA.FTZ R49, R49, R14.reuse, -R26 ;  /* 0x0000000e31317223 */ /* 0x080fe2000001081a */
[----:B------:R-:W-:Y:S01]  /*4720*/  FADD.FTZ R13, R77, R36 ;  /* 0x000000244d0d7221 */ /* 0x000fe20000010000 */
[-C--:B------:R-:W-:Y:S01]  /*4730*/  FFMA.FTZ R83, R83, R14.reuse, -R26 ;  /* 0x0000000e53537223 */ /* 0x080fe2000001081a */
[----:B------:R-:W-:Y:S01]  /*4740*/  FADD.FTZ R3, R151, R34 ;  /* 0x0000002297037221 */ /* 0x000fe20000010000 */
[-CC-:B------:R-:W-:Y:S01]  /*4750*/  FFMA.FTZ R85, R85, R14.reuse, -R26.reuse ;  /* 0x0000000e55557223 */ /* 0x180fe2000001081a */
[----:B------:R-:W-:Y:S01]  /*4760*/  FADD.FTZ R36, R136, R13 ;  /* 0x0000000d88247221 */ /* 0x000fe20000010000 */
[----:B------:R-:W0:Y:S01]  /*4770*/  MUFU.EX2 R10, R10 ;  /* 0x0000000a000a7308 */ /* 0x000e220000000800 */
[----:B-1----:R-:W-:Y:S01]  /*4780*/  FADD.FTZ R34, R8, R3 ;  /* 0x0000000308227221 */ /* 0x002fe20000010000 */
[-C--:B------:R-:W-:Y:S01]  /*4790*/  FFMA.FTZ R13, R37, R14.reuse, -R26 ;  /* 0x0000000e250d7223 */ /* 0x080fe2000001081a */
[----:B------:R-:W-:Y:S01]  /*47a0*/  FADD.FTZ R21, R79, R36 ;  /* 0x000000244f157221 */ /* 0x000fe20000010000 */
[-CC-:B------:R-:W-:Y:S01]  /*47b0*/  FFMA.FTZ R75, R75, R14.reuse, -R26.reuse ;  /* 0x0000000e4b4b7223 */ /* 0x180fe2000001081a */
[-CC-:B------:R-:W-:Y:S01]  /*47c0*/  FFMA.FTZ R87, R87, R14.reuse, -R26.reuse ;  /* 0x0000000e57577223 */ /* 0x180fe2000001081a */
[-C--:B------:R-:W-:Y:S01]  /*47d0*/  FFMA.FTZ R73, R73, R14.reuse, -R26 ;  /* 0x0000000e49497223 */ /* 0x080fe2000001081a */
[----:B------:R-:W-:Y:S01]  /*47e0*/  FADD.FTZ R36, R138, R21 ;  /* 0x000000158a247221 */ /* 0x000fe20000010000 */
[----:B------:R-:W1:Y:S01]  /*47f0*/  MUFU.EX2 R147, R147 ;  /* 0x0000009300937308 */ /* 0x000e620000000800 */
[----:B--2---:R-:W-:Y:S01]  /*4800*/  FADD.FTZ R3, R145, R34 ;  /* 0x0000002291037221 */ /* 0x004fe20000010000 */
[----:B------:R-:W-:Y:S01]  /*4810*/  FFMA.FTZ R89, R89, R14, -R26 ;  /* 0x0000000e59597223 */ /* 0x000fe2000001081a */
[----:B------:R-:W-:Y:S01]  /*4820*/  FADD.FTZ R21, R29, R36 ;  /* 0x000000241d157221 */ /* 0x000fe20000010000 */
[----:B------:R-:W-:-:S02]  /*4830*/  F2FP.F16.F32.PACK_AB R149, R2, R149 ;  /* 0x000000950295723e */ /* 0x000fc400000000ff */
[----:B------:R-:W-:Y:S01]  /*4840*/  F2FP.F16.F32.PACK_AB R151, R8, R151 ;  /* 0x000000970897723e */ /* 0x000fe200000000ff */
[----:B------:R-:W-:Y:S01]  /*4850*/  FADD.FTZ R36, R132, R21 ;  /* 0x0000001584247221 */ /* 0x000fe20000010000 */
[----:B------:R-:W2:Y:S01]  /*4860*/  MUFU.EX2 R12, R12 ;  /* 0x0000000c000c7308 */ /* 0x000ea20000000800 */
[C---:B0-----:R-:W-:Y:S01]  /*4870*/  FADD.FTZ R34, R10.reuse, R3 ;  /* 0x000000030a227221 */ /* 0x041fe20000010000 */
[----:B------:R-:W-:Y:S01]  /*4880*/  F2FP.F16.F32.PACK_AB R145, R10, R145 ;  /* 0x000000910a91723e */ /* 0x000fe200000000ff */
[----:B------:R-:W-:Y:S01]  /*4890*/  FADD.FTZ R21, R31, R36 ;  /* 0x000000241f157221 */ /* 0x000fe20000010000 */
[----:B------:R-:W-:Y:S02]  /*48a0*/  F2FP.F16.F32.PACK_AB R148, R133, R148 ;  /* 0x000000948594723e */ /* 0x000fe400000000ff */
[----:B------:R-:W-:Y:S01]  /*48b0*/  F2FP.F16.F32.PACK_AB R150, R129, R150 ;  /* 0x000000968196723e */ /* 0x000fe200000000ff */
[----:B------:R-:W-:Y:S01]  /*48c0*/  FADD.FTZ R36, R134, R21 ;  /* 0x0000001586247221 */ /* 0x000fe20000010000 */
[----:B------:R-:W0:Y:S01]  /*48d0*/  MUFU.EX2 R141, R141 ;  /* 0x0000008d008d7308 */ /* 0x000e220000000800 */
[----:B-1----:R-:W-:Y:S01]  /*48e0*/  FADD.FTZ R3, R147, R34 ;  /* 0x0000002293037221 */ /* 0x002fe20000010000 */
[----:B------:R-:W-:Y:S01]  /*48f0*/  F2FP.F16.F32.PACK_AB R144, R95, R144 ;  /* 0x000000905f90723e */ /* 0x000fe200000000ff */
[----:B------:R-:W-:Y:S01]  /*4900*/  FADD.FTZ R21, R33, R36 ;  /* 0x0000002421157221 */ /* 0x000fe20000010000 */
[----:B------:R-:W-:-:S02]  /*4910*/  F2FP.F16.F32.PACK_AB R146, R91, R146 ;  /* 0x000000925b92723e */ /* 0x000fc400000000ff */
[----:B------:R-:W-:Y:S01]  /*4920*/  F2FP.F16.F32.PACK_AB R140, R81, R140 ;  /* 0x0000008c518c723e */ /* 0x000fe200000000ff */
[----:B------:R-:W-:Y:S01]  /*4930*/  FADD.FTZ R38, R128, R21 ;  /* 0x0000001580267221 */ /* 0x000fe20000010000 */
[----:B------:R-:W1:Y:S01]  /*4940*/  MUFU.EX2 R18, R18 ;  /* 0x0000001200127308 */ /* 0x000e620000000800 */
[----:B--2---:R-:W-:Y:S01]  /*4950*/  FADD.FTZ R34, R12, R3 ;  /* 0x000000030c227221 */ /* 0x004fe20000010000 */
[----:B------:R-:W-:Y:S01]  /*4960*/  F2FP.F16.F32.PACK_AB R142, R77, R142 ;  /* 0x0000008e4d8e723e */ /* 0x000fe200000000ff */
[----:B------:R-:W-:Y:S01]  /*4970*/  FADD.FTZ R21, R51, R38 ;  /* 0x0000002633157221 */ /* 0x000fe20000010000 */
[----:B------:R-:W-:Y:S02]  /*4980*/  F2FP.F16.F32.PACK_AB R136, R79, R136 ;  /* 0x000000884f88723e */ /* 0x000fe400000000ff */
[----:B------:R-:W-:Y:S02]  /*4990*/  F2FP.F16.F32.PACK_AB R138, R29, R138 ;  /* 0x0000008a1d8a723e */ /* 0x000fe400000000ff */
[----:B------:R-:W2:Y:S01]  /*49a0*/  MUFU.EX2 R143, R143 ;  /* 0x0000008f008f7308 */ /* 0x000ea20000000800 */
[----:B0-----:R-:W-:Y:S01]  /*49b0*/  FADD.FTZ R3, R141, R34 ;  /* 0x000000228d037221 */ /* 0x001fe20000010000 */
[----:B------:R-:W-:-:S02]  /*49c0*/  F2FP.F16.F32.PACK_AB R132, R31, R132 ;  /* 0x000000841f84723e */ /* 0x000fc400000000ff */
[----:B------:R-:W-:Y:S02]  /*49d0*/  F2FP.F16.F32.PACK_AB R134, R33, R134 ;  /* 0x000000862186723e */ /* 0x000fe400000000ff */
[----:B------:R-:W-:Y:S02]  /*49e0*/  F2FP.F16.F32.PACK_AB R128, R51, R128 ;  /* 0x000000803380723e */ /* 0x000fe400000000ff */
        /* <DEDUP_REMOVED lines=32> */
[----:B------:R-:W-:Y:S01]  /*4bf0*/  F2FP.F16.F32.PACK_AB R133, R30, R9 ;  /* 0x000000091e85723e */ /* 0x000fe200000000ff */
[----:B------:R-:W-:-:S05]  /*4c00*/  VIADD R9, R19, 0xfffffffe ;  /* 0xfffffffe13097836 */ /* 0x000fca0000000000 */
        /* <DEDUP_REMOVED lines=44> */
[----:B------:R-:W-:-:S03]  /*4ed0*/  F2FP.F16.F32.PACK_AB R121, R2, R75 ;  /* 0x0000004b0279723e */ /* 0x000fc600000000ff */
[----:B-1----:R-:W-:-:S04]  /*4ee0*/  FADD.FTZ R7, R73, R10 ;  /* 0x0000000a49077221 */ /* 0x002fc80000010000 */
        /* <DEDUP_REMOVED lines=14> */
.L_x_13790:
[----:B------:R-:W-:Y:S02]  /*4fd0*/  ULDC UR14, c[0x0][0x9e4] ;  /* 0x00027900000e7ab9 */ /* 0x000fe40000000800 */
[----:B------:R-:W-:-:S11]  /*4fe0*/  UISETP.NE.AND UP0, UPT, UR14, 0x1, UPT ;  /* 0x000000010e00788c */ /* 0x000fd6000bf05270 */
[----:B------:R-:W-:Y:S02]  /*4ff0*/  @UP0 ULDC.64 UR18, c[0x0][0x9e8] ;  /* 0x00027a0000120ab9 */ /* 0x000fe40000000a00 */
[----:B------:R-:W-:-:S04]  /*5000*/  UIMAD.WIDE.U32 UR10, UR7, UR18, URZ ;  /* 0x00000012070a72a5 */ /* 0x000fc8000f8e003f */
[----:B------:R-:W-:-:S12]  /*5010*/  @UP0 USHF.R.U32.HI UR7, URZ, UR19, UR11 ;  /* 0x000000133f070299 */ /* 0x000fd8000801160b */
.L_x_13791:
[----:B------:R-:W-:-:S04]  /*5020*/  UIMAD UR7, UR7, UR14, UR14 ;  /* 0x0000000e070772a4 */ /* 0x000fc8000f8e020e */
[----:B------:R-:W-:-:S04]  /*5030*/  UISETP.LT.AND UP0, UPT, UR4, UR7, UPT ;  /* 0x000000070400728c */ /* 0x000fc8000bf01270 */
[----:B------:R-:W-:-:S12]  /*5040*/  USEL UR4, UR4, UR7, UP0 ;  /* 0x0000000704047287 */ /* 0x000fd80008000000 */
.L_x_13789:
[----:B------:R-:W-:Y:S01]  /*5050*/  USHF.R.S32.HI UR7, URZ, 0x1f, UR4 ;  /* 0x0000001f3f077899 */ /* 0x000fe20008011404 */
[----:B------:R-:W-:Y:S02]  /*5060*/  CS2R R118, SRZ ;  /* 0x0000000000767805 */ /* 0x000fe4000001ff00 */
[----:B------:R-:W-:Y:S02]  /*5070*/  CS2R R116, SRZ ;  /* 0x0000000000747805 */ /* 0x000fe4000001ff00 */
[----:B------:R-:W-:Y:S01]  /*5080*/  CS2R R114, SRZ ;  /* 0x0000000000727805 */ /* 0x000fe2000001ff00 */
[----:B------:R-:W-:Y:S01]  /*5090*/  ULEA.HI UR7, UR7, UR4, URZ, 0x7 ;  /* 0x0000000407077291 */ /* 0x000fe2000f8f383f */
[----:B------:R-:W-:Y:S02]  /*50a0*/  CS2R R112, SRZ ;  /* 0x0000000000707805 */ /* 0x000fe4000001ff00 */
[----:B------:R-:W-:Y:S01]  /*50b0*/  CS2R R110, SRZ ;  /* 0x00000000006e7805 */ /* 0x000fe2000001ff00 */
[----:B------:R-:W-:Y:S01]  /*50c0*/  UMOV UR4, URZ ;  /* 0x0000003f00047c82 */ /* 0x000fe20008000000 */
        /* <DEDUP_REMOVED lines=15> */
[----:B------:R-:W-:-:S11]  /*51c0*/  CS2R R88, SRZ ;  /* 0x0000000000587805 */ /* 0x000fd6000001ff00 */
[----:B------:R-:W-:Y:S05]  /*51d0*/  @!P1 BRA `(.L_x_13792) ;  /* 0x0000003400a09947 */ /* 0x000fea0003800000 */
[----:B------:R-:W-:Y:S01]  /*51e0*/  IMAD.MOV.U32 R8, RZ, RZ, R11 ;  /* 0x000000ffff087224 */ /* 0x000fe200078e000b */
[----:B------:R-:W-:Y:S01]  /*51f0*/  UMOV UR26, URZ ;  /* 0x0000003f001a7c82 */ /* 0x000fe20008000000 */
[----:B------:R-:W-:Y:S01]  /*5200*/  IMAD.MOV.U32 R7, RZ, RZ, R15 ;  /* 0x000000ffff077224 */ /* 0x000fe200078e000f */
[----:B------:R-:W-:Y:S01]  /*5210*/  UMOV UR25, URZ ;  /* 0x0000003f00197c82 */ /* 0x000fe20008000000 */
[----:B------:R-:W-:Y:S01]  /*5220*/  IMAD.MOV.U32 R119, RZ, RZ, RZ ;  /* 0x000000ffff777224 */ /* 0x000fe200078e00ff */
[----:B------:R-:W-:Y:S01]  /*5230*/  ULDC UR29, c[0x0][0x9e4] ;  /* 0x00027900001d7ab9 */ /* 0x000fe20000000800 */
[----:B------:R-:W-:Y:S01]  /*5240*/  ULDC UR28, c[0x0][0x2f0] ;  /* 0x0000bc00001c7ab9 */ /* 0x000fe20000000800 */
[----:B------:R-:W-:Y:S01]  /*5250*/  ULDC UR30, c[0x0][0x9d8] ;  /* 0x00027600001e7ab9 */ /* 0x000fe20000000800 */
[----:B------:R-:W-:-:S05]  /*5260*/  ULDC UR31, c[0x0][0x9e0] ;  /* 0x00027800001f7ab9 */ /* 0x000fca0000000800 */
.L_x_13811:
[----:B------:R-:W-:Y:S01]  /*5270*/  ISETP.NE.AND P2, PT, RZ, UR42, PT ;  /* 0x0000002aff007c0c */ /* 0x000fe2000bf45270 */
[----:B------:R-:W-:-:S04]  /*5280*/  UISETP.NE.AND UP0, UPT, UR25, 0x1, UPT ;  /* 0x000000011900788c */ /* 0x000fc8000bf05270 */
[----:B------:R-:W-:-:S04]  /*5290*/  USEL UR4, URZ, 0x1, UP0 ;  /* 0x000000013f047887 */ /* 0x000fc80008000000 */
[----:B------:R-:W-:-:S04]  /*52a0*/  ULOP3.LUT UR4, UR26, UR4, URZ, 0x3c, !UPT ;  /* 0x000000041a047292 */ /* 0x000fc8000f8e3c3f */
[----:B------:R-:W-:Y:S08]  /*52b0*/  @P2 BRA `(.L_x_13793) ;  /* 0x0000000000382947 */ /* 0x000ff00003800000 */
[----:B------:R-:W-:Y:S05]  /*52c0*/  @!P0 BRA `(.L_x_13794) ;  /* 0x0000000000048947 */ /* 0x000fea0003800000 */
[----:B------:R-:W-:Y:S01]  /*52d0*/  BPT.TRAP 0x1 ;  /* 0x000000040000795c */ /* 0x000fe20000300000 */
.L_x_13794:
        /* <DEDUP_REMOVED lines=9> */
.L_x_13795:
[----:B-1----:R-:W-:Y:S05]  /*5370*/  @P1 BRA `(.L_x_13793) ;  /* 0x0000000000081947 */ /* 0x002fea0003800000 */
[----:B------:R-:W1:Y:S02]  /*5380*/  SYNCS.PHASECHK.TRANS64.TRYWAIT P1, [UR7+0x16830], R10 ;  /* 0x0168300aff0075a7 */ /* 0x000e640008020147 */
[----:B-1----:R-:W-:Y:S05]  /*5390*/  @!P1 BRA `(.L_x_13796) ;  /* 0x000000ec00a49947 */ /* 0x002fea0003800000 */
.L_x_13793:
        /* <DEDUP_REMOVED lines=11> */
[----:B------:R-:W-:-:S03]  /*5450*/  UMOV UR19, 0x40000040 ;  /* 0x4000004000137882 */ /* 0x000fc60000000000 */
[----:B------:R-:W-:Y:S02]  /*5460*/  UIADD3 UR10, UR22, 0x2, URZ ;  /* 0x00000002160a7890 */ /* 0x000fe4000fffe03f */
[----:B------:R-:W-:Y:S02]  /*5470*/  UIADD3 UR14, UR22, 0x4, URZ ;  /* 0x00000004160e7890 */ /* 0x000fe4000fffe03f */
        /* <DEDUP_REMOVED lines=16> */
.L_x_13798:
[----:B------:R-:W-:Y:S01]  /*5580*/  ULEA UR10, UR25, UR43, 0x3 ;  /* 0x0000002b190a7291 */ /* 0x000fe2000f8e183f */
[----:B------:R-:W-:-:S05]  /*5590*/  IMAD.U32 R10, RZ, RZ, UR26 ;  /* 0x0000001aff0a7e24 */ /* 0x000fca000f8e00ff */
[----:B------:R-:W-:-:S04]  /*55a0*/  SHF.L.U32 R10, R10, 0x1f, RZ ;  /* 0x0000001f0a0a7819 */ /* 0x000fc800000006ff */
[----:B------:R0:W1:Y:S01]  /*55b0*/  SYNCS.PHASECHK.TRANS64.TRYWAIT P1, [UR10+0x16850], R10 ;  /* 0x0168500aff0075a7 */ /* 0x000062000802014a */
[----:B------:R-:W-:Y:S05]  /*55c0*/  @!P0 BRA `(.L_x_13799) ;  /* 0x0000000000048947 */ /* 0x000fea0003800000 */
[----:B------:R-:W-:Y:S01]  /*55d0*/  BPT.TRAP 0x1 ;  /* 0x000000040000795c */ /* 0x000fe20000300000 */
.L_x_13799:
[----:B-1----:R-:W-:Y:S05]  /*55e0*/  @P1 BRA `(.L_x_13797) ;  /* 0x0000000000081947 */ /* 0x002fea0003800000 */
[----:B------:R-:W1:Y:S02]  /*55f0*/  SYNCS.PHASECHK.TRANS64.TRYWAIT P1, [UR10+0x16850], R10 ;  /* 0x0168500aff0075a7 */ /* 0x000e64000802014a */
[----:B-1----:R-:W-:Y:S05]  /*5600*/  @!P1 BRA `(.L_x_13800) ;  /* 0x000000ec00209947 */ /* 0x002fea0003800000 */
.L_x_13797:
        /* <DEDUP_REMOVED lines=50> */
.L_x_13801:
        /* <DEDUP_REMOVED lines=9> */
[----:B------:R-:W1:Y:S01]  /*59c0*/  LDC R27, c[0x0][0x288] ;  /* 0x0000a200ff1b7b82 */ /* 0x000e620000000800 */
[----:B------:R-:W-:Y:S01]  /*59d0*/  FMUL.FTZ R18, R34, UR30 ;  /* 0x0000001e22127c20 */ /* 0x000fe20008410000 */
[----:B------:R-:W-:Y:S01]  /*59e0*/  @UP1 ULDC UR11, c[0x0][0x44c] ;  /* 0x00011300000b1ab9 */ /* 0x000fe20000000800 */
[----:B------:R-:W-:Y:S01]  /*59f0*/  FMUL.FTZ R65, R69, UR30 ;  /* 0x0000001e45417c20 */ /* 0x000fe20008410000 */
[----:B------:R-:W-:Y:S01]  /*5a00*/  FMUL.FTZ R34, R62, UR30 ;  /* 0x0000001e3e227c20 */ /* 0x000fe20008410000 */
[----:B------:R-:W-:-:S02]  /*5a10*/  IMAD.MOV.U32 R69, RZ, RZ, R6 ;  /* 0x000000ffff457224 */ /* 0x000fc400078e0006 */
[----:B0-----:R-:W-:Y:S01]  /*5a20*/  FMUL.FTZ R10, R26, UR30 ;  /* 0x0000001e1a0a7c20 */ /* 0x001fe20008410000 */
[----:B------:R-:W-:Y:S02]  /*5a30*/  IMAD.SHL.U32 R62, R9, 0x80, RZ ;  /* 0x00000080093e7824 */ /* 0x000fe400078e00ff */
[----:B------:R-:W-:Y:S01]  /*5a40*/  FMUL.FTZ R21, R39, UR30 ;  /* 0x0000001e27157c20 */ /* 0x000fe20008410000 */
[----:B------:R-:W-:Y:S01]  /*5a50*/  FMUL.FTZ R26, R47, UR30 ;  /* 0x0000001e2f1a7c20 */ /* 0x000fe20008410000 */
[----:B------:R-:W-:Y:S01]  /*5a60*/  @P1 IMAD.HI.U32 R46, R6, UR11, RZ ;  /* 0x0000000b062e1c27 */ /* 0x000fe2000f8e00ff */
[----:B------:R-:W-:-:S03]  /*5a70*/  @UP1 ULDC UR11, c[0x0][0x450] ;  /* 0x00011400000b1ab9 */ /* 0x000fc60000000800 */
[----:B------:R-:W-:Y:S01]  /*5a80*/  FMUL.FTZ R39, R71, UR30 ;  /* 0x0000001e47277c20 */ /* 0x000fe20008410000 */
[----:B------:R-:W-:Y:S01]  /*5a90*/  IADD3 R47, -R62, 0x1, RZ ;  /* 0x000000013e2f7810 */ /* 0x000fe20007ffe1ff */
[----:B------:R-:W-:Y:S01]  /*5aa0*/  FMUL.FTZ R120, R28, UR30 ;  /* 0x0000001e1c787c20 */ /* 0x000fe20008410000 */
[----:B------:R-:W-:Y:S01]  /*5ab0*/  @P2 SHF.R.U32.HI R69, RZ, UR11, R46 ;  /* 0x0000000bff452c19 */ /* 0x000fe2000801162e */
[----:B------:R-:W-:Y:S01]  /*5ac0*/  FMUL.FTZ R121, R29, UR30 ;  /* 0x0000001e1d797c20 */ /* 0x000fe20008410000 */
[----:B------:R-:W-:Y:S01]  /*5ad0*/  UISETP.NE.AND UP0, UPT, UR44, URZ, UPT ;  /* 0x0000003f2c00728c */ /* 0x000fe2000bf05270 */
        /* <DEDUP_REMOVED lines=54> */
[----:B------:R-:W2:Y:S01]  /*5e40*/  MUFU.TANH R14, R14 ;  /* 0x0000000e000e7308 */ /* 0x000ea20000002400 */
[----:B------:R-:W-:Y:S01]  /*5e50*/  IMAD R48, R16, UR28, R49 ;  /* 0x0000001c10307c24 */ /* 0x000fe2000f8e0231 */
[----:B------:R-:W-:-:S03]  /*5e60*/  UPRMT UR10, UR5, 0x654, UR10 ;  /* 0x00000654050a7896 */ /* 0x000fc6000800000a */
[----:B-1----:R-:W-:-:S03]  /*5e70*/  IMAD.IADD R48, R48, 0x1, -R27 ;  /* 0x0000000130307824 */ /* 0x002fc600078e0a1b */
[----:B------:R-:W1:Y:S01]  /*5e80*/  MUFU.TANH R15, R15 ;  /* 0x0000000f000f7308 */ /* 0x000e620000002400 */
[C---:B------:R-:W-:Y:S02]  /*5e90*/  VIADD R68, R48.reuse, UR31 ;  /* 0x0000001f30447c36 */ /* 0x040fe40008000000 */
[----:B------:R-:W-:Y:S01]  /*5ea0*/  VIADD R67, R48, UR24 ;  /* 0x0000001830437c36 */ /* 0x000fe20008000000 */
[----:B------:R-:W-:Y:S01]  /*5eb0*/  SYNCS.ARRIVE.TRANS64.RED.A1T0 RZ, [UR10], RZ ;  /* 0x000000ffffff79a7 */ /* 0x000fe2000810040a */
[--C-:B0-----:R-:W-:Y:S02]  /*5ec0*/  IMAD.IADD R70, R68, 0x1, R71.reuse ;  /* 0x0000000144467824 */ /* 0x101fe400078e0247 */
        /* <DEDUP_REMOVED lines=77> */
.L_x_13804:
[----:B------:R-:W-:-:S05]  /*63a0*/  IMAD.U32 R73, RZ, RZ, UR29 ;  /* 0x0000001dff497e24 */ /* 0x000fca000f8e00ff */
[----:B------:R-:W-:-:S13]  /*63b0*/  ISETP.NE.AND P1, PT, R73, 0x1, PT ;  /* 0x000000014900780c */ /* 0x000fda0003f25270 */
[----:B------:R-:W1:Y:S02]  /*63c0*/  @P1 LDC.64 R48, c[0x0][0x9e8] ;  /* 0x00027a00ff301b82 */ /* 0x000e640000000a00 */
[----:B-1----:R-:W-:-:S05]  /*63d0*/  @P1 IMAD.HI.U32 R48, R71, R48, RZ ;  /* 0x0000003047301227 */ /* 0x002fca00078e00ff */
[----:B------:R-:W-:-:S07]  /*63e0*/  @P1 SHF.R.U32.HI R71, RZ, R49, R48 ;  /* 0x00000031ff471219 */ /* 0x000fce0000011630 */
.L_x_13805:
[----:B------:R-:W-:Y:S05]  /*63f0*/  BSYNC B0 ;  /* 0x0000000000007941 */ /* 0x000fea0003800000 */
.L_x_13803:
[----:B------:R-:W-:-:S04]  /*6400*/  IMAD R71, R71, R73, -R62 ;  /* 0x0000004947477224 */ /* 0x000fc800078e0a3e */
[----:B------:R-:W-:-:S05]  /*6410*/  IMAD R71, R0, -0x2, R71 ;  /* 0xfffffffe00477824 */ /* 0x000fca00078e0247 */
[----:B------:R-:W-:Y:S02]  /*6420*/  VIADDMNMX R70, R71, R73, R70, PT ;  /* 0x0000004947467246 */ /* 0x000fe40003800146 */
[----:B------:R-:W-:-:S07]  /*6430*/  VIMNMX R72, R72, R71, !PT ;  /* 0x0000004748487248 */ /* 0x000fce0007fe0100 */
.L_x_13802:
[----:B------:R-:W-:Y:S01]  /*6440*/  ISETP.GT.AND P1, PT, R9, -0x1, PT ;  /* 0xffffffff0900780c */ /* 0x000fe20003f24270 */
[----:B------:R-:W1:Y:S01]  /*6450*/  SHFL.IDX PT, R73, R69, 0x1, 0x1c1f ;  /* 0x003c1f0045497f89 */ /* 0x000e6200000e0000 */
        /* <DEDUP_REMOVED lines=12> */
[----:B-1----:R-:W-:Y:S01]  /*6520*/  IMAD.IADD R48, R68, 0x1, R73 ;  /* 0x0000000144307824 */ /* 0x002fe200078e0249 */
        /* <DEDUP_REMOVED lines=43> */
[----:B------:R-:W-:Y:S01]  /*67e0*/  FSEL R125, R50, -INF , !P6 ;  /* 0xff800000327d7808 */ /* 0x000fe20007000000 */
[----:B------:R-:W-:Y:S01]  /*67f0*/  IMAD.IADD R50, R67, 0x1, R73 ;  /* 0x0000000143327824 */ /* 0x000fe200078e0249 */
        /* <DEDUP_REMOVED lines=56> */
.L_x_13808:
[----:B------:R-:W-:-:S05]  /*6b80*/  IMAD.U32 R52, RZ, RZ, UR29 ;  /* 0x0000001dff347e24 */ /* 0x000fca000f8e00ff */
[----:B------:R-:W-:-:S13]  /*6b90*/  ISETP.NE.AND P2, PT, R52, 0x1, PT ;  /* 0x000000013400780c */ /* 0x000fda0003f45270 */
[----:B------:R-:W0:Y:S02]  /*6ba0*/  @P2 LDC.64 R14, c[0x0][0x9e8] ;  /* 0x00027a00ff0e2b82 */ /* 0x000e240000000a00 */
[----:B0-----:R-:W-:-:S05]  /*6bb0*/  @P2 IMAD.HI.U32 R14, R67, R14, RZ ;  /* 0x0000000e430e2227 */ /* 0x001fca00078e00ff */
[----:B------:R-:W-:-:S07]  /*6bc0*/  @P2 SHF.R.U32.HI R67, RZ, R15, R14 ;  /* 0x0000000fff432219 */ /* 0x000fce000001160e */
.L_x_13809:
[----:B------:R-:W-:Y:S05]  /*6bd0*/  BSYNC B0 ;  /* 0x0000000000007941 */ /* 0x000fea0003800000 */
.L_x_13807:
[----:B------:R-:W-:-:S04]  /*6be0*/  IMAD R67, R67, R52, -R62 ;  /* 0x0000003443437224 */ /* 0x000fc800078e0a3e */
[----:B------:R-:W-:-:S05]  /*6bf0*/  IMAD R67, R0, -0x2, R67 ;  /* 0xfffffffe00437824 */ /* 0x000fca00078e0243 */
[----:B------:R-:W-:Y:S02]  /*6c00*/  VIADDMNMX R48, R67, R52, R48, PT ;  /* 0x0000003443307246 */ /* 0x000fe40003800130 */
[----:B------:R-:W-:-:S07]  /*6c10*/  VIMNMX R50, R50, R67, !PT ;  /* 0x0000004332327248 */ /* 0x000fce0007fe0100 */
.L_x_13806:
[----:B------:R-:W-:Y:S02]  /*6c20*/  FMNMX.FTZ R14, R77, R7, !PT ;  /* 0x000000074d0e7209 */ /* 0x000fe40007810000 */
[C---:B------:R-:W-:Y:S02]  /*6c30*/  ISETP.GT.AND P6, PT, R50.reuse, 0x1, P1 ;  /* 0x000000013200780c */ /* 0x040fe40000fc4270 */
        /* <DEDUP_REMOVED lines=27> */
[----:B------:R-:W-:-:S02]  /*6df0*/  ISETP.GT.AND P5, PT, R50, RZ, P1 ;  /* 0x000000ff3200720c */ /* 0x000fc40000fa4270 */
        /* <DEDUP_REMOVED lines=21> */
[----:B------:R-:W-:Y:S02]  /*6f50*/  ISETP.LT.OR P2, PT, R48, 0x22, P2 ;  /* 0x000000223000780c */ /* 0x000fe40001741670 */
[----:B------:R-:W-:-:S04]  /*6f60*/  FMNMX.FTZ R14, R59, R14, !PT ;  /* 0x0000000e3b0e7209 */ /* 0x000fc80007810000 */
[----:B------:R-:W-:-:S04]  /*6f70*/  FMNMX.FTZ R14, R57, R14, !PT ;  /* 0x0000000e390e7209 */ /* 0x000fc80007810000 */
[----:B------:R-:W-:-:S04]  /*6f80*/  FMNMX.FTZ R14, R55, R14, !PT ;  /* 0x0000000e370e7209 */ /* 0x000fc80007810000 */
        /* <DEDUP_REMOVED lines=9> */
[----:B0-----:R-:W-:-:S03]  /*7020*/  FMUL.FTZ R11, R15, R14 ;  /* 0x0000000e0f0b7220 */ /* 0x001fc60000410000 */
[----:B------:R-:W-:Y:S02]  /*7030*/  FSEL R18, R15, RZ, P6 ;  /* 0x000000ff0f127208 */ /* 0x000fe40003000000 */
[----:B------:R-:W-:-:S03]  /*7040*/  FSEL R12, R11, RZ, P6 ;  /* 0x000000ff0b0c7208 */ /* 0x000fc60003000000 */
[----:B------:R-:W-:Y:S02]  /*7050*/  FADD.FTZ R7, -R18, R7 ;  /* 0x0000000712077221 */ /* 0x000fe40000010100 */
[-CC-:B------:R-:W-:Y:S01]  /*7060*/  FFMA.FTZ R148, R77, R14.reuse, -R12.reuse ;  /* 0x0000000e4d947223 */ /* 0x180fe2000001080c */
[----:B------:R-:W-:Y:S01]  /*7070*/  FSEL R77, R20, -INF , !P3 ;  /* 0xff800000144d7808 */ /* 0x000fe20005800000 */
[-CC-:B------:R-:W-:Y:S01]  /*7080*/  FFMA.FTZ R11, R79, R14.reuse, -R12.reuse ;  /* 0x0000000e4f0b7223 */ /* 0x180fe2000001080c */
[----:B------:R-:W-:Y:S01]  /*7090*/  ISETP.GT.AND P3, PT, R50, 0x28, P1 ;  /* 0x000000283200780c */ /* 0x000fe20000f64270 */
[-CC-:B------:R-:W-:Y:S01]  /*70a0*/  FFMA.FTZ R150, R87, R14.reuse, -R12.reuse ;  /* 0x0000000e57967223 */ /* 0x180fe2000001080c */
[----:B------:R-:W-:Y:S01]  /*70b0*/  FSEL R79, R21, -INF , !P4 ;  /* 0xff800000154f7808 */ /* 0x000fe20006000000 */
[-CC-:B------:R-:W-:Y:S01]  /*70c0*/  FFMA.FTZ R144, R139, R14.reuse, -R12.reuse ;  /* 0x0000000e8b907223 */ /* 0x180fe2000001080c */
[----:B------:R-:W-:Y:S01]  /*70d0*/  ISETP.LT.OR P3, PT, R48, 0x29, P3 ;  /* 0x000000293000780c */ /* 0x000fe20001f61670 */
[-CC-:B------:R-:W-:Y:S01]  /*70e0*/  FFMA.FTZ R146, R145, R14.reuse, -R12.reuse ;  /* 0x0000000e91927223 */ /* 0x180fe2000001080c */
[----:B------:R-:W-:Y:S01]  /*70f0*/  ISETP.GT.AND P4, PT, R50, 0x29, P1 ;  /* 0x000000293200780c */ /* 0x000fe20000f84270 */
[----:B------:R0:W-:Y:S01]  /*7100*/  MUFU.EX2 R21, R11 ;  /* 0x0000000b00157308 */ /* 0x0001e20000000800 */
[----:B------:R-:W-:Y:S01]  /*7110*/  FSEL R133, R25, -INF , !P3 ;  /* 0xff80000019857808 */ /* 0x000fe20005800000 */
[-CC-:B------:R-:W-:Y:S01]  /*7120*/  FFMA.FTZ R25, R137, R14.reuse, -R12.reuse ;  /* 0x0000000e89197223 */ /* 0x180fe2000001080c */
[----:B------:R-:W-:Y:S01]  /*7130*/  FSEL R137, R10, -INF , !P5 ;  /* 0xff8000000a897808 */ /* 0x000fe20006800000 */
[-CC-:B------:R-:W-:Y:S01]  /*7140*/  FFMA.FTZ R140, R155, R14.reuse, -R12.reuse ;  /* 0x0000000e9b8c7223 */ /* 0x180fe2000001080c */
[----:B------:R-:W-:Y:S01]  /*7150*/  FSEL R87, R22, -INF , !P2 ;  /* 0xff80000016577808 */ /* 0x000fe20005000000 */
[--C-:B------:R-:W-:Y:S01]  /*7160*/  FFMA.FTZ R142, R151, R14, -R12.reuse ;  /* 0x0000000e978e7223 */ /* 0x100fe2000001080c */
[----:B------:R-:W-:Y:S01]  /*7170*/  FMNMX.FTZ R10, R137, R8, !PT ;  /* 0x00000008890a7209 */ /* 0x000fe20007810000 */
[-CC-:B------:R-:W-:Y:S01]  /*7180*/  FFMA.FTZ R136, R147, R14.reuse, -R12.reuse ;  /* 0x0000000e93887223 */ /* 0x180fe2000001080c */
[----:B------:R-:W-:Y:S01]  /*7190*/  ISETP.GT.AND P2, PT, R50, 0x30, P1 ;  /* 0x000000303200780c */ /* 0x000fe20000f44270 */
[--C-:B------:R-:W-:Y:S01]  /*71a0*/  FFMA.FTZ R138, R123, R14, -R12.reuse ;  /* 0x0000000e7b8a7223 */ /* 0x100fe2000001080c */
[----:B------:R-:W-:Y:S01]  /*71b0*/  FMNMX.FTZ R10, R67, R10, !PT ;  /* 0x0000000a430a7209 */ /* 0x000fe20007810000 */
[-CC-:B------:R-:W-:Y:S01]  /*71c0*/  FFMA.FTZ R132, R131, R14.reuse, -R12.reuse ;  /* 0x0000000e83847223 */ /* 0x180fe2000001080c */
[----:B------:R-:W-:Y:S01]  /*71d0*/  ISETP.LT.OR P4, PT, R48, 0x2a, P4 ;  /* 0x0000002a3000780c */ /* 0x000fe20002781670 */
        /* <DEDUP_REMOVED lines=19> */
[----:B------:R-:W-:Y:S01]  /*7310*/  FSEL R141, R28, -INF , !P2 ;  /* 0xff8000001c8d7808 */ /* 0x000fe20005000000 */
[----:B------:R-:W-:Y:S01]  /*7320*/  FFMA.FTZ R49, R49, R14, -R12 ;  /* 0x0000000e31317223 */ /* 0x000fe2000001080c */
[----:B------:R-:W-:Y:S01]  /*7330*/  FMNMX.FTZ R10, R79, R10, !PT ;  /* 0x0000000a4f0a7209 */ /* 0x000fe20007810000 */
[----:B------:R-:W-:Y:S01]  /*7340*/  FMUL.FTZ R7, R7, R14 ;  /* 0x0000000e07077220 */ /* 0x000fe20000410000 */
[----:B------:R-:W-:Y:S01]  /*7350*/  ISETP.LT.OR P3, PT, R48, 0x32, P3 ;  /* 0x000000323000780c */ /* 0x000fe20001f61670 */
[----:B------:R-:W-:Y:S01]  /*7360*/  MUFU.EX2 R148, R148 ;  /* 0x0000009400947308 */ /* 0x000fe20000000800 */
[----:B------:R-:W-:-:S02]  /*7370*/  FMNMX.FTZ R10, R81, R10, !PT ;  /* 0x0000000a510a7209 */ /* 0x000fc40007810000 */
[----:B------:R-:W-:Y:S02]  /*7380*/  ISETP.GT.AND P4, PT, R50, 0x39, P1 ;  /* 0x000000393200780c */ /* 0x000fe40000f84270 */
[----:B------:R-:W-:Y:S02]  /*7390*/  FMNMX.FTZ R10, R87, R10, !PT ;  /* 0x0000000a570a7209 */ /* 0x000fe40007810000 */
[----:B------:R-:W-:Y:S01]  /*73a0*/  ISETP.LT.OR P5, PT, R48, 0x39, P5 ;  /* 0x000000393000780c */ /* 0x000fe20002fa1670 */
[----:B------:R-:W1:Y:S01]  /*73b0*/  MUFU.EX2 R7, R7 ;  /* 0x0000000700077308 */ /* 0x000e620000000800 */
[----:B------:R-:W-:Y:S02]  /*73c0*/  FMNMX.FTZ R10, R133, R10, !PT ;  /* 0x0000000a850a7209 */ /* 0x000fe40007810000 */
[----:B------:R-:W-:Y:S01]  /*73d0*/  FSEL R143, R29, -INF , !P3 ;  /* 0xff8000001d8f7808 */ /* 0x000fe20005800000 */
[----:B------:R-:W-:Y:S01]  /*73e0*/  FFMA.FTZ R29, R157, R14, -R12 ;  /* 0x0000000e9d1d7223 */ /* 0x000fe2000001080c */
[----:B------:R-:W-:-:S02]  /*73f0*/  FMNMX.FTZ R10, R139, R10, !PT ;  /* 0x0000000a8b0a7209 */ /* 0x000fc40007810000 */
[----:B------:R-:W-:Y:S01]  /*7400*/  ISETP.GT.AND P2, PT, R50, 0x40, P1 ;  /* 0x000000403200780c */ /* 0x000fe20000f44270 */
[----:B------:R-:W-:Y:S01]  /*7410*/  MUFU.EX2 R150, R150 ;  /* 0x0000009600967308 */ /* 0x000fe20000000800 */
[----:B------:R-:W-:Y:S02]  /*7420*/  FMNMX.FTZ R10, R141, R10, !PT ;  /* 0x0000000a8d0a7209 */ /* 0x000fe40007810000 */
[----:B------:R-:W-:Y:S02]  /*7430*/  FSEL R145, R30, -INF , !P5 ;  /* 0xff8000001e917808 */ /* 0x000fe40006800000 */
[----:B------:R-:W-:Y:S02]  /*7440*/  ISETP.LT.OR P4, PT, R48, 0x3a, P4 ;  /* 0x0000003a3000780c */ /* 0x000fe40002781670 */
[----:B------:R-:W-:Y:S01]  /*7450*/  FMNMX.FTZ R10, R143, R10, !PT ;  /* 0x0000000a8f0a7209 */ /* 0x000fe20007810000 */
[----:B------:R-:W-:Y:S01]  /*7460*/  MUFU.EX2 R25, R25 ;  /* 0x0000001900197308 */ /* 0x000fe20000000800 */
[----:B------:R-:W-:-:S02]  /*7470*/  ISETP.GT.AND P3, PT, R50, 0x41, P1 ;  /* 0x000000413200780c */ /* 0x000fc40000f64270 */
[----:B------:R-:W-:Y:S02]  /*7480*/  ISETP.LT.OR P2, PT, R48, 0x41, P2 ;  /* 0x000000413000780c */ /* 0x000fe40001741670 */
[----:B------:R-:W-:Y:S01]  /*7490*/  FSEL R157, R31, -INF , !P4 ;  /* 0xff8000001f9d7808 */ /* 0x000fe20006000000 */
[----:B------:R-:W-:Y:S01]  /*74a0*/  FFMA.FTZ R31, R153, R14, -R12 ;  /* 0x0000000e991f7223 */ /* 0x000fe2000001080c */
[----:B------:R-:W-:Y:S01]  /*74b0*/  FMNMX.FTZ R10, R145, R10, !PT ;  /* 0x0000000a910a7209 */ /* 0x000fe20007810000 */
[----:B------:R-:W-:Y:S01]  /*74c0*/  MUFU.EX2 R144, R144 ;  /* 0x0000009000907308 */ /* 0x000fe20000000800 */
[----:B------:R-:W-:Y:S02]  /*74d0*/  ISETP.GT.AND P5, PT, R50, 0x48, P1 ;  /* 0x000000483200780c */ /* 0x000fe40000fa4270 */
[----:B------:R-:W-:Y:S02]  /*74e0*/  FSEL R32, R32, -INF , !P2 ;  /* 0xff80000020207808 */ /* 0x000fe40005000000 */
[----:B------:R-:W-:-:S02]  /*74f0*/  ISETP.LT.OR P3, PT, R48, 0x42, P3 ;  /* 0x000000423000780c */ /* 0x000fc40001f61670 */
[----:B0-----:R-:W-:Y:S01]  /*7500*/  FMNMX.FTZ R11, R157, R10, !PT ;  /* 0x0000000a9d0b7209 */ /* 0x001fe20007810000 */
[----:B------:R-:W-:Y:S01]  /*7510*/  MUFU.EX2 R135, R135 ;  /* 0x0000008700877308 */ /* 0x000fe20000000800 */
[----:B------:R-:W-:Y:S02]  /*7520*/  ISETP.GT.AND P4, PT, R50, 0x49, P1 ;  /* 0x000000493200780c */ /* 0x000fe40000f84270 */
[----:B------:R-:W-:Y:S02]  /*7530*/  ISETP.LT.OR P5, PT, R48, 0x49, P5 ;  /* 0x000000493000780c */ /* 0x000fe40002fa1670 */
[----:B------:R-:W-:Y:S01]  /*7540*/  FSEL R155, R33, -INF , !P3 ;  /* 0xff800000219b7808 */ /* 0x000fe20005800000 */
[----:B------:R-:W-:Y:S01]  /*7550*/  FFMA.FTZ R33, R149, R14, -R12 ;  /* 0x0000000e95217223 */ /* 0x000fe2000001080c */
[----:B------:R-:W-:Y:S01]  /*7560*/  FMNMX.FTZ R10, R32, R11, !PT ;  /* 0x0000000b200a7209 */ /* 0x000fe20007810000 */
[----:B------:R-:W-:Y:S01]  /*7570*/  MUFU.EX2 R146, R146 ;  /* 0x0000009200927308 */ /* 0x000fe20000000800 */
[----:B------:R-:W-:-:S02]  /*7580*/  ISETP.GT.AND P2, PT, R50, 0x50, P1 ;  /* 0x000000503200780c */ /* 0x000fc40000f44270 */
[----:B------:R-:W-:Y:S01]  /*7590*/  FSEL R153, R34, -INF , !P5 ;  /* 0xff80000022997808 */ /* 0x000fe20006800000 */
[----:B-1----:R-:W-:Y:S01]  /*75a0*/  FFMA.FTZ R34, R7, R3, R148 ;  /* 0x0000000307227223 */ /* 0x002fe20000010094 */
[----:B------:R-:W-:Y:S02]  /*75b0*/  ISETP.LT.OR P4, PT, R48, 0x4a, P4 ;  /* 0x0000004a3000780c */ /* 0x000fe40002781670 */
[----:B------:R-:W-:Y:S01]  /*75c0*/  FMNMX.FTZ R10, R155, R10, !PT ;  /* 0x0000000a9b0a7209 */ /* 0x000fe20007810000 */
[----:B------:R-:W-:Y:S01]  /*75d0*/  FADD.FTZ R3, R21, R34 ;  /* 0x0000002215037221 */ /* 0x000fe20000010000 */
[----:B------:R-:W-:Y:S01]  /*75e0*/  ISETP.GT.AND P3, PT, R50, 0x51, P1 ;  /* 0x000000513200780c */ /* 0x000fe20000f64270 */
[----:B------:R-:W-:Y:S01]  /*75f0*/  MUFU.EX2 R29, R29 ;  /* 0x0000001d001d7308 */ /* 0x000fe20000000800 */
[----:B------:R-:W-:Y:S02]  /*7600*/  ISETP.LT.OR P2, PT, R48, 0x51, P2 ;  /* 0x000000513000780c */ /* 0x000fe40001741670 */
[----:B------:R-:W-:Y:S01]  /*7610*/  FSEL R151, R35, -INF , !P4 ;  /* 0xff80000023977808 */ /* 0x000fe20006000000 */
[----:B------:R-:W-:Y:S01]  /*7620*/  FFMA.FTZ R35, R121, R14, -R12 ;  /* 0x0000000e79237223 */ /* 0x000fe2000001080c */
[----:B------:R-:W-:-:S02]  /*7630*/  FMNMX.FTZ R10, R153, R10, !PT ;  /* 0x0000000a990a7209 */ /* 0x000fc40007810000 */
[----:B------:R-:W-:Y:S01]  /*7640*/  ISETP.GT.AND P5, PT, R50, 0x58, P1 ;  /* 0x000000583200780c */ /* 0x000fe20000fa4270 */
[----:B------:R-:W-:Y:S01]  /*7650*/  MUFU.EX2 R140, R140 ;  /* 0x0000008c008c7308 */ /* 0x000fe20000000800 */
[----:B------:R-:W-:Y:S02]  /*7660*/  FSEL R36, R36, -INF , !P2 ;  /* 0xff80000024247808 */ /* 0x000fe40005000000 */
[----:B------:R-:W-:Y:S02]  /*7670*/  ISETP.LT.OR P3, PT, R48, 0x52, P3 ;  /* 0x000000523000780c */ /* 0x000fe40001f61670 */
[----:B------:R-:W-:Y:S02]  /*7680*/  FMNMX.FTZ R11, R151, R10, !PT ;  /* 0x0000000a970b7209 */ /* 0x000fe40007810000 */
[----:B------:R-:W-:Y:S01]  /*7690*/  ISETP.GT.AND P4, PT, R50, 0x59, P1 ;  /* 0x000000593200780c */ /* 0x000fe20000f84270 */
[----:B------:R-:W-:Y:S01]  /*76a0*/  MUFU.EX2 R31, R31 ;  /* 0x0000001f001f7308 */ /* 0x000fe20000000800 */
[----:B------:R-:W-:-:S02]  /*76b0*/  ISETP.LT.OR P5, PT, R48, 0x59, P5 ;  /* 0x000000593000780c */ /* 0x000fc40002fa1670 */
[----:B------:R-:W-:Y:S01]  /*76c0*/  FSEL R149, R37, -INF , !P3 ;  /* 0xff80000025957808 */ /* 0x000fe20005800000 */
[----:B------:R-:W-:Y:S01]  /*76d0*/  FFMA.FTZ R37, R125, R14, -R12 ;  /* 0x0000000e7d257223 */ /* 0x000fe2000001080c */
[----:B------:R-:W-:Y:S02]  /*76e0*/  FMNMX.FTZ R10, R36, R11, !PT ;  /* 0x0000000b240a7209 */ /* 0x000fe40007810000 */
[----:B------:R-:W-:Y:S01]  /*76f0*/  ISETP.GT.AND P2, PT, R50, 0x60, P1 ;  /* 0x000000603200780c */ /* 0x000fe20000f44270 */
[----:B------:R-:W-:Y:S01]  /*7700*/  MUFU.EX2 R142, R142 ;  /* 0x0000008e008e7308 */ /* 0x000fe20000000800 */
[----:B------:R-:W-:Y:S02]  /*7710*/  FSEL R147, R38, -INF , !P5 ;  /* 0xff80000026937808 */ /* 0x000fe40006800000 */
[----:B------:R-:W-:Y:S02]  /*7720*/  ISETP.LT.OR P4, PT, R48, 0x5a, P4 ;  /* 0x0000005a3000780c */ /* 0x000fe40002781670 */
[----:B------:R-:W-:-:S02]  /*7730*/  FMNMX.FTZ R10, R149, R10, !PT ;  /* 0x0000000a950a7209 */ /* 0x000fc40007810000 */
[----:B------:R-:W-:Y:S01]  /*7740*/  ISETP.GT.AND P3, PT, R50, 0x61, P1 ;  /* 0x000000613200780c */ /* 0x000fe20000f64270 */
[----:B------:R-:W-:Y:S01]  /*7750*/  MUFU.EX2 R33, R33 ;  /* 0x0000002100217308 */ /* 0x000fe20000000800 */
[----:B------:R-:W-:Y:S02]  /*7760*/  ISETP.LT.OR P2, PT, R48, 0x61, P2 ;  /* 0x000000613000780c */ /* 0x000fe40001741670 */
[----:B------:R-:W-:Y:S01]  /*7770*/  FSEL R121, R39, -INF , !P4 ;  /* 0xff80000027797808 */ /* 0x000fe20006000000 */
[----:B------:R-:W-:Y:S01]  /*7780*/  FFMA.FTZ R39, R127, R14, -R12 ;  /* 0x0000000e7f277223 */ /* 0x000fe2000001080c */
[----:B------:R-:W-:Y:S02]  /*7790*/  FMNMX.FTZ R10, R147, R10, !PT ;  /* 0x0000000a930a7209 */ /* 0x000fe40007810000 */
[----:B------:R-:W-:Y:S01]  /*77a0*/  ISETP.GT.AND P5, PT, R50, 0x68, P1 ;  /* 0x000000683200780c */ /* 0x000fe20000fa4270 */
[----:B------:R-:W-:Y:S01]  /*77b0*/  MUFU.EX2 R136, R136 ;  /* 0x0000008800887308 */ /* 0x000fe20000000800 */
[----:B------:R-:W-:-:S02]  /*77c0*/  FSEL R40, R40, -INF , !P2 ;  /* 0xff80000028287808 */ /* 0x000fc40005000000 */
[----:B------:R-:W-:Y:S02]  /*77d0*/  ISETP.LT.OR P3, PT, R48, 0x62, P3 ;  /* 0x000000623000780c */ /* 0x000fe40001f61670 */
[----:B------:R-:W-:Y:S02]  /*77e0*/  FMNMX.FTZ R11, R121, R10, !PT ;  /* 0x0000000a790b7209 */ /* 0x000fe40007810000 */
        /* <DEDUP_REMOVED lines=19> */
[----:B------:R-:W-:Y:S02]  /*7920*/  ISETP.LT.OR P3, PT, R48, 0x72, P3 ;  /* 0x000000723000780c */ /* 0x000fe40001f61670 */
[----:B------:R-:W-:Y:S02]  /*7930*/  FSEL R44, R44, -INF , !P2 ;  /* 0xff8000002c2c7808 */ /* 0x000fe40005000000 */
[----:B------:R-:W-:-:S02]  /*7940*/  FMNMX.FTZ R11, R131, R10, !PT ;  /* 0x0000000a830b7209 */ /* 0x000fc40007810000 */
[----:B------:R-:W-:Y:S01]  /*7950*/  ISETP.GT.AND P1, PT, R50, 0x79, P1 ;  /* 0x000000793200780c */ /* 0x000fe20000f24270 */
[----:B------:R-:W-:Y:S01]  /*7960*/  MUFU.EX2 R39, R39 ;  /* 0x0000002700277308 */ /* 0x000fe20000000800 */
[----:B------:R-:W-:Y:S02]  /*7970*/  ISETP.LT.OR P5, PT, R48, 0x79, P5 ;  /* 0x000000793000780c */ /* 0x000fe40002fa1670 */
[----:B------:R-:W-:Y:S01]  /*7980*/  FSEL R127, R45, -INF , !P3 ;  /* 0xff8000002d7f7808 */ /* 0x000fe20005800000 */
[----:B------:R-:W-:Y:S01]  /*7990*/  FFMA.FTZ R45, R61, R14, -R12 ;  /* 0x0000000e3d2d7223 */ /* 0x000fe2000001080c */
[----:B------:R-:W-:Y:S02]  /*79a0*/  FMNMX.FTZ R10, R44, R11, !PT ;  /* 0x0000000b2c0a7209 */ /* 0x000fe40007810000 */
[----:B------:R-:W-:Y:S01]  /*79b0*/  ISETP.LT.OR P1, PT, R48, 0x7a, P1 ;  /* 0x0000007a3000780c */ /* 0x000fe20000f21670 */
[----:B------:R-:W-:Y:S01]  /*79c0*/  MUFU.EX2 R134, R134 ;  /* 0x0000008600867308 */ /* 0x000fe20000000800 */
[----:B------:R-:W-:-:S02]  /*79d0*/  FSEL R46, R46, -INF , !P5 ;  /* 0xff8000002e2e7808 */ /* 0x000fc40006800000 */
[----:B------:R-:W-:Y:S02]  /*79e0*/  FMNMX.FTZ R11, R127, R10, !PT ;  /* 0x0000000a7f0b7209 */ /* 0x000fe40007810000 */
[----:B------:R-:W-:Y:S01]  /*79f0*/  FSEL R129, R47, -INF , !P1 ;  /* 0xff8000002f817808 */ /* 0x000fe20004800000 */
[----:B------:R-:W-:Y:S01]  /*7a00*/  FFMA.FTZ R47, R65, R14, -R12 ;  /* 0x0000000e412f7223 */ /* 0x000fe2000001080c */
        /* <DEDUP_REMOVED lines=54> */
[----:B------:R-:W-:-:S03]  /*7d70*/  FADD.FTZ R2, R144, R3 ;  /* 0x0000000390027221 */ /* 0x000fc60000010000 */
[----:B------:R-:W-:Y:S01]  /*7d80*/  FADD.FTZ R63, R53, R34 ;  /* 0x00000022353f7221 */ /* 0x000fe20000010000 */
[-C--:B------:R-:W-:Y:S01]  /*7d90*/  FFMA.FTZ R34, R36, R14.reuse, -R10 ;  /* 0x0000000e24227223 */ /* 0x080fe2000001080a */
[----:B------:R-:W-:Y:S01]  /*7da0*/  FADD.FTZ R3, R135, R2 ;  /* 0x0000000287037221 */ /* 0x000fe20000010000 */
[----:B------:R-:W2:Y:S01]  /*7db0*/  MUFU.EX2 R22, R22 ;  /* 0x0000001600167308 */ /* 0x000ea20000000800 */
[----:B0-----:R-:W-:Y:S01]  /*7dc0*/  FADD.FTZ R36, R20, R63 ;  /* 0x0000003f14247221 */ /* 0x001fe20000010000 */
[----:B------:R-:W-:Y:S01]  /*7dd0*/  FFMA.FTZ R63, R149, R14, -R10 ;  /* 0x0000000e953f7223 */ /* 0x000fe2000001080a */
        /* <DEDUP_REMOVED lines=11> */
[----:B0-----:R-:W-:Y:S01]  /*7e90*/  FADD.FTZ R65, R55, R36 ;  /* 0x0000002437417221 */ /* 0x001fe20000010000 */
[----:B------:R-:W-:-:S06]  /*7ea0*/  FFMA.FTZ R36, R147, R14, -R10 ;  /* 0x0000000e93247223 */ /* 0x000fcc000001080a */
[----:B------:R-:W0:Y:S01]  /*7eb0*/  MUFU.EX2 R26, R26 ;  /* 0x0000001a001a7308 */ /* 0x000e220000000800 */
[----:B-1----:R-:W-:Y:S01]  /*7ec0*/  FADD.FTZ R38, R24, R65 ;  /* 0x0000004118267221 */ /* 0x002fe20000010000 */
[-CC-:B------:R-:W-:Y:S01]  /*7ed0*/  FFMA.FTZ R65, R121, R14.reuse, -R10.reuse ;  /* 0x0000000e79417223 */ /* 0x180fe2000001080a */
[----:B------:R-:W-:-:S05]  /*7ee0*/  FFMA.FTZ R121, R44, R14, -R10 ;  /* 0x0000000e2c797223 */ /* 0x000fca000001080a */
[----:B------:R-:W1:Y:S01]  /*7ef0*/  MUFU.EX2 R59, R59 ;  /* 0x0000003b003b7308 */ /* 0x000e620000000800 */
[----:B--2---:R-:W-:-:S07]  /*7f00*/  FADD.FTZ R67, R57, R38 ;  /* 0x0000002639437221 */ /* 0x004fce0000010000 */
[----:B------:R-:W2:Y:S01]  /*7f10*/  MUFU.EX2 R137, R137 ;  /* 0x0000008900897308 */ /* 0x000ea20000000800 */
[----:B0-----:R-:W-:Y:S01]  /*7f20*/  FADD.FTZ R38, R26, R67 ;  /* 0x000000431a267221 */ /* 0x001fe20000010000 */
[-CC-:B------:R-:W-:Y:S01]  /*7f30*/  FFMA.FTZ R67, R123, R14.reuse, -R10.reuse ;  /* 0x0000000e7b437223 */ /* 0x180fe2000001080a */
[----:B------:R-:W-:-:S05]  /*7f40*/  FFMA.FTZ R123, R46, R14, -R10 ;  /* 0x0000000e2e7b7223 */ /* 0x000fca000001080a */
[----:B------:R-:W0:Y:S01]  /*7f50*/  MUFU.EX2 R28, R28 ;  /* 0x0000001c001c7308 */ /* 0x000e220000000800 */
[----:B-1----:R-:W-:Y:S01]  /*7f60*/  FADD.FTZ R2, R59, R38 ;  /* 0x000000263b027221 */ /* 0x002fe20000010000 */
[----:B------:R-:W-:Y:S01]  /*7f70*/  FFMA.FTZ R38, R40, R14, -R10 ;  /* 0x0000000e28267223 */ /* 0x000fe2000001080a */
        /* <DEDUP_REMOVED lines=8> */
[-CC-:B------:R-:W-:Y:S01]  /*8000*/  FFMA.FTZ R40, R125, R14.reuse, -R10.reuse ;  /* 0x0000000e7d287223 */ /* 0x180fe2000001080a */
[----:B------:R-:W-:Y:S01]  /*8010*/  FADD.FTZ R42, R132, R69 ;  /* 0x00000045842a7221 */ /* 0x000fe20000010000 */
[----:B------:R-:W-:-:S03]  /*8020*/  FFMA.FTZ R69, R131, R14, -R10 ;  /* 0x0000000e83457223 */ /* 0x000fc6000001080a */
[----:B------:R-:W-:Y:S01]  /*8030*/  FADD.FTZ R73, R39, R42 ;  /* 0x0000002a27497221 */ /* 0x000fe20000010000 */
        /* <DEDUP_REMOVED lines=23> */
[-C--:B------:R-:W-:Y:S01]  /*81b0*/  FFMA.FTZ R42, R127, R14.reuse, -R10 ;  /* 0x0000000e7f2a7223 */ /* 0x080fe2000001080a */
[----:B------:R-:W-:Y:S01]  /*81c0*/  FADD.FTZ R3, R45, R2 ;  /* 0x000000022d037221 */ /* 0x000fe20000010000 */
[----:B------:R-:W-:-:S03]  /*81d0*/  FFMA.FTZ R10, R129, R14, -R10 ;  /* 0x0000000e810a7223 */ /* 0x000fc6000001080a */
[----:B------:R-:W-:Y:S01]  /*81e0*/  FADD.FTZ R2, R126, R3 ;  /* 0x000000037e027221 */ /* 0x000fe20000010000 */
[----:B------:R-:W2:Y:S01]  /*81f0*/  MUFU.EX2 R38, R38 ;  /* 0x0000002600267308 */ /* 0x000ea20000000800 */
[----:B0-----:R-:W-:Y:S02]  /*8200*/  FADD.FTZ R44, R36, R73 ;  /* 0x00000049242c7221 */ /* 0x001fe40000010000 */
[----:B------:R-:W-:-:S04]  /*8210*/  FADD.FTZ R3, R43, R2 ;  /* 0x000000022b037221 */ /* 0x000fc80000010000 */
[----:B------:R-:W-:Y:S01]  /*8220*/  FADD.FTZ R2, R120, R3 ;  /* 0x0000000378027221 */ /* 0x000fe20000010000 */
        /* <DEDUP_REMOVED lines=24> */
.L_x_13810:
        /* <DEDUP_REMOVED lines=75> */
.L_x_13792:
[----:B------:R-:W0:Y:S01]  /*8860*/  S2UR UR10, SR_CTAID.X ;  /* 0x00000000000a79c3 */ /* 0x000e220000002500 */
[----:B------:R-:W-:Y:S01]  /*8870*/  IADD3 R27, -R27, 0x1, RZ ;  /* 0x000000011b1b7810 */ /* 0x000fe20007ffe1ff */
[----:B------:R-:W-:Y:S02]  /*8880*/  UISETP.NE.AND UP1, UPT, UR40, URZ, UPT ;  /* 0x0000003f2800728c */ /* 0x000fe4000bf25270 */
[----:B------:R-:W-:Y:S02]  /*8890*/  UISETP.NE.AND UP0, UPT, UR44, URZ, UPT ;  /* 0x0000003f2c00728c */ /* 0x000fe4000bf05270 */
[----:B------:R-:W-:Y:S01]  /*88a0*/  IMAD R27, R16, UR28, R27 ;  /* 0x0000001c101b7c24 */ /* 0x000fe2000f8e021b */
[----:B------:R-:W-:-:S03]  /*88b0*/  UMOV UR14, 0xc0 ;  /* 0x000000c0000e7882 */ /* 0x000fc60000000000 */
[----:B------:R-:W-:Y:S02]  /*88c0*/  PLOP3.LUT P1, PT, PT, PT, UP0, 0x40, 0x0 ;  /* 0x000000000000781c */ /* 0x000fe40003f2e808 */
[----:B------:R-:W-:Y:S01]  /*88d0*/  R2UR UR15, R27 ;  /* 0x000000001b0f72ca */ /* 0x000fe200000e0000 */
[----:B------:R-:W-:Y:S01]  /*88e0*/  @UP1 ULDC UR18, c[0x0][0x450] ;  /* 0x0001140000121ab9 */ /* 0x000fe20000000800 */
[----:B0-----:R-:W-:-:S03]  /*88f0*/  UIMAD UR14, UR10, UR14, 0xbf ;  /* 0x000000bf0a0e74a4 */ /* 0x001fc6000f8e020e */
        /* <DEDUP_REMOVED lines=18> */
.L_x_13813:
[----:B------:R-:W-:Y:S02]  /*8a20*/  ULDC UR18, c[0x0][0x9e4] ;  /* 0x0002790000127ab9 */ /* 0x000fe40000000800 */
[----:B------:R-:W-:-:S11]  /*8a30*/  UISETP.NE.AND UP0, UPT, UR18, 0x1, UPT ;  /* 0x000000011200788c */ /* 0x000fd6000bf05270 */
[----:B------:R-:W-:Y:S02]  /*8a40*/  @UP0 ULDC.64 UR20, c[0x0][0x9e8] ;  /* 0x00027a0000140ab9 */ /* 0x000fe40000000a00 */
[----:B------:R-:W-:-:S04]  /*8a50*/  UIMAD.WIDE.U32 UR10, UR14, UR20, URZ ;  /* 0x000000140e0a72a5 */ /* 0x000fc8000f8e003f */
[----:B------:R-:W-:-:S12]  /*8a60*/  @UP0 USHF.R.U32.HI UR14, URZ, UR21, UR11 ;  /* 0x000000153f0e0299 */ /* 0x000fd8000801160b */
.L_x_13814:
[----:B------:R-:W-:-:S04]  /*8a70*/  UIMAD UR14, UR14, UR18, URZ ;  /* 0x000000120e0e72a4 */ /* 0x000fc8000f8e023f */
[----:B------:R-:W-:-:S04]  /*8a80*/  UISETP.LT.AND UP0, UPT, UR15, UR14, UPT ;  /* 0x0000000e0f00728c */ /* 0x000fc8000bf01270 */
[----:B------:R-:W-:-:S12]  /*8a90*/  USEL UR15, UR15, UR14, !UP0 ;  /* 0x0000000e0f0f7287 */ /* 0x000fd8000c000000 */
.L_x_13812:
        /* <DEDUP_REMOVED lines=13> */
.L_x_13826:
[----:B------:R-:W-:Y:S01]  /*8b70*/  ISETP.NE.AND P2, PT, RZ, UR42, PT ;  /* 0x0000002aff007c0c */ /* 0x000fe2000bf45270 */
[----:B------:R-:W-:-:S04]  /*8b80*/  UISETP.NE.AND UP0, UPT, UR26, 0x1, UPT ;  /* 0x000000011a00788c */ /* 0x000fc8000bf05270 */
[----:B------:R-:W-:-:S04]  /*8b90*/  USEL UR4, URZ, 0x1, UP0 ;  /* 0x000000013f047887 */ /* 0x000fc80008000000 */
[----:B------:R-:W-:-:S04]  /*8ba0*/  ULOP3.LUT UR4, UR27, UR4, URZ, 0x3c, !UPT ;  /* 0x000000041b047292 */ /* 0x000fc8000f8e3c3f */
[----:B------:R-:W-:Y:S08]  /*8bb0*/  @P2 BRA `(.L_x_13816) ;  /* 0x0000000000382947 */ /* 0x000ff00003800000 */
[----:B------:R-:W-:Y:S05]  /*8bc0*/  @!P0 BRA `(.L_x_13817) ;  /* 0x0000000000048947 */ /* 0x000fea0003800000 */
[----:B------:R-:W-:Y:S01]  /*8bd0*/  BPT.TRAP 0x1 ;  /* 0x000000040000795c */ /* 0x000fe20000300000 */
.L_x_13817:
        /* <DEDUP_REMOVED lines=9> */
.L_x_13818:
[----:B-1----:R-:W-:Y:S05]  /*8c70*/  @P1 BRA `(.L_x_13816) ;  /* 0x0000000000081947 */ /* 0x002fea0003800000 */
[----:B------:R-:W1:Y:S02]  /*8c80*/  SYNCS.PHASECHK.TRANS64.TRYWAIT P1, [UR7+0x16830], R10 ;  /* 0x0168300aff0075a7 */ /* 0x000e640008020147 */
[----:B-1----:R-:W-:Y:S05]  /*8c90*/  @!P1 BRA `(.L_x_13819) ;  /* 0x000000b400949947 */ /* 0x002fea0003800000 */
.L_x_13816:
        /* <DEDUP_REMOVED lines=30> */
.L_x_13821:
[----:B------:R-:W-:Y:S01]  /*8e80*/  ULEA UR10, UR26, UR43, 0x3 ;  /* 0x0000002b1a0a7291 */ /* 0x000fe2000f8e183f */
[----:B------:R-:W-:-:S05]  /*8e90*/  IMAD.U32 R10, RZ, RZ, UR27 ;  /* 0x0000001bff0a7e24 */ /* 0x000fca000f8e00ff */
[----:B------:R-:W-:-:S04]  /*8ea0*/  SHF.L.U32 R10, R10, 0x1f, RZ ;  /* 0x0000001f0a0a7819 */ /* 0x000fc800000006ff */
[----:B------:R0:W1:Y:S01]  /*8eb0*/  SYNCS.PHASECHK.TRANS64.TRYWAIT P1, [UR10+0x16850], R10 ;  /* 0x0168500aff0075a7 */ /* 0x000062000802014a */
[----:B------:R-:W-:Y:S05]  /*8ec0*/  @!P0 BRA `(.L_x_13822) ;  /* 0x0000000000048947 */ /* 0x000fea0003800000 */
[----:B------:R-:W-:Y:S01]  /*8ed0*/  BPT.TRAP 0x1 ;  /* 0x000000040000795c */ /* 0x000fe20000300000 */
.L_x_13822:
[----:B-1----:R-:W-:Y:S05]  /*8ee0*/  @P1 BRA `(.L_x_13820) ;  /* 0x0000000000081947 */ /* 0x002fea0003800000 */
[----:B------:R-:W1:Y:S02]  /*8ef0*/  SYNCS.PHASECHK.TRANS64.TRYWAIT P1, [UR10+0x16850], R10 ;  /* 0x0168500aff0075a7 */ /* 0x000e64000802014a */
[----:B-1----:R-:W-:Y:S05]  /*8f00*/  @!P1 BRA `(.L_x_13823) ;  /* 0x000000b400109947 */ /* 0x002fea0003800000 */
.L_x_13820:
        /* <DEDUP_REMOVED lines=50> */
.L_x_13824:
        /* <DEDUP_REMOVED lines=196> */
[----:B0-----:R-:W-:Y:S02]  /*9e70*/  FMNMX.FTZ R42, R87, R14, !PT ;  /* 0x0000000e572a7209 */ /* 0x001fe40007810000 */
[----:B------:R-:W0:Y:S03]  /*9e80*/  LDC R14, c[0x0][0x988] ;  /* 0x00026200ff0e7b82 */ /* 0x000e260000000800 */
[----:B------:R-:W2:Y:S01]  /*9e90*/  SHFL.BFLY PT, R15, R42, 0x2, 0x1f ;  /* 0x0c401f002a0f7f89 */ /* 0x000ea200000e0000 */
[----:B-1----:R-:W-:Y:S02]  /*9ea0*/  FMNMX.FTZ R44, R12, R11, !PT ;  /* 0x0000000b0c2c7209 */ /* 0x002fe40007810000 */
[----:B--2---:R-:W-:-:S03]  /*9eb0*/  FMNMX.FTZ R46, R42, R15, !PT ;  /* 0x0000000f2a2e7209 */ /* 0x004fc60007810000 */
[----:B------:R-:W1:Y:S04]  /*9ec0*/  SHFL.BFLY PT, R15, R44, 0x1, 0x1f ;  /* 0x0c201f002c0f7f89 */ /* 0x000e6800000e0000 */
[----:B------:R-:W2:Y:S01]  /*9ed0*/  SHFL.BFLY PT, R11, R46, 0x1, 0x1f ;  /* 0x0c201f002e0b7f89 */ /* 0x000ea200000e0000 */
[----:B-1----:R-:W-:Y:S02]  /*9ee0*/  FMNMX.FTZ R15, R44, R15, !PT ;  /* 0x0000000f2c0f7209 */ /* 0x002fe40007810000 */
[----:B--2---:R-:W-:-:S03]  /*9ef0*/  FMNMX.FTZ R11, R46, R11, !PT ;  /* 0x0000000b2e0b7209 */ /* 0x004fc60007810000 */
[C---:B0-----:R-:W-:Y:S01]  /*9f00*/  FMUL.FTZ R42, R15.reuse, R14 ;  /* 0x0000000e0f2a7220 */ /* 0x041fe20000410000 */
[----:B------:R-:W-:-:S03]  /*9f10*/  FADD.FTZ R153, -R15, R8 ;  /* 0x000000080f997221 */ /* 0x000fc60000010100 */
[-CC-:B------:R-:W-:Y:S01]  /*9f20*/  FFMA.FTZ R157, R123, R14.reuse, -R42.reuse ;  /* 0x0000000e7b9d7223 */ /* 0x180fe2000001082a */
[-CC-:B------:R-:W-:Y:S01]  /*9f30*/  FFMA.FTZ R123, R20, R14.reuse, -R42.reuse ;  /* 0x0000000e147b7223 */ /* 0x180fe2000001082a */
[C---:B------:R-:W-:Y:S01]  /*9f40*/  FADD.FTZ R7, -R11.reuse, R7 ;  /* 0x000000070b077221 */ /* 0x040fe20000010100 */
[-C--:B------:R-:W-:Y:S01]  /*9f50*/  FMUL.FTZ R20, R11, R14.reuse ;  /* 0x0000000e0b147220 */ /* 0x080fe20000410000 */
[-C--:B------:R-:W-:Y:S01]  /*9f60*/  FMUL.FTZ R8, R153, R14.reuse ;  /* 0x0000000e99087220 */ /* 0x080fe20000410000 */
[-C--:B------:R-:W-:Y:S01]  /*9f70*/  FFMA.FTZ R13, R13, R14.reuse, -R42 ;  /* 0x0000000e0d0d7223 */ /* 0x080fe2000001082a */
[-C--:B------:R-:W-:Y:S01]  /*9f80*/  FMUL.FTZ R7, R7, R14.reuse ;  /* 0x0000000e07077220 */ /* 0x080fe20000410000 */
[-C--:B------:R-:W-:Y:S01]  /*9f90*/  FFMA.FTZ R10, R10, R14.reuse, -R20 ;  /* 0x0000000e0a0a7223 */ /* 0x080fe20000010814 */
[-CC-:B------:R-:W-:Y:S01]  /*9fa0*/  FFMA.FTZ R148, R19, R14.reuse, -R42.reuse ;  /* 0x0000000e13947223 */ /* 0x180fe2000001082a */
[-C--:B------:R-:W-:Y:S01]  /*9fb0*/  FFMA.FTZ R134, R149, R14.reuse, -R42 ;  /* 0x0000000e95867223 */ /* 0x080fe2000001082a */
[-C--:B------:R-:W-:Y:S01]  /*9fc0*/  FFMA.FTZ R149, R21, R14.reuse, -R20 ;  /* 0x0000000e15957223 */ /* 0x080fe20000010814 */
[----:B------:R-:W-:Y:S01]  /*9fd0*/  MUFU.EX2 R8, R8 ;  /* 0x0000000800087308 */ /* 0x000fe20000000800 */
[-CC-:B------:R-:W-:Y:S01]  /*9fe0*/  FFMA.FTZ R146, R125, R14.reuse, -R42.reuse ;  /* 0x0000000e7d927223 */ /* 0x180fe2000001082a */
[-CC-:B------:R-:W-:Y:S01]  /*9ff0*/  FFMA.FTZ R150, R25, R14.reuse, -R42.reuse ;  /* 0x0000000e19967223 */ /* 0x180fe2000001082a */
[-C--:B------:R-:W-:Y:S01]  /*a000*/  FFMA.FTZ R125, R151, R14.reuse, -R42 ;  /* 0x0000000e977d7223 */ /* 0x080fe2000001082a */
[-C--:B------:R-:W-:Y:S01]  /*a010*/  FFMA.FTZ R151, R29, R14.reuse, -R20 ;  /* 0x0000000e1d977223 */ /* 0x080fe20000010814 */
[-CC-:B------:R-:W-:Y:S01]  /*a020*/  FFMA.FTZ R12, R27, R14.reuse, -R42.reuse ;  /* 0x0000000e1b0c7223 */ /* 0x180fe2000001082a */
[-C--:B------:R-:W-:Y:S01]  /*a030*/  FFMA.FTZ R130, R22, R14.reuse, -R42 ;  /* 0x0000000e16827223 */ /* 0x080fe2000001082a */
[-C--:B------:R-:W-:Y:S01]  /*a040*/  FFMA.FTZ R22, R31, R14.reuse, -R20 ;  /* 0x0000000e1f167223 */ /* 0x080fe20000010814 */
[----:B------:R-:W0:Y:S01]  /*a050*/  MUFU.EX2 R13, R13 ;  /* 0x0000000d000d7308 */ /* 0x000e220000000800 */
[-CC-:B------:R-:W-:Y:S01]  /*a060*/  FFMA.FTZ R144, R121, R14.reuse, -R42.reuse ;  /* 0x0000000e79907223 */ /* 0x180fe2000001082a */
[-C--:B------:R-:W-:Y:S01]  /*a070*/  FFMA.FTZ R132, R145, R14.reuse, -R42 ;  /* 0x0000000e91847223 */ /* 0x080fe2000001082a */
[-C--:B------:R-:W-:Y:S01]  /*a080*/  FFMA.FTZ R145, R33, R14.reuse, -R20 ;  /* 0x0000000e21917223 */ /* 0x080fe20000010814 */
[-C--:B------:R-:W-:Y:S01]  /*a090*/  FFMA.FTZ R121, R24, R14.reuse, -R42 ;  /* 0x0000000e18797223 */ /* 0x080fe2000001082a */
[-C--:B------:R-:W-:Y:S01]  /*a0a0*/  FFMA.FTZ R24, R35, R14.reuse, -R20 ;  /* 0x0000000e23187223 */ /* 0x080fe20000010814 */
[-CC-:B------:R-:W-:Y:S01]  /*a0b0*/  FFMA.FTZ R155, R127, R14.reuse, -R42.reuse ;  /* 0x0000000e7f9b7223 */ /* 0x180fe2000001082a */
[-C--:B------:R-:W-:Y:S01]  /*a0c0*/  FFMA.FTZ R127, R147, R14.reuse, -R42 ;  /* 0x0000000e937f7223 */ /* 0x080fe2000001082a */
[----:B------:R-:W-:Y:S01]  /*a0d0*/  MUFU.EX2 R7, R7 ;  /* 0x0000000700077308 */ /* 0x000fe20000000800 */
[-C--:B------:R-:W-:Y:S01]  /*a0e0*/  FFMA.FTZ R147, R37, R14.reuse, -R20 ;  /* 0x0000000e25937223 */ /* 0x080fe20000010814 */
[-C--:B------:R-:W-:Y:S01]  /*a0f0*/  FFMA.FTZ R124, R26, R14.reuse, -R42 ;  /* 0x0000000e1a7c7223 */ /* 0x080fe2000001082a */
[-C--:B------:R-:W-:Y:S01]  /*a100*/  FFMA.FTZ R26, R39, R14.reuse, -R20 ;  /* 0x0000000e271a7223 */ /* 0x080fe20000010814 */
[-CC-:B------:R-:W-:Y:S01]  /*a110*/  FFMA.FTZ R138, R141, R14.reuse, -R42.reuse ;  /* 0x0000000e8d8a7223 */ /* 0x180fe2000001082a */
[-C--:B------:R-:W-:Y:S01]  /*a120*/  FFMA.FTZ R140, R129, R14.reuse, -R42 ;  /* 0x0000000e818c7223 */ /* 0x080fe2000001082a */
[-C--:B------:R-:W-:Y:S01]  /*a130*/  FFMA.FTZ R141, R41, R14.reuse, -R20 ;  /* 0x0000000e298d7223 */ /* 0x080fe20000010814 */
[-CC-:B------:R-:W-:Y:S01]  /*a140*/  FFMA.FTZ R27, R28, R14.reuse, -R42.reuse ;  /* 0x0000000e1c1b7223 */ /* 0x180fe2000001082a */
[----:B------:R-:W1:Y:S01]  /*a150*/  MUFU.EX2 R10, R10 ;  /* 0x0000000a000a7308 */ /* 0x000e620000000800 */
[----:B0-----:R-:W-:Y:S01]  /*a160*/  FFMA.FTZ R3, R8, R3, R13 ;  /* 0x0000000308037223 */ /* 0x001fe2000001000d */
[-CC-:B------:R-:W-:Y:S01]  /*a170*/  FFMA.FTZ R153, R131, R14.reuse, -R42.reuse ;  /* 0x0000000e83997223 */ /* 0x180fe2000001082a */
[-C--:B------:R-:W-:Y:S01]  /*a180*/  FFMA.FTZ R128, R18, R14.reuse, -R42 ;  /* 0x0000000e12807223 */ /* 0x080fe2000001082a */
[-C--:B------:R-:W-:Y:S01]  /*a190*/  FFMA.FTZ R28, R43, R14.reuse, -R20 ;  /* 0x0000000e2b1c7223 */ /* 0x080fe20000010814 */
[-CC-:B------:R-:W-:Y:S01]  /*a1a0*/  FFMA.FTZ R18, R40, R14.reuse, -R42.reuse ;  /* 0x0000000e28127223 */ /* 0x180fe2000001082a */
[-CC-:B------:R-:W-:Y:S01]  /*a1b0*/  FFMA.FTZ R129, R143, R14.reuse, -R42.reuse ;  /* 0x0000000e8f817223 */ /* 0x180fe2000001082a */
[-C--:B------:R-:W-:Y:S01]  /*a1c0*/  FFMA.FTZ R142, R133, R14.reuse, -R42 ;  /* 0x0000000e858e7223 */ /* 0x080fe2000001082a */
[----:B------:R-:W0:Y:S01]  /*a1d0*/  MUFU.EX2 R148, R148 ;  /* 0x0000009400947308 */ /* 0x000e220000000800 */
[-C--:B------:R-:W-:Y:S01]  /*a1e0*/  FFMA.FTZ R143, R45, R14.reuse, -R20 ;  /* 0x0000000e2d8f7223 */ /* 0x080fe20000010814 */
[-CC-:B------:R-:W-:Y:S01]  /*a1f0*/  FFMA.FTZ R126, R30, R14.reuse, -R42.reuse ;  /* 0x0000000e1e7e7223 */ /* 0x180fe2000001082a */
[-C--:B------:R-:W-:Y:S01]  /*a200*/  FFMA.FTZ R133, R135, R14.reuse, -R42 ;  /* 0x0000000e87857223 */ /* 0x080fe2000001082a */
[-C--:B------:R-:W-:Y:S01]  /*a210*/  FFMA.FTZ R30, R47, R14.reuse, -R20 ;  /* 0x0000000e2f1e7223 */ /* 0x080fe20000010814 */
[-CC-:B------:R-:W-:Y:S01]  /*a220*/  FFMA.FTZ R136, R137, R14.reuse, -R42.reuse ;  /* 0x0000000e89887223 */ /* 0x180fe2000001082a */
[-CC-:B------:R-:W-:Y:S01]  /*a230*/  FFMA.FTZ R131, R139, R14.reuse, -R42.reuse ;  /* 0x0000000e8b837223 */ /* 0x180fe2000001082a */
[----:B------:R-:W-:Y:S01]  /*a240*/  FFMA.FTZ R25, R32, R14, -R42 ;  /* 0x0000000e20197223 */ /* 0x000fe2000001082a */
[----:B------:R-:W2:Y:S01]  /*a250*/  MUFU.EX2 R149, R149 ;  /* 0x0000009500957308 */ /* 0x000ea20000000800 */
[----:B-1----:R-:W-:Y:S01]  /*a260*/  FFMA.FTZ R2, R7, R2, R10 ;  /* 0x0000000207027223 */ /* 0x002fe2000001000a */
[-CC-:B------:R-:W-:Y:S01]  /*a270*/  FFMA.FTZ R120, R34, R14.reuse, -R42.reuse ;  /* 0x0000000e22787223 */ /* 0x180fe2000001082a */
[-CC-:B------:R-:W-:Y:S01]  /*a280*/  FFMA.FTZ R19, R36, R14.reuse, -R42.reuse ;  /* 0x0000000e24137223 */ /* 0x180fe2000001082a */
[-C--:B------:R-:W-:Y:S01]  /*a290*/  FFMA.FTZ R122, R38, R14.reuse, -R42 ;  /* 0x0000000e267a7223 */ /* 0x080fe2000001082a */
[-CC-:B------:R-:W-:Y:S01]  /*a2a0*/  FFMA.FTZ R137, R49, R14.reuse, -R20.reuse ;  /* 0x0000000e31897223 */ /* 0x180fe20000010814 */
[-CC-:B------:R-:W-:Y:S01]  /*a2b0*/  FFMA.FTZ R32, R51, R14.reuse, -R20.reuse ;  /* 0x0000000e33207223 */ /* 0x180fe20000010814 */
[-CC-:B------:R-:W-:Y:S01]  /*a2c0*/  FFMA.FTZ R139, R53, R14.reuse, -R20.reuse ;  /* 0x0000000e358b7223 */ /* 0x180fe20000010814 */
[----:B------:R-:W1:Y:S01]  /*a2d0*/  MUFU.EX2 R150, R150 ;  /* 0x0000009600967308 */ /* 0x000e620000000800 */
[----:B0-----:R-:W-:Y:S01]  /*a2e0*/  FADD.FTZ R3, R148, R3 ;  /* 0x0000000394037221 */ /* 0x001fe20000010000 */
[-CC-:B------:R-:W-:Y:S01]  /*a2f0*/  FFMA.FTZ R34, R55, R14.reuse, -R20.reuse ;  /* 0x0000000e37227223 */ /* 0x180fe20000010814 */
[-CC-:B------:R-:W-:Y:S01]  /*a300*/  FFMA.FTZ R21, R57, R14.reuse, -R20.reuse ;  /* 0x0000000e39157223 */ /* 0x180fe20000010814 */
[-CC-:B------:R-:W-:Y:S01]  /*a310*/  FFMA.FTZ R36, R59, R14.reuse, -R20.reuse ;  /* 0x0000000e3b247223 */ /* 0x180fe20000010814 */
[-CC-:B------:R-:W-:Y:S01]  /*a320*/  FFMA.FTZ R135, R61, R14.reuse, -R20.reuse ;  /* 0x0000000e3d877223 */ /* 0x180fe20000010814 */
[----:B------:R-:W-:-:S02]  /*a330*/  FFMA.FTZ R38, R63, R14, -R20 ;  /* 0x0000000e3f267223 */ /* 0x000fc40000010814 */
        /* <DEDUP_REMOVED lines=134> */
.L_x_13825:
        /* <DEDUP_REMOVED lines=74> */
[----:B------:R-:W-:Y:S06]  /*b040*/  @P1 BRA `(.L_x_13826) ;  /* 0xffffffd800c81947 */ /* 0x000fec000383ffff */
.L_x_13815:
[----:B------:R-:W-:-:S13]  /*b050*/  ISETP.GE.AND P1, PT, R9, UR41, PT ;  /* 0x0000002909007c0c */ /* 0x000fda000bf26270 */
[----:B------:R-:W-:Y:S05]  /*b060*/  @!P1 BRA `(.L_x_13827) ;  /* 0x00000034008c9947 */ /* 0x000fea0003800000 */
[----:B------:R-:W-:Y:S01]  /*b070*/  VIADD R10, R17, 0x9 ;  /* 0x00000009110a7836 */ /* 0x000fe20000000000 */
[----:B------:R-:W-:Y:S01]  /*b080*/  ISETP.GE.U32.AND P1, PT, R23, 0x180, PT ;  /* 0x000001801700780c */ /* 0x000fe20003f26070 */
[----:B------:R-:W-:Y:S01]  /*b090*/  IMAD.MOV.U32 R8, RZ, RZ, R11 ;  /* 0x000000ffff087224 */ /* 0x000fe200078e000b */
[----:B------:R-:W-:Y:S01]  /*b0a0*/  UMOV UR31, UR4 ;  /* 0x00000004001f7c82 */ /* 0x000fe20008000000 */
[----:B------:R-:W-:Y:S01]  /*b0b0*/  IMAD.MOV.U32 R7, RZ, RZ, R15 ;  /* 0x000000ffff077224 */ /* 0x000fe200078e000f */
[----:B------:R-:W-:Y:S01]  /*b0c0*/  SEL R10, R10, 0x9, !P1 ;  /* 0x000000090a0a7807 */ /* 0x000fe20004800000 */
[----:B------:R-:W-:Y:S01]  /*b0d0*/  VIADD R17, R17, 0x8 ;  /* 0x0000000811117836 */ /* 0x000fe20000000000 */
[----:B------:R-:W-:Y:S01]  /*b0e0*/  UMOV UR25, UR7 ;  /* 0x0000000700197c82 */ /* 0x000fe20008000000 */
[----:B------:R-:W-:Y:S01]  /*b0f0*/  ULDC UR26, c[0x0][0x9e4] ;  /* 0x00027900001a7ab9 */ /* 0x000fe20000000800 */
[----:B------:R-:W-:Y:S01]  /*b100*/  ULDC UR27, c[0x0][0x288] ;  /* 0x0000a200001b7ab9 */ /* 0x000fe20000000800 */
[----:B------:R-:W-:Y:S01]  /*b110*/  ULDC UR28, c[0x0][0x2f0] ;  /* 0x0000bc00001c7ab9 */ /* 0x000fe20000000800 */
[----:B------:R-:W-:Y:S01]  /*b120*/  ULDC UR29, c[0x0][0x9d8] ;  /* 0x00027600001d7ab9 */ /* 0x000fe20000000800 */
[----:B------:R-:W-:-:S05]  /*b130*/  ULDC UR30, c[0x0][0x9e0] ;  /* 0x00027800001e7ab9 */ /* 0x000fca0000000800 */
.L_x_13846:
        /* <DEDUP_REMOVED lines=9> */
.L_x_13829:
[----:B------:R-:W-:Y:S01]  /*b1d0*/  ULEA UR10, UR7, UR43, 0x3 ;  /* 0x0000002b070a7291 */ /* 0x000fe2000f8e183f */
[----:B------:R-:W-:-:S05]  /*b1e0*/  IMAD.U32 R11, RZ, RZ, UR4 ;  /* 0x00000004ff0b7e24 */ /* 0x000fca000f8e00ff */
[----:B------:R-:W-:-:S04]  /*b1f0*/  SHF.L.U32 R11, R11, 0x1f, RZ ;  /* 0x0000001f0b0b7819 */ /* 0x000fc800000006ff */
[----:B------:R0:W1:Y:S01]  /*b200*/  SYNCS.PHASECHK.TRANS64.TRYWAIT P1, [UR10+0x16830], R11 ;  /* 0x0168300bff0075a7 */ /* 0x000062000802014a */
[----:B------:R-:W-:Y:S05]  /*b210*/  @!P0 BRA `(.L_x_13830) ;  /* 0x0000000000048947 */ /* 0x000fea0003800000 */
[----:B------:R-:W-:Y:S01]  /*b220*/  BPT.TRAP 0x1 ;  /* 0x000000040000795c */ /* 0x000fe20000300000 */
.L_x_13830:
[----:B-1----:R-:W-:Y:S05]  /*b230*/  @P1 BRA `(.L_x_13828) ;  /* 0x0000000000081947 */ /* 0x002fea0003800000 */
[----:B------:R-:W1:Y:S02]  /*b240*/  SYNCS.PHASECHK.TRANS64.TRYWAIT P1, [UR10+0x16830], R11 ;  /* 0x0168300bff0075a7 */ /* 0x000e64000802014a */
[----:B-1----:R-:W-:Y:S05]  /*b250*/  @!P1 BRA `(.L_x_13831) ;  /* 0x0000009000549947 */ /* 0x002fea0003800000 */
.L_x_13828:
        /* <DEDUP_REMOVED lines=26> */
.L_x_13833:
[----:B------:R-:W-:Y:S01]  /*b400*/  ULEA UR10, UR25, UR43, 0x3 ;  /* 0x0000002b190a7291 */ /* 0x000fe2000f8e183f */
[----:B01----:R-:W-:-:S05]  /*b410*/  IMAD.U32 R11, RZ, RZ, UR31 ;  /* 0x0000001fff0b7e24 */ /* 0x003fca000f8e00ff */
[----:B------:R-:W-:-:S04]  /*b420*/  SHF.L.U32 R11, R11, 0x1f, RZ ;  /* 0x0000001f0b0b7819 */ /* 0x000fc800000006ff */
[----:B------:R0:W1:Y:S01]  /*b430*/  SYNCS.PHASECHK.TRANS64.TRYWAIT P1, [UR10+0x16850], R11 ;  /* 0x0168500bff0075a7 */ /* 0x000062000802014a */
[----:B------:R-:W-:Y:S05]  /*b440*/  @!P0 BRA `(.L_x_13834) ;  /* 0x0000000000048947 */ /* 0x000fea0003800000 */
[----:B------:R-:W-:Y:S01]  /*b450*/  BPT.TRAP 0x1 ;  /* 0x000000040000795c */ /* 0x000fe20000300000 */
.L_x_13834:
[----:B-1----:R-:W-:Y:S05]  /*b460*/  @P1 BRA `(.L_x_13832) ;  /* 0x0000000000081947 */ /* 0x002fea0003800000 */
[----:B------:R-:W1:Y:S02]  /*b470*/  SYNCS.PHASECHK.TRANS64.TRYWAIT P1, [UR10+0x16850], R11 ;  /* 0x0168500bff0075a7 */ /* 0x000e64000802014a */
[----:B-1----:R-:W-:Y:S05]  /*b480*/  @!P1 BRA `(.L_x_13835) ;  /* 0x0000008c00e09947 */ /* 0x002fea0003800000 */
.L_x_13832:
[----:B------:R-:W-:Y:S01]  /*b490*/  UIADD3 UR10, UR43, 0x400, URZ ;  /* 0x000004002b0a7890 */ /* 0x000fe2000fffe03f */
[----:B------:R-:W-:Y:S01]  /*b4a0*/  WARPGROUP.ARRIVE ;  /* 0x00000000000079c5 */ /* 0x000fe20000000000 */
[----:B------:R-:W-:Y:S02]  /*b4b0*/  UMOV UR11, 0x40000040 ;  /* 0x40000040000b7882 */ /* 0x000fe40000000000 */
[----:B------:R-:W-:-:S04]  /*b4c0*/  USHF.R.U32.HI UR10, URZ, 0x4, UR10 ;  /* 0x000000043f0a7899 */ /* 0x000fc8000801160a */
[----:B------:R-:W-:-:S04]  /*b4d0*/  ULOP3.LUT UR10, UR10, 0x3fff, URZ, 0xc0, !UPT ;  /* 0x00003fff0a0a7892 */ /* 0x000fc8000f8ec03f */
        /* <DEDUP_REMOVED lines=42> */
.L_x_13836:
[----:B------:R-:W-:Y:S01]  /*b780*/  UISETP.NE.AND UP1, UPT, UR40, URZ, UPT ;  /* 0x0000003f2800728c */ /* 0x000fe2000bf25270 */
[----:B01----:R-:W-:Y:S01]  /*b790*/  FMUL.FTZ R11, R26, UR29 ;  /* 0x0000001d1a0b7c20 */ /* 0x003fe20008410000 */
        /* <DEDUP_REMOVED lines=16> */
[----:B------:R-:W-:Y:S01]  /*b8a0*/  FMUL.FTZ R120, R28, UR29 ;  /* 0x0000001d1c787c20 */ /* 0x000fe20008410000 */
[----:B------:R-:W-:Y:S01]  /*b8b0*/  @P1 IMAD.HI.U32 R46, R6, UR11, RZ ;  /* 0x0000000b062e1c27 */ /* 0x000fe2000f8e00ff */
[----:B------:R-:W-:Y:S01]  /*b8c0*/  @UP1 ULDC UR11, c[0x0][0x450] ;  /* 0x00011400000b1ab9 */ /* 0x000fe20000000800 */
[----:B------:R-:W-:Y:S02]  /*b8d0*/  IADD3 R47, -R64, 0x1, RZ ;  /* 0x00000001402f7810 */ /* 0x000fe40007ffe1ff */
[----:B------:R-:W-:Y:S01]  /*b8e0*/  FMUL.FTZ R121, R29, UR29 ;  /* 0x0000001d1d797c20 */ /* 0x000fe20008410000 */
[----:B------:R-:W-:Y:S01]  /*b8f0*/  UISETP.NE.AND UP0, UPT, UR44, URZ, UPT ;  /* 0x0000003f2c00728c */ /* 0x000fe2000bf05270 */
        /* <DEDUP_REMOVED lines=56> */
[----:B------:R-:W1:Y:S01]  /*bc80*/  MUFU.TANH R14, R14 ;  /* 0x0000000e000e7308 */ /* 0x000e620000002400 */
[----:B------:R-:W-:Y:S01]  /*bc90*/  IMAD R49, R16, UR28, R49 ;  /* 0x0000001c10317c24 */ /* 0x000fe2000f8e0231 */
[----:B------:R-:W-:-:S03]  /*bca0*/  UPRMT UR10, UR5, 0x654, UR10 ;  /* 0x00000654050a7896 */ /* 0x000fc6000800000a */
[----:B------:R-:W-:-:S03]  /*bcb0*/  VIADD R49, R49, -UR27 ;  /* 0x8000001b31317c36 */ /* 0x000fc60008000000 */
[----:B------:R-:W3:Y:S01]  /*bcc0*/  MUFU.TANH R15, R15 ;  /* 0x0000000f000f7308 */ /* 0x000ee20000002400 */
[C---:B------:R-:W-:Y:S02]  /*bcd0*/  VIADD R70, R49.reuse, UR30 ;  /* 0x0000001e31467c36 */ /* 0x040fe40008000000 */
[----:B------:R-:W-:Y:S01]  /*bce0*/  VIADD R68, R49, UR24 ;  /* 0x0000001831447c36 */ /* 0x000fe20008000000 */
[----:B------:R-:W-:Y:S01]  /*bcf0*/  SYNCS.ARRIVE.TRANS64.RED.A1T0 RZ, [UR10], RZ ;  /* 0x000000ffffff79a7 */ /* 0x000fe2000810040a */
[--C-:B0-----:R-:W-:Y:S02]  /*bd00*/  IMAD.IADD R72, R70, 0x1, R71.reuse ;  /* 0x0000000146487824 */ /* 0x101fe400078e0247 */
        /* <DEDUP_REMOVED lines=77> */
.L_x_13839:
[----:B------:R-:W-:-:S05]  /*c1e0*/  IMAD.U32 R74, RZ, RZ, UR26 ;  /* 0x0000001aff4a7e24 */ /* 0x000fca000f8e00ff */
[----:B------:R-:W-:-:S13]  /*c1f0*/  ISETP.NE.AND P1, PT, R74, 0x1, PT ;  /* 0x000000014a00780c */ /* 0x000fda0003f25270 */
[----:B------:R-:W1:Y:S02]  /*c200*/  @P1 LDC.64 R48, c[0x0][0x9e8] ;  /* 0x00027a00ff301b82 */ /* 0x000e640000000a00 */
[----:B-1----:R-:W-:-:S05]  /*c210*/  @P1 IMAD.HI.U32 R48, R71, R48, RZ ;  /* 0x0000003047301227 */ /* 0x002fca00078e00ff */
[----:B------:R-:W-:-:S07]  /*c220*/  @P1 SHF.R.U32.HI R71, RZ, R49, R48 ;  /* 0x00000031ff471219 */ /* 0x000fce0000011630 */
.L_x_13840:
[----:B------:R-:W-:Y:S05]  /*c230*/  BSYNC B0 ;  /* 0x0000000000007941 */ /* 0x000fea0003800000 */
.L_x_13838:
[----:B------:R-:W-:-:S04]  /*c240*/  IMAD R71, R71, R74, -R64 ;  /* 0x0000004a47477224 */ /* 0x000fc800078e0a40 */
[----:B------:R-:W-:-:S05]  /*c250*/  IMAD R71, R0, -0x2, R71 ;  /* 0xfffffffe00477824 */ /* 0x000fca00078e0247 */
[----:B------:R-:W-:Y:S02]  /*c260*/  VIADDMNMX R72, R71, R74, R72, PT ;  /* 0x0000004a47487246 */ /* 0x000fe40003800148 */
[----:B------:R-:W-:-:S07]  /*c270*/  VIMNMX R73, R73, R71, !PT ;  /* 0x0000004749497248 */ /* 0x000fce0007fe0100 */
.L_x_13837:
        /* <DEDUP_REMOVED lines=116> */
.L_x_13843:
[----:B------:R-:W-:-:S05]  /*c9c0*/  IMAD.U32 R52, RZ, RZ, UR26 ;  /* 0x0000001aff347e24 */ /* 0x000fca000f8e00ff */
[----:B------:R-:W-:-:S13]  /*c9d0*/  ISETP.NE.AND P2, PT, R52, 0x1, PT ;  /* 0x000000013400780c */ /* 0x000fda0003f45270 */
[----:B------:R-:W0:Y:S02]  /*c9e0*/  @P2 LDC.64 R14, c[0x0][0x9e8] ;  /* 0x00027a00ff0e2b82 */ /* 0x000e240000000a00 */
[----:B0-----:R-:W-:-:S05]  /*c9f0*/  @P2 IMAD.HI.U32 R14, R67, R14, RZ ;  /* 0x0000000e430e2227 */ /* 0x001fca00078e00ff */
[----:B------:R-:W-:-:S07]  /*ca00*/  @P2 SHF.R.U32.HI R67, RZ, R15, R14 ;  /* 0x0000000fff432219 */ /* 0x000fce000001160e */
.L_x_13844:
[----:B------:R-:W-:Y:S05]  /*ca10*/  BSYNC B0 ;  /* 0x0000000000007941 */ /* 0x000fea0003800000 */
.L_x_13842:
[----:B------:R-:W-:-:S04]  /*ca20*/  IMAD R67, R67, R52, -R64 ;  /* 0x0000003443437224 */ /* 0x000fc800078e0a40 */
[----:B------:R-:W-:-:S05]  /*ca30*/  IMAD R67, R0, -0x2, R67 ;  /* 0xfffffffe00437824 */ /* 0x000fca00078e0243 */
[----:B------:R-:W-:Y:S02]  /*ca40*/  VIADDMNMX R48, R67, R52, R48, PT ;  /* 0x0000003443307246 */ /* 0x000fe40003800130 */
[----:B------:R-:W-:-:S07]  /*ca50*/  VIMNMX R50, R50, R67, !PT ;  /* 0x0000004332327248 */ /* 0x000fce0007fe0100 */
.L_x_13841:
        /* <DEDUP_REMOVED lines=29> */
[----:B------:R-:W-:-:S02]  /*cc30*/  FSEL R73, R18, -INF , !P4 ;  /* 0xff80000012497808 */ /* 0x000fc40006000000 */
[----:B------:R-:W-:Y:S02]  /*cc40*/  FMNMX.FTZ R14, R123, R14, !PT ;  /* 0x0000000e7b0e7209 */ /* 0x000fe40007810000 */
[----:B------:R-:W-:Y:S02]  /*cc50*/  ISETP.LT.OR P3, PT, R48, 0x9, P3 ;  /* 0x000000093000780c */ /* 0x000fe40001f61670 */
[----:B------:R-:W-:Y:S02]  /*cc60*/  FMNMX.FTZ R14, R129, R14, !PT ;  /* 0x0000000e810e7209 */ /* 0x000fe40007810000 */
[----:B------:R-:W-:Y:S02]  /*cc70*/  FSEL R67, R12, -INF , !P6 ;  /* 0xff8000000c437808 */ /* 0x000fe40007000000 */
[----:B------:R-:W-:Y:S02]  /*cc80*/  FMNMX.FTZ R14, R125, R14, !PT ;  /* 0x0000000e7d0e7209 */ /* 0x000fe40007810000 */
[----:B------:R-:W-:-:S02]  /*cc90*/  FMNMX.FTZ R18, R135, R8, !PT ;  /* 0x0000000887127209 */ /* 0x000fc40007810000 */
[----:B------:R-:W-:Y:S02]  /*cca0*/  FMNMX.FTZ R14, R127, R14, !PT ;  /* 0x0000000e7f0e7209 */ /* 0x000fe40007810000 */
[----:B------:R-:W-:Y:S02]  /*ccb0*/  FSEL R13, R13, -INF , !P3 ;  /* 0xff8000000d0d7808 */ /* 0x000fe40005800000 */
[----:B------:R-:W-:Y:S02]  /*ccc0*/  FMNMX.FTZ R14, R83, R14, !PT ;  /* 0x0000000e530e7209 */ /* 0x000fe40007810000 */
[----:B------:R-:W-:Y:S02]  /*ccd0*/  FMNMX.FTZ R18, R67, R18, !PT ;  /* 0x0000001243127209 */ /* 0x000fe40007810000 */
[----:B------:R-:W-:Y:S02]  /*cce0*/  FMNMX.FTZ R14, R81, R14, !PT ;  /* 0x0000000e510e7209 */ /* 0x000fe40007810000 */
[----:B------:R-:W-:-:S02]  /*ccf0*/  ISETP.GT.AND P2, PT, R50, 0x11, P1 ;  /* 0x000000113200780c */ /* 0x000fc40000f44270 */
[----:B------:R-:W-:Y:S02]  /*cd00*/  FMNMX.FTZ R14, R71, R14, !PT ;  /* 0x0000000e470e7209 */ /* 0x000fe40007810000 */
[----:B------:R-:W-:Y:S02]  /*cd10*/  FMNMX.FTZ R18, R13, R18, !PT ;  /* 0x000000120d127209 */ /* 0x000fe40007810000 */
[----:B------:R-:W-:Y:S02]  /*cd20*/  FMNMX.FTZ R14, R69, R14, !PT ;  /* 0x0000000e450e7209 */ /* 0x000fe40007810000 */
[----:B------:R-:W-:Y:S02]  /*cd30*/  ISETP.GT.AND P3, PT, R50, 0x18, P1 ;  /* 0x000000183200780c */ /* 0x000fe40000f64270 */
[----:B------:R-:W-:Y:S02]  /*cd40*/  FMNMX.FTZ R14, R65, R14, !PT ;  /* 0x0000000e410e7209 */ /* 0x000fe40007810000 */
[----:B------:R-:W-:-:S02]  /*cd50*/  ISETP.LT.OR P2, PT, R48, 0x12, P2 ;  /* 0x000000123000780c */ /* 0x000fc40001741670 */
        /* <DEDUP_REMOVED lines=9> */
[----:B------:R-:W-:Y:S02]  /*cdf0*/  ISETP.LT.OR P4, PT, R48, 0x1a, P4 ;  /* 0x0000001a3000780c */ /* 0x000fe40002781670 */
[----:B------:R-:W-:Y:S02]  /*ce00*/  FMNMX.FTZ R14, R53, R14, !PT ;  /* 0x0000000e350e7209 */ /* 0x000fe40007810000 */
[----:B------:R-:W-:-:S02]  /*ce10*/  FSEL R21, R21, -INF , !P3 ;  /* 0xff80000015157808 */ /* 0x000fc40005800000 */
[----:B------:R-:W-:Y:S02]  /*ce20*/  FMNMX.FTZ R14, R51, R14, !PT ;  /* 0x0000000e330e7209 */ /* 0x000fe40007810000 */
[----:B------:R-:W-:Y:S02]  /*ce30*/  FSEL R79, R22, -INF , !P4 ;  /* 0xff800000164f7808 */ /* 0x000fe40006000000 */
[----:B------:R-:W-:Y:S02]  /*ce40*/  FMNMX.FTZ R52, R49, R14, !PT ;  /* 0x0000000e31347209 */ /* 0x000fe40007810000 */
[----:B------:R-:W0:Y:S01]  /*ce50*/  LDC R14, c[0x0][0x988] ;  /* 0x00026200ff0e7b82 */ /* 0x000e220000000800 */
[C---:B------:R-:W-:Y:S02]  /*ce60*/  ISETP.GT.AND P3, PT, R50.reuse, 0x28, P1 ;  /* 0x000000283200780c */ /* 0x040fe40000f64270 */
[----:B------:R-:W1:Y:S01]  /*ce70*/  SHFL.BFLY PT, R15, R52, 0x2, 0x1f ;  /* 0x0c401f00340f7f89 */ /* 0x000e6200000e0000 */
[----:B------:R-:W-:-:S02]  /*ce80*/  ISETP.GT.AND P4, PT, R50, 0x29, P1 ;  /* 0x000000293200780c */ /* 0x000fc40000f84270 */
[C---:B------:R-:W-:Y:S02]  /*ce90*/  ISETP.LT.OR P3, PT, R48.reuse, 0x29, P3 ;  /* 0x000000293000780c */ /* 0x040fe40001f61670 */
[----:B------:R-:W-:Y:S02]  /*cea0*/  ISETP.LT.OR P4, PT, R48, 0x2a, P4 ;  /* 0x0000002a3000780c */ /* 0x000fe40002781670 */
[----:B------:R-:W-:Y:S02]  /*ceb0*/  FSEL R133, R26, -INF , !P3 ;  /* 0xff8000001a857808 */ /* 0x000fe40005800000 */
[C---:B------:R-:W-:Y:S02]  /*cec0*/  ISETP.GT.AND P3, PT, R50.reuse, 0x31, P1 ;  /* 0x000000313200780c */ /* 0x040fe40000f64270 */
[----:B------:R-:W-:Y:S02]  /*ced0*/  ISETP.GT.AND P5, PT, R50, 0x38, P1 ;  /* 0x000000383200780c */ /* 0x000fe40000fa4270 */
[----:B------:R-:W-:-:S02]  /*cee0*/  ISETP.LT.OR P3, PT, R48, 0x32, P3 ;  /* 0x000000323000780c */ /* 0x000fc40001f61670 */
[----:B------:R-:W-:Y:S02]  /*cef0*/  ISETP.LT.OR P5, PT, R48, 0x39, P5 ;  /* 0x000000393000780c */ /* 0x000fe40002fa1670 */
        /* <DEDUP_REMOVED lines=37> */
[C---:B------:R-:W-:Y:S01]  /*d150*/  ISETP.GT.AND P4, PT, R50.reuse, 0x39, P1 ;  /* 0x000000393200780c */ /* 0x040fe20000f84270 */
[-CC-:B------:R-:W-:Y:S01]  /*d160*/  FFMA.FTZ R130, R69, R14.reuse, -R12.reuse ;  /* 0x0000000e45827223 */ /* 0x180fe2000001080c */
[----:B------:R-:W-:Y:S01]  /*d170*/  FSEL R141, R29, -INF , !P3 ;  /* 0xff8000001d8d7808 */ /* 0x000fe20005800000 */
[--C-:B------:R-:W-:Y:S01]  /*d180*/  FFMA.FTZ R29, R155, R14, -R12.reuse ;  /* 0x0000000e9b1d7223 */ /* 0x100fe2000001080c */
[----:B------:R-:W-:Y:S01]  /*d190*/  FMNMX.FTZ R18, R139, R18, !PT ;  /* 0x000000128b127209 */ /* 0x000fe20007810000 */
[-CC-:B------:R-:W-:Y:S01]  /*d1a0*/  FFMA.FTZ R124, R63, R14.reuse, -R12.reuse ;  /* 0x0000000e3f7c7223 */ /* 0x180fe2000001080c */
[----:B------:R-:W-:Y:S01]  /*d1b0*/  ISETP.GT.AND P2, PT, R50, 0x40, P1 ;  /* 0x000000403200780c */ /* 0x000fe20000f44270 */
[-CC-:B------:R-:W-:Y:S01]  /*d1c0*/  FFMA.FTZ R126, R59, R14.reuse, -R12.reuse ;  /* 0x0000000e3b7e7223 */ /* 0x180fe2000001080c */
[----:B------:R-:W-:Y:S01]  /*d1d0*/  FSEL R143, R30, -INF , !P5 ;  /* 0xff8000001e8f7808 */ /* 0x000fe20006800000 */
[-CC-:B------:R-:W-:Y:S01]  /*d1e0*/  FFMA.FTZ R120, R55, R14.reuse, -R12.reuse ;  /* 0x0000000e37787223 */ /* 0x180fe2000001080c */
[----:B------:R-:W-:Y:S01]  /*d1f0*/  ISETP.LT.OR P4, PT, R48, 0x3a, P4 ;  /* 0x0000003a3000780c */ /* 0x000fe20002781670 */
[--C-:B------:R-:W-:Y:S01]  /*d200*/  FFMA.FTZ R122, R51, R14, -R12.reuse ;  /* 0x0000000e337a7223 */ /* 0x100fe2000001080c */
[----:B------:R-:W-:Y:S01]  /*d210*/  FMNMX.FTZ R18, R141, R18, !PT ;  /* 0x000000128d127209 */ /* 0x000fe20007810000 */
[----:B------:R-:W-:Y:S01]  /*d220*/  FFMA.FTZ R49, R49, R14, -R12 ;  /* 0x0000000e31317223 */ /* 0x000fe2000001080c */
        /* <DEDUP_REMOVED lines=90> */
[----:B------:R-:W-:Y:S01]  /*d7d0*/  MUFU.EX2 R132, R132 ;  /* 0x0000008400847308 */ /* 0x000fe20000000800 */
[----:B------:R-:W-:Y:S02]  /*d7e0*/  FSEL R20, R15, RZ, P6 ;  /* 0x000000ff0f147208 */ /* 0x000fe40003000000 */
[----:B------:R-:W-:-:S03]  /*d7f0*/  FMNMX.FTZ R18, R127, R18, !PT ;  /* 0x000000127f127209 */ /* 0x000fc60007810000 */
[----:B------:R-:W-:Y:S02]  /*d800*/  FADD.FTZ R7, -R20, R7 ;  /* 0x0000000714077221 */ /* 0x000fe40000010100 */
[----:B------:R-:W0:Y:S01]  /*d810*/  SHFL.BFLY PT, R11, R18, 0x2, 0x1f ;  /* 0x0c401f00120b7f89 */ /* 0x000e2200000e0000 */
[----:B------:R-:W-:Y:S01]  /*d820*/  MUFU.EX2 R39, R39 ;  /* 0x0000002700277308 */ /* 0x000fe20000000800 */
[----:B------:R-:W-:-:S07]  /*d830*/  FMUL.FTZ R7, R7, R14 ;  /* 0x0000000e07077220 */ /* 0x000fce0000410000 */
[----:B------:R-:W1:Y:S08]  /*d840*/  MUFU.EX2 R7, R7 ;  /* 0x0000000700077308 */ /* 0x000e700000000800 */
[----:B------:R-:W-:Y:S01]  /*d850*/  MUFU.EX2 R134, R134 ;  /* 0x0000008600867308 */ /* 0x000fe20000000800 */
[----:B0-----:R-:W-:-:S07]  /*d860*/  FMNMX.FTZ R11, R18, R11, !PT ;  /* 0x0000000b120b7209 */ /* 0x001fce0007810000 */
[----:B------:R-:W-:Y:S01]  /*d870*/  MUFU.EX2 R83, R83 ;  /* 0x0000005300537308 */ /* 0x000fe20000000800 */
[----:B-1----:R-:W-:Y:S01]  /*d880*/  FFMA.FTZ R34, R7, R3, R148 ;  /* 0x0000000307227223 */ /* 0x002fe20000010094 */
[----:B------:R-:W0:Y:S03]  /*d890*/  SHFL.BFLY PT, R18, R11, 0x1, 0x1f ;  /* 0x0c201f000b127f89 */ /* 0x000e2600000e0000 */
[----:B------:R-:W-:-:S03]  /*d8a0*/  FADD.FTZ R3, R77, R34 ;  /* 0x000000224d037221 */ /* 0x000fc60000010000 */
        /* <DEDUP_REMOVED lines=37> */
[----:B------:R-:W1:Y:S08]  /*db00*/  MUFU.EX2 R51, R51 ;  /* 0x0000003300337308 */ /* 0x000e700000000800 */
[----:B------:R-:W3:Y:S01]  /*db10*/  MUFU.EX2 R53, R53 ;  /* 0x0000003500357308 */ /* 0x000ee20000000800 */
[----:B0-----:R-:W-:-:S07]  /*db20*/  FFMA.FTZ R2, R13, R2, R18 ;  /* 0x000000020d027223 */ /* 0x001fce0000010012 */
[----:B------:R-:W0:Y:S01]  /*db30*/  MUFU.EX2 R19, R19 ;  /* 0x0000001300137308 */ /* 0x000e220000000800 */
[----:B-1----:R-:W-:Y:S01]  /*db40*/  FADD.FTZ R57, R51, R2 ;  /* 0x0000000233397221 */ /* 0x002fe20000010000 */
[----:B------:R-:W-:-:S03]  /*db50*/  FADD.FTZ R2, R150, R3 ;  /* 0x0000000396027221 */ /* 0x000fc60000010000 */
[----:B------:R-:W-:Y:S01]  /*db60*/  FADD.FTZ R38, R20, R57 ;  /* 0x0000003914267221 */ /* 0x000fe20000010000 */
[----:B------:R-:W-:Y:S01]  /*db70*/  FADD.FTZ R3, R131, R2 ;  /* 0x0000000283037221 */ /* 0x000fe20000010000 */
[----:B------:R-:W-:Y:S01]  /*db80*/  FFMA.FTZ R57, R147, R14, -R12 ;  /* 0x0000000e93397223 */ /* 0x000fe2000001080c */
[----:B------:R-:W1:Y:S01]  /*db90*/  MUFU.EX2 R22, R22 ;  /* 0x0000001600167308 */ /* 0x000e620000000800 */
[----:B---3--:R-:W-:Y:S01]  /*dba0*/  FADD.FTZ R38, R53, R38 ;  /* 0x0000002635267221 */ /* 0x008fe20000010000 */
[----:B------:R-:W-:-:S04]  /*dbb0*/  FADD.FTZ R2, R144, R3 ;  /* 0x0000000390027221 */ /* 0x000fc80000010000 */
[----:B------:R-:W-:Y:S02]  /*dbc0*/  FADD.FTZ R59, R27, R2 ;  /* 0x000000021b3b7221 */ /* 0x000fe40000010000 */
[----:B------:R-:W3:Y:S01]  /*dbd0*/  MUFU.EX2 R21, R21 ;  /* 0x0000001500157308 */ /* 0x000ee20000000800 */
[----:B0-----:R-:W-:Y:S01]  /*dbe0*/  FADD.FTZ R3, R19, R38 ;  /* 0x0000002613037221 */ /* 0x001fe20000010000 */
[----:B------:R-:W-:-:S04]  /*dbf0*/  FADD.FTZ R38, R146, R59 ;  /* 0x0000003b92267221 */ /* 0x000fc80000010000 */
[----:B------:R-:W-:Y:S01]  /*dc00*/  FADD.FTZ R59, R29, R38 ;  /* 0x000000261d3b7221 */ /* 0x000fe20000010000 */
[-CC-:B------:R-:W-:Y:S01]  /*dc10*/  FFMA.FTZ R38, R145, R14.reuse, -R12.reuse ;  /* 0x0000000e91267223 */ /* 0x180fe2000001080c */
[----:B------:R-:W0:Y:S01]  /*dc20*/  MUFU.EX2 R24, R24 ;  /* 0x0000001800187308 */ /* 0x000e220000000800 */
[----:B-1----:R-:W-:Y:S01]  /*dc30*/  FADD.FTZ R2, R22, R3 ;  /* 0x0000000316027221 */ /* 0x002fe20000010000 */
[----:B------:R-:W-:Y:S01]  /*dc40*/  FADD.FTZ R42, R140, R59 ;  /* 0x0000003b8c2a7221 */ /* 0x000fe20000010000 */
[----:B------:R-:W-:-:S03]  /*dc50*/  FFMA.FTZ R59, R87, R14, -R12 ;  /* 0x0000000e573b7223 */ /* 0x000fc6000001080c */
[----:B------:R-:W-:Y:S02]  /*dc60*/  FADD.FTZ R61, R31, R42 ;  /* 0x0000002a1f3d7221 */ /* 0x000fe40000010000 */
[----:B------:R-:W1:Y:S01]  /*dc70*/  MUFU.EX2 R25, R25 ;  /* 0x0000001900197308 */ /* 0x000e620000000800 */
[----:B---3--:R-:W-:-:S07]  /*dc80*/  FADD.FTZ R3, R21, R2 ;  /* 0x0000000215037221 */ /* 0x008fce0000010000 */
[----:B------:R-:W3:Y:S01]  /*dc90*/  MUFU.EX2 R26, R26 ;  /* 0x0000001a001a7308 */ /* 0x000ee20000000800 */
[----:B0-----:R-:W-:-:S07]  /*dca0*/  FADD.FTZ R2, R24, R3 ;  /* 0x0000000318027221 */ /* 0x001fce0000010000 */
[----:B------:R-:W0:Y:S01]  /*dcb0*/  MUFU.EX2 R28, R28 ;  /* 0x0000001c001c7308 */ /* 0x000e220000000800 */
[----:B-1----:R-:W-:Y:S01]  /*dcc0*/  FADD.FTZ R3, R25, R2 ;  /* 0x0000000219037221 */ /* 0x002fe20000010000 */
[----:B------:R-:W-:Y:S01]  /*dcd0*/  FADD.FTZ R2, R142, R61 ;  /* 0x0000003d8e027221 */ /* 0x000fe20000010000 */
[-CC-:B------:R-:W-:Y:S01]  /*dce0*/  FFMA.FTZ R61, R121, R14.reuse, -R12.reuse ;  /* 0x0000000e793d7223 */ /* 0x180fe2000001080c */
[----:B------:R-:W-:-:S04]  /*dcf0*/  FFMA.FTZ R121, R44, R14, -R12 ;  /* 0x0000000e2c797223 */ /* 0x000fc8000001080c */
[----:B------:R-:W1:Y:S01]  /*dd00*/  MUFU.EX2 R55, R55 ;  /* 0x0000003700377308 */ /* 0x000e620000000800 */
[----:B---3--:R-:W-:-:S07]  /*dd10*/  FADD.FTZ R3, R26, R3 ;  /* 0x000000031a037221 */ /* 0x008fce0000010000 */
[----:B------:R-:W3:Y:S01]  /*dd20*/  MUFU.EX2 R137, R137 ;  /* 0x0000008900897308 */ /* 0x000ee20000000800 */
[----:B0-----:R-:W-:Y:S01]  /*dd30*/  FADD.FTZ R42, R28, R3 ;  /* 0x000000031c2a7221 */ /* 0x001fe20000010000 */
[----:B------:R-:W-:-:S04]  /*dd40*/  FADD.FTZ R3, R33, R2 ;  /* 0x0000000221037221 */ /* 0x000fc80000010000 */
[----:B------:R-:W-:Y:S02]  /*dd50*/  FADD.FTZ R2, R136, R3 ;  /* 0x0000000388027221 */ /* 0x000fe40000010000 */
[----:B------:R-:W0:Y:S01]  /*dd60*/  MUFU.EX2 R30, R30 ;  /* 0x0000001e001e7308 */ /* 0x000e220000000800 */
[----:B-1----:R-:W-:Y:S01]  /*dd70*/  FADD.FTZ R42, R55, R42 ;  /* 0x0000002a372a7221 */ /* 0x002fe20000010000 */
[----:B------:R-:W-:-:S06]  /*dd80*/  FADD.FTZ R63, R35, R2 ;  /* 0x00000002233f7221 */ /* 0x000fcc0000010000 */
[----:B------:R-:W1:Y:S01]  /*dd90*/  MUFU.EX2 R139, R139 ;  /* 0x0000008b008b7308 */ /* 0x000e620000000800 */
[----:B---3--:R-:W-:Y:S01]  /*dda0*/  FADD.FTZ R3, R137, R42 ;  /* 0x0000002a89037221 */ /* 0x008fe20000010000 */
[----:B------:R-:W-:-:S04]  /*ddb0*/  FADD.FTZ R42, R138, R63 ;  /* 0x0000003f8a2a7221 */ /* 0x000fc80000010000 */
[----:B------:R-:W-:Y:S01]  /*ddc0*/  FADD.FTZ R63, R37, R42 ;  /* 0x0000002a253f7221 */ /* 0x000fe20000010000 */
[-CC-:B------:R-:W-:Y:S01]  /*ddd0*/  FFMA.FTZ R42, R123, R14.reuse, -R12.reuse ;  /* 0x0000000e7b2a7223 */ /* 0x180fe2000001080c */
[----:B------:R-:W3:Y:S01]  /*dde0*/  MUFU.EX2 R8, R8 ;  /* 0x0000000800087308 */ /* 0x000ee20000000800 */
[----:B0-----:R-:W-:Y:S01]  /*ddf0*/  FADD.FTZ R2, R30, R3 ;  /* 0x000000031e027221 */ /* 0x001fe20000010000 */
[----:B------:R-:W-:Y:S01]  /*de00*/  FADD.FTZ R48, R132, R63 ;  /* 0x0000003f84307221 */ /* 0x000fe20000010000 */
[-CC-:B------:R-:W-:Y:S01]  /*de10*/  FFMA.FTZ R63, R129, R14.reuse, -R12.reuse ;  /* 0x0000000e813f7223 */ /* 0x180fe2000001080c */
[----:B------:R-:W-:Y:S02]  /*de20*/  FFMA.FTZ R123, R46, R14, -R12 ;  /* 0x0000000e2e7b7223 */ /* 0x000fe4000001080c */
[----:B------:R-:W-:Y:S02]  /*de30*/  FADD.FTZ R65, R39, R48 ;  /* 0x0000003027417221 */ /* 0x000fe40000010000 */
        /* <DEDUP_REMOVED lines=21> */
[----:B------:R-:W-:Y:S01]  /*df90*/  FADD.FTZ R3, R47, R2 ;  /* 0x000000022f037221 */ /* 0x000fe20000010000 */
[-CC-:B------:R-:W-:Y:S01]  /*dfa0*/  FFMA.FTZ R44, R125, R14.reuse, -R12.reuse ;  /* 0x0000000e7d2c7223 */ /* 0x180fe2000001080c */
[----:B------:R-:W-:Y:S02]  /*dfb0*/  FFMA.FTZ R12, R127, R14, -R12 ;  /* 0x0000000e7f0c7223 */ /* 0x000fe4000001080c */
        /* <DEDUP_REMOVED lines=31> */
[----:B0-----:R-:W-:-:S03]  /*e1b0*/  FADD.FTZ R3, R49, R46 ;  /* 0x0000002e31037221 */ /* 0x001fc60000010000 */
[----:B-1----:R-:W-:Y:S01]  /*e1c0*/  FADD.FTZ R2, R12, R2 ;  /* 0x000000020c027221 */ /* 0x002fe20000010000 */
[----:B------:R-:W-:Y:S06]  /*e1d0*/  @!P0 BRA `(.L_x_13845) ;  /* 0x0000000000048947 */ /* 0x000fec0003800000 */
[----:B------:R-:W-:Y:S01]  /*e1e0*/  BPT.TRAP 0x1 ;  /* 0x000000040000795c */ /* 0x000fe20000300000 */
.L_x_13845:
        /* <DEDUP_REMOVED lines=75> */
.L_x_13827:
[----:B------:R-:W-:Y:S06]  /*e6a0*/  BAR.ARV 0x8, 0x200 ;  /* 0x0208000000007b1d */ /* 0x000fec0000002000 */
[----:B------:R-:W-:Y:S05]  /*e6b0*/  @!P0 BRA `(.L_x_13847) ;  /* 0x0000000000048947 */ /* 0x000fea0003800000 */
[----:B------:R-:W-:Y:S01]  /*e6c0*/  BPT.TRAP 0x1 ;  /* 0x000000040000795c */ /* 0x000fe20000300000 */
.L_x_13847:
[----:B------:R-:W-:Y:S01]  /*e6d0*/  ULEA UR8, UR7, UR43, 0x3 ;  /* 0x0000002b07087291 */ /* 0x000fe2000f8e183f */
[----:B------:R-:W-:-:S05]  /*e6e0*/  IMAD.U32 R0, RZ, RZ, UR4 ;  /* 0x00000004ff007e24 */ /* 0x000fca000f8e00ff */
[----:B------:R-:W-:-:S04]  /*e6f0*/  SHF.L.U32 R0, R0, 0x1f, RZ ;  /* 0x0000001f00007819 */ /* 0x000fc800000006ff */
[----:B------:R0:W1:Y:S01]  /*e700*/  SYNCS.PHASECHK.TRANS64.TRYWAIT P1, [UR8+0x16850], R0 ;  /* 0x01685000ff0075a7 */ /* 0x0000620008020148 */
[----:B------:R-:W-:Y:S05]  /*e710*/  @!P0 BRA `(.L_x_13848) ;  /* 0x0000000000048947 */ /* 0x000fea0003800000 */
[----:B------:R-:W-:Y:S01]  /*e720*/  BPT.TRAP 0x1 ;  /* 0x000000040000795c */ /* 0x000fe20000300000 */
.L_x_13848:
[----:B-1----:R-:W-:Y:S05]  /*e730*/  @P1 BRA `(.L_x_13849) ;  /* 0x0000000000081947 */ /* 0x002fea0003800000 */
[----:B------:R-:W1:Y:S02]  /*e740*/  SYNCS.PHASECHK.TRANS64.TRYWAIT P1, [UR8+0x16850], R0 ;  /* 0x01685000ff0075a7 */ /* 0x000e640008020148 */
[----:B-1----:R-:W-:Y:S05]  /*e750*/  @!P1 BRA `(.L_x_13850) ;  /* 0x0000005c00449947 */ /* 0x002fea0003800000 */
.L_x_13849:
[----:B------:R-:W-:Y:S01]  /*e760*/  UIADD3 UR43, UR43, 0x400, URZ ;  /* 0x000004002b2b7890 */ /* 0x000fe2000fffe03f */
[----:B------:R-:W-:Y:S01]  /*e770*/  WARPGROUP.ARRIVE ;  /* 0x00000000000079c5 */ /* 0x000fe20000000000 */
[----:B01----:R-:W0:Y:S01]  /*e780*/  SHFL.BFLY PT, R0, R3, 0x2, 0x1f ;  /* 0x0c401f0003007f89 */ /* 0x003e2200000e0000 */
[----:B------:R-:W-:Y:S01]  /*e790*/  IMAD.MOV.U32 R6, RZ, RZ, RZ ;  /* 0x000000ffff067224 */ /* 0x000fe200078e00ff */
[----:B------:R-:W-:Y:S02]  /*e7a0*/  USHF.R.U32.HI UR43, URZ, 0x4, UR43 ;  /* 0x000000043f2b7899 */ /* 0x000fe4000801162b */
[----:B------:R-:W1:Y:S02]  /*e7b0*/  SHFL.BFLY PT, R5, R2, 0x2, 0x1f ;  /* 0x0c401f0002057f89 */ /* 0x000e6400000e0000 */
[----:B------:R-:W-:-:S04]  /*e7c0*/  ULOP3.LUT UR4, UR43, 0x3fff, URZ, 0xc0, !UPT ;  /* 0x00003fff2b047892 */ /* 0x000fc8000f8ec03f */
[----:B------:R-:W-:-:S03]  /*e7d0*/  ULEA UR4, UR7, UR4, 0xa ;  /* 0x0000000407047291 */ /* 0x000fc6000f8e503f */
[----:B------:R-:W-:-:S04]  /*e7e0*/  UMOV UR7, 0x40000040 ;  /* 0x4000004000077882 */ /* 0x000fc80000000000 */
[----:B------:R-:W-:Y:S02]  /*e7f0*/  UMOV UR6, UR4 ;  /* 0x0000000400067c82 */ /* 0x000fe40008000000 */
[----:B------:R-:W-:Y:S01]  /*e800*/  HGMMA.64x64x16.F32 R88, R148, gdesc[UR4].tnspB, R88, gsb0 ;  /* 0x40e0000494587df0 */ /* 0x000fe20008000858 */
[----:B------:R-:W-:Y:S01]  /*e810*/  UIADD3 UR6, UR4, 0x80, URZ ;  /* 0x0000008004067890 */ /* 0x000fe2000fffe03f */
[----:B------:R-:W-:Y:S01]  /*e820*/  UMOV UR7, 0x40000040 ;  /* 0x4000004000077882 */ /* 0x000fe20000000000 */
[----:B0-----:R-:W-:Y:S01]  /*e830*/  FADD.FTZ R0, R0, R3 ;  /* 0x0000000300007221 */ /* 0x001fe20000010000 */
[----:B------:R-:W-:Y:S02]  /*e840*/  IMAD.MOV.U32 R3, RZ, RZ, RZ ;  /* 0x000000ffff037224 */ /* 0x000fe400078e00ff */
[----:B-1----:R-:W-:Y:S01]  /*e850*/  FADD.FTZ R4, R5, R2 ;  /* 0x0000000205047221 */ /* 0x002fe20000010000 */
[----:B------:R-:W-:Y:S01]  /*e860*/  IMAD.MOV.U32 R2, RZ, RZ, -0x800000 ;  /* 0xff800000ff027424 */ /* 0x000fe200078e00ff */
[----:B------:R-:W0:Y:S04]  /*e870*/  SHFL.BFLY PT, R5, R0, 0x1, 0x1f ;  /* 0x0c201f0000057f89 */ /* 0x000e2800000e0000 */
[----:B------:R-:W2:Y:S01]  /*e880*/  SHFL.BFLY PT, R7, R4, 0x1, 0x1f ;  /* 0x0c201f0004077f89 */ /* 0x000ea200000e0000 */
[----:B0-----:R-:W-:Y:S01]  /*e890*/  FADD.FTZ R9, R0, R5 ;  /* 0x0000000500097221 */ /* 0x001fe20000010000 */
[----:B------:R-:W-:-:S02]  /*e8a0*/  IMAD.MOV.U32 R0, RZ, RZ, -0x800000 ;  /* 0xff800000ff007424 */ /* 0x000fc400078e00ff */
[----:B--2---:R-:W-:Y:S02]  /*e8b0*/  FADD.FTZ R10, R4, R7 ;  /* 0x00000007040a7221 */ /* 0x004fe40000010000 */
        /* <DEDUP_REMOVED lines=49> */
.L_x_13851:
        /* <DEDUP_REMOVED lines=36> */
.L_x_13773:
        /* <DEDUP_REMOVED lines=17> */
[----:B------:R-:W-:Y:S01]  /*ef20*/  LOP3.LUT R12, R7, 0xfffffffc, RZ, 0xc0, !PT ;  /* 0xfffffffc070c7812 */ /* 0x000fe200078ec0ff */
[----:B------:R-:W-:Y:S01]  /*ef30*/  IMAD.IADD R21, R23, 0x1, -R6 ;  /* 0x0000000117157824 */ /* 0x000fe200078e0a06 */
[----:B------:R-:W3:Y:S01]  /*ef40*/  S2UR UR11, SR_CTAID.Y ;  /* 0x00000000000b79c3 */ /* 0x000ee20000002600 */
[----:B------:R-:W-:Y:S01]  /*ef50*/  IMAD.HI R4, R3, 0x55555556, RZ ;  /* 0x5555555603047827 */ /* 0x000fe200078e02ff */
[----:B------:R-:W-:Y:S02]  /*ef60*/  UIADD3 UR6, UR5, UR6, URZ ;  /* 0x0000000605067290 */ /* 0x000fe4000fffe03f */
[----:B------:R-:W-:Y:S01]  /*ef70*/  SHF.R.S32.HI R8, RZ, 0x1f, R21 ;  /* 0x0000001fff087819 */ /* 0x000fe20000011415 */
[----:B------:R-:W-:Y:S01]  /*ef80*/  IMAD.IADD R12, R23, 0x1, -R12 ;  /* 0x00000001170c7824 */ /* 0x000fe200078e0a0c */
[----:B------:R-:W-:Y:S01]  /*ef90*/  LEA.HI R4, R4, R4, RZ, 0x1 ;  /* 0x0000000404047211 */ /* 0x000fe200078f08ff */
[----:B------:R-:W-:Y:S01]  /*efa0*/  ULDC.64 UR8, c[0x0][0xb38] ;  /* 0x0002ce0000087ab9 */ /* 0x000fe20000000a00 */
[----:B------:R-:W-:Y:S01]  /*efb0*/  LEA.HI R22, R8, R21, RZ, 0x2 ;  /* 0x0000001508167211 */ /* 0x000fe200078f10ff */
[----:B------:R-:W3:Y:S01]  /*efc0*/  LDC R19, c[0x0][0xc50] ;  /* 0x00031400ff137b82 */ /* 0x000ee20000000800 */
[----:B0-----:R-:W-:Y:S01]  /*efd0*/  ISETP.NE.AND P0, PT, R17, 0x1, PT ;  /* 0x000000011100780c */ /* 0x001fe20003f05270 */
[----:B------:R-:W-:Y:S01]  /*efe0*/  UIMAD UR7, UR7, UR8, URZ ;  /* 0x00000008070772a4 */ /* 0x000fe2000f8e023f */
[----:B------:R-:W-:-:S02]  /*eff0*/  SHF.R.S32.HI R5, RZ, 0x2, R22 ;  /* 0x00000002ff057819 */ /* 0x000fc40000011416 */
[----:B------:R-:W-:Y:S01]  /*f000*/  SHF.R.S32.HI R6, RZ, 0x1f, R22 ;  /* 0x0000001fff067819 */ /* 0x000fe20000011416 */
[----:B--2---:R-:W-:Y:S01]  /*f010*/  USHF.R.S32.HI UR10, URZ, 0x1f, UR12 ;  /* 0x0000001f3f0a7899 */ /* 0x004fe2000801140c */
[----:B------:R-:W-:Y:S01]  /*f020*/  LEA.HI R8, R8, R21, RZ, 0x5 ;  /* 0x0000001508087211 */ /* 0x000fe200078f28ff */
[----:B------:R-:W0:Y:S01]  /*f030*/  LDC.64 R14, c[0x0][0xb40] ;  /* 0x0002d000ff0e7b82 */ /* 0x000e220000000a00 */
[----:B------:R-:W-:Y:S02]  /*f040*/  LEA.HI R6, R6, R5, RZ, 0x3 ;  /* 0x0000000506067211 */ /* 0x000fe400078f18ff */
[----:B------:R-:W-:Y:S02]  /*f050*/  SHF.R.S32.HI R8, RZ, 0x5, R8 ;  /* 0x00000005ff087819 */ /* 0x000fe40000011408 */
[----:B------:R-:W-:Y:S01]  /*f060*/  LOP3.LUT R10, R6, 0xfffffff8, RZ, 0xc0, !PT ;  /* 0xfffffff8060a7812 */ /* 0x000fe200078ec0ff */
[----:B------:R-:W-:Y:S01]  /*f070*/  IMAD R6, R4, -0x3, R3 ;  /* 0xfffffffd04067824 */ /* 0x000fe200078e0203 */
[----:B------:R-:W-:Y:S01]  /*f080*/  LEA.HI R4, R12, R12, RZ, 0x1 ;  /* 0x0000000c0c047211 */ /* 0x000fe200078f08ff */
[----:B------:R-:W2:Y:S01]  /*f090*/  @P0 LDC R9, c[0x0][0xbec] ;  /* 0x0002fb00ff090b82 */ /* 0x000ea20000000800 */
[----:B------:R-:W-:Y:S01]  /*f0a0*/  LOP3.LUT R22, R22, 0x7ffffffc, RZ, 0xc0, !PT ;  /* 0x7ffffffc16167812 */ /* 0x000fe200078ec0ff */
[----:B------:R-:W-:Y:S01]  /*f0b0*/  IMAD.IADD R3, R5, 0x1, -R10 ;  /* 0x0000000105037824 */ /* 0x000fe200078e0a0a */
[----:B------:R-:W-:Y:S01]  /*f0c0*/  LOP3.LUT R5, R4, 0x1ffffffe, RZ, 0xc0, !PT ;  /* 0x1ffffffe04057812 */ /* 0x000fe200078ec0ff */
[----:B------:R-:W-:-:S02]  /*f0d0*/  IMAD.U32 R4, RZ, RZ, UR4 ;  /* 0x00000004ff047e24 */ /* 0x000fc4000f8e00ff */
[----:B------:R-:W-:Y:S02]  /*f0e0*/  IMAD R3, R8, 0x10, R3 ;  /* 0x0000001008037824 */ /* 0x000fe400078e0203 */
[----:B------:R-:W4:Y:S01]  /*f0f0*/  LDC.64 R10, c[0x0][0xbd8] ;  /* 0x0002f600ff0a7b82 */ /* 0x000f220000000a00 */
[----:B------:R-:W-:Y:S02]  /*f100*/  IMAD.IADD R12, R12, 0x1, -R5 ;  /* 0x000000010c0c7824 */ /* 0x000fe400078e0a05 */
[----:B------:R-:W-:Y:S02]  /*f110*/  IMAD R3, R6, 0x40, R3 ;  /* 0x0000004006037824 */ /* 0x000fe400078e0203 */
[----:B------:R-:W-:Y:S01]  /*f120*/  IMAD.U32 R5, RZ, RZ, UR5 ;  /* 0x00000005ff057e24 */ /* 0x000fe2000f8e00ff */
[----:B------:R-:W-:Y:S01]  /*f130*/  UIMAD.WIDE.U32 UR4, UR39, UR8, URZ ;  /* 0x00000008270472a5 */ /* 0x000fe2000f8e003f */
[----:B------:R-:W-:Y:S01]  /*f140*/  IMAD.U32 R5, RZ, RZ, UR6 ;  /* 0x00000006ff057e24 */ /* 0x000fe2000f8e00ff */
[----:B------:R-:W5:Y:S01]  /*f150*/  @P0 LDC R13, c[0x0][0xbf0] ;  /* 0x0002fc00ff0d0b82 */ /* 0x000f620000000800 */
[----:B------:R-:W-:Y:S01]  /*f160*/  IMAD R6, R12, 0x8, R3 ;  /* 0x000000080c067824 */ /* 0x000fe200078e0203 */
[----:B------:R-:W-:Y:S01]  /*f170*/  UIMAD UR6, UR39, UR9, UR7 ;  /* 0x00000009270672a4 */ /* 0x000fe2000f8e0207 */
[----:B0-----:R-:W-:-:S02]  /*f180*/  IMAD R12, R14, UR10, RZ ;  /* 0x0000000a0e0c7c24 */ /* 0x001fc4000f8e02ff */
[----:B------:R-:W-:Y:S01]  /*f190*/  IMAD.U32 R7, RZ, RZ, UR5 ;  /* 0x00000005ff077e24 */ /* 0x000fe2000f8e00ff */
[----:B------:R-:W-:Y:S01]  /*f1a0*/  UIADD3 UR6, UR5, UR6, URZ ;  /* 0x0000000605067290 */ /* 0x000fe2000fffe03f */
[----:B---3--:R-:W-:Y:S01]  /*f1b0*/  IMAD R19, R19, R18, UR11 ;  /* 0x0000000b13137e24 */ /* 0x008fe2000f8e0212 */
[----:B------:R-:W0:Y:S01]  /*f1c0*/  @P0 LDC R23, c[0x0][0xbec] ;  /* 0x0002fb00ff170b82 */ /* 0x000e220000000800 */
[----:B------:R-:W-:Y:S01]  /*f1d0*/  ULDC.64 UR8, c[0x0][0xb28] ;  /* 0x0002ca0000087ab9 */ /* 0x000fe20000000a00 */
[----:B-1----:R-:W-:Y:S02]  /*f1e0*/  IMAD R3, R16, 0xc0, R3 ;  /* 0x000000c010037824 */ /* 0x002fe400078e0203 */
[----:B------:R-:W-:Y:S01]  /*f1f0*/  IMAD.U32 R7, RZ, RZ, UR6 ;  /* 0x00000006ff077e24 */ /* 0x000fe2000f8e00ff */
[----:B------:R-:W-:Y:S01]  /*f200*/  ULDC.64 UR6, c[0x0][0xb48] ;  /* 0x0002d20000067ab9 */ /* 0x000fe20000000a00 */
[C---:B----4-:R-:W-:Y:S02]  /*f210*/  IMAD R8, R10.reuse, UR10, RZ ;  /* 0x0000000a0a087c24 */ /* 0x050fe4000f8e02ff */
[----:B------:R-:W1:Y:S01]  /*f220*/  @P0 LDC R20, c[0x0][0xbf0] ;  /* 0x0002fc00ff140b82 */ /* 0x000e620000000800 */
[----:B------:R-:W-:-:S04]  /*f230*/  IMAD.WIDE.U32 R4, R10, UR12, R4 ;  /* 0x0000000c0a047c25 */ /* 0x000fc8000f8e0004 */
[----:B------:R-:W-:Y:S02]  /*f240*/  IMAD R11, R11, UR12, R8 ;  /* 0x0000000c0b0b7c24 */ /* 0x000fe4000f8e0208 */
[----:B------:R-:W-:Y:S02]  /*f250*/  IMAD R8, R16, 0xc0, R6 ;  /* 0x000000c010087824 */ /* 0x000fe400078e0206 */
[----:B------:R-:W-:Y:S01]  /*f260*/  IMAD.U32 R6, RZ, RZ, UR4 ;  /* 0x00000004ff067e24 */ /* 0x000fe2000f8e00ff */
[----:B------:R-:W-:Y:S01]  /*f270*/  ULDC.64 UR4, c[0x0][0xbe0] ;  /* 0x0002f80000047ab9 */ /* 0x000fe20000000a00 */
[----:B--2---:R-:W-:-:S04]  /*f280*/  @P0 IMAD.HI.U32 R10, R8, R9, RZ ;  /* 0x00000009080a0227 */ /* 0x004fc800078e00ff */
[----:B------:R-:W-:Y:S01]  /*f290*/  IMAD.MOV.U32 R9, RZ, RZ, R8 ;  /* 0x000000ffff097224 */ /* 0x000fe200078e0008 */
[----:B-----5:R-:W-:Y:S01]  /*f2a0*/  @P0 SHF.R.U32.HI R9, RZ, R13, R10 ;  /* 0x0000000dff090219 */ /* 0x020fe2000001160a */
[----:B------:R-:W-:Y:S01]  /*f2b0*/  IMAD R13, R15, UR12, R12 ;  /* 0x0000000c0f0d7c24 */ /* 0x000fe2000f8e020c */
[----:B------:R-:W-:Y:S01]  /*f2c0*/  SHF.R.S32.HI R12, RZ, 0x1f, R19 ;  /* 0x0000001fff0c7819 */ /* 0x000fe20000011413 */
[----:B------:R-:W-:-:S04]  /*f2d0*/  IMAD.WIDE.U32 R6, R14, UR12, R6 ;  /* 0x0000000c0e067c25 */ /* 0x000fc8000f8e0006 */
[----:B------:R-:W-:Y:S02]  /*f2e0*/  IMAD.IADD R5, R5, 0x1, R11 ;  /* 0x0000000105057824 */ /* 0x000fe400078e020b */
[----:B0-----:R-:W-:-:S04]  /*f2f0*/  @P0 IMAD.HI.U32 R23, R8, R23, RZ ;  /* 0x0000001708170227 */ /* 0x001fc800078e00ff */
[----:B------:R-:W-:Y:S02]  /*f300*/  IMAD.IADD R7, R7, 0x1, R13 ;  /* 0x0000000107077824 */ /* 0x000fe400078e020d */
[----:B------:R-:W-:Y:S02]  /*f310*/  IMAD R13, R12, UR6, RZ ;  /* 0x000000060c0d7c24 */ /* 0x000fe4000f8e02ff */
[----:B------:R-:W-:-:S04]  /*f320*/  IMAD.WIDE.U32 R4, R19, UR4, R4 ;  /* 0x0000000413047c25 */ /* 0x000fc8000f8e0004 */
[----:B------:R-:W-:Y:S01]  /*f330*/  IMAD.MOV.U32 R11, RZ, RZ, R8 ;  /* 0x000000ffff0b7224 */ /* 0x000fe200078e0008 */
[----:B-1----:R-:W-:Y:S01]  /*f340*/  @P0 SHF.R.U32.HI R11, RZ, R20, R23 ;  /* 0x00000014ff0b0219 */ /* 0x002fe20000011617 */
[----:B------:R-:W-:Y:S01]  /*f350*/  IMAD R10, R12, UR4, RZ ;  /* 0x000000040c0a7c24 */ /* 0x000fe2000f8e02ff */
[----:B------:R-:W-:Y:S01]  /*f360*/  BAR.SYNC.DEFER_BLOCKING 0x1, 0x180 ;  /* 0x0046000000007b1d */ /* 0x000fe20000010000 */
[C---:B------:R-:W-:Y:S01]  /*f370*/  IMAD R15, R19.reuse, UR7, R13 ;  /* 0x00000007130f7c24 */ /* 0x040fe2000f8e020d */
[--C-:B------:R-:W-:Y:S01]  /*f380*/  SHF.R.S32.HI R13, RZ, 0x1f, R9.reuse ;  /* 0x0000001fff0d7819 */ /* 0x100fe20000011409 */
[----:B------:R-:W-:Y:S01]  /*f390*/  IMAD R12, R19, UR5, R10 ;  /* 0x00000005130c7c24 */ /* 0x000fe2000f8e020a */
[----:B------:R-:W-:Y:S01]  /*f3a0*/  IADD3 R4, P0, R9, R4, RZ ;  /* 0x0000000409047210 */ /* 0x000fe20007f1e0ff */
[----:B------:R-:W-:Y:S01]  /*f3b0*/  IMAD.MOV R9, RZ, RZ, -R9 ;  /* 0x000000ffff097224 */ /* 0x000fe200078e0a09 */
        /* <DEDUP_REMOVED lines=33> */
[----:B------:R-:W-:Y:S01]  /*f5d0*/  VIADD R17, R3, 0x8 ;  /* 0x0000000803117836 */ /* 0x000fe20000000000 */
        /* <DEDUP_REMOVED lines=19> */
[----:B------:R-:W-:Y:S01]  /*f710*/  ULDC UR4, c[0x0][0xac8] ;  /* 0x0002b20000047ab9 */ /* 0x000fe20000000800 */
[C---:B--2---:R-:W-:Y:S01]  /*f720*/  VIADD R0, R19.reuse, 0x8 ;  /* 0x0000000813007836 */ /* 0x044fe20000000000 */
[C---:B------:R-:W-:Y:S01]  /*f730*/  ISETP.GE.AND P0, PT, R19.reuse, UR4, PT ;  /* 0x0000000413007c0c */ /* 0x040fe2000bf06270 */
[C---:B------:R-:W-:Y:S02]  /*f740*/  VIADD R4, R19.reuse, 0x10 ;  /* 0x0000001013047836 */ /* 0x040fe40000000000 */
[C---:B------:R-:W-:Y:S02]  /*f750*/  VIADD R5, R19.reuse, 0x18 ;  /* 0x0000001813057836 */ /* 0x040fe40000000000 */
[C---:B------:R-:W-:Y:S01]  /*f760*/  VIADD R6, R19.reuse, 0x20 ;  /* 0x0000002013067836 */ /* 0x040fe20000000000 */
[----:B------:R-:W-:Y:S01]  /*f770*/  ISETP.GE.AND P1, PT, R4, UR4, PT ;  /* 0x0000000404007c0c */ /* 0x000fe2000bf26270 */
[----:B------:R-:W-:Y:S01]  /*f780*/  VIADD R7, R19, 0x28 ;  /* 0x0000002813077836 */ /* 0x000fe20000000000 */
[----:B------:R-:W-:Y:S01]  /*f790*/  ISETP.GE.AND P2, PT, R5, UR4, PT ;  /* 0x0000000405007c0c */ /* 0x000fe2000bf46270 */
[C---:B------:R-:W-:Y:S01]  /*f7a0*/  VIADD R9, R19.reuse, 0x30 ;  /* 0x0000003013097836 */ /* 0x040fe20000000000 */
[----:B------:R-:W-:Y:S01]  /*f7b0*/  ISETP.GE.AND P3, PT, R6, UR4, PT ;  /* 0x0000000406007c0c */ /* 0x000fe2000bf66270 */
[----:B------:R-:W-:Y:S01]  /*f7c0*/  VIADD R11, R19, 0x38 ;  /* 0x00000038130b7836 */ /* 0x000fe20000000000 */
[----:B------:R-:W-:Y:S01]  /*f7d0*/  ISETP.GE.AND P4, PT, R7, UR4, PT ;  /* 0x0000000407007c0c */ /* 0x000fe2000bf86270 */
[----:B---34-:R-:W-:Y:S01]  /*f7e0*/  @!P0 IMAD.WIDE R2, R19, 0x4, R14 ;  /* 0x0000000413028825 */ /* 0x018fe200078e020e */
[----:B------:R-:W-:-:S02]  /*f7f0*/  ISETP.GE.AND P5, PT, R9, UR4, PT ;  /* 0x0000000409007c0c */ /* 0x000fc4000bfa6270 */
[----:B------:R-:W-:Y:S02]  /*f800*/  ISETP.GE.AND P6, PT, R11, UR4, PT ;  /* 0x000000040b007c0c */ /* 0x000fe4000bfc6270 */
[----:B------:R0:W-:Y:S01]  /*f810*/  @!P0 ST.E.64 desc[UR36][R2.64], R88 ;  /* 0x0000005802008985 */ /* 0x0001e2000c101b24 */
[----:B------:R-:W-:Y:S02]  /*f820*/  ISETP.GE.AND P0, PT, R0, UR4, PT ;  /* 0x0000000400007c0c */ /* 0x000fe4000bf06270 */
[----:B------:R-:W-:Y:S02]  /*f830*/  @!P1 LEA.HI R4, R4, R4, RZ, 0x1 ;  /* 0x0000000404049211 */ /* 0x000fe400078f08ff */
[----:B------:R-:W-:Y:S02]  /*f840*/  @!P3 LEA.HI R6, R6, R6, RZ, 0x1 ;  /* 0x000000060606b211 */ /* 0x000fe400078f08ff */
[----:B------:R-:W-:Y:S02]  /*f850*/  @!P4 LEA.HI R8, R7, R7, RZ, 0x1 ;  /* 0x000000070708c211 */ /* 0x000fe400078f08ff */
[----:B------:R-:W-:-:S02]  /*f860*/  @!P5 LEA.HI R10, R9, R9, RZ, 0x1 ;  /* 0x00000009090ad211 */ /* 0x000fc400078f08ff */
[----:B------:R-:W-:Y:S02]  /*f870*/  @!P6 LEA.HI R12, R11, R11, RZ, 0x1 ;  /* 0x0000000b0b0ce211 */ /* 0x000fe400078f08ff */
[----:B------:R-:W-:Y:S02]  /*f880*/  @!P3 LOP3.LUT R9, R6, 0xfffffffe, RZ, 0xc0, !PT ;  /* 0xfffffffe0609b812 */ /* 0x000fe400078ec0ff */
[----:B------:R-:W-:Y:S02]  /*f890*/  @!P0 LEA.HI R0, R0, R0, RZ, 0x1 ;  /* 0x0000000000008211 */ /* 0x000fe400078f08ff */
[----:B0-----:R-:W-:Y:S02]  /*f8a0*/  @!P2 LEA.HI R2, R5, R5, RZ, 0x1 ;  /* 0x000000050502a211 */ /* 0x001fe400078f08ff */
[----:B------:R-:W-:Y:S02]  /*f8b0*/  @!P0 LOP3.LUT R3, R0, 0xfffffffe, RZ, 0xc0, !PT ;  /* 0xfffffffe00038812 */ /* 0x000fe400078ec0ff */
[----:B------:R-:W-:-:S02]  /*f8c0*/  @!P1 LOP3.LUT R5, R4, 0xfffffffe, RZ, 0xc0, !PT ;  /* 0xfffffffe04059812 */ /* 0x000fc400078ec0ff */
[----:B------:R-:W-:Y:S01]  /*f8d0*/  @!P2 LOP3.LUT R7, R2, 0xfffffffe, RZ, 0xc0, !PT ;  /* 0xfffffffe0207a812 */ /* 0x000fe200078ec0ff */
[--C-:B------:R-:W-:Y:S01]  /*f8e0*/  @!P0 IMAD.WIDE R2, R3, 0x4, R14.reuse ;  /* 0x0000000403028825 */ /* 0x100fe200078e020e */
[----:B------:R-:W-:Y:S02]  /*f8f0*/  @!P4 LOP3.LUT R11, R8, 0xfffffffe, RZ, 0xc0, !PT ;  /* 0xfffffffe080bc812 */ /* 0x000fe400078ec0ff */
[----:B------:R-:W-:Y:S01]  /*f900*/  @!P5 LOP3.LUT R13, R10, 0xfffffffe, RZ, 0xc0, !PT ;  /* 0xfffffffe0a0dd812 */ /* 0x000fe200078ec0ff */
[--C-:B------:R-:W-:Y:S01]  /*f910*/  @!P1 IMAD.WIDE R4, R5, 0x4, R14.reuse ;  /* 0x0000000405049825 */ /* 0x100fe200078e020e */
[----:B------:R-:W-:Y:S01]  /*f920*/  @!P6 LOP3.LUT R21, R12, 0xfffffffe, RZ, 0xc0, !PT ;  /* 0xfffffffe0c15e812 */ /* 0x000fe200078ec0ff */
[----:B------:R0:W-:Y:S02]  /*f930*/  @!P0 ST.E.64 desc[UR36][R2.64], R92 ;  /* 0x0000005c02008985 */ /* 0x0001e4000c101b24 */
[--C-:B------:R-:W-:Y:S02]  /*f940*/  @!P2 IMAD.WIDE R6, R7, 0x4, R14.reuse ;  /* 0x000000040706a825 */ /* 0x100fe400078e020e */
        /* <DEDUP_REMOVED lines=8> */
[----:B------:R0:W-:Y:S04]  /*f9d0*/  @!P5 ST.E.64 desc[UR36][R12.64], R112 ;  /* 0x000000700c00d985 */ /* 0x0001e8000c101b24 */
[----:B------:R0:W-:Y:S02]  /*f9e0*/  @!P6 ST.E.64 desc[UR36][R14.64], R116 ;  /* 0x000000740e00e985 */ /* 0x0001e4000c101b24 */
.L_x_13854:
[----:B------:R-:W-:Y:S05]  /*f9f0*/  BSYNC B0 ;  /* 0x0000000000007941 */ /* 0x000fea0003800000 */
.L_x_13853:
        /* <DEDUP_REMOVED lines=14> */
[----:B------:R-:W-:Y:S01]  /*fae0*/  VIADD R11, R19, 0x30 ;  /* 0x00000030130b7836 */ /* 0x000fe20000000000 */
[----:B------:R-:W-:-:S02]  /*faf0*/  ISETP.GE.AND P4, PT, R8, UR4, PT ;  /* 0x0000000408007c0c */ /* 0x000fc4000bf86270 */
[----:B------:R-:W-:Y:S02]  /*fb00*/  ISETP.GE.AND P5, PT, R9, UR4, PT ;  /* 0x0000000409007c0c */ /* 0x000fe4000bfa6270 */
[----:B------:R-:W-:Y:S01]  /*fb10*/  ISETP.GE.AND P6, PT, R11, UR4, PT ;  /* 0x000000040b007c0c */ /* 0x000fe2000bfc6270 */
[C---:B01----:R-:W-:Y:S02]  /*fb20*/  @!P0 IMAD.WIDE R2, R19.reuse, 0x4, R12 ;  /* 0x0000000413028825 */ /* 0x043fe400078e020c */
[----:B------:R-:W-:Y:S02]  /*fb30*/  @!P1 LEA.HI R0, R0, R0, RZ, 0x1 ;  /* 0x0000000000009211 */ /* 0x000fe400078f08ff */
[----:B------:R-:W-:Y:S01]  /*fb40*/  @!P2 LEA.HI R6, R6, R6, RZ, 0x1 ;  /* 0x000000060606a211 */ /* 0x000fe200078f08ff */
[----:B------:R0:W-:Y:S01]  /*fb50*/  @!P0 ST.E.64 desc[UR36][R2.64], R90 ;  /* 0x0000005a02008985 */ /* 0x0001e2000c101b24 */
[----:B------:R-:W-:Y:S01]  /*fb60*/  @!P1 LOP3.LUT R5, R0, 0xfffffffe, RZ, 0xc0, !PT ;  /* 0xfffffffe00059812 */ /* 0x000fe200078ec0ff */
[----:B------:R-:W-:Y:S01]  /*fb70*/  VIADD R19, R19, 0x38 ;  /* 0x0000003813137836 */ /* 0x000fe20000000000 */
[----:B------:R-:W-:-:S02]  /*fb80*/  @!P3 LEA.HI R0, R7, R7, RZ, 0x1 ;  /* 0x000000070700b211 */ /* 0x000fc400078f08ff */
[----:B------:R-:W-:Y:S01]  /*fb90*/  @!P4 LEA.HI R8, R8, R8, RZ, 0x1 ;  /* 0x000000080808c211 */ /* 0x000fe200078f08ff */
[--C-:B------:R-:W-:Y:S01]  /*fba0*/  @!P1 IMAD.WIDE R4, R5, 0x4, R12.reuse ;  /* 0x0000000405049825 */ /* 0x100fe200078e020c */
[----:B------:R-:W-:Y:S02]  /*fbb0*/  @!P5 LEA.HI R10, R9, R9, RZ, 0x1 ;  /* 0x00000009090ad211 */ /* 0x000fe400078f08ff */
[----:B---3--:R-:W-:Y:S02]  /*fbc0*/  @!P6 LEA.HI R14, R11, R11, RZ, 0x1 ;  /* 0x0000000b0b0ee211 */ /* 0x008fe400078f08ff */
[----:B------:R-:W-:Y:S01]  /*fbd0*/  @!P2 LOP3.LUT R7, R6, 0xfffffffe, RZ, 0xc0, !PT ;  /* 0xfffffffe0607a812 */ /* 0x000fe200078ec0ff */
[----:B------:R1:W-:Y:S01]  /*fbe0*/  @!P1 ST.E.64 desc[UR36][R4.64], R94 ;  /* 0x0000005e04009985 */ /* 0x0003e2000c101b24 */
[----:B------:R-:W-:Y:S02]  /*fbf0*/  @!P3 LOP3.LUT R9, R0, 0xfffffffe, RZ, 0xc0, !PT ;  /* 0xfffffffe0009b812 */ /* 0x000fe400078ec0ff */
[----:B------:R-:W-:Y:S01]  /*fc00*/  @!P4 LOP3.LUT R11, R8, 0xfffffffe, RZ, 0xc0, !PT ;  /* 0xfffffffe080bc812 */ /* 0x000fe200078ec0ff */
[----:B0-----:R-:W-:Y:S01]  /*fc10*/  @!P2 IMAD.WIDE R2, R7, 0x4, R12 ;  /* 0x000000040702a825 */ /* 0x001fe200078e020c */
[----:B----4-:R-:W-:-:S02]  /*fc20*/  @!P5 LOP3.LUT R15, R10, 0xfffffffe, RZ, 0xc0, !PT ;  /* 0xfffffffe0a0fd812 */ /* 0x010fc400078ec0ff */
[----:B------:R-:W-:Y:S01]  /*fc30*/  @!P6 LOP3.LUT R17, R14, 0xfffffffe, RZ, 0xc0, !PT ;  /* 0xfffffffe0e11e812 */ /* 0x000fe200078ec0ff */
[--C-:B------:R-:W-:Y:S01]  /*fc40*/  @!P4 IMAD.WIDE R6, R11, 0x4, R12.reuse ;  /* 0x000000040b06c825 */ /* 0x100fe200078e020c */
[----:B------:R0:W-:Y:S01]  /*fc50*/  @!P2 ST.E.64 desc[UR36][R2.64], R98 ;  /* 0x000000620200a985 */ /* 0x0001e2000c101b24 */
[----:B------:R-:W-:Y:S02]  /*fc60*/  ISETP.GE.AND P0, PT, R19, UR4, PT ;  /* 0x0000000413007c0c */ /* 0x000fe4000bf06270 */
[----:B------:R-:W-:-:S04]  /*fc70*/  @!P6 IMAD.WIDE R10, R17, 0x4, R12 ;  /* 0x00000004110ae825 */ /* 0x000fc800078e020c */
[----:B-1----:R-:W-:-:S04]  /*fc80*/  @!P3 IMAD.WIDE R4, R9, 0x4, R12 ;  /* 0x000000040904b825 */ /* 0x002fc800078e020c */
[----:B------:R-:W-:Y:S01]  /*fc90*/  @!P5 IMAD.WIDE R8, R15, 0x4, R12 ;  /* 0x000000040f08d825 */ /* 0x000fe200078e020c */
[----:B------:R0:W-:Y:S04]  /*fca0*/  @!P3 ST.E.64 desc[UR36][R4.64], R102 ;  /* 0x000000660400b985 */ /* 0x0001e8000c101b24 */
[----:B------:R0:W-:Y:S04]  /*fcb0*/  @!P4 ST.E.64 desc[UR36][R6.64], R106 ;  /* 0x0000006a0600c985 */ /* 0x0001e8000c101b24 */
        /* <DEDUP_REMOVED lines=8> */
.L_x_13852:
        /* <DEDUP_REMOVED lines=59> */
.L_x_13763:
        /* <DEDUP_REMOVED lines=18> */
.L_x_13855:
[----:B------:R-:W-:Y:S01]  /*10210*/  ULDC UR7, c[0x0][0xc50] ;  /* 0x0003140000077ab9 */ /* 0x000fe20000000800 */
[----:B------:R-:W-:Y:S01]  /*10220*/  UMOV UR42, UR6 ;  /* 0x00000006002a7c82 */ /* 0x000fe20008000000 */
[----:B------:R-:W-:-:S11]  /*10230*/  UISETP.NE.AND UP0, UPT, UR7, 0x1, UPT ;  /* 0x000000010700788c */ /* 0x000fd6000bf05270 */
[----:B------:R-:W-:Y:S01]  /*10240*/  @UP0 ULDC UR4, c[0x0][0xc54] ;  /* 0x0003150000040ab9 */ /* 0x000fe20000000800 */
[----:B------:R-:W-:Y:S01]  /*10250*/  @UP0 ULDC UR8, c[0x0][0xc58] ;  /* 0x0003160000080ab9 */ /* 0x000fe20000000800 */
[----:B------:R-:W-:-:S04]  /*10260*/  UIMAD.WIDE.U32 UR4, UR6, UR4, URZ ;  /* 0x00000004060472a5 */ /* 0x000fc8000f8e003f */
[----:B------:R-:W-:-:S12]  /*10270*/  @UP0 USHF.R.U32.HI UR42, URZ, UR8, UR5 ;  /* 0x000000083f2a0299 */ /* 0x000fd80008011605 */
.L_x_13856:
        /* <DEDUP_REMOVED lines=53> */
.L_x_13859:
[----:B------:R-:W-:-:S11]  /*105d0*/  UISETP.NE.AND UP0, UPT, UR5, 0x1, UPT ;  /* 0x000000010500788c */ /* 0x000fd6000bf05270 */
[----:B------:R-:W-:Y:S02]  /*105e0*/  @UP0 ULDC.64 UR12, c[0x0][0x9e8] ;  /* 0x00027a00000c0ab9 */ /* 0x000fe40000000a00 */
[----:B------:R-:W-:-:S04]  /*105f0*/  UIMAD.WIDE.U32 UR6, UR8, UR12, URZ ;  /* 0x0000000c080672a5 */ /* 0x000fc8000f8e003f */
[----:B------:R-:W-:-:S12]  /*10600*/  @UP0 USHF.R.U32.HI UR8, URZ, UR13, UR7 ;  /* 0x0000000d3f080299 */ /* 0x000fd80008011607 */
.L_x_13860:
[----:B------:R-:W-:-:S04]  /*10610*/  UIMAD UR8, UR8, UR5, UR5 ;  /* 0x00000005080872a4 */ /* 0x000fc8000f8e0205 */
[----:B------:R-:W-:-:S04]  /*10620*/  UISETP.LT.AND UP0, UPT, UR4, UR8, UPT ;  /* 0x000000080400728c */ /* 0x000fc8000bf01270 */
[----:B------:R-:W-:-:S12]  /*10630*/  USEL UR4, UR4, UR8, UP0 ;  /* 0x0000000804047287 */ /* 0x000fd80008000000 */
.L_x_13858:
        /* <DEDUP_REMOVED lines=26> */
.L_x_13862:
[----:B------:R-:W-:-:S11]  /*107e0*/  UISETP.NE.AND UP0, UPT, UR5, 0x1, UPT ;  /* 0x000000010500788c */ /* 0x000fd6000bf05270 */
[----:B------:R-:W-:Y:S02]  /*107f0*/  @UP0 ULDC.64 UR10, c[0x0][0x9e8] ;  /* 0x00027a00000a0ab9 */ /* 0x000fe40000000a00 */
[----:B------:R-:W-:-:S04]  /*10800*/  UIMAD.WIDE.U32 UR6, UR4, UR10, URZ ;  /* 0x0000000a040672a5 */ /* 0x000fc8000f8e003f */
[----:B------:R-:W-:-:S12]  /*10810*/  @UP0 USHF.R.U32.HI UR4, URZ, UR11, UR7 ;  /* 0x0000000b3f040299 */ /* 0x000fd80008011607 */
.L_x_13863:
[----:B------:R-:W-:-:S04]  /*10820*/  UIMAD UR4, UR4, UR5, URZ ;  /* 0x00000005040472a4 */ /* 0x000fc8000f8e023f */
[----:B------:R-:W-:-:S04]  /*10830*/  UISETP.LT.AND UP0, UPT, UR8, UR4, UPT ;  /* 0x000000040800728c */ /* 0x000fc8000bf01270 */
[----:B------:R-:W-:-:S12]  /*10840*/  USEL UR8, UR8, UR4, !UP0 ;  /* 0x0000000408087287 */ /* 0x000fd8000c000000 */
.L_x_13861:
        /* <DEDUP_REMOVED lines=44> */
.L_x_13864:
        /* <DEDUP_REMOVED lines=32> */
.L_x_13865:
        /* <DEDUP_REMOVED lines=20> */
.L_x_13867:
        /* <DEDUP_REMOVED lines=15> */
.L_x_13866:
        /* <DEDUP_REMOVED lines=8> */
[C---:B------:R-:W-:Y:S01]  /*10fc0*/  LOP3.LUT R20, R23.reuse, 0x7f, RZ, 0xc0, !PT ;  /* 0x0000007f17147812 */ /* 0x040fe200078ec0ff */
[----:B------:R-:W-:Y:S01]  /*10fd0*/  IMAD.SHL.U32 R26, R23, 0x10, RZ ;  /* 0x00000010171a7824 */ /* 0x000fe200078e00ff */
[----:B-1----:R-:W-:Y:S01]  /*10fe0*/  ISETP.NE.AND P1, PT, R16, 0x1, PT ;  /* 0x000000011000780c */ /* 0x002fe20003f25270 */
[----:B------:R-:W-:Y:S01]  /*10ff0*/  VIADD R0, R22, 0xffffffff ;  /* 0xffffffff16007836 */ /* 0x000fe20000000000 */
[----:B------:R-:W-:Y:S02]  /*11000*/  SHF.R.U32.HI R4, RZ, 0x3, R20 ;  /* 0x00000003ff047819 */ /* 0x000fe40000011614 */
[----:B------:R-:W-:Y:S02]  /*11010*/  LOP3.LUT R26, R26, 0x70, RZ, 0xc0, !PT ;  /* 0x000000701a1a7812 */ /* 0x000fe400078ec0ff */
[----:B------:R-:W-:Y:S01]  /*11020*/  LOP3.LUT R18, R18, 0xfffffffb, RZ, 0xc0, !PT ;  /* 0xfffffffb12127812 */ /* 0x000fe200078ec0ff */
        /* <DEDUP_REMOVED lines=8> */
[----:B------:R-:W3:Y:S01]  /*110b0*/  @!P0 LDC.64 R8, c[0x0][0x428] ;  /* 0x00010a00ff088b82 */ /* 0x000ee20000000a00 */
[----:B-1----:R-:W-:-:S07]  /*110c0*/  @P1 IMAD.HI.U32 R2, R7, R4, RZ ;  /* 0x0000000407021227 */ /* 0x002fce00078e00ff */
[----:B------:R-:W1:Y:S01]  /*110d0*/  @!P0 LDC.64 R4, c[0x0][0x418] ;  /* 0x00010600ff048b82 */ /* 0x000e620000000a00 */
[----:B0-----:R-:W-:-:S04]  /*110e0*/  @P1 SHF.R.U32.HI R10, RZ, R3, R2 ;  /* 0x00000003ff0a1219 */ /* 0x001fc80000011602 */
[----:B------:R-:W-:Y:S02]  /*110f0*/  @!P0 SHF.R.S32.HI R3, RZ, 0x1f, R10 ;  /* 0x0000001fff038819 */ /* 0x000fe4000001140a */
[----:B--2---:R-:W-:-:S05]  /*11100*/  SHF.R.S32.HI R6, RZ, 0x1f, R29 ;  /* 0x0000001fff067819 */ /* 0x004fca000001141d */
[----:B---3--:R-:W-:Y:S01]  /*11110*/  @!P0 IMAD R2, R6, R8, RZ ;  /* 0x0000000806028224 */ /* 0x008fe200078e02ff */
[----:B------:R0:W-:Y:S03]  /*11120*/  STL [R1], R6 ;  /* 0x0000000601007387 */ /* 0x0001e60000100800 */
[----:B------:R-:W-:Y:S02]  /*11130*/  @!P0 IMAD R9, R29, R9, R2 ;  /* 0x000000091d098224 */ /* 0x000fe400078e0202 */
[----:B------:R-:W-:-:S04]  /*11140*/  @!P0 IMAD.MOV.U32 R2, RZ, RZ, R10 ;  /* 0x000000ffff028224 */ /* 0x000fc800078e000a */
[----:B------:R-:W-:-:S04]  /*11150*/  @!P0 IMAD.WIDE.U32 R2, R29, R8, R2 ;  /* 0x000000081d028225 */ /* 0x000fc800078e0002 */
[----:B------:R-:W-:Y:S01]  /*11160*/  @!P0 IMAD.IADD R3, R3, 0x1, R9 ;  /* 0x0000000103038824 */ /* 0x000fe200078e0209 */
[----:B-1----:R-:W-:Y:S01]  /*11170*/  @!P0 LEA R4, P1, R2, R4, 0x2 ;  /* 0x0000000402048211 */ /* 0x002fe200078210ff */
[----:B0-----:R-:W-:-:S03]  /*11180*/  IMAD.MOV.U32 R6, RZ, RZ, RZ ;  /* 0x000000ffff067224 */ /* 0x001fc600078e00ff */
[----:B------:R-:W-:-:S05]  /*11190*/  @!P0 LEA.HI.X R5, R2, R5, R3, 0x2, P1 ;  /* 0x0000000502058211 */ /* 0x000fca00008f1403 */
[----:B------:R0:W5:Y:S01]  /*111a0*/  @!P0 LDG.E R6, desc[UR36][R4.64] ;  /* 0x0000002404068981 */ /* 0x000162000c1e1900 */
[----:B------:R-:W-:-:S03]  /*111b0*/  UMOV UR4, 0xffffffff ;  /* 0xffffffff00047882 */ /* 0x000fc60000000000 */
[----:B------:R-:W-:Y:S05]  /*111c0*/  BRA.DIV UR4, `(.L_x_13868) ;  /* 0x0000003204c07947 */ /* 0x000fea000b800000 */
.L_x_13908:
[----:B------:R-:W-:Y:S01]  /*111d0*/  ULOP3.LUT UR4, UR38, 0x2, URZ, 0xfc, !UPT ;  /* 0x0000000226047892 */ /* 0x000fe2000f8efc3f */
[----:B------:R-:W-:Y:S01]  /*111e0*/  IMAD.U32 R28, RZ, RZ, UR42 ;  /* 0x0000002aff1c7e24 */ /* 0x000fe2000f8e00ff */
[----:B------:R-:W-:Y:S01]  /*111f0*/  LOP3.LUT R18, R18, 0xfffffffd, RZ, 0xc0, !PT ;  /* 0xfffffffd12127812 */ /* 0x000fe200078ec0ff */
[----:B------:R-:W-:Y:S02]  /*11200*/  IMAD.SHL.U32 R8, R23, 0x8, RZ ;  /* 0x0000000817087824 */ /* 0x000fe400078e00ff */
[----:B------:R-:W-:Y:S01]  /*11210*/  IMAD.MOV R2, RZ, RZ, -R10 ;  /* 0x000000ffff027224 */ /* 0x000fe200078e0a0a */
[----:B------:R-:W-:Y:S01]  /*11220*/  SHF.R.S32.HI R28, RZ, 0x1f, R28 ;  /* 0x0000001fff1c7819 */ /* 0x000fe2000001141c */
[----:B------:R-:W-:Y:S01]  /*11230*/  IMAD.U32 R3, RZ, RZ, UR4 ;  /* 0x00000004ff037e24 */ /* 0x000fe2000f8e00ff */
[----:B------:R-:W-:Y:S01]  /*11240*/  LOP3.LUT R17, R8, 0x38, RZ, 0xc0, !PT ;  /* 0x0000003808117812 */ /* 0x000fe200078ec0ff */
[----:B0-----:R-:W-:Y:S02]  /*11250*/  IMAD R5, R16, R2, R7 ;  /* 0x0000000210057224 */ /* 0x001fe400078e0207 */
[----:B------:R-:W-:Y:S01]  /*11260*/  IMAD.MOV.U32 R27, RZ, RZ, R0 ;  /* 0x000000ffff1b7224 */ /* 0x000fe200078e0000 */
[----:B------:R-:W-:-:S13]  /*11270*/  ISETP.NE.AND P0, PT, R3, 0x3, PT ;  /* 0x000000030300780c */ /* 0x000fda0003f05270 */
[----:B------:R-:W-:Y:S01]  /*11280*/  @P0 LOP3.LUT R18, R18, 0x2, RZ, 0xfc, !PT ;  /* 0x0000000212120812 */ /* 0x000fe200078efcff */
[----:B------:R-:W-:Y:S06]  /*11290*/  @!P0 BRA `(.L_x_13869) ;  /* 0x0000000000048947 */ /* 0x000fec0003800000 */
[----:B------:R-:W-:Y:S01]  /*112a0*/  BPT.TRAP 0x1 ;  /* 0x000000040000795c */ /* 0x000fe20000300000 */
.L_x_13869:
        /* <DEDUP_REMOVED lines=26> */
.L_x_13909:
        /* <DEDUP_REMOVED lines=8> */
[----:B------:R-:W-:Y:S02]  /*114d0*/  IMAD.IADD R3, R3, 0x1, R7 ;  /* 0x0000000103037824 */ /* 0x000fe400078e0207 */
[----:B------:R-:W-:Y:S02]  /*114e0*/  IMAD R5, R4, UR4, RZ ;  /* 0x0000000404057c24 */ /* 0x000fe4000f8e02ff */
[----:B------:R-:W-:-:S04]  /*114f0*/  IMAD.WIDE.U32 R2, R6, UR4, R2 ;  /* 0x0000000406027c25 */ /* 0x000fc8000f8e0002 */
[----:B------:R-:W-:Y:S01]  /*11500*/  IMAD R5, R6, UR5, R5 ;  /* 0x0000000506057c24 */ /* 0x000fe2000f8e0205 */
[----:B------:R-:W-:Y:S01]  /*11510*/  ULDC.64 UR4, c[0x0][0x308] ;  /* 0x0000c20000047ab9 */ /* 0x000fe20000000a00 */
[----:B------:R-:W-:Y:S02]  /*11520*/  IMAD.MOV.U32 R7, RZ, RZ, -0x80 ;  /* 0xffffff80ff077424 */ /* 0x000fe400078e00ff */
[----:B------:R-:W-:Y:S02]  /*11530*/  IMAD.IADD R3, R3, 0x1, R5 ;  /* 0x0000000103037824 */ /* 0x000fe400078e0205 */
[----:B------:R-:W-:Y:S01]  /*11540*/  IMAD.U32 R5, RZ, RZ, UR4 ;  /* 0x00000004ff057e24 */ /* 0x000fe2000f8e00ff */
[----:B------:R-:W-:-:S03]  /*11550*/  UIMAD UR4, UR6, UR4, URZ ;  /* 0x00000004060472a4 */ /* 0x000fc6000f8e023f */
[----:B------:R-:W-:Y:S01]  /*11560*/  IMAD.WIDE.U32 R2, R5, UR42, R2 ;  /* 0x0000002a05027c25 */ /* 0x000fe2000f8e0002 */
[----:B------:R-:W-:Y:S01]  /*11570*/  UIMAD UR4, UR42, UR5, UR4 ;  /* 0x000000052a0472a4 */ /* 0x000fe2000f8e0204 */
[----:B------:R-:W-:Y:S01]  /*11580*/  LOP3.LUT R5, R8, 0x1c0, RZ, 0xc0, !PT ;  /* 0x000001c008057812 */ /* 0x000fe200078ec0ff */
[----:B------:R-:W-:-:S03]  /*11590*/  ULDC.64 UR6, c[0x0][0x2e8] ;  /* 0x0000ba0000067ab9 */ /* 0x000fc60000000a00 */
[----:B------:R-:W-:Y:S01]  /*115a0*/  LOP3.LUT R8, R5, 0x38, R8, 0xf8, !PT ;  /* 0x0000003805087812 */ /* 0x000fe200078ef808 */
[----:B------:R-:W-:Y:S01]  /*115b0*/  VIADD R3, R3, UR4 ;  /* 0x0000000403037c36 */ /* 0x000fe20008000000 */
[----:B------:R-:W-:Y:S01]  /*115c0*/  ULDC UR4, c[0x0][0x2f4] ;  /* 0x0000bd0000047ab9 */ /* 0x000fe20000000800 */
[----:B------:R-:W-:Y:S01]  /*115d0*/  IMAD R5, R0, R7, UR50 ;  /* 0x0000003200057e24 */ /* 0x000fe2000f8e0207 */
[----:B------:R-:W-:Y:S01]  /*115e0*/  ISETP.GE.AND P3, PT, R17, UR4, PT ;  /* 0x0000000411007c0c */ /* 0x000fe2000bf66270 */
[----:B------:R-:W-:Y:S01]  /*115f0*/  UMOV UR4, 0xffffffff ;  /* 0xffffffff00047882 */ /* 0x000fe20000000000 */
[----:B------:R-:W-:Y:S01]  /*11600*/  LEA R0, P0, R2, UR6, 0x1 ;  /* 0x0000000602007c11 */ /* 0x000fe2000f8008ff */
[----:B------:R-:W-:Y:S01]  /*11610*/  IMAD.IADD R5, R5, 0x1, -R10 ;  /* 0x0000000105057824 */ /* 0x000fe200078e0a0a */
[----:B------:R-:W-:Y:S01]  /*11620*/  LOP3.LUT R8, R8, 0x38, R23, 0x78, !PT ;  /* 0x0000003808087812 */ /* 0x000fe200078e7817 */
[----:B------:R-:W-:Y:S01]  /*11630*/  IMAD.SHL.U32 R23, R20, 0x8, RZ ;  /* 0x0000000814177824 */ /* 0x000fe200078e00ff */
[----:B------:R-:W-:-:S02]  /*11640*/  LEA.HI.X R4, R2, UR7, R3, 0x1, P0 ;  /* 0x0000000702047c11 */ /* 0x000fc400080f0c03 */
[----:B------:R-:W-:Y:S02]  /*11650*/  ISETP.GE.AND P0, PT, R5, 0x1, PT ;  /* 0x000000010500780c */ /* 0x000fe40003f06270 */
[----:B------:R-:W-:-:S03]  /*11660*/  LOP3.LUT R23, R8, 0x200, R23, 0xf8, !PT ;  /* 0x0000020008177812 */ /* 0x000fc600078ef817 */
[----:B------:R-:W-:Y:S01]  /*11670*/  @P3 LOP3.LUT R18, R18, 0x1, RZ, 0xfc, !PT ;  /* 0x0000000112123812 */ /* 0x000fe200078efcff */
[----:B------:R-:W-:Y:S07]  /*11680*/  BRA.DIV UR4, `(.L_x_13871) ;  /* 0x0000002e04c87947 */ /* 0x000fee000b800000 */
        /* <DEDUP_REMOVED lines=8> */
[C---:B------:R-:W-:Y:S01]  /*11710*/  ISETP.GE.AND P1, PT, R5.reuse, 0x21, PT ;  /* 0x000000210500780c */ /* 0x040fe20003f26270 */
[----:B------:R-:W-:Y:S02]  /*11720*/  @P0 IMAD.MOV.U32 R2, RZ, RZ, R14 ;  /* 0x000000ffff020224 */ /* 0x000fe400078e000e */
[----:B------:R-:W0:Y:S04]  /*11730*/  SHFL.IDX PT, R14, R0, 0x1, 0x181f ;  /* 0x00381f00000e7f89 */ /* 0x000e2800000e0000 */
[----:B------:R1:W-:Y:S01]  /*11740*/  @P0 LDGSTS.E.BYPASS.LTC128B.128 [R9+0xe400], desc[UR36][R2.64], !P3 ;  /* 0x0e40000002090fae */ /* 0x0003e2000d901d64 */
[----:B------:R-:W-:-:S05]  /*11750*/  ISETP.GE.AND P0, PT, R5, 0x11, PT ;  /* 0x000000110500780c */ /* 0x000fca0003f06270 */
[----:B-1----:R-:W-:-:S08]  /*11760*/  @P1 LEA R9, R23, UR48, 0x1 ;  /* 0x0000003017091c11 */ /* 0x002fd0000f8e08ff */
[----:B------:R-:W-:Y:S02]  /*11770*/  @P0 LEA R21, R23, UR48, 0x1 ;  /* 0x0000003017150c11 */ /* 0x000fe4000f8e08ff */
[C---:B0-----:R-:W-:Y:S02]  /*11780*/  @P0 LEA R2, P2, R17.reuse, R14, 0x1 ;  /* 0x0000000e11020211 */ /* 0x041fe400078408ff */
[----:B------:R-:W0:Y:S03]  /*11790*/  SHFL.IDX PT, R14, R0, 0x3, 0x181f ;  /* 0x00781f00000e7f89 */ /* 0x000e2600000e0000 */
[----:B------:R-:W-:Y:S02]  /*117a0*/  @P0 IMAD.X R3, RZ, RZ, R7, P2 ;  /* 0x000000ffff030224 */ /* 0x000fe400010e0607 */
[----:B------:R-:W1:Y:S04]  /*117b0*/  SHFL.IDX PT, R7, R4, 0x3, 0x181f ;  /* 0x00781f0004077f89 */ /* 0x000e6800000e0000 */
[----:B------:R2:W-:Y:S02]  /*117c0*/  @P0 LDGSTS.E.BYPASS.LTC128B.128 [R21+0xec00], desc[UR36][R2.64], !P3 ;  /* 0x0ec0000002150fae */ /* 0x0005e4000d901d64 */
[----:B--2---:R-:W-:-:S02]  /*117d0*/  @P1 LEA R2, P0, R17, R8, 0x1 ;  /* 0x0000000811021211 */ /* 0x004fc400078008ff */
[----:B------:R-:W2:Y:S03]  /*117e0*/  SHFL.IDX PT, R8, R0, 0x4, 0x181f ;  /* 0x00981f0000087f89 */ /* 0x000ea600000e0000 */
[----:B------:R-:W-:Y:S01]  /*117f0*/  @P1 IMAD.X R3, RZ, RZ, R6, P0 ;  /* 0x000000ffff031224 */ /* 0x000fe200000e0606 */
[C---:B------:R-:W-:Y:S01]  /*11800*/  ISETP.GE.AND P0, PT, R5.reuse, 0x31, PT ;  /* 0x000000310500780c */ /* 0x040fe20003f06270 */
[----:B------:R-:W3:Y:S04]  /*11810*/  SHFL.IDX PT, R6, R4, 0x4, 0x181f ;  /* 0x00981f0004067f89 */ /* 0x000ee800000e0000 */
        /* <DEDUP_REMOVED lines=9> */
[----:B--2---:R-:W-:-:S02]  /*118b0*/  @P1 LEA R2, P0, R17, R8, 0x1 ;  /* 0x0000000811021211 */ /* 0x004fc400078008ff */
[----:B------:R-:W2:Y:S03]  /*118c0*/  SHFL.IDX PT, R8, R0, 0x6, 0x181f ;  /* 0x00d81f0000087f89 */ /* 0x000ea600000e0000 */
[----:B---3--:R-:W-:Y:S01]  /*118d0*/  @P1 IMAD.X R3, RZ, RZ, R6, P0 ;  /* 0x000000ffff031224 */ /* 0x008fe200000e0606 */
[C---:B------:R-:W-:Y:S01]  /*118e0*/  ISETP.GE.AND P0, PT, R5.reuse, 0x51, PT ;  /* 0x000000510500780c */ /* 0x040fe20003f06270 */
[----:B------:R-:W3:Y:S04]  /*118f0*/  SHFL.IDX PT, R6, R4, 0x6, 0x181f ;  /* 0x00d81f0004067f89 */ /* 0x000ee800000e0000 */
[----:B------:R0:W-:Y:S01]  /*11900*/  @P1 LDGSTS.E.BYPASS.LTC128B.128 [R9+0x10400], desc[UR36][R2.64], !P3 ;  /* 0x1040000002091fae */ /* 0x0001e2000d901d64 */
[----:B------:R-:W-:-:S03]  /*11910*/  ISETP.GE.AND P1, PT, R5, 0x61, PT ;  /* 0x000000610500780c */ /* 0x000fc60003f26270 */
[----:B------:R-:W4:Y:S04]  /*11920*/  SHFL.IDX PT, R4, R4, 0x7, 0x181f ;  /* 0x00f81f0004047f89 */ /* 0x000f2800000e0000 */
[----:B0-----:R-:W-:-:S06]  /*11930*/  @P0 LEA R2, P2, R17, R14, 0x1 ;  /* 0x0000000e11020211 */ /* 0x001fcc00078408ff */
[C---:B------:R-:W-:Y:S01]  /*11940*/  @P1 LEA R9, R23.reuse, UR48, 0x1 ;  /* 0x0000003017091c11 */ /* 0x040fe2000f8e08ff */
[----:B------:R0:W0:Y:S01]  /*11950*/  SHFL.IDX PT, R14, R0, 0x7, 0x181f ;  /* 0x00f81f00000e7f89 */ /* 0x00002200000e0000 */
[----:B-1----:R-:W-:Y:S01]  /*11960*/  @P0 IMAD.X R3, RZ, RZ, R7, P2 ;  /* 0x000000ffff030224 */ /* 0x002fe200010e0607 */
[----:B------:R-:W-:-:S05]  /*11970*/  @P0 LEA R7, R23, UR48, 0x1 ;  /* 0x0000003017070c11 */ /* 0x000fca000f8e08ff */
[----:B------:R2:W-:Y:S02]  /*11980*/  @P0 LDGSTS.E.BYPASS.LTC128B.128 [R7+0x10c00], desc[UR36][R2.64], !P3 ;  /* 0x10c0000002070fae */ /* 0x0005e4000d901d64 */
[----:B--2---:R-:W-:-:S05]  /*11990*/  @P1 LEA R2, P0, R17, R8, 0x1 ;  /* 0x0000000811021211 */ /* 0x004fca00078008ff */
[----:B---3--:R-:W-:-:S05]  /*119a0*/  @P1 IMAD.X R3, RZ, RZ, R6, P0 ;  /* 0x000000ffff031224 */ /* 0x008fca00000e0606 */
[----:B0---4-:R1:W-:Y:S03]  /*119b0*/  @P1 LDGSTS.E.BYPASS.LTC128B.128 [R9+0x11400], desc[UR36][R2.64], !P3 ;  /* 0x1140000002091fae */ /* 0x0113e6000d901d64 */
.L_x_13927:
[----:B------:R-:W-:-:S13]  /*119c0*/  ISETP.GE.AND P0, PT, R5, 0x71, PT ;  /* 0x000000710500780c */ /* 0x000fda0003f06270 */
[----:B-1----:R-:W-:Y:S02]  /*119d0*/  @P0 LEA R2, P1, R17, R14, 0x1 ;  /* 0x0000000e11020211 */ /* 0x002fe400078208ff */
[----:B------:R-:W-:-:S03]  /*119e0*/  @P0 LEA R5, R23, UR48, 0x1 ;  /* 0x0000003017050c11 */ /* 0x000fc6000f8e08ff */
[----:B------:R-:W-:-:S05]  /*119f0*/  @P0 IMAD.X R3, RZ, RZ, R4, P1 ;  /* 0x000000ffff030224 */ /* 0x000fca00008e0604 */
        /* <DEDUP_REMOVED lines=13> */
.L_x_13872:
[----:B------:R-:W-:Y:S01]  /*11ad0*/  SYNCS.ARRIVE.TRANS64.A1T0 RZ, [UR48+0x16830], RZ ;  /* 0x016830ffffff79a7 */ /* 0x000fe20008100030 */
[----:B------:R-:W-:Y:S05]  /*11ae0*/  WARPSYNC.ALL ;  /* 0x0000000000007948 */ /* 0x000fea0003800000 */
[----:B------:R-:W-:Y:S01]  /*11af0*/  UIADD3 UR5, UR48, 0x8400, URZ ;  /* 0x0000840030057890 */ /* 0x000fe2000fffe03f */
[----:B------:R-:W-:Y:S01]  /*11b00*/  R2UR UR4, R28 ;  /* 0x000000001c0472ca */ /* 0x000fe200000e0000 */
[----:B------:R-:W-:Y:S02]  /*11b10*/  ULDC.64 UR6, c[0x0][0x2d8] ;  /* 0x0000b60000067ab9 */ /* 0x000fe40000000a00 */
        /* <DEDUP_REMOVED lines=24> */
.L_x_13873:
[----:B------:R-:W-:Y:S01]  /*11ca0*/  SHF.R.S32.HI R20, RZ, 0x1f, R25 ;  /* 0x0000001fff147819 */ /* 0x000fe20000011419 */
[----:B------:R-:W-:Y:S01]  /*11cb0*/  ULDC.64 UR4, c[0x0][0x2e0] ;  /* 0x0000b80000047ab9 */ /* 0x000fe20000000a00 */
[----:B------:R-:W-:Y:S01]  /*11cc0*/  UISETP.NE.AND UP0, UPT, UR51, URZ, UPT ;  /* 0x0000003f3300728c */ /* 0x000fe2000bf05270 */
[----:B------:R-:W-:Y:S01]  /*11cd0*/  IMAD.U32 R4, RZ, RZ, UR40 ;  /* 0x00000028ff047e24 */ /* 0x000fe2000f8e00ff */
[----:B------:R-:W0:Y:S01]  /*11ce0*/  LDC R9, c[0x0][0x448] ;  /* 0x00011200ff097b82 */ /* 0x000e220000000800 */
[----:B------:R-:W-:Y:S02]  /*11cf0*/  IMAD R0, R20, UR4, RZ ;  /* 0x0000000414007c24 */ /* 0x000fe4000f8e02ff */
[----:B------:R-:W1:Y:S01]  /*11d00*/  S2R R20, SR_TID.X ;  /* 0x0000000000147919 */ /* 0x000e620000002100 */
[----:B------:R-:W-:Y:S01]  /*11d10*/  PLOP3.LUT P0, PT, PT, PT, UP0, 0x80, 0x0 ;  /* 0x000000000000781c */ /* 0x000fe20003f0f008 */
[----:B------:R-:W-:Y:S01]  /*11d20*/  IMAD.U32 R3, RZ, RZ, UR49 ;  /* 0x00000031ff037e24 */ /* 0x000fe2000f8e00ff */
[----:B------:R-:W-:Y:S01]  /*11d30*/  PLOP3.LUT P1, PT, PT, PT, UP0, 0x80, 0x0 ;  /* 0x000000000000781c */ /* 0x000fe20003f2f008 */
[----:B------:R-:W-:Y:S01]  /*11d40*/  IMAD.MOV.U32 R2, RZ, RZ, R4 ;  /* 0x000000ffff027224 */ /* 0x000fe200078e0004 */
[----:B------:R-:W-:Y:S01]  /*11d50*/  PLOP3.LUT P2, PT, PT, PT, UP0, 0x80, 0x0 ;  /* 0x000000000000781c */ /* 0x000fe20003f4f008 */
[----:B------:R-:W-:-:S02]  /*11d60*/  IMAD.U32 R5, RZ, RZ, UR41 ;  /* 0x00000029ff057e24 */ /* 0x000fc4000f8e00ff */
[----:B------:R-:W-:Y:S01]  /*11d70*/  IMAD.WIDE.U32 R2, R25, UR4, R2 ;  /* 0x0000000419027c25 */ /* 0x000fe2000f8e0002 */
[----:B------:R-:W-:-:S03]  /*11d80*/  @UP0 ULDC UR4, c[0x0][0x44c] ;  /* 0x0001130000040ab9 */ /* 0x000fc60000000800 */
[----:B------:R-:W-:Y:S01]  /*11d90*/  IMAD R5, R25, UR5, R0 ;  /* 0x0000000519057c24 */ /* 0x000fe2000f8e0200 */
[----:B------:R-:W-:-:S03]  /*11da0*/  @UP0 ULDC UR5, c[0x0][0x450] ;  /* 0x0001140000050ab9 */ /* 0x000fc60000000800 */
[----:B------:R-:W-:Y:S01]  /*11db0*/  IMAD.IADD R3, R3, 0x1, R5 ;  /* 0x0000000103037824 */ /* 0x000fe200078e0205 */
[----:B-1----:R-:W-:-:S04]  /*11dc0*/  LOP3.LUT R20, R20, 0x7f, RZ, 0xc0, !PT ;  /* 0x0000007f14147812 */ /* 0x002fc800078ec0ff */
[----:B------:R-:W-:-:S04]  /*11dd0*/  SHF.R.U32.HI R20, RZ, 0x3, R20 ;  /* 0x00000003ff147819 */ /* 0x000fc80000011614 */
[----:B------:R-:W-:-:S05]  /*11de0*/  IADD3 R4, R20, UR43, R26 ;  /* 0x0000002b14047c10 */ /* 0x000fca000fffe01a */
[C---:B------:R-:W-:Y:S01]  /*11df0*/  @P0 IMAD.HI.U32 R0, R4.reuse, UR4, RZ ;  /* 0x0000000404000c27 */ /* 0x040fe2000f8e00ff */
[----:B------:R-:W-:Y:S01]  /*11e00*/  PLOP3.LUT P0, PT, PT, PT, UP0, 0x80, 0x0 ;  /* 0x000000000000781c */ /* 0x000fe20003f0f008 */
[----:B------:R-:W-:Y:S02]  /*11e10*/  @UP0 ULDC UR4, c[0x0][0x44c] ;  /* 0x0001130000040ab9 */ /* 0x000fe40000000800 */
[----:B------:R-:W-:Y:S01]  /*11e20*/  IMAD.MOV.U32 R5, RZ, RZ, R4 ;  /* 0x000000ffff057224 */ /* 0x000fe200078e0004 */
[----:B------:R-:W-:Y:S01]  /*11e30*/  @P1 SHF.R.U32.HI R5, RZ, UR5, R0 ;  /* 0x00000005ff051c19 */ /* 0x000fe20008011600 */
[----:B------:R-:W-:-:S04]  /*11e40*/  VIADD R0, R4, 0x80 ;  /* 0x0000008004007836 */ /* 0x000fc80000000000 */
[----:B------:R-:W-:Y:S01]  /*11e50*/  @P2 IMAD.HI.U32 R6, R0, UR4, RZ ;  /* 0x0000000400062c27 */ /* 0x000fe2000f8e00ff */
[----:B------:R-:W-:-:S03]  /*11e60*/  @UP0 ULDC UR4, c[0x0][0x450] ;  /* 0x0001140000040ab9 */ /* 0x000fc60000000800 */
[--C-:B------:R-:W-:Y:S02]  /*11e70*/  IMAD.MOV R15, RZ, RZ, -R5.reuse ;  /* 0x000000ffff0f7224 */ /* 0x100fe400078e0a05 */
[----:B------:R-:W-:Y:S01]  /*11e80*/  IMAD.MOV.U32 R21, RZ, RZ, R0 ;  /* 0x000000ffff157224 */ /* 0x000fe200078e0000 */
[----:B------:R-:W-:Y:S01]  /*11e90*/  @P0 SHF.R.U32.HI R21, RZ, UR4, R6 ;  /* 0x00000004ff150c19 */ /* 0x000fe20008011606 */
[----:B0-----:R-:W-:Y:S01]  /*11ea0*/  IMAD R15, R9, R15, R4 ;  /* 0x0000000f090f7224 */ /* 0x001fe200078e0204 */
[----:B------:R-:W-:Y:S01]  /*11eb0*/  SHF.R.S32.HI R4, RZ, 0x1f, R5 ;  /* 0x0000001fff047819 */ /* 0x000fe20000011405 */
[----:B------:R-:W-:Y:S01]  /*11ec0*/  ULDC.64 UR4, c[0x0][0x2d0] ;  /* 0x0000b40000047ab9 */ /* 0x000fe20000000a00 */
[--C-:B------:R-:W-:Y:S01]  /*11ed0*/  SHF.R.S32.HI R8, RZ, 0x1f, R21.reuse ;  /* 0x0000001fff087819 */ /* 0x100fe20000011415 */
[----:B------:R-:W-:Y:S02]  /*11ee0*/  IMAD.MOV R11, RZ, RZ, -R21 ;  /* 0x000000ffff0b7224 */ /* 0x000fe400078e0a15 */
[----:B------:R-:W-:-:S02]  /*11ef0*/  IMAD R4, R4, UR4, RZ ;  /* 0x0000000404047c24 */ /* 0x000fc4000f8e02ff */
[----:B------:R-:W-:Y:S02]  /*11f00*/  IMAD R8, R8, UR4, RZ ;  /* 0x0000000408087c24 */ /* 0x000fe4000f8e02ff */
[----:B------:R-:W-:Y:S01]  /*11f10*/  IMAD R11, R9, R11, R0 ;  /* 0x0000000b090b7224 */ /* 0x000fe200078e0200 */
[----:B------:R-:W-:Y:S01]  /*11f20*/  SHF.R.S32.HI R0, RZ, 0x1f, R15 ;  /* 0x0000001fff007819 */ /* 0x000fe2000001140f */
[----:B------:R-:W-:Y:S02]  /*11f30*/  IMAD R13, R5, UR5, R4 ;  /* 0x00000005050d7c24 */ /* 0x000fe4000f8e0204 */
[----:B------:R-:W-:-:S04]  /*11f40*/  IMAD.WIDE.U32 R6, R21, UR4, R2 ;  /* 0x0000000415067c25 */ /* 0x000fc8000f8e0002 */
[----:B------:R-:W-:-:S04]  /*11f50*/  IMAD.WIDE.U32 R4, R5, UR4, R2 ;  /* 0x0000000405047c25 */ /* 0x000fc8000f8e0002 */
[----:B------:R-:W-:Y:S01]  /*11f60*/  IMAD R21, R21, UR5, R8 ;  /* 0x0000000515157c24 */ /* 0x000fe2000f8e0208 */
[----:B------:R-:W-:Y:S01]  /*11f70*/  ULDC.64 UR4, c[0x0][0x2c8] ;  /* 0x0000b20000047ab9 */ /* 0x000fe20000000a00 */
[----:B------:R-:W-:Y:S02]  /*11f80*/  IMAD.IADD R3, R5, 0x1, R13 ;  /* 0x0000000105037824 */ /* 0x000fe400078e020d */
[----:B------:R-:W-:Y:S02]  /*11f90*/  IMAD R0, R0, UR4, RZ ;  /* 0x0000000400007c24 */ /* 0x000fe4000f8e02ff */
[----:B------:R-:W-:Y:S02]  /*11fa0*/  IMAD.MOV.U32 R2, RZ, RZ, R4 ;  /* 0x000000ffff027224 */ /* 0x000fe400078e0004 */
[C---:B------:R-:W-:Y:S01]  /*11fb0*/  IMAD R13, R15.reuse, UR5, R0 ;  /* 0x000000050f0d7c24 */ /* 0x040fe2000f8e0200 */
[----:B------:R-:W-:Y:S01]  /*11fc0*/  SHF.R.S32.HI R0, RZ, 0x1f, R11 ;  /* 0x0000001fff007819 */ /* 0x000fe2000001140b */
[----:B------:R-:W-:-:S04]  /*11fd0*/  IMAD.WIDE.U32 R4, R15, UR4, R2 ;  /* 0x000000040f047c25 */ /* 0x000fc8000f8e0002 */
        /* <DEDUP_REMOVED lines=10> */
[----:B------:R-:W-:Y:S01]  /*12080*/  LEA R0, P0, R2, UR4, 0x1 ;  /* 0x0000000402007c11 */ /* 0x000fe2000f8008ff */
[----:B------:R-:W-:-:S03]  /*12090*/  ULDC UR4, c[0x0][0x2b8] ;  /* 0x0000ae0000047ab9 */ /* 0x000fc60000000800 */
[----:B------:R-:W-:Y:S02]  /*120a0*/  LEA.HI.X R6, R2, UR5, R3, 0x1, P0 ;  /* 0x0000000502067c11 */ /* 0x000fe400080f0c03 */
[----:B------:R-:W-:Y:S01]  /*120b0*/  ISETP.GE.AND P0, PT, R17, UR4, PT ;  /* 0x0000000411007c0c */ /* 0x000fe2000bf06270 */
[----:B------:R-:W-:-:S03]  /*120c0*/  UMOV UR4, 0xffffffff ;  /* 0xffffffff00047882 */ /* 0x000fc60000000000 */
[----:B------:R-:W-:Y:S09]  /*120d0*/  BRA.DIV UR4, `(.L_x_13874) ;  /* 0x0000002e04807947 */ /* 0x000ff2000b800000 */
[----:B------:R-:W0:Y:S01]  /*120e0*/  S2R R3, SR_TID.X ;  /* 0x0000000000037919 */ /* 0x000e220000002100 */
[----:B------:R-:W-:Y:S02]  /*120f0*/  ULDC UR4, c[0x0][0x288] ;  /* 0x0000a20000047ab9 */ /* 0x000fe40000000800 */
[----:B------:R-:W-:Y:S01]  /*12100*/  IMAD R5, R9, UR4, RZ ;  /* 0x0000000409057c24 */ /* 0x000fe2000f8e02ff */
[----:B------:R-:W1:Y:S04]  /*12110*/  SHFL.IDX PT, R14, R7, RZ, 0x181f ;  /* 0x00181fff070e7589 */ /* 0x000e6800000e0000 */
[----:B------:R-:W2:Y:S04]  /*12120*/  SHFL.IDX PT, R2, R8, RZ, 0x181f ;  /* 0x00181fff08027589 */ /* 0x000ea800000e0000 */
[----:B------:R-:W3:Y:S04]  /*12130*/  SHFL.IDX PT, R20, R7, 0x1, 0x181f ;  /* 0x00381f0007147f89 */ /* 0x000ee800000e0000 */
[----:B------:R-:W4:Y:S04]  /*12140*/  SHFL.IDX PT, R10, R8, 0x1, 0x181f ;  /* 0x00381f00080a7f89 */ /* 0x000f2800000e0000 */
[----:B------:R-:W-:Y:S01]  /*12150*/  SHFL.IDX PT, R9, R8, 0x2, 0x181f ;  /* 0x00581f0008097f89 */ /* 0x000fe200000e0000 */
[----:B0-----:R-:W-:-:S04]  /*12160*/  LOP3.LUT R3, R3, 0x7f, RZ, 0xc0, !PT ;  /* 0x0000007f03037812 */ /* 0x001fc800078ec0ff */
[----:B------:R-:W-:-:S05]  /*12170*/  SHF.R.U32.HI R3, RZ, 0x3, R3 ;  /* 0x00000003ff037819 */ /* 0x000fca0000011603 */
[----:B------:R-:W-:-:S04]  /*12180*/  VIADD R4, R3, UR43 ;  /* 0x0000002b03047c36 */ /* 0x000fc80008000000 */
[C---:B------:R-:W-:Y:S01]  /*12190*/  VIADD R12, R4.reuse, 0x10 ;  /* 0x00000010040c7836 */ /* 0x040fe20000000000 */
[----:B------:R-:W-:-:S04]  /*121a0*/  ISETP.GE.AND P1, PT, R4, R5, PT ;  /* 0x000000050400720c */ /* 0x000fc80003f26270 */
[----:B------:R-:W-:Y:S01]  /*121b0*/  ISETP.GE.AND P3, PT, R12, R5, PT ;  /* 0x000000050c00720c */ /* 0x000fe20003f66270 */
[----:B------:R-:W-:-:S08]  /*121c0*/  VIADD R12, R4, 0x20 ;  /* 0x00000020040c7836 */ /* 0x000fd00000000000 */
[----:B-1----:R-:W-:Y:S02]  /*121d0*/  @!P1 LEA R14, P2, R17, R14, 0x1 ;  /* 0x0000000e110e9211 */ /* 0x002fe400078408ff */
[----:B------:R-:W-:-:S03]  /*121e0*/  @!P1 LEA R21, R23, UR48, 0x1 ;  /* 0x0000003017159c11 */ /* 0x000fc6000f8e08ff */
[----:B--2---:R-:W-:Y:S02]  /*121f0*/  @!P1 IMAD.X R3, RZ, RZ, R2, P2 ;  /* 0x000000ffff039224 */ /* 0x004fe400010e0602 */
[----:B------:R-:W-:Y:S02]  /*12200*/  @!P1 IMAD.MOV.U32 R2, RZ, RZ, R14 ;  /* 0x000000ffff029224 */ /* 0x000fe400078e000e */
[----:B------:R-:W0:Y:S04]  /*12210*/  SHFL.IDX PT, R14, R7, 0x2, 0x181f ;  /* 0x00581f00070e7f89 */ /* 0x000e2800000e0000 */
[----:B------:R3:W-:Y:S01]  /*12220*/  @!P1 LDGSTS.E.BYPASS.LTC128B.128 [R21+0x8400], desc[UR36][R2.64], !P0 ;  /* 0x0840000002159fae */ /* 0x0007e2000c101d64 */
[----:B------:R-:W-:Y:S01]  /*12230*/  ISETP.GE.AND P1, PT, R12, R5, PT ;  /* 0x000000050c00720c */ /* 0x000fe20003f26270 */
[----:B------:R-:W-:Y:S01]  /*12240*/  VIADD R12, R4, 0x30 ;  /* 0x00000030040c7836 */ /* 0x000fe20000000000 */
[----:B---3--:R-:W-:-:S02]  /*12250*/  @!P3 LEA R2, P2, R17, R20, 0x1 ;  /* 0x000000141102b211 */ /* 0x008fc400078408ff */
[----:B------:R-:W1:Y:S01]  /*12260*/  SHFL.IDX PT, R20, R7, 0x3, 0x181f ;  /* 0x00781f0007147f89 */ /* 0x000e6200000e0000 */
[----:B------:R-:W-:Y:S02]  /*12270*/  @!P3 LEA R21, R23, UR48, 0x1 ;  /* 0x000000301715bc11 */ /* 0x000fe4000f8e08ff */
[----:B----4-:R-:W-:-:S06]  /*12280*/  @!P3 IMAD.X R3, RZ, RZ, R10, P2 ;  /* 0x000000ffff03b224 */ /* 0x010fcc00010e060a */
[----:B------:R-:W-:Y:S01]  /*12290*/  @!P1 LEA R25, R23, UR48, 0x1 ;  /* 0x0000003017199c11 */ /* 0x000fe2000f8e08ff */
[----:B------:R-:W2:Y:S04]  /*122a0*/  SHFL.IDX PT, R10, R8, 0x3, 0x181f ;  /* 0x00781f00080a7f89 */ /* 0x000ea800000e0000 */
[----:B------:R0:W-:Y:S01]  /*122b0*/  @!P3 LDGSTS.E.BYPASS.LTC128B.128 [R21+0x8c00], desc[UR36][R2.64], !P0 ;  /* 0x08c000000215bfae */ /* 0x0001e2000c101d64 */
[----:B------:R-:W-:Y:S01]  /*122c0*/  ISETP.GE.AND P3, PT, R12, R5, PT ;  /* 0x000000050c00720c */ /* 0x000fe20003f66270 */
[----:B------:R-:W-:Y:S01]  /*122d0*/  VIADD R12, R4, 0x40 ;  /* 0x00000040040c7836 */ /* 0x000fe20000000000 */
[----:B0-----:R-:W-:Y:S02]  /*122e0*/  @!P1 LEA R2, P2, R17, R14, 0x1 ;  /* 0x0000000e11029211 */ /* 0x001fe400078408ff */
[----:B------:R-:W0:Y:S09]  /*122f0*/  SHFL.IDX PT, R14, R7, 0x4, 0x181f ;  /* 0x00981f00070e7f89 */ /* 0x000e3200000e0000 */
[----:B------:R-:W-:Y:S01]  /*12300*/  @!P3 LEA R21, R23, UR48, 0x1 ;  /* 0x000000301715bc11 */ /* 0x000fe2000f8e08ff */
[----:B------:R-:W-:-:S02]  /*12310*/  @!P1 IMAD.X R3, RZ, RZ, R9, P2 ;  /* 0x000000ffff039224 */ /* 0x000fc400010e0609 */
[----:B------:R-:W3:Y:S04]  /*12320*/  SHFL.IDX PT, R9, R8, 0x4, 0x181f ;  /* 0x00981f0008097f89 */ /* 0x000ee800000e0000 */
[----:B------:R1:W-:Y:S01]  /*12330*/  @!P1 LDGSTS.E.BYPASS.LTC128B.128 [R25+0x9400], desc[UR36][R2.64], !P0 ;  /* 0x0940000002199fae */ /* 0x0003e2000c101d64 */
[----:B------:R-:W-:Y:S01]  /*12340*/  ISETP.GE.AND P1, PT, R12, R5, PT ;  /* 0x000000050c00720c */ /* 0x000fe20003f26270 */
[----:B------:R-:W-:Y:S01]  /*12350*/  VIADD R12, R4, 0x50 ;  /* 0x00000050040c7836 */ /* 0x000fe20000000000 */
[----:B-1----:R-:W-:Y:S02]  /*12360*/  @!P3 LEA R2, P2, R17, R20, 0x1 ;  /* 0x000000141102b211 */ /* 0x002fe400078408ff */
[----:B------:R-:W1:Y:S09]  /*12370*/  SHFL.IDX PT, R20, R7, 0x5, 0x181f ;  /* 0x00b81f0007147f89 */ /* 0x000e7200000e0000 */
[----:B------:R-:W-:Y:S01]  /*12380*/  @!P1 LEA R25, R23, UR48, 0x1 ;  /* 0x0000003017199c11 */ /* 0x000fe2000f8e08ff */
[----:B--2---:R-:W-:-:S02]  /*12390*/  @!P3 IMAD.X R3, RZ, RZ, R10, P2 ;  /* 0x000000ffff03b224 */ /* 0x004fc400010e060a */
[----:B------:R-:W2:Y:S04]  /*123a0*/  SHFL.IDX PT, R10, R8, 0x5, 0x181f ;  /* 0x00b81f00080a7f89 */ /* 0x000ea800000e0000 */
[----:B------:R0:W-:Y:S01]  /*123b0*/  @!P3 LDGSTS.E.BYPASS.LTC128B.128 [R21+0x9c00], desc[UR36][R2.64], !P0 ;  /* 0x09c000000215bfae */ /* 0x0001e2000c101d64 */
[----:B------:R-:W-:Y:S01]  /*123c0*/  ISETP.GE.AND P3, PT, R12, R5, PT ;  /* 0x000000050c00720c */ /* 0x000fe20003f66270 */
[----:B------:R-:W-:Y:S01]  /*123d0*/  VIADD R12, R4, 0x60 ;  /* 0x00000060040c7836 */ /* 0x000fe20000000000 */
[----:B0-----:R-:W-:Y:S02]  /*123e0*/  @!P1 LEA R2, P2, R17, R14, 0x1 ;  /* 0x0000000e11029211 */ /* 0x001fe400078408ff */
[----:B------:R-:W0:Y:S09]  /*123f0*/  SHFL.IDX PT, R14, R7, 0x6, 0x181f ;  /* 0x00d81f00070e7f89 */ /* 0x000e3200000e0000 */
[----:B------:R-:W-:Y:S01]  /*12400*/  @!P3 LEA R21, R23, UR48, 0x1 ;  /* 0x000000301715bc11 */ /* 0x000fe2000f8e08ff */
[----:B---3--:R-:W-:-:S02]  /*12410*/  @!P1 IMAD.X R3, RZ, RZ, R9, P2 ;  /* 0x000000ffff039224 */ /* 0x008fc400010e0609 */
[----:B------:R-:W3:Y:S04]  /*12420*/  SHFL.IDX PT, R9, R8, 0x6, 0x181f ;  /* 0x00d81f0008097f89 */ /* 0x000ee800000e0000 */
[----:B------:R1:W-:Y:S01]  /*12430*/  @!P1 LDGSTS.E.BYPASS.LTC128B.128 [R25+0xa400], desc[UR36][R2.64], !P0 ;  /* 0x0a40000002199fae */ /* 0x0003e2000c101d64 */
[----:B------:R-:W-:Y:S01]  /*12440*/  ISETP.GE.AND P1, PT, R12, R5, PT ;  /* 0x000000050c00720c */ /* 0x000fe20003f26270 */
[----:B------:R-:W-:Y:S02]  /*12450*/  VIADD R12, R4, 0x70 ;  /* 0x00000070040c7836 */ /* 0x000fe40000000000 */
[----:B------:R-:W-:Y:S01]  /*12460*/  SHFL.IDX PT, R8, R8, 0x7, 0x181f ;  /* 0x00f81f0008087f89 */ /* 0x000fe200000e0000 */
[----:B-1----:R-:W-:-:S09]  /*12470*/  @!P3 LEA R2, P2, R17, R20, 0x1 ;  /* 0x000000141102b211 */ /* 0x002fd200078408ff */
[----:B------:R-:W-:Y:S01]  /*12480*/  @!P1 LEA R25, R23, UR48, 0x1 ;  /* 0x0000003017199c11 */ /* 0x000fe2000f8e08ff */
[----:B--2---:R-:W-:Y:S02]  /*12490*/  @!P3 IMAD.X R3, RZ, RZ, R10, P2 ;  /* 0x000000ffff03b224 */ /* 0x004fe400010e060a */
[----:B------:R-:W1:Y:S04]  /*124a0*/  SHFL.IDX PT, R10, R7, 0x7, 0x181f ;  /* 0x00f81f00070a7f89 */ /* 0x000e6800000e0000 */
[----:B------:R0:W-:Y:S01]  /*124b0*/  @!P3 LDGSTS.E.BYPASS.LTC128B.128 [R21+0xac00], desc[UR36][R2.64], !P0 ;  /* 0x0ac000000215bfae */ /* 0x0001e2000c101d64 */
[----:B------:R-:W-:Y:S01]  /*124c0*/  ISETP.GE.AND P3, PT, R12, R5, PT ;  /* 0x000000050c00720c */ /* 0x000fe20003f66270 */
[----:B------:R-:W-:Y:S02]  /*124d0*/  VIADD R12, R4, 0x80 ;  /* 0x00000080040c7836 */ /* 0x000fe40000000000 */
[----:B------:R-:W-:Y:S01]  /*124e0*/  SHFL.IDX PT, R7, R6, 0x2, 0x181f ;  /* 0x00581f0006077f89 */ /* 0x000fe200000e0000 */
[----:B0-----:R-:W-:-:S03]  /*124f0*/  @!P1 LEA R2, P2, R17, R14, 0x1 ;  /* 0x0000000e11029211 */ /* 0x001fc600078408ff */
[----:B------:R-:W0:Y:S06]  /*12500*/  SHFL.IDX PT, R14, R0, RZ, 0x181f ;  /* 0x00181fff000e7589 */ /* 0x000e2c00000e0000 */
[----:B------:R-:W-:Y:S01]  /*12510*/  @!P3 LEA R21, R23, UR48, 0x1 ;  /* 0x000000301715bc11 */ /* 0x000fe2000f8e08ff */
[----:B---3--:R-:W-:Y:S02]  /*12520*/  @!P1 IMAD.X R3, RZ, RZ, R9, P2 ;  /* 0x000000ffff039224 */ /* 0x008fe400010e0609 */
[----:B------:R-:W2:Y:S04]  /*12530*/  SHFL.IDX PT, R9, R6, RZ, 0x181f ;  /* 0x00181fff06097589 */ /* 0x000ea800000e0000 */
[----:B------:R1:W-:Y:S01]  /*12540*/  @!P1 LDGSTS.E.BYPASS.LTC128B.128 [R25+0xb400], desc[UR36][R2.64], !P0 ;  /* 0x0b40000002199fae */ /* 0x0003e2000c101d64 */
[----:B------:R-:W-:Y:S01]  /*12550*/  ISETP.GE.AND P1, PT, R12, R5, PT ;  /* 0x000000050c00720c */ /* 0x000fe20003f26270 */
[----:B------:R-:W-:Y:S01]  /*12560*/  VIADD R12, R4, 0x90 ;  /* 0x00000090040c7836 */ /* 0x000fe20000000000 */
[----:B-1----:R-:W-:-:S02]  /*12570*/  @!P3 LEA R2, P2, R17, R10, 0x1 ;  /* 0x0000000a1102b211 */ /* 0x002fc400078408ff */
[----:B------:R-:W1:Y:S03]  /*12580*/  SHFL.IDX PT, R10, R0, 0x1, 0x181f ;  /* 0x00381f00000a7f89 */ /* 0x000e6600000e0000 */
[----:B------:R-:W-:Y:S02]  /*12590*/  @!P3 IMAD.X R3, RZ, RZ, R8, P2 ;  /* 0x000000ffff03b224 */ /* 0x000fe400010e0608 */
[----:B------:R-:W3:Y:S04]  /*125a0*/  SHFL.IDX PT, R8, R6, 0x1, 0x181f ;  /* 0x00381f0006087f89 */ /* 0x000ee800000e0000 */
[----:B------:R0:W-:Y:S01]  /*125b0*/  @!P3 LDGSTS.E.BYPASS.LTC128B.128 [R21+0xbc00], desc[UR36][R2.64], !P0 ;  /* 0x0bc000000215bfae */ /* 0x0001e2000c101d64 */
[----:B------:R-:W-:Y:S01]  /*125c0*/  ISETP.GE.AND P3, PT, R12, R5, PT ;  /* 0x000000050c00720c */ /* 0x000fe20003f66270 */
[----:B------:R-:W-:-:S02]  /*125d0*/  VIADD R12, R4, 0xa0 ;  /* 0x000000a0040c7836 */ /* 0x000fc40000000000 */
[----:B------:R-:W-:Y:S01]  /*125e0*/  SHFL.IDX PT, R6, R6, 0x3, 0x181f ;  /* 0x00781f0006067f89 */ /* 0x000fe200000e0000 */
[----:B0-----:R-:W-:-:S03]  /*125f0*/  @!P1 LEA R2, P2, R17, R14, 0x1 ;  /* 0x0000000e11029211 */ /* 0x001fc600078408ff */
[----:B------:R-:W0:Y:S02]  /*12600*/  SHFL.IDX PT, R14, R0, 0x2, 0x181f ;  /* 0x00581f00000e7f89 */ /* 0x000e2400000e0000 */
[----:B--2---:R-:W-:Y:S01]  /*12610*/  @!P1 IMAD.X R3, RZ, RZ, R9, P2 ;  /* 0x000000ffff039224 */ /* 0x004fe200010e0609 */
[----:B------:R-:W-:-:S05]  /*12620*/  @!P1 LEA R9, R23, UR48, 0x1 ;  /* 0x0000003017099c11 */ /* 0x000fca000f8e08ff */
[----:B------:R1:W-:Y:S01]  /*12630*/  @!P1 LDGSTS.E.BYPASS.LTC128B.128 [R9+0xc400], desc[UR36][R2.64], !P0 ;  /* 0x0c40000002099fae */ /* 0x0003e2000c101d64 */
[----:B------:R-:W-:Y:S02]  /*12640*/  ISETP.GE.AND P1, PT, R12, R5, PT ;  /* 0x000000050c00720c */ /* 0x000fe40003f26270 */
[----:B-1----:R-:W-:Y:S02]  /*12650*/  @!P3 LEA R2, P2, R17, R10, 0x1 ;  /* 0x0000000a1102b211 */ /* 0x002fe400078408ff */
[----:B------:R-:W-:-:S03]  /*12660*/  @!P3 LEA R9, R23, UR48, 0x1 ;  /* 0x000000301709bc11 */ /* 0x000fc6000f8e08ff */
[----:B---3--:R-:W-:-:S05]  /*12670*/  @!P3 IMAD.X R3, RZ, RZ, R8, P2 ;  /* 0x000000ffff03b224 */ /* 0x008fca00010e0608 */
[----:B------:R0:W-:Y:S02]  /*12680*/  @!P3 LDGSTS.E.BYPASS.LTC128B.128 [R9+0xcc00], desc[UR36][R2.64], !P0 ;  /* 0x0cc000000209bfae */ /* 0x0001e4000c101d64 */
[----:B0-----:R-:W-:Y:S02]  /*12690*/  @!P1 LEA R2, P2, R17, R14, 0x1 ;  /* 0x0000000e11029211 */ /* 0x001fe400078408ff */
[----:B------:R0:W1:Y:S03]  /*126a0*/  SHFL.IDX PT, R14, R0, 0x3, 0x181f ;  /* 0x00781f00000e7f89 */ /* 0x00006600000e0000 */
[----:B------:R-:W-:Y:S01]  /*126b0*/  @!P1 IMAD.X R3, RZ, RZ, R7, P2 ;  /* 0x000000ffff039224 */ /* 0x000fe200010e0607 */
[----:B------:R-:W-:-:S05]  /*126c0*/  @!P1 LEA R7, R23, UR48, 0x1 ;  /* 0x0000003017079c11 */ /* 0x000fca000f8e08ff */
[----:B------:R0:W-:Y:S02]  /*126d0*/  @!P1 LDGSTS.E.BYPASS.LTC128B.128 [R7+0xd400], desc[UR36][R2.64], !P0 ;  /* 0x0d40000002079fae */ /* 0x0001e4000c101d64 */
.L_x_13952:
[----:B------:R-:W-:Y:S02]  /*126e0*/  VIADD R4, R4, 0xb0 ;  /* 0x000000b004047836 */ /* 0x000fe40000000000 */
[----:B0-----:R-:W-:-:S03]  /*126f0*/  IMAD.MOV.U32 R0, RZ, RZ, 0x1 ;  /* 0x00000001ff007424 */ /* 0x001fc600078e00ff */
        /* <DEDUP_REMOVED lines=14> */
[----:B------:R-:W-:-:S05]  /*127e0*/  VIADD R22, R22, 0xfffffffe ;  /* 0xfffffffe16167836 */ /* 0x000fca0000000000 */
[----:B------:R-:W-:Y:S01]  /*127f0*/  ISETP.GE.AND P1, PT, R22, UR52, PT ;  /* 0x0000003416007c0c */ /* 0x000fe2000bf26270 */
[----:B------:R-:W1:Y:S02]  /*12800*/  SYNCS.PHASECHK.TRANS64.TRYWAIT P0, [UR48+0x16820], R0 ;  /* 0x01682000ff0075a7 */ /* 0x000e640008000170 */
[----:B01----:R-:W-:Y:S10]  /*12810*/  @!P0 BRA `(.L_x_13875) ;  /* 0x0000003400488947 */ /* 0x003ff40003800000 */
.L_x_13953:
[----:B------:R-:W-:Y:S02]  /*12820*/  IMAD.MOV.U32 R25, RZ, RZ, 0x1 ;  /* 0x00000001ff197424 */ /* 0x000fe400078e00ff */
[----:B------:R-:W-:Y:S01]  /*12830*/  IMAD.MOV.U32 R21, RZ, RZ, RZ ;  /* 0x000000ffff157224 */ /* 0x000fe200078e00ff */
[----:B------:R-:W-:Y:S06]  /*12840*/  @!P1 BRA `(.L_x_13876) ;  /* 0x0000001000009947 */ /* 0x000fec0003800000 */
[----:B------:R-:W1:Y:S01]  /*12850*/  S2R R2, SR_TID.X ;  /* 0x0000000000027919 */ /* 0x000e620000002100 */
[----:B------:R-:W-:Y:S01]  /*12860*/  UIADD3 UR4, UR47, 0x1, URZ ;  /* 0x000000012f047890 */ /* 0x000fe2000fffe03f */
[----:B0-----:R-:W-:Y:S01]  /*12870*/  LOP3.LUT R3, RZ, UR45, RZ, 0x33, !PT ;  /* 0x0000002dff037c12 */ /* 0x001fe2000f8e33ff */
[----:B------:R-:W-:Y:S01]  /*12880*/  BSSY B0, `(.L_x_13876) ;  /* 0x00000fc000007945 */ /* 0x000fe20003800000 */
[----:B------:R-:W-:Y:S01]  /*12890*/  LOP3.LUT R5, RZ, UR44, RZ, 0x33, !PT ;  /* 0x0000002cff057c12 */ /* 0x000fe2000f8e33ff */
[----:B------:R-:W-:Y:S01]  /*128a0*/  UIMAD UR4, UR4, UR39, URZ ;  /* 0x00000027040472a4 */ /* 0x000fe2000f8e023f */
[----:B------:R-:W-:Y:S02]  /*128b0*/  IMAD.MOV.U32 R22, RZ, RZ, 0x1 ;  /* 0x00000001ff167424 */ /* 0x000fe400078e00ff */
[----:B------:R-:W-:-:S03]  /*128c0*/  IMAD.MOV.U32 R8, RZ, RZ, RZ ;  /* 0x000000ffff087224 */ /* 0x000fc600078e00ff */
[----:B------:R-:W-:Y:S01]  /*128d0*/  LOP3.LUT R0, RZ, UR4, RZ, 0x33, !PT ;  /* 0x00000004ff007c12 */ /* 0x000fe2000f8e33ff */
[----:B------:R-:W-:Y:S02]  /*128e0*/  ULDC UR4, c[0x0][0x2f4] ;  /* 0x0000bd0000047ab9 */ /* 0x000fe40000000800 */
[----:B------:R-:W-:Y:S02]  /*128f0*/  ISETP.GE.AND P1, PT, R17, UR4, PT ;  /* 0x0000000411007c0c */ /* 0x000fe4000bf26270 */
[----:B------:R-:W-:-:S04]  /*12900*/  VIADDMNMX R0, R0, -UR46, R3, !PT ;  /* 0x8000002e00007c46 */ /* 0x000fc8000f800103 */
[----:B------:R-:W-:-:S04]  /*12910*/  VIMNMX R5, R0, R5, !PT ;  /* 0x0000000500057248 */ /* 0x000fc80007fe0100 */
[----:B------:R-:W-:Y:S02]  /*12920*/  IADD3 R27, -R5, -0x2, RZ ;  /* 0xfffffffe051b7810 */ /* 0x000fe40007ffe1ff */
[----:B-1----:R-:W-:-:S04]  /*12930*/  LOP3.LUT R2, R2, 0x7f, RZ, 0xc0, !PT ;  /* 0x0000007f02027812 */ /* 0x002fc800078ec0ff */
        /* <DEDUP_REMOVED lines=8> */
.L_x_13889:
        /* <DEDUP_REMOVED lines=11> */
[----:B------:R-:W-:Y:S02]  /*12a70*/  IMAD R5, R29, UR5, R2 ;  /* 0x000000051d057c24 */ /* 0x000fe4000f8e0202 */
[----:B------:R-:W-:-:S04]  /*12a80*/  IMAD.MOV.U32 R2, RZ, RZ, R9 ;  /* 0x000000ffff027224 */ /* 0x000fc800078e0009 */
[----:B------:R-:W-:Y:S01]  /*12a90*/  IMAD.WIDE.U32 R2, R29, UR4, R2 ;  /* 0x000000041d027c25 */ /* 0x000fe2000f8e0002 */
[----:B------:R-:W-:-:S03]  /*12aa0*/  ULDC.64 UR4, c[0x0][0x418] ;  /* 0x0001060000047ab9 */ /* 0x000fc60000000a00 */
[----:B------:R-:W-:Y:S01]  /*12ab0*/  IMAD.IADD R3, R5, 0x1, R3 ;  /* 0x0000000105037824 */ /* 0x000fe200078e0203 */
        /* <DEDUP_REMOVED lines=14> */
.L_x_13877:
[----:B------:R-:W-:Y:S01]  /*12ba0*/  LEA R7, R21, UR48, 0x3 ;  /* 0x0000003015077c11 */ /* 0x000fe2000f8e18ff */
[----:B------:R-:W-:Y:S01]  /*12bb0*/  BSSY B1, `(.L_x_13878) ;  /* 0x0000004000017945 */ /* 0x000fe20003800000 */
[----:B------:R-:W-:-:S04]  /*12bc0*/  SHF.L.U32 R2, R25, 0x1f, RZ ;  /* 0x0000001f19027819 */ /* 0x000fc800000006ff */
[----:B------:R-:W0:Y:S02]  /*12bd0*/  SYNCS.PHASECHK.TRANS64.TRYWAIT P0, [R7+URZ+0x16840], R2 ;  /* 0x01684002070075a7 */ /* 0x000e24000800017f */
[----:B0-----:R-:W-:Y:S05]  /*12be0*/  @!P0 BRA `(.L_x_13879) ;  /* 0x00000030006c8947 */ /* 0x001fea0003800000 */
.L_x_13954:
[----:B------:R-:W-:Y:S05]  /*12bf0*/  BSYNC B1 ;  /* 0x0000000000017941 */ /* 0x000fea0003800000 */
.L_x_13878:
        /* <DEDUP_REMOVED lines=29> */
[----:B------:R-:W-:Y:S01]  /*12dd0*/  IMAD.SHL.U32 R11, R17, 0x2, RZ ;  /* 0x00000002110b7824 */ /* 0x000fe200078e00ff */
[----:B------:R-:W-:Y:S02]  /*12de0*/  LEA R10, R10, UR48, 0x1 ;  /* 0x000000300a0a7c11 */ /* 0x000fe4000f8e08ff */
        /* <DEDUP_REMOVED lines=35> */
[----:B--2---:R0:W-:Y:S03]  /*13020*/  LDGSTS.E.BYPASS.LTC128B.128 [R10+0x11400], desc[UR36][R2.64], !P2 ;  /* 0x11400000020a7fae */ /* 0x0041e6000d101d64 */
.L_x_13972:
[----:B0-----:R-:W-:-:S05]  /*13030*/  IMAD.SHL.U32 R2, R17, 0x2, RZ ;  /* 0x0000000211027824 */ /* 0x001fca00078e00ff */
[----:B------:R-:W-:-:S05]  /*13040*/  IADD3 R2, P0, R14, R2, RZ ;  /* 0x000000020e027210 */ /* 0x000fca0007f1e0ff */
[----:B------:R-:W-:Y:S01]  /*13050*/  IMAD.X R3, RZ, RZ, R20, P0 ;  /* 0x000000ffff037224 */ /* 0x000fe200000e0614 */
[----:B------:R-:W-:-:S04]  /*13060*/  PLOP3.LUT P0, PT, PT, PT, PT, 0x80, 0x0 ;  /* 0x000000000000781c */ /* 0x000fc80003f0f070 */
[----:B------:R-:W-:Y:S01]  /*13070*/  @!PT LDS RZ, [RZ] ;  /* 0x00000000fffff984 */ /* 0x000fe20000000800 */
[----:B------:R-:W-:Y:S01]  /*13080*/  @!PT LDS RZ, [RZ] ;  /* 0x00000000fffff984 */ /* 0x000fe20000000800 */
[----:B------:R-:W-:Y:S01]  /*13090*/  @!PT LDS RZ, [RZ] ;  /* 0x00000000fffff984 */ /* 0x000fe20000000800 */
[----:B------:R0:W-:Y:S01]  /*130a0*/  LDGSTS.E.BYPASS.LTC128B.128 [R10+0x11c00], desc[UR36][R2.64], !P2 ;  /* 0x11c00000020a7fae */ /* 0x0001e2000d101d64 */
[----:B------:R-:W-:-:S08]  /*130b0*/  NOP ;  /* 0x0000000000007918 */ /* 0x000fd00000000000 */
.L_x_13881:
        /* <DEDUP_REMOVED lines=12> */
.L_x_13882:
[----:B------:R0:W-:Y:S01]  /*13180*/  SYNCS.ARRIVE.TRANS64.A1T0 RZ, [R7+URZ+0x16830], RZ ;  /* 0x016830ff07ff79a7 */ /* 0x0001e2000810003f */
[----:B------:R-:W-:Y:S05]  /*13190*/  @!P3 BRA `(.L_x_13883) ;  /* 0x000000000004b947 */ /* 0x000fea0003800000 */
[----:B------:R-:W-:Y:S01]  /*131a0*/  BPT.TRAP 0x1 ;  /* 0x000000040000795c */ /* 0x000fe20000300000 */
.L_x_13883:
[----:B------:R-:W-:Y:S01]  /*131b0*/  SHF.L.U32 R2, R22, 0x1f, RZ ;  /* 0x0000001f16027819 */ /* 0x000fe200000006ff */
[----:B------:R-:W-:Y:S01]  /*131c0*/  BSSY B1, `(.L_x_13884) ;  /* 0x0000004000017945 */ /* 0x000fe20003800000 */
[----:B0-----:R-:W-:-:S04]  /*131d0*/  LEA R7, R8, UR48, 0x3 ;  /* 0x0000003008077c11 */ /* 0x001fc8000f8e18ff */
[----:B------:R-:W0:Y:S02]  /*131e0*/  SYNCS.PHASECHK.TRANS64.TRYWAIT P0, [R7+URZ+0x16860], R2 ;  /* 0x01686002070075a7 */ /* 0x000e24000800017f */
[----:B0-----:R-:W-:Y:S05]  /*131f0*/  @!P0 BRA `(.L_x_13885) ;  /* 0x00000034005c8947 */ /* 0x001fea0003800000 */
.L_x_13973:
[----:B------:R-:W-:Y:S05]  /*13200*/  BSYNC B1 ;  /* 0x0000000000017941 */ /* 0x000fea0003800000 */
.L_x_13884:
[----:B------:R-:W-:Y:S01]  /*13210*/  UMOV UR4, 0xffffffff ;  /* 0xffffffff00047882 */ /* 0x000fe20000000000 */
[----:B------:R-:W-:Y:S02]  /*13220*/  IMAD R8, R8, 0x2000, R23 ;  /* 0x0000200008087824 */ /* 0x000fe400078e0217 */
[----:B------:R-:W-:Y:S01]  /*13230*/  IMAD.SHL.U32 R20, R17, 0x2, RZ ;  /* 0x0000000211147824 */ /* 0x000fe200078e00ff */
        /* <DEDUP_REMOVED lines=21> */
[----:B------:R-:W2:Y:S03]  /*13390*/  SHFL.IDX PT, R12, R16, 0x4, 0x181f ;  /* 0x00981f00100c7f89 */ /* 0x000ea600000e0000 */
[----:B-----5:R-:W-:Y:S02]  /*133a0*/  IMAD.X R3, RZ, RZ, R10, P2 ;  /* 0x000000ffff037224 */ /* 0x020fe400010e060a */
[----:B------:R-:W3:Y:S04]  /*133b0*/  SHFL.IDX PT, R10, R19, 0x4, 0x181f ;  /* 0x00981f00130a7f89 */ /* 0x000ee800000e0000 */
        /* <DEDUP_REMOVED lines=15> */
[----:B0-----:R-:W-:-:S05]  /*134b0*/  IADD3 R2, P2, R11, R20, RZ ;  /* 0x000000140b027210 */ /* 0x001fca0007f5e0ff */
[----:B-1----:R-:W-:-:S05]  /*134c0*/  IMAD.X R3, RZ, RZ, R9, P2 ;  /* 0x000000ffff037224 */ /* 0x002fca00010e0609 */
[----:B------:R2:W-:Y:S01]  /*134d0*/  LDGSTS.E.BYPASS.LTC128B.128 [R8+0x2c00], desc[UR36][R2.64], !P0 ;  /* 0x02c0000002087fae */ /* 0x0005e2000c101d64 */
[----:B------:R-:W-:Y:S02]  /*134e0*/  ISETP.LT.OR P0, PT, R4, 0x61, P1 ;  /* 0x000000610400780c */ /* 0x000fe40000f01670 */
[----:B--2---:R-:W-:-:S05]  /*134f0*/  IADD3 R2, P2, R12, R20, RZ ;  /* 0x000000140c027210 */ /* 0x004fca0007f5e0ff */
[----:B---3--:R-:W-:-:S06]  /*13500*/  IMAD.X R3, RZ, RZ, R10, P2 ;  /* 0x000000ffff037224 */ /* 0x008fcc00010e060a */
[----:B----4-:R0:W-:Y:S02]  /*13510*/  LDGSTS.E.BYPASS.LTC128B.128 [R8+0x3400], desc[UR36][R2.64], !P0 ;  /* 0x0340000002087fae */ /* 0x0101e4000c101d64 */
.L_x_13991:
        /* <DEDUP_REMOVED lines=19> */
.L_x_13887:
        /* <DEDUP_REMOVED lines=12> */
.L_x_13888:
[----:B------:R-:W-:Y:S01]  /*13710*/  R2UR UR4, R28 ;  /* 0x000000001c0472ca */ /* 0x000fe200000e0000 */
[----:B------:R-:W-:Y:S01]  /*13720*/  ULDC.64 UR6, c[0x0][0x330] ;  /* 0x0000cc0000067ab9 */ /* 0x000fe20000000a00 */
[----:B------:R-:W-:Y:S01]  /*13730*/  VIADD R27, R27, 0xffffffff ;  /* 0xffffffff1b1b7836 */ /* 0x000fe20000000000 */
[----:B------:R0:W-:Y:S01]  /*13740*/  SYNCS.ARRIVE.TRANS64.A1T0 RZ, [R7+URZ+0x16850], RZ ;  /* 0x016850ff07ff79a7 */ /* 0x0001e2000810003f */
[----:B------:R-:W-:Y:S02]  /*13750*/  IMAD.U32 R5, RZ, RZ, UR6 ;  /* 0x00000006ff057e24 */ /* 0x000fe4000f8e00ff */
[----:B------:R-:W-:Y:S01]  /*13760*/  IMAD.MOV.U32 R3, RZ, RZ, R9 ;  /* 0x000000ffff037224 */ /* 0x000fe200078e0009 */
[----:B------:R-:W-:Y:S01]  /*13770*/  ISETP.GT.AND P0, PT, R27, UR52, PT ;  /* 0x000000341b007c0c */ /* 0x000fe2000bf04270 */
[----:B------:R-:W-:Y:S02]  /*13780*/  VIADD R4, R4, 0x80 ;  /* 0x0000008004047836 */ /* 0x000fe40000000000 */
[----:B------:R-:W-:-:S03]  /*13790*/  IMAD.WIDE.U32 R2, R5, UR42, R2 ;  /* 0x0000002a05027c25 */ /* 0x000fc6000f8e0002 */
[----:B------:R-:W-:Y:S01]  /*137a0*/  UIMAD UR4, UR4, UR6, URZ ;  /* 0x00000006040472a4 */ /* 0x000fe2000f8e023f */
[----:B------:R-:W-:Y:S02]  /*137b0*/  VIADD R0, R0, 0xffffff80 ;  /* 0xffffff8000007836 */ /* 0x000fe40000000000 */
[----:B------:R-:W-:Y:S01]  /*137c0*/  IMAD.MOV.U32 R22, RZ, RZ, R25 ;  /* 0x000000ffff167224 */ /* 0x000fe200078e0019 */
[----:B------:R-:W-:Y:S01]  /*137d0*/  UIMAD UR4, UR42, UR7, UR4 ;  /* 0x000000072a0472a4 */ /* 0x000fe2000f8e0204 */
[----:B------:R-:W-:Y:S02]  /*137e0*/  IMAD.MOV.U32 R8, RZ, RZ, R21 ;  /* 0x000000ffff087224 */ /* 0x000fe400078e0015 */
[----:B------:R-:W-:Y:S02]  /*137f0*/  ULDC.64 UR6, c[0x0][0x318] ;  /* 0x0000c60000067ab9 */ /* 0x000fe40000000a00 */
[----:B------:R-:W-:Y:S01]  /*13800*/  LEA R16, P2, R2, UR6, 0x1 ;  /* 0x0000000602107c11 */ /* 0x000fe2000f8408ff */
[----:B------:R-:W-:-:S05]  /*13810*/  VIADD R19, R3, UR4 ;  /* 0x0000000403137c36 */ /* 0x000fca0008000000 */
[----:B------:R-:W-:Y:S01]  /*13820*/  LEA.HI.X R19, R2, UR7, R19, 0x1, P2 ;  /* 0x0000000702137c11 */ /* 0x000fe200090f0c13 */
[----:B0-----:R-:W-:Y:S06]  /*13830*/  @P0 BRA `(.L_x_13889) ;  /* 0xfffffff000600947 */ /* 0x001fec000383ffff */
[----:B------:R-:W-:Y:S05]  /*13840*/  BSYNC B0 ;  /* 0x0000000000007941 */ /* 0x000fea0003800000 */
.L_x_13876:
[----:B------:R-:W-:-:S06]  /*13850*/  ULOP3.LUT UR4, UR38, 0x2, URZ, 0xfc, !UPT ;  /* 0x0000000226047892 */ /* 0x000fcc000f8efc3f */
[----:B0-----:R-:W-:-:S05]  /*13860*/  IMAD.U32 R0, RZ, RZ, UR4 ;  /* 0x00000004ff007e24 */ /* 0x001fca000f8e00ff */
[----:B------:R-:W-:-:S13]  /*13870*/  ISETP.NE.AND P0, PT, R0, 0x3, PT ;  /* 0x000000030000780c */ /* 0x000fda0003f05270 */
[----:B------:R-:W-:Y:S05]  /*13880*/  @!P0 BRA `(.L_x_13890) ;  /* 0x0000000000048947 */ /* 0x000fea0003800000 */
[----:B------:R-:W-:Y:S01]  /*13890*/  BPT.TRAP 0x1 ;  /* 0x000000040000795c */ /* 0x000fe20000300000 */
.L_x_13890:
[----:B------:R-:W-:Y:S01]  /*138a0*/  LEA R0, R21, UR48, 0x3 ;  /* 0x0000003015007c11 */ /* 0x000fe2000f8e18ff */
        /* <DEDUP_REMOVED lines=11> */
.L_x_13992:
[----:B------:R-:W-:Y:S05]  /*13960*/  BSYNC B0 ;  /* 0x0000000000007941 */ /* 0x000fea0003800000 */
.L_x_13891:
[----:B------:R-:W-:-:S03]  /*13970*/  UMOV UR4, 0xffffffff ;  /* 0xffffffff00047882 */ /* 0x000fc60000000000 */
[----:B------:R-:W-:Y:S05]  /*13980*/  BRA.DIV UR4, `(.L_x_13893) ;  /* 0x0000003604ec7947 */ /* 0x000fea000b800000 */
[----:B------:R-:W1:Y:S01]  /*13990*/  SHFL.IDX PT, R14, R16, RZ, 0x181f ;  /* 0x00181fff100e7589 */ /* 0x000e6200000e0000 */
[----:B------:R-:W-:Y:S01]  /*139a0*/  ULDC UR4, c[0x0][0x2f4] ;  /* 0x0000bd0000047ab9 */ /* 0x000fe20000000800 */
[----:B------:R-:W-:Y:S02]  /*139b0*/  LEA R4, R4, UR48, 0x1 ;  /* 0x0000003004047c11 */ /* 0x000fe4000f8e08ff */
[----:B------:R-:W2:Y:S01]  /*139c0*/  SHFL.IDX PT, R2, R16, 0x1, 0x181f ;  /* 0x00381f0010027f89 */ /* 0x000ea200000e0000 */
[C---:B------:R-:W-:Y:S01]  /*139d0*/  ISETP.GE.AND P0, PT, R17.reuse, UR4, PT ;  /* 0x0000000411007c0c */ /* 0x040fe2000bf06270 */
[----:B------:R-:W-:Y:S02]  /*139e0*/  IMAD.SHL.U32 R17, R17, 0x2, RZ ;  /* 0x0000000211117824 */ /* 0x000fe400078e00ff */
        /* <DEDUP_REMOVED lines=15> */
[----:B----4-:R-:W-:-:S03]  /*13ae0*/  IMAD.X R3, RZ, RZ, R18, P5 ;  /* 0x000000ffff037224 */ /* 0x010fc600028e0612 */
        /* <DEDUP_REMOVED lines=14> */
[----:B-----5:R-:W-:Y:S01]  /*13bd0*/  IADD3 R2, P2, R14, R17, RZ ;  /* 0x000000110e027210 */ /* 0x020fe20007f5e0ff */
[----:B---3--:R-:W-:Y:S01]  /*13be0*/  IMAD.X R7, RZ, RZ, R20, P3 ;  /* 0x000000ffff077224 */ /* 0x008fe200018e0614 */
[----:B------:R1:W2:Y:S03]  /*13bf0*/  SHFL.IDX PT, R14, R16, 0x7, 0x181f ;  /* 0x00f81f00100e7f89 */ /* 0x0002a600000e0000 */
        /* <DEDUP_REMOVED lines=10> */
.L_x_14010:
[----:B------:R-:W-:Y:S02]  /*13ca0*/  ISETP.LT.OR P0, PT, R5, 0x71, P0 ;  /* 0x000000710500780c */ /* 0x000fe40000701670 */
[----:B-1----:R-:W-:-:S05]  /*13cb0*/  IADD3 R2, P1, R14, R17, RZ ;  /* 0x000000110e027210 */ /* 0x002fca0007f3e0ff */
[----:B------:R-:W-:-:S06]  /*13cc0*/  IMAD.X R3, RZ, RZ, R19, P1 ;  /* 0x000000ffff037224 */ /* 0x000fcc00008e0613 */
[----:B------:R-:W-:Y:S01]  /*13cd0*/  @!PT LDS RZ, [RZ] ;  /* 0x00000000fffff984 */ /* 0x000fe20000000800 */
[----:B------:R-:W-:Y:S01]  /*13ce0*/  @!PT LDS RZ, [RZ] ;  /* 0x00000000fffff984 */ /* 0x000fe20000000800 */
[----:B------:R-:W-:Y:S01]  /*13cf0*/  @!PT LDS RZ, [RZ] ;  /* 0x00000000fffff984 */ /* 0x000fe20000000800 */
[----:B------:R0:W-:Y:S01]  /*13d00*/  LDGSTS.E.BYPASS.LTC128B.128 [R4+0x3c00], desc[UR36][R2.64], !P0 ;  /* 0x03c0000002047fae */ /* 0x0001e2000c101d64 */
[----:B------:R-:W-:Y:S01]  /*13d10*/  PLOP3.LUT P0, PT, PT, PT, PT, 0x80, 0x0 ;  /* 0x000000000000781c */ /* 0x000fe20003f0f070 */
[----:B------:R-:W-:-:S12]  /*13d20*/  NOP ;  /* 0x0000000000007918 */ /* 0x000fd80000000000 */
.L_x_13894:
        /* <DEDUP_REMOVED lines=12> */
.L_x_13895:
[----:B------:R-:W-:Y:S01]  /*13df0*/  VIADD R2, R21, 0x1 ;  /* 0x0000000115027836 */ /* 0x000fe20000000000 */
[----:B------:R0:W-:Y:S04]  /*13e00*/  SYNCS.ARRIVE.TRANS64.A1T0 RZ, [R0+URZ+0x16850], RZ ;  /* 0x016850ff00ff79a7 */ /* 0x0001e8000810003f */
[----:B------:R-:W-:-:S04]  /*13e10*/  ISETP.NE.AND P0, PT, R2, 0x2, PT ;  /* 0x000000020200780c */ /* 0x000fc80003f05270 */
[----:B0-----:R-:W-:Y:S02]  /*13e20*/  SEL R0, RZ, 0x1, P0 ;  /* 0x00000001ff007807 */ /* 0x001fe40000000000 */
[----:B------:R-:W-:Y:S02]  /*13e30*/  SEL R2, R2, RZ, P0 ;  /* 0x000000ff02027207 */ /* 0x000fe40000000000 */
[----:B------:R-:W-:-:S07]  /*13e40*/  LOP3.LUT R0, R25, R0, RZ, 0x3c, !PT ;  /* 0x0000000019007212 */ /* 0x000fce00078e3cff */
.L_x_13857:
[----:B------:R-:W0:Y:S01]  /*13e50*/  S2R R4, SR_CgaCtaId ;  /* 0x0000000000047919 */ /* 0x000e220000008800 */
[----:B------:R-:W-:Y:S02]  /*13e60*/  MOV R3, 0x400 ;  /* 0x0000040000037802 */ /* 0x000fe40000000f00 */
[----:B------:R-:W-:Y:S02]  /*13e70*/  SHF.L.U32 R10, R10, 0x1f, RZ ;  /* 0x0000001f0a0a7819 */ /* 0x000fe400000006ff */
[----:B0-----:R-:W-:-:S04]  /*13e80*/  LEA R7, R4, R3, 0x18 ;  /* 0x0000000304077211 */ /* 0x001fc800078ec0ff */
[----:B------:R-:W0:Y:S02]  /*13e90*/  SYNCS.PHASECHK.TRANS64.TRYWAIT P0, [R7+URZ+0x16820], R10 ;  /* 0x0168200a070075a7 */ /* 0x000e24000800017f */
[----:B0-----:R-:W-:Y:S05]  /*13ea0*/  @!P0 BRA `(.L_x_13896) ;  /* 0x0000003800f08947 */ /* 0x001fea0003800000 */
.L_x_14011:
[----:B------:R-:W-:-:S03]  /*13eb0*/  UMOV UR4, 0xffffffff ;  /* 0xffffffff00047882 */ /* 0x000fc60000000000 */
[----:B------:R-:W-:Y:S05]  /*13ec0*/  BRA.DIV UR4, `(.L_x_13897) ;  /* 0x0000003a04fc7947 */ /* 0x000fea000b800000 */
[----:B------:R-:W1:Y:S02]  /*13ed0*/  S2R R3, SR_TID.X ;  /* 0x0000000000037919 */ /* 0x000e640000002100 */
[----:B-1----:R-:W-:-:S04]  /*13ee0*/  SHF.R.U32.HI R3, RZ, 0x5, R3 ;  /* 0x00000005ff037819 */ /* 0x002fc80000011603 */
[----:B------:R-:W-:-:S05]  /*13ef0*/  LOP3.LUT R3, R3, 0x3, RZ, 0xc0, !PT ;  /* 0x0000000303037812 */ /* 0x000fca00078ec0ff */
[----:B------:R1:W2:Y:S02]  /*13f00*/  SHFL.IDX PT, R14, R3, RZ, 0x1f ;  /* 0x00001fff030e7589 */ /* 0x0002a400000e0000 */
.L_x_14014:
[----:B--2---:R-:W-:-:S13]  /*13f10*/  ISETP.NE.AND P0, PT, R14, RZ, PT ;  /* 0x000000ff0e00720c */ /* 0x004fda0003f05270 */
[----:B------:R-:W-:Y:S05]  /*13f20*/  @P0 BRA `(.L_x_13765) ;  /* 0x0000000000880947 */ /* 0x000fea0003800000 */
[----:B------:R-:W-:-:S03]  /*13f30*/  UMOV UR4, 0xffffffff ;  /* 0xffffffff00047882 */ /* 0x000fc60000000000 */
[----:B------:R-:W-:Y:S05]  /*13f40*/  BRA.DIV UR4, `(.L_x_13898) ;  /* 0x0000003e04107947 */ /* 0x000fea000b800000 */
[----:B------:R-:W-:-:S13]  /*13f50*/  ELECT P6, URZ, PT ;  /* 0x00000000003f782f */ /* 0x000fda00038c0000 */
.L_x_14017:
[----:B------:R-:W-:Y:S05]  /*13f60*/  @!P6 BRA `(.L_x_13765) ;  /* 0x000000000078e947 */ /* 0x000fea0003800000 */
[----:B------:R-:W-:-:S06]  /*13f70*/  ULOP3.LUT UR4, UR38, 0x2, URZ, 0xfc, !UPT ;  /* 0x0000000226047892 */ /* 0x000fcc000f8efc3f */
[----:B-1----:R-:W-:-:S05]  /*13f80*/  IMAD.U32 R3, RZ, RZ, UR4 ;  /* 0x00000004ff037e24 */ /* 0x002fca000f8e00ff */
[----:B------:R-:W-:-:S13]  /*13f90*/  ISETP.NE.AND P0, PT, R3, 0x3, PT ;  /* 0x000000030300780c */ /* 0x000fda0003f05270 */
[----:B------:R-:W-:Y:S05]  /*13fa0*/  @!P0 BRA `(.L_x_13899) ;  /* 0x0000000000048947 */ /* 0x000fea0003800000 */
[----:B------:R-:W-:Y:S01]  /*13fb0*/  BPT.TRAP 0x1 ;  /* 0x000000040000795c */ /* 0x000fe20000300000 */
.L_x_13899:
[----:B------:R-:W-:Y:S01]  /*13fc0*/  IMAD R5, R2, 0x8, R7 ;  /* 0x0000000802057824 */ /* 0x000fe200078e0207 */
[----:B------:R-:W-:Y:S01]  /*13fd0*/  SHF.L.U32 R4, R0, 0x1f, RZ ;  /* 0x0000001f00047819 */ /* 0x000fe200000006ff */
[----:B------:R-:W-:-:S03]  /*13fe0*/  VIADD R2, R2, 0x1 ;  /* 0x0000000102027836 */ /* 0x000fc60000000000 */
[----:B------:R-:W1:Y:S02]  /*13ff0*/  SYNCS.PHASECHK.TRANS64.TRYWAIT P1, [R5+URZ+0x16840], R4 ;  /* 0x01684004050075a7 */ /* 0x000e64000802017f */
[----:B------:R-:W-:-:S04]  /*14000*/  ISETP.NE.AND P2, PT, R2, 0x2, PT ;  /* 0x000000020200780c */ /* 0x000fc80003f45270 */
[----:B------:R-:W-:Y:S01]  /*14010*/  SEL R3, RZ, 0x1, P2 ;  /* 0x00000001ff037807 */ /* 0x000fe20001000000 */
[----:B-1----:R-:W-:Y:S08]  /*14020*/  @!P1 BRA `(.L_x_13900) ;  /* 0x0000003800f89947 */ /* 0x002ff00003800000 */
.L_x_14018:
[----:B------:R-:W-:Y:S02]  /*14030*/  SEL R2, R2, RZ, P2 ;  /* 0x000000ff02027207 */ /* 0x000fe40001000000 */
[----:B------:R-:W-:Y:S01]  /*14040*/  LOP3.LUT R0, R0, R3, RZ, 0x3c, !PT ;  /* 0x0000000300007212 */ /* 0x000fe200078e3cff */
[----:B------:R-:W-:Y:S06]  /*14050*/  @!P0 BRA `(.L_x_13901) ;  /* 0x0000000000048947 */ /* 0x000fec0003800000 */
[----:B------:R-:W-:Y:S01]  /*14060*/  BPT.TRAP 0x1 ;  /* 0x000000040000795c */ /* 0x000fe20000300000 */
.L_x_13901:
[----:B------:R-:W-:Y:S01]  /*14070*/  IMAD R3, R2, 0x8, R7 ;  /* 0x0000000802037824 */ /* 0x000fe200078e0207 */
[----:B------:R-:W-:-:S04]  /*14080*/  SHF.L.U32 R0, R0, 0x1f, RZ ;  /* 0x0000001f00007819 */ /* 0x000fc800000006ff */
[----:B------:R-:W2:Y:S02]  /*14090*/  SYNCS.PHASECHK.TRANS64.TRYWAIT P1, [R3+URZ+0x16840], R0 ;  /* 0x01684000030075a7 */ /* 0x000ea4000802017f */
[----:B--2---:R-:W-:Y:S05]  /*140a0*/  @!P1 BRA `(.L_x_13902) ;  /* 0x0000003800ec9947 */ /* 0x004fea0003800000 */
.L_x_14019:
[----:B------:R-:W-:Y:S05]  /*140b0*/  @!P0 BRA `(.L_x_13903) ;  /* 0x0000000000048947 */ /* 0x000fea0003800000 */
[----:B------:R-:W-:Y:S01]  /*140c0*/  BPT.TRAP 0x1 ;  /* 0x000000040000795c */ /* 0x000fe20000300000 */
.L_x_13903:
[----:B------:R-:W3:Y:S02]  /*140d0*/  SYNCS.PHASECHK.TRANS64.TRYWAIT P1, [R5+URZ+0x16860], R4 ;  /* 0x01686004050075a7 */ /* 0x000ee4000802017f */
[----:B---3--:R-:W-:Y:S05]  /*140e0*/  @!P1 BRA `(.L_x_13904) ;  /* 0x0000003800f09947 */ /* 0x008fea0003800000 */
.L_x_14020:
[----:B------:R-:W-:Y:S05]  /*140f0*/  @!P0 BRA `(.L_x_13905) ;  /* 0x0000000000048947 */ /* 0x000fea0003800000 */
[----:B------:R-:W-:Y:S01]  /*14100*/  BPT.TRAP 0x1 ;  /* 0x000000040000795c */ /* 0x000fe20000300000 */
.L_x_13905:
[----:B----4-:R4:W0:Y:S02]  /*14110*/  SYNCS.PHASECHK.TRANS64.TRYWAIT P0, [R3+URZ+0x16860], R0 ;  /* 0x01686000030075a7 */ /* 0x010824000800017f */
[----:B0-----:R-:W-:Y:S05]  /*14120*/  @!P0 NANOSLEEP.SYNCS 0x989680 ;  /* 0x009896800000895d */ /* 0x001fea0003900000 */
[----:B------:R-:W0:Y:S02]  /*14130*/  @!P0 SYNCS.PHASECHK.TRANS64 P0, [R3+URZ+0x16860], R0 ;  /* 0x01686000030085a7 */ /* 0x000e24000800007f */
[----:B0-----:R-:W-:Y:S05]  /*14140*/  @!P0 BRA `(.L_x_13905) ;  /* 0xfffffffc00f08947 */ /* 0x001fea000383ffff */
.L_x_13765:
[----:B------:R-:W-:Y:S05]  /*14150*/  BSYNC B6 ;  /* 0x0000000000067941 */ /* 0x000fea0003800000 */
.L_x_13762:
[----:B------:R-:W-:Y:S05]  /*14160*/  EXIT ;  /* 0x000000000000794d */ /* 0x000fea0003800000 */
.L_x_13775:
[----:B0-----:R-:W-:-:S04]  /*14170*/  IMAD.U32 R3, RZ, RZ, UR43 ;  /* 0x0000002bff037e24 */ /* 0x001fc8000f8e00ff */
[----:B------:R0:W1:Y:S03]  /*14180*/  SYNCS.PHASECHK.TRANS64.TRYWAIT P0, [R3+URZ+0x16800], R0 ;  /* 0x01680000030075a7 */ /* 0x000066000800017f */
[----:B-1----:R-:W-:Y:S05]  /*14190*/  @!P0 NANOSLEEP.SYNCS 0x989680 ;  /* 0x009896800000895d */ /* 0x002fea0003900000 */
[----:B------:R-:W1:Y:S02]  /*141a0*/  @!P0 SYNCS.PHASECHK.TRANS64 P0, [R3+URZ+0x16800], R0 ;  /* 0x01680000030085a7 */ /* 0x000e64000800007f */
[----:B-1----:R-:W-:Y:S05]  /*141b0*/  @!P0 BRA `(.L_x_13775) ;  /* 0xfffffffc00ec8947 */ /* 0x002fea000383ffff */
[----:B------:R-:W-:Y:S05]  /*141c0*/  BRA `(.L_x_13906) ;  /* 0xfffffed400147947 */ /* 0x000fea000383ffff */
.L_x_13779:
[----:B0-----:R-:W-:-:S04]  /*141d0*/  IMAD.U32 R3, RZ, RZ, UR43 ;  /* 0x0000002bff037e24 */ /* 0x001fc8000f8e00ff */
[----:B------:R0:W2:Y:S03]  /*141e0*/  SYNCS.PHASECHK.TRANS64.TRYWAIT P1, [R3+URZ+0x16830], R0 ;  /* 0x01683000030075a7 */ /* 0x0000a6000802017f */
[----:B--2---:R-:W-:Y:S05]  /*141f0*/  @!P1 NANOSLEEP.SYNCS 0x989680 ;  /* 0x009896800000995d */ /* 0x004fea0003900000 */
[----:B------:R-:W2:Y:S02]  /*14200*/  @!P1 SYNCS.PHASECHK.TRANS64 P1, [R3+URZ+0x16830], R0 ;  /* 0x01683000030095a7 */ /* 0x000ea4000802007f */
[----:B--2---:R-:W-:Y:S05]  /*14210*/  @!P1 BRA `(.L_x_13779) ;  /* 0xfffffffc00ec9947 */ /* 0x004fea000383ffff */
[----:B------:R-:W-:Y:S05]  /*14220*/  BRA `(.L_x_13778) ;  /* 0xfffffed400307947 */ /* 0x000fea000383ffff */
.L_x_13796:
[----:B-1----:R-:W-:-:S04]  /*14230*/  IMAD.U32 R11, RZ, RZ, UR7 ;  /* 0x00000007ff0b7e24 */ /* 0x002fc8000f8e00ff */
[----:B------:R1:W2:Y:S03]  /*14240*/  SYNCS.PHASECHK.TRANS64.TRYWAIT P1, [R11+URZ+0x16830], R10 ;  /* 0x0168300a0b0075a7 */ /* 0x0002a6000802017f */
[----:B--2---:R-:W-:Y:S05]  /*14250*/  @!P1 NANOSLEEP.SYNCS 0x989680 ;  /* 0x009896800000995d */ /* 0x004fea0003900000 */
[----:B------:R-:W2:Y:S02]  /*14260*/  @!P1 SYNCS.PHASECHK.TRANS64 P1, [R11+URZ+0x16830], R10 ;  /* 0x0168300a0b0095a7 */ /* 0x000ea4000802007f */
[----:B--2---:R-:W-:Y:S05]  /*14270*/  @!P1 BRA `(.L_x_13796) ;  /* 0xfffffffc00ec9947 */ /* 0x004fea000383ffff */
[----:B------:R-:W-:Y:S05]  /*14280*/  BRA `(.L_x_13793) ;  /* 0xffffff1000447947 */ /* 0x000fea000383ffff */
.L_x_13800:
[----:B-1----:R-:W-:-:S04]  /*14290*/  IMAD.U32 R11, RZ, RZ, UR10 ;  /* 0x0000000aff0b7e24 */ /* 0x002fc8000f8e00ff */
[----:B------:R1:W2:Y:S03]  /*142a0*/  SYNCS.PHASECHK.TRANS64.TRYWAIT P1, [R11+URZ+0x16850], R10 ;  /* 0x0168500a0b0075a7 */ /* 0x0002a6000802017f */
[----:B--2---:R-:W-:Y:S05]  /*142b0*/  @!P1 NANOSLEEP.SYNCS 0x989680 ;  /* 0x009896800000995d */ /* 0x004fea0003900000 */
[----:B------:R-:W2:Y:S02]  /*142c0*/  @!P1 SYNCS.PHASECHK.TRANS64 P1, [R11+URZ+0x16850], R10 ;  /* 0x0168500a0b0095a7 */ /* 0x000ea4000802007f */
[----:B--2---:R-:W-:Y:S05]  /*142d0*/  @!P1 BRA `(.L_x_13800) ;  /* 0xfffffffc00ec9947 */ /* 0x004fea000383ffff */
[----:B------:R-:W-:Y:S05]  /*142e0*/  BRA `(.L_x_13797) ;  /* 0xffffff1000c87947 */ /* 0x000fea000383ffff */
.L_x_13819:
[----:B-1----:R-:W-:-:S04]  /*142f0*/  IMAD.U32 R11, RZ, RZ, UR7 ;  /* 0x00000007ff0b7e24 */ /* 0x002fc8000f8e00ff */
[----:B------:R1:W2:Y:S03]  /*14300*/  SYNCS.PHASECHK.TRANS64.TRYWAIT P1, [R11+URZ+0x16830], R10 ;  /* 0x0168300a0b0075a7 */ /* 0x0002a6000802017f */
[----:B--2---:R-:W-:Y:S05]  /*14310*/  @!P1 NANOSLEEP.SYNCS 0x989680 ;  /* 0x009896800000995d */ /* 0x004fea0003900000 */
[----:B------:R-:W2:Y:S02]  /*14320*/  @!P1 SYNCS.PHASECHK.TRANS64 P1, [R11+URZ+0x16830], R10 ;  /* 0x0168300a0b0095a7 */ /* 0x000ea4000802007f */
[----:B--2---:R-:W-:Y:S05]  /*14330*/  @!P1 BRA `(.L_x_13819) ;  /* 0xfffffffc00ec9947 */ /* 0x004fea000383ffff */
[----:B------:R-:W-:Y:S05]  /*14340*/  BRA `(.L_x_13816) ;  /* 0xffffff4800547947 */ /* 0x000fea000383ffff */
.L_x_13823:
[----:B-1----:R-:W-:-:S04]  /*14350*/  IMAD.U32 R11, RZ, RZ, UR10 ;  /* 0x0000000aff0b7e24 */ /* 0x002fc8000f8e00ff */
[----:B------:R1:W2:Y:S03]  /*14360*/  SYNCS.PHASECHK.TRANS64.TRYWAIT P1, [R11+URZ+0x16850], R10 ;  /* 0x0168500a0b0075a7 */ /* 0x0002a6000802017f */
[----:B--2---:R-:W-:Y:S05]  /*14370*/  @!P1 NANOSLEEP.SYNCS 0x989680 ;  /* 0x009896800000995d */ /* 0x004fea0003900000 */
[----:B------:R-:W2:Y:S02]  /*14380*/  @!P1 SYNCS.PHASECHK.TRANS64 P1, [R11+URZ+0x16850], R10 ;  /* 0x0168500a0b0095a7 */ /* 0x000ea4000802007f */
[----:B--2---:R-:W-:Y:S05]  /*14390*/  @!P1 BRA `(.L_x_13823) ;  /* 0xfffffffc00ec9947 */ /* 0x004fea000383ffff */
[----:B------:R-:W-:Y:S05]  /*143a0*/  BRA `(.L_x_13820) ;  /* 0xffffff4800d87947 */ /* 0x000fea000383ffff */
.L_x_13831:
[----:B-1----:R-:W-:-:S04]  /*143b0*/  IMAD.U32 R12, RZ, RZ, UR10 ;  /* 0x0000000aff0c7e24 */ /* 0x002fc8000f8e00ff */
[----:B------:R1:W2:Y:S03]  /*143c0*/  SYNCS.PHASECHK.TRANS64.TRYWAIT P1, [R12+URZ+0x16830], R11 ;  /* 0x0168300b0c0075a7 */ /* 0x0002a6000802017f */
[----:B--2---:R-:W-:Y:S05]  /*143d0*/  @!P1 NANOSLEEP.SYNCS 0x989680 ;  /* 0x009896800000995d */ /* 0x004fea0003900000 */
[----:B------:R-:W2:Y:S02]  /*143e0*/  @!P1 SYNCS.PHASECHK.TRANS64 P1, [R12+URZ+0x16830], R11 ;  /* 0x0168300b0c0095a7 */ /* 0x000ea4000802007f */
[----:B--2---:R-:W-:Y:S05]  /*143f0*/  @!P1 BRA `(.L_x_13831) ;  /* 0xfffffffc00ec9947 */ /* 0x004fea000383ffff */
[----:B------:R-:W-:Y:S05]  /*14400*/  BRA `(.L_x_13828) ;  /* 0xffffff6c00947947 */ /* 0x000fea000383ffff */
.L_x_13835:
[----:B-1----:R-:W-:-:S04]  /*14410*/  IMAD.U32 R12, RZ, RZ, UR10 ;  /* 0x0000000aff0c7e24 */ /* 0x002fc8000f8e00ff */
[----:B------:R1:W2:Y:S03]  /*14420*/  SYNCS.PHASECHK.TRANS64.TRYWAIT P1, [R12+URZ+0x16850], R11 ;  /* 0x0168500b0c0075a7 */ /* 0x0002a6000802017f */
[----:B--2---:R-:W-:Y:S05]  /*14430*/  @!P1 NANOSLEEP.SYNCS 0x989680 ;  /* 0x009896800000995d */ /* 0x004fea0003900000 */
[----:B------:R-:W2:Y:S02]  /*14440*/  @!P1 SYNCS.PHASECHK.TRANS64 P1, [R12+URZ+0x16850], R11 ;  /* 0x0168500b0c0095a7 */ /* 0x000ea4000802007f */
[----:B--2---:R-:W-:Y:S05]  /*14450*/  @!P1 BRA `(.L_x_13835) ;  /* 0xfffffffc00ec9947 */ /* 0x004fea000383ffff */
[----:B------:R-:W-:Y:S05]  /*14460*/  BRA `(.L_x_13832) ;  /* 0xffffff7000087947 */ /* 0x000fea000383ffff */
.L_x_13850:
[----:B-1----:R-:W-:-:S04]  /*14470*/  IMAD.U32 R5, RZ, RZ, UR8 ;  /* 0x00000008ff057e24 */ /* 0x002fc8000f8e00ff */
[----:B------:R1:W3:Y:S03]  /*14480*/  SYNCS.PHASECHK.TRANS64.TRYWAIT P1, [R5+URZ+0x16850], R0 ;  /* 0x01685000050075a7 */ /* 0x0002e6000802017f */
[----:B---3--:R-:W-:Y:S05]  /*14490*/  @!P1 NANOSLEEP.SYNCS 0x989680 ;  /* 0x009896800000995d */ /* 0x008fea0003900000 */
[----:B------:R-:W3:Y:S02]  /*144a0*/  @!P1 SYNCS.PHASECHK.TRANS64 P1, [R5+URZ+0x16850], R0 ;  /* 0x01685000050095a7 */ /* 0x000ee4000802007f */
[----:B---3--:R-:W-:Y:S05]  /*144b0*/  @!P1 BRA `(.L_x_13850) ;  /* 0xfffffffc00ec9947 */ /* 0x008fea000383ffff */
[----:B------:R-:W-:Y:S05]  /*144c0*/  BRA `(.L_x_13849) ;  /* 0xffffffa000a47947 */ /* 0x000fea000383ffff */
.L_x_13868:
[----:B------:R-:W-:Y:S02]  /*144d0*/  IMAD.MOV.U32 R13, RZ, RZ, R17 ;  /* 0x000000ffff0d7224 */ /* 0x000fe400078e0011 */
[----:B------:R-:W-:Y:S02]  /*144e0*/  IMAD.MOV.U32 R12, RZ, RZ, RZ ;  /* 0x000000ffff0c7224 */ /* 0x000fe400078e00ff */
[----:B------:R-:W-:Y:S02]  /*144f0*/  IMAD.MOV.U32 R11, RZ, RZ, 0x1f ;  /* 0x0000001fff0b7424 */ /* 0x000fe400078e00ff */
[----:B------:R-:W-:-:S07]  /*14500*/  IMAD.MOV.U32 R15, RZ, RZ, -0x1 ;  /* 0xffffffffff0f7424 */ /* 0x000fce00078e00ff */
[----:B0----5:R-:W-:Y:S05]  /*14510*/  WARPSYNC.COLLECTIVE R15, `(.L_x_13907) ;  /* 0x000000000f087348 */ /* 0x021fea0003c00000 */
[----:B------:R1:W2:Y:S02]  /*14520*/  SHFL.IDX P6, R14, R13, R12, R11 ;  /* 0x0000000c0d0e7389 */ /* 0x0002a400000c000b */
[----:B012--5:R-:W-:Y:S01]  /*14530*/  ENDCOLLECTIVE ;  /* 0x000000000000791b */ /* 0x027fe20003800000 */
.L_x_13907:
[----:B------:R-:W-:Y:S05]  /*14540*/  BRA `(.L_x_13908) ;  /* 0xffffffcc00207947 */ /* 0x000fea000383ffff */
.L_x_13870:
[----:B0-----:R-:W-:-:S04]  /*14550*/  IMAD.U32 R2, RZ, RZ, UR48 ;  /* 0x00000030ff027e24 */ /* 0x001fc8000f8e00ff */
[----:B------:R0:W1:Y:S03]  /*14560*/  SYNCS.PHASECHK.TRANS64.TRYWAIT P0, [R2+URZ+0x16840], R9 ;  /* 0x01684009020075a7 */ /* 0x000066000800017f */
[----:B-1----:R-:W-:Y:S05]  /*14570*/  @!P0 NANOSLEEP.SYNCS 0x989680 ;  /* 0x009896800000895d */ /* 0x002fea0003900000 */
[----:B------:R-:W1:Y:S02]  /*14580*/  @!P0 SYNCS.PHASECHK.TRANS64 P0, [R2+URZ+0x16840], R9 ;  /* 0x01684009020085a7 */ /* 0x000e64000800007f */
[----:B-1----:R-:W-:Y:S05]  /*14590*/  @!P0 BRA `(.L_x_13870) ;  /* 0xfffffffc00ec8947 */ /* 0x002fea000383ffff */
[----:B------:R-:W-:Y:S05]  /*145a0*/  BRA `(.L_x_13909) ;  /* 0xffffffcc00a87947 */ /* 0x000fea000383ffff */
.L_x_13871:
        /* <DEDUP_REMOVED lines=8> */
.L_x_13911:
[----:B------:R-:W-:Y:S05]  /*14630*/  BSYNC B0 ;  /* 0x0000000000007941 */ /* 0x000fea0003800000 */
.L_x_13910:
        /* <DEDUP_REMOVED lines=9> */
.L_x_13912:
[----:B------:R-:W-:Y:S02]  /*146d0*/  IMAD.MOV.U32 R13, RZ, RZ, R4 ;  /* 0x000000ffff0d7224 */ /* 0x000fe400078e0004 */
[----:B------:R-:W-:Y:S01]  /*146e0*/  IMAD.MOV.U32 R12, RZ, RZ, 0x1 ;  /* 0x00000001ff0c7424 */ /* 0x000fe200078e00ff */
[----:B------:R-:W-:-:S05]  /*146f0*/  @P0 LEA R14, P1, R17, R14, 0x1 ;  /* 0x0000000e110e0211 */ /* 0x000fca00078208ff */
[----:B------:R-:W-:Y:S01]  /*14700*/  @P0 IMAD.X R3, RZ, RZ, R2, P1 ;  /* 0x000000ffff030224 */ /* 0x000fe200008e0602 */
[----:B------:R-:W-:Y:S01]  /*14710*/  ISETP.GE.AND P1, PT, R5, 0x21, PT ;  /* 0x000000210500780c */ /* 0x000fe20003f26270 */
[----:B------:R-:W-:-:S12]  /*14720*/  @P0 IMAD.MOV.U32 R2, RZ, RZ, R14 ;  /* 0x000000ffff020224 */ /* 0x000fd800078e000e */
[----:B------:R-:W-:Y:S05]  /*14730*/  WARPSYNC.COLLECTIVE R15, `(.L_x_13913) ;  /* 0x000000000f087348 */ /* 0x000fea0003c00000 */
[----:B------:R0:W1:Y:S02]  /*14740*/  SHFL.IDX P6, R14, R13, R12, R11 ;  /* 0x0000000c0d0e7389 */ /* 0x00006400000c000b */
[----:B01----:R-:W-:Y:S01]  /*14750*/  ENDCOLLECTIVE ;  /* 0x000000000000791b */ /* 0x003fe20003800000 */
.L_x_13913:
[----:B------:R-:W-:Y:S01]  /*14760*/  @!PT LDS RZ, [RZ] ;  /* 0x00000000fffff984 */ /* 0x000fe20000000800 */
[----:B------:R-:W-:Y:S01]  /*14770*/  @!PT LDS RZ, [RZ] ;  /* 0x00000000fffff984 */ /* 0x000fe20000000800 */
[----:B------:R-:W-:Y:S01]  /*14780*/  @!PT LDS RZ, [RZ] ;  /* 0x00000000fffff984 */ /* 0x000fe20000000800 */
[----:B------:R0:W-:Y:S01]  /*14790*/  @P0 LDGSTS.E.BYPASS.LTC128B.128 [R9+0xe400], desc[UR36][R2.64], !P3 ;  /* 0x0e40000002090fae */ /* 0x0001e2000d901d64 */
[----:B------:R-:W-:Y:S01]  /*147a0*/  ISETP.GE.AND P0, PT, R5, 0x11, PT ;  /* 0x000000110500780c */ /* 0x000fe20003f06270 */
[----:B------:R-:W-:Y:S01]  /*147b0*/  IMAD.MOV.U32 R13, RZ, RZ, R0 ;  /* 0x000000ffff0d7224 */ /* 0x000fe200078e0000 */
[----:B0-----:R-:W-:-:S11]  /*147c0*/  @P1 LEA R9, R23, UR48, 0x1 ;  /* 0x0000003017091c11 */ /* 0x001fd6000f8e08ff */
[----:B------:R-:W-:Y:S01]  /*147d0*/  @P0 LEA R21, R23, UR48, 0x1 ;  /* 0x0000003017150c11 */ /* 0x000fe2000f8e08ff */
[----:B------:R-:W-:-:S07]  /*147e0*/  IMAD.MOV.U32 R7, RZ, RZ, R14 ;  /* 0x000000ffff077224 */ /* 0x000fce00078e000e */
[----:B------:R-:W-:Y:S05]  /*147f0*/  WARPSYNC.COLLECTIVE R15, `(.L_x_13914) ;  /* 0x000000000f087348 */ /* 0x000fea0003c00000 */
[----:B------:R0:W1:Y:S02]  /*14800*/  SHFL.IDX P6, R14, R13, R12, R11 ;  /* 0x0000000c0d0e7389 */ /* 0x00006400000c000b */
[----:B01----:R-:W-:Y:S01]  /*14810*/  ENDCOLLECTIVE ;  /* 0x000000000000791b */ /* 0x003fe20003800000 */
.L_x_13914:
[----:B------:R-:W-:Y:S02]  /*14820*/  IMAD.MOV.U32 R13, RZ, RZ, R4 ;  /* 0x000000ffff0d7224 */ /* 0x000fe400078e0004 */
[----:B------:R-:W-:Y:S01]  /*14830*/  IMAD.MOV.U32 R12, RZ, RZ, 0x2 ;  /* 0x00000002ff0c7424 */ /* 0x000fe200078e00ff */
[----:B------:R-:W-:-:S13]  /*14840*/  @P0 LEA R2, P2, R17, R14, 0x1 ;  /* 0x0000000e11020211 */ /* 0x000fda00078408ff */
[----:B------:R-:W-:Y:S05]  /*14850*/  WARPSYNC.COLLECTIVE R15, `(.L_x_13915) ;  /* 0x000000000f087348 */ /* 0x000fea0003c00000 */
[----:B------:R0:W1:Y:S02]  /*14860*/  SHFL.IDX P6, R14, R13, R12, R11 ;  /* 0x0000000c0d0e7389 */ /* 0x00006400000c000b */
[----:B01----:R-:W-:Y:S01]  /*14870*/  ENDCOLLECTIVE ;  /* 0x000000000000791b */ /* 0x003fe20003800000 */
.L_x_13915:
        /* <DEDUP_REMOVED lines=10> */
.L_x_13916:
[----:B------:R-:W-:Y:S02]  /*14920*/  IMAD.MOV.U32 R13, RZ, RZ, R4 ;  /* 0x000000ffff0d7224 */ /* 0x000fe400078e0004 */
[----:B------:R-:W-:Y:S02]  /*14930*/  IMAD.MOV.U32 R12, RZ, RZ, 0x3 ;  /* 0x00000003ff0c7424 */ /* 0x000fe400078e00ff */
[----:B------:R-:W-:-:S07]  /*14940*/  IMAD.MOV.U32 R8, RZ, RZ, R14 ;  /* 0x000000ffff087224 */ /* 0x000fce00078e000e */
[----:B------:R-:W-:Y:S05]  /*14950*/  WARPSYNC.COLLECTIVE R15, `(.L_x_13917) ;  /* 0x000000000f087348 */ /* 0x000fea0003c00000 */
[----:B------:R0:W1:Y:S02]  /*14960*/  SHFL.IDX P6, R14, R13, R12, R11 ;  /* 0x0000000c0d0e7389 */ /* 0x00006400000c000b */
[----:B01----:R-:W-:Y:S01]  /*14970*/  ENDCOLLECTIVE ;  /* 0x000000000000791b */ /* 0x003fe20003800000 */
.L_x_13917:
[----:B------:R-:W-:-:S05]  /*14980*/  @P1 LEA R2, P0, R17, R8, 0x1 ;  /* 0x0000000811021211 */ /* 0x000fca00078008ff */
[----:B------:R-:W-:Y:S01]  /*14990*/  @P1 IMAD.X R3, RZ, RZ, R6, P0 ;  /* 0x000000ffff031224 */ /* 0x000fe200000e0606 */
[----:B------:R-:W-:-:S04]  /*149a0*/  ISETP.GE.AND P0, PT, R5, 0x31, PT ;  /* 0x000000310500780c */ /* 0x000fc80003f06270 */
[----:B------:R-:W-:Y:S01]  /*149b0*/  @!PT LDS RZ, [RZ] ;  /* 0x00000000fffff984 */ /* 0x000fe20000000800 */
[----:B------:R-:W-:Y:S01]  /*149c0*/  @!PT LDS RZ, [RZ] ;  /* 0x00000000fffff984 */ /* 0x000fe20000000800 */
[----:B------:R-:W-:Y:S01]  /*149d0*/  @!PT LDS RZ, [RZ] ;  /* 0x00000000fffff984 */ /* 0x000fe20000000800 */
[----:B------:R0:W-:Y:S01]  /*149e0*/  @P1 LDGSTS.E.BYPASS.LTC128B.128 [R9+0xf400], desc[UR36][R2.64], !P3 ;  /* 0x0f40000002091fae */ /* 0x0001e2000d901d64 */
[----:B------:R-:W-:Y:S01]  /*149f0*/  IMAD.MOV.U32 R13, RZ, RZ, R0 ;  /* 0x000000ffff0d7224 */ /* 0x000fe200078e0000 */
[----:B------:R-:W-:-:S07]  /*14a00*/  ISETP.GE.AND P1, PT, R5, 0x41, PT ;  /* 0x000000410500780c */ /* 0x000fce0003f26270 */
[----:B------:R-:W-:Y:S01]  /*14a10*/  @P0 LEA R21, R23, UR48, 0x1 ;  /* 0x0000003017150c11 */ /* 0x000fe2000f8e08ff */
[----:B------:R-:W-:-:S07]  /*14a20*/  IMAD.MOV.U32 R7, RZ, RZ, R14 ;  /* 0x000000ffff077224 */ /* 0x000fce00078e000e */
[----:B0-----:R-:W-:Y:S05]  /*14a30*/  WARPSYNC.COLLECTIVE R15, `(.L_x_13918) ;  /* 0x000000000f087348 */ /* 0x001fea0003c00000 */
[----:B------:R1:W2:Y:S02]  /*14a40*/  SHFL.IDX P6, R14, R13, R12, R11 ;  /* 0x0000000c0d0e7389 */ /* 0x0002a400000c000b */
[----:B012---:R-:W-:Y:S01]  /*14a50*/  ENDCOLLECTIVE ;  /* 0x000000000000791b */ /* 0x007fe20003800000 */
.L_x_13918:
[----:B------:R-:W-:Y:S01]  /*14a60*/  @P1 LEA R9, R23, UR48, 0x1 ;  /* 0x0000003017091c11 */ /* 0x000fe2000f8e08ff */
[----:B------:R-:W-:Y:S02]  /*14a70*/  IMAD.MOV.U32 R13, RZ, RZ, R4 ;  /* 0x000000ffff0d7224 */ /* 0x000fe400078e0004 */
[----:B------:R-:W-:Y:S01]  /*14a80*/  IMAD.MOV.U32 R12, RZ, RZ, 0x4 ;  /* 0x00000004ff0c7424 */ /* 0x000fe200078e00ff */
[----:B------:R-:W-:-:S13]  /*14a90*/  @P0 LEA R2, P2, R17, R14, 0x1 ;  /* 0x0000000e11020211 */ /* 0x000fda00078408ff */
[----:B------:R-:W-:Y:S05]  /*14aa0*/  WARPSYNC.COLLECTIVE R15, `(.L_x_13919) ;  /* 0x000000000f087348 */ /* 0x000fea0003c00000 */
[----:B------:R0:W1:Y:S02]  /*14ab0*/  SHFL.IDX P6, R14, R13, R12, R11 ;  /* 0x0000000c0d0e7389 */ /* 0x00006400000c000b */
[----:B01----:R-:W-:Y:S01]  /*14ac0*/  ENDCOLLECTIVE ;  /* 0x000000000000791b */ /* 0x003fe20003800000 */
.L_x_13919:
        /* <DEDUP_REMOVED lines=10> */
.L_x_13920:
[----:B------:R-:W-:Y:S02]  /*14b70*/  IMAD.MOV.U32 R13, RZ, RZ, R4 ;  /* 0x000000ffff0d7224 */ /* 0x000fe400078e0004 */
[----:B------:R-:W-:Y:S02]  /*14b80*/  IMAD.MOV.U32 R12, RZ, RZ, 0x5 ;  /* 0x00000005ff0c7424 */ /* 0x000fe400078e00ff */
[----:B------:R-:W-:-:S07]  /*14b90*/  IMAD.MOV.U32 R8, RZ, RZ, R14 ;  /* 0x000000ffff087224 */ /* 0x000fce00078e000e */
[----:B------:R-:W-:Y:S05]  /*14ba0*/  WARPSYNC.COLLECTIVE R15, `(.L_x_13921) ;  /* 0x000000000f087348 */ /* 0x000fea0003c00000 */
[----:B------:R0:W1:Y:S02]  /*14bb0*/  SHFL.IDX P6, R14, R13, R12, R11 ;  /* 0x0000000c0d0e7389 */ /* 0x00006400000c000b */
[----:B01----:R-:W-:Y:S01]  /*14bc0*/  ENDCOLLECTIVE ;  /* 0x000000000000791b */ /* 0x003fe20003800000 */
.L_x_13921:
        /* <DEDUP_REMOVED lines=8> */
[----:B------:R-:W-:Y:S01]  /*14c50*/  ISETP.GE.AND P1, PT, R5, 0x61, PT ;  /* 0x000000610500780c */ /* 0x000fe20003f26270 */
[----:B------:R-:W-:-:S12]  /*14c60*/  IMAD.MOV.U32 R7, RZ, RZ, R14 ;  /* 0x000000ffff077224 */ /* 0x000fd800078e000e */
[----:B0-----:R-:W-:Y:S05]  /*14c70*/  WARPSYNC.COLLECTIVE R15, `(.L_x_13922) ;  /* 0x000000000f087348 */ /* 0x001fea0003c00000 */
[----:B------:R1:W2:Y:S02]  /*14c80*/  SHFL.IDX P6, R14, R13, R12, R11 ;  /* 0x0000000c0d0e7389 */ /* 0x0002a400000c000b */
[----:B012---:R-:W-:Y:S01]  /*14c90*/  ENDCOLLECTIVE ;  /* 0x000000000000791b */ /* 0x007fe20003800000 */
.L_x_13922:
[----:B------:R-:W-:Y:S01]  /*14ca0*/  @P1 LEA R9, R23, UR48, 0x1 ;  /* 0x0000003017091c11 */ /* 0x000fe2000f8e08ff */
[----:B------:R-:W-:Y:S02]  /*14cb0*/  IMAD.MOV.U32 R13, RZ, RZ, R4 ;  /* 0x000000ffff0d7224 */ /* 0x000fe400078e0004 */
[----:B------:R-:W-:Y:S01]  /*14cc0*/  IMAD.MOV.U32 R12, RZ, RZ, 0x6 ;  /* 0x00000006ff0c7424 */ /* 0x000fe200078e00ff */
[----:B------:R-:W-:-:S13]  /*14cd0*/  @P0 LEA R2, P2, R17, R14, 0x1 ;  /* 0x0000000e11020211 */ /* 0x000fda00078408ff */
[----:B------:R-:W-:Y:S05]  /*14ce0*/  WARPSYNC.COLLECTIVE R15, `(.L_x_13923) ;  /* 0x000000000f087348 */ /* 0x000fea0003c00000 */
[----:B------:R0:W1:Y:S02]  /*14cf0*/  SHFL.IDX P6, R14, R13, R12, R11 ;  /* 0x0000000c0d0e7389 */ /* 0x00006400000c000b */
[----:B01----:R-:W-:Y:S01]  /*14d00*/  ENDCOLLECTIVE ;  /* 0x000000000000791b */ /* 0x003fe20003800000 */
.L_x_13923:
[----:B------:R-:W-:Y:S01]  /*14d10*/  @P0 IMAD.X R3, RZ, RZ, R7, P2 ;  /* 0x000000ffff030224 */ /* 0x000fe200010e0607 */
[----:B------:R-:W-:-:S05]  /*14d20*/  @P0 LEA R7, R23, UR48, 0x1 ;  /* 0x0000003017070c11 */ /* 0x000fca000f8e08ff */
        /* <DEDUP_REMOVED lines=9> */
.L_x_13924:
[----:B------:R-:W-:Y:S02]  /*14dc0*/  IMAD.MOV.U32 R13, RZ, RZ, R4 ;  /* 0x000000ffff0d7224 */ /* 0x000fe400078e0004 */
[----:B------:R-:W-:Y:S02]  /*14dd0*/  IMAD.MOV.U32 R12, RZ, RZ, 0x7 ;  /* 0x00000007ff0c7424 */ /* 0x000fe400078e00ff */
[----:B------:R-:W-:-:S07]  /*14de0*/  IMAD.MOV.U32 R8, RZ, RZ, R14 ;  /* 0x000000ffff087224 */ /* 0x000fce00078e000e */
[----:B------:R-:W-:Y:S05]  /*14df0*/  WARPSYNC.COLLECTIVE R15, `(.L_x_13925) ;  /* 0x000000000f087348 */ /* 0x000fea0003c00000 */
[----:B------:R0:W1:Y:S02]  /*14e00*/  SHFL.IDX P6, R14, R13, R12, R11 ;  /* 0x0000000c0d0e7389 */ /* 0x00006400000c000b */
[----:B01----:R-:W-:Y:S01]  /*14e10*/  ENDCOLLECTIVE ;  /* 0x000000000000791b */ /* 0x003fe20003800000 */
.L_x_13925:
[----:B------:R-:W-:-:S05]  /*14e20*/  @P1 LEA R2, P0, R17, R8, 0x1 ;  /* 0x0000000811021211 */ /* 0x000fca00078008ff */
        /* <DEDUP_REMOVED lines=10> */
.L_x_13926:
[----:B------:R-:W-:Y:S05]  /*14ed0*/  BRA `(.L_x_13927) ;  /* 0xffffffc800b87947 */ /* 0x000fea000383ffff */
.L_x_13874:
[----:B------:R-:W-:Y:S02]  /*14ee0*/  IMAD.MOV.U32 R13, RZ, RZ, R8 ;  /* 0x000000ffff0d7224 */ /* 0x000fe400078e0008 */
[----:B------:R-:W-:Y:S02]  /*14ef0*/  IMAD.MOV.U32 R12, RZ, RZ, RZ ;  /* 0x000000ffff0c7224 */ /* 0x000fe400078e00ff */
[----:B------:R-:W-:Y:S02]  /*14f00*/  IMAD.MOV.U32 R11, RZ, RZ, 0x181f ;  /* 0x0000181fff0b7424 */ /* 0x000fe400078e00ff */
[----:B------:R-:W-:Y:S02]  /*14f10*/  IMAD.MOV.U32 R15, RZ, RZ, -0x1 ;  /* 0xffffffffff0f7424 */ /* 0x000fe400078e00ff */
[----:B------:R-:W-:-:S07]  /*14f20*/  VIADD R4, R20, UR43 ;  /* 0x0000002b14047c36 */ /* 0x000fce0008000000 */
[----:B------:R-:W-:Y:S05]  /*14f30*/  WARPSYNC.COLLECTIVE R15, `(.L_x_13928) ;  /* 0x000000000f087348 */ /* 0x000fea0003c00000 */
[----:B------:R0:W1:Y:S02]  /*14f40*/  SHFL.IDX P6, R14, R13, R12, R11 ;  /* 0x0000000c0d0e7389 */ /* 0x00006400000c000b */
[----:B01----:R-:W-:Y:S01]  /*14f50*/  ENDCOLLECTIVE ;  /* 0x000000000000791b */ /* 0x003fe20003800000 */
.L_x_13928:
[----:B------:R-:W-:Y:S02]  /*14f60*/  VIADD R10, R4, 0x10 ;  /* 0x00000010040a7836 */ /* 0x000fe40000000000 */
[----:B------:R-:W-:Y:S02]  /*14f70*/  IMAD.MOV.U32 R13, RZ, RZ, R7 ;  /* 0x000000ffff0d7224 */ /* 0x000fe400078e0007 */
[----:B------:R-:W-:-:S07]  /*14f80*/  IMAD.MOV.U32 R2, RZ, RZ, R14 ;  /* 0x000000ffff027224 */ /* 0x000fce00078e000e */
[----:B------:R-:W-:Y:S05]  /*14f90*/  WARPSYNC.COLLECTIVE R15, `(.L_x_13929) ;  /* 0x000000000f087348 */ /* 0x000fea0003c00000 */
[----:B------:R0:W1:Y:S02]  /*14fa0*/  SHFL.IDX P6, R14, R13, R12, R11 ;  /* 0x0000000c0d0e7389 */ /* 0x00006400000c000b */
[----:B01----:R-:W-:Y:S01]  /*14fb0*/  ENDCOLLECTIVE ;  /* 0x000000000000791b */ /* 0x003fe20003800000 */
.L_x_13929:
[----:B------:R-:W-:Y:S02]  /*14fc0*/  ULDC UR4, c[0x0][0x288] ;  /* 0x0000a20000047ab9 */ /* 0x000fe40000000800 */
[----:B------:R-:W-:-:S05]  /*14fd0*/  IMAD R5, R9, UR4, RZ ;  /* 0x0000000409057c24 */ /* 0x000fca000f8e02ff */
[----:B------:R-:W-:Y:S01]  /*14fe0*/  ISETP.GE.AND P1, PT, R4, R5, PT ;  /* 0x000000050400720c */ /* 0x000fe20003f26270 */
[----:B------:R-:W-:Y:S02]  /*14ff0*/  IMAD.MOV.U32 R13, RZ, RZ, R8 ;  /* 0x000000ffff0d7224 */ /* 0x000fe400078e0008 */
[----:B------:R-:W-:-:S10]  /*15000*/  IMAD.MOV.U32 R12, RZ, RZ, 0x1 ;  /* 0x00000001ff0c7424 */ /* 0x000fd400078e00ff */
[----:B------:R-:W-:Y:S02]  /*15010*/  @!P1 LEA R21, R23, UR48, 0x1 ;  /* 0x0000003017159c11 */ /* 0x000fe4000f8e08ff */
[----:B------:R-:W-:-:S05]  /*15020*/  @!P1 LEA R14, P2, R17, R14, 0x1 ;  /* 0x0000000e110e9211 */ /* 0x000fca00078408ff */
[----:B------:R-:W-:Y:S02]  /*15030*/  @!P1 IMAD.X R3, RZ, RZ, R2, P2 ;  /* 0x000000ffff039224 */ /* 0x000fe400010e0602 */
[----:B------:R-:W-:-:S07]  /*15040*/  @!P1 IMAD.MOV.U32 R2, RZ, RZ, R14 ;  /* 0x000000ffff029224 */ /* 0x000fce00078e000e */
[----:B------:R-:W-:Y:S05]  /*15050*/  WARPSYNC.COLLECTIVE R15, `(.L_x_13930) ;  /* 0x000000000f087348 */ /* 0x000fea0003c00000 */
[----:B------:R0:W1:Y:S02]  /*15060*/  SHFL.IDX P6, R14, R13, R12, R11 ;  /* 0x0000000c0d0e7389 */ /* 0x00006400000c000b */
[----:B01----:R-:W-:Y:S01]  /*15070*/  ENDCOLLECTIVE ;  /* 0x000000000000791b */ /* 0x003fe20003800000 */
.L_x_13930:
[----:B------:R-:W-:Y:S01]  /*15080*/  @!PT LDS RZ, [RZ] ;  /* 0x00000000fffff984 */ /* 0x000fe20000000800 */
[----:B------:R-:W-:Y:S01]  /*15090*/  @!PT LDS RZ, [RZ] ;  /* 0x00000000fffff984 */ /* 0x000fe20000000800 */
[----:B------:R-:W-:Y:S01]  /*150a0*/  @!PT LDS RZ, [RZ] ;  /* 0x00000000fffff984 */ /* 0x000fe20000000800 */
[----:B------:R0:W-:Y:S01]  /*150b0*/  @!P1 LDGSTS.E.BYPASS.LTC128B.128 [R21+0x8400], desc[UR36][R2.64], !P0 ;  /* 0x0840000002159fae */ /* 0x0001e2000c101d64 */
[----:B------:R-:W-:Y:S01]  /*150c0*/  ISETP.GE.AND P1, PT, R10, R5, PT ;  /* 0x000000050a00720c */ /* 0x000fe20003f26270 */
[----:B------:R-:W-:-:S12]  /*150d0*/  IMAD.MOV.U32 R13, RZ, RZ, R7 ;  /* 0x000000ffff0d7224 */ /* 0x000fd800078e0007 */
[----:B0-----:R-:W-:Y:S01]  /*150e0*/  @!P1 LEA R21, R23, UR48, 0x1 ;  /* 0x0000003017159c11 */ /* 0x001fe2000f8e08ff */
[----:B------:R-:W-:-:S07]  /*150f0*/  IMAD.MOV.U32 R10, RZ, RZ, R14 ;  /* 0x000000ffff0a7224 */ /* 0x000fce00078e000e */
[----:B------:R-:W-:Y:S05]  /*15100*/  WARPSYNC.COLLECTIVE R15, `(.L_x_13931) ;  /* 0x000000000f087348 */ /* 0x000fea0003c00000 */
[----:B------:R0:W1:Y:S02]  /*15110*/  SHFL.IDX P6, R14, R13, R12, R11 ;  /* 0x0000000c0d0e7389 */ /* 0x00006400000c000b */
[----:B01----:R-:W-:Y:S01]  /*15120*/  ENDCOLLECTIVE ;  /* 0x000000000000791b */ /* 0x003fe20003800000 */
.L_x_13931:
[----:B------:R-:W-:Y:S02]  /*15130*/  IMAD.MOV.U32 R13, RZ, RZ, R8 ;  /* 0x000000ffff0d7224 */ /* 0x000fe400078e0008 */
[----:B------:R-:W-:Y:S02]  /*15140*/  IMAD.MOV.U32 R12, RZ, RZ, 0x2 ;  /* 0x00000002ff0c7424 */ /* 0x000fe400078e00ff */
[----:B------:R-:W-:-:S07]  /*15150*/  IMAD.MOV.U32 R20, RZ, RZ, R14 ;  /* 0x000000ffff147224 */ /* 0x000fce00078e000e */
[----:B------:R-:W-:Y:S05]  /*15160*/  WARPSYNC.COLLECTIVE R15, `(.L_x_13932) ;  /* 0x000000000f087348 */ /* 0x000fea0003c00000 */
[----:B------:R0:W1:Y:S02]  /*15170*/  SHFL.IDX P6, R14, R13, R12, R11 ;  /* 0x0000000c0d0e7389 */ /* 0x00006400000c000b */
[----:B01----:R-:W-:Y:S01]  /*15180*/  ENDCOLLECTIVE ;  /* 0x000000000000791b */ /* 0x003fe20003800000 */
.L_x_13932:
[----:B------:R-:W-:-:S05]  /*15190*/  @!P1 LEA R2, P2, R17, R20, 0x1 ;  /* 0x0000001411029211 */ /* 0x000fca00078408ff */
[----:B------:R-:W-:Y:S02]  /*151a0*/  @!P1 IMAD.X R3, RZ, RZ, R10, P2 ;  /* 0x000000ffff039224 */ /* 0x000fe400010e060a */
[----:B------:R-:W-:-:S03]  /*151b0*/  VIADD R10, R4, 0x20 ;  /* 0x00000020040a7836 */ /* 0x000fc60000000000 */
[----:B------:R-:W-:Y:S01]  /*151c0*/  @!PT LDS RZ, [RZ] ;  /* 0x00000000fffff984 */ /* 0x000fe20000000800 */
[----:B------:R-:W-:Y:S01]  /*151d0*/  @!PT LDS RZ, [RZ] ;  /* 0x00000000fffff984 */ /* 0x000fe20000000800 */
[----:B------:R-:W-:Y:S01]  /*151e0*/  @!PT LDS RZ, [RZ] ;  /* 0x00000000fffff984 */ /* 0x000fe20000000800 */
[----:B------:R0:W-:Y:S01]  /*151f0*/  @!P1 LDGSTS.E.BYPASS.LTC128B.128 [R21+0x8c00], desc[UR36][R2.64], !P0 ;  /* 0x08c0000002159fae */ /* 0x0001e2000c101d64 */
[----:B------:R-:W-:Y:S01]  /*15200*/  IMAD.MOV.U32 R13, RZ, RZ, R7 ;  /* 0x000000ffff0d7224 */ /* 0x000fe200078e0007 */
[----:B------:R-:W-:Y:S01]  /*15210*/  ISETP.GE.AND P1, PT, R10, R5, PT ;  /* 0x000000050a00720c */ /* 0x000fe20003f26270 */
[----:B------:R-:W-:Y:S02]  /*15220*/  VIADD R10, R4, 0x30 ;  /* 0x00000030040a7836 */ /* 0x000fe40000000000 */
[----:B------:R-:W-:-:S10]  /*15230*/  IMAD.MOV.U32 R9, RZ, RZ, R14 ;  /* 0x000000ffff097224 */ /* 0x000fd400078e000e */
[----:B0-----:R-:W-:Y:S05]  /*15240*/  WARPSYNC.COLLECTIVE R15, `(.L_x_13933) ;  /* 0x000000000f087348 */ /* 0x001fea0003c00000 */
[----:B------:R1:W2:Y:S02]  /*15250*/  SHFL.IDX P6, R14, R13, R12, R11 ;  /* 0x0000000c0d0e7389 */ /* 0x0002a400000c000b */
[----:B012---:R-:W-:Y:S01]  /*15260*/  ENDCOLLECTIVE ;  /* 0x000000000000791b */ /* 0x007fe20003800000 */
.L_x_13933:
[----:B------:R-:W-:Y:S01]  /*15270*/  @!P1 LEA R25, R23, UR48, 0x1 ;  /* 0x0000003017199c11 */ /* 0x000fe2000f8e08ff */
[----:B------:R-:W-:Y:S02]  /*15280*/  IMAD.MOV.U32 R13, RZ, RZ, R8 ;  /* 0x000000ffff0d7224 */ /* 0x000fe400078e0008 */
[----:B------:R-:W-:Y:S01]  /*15290*/  IMAD.MOV.U32 R12, RZ, RZ, 0x3 ;  /* 0x00000003ff0c7424 */ /* 0x000fe200078e00ff */
[----:B------:R-:W-:-:S13]  /*152a0*/  @!P1 LEA R2, P2, R17, R14, 0x1 ;  /* 0x0000000e11029211 */ /* 0x000fda00078408ff */
[----:B------:R-:W-:Y:S05]  /*152b0*/  WARPSYNC.COLLECTIVE R15, `(.L_x_13934) ;  /* 0x000000000f087348 */ /* 0x000fea0003c00000 */
[----:B------:R0:W1:Y:S02]  /*152c0*/  SHFL.IDX P6, R14, R13, R12, R11 ;  /* 0x0000000c0d0e7389 */ /* 0x00006400000c000b */
[----:B01----:R-:W-:Y:S01]  /*152d0*/  ENDCOLLECTIVE ;  /* 0x000000000000791b */ /* 0x003fe20003800000 */
.L_x_13934:
[----:B------:R-:W-:-:S05]  /*152e0*/  @!P1 IMAD.X R3, RZ, RZ, R9, P2 ;  /* 0x000000ffff039224 */ /* 0x000fca00010e0609 */
[----:B------:R-:W-:Y:S01]  /*152f0*/  @!PT LDS RZ, [RZ] ;  /* 0x00000000fffff984 */ /* 0x000fe20000000800 */
[----:B------:R-:W-:Y:S01]  /*15300*/  @!PT LDS RZ, [RZ] ;  /* 0x00000000fffff984 */ /* 0x000fe20000000800 */
[----:B------:R-:W-:Y:S01]  /*15310*/  @!PT LDS RZ, [RZ] ;  /* 0x00000000fffff984 */ /* 0x000fe20000000800 */
[----:B------:R0:W-:Y:S01]  /*15320*/  @!P1 LDGSTS.E.BYPASS.LTC128B.128 [R25+0x9400], desc[UR36][R2.64], !P0 ;  /* 0x0940000002199fae */ /* 0x0001e2000c101d64 */
[----:B------:R-:W-:Y:S01]  /*15330*/  ISETP.GE.AND P1, PT, R10, R5, PT ;  /* 0x000000050a00720c */ /* 0x000fe20003f26270 */
[----:B------:R-:W-:-:S12]  /*15340*/  IMAD.MOV.U32 R13, RZ, RZ, R7 ;  /* 0x000000ffff0d7224 */ /* 0x000fd800078e0007 */
[----:B------:R-:W-:Y:S01]  /*15350*/  @!P1 LEA R21, R23, UR48, 0x1 ;  /* 0x0000003017159c11 */ /* 0x000fe2000f8e08ff */
[----:B0-----:R-:W-:-:S07]  /*15360*/  IMAD.MOV.U32 R10, RZ, RZ, R14 ;  /* 0x000000ffff0a7224 */ /* 0x001fce00078e000e */
[----:B------:R-:W-:Y:S05]  /*15370*/  WARPSYNC.COLLECTIVE R15, `(.L_x_13935) ;  /* 0x000000000f087348 */ /* 0x000fea0003c00000 */
[----:B------:R0:W1:Y:S02]  /*15380*/  SHFL.IDX P6, R14, R13, R12, R11 ;  /* 0x0000000c0d0e7389 */ /* 0x00006400000c000b */
[----:B01----:R-:W-:Y:S01]  /*15390*/  ENDCOLLECTIVE ;  /* 0x000000000000791b */ /* 0x003fe20003800000 */
.L_x_13935:
[----:B------:R-:W-:Y:S02]  /*153a0*/  IMAD.MOV.U32 R13, RZ, RZ, R8 ;  /* 0x000000ffff0d7224 */ /* 0x000fe400078e0008 */
[----:B------:R-:W-:Y:S02]  /*153b0*/  IMAD.MOV.U32 R12, RZ, RZ, 0x4 ;  /* 0x00000004ff0c7424 */ /* 0x000fe400078e00ff */
[----:B------:R-:W-:-:S07]  /*153c0*/  IMAD.MOV.U32 R20, RZ, RZ, R14 ;  /* 0x000000ffff147224 */ /* 0x000fce00078e000e */
[----:B------:R-:W-:Y:S05]  /*153d0*/  WARPSYNC.COLLECTIVE R15, `(.L_x_13936) ;  /* 0x000000000f087348 */ /* 0x000fea0003c00000 */
[----:B------:R0:W1:Y:S02]  /*153e0*/  SHFL.IDX P6, R14, R13, R12, R11 ;  /* 0x0000000c0d0e7389 */ /* 0x00006400000c000b */
[----:B01----:R-:W-:Y:S01]  /*153f0*/  ENDCOLLECTIVE ;  /* 0x000000000000791b */ /* 0x003fe20003800000 */
.L_x_13936:
        /* <DEDUP_REMOVED lines=14> */
.L_x_13937:
[----:B------:R-:W-:Y:S01]  /*154e0*/  @!P1 LEA R25, R23, UR48, 0x1 ;  /* 0x0000003017199c11 */ /* 0x000fe2000f8e08ff */
[----:B------:R-:W-:Y:S02]  /*154f0*/  IMAD.MOV.U32 R13, RZ, RZ, R8 ;  /* 0x000000ffff0d7224 */ /* 0x000fe400078e0008 */
[----:B------:R-:W-:Y:S01]  /*15500*/  IMAD.MOV.U32 R12, RZ, RZ, 0x5 ;  /* 0x00000005ff0c7424 */ /* 0x000fe200078e00ff */
[----:B------:R-:W-:-:S13]  /*15510*/  @!P1 LEA R2, P2, R17, R14, 0x1 ;  /* 0x0000000e11029211 */ /* 0x000fda00078408ff */
[----:B------:R-:W-:Y:S05]  /*15520*/  WARPSYNC.COLLECTIVE R15, `(.L_x_13938) ;  /* 0x000000000f087348 */ /* 0x000fea0003c00000 */
[----:B------:R0:W1:Y:S02]  /*15530*/  SHFL.IDX P6, R14, R13, R12, R11 ;  /* 0x0000000c0d0e7389 */ /* 0x00006400000c000b */
[----:B01----:R-:W-:Y:S01]  /*15540*/  ENDCOLLECTIVE ;  /* 0x000000000000791b */ /* 0x003fe20003800000 */
.L_x_13938:
        /* <DEDUP_REMOVED lines=12> */
.L_x_13939:
[----:B------:R-:W-:Y:S02]  /*15610*/  IMAD.MOV.U32 R13, RZ, RZ, R8 ;  /* 0x000000ffff0d7224 */ /* 0x000fe400078e0008 */
[----:B------:R-:W-:Y:S02]  /*15620*/  IMAD.MOV.U32 R12, RZ, RZ, 0x6 ;  /* 0x00000006ff0c7424 */ /* 0x000fe400078e00ff */
[----:B------:R-:W-:-:S07]  /*15630*/  IMAD.MOV.U32 R20, RZ, RZ, R14 ;  /* 0x000000ffff147224 */ /* 0x000fce00078e000e */
[----:B------:R-:W-:Y:S05]  /*15640*/  WARPSYNC.COLLECTIVE R15, `(.L_x_13940) ;  /* 0x000000000f087348 */ /* 0x000fea0003c00000 */
[----:B------:R0:W1:Y:S02]  /*15650*/  SHFL.IDX P6, R14, R13, R12, R11 ;  /* 0x0000000c0d0e7389 */ /* 0x00006400000c000b */
[----:B01----:R-:W-:Y:S01]  /*15660*/  ENDCOLLECTIVE ;  /* 0x000000000000791b */ /* 0x003fe20003800000 */
.L_x_13940:
        /* <DEDUP_REMOVED lines=13> */
.L_x_13941:
[----:B------:R-:W-:Y:S01]  /*15740*/  @!P1 LEA R25, R23, UR48, 0x1 ;  /* 0x0000003017199c11 */ /* 0x000fe2000f8e08ff */
[----:B------:R-:W-:Y:S02]  /*15750*/  IMAD.MOV.U32 R13, RZ, RZ, R8 ;  /* 0x000000ffff0d7224 */ /* 0x000fe400078e0008 */
[----:B------:R-:W-:Y:S01]  /*15760*/  IMAD.MOV.U32 R12, RZ, RZ, 0x7 ;  /* 0x00000007ff0c7424 */ /* 0x000fe200078e00ff */
[----:B------:R-:W-:-:S13]  /*15770*/  @!P1 LEA R2, P2, R17, R14, 0x1 ;  /* 0x0000000e11029211 */ /* 0x000fda00078408ff */
[----:B------:R-:W-:Y:S05]  /*15780*/  WARPSYNC.COLLECTIVE R15, `(.L_x_13942) ;  /* 0x000000000f087348 */ /* 0x000fea0003c00000 */
[----:B------:R0:W1:Y:S02]  /*15790*/  SHFL.IDX P6, R14, R13, R12, R11 ;  /* 0x0000000c0d0e7389 */ /* 0x00006400000c000b */
[----:B01----:R-:W-:Y:S01]  /*157a0*/  ENDCOLLECTIVE ;  /* 0x000000000000791b */ /* 0x003fe20003800000 */
.L_x_13942:
[----:B------:R-:W-:-:S05]  /*157b0*/  @!P1 IMAD.X R3, RZ, RZ, R9, P2 ;  /* 0x000000ffff039224 */ /* 0x000fca00010e0609 */
[----:B------:R-:W-:Y:S01]  /*157c0*/  @!PT LDS RZ, [RZ] ;  /* 0x00000000fffff984 */ /* 0x000fe20000000800 */
[----:B------:R-:W-:Y:S01]  /*157d0*/  @!PT LDS RZ, [RZ] ;  /* 0x00000000fffff984 */ /* 0x000fe20000000800 */
[----:B------:R-:W-:Y:S01]  /*157e0*/  @!PT LDS RZ, [RZ] ;  /* 0x00000000fffff984 */ /* 0x000fe20000000800 */
[----:B------:R0:W-:Y:S01]  /*157f0*/  @!P1 LDGSTS.E.BYPASS.LTC128B.128 [R25+0xb400], desc[UR36][R2.64], !P0 ;  /* 0x0b40000002199fae */ /* 0x0001e2000c101d64 */
[----:B------:R-:W-:Y:S02]  /*15800*/  IMAD.MOV.U32 R13, RZ, RZ, R7 ;  /* 0x000000ffff0d7224 */ /* 0x000fe400078e0007 */
[----:B0-----:R-:W-:Y:S02]  /*15810*/  VIADD R2, R4, 0x70 ;  /* 0x0000007004027836 */ /* 0x001fe40000000000 */
[----:B------:R-:W-:-:S03]  /*15820*/  IMAD.MOV.U32 R8, RZ, RZ, R14 ;  /* 0x000000ffff087224 */ /* 0x000fc600078e000e */
[----:B------:R-:W-:-:S13]  /*15830*/  ISETP.GE.AND P1, PT, R2, R5, PT ;  /* 0x000000050200720c */ /* 0x000fda0003f26270 */
[----:B------:R-:W-:Y:S05]  /*15840*/  WARPSYNC.COLLECTIVE R15, `(.L_x_13943) ;  /* 0x000000000f087348 */ /* 0x000fea0003c00000 */
[----:B------:R0:W1:Y:S02]  /*15850*/  SHFL.IDX P6, R14, R13, R12, R11 ;  /* 0x0000000c0d0e7389 */ /* 0x00006400000c000b */
[----:B01----:R-:W-:Y:S01]  /*15860*/  ENDCOLLECTIVE ;  /* 0x000000000000791b */ /* 0x003fe20003800000 */
.L_x_13943:
[----:B------:R-:W-:Y:S01]  /*15870*/  @!P1 LEA R21, R23, UR48, 0x1 ;  /* 0x0000003017159c11 */ /* 0x000fe2000f8e08ff */
[----:B------:R-:W-:Y:S02]  /*15880*/  IMAD.MOV.U32 R13, RZ, RZ, R6 ;  /* 0x000000ffff0d7224 */ /* 0x000fe400078e0006 */
[----:B------:R-:W-:Y:S02]  /*15890*/  IMAD.MOV.U32 R12, RZ, RZ, RZ ;  /* 0x000000ffff0c7224 */ /* 0x000fe400078e00ff */
[----:B------:R-:W-:-:S07]  /*158a0*/  IMAD.MOV.U32 R10, RZ, RZ, R14 ;  /* 0x000000ffff0a7224 */ /* 0x000fce00078e000e */
[----:B------:R-:W-:Y:S05]  /*158b0*/  WARPSYNC.COLLECTIVE R15, `(.L_x_13944) ;  /* 0x000000000f087348 */ /* 0x000fea0003c00000 */
[----:B------:R0:W1:Y:S02]  /*158c0*/  SHFL.IDX P6, R14, R13, R12, R11 ;  /* 0x0000000c0d0e7389 */ /* 0x00006400000c000b */
[----:B01----:R-:W-:Y:S01]  /*158d0*/  ENDCOLLECTIVE ;  /* 0x000000000000791b */ /* 0x003fe20003800000 */
.L_x_13944:
        /* <DEDUP_REMOVED lines=14> */
.L_x_13945:
[----:B------:R-:W-:Y:S02]  /*159c0*/  IMAD.MOV.U32 R13, RZ, RZ, R6 ;  /* 0x000000ffff0d7224 */ /* 0x000fe400078e0006 */
[----:B------:R-:W-:Y:S01]  /*159d0*/  IMAD.MOV.U32 R12, RZ, RZ, 0x1 ;  /* 0x00000001ff0c7424 */ /* 0x000fe200078e00ff */
[----:B------:R-:W-:-:S13]  /*159e0*/  @!P1 LEA R2, P2, R17, R14, 0x1 ;  /* 0x0000000e11029211 */ /* 0x000fda00078408ff */
[----:B------:R-:W-:Y:S05]  /*159f0*/  WARPSYNC.COLLECTIVE R15, `(.L_x_13946) ;  /* 0x000000000f087348 */ /* 0x000fea0003c00000 */
[----:B------:R0:W1:Y:S02]  /*15a00*/  SHFL.IDX P6, R14, R13, R12, R11 ;  /* 0x0000000c0d0e7389 */ /* 0x00006400000c000b */
[----:B01----:R-:W-:Y:S01]  /*15a10*/  ENDCOLLECTIVE ;  /* 0x000000000000791b */ /* 0x003fe20003800000 */
.L_x_13946:
[----:B------:R-:W-:Y:S01]  /*15a20*/  @!P1 IMAD.X R3, RZ, RZ, R9, P2 ;  /* 0x000000ffff039224 */ /* 0x000fe200010e0609 */
[----:B------:R-:W-:-:S05]  /*15a30*/  @!P1 LEA R9, R23, UR48, 0x1 ;  /* 0x0000003017099c11 */ /* 0x000fca000f8e08ff */
        /* <DEDUP_REMOVED lines=11> */
.L_x_13947:
[----:B------:R-:W-:Y:S02]  /*15af0*/  IMAD.MOV.U32 R13, RZ, RZ, R6 ;  /* 0x000000ffff0d7224 */ /* 0x000fe400078e0006 */
[----:B------:R-:W-:Y:S02]  /*15b00*/  IMAD.MOV.U32 R12, RZ, RZ, 0x2 ;  /* 0x00000002ff0c7424 */ /* 0x000fe400078e00ff */
[----:B------:R-:W-:-:S07]  /*15b10*/  IMAD.MOV.U32 R10, RZ, RZ, R14 ;  /* 0x000000ffff0a7224 */ /* 0x000fce00078e000e */
[----:B------:R-:W-:Y:S05]  /*15b20*/  WARPSYNC.COLLECTIVE R15, `(.L_x_13948) ;  /* 0x000000000f087348 */ /* 0x000fea0003c00000 */
[----:B------:R0:W1:Y:S02]  /*15b30*/  SHFL.IDX P6, R14, R13, R12, R11 ;  /* 0x0000000c0d0e7389 */ /* 0x00006400000c000b */
[----:B01----:R-:W-:Y:S01]  /*15b40*/  ENDCOLLECTIVE ;  /* 0x000000000000791b */ /* 0x003fe20003800000 */
.L_x_13948:
[----:B------:R-:W-:-:S05]  /*15b50*/  @!P1 LEA R2, P2, R17, R10, 0x1 ;  /* 0x0000000a11029211 */ /* 0x000fca00078408ff */
[----:B------:R-:W-:-:S05]  /*15b60*/  @!P1 IMAD.X R3, RZ, RZ, R8, P2 ;  /* 0x000000ffff039224 */ /* 0x000fca00010e0608 */
[----:B------:R-:W-:Y:S01]  /*15b70*/  @!PT LDS RZ, [RZ] ;  /* 0x00000000fffff984 */ /* 0x000fe20000000800 */
[----:B------:R-:W-:Y:S01]  /*15b80*/  @!PT LDS RZ, [RZ] ;  /* 0x00000000fffff984 */ /* 0x000fe20000000800 */
[----:B------:R-:W-:Y:S01]  /*15b90*/  @!PT LDS RZ, [RZ] ;  /* 0x00000000fffff984 */ /* 0x000fe20000000800 */
[----:B------:R0:W-:Y:S01]  /*15ba0*/  @!P1 LDGSTS.E.BYPASS.LTC128B.128 [R9+0xcc00], desc[UR36][R2.64], !P0 ;  /* 0x0cc0000002099fae */ /* 0x0001e2000c101d64 */
[----:B------:R-:W-:Y:S02]  /*15bb0*/  IMAD.MOV.U32 R13, RZ, RZ, R0 ;  /* 0x000000ffff0d7224 */ /* 0x000fe400078e0000 */
[----:B------:R-:W-:-:S07]  /*15bc0*/  IMAD.MOV.U32 R7, RZ, RZ, R14 ;  /* 0x000000ffff077224 */ /* 0x000fce00078e000e */
[----:B0-----:R-:W-:Y:S05]  /*15bd0*/  WARPSYNC.COLLECTIVE R15, `(.L_x_13949) ;  /* 0x000000000f087348 */ /* 0x001fea0003c00000 */
[----:B------:R1:W2:Y:S02]  /*15be0*/  SHFL.IDX P6, R14, R13, R12, R11 ;  /* 0x0000000c0d0e7389 */ /* 0x0002a400000c000b */
[----:B012---:R-:W-:Y:S01]  /*15bf0*/  ENDCOLLECTIVE ;  /* 0x000000000000791b */ /* 0x007fe20003800000 */
.L_x_13949:
[----:B------:R-:W-:-:S05]  /*15c00*/  VIADD R2, R4, 0xa0 ;  /* 0x000000a004027836 */ /* 0x000fca0000000000 */
[----:B------:R-:W-:Y:S01]  /*15c10*/  ISETP.GE.AND P1, PT, R2, R5, PT ;  /* 0x000000050200720c */ /* 0x000fe20003f26270 */
[----:B------:R-:W-:Y:S02]  /*15c20*/  IMAD.MOV.U32 R13, RZ, RZ, R6 ;  /* 0x000000ffff0d7224 */ /* 0x000fe400078e0006 */
[----:B------:R-:W-:-:S10]  /*15c30*/  IMAD.MOV.U32 R12, RZ, RZ, 0x3 ;  /* 0x00000003ff0c7424 */ /* 0x000fd400078e00ff */
[----:B------:R-:W-:-:S13]  /*15c40*/  @!P1 LEA R2, P2, R17, R14, 0x1 ;  /* 0x0000000e11029211 */ /* 0x000fda00078408ff */
[----:B------:R-:W-:Y:S05]  /*15c50*/  WARPSYNC.COLLECTIVE R15, `(.L_x_13950) ;  /* 0x000000000f087348 */ /* 0x000fea0003c00000 */
[----:B------:R0:W1:Y:S02]  /*15c60*/  SHFL.IDX P6, R14, R13, R12, R11 ;  /* 0x0000000c0d0e7389 */ /* 0x00006400000c000b */
[----:B01----:R-:W-:Y:S01]  /*15c70*/  ENDCOLLECTIVE ;  /* 0x000000000000791b */ /* 0x003fe20003800000 */
.L_x_13950:
[----:B------:R-:W-:Y:S01]  /*15c80*/  @!P1 IMAD.X R3, RZ, RZ, R7, P2 ;  /* 0x000000ffff039224 */ /* 0x000fe200010e0607 */
[----:B------:R-:W-:-:S05]  /*15c90*/  @!P1 LEA R7, R23, UR48, 0x1 ;  /* 0x0000003017079c11 */ /* 0x000fca000f8e08ff */
        /* <DEDUP_REMOVED lines=9> */
.L_x_13951:
[----:B------:R-:W-:Y:S05]  /*15d30*/  BRA `(.L_x_13952) ;  /* 0xffffffc800687947 */ /* 0x000fea000383ffff */
.L_x_13875:
[----:B0-----:R-:W-:-:S04]  /*15d40*/  IMAD.U32 R3, RZ, RZ, UR48 ;  /* 0x00000030ff037e24 */ /* 0x001fc8000f8e00ff */
[----:B------:R0:W1:Y:S03]  /*15d50*/  SYNCS.PHASECHK.TRANS64.TRYWAIT P0, [R3+URZ+0x16820], R0 ;  /* 0x01682000030075a7 */ /* 0x000066000800017f */
[----:B-1----:R-:W-:Y:S05]  /*15d60*/  @!P0 NANOSLEEP.SYNCS 0x989680 ;  /* 0x009896800000895d */ /* 0x002fea0003900000 */
[----:B------:R-:W1:Y:S02]  /*15d70*/  @!P0 SYNCS.PHASECHK.TRANS64 P0, [R3+URZ+0x16820], R0 ;  /* 0x01682000030085a7 */ /* 0x000e64000800007f */
[----:B-1----:R-:W-:Y:S05]  /*15d80*/  @!P0 BRA `(.L_x_13875) ;  /* 0xfffffffc00ec8947 */ /* 0x002fea000383ffff */
[----:B------:R-:W-:Y:S05]  /*15d90*/  BRA `(.L_x_13953) ;  /* 0xffffffc800a07947 */ /* 0x000fea000383ffff */
.L_x_13879:
[----:B0-----:R0:W1:Y:S02]  /*15da0*/  SYNCS.PHASECHK.TRANS64.TRYWAIT P0, [R7+URZ+0x16840], R2 ;  /* 0x01684002070075a7 */ /* 0x001064000800017f */
[----:B-1----:R-:W-:Y:S05]  /*15db0*/  @!P0 NANOSLEEP.SYNCS 0x989680 ;  /* 0x009896800000895d */ /* 0x002fea0003900000 */
[----:B------:R-:W1:Y:S02]  /*15dc0*/  @!P0 SYNCS.PHASECHK.TRANS64 P0, [R7+URZ+0x16840], R2 ;  /* 0x01684002070085a7 */ /* 0x000e64000800007f */
[----:B-1----:R-:W-:Y:S05]  /*15dd0*/  @!P0 BRA `(.L_x_13879) ;  /* 0xfffffffc00f08947 */ /* 0x002fea000383ffff */
[----:B------:R-:W-:Y:S05]  /*15de0*/  BRA `(.L_x_13954) ;  /* 0xffffffcc00807947 */ /* 0x000fea000383ffff */
.L_x_13880:
        /* <DEDUP_REMOVED lines=8> */
.L_x_13956:
[----:B------:R-:W-:Y:S05]  /*15e70*/  BSYNC B1 ;  /* 0x0000000000017941 */ /* 0x000fea0003800000 */
.L_x_13955:
        /* <DEDUP_REMOVED lines=9> */
.L_x_13957:
[----:B------:R-:W-:Y:S02]  /*15f10*/  IMAD.SHL.U32 R15, R17, 0x2, RZ ;  /* 0x00000002110f7824 */ /* 0x000fe400078e00ff */
[----:B------:R-:W-:Y:S02]  /*15f20*/  IMAD.MOV.U32 R13, RZ, RZ, R20 ;  /* 0x000000ffff0d7224 */ /* 0x000fe400078e0014 */
[----:B------:R-:W-:Y:S02]  /*15f30*/  IMAD.MOV.U32 R12, RZ, RZ, 0x1 ;  /* 0x00000001ff0c7424 */ /* 0x000fe400078e00ff */
[----:B------:R-:W-:-:S05]  /*15f40*/  IMAD.MOV.U32 R2, RZ, RZ, R14 ;  /* 0x000000ffff027224 */ /* 0x000fca00078e000e */
[----:B------:R-:W-:Y:S01]  /*15f50*/  IADD3 R2, P0, R2, R15, RZ ;  /* 0x0000000f02027210 */ /* 0x000fe20007f1e0ff */
[----:B------:R-:W-:-:S04]  /*15f60*/  IMAD.MOV.U32 R15, RZ, RZ, -0x1 ;  /* 0xffffffffff0f7424 */ /* 0x000fc800078e00ff */
[----:B------:R-:W-:-:S08]  /*15f70*/  IMAD.X R3, RZ, RZ, R3, P0 ;  /* 0x000000ffff037224 */ /* 0x000fd000000e0603 */
[----:B------:R-:W-:Y:S05]  /*15f80*/  WARPSYNC.COLLECTIVE R15, `(.L_x_13958) ;  /* 0x000000000f087348 */ /* 0x000fea0003c00000 */
[----:B------:R0:W1:Y:S02]  /*15f90*/  SHFL.IDX P6, R14, R13, R12, R11 ;  /* 0x0000000c0d0e7389 */ /* 0x00006400000c000b */
[----:B01----:R-:W-:Y:S01]  /*15fa0*/  ENDCOLLECTIVE ;  /* 0x000000000000791b */ /* 0x003fe20003800000 */
.L_x_13958:
        /* <DEDUP_REMOVED lines=9> */
.L_x_13959:
        /* <DEDUP_REMOVED lines=10> */
.L_x_13960:
        /* <DEDUP_REMOVED lines=9> */
.L_x_13961:
        /* <DEDUP_REMOVED lines=10> */
.L_x_13962:
        /* <DEDUP_REMOVED lines=9> */
.L_x_13963:
        /* <DEDUP_REMOVED lines=10> */
.L_x_13964:
        /* <DEDUP_REMOVED lines=9> */
.L_x_13965:
        /* <DEDUP_REMOVED lines=10> */
.L_x_13966:
        /* <DEDUP_REMOVED lines=9> */
.L_x_13967:
        /* <DEDUP_REMOVED lines=10> */
.L_x_13968:
        /* <DEDUP_REMOVED lines=9> */
.L_x_13969:
        /* <DEDUP_REMOVED lines=10> */
.L_x_13970:
        /* <DEDUP_REMOVED lines=9> */
.L_x_13971:
[----:B------:R-:W-:Y:S05]  /*16760*/  BRA `(.L_x_13972) ;  /* 0xffffffc800307947 */ /* 0x000fea000383ffff */
.L_x_13885:
[----:B0-----:R0:W1:Y:S02]  /*16770*/  SYNCS.PHASECHK.TRANS64.TRYWAIT P0, [R7+URZ+0x16860], R2 ;  /* 0x01686002070075a7 */ /* 0x001064000800017f */
[----:B-1----:R-:W-:Y:S05]  /*16780*/  @!P0 NANOSLEEP.SYNCS 0x989680 ;  /* 0x009896800000895d */ /* 0x002fea0003900000 */
[----:B------:R-:W1:Y:S02]  /*16790*/  @!P0 SYNCS.PHASECHK.TRANS64 P0, [R7+URZ+0x16860], R2 ;  /* 0x01686002070085a7 */ /* 0x000e64000800007f */
[----:B-1----:R-:W-:Y:S05]  /*167a0*/  @!P0 BRA `(.L_x_13885) ;  /* 0xfffffffc00f08947 */ /* 0x002fea000383ffff */
[----:B------:R-:W-:Y:S05]  /*167b0*/  BRA `(.L_x_13973) ;  /* 0xffffffc800907947 */ /* 0x000fea000383ffff */
.L_x_13886:
        /* <DEDUP_REMOVED lines=8> */
.L_x_13975:
[----:B------:R-:W-:Y:S05]  /*16840*/  BSYNC B1 ;  /* 0x0000000000017941 */ /* 0x000fea0003800000 */
.L_x_13974:
[----:B------:R-:W-:Y:S01]  /*16850*/  IMAD.MOV.U32 R13, RZ, RZ, R16 ;  /* 0x000000ffff0d7224 */ /* 0x000fe200078e0010 */
[----:B------:R-:W-:Y:S01]  /*16860*/  ISETP.LT.OR P2, PT, R4, 0x1, P1 ;  /* 0x000000010400780c */ /* 0x000fe20000f41670 */
        /* <DEDUP_REMOVED lines=8> */
.L_x_13976:
[----:B------:R-:W-:Y:S02]  /*168f0*/  IMAD.MOV.U32 R13, RZ, RZ, R19 ;  /* 0x000000ffff0d7224 */ /* 0x000fe400078e0013 */
[----:B------:R-:W-:Y:S01]  /*16900*/  IMAD.MOV.U32 R12, RZ, RZ, 0x1 ;  /* 0x00000001ff0c7424 */ /* 0x000fe200078e00ff */
[----:B------:R-:W-:-:S13]  /*16910*/  IADD3 R2, P0, R14, R20, RZ ;  /* 0x000000140e027210 */ /* 0x000fda0007f1e0ff */
[----:B------:R-:W-:Y:S05]  /*16920*/  WARPSYNC.COLLECTIVE R15, `(.L_x_13977) ;  /* 0x000000000f087348 */ /* 0x000fea0003c00000 */
[----:B------:R0:W1:Y:S02]  /*16930*/  SHFL.IDX P6, R14, R13, R12, R11 ;  /* 0x0000000c0d0e7389 */ /* 0x00006400000c000b */
[----:B01----:R-:W-:Y:S01]  /*16940*/  ENDCOLLECTIVE ;  /* 0x000000000000791b */ /* 0x003fe20003800000 */
.L_x_13977:
        /* <DEDUP_REMOVED lines=11> */
.L_x_13978:
[----:B------:R-:W-:Y:S02]  /*16a00*/  IMAD.MOV.U32 R13, RZ, RZ, R19 ;  /* 0x000000ffff0d7224 */ /* 0x000fe400078e0013 */
        /* <DEDUP_REMOVED lines=8> */
.L_x_13979:
        /* <DEDUP_REMOVED lines=10> */
.L_x_13980:
[----:B------:R-:W-:Y:S02]  /*16b30*/  IMAD.MOV.U32 R13, RZ, RZ, R19 ;  /* 0x000000ffff0d7224 */ /* 0x000fe400078e0013 */
[----:B------:R-:W-:-:S05]  /*16b40*/  IMAD.MOV.U32 R12, RZ, RZ, R14 ;  /* 0x000000ffff0c7224 */ /* 0x000fca00078e000e */
[----:B------:R-:W-:Y:S01]  /*16b50*/  IADD3 R2, P0, R12, R20, RZ ;  /* 0x000000140c027210 */ /* 0x000fe20007f1e0ff */
[----:B------:R-:W-:-:S04]  /*16b60*/  IMAD.MOV.U32 R12, RZ, RZ, 0x3 ;  /* 0x00000003ff0c7424 */ /* 0x000fc800078e00ff */
[----:B------:R-:W-:-:S08]  /*16b70*/  IMAD.X R3, RZ, RZ, R10, P0 ;  /* 0x000000ffff037224 */ /* 0x000fd000000e060a */
[----:B------:R-:W-:Y:S05]  /*16b80*/  WARPSYNC.COLLECTIVE R15, `(.L_x_13981) ;  /* 0x000000000f087348 */ /* 0x000fea0003c00000 */
[----:B------:R0:W1:Y:S02]  /*16b90*/  SHFL.IDX P6, R14, R13, R12, R11 ;  /* 0x0000000c0d0e7389 */ /* 0x00006400000c000b */
[----:B01----:R-:W-:Y:S01]  /*16ba0*/  ENDCOLLECTIVE ;  /* 0x000000000000791b */ /* 0x003fe20003800000 */
.L_x_13981:
        /* <DEDUP_REMOVED lines=10> */
.L_x_13982:
        /* <DEDUP_REMOVED lines=9> */
.L_x_13983:
        /* <DEDUP_REMOVED lines=10> */
.L_x_13984:
        /* <DEDUP_REMOVED lines=8> */
.L_x_13985:
        /* <DEDUP_REMOVED lines=10> */
.L_x_13986:
        /* <DEDUP_REMOVED lines=9> */
.L_x_13987:
        /* <DEDUP_REMOVED lines=10> */
.L_x_13988:
        /* <DEDUP_REMOVED lines=8> */
.L_x_13989:
        /* <DEDUP_REMOVED lines=9> */
.L_x_13990:
[----:B------:R-:W-:Y:S05]  /*170e0*/  BRA `(.L_x_13991) ;  /* 0xffffffc4000c7947 */ /* 0x000fea000383ffff */
.L_x_13892:
[----:B0-----:R0:W1:Y:S02]  /*170f0*/  SYNCS.PHASECHK.TRANS64.TRYWAIT P0, [R0+URZ+0x16860], R3 ;  /* 0x01686003000075a7 */ /* 0x001064000800017f */
[----:B-1----:R-:W-:Y:S05]  /*17100*/  @!P0 NANOSLEEP.SYNCS 0x989680 ;  /* 0x009896800000895d */ /* 0x002fea0003900000 */
[----:B------:R-:W1:Y:S02]  /*17110*/  @!P0 SYNCS.PHASECHK.TRANS64 P0, [R0+URZ+0x16860], R3 ;  /* 0x01686003000085a7 */ /* 0x000e64000800007f */
[----:B-1----:R-:W-:Y:S05]  /*17120*/  @!P0 BRA `(.L_x_13892) ;  /* 0xfffffffc00f08947 */ /* 0x002fea000383ffff */
[----:B------:R-:W-:Y:S05]  /*17130*/  BRA `(.L_x_13992) ;  /* 0xffffffc800087947 */ /* 0x000fea000383ffff */
.L_x_13893:
        /* <DEDUP_REMOVED lines=8> */
.L_x_13994:
[----:B------:R-:W-:Y:S05]  /*171c0*/  BSYNC B0 ;  /* 0x0000000000007941 */ /* 0x000fea0003800000 */
.L_x_13993:
        /* <DEDUP_REMOVED lines=9> */
.L_x_13995:
[----:B------:R-:W-:Y:S02]  /*17260*/  ULDC UR4, c[0x0][0x2f4] ;  /* 0x0000bd0000047ab9 */ /* 0x000fe40000000800 */
[C---:B------:R-:W-:Y:S01]  /*17270*/  ISETP.GE.AND P0, PT, R17.reuse, UR4, PT ;  /* 0x0000000411007c0c */ /* 0x040fe2000bf06270 */
[----:B------:R-:W-:-:S03]  /*17280*/  IMAD.SHL.U32 R17, R17, 0x2, RZ ;  /* 0x0000000211117824 */ /* 0x000fc600078e00ff */
[----:B------:R-:W-:Y:S01]  /*17290*/  ISETP.LT.OR P2, PT, R5, 0x1, P0 ;  /* 0x000000010500780c */ /* 0x000fe20000741670 */
[----:B------:R-:W-:Y:S02]  /*172a0*/  IMAD.MOV.U32 R13, RZ, RZ, R19 ;  /* 0x000000ffff0d7224 */ /* 0x000fe400078e0013 */
[----:B------:R-:W-:Y:S01]  /*172b0*/  IMAD.MOV.U32 R12, RZ, RZ, 0x1 ;  /* 0x00000001ff0c7424 */ /* 0x000fe200078e00ff */
[----:B------:R-:W-:-:S13]  /*172c0*/  IADD3 R2, P1, R14, R17, RZ ;  /* 0x000000110e027210 */ /* 0x000fda0007f3e0ff */
[----:B------:R-:W-:Y:S05]  /*172d0*/  WARPSYNC.COLLECTIVE R15, `(.L_x_13996) ;  /* 0x000000000f087348 */ /* 0x000fea0003c00000 */
[----:B------:R0:W1:Y:S02]  /*172e0*/  SHFL.IDX P6, R14, R13, R12, R11 ;  /* 0x0000000c0d0e7389 */ /* 0x00006400000c000b */
[----:B01----:R-:W-:Y:S01]  /*172f0*/  ENDCOLLECTIVE ;  /* 0x000000000000791b */ /* 0x003fe20003800000 */
.L_x_13996:
        /* <DEDUP_REMOVED lines=11> */
.L_x_13997:
[----:B------:R-:W-:Y:S02]  /*173b0*/  IMAD.MOV.U32 R13, RZ, RZ, R19 ;  /* 0x000000ffff0d7224 */ /* 0x000fe400078e0013 */
[----:B------:R-:W-:Y:S02]  /*173c0*/  IMAD.MOV.U32 R12, RZ, RZ, 0x2 ;  /* 0x00000002ff0c7424 */ /* 0x000fe400078e00ff */
[----:B------:R-:W-:-:S07]  /*173d0*/  IMAD.MOV.U32 R2, RZ, RZ, R14 ;  /* 0x000000ffff027224 */ /* 0x000fce00078e000e */
[----:B------:R-:W-:Y:S05]  /*173e0*/  WARPSYNC.COLLECTIVE R15, `(.L_x_13998) ;  /* 0x000000000f087348 */ /* 0x000fea0003c00000 */
[----:B------:R0:W1:Y:S02]  /*173f0*/  SHFL.IDX P6, R14, R13, R12, R11 ;  /* 0x0000000c0d0e7389 */ /* 0x00006400000c000b */
[----:B01----:R-:W-:Y:S01]  /*17400*/  ENDCOLLECTIVE ;  /* 0x000000000000791b */ /* 0x003fe20003800000 */
.L_x_13998:
        /* <DEDUP_REMOVED lines=8> */
[----:B------:R-:W-:-:S12]  /*17490*/  IMAD.MOV.U32 R18, RZ, RZ, R14 ;  /* 0x000000ffff127224 */ /* 0x000fd800078e000e */
[----:B0-----:R-:W-:Y:S05]  /*174a0*/  WARPSYNC.COLLECTIVE R15, `(.L_x_13999) ;  /* 0x000000000f087348 */ /* 0x001fea0003c00000 */
[----:B------:R1:W2:Y:S02]  /*174b0*/  SHFL.IDX P6, R14, R13, R12, R11 ;  /* 0x0000000c0d0e7389 */ /* 0x0002a400000c000b */
[----:B012---:R-:W-:Y:S01]  /*174c0*/  ENDCOLLECTIVE ;  /* 0x000000000000791b */ /* 0x007fe20003800000 */
.L_x_13999:
[----:B------:R-:W-:Y:S02]  /*174d0*/  IMAD.MOV.U32 R13, RZ, RZ, R19 ;  /* 0x000000ffff0d7224 */ /* 0x000fe400078e0013 */
[----:B------:R-:W-:Y:S02]  /*174e0*/  IMAD.MOV.U32 R12, RZ, RZ, 0x3 ;  /* 0x00000003ff0c7424 */ /* 0x000fe400078e00ff */
[----:B------:R-:W-:-:S07]  /*174f0*/  IMAD.MOV.U32 R20, RZ, RZ, R14 ;  /* 0x000000ffff147224 */ /* 0x000fce00078e000e */
[----:B------:R-:W-:Y:S05]  /*17500*/  WARPSYNC.COLLECTIVE R15, `(.L_x_14000) ;  /* 0x000000000f087348 */ /* 0x000fea0003c00000 */
[----:B------:R0:W1:Y:S02]  /*17510*/  SHFL.IDX P6, R14, R13, R12, R11 ;  /* 0x0000000c0d0e7389 */ /* 0x00006400000c000b */
[----:B01----:R-:W-:Y:S01]  /*17520*/  ENDCOLLECTIVE ;  /* 0x000000000000791b */ /* 0x003fe20003800000 */
.L_x_14000:
        /* <DEDUP_REMOVED lines=12> */
.L_x_14001:
[----:B------:R-:W-:Y:S02]  /*175f0*/  IMAD.MOV.U32 R13, RZ, RZ, R19 ;  /* 0x000000ffff0d7224 */ /* 0x000fe400078e0013 */
[----:B------:R-:W-:Y:S01]  /*17600*/  IMAD.MOV.U32 R12, RZ, RZ, 0x4 ;  /* 0x00000004ff0c7424 */ /* 0x000fe200078e00ff */
[----:B------:R-:W-:-:S13]  /*17610*/  IADD3 R2, P1, R14, R17, RZ ;  /* 0x000000110e027210 */ /* 0x000fda0007f3e0ff */
[----:B------:R-:W-:Y:S05]  /*17620*/  WARPSYNC.COLLECTIVE R15, `(.L_x_14002) ;  /* 0x000000000f087348 */ /* 0x000fea0003c00000 */
[----:B------:R0:W1:Y:S02]  /*17630*/  SHFL.IDX P6, R14, R13, R12, R11 ;  /* 0x0000000c0d0e7389 */ /* 0x00006400000c000b */
[----:B01----:R-:W-:Y:S01]  /*17640*/  ENDCOLLECTIVE ;  /* 0x000000000000791b */ /* 0x003fe20003800000 */
.L_x_14002:
[----:B------:R-:W-:Y:S02]  /*17650*/  IMAD.X R3, RZ, RZ, R10, P1 ;  /* 0x000000ffff037224 */ /* 0x000fe400008e060a */
[----:B------:R-:W-:-:S03]  /*17660*/  IMAD.MOV.U32 R10, RZ, RZ, RZ ;  /* 0x000000ffff0a7224 */ /* 0x000fc600078e00ff */
        /* <DEDUP_REMOVED lines=10> */
.L_x_14003:
[----:B------:R-:W-:Y:S02]  /*17710*/  IMAD.MOV.U32 R13, RZ, RZ, R19 ;  /* 0x000000ffff0d7224 */ /* 0x000fe400078e0013 */
[----:B------:R-:W-:Y:S02]  /*17720*/  IMAD.MOV.U32 R12, RZ, RZ, 0x5 ;  /* 0x00000005ff0c7424 */ /* 0x000fe400078e00ff */
[----:B------:R-:W-:-:S07]  /*17730*/  IMAD.MOV.U32 R24, RZ, RZ, R14 ;  /* 0x000000ffff187224 */ /* 0x000fce00078e000e */
[----:B------:R-:W-:Y:S05]  /*17740*/  WARPSYNC.COLLECTIVE R15, `(.L_x_14004) ;  /* 0x000000000f087348 */ /* 0x000fea0003c00000 */
[----:B------:R0:W1:Y:S02]  /*17750*/  SHFL.IDX P6, R14, R13, R12, R11 ;  /* 0x0000000c0d0e7389 */ /* 0x00006400000c000b */
[----:B01----:R-:W-:Y:S01]  /*17760*/  ENDCOLLECTIVE ;  /* 0x000000000000791b */ /* 0x003fe20003800000 */
.L_x_14004:
        /* <DEDUP_REMOVED lines=12> */
.L_x_14005:
[----:B------:R-:W-:Y:S02]  /*17830*/  IMAD.MOV.U32 R13, RZ, RZ, R19 ;  /* 0x000000ffff0d7224 */ /* 0x000fe400078e0013 */
[----:B------:R-:W-:Y:S02]  /*17840*/  IMAD.MOV.U32 R12, RZ, RZ, 0x6 ;  /* 0x00000006ff0c7424 */ /* 0x000fe400078e00ff */
[----:B------:R-:W-:-:S07]  /*17850*/  IMAD.MOV.U32 R26, RZ, RZ, R14 ;  /* 0x000000ffff1a7224 */ /* 0x000fce00078e000e */
[----:B------:R-:W-:Y:S05]  /*17860*/  WARPSYNC.COLLECTIVE R15, `(.L_x_14006) ;  /* 0x000000000f087348 */ /* 0x000fea0003c00000 */
[----:B------:R0:W1:Y:S02]  /*17870*/  SHFL.IDX P6, R14, R13, R12, R11 ;  /* 0x0000000c0d0e7389 */ /* 0x00006400000c000b */
[----:B01----:R-:W-:Y:S01]  /*17880*/  ENDCOLLECTIVE ;  /* 0x000000000000791b */ /* 0x003fe20003800000 */
.L_x_14006:
        /* <DEDUP_REMOVED lines=12> */
.L_x_14007:
[----:B------:R-:W-:Y:S02]  /*17950*/  IMAD.MOV.U32 R13, RZ, RZ, R19 ;  /* 0x000000ffff0d7224 */ /* 0x000fe400078e0013 */
[----:B------:R-:W-:Y:S02]  /*17960*/  IMAD.MOV.U32 R12, RZ, RZ, 0x7 ;  /* 0x00000007ff0c7424 */ /* 0x000fe400078e00ff */
[----:B------:R-:W-:-:S07]  /*17970*/  IMAD.MOV.U32 R28, RZ, RZ, R14 ;  /* 0x000000ffff1c7224 */ /* 0x000fce00078e000e */
[----:B------:R-:W-:Y:S05]  /*17980*/  WARPSYNC.COLLECTIVE R15, `(.L_x_14008) ;  /* 0x000000000f087348 */ /* 0x000fea0003c00000 */
[----:B------:R0:W1:Y:S02]  /*17990*/  SHFL.IDX P6, R14, R13, R12, R11 ;  /* 0x0000000c0d0e7389 */ /* 0x00006400000c000b */
[----:B01----:R-:W-:Y:S01]  /*179a0*/  ENDCOLLECTIVE ;  /* 0x000000000000791b */ /* 0x003fe20003800000 */
.L_x_14008:
        /* <DEDUP_REMOVED lines=11> */
.L_x_14009:
[----:B------:R-:W-:Y:S05]  /*17a60*/  BRA `(.L_x_14010) ;  /* 0xffffffc0008c7947 */ /* 0x000fea000383ffff */
.L_x_13896:
[----:B0-----:R0:W1:Y:S02]  /*17a70*/  SYNCS.PHASECHK.TRANS64.TRYWAIT P0, [R7+URZ+0x16820], R10 ;  /* 0x0168200a070075a7 */ /* 0x001064000800017f */
[----:B-1----:R-:W-:Y:S05]  /*17a80*/  @!P0 NANOSLEEP.SYNCS 0x989680 ;  /* 0x009896800000895d */ /* 0x002fea0003900000 */
[----:B------:R-:W1:Y:S02]  /*17a90*/  @!P0 SYNCS.PHASECHK.TRANS64 P0, [R7+URZ+0x16820], R10 ;  /* 0x0168200a070085a7 */ /* 0x000e64000800007f */
[----:B-1----:R-:W-:Y:S05]  /*17aa0*/  @!P0 BRA `(.L_x_13896) ;  /* 0xfffffffc00f08947 */ /* 0x002fea000383ffff */
[----:B------:R-:W-:Y:S05]  /*17ab0*/  BRA `(.L_x_14011) ;  /* 0xffffffc000fc7947 */ /* 0x000fea000383ffff */
.L_x_13897:
        /* <DEDUP_REMOVED lines=11> */
.L_x_14013:
[----:B------:R-:W-:Y:S05]  /*17b70*/  BSYNC B0 ;  /* 0x0000000000007941 */ /* 0x000fea0003800000 */
.L_x_14012:
[----:B------:R-:W-:Y:S05]  /*17b80*/  BRA `(.L_x_14014) ;  /* 0xffffffc000e07947 */ /* 0x000fea000383ffff */
.L_x_13898:
[----:B------:R-:W-:Y:S01]  /*17b90*/  BSSY B0, `(.L_x_14015) ;  /* 0x0000006000007945 */ /* 0x000fe20003800000 */
[----:B------:R-:W-:-:S07]  /*17ba0*/  IMAD.MOV.U32 R15, RZ, RZ, -0x1 ;  /* 0xffffffffff0f7424 */ /* 0x000fce00078e00ff */
[----:B01---5:R-:W-:Y:S05]  /*17bb0*/  WARPSYNC.COLLECTIVE R15, `(.L_x_14016) ;  /* 0x000000000f0c7348 */ /* 0x023fea0003c00000 */
[----:B------:R-:W-:Y:S02]  /*17bc0*/  ELECT P6, UR62, PT ;  /* 0x00000000003e782f */ /* 0x000fe400038c0000 */
[----:B------:R-:W-:Y:S01]  /*17bd0*/  MOV R14, UR62 ;  /* 0x0000003e000e7c02 */ /* 0x000fe20008000f00 */
[----:B01---5:R-:W-:Y:S10]  /*17be0*/  ENDCOLLECTIVE ;  /* 0x000000000000791b */ /* 0x023ff40003800000 */
.L_x_14016:
[----:B------:R-:W-:Y:S05]  /*17bf0*/  BSYNC B0 ;  /* 0x0000000000007941 */ /* 0x000fea0003800000 */
.L_x_14015:
[----:B------:R-:W-:Y:S05]  /*17c00*/  BRA `(.L_x_14017) ;  /* 0xffffffc000d47947 */ /* 0x000fea000383ffff */
.L_x_13900:
[----:B-1----:R1:W2:Y:S02]  /*17c10*/  SYNCS.PHASECHK.TRANS64.TRYWAIT P1, [R5+URZ+0x16840], R4 ;  /* 0x01684004050075a7 */ /* 0x0022a4000802017f */
[----:B--2---:R-:W-:Y:S05]  /*17c20*/  @!P1 NANOSLEEP.SYNCS 0x989680 ;  /* 0x009896800000995d */ /* 0x004fea0003900000 */
[----:B------:R-:W2:Y:S02]  /*17c30*/  @!P1 SYNCS.PHASECHK.TRANS64 P1, [R5+URZ+0x16840], R4 ;  /* 0x01684004050095a7 */ /* 0x000ea4000802007f */
[----:B--2---:R-:W-:Y:S05]  /*17c40*/  @!P1 BRA `(.L_x_13900) ;  /* 0xfffffffc00f09947 */ /* 0x004fea000383ffff */
[----:B------:R-:W-:Y:S05]  /*17c50*/  BRA `(.L_x_14018) ;  /* 0xffffffc000f47947 */ /* 0x000fea000383ffff */
.L_x_13902:
[----:B--2---:R2:W3:Y:S02]  /*17c60*/  SYNCS.PHASECHK.TRANS64.TRYWAIT P1, [R3+URZ+0x16840], R0 ;  /* 0x01684000030075a7 */ /* 0x0044e4000802017f */
[----:B---3--:R-:W-:Y:S05]  /*17c70*/  @!P1 NANOSLEEP.SYNCS 0x989680 ;  /* 0x009896800000995d */ /* 0x008fea0003900000 */
[----:B------:R-:W3:Y:S02]  /*17c80*/  @!P1 SYNCS.PHASECHK.TRANS64 P1, [R3+URZ+0x16840], R0 ;  /* 0x01684000030095a7 */ /* 0x000ee4000802007f */
[----:B---3--:R-:W-:Y:S05]  /*17c90*/  @!P1 BRA `(.L_x_13902) ;  /* 0xfffffffc00f09947 */ /* 0x008fea000383ffff */
[----:B------:R-:W-:Y:S05]  /*17ca0*/  BRA `(.L_x_14019) ;  /* 0xffffffc400007947 */ /* 0x000fea000383ffff */
.L_x_13904:
[----:B---3--:R3:W4:Y:S02]  /*17cb0*/  SYNCS.PHASECHK.TRANS64.TRYWAIT P1, [R5+URZ+0x16860], R4 ;  /* 0x01686004050075a7 */ /* 0x008724000802017f */
[----:B----4-:R-:W-:Y:S05]  /*17cc0*/  @!P1 NANOSLEEP.SYNCS 0x989680 ;  /* 0x009896800000995d */ /* 0x010fea0003900000 */
[----:B------:R-:W4:Y:S02]  /*17cd0*/  @!P1 SYNCS.PHASECHK.TRANS64 P1, [R5+URZ+0x16860], R4 ;  /* 0x01686004050095a7 */ /* 0x000f24000802007f */
[----:B----4-:R-:W-:Y:S05]  /*17ce0*/  @!P1 BRA `(.L_x_13904) ;  /* 0xfffffffc00f09947 */ /* 0x010fea000383ffff */
[----:B------:R-:W-:Y:S05]  /*17cf0*/  BRA `(.L_x_14020) ;  /* 0xffffffc000fc7947 */ /* 0x000fea000383ffff */
.L_x_14021:
        /* <DEDUP_REMOVED lines=16> */
.L_x_16009:


//--------------------- .text._ZN7cutlass13device_kernelIN5flash11enable_sm90INS1_16FlashAttnFwdSm90INS1_25CollectiveMainloopFwdSm90ILi2EN4cute5tupleIJNS5_1CILi1EEES8_S8_EEENS6_IJNS7_ILi192EEENS7_ILi128EEENS7_ILi64EEEEEELi64ENS_6half_tEfNS_4arch4Sm90ELb0ELb1ELb1ELb1ELb1ELb0ELb0ELb1ELb1ELb1ELb1ELb0EEENS1_21CollectiveEpilogueFwdINS6_IJSA_SC_SB_EEES9_SE_SG_Li384ELb1ELb1ELb1ELb0EEENS1_36VarlenDynamicPersistentTileSchedulerILi192ELi128ELi384ELi128ELb1ELb1ELb1ELb1ELb0ELb1EEEEEEEEEvNT_6ParamsE --------------------------
	.section	.text._ZN7cutlass13device_kernelIN5flash11enable_sm90INS1_16FlashAttnFwdSm90INS1_25CollectiveMainloopFwdSm90ILi2EN4cute5tupleIJNS5_1CILi1EEES8_S8_EEENS6_IJNS7_ILi192EEENS7_ILi128EEENS7_ILi64EEEEEELi64ENS_6half_tEfNS_4arch4Sm90ELb0ELb1ELb1ELb1ELb1ELb0ELb0ELb1ELb1ELb1ELb1ELb0EEENS1_21CollectiveEpilogueFwdINS6_IJSA_SC_SB_EEES9_SE_SG_Li384ELb1ELb1ELb1ELb0EEENS1_36VarlenDynamicPersistentTileSchedulerILi192ELi128ELi384ELi128ELb1ELb1ELb1ELb1ELb0ELb1EEEEEEEEEvNT_6ParamsE,"ax",@progbits
	.align	128
.text._ZN7cutlass13device_kernelIN5flash11enable_sm90INS1_16FlashAttnFwdSm90INS1_25CollectiveMainloopFwdSm90ILi2EN4cute5tupleIJNS5_1CILi1EEES8_S8_EEENS6_IJNS7_ILi192EEENS7_ILi128EEENS7_ILi64EEEEEELi64ENS_6half_tEfNS_4arch4Sm90ELb0ELb1ELb1ELb1ELb1ELb0ELb0ELb1ELb1ELb1ELb1ELb0EEENS1_21CollectiveEpilogueFwdINS6_IJSA_SC_SB_EEES9_SE_SG_Li384ELb1ELb1ELb1ELb0EEENS1_36VarlenDynamicPersistentTileSchedulerILi192ELi128ELi384ELi128ELb1ELb1ELb1ELb1ELb0ELb1EEEEEEEEEvNT_6ParamsE:
        .type           _ZN7cutlass13device_kernelIN5flash11enable_sm90INS1_16FlashAttnFwdSm90INS1_25CollectiveMainloopFwdSm90ILi2EN4cute5tupleIJNS5_1CILi1EEES8_S8_EEENS6_IJNS7_ILi192EEENS7_ILi128EEENS7_ILi64EEEEEELi64ENS_6half_tEfNS_4arch4Sm90ELb0ELb1ELb1ELb1ELb1ELb0ELb0ELb1ELb1ELb1ELb1ELb0EEENS1_21CollectiveEpilogueFwdINS6_IJSA_SC_SB_EEES9_SE_SG_Li384ELb1ELb1ELb1ELb0EEENS1_36VarlenDynamicPersistentTileSchedulerILi192ELi128ELi384ELi128ELb1ELb1ELb1ELb1ELb0ELb1EEEEEEEEEvNT_6ParamsE,@function
        .size           _ZN7cutlass13device_kernelIN5flash11enable_sm90INS1_16FlashAttnFwdSm90INS1_25CollectiveMainloopFwdSm90ILi2EN4cute5tupleIJNS5_1CILi1EEES8_S8_EEENS6_IJNS7_ILi192EEENS7_ILi128EEENS7_ILi64EEEEEELi64ENS_6half_tEfNS_4arch4Sm90ELb0ELb1ELb1ELb1ELb1ELb0ELb0ELb1ELb1ELb1ELb1ELb0EEENS1_21CollectiveEpilogueFwdINS6_IJSA_SC_SB_EEES9_SE_SG_Li384ELb1ELb1ELb1ELb0EEENS1_36VarlenDynamicPersistentTileSchedulerILi192ELi128ELi384ELi128ELb1ELb1ELb1ELb1ELb0ELb1EEEEEEEEEvNT_6ParamsE,(.L_x_16010 - _ZN7cutlass13device_kernelIN5flash11enable_sm90INS1_16FlashAttnFwdSm90INS1_25CollectiveMainloopFwdSm90ILi2EN4cute5tupleIJNS5_1CILi1EEES8_S8_EEENS6_IJNS7_ILi192EEENS7_ILi128EEENS7_ILi64EEEEEELi64ENS_6half_tEfNS_4arch4Sm90ELb0ELb1ELb1ELb1ELb1ELb0ELb0ELb1ELb1ELb1ELb1ELb0EEENS1_21CollectiveEpilogueFwdINS6_IJSA_SC_SB_EEES9_SE_SG_Li384ELb1ELb1ELb1ELb0EEENS1_36VarlenDynamicPersistentTileSchedulerILi192ELi128ELi384ELi128ELb1ELb1ELb1ELb1ELb0ELb1EEEEEEEEEvNT_6ParamsE)
        .other          _ZN7cutlass13device_kernelIN5flash11enable_sm90INS1_16FlashAttnFwdSm90INS1_25CollectiveMainloopFwdSm90ILi2EN4cute5tupleIJNS5_1CILi1EEES8_S8_EEENS6_IJNS7_ILi192EEENS7_ILi128EEENS7_ILi64EEEEEELi64ENS_6half_tEfNS_4arch4Sm90ELb0ELb1ELb1ELb1ELb1ELb0ELb0ELb1ELb1ELb1ELb1ELb0EEENS1_21CollectiveEpilogueFwdINS6_IJSA_SC_SB_EEES9_SE_SG_Li384ELb1ELb1ELb1ELb0EEENS1_36VarlenDynamicPersistentTileSchedulerILi192ELi128ELi384ELi128ELb1ELb1ELb1ELb1ELb0ELb1EEEEEEEEEvNT_6ParamsE,@"STO_CUDA_ENTRY STV_DEFAULT"
_ZN7cutlass13device_kernelIN5flash11enable_sm90INS1_16FlashAttnFwdSm90INS1_25CollectiveMainloopFwdSm90ILi2EN4cute5tupleIJNS5_1CILi1EEES8_S8_EEENS6_IJNS7_ILi192EEENS7_ILi128EEENS7_ILi64EEEEEELi64ENS_6half_tEfNS_4arch4Sm90ELb0ELb1ELb1ELb1ELb1ELb0ELb0ELb1ELb1ELb1ELb1ELb0EEENS1_21CollectiveEpilogueFwdINS6_IJSA_SC_SB_EEES9_SE_SG_Li384ELb1ELb1ELb1ELb0EEENS1_36VarlenDynamicPersistentTileSchedulerILi192ELi128ELi384ELi128ELb1ELb1ELb1ELb1ELb0ELb1EEEEEEEEEvNT_6ParamsE:
        /* <DEDUP_REMOVED lines=45> */
.L_x_14022:
        /* <DEDUP_REMOVED lines=22> */
.L_x_14023:
        /* <DEDUP_REMOVED lines=18> */
.L_x_14024:
        /* <DEDUP_REMOVED lines=22> */
.L_x_14025:
        /* <DEDUP_REMOVED lines=23> */
.L_x_14026:
        /* <DEDUP_REMOVED lines=8> */
.L_x_14028:
        /* <DEDUP_REMOVED lines=18> */
[----:B------:R-:W-:Y:S01]  /*09c0*/  VIADD R13, R2, 0xffffff80 ;  /* 0xffffff80020d7836 */ /* 0x000fe20000000000 */
[----:B------:R-:W-:Y:S01]  /*09d0*/  R2UR UR6, R9 ;  /* 0x00000000090672ca */ /* 0x000fe200000e0000 */
[----:B------:R-:W-:Y:S01]  /*09e0*/  ULOP3.LUT UR51, UR36, 0x1, URZ, 0xfc, !UPT ;  /* 0x0000000124337892 */ /* 0x000fe2000f8efc3f */
[----:B------:R-:W-:Y:S01]  /*09f0*/  R2UR UR5, R10 ;  /* 0x000000000a0572ca */ /* 0x000fe200000e0000 */
[----:B------:R-:W-:Y:S01]  /*0a00*/  UMOV UR50, URZ ;  /* 0x0000003f00327c82 */ /* 0x000fe20008000000 */
[----:B------:R-:W-:Y:S01]  /*0a10*/  SHF.R.S32.HI R0, RZ, 0x1f, R13 ;  /* 0x0000001fff007819 */ /* 0x000fe2000001140d */
[----:B------:R-:W-:Y:S01]  /*0a20*/  UMOV UR49, URZ ;  /* 0x0000003f00317c82 */ /* 0x000fe20008000000 */
[----:B------:R-:W-:Y:S01]  /*0a30*/  R2UR UR7, R11 ;  /* 0x000000000b0772ca */ /* 0x000fe200000e0000 */
[----:B------:R-:W-:Y:S01]  /*0a40*/  UMOV UR48, URZ ;  /* 0x0000003f00307c82 */ /* 0x000fe20008000000 */
[CC--:B------:R-:W-:Y:S02]  /*0a50*/  LEA.HI R2, R0.reuse, R13.reuse, RZ, 0x7 ;  /* 0x0000000d00027211 */ /* 0x0c0fe400078f38ff */
[----:B------:R-:W-:-:S02]  /*0a60*/  LEA.HI R4, R0, R13, RZ, 0x5 ;  /* 0x0000000d00047211 */ /* 0x000fc400078f28ff */
[----:B------:R-:W-:Y:S02]  /*0a70*/  LEA.HI R3, R0, R13, RZ, 0x4 ;  /* 0x0000000d00037211 */ /* 0x000fe400078f20ff */
[----:B------:R-:W-:Y:S01]  /*0a80*/  LOP3.LUT R6, R2, 0xffffff80, RZ, 0xc0, !PT ;  /* 0xffffff8002067812 */ /* 0x000fe200078ec0ff */
[----:B------:R-:W-:Y:S01]  /*0a90*/  IMAD.SHL.U32 R5, R4, 0x20, RZ ;  /* 0x0000002004057824 */ /* 0x000fe200078e00ff */
[----:B------:R-:W-:Y:S02]  /*0aa0*/  LOP3.LUT R4, R3, 0x3fffff0, RZ, 0xc0, !PT ;  /* 0x03fffff003047812 */ /* 0x000fe400078ec0ff */
[----:B------:R-:W-:Y:S01]  /*0ab0*/  SHF.R.S32.HI R14, RZ, 0x7, R2 ;  /* 0x00000007ff0e7819 */ /* 0x000fe20000011402 */
[----:B------:R-:W-:Y:S01]  /*0ac0*/  IMAD.IADD R12, R13, 0x1, -R6 ;  /* 0x000000010d0c7824 */ /* 0x000fe200078e0a06 */
[----:B------:R-:W-:Y:S01]  /*0ad0*/  LOP3.LUT R5, R5, 0xfffffc00, RZ, 0xc0, !PT ;  /* 0xfffffc0005057812 */ /* 0x000fe200078ec0ff */
[----:B------:R-:W-:Y:S01]  /*0ae0*/  IMAD.IADD R4, R13, 0x1, -R4 ;  /* 0x000000010d047824 */ /* 0x000fe200078e0a04 */
[----:B------:R-:W-:Y:S01]  /*0af0*/  SHF.R.S32.HI R6, RZ, 0x4, R3 ;  /* 0x00000004ff067819 */ /* 0x000fe20000011403 */
[----:B------:R-:W-:Y:S01]  /*0b00*/  IMAD.HI R2, R14, 0x55555556, RZ ;  /* 0x555555560e027827 */ /* 0x000fe200078e02ff */
[----:B------:R-:W-:-:S02]  /*0b10*/  SHF.R.S32.HI R7, RZ, 0x1f, R12 ;  /* 0x0000001fff077819 */ /* 0x000fc4000001140c */
[----:B------:R-:W-:Y:S01]  /*0b20*/  LEA.HI R3, R3, R6, RZ, 0x1 ;  /* 0x0000000603037211 */ /* 0x000fe200078f08ff */
[----:B------:R-:W-:Y:S01]  /*0b30*/  IMAD R4, R4, 0x40, R5 ;  /* 0x0000004004047824 */ /* 0x000fe200078e0205 */
[CC--:B------:R-:W-:Y:S02]  /*0b40*/  LEA.HI R5, R7.reuse, R12.reuse, RZ, 0x2 ;  /* 0x0000000c07057211 */ /* 0x0c0fe400078f10ff */
[----:B------:R-:W-:Y:S02]  /*0b50*/  LEA.HI R7, R7, R12, RZ, 0x5 ;  /* 0x0000000c07077211 */ /* 0x000fe400078f28ff */
[--C-:B------:R-:W-:Y:S02]  /*0b60*/  SHF.R.S32.HI R8, RZ, 0x2, R5.reuse ;  /* 0x00000002ff087819 */ /* 0x100fe40000011405 */
[----:B------:R-:W-:Y:S02]  /*0b70*/  SHF.R.S32.HI R9, RZ, 0x1f, R5 ;  /* 0x0000001fff097819 */ /* 0x000fe40000011405 */
[----:B------:R-:W-:-:S02]  /*0b80*/  LOP3.LUT R3, R3, 0x1ffffffe, RZ, 0xc0, !PT ;  /* 0x1ffffffe03037812 */ /* 0x000fc400078ec0ff */
[----:B------:R-:W-:Y:S02]  /*0b90*/  LEA.HI R9, R9, R8, RZ, 0x3 ;  /* 0x0000000809097211 */ /* 0x000fe400078f18ff */
[----:B------:R-:W-:Y:S01]  /*0ba0*/  LEA.HI R2, R2, R2, RZ, 0x1 ;  /* 0x0000000202027211 */ /* 0x000fe200078f08ff */
[----:B------:R-:W-:Y:S01]  /*0bb0*/  IMAD.IADD R3, R6, 0x1, -R3 ;  /* 0x0000000106037824 */ /* 0x000fe200078e0a03 */
[----:B------:R-:W-:Y:S02]  /*0bc0*/  LOP3.LUT R9, R9, 0xfffffff8, RZ, 0xc0, !PT ;  /* 0xfffffff809097812 */ /* 0x000fe400078ec0ff */
[----:B------:R-:W-:Y:S01]  /*0bd0*/  SHF.R.S32.HI R7, RZ, 0x5, R7 ;  /* 0x00000005ff077819 */ /* 0x000fe20000011407 */
[----:B------:R-:W-:Y:S01]  /*0be0*/  IMAD R2, R2, -0x3, R14 ;  /* 0xfffffffd02027824 */ /* 0x000fe200078e020e */
[-C--:B------:R-:W-:Y:S01]  /*0bf0*/  LEA.HI R10, R0, R13.reuse, RZ, 0x2 ;  /* 0x0000000d000a7211 */ /* 0x080fe200078f10ff */
[----:B------:R-:W-:Y:S01]  /*0c00*/  IMAD.IADD R8, R8, 0x1, -R9 ;  /* 0x0000000108087824 */ /* 0x000fe200078e0a09 */
[----:B------:R-:W-:Y:S01]  /*0c10*/  LEA.HI R0, R0, R13, RZ, 0x3 ;  /* 0x0000000d00007211 */ /* 0x000fe200078f18ff */
[----:B------:R-:W-:Y:S01]  /*0c20*/  IMAD R3, R3, 0x8, R4 ;  /* 0x0000000803037824 */ /* 0x000fe200078e0204 */
[----:B------:R-:W-:Y:S01]  /*0c30*/  LOP3.LUT R10, R10, 0xfffffffc, RZ, 0xc0, !PT ;  /* 0xfffffffc0a0a7812 */ /* 0x000fe200078ec0ff */
[----:B------:R-:W-:Y:S01]  /*0c40*/  IMAD R7, R7, 0x10, R8 ;  /* 0x0000001007077824 */ /* 0x000fe200078e0208 */
[----:B------:R-:W-:-:S02]  /*0c50*/  LOP3.LUT R5, R5, 0x7ffffffc, RZ, 0xc0, !PT ;  /* 0x7ffffffc05057812 */ /* 0x000fc400078ec0ff */
[----:B------:R0:W-:Y:S01]  /*0c60*/  STL [R1+0x38], R3 ;  /* 0x0000380301007387 */ /* 0x0001e20000100800 */
[----:B------:R-:W-:Y:S01]  /*0c70*/  IMAD R2, R2, 0x40, R7 ;  /* 0x0000004002027824 */ /* 0x000fe200078e0207 */
[----:B------:R-:W-:Y:S01]  /*0c80*/  LOP3.LUT R18, R0, 0xfffffff8, RZ, 0xc0, !PT ;  /* 0xfffffff800127812 */ /* 0x000fe200078ec0ff */
[C---:B------:R-:W-:Y:S02]  /*0c90*/  IMAD.IADD R10, R13.reuse, 0x1, -R10 ;  /* 0x000000010d0a7824 */ /* 0x040fe400078e0a0a */
[----:B------:R-:W-:Y:S01]  /*0ca0*/  IMAD.IADD R5, R12, 0x1, -R5 ;  /* 0x000000010c057824 */ /* 0x000fe200078e0a05 */
[----:B------:R1:W-:Y:S01]  /*0cb0*/  STL [R1+0x34], R2 ;  /* 0x0000340201007387 */ /* 0x0003e20000100800 */
[----:B------:R-:W-:Y:S02]  /*0cc0*/  IMAD.IADD R18, R13, 0x1, -R18 ;  /* 0x000000010d127824 */ /* 0x000fe400078e0a12 */
[----:B------:R-:W-:Y:S01]  /*0cd0*/  IMAD.SHL.U32 R16, R5, 0x2, RZ ;  /* 0x0000000205107824 */ /* 0x000fe200078e00ff */
[----:B0-----:R-:W-:Y:S01]  /*0ce0*/  LEA.HI R3, R10, R10, RZ, 0x1 ;  /* 0x0000000a0a037211 */ /* 0x001fe200078f08ff */
[----:B------:R-:W-:Y:S01]  /*0cf0*/  IMAD.SHL.U32 R19, R18, 0x8, RZ ;  /* 0x0000000812137824 */ /* 0x000fe200078e00ff */
[----:B------:R-:W-:Y:S01]  /*0d00*/  SHF.R.S32.HI R5, RZ, 0x3, R0 ;  /* 0x00000003ff057819 */ /* 0x000fe20000011400 */
[C---:B------:R-:W-:Y:S01]  /*0d10*/  VIADD R157, R16.reuse, 0x8 ;  /* 0x00000008109d7836 */ /* 0x040fe20000000000 */
[----:B------:R-:W-:Y:S01]  /*0d20*/  LOP3.LUT R3, R3, 0x1ffffffe, RZ, 0xc0, !PT ;  /* 0x1ffffffe03037812 */ /* 0x000fe200078ec0ff */
        /* <DEDUP_REMOVED lines=15> */
[----:B------:R-:W-:Y:S01]  /*0e20*/  IMAD R17, R3, 0x8, R2 ;  /* 0x0000000803117824 */ /* 0x000fe200078e0202 */
[----:B-1----:R-:W-:-:S07]  /*0e30*/  SHF.R.S32.HI R0, RZ, 0x1f, R22 ;  /* 0x0000001fff007819 */ /* 0x002fce0000011416 */
.L_x_14128:
        /* <DEDUP_REMOVED lines=11> */
[----:B0123--:R-:W-:Y:S02]  /*0ef0*/  IMAD.U32 R2, RZ, RZ, UR8 ;  /* 0x00000008ff027e24 */ /* 0x00ffe4000f8e00ff */
[----:B------:R-:W-:Y:S01]  /*0f00*/  IMAD.U32 R3, RZ, RZ, UR9 ;  /* 0x00000009ff037e24 */ /* 0x000fe2000f8e00ff */
[----:B------:R-:W-:Y:S02]  /*0f10*/  @UP1 ULDC.64 UR8, c[0x0][0xa18] ;  /* 0x0002860000081ab9 */ /* 0x000fe40000000a00 */
[----:B------:R-:W-:Y:S02]  /*0f20*/  @UP1 UIMAD.WIDE UR8, UR7, 0x4, UR8 ;  /* 0x00000004070818a5 */ /* 0x000fe4000f8e0208 */
[----:B------:R-:W2:Y:S04]  /*0f30*/  @P0 LDG.E R2, desc[UR54][R2.64] ;  /* 0x0000003602020981 */ /* 0x000ea8000c1e1900 */
        /* <DEDUP_REMOVED lines=31> */
.L_x_14029:
        /* <DEDUP_REMOVED lines=9> */
.L_x_14030:
        /* <DEDUP_REMOVED lines=13> */
.L_x_14031:
        /* <DEDUP_REMOVED lines=28> */
.L_x_14033:
[----:B------:R-:W-:-:S11]  /*1450*/  UISETP.NE.AND UP0, UPT, UR7, 0x1, UPT ;  /* 0x000000010700788c */ /* 0x000fd6000bf05270 */
[----:B------:R-:W-:Y:S02]  /*1460*/  @UP0 ULDC.64 UR10, c[0x0][0x9e8] ;  /* 0x00027a00000a0ab9 */ /* 0x000fe40000000a00 */
[----:B------:R-:W-:-:S04]  /*1470*/  UIMAD.WIDE.U32 UR8, UR4, UR10, URZ ;  /* 0x0000000a040872a5 */ /* 0x000fc8000f8e003f */
[----:B------:R-:W-:-:S12]  /*1480*/  @UP0 USHF.R.U32.HI UR4, URZ, UR11, UR9 ;  /* 0x0000000b3f040299 */ /* 0x000fd80008011609 */
.L_x_14034:
[----:B------:R-:W-:-:S04]  /*1490*/  UIMAD UR4, UR4, UR7, UR7 ;  /* 0x00000007040472a4 */ /* 0x000fc8000f8e0207 */
[----:B------:R-:W-:-:S04]  /*14a0*/  UISETP.LT.AND UP0, UPT, UR6, UR4, UPT ;  /* 0x000000040600728c */ /* 0x000fc8000bf01270 */
[----:B------:R-:W-:-:S12]  /*14b0*/  USEL UR6, UR6, UR4, UP0 ;  /* 0x0000000406067287 */ /* 0x000fd80008000000 */
.L_x_14032:
        /* <DEDUP_REMOVED lines=33> */
.L_x_14036:
[----:B------:R-:W-:-:S11]  /*16d0*/  UISETP.NE.AND UP0, UPT, UR7, 0x1, UPT ;  /* 0x000000010700788c */ /* 0x000fd6000bf05270 */
[----:B------:R-:W-:Y:S02]  /*16e0*/  @UP0 ULDC.64 UR12, c[0x0][0x9e8] ;  /* 0x00027a00000c0ab9 */ /* 0x000fe40000000a00 */
[----:B------:R-:W-:-:S04]  /*16f0*/  UIMAD.WIDE.U32 UR8, UR4, UR12, URZ ;  /* 0x0000000c040872a5 */ /* 0x000fc8000f8e003f */
[----:B------:R-:W-:-:S12]  /*1700*/  @UP0 USHF.R.U32.HI UR4, URZ, UR13, UR9 ;  /* 0x0000000d3f040299 */ /* 0x000fd80008011609 */
.L_x_14037:
[----:B------:R-:W-:-:S04]  /*1710*/  UIMAD UR4, UR4, UR7, URZ ;  /* 0x00000007040472a4 */ /* 0x000fc8000f8e023f */
[----:B------:R-:W-:-:S04]  /*1720*/  UISETP.LT.AND UP0, UPT, UR10, UR4, UPT ;  /* 0x000000040a00728c */ /* 0x000fc8000bf01270 */
[----:B------:R-:W-:-:S12]  /*1730*/  USEL UR10, UR10, UR4, !UP0 ;  /* 0x000000040a0a7287 */ /* 0x000fd8000c000000 */
.L_x_14035:
        /* <DEDUP_REMOVED lines=52> */
.L_x_14038:
[----:B------:R-:W-:Y:S01]  /*1a80*/  UIMAD UR42, UR41, UR4, UR42 ;  /* 0x00000004292a72a4 */ /* 0x000fe2000f8e022a */
[----:B------:R-:W-:Y:S01]  /*1a90*/  IMAD.U32 R88, RZ, RZ, UR6 ;  /* 0x00000006ff587e24 */ /* 0x000fe2000f8e00ff */
[----:B------:R-:W-:Y:S01]  /*1aa0*/  PLOP3.LUT P0, PT, PT, PT, PT, 0x80, 0x0 ;  /* 0x000000000000781c */ /* 0x000fe20003f0f070 */
[----:B------:R-:W-:Y:S01]  /*1ab0*/  IMAD.U32 R3, RZ, RZ, UR4 ;  /* 0x00000004ff037e24 */ /* 0x000fe2000f8e00ff */
[----:B------:R-:W-:Y:S02]  /*1ac0*/  CS2R R20, SRZ ;  /* 0x0000000000147805 */ /* 0x000fe4000001ff00 */
[----:B------:R-:W-:Y:S02]  /*1ad0*/  CS2R R118, SRZ ;  /* 0x0000000000767805 */ /* 0x000fe4000001ff00 */
[----:B------:R-:W-:Y:S02]  /*1ae0*/  CS2R R116, SRZ ;  /* 0x0000000000747805 */ /* 0x000fe4000001ff00 */
[----:B------:R-:W-:-:S02]  /*1af0*/  CS2R R114, SRZ ;  /* 0x0000000000727805 */ /* 0x000fc4000001ff00 */
[----:B------:R-:W-:Y:S02]  /*1b00*/  VIADDMNMX R88, R3, UR42, R88, PT ;  /* 0x0000002a03587c46 */ /* 0x000fe4000b800158 */
[----:B------:R-:W-:Y:S02]  /*1b10*/  CS2R R112, SRZ ;  /* 0x0000000000707805 */ /* 0x000fe4000001ff00 */
[----:B------:R-:W-:Y:S02]  /*1b20*/  CS2R R110, SRZ ;  /* 0x00000000006e7805 */ /* 0x000fe4000001ff00 */
[----:B------:R-:W-:Y:S02]  /*1b30*/  CS2R R108, SRZ ;  /* 0x00000000006c7805 */ /* 0x000fe4000001ff00 */
[----:B------:R-:W-:Y:S02]  /*1b40*/  ISETP.GT.AND P1, PT, R88, UR42, PT ;  /* 0x0000002a58007c0c */ /* 0x000fe4000bf24270 */
        /* <DEDUP_REMOVED lines=11> */
[----:B------:R-:W0:Y:S01]  /*1c00*/  S2R R0, SR_TID.X ;  /* 0x0000000000007919 */ /* 0x000e220000002100 */
[----:B------:R-:W1:Y:S01]  /*1c10*/  S2UR UR43, SR_CgaCtaId ;  /* 0x00000000002b79c3 */ /* 0x000e620000008800 */
[----:B------:R-:W-:Y:S02]  /*1c20*/  UMOV UR45, 0x400 ;  /* 0x00000400002d7882 */ /* 0x000fe40000000000 */
[----:B-1----:R-:W-:Y:S01]  /*1c30*/  ULEA UR45, UR43, UR45, 0x18 ;  /* 0x0000002d2b2d7291 */ /* 0x002fe2000f8ec03f */
[----:B0-----:R-:W-:-:S05]  /*1c40*/  VIADD R4, R0, 0xffffff80 ;  /* 0xffffff8000047836 */ /* 0x001fca0000000000 */
[----:B------:R-:W-:-:S04]  /*1c50*/  SHF.R.S32.HI R0, RZ, 0x1f, R4 ;  /* 0x0000001fff007819 */ /* 0x000fc80000011404 */
[----:B------:R-:W-:-:S04]  /*1c60*/  LEA.HI R0, R0, R4, RZ, 0x7 ;  /* 0x0000000400007211 */ /* 0x000fc800078f38ff */
[----:B------:R-:W-:-:S06]  /*1c70*/  SHF.R.S32.HI R0, RZ, 0x7, R0 ;  /* 0x00000007ff007819 */ /* 0x000fcc0000011400 */
[----:B------:R-:W0:Y:S02]  /*1c80*/  SHFL.IDX PT, R0, R0, RZ, 0x1f ;  /* 0x00001fff00007589 */ /* 0x000e2400000e0000 */
[----:B0-----:R-:W-:-:S13]  /*1c90*/  R2UR UR44, R0 ;  /* 0x00000000002c72ca */ /* 0x001fda00000e0000 */
        /* <DEDUP_REMOVED lines=26> */
.L_x_14040:
        /* <DEDUP_REMOVED lines=9> */
.L_x_14223:
[----:B------:R-:W-:Y:S05]  /*1ed0*/  @!P0 BRA `(.L_x_14042) ;  /* 0x0000000000048947 */ /* 0x000fea0003800000 */
[----:B------:R-:W-:Y:S01]  /*1ee0*/  BPT.TRAP 0x1 ;  /* 0x000000040000795c */ /* 0x000fe20000300000 */
.L_x_14042:
[----:B------:R-:W-:Y:S02]  /*1ef0*/  IMAD.U32 R91, RZ, RZ, UR48 ;  /* 0x00000030ff5b7e24 */ /* 0x000fe4000f8e00ff */
[----:B0-----:R-:W-:-:S03]  /*1f00*/  IMAD.U32 R0, RZ, RZ, UR49 ;  /* 0x00000031ff007e24 */ /* 0x001fc6000f8e00ff */
[----:B------:R-:W-:Y:S02]  /*1f10*/  LEA R91, R91, UR45, 0x3 ;  /* 0x0000002d5b5b7c11 */ /* 0x000fe4000f8e18ff */
[----:B------:R-:W-:-:S04]  /*1f20*/  SHF.L.U32 R0, R0, 0x1f, RZ ;  /* 0x0000001f00007819 */ /* 0x000fc800000006ff */
[----:B------:R0:W1:Y:S01]  /*1f30*/  SYNCS.PHASECHK.TRANS64.TRYWAIT P1, [R91+URZ+0x16830], R0 ;  /* 0x016830005b0075a7 */ /* 0x000062000802017f */
[----:B------:R-:W-:Y:S05]  /*1f40*/  @!P0 BRA `(.L_x_14043) ;  /* 0x0000000000048947 */ /* 0x000fea0003800000 */
[----:B------:R-:W-:Y:S01]  /*1f50*/  BPT.TRAP 0x1 ;  /* 0x000000040000795c */ /* 0x000fe20000300000 */
.L_x_14043:
[----:B-1----:R-:W-:Y:S05]  /*1f60*/  @P1 BRA `(.L_x_14044) ;  /* 0x0000000000081947 */ /* 0x002fea0003800000 */
[----:B------:R-:W1:Y:S02]  /*1f70*/  SYNCS.PHASECHK.TRANS64.TRYWAIT P1, [R91+URZ+0x16830], R0 ;  /* 0x016830005b0075a7 */ /* 0x000e64000802017f */
[----:B-1----:R-:W-:Y:S05]  /*1f80*/  @!P1 BRA `(.L_x_14045) ;  /* 0x0000016000c49947 */ /* 0x002fea0003800000 */
.L_x_14044:
        /* <DEDUP_REMOVED lines=35> */
.L_x_14046:
[----:B------:R-:W-:Y:S01]  /*21c0*/  UISETP.NE.AND UP1, UPT, UR53, URZ, UPT ;  /* 0x0000003f3500728c */ /* 0x000fe2000bf25270 */
[----:B------:R-:W-:Y:S01]  /*21d0*/  R2UR UR6, R91 ;  /* 0x000000005b0672ca */ /* 0x000fe200000e0000 */
[----:B------:R-:W-:Y:S01]  /*21e0*/  ULDC UR7, c[0x0][0x9d8] ;  /* 0x0002760000077ab9 */ /* 0x000fe20000000800 */
[----:B------:R-:W-:Y:S01]  /*21f0*/  UISETP.NE.AND UP0, UPT, UR52, URZ, UPT ;  /* 0x0000003f3400728c */ /* 0x000fe2000bf05270 */
[----:B------:R-:W-:Y:S01]  /*2200*/  FMUL.FTZ R10, R39, UR7 ;  /* 0x00000007270a7c20 */ /* 0x000fe20008410000 */
[----:B------:R-:W-:Y:S01]  /*2210*/  FMUL.FTZ R39, R75, UR7 ;  /* 0x000000074b277c20 */ /* 0x000fe20008410000 */
[----:B------:R-:W-:Y:S01]  /*2220*/  PLOP3.LUT P1, PT, PT, PT, UP1, 0x80, 0x0 ;  /* 0x000000000000781c */ /* 0x000fe20003f2f018 */
[----:B------:R-:W-:Y:S01]  /*2230*/  FMUL.FTZ R75, R77, UR7 ;  /* 0x000000074d4b7c20 */ /* 0x000fe20008410000 */
[----:B------:R-:W-:Y:S01]  /*2240*/  PLOP3.LUT P2, PT, PT, PT, UP1, 0x80, 0x0 ;  /* 0x000000000000781c */ /* 0x000fe20003f4f018 */
[----:B------:R-:W-:Y:S02]  /*2250*/  VIADD R77, R17, UR39 ;  /* 0x00000027114d7c36 */ /* 0x000fe40008000000 */
[----:B------:R-:W-:Y:S01]  /*2260*/  FMUL.FTZ R8, R34, UR7 ;  /* 0x0000000722087c20 */ /* 0x000fe20008410000 */
[----:B------:R-:W-:Y:S01]  /*2270*/  @UP1 ULDC UR10, c[0x0][0x44c] ;  /* 0x00011300000a1ab9 */ /* 0x000fe20000000800 */
[----:B------:R-:W-:Y:S01]  /*2280*/  FMUL.FTZ R13, R46, UR7 ;  /* 0x000000072e0d7c20 */ /* 0x000fe20008410000 */
[----:B------:R-:W-:Y:S01]  /*2290*/  FMUL.FTZ R46, R49, UR7 ;  /* 0x00000007312e7c20 */ /* 0x000fe20008410000 */
[----:B------:R-:W-:Y:S01]  /*22a0*/  FMUL.FTZ R49, R57, UR7 ;  /* 0x0000000739317c20 */ /* 0x000fe20008410000 */
[----:B------:R-:W-:Y:S01]  /*22b0*/  FMUL.FTZ R7, R35, UR7 ;  /* 0x0000000723077c20 */ /* 0x000fe20008410000 */
[----:B------:R-:W-:Y:S01]  /*22c0*/  UIADD3 UR6, UR6, 0x16840, URZ ;  /* 0x0001684006067890 */ /* 0x000fe2000fffe03f */
[----:B------:R-:W-:Y:S01]  /*22d0*/  FMUL.FTZ R12, R43, UR7 ;  /* 0x000000072b0c7c20 */ /* 0x000fe20008410000 */
[----:B------:R-:W-:-:S02]  /*22e0*/  IMAD.MOV.U32 R35, RZ, RZ, -0x80 ;  /* 0xffffff80ff237424 */ /* 0x000fc400078e00ff */
        /* <DEDUP_REMOVED lines=11> */
[----:B------:R-:W2:Y:S01]  /*23a0*/  SHFL.IDX PT, R57, R77, RZ, 0x1c1f ;  /* 0x001c1fff4d397589 */ /* 0x000ea200000e0000 */
[----:B------:R-:W-:Y:S01]  /*23b0*/  FMUL.FTZ R38, R74, UR7 ;  /* 0x000000074a267c20 */ /* 0x000fe20008410000 */
[----:B------:R-:W-:Y:S01]  /*23c0*/  FMUL.FTZ R40, R83, UR7 ;  /* 0x0000000753287c20 */ /* 0x000fe20008410000 */
[----:B------:R-:W-:Y:S01]  /*23d0*/  UPRMT UR6, UR43, 0x654, UR6 ;  /* 0x000006542b067896 */ /* 0x000fe20008000006 */
[----:B------:R-:W-:Y:S01]  /*23e0*/  FMUL.FTZ R3, R25, UR7 ;  /* 0x0000000719037c20 */ /* 0x000fe20008410000 */
        /* <DEDUP_REMOVED lines=47> */
[----:B------:R-:W0:Y:S01]  /*26e0*/  MUFU.TANH R2, R2 ;  /* 0x0000000200027308 */ /* 0x000e220000002400 */
[C-C-:B------:R-:W-:Y:S01]  /*26f0*/  IADD3 R34, -R16.reuse, 0x1, R83.reuse ;  /* 0x0000000110227810 */ /* 0x140fe20007ffe153 */
[----:B------:R-:W-:Y:S01]  /*2700*/  ULDC UR23, c[0x0][0x9dc] ;  /* 0x0002770000177ab9 */ /* 0x000fe20000000800 */
[----:B------:R-:W-:Y:S01]  /*2710*/  SYNCS.ARRIVE.TRANS64.RED.A1T0 RZ, [UR6], RZ ;  /* 0x000000ffffff79a7 */ /* 0x000fe20008100406 */
[----:B------:R-:W-:Y:S01]  /*2720*/  ULOP3.LUT UR6, URZ, UR23, URZ, 0x33, !UPT ;  /* 0x000000173f067292 */ /* 0x000fe2000f8e333f */
[----:B------:R-:W-:Y:S01]  /*2730*/  IADD3 R34, -R35, UR40, R34 ;  /* 0x0000002823227c10 */ /* 0x000fe2000fffe122 */
[----:B------:R-:W-:Y:S01]  /*2740*/  ULDC UR14, c[0x0][0x9e0] ;  /* 0x00027800000e7ab9 */ /* 0x000fe20000000800 */
[----:B------:R-:W-:Y:S01]  /*2750*/  IADD3 R82, -R16, UR40, R83 ;  /* 0x0000002810527c10 */ /* 0x000fe2000fffe153 */
[----:B------:R-:W1:Y:S01]  /*2760*/  MUFU.TANH R3, R3 ;  /* 0x0000000300037308 */ /* 0x000e620000002400 */
[----:B------:R-:W-:Y:S01]  /*2770*/  LEA R79, R88, 0xffffff80, 0x7 ;  /* 0xffffff80584f7811 */ /* 0x000fe200078e38ff */
[----:B------:R-:W-:-:S02]  /*2780*/  VIADD R87, R34, UR14 ;  /* 0x0000000e22577c36 */ /* 0x000fc40008000000 */
[----:B------:R-:W-:-:S03]  /*2790*/  VIADD R86, R34, UR6 ;  /* 0x0000000622567c36 */ /* 0x000fc60008000000 */
[----:B--2---:R-:W-:Y:S01]  /*27a0*/  VIADDMNMX R80, R57, R87, R82, PT ;  /* 0x0000005739507246 */ /* 0x004fe20003800152 */
[----:B------:R-:W2:Y:S01]  /*27b0*/  MUFU.TANH R0, R0 ;  /* 0x0000000000007308 */ /* 0x000ea20000002400 */
        /* <DEDUP_REMOVED lines=77> */
.L_x_14049:
[----:B------:R-:W-:Y:S02]  /*2c90*/  ULDC UR6, c[0x0][0x9e4] ;  /* 0x0002790000067ab9 */ /* 0x000fe40000000800 */
[----:B------:R-:W-:-:S05]  /*2ca0*/  IMAD.U32 R58, RZ, RZ, UR6 ;  /* 0x00000006ff3a7e24 */ /* 0x000fca000f8e00ff */
[----:B------:R-:W-:-:S13]  /*2cb0*/  ISETP.NE.AND P1, PT, R58, 0x1, PT ;  /* 0x000000013a00780c */ /* 0x000fda0003f25270 */
[----:B------:R-:W1:Y:S02]  /*2cc0*/  @P1 LDC.64 R34, c[0x0][0x9e8] ;  /* 0x00027a00ff221b82 */ /* 0x000e640000000a00 */
[----:B-1----:R-:W-:-:S05]  /*2cd0*/  @P1 IMAD.HI.U32 R34, R57, R34, RZ ;  /* 0x0000002239221227 */ /* 0x002fca00078e00ff */
[----:B------:R-:W-:-:S07]  /*2ce0*/  @P1 SHF.R.U32.HI R57, RZ, R35, R34 ;  /* 0x00000023ff391219 */ /* 0x000fce0000011622 */
.L_x_14050:
[----:B------:R-:W-:Y:S05]  /*2cf0*/  BSYNC B0 ;  /* 0x0000000000007941 */ /* 0x000fea0003800000 */
.L_x_14048:
[----:B------:R-:W-:-:S04]  /*2d00*/  IMAD R57, R57, R58, -R79 ;  /* 0x0000003a39397224 */ /* 0x000fc800078e0a4f */
[----:B------:R-:W-:-:S05]  /*2d10*/  IMAD.IADD R57, R57, 0x1, -R16 ;  /* 0x0000000139397824 */ /* 0x000fca00078e0a10 */
[----:B------:R-:W-:Y:S02]  /*2d20*/  VIADDMNMX R80, R57, R58, R80, PT ;  /* 0x0000003a39507246 */ /* 0x000fe40003800150 */
[----:B------:R-:W-:-:S07]  /*2d30*/  VIMNMX R81, R81, R57, !PT ;  /* 0x0000003951517248 */ /* 0x000fce0007fe0100 */
.L_x_14047:
        /* <DEDUP_REMOVED lines=158> */
[----:B------:R-:W-:Y:S01]  /*3720*/  ISETP.GE.AND P3, PT, R83, 0x71, PT ;  /* 0x000000715300780c */ /* 0x000fe20003f66270 */
[----:B------:R-:W0:Y:S01]  /*3730*/  SHFL.IDX PT, R75, R77, 0x1, 0x1c1f ;  /* 0x003c1f004d4b7f89 */ /* 0x000e2200000e0000 */
[----:B------:R-:W-:Y:S02]  /*3740*/  @P4 LOP3.LUT R23, R23, 0x20, RZ, 0xfc, !PT ;  /* 0x0000002017174812 */ /* 0x000fe400078efcff */
[----:B------:R-:W-:Y:S02]  /*3750*/  ISETP.GT.AND P4, PT, R81, 0x70, !P3 ;  /* 0x000000705100780c */ /* 0x000fe40005f84270 */
[----:B------:R-:W-:Y:S02]  /*3760*/  LOP3.LUT R23, R23, 0xfffffffd, RZ, 0xc0, !PT ;  /* 0xfffffffd17177812 */ /* 0x000fe400078ec0ff */
[----:B------:R-:W-:-:S04]  /*3770*/  ISETP.LT.OR P4, PT, R80, 0x71, P4 ;  /* 0x000000715000780c */ /* 0x000fc80002781670 */
[----:B------:R-:W-:Y:S02]  /*3780*/  FSEL R51, R76, -INF , !P4 ;  /* 0xff8000004c337808 */ /* 0x000fe40006000000 */
[----:B------:R-:W-:-:S04]  /*3790*/  ISETP.GE.AND P4, PT, R83, 0x72, PT ;  /* 0x000000725300780c */ /* 0x000fc80003f86270 */
[----:B------:R-:W-:-:S04]  /*37a0*/  ISETP.GT.AND P5, PT, R81, 0x71, !P4 ;  /* 0x000000715100780c */ /* 0x000fc800067a4270 */
[----:B------:R-:W-:Y:S02]  /*37b0*/  ISETP.LT.OR P5, PT, R80, 0x72, P5 ;  /* 0x000000725000780c */ /* 0x000fe40002fa1670 */
[----:B0-----:R-:W-:Y:S01]  /*37c0*/  VIADDMNMX R72, R75, R87, R82, PT ;  /* 0x000000574b487246 */ /* 0x001fe20003800152 */
[----:B------:R-:W-:Y:S01]  /*37d0*/  IMAD.IADD R73, R86, 0x1, R75 ;  /* 0x0000000156497824 */ /* 0x000fe200078e024b */
        /* <DEDUP_REMOVED lines=32> */
.L_x_14053:
[----:B------:R-:W-:Y:S02]  /*39e0*/  ULDC UR6, c[0x0][0x9e4] ;  /* 0x0002790000067ab9 */ /* 0x000fe40000000800 */
[----:B------:R-:W-:-:S05]  /*39f0*/  IMAD.U32 R76, RZ, RZ, UR6 ;  /* 0x00000006ff4c7e24 */ /* 0x000fca000f8e00ff */
[----:B------:R-:W-:-:S13]  /*3a00*/  ISETP.NE.AND P6, PT, R76, 0x1, PT ;  /* 0x000000014c00780c */ /* 0x000fda0003fc5270 */
[----:B------:R-:W0:Y:S02]  /*3a10*/  @P6 LDC.64 R2, c[0x0][0x9e8] ;  /* 0x00027a00ff026b82 */ /* 0x000e240000000a00 */
[----:B0-----:R-:W-:-:S05]  /*3a20*/  @P6 IMAD.HI.U32 R2, R75, R2, RZ ;  /* 0x000000024b026227 */ /* 0x001fca00078e00ff */
[----:B------:R-:W-:-:S07]  /*3a30*/  @P6 SHF.R.U32.HI R75, RZ, R3, R2 ;  /* 0x00000003ff4b6219 */ /* 0x000fce0000011602 */
.L_x_14054:
[----:B------:R-:W-:Y:S05]  /*3a40*/  BSYNC B0 ;  /* 0x0000000000007941 */ /* 0x000fea0003800000 */
.L_x_14052:
[----:B------:R-:W-:-:S04]  /*3a50*/  IMAD R75, R75, R76, -R79 ;  /* 0x0000004c4b4b7224 */ /* 0x000fc800078e0a4f */
[----:B------:R-:W-:-:S05]  /*3a60*/  IMAD.IADD R75, R75, 0x1, -R16 ;  /* 0x000000014b4b7824 */ /* 0x000fca00078e0a10 */
[----:B------:R-:W-:Y:S02]  /*3a70*/  VIADDMNMX R72, R75, R76, R72, PT ;  /* 0x0000004c4b487246 */ /* 0x000fe40003800148 */
[----:B------:R-:W-:-:S07]  /*3a80*/  VIMNMX R73, R73, R75, !PT ;  /* 0x0000004b49497248 */ /* 0x000fce0007fe0100 */
.L_x_14051:
[----:B------:R-:W-:Y:S01]  /*3a90*/  ISETP.GT.AND P1, PT, R73, 0x1, !P1 ;  /* 0x000000014900780c */ /* 0x000fe20004f24270 */
[----:B------:R-:W-:Y:S01]  /*3aa0*/  ULDC UR21, c[0x0][0x988] ;  /* 0x0002620000157ab9 */ /* 0x000fe20000000800 */
[----:B------:R-:W-:Y:S01]  /*3ab0*/  LOP3.LUT P6, RZ, R23, 0x4, RZ, 0xc0, !PT ;  /* 0x0000000417ff7812 */ /* 0x000fe200078cc0ff */
        /* <DEDUP_REMOVED lines=27> */
[C---:B------:R-:W-:Y:S02]  /*3c70*/  ISETP.LT.OR P3, PT, R72.reuse, 0x71, P3 ;  /* 0x000000714800780c */ /* 0x040fe40001f61670 */
[----:B------:R-:W-:Y:S02]  /*3c80*/  ISETP.LT.OR P1, PT, R72, 0x12, P1 ;  /* 0x000000124800780c */ /* 0x000fe40000f21670 */
[----:B------:R-:W-:Y:S02]  /*3c90*/  ISETP.GT.AND P5, PT, R73, 0x78, !P5 ;  /* 0x000000784900780c */ /* 0x000fe40006fa4270 */
        /* <DEDUP_REMOVED lines=74> */
[C---:B------:R-:W-:Y:S01]  /*4140*/  LOP3.LUT P1, RZ, R23.reuse, 0x4000, RZ, 0xc0, !PT ;  /* 0x0000400017ff7812 */ /* 0x040fe2000782c0ff */
[----:B------:R-:W0:Y:S01]  /*4150*/  SHFL.BFLY PT, R6, R7, 0x2, 0x1f ;  /* 0x0c401f0007067f89 */ /* 0x000e2200000e0000 */
[----:B------:R-:W-:Y:S02]  /*4160*/  LOP3.LUT P2, RZ, R23, 0x80, RZ, 0xc0, !PT ;  /* 0x0000008017ff7812 */ /* 0x000fe4000784c0ff */
[----:B------:R-:W-:Y:S02]  /*4170*/  ISETP.GT.AND P1, PT, R73, 0x41, !P1 ;  /* 0x000000414900780c */ /* 0x000fe40004f24270 */
[----:B------:R-:W-:Y:S02]  /*4180*/  LOP3.LUT P6, RZ, R23, 0x40, RZ, 0xc0, !PT ;  /* 0x0000004017ff7812 */ /* 0x000fe400078cc0ff */
[----:B------:R-:W-:-:S02]  /*4190*/  ISETP.LT.OR P1, PT, R72, 0x42, P1 ;  /* 0x000000424800780c */ /* 0x000fc40000f21670 */
[----:B------:R-:W-:Y:S02]  /*41a0*/  ISETP.LT.OR P4, PT, R72, 0x72, P4 ;  /* 0x000000724800780c */ /* 0x000fe40002781670 */
[----:B------:R-:W-:Y:S02]  /*41b0*/  FSEL R26, R26, -INF , !P1 ;  /* 0xff8000001a1a7808 */ /* 0x000fe40004800000 */
[----:B------:R-:W-:Y:S02]  /*41c0*/  LOP3.LUT P1, RZ, R23, 0x2000, RZ, 0xc0, !PT ;  /* 0x0000200017ff7812 */ /* 0x000fe4000782c0ff */
[----:B------:R-:W-:Y:S02]  /*41d0*/  FSEL R37, R37, -INF , !P3 ;  /* 0xff80000025257808 */ /* 0x000fe40005800000 */
[----:B------:R-:W-:Y:S02]  /*41e0*/  ISETP.GT.AND P1, PT, R73, 0x48, !P1 ;  /* 0x000000484900780c */ /* 0x000fe40004f24270 */
[----:B------:R-:W-:-:S02]  /*41f0*/  ISETP.LT.OR P5, PT, R72, 0x79, P5 ;  /* 0x000000794800780c */ /* 0x000fc40002fa1670 */
[----:B------:R-:W-:Y:S02]  /*4200*/  ISETP.LT.OR P1, PT, R72, 0x49, P1 ;  /* 0x000000494800780c */ /* 0x000fe40000f21670 */
[----:B------:R-:W-:Y:S02]  /*4210*/  FSEL R40, R40, -INF , !P4 ;  /* 0xff80000028287808 */ /* 0x000fe40006000000 */
[----:B------:R-:W-:Y:S02]  /*4220*/  FSEL R27, R27, -INF , !P1 ;  /* 0xff8000001b1b7808 */ /* 0x000fe40004800000 */
[----:B------:R-:W-:Y:S02]  /*4230*/  LOP3.LUT P1, RZ, R23, 0x1000, RZ, 0xc0, !PT ;  /* 0x0000100017ff7812 */ /* 0x000fe4000782c0ff */
[----:B0-----:R-:W-:Y:S02]  /*4240*/  FMNMX.FTZ R77, R7, R6, !PT ;  /* 0x00000006074d7209 */ /* 0x001fe40007810000 */
[----:B------:R-:W-:-:S03]  /*4250*/  ISETP.GT.AND P1, PT, R73, 0x49, !P1 ;  /* 0x000000494900780c */ /* 0x000fc60004f24270 */
[----:B------:R-:W0:Y:S01]  /*4260*/  SHFL.BFLY PT, R6, R77, 0x1, 0x1f ;  /* 0x0c201f004d067f89 */ /* 0x000e2200000e0000 */
[----:B------:R-:W-:-:S04]  /*4270*/  ISETP.LT.OR P1, PT, R72, 0x4a, P1 ;  /* 0x0000004a4800780c */ /* 0x000fc80000f21670 */
[----:B------:R-:W-:Y:S02]  /*4280*/  FSEL R28, R28, -INF , !P1 ;  /* 0xff8000001c1c7808 */ /* 0x000fe40004800000 */
[----:B------:R-:W-:-:S04]  /*4290*/  LOP3.LUT P1, RZ, R23, 0x800, RZ, 0xc0, !PT ;  /* 0x0000080017ff7812 */ /* 0x000fc8000782c0ff */
[----:B------:R-:W-:-:S04]  /*42a0*/  ISETP.GT.AND P1, PT, R73, 0x50, !P1 ;  /* 0x000000504900780c */ /* 0x000fc80004f24270 */
[----:B------:R-:W-:-:S04]  /*42b0*/  ISETP.LT.OR P1, PT, R72, 0x51, P1 ;  /* 0x000000514800780c */ /* 0x000fc80000f21670 */
[----:B------:R-:W-:Y:S02]  /*42c0*/  FSEL R31, R31, -INF , !P1 ;  /* 0xff8000001f1f7808 */ /* 0x000fe40004800000 */
[----:B------:R-:W-:Y:S02]  /*42d0*/  LOP3.LUT P1, RZ, R23, 0x400, RZ, 0xc0, !PT ;  /* 0x0000040017ff7812 */ /* 0x000fe4000782c0ff */
[----:B0-----:R-:W-:Y:S02]  /*42e0*/  FMNMX.FTZ R6, R77, R6, !PT ;  /* 0x000000064d067209 */ /* 0x001fe40007810000 */
[----:B------:R-:W-:-:S03]  /*42f0*/  ISETP.GT.AND P1, PT, R73, 0x51, !P1 ;  /* 0x000000514900780c */ /* 0x000fc60004f24270 */
[----:B------:R-:W-:Y:S01]  /*4300*/  FMUL.FTZ R76, R6, UR21 ;  /* 0x00000015064c7c20 */ /* 0x000fe20008410000 */
        /* <DEDUP_REMOVED lines=20> */
[----:B------:R-:W-:-:S02]  /*4450*/  FSETP.NEU.FTZ.AND P1, PT, R6, -INF , PT ;  /* 0xff8000000600780b */ /* 0x000fc40003f3d000 */
[----:B------:R-:W-:Y:S02]  /*4460*/  FSEL R30, R30, -INF , !P2 ;  /* 0xff8000001e1e7808 */ /* 0x000fe40005000000 */
[----:B------:R-:W-:Y:S02]  /*4470*/  FSEL R76, R76, RZ, P1 ;  /* 0x000000ff4c4c7208 */ /* 0x000fe40000800000 */
[----:B------:R-:W-:Y:S02]  /*4480*/  ISETP.GT.AND P1, PT, R73, RZ, !P6 ;  /* 0x000000ff4900720c */ /* 0x000fe40007724270 */
[----:B------:R-:W-:Y:S01]  /*4490*/  LOP3.LUT P6, RZ, R23, 0x1, RZ, 0xc0, !PT ;  /* 0x0000000117ff7812 */ /* 0x000fe200078cc0ff */
[--C-:B------:R-:W-:Y:S01]  /*44a0*/  FFMA.FTZ R150, R58, UR21, -R76.reuse ;  /* 0x000000153a967c23 */ /* 0x100fe2000801084c */
[----:B------:R-:W-:Y:S01]  /*44b0*/  ISETP.LT.OR P1, PT, R72, 0x1, P1 ;  /* 0x000000014800780c */ /* 0x000fe20000f21670 */
[--C-:B------:R-:W-:Y:S01]  /*44c0*/  FFMA.FTZ R132, R56, UR21, -R76.reuse ;  /* 0x0000001538847c23 */ /* 0x100fe2000801084c */
[----:B------:R-:W-:Y:S01]  /*44d0*/  ISETP.GT.AND P6, PT, R73, 0x79, !P6 ;  /* 0x000000794900780c */ /* 0x000fe200077c4270 */
        /* <DEDUP_REMOVED lines=15> */
[----:B------:R-:W-:Y:S01]  /*45d0*/  ISETP.LT.OR P6, PT, R72, 0x7a, P6 ;  /* 0x0000007a4800780c */ /* 0x000fe200037c1670 */
[----:B------:R-:W0:Y:S01]  /*45e0*/  MUFU.EX2 R57, R57 ;  /* 0x0000003900397308 */ /* 0x000e220000000800 */
[----:B------:R-:W-:Y:S01]  /*45f0*/  FMNMX.FTZ R0, R8, R7, !PT ;  /* 0x0000000708007209 */ /* 0x000fe20007810000 */
[--C-:B------:R-:W-:Y:S01]  /*4600*/  FFMA.FTZ R63, R63, UR21, -R76.reuse ;  /* 0x000000153f3f7c23 */ /* 0x100fe2000801084c */
[----:B------:R-:W-:Y:S01]  /*4610*/  FSEL R42, R42, -INF , !P6 ;  /* 0xff8000002a2a7808 */ /* 0x000fe20007000000 */
[--C-:B------:R-:W-:Y:S01]  /*4620*/  FFMA.FTZ R140, R64, UR21, -R76.reuse ;  /* 0x00000015408c7c23 */ /* 0x100fe2000801084c */
[----:B------:R-:W-:Y:S01]  /*4630*/  FMNMX.FTZ R0, R3, R0, !PT ;  /* 0x0000000003007209 */ /* 0x000fe20007810000 */
[--C-:B------:R-:W-:Y:S01]  /*4640*/  FFMA.FTZ R65, R65, UR21, -R76.reuse ;  /* 0x0000001541417c23 */ /* 0x100fe2000801084c */
[--C-:B------:R-:W-:Y:S01]  /*4650*/  FFMA.FTZ R142, R66, UR21, -R76.reuse ;  /* 0x00000015428e7c23 */ /* 0x100fe2000801084c */
[----:B------:R-:W1:Y:S01]  /*4660*/  MUFU.EX2 R150, R150 ;  /* 0x0000009600967308 */ /* 0x000e620000000800 */
[----:B------:R-:W-:Y:S01]  /*4670*/  FMNMX.FTZ R7, R9, R0, !PT ;  /* 0x0000000009077209 */ /* 0x000fe20007810000 */
[--C-:B------:R-:W-:Y:S01]  /*4680*/  FFMA.FTZ R67, R67, UR21, -R76.reuse ;  /* 0x0000001543437c23 */ /* 0x100fe2000801084c */
[--C-:B------:R-:W-:Y:S01]  /*4690*/  FFMA.FTZ R136, R68, UR21, -R76.reuse ;  /* 0x0000001544887c23 */ /* 0x100fe2000801084c */
[--C-:B------:R-:W-:Y:S01]  /*46a0*/  FFMA.FTZ R69, R69, UR21, -R76.reuse ;  /* 0x0000001545457c23 */ /* 0x100fe2000801084c */
[----:B------:R-:W-:Y:S01]  /*46b0*/  FMNMX.FTZ R0, R10, R7, !PT ;  /* 0x000000070a007209 */ /* 0x000fe20007810000 */
[--C-:B------:R-:W-:Y:S01]  /*46c0*/  FFMA.FTZ R138, R70, UR21, -R76.reuse ;  /* 0x00000015468a7c23 */ /* 0x100fe2000801084c */
[--C-:B------:R-:W-:Y:S01]  /*46d0*/  FFMA.FTZ R71, R71, UR21, -R76.reuse ;  /* 0x0000001547477c23 */ /* 0x100fe2000801084c */
[----:B------:R-:W2:Y:S01]  /*46e0*/  MUFU.EX2 R59, R59 ;  /* 0x0000003b003b7308 */ /* 0x000ea20000000800 */
[----:B------:R-:W-:Y:S01]  /*46f0*/  FMNMX.FTZ R7, R11, R0, !PT ;  /* 0x000000000b077209 */ /* 0x000fe20007810000 */
[--C-:B------:R-:W-:Y:S01]  /*4700*/  FFMA.FTZ R128, R44, UR21, -R76.reuse ;  /* 0x000000152c807c23 */ /* 0x100fe2000801084c */
[--C-:B------:R-:W-:Y:S01]  /*4710*/  FFMA.FTZ R35, R35, UR21, -R76.reuse ;  /* 0x0000001523237c23 */ /* 0x100fe2000801084c */
[--C-:B------:R-:W-:Y:S01]  /*4720*/  FFMA.FTZ R130, R46, UR21, -R76.reuse ;  /* 0x000000152e827c23 */ /* 0x100fe2000801084c */
[----:B------:R-:W-:Y:S01]  /*4730*/  FMNMX.FTZ R0, R12, R7, !PT ;  /* 0x000000070c007209 */ /* 0x000fe20007810000 */
[--C-:B------:R-:W-:Y:S01]  /*4740*/  FFMA.FTZ R124, R49, UR21, -R76.reuse ;  /* 0x00000015317c7c23 */ /* 0x100fe2000801084c */
[--C-:B------:R-:W-:Y:S01]  /*4750*/  FFMA.FTZ R126, R50, UR21, -R76.reuse ;  /* 0x00000015327e7c23 */ /* 0x100fe2000801084c */
[----:B------:R-:W3:Y:S01]  /*4760*/  MUFU.EX2 R144, R144 ;  /* 0x0000009000907308 */ /* 0x000ee20000000800 */
[----:B------:R-:W-:Y:S01]  /*4770*/  FMNMX.FTZ R7, R13, R0, !PT ;  /* 0x000000000d077209 */ /* 0x000fe20007810000 */
[--C-:B------:R-:W-:Y:S01]  /*4780*/  FFMA.FTZ R49, R54, UR21, -R76.reuse ;  /* 0x0000001536317c23 */ /* 0x100fe2000801084c */
[--C-:B------:R-:W-:Y:S01]  /*4790*/  FFMA.FTZ R120, R51, UR21, -R76.reuse ;  /* 0x0000001533787c23 */ /* 0x100fe2000801084c */
[--C-:B------:R-:W-:Y:S01]  /*47a0*/  FFMA.FTZ R51, R53, UR21, -R76.reuse ;  /* 0x0000001535337c23 */ /* 0x100fe2000801084c */
[----:B------:R-:W-:Y:S01]  /*47b0*/  FMNMX.FTZ R0, R14, R7, !PT ;  /* 0x000000070e007209 */ /* 0x000fe20007810000 */
[--C-:B------:R-:W-:Y:S01]  /*47c0*/  FFMA.FTZ R122, R48, UR21, -R76.reuse ;  /* 0x00000015307a7c23 */ /* 0x100fe2000801084c */
[----:B------:R-:W-:Y:S01]  /*47d0*/  FFMA.FTZ R53, R52, UR21, -R76 ;  /* 0x0000001534357c23 */ /* 0x000fe2000801084c */
[----:B------:R-:W4:Y:S01]  /*47e0*/  MUFU.EX2 R61, R61 ;  /* 0x0000003d003d7308 */ /* 0x000f220000000800 */
[----:B------:R-:W-:-:S04]  /*47f0*/  FMNMX.FTZ R7, R15, R0, !PT ;  /* 0x000000000f077209 */ /* 0x000fc80007810000 */
[----:B------:R-:W-:-:S03]  /*4800*/  FMNMX.FTZ R0, R20, R7, !PT ;  /* 0x0000000714007209 */ /* 0x000fc60007810000 */
[----:B------:R-:W5:Y:S01]  /*4810*/  MUFU.EX2 R146, R146 ;  /* 0x0000009200927308 */ /* 0x000f620000000800 */
        /* <DEDUP_REMOVED lines=12> */
[----:B------:R-:W-:Y:S02]  /*48e0*/  FMNMX.FTZ R7, R33, R0, !PT ;  /* 0x0000000021077209 */ /* 0x000fe40007810000 */
[----:B------:R-:W-:Y:S02]  /*48f0*/  FSEL R0, R29, -INF , !P1 ;  /* 0xff8000001d007808 */ /* 0x000fe40004800000 */
        /* <DEDUP_REMOVED lines=10> */
[--C-:B------:R-:W-:Y:S01]  /*49a0*/  FFMA.FTZ R41, R43, UR21, -R76.reuse ;  /* 0x000000152b297c23 */ /* 0x100fe2000801084c */
[----:B------:R-:W-:Y:S01]  /*49b0*/  FMNMX.FTZ R7, R40, R7, !PT ;  /* 0x0000000728077209 */ /* 0x000fe20007810000 */
[--C-:B------:R-:W-:Y:S01]  /*49c0*/  FFMA.FTZ R43, R45, UR21, -R76.reuse ;  /* 0x000000152d2b7c23 */ /* 0x100fe2000801084c */
[--C-:B------:R-:W-:Y:S01]  /*49d0*/  FFMA.FTZ R45, R47, UR21, -R76.reuse ;  /* 0x000000152f2d7c23 */ /* 0x100fe2000801084c */
[----:B------:R-:W-:Y:S01]  /*49e0*/  FFMA.FTZ R47, R55, UR21, -R76 ;  /* 0x00000015372f7c23 */ /* 0x000fe2000801084c */
        /* <DEDUP_REMOVED lines=67> */
[----:B------:R-:W-:Y:S01]  /*4e20*/  F2FP.F16.F32.PACK_AB R149, R4, R149 ;  /* 0x000000950495723e */ /* 0x000fe200000000ff */
[----:B------:R-:W0:Y:S01]  /*4e30*/  MUFU.EX2 R8, R8 ;  /* 0x0000000800087308 */ /* 0x000e220000000800 */
        /* <DEDUP_REMOVED lines=11> */
[----:B------:R-:W-:Y:S01]  /*4ef0*/  FADD.FTZ R3, R145, R2 ;  /* 0x0000000291037221 */ /* 0x000fe20000010000 */
[----:B------:R-:W-:Y:S02]  /*4f00*/  F2FP.F16.F32.PACK_AB R146, R63, R146 ;  /* 0x000000923f92723e */ /* 0x000fe400000000ff */
[----:B------:R-:W2:Y:S01]  /*4f10*/  MUFU.EX2 R10, R10 ;  /* 0x0000000a000a7308 */ /* 0x000ea20000000800 */
[----:B0-----:R-:W-:Y:S01]  /*4f20*/  FADD.FTZ R2, R8, R3 ;  /* 0x0000000308027221 */ /* 0x001fe20000010000 */
[----:B------:R-:W-:Y:S02]  /*4f30*/  F2FP.F16.F32.PACK_AB R140, R65, R140 ;  /* 0x0000008c418c723e */ /* 0x000fe400000000ff */
[----:B------:R-:W-:Y:S02]  /*4f40*/  F2FP.F16.F32.PACK_AB R142, R67, R142 ;  /* 0x0000008e438e723e */ /* 0x000fe400000000ff */
[----:B------:R-:W-:Y:S02]  /*4f50*/  F2FP.F16.F32.PACK_AB R136, R69, R136 ;  /* 0x000000884588723e */ /* 0x000fe400000000ff */
[----:B------:R-:W0:Y:S01]  /*4f60*/  MUFU.EX2 R141, R141 ;  /* 0x0000008d008d7308 */ /* 0x000e220000000800 */
[----:B-1----:R-:W-:Y:S01]  /*4f70*/  FADD.FTZ R3, R147, R2 ;  /* 0x0000000293037221 */ /* 0x002fe20000010000 */
[----:B------:R-:W-:Y:S01]  /*4f80*/  FADD.FTZ R2, R132, R5 ;  /* 0x0000000584027221 */ /* 0x000fe20000010000 */
[----:B------:R-:W-:-:S02]  /*4f90*/  F2FP.F16.F32.PACK_AB R138, R29, R138 ;  /* 0x0000008a1d8a723e */ /* 0x000fc400000000ff */
[C---:B------:R-:W-:Y:S01]  /*4fa0*/  F2FP.F16.F32.PACK_AB R132, R35.reuse, R132 ;  /* 0x000000842384723e */ /* 0x040fe200000000ff */
[----:B------:R-:W-:Y:S01]  /*4fb0*/  FADD.FTZ R5, R35, R2 ;  /* 0x0000000223057221 */ /* 0x000fe20000010000 */
[----:B------:R-:W-:Y:S01]  /*4fc0*/  FFMA.FTZ R2, R0, UR21, -R55 ;  /* 0x0000001500027c23 */ /* 0x000fe20008010837 */
[----:B------:R-:W1:Y:S01]  /*4fd0*/  MUFU.EX2 R12, R12 ;  /* 0x0000000c000c7308 */ /* 0x000e620000000800 */
[----:B--2---:R-:W-:Y:S01]  /*4fe0*/  FADD.FTZ R44, R10, R3 ;  /* 0x000000030a2c7221 */ /* 0x004fe20000010000 */
[----:B------:R-:W-:Y:S02]  /*4ff0*/  F2FP.F16.F32.PACK_AB R151, R34, R151 ;  /* 0x000000972297723e */ /* 0x000fe400000000ff */
[----:B------:R-:W-:Y:S02]  /*5000*/  F2FP.F16.F32.PACK_AB R145, R8, R145 ;  /* 0x000000910891723e */ /* 0x000fe400000000ff */
[----:B------:R-:W-:Y:S02]  /*5010*/  F2FP.F16.F32.PACK_AB R147, R10, R147 ;  /* 0x000000930a93723e */ /* 0x000fe400000000ff */
[----:B------:R-:W2:Y:S01]  /*5020*/  MUFU.EX2 R143, R143 ;  /* 0x0000008f008f7308 */ /* 0x000ea20000000800 */
[----:B0-----:R-:W-:Y:S01]  /*5030*/  FADD.FTZ R3, R141, R44 ;  /* 0x0000002c8d037221 */ /* 0x001fe20000010000 */
[----:B------:R-:W-:Y:S01]  /*5040*/  FADD.FTZ R44, R134, R5 ;  /* 0x00000005862c7221 */ /* 0x000fe20000010000 */
[----:B------:R-:W-:-:S03]  /*5050*/  F2FP.F16.F32.PACK_AB R134, R41, R134 ;  /* 0x000000862986723e */ /* 0x000fc600000000ff */
[----:B------:R-:W-:Y:S02]  /*5060*/  FADD.FTZ R5, R41, R44 ;  /* 0x0000002c29057221 */ /* 0x000fe40000010000 */
[----:B------:R-:W0:Y:S01]  /*5070*/  MUFU.EX2 R14, R14 ;  /* 0x0000000e000e7308 */ /* 0x000e220000000800 */
[----:B-1----:R-:W-:Y:S01]  /*5080*/  FADD.FTZ R0, R12, R3 ;  /* 0x000000030c007221 */ /* 0x002fe20000010000 */
[----:B------:R-:W-:Y:S01]  /*5090*/  FADD.FTZ R46, R128, R5 ;  /* 0x00000005802e7221 */ /* 0x000fe20000010000 */
[C---:B------:R-:W-:Y:S02]  /*50a0*/  F2FP.F16.F32.PACK_AB R128, R43.reuse, R128 ;  /* 0x000000802b80723e */ /* 0x040fe400000000ff */
        /* <DEDUP_REMOVED lines=18> */
[----:B-1----:R-:W-:-:S07]  /*51d0*/  F2FP.F16.F32.PACK_AB R139, R24, R139 ;  /* 0x0000008b188b723e */ /* 0x002fce00000000ff */
[----:B------:R-:W1:Y:S08]  /*51e0*/  MUFU.EX2 R135, R135 ;  /* 0x0000008700877308 */ /* 0x000e700000000800 */
[----:B------:R-:W3:Y:S08]  /*51f0*/  MUFU.EX2 R28, R28 ;  /* 0x0000001c001c7308 */ /* 0x000ef00000000800 */
[----:B------:R4:W-:Y:S08]  /*5200*/  MUFU.EX2 R0, R36 ;  /* 0x0000002400007308 */ /* 0x0009f00000000800 */
[----:B------:R-:W5:Y:S01]  /*5210*/  MUFU.EX2 R129, R129 ;  /* 0x0000008100817308 */ /* 0x000f620000000800 */
[----:B----4-:R-:W-:-:S04]  /*5220*/  FADD.FTZ R36, R24, R3 ;  /* 0x0000000318247221 */ /* 0x010fc80000010000 */
[----:B--2---:R-:W-:Y:S01]  /*5230*/  FADD.FTZ R3, R133, R36 ;  /* 0x0000002485037221 */ /* 0x004fe20000010000 */
[C---:B0-----:R-:W-:Y:S02]  /*5240*/  F2FP.F16.F32.PACK_AB R133, R26.reuse, R133 ;  /* 0x000000851a85723e */ /* 0x041fe400000000ff */
[----:B------:R-:W0:Y:S01]  /*5250*/  MUFU.EX2 R32, R32 ;  /* 0x0000002000207308 */ /* 0x000e220000000800 */
[----:B------:R-:W-:-:S04]  /*5260*/  FADD.FTZ R36, R26, R3 ;  /* 0x000000031a247221 */ /* 0x000fc80000010000 */
[----:B-1----:R-:W-:Y:S01]  /*5270*/  FADD.FTZ R3, R135, R36 ;  /* 0x0000002487037221 */ /* 0x002fe20000010000 */
[C---:B---3--:R-:W-:Y:S02]  /*5280*/  F2FP.F16.F32.PACK_AB R135, R28.reuse, R135 ;  /* 0x000000871c87723e */ /* 0x048fe400000000ff */
[----:B------:R-:W1:Y:S01]  /*5290*/  MUFU.EX2 R131, R131 ;  /* 0x0000008300837308 */ /* 0x000e620000000800 */
[----:B------:R-:W-:-:S04]  /*52a0*/  FADD.FTZ R36, R28, R3 ;  /* 0x000000031c247221 */ /* 0x000fc80000010000 */
[----:B-----5:R-:W-:-:S03]  /*52b0*/  FADD.FTZ R3, R129, R36 ;  /* 0x0000002481037221 */ /* 0x020fc60000010000 */
[----:B------:R-:W2:Y:S01]  /*52c0*/  MUFU.EX2 R38, R38 ;  /* 0x0000002600267308 */ /* 0x000ea20000000800 */
[C---:B0-----:R-:W-:Y:S01]  /*52d0*/  FADD.FTZ R36, R32.reuse, R3 ;  /* 0x0000000320247221 */ /* 0x041fe20000010000 */
[----:B------:R-:W-:-:S06]  /*52e0*/  F2FP.F16.F32.PACK_AB R129, R32, R129 ;  /* 0x000000812081723e */ /* 0x000fcc00000000ff */
[----:B------:R-:W0:Y:S01]  /*52f0*/  MUFU.EX2 R124, R124 ;  /* 0x0000007c007c7308 */ /* 0x000e220000000800 */
[----:B-1----:R-:W-:Y:S01]  /*5300*/  FADD.FTZ R3, R131, R36 ;  /* 0x0000002483037221 */ /* 0x002fe20000010000 */
[----:B------:R-:W-:-:S03]  /*5310*/  F2FP.F16.F32.PACK_AB R131, R0, R131 ;  /* 0x000000830083723e */ /* 0x000fc600000000ff */
[----:B------:R-:W-:-:S03]  /*5320*/  FADD.FTZ R3, R0, R3 ;  /* 0x0000000300037221 */ /* 0x000fc60000010000 */
        /* <DEDUP_REMOVED lines=31> */
[----:B--2---:R-:W-:Y:S01]  /*5520*/  FADD.FTZ R0, R56, R3 ;  /* 0x0000000338007221 */ /* 0x004fe20000010000 */
[----:B------:R-:W-:-:S06]  /*5530*/  VIADD R3, R88, 0xfffffffe ;  /* 0xfffffffe58037836 */ /* 0x000fcc0000000000 */
        /* <DEDUP_REMOVED lines=18> */
.L_x_14056:
[----:B------:R-:W-:Y:S02]  /*5660*/  ULDC UR18, c[0x0][0x9e4] ;  /* 0x0002790000127ab9 */ /* 0x000fe40000000800 */
[----:B------:R-:W-:-:S11]  /*5670*/  UISETP.NE.AND UP0, UPT, UR18, 0x1, UPT ;  /* 0x000000011200788c */ /* 0x000fd6000bf05270 */
[----:B------:R-:W-:Y:S02]  /*5680*/  @UP0 ULDC.64 UR6, c[0x0][0x9e8] ;  /* 0x00027a0000060ab9 */ /* 0x000fe40000000a00 */
[----:B------:R-:W-:-:S04]  /*5690*/  UIMAD.WIDE.U32 UR10, UR15, UR6, URZ ;  /* 0x000000060f0a72a5 */ /* 0x000fc8000f8e003f */
[----:B------:R-:W-:-:S12]  /*56a0*/  @UP0 USHF.R.U32.HI UR15, URZ, UR7, UR11 ;  /* 0x000000073f0f0299 */ /* 0x000fd8000801160b */
.L_x_14057:
[----:B------:R-:W-:-:S04]  /*56b0*/  UIMAD UR15, UR15, UR18, UR18 ;  /* 0x000000120f0f72a4 */ /* 0x000fc8000f8e0212 */
[----:B------:R-:W-:-:S04]  /*56c0*/  UISETP.LT.AND UP0, UPT, UR14, UR15, UPT ;  /* 0x0000000f0e00728c */ /* 0x000fc8000bf01270 */
[----:B------:R-:W-:-:S12]  /*56d0*/  USEL UR14, UR14, UR15, UP0 ;  /* 0x0000000f0e0e7287 */ /* 0x000fd80008000000 */
.L_x_14055:
        /* <DEDUP_REMOVED lines=21> */
[----:B------:R-:W-:-:S13]  /*5830*/  ISETP.GE.AND P1, PT, R3, UR26, PT ;  /* 0x0000001a03007c0c */ /* 0x000fda000bf26270 */
[----:B------:R-:W-:Y:S05]  /*5840*/  @!P1 BRA `(.L_x_14058) ;  /* 0x0000003400a49947 */ /* 0x000fea0003800000 */
        /* <DEDUP_REMOVED lines=10> */
.L_x_14077:
[----:B------:R-:W-:Y:S01]  /*58f0*/  ISETP.NE.AND P2, PT, RZ, UR44, PT ;  /* 0x0000002cff007c0c */ /* 0x000fe2000bf45270 */
[----:B------:R-:W-:-:S04]  /*5900*/  UISETP.NE.AND UP0, UPT, UR27, 0x1, UPT ;  /* 0x000000011b00788c */ /* 0x000fc8000bf05270 */
[----:B------:R-:W-:-:S04]  /*5910*/  USEL UR49, URZ, 0x1, UP0 ;  /* 0x000000013f317887 */ /* 0x000fc80008000000 */
[----:B------:R-:W-:-:S04]  /*5920*/  ULOP3.LUT UR49, UR28, UR49, URZ, 0x3c, !UPT ;  /* 0x000000311c317292 */ /* 0x000fc8000f8e3c3f */
[----:B------:R-:W-:Y:S08]  /*5930*/  @P2 BRA `(.L_x_14059) ;  /* 0x0000000000382947 */ /* 0x000ff00003800000 */
[----:B------:R-:W-:Y:S05]  /*5940*/  @!P0 BRA `(.L_x_14060) ;  /* 0x0000000000048947 */ /* 0x000fea0003800000 */
[----:B------:R-:W-:Y:S01]  /*5950*/  BPT.TRAP 0x1 ;  /* 0x000000040000795c */ /* 0x000fe20000300000 */
.L_x_14060:
        /* <DEDUP_REMOVED lines=9> */
.L_x_14061:
[----:B-1----:R-:W-:Y:S05]  /*59f0*/  @P1 BRA `(.L_x_14059) ;  /* 0x0000000000081947 */ /* 0x002fea0003800000 */
[----:B------:R-:W1:Y:S02]  /*5a00*/  SYNCS.PHASECHK.TRANS64.TRYWAIT P1, [UR6+0x16830], R6 ;  /* 0x01683006ff0075a7 */ /* 0x000e640008020146 */
[----:B-1----:R-:W-:Y:S05]  /*5a10*/  @!P1 BRA `(.L_x_14062) ;  /* 0x0000012800349947 */ /* 0x002fea0003800000 */
.L_x_14059:
[----:B-1----:R-:W1:Y:S01]  /*5a20*/  S2R R7, SR_TID.X ;  /* 0x0000000000077919 */ /* 0x002e620000002100 */
[----:B------:R-:W-:Y:S01]  /*5a30*/  UIADD3 UR48, UR27, 0x1, URZ ;  /* 0x000000011b307890 */ /* 0x000fe2000fffe03f */
[----:B------:R-:W-:Y:S01]  /*5a40*/  UMOV UR19, 0x40000040 ;  /* 0x4000004000137882 */ /* 0x000fe20000000000 */
[----:B------:R-:W-:Y:S02]  /*5a50*/  UMOV UR7, 0x40000040 ;  /* 0x4000004000077882 */ /* 0x000fe40000000000 */
[----:B------:R-:W-:Y:S01]  /*5a60*/  UISETP.NE.AND UP0, UPT, UR48, 0x2, UPT ;  /* 0x000000023000788c */ /* 0x000fe2000bf05270 */
[----:B------:R-:W-:Y:S01]  /*5a70*/  UMOV UR11, 0x40000040 ;  /* 0x40000040000b7882 */ /* 0x000fe20000000000 */
[----:B------:R-:W-:Y:S02]  /*5a80*/  UMOV UR15, 0x40000040 ;  /* 0x40000040000f7882 */ /* 0x000fe40000000000 */
[----:B------:R-:W-:-:S04]  /*5a90*/  USEL UR48, UR48, URZ, UP0 ;  /* 0x0000003f30307287 */ /* 0x000fc80008000000 */
        /* <DEDUP_REMOVED lines=22> */
.L_x_14064:
[----:B------:R-:W-:Y:S01]  /*5c00*/  ULEA UR6, UR27, UR45, 0x3 ;  /* 0x0000002d1b067291 */ /* 0x000fe2000f8e183f */
[----:B------:R-:W-:-:S05]  /*5c10*/  IMAD.U32 R6, RZ, RZ, UR28 ;  /* 0x0000001cff067e24 */ /* 0x000fca000f8e00ff */
[----:B------:R-:W-:-:S04]  /*5c20*/  SHF.L.U32 R6, R6, 0x1f, RZ ;  /* 0x0000001f06067819 */ /* 0x000fc800000006ff */
[----:B------:R0:W1:Y:S01]  /*5c30*/  SYNCS.PHASECHK.TRANS64.TRYWAIT P1, [UR6+0x16850], R6 ;  /* 0x01685006ff0075a7 */ /* 0x0000620008020146 */
[----:B------:R-:W-:Y:S05]  /*5c40*/  @!P0 BRA `(.L_x_14065) ;  /* 0x0000000000048947 */ /* 0x000fea0003800000 */
[----:B------:R-:W-:Y:S01]  /*5c50*/  BPT.TRAP 0x1 ;  /* 0x000000040000795c */ /* 0x000fe20000300000 */
.L_x_14065:
[----:B-1----:R-:W-:Y:S05]  /*5c60*/  @P1 BRA `(.L_x_14063) ;  /* 0x0000000000081947 */ /* 0x002fea0003800000 */
[----:B------:R-:W1:Y:S02]  /*5c70*/  SYNCS.PHASECHK.TRANS64.TRYWAIT P1, [UR6+0x16850], R6 ;  /* 0x01685006ff0075a7 */ /* 0x000e640008020146 */
[----:B-1----:R-:W-:Y:S05]  /*5c80*/  @!P1 BRA `(.L_x_14066) ;  /* 0x0000012400b09947 */ /* 0x002fea0003800000 */
.L_x_14063:
[----:B------:R-:W-:Y:S01]  /*5c90*/  UIADD3 UR6, UR45, 0x400, URZ ;  /* 0x000004002d067890 */ /* 0x000fe2000fffe03f */
[----:B------:R-:W-:Y:S01]  /*5ca0*/  WARPGROUP.ARRIVE ;  /* 0x00000000000079c5 */ /* 0x000fe20000000000 */
[----:B------:R-:W-:-:S05]  /*5cb0*/  UMOV UR7, 0x40000040 ;  /* 0x4000004000077882 */ /* 0x000fca0000000000 */
[----:B------:R-:W1:Y:S01]  /*5cc0*/  S2R R8, SR_TID.X ;  /* 0x0000000000087919 */ /* 0x000e620000002100 */
[----:B------:R-:W-:-:S04]  /*5cd0*/  USHF.R.U32.HI UR6, URZ, 0x4, UR6 ;  /* 0x000000043f067899 */ /* 0x000fc80008011606 */
[----:B------:R-:W-:-:S04]  /*5ce0*/  ULOP3.LUT UR6, UR6, 0x3fff, URZ, 0xc0, !UPT ;  /* 0x00003fff06067892 */ /* 0x000fc8000f8ec03f */
[----:B------:R-:W-:-:S07]  /*5cf0*/  ULEA UR10, UR27, UR6, 0xa ;  /* 0x000000061b0a7291 */ /* 0x000fce000f8e503f */
[----:B------:R-:W-:Y:S02]  /*5d00*/  UMOV UR6, UR10 ;  /* 0x0000000a00067c82 */ /* 0x000fe40008000000 */
[----:B------:R-:W-:Y:S01]  /*5d10*/  HGMMA.64x64x16.F32 R88, R148, gdesc[UR4].tnspB, R88, gsb0 ;  /* 0x40e0000494587df0 */ /* 0x000fe20008000858 */
[----:B------:R-:W-:Y:S01]  /*5d20*/  UIADD3 UR6, UR10, 0x80, URZ ;  /* 0x000000800a067890 */ /* 0x000fe2000fffe03f */
[----:B------:R-:W-:Y:S01]  /*5d30*/  UMOV UR7, 0x40000040 ;  /* 0x4000004000077882 */ /* 0x000fe20000000000 */
[----:B-1----:R-:W-:Y:S02]  /*5d40*/  SHF.R.U32.HI R7, RZ, 0x7, R8 ;  /* 0x00000007ff077819 */ /* 0x002fe40000011608 */
[----:B------:R-:W-:-:S03]  /*5d50*/  ISETP.GE.U32.AND P1, PT, R8, 0x180, PT ;  /* 0x000001800800780c */ /* 0x000fc60003f26070 */
[----:B0-----:R-:W-:-:S05]  /*5d60*/  VIADD R6, R7, 0x9 ;  /* 0x0000000907067836 */ /* 0x001fca0000000000 */
[----:B------:R-:W-:Y:S01]  /*5d70*/  SEL R6, R6, 0x9, !P1 ;  /* 0x0000000906067807 */ /* 0x000fe20004800000 */
        /* <DEDUP_REMOVED lines=37> */
.L_x_14067:
        /* <DEDUP_REMOVED lines=16> */
[----:B------:R-:W-:Y:S01]  /*60d0*/  ULEA UR6, UR48, UR45, 0x3 ;  /* 0x0000002d30067291 */ /* 0x000fe2000f8e183f */
[----:B------:R-:W-:Y:S01]  /*60e0*/  FMUL.FTZ R54, R64, UR25 ;  /* 0x0000001940367c20 */ /* 0x000fe20008410000 */
[----:B------:R-:W-:Y:S01]  /*60f0*/  FMUL.FTZ R64, R74, UR25 ;  /* 0x000000194a407c20 */ /* 0x000fe20008410000 */
[----:B------:R-:W-:Y:S01]  /*6100*/  @P1 IMAD.HI.U32 R46, R83, UR7, RZ ;  /* 0x00000007532e1c27 */ /* 0x000fe2000f8e00ff */
[----:B------:R-:W-:-:S03]  /*6110*/  @UP1 ULDC UR7, c[0x0][0x450] ;  /* 0x0001140000071ab9 */ /* 0x000fc60000000800 */
[----:B------:R-:W-:Y:S01]  /*6120*/  FMUL.FTZ R74, R84, UR25 ;  /* 0x00000019544a7c20 */ /* 0x000fe20008410000 */
[----:B0-----:R-:W-:Y:S01]  /*6130*/  FMUL.FTZ R6, R24, UR25 ;  /* 0x0000001918067c20 */ /* 0x001fe20008410000 */
[----:B------:R-:W-:Y:S01]  /*6140*/  UIADD3 UR6, UR6, 0x16840, URZ ;  /* 0x0001684006067890 */ /* 0x000fe2000fffe03f */
        /* <DEDUP_REMOVED lines=142> */
.L_x_14070:
[----:B------:R-:W-:-:S05]  /*6a30*/  IMAD.U32 R86, RZ, RZ, UR22 ;  /* 0x00000016ff567e24 */ /* 0x000fca000f8e00ff */
[----:B------:R-:W-:-:S13]  /*6a40*/  ISETP.NE.AND P1, PT, R86, 0x1, PT ;  /* 0x000000015600780c */ /* 0x000fda0003f25270 */
[----:B------:R-:W1:Y:S02]  /*6a50*/  @P1 LDC.64 R46, c[0x0][0x9e8] ;  /* 0x00027a00ff2e1b82 */ /* 0x000e640000000a00 */
[----:B-1----:R-:W-:-:S05]  /*6a60*/  @P1 IMAD.HI.U32 R46, R84, R46, RZ ;  /* 0x0000002e542e1227 */ /* 0x002fca00078e00ff */
[----:B------:R-:W-:-:S07]  /*6a70*/  @P1 SHF.R.U32.HI R84, RZ, R47, R46 ;  /* 0x0000002fff541219 */ /* 0x000fce000001162e */
.L_x_14071:
[----:B------:R-:W-:Y:S05]  /*6a80*/  BSYNC B0 ;  /* 0x0000000000007941 */ /* 0x000fea0003800000 */
.L_x_14069:
[----:B------:R-:W-:-:S04]  /*6a90*/  IMAD R47, R84, R86, -R77 ;  /* 0x00000056542f7224 */ /* 0x000fc800078e0a4d */
[----:B------:R-:W-:-:S05]  /*6aa0*/  IMAD.IADD R47, R47, 0x1, -R16 ;  /* 0x000000012f2f7824 */ /* 0x000fca00078e0a10 */
[----:B------:R-:W-:Y:S02]  /*6ab0*/  VIADDMNMX R80, R47, R86, R80, PT ;  /* 0x000000562f507246 */ /* 0x000fe40003800150 */
[----:B------:R-:W-:-:S07]  /*6ac0*/  VIMNMX R79, R79, R47, !PT ;  /* 0x0000002f4f4f7248 */ /* 0x000fce0007fe0100 */
.L_x_14068:
        /* <DEDUP_REMOVED lines=116> */
.L_x_14074:
[----:B------:R-:W-:-:S05]  /*7210*/  IMAD.U32 R80, RZ, RZ, UR22 ;  /* 0x00000016ff507e24 */ /* 0x000fca000f8e00ff */
[----:B------:R-:W-:-:S13]  /*7220*/  ISETP.NE.AND P2, PT, R80, 0x1, PT ;  /* 0x000000015000780c */ /* 0x000fda0003f45270 */
[----:B------:R-:W0:Y:S02]  /*7230*/  @P2 LDC.64 R6, c[0x0][0x9e8] ;  /* 0x00027a00ff062b82 */ /* 0x000e240000000a00 */
[----:B0-----:R-:W-:-:S05]  /*7240*/  @P2 IMAD.HI.U32 R6, R83, R6, RZ ;  /* 0x0000000653062227 */ /* 0x001fca00078e00ff */
[----:B------:R-:W-:-:S07]  /*7250*/  @P2 SHF.R.U32.HI R83, RZ, R7, R6 ;  /* 0x00000007ff532219 */ /* 0x000fce0000011606 */
.L_x_14075:
[----:B------:R-:W-:Y:S05]  /*7260*/  BSYNC B0 ;  /* 0x0000000000007941 */ /* 0x000fea0003800000 */
.L_x_14073:
[----:B------:R-:W-:-:S04]  /*7270*/  IMAD R77, R83, R80, -R77 ;  /* 0x00000050534d7224 */ /* 0x000fc800078e0a4d */
[----:B------:R-:W-:-:S05]  /*7280*/  IMAD.IADD R77, R77, 0x1, -R16 ;  /* 0x000000014d4d7824 */ /* 0x000fca00078e0a10 */
[----:B------:R-:W-:Y:S02]  /*7290*/  VIADDMNMX R82, R77, R80, R82, PT ;  /* 0x000000504d527246 */ /* 0x000fe40003800152 */
[----:B------:R-:W-:-:S07]  /*72a0*/  VIMNMX R81, R81, R77, !PT ;  /* 0x0000004d51517248 */ /* 0x000fce0007fe0100 */
.L_x_14072:
        /* <DEDUP_REMOVED lines=15> */
[----:B------:R-:W-:Y:S02]  /*73a0*/  ISETP.LT.OR P2, PT, R82, 0x2, P2 ;  /* 0x000000025200780c */ /* 0x000fe40001741670 */
[----:B------:R-:W-:Y:S02]  /*73b0*/  FMNMX.FTZ R6, R28, R7, !PT ;  /* 0x000000071c067209 */ /* 0x000fe40007810000 */
[----:B------:R-:W-:-:S02]  /*73c0*/  ISETP.GT.AND P5, PT, R81, RZ, P1 ;  /* 0x000000ff5100720c */ /* 0x000fc40000fa4270 */
[----:B------:R-:W-:Y:S02]  /*73d0*/  FMNMX.FTZ R7, R29, R6, !PT ;  /* 0x000000061d077209 */ /* 0x000fe40007810000 */
[----:B------:R-:W-:Y:S02]  /*73e0*/  FSEL R9, R9, -INF , !P2 ;  /* 0xff80000009097808 */ /* 0x000fe40005000000 */
[----:B------:R-:W-:Y:S02]  /*73f0*/  FMNMX.FTZ R6, R32, R7, !PT ;  /* 0x0000000720067209 */ /* 0x000fe40007810000 */
[----:B------:R-:W-:Y:S02]  /*7400*/  ISETP.LT.OR P5, PT, R82, 0x1, P5 ;  /* 0x000000015200780c */ /* 0x000fe40002fa1670 */
[----:B------:R-:W-:Y:S02]  /*7410*/  FMNMX.FTZ R7, R33, R6, !PT ;  /* 0x0000000621077209 */ /* 0x000fe40007810000 */
[----:B------:R-:W-:-:S02]  /*7420*/  ISETP.GT.AND P2, PT, R81, 0x11, P1 ;  /* 0x000000115100780c */ /* 0x000fc40000f44270 */
        /* <DEDUP_REMOVED lines=9> */
[----:B------:R-:W-:Y:S02]  /*74c0*/  ISETP.LT.OR P4, PT, R82, 0xa, P4 ;  /* 0x0000000a5200780c */ /* 0x000fe40002781670 */
[----:B------:R-:W-:Y:S02]  /*74d0*/  FMNMX.FTZ R7, R45, R6, !PT ;  /* 0x000000062d077209 */ /* 0x000fe40007810000 */
[----:B------:R-:W-:-:S02]  /*74e0*/  FSEL R12, R12, -INF , !P3 ;  /* 0xff8000000c0c7808 */ /* 0x000fc40005800000 */
[----:B------:R-:W-:Y:S02]  /*74f0*/  FMNMX.FTZ R6, R50, R7, !PT ;  /* 0x0000000732067209 */ /* 0x000fe40007810000 */
[----:B------:R-:W-:Y:S02]  /*7500*/  FSEL R13, R13, -INF , !P4 ;  /* 0xff8000000d0d7808 */ /* 0x000fe40006000000 */
[----:B------:R-:W-:Y:S02]  /*7510*/  FMNMX.FTZ R7, R51, R6, !PT ;  /* 0x0000000633077209 */ /* 0x000fe40007810000 */
[C---:B------:R-:W-:Y:S02]  /*7520*/  ISETP.GT.AND P3, PT, R81.reuse, 0x18, P1 ;  /* 0x000000185100780c */ /* 0x040fe40000f64270 */
        /* <DEDUP_REMOVED lines=24> */
[----:B------:R-:W-:Y:S01]  /*76b0*/  ISETP.LT.OR P3, PT, R82, 0x32, P3 ;  /* 0x000000325200780c */ /* 0x000fe20001f61670 */
[----:B------:R-:W0:Y:S01]  /*76c0*/  SHFL.BFLY PT, R6, R7, 0x2, 0x1f ;  /* 0x0c401f0007067f89 */ /* 0x000e2200000e0000 */
[----:B------:R-:W-:-:S02]  /*76d0*/  ISETP.GT.AND P4, PT, R81, 0x39, P1 ;  /* 0x000000395100780c */ /* 0x000fc40000f84270 */
[----:B------:R-:W-:Y:S02]  /*76e0*/  FSEL R39, R39, -INF , !P3 ;  /* 0xff80000027277808 */ /* 0x000fe40005800000 */
[C---:B------:R-:W-:Y:S02]  /*76f0*/  ISETP.LT.OR P4, PT, R82.reuse, 0x3a, P4 ;  /* 0x0000003a5200780c */ /* 0x040fe40002781670 */
[----:B------:R-:W-:Y:S02]  /*7700*/  ISETP.GT.AND P3, PT, R81, 0x41, P1 ;  /* 0x000000415100780c */ /* 0x000fe40000f64270 */
[----:B------:R-:W-:Y:S02]  /*7710*/  FSEL R43, R43, -INF , !P4 ;  /* 0xff8000002b2b7808 */ /* 0x000fe40006000000 */
[----:B------:R-:W-:Y:S02]  /*7720*/  ISETP.LT.OR P3, PT, R82, 0x42, P3 ;  /* 0x000000425200780c */ /* 0x000fe40001f61670 */
[----:B------:R-:W-:-:S02]  /*7730*/  ISETP.GT.AND P4, PT, R81, 0x49, P1 ;  /* 0x000000495100780c */ /* 0x000fc40000f84270 */
[----:B------:R-:W-:Y:S02]  /*7740*/  FSEL R49, R49, -INF , !P3 ;  /* 0xff80000031317808 */ /* 0x000fe40005800000 */
[C---:B------:R-:W-:Y:S02]  /*7750*/  ISETP.LT.OR P4, PT, R82.reuse, 0x4a, P4 ;  /* 0x0000004a5200780c */ /* 0x040fe40002781670 */
[----:B------:R-:W-:Y:S02]  /*7760*/  ISETP.GT.AND P3, PT, R81, 0x51, P1 ;  /* 0x000000515100780c */ /* 0x000fe40000f64270 */
[----:B------:R-:W-:Y:S02]  /*7770*/  FSEL R53, R53, -INF , !P4 ;  /* 0xff80000035357808 */ /* 0x000fe40006000000 */
[----:B------:R-:W-:Y:S02]  /*7780*/  ISETP.LT.OR P3, PT, R82, 0x52, P3 ;  /* 0x000000525200780c */ /* 0x000fe40001f61670 */
[----:B0-----:R-:W-:-:S02]  /*7790*/  FMNMX.FTZ R77, R7, R6, !PT ;  /* 0x00000006074d7209 */ /* 0x001fc40007810000 */
[----:B------:R-:W-:Y:S02]  /*77a0*/  ISETP.GT.AND P4, PT, R81, 0x59, P1 ;  /* 0x000000595100780c */ /* 0x000fe40000f84270 */
[----:B------:R-:W-:Y:S01]  /*77b0*/  FSEL R57, R57, -INF , !P3 ;  /* 0xff80000039397808 */ /* 0x000fe20005800000 */
[----:B------:R-:W0:Y:S01]  /*77c0*/  SHFL.BFLY PT, R6, R77, 0x1, 0x1f ;  /* 0x0c201f004d067f89 */ /* 0x000e2200000e0000 */
[C---:B------:R-:W-:Y:S02]  /*77d0*/  ISETP.LT.OR P4, PT, R82.reuse, 0x5a, P4 ;  /* 0x0000005a5200780c */ /* 0x040fe40002781670 */
[----:B------:R-:W-:Y:S02]  /*77e0*/  ISETP.GT.AND P3, PT, R81, 0x61, P1 ;  /* 0x000000615100780c */ /* 0x000fe40000f64270 */
[----:B------:R-:W-:Y:S02]  /*77f0*/  FSEL R61, R61, -INF , !P4 ;  /* 0xff8000003d3d7808 */ /* 0x000fe40006000000 */
[----:B------:R-:W-:-:S02]  /*7800*/  ISETP.LT.OR P3, PT, R82, 0x62, P3 ;  /* 0x000000625200780c */ /* 0x000fc40001f61670 */
[----:B------:R-:W-:Y:S02]  /*7810*/  ISETP.GT.AND P4, PT, R81, 0x69, P1 ;  /* 0x000000695100780c */ /* 0x000fe40000f84270 */
[----:B------:R-:W-:Y:S02]  /*7820*/  FSEL R65, R65, -INF , !P3 ;  /* 0xff80000041417808 */ /* 0x000fe40005800000 */
[C---:B------:R-:W-:Y:S02]  /*7830*/  ISETP.LT.OR P4, PT, R82.reuse, 0x6a, P4 ;  /* 0x0000006a5200780c */ /* 0x040fe40002781670 */
[----:B------:R-:W-:Y:S02]  /*7840*/  ISETP.GT.AND P3, PT, R81, 0x71, P1 ;  /* 0x000000715100780c */ /* 0x000fe40000f64270 */
[----:B------:R-:W-:Y:S02]  /*7850*/  FSEL R69, R69, -INF , !P4 ;  /* 0xff80000045457808 */ /* 0x000fe40006000000 */
[----:B------:R-:W-:-:S04]  /*7860*/  ISETP.LT.OR P3, PT, R82, 0x72, P3 ;  /* 0x000000725200780c */ /* 0x000fc80001f61670 */
[----:B------:R-:W-:Y:S02]  /*7870*/  FSEL R73, R73, -INF , !P3 ;  /* 0xff80000049497808 */ /* 0x000fe40005800000 */
[----:B0-----:R-:W-:-:S04]  /*7880*/  FMNMX.FTZ R6, R77, R6, !PT ;  /* 0x000000064d067209 */ /* 0x001fc80007810000 */
[C---:B------:R-:W-:Y:S01]  /*7890*/  FSETP.NEU.FTZ.AND P6, PT, R6.reuse, -INF , PT ;  /* 0xff8000000600780b */ /* 0x040fe20003fdd000 */
[----:B------:R-:W-:-:S05]  /*78a0*/  FMUL.FTZ R79, R6, UR21 ;  /* 0x00000015064f7c20 */ /* 0x000fca0008410000 */
[----:B------:R-:W-:-:S05]  /*78b0*/  FSEL R7, R79, RZ, P6 ;  /* 0x000000ff4f077208 */ /* 0x000fca0003000000 */
[--C-:B------:R-:W-:Y:S01]  /*78c0*/  FFMA.FTZ R150, R10, UR21, -R7.reuse ;  /* 0x000000150a967c23 */ /* 0x100fe20008010807 */
[--C-:B------:R-:W-:Y:S01]  /*78d0*/  FFMA.FTZ R10, R11, UR21, -R7.reuse ;  /* 0x000000150b0a7c23 */ /* 0x100fe20008010807 */
[----:B------:R-:W-:Y:S01]  /*78e0*/  FSEL R11, R8, -INF , !P5 ;  /* 0xff800000080b7808 */ /* 0x000fe20006800000 */
[--C-:B------:R-:W-:Y:S01]  /*78f0*/  FFMA.FTZ R47, R47, UR21, -R7.reuse ;  /* 0x000000152f2f7c23 */ /* 0x100fe20008010807 */
[--C-:B------:R-:W-:Y:S01]  /*7900*/  FFMA.FTZ R148, R46, UR21, -R7.reuse ;  /* 0x000000152e947c23 */ /* 0x100fe20008010807 */
[----:B------:R-:W-:Y:S01]  /*7910*/  FSEL R46, R21, -INF , !P2 ;  /* 0xff800000152e7808 */ /* 0x000fe20005000000 */
[--C-:B------:R-:W-:Y:S01]  /*7920*/  FFMA.FTZ R144, R14, UR21, -R7.reuse ;  /* 0x000000150e907c23 */ /* 0x100fe20008010807 */
[----:B------:R-:W-:Y:S01]  /*7930*/  FMNMX.FTZ R8, R11, R5, !PT ;  /* 0x000000050b087209 */ /* 0x000fe20007810000 */
[----:B------:R0:W-:Y:S01]  /*7940*/  MUFU.EX2 R21, R47 ;  /* 0x0000002f00157308 */ /* 0x0001e20000000800 */
[--C-:B------:R-:W-:Y:S01]  /*7950*/  FFMA.FTZ R146, R24, UR21, -R7.reuse ;  /* 0x0000001518927c23 */ /* 0x100fe20008010807 */
[C---:B------:R-:W-:Y:S01]  /*7960*/  ISETP.GT.AND P2, PT, R81.reuse, 0x21, P1 ;  /* 0x000000215100780c */ /* 0x040fe20000f44270 */
[--C-:B------:R-:W-:Y:S01]  /*7970*/  FFMA.FTZ R140, R28, UR21, -R7.reuse ;  /* 0x000000151c8c7c23 */ /* 0x100fe20008010807 */
[----:B------:R-:W-:Y:S01]  /*7980*/  ISETP.GT.AND P5, PT, R81, 0x38, P1 ;  /* 0x000000385100780c */ /* 0x000fe20000fa4270 */
[--C-:B------:R-:W-:Y:S01]  /*7990*/  FFMA.FTZ R142, R32, UR21, -R7.reuse ;  /* 0x00000015208e7c23 */ /* 0x100fe20008010807 */
[C---:B------:R-:W-:Y:S01]  /*79a0*/  ISETP.LT.OR P2, PT, R82.reuse, 0x22, P2 ;  /* 0x000000225200780c */ /* 0x040fe20001741670 */
[--C-:B------:R-:W-:Y:S01]  /*79b0*/  FFMA.FTZ R33, R33, UR21, -R7.reuse ;  /* 0x0000001521217c23 */ /* 0x100fe20008010807 */
[----:B------:R-:W-:Y:S01]  /*79c0*/  ISETP.LT.OR P5, PT, R82, 0x39, P5 ;  /* 0x000000395200780c */ /* 0x000fe20002fa1670 */
[--C-:B0-----:R-:W-:Y:S01]  /*79d0*/  FFMA.FTZ R47, R15, UR21, -R7.reuse ;  /* 0x000000150f2f7c23 */ /* 0x101fe20008010807 */
        /* <DEDUP_REMOVED lines=30> */
[----:B------:R-:W-:Y:S01]  /*7bc0*/  ISETP.GT.AND P5, PT, R81, 0x48, P1 ;  /* 0x000000485100780c */ /* 0x000fe20000fa4270 */
[----:B------:R-:W-:Y:S01]  /*7bd0*/  FFMA.FTZ R75, R75, UR21, -R7 ;  /* 0x000000154b4b7c23 */ /* 0x000fe20008010807 */
[----:B------:R-:W-:Y:S01]  /*7be0*/  FMNMX.FTZ R25, R31, R24, !PT ;  /* 0x000000181f197209 */ /* 0x000fe20007810000 */
[----:B------:R-:W-:Y:S01]  /*7bf0*/  MUFU.EX2 R8, R47 ;  /* 0x0000002f00087308 */ /* 0x000fe20000000800 */
[----:B------:R-:W-:-:S02]  /*7c00*/  FSEL R48, R48, -INF , !P2 ;  /* 0xff80000030307808 */ /* 0x000fc40005000000 */
[----:B------:R-:W-:Y:S02]  /*7c10*/  FMNMX.FTZ R24, R34, R25, !PT ;  /* 0x0000001922187209 */ /* 0x000fe40007810000 */
[----:B------:R-:W-:Y:S02]  /*7c20*/  ISETP.LT.OR P5, PT, R82, 0x49, P5 ;  /* 0x000000495200780c */ /* 0x000fe40002fa1670 */
[----:B------:R-:W-:Y:S01]  /*7c30*/  FMNMX.FTZ R25, R35, R24, !PT ;  /* 0x0000001823197209 */ /* 0x000fe20007810000 */
[----:B------:R-:W-:Y:S01]  /*7c40*/  MUFU.EX2 R148, R148 ;  /* 0x0000009400947308 */ /* 0x000fe20000000800 */
[----:B------:R-:W-:Y:S02]  /*7c50*/  ISETP.GT.AND P2, PT, R81, 0x50, P1 ;  /* 0x000000505100780c */ /* 0x000fe40000f44270 */
[----:B------:R-:W-:Y:S02]  /*7c60*/  FMNMX.FTZ R24, R38, R25, !PT ;  /* 0x0000001926187209 */ /* 0x000fe40007810000 */
[----:B------:R-:W-:-:S02]  /*7c70*/  FSEL R52, R52, -INF , !P5 ;  /* 0xff80000034347808 */ /* 0x000fc40006800000 */
[----:B------:R-:W-:Y:S01]  /*7c80*/  FMNMX.FTZ R25, R39, R24, !PT ;  /* 0x0000001827197209 */ /* 0x000fe20007810000 */
[----:B------:R-:W-:Y:S01]  /*7c90*/  MUFU.EX2 R150, R150 ;  /* 0x0000009600967308 */ /* 0x000fe20000000800 */
[----:B------:R-:W-:Y:S02]  /*7ca0*/  ISETP.LT.OR P2, PT, R82, 0x51, P2 ;  /* 0x000000515200780c */ /* 0x000fe40001741670 */
[----:B------:R-:W-:Y:S02]  /*7cb0*/  FMNMX.FTZ R28, R42, R25, !PT ;  /* 0x000000192a1c7209 */ /* 0x000fe40007810000 */
[----:B------:R-:W-:Y:S02]  /*7cc0*/  ISETP.GT.AND P5, PT, R81, 0x58, P1 ;  /* 0x000000585100780c */ /* 0x000fe40000fa4270 */
[----:B------:R-:W-:Y:S01]  /*7cd0*/  FMNMX.FTZ R25, R43, R28, !PT ;  /* 0x0000001c2b197209 */ /* 0x000fe20007810000 */
[----:B------:R0:W-:Y:S01]  /*7ce0*/  MUFU.EX2 R24, R33 ;  /* 0x0000002100187308 */ /* 0x0001e20000000800 */
[----:B------:R-:W-:-:S02]  /*7cf0*/  FSEL R56, R56, -INF , !P2 ;  /* 0xff80000038387808 */ /* 0x000fc40005000000 */
[----:B------:R-:W-:Y:S01]  /*7d00*/  FMNMX.FTZ R28, R48, R25, !PT ;  /* 0x00000019301c7209 */ /* 0x000fe20007810000 */
[--C-:B------:R-:W-:Y:S01]  /*7d10*/  FFMA.FTZ R25, R37, UR21, -R7.reuse ;  /* 0x0000001525197c23 */ /* 0x100fe20008010807 */
[----:B------:R-:W-:Y:S01]  /*7d20*/  ISETP.LT.OR P5, PT, R82, 0x59, P5 ;  /* 0x000000595200780c */ /* 0x000fe20002fa1670 */
[----:B------:R-:W-:Y:S01]  /*7d30*/  FFMA.FTZ R37, R59, UR21, -R7 ;  /* 0x000000153b257c23 */ /* 0x000fe20008010807 */
        /* <DEDUP_REMOVED lines=11> */
[----:B------:R-:W-:Y:S01]  /*7df0*/  MUFU.EX2 R146, R146 ;  /* 0x0000009200927308 */ /* 0x000fe20000000800 */
[----:B------:R-:W-:-:S02]  /*7e00*/  FSEL R64, R64, -INF , !P2 ;  /* 0xff80000040407808 */ /* 0x000fc40005000000 */
[----:B------:R-:W-:Y:S02]  /*7e10*/  FMNMX.FTZ R32, R60, R29, !PT ;  /* 0x0000001d3c207209 */ /* 0x000fe40007810000 */
[----:B------:R-:W-:Y:S02]  /*7e20*/  ISETP.LT.OR P5, PT, R82, 0x69, P5 ;  /* 0x000000695200780c */ /* 0x000fe40002fa1670 */
[----:B------:R-:W-:Y:S01]  /*7e30*/  FMNMX.FTZ R29, R61, R32, !PT ;  /* 0x000000203d1d7209 */ /* 0x000fe20007810000 */
[----:B------:R1:W-:Y:S01]  /*7e40*/  MUFU.EX2 R28, R41 ;  /* 0x00000029001c7308 */ /* 0x0003e20000000800 */
[----:B------:R-:W-:Y:S02]  /*7e50*/  ISETP.GT.AND P2, PT, R81, 0x70, P1 ;  /* 0x000000705100780c */ /* 0x000fe40000f44270 */
[----:B------:R-:W-:Y:S01]  /*7e60*/  FMNMX.FTZ R32, R64, R29, !PT ;  /* 0x0000001d40207209 */ /* 0x000fe20007810000 */
[----:B------:R-:W-:Y:S01]  /*7e70*/  FFMA.FTZ R29, R45, UR21, -R7 ;  /* 0x000000152d1d7c23 */ /* 0x000fe20008010807 */
[----:B------:R-:W-:-:S02]  /*7e80*/  FSEL R68, R68, -INF , !P5 ;  /* 0xff80000044447808 */ /* 0x000fc40006800000 */
[----:B0-----:R-:W-:Y:S01]  /*7e90*/  FMNMX.FTZ R33, R65, R32, !PT ;  /* 0x0000002041217209 */ /* 0x001fe20007810000 */
[----:B------:R-:W-:Y:S01]  /*7ea0*/  MUFU.EX2 R14, R14 ;  /* 0x0000000e000e7308 */ /* 0x000fe20000000800 */
[----:B------:R-:W-:Y:S01]  /*7eb0*/  ISETP.LT.OR P2, PT, R82, 0x71, P2 ;  /* 0x000000715200780c */ /* 0x000fe20001741670 */
[----:B-1----:R-:W-:Y:S01]  /*7ec0*/  FFMA.FTZ R41, R51, UR21, -R7 ;  /* 0x0000001533297c23 */ /* 0x002fe20008010807 */
[----:B------:R-:W-:Y:S02]  /*7ed0*/  FMNMX.FTZ R32, R68, R33, !PT ;  /* 0x0000002144207209 */ /* 0x000fe40007810000 */
[----:B------:R-:W-:Y:S02]  /*7ee0*/  ISETP.GT.AND P5, PT, R81, 0x78, P1 ;  /* 0x000000785100780c */ /* 0x000fe40000fa4270 */
[----:B------:R-:W-:Y:S01]  /*7ef0*/  FSEL R72, R72, -INF , !P2 ;  /* 0xff80000048487808 */ /* 0x000fe20005000000 */
[----:B------:R-:W-:Y:S01]  /*7f00*/  MUFU.EX2 R140, R140 ;  /* 0x0000008c008c7308 */ /* 0x000fe20000000800 */
[----:B------:R-:W-:-:S02]  /*7f10*/  FMNMX.FTZ R33, R69, R32, !PT ;  /* 0x0000002045217209 */ /* 0x000fc40007810000 */
[----:B------:R-:W-:Y:S02]  /*7f20*/  ISETP.GT.AND P1, PT, R81, 0x79, P1 ;  /* 0x000000795100780c */ /* 0x000fe40000f24270 */
[----:B------:R-:W-:Y:S02]  /*7f30*/  ISETP.LT.OR P5, PT, R82, 0x79, P5 ;  /* 0x000000795200780c */ /* 0x000fe40002fa1670 */
[----:B------:R-:W-:Y:S01]  /*7f40*/  FMNMX.FTZ R32, R72, R33, !PT ;  /* 0x0000002148207209 */ /* 0x000fe20007810000 */
[----:B------:R-:W-:Y:S01]  /*7f50*/  MUFU.EX2 R15, R15 ;  /* 0x0000000f000f7308 */ /* 0x000fe20000000800 */
[----:B------:R-:W-:Y:S02]  /*7f60*/  ISETP.LT.OR P1, PT, R82, 0x7a, P1 ;  /* 0x0000007a5200780c */ /* 0x000fe40000f21670 */
[----:B------:R-:W-:Y:S02]  /*7f70*/  FSEL R76, R76, -INF , !P5 ;  /* 0xff8000004c4c7808 */ /* 0x000fe40006800000 */
[----:B------:R-:W-:-:S02]  /*7f80*/  FMNMX.FTZ R33, R73, R32, !PT ;  /* 0x0000002049217209 */ /* 0x000fc40007810000 */
[----:B------:R-:W-:Y:S01]  /*7f90*/  FSEL R78, R78, -INF , !P1 ;  /* 0xff8000004e4e7808 */ /* 0x000fe20004800000 */
[----:B------:R-:W-:Y:S01]  /*7fa0*/  MUFU.EX2 R142, R142 ;  /* 0x0000008e008e7308 */ /* 0x000fe20000000800 */
[----:B------:R-:W-:Y:S02]  /*7fb0*/  FMNMX.FTZ R33, R76, R33, !PT ;  /* 0x000000214c217209 */ /* 0x000fe40007810000 */
[----:B------:R-:W-:Y:S02]  /*7fc0*/  FSEL R47, R6, RZ, P6 ;  /* 0x000000ff062f7208 */ /* 0x000fe40003000000 */
[----:B------:R-:W-:-:S03]  /*7fd0*/  FMNMX.FTZ R33, R78, R33, !PT ;  /* 0x000000214e217209 */ /* 0x000fc60007810000 */
[----:B------:R-:W-:Y:S01]  /*7fe0*/  FADD.FTZ R47, -R47, R4 ;  /* 0x000000042f2f7221 */ /* 0x000fe20000010100 */
[----:B------:R-:W-:Y:S01]  /*7ff0*/  MUFU.EX2 R136, R136 ;  /* 0x0000008800887308 */ /* 0x000fe20000000800 */
[----:B------:R-:W0:Y:S02]  /*8000*/  SHFL.BFLY PT, R32, R33, 0x2, 0x1f ;  /* 0x0c401f0021207f89 */ /* 0x000e2400000e0000 */
[----:B------:R-:W-:-:S05]  /*8010*/  FMUL.FTZ R4, R47, UR21 ;  /* 0x000000152f047c20 */ /* 0x000fca0008410000 */
[----:B------:R-:W-:Y:S08]  /*8020*/  MUFU.EX2 R25, R25 ;  /* 0x0000001900197308 */ /* 0x000ff00000000800 */
[----:B------:R-:W1:Y:S08]  /*8030*/  MUFU.EX2 R4, R4 ;  /* 0x0000000400047308 */ /* 0x000e700000000800 */
[----:B------:R-:W-:Y:S01]  /*8040*/  MUFU.EX2 R138, R138 ;  /* 0x0000008a008a7308 */ /* 0x000fe20000000800 */
[----:B0-----:R-:W-:Y:S01]  /*8050*/  FMNMX.FTZ R44, R33, R32, !PT ;  /* 0x00000020212c7209 */ /* 0x001fe20007810000 */
[--C-:B------:R-:W-:Y:S01]  /*8060*/  FFMA.FTZ R33, R67, UR21, -R7.reuse ;  /* 0x0000001543217c23 */ /* 0x100fe20008010807 */
[----:B------:R-:W-:-:S03]  /*8070*/  FFMA.FTZ R32, R71, UR21, -R7 ;  /* 0x0000001547207c23 */ /* 0x000fc60008010807 */
[----:B------:R-:W0:Y:S02]  /*8080*/  SHFL.BFLY PT, R45, R44, 0x1, 0x1f ;  /* 0x0c201f002c2d7f89 */ /* 0x000e2400000e0000 */
[----:B------:R-:W-:Y:S01]  /*8090*/  MUFU.EX2 R132, R132 ;  /* 0x0000008400847308 */ /* 0x000fe20000000800 */
[----:B-1----:R-:W-:-:S07]  /*80a0*/  FFMA.FTZ R2, R4, R2, R148 ;  /* 0x0000000204027223 */ /* 0x002fce0000010094 */
        /* <DEDUP_REMOVED lines=13> */
[----:B------:R-:W-:Y:S01]  /*8180*/  FFMA.FTZ R47, R13, UR21, -R45 ;  /* 0x000000150d2f7c23 */ /* 0x000fe2000801082d */
[----:B------:R-:W-:Y:S01]  /*8190*/  FADD.FTZ R26, -R26, R5 ;  /* 0x000000051a1a7221 */ /* 0x000fe20000010100 */
[--C-:B------:R-:W-:Y:S01]  /*81a0*/  FFMA.FTZ R145, R20, UR21, -R45.reuse ;  /* 0x0000001514917c23 */ /* 0x100fe2000801082d */
[----:B------:R-:W-:Y:S01]  /*81b0*/  MUFU.EX2 R149, R149 ;  /* 0x0000009500957308 */ /* 0x000fe20000000800 */
[--C-:B------:R-:W-:Y:S01]  /*81c0*/  FFMA.FTZ R20, R46, UR21, -R45.reuse ;  /* 0x000000152e147c23 */ /* 0x100fe2000801082d */
[----:B------:R-:W-:Y:S01]  /*81d0*/  FMUL.FTZ R5, R26, UR21 ;  /* 0x000000151a057c20 */ /* 0x000fe20008410000 */
[--C-:B------:R-:W-:Y:S01]  /*81e0*/  FFMA.FTZ R13, R27, UR21, -R45.reuse ;  /* 0x000000151b0d7c23 */ /* 0x100fe2000801082d */
[--C-:B------:R-:W-:Y:S01]  /*81f0*/  FFMA.FTZ R12, R31, UR21, -R45.reuse ;  /* 0x000000151f0c7c23 */ /* 0x100fe2000801082d */
        /* <DEDUP_REMOVED lines=8> */
[----:B------:R-:W-:Y:S01]  /*8280*/  FADD.FTZ R31, R10, R31 ;  /* 0x0000001f0a1f7221 */ /* 0x000fe20000010000 */
[--C-:B------:R-:W-:Y:S01]  /*8290*/  FFMA.FTZ R139, R42, UR21, -R45.reuse ;  /* 0x000000152a8b7c23 */ /* 0x100fe2000801082d */
[----:B------:R-:W-:Y:S01]  /*82a0*/  FFMA.FTZ R39, R43, UR21, -R45 ;  /* 0x000000152b277c23 */ /* 0x000fe2000801082d */
[----:B------:R-:W1:Y:S01]  /*82b0*/  MUFU.EX2 R50, R50 ;  /* 0x0000003200327308 */ /* 0x000e620000000800 */
[----:B------:R-:W-:Y:S01]  /*82c0*/  FADD.FTZ R31, R144, R31 ;  /* 0x0000001f901f7221 */ /* 0x000fe20000010000 */
[--C-:B------:R-:W-:Y:S01]  /*82d0*/  FFMA.FTZ R133, R48, UR21, -R45.reuse ;  /* 0x0000001530857c23 */ /* 0x100fe2000801082d */
[--C-:B------:R-:W-:Y:S01]  /*82e0*/  FFMA.FTZ R38, R49, UR21, -R45.reuse ;  /* 0x0000001531267c23 */ /* 0x100fe2000801082d */
[----:B------:R-:W-:Y:S01]  /*82f0*/  FFMA.FTZ R135, R52, UR21, -R45 ;  /* 0x0000001534877c23 */ /* 0x000fe2000801082d */
        /* <DEDUP_REMOVED lines=8> */
[----:B------:R-:W-:Y:S01]  /*8380*/  FFMA.FTZ R125, R64, UR21, -R45 ;  /* 0x00000015407d7c23 */ /* 0x000fe2000801082d */
        /* <DEDUP_REMOVED lines=14> */
[----:B------:R-:W-:-:S02]  /*8470*/  FFMA.FTZ R42, R78, UR21, -R45 ;  /* 0x000000154e2a7c23 */ /* 0x000fc4000801082d */
        /* <DEDUP_REMOVED lines=91> */
.L_x_14076:
        /* <DEDUP_REMOVED lines=75> */
.L_x_14058:
        /* <DEDUP_REMOVED lines=24> */
.L_x_14079:
[----:B------:R-:W-:Y:S02]  /*9060*/  ULDC UR15, c[0x0][0x9e4] ;  /* 0x00027900000f7ab9 */ /* 0x000fe40000000800 */
[----:B------:R-:W-:-:S11]  /*9070*/  UISETP.NE.AND UP0, UPT, UR15, 0x1, UPT ;  /* 0x000000010f00788c */ /* 0x000fd6000bf05270 */
[----:B------:R-:W-:Y:S02]  /*9080*/  @UP0 ULDC.64 UR6, c[0x0][0x9e8] ;  /* 0x00027a0000060ab9 */ /* 0x000fe40000000a00 */
[----:B------:R-:W-:-:S04]  /*9090*/  UIMAD.WIDE.U32 UR10, UR14, UR6, URZ ;  /* 0x000000060e0a72a5 */ /* 0x000fc8000f8e003f */
[----:B------:R-:W-:-:S12]  /*90a0*/  @UP0 USHF.R.U32.HI UR14, URZ, UR7, UR11 ;  /* 0x000000073f0e0299 */ /* 0x000fd8000801160b */
.L_x_14080:
[----:B------:R-:W-:-:S04]  /*90b0*/  UIMAD UR14, UR14, UR15, URZ ;  /* 0x0000000f0e0e72a4 */ /* 0x000fc8000f8e023f */
[----:B------:R-:W-:-:S04]  /*90c0*/  UISETP.LT.AND UP0, UPT, UR23, UR14, UPT ;  /* 0x0000000e1700728c */ /* 0x000fc8000bf01270 */
[----:B------:R-:W-:-:S12]  /*90d0*/  USEL UR23, UR23, UR14, !UP0 ;  /* 0x0000000e17177287 */ /* 0x000fd8000c000000 */
.L_x_14078:
        /* <DEDUP_REMOVED lines=14> */
.L_x_14092:
[----:B------:R-:W-:Y:S01]  /*91c0*/  ISETP.NE.AND P2, PT, RZ, UR44, PT ;  /* 0x0000002cff007c0c */ /* 0x000fe2000bf45270 */
[----:B------:R-:W-:-:S04]  /*91d0*/  UISETP.NE.AND UP0, UPT, UR24, 0x1, UPT ;  /* 0x000000011800788c */ /* 0x000fc8000bf05270 */
[----:B------:R-:W-:-:S04]  /*91e0*/  USEL UR49, URZ, 0x1, UP0 ;  /* 0x000000013f317887 */ /* 0x000fc80008000000 */
[----:B------:R-:W-:-:S04]  /*91f0*/  ULOP3.LUT UR49, UR25, UR49, URZ, 0x3c, !UPT ;  /* 0x0000003119317292 */ /* 0x000fc8000f8e3c3f */
[----:B------:R-:W-:Y:S08]  /*9200*/  @P2 BRA `(.L_x_14082) ;  /* 0x0000000000382947 */ /* 0x000ff00003800000 */
[----:B------:R-:W-:Y:S05]  /*9210*/  @!P0 BRA `(.L_x_14083) ;  /* 0x0000000000048947 */ /* 0x000fea0003800000 */
[----:B------:R-:W-:Y:S01]  /*9220*/  BPT.TRAP 0x1 ;  /* 0x000000040000795c */ /* 0x000fe20000300000 */
.L_x_14083:
        /* <DEDUP_REMOVED lines=9> */
.L_x_14084:
[----:B-1----:R-:W-:Y:S05]  /*92c0*/  @P1 BRA `(.L_x_14082) ;  /* 0x0000000000081947 */ /* 0x002fea0003800000 */
[----:B------:R-:W1:Y:S02]  /*92d0*/  SYNCS.PHASECHK.TRANS64.TRYWAIT P1, [UR6+0x16830], R6 ;  /* 0x01683006ff0075a7 */ /* 0x000e640008020146 */
[----:B-1----:R-:W-:Y:S05]  /*92e0*/  @!P1 BRA `(.L_x_14085) ;  /* 0x000000f000309947 */ /* 0x002fea0003800000 */
.L_x_14082:
        /* <DEDUP_REMOVED lines=30> */
.L_x_14087:
[----:B------:R-:W-:Y:S01]  /*94d0*/  ULEA UR6, UR24, UR45, 0x3 ;  /* 0x0000002d18067291 */ /* 0x000fe2000f8e183f */
[----:B------:R-:W-:-:S05]  /*94e0*/  IMAD.U32 R6, RZ, RZ, UR25 ;  /* 0x00000019ff067e24 */ /* 0x000fca000f8e00ff */
[----:B------:R-:W-:-:S04]  /*94f0*/  SHF.L.U32 R6, R6, 0x1f, RZ ;  /* 0x0000001f06067819 */ /* 0x000fc800000006ff */
[----:B------:R0:W1:Y:S01]  /*9500*/  SYNCS.PHASECHK.TRANS64.TRYWAIT P1, [UR6+0x16850], R6 ;  /* 0x01685006ff0075a7 */ /* 0x0000620008020146 */
[----:B------:R-:W-:Y:S05]  /*9510*/  @!P0 BRA `(.L_x_14088) ;  /* 0x0000000000048947 */ /* 0x000fea0003800000 */
[----:B------:R-:W-:Y:S01]  /*9520*/  BPT.TRAP 0x1 ;  /* 0x000000040000795c */ /* 0x000fe20000300000 */
.L_x_14088:
[----:B-1----:R-:W-:Y:S05]  /*9530*/  @P1 BRA `(.L_x_14086) ;  /* 0x0000000000081947 */ /* 0x002fea0003800000 */
[----:B------:R-:W1:Y:S02]  /*9540*/  SYNCS.PHASECHK.TRANS64.TRYWAIT P1, [UR6+0x16850], R6 ;  /* 0x01685006ff0075a7 */ /* 0x000e640008020146 */
[----:B-1----:R-:W-:Y:S05]  /*9550*/  @!P1 BRA `(.L_x_14089) ;  /* 0x000000ec00ac9947 */ /* 0x002fea0003800000 */
.L_x_14086:
        /* <DEDUP_REMOVED lines=52> */
.L_x_14090:
        /* <DEDUP_REMOVED lines=66> */
[----:B------:R-:W-:-:S04]  /*9cc0*/  ULEA UR6, UR48, UR45, 0x3 ;  /* 0x0000002d30067291 */ /* 0x000fc8000f8e183f */
[----:B------:R-:W2:Y:S01]  /*9cd0*/  MUFU.TANH R20, R20 ;  /* 0x0000001400147308 */ /* 0x000ea20000002400 */
[----:B0-----:R-:W-:Y:S01]  /*9ce0*/  FMNMX.FTZ R7, R13, R6, !PT ;  /* 0x000000060d077209 */ /* 0x001fe20007810000 */
[----:B------:R-:W-:-:S04]  /*9cf0*/  UIADD3 UR6, UR6, 0x16840, URZ ;  /* 0x0001684006067890 */ /* 0x000fc8000fffe03f */
[----:B------:R-:W-:Y:S02]  /*9d00*/  UPRMT UR6, UR43, 0x654, UR6 ;  /* 0x000006542b067896 */ /* 0x000fe40008000006 */
[----:B------:R-:W0:Y:S01]  /*9d10*/  MUFU.TANH R24, R24 ;  /* 0x0000001800187308 */ /* 0x000e220000002400 */
[----:B-1----:R-:W-:Y:S01]  /*9d20*/  FMNMX.FTZ R67, R15, R66, !PT ;  /* 0x000000420f437209 */ /* 0x002fe20007810000 */
[----:B------:R-:W-:-:S05]  /*9d30*/  FMUL.FTZ R66, R76, UR22 ;  /* 0x000000164c427c20 */ /* 0x000fca0008410000 */
[----:B------:R-:W-:Y:S01]  /*9d40*/  SYNCS.ARRIVE.TRANS64.RED.A1T0 RZ, [UR6], RZ ;  /* 0x000000ffffff79a7 */ /* 0x000fe20008100406 */
        /* <DEDUP_REMOVED lines=207> */
[----:B-1----:R-:W-:Y:S01]  /*aa40*/  FADD.FTZ R15, R150, R15 ;  /* 0x0000000f960f7221 */ /* 0x002fe20000010000 */
[----:B------:R-:W-:Y:S01]  /*aa50*/  FFMA.FTZ R123, R76, UR21, -R35 ;  /* 0x000000154c7b7c23 */ /* 0x000fe20008010823 */
[----:B------:R-:W-:-:S05]  /*aa60*/  FFMA.FTZ R34, R75, UR21, -R78 ;  /* 0x000000154b227c23 */ /* 0x000fca000801084e */
        /* <DEDUP_REMOVED lines=61> */
[--C-:B------:R-:W-:Y:S01]  /*ae40*/  FFMA.FTZ R11, R69, UR21, -R35.reuse ;  /* 0x00000015450b7c23 */ /* 0x100fe20008010823 */
        /* <DEDUP_REMOVED lines=59> */
.L_x_14091:
        /* <DEDUP_REMOVED lines=75> */
.L_x_14081:
        /* <DEDUP_REMOVED lines=11> */
.L_x_14112:
        /* <DEDUP_REMOVED lines=9> */
.L_x_14095:
[----:B------:R-:W-:Y:S01]  /*b7f0*/  ULEA UR6, UR48, UR45, 0x3 ;  /* 0x0000002d30067291 */ /* 0x000fe2000f8e183f */
[----:B------:R-:W-:-:S05]  /*b800*/  IMAD.U32 R6, RZ, RZ, UR49 ;  /* 0x00000031ff067e24 */ /* 0x000fca000f8e00ff */
[----:B------:R-:W-:-:S04]  /*b810*/  SHF.L.U32 R6, R6, 0x1f, RZ ;  /* 0x0000001f06067819 */ /* 0x000fc800000006ff */
[----:B------:R0:W1:Y:S01]  /*b820*/  SYNCS.PHASECHK.TRANS64.TRYWAIT P1, [UR6+0x16830], R6 ;  /* 0x01683006ff0075a7 */ /* 0x0000620008020146 */
[----:B------:R-:W-:Y:S05]  /*b830*/  @!P0 BRA `(.L_x_14096) ;  /* 0x0000000000048947 */ /* 0x000fea0003800000 */
[----:B------:R-:W-:Y:S01]  /*b840*/  BPT.TRAP 0x1 ;  /* 0x000000040000795c */ /* 0x000fe20000300000 */
.L_x_14096:
[----:B-1----:R-:W-:Y:S05]  /*b850*/  @P1 BRA `(.L_x_14094) ;  /* 0x0000000000081947 */ /* 0x002fea0003800000 */
[----:B------:R-:W1:Y:S02]  /*b860*/  SYNCS.PHASECHK.TRANS64.TRYWAIT P1, [UR6+0x16830], R6 ;  /* 0x01683006ff0075a7 */ /* 0x000e640008020146 */
[----:B-1----:R-:W-:Y:S05]  /*b870*/  @!P1 BRA `(.L_x_14097) ;  /* 0x000000c800fc9947 */ /* 0x002fea0003800000 */
.L_x_14094:
[----:B-1----:R-:W1:Y:S01]  /*b880*/  S2R R7, SR_TID.X ;  /* 0x0000000000077919 */ /* 0x002e620000002100 */
[----:B------:R-:W-:Y:S01]  /*b890*/  ULEA UR18, UR48, UR20, 0xa ;  /* 0x0000001430127291 */ /* 0x000fe2000f8e503f */
[----:B------:R-:W-:Y:S01]  /*b8a0*/  UMOV UR19, 0x40000040 ;  /* 0x4000004000137882 */ /* 0x000fe20000000000 */
[----:B------:R-:W-:Y:S02]  /*b8b0*/  UMOV UR7, 0x40000040 ;  /* 0x4000004000077882 */ /* 0x000fe40000000000 */
[----:B------:R-:W-:Y:S02]  /*b8c0*/  UIADD3 UR6, UR18, 0x2, URZ ;  /* 0x0000000212067890 */ /* 0x000fe4000fffe03f */
        /* <DEDUP_REMOVED lines=22> */
.L_x_14099:
[----:B------:R-:W-:Y:S01]  /*ba30*/  ULEA UR6, UR26, UR45, 0x3 ;  /* 0x0000002d1a067291 */ /* 0x000fe2000f8e183f */
[----:B------:R-:W-:-:S05]  /*ba40*/  IMAD.U32 R6, RZ, RZ, UR27 ;  /* 0x0000001bff067e24 */ /* 0x000fca000f8e00ff */
[----:B------:R-:W-:-:S04]  /*ba50*/  SHF.L.U32 R6, R6, 0x1f, RZ ;  /* 0x0000001f06067819 */ /* 0x000fc800000006ff */
[----:B------:R0:W1:Y:S01]  /*ba60*/  SYNCS.PHASECHK.TRANS64.TRYWAIT P1, [UR6+0x16850], R6 ;  /* 0x01685006ff0075a7 */ /* 0x0000620008020146 */
[----:B------:R-:W-:Y:S05]  /*ba70*/  @!P0 BRA `(.L_x_14100) ;  /* 0x0000000000048947 */ /* 0x000fea0003800000 */
[----:B------:R-:W-:Y:S01]  /*ba80*/  BPT.TRAP 0x1 ;  /* 0x000000040000795c */ /* 0x000fe20000300000 */
.L_x_14100:
[----:B-1----:R-:W-:Y:S05]  /*ba90*/  @P1 BRA `(.L_x_14098) ;  /* 0x0000000000081947 */ /* 0x002fea0003800000 */
[----:B------:R-:W1:Y:S02]  /*baa0*/  SYNCS.PHASECHK.TRANS64.TRYWAIT P1, [UR6+0x16850], R6 ;  /* 0x01685006ff0075a7 */ /* 0x000e640008020146 */
[----:B-1----:R-:W-:Y:S05]  /*bab0*/  @!P1 BRA `(.L_x_14101) ;  /* 0x000000c800849947 */ /* 0x002fea0003800000 */
.L_x_14098:
        /* <DEDUP_REMOVED lines=52> */
.L_x_14102:
        /* <DEDUP_REMOVED lines=166> */
.L_x_14105:
[----:B------:R-:W-:-:S05]  /*c860*/  IMAD.U32 R84, RZ, RZ, UR22 ;  /* 0x00000016ff547e24 */ /* 0x000fca000f8e00ff */
[----:B------:R-:W-:-:S13]  /*c870*/  ISETP.NE.AND P1, PT, R84, 0x1, PT ;  /* 0x000000015400780c */ /* 0x000fda0003f25270 */
[----:B------:R-:W1:Y:S02]  /*c880*/  @P1 LDC.64 R46, c[0x0][0x9e8] ;  /* 0x00027a00ff2e1b82 */ /* 0x000e640000000a00 */
[----:B-1----:R-:W-:-:S05]  /*c890*/  @P1 IMAD.HI.U32 R46, R85, R46, RZ ;  /* 0x0000002e552e1227 */ /* 0x002fca00078e00ff */
[----:B------:R-:W-:-:S07]  /*c8a0*/  @P1 SHF.R.U32.HI R85, RZ, R47, R46 ;  /* 0x0000002fff551219 */ /* 0x000fce000001162e */
.L_x_14106:
[----:B------:R-:W-:Y:S05]  /*c8b0*/  BSYNC B0 ;  /* 0x0000000000007941 */ /* 0x000fea0003800000 */
.L_x_14104:
[----:B------:R-:W-:-:S04]  /*c8c0*/  IMAD R85, R85, R84, -R78 ;  /* 0x0000005455557224 */ /* 0x000fc800078e0a4e */
[----:B------:R-:W-:-:S05]  /*c8d0*/  IMAD.IADD R85, R85, 0x1, -R16 ;  /* 0x0000000155557824 */ /* 0x000fca00078e0a10 */
[----:B------:R-:W-:Y:S02]  /*c8e0*/  VIADDMNMX R80, R85, R84, R80, PT ;  /* 0x0000005455507246 */ /* 0x000fe40003800150 */
[----:B------:R-:W-:-:S07]  /*c8f0*/  VIMNMX R79, R79, R85, !PT ;  /* 0x000000554f4f7248 */ /* 0x000fce0007fe0100 */
.L_x_14103:
        /* <DEDUP_REMOVED lines=116> */
.L_x_14109:
[----:B------:R-:W-:-:S05]  /*d040*/  IMAD.U32 R79, RZ, RZ, UR22 ;  /* 0x00000016ff4f7e24 */ /* 0x000fca000f8e00ff */
[----:B------:R-:W-:-:S13]  /*d050*/  ISETP.NE.AND P2, PT, R79, 0x1, PT ;  /* 0x000000014f00780c */ /* 0x000fda0003f45270 */
[----:B------:R-:W0:Y:S02]  /*d060*/  @P2 LDC.64 R6, c[0x0][0x9e8] ;  /* 0x00027a00ff062b82 */ /* 0x000e240000000a00 */
[----:B0-----:R-:W-:-:S05]  /*d070*/  @P2 IMAD.HI.U32 R6, R83, R6, RZ ;  /* 0x0000000653062227 */ /* 0x001fca00078e00ff */
[----:B------:R-:W-:-:S07]  /*d080*/  @P2 SHF.R.U32.HI R83, RZ, R7, R6 ;  /* 0x00000007ff532219 */ /* 0x000fce0000011606 */
.L_x_14110:
[----:B------:R-:W-:Y:S05]  /*d090*/  BSYNC B0 ;  /* 0x0000000000007941 */ /* 0x000fea0003800000 */
.L_x_14108:
[----:B------:R-:W-:-:S04]  /*d0a0*/  IMAD R83, R83, R79, -R78 ;  /* 0x0000004f53537224 */ /* 0x000fc800078e0a4e */
[----:B------:R-:W-:-:S05]  /*d0b0*/  IMAD.IADD R83, R83, 0x1, -R16 ;  /* 0x0000000153537824 */ /* 0x000fca00078e0a10 */
[----:B------:R-:W-:Y:S02]  /*d0c0*/  VIADDMNMX R82, R83, R79, R82, PT ;  /* 0x0000004f53527246 */ /* 0x000fe40003800152 */
[----:B------:R-:W-:-:S07]  /*d0d0*/  VIMNMX R81, R81, R83, !PT ;  /* 0x0000005351517248 */ /* 0x000fce0007fe0100 */
.L_x_14107:
        /* <DEDUP_REMOVED lines=37> */
[----:B------:R-:W-:Y:S02]  /*d330*/  ISETP.LT.OR P2, PT, R82, 0x12, P2 ;  /* 0x000000125200780c */ /* 0x000fe40001741670 */
        /* <DEDUP_REMOVED lines=64> */
[--C-:B------:R-:W-:Y:S01]  /*d740*/  FFMA.FTZ R148, R46, UR21, -R7.reuse ;  /* 0x000000152e947c23 */ /* 0x100fe20008010807 */
[----:B------:R-:W-:Y:S01]  /*d750*/  FMNMX.FTZ R8, R12, R4, !PT ;  /* 0x000000040c087209 */ /* 0x000fe20007810000 */
[--C-:B------:R-:W-:Y:S01]  /*d760*/  FFMA.FTZ R20, R20, UR21, -R7.reuse ;  /* 0x0000001514147c23 */ /* 0x100fe20008010807 */
[----:B------:R-:W-:Y:S01]  /*d770*/  FSEL R46, R21, -INF , !P2 ;  /* 0xff800000152e7808 */ /* 0x000fe20005000000 */
[--C-:B------:R-:W-:Y:S01]  /*d780*/  FFMA.FTZ R146, R24, UR21, -R7.reuse ;  /* 0x0000001518927c23 */ /* 0x100fe20008010807 */
[----:B------:R-:W-:Y:S01]  /*d790*/  FMNMX.FTZ R14, R9, R8, !PT ;  /* 0x00000008090e7209 */ /* 0x000fe20007810000 */
[----:B------:R0:W-:Y:S01]  /*d7a0*/  MUFU.EX2 R21, R47 ;  /* 0x0000002f00157308 */ /* 0x0001e20000000800 */
[----:B------:R-:W-:Y:S01]  /*d7b0*/  ISETP.GT.AND P2, PT, R81, 0x21, P1 ;  /* 0x000000215100780c */ /* 0x000fe20000f44270 */
[--C-:B------:R-:W-:Y:S01]  /*d7c0*/  FFMA.FTZ R140, R28, UR21, -R7.reuse ;  /* 0x000000151c8c7c23 */ /* 0x100fe20008010807 */
[----:B------:R-:W-:Y:S01]  /*d7d0*/  FMNMX.FTZ R14, R11, R14, !PT ;  /* 0x0000000e0b0e7209 */ /* 0x000fe20007810000 */
[--C-:B------:R-:W-:Y:S01]  /*d7e0*/  FFMA.FTZ R30, R30, UR21, -R7.reuse ;  /* 0x000000151e1e7c23 */ /* 0x100fe20008010807 */
[----:B------:R-:W-:Y:S01]  /*d7f0*/  ISETP.LT.OR P2, PT, R82, 0x22, P2 ;  /* 0x000000225200780c */ /* 0x000fe20001741670 */
[--C-:B------:R-:W-:Y:S01]  /*d800*/  FFMA.FTZ R142, R32, UR21, -R7.reuse ;  /* 0x00000015208e7c23 */ /* 0x100fe20008010807 */
[----:B------:R-:W-:Y:S01]  /*d810*/  FMNMX.FTZ R14, R13, R14, !PT ;  /* 0x0000000e0d0e7209 */ /* 0x000fe20007810000 */
[----:B------:R1:W-:Y:S01]  /*d820*/  MUFU.EX2 R8, R20 ;  /* 0x0000001400087308 */ /* 0x0003e20000000800 */
[----:B------:R-:W-:Y:S01]  /*d830*/  FSEL R31, R31, -INF , !P2 ;  /* 0xff8000001f1f7808 */ /* 0x000fe20005000000 */
[--C-:B------:R-:W-:Y:S01]  /*d840*/  FFMA.FTZ R132, R44, UR21, -R7.reuse ;  /* 0x000000152c847c23 */ /* 0x100fe20008010807 */
[----:B0-----:R-:W-:Y:S01]  /*d850*/  FMNMX.FTZ R47, R15, R14, !PT ;  /* 0x0000000e0f2f7209 */ /* 0x001fe20007810000 */
[--C-:B------:R-:W-:Y:S01]  /*d860*/  FFMA.FTZ R14, R26, UR21, -R7.reuse ;  /* 0x000000151a0e7c23 */ /* 0x100fe20008010807 */
[C---:B------:R-:W-:Y:S01]  /*d870*/  ISETP.GT.AND P2, PT, R81.reuse, 0x30, P1 ;  /* 0x000000305100780c */ /* 0x040fe20000f44270 */
[--C-:B------:R-:W-:Y:S01]  /*d880*/  FFMA.FTZ R34, R34, UR21, -R7.reuse ;  /* 0x0000001522227c23 */ /* 0x100fe20008010807 */
[----:B------:R-:W-:Y:S01]  /*d890*/  ISETP.GT.AND P5, PT, R81, 0x38, P1 ;  /* 0x000000385100780c */ /* 0x000fe20000fa4270 */
[--C-:B------:R-:W-:Y:S01]  /*d8a0*/  FFMA.FTZ R38, R38, UR21, -R7.reuse ;  /* 0x0000001526267c23 */ /* 0x100fe20008010807 */
[----:B-1----:R-:W-:Y:S01]  /*d8b0*/  FMNMX.FTZ R20, R46, R47, !PT ;  /* 0x0000002f2e147209 */ /* 0x002fe20007810000 */
        /* <DEDUP_REMOVED lines=18> */
[----:B------:R-:W-:Y:S01]  /*d9e0*/  MUFU.EX2 R20, R30 ;  /* 0x0000001e00147308 */ /* 0x000fe20000000800 */
        /* <DEDUP_REMOVED lines=9> */
[----:B------:R-:W-:Y:S01]  /*da80*/  FFMA.FTZ R76, R76, UR21, -R7 ;  /* 0x000000154c4c7c23 */ /* 0x000fe20008010807 */
[----:B------:R-:W-:Y:S01]  /*da90*/  FSEL R45, R45, -INF , !P2 ;  /* 0xff8000002d2d7808 */ /* 0x000fe20005000000 */
[----:B------:R-:W-:Y:S01]  /*daa0*/  MUFU.EX2 R148, R148 ;  /* 0x0000009400947308 */ /* 0x000fe20000000800 */
[----:B------:R-:W-:-:S02]  /*dab0*/  FMNMX.FTZ R26, R39, R24, !PT ;  /* 0x00000018271a7209 */ /* 0x000fc40007810000 */
[----:B------:R-:W-:Y:S02]  /*dac0*/  ISETP.LT.OR P5, PT, R82, 0x49, P5 ;  /* 0x000000495200780c */ /* 0x000fe40002fa1670 */
[----:B------:R-:W-:Y:S02]  /*dad0*/  FMNMX.FTZ R26, R41, R26, !PT ;  /* 0x0000001a291a7209 */ /* 0x000fe40007810000 */
[----:B------:R-:W-:Y:S01]  /*dae0*/  ISETP.GT.AND P2, PT, R81, 0x50, P1 ;  /* 0x000000505100780c */ /* 0x000fe20000f44270 */
[----:B------:R0:W-:Y:S01]  /*daf0*/  MUFU.EX2 R24, R34 ;  /* 0x0000002200187308 */ /* 0x0001e20000000800 */
[----:B------:R-:W-:Y:S02]  /*db00*/  FMNMX.FTZ R26, R43, R26, !PT ;  /* 0x0000001a2b1a7209 */ /* 0x000fe40007810000 */
[----:B------:R-:W-:Y:S02]  /*db10*/  FSEL R51, R51, -INF , !P5 ;  /* 0xff80000033337808 */ /* 0x000fe40006800000 */
[----:B------:R-:W-:-:S02]  /*db20*/  FMNMX.FTZ R26, R45, R26, !PT ;  /* 0x0000001a2d1a7209 */ /* 0x000fc40007810000 */
[----:B------:R-:W-:Y:S01]  /*db30*/  ISETP.LT.OR P2, PT, R82, 0x51, P2 ;  /* 0x000000515200780c */ /* 0x000fe20001741670 */
[----:B------:R-:W-:Y:S01]  /*db40*/  MUFU.EX2 R150, R150 ;  /* 0x0000009600967308 */ /* 0x000fe20000000800 */
[----:B------:R-:W-:Y:S01]  /*db50*/  FMNMX.FTZ R28, R49, R26, !PT ;  /* 0x0000001a311c7209 */ /* 0x000fe20007810000 */
[----:B0-----:R-:W-:Y:S01]  /*db60*/  FFMA.FTZ R34, R68, UR21, -R7 ;  /* 0x0000001544227c23 */ /* 0x001fe20008010807 */
[----:B------:R-:W-:Y:S02]  /*db70*/  ISETP.GT.AND P5, PT, R81, 0x58, P1 ;  /* 0x000000585100780c */ /* 0x000fe40000fa4270 */
[----:B------:R-:W-:Y:S02]  /*db80*/  FMNMX.FTZ R28, R51, R28, !PT ;  /* 0x0000001c331c7209 */ /* 0x000fe40007810000 */
[----:B------:R-:W-:Y:S01]  /*db90*/  FSEL R55, R55, -INF , !P2 ;  /* 0xff80000037377808 */ /* 0x000fe20005000000 */
[----:B------:R0:W-:Y:S01]  /*dba0*/  MUFU.EX2 R26, R38 ;  /* 0x00000026001a7308 */ /* 0x0001e20000000800 */
[----:B------:R-:W-:-:S02]  /*dbb0*/  FMNMX.FTZ R28, R53, R28, !PT ;  /* 0x0000001c351c7209 */ /* 0x000fc40007810000 */
[----:B------:R-:W-:Y:S02]  /*dbc0*/  ISETP.LT.OR P5, PT, R82, 0x59, P5 ;  /* 0x000000595200780c */ /* 0x000fe40002fa1670 */
[----:B------:R-:W-:Y:S02]  /*dbd0*/  FMNMX.FTZ R28, R55, R28, !PT ;  /* 0x0000001c371c7209 */ /* 0x000fe40007810000 */
[----:B------:R-:W-:Y:S01]  /*dbe0*/  ISETP.GT.AND P2, PT, R81, 0x60, P1 ;  /* 0x000000605100780c */ /* 0x000fe20000f44270 */
[----:B------:R-:W-:Y:S01]  /*dbf0*/  MUFU.EX2 R10, R10 ;  /* 0x0000000a000a7308 */ /* 0x000fe20000000800 */
[----:B------:R-:W-:Y:S01]  /*dc00*/  FSEL R59, R59, -INF , !P5 ;  /* 0xff8000003b3b7808 */ /* 0x000fe20006800000 */
[----:B0-----:R-:W-:Y:S01]  /*dc10*/  FFMA.FTZ R38, R60, UR21, -R7 ;  /* 0x000000153c267c23 */ /* 0x001fe20008010807 */
[----:B------:R-:W-:Y:S02]  /*dc20*/  FMNMX.FTZ R30, R57, R28, !PT ;  /* 0x0000001c391e7209 */ /* 0x000fe40007810000 */
[----:B------:R-:W-:-:S02]  /*dc30*/  ISETP.LT.OR P2, PT, R82, 0x61, P2 ;  /* 0x000000615200780c */ /* 0x000fc40001741670 */
[----:B------:R-:W-:Y:S01]  /*dc40*/  FMNMX.FTZ R30, R59, R30, !PT ;  /* 0x0000001e3b1e7209 */ /* 0x000fe20007810000 */
[----:B------:R0:W-:Y:S01]  /*dc50*/  MUFU.EX2 R28, R42 ;  /* 0x0000002a001c7308 */ /* 0x0001e20000000800 */
[----:B------:R-:W-:Y:S02]  /*dc60*/  ISETP.GT.AND P5, PT, R81, 0x68, P1 ;  /* 0x000000685100780c */ /* 0x000fe40000fa4270 */
[----:B------:R-:W-:Y:S02]  /*dc70*/  FSEL R63, R63, -INF , !P2 ;  /* 0xff8000003f3f7808 */ /* 0x000fe40005000000 */
[----:B------:R-:W-:Y:S02]  /*dc80*/  FMNMX.FTZ R30, R61, R30, !PT ;  /* 0x0000001e3d1e7209 */ /* 0x000fe40007810000 */
[----:B------:R-:W-:Y:S01]  /*dc90*/  ISETP.LT.OR P5, PT, R82, 0x69, P5 ;  /* 0x000000695200780c */ /* 0x000fe20002fa1670 */
[----:B------:R-:W-:Y:S01]  /*dca0*/  MUFU.EX2 R144, R144 ;  /* 0x0000009000907308 */ /* 0x000fe20000000800 */
[----:B------:R-:W-:Y:S01]  /*dcb0*/  FMNMX.FTZ R30, R63, R30, !PT ;  /* 0x0000001e3f1e7209 */ /* 0x000fe20007810000 */
[----:B0-----:R-:W-:Y:S01]  /*dcc0*/  FFMA.FTZ R42, R52, UR21, -R7 ;  /* 0x00000015342a7c23 */ /* 0x001fe20008010807 */
[----:B------:R-:W-:-:S02]  /*dcd0*/  ISETP.GT.AND P2, PT, R81, 0x70, P1 ;  /* 0x000000705100780c */ /* 0x000fc40000f44270 */
[----:B------:R-:W-:Y:S02]  /*dce0*/  FSEL R67, R67, -INF , !P5 ;  /* 0xff80000043437808 */ /* 0x000fe40006800000 */
[----:B------:R-:W-:Y:S01]  /*dcf0*/  FMNMX.FTZ R32, R65, R30, !PT ;  /* 0x0000001e41207209 */ /* 0x000fe20007810000 */
[----:B------:R-:W-:Y:S01]  /*dd00*/  MUFU.EX2 R146, R146 ;  /* 0x0000009200927308 */ /* 0x000fe20000000800 */
[----:B------:R-:W-:Y:S02]  /*dd10*/  ISETP.LT.OR P2, PT, R82, 0x71, P2 ;  /* 0x000000715200780c */ /* 0x000fe40001741670 */
[----:B------:R-:W-:Y:S02]  /*dd20*/  FMNMX.FTZ R32, R67, R32, !PT ;  /* 0x0000002043207209 */ /* 0x000fe40007810000 */
[----:B------:R-:W-:Y:S02]  /*dd30*/  ISETP.GT.AND P5, PT, R81, 0x78, P1 ;  /* 0x000000785100780c */ /* 0x000fe40000fa4270 */
[----:B------:R-:W-:Y:S01]  /*dd40*/  FSEL R71, R71, -INF , !P2 ;  /* 0xff80000047477808 */ /* 0x000fe20005000000 */
[----:B------:R0:W-:Y:S01]  /*dd50*/  MUFU.EX2 R30, R48 ;  /* 0x00000030001e7308 */ /* 0x0001e20000000800 */
[----:B------:R-:W-:-:S02]  /*dd60*/  FMNMX.FTZ R32, R69, R32, !PT ;  /* 0x0000002045207209 */ /* 0x000fc40007810000 */
[----:B------:R-:W-:Y:S02]  /*dd70*/  ISETP.GT.AND P1, PT, R81, 0x79, P1 ;  /* 0x000000795100780c */ /* 0x000fe40000f24270 */
[C---:B------:R-:W-:Y:S02]  /*dd80*/  ISETP.LT.OR P5, PT, R82.reuse, 0x79, P5 ;  /* 0x000000795200780c */ /* 0x040fe40002fa1670 */
        /* <DEDUP_REMOVED lines=8> */
[----:B0-----:R-:W-:Y:S02]  /*de10*/  FSEL R48, R6, RZ, P6 ;  /* 0x000000ff06307208 */ /* 0x001fe40003000000 */
        /* <DEDUP_REMOVED lines=9> */
[----:B------:R-:W-:-:S04]  /*deb0*/  FFMA.FTZ R32, R72, UR21, -R7 ;  /* 0x0000001548207c23 */ /* 0x000fc80008010807 */
        /* <DEDUP_REMOVED lines=22> */
[----:B------:R-:W-:Y:S01]  /*e020*/  FFMA.FTZ R13, R27, UR21, -R48 ;  /* 0x000000151b0d7c23 */ /* 0x000fe20008010830 */
[----:B------:R-:W-:Y:S01]  /*e030*/  FADD.FTZ R27, R21, R2 ;  /* 0x00000002151b7221 */ /* 0x000fe20000010000 */
[--C-:B------:R-:W-:Y:S01]  /*e040*/  FFMA.FTZ R141, R29, UR21, -R48.reuse ;  /* 0x000000151d8d7c23 */ /* 0x100fe20008010830 */
        /* <DEDUP_REMOVED lines=17> */
[--C-:B------:R-:W-:Y:S01]  /*e160*/  FFMA.FTZ R129, R55, UR21, -R48.reuse ;  /* 0x0000001537817c23 */ /* 0x100fe20008010830 */
[----:B------:R-:W2:Y:S01]  /*e170*/  MUFU.EX2 R151, R151 ;  /* 0x0000009700977308 */ /* 0x000ea20000000800 */
[----:B0-----:R-:W-:Y:S01]  /*e180*/  FFMA.FTZ R25, R4, R0, R149 ;  /* 0x0000000004197223 */ /* 0x001fe20000010095 */
[----:B------:R-:W-:Y:S01]  /*e190*/  FADD.FTZ R27, R146, R27 ;  /* 0x0000001b921b7221 */ /* 0x000fe20000010000 */
[--C-:B------:R-:W-:Y:S01]  /*e1a0*/  FFMA.FTZ R33, R57, UR21, -R48.reuse ;  /* 0x0000001539217c23 */ /* 0x100fe20008010830 */
[--C-:B------:R-:W-:Y:S01]  /*e1b0*/  FFMA.FTZ R131, R59, UR21, -R48.reuse ;  /* 0x000000153b837c23 */ /* 0x100fe20008010830 */
[--C-:B------:R-:W-:Y:S01]  /*e1c0*/  FFMA.FTZ R31, R61, UR21, -R48.reuse ;  /* 0x000000153d1f7c23 */ /* 0x100fe20008010830 */
[----:B------:R-:W-:Y:S01]  /*e1d0*/  FADD.FTZ R27, R14, R27 ;  /* 0x0000001b0e1b7221 */ /* 0x000fe20000010000 */
[--C-:B------:R-:W-:Y:S01]  /*e1e0*/  FFMA.FTZ R125, R63, UR21, -R48.reuse ;  /* 0x000000153f7d7c23 */ /* 0x100fe20008010830 */
        /* <DEDUP_REMOVED lines=103> */
.L_x_14111:
        /* <DEDUP_REMOVED lines=75> */
.L_x_14093:
[----:B------:R-:W-:Y:S06]  /*ed10*/  BAR.ARV 0x8, 0x200 ;  /* 0x0208000000007b1d */ /* 0x000fec0000002000 */
[----:B------:R-:W-:Y:S05]  /*ed20*/  @!P0 BRA `(.L_x_14113) ;  /* 0x0000000000048947 */ /* 0x000fea0003800000 */
[----:B------:R-:W-:Y:S01]  /*ed30*/  BPT.TRAP 0x1 ;  /* 0x000000040000795c */ /* 0x000fe20000300000 */
.L_x_14113:
[----:B------:R-:W-:Y:S01]  /*ed40*/  ULEA UR5, UR48, UR45, 0x3 ;  /* 0x0000002d30057291 */ /* 0x000fe2000f8e183f */
[----:B------:R-:W-:-:S05]  /*ed50*/  IMAD.U32 R3, RZ, RZ, UR49 ;  /* 0x00000031ff037e24 */ /* 0x000fca000f8e00ff */
[----:B------:R-:W-:-:S04]  /*ed60*/  SHF.L.U32 R3, R3, 0x1f, RZ ;  /* 0x0000001f03037819 */ /* 0x000fc800000006ff */
[----:B------:R0:W1:Y:S01]  /*ed70*/  SYNCS.PHASECHK.TRANS64.TRYWAIT P1, [UR5+0x16850], R3 ;  /* 0x01685003ff0075a7 */ /* 0x0000620008020145 */
[----:B------:R-:W-:Y:S05]  /*ed80*/  @!P0 BRA `(.L_x_14114) ;  /* 0x0000000000048947 */ /* 0x000fea0003800000 */
[----:B------:R-:W-:Y:S01]  /*ed90*/  BPT.TRAP 0x1 ;  /* 0x000000040000795c */ /* 0x000fe20000300000 */
.L_x_14114:
[----:B-1----:R-:W-:Y:S05]  /*eda0*/  @P1 BRA `(.L_x_14115) ;  /* 0x0000000000081947 */ /* 0x002fea0003800000 */
[----:B------:R-:W1:Y:S02]  /*edb0*/  SYNCS.PHASECHK.TRANS64.TRYWAIT P1, [UR5+0x16850], R3 ;  /* 0x01685003ff0075a7 */ /* 0x000e640008020145 */
[----:B-1----:R-:W-:Y:S05]  /*edc0*/  @!P1 BRA `(.L_x_14116) ;  /* 0x0000009400d89947 */ /* 0x002fea0003800000 */
.L_x_14115:
[----:B------:R-:W-:Y:S01]  /*edd0*/  UIADD3 UR45, UR45, 0x400, URZ ;  /* 0x000004002d2d7890 */ /* 0x000fe2000fffe03f */
[----:B------:R-:W-:Y:S01]  /*ede0*/  WARPGROUP.ARRIVE ;  /* 0x00000000000079c5 */ /* 0x000fe20000000000 */
[----:B------:R-:W-:Y:S01]  /*edf0*/  UMOV UR7, 0x40000040 ;  /* 0x4000004000077882 */ /* 0x000fe20000000000 */
[----:B01----:R-:W0:Y:S01]  /*ee00*/  SHFL.BFLY PT, R3, R2, 0x2, 0x1f ;  /* 0x0c401f0002037f89 */ /* 0x003e2200000e0000 */
[----:B------:R-:W-:Y:S01]  /*ee10*/  USHF.R.U32.HI UR45, URZ, 0x4, UR45 ;  /* 0x000000043f2d7899 */ /* 0x000fe2000801162d */
[----:B------:R-:W-:Y:S02]  /*ee20*/  IMAD.MOV.U32 R21, RZ, RZ, -0x800000 ;  /* 0xff800000ff157424 */ /* 0x000fe400078e00ff */
[----:B------:R-:W1:Y:S01]  /*ee30*/  SHFL.BFLY PT, R5, R0, 0x2, 0x1f ;  /* 0x0c401f0000057f89 */ /* 0x000e6200000e0000 */
[----:B------:R-:W-:Y:S01]  /*ee40*/  ULOP3.LUT UR4, UR45, 0x3fff, URZ, 0xc0, !UPT ;  /* 0x00003fff2d047892 */ /* 0x000fe2000f8ec03f */
[----:B------:R-:W-:-:S03]  /*ee50*/  IMAD.MOV.U32 R20, RZ, RZ, -0x800000 ;  /* 0xff800000ff147424 */ /* 0x000fc600078e00ff */
[----:B------:R-:W-:-:S07]  /*ee60*/  ULEA UR4, UR48, UR4, 0xa ;  /* 0x0000000430047291 */ /* 0x000fce000f8e503f */
[----:B------:R-:W-:Y:S02]  /*ee70*/  UMOV UR6, UR4 ;  /* 0x0000000400067c82 */ /* 0x000fe40008000000 */
[----:B------:R-:W-:Y:S01]  /*ee80*/  HGMMA.64x64x16.F32 R88, R148, gdesc[UR4].tnspB, R88, gsb0 ;  /* 0x40e0000494587df0 */ /* 0x000fe20008000858 */
[----:B------:R-:W-:Y:S01]  /*ee90*/  UIADD3 UR6, UR4, 0x80, URZ ;  /* 0x0000008004067890 */ /* 0x000fe2000fffe03f */
[----:B------:R-:W-:Y:S01]  /*eea0*/  UMOV UR7, 0x40000040 ;  /* 0x4000004000077882 */ /* 0x000fe20000000000 */
[----:B0-----:R-:W-:Y:S01]  /*eeb0*/  FADD.FTZ R3, R3, R2 ;  /* 0x0000000203037221 */ /* 0x001fe20000010000 */
[----:B-1----:R-:W-:-:S04]  /*eec0*/  FADD.FTZ R5, R5, R0 ;  /* 0x0000000005057221 */ /* 0x002fc80000010000 */
[----:B------:R-:W0:Y:S01]  /*eed0*/  SHFL.BFLY PT, R4, R3, 0x1, 0x1f ;  /* 0x0c201f0003047f89 */ /* 0x000e2200000e0000 */
[----:B------:R-:W-:-:S03]  /*eee0*/  IMAD.MOV.U32 R0, RZ, RZ, RZ ;  /* 0x000000ffff007224 */ /* 0x000fc600078e00ff */
[----:B------:R-:W1:Y:S01]  /*eef0*/  SHFL.BFLY PT, R8, R5, 0x1, 0x1f ;  /* 0x0c201f0005087f89 */ /* 0x000e6200000e0000 */
[----:B0-----:R-:W-:Y:S01]  /*ef00*/  FADD.FTZ R9, R3, R4 ;  /* 0x0000000403097221 */ /* 0x001fe20000010000 */
[----:B------:R-:W-:Y:S02]  /*ef10*/  IMAD.MOV.U32 R4, RZ, RZ, RZ ;  /* 0x000000ffff047224 */ /* 0x000fe400078e00ff */
[----:B------:R-:W-:Y:S02]  /*ef20*/  IMAD.U32 R3, RZ, RZ, UR21 ;  /* 0x00000015ff037e24 */ /* 0x000fe4000f8e00ff */
[----:B-1----:R-:W-:Y:S01]  /*ef30*/  FADD.FTZ R10, R5, R8 ;  /* 0x00000008050a7221 */ /* 0x002fe20000010000 */
[----:B------:R-:W-:Y:S01]  /*ef40*/  FSETP.NE.FTZ.AND P1, PT, R9, RZ, PT ;  /* 0x000000ff0900720b */ /* 0x000fe20003f35000 */
[----:B------:R-:W-:-:S03]  /*ef50*/  IMAD.U32 R5, RZ, RZ, UR21 ;  /* 0x00000015ff057e24 */ /* 0x000fc6000f8e00ff */
        /* <DEDUP_REMOVED lines=48> */
.L_x_14117:
        /* <DEDUP_REMOVED lines=42> */
.L_x_14039:
        /* <DEDUP_REMOVED lines=11> */
[----:B------:R-:W2:Y:S01]  /*f5b0*/  LDL R8, [R1+0x38] ;  /* 0x0000380001087983 */ /* 0x000ea20000100800 */
[----:B------:R-:W-:Y:S01]  /*f5c0*/  F2FP.F16.F32.PACK_AB R12, R105, R104 ;  /* 0x00000068690c723e */ /* 0x000fe200000000ff */
[----:B------:R-:W-:Y:S01]  /*f5d0*/  ULDC.64 UR10, c[0x0][0xc00] ;  /* 0x00030000000a7ab9 */ /* 0x000fe20000000a00 */
[----:B------:R-:W-:Y:S01]  /*f5e0*/  F2FP.F16.F32.PACK_AB R14, R109, R108 ;  /* 0x0000006c6d0e723e */ /* 0x000fe200000000ff */
[----:B------:R-:W0:Y:S01]  /*f5f0*/  S2R R5, SR_SWINHI ;  /* 0x0000000000057919 */ /* 0x000e220000002f00 */
[----:B------:R-:W-:Y:S01]  /*f600*/  F2FP.F16.F32.PACK_AB R15, R111, R110 ;  /* 0x0000006e6f0f723e */ /* 0x000fe200000000ff */
[----:B------:R-:W-:Y:S01]  /*f610*/  ULDC.64 UR8, c[0x0][0xc00] ;  /* 0x0003000000087ab9 */ /* 0x000fe20000000a00 */
[----:B------:R-:W-:Y:S01]  /*f620*/  F2FP.F16.F32.PACK_AB R24, R113, R112 ;  /* 0x000000707118723e */ /* 0x000fe200000000ff */
[----:B------:R-:W-:Y:S01]  /*f630*/  UIMAD.WIDE UR8, UR38, 0x4, UR8 ;  /* 0x00000004260878a5 */ /* 0x000fe2000f8e0208 */
[----:B------:R-:W-:Y:S02]  /*f640*/  F2FP.F16.F32.PACK_AB R25, R115, R114 ;  /* 0x000000727319723e */ /* 0x000fe400000000ff */
[----:B------:R-:W-:-:S02]  /*f650*/  F2FP.F16.F32.PACK_AB R26, R117, R116 ;  /* 0x00000074751a723e */ /* 0x000fc400000000ff */
[----:B------:R-:W-:Y:S01]  /*f660*/  F2FP.F16.F32.PACK_AB R27, R119, R118 ;  /* 0x00000076771b723e */ /* 0x000fe200000000ff */
[----:B------:R-:W-:Y:S02]  /*f670*/  IMAD.U32 R30, RZ, RZ, UR8 ;  /* 0x00000008ff1e7e24 */ /* 0x000fe4000f8e00ff */
[----:B------:R-:W-:Y:S01]  /*f680*/  IMAD.U32 R31, RZ, RZ, UR9 ;  /* 0x00000009ff1f7e24 */ /* 0x000fe2000f8e00ff */
[----:B------:R-:W-:Y:S01]  /*f690*/  ULDC.64 UR8, c[0x0][0xc08] ;  /* 0x0003020000087ab9 */ /* 0x000fe20000000a00 */
[----:B------:R-:W-:Y:S02]  /*f6a0*/  MOV R28, R0 ;  /* 0x00000000001c7202 */ /* 0x000fe40000000f00 */
[----:B0-----:R-:W-:Y:S01]  /*f6b0*/  MOV R29, R5 ;  /* 0x00000005001d7202 */ /* 0x001fe20000000f00 */
[----:B------:R-:W-:Y:S02]  /*f6c0*/  BAR.SYNC.DEFER_BLOCKING 0x1, 0x180 ;  /* 0x0046000000007b1d */ /* 0x000fe40000010000 */
[----:B--2---:R-:W-:-:S03]  /*f6d0*/  IMAD.WIDE R4, R8, 0x2, R28 ;  /* 0x0000000208047825 */ /* 0x004fc600078e021c */
[C---:B------:R-:W-:Y:S02]  /*f6e0*/  IADD3 R9, P1, R4.reuse, 0x40, RZ ;  /* 0x0000004004097810 */ /* 0x040fe40007f3e0ff */
[C---:B------:R-:W-:Y:S02]  /*f6f0*/  IADD3 R11, P2, R4.reuse, 0x20, RZ ;  /* 0x00000020040b7810 */ /* 0x040fe40007f5e0ff */
[C---:B------:R-:W-:Y:S02]  /*f700*/  IADD3 R13, P0, R4.reuse, 0x60, RZ ;  /* 0x00000060040d7810 */ /* 0x040fe40007f1e0ff */
        /* <DEDUP_REMOVED lines=8> */
[----:B------:R-:W-:Y:S01]  /*f790*/  LOP3.LUT R4, R7, R4, RZ, 0x3c, !PT ;  /* 0x0000000407047212 */ /* 0x000fe200078e3cff */
[--C-:B------:R-:W-:Y:S01]  /*f7a0*/  IMAD.X R7, RZ, RZ, R5.reuse, P0 ;  /* 0x000000ffff077224 */ /* 0x100fe200000e0605 */
[----:B------:R-:W-:Y:S01]  /*f7b0*/  LOP3.LUT R8, R8, R9, RZ, 0x3c, !PT ;  /* 0x0000000908087212 */ /* 0x000fe200078e3cff */
[--C-:B------:R-:W-:Y:S01]  /*f7c0*/  IMAD.X R9, RZ, RZ, R5.reuse, P1 ;  /* 0x000000ffff097224 */ /* 0x100fe200008e0605 */
[----:B------:R-:W-:Y:S01]  /*f7d0*/  LOP3.LUT R10, R10, R11, RZ, 0x3c, !PT ;  /* 0x0000000b0a0a7212 */ /* 0x000fe200078e3cff */
[----:B------:R-:W-:Y:S01]  /*f7e0*/  IMAD.X R11, RZ, RZ, R5, P2 ;  /* 0x000000ffff0b7224 */ /* 0x000fe200010e0605 */
[----:B------:R-:W-:-:S02]  /*f7f0*/  LOP3.LUT R6, R6, R13, RZ, 0x3c, !PT ;  /* 0x0000000d06067212 */ /* 0x000fc400078e3cff */
[----:B------:R-:W-:Y:S02]  /*f800*/  MOV R36, R4 ;  /* 0x0000000400247202 */ /* 0x000fe40000000f00 */
[----:B------:R-:W-:Y:S02]  /*f810*/  MOV R32, R6 ;  /* 0x0000000600207202 */ /* 0x000fe40000000f00 */
[----:B------:R-:W-:Y:S02]  /*f820*/  MOV R34, R8 ;  /* 0x0000000800227202 */ /* 0x000fe40000000f00 */
[----:B------:R-:W-:Y:S02]  /*f830*/  MOV R35, R10 ;  /* 0x0000000a00237202 */ /* 0x000fe40000000f00 */
[----:B------:R-:W-:Y:S02]  /*f840*/  F2FP.F16.F32.PACK_AB R4, R3, R2 ;  /* 0x000000020304723e */ /* 0x000fe400000000ff */
[----:B------:R-:W-:-:S02]  /*f850*/  F2FP.F16.F32.PACK_AB R5, R91, R90 ;  /* 0x0000005a5b05723e */ /* 0x000fc400000000ff */
[----:B------:R-:W-:Y:S02]  /*f860*/  F2FP.F16.F32.PACK_AB R6, R93, R92 ;  /* 0x0000005c5d06723e */ /* 0x000fe400000000ff */
[----:B------:R-:W-:Y:S02]  /*f870*/  F2FP.F16.F32.PACK_AB R7, R95, R94 ;  /* 0x0000005e5f07723e */ /* 0x000fe400000000ff */
[----:B------:R-:W-:Y:S02]  /*f880*/  F2FP.F16.F32.PACK_AB R8, R97, R96 ;  /* 0x000000606108723e */ /* 0x000fe400000000ff */
[----:B------:R-:W-:Y:S01]  /*f890*/  F2FP.F16.F32.PACK_AB R9, R99, R98 ;  /* 0x000000626309723e */ /* 0x000fe200000000ff */
[----:B------:R-:W-:Y:S01]  /*f8a0*/  STSM.16.M88.4 [R36], R4 ;  /* 0x0000000424007844 */ /* 0x000fe20000000200 */
[----:B------:R-:W-:Y:S02]  /*f8b0*/  F2FP.F16.F32.PACK_AB R10, R101, R100 ;  /* 0x00000064650a723e */ /* 0x000fe400000000ff */
[----:B------:R-:W-:-:S02]  /*f8c0*/  F2FP.F16.F32.PACK_AB R11, R103, R102 ;  /* 0x00000066670b723e */ /* 0x000fc400000000ff */
[----:B------:R-:W-:Y:S02]  /*f8d0*/  F2FP.F16.F32.PACK_AB R13, R107, R106 ;  /* 0x0000006a6b0d723e */ /* 0x000fe400000000ff */
[----:B------:R-:W-:Y:S01]  /*f8e0*/  ISETP.NE.U32.AND P0, PT, RZ, UR10, PT ;  /* 0x0000000aff007c0c */ /* 0x000fe2000bf05070 */
[----:B------:R-:W-:Y:S03]  /*f8f0*/  STSM.16.M88.4 [R35], R8 ;  /* 0x0000000823007844 */ /* 0x000fe60000000200 */
[----:B------:R-:W-:Y:S01]  /*f900*/  ISETP.NE.AND.EX P0, PT, RZ, UR11, PT, P0 ;  /* 0x0000000bff007c0c */ /* 0x000fe2000bf05300 */
[----:B------:R-:W-:Y:S04]  /*f910*/  STSM.16.M88.4 [R34], R12 ;  /* 0x0000000c22007844 */ /* 0x000fe80000000200 */
[----:B------:R0:W-:Y:S01]  /*f920*/  STSM.16.M88.4 [R32], R24 ;  /* 0x0000001820007844 */ /* 0x0001e20000000200 */
[----:B------:R-:W-:Y:S08]  /*f930*/  BAR.SYNC.DEFER_BLOCKING 0x1, 0x180 ;  /* 0x0046000000007b1d */ /* 0x000ff00000010000 */
[----:B0-----:R-:W0:Y:S01]  /*f940*/  LDC R32, c[0x0][0xbe8] ;  /* 0x0002fa00ff207b82 */ /* 0x001e220000000800 */
        /* <DEDUP_REMOVED lines=8> */
[----:B------:R-:W-:Y:S02]  /*f9d0*/  @UP0 ULDC.64 UR8, c[0x0][0xc08] ;  /* 0x0003020000080ab9 */ /* 0x000fe40000000a00 */
[----:B------:R-:W-:Y:S02]  /*f9e0*/  @UP0 UIMAD.WIDE UR8, UR38, 0x4, UR8 ;  /* 0x00000004260808a5 */ /* 0x000fe4000f8e0208 */
[----:B------:R-:W-:-:S06]  /*f9f0*/  UISETP.NE.AND UP0, UPT, UR46, URZ, UPT ;  /* 0x0000003f2e00728c */ /* 0x000fcc000bf05270 */
[----:B------:R-:W0:Y:S01]  /*fa00*/  @P1 LDC R6, c[0x0][0xbec] ;  /* 0x0002fb00ff061b82 */ /* 0x000e220000000800 */
[----:B------:R-:W-:Y:S01]  /*fa10*/  USEL UR4, UR46, UR4, UP0 ;  /* 0x000000042e047287 */ /* 0x000fe20008000000 */
[----:B------:R-:W-:Y:S01]  /*fa20*/  IMAD.U32 R4, RZ, RZ, UR8 ;  /* 0x00000008ff047e24 */ /* 0x000fe2000f8e00ff */
[----:B------:R-:W-:Y:S01]  /*fa30*/  UMOV UR19, 0x9b8 ;  /* 0x000009b800137882 */ /* 0x000fe20000000000 */
[----:B------:R-:W-:Y:S01]  /*fa40*/  IMAD.U32 R5, RZ, RZ, UR9 ;  /* 0x00000009ff057e24 */ /* 0x000fe2000f8e00ff */
[----:B------:R-:W-:-:S03]  /*fa50*/  UISETP.GT.AND UP1, UPT, UR4, 0x1, UPT ;  /* 0x000000010400788c */ /* 0x000fc6000bf24270 */
[----:B------:R-:W1:Y:S01]  /*fa60*/  @P1 LDC R11, c[0x0][0xbf0] ;  /* 0x0002fc00ff0b1b82 */ /* 0x000e620000000800 */
[----:B------:R-:W-:Y:S01]  /*fa70*/  USEL UR19, UR19, 0x978, UP1 ;  /* 0x0000097813137887 */ /* 0x000fe20008800000 */
[----:B------:R-:W-:Y:S01]  /*fa80*/  VIADD R13, R17, UR39 ;  /* 0x00000027110d7c36 */ /* 0x000fe20008000000 */
[----:B------:R-:W-:Y:S01]  /*fa90*/  UISETP.NE.U32.AND UP0, UPT, UR10, URZ, UPT ;  /* 0x0000003f0a00728c */ /* 0x000fe2000bf05070 */
[----:B------:R0:W5:Y:S01]  /*faa0*/  @P4 LDG.E R9, desc[UR54][R4.64] ;  /* 0x0000003604094981 */ /* 0x000162000c1e1900 */
[----:B------:R-:W-:Y:S01]  /*fab0*/  UMOV UR4, URZ ;  /* 0x0000003f00047c82 */ /* 0x000fe20008000000 */
[----:B------:R-:W-:Y:S01]  /*fac0*/  USHF.R.S32.HI UR10, URZ, 0x1f, UR38 ;  /* 0x0000001f3f0a7899 */ /* 0x000fe20008011426 */
[----:B------:R-:W-:Y:S01]  /*fad0*/  IMAD.MOV.U32 R7, RZ, RZ, R13 ;  /* 0x000000ffff077224 */ /* 0x000fe200078e000d */
[----:B------:R-:W-:Y:S02]  /*fae0*/  UISETP.NE.AND.EX UP0, UPT, UR11, URZ, UPT, UP0 ;  /* 0x0000003f0b00728c */ /* 0x000fe4000bf05300 */
[----:B------:R-:W-:-:S02]  /*faf0*/  USEL UR9, UR41, URZ, UP1 ;  /* 0x0000003f29097287 */ /* 0x000fc40008800000 */
[----:B------:R-:W-:Y:S02]  /*fb00*/  USEL UR8, UR38, URZ, !UP0 ;  /* 0x0000003f26087287 */ /* 0x000fe4000c000000 */
[----:B------:R-:W-:Y:S01]  /*fb10*/  USEL UR18, UR10, URZ, !UP0 ;  /* 0x0000003f0a127287 */ /* 0x000fe2000c000000 */
[----:B------:R-:W-:Y:S02]  /*fb20*/  ULDC.64 UR12, c[0x0][UR19+0x220] ;  /* 0x00008800130c7abb */ /* 0x000fe40008000a00 */
[----:B------:R-:W-:Y:S01]  /*fb30*/  ULDC.64 UR10, c[0x0][UR19+0x218] ;  /* 0x00008600130a7abb */ /* 0x000fe20008000a00 */
[----:B0-----:R-:W-:Y:S01]  /*fb40*/  @P1 IMAD.HI.U32 R4, R13, R6, RZ ;  /* 0x000000060d041227 */ /* 0x001fe200078e00ff */
[----:B------:R-:W-:Y:S01]  /*fb50*/  ULDC.64 UR14, c[0x0][UR19+0x228] ;  /* 0x00008a00130e7abb */ /* 0x000fe20008000a00 */
[----:B------:R-:W-:Y:S02]  /*fb60*/  UIMAD UR13, UR13, UR8, URZ ;  /* 0x000000080d0d72a4 */ /* 0x000fe4000f8e023f */
[----:B------:R-:W-:-:S02]  /*fb70*/  UIMAD.WIDE.U32 UR16, UR10, UR37, URZ ;  /* 0x000000250a1072a5 */ /* 0x000fc4000f8e003f */
[----:B------:R-:W-:Y:S01]  /*fb80*/  UIMAD UR20, UR11, UR37, URZ ;  /* 0x000000250b1472a4 */ /* 0x000fe2000f8e023f */
[----:B-1----:R-:W-:Y:S01]  /*fb90*/  @P1 SHF.R.U32.HI R7, RZ, R11, R4 ;  /* 0x0000000bff071219 */ /* 0x002fe20000011604 */
[----:B------:R-:W-:Y:S02]  /*fba0*/  UIMAD.WIDE.U32 UR10, UR12, UR8, URZ ;  /* 0x000000080c0a72a5 */ /* 0x000fe4000f8e003f */
[----:B------:R-:W-:Y:S02]  /*fbb0*/  UIMAD.WIDE.U32 UR22, UR14, UR9, URZ ;  /* 0x000000090e1672a5 */ /* 0x000fe4000f8e003f */
[----:B------:R-:W-:Y:S01]  /*fbc0*/  UIMAD UR9, UR15, UR9, URZ ;  /* 0x000000090f0972a4 */ /* 0x000fe2000f8e023f */
[----:B------:R-:W-:Y:S01]  /*fbd0*/  IMAD.MOV R11, RZ, RZ, -R7 ;  /* 0x000000ffff0b7224 */ /* 0x000fe200078e0a07 */
[----:B------:R-:W-:Y:S02]  /*fbe0*/  UIMAD UR13, UR12, UR18, UR13 ;  /* 0x000000120c0d72a4 */ /* 0x000fe4000f8e020d */
[----:B------:R-:W-:Y:S01]  /*fbf0*/  UIADD3 UR20, UR17, UR20, URZ ;  /* 0x0000001411147290 */ /* 0x000fe2000fffe03f */
        /* <DEDUP_REMOVED lines=29> */
.L_x_14120:
        /* <DEDUP_REMOVED lines=11> */
[----:B------:R-:W-:Y:S01]  /*fe80*/  IMAD.IADD R12, R14, 0x1, -R12 ;  /* 0x000000010e0c7824 */ /* 0x000fe200078e0a0c */
[----:B------:R-:W-:-:S04]  /*fe90*/  PLOP3.LUT P3, PT, PT, PT, UP1, 0x80, 0x0 ;  /* 0x000000000000781c */ /* 0x000fc80003f6f018 */
[----:B------:R-:W-:Y:S01]  /*fea0*/  LOP3.LUT P0, RZ, R12, 0x3, RZ, 0xc0, !PT ;  /* 0x000000030cff7812 */ /* 0x000fe2000780c0ff */
[----:B--2---:R-:W-:-:S04]  /*feb0*/  VIADD R11, R11, UR39 ;  /* 0x000000270b0b7c36 */ /* 0x004fc80008000000 */
[C---:B------:R-:W-:Y:S01]  /*fec0*/  VIADD R9, R11.reuse, 0x8 ;  /* 0x000000080b097836 */ /* 0x040fe20000000000 */
[----:B------:R-:W-:-:S04]  /*fed0*/  ISETP.GE.OR P2, PT, R11, R30, P0 ;  /* 0x0000001e0b00720c */ /* 0x000fc80000746670 */
[----:B------:R-:W-:-:S09]  /*fee0*/  ISETP.GE.OR P0, PT, R9, R30, P0 ;  /* 0x0000001e0900720c */ /* 0x000fd20000706670 */
[----:B0-----:R0:W-:Y:S01]  /*fef0*/  @!P2 ST.E desc[UR54][R4.64], R21 ;  /* 0x000000150400a985 */ /* 0x0011e2000c101936 */
[----:B------:R-:W-:-:S03]  /*ff00*/  ISETP.GE.AND P2, PT, R11, R30, PT ;  /* 0x0000001e0b00720c */ /* 0x000fc60003f46270 */
[----:B------:R0:W-:Y:S01]  /*ff10*/  @!P0 ST.E desc[UR54][R6.64], R20 ;  /* 0x0000001406008985 */ /* 0x0001e2000c101936 */
[----:B------:R-:W-:Y:S01]  /*ff20*/  ISETP.GE.AND P0, PT, R9, R30, PT ;  /* 0x0000001e0900720c */ /* 0x000fe20003f06270 */
[----:B------:R-:W-:-:S12]  /*ff30*/  @P3 BRA `(.L_x_14121) ;  /* 0x0000000400c43947 */ /* 0x000fd80003800000 */
[----:B------:R-:W1:Y:S01]  /*ff40*/  S2R R12, SR_TID.X ;  /* 0x00000000000c7919 */ /* 0x000e620000002100 */
[----:B------:R-:W-:Y:S01]  /*ff50*/  ULDC.64 UR12, c[0x0][0xaa0] ;  /* 0x0002a800000c7ab9 */ /* 0x000fe20000000a00 */
[----:B-1----:R-:W-:-:S05]  /*ff60*/  VIADD R12, R12, 0xffffff80 ;  /* 0xffffff800c0c7836 */ /* 0x002fca0000000000 */
[----:B------:R-:W-:-:S04]  /*ff70*/  SHF.R.S32.HI R35, RZ, 0x1f, R12 ;  /* 0x0000001fff237819 */ /* 0x000fc8000001140c */
[----:B------:R-:W-:-:S04]  /*ff80*/  LEA.HI R35, R35, R12, RZ, 0x3 ;  /* 0x0000000c23237211 */ /* 0x000fc800078f18ff */
[----:B------:R-:W-:-:S05]  /*ff90*/  SHF.R.S32.HI R35, RZ, 0x3, R35 ;  /* 0x00000003ff237819 */ /* 0x000fca0000011423 */
[----:B------:R-:W-:-:S04]  /*ffa0*/  IMAD R3, R35, 0x40, R19 ;  /* 0x0000004023037824 */ /* 0x000fc800078e0213 */
[----:B------:R-:W-:-:S03]  /*ffb0*/  IMAD.WIDE R28, R3, 0x2, R28 ;  /* 0x00000002031c7825 */ /* 0x000fc600078e021c */
[C---:B------:R-:W-:Y:S02]  /*ffc0*/  IADD3 R9, P0, R28.reuse, 0x1800, RZ ;  /* 0x000018001c097810 */ /* 0x040fe40007f1e0ff */
[C---:B------:R-:W-:Y:S02]  /*ffd0*/  IADD3 R13, P2, R28.reuse, 0x3000, RZ ;  /* 0x000030001c0d7810 */ /* 0x040fe40007f5e0ff */
[----:B0-----:R-:W-:Y:S02]  /*ffe0*/  LOP3.LUT R5, R28, 0x380, RZ, 0xc0, !PT ;  /* 0x000003801c057812 */ /* 0x001fe400078ec0ff */
        /* <DEDUP_REMOVED lines=11> */
[----:B------:R-:W2:Y:S04]  /*100a0*/  LD.E.128 R4, desc[UR54][R4.64] ;  /* 0x0000003604047980 */ /* 0x000ea8000c101d00 */
[----:B------:R-:W3:Y:S04]  /*100b0*/  LD.E.128 R8, desc[UR54][R8.64] ;  /* 0x0000003608087980 */ /* 0x000ee8000c101d00 */
[----:B------:R-:W4:Y:S01]  /*100c0*/  LD.E.128 R12, desc[UR54][R12.64] ;  /* 0x000000360c0c7980 */ /* 0x000f22000c101d00 */
[----:B------:R-:W-:-:S04]  /*100d0*/  IADD3 R3, P0, R28, 0x4800, RZ ;  /* 0x000048001c037810 */ /* 0x000fc80007f1e0ff */
[----:B------:R-:W-:Y:S01]  /*100e0*/  LOP3.LUT R2, R3, 0x380, RZ, 0xc0, !PT ;  /* 0x0000038003027812 */ /* 0x000fe200078ec0ff */
[----:B------:R-:W-:Y:S01]  /*100f0*/  IMAD.X R25, RZ, RZ, R29, P0 ;  /* 0x000000ffff197224 */ /* 0x000fe200000e061d */
[----:B------:R-:W-:Y:S01]  /*10100*/  UIMAD UR9, UR14, UR12, URZ ;  /* 0x0000000c0e0972a4 */ /* 0x000fe2000f8e023f */
[----:B------:R-:W0:Y:S01]  /*10110*/  @P1 LDC R29, c[0x0][0xbf0] ;  /* 0x0002fc00ff1d1b82 */ /* 0x000e220000000800 */
[----:B------:R-:W-:-:S04]  /*10120*/  SHF.R.U64 R2, R2, 0x3, RZ ;  /* 0x0000000302027819 */ /* 0x000fc800000012ff */
[----:B------:R-:W-:-:S03]  /*10130*/  LOP3.LUT R24, R2, R3, RZ, 0x3c, !PT ;  /* 0x0000000302187212 */ /* 0x000fc600078e3cff */
[----:B------:R-:W1:Y:S01]  /*10140*/  @P1 LDC R3, c[0x0][0xbec] ;  /* 0x0002fb00ff031b82 */ /* 0x000e620000000800 */
[----:B------:R-:W-:Y:S02]  /*10150*/  UIMAD.WIDE.U32 UR10, UR4, UR12, URZ ;  /* 0x0000000c040a72a5 */ /* 0x000fe4000f8e003f */
[----:B------:R-:W-:Y:S01]  /*10160*/  UIMAD UR9, UR4, UR13, UR9 ;  /* 0x0000000d040972a4 */ /* 0x000fe2000f8e0209 */
[----:B------:R-:W-:Y:S01]  /*10170*/  IMAD R2, R18, 0x30, R35 ;  /* 0x0000003012027824 */ /* 0x000fe200078e0223 */
[----:B------:R-:W5:Y:S01]  /*10180*/  LD.E.128 R24, desc[UR54][R24.64] ;  /* 0x0000003618187980 */ /* 0x000f62000c101d00 */
[----:B------:R-:W-:Y:S01]  /*10190*/  ULDC.64 UR12, c[0x0][0xae8] ;  /* 0x0002ba00000c7ab9 */ /* 0x000fe20000000a00 */
[----:B------:R-:W-:Y:S01]  /*101a0*/  UIADD3 UR11, UR11, UR9, URZ ;  /* 0x000000090b0b7290 */ /* 0x000fe2000fffe03f */
[----:B------:R-:W-:Y:S01]  /*101b0*/  VIADD R28, R2, UR39 ;  /* 0x00000027021c7c36 */ /* 0x000fe20008000000 */
[----:B------:R-:W-:Y:S01]  /*101c0*/  USHF.R.S32.HI UR4, URZ, 0x1f, UR8 ;  /* 0x0000001f3f047899 */ /* 0x000fe20008011408 */
[----:B------:R-:W-:Y:S01]  /*101d0*/  @!PT LDS RZ, [RZ] ;  /* 0x00000000fffff984 */ /* 0x000fe20000000800 */
[----:B------:R-:W-:Y:S01]  /*101e0*/  @!PT LDS RZ, [RZ] ;  /* 0x00000000fffff984 */ /* 0x000fe20000000800 */
[----:B------:R-:W-:Y:S01]  /*101f0*/  @!PT LDS RZ, [RZ] ;  /* 0x00000000fffff984 */ /* 0x000fe20000000800 */
[----:B------:R-:W-:Y:S01]  /*10200*/  @!PT LDS RZ, [RZ] ;  /* 0x00000000fffff984 */ /* 0x000fe20000000800 */
[----:B------:R0:W-:Y:S06]  /*10210*/  MEMBAR.ALL.CTA ;  /* 0x0000000000007992 */ /* 0x0001ec0000008000 */
[----:B0-----:R-:W0:Y:S01]  /*10220*/  FENCE.VIEW.ASYNC.S ;  /* 0x00000000000073c6 */ /* 0x001e220000000000 */
[----:B------:R-:W-:Y:S01]  /*10230*/  UIMAD.WIDE.U32 UR10, UR37, UR12, UR10 ;  /* 0x0000000c250a72a5 */ /* 0x000fe2000f8e000a */
[----:B------:R-:W-:-:S02]  /*10240*/  IMAD.MOV.U32 R21, RZ, RZ, R28 ;  /* 0x000000ffff157224 */ /* 0x000fc400078e001c */
[----:B------:R-:W-:Y:S01]  /*10250*/  VIADD R0, R0, 0x16820 ;  /* 0x0001682000007836 */ /* 0x000fe20000000000 */
[----:B------:R-:W-:-:S03]  /*10260*/  UIMAD UR11, UR37, UR13, UR11 ;  /* 0x0000000d250b72a4 */ /* 0x000fc6000f8e020b */
[----:B------:R-:W-:Y:S01]  /*10270*/  ULDC.64 UR12, c[0x0][0xaf0] ;  /* 0x0002bc00000c7ab9 */ /* 0x000fe20000000a00 */
[----:B------:R-:W-:Y:S01]  /*10280*/  PRMT R0, RZ, 0x654, R0 ;  /* 0x00000654ff007816 */ /* 0x000fe20000000000 */
[----:B------:R-:W-:Y:S01]  /*10290*/  UIMAD UR4, UR4, UR12, URZ ;  /* 0x0000000c040472a4 */ /* 0x000fe2000f8e023f */
[----:B-1----:R-:W-:-:S03]  /*102a0*/  @P1 IMAD.HI.U32 R2, R28, R3, RZ ;  /* 0x000000031c021227 */ /* 0x002fc600078e00ff */
[----:B------:R-:W-:Y:S02]  /*102b0*/  UIMAD UR4, UR8, UR13, UR4 ;  /* 0x0000000d080472a4 */ /* 0x000fe4000f8e0204 */
[----:B------:R-:W-:Y:S01]  /*102c0*/  UIMAD.WIDE.U32 UR8, UR8, UR12, UR10 ;  /* 0x0000000c080872a5 */ /* 0x000fe2000f8e000a */
[----:B------:R-:W-:Y:S02]  /*102d0*/  @P1 SHF.R.U32.HI R21, RZ, R29, R2 ;  /* 0x0000001dff151219 */ /* 0x000fe40000011602 */
[----:B------:R-:W-:Y:S01]  /*102e0*/  ULDC.64 UR10, c[0x0][0xae0] ;  /* 0x0002b800000a7ab9 */ /* 0x000fe20000000a00 */
[----:B------:R-:W-:Y:S01]  /*102f0*/  UIADD3 UR4, UR9, UR4, URZ ;  /* 0x0000000409047290 */ /* 0x000fe2000fffe03f */
[--C-:B------:R-:W-:Y:S01]  /*10300*/  SHF.R.S32.HI R20, RZ, 0x1f, R21.reuse ;  /* 0x0000001fff147819 */ /* 0x100fe20000011415 */
[----:B------:R-:W-:Y:S01]  /*10310*/  IMAD.MOV R29, RZ, RZ, -R21 ;  /* 0x000000ffff1d7224 */ /* 0x000fe200078e0a15 */
[----:B0-----:R0:W-:Y:S01]  /*10320*/  SYNCS.ARRIVE.TRANS64.RED.A1T0 RZ, [R0+URZ], RZ ;  /* 0x000000ff00ff79a7 */ /* 0x0011e2000810043f */
[----:B------:R-:W-:-:S02]  /*10330*/  IMAD.U32 R3, RZ, RZ, UR9 ;  /* 0x00000009ff037e24 */ /* 0x000fc4000f8e00ff */
[----:B------:R-:W-:Y:S02]  /*10340*/  IMAD R20, R20, UR10, RZ ;  /* 0x0000000a14147c24 */ /* 0x000fe4000f8e02ff */
[----:B------:R-:W-:Y:S02]  /*10350*/  IMAD R29, R32, R29, R28 ;  /* 0x0000001d201d7224 */ /* 0x000fe400078e021c */
[----:B------:R-:W-:Y:S01]  /*10360*/  IMAD.U32 R2, RZ, RZ, UR8 ;  /* 0x00000008ff027e24 */ /* 0x000fe2000f8e00ff */
[----:B------:R-:W-:Y:S01]  /*10370*/  ULDC.64 UR8, c[0x0][0xad8] ;  /* 0x0002b60000087ab9 */ /* 0x000fe20000000a00 */
[----:B------:R-:W-:Y:S01]  /*10380*/  IMAD.U32 R3, RZ, RZ, UR4 ;  /* 0x00000004ff037e24 */ /* 0x000fe2000f8e00ff */
[----:B------:R-:W-:Y:S01]  /*10390*/  ULDC UR4, c[0x0][0xac8] ;  /* 0x0002b20000047ab9 */ /* 0x000fe20000000800 */
[C---:B------:R-:W-:Y:S01]  /*103a0*/  IMAD R31, R21.reuse, UR11, R20 ;  /* 0x0000000b151f7c24 */ /* 0x040fe2000f8e0214 */
[----:B------:R-:W-:Y:S01]  /*103b0*/  SHF.R.S32.HI R20, RZ, 0x1f, R29 ;  /* 0x0000001fff147819 */ /* 0x000fe2000001141d */
[----:B------:R-:W-:-:S04]  /*103c0*/  IMAD.WIDE.U32 R2, R21, UR10, R2 ;  /* 0x0000000a15027c25 */ /* 0x000fc8000f8e0002 */
[----:B------:R-:W-:Y:S02]  /*103d0*/  IMAD.IADD R3, R3, 0x1, R31 ;  /* 0x0000000103037824 */ /* 0x000fe400078e021f */
[----:B------:R-:W-:Y:S02]  /*103e0*/  IMAD R20, R20, UR8, RZ ;  /* 0x0000000814147c24 */ /* 0x000fe4000f8e02ff */
[----:B------:R-:W-:-:S04]  /*103f0*/  IMAD.WIDE.U32 R2, R29, UR8, R2 ;  /* 0x000000081d027c25 */ /* 0x000fc8000f8e0002 */
[----:B------:R-:W-:Y:S01]  /*10400*/  IMAD R21, R29, UR9, R20 ;  /* 0x000000091d157c24 */ /* 0x000fe2000f8e0214 */
[----:B------:R-:W-:Y:S01]  /*10410*/  ULDC.64 UR8, c[0x0][0xa80] ;  /* 0x0002a00000087ab9 */ /* 0x000fe20000000a00 */
[----:B------:R-:W-:Y:S01]  /*10420*/  VIADD R31, R35, UR39 ;  /* 0x00000027231f7c36 */ /* 0x000fe20008000000 */
[C---:B------:R-:W-:Y:S01]  /*10430*/  LEA R32, P0, R2.reuse, UR8, 0x1 ;  /* 0x0000000802207c11 */ /* 0x040fe2000f8008ff */
[----:B------:R-:W-:Y:S01]  /*10440*/  IMAD.IADD R3, R3, 0x1, R21 ;  /* 0x0000000103037824 */ /* 0x000fe200078e0215 */
[----:B------:R-:W-:Y:S01]  /*10450*/  SHF.R.S32.HI R35, RZ, 0x1f, R19 ;  /* 0x0000001fff237819 */ /* 0x000fe20000011413 */
[C---:B------:R-:W-:Y:S02]  /*10460*/  VIADD R21, R31.reuse, 0x60 ;  /* 0x000000601f157836 */ /* 0x040fe40000000000 */
[----:B------:R-:W1:Y:S01]  /*10470*/  SHFL.IDX PT, R20, R32, 0x1, 0x181f ;  /* 0x00381f0020147f89 */ /* 0x000e6200000e0000 */
[----:B------:R-:W-:Y:S01]  /*10480*/  LEA.HI.X R33, R2, UR9, R3, 0x1, P0 ;  /* 0x0000000902217c11 */ /* 0x000fe200080f0c03 */
[----:B------:R-:W-:Y:S01]  /*10490*/  VIADD R3, R31, 0x30 ;  /* 0x000000301f037836 */ /* 0x000fe20000000000 */
[----:B------:R-:W-:Y:S01]  /*104a0*/  ISETP.GE.AND P0, PT, R19, UR4, PT ;  /* 0x0000000413007c0c */ /* 0x000fe2000bf06270 */
[----:B------:R-:W0:Y:S03]  /*104b0*/  SHFL.IDX PT, R2, R32, RZ, 0x181f ;  /* 0x00181fff20027589 */ /* 0x000e2600000e0000 */
[-C--:B------:R-:W-:Y:S01]  /*104c0*/  ISETP.GE.OR P1, PT, R31, R30.reuse, P0 ;  /* 0x0000001e1f00720c */ /* 0x080fe20000726670 */
[----:B------:R-:W0:Y:S01]  /*104d0*/  SHFL.IDX PT, R28, R32, 0x2, 0x181f ;  /* 0x00581f00201c7f89 */ /* 0x000e2200000e0000 */
[-C--:B------:R-:W-:Y:S01]  /*104e0*/  ISETP.GE.OR P2, PT, R3, R30.reuse, P0 ;  /* 0x0000001e0300720c */ /* 0x080fe20000746670 */
[----:B------:R-:W-:Y:S01]  /*104f0*/  VIADD R31, R31, 0x90 ;  /* 0x000000901f1f7836 */ /* 0x000fe20000000000 */
[-C--:B------:R-:W-:Y:S01]  /*10500*/  ISETP.GE.OR P3, PT, R21, R30.reuse, P0 ;  /* 0x0000001e1500720c */ /* 0x080fe20000766670 */
[----:B------:R-:W0:Y:S03]  /*10510*/  SHFL.IDX PT, R34, R33, RZ, 0x181f ;  /* 0x00181fff21227589 */ /* 0x000e2600000e0000 */
[----:B------:R-:W-:Y:S01]  /*10520*/  ISETP.GE.OR P0, PT, R31, R30, P0 ;  /* 0x0000001e1f00720c */ /* 0x000fe20000706670 */
[----:B------:R-:W0:Y:S04]  /*10530*/  SHFL.IDX PT, R36, R33, 0x1, 0x181f ;  /* 0x00381f0021247f89 */ /* 0x000e2800000e0000 */
[----:B------:R-:W0:Y:S02]  /*10540*/  SHFL.IDX PT, R38, R33, 0x2, 0x181f ;  /* 0x00581f0021267f89 */ /* 0x000e2400000e0000 */
[----:B-1----:R-:W-:-:S02]  /*10550*/  @!P2 LEA R20, P5, R19, R20, 0x1 ;  /* 0x000000141314a211 */ /* 0x002fc400078a08ff */
[----:B------:R-:W1:Y:S01]  /*10560*/  SHFL.IDX PT, R32, R32, 0x3, 0x181f ;  /* 0x00781f0020207f89 */ /* 0x000e6200000e0000 */
[----:B0-----:R-:W-:-:S03]  /*10570*/  @!P1 LEA R2, P4, R19, R2, 0x1 ;  /* 0x0000000213029211 */ /* 0x001fc600078808ff */
[----:B------:R0:W0:Y:S01]  /*10580*/  SHFL.IDX PT, R0, R33, 0x3, 0x181f ;  /* 0x00781f0021007f89 */ /* 0x00002200000e0000 */
[C---:B------:R-:W-:Y:S02]  /*10590*/  @!P3 LEA R28, P6, R19.reuse, R28, 0x1 ;  /* 0x0000001c131cb211 */ /* 0x040fe400078c08ff */
[C-C-:B------:R-:W-:Y:S02]  /*105a0*/  @!P1 LEA.HI.X R3, R19.reuse, R34, R35.reuse, 0x1, P4 ;  /* 0x0000002213039211 */ /* 0x140fe400020f0c23 */
[C-C-:B------:R-:W-:Y:S02]  /*105b0*/  @!P2 LEA.HI.X R21, R19.reuse, R36, R35.reuse, 0x1, P5 ;  /* 0x000000241315a211 */ /* 0x140fe400028f0c23 */
[----:B------:R-:W-:Y:S01]  /*105c0*/  @!P3 LEA.HI.X R29, R19, R38, R35, 0x1, P6 ;  /* 0x00000026131db211 */ /* 0x000fe200030f0c23 */
[----:B--2---:R2:W-:Y:S04]  /*105d0*/  @!P1 ST.E.128 desc[UR54][R2.64], R4 ;  /* 0x0000000402009985 */ /* 0x0045e8000c101d36 */
[----:B---3--:R2:W-:Y:S04]  /*105e0*/  @!P2 ST.E.128 desc[UR54][R20.64], R8 ;  /* 0x000000081400a985 */ /* 0x0085e8000c101d36 */
[----:B----4-:R2:W-:Y:S01]  /*105f0*/  @!P3 ST.E.128 desc[UR54][R28.64], R12 ;  /* 0x0000000c1c00b985 */ /* 0x0105e2000c101d36 */
[----:B01----:R-:W-:Y:S05]  /*10600*/  @P0 BRA `(.L_x_14122) ;  /* 0x0000001000c00947 */ /* 0x003fea0003800000 */
[----:B--2---:R-:W-:-:S04]  /*10610*/  LEA R2, P0, R19, R32, 0x1 ;  /* 0x0000002013027211 */ /* 0x004fc800078008ff */
[----:B------:R-:W-:-:S05]  /*10620*/  LEA.HI.X R3, R19, R0, R35, 0x1, P0 ;  /* 0x0000000013037211 */ /* 0x000fca00000f0c23 */
[----:B-----5:R3:W-:Y:S01]  /*10630*/  ST.E.128 desc[UR54][R2.64], R24 ;  /* 0x0000001802007985 */ /* 0x0207e2000c101d36 */
[----:B------:R-:W-:Y:S05]  /*10640*/  BRA `(.L_x_14122) ;  /* 0x0000001000b07947 */ /* 0x000fea0003800000 */
.L_x_14121:
[----:B------:R-:W-:Y:S01]  /*10650*/  ULDC.64 UR12, c[0x0][0xb08] ;  /* 0x0002c200000c7ab9 */ /* 0x000fe20000000a00 */
[----:B0-----:R-:W0:Y:S01]  /*10660*/  @P1 LDC R4, c[0x0][0xbec] ;  /* 0x0002fb00ff041b82 */ /* 0x001e220000000800 */
[----:B------:R-:W-:Y:S01]  /*10670*/  UIMAD UR9, UR14, UR12, URZ ;  /* 0x0000000c0e0972a4 */ /* 0x000fe2000f8e023f */
[----:B------:R-:W-:Y:S01]  /*10680*/  IMAD.MOV.U32 R7, RZ, RZ, R13 ;  /* 0x000000ffff077224 */ /* 0x000fe200078e000d */
[----:B------:R-:W-:Y:S01]  /*10690*/  UIMAD.WIDE.U32 UR10, UR4, UR12, URZ ;  /* 0x0000000c040a72a5 */ /* 0x000fe2000f8e003f */
[----:B------:R-:W-:Y:S01]  /*106a0*/  BSSY B1, `(.L_x_14123) ;  /* 0x0000055000017945 */ /* 0x000fe20003800000 */
[----:B------:R-:W-:Y:S01]  /*106b0*/  UIMAD UR9, UR4, UR13, UR9 ;  /* 0x0000000d040972a4 */ /* 0x000fe2000f8e0209 */
[----:B------:R-:W-:Y:S01]  /*106c0*/  SHF.R.S32.HI R20, RZ, 0x1f, R22 ;  /* 0x0000001fff147819 */ /* 0x000fe20000011416 */
        /* <DEDUP_REMOVED lines=15> */
[----:B0-----:R-:W-:Y:S02]  /*107c0*/  @P1 IMAD.HI.U32 R4, R13, R4, RZ ;  /* 0x000000040d041227 */ /* 0x001fe400078e00ff */
[----:B------:R-:W-:-:S02]  /*107d0*/  UIMAD UR4, UR8, UR13, UR4 ;  /* 0x0000000d080472a4 */ /* 0x000fc4000f8e0204 */
        /* <DEDUP_REMOVED lines=24> */
[----:B------:R-:W-:Y:S01]  /*10960*/  LEA R0, P1, R4, UR8, 0x2 ;  /* 0x0000000804007c11 */ /* 0x000fe2000f8210ff */
[----:B------:R-:W-:-:S03]  /*10970*/  IMAD.IADD R5, R5, 0x1, R7 ;  /* 0x0000000105057824 */ /* 0x000fc600078e0207 */
[----:B------:R-:W-:Y:S01]  /*10980*/  PRMT R6, RZ, 0x654, R6 ;  /* 0x00000654ff067816 */ /* 0x000fe20000000006 */
[----:B------:R0:W1:Y:S01]  /*10990*/  SHFL.IDX PT, R21, R0, RZ, 0x1c1f ;  /* 0x001c1fff00157589 */ /* 0x00006200000e0000 */
[----:B------:R-:W-:Y:S02]  /*109a0*/  LEA.HI.X R14, R4, UR9, R5, 0x2, P1 ;  /* 0x00000009040e7c11 */ /* 0x000fe400088f1405 */
[----:B------:R0:W-:Y:S03]  /*109b0*/  SYNCS.ARRIVE.TRANS64.RED.A1T0 RZ, [R6+URZ], RZ ;  /* 0x000000ff06ff79a7 */ /* 0x0001e6000810043f */
        /* <DEDUP_REMOVED lines=8> */
[C---:B0-----:R-:W-:Y:S02]  /*10a40*/  @!P3 LEA R6, P5, R157.reuse, R21, 0x2 ;  /* 0x000000159d06b211 */ /* 0x041fe400078a10ff */
[-C--:B--2---:R-:W-:Y:S02]  /*10a50*/  @!P2 LEA.HI.X R5, R16, R15.reuse, R30, 0x2, P4 ;  /* 0x0000000f1005a211 */ /* 0x084fe400020f141e */
[----:B------:R-:W-:Y:S02]  /*10a60*/  @!P3 LEA.HI.X R7, R157, R15, R29, 0x2, P5 ;  /* 0x0000000f9d07b211 */ /* 0x000fe400028f141d */
[----:B------:R-:W-:Y:S01]  /*10a70*/  @!P6 LEA R8, P4, R156, R21, 0x2 ;  /* 0x000000159c08e211 */ /* 0x000fe200078810ff */
[----:B------:R0:W-:Y:S01]  /*10a80*/  @!P2 ST.E.64 desc[UR54][R4.64], R2 ;  /* 0x000000020400a985 */ /* 0x0001e2000c101b36 */
[----:B------:R-:W-:-:S02]  /*10a90*/  ISETP.GE.AND P2, PT, R154, UR4, PT ;  /* 0x000000049a007c0c */ /* 0x000fc4000bf46270 */
[----:B------:R-:W-:Y:S01]  /*10aa0*/  @!P6 LEA.HI.X R9, R156, R15, R28, 0x2, P4 ;  /* 0x0000000f9c09e211 */ /* 0x000fe200020f141c */
[----:B------:R1:W-:Y:S01]  /*10ab0*/  @!P3 ST.E.64 desc[UR54][R6.64], R92 ;  /* 0x0000005c0600b985 */ /* 0x0003e2000c101b36 */
[----:B------:R-:W-:Y:S02]  /*10ac0*/  ISETP.GE.AND P3, PT, R153, UR4, PT ;  /* 0x0000000499007c0c */ /* 0x000fe4000bf66270 */
[C---:B------:R-:W-:Y:S01]  /*10ad0*/  @!P1 LEA R10, P5, R155.reuse, R21, 0x2 ;  /* 0x000000159b0a9211 */ /* 0x040fe200078a10ff */
[----:B------:R3:W-:Y:S01]  /*10ae0*/  @!P6 ST.E.64 desc[UR54][R8.64], R96 ;  /* 0x000000600800e985 */ /* 0x0007e2000c101b36 */
[----:B------:R-:W-:Y:S02]  /*10af0*/  ISETP.GE.AND P4, PT, R152, UR4, PT ;  /* 0x0000000498007c0c */ /* 0x000fe4000bf86270 */
[----:B------:R-:W-:Y:S02]  /*10b00*/  ISETP.GE.AND P6, PT, R22, UR4, PT ;  /* 0x0000000416007c0c */ /* 0x000fe4000bfc6270 */
[----:B------:R-:W-:-:S02]  /*10b10*/  @!P1 LEA.HI.X R11, R155, R15, R27, 0x2, P5 ;  /* 0x0000000f9b0b9211 */ /* 0x000fc400028f141b */
[----:B------:R-:W-:-:S03]  /*10b20*/  @!P2 LEA R12, P5, R154, R21, 0x2 ;  /* 0x000000159a0ca211 */ /* 0x000fc600078a10ff */
[----:B------:R3:W-:Y:S01]  /*10b30*/  @!P1 ST.E.64 desc[UR54][R10.64], R100 ;  /* 0x000000640a009985 */ /* 0x0007e2000c101b36 */
[C---:B0-----:R-:W-:Y:S02]  /*10b40*/  @!P3 LEA R2, P1, R153.reuse, R21, 0x2 ;  /* 0x000000159902b211 */ /* 0x041fe400078210ff */
[----:B------:R-:W-:Y:S02]  /*10b50*/  @!P2 LEA.HI.X R13, R154, R15, R26, 0x2, P5 ;  /* 0x0000000f9a0da211 */ /* 0x000fe400028f141a */
[----:B------:R-:W-:Y:S02]  /*10b60*/  @!P4 LEA R4, P5, R152, R21, 0x2 ;  /* 0x000000159804c211 */ /* 0x000fe400078a10ff */
[----:B------:R-:W-:Y:S01]  /*10b70*/  @!P3 LEA.HI.X R3, R153, R15, R25, 0x2, P1 ;  /* 0x0000000f9903b211 */ /* 0x000fe200008f1419 */
[----:B------:R3:W-:Y:S01]  /*10b80*/  @!P2 ST.E.64 desc[UR54][R12.64], R104 ;  /* 0x000000680c00a985 */ /* 0x0007e2000c101b36 */
[----:B-1----:R-:W-:Y:S02]  /*10b90*/  @!P6 LEA R6, P1, R22, R21, 0x2 ;  /* 0x000000151606e211 */ /* 0x002fe400078210ff */
[-C--:B------:R-:W-:Y:S01]  /*10ba0*/  @!P4 LEA.HI.X R5, R152, R15.reuse, R24, 0x2, P5 ;  /* 0x0000000f9805c211 */ /* 0x080fe200028f1418 */
[----:B------:R3:W-:Y:S01]  /*10bb0*/  @!P3 ST.E.64 desc[UR54][R2.64], R108 ;  /* 0x0000006c0200b985 */ /* 0x0007e2000c101b36 */
[----:B------:R-:W-:-:S03]  /*10bc0*/  @!P6 LEA.HI.X R7, R22, R15, R20, 0x2, P1 ;  /* 0x0000000f1607e211 */ /* 0x000fc600008f1414 */
[----:B------:R3:W-:Y:S04]  /*10bd0*/  @!P4 ST.E.64 desc[UR54][R4.64], R112 ;  /* 0x000000700400c985 */ /* 0x0007e8000c101b36 */
[----:B------:R3:W-:Y:S02]  /*10be0*/  @!P6 ST.E.64 desc[UR54][R6.64], R116 ;  /* 0x000000740600e985 */ /* 0x0007e4000c101b36 */
.L_x_14124:
[----:B------:R-:W-:Y:S05]  /*10bf0*/  BSYNC B1 ;  /* 0x0000000000017941 */ /* 0x000fea0003800000 */
.L_x_14123:
[----:B--2---:R4:W2:Y:S04]  /*10c00*/  SHFL.IDX PT, R15, R14, 0x1, 0x1c1f ;  /* 0x003c1f000e0f7f89 */ /* 0x0048a800000e0000 */
[----:B-1----:R4:W1:Y:S01]  /*10c10*/  SHFL.IDX PT, R21, R0, 0x1, 0x1c1f ;  /* 0x003c1f0000157f89 */ /* 0x00286200000e0000 */
[----:B------:R-:W-:Y:S05]  /*10c20*/  @P0 BRA `(.L_x_14122) ;  /* 0x0000000c00380947 */ /* 0x000fea0003800000 */
[----:B------:R-:W-:Y:S02]  /*10c30*/  ULDC UR4, c[0x0][0xac8] ;  /* 0x0002b20000047ab9 */ /* 0x000fe40000000800 */
[----:B------:R-:W-:Y:S02]  /*10c40*/  ISETP.GE.AND P1, PT, R16, UR4, PT ;  /* 0x0000000410007c0c */ /* 0x000fe4000bf26270 */
[----:B------:R-:W-:Y:S02]  /*10c50*/  ISETP.GE.AND P5, PT, R157, UR4, PT ;  /* 0x000000049d007c0c */ /* 0x000fe4000bfa6270 */
[----:B------:R-:W-:Y:S02]  /*10c60*/  ISETP.GE.AND P3, PT, R156, UR4, PT ;  /* 0x000000049c007c0c */ /* 0x000fe4000bf66270 */
[----:B------:R-:W-:-:S07]  /*10c70*/  ISETP.GE.AND P2, PT, R155, UR4, PT ;  /* 0x000000049b007c0c */ /* 0x000fce000bf46270 */
[CC--:B-1-3--:R-:W-:Y:S02]  /*10c80*/  @!P1 LEA R2, P0, R16.reuse, R21.reuse, 0x2 ;  /* 0x0000001510029211 */ /* 0x0cafe400078010ff */
[----:B------:R-:W-:Y:S02]  /*10c90*/  @!P5 LEA R4, P4, R157, R21, 0x2 ;  /* 0x000000159d04d211 */ /* 0x000fe400078810ff */
[-C--:B--2---:R-:W-:Y:S02]  /*10ca0*/  @!P1 LEA.HI.X R3, R16, R15.reuse, R30, 0x2, P0 ;  /* 0x0000000f10039211 */ /* 0x084fe400000f141e */
[----:B------:R-:W-:Y:S02]  /*10cb0*/  ISETP.GE.AND P0, PT, R153, UR4, PT ;  /* 0x0000000499007c0c */ /* 0x000fe4000bf06270 */
[----:B------:R-:W-:Y:S01]  /*10cc0*/  @!P5 LEA.HI.X R5, R157, R15, R29, 0x2, P4 ;  /* 0x0000000f9d05d211 */ /* 0x000fe200020f141d */
[----:B------:R1:W-:Y:S01]  /*10cd0*/  @!P1 ST.E.64 desc[UR54][R2.64], R90 ;  /* 0x0000005a02009985 */ /* 0x0003e2000c101b36 */
[----:B------:R-:W-:-:S02]  /*10ce0*/  ISETP.GE.AND P1, PT, R154, UR4, PT ;  /* 0x000000049a007c0c */ /* 0x000fc4000bf26270 */
[----:B------:R-:W-:Y:S01]  /*10cf0*/  ISETP.GE.AND P4, PT, R152, UR4, PT ;  /* 0x0000000498007c0c */ /* 0x000fe2000bf86270 */
[----:B------:R2:W-:Y:S01]  /*10d00*/  @!P5 ST.E.64 desc[UR54][R4.64], R94 ;  /* 0x0000005e0400d985 */ /* 0x0005e2000c101b36 */
[CC--:B0-----:R-:W-:Y:S02]  /*10d10*/  @!P3 LEA R6, P6, R156.reuse, R21.reuse, 0x2 ;  /* 0x000000159c06b211 */ /* 0x0c1fe400078c10ff */
[C---:B------:R-:W-:Y:S02]  /*10d20*/  @!P2 LEA R8, P5, R155.reuse, R21, 0x2 ;  /* 0x000000159b08a211 */ /* 0x040fe400078a10ff */
[-C--:B------:R-:W-:Y:S02]  /*10d30*/  @!P3 LEA.HI.X R7, R156, R15.reuse, R28, 0x2, P6 ;  /* 0x0000000f9c07b211 */ /* 0x080fe400030f141c */
[----:B------:R-:W-:-:S03]  /*10d40*/  @!P2 LEA.HI.X R9, R155, R15, R27, 0x2, P5 ;  /* 0x0000000f9b09a211 */ /* 0x000fc600028f141b */
[----:B------:R2:W-:Y:S01]  /*10d50*/  @!P3 ST.E.64 desc[UR54][R6.64], R98 ;  /* 0x000000620600b985 */ /* 0x0005e2000c101b36 */
[-C--:B-1----:R-:W-:Y:S02]  /*10d60*/  @!P1 LEA R2, P6, R154, R21.reuse, 0x2 ;  /* 0x000000159a029211 */ /* 0x082fe400078c10ff */
[CC--:B------:R-:W-:Y:S01]  /*10d70*/  @!P0 LEA R10, P3, R153.reuse, R21.reuse, 0x2 ;  /* 0x00000015990a8211 */ /* 0x0c0fe200078610ff */
[----:B------:R2:W-:Y:S01]  /*10d80*/  @!P2 ST.E.64 desc[UR54][R8.64], R102 ;  /* 0x000000660800a985 */ /* 0x0005e2000c101b36 */
[----:B------:R-:W-:Y:S02]  /*10d90*/  @!P4 LEA R12, P5, R152, R21, 0x2 ;  /* 0x00000015980cc211 */ /* 0x000fe400078a10ff */
        /* <DEDUP_REMOVED lines=12> */
.L_x_14119:
        /* <DEDUP_REMOVED lines=32> */
.L_x_14125:
[----:B------:R-:W-:Y:S01]  /*11060*/  USHF.R.S32.HI UR13, URZ, 0x1f, UR38 ;  /* 0x0000001f3f0d7899 */ /* 0x000fe20008011426 */
[----:B------:R-:W-:Y:S01]  /*11070*/  BSSY B1, `(.L_x_14126) ;  /* 0x0000039000017945 */ /* 0x000fe20003800000 */
[----:B------:R-:W-:Y:S02]  /*11080*/  USHF.R.S32.HI UR21, URZ, 0x1f, UR4 ;  /* 0x0000001f3f157899 */ /* 0x000fe40008011404 */
        /* <DEDUP_REMOVED lines=55> */
.L_x_14127:
[----:B------:R-:W-:Y:S05]  /*11400*/  BSYNC B1 ;  /* 0x0000000000017941 */ /* 0x000fea0003800000 */
.L_x_14126:
[----:B------:R-:W-:-:S06]  /*11410*/  UISETP.GT.AND UP0, UPT, UR46, 0x1, UPT ;  /* 0x000000012e00788c */ /* 0x000fcc000bf04270 */
[----:B------:R-:W-:-:S13]  /*11420*/  PLOP3.LUT P0, PT, PT, PT, UP0, 0x80, 0x0 ;  /* 0x000000000000781c */ /* 0x000fda0003f0f008 */
[----:B------:R-:W-:Y:S05]  /*11430*/  @P0 BRA `(.L_x_14122) ;  /* 0x0000000400340947 */ /* 0x000fea0003800000 */
[----:B------:R-:W1:Y:S01]  /*11440*/  LDC R11, c[0x0][0xbe8] ;  /* 0x0002fa00ff0b7b82 */ /* 0x000e620000000800 */
[----:B------:R-:W-:Y:S01]  /*11450*/  SHF.R.S32.HI R6, RZ, 0x1f, R8 ;  /* 0x0000001fff067819 */ /* 0x000fe20000011408 */
[----:B------:R-:W-:Y:S01]  /*11460*/  ULDC.64 UR14, c[0x0][0xaa0] ;  /* 0x0002a800000e7ab9 */ /* 0x000fe20000000a00 */
[----:B------:R-:W-:Y:S01]  /*11470*/  SHF.R.S32.HI R13, RZ, 0x1f, R19 ;  /* 0x0000001fff0d7819 */ /* 0x000fe20000011413 */
[----:B------:R-:W-:Y:S01]  /*11480*/  UIMAD UR10, UR21, UR14, URZ ;  /* 0x0000000e150a72a4 */ /* 0x000fe2000f8e023f */
[----:B------:R-:W-:Y:S01]  /*11490*/  LEA.HI R6, R6, R8, RZ, 0x3 ;  /* 0x0000000806067211 */ /* 0x000fe200078f18ff */
[----:B------:R-:W-:Y:S02]  /*114a0*/  UIMAD.WIDE.U32 UR8, UR4, UR14, URZ ;  /* 0x0000000e040872a5 */ /* 0x000fe4000f8e003f */
[----:B------:R-:W-:Y:S01]  /*114b0*/  UIMAD UR10, UR4, UR15, UR10 ;  /* 0x0000000f040a72a4 */ /* 0x000fe2000f8e020a */
[----:B------:R-:W-:-:S03]  /*114c0*/  SHF.R.S32.HI R6, RZ, 0x3, R6 ;  /* 0x00000003ff067819 */ /* 0x000fc60000011406 */
[----:B------:R-:W-:Y:S02]  /*114d0*/  UIADD3 UR9, UR9, UR10, URZ ;  /* 0x0000000a09097290 */ /* 0x000fe4000fffe03f */
[----:B------:R-:W-:Y:S01]  /*114e0*/  IMAD R2, R18, 0x30, R6 ;  /* 0x0000003012027824 */ /* 0x000fe200078e0206 */
[----:B------:R-:W-:Y:S01]  /*114f0*/  ULDC.64 UR10, c[0x0][0xae8] ;  /* 0x0002ba00000a7ab9 */ /* 0x000fe20000000a00 */
[----:B------:R-:W-:Y:S01]  /*11500*/  VIADD R30, R6, UR39 ;  /* 0x00000027061e7c36 */ /* 0x000fe20008000000 */
[----:B------:R-:W-:Y:S01]  /*11510*/  UIMAD.WIDE.U32 UR8, UR37, UR10, UR8 ;  /* 0x0000000a250872a5 */ /* 0x000fe2000f8e0008 */
[----:B0-----:R-:W-:-:S03]  /*11520*/  VIADD R4, R2, UR39 ;  /* 0x0000002702047c36 */ /* 0x001fc60008000000 */
[----:B------:R-:W-:Y:S01]  /*11530*/  UIMAD UR9, UR37, UR11, UR9 ;  /* 0x0000000b250972a4 */ /* 0x000fe2000f8e0209 */
[----:B------:R-:W-:Y:S01]  /*11540*/  IMAD.MOV.U32 R5, RZ, RZ, R4 ;  /* 0x000000ffff057224 */ /* 0x000fe200078e0004 */
[----:B-1----:R-:W-:Y:S01]  /*11550*/  ISETP.NE.AND P0, PT, R11, 0x1, PT ;  /* 0x000000010b00780c */ /* 0x002fe20003f05270 */
[----:B------:R-:W-:Y:S02]  /*11560*/  ULDC.64 UR10, c[0x0][0xaf0] ;  /* 0x0002bc00000a7ab9 */ /* 0x000fe40000000a00 */
[----:B------:R-:W-:-:S04]  /*11570*/  UIMAD UR13, UR13, UR10, URZ ;  /* 0x0000000a0d0d72a4 */ /* 0x000fc8000f8e023f */
[----:B------:R-:W-:Y:S02]  /*11580*/  UIMAD UR4, UR12, UR11, UR13 ;  /* 0x0000000b0c0472a4 */ /* 0x000fe4000f8e020d */
[----:B------:R-:W-:-:S03]  /*11590*/  UIMAD.WIDE.U32 UR12, UR12, UR10, UR8 ;  /* 0x0000000a0c0c72a5 */ /* 0x000fc6000f8e0008 */
[----:B------:R-:W-:Y:S01]  /*115a0*/  ULDC.64 UR8, c[0x0][0xae0] ;  /* 0x0002b80000087ab9 */ /* 0x000fe20000000a00 */
[----:B------:R-:W0:Y:S01]  /*115b0*/  @P0 LDC R3, c[0x0][0xbec] ;  /* 0x0002fb00ff030b82 */ /* 0x000e220000000800 */
[----:B------:R-:W-:-:S07]  /*115c0*/  UIADD3 UR4, UR13, UR4, URZ ;  /* 0x000000040d047290 */ /* 0x000fce000fffe03f */
[----:B------:R-:W1:Y:S01]  /*115d0*/  @P0 LDC R7, c[0x0][0xbf0] ;  /* 0x0002fc00ff070b82 */ /* 0x000e620000000800 */
[----:B0-----:R-:W-:-:S04]  /*115e0*/  @P0 IMAD.HI.U32 R2, R4, R3, RZ ;  /* 0x0000000304020227 */ /* 0x001fc800078e00ff */
[----:B------:R-:W-:Y:S02]  /*115f0*/  IMAD.U32 R3, RZ, RZ, UR13 ;  /* 0x0000000dff037e24 */ /* 0x000fe4000f8e00ff */
[----:B------:R-:W-:Y:S01]  /*11600*/  IMAD.U32 R3, RZ, RZ, UR4 ;  /* 0x00000004ff037e24 */ /* 0x000fe2000f8e00ff */
[----:B------:R-:W-:Y:S01]  /*11610*/  ULDC UR4, c[0x0][0xac8] ;  /* 0x0002b20000047ab9 */ /* 0x000fe20000000800 */
        /* <DEDUP_REMOVED lines=15> */
[----:B------:R-:W-:Y:S01]  /*11710*/  IMAD.IADD R3, R3, 0x1, R5 ;  /* 0x0000000103037824 */ /* 0x000fe200078e0205 */
[----:B------:R-:W-:Y:S01]  /*11720*/  LEA R4, P0, R2, UR8, 0x1 ;  /* 0x0000000802047c11 */ /* 0x000fe2000f8008ff */
[----:B-----5:R-:W-:Y:S02]  /*11730*/  IMAD R11, R0, R11, RZ ;  /* 0x0000000b000b7224 */ /* 0x020fe400078e02ff */
[----:B------:R-:W-:Y:S01]  /*11740*/  VIADD R0, R30, 0x30 ;  /* 0x000000301e007836 */ /* 0x000fe20000000000 */
[----:B------:R-:W-:Y:S01]  /*11750*/  LEA.HI.X R8, R2, UR9, R3, 0x1, P0 ;  /* 0x0000000902087c11 */ /* 0x000fe200080f0c03 */
        /* <DEDUP_REMOVED lines=12> */
[----:B------:R-:W4:Y:S04]  /*11820*/  SHFL.IDX PT, R12, R8, 0x1, 0x181f ;  /* 0x00381f00080c7f89 */ /* 0x000f2800000e0000 */
[----:B------:R-:W4:Y:S01]  /*11830*/  SHFL.IDX PT, R20, R8, 0x2, 0x181f ;  /* 0x00581f0008147f89 */ /* 0x000f2200000e0000 */
[----:B0-----:R-:W-:-:S03]  /*11840*/  @!P3 LEA R2, P6, R19, R6, 0x1 ;  /* 0x000000061302b211 */ /* 0x001fc600078c08ff */
[----:B------:R4:W0:Y:S01]  /*11850*/  SHFL.IDX PT, R26, R8, 0x3, 0x181f ;  /* 0x00781f00081a7f89 */ /* 0x00082200000e0000 */
[C---:B-1----:R-:W-:Y:S02]  /*11860*/  @!P2 LEA R4, P5, R19.reuse, R14, 0x1 ;  /* 0x0000000e1304a211 */ /* 0x042fe400078a08ff */
[C---:B--2---:R-:W-:Y:S02]  /*11870*/  @!P1 LEA R6, P4, R19.reuse, R24, 0x1 ;  /* 0x0000001813069211 */ /* 0x044fe400078808ff */
[C---:B---3--:R-:W-:Y:S02]  /*11880*/  @!P3 LEA.HI.X R3, R19.reuse, R10, R13, 0x1, P6 ;  /* 0x0000000a1303b211 */ /* 0x048fe400030f0c0d */
[----:B----4-:R-:W-:-:S03]  /*11890*/  @!P0 LEA R8, P6, R19, R28, 0x1 ;  /* 0x0000001c13088211 */ /* 0x010fc600078c08ff */
[----:B------:R1:W-:Y:S01]  /*118a0*/  @!P3 ST.E.128 desc[UR54][R2.64], RZ ;  /* 0x000000ff0200b985 */ /* 0x0003e2000c101d36 */
[C-C-:B------:R-:W-:Y:S02]  /*118b0*/  @!P2 LEA.HI.X R5, R19.reuse, R12, R13.reuse, 0x1, P5 ;  /* 0x0000000c1305a211 */ /* 0x140fe400028f0c0d */
[----:B------:R-:W-:-:S03]  /*118c0*/  @!P1 LEA.HI.X R7, R19, R20, R13, 0x1, P4 ;  /* 0x0000001413079211 */ /* 0x000fc600020f0c0d */
[----:B------:R1:W-:Y:S01]  /*118d0*/  @!P2 ST.E.128 desc[UR54][R4.64], RZ ;  /* 0x000000ff0400a985 */ /* 0x0003e2000c101d36 */
[----:B0-----:R-:W-:-:S03]  /*118e0*/  @!P0 LEA.HI.X R9, R19, R26, R13, 0x1, P6 ;  /* 0x0000001a13098211 */ /* 0x001fc600030f0c0d */
[----:B------:R1:W-:Y:S04]  /*118f0*/  @!P1 ST.E.128 desc[UR54][R6.64], RZ ;  /* 0x000000ff06009985 */ /* 0x0003e8000c101d36 */
[----:B------:R1:W-:Y:S02]  /*11900*/  @!P0 ST.E.128 desc[UR54][R8.64], RZ ;  /* 0x000000ff08008985 */ /* 0x0003e4000c101d36 */
.L_x_14122:
[----:B------:R-:W-:Y:S05]  /*11910*/  BSYNC B0 ;  /* 0x0000000000007941 */ /* 0x000fea0003800000 */
.L_x_14118:
[----:B------:R-:W-:Y:S02]  /*11920*/  ULDC UR4, c[0x0][0xc3c] ;  /* 0x00030f0000047ab9 */ /* 0x000fe40000000800 */
[----:B------:R-:W-:-:S06]  /*11930*/  UISETP.GE.AND UP0, UPT, UR7, UR4, UPT ;  /* 0x000000040700728c */ /* 0x000fcc000bf06270 */
[----:B------:R-:W-:-:S13]  /*11940*/  PLOP3.LUT P0, PT, PT, PT, UP0, 0x80, 0x0 ;  /* 0x000000000000781c */ /* 0x000fda0003f0f008 */
[----:B------:R-:W-:Y:S05]  /*11950*/  @!P0 BRA `(.L_x_14128) ;  /* 0xfffffef400388947 */ /* 0x000fea000383ffff */
[----:B------:R-:W-:Y:S05]  /*11960*/  EXIT ;  /* 0x000000000000794d */ /* 0x000fea0003800000 */
.L_x_14027:
        /* <DEDUP_REMOVED lines=16> */
.L_x_14129:
        /* <DEDUP_REMOVED lines=44> */
.L_x_14133:
        /* <DEDUP_REMOVED lines=34> */
.L_x_14131:
        /* <DEDUP_REMOVED lines=13> */
.L_x_14134:
        /* <DEDUP_REMOVED lines=62> */
.L_x_14135:
        /* <DEDUP_REMOVED lines=61> */
.L_x_14136:
[----:B------:R-:W-:-:S05]  /*127d0*/  LOP3.LUT R17, RZ, R2, RZ, 0x33, !PT ;  /* 0x00000002ff117212 */ /* 0x000fca00078e33ff */
[----:B------:R-:W-:Y:S01]  /*127e0*/  IMAD.IADD R17, R6, 0x1, R17 ;  /* 0x0000000106117824 */ /* 0x000fe200078e0211 */
[----:B------:R-:W-:Y:S06]  /*127f0*/  BRA `(.L_x_14137) ;  /* 0x0000000000147947 */ /* 0x000fec0003800000 */
.L_x_14132:
[----:B------:R-:W-:Y:S01]  /*12800*/  ULDC UR4, c[0x0][0xc3c] ;  /* 0x00030f0000047ab9 */ /* 0x000fe20000000800 */
[----:B------:R-:W-:Y:S02]  /*12810*/  IMAD.MOV.U32 R17, RZ, RZ, RZ ;  /* 0x000000ffff117224 */ /* 0x000fe400078e00ff */
[----:B------:R-:W-:Y:S02]  /*12820*/  IMAD.U32 R16, RZ, RZ, UR6 ;  /* 0x00000006ff107e24 */ /* 0x000fe4000f8e00ff */
[----:B------:R-:W-:Y:S02]  /*12830*/  IMAD.MOV.U32 R18, RZ, RZ, RZ ;  /* 0x000000ffff127224 */ /* 0x000fe400078e00ff */
[----:B------:R-:W-:-:S07]  /*12840*/  IMAD.U32 R19, RZ, RZ, UR4 ;  /* 0x00000004ff137e24 */ /* 0x000fce000f8e00ff */
.L_x_14137:
[----:B------:R-:W-:-:S13]  /*12850*/  ISETP.NE.AND P0, PT, R0, RZ, PT ;  /* 0x000000ff0000720c */ /* 0x000fda0003f05270 */
[----:B------:R-:W0:Y:S01]  /*12860*/  @!P0 S2R R3, SR_CgaCtaId ;  /* 0x0000000000038919 */ /* 0x000e220000008800 */
[----:B------:R-:W-:-:S04]  /*12870*/  @!P0 MOV R0, 0x400 ;  /* 0x0000040000008802 */ /* 0x000fc80000000f00 */
[----:B0-----:R-:W-:-:S05]  /*12880*/  @!P0 LEA R0, R3, R0, 0x18 ;  /* 0x0000000003008211 */ /* 0x001fca00078ec0ff */
[----:B------:R0:W-:Y:S01]  /*12890*/  @!P0 STS.128 [R0+0x168d0], R16 ;  /* 0x0168d01000008388 */ /* 0x0001e20000000c00 */
[----:B------:R-:W-:Y:S06]  /*128a0*/  BAR.ARV 0x5, 0x200 ;  /* 0x0148000000007b1d */ /* 0x000fec0000002000 */
.L_x_14130:
        /* <DEDUP_REMOVED lines=18> */
[C---:B------:R-:W-:Y:S02]  /*129d0*/  IMAD.SHL.U32 R29, R4.reuse, 0x8, RZ ;  /* 0x00000008041d7824 */ /* 0x040fe400078e00ff */
[----:B------:R-:W-:Y:S01]  /*129e0*/  IMAD.SHL.U32 R2, R4, 0x10, RZ ;  /* 0x0000001004027824 */ /* 0x000fe200078e00ff */
[----:B------:R-:W-:Y:S02]  /*129f0*/  SHF.R.U32.HI R3, RZ, 0x3, R3 ;  /* 0x00000003ff037819 */ /* 0x000fe40000011603 */
[----:B0-----:R-:W-:Y:S02]  /*12a00*/  LOP3.LUT R0, R29, 0x1f8, RZ, 0xc0, !PT ;  /* 0x000001f81d007812 */ /* 0x001fe400078ec0ff */
[----:B------:R-:W-:Y:S02]  /*12a10*/  LOP3.LUT R2, R2, 0x70, RZ, 0xc0, !PT ;  /* 0x0000007002027812 */ /* 0x000fe400078ec0ff */
[----:B------:R-:W-:-:S02]  /*12a20*/  LOP3.LUT R0, R0, 0x38, R4, 0x78, !PT ;  /* 0x0000003800007812 */ /* 0x000fc400078e7804 */
[----:B------:R-:W-:Y:S02]  /*12a30*/  LOP3.LUT R2, R3, R2, RZ, 0xfc, !PT ;  /* 0x0000000203027212 */ /* 0x000fe400078efcff */
[----:B------:R-:W-:Y:S02]  /*12a40*/  LOP3.LUT R0, R0, 0x200, R29, 0xf8, !PT ;  /* 0x0000020000007812 */ /* 0x000fe400078ef81d */
[----:B------:R-:W-:-:S03]  /*12a50*/  LOP3.LUT R29, R29, 0x38, RZ, 0xc0, !PT ;  /* 0x000000381d1d7812 */ /* 0x000fc600078ec0ff */
[----:B------:R-:W-:-:S05]  /*12a60*/  IMAD R0, R0, 0x2, R22 ;  /* 0x0000000200007824 */ /* 0x000fca00078e0216 */
[----:B------:R3:W-:Y:S02]  /*12a70*/  STL [R1+0x1c], R0 ;  /* 0x00001c0001007387 */ /* 0x0007e40000100800 */
.L_x_14209:
        /* <DEDUP_REMOVED lines=8> */
[----:B------:R0:W2:Y:S01]  /*12b00*/  @P0 LDG.E R24, desc[UR54][R2.64] ;  /* 0x0000003602180981 */ /* 0x0000a2000c1e1900 */
        /* <DEDUP_REMOVED lines=9> */
[----:B-1----:R-:W1:Y:S07]  /*12ba0*/  @P1 LDC.64 R4, c[0x0][0xa18] ;  /* 0x00028600ff041b82 */ /* 0x002e6e0000000a00 */
[----:B------:R-:W-:Y:S01]  /*12bb0*/  @P2 LOP3.LUT R23, R23, 0x10, RZ, 0xfc, !PT ;  /* 0x0000001017172812 */ /* 0x000fe200078efcff */
[----:B0-----:R-:W-:-:S05]  /*12bc0*/  IMAD.WIDE R2, R19, 0x4, R2 ;  /* 0x0000000413027825 */ /* 0x001fca00078e0202 */
[----:B------:R-:W3:Y:S01]  /*12bd0*/  @P2 LDG.E R0, desc[UR54][R2.64] ;  /* 0x0000003602002981 */ /* 0x000ee2000c1e1900 */
[----:B-1----:R-:W-:-:S06]  /*12be0*/  @P1 IMAD.WIDE R4, R19, 0x4, R4 ;  /* 0x0000000413041825 */ /* 0x002fcc00078e0204 */
[----:B------:R-:W4:Y:S01]  /*12bf0*/  @P1 LDG.E R4, desc[UR54][R4.64] ;  /* 0x0000003604041981 */ /* 0x000f22000c1e1900 */
[----:B------:R-:W-:-:S03]  /*12c00*/  UISETP.NE.U32.AND UP0, UPT, UR4, URZ, UPT ;  /* 0x0000003f0400728c */ /* 0x000fc6000bf05070 */
[----:B------:R-:W-:Y:S01]  /*12c10*/  ULDC UR4, c[0x0][0x424] ;  /* 0x0001090000047ab9 */ /* 0x000fe20000000800 */
[----:B------:R-:W-:-:S03]  /*12c20*/  UISETP.NE.AND.EX UP0, UPT, UR5, URZ, UPT, UP0 ;  /* 0x0000003f0500728c */ /* 0x000fc6000bf05300 */
[----:B------:R-:W-:Y:S01]  /*12c30*/  ULDC UR5, c[0x0][0x2f0] ;  /* 0x0000bc0000057ab9 */ /* 0x000fe20000000800 */
[----:B------:R-:W-:-:S04]  /*12c40*/  USEL UR4, UR4, 0x1, UP0 ;  /* 0x0000000104047887 */ /* 0x000fc80008000000 */
[----:B------:R-:W-:Y:S01]  /*12c50*/  UIMAD UR4, UR4, UR5, URZ ;  /* 0x00000005040472a4 */ /* 0x000fe2000f8e023f */
[----:B---3--:R0:W-:Y:S04]  /*12c60*/  STL [R1+0x20], R0 ;  /* 0x0000200001007387 */ /* 0x0081e80000100800 */
[----:B--2---:R1:W-:Y:S04]  /*12c70*/  STL [R1+0x14], R24 ;  /* 0x0000141801007387 */ /* 0x0043e80000100800 */
[----:B----4-:R1:W-:Y:S01]  /*12c80*/  @P1 STL [R1], R4 ;  /* 0x0000000401001387 */ /* 0x0103e20000100800 */
[----:B0-----:R-:W-:Y:S01]  /*12c90*/  IMAD.U32 R0, RZ, RZ, UR4 ;  /* 0x00000004ff007e24 */ /* 0x001fe2000f8e00ff */
[----:B------:R-:W-:Y:S06]  /*12ca0*/  @P1 BRA `(.L_x_14139) ;  /* 0x0000000000201947 */ /* 0x000fec0003800000 */
[----:B------:R-:W-:Y:S02]  /*12cb0*/  ULDC UR4, c[0x0][0x288] ;  /* 0x0000a20000047ab9 */ /* 0x000fe40000000800 */
[----:B-1----:R-:W-:-:S05]  /*12cc0*/  IMAD.U32 R4, RZ, RZ, UR4 ;  /* 0x00000004ff047e24 */ /* 0x002fca000f8e00ff */
[----:B------:R0:W-:Y:S01]  /*12cd0*/  STL [R1], R4 ;  /* 0x0000000401007387 */ /* 0x0001e20000100800 */
[----:B------:R-:W-:Y:S05]  /*12ce0*/  @!P2 BRA `(.L_x_14139) ;  /* 0x000000000010a947 */ /* 0x000fea0003800000 */
[----:B------:R-:W2:Y:S04]  /*12cf0*/  LDG.E R5, desc[UR54][R2.64] ;  /* 0x0000003602057981 */ /* 0x000ea8000c1e1900 */
[----:B0-----:R-:W2:Y:S02]  /*12d00*/  LDG.E R4, desc[UR54][R2.64+0x4] ;  /* 0x0000043602047981 */ /* 0x001ea4000c1e1900 */
[----:B--2---:R-:W-:-:S05]  /*12d10*/  IMAD.IADD R2, R4, 0x1, -R5 ;  /* 0x0000000104027824 */ /* 0x004fca00078e0a05 */
[----:B------:R2:W-:Y:S02]  /*12d20*/  STL [R1], R2 ;  /* 0x0000000201007387 */ /* 0x0005e40000100800 */
.L_x_14139:
[----:B------:R-:W-:Y:S02]  /*12d30*/  ULDC.64 UR4, c[0x0][0xa20] ;  /* 0x0002880000047ab9 */ /* 0x000fe40000000a00 */
[----:B------:R-:W-:-:S04]  /*12d40*/  ISETP.NE.U32.AND P0, PT, RZ, UR4, PT ;  /* 0x00000004ff007c0c */ /* 0x000fc8000bf05070 */
[----:B------:R-:W-:-:S13]  /*12d50*/  ISETP.NE.AND.EX P0, PT, RZ, UR5, PT, P0 ;  /* 0x00000005ff007c0c */ /* 0x000fda000bf05300 */
[----:B------:R-:W-:Y:S05]  /*12d60*/  @!P0 BRA `(.L_x_14140) ;  /* 0x0000000000108947 */ /* 0x000fea0003800000 */
[----:B--2---:R-:W2:Y:S02]  /*12d70*/  LDC.64 R2, c[0x0][0xa20] ;  /* 0x00028800ff027b82 */ /* 0x004ea40000000a00 */
[----:B--2---:R-:W-:-:S05]  /*12d80*/  IMAD.WIDE R2, R19, 0x4, R2 ;  /* 0x0000000413027825 */ /* 0x004fca00078e0202 */
[----:B------:R2:W5:Y:S01]  /*12d90*/  LDG.E R0, desc[UR54][R2.64] ;  /* 0x0000003602007981 */ /* 0x000562000c1e1900 */
[----:B------:R-:W-:Y:S05]  /*12da0*/  BRA `(.L_x_14141) ;  /* 0x0000000000247947 */ /* 0x000fea0003800000 */
.L_x_14140:
[----:B------:R-:W-:Y:S02]  /*12db0*/  ULDC.64 UR4, c[0x0][0xa08] ;  /* 0x0002820000047ab9 */ /* 0x000fe40000000a00 */
[----:B------:R-:W-:-:S04]  /*12dc0*/  ISETP.NE.U32.AND P0, PT, RZ, UR4, PT ;  /* 0x00000004ff007c0c */ /* 0x000fc8000bf05070 */
[----:B------:R-:W-:-:S13]  /*12dd0*/  ISETP.NE.AND.EX P0, PT, RZ, UR5, PT, P0 ;  /* 0x00000005ff007c0c */ /* 0x000fda000bf05300 */
[----:B------:R-:W-:Y:S05]  /*12de0*/  @!P0 BRA `(.L_x_14141) ;  /* 0x0000000000148947 */ /* 0x000fea0003800000 */
[----:B--2---:R-:W2:Y:S02]  /*12df0*/  LDC.64 R2, c[0x0][0xa08] ;  /* 0x00028200ff027b82 */ /* 0x004ea40000000a00 */
[----:B--2---:R-:W-:-:S05]  /*12e00*/  IMAD.WIDE R2, R19, 0x4, R2 ;  /* 0x0000000413027825 */ /* 0x004fca00078e0202 */
[----:B------:R-:W2:Y:S04]  /*12e10*/  LDG.E R0, desc[UR54][R2.64] ;  /* 0x0000003602007981 */ /* 0x000ea8000c1e1900 */
[----:B------:R-:W2:Y:S02]  /*12e20*/  LDG.E R5, desc[UR54][R2.64+0x4] ;  /* 0x0000043602057981 */ /* 0x000ea4000c1e1900 */
[----:B--2---:R-:W-:-:S07]  /*12e30*/  IMAD.IADD R0, R5, 0x1, -R0 ;  /* 0x0000000105007824 */ /* 0x004fce00078e0a00 */
.L_x_14141:
[----:B------:R-:W3:Y:S01]  /*12e40*/  LDL R9, [R1] ;  /* 0x0000000001097983 */ /* 0x000ee20000100800 */
[----:B--2---:R-:W2:Y:S01]  /*12e50*/  LDC R2, c[0x0][0x448] ;  /* 0x00011200ff027b82 */ /* 0x004ea20000000800 */
[----:B-----5:R-:W-:Y:S01]  /*12e60*/  IMAD.IADD R8, R0, 0x1, -R24 ;  /* 0x0000000100087824 */ /* 0x020fe200078e0a18 */
[----:B------:R-:W-:Y:S01]  /*12e70*/  LOP3.LUT R23, R23, 0xfffffff7, RZ, 0xc0, !PT ;  /* 0xfffffff717177812 */ /* 0x000fe200078ec0ff */
[----:B------:R-:W-:-:S03]  /*12e80*/  IMAD R27, R17, 0xc0, RZ ;  /* 0x000000c0111b7824 */ /* 0x000fc600078e02ff */
[----:B------:R4:W-:Y:S01]  /*12e90*/  STL [R1+0xc], R8 ;  /* 0x00000c0801007387 */ /* 0x0009e20000100800 */
[----:B------:R-:W-:Y:S01]  /*12ea0*/  VIADD R7, R27, 0xbf ;  /* 0x000000bf1b077836 */ /* 0x000fe20000000000 */
[----:B--2---:R-:W-:Y:S02]  /*12eb0*/  ISETP.NE.AND P2, PT, R2, 0x1, PT ;  /* 0x000000010200780c */ /* 0x004fe40003f45270 */
[----:B------:R-:W2:Y:S11]  /*12ec0*/  LDC.64 R2, c[0x0][0x9e0] ;  /* 0x00027800ff027b82 */ /* 0x000eb60000000a00 */
[----:B------:R-:W4:Y:S01]  /*12ed0*/  @P2 LDC R6, c[0x0][0x44c] ;  /* 0x00011300ff062b82 */ /* 0x000f220000000800 */
[----:B------:R-:W-:-:S07]  /*12ee0*/  @P2 LOP3.LUT R23, R23, 0x8, RZ, 0xfc, !PT ;  /* 0x0000000817172812 */ /* 0x000fce00078efcff */
[----:B01----:R-:W0:Y:S01]  /*12ef0*/  @P2 LDC R4, c[0x0][0x450] ;  /* 0x00011400ff042b82 */ /* 0x003e220000000800 */
[----:B--2---:R-:W-:Y:S01]  /*12f00*/  ISETP.GE.AND P1, PT, R3, 0x1, PT ;  /* 0x000000010300780c */ /* 0x004fe20003f26270 */
[----:B----4-:R-:W-:-:S05]  /*12f10*/  @P2 IMAD.HI.U32 R5, R7, R6, RZ ;  /* 0x0000000607052227 */ /* 0x010fca00078e00ff */
[----:B0-----:R-:W-:Y:S02]  /*12f20*/  @P2 SHF.R.U32.HI R7, RZ, R4, R5 ;  /* 0x00000004ff072219 */ /* 0x001fe40000011605 */
[----:B---3--:R-:W-:-:S05]  /*12f30*/  IADD3 R0, R8, 0x1, -R9 ;  /* 0x0000000108007810 */ /* 0x008fca0007ffe809 */
        /* <DEDUP_REMOVED lines=14> */
.L_x_14144:
[----:B------:R-:W-:-:S13]  /*13020*/  ISETP.NE.AND P0, PT, R3, 0x1, PT ;  /* 0x000000010300780c */ /* 0x000fda0003f05270 */
[----:B------:R-:W0:Y:S02]  /*13030*/  @P0 LDC.64 R4, c[0x0][0x9e8] ;  /* 0x00027a00ff040b82 */ /* 0x000e240000000a00 */
[----:B0-----:R-:W-:-:S05]  /*13040*/  @P0 IMAD.HI.U32 R4, R0, R4, RZ ;  /* 0x0000000400040227 */ /* 0x001fca00078e00ff */
[----:B------:R-:W-:-:S07]  /*13050*/  @P0 SHF.R.U32.HI R0, RZ, R5, R4 ;  /* 0x00000005ff000219 */ /* 0x000fce0000011604 */
.L_x_14145:
[----:B------:R-:W-:Y:S05]  /*13060*/  BSYNC B0 ;  /* 0x0000000000007941 */ /* 0x000fea0003800000 */
.L_x_14143:
[----:B------:R-:W-:-:S05]  /*13070*/  IMAD R5, R0, R3, R3 ;  /* 0x0000000300057224 */ /* 0x000fca00078e0203 */
[----:B------:R-:W-:-:S07]  /*13080*/  VIMNMX R2, R2, R5, PT ;  /* 0x0000000502027248 */ /* 0x000fce0003fe0100 */
.L_x_14142:
        /* <DEDUP_REMOVED lines=28> */
.L_x_14148:
[----:B------:R-:W-:-:S13]  /*13250*/  ISETP.NE.AND P0, PT, R3, 0x1, PT ;  /* 0x000000010300780c */ /* 0x000fda0003f05270 */
[----:B------:R-:W0:Y:S02]  /*13260*/  @P0 LDC.64 R4, c[0x0][0x9e8] ;  /* 0x00027a00ff040b82 */ /* 0x000e240000000a00 */
[----:B0-----:R-:W-:-:S05]  /*13270*/  @P0 IMAD.HI.U32 R4, R6, R4, RZ ;  /* 0x0000000406040227 */ /* 0x001fca00078e00ff */
[----:B------:R-:W-:-:S07]  /*13280*/  @P0 SHF.R.U32.HI R6, RZ, R5, R4 ;  /* 0x00000005ff060219 */ /* 0x000fce0000011604 */
.L_x_14149:
[----:B------:R-:W-:Y:S05]  /*13290*/  BSYNC B0 ;  /* 0x0000000000007941 */ /* 0x000fea0003800000 */
.L_x_14147:
[----:B------:R-:W-:-:S05]  /*132a0*/  IMAD R3, R6, R3, RZ ;  /* 0x0000000306037224 */ /* 0x000fca00078e02ff */
[----:B------:R-:W-:-:S07]  /*132b0*/  VIMNMX R2, R2, R3, !PT ;  /* 0x0000000302027248 */ /* 0x000fce0007fe0100 */
.L_x_14146:
        /* <DEDUP_REMOVED lines=43> */
.L_x_14151:
[----:B------:R-:W-:Y:S05]  /*13570*/  BSYNC B0 ;  /* 0x0000000000007941 */ /* 0x000fea0003800000 */
.L_x_14150:
        /* <DEDUP_REMOVED lines=24> */
.L_x_14153:
        /* <DEDUP_REMOVED lines=20> */
.L_x_14156:
[----:B------:R-:W-:Y:S05]  /*13840*/  BSYNC B6 ;  /* 0x0000000000067941 */ /* 0x000fea0003800000 */
.L_x_14155:
        /* <DEDUP_REMOVED lines=20> */
.L_x_14159:
        /* <DEDUP_REMOVED lines=15> */
.L_x_14158:
[----:B------:R-:W-:Y:S05]  /*13a80*/  BSYNC B6 ;  /* 0x0000000000067941 */ /* 0x000fea0003800000 */
.L_x_14157:
[----:B------:R-:W-:Y:S01]  /*13a90*/  ULDC.64 UR4, c[0x0][0x9f8] ;  /* 0x00027e0000047ab9 */ /* 0x000fe20000000a00 */
[----:B------:R-:W2:Y:S01]  /*13aa0*/  LDL R17, [R1+0xc] ;  /* 0x00000c0001117983 */ /* 0x000ea20000100800 */
[----:B------:R-:W-:Y:S01]  /*13ab0*/  ISETP.NE.U32.AND P0, PT, RZ, UR4, PT ;  /* 0x00000004ff007c0c */ /* 0x000fe2000bf05070 */
[----:B------:R-:W-:Y:S01]  /*13ac0*/  IMAD.MOV.U32 R7, RZ, RZ, R19 ;  /* 0x000000ffff077224 */ /* 0x000fe200078e0013 */
[----:B------:R-:W0:Y:S02]  /*13ad0*/  LDC R6, c[0x0][0x430] ;  /* 0x00010c00ff067b82 */ /* 0x000e240000000800 */
[----:B------:R-:W-:-:S13]  /*13ae0*/  ISETP.NE.AND.EX P0, PT, RZ, UR5, PT, P0 ;  /* 0x00000005ff007c0c */ /* 0x000fda000bf05300 */
[----:B------:R-:W1:Y:S02]  /*13af0*/  @P0 LDC.64 R2, c[0x0][0x9f8] ;  /* 0x00027e00ff020b82 */ /* 0x000e640000000a00 */
[----:B-1----:R-:W-:-:S05]  /*13b00*/  @P0 IMAD.WIDE R2, R19, 0x4, R2 ;  /* 0x0000000413020825 */ /* 0x002fca00078e0202 */
[----:B------:R1:W3:Y:S01]  /*13b10*/  @P0 LDG.E R7, desc[UR54][R2.64] ;  /* 0x0000003602070981 */ /* 0x0002e2000c1e1900 */
[----:B0-----:R-:W-:Y:S01]  /*13b20*/  ISETP.NE.AND P1, PT, R6, 0x1, PT ;  /* 0x000000010600780c */ /* 0x001fe20003f25270 */
[----:B------:R-:W-:Y:S01]  /*13b30*/  VIADD R26, R26, 0xffffffff ;  /* 0xffffffff1a1a7836 */ /* 0x000fe20000000000 */
[----:B------:R-:W-:Y:S01]  /*13b40*/  LOP3.LUT R23, R23, 0xfffffffb, RZ, 0xc0, !PT ;  /* 0xfffffffb17177812 */ /* 0x000fe200078ec0ff */
[----:B------:R-:W0:Y:S02]  /*13b50*/  S2R R21, SR_TID.X ;  /* 0x0000000000157919 */ /* 0x000e240000002100 */
[----:B------:R-:W-:Y:S01]  /*13b60*/  IMAD.SHL.U32 R8, R26, 0x80, RZ ;  /* 0x000000801a087824 */ /* 0x000fe200078e00ff */
[----:B------:R-:W4:Y:S07]  /*13b70*/  S2R R20, SR_TID.X ;  /* 0x0000000000147919 */ /* 0x000f2e0000002100 */
[----:B-1----:R-:W1:Y:S01]  /*13b80*/  @P1 LDC R3, c[0x0][0x434] ;  /* 0x00010d00ff031b82 */ /* 0x002e620000000800 */
[----:B------:R-:W-:-:S07]  /*13b90*/  @P1 LOP3.LUT R23, R23, 0x4, RZ, 0xfc, !PT ;  /* 0x0000000417171812 */ /* 0x000fce00078efcff */
[----:B------:R-:W1:Y:S01]  /*13ba0*/  @P1 LDC R2, c[0x0][0x438] ;  /* 0x00010e00ff021b82 */ /* 0x000e620000000800 */
[----:B0-----:R-:W-:Y:S01]  /*13bb0*/  IMAD.SHL.U32 R21, R21, 0x10, RZ ;  /* 0x0000001015157824 */ /* 0x001fe200078e00ff */
[----:B----4-:R-:W-:-:S04]  /*13bc0*/  LOP3.LUT R20, R20, 0x7f, RZ, 0xc0, !PT ;  /* 0x0000007f14147812 */ /* 0x010fc800078ec0ff */
[----:B------:R-:W-:Y:S02]  /*13bd0*/  LOP3.LUT R21, R21, 0x70, RZ, 0xc0, !PT ;  /* 0x0000007015157812 */ /* 0x000fe400078ec0ff */
[----:B------:R-:W-:-:S04]  /*13be0*/  SHF.R.U32.HI R20, RZ, 0x3, R20 ;  /* 0x00000003ff147819 */ /* 0x000fc80000011614 */
[----:B------:R-:W-:-:S04]  /*13bf0*/  LOP3.LUT R0, R8, R20, R21, 0xfe, !PT ;  /* 0x0000001408007212 */ /* 0x000fc800078efe15 */
[C---:B--2---:R-:W-:Y:S01]  /*13c00*/  ISETP.GE.AND P0, PT, R0.reuse, R17, PT ;  /* 0x000000110000720c */ /* 0x044fe20003f06270 */
[----:B------:R-:W-:-:S04]  /*13c10*/  IMAD.IADD R0, R0, 0x1, R24 ;  /* 0x0000000100007824 */ /* 0x000fc800078e0218 */
[----:B-1----:R-:W-:-:S04]  /*13c20*/  @P1 IMAD.HI.U32 R3, R0, R3, RZ ;  /* 0x0000000300031227 */ /* 0x002fc800078e00ff */
[----:B------:R-:W-:Y:S01]  /*13c30*/  IMAD.MOV.U32 R4, RZ, RZ, R0 ;  /* 0x000000ffff047224 */ /* 0x000fe200078e0000 */
[----:B------:R-:W-:-:S03]  /*13c40*/  @P1 SHF.R.U32.HI R4, RZ, R2, R3 ;  /* 0x00000002ff041219 */ /* 0x000fc60000011603 */
[----:B------:R-:W0:Y:S02]  /*13c50*/  @!P0 LDC.64 R2, c[0x0][0x428] ;  /* 0x00010a00ff028b82 */ /* 0x000e240000000a00 */
[----:B------:R-:W-:-:S04]  /*13c60*/  IMAD.MOV R5, RZ, RZ, -R4 ;  /* 0x000000ffff057224 */ /* 0x000fc800078e0a04 */
[----:B------:R-:W-:Y:S01]  /*13c70*/  IMAD R0, R6, R5, R0 ;  /* 0x0000000506007224 */ /* 0x000fe200078e0200 */
[--C-:B------:R-:W-:Y:S02]  /*13c80*/  @!P0 SHF.R.S32.HI R5, RZ, 0x1f, R4.reuse ;  /* 0x0000001fff058819 */ /* 0x100fe40000011404 */
[----:B---3--:R-:W-:Y:S01]  /*13c90*/  SHF.R.S32.HI R6, RZ, 0x1f, R7 ;  /* 0x0000001fff067819 */ /* 0x008fe20000011407 */
[----:B------:R-:W-:Y:S01]  /*13ca0*/  STL [R1+0x4], R7 ;  /* 0x0000040701007387 */ /* 0x000fe20000100800 */
[----:B0-----:R-:W-:-:S03]  /*13cb0*/  @!P0 IMAD.WIDE.U32 R4, R7, R2, R4 ;  /* 0x0000000207048225 */ /* 0x001fc600078e0004 */
[----:B------:R0:W-:Y:S02]  /*13cc0*/  STL [R1+0x18], R6 ;  /* 0x0000180601007387 */ /* 0x0001e40000100800 */
[----:B0-----:R-:W-:-:S04]  /*13cd0*/  @!P0 IMAD R6, R6, R2, RZ ;  /* 0x0000000206068224 */ /* 0x001fc800078e02ff */
[----:B------:R-:W-:Y:S02]  /*13ce0*/  @!P0 IMAD R6, R7, R3, R6 ;  /* 0x0000000307068224 */ /* 0x000fe400078e0206 */
[----:B------:R-:W0:Y:S02]  /*13cf0*/  @!P0 LDC.64 R2, c[0x0][0x418] ;  /* 0x00010600ff028b82 */ /* 0x000e240000000a00 */
[----:B------:R-:W-:Y:S01]  /*13d00*/  @!P0 IMAD.IADD R5, R5, 0x1, R6 ;  /* 0x0000000105058824 */ /* 0x000fe200078e0206 */
[----:B0-----:R-:W-:-:S04]  /*13d10*/  @!P0 LEA R2, P1, R4, R2, 0x2 ;  /* 0x0000000204028211 */ /* 0x001fc800078210ff */
[----:B------:R-:W-:Y:S01]  /*13d20*/  @!P0 LEA.HI.X R3, R4, R3, R5, 0x2, P1 ;  /* 0x0000000304038211 */ /* 0x000fe200008f1405 */
[----:B------:R-:W-:-:S06]  /*13d30*/  IMAD.MOV.U32 R4, RZ, RZ, RZ ;  /* 0x000000ffff047224 */ /* 0x000fcc00078e00ff */
[----:B------:R0:W5:Y:S01]  /*13d40*/  @!P0 LDG.E R4, desc[UR54][R2.64] ;  /* 0x0000003602048981 */ /* 0x000162000c1e1900 */
[----:B------:R-:W-:Y:S01]  /*13d50*/  IMAD.U32 R7, RZ, RZ, UR37 ;  /* 0x00000025ff077e24 */ /* 0x000fe2000f8e00ff */
[----:B------:R-:W-:Y:S01]  /*13d60*/  UMOV UR4, 0xffffffff ;  /* 0xffffffff00047882 */ /* 0x000fe20000000000 */
[----:B------:R-:W-:-:S03]  /*13d70*/  LOP3.LUT R23, R23, 0xfffffffd, RZ, 0xc0, !PT ;  /* 0xfffffffd17177812 */ /* 0x000fc600078ec0ff */
[----:B------:R-:W-:-:S13]  /*13d80*/  ISETP.NE.AND P2, PT, R7, 0x3, PT ;  /* 0x000000030700780c */ /* 0x000fda0003f45270 */
[----:B------:R-:W-:Y:S01]  /*13d90*/  @P2 LOP3.LUT R23, R23, 0x2, RZ, 0xfc, !PT ;  /* 0x0000000217172812 */ /* 0x000fe200078efcff */
[----:B0-----:R-:W-:Y:S06]  /*13da0*/  BRA.DIV UR4, `(.L_x_14160) ;  /* 0x0000004604f87947 */ /* 0x001fec000b800000 */
.L_x_14226:
[----:B------:R-:W-:Y:S01]  /*13db0*/  LOP3.LUT R24, R18, 0xffff, RZ, 0xc0, !PT ;  /* 0x0000ffff12187812 */ /* 0x000fe200078ec0ff */
[----:B------:R-:W-:Y:S06]  /*13dc0*/  @!P2 BRA `(.L_x_14161) ;  /* 0x000000000004a947 */ /* 0x000fec0003800000 */
[----:B------:R-:W-:Y:S01]  /*13dd0*/  BPT.TRAP 0x1 ;  /* 0x000000040000795c */ /* 0x000fe20000300000 */
.L_x_14161:
        /* <DEDUP_REMOVED lines=23> */
.L_x_14227:
[----:B------:R-:W-:Y:S05]  /*13f50*/  BSYNC B0 ;  /* 0x0000000000007941 */ /* 0x000fea0003800000 */
.L_x_14162:
[----:B------:R-:W2:Y:S01]  /*13f60*/  LDL R10, [R1+0xc] ;  /* 0x00000c00010a7983 */ /* 0x000ea20000100800 */
[----:B------:R-:W-:Y:S01]  /*13f70*/  ULDC.64 UR4, c[0x0][0x300] ;  /* 0x0000c00000047ab9 */ /* 0x000fe20000000a00 */
[----:B------:R-:W-:Y:S01]  /*13f80*/  ULDC.64 UR6, c[0x0][0x2e8] ;  /* 0x0000ba0000067ab9 */ /* 0x000fe20000000a00 */
[----:B------:R-:W-:Y:S01]  /*13f90*/  IMAD R6, R6, UR4, RZ ;  /* 0x0000000406067c24 */ /* 0x000fe2000f8e02ff */
[----:B------:R-:W1:Y:S01]  /*13fa0*/  S2R R9, SR_TID.X ;  /* 0x0000000000097919 */ /* 0x000e620000002100 */
[C---:B0-----:R-:W-:Y:S01]  /*13fb0*/  IMAD.WIDE.U32 R2, R0.reuse, UR4, RZ ;  /* 0x0000000400027c25 */ /* 0x041fe2000f8e00ff */
[----:B------:R-:W-:Y:S01]  /*13fc0*/  LOP3.LUT R23, R23, 0xfffffffe, RZ, 0xc0, !PT ;  /* 0xfffffffe17177812 */ /* 0x000fe200078ec0ff */
[----:B------:R-:W0:Y:S02]  /*13fd0*/  S2R R11, SR_TID.X ;  /* 0x00000000000b7919 */ /* 0x000e240000002100 */
        /* <DEDUP_REMOVED lines=8> */
[C---:B------:R-:W-:Y:S01]  /*14060*/  IMAD.WIDE.U32 R2, R24.reuse, UR4, R2 ;  /* 0x0000000418027c25 */ /* 0x040fe2000f8e0002 */
[----:B------:R-:W-:Y:S02]  /*14070*/  ULDC UR4, c[0x0][0x2f4] ;  /* 0x0000bd0000047ab9 */ /* 0x000fe40000000800 */
[----:B------:R-:W-:Y:S01]  /*14080*/  ISETP.GE.AND P2, PT, R29, UR4, PT ;  /* 0x000000041d007c0c */ /* 0x000fe2000bf46270 */
[----:B------:R-:W-:Y:S01]  /*14090*/  IMAD R3, R24, UR5, R3 ;  /* 0x0000000518037c24 */ /* 0x000fe2000f8e0203 */
[----:B------:R-:W-:Y:S01]  /*140a0*/  LEA R0, P0, R2, UR6, 0x1 ;  /* 0x0000000602007c11 */ /* 0x000fe2000f8008ff */
[----:B------:R-:W-:-:S03]  /*140b0*/  UMOV UR4, 0xffffffff ;  /* 0xffffffff00047882 */ /* 0x000fc60000000000 */
[----:B------:R-:W-:Y:S02]  /*140c0*/  LEA.HI.X R2, R2, UR7, R3, 0x1, P0 ;  /* 0x0000000702027c11 */ /* 0x000fe400080f0c03 */
[----:B-1----:R-:W-:-:S04]  /*140d0*/  LOP3.LUT R9, R9, 0x7f, RZ, 0xc0, !PT ;  /* 0x0000007f09097812 */ /* 0x002fc800078ec0ff */
[----:B------:R-:W-:Y:S02]  /*140e0*/  SHF.R.U32.HI R9, RZ, 0x3, R9 ;  /* 0x00000003ff097819 */ /* 0x000fe40000011609 */
[----:B------:R-:W-:Y:S02]  /*140f0*/  @P2 LOP3.LUT R23, R23, 0x1, RZ, 0xfc, !PT ;  /* 0x0000000117172812 */ /* 0x000fe400078efcff */
[----:B--2---:R-:W-:Y:S01]  /*14100*/  IADD3 R4, -R9, R10, -R8 ;  /* 0x0000000a09047210 */ /* 0x004fe20007ffe908 */
[C---:B0-----:R-:W-:Y:S02]  /*14110*/  IMAD.SHL.U32 R9, R11.reuse, 0x8, RZ ;  /* 0x000000080b097824 */ /* 0x041fe400078e00ff */
[----:B------:R-:W-:Y:S01]  /*14120*/  IMAD.SHL.U32 R10, R11, 0x8, RZ ;  /* 0x000000080b0a7824 */ /* 0x000fe200078e00ff */
[----:B------:R-:W-:Y:S02]  /*14130*/  ISETP.GE.AND P0, PT, R4, 0x1, PT ;  /* 0x000000010400780c */ /* 0x000fe40003f06270 */
[----:B------:R-:W-:-:S04]  /*14140*/  LOP3.LUT R9, R9, 0x1f8, RZ, 0xc0, !PT ;  /* 0x000001f809097812 */ /* 0x000fc800078ec0ff */
[----:B------:R-:W-:-:S04]  /*14150*/  LOP3.LUT R9, R9, 0x38, R11, 0x78, !PT ;  /* 0x0000003809097812 */ /* 0x000fc800078e780b */
[----:B------:R-:W-:-:S05]  /*14160*/  LOP3.LUT R9, R9, 0x200, R10, 0xf8, !PT ;  /* 0x0000020009097812 */ /* 0x000fca00078ef80a */
        /* <DEDUP_REMOVED lines=74> */
.L_x_14245:
        /* <DEDUP_REMOVED lines=10> */
.L_x_14165:
        /* <DEDUP_REMOVED lines=11> */
.L_x_14166:
[----:B0-----:R0:W5:Y:S01]  /*14760*/  LDL.LU R3, [R1+0x20] ;  /* 0x0000200001037983 */ /* 0x0011620000300800 */
[----:B------:R0:W-:Y:S02]  /*14770*/  SYNCS.ARRIVE.TRANS64.A1T0 RZ, [R5+URZ+0x16830], RZ ;  /* 0x016830ff05ff79a7 */ /* 0x0001e4000810003f */
[----:B------:R-:W-:Y:S05]  /*14780*/  WARPSYNC.ALL ;  /* 0x0000000000007948 */ /* 0x000fea0003800000 */
[----:B------:R-:W-:Y:S01]  /*14790*/  ULDC.64 UR4, c[0x0][0x298] ;  /* 0x0000a60000047ab9 */ /* 0x000fe20000000a00 */
[----:B------:R-:W-:Y:S01]  /*147a0*/  VIADD R2, R22, 0x8400 ;  /* 0x0000840016027836 */ /* 0x000fe20000000000 */
[----:B------:R-:W-:Y:S01]  /*147b0*/  BSSY B6, `(.L_x_14167) ;  /* 0x000001b000067945 */ /* 0x000fe20003800000 */
[----:B------:R-:W-:Y:S03]  /*147c0*/  BAR.SYNC.DEFER_BLOCKING 0x8, 0x200 ;  /* 0x0208000000007b1d */ /* 0x000fe60000010000 */
[----:B------:R-:W-:-:S02]  /*147d0*/  LOP3.LUT P0, RZ, R2, 0x3ff, RZ, 0xc0, !PT ;  /* 0x000003ff02ff7812 */ /* 0x000fc4000780c0ff */
[----:B-----5:R-:W-:-:S05]  /*147e0*/  SHF.R.S32.HI R0, RZ, 0x1f, R3 ;  /* 0x0000001fff007819 */ /* 0x020fca0000011403 */
[----:B------:R-:W-:-:S04]  /*147f0*/  IMAD R0, R0, UR4, RZ ;  /* 0x0000000400007c24 */ /* 0x000fc8000f8e02ff */
[C---:B------:R-:W-:Y:S02]  /*14800*/  IMAD R0, R3.reuse, UR5, R0 ;  /* 0x0000000503007c24 */ /* 0x040fe4000f8e0200 */
[----:B------:R-:W-:-:S04]  /*14810*/  IMAD.WIDE.U32 R2, R3, UR4, RZ ;  /* 0x0000000403027c25 */ /* 0x000fc8000f8e00ff */
[----:B------:R-:W-:Y:S01]  /*14820*/  IMAD.IADD R0, R3, 0x1, R0 ;  /* 0x0000000103007824 */ /* 0x000fe200078e0200 */
        /* <DEDUP_REMOVED lines=9> */
[----:B0-----:R-:W-:Y:S02]  /*148c0*/  IMAD.U32 R5, RZ, RZ, UR7 ;  /* 0x00000007ff057e24 */ /* 0x001fe4000f8e00ff */
        /* <DEDUP_REMOVED lines=9> */
.L_x_14168:
[----:B------:R-:W-:Y:S05]  /*14960*/  BSYNC B6 ;  /* 0x0000000000067941 */ /* 0x000fea0003800000 */
.L_x_14167:
[----:B-1----:R-:W2:Y:S01]  /*14970*/  LDL.LU R2, [R1+0x2c] ;  /* 0x00002c0001027983 */ /* 0x002ea20000300800 */
[----:B------:R-:W1:Y:S01]  /*14980*/  LDC R4, c[0x0][0x448] ;  /* 0x00011200ff047b82 */ /* 0x000e620000000800 */
[----:B------:R-:W-:Y:S01]  /*14990*/  LOP3.LUT P6, RZ, R23, 0x10, RZ, 0xc0, !PT ;  /* 0x0000001017ff7812 */ /* 0x000fe200078cc0ff */
[----:B------:R-:W-:Y:S01]  /*149a0*/  ULDC.64 UR4, c[0x0][0x2d8] ;  /* 0x0000b60000047ab9 */ /* 0x000fe20000000a00 */
[----:B------:R-:W3:Y:S01]  /*149b0*/  LDL.LU.64 R20, [R1+0x20] ;  /* 0x0000200001147983 */ /* 0x000ee20000300a00 */
[----:B0-----:R-:W-:Y:S01]  /*149c0*/  SHF.R.S32.HI R5, RZ, 0x1f, R19 ;  /* 0x0000001fff057819 */ /* 0x001fe20000011413 */
[----:B------:R-:W-:Y:S01]  /*149d0*/  ULDC.64 UR6, c[0x0][0x2e0] ;  /* 0x0000b80000067ab9 */ /* 0x000fe20000000a00 */
[----:B------:R-:W-:Y:S01]  /*149e0*/  SEL R0, R19, RZ, !P6 ;  /* 0x000000ff13007207 */ /* 0x000fe20007000000 */
[----:B------:R0:W5:Y:S01]  /*149f0*/  LDL R10, [R1+0x1c] ;  /* 0x00001c00010a7983 */ /* 0x0001620000100800 */
[----:B------:R-:W-:Y:S01]  /*14a00*/  SEL R5, R5, RZ, !P6 ;  /* 0x000000ff05057207 */ /* 0x000fe20007000000 */
[----:B------:R-:W4:Y:S01]  /*14a10*/  LDC R9, c[0x0][0x448] ;  /* 0x00011200ff097b82 */ /* 0x000f220000000800 */
[----:B------:R-:W-:-:S03]  /*14a20*/  ULDC.64 UR8, c[0x0][0x280] ;  /* 0x0000a00000087ab9 */ /* 0x000fc60000000a00 */
[----:B------:R-:W-:-:S04]  /*14a30*/  IMAD R5, R5, UR6, RZ ;  /* 0x0000000605057c24 */ /* 0x000fc8000f8e02ff */
[----:B------:R-:W-:Y:S01]  /*14a40*/  IMAD R5, R0, UR7, R5 ;  /* 0x0000000700057c24 */ /* 0x000fe2000f8e0205 */
[----:B-1----:R-:W-:-:S13]  /*14a50*/  ISETP.NE.AND P6, PT, R4, 0x1, PT ;  /* 0x000000010400780c */ /* 0x002fda0003fc5270 */
[----:B------:R-:W1:Y:S08]  /*14a60*/  @P6 LDC R4, c[0x0][0x450] ;  /* 0x00011400ff046b82 */ /* 0x000e700000000800 */
[----:B------:R-:W0:Y:S01]  /*14a70*/  @P6 LDC R8, c[0x0][0x44c] ;  /* 0x00011300ff086b82 */ /* 0x000e220000000800 */
[----:B--2---:R-:W-:Y:S01]  /*14a80*/  IMAD.MOV.U32 R3, RZ, RZ, R2 ;  /* 0x000000ffff037224 */ /* 0x004fe200078e0002 */
[----:B---3--:R-:W2:Y:S01]  /*14a90*/  S2R R21, SR_TID.X ;  /* 0x0000000000157919 */ /* 0x008ea20000002100 */
[----:B------:R-:W-:-:S02]  /*14aa0*/  IMAD.MOV.U32 R2, RZ, RZ, R20 ;  /* 0x000000ffff027224 */ /* 0x000fc400078e0014 */
[----:B------:R-:W3:Y:S02]  /*14ab0*/  S2R R20, SR_TID.X ;  /* 0x0000000000147919 */ /* 0x000ee40000002100 */
[----:B------:R-:W-:-:S04]  /*14ac0*/  IMAD.WIDE.U32 R2, R24, UR4, R2 ;  /* 0x0000000418027c25 */ /* 0x000fc8000f8e0002 */
[----:B------:R-:W-:Y:S01]  /*14ad0*/  IMAD R3, R24, UR5, R3 ;  /* 0x0000000518037c24 */ /* 0x000fe2000f8e0203 */
[----:B------:R-:W-:Y:S01]  /*14ae0*/  ULDC.64 UR4, c[0x0][0x2d0] ;  /* 0x0000b40000047ab9 */ /* 0x000fe20000000a00 */
[----:B------:R-:W-:Y:S01]  /*14af0*/  IMAD.WIDE.U32 R2, R0, UR6, R2 ;  /* 0x0000000600027c25 */ /* 0x000fe2000f8e0002 */
[----:B------:R-:W-:Y:S01]  /*14b00*/  ULDC.64 UR6, c[0x0][0x2c8] ;  /* 0x0000b20000067ab9 */ /* 0x000fe20000000a00 */
[----:B------:R-:W4:Y:S02]  /*14b10*/  @P6 LDC R0, c[0x0][0x44c] ;  /* 0x00011300ff006b82 */ /* 0x000f240000000800 */
[----:B------:R-:W-:Y:S02]  /*14b20*/  IMAD.IADD R3, R3, 0x1, R5 ;  /* 0x0000000103037824 */ /* 0x000fe400078e0205 */
[----:B--2---:R-:W-:Y:S01]  /*14b30*/  IMAD.SHL.U32 R21, R21, 0x10, RZ ;  /* 0x0000001015157824 */ /* 0x004fe200078e00ff */
[----:B---3--:R-:W-:-:S04]  /*14b40*/  LOP3.LUT R20, R20, 0x7f, RZ, 0xc0, !PT ;  /* 0x0000007f14147812 */ /* 0x008fc800078ec0ff */
[----:B------:R-:W-:Y:S02]  /*14b50*/  LOP3.LUT R21, R21, 0x70, RZ, 0xc0, !PT ;  /* 0x0000007015157812 */ /* 0x000fe400078ec0ff */
[----:B------:R-:W-:-:S04]  /*14b60*/  SHF.R.U32.HI R20, RZ, 0x3, R20 ;  /* 0x00000003ff147819 */ /* 0x000fc80000011614 */
[----:B------:R-:W-:Y:S02]  /*14b70*/  LOP3.LUT R20, R20, R21, RZ, 0xfc, !PT ;  /* 0x0000001514147212 */ /* 0x000fe400078efcff */
[----:B------:R2:W5:Y:S03]  /*14b80*/  LDL R21, [R1] ;  /* 0x0000000001157983 */ /* 0x0005660000100800 */
[----:B------:R-:W-:-:S04]  /*14b90*/  IMAD.IADD R6, R20, 0x1, R27 ;  /* 0x0000000114067824 */ /* 0x000fc800078e021b */
[----:B----4-:R-:W-:-:S04]  /*14ba0*/  @P6 IMAD.HI.U32 R0, R6, R0, RZ ;  /* 0x0000000006006227 */ /* 0x010fc800078e00ff */
        /* <DEDUP_REMOVED lines=13> */
[----:B------:R-:W-:-:S03]  /*14c80*/  LEA R0, P0, R4, UR8, 0x1 ;  /* 0x0000000804007c11 */ /* 0x000fc6000f8008ff */
[----:B------:R-:W-:-:S05]  /*14c90*/  IMAD.IADD R5, R5, 0x1, R7 ;  /* 0x0000000105057824 */ /* 0x000fca00078e0207 */
[----:B------:R-:W-:Y:S02]  /*14ca0*/  LEA.HI.X R4, R4, UR9, R5, 0x1, P0 ;  /* 0x0000000904047c11 */ /* 0x000fe400080f0c05 */
[----:B------:R-:W1:Y:S01]  /*14cb0*/  @P6 LDC R5, c[0x0][0x450] ;  /* 0x00011400ff056b82 */ /* 0x000e620000000800 */
[----:B------:R-:W-:-:S04]  /*14cc0*/  VIADD R7, R6, 0x80 ;  /* 0x0000008006077836 */ /* 0x000fc80000000000 */
[----:B0-----:R-:W-:-:S04]  /*14cd0*/  @P6 IMAD.HI.U32 R8, R7, R8, RZ ;  /* 0x0000000807086227 */ /* 0x001fc800078e00ff */
[----:B------:R-:W-:Y:S01]  /*14ce0*/  IMAD.MOV.U32 R6, RZ, RZ, R7 ;  /* 0x000000ffff067224 */ /* 0x000fe200078e0007 */
[----:B------:R-:W0:Y:S01]  /*14cf0*/  S2R R20, SR_TID.X ;  /* 0x0000000000147919 */ /* 0x000e220000002100 */
[----:B-1----:R-:W-:-:S05]  /*14d00*/  @P6 SHF.R.U32.HI R6, RZ, R5, R8 ;  /* 0x00000005ff066219 */ /* 0x002fca0000011608 */
        /* <DEDUP_REMOVED lines=16> */
[----:B0-----:R-:W-:Y:S02]  /*14e10*/  LOP3.LUT R20, R20, 0x7f, RZ, 0xc0, !PT ;  /* 0x0000007f14147812 */ /* 0x001fe400078ec0ff */
[----:B------:R-:W-:Y:S02]  /*14e20*/  LEA.HI.X R2, R2, UR9, R6, 0x1, P1 ;  /* 0x0000000902027c11 */ /* 0x000fe400088f0c06 */
[----:B------:R-:W-:Y:S01]  /*14e30*/  SHF.R.U32.HI R20, RZ, 0x3, R20 ;  /* 0x00000003ff147819 */ /* 0x000fe20000011614 */
[----:B--2---:R-:W-:Y:S06]  /*14e40*/  BRA.DIV UR4, `(.L_x_14169) ;  /* 0x0000004204c87947 */ /* 0x004fec000b800000 */
        /* <DEDUP_REMOVED lines=106> */
.L_x_14270:
[----:B------:R-:W-:-:S05]  /*154f0*/  VIADD R27, R27, 0xb0 ;  /* 0x000000b01b1b7836 */ /* 0x000fca0000000000 */
        /* <DEDUP_REMOVED lines=9> */
.L_x_14170:
        /* <DEDUP_REMOVED lines=14> */
[----:B------:R-:W2:Y:S01]  /*15670*/  LDL.LU R4, [R1+0x28] ;  /* 0x0000280001047983 */ /* 0x000ea20000300800 */
[----:B------:R1:W-:Y:S03]  /*15680*/  SYNCS.ARRIVE.TRANS64.A1T0 RZ, [R22+URZ+0x16800], RZ ;  /* 0x016800ff16ff79a7 */ /* 0x0003e6000810003f */
[----:B0-----:R-:W3:Y:S01]  /*15690*/  LDL R2, [R1+0x10] ;  /* 0x0000100001027983 */ /* 0x001ee20000100800 */
[----:B------:R-:W-:Y:S01]  /*156a0*/  BSSY B0, `(.L_x_14171) ;  /* 0x0000005000007945 */ /* 0x000fe20003800000 */
[----:B------:R-:W0:Y:S01]  /*156b0*/  SYNCS.PHASECHK.TRANS64.TRYWAIT P0, [R22+URZ+0x16820], R3 ;  /* 0x01682003160075a7 */ /* 0x000e22000800017f */
[----:B--2---:R-:W-:-:S05]  /*156c0*/  VIADD R7, R4, 0xfffffffe ;  /* 0xfffffffe04077836 */ /* 0x004fca0000000000 */
[----:B---3--:R-:W-:Y:S01]  /*156d0*/  ISETP.GE.AND P1, PT, R7, R2, PT ;  /* 0x000000020700720c */ /* 0x008fe20003f26270 */
[----:B01----:R-:W-:-:S12]  /*156e0*/  @!P0 BRA `(.L_x_14172) ;  /* 0x0000004800848947 */ /* 0x003fd80003800000 */
.L_x_14271:
[----:B------:R-:W-:Y:S05]  /*156f0*/  BSYNC B0 ;  /* 0x0000000000007941 */ /* 0x000fea0003800000 */
.L_x_14171:
[----:B------:R-:W-:Y:S04]  /*15700*/  BSSY B0, `(.L_x_14173) ;  /* 0x00000ff000007945 */ /* 0x000fe80003800000 */
[----:B------:R-:W-:Y:S05]  /*15710*/  @!P1 BRA `(.L_x_14174) ;  /* 0x0000000c00f49947 */ /* 0x000fea0003800000 */
[----:B------:R1:W-:Y:S01]  /*15720*/  STL [R1], R26 ;  /* 0x0000001a01007387 */ /* 0x0003e20000100800 */
[----:B------:R-:W-:Y:S01]  /*15730*/  ULDC UR4, c[0x0][0x2f4] ;  /* 0x0000bd0000047ab9 */ /* 0x000fe20000000800 */
[----:B------:R-:W-:Y:S01]  /*15740*/  IMAD.MOV.U32 R6, RZ, RZ, R25 ;  /* 0x000000ffff067224 */ /* 0x000fe200078e0019 */
[----:B------:R-:W-:Y:S01]  /*15750*/  ISETP.GE.AND P1, PT, R29, UR4, PT ;  /* 0x000000041d007c0c */ /* 0x000fe2000bf26270 */
[----:B------:R-:W-:-:S12]  /*15760*/  IMAD.MOV.U32 R20, RZ, RZ, R28 ;  /* 0x000000ffff147224 */ /* 0x000fd800078e001c */
.L_x_14187:
[----:B------:R-:W2:Y:S01]  /*15770*/  LDL R9, [R1+0x14] ;  /* 0x0000140001097983 */ /* 0x000ea20000100800 */
[----:B0-----:R-:W0:Y:S03]  /*15780*/  LDC R3, c[0x0][0x430] ;  /* 0x00010c00ff037b82 */ /* 0x001e260000000800 */
[----:B------:R-:W3:Y:S04]  /*15790*/  LDL R8, [R1+0x18] ;  /* 0x0000180001087983 */ /* 0x000ee80000100800 */
[----:B------:R-:W4:Y:S01]  /*157a0*/  LDL R5, [R1+0x4] ;  /* 0x0000040001057983 */ /* 0x000f220000100800 */
[----:B------:R-:W5:Y:S01]  /*157b0*/  S2R R2, SR_TID.X ;  /* 0x0000000000027919 */ /* 0x000f620000002100 */
[----:B0-----:R-:W-:-:S13]  /*157c0*/  ISETP.NE.AND P0, PT, R3, 0x1, PT ;  /* 0x000000010300780c */ /* 0x001fda0003f05270 */
[----:B------:R-:W0:Y:S01]  /*157d0*/  @P0 LDC R4, c[0x0][0x434] ;  /* 0x00010d00ff040b82 */ /* 0x000e220000000800 */
[----:B-----5:R-:W-:-:S04]  /*157e0*/  LOP3.LUT R0, R2, 0x7f, RZ, 0xc0, !PT ;  /* 0x0000007f02007812 */ /* 0x020fc800078ec0ff */
[----:B------:R-:W-:-:S03]  /*157f0*/  SHF.R.U32.HI R3, RZ, 0x3, R0 ;  /* 0x00000003ff037819 */ /* 0x000fc60000011600 */
[----:B------:R-:W5:Y:S01]  /*15800*/  @P0 LDC R0, c[0x0][0x438] ;  /* 0x00010e00ff000b82 */ /* 0x000f620000000800 */
        /* <DEDUP_REMOVED lines=8> */
[----:B-----5:R-:W-:-:S05]  /*15890*/  @P0 SHF.R.U32.HI R2, RZ, R0, R4 ;  /* 0x00000000ff020219 */ /* 0x020fca0000011604 */
[----:B------:R-:W-:-:S04]  /*158a0*/  IMAD.MOV R0, RZ, RZ, -R2 ;  /* 0x000000ffff007224 */ /* 0x000fc800078e0a02 */
[----:B------:R-:W-:Y:S01]  /*158b0*/  IMAD R0, R0, UR4, R3 ;  /* 0x0000000400007c24 */ /* 0x000fe2000f8e0203 */
[----:B------:R-:W-:Y:S01]  /*158c0*/  ULDC.64 UR4, c[0x0][0x428] ;  /* 0x00010a0000047ab9 */ /* 0x000fe20000000a00 */
        /* <DEDUP_REMOVED lines=14> */
[----:B-1----:R-:W-:Y:S01]  /*159b0*/  IMAD.MOV.U32 R26, RZ, RZ, R7 ;  /* 0x000000ffff1a7224 */ /* 0x002fe200078e0007 */
[----:B------:R-:W-:Y:S02]  /*159c0*/  SEL R25, R25, RZ, P0 ;  /* 0x000000ff19197207 */ /* 0x000fe40000000000 */
[----:B------:R-:W-:Y:S02]  /*159d0*/  LOP3.LUT R28, R20, R28, RZ, 0x3c, !PT ;  /* 0x0000001c141c7212 */ /* 0x000fe400078e3cff */
[----:B--2---:R-:W-:Y:S01]  /*159e0*/  SHF.R.S32.HI R27, RZ, 0x1f, R4 ;  /* 0x0000001fff1b7819 */ /* 0x004fe20000011404 */
[----:B------:R-:W-:Y:S06]  /*159f0*/  @!P2 BRA `(.L_x_14175) ;  /* 0x000000000004a947 */ /* 0x000fec0003800000 */
[----:B------:R-:W-:Y:S01]  /*15a00*/  BPT.TRAP 0x1 ;  /* 0x000000040000795c */ /* 0x000fe20000300000 */
.L_x_14175:
[----:B------:R-:W-:Y:S01]  /*15a10*/  IMAD R5, R25, 0x8, R22 ;  /* 0x0000000819057824 */ /* 0x000fe200078e0216 */
[----:B------:R-:W-:Y:S01]  /*15a20*/  SHF.L.U32 R2, R28, 0x1f, RZ ;  /* 0x0000001f1c027819 */ /* 0x000fe200000006ff */
[----:B------:R-:W-:Y:S03]  /*15a30*/  BSSY B1, `(.L_x_14176) ;  /* 0x0000003000017945 */ /* 0x000fe60003800000 */
[----:B------:R-:W0:Y:S02]  /*15a40*/  SYNCS.PHASECHK.TRANS64.TRYWAIT P0, [R5+URZ+0x16840], R2 ;  /* 0x01684002050075a7 */ /* 0x000e24000800017f */
[----:B0-----:R-:W-:Y:S05]  /*15a50*/  @!P0 BRA `(.L_x_14177) ;  /* 0x0000004400bc8947 */ /* 0x001fea0003800000 */
.L_x_14272:
[----:B------:R-:W-:Y:S05]  /*15a60*/  BSYNC B1 ;  /* 0x0000000000017941 */ /* 0x000fea0003800000 */
.L_x_14176:
[----:B------:R-:W1:Y:S01]  /*15a70*/  S2R R8, SR_TID.X ;  /* 0x0000000000087919 */ /* 0x000e620000002100 */
[----:B------:R-:W-:Y:S01]  /*15a80*/  SHF.R.S32.HI R21, RZ, 0x1f, R0 ;  /* 0x0000001fff157819 */ /* 0x000fe20000011400 */
[----:B------:R-:W-:Y:S01]  /*15a90*/  ULDC.64 UR4, c[0x0][0x300] ;  /* 0x0000c00000047ab9 */ /* 0x000fe20000000a00 */
[----:B------:R-:W-:Y:S01]  /*15aa0*/  ULDC.64 UR6, c[0x0][0x2e8] ;  /* 0x0000ba0000067ab9 */ /* 0x000fe20000000a00 */
[----:B0-----:R-:W-:Y:S01]  /*15ab0*/  IMAD.WIDE.U32 R2, R0, UR4, RZ ;  /* 0x0000000400027c25 */ /* 0x001fe2000f8e00ff */
[----:B------:R-:W-:-:S03]  /*15ac0*/  LOP3.LUT P2, RZ, R23, 0x1, RZ, 0xc0, !PT ;  /* 0x0000000117ff7812 */ /* 0x000fc6000784c0ff */
        /* <DEDUP_REMOVED lines=16> */
[C---:B------:R-:W-:Y:S02]  /*15bd0*/  LEA R8, P0, R2.reuse, UR6, 0x1 ;  /* 0x0000000602087c11 */ /* 0x040fe4000f8008ff */
[----:B------:R-:W-:Y:S02]  /*15be0*/  LOP3.LUT R9, R9, 0x200, R11, 0xf8, !PT ;  /* 0x0000020009097812 */ /* 0x000fe400078ef80b */
[----:B------:R-:W-:-:S03]  /*15bf0*/  LEA.HI.X R10, R2, UR7, R10, 0x1, P0 ;  /* 0x00000007020a7c11 */ /* 0x000fc600080f0c0a */
[----:B------:R-:W-:Y:S01]  /*15c00*/  IMAD R9, R25, 0x2000, R9 ;  /* 0x0000200019097824 */ /* 0x000fe200078e0209 */
[----:B------:R-:W-:Y:S06]  /*15c10*/  BRA.DIV UR4, `(.L_x_14178) ;  /* 0x0000004604607947 */ /* 0x000fec000b800000 */
        /* <DEDUP_REMOVED lines=40> */
.L_x_14290:
[----:B-1----:R-:W-:-:S05]  /*15ea0*/  IADD3 R2, P0, R2, R7, RZ ;  /* 0x0000000702027210 */ /* 0x002fca0007f1e0ff */
[----:B------:R-:W-:Y:S01]  /*15eb0*/  IMAD.X R3, RZ, RZ, R10, P0 ;  /* 0x000000ffff037224 */ /* 0x000fe200000e060a */
[----:B------:R-:W-:-:S04]  /*15ec0*/  PLOP3.LUT P0, PT, PT, PT, PT, 0x80, 0x0 ;  /* 0x000000000000781c */ /* 0x000fc80003f0f070 */
[----:B------:R-:W-:Y:S01]  /*15ed0*/  @!PT LDS RZ, [RZ] ;  /* 0x00000000fffff984 */ /* 0x000fe20000000800 */
[----:B------:R-:W-:Y:S01]  /*15ee0*/  @!PT LDS RZ, [RZ] ;  /* 0x00000000fffff984 */ /* 0x000fe20000000800 */
[----:B------:R-:W-:Y:S01]  /*15ef0*/  @!PT LDS RZ, [RZ] ;  /* 0x00000000fffff984 */ /* 0x000fe20000000800 */
[----:B------:R1:W-:Y:S01]  /*15f00*/  LDGSTS.E.BYPASS.LTC128B.128 [R9+0x11c00], desc[UR54][R2.64], !P2 ;  /* 0x11c0000002097fae */ /* 0x0003e2000d101d76 */
[----:B------:R-:W-:-:S08]  /*15f10*/  NOP ;  /* 0x0000000000007918 */ /* 0x000fd00000000000 */
.L_x_14179:
        /* <DEDUP_REMOVED lines=11> */
.L_x_14180:
[----:B------:R1:W-:Y:S01]  /*15fd0*/  SYNCS.ARRIVE.TRANS64.A1T0 RZ, [R5+URZ+0x16830], RZ ;  /* 0x016830ff05ff79a7 */ /* 0x0003e2000810003f */
[----:B------:R-:W-:Y:S05]  /*15fe0*/  @!P3 BRA `(.L_x_14181) ;  /* 0x000000000004b947 */ /* 0x000fea0003800000 */
[----:B------:R-:W-:Y:S01]  /*15ff0*/  BPT.TRAP 0x1 ;  /* 0x000000040000795c */ /* 0x000fe20000300000 */
.L_x_14181:
[----:B------:R-:W-:Y:S01]  /*16000*/  SHF.L.U32 R2, R20, 0x1f, RZ ;  /* 0x0000001f14027819 */ /* 0x000fe200000006ff */
[----:B-1----:R-:W-:Y:S01]  /*16010*/  IMAD R5, R6, 0x8, R22 ;  /* 0x0000000806057824 */ /* 0x002fe200078e0216 */
[----:B------:R-:W-:Y:S03]  /*16020*/  BSSY B1, `(.L_x_14182) ;  /* 0x0000003000017945 */ /* 0x000fe60003800000 */
[----:B------:R-:W1:Y:S02]  /*16030*/  SYNCS.PHASECHK.TRANS64.TRYWAIT P0, [R5+URZ+0x16860], R2 ;  /* 0x01686002050075a7 */ /* 0x000e64000800017f */
[----:B-1----:R-:W-:Y:S05]  /*16040*/  @!P0 BRA `(.L_x_14183) ;  /* 0x0000004800848947 */ /* 0x002fea0003800000 */
.L_x_14291:
[----:B------:R-:W-:Y:S05]  /*16050*/  BSYNC B1 ;  /* 0x0000000000017941 */ /* 0x000fea0003800000 */
.L_x_14182:
        /* <DEDUP_REMOVED lines=61> */
.L_x_14309:
        /* <DEDUP_REMOVED lines=25> */
.L_x_14185:
        /* <DEDUP_REMOVED lines=11> */
.L_x_14186:
[----:B------:R-:W2:Y:S01]  /*16670*/  LDL R0, [R1+0x10] ;  /* 0x0000100001007983 */ /* 0x000ea20000100800 */
[----:B------:R3:W-:Y:S01]  /*16680*/  SYNCS.ARRIVE.TRANS64.A1T0 RZ, [R5+URZ+0x16850], RZ ;  /* 0x016850ff05ff79a7 */ /* 0x0007e2000810003f */
[C---:B------:R-:W-:Y:S02]  /*16690*/  VIADD R7, R26.reuse, 0xffffffff ;  /* 0xffffffff1a077836 */ /* 0x040fe40000000000 */
[----:B------:R3:W-:Y:S01]  /*166a0*/  STL [R1], R26 ;  /* 0x0000001a01007387 */ /* 0x0007e20000100800 */
[----:B------:R-:W-:Y:S02]  /*166b0*/  IMAD.MOV.U32 R6, RZ, RZ, R25 ;  /* 0x000000ffff067224 */ /* 0x000fe400078e0019 */
[----:B------:R-:W-:Y:S01]  /*166c0*/  IMAD.MOV.U32 R20, RZ, RZ, R28 ;  /* 0x000000ffff147224 */ /* 0x000fe200078e001c */
[----:B--2---:R-:W-:-:S13]  /*166d0*/  ISETP.GT.AND P0, PT, R26, R0, PT ;  /* 0x000000001a00720c */ /* 0x004fda0003f04270 */
[----:B---3--:R-:W-:Y:S05]  /*166e0*/  @P0 BRA `(.L_x_14187) ;  /* 0xfffffff000200947 */ /* 0x008fea000383ffff */
.L_x_14174:
[----:B------:R-:W-:Y:S05]  /*166f0*/  BSYNC B0 ;  /* 0x0000000000007941 */ /* 0x000fea0003800000 */
.L_x_14173:
        /* <DEDUP_REMOVED lines=11> */
[----:B0-----:R-:W2:Y:S01]  /*167b0*/  @P0 ATOMG.E.ADD.STRONG.GPU PT, R3, desc[UR54][R2.64], R5 ;  /* 0x00000005020309a8 */ /* 0x001ea200081ee1f6 */
[----:B------:R-:W0:Y:S02]  /*167c0*/  S2R R4, SR_LTMASK ;  /* 0x0000000000047919 */ /* 0x000e240000003900 */
[----:B0-----:R-:W-:-:S04]  /*167d0*/  LOP3.LUT R4, R4, UR4, RZ, 0xc0, !PT ;  /* 0x0000000404047c12 */ /* 0x001fc8000f8ec0ff */
[----:B------:R-:W0:Y:S01]  /*167e0*/  POPC R7, R4 ;  /* 0x0000000400077309 */ /* 0x000e220000000000 */
[----:B--2---:R-:W0:Y:S02]  /*167f0*/  SHFL.IDX PT, R0, R3, R0, 0x1f ;  /* 0x00001f0003007589 */ /* 0x004e2400000e0000 */
[----:B0-----:R-:W-:-:S07]  /*16800*/  IADD3 R16, R0, UR38, R7 ;  /* 0x0000002600107c10 */ /* 0x001fce000fffe007 */
.L_x_14189:
[----:B------:R-:W-:Y:S05]  /*16810*/  BSYNC B0 ;  /* 0x0000000000007941 */ /* 0x000fea0003800000 */
.L_x_14188:
[----:B------:R-:W-:-:S05]  /*16820*/  IMAD.U32 R0, RZ, RZ, UR37 ;  /* 0x00000025ff007e24 */ /* 0x000fca000f8e00ff */
[----:B------:R-:W-:-:S13]  /*16830*/  ISETP.NE.AND P0, PT, R0, 0x3, PT ;  /* 0x000000030000780c */ /* 0x000fda0003f05270 */
[----:B------:R-:W-:Y:S05]  /*16840*/  @!P0 BRA `(.L_x_14190) ;  /* 0x0000000000048947 */ /* 0x000fea0003800000 */
[----:B------:R-:W-:Y:S01]  /*16850*/  BPT.TRAP 0x1 ;  /* 0x000000040000795c */ /* 0x000fe20000300000 */
.L_x_14190:
[----:B------:R-:W2:Y:S01]  /*16860*/  LDL.LU R2, [R1+0xc] ;  /* 0x00000c0001027983 */ /* 0x000ea20000300800 */
[----:B------:R-:W-:Y:S01]  /*16870*/  IMAD R0, R25, 0x8, R22 ;  /* 0x0000000819007824 */ /* 0x000fe200078e0216 */
[----:B0-----:R-:W-:Y:S01]  /*16880*/  SHF.L.U32 R3, R28, 0x1f, RZ ;  /* 0x0000001f1c037819 */ /* 0x001fe200000006ff */
[----:B------:R-:W-:Y:S03]  /*16890*/  BSSY B0, `(.L_x_14191) ;  /* 0x0000004000007945 */ /* 0x000fe60003800000 */
[----:B------:R-:W0:Y:S01]  /*168a0*/  SYNCS.PHASECHK.TRANS64.TRYWAIT P0, [R0+URZ+0x16860], R3 ;  /* 0x01686003000075a7 */ /* 0x000e22000800017f */
[----:B--2---:R-:W-:Y:S01]  /*168b0*/  IMAD R6, R26, -0x80, R2 ;  /* 0xffffff801a067824 */ /* 0x004fe200078e0202 */
[----:B0-----:R-:W-:Y:S06]  /*168c0*/  @!P0 BRA `(.L_x_14192) ;  /* 0x0000004800c08947 */ /* 0x001fec0003800000 */
.L_x_14310:
[----:B------:R-:W-:Y:S05]  /*168d0*/  BSYNC B0 ;  /* 0x0000000000007941 */ /* 0x000fea0003800000 */
.L_x_14191:
[----:B------:R-:W1:Y:S01]  /*168e0*/  S2R R2, SR_TID.X ;  /* 0x0000000000027919 */ /* 0x000e620000002100 */
[----:B------:R-:W-:Y:S01]  /*168f0*/  UMOV UR4, 0xffffffff ;  /* 0xffffffff00047882 */ /* 0x000fe20000000000 */
[----:B------:R-:W2:Y:S01]  /*16900*/  S2R R7, SR_TID.X ;  /* 0x0000000000077919 */ /* 0x000ea20000002100 */
[----:B-1----:R-:W-:Y:S01]  /*16910*/  LOP3.LUT R5, R2, 0x7f, RZ, 0xc0, !PT ;  /* 0x0000007f02057812 */ /* 0x002fe200078ec0ff */
        /* <DEDUP_REMOVED lines=15> */
[----:B------:R-:W-:Y:S01]  /*16a10*/  ISETP.LT.OR P1, PT, R6, 0x1, P0 ;  /* 0x000000010600780c */ /* 0x000fe20000721670 */
[----:B------:R-:W2:Y:S04]  /*16a20*/  SHFL.IDX PT, R9, R17, 0x1, 0x181f ;  /* 0x00381f0011097f89 */ /* 0x000ea800000e0000 */
[----:B------:R-:W3:Y:S04]  /*16a30*/  SHFL.IDX PT, R7, R18, 0x1, 0x181f ;  /* 0x00381f0012077f89 */ /* 0x000ee800000e0000 */
[----:B------:R-:W4:Y:S04]  /*16a40*/  SHFL.IDX PT, R10, R17, 0x2, 0x181f ;  /* 0x00581f00110a7f89 */ /* 0x000f2800000e0000 */
[----:B------:R-:W5:Y:S01]  /*16a50*/  SHFL.IDX PT, R8, R18, 0x2, 0x181f ;  /* 0x00581f0012087f89 */ /* 0x000f6200000e0000 */
[----:B-1----:R-:W-:-:S03]  /*16a60*/  IADD3 R2, P2, R14, R5, RZ ;  /* 0x000000050e027210 */ /* 0x002fc60007f5e0ff */
[----:B------:R-:W-:Y:S02]  /*16a70*/  SHFL.IDX PT, R14, R17, 0x6, 0x181f ;  /* 0x00d81f00110e7f89 */ /* 0x000fe400000e0000 */
[----:B0-----:R-:W-:-:S05]  /*16a80*/  IMAD.X R3, RZ, RZ, R3, P2 ;  /* 0x000000ffff037224 */ /* 0x001fca00010e0603 */
        /* <DEDUP_REMOVED lines=20> */
[----:B--2---:R-:W-:-:S05]  /*16bd0*/  IADD3 R2, P2, R10, R5, RZ ;  /* 0x000000050a027210 */ /* 0x004fca0007f5e0ff */
[----:B---3--:R-:W-:Y:S02]  /*16be0*/  IMAD.X R3, RZ, RZ, R8, P2 ;  /* 0x000000ffff037224 */ /* 0x008fe400010e0608 */
[----:B------:R-:W2:Y:S04]  /*16bf0*/  SHFL.IDX PT, R8, R18, 0x6, 0x181f ;  /* 0x00d81f0012087f89 */ /* 0x000ea800000e0000 */
[----:B------:R0:W-:Y:S01]  /*16c00*/  LDGSTS.E.BYPASS.LTC128B.128 [R4+0x2400], desc[UR54][R2.64], !P1 ;  /* 0x0240000002047fae */ /* 0x0001e2000c901d76 */
[----:B------:R-:W-:-:S03]  /*16c10*/  ISETP.LT.OR P1, PT, R6, 0x51, P0 ;  /* 0x000000510600780c */ /* 0x000fc60000721670 */
[----:B------:R-:W3:Y:S01]  /*16c20*/  SHFL.IDX PT, R18, R18, 0x7, 0x181f ;  /* 0x00f81f0012127f89 */ /* 0x000ee200000e0000 */
[----:B0-----:R-:W-:-:S05]  /*16c30*/  IADD3 R2, P2, R9, R5, RZ ;  /* 0x0000000509027210 */ /* 0x001fca0007f5e0ff */
[----:B-1----:R-:W-:-:S05]  /*16c40*/  IMAD.X R3, RZ, RZ, R7, P2 ;  /* 0x000000ffff037224 */ /* 0x002fca00010e0607 */
[----:B------:R0:W-:Y:S01]  /*16c50*/  LDGSTS.E.BYPASS.LTC128B.128 [R4+0x2c00], desc[UR54][R2.64], !P1 ;  /* 0x02c0000002047fae */ /* 0x0001e2000c901d76 */
[----:B------:R-:W-:Y:S02]  /*16c60*/  ISETP.LT.OR P1, PT, R6, 0x61, P0 ;  /* 0x000000610600780c */ /* 0x000fe40000721670 */
[----:B0-----:R-:W-:Y:S02]  /*16c70*/  IADD3 R2, P2, R14, R5, RZ ;  /* 0x000000050e027210 */ /* 0x001fe40007f5e0ff */
[----:B------:R0:W1:Y:S03]  /*16c80*/  SHFL.IDX PT, R14, R17, 0x7, 0x181f ;  /* 0x00f81f00110e7f89 */ /* 0x00006600000e0000 */
[----:B--2---:R-:W-:-:S06]  /*16c90*/  IMAD.X R3, RZ, RZ, R8, P2 ;  /* 0x000000ffff037224 */ /* 0x004fcc00010e0608 */
[----:B---3--:R0:W-:Y:S02]  /*16ca0*/  LDGSTS.E.BYPASS.LTC128B.128 [R4+0x3400], desc[UR54][R2.64], !P1 ;  /* 0x0340000002047fae */ /* 0x0081e4000c901d76 */
.L_x_14328:
[----:B------:R-:W-:Y:S02]  /*16cb0*/  ISETP.LT.OR P0, PT, R6, 0x71, P0 ;  /* 0x000000710600780c */ /* 0x000fe40000701670 */
[----:B01----:R-:W-:-:S05]  /*16cc0*/  IADD3 R2, P1, R14, R5, RZ ;  /* 0x000000050e027210 */ /* 0x003fca0007f3e0ff */
[----:B------:R-:W-:-:S06]  /*16cd0*/  IMAD.X R3, RZ, RZ, R18, P1 ;  /* 0x000000ffff037224 */ /* 0x000fcc00008e0612 */
[----:B------:R-:W-:Y:S01]  /*16ce0*/  @!PT LDS RZ, [RZ] ;  /* 0x00000000fffff984 */ /* 0x000fe20000000800 */
[----:B------:R-:W-:Y:S01]  /*16cf0*/  @!PT LDS RZ, [RZ] ;  /* 0x00000000fffff984 */ /* 0x000fe20000000800 */
[----:B------:R-:W-:Y:S01]  /*16d00*/  @!PT LDS RZ, [RZ] ;  /* 0x00000000fffff984 */ /* 0x000fe20000000800 */
[----:B------:R0:W-:Y:S01]  /*16d10*/  LDGSTS.E.BYPASS.LTC128B.128 [R4+0x3c00], desc[UR54][R2.64], !P0 ;  /* 0x03c0000002047fae */ /* 0x0001e2000c101d76 */
[----:B------:R-:W-:Y:S01]  /*16d20*/  PLOP3.LUT P0, PT, PT, PT, PT, 0x80, 0x0 ;  /* 0x000000000000781c */ /* 0x000fe20003f0f070 */
[----:B------:R-:W-:-:S12]  /*16d30*/  NOP ;  /* 0x0000000000007918 */ /* 0x000fd80000000000 */
.L_x_14194:
        /* <DEDUP_REMOVED lines=11> */
.L_x_14195:
[----:B------:R0:W-:Y:S01]  /*16df0*/  SYNCS.ARRIVE.TRANS64.A1T0 RZ, [R0+URZ+0x16850], RZ ;  /* 0x016850ff00ff79a7 */ /* 0x0001e2000810003f */
[----:B------:R-:W-:-:S05]  /*16e00*/  VIADD R25, R25, 0x1 ;  /* 0x0000000119197836 */ /* 0x000fca0000000000 */
[----:B------:R-:W-:-:S04]  /*16e10*/  ISETP.NE.AND P0, PT, R25, 0x2, PT ;  /* 0x000000021900780c */ /* 0x000fc80003f05270 */
[----:B------:R-:W-:Y:S02]  /*16e20*/  SEL R3, RZ, 0x1, P0 ;  /* 0x00000001ff037807 */ /* 0x000fe40000000000 */
[----:B------:R-:W-:Y:S02]  /*16e30*/  SEL R25, R25, RZ, P0 ;  /* 0x000000ff19197207 */ /* 0x000fe40000000000 */
[----:B0-----:R-:W-:-:S07]  /*16e40*/  LOP3.LUT R28, R28, R3, RZ, 0x3c, !PT ;  /* 0x000000031c1c7212 */ /* 0x001fce00078e3cff */
.L_x_14154:
[----:B------:R-:W-:Y:S05]  /*16e50*/  BSYNC B7 ;  /* 0x0000000000077941 */ /* 0x000fea0003800000 */
.L_x_14152:
        /* <DEDUP_REMOVED lines=11> */
.L_x_14196:
        /* <DEDUP_REMOVED lines=43> */
.L_x_14338:
[----:B------:R-:W-:Y:S02]  /*171c0*/  ULDC UR4, c[0x0][0xc38] ;  /* 0x00030e0000047ab9 */ /* 0x000fe40000000800 */
[----:B------:R-:W-:-:S04]  /*171d0*/  IMAD.U32 R4, RZ, RZ, UR4 ;  /* 0x00000004ff047e24 */ /* 0x000fc8000f8e00ff */
[----:B-1----:R-:W-:-:S04]  /*171e0*/  IMAD R3, R14, R4, RZ ;  /* 0x000000040e037224 */ /* 0x002fc800078e02ff */
[----:B------:R-:W-:-:S05]  /*171f0*/  IMAD.IADD R6, R6, 0x1, R3 ;  /* 0x0000000106067824 */ /* 0x000fca00078e0203 */
[----:B------:R-:W-:-:S13]  /*17200*/  ISETP.GT.AND P6, PT, R6, R0, PT ;  /* 0x000000000600720c */ /* 0x000fda0003fc4270 */
[----:B------:R-:W-:Y:S05]  /*17210*/  @P6 BRA `(.L_x_14199) ;  /* 0x0000000000a46947 */ /* 0x000fea0003800000 */
.L_x_14202:
        /* <DEDUP_REMOVED lines=35> */
.L_x_14346:
[----:B------:R-:W-:Y:S02]  /*17450*/  ULDC UR4, c[0x0][0xc38] ;  /* 0x00030e0000047ab9 */ /* 0x000fe40000000800 */
[----:B------:R-:W-:-:S04]  /*17460*/  IMAD.U32 R4, RZ, RZ, UR4 ;  /* 0x00000004ff047e24 */ /* 0x000fc8000f8e00ff */
[----:B-1----:R-:W-:-:S04]  /*17470*/  IMAD R3, R14, R4, RZ ;  /* 0x000000040e037224 */ /* 0x002fc800078e02ff */
[----:B------:R-:W-:-:S05]  /*17480*/  IMAD.IADD R6, R3, 0x1, R6 ;  /* 0x0000000103067824 */ /* 0x000fca00078e0206 */
[----:B------:R-:W-:-:S13]  /*17490*/  ISETP.GT.AND P6, PT, R6, R0, PT ;  /* 0x000000000600720c */ /* 0x000fda0003fc4270 */
[----:B------:R-:W-:Y:S05]  /*174a0*/  @!P6 BRA `(.L_x_14202) ;  /* 0xfffffffc005ce947 */ /* 0x000fea000383ffff */
.L_x_14199:
        /* <DEDUP_REMOVED lines=10> */
.L_x_14351:
[----:B------:R-:W-:-:S13]  /*17550*/  ISETP.NE.AND P0, PT, R3, RZ, PT ;  /* 0x000000ff0300720c */ /* 0x000fda0003f05270 */
[----:B------:R-:W-:Y:S05]  /*17560*/  @!P0 BRA `(.L_x_14204) ;  /* 0x0000000000108947 */ /* 0x000fea0003800000 */
[----:B------:R-:W-:Y:S01]  /*17570*/  UMOV UR4, 0xffffffff ;  /* 0xffffffff00047882 */ /* 0x000fe20000000000 */
[----:B------:R-:W-:Y:S02]  /*17580*/  VIADD R12, R7, 0xffffffff ;  /* 0xffffffff070c7836 */ /* 0x000fe40000000000 */
[----:B------:R-:W-:Y:S05]  /*17590*/  BRA.DIV UR4, `(.L_x_14205) ;  /* 0x0000005204387947 */ /* 0x000fea000b800000 */
[----:B------:R4:W0:Y:S02]  /*175a0*/  SHFL.IDX PT, R16, R2, R12, 0x1f ;  /* 0x00001f0c02107589 */ /* 0x00082400000e0000 */
.L_x_14204:
        /* <DEDUP_REMOVED lines=10> */
[----:B0-----:R-:W-:-:S06]  /*17650*/  VIADD R3, R7, 0xffffffe ;  /* 0x0ffffffe07037836 */ /* 0x001fcc0000000000 */
[----:B------:R-:W0:Y:S02]  /*17660*/  F2I.FTZ.U32.TRUNC.NTZ R3, R3 ;  /* 0x0000000300037305 */ /* 0x000e24000021f000 */
[----:B0-----:R-:W-:-:S04]  /*17670*/  IMAD.MOV R9, RZ, RZ, -R3 ;  /* 0x000000ffff097224 */ /* 0x001fc800078e0a03 */
[----:B------:R-:W-:-:S04]  /*17680*/  IMAD R9, R9, R4, RZ ;  /* 0x0000000409097224 */ /* 0x000fc800078e02ff */
[----:B------:R-:W-:Y:S01]  /*17690*/  IMAD.HI.U32 R8, R3, R9, R2 ;  /* 0x0000000903087227 */ /* 0x000fe200078e0002 */
[----:B------:R-:W-:Y:S01]  /*176a0*/  IABS R9, R0 ;  /* 0x0000000000097213 */ /* 0x000fe20000000000 */
[----:B------:R-:W0:Y:S01]  /*176b0*/  MUFU.RCP R2, R10 ;  /* 0x0000000a00027308 */ /* 0x000e220000001000 */
[----:B------:R-:W-:-:S03]  /*176c0*/  IABS R3, R17 ;  /* 0x0000001100037213 */ /* 0x000fc60000000000 */
[----:B------:R-:W-:-:S04]  /*176d0*/  IMAD.HI.U32 R7, R8, R9, RZ ;  /* 0x0000000908077227 */ /* 0x000fc800078e00ff */
[----:B------:R-:W-:-:S04]  /*176e0*/  IMAD.MOV R12, RZ, RZ, -R3 ;  /* 0x000000ffff0c7224 */ /* 0x000fc800078e0a03 */
[----:B------:R-:W-:Y:S02]  /*176f0*/  IMAD R9, R7, R12, R9 ;  /* 0x0000000c07097224 */ /* 0x000fe400078e0209 */
[----:B0-----:R-:W-:-:S03]  /*17700*/  VIADD R3, R2, 0xffffffe ;  /* 0x0ffffffe02037836 */ /* 0x001fc60000000000 */
[----:B------:R-:W-:Y:S01]  /*17710*/  ISETP.GT.U32.AND P1, PT, R4, R9, PT ;  /* 0x000000090400720c */ /* 0x000fe20003f24070 */
[----:B------:R-:W-:Y:S02]  /*17720*/  IMAD.MOV.U32 R2, RZ, RZ, RZ ;  /* 0x000000ffff027224 */ /* 0x000fe400078e00ff */
[----:B------:R-:W0:Y:S10]  /*17730*/  F2I.FTZ.U32.TRUNC.NTZ R3, R3 ;  /* 0x0000000300037305 */ /* 0x000e34000021f000 */
[----:B------:R-:W-:-:S02]  /*17740*/  @!P1 IMAD.IADD R9, R9, 0x1, -R4 ;  /* 0x0000000109099824 */ /* 0x000fc400078e0a04 */
[----:B------:R-:W-:Y:S01]  /*17750*/  @!P1 VIADD R7, R7, 0x1 ;  /* 0x0000000107079836 */ /* 0x000fe20000000000 */
[----:B------:R-:W-:Y:S02]  /*17760*/  ISETP.NE.AND P1, PT, R17, RZ, PT ;  /* 0x000000ff1100720c */ /* 0x000fe40003f25270 */
[----:B------:R-:W-:Y:S01]  /*17770*/  ISETP.GE.U32.AND P0, PT, R9, R4, PT ;  /* 0x000000040900720c */ /* 0x000fe20003f06070 */
[----:B0-----:R-:W-:-:S04]  /*17780*/  IMAD.MOV R9, RZ, RZ, -R3 ;  /* 0x000000ffff097224 */ /* 0x001fc800078e0a03 */
[----:B------:R-:W-:-:S04]  /*17790*/  IMAD R9, R9, R6, RZ ;  /* 0x0000000609097224 */ /* 0x000fc800078e02ff */
[----:B------:R-:W-:Y:S01]  /*177a0*/  IMAD.HI.U32 R4, R3, R9, R2 ;  /* 0x0000000903047227 */ /* 0x000fe200078e0002 */
[----:B------:R-:W-:-:S03]  /*177b0*/  LOP3.LUT R2, R0, R17, RZ, 0x3c, !PT ;  /* 0x0000001100027212 */ /* 0x000fc600078e3cff */
[----:B------:R-:W-:Y:S01]  /*177c0*/  @P0 VIADD R7, R7, 0x1 ;  /* 0x0000000107070836 */ /* 0x000fe20000000000 */
        /* <DEDUP_REMOVED lines=15> */
[----:B------:R-:W-:-:S04]  /*178c0*/  IMAD.MOV R3, RZ, RZ, -R7 ;  /* 0x000000ffff037224 */ /* 0x000fc800078e0a07 */
[----:B------:R-:W-:-:S08]  /*178d0*/  IMAD R3, R17, R3, R0 ;  /* 0x0000000311037224 */ /* 0x000fd000078e0200 */
        /* <DEDUP_REMOVED lines=8> */
.L_x_14206:
        /* <DEDUP_REMOVED lines=32> */
[----:B------:R-:W-:-:S04]  /*17b60*/  VIADDMNMX R4, R3, R4, R6, PT ;  /* 0x0000000403047246 */ /* 0x000fc80003800106 */
[----:B------:R-:W-:-:S04]  /*17b70*/  IABS R6, R4 ;  /* 0x0000000400067213 */ /* 0x000fc80000000000 */
[----:B------:R-:W0:Y:S08]  /*17b80*/  I2F.RP R8, R6 ;  /* 0x0000000600087306 */ /* 0x000e300000209400 */
[----:B0-----:R-:W0:Y:S02]  /*17b90*/  MUFU.RCP R8, R8 ;  /* 0x0000000800087308 */ /* 0x001e240000001000 */
[----:B0-----:R-:W-:Y:S01]  /*17ba0*/  VIADD R2, R8, 0xffffffe ;  /* 0x0ffffffe08027836 */ /* 0x001fe20000000000 */
[----:B------:R-:W-:-:S05]  /*17bb0*/  IABS R8, R0 ;  /* 0x0000000000087213 */ /* 0x000fca0000000000 */
[----:B------:R0:W1:Y:S02]  /*17bc0*/  F2I.FTZ.U32.TRUNC.NTZ R3, R2 ;  /* 0x0000000200037305 */ /* 0x000064000021f000 */
[----:B0-----:R-:W-:Y:S02]  /*17bd0*/  IMAD.MOV.U32 R2, RZ, RZ, RZ ;  /* 0x000000ffff027224 */ /* 0x001fe400078e00ff */
[----:B-1----:R-:W-:-:S04]  /*17be0*/  IMAD.MOV R5, RZ, RZ, -R3 ;  /* 0x000000ffff057224 */ /* 0x002fc800078e0a03 */
[----:B------:R-:W-:-:S04]  /*17bf0*/  IMAD R5, R5, R6, RZ ;  /* 0x0000000605057224 */ /* 0x000fc800078e02ff */
[----:B------:R-:W-:Y:S01]  /*17c00*/  IMAD.HI.U32 R3, R3, R5, R2 ;  /* 0x0000000503037227 */ /* 0x000fe200078e0002 */
[-C--:B------:R-:W-:Y:S02]  /*17c10*/  IABS R5, R4.reuse ;  /* 0x0000000400057213 */ /* 0x080fe40000000000 */
[----:B------:R-:W-:Y:S02]  /*17c20*/  LOP3.LUT R2, R0, R4, RZ, 0x3c, !PT ;  /* 0x0000000400027212 */ /* 0x000fe400078e3cff */
[----:B------:R-:W-:Y:S01]  /*17c30*/  IADD3 R0, R7, 0x1000000, R0 ;  /* 0x0100000007007810 */ /* 0x000fe20007ffe000 */
[----:B------:R-:W-:Y:S01]  /*17c40*/  IMAD.MOV R5, RZ, RZ, -R5 ;  /* 0x000000ffff057224 */ /* 0x000fe200078e0a05 */
[----:B------:R-:W-:Y:S01]  /*17c50*/  ISETP.GE.AND P2, PT, R2, RZ, PT ;  /* 0x000000ff0200720c */ /* 0x000fe20003f46270 */
        /* <DEDUP_REMOVED lines=12> */
.L_x_14207:
[----:B------:R-:W-:-:S05]  /*17d20*/  LOP3.LUT R0, RZ, R3, RZ, 0x33, !PT ;  /* 0x00000003ff007212 */ /* 0x000fca00078e33ff */
[----:B------:R-:W-:Y:S01]  /*17d30*/  IMAD.IADD R17, R17, 0x1, R0 ;  /* 0x0000000111117824 */ /* 0x000fe200078e0200 */
[----:B------:R-:W-:Y:S06]  /*17d40*/  BRA `(.L_x_14208) ;  /* 0x00000000001c7947 */ /* 0x000fec0003800000 */
.L_x_14200:
[----:B------:R-:W-:Y:S01]  /*17d50*/  UMOV UR4, URZ ;  /* 0x0000003f00047c82 */ /* 0x000fe20008000000 */
[----:B------:R-:W-:Y:S01]  /*17d60*/  UMOV UR5, URZ ;  /* 0x0000003f00057c82 */ /* 0x000fe20008000000 */
[----:B------:R-:W-:Y:S01]  /*17d70*/  ULDC UR6, c[0x0][0xc3c] ;  /* 0x00030f0000067ab9 */ /* 0x000fe20000000800 */
[----:B------:R-:W-:Y:S02]  /*17d80*/  IMAD.MOV.U32 R16, RZ, RZ, R0 ;  /* 0x000000ffff107224 */ /* 0x000fe400078e0000 */
[----:B------:R-:W-:Y:S02]  /*17d90*/  IMAD.U32 R17, RZ, RZ, UR4 ;  /* 0x00000004ff117e24 */ /* 0x000fe4000f8e00ff */
[----:B------:R-:W-:Y:S02]  /*17da0*/  IMAD.U32 R18, RZ, RZ, UR5 ;  /* 0x00000005ff127e24 */ /* 0x000fe4000f8e00ff */
[----:B------:R-:W-:-:S07]  /*17db0*/  IMAD.U32 R19, RZ, RZ, UR6 ;  /* 0x00000006ff137e24 */ /* 0x000fce000f8e00ff */
.L_x_14208:
        /* <DEDUP_REMOVED lines=10> */
.L_x_14197:
[----:B------:R-:W-:Y:S02]  /*17e60*/  ULDC UR4, c[0x0][0xc3c] ;  /* 0x00030f0000047ab9 */ /* 0x000fe40000000800 */
[----:B--2---:R-:W-:-:S13]  /*17e70*/  ISETP.GE.AND P0, PT, R19, UR4, PT ;  /* 0x0000000413007c0c */ /* 0x004fda000bf06270 */
[----:B------:R-:W-:Y:S05]  /*17e80*/  @!P0 BRA `(.L_x_14209) ;  /* 0xffffffa800fc8947 */ /* 0x000fea000383ffff */
[----:B------:R-:W-:Y:S05]  /*17e90*/  BSYNC B8 ;  /* 0x0000000000087941 */ /* 0x000fea0003800000 */
.L_x_14138:
        /* <DEDUP_REMOVED lines=12> */
.L_x_14354:
[----:B------:R-:W-:Y:S05]  /*17f60*/  BSYNC B0 ;  /* 0x0000000000007941 */ /* 0x000fea0003800000 */
.L_x_14210:
[----:B------:R-:W-:-:S03]  /*17f70*/  UMOV UR4, 0xffffffff ;  /* 0xffffffff00047882 */ /* 0x000fc60000000000 */
[----:B------:R-:W-:Y:S05]  /*17f80*/  BRA.DIV UR4, `(.L_x_14212) ;  /* 0x0000004604f87947 */ /* 0x000fea000b800000 */
[----:B0-----:R-:W0:Y:S02]  /*17f90*/  S2R R0, SR_TID.X ;  /* 0x0000000000007919 */ /* 0x001e240000002100 */
[----:B0-----:R-:W-:-:S04]  /*17fa0*/  SHF.R.U32.HI R0, RZ, 0x5, R0 ;  /* 0x00000005ff007819 */ /* 0x001fc80000011600 */
[----:B------:R-:W-:-:S05]  /*17fb0*/  LOP3.LUT R0, R0, 0x3, RZ, 0xc0, !PT ;  /* 0x0000000300007812 */ /* 0x000fca00078ec0ff */
[----:B------:R0:W2:Y:S02]  /*17fc0*/  SHFL.IDX PT, R14, R0, RZ, 0x1f ;  /* 0x00001fff000e7589 */ /* 0x0000a400000e0000 */
.L_x_14357:
[----:B--2---:R-:W-:Y:S01]  /*17fd0*/  ISETP.NE.AND P0, PT, R14, RZ, PT ;  /* 0x000000ff0e00720c */ /* 0x004fe20003f05270 */
[----:B------:R-:W-:-:S12]  /*17fe0*/  BSSY B0, `(.L_x_14213) ;  /* 0x0000024000007945 */ /* 0x000fd80003800000 */
[----:B------:R-:W-:Y:S05]  /*17ff0*/  @P0 BRA `(.L_x_14214) ;  /* 0x0000000000880947 */ /* 0x000fea0003800000 */
[----:B------:R-:W-:-:S03]  /*18000*/  UMOV UR4, 0xffffffff ;  /* 0xffffffff00047882 */ /* 0x000fc60000000000 */
[----:B------:R-:W-:Y:S05]  /*18010*/  BRA.DIV UR4, `(.L_x_14215) ;  /* 0x0000004a04087947 */ /* 0x000fea000b800000 */
[----:B------:R-:W-:-:S13]  /*18020*/  ELECT P6, URZ, PT ;  /* 0x00000000003f782f */ /* 0x000fda00038c0000 */
.L_x_14360:
[----:B------:R-:W-:Y:S05]  /*18030*/  @!P6 BRA `(.L_x_14214) ;  /* 0x000000000078e947 */ /* 0x000fea0003800000 */
[----:B------:R-:W-:-:S06]  /*18040*/  ULOP3.LUT UR4, UR36, 0x2, URZ, 0xfc, !UPT ;  /* 0x0000000224047892 */ /* 0x000fcc000f8efc3f */
[----:B0-----:R-:W-:-:S05]  /*18050*/  IMAD.U32 R0, RZ, RZ, UR4 ;  /* 0x00000004ff007e24 */ /* 0x001fca000f8e00ff */
[----:B------:R-:W-:-:S13]  /*18060*/  ISETP.NE.AND P0, PT, R0, 0x3, PT ;  /* 0x000000030000780c */ /* 0x000fda0003f05270 */
[----:B------:R-:W-:Y:S05]  /*18070*/  @!P0 BRA `(.L_x_14216) ;  /* 0x0000000000048947 */ /* 0x000fea0003800000 */
[----:B------:R-:W-:Y:S01]  /*18080*/  BPT.TRAP 0x1 ;  /* 0x000000040000795c */ /* 0x000fe20000300000 */
.L_x_14216:
[C---:B------:R-:W-:Y:S01]  /*18090*/  IMAD R5, R25.reuse, 0x8, R4 ;  /* 0x0000000819057824 */ /* 0x040fe200078e0204 */
[----:B------:R-:W-:Y:S01]  /*180a0*/  SHF.L.U32 R0, R28, 0x1f, RZ ;  /* 0x0000001f1c007819 */ /* 0x000fe200000006ff */
[----:B------:R-:W-:-:S03]  /*180b0*/  VIADD R25, R25, 0x1 ;  /* 0x0000000119197836 */ /* 0x000fc60000000000 */
[----:B------:R-:W0:Y:S02]  /*180c0*/  SYNCS.PHASECHK.TRANS64.TRYWAIT P1, [R5+URZ+0x16840], R0 ;  /* 0x01684000050075a7 */ /* 0x000e24000802017f */
[----:B------:R-:W-:-:S04]  /*180d0*/  ISETP.NE.AND P2, PT, R25, 0x2, PT ;  /* 0x000000021900780c */ /* 0x000fc80003f45270 */
[----:B------:R-:W-:Y:S01]  /*180e0*/  SEL R3, RZ, 0x1, P2 ;  /* 0x00000001ff037807 */ /* 0x000fe20001000000 */
[----:B0-----:R-:W-:Y:S08]  /*180f0*/  @!P1 BRA `(.L_x_14217) ;  /* 0x0000004400f09947 */ /* 0x001ff00003800000 */
.L_x_14361:
[----:B------:R-:W-:Y:S02]  /*18100*/  SEL R25, R25, RZ, P2 ;  /* 0x000000ff19197207 */ /* 0x000fe40001000000 */
[----:B------:R-:W-:Y:S01]  /*18110*/  LOP3.LUT R2, R28, R3, RZ, 0x3c, !PT ;  /* 0x000000031c027212 */ /* 0x000fe200078e3cff */
[----:B------:R-:W-:Y:S06]  /*18120*/  @!P0 BRA `(.L_x_14218) ;  /* 0x0000000000048947 */ /* 0x000fec0003800000 */
[----:B------:R-:W-:Y:S01]  /*18130*/  BPT.TRAP 0x1 ;  /* 0x000000040000795c */ /* 0x000fe20000300000 */
.L_x_14218:
[----:B------:R-:W-:Y:S01]  /*18140*/  IMAD R25, R25, 0x8, R4 ;  /* 0x0000000819197824 */ /* 0x000fe200078e0204 */
[----:B------:R-:W-:-:S04]  /*18150*/  SHF.L.U32 R2, R2, 0x1f, RZ ;  /* 0x0000001f02027819 */ /* 0x000fc800000006ff */
[----:B------:R-:W2:Y:S02]  /*18160*/  SYNCS.PHASECHK.TRANS64.TRYWAIT P1, [R25+URZ+0x16840], R2 ;  /* 0x01684002190075a7 */ /* 0x000ea4000802017f */
[----:B--2---:R-:W-:Y:S05]  /*18170*/  @!P1 BRA `(.L_x_14219) ;  /* 0x0000004400e49947 */ /* 0x004fea0003800000 */
.L_x_14362:
[----:B------:R-:W-:Y:S05]  /*18180*/  @!P0 BRA `(.L_x_14220) ;  /* 0x0000000000048947 */ /* 0x000fea0003800000 */
[----:B------:R-:W-:Y:S01]  /*18190*/  BPT.TRAP 0x1 ;  /* 0x000000040000795c */ /* 0x000fe20000300000 */
.L_x_14220:
[----:B------:R-:W3:Y:S02]  /*181a0*/  SYNCS.PHASECHK.TRANS64.TRYWAIT P1, [R5+URZ+0x16860], R0 ;  /* 0x01686000050075a7 */ /* 0x000ee4000802017f */
[----:B---3--:R-:W-:Y:S05]  /*181b0*/  @!P1 BRA `(.L_x_14221) ;  /* 0x0000004400e89947 */ /* 0x008fea0003800000 */
.L_x_14363:
[----:B------:R-:W-:Y:S05]  /*181c0*/  @!P0 BRA `(.L_x_14222) ;  /* 0x0000000000048947 */ /* 0x000fea0003800000 */
[----:B------:R-:W-:Y:S01]  /*181d0*/  BPT.TRAP 0x1 ;  /* 0x000000040000795c */ /* 0x000fe20000300000 */
.L_x_14222:
[----:B----4-:R4:W0:Y:S02]  /*181e0*/  SYNCS.PHASECHK.TRANS64.TRYWAIT P0, [R25+URZ+0x16860], R2 ;  /* 0x01686002190075a7 */ /* 0x010824000800017f */
[----:B0-----:R-:W-:Y:S05]  /*181f0*/  @!P0 NANOSLEEP.SYNCS 0x989680 ;  /* 0x009896800000895d */ /* 0x001fea0003900000 */
[----:B------:R-:W0:Y:S02]  /*18200*/  @!P0 SYNCS.PHASECHK.TRANS64 P0, [R25+URZ+0x16860], R2 ;  /* 0x01686002190085a7 */ /* 0x000e24000800007f */
[----:B0-----:R-:W-:Y:S05]  /*18210*/  @!P0 BRA `(.L_x_14222) ;  /* 0xfffffffc00f08947 */ /* 0x001fea000383ffff */
.L_x_14214:
[----:B------:R-:W-:Y:S05]  /*18220*/  BSYNC B0 ;  /* 0x0000000000007941 */ /* 0x000fea0003800000 */
.L_x_14213:
[----:B------:R-:W-:Y:S05]  /*18230*/  EXIT ;  /* 0x000000000000794d */ /* 0x000fea0003800000 */
.L_x_14041:
[----:B0-----:R-:W-:-:S04]  /*18240*/  IMAD.U32 R3, RZ, RZ, UR45 ;  /* 0x0000002dff037e24 */ /* 0x001fc8000f8e00ff */
[----:B------:R0:W1:Y:S03]  /*18250*/  SYNCS.PHASECHK.TRANS64.TRYWAIT P1, [R3+URZ+0x16800], R0 ;  /* 0x01680000030075a7 */ /* 0x000066000802017f */
[----:B-1----:R-:W-:Y:S05]  /*18260*/  @!P1 NANOSLEEP.SYNCS 0x989680 ;  /* 0x009896800000995d */ /* 0x002fea0003900000 */
[----:B------:R-:W1:Y:S02]  /*18270*/  @!P1 SYNCS.PHASECHK.TRANS64 P1, [R3+URZ+0x16800], R0 ;  /* 0x01680000030095a7 */ /* 0x000e64000802007f */
[----:B-1----:R-:W-:Y:S05]  /*18280*/  @!P1 BRA `(.L_x_14041) ;  /* 0xfffffffc00ec9947 */ /* 0x002fea000383ffff */
[----:B------:R-:W-:Y:S05]  /*18290*/  BRA `(.L_x_14223) ;  /* 0xfffffe9c000c7947 */ /* 0x000fea000383ffff */
.L_x_14045:
[----:B-1----:R1:W2:Y:S02]  /*182a0*/  SYNCS.PHASECHK.TRANS64.TRYWAIT P1, [R91+URZ+0x16830], R0 ;  /* 0x016830005b0075a7 */ /* 0x0022a4000802017f */
[----:B--2---:R-:W-:Y:S05]  /*182b0*/  @!P1 NANOSLEEP.SYNCS 0x989680 ;  /* 0x009896800000995d */ /* 0x004fea0003900000 */
[----:B------:R-:W2:Y:S02]  /*182c0*/  @!P1 SYNCS.PHASECHK.TRANS64 P1, [R91+URZ+0x16830], R0 ;  /* 0x016830005b0095a7 */ /* 0x000ea4000802007f */
[----:B--2---:R-:W-:Y:S05]  /*182d0*/  @!P1 BRA `(.L_x_14045) ;  /* 0xfffffffc00f09947 */ /* 0x004fea000383ffff */
[----:B------:R-:W-:Y:S05]  /*182e0*/  BRA `(.L_x_14044) ;  /* 0xfffffe9c00287947 */ /* 0x000fea000383ffff */
.L_x_14062:
[----:B-1----:R-:W-:-:S04]  /*182f0*/  IMAD.U32 R7, RZ, RZ, UR6 ;  /* 0x00000006ff077e24 */ /* 0x002fc8000f8e00ff */
[----:B------:R1:W2:Y:S03]  /*18300*/  SYNCS.PHASECHK.TRANS64.TRYWAIT P1, [R7+URZ+0x16830], R6 ;  /* 0x01683006070075a7 */ /* 0x0002a6000802017f */
[----:B--2---:R-:W-:Y:S05]  /*18310*/  @!P1 NANOSLEEP.SYNCS 0x989680 ;  /* 0x009896800000995d */ /* 0x004fea0003900000 */
[----:B------:R-:W2:Y:S02]  /*18320*/  @!P1 SYNCS.PHASECHK.TRANS64 P1, [R7+URZ+0x16830], R6 ;  /* 0x01683006070095a7 */ /* 0x000ea4000802007f */
[----:B--2---:R-:W-:Y:S05]  /*18330*/  @!P1 BRA `(.L_x_14062) ;  /* 0xfffffffc00ec9947 */ /* 0x004fea000383ffff */
[----:B------:R-:W-:Y:S05]  /*18340*/  BRA `(.L_x_14059) ;  /* 0xfffffed400b47947 */ /* 0x000fea000383ffff */
.L_x_14066:
[----:B-1----:R-:W-:-:S04]  /*18350*/  IMAD.U32 R7, RZ, RZ, UR6 ;  /* 0x00000006ff077e24 */ /* 0x002fc8000f8e00ff */
[----:B------:R1:W2:Y:S03]  /*18360*/  SYNCS.PHASECHK.TRANS64.TRYWAIT P1, [R7+URZ+0x16850], R6 ;  /* 0x01685006070075a7 */ /* 0x0002a6000802017f */
[----:B--2---:R-:W-:Y:S05]  /*18370*/  @!P1 NANOSLEEP.SYNCS 0x989680 ;  /* 0x009896800000995d */ /* 0x004fea0003900000 */
[----:B------:R-:W2:Y:S02]  /*18380*/  @!P1 SYNCS.PHASECHK.TRANS64 P1, [R7+URZ+0x16850], R6 ;  /* 0x01685006070095a7 */ /* 0x000ea4000802007f */
[----:B--2---:R-:W-:Y:S05]  /*18390*/  @!P1 BRA `(.L_x_14066) ;  /* 0xfffffffc00ec9947 */ /* 0x004fea000383ffff */
[----:B------:R-:W-:Y:S05]  /*183a0*/  BRA `(.L_x_14063) ;  /* 0xfffffed800387947 */ /* 0x000fea000383ffff */
.L_x_14085:
[----:B-1----:R-:W-:-:S04]  /*183b0*/  IMAD.U32 R7, RZ, RZ, UR6 ;  /* 0x00000006ff077e24 */ /* 0x002fc8000f8e00ff */
[----:B------:R1:W2:Y:S03]  /*183c0*/  SYNCS.PHASECHK.TRANS64.TRYWAIT P1, [R7+URZ+0x16830], R6 ;  /* 0x01683006070075a7 */ /* 0x0002a6000802017f */
[----:B--2---:R-:W-:Y:S05]  /*183d0*/  @!P1 NANOSLEEP.SYNCS 0x989680 ;  /* 0x009896800000995d */ /* 0x004fea0003900000 */
[----:B------:R-:W2:Y:S02]  /*183e0*/  @!P1 SYNCS.PHASECHK.TRANS64 P1, [R7+URZ+0x16830], R6 ;  /* 0x01683006070095a7 */ /* 0x000ea4000802007f */
[----:B--2---:R-:W-:Y:S05]  /*183f0*/  @!P1 BRA `(.L_x_14085) ;  /* 0xfffffffc00ec9947 */ /* 0x004fea000383ffff */
[----:B------:R-:W-:Y:S05]  /*18400*/  BRA `(.L_x_14082) ;  /* 0xffffff0c00b87947 */ /* 0x000fea000383ffff */
.L_x_14089:
[----:B-1----:R-:W-:-:S04]  /*18410*/  IMAD.U32 R7, RZ, RZ, UR6 ;  /* 0x00000006ff077e24 */ /* 0x002fc8000f8e00ff */
[----:B------:R1:W2:Y:S03]  /*18420*/  SYNCS.PHASECHK.TRANS64.TRYWAIT P1, [R7+URZ+0x16850], R6 ;  /* 0x01685006070075a7 */ /* 0x0002a6000802017f */
[----:B--2---:R-:W-:Y:S05]  /*18430*/  @!P1 NANOSLEEP.SYNCS 0x989680 ;  /* 0x009896800000995d */ /* 0x004fea0003900000 */
[----:B------:R-:W2:Y:S02]  /*18440*/  @!P1 SYNCS.PHASECHK.TRANS64 P1, [R7+URZ+0x16850], R6 ;  /* 0x01685006070095a7 */ /* 0x000ea4000802007f */
[----:B--2---:R-:W-:Y:S05]  /*18450*/  @!P1 BRA `(.L_x_14089) ;  /* 0xfffffffc00ec9947 */ /* 0x004fea000383ffff */
[----:B------:R-:W-:Y:S05]  /*18460*/  BRA `(.L_x_14086) ;  /* 0xffffff10003c7947 */ /* 0x000fea000383ffff */
.L_x_14097:
[----:B-1----:R-:W-:-:S04]  /*18470*/  IMAD.U32 R7, RZ, RZ, UR6 ;  /* 0x00000006ff077e24 */ /* 0x002fc8000f8e00ff */
[----:B------:R1:W2:Y:S03]  /*18480*/  SYNCS.PHASECHK.TRANS64.TRYWAIT P1, [R7+URZ+0x16830], R6 ;  /* 0x01683006070075a7 */ /* 0x0002a6000802017f */
[----:B--2---:R-:W-:Y:S05]  /*18490*/  @!P1 NANOSLEEP.SYNCS 0x989680 ;  /* 0x009896800000995d */ /* 0x004fea0003900000 */
[----:B------:R-:W2:Y:S02]  /*184a0*/  @!P1 SYNCS.PHASECHK.TRANS64 P1, [R7+URZ+0x16830], R6 ;  /* 0x01683006070095a7 */ /* 0x000ea4000802007f */
[----:B--2---:R-:W-:Y:S05]  /*184b0*/  @!P1 BRA `(.L_x_14097) ;  /* 0xfffffffc00ec9947 */ /* 0x004fea000383ffff */
[----:B------:R-:W-:Y:S05]  /*184c0*/  BRA `(.L_x_14094) ;  /* 0xffffff3000ec7947 */ /* 0x000fea000383ffff */
.L_x_14101:
[----:B-1----:R-:W-:-:S04]  /*184d0*/  IMAD.U32 R7, RZ, RZ, UR6 ;  /* 0x00000006ff077e24 */ /* 0x002fc8000f8e00ff */
[----:B------:R1:W2:Y:S03]  /*184e0*/  SYNCS.PHASECHK.TRANS64.TRYWAIT P1, [R7+URZ+0x16850], R6 ;  /* 0x01685006070075a7 */ /* 0x0002a6000802017f */
[----:B--2---:R-:W-:Y:S05]  /*184f0*/  @!P1 NANOSLEEP.SYNCS 0x989680 ;  /* 0x009896800000995d */ /* 0x004fea0003900000 */
[----:B------:R-:W2:Y:S02]  /*18500*/  @!P1 SYNCS.PHASECHK.TRANS64 P1, [R7+URZ+0x16850], R6 ;  /* 0x01685006070095a7 */ /* 0x000ea4000802007f */
[----:B--2---:R-:W-:Y:S05]  /*18510*/  @!P1 BRA `(.L_x_14101) ;  /* 0xfffffffc00ec9947 */ /* 0x004fea000383ffff */
[----:B------:R-:W-:Y:S05]  /*18520*/  BRA `(.L_x_14098) ;  /* 0xffffff3400647947 */ /* 0x000fea000383ffff */
.L_x_14116:
[----:B-1----:R-:W-:-:S04]  /*18530*/  IMAD.U32 R4, RZ, RZ, UR5 ;  /* 0x00000005ff047e24 */ /* 0x002fc8000f8e00ff */
[----:B------:R1:W2:Y:S03]  /*18540*/  SYNCS.PHASECHK.TRANS64.TRYWAIT P1, [R4+URZ+0x16850], R3 ;  /* 0x01685003040075a7 */ /* 0x0002a6000802017f */
[----:B--2---:R-:W-:Y:S05]  /*18550*/  @!P1 NANOSLEEP.SYNCS 0x989680 ;  /* 0x009896800000995d */ /* 0x004fea0003900000 */
[----:B------:R-:W2:Y:S02]  /*18560*/  @!P1 SYNCS.PHASECHK.TRANS64 P1, [R4+URZ+0x16850], R3 ;  /* 0x01685003040095a7 */ /* 0x000ea4000802007f */
[----:B--2---:R-:W-:Y:S05]  /*18570*/  @!P1 BRA `(.L_x_14116) ;  /* 0xfffffffc00ec9947 */ /* 0x004fea000383ffff */
[----:B------:R-:W-:Y:S05]  /*18580*/  BRA `(.L_x_14115) ;  /* 0xffffff6800107947 */ /* 0x000fea000383ffff */
.L_x_14160:
        /* <DEDUP_REMOVED lines=11> */
.L_x_14225:
[----:B------:R-:W-:Y:S05]  /*18640*/  BSYNC B0 ;  /* 0x0000000000007941 */ /* 0x000fea0003800000 */
.L_x_14224:
[----:B------:R-:W-:Y:S05]  /*18650*/  BRA `(.L_x_14226) ;  /* 0xffffffb400d47947 */ /* 0x000fea000383ffff */
.L_x_14163:
[----:B0-----:R0:W1:Y:S02]  /*18660*/  SYNCS.PHASECHK.TRANS64.TRYWAIT P0, [R5+URZ+0x16840], R2 ;  /* 0x01684002050075a7 */ /* 0x001064000800017f */
[----:B-1----:R-:W-:Y:S05]  /*18670*/  @!P0 NANOSLEEP.SYNCS 0x989680 ;  /* 0x009896800000895d */ /* 0x002fea0003900000 */
[----:B------:R-:W1:Y:S02]  /*18680*/  @!P0 SYNCS.PHASECHK.TRANS64 P0, [R5+URZ+0x16840], R2 ;  /* 0x01684002050085a7 */ /* 0x000e64000800007f */
[----:B-1----:R-:W-:Y:S05]  /*18690*/  @!P0 BRA `(.L_x_14163) ;  /* 0xfffffffc00f08947 */ /* 0x002fea000383ffff */
[----:B------:R-:W-:Y:S05]  /*186a0*/  BRA `(.L_x_14227) ;  /* 0xffffffb800287947 */ /* 0x000fea000383ffff */
.L_x_14164:
        /* <DEDUP_REMOVED lines=8> */
.L_x_14229:
[----:B------:R-:W-:Y:S05]  /*18730*/  BSYNC B0 ;  /* 0x0000000000007941 */ /* 0x000fea0003800000 */
.L_x_14228:
        /* <DEDUP_REMOVED lines=9> */
.L_x_14230:
[----:B------:R-:W-:Y:S02]  /*187d0*/  IMAD.MOV.U32 R13, RZ, RZ, R2 ;  /* 0x000000ffff0d7224 */ /* 0x000fe400078e0002 */
[----:B------:R-:W-:Y:S02]  /*187e0*/  IMAD.MOV.U32 R12, RZ, RZ, 0x1 ;  /* 0x00000001ff0c7424 */ /* 0x000fe400078e00ff */
[----:B------:R-:W-:-:S07]  /*187f0*/  IMAD.MOV.U32 R7, RZ, RZ, R14 ;  /* 0x000000ffff077224 */ /* 0x000fce00078e000e */
[----:B------:R-:W-:Y:S05]  /*18800*/  WARPSYNC.COLLECTIVE R15, `(.L_x_14231) ;  /* 0x000000000f087348 */ /* 0x000fea0003c00000 */
[----:B------:R0:W1:Y:S02]  /*18810*/  SHFL.IDX P6, R14, R13, R12, R11 ;  /* 0x0000000c0d0e7389 */ /* 0x00006400000c000b */
[----:B01----:R-:W-:Y:S01]  /*18820*/  ENDCOLLECTIVE ;  /* 0x000000000000791b */ /* 0x003fe20003800000 */
.L_x_14231:
        /* <DEDUP_REMOVED lines=15> */
.L_x_14232:
[----:B------:R-:W-:Y:S02]  /*18920*/  @P1 IMAD R8, R3, 0x2, R22 ;  /* 0x0000000203081824 */ /* 0x000fe400078e0216 */
[----:B------:R-:W-:Y:S02]  /*18930*/  IMAD.MOV.U32 R13, RZ, RZ, R2 ;  /* 0x000000ffff0d7224 */ /* 0x000fe400078e0002 */
[----:B------:R-:W-:Y:S02]  /*18940*/  IMAD.MOV.U32 R12, RZ, RZ, 0x2 ;  /* 0x00000002ff0c7424 */ /* 0x000fe400078e00ff */
[----:B------:R-:W-:-:S07]  /*18950*/  IMAD.MOV.U32 R7, RZ, RZ, R14 ;  /* 0x000000ffff077224 */ /* 0x000fce00078e000e */
[----:B------:R-:W-:Y:S05]  /*18960*/  WARPSYNC.COLLECTIVE R15, `(.L_x_14233) ;  /* 0x000000000f087348 */ /* 0x000fea0003c00000 */
[----:B------:R0:W1:Y:S02]  /*18970*/  SHFL.IDX P6, R14, R13, R12, R11 ;  /* 0x0000000c0d0e7389 */ /* 0x00006400000c000b */
[----:B01----:R-:W-:Y:S01]  /*18980*/  ENDCOLLECTIVE ;  /* 0x000000000000791b */ /* 0x003fe20003800000 */
.L_x_14233:
        /* <DEDUP_REMOVED lines=15> */
.L_x_14234:
[----:B------:R-:W-:Y:S02]  /*18a80*/  @P1 IMAD R8, R3, 0x2, R22 ;  /* 0x0000000203081824 */ /* 0x000fe400078e0216 */
[----:B------:R-:W-:Y:S02]  /*18a90*/  IMAD.MOV.U32 R13, RZ, RZ, R2 ;  /* 0x000000ffff0d7224 */ /* 0x000fe400078e0002 */
[----:B------:R-:W-:Y:S02]  /*18aa0*/  IMAD.MOV.U32 R12, RZ, RZ, 0x3 ;  /* 0x00000003ff0c7424 */ /* 0x000fe400078e00ff */
[----:B------:R-:W-:-:S07]  /*18ab0*/  IMAD.MOV.U32 R7, RZ, RZ, R14 ;  /* 0x000000ffff077224 */ /* 0x000fce00078e000e */
[----:B------:R-:W-:Y:S05]  /*18ac0*/  WARPSYNC.COLLECTIVE R15, `(.L_x_14235) ;  /* 0x000000000f087348 */ /* 0x000fea0003c00000 */
[----:B------:R0:W1:Y:S02]  /*18ad0*/  SHFL.IDX P6, R14, R13, R12, R11 ;  /* 0x0000000c0d0e7389 */ /* 0x00006400000c000b */
[----:B01----:R-:W-:Y:S01]  /*18ae0*/  ENDCOLLECTIVE ;  /* 0x000000000000791b */ /* 0x003fe20003800000 */
.L_x_14235:
        /* <DEDUP_REMOVED lines=15> */
.L_x_14236:
[----:B------:R-:W-:Y:S02]  /*18be0*/  @P1 IMAD R8, R3, 0x2, R22 ;  /* 0x0000000203081824 */ /* 0x000fe400078e0216 */
[----:B------:R-:W-:Y:S02]  /*18bf0*/  IMAD.MOV.U32 R13, RZ, RZ, R2 ;  /* 0x000000ffff0d7224 */ /* 0x000fe400078e0002 */
[----:B------:R-:W-:Y:S02]  /*18c00*/  IMAD.MOV.U32 R12, RZ, RZ, 0x4 ;  /* 0x00000004ff0c7424 */ /* 0x000fe400078e00ff */
[----:B------:R-:W-:-:S07]  /*18c10*/  IMAD.MOV.U32 R7, RZ, RZ, R14 ;  /* 0x000000ffff077224 */ /* 0x000fce00078e000e */
[----:B------:R-:W-:Y:S05]  /*18c20*/  WARPSYNC.COLLECTIVE R15, `(.L_x_14237) ;  /* 0x000000000f087348 */ /* 0x000fea0003c00000 */
[----:B------:R0:W1:Y:S02]  /*18c30*/  SHFL.IDX P6, R14, R13, R12, R11 ;  /* 0x0000000c0d0e7389 */ /* 0x00006400000c000b */
[----:B01----:R-:W-:Y:S01]  /*18c40*/  ENDCOLLECTIVE ;  /* 0x000000000000791b */ /* 0x003fe20003800000 */
.L_x_14237:
        /* <DEDUP_REMOVED lines=15> */
.L_x_14238:
[----:B------:R-:W-:Y:S02]  /*18d40*/  @P1 IMAD R8, R3, 0x2, R22 ;  /* 0x0000000203081824 */ /* 0x000fe400078e0216 */
[----:B------:R-:W-:Y:S02]  /*18d50*/  IMAD.MOV.U32 R13, RZ, RZ, R2 ;  /* 0x000000ffff0d7224 */ /* 0x000fe400078e0002 */
[----:B------:R-:W-:Y:S02]  /*18d60*/  IMAD.MOV.U32 R12, RZ, RZ, 0x5 ;  /* 0x00000005ff0c7424 */ /* 0x000fe400078e00ff */
[----:B------:R-:W-:-:S07]  /*18d70*/  IMAD.MOV.U32 R7, RZ, RZ, R14 ;  /* 0x000000ffff077224 */ /* 0x000fce00078e000e */
[----:B------:R-:W-:Y:S05]  /*18d80*/  WARPSYNC.COLLECTIVE R15, `(.L_x_14239) ;  /* 0x000000000f087348 */ /* 0x000fea0003c00000 */
[----:B------:R0:W1:Y:S02]  /*18d90*/  SHFL.IDX P6, R14, R13, R12, R11 ;  /* 0x0000000c0d0e7389 */ /* 0x00006400000c000b */
[----:B01----:R-:W-:Y:S01]  /*18da0*/  ENDCOLLECTIVE ;  /* 0x000000000000791b */ /* 0x003fe20003800000 */
.L_x_14239:
        /* <DEDUP_REMOVED lines=15> */
.L_x_14240:
[----:B------:R-:W-:Y:S02]  /*18ea0*/  @P1 IMAD R8, R3, 0x2, R22 ;  /* 0x0000000203081824 */ /* 0x000fe400078e0216 */
[----:B------:R-:W-:Y:S02]  /*18eb0*/  IMAD.MOV.U32 R13, RZ, RZ, R2 ;  /* 0x000000ffff0d7224 */ /* 0x000fe400078e0002 */
[----:B------:R-:W-:Y:S02]  /*18ec0*/  IMAD.MOV.U32 R12, RZ, RZ, 0x6 ;  /* 0x00000006ff0c7424 */ /* 0x000fe400078e00ff */
[----:B------:R-:W-:-:S07]  /*18ed0*/  IMAD.MOV.U32 R7, RZ, RZ, R14 ;  /* 0x000000ffff077224 */ /* 0x000fce00078e000e */
[----:B------:R-:W-:Y:S05]  /*18ee0*/  WARPSYNC.COLLECTIVE R15, `(.L_x_14241) ;  /* 0x000000000f087348 */ /* 0x000fea0003c00000 */
[----:B------:R0:W1:Y:S02]  /*18ef0*/  SHFL.IDX P6, R14, R13, R12, R11 ;  /* 0x0000000c0d0e7389 */ /* 0x00006400000c000b */
[----:B01----:R-:W-:Y:S01]  /*18f00*/  ENDCOLLECTIVE ;  /* 0x000000000000791b */ /* 0x003fe20003800000 */
.L_x_14241:
        /* <DEDUP_REMOVED lines=15> */
.L_x_14242:
[----:B------:R-:W-:Y:S02]  /*19000*/  @P1 IMAD R8, R3, 0x2, R22 ;  /* 0x0000000203081824 */ /* 0x000fe400078e0216 */
[----:B------:R-:W-:Y:S02]  /*19010*/  IMAD.MOV.U32 R13, RZ, RZ, R2 ;  /* 0x000000ffff0d7224 */ /* 0x000fe400078e0002 */
[----:B------:R-:W-:Y:S02]  /*19020*/  IMAD.MOV.U32 R12, RZ, RZ, 0x7 ;  /* 0x00000007ff0c7424 */ /* 0x000fe400078e00ff */
[----:B------:R-:W-:-:S07]  /*19030*/  IMAD.MOV.U32 R7, RZ, RZ, R14 ;  /* 0x000000ffff077224 */ /* 0x000fce00078e000e */
[----:B------:R-:W-:Y:S05]  /*19040*/  WARPSYNC.COLLECTIVE R15, `(.L_x_14243) ;  /* 0x000000000f087348 */ /* 0x000fea0003c00000 */
[----:B------:R0:W1:Y:S02]  /*19050*/  SHFL.IDX P6, R14, R13, R12, R11 ;  /* 0x0000000c0d0e7389 */ /* 0x00006400000c000b */
[----:B01----:R-:W-:Y:S01]  /*19060*/  ENDCOLLECTIVE ;  /* 0x000000000000791b */ /* 0x003fe20003800000 */
.L_x_14243:
        /* <DEDUP_REMOVED lines=10> */
.L_x_14244:
[----:B------:R-:W-:Y:S01]  /*19110*/  @!PT LDS RZ, [RZ] ;  /* 0x00000000fffff984 */ /* 0x000fe20000000800 */
[----:B------:R-:W-:Y:S01]  /*19120*/  @!PT LDS RZ, [RZ] ;  /* 0x00000000fffff984 */ /* 0x000fe20000000800 */
[----:B------:R-:W-:Y:S01]  /*19130*/  @!PT LDS RZ, [RZ] ;  /* 0x00000000fffff984 */ /* 0x000fe20000000800 */
[----:B------:R0:W-:Y:S01]  /*19140*/  @P1 LDGSTS.E.BYPASS.LTC128B.128 [R8+0x11400], desc[UR54][R6.64], !P2 ;  /* 0x1140000006081fae */ /* 0x0001e2000d101d76 */
[----:B------:R-:W-:Y:S01]  /*19150*/  IMAD.MOV.U32 R0, RZ, RZ, R14 ;  /* 0x000000ffff007224 */ /* 0x000fe200078e000e */
[----:B------:R-:W-:Y:S06]  /*19160*/  BRA `(.L_x_14245) ;  /* 0xffffffb400287947 */ /* 0x000fec000383ffff */
.L_x_14169:
        /* <DEDUP_REMOVED lines=9> */
.L_x_14246:
[C---:B------:R-:W-:Y:S01]  /*19200*/  VIADD R8, R27.reuse, 0x10 ;  /* 0x000000101b087836 */ /* 0x040fe20000000000 */
[----:B------:R-:W-:Y:S01]  /*19210*/  ISETP.GE.AND P2, PT, R27, R3, PT ;  /* 0x000000031b00720c */ /* 0x000fe20003f46270 */
[----:B------:R-:W-:Y:S02]  /*19220*/  IMAD.MOV.U32 R13, RZ, RZ, R0 ;  /* 0x000000ffff0d7224 */ /* 0x000fe400078e0000 */
[----:B------:R-:W-:-:S10]  /*19230*/  IMAD.MOV.U32 R6, RZ, RZ, R14 ;  /* 0x000000ffff067224 */ /* 0x000fd400078e000e */
[----:B------:R-:W-:Y:S05]  /*19240*/  WARPSYNC.COLLECTIVE R15, `(.L_x_14247) ;  /* 0x000000000f087348 */ /* 0x000fea0003c00000 */
[----:B------:R0:W1:Y:S02]  /*19250*/  SHFL.IDX P6, R14, R13, R12, R11 ;  /* 0x0000000c0d0e7389 */ /* 0x00006400000c000b */
[----:B01----:R-:W-:Y:S01]  /*19260*/  ENDCOLLECTIVE ;  /* 0x000000000000791b */ /* 0x003fe20003800000 */
.L_x_14247:
[----:B------:R-:W-:Y:S02]  /*19270*/  IMAD.MOV.U32 R13, RZ, RZ, R4 ;  /* 0x000000ffff0d7224 */ /* 0x000fe400078e0004 */
[----:B------:R-:W-:Y:S02]  /*19280*/  IMAD.MOV.U32 R12, RZ, RZ, 0x1 ;  /* 0x00000001ff0c7424 */ /* 0x000fe400078e00ff */
[----:B------:R-:W-:-:S07]  /*19290*/  IMAD.MOV.U32 R7, RZ, RZ, R14 ;  /* 0x000000ffff077224 */ /* 0x000fce00078e000e */
[----:B------:R-:W-:Y:S05]  /*192a0*/  WARPSYNC.COLLECTIVE R15, `(.L_x_14248) ;  /* 0x000000000f087348 */ /* 0x000fea0003c00000 */
[----:B------:R0:W1:Y:S02]  /*192b0*/  SHFL.IDX P6, R14, R13, R12, R11 ;  /* 0x0000000c0d0e7389 */ /* 0x00006400000c000b */
[----:B01----:R-:W-:Y:S01]  /*192c0*/  ENDCOLLECTIVE ;  /* 0x000000000000791b */ /* 0x003fe20003800000 */
.L_x_14248:
        /* <DEDUP_REMOVED lines=11> */
[----:B0-----:R-:W-:-:S07]  /*19380*/  IMAD.MOV.U32 R6, RZ, RZ, R14 ;  /* 0x000000ffff067224 */ /* 0x001fce00078e000e */
[----:B------:R-:W-:Y:S05]  /*19390*/  WARPSYNC.COLLECTIVE R15, `(.L_x_14249) ;  /* 0x000000000f087348 */ /* 0x000fea0003c00000 */
[----:B------:R0:W1:Y:S02]  /*193a0*/  SHFL.IDX P6, R14, R13, R12, R11 ;  /* 0x0000000c0d0e7389 */ /* 0x00006400000c000b */
[----:B01----:R-:W-:Y:S01]  /*193b0*/  ENDCOLLECTIVE ;  /* 0x000000000000791b */ /* 0x003fe20003800000 */
.L_x_14249:
[----:B------:R-:W-:Y:S02]  /*193c0*/  IMAD.MOV.U32 R13, RZ, RZ, R4 ;  /* 0x000000ffff0d7224 */ /* 0x000fe400078e0004 */
[----:B------:R-:W-:Y:S02]  /*193d0*/  IMAD.MOV.U32 R12, RZ, RZ, 0x2 ;  /* 0x00000002ff0c7424 */ /* 0x000fe400078e00ff */
[----:B------:R-:W-:-:S07]  /*193e0*/  IMAD.MOV.U32 R7, RZ, RZ, R14 ;  /* 0x000000ffff077224 */ /* 0x000fce00078e000e */
[----:B------:R-:W-:Y:S05]  /*193f0*/  WARPSYNC.COLLECTIVE R15, `(.L_x_14250) ;  /* 0x000000000f087348 */ /* 0x000fea0003c00000 */
[----:B------:R0:W1:Y:S02]  /*19400*/  SHFL.IDX P6, R14, R13, R12, R11 ;  /* 0x0000000c0d0e7389 */ /* 0x00006400000c000b */
[----:B01----:R-:W-:Y:S01]  /*19410*/  ENDCOLLECTIVE ;  /* 0x000000000000791b */ /* 0x003fe20003800000 */
.L_x_14250:
        /* <DEDUP_REMOVED lines=16> */
.L_x_14251:
[----:B------:R-:W-:Y:S02]  /*19520*/  IMAD.MOV.U32 R13, RZ, RZ, R4 ;  /* 0x000000ffff0d7224 */ /* 0x000fe400078e0004 */
[----:B------:R-:W-:Y:S02]  /*19530*/  IMAD.MOV.U32 R12, RZ, RZ, 0x3 ;  /* 0x00000003ff0c7424 */ /* 0x000fe400078e00ff */
[----:B------:R-:W-:-:S07]  /*19540*/  IMAD.MOV.U32 R7, RZ, RZ, R14 ;  /* 0x000000ffff077224 */ /* 0x000fce00078e000e */
[----:B------:R-:W-:Y:S05]  /*19550*/  WARPSYNC.COLLECTIVE R15, `(.L_x_14252) ;  /* 0x000000000f087348 */ /* 0x000fea0003c00000 */
[----:B------:R0:W1:Y:S02]  /*19560*/  SHFL.IDX P6, R14, R13, R12, R11 ;  /* 0x0000000c0d0e7389 */ /* 0x00006400000c000b */
[----:B01----:R-:W-:Y:S01]  /*19570*/  ENDCOLLECTIVE ;  /* 0x000000000000791b */ /* 0x003fe20003800000 */
.L_x_14252:
        /* <DEDUP_REMOVED lines=16> */
.L_x_14253:
[----:B------:R-:W-:Y:S02]  /*19680*/  IMAD.MOV.U32 R13, RZ, RZ, R4 ;  /* 0x000000ffff0d7224 */ /* 0x000fe400078e0004 */
[----:B------:R-:W-:Y:S02]  /*19690*/  IMAD.MOV.U32 R12, RZ, RZ, 0x4 ;  /* 0x00000004ff0c7424 */ /* 0x000fe400078e00ff */
[----:B------:R-:W-:-:S07]  /*196a0*/  IMAD.MOV.U32 R7, RZ, RZ, R14 ;  /* 0x000000ffff077224 */ /* 0x000fce00078e000e */
[----:B------:R-:W-:Y:S05]  /*196b0*/  WARPSYNC.COLLECTIVE R15, `(.L_x_14254) ;  /* 0x000000000f087348 */ /* 0x000fea0003c00000 */
[----:B------:R0:W1:Y:S02]  /*196c0*/  SHFL.IDX P6, R14, R13, R12, R11 ;  /* 0x0000000c0d0e7389 */ /* 0x00006400000c000b */
[----:B01----:R-:W-:Y:S01]  /*196d0*/  ENDCOLLECTIVE ;  /* 0x000000000000791b */ /* 0x003fe20003800000 */
.L_x_14254:
        /* <DEDUP_REMOVED lines=16> */
.L_x_14255:
[----:B------:R-:W-:Y:S02]  /*197e0*/  IMAD.MOV.U32 R13, RZ, RZ, R4 ;  /* 0x000000ffff0d7224 */ /* 0x000fe400078e0004 */
[----:B------:R-:W-:Y:S02]  /*197f0*/  IMAD.MOV.U32 R12, RZ, RZ, 0x5 ;  /* 0x00000005ff0c7424 */ /* 0x000fe400078e00ff */
[----:B------:R-:W-:-:S07]  /*19800*/  IMAD.MOV.U32 R7, RZ, RZ, R14 ;  /* 0x000000ffff077224 */ /* 0x000fce00078e000e */
[----:B------:R-:W-:Y:S05]  /*19810*/  WARPSYNC.COLLECTIVE R15, `(.L_x_14256) ;  /* 0x000000000f087348 */ /* 0x000fea0003c00000 */
[----:B------:R0:W1:Y:S02]  /*19820*/  SHFL.IDX P6, R14, R13, R12, R11 ;  /* 0x0000000c0d0e7389 */ /* 0x00006400000c000b */
[----:B01----:R-:W-:Y:S01]  /*19830*/  ENDCOLLECTIVE ;  /* 0x000000000000791b */ /* 0x003fe20003800000 */
.L_x_14256:
        /* <DEDUP_REMOVED lines=16> */
.L_x_14257:
[----:B------:R-:W-:Y:S02]  /*19940*/  IMAD.MOV.U32 R13, RZ, RZ, R4 ;  /* 0x000000ffff0d7224 */ /* 0x000fe400078e0004 */
[----:B------:R-:W-:Y:S02]  /*19950*/  IMAD.MOV.U32 R12, RZ, RZ, 0x6 ;  /* 0x00000006ff0c7424 */ /* 0x000fe400078e00ff */
[----:B------:R-:W-:-:S07]  /*19960*/  IMAD.MOV.U32 R7, RZ, RZ, R14 ;  /* 0x000000ffff077224 */ /* 0x000fce00078e000e */
[----:B------:R-:W-:Y:S05]  /*19970*/  WARPSYNC.COLLECTIVE R15, `(.L_x_14258) ;  /* 0x000000000f087348 */ /* 0x000fea0003c00000 */
[----:B------:R0:W1:Y:S02]  /*19980*/  SHFL.IDX P6, R14, R13, R12, R11 ;  /* 0x0000000c0d0e7389 */ /* 0x00006400000c000b */
[----:B01----:R-:W-:Y:S01]  /*19990*/  ENDCOLLECTIVE ;  /* 0x000000000000791b */ /* 0x003fe20003800000 */
.L_x_14258:
        /* <DEDUP_REMOVED lines=16> */
.L_x_14259:
[----:B------:R-:W-:Y:S02]  /*19aa0*/  IMAD.MOV.U32 R13, RZ, RZ, R4 ;  /* 0x000000ffff0d7224 */ /* 0x000fe400078e0004 */
[----:B------:R-:W-:Y:S02]  /*19ab0*/  IMAD.MOV.U32 R12, RZ, RZ, 0x7 ;  /* 0x00000007ff0c7424 */ /* 0x000fe400078e00ff */
[----:B------:R-:W-:-:S07]  /*19ac0*/  IMAD.MOV.U32 R7, RZ, RZ, R14 ;  /* 0x000000ffff077224 */ /* 0x000fce00078e000e */
[----:B------:R-:W-:Y:S05]  /*19ad0*/  WARPSYNC.COLLECTIVE R15, `(.L_x_14260) ;  /* 0x000000000f087348 */ /* 0x000fea0003c00000 */
[----:B------:R0:W1:Y:S02]  /*19ae0*/  SHFL.IDX P6, R14, R13, R12, R11 ;  /* 0x0000000c0d0e7389 */ /* 0x00006400000c000b */
[----:B01----:R-:W-:Y:S01]  /*19af0*/  ENDCOLLECTIVE ;  /* 0x000000000000791b */ /* 0x003fe20003800000 */
.L_x_14260:
[----:B------:R-:W-:-:S05]  /*19b00*/  @!P1 LEA R7, P2, R29, R7, 0x1 ;  /* 0x000000071d079211 */ /* 0x000fca00078408ff */
[----:B------:R-:W-:-:S05]  /*19b10*/  @!P1 IMAD.X R6, RZ, RZ, R6, P2 ;  /* 0x000000ffff069224 */ /* 0x000fca00010e0606 */
[-C--:B------:R-:W-:Y:S01]  /*19b20*/  @!P1 LOP3.LUT R7, R7, R6.reuse, RZ, 0x3c, !PT ;  /* 0x0000000607079212 */ /* 0x080fe200078e3cff */
[----:B------:R-:W-:Y:S02]  /*19b30*/  IMAD.MOV.U32 R13, RZ, RZ, R0 ;  /* 0x000000ffff0d7224 */ /* 0x000fe400078e0000 */
[----:B------:R-:W-:Y:S01]  /*19b40*/  VIADD R0, R27, 0x70 ;  /* 0x000000701b007836 */ /* 0x000fe20000000000 */
[----:B------:R-:W-:-:S04]  /*19b50*/  @!P1 LOP3.LUT R6, R7, R6, RZ, 0x3c, !PT ;  /* 0x0000000607069212 */ /* 0x000fc800078e3cff */
[----:B------:R-:W-:Y:S01]  /*19b60*/  @!P1 LOP3.LUT R7, R7, R6, RZ, 0x3c, !PT ;  /* 0x0000000607079212 */ /* 0x000fe200078e3cff */
[----:B------:R-:W-:-:S07]  /*19b70*/  IMAD.MOV.U32 R4, RZ, RZ, R14 ;  /* 0x000000ffff047224 */ /* 0x000fce00078e000e */
[----:B------:R-:W-:Y:S05]  /*19b80*/  WARPSYNC.COLLECTIVE R15, `(.L_x_14261) ;  /* 0x000000000f087348 */ /* 0x000fea0003c00000 */
[----:B------:R0:W1:Y:S02]  /*19b90*/  SHFL.IDX P6, R14, R13, R12, R11 ;  /* 0x0000000c0d0e7389 */ /* 0x00006400000c000b */
[----:B01----:R-:W-:Y:S01]  /*19ba0*/  ENDCOLLECTIVE ;  /* 0x000000000000791b */ /* 0x003fe20003800000 */
.L_x_14261:
[----:B------:R-:W-:Y:S01]  /*19bb0*/  @!PT LDS RZ, [RZ] ;  /* 0x00000000fffff984 */ /* 0x000fe20000000800 */
[----:B------:R-:W-:Y:S01]  /*19bc0*/  @!PT LDS RZ, [RZ] ;  /* 0x00000000fffff984 */ /* 0x000fe20000000800 */
[----:B------:R-:W-:Y:S01]  /*19bd0*/  @!PT LDS RZ, [RZ] ;  /* 0x00000000fffff984 */ /* 0x000fe20000000800 */
[----:B------:R0:W-:Y:S01]  /*19be0*/  @!P1 LDGSTS.E.BYPASS.LTC128B.128 [R10+0xb400], desc[UR54][R6.64], !P0 ;  /* 0x0b400000060a9fae */ /* 0x0001e2000c101d76 */
[----:B------:R-:W-:Y:S01]  /*19bf0*/  ISETP.GE.AND P1, PT, R0, R3, PT ;  /* 0x000000030000720c */ /* 0x000fe20003f26270 */
[----:B------:R-:W-:Y:S02]  /*19c00*/  VIADD R0, R27, 0x80 ;  /* 0x000000801b007836 */ /* 0x000fe40000000000 */
[----:B------:R-:W-:Y:S02]  /*19c10*/  IMAD.MOV.U32 R13, RZ, RZ, R2 ;  /* 0x000000ffff0d7224 */ /* 0x000fe400078e0002 */
[----:B------:R-:W-:Y:S02]  /*19c20*/  IMAD.MOV.U32 R12, RZ, RZ, RZ ;  /* 0x000000ffff0c7224 */ /* 0x000fe400078e00ff */
[----:B0-----:R-:W-:-:S07]  /*19c30*/  IMAD.MOV.U32 R6, RZ, RZ, R14 ;  /* 0x000000ffff067224 */ /* 0x001fce00078e000e */
[----:B------:R-:W-:Y:S05]  /*19c40*/  WARPSYNC.COLLECTIVE R15, `(.L_x_14262) ;  /* 0x000000000f087348 */ /* 0x000fea0003c00000 */
[----:B------:R0:W1:Y:S02]  /*19c50*/  SHFL.IDX P6, R14, R13, R12, R11 ;  /* 0x0000000c0d0e7389 */ /* 0x00006400000c000b */
[----:B01----:R-:W-:Y:S01]  /*19c60*/  ENDCOLLECTIVE ;  /* 0x000000000000791b */ /* 0x003fe20003800000 */
.L_x_14262:
        /* <DEDUP_REMOVED lines=12> */
.L_x_14263:
[----:B------:R-:W-:Y:S02]  /*19d30*/  IMAD.MOV.U32 R13, RZ, RZ, R2 ;  /* 0x000000ffff0d7224 */ /* 0x000fe400078e0002 */
[----:B------:R-:W-:Y:S02]  /*19d40*/  IMAD.MOV.U32 R12, RZ, RZ, 0x1 ;  /* 0x00000001ff0c7424 */ /* 0x000fe400078e00ff */
[----:B------:R-:W-:-:S07]  /*19d50*/  IMAD.MOV.U32 R4, RZ, RZ, R14 ;  /* 0x000000ffff047224 */ /* 0x000fce00078e000e */
[----:B------:R-:W-:Y:S05]  /*19d60*/  WARPSYNC.COLLECTIVE R15, `(.L_x_14264) ;  /* 0x000000000f087348 */ /* 0x000fea0003c00000 */
[----:B------:R0:W1:Y:S02]  /*19d70*/  SHFL.IDX P6, R14, R13, R12, R11 ;  /* 0x0000000c0d0e7389 */ /* 0x00006400000c000b */
[----:B01----:R-:W-:Y:S01]  /*19d80*/  ENDCOLLECTIVE ;  /* 0x000000000000791b */ /* 0x003fe20003800000 */
.L_x_14264:
[----:B------:R-:W-:-:S05]  /*19d90*/  @!P1 LEA R4, P3, R29, R4, 0x1 ;  /* 0x000000041d049211 */ /* 0x000fca00078608ff */
[----:B------:R-:W-:Y:S02]  /*19da0*/  @!P1 IMAD.X R0, RZ, RZ, R0, P3 ;  /* 0x000000ffff009224 */ /* 0x000fe400018e0600 */
[----:B------:R-:W-:Y:S02]  /*19db0*/  @!P1 IMAD.MOV.U32 R6, RZ, RZ, R4 ;  /* 0x000000ffff069224 */ /* 0x000fe400078e0004 */
[----:B------:R-:W-:Y:S02]  /*19dc0*/  @!P1 IMAD.MOV.U32 R7, RZ, RZ, R0 ;  /* 0x000000ffff079224 */ /* 0x000fe400078e0000 */
[C---:B------:R-:W-:Y:S02]  /*19dd0*/  VIADD R0, R27.reuse, 0x90 ;  /* 0x000000901b007836 */ /* 0x040fe40000000000 */
[----:B------:R-:W-:Y:S01]  /*19de0*/  IMAD.MOV.U32 R13, RZ, RZ, R5 ;  /* 0x000000ffff0d7224 */ /* 0x000fe200078e0005 */
[----:B------:R-:W-:Y:S01]  /*19df0*/  @!PT LDS RZ, [RZ] ;  /* 0x00000000fffff984 */ /* 0x000fe20000000800 */
[----:B------:R-:W-:Y:S01]  /*19e00*/  @!PT LDS RZ, [RZ] ;  /* 0x00000000fffff984 */ /* 0x000fe20000000800 */
[----:B------:R-:W-:Y:S01]  /*19e10*/  @!PT LDS RZ, [RZ] ;  /* 0x00000000fffff984 */ /* 0x000fe20000000800 */
[----:B------:R0:W-:Y:S01]  /*19e20*/  @!P1 LDGSTS.E.BYPASS.LTC128B.128 [R10+0xc400], desc[UR54][R6.64], !P0 ;  /* 0x0c400000060a9fae */ /* 0x0001e2000c101d76 */
[----:B------:R-:W-:Y:S01]  /*19e30*/  VIADD R4, R27, 0xa0 ;  /* 0x000000a01b047836 */ /* 0x000fe20000000000 */
[----:B------:R-:W-:Y:S01]  /*19e40*/  ISETP.GE.AND P1, PT, R0, R3, PT ;  /* 0x000000030000720c */ /* 0x000fe20003f26270 */
[----:B------:R-:W-:-:S12]  /*19e50*/  IMAD.MOV.U32 R0, RZ, RZ, R14 ;  /* 0x000000ffff007224 */ /* 0x000fd800078e000e */
[----:B0-----:R-:W-:Y:S05]  /*19e60*/  WARPSYNC.COLLECTIVE R15, `(.L_x_14265) ;  /* 0x000000000f087348 */ /* 0x001fea0003c00000 */
[----:B------:R1:W2:Y:S02]  /*19e70*/  SHFL.IDX P6, R14, R13, R12, R11 ;  /* 0x0000000c0d0e7389 */ /* 0x0002a400000c000b */
[----:B012---:R-:W-:Y:S01]  /*19e80*/  ENDCOLLECTIVE ;  /* 0x000000000000791b */ /* 0x007fe20003800000 */
.L_x_14265:
[----:B------:R-:W-:Y:S02]  /*19e90*/  IMAD.MOV.U32 R13, RZ, RZ, R2 ;  /* 0x000000ffff0d7224 */ /* 0x000fe400078e0002 */
[----:B------:R-:W-:Y:S02]  /*19ea0*/  IMAD.MOV.U32 R12, RZ, RZ, 0x2 ;  /* 0x00000002ff0c7424 */ /* 0x000fe400078e00ff */
[----:B------:R-:W-:-:S07]  /*19eb0*/  IMAD.MOV.U32 R6, RZ, RZ, R14 ;  /* 0x000000ffff067224 */ /* 0x000fce00078e000e */
[----:B------:R-:W-:Y:S05]  /*19ec0*/  WARPSYNC.COLLECTIVE R15, `(.L_x_14266) ;  /* 0x000000000f087348 */ /* 0x000fea0003c00000 */
[----:B------:R0:W1:Y:S02]  /*19ed0*/  SHFL.IDX P6, R14, R13, R12, R11 ;  /* 0x0000000c0d0e7389 */ /* 0x00006400000c000b */
[----:B01----:R-:W-:Y:S01]  /*19ee0*/  ENDCOLLECTIVE ;  /* 0x000000000000791b */ /* 0x003fe20003800000 */
.L_x_14266:
[----:B------:R-:W-:-:S05]  /*19ef0*/  @!P1 LEA R6, P2, R29, R6, 0x1 ;  /* 0x000000061d069211 */ /* 0x000fca00078408ff */
[----:B------:R-:W-:Y:S01]  /*19f00*/  @!P1 IMAD.X R0, RZ, RZ, R0, P2 ;  /* 0x000000ffff009224 */ /* 0x000fe200010e0600 */
[----:B------:R-:W-:-:S03]  /*19f10*/  ISETP.GE.AND P2, PT, R4, R3, PT ;  /* 0x000000030400720c */ /* 0x000fc60003f46270 */
        /* <DEDUP_REMOVED lines=10> */
.L_x_14267:
[----:B------:R-:W-:Y:S02]  /*19fc0*/  IMAD.MOV.U32 R13, RZ, RZ, R2 ;  /* 0x000000ffff0d7224 */ /* 0x000fe400078e0002 */
[----:B------:R-:W-:Y:S02]  /*19fd0*/  IMAD.MOV.U32 R12, RZ, RZ, 0x3 ;  /* 0x00000003ff0c7424 */ /* 0x000fe400078e00ff */
[----:B------:R-:W-:-:S07]  /*19fe0*/  IMAD.MOV.U32 R6, RZ, RZ, R14 ;  /* 0x000000ffff067224 */ /* 0x000fce00078e000e */
[----:B------:R-:W-:Y:S05]  /*19ff0*/  WARPSYNC.COLLECTIVE R15, `(.L_x_14268) ;  /* 0x000000000f087348 */ /* 0x000fea0003c00000 */
[----:B------:R0:W1:Y:S02]  /*1a000*/  SHFL.IDX P6, R14, R13, R12, R11 ;  /* 0x0000000c0d0e7389 */ /* 0x00006400000c000b */
[----:B01----:R-:W-:Y:S01]  /*1a010*/  ENDCOLLECTIVE ;  /* 0x000000000000791b */ /* 0x003fe20003800000 */
.L_x_14268:
        /* <DEDUP_REMOVED lines=12> */
.L_x_14269:
[----:B------:R-:W-:Y:S01]  /*1a0e0*/  IMAD.MOV.U32 R2, RZ, RZ, R14 ;  /* 0x000000ffff027224 */ /* 0x000fe200078e000e */
[----:B------:R-:W-:Y:S06]  /*1a0f0*/  BRA `(.L_x_14270) ;  /* 0xffffffb000fc7947 */ /* 0x000fec000383ffff */
.L_x_14172:
[----:B0-----:R0:W1:Y:S02]  /*1a100*/  SYNCS.PHASECHK.TRANS64.TRYWAIT P0, [R22+URZ+0x16820], R3 ;  /* 0x01682003160075a7 */ /* 0x001064000800017f */
[----:B-1----:R-:W-:Y:S05]  /*1a110*/  @!P0 NANOSLEEP.SYNCS 0x989680 ;  /* 0x009896800000895d */ /* 0x002fea0003900000 */
[----:B------:R-:W1:Y:S02]  /*1a120*/  @!P0 SYNCS.PHASECHK.TRANS64 P0, [R22+URZ+0x16820], R3 ;  /* 0x01682003160085a7 */ /* 0x000e64000800007f */
[----:B-1----:R-:W-:Y:S05]  /*1a130*/  @!P0 BRA `(.L_x_14172) ;  /* 0xfffffffc00f08947 */ /* 0x002fea000383ffff */
[----:B------:R-:W-:Y:S05]  /*1a140*/  BRA `(.L_x_14271) ;  /* 0xffffffb400687947 */ /* 0x000fea000383ffff */
.L_x_14177:
[----:B0-----:R0:W1:Y:S02]  /*1a150*/  SYNCS.PHASECHK.TRANS64.TRYWAIT P0, [R5+URZ+0x16840], R2 ;  /* 0x01684002050075a7 */ /* 0x001064000800017f */
[----:B-1----:R-:W-:Y:S05]  /*1a160*/  @!P0 NANOSLEEP.SYNCS 0x989680 ;  /* 0x009896800000895d */ /* 0x002fea0003900000 */
[----:B------:R-:W1:Y:S02]  /*1a170*/  @!P0 SYNCS.PHASECHK.TRANS64 P0, [R5+URZ+0x16840], R2 ;  /* 0x01684002050085a7 */ /* 0x000e64000800007f */
[----:B-1----:R-:W-:Y:S05]  /*1a180*/  @!P0 BRA `(.L_x_14177) ;  /* 0xfffffffc00f08947 */ /* 0x002fea000383ffff */
[----:B------:R-:W-:Y:S05]  /*1a190*/  BRA `(.L_x_14272) ;  /* 0xffffffb800307947 */ /* 0x000fea000383ffff */
.L_x_14178:
        /* <DEDUP_REMOVED lines=8> */
.L_x_14274:
[----:B------:R-:W-:Y:S05]  /*1a220*/  BSYNC B1 ;  /* 0x0000000000017941 */ /* 0x000fea0003800000 */
.L_x_14273:
        /* <DEDUP_REMOVED lines=9> */
.L_x_14275:
[----:B------:R-:W-:Y:S02]  /*1a2c0*/  IMAD R9, R9, 0x2, R22 ;  /* 0x0000000209097824 */ /* 0x000fe400078e0216 */
[----:B------:R-:W-:Y:S02]  /*1a2d0*/  IMAD.MOV.U32 R13, RZ, RZ, R10 ;  /* 0x000000ffff0d7224 */ /* 0x000fe400078e000a */
[----:B------:R-:W-:Y:S02]  /*1a2e0*/  IMAD.MOV.U32 R12, RZ, RZ, 0x1 ;  /* 0x00000001ff0c7424 */ /* 0x000fe400078e00ff */
[----:B------:R-:W-:-:S07]  /*1a2f0*/  IMAD.MOV.U32 R2, RZ, RZ, R14 ;  /* 0x000000ffff027224 */ /* 0x000fce00078e000e */
[----:B------:R-:W-:Y:S05]  /*1a300*/  WARPSYNC.COLLECTIVE R15, `(.L_x_14276) ;  /* 0x000000000f087348 */ /* 0x000fea0003c00000 */
[----:B------:R0:W1:Y:S02]  /*1a310*/  SHFL.IDX P6, R14, R13, R12, R11 ;  /* 0x0000000c0d0e7389 */ /* 0x00006400000c000b */
[----:B01----:R-:W-:Y:S01]  /*1a320*/  ENDCOLLECTIVE ;  /* 0x000000000000791b */ /* 0x003fe20003800000 */
.L_x_14276:
        /* <DEDUP_REMOVED lines=11> */
.L_x_14277:
[----:B------:R-:W-:Y:S02]  /*1a3e0*/  IMAD.MOV.U32 R13, RZ, RZ, R10 ;  /* 0x000000ffff0d7224 */ /* 0x000fe400078e000a */
[----:B------:R-:W-:Y:S02]  /*1a3f0*/  IMAD.MOV.U32 R12, RZ, RZ, 0x2 ;  /* 0x00000002ff0c7424 */ /* 0x000fe400078e00ff */
[----:B------:R-:W-:-:S07]  /*1a400*/  IMAD.MOV.U32 R2, RZ, RZ, R14 ;  /* 0x000000ffff027224 */ /* 0x000fce00078e000e */
[----:B------:R-:W-:Y:S05]  /*1a410*/  WARPSYNC.COLLECTIVE R15, `(.L_x_14278) ;  /* 0x000000000f087348 */ /* 0x000fea0003c00000 */
[----:B------:R0:W1:Y:S02]  /*1a420*/  SHFL.IDX P6, R14, R13, R12, R11 ;  /* 0x0000000c0d0e7389 */ /* 0x00006400000c000b */
[----:B01----:R-:W-:Y:S01]  /*1a430*/  ENDCOLLECTIVE ;  /* 0x000000000000791b */ /* 0x003fe20003800000 */
.L_x_14278:
        /* <DEDUP_REMOVED lines=11> */
.L_x_14279:
[----:B------:R-:W-:Y:S02]  /*1a4f0*/  IMAD.MOV.U32 R13, RZ, RZ, R10 ;  /* 0x000000ffff0d7224 */ /* 0x000fe400078e000a */
[----:B------:R-:W-:Y:S02]  /*1a500*/  IMAD.MOV.U32 R12, RZ, RZ, 0x3 ;  /* 0x00000003ff0c7424 */ /* 0x000fe400078e00ff */
[----:B------:R-:W-:-:S07]  /*1a510*/  IMAD.MOV.U32 R2, RZ, RZ, R14 ;  /* 0x000000ffff027224 */ /* 0x000fce00078e000e */
[----:B------:R-:W-:Y:S05]  /*1a520*/  WARPSYNC.COLLECTIVE R15, `(.L_x_14280) ;  /* 0x000000000f087348 */ /* 0x000fea0003c00000 */
[----:B------:R0:W1:Y:S02]  /*1a530*/  SHFL.IDX P6, R14, R13, R12, R11 ;  /* 0x0000000c0d0e7389 */ /* 0x00006400000c000b */
[----:B01----:R-:W-:Y:S01]  /*1a540*/  ENDCOLLECTIVE ;  /* 0x000000000000791b */ /* 0x003fe20003800000 */
.L_x_14280:
        /* <DEDUP_REMOVED lines=11> */
.L_x_14281:
[----:B------:R-:W-:Y:S02]  /*1a600*/  IMAD.MOV.U32 R13, RZ, RZ, R10 ;  /* 0x000000ffff0d7224 */ /* 0x000fe400078e000a */
[----:B------:R-:W-:Y:S02]  /*1a610*/  IMAD.MOV.U32 R12, RZ, RZ, 0x4 ;  /* 0x00000004ff0c7424 */ /* 0x000fe400078e00ff */
[----:B------:R-:W-:-:S07]  /*1a620*/  IMAD.MOV.U32 R2, RZ, RZ, R14 ;  /* 0x000000ffff027224 */ /* 0x000fce00078e000e */
[----:B------:R-:W-:Y:S05]  /*1a630*/  WARPSYNC.COLLECTIVE R15, `(.L_x_14282) ;  /* 0x000000000f087348 */ /* 0x000fea0003c00000 */
[----:B------:R0:W1:Y:S02]  /*1a640*/  SHFL.IDX P6, R14, R13, R12, R11 ;  /* 0x0000000c0d0e7389 */ /* 0x00006400000c000b */
[----:B01----:R-:W-:Y:S01]  /*1a650*/  ENDCOLLECTIVE ;  /* 0x000000000000791b */ /* 0x003fe20003800000 */
.L_x_14282:
        /* <DEDUP_REMOVED lines=11> */
.L_x_14283:
[----:B------:R-:W-:Y:S02]  /*1a710*/  IMAD.MOV.U32 R13, RZ, RZ, R10 ;  /* 0x000000ffff0d7224 */ /* 0x000fe400078e000a */
[----:B------:R-:W-:Y:S02]  /*1a720*/  IMAD.MOV.U32 R12, RZ, RZ, 0x5 ;  /* 0x00000005ff0c7424 */ /* 0x000fe400078e00ff */
[----:B------:R-:W-:-:S07]  /*1a730*/  IMAD.MOV.U32 R2, RZ, RZ, R14 ;  /* 0x000000ffff027224 */ /* 0x000fce00078e000e */
[----:B------:R-:W-:Y:S05]  /*1a740*/  WARPSYNC.COLLECTIVE R15, `(.L_x_14284) ;  /* 0x000000000f087348 */ /* 0x000fea0003c00000 */
[----:B------:R0:W1:Y:S02]  /*1a750*/  SHFL.IDX P6, R14, R13, R12, R11 ;  /* 0x0000000c0d0e7389 */ /* 0x00006400000c000b */
[----:B01----:R-:W-:Y:S01]  /*1a760*/  ENDCOLLECTIVE ;  /* 0x000000000000791b */ /* 0x003fe20003800000 */
.L_x_14284:
        /* <DEDUP_REMOVED lines=11> */
.L_x_14285:
[----:B------:R-:W-:Y:S02]  /*1a820*/  IMAD.MOV.U32 R13, RZ, RZ, R10 ;  /* 0x000000ffff0d7224 */ /* 0x000fe400078e000a */
[----:B------:R-:W-:Y:S02]  /*1a830*/  IMAD.MOV.U32 R12, RZ, RZ, 0x6 ;  /* 0x00000006ff0c7424 */ /* 0x000fe400078e00ff */
[----:B------:R-:W-:-:S07]  /*1a840*/  IMAD.MOV.U32 R2, RZ, RZ, R14 ;  /* 0x000000ffff027224 */ /* 0x000fce00078e000e */
[----:B------:R-:W-:Y:S05]  /*1a850*/  WARPSYNC.COLLECTIVE R15, `(.L_x_14286) ;  /* 0x000000000f087348 */ /* 0x000fea0003c00000 */
[----:B------:R0:W1:Y:S02]  /*1a860*/  SHFL.IDX P6, R14, R13, R12, R11 ;  /* 0x0000000c0d0e7389 */ /* 0x00006400000c000b */
[----:B01----:R-:W-:Y:S01]  /*1a870*/  ENDCOLLECTIVE ;  /* 0x000000000000791b */ /* 0x003fe20003800000 */
.L_x_14286:
        /* <DEDUP_REMOVED lines=11> */
.L_x_14287:
[----:B------:R-:W-:Y:S02]  /*1a930*/  IMAD.MOV.U32 R13, RZ, RZ, R10 ;  /* 0x000000ffff0d7224 */ /* 0x000fe400078e000a */
[----:B------:R-:W-:Y:S02]  /*1a940*/  IMAD.MOV.U32 R12, RZ, RZ, 0x7 ;  /* 0x00000007ff0c7424 */ /* 0x000fe400078e00ff */
[----:B------:R-:W-:-:S07]  /*1a950*/  IMAD.MOV.U32 R2, RZ, RZ, R14 ;  /* 0x000000ffff027224 */ /* 0x000fce00078e000e */
[----:B------:R-:W-:Y:S05]  /*1a960*/  WARPSYNC.COLLECTIVE R15, `(.L_x_14288) ;  /* 0x000000000f087348 */ /* 0x000fea0003c00000 */
[----:B------:R0:W1:Y:S02]  /*1a970*/  SHFL.IDX P6, R14, R13, R12, R11 ;  /* 0x0000000c0d0e7389 */ /* 0x00006400000c000b */
[----:B01----:R-:W-:Y:S01]  /*1a980*/  ENDCOLLECTIVE ;  /* 0x000000000000791b */ /* 0x003fe20003800000 */
.L_x_14288:
        /* <DEDUP_REMOVED lines=11> */
.L_x_14289:
[----:B------:R-:W-:Y:S01]  /*1aa40*/  IMAD.MOV.U32 R2, RZ, RZ, R14 ;  /* 0x000000ffff027224 */ /* 0x000fe200078e000e */
[----:B------:R-:W-:Y:S06]  /*1aa50*/  BRA `(.L_x_14290) ;  /* 0xffffffb400107947 */ /* 0x000fec000383ffff */
.L_x_14183:
[----:B-1----:R1:W2:Y:S02]  /*1aa60*/  SYNCS.PHASECHK.TRANS64.TRYWAIT P0, [R5+URZ+0x16860], R2 ;  /* 0x01686002050075a7 */ /* 0x0022a4000800017f */
[----:B--2---:R-:W-:Y:S05]  /*1aa70*/  @!P0 NANOSLEEP.SYNCS 0x989680 ;  /* 0x009896800000895d */ /* 0x004fea0003900000 */
[----:B------:R-:W2:Y:S02]  /*1aa80*/  @!P0 SYNCS.PHASECHK.TRANS64 P0, [R5+URZ+0x16860], R2 ;  /* 0x01686002050085a7 */ /* 0x000ea4000800007f */
[----:B--2---:R-:W-:Y:S05]  /*1aa90*/  @!P0 BRA `(.L_x_14183) ;  /* 0xfffffffc00f08947 */ /* 0x004fea000383ffff */
[----:B------:R-:W-:Y:S05]  /*1aaa0*/  BRA `(.L_x_14291) ;  /* 0xffffffb400687947 */ /* 0x000fea000383ffff */
.L_x_14184:
        /* <DEDUP_REMOVED lines=8> */
.L_x_14293:
[----:B------:R-:W-:Y:S05]  /*1ab30*/  BSYNC B1 ;  /* 0x0000000000017941 */ /* 0x000fea0003800000 */
.L_x_14292:
[----:B------:R-:W-:Y:S01]  /*1ab40*/  IMAD.MOV.U32 R13, RZ, RZ, R17 ;  /* 0x000000ffff0d7224 */ /* 0x000fe200078e0011 */
[----:B------:R-:W-:Y:S01]  /*1ab50*/  ISETP.LT.OR P2, PT, R8, 0x1, P1 ;  /* 0x000000010800780c */ /* 0x000fe20000f41670 */
        /* <DEDUP_REMOVED lines=8> */
.L_x_14294:
[----:B------:R-:W-:Y:S02]  /*1abe0*/  IMAD.MOV.U32 R13, RZ, RZ, R18 ;  /* 0x000000ffff0d7224 */ /* 0x000fe400078e0012 */
[----:B------:R-:W-:Y:S02]  /*1abf0*/  IMAD.MOV.U32 R12, RZ, RZ, 0x1 ;  /* 0x00000001ff0c7424 */ /* 0x000fe400078e00ff */
[----:B------:R-:W-:-:S07]  /*1ac00*/  IMAD.MOV.U32 R2, RZ, RZ, R14 ;  /* 0x000000ffff027224 */ /* 0x000fce00078e000e */
[----:B------:R-:W-:Y:S05]  /*1ac10*/  WARPSYNC.COLLECTIVE R15, `(.L_x_14295) ;  /* 0x000000000f087348 */ /* 0x000fea0003c00000 */
[----:B------:R0:W1:Y:S02]  /*1ac20*/  SHFL.IDX P6, R14, R13, R12, R11 ;  /* 0x0000000c0d0e7389 */ /* 0x00006400000c000b */
[----:B01----:R-:W-:Y:S01]  /*1ac30*/  ENDCOLLECTIVE ;  /* 0x000000000000791b */ /* 0x003fe20003800000 */
.L_x_14295:
        /* <DEDUP_REMOVED lines=12> */
.L_x_14296:
[----:B------:R-:W-:Y:S02]  /*1ad00*/  IMAD.MOV.U32 R13, RZ, RZ, R18 ;  /* 0x000000ffff0d7224 */ /* 0x000fe400078e0012 */
[----:B------:R-:W-:Y:S02]  /*1ad10*/  IMAD.MOV.U32 R12, RZ, RZ, 0x2 ;  /* 0x00000002ff0c7424 */ /* 0x000fe400078e00ff */
[----:B------:R-:W-:-:S07]  /*1ad20*/  IMAD.MOV.U32 R2, RZ, RZ, R14 ;  /* 0x000000ffff027224 */ /* 0x000fce00078e000e */
[----:B------:R-:W-:Y:S05]  /*1ad30*/  WARPSYNC.COLLECTIVE R15, `(.L_x_14297) ;  /* 0x000000000f087348 */ /* 0x000fea0003c00000 */
[----:B------:R0:W1:Y:S02]  /*1ad40*/  SHFL.IDX P6, R14, R13, R12, R11 ;  /* 0x0000000c0d0e7389 */ /* 0x00006400000c000b */
[----:B01----:R-:W-:Y:S01]  /*1ad50*/  ENDCOLLECTIVE ;  /* 0x000000000000791b */ /* 0x003fe20003800000 */
.L_x_14297:
        /* <DEDUP_REMOVED lines=12> */
.L_x_14298:
[----:B------:R-:W-:Y:S02]  /*1ae20*/  IMAD.MOV.U32 R13, RZ, RZ, R18 ;  /* 0x000000ffff0d7224 */ /* 0x000fe400078e0012 */
[----:B------:R-:W-:Y:S02]  /*1ae30*/  IMAD.MOV.U32 R12, RZ, RZ, 0x3 ;  /* 0x00000003ff0c7424 */ /* 0x000fe400078e00ff */
[----:B------:R-:W-:-:S07]  /*1ae40*/  IMAD.MOV.U32 R2, RZ, RZ, R14 ;  /* 0x000000ffff027224 */ /* 0x000fce00078e000e */
[----:B------:R-:W-:Y:S05]  /*1ae50*/  WARPSYNC.COLLECTIVE R15, `(.L_x_14299) ;  /* 0x000000000f087348 */ /* 0x000fea0003c00000 */
[----:B------:R0:W1:Y:S02]  /*1ae60*/  SHFL.IDX P6, R14, R13, R12, R11 ;  /* 0x0000000c0d0e7389 */ /* 0x00006400000c000b */
[----:B01----:R-:W-:Y:S01]  /*1ae70*/  ENDCOLLECTIVE ;  /* 0x000000000000791b */ /* 0x003fe20003800000 */
.L_x_14299:
        /* <DEDUP_REMOVED lines=12> */
.L_x_14300:
[----:B------:R-:W-:Y:S02]  /*1af40*/  IMAD.MOV.U32 R13, RZ, RZ, R18 ;  /* 0x000000ffff0d7224 */ /* 0x000fe400078e0012 */
[----:B------:R-:W-:Y:S02]  /*1af50*/  IMAD.MOV.U32 R12, RZ, RZ, 0x4 ;  /* 0x00000004ff0c7424 */ /* 0x000fe400078e00ff */
[----:B------:R-:W-:-:S07]  /*1af60*/  IMAD.MOV.U32 R2, RZ, RZ, R14 ;  /* 0x000000ffff027224 */ /* 0x000fce00078e000e */
[----:B------:R-:W-:Y:S05]  /*1af70*/  WARPSYNC.COLLECTIVE R15, `(.L_x_14301) ;  /* 0x000000000f087348 */ /* 0x000fea0003c00000 */
[----:B------:R0:W1:Y:S02]  /*1af80*/  SHFL.IDX P6, R14, R13, R12, R11 ;  /* 0x0000000c0d0e7389 */ /* 0x00006400000c000b */
[----:B01----:R-:W-:Y:S01]  /*1af90*/  ENDCOLLECTIVE ;  /* 0x000000000000791b */ /* 0x003fe20003800000 */
.L_x_14301:
        /* <DEDUP_REMOVED lines=12> */
.L_x_14302:
[----:B------:R-:W-:Y:S02]  /*1b060*/  IMAD.MOV.U32 R13, RZ, RZ, R18 ;  /* 0x000000ffff0d7224 */ /* 0x000fe400078e0012 */
[----:B------:R-:W-:Y:S02]  /*1b070*/  IMAD.MOV.U32 R12, RZ, RZ, 0x5 ;  /* 0x00000005ff0c7424 */ /* 0x000fe400078e00ff */
[----:B------:R-:W-:-:S07]  /*1b080*/  IMAD.MOV.U32 R2, RZ, RZ, R14 ;  /* 0x000000ffff027224 */ /* 0x000fce00078e000e */
[----:B------:R-:W-:Y:S05]  /*1b090*/  WARPSYNC.COLLECTIVE R15, `(.L_x_14303) ;  /* 0x000000000f087348 */ /* 0x000fea0003c00000 */
[----:B------:R0:W1:Y:S02]  /*1b0a0*/  SHFL.IDX P6, R14, R13, R12, R11 ;  /* 0x0000000c0d0e7389 */ /* 0x00006400000c000b */
[----:B01----:R-:W-:Y:S01]  /*1b0b0*/  ENDCOLLECTIVE ;  /* 0x000000000000791b */ /* 0x003fe20003800000 */
.L_x_14303:
        /* <DEDUP_REMOVED lines=12> */
.L_x_14304:
[----:B------:R-:W-:Y:S02]  /*1b180*/  IMAD.MOV.U32 R13, RZ, RZ, R18 ;  /* 0x000000ffff0d7224 */ /* 0x000fe400078e0012 */
[----:B------:R-:W-:Y:S02]  /*1b190*/  IMAD.MOV.U32 R12, RZ, RZ, 0x6 ;  /* 0x00000006ff0c7424 */ /* 0x000fe400078e00ff */
[----:B------:R-:W-:-:S07]  /*1b1a0*/  IMAD.MOV.U32 R2, RZ, RZ, R14 ;  /* 0x000000ffff027224 */ /* 0x000fce00078e000e */
[----:B------:R-:W-:Y:S05]  /*1b1b0*/  WARPSYNC.COLLECTIVE R15, `(.L_x_14305) ;  /* 0x000000000f087348 */ /* 0x000fea0003c00000 */
[----:B------:R0:W1:Y:S02]  /*1b1c0*/  SHFL.IDX P6, R14, R13, R12, R11 ;  /* 0x0000000c0d0e7389 */ /* 0x00006400000c000b */
[----:B01----:R-:W-:Y:S01]  /*1b1d0*/  ENDCOLLECTIVE ;  /* 0x000000000000791b */ /* 0x003fe20003800000 */
.L_x_14305:
        /* <DEDUP_REMOVED lines=12> */
.L_x_14306:
[----:B------:R-:W-:Y:S02]  /*1b2a0*/  IMAD.MOV.U32 R13, RZ, RZ, R18 ;  /* 0x000000ffff0d7224 */ /* 0x000fe400078e0012 */
[----:B------:R-:W-:Y:S02]  /*1b2b0*/  IMAD.MOV.U32 R12, RZ, RZ, 0x7 ;  /* 0x00000007ff0c7424 */ /* 0x000fe400078e00ff */
[----:B------:R-:W-:-:S07]  /*1b2c0*/  IMAD.MOV.U32 R2, RZ, RZ, R14 ;  /* 0x000000ffff027224 */ /* 0x000fce00078e000e */
[----:B------:R-:W-:Y:S05]  /*1b2d0*/  WARPSYNC.COLLECTIVE R15, `(.L_x_14307) ;  /* 0x000000000f087348 */ /* 0x000fea0003c00000 */
[----:B------:R0:W1:Y:S02]  /*1b2e0*/  SHFL.IDX P6, R14, R13, R12, R11 ;  /* 0x0000000c0d0e7389 */ /* 0x00006400000c000b */
[----:B01----:R-:W-:Y:S01]  /*1b2f0*/  ENDCOLLECTIVE ;  /* 0x000000000000791b */ /* 0x003fe20003800000 */
.L_x_14307:
        /* <DEDUP_REMOVED lines=11> */
.L_x_14308:
[----:B------:R-:W-:Y:S01]  /*1b3b0*/  IMAD.MOV.U32 R2, RZ, RZ, R14 ;  /* 0x000000ffff027224 */ /* 0x000fe200078e000e */
[----:B------:R-:W-:Y:S06]  /*1b3c0*/  BRA `(.L_x_14309) ;  /* 0xffffffb000187947 */ /* 0x000fec000383ffff */
.L_x_14192:
[----:B0-----:R0:W1:Y:S02]  /*1b3d0*/  SYNCS.PHASECHK.TRANS64.TRYWAIT P0, [R0+URZ+0x16860], R3 ;  /* 0x01686003000075a7 */ /* 0x001064000800017f */
[----:B-1----:R-:W-:Y:S05]  /*1b3e0*/  @!P0 NANOSLEEP.SYNCS 0x989680 ;  /* 0x009896800000895d */ /* 0x002fea0003900000 */
[----:B------:R-:W1:Y:S02]  /*1b3f0*/  @!P0 SYNCS.PHASECHK.TRANS64 P0, [R0+URZ+0x16860], R3 ;  /* 0x01686003000085a7 */ /* 0x000e64000800007f */
[----:B-1----:R-:W-:Y:S05]  /*1b400*/  @!P0 BRA `(.L_x_14192) ;  /* 0xfffffffc00f08947 */ /* 0x002fea000383ffff */
[----:B------:R-:W-:Y:S05]  /*1b410*/  BRA `(.L_x_14310) ;  /* 0xffffffb4002c7947 */ /* 0x000fea000383ffff */
.L_x_14193:
        /* <DEDUP_REMOVED lines=8> */
.L_x_14312:
[----:B------:R-:W-:Y:S05]  /*1b4a0*/  BSYNC B0 ;  /* 0x0000000000007941 */ /* 0x000fea0003800000 */
.L_x_14311:
        /* <DEDUP_REMOVED lines=9> */
.L_x_14313:
[----:B------:R-:W-:Y:S01]  /*1b540*/  ULDC UR4, c[0x0][0x2f4] ;  /* 0x0000bd0000047ab9 */ /* 0x000fe20000000800 */
[----:B------:R-:W-:Y:S01]  /*1b550*/  IMAD R4, R4, 0x2, R22 ;  /* 0x0000000204047824 */ /* 0x000fe200078e0216 */
[----:B------:R-:W-:-:S04]  /*1b560*/  ISETP.GE.AND P0, PT, R29, UR4, PT ;  /* 0x000000041d007c0c */ /* 0x000fc8000bf06270 */
[----:B------:R-:W-:Y:S01]  /*1b570*/  ISETP.LT.OR P2, PT, R6, 0x1, P0 ;  /* 0x000000010600780c */ /* 0x000fe20000741670 */
[----:B------:R-:W-:Y:S02]  /*1b580*/  IMAD.MOV.U32 R13, RZ, RZ, R18 ;  /* 0x000000ffff0d7224 */ /* 0x000fe400078e0012 */
[----:B------:R-:W-:Y:S01]  /*1b590*/  IMAD.MOV.U32 R12, RZ, RZ, 0x1 ;  /* 0x00000001ff0c7424 */ /* 0x000fe200078e00ff */
[----:B------:R-:W-:-:S13]  /*1b5a0*/  IADD3 R2, P1, R14, R5, RZ ;  /* 0x000000050e027210 */ /* 0x000fda0007f3e0ff */
[----:B------:R-:W-:Y:S05]  /*1b5b0*/  WARPSYNC.COLLECTIVE R15, `(.L_x_14314) ;  /* 0x000000000f087348 */ /* 0x000fea0003c00000 */
[----:B------:R0:W1:Y:S02]  /*1b5c0*/  SHFL.IDX P6, R14, R13, R12, R11 ;  /* 0x0000000c0d0e7389 */ /* 0x00006400000c000b */
[----:B01----:R-:W-:Y:S01]  /*1b5d0*/  ENDCOLLECTIVE ;  /* 0x000000000000791b */ /* 0x003fe20003800000 */
.L_x_14314:
        /* <DEDUP_REMOVED lines=11> */
.L_x_14315:
[----:B------:R-:W-:Y:S02]  /*1b690*/  IMAD.MOV.U32 R13, RZ, RZ, R18 ;  /* 0x000000ffff0d7224 */ /* 0x000fe400078e0012 */
[----:B------:R-:W-:Y:S02]  /*1b6a0*/  IMAD.MOV.U32 R12, RZ, RZ, 0x2 ;  /* 0x00000002ff0c7424 */ /* 0x000fe400078e00ff */
[----:B------:R-:W-:-:S07]  /*1b6b0*/  IMAD.MOV.U32 R9, RZ, RZ, R14 ;  /* 0x000000ffff097224 */ /* 0x000fce00078e000e */
[----:B------:R-:W-:Y:S05]  /*1b6c0*/  WARPSYNC.COLLECTIVE R15, `(.L_x_14316) ;  /* 0x000000000f087348 */ /* 0x000fea0003c00000 */
[----:B------:R0:W1:Y:S02]  /*1b6d0*/  SHFL.IDX P6, R14, R13, R12, R11 ;  /* 0x0000000c0d0e7389 */ /* 0x00006400000c000b */
[----:B01----:R-:W-:Y:S01]  /*1b6e0*/  ENDCOLLECTIVE ;  /* 0x000000000000791b */ /* 0x003fe20003800000 */
.L_x_14316:
        /* <DEDUP_REMOVED lines=12> */
.L_x_14317:
[----:B------:R-:W-:Y:S02]  /*1b7b0*/  IMAD.MOV.U32 R13, RZ, RZ, R18 ;  /* 0x000000ffff0d7224 */ /* 0x000fe400078e0012 */
[----:B------:R-:W-:Y:S02]  /*1b7c0*/  IMAD.MOV.U32 R12, RZ, RZ, 0x3 ;  /* 0x00000003ff0c7424 */ /* 0x000fe400078e00ff */
[----:B------:R-:W-:-:S07]  /*1b7d0*/  IMAD.MOV.U32 R10, RZ, RZ, R14 ;  /* 0x000000ffff0a7224 */ /* 0x000fce00078e000e */
[----:B------:R-:W-:Y:S05]  /*1b7e0*/  WARPSYNC.COLLECTIVE R15, `(.L_x_14318) ;  /* 0x000000000f087348 */ /* 0x000fea0003c00000 */
[----:B------:R0:W1:Y:S02]  /*1b7f0*/  SHFL.IDX P6, R14, R13, R12, R11 ;  /* 0x0000000c0d0e7389 */ /* 0x00006400000c000b */
[----:B01----:R-:W-:Y:S01]  /*1b800*/  ENDCOLLECTIVE ;  /* 0x000000000000791b */ /* 0x003fe20003800000 */
.L_x_14318:
        /* <DEDUP_REMOVED lines=12> */
.L_x_14319:
[----:B------:R-:W-:Y:S02]  /*1b8d0*/  IMAD.MOV.U32 R13, RZ, RZ, R18 ;  /* 0x000000ffff0d7224 */ /* 0x000fe400078e0012 */
[----:B------:R-:W-:Y:S02]  /*1b8e0*/  IMAD.MOV.U32 R12, RZ, RZ, 0x4 ;  /* 0x00000004ff0c7424 */ /* 0x000fe400078e00ff */
[----:B------:R-:W-:-:S07]  /*1b8f0*/  IMAD.MOV.U32 R9, RZ, RZ, R14 ;  /* 0x000000ffff097224 */ /* 0x000fce00078e000e */
[----:B------:R-:W-:Y:S05]  /*1b900*/  WARPSYNC.COLLECTIVE R15, `(.L_x_14320) ;  /* 0x000000000f087348 */ /* 0x000fea0003c00000 */
[----:B------:R0:W1:Y:S02]  /*1b910*/  SHFL.IDX P6, R14, R13, R12, R11 ;  /* 0x0000000c0d0e7389 */ /* 0x00006400000c000b */
[----:B01----:R-:W-:Y:S01]  /*1b920*/  ENDCOLLECTIVE ;  /* 0x000000000000791b */ /* 0x003fe20003800000 */
.L_x_14320:
        /* <DEDUP_REMOVED lines=12> */
.L_x_14321:
[----:B------:R-:W-:Y:S02]  /*1b9f0*/  IMAD.MOV.U32 R13, RZ, RZ, R18 ;  /* 0x000000ffff0d7224 */ /* 0x000fe400078e0012 */
[----:B------:R-:W-:Y:S02]  /*1ba00*/  IMAD.MOV.U32 R12, RZ, RZ, 0x5 ;  /* 0x00000005ff0c7424 */ /* 0x000fe400078e00ff */
[----:B------:R-:W-:-:S07]  /*1ba10*/  IMAD.MOV.U32 R10, RZ, RZ, R14 ;  /* 0x000000ffff0a7224 */ /* 0x000fce00078e000e */
[----:B------:R-:W-:Y:S05]  /*1ba20*/  WARPSYNC.COLLECTIVE R15, `(.L_x_14322) ;  /* 0x000000000f087348 */ /* 0x000fea0003c00000 */
[----:B------:R0:W1:Y:S02]  /*1ba30*/  SHFL.IDX P6, R14, R13, R12, R11 ;  /* 0x0000000c0d0e7389 */ /* 0x00006400000c000b */
[----:B01----:R-:W-:Y:S01]  /*1ba40*/  ENDCOLLECTIVE ;  /* 0x000000000000791b */ /* 0x003fe20003800000 */
.L_x_14322:
        /* <DEDUP_REMOVED lines=12> */
.L_x_14323:
[----:B------:R-:W-:Y:S02]  /*1bb10*/  IMAD.MOV.U32 R13, RZ, RZ, R18 ;  /* 0x000000ffff0d7224 */ /* 0x000fe400078e0012 */
[----:B------:R-:W-:Y:S02]  /*1bb20*/  IMAD.MOV.U32 R12, RZ, RZ, 0x6 ;  /* 0x00000006ff0c7424 */ /* 0x000fe400078e00ff */
[----:B------:R-:W-:-:S07]  /*1bb30*/  IMAD.MOV.U32 R9, RZ, RZ, R14 ;  /* 0x000000ffff097224 */ /* 0x000fce00078e000e */
[----:B------:R-:W-:Y:S05]  /*1bb40*/  WARPSYNC.COLLECTIVE R15, `(.L_x_14324) ;  /* 0x000000000f087348 */ /* 0x000fea0003c00000 */
[----:B------:R0:W1:Y:S02]  /*1bb50*/  SHFL.IDX P6, R14, R13, R12, R11 ;  /* 0x0000000c0d0e7389 */ /* 0x00006400000c000b */
[----:B01----:R-:W-:Y:S01]  /*1bb60*/  ENDCOLLECTIVE ;  /* 0x000000000000791b */ /* 0x003fe20003800000 */
.L_x_14324:
        /* <DEDUP_REMOVED lines=12> */
.L_x_14325:
[----:B------:R-:W-:Y:S02]  /*1bc30*/  IMAD.MOV.U32 R13, RZ, RZ, R18 ;  /* 0x000000ffff0d7224 */ /* 0x000fe400078e0012 */
[----:B------:R-:W-:Y:S01]  /*1bc40*/  IMAD.MOV.U32 R12, RZ, RZ, 0x7 ;  /* 0x00000007ff0c7424 */ /* 0x000fe200078e00ff */
[----:B------:R-:W-:-:S13]  /*1bc50*/  IADD3 R2, P1, R14, R5, RZ ;  /* 0x000000050e027210 */ /* 0x000fda0007f3e0ff */
[----:B------:R-:W-:Y:S05]  /*1bc60*/  WARPSYNC.COLLECTIVE R15, `(.L_x_14326) ;  /* 0x000000000f087348 */ /* 0x000fea0003c00000 */
[----:B------:R0:W1:Y:S02]  /*1bc70*/  SHFL.IDX P6, R14, R13, R12, R11 ;  /* 0x0000000c0d0e7389 */ /* 0x00006400000c000b */
[----:B01----:R-:W-:Y:S01]  /*1bc80*/  ENDCOLLECTIVE ;  /* 0x000000000000791b */ /* 0x003fe20003800000 */
.L_x_14326:
        /* <DEDUP_REMOVED lines=10> */
.L_x_14327:
[----:B------:R-:W-:Y:S05]  /*1bd30*/  BRA `(.L_x_14328) ;  /* 0xffffffac00dc7947 */ /* 0x000fea000383ffff */
.L_x_14198:
        /* <DEDUP_REMOVED lines=8> */
.L_x_14330:
[----:B------:R-:W-:Y:S05]  /*1bdc0*/  BSYNC B0 ;  /* 0x0000000000007941 */ /* 0x000fea0003800000 */
.L_x_14329:
        /* <DEDUP_REMOVED lines=9> */
.L_x_14331:
        /* <DEDUP_REMOVED lines=23> */
.L_x_14332:
[----:B------:R-:W-:Y:S01]  /*1bfd0*/  IMAD.MOV.U32 R12, RZ, RZ, 0x2 ;  /* 0x00000002ff0c7424 */ /* 0x000fe200078e00ff */
[----:B------:R-:W-:-:S05]  /*1bfe0*/  SEL R4, R14, RZ, P1 ;  /* 0x000000ff0e047207 */ /* 0x000fca0000800000 */
[----:B------:R-:W-:-:S04]  /*1bff0*/  IMAD.IADD R4, R13, 0x1, R4 ;  /* 0x000000010d047824 */ /* 0x000fc800078e0204 */
[----:B------:R-:W-:-:S07]  /*1c000*/  IMAD.MOV.U32 R13, RZ, RZ, R4 ;  /* 0x000000ffff0d7224 */ /* 0x000fce00078e0004 */
[----:B------:R-:W-:Y:S05]  /*1c010*/  WARPSYNC.COLLECTIVE R15, `(.L_x_14333) ;  /* 0x000000000f087348 */ /* 0x000fea0003c00000 */
[----:B------:R0:W1:Y:S02]  /*1c020*/  SHFL.UP P6, R14, R13, R12, R11 ;  /* 0x0400000c0d0e7389 */ /* 0x00006400000c000b */
[----:B01----:R-:W-:Y:S01]  /*1c030*/  ENDCOLLECTIVE ;  /* 0x000000000000791b */ /* 0x003fe20003800000 */
.L_x_14333:
[----:B------:R-:W-:Y:S01]  /*1c040*/  IMAD.MOV.U32 R12, RZ, RZ, 0x4 ;  /* 0x00000004ff0c7424 */ /* 0x000fe200078e00ff */
[----:B------:R-:W-:-:S05]  /*1c050*/  SEL R3, R14, RZ, P2 ;  /* 0x000000ff0e037207 */ /* 0x000fca0001000000 */
[----:B------:R-:W-:-:S04]  /*1c060*/  IMAD.IADD R2, R4, 0x1, R3 ;  /* 0x0000000104027824 */ /* 0x000fc800078e0203 */
[----:B------:R-:W-:-:S07]  /*1c070*/  IMAD.MOV.U32 R13, RZ, RZ, R2 ;  /* 0x000000ffff0d7224 */ /* 0x000fce00078e0002 */
[----:B------:R-:W-:Y:S05]  /*1c080*/  WARPSYNC.COLLECTIVE R15, `(.L_x_14334) ;  /* 0x000000000f087348 */ /* 0x000fea0003c00000 */
[----:B------:R0:W1:Y:S02]  /*1c090*/  SHFL.UP P6, R14, R13, R12, R11 ;  /* 0x0400000c0d0e7389 */ /* 0x00006400000c000b */
[----:B01----:R-:W-:Y:S01]  /*1c0a0*/  ENDCOLLECTIVE ;  /* 0x000000000000791b */ /* 0x003fe20003800000 */
.L_x_14334:
[----:B------:R-:W-:Y:S01]  /*1c0b0*/  IMAD.MOV.U32 R12, RZ, RZ, 0x8 ;  /* 0x00000008ff0c7424 */ /* 0x000fe200078e00ff */
[----:B------:R-:W-:-:S05]  /*1c0c0*/  SEL R3, R14, RZ, P3 ;  /* 0x000000ff0e037207 */ /* 0x000fca0001800000 */
[----:B------:R-:W-:-:S04]  /*1c0d0*/  IMAD.IADD R3, R2, 0x1, R3 ;  /* 0x0000000102037824 */ /* 0x000fc800078e0203 */
[----:B------:R-:W-:-:S07]  /*1c0e0*/  IMAD.MOV.U32 R13, RZ, RZ, R3 ;  /* 0x000000ffff0d7224 */ /* 0x000fce00078e0003 */
[----:B------:R-:W-:Y:S05]  /*1c0f0*/  WARPSYNC.COLLECTIVE R15, `(.L_x_14335) ;  /* 0x000000000f087348 */ /* 0x000fea0003c00000 */
[----:B------:R0:W1:Y:S02]  /*1c100*/  SHFL.UP P6, R14, R13, R12, R11 ;  /* 0x0400000c0d0e7389 */ /* 0x00006400000c000b */
[----:B01----:R-:W-:Y:S01]  /*1c110*/  ENDCOLLECTIVE ;  /* 0x000000000000791b */ /* 0x003fe20003800000 */
.L_x_14335:
[----:B------:R-:W-:Y:S01]  /*1c120*/  IMAD.MOV.U32 R12, RZ, RZ, 0x10 ;  /* 0x00000010ff0c7424 */ /* 0x000fe200078e00ff */
[----:B------:R-:W-:-:S05]  /*1c130*/  SEL R4, R14, RZ, P4 ;  /* 0x000000ff0e047207 */ /* 0x000fca0002000000 */
[----:B------:R-:W-:-:S04]  /*1c140*/  IMAD.IADD R4, R3, 0x1, R4 ;  /* 0x0000000103047824 */ /* 0x000fc800078e0204 */
[----:B------:R-:W-:-:S07]  /*1c150*/  IMAD.MOV.U32 R13, RZ, RZ, R4 ;  /* 0x000000ffff0d7224 */ /* 0x000fce00078e0004 */
[----:B------:R-:W-:Y:S05]  /*1c160*/  WARPSYNC.COLLECTIVE R15, `(.L_x_14336) ;  /* 0x000000000f087348 */ /* 0x000fea0003c00000 */
[----:B------:R0:W1:Y:S02]  /*1c170*/  SHFL.UP P6, R14, R13, R12, R11 ;  /* 0x0400000c0d0e7389 */ /* 0x00006400000c000b */
[----:B01----:R-:W-:Y:S01]  /*1c180*/  ENDCOLLECTIVE ;  /* 0x000000000000791b */ /* 0x003fe20003800000 */
.L_x_14336:
        /* <DEDUP_REMOVED lines=8> */
.L_x_14337:
[----:B------:R-:W-:Y:S05]  /*1c210*/  BRA `(.L_x_14338) ;  /* 0xffffffac00e87947 */ /* 0x000fea000383ffff */
.L_x_14201:
[----:B------:R-:W-:Y:S01]  /*1c220*/  BSSY B0, `(.L_x_14339) ;  /* 0x0000007000007945 */ /* 0x000fe20003800000 */
[----:B------:R-:W-:Y:S02]  /*1c230*/  IMAD.MOV.U32 R12, RZ, RZ, 0x1 ;  /* 0x00000001ff0c7424 */ /* 0x000fe400078e00ff */
[----:B------:R-:W-:Y:S02]  /*1c240*/  IMAD.MOV.U32 R11, RZ, RZ, RZ ;  /* 0x000000ffff0b7224 */ /* 0x000fe400078e00ff */
[----:B------:R-:W-:-:S07]  /*1c250*/  IMAD.MOV.U32 R15, RZ, RZ, -0x1 ;  /* 0xffffffffff0f7424 */ /* 0x000fce00078e00ff */
[----:B------:R-:W-:Y:S05]  /*1c260*/  WARPSYNC.COLLECTIVE R15, `(.L_x_14340) ;  /* 0x000000000f087348 */ /* 0x000fea0003c00000 */
[----:B------:R0:W1:Y:S02]  /*1c270*/  SHFL.UP P6, R14, R13, R12, R11 ;  /* 0x0400000c0d0e7389 */ /* 0x00006400000c000b */
[----:B01----:R-:W-:Y:S01]  /*1c280*/  ENDCOLLECTIVE ;  /* 0x000000000000791b */ /* 0x003fe20003800000 */
.L_x_14340:
[----:B------:R-:W-:Y:S05]  /*1c290*/  BSYNC B0 ;  /* 0x0000000000007941 */ /* 0x000fea0003800000 */
.L_x_14339:
        /* <DEDUP_REMOVED lines=8> */
.L_x_14341:
[----:B------:R-:W-:Y:S01]  /*1c320*/  IMAD.MOV.U32 R12, RZ, RZ, 0x4 ;  /* 0x00000004ff0c7424 */ /* 0x000fe200078e00ff */
[----:B------:R-:W-:-:S05]  /*1c330*/  SEL R2, R14, RZ, P2 ;  /* 0x000000ff0e027207 */ /* 0x000fca0001000000 */
[----:B------:R-:W-:-:S04]  /*1c340*/  IMAD.IADD R2, R13, 0x1, R2 ;  /* 0x000000010d027824 */ /* 0x000fc800078e0202 */
[----:B------:R-:W-:-:S07]  /*1c350*/  IMAD.MOV.U32 R13, RZ, RZ, R2 ;  /* 0x000000ffff0d7224 */ /* 0x000fce00078e0002 */
[----:B------:R-:W-:Y:S05]  /*1c360*/  WARPSYNC.COLLECTIVE R15, `(.L_x_14342) ;  /* 0x000000000f087348 */ /* 0x000fea0003c00000 */
[----:B------:R0:W1:Y:S02]  /*1c370*/  SHFL.UP P6, R14, R13, R12, R11 ;  /* 0x0400000c0d0e7389 */ /* 0x00006400000c000b */
[----:B01----:R-:W-:Y:S01]  /*1c380*/  ENDCOLLECTIVE ;  /* 0x000000000000791b */ /* 0x003fe20003800000 */
.L_x_14342:
[----:B------:R-:W-:Y:S01]  /*1c390*/  IMAD.MOV.U32 R12, RZ, RZ, 0x8 ;  /* 0x00000008ff0c7424 */ /* 0x000fe200078e00ff */
[----:B------:R-:W-:-:S05]  /*1c3a0*/  SEL R3, R14, RZ, P3 ;  /* 0x000000ff0e037207 */ /* 0x000fca0001800000 */
[----:B------:R-:W-:-:S04]  /*1c3b0*/  IMAD.IADD R3, R2, 0x1, R3 ;  /* 0x0000000102037824 */ /* 0x000fc800078e0203 */
[----:B------:R-:W-:-:S07]  /*1c3c0*/  IMAD.MOV.U32 R13, RZ, RZ, R3 ;  /* 0x000000ffff0d7224 */ /* 0x000fce00078e0003 */
[----:B------:R-:W-:Y:S05]  /*1c3d0*/  WARPSYNC.COLLECTIVE R15, `(.L_x_14343) ;  /* 0x000000000f087348 */ /* 0x000fea0003c00000 */
[----:B------:R0:W1:Y:S02]  /*1c3e0*/  SHFL.UP P6, R14, R13, R12, R11 ;  /* 0x0400000c0d0e7389 */ /* 0x00006400000c000b */
[----:B01----:R-:W-:Y:S01]  /*1c3f0*/  ENDCOLLECTIVE ;  /* 0x000000000000791b */ /* 0x003fe20003800000 */
.L_x_14343:
[----:B------:R-:W-:Y:S01]  /*1c400*/  IMAD.MOV.U32 R12, RZ, RZ, 0x10 ;  /* 0x00000010ff0c7424 */ /* 0x000fe200078e00ff */
[----:B------:R-:W-:-:S05]  /*1c410*/  SEL R4, R14, RZ, P4 ;  /* 0x000000ff0e047207 */ /* 0x000fca0002000000 */
[----:B------:R-:W-:-:S04]  /*1c420*/  IMAD.IADD R4, R3, 0x1, R4 ;  /* 0x0000000103047824 */ /* 0x000fc800078e0204 */
[----:B------:R-:W-:-:S07]  /*1c430*/  IMAD.MOV.U32 R13, RZ, RZ, R4 ;  /* 0x000000ffff0d7224 */ /* 0x000fce00078e0004 */
[----:B------:R-:W-:Y:S05]  /*1c440*/  WARPSYNC.COLLECTIVE R15, `(.L_x_14344) ;  /* 0x000000000f087348 */ /* 0x000fea0003c00000 */
[----:B------:R0:W1:Y:S02]  /*1c450*/  SHFL.UP P6, R14, R13, R12, R11 ;  /* 0x0400000c0d0e7389 */ /* 0x00006400000c000b */
[----:B01----:R-:W-:Y:S01]  /*1c460*/  ENDCOLLECTIVE ;  /* 0x000000000000791b */ /* 0x003fe20003800000 */
.L_x_14344:
        /* <DEDUP_REMOVED lines=8> */
.L_x_14345:
[----:B------:R-:W-:Y:S05]  /*1c4f0*/  BRA `(.L_x_14346) ;  /* 0xffffffac00d47947 */ /* 0x000fea000383ffff */
.L_x_14203:
[----:B------:R-:W-:Y:S01]  /*1c500*/  BSSY B0, `(.L_x_14347) ;  /* 0x0000006000007945 */ /* 0x000fe20003800000 */
[----:B------:R-:W-:Y:S01]  /*1c510*/  PLOP3.LUT P6, PT, P6, PT, PT, 0x8, 0x0 ;  /* 0x000000000000781c */ /* 0x000fe200037ce170 */
[----:B------:R-:W-:-:S12]  /*1c520*/  IMAD.MOV.U32 R15, RZ, RZ, -0x1 ;  /* 0xffffffffff0f7424 */ /* 0x000fd800078e00ff */
[----:B0-----:R-:W-:Y:S05]  /*1c530*/  WARPSYNC.COLLECTIVE R15, `(.L_x_14348) ;  /* 0x000000000f087348 */ /* 0x001fea0003c00000 */
[----:B------:R-:W-:Y:S01]  /*1c540*/  VOTE.ANY R14, PT, P6 ;  /* 0x00000000000e7806 */ /* 0x000fe200030e0100 */
[----:B0-----:R-:W-:Y:S06]  /*1c550*/  ENDCOLLECTIVE ;  /* 0x000000000000791b */ /* 0x001fec0003800000 */
.L_x_14348:
[----:B------:R-:W-:Y:S05]  /*1c560*/  BSYNC B0 ;  /* 0x0000000000007941 */ /* 0x000fea0003800000 */
.L_x_14347:
        /* <DEDUP_REMOVED lines=10> */
.L_x_14349:
[----:B------:R-:W-:Y:S02]  /*1c610*/  IMAD.MOV.U32 R13, RZ, RZ, R5 ;  /* 0x000000ffff0d7224 */ /* 0x000fe400078e0005 */
[----:B------:R-:W-:-:S07]  /*1c620*/  IMAD.MOV.U32 R17, RZ, RZ, R14 ;  /* 0x000000ffff117224 */ /* 0x000fce00078e000e */
[----:B------:R-:W-:Y:S05]  /*1c630*/  WARPSYNC.COLLECTIVE R15, `(.L_x_14350) ;  /* 0x000000000f087348 */ /* 0x000fea0003c00000 */
[----:B------:R0:W1:Y:S02]  /*1c640*/  SHFL.IDX P6, R14, R13, R12, R11 ;  /* 0x0000000c0d0e7389 */ /* 0x00006400000c000b */
[----:B01----:R-:W-:Y:S01]  /*1c650*/  ENDCOLLECTIVE ;  /* 0x000000000000791b */ /* 0x003fe20003800000 */
.L_x_14350:
[----:B------:R-:W-:Y:S01]  /*1c660*/  IMAD.MOV.U32 R5, RZ, RZ, R14 ;  /* 0x000000ffff057224 */ /* 0x000fe200078e000e */
[----:B------:R-:W-:Y:S06]  /*1c670*/  BRA `(.L_x_14351) ;  /* 0xffffffac00b47947 */ /* 0x000fec000383ffff */
.L_x_14205:
[----:B------:R-:W-:Y:S01]  /*1c680*/  BSSY B0, `(.L_x_14352) ;  /* 0x0000007000007945 */ /* 0x000fe20003800000 */
[----:B------:R-:W-:Y:S02]  /*1c690*/  IMAD.MOV.U32 R13, RZ, RZ, R2 ;  /* 0x000000ffff0d7224 */ /* 0x000fe400078e0002 */
[----:B------:R-:W-:Y:S02]  /*1c6a0*/  IMAD.MOV.U32 R11, RZ, RZ, 0x1f ;  /* 0x0000001fff0b7424 */ /* 0x000fe400078e00ff */
[----:B------:R-:W-:-:S07]  /*1c6b0*/  IMAD.MOV.U32 R15, RZ, RZ, -0x1 ;  /* 0xffffffffff0f7424 */ /* 0x000fce00078e00ff */
[----:B0123--:R-:W-:Y:S05]  /*1c6c0*/  WARPSYNC.COLLECTIVE R15, `(.L_x_14353) ;  /* 0x000000000f087348 */ /* 0x00ffea0003c00000 */
[----:B------:R4:W0:Y:S02]  /*1c6d0*/  SHFL.IDX P6, R14, R13, R12, R11 ;  /* 0x0000000c0d0e7389 */ /* 0x00082400000c000b */
[----:B01234-:R-:W-:Y:S01]  /*1c6e0*/  ENDCOLLECTIVE ;  /* 0x000000000000791b */ /* 0x01ffe20003800000 */
.L_x_14353:
[----:B------:R-:W-:Y:S05]  /*1c6f0*/  BSYNC B0 ;  /* 0x0000000000007941 */ /* 0x000fea0003800000 */
.L_x_14352:
[----:B------:R-:W-:Y:S01]  /*1c700*/  IMAD.MOV.U32 R16, RZ, RZ, R14 ;  /* 0x000000ffff107224 */ /* 0x000fe200078e000e */
[----:B------:R-:W-:Y:S06]  /*1c710*/  BRA `(.L_x_14204) ;  /* 0xffffffac00a47947 */ /* 0x000fec000383ffff */
.L_x_14211:
[----:B0-----:R0:W2:Y:S02]  /*1c720*/  SYNCS.PHASECHK.TRANS64.TRYWAIT P0, [R4+URZ+0x16820], R0 ;  /* 0x01682000040075a7 */ /* 0x0010a4000800017f */
[----:B--2---:R-:W-:Y:S05]  /*1c730*/  @!P0 NANOSLEEP.SYNCS 0x989680 ;  /* 0x009896800000895d */ /* 0x004fea0003900000 */
[----:B------:R-:W2:Y:S02]  /*1c740*/  @!P0 SYNCS.PHASECHK.TRANS64 P0, [R4+URZ+0x16820], R0 ;  /* 0x01682000040085a7 */ /* 0x000ea4000800007f */
[----:B--2---:R-:W-:Y:S05]  /*1c750*/  @!P0 BRA `(.L_x_14211) ;  /* 0xfffffffc00f08947 */ /* 0x004fea000383ffff */
[----:B------:R-:W-:Y:S05]  /*1c760*/  BRA `(.L_x_14354) ;  /* 0xffffffb400fc7947 */ /* 0x000fea000383ffff */
.L_x_14212:
        /* <DEDUP_REMOVED lines=11> */
.L_x_14356:
[----:B------:R-:W-:Y:S05]  /*1c820*/  BSYNC B0 ;  /* 0x0000000000007941 */ /* 0x000fea0003800000 */
.L_x_14355:
[----:B------:R-:W-:Y:S05]  /*1c830*/  BRA `(.L_x_14357) ;  /* 0xffffffb400e47947 */ /* 0x000fea000383ffff */
.L_x_14215:
[----:B------:R-:W-:Y:S01]  /*1c840*/  BSSY B1, `(.L_x_14358) ;  /* 0x0000006000017945 */ /* 0x000fe20003800000 */
[----:B------:R-:W-:-:S07]  /*1c850*/  IMAD.MOV.U32 R15, RZ, RZ, -0x1 ;  /* 0xffffffffff0f7424 */ /* 0x000fce00078e00ff */
[----:B01----:R-:W-:Y:S05]  /*1c860*/  WARPSYNC.COLLECTIVE R15, `(.L_x_14359) ;  /* 0x000000000f0c7348 */ /* 0x003fea0003c00000 */
[----:B------:R-:W-:Y:S02]  /*1c870*/  ELECT P6, UR62, PT ;  /* 0x00000000003e782f */ /* 0x000fe400038c0000 */
[----:B------:R-:W-:Y:S01]  /*1c880*/  MOV R14, UR62 ;  /* 0x0000003e000e7c02 */ /* 0x000fe20008000f00 */
[----:B01----:R-:W-:Y:S10]  /*1c890*/  ENDCOLLECTIVE ;  /* 0x000000000000791b */ /* 0x003ff40003800000 */
.L_x_14359:
[----:B------:R-:W-:Y:S05]  /*1c8a0*/  BSYNC B1 ;  /* 0x0000000000017941 */ /* 0x000fea0003800000 */
.L_x_14358:
[----:B------:R-:W-:Y:S05]  /*1c8b0*/  BRA `(.L_x_14360) ;  /* 0xffffffb400dc7947 */ /* 0x000fea000383ffff */
.L_x_14217:
[----:B0-----:R0:W2:Y:S02]  /*1c8c0*/  SYNCS.PHASECHK.TRANS64.TRYWAIT P1, [R5+URZ+0x16840], R0 ;  /* 0x01684000050075a7 */ /* 0x0010a4000802017f */
[----:B--2---:R-:W-:Y:S05]  /*1c8d0*/  @!P1 NANOSLEEP.SYNCS 0x989680 ;  /* 0x009896800000995d */ /* 0x004fea0003900000 */
[----:B------:R-:W2:Y:S02]  /*1c8e0*/  @!P1 SYNCS.PHASECHK.TRANS64 P1, [R5+URZ+0x16840], R0 ;  /* 0x01684000050095a7 */ /* 0x000ea4000802007f */
[----:B--2---:R-:W-:Y:S05]  /*1c8f0*/  @!P1 BRA `(.L_x_14217) ;  /* 0xfffffffc00f09947 */ /* 0x004fea000383ffff */
[----:B------:R-:W-:Y:S05]  /*1c900*/  BRA `(.L_x_14361) ;  /* 0xffffffb400fc7947 */ /* 0x000fea000383ffff */
.L_x_14219:
[----:B--2---:R2:W3:Y:S02]  /*1c910*/  SYNCS.PHASECHK.TRANS64.TRYWAIT P1, [R25+URZ+0x16840], R2 ;  /* 0x01684002190075a7 */ /* 0x0044e4000802017f */
[----:B---3--:R-:W-:Y:S05]  /*1c920*/  @!P1 NANOSLEEP.SYNCS 0x989680 ;  /* 0x009896800000995d */ /* 0x008fea0003900000 */
[----:B------:R-:W3:Y:S02]  /*1c930*/  @!P1 SYNCS.PHASECHK.TRANS64 P1, [R25+URZ+0x16840], R2 ;  /* 0x01684002190095a7 */ /* 0x000ee4000802007f */
[----:B---3--:R-:W-:Y:S05]  /*1c940*/  @!P1 BRA `(.L_x_14219) ;  /* 0xfffffffc00f09947 */ /* 0x008fea000383ffff */
[----:B------:R-:W-:Y:S05]  /*1c950*/  BRA `(.L_x_14362) ;  /* 0xffffffb800087947 */ /* 0x000fea000383ffff */
.L_x_14221:
[----:B---3--:R3:W4:Y:S02]  /*1c960*/  SYNCS.PHASECHK.TRANS64.TRYWAIT P1, [R5+URZ+0x16860], R0 ;  /* 0x01686000050075a7 */ /* 0x008724000802017f */
[----:B----4-:R-:W-:Y:S05]  /*1c970*/  @!P1 NANOSLEEP.SYNCS 0x989680 ;  /* 0x009896800000995d */ /* 0x010fea0003900000 */
[----:B------:R-:W4:Y:S02]  /*1c980*/  @!P1 SYNCS.PHASECHK.TRANS64 P1, [R5+URZ+0x16860], R0 ;  /* 0x01686000050095a7 */ /* 0x000f24000802007f */
[----:B----4-:R-:W-:Y:S05]  /*1c990*/  @!P1 BRA `(.L_x_14221) ;  /* 0xfffffffc00f09947 */ /* 0x010fea000383ffff */
[----:B------:R-:W-:Y:S05]  /*1c9a0*/  BRA `(.L_x_14363) ;  /* 0xffffffb800047947 */ /* 0x000fea000383ffff */
.L_x_14364:
        /* <DEDUP_REMOVED lines=13> */
.L_x_16010:


//--------------------- .text._ZN7cutlass13device_kernelIN5flash11enable_sm90INS1_16FlashAttnFwdSm90INS1_25CollectiveMainloopFwdSm90ILi2EN4cute5tupleIJNS5_1CILi1EEES8_S8_EEENS6_IJNS7_ILi192EEENS7_ILi128EEENS7_ILi64EEEEEELi64ENS_6half_tEfNS_4arch4Sm90ELb0ELb1ELb1ELb1ELb1ELb1ELb0ELb1ELb1ELb1ELb1ELb0EEENS1_21CollectiveEpilogueFwdINS6_IJSA_SC_SB_EEES9_SE_SG_Li384ELb1ELb1ELb1ELb0EEENS1_36VarlenDynamicPersistentTileSchedulerILi192ELi128ELi384ELi128ELb1ELb1ELb1ELb1ELb0ELb1EEEEEEEEEvNT_6ParamsE --------------------------
	.section	.text._ZN7cutlass13device_kernelIN5flash11enable_sm90INS1_16FlashAttnFwdSm90INS1_25CollectiveMainloopFwdSm90ILi2EN4cute5tupleIJNS5_1CILi1EEES8_S8_EEENS6_IJNS7_ILi192EEENS7_ILi128EEENS7_ILi64EEEEEELi64ENS_6half_tEfNS_4arch4Sm90ELb0ELb1ELb1ELb1ELb1ELb1ELb0ELb1ELb1ELb1ELb1ELb0EEENS1_21CollectiveEpilogueFwdINS6_IJSA_SC_SB_EEES9_SE_SG_Li384ELb1ELb1ELb1ELb0EEENS1_36VarlenDynamicPersistentTileSchedulerILi192ELi128ELi384ELi128ELb1ELb1ELb1ELb1ELb0ELb1EEEEEEEEEvNT_6ParamsE,"ax",@progbits
	.align	128
.text._ZN7cutlass13device_kernelIN5flash11enable_sm90INS1_16FlashAttnFwdSm90INS1_25CollectiveMainloopFwdSm90ILi2EN4cute5tupleIJNS5_1CILi1EEES8_S8_EEENS6_IJNS7_ILi192EEENS7_ILi128EEENS7_ILi64EEEEEELi64ENS_6half_tEfNS_4arch4Sm90ELb0ELb1ELb1ELb1ELb1ELb1ELb0ELb1ELb1ELb1ELb1ELb0EEENS1_21CollectiveEpilogueFwdINS6_IJSA_SC_SB_EEES9_SE_SG_Li384ELb1ELb1ELb1ELb0EEENS1_36VarlenDynamicPersistentTileSchedulerILi192ELi128ELi384ELi128ELb1ELb1ELb1ELb1ELb0ELb1EEEEEEEEEvNT_6ParamsE:
        .type           _ZN7cutlass13device_kernelIN5flash11enable_sm90INS1_16FlashAttnFwdSm90INS1_25CollectiveMainloopFwdSm90ILi2EN4cute5tupleIJNS5_1CILi1EEES8_S8_EEENS6_IJNS7_ILi192EEENS7_ILi128EEENS7_ILi64EEEEEELi64ENS_6half_tEfNS_4arch4Sm90ELb0ELb1ELb1ELb1ELb1ELb1ELb0ELb1ELb1ELb1ELb1ELb0EEENS1_21CollectiveEpilogueFwdINS6_IJSA_SC_SB_EEES9_SE_SG_Li384ELb1ELb1ELb1ELb0EEENS1_36VarlenDynamicPersistentTileSchedulerILi192ELi128ELi384ELi128ELb1ELb1ELb1ELb1ELb0ELb1EEEEEEEEEvNT_6ParamsE,@function
        .size           _ZN7cutlass13device_kernelIN5flash11enable_sm90INS1_16FlashAttnFwdSm90INS1_25CollectiveMainloopFwdSm90ILi2EN4cute5tupleIJNS5_1CILi1EEES8_S8_EEENS6_IJNS7_ILi192EEENS7_ILi128EEENS7_ILi64EEEEEELi64ENS_6half_tEfNS_4arch4Sm90ELb0ELb1ELb1ELb1ELb1ELb1ELb0ELb1ELb1ELb1ELb1ELb0EEENS1_21CollectiveEpilogueFwdINS6_IJSA_SC_SB_EEES9_SE_SG_Li384ELb1ELb1ELb1ELb0EEENS1_36VarlenDynamicPersistentTileSchedulerILi192ELi128ELi384ELi128ELb1ELb1ELb1ELb1ELb0ELb1EEEEEEEEEvNT_6ParamsE,(.L_x_16011 - _ZN7cutlass13device_kernelIN5flash11enable_sm90INS1_16FlashAttnFwdSm90INS1_25CollectiveMainloopFwdSm90ILi2EN4cute5tupleIJNS5_1CILi1EEES8_S8_EEENS6_IJNS7_ILi192EEENS7_ILi128EEENS7_ILi64EEEEEELi64ENS_6half_tEfNS_4arch4Sm90ELb0ELb1ELb1ELb1ELb1ELb1ELb0ELb1ELb1ELb1ELb1ELb0EEENS1_21CollectiveEpilogueFwdINS6_IJSA_SC_SB_EEES9_SE_SG_Li384ELb1ELb1ELb1ELb0EEENS1_36VarlenDynamicPersistentTileSchedulerILi192ELi128ELi384ELi128ELb1ELb1ELb1ELb1ELb0ELb1EEEEEEEEEvNT_6ParamsE)
        .other          _ZN7cutlass13device_kernelIN5flash11enable_sm90INS1_16FlashAttnFwdSm90INS1_25CollectiveMainloopFwdSm90ILi2EN4cute5tupleIJNS5_1CILi1EEES8_S8_EEENS6_IJNS7_ILi192EEENS7_ILi128EEENS7_ILi64EEEEEELi64ENS_6half_tEfNS_4arch4Sm90ELb0ELb1ELb1ELb1ELb1ELb1ELb0ELb1ELb1ELb1ELb1ELb0EEENS1_21CollectiveEpilogueFwdINS6_IJSA_SC_SB_EEES9_SE_SG_Li384ELb1ELb1ELb1ELb0EEENS1_36VarlenDynamicPersistentTileSchedulerILi192ELi128ELi384ELi128ELb1ELb1ELb1ELb1ELb0ELb1EEEEEEEEEvNT_6ParamsE,@"STO_CUDA_ENTRY STV_DEFAULT"
_ZN7cutlass13device_kernelIN5flash11enable_sm90INS1_16FlashAttnFwdSm90INS1_25CollectiveMainloopFwdSm90ILi2EN4cute5tupleIJNS5_1CILi1EEES8_S8_EEENS6_IJNS7_ILi192EEENS7_ILi128EEENS7_ILi64EEEEEELi64ENS_6half_tEfNS_4arch4Sm90ELb0ELb1ELb1ELb1ELb1ELb1ELb0ELb1ELb1ELb1ELb1ELb0EEENS1_21CollectiveEpilogueFwdINS6_IJSA_SC_SB_EEES9_SE_SG_Li384ELb1ELb1ELb1ELb0EEENS1_36VarlenDynamicPersistentTileSchedulerILi192ELi128ELi384ELi128ELb1ELb1ELb1ELb1ELb0ELb1EEEEEEEEEvNT_6ParamsE:
        /* <DEDUP_REMOVED lines=18> */
.L_x_14366:
[----:B------:R-:W-:Y:S05]  /*0120*/  BSYNC B0 ;  /* 0x0000000000007941 */ /* 0x000fea0003800000 */
.L_x_14365:
        /* <DEDUP_REMOVED lines=41> */
.L_x_14367:
        /* <DEDUP_REMOVED lines=22> */
.L_x_14368:
        /* <DEDUP_REMOVED lines=18> */
.L_x_14369:
        /* <DEDUP_REMOVED lines=22> */
.L_x_14370:
        /* <DEDUP_REMOVED lines=22> */
.L_x_14371:
        /* <DEDUP_REMOVED lines=8> */
.L_x_14374:
        /* <DEDUP_REMOVED lines=22> */
[----:B------:R-:W-:Y:S01]  /*0ae0*/  IMAD.MOV.U32 R23, RZ, RZ, RZ ;  /* 0x000000ffff177224 */ /* 0x000fe200078e00ff */
[----:B------:R-:W-:Y:S01]  /*0af0*/  ULOP3.LUT UR39, UR37, 0x1, URZ, 0xfc, !UPT ;  /* 0x0000000125277892 */ /* 0x000fe2000f8efc3f */
[----:B------:R-:W-:Y:S01]  /*0b00*/  IMAD.MOV.U32 R154, RZ, RZ, RZ ;  /* 0x000000ffff9a7224 */ /* 0x000fe200078e00ff */
[----:B------:R-:W-:Y:S01]  /*0b10*/  UMOV UR36, URZ ;  /* 0x0000003f00247c82 */ /* 0x000fe20008000000 */
[----:B------:R-:W-:Y:S02]  /*0b20*/  IMAD.MOV.U32 R19, RZ, RZ, RZ ;  /* 0x000000ffff137224 */ /* 0x000fe400078e00ff */
[----:B0-----:R-:W-:-:S05]  /*0b30*/  VIADD R13, R0, 0xffffff80 ;  /* 0xffffff80000d7836 */ /* 0x001fca0000000000 */
[----:B------:R-:W-:-:S04]  /*0b40*/  SHF.R.S32.HI R0, RZ, 0x1f, R13 ;  /* 0x0000001fff007819 */ /* 0x000fc8000001140d */
[CC--:B------:R-:W-:Y:S02]  /*0b50*/  LEA.HI R3, R0.reuse, R13.reuse, RZ, 0x7 ;  /* 0x0000000d00037211 */ /* 0x0c0fe400078f38ff */
[CC--:B------:R-:W-:Y:S02]  /*0b60*/  LEA.HI R5, R0.reuse, R13.reuse, RZ, 0x4 ;  /* 0x0000000d00057211 */ /* 0x0c0fe400078f20ff */
[----:B------:R-:W-:Y:S02]  /*0b70*/  LOP3.LUT R4, R3, 0xffffff80, RZ, 0xc0, !PT ;  /* 0xffffff8003047812 */ /* 0x000fe400078ec0ff */
[----:B------:R-:W-:Y:S02]  /*0b80*/  SHF.R.S32.HI R12, RZ, 0x7, R3 ;  /* 0x00000007ff0c7819 */ /* 0x000fe40000011403 */
[----:B------:R-:W-:Y:S01]  /*0b90*/  SHF.R.S32.HI R6, RZ, 0x4, R5 ;  /* 0x00000004ff067819 */ /* 0x000fe20000011405 */
[----:B------:R-:W-:Y:S01]  /*0ba0*/  IMAD.IADD R11, R13, 0x1, -R4 ;  /* 0x000000010d0b7824 */ /* 0x000fe200078e0a04 */
[----:B------:R-:W-:-:S02]  /*0bb0*/  LEA.HI R4, R0, R13, RZ, 0x5 ;  /* 0x0000000d00047211 */ /* 0x000fc400078f28ff */
[----:B------:R-:W-:Y:S02]  /*0bc0*/  LOP3.LUT R3, R5, 0x3fffff0, RZ, 0xc0, !PT ;  /* 0x03fffff005037812 */ /* 0x000fe400078ec0ff */
[----:B------:R-:W-:Y:S02]  /*0bd0*/  SHF.R.S32.HI R7, RZ, 0x1f, R11 ;  /* 0x0000001fff077819 */ /* 0x000fe4000001140b */
[----:B------:R-:W-:Y:S01]  /*0be0*/  SHF.R.S32.HI R14, RZ, 0x5, R4 ;  /* 0x00000005ff0e7819 */ /* 0x000fe20000011404 */
[----:B------:R-:W-:Y:S01]  /*0bf0*/  IMAD.HI R4, R12, 0x55555556, RZ ;  /* 0x555555560c047827 */ /* 0x000fe200078e02ff */
[----:B------:R-:W-:Y:S02]  /*0c00*/  LEA.HI R8, R7, R11, RZ, 0x2 ;  /* 0x0000000b07087211 */ /* 0x000fe400078f10ff */
[----:B------:R-:W-:Y:S01]  /*0c10*/  LEA.HI R5, R5, R6, RZ, 0x1 ;  /* 0x0000000605057211 */ /* 0x000fe200078f08ff */
[----:B------:R-:W-:Y:S01]  /*0c20*/  IMAD.IADD R3, R13, 0x1, -R3 ;  /* 0x000000010d037824 */ /* 0x000fe200078e0a03 */
[----:B------:R-:W-:-:S02]  /*0c30*/  SHF.R.S32.HI R9, RZ, 0x2, R8 ;  /* 0x00000002ff097819 */ /* 0x000fc40000011408 */
[----:B------:R-:W-:Y:S02]  /*0c40*/  SHF.R.S32.HI R10, RZ, 0x1f, R8 ;  /* 0x0000001fff0a7819 */ /* 0x000fe40000011408 */
[----:B------:R-:W-:Y:S02]  /*0c50*/  LEA.HI R7, R7, R11, RZ, 0x5 ;  /* 0x0000000b07077211 */ /* 0x000fe400078f28ff */
[----:B------:R-:W-:Y:S02]  /*0c60*/  LEA.HI R10, R10, R9, RZ, 0x3 ;  /* 0x000000090a0a7211 */ /* 0x000fe400078f18ff */
[----:B------:R-:W-:Y:S02]  /*0c70*/  LOP3.LUT R5, R5, 0x1ffffffe, RZ, 0xc0, !PT ;  /* 0x1ffffffe05057812 */ /* 0x000fe400078ec0ff */
[----:B------:R-:W-:Y:S02]  /*0c80*/  LOP3.LUT R10, R10, 0xfffffff8, RZ, 0xc0, !PT ;  /* 0xfffffff80a0a7812 */ /* 0x000fe400078ec0ff */
[----:B------:R-:W-:Y:S01]  /*0c90*/  LEA.HI R4, R4, R4, RZ, 0x1 ;  /* 0x0000000404047211 */ /* 0x000fe200078f08ff */
[----:B------:R-:W-:Y:S01]  /*0ca0*/  IMAD.IADD R5, R6, 0x1, -R5 ;  /* 0x0000000106057824 */ /* 0x000fe200078e0a05 */
[----:B------:R-:W-:Y:S01]  /*0cb0*/  SHF.R.S32.HI R7, RZ, 0x5, R7 ;  /* 0x00000005ff077819 */ /* 0x000fe20000011407 */
[----:B------:R-:W-:Y:S01]  /*0cc0*/  IMAD.IADD R10, R9, 0x1, -R10 ;  /* 0x00000001090a7824 */ /* 0x000fe200078e0a0a */
[----:B------:R-:W-:Y:S01]  /*0cd0*/  LOP3.LUT R8, R8, 0x7ffffffc, RZ, 0xc0, !PT ;  /* 0x7ffffffc08087812 */ /* 0x000fe200078ec0ff */
[----:B------:R-:W-:Y:S01]  /*0ce0*/  IMAD R6, R14, 0x10, R3 ;  /* 0x000000100e067824 */ /* 0x000fe200078e0203 */
[----:B------:R-:W-:Y:S01]  /*0cf0*/  LEA.HI R3, R0, R13, RZ, 0x2 ;  /* 0x0000000d00037211 */ /* 0x000fe200078f10ff */
[----:B------:R-:W-:-:S02]  /*0d00*/  IMAD R4, R4, -0x3, R12 ;  /* 0xfffffffd04047824 */ /* 0x000fc400078e020c */
[----:B------:R-:W-:Y:S01]  /*0d10*/  IMAD R7, R7, 0x10, R10 ;  /* 0x0000001007077824 */ /* 0x000fe200078e020a */
[----:B------:R-:W-:Y:S01]  /*0d20*/  SHF.R.S32.HI R12, RZ, 0x2, R3 ;  /* 0x00000002ff0c7819 */ /* 0x000fe20000011403 */
[----:B------:R-:W-:Y:S01]  /*0d30*/  IMAD.IADD R8, R11, 0x1, -R8 ;  /* 0x000000010b087824 */ /* 0x000fe200078e0a08 */
[----:B------:R-:W-:Y:S01]  /*0d40*/  LEA R6, R6, R5, 0x3 ;  /* 0x0000000506067211 */ /* 0x000fe200078e18ff */
[----:B------:R-:W-:Y:S01]  /*0d50*/  IMAD R9, R4, 0x40, R7 ;  /* 0x0000004004097824 */ /* 0x000fe200078e0207 */
[----:B------:R-:W-:Y:S01]  /*0d60*/  LEA.HI R4, R0, R13, RZ, 0x3 ;  /* 0x0000000d00047211 */ /* 0x000fe200078f18ff */
[----:B------:R-:W-:Y:S01]  /*0d70*/  VIADD R7, R12, 0x60 ;  /* 0x000000600c077836 */ /* 0x000fe20000000000 */
[----:B------:R-:W-:Y:S01]  /*0d80*/  SHF.R.S32.HI R0, RZ, 0x1f, R3 ;  /* 0x0000001fff007819 */ /* 0x000fe20000011403 */
[----:B------:R-:W-:Y:S01]  /*0d90*/  IMAD.SHL.U32 R155, R8, 0x2, RZ ;  /* 0x00000002089b7824 */ /* 0x000fe200078e00ff */
[----:B------:R-:W-:Y:S01]  /*0da0*/  LOP3.LUT R3, R3, 0xfffffffc, RZ, 0xc0, !PT ;  /* 0xfffffffc03037812 */ /* 0x000fe200078ec0ff */
[----:B------:R-:W-:Y:S01]  /*0db0*/  STL [R1+0x5c], R9 ;  /* 0x00005c0901007387 */ /* 0x000fe20000100800 */
[----:B------:R-:W-:-:S02]  /*0dc0*/  LEA.HI R0, R0, R12, RZ, 0x3 ;  /* 0x0000000c00007211 */ /* 0x000fc400078f18ff */
[----:B------:R-:W-:Y:S01]  /*0dd0*/  LOP3.LUT R4, R4, 0xfffffff8, RZ, 0xc0, !PT ;  /* 0xfffffff804047812 */ /* 0x000fe200078ec0ff */
[C---:B------:R-:W-:Y:S01]  /*0de0*/  IMAD.IADD R10, R13.reuse, 0x1, -R3 ;  /* 0x000000010d0a7824 */ /* 0x040fe200078e0a03 */
[----:B------:R-:W-:Y:S01]  /*0df0*/  LOP3.LUT R0, R0, 0xfffffff8, RZ, 0xc0, !PT ;  /* 0xfffffff800007812 */ /* 0x000fe200078ec0ff */
[----:B------:R-:W-:Y:S01]  /*0e00*/  STL [R1+0x14], RZ ;  /* 0x000014ff01007387 */ /* 0x000fe20000100800 */
[----:B------:R-:W-:Y:S01]  /*0e10*/  SHF.R.S32.HI R5, RZ, 0x1f, R7 ;  /* 0x0000001fff057819 */ /* 0x000fe20000011407 */
[----:B------:R-:W-:Y:S01]  /*0e20*/  IMAD.IADD R3, R13, 0x1, -R4 ;  /* 0x000000010d037824 */ /* 0x000fe200078e0a04 */
[----:B------:R-:W-:Y:S01]  /*0e30*/  SHF.L.U32 R152, R10, 0x2, RZ ;  /* 0x000000020a987819 */ /* 0x000fe200000006ff */
[----:B------:R-:W-:Y:S01]  /*0e40*/  IMAD.IADD R0, R12, 0x1, -R0 ;  /* 0x000000010c007824 */ /* 0x000fe200078e0a00 */
[----:B------:R-:W-:Y:S01]  /*0e50*/  LEA.HI R5, R5, R7, RZ, 0x3 ;  /* 0x0000000705057211 */ /* 0x000fe200078f18ff */
[----:B------:R-:W-:Y:S01]  /*0e60*/  IMAD.SHL.U32 R4, R7, 0x40, RZ ;  /* 0x0000004007047824 */ /* 0x000fe200078e00ff */
[C---:B------:R-:W-:Y:S01]  /*0e70*/  LEA.HI R3, R10.reuse, R10, RZ, 0x1 ;  /* 0x0000000a0a037211 */ /* 0x040fe200078f08ff */
[----:B------:R-:W-:Y:S01]  /*0e80*/  IMAD.SHL.U32 R16, R10, 0x8, RZ ;  /* 0x000000080a107824 */ /* 0x000fe200078e00ff */
[----:B------:R0:W-:Y:S01]  /*0e90*/  STL [R1+0x44], R0 ;  /* 0x0000440001007387 */ /* 0x0001e20000100800 */
[----:B------:R-:W-:Y:S01]  /*0ea0*/  IMAD.SHL.U32 R5, R5, 0x40, RZ ;  /* 0x0000004005057824 */ /* 0x000fe200078e00ff */
[----:B------:R-:W-:Y:S01]  /*0eb0*/  LOP3.LUT R3, R3, 0x1ffffffe, RZ, 0xc0, !PT ;  /* 0x1ffffffe03037812 */ /* 0x000fe200078ec0ff */
[----:B------:R-:W-:Y:S01]  /*0ec0*/  VIADD R18, R16, 0x20 ;  /* 0x0000002010127836 */ /* 0x000fe20000000000 */
[----:B------:R-:W-:-:S03]  /*0ed0*/  SHF.R.S32.HI R17, RZ, 0x1f, R16 ;  /* 0x0000001fff117819 */ /* 0x000fc60000011410 */
[----:B------:R-:W-:Y:S01]  /*0ee0*/  IMAD.IADD R3, R10, 0x1, -R3 ;  /* 0x000000010a037824 */ /* 0x000fe200078e0a03 */
[----:B0-----:R-:W-:Y:S02]  /*0ef0*/  LOP3.LUT R0, R4, 0x1c0, RZ, 0xc0, !PT ;  /* 0x000001c004007812 */ /* 0x001fe400078ec0ff */
[----:B------:R-:W-:Y:S01]  /*0f00*/  LOP3.LUT R4, R5, 0xfffffe00, RZ, 0xc0, !PT ;  /* 0xfffffe0005047812 */ /* 0x000fe200078ec0ff */
[----:B------:R-:W-:Y:S01]  /*0f10*/  VIADD R5, R152, 0x10 ;  /* 0x0000001098057836 */ /* 0x000fe20000000000 */
[----:B------:R-:W-:Y:S01]  /*0f20*/  SHF.R.U32.HI R7, RZ, 0x3, R0 ;  /* 0x00000003ff077819 */ /* 0x000fe20000011600 */
[----:B------:R0:W-:Y:S04]  /*0f30*/  STL [R1+0x38], R0 ;  /* 0x0000380001007387 */ /* 0x0001e80000100800 */
[----:B------:R-:W-:Y:S04]  /*0f40*/  STL [R1+0x64], R7 ;  /* 0x0000640701007387 */ /* 0x000fe80000100800 */
[----:B------:R1:W-:Y:S01]  /*0f50*/  STL [R1+0x18], R5 ;  /* 0x0000180501007387 */ /* 0x0003e20000100800 */
[----:B0-----:R-:W-:-:S03]  /*0f60*/  LOP3.LUT R0, R0, 0x38, R16, 0xf8, !PT ;  /* 0x0000003800007812 */ /* 0x001fc600078ef810 */
[----:B------:R0:W-:Y:S01]  /*0f70*/  STL [R1+0x48], R4 ;  /* 0x0000480401007387 */ /* 0x0001e20000100800 */
[----:B-1----:R-:W-:Y:S01]  /*0f80*/  LOP3.LUT R5, R4, R0, R7, 0xf6, !PT ;  /* 0x0000000004057212 */ /* 0x002fe200078ef607 */
[----:B------:R-:W-:Y:S01]  /*0f90*/  IMAD.SHL.U32 R0, R6, 0x8, RZ ;  /* 0x0000000806007824 */ /* 0x000fe200078e00ff */
[----:B0-----:R-:W-:-:S05]  /*0fa0*/  SHF.R.S32.HI R4, RZ, 0x1f, R18 ;  /* 0x0000001fff047819 */ /* 0x001fca0000011412 */
[----:B------:R0:W-:Y:S04]  /*0fb0*/  STL [R1+0x10], R4 ;  /* 0x0000100401007387 */ /* 0x0001e80000100800 */
[----:B------:R1:W-:Y:S01]  /*0fc0*/  STL [R1+0x60], R0 ;  /* 0x0000600001007387 */ /* 0x0003e20000100800 */
[----:B0-----:R-:W-:Y:S01]  /*0fd0*/  IMAD R4, R5, 0x2, R2 ;  /* 0x0000000205047824 */ /* 0x001fe200078e0202 */
[----:B-1----:R-:W-:-:S04]  /*0fe0*/  LEA R0, R3, R9, 0x3 ;  /* 0x0000000903007211 */ /* 0x002fc800078e18ff */
[----:B------:R0:W-:Y:S04]  /*0ff0*/  STL [R1+0x58], R4 ;  /* 0x0000580401007387 */ /* 0x0001e80000100800 */
[----:B------:R0:W-:Y:S02]  /*1000*/  STL [R1+0x34], R0 ;  /* 0x0000340001007387 */ /* 0x0001e40000100800 */
.L_x_14591:
[----:B------:R-:W-:Y:S05]  /*1010*/  YIELD ;  /* 0x0000000000007946 */ /* 0x000fea0003800000 */
[----:B------:R-:W-:Y:S01]  /*1020*/  ULDC.64 UR4, c[0x0][0xa28] ;  /* 0x00028a0000047ab9 */ /* 0x000fe20000000a00 */
[----:B--23--:R-:W1:Y:S01]  /*1030*/  LDC.64 R6, c[0x0][0xa08] ;  /* 0x00028200ff067b82 */ /* 0x00ce620000000a00 */
        /* <DEDUP_REMOVED lines=9> */
[----:B0-----:R-:W0:Y:S01]  /*10d0*/  @P1 LDC.64 R4, c[0x0][0xa28] ;  /* 0x00028a00ff041b82 */ /* 0x001e220000000a00 */
[----:B-1----:R-:W-:-:S07]  /*10e0*/  IMAD.WIDE R10, R35, 0x4, R6 ;  /* 0x00000004230a7825 */ /* 0x002fce00078e0206 */
[----:B------:R-:W1:Y:S01]  /*10f0*/  @P2 LDC.64 R8, c[0x0][0xa18] ;  /* 0x00028600ff082b82 */ /* 0x000e620000000a00 */
[----:B------:R-:W-:Y:S01]  /*1100*/  ULDC UR4, c[0x0][0x288] ;  /* 0x0000a20000047ab9 */ /* 0x000fe20000000800 */
[----:B------:R-:W-:Y:S01]  /*1110*/  ISETP.NE.AND.EX P0, PT, RZ, UR5, PT, P0 ;  /* 0x00000005ff007c0c */ /* 0x000fe2000bf05300 */
[----:B----4-:R-:W-:Y:S01]  /*1120*/  IMAD.U32 R0, RZ, RZ, UR4 ;  /* 0x00000004ff007e24 */ /* 0x010fe2000f8e00ff */
[----:B------:R-:W-:-:S11]  /*1130*/  ULDC.64 UR4, c[0x0][0x418] ;  /* 0x0001060000047ab9 */ /* 0x000fd60000000a00 */
[----:B------:R2:W5:Y:S01]  /*1140*/  @P0 LDG.E R67, desc[UR42][R10.64] ;  /* 0x0000002a0a430981 */ /* 0x000562000c1e1900 */
[----:B0-----:R-:W-:-:S05]  /*1150*/  @P1 IMAD.WIDE R4, R35, 0x4, R4 ;  /* 0x0000000423041825 */ /* 0x001fca00078e0204 */
[----:B------:R2:W5:Y:S01]  /*1160*/  @P1 LDG.E R13, desc[UR42][R4.64] ;  /* 0x0000002a040d1981 */ /* 0x000562000c1e1900 */
[----:B-1----:R-:W-:-:S05]  /*1170*/  @P2 IMAD.WIDE R6, R35, 0x4, R8 ;  /* 0x0000000423062825 */ /* 0x002fca00078e0208 */
[----:B------:R-:W3:Y:S01]  /*1180*/  @P2 LDG.E R0, desc[UR42][R6.64] ;  /* 0x0000002a06002981 */ /* 0x000ee2000c1e1900 */
        /* <DEDUP_REMOVED lines=9> */
[----:B---3--:R2:W-:Y:S01]  /*1220*/  STL [R1], R0 ;  /* 0x0000000001007387 */ /* 0x0085e20000100800 */
[----:B------:R-:W-:Y:S01]  /*1230*/  IMAD.MOV.U32 R20, RZ, RZ, R0 ;  /* 0x000000ffff147224 */ /* 0x000fe200078e0000 */
[----:B------:R-:W-:Y:S06]  /*1240*/  @P2 BRA `(.L_x_14376) ;  /* 0x0000000000282947 */ /* 0x000fec0003800000 */
        /* <DEDUP_REMOVED lines=8> */
[----:B--2---:R-:W-:-:S05]  /*12d0*/  IMAD.IADD R20, R3, 0x1, -R0 ;  /* 0x0000000103147824 */ /* 0x004fca00078e0a00 */
[----:B------:R0:W-:Y:S02]  /*12e0*/  STL [R1], R20 ;  /* 0x0000001401007387 */ /* 0x0001e40000100800 */
.L_x_14376:
[C---:B------:R-:W-:Y:S01]  /*12f0*/  LOP3.LUT R3, R34.reuse, 0xff000000, RZ, 0xc0, !PT ;  /* 0xff00000022037812 */ /* 0x040fe200078ec0ff */
[----:B------:R-:W-:Y:S01]  /*1300*/  ULDC.64 UR4, c[0x0][0xa20] ;  /* 0x0002880000047ab9 */ /* 0x000fe20000000a00 */
[----:B--2---:R-:W-:Y:S01]  /*1310*/  LOP3.LUT R0, R34, 0xff0000, RZ, 0xc0, !PT ;  /* 0x00ff000022007812 */ /* 0x004fe200078ec0ff */
[----:B------:R1:W-:Y:S01]  /*1320*/  STL [R1+0x50], R35 ;  /* 0x0000502301007387 */ /* 0x0003e20000100800 */
[----:B------:R-:W-:Y:S02]  /*1330*/  SHF.R.U32.HI R3, RZ, 0x8, R3 ;  /* 0x00000008ff037819 */ /* 0x000fe40000011603 */
[----:B------:R-:W-:Y:S02]  /*1340*/  ISETP.NE.U32.AND P1, PT, RZ, UR4, PT ;  /* 0x00000004ff007c0c */ /* 0x000fe4000bf25070 */
[----:B------:R-:W-:Y:S02]  /*1350*/  LEA.HI R12, R0, R3, RZ, 0x10 ;  /* 0x00000003000c7211 */ /* 0x000fe400078f80ff */
[----:B------:R-:W-:-:S02]  /*1360*/  LOP3.LUT R0, R34, 0xffff, RZ, 0xc0, !PT ;  /* 0x0000ffff22007812 */ /* 0x000fc400078ec0ff */
[----:B------:R-:W-:-:S03]  /*1370*/  ISETP.NE.AND.EX P1, PT, RZ, UR5, PT, P1 ;  /* 0x00000005ff007c0c */ /* 0x000fc6000bf25310 */
[----:B------:R1:W-:Y:S10]  /*1380*/  STL [R1+0x4], R0 ;  /* 0x0000040001007387 */ /* 0x0003f40000100800 */
[----:B-1----:R-:W-:Y:S05]  /*1390*/  @!P1 BRA `(.L_x_14377) ;  /* 0x0000000000109947 */ /* 0x002fea0003800000 */
[----:B------:R-:W1:Y:S02]  /*13a0*/  LDC.64 R30, c[0x0][0xa20] ;  /* 0x00028800ff1e7b82 */ /* 0x000e640000000a00 */
[----:B-1----:R-:W-:-:S06]  /*13b0*/  IMAD.WIDE R30, R35, 0x4, R30 ;  /* 0x00000004231e7825 */ /* 0x002fcc00078e021e */
[----:B------:R1:W5:Y:S01]  /*13c0*/  LDG.E R30, desc[UR42][R30.64] ;  /* 0x0000002a1e1e7981 */ /* 0x000362000c1e1900 */
[----:B------:R-:W-:Y:S05]  /*13d0*/  BRA `(.L_x_14378) ;  /* 0x0000000000107947 */ /* 0x000fea0003800000 */
.L_x_14377:
[----:B------:R-:W-:Y:S05]  /*13e0*/  @!P0 BRA `(.L_x_14378) ;  /* 0x00000000000c8947 */ /* 0x000fea0003800000 */
[----:B------:R-:W2:Y:S04]  /*13f0*/  LDG.E R3, desc[UR42][R10.64] ;  /* 0x0000002a0a037981 */ /* 0x000ea8000c1e1900 */
[----:B------:R-:W2:Y:S02]  /*1400*/  LDG.E R30, desc[UR42][R10.64+0x4] ;  /* 0x0000042a0a1e7981 */ /* 0x000ea4000c1e1900 */
[----:B--2---:R-:W-:-:S07]  /*1410*/  IMAD.IADD R30, R30, 0x1, -R3 ;  /* 0x000000011e1e7824 */ /* 0x004fce00078e0a03 */
.L_x_14378:
[----:B------:R-:W-:Y:S01]  /*1420*/  ULDC.64 UR4, c[0x0][0xa10] ;  /* 0x0002840000047ab9 */ /* 0x000fe20000000a00 */
[----:B------:R-:W2:Y:S01]  /*1430*/  LDC R4, c[0x0][0x448] ;  /* 0x00011200ff047b82 */ /* 0x000ea20000000800 */
[----:B------:R-:W-:-:S04]  /*1440*/  ISETP.NE.U32.AND P0, PT, RZ, UR4, PT ;  /* 0x00000004ff007c0c */ /* 0x000fc8000bf05070 */
[----:B------:R-:W-:Y:S01]  /*1450*/  ISETP.NE.AND.EX P0, PT, RZ, UR5, PT, P0 ;  /* 0x00000005ff007c0c */ /* 0x000fe2000bf05300 */
[----:B------:R-:W-:Y:S02]  /*1460*/  ULDC.64 UR4, c[0x0][0xa30] ;  /* 0x00028c0000047ab9 */ /* 0x000fe40000000a00 */
[----:B------:R-:W-:-:S04]  /*1470*/  ISETP.NE.U32.AND P1, PT, RZ, UR4, PT ;  /* 0x00000004ff007c0c */ /* 0x000fc8000bf25070 */
[----:B------:R-:W-:-:S06]  /*1480*/  ISETP.NE.AND.EX P1, PT, RZ, UR5, PT, P1 ;  /* 0x00000005ff007c0c */ /* 0x000fcc000bf25310 */
[----:B------:R-:W3:Y:S08]  /*1490*/  @P0 LDC.64 R6, c[0x0][0xa10] ;  /* 0x00028400ff060b82 */ /* 0x000ef00000000a00 */
[----:B------:R-:W4:Y:S01]  /*14a0*/  @P1 LDC.64 R8, c[0x0][0xa30] ;  /* 0x00028c00ff081b82 */ /* 0x000f220000000a00 */
[----:B---3--:R-:W-:-:S05]  /*14b0*/  @P0 IMAD.WIDE R6, R35, 0x4, R6 ;  /* 0x0000000423060825 */ /* 0x008fca00078e0206 */
[----:B------:R-:W3:Y:S04]  /*14c0*/  @P0 LDG.E R0, desc[UR42][R6.64] ;  /* 0x0000002a06000981 */ /* 0x000ee8000c1e1900 */
[----:B------:R-:W3:Y:S01]  /*14d0*/  @P0 LDG.E R3, desc[UR42][R6.64+0x4] ;  /* 0x0000042a06030981 */ /* 0x000ee2000c1e1900 */
[----:B-----5:R-:W-:Y:S02]  /*14e0*/  IMAD.MOV.U32 R24, RZ, RZ, R30 ;  /* 0x000000ffff187224 */ /* 0x020fe400078e001e */
[----:B----4-:R-:W-:-:S05]  /*14f0*/  @P1 IMAD.WIDE R8, R35, 0x4, R8 ;  /* 0x0000000423081825 */ /* 0x010fca00078e0208 */
[----:B------:R4:W5:Y:S01]  /*1500*/  @P1 LDG.E R24, desc[UR42][R8.64] ;  /* 0x0000002a08181981 */ /* 0x000962000c1e1900 */
[----:B--2---:R-:W-:Y:S01]  /*1510*/  ISETP.NE.AND P1, PT, R4, 0x1, PT ;  /* 0x000000010400780c */ /* 0x004fe20003f25270 */
[----:B------:R-:W-:Y:S01]  /*1520*/  IMAD.IADD R14, R30, 0x1, -R13 ;  /* 0x000000011e0e7824 */ /* 0x000fe200078e0a0d */
[----:B------:R-:W2:Y:S01]  /*1530*/  LDC.64 R4, c[0x0][0x9e0] ;  /* 0x00027800ff047b82 */ /* 0x000ea20000000a00 */
[----:B------:R-:W-:-:S05]  /*1540*/  IMAD R21, R33, 0xc0, RZ ;  /* 0x000000c021157824 */ /* 0x000fca00078e02ff */
[----:B------:R0:W-:Y:S05]  /*1550*/  STL [R1+0x28], R21 ;  /* 0x0000281501007387 */ /* 0x0001ea0000100800 */
[----:B------:R-:W1:Y:S08]  /*1560*/  @P1 LDC R11, c[0x0][0x44c] ;  /* 0x00011300ff0b1b82 */ /* 0x000e700000000800 */
[----:B------:R-:W4:Y:S01]  /*1570*/  @P1 LDC R10, c[0x0][0x450] ;  /* 0x00011400ff0a1b82 */ /* 0x000f220000000800 */
[----:B--2---:R-:W-:-:S02]  /*1580*/  ISETP.GE.AND P2, PT, R5, 0x1, PT ;  /* 0x000000010500780c */ /* 0x004fc40003f46270 */
[----:B---3--:R-:W-:Y:S01]  /*1590*/  @P0 IADD3 R25, -R0, R3, RZ ;  /* 0x0000000300190210 */ /* 0x008fe20007ffe1ff */
[----:B------:R-:W-:-:S04]  /*15a0*/  VIADD R0, R21, 0xbf ;  /* 0x000000bf15007836 */ /* 0x000fc80000000000 */
[----:B------:R-:W-:Y:S02]  /*15b0*/  IMAD.IADD R15, R14, 0x1, R25 ;  /* 0x000000010e0f7824 */ /* 0x000fe400078e0219 */
[----:B-1----:R-:W-:-:S03]  /*15c0*/  @P1 IMAD.HI.U32 R3, R0, R11, RZ ;  /* 0x0000000b00031227 */ /* 0x002fc600078e00ff */
[----:B------:R0:W-:Y:S01]  /*15d0*/  STL [R1+0x8], R15 ;  /* 0x0000080f01007387 */ /* 0x0001e20000100800 */
[----:B------:R-:W-:Y:S01]  /*15e0*/  IMAD.MOV.U32 R6, RZ, RZ, R0 ;  /* 0x000000ffff067224 */ /* 0x000fe200078e0000 */
[----:B----4-:R-:W-:Y:S01]  /*15f0*/  @P1 SHF.R.U32.HI R6, RZ, R10, R3 ;  /* 0x0000000aff061219 */ /* 0x010fe20000011603 */
[C---:B------:R-:W-:Y:S01]  /*1600*/  VIADD R0, R15.reuse, 0x7f ;  /* 0x0000007f0f007836 */ /* 0x040fe20000000000 */
[----:B------:R-:W-:-:S04]  /*1610*/  IADD3 R7, R15, 0x1, -R20 ;  /* 0x000000010f077810 */ /* 0x000fc80007ffe814 */
[----:B------:R-:W-:Y:S01]  /*1620*/  SHF.R.S32.HI R3, RZ, 0x1f, R0 ;  /* 0x0000001fff037819 */ /* 0x000fe20000011400 */
[----:B------:R-:W-:-:S03]  /*1630*/  IMAD.IADD R9, R7, 0x1, R6 ;  /* 0x0000000107097824 */ /* 0x000fc600078e0206 */
[----:B------:R-:W-:Y:S01]  /*1640*/  LEA.HI R3, R3, R0, RZ, 0x7 ;  /* 0x0000000003037211 */ /* 0x000fe200078f38ff */
[----:B------:R-:W-:-:S03]  /*1650*/  IMAD.IADD R4, R9, 0x1, R4 ;  /* 0x0000000109047824 */ /* 0x000fc600078e0204 */
[----:B------:R-:W-:Y:S01]  /*1660*/  SHF.R.S32.HI R29, RZ, 0x7, R3 ;  /* 0x00000007ff1d7819 */ /* 0x000fe20000011403 */
[----:B0-----:R-:W-:Y:S06]  /*1670*/  @!P2 BRA `(.L_x_14379) ;  /* 0x000000000048a947 */ /* 0x001fec0003800000 */
        /* <DEDUP_REMOVED lines=11> */
.L_x_14381:
[----:B------:R-:W-:-:S13]  /*1730*/  ISETP.NE.AND P0, PT, R5, 0x1, PT ;  /* 0x000000010500780c */ /* 0x000fda0003f05270 */
[----:B------:R-:W0:Y:S02]  /*1740*/  @P0 LDC.64 R6, c[0x0][0x9e8] ;  /* 0x00027a00ff060b82 */ /* 0x000e240000000a00 */
[----:B0-----:R-:W-:-:S05]  /*1750*/  @P0 IMAD.HI.U32 R6, R0, R6, RZ ;  /* 0x0000000600060227 */ /* 0x001fca00078e00ff */
[----:B------:R-:W-:-:S07]  /*1760*/  @P0 SHF.R.U32.HI R0, RZ, R7, R6 ;  /* 0x00000007ff000219 */ /* 0x000fce0000011606 */
.L_x_14382:
[----:B------:R-:W-:Y:S05]  /*1770*/  BSYNC B0 ;  /* 0x0000000000007941 */ /* 0x000fea0003800000 */
.L_x_14380:
[----:B------:R-:W-:-:S05]  /*1780*/  IMAD R3, R0, R5, R5 ;  /* 0x0000000500037224 */ /* 0x000fca00078e0205 */
[----:B------:R-:W-:-:S07]  /*1790*/  VIMNMX R4, R4, R3, PT ;  /* 0x0000000304047248 */ /* 0x000fce0003fe0100 */
.L_x_14379:
        /* <DEDUP_REMOVED lines=25> */
.L_x_14385:
[----:B------:R-:W-:-:S13]  /*1930*/  ISETP.NE.AND P0, PT, R5, 0x1, PT ;  /* 0x000000010500780c */ /* 0x000fda0003f05270 */
[----:B------:R-:W0:Y:S02]  /*1940*/  @P0 LDC.64 R6, c[0x0][0x9e8] ;  /* 0x00027a00ff060b82 */ /* 0x000e240000000a00 */
[----:B0-----:R-:W-:-:S05]  /*1950*/  @P0 IMAD.HI.U32 R4, R3, R6, RZ ;  /* 0x0000000603040227 */ /* 0x001fca00078e00ff */
[----:B------:R-:W-:-:S07]  /*1960*/  @P0 SHF.R.U32.HI R3, RZ, R7, R4 ;  /* 0x00000007ff030219 */ /* 0x000fce0000011604 */
.L_x_14386:
[----:B------:R-:W-:Y:S05]  /*1970*/  BSYNC B0 ;  /* 0x0000000000007941 */ /* 0x000fea0003800000 */
.L_x_14384:
[----:B------:R-:W-:-:S05]  /*1980*/  IMAD R3, R3, R5, RZ ;  /* 0x0000000503037224 */ /* 0x000fca00078e02ff */
[----:B------:R-:W-:-:S07]  /*1990*/  VIMNMX R0, R0, R3, !PT ;  /* 0x0000000300007248 */ /* 0x000fce0007fe0100 */
.L_x_14383:
[----:B------:R-:W-:Y:S01]  /*19a0*/  SHF.R.S32.HI R3, RZ, 0x1f, R0 ;  /* 0x0000001fff037819 */ /* 0x000fe20000011400 */
[----:B------:R-:W-:Y:S01]  /*19b0*/  BSSY B0, `(.L_x_14387) ;  /* 0x000002a000007945 */ /* 0x000fe20003800000 */
[----:B------:R-:W-:Y:S02]  /*19c0*/  LOP3.LUT R13, R12, 0xff, RZ, 0xc0, !PT ;  /* 0x000000ff0c0d7812 */ /* 0x000fe400078ec0ff */
[----:B------:R-:W-:Y:S01]  /*19d0*/  LEA.HI R3, R3, R0, RZ, 0x7 ;  /* 0x0000000003037211 */ /* 0x000fe200078f38ff */
[----:B------:R-:W-:Y:S01]  /*19e0*/  IMAD.MOV.U32 R0, RZ, RZ, RZ ;  /* 0x000000ffff007224 */ /* 0x000fe200078e00ff */
[----:B------:R-:W-:Y:S01]  /*19f0*/  SHF.R.U32.HI R4, RZ, 0x10, R12 ;  /* 0x00000010ff047819 */ /* 0x000fe2000001160c */
[----:B------:R0:W-:Y:S01]  /*1a00*/  STL [R1+0x54], R13 ;  /* 0x0000540d01007387 */ /* 0x0001e20000100800 */
[----:B------:R-:W-:-:S03]  /*1a10*/  SHF.R.S32.HI R3, RZ, 0x7, R3 ;  /* 0x00000007ff037819 */ /* 0x000fc60000011403 */
        /* <DEDUP_REMOVED lines=35> */
.L_x_14388:
[----:B------:R-:W-:Y:S05]  /*1c50*/  BSYNC B0 ;  /* 0x0000000000007941 */ /* 0x000fea0003800000 */
.L_x_14387:
        /* <DEDUP_REMOVED lines=35> */
[----:B-1---5:R-:W-:Y:S05]  /*1e90*/  CALL.ABS.NOINC R14 ;  /* 0x000000000e007343 */ /* 0x022fea0003c00000 */
.L_x_14391:
[----:B------:R-:W-:Y:S05]  /*1ea0*/  BSYNC B6 ;  /* 0x0000000000067941 */ /* 0x000fea0003800000 */
.L_x_14390:
        /* <DEDUP_REMOVED lines=20> */
.L_x_14393:
[----:B------:R-:W-:Y:S05]  /*1ff0*/  BSYNC B6 ;  /* 0x0000000000067941 */ /* 0x000fea0003800000 */
.L_x_14392:
[----:B------:R-:W-:Y:S01]  /*2000*/  ULDC.64 UR4, c[0x0][0x9f8] ;  /* 0x00027e0000047ab9 */ /* 0x000fe20000000a00 */
[----:B------:R-:W2:Y:S01]  /*2010*/  LDL R41, [R1+0x44] ;  /* 0x0000440001297983 */ /* 0x000ea20000100800 */
[----:B------:R-:W-:-:S03]  /*2020*/  ISETP.NE.U32.AND P0, PT, RZ, UR4, PT ;  /* 0x00000004ff007c0c */ /* 0x000fc6000bf05070 */
[----:B------:R-:W3:Y:S01]  /*2030*/  LDL R40, [R1+0x38] ;  /* 0x0000380001287983 */ /* 0x000ee20000100800 */
[----:B------:R-:W-:Y:S01]  /*2040*/  ISETP.NE.AND.EX P0, PT, RZ, UR5, PT, P0 ;  /* 0x00000005ff007c0c */ /* 0x000fe2000bf05300 */
[----:B------:R-:W-:Y:S01]  /*2050*/  IMAD.MOV.U32 R68, RZ, RZ, R35 ;  /* 0x000000ffff447224 */ /* 0x000fe200078e0023 */
[----:B------:R-:W0:Y:S01]  /*2060*/  LDC R37, c[0x0][0x3f4] ;  /* 0x0000fd00ff257b82 */ /* 0x000e220000000800 */
[----:B------:R-:W4:Y:S04]  /*2070*/  LDL R39, [R1+0x64] ;  /* 0x0000640001277983 */ /* 0x000f280000100800 */
[----:B------:R-:W4:Y:S03]  /*2080*/  LDL R36, [R1+0x48] ;  /* 0x0000480001247983 */ /* 0x000f260000100800 */
[----:B------:R-:W1:Y:S01]  /*2090*/  LDC.64 R62, c[0x0][0x408] ;  /* 0x00010200ff3e7b82 */ /* 0x000e620000000a00 */
[----:B------:R-:W0:Y:S07]  /*20a0*/  S2R R32, SR_TID.X ;  /* 0x0000000000207919 */ /* 0x000e2e0000002100 */
[----:B------:R-:W0:Y:S02]  /*20b0*/  @P0 LDC.64 R4, c[0x0][0x9f8] ;  /* 0x00027e00ff040b82 */ /* 0x000e240000000a00 */
[----:B0-----:R-:W-:-:S06]  /*20c0*/  @P0 IMAD.WIDE R4, R35, 0x4, R4 ;  /* 0x0000000423040825 */ /* 0x001fcc00078e0204 */
[----:B------:R-:W0:Y:S01]  /*20d0*/  LDC.64 R34, c[0x0][0x3f8] ;  /* 0x0000fe00ff227b82 */ /* 0x000e220000000a00 */
[----:B------:R-:W-:Y:S01]  /*20e0*/  VIADD R42, R32, 0xffffff80 ;  /* 0xffffff80202a7836 */ /* 0x000fe20000000000 */
[----:B------:R1:W4:Y:S01]  /*20f0*/  @P0 LDG.E R68, desc[UR42][R4.64] ;  /* 0x0000002a04440981 */ /* 0x000322000c1e1900 */
[----:B------:R-:W-:Y:S01]  /*2100*/  ISETP.GE.AND P0, PT, R16, R37, PT ;  /* 0x000000251000720c */ /* 0x000fe20003f06270 */
[----:B------:R-:W-:Y:S01]  /*2110*/  IMAD.IADD R67, R67, 0x1, R30 ;  /* 0x0000000143437824 */ /* 0x000fe200078e021e */
[----:B------:R-:W-:Y:S01]  /*2120*/  SHF.R.S32.HI R153, RZ, 0x1f, R152 ;  /* 0x0000001fff997819 */ /* 0x000fe20000011498 */
[----:B------:R-:W-:Y:S01]  /*2130*/  IMAD.SHL.U32 R58, R37, 0x2, RZ ;  /* 0x00000002253a7824 */ /* 0x000fe200078e00ff */
[--C-:B------:R-:W-:Y:S02]  /*2140*/  SHF.R.S32.HI R38, RZ, 0x1f, R42.reuse ;  /* 0x0000001fff267819 */ /* 0x100fe4000001142a */
[----:B------:R-:W-:Y:S02]  /*2150*/  SHF.R.S32.HI R14, RZ, 0x1f, R42 ;  /* 0x0000001fff0e7819 */ /* 0x000fe4000001142a */
[----:B------:R-:W-:-:S02]  /*2160*/  LEA.HI R38, R38, R42, RZ, 0x2 ;  /* 0x0000002a26267211 */ /* 0x000fc400078f10ff */
[----:B------:R-:W-:Y:S02]  /*2170*/  LEA.HI R14, R14, R42, RZ, 0x2 ;  /* 0x0000002a0e0e7211 */ /* 0x000fe400078f10ff */
[----:B------:R-:W-:Y:S02]  /*2180*/  SHF.R.S32.HI R38, RZ, 0x2, R38 ;  /* 0x00000002ff267819 */ /* 0x000fe40000011426 */
[----:B------:R-:W-:Y:S02]  /*2190*/  LOP3.LUT R14, R14, 0xfffffffc, RZ, 0xc0, !PT ;  /* 0xfffffffc0e0e7812 */ /* 0x000fe400078ec0ff */
[----:B------:R-:W-:Y:S01]  /*21a0*/  SHF.R.S32.HI R3, RZ, 0x1f, R38 ;  /* 0x0000001fff037819 */ /* 0x000fe20000011426 */
[----:B-1----:R-:W-:Y:S01]  /*21b0*/  IMAD.WIDE.U32 R4, R38, R62, R152 ;  /* 0x0000003e26047225 */ /* 0x002fe200078e0098 */
[----:B------:R-:W-:Y:S02]  /*21c0*/  LOP3.LUT R22, R22, 0xfffffffd, RZ, 0xc0, !PT ;  /* 0xfffffffd16167812 */ /* 0x000fe400078ec0ff */
[C---:B0-----:R-:W-:Y:S01]  /*21d0*/  SHF.L.U64.HI R66, R34.reuse, 0x7, R35 ;  /* 0x0000000722427819 */ /* 0x041fe20000010223 */
[----:B------:R-:W-:Y:S01]  /*21e0*/  IMAD R0, R3, R34, RZ ;  /* 0x0000002203007224 */ /* 0x000fe200078e02ff */
[----:B------:R-:W-:Y:S01]  /*21f0*/  SHF.L.U32 R65, R34, 0x7, RZ ;  /* 0x0000000722417819 */ /* 0x000fe200000006ff */
[----:B------:R-:W-:-:S02]  /*2200*/  IMAD.IADD R14, R42, 0x1, -R14 ;  /* 0x000000012a0e7824 */ /* 0x000fc400078e0a0e */
[C---:B------:R-:W-:Y:S02]  /*2210*/  IMAD R13, R38.reuse, R35, R0 ;  /* 0x00000023260d7224 */ /* 0x040fe400078e0200 */
[----:B------:R-:W-:Y:S01]  /*2220*/  IMAD R0, R3, R62, RZ ;  /* 0x0000003e03007224 */ /* 0x000fe200078e02ff */
[----:B------:R-:W-:Y:S01]  /*2230*/  SEL R3, R37, RZ, P0 ;  /* 0x000000ff25037207 */ /* 0x000fe20000000000 */
[----:B------:R-:W-:-:S04]  /*2240*/  IMAD.WIDE.U32 R6, R38, R34, R152 ;  /* 0x0000002226067225 */ /* 0x000fc800078e0098 */
[----:B------:R-:W-:Y:S02]  /*2250*/  IMAD.IADD R3, R16, 0x1, R3 ;  /* 0x0000000110037824 */ /* 0x000fe400078e0203 */
[C---:B------:R-:W-:Y:S02]  /*2260*/  IMAD R15, R38.reuse, R63, R0 ;  /* 0x0000003f260f7224 */ /* 0x040fe400078e0200 */
[----:B------:R-:W-:Y:S01]  /*2270*/  IMAD.WIDE.U32 R8, R38, R34, R16 ;  /* 0x0000002226087225 */ /* 0x000fe200078e0010 */
[----:B------:R-:W-:-:S03]  /*2280*/  SHF.R.S32.HI R0, RZ, 0x1f, R3 ;  /* 0x0000001fff007819 */ /* 0x000fc60000011403 */
[----:B------:R-:W-:Y:S01]  /*2290*/  IMAD.WIDE.U32 R10, R38, R62, R16 ;  /* 0x0000003e260a7225 */ /* 0x000fe200078e0010 */
[----:B------:R-:W-:-:S03]  /*22a0*/  LEA.HI R3, R0, R3, RZ, 0x3 ;  /* 0x0000000300037211 */ /* 0x000fc600078f18ff */
[----:B------:R-:W-:Y:S02]  /*22b0*/  IMAD R59, R14, 0x60, R38 ;  /* 0x000000600e3b7824 */ /* 0x000fe400078e0226 */
[----:B------:R-:W-:Y:S02]  /*22c0*/  IMAD.IADD R7, R7, 0x1, R13 ;  /* 0x0000000107077824 */ /* 0x000fe400078e020d */
[----:B------:R-:W-:Y:S01]  /*22d0*/  IMAD.IADD R9, R13, 0x1, R9 ;  /* 0x000000010d097824 */ /* 0x000fe200078e0209 */
[----:B-----5:R-:W-:Y:S01]  /*22e0*/  SHF.R.S32.HI R13, RZ, 0x1f, R24 ;  /* 0x0000001fff0d7819 */ /* 0x020fe20000011418 */
[----:B------:R-:W-:Y:S02]  /*22f0*/  IMAD.IADD R5, R5, 0x1, R15 ;  /* 0x0000000105057824 */ /* 0x000fe400078e020f */
[----:B------:R-:W-:Y:S02]  /*2300*/  IMAD.IADD R11, R15, 0x1, R11 ;  /* 0x000000010f0b7824 */ /* 0x000fe400078e020b */
[----:B------:R-:W-:-:S02]  /*2310*/  IMAD R12, R13, R34, RZ ;  /* 0x000000220d0c7224 */ /* 0x000fc400078e02ff */
[----:B------:R-:W-:Y:S01]  /*2320*/  IMAD.WIDE.U32 R20, R24, R34, R6 ;  /* 0x0000002218147225 */ /* 0x000fe200078e0006 */
[----:B------:R-:W-:-:S03]  /*2330*/  LOP3.LUT R6, R3, 0xfffffff8, RZ, 0xc0, !PT ;  /* 0xfffffff803067812 */ /* 0x000fc600078ec0ff */
[C---:B------:R-:W-:Y:S02]  /*2340*/  IMAD R15, R24.reuse, R35, R12 ;  /* 0x00000023180f7224 */ /* 0x040fe400078e020c */
[----:B------:R-:W-:-:S04]  /*2350*/  IMAD.WIDE.U32 R30, R24, R34, R8 ;  /* 0x00000022181e7225 */ /* 0x000fc800078e0008 */
[----:B------:R-:W-:Y:S01]  /*2360*/  IMAD.WIDE.U32 R34, R24, R62, R4 ;  /* 0x0000003e18227225 */ /* 0x000fe200078e0004 */
[----:B------:R-:W-:-:S03]  /*2370*/  SHF.R.S32.HI R5, RZ, 0x3, R3 ;  /* 0x00000003ff057819 */ /* 0x000fc60000011403 */
[-C--:B------:R-:W-:Y:S02]  /*2380*/  IMAD R13, R13, R62.reuse, RZ ;  /* 0x0000003e0d0d7224 */ /* 0x080fe400078e02ff */
[----:B------:R-:W-:-:S04]  /*2390*/  IMAD.WIDE.U32 R52, R24, R62, R10 ;  /* 0x0000003e18347225 */ /* 0x000fc800078e000a */
[----:B------:R-:W-:Y:S01]  /*23a0*/  IMAD R13, R24, R63, R13 ;  /* 0x0000003f180d7224 */ /* 0x000fe200078e020d */
[C---:B------:R-:W-:Y:S01]  /*23b0*/  SHF.L.U64.HI R63, R62.reuse, 0x7, R63 ;  /* 0x000000073e3f7819 */ /* 0x040fe2000001023f */
[----:B------:R-:W-:Y:S02]  /*23c0*/  IMAD.SHL.U32 R62, R62, 0x80, RZ ;  /* 0x000000803e3e7824 */ /* 0x000fe400078e00ff */
[----:B------:R-:W-:Y:S01]  /*23d0*/  IMAD.IADD R55, R21, 0x1, R15 ;  /* 0x0000000115377824 */ /* 0x000fe200078e020f */
[----:B------:R-:W-:Y:S01]  /*23e0*/  IADD3 R7, R13, R53, RZ ;  /* 0x000000350d077210 */ /* 0x000fe20007ffe0ff */
[----:B------:R-:W-:Y:S02]  /*23f0*/  IMAD.IADD R54, R15, 0x1, R31 ;  /* 0x000000010f367824 */ /* 0x000fe400078e021f */
[C---:B--2---:R-:W-:Y:S01]  /*2400*/  IMAD.SHL.U32 R64, R41.reuse, 0x40, RZ ;  /* 0x0000004029407824 */ /* 0x044fe200078e00ff */
[----:B------:R-:W-:Y:S02]  /*2410*/  LOP3.LUT P1, RZ, R41, 0x4, RZ, 0xc0, !PT ;  /* 0x0000000429ff7812 */ /* 0x000fe4000782c0ff */
[----:B------:R-:W-:Y:S01]  /*2420*/  SHF.R.U32.HI R41, RZ, 0x7, R32 ;  /* 0x00000007ff297819 */ /* 0x000fe20000011620 */
[----:B------:R-:W-:Y:S01]  /*2430*/  VIADD R32, R32, 0xffffff80 ;  /* 0xffffff8020207836 */ /* 0x000fe20000000000 */
[----:B------:R-:W-:-:S02]  /*2440*/  LOP3.LUT R64, R64, 0x1c0, RZ, 0xc0, !PT ;  /* 0x000001c040407812 */ /* 0x000fc400078ec0ff */
[C---:B------:R-:W-:Y:S01]  /*2450*/  ISETP.NE.AND P6, PT, R41.reuse, 0x1, PT ;  /* 0x000000012900780c */ /* 0x040fe20003fc5270 */
[----:B------:R-:W-:Y:S01]  /*2460*/  VIADD R60, R41, 0x8 ;  /* 0x00000008293c7836 */ /* 0x000fe20000000000 */
[----:B------:R-:W-:Y:S02]  /*2470*/  SHF.R.S32.HI R38, RZ, 0x1f, R32 ;  /* 0x0000001fff267819 */ /* 0x000fe40000011420 */
[----:B------:R-:W-:Y:S02]  /*2480*/  SHF.R.U32.HI R61, RZ, 0x3, R64 ;  /* 0x00000003ff3d7819 */ /* 0x000fe40000011640 */
[----:B------:R-:W-:Y:S02]  /*2490*/  LOP3.LUT R0, R64, 0x18, R16, 0xf8, !PT ;  /* 0x0000001840007812 */ /* 0x000fe400078ef810 */
[----:B------:R-:W-:Y:S01]  /*24a0*/  LEA.HI R38, R38, R32, RZ, 0x5 ;  /* 0x0000002026267211 */ /* 0x000fe200078f28ff */
[----:B------:R-:W-:Y:S01]  /*24b0*/  IMAD.IADD R32, R35, 0x1, R13 ;  /* 0x0000000123207824 */ /* 0x000fe200078e020d */
[----:B------:R-:W-:-:S02]  /*24c0*/  LOP3.LUT R0, R0, R61, RZ, 0x3c, !PT ;  /* 0x0000003d00007212 */ /* 0x000fc400078e3cff */
[----:B------:R-:W-:Y:S01]  /*24d0*/  SHF.R.S32.HI R38, RZ, 0x5, R38 ;  /* 0x00000005ff267819 */ /* 0x000fe20000011426 */
[----:B------:R-:W-:Y:S05]  /*24e0*/  @!P6 WARPSYNC.ALL ;  /* 0x000000000000e948 */ /* 0x000fea0003800000 */
[----:B------:R-:W-:Y:S01]  /*24f0*/  IMAD R57, R38, 0x200, R0 ;  /* 0x0000020026397824 */ /* 0x000fe200078e0200 */
[--C-:B------:R-:W-:Y:S01]  /*2500*/  LOP3.LUT R0, R64, 0x38, R3.reuse, 0xf8, !PT ;  /* 0x0000003840007812 */ /* 0x100fe200078ef803 */
[----:B------:R-:W-:Y:S01]  /*2510*/  ULDC UR4, c[0x0][0x2f4] ;  /* 0x0000bd0000047ab9 */ /* 0x000fe20000000800 */
[----:B---3--:R-:W-:Y:S02]  /*2520*/  LOP3.LUT R4, R40, 0x38, R3, 0xf8, !PT ;  /* 0x0000003828047812 */ /* 0x008fe400078ef803 */
[----:B------:R-:W-:-:S02]  /*2530*/  LOP3.LUT R0, R0, R61, RZ, 0x3c, !PT ;  /* 0x0000003d00007212 */ /* 0x000fc400078e3cff */
[----:B----4-:R-:W-:Y:S02]  /*2540*/  LOP3.LUT R8, R4, R39, RZ, 0x3c, !PT ;  /* 0x0000002704087212 */ /* 0x010fe400078e3cff */
[----:B------:R-:W-:Y:S01]  /*2550*/  @P1 LOP3.LUT R22, R22, 0x2, RZ, 0xfc, !PT ;  /* 0x0000000216161812 */ /* 0x000fe200078efcff */
[----:B------:R-:W-:Y:S01]  /*2560*/  IMAD R3, R38, 0x200, R0 ;  /* 0x0000020026037824 */ /* 0x000fe200078e0200 */
[----:B------:R-:W-:Y:S01]  /*2570*/  @!P6 BAR.SYNC.DEFER_BLOCKING 0x9, 0x100 ;  /* 0x024400000000eb1d */ /* 0x000fe20000010000 */
[----:B------:R-:W-:Y:S01]  /*2580*/  ISETP.GE.AND P1, PT, R16, UR4, PT ;  /* 0x0000000410007c0c */ /* 0x000fe2000bf26270 */
[----:B------:R-:W-:Y:S01]  /*2590*/  IMAD.IADD R0, R36, 0x1, R8 ;  /* 0x0000000124007824 */ /* 0x000fe200078e0208 */
[----:B------:R-:W-:Y:S02]  /*25a0*/  ISETP.GE.AND P2, PT, R18, UR4, PT ;  /* 0x0000000412007c0c */ /* 0x000fe4000bf46270 */
[----:B------:R-:W-:Y:S02]  /*25b0*/  SHF.R.S32.HI R4, RZ, 0x1f, R6 ;  /* 0x0000001fff047819 */ /* 0x000fe40000011406 */
[----:B------:R-:W-:-:S09]  /*25c0*/  SHF.R.S32.HI R56, RZ, 0x1f, R68 ;  /* 0x0000001fff387819 */ /* 0x000fd20000011444 */
.L_x_14449:
[----:B--2-4-:R-:W2:Y:S01]  /*25d0*/  LDL R37, [R1+0x44] ;  /* 0x0000440001257983 */ /* 0x014ea20000100800 */
[----:B0-----:R-:W0:Y:S01]  /*25e0*/  LDC R73, c[0x0][0x430] ;  /* 0x00010c00ff497b82 */ /* 0x001e220000000800 */
[----:B------:R-:W-:Y:S02]  /*25f0*/  VIADD R27, R27, 0xffffffff ;  /* 0xffffffff1b1b7836 */ /* 0x000fe40000000000 */
[----:B------:R-:W-:Y:S02]  /*2600*/  IMAD.MOV.U32 R72, RZ, RZ, RZ ;  /* 0x000000ffff487224 */ /* 0x000fe400078e00ff */
[----:B------:R-:W-:-:S03]  /*2610*/  IMAD R8, R27, 0x80, R59 ;  /* 0x000000801b087824 */ /* 0x000fc600078e023b */
[----:B------:R-:W1:Y:S01]  /*2620*/  LDC R78, c[0x0][0x3f4] ;  /* 0x0000fd00ff4e7b82 */ /* 0x000e620000000800 */
        /* <DEDUP_REMOVED lines=19> */
[----:B------:R-:W-:Y:S01]  /*2760*/  ISETP.GT.AND P3, PT, R27, R28, PT ;  /* 0x0000001c1b00720c */ /* 0x000fe20003f64270 */
[----:B------:R-:W-:Y:S01]  /*2770*/  IMAD R71, R23, 0x2000, R57 ;  /* 0x0000200017477824 */ /* 0x000fe200078e0239 */
[----:B------:R-:W-:Y:S01]  /*2780*/  LOP3.LUT R22, R22, 0xfffffffe, RZ, 0xc0, !PT ;  /* 0xfffffffe16167812 */ /* 0x000fe200078ec0ff */
[----:B------:R-:W-:Y:S05]  /*2790*/  YIELD ;  /* 0x0000000000007946 */ /* 0x000fea0003800000 */
[----:B------:R-:W-:Y:S01]  /*27a0*/  IADD3 R10, -R12, RZ, RZ ;  /* 0x000000ff0c0a7210 */ /* 0x000fe20007ffe1ff */
[----:B------:R-:W-:Y:S01]  /*27b0*/  VIADD R11, R71, 0x20 ;  /* 0x00000020470b7836 */ /* 0x000fe20000000000 */
[----:B------:R-:W-:Y:S03]  /*27c0*/  BSSY B0, `(.L_x_14394) ;  /* 0x0000328000007945 */ /* 0x000fe60003800000 */
[----:B------:R-:W-:Y:S01]  /*27d0*/  @P3 LOP3.LUT R22, R22, 0x1, RZ, 0xfc, !PT ;  /* 0x0000000116163812 */ /* 0x000fe200078efcff */
[----:B------:R-:W-:Y:S01]  /*27e0*/  IMAD R73, R73, R10, R36 ;  /* 0x0000000a49497224 */ /* 0x000fe200078e0224 */
[----:B------:R-:W-:-:S02]  /*27f0*/  ISETP.GE.AND P3, PT, R78, 0x1, PT ;  /* 0x000000014e00780c */ /* 0x000fc40003f66270 */
[----:B--2---:R-:W-:-:S13]  /*2800*/  LOP3.LUT P5, RZ, R37, 0x4, RZ, 0xc0, !PT ;  /* 0x0000000425ff7812 */ /* 0x004fda00078ac0ff */
[C---:B------:R-:W-:Y:S02]  /*2810*/  @P5 VIADD R11, R71.reuse, 0xffffffe0 ;  /* 0xffffffe0470b5836 */ /* 0x040fe40000000000 */
[--C-:B------:R-:W-:Y:S02]  /*2820*/  IMAD R71, R71, 0x2, R26.reuse ;  /* 0x0000000247477824 */ /* 0x100fe400078e021a */
[----:B------:R-:W-:Y:S01]  /*2830*/  IMAD R70, R11, 0x2, R26 ;  /* 0x000000020b467824 */ /* 0x000fe200078e021a */
[----:B0-----:R-:W-:Y:S06]  /*2840*/  @!P3 BRA `(.L_x_14395) ;  /* 0x0000002c004cb947 */ /* 0x001fec0003800000 */
[----:B------:R-:W2:Y:S01]  /*2850*/  LDL R37, [R1+0x4] ;  /* 0x0000040001257983 */ /* 0x000ea20000100800 */
        /* <DEDUP_REMOVED lines=10> */
[----:B------:R-:W-:Y:S01]  /*2900*/  VIMNMX R76, R76, 0x80, PT ;  /* 0x000000804c4c7848 */ /* 0x000fe20003fe0100 */
[----:B------:R-:W-:Y:S02]  /*2910*/  IMAD.IADD R9, R9, 0x1, R11 ;  /* 0x0000000109097824 */ /* 0x000fe400078e020b */
[----:B------:R-:W-:-:S02]  /*2920*/  IMAD R13, R72, UR5, R13 ;  /* 0x00000005480d7c24 */ /* 0x000fc4000f8e020d */
[----:B------:R-:W-:Y:S01]  /*2930*/  IMAD.WIDE.U32 R8, R72, UR4, R8 ;  /* 0x0000000448087c25 */ /* 0x000fe2000f8e0008 */
[----:B------:R-:W-:-:S03]  /*2940*/  ULDC.64 UR4, c[0x0][0x308] ;  /* 0x0000c20000047ab9 */ /* 0x000fc60000000a00 */
[----:B------:R-:W-:Y:S02]  /*2950*/  IMAD.IADD R9, R9, 0x1, R13 ;  /* 0x0000000109097824 */ /* 0x000fe400078e020d */
[----:B------:R-:W-:-:S04]  /*2960*/  IMAD R11, R66, R27, RZ ;  /* 0x0000001b420b7224 */ /* 0x000fc800078e02ff */
[----:B------:R-:W-:Y:S02]  /*2970*/  IMAD R13, R10, R65, R11 ;  /* 0x000000410a0d7224 */ /* 0x000fe400078e020b */
[----:B--2---:R-:W-:-:S04]  /*2980*/  IMAD.WIDE.U32 R8, R37, UR4, R8 ;  /* 0x0000000425087c25 */ /* 0x004fc8000f8e0008 */
        /* <DEDUP_REMOVED lines=13> */
[----:B------:R0:W5:Y:S01]  /*2a60*/  LDL R81, [R1+0x18] ;  /* 0x0000180001517983 */ /* 0x0001620000100800 */
[----:B------:R-:W1:Y:S01]  /*2a70*/  S2R R12, SR_TID.X ;  /* 0x00000000000c7919 */ /* 0x000e620000002100 */
[----:B------:R-:W-:Y:S01]  /*2a80*/  BSSY B1, `(.L_x_14397) ;  /* 0x0000023000017945 */ /* 0x000fe20003800000 */
[----:B-1----:R-:W-:-:S05]  /*2a90*/  VIADD R37, R12, 0xffffff80 ;  /* 0xffffff800c257836 */ /* 0x002fca0000000000 */
[----:B------:R-:W-:-:S04]  /*2aa0*/  SHF.R.S32.HI R12, RZ, 0x1f, R37 ;  /* 0x0000001fff0c7819 */ /* 0x000fc80000011425 */
[----:B------:R-:W-:-:S04]  /*2ab0*/  LEA.HI R12, R12, R37, RZ, 0x2 ;  /* 0x000000250c0c7211 */ /* 0x000fc800078f10ff */
[----:B------:R-:W-:-:S04]  /*2ac0*/  SHF.R.S32.HI R12, RZ, 0x2, R12 ;  /* 0x00000002ff0c7819 */ /* 0x000fc8000001140c */
[----:B------:R-:W-:Y:S02]  /*2ad0*/  ISETP.GE.AND P3, PT, R12, R76, PT ;  /* 0x0000004c0c00720c */ /* 0x000fe40003f66270 */
        /* <DEDUP_REMOVED lines=8> */
[----:B0-----:R-:W-:Y:S06]  /*2b60*/  @P3 BRA `(.L_x_14398) ;  /* 0x0000000000503947 */ /* 0x001fec0003800000 */
        /* <DEDUP_REMOVED lines=16> */
[----:B------:R0:W5:Y:S02]  /*2c70*/  @!P4 LDG.E.64 R50, desc[UR42][R14.64] ;  /* 0x0000002a0e32c981 */ /* 0x000164000c1e1b00 */
[----:B-----5:R-:W-:-:S13]  /*2c80*/  ISETP.GE.AND P4, PT, R81, R78, PT ;  /* 0x0000004e5100720c */ /* 0x020fda0003f86270 */
[----:B------:R0:W5:Y:S04]  /*2c90*/  @!P4 LDG.E.64 R44, desc[UR42][R12.64+0x20] ;  /* 0x0000202a0c2cc981 */ /* 0x000168000c1e1b00 */
[----:B------:R0:W5:Y:S02]  /*2ca0*/  @!P4 LDG.E.64 R46, desc[UR42][R14.64+0x20] ;  /* 0x0000202a0e2ec981 */ /* 0x000164000c1e1b00 */
.L_x_14398:
[----:B------:R-:W-:Y:S05]  /*2cb0*/  BSYNC B1 ;  /* 0x0000000000017941 */ /* 0x000fea0003800000 */
.L_x_14397:
[----:B0-----:R-:W0:Y:S01]  /*2cc0*/  S2R R12, SR_TID.X ;  /* 0x00000000000c7919 */ /* 0x001e220000002100 */
[----:B------:R-:W-:Y:S01]  /*2cd0*/  BSSY B1, `(.L_x_14399) ;  /* 0x0000026000017945 */ /* 0x000fe20003800000 */
[----:B-----5:R-:W-:Y:S02]  /*2ce0*/  IMAD.MOV.U32 R79, RZ, RZ, R44 ;  /* 0x000000ffff4f7224 */ /* 0x020fe400078e002c */
[----:B------:R-:W-:Y:S02]  /*2cf0*/  IMAD.MOV.U32 R80, RZ, RZ, R45 ;  /* 0x000000ffff507224 */ /* 0x000fe400078e002d */
[----:B0-----:R-:W-:-:S05]  /*2d00*/  VIADD R13, R12, 0xffffff80 ;  /* 0xffffff800c0d7836 */ /* 0x001fca0000000000 */
[----:B------:R-:W-:-:S04]  /*2d10*/  SHF.R.S32.HI R12, RZ, 0x1f, R13 ;  /* 0x0000001fff0c7819 */ /* 0x000fc8000001140d */
[----:B------:R-:W-:-:S04]  /*2d20*/  LEA.HI R12, R12, R13, RZ, 0x2 ;  /* 0x0000000d0c0c7211 */ /* 0x000fc800078f10ff */
[----:B------:R-:W-:-:S05]  /*2d30*/  SHF.R.S32.HI R12, RZ, 0x2, R12 ;  /* 0x00000002ff0c7819 */ /* 0x000fca000001140c */
[----:B------:R-:W-:-:S05]  /*2d40*/  VIADD R12, R12, 0x60 ;  /* 0x000000600c0c7836 */ /* 0x000fca0000000000 */
        /* <DEDUP_REMOVED lines=30> */
.L_x_14400:
[----:B------:R-:W-:Y:S05]  /*2f30*/  BSYNC B1 ;  /* 0x0000000000017941 */ /* 0x000fea0003800000 */
.L_x_14399:
        /* <DEDUP_REMOVED lines=16> */
[----:B------:R-:W-:Y:S02]  /*3040*/  IMAD.MOV.U32 R10, RZ, RZ, R40 ;  /* 0x000000ffff0a7224 */ /* 0x000fe400078e0028 */
[----:B------:R-:W-:Y:S01]  /*3050*/  IMAD.MOV.U32 R11, RZ, RZ, R41 ;  /* 0x000000ffff0b7224 */ /* 0x000fe200078e0029 */
[----:B------:R-:W-:Y:S01]  /*3060*/  PRMT R80, R8, 0x5410, R9 ;  /* 0x0000541008507816 */ /* 0x000fe20000000009 */
[----:B------:R-:W-:Y:S02]  /*3070*/  IMAD.MOV.U32 R8, RZ, RZ, R38 ;  /* 0x000000ffff087224 */ /* 0x000fe400078e0026 */
[----:B------:R-:W-:Y:S01]  /*3080*/  IMAD.MOV.U32 R9, RZ, RZ, R39 ;  /* 0x000000ffff097224 */ /* 0x000fe200078e0027 */
[----:B------:R-:W-:Y:S01]  /*3090*/  PRMT R84, R10, 0x5410, R11 ;  /* 0x000054100a547816 */ /* 0x000fe2000000000b */
[----:B------:R-:W-:Y:S01]  /*30a0*/  IMAD.MOV.U32 R11, RZ, RZ, R43 ;  /* 0x000000ffff0b7224 */ /* 0x000fe200078e002b */
[----:B------:R-:W-:-:S02]  /*30b0*/  MOV R10, R42 ;  /* 0x0000002a000a7202 */ /* 0x000fc40000000f00 */
[----:B------:R-:W-:Y:S02]  /*30c0*/  PRMT R81, R8, 0x5410, R9 ;  /* 0x0000541008517816 */ /* 0x000fe40000000009 */
[----:B------:R-:W-:Y:S01]  /*30d0*/  PRMT R85, R10, 0x5410, R11 ;  /* 0x000054100a557816 */ /* 0x000fe2000000000b */
[----:B------:R-:W-:Y:S06]  /*30e0*/  @!P5 BRA `(.L_x_14401) ;  /* 0x000000000004d947 */ /* 0x000fec0003800000 */
[----:B------:R-:W-:Y:S01]  /*30f0*/  BPT.TRAP 0x1 ;  /* 0x000000040000795c */ /* 0x000fe20000300000 */
.L_x_14401:
[----:B------:R-:W2:Y:S01]  /*3100*/  LDL R8, [R1+0x14] ;  /* 0x0000140001087983 */ /* 0x000ea20000100800 */
[----:B------:R-:W-:Y:S01]  /*3110*/  IMAD R69, R23, 0x8, R2 ;  /* 0x0000000817457824 */ /* 0x000fe200078e0202 */
[----:B------:R-:W-:Y:S01]  /*3120*/  BSSY B1, `(.L_x_14402) ;  /* 0x0000004000017945 */ /* 0x000fe20003800000 */
[----:B--2---:R-:W-:-:S04]  /*3130*/  SHF.L.U32 R77, R8, 0x1f, RZ ;  /* 0x0000001f084d7819 */ /* 0x004fc800000006ff */
[----:B------:R-:W0:Y:S02]  /*3140*/  SYNCS.PHASECHK.TRANS64.TRYWAIT P6, [R69+URZ+0x16890], R77 ;  /* 0x0168904d450075a7 */ /* 0x000e2400080c017f */
[----:B0-----:R-:W-:Y:S05]  /*3150*/  @!P6 BRA `(.L_x_14403) ;  /* 0x000001ec003ce947 */ /* 0x001fea0003800000 */
.L_x_14726:
[----:B------:R-:W-:Y:S05]  /*3160*/  BSYNC B1 ;  /* 0x0000000000017941 */ /* 0x000fea0003800000 */
.L_x_14402:
[----:B------:R-:W-:-:S03]  /*3170*/  UMOV UR4, 0xffffffff ;  /* 0xffffffff00047882 */ /* 0x000fc60000000000 */
[----:B------:R-:W-:Y:S05]  /*3180*/  BRA.DIV UR4, `(.L_x_14404) ;  /* 0x000001ee04447947 */ /* 0x000fea000b800000 */
[----:B------:R1:W2:Y:S04]  /*3190*/  SHFL.IDX PT, R79, R83, RZ, 0x1c1f ;  /* 0x001c1fff534f7589 */ /* 0x0002a800000e0000 */
[----:B------:R1:W3:Y:S02]  /*31a0*/  SHFL.IDX PT, R14, R82, RZ, 0x1c1f ;  /* 0x001c1fff520e7589 */ /* 0x0002e400000e0000 */
.L_x_14730:
        /* <DEDUP_REMOVED lines=22> */
[----:B------:R-:W-:Y:S01]  /*3310*/  FMUL.FTZ R94, R48, R89 ;  /* 0x00000059305e7220 */ /* 0x000fe20000410000 */
[----:B------:R-:W-:Y:S02]  /*3320*/  HADD2.F32 R50, -RZ, R90.H0_H0 ;  /* 0x2000005aff327230 */ /* 0x000fe40000004100 */
[CC--:B------:R-:W-:Y:S01]  /*3330*/  FMUL.FTZ R90, R10.reuse, R51.reuse ;  /* 0x000000330a5a7220 */ /* 0x0c0fe20000410000 */
[----:B------:R-:W-:Y:S01]  /*3340*/  FMUL.FTZ R51, R9, R51 ;  /* 0x0000003309337220 */ /* 0x000fe20000410000 */
[----:B------:R-:W-:Y:S02]  /*3350*/  FMUL.FTZ R93, R11, R89 ;  /* 0x000000590b5d7220 */ /* 0x000fe40000410000 */
[-C--:B------:R-:W-:Y:S01]  /*3360*/  FFMA.FTZ R89, R9, R49.reuse, -R90 ;  /* 0x0000003109597223 */ /* 0x080fe2000001085a */
[----:B------:R-:W-:Y:S01]  /*3370*/  FFMA.FTZ R92, R10, R49, R51 ;  /* 0x000000310a5c7223 */ /* 0x000fe20000010033 */
[----:B------:R-:W-:-:S02]  /*3380*/  HADD2.F32 R9, -RZ, R8.H1_H1 ;  /* 0x30000008ff097230 */ /* 0x000fc40000004100 */
[-C--:B------:R-:W-:Y:S01]  /*3390*/  FFMA.FTZ R91, R11, R50.reuse, -R94 ;  /* 0x000000320b5b7223 */ /* 0x080fe2000001085e */
[----:B------:R-:W-:Y:S01]  /*33a0*/  FFMA.FTZ R96, R48, R50, R93 ;  /* 0x0000003230607223 */ /* 0x000fe2000001005d */
[----:B------:R-:W-:Y:S02]  /*33b0*/  HADD2.F32 R49, -RZ, R97.H0_H0 ;  /* 0x20000061ff317230 */ /* 0x000fe40000004100 */
[----:B------:R-:W-:Y:S02]  /*33c0*/  HADD2.F32 R8, -RZ, R8.H0_H0 ;  /* 0x20000008ff087230 */ /* 0x000fe40000004100 */
[----:B------:R-:W-:Y:S02]  /*33d0*/  HADD2.F32 R10, -RZ, R15.H1_H1 ;  /* 0x3000000fff0a7230 */ /* 0x000fe40000004100 */
        /* <DEDUP_REMOVED lines=16> */
.L_x_14410:
[----:B------:R-:W-:Y:S05]  /*34e0*/  BSYNC B3 ;  /* 0x0000000000037941 */ /* 0x000fea0003800000 */
.L_x_14409:
[----:B0-----:R4:W-:Y:S02]  /*34f0*/  ST.E.128 desc[UR42][R12.64], R8 ;  /* 0x000000080c007985 */ /* 0x0019e4000c101d2a */
.L_x_14408:
[----:B------:R-:W-:Y:S05]  /*3500*/  BSYNC B2 ;  /* 0x0000000000027941 */ /* 0x000fea0003800000 */
.L_x_14407:
[----:B------:R-:W-:Y:S05]  /*3510*/  @P2 BRA `(.L_x_14406) ;  /* 0x0000000000cc2947 */ /* 0x000fea0003800000 */
[----:B----4-:R-:W2:Y:S04]  /*3520*/  LDL R8, [R1+0x10] ;  /* 0x0000100001087983 */ /* 0x010ea80000100800 */
[----:B------:R-:W4:Y:S01]  /*3530*/  LDL R15, [R1+0x18] ;  /* 0x00001800010f7983 */ /* 0x000f220000100800 */
[C---:B---3--:R-:W-:Y:S01]  /*3540*/  LEA R12, P3, R18.reuse, R14, 0x1 ;  /* 0x0000000e120c7211 */ /* 0x048fe200078608ff */
[----:B------:R-:W-:Y:S03]  /*3550*/  BSSY B2, `(.L_x_14411) ;  /* 0x000002e000027945 */ /* 0x000fe60003800000 */
[----:B--2---:R-:W-:Y:S02]  /*3560*/  LEA.HI.X R13, R18, R79, R8, 0x1, P3 ;  /* 0x0000004f120d7211 */ /* 0x004fe400018f0c08 */
[----:B------:R2:W3:Y:S01]  /*3570*/  LDS.128 R8, [R70+0xe000] ;  /* 0x00e0000046087984 */ /* 0x0004e20000000c00 */
[----:B----4-:R-:W-:-:S13]  /*3580*/  ISETP.GE.AND P3, PT, R15, R78, PT ;  /* 0x0000004e0f00720c */ /* 0x010fda0003f66270 */
[----:B--2---:R-:W-:Y:S05]  /*3590*/  @P3 BRA `(.L_x_14412) ;  /* 0x0000000000a43947 */ /* 0x004fea0003800000 */
[--C-:B------:R-:W-:Y:S01]  /*35a0*/  SHF.R.U64 R44, R44, 0x10, R45.reuse ;  /* 0x000000102c2c7819 */ /* 0x100fe2000000122d */
[----:B---3--:R-:W-:Y:S01]  /*35b0*/  IMAD.MOV.U32 R14, RZ, RZ, R10 ;  /* 0x000000ffff0e7224 */ /* 0x008fe200078e000a */
[----:B------:R-:W-:Y:S01]  /*35c0*/  SHF.R.U32.HI R49, RZ, 0x10, R45 ;  /* 0x00000010ff317819 */ /* 0x000fe2000001162d */
[--C-:B------:R-:W-:Y:S01]  /*35d0*/  HADD2.F32 R10, -RZ, R9.reuse.H1_H1 ;  /* 0x30000009ff0a7230 */ /* 0x100fe20000004100 */
[--C-:B------:R-:W-:Y:S01]  /*35e0*/  SHF.R.U64 R45, R46, 0x10, R47.reuse ;  /* 0x000000102e2d7819 */ /* 0x100fe2000000122f */
[----:B------:R-:W-:Y:S01]  /*35f0*/  HADD2.F32 R9, -RZ, R9.H0_H0 ;  /* 0x20000009ff097230 */ /* 0x000fe20000004100 */
[----:B------:R-:W-:Y:S01]  /*3600*/  SHF.R.U32.HI R48, RZ, 0x10, R47 ;  /* 0x00000010ff307819 */ /* 0x000fe2000001162f */
[----:B------:R-:W-:Y:S02]  /*3610*/  HADD2.F32 R15, -RZ, R11.H1_H1 ;  /* 0x3000000bff0f7230 */ /* 0x000fe40000004100 */
[----:B------:R-:W-:Y:S02]  /*3620*/  HADD2.F32 R45, -RZ, R45.H0_H0 ;  /* 0x2000002dff2d7230 */ /* 0x000fe40000004100 */
[----:B------:R-:W-:-:S02]  /*3630*/  HADD2.F32 R48, -RZ, R48.H0_H0 ;  /* 0x20000030ff307230 */ /* 0x000fc40000004100 */
[----:B------:R-:W-:Y:S02]  /*3640*/  HADD2.F32 R44, -RZ, R44.H0_H0 ;  /* 0x2000002cff2c7230 */ /* 0x000fe40000004100 */
[CC--:B------:R-:W-:Y:S01]  /*3650*/  FMUL.FTZ R50, R10.reuse, R45.reuse ;  /* 0x0000002d0a327220 */ /* 0x0c0fe20000410000 */
[----:B------:R-:W-:Y:S02]  /*3660*/  HADD2.F32 R11, -RZ, R11.H0_H0 ;  /* 0x2000000bff0b7230 */ /* 0x000fe40000004100 */
[----:B------:R-:W-:Y:S01]  /*3670*/  FMUL.FTZ R45, R9, R45 ;  /* 0x0000002d092d7220 */ /* 0x000fe20000410000 */
[----:B------:R-:W-:Y:S02]  /*3680*/  HADD2.F32 R46, -RZ, R49.H0_H0 ;  /* 0x20000031ff2e7230 */ /* 0x000fe40000004100 */
[----:B------:R-:W-:Y:S01]  /*3690*/  FMUL.FTZ R90, R15, R48 ;  /* 0x000000300f5a7220 */ /* 0x000fe20000410000 */
[----:B------:R-:W-:Y:S01]  /*36a0*/  FFMA.FTZ R50, R9, R44, -R50 ;  /* 0x0000002c09327223 */ /* 0x000fe20000010832 */
[C---:B------:R-:W-:Y:S01]  /*36b0*/  FMUL.FTZ R48, R11.reuse, R48 ;  /* 0x000000300b307220 */ /* 0x040fe20000410000 */
[----:B------:R-:W-:Y:S01]  /*36c0*/  FFMA.FTZ R49, R10, R44, R45 ;  /* 0x0000002c0a317223 */ /* 0x000fe2000001002d */
[----:B------:R-:W-:Y:S01]  /*36d0*/  FFMA.FTZ R90, R11, R46, -R90 ;  /* 0x0000002e0b5a7223 */ /* 0x000fe2000001085a */
[----:B------:R-:W-:-:S02]  /*36e0*/  HADD2.F32 R11, -RZ, R87.H1_H1 ;  /* 0x30000057ff0b7230 */ /* 0x000fc40000004100 */
[----:B------:R-:W-:Y:S01]  /*36f0*/  FFMA.FTZ R79, R15, R46, R48 ;  /* 0x0000002e0f4f7223 */ /* 0x000fe20000010030 */
[----:B------:R-:W-:Y:S02]  /*3700*/  HADD2.F32 R45, -RZ, R86.H1_H1 ;  /* 0x30000056ff2d7230 */ /* 0x000fe40000004100 */
[----:B------:R-:W-:Y:S02]  /*3710*/  HADD2.F32 R9, -RZ, R8.H1_H1 ;  /* 0x30000008ff097230 */ /* 0x000fe40000004100 */
[----:B------:R-:W-:Y:S02]  /*3720*/  HADD2.F32 R10, -RZ, R14.H1_H1 ;  /* 0x3000000eff0a7230 */ /* 0x000fe40000004100 */
[----:B------:R-:W-:Y:S02]  /*3730*/  HADD2.F32 R87, -RZ, R87.H0_H0 ;  /* 0x20000057ff577230 */ /* 0x000fe40000004100 */
[----:B------:R-:W-:Y:S02]  /*3740*/  HADD2.F32 R8, -RZ, R8.H0_H0 ;  /* 0x20000008ff087230 */ /* 0x000fe40000004100 */
[----:B------:R-:W-:Y:S01]  /*3750*/  FMUL.FTZ R51, R10, R45 ;  /* 0x0000002d0a337220 */ /* 0x000fe20000410000 */
[----:B------:R-:W-:-:S02]  /*3760*/  HADD2.F32 R14, -RZ, R14.H0_H0 ;  /* 0x2000000eff0e7230 */ /* 0x000fc40000004100 */
[CC--:B------:R-:W-:Y:S01]  /*3770*/  FMUL.FTZ R47, R9.reuse, R87.reuse ;  /* 0x00000057092f7220 */ /* 0x0c0fe20000410000 */
[----:B------:R-:W-:Y:S02]  /*3780*/  HADD2.F32 R15, -RZ, R86.H0_H0 ;  /* 0x20000056ff0f7230 */ /* 0x000fe40000004100 */
[----:B------:R-:W-:Y:S01]  /*3790*/  FMUL.FTZ R44, R8, R87 ;  /* 0x00000057082c7220 */ /* 0x000fe20000410000 */
[----:B------:R-:W-:Y:S01]  /*37a0*/  FMUL.FTZ R45, R14, R45 ;  /* 0x0000002d0e2d7220 */ /* 0x000fe20000410000 */
[-C--:B------:R-:W-:Y:S02]  /*37b0*/  FFMA.FTZ R47, R8, R11.reuse, -R47 ;  /* 0x0000000b082f7223 */ /* 0x080fe4000001082f */
[----:B------:R-:W-:Y:S01]  /*37c0*/  FFMA.FTZ R44, R9, R11, R44 ;  /* 0x0000000b092c7223 */ /* 0x000fe2000001002c */
[-C--:B------:R-:W-:Y:S01]  /*37d0*/  FFMA.FTZ R51, R14, R15.reuse, -R51 ;  /* 0x0000000f0e337223 */ /* 0x080fe20000010833 */
[----:B------:R-:W-:Y:S01]  /*37e0*/  FFMA.FTZ R10, R10, R15, R45 ;  /* 0x0000000f0a0a7223 */ /* 0x000fe2000001002d */
[----:B------:R-:W-:-:S02]  /*37f0*/  F2FP.F16.F32.PACK_AB R9, R49, R50 ;  /* 0x000000323109723e */ /* 0x000fc400000000ff */
[----:B------:R-:W-:Y:S02]  /*3800*/  F2FP.F16.F32.PACK_AB R11, R79, R90 ;  /* 0x0000005a4f0b723e */ /* 0x000fe400000000ff */
[----:B------:R-:W-:Y:S02]  /*3810*/  F2FP.F16.F32.PACK_AB R8, R44, R47 ;  /* 0x0000002f2c08723e */ /* 0x000fe400000000ff */
[----:B------:R-:W-:-:S07]  /*3820*/  F2FP.F16.F32.PACK_AB R10, R10, R51 ;  /* 0x000000330a0a723e */ /* 0x000fce00000000ff */
.L_x_14412:
[----:B------:R-:W-:Y:S05]  /*3830*/  BSYNC B2 ;  /* 0x0000000000027941 */ /* 0x000fea0003800000 */
.L_x_14411:
[----:B---3--:R2:W-:Y:S02]  /*3840*/  ST.E.128 desc[UR42][R12.64], R8 ;  /* 0x000000080c007985 */ /* 0x0085e4000c101d2a */
.L_x_14406:
[----:B------:R-:W-:Y:S05]  /*3850*/  BSYNC B1 ;  /* 0x0000000000017941 */ /* 0x000fea0003800000 */
.L_x_14405:
[----:B------:R-:W-:-:S03]  /*3860*/  UMOV UR4, 0xffffffff ;  /* 0xffffffff00047882 */ /* 0x000fc60000000000 */
[----:B------:R-:W-:Y:S05]  /*3870*/  BRA.DIV UR4, `(.L_x_14413) ;  /* 0x000001e604d07947 */ /* 0x000fea000b800000 */
[----:B-1----:R-:W1:Y:S04]  /*3880*/  SHFL.IDX PT, R83, R83, 0x1, 0x1c1f ;  /* 0x003c1f0053537f89 */ /* 0x002e6800000e0000 */
[----:B---3--:R3:W0:Y:S02]  /*3890*/  SHFL.IDX PT, R14, R82, 0x1, 0x1c1f ;  /* 0x003c1f00520e7f89 */ /* 0x00862400000e0000 */
.L_x_14734:
[----:B------:R-:W-:Y:S05]  /*38a0*/  @P4 BRA `(.L_x_14414) ;  /* 0x0000002000644947 */ /* 0x000fea0003800000 */
[----:B------:R-:W-:Y:S04]  /*38b0*/  BSSY B1, `(.L_x_14415) ;  /* 0x0000033000017945 */ /* 0x000fe80003800000 */
[----:B------:R-:W-:Y:S05]  /*38c0*/  @P1 BRA `(.L_x_14416) ;  /* 0x0000000000c41947 */ /* 0x000fea0003800000 */
[----:B--2-4-:R2:W4:Y:S01]  /*38d0*/  LDS.128 R8, [R71+0x11000] ;  /* 0x0110000047087984 */ /* 0x0145220000000c00 */
[C---:B0-----:R-:W-:Y:S01]  /*38e0*/  LEA R12, P3, R16.reuse, R14, 0x1 ;  /* 0x0000000e100c7211 */ /* 0x041fe200078608ff */
[----:B------:R-:W-:Y:S03]  /*38f0*/  BSSY B2, `(.L_x_14417) ;  /* 0x000002d000027945 */ /* 0x000fe60003800000 */
[----:B-1----:R-:W-:Y:S02]  /*3900*/  LEA.HI.X R13, R16, R83, R17, 0x1, P3 ;  /* 0x00000053100d7211 */ /* 0x002fe400018f0c11 */
[----:B------:R-:W-:-:S13]  /*3910*/  ISETP.GE.AND P3, PT, R152, R78, PT ;  /* 0x0000004e9800720c */ /* 0x000fda0003f66270 */
[----:B--2---:R-:W-:Y:S05]  /*3920*/  @P3 BRA `(.L_x_14418) ;  /* 0x0000000000a43947 */ /* 0x004fea0003800000 */
        /* <DEDUP_REMOVED lines=14> */
[-C--:B------:R-:W-:Y:S01]  /*3a10*/  FMUL.FTZ R45, R11, R44.reuse ;  /* 0x0000002c0b2d7220 */ /* 0x080fe20000410000 */
[C---:B------:R-:W-:Y:S01]  /*3a20*/  FMUL.FTZ R43, R9.reuse, R43 ;  /* 0x0000002b092b7220 */ /* 0x040fe20000410000 */
[C---:B------:R-:W-:Y:S01]  /*3a30*/  FMUL.FTZ R48, R40.reuse, R44 ;  /* 0x0000002c28307220 */ /* 0x040fe20000410000 */
[-C--:B------:R-:W-:Y:S01]  /*3a40*/  FFMA.FTZ R46, R9, R41.reuse, -R46 ;  /* 0x00000029092e7223 */ /* 0x080fe2000001082e */
[----:B------:R-:W-:Y:S01]  /*3a50*/  FFMA.FTZ R45, R40, R42, R45 ;  /* 0x0000002a282d7223 */ /* 0x000fe2000001002d */
[----:B------:R-:W-:Y:S01]  /*3a60*/  FFMA.FTZ R43, R10, R41, R43 ;  /* 0x000000290a2b7223 */ /* 0x000fe2000001002b */
[----:B------:R-:W-:-:S02]  /*3a70*/  HADD2.F32 R40, -RZ, R85.H0_H0 ;  /* 0x20000055ff287230 */ /* 0x000fc40000004100 */
[----:B------:R-:W-:Y:S01]  /*3a80*/  FFMA.FTZ R48, R11, R42, -R48 ;  /* 0x0000002a0b307223 */ /* 0x000fe20000010830 */
[----:B------:R-:W-:Y:S02]  /*3a90*/  HADD2.F32 R85, -RZ, R85.H1_H1 ;  /* 0x30000055ff557230 */ /* 0x000fe40000004100 */
[--C-:B------:R-:W-:Y:S02]  /*3aa0*/  HADD2.F32 R9, -RZ, R8.reuse.H1_H1 ;  /* 0x30000008ff097230 */ /* 0x100fe40000004100 */
[--C-:B------:R-:W-:Y:S02]  /*3ab0*/  HADD2.F32 R10, -RZ, R15.reuse.H1_H1 ;  /* 0x3000000fff0a7230 */ /* 0x100fe40000004100 */
[----:B------:R-:W-:Y:S02]  /*3ac0*/  HADD2.F32 R8, -RZ, R8.H0_H0 ;  /* 0x20000008ff087230 */ /* 0x000fe40000004100 */
[----:B------:R-:W-:Y:S01]  /*3ad0*/  FMUL.FTZ R41, R9, R40 ;  /* 0x0000002809297220 */ /* 0x000fe20000410000 */
[----:B------:R-:W-:-:S02]  /*3ae0*/  HADD2.F32 R15, -RZ, R15.H0_H0 ;  /* 0x2000000fff0f7230 */ /* 0x000fc40000004100 */
[-C--:B------:R-:W-:Y:S01]  /*3af0*/  FMUL.FTZ R42, R10, R85.reuse ;  /* 0x000000550a2a7220 */ /* 0x080fe20000410000 */
        /* <DEDUP_REMOVED lines=12> */
.L_x_14418:
[----:B------:R-:W-:Y:S05]  /*3bc0*/  BSYNC B2 ;  /* 0x0000000000027941 */ /* 0x000fea0003800000 */
.L_x_14417:
[----:B----4-:R0:W-:Y:S02]  /*3bd0*/  ST.E.128 desc[UR42][R12.64], R8 ;  /* 0x000000080c007985 */ /* 0x0101e4000c101d2a */
.L_x_14416:
[----:B------:R-:W-:Y:S05]  /*3be0*/  BSYNC B1 ;  /* 0x0000000000017941 */ /* 0x000fea0003800000 */
.L_x_14415:
[----:B------:R-:W-:Y:S05]  /*3bf0*/  @P2 BRA `(.L_x_14414) ;  /* 0x0000001c00902947 */ /* 0x000fea0003800000 */
[----:B0-2-4-:R-:W1:Y:S04]  /*3c00*/  LDL R8, [R1+0x10] ;  /* 0x0000100001087983 */ /* 0x015e680000100800 */
[----:B------:R-:W2:Y:S01]  /*3c10*/  LDL R15, [R1+0x18] ;  /* 0x00001800010f7983 */ /* 0x000ea20000100800 */
[C---:B------:R-:W-:Y:S01]  /*3c20*/  LEA R12, P3, R18.reuse, R14, 0x1 ;  /* 0x0000000e120c7211 */ /* 0x040fe200078608ff */
[----:B------:R-:W-:Y:S03]  /*3c30*/  BSSY B1, `(.L_x_14419) ;  /* 0x000002e000017945 */ /* 0x000fe60003800000 */
[----:B-1----:R-:W-:Y:S02]  /*3c40*/  LEA.HI.X R13, R18, R83, R8, 0x1, P3 ;  /* 0x00000053120d7211 */ /* 0x002fe400018f0c08 */
[----:B------:R0:W1:Y:S01]  /*3c50*/  LDS.128 R8, [R70+0x11000] ;  /* 0x0110000046087984 */ /* 0x0000620000000c00 */
[----:B--2---:R-:W-:-:S13]  /*3c60*/  ISETP.GE.AND P3, PT, R15, R78, PT ;  /* 0x0000004e0f00720c */ /* 0x004fda0003f66270 */
[----:B0-----:R-:W-:Y:S05]  /*3c70*/  @P3 BRA `(.L_x_14420) ;  /* 0x0000000000a43947 */ /* 0x001fea0003800000 */
[--C-:B------:R-:W-:Y:S01]  /*3c80*/  SHF.R.U64 R36, R36, 0x10, R37.reuse ;  /* 0x0000001024247819 */ /* 0x100fe20000001225 */
[----:B-1----:R-:W-:Y:S01]  /*3c90*/  IMAD.MOV.U32 R14, RZ, RZ, R10 ;  /* 0x000000ffff0e7224 */ /* 0x002fe200078e000a */
[----:B------:R-:W-:Y:S01]  /*3ca0*/  SHF.R.U32.HI R41, RZ, 0x10, R37 ;  /* 0x00000010ff297819 */ /* 0x000fe20000011625 */
[--C-:B------:R-:W-:Y:S01]  /*3cb0*/  HADD2.F32 R10, -RZ, R9.reuse.H1_H1 ;  /* 0x30000009ff0a7230 */ /* 0x100fe20000004100 */
[--C-:B------:R-:W-:Y:S01]  /*3cc0*/  SHF.R.U64 R37, R38, 0x10, R39.reuse ;  /* 0x0000001026257819 */ /* 0x100fe20000001227 */
[----:B------:R-:W-:Y:S01]  /*3cd0*/  HADD2.F32 R9, -RZ, R9.H0_H0 ;  /* 0x20000009ff097230 */ /* 0x000fe20000004100 */
[----:B------:R-:W-:Y:S01]  /*3ce0*/  SHF.R.U32.HI R40, RZ, 0x10, R39 ;  /* 0x00000010ff287819 */ /* 0x000fe20000011627 */
[----:B------:R-:W-:Y:S02]  /*3cf0*/  HADD2.F32 R36, -RZ, R36.H0_H0 ;  /* 0x20000024ff247230 */ /* 0x000fe40000004100 */
[----:B------:R-:W-:Y:S02]  /*3d00*/  HADD2.F32 R37, -RZ, R37.H0_H0 ;  /* 0x20000025ff257230 */ /* 0x000fe40000004100 */
[----:B------:R-:W-:-:S02]  /*3d10*/  HADD2.F32 R40, -RZ, R40.H0_H0 ;  /* 0x20000028ff287230 */ /* 0x000fc40000004100 */
[--C-:B------:R-:W-:Y:S02]  /*3d20*/  HADD2.F32 R15, -RZ, R11.reuse.H1_H1 ;  /* 0x3000000bff0f7230 */ /* 0x100fe40000004100 */
[CC--:B------:R-:W-:Y:S01]  /*3d30*/  FMUL.FTZ R42, R10.reuse, R37.reuse ;  /* 0x000000250a2a7220 */ /* 0x0c0fe20000410000 */
[C---:B------:R-:W-:Y:S01]  /*3d40*/  FMUL.FTZ R37, R9.reuse, R37 ;  /* 0x0000002509257220 */ /* 0x040fe20000410000 */
[----:B------:R-:W-:Y:S02]  /*3d50*/  HADD2.F32 R11, -RZ, R11.H0_H0 ;  /* 0x2000000bff0b7230 */ /* 0x000fe40000004100 */
[-C--:B------:R-:W-:Y:S01]  /*3d60*/  FFMA.FTZ R42, R9, R36.reuse, -R42 ;  /* 0x00000024092a7223 */ /* 0x080fe2000001082a */
        /* <DEDUP_REMOVED lines=26> */
.L_x_14420:
[----:B------:R-:W-:Y:S05]  /*3f10*/  BSYNC B1 ;  /* 0x0000000000017941 */ /* 0x000fea0003800000 */
.L_x_14419:
[----:B-1----:R0:W-:Y:S01]  /*3f20*/  ST.E.128 desc[UR42][R12.64], R8 ;  /* 0x000000080c007985 */ /* 0x0021e2000c101d2a */
[----:B------:R-:W-:Y:S05]  /*3f30*/  BRA `(.L_x_14414) ;  /* 0x0000001800c07947 */ /* 0x000fea0003800000 */
.L_x_14396:
[----:B------:R-:W0:Y:S01]  /*3f40*/  S2R R12, SR_TID.X ;  /* 0x00000000000c7919 */ /* 0x000e220000002100 */
[----:B------:R-:W-:Y:S01]  /*3f50*/  CS2R R42, SRZ ;  /* 0x00000000002a7805 */ /* 0x000fe2000001ff00 */
[----:B------:R-:W1:Y:S01]  /*3f60*/  S2R R38, SR_TID.X ;  /* 0x0000000000267919 */ /* 0x000e620000002100 */
[----:B0-----:R-:W-:Y:S01]  /*3f70*/  VIADD R13, R12, 0xffffff80 ;  /* 0xffffff800c0d7836 */ /* 0x001fe20000000000 */
[----:B-1----:R-:W-:Y:S02]  /*3f80*/  IADD3 R40, R38, -0x80, RZ ;  /* 0xffffff8026287810 */ /* 0x002fe40007ffe0ff */
[----:B------:R-:W-:Y:S02]  /*3f90*/  CS2R R38, SRZ ;  /* 0x0000000000267805 */ /* 0x000fe4000001ff00 */
[----:B------:R-:W-:Y:S02]  /*3fa0*/  SHF.R.S32.HI R12, RZ, 0x1f, R13 ;  /* 0x0000001fff0c7819 */ /* 0x000fe4000001140d */
[----:B------:R-:W-:-:S02]  /*3fb0*/  SHF.R.S32.HI R44, RZ, 0x1f, R40 ;  /* 0x0000001fff2c7819 */ /* 0x000fc40000011428 */
[----:B------:R-:W-:Y:S02]  /*3fc0*/  LEA.HI R12, R12, R13, RZ, 0x2 ;  /* 0x0000000d0c0c7211 */ /* 0x000fe400078f10ff */
[----:B------:R-:W-:Y:S02]  /*3fd0*/  LEA.HI R44, R44, R40, RZ, 0x2 ;  /* 0x000000282c2c7211 */ /* 0x000fe400078f10ff */
[----:B------:R-:W-:Y:S02]  /*3fe0*/  CS2R R40, SRZ ;  /* 0x0000000000287805 */ /* 0x000fe4000001ff00 */
[----:B------:R-:W-:Y:S02]  /*3ff0*/  SHF.R.S32.HI R12, RZ, 0x2, R12 ;  /* 0x00000002ff0c7819 */ /* 0x000fe4000001140c */
[----:B------:R-:W-:Y:S02]  /*4000*/  SHF.R.S32.HI R44, RZ, 0x2, R44 ;  /* 0x00000002ff2c7819 */ /* 0x000fe4000001142c */
[----:B------:R-:W-:-:S03]  /*4010*/  ISETP.GE.AND P3, PT, R12, R76, PT ;  /* 0x0000004c0c00720c */ /* 0x000fc60003f66270 */
[----:B------:R-:W-:Y:S01]  /*4020*/  VIADD R44, R44, 0x60 ;  /* 0x000000602c2c7836 */ /* 0x000fe20000000000 */
[----:B------:R-:W-:-:S13]  /*4030*/  ISETP.GE.OR P3, PT, R16, R78, P3 ;  /* 0x0000004e1000720c */ /* 0x000fda0001f66670 */
[----:B------:R-:W0:Y:S01]  /*4040*/  @!P3 LDC.64 R12, c[0x0][0x3e8] ;  /* 0x0000fa00ff0cbb82 */ /* 0x000e220000000a00 */
[----:B------:R-:W-:-:S05]  /*4050*/  @!P3 IADD3 R14, P4, R30, R10, RZ ;  /* 0x0000000a1e0eb210 */ /* 0x000fca0007f9e0ff */
[----:B------:R-:W-:Y:S01]  /*4060*/  @!P3 IMAD.X R15, R77, 0x1, R54, P4 ;  /* 0x000000014d0fb824 */ /* 0x000fe200020e0636 */
[----:B------:R-:W-:-:S05]  /*4070*/  @!P3 IADD3 R36, P4, R52, R8, RZ ;  /* 0x000000083424b210 */ /* 0x000fca0007f9e0ff */
[----:B------:R-:W-:Y:S01]  /*4080*/  @!P3 IMAD.X R37, R69, 0x1, R7, P4 ;  /* 0x000000014525b824 */ /* 0x000fe200020e0607 */
[----:B0-----:R-:W-:-:S04]  /*4090*/  @!P3 LEA R12, P4, R14, R12, 0x1 ;  /* 0x0000000c0e0cb211 */ /* 0x001fc800078808ff */
[----:B------:R-:W-:Y:S02]  /*40a0*/  @!P3 LEA.HI.X R13, R14, R13, R15, 0x1, P4 ;  /* 0x0000000d0e0db211 */ /* 0x000fe400020f0c0f */
[----:B------:R-:W0:Y:S01]  /*40b0*/  @!P3 LDC.64 R14, c[0x0][0x400] ;  /* 0x00010000ff0ebb82 */ /* 0x000e220000000a00 */
[----:B------:R-:W-:Y:S01]  /*40c0*/  BSSY B1, `(.L_x_14421) ;  /* 0x0000022000017945 */ /* 0x000fe20003800000 */
[----:B0-----:R-:W-:-:S04]  /*40d0*/  @!P3 LEA R14, P4, R36, R14, 0x1 ;  /* 0x0000000e240eb211 */ /* 0x001fc800078808ff */
[----:B------:R-:W-:Y:S02]  /*40e0*/  @!P3 LEA.HI.X R15, R36, R15, R37, 0x1, P4 ;  /* 0x0000000f240fb211 */ /* 0x000fe400020f0c25 */
[----:B------:R-:W-:Y:S02]  /*40f0*/  CS2R R36, SRZ ;  /* 0x0000000000247805 */ /* 0x000fe4000001ff00 */
[----:B------:R-:W-:Y:S02]  /*4100*/  ISETP.GE.AND P4, PT, R44, R76, PT ;  /* 0x0000004c2c00720c */ /* 0x000fe40003f86270 */
[----:B------:R-:W-:Y:S02]  /*4110*/  CS2R R46, SRZ ;  /* 0x00000000002e7805 */ /* 0x000fe4000001ff00 */
[----:B------:R-:W-:Y:S01]  /*4120*/  CS2R R50, SRZ ;  /* 0x0000000000327805 */ /* 0x000fe2000001ff00 */
[----:B------:R0:W5:Y:S01]  /*4130*/  @!P3 LDG.E.128 R40, desc[UR42][R14.64] ;  /* 0x0000002a0e28b981 */ /* 0x000162000c1e1d00 */
[----:B------:R-:W-:-:S02]  /*4140*/  ISETP.GE.OR P4, PT, R16, R78, P4 ;  /* 0x0000004e1000720c */ /* 0x000fc40002786670 */
[----:B------:R-:W-:Y:S02]  /*4150*/  CS2R R44, SRZ ;  /* 0x00000000002c7805 */ /* 0x000fe4000001ff00 */
[----:B------:R-:W-:Y:S01]  /*4160*/  CS2R R48, SRZ ;  /* 0x0000000000307805 */ /* 0x000fe2000001ff00 */
[----:B------:R0:W5:Y:S01]  /*4170*/  @!P3 LDG.E.128 R36, desc[UR42][R12.64] ;  /* 0x0000002a0c24b981 */ /* 0x000162000c1e1d00 */
[----:B------:R-:W-:-:S07]  /*4180*/  ISETP.GE.AND P3, PT, R16, R78, PT ;  /* 0x0000004e1000720c */ /* 0x000fce0003f66270 */
[----:B------:R-:W-:Y:S06]  /*4190*/  @P4 BRA `(.L_x_14422) ;  /* 0x0000000000504947 */ /* 0x000fec0003800000 */
[----:B0-----:R-:W0:Y:S01]  /*41a0*/  LDC.64 R12, c[0x0][0x3f8] ;  /* 0x0000fe00ff0c7b82 */ /* 0x001e220000000a00 */
[----:B------:R-:W-:Y:S01]  /*41b0*/  IMAD.MOV.U32 R11, RZ, RZ, R77 ;  /* 0x000000ffff0b7224 */ /* 0x000fe200078e004d */
[----:B------:R-:W-:Y:S01]  /*41c0*/  ULDC.64 UR4, c[0x0][0x3e8] ;  /* 0x0000fa0000047ab9 */ /* 0x000fe20000000a00 */
[----:B------:R-:W-:Y:S02]  /*41d0*/  IMAD.MOV.U32 R9, RZ, RZ, R69 ;  /* 0x000000ffff097224 */ /* 0x000fe400078e0045 */
        /* <DEDUP_REMOVED lines=16> */
.L_x_14422:
[----:B------:R-:W-:Y:S05]  /*42e0*/  BSYNC B1 ;  /* 0x0000000000017941 */ /* 0x000fea0003800000 */
.L_x_14421:
[----:B-----5:R-:W-:Y:S01]  /*42f0*/  IMAD.MOV.U32 R8, RZ, RZ, R46 ;  /* 0x000000ffff087224 */ /* 0x020fe200078e002e */
[----:B------:R-:W-:Y:S01]  /*4300*/  UISETP.NE.AND UP0, UPT, UR39, 0x3, UPT ;  /* 0x000000032700788c */ /* 0x000fe2000bf05270 */
[----:B------:R-:W-:Y:S02]  /*4310*/  IMAD.MOV.U32 R9, RZ, RZ, R47 ;  /* 0x000000ffff097224 */ /* 0x000fe400078e002f */
        /* <DEDUP_REMOVED lines=27> */
[----:B------:R-:W-:Y:S02]  /*44d0*/  PRMT R93, R10, 0x7610, R93 ;  /* 0x000076100a5d7816 */ /* 0x000fe4000000005d */
[----:B------:R-:W-:Y:S01]  /*44e0*/  PRMT R98, R11, 0x7610, R98 ;  /* 0x000076100b627816 */ /* 0x000fe20000000062 */
[----:B------:R-:W-:Y:S06]  /*44f0*/  @!P5 BRA `(.L_x_14423) ;  /* 0x000000000004d947 */ /* 0x000fec0003800000 */
[----:B------:R-:W-:Y:S01]  /*4500*/  BPT.TRAP 0x1 ;  /* 0x000000040000795c */ /* 0x000fe20000300000 */
.L_x_14423:
[----:B------:R-:W2:Y:S01]  /*4510*/  LDL R8, [R1+0x14] ;  /* 0x0000140001087983 */ /* 0x000ea20000100800 */
[----:B------:R-:W-:Y:S01]  /*4520*/  LEA R69, R23, R2, 0x3 ;  /* 0x0000000217457211 */ /* 0x000fe200078e18ff */
[----:B------:R-:W1:Y:S01]  /*4530*/  LDC R85, c[0x0][0x2f4] ;  /* 0x0000bd00ff557b82 */ /* 0x000e620000000800 */
[----:B------:R-:W-:Y:S01]  /*4540*/  BSSY B1, `(.L_x_14424) ;  /* 0x0000004000017945 */ /* 0x000fe20003800000 */
[----:B--2---:R-:W-:-:S04]  /*4550*/  SHF.L.U32 R77, R8, 0x1f, RZ ;  /* 0x0000001f084d7819 */ /* 0x004fc800000006ff */
[----:B------:R-:W2:Y:S02]  /*4560*/  SYNCS.PHASECHK.TRANS64.TRYWAIT P4, [R69+URZ+0x16890], R77 ;  /* 0x0168904d450075a7 */ /* 0x000ea4000808017f */
[----:B-12---:R-:W-:Y:S05]  /*4570*/  @!P4 BRA `(.L_x_14425) ;  /* 0x000001d800d8c947 */ /* 0x006fea0003800000 */
.L_x_14735:
[----:B------:R-:W-:Y:S05]  /*4580*/  BSYNC B1 ;  /* 0x0000000000017941 */ /* 0x000fea0003800000 */
.L_x_14424:
[----:B------:R-:W-:Y:S01]  /*4590*/  UMOV UR4, 0xffffffff ;  /* 0xffffffff00047882 */ /* 0x000fe20000000000 */
[----:B------:R-:W-:Y:S02]  /*45a0*/  IMAD.IADD R87, R85, 0x1, -R58 ;  /* 0x0000000155577824 */ /* 0x000fe400078e0a3a */
[----:B------:R-:W-:Y:S05]  /*45b0*/  BRA.DIV UR4, `(.L_x_14426) ;  /* 0x000001da04dc7947 */ /* 0x000fea000b800000 */
[----:B------:R2:W3:Y:S04]  /*45c0*/  SHFL.IDX PT, R81, R83, RZ, 0x1c1f ;  /* 0x001c1fff53517589 */ /* 0x0004e800000e0000 */
[----:B------:R2:W4:Y:S02]  /*45d0*/  SHFL.IDX PT, R80, R82, RZ, 0x1c1f ;  /* 0x001c1fff52507589 */ /* 0x00052400000e0000 */
.L_x_14739:
[----:B------:R-:W5:Y:S01]  /*45e0*/  S2R R8, SR_TID.X ;  /* 0x0000000000087919 */ /* 0x000f620000002100 */
[----:B------:R-:W-:Y:S01]  /*45f0*/  BSSY B1, `(.L_x_14427) ;  /* 0x0000077000017945 */ /* 0x000fe20003800000 */
[----:B-----5:R-:W-:-:S05]  /*4600*/  VIADD R9, R8, 0xffffff80 ;  /* 0xffffff8008097836 */ /* 0x020fca0000000000 */
[----:B------:R-:W-:-:S04]  /*4610*/  SHF.R.S32.HI R8, RZ, 0x1f, R9 ;  /* 0x0000001fff087819 */ /* 0x000fc80000011409 */
[----:B------:R-:W-:-:S04]  /*4620*/  LEA.HI R8, R8, R9, RZ, 0x2 ;  /* 0x0000000908087211 */ /* 0x000fc800078f10ff */
[----:B------:R-:W-:-:S04]  /*4630*/  SHF.R.S32.HI R8, RZ, 0x2, R8 ;  /* 0x00000002ff087819 */ /* 0x000fc80000011408 */
[----:B------:R-:W-:-:S13]  /*4640*/  ISETP.GE.OR P4, PT, R8, R76, P1 ;  /* 0x0000004c0800720c */ /* 0x000fda0000f86670 */
[----:B------:R-:W-:Y:S05]  /*4650*/  @P4 BRA `(.L_x_14428) ;  /* 0x0000000400c04947 */ /* 0x000fea0003800000 */
[----:B------:R-:W5:Y:S01]  /*4660*/  S2R R9, SR_TID.X ;  /* 0x0000000000097919 */ /* 0x000f620000002100 */
[----:B------:R-:W-:Y:S01]  /*4670*/  SEL R8, R58, R87, !P0 ;  /* 0x000000573a087207 */ /* 0x000fe20004000000 */
[----:B------:R-:W-:Y:S01]  /*4680*/  BSSY B2, `(.L_x_14429) ;  /* 0x0000069000027945 */ /* 0x000fe20003800000 */
[----:B----4-:R-:W-:-:S04]  /*4690*/  LEA R78, P4, R6, R80, 0x1 ;  /* 0x00000050064e7211 */ /* 0x010fc800078808ff */
[----:B---3--:R-:W-:Y:S01]  /*46a0*/  LEA.HI.X R79, R6, R81, R4, 0x1, P4 ;  /* 0x00000051064f7211 */ /* 0x008fe200020f0c04 */
[----:B-----5:R-:W-:Y:S01]  /*46b0*/  VIADD R11, R9, 0xffffff80 ;  /* 0xffffff80090b7836 */ /* 0x020fe20000000000 */
[----:B------:R-:W-:-:S04]  /*46c0*/  SHF.R.S32.HI R9, RZ, 0x1f, R8 ;  /* 0x0000001fff097819 */ /* 0x000fc80000011408 */
[----:B------:R-:W-:Y:S01]  /*46d0*/  LEA.HI R8, R9, R8, RZ, 0x4 ;  /* 0x0000000809087211 */ /* 0x000fe200078f20ff */
[----:B------:R-:W-:Y:S01]  /*46e0*/  IMAD R9, R23, 0x2000, R3 ;  /* 0x0000200017097824 */ /* 0x000fe200078e0203 */
[----:B------:R-:W-:Y:S02]  /*46f0*/  SHF.R.S32.HI R10, RZ, 0x1f, R11 ;  /* 0x0000001fff0a7819 */ /* 0x000fe4000001140b */
[----:B------:R-:W-:Y:S01]  /*4700*/  LEA.HI.SX32 R8, R8, R5, 0x1c ;  /* 0x0000000508087211 */ /* 0x000fe200078fe2ff */
[----:B------:R-:W-:Y:S01]  /*4710*/  IMAD R9, R9, 0x2, R2 ;  /* 0x0000000209097824 */ /* 0x000fe200078e0202 */
[----:B------:R-:W-:-:S03]  /*4720*/  LEA.HI R10, R10, R11, RZ, 0x5 ;  /* 0x0000000b0a0a7211 */ /* 0x000fc600078f28ff */
[----:B------:R-:W-:Y:S01]  /*4730*/  IMAD.SHL.U32 R91, R8, 0x8, RZ ;  /* 0x00000008085b7824 */ /* 0x000fe200078e00ff */
[----:B------:R-:W-:-:S04]  /*4740*/  SHF.R.S32.HI R10, RZ, 0x5, R10 ;  /* 0x00000005ff0a7819 */ /* 0x000fc8000001140a */
[----:B------:R-:W-:-:S04]  /*4750*/  LOP3.LUT R8, R64, 0x38, R91, 0xf8, !PT ;  /* 0x0000003840087812 */ /* 0x000fc800078ef85b */
[----:B------:R-:W-:-:S05]  /*4760*/  LOP3.LUT R8, R8, R61, RZ, 0x3c, !PT ;  /* 0x0000003d08087212 */ /* 0x000fca00078e3cff */
[----:B------:R-:W-:-:S04]  /*4770*/  IMAD R8, R10, 0x200, R8 ;  /* 0x000002000a087824 */ /* 0x000fc800078e0208 */
[----:B------:R-:W-:-:S04]  /*4780*/  IMAD R11, R23, 0x2000, R8 ;  /* 0x00002000170b7824 */ /* 0x000fc800078e0208 */
[----:B0-----:R-:W-:Y:S02]  /*4790*/  IMAD R12, R11, 0x2, R2 ;  /* 0x000000020b0c7824 */ /* 0x001fe400078e0202 */
[----:B------:R-:W0:Y:S04]  /*47a0*/  LDS.128 R8, [R9+0xe400] ;  /* 0x00e4000009087984 */ /* 0x000e280000000c00 */
[----:B------:R-:W3:Y:S01]  /*47b0*/  LDS.128 R12, [R12+0xe400] ;  /* 0x00e400000c0c7984 */ /* 0x000ee20000000c00 */
[----:B------:R-:W-:Y:S05]  /*47c0*/  @P3 BRA `(.L_x_14430) ;  /* 0x0000000400503947 */ /* 0x000fea0003800000 */
[----:B------:R-:W-:Y:S01]  /*47d0*/  SHF.R.U64 R40, R40, 0x10, R41 ;  /* 0x0000001028287819 */ /* 0x000fe20000001229 */
[----:B---3--:R-:W-:Y:S01]  /*47e0*/  IMAD.MOV.U32 R96, RZ, RZ, R15 ;  /* 0x000000ffff607224 */ /* 0x008fe200078e000f */
[----:B------:R-:W-:Y:S01]  /*47f0*/  SHF.R.U32.HI R99, RZ, 0x10, R41 ;  /* 0x00000010ff637819 */ /* 0x000fe20000011629 */
[----:B------:R-:W-:Y:S01]  /*4800*/  HADD2.F32 R98, -RZ, R98.H0_H0 ;  /* 0x20000062ff627230 */ /* 0x000fe20000004100 */
[----:B------:R-:W-:Y:S01]  /*4810*/  MOV R41, R13 ;  /* 0x0000000d00297202 */ /* 0x000fe20000000f00 */
[----:B0-----:R-:W-:Y:S01]  /*4820*/  IMAD.MOV.U32 R13, RZ, RZ, R11 ;  /* 0x000000ffff0d7224 */ /* 0x001fe200078e000b */
[--C-:B------:R-:W-:Y:S01]  /*4830*/  SHF.R.U64 R36, R36, 0x10, R37.reuse ;  /* 0x0000001024247819 */ /* 0x100fe20000001225 */
[----:B------:R-:W-:Y:S01]  /*4840*/  HADD2.F32 R11, -RZ, R9.H0_H0 ;  /* 0x20000009ff0b7230 */ /* 0x000fe20000004100 */
[----:B------:R-:W-:Y:S01]  /*4850*/  SHF.R.U32.HI R97, RZ, 0x10, R37 ;  /* 0x00000010ff617819 */ /* 0x000fe20000011625 */
[----:B------:R-:W-:Y:S01]  /*4860*/  HADD2.F32 R15, -RZ, R41.H0_H0 ;  /* 0x20000029ff0f7230 */ /* 0x000fe20000004100 */
[----:B------:R-:W-:Y:S01]  /*4870*/  SHF.R.U64 R37, R38, 0x10, R39 ;  /* 0x0000001026257819 */ /* 0x000fe20000001227 */
[----:B------:R-:W-:Y:S01]  /*4880*/  HADD2.F32 R99, -RZ, R99.H0_H0 ;  /* 0x20000063ff637230 */ /* 0x000fe20000004100 */
[----:B------:R-:W-:Y:S01]  /*4890*/  SHF.R.U64 R38, R42, 0x10, R43 ;  /* 0x000000102a267819 */ /* 0x000fe2000000122b */
[----:B------:R-:W-:-:S02]  /*48a0*/  HADD2.F32 R42, -RZ, R9.H1_H1 ;  /* 0x30000009ff2a7230 */ /* 0x000fc40000004100 */
[-C--:B------:R-:W-:Y:S01]  /*48b0*/  FMUL.FTZ R100, R15, R98.reuse ;  /* 0x000000620f647220 */ /* 0x080fe20000410000 */
[----:B------:R-:W-:Y:S02]  /*48c0*/  HADD2.F32 R94, -RZ, R94.H0_H0 ;  /* 0x2000005eff5e7230 */ /* 0x000fe40000004100 */
[C---:B------:R-:W-:Y:S01]  /*48d0*/  FMUL.FTZ R98, R11.reuse, R98 ;  /* 0x000000620b627220 */ /* 0x040fe20000410000 */
[----:B------:R-:W-:Y:S02]  /*48e0*/  HADD2.F32 R41, -RZ, R41.H1_H1 ;  /* 0x30000029ff297230 */ /* 0x000fe40000004100 */
[-C--:B------:R-:W-:Y:S01]  /*48f0*/  FMUL.FTZ R102, R42, R99.reuse ;  /* 0x000000632a667220 */ /* 0x080fe20000410000 */
[----:B------:R-:W-:Y:S01]  /*4900*/  HADD2.F32 R97, -RZ, R97.H0_H0 ;  /* 0x20000061ff617230 */ /* 0x000fe20000004100 */
[----:B------:R-:W-:Y:S01]  /*4910*/  SHF.R.U32.HI R43, RZ, 0x10, R43 ;  /* 0x00000010ff2b7819 */ /* 0x000fe2000001162b */
[-C--:B------:R-:W-:Y:S01]  /*4920*/  FFMA.FTZ R9, R11, R94.reuse, -R100 ;  /* 0x0000005e0b097223 */ /* 0x080fe20000010864 */
[----:B------:R-:W-:Y:S01]  /*4930*/  FFMA.FTZ R11, R15, R94, R98 ;  /* 0x0000005e0f0b7223 */ /* 0x000fe20000010062 */
[C---:B------:R-:W-:Y:S01]  /*4940*/  FMUL.FTZ R101, R41.reuse, R99 ;  /* 0x0000006329657220 */ /* 0x040fe20000410000 */
[----:B------:R-:W-:Y:S01]  /*4950*/  FFMA.FTZ R94, R41, R97, R102 ;  /* 0x00000061295e7223 */ /* 0x000fe20000010066 */
[----:B------:R-:W-:Y:S01]  /*4960*/  SHF.R.U32.HI R39, RZ, 0x10, R39 ;  /* 0x00000010ff277819 */ /* 0x000fe20000011627 */
[----:B------:R-:W-:-:S02]  /*4970*/  HADD2.F32 R102, -RZ, R95.H1_H1 ;  /* 0x3000005fff667230 */ /* 0x000fc40000004100 */
[----:B------:R-:W-:Y:S01]  /*4980*/  FFMA.FTZ R42, R42, R97, -R101 ;  /* 0x000000612a2a7223 */ /* 0x000fe20000010865 */
[--C-:B------:R-:W-:Y:S02]  /*4990*/  HADD2.F32 R41, -RZ, R96.reuse.H0_H0 ;  /* 0x20000060ff297230 */ /* 0x100fe40000004100 */
[----:B------:R-:W-:Y:S02]  /*49a0*/  HADD2.F32 R98, -RZ, R96.H1_H1 ;  /* 0x30000060ff627230 */ /* 0x000fe40000004100 */
[----:B------:R-:W-:Y:S02]  /*49b0*/  HADD2.F32 R15, -RZ, R13.H0_H0 ;  /* 0x2000000dff0f7230 */ /* 0x000fe40000004100 */
[----:B------:R-:W-:Y:S01]  /*49c0*/  FMUL.FTZ R104, R41, R102 ;  /* 0x0000006629687220 */ /* 0x000fe20000410000 */
[----:B------:R-:W-:Y:S01]  /*49d0*/  HADD2.F32 R43, -RZ, R43.H0_H0 ;  /* 0x2000002bff2b7230 */ /* 0x000fe20000004100 */
[----:B------:R-:W-:Y:S01]  /*49e0*/  F2FP.F16.F32.PACK_AB R9, R42, R9 ;  /* 0x000000092a09723e */ /* 0x000fe200000000ff */
[----:B------:R-:W-:-:S02]  /*49f0*/  HADD2.F32 R96, -RZ, R13.H1_H1 ;  /* 0x3000000dff607230 */ /* 0x000fc40000004100 */
[C---:B------:R-:W-:Y:S01]  /*4a00*/  FMUL.FTZ R102, R15.reuse, R102 ;  /* 0x000000660f667220 */ /* 0x040fe20000410000 */
[----:B------:R-:W-:Y:S02]  /*4a10*/  HADD2.F32 R100, -RZ, R95.H0_H0 ;  /* 0x2000005fff647230 */ /* 0x000fe40000004100 */
[-C--:B------:R-:W-:Y:S01]  /*4a20*/  FMUL.FTZ R95, R98, R43.reuse ;  /* 0x0000002b625f7220 */ /* 0x080fe20000410000 */
[----:B------:R-:W-:Y:S02]  /*4a30*/  HADD2.F32 R39, -RZ, R39.H0_H0 ;  /* 0x20000027ff277230 */ /* 0x000fe40000004100 */
[C---:B------:R-:W-:Y:S01]  /*4a40*/  FMUL.FTZ R43, R96.reuse, R43 ;  /* 0x0000002b602b7220 */ /* 0x040fe20000410000 */
[----:B------:R-:W-:Y:S02]  /*4a50*/  HADD2.F32 R37, -RZ, R37.H0_H0 ;  /* 0x20000025ff257230 */ /* 0x000fe40000004100 */
[-C--:B------:R-:W-:Y:S01]  /*4a60*/  FFMA.FTZ R13, R15, R100.reuse, -R104 ;  /* 0x000000640f0d7223 */ /* 0x080fe20000010868 */
[----:B------:R-:W-:Y:S01]  /*4a70*/  FFMA.FTZ R15, R41, R100, R102 ;  /* 0x00000064290f7223 */ /* 0x000fe20000010066 */
[----:B------:R-:W-:Y:S01]  /*4a80*/  FFMA.FTZ R96, R96, R39, -R95 ;  /* 0x0000002760607223 */ /* 0x000fe2000001085f */
[----:B------:R-:W-:-:S02]  /*4a90*/  HADD2.F32 R41, -RZ, R93.H1_H1 ;  /* 0x3000005dff297230 */ /* 0x000fc40000004100 */
[----:B------:R-:W-:Y:S01]  /*4aa0*/  FFMA.FTZ R98, R98, R39, R43 ;  /* 0x0000002762627223 */ /* 0x000fe2000001002b */
[----:B------:R-:W-:Y:S02]  /*4ab0*/  HADD2.F32 R95, -RZ, R40.H0_H0 ;  /* 0x20000028ff5f7230 */ /* 0x000fe40000004100 */
[----:B------:R-:W-:Y:S01]  /*4ac0*/  HADD2.F32 R93, -RZ, R93.H0_H0 ;  /* 0x2000005dff5d7230 */ /* 0x000fe20000004100 */
[----:B------:R-:W-:Y:S01]  /*4ad0*/  F2FP.F16.F32.PACK_AB R96, R96, R13 ;  /* 0x0000000d6060723e */ /* 0x000fe200000000ff */
[----:B------:R-:W-:Y:S01]  /*4ae0*/  HADD2.F32 R40, -RZ, R12.H0_H0 ;  /* 0x2000000cff287230 */ /* 0x000fe20000004100 */
[----:B------:R-:W-:Y:S01]  /*4af0*/  F2FP.F16.F32.PACK_AB R13, R94, R11 ;  /* 0x0000000b5e0d723e */ /* 0x000fe200000000ff */
[----:B------:R-:W-:Y:S01]  /*4b00*/  HADD2.F32 R39, -RZ, R8.H0_H0 ;  /* 0x20000008ff277230 */ /* 0x000fe20000004100 */
[----:B------:R-:W-:Y:S01]  /*4b10*/  F2FP.F16.F32.PACK_AB R15, R98, R15 ;  /* 0x0000000f620f723e */ /* 0x000fe200000000ff */
[----:B------:R-:W-:Y:S02]  /*4b20*/  HADD2.F32 R12, -RZ, R12.H1_H1 ;  /* 0x3000000cff0c7230 */ /* 0x000fe40000004100 */
[----:B------:R-:W-:-:S02]  /*4b30*/  HADD2.F32 R8, -RZ, R8.H1_H1 ;  /* 0x30000008ff087230 */ /* 0x000fc40000004100 */
[----:B------:R-:W-:Y:S02]  /*4b40*/  HADD2.F32 R43, -RZ, R36.H0_H0 ;  /* 0x20000024ff2b7230 */ /* 0x000fe40000004100 */
[-C--:B------:R-:W-:Y:S01]  /*4b50*/  FMUL.FTZ R36, R40, R93.reuse ;  /* 0x0000005d28247220 */ /* 0x080fe20000410000 */
[C---:B------:R-:W-:Y:S01]  /*4b60*/  FMUL.FTZ R93, R39.reuse, R93 ;  /* 0x0000005d275d7220 */ /* 0x040fe20000410000 */
[-C--:B------:R-:W-:Y:S01]  /*4b70*/  FMUL.FTZ R97, R12, R95.reuse ;  /* 0x0000005f0c617220 */ /* 0x080fe20000410000 */
[----:B------:R-:W-:Y:S01]  /*4b80*/  FMUL.FTZ R95, R8, R95 ;  /* 0x0000005f085f7220 */ /* 0x000fe20000410000 */
[-C--:B------:R-:W-:Y:S01]  /*4b90*/  FFMA.FTZ R36, R39, R41.reuse, -R36 ;  /* 0x0000002927247223 */ /* 0x080fe20000010824 */
[----:B------:R-:W-:Y:S01]  /*4ba0*/  FFMA.FTZ R93, R40, R41, R93 ;  /* 0x00000029285d7223 */ /* 0x000fe2000001005d */
[-C--:B------:R-:W-:Y:S01]  /*4bb0*/  FFMA.FTZ R97, R8, R43.reuse, -R97 ;  /* 0x0000002b08617223 */ /* 0x080fe20000010861 */
[----:B------:R-:W-:Y:S01]  /*4bc0*/  FFMA.FTZ R40, R12, R43, R95 ;  /* 0x0000002b0c287223 */ /* 0x000fe2000001005f */
[----:B------:R-:W-:-:S02]  /*4bd0*/  HADD2.F32 R12, -RZ, R14.H0_H0 ;  /* 0x2000000eff0c7230 */ /* 0x000fc40000004100 */
[----:B------:R-:W-:Y:S02]  /*4be0*/  HADD2.F32 R41, -RZ, R92.H0_H0 ;  /* 0x2000005cff297230 */ /* 0x000fe40000004100 */
[----:B------:R-:W-:Y:S02]  /*4bf0*/  HADD2.F32 R43, -RZ, R38.H0_H0 ;  /* 0x20000026ff2b7230 */ /* 0x000fe40000004100 */
[----:B------:R-:W-:Y:S02]  /*4c00*/  HADD2.F32 R8, -RZ, R10.H0_H0 ;  /* 0x2000000aff087230 */ /* 0x000fe40000004100 */
[-C--:B------:R-:W-:Y:S01]  /*4c10*/  FMUL.FTZ R95, R12, R41.reuse ;  /* 0x000000290c5f7220 */ /* 0x080fe20000410000 */
[----:B------:R-:W-:Y:S02]  /*4c20*/  HADD2.F32 R14, -RZ, R14.H1_H1 ;  /* 0x3000000eff0e7230 */ /* 0x000fe40000004100 */
[----:B------:R-:W-:Y:S02]  /*4c30*/  HADD2.F32 R10, -RZ, R10.H1_H1 ;  /* 0x3000000aff0a7230 */ /* 0x000fe40000004100 */
[----:B------:R-:W-:Y:S01]  /*4c40*/  FMUL.FTZ R41, R8, R41 ;  /* 0x0000002908297220 */ /* 0x000fe20000410000 */
[----:B------:R-:W-:-:S02]  /*4c50*/  HADD2.F32 R39, -RZ, R92.H1_H1 ;  /* 0x3000005cff277230 */ /* 0x000fc40000004100 */
[-C--:B------:R-:W-:Y:S01]  /*4c60*/  FMUL.FTZ R99, R14, R43.reuse ;  /* 0x0000002b0e637220 */ /* 0x080fe20000410000 */
[----:B------:R-:W-:Y:S02]  /*4c70*/  IMAD.MOV.U32 R11, RZ, RZ, R96 ;  /* 0x000000ffff0b7224 */ /* 0x000fe400078e0060 */
[----:B------:R-:W-:Y:S01]  /*4c80*/  FMUL.FTZ R43, R10, R43 ;  /* 0x0000002b0a2b7220 */ /* 0x000fe20000410000 */
[-C--:B------:R-:W-:Y:S01]  /*4c90*/  FFMA.FTZ R95, R8, R39.reuse, -R95 ;  /* 0x00000027085f7223 */ /* 0x080fe2000001085f */
[----:B------:R-:W-:Y:S01]  /*4ca0*/  FFMA.FTZ R41, R12, R39, R41 ;  /* 0x000000270c297223 */ /* 0x000fe20000010029 */
[-C--:B------:R-:W-:Y:S01]  /*4cb0*/  FFMA.FTZ R10, R10, R37.reuse, -R99 ;  /* 0x000000250a0a7223 */ /* 0x080fe20000010863 */
[----:B------:R-:W-:Y:S01]  /*4cc0*/  FFMA.FTZ R14, R14, R37, R43 ;  /* 0x000000250e0e7223 */ /* 0x000fe2000001002b */
[----:B------:R-:W-:Y:S02]  /*4cd0*/  F2FP.F16.F32.PACK_AB R8, R97, R36 ;  /* 0x000000246108723e */ /* 0x000fe400000000ff */
[----:B------:R-:W-:-:S02]  /*4ce0*/  F2FP.F16.F32.PACK_AB R12, R40, R93 ;  /* 0x0000005d280c723e */ /* 0x000fc400000000ff */
[----:B------:R-:W-:Y:S02]  /*4cf0*/  F2FP.F16.F32.PACK_AB R10, R10, R95 ;  /* 0x0000005f0a0a723e */ /* 0x000fe400000000ff */
[----:B------:R-:W-:-:S07]  /*4d00*/  F2FP.F16.F32.PACK_AB R14, R14, R41 ;  /* 0x000000290e0e723e */ /* 0x000fce00000000ff */
.L_x_14430:
[----:B------:R-:W-:Y:S05]  /*4d10*/  BSYNC B2 ;  /* 0x0000000000027941 */ /* 0x000fea0003800000 */
.L_x_14429:
[----:B------:R-:W-:Y:S01]  /*4d20*/  ISETP.GE.AND P4, PT, R91, R85, PT ;  /* 0x000000555b00720c */ /* 0x000fe20003f86270 */
[----:B0-----:R0:W-:-:S12]  /*4d30*/  ST.E.128 desc[UR42][R78.64], R8 ;  /* 0x000000084e007985 */ /* 0x0011d8000c101d2a */
[----:B------:R-:W-:-:S05]  /*4d40*/  @!P4 IMAD.WIDE R80, R91, 0x2, R80 ;  /* 0x000000025b50c825 */ /* 0x000fca00078e0250 */
[----:B---3--:R0:W-:Y:S02]  /*4d50*/  @!P4 ST.E.128 desc[UR42][R80.64], R12 ;  /* 0x0000000c5000c985 */ /* 0x0081e4000c101d2a */
.L_x_14428:
[----:B------:R-:W-:Y:S05]  /*4d60*/  BSYNC B1 ;  /* 0x0000000000017941 */ /* 0x000fea0003800000 */
.L_x_14427:
[----:B------:R-:W-:-:S03]  /*4d70*/  UMOV UR4, 0xffffffff ;  /* 0xffffffff00047882 */ /* 0x000fc60000000000 */
[----:B------:R-:W-:Y:S05]  /*4d80*/  BRA.DIV UR4, `(.L_x_14431) ;  /* 0x000001d604347947 */ /* 0x000fea000b800000 */
[----:B--2---:R-:W2:Y:S04]  /*4d90*/  SHFL.IDX PT, R83, R83, 0x1, 0x1c1f ;  /* 0x003c1f0053537f89 */ /* 0x004ea800000e0000 */
[----:B------:R-:W0:Y:S02]  /*4da0*/  SHFL.IDX PT, R82, R82, 0x1, 0x1c1f ;  /* 0x003c1f0052527f89 */ /* 0x000e2400000e0000 */
.L_x_14743:
[----:B0-----:R-:W0:Y:S02]  /*4db0*/  S2R R8, SR_TID.X ;  /* 0x0000000000087919 */ /* 0x001e240000002100 */
[----:B0-----:R-:W-:-:S05]  /*4dc0*/  VIADD R9, R8, 0xffffff80 ;  /* 0xffffff8008097836 */ /* 0x001fca0000000000 */
[----:B------:R-:W-:-:S04]  /*4dd0*/  SHF.R.S32.HI R8, RZ, 0x1f, R9 ;  /* 0x0000001fff087819 */ /* 0x000fc80000011409 */
[----:B------:R-:W-:-:S04]  /*4de0*/  LEA.HI R8, R8, R9, RZ, 0x2 ;  /* 0x0000000908087211 */ /* 0x000fc800078f10ff */
[----:B------:R-:W-:-:S05]  /*4df0*/  SHF.R.S32.HI R8, RZ, 0x2, R8 ;  /* 0x00000002ff087819 */ /* 0x000fca0000011408 */
[----:B------:R-:W-:-:S05]  /*4e00*/  VIADD R8, R8, 0x60 ;  /* 0x0000006008087836 */ /* 0x000fca0000000000 */
[----:B------:R-:W-:-:S13]  /*4e10*/  ISETP.GE.OR P4, PT, R8, R76, P1 ;  /* 0x0000004c0800720c */ /* 0x000fda0000f86670 */
[----:B------:R-:W-:Y:S05]  /*4e20*/  @P4 BRA `(.L_x_14414) ;  /* 0x0000000c00044947 */ /* 0x000fea0003800000 */
[----:B------:R-:W5:Y:S04]  /*4e30*/  LDL R11, [R1+0x38] ;  /* 0x00003800010b7983 */ /* 0x000f680000100800 */
[----:B------:R-:W3:Y:S04]  /*4e40*/  LDL R10, [R1+0x64] ;  /* 0x00006400010a7983 */ /* 0x000ee80000100800 */
[----:B------:R-:W4:Y:S01]  /*4e50*/  LDL R9, [R1+0x48] ;  /* 0x0000480001097983 */ /* 0x000f220000100800 */
[----:B------:R-:W-:Y:S01]  /*4e60*/  SEL R87, R58, R87, !P0 ;  /* 0x000000573a577207 */ /* 0x000fe20004000000 */
[----:B------:R-:W-:Y:S01]  /*4e70*/  BSSY B1, `(.L_x_14432) ;  /* 0x0000068000017945 */ /* 0x000fe20003800000 */
[----:B------:R-:W-:-:S02]  /*4e80*/  LEA R36, P4, R6, R82, 0x1 ;  /* 0x0000005206247211 */ /* 0x000fc400078808ff */
[----:B------:R-:W-:Y:S02]  /*4e90*/  SHF.R.S32.HI R8, RZ, 0x1f, R87 ;  /* 0x0000001fff087819 */ /* 0x000fe40000011457 */
[----:B--2---:R-:W-:Y:S02]  /*4ea0*/  LEA.HI.X R37, R6, R83, R4, 0x1, P4 ;  /* 0x0000005306257211 */ /* 0x004fe400020f0c04 */
[----:B------:R-:W-:-:S04]  /*4eb0*/  LEA.HI R8, R8, R87, RZ, 0x4 ;  /* 0x0000005708087211 */ /* 0x000fc800078f20ff */
[----:B------:R-:W-:-:S05]  /*4ec0*/  LEA.HI.SX32 R8, R8, R5, 0x1c ;  /* 0x0000000508087211 */ /* 0x000fca00078fe2ff */
[----:B------:R-:W-:-:S05]  /*4ed0*/  IMAD.SHL.U32 R38, R8, 0x8, RZ ;  /* 0x0000000808267824 */ /* 0x000fca00078e00ff */
[----:B-----5:R-:W-:-:S04]  /*4ee0*/  LOP3.LUT R8, R11, 0x38, R38, 0xf8, !PT ;  /* 0x000000380b087812 */ /* 0x020fc800078ef826 */
[----:B---3--:R-:W-:-:S05]  /*4ef0*/  LOP3.LUT R8, R8, R10, RZ, 0x3c, !PT ;  /* 0x0000000a08087212 */ /* 0x008fca00078e3cff */
[----:B----4-:R-:W-:Y:S02]  /*4f00*/  IMAD.IADD R8, R9, 0x1, R8 ;  /* 0x0000000109087824 */ /* 0x010fe400078e0208 */
[C---:B------:R-:W-:Y:S02]  /*4f10*/  IMAD R9, R23.reuse, 0x2000, R0 ;  /* 0x0000200017097824 */ /* 0x040fe400078e0200 */
[----:B------:R-:W-:-:S03]  /*4f20*/  IMAD R11, R23, 0x2000, R8 ;  /* 0x00002000170b7824 */ /* 0x000fc600078e0208 */
[----:B------:R-:W-:Y:S01]  /*4f30*/  LEA R9, R9, R2, 0x1 ;  /* 0x0000000209097211 */ /* 0x000fe200078e08ff */
[----:B------:R-:W-:-:S05]  /*4f40*/  IMAD R12, R11, 0x2, R2 ;  /* 0x000000020b0c7824 */ /* 0x000fca00078e0202 */
[----:B------:R-:W0:Y:S04]  /*4f50*/  LDS.128 R8, [R9+0xe400] ;  /* 0x00e4000009087984 */ /* 0x000e280000000c00 */
[----:B------:R-:W2:Y:S01]  /*4f60*/  LDS.128 R12, [R12+0xe400] ;  /* 0x00e400000c0c7984 */ /* 0x000ea20000000c00 */
[----:B------:R-:W-:Y:S05]  /*4f70*/  @P3 BRA `(.L_x_14433) ;  /* 0x00000004005c3947 */ /* 0x000fea0003800000 */
[----:B0-----:R-:W-:Y:S01]  /*4f80*/  IMAD.MOV.U32 R43, RZ, RZ, R8 ;  /* 0x000000ffff2b7224 */ /* 0x001fe200078e0008 */
[----:B------:R-:W-:Y:S01]  /*4f90*/  SHF.R.U64 R42, R48, 0x10, R49 ;  /* 0x00000010302a7819 */ /* 0x000fe20000001231 */
[----:B--2---:R-:W-:Y:S01]  /*4fa0*/  IMAD.MOV.U32 R8, RZ, RZ, R13 ;  /* 0x000000ffff087224 */ /* 0x004fe200078e000d */
[----:B------:R-:W-:Y:S01]  /*4fb0*/  SHF.R.U32.HI R48, RZ, 0x10, R49 ;  /* 0x00000010ff307819 */ /* 0x000fe20000011631 */
[----:B------:R-:W-:Y:S01]  /*4fc0*/  HADD2.F32 R49, -RZ, R90.H1_H1 ;  /* 0x3000005aff317230 */ /* 0x000fe20000004100 */
[--C-:B------:R-:W-:Y:S01]  /*4fd0*/  SHF.R.U64 R41, R44, 0x10, R45.reuse ;  /* 0x000000102c297819 */ /* 0x100fe2000000122d */
[----:B------:R-:W-:Y:S01]  /*4fe0*/  IMAD.MOV.U32 R44, RZ, RZ, R12 ;  /* 0x000000ffff2c7224 */ /* 0x000fe200078e000c */
[----:B------:R-:W-:Y:S01]  /*4ff0*/  SHF.R.U32.HI R79, RZ, 0x10, R45 ;  /* 0x00000010ff4f7819 */ /* 0x000fe2000001162d */
[----:B------:R-:W-:Y:S01]  /*5000*/  IMAD.MOV.U32 R45, RZ, RZ, R15 ;  /* 0x000000ffff2d7224 */ /* 0x000fe200078e000f */
[--C-:B------:R-:W-:Y:S01]  /*5010*/  SHF.R.U64 R39, R46, 0x10, R47.reuse ;  /* 0x000000102e277819 */ /* 0x100fe2000000122f */
[--C-:B------:R-:W-:Y:S01]  /*5020*/  HADD2.F32 R12, -RZ, R8.reuse.H0_H0 ;  /* 0x20000008ff0c7230 */ /* 0x100fe20000004100 */
[----:B------:R-:W-:Y:S01]  /*5030*/  SHF.R.U32.HI R78, RZ, 0x10, R47 ;  /* 0x00000010ff4e7819 */ /* 0x000fe2000001162f */
[----:B------:R-:W-:Y:S01]  /*5040*/  HADD2.F32 R15, -RZ, R8.H1_H1 ;  /* 0x30000008ff0f7230 */ /* 0x000fe20000004100 */
[----:B------:R-:W-:Y:S01]  /*5050*/  SHF.R.U64 R40, R50, 0x10, R51 ;  /* 0x0000001032287819 */ /* 0x000fe20000001233 */
[----:B------:R-:W-:Y:S01]  /*5060*/  IMAD.MOV.U32 R13, RZ, RZ, R11 ;  /* 0x000000ffff0d7224 */ /* 0x000fe200078e000b */
[----:B------:R-:W-:Y:S01]  /*5070*/  SHF.R.U32.HI R51, RZ, 0x10, R51 ;  /* 0x00000010ff337819 */ /* 0x000fe20000011633 */
[----:B------:R-:W-:-:S02]  /*5080*/  HADD2.F32 R8, -RZ, R9.H0_H0 ;  /* 0x20000009ff087230 */ /* 0x000fc40000004100 */
[----:B------:R-:W-:Y:S02]  /*5090*/  HADD2.F32 R48, -RZ, R48.H0_H0 ;  /* 0x20000030ff307230 */ /* 0x000fe40000004100 */
[----:B------:R-:W-:Y:S02]  /*50a0*/  HADD2.F32 R11, -RZ, R9.H1_H1 ;  /* 0x30000009ff0b7230 */ /* 0x000fe40000004100 */
        /* <DEDUP_REMOVED lines=10> */
[----:B------:R-:W-:-:S02]  /*5150*/  HADD2.F32 R46, -RZ, R45.H0_H0 ;  /* 0x2000002dff2e7230 */ /* 0x000fc40000004100 */
[----:B------:R-:W-:Y:S01]  /*5160*/  HADD2.F32 R45, -RZ, R45.H1_H1 ;  /* 0x3000002dff2d7230 */ /* 0x000fe20000004100 */
[----:B------:R-:W-:Y:S01]  /*5170*/  F2FP.F16.F32.PACK_AB R11, R11, R8 ;  /* 0x000000080b0b723e */ /* 0x000fe200000000ff */
[----:B------:R-:W-:Y:S02]  /*5180*/  HADD2.F32 R15, -RZ, R13.H0_H0 ;  /* 0x2000000dff0f7230 */ /* 0x000fe40000004100 */
[----:B------:R-:W-:Y:S02]  /*5190*/  HADD2.F32 R50, -RZ, R51.H0_H0 ;  /* 0x20000033ff327230 */ /* 0x000fe40000004100 */
[----:B------:R-:W-:Y:S02]  /*51a0*/  HADD2.F32 R49, -RZ, R89.H0_H0 ;  /* 0x20000059ff317230 */ /* 0x000fe40000004100 */
[----:B------:R-:W-:Y:S02]  /*51b0*/  HADD2.F32 R13, -RZ, R13.H1_H1 ;  /* 0x3000000dff0d7230 */ /* 0x000fe40000004100 */
[----:B------:R-:W-:Y:S01]  /*51c0*/  FMUL.FTZ R80, R45, R50 ;  /* 0x000000322d507220 */ /* 0x000fe20000410000 */
[----:B------:R-:W-:-:S02]  /*51d0*/  HADD2.F32 R47, -RZ, R84.H1_H1 ;  /* 0x30000054ff2f7230 */ /* 0x000fc40000004100 */
[-C--:B------:R-:W-:Y:S01]  /*51e0*/  FMUL.FTZ R51, R15, R49.reuse ;  /* 0x000000310f337220 */ /* 0x080fe20000410000 */
[----:B------:R-:W-:Y:S02]  /*51f0*/  HADD2.F32 R48, -RZ, R78.H0_H0 ;  /* 0x2000004eff307230 */ /* 0x000fe40000004100 */
[C---:B------:R-:W-:Y:S01]  /*5200*/  FMUL.FTZ R78, R46.reuse, R49 ;  /* 0x000000312e4e7220 */ /* 0x040fe20000410000 */
[----:B------:R-:W-:Y:S01]  /*5210*/  FMUL.FTZ R50, R13, R50 ;  /* 0x000000320d327220 */ /* 0x000fe20000410000 */
[----:B------:R-:W-:Y:S02]  /*5220*/  HADD2.F32 R42, -RZ, R42.H0_H0 ;  /* 0x2000002aff2a7230 */ /* 0x000fe40000004100 */
[-C--:B------:R-:W-:Y:S01]  /*5230*/  FFMA.FTZ R51, R46, R47.reuse, R51 ;  /* 0x0000002f2e337223 */ /* 0x080fe20000010033 */
[----:B------:R-:W-:Y:S01]  /*5240*/  FFMA.FTZ R49, R15, R47, -R78 ;  /* 0x0000002f0f317223 */ /* 0x000fe2000001084e */
[-C--:B------:R-:W-:Y:S01]  /*5250*/  FFMA.FTZ R80, R13, R48.reuse, -R80 ;  /* 0x000000300d507223 */ /* 0x080fe20000010850 */
[----:B------:R-:W-:Y:S01]  /*5260*/  FFMA.FTZ R90, R45, R48, R50 ;  /* 0x000000302d5a7223 */ /* 0x000fe20000010032 */
[----:B------:R-:W-:-:S02]  /*5270*/  HADD2.F32 R48, -RZ, R89.H1_H1 ;  /* 0x30000059ff307230 */ /* 0x000fc40000004100 */
[--C-:B------:R-:W-:Y:S01]  /*5280*/  HADD2.F32 R15, -RZ, R44.reuse.H0_H0 ;  /* 0x2000002cff0f7230 */ /* 0x100fe20000004100 */
[----:B------:R-:W-:Y:S01]  /*5290*/  F2FP.F16.F32.PACK_AB R49, R80, R49 ;  /* 0x000000315031723e */ /* 0x000fe200000000ff */
[--C-:B------:R-:W-:Y:S02]  /*52a0*/  HADD2.F32 R13, -RZ, R43.reuse.H0_H0 ;  /* 0x2000002bff0d7230 */ /* 0x100fe40000004100 */
[----:B------:R-:W-:Y:S02]  /*52b0*/  HADD2.F32 R44, -RZ, R44.H1_H1 ;  /* 0x3000002cff2c7230 */ /* 0x000fe40000004100 */
[-C--:B------:R-:W-:Y:S01]  /*52c0*/  FMUL.FTZ R50, R15, R48.reuse ;  /* 0x000000300f327220 */ /* 0x080fe20000410000 */
[----:B------:R-:W-:Y:S02]  /*52d0*/  HADD2.F32 R43, -RZ, R43.H1_H1 ;  /* 0x3000002bff2b7230 */ /* 0x000fe40000004100 */
[----:B------:R-:W-:Y:S01]  /*52e0*/  FMUL.FTZ R48, R13, R48 ;  /* 0x000000300d307220 */ /* 0x000fe20000410000 */
[----:B------:R-:W-:-:S02]  /*52f0*/  HADD2.F32 R46, -RZ, R86.H0_H0 ;  /* 0x20000056ff2e7230 */ /* 0x000fc40000004100 */
[CC--:B------:R-:W-:Y:S01]  /*5300*/  FMUL.FTZ R78, R44.reuse, R42.reuse ;  /* 0x0000002a2c4e7220 */ /* 0x0c0fe20000410000 */
[----:B------:R-:W-:Y:S02]  /*5310*/  HADD2.F32 R41, -RZ, R41.H0_H0 ;  /* 0x20000029ff297230 */ /* 0x000fe40000004100 */
[----:B------:R-:W-:Y:S01]  /*5320*/  FMUL.FTZ R45, R43, R42 ;  /* 0x0000002a2b2d7220 */ /* 0x000fe20000410000 */
[----:B------:R-:W-:Y:S02]  /*5330*/  HADD2.F32 R86, -RZ, R86.H1_H1 ;  /* 0x30000056ff567230 */ /* 0x000fe40000004100 */
[-C--:B------:R-:W-:Y:S01]  /*5340*/  FFMA.FTZ R48, R15, R46.reuse, R48 ;  /* 0x0000002e0f307223 */ /* 0x080fe20000010030 */
[----:B------:R-:W-:Y:S01]  /*5350*/  FFMA.FTZ R50, R13, R46, -R50 ;  /* 0x0000002e0d327223 */ /* 0x000fe20000010832 */
        /* <DEDUP_REMOVED lines=12> */
[----:B------:R-:W-:Y:S02]  /*5420*/  HADD2.F32 R39, -RZ, R39.H0_H0 ;  /* 0x20000027ff277230 */ /* 0x000fe40000004100 */
[C---:B------:R-:W-:Y:S01]  /*5430*/  FMUL.FTZ R41, R10.reuse, R41 ;  /* 0x000000290a297220 */ /* 0x040fe20000410000 */
        /* <DEDUP_REMOVED lines=11> */
.L_x_14433:
[----:B------:R-:W-:Y:S05]  /*54f0*/  BSYNC B1 ;  /* 0x0000000000017941 */ /* 0x000fea0003800000 */
.L_x_14432:
[----:B------:R-:W-:Y:S01]  /*5500*/  ISETP.GE.AND P3, PT, R38, R85, PT ;  /* 0x000000552600720c */ /* 0x000fe20003f66270 */
[----:B0-----:R0:W-:Y:S02]  /*5510*/  ST.E.128 desc[UR42][R36.64], R8 ;  /* 0x0000000824007985 */ /* 0x0011e4000c101d2a */
[----:B0-----:R-:W-:Y:S01]  /*5520*/  IMAD.MOV.U32 R8, RZ, RZ, R82 ;  /* 0x000000ffff087224 */ /* 0x001fe200078e0052 */
[----:B------:R-:W-:-:S09]  /*5530*/  MOV R9, R83 ;  /* 0x0000005300097202 */ /* 0x000fd20000000f00 */
[----:B------:R-:W-:Y:S05]  /*5540*/  @P3 BRA `(.L_x_14414) ;  /* 0x00000004003c3947 */ /* 0x000fea0003800000 */
[----:B------:R-:W-:-:S05]  /*5550*/  IMAD.WIDE R8, R38, 0x2, R8 ;  /* 0x0000000226087825 */ /* 0x000fca00078e0208 */
[----:B--2---:R0:W-:Y:S01]  /*5560*/  ST.E.128 desc[UR42][R8.64], R12 ;  /* 0x0000000c08007985 */ /* 0x0041e2000c101d2a */
[----:B------:R-:W-:Y:S05]  /*5570*/  BRA `(.L_x_14414) ;  /* 0x0000000400307947 */ /* 0x000fea0003800000 */
.L_x_14395:
[----:B------:R-:W-:-:S06]  /*5580*/  UISETP.NE.AND UP0, UPT, UR39, 0x3, UPT ;  /* 0x000000032700788c */ /* 0x000fcc000bf05270 */
[----:B------:R-:W-:-:S13]  /*5590*/  PLOP3.LUT P5, PT, PT, PT, UP0, 0x80, 0x0 ;  /* 0x000000000000781c */ /* 0x000fda0003faf008 */
[----:B------:R-:W-:Y:S05]  /*55a0*/  @!P5 BRA `(.L_x_14434) ;  /* 0x000000000004d947 */ /* 0x000fea0003800000 */
[----:B------:R-:W-:Y:S01]  /*55b0*/  BPT.TRAP 0x1 ;  /* 0x000000040000795c */ /* 0x000fe20000300000 */
.L_x_14434:
[----:B------:R-:W2:Y:S01]  /*55c0*/  LDL R8, [R1+0x14] ;  /* 0x0000140001087983 */ /* 0x000ea20000100800 */
[----:B------:R-:W-:Y:S01]  /*55d0*/  IMAD R69, R23, 0x8, R2 ;  /* 0x0000000817457824 */ /* 0x000fe200078e0202 */
[----:B------:R-:W-:Y:S01]  /*55e0*/  BSSY B1, `(.L_x_14435) ;  /* 0x0000005000017945 */ /* 0x000fe20003800000 */
[----:B------:R-:W-:Y:S02]  /*55f0*/  SHF.R.S32.HI R74, RZ, 0x1f, R73 ;  /* 0x0000001fff4a7819 */ /* 0x000fe40000011449 */
[----:B--2---:R-:W-:-:S04]  /*5600*/  SHF.L.U32 R77, R8, 0x1f, RZ ;  /* 0x0000001f084d7819 */ /* 0x004fc800000006ff */
[----:B------:R-:W0:Y:S02]  /*5610*/  SYNCS.PHASECHK.TRANS64.TRYWAIT P3, [R69+URZ+0x16890], R77 ;  /* 0x0168904d450075a7 */ /* 0x000e24000806017f */
[----:B0-----:R-:W-:Y:S05]  /*5620*/  @!P3 BRA `(.L_x_14436) ;  /* 0x000001cc0058b947 */ /* 0x001fea0003800000 */
.L_x_14744:
[----:B------:R-:W-:Y:S05]  /*5630*/  BSYNC B1 ;  /* 0x0000000000017941 */ /* 0x000fea0003800000 */
.L_x_14435:
[----:B------:R-:W2:Y:S01]  /*5640*/  LDL R12, [R1+0x4] ;  /* 0x00000400010c7983 */ /* 0x000ea20000100800 */
[----:B------:R-:W-:Y:S01]  /*5650*/  ULDC.64 UR4, c[0x0][0x300] ;  /* 0x0000c00000047ab9 */ /* 0x000fe20000000a00 */
[----:B-----5:R-:W-:Y:S01]  /*5660*/  SHF.R.S32.HI R75, RZ, 0x1f, R72 ;  /* 0x0000001fff4b7819 */ /* 0x020fe20000011448 */
[----:B------:R-:W-:Y:S01]  /*5670*/  IMAD R10, R74, UR4, RZ ;  /* 0x000000044a0a7c24 */ /* 0x000fe2000f8e02ff */
[----:B------:R-:W1:Y:S01]  /*5680*/  S2R R14, SR_TID.X ;  /* 0x00000000000e7919 */ /* 0x000e620000002100 */
[----:B------:R-:W-:Y:S01]  /*5690*/  IMAD.WIDE.U32 R8, R73, UR4, RZ ;  /* 0x0000000449087c25 */ /* 0x000fe2000f8e00ff */
[----:B------:R-:W-:-:S03]  /*56a0*/  ULDC.64 UR6, c[0x0][0x2e8] ;  /* 0x0000ba0000067ab9 */ /* 0x000fc60000000a00 */
        /* <DEDUP_REMOVED lines=10> */
[----:B-1----:R-:W-:Y:S02]  /*5750*/  VIADD R14, R14, 0xffffff80 ;  /* 0xffffff800e0e7836 */ /* 0x002fe40000000000 */
[----:B--2---:R-:W-:Y:S01]  /*5760*/  IMAD.WIDE.U32 R8, R12, UR4, R8 ;  /* 0x000000040c087c25 */ /* 0x004fe2000f8e0008 */
[----:B------:R-:W-:-:S03]  /*5770*/  UMOV UR4, 0xffffffff ;  /* 0xffffffff00047882 */ /* 0x000fc60000000000 */
[----:B------:R-:W-:Y:S01]  /*5780*/  IMAD R9, R12, UR5, R9 ;  /* 0x000000050c097c24 */ /* 0x000fe2000f8e0209 */
[----:B------:R-:W-:Y:S02]  /*5790*/  SHF.R.S32.HI R12, RZ, 0x1f, R14 ;  /* 0x0000001fff0c7819 */ /* 0x000fe4000001140e */
[----:B------:R-:W-:Y:S02]  /*57a0*/  LEA R36, P3, R8, UR6, 0x1 ;  /* 0x0000000608247c11 */ /* 0x000fe4000f8608ff */
[----:B------:R-:W-:Y:S02]  /*57b0*/  LEA.HI R12, R12, R14, RZ, 0x2 ;  /* 0x0000000e0c0c7211 */ /* 0x000fe400078f10ff */
[----:B------:R-:W-:Y:S02]  /*57c0*/  LEA.HI.X R38, R8, UR7, R9, 0x1, P3 ;  /* 0x0000000708267c11 */ /* 0x000fe400098f0c09 */
[----:B------:R-:W-:-:S05]  /*57d0*/  SHF.R.S32.HI R12, RZ, 0x2, R12 ;  /* 0x00000002ff0c7819 */ /* 0x000fca000001140c */
[----:B------:R-:W-:-:S05]  /*57e0*/  IMAD.IADD R39, R76, 0x1, -R12 ;  /* 0x000000014c277824 */ /* 0x000fca00078e0a0c */
[----:B------:R-:W-:Y:S01]  /*57f0*/  ISETP.GE.AND P3, PT, R39, 0x1, PT ;  /* 0x000000012700780c */ /* 0x000fe20003f66270 */
[----:B------:R-:W-:-:S12]  /*5800*/  BRA.DIV UR4, `(.L_x_14437) ;  /* 0x000001ca04f47947 */ /* 0x000fd8000b800000 */
[----:B------:R1:W2:Y:S04]  /*5810*/  SHFL.IDX PT, R9, R38, RZ, 0x1c1f ;  /* 0x001c1fff26097589 */ /* 0x0002a800000e0000 */
[----:B------:R1:W3:Y:S02]  /*5820*/  SHFL.IDX PT, R37, R36, RZ, 0x1c1f ;  /* 0x001c1fff24257589 */ /* 0x0002e400000e0000 */
.L_x_14748:
[----:B------:R-:W-:Y:S04]  /*5830*/  BSSY B1, `(.L_x_14438) ;  /* 0x000000e000017945 */ /* 0x000fe80003800000 */
[----:B------:R-:W-:Y:S05]  /*5840*/  @!P3 BRA `(.L_x_14439) ;  /* 0x000000000030b947 */ /* 0x000fea0003800000 */
[----:B------:R-:W4:Y:S01]  /*5850*/  LDL R8, [R1+0x10] ;  /* 0x0000100001087983 */ /* 0x000f220000100800 */
[----:B------:R-:W-:Y:S02]  /*5860*/  ULDC UR4, c[0x0][0x2f4] ;  /* 0x0000bd0000047ab9 */ /* 0x000fe40000000800 */
[----:B------:R-:W-:-:S13]  /*5870*/  ISETP.GE.AND P3, PT, R16, UR4, PT ;  /* 0x0000000410007c0c */ /* 0x000fda000bf66270 */
[----:B---3--:R-:W-:-:S04]  /*5880*/  @!P3 LEA R14, P4, R16, R37, 0x1 ;  /* 0x00000025100eb211 */ /* 0x008fc800078808ff */
[----:B--2---:R-:W-:Y:S02]  /*5890*/  @!P3 LEA.HI.X R15, R16, R9, R17, 0x1, P4 ;  /* 0x00000009100fb211 */ /* 0x004fe400020f0c11 */
[----:B------:R-:W-:-:S13]  /*58a0*/  ISETP.GE.AND P4, PT, R18, UR4, PT ;  /* 0x0000000412007c0c */ /* 0x000fda000bf86270 */
[----:B------:R-:W-:-:S04]  /*58b0*/  @!P4 LEA R12, P6, R18, R37, 0x1 ;  /* 0x00000025120cc211 */ /* 0x000fc800078c08ff */
[----:B----4-:R-:W-:Y:S02]  /*58c0*/  @!P4 LEA.HI.X R13, R18, R9, R8, 0x1, P6 ;  /* 0x00000009120dc211 */ /* 0x010fe400030f0c08 */
[----:B------:R-:W2:Y:S04]  /*58d0*/  @!P3 LDS.128 R8, [R71+0xe000] ;  /* 0x00e000004708b984 */ /* 0x000ea80000000c00 */
[----:B--2---:R-:W-:Y:S04]  /*58e0*/  @!P3 ST.E.128 desc[UR42][R14.64], R8 ;  /* 0x000000080e00b985 */ /* 0x004fe8000c101d2a */
[----:B------:R-:W2:Y:S04]  /*58f0*/  @!P4 LDS.128 R8, [R70+0xe000] ;  /* 0x00e000004608c984 */ /* 0x000ea80000000c00 */
[----:B--2---:R4:W-:Y:S02]  /*5900*/  @!P4 ST.E.128 desc[UR42][R12.64], R8 ;  /* 0x000000080c00c985 */ /* 0x0049e4000c101d2a */
.L_x_14439:
[----:B------:R-:W-:Y:S05]  /*5910*/  BSYNC B1 ;  /* 0x0000000000017941 */ /* 0x000fea0003800000 */
.L_x_14438:
[----:B------:R-:W-:-:S03]  /*5920*/  UMOV UR4, 0xffffffff ;  /* 0xffffffff00047882 */ /* 0x000fc60000000000 */
[----:B------:R-:W-:Y:S05]  /*5930*/  BRA.DIV UR4, `(.L_x_14440) ;  /* 0x000001ca04f47947 */ /* 0x000fea000b800000 */
[----:B--2-4-:R2:W4:Y:S04]  /*5940*/  SHFL.IDX PT, R9, R38, 0x1, 0x1c1f ;  /* 0x003c1f0026097f89 */ /* 0x01452800000e0000 */
[----:B---3--:R2:W3:Y:S02]  /*5950*/  SHFL.IDX PT, R37, R36, 0x1, 0x1c1f ;  /* 0x003c1f0024257f89 */ /* 0x0084e400000e0000 */
.L_x_14752:
[----:B------:R-:W-:-:S13]  /*5960*/  ISETP.GE.AND P3, PT, R39, 0x61, PT ;  /* 0x000000612700780c */ /* 0x000fda0003f66270 */
[----:B------:R-:W-:Y:S05]  /*5970*/  @!P3 BRA `(.L_x_14414) ;  /* 0x000000000030b947 */ /* 0x000fea0003800000 */
[----:B------:R-:W5:Y:S01]  /*5980*/  LDL R8, [R1+0x10] ;  /* 0x0000100001087983 */ /* 0x000f620000100800 */
[----:B------:R-:W-:Y:S02]  /*5990*/  ULDC UR4, c[0x0][0x2f4] ;  /* 0x0000bd0000047ab9 */ /* 0x000fe40000000800 */
[----:B------:R-:W-:-:S13]  /*59a0*/  ISETP.GE.AND P3, PT, R16, UR4, PT ;  /* 0x0000000410007c0c */ /* 0x000fda000bf66270 */
[----:B---3--:R-:W-:-:S04]  /*59b0*/  @!P3 LEA R14, P4, R16, R37, 0x1 ;  /* 0x00000025100eb211 */ /* 0x008fc800078808ff */
[----:B----4-:R-:W-:Y:S02]  /*59c0*/  @!P3 LEA.HI.X R15, R16, R9, R17, 0x1, P4 ;  /* 0x00000009100fb211 */ /* 0x010fe400020f0c11 */
[----:B------:R-:W-:-:S13]  /*59d0*/  ISETP.GE.AND P4, PT, R18, UR4, PT ;  /* 0x0000000412007c0c */ /* 0x000fda000bf86270 */
[----:B------:R-:W-:-:S04]  /*59e0*/  @!P4 LEA R12, P6, R18, R37, 0x1 ;  /* 0x00000025120cc211 */ /* 0x000fc800078c08ff */
[----:B-----5:R-:W-:Y:S02]  /*59f0*/  @!P4 LEA.HI.X R13, R18, R9, R8, 0x1, P6 ;  /* 0x00000009120dc211 */ /* 0x020fe400030f0c08 */
[----:B------:R-:W3:Y:S04]  /*5a00*/  @!P3 LDS.128 R8, [R71+0x11000] ;  /* 0x011000004708b984 */ /* 0x000ee80000000c00 */
[----:B---3--:R-:W-:Y:S04]  /*5a10*/  @!P3 ST.E.128 desc[UR42][R14.64], R8 ;  /* 0x000000080e00b985 */ /* 0x008fe8000c101d2a */
[----:B------:R-:W3:Y:S04]  /*5a20*/  @!P4 LDS.128 R8, [R70+0x11000] ;  /* 0x011000004608c984 */ /* 0x000ee80000000c00 */
[----:B---3--:R3:W-:Y:S02]  /*5a30*/  @!P4 ST.E.128 desc[UR42][R12.64], R8 ;  /* 0x000000080c00c985 */ /* 0x0087e4000c101d2a */
.L_x_14414:
[----:B------:R-:W-:Y:S05]  /*5a40*/  BSYNC B0 ;  /* 0x0000000000007941 */ /* 0x000fea0003800000 */
.L_x_14394:
[----:B0-234-:R-:W0:Y:S01]  /*5a50*/  S2R R8, SR_TID.X ;  /* 0x0000000000087919 */ /* 0x01de220000002100 */
        /* <DEDUP_REMOVED lines=8> */
[----:B--2---:R2:W-:Y:S01]  /*5ae0*/  BAR.SYNC.DEFER_BLOCKING R60, 0x80 ;  /* 0x0002003c0000751d */ /* 0x0045e20000010000 */
[----:B0-----:R-:W-:-:S13]  /*5af0*/  LOP3.LUT P3, RZ, R8, 0x7f, RZ, 0xc0, !PT ;  /* 0x0000007f08ff7812 */ /* 0x001fda000786c0ff */
[----:B------:R-:W-:-:S05]  /*5b00*/  @!P3 VIADD R8, R69, 0x168a0 ;  /* 0x000168a04508b836 */ /* 0x000fca0000000000 */
[----:B------:R-:W-:-:S04]  /*5b10*/  @!P3 PRMT R8, RZ, 0x654, R8 ;  /* 0x00000654ff08b816 */ /* 0x000fc80000000008 */
[----:B------:R2:W-:Y:S01]  /*5b20*/  @!P3 SYNCS.ARRIVE.TRANS64.RED.A1T0 RZ, [R8+URZ], RZ ;  /* 0x000000ff08ffb9a7 */ /* 0x0005e2000810043f */
[----:B------:R-:W-:Y:S05]  /*5b30*/  @!P5 BRA `(.L_x_14442) ;  /* 0x000000000004d947 */ /* 0x000fea0003800000 */
[----:B------:R-:W-:Y:S01]  /*5b40*/  BPT.TRAP 0x1 ;  /* 0x000000040000795c */ /* 0x000fe20000300000 */
.L_x_14442:
[----:B------:R-:W-:Y:S05]  /*5b50*/  BSYNC B0 ;  /* 0x0000000000007941 */ /* 0x000fea0003800000 */
.L_x_14441:
[----:B------:R-:W0:Y:S01]  /*5b60*/  SYNCS.PHASECHK.TRANS64.TRYWAIT P4, [R69+URZ+0x168b0], R77 ;  /* 0x0168b04d450075a7 */ /* 0x000e22000808017f */
[----:B------:R-:W-:Y:S01]  /*5b70*/  ULDC UR40, c[0x0][0x2f4] ;  /* 0x0000bd0000287ab9 */ /* 0x000fe20000000800 */
[----:B------:R-:W-:Y:S04]  /*5b80*/  BSSY B0, `(.L_x_14443) ;  /* 0x0000002000007945 */ /* 0x000fe80003800000 */
[----:B0-----:R-:W-:Y:S05]  /*5b90*/  @!P4 BRA `(.L_x_14444) ;  /* 0x000001c800a8c947 */ /* 0x001fea0003800000 */
.L_x_14753:
[----:B------:R-:W-:Y:S05]  /*5ba0*/  BSYNC B0 ;  /* 0x0000000000007941 */ /* 0x000fea0003800000 */
.L_x_14443:
[----:B------:R-:W3:Y:S01]  /*5bb0*/  LDL R11, [R1+0x4] ;  /* 0x00000400010b7983 */ /* 0x000ee20000100800 */
[----:B------:R-:W-:Y:S01]  /*5bc0*/  ULDC.64 UR4, c[0x0][0x328] ;  /* 0x0000ca0000047ab9 */ /* 0x000fe20000000a00 */
[----:B------:R-:W-:Y:S02]  /*5bd0*/  ULDC.64 UR6, c[0x0][0x318] ;  /* 0x0000c60000067ab9 */ /* 0x000fe40000000a00 */
[----:B-1----:R1:W5:Y:S01]  /*5be0*/  LDL R38, [R1+0x10] ;  /* 0x0000100001267983 */ /* 0x0023620000100800 */
[----:B------:R-:W-:Y:S01]  /*5bf0*/  IMAD R74, R74, UR4, RZ ;  /* 0x000000044a4a7c24 */ /* 0x000fe2000f8e02ff */
[----:B------:R-:W-:Y:S01]  /*5c00*/  BSSY B0, `(.L_x_14445) ;  /* 0x0000022000007945 */ /* 0x000fe20003800000 */
[C---:B--2---:R-:W-:Y:S01]  /*5c10*/  IMAD.WIDE.U32 R8, R73.reuse, UR4, RZ ;  /* 0x0000000449087c25 */ /* 0x044fe2000f8e00ff */
[----:B------:R-:W2:Y:S03]  /*5c20*/  S2R R10, SR_TID.X ;  /* 0x00000000000a7919 */ /* 0x000ea60000002100 */
        /* <DEDUP_REMOVED lines=8> */
[----:B--2---:R-:W-:-:S05]  /*5cb0*/  VIADD R12, R10, 0xffffff80 ;  /* 0xffffff800a0c7836 */ /* 0x004fca0000000000 */
[----:B------:R-:W-:-:S04]  /*5cc0*/  SHF.R.S32.HI R10, RZ, 0x1f, R12 ;  /* 0x0000001fff0a7819 */ /* 0x000fc8000001140c */
[----:B------:R-:W-:-:S04]  /*5cd0*/  LEA.HI R10, R10, R12, RZ, 0x2 ;  /* 0x0000000c0a0a7211 */ /* 0x000fc800078f10ff */
[----:B------:R-:W-:-:S04]  /*5ce0*/  SHF.R.S32.HI R10, RZ, 0x2, R10 ;  /* 0x00000002ff0a7819 */ /* 0x000fc8000001140a */
[----:B------:R-:W-:Y:S01]  /*5cf0*/  IADD3 R76, -R10, R76, RZ ;  /* 0x0000004c0a4c7210 */ /* 0x000fe20007ffe1ff */
[----:B---3--:R-:W-:-:S04]  /*5d00*/  IMAD.WIDE.U32 R8, R11, UR4, R8 ;  /* 0x000000040b087c25 */ /* 0x008fc8000f8e0008 */
[----:B------:R-:W-:Y:S01]  /*5d10*/  IMAD R9, R11, UR5, R9 ;  /* 0x000000050b097c24 */ /* 0x000fe2000f8e0209 */
[----:B------:R-:W-:-:S04]  /*5d20*/  LEA R36, P4, R8, UR6, 0x1 ;  /* 0x0000000608247c11 */ /* 0x000fc8000f8808ff */
        /* <DEDUP_REMOVED lines=10> */
[----:B-----5:R-:W-:Y:S02]  /*5dd0*/  @!P5 LEA.HI.X R13, R18, R9, R38, 0x1, P6 ;  /* 0x00000009120dd211 */ /* 0x020fe400030f0c26 */
[----:B------:R-:W1:Y:S04]  /*5de0*/  @!P4 LDS.128 R8, [R71] ;  /* 0x000000004708c984 */ /* 0x000e680000000c00 */
[----:B-1----:R-:W-:Y:S04]  /*5df0*/  @!P4 ST.E.128 desc[UR42][R14.64], R8 ;  /* 0x000000080e00c985 */ /* 0x002fe8000c101d2a */
[----:B------:R-:W1:Y:S04]  /*5e00*/  @!P5 LDS.128 R8, [R70] ;  /* 0x000000004608d984 */ /* 0x000e680000000c00 */
[----:B-1----:R1:W-:Y:S02]  /*5e10*/  @!P5 ST.E.128 desc[UR42][R12.64], R8 ;  /* 0x000000080c00d985 */ /* 0x0023e4000c101d2a */
.L_x_14446:
[----:B------:R-:W-:Y:S05]  /*5e20*/  BSYNC B0 ;  /* 0x0000000000007941 */ /* 0x000fea0003800000 */
.L_x_14445:
        /* <DEDUP_REMOVED lines=11> */
[----:B-----5:R-:W-:Y:S01]  /*5ee0*/  @!P5 LEA.HI.X R13, R18, R37, R38, 0x1, P6 ;  /* 0x00000025120dd211 */ /* 0x020fe200030f0c26 */
[----:B-1----:R-:W-:Y:S04]  /*5ef0*/  @!P4 ST.E.128 desc[UR42][R14.64], R8 ;  /* 0x000000080e00c985 */ /* 0x002fe8000c101d2a */
[----:B------:R-:W1:Y:S04]  /*5f00*/  @!P5 LDS.128 R8, [R70+0x3000] ;  /* 0x003000004608d984 */ /* 0x000e680000000c00 */
[----:B-1----:R1:W-:Y:S02]  /*5f10*/  @!P5 ST.E.128 desc[UR42][R12.64], R8 ;  /* 0x000000080c00d985 */ /* 0x0023e4000c101d2a */
.L_x_14448:
[----:B------:R-:W-:Y:S05]  /*5f20*/  BSYNC B0 ;  /* 0x0000000000007941 */ /* 0x000fea0003800000 */
.L_x_14447:
[----:B-1-3--:R-:W3:Y:S01]  /*5f30*/  LDL.LU R9, [R1+0x14] ;  /* 0x0000140001097983 */ /* 0x00aee20000300800 */
[----:B0-----:R-:W-:Y:S01]  /*5f40*/  @!P3 VIADD R69, R69, 0x168c0 ;  /* 0x000168c04545b836 */ /* 0x001fe20000000000 */
[----:B------:R-:W-:Y:S01]  /*5f50*/  LOP3.LUT P4, RZ, R22, 0x1, RZ, 0xc0, !PT ;  /* 0x0000000116ff7812 */ /* 0x000fe2000788c0ff */
        /* <DEDUP_REMOVED lines=11> */
[----:B------:R-:W-:Y:S02]  /*6010*/  SEL R8, RZ, 0x1, P3 ;  /* 0x00000001ff087807 */ /* 0x000fe40001800000 */
[----:B------:R-:W-:Y:S02]  /*6020*/  SEL R23, R23, RZ, P3 ;  /* 0x000000ff17177207 */ /* 0x000fe40001800000 */
        /* <DEDUP_REMOVED lines=8> */
.L_x_14389:
[----:B------:R-:W3:Y:S01]  /*60b0*/  LDL R10, [R1+0x28] ;  /* 0x00002800010a7983 */ /* 0x000ee20000100800 */
[----:B------:R-:W0:Y:S03]  /*60c0*/  LDC R0, c[0x0][0x448] ;  /* 0x00011200ff007b82 */ /* 0x000e260000000800 */
[----:B------:R-:W2:Y:S04]  /*60d0*/  LDL R8, [R1] ;  /* 0x0000000001087983 */ /* 0x000ea80000100800 */
[----:B------:R-:W2:Y:S01]  /*60e0*/  LDL R5, [R1+0x8] ;  /* 0x0000080001057983 */ /* 0x000ea20000100800 */
[----:B------:R-:W1:Y:S01]  /*60f0*/  LDC.64 R6, c[0x0][0x9e0] ;  /* 0x00027800ff067b82 */ /* 0x000e620000000a00 */
[----:B0-----:R-:W-:-:S13]  /*6100*/  ISETP.NE.AND P1, PT, R0, 0x1, PT ;  /* 0x000000010000780c */ /* 0x001fda0003f25270 */
[----:B------:R-:W0:Y:S08]  /*6110*/  @P1 LDC R3, c[0x0][0x44c] ;  /* 0x00011300ff031b82 */ /* 0x000e300000000800 */
[----:B------:R-:W4:Y:S01]  /*6120*/  @P1 LDC R4, c[0x0][0x450] ;  /* 0x00011400ff041b82 */ /* 0x000f220000000800 */
[----:B-1----:R-:W-:Y:S01]  /*6130*/  ISETP.GE.AND P2, PT, R7, 0x1, PT ;  /* 0x000000010700780c */ /* 0x002fe20003f46270 */
[----:B---3--:R-:W-:-:S04]  /*6140*/  VIADD R0, R10, 0xbf ;  /* 0x000000bf0a007836 */ /* 0x008fc80000000000 */
[----:B0-----:R-:W-:Y:S01]  /*6150*/  @P1 IMAD.HI.U32 R3, R0, R3, RZ ;  /* 0x0000000300031227 */ /* 0x001fe200078e00ff */
[----:B--2---:R-:W-:-:S04]  /*6160*/  IADD3 R5, R5, 0x1, -R8 ;  /* 0x0000000105057810 */ /* 0x004fc80007ffe808 */
[----:B----4-:R-:W-:-:S05]  /*6170*/  @P1 SHF.R.U32.HI R0, RZ, R4, R3 ;  /* 0x00000004ff001219 */ /* 0x010fca0000011603 */
[----:B------:R-:W-:Y:S01]  /*6180*/  IMAD.IADD R5, R5, 0x1, R0 ;  /* 0x0000000105057824 */ /* 0x000fe200078e0200 */
[----:B------:R-:W-:Y:S06]  /*6190*/  @P0 BRA `(.L_x_14450) ;  /* 0x00000000000c0947 */ /* 0x000fec0003800000 */
[----:B------:R-:W0:Y:S01]  /*61a0*/  FENCE.VIEW.ASYNC.G ;  /* 0x00000000000073c6 */ /* 0x000e220000000100 */
[----:B------:R-:W-:Y:S05]  /*61b0*/  WARPSYNC.ALL ;  /* 0x0000000000007948 */ /* 0x000fea0003800000 */
[----:B0-----:R-:W-:Y:S06]  /*61c0*/  BAR.ARV 0xc, 0x200 ;  /* 0x0308000000007b1d */ /* 0x001fec0000002000 */
.L_x_14450:
        /* <DEDUP_REMOVED lines=13> */
.L_x_14453:
[----:B------:R-:W-:-:S13]  /*62a0*/  ISETP.NE.AND P0, PT, R7, 0x1, PT ;  /* 0x000000010700780c */ /* 0x000fda0003f05270 */
[----:B------:R-:W0:Y:S02]  /*62b0*/  @P0 LDC.64 R4, c[0x0][0x9e8] ;  /* 0x00027a00ff040b82 */ /* 0x000e240000000a00 */
[----:B0-----:R-:W-:-:S05]  /*62c0*/  @P0 IMAD.HI.U32 R4, R3, R4, RZ ;  /* 0x0000000403040227 */ /* 0x001fca00078e00ff */
[----:B------:R-:W-:-:S07]  /*62d0*/  @P0 SHF.R.U32.HI R3, RZ, R5, R4 ;  /* 0x00000005ff030219 */ /* 0x000fce0000011604 */
.L_x_14454:
[----:B------:R-:W-:Y:S05]  /*62e0*/  BSYNC B0 ;  /* 0x0000000000007941 */ /* 0x000fea0003800000 */
.L_x_14452:
[----:B------:R-:W-:-:S05]  /*62f0*/  IMAD R3, R3, R7, R7 ;  /* 0x0000000703037224 */ /* 0x000fca00078e0207 */
[----:B------:R-:W-:-:S07]  /*6300*/  VIMNMX R0, R0, R3, PT ;  /* 0x0000000300007248 */ /* 0x000fce0003fe0100 */
.L_x_14451:
[----:B------:R-:W0:Y:S01]  /*6310*/  @P1 LDC R4, c[0x0][0x44c] ;  /* 0x00011300ff041b82 */ /* 0x000e220000000800 */
[----:B------:R-:W-:Y:S01]  /*6320*/  VIADD R0, R0, 0x7f ;  /* 0x0000007f00007836 */ /* 0x000fe20000000000 */
[----:B------:R-:W-:Y:S01]  /*6330*/  ULDC UR4, c[0x0][0x9dc] ;  /* 0x0002770000047ab9 */ /* 0x000fe20000000800 */
[----:B------:R-:W-:-:S03]  /*6340*/  IMAD.MOV.U32 R5, RZ, RZ, R10 ;  /* 0x000000ffff057224 */ /* 0x000fc600078e000a */
[----:B------:R-:W-:Y:S02]  /*6350*/  SHF.R.S32.HI R3, RZ, 0x1f, R0 ;  /* 0x0000001fff037819 */ /* 0x000fe40000011400 */
[----:B------:R-:W1:Y:S02]  /*6360*/  @P1 LDC R9, c[0x0][0x450] ;  /* 0x00011400ff091b82 */ /* 0x000e640000000800 */
[----:B------:R-:W-:-:S04]  /*6370*/  LEA.HI R3, R3, R0, RZ, 0x7 ;  /* 0x0000000003037211 */ /* 0x000fc800078f38ff */
[----:B------:R-:W-:-:S04]  /*6380*/  SHF.R.S32.HI R0, RZ, 0x7, R3 ;  /* 0x00000007ff007819 */ /* 0x000fc80000011403 */
[----:B------:R-:W-:Y:S01]  /*6390*/  VIMNMX R8, R29, R0, PT ;  /* 0x000000001d087248 */ /* 0x000fe20003fe0100 */
[----:B0-----:R-:W-:-:S05]  /*63a0*/  @P1 IMAD.HI.U32 R4, R10, R4, RZ ;  /* 0x000000040a041227 */ /* 0x001fca00078e00ff */
[----:B-1----:R-:W-:-:S04]  /*63b0*/  @P1 SHF.R.U32.HI R5, RZ, R9, R4 ;  /* 0x00000009ff051219 */ /* 0x002fc80000011604 */
[----:B------:R-:W-:-:S05]  /*63c0*/  IADD3 R3, R88, R5, RZ ;  /* 0x0000000558037210 */ /* 0x000fca0007ffe0ff */
        /* <DEDUP_REMOVED lines=12> */
.L_x_14457:
[----:B------:R-:W-:-:S13]  /*6490*/  ISETP.NE.AND P0, PT, R7, 0x1, PT ;  /* 0x000000010700780c */ /* 0x000fda0003f05270 */
[----:B------:R-:W0:Y:S02]  /*64a0*/  @P0 LDC.64 R4, c[0x0][0x9e8] ;  /* 0x00027a00ff040b82 */ /* 0x000e240000000a00 */
[----:B0-----:R-:W-:-:S05]  /*64b0*/  @P0 IMAD.HI.U32 R4, R3, R4, RZ ;  /* 0x0000000403040227 */ /* 0x001fca00078e00ff */
[----:B------:R-:W-:-:S07]  /*64c0*/  @P0 SHF.R.U32.HI R3, RZ, R5, R4 ;  /* 0x00000005ff030219 */ /* 0x000fce0000011604 */
.L_x_14458:
[----:B------:R-:W-:Y:S05]  /*64d0*/  BSYNC B0 ;  /* 0x0000000000007941 */ /* 0x000fea0003800000 */
.L_x_14456:
[----:B------:R-:W-:-:S05]  /*64e0*/  IMAD R3, R3, R7, RZ ;  /* 0x0000000703037224 */ /* 0x000fca00078e02ff */
[----:B------:R-:W-:-:S07]  /*64f0*/  VIMNMX R0, R0, R3, !PT ;  /* 0x0000000300007248 */ /* 0x000fce0007fe0100 */
.L_x_14455:
        /* <DEDUP_REMOVED lines=8> */
[----:B------:R-:W2:Y:S01]  /*6580*/  LDL R4, [R1+0x4c] ;  /* 0x00004c0001047983 */ /* 0x000ea20000100800 */
[----:B------:R-:W-:Y:S01]  /*6590*/  ULDC UR4, c[0x0][0x9f0] ;  /* 0x00027c0000047ab9 */ /* 0x000fe20000000800 */
[----:B--2---:R-:W-:-:S04]  /*65a0*/  ISETP.NE.AND P0, PT, R4, RZ, PT ;  /* 0x000000ff0400720c */ /* 0x004fc80003f05270 */
        /* <DEDUP_REMOVED lines=29> */
.L_x_14460:
[----:B------:R-:W-:Y:S05]  /*6780*/  BSYNC B0 ;  /* 0x0000000000007941 */ /* 0x000fea0003800000 */
.L_x_14459:
[----:B------:R-:W2:Y:S01]  /*6790*/  LDL R0, [R1+0x54] ;  /* 0x0000540001007983 */ /* 0x000ea20000100800 */
        /* <DEDUP_REMOVED lines=18> */
[----:B--2---:R-:W-:Y:S02]  /*68c0*/  IMAD R4, R0, R89, R9 ;  /* 0x0000005900047224 */ /* 0x004fe400078e0209 */
[----:B------:R-:W-:-:S03]  /*68d0*/  IMAD.MOV.U32 R0, RZ, RZ, RZ ;  /* 0x000000ffff007224 */ /* 0x000fc600078e00ff */
[----:B------:R0:W-:Y:S01]  /*68e0*/  STL [R1+0x3c], R4 ;  /* 0x00003c0401007387 */ /* 0x0001e20000100800 */
[----:B------:R-:W-:-:S04]  /*68f0*/  VIADDMNMX R89, R4, R89, R8, PT ;  /* 0x0000005904597246 */ /* 0x000fc80003800108 */
[----:B------:R-:W-:-:S13]  /*6900*/  ISETP.GT.AND P1, PT, R89, R4, PT ;  /* 0x000000045900720c */ /* 0x000fda0003f24270 */
[----:B0-----:R-:W-:Y:S05]  /*6910*/  @!P1 BRA `(.L_x_14461) ;  /* 0x0000011000489947 */ /* 0x001fea0003800000 */
[----:B------:R-:W-:-:S03]  /*6920*/  UMOV UR4, 0xffffffff ;  /* 0xffffffff00047882 */ /* 0x000fc60000000000 */
[----:B------:R-:W-:Y:S05]  /*6930*/  BRA.DIV UR4, `(.L_x_14462) ;  /* 0x000001be04547947 */ /* 0x000fea000b800000 */
[----:B------:R-:W0:Y:S02]  /*6940*/  S2R R0, SR_TID.X ;  /* 0x0000000000007919 */ /* 0x000e240000002100 */
[----:B0-----:R-:W-:-:S05]  /*6950*/  VIADD R3, R0, 0xffffff80 ;  /* 0xffffff8000037836 */ /* 0x001fca0000000000 */
[----:B------:R-:W-:-:S04]  /*6960*/  SHF.R.S32.HI R0, RZ, 0x1f, R3 ;  /* 0x0000001fff007819 */ /* 0x000fc80000011403 */
[----:B------:R-:W-:-:S04]  /*6970*/  LEA.HI R0, R0, R3, RZ, 0x7 ;  /* 0x0000000300007211 */ /* 0x000fc800078f38ff */
[----:B------:R-:W-:-:S06]  /*6980*/  SHF.R.S32.HI R0, RZ, 0x7, R0 ;  /* 0x00000007ff007819 */ /* 0x000fcc0000011400 */
[----:B------:R-:W0:Y:S04]  /*6990*/  SHFL.IDX PT, R0, R0, RZ, 0x1f ;  /* 0x00001fff00007589 */ /* 0x000e2800000e0000 */
[----:B0-----:R1:W-:Y:S02]  /*69a0*/  STL [R1+0x2c], R0 ;  /* 0x00002c0001007387 */ /* 0x0013e40000100800 */
.L_x_14756:
        /* <DEDUP_REMOVED lines=16> */
[----:B0-----:R0:W1:Y:S01]  /*6ab0*/  LDC.64 R14, c[0x4][R0] ;  /* 0x01000000000e7b82 */ /* 0x0010620000000a00 */
[----:B------:R-:W-:Y:S01]  /*6ac0*/  MOV R5, UR5 ;  /* 0x0000000500057c02 */ /* 0x000fe20008000f00 */
        /* <DEDUP_REMOVED lines=10> */
.L_x_14464:
[----:B------:R-:W-:Y:S05]  /*6b70*/  BSYNC B6 ;  /* 0x0000000000067941 */ /* 0x000fea0003800000 */
.L_x_14463:
        /* <DEDUP_REMOVED lines=8> */
[----:B------:R1:W2:Y:S03]  /*6c00*/  SYNCS.PHASECHK.TRANS64.TRYWAIT P0, [R2+URZ+0x16800], R3 ;  /* 0x01680003020075a7 */ /* 0x0002a6000800017f */
[----:B--2---:R-:W-:Y:S05]  /*6c10*/  @!P0 NANOSLEEP.SYNCS 0x989680 ;  /* 0x009896800000895d */ /* 0x004fea0003900000 */
[----:B------:R-:W2:Y:S01]  /*6c20*/  @!P0 SYNCS.PHASECHK.TRANS64 P0, [R2+URZ+0x16800], R3 ;  /* 0x01680003020085a7 */ /* 0x000ea2000800007f */
[----:B------:R-:W-:Y:S04]  /*6c30*/  BSSY B0, `(.L_x_14466) ;  /* 0x0000006000007945 */ /* 0x000fe80003800000 */
[----:B--2---:R-:W-:Y:S05]  /*6c40*/  @P0 BRA `(.L_x_14467) ;  /* 0x0000000000100947 */ /* 0x004fea0003800000 */
.L_x_14468:
[----:B--2---:R2:W3:Y:S02]  /*6c50*/  SYNCS.PHASECHK.TRANS64.TRYWAIT P0, [R2+URZ+0x16800], R3 ;  /* 0x01680003020075a7 */ /* 0x0044e4000800017f */
[----:B---3--:R-:W-:Y:S05]  /*6c60*/  @!P0 NANOSLEEP.SYNCS 0x989680 ;  /* 0x009896800000895d */ /* 0x008fea0003900000 */
[----:B------:R-:W3:Y:S02]  /*6c70*/  @!P0 SYNCS.PHASECHK.TRANS64 P0, [R2+URZ+0x16800], R3 ;  /* 0x01680003020085a7 */ /* 0x000ee4000800007f */
[----:B---3--:R-:W-:Y:S05]  /*6c80*/  @!P0 BRA `(.L_x_14468) ;  /* 0xfffffffc00f08947 */ /* 0x008fea000383ffff */
.L_x_14467:
[----:B------:R-:W-:Y:S05]  /*6c90*/  BSYNC B0 ;  /* 0x0000000000007941 */ /* 0x000fea0003800000 */
.L_x_14466:
[----:B------:R-:W-:Y:S05]  /*6ca0*/  BRA `(.L_x_14469) ;  /* 0x0000002c00bc7947 */ /* 0x000fea0003800000 */
.L_x_14465:
        /* <DEDUP_REMOVED lines=11> */
[----:B------:R-:W-:Y:S01]  /*6d60*/  IMAD.IADD R29, R3, 0x1, R27 ;  /* 0x00000001031d7824 */ /* 0x000fe200078e021b */
[----:B------:R-:W-:Y:S01]  /*6d70*/  IADD3 R31, R5, R25, RZ ;  /* 0x00000019051f7210 */ /* 0x000fe20007ffe0ff */
[----:B------:R-:W-:Y:S06]  /*6d80*/  @!P0 BRA `(.L_x_14471) ;  /* 0x0000000000408947 */ /* 0x000fec0003800000 */
[----:B------:R-:W-:Y:S01]  /*6d90*/  MOV R0, 0x0 ;  /* 0x0000000000007802 */ /* 0x000fe20000000f00 */
[----:B------:R-:W-:Y:S01]  /*6da0*/  ULDC.64 UR4, c[0x4][0x138] ;  /* 0x01004e0000047ab9 */ /* 0x000fe20000000a00 */
[----:B------:R-:W-:Y:S01]  /*6db0*/  ULDC.64 UR6, c[0x4][0x140] ;  /* 0x0100500000067ab9 */ /* 0x000fe20000000a00 */
[----:B------:R-:W-:Y:S01]  /*6dc0*/  IMAD.U32 R4, RZ, RZ, UR4 ;  /* 0x00000004ff047e24 */ /* 0x000fe2000f8e00ff */
[----:B0-----:R0:W1:Y:S01]  /*6dd0*/  LDC.64 R14, c[0x4][R0] ;  /* 0x01000000000e7b82 */ /* 0x0010620000000a00 */
        /* <DEDUP_REMOVED lines=11> */
.L_x_14471:
[----:B------:R-:W-:Y:S05]  /*6e90*/  BSYNC B6 ;  /* 0x0000000000067941 */ /* 0x000fea0003800000 */
.L_x_14470:
[----:B------:R-:W2:Y:S01]  /*6ea0*/  LDL R21, [R1+0x28] ;  /* 0x0000280001157983 */ /* 0x000ea20000100800 */
[----:B------:R-:W-:Y:S01]  /*6eb0*/  ULDC.U8 UR4, c[0x0][0x410] ;  /* 0x0001040000047ab9 */ /* 0x000fe20000000000 */
[----:B------:R-:W-:Y:S01]  /*6ec0*/  BSSY B0, `(.L_x_14472) ;  /* 0x00002c5000007945 */ /* 0x000fe20003800000 */
[----:B------:R-:W-:Y:S01]  /*6ed0*/  ISETP.NE.AND P0, PT, RZ, UR4, PT ;  /* 0x00000004ff007c0c */ /* 0x000fe2000bf05270 */
[----:B------:R-:W1:Y:S02]  /*6ee0*/  S2R R20, SR_TID.X ;  /* 0x0000000000147919 */ /* 0x000e640000002100 */
[----:B-1----:R-:W-:-:S04]  /*6ef0*/  IADD3 R42, R20, -0x80, RZ ;  /* 0xffffff80142a7810 */ /* 0x002fc80007ffe0ff */
[----:B------:R-:W-:-:S04]  /*6f00*/  SHF.R.S32.HI R40, RZ, 0x1f, R42 ;  /* 0x0000001fff287819 */ /* 0x000fc8000001142a */
[----:B------:R-:W-:-:S04]  /*6f10*/  LEA.HI R40, R40, R42, RZ, 0x2 ;  /* 0x0000002a28287211 */ /* 0x000fc800078f10ff */
[----:B------:R-:W-:-:S05]  /*6f20*/  SHF.R.S32.HI R40, RZ, 0x2, R40 ;  /* 0x00000002ff287819 */ /* 0x000fca0000011428 */
[----:B--2---:R-:W-:Y:S01]  /*6f30*/  IMAD.IADD R39, R40, 0x1, R21 ;  /* 0x0000000128277824 */ /* 0x004fe200078e0215 */
[----:B------:R-:W-:Y:S06]  /*6f40*/  @!P0 BRA `(.L_x_14473) ;  /* 0x0000001400a88947 */ /* 0x000fec0003800000 */
[----:B------:R-:W2:Y:S01]  /*6f50*/  LDL R38, [R1+0x18] ;  /* 0x0000180001267983 */ /* 0x000ea20000100800 */
[----:B------:R-:W1:Y:S01]  /*6f60*/  LDC R32, c[0x0][0x448] ;  /* 0x00011200ff207b82 */ /* 0x000e620000000800 */
[----:B------:R-:W-:Y:S01]  /*6f70*/  VIADD R21, R20, 0xffffff80 ;  /* 0xffffff8014157836 */ /* 0x000fe20000000000 */
[----:B------:R-:W-:Y:S01]  /*6f80*/  ULDC.64 UR4, c[0x0][0x3f8] ;  /* 0x0000fe0000047ab9 */ /* 0x000fe20000000a00 */
[----:B------:R-:W-:-:S03]  /*6f90*/  ULDC.64 UR6, c[0x0][0x408] ;  /* 0x0001020000067ab9 */ /* 0x000fc60000000a00 */
[----:B------:R-:W-:Y:S02]  /*6fa0*/  SHF.R.S32.HI R20, RZ, 0x1f, R21 ;  /* 0x0000001fff147819 */ /* 0x000fe40000011415 */
[----:B-1----:R-:W-:Y:S02]  /*6fb0*/  ISETP.NE.AND P0, PT, R32, 0x1, PT ;  /* 0x000000012000780c */ /* 0x002fe40003f05270 */
[----:B------:R-:W-:-:S11]  /*6fc0*/  LEA.HI R20, R20, R21, RZ, 0x2 ;  /* 0x0000001514147211 */ /* 0x000fd600078f10ff */
[----:B------:R-:W1:Y:S01]  /*6fd0*/  @P0 LDC R0, c[0x0][0x44c] ;  /* 0x00011300ff000b82 */ /* 0x000e620000000800 */
[----:B------:R-:W-:-:S07]  /*6fe0*/  LOP3.LUT R20, R20, 0xfffffffc, RZ, 0xc0, !PT ;  /* 0xfffffffc14147812 */ /* 0x000fce00078ec0ff */
[----:B------:R-:W3:Y:S01]  /*6ff0*/  @P0 LDC R5, c[0x0][0x450] ;  /* 0x00011400ff050b82 */ /* 0x000ee20000000800 */
[----:B------:R-:W-:-:S04]  /*7000*/  IMAD.IADD R20, R21, 0x1, -R20 ;  /* 0x0000000115147824 */ /* 0x000fc800078e0a14 */
[----:B------:R-:W-:-:S04]  /*7010*/  IMAD R3, R20, 0x60, R39 ;  /* 0x0000006014037824 */ /* 0x000fc800078e0227 */
[----:B-1----:R-:W-:-:S05]  /*7020*/  @P0 IMAD.HI.U32 R0, R3, R0, RZ ;  /* 0x0000000003000227 */ /* 0x002fca00078e00ff */
[----:B---3--:R-:W-:-:S04]  /*7030*/  @P0 SHF.R.U32.HI R3, RZ, R5, R0 ;  /* 0x00000005ff030219 */ /* 0x008fc80000011600 */
[----:B------:R-:W-:Y:S01]  /*7040*/  SHF.R.S32.HI R0, RZ, 0x1f, R3 ;  /* 0x0000001fff007819 */ /* 0x000fe20000011403 */
[----:B------:R-:W-:Y:S02]  /*7050*/  IMAD.MOV.U32 R8, RZ, RZ, R26 ;  /* 0x000000ffff087224 */ /* 0x000fe400078e001a */
[----:B------:R-:W-:Y:S02]  /*7060*/  IMAD.MOV.U32 R9, RZ, RZ, R29 ;  /* 0x000000ffff097224 */ /* 0x000fe400078e001d */
[C---:B------:R-:W-:Y:S02]  /*7070*/  IMAD R4, R0.reuse, UR4, RZ ;  /* 0x0000000400047c24 */ /* 0x040fe4000f8e02ff */
[----:B------:R-:W-:Y:S02]  /*7080*/  IMAD.MOV.U32 R10, RZ, RZ, R24 ;  /* 0x000000ffff0a7224 */ /* 0x000fe400078e0018 */
[----:B------:R-:W-:Y:S02]  /*7090*/  IMAD.MOV.U32 R11, RZ, RZ, R31 ;  /* 0x000000ffff0b7224 */ /* 0x000fe400078e001f */
[----:B------:R-:W-:-:S02]  /*70a0*/  IMAD R0, R0, UR6, RZ ;  /* 0x0000000600007c24 */ /* 0x000fc4000f8e02ff */
[----:B------:R-:W-:-:S04]  /*70b0*/  IMAD.WIDE.U32 R8, R3, UR4, R8 ;  /* 0x0000000403087c25 */ /* 0x000fc8000f8e0008 */
        /* <DEDUP_REMOVED lines=11> */
[----:B------:R-:W-:Y:S02]  /*7170*/  LEA.HI.X R8, R10, UR7, R3, 0x1, P1 ;  /* 0x000000070a087c11 */ /* 0x000fe400088f0c03 */
[----:B--2---:R-:W-:Y:S01]  /*7180*/  SHF.R.S32.HI R31, RZ, 0x1f, R38 ;  /* 0x0000001fff1f7819 */ /* 0x004fe20000011426 */
[----:B------:R-:W-:Y:S06]  /*7190*/  BRA.DIV UR4, `(.L_x_14474) ;  /* 0x000001b6047c7947 */ /* 0x000fec000b800000 */
[----:B------:R1:W2:Y:S04]  /*71a0*/  SHFL.IDX PT, R3, R6, RZ, 0x1c1f ;  /* 0x001c1fff06037589 */ /* 0x0002a800000e0000 */
[----:B------:R1:W3:Y:S04]  /*71b0*/  SHFL.IDX PT, R0, R4, RZ, 0x1c1f ;  /* 0x001c1fff04007589 */ /* 0x0002e800000e0000 */
[----:B------:R1:W4:Y:S04]  /*71c0*/  SHFL.IDX PT, R5, R8, RZ, 0x1c1f ;  /* 0x001c1fff08057589 */ /* 0x00032800000e0000 */
[----:B0-----:R1:W0:Y:S02]  /*71d0*/  SHFL.IDX PT, R14, R7, RZ, 0x1c1f ;  /* 0x001c1fff070e7589 */ /* 0x00122400000e0000 */
.L_x_14762:
[----:B------:R-:W5:Y:S01]  /*71e0*/  LDL R9, [R1] ;  /* 0x0000000001097983 */ /* 0x000f620000100800 */
[----:B------:R-:W-:Y:S01]  /*71f0*/  BSSY B1, `(.L_x_14475) ;  /* 0x000001e000017945 */ /* 0x000fe20003800000 */
[----:B------:R-:W-:Y:S02]  /*7200*/  CS2R R34, SRZ ;  /* 0x0000000000227805 */ /* 0x000fe4000001ff00 */
[----:B------:R-:W-:Y:S02]  /*7210*/  CS2R R26, SRZ ;  /* 0x00000000001a7805 */ /* 0x000fe4000001ff00 */
[----:B------:R-:W-:Y:S02]  /*7220*/  CS2R R28, SRZ ;  /* 0x00000000001c7805 */ /* 0x000fe4000001ff00 */
[----:B------:R-:W-:Y:S01]  /*7230*/  CS2R R24, SRZ ;  /* 0x0000000000187805 */ /* 0x000fe2000001ff00 */
[----:B-----5:R-:W-:-:S05]  /*7240*/  IMAD R32, R9, R32, RZ ;  /* 0x0000002009207224 */ /* 0x020fca00078e02ff */
[----:B------:R-:W-:-:S13]  /*7250*/  ISETP.GE.AND P0, PT, R39, R32, PT ;  /* 0x000000202700720c */ /* 0x000fda0003f06270 */
[----:B------:R-:W-:Y:S05]  /*7260*/  @P0 BRA `(.L_x_14476) ;  /* 0x0000000000580947 */ /* 0x000fea0003800000 */
[----:B------:R-:W-:Y:S01]  /*7270*/  ULDC UR4, c[0x0][0x3f4] ;  /* 0x0000fd0000047ab9 */ /* 0x000fe20000000800 */
[----:B---3--:R-:W-:Y:S01]  /*7280*/  MOV R10, R0 ;  /* 0x00000000000a7202 */ /* 0x008fe20000000f00 */
[----:B--2---:R-:W-:Y:S01]  /*7290*/  IMAD.MOV.U32 R11, RZ, RZ, R3 ;  /* 0x000000ffff0b7224 */ /* 0x004fe200078e0003 */
[----:B------:R-:W-:Y:S02]  /*72a0*/  ISETP.GE.AND P3, PT, R38, UR4, PT ;  /* 0x0000000426007c0c */ /* 0x000fe4000bf66270 */
[----:B------:R-:W-:Y:S02]  /*72b0*/  CS2R R28, SRZ ;  /* 0x00000000001c7805 */ /* 0x000fe4000001ff00 */
[----:B------:R-:W-:Y:S01]  /*72c0*/  ISETP.GE.AND P2, PT, R152, UR4, PT ;  /* 0x0000000498007c0c */ /* 0x000fe2000bf46270 */
[----:B----4-:R-:W-:-:S08]  /*72d0*/  IMAD.MOV.U32 R15, RZ, RZ, R5 ;  /* 0x000000ffff0f7224 */ /* 0x010fd000078e0005 */
[C---:B------:R-:W-:Y:S01]  /*72e0*/  @!P3 IMAD.SHL.U32 R37, R38.reuse, 0x2, RZ ;  /* 0x000000022625b824 */ /* 0x040fe200078e00ff */
[----:B------:R-:W-:Y:S02]  /*72f0*/  @!P3 SHF.L.U64.HI R26, R38, 0x1, R31 ;  /* 0x00000001261ab819 */ /* 0x000fe4000001021f */
[----:B------:R-:W-:Y:S02]  /*7300*/  CS2R R34, SRZ ;  /* 0x0000000000227805 */ /* 0x000fe4000001ff00 */
[----:B------:R-:W-:Y:S01]  /*7310*/  CS2R R24, SRZ ;  /* 0x0000000000187805 */ /* 0x000fe2000001ff00 */
[----:B------:R-:W-:Y:S01]  /*7320*/  @!P2 IMAD.WIDE R10, R152, 0x2, R10 ;  /* 0x00000002980aa825 */ /* 0x000fe200078e020a */
[-C--:B------:R-:W-:Y:S02]  /*7330*/  @!P3 IADD3 R20, P0, R0, R37.reuse, RZ ;  /* 0x000000250014b210 */ /* 0x080fe40007f1e0ff */
[----:B0-----:R-:W-:Y:S01]  /*7340*/  @!P3 IADD3 R36, P1, R14, R37, RZ ;  /* 0x000000250e24b210 */ /* 0x001fe20007f3e0ff */
[----:B------:R-:W-:Y:S01]  /*7350*/  @!P2 IMAD.WIDE R12, R152, 0x2, R14 ;  /* 0x00000002980ca825 */ /* 0x000fe200078e020e */
[----:B------:R0:W5:Y:S03]  /*7360*/  @!P2 LD.E.64 R28, desc[UR42][R10.64] ;  /* 0x0000002a0a1ca980 */ /* 0x000166000c101b00 */
[--C-:B------:R-:W-:Y:S01]  /*7370*/  @!P3 IMAD.X R21, R3, 0x1, R26.reuse, P0 ;  /* 0x000000010315b824 */ /* 0x100fe200000e061a */
[----:B------:R0:W5:Y:S01]  /*7380*/  @!P2 LD.E.64 R34, desc[UR42][R12.64] ;  /* 0x0000002a0c22a980 */ /* 0x000162000c101b00 */
[----:B------:R-:W-:Y:S01]  /*7390*/  @!P3 IMAD.X R37, R5, 0x1, R26, P1 ;  /* 0x000000010525b824 */ /* 0x000fe200008e061a */
[----:B------:R-:W-:-:S02]  /*73a0*/  CS2R R26, SRZ ;  /* 0x00000000001a7805 */ /* 0x000fc4000001ff00 */
[----:B------:R0:W5:Y:S04]  /*73b0*/  @!P3 LD.E.64 R24, desc[UR42][R20.64] ;  /* 0x0000002a1418b980 */ /* 0x000168000c101b00 */
[----:B------:R0:W5:Y:S02]  /*73c0*/  @!P3 LD.E.64 R26, desc[UR42][R36.64] ;  /* 0x0000002a241ab980 */ /* 0x000164000c101b00 */
.L_x_14476:
[----:B------:R-:W-:Y:S05]  /*73d0*/  BSYNC B1 ;  /* 0x0000000000017941 */ /* 0x000fea0003800000 */
.L_x_14475:
[----:B--2--5:R-:W-:Y:S01]  /*73e0*/  IMAD.MOV.U32 R3, RZ, RZ, R35 ;  /* 0x000000ffff037224 */ /* 0x024fe200078e0023 */
[----:B------:R-:W-:Y:S01]  /*73f0*/  UMOV UR4, 0xffffffff ;  /* 0xffffffff00047882 */ /* 0x000fe20000000000 */
[----:B----4-:R-:W-:Y:S01]  /*7400*/  IMAD.MOV.U32 R5, RZ, RZ, R26 ;  /* 0x000000ffff057224 */ /* 0x010fe200078e001a */
[----:B0-----:R-:W-:Y:S01]  /*7410*/  CS2R R20, SRZ ;  /* 0x0000000000147805 */ /* 0x001fe2000001ff00 */
[----:B------:R-:W-:Y:S02]  /*7420*/  IMAD.MOV.U32 R9, RZ, RZ, R27 ;  /* 0x000000ffff097224 */ /* 0x000fe400078e001b */
[----:B---3--:R-:W-:Y:S01]  /*7430*/  IMAD.MOV.U32 R0, RZ, RZ, R34 ;  /* 0x000000ffff007224 */ /* 0x008fe200078e0022 */
[----:B------:R-:W-:Y:S01]  /*7440*/  PRMT R47, R3, 0x5410, R5 ;  /* 0x00005410032f7816 */ /* 0x000fe20000000005 */
        /* <DEDUP_REMOVED lines=12> */
[----:B------:R0:W4:Y:S04]  /*7510*/  SHFL.IDX PT, R5, R8, 0x1, 0x1c1f ;  /* 0x003c1f0008057f89 */ /* 0x00012800000e0000 */
[----:B------:R0:W0:Y:S02]  /*7520*/  SHFL.IDX PT, R14, R7, 0x1, 0x1c1f ;  /* 0x003c1f00070e7f89 */ /* 0x00002400000e0000 */
.L_x_14768:
[----:B------:R-:W-:Y:S01]  /*7530*/  VIADD R39, R39, 0x60 ;  /* 0x0000006027277836 */ /* 0x000fe20000000000 */
[----:B------:R-:W-:Y:S01]  /*7540*/  BSSY B1, `(.L_x_14478) ;  /* 0x000001c000017945 */ /* 0x000fe20003800000 */
[----:B01----:R-:W-:Y:S02]  /*7550*/  CS2R R8, SRZ ;  /* 0x0000000000087805 */ /* 0x003fe4000001ff00 */
[----:B------:R-:W-:Y:S02]  /*7560*/  CS2R R12, SRZ ;  /* 0x00000000000c7805 */ /* 0x000fe4000001ff00 */
[----:B------:R-:W-:Y:S02]  /*7570*/  CS2R R10, SRZ ;  /* 0x00000000000a7805 */ /* 0x000fe4000001ff00 */
[----:B------:R-:W-:-:S13]  /*7580*/  ISETP.GE.AND P0, PT, R39, R32, PT ;  /* 0x000000202700720c */ /* 0x000fda0003f06270 */
[----:B------:R-:W-:Y:S05]  /*7590*/  @P0 BRA `(.L_x_14479) ;  /* 0x0000000000580947 */ /* 0x000fea0003800000 */
[----:B------:R-:W-:Y:S01]  /*75a0*/  ULDC UR4, c[0x0][0x3f4] ;  /* 0x0000fd0000047ab9 */ /* 0x000fe20000000800 */
[----:B---3--:R-:W-:Y:S01]  /*75b0*/  IMAD.MOV.U32 R6, RZ, RZ, R0 ;  /* 0x000000ffff067224 */ /* 0x008fe200078e0000 */
[----:B------:R-:W-:Y:S01]  /*75c0*/  ISETP.GE.AND P3, PT, R38, UR4, PT ;  /* 0x0000000426007c0c */ /* 0x000fe2000bf66270 */
[----:B--2---:R-:W-:Y:S01]  /*75d0*/  IMAD.MOV.U32 R7, RZ, RZ, R3 ;  /* 0x000000ffff077224 */ /* 0x004fe200078e0003 */
[----:B------:R-:W-:Y:S01]  /*75e0*/  ISETP.GE.AND P2, PT, R152, UR4, PT ;  /* 0x0000000498007c0c */ /* 0x000fe2000bf46270 */
[----:B----4-:R-:W-:Y:S01]  /*75f0*/  IMAD.MOV.U32 R15, RZ, RZ, R5 ;  /* 0x000000ffff0f7224 */ /* 0x010fe200078e0005 */
[----:B------:R-:W-:-:S09]  /*7600*/  CS2R R12, SRZ ;  /* 0x00000000000c7805 */ /* 0x000fd2000001ff00 */
[C---:B------:R-:W-:Y:S01]  /*7610*/  @!P3 IMAD.SHL.U32 R9, R38.reuse, 0x2, RZ ;  /* 0x000000022609b824 */ /* 0x040fe200078e00ff */
[----:B------:R-:W-:Y:S02]  /*7620*/  @!P3 SHF.L.U64.HI R8, R38, 0x1, R31 ;  /* 0x000000012608b819 */ /* 0x000fe4000001021f */
[----:B------:R-:W-:Y:S02]  /*7630*/  CS2R R20, SRZ ;  /* 0x0000000000147805 */ /* 0x000fe4000001ff00 */
[----:B------:R-:W-:Y:S01]  /*7640*/  CS2R R10, SRZ ;  /* 0x00000000000a7805 */ /* 0x000fe2000001ff00 */
[----:B------:R-:W-:Y:S01]  /*7650*/  @!P2 IMAD.WIDE R6, R152, 0x2, R6 ;  /* 0x000000029806a825 */ /* 0x000fe200078e0206 */
[-C--:B------:R-:W-:Y:S02]  /*7660*/  @!P3 IADD3 R38, P0, R0, R9.reuse, RZ ;  /* 0x000000090026b210 */ /* 0x080fe40007f1e0ff */
[----:B------:R-:W-:Y:S01]  /*7670*/  @!P3 IADD3 R4, P1, R14, R9, RZ ;  /* 0x000000090e04b210 */ /* 0x000fe20007f3e0ff */
[----:B------:R-:W-:Y:S01]  /*7680*/  @!P2 IMAD.WIDE R14, R152, 0x2, R14 ;  /* 0x00000002980ea825 */ /* 0x000fe200078e020e */
[----:B------:R0:W5:Y:S02]  /*7690*/  @!P2 LD.E.64 R12, desc[UR42][R6.64] ;  /* 0x0000002a060ca980 */ /* 0x000164000c101b00 */
[----:B------:R-:W-:Y:S01]  /*76a0*/  @!P3 IADD3.X R5, R5, R8, RZ, P1, !PT ;  /* 0x000000080505b210 */ /* 0x000fe20000ffe4ff */
[----:B------:R-:W-:Y:S01]  /*76b0*/  @!P3 IMAD.X R39, R3, 0x1, R8, P0 ;  /* 0x000000010327b824 */ /* 0x000fe200000e0608 */
[----:B------:R-:W-:Y:S01]  /*76c0*/  CS2R R8, SRZ ;  /* 0x0000000000087805 */ /* 0x000fe2000001ff00 */
[----:B------:R0:W5:Y:S04]  /*76d0*/  @!P2 LD.E.64 R20, desc[UR42][R14.64] ;  /* 0x0000002a0e14a980 */ /* 0x000168000c101b00 */
[----:B------:R0:W5:Y:S04]  /*76e0*/  @!P3 LD.E.64 R10, desc[UR42][R38.64] ;  /* 0x0000002a260ab980 */ /* 0x000168000c101b00 */
[----:B------:R0:W5:Y:S02]  /*76f0*/  @!P3 LD.E.64 R8, desc[UR42][R4.64] ;  /* 0x0000002a0408b980 */ /* 0x000164000c101b00 */
.L_x_14479:
[----:B------:R-:W-:Y:S05]  /*7700*/  BSYNC B1 ;  /* 0x0000000000017941 */ /* 0x000fea0003800000 */
.L_x_14478:
[----:B0-----:R-:W3:Y:S01]  /*7710*/  LDL R39, [R1+0x44] ;  /* 0x0000440001277983 */ /* 0x001ee20000100800 */
[----:B------:R-:W-:Y:S01]  /*7720*/  ULEA.HI UR4, UR36, UR36, URZ, 0x1 ;  /* 0x0000002424047291 */ /* 0x000fe2000f8f083f */
[----:B------:R-:W-:Y:S01]  /*7730*/  SHF.R.S32.HI R38, RZ, 0x1f, R42 ;  /* 0x0000001fff267819 */ /* 0x000fe2000001142a */
[----:B-----5:R-:W-:Y:S01]  /*7740*/  IMAD.MOV.U32 R4, RZ, RZ, R20 ;  /* 0x000000ffff047224 */ /* 0x020fe200078e0014 */
[----:B------:R-:W-:Y:S01]  /*7750*/  BSSY B1, `(.L_x_14480) ;  /* 0x0000023000017945 */ /* 0x000fe20003800000 */
[----:B------:R-:W-:Y:S01]  /*7760*/  ULOP3.LUT UR4, UR4, 0xfffffffe, URZ, 0xc0, !UPT ;  /* 0xfffffffe04047892 */ /* 0x000fe2000f8ec03f */
[----:B------:R-:W-:Y:S01]  /*7770*/  LEA.HI R38, R38, R42, RZ, 0x5 ;  /* 0x0000002a26267211 */ /* 0x000fe200078f28ff */
[----:B------:R-:W-:Y:S01]  /*7780*/  IMAD R31, R33, -0xc0, R32 ;  /* 0xffffff40211f7824 */ /* 0x000fe200078e0220 */
[----:B------:R-:W-:Y:S01]  /*7790*/  PRMT R33, R4, 0x7610, R33 ;  /* 0x0000761004217816 */ /* 0x000fe20000000021 */
[----:B------:R-:W-:Y:S01]  /*77a0*/  UIADD3 UR4, UR36, -UR4, URZ ;  /* 0x8000000424047290 */ /* 0x000fe2000fffe03f */
[----:B------:R-:W-:Y:S01]  /*77b0*/  SHF.R.S32.HI R38, RZ, 0x5, R38 ;  /* 0x00000005ff267819 */ /* 0x000fe20000011426 */
[----:B------:R-:W-:Y:S01]  /*77c0*/  IMAD.MOV.U32 R4, RZ, RZ, R8 ;  /* 0x000000ffff047224 */ /* 0x000fe200078e0008 */
[----:B------:R-:W-:Y:S01]  /*77d0*/  VIMNMX R31, R31, 0xc0, PT ;  /* 0x000000c01f1f7848 */ /* 0x000fe20003fe0100 */
[----:B------:R-:W-:-:S02]  /*77e0*/  IMAD.MOV.U32 R6, RZ, RZ, R9 ;  /* 0x000000ffff067224 */ /* 0x000fc400078e0009 */
[----:B----4-:R-:W-:Y:S01]  /*77f0*/  IMAD.U32 R5, RZ, RZ, UR4 ;  /* 0x00000004ff057e24 */ /* 0x010fe2000f8e00ff */
[----:B------:R-:W-:Y:S01]  /*7800*/  ISETP.GE.AND P1, PT, R40, R31, PT ;  /* 0x0000001f2800720c */ /* 0x000fe20003f26270 */
[----:B------:R-:W-:Y:S01]  /*7810*/  IMAD.MOV.U32 R7, RZ, RZ, R12 ;  /* 0x000000ffff077224 */ /* 0x000fe200078e000c */
[----:B------:R-:W-:Y:S01]  /*7820*/  PRMT R14, R4, 0x5410, R6 ;  /* 0x00005410040e7816 */ /* 0x000fe20000000006 */
[----:B------:R-:W-:Y:S01]  /*7830*/  IMAD.MOV.U32 R6, RZ, RZ, R11 ;  /* 0x000000ffff067224 */ /* 0x000fe200078e000b */
[----:B------:R-:W-:Y:S02]  /*7840*/  SHF.L.U32 R5, R5, 0x1f, RZ ;  /* 0x0000001f05057819 */ /* 0x000fe400000006ff */
[----:B------:R-:W-:Y:S02]  /*7850*/  MOV R4, R10 ;  /* 0x0000000a00047202 */ /* 0x000fe40000000f00 */
[----:B------:R-:W0:Y:S01]  /*7860*/  SYNCS.PHASECHK.TRANS64.TRYWAIT P0, [R2+URZ+0x16800], R5 ;  /* 0x01680005020075a7 */ /* 0x000e22000800017f */
[----:B------:R-:W-:-:S02]  /*7870*/  PRMT R33, R33, 0x5410, R7 ;  /* 0x0000541021217816 */ /* 0x000fc40000000007 */
[----:B------:R-:W-:Y:S01]  /*7880*/  PRMT R15, R4, 0x7610, R15 ;  /* 0x00007610040f7816 */ /* 0x000fe2000000000f */
[C---:B---3--:R-:W-:Y:S01]  /*7890*/  IMAD.SHL.U32 R0, R39.reuse, 0x40, RZ ;  /* 0x0000004027007824 */ /* 0x048fe200078e00ff */
[----:B------:R-:W-:-:S04]  /*78a0*/  LOP3.LUT P2, RZ, R39, 0x4, RZ, 0xc0, !PT ;  /* 0x0000000427ff7812 */ /* 0x000fc8000784c0ff */
[----:B--2---:R-:W-:-:S04]  /*78b0*/  LOP3.LUT R3, R0, 0x1c0, RZ, 0xc0, !PT ;  /* 0x000001c000037812 */ /* 0x004fc800078ec0ff */
[----:B------:R-:W-:Y:S02]  /*78c0*/  LOP3.LUT R0, R3, 0x18, R16, 0xf8, !PT ;  /* 0x0000001803007812 */ /* 0x000fe400078ef810 */
[----:B------:R-:W-:-:S04]  /*78d0*/  SHF.R.U32.HI R3, RZ, 0x3, R3 ;  /* 0x00000003ff037819 */ /* 0x000fc80000011603 */
[----:B------:R-:W-:Y:S01]  /*78e0*/  LOP3.LUT R0, R0, R3, RZ, 0x3c, !PT ;  /* 0x0000000300007212 */ /* 0x000fe200078e3cff */
[----:B------:R-:W-:-:S05]  /*78f0*/  IMAD.MOV.U32 R3, RZ, RZ, R21 ;  /* 0x000000ffff037224 */ /* 0x000fca00078e0015 */
[----:B------:R-:W-:Y:S01]  /*7900*/  PRMT R32, R3, 0x7610, R32 ;  /* 0x0000761003207816 */ /* 0x000fe20000000020 */
[----:B------:R-:W-:Y:S02]  /*7910*/  IMAD R3, R38, 0x200, R0 ;  /* 0x0000020026037824 */ /* 0x000fe400078e0200 */
[----:B------:R-:W-:Y:S02]  /*7920*/  IMAD.MOV.U32 R0, RZ, RZ, R13 ;  /* 0x000000ffff007224 */ /* 0x000fe400078e000d */
[----:B------:R-:W-:-:S03]  /*7930*/  IMAD R3, R3, 0x2, R2 ;  /* 0x0000000203037824 */ /* 0x000fc600078e0202 */
[----:B------:R-:W-:Y:S01]  /*7940*/  PRMT R32, R32, 0x5410, R0 ;  /* 0x0000541020207816 */ /* 0x000fe20000000000 */
[C---:B------:R-:W-:Y:S02]  /*7950*/  VIADD R4, R3.reuse, 0x8400 ;  /* 0x0000840003047836 */ /* 0x040fe40000000000 */
[----:B------:R-:W-:Y:S01]  /*7960*/  VIADD R0, R3, 0x8440 ;  /* 0x0000844003007836 */ /* 0x000fe20000000000 */
[----:B0-----:R-:W-:Y:S06]  /*7970*/  @!P0 BRA `(.L_x_14481) ;  /* 0x000001b000648947 */ /* 0x001fec0003800000 */
.L_x_14769:
[----:B------:R-:W-:Y:S05]  /*7980*/  BSYNC B1 ;  /* 0x0000000000017941 */ /* 0x000fea0003800000 */
.L_x_14480:
[----:B------:R-:W-:Y:S01]  /*7990*/  BSSY B1, `(.L_x_14482) ;  /* 0x0000060000017945 */ /* 0x000fe20003800000 */
[----:B------:R-:W-:Y:S01]  /*79a0*/  PRMT R15, R15, 0x5410, R6 ;  /* 0x000054100f0f7816 */ /* 0x000fe20000000006 */
[----:B------:R-:W-:Y:S02]  /*79b0*/  @P2 VIADD R0, R4, 0xffffffc0 ;  /* 0xffffffc004002836 */ /* 0x000fe40000000000 */
[----:B------:R-:W-:Y:S05]  /*79c0*/  @P1 BRA `(.L_x_14483) ;  /* 0x0000000400701947 */ /* 0x000fea0003800000 */
[----:B------:R-:W2:Y:S01]  /*79d0*/  LDL R7, [R1+0x18] ;  /* 0x0000180001077983 */ /* 0x000ea20000100800 */
[----:B0-----:R-:W0:Y:S01]  /*79e0*/  LDC R5, c[0x0][0x3f4] ;  /* 0x0000fd00ff057b82 */ /* 0x001e220000000800 */
[----:B------:R-:W-:Y:S01]  /*79f0*/  BSSY B2, `(.L_x_14484) ;  /* 0x000002e000027945 */ /* 0x000fe20003800000 */
[-C--:B0-----:R-:W-:Y:S02]  /*7a00*/  ISETP.GE.AND P0, PT, R152, R5.reuse, PT ;  /* 0x000000059800720c */ /* 0x081fe40003f06270 */
[----:B--2---:R-:W-:-:S11]  /*7a10*/  ISETP.GE.AND P1, PT, R7, R5, PT ;  /* 0x000000050700720c */ /* 0x004fd60003f26270 */
[----:B------:R-:W-:Y:S05]  /*7a20*/  @P0 BRA `(.L_x_14485) ;  /* 0x0000000000a80947 */ /* 0x000fea0003800000 */
[----:B------:R-:W0:Y:S01]  /*7a30*/  LDS.128 R4, [R3+0x8400] ;  /* 0x0084000003047984 */ /* 0x000e220000000c00 */
        /* <DEDUP_REMOVED lines=13> */
[----:B------:R-:W-:Y:S01]  /*7b10*/  FMUL.FTZ R35, R35, R38 ;  /* 0x0000002623237220 */ /* 0x000fe20000410000 */
[--C-:B------:R-:W-:Y:S02]  /*7b20*/  HADD2.F32 R28, -RZ, R6.reuse.H0_H0 ;  /* 0x20000006ff1c7230 */ /* 0x100fe40000004100 */
[----:B------:R-:W-:Y:S01]  /*7b30*/  FMUL.FTZ R42, R4, R39 ;  /* 0x00000027042a7220 */ /* 0x000fe20000410000 */
[----:B------:R-:W-:-:S02]  /*7b40*/  HADD2.F32 R29, -RZ, R6.H1_H1 ;  /* 0x30000006ff1d7230 */ /* 0x000fc40000004100 */
[C---:B------:R-:W-:Y:S01]  /*7b50*/  FFMA.FTZ R43, R34.reuse, R38, -R41 ;  /* 0x00000026222b7223 */ /* 0x040fe20000010829 */
[--C-:B------:R-:W-:Y:S02]  /*7b60*/  HADD2.F32 R6, -RZ, R5.reuse.H0_H0 ;  /* 0x20000005ff067230 */ /* 0x100fe40000004100 */
[----:B------:R-:W-:Y:S01]  /*7b70*/  FFMA.FTZ R44, R34, R40, R35 ;  /* 0x00000028222c7223 */ /* 0x000fe20000010023 */
[-C--:B------:R-:W-:Y:S01]  /*7b80*/  FMUL.FTZ R38, R4, R37.reuse ;  /* 0x0000002504267220 */ /* 0x080fe20000410000 */
[C---:B------:R-:W-:Y:S01]  /*7b90*/  FFMA.FTZ R42, R7.reuse, R37, -R42 ;  /* 0x00000025072a7223 */ /* 0x040fe2000001082a */
[----:B------:R-:W-:Y:S02]  /*7ba0*/  HADD2.F32 R5, -RZ, R5.H1_H1 ;  /* 0x30000005ff057230 */ /* 0x000fe40000004100 */
[----:B------:R-:W-:Y:S02]  /*7bb0*/  HADD2.F32 R37, -RZ, R47.H0_H0 ;  /* 0x2000002fff257230 */ /* 0x000fe40000004100 */
[----:B------:R-:W-:Y:S01]  /*7bc0*/  FFMA.FTZ R39, R7, R39, R38 ;  /* 0x0000002707277223 */ /* 0x000fe20000010026 */
[----:B------:R-:W-:-:S02]  /*7bd0*/  HADD2.F32 R34, -RZ, R48.H0_H0 ;  /* 0x20000030ff227230 */ /* 0x000fc40000004100 */
        /* <DEDUP_REMOVED lines=15> */
.L_x_14485:
[----:B------:R-:W-:Y:S05]  /*7cd0*/  BSYNC B2 ;  /* 0x0000000000027941 */ /* 0x000fea0003800000 */
.L_x_14484:
[----:B------:R-:W-:Y:S05]  /*7ce0*/  @P1 BRA `(.L_x_14483) ;  /* 0x0000000000a81947 */ /* 0x000fea0003800000 */
[----:B0-----:R-:W0:Y:S01]  /*7cf0*/  LDS.128 R4, [R0] ;  /* 0x0000000000047984 */ /* 0x001e220000000c00 */
[----:B------:R-:W-:Y:S01]  /*7d00*/  SHF.R.U32.HI R29, RZ, 0x10, R25 ;  /* 0x00000010ff1d7819 */ /* 0x000fe20000011619 */
[----:B------:R-:W-:Y:S01]  /*7d10*/  HADD2.F32 R28, -RZ, R48.H1_H1 ;  /* 0x30000030ff1c7230 */ /* 0x000fe20000004100 */
[--C-:B------:R-:W-:Y:S01]  /*7d20*/  SHF.R.U32.HI R35, RZ, 0x10, R27.reuse ;  /* 0x00000010ff237819 */ /* 0x100fe2000001161b */
        /* <DEDUP_REMOVED lines=38> */
.L_x_14483:
[----:B------:R-:W-:Y:S05]  /*7f90*/  BSYNC B1 ;  /* 0x0000000000017941 */ /* 0x000fea0003800000 */
.L_x_14482:
[----:B01----:R-:W0:Y:S02]  /*7fa0*/  S2R R4, SR_TID.X ;  /* 0x0000000000047919 */ /* 0x003e240000002100 */
[----:B0-----:R-:W-:-:S05]  /*7fb0*/  VIADD R5, R4, 0xffffff80 ;  /* 0xffffff8004057836 */ /* 0x001fca0000000000 */
[----:B------:R-:W-:-:S04]  /*7fc0*/  SHF.R.S32.HI R4, RZ, 0x1f, R5 ;  /* 0x0000001fff047819 */ /* 0x000fc80000011405 */
[----:B------:R-:W-:-:S04]  /*7fd0*/  LEA.HI R4, R4, R5, RZ, 0x2 ;  /* 0x0000000504047211 */ /* 0x000fc800078f10ff */
[----:B------:R-:W-:-:S05]  /*7fe0*/  SHF.R.S32.HI R4, RZ, 0x2, R4 ;  /* 0x00000002ff047819 */ /* 0x000fca0000011404 */
[----:B------:R-:W-:-:S05]  /*7ff0*/  VIADD R4, R4, 0x60 ;  /* 0x0000006004047836 */ /* 0x000fca0000000000 */
[----:B------:R-:W-:-:S13]  /*8000*/  ISETP.GE.AND P0, PT, R4, R31, PT ;  /* 0x0000001f0400720c */ /* 0x000fda0003f06270 */
[----:B------:R-:W-:Y:S05]  /*8010*/  @P0 BRA `(.L_x_14486) ;  /* 0x0000001800bc0947 */ /* 0x000fea0003800000 */
[----:B------:R-:W2:Y:S01]  /*8020*/  LDL R4, [R1+0x18] ;  /* 0x0000180001047983 */ /* 0x000ea20000100800 */
[----:B------:R-:W0:Y:S01]  /*8030*/  LDC R5, c[0x0][0x3f4] ;  /* 0x0000fd00ff057b82 */ /* 0x000e220000000800 */
[----:B------:R-:W-:Y:S01]  /*8040*/  BSSY B1, `(.L_x_14487) ;  /* 0x000002e000017945 */ /* 0x000fe20003800000 */
[-C--:B0-----:R-:W-:Y:S02]  /*8050*/  ISETP.GE.AND P0, PT, R152, R5.reuse, PT ;  /* 0x000000059800720c */ /* 0x081fe40003f06270 */
[----:B--2---:R-:W-:-:S11]  /*8060*/  ISETP.GE.AND P1, PT, R4, R5, PT ;  /* 0x000000050400720c */ /* 0x004fd60003f26270 */
        /* <DEDUP_REMOVED lines=43> */
.L_x_14488:
[----:B------:R-:W-:Y:S05]  /*8320*/  BSYNC B1 ;  /* 0x0000000000017941 */ /* 0x000fea0003800000 */
.L_x_14487:
        /* <DEDUP_REMOVED lines=44> */
.L_x_14473:
[----:B------:R-:W1:Y:S01]  /*85f0*/  S2R R0, SR_TID.X ;  /* 0x0000000000007919 */ /* 0x000e620000002100 */
[----:B------:R-:W2:Y:S01]  /*8600*/  LDC R32, c[0x0][0x448] ;  /* 0x00011200ff207b82 */ /* 0x000ea20000000800 */
[----:B------:R-:W-:Y:S01]  /*8610*/  ULDC.64 UR4, c[0x0][0x3f8] ;  /* 0x0000fe0000047ab9 */ /* 0x000fe20000000a00 */
[----:B------:R-:W-:Y:S01]  /*8620*/  MOV R4, R26 ;  /* 0x0000001a00047202 */ /* 0x000fe20000000f00 */
[----:B------:R-:W-:Y:S01]  /*8630*/  ULDC.64 UR6, c[0x0][0x408] ;  /* 0x0001020000067ab9 */ /* 0x000fe20000000a00 */
[----:B------:R-:W-:Y:S02]  /*8640*/  IMAD.MOV.U32 R6, RZ, RZ, R24 ;  /* 0x000000ffff067224 */ /* 0x000fe400078e0018 */
[----:B------:R-:W-:Y:S01]  /*8650*/  IMAD.MOV.U32 R7, RZ, RZ, R31 ;  /* 0x000000ffff077224 */ /* 0x000fe200078e001f */
[----:B--2---:R-:W-:Y:S01]  /*8660*/  ISETP.NE.AND P0, PT, R32, 0x1, PT ;  /* 0x000000012000780c */ /* 0x004fe20003f05270 */
[----:B-1----:R-:W-:-:S05]  /*8670*/  VIADD R0, R0, 0xffffff80 ;  /* 0xffffff8000007836 */ /* 0x002fca0000000000 */
[----:B------:R-:W-:-:S07]  /*8680*/  SHF.R.S32.HI R3, RZ, 0x1f, R0 ;  /* 0x0000001fff037819 */ /* 0x000fce0000011400 */
[----:B------:R-:W1:Y:S01]  /*8690*/  @P0 LDC R5, c[0x0][0x450] ;  /* 0x00011400ff050b82 */ /* 0x000e620000000800 */
[----:B------:R-:W-:-:S04]  /*86a0*/  LEA.HI R3, R3, R0, RZ, 0x2 ;  /* 0x0000000003037211 */ /* 0x000fc800078f10ff */
[----:B------:R-:W-:-:S05]  /*86b0*/  LOP3.LUT R3, R3, 0xfffffffc, RZ, 0xc0, !PT ;  /* 0xfffffffc03037812 */ /* 0x000fca00078ec0ff */
[----:B------:R-:W-:Y:S02]  /*86c0*/  IMAD.IADD R3, R0, 0x1, -R3 ;  /* 0x0000000100037824 */ /* 0x000fe400078e0a03 */
[----:B------:R-:W2:Y:S02]  /*86d0*/  @P0 LDC R0, c[0x0][0x44c] ;  /* 0x00011300ff000b82 */ /* 0x000ea40000000800 */
[----:B------:R-:W-:-:S04]  /*86e0*/  IMAD R3, R3, 0x60, R39 ;  /* 0x0000006003037824 */ /* 0x000fc800078e0227 */
[----:B--2---:R-:W-:-:S05]  /*86f0*/  @P0 IMAD.HI.U32 R0, R3, R0, RZ ;  /* 0x0000000003000227 */ /* 0x004fca00078e00ff */
        /* <DEDUP_REMOVED lines=19> */
[----:B------:R-:W2:Y:S01]  /*8830*/  LDL R6, [R1] ;  /* 0x0000000001067983 */ /* 0x000ea20000100800 */
[----:B------:R-:W1:Y:S03]  /*8840*/  LDC R41, c[0x0][0x3f4] ;  /* 0x0000fd00ff297b82 */ /* 0x000e660000000800 */
[----:B------:R-:W3:Y:S04]  /*8850*/  SHFL.IDX PT, R3, R25, RZ, 0x1c1f ;  /* 0x001c1fff19037589 */ /* 0x000ee800000e0000 */
[----:B------:R-:W4:Y:S04]  /*8860*/  SHFL.IDX PT, R0, R26, RZ, 0x1c1f ;  /* 0x001c1fff1a007589 */ /* 0x000f2800000e0000 */
[----:B0-----:R-:W0:Y:S04]  /*8870*/  SHFL.IDX PT, R14, R27, RZ, 0x1c1f ;  /* 0x001c1fff1b0e7589 */ /* 0x001e2800000e0000 */
[----:B------:R-:W5:Y:S01]  /*8880*/  SHFL.IDX PT, R4, R24, RZ, 0x1c1f ;  /* 0x001c1fff18047589 */ /* 0x000f6200000e0000 */
[----:B-1----:R-:W-:Y:S01]  /*8890*/  ISETP.GE.AND P0, PT, R16, R41, PT ;  /* 0x000000291000720c */ /* 0x002fe20003f06270 */
[----:B--2---:R-:W-:-:S05]  /*88a0*/  IMAD R32, R6, R32, RZ ;  /* 0x0000002006207224 */ /* 0x004fca00078e02ff */
[----:B------:R-:W-:-:S13]  /*88b0*/  ISETP.GE.OR P1, PT, R39, R32, P0 ;  /* 0x000000202700720c */ /* 0x000fda0000726670 */
[C---:B------:R-:W-:Y:S01]  /*88c0*/  @!P1 IMAD.SHL.U32 R5, R16.reuse, 0x2, RZ ;  /* 0x0000000210059824 */ /* 0x040fe200078e00ff */
[----:B------:R-:W-:-:S04]  /*88d0*/  @!P1 SHF.L.U64.HI R21, R16, 0x1, R17 ;  /* 0x0000000110159819 */ /* 0x000fc80000010211 */
[----:B---3--:R-:W-:-:S05]  /*88e0*/  @!P1 IADD3 R6, P2, R3, R5, RZ ;  /* 0x0000000503069210 */ /* 0x008fca0007f5e0ff */
[----:B----4-:R-:W-:-:S05]  /*88f0*/  @!P1 IMAD.X R7, R0, 0x1, R21, P2 ;  /* 0x0000000100079824 */ /* 0x010fca00010e0615 */
[----:B------:R-:W2:Y:S01]  /*8900*/  @!P1 LD.E.128 R8, desc[UR42][R6.64] ;  /* 0x0000002a06089980 */ /* 0x000ea2000c101d00 */
[----:B0-----:R-:W-:-:S05]  /*8910*/  @!P1 IADD3 R14, P2, R14, R5, RZ ;  /* 0x000000050e0e9210 */ /* 0x001fca0007f5e0ff */
[----:B-----5:R-:W-:-:S04]  /*8920*/  @!P1 IMAD.X R3, R4, 0x1, R21, P2 ;  /* 0x0000000104039824 */ /* 0x020fc800010e0615 */
[----:B------:R-:W-:-:S05]  /*8930*/  @!P1 IMAD.MOV.U32 R15, RZ, RZ, R3 ;  /* 0x000000ffff0f9224 */ /* 0x000fca00078e0003 */
[----:B------:R0:W3:Y:S01]  /*8940*/  @!P1 LD.E.128 R4, desc[UR42][R14.64] ;  /* 0x0000002a0e049980 */ /* 0x0000e2000c101d00 */
[----:B------:R-:W-:Y:S02]  /*8950*/  CS2R R34, SRZ ;  /* 0x0000000000227805 */ /* 0x000fe4000001ff00 */
[----:B------:R-:W-:Y:S02]  /*8960*/  CS2R R20, SRZ ;  /* 0x0000000000147805 */ /* 0x000fe4000001ff00 */
[----:B------:R-:W-:Y:S01]  /*8970*/  CS2R R28, SRZ ;  /* 0x00000000001c7805 */ /* 0x000fe2000001ff00 */
[----:B------:R-:W1:Y:S01]  /*8980*/  SHFL.IDX PT, R24, R24, 0x1, 0x1c1f ;  /* 0x003c1f0018187f89 */ /* 0x000e6200000e0000 */
[----:B------:R-:W-:-:S03]  /*8990*/  CS2R R36, SRZ ;  /* 0x0000000000247805 */ /* 0x000fc6000001ff00 */
[----:B0-----:R0:W4:Y:S01]  /*89a0*/  SHFL.IDX PT, R14, R27, 0x1, 0x1c1f ;  /* 0x003c1f001b0e7f89 */ /* 0x00112200000e0000 */
[----:B--2---:R-:W-:Y:S01]  /*89b0*/  @!P1 MOV R34, R8 ;  /* 0x0000000800229202 */ /* 0x004fe20000000f00 */
[----:B------:R-:W-:Y:S02]  /*89c0*/  @!P1 IMAD.MOV.U32 R35, RZ, RZ, R9 ;  /* 0x000000ffff239224 */ /* 0x000fe400078e0009 */
[----:B------:R-:W-:Y:S02]  /*89d0*/  @!P1 IMAD.MOV.U32 R36, RZ, RZ, R10 ;  /* 0x000000ffff249224 */ /* 0x000fe400078e000a */
[----:B------:R-:W-:Y:S02]  /*89e0*/  IMAD.MOV.U32 R0, RZ, RZ, R34 ;  /* 0x000000ffff007224 */ /* 0x000fe400078e0022 */
[----:B------:R-:W-:Y:S02]  /*89f0*/  IMAD.MOV.U32 R3, RZ, RZ, R35 ;  /* 0x000000ffff037224 */ /* 0x000fe400078e0023 */
[----:B------:R-:W-:Y:S01]  /*8a00*/  @!P1 IMAD.MOV.U32 R37, RZ, RZ, R11 ;  /* 0x000000ffff259224 */ /* 0x000fe200078e000b */
[----:B------:R-:W-:Y:S01]  /*8a10*/  PRMT R42, R0, 0x7610, R42 ;  /* 0x00007610002a7816 */ /* 0x000fe2000000002a */
[----:B------:R-:W-:Y:S01]  /*8a20*/  IMAD.MOV.U32 R8, RZ, RZ, R36 ;  /* 0x000000ffff087224 */ /* 0x000fe200078e0024 */
[----:B------:R-:W-:Y:S01]  /*8a30*/  PRMT R43, R3, 0x7610, R43 ;  /* 0x00007610032b7816 */ /* 0x000fe2000000002b */
[----:B------:R0:W2:Y:S01]  /*8a40*/  SHFL.IDX PT, R0, R26, 0x1, 0x1c1f ;  /* 0x003c1f001a007f89 */ /* 0x0000a200000e0000 */
[----:B------:R-:W-:Y:S01]  /*8a50*/  IMAD.MOV.U32 R9, RZ, RZ, R37 ;  /* 0x000000ffff097224 */ /* 0x000fe200078e0025 */
[----:B---3--:R-:W-:Y:S01]  /*8a60*/  @!P1 MOV R20, R6 ;  /* 0x0000000600149202 */ /* 0x008fe20000000f00 */
[----:B------:R-:W-:Y:S01]  /*8a70*/  @!P1 IMAD.MOV.U32 R28, RZ, RZ, R4 ;  /* 0x000000ffff1c9224 */ /* 0x000fe200078e0004 */
[----:B------:R0:W3:Y:S01]  /*8a80*/  SHFL.IDX PT, R3, R25, 0x1, 0x1c1f ;  /* 0x003c1f0019037f89 */ /* 0x0000e200000e0000 */
[----:B------:R-:W-:Y:S01]  /*8a90*/  @!P1 IMAD.MOV.U32 R29, RZ, RZ, R5 ;  /* 0x000000ffff1d9224 */ /* 0x000fe200078e0005 */
[----:B------:R-:W-:Y:S01]  /*8aa0*/  PRMT R31, R8, 0x5410, R9 ;  /* 0x00005410081f7816 */ /* 0x000fe20000000009 */
[----:B------:R-:W-:-:S02]  /*8ab0*/  @!P1 IMAD.MOV.U32 R21, RZ, RZ, R7 ;  /* 0x000000ffff159224 */ /* 0x000fc400078e0007 */
[----:B------:R-:W-:Y:S02]  /*8ac0*/  IMAD.MOV.U32 R4, RZ, RZ, R28 ;  /* 0x000000ffff047224 */ /* 0x000fe400078e001c */
[----:B------:R-:W-:Y:S02]  /*8ad0*/  IMAD.MOV.U32 R5, RZ, RZ, R29 ;  /* 0x000000ffff057224 */ /* 0x000fe400078e001d */
[----:B------:R-:W-:Y:S02]  /*8ae0*/  IMAD.MOV.U32 R6, RZ, RZ, R20 ;  /* 0x000000ffff067224 */ /* 0x000fe400078e0014 */
[----:B------:R-:W-:Y:S01]  /*8af0*/  IMAD.MOV.U32 R7, RZ, RZ, R21 ;  /* 0x000000ffff077224 */ /* 0x000fe200078e0015 */
[----:B------:R-:W-:Y:S02]  /*8b00*/  PRMT R45, R5, 0x7610, R45 ;  /* 0x00007610052d7816 */ /* 0x000fe4000000002d */
[----:B------:R-:W-:Y:S02]  /*8b10*/  PRMT R56, R4, 0x5410, R6 ;  /* 0x0000541004387816 */ /* 0x000fe40000000006 */
[----:B------:R-:W-:-:S02]  /*8b20*/  CS2R R4, SRZ ;  /* 0x0000000000047805 */ /* 0x000fc4000001ff00 */
[----:B01--4-:R-:W-:-:S07]  /*8b30*/  PRMT R42, R42, 0x5410, R7 ;  /* 0x000054102a2a7816 */ /* 0x013fce0000000007 */
.L_x_14779:
        /* <DEDUP_REMOVED lines=13> */
[-C--:B---3--:R-:W-:Y:S02]  /*8c10*/  IADD3 R8, P1, R3, R4.reuse, RZ ;  /* 0x0000000403087210 */ /* 0x088fe40007f3e0ff */
[----:B------:R-:W-:-:S03]  /*8c20*/  IADD3 R4, P2, R14, R4, RZ ;  /* 0x000000040e047210 */ /* 0x000fc60007f5e0ff */
[--C-:B--2---:R-:W-:Y:S02]  /*8c30*/  IMAD.X R9, R0, 0x1, R5.reuse, P1 ;  /* 0x0000000100097824 */ /* 0x104fe400008e0605 */
[----:B------:R-:W-:-:S04]  /*8c40*/  IMAD.X R5, R24, 0x1, R5, P2 ;  /* 0x0000000118057824 */ /* 0x000fc800010e0605 */
[----:B------:R-:W5:Y:S04]  /*8c50*/  LD.E.128 R8, desc[UR42][R8.64] ;  /* 0x0000002a08087980 */ /* 0x000f68000c101d00 */
[----:B------:R-:W5:Y:S02]  /*8c60*/  LD.E.128 R4, desc[UR42][R4.64] ;  /* 0x0000002a04047980 */ /* 0x000f64000c101d00 */
.L_x_14491:
[----:B------:R-:W-:Y:S05]  /*8c70*/  BSYNC B1 ;  /* 0x0000000000017941 */ /* 0x000fea0003800000 */
.L_x_14490:
[----:B------:R-:W-:Y:S01]  /*8c80*/  ULEA.HI UR4, UR36, UR36, URZ, 0x1 ;  /* 0x0000002424047291 */ /* 0x000fe2000f8f083f */
[----:B--2---:R-:W0:Y:S01]  /*8c90*/  S2R R0, SR_TID.X ;  /* 0x0000000000007919 */ /* 0x004e220000002100 */
[----:B------:R-:W-:Y:S01]  /*8ca0*/  IMAD R32, R33, -0xc0, R32 ;  /* 0xffffff4021207824 */ /* 0x000fe200078e0220 */
[----:B------:R-:W-:Y:S01]  /*8cb0*/  BSSY B1, `(.L_x_14492) ;  /* 0x000001e000017945 */ /* 0x000fe20003800000 */
[----:B------:R-:W-:Y:S01]  /*8cc0*/  ULOP3.LUT UR4, UR4, 0xfffffffe, URZ, 0xc0, !UPT ;  /* 0xfffffffe04047892 */ /* 0x000fe2000f8ec03f */
[----:B-----5:R-:W-:Y:S02]  /*8cd0*/  IMAD.MOV.U32 R12, RZ, RZ, R5 ;  /* 0x000000ffff0c7224 */ /* 0x020fe400078e0005 */
[----:B------:R-:W-:Y:S01]  /*8ce0*/  VIMNMX R32, R32, 0xc0, PT ;  /* 0x000000c020207848 */ /* 0x000fe20003fe0100 */
[----:B------:R-:W-:Y:S02]  /*8cf0*/  UIADD3 UR4, UR36, -UR4, URZ ;  /* 0x8000000424047290 */ /* 0x000fe4000fffe03f */
[----:B------:R-:W-:Y:S01]  /*8d00*/  PRMT R39, R12, 0x7610, R39 ;  /* 0x000076100c277816 */ /* 0x000fe20000000027 */
[----:B------:R-:W-:-:S03]  /*8d10*/  IMAD.MOV.U32 R12, RZ, RZ, R7 ;  /* 0x000000ffff0c7224 */ /* 0x000fc600078e0007 */
[----:B---3--:R-:W-:-:S04]  /*8d20*/  MOV R3, UR4 ;  /* 0x0000000400037c02 */ /* 0x008fc80008000f00 */
[----:B------:R-:W-:-:S04]  /*8d30*/  SHF.L.U32 R3, R3, 0x1f, RZ ;  /* 0x0000001f03037819 */ /* 0x000fc800000006ff */
[----:B------:R-:W1:Y:S01]  /*8d40*/  SYNCS.PHASECHK.TRANS64.TRYWAIT P1, [R2+URZ+0x16800], R3 ;  /* 0x01680003020075a7 */ /* 0x000e62000802017f */
[----:B0-----:R-:W-:-:S05]  /*8d50*/  VIADD R0, R0, 0xffffff80 ;  /* 0xffffff8000007836 */ /* 0x001fca0000000000 */
[--C-:B------:R-:W-:Y:S02]  /*8d60*/  SHF.R.S32.HI R13, RZ, 0x1f, R0.reuse ;  /* 0x0000001fff0d7819 */ /* 0x100fe40000011400 */
[----:B------:R-:W-:Y:S02]  /*8d70*/  SHF.R.S32.HI R14, RZ, 0x1f, R0 ;  /* 0x0000001fff0e7819 */ /* 0x000fe40000011400 */
[-C--:B------:R-:W-:Y:S02]  /*8d80*/  LEA.HI R13, R13, R0.reuse, RZ, 0x2 ;  /* 0x000000000d0d7211 */ /* 0x080fe400078f10ff */
[----:B------:R-:W-:Y:S01]  /*8d90*/  LEA.HI R14, R14, R0, RZ, 0x2 ;  /* 0x000000000e0e7211 */ /* 0x000fe200078f10ff */
[----:B------:R-:W-:Y:S01]  /*8da0*/  IMAD.MOV.U32 R0, RZ, RZ, R4 ;  /* 0x000000ffff007224 */ /* 0x000fe200078e0004 */
[----:B------:R-:W-:Y:S02]  /*8db0*/  SHF.R.S32.HI R13, RZ, 0x2, R13 ;  /* 0x00000002ff0d7819 */ /* 0x000fe4000001140d */
[----:B------:R-:W-:-:S02]  /*8dc0*/  SHF.R.S32.HI R14, RZ, 0x2, R14 ;  /* 0x00000002ff0e7819 */ /* 0x000fc4000001140e */
[----:B------:R-:W-:Y:S01]  /*8dd0*/  PRMT R38, R38, 0x5410, R0 ;  /* 0x0000541026267816 */ /* 0x000fe20000000000 */
[----:B------:R-:W-:Y:S01]  /*8de0*/  VIADD R13, R13, 0x60 ;  /* 0x000000600d0d7836 */ /* 0x000fe20000000000 */
[-C--:B------:R-:W-:Y:S01]  /*8df0*/  ISETP.GE.OR P2, PT, R14, R32.reuse, P0 ;  /* 0x000000200e00720c */ /* 0x080fe20000746670 */
[----:B------:R-:W-:Y:S02]  /*8e00*/  IMAD.MOV.U32 R0, RZ, RZ, R6 ;  /* 0x000000ffff007224 */ /* 0x000fe400078e0006 */
[----:B------:R-:W-:Y:S01]  /*8e10*/  IMAD.MOV.U32 R14, RZ, RZ, R9 ;  /* 0x000000ffff0e7224 */ /* 0x000fe200078e0009 */
[----:B------:R-:W-:Y:S01]  /*8e20*/  ISETP.GE.OR P0, PT, R13, R32, P0 ;  /* 0x000000200d00720c */ /* 0x000fe20000706670 */
[----:B------:R-:W-:Y:S01]  /*8e30*/  IMAD.MOV.U32 R13, RZ, RZ, R8 ;  /* 0x000000ffff0d7224 */ /* 0x000fe200078e0008 */
[----:B------:R-:W-:Y:S01]  /*8e40*/  PRMT R33, R0, 0x5410, R12 ;  /* 0x0000541000217816 */ /* 0x000fe2000000000c */
[----:B------:R-:W-:Y:S01]  /*8e50*/  IMAD.IADD R32, R16, 0x1, R41 ;  /* 0x0000000110207824 */ /* 0x000fe200078e0229 */
[----:B------:R-:W-:-:S02]  /*8e60*/  PRMT R39, R39, 0x5410, R14 ;  /* 0x0000541027277816 */ /* 0x000fc4000000000e */
[----:B------:R-:W-:Y:S01]  /*8e70*/  PRMT R38, R13, 0x7610, R38 ;  /* 0x000076100d267816 */ /* 0x000fe20000000026 */
[----:B-1----:R-:W-:Y:S06]  /*8e80*/  @!P1 BRA `(.L_x_14493) ;  /* 0x000001a000a09947 */ /* 0x002fec0003800000 */
.L_x_14780:
[----:B------:R-:W-:Y:S05]  /*8e90*/  BSYNC B1 ;  /* 0x0000000000017941 */ /* 0x000fea0003800000 */
.L_x_14492:
[----:B------:R-:W-:Y:S01]  /*8ea0*/  BSSY B1, `(.L_x_14494) ;  /* 0x0000069000017945 */ /* 0x000fe20003800000 */
[----:B------:R-:W-:Y:S01]  /*8eb0*/  MOV R0, R10 ;  /* 0x0000000a00007202 */ /* 0x000fe20000000f00 */
[----:B0-----:R-:W-:Y:S01]  /*8ec0*/  IMAD.MOV.U32 R3, RZ, RZ, R11 ;  /* 0x000000ffff037224 */ /* 0x001fe200078e000b */
[----:B------:R-:W-:Y:S01]  /*8ed0*/  LOP3.LUT R32, R32, 0x38, RZ, 0xc0, !PT ;  /* 0x0000003820207812 */ /* 0x000fe200078ec0ff */
[----:B------:R-:W-:Y:S06]  /*8ee0*/  @P2 BRA `(.L_x_14495) ;  /* 0x0000000400902947 */ /* 0x000fec0003800000 */
[----:B------:R-:W2:Y:S01]  /*8ef0*/  LDL R12, [R1+0x44] ;  /* 0x00004400010c7983 */ /* 0x000ea20000100800 */
[----:B------:R-:W0:Y:S02]  /*8f00*/  S2R R13, SR_TID.X ;  /* 0x00000000000d7919 */ /* 0x000e240000002100 */
[----:B0-----:R-:W-:-:S05]  /*8f10*/  VIADD R13, R13, 0xffffff80 ;  /* 0xffffff800d0d7836 */ /* 0x001fca0000000000 */
[----:B------:R-:W-:-:S04]  /*8f20*/  SHF.R.S32.HI R26, RZ, 0x1f, R13 ;  /* 0x0000001fff1a7819 */ /* 0x000fc8000001140d */
[----:B------:R-:W-:-:S04]  /*8f30*/  LEA.HI R26, R26, R13, RZ, 0x5 ;  /* 0x0000000d1a1a7211 */ /* 0x000fc800078f28ff */
[----:B------:R-:W-:Y:S01]  /*8f40*/  SHF.R.S32.HI R26, RZ, 0x5, R26 ;  /* 0x00000005ff1a7819 */ /* 0x000fe2000001141a */
[----:B------:R-:W-:Y:S01]  /*8f50*/  HADD2.F32 R45, -RZ, R45.H0_H0 ;  /* 0x2000002dff2d7230 */ /* 0x000fe20000004100 */
[----:B------:R-:W-:Y:S02]  /*8f60*/  SHF.R.U64 R55, R34, 0x10, R35 ;  /* 0x0000001022377819 */ /* 0x000fe40000001223 */
[----:B------:R-:W-:Y:S01]  /*8f70*/  SHF.R.U32.HI R44, RZ, 0x10, R29 ;  /* 0x00000010ff2c7819 */ /* 0x000fe2000001161d */
[----:B------:R-:W-:Y:S01]  /*8f80*/  HADD2.F32 R43, -RZ, R43.H0_H0 ;  /* 0x2000002bff2b7230 */ /* 0x000fe20000004100 */
[----:B------:R-:W-:Y:S02]  /*8f90*/  SHF.R.U64 R51, R20, 0x10, R21 ;  /* 0x0000001014337819 */ /* 0x000fe40000001215 */
[----:B------:R-:W-:Y:S01]  /*8fa0*/  SHF.R.U32.HI R46, RZ, 0x10, R35 ;  /* 0x00000010ff2e7819 */ /* 0x000fe20000011623 */
[----:B------:R-:W-:Y:S01]  /*8fb0*/  HADD2.F32 R44, -RZ, R44.H0_H0 ;  /* 0x2000002cff2c7230 */ /* 0x000fe20000004100 */
[----:B------:R-:W-:-:S02]  /*8fc0*/  SHF.R.U64 R54, R36, 0x10, R37 ;  /* 0x0000001024367819 */ /* 0x000fc40000001225 */
[----:B------:R-:W-:Y:S02]  /*8fd0*/  SHF.R.U32.HI R50, RZ, 0x10, R21 ;  /* 0x00000010ff327819 */ /* 0x000fe40000011615 */
[----:B------:R-:W-:Y:S02]  /*8fe0*/  SHF.R.U64 R53, R28, 0x10, R29 ;  /* 0x000000101c357819 */ /* 0x000fe4000000121d */
[----:B------:R-:W-:Y:S01]  /*8ff0*/  SHF.R.U32.HI R52, RZ, 0x10, R37 ;  /* 0x00000010ff347819 */ /* 0x000fe20000011625 */
[----:B--2---:R-:W-:-:S05]  /*9000*/  IMAD.SHL.U32 R12, R12, 0x40, RZ ;  /* 0x000000400c0c7824 */ /* 0x004fca00078e00ff */
[----:B------:R-:W-:-:S04]  /*9010*/  LOP3.LUT R15, R12, 0x1c0, RZ, 0xc0, !PT ;  /* 0x000001c00c0f7812 */ /* 0x000fc800078ec0ff */
[--C-:B------:R-:W-:Y:S02]  /*9020*/  SHF.R.U32.HI R25, RZ, 0x3, R15.reuse ;  /* 0x00000003ff197819 */ /* 0x100fe4000001160f */
[----:B------:R-:W-:Y:S02]  /*9030*/  LOP3.LUT R12, R15, 0x38, R16, 0xf8, !PT ;  /* 0x000000380f0c7812 */ /* 0x000fe400078ef810 */
[----:B------:R-:W-:Y:S02]  /*9040*/  LOP3.LUT R24, R25, R32, R15, 0x1e, !PT ;  /* 0x0000002019187212 */ /* 0x000fe400078e1e0f */
[----:B------:R-:W-:-:S03]  /*9050*/  LOP3.LUT R12, R12, R25, RZ, 0x3c, !PT ;  /* 0x000000190c0c7212 */ /* 0x000fc600078e3cff */
[C---:B------:R-:W-:Y:S02]  /*9060*/  IMAD R41, R26.reuse, 0x200, R24 ;  /* 0x000002001a297824 */ /* 0x040fe400078e0218 */
[----:B------:R-:W-:Y:S02]  /*9070*/  IMAD R13, R26, 0x200, R12 ;  /* 0x000002001a0d7824 */ /* 0x000fe400078e020c */
[--C-:B------:R-:W-:Y:S02]  /*9080*/  IMAD R41, R41, 0x2, R2.reuse ;  /* 0x0000000229297824 */ /* 0x100fe400078e0202 */
[----:B------:R-:W-:-:S03]  /*9090*/  IMAD R40, R13, 0x2, R2 ;  /* 0x000000020d287824 */ /* 0x000fc600078e0202 */
[----:B------:R-:W0:Y:S04]  /*90a0*/  LDS.128 R24, [R41+0x8400] ;  /* 0x0084000029187984 */ /* 0x000e280000000c00 */
[----:B------:R-:W1:Y:S01]  /*90b0*/  LDS.128 R12, [R40+0x8400] ;  /* 0x00840000280c7984 */ /* 0x000e620000000c00 */
[--C-:B0-----:R-:W-:Y:S02]  /*90c0*/  HADD2.F32 R34, -RZ, R25.reuse.H0_H0 ;  /* 0x20000019ff227230 */ /* 0x101fe40000004100 */
[----:B------:R-:W-:Y:S02]  /*90d0*/  HADD2.F32 R35, -RZ, R25.H1_H1 ;  /* 0x30000019ff237230 */ /* 0x000fe40000004100 */
[----:B-1----:R-:W-:Y:S02]  /*90e0*/  HADD2.F32 R20, -RZ, R13.H0_H0 ;  /* 0x2000000dff147230 */ /* 0x002fe40000004100 */
[C---:B------:R-:W-:Y:S01]  /*90f0*/  FMUL.FTZ R47, R34.reuse, R45 ;  /* 0x0000002d222f7220 */ /* 0x040fe20000410000 */
[----:B------:R-:W-:Y:S01]  /*9100*/  FMUL.FTZ R49, R34, R43 ;  /* 0x0000002b22317220 */ /* 0x000fe20000410000 */
[----:B------:R-:W-:-:S02]  /*9110*/  HADD2.F32 R34, -RZ, R46.H0_H0 ;  /* 0x2000002eff227230 */ /* 0x000fc40000004100 */
[C---:B------:R-:W-:Y:S01]  /*9120*/  FFMA.FTZ R48, R20.reuse, R43, -R47 ;  /* 0x0000002b14307223 */ /* 0x040fe2000001082f */
[----:B------:R-:W-:Y:S02]  /*9130*/  HADD2.F32 R21, -RZ, R13.H1_H1 ;  /* 0x3000000dff157230 */ /* 0x000fe40000004100 */
[C---:B------:R-:W-:Y:S01]  /*9140*/  FMUL.FTZ R46, R35.reuse, R44 ;  /* 0x0000002c232e7220 */ /* 0x040fe20000410000 */
[----:B------:R-:W-:Y:S02]  /*9150*/  HADD2.F32 R36, -RZ, R27.H0_H0 ;  /* 0x2000001bff247230 */ /* 0x000fe40000004100 */
[----:B------:R-:W-:Y:S02]  /*9160*/  HADD2.F32 R47, -RZ, R42.H1_H1 ;  /* 0x3000002aff2f7230 */ /* 0x000fe40000004100 */
[----:B------:R-:W-:Y:S02]  /*9170*/  HADD2.F32 R43, -RZ, R31.H1_H1 ;  /* 0x3000001fff2b7230 */ /* 0x000fe40000004100 */
[----:B------:R-:W-:Y:S01]  /*9180*/  FFMA.FTZ R49, R20, R45, R49 ;  /* 0x0000002d14317223 */ /* 0x000fe20000010031 */
        /* <DEDUP_REMOVED lines=8> */
[----:B------:R-:W-:Y:S02]  /*9210*/  HADD2.F32 R29, -RZ, R15.H1_H1 ;  /* 0x3000000fff1d7230 */ /* 0x000fe40000004100 */
[----:B------:R-:W-:Y:S01]  /*9220*/  FFMA.FTZ R45, R28, R43, -R45 ;  /* 0x0000002b1c2d7223 */ /* 0x000fe2000001082d */
[----:B------:R-:W-:-:S02]  /*9230*/  HADD2.F32 R20, -RZ, R52.H0_H0 ;  /* 0x20000034ff147230 */ /* 0x000fc40000004100 */
[----:B------:R-:W-:Y:S01]  /*9240*/  FFMA.FTZ R47, R28, R47, R36 ;  /* 0x0000002f1c2f7223 */ /* 0x000fe20000010024 */
[----:B------:R-:W-:Y:S02]  /*9250*/  HADD2.F32 R25, -RZ, R24.H0_H0 ;  /* 0x20000018ff197230 */ /* 0x000fe40000004100 */
        /* <DEDUP_REMOVED lines=9> */
[----:B------:R-:W-:Y:S01]  /*92f0*/  FMUL.FTZ R25, R25, R42 ;  /* 0x0000002a19197220 */ /* 0x000fe20000410000 */
[----:B------:R-:W-:Y:S02]  /*9300*/  HADD2.F32 R20, -RZ, R31.H0_H0 ;  /* 0x2000001fff147230 */ /* 0x000fe40000004100 */
[----:B------:R-:W-:Y:S01]  /*9310*/  FFMA.FTZ R52, R29, R46, R52 ;  /* 0x0000002e1d347223 */ /* 0x000fe20000010034 */
[----:B------:R-:W-:Y:S01]  /*9320*/  FFMA.FTZ R36, R13, R42, -R36 ;  /* 0x0000002a0d247223 */ /* 0x000fe20000010824 */
[----:B------:R-:W-:Y:S02]  /*9330*/  HADD2.F32 R15, -RZ, R14.H0_H0 ;  /* 0x2000000eff0f7230 */ /* 0x000fe40000004100 */
[----:B------:R-:W-:Y:S01]  /*9340*/  FMUL.FTZ R46, R27, R34 ;  /* 0x000000221b2e7220 */ /* 0x000fe20000410000 */
[----:B------:R-:W-:Y:S01]  /*9350*/  FFMA.FTZ R28, R13, R28, R25 ;  /* 0x0000001c0d1c7223 */ /* 0x000fe20000010019 */
[----:B------:R-:W-:Y:S01]  /*9360*/  FMUL.FTZ R42, R27, R20 ;  /* 0x000000141b2a7220 */ /* 0x000fe20000410000 */
[----:B------:R-:W-:-:S02]  /*9370*/  HADD2.F32 R24, -RZ, R24.H1_H1 ;  /* 0x30000018ff187230 */ /* 0x000fc40000004100 */
[----:B------:R-:W-:Y:S02]  /*9380*/  HADD2.F32 R26, -RZ, R26.H1_H1 ;  /* 0x3000001aff1a7230 */ /* 0x000fe40000004100 */
[----:B------:R-:W-:Y:S02]  /*9390*/  HADD2.F32 R25, -RZ, R53.H0_H0 ;  /* 0x20000035ff197230 */ /* 0x000fe40000004100 */
[----:B------:R-:W-:Y:S02]  /*93a0*/  HADD2.F32 R27, -RZ, R51.H0_H0 ;  /* 0x20000033ff1b7230 */ /* 0x000fe40000004100 */
[----:B------:R-:W-:Y:S02]  /*93b0*/  HADD2.F32 R13, -RZ, R55.H0_H0 ;  /* 0x20000037ff0d7230 */ /* 0x000fe40000004100 */
[----:B------:R-:W-:Y:S02]  /*93c0*/  HADD2.F32 R21, -RZ, R54.H0_H0 ;  /* 0x20000036ff157230 */ /* 0x000fe40000004100 */
[----:B------:R-:W-:Y:S01]  /*93d0*/  FFMA.FTZ R46, R15, R20, -R46 ;  /* 0x000000140f2e7223 */ /* 0x000fe2000001082e */
[----:B------:R-:W-:-:S02]  /*93e0*/  HADD2.F32 R12, -RZ, R12.H1_H1 ;  /* 0x3000000cff0c7230 */ /* 0x000fc40000004100 */
        /* <DEDUP_REMOVED lines=20> */
.L_x_14495:
[----:B------:R-:W-:Y:S05]  /*9530*/  BSYNC B1 ;  /* 0x0000000000017941 */ /* 0x000fea0003800000 */
.L_x_14494:
[----:B------:R-:W-:Y:S01]  /*9540*/  PRMT R34, R0, 0x5410, R3 ;  /* 0x0000541000227816 */ /* 0x000fe20000000003 */
[----:B------:R-:W-:Y:S06]  /*9550*/  @P0 BRA `(.L_x_14486) ;  /* 0x00000004006c0947 */ /* 0x000fec0003800000 */
[----:B0-----:R-:W2:Y:S04]  /*9560*/  LDL R13, [R1+0x38] ;  /* 0x00003800010d7983 */ /* 0x001ea80000100800 */
[----:B------:R-:W2:Y:S04]  /*9570*/  LDL R12, [R1+0x64] ;  /* 0x00006400010c7983 */ /* 0x000ea80000100800 */
[----:B------:R-:W3:Y:S04]  /*9580*/  LDL R20, [R1+0x48] ;  /* 0x0000480001147983 */ /* 0x000ee80000100800 */
[----:B------:R-:W4:Y:S01]  /*9590*/  LDL R43, [R1+0x58] ;  /* 0x00005800012b7983 */ /* 0x000f220000100800 */
[----:B------:R-:W-:-:S02]  /*95a0*/  SHF.R.U64 R41, R10, 0x10, R11 ;  /* 0x000000100a297819 */ /* 0x000fc4000000120b */
[----:B------:R-:W-:Y:S01]  /*95b0*/  SHF.R.U32.HI R36, RZ, 0x10, R11 ;  /* 0x00000010ff247819 */ /* 0x000fe2000001160b */
[--C-:B------:R-:W-:Y:S01]  /*95c0*/  HADD2.F32 R11, -RZ, R39.reuse.H1_H1 ;  /* 0x30000027ff0b7230 */ /* 0x100fe20000004100 */
[----:B------:R-:W-:Y:S01]  /*95d0*/  SHF.R.U64 R42, R8, 0x10, R9 ;  /* 0x00000010082a7819 */ /* 0x000fe20000001209 */
[----:B------:R-:W-:Y:S01]  /*95e0*/  HADD2.F32 R39, -RZ, R39.H0_H0 ;  /* 0x20000027ff277230 */ /* 0x000fe20000004100 */
[----:B------:R-:W-:Y:S02]  /*95f0*/  SHF.R.U64 R40, R4, 0x10, R5 ;  /* 0x0000001004287819 */ /* 0x000fe40000001205 */
[----:B------:R-:W-:Y:S02]  /*9600*/  SHF.R.U32.HI R28, RZ, 0x10, R9 ;  /* 0x00000010ff1c7819 */ /* 0x000fe40000011609 */
[--C-:B------:R-:W-:Y:S02]  /*9610*/  SHF.R.U64 R37, R6, 0x10, R7.reuse ;  /* 0x0000001006257819 */ /* 0x100fe40000001207 */
[----:B------:R-:W-:-:S02]  /*9620*/  SHF.R.U32.HI R35, RZ, 0x10, R7 ;  /* 0x00000010ff237819 */ /* 0x000fc40000011607 */
[----:B--2---:R-:W-:-:S05]  /*9630*/  LOP3.LUT R32, R12, R32, R13, 0x1e, !PT ;  /* 0x000000200c207212 */ /* 0x004fca00078e1e0d */
[----:B---3--:R-:W-:Y:S01]  /*9640*/  IMAD.IADD R3, R20, 0x1, R32 ;  /* 0x0000000114037824 */ /* 0x008fe200078e0220 */
[----:B------:R-:W-:Y:S01]  /*9650*/  SHF.R.U32.HI R20, RZ, 0x10, R5 ;  /* 0x00000010ff147819 */ /* 0x000fe20000011605 */
[----:B----4-:R-:W0:Y:S02]  /*9660*/  LDS.128 R12, [R43+0x8400] ;  /* 0x008400002b0c7984 */ /* 0x010e240000000c00 */
[----:B------:R-:W-:Y:S02]  /*9670*/  IMAD R3, R3, 0x2, R2 ;  /* 0x0000000203037824 */ /* 0x000fe400078e0202 */
[----:B------:R-:W-:-:S03]  /*9680*/  HADD2.F32 R20, -RZ, R20.H0_H0 ;  /* 0x20000014ff147230 */ /* 0x000fc60000004100 */
[----:B------:R-:W1:Y:S01]  /*9690*/  LDS.128 R24, [R3+0x8400] ;  /* 0x0084000003187984 */ /* 0x000e620000000c00 */
[--C-:B0-----:R-:W-:Y:S02]  /*96a0*/  HADD2.F32 R4, -RZ, R13.reuse.H0_H0 ;  /* 0x2000000dff047230 */ /* 0x101fe40000004100 */
[----:B------:R-:W-:Y:S02]  /*96b0*/  HADD2.F32 R13, -RZ, R13.H1_H1 ;  /* 0x3000000dff0d7230 */ /* 0x000fe40000004100 */
[----:B------:R-:W-:Y:S02]  /*96c0*/  HADD2.F32 R0, -RZ, R12.H0_H0 ;  /* 0x2000000cff007230 */ /* 0x000fe40000004100 */
[--C-:B-1----:R-:W-:Y:S02]  /*96d0*/  HADD2.F32 R8, -RZ, R25.reuse.H0_H0 ;  /* 0x20000019ff087230 */ /* 0x102fe40000004100 */
[----:B------:R-:W-:Y:S02]  /*96e0*/  HADD2.F32 R25, -RZ, R25.H1_H1 ;  /* 0x30000019ff197230 */ /* 0x000fe40000004100 */
[----:B------:R-:W-:-:S02]  /*96f0*/  HADD2.F32 R7, -RZ, R24.H0_H0 ;  /* 0x20000018ff077230 */ /* 0x000fc40000004100 */
[C---:B------:R-:W-:Y:S01]  /*9700*/  FMUL.FTZ R21, R8.reuse, R39 ;  /* 0x0000002708157220 */ /* 0x040fe20000410000 */
[-C--:B------:R-:W-:Y:S01]  /*9710*/  FMUL.FTZ R31, R8, R11.reuse ;  /* 0x0000000b081f7220 */ /* 0x080fe20000410000 */
[----:B------:R-:W-:Y:S02]  /*9720*/  HADD2.F32 R8, -RZ, R28.H0_H0 ;  /* 0x2000001cff087230 */ /* 0x000fe40000004100 */
[C---:B------:R-:W-:Y:S01]  /*9730*/  FMUL.FTZ R28, R25.reuse, R20 ;  /* 0x00000014191c7220 */ /* 0x040fe20000410000 */
[C---:B------:R-:W-:Y:S01]  /*9740*/  FFMA.FTZ R29, R4.reuse, R11, -R21 ;  /* 0x0000000b041d7223 */ /* 0x040fe20000010815 */
[--C-:B------:R-:W-:Y:S02]  /*9750*/  HADD2.F32 R11, -RZ, R38.reuse.H1_H1 ;  /* 0x30000026ff0b7230 */ /* 0x100fe40000004100 */
[----:B------:R-:W-:Y:S01]  /*9760*/  FFMA.FTZ R31, R4, R39, R31 ;  /* 0x00000027041f7223 */ /* 0x000fe2000001001f */
[----:B------:R-:W-:Y:S02]  /*9770*/  HADD2.F32 R38, -RZ, R38.H0_H0 ;  /* 0x20000026ff267230 */ /* 0x000fe40000004100 */
[-C--:B------:R-:W-:Y:S01]  /*9780*/  FMUL.FTZ R4, R25, R8.reuse ;  /* 0x0000000819047220 */ /* 0x080fe20000410000 */
[----:B------:R-:W-:Y:S01]  /*9790*/  FFMA.FTZ R32, R13, R8, -R28 ;  /* 0x000000080d207223 */ /* 0x000fe2000001081c */
[----:B------:R-:W-:-:S02]  /*97a0*/  HADD2.F32 R9, -RZ, R26.H0_H0 ;  /* 0x2000001aff097230 */ /* 0x000fc40000004100 */
[CC--:B------:R-:W-:Y:S01]  /*97b0*/  FMUL.FTZ R21, R7.reuse, R11.reuse ;  /* 0x0000000b07157220 */ /* 0x0c0fe20000410000 */
[----:B------:R-:W-:Y:S02]  /*97c0*/  HADD2.F32 R8, -RZ, R33.H0_H0 ;  /* 0x20000021ff087230 */ /* 0x000fe40000004100 */
[----:B------:R-:W-:Y:S01]  /*97d0*/  FMUL.FTZ R28, R7, R38 ;  /* 0x00000026071c7220 */ /* 0x000fe20000410000 */
[----:B------:R-:W-:Y:S01]  /*97e0*/  FFMA.FTZ R20, R13, R20, R4 ;  /* 0x000000140d147223 */ /* 0x000fe20000010004 */
[----:B------:R-:W-:Y:S02]  /*97f0*/  HADD2.F32 R5, -RZ, R14.H0_H0 ;  /* 0x2000000eff057230 */ /* 0x000fe40000004100 */
[C---:B------:R-:W-:Y:S01]  /*9800*/  FFMA.FTZ R21, R0.reuse, R38, -R21 ;  /* 0x0000002600157223 */ /* 0x040fe20000010815 */
[----:B------:R-:W-:Y:S02]  /*9810*/  HADD2.F32 R4, -RZ, R34.H0_H0 ;  /* 0x20000022ff047230 */ /* 0x000fe40000004100 */
[----:B------:R-:W-:Y:S01]  /*9820*/  FFMA.FTZ R28, R0, R11, R28 ;  /* 0x0000000b001c7223 */ /* 0x000fe2000001001c */
[----:B------:R-:W-:Y:S01]  /*9830*/  FMUL.FTZ R0, R9, R8 ;  /* 0x0000000809007220 */ /* 0x000fe20000410000 */
[----:B------:R-:W-:-:S02]  /*9840*/  HADD2.F32 R10, -RZ, R27.H0_H0 ;  /* 0x2000001bff0a7230 */ /* 0x000fc40000004100 */
[----:B------:R-:W-:Y:S02]  /*9850*/  HADD2.F32 R7, -RZ, R34.H1_H1 ;  /* 0x30000022ff077230 */ /* 0x000fe40000004100 */
[-C--:B------:R-:W-:Y:S01]  /*9860*/  FFMA.FTZ R25, R5, R4.reuse, -R0 ;  /* 0x0000000405197223 */ /* 0x080fe20000010800 */
[----:B------:R-:W-:Y:S02]  /*9870*/  HADD2.F32 R33, -RZ, R33.H1_H1 ;  /* 0x30000021ff217230 */ /* 0x000fe40000004100 */
[----:B------:R-:W-:Y:S01]  /*9880*/  FMUL.FTZ R34, R9, R4 ;  /* 0x0000000409227220 */ /* 0x000fe20000410000 */
[----:B------:R-:W-:Y:S02]  /*9890*/  HADD2.F32 R6, -RZ, R15.H0_H0 ;  /* 0x2000000fff067230 */ /* 0x000fe40000004100 */
[----:B------:R-:W-:Y:S02]  /*98a0*/  HADD2.F32 R0, -RZ, R36.H0_H0 ;  /* 0x20000024ff007230 */ /* 0x000fe40000004100 */
[----:B------:R-:W-:Y:S01]  /*98b0*/  FMUL.FTZ R9, R10, R33 ;  /* 0x000000210a097220 */ /* 0x000fe20000410000 */
[----:B------:R-:W-:-:S02]  /*98c0*/  HADD2.F32 R27, -RZ, R27.H1_H1 ;  /* 0x3000001bff1b7230 */ /* 0x000fc40000004100 */
[-C--:B------:R-:W-:Y:S01]  /*98d0*/  FMUL.FTZ R36, R10, R7.reuse ;  /* 0x000000070a247220 */ /* 0x080fe20000410000 */
[----:B------:R-:W-:Y:S02]  /*98e0*/  HADD2.F32 R4, -RZ, R35.H0_H0 ;  /* 0x20000023ff047230 */ /* 0x000fe40000004100 */
[----:B------:R-:W-:Y:S01]  /*98f0*/  FFMA.FTZ R10, R5, R8, R34 ;  /* 0x00000008050a7223 */ /* 0x000fe20000010022 */
[----:B------:R-:W-:Y:S02]  /*9900*/  HADD2.F32 R15, -RZ, R15.H1_H1 ;  /* 0x3000000fff0f7230 */ /* 0x000fe40000004100 */
        /* <DEDUP_REMOVED lines=32> */
.L_x_14486:
[----:B------:R-:W-:Y:S05]  /*9b10*/  BSYNC B0 ;  /* 0x0000000000007941 */ /* 0x000fea0003800000 */
.L_x_14472:
[----:B------:R-:W-:Y:S01]  /*9b20*/  @!PT LDS RZ, [RZ] ;  /* 0x00000000fffff984 */ /* 0x000fe20000000800 */
[----:B------:R-:W-:Y:S01]  /*9b30*/  @!PT LDS RZ, [RZ] ;  /* 0x00000000fffff984 */ /* 0x000fe20000000800 */
[----:B------:R-:W-:Y:S01]  /*9b40*/  @!PT LDS RZ, [RZ] ;  /* 0x00000000fffff984 */ /* 0x000fe20000000800 */
[----:B------:R-:W-:Y:S01]  /*9b50*/  @!PT LDS RZ, [RZ] ;  /* 0x00000000fffff984 */ /* 0x000fe20000000800 */
[----:B------:R3:W-:Y:S06]  /*9b60*/  MEMBAR.ALL.CTA ;  /* 0x0000000000007992 */ /* 0x0007ec0000008000 */
[----:B---3--:R-:W3:Y:S01]  /*9b70*/  FENCE.VIEW.ASYNC.S ;  /* 0x00000000000073c6 */ /* 0x008ee20000000000 */
[----:B------:R-:W-:Y:S05]  /*9b80*/  WARPSYNC.ALL ;  /* 0x0000000000007948 */ /* 0x000fea0003800000 */
[----:B---3--:R-:W-:Y:S06]  /*9b90*/  BAR.SYNC.DEFER_BLOCKING 0xd, 0x180 ;  /* 0x0346000000007b1d */ /* 0x008fec0000010000 */
.L_x_14469:
[----:B-1----:R-:W-:-:S04]  /*9ba0*/  MOV R0, UR39 ;  /* 0x0000002700007c02 */ /* 0x002fc80008000f00 */
[----:B------:R-:W-:-:S13]  /*9bb0*/  ISETP.NE.AND P0, PT, R0, 0x3, PT ;  /* 0x000000030000780c */ /* 0x000fda0003f05270 */
[----:B------:R-:W-:Y:S05]  /*9bc0*/  @!P0 BRA `(.L_x_14496) ;  /* 0x0000000000048947 */ /* 0x000fea0003800000 */
[----:B------:R-:W-:Y:S01]  /*9bd0*/  BPT.TRAP 0x1 ;  /* 0x000000040000795c */ /* 0x000fe20000300000 */
.L_x_14496:
[----:B------:R-:W-:Y:S01]  /*9be0*/  IMAD R0, R19, 0x8, R2 ;  /* 0x0000000813007824 */ /* 0x000fe200078e0202 */
[----:B0-2---:R-:W-:-:S04]  /*9bf0*/  SHF.L.U32 R5, R154, 0x1f, RZ ;  /* 0x0000001f9a057819 */ /* 0x005fc800000006ff */
[----:B------:R0:W1:Y:S01]  /*9c00*/  SYNCS.PHASECHK.TRANS64.TRYWAIT P1, [R0+URZ+0x16830], R5 ;  /* 0x01683005000075a7 */ /* 0x000062000802017f */
[----:B------:R-:W-:Y:S05]  /*9c10*/  @!P0 BRA `(.L_x_14497) ;  /* 0x0000000000048947 */ /* 0x000fea0003800000 */
[----:B------:R-:W-:Y:S01]  /*9c20*/  BPT.TRAP 0x1 ;  /* 0x000000040000795c */ /* 0x000fe20000300000 */
.L_x_14497:
        /* <DEDUP_REMOVED lines=10> */
.L_x_14498:
[----:B--2---:R-:W2:Y:S01]  /*9cd0*/  LDL R3, [R1+0x30] ;  /* 0x0000300001037983 */ /* 0x004ea20000100800 */
[----:B01----:R-:W-:Y:S01]  /*9ce0*/  IMAD.MOV.U32 R5, RZ, RZ, 0x40000040 ;  /* 0x40000040ff057424 */ /* 0x003fe200078e00ff */
[----:B------:R-:W-:Y:S05]  /*9cf0*/  WARPSYNC.ALL ;  /* 0x0000000000007948 */ /* 0x000fea0003800000 */
[C---:B------:R-:W-:Y:S01]  /*9d00*/  R2UR UR4, R6.reuse ;  /* 0x00000000060472ca */ /* 0x040fe200000e0000 */
[----:B-----5:R-:W-:Y:S01]  /*9d10*/  WARPGROUP.ARRIVE ;  /* 0x00000000000079c5 */ /* 0x020fe20000000000 */
[----:B------:R-:W-:Y:S01]  /*9d20*/  R2UR UR5, R7 ;  /* 0x00000000070572ca */ /* 0x000fe200000e0000 */
[C---:B------:R-:W-:Y:S01]  /*9d30*/  VIADD R12, R6.reuse, 0x2 ;  /* 0x00000002060c7836 */ /* 0x040fe20000000000 */
[----:B------:R-:W-:Y:S01]  /*9d40*/  R2UR UR7, R5 ;  /* 0x00000000050772ca */ /* 0x000fe200000e0000 */
[----:B------:R-:W-:Y:S01]  /*9d50*/  IMAD.MOV.U32 R13, RZ, RZ, 0x40000040 ;  /* 0x40000040ff0d7424 */ /* 0x000fe200078e00ff */
[----:B------:R-:W-:Y:S01]  /*9d60*/  IADD3 R156, R6, 0x4, RZ ;  /* 0x00000004069c7810 */ /* 0x000fe20007ffe0ff */
[----:B------:R-:W-:-:S02]  /*9d70*/  IMAD.MOV.U32 R9, RZ, RZ, 0x40000040 ;  /* 0x40000040ff097424 */ /* 0x000fc400078e00ff */
[----:B------:R-:W-:Y:S01]  /*9d80*/  IMAD.MOV.U32 R157, RZ, RZ, 0x40000040 ;  /* 0x40000040ff9d7424 */ /* 0x000fe200078e00ff */
[----:B------:R0:W-:Y:S01]  /*9d90*/  STL.64 [R1+0x20], R12 ;  /* 0x0000200c01007387 */ /* 0x0001e20000100a00 */
[----:B------:R-:W-:Y:S02]  /*9da0*/  VIADD R10, R6, 0x6 ;  /* 0x00000006060a7836 */ /* 0x000fe40000000000 */
[----:B------:R-:W-:Y:S02]  /*9db0*/  IMAD.MOV.U32 R11, RZ, RZ, 0x40000040 ;  /* 0x40000040ff0b7424 */ /* 0x000fe400078e00ff */
[----:B------:R-:W-:Y:S02]  /*9dc0*/  IMAD.MOV.U32 R5, RZ, RZ, 0x40000040 ;  /* 0x40000040ff057424 */ /* 0x000fe400078e00ff */
[----:B--2---:R-:W-:-:S04]  /*9dd0*/  IMAD R4, R19, 0x400, R3 ;  /* 0x0000040013047824 */ /* 0x004fc800078e0203 */
[C---:B------:R-:W-:Y:S01]  /*9de0*/  VIADD R8, R4.reuse, 0x2 ;  /* 0x0000000204087836 */ /* 0x040fe20000000000 */
[----:B------:R-:W-:-:S13]  /*9df0*/  R2UR UR6, R4 ;  /* 0x00000000040672ca */ /* 0x000fda00000e0000 */
        /* <DEDUP_REMOVED lines=28> */
.L_x_14500:
[----:B------:R-:W2:Y:S01]  /*9fc0*/  LDL R8, [R1+0x34] ;  /* 0x0000340001087983 */ /* 0x000ea20000100800 */
[----:B------:R-:W0:Y:S01]  /*9fd0*/  LDC R4, c[0x0][0x448] ;  /* 0x00011200ff047b82 */ /* 0x000e220000000800 */
[----:B------:R-:W-:Y:S02]  /*9fe0*/  ULDC UR4, c[0x0][0x9d8] ;  /* 0x0002760000047ab9 */ /* 0x000fe40000000800 */
[----:B------:R-:W2:Y:S04]  /*9ff0*/  LDL R92, [R1+0x28] ;  /* 0x00002800015c7983 */ /* 0x000ea80000100800 */
[----:B------:R-:W3:Y:S04]  /*a000*/  LDL R94, [R1+0x8] ;  /* 0x00000800015e7983 */ /* 0x000ee80000100800 */
[----:B------:R-:W3:Y:S01]  /*a010*/  LDL R93, [R1] ;  /* 0x00000000015d7983 */ /* 0x000ee20000100800 */
[----:B------:R-:W-:Y:S01]  /*a020*/  VIADD R0, R0, 0x16840 ;  /* 0x0001684000007836 */ /* 0x000fe20000000000 */
[----:B------:R-:W-:Y:S01]  /*a030*/  ULDC UR31, c[0x0][0x9dc] ;  /* 0x00027700001f7ab9 */ /* 0x000fe20000000800 */
[----:B0-----:R-:W-:Y:S01]  /*a040*/  ISETP.NE.AND P1, PT, R4, 0x1, PT ;  /* 0x000000010400780c */ /* 0x001fe20003f25270 */
[----:B------:R-:W-:-:S12]  /*a050*/  FMUL.FTZ R13, R24, UR4 ;  /* 0x00000004180d7c20 */ /* 0x000fd80008410000 */
[----:B------:R-:W0:Y:S01]  /*a060*/  @P1 LDC R5, c[0x0][0x44c] ;  /* 0x00011300ff051b82 */ /* 0x000e220000000800 */
[----:B------:R-:W-:-:S07]  /*a070*/  FMUL.FTZ R24, R29, UR4 ;  /* 0x000000041d187c20 */ /* 0x000fce0008410000 */
        /* <DEDUP_REMOVED lines=37> */
[----:B------:R-:W-:Y:S01]  /*a2d0*/  MOV R77, UR38 ;  /* 0x00000026004d7c02 */ /* 0x000fe20008000f00 */
[----:B------:R-:W-:-:S02]  /*a2e0*/  IMAD.MOV.U32 R82, RZ, RZ, -0x80 ;  /* 0xffffff80ff527424 */ /* 0x000fc400078e00ff */
        /* <DEDUP_REMOVED lines=26> */
[----:B------:R-:W-:-:S07]  /*a490*/  ULOP3.LUT UR31, URZ, UR31, URZ, 0x33, !UPT ;  /* 0x0000001f3f1f7292 */ /* 0x000fce000f8e333f */
        /* <DEDUP_REMOVED lines=19> */
[----:B--2---:R-:W-:-:S04]  /*a5d0*/  IMAD.IADD R80, R8, 0x1, R92 ;  /* 0x0000000108507824 */ /* 0x004fc800078e025c */
[----:B0-----:R-:W-:-:S05]  /*a5e0*/  @P1 IMAD.HI.U32 R4, R80, R5, RZ ;  /* 0x0000000550041227 */ /* 0x001fca00078e00ff */
[----:B-1----:R-:W-:Y:S02]  /*a5f0*/  @P1 SHF.R.U32.HI R80, RZ, R9, R4 ;  /* 0x00000009ff501219 */ /* 0x002fe40000011604 */
[----:B------:R-:W0:Y:S03]  /*a600*/  LDC.64 R8, c[0x0][0x9e0] ;  /* 0x00027800ff087b82 */ /* 0x000e260000000a00 */
[----:B------:R-:W1:Y:S01]  /*a610*/  SHFL.IDX PT, R91, R80, RZ, 0x1c1f ;  /* 0x001c1fff505b7589 */ /* 0x000e6200000e0000 */
[----:B------:R-:W-:Y:S01]  /*a620*/  PRMT R4, R77, 0x654, R0 ;  /* 0x000006544d047816 */ /* 0x000fe20000000000 */
[----:B------:R-:W-:Y:S01]  /*a630*/  FMUL.FTZ R77, R87, UR4 ;  /* 0x00000004574d7c20 */ /* 0x000fe20008410000 */
[----:B------:R-:W-:Y:S02]  /*a640*/  FMUL.FTZ R5, R86, UR4 ;  /* 0x0000000456057c20 */ /* 0x000fe40008410000 */
[----:B------:R2:W-:Y:S01]  /*a650*/  SYNCS.ARRIVE.TRANS64.RED.A1T0 RZ, [R4+URZ], RZ ;  /* 0x000000ff04ff79a7 */ /* 0x0005e2000810043f */
[----:B------:R-:W0:Y:S01]  /*a660*/  MUFU.TANH R39, R39 ;  /* 0x0000002700277308 */ /* 0x000e220000002400 */
[----:B--2---:R-:W-:-:S07]  /*a670*/  IADD3 R4, -R155, 0x1, R82 ;  /* 0x000000019b047810 */ /* 0x004fce0007ffe152 */
[----:B------:R-:W2:Y:S01]  /*a680*/  MUFU.TANH R40, R40 ;  /* 0x0000002800287308 */ /* 0x000ea20000002400 */
[----:B---3--:R-:W-:Y:S02]  /*a690*/  IADD3 R85, -R93, R4, R94 ;  /* 0x000000045d557210 */ /* 0x008fe40007ffe15e */
[----:B0-----:R-:W-:-:S05]  /*a6a0*/  ISETP.GE.AND P2, PT, R9, 0x1, PT ;  /* 0x000000010900780c */ /* 0x001fca0003f46270 */
[----:B------:R-:W0:Y:S01]  /*a6b0*/  MUFU.TANH R37, R37 ;  /* 0x0000002500257308 */ /* 0x000e220000002400 */
[----:B------:R-:W-:-:S07]  /*a6c0*/  VIADD R86, R85, UR31 ;  /* 0x0000001f55567c36 */ /* 0x000fce0008000000 */
[----:B------:R-:W3:Y:S01]  /*a6d0*/  MUFU.TANH R38, R38 ;  /* 0x0000002600267308 */ /* 0x000ee20000002400 */
        /* <DEDUP_REMOVED lines=40> */
[----:B------:R-:W0:Y:S01]  /*a960*/  MUFU.TANH R77, R77 ;  /* 0x0000004d004d7308 */ /* 0x000e220000002400 */
[----:B------:R-:W-:Y:S01]  /*a970*/  IADD3 R90, -R155, R94, R82 ;  /* 0x0000005e9b5a7210 */ /* 0x000fe20007ffe152 */
[----:B-1----:R-:W-:Y:S01]  /*a980*/  IMAD.IADD R83, R86, 0x1, R91 ;  /* 0x0000000156537824 */ /* 0x002fe200078e025b */
[----:B------:R-:W-:-:S02]  /*a990*/  LEA R78, R89, 0xffffff80, 0x7 ;  /* 0xffffff80594e7811 */ /* 0x000fc400078e38ff */
[----:B------:R-:W-:Y:S01]  /*a9a0*/  VIADDMNMX R84, R91, R85, R90, PT ;  /* 0x000000555b547246 */ /* 0x000fe2000380015a */
[----:B--234-:R-:W-:Y:S06]  /*a9b0*/  @!P2 BRA `(.L_x_14501) ;  /* 0x000000000050a947 */ /* 0x01cfec0003800000 */
[----:B------:R-:W-:Y:S01]  /*a9c0*/  IADD3 R87, -R93, R94, R91 ;  /* 0x0000005e5d577210 */ /* 0x000fe20007ffe15b */
[----:B------:R-:W-:Y:S03]  /*a9d0*/  BSSY B0, `(.L_x_14502) ;  /* 0x000000e000007945 */ /* 0x000fe60003800000 */
[----:B------:R-:W-:-:S13]  /*a9e0*/  ISETP.GT.AND P3, PT, R87, -0x1, PT ;  /* 0xffffffff5700780c */ /* 0x000fda0003f64270 */
[----:B------:R-:W-:Y:S05]  /*a9f0*/  @P3 BRA `(.L_x_14503) ;  /* 0x00000000001c3947 */ /* 0x000fea0003800000 */
[----:B------:R-:W-:Y:S02]  /*aa00*/  ISETP.NE.AND P3, PT, R9, 0x1, PT ;  /* 0x000000010900780c */ /* 0x000fe40003f65270 */
[----:B------:R-:W-:-:S11]  /*aa10*/  LOP3.LUT R87, RZ, R87, RZ, 0x33, !PT ;  /* 0x00000057ff577212 */ /* 0x000fd600078e33ff */
[----:B0-----:R-:W0:Y:S02]  /*aa20*/  @P3 LDC.64 R4, c[0x0][0x9e8] ;  /* 0x00027a00ff043b82 */ /* 0x001e240000000a00 */
[----:B0-----:R-:W-:-:S05]  /*aa30*/  @P3 IMAD.HI.U32 R4, R87, R4, RZ ;  /* 0x0000000457043227 */ /* 0x001fca00078e00ff */
[----:B------:R-:W-:-:S04]  /*aa40*/  @P3 SHF.R.U32.HI R87, RZ, R5, R4 ;  /* 0x00000005ff573219 */ /* 0x000fc80000011604 */
[----:B------:R-:W-:Y:S01]  /*aa50*/  LOP3.LUT R87, RZ, R87, RZ, 0x33, !PT ;  /* 0x00000057ff577212 */ /* 0x000fe200078e33ff */
[----:B------:R-:W-:Y:S06]  /*aa60*/  BRA `(.L_x_14504) ;  /* 0x0000000000107947 */ /* 0x000fec0003800000 */
.L_x_14503:
[----:B------:R-:W-:-:S13]  /*aa70*/  ISETP.NE.AND P3, PT, R9, 0x1, PT ;  /* 0x000000010900780c */ /* 0x000fda0003f65270 */
[----:B0-----:R-:W0:Y:S02]  /*aa80*/  @P3 LDC.64 R4, c[0x0][0x9e8] ;  /* 0x00027a00ff043b82 */ /* 0x001e240000000a00 */
[----:B0-----:R-:W-:-:S05]  /*aa90*/  @P3 IMAD.HI.U32 R4, R87, R4, RZ ;  /* 0x0000000457043227 */ /* 0x001fca00078e00ff */
[----:B------:R-:W-:-:S07]  /*aaa0*/  @P3 SHF.R.U32.HI R87, RZ, R5, R4 ;  /* 0x00000005ff573219 */ /* 0x000fce0000011604 */
.L_x_14504:
[----:B------:R-:W-:Y:S05]  /*aab0*/  BSYNC B0 ;  /* 0x0000000000007941 */ /* 0x000fea0003800000 */
.L_x_14502:
[----:B------:R-:W-:-:S04]  /*aac0*/  IMAD R4, R87, R9, -R78 ;  /* 0x0000000957047224 */ /* 0x000fc800078e0a4e */
[----:B------:R-:W-:-:S05]  /*aad0*/  IMAD.IADD R4, R4, 0x1, -R155 ;  /* 0x0000000104047824 */ /* 0x000fca00078e0a9b */
[----:B------:R-:W-:Y:S02]  /*aae0*/  VIMNMX R83, R83, R4, !PT ;  /* 0x0000000453537248 */ /* 0x000fe40007fe0100 */
[----:B------:R-:W-:-:S07]  /*aaf0*/  VIADDMNMX R84, R4, R9, R84, PT ;  /* 0x0000000904547246 */ /* 0x000fce0003800154 */
.L_x_14501:
[C---:B------:R-:W-:Y:S02]  /*ab00*/  ISETP.GE.AND P3, PT, R82.reuse, 0x2, PT ;  /* 0x000000025200780c */ /* 0x040fe40003f66270 */
[----:B------:R-:W-:Y:S02]  /*ab10*/  ISETP.GE.AND P5, PT, R82, 0x9, PT ;  /* 0x000000095200780c */ /* 0x000fe40003fa6270 */
[----:B------:R-:W-:Y:S02]  /*ab20*/  ISETP.GT.AND P4, PT, R83, 0x1, !P3 ;  /* 0x000000015300780c */ /* 0x000fe40005f84270 */
[----:B------:R-:W-:Y:S02]  /*ab30*/  LOP3.LUT R22, R22, 0xfffffffd, RZ, 0xc0, !PT ;  /* 0xfffffffd16167812 */ /* 0x000fe400078ec0ff */
[----:B------:R-:W-:-:S04]  /*ab40*/  ISETP.LT.OR P4, PT, R84, 0x2, P4 ;  /* 0x000000025400780c */ /* 0x000fc80002781670 */
[----:B------:R-:W-:Y:S02]  /*ab50*/  FSEL R14, R14, -INF , !P4 ;  /* 0xff8000000e0e7808 */ /* 0x000fe40006000000 */
[----:B------:R-:W-:Y:S02]  /*ab60*/  ISETP.GT.AND P4, PT, R83, 0x8, !P5 ;  /* 0x000000085300780c */ /* 0x000fe40006f84270 */
[----:B------:R-:W-:Y:S02]  /*ab70*/  @P5 LOP3.LUT R22, R22, 0x2, RZ, 0xfc, !PT ;  /* 0x0000000216165812 */ /* 0x000fe400078efcff */
[----:B------:R-:W-:Y:S02]  /*ab80*/  ISETP.GE.AND P5, PT, R82, 0xa, PT ;  /* 0x0000000a5200780c */ /* 0x000fe40003fa6270 */
[----:B------:R-:W-:Y:S02]  /*ab90*/  ISETP.LT.OR P4, PT, R84, 0x9, P4 ;  /* 0x000000095400780c */ /* 0x000fe40002781670 */
[----:B------:R-:W-:-:S02]  /*aba0*/  LOP3.LUT R22, R22, 0xfffffffb, RZ, 0xc0, !PT ;  /* 0xfffffffb16167812 */ /* 0x000fc400078ec0ff */
        /* <DEDUP_REMOVED lines=170> */
[----:B------:R-:W0:Y:S01]  /*b650*/  SHFL.IDX PT, R13, R80, 0x1, 0x1c1f ;  /* 0x003c1f00500d7f89 */ /* 0x000e2200000e0000 */
[----:B------:R-:W-:-:S13]  /*b660*/  ISETP.GE.AND P6, PT, R82, 0x7a, PT ;  /* 0x0000007a5200780c */ /* 0x000fda0003fc6270 */
[----:B------:R-:W-:Y:S02]  /*b670*/  @P6 LOP3.LUT R22, R22, 0x10000000, RZ, 0xfc, !PT ;  /* 0x1000000016166812 */ /* 0x000fe400078efcff */
[----:B------:R-:W-:-:S04]  /*b680*/  ISETP.GT.AND P6, PT, R83, 0x79, !P6 ;  /* 0x000000795300780c */ /* 0x000fc800077c4270 */
[----:B------:R-:W-:-:S04]  /*b690*/  ISETP.LT.OR P6, PT, R84, 0x7a, P6 ;  /* 0x0000007a5400780c */ /* 0x000fc800037c1670 */
[----:B------:R-:W-:Y:S01]  /*b6a0*/  FSEL R81, R81, -INF , !P6 ;  /* 0xff80000051517808 */ /* 0x000fe20007000000 */
[----:B0-----:R-:W-:Y:S01]  /*b6b0*/  IMAD.IADD R86, R86, 0x1, R13 ;  /* 0x0000000156567824 */ /* 0x001fe200078e020d */
        /* <DEDUP_REMOVED lines=13> */
.L_x_14507:
[----:B------:R-:W-:-:S13]  /*b790*/  ISETP.NE.AND P6, PT, R9, 0x1, PT ;  /* 0x000000010900780c */ /* 0x000fda0003fc5270 */
[----:B------:R-:W0:Y:S02]  /*b7a0*/  @P6 LDC.64 R4, c[0x0][0x9e8] ;  /* 0x00027a00ff046b82 */ /* 0x000e240000000a00 */
[----:B0-----:R-:W-:-:S05]  /*b7b0*/  @P6 IMAD.HI.U32 R4, R13, R4, RZ ;  /* 0x000000040d046227 */ /* 0x001fca00078e00ff */
[----:B------:R-:W-:-:S07]  /*b7c0*/  @P6 SHF.R.U32.HI R13, RZ, R5, R4 ;  /* 0x00000005ff0d6219 */ /* 0x000fce0000011604 */
.L_x_14508:
[----:B------:R-:W-:Y:S05]  /*b7d0*/  BSYNC B0 ;  /* 0x0000000000007941 */ /* 0x000fea0003800000 */
.L_x_14506:
[----:B------:R-:W-:-:S04]  /*b7e0*/  IMAD R78, R13, R9, -R78 ;  /* 0x000000090d4e7224 */ /* 0x000fc800078e0a4e */
[----:B------:R-:W-:-:S05]  /*b7f0*/  IMAD.IADD R5, R78, 0x1, -R155 ;  /* 0x000000014e057824 */ /* 0x000fca00078e0a9b */
[----:B------:R-:W-:Y:S02]  /*b800*/  VIMNMX R86, R86, R5, !PT ;  /* 0x0000000556567248 */ /* 0x000fe40007fe0100 */
[----:B------:R-:W-:-:S07]  /*b810*/  VIADDMNMX R90, R5, R9, R90, PT ;  /* 0x00000009055a7246 */ /* 0x000fce000380015a */
.L_x_14505:
[----:B------:R-:W-:Y:S01]  /*b820*/  ISETP.GT.AND P3, PT, R86, 0x1, !P3 ;  /* 0x000000015600780c */ /* 0x000fe20005f64270 */
[----:B------:R-:W-:Y:S01]  /*b830*/  ULDC UR30, c[0x0][0x988] ;  /* 0x00026200001e7ab9 */ /* 0x000fe20000000800 */
[----:B------:R-:W-:Y:S02]  /*b840*/  LOP3.LUT P6, RZ, R22, 0x2000000, RZ, 0xc0, !PT ;  /* 0x0200000016ff7812 */ /* 0x000fe400078cc0ff */
[----:B------:R-:W-:Y:S02]  /*b850*/  ISETP.LT.OR P3, PT, R90, 0x2, P3 ;  /* 0x000000025a00780c */ /* 0x000fe40001f61670 */
[----:B------:R-:W-:Y:S02]  /*b860*/  ISETP.GT.AND P4, PT, R86, 0x71, !P4 ;  /* 0x000000715600780c */ /* 0x000fe40006784270 */
        /* <DEDUP_REMOVED lines=76> */
[----:B------:R-:W-:Y:S01]  /*bd30*/  LOP3.LUT P3, RZ, R22, 0x40000, RZ, 0xc0, !PT ;  /* 0x0004000016ff7812 */ /* 0x000fe2000786c0ff */
[----:B------:R-:W0:Y:S01]  /*bd40*/  SHFL.BFLY PT, R5, R12, 0x2, 0x1f ;  /* 0x0c401f000c057f89 */ /* 0x000e2200000e0000 */
[C---:B------:R-:W-:Y:S02]  /*bd50*/  ISETP.GT.AND P5, PT, R86.reuse, 0x78, !P5 ;  /* 0x000000785600780c */ /* 0x040fe40006fa4270 */
[----:B------:R-:W-:Y:S02]  /*bd60*/  ISETP.GT.AND P3, PT, R86, 0x31, !P3 ;  /* 0x000000315600780c */ /* 0x000fe40005f64270 */
[----:B------:R-:W-:-:S02]  /*bd70*/  ISETP.LT.OR P4, PT, R90, 0x72, P4 ;  /* 0x000000725a00780c */ /* 0x000fc40002781670 */
[C---:B------:R-:W-:Y:S02]  /*bd80*/  ISETP.LT.OR P3, PT, R90.reuse, 0x32, P3 ;  /* 0x000000325a00780c */ /* 0x040fe40001f61670 */
[----:B------:R-:W-:Y:S02]  /*bd90*/  ISETP.LT.OR P5, PT, R90, 0x79, P5 ;  /* 0x000000795a00780c */ /* 0x000fe40002fa1670 */
[----:B------:R-:W-:Y:S02]  /*bda0*/  FSEL R42, R42, -INF , !P3 ;  /* 0xff8000002a2a7808 */ /* 0x000fe40005800000 */
[----:B------:R-:W-:Y:S02]  /*bdb0*/  LOP3.LUT P3, RZ, R22, 0x20000, RZ, 0xc0, !PT ;  /* 0x0002000016ff7812 */ /* 0x000fe4000786c0ff */
[----:B------:R-:W-:Y:S02]  /*bdc0*/  FSEL R73, R73, -INF , !P4 ;  /* 0xff80000049497808 */ /* 0x000fe40006000000 */
[----:B------:R-:W-:-:S02]  /*bdd0*/  ISETP.GT.AND P3, PT, R86, 0x38, !P3 ;  /* 0x000000385600780c */ /* 0x000fc40005f64270 */
[----:B------:R-:W-:Y:S02]  /*bde0*/  FSEL R0, R0, -INF , !P5 ;  /* 0xff80000000007808 */ /* 0x000fe40006800000 */
        /* <DEDUP_REMOVED lines=13> */
[----:B------:R-:W-:Y:S01]  /*bec0*/  ISETP.GT.AND P3, PT, R86, 0x41, !P6 ;  /* 0x000000415600780c */ /* 0x000fe20007764270 */
[----:B------:R-:W-:Y:S01]  /*bed0*/  FMUL.FTZ R78, R13, UR30 ;  /* 0x0000001e0d4e7c20 */ /* 0x000fe20008410000 */
[----:B------:R-:W-:Y:S02]  /*bee0*/  LOP3.LUT P6, RZ, R22, 0x8, RZ, 0xc0, !PT ;  /* 0x0000000816ff7812 */ /* 0x000fe400078cc0ff */
        /* <DEDUP_REMOVED lines=46> */
[----:B------:R-:W-:-:S04]  /*c1d0*/  FSETP.NEU.FTZ.AND P3, PT, R13, -INF , PT ;  /* 0xff8000000d00780b */ /* 0x000fc80003f7d000 */
        /* <DEDUP_REMOVED lines=14> */
[----:B------:R-:W-:Y:S01]  /*c2c0*/  ISETP.GT.AND P3, PT, R86, 0x79, !P6 ;  /* 0x000000795600780c */ /* 0x000fe20007764270 */
        /* <DEDUP_REMOVED lines=32> */
[----:B------:R-:W-:Y:S01]  /*c4d0*/  FFMA.FTZ R75, R81, UR30, -R78 ;  /* 0x0000001e514b7c23 */ /* 0x000fe2000801084e */
[----:B------:R-:W-:-:S04]  /*c4e0*/  FMNMX.FTZ R31, R37, R12, !PT ;  /* 0x0000000c251f7209 */ /* 0x000fc80007810000 */
[----:B------:R-:W-:Y:S01]  /*c4f0*/  FMNMX.FTZ R12, R38, R31, !PT ;  /* 0x0000001f260c7209 */ /* 0x000fe20007810000 */
[----:B------:R-:W3:Y:S01]  /*c500*/  MUFU.EX2 R144, R144 ;  /* 0x0000009000907308 */ /* 0x000ee20000000800 */
[----:B------:R-:W-:Y:S02]  /*c510*/  FFMA.FTZ R31, R36, UR30, -R78 ;  /* 0x0000001e241f7c23 */ /* 0x000fe4000801084e */
[----:B------:R-:W-:-:S04]  /*c520*/  FMNMX.FTZ R35, R41, R12, !PT ;  /* 0x0000000c29237209 */ /* 0x000fc80007810000 */
[----:B------:R-:W-:Y:S01]  /*c530*/  FMNMX.FTZ R12, R42, R35, !PT ;  /* 0x000000232a0c7209 */ /* 0x000fe20007810000 */
[----:B------:R-:W4:Y:S03]  /*c540*/  MUFU.EX2 R21, R21 ;  /* 0x0000001500157308 */ /* 0x000f260000000800 */
[----:B------:R-:W-:-:S04]  /*c550*/  FMNMX.FTZ R35, R45, R12, !PT ;  /* 0x0000000c2d237209 */ /* 0x000fc80007810000 */
[----:B------:R-:W-:Y:S01]  /*c560*/  FMNMX.FTZ R12, R46, R35, !PT ;  /* 0x000000232e0c7209 */ /* 0x000fe20007810000 */
[----:B------:R-:W5:Y:S01]  /*c570*/  MUFU.EX2 R146, R146 ;  /* 0x0000009200927308 */ /* 0x000f620000000800 */
[----:B------:R-:W-:Y:S02]  /*c580*/  FFMA.FTZ R35, R40, UR30, -R78 ;  /* 0x0000001e28237c23 */ /* 0x000fe4000801084e */
[----:B------:R-:W-:-:S04]  /*c590*/  FMNMX.FTZ R39, R49, R12, !PT ;  /* 0x0000000c31277209 */ /* 0x000fc80007810000 */
[----:B------:R-:W-:Y:S01]  /*c5a0*/  FMNMX.FTZ R12, R50, R39, !PT ;  /* 0x00000027320c7209 */ /* 0x000fe20007810000 */
[----:B------:R-:W5:Y:S03]  /*c5b0*/  MUFU.EX2 R27, R27 ;  /* 0x0000001b001b7308 */ /* 0x000f660000000800 */
        /* <DEDUP_REMOVED lines=20> */
[----:B------:R-:W-:Y:S01]  /*c700*/  FMNMX.FTZ R12, R0, R51, !PT ;  /* 0x00000033000c7209 */ /* 0x000fe20007810000 */
[----:B------:R-:W-:-:S03]  /*c710*/  FFMA.FTZ R51, R56, UR30, -R78 ;  /* 0x0000001e38337c23 */ /* 0x000fc6000801084e */
        /* <DEDUP_REMOVED lines=20> */
[----:B------:R-:W-:Y:S01]  /*c860*/  FADD.FTZ R15, R148, R3 ;  /* 0x00000003940f7221 */ /* 0x000fe20000010000 */
[--C-:B------:R-:W-:Y:S01]  /*c870*/  FFMA.FTZ R20, R20, UR30, -R44.reuse ;  /* 0x0000001e14147c23 */ /* 0x100fe2000801082c */
[--C-:B------:R-:W-:Y:S01]  /*c880*/  FFMA.FTZ R145, R25, UR30, -R44.reuse ;  /* 0x0000001e19917c23 */ /* 0x100fe2000801082c */
[----:B------:R-:W-:Y:S01]  /*c890*/  MUFU.EX2 R149, R149 ;  /* 0x0000009500957308 */ /* 0x000fe20000000800 */
[----:B-1----:R-:W-:Y:S01]  /*c8a0*/  FADD.FTZ R4, R150, R15 ;  /* 0x0000000f96047221 */ /* 0x002fe20000010000 */
[--C-:B------:R-:W-:Y:S01]  /*c8b0*/  FFMA.FTZ R24, R26, UR30, -R44.reuse ;  /* 0x0000001e1a187c23 */ /* 0x100fe2000801082c */
[--C-:B------:R-:W-:Y:S01]  /*c8c0*/  FFMA.FTZ R147, R29, UR30, -R44.reuse ;  /* 0x0000001e1d937c23 */ /* 0x100fe2000801082c */
[----:B------:R-:W-:Y:S01]  /*c8d0*/  FFMA.FTZ R26, R30, UR30, -R44 ;  /* 0x0000001e1e1a7c23 */ /* 0x000fe2000801082c */
[----:B--2---:R-:W-:Y:S01]  /*c8e0*/  FADD.FTZ R15, R5, R4 ;  /* 0x00000004050f7221 */ /* 0x004fe20000010000 */
[--C-:B------:R-:W-:Y:S01]  /*c8f0*/  FFMA.FTZ R30, R38, UR30, -R44.reuse ;  /* 0x0000001e261e7c23 */ /* 0x100fe2000801082c */
[--C-:B------:R-:W-:Y:S01]  /*c900*/  FFMA.FTZ R141, R33, UR30, -R44.reuse ;  /* 0x0000001e218d7c23 */ /* 0x100fe2000801082c */
[----:B------:R-:W0:Y:S01]  /*c910*/  MUFU.EX2 R14, R14 ;  /* 0x0000000e000e7308 */ /* 0x000e220000000800 */
[----:B---3--:R-:W-:Y:S01]  /*c920*/  FADD.FTZ R4, R144, R15 ;  /* 0x0000000f90047221 */ /* 0x008fe20000010000 */
[----:B------:R-:W1:Y:S01]  /*c930*/  @P1 LDC R29, c[0x0][0x44c] ;  /* 0x00011300ff1d1b82 */ /* 0x000e620000000800 */
[--C-:B------:R-:W-:Y:S01]  /*c940*/  FFMA.FTZ R28, R34, UR30, -R44.reuse ;  /* 0x0000001e221c7c23 */ /* 0x100fe2000801082c */
[----:B------:R-:W-:Y:S01]  /*c950*/  FFMA.FTZ R34, R46, UR30, -R44 ;  /* 0x0000001e2e227c23 */ /* 0x000fe2000801082c */
[----:B----4-:R-:W-:Y:S01]  /*c960*/  FADD.FTZ R15, R21, R4 ;  /* 0x00000004150f7221 */ /* 0x010fe20000010000 */
[--C-:B------:R-:W-:Y:S01]  /*c970*/  FFMA.FTZ R143, R37, UR30, -R44.reuse ;  /* 0x0000001e258f7c23 */ /* 0x100fe2000801082c */
[--C-:B------:R-:W-:Y:S01]  /*c980*/  FFMA.FTZ R137, R41, UR30, -R44.reuse ;  /* 0x0000001e29897c23 */ /* 0x100fe2000801082c */
[----:B------:R-:W2:Y:S01]  /*c990*/  MUFU.EX2 R151, R151 ;  /* 0x0000009700977308 */ /* 0x000ea20000000800 */
[----:B-----5:R-:W-:Y:S01]  /*c9a0*/  FADD.FTZ R38, R146, R15 ;  /* 0x0000000f92267221 */ /* 0x020fe20000010000 */
[----:B------:R-:W3:Y:S01]  /*c9b0*/  @P1 LDC R46, c[0x0][0x450] ;  /* 0x00011400ff2e1b82 */ /* 0x000ee20000000800 */
[--C-:B------:R-:W-:Y:S01]  /*c9c0*/  FFMA.FTZ R32, R42, UR30, -R44.reuse ;  /* 0x0000001e2a207c23 */ /* 0x100fe2000801082c */
[----:B------:R-:W-:Y:S01]  /*c9d0*/  FFMA.FTZ R139, R45, UR30, -R44 ;  /* 0x0000001e2d8b7c23 */ /* 0x000fe2000801082c */
[----:B------:R-:W-:Y:S01]  /*c9e0*/  FADD.FTZ R25, R27, R38 ;  /* 0x000000261b197221 */ /* 0x000fe20000010000 */
[----:B------:R-:W-:-:S02]  /*c9f0*/  IMAD.MOV.U32 R33, RZ, RZ, R92 ;  /* 0x000000ffff217224 */ /* 0x000fc400078e005c */
[----:B------:R-:W-:Y:S01]  /*ca00*/  FFMA.FTZ R133, R49, UR30, -R44 ;  /* 0x0000001e31857c23 */ /* 0x000fe2000801082c */
[----:B------:R-:W4:Y:S01]  /*ca10*/  MUFU.EX2 R20, R20 ;  /* 0x0000001400147308 */ /* 0x000f220000000800 */
[----:B0-----:R-:W-:Y:S01]  /*ca20*/  FADD.FTZ R4, R149, R14 ;  /* 0x0000000e95047221 */ /* 0x001fe20000010000 */
[----:B------:R-:W-:Y:S01]  /*ca30*/  FADD.FTZ R40, R140, R25 ;  /* 0x000000198c287221 */ /* 0x000fe20000010000 */
[--C-:B------:R-:W-:Y:S01]  /*ca40*/  FFMA.FTZ R36, R50, UR30, -R44.reuse ;  /* 0x0000001e32247c23 */ /* 0x100fe2000801082c */
[--C-:B------:R-:W-:Y:S01]  /*ca50*/  FFMA.FTZ R135, R53, UR30, -R44.reuse ;  /* 0x0000001e35877c23 */ /* 0x100fe2000801082c */
[----:B------:R-:W-:Y:S01]  /*ca60*/  FFMA.FTZ R38, R54, UR30, -R44 ;  /* 0x0000001e36267c23 */ /* 0x000fe2000801082c */
[----:B------:R-:W-:Y:S01]  /*ca70*/  FADD.FTZ R25, R31, R40 ;  /* 0x000000281f197221 */ /* 0x000fe20000010000 */
[----:B------:R-:W-:Y:S01]  /*ca80*/  FFMA.FTZ R129, R57, UR30, -R44 ;  /* 0x0000001e39817c23 */ /* 0x000fe2000801082c */
[----:B------:R-:W0:Y:S01]  /*ca90*/  MUFU.EX2 R145, R145 ;  /* 0x0000009100917308 */ /* 0x000e220000000800 */
[----:B--2---:R-:W-:Y:S01]  /*caa0*/  FADD.FTZ R15, R151, R4 ;  /* 0x00000004970f7221 */ /* 0x004fe20000010000 */
[----:B------:R-:W-:Y:S01]  /*cab0*/  FADD.FTZ R40, R142, R25 ;  /* 0x000000198e287221 */ /* 0x000fe20000010000 */
[----:B-1----:R-:W-:Y:S01]  /*cac0*/  @P1 IMAD.HI.U32 R29, R92, R29, RZ ;  /* 0x0000001d5c1d1227 */ /* 0x002fe200078e00ff */
[----:B------:R-:W-:-:S03]  /*cad0*/  F2FP.F16.F32.PACK_AB R148, R3, R148 ;  /* 0x000000940394723e */ /* 0x000fc600000000ff */
[----:B------:R-:W-:Y:S01]  /*cae0*/  FFMA.FTZ R131, R61, UR30, -R44 ;  /* 0x0000001e3d837c23 */ /* 0x000fe2000801082c */
[----:B------:R-:W-:Y:S01]  /*caf0*/  FADD.FTZ R25, R35, R40 ;  /* 0x0000002823197221 */ /* 0x000fe20000010000 */
[--C-:B------:R-:W-:Y:S01]  /*cb00*/  FFMA.FTZ R40, R58, UR30, -R44.reuse ;  /* 0x0000001e3a287c23 */ /* 0x100fe2000801082c */
[----:B------:R-:W1:Y:S01]  /*cb10*/  MUFU.EX2 R24, R24 ;  /* 0x0000001800187308 */ /* 0x000e620000000800 */
[----:B----4-:R-:W-:Y:S01]  /*cb20*/  FADD.FTZ R4, R20, R15 ;  /* 0x0000000f14047221 */ /* 0x010fe20000010000 */
[----:B------:R-:W-:Y:S01]  /*cb30*/  FADD.FTZ R42, R136, R25 ;  /* 0x00000019882a7221 */ /* 0x000fe20000010000 */
[----:B---3--:R-:W-:Y:S01]  /*cb40*/  @P1 SHF.R.U32.HI R33, RZ, R46, R29 ;  /* 0x0000002eff211219 */ /* 0x008fe2000001161d */
[----:B------:R-:W-:Y:S01]  /*cb50*/  FFMA.FTZ R125, R65, UR30, -R44 ;  /* 0x0000001e417d7c23 */ /* 0x000fe2000801082c */
[----:B------:R-:W-:Y:S01]  /*cb60*/  F2FP.F16.F32.PACK_AB R150, R5, R150 ;  /* 0x000000960596723e */ /* 0x000fe200000000ff */
[----:B------:R-:W-:Y:S01]  /*cb70*/  FADD.FTZ R25, R39, R42 ;  /* 0x0000002a27197221 */ /* 0x000fe20000010000 */
[----:B------:R-:W-:Y:S01]  /*cb80*/  FFMA.FTZ R42, R62, UR30, -R44 ;  /* 0x0000001e3e2a7c23 */ /* 0x000fe2000801082c */
[----:B------:R-:W2:Y:S01]  /*cb90*/  MUFU.EX2 R147, R147 ;  /* 0x0000009300937308 */ /* 0x000ea20000000800 */
        /* <DEDUP_REMOVED lines=13> */
[----:B------:R-:W-:Y:S01]  /*cc70*/  FFMA.FTZ R46, R70, UR30, -R44 ;  /* 0x0000001e462e7c23 */ /* 0x000fe2000801082c */
[----:B------:R-:W1:Y:S01]  /*cc80*/  MUFU.EX2 R141, R141 ;  /* 0x0000008d008d7308 */ /* 0x000e620000000800 */
[----:B--2---:R-:W-:Y:S01]  /*cc90*/  FADD.FTZ R15, R147, R4 ;  /* 0x00000004930f7221 */ /* 0x004fe20000010000 */
[----:B------:R-:W-:Y:S01]  /*cca0*/  FADD.FTZ R48, R134, R25 ;  /* 0x0000001986307221 */ /* 0x000fe20000010000 */
[--C-:B------:R-:W-:Y:S01]  /*ccb0*/  FFMA.FTZ R25, R0, UR30, -R44.reuse ;  /* 0x0000001e00197c23 */ /* 0x100fe2000801082c */
[----:B------:R-:W-:Y:S01]  /*ccc0*/  FFMA.FTZ R44, R77, UR30, -R44 ;  /* 0x0000001e4d2c7c23 */ /* 0x000fe2000801082c */
[----:B------:R-:W-:Y:S02]  /*ccd0*/  F2FP.F16.F32.PACK_AB R146, R27, R146 ;  /* 0x000000921b92723e */ /* 0x000fe400000000ff */
[----:B------:R-:W-:Y:S01]  /*cce0*/  F2FP.F16.F32.PACK_AB R140, R31, R140 ;  /* 0x0000008c1f8c723e */ /* 0x000fe200000000ff */
        /* <DEDUP_REMOVED lines=8> */
[----:B------:R-:W-:Y:S02]  /*cd70*/  F2FP.F16.F32.PACK_AB R134, R51, R134 ;  /* 0x000000863386723e */ /* 0x000fe400000000ff */
[----:B------:R-:W-:-:S02]  /*cd80*/  F2FP.F16.F32.PACK_AB R151, R20, R151 ;  /* 0x000000971497723e */ /* 0x000fc400000000ff */
[----:B------:R-:W1:Y:S01]  /*cd90*/  MUFU.EX2 R30, R30 ;  /* 0x0000001e001e7308 */ /* 0x000e620000000800 */
[----:B--2---:R-:W-:Y:S01]  /*cda0*/  FADD.FTZ R4, R28, R15 ;  /* 0x0000000f1c047221 */ /* 0x004fe20000010000 */
        /* <DEDUP_REMOVED lines=12> */
[----:B------:R-:W-:Y:S01]  /*ce70*/  FADD.FTZ R15, R51, R48 ;  /* 0x00000030330f7221 */ /* 0x000fe20000010000 */
[----:B------:R-:W-:-:S03]  /*ce80*/  F2FP.F16.F32.PACK_AB R137, R32, R137 ;  /* 0x000000892089723e */ /* 0x000fc600000000ff */
[----:B------:R-:W-:Y:S01]  /*ce90*/  FADD.FTZ R48, R128, R15 ;  /* 0x0000000f80307221 */ /* 0x000fe20000010000 */
[----:B------:R-:W-:Y:S01]  /*cea0*/  IMAD.IADD R15, R88, 0x1, R33 ;  /* 0x00000001580f7824 */ /* 0x000fe200078e0221 */
[----:B------:R-:W0:Y:S01]  /*ceb0*/  MUFU.EX2 R133, R133 ;  /* 0x0000008500857308 */ /* 0x000e220000000800 */
[----:B-1----:R-:W-:Y:S01]  /*cec0*/  FADD.FTZ R29, R139, R4 ;  /* 0x000000048b1d7221 */ /* 0x002fe20000010000 */
[----:B------:R-:W-:Y:S01]  /*ced0*/  F2FP.F16.F32.PACK_AB R128, R55, R128 ;  /* 0x000000803780723e */ /* 0x000fe200000000ff */
[----:B------:R-:W-:-:S05]  /*cee0*/  IMAD.IADD R8, R15, 0x1, R8 ;  /* 0x000000010f087824 */ /* 0x000fca00078e0208 */
[----:B------:R-:W1:Y:S01]  /*cef0*/  MUFU.EX2 R36, R36 ;  /* 0x0000002400247308 */ /* 0x000e620000000800 */
[C---:B--2---:R-:W-:Y:S01]  /*cf00*/  FADD.FTZ R4, R34.reuse, R29 ;  /* 0x0000001d22047221 */ /* 0x044fe20000010000 */
[----:B------:R-:W-:Y:S01]  /*cf10*/  FADD.FTZ R29, R55, R48 ;  /* 0x00000030371d7221 */ /* 0x000fe20000010000 */
[----:B------:R-:W-:-:S03]  /*cf20*/  F2FP.F16.F32.PACK_AB R139, R34, R139 ;  /* 0x0000008b228b723e */ /* 0x000fc600000000ff */
        /* <DEDUP_REMOVED lines=43> */
[----:B------:R-:W-:Y:S02]  /*d1e0*/  F2FP.F16.F32.PACK_AB R125, R0, R125 ;  /* 0x0000007d007d723e */ /* 0x000fe400000000ff */
[----:B------:R-:W-:-:S04]  /*d1f0*/  IADD3 R0, R89, -0x2, RZ ;  /* 0xfffffffe59007810 */ /* 0x000fc80007ffe0ff */
        /* <DEDUP_REMOVED lines=15> */
[----:B------:R-:W-:Y:S02]  /*d2f0*/  F2FP.F16.F32.PACK_AB R122, R75, R122 ;  /* 0x0000007a4b7a723e */ /* 0x000fe400000000ff */
[C---:B0-----:R-:W-:Y:S01]  /*d300*/  FADD.FTZ R3, R44.reuse, R3 ;  /* 0x000000032c037221 */ /* 0x041fe20000010000 */
        /* <DEDUP_REMOVED lines=13> */
.L_x_14511:
[----:B------:R-:W-:-:S13]  /*d3e0*/  ISETP.NE.AND P3, PT, R9, 0x1, PT ;  /* 0x000000010900780c */ /* 0x000fda0003f65270 */
[----:B------:R-:W0:Y:S02]  /*d3f0*/  @P3 LDC.64 R14, c[0x0][0x9e8] ;  /* 0x00027a00ff0e3b82 */ /* 0x000e240000000a00 */
[----:B0-----:R-:W-:-:S05]  /*d400*/  @P3 IMAD.HI.U32 R14, R5, R14, RZ ;  /* 0x0000000e050e3227 */ /* 0x001fca00078e00ff */
[----:B------:R-:W-:-:S07]  /*d410*/  @P3 SHF.R.U32.HI R5, RZ, R15, R14 ;  /* 0x0000000fff053219 */ /* 0x000fce000001160e */
.L_x_14512:
[----:B------:R-:W-:Y:S05]  /*d420*/  BSYNC B0 ;  /* 0x0000000000007941 */ /* 0x000fea0003800000 */
.L_x_14510:
[----:B------:R-:W-:-:S05]  /*d430*/  IMAD R5, R5, R9, R9 ;  /* 0x0000000905057224 */ /* 0x000fca00078e0209 */
[----:B------:R-:W-:-:S07]  /*d440*/  VIMNMX R8, R8, R5, PT ;  /* 0x0000000508087248 */ /* 0x000fce0003fe0100 */
.L_x_14509:
        /* <DEDUP_REMOVED lines=30> */
[----:B--2---:R-:W-:-:S04]  /*d630*/  VIMNMX R9, R9, R5, !PT ;  /* 0x0000000509097248 */ /* 0x004fc80007fe0100 */
[----:B------:R-:W-:Y:S01]  /*d640*/  ISETP.GE.AND P3, PT, R0, R9, PT ;  /* 0x000000090000720c */ /* 0x000fe20003f66270 */
[----:B------:R0:W-:-:S12]  /*d650*/  STL [R1+0x1c], R9 ;  /* 0x00001c0901007387 */ /* 0x0001d80000100800 */
[----:B0-----:R-:W-:Y:S05]  /*d660*/  @!P3 BRA `(.L_x_14513) ;  /* 0x000000380004b947 */ /* 0x001fea0003800000 */
[----:B------:R-:W-:-:S07]  /*d670*/  IMAD.MOV.U32 R119, RZ, RZ, RZ ;  /* 0x000000ffff777224 */ /* 0x000fce00078e00ff */
.L_x_14533:
        /* <DEDUP_REMOVED lines=8> */
[----:B------:R-:W-:Y:S05]  /*d700*/  @P3 BRA `(.L_x_14514) ;  /* 0x0000000000303947 */ /* 0x000fea0003800000 */
[----:B------:R-:W-:Y:S05]  /*d710*/  @!P0 BRA `(.L_x_14515) ;  /* 0x0000000000048947 */ /* 0x000fea0003800000 */
[----:B------:R-:W-:Y:S01]  /*d720*/  BPT.TRAP 0x1 ;  /* 0x000000040000795c */ /* 0x000fe20000300000 */
.L_x_14515:
[----:B------:R-:W-:Y:S01]  /*d730*/  IMAD R9, R5, 0x8, R2 ;  /* 0x0000000805097824 */ /* 0x000fe200078e0202 */
[----:B------:R-:W-:-:S04]  /*d740*/  SHF.L.U32 R8, R20, 0x1f, RZ ;  /* 0x0000001f14087819 */ /* 0x000fc800000006ff */
[----:B------:R0:W1:Y:S01]  /*d750*/  SYNCS.PHASECHK.TRANS64.TRYWAIT P4, [R9+URZ+0x16830], R8 ;  /* 0x01683008090075a7 */ /* 0x000062000808017f */
[----:B------:R-:W-:Y:S05]  /*d760*/  @!P0 BRA `(.L_x_14516) ;  /* 0x0000000000048947 */ /* 0x000fea0003800000 */
[----:B------:R-:W-:Y:S01]  /*d770*/  BPT.TRAP 0x1 ;  /* 0x000000040000795c */ /* 0x000fe20000300000 */
.L_x_14516:
[----:B------:R-:W-:Y:S04]  /*d780*/  BSSY B0, `(.L_x_14514) ;  /* 0x0000004000007945 */ /* 0x000fe80003800000 */
[----:B-1----:R-:W-:Y:S05]  /*d790*/  @P4 BRA `(.L_x_14517) ;  /* 0x0000000000084947 */ /* 0x002fea0003800000 */
[----:B------:R-:W1:Y:S02]  /*d7a0*/  SYNCS.PHASECHK.TRANS64.TRYWAIT P4, [R9+URZ+0x16830], R8 ;  /* 0x01683008090075a7 */ /* 0x000e64000808017f */
[----:B-1----:R-:W-:Y:S05]  /*d7b0*/  @!P4 BRA `(.L_x_14518) ;  /* 0x00000158007cc947 */ /* 0x002fea0003800000 */
.L_x_14517:
[----:B------:R-:W-:Y:S05]  /*d7c0*/  BSYNC B0 ;  /* 0x0000000000007941 */ /* 0x000fea0003800000 */
.L_x_14514:
[----:B------:R-:W2:Y:S01]  /*d7d0*/  LDL R14, [R1+0x30] ;  /* 0x00003000010e7983 */ /* 0x000ea20000100800 */
[----:B------:R-:W-:Y:S01]  /*d7e0*/  IMAD.MOV.U32 R15, RZ, RZ, 0x40000040 ;  /* 0x40000040ff0f7424 */ /* 0x000fe200078e00ff */
[----:B------:R-:W-:Y:S05]  /*d7f0*/  WARPSYNC.ALL ;  /* 0x0000000000007948 */ /* 0x000fea0003800000 */
[----:B------:R-:W-:Y:S01]  /*d800*/  R2UR UR19, R15 ;  /* 0x000000000f1372ca */ /* 0x000fe200000e0000 */
[----:B01----:R-:W0:Y:S01]  /*d810*/  S2R R8, SR_TID.X ;  /* 0x0000000000087919 */ /* 0x003e220000002100 */
[----:B------:R-:W-:Y:S01]  /*d820*/  IMAD.MOV.U32 R25, RZ, RZ, 0x40000040 ;  /* 0x40000040ff197424 */ /* 0x000fe200078e00ff */
[----:B------:R-:W-:-:S02]  /*d830*/  R2UR UR12, R6 ;  /* 0x00000000060c72ca */ /* 0x000fc400000e0000 */
[----:B------:R-:W-:Y:S02]  /*d840*/  R2UR UR13, R7 ;  /* 0x00000000070d72ca */ /* 0x000fe400000e0000 */
[----:B0-----:R-:W-:-:S05]  /*d850*/  SHF.R.U32.HI R8, RZ, 0x7, R8 ;  /* 0x00000007ff087819 */ /* 0x001fca0000011608 */
[----:B------:R-:W-:Y:S01]  /*d860*/  VIADD R21, R8, 0x8 ;  /* 0x0000000808157836 */ /* 0x000fe20000000000 */
[C---:B------:R-:W-:Y:S02]  /*d870*/  R2UR UR15, R25.reuse ;  /* 0x00000000190f72ca */ /* 0x040fe400000e0000 */
[----:B------:R-:W-:Y:S02]  /*d880*/  R2UR UR27, R25 ;  /* 0x00000000191b72ca */ /* 0x000fe400000e0000 */
[----:B------:R0:W-:Y:S01]  /*d890*/  BAR.SYNC.DEFER_BLOCKING R21, 0x100 ;  /* 0x000400150000751d */ /* 0x0001e20000010000 */
[----:B--2---:R-:W-:-:S05]  /*d8a0*/  IMAD R24, R5, 0x400, R14 ;  /* 0x0000040005187824 */ /* 0x004fca00078e020e */
[----:B------:R-:W-:-:S04]  /*d8b0*/  IADD3 R14, R24, 0x2, RZ ;  /* 0x00000002180e7810 */ /* 0x000fc80007ffe0ff */
[----:B------:R-:W-:Y:S02]  /*d8c0*/  R2UR UR18, R14 ;  /* 0x000000000e1272ca */ /* 0x000fe400000e0000 */
[----:B------:R-:W2:Y:S01]  /*d8d0*/  LDL.64 R14, [R1+0x20] ;  /* 0x00002000010e7983 */ /* 0x000ea20000100a00 */
[C---:B------:R-:W-:Y:S01]  /*d8e0*/  R2UR UR14, R24.reuse ;  /* 0x00000000180e72ca */ /* 0x040fe200000e0000 */
[C---:B------:R-:W-:Y:S02]  /*d8f0*/  VIADD R8, R24.reuse, 0x4 ;  /* 0x0000000418087836 */ /* 0x040fe40000000000 */
[----:B------:R-:W-:-:S05]  /*d900*/  VIADD R24, R24, 0x6 ;  /* 0x0000000618187836 */ /* 0x000fca0000000000 */
[----:B------:R-:W-:Y:S02]  /*d910*/  R2UR UR26, R24 ;  /* 0x00000000181a72ca */ /* 0x000fe400000e0000 */
[----:B------:R-:W-:-:S06]  /*d920*/  WARPGROUP.ARRIVE ;  /* 0x00000000000079c5 */ /* 0x000fcc0000000000 */
[----:B------:R-:W-:Y:S01]  /*d930*/  HGMMA.64x128x16.F32 R24, gdesc[UR12], RZ, !UPT, gsb0 ;  /* 0x01e000000c1879f0 */ /* 0x000fe2000c0008ff */
[----:B------:R-:W-:Y:S01]  /*d940*/  IMAD.MOV.U32 R9, RZ, RZ, 0x40000040 ;  /* 0x40000040ff097424 */ /* 0x000fe200078e00ff */
[----:B------:R-:W-:Y:S02]  /*d950*/  R2UR UR22, R8 ;  /* 0x00000000081672ca */ /* 0x000fe400000e0000 */
[----:B------:R-:W-:Y:S02]  /*d960*/  R2UR UR20, R156 ;  /* 0x000000009c1472ca */ /* 0x000fe400000e0000 */
[----:B------:R-:W-:Y:S02]  /*d970*/  R2UR UR23, R9 ;  /* 0x00000000091772ca */ /* 0x000fe400000e0000 */
[----:B------:R-:W-:Y:S01]  /*d980*/  R2UR UR21, R157 ;  /* 0x000000009d1572ca */ /* 0x000fe200000e0000 */
[----:B------:R-:W-:Y:S02]  /*d990*/  WARPGROUP.DEPBAR.LE gsb0, 0x0 ;  /* 0x00008000000079c5 */ /* 0x000fe40000010000 */
[----:B------:R-:W-:Y:S01]  /*d9a0*/  WARPGROUP.ARRIVE ;  /* 0x00000000000079c5 */ /* 0x000fe20000000000 */
[----:B--2---:R-:W-:-:S02]  /*d9b0*/  R2UR UR16, R14 ;  /* 0x000000000e1072ca */ /* 0x004fc400000e0000 */
        /* <DEDUP_REMOVED lines=14> */
.L_x_14520:
[----:B------:R-:W-:Y:S01]  /*daa0*/  SHF.L.U32 R8, R154, 0x1f, RZ ;  /* 0x0000001f9a087819 */ /* 0x000fe200000006ff */
[----:B------:R-:W-:-:S04]  /*dab0*/  IMAD R9, R19, 0x8, R2 ;  /* 0x0000000813097824 */ /* 0x000fc800078e0202 */
[----:B------:R0:W1:Y:S01]  /*dac0*/  SYNCS.PHASECHK.TRANS64.TRYWAIT P3, [R9+URZ+0x16850], R8 ;  /* 0x01685008090075a7 */ /* 0x000062000806017f */
[----:B------:R-:W-:Y:S05]  /*dad0*/  @!P0 BRA `(.L_x_14521) ;  /* 0x0000000000048947 */ /* 0x000fea0003800000 */
[----:B------:R-:W-:Y:S01]  /*dae0*/  BPT.TRAP 0x1 ;  /* 0x000000040000795c */ /* 0x000fe20000300000 */
.L_x_14521:
[----:B-1----:R-:W-:Y:S05]  /*daf0*/  @P3 BRA `(.L_x_14519) ;  /* 0x0000000000083947 */ /* 0x002fea0003800000 */
[----:B------:R-:W1:Y:S02]  /*db00*/  SYNCS.PHASECHK.TRANS64.TRYWAIT P3, [R9+URZ+0x16850], R8 ;  /* 0x01685008090075a7 */ /* 0x000e64000806017f */
[----:B-1----:R-:W-:Y:S05]  /*db10*/  @!P3 BRA `(.L_x_14522) ;  /* 0x0000015400b8b947 */ /* 0x002fea0003800000 */
.L_x_14519:
[----:B01----:R-:W-:Y:S01]  /*db20*/  VIADD R8, R2, 0x400 ;  /* 0x0000040002087836 */ /* 0x003fe20000000000 */
[----:B------:R-:W-:Y:S05]  /*db30*/  WARPSYNC.ALL ;  /* 0x0000000000007948 */ /* 0x000fea0003800000 */
[----:B------:R-:W-:Y:S01]  /*db40*/  SHF.R.U32.HI R8, RZ, 0x4, R8 ;  /* 0x00000004ff087819 */ /* 0x000fe20000011608 */
[----:B------:R-:W-:Y:S01]  /*db50*/  IMAD.MOV.U32 R9, RZ, RZ, 0x40000040 ;  /* 0x40000040ff097424 */ /* 0x000fe200078e00ff */
[----:B------:R-:W-:Y:S01]  /*db60*/  WARPGROUP.ARRIVE ;  /* 0x00000000000079c5 */ /* 0x000fe20000000000 */
[----:B------:R-:W-:-:S05]  /*db70*/  MOV R15, 0x40000040 ;  /* 0x40000040000f7802 */ /* 0x000fca0000000f00 */
[----:B------:R-:W0:Y:S01]  /*db80*/  S2R R154, SR_TID.X ;  /* 0x00000000009a7919 */ /* 0x000e220000002100 */
[----:B------:R-:W-:Y:S02]  /*db90*/  LOP3.LUT R8, R8, 0x3fff, RZ, 0xc0, !PT ;  /* 0x00003fff08087812 */ /* 0x000fe400078ec0ff */
[----:B------:R-:W-:Y:S01]  /*dba0*/  R2UR UR15, R9 ;  /* 0x00000000090f72ca */ /* 0x000fe200000e0000 */
[----:B------:R-:W-:Y:S02]  /*dbb0*/  IMAD.MOV.U32 R9, RZ, RZ, 0x40000040 ;  /* 0x40000040ff097424 */ /* 0x000fe400078e00ff */
        /* <DEDUP_REMOVED lines=8> */
[----:B0-----:R-:W-:Y:S02]  /*dc40*/  SHF.R.U32.HI R21, RZ, 0x7, R154 ;  /* 0x00000007ff157819 */ /* 0x001fe4000001169a */
        /* <DEDUP_REMOVED lines=26> */
[C---:B------:R-:W-:Y:S01]  /*ddf0*/  VIADD R14, R8.reuse, 0x300 ;  /* 0x00000300080e7836 */ /* 0x040fe20000000000 */
[----:B------:R-:W-:Y:S01]  /*de00*/  R2UR UR15, R15 ;  /* 0x000000000f0f72ca */ /* 0x000fe200000e0000 */
[----:B------:R-:W-:Y:S01]  /*de10*/  VIADD R8, R8, 0x380 ;  /* 0x0000038008087836 */ /* 0x000fe20000000000 */
[----:B------:R-:W-:Y:S01]  /*de20*/  MOV R15, 0x40000040 ;  /* 0x40000040000f7802 */ /* 0x000fe20000000f00 */
[----:B------:R-:W-:Y:S02]  /*de30*/  WARPGROUP.DEPBAR.LE gsb0, 0x0 ;  /* 0x00008000000079c5 */ /* 0x000fe40000010000 */
[----:B------:R-:W-:-:S08]  /*de40*/  WARPGROUP.ARRIVE ;  /* 0x00000000000079c5 */ /* 0x000fd00000000000 */
        /* <DEDUP_REMOVED lines=17> */
.L_x_14523:
[----:B------:R-:W2:Y:S01]  /*df60*/  LDL R14, [R1+0x28] ;  /* 0x00002800010e7983 */ /* 0x000ea20000100800 */
[----:B------:R-:W1:Y:S03]  /*df70*/  @P1 LDC R15, c[0x0][0x44c] ;  /* 0x00011300ff0f1b82 */ /* 0x000e660000000800 */
[----:B0-----:R-:W2:Y:S04]  /*df80*/  LDL R8, [R1+0x34] ;  /* 0x0000340001087983 */ /* 0x001ea80000100800 */
[----:B------:R-:W3:Y:S01]  /*df90*/  LDL R126, [R1+0x8] ;  /* 0x00000800017e7983 */ /* 0x000ee20000100800 */
[----:B------:R-:W0:Y:S03]  /*dfa0*/  @P1 LDC R9, c[0x0][0x450] ;  /* 0x00011400ff091b82 */ /* 0x000e260000000800 */
[----:B------:R-:W3:Y:S01]  /*dfb0*/  LDL R125, [R1] ;  /* 0x00000000017d7983 */ /* 0x000ee20000100800 */
        /* <DEDUP_REMOVED lines=93> */
[----:B------:R-:W-:Y:S01]  /*e590*/  IMAD R56, R5, 0x8, R2 ;  /* 0x0000000805387824 */ /* 0x000fe200078e0202 */
[----:B------:R-:W-:Y:S01]  /*e5a0*/  IADD3 R121, -R155, 0x1, -R84 ;  /* 0x000000019b797810 */ /* 0x000fe20007ffe954 */
[----:B------:R-:W1:Y:S01]  /*e5b0*/  MUFU.TANH R9, R9 ;  /* 0x0000000900097308 */ /* 0x000e620000002400 */
[----:B------:R-:W-:Y:S02]  /*e5c0*/  IMAD.U32 R57, RZ, RZ, UR38 ;  /* 0x00000026ff397e24 */ /* 0x000fe4000f8e00ff */
[----:B------:R-:W-:Y:S01]  /*e5d0*/  VIADD R56, R56, 0x16840 ;  /* 0x0001684038387836 */ /* 0x000fe20000000000 */
[----:B---3--:R-:W-:-:S04]  /*e5e0*/  IADD3 R121, -R125, R121, R126 ;  /* 0x000000797d797210 */ /* 0x008fc80007ffe17e */
[----:B------:R-:W2:Y:S01]  /*e5f0*/  MUFU.TANH R14, R14 ;  /* 0x0000000e000e7308 */ /* 0x000ea20000002400 */
[----:B------:R-:W-:Y:S01]  /*e600*/  PRMT R56, R57, 0x654, R56 ;  /* 0x0000065439387816 */ /* 0x000fe20000000038 */
[----:B------:R-:W-:-:S06]  /*e610*/  VIADD R122, R121, UR28 ;  /* 0x0000001c797a7c36 */ /* 0x000fcc0008000000 */
[----:B------:R-:W3:Y:S01]  /*e620*/  MUFU.TANH R15, R15 ;  /* 0x0000000f000f7308 */ /* 0x000ee20000002400 */
[----:B------:R-:W-:Y:S01]  /*e630*/  IADD3 R121, R121, UR31, RZ ;  /* 0x0000001f79797c10 */ /* 0x000fe2000fffe0ff */
        /* <DEDUP_REMOVED lines=53> */
.L_x_14526:
[----:B------:R-:W-:-:S05]  /*e990*/  IMAD.U32 R124, RZ, RZ, UR8 ;  /* 0x00000008ff7c7e24 */ /* 0x000fca000f8e00ff */
[----:B------:R-:W-:-:S13]  /*e9a0*/  ISETP.NE.AND P3, PT, R124, 0x1, PT ;  /* 0x000000017c00780c */ /* 0x000fda0003f65270 */
[----:B------:R-:W0:Y:S02]  /*e9b0*/  @P3 LDC.64 R56, c[0x0][0x9e8] ;  /* 0x00027a00ff383b82 */ /* 0x000e240000000a00 */
[----:B0-----:R-:W-:-:S05]  /*e9c0*/  @P3 IMAD.HI.U32 R56, R123, R56, RZ ;  /* 0x000000387b383227 */ /* 0x001fca00078e00ff */
[----:B------:R-:W-:-:S07]  /*e9d0*/  @P3 SHF.R.U32.HI R123, RZ, R57, R56 ;  /* 0x00000039ff7b3219 */ /* 0x000fce0000011638 */
.L_x_14527:
[----:B------:R-:W-:Y:S05]  /*e9e0*/  BSYNC B0 ;  /* 0x0000000000007941 */ /* 0x000fea0003800000 */
.L_x_14525:
[----:B------:R-:W-:-:S04]  /*e9f0*/  IMAD R123, R123, R124, -R84 ;  /* 0x0000007c7b7b7224 */ /* 0x000fc800078e0a54 */
[----:B------:R-:W-:-:S05]  /*ea00*/  IMAD.IADD R123, R123, 0x1, -R155 ;  /* 0x000000017b7b7824 */ /* 0x000fca00078e0a9b */
[----:B------:R-:W-:Y:S02]  /*ea10*/  VIMNMX R87, R87, R123, !PT ;  /* 0x0000007b57577248 */ /* 0x000fe40007fe0100 */
[----:B------:R-:W-:-:S07]  /*ea20*/  VIADDMNMX R120, R123, R124, R120, PT ;  /* 0x0000007c7b787246 */ /* 0x000fce0003800178 */
.L_x_14524:
[----:B------:R-:W-:Y:S01]  /*ea30*/  ISETP.GT.AND P3, PT, R0, -0x1, PT ;  /* 0xffffffff0000780c */ /* 0x000fe20003f64270 */
[----:B------:R-:W0:Y:S03]  /*ea40*/  SHFL.IDX PT, R8, R8, 0x1, 0x1c1f ;  /* 0x003c1f0008087f89 */ /* 0x000e2600000e0000 */
[C---:B------:R-:W-:Y:S02]  /*ea50*/  ISETP.GT.AND P5, PT, R87.reuse, RZ, P3 ;  /* 0x000000ff5700720c */ /* 0x040fe40001fa4270 */
[----:B------:R-:W-:Y:S02]  /*ea60*/  ISETP.GT.AND P4, PT, R87, 0x1, P3 ;  /* 0x000000015700780c */ /* 0x000fe40001f84270 */
[C---:B------:R-:W-:Y:S02]  /*ea70*/  ISETP.LT.OR P5, PT, R120.reuse, 0x1, P5 ;  /* 0x000000017800780c */ /* 0x040fe40002fa1670 */
[----:B------:R-:W-:-:S02]  /*ea80*/  ISETP.LT.OR P4, PT, R120, 0x2, P4 ;  /* 0x000000027800780c */ /* 0x000fc40002781670 */
[----:B-1----:R-:W-:Y:S02]  /*ea90*/  FSEL R9, R9, -INF , !P5 ;  /* 0xff80000009097808 */ /* 0x002fe40006800000 */
[----:B------:R-:W-:Y:S02]  /*eaa0*/  FSEL R14, R14, -INF , !P4 ;  /* 0xff8000000e0e7808 */ /* 0x000fe40006000000 */
[C---:B------:R-:W-:Y:S02]  /*eab0*/  ISETP.GT.AND P5, PT, R87.reuse, 0x8, P3 ;  /* 0x000000085700780c */ /* 0x040fe40001fa4270 */
[----:B------:R-:W-:Y:S02]  /*eac0*/  ISETP.GT.AND P4, PT, R87, 0x9, P3 ;  /* 0x000000095700780c */ /* 0x000fe40001f84270 */
[C---:B------:R-:W-:Y:S02]  /*ead0*/  ISETP.LT.OR P5, PT, R120.reuse, 0x9, P5 ;  /* 0x000000097800780c */ /* 0x040fe40002fa1670 */
[----:B------:R-:W-:-:S02]  /*eae0*/  ISETP.LT.OR P4, PT, R120, 0xa, P4 ;  /* 0x0000000a7800780c */ /* 0x000fc40002781670 */
[----:B------:R-:W-:Y:S01]  /*eaf0*/  FSEL R24, R24, -INF , !P5 ;  /* 0xff80000018187808 */ /* 0x000fe20006800000 */
[--C-:B0-----:R-:W-:Y:S01]  /*eb00*/  IMAD.IADD R122, R122, 0x1, R8.reuse ;  /* 0x000000017a7a7824 */ /* 0x101fe200078e0208 */
        /* <DEDUP_REMOVED lines=99> */
.L_x_14530:
[----:B------:R-:W-:-:S05]  /*f140*/  IMAD.U32 R87, RZ, RZ, UR8 ;  /* 0x00000008ff577e24 */ /* 0x000fca000f8e00ff */
[----:B------:R-:W-:-:S13]  /*f150*/  ISETP.NE.AND P4, PT, R87, 0x1, PT ;  /* 0x000000015700780c */ /* 0x000fda0003f85270 */
[----:B------:R-:W0:Y:S02]  /*f160*/  @P4 LDC.64 R28, c[0x0][0x9e8] ;  /* 0x00027a00ff1c4b82 */ /* 0x000e240000000a00 */
[----:B0-----:R-:W-:-:S05]  /*f170*/  @P4 IMAD.HI.U32 R28, R8, R28, RZ ;  /* 0x0000001c081c4227 */ /* 0x001fca00078e00ff */
[----:B------:R-:W-:-:S07]  /*f180*/  @P4 SHF.R.U32.HI R8, RZ, R29, R28 ;  /* 0x0000001dff084219 */ /* 0x000fce000001161c */
.L_x_14531:
[----:B------:R-:W-:Y:S05]  /*f190*/  BSYNC B0 ;  /* 0x0000000000007941 */ /* 0x000fea0003800000 */
.L_x_14529:
[----:B------:R-:W-:-:S05]  /*f1a0*/  IMAD R8, R8, R87, -R84 ;  /* 0x0000005708087224 */ /* 0x000fca00078e0a54 */
[----:B------:R-:W-:-:S04]  /*f1b0*/  IADD3 R8, -R155, R8, RZ ;  /* 0x000000089b087210 */ /* 0x000fc80007ffe1ff */
[----:B------:R-:W-:Y:S02]  /*f1c0*/  VIADDMNMX R122, R8, R87, R122, PT ;  /* 0x00000057087a7246 */ /* 0x000fe4000380017a */
[----:B------:R-:W-:-:S07]  /*f1d0*/  VIMNMX R121, R121, R8, !PT ;  /* 0x0000000879797248 */ /* 0x000fce0007fe0100 */
.L_x_14528:
        /* <DEDUP_REMOVED lines=25> */
[----:B------:R-:W-:Y:S02]  /*f370*/  ISETP.GT.AND P5, PT, R121, 0x21, P3 ;  /* 0x000000217900780c */ /* 0x000fe40001fa4270 */
[----:B------:R-:W-:Y:S02]  /*f380*/  FMNMX.FTZ R8, R44, R29, !PT ;  /* 0x0000001d2c087209 */ /* 0x000fe40007810000 */
[----:B------:R-:W-:Y:S02]  /*f390*/  ISETP.LT.OR P5, PT, R122, 0x22, P5 ;  /* 0x000000227a00780c */ /* 0x000fe40002fa1670 */
[----:B------:R-:W-:Y:S02]  /*f3a0*/  FMNMX.FTZ R29, R45, R8, !PT ;  /* 0x000000082d1d7209 */ /* 0x000fe40007810000 */
[----:B------:R-:W-:Y:S02]  /*f3b0*/  FSEL R39, R39, -INF , !P5 ;  /* 0xff80000027277808 */ /* 0x000fe40006800000 */
[----:B------:R-:W-:-:S02]  /*f3c0*/  FMNMX.FTZ R8, R48, R29, !PT ;  /* 0x0000001d30087209 */ /* 0x000fc40007810000 */
[----:B------:R-:W-:Y:S02]  /*f3d0*/  ISETP.GT.AND P5, PT, R121, 0x29, P3 ;  /* 0x000000297900780c */ /* 0x000fe40001fa4270 */
[----:B------:R-:W-:Y:S02]  /*f3e0*/  FMNMX.FTZ R29, R49, R8, !PT ;  /* 0x00000008311d7209 */ /* 0x000fe40007810000 */
[----:B------:R-:W-:Y:S02]  /*f3f0*/  ISETP.LT.OR P5, PT, R122, 0x2a, P5 ;  /* 0x0000002a7a00780c */ /* 0x000fe40002fa1670 */
[----:B------:R-:W-:Y:S02]  /*f400*/  FMNMX.FTZ R8, R52, R29, !PT ;  /* 0x0000001d34087209 */ /* 0x000fe40007810000 */
[----:B------:R-:W-:Y:S02]  /*f410*/  FSEL R43, R43, -INF , !P5 ;  /* 0xff8000002b2b7808 */ /* 0x000fe40006800000 */
[----:B------:R-:W-:-:S02]  /*f420*/  ISETP.GT.AND P5, PT, R121, 0x31, P3 ;  /* 0x000000317900780c */ /* 0x000fc40001fa4270 */
[----:B------:R-:W-:Y:S02]  /*f430*/  FMNMX.FTZ R29, R53, R8, !PT ;  /* 0x00000008351d7209 */ /* 0x000fe40007810000 */
[----:B------:R-:W-:Y:S02]  /*f440*/  ISETP.LT.OR P5, PT, R122, 0x32, P5 ;  /* 0x000000327a00780c */ /* 0x000fe40002fa1670 */
[----:B------:R-:W-:Y:S02]  /*f450*/  FMNMX.FTZ R8, R58, R29, !PT ;  /* 0x0000001d3a087209 */ /* 0x000fe40007810000 */
[----:B------:R-:W-:Y:S02]  /*f460*/  FSEL R47, R47, -INF , !P5 ;  /* 0xff8000002f2f7808 */ /* 0x000fe40006800000 */
[----:B------:R-:W-:Y:S02]  /*f470*/  ISETP.GT.AND P5, PT, R121, 0x39, P3 ;  /* 0x000000397900780c */ /* 0x000fe40001fa4270 */
[----:B------:R-:W-:-:S02]  /*f480*/  FMNMX.FTZ R8, R59, R8, !PT ;  /* 0x000000083b087209 */ /* 0x000fc40007810000 */
[----:B------:R-:W-:Y:S02]  /*f490*/  ISETP.LT.OR P5, PT, R122, 0x3a, P5 ;  /* 0x0000003a7a00780c */ /* 0x000fe40002fa1670 */
[----:B------:R-:W-:Y:S02]  /*f4a0*/  FMNMX.FTZ R8, R62, R8, !PT ;  /* 0x000000083e087209 */ /* 0x000fe40007810000 */
[----:B------:R-:W-:Y:S02]  /*f4b0*/  FSEL R51, R51, -INF , !P5 ;  /* 0xff80000033337808 */ /* 0x000fe40006800000 */
[----:B------:R-:W-:Y:S02]  /*f4c0*/  ISETP.GT.AND P5, PT, R121, 0x41, P3 ;  /* 0x000000417900780c */ /* 0x000fe40001fa4270 */
[----:B------:R-:W-:Y:S02]  /*f4d0*/  FMNMX.FTZ R29, R63, R8, !PT ;  /* 0x000000083f1d7209 */ /* 0x000fe40007810000 */
[----:B------:R-:W-:-:S02]  /*f4e0*/  ISETP.LT.OR P5, PT, R122, 0x42, P5 ;  /* 0x000000427a00780c */ /* 0x000fc40002fa1670 */
[----:B------:R-:W-:Y:S02]  /*f4f0*/  FMNMX.FTZ R8, R66, R29, !PT ;  /* 0x0000001d42087209 */ /* 0x000fe40007810000 */
[----:B------:R-:W-:Y:S02]  /*f500*/  FSEL R55, R55, -INF , !P5 ;  /* 0xff80000037377808 */ /* 0x000fe40006800000 */
[----:B------:R-:W-:Y:S02]  /*f510*/  FMNMX.FTZ R29, R67, R8, !PT ;  /* 0x00000008431d7209 */ /* 0x000fe40007810000 */
[----:B------:R-:W-:Y:S02]  /*f520*/  ISETP.GT.AND P5, PT, R121, 0x49, P3 ;  /* 0x000000497900780c */ /* 0x000fe40001fa4270 */
[----:B------:R-:W-:Y:S02]  /*f530*/  FMNMX.FTZ R8, R70, R29, !PT ;  /* 0x0000001d46087209 */ /* 0x000fe40007810000 */
[----:B------:R-:W-:-:S02]  /*f540*/  ISETP.LT.OR P5, PT, R122, 0x4a, P5 ;  /* 0x0000004a7a00780c */ /* 0x000fc40002fa1670 */
[----:B------:R-:W-:Y:S02]  /*f550*/  FMNMX.FTZ R29, R71, R8, !PT ;  /* 0x00000008471d7209 */ /* 0x000fe40007810000 */
[----:B------:R-:W-:Y:S02]  /*f560*/  FSEL R61, R61, -INF , !P5 ;  /* 0xff8000003d3d7808 */ /* 0x000fe40006800000 */
[----:B------:R-:W-:Y:S02]  /*f570*/  ISETP.GT.AND P5, PT, R121, 0x51, P3 ;  /* 0x000000517900780c */ /* 0x000fe40001fa4270 */
[----:B------:R-:W-:Y:S02]  /*f580*/  FMNMX.FTZ R8, R74, R29, !PT ;  /* 0x0000001d4a087209 */ /* 0x000fe40007810000 */
[----:B------:R-:W-:Y:S02]  /*f590*/  ISETP.LT.OR P5, PT, R122, 0x52, P5 ;  /* 0x000000527a00780c */ /* 0x000fe40002fa1670 */
[----:B------:R-:W-:-:S02]  /*f5a0*/  FMNMX.FTZ R29, R75, R8, !PT ;  /* 0x000000084b1d7209 */ /* 0x000fc40007810000 */
[----:B------:R-:W-:Y:S02]  /*f5b0*/  FSEL R65, R65, -INF , !P5 ;  /* 0xff80000041417808 */ /* 0x000fe40006800000 */
        /* <DEDUP_REMOVED lines=9> */
[----:B------:R-:W-:Y:S02]  /*f650*/  ISETP.GT.AND P4, PT, R121, 0x8, P3 ;  /* 0x000000087900780c */ /* 0x000fe40001f84270 */
[----:B------:R-:W-:Y:S01]  /*f660*/  FSEL R73, R73, -INF , !P5 ;  /* 0xff80000049497808 */ /* 0x000fe20006800000 */
[----:B------:R-:W0:Y:S01]  /*f670*/  SHFL.BFLY PT, R29, R8, 0x2, 0x1f ;  /* 0x0c401f00081d7f89 */ /* 0x000e2200000e0000 */
[----:B------:R-:W-:-:S02]  /*f680*/  ISETP.GT.AND P5, PT, R121, 0x69, P3 ;  /* 0x000000697900780c */ /* 0x000fc40001fa4270 */
[C---:B------:R-:W-:Y:S02]  /*f690*/  ISETP.LT.OR P4, PT, R122.reuse, 0x9, P4 ;  /* 0x000000097a00780c */ /* 0x040fe40002781670 */
[----:B------:R-:W-:Y:S02]  /*f6a0*/  ISETP.LT.OR P5, PT, R122, 0x6a, P5 ;  /* 0x0000006a7a00780c */ /* 0x000fe40002fa1670 */
[----:B------:R-:W-:Y:S02]  /*f6b0*/  FSEL R26, R26, -INF , !P4 ;  /* 0xff8000001a1a7808 */ /* 0x000fe40006000000 */
[----:B------:R-:W-:Y:S02]  /*f6c0*/  ISETP.GT.AND P4, PT, R121, 0x10, P3 ;  /* 0x000000107900780c */ /* 0x000fe40001f84270 */
[----:B------:R-:W-:Y:S02]  /*f6d0*/  FSEL R77, R77, -INF , !P5 ;  /* 0xff8000004d4d7808 */ /* 0x000fe40006800000 */
[----:B------:R-:W-:-:S02]  /*f6e0*/  ISETP.GT.AND P5, PT, R121, RZ, P3 ;  /* 0x000000ff7900720c */ /* 0x000fc40001fa4270 */
[C---:B------:R-:W-:Y:S02]  /*f6f0*/  ISETP.LT.OR P4, PT, R122.reuse, 0x11, P4 ;  /* 0x000000117a00780c */ /* 0x040fe40002781670 */
[----:B------:R-:W-:Y:S02]  /*f700*/  ISETP.LT.OR P5, PT, R122, 0x1, P5 ;  /* 0x000000017a00780c */ /* 0x000fe40002fa1670 */
[----:B------:R-:W-:Y:S02]  /*f710*/  FSEL R30, R30, -INF , !P4 ;  /* 0xff8000001e1e7808 */ /* 0x000fe40006000000 */
[----:B------:R-:W-:Y:S02]  /*f720*/  ISETP.GT.AND P4, PT, R121, 0x18, P3 ;  /* 0x000000187900780c */ /* 0x000fe40001f84270 */
[----:B------:R-:W-:Y:S02]  /*f730*/  FSEL R15, R15, -INF , !P5 ;  /* 0xff8000000f0f7808 */ /* 0x000fe40006800000 */
[----:B------:R-:W-:-:S02]  /*f740*/  ISETP.LT.OR P4, PT, R122, 0x19, P4 ;  /* 0x000000197a00780c */ /* 0x000fc40002781670 */
[----:B------:R-:W-:Y:S02]  /*f750*/  FMNMX.FTZ R84, R15, R12, !PT ;  /* 0x0000000c0f547209 */ /* 0x000fe40007810000 */
[----:B0-----:R-:W-:Y:S02]  /*f760*/  FMNMX.FTZ R28, R8, R29, !PT ;  /* 0x0000001d081c7209 */ /* 0x001fe40007810000 */
[----:B------:R-:W-:Y:S02]  /*f770*/  FSEL R34, R34, -INF , !P4 ;  /* 0xff80000022227808 */ /* 0x000fe40006000000 */
[----:B------:R-:W-:Y:S02]  /*f780*/  FMNMX.FTZ R29, R21, R84, !PT ;  /* 0x00000054151d7209 */ /* 0x000fe40007810000 */
        /* <DEDUP_REMOVED lines=41> */
[----:B------:R-:W-:Y:S02]  /*fa20*/  FMNMX.FTZ R29, R61, R8, !PT ;  /* 0x000000083d1d7209 */ /* 0x000fe40007810000 */
[----:B------:R-:W-:Y:S02]  /*fa30*/  ISETP.GT.AND P4, PT, R121, 0x60, P3 ;  /* 0x000000607900780c */ /* 0x000fe40001f84270 */
[----:B------:R-:W-:-:S02]  /*fa40*/  FMNMX.FTZ R8, R64, R29, !PT ;  /* 0x0000001d40087209 */ /* 0x000fc40007810000 */
[----:B------:R-:W-:Y:S01]  /*fa50*/  ISETP.LT.OR P4, PT, R122, 0x61, P4 ;  /* 0x000000617a00780c */ /* 0x000fe20002781670 */
[----:B------:R-:W0:Y:S01]  /*fa60*/  SHFL.BFLY PT, R29, R28, 0x1, 0x1f ;  /* 0x0c201f001c1d7f89 */ /* 0x000e2200000e0000 */
        /* <DEDUP_REMOVED lines=12> */
[C---:B------:R-:W-:Y:S02]  /*fb30*/  ISETP.GT.AND P4, PT, R121.reuse, 0x71, P3 ;  /* 0x000000717900780c */ /* 0x040fe40001f84270 */
[----:B------:R-:W-:Y:S02]  /*fb40*/  FMNMX.FTZ R84, R76, R87, !PT ;  /* 0x000000574c547209 */ /* 0x000fe40007810000 */
[----:B0-----:R-:W-:Y:S02]  /*fb50*/  FMNMX.FTZ R8, R28, R29, !PT ;  /* 0x0000001d1c087209 */ /* 0x001fe40007810000 */
[----:B------:R-:W-:Y:S02]  /*fb60*/  ISETP.GT.AND P5, PT, R121, 0x78, P3 ;  /* 0x000000787900780c */ /* 0x000fe40001fa4270 */
[----:B------:R-:W-:Y:S01]  /*fb70*/  ISETP.LT.OR P4, PT, R122, 0x72, P4 ;  /* 0x000000727a00780c */ /* 0x000fe20002781670 */
[----:B------:R-:W-:Y:S01]  /*fb80*/  FMUL.FTZ R28, R8, UR30 ;  /* 0x0000001e081c7c20 */ /* 0x000fe20008410000 */
[----:B------:R-:W-:-:S02]  /*fb90*/  FMNMX.FTZ R29, R77, R84, !PT ;  /* 0x000000544d1d7209 */ /* 0x000fc40007810000 */
[----:B------:R-:W-:Y:S02]  /*fba0*/  ISETP.GT.AND P3, PT, R121, 0x79, P3 ;  /* 0x000000797900780c */ /* 0x000fe40001f64270 */
[----:B------:R-:W-:Y:S02]  /*fbb0*/  ISETP.LT.OR P5, PT, R122, 0x79, P5 ;  /* 0x000000797a00780c */ /* 0x000fe40002fa1670 */
[----:B------:R-:W-:Y:S02]  /*fbc0*/  FSEL R81, R81, -INF , !P4 ;  /* 0xff80000051517808 */ /* 0x000fe40006000000 */
[----:B------:R-:W-:Y:S02]  /*fbd0*/  FMNMX.FTZ R84, R80, R29, !PT ;  /* 0x0000001d50547209 */ /* 0x000fe40007810000 */
[----:B------:R-:W-:Y:S02]  /*fbe0*/  ISETP.LT.OR P3, PT, R122, 0x7a, P3 ;  /* 0x0000007a7a00780c */ /* 0x000fe40001f61670 */
[----:B------:R-:W-:-:S02]  /*fbf0*/  FSEL R85, R85, -INF , !P5 ;  /* 0xff80000055557808 */ /* 0x000fc40006800000 */
[----:B------:R-:W-:Y:S02]  /*fc00*/  FMNMX.FTZ R84, R81, R84, !PT ;  /* 0x0000005451547209 */ /* 0x000fe40007810000 */
[----:B------:R-:W-:Y:S02]  /*fc10*/  FSETP.NEU.FTZ.AND P4, PT, R8, -INF , PT ;  /* 0xff8000000800780b */ /* 0x000fe40003f9d000 */
[----:B------:R-:W-:Y:S02]  /*fc20*/  FSEL R86, R86, -INF , !P3 ;  /* 0xff80000056567808 */ /* 0x000fe40005800000 */
[----:B------:R-:W-:Y:S02]  /*fc30*/  FMNMX.FTZ R29, R85, R84, !PT ;  /* 0x00000054551d7209 */ /* 0x000fe40007810000 */
[----:B------:R-:W-:Y:S02]  /*fc40*/  FSEL R28, R28, RZ, P4 ;  /* 0x000000ff1c1c7208 */ /* 0x000fe40002000000 */
[----:B------:R-:W-:-:S02]  /*fc50*/  FMNMX.FTZ R29, R86, R29, !PT ;  /* 0x0000001d561d7209 */ /* 0x000fc40007810000 */
[----:B------:R-:W-:Y:S01]  /*fc60*/  FSEL R84, R8, RZ, P4 ;  /* 0x000000ff08547208 */ /* 0x000fe20002000000 */
        /* <DEDUP_REMOVED lines=32> */
[----:B------:R0:W-:Y:S01]  /*fe70*/  MUFU.EX2 R148, R9 ;  /* 0x0000000900947308 */ /* 0x0001e20000000800 */
[----:B------:R-:W0:Y:S01]  /*fe80*/  SHFL.BFLY PT, R83, R29, 0x2, 0x1f ;  /* 0x0c401f001d537f89 */ /* 0x000e2200000e0000 */
[----:B------:R-:W-:-:S06]  /*fe90*/  FADD.FTZ R13, -R84, R13 ;  /* 0x0000000d540d7221 */ /* 0x000fcc0000010100 */
        /* <DEDUP_REMOVED lines=15> */
[----:B------:R-:W-:Y:S01]  /*ff90*/  FADD.FTZ R87, -R87, R12 ;  /* 0x0000000c57577221 */ /* 0x000fe20000010100 */
[----:B------:R-:W-:Y:S01]  /*ffa0*/  FMUL.FTZ R12, R13, UR30 ;  /* 0x0000001e0d0c7c20 */ /* 0x000fe20008410000 */
[--C-:B------:R-:W-:Y:S01]  /*ffb0*/  FFMA.FTZ R149, R15, UR30, -R120.reuse ;  /* 0x0000001e0f957c23 */ /* 0x100fe20008010878 */
[--C-:B------:R-:W-:Y:S01]  /*ffc0*/  FFMA.FTZ R84, R21, UR30, -R120.reuse ;  /* 0x0000001e15547c23 */ /* 0x100fe20008010878 */
[----:B------:R-:W-:Y:S01]  /*ffd0*/  FMUL.FTZ R13, R87, UR30 ;  /* 0x0000001e570d7c20 */ /* 0x000fe20008410000 */
        /* <DEDUP_REMOVED lines=38> */
[----:B------:R-:W-:-:S04]  /*10240*/  FFMA.FTZ R31, R86, UR30, -R120 ;  /* 0x0000001e561f7c23 */ /* 0x000fc80008010878 */
        /* <DEDUP_REMOVED lines=114> */
.L_x_14532:
[----:B------:R-:W2:Y:S01]  /*10970*/  LDL R47, [R1+0x1c] ;  /* 0x00001c00012f7983 */ /* 0x000ea20000100800 */
[----:B------:R-:W-:Y:S02]  /*10980*/  IMAD R19, R19, 0x8, R2 ;  /* 0x0000000813137824 */ /* 0x000fe400078e0202 */
[-C--:B------:R-:W-:Y:S01]  /*10990*/  FMUL.FTZ R88, R88, R12.reuse ;  /* 0x0000000c58587220 */ /* 0x080fe20000410000 */
[----:B------:R-:W-:Y:S02]  /*109a0*/  IMAD.U32 R50, RZ, RZ, UR38 ;  /* 0x00000026ff327e24 */ /* 0x000fe4000f8e00ff */
[-C--:B------:R-:W-:Y:S01]  /*109b0*/  FMUL.FTZ R89, R89, R12.reuse ;  /* 0x0000000c59597220 */ /* 0x080fe20000410000 */
        /* <DEDUP_REMOVED lines=69> */
[C---:B--2---:R-:W-:Y:S01]  /*10e10*/  ISETP.GT.AND P3, PT, R0.reuse, R47, PT ;  /* 0x0000002f0000720c */ /* 0x044fe20003f64270 */
[----:B------:R-:W-:-:S12]  /*10e20*/  VIADD R0, R0, 0xffffffff ;  /* 0xffffffff00007836 */ /* 0x000fd80000000000 */
[----:B------:R-:W-:Y:S05]  /*10e30*/  @P3 BRA `(.L_x_14533) ;  /* 0xffffffc800103947 */ /* 0x000fea000383ffff */
[----:B------:R-:W-:Y:S01]  /*10e40*/  IMAD.MOV.U32 R12, RZ, RZ, R9 ;  /* 0x000000ffff0c7224 */ /* 0x000fe200078e0009 */
[----:B------:R-:W-:Y:S01]  /*10e50*/  MOV R13, R8 ;  /* 0x00000008000d7202 */ /* 0x000fe20000000f00 */
[----:B------:R-:W-:Y:S02]  /*10e60*/  IMAD.MOV.U32 R19, RZ, RZ, R5 ;  /* 0x000000ffff137224 */ /* 0x000fe400078e0005 */
[----:B------:R-:W-:-:S07]  /*10e70*/  IMAD.MOV.U32 R154, RZ, RZ, R20 ;  /* 0x000000ffff9a7224 */ /* 0x000fce00078e0014 */
.L_x_14513:
[----:B------:R-:W2:Y:S01]  /*10e80*/  LDL R21, [R1+0x28] ;  /* 0x0000280001157983 */ /* 0x000ea20000100800 */
[----:B------:R-:W0:Y:S01]  /*10e90*/  LDC R5, c[0x0][0x448] ;  /* 0x00011200ff057b82 */ /* 0x000e220000000800 */
[----:B------:R-:W-:Y:S02]  /*10ea0*/  ULDC UR12, c[0x0][0x9dc] ;  /* 0x00027700000c7ab9 */ /* 0x000fe40000000800 */
[----:B------:R-:W3:Y:S04]  /*10eb0*/  LDL R15, [R1] ;  /* 0x00000000010f7983 */ /* 0x000ee80000100800 */
[----:B------:R-:W3:Y:S01]  /*10ec0*/  LDL R14, [R1+0x8] ;  /* 0x00000800010e7983 */ /* 0x000ee20000100800 */
[----:B------:R-:W1:Y:S01]  /*10ed0*/  LDC R20, c[0x0][0x9e4] ;  /* 0x00027900ff147b82 */ /* 0x000e620000000800 */
[----:B0-----:R-:W-:-:S02]  /*10ee0*/  ISETP.NE.AND P4, PT, R5, 0x1, PT ;  /* 0x000000010500780c */ /* 0x001fc40003f85270 */
[----:B-1----:R-:W-:-:S11]  /*10ef0*/  ISETP.GE.AND P5, PT, R20, 0x1, PT ;  /* 0x000000011400780c */ /* 0x002fd60003fa6270 */
[----:B------:R-:W0:Y:S08]  /*10f00*/  @P4 LDC R8, c[0x0][0x44c] ;  /* 0x00011300ff084b82 */ /* 0x000e300000000800 */
[----:B------:R-:W1:Y:S01]  /*10f10*/  @P4 LDC R9, c[0x0][0x450] ;  /* 0x00011400ff094b82 */ /* 0x000e620000000800 */
[----:B--2---:R-:W-:-:S04]  /*10f20*/  VIADD R5, R21, 0xbf ;  /* 0x000000bf15057836 */ /* 0x004fc80000000000 */
[----:B0-----:R-:W-:Y:S01]  /*10f30*/  @P4 IMAD.HI.U32 R8, R5, R8, RZ ;  /* 0x0000000805084227 */ /* 0x001fe200078e00ff */
[----:B---3--:R-:W-:-:S04]  /*10f40*/  IADD3 R14, R14, 0x1, -R15 ;  /* 0x000000010e0e7810 */ /* 0x008fc80007ffe80f */
        /* <DEDUP_REMOVED lines=14> */
.L_x_14536:
[----:B------:R-:W-:-:S13]  /*11030*/  ISETP.NE.AND P1, PT, R20, 0x1, PT ;  /* 0x000000011400780c */ /* 0x000fda0003f25270 */
[----:B------:R-:W0:Y:S02]  /*11040*/  @P1 LDC.64 R8, c[0x0][0x9e8] ;  /* 0x00027a00ff081b82 */ /* 0x000e240000000a00 */
[----:B0-----:R-:W-:-:S05]  /*11050*/  @P1 IMAD.HI.U32 R8, R5, R8, RZ ;  /* 0x0000000805081227 */ /* 0x001fca00078e00ff */
[----:B------:R-:W-:-:S07]  /*11060*/  @P1 SHF.R.U32.HI R5, RZ, R9, R8 ;  /* 0x00000009ff051219 */ /* 0x000fce0000011608 */
.L_x_14537:
[----:B------:R-:W-:Y:S05]  /*11070*/  BSYNC B0 ;  /* 0x0000000000007941 */ /* 0x000fea0003800000 */
.L_x_14535:
[----:B------:R-:W-:-:S05]  /*11080*/  IMAD R5, R5, R20, RZ ;  /* 0x0000001405057224 */ /* 0x000fca00078e02ff */
[----:B------:R-:W-:-:S07]  /*11090*/  VIMNMX R14, R14, R5, !PT ;  /* 0x000000050e0e7248 */ /* 0x000fce0007fe0100 */
.L_x_14534:
        /* <DEDUP_REMOVED lines=8> */
[----:B0-----:R-:W-:Y:S05]  /*11120*/  @!P1 BRA `(.L_x_14538) ;  /* 0x0000002400ec9947 */ /* 0x001fea0003800000 */
[----:B------:R-:W-:Y:S01]  /*11130*/  IMAD.MOV.U32 R5, RZ, RZ, R12 ;  /* 0x000000ffff057224 */ /* 0x000fe200078e000c */
[----:B------:R-:W-:Y:S01]  /*11140*/  MOV R15, R19 ;  /* 0x00000013000f7202 */ /* 0x000fe20000000f00 */
[----:B------:R-:W-:Y:S02]  /*11150*/  IMAD.MOV.U32 R14, RZ, RZ, R13 ;  /* 0x000000ffff0e7224 */ /* 0x000fe400078e000d */
[----:B------:R-:W-:-:S07]  /*11160*/  IMAD.MOV.U32 R8, RZ, RZ, R154 ;  /* 0x000000ffff087224 */ /* 0x000fce00078e009a */
.L_x_14550:
        /* <DEDUP_REMOVED lines=9> */
.L_x_14540:
        /* <DEDUP_REMOVED lines=8> */
.L_x_14541:
[----:B------:R-:W-:Y:S04]  /*11280*/  BSSY B0, `(.L_x_14539) ;  /* 0x0000004000007945 */ /* 0x000fe80003800000 */
[----:B-1----:R-:W-:Y:S05]  /*11290*/  @P2 BRA `(.L_x_14542) ;  /* 0x0000000000082947 */ /* 0x002fea0003800000 */
[----:B------:R-:W1:Y:S02]  /*112a0*/  SYNCS.PHASECHK.TRANS64.TRYWAIT P2, [R9+URZ+0x16830], R12 ;  /* 0x0168300c090075a7 */ /* 0x000e64000804017f */
[----:B-1----:R-:W-:Y:S05]  /*112b0*/  @!P2 BRA `(.L_x_14543) ;  /* 0x0000011c00e4a947 */ /* 0x002fea0003800000 */
.L_x_14542:
[----:B------:R-:W-:Y:S05]  /*112c0*/  BSYNC B0 ;  /* 0x0000000000007941 */ /* 0x000fea0003800000 */
.L_x_14539:
[----:B01----:R-:W2:Y:S01]  /*112d0*/  LDL R12, [R1+0x30] ;  /* 0x00003000010c7983 */ /* 0x003ea20000100800 */
[----:B------:R-:W-:Y:S01]  /*112e0*/  VIADD R19, R15, 0x1 ;  /* 0x000000010f137836 */ /* 0x000fe20000000000 */
[----:B------:R-:W0:Y:S04]  /*112f0*/  S2R R9, SR_TID.X ;  /* 0x0000000000097919 */ /* 0x000e280000002100 */
[----:B------:R-:W-:-:S04]  /*11300*/  ISETP.NE.AND P2, PT, R19, 0x2, PT ;  /* 0x000000021300780c */ /* 0x000fc80003f45270 */
[----:B------:R-:W-:Y:S02]  /*11310*/  SEL R19, R19, RZ, P2 ;  /* 0x000000ff13137207 */ /* 0x000fe40001000000 */
[----:B------:R-:W-:Y:S01]  /*11320*/  MOV R21, 0x40000040 ;  /* 0x4000004000157802 */ /* 0x000fe20000000f00 */
[----:B------:R-:W-:Y:S05]  /*11330*/  WARPSYNC.ALL ;  /* 0x0000000000007948 */ /* 0x000fea0003800000 */
[----:B------:R-:W-:Y:S02]  /*11340*/  R2UR UR19, R21 ;  /* 0x00000000151372ca */ /* 0x000fe400000e0000 */
[----:B0-----:R-:W-:-:S05]  /*11350*/  SHF.R.U32.HI R9, RZ, 0x7, R9 ;  /* 0x00000007ff097819 */ /* 0x001fca0000011609 */
[----:B------:R-:W-:Y:S02]  /*11360*/  VIADD R9, R9, 0x8 ;  /* 0x0000000809097836 */ /* 0x000fe40000000000 */
[----:B------:R-:W-:Y:S01]  /*11370*/  IMAD.MOV.U32 R25, RZ, RZ, 0x40000040 ;  /* 0x40000040ff197424 */ /* 0x000fe200078e00ff */
[----:B------:R-:W-:Y:S02]  /*11380*/  R2UR UR12, R6 ;  /* 0x00000000060c72ca */ /* 0x000fe400000e0000 */
[----:B------:R-:W-:Y:S02]  /*11390*/  R2UR UR13, R7 ;  /* 0x00000000070d72ca */ /* 0x000fe400000e0000 */
[C---:B------:R-:W-:Y:S02]  /*113a0*/  R2UR UR15, R25.reuse ;  /* 0x00000000190f72ca */ /* 0x040fe400000e0000 */
[----:B------:R-:W-:Y:S01]  /*113b0*/  R2UR UR27, R25 ;  /* 0x00000000191b72ca */ /* 0x000fe200000e0000 */
[----:B------:R0:W-:Y:S01]  /*113c0*/  BAR.SYNC.DEFER_BLOCKING R9, 0x100 ;  /* 0x000400090000751d */ /* 0x0001e20000010000 */
[----:B--2---:R-:W-:-:S04]  /*113d0*/  IMAD R24, R19, 0x400, R12 ;  /* 0x0000040013187824 */ /* 0x004fc800078e020c */
[----:B------:R-:W-:-:S05]  /*113e0*/  VIADD R20, R24, 0x2 ;  /* 0x0000000218147836 */ /* 0x000fca0000000000 */
        /* <DEDUP_REMOVED lines=30> */
.L_x_14545:
[----:B------:R-:W-:Y:S01]  /*115d0*/  SHF.L.U32 R8, R8, 0x1f, RZ ;  /* 0x0000001f08087819 */ /* 0x000fe200000006ff */
[----:B------:R-:W-:-:S04]  /*115e0*/  IMAD R9, R15, 0x8, R2 ;  /* 0x000000080f097824 */ /* 0x000fc800078e0202 */
[----:B------:R0:W1:Y:S01]  /*115f0*/  SYNCS.PHASECHK.TRANS64.TRYWAIT P1, [R9+URZ+0x16850], R8 ;  /* 0x01685008090075a7 */ /* 0x000062000802017f */
[----:B------:R-:W-:Y:S05]  /*11600*/  @!P0 BRA `(.L_x_14546) ;  /* 0x0000000000048947 */ /* 0x000fea0003800000 */
[----:B------:R-:W-:Y:S01]  /*11610*/  BPT.TRAP 0x1 ;  /* 0x000000040000795c */ /* 0x000fe20000300000 */
.L_x_14546:
[----:B-1----:R-:W-:Y:S05]  /*11620*/  @P1 BRA `(.L_x_14544) ;  /* 0x0000000000081947 */ /* 0x002fea0003800000 */
[----:B------:R-:W1:Y:S02]  /*11630*/  SYNCS.PHASECHK.TRANS64.TRYWAIT P1, [R9+URZ+0x16850], R8 ;  /* 0x01685008090075a7 */ /* 0x000e64000802017f */
[----:B-1----:R-:W-:Y:S05]  /*11640*/  @!P1 BRA `(.L_x_14547) ;  /* 0x0000011c00149947 */ /* 0x002fea0003800000 */
.L_x_14544:
        /* <DEDUP_REMOVED lines=57> */
[----:B------:R-:W-:Y:S02]  /*119e0*/  R2UR UR14, R8 ;  /* 0x00000000080e72ca */ /* 0x000fe400000e0000 */
[----:B------:R-:W-:Y:S02]  /*119f0*/  R2UR UR15, R9 ;  /* 0x00000000090f72ca */ /* 0x000fe400000e0000 */
[----:B------:R-:W-:-:S04]  /*11a00*/  IADD3 R8, R20, 0x9, RZ ;  /* 0x0000000914087810 */ /* 0x000fc80007ffe0ff */
        /* <DEDUP_REMOVED lines=8> */
.L_x_14548:
[----:B0-----:R-:W-:Y:S01]  /*11a90*/  FMUL.FTZ R8, R24, UR11 ;  /* 0x0000000b18087c20 */ /* 0x001fe20008410000 */
[----:B------:R-:W-:Y:S01]  /*11aa0*/  FMUL.FTZ R9, R25, UR11 ;  /* 0x0000000b19097c20 */ /* 0x000fe20008410000 */
[----:B------:R-:W-:Y:S01]  /*11ab0*/  FMUL.FTZ R21, R28, UR11 ;  /* 0x0000000b1c157c20 */ /* 0x000fe20008410000 */
[----:B------:R-:W-:Y:S02]  /*11ac0*/  IMAD R12, R19, 0x8, R2 ;  /* 0x00000008130c7824 */ /* 0x000fe400078e0202 */
[----:B------:R-:W-:Y:S01]  /*11ad0*/  FMUL.FTZ R24, R29, UR11 ;  /* 0x0000000b1d187c20 */ /* 0x000fe20008410000 */
[----:B------:R-:W-:Y:S01]  /*11ae0*/  IMAD.U32 R13, RZ, RZ, UR38 ;  /* 0x00000026ff0d7e24 */ /* 0x000fe2000f8e00ff */
        /* <DEDUP_REMOVED lines=68> */
[----:B------:R-:W-:-:S04]  /*11f30*/  UMOV UR30, UR4 ;  /* 0x00000004001e7c82 */ /* 0x000fc80008000000 */
        /* <DEDUP_REMOVED lines=97> */
[----:B0-----:R-:W-:-:S05]  /*12550*/  FMNMX.FTZ R12, R76, R81, !PT ;  /* 0x000000514c0c7209 */ /* 0x001fca0007810000 */
[----:B------:R-:W0:Y:S02]  /*12560*/  SHFL.BFLY PT, R13, R12, 0x2, 0x1f ;  /* 0x0c401f000c0d7f89 */ /* 0x000e2400000e0000 */
[----:B------:R-:W3:Y:S01]  /*12570*/  MUFU.TANH R65, R65 ;  /* 0x0000004100417308 */ /* 0x000ee20000002400 */
[----:B-1----:R-:W-:Y:S01]  /*12580*/  FMNMX.FTZ R81, R61, R80, !PT ;  /* 0x000000503d517209 */ /* 0x002fe20007810000 */
[----:B------:R-:W-:-:S06]  /*12590*/  FMUL.FTZ R80, R83, UR11 ;  /* 0x0000000b53507c20 */ /* 0x000fcc0008410000 */
[----:B------:R-:W1:Y:S01]  /*125a0*/  MUFU.TANH R66, R66 ;  /* 0x0000004200427308 */ /* 0x000e620000002400 */
[----:B--2---:R-:W-:-:S07]  /*125b0*/  FMNMX.FTZ R82, R62, R81, !PT ;  /* 0x000000513e527209 */ /* 0x004fce0007810000 */
[----:B------:R-:W2:Y:S01]  /*125c0*/  MUFU.TANH R69, R69 ;  /* 0x0000004500457308 */ /* 0x000ea20000002400 */
[----:B---3--:R-:W-:Y:S02]  /*125d0*/  FMNMX.FTZ R81, R65, R82, !PT ;  /* 0x0000005241517209 */ /* 0x008fe40007810000 */
[----:B0-----:R-:W-:-:S05]  /*125e0*/  FMNMX.FTZ R12, R12, R13, !PT ;  /* 0x0000000d0c0c7209 */ /* 0x001fca0007810000 */
[----:B------:R-:W0:Y:S01]  /*125f0*/  MUFU.TANH R75, R75 ;  /* 0x0000004b004b7308 */ /* 0x000e220000002400 */
[----:B-1----:R-:W-:Y:S01]  /*12600*/  FMNMX.FTZ R82, R66, R81, !PT ;  /* 0x0000005142527209 */ /* 0x002fe20007810000 */
[----:B------:R-:W-:Y:S01]  /*12610*/  FMUL.FTZ R81, R86, UR11 ;  /* 0x0000000b56517c20 */ /* 0x000fe20008410000 */
[----:B------:R-:W1:Y:S05]  /*12620*/  SHFL.BFLY PT, R13, R12, 0x1, 0x1f ;  /* 0x0c201f000c0d7f89 */ /* 0x000e6a00000e0000 */
[----:B------:R-:W3:Y:S01]  /*12630*/  MUFU.TANH R77, R77 ;  /* 0x0000004d004d7308 */ /* 0x000ee20000002400 */
[----:B--2---:R-:W-:-:S07]  /*12640*/  FMNMX.FTZ R82, R69, R82, !PT ;  /* 0x0000005245527209 */ /* 0x004fce0007810000 */
[----:B------:R-:W2:Y:S01]  /*12650*/  MUFU.TANH R78, R78 ;  /* 0x0000004e004e7308 */ /* 0x000ea20000002400 */
[----:B0-----:R-:W-:Y:S01]  /*12660*/  FMNMX.FTZ R84, R75, R82, !PT ;  /* 0x000000524b547209 */ /* 0x001fe20007810000 */
[----:B------:R-:W-:-:S06]  /*12670*/  FMUL.FTZ R82, R87, UR11 ;  /* 0x0000000b57527c20 */ /* 0x000fcc0008410000 */
[----:B------:R-:W0:Y:S01]  /*12680*/  MUFU.TANH R79, R79 ;  /* 0x0000004f004f7308 */ /* 0x000e220000002400 */
[----:B---3--:R-:W-:Y:S02]  /*12690*/  FMNMX.FTZ R83, R77, R84, !PT ;  /* 0x000000544d537209 */ /* 0x008fe40007810000 */
[----:B-1----:R-:W-:-:S05]  /*126a0*/  FMNMX.FTZ R13, R12, R13, !PT ;  /* 0x0000000d0c0d7209 */ /* 0x002fca0007810000 */
[----:B------:R-:W1:Y:S01]  /*126b0*/  MUFU.TANH R80, R80 ;  /* 0x0000005000507308 */ /* 0x000e620000002400 */
[----:B--2---:R-:W-:Y:S01]  /*126c0*/  FMNMX.FTZ R84, R78, R83, !PT ;  /* 0x000000534e547209 */ /* 0x004fe20007810000 */
[----:B------:R-:W-:-:S04]  /*126d0*/  FADD.FTZ R14, -R13, R14 ;  /* 0x0000000e0d0e7221 */ /* 0x000fc80000010100 */
[----:B------:R-:W-:Y:S02]  /*126e0*/  FMUL.FTZ R14, R14, UR30 ;  /* 0x0000001e0e0e7c20 */ /* 0x000fe40008410000 */
[----:B------:R-:W2:Y:S01]  /*126f0*/  MUFU.TANH R81, R81 ;  /* 0x0000005100517308 */ /* 0x000ea20000002400 */
[----:B0-----:R-:W-:-:S07]  /*12700*/  FMNMX.FTZ R83, R79, R84, !PT ;  /* 0x000000544f537209 */ /* 0x001fce0007810000 */
[----:B------:R-:W0:Y:S01]  /*12710*/  MUFU.TANH R82, R82 ;  /* 0x0000005200527308 */ /* 0x000e220000002400 */
[----:B-1----:R-:W-:-:S07]  /*12720*/  FMNMX.FTZ R84, R80, R83, !PT ;  /* 0x0000005350547209 */ /* 0x002fce0007810000 */
[----:B------:R-:W-:Y:S01]  /*12730*/  MUFU.EX2 R14, R14 ;  /* 0x0000000e000e7308 */ /* 0x000fe20000000800 */
[----:B--2---:R-:W-:-:S04]  /*12740*/  FMNMX.FTZ R83, R81, R84, !PT ;  /* 0x0000005451537209 */ /* 0x004fc80007810000 */
[----:B0-----:R-:W-:-:S05]  /*12750*/  FMNMX.FTZ R83, R82, R83, !PT ;  /* 0x0000005352537209 */ /* 0x001fca0007810000 */
[----:B------:R-:W0:Y:S02]  /*12760*/  SHFL.BFLY PT, R84, R83, 0x2, 0x1f ;  /* 0x0c401f0053547f89 */ /* 0x000e2400000e0000 */
[----:B0-----:R-:W-:Y:S01]  /*12770*/  FMNMX.FTZ R84, R83, R84, !PT ;  /* 0x0000005453547209 */ /* 0x001fe20007810000 */
[----:B------:R-:W-:-:S04]  /*12780*/  FMUL.FTZ R83, R13, UR30 ;  /* 0x0000001e0d537c20 */ /* 0x000fc80008410000 */
[----:B------:R-:W0:Y:S01]  /*12790*/  SHFL.BFLY PT, R85, R84, 0x1, 0x1f ;  /* 0x0c201f0054557f89 */ /* 0x000e2200000e0000 */
        /* <DEDUP_REMOVED lines=23> */
[----:B0-----:R-:W-:Y:S01]  /*12910*/  FMNMX.FTZ R12, R84, R85, !PT ;  /* 0x00000055540c7209 */ /* 0x001fe20007810000 */
[--C-:B------:R-:W-:Y:S01]  /*12920*/  FFMA.FTZ R85, R32, UR30, -R83.reuse ;  /* 0x0000001e20557c23 */ /* 0x100fe20008010853 */
[--C-:B------:R-:W-:Y:S01]  /*12930*/  FFMA.FTZ R32, R48, UR30, -R83.reuse ;  /* 0x0000001e30207c23 */ /* 0x100fe20008010853 */
[--C-:B------:R-:W-:Y:S01]  /*12940*/  FFMA.FTZ R84, R36, UR30, -R83.reuse ;  /* 0x0000001e24547c23 */ /* 0x100fe20008010853 */
[----:B------:R-:W-:Y:S01]  /*12950*/  FFMA.FTZ R36, R40, UR30, -R83 ;  /* 0x0000001e28247c23 */ /* 0x000fe20008010853 */
[C---:B------:R-:W-:Y:S01]  /*12960*/  FADD.FTZ R5, -R12.reuse, R5 ;  /* 0x000000050c057221 */ /* 0x040fe20000010100 */
[----:B------:R-:W-:Y:S01]  /*12970*/  FMUL.FTZ R48, R12, UR30 ;  /* 0x0000001e0c307c20 */ /* 0x000fe20008410000 */
[----:B------:R-:W-:Y:S01]  /*12980*/  MUFU.EX2 R87, R87 ;  /* 0x0000005700577308 */ /* 0x000fe20000000800 */
[----:B-1----:R-:W-:Y:S01]  /*12990*/  FFMA.FTZ R4, R14, R4, R148 ;  /* 0x000000040e047223 */ /* 0x002fe20000010094 */
        /* <DEDUP_REMOVED lines=9> */
[----:B------:R-:W-:Y:S01]  /*12a30*/  FFMA.FTZ R139, R49, UR30, -R48 ;  /* 0x0000001e318b7c23 */ /* 0x000fe20008010830 */
[----:B--2---:R-:W-:Y:S01]  /*12a40*/  FADD.FTZ R49, R121, R4 ;  /* 0x0000000479317221 */ /* 0x004fe20000010000 */
        /* <DEDUP_REMOVED lines=28> */
[----:B-1----:R-:W-:Y:S01]  /*12c10*/  FADD.FTZ R4, R44, R3 ;  /* 0x000000032c047221 */ /* 0x002fe20000010000 */
[----:B------:R-:W-:Y:S01]  /*12c20*/  FFMA.FTZ R33, R82, UR30, -R48 ;  /* 0x0000001e52217c23 */ /* 0x000fe20008010830 */
[----:B------:R-:W-:Y:S01]  /*12c30*/  FADD.FTZ R48, R150, R49 ;  /* 0x0000003196307221 */ /* 0x000fe20000010000 */
[--C-:B------:R-:W-:Y:S01]  /*12c40*/  FFMA.FTZ R124, R67, UR30, -R83.reuse ;  /* 0x0000001e437c7c23 */ /* 0x100fe20008010853 */
[--C-:B------:R-:W-:Y:S01]  /*12c50*/  FFMA.FTZ R21, R68, UR30, -R83.reuse ;  /* 0x0000001e44157c23 */ /* 0x100fe20008010853 */
[--C-:B------:R-:W-:Y:S01]  /*12c60*/  FFMA.FTZ R126, R70, UR30, -R83.reuse ;  /* 0x0000001e467e7c23 */ /* 0x100fe20008010853 */
[----:B------:R-:W-:Y:S01]  /*12c70*/  FADD.FTZ R3, R87, R48 ;  /* 0x0000003057037221 */ /* 0x000fe20000010000 */
[----:B------:R-:W1:Y:S01]  /*12c80*/  MUFU.EX2 R144, R144 ;  /* 0x0000009000907308 */ /* 0x000e620000000800 */
[----:B--2---:R-:W-:Y:S01]  /*12c90*/  FADD.FTZ R4, R151, R4 ;  /* 0x0000000497047221 */ /* 0x004fe20000010000 */
[--C-:B------:R-:W-:Y:S01]  /*12ca0*/  FFMA.FTZ R9, R71, UR30, -R83.reuse ;  /* 0x0000001e47097c23 */ /* 0x100fe20008010853 */
[--C-:B------:R-:W-:Y:S01]  /*12cb0*/  FFMA.FTZ R120, R72, UR30, -R83.reuse ;  /* 0x0000001e48787c23 */ /* 0x100fe20008010853 */
[--C-:B------:R-:W-:Y:S01]  /*12cc0*/  FFMA.FTZ R8, R73, UR30, -R83.reuse ;  /* 0x0000001e49087c23 */ /* 0x100fe20008010853 */
[--C-:B------:R-:W-:Y:S01]  /*12cd0*/  FFMA.FTZ R122, R74, UR30, -R83.reuse ;  /* 0x0000001e4a7a7c23 */ /* 0x100fe20008010853 */
[----:B------:R-:W-:-:S02]  /*12ce0*/  FFMA.FTZ R39, R76, UR30, -R83 ;  /* 0x0000001e4c277c23 */ /* 0x000fc40008010853 */
        /* <DEDUP_REMOVED lines=114> */
.L_x_14549:
[----:B------:R-:W2:Y:S01]  /*13410*/  LDL R49, [R1+0x1c] ;  /* 0x00001c0001317983 */ /* 0x000ea20000100800 */
[----:B------:R-:W-:Y:S01]  /*13420*/  IMAD R15, R15, 0x8, R2 ;  /* 0x000000080f0f7824 */ /* 0x000fe200078e0202 */
[----:B------:R-:W-:Y:S01]  /*13430*/  F2FP.F16.F32.PACK_AB R148, R121, R148 ;  /* 0x000000947994723e */ /* 0x000fe200000000ff */
[----:B------:R-:W-:Y:S01]  /*13440*/  IMAD.U32 R48, RZ, RZ, UR38 ;  /* 0x00000026ff307e24 */ /* 0x000fe2000f8e00ff */
        /* <DEDUP_REMOVED lines=71> */
[----:B------:R-:W-:-:S12]  /*138c0*/  VIADD R0, R0, 0xffffffff ;  /* 0xffffffff00007836 */ /* 0x000fd80000000000 */
[----:B------:R-:W-:Y:S05]  /*138d0*/  @P1 BRA `(.L_x_14550) ;  /* 0xffffffd800241947 */ /* 0x000fea000383ffff */
.L_x_14538:
[----:B------:R-:W2:Y:S02]  /*138e0*/  LDL R5, [R1+0x3c] ;  /* 0x00003c0001057983 */ /* 0x000ea40000100800 */
[----:B--2---:R-:W-:-:S13]  /*138f0*/  ISETP.GE.AND P1, PT, R0, R5, PT ;  /* 0x000000050000720c */ /* 0x004fda0003f26270 */
[----:B------:R-:W-:Y:S05]  /*13900*/  @!P1 BRA `(.L_x_14551) ;  /* 0x0000003800109947 */ /* 0x000fea0003800000 */
[----:B------:R-:W-:Y:S02]  /*13910*/  IMAD.MOV.U32 R5, RZ, RZ, R12 ;  /* 0x000000ffff057224 */ /* 0x000fe400078e000c */
[----:B------:R-:W-:Y:S02]  /*13920*/  IMAD.MOV.U32 R14, RZ, RZ, R13 ;  /* 0x000000ffff0e7224 */ /* 0x000fe400078e000d */
[----:B------:R-:W-:Y:S02]  /*13930*/  IMAD.MOV.U32 R8, RZ, RZ, R154 ;  /* 0x000000ffff087224 */ /* 0x000fe400078e009a */
[----:B------:R-:W-:-:S07]  /*13940*/  IMAD.MOV.U32 R15, RZ, RZ, R19 ;  /* 0x000000ffff0f7224 */ /* 0x000fce00078e0013 */
.L_x_14571:
        /* <DEDUP_REMOVED lines=9> */
.L_x_14553:
        /* <DEDUP_REMOVED lines=8> */
.L_x_14554:
[----:B------:R-:W-:Y:S04]  /*13a60*/  BSSY B0, `(.L_x_14552) ;  /* 0x0000004000007945 */ /* 0x000fe80003800000 */
[----:B-1----:R-:W-:Y:S05]  /*13a70*/  @P2 BRA `(.L_x_14555) ;  /* 0x0000000000082947 */ /* 0x002fea0003800000 */
[----:B------:R-:W1:Y:S02]  /*13a80*/  SYNCS.PHASECHK.TRANS64.TRYWAIT P2, [R9+URZ+0x16830], R12 ;  /* 0x0168300c090075a7 */ /* 0x000e64000804017f */
[----:B-1----:R-:W-:Y:S05]  /*13a90*/  @!P2 BRA `(.L_x_14556) ;  /* 0x000000f80014a947 */ /* 0x002fea0003800000 */
.L_x_14555:
[----:B------:R-:W-:Y:S05]  /*13aa0*/  BSYNC B0 ;  /* 0x0000000000007941 */ /* 0x000fea0003800000 */
.L_x_14552:
        /* <DEDUP_REMOVED lines=48> */
.L_x_14558:
[----:B------:R-:W-:Y:S01]  /*13db0*/  SHF.L.U32 R8, R8, 0x1f, RZ ;  /* 0x0000001f08087819 */ /* 0x000fe200000006ff */
[----:B------:R-:W-:-:S04]  /*13dc0*/  IMAD R9, R15, 0x8, R2 ;  /* 0x000000080f097824 */ /* 0x000fc800078e0202 */
[----:B------:R0:W1:Y:S01]  /*13dd0*/  SYNCS.PHASECHK.TRANS64.TRYWAIT P1, [R9+URZ+0x16850], R8 ;  /* 0x01685008090075a7 */ /* 0x000062000802017f */
[----:B------:R-:W-:Y:S05]  /*13de0*/  @!P0 BRA `(.L_x_14559) ;  /* 0x0000000000048947 */ /* 0x000fea0003800000 */
[----:B------:R-:W-:Y:S01]  /*13df0*/  BPT.TRAP 0x1 ;  /* 0x000000040000795c */ /* 0x000fe20000300000 */
.L_x_14559:
[----:B-1----:R-:W-:Y:S05]  /*13e00*/  @P1 BRA `(.L_x_14557) ;  /* 0x0000000000081947 */ /* 0x002fea0003800000 */
[----:B------:R-:W1:Y:S02]  /*13e10*/  SYNCS.PHASECHK.TRANS64.TRYWAIT P1, [R9+URZ+0x16850], R8 ;  /* 0x01685008090075a7 */ /* 0x000e64000802017f */
[----:B-1----:R-:W-:Y:S05]  /*13e20*/  @!P1 BRA `(.L_x_14560) ;  /* 0x000000f400449947 */ /* 0x002fea0003800000 */
.L_x_14557:
[----:B01----:R-:W-:Y:S01]  /*13e30*/  VIADD R8, R2, 0x400 ;  /* 0x0000040002087836 */ /* 0x003fe20000000000 */
[----:B------:R-:W-:Y:S01]  /*13e40*/  MOV R9, 0x40000040 ;  /* 0x4000004000097802 */ /* 0x000fe20000000f00 */
[----:B------:R-:W-:Y:S05]  /*13e50*/  WARPSYNC.ALL ;  /* 0x0000000000007948 */ /* 0x000fea0003800000 */
[----:B------:R-:W-:Y:S01]  /*13e60*/  SHF.R.U32.HI R8, RZ, 0x4, R8 ;  /* 0x00000004ff087819 */ /* 0x000fe20000011608 */
[----:B------:R-:W-:Y:S01]  /*13e70*/  WARPGROUP.ARRIVE ;  /* 0x00000000000079c5 */ /* 0x000fe20000000000 */
[----:B------:R-:W-:Y:S01]  /*13e80*/  R2UR UR15, R9 ;  /* 0x00000000090f72ca */ /* 0x000fe200000e0000 */
[----:B------:R-:W-:Y:S01]  /*13e90*/  IMAD.MOV.U32 R13, RZ, RZ, 0x40000040 ;  /* 0x40000040ff0d7424 */ /* 0x000fe200078e00ff */
[----:B------:R-:W-:Y:S01]  /*13ea0*/  LOP3.LUT R8, R8, 0x3fff, RZ, 0xc0, !PT ;  /* 0x00003fff08087812 */ /* 0x000fe200078ec0ff */
[----:B------:R-:W-:-:S02]  /*13eb0*/  IMAD.MOV.U32 R9, RZ, RZ, 0x40000040 ;  /* 0x40000040ff097424 */ /* 0x000fc400078e00ff */
[----:B------:R-:W0:Y:S02]  /*13ec0*/  S2R R21, SR_TID.X ;  /* 0x0000000000157919 */ /* 0x000e240000002100 */
        /* <DEDUP_REMOVED lines=58> */
.L_x_14561:
        /* <DEDUP_REMOVED lines=17> */
[----:B------:R-:W-:Y:S01]  /*14380*/  FMUL.FTZ R44, R50, UR10 ;  /* 0x0000000a322c7c20 */ /* 0x000fe20008410000 */
[----:B------:R-:W-:Y:S01]  /*14390*/  FMUL.FTZ R50, R55, UR10 ;  /* 0x0000000a37327c20 */ /* 0x000fe20008410000 */
[----:B------:R-:W-:Y:S02]  /*143a0*/  VIADD R54, R54, 0x16840 ;  /* 0x0001684036367836 */ /* 0x000fe40000000000 */
[----:B------:R-:W-:-:S05]  /*143b0*/  IMAD.U32 R55, RZ, RZ, UR38 ;  /* 0x00000026ff377e24 */ /* 0x000fca000f8e00ff */
[----:B------:R-:W-:Y:S01]  /*143c0*/  PRMT R54, R55, 0x654, R54 ;  /* 0x0000065437367816 */ /* 0x000fe20000000036 */
[----:B------:R-:W4:Y:S03]  /*143d0*/  MUFU.TANH R20, R20 ;  /* 0x0000001400147308 */ /* 0x000f260000002400 */
[----:B------:R5:W-:Y:S05]  /*143e0*/  SYNCS.ARRIVE.TRANS64.RED.A1T0 RZ, [R54+URZ], RZ ;  /* 0x000000ff36ff79a7 */ /* 0x000bea000810043f */
        /* <DEDUP_REMOVED lines=67> */
[----:B------:R-:W-:Y:S01]  /*14820*/  SHF.L.U32 R85, R0, 0x7, RZ ;  /* 0x0000000700557819 */ /* 0x000fe200000006ff */
[----:B------:R-:W1:Y:S03]  /*14830*/  MUFU.TANH R9, R9 ;  /* 0x0000000900097308 */ /* 0x000e660000002400 */
[----:B-----5:R-:W-:-:S05]  /*14840*/  IADD3 R54, -R155, 0x1, -R85 ;  /* 0x000000019b367810 */ /* 0x020fca0007ffe955 */
[----:B------:R-:W2:Y:S01]  /*14850*/  MUFU.TANH R13, R13 ;  /* 0x0000000d000d7308 */ /* 0x000ea20000002400 */
[----:B---3--:R-:W-:-:S07]  /*14860*/  IADD3 R54, -R124, R54, R125 ;  /* 0x000000367c367210 */ /* 0x008fce0007ffe17d */
        /* <DEDUP_REMOVED lines=50> */
[----:B------:R-:W-:-:S02]  /*14b90*/  VIADD R121, R54, UR9 ;  /* 0x0000000936797c36 */ /* 0x000fc40008000000 */
        /* <DEDUP_REMOVED lines=16> */
.L_x_14564:
[----:B------:R-:W-:-:S05]  /*14ca0*/  IMAD.U32 R123, RZ, RZ, UR7 ;  /* 0x00000007ff7b7e24 */ /* 0x000fca000f8e00ff */
[----:B------:R-:W-:-:S13]  /*14cb0*/  ISETP.NE.AND P1, PT, R123, 0x1, PT ;  /* 0x000000017b00780c */ /* 0x000fda0003f25270 */
[----:B------:R-:W0:Y:S02]  /*14cc0*/  @P1 LDC.64 R54, c[0x0][0x9e8] ;  /* 0x00027a00ff361b82 */ /* 0x000e240000000a00 */
[----:B0-----:R-:W-:-:S05]  /*14cd0*/  @P1 IMAD.HI.U32 R54, R122, R54, RZ ;  /* 0x000000367a361227 */ /* 0x001fca00078e00ff */
[----:B------:R-:W-:-:S07]  /*14ce0*/  @P1 SHF.R.U32.HI R122, RZ, R55, R54 ;  /* 0x00000037ff7a1219 */ /* 0x000fce0000011636 */
.L_x_14565:
[----:B------:R-:W-:Y:S05]  /*14cf0*/  BSYNC B0 ;  /* 0x0000000000007941 */ /* 0x000fea0003800000 */
.L_x_14563:
[----:B------:R-:W-:-:S04]  /*14d00*/  IMAD R122, R122, R123, -R85 ;  /* 0x0000007b7a7a7224 */ /* 0x000fc800078e0a55 */
[----:B------:R-:W-:-:S05]  /*14d10*/  IMAD.IADD R122, R122, 0x1, -R155 ;  /* 0x000000017a7a7824 */ /* 0x000fca00078e0a9b */
[----:B------:R-:W-:Y:S02]  /*14d20*/  VIMNMX R86, R86, R122, !PT ;  /* 0x0000007a56567248 */ /* 0x000fe40007fe0100 */
[----:B------:R-:W-:-:S07]  /*14d30*/  VIADDMNMX R87, R122, R123, R87, PT ;  /* 0x0000007b7a577246 */ /* 0x000fce0003800157 */
.L_x_14562:
        /* <DEDUP_REMOVED lines=113> */
.L_x_14568:
[----:B------:R-:W-:-:S05]  /*15450*/  IMAD.U32 R13, RZ, RZ, UR7 ;  /* 0x00000007ff0d7e24 */ /* 0x000fca000f8e00ff */
[----:B------:R-:W-:-:S13]  /*15460*/  ISETP.NE.AND P2, PT, R13, 0x1, PT ;  /* 0x000000010d00780c */ /* 0x000fda0003f45270 */
[----:B------:R-:W0:Y:S02]  /*15470*/  @P2 LDC.64 R86, c[0x0][0x9e8] ;  /* 0x00027a00ff562b82 */ /* 0x000e240000000a00 */
[----:B0-----:R-:W-:-:S05]  /*15480*/  @P2 IMAD.HI.U32 R86, R8, R86, RZ ;  /* 0x0000005608562227 */ /* 0x001fca00078e00ff */
[----:B------:R-:W-:-:S07]  /*15490*/  @P2 SHF.R.U32.HI R8, RZ, R87, R86 ;  /* 0x00000057ff082219 */ /* 0x000fce0000011656 */
.L_x_14569:
[----:B------:R-:W-:Y:S05]  /*154a0*/  BSYNC B0 ;  /* 0x0000000000007941 */ /* 0x000fea0003800000 */
.L_x_14567:
[----:B------:R-:W-:-:S04]  /*154b0*/  IMAD R8, R8, R13, -R85 ;  /* 0x0000000d08087224 */ /* 0x000fc800078e0a55 */
[----:B------:R-:W-:-:S05]  /*154c0*/  IMAD.IADD R8, R8, 0x1, -R155 ;  /* 0x0000000108087824 */ /* 0x000fca00078e0a9b */
[----:B------:R-:W-:Y:S02]  /*154d0*/  VIADDMNMX R121, R8, R13, R121, PT ;  /* 0x0000000d08797246 */ /* 0x000fe40003800179 */
[----:B------:R-:W-:-:S07]  /*154e0*/  VIMNMX R120, R120, R8, !PT ;  /* 0x0000000878787248 */ /* 0x000fce0007fe0100 */
.L_x_14566:
        /* <DEDUP_REMOVED lines=51> */
[----:B------:R-:W-:Y:S02]  /*15820*/  FSEL R34, R34, -INF , !P2 ;  /* 0xff80000022227808 */ /* 0x000fe40005000000 */
[----:B------:R-:W-:Y:S02]  /*15830*/  ISETP.GT.AND P2, PT, R120, 0x21, P1 ;  /* 0x000000217800780c */ /* 0x000fe40000f44270 */
[----:B------:R-:W-:Y:S02]  /*15840*/  FMNMX.FTZ R8, R71, R8, !PT ;  /* 0x0000000847087209 */ /* 0x000fe40007810000 */
[----:B------:R-:W-:-:S02]  /*15850*/  FSEL R40, R40, -INF , !P3 ;  /* 0xff80000028287808 */ /* 0x000fc40005800000 */
        /* <DEDUP_REMOVED lines=42> */
[----:B0-----:R-:W-:-:S02]  /*15b00*/  FMNMX.FTZ R55, R8, R13, !PT ;  /* 0x0000000d08377209 */ /* 0x001fc40007810000 */
[----:B------:R-:W-:Y:S02]  /*15b10*/  FSEL R66, R66, -INF , !P3 ;  /* 0xff80000042427808 */ /* 0x000fe40005800000 */
[----:B------:R-:W-:Y:S01]  /*15b20*/  ISETP.GT.AND P3, PT, R120, 0x60, P1 ;  /* 0x000000607800780c */ /* 0x000fe20000f64270 */
        /* <DEDUP_REMOVED lines=18> */
[----:B0-----:R-:W-:Y:S02]  /*15c50*/  FMNMX.FTZ R13, R55, R86, !PT ;  /* 0x00000056370d7209 */ /* 0x001fe40007810000 */
[----:B------:R-:W-:Y:S02]  /*15c60*/  ISETP.GT.AND P3, PT, R120, 0x71, P1 ;  /* 0x000000717800780c */ /* 0x000fe40000f64270 */
[----:B------:R-:W-:Y:S01]  /*15c70*/  ISETP.LT.OR P2, PT, R121, 0x6a, P2 ;  /* 0x0000006a7900780c */ /* 0x000fe20001741670 */
[----:B------:R-:W-:Y:S01]  /*15c80*/  FMUL.FTZ R8, R13, UR30 ;  /* 0x0000001e0d087c20 */ /* 0x000fe20008410000 */
[----:B------:R-:W-:Y:S02]  /*15c90*/  ISETP.LT.OR P3, PT, R121, 0x72, P3 ;  /* 0x000000727900780c */ /* 0x000fe40001f61670 */
[----:B------:R-:W-:-:S02]  /*15ca0*/  FSEL R76, R76, -INF , !P2 ;  /* 0xff8000004c4c7808 */ /* 0x000fc40005000000 */
[----:B------:R-:W-:Y:S02]  /*15cb0*/  FSETP.NEU.FTZ.AND P2, PT, R13, -INF , PT ;  /* 0xff8000000d00780b */ /* 0x000fe40003f5d000 */
[----:B------:R-:W-:Y:S02]  /*15cc0*/  FSEL R80, R80, -INF , !P3 ;  /* 0xff80000050507808 */ /* 0x000fe40005800000 */
[----:B------:R-:W-:Y:S02]  /*15cd0*/  ISETP.GT.AND P3, PT, R120, RZ, P1 ;  /* 0x000000ff7800720c */ /* 0x000fe40000f64270 */
[----:B------:R-:W-:Y:S02]  /*15ce0*/  FSEL R8, R8, RZ, P2 ;  /* 0x000000ff08087208 */ /* 0x000fe40001000000 */
[----:B------:R-:W-:-:S03]  /*15cf0*/  ISETP.LT.OR P3, PT, R121, 0x1, P3 ;  /* 0x000000017900780c */ /* 0x000fc60001f61670 */
[--C-:B------:R-:W-:Y:S01]  /*15d00*/  FFMA.FTZ R148, R9, UR30, -R8.reuse ;  /* 0x0000001e09947c23 */ /* 0x100fe20008010808 */
[--C-:B------:R-:W-:Y:S01]  /*15d10*/  FFMA.FTZ R9, R54, UR30, -R8.reuse ;  /* 0x0000001e36097c23 */ /* 0x100fe20008010808 */
[----:B------:R-:W-:Y:S01]  /*15d20*/  FSEL R54, R12, -INF , !P3 ;  /* 0xff8000000c367808 */ /* 0x000fe20005800000 */
[--C-:B------:R-:W-:Y:S01]  /*15d30*/  FFMA.FTZ R144, R27, UR30, -R8.reuse ;  /* 0x0000001e1b907c23 */ /* 0x100fe20008010808 */
        /* <DEDUP_REMOVED lines=88> */
[----:B-1----:R-:W-:-:S02]  /*162c0*/  FMNMX.FTZ R12, R12, R47, !PT ;  /* 0x0000002f0c0c7209 */ /* 0x002fc40007810000 */
[----:B------:R-:W-:Y:S02]  /*162d0*/  FSEL R47, R13, RZ, P2 ;  /* 0x000000ff0d2f7208 */ /* 0x000fe40001000000 */
[C---:B------:R-:W-:Y:S01]  /*162e0*/  FSETP.NEU.FTZ.AND P1, PT, R12.reuse, -INF , PT ;  /* 0xff8000000c00780b */ /* 0x040fe20003f3d000 */
[----:B0-----:R-:W-:Y:S02]  /*162f0*/  FMUL.FTZ R49, R12, UR30 ;  /* 0x0000001e0c317c20 */ /* 0x001fe40008410000 */
[----:B------:R-:W-:Y:S01]  /*16300*/  MUFU.EX2 R134, R134 ;  /* 0x0000008600867308 */ /* 0x000fe20000000800 */
[----:B------:R-:W-:-:S04]  /*16310*/  FADD.FTZ R47, -R47, R14 ;  /* 0x0000000e2f2f7221 */ /* 0x000fc80000010100 */
[----:B------:R-:W-:Y:S01]  /*16320*/  FMUL.FTZ R8, R47, UR30 ;  /* 0x0000001e2f087c20 */ /* 0x000fe20008410000 */
[----:B------:R-:W-:Y:S02]  /*16330*/  FSEL R47, R49, RZ, P1 ;  /* 0x000000ff312f7208 */ /* 0x000fe40000800000 */
[----:B------:R-:W-:Y:S03]  /*16340*/  MUFU.EX2 R45, R45 ;  /* 0x0000002d002d7308 */ /* 0x000fe60000000800 */
[--C-:B------:R-:W-:Y:S01]  /*16350*/  FFMA.FTZ R147, R32, UR30, -R47.reuse ;  /* 0x0000001e20937c23 */ /* 0x100fe2000801082f */
[----:B------:R-:W-:Y:S01]  /*16360*/  FSEL R32, R12, RZ, P1 ;  /* 0x000000ff0c207208 */ /* 0x000fe20000800000 */
[--C-:B------:R-:W-:Y:S01]  /*16370*/  FFMA.FTZ R149, R54, UR30, -R47.reuse ;  /* 0x0000001e36957c23 */ /* 0x100fe2000801082f */
[--C-:B------:R-:W-:Y:S01]  /*16380*/  FFMA.FTZ R51, R20, UR30, -R47.reuse ;  /* 0x0000001e14337c23 */ /* 0x100fe2000801082f */
[----:B------:R-:W-:Y:S01]  /*16390*/  FFMA.FTZ R151, R25, UR30, -R47 ;  /* 0x0000001e19977c23 */ /* 0x000fe2000801082f */
[----:B------:R-:W0:Y:S01]  /*163a0*/  MUFU.EX2 R8, R8 ;  /* 0x0000000800087308 */ /* 0x000e220000000800 */
[----:B------:R-:W-:Y:S01]  /*163b0*/  FADD.FTZ R5, -R32, R5 ;  /* 0x0000000520057221 */ /* 0x000fe20000010100 */
[--C-:B------:R-:W-:Y:S01]  /*163c0*/  FFMA.FTZ R49, R26, UR30, -R47.reuse ;  /* 0x0000001e1a317c23 */ /* 0x100fe2000801082f */
[--C-:B------:R-:W-:Y:S01]  /*163d0*/  FFMA.FTZ R145, R28, UR30, -R47.reuse ;  /* 0x0000001e1c917c23 */ /* 0x100fe2000801082f */
[--C-:B------:R-:W-:Y:S01]  /*163e0*/  FFMA.FTZ R30, R30, UR30, -R47.reuse ;  /* 0x0000001e1e1e7c23 */ /* 0x100fe2000801082f */
[----:B------:R-:W-:Y:S01]  /*163f0*/  FMUL.FTZ R5, R5, UR30 ;  /* 0x0000001e05057c20 */ /* 0x000fe20008410000 */
        /* <DEDUP_REMOVED lines=32> */
[----:B------:R-:W-:-:S02]  /*16600*/  FADD.FTZ R4, R150, R3 ;  /* 0x0000000396047221 */ /* 0x000fc40000010000 */
        /* <DEDUP_REMOVED lines=103> */
.L_x_14570:
[----:B------:R-:W2:Y:S01]  /*16c80*/  LDL R50, [R1+0x3c] ;  /* 0x00003c0001327983 */ /* 0x000ea20000100800 */
[----:B------:R-:W-:Y:S01]  /*16c90*/  IMAD R15, R15, 0x8, R2 ;  /* 0x000000080f0f7824 */ /* 0x000fe200078e0202 */
[----:B------:R-:W-:Y:S01]  /*16ca0*/  F2FP.F16.F32.PACK_AB R122, R14, R122 ;  /* 0x0000007a0e7a723e */ /* 0x000fe200000000ff */
        /* <DEDUP_REMOVED lines=70> */
[----:B0-----:R-:W-:Y:S02]  /*17110*/  MOV R15, R19 ;  /* 0x00000013000f7202 */ /* 0x001fe40000000f00 */
[C---:B--2---:R-:W-:Y:S01]  /*17120*/  ISETP.GT.AND P1, PT, R0.reuse, R50, PT ;  /* 0x000000320000720c */ /* 0x044fe20003f24270 */
[----:B------:R-:W-:-:S12]  /*17130*/  VIADD R0, R0, 0xffffffff ;  /* 0xffffffff00007836 */ /* 0x000fd80000000000 */
[----:B------:R-:W-:Y:S05]  /*17140*/  @P1 BRA `(.L_x_14571) ;  /* 0xffffffc800001947 */ /* 0x000fea000383ffff */
.L_x_14551:
[----:B------:R-:W-:Y:S05]  /*17150*/  WARPSYNC.ALL ;  /* 0x0000000000007948 */ /* 0x000fea0003800000 */
[----:B------:R-:W-:Y:S06]  /*17160*/  BAR.ARV 0x8, 0x200 ;  /* 0x0208000000007b1d */ /* 0x000fec0000002000 */
[----:B------:R-:W-:Y:S05]  /*17170*/  @!P0 BRA `(.L_x_14572) ;  /* 0x0000000000048947 */ /* 0x000fea0003800000 */
[----:B------:R-:W-:Y:S01]  /*17180*/  BPT.TRAP 0x1 ;  /* 0x000000040000795c */ /* 0x000fe20000300000 */
.L_x_14572:
[----:B------:R-:W-:Y:S01]  /*17190*/  IMAD R11, R19, 0x8, R2 ;  /* 0x00000008130b7824 */ /* 0x000fe200078e0202 */
[----:B------:R-:W-:-:S04]  /*171a0*/  SHF.L.U32 R0, R154, 0x1f, RZ ;  /* 0x0000001f9a007819 */ /* 0x000fc800000006ff */
[----:B------:R0:W1:Y:S01]  /*171b0*/  SYNCS.PHASECHK.TRANS64.TRYWAIT P1, [R11+URZ+0x16850], R0 ;  /* 0x016850000b0075a7 */ /* 0x000062000802017f */
[----:B------:R-:W-:Y:S05]  /*171c0*/  @!P0 BRA `(.L_x_14573) ;  /* 0x0000000000048947 */ /* 0x000fea0003800000 */
[----:B------:R-:W-:Y:S01]  /*171d0*/  BPT.TRAP 0x1 ;  /* 0x000000040000795c */ /* 0x000fe20000300000 */
.L_x_14573:
[----:B------:R-:W-:-:S05]  /*171e0*/  VIADD R2, R2, 0x400 ;  /* 0x0000040002027836 */ /* 0x000fca0000000000 */
[----:B------:R-:W-:-:S04]  /*171f0*/  SHF.R.U32.HI R2, RZ, 0x4, R2 ;  /* 0x00000004ff027819 */ /* 0x000fc80000011602 */
[----:B------:R-:W-:Y:S01]  /*17200*/  LOP3.LUT R2, R2, 0x3fff, RZ, 0xc0, !PT ;  /* 0x00003fff02027812 */ /* 0x000fe200078ec0ff */
[----:B-1----:R-:W-:Y:S06]  /*17210*/  @P1 BRA `(.L_x_14574) ;  /* 0x0000000000081947 */ /* 0x002fec0003800000 */
[----:B------:R-:W1:Y:S02]  /*17220*/  SYNCS.PHASECHK.TRANS64.TRYWAIT P1, [R11+URZ+0x16850], R0 ;  /* 0x016850000b0075a7 */ /* 0x000e64000802017f */
[----:B-1----:R-:W-:Y:S05]  /*17230*/  @!P1 BRA `(.L_x_14575) ;  /* 0x000000c000549947 */ /* 0x002fea0003800000 */
.L_x_14574:
[----:B------:R-:W-:Y:S01]  /*17240*/  IMAD R6, R19, 0x400, R2 ;  /* 0x0000040013067824 */ /* 0x000fe200078e0202 */
[----:B------:R-:W-:Y:S05]  /*17250*/  WARPSYNC.ALL ;  /* 0x0000000000007948 */ /* 0x000fea0003800000 */
[----:B------:R-:W-:Y:S01]  /*17260*/  IMAD.MOV.U32 R7, RZ, RZ, 0x40000040 ;  /* 0x40000040ff077424 */ /* 0x000fe200078e00ff */
[C---:B------:R-:W-:Y:S01]  /*17270*/  R2UR UR6, R6.reuse ;  /* 0x00000000060672ca */ /* 0x040fe200000e0000 */
[----:B------:R-:W-:Y:S01]  /*17280*/  WARPGROUP.ARRIVE ;  /* 0x00000000000079c5 */ /* 0x000fe20000000000 */
[----:B------:R-:W-:Y:S01]  /*17290*/  VIADD R8, R6, 0x80 ;  /* 0x0000008006087836 */ /* 0x000fe20000000000 */
[----:B------:R-:W2:Y:S01]  /*172a0*/  SHFL.BFLY PT, R5, R4, 0x2, 0x1f ;  /* 0x0c401f0004057f89 */ /* 0x000ea200000e0000 */
[----:B------:R-:W-:Y:S01]  /*172b0*/  R2UR UR7, R7 ;  /* 0x00000000070772ca */ /* 0x000fe200000e0000 */
[----:B------:R-:W-:-:S02]  /*172c0*/  IMAD.MOV.U32 R9, RZ, RZ, 0x40000040 ;  /* 0x40000040ff097424 */ /* 0x000fc400078e00ff */
[----:B01----:R-:W0:Y:S01]  /*172d0*/  SHFL.BFLY PT, R0, R3, 0x2, 0x1f ;  /* 0x0c401f0003007f89 */ /* 0x003e2200000e0000 */
[----:B------:R-:W-:Y:S02]  /*172e0*/  IMAD.MOV.U32 R7, RZ, RZ, 0x40000040 ;  /* 0x40000040ff077424 */ /* 0x000fe400078e00ff */
[----:B------:R-:W-:-:S07]  /*172f0*/  IMAD.U32 R20, RZ, RZ, UR30 ;  /* 0x0000001eff147e24 */ /* 0x000fce000f8e00ff */
[----:B------:R-:W-:Y:S01]  /*17300*/  HGMMA.64x64x16.F32 R88, R148, gdesc[UR4].tnspB, R88, gsb0 ;  /* 0x40e0000494587df0 */ /* 0x000fe20008000858 */
[----:B------:R-:W-:Y:S01]  /*17310*/  R2UR UR6, R8 ;  /* 0x00000000080672ca */ /* 0x000fe200000e0000 */
[----:B------:R-:W-:Y:S01]  /*17320*/  VIADD R8, R6, 0x100 ;  /* 0x0000010006087836 */ /* 0x000fe20000000000 */
[----:B------:R-:W-:Y:S01]  /*17330*/  R2UR UR7, R9 ;  /* 0x00000000090772ca */ /* 0x000fe200000e0000 */
[----:B------:R-:W-:Y:S02]  /*17340*/  IMAD.MOV.U32 R9, RZ, RZ, 0x40000040 ;  /* 0x40000040ff097424 */ /* 0x000fe400078e00ff */
[----:B--2---:R-:W-:Y:S01]  /*17350*/  FADD.FTZ R5, R5, R4 ;  /* 0x0000000405057221 */ /* 0x004fe20000010000 */
[----:B------:R-:W-:Y:S02]  /*17360*/  IMAD.MOV.U32 R4, RZ, RZ, RZ ;  /* 0x000000ffff047224 */ /* 0x000fe400078e00ff */
[----:B0-----:R-:W-:Y:S01]  /*17370*/  FADD.FTZ R2, R0, R3 ;  /* 0x0000000300027221 */ /* 0x001fe20000010000 */
[----:B------:R-:W-:Y:S01]  /*17380*/  IMAD.MOV.U32 R3, RZ, RZ, -0x800000 ;  /* 0xff800000ff037424 */ /* 0x000fe200078e00ff */
[----:B------:R-:W0:Y:S02]  /*17390*/  SHFL.BFLY PT, R0, R5, 0x1, 0x1f ;  /* 0x0c201f0005007f89 */ /* 0x000e2400000e0000 */
[----:B0-----:R-:W-:Y:S01]  /*173a0*/  FADD.FTZ R10, R5, R0 ;  /* 0x00000000050a7221 */ /* 0x001fe20000010000 */
[----:B------:R-:W-:-:S04]  /*173b0*/  IMAD.MOV.U32 R0, RZ, RZ, -0x800000 ;  /* 0xff800000ff007424 */ /* 0x000fc800078e00ff */
[----:B------:R-:W-:-:S13]  /*173c0*/  FSETP.NE.FTZ.AND P1, PT, R10, RZ, PT ;  /* 0x000000ff0a00720b */ /* 0x000fda0003f35000 */
[----:B------:R-:W-:Y:S01]  /*173d0*/  @P1 MUFU.RCP R4, R10 ;  /* 0x0000000a00041308 */ /* 0x000fe20000001000 */
[----:B------:R-:W-:Y:S02]  /*173e0*/  WARPGROUP.DEPBAR.LE gsb0, 0x0 ;  /* 0x00008000000079c5 */ /* 0x000fe40000010000 */
[----:B------:R-:W-:-:S06]  /*173f0*/  WARPGROUP.ARRIVE ;  /* 0x00000000000079c5 */ /* 0x000fcc0000000000 */
        /* <DEDUP_REMOVED lines=36> */
[----:B------:R-:W-:Y:S01]  /*17640*/  R2UR UR7, R7 ;  /* 0x00000000070772ca */ /* 0x000fe200000e0000 */
[----:B------:R-:W0:Y:S01]  /*17650*/  @P1 MUFU.LG2 R6, R10 ;  /* 0x0000000a00061308 */ /* 0x000e220000000c00 */
[----:B------:R-:W1:Y:S01]  /*17660*/  SHFL.BFLY PT, R7, R2, 0x1, 0x1f ;  /* 0x0c201f0002077f89 */ /* 0x000e6200000e0000 */
[----:B0-----:R-:W-:Y:S01]  /*17670*/  @P1 FMUL.FTZ R5, R6, 0.69314718246459960938 ;  /* 0x3f31721806051820 */ /* 0x001fe20000410000 */
[----:B-1----:R-:W-:Y:S01]  /*17680*/  FADD.FTZ R14, R2, R7 ;  /* 0x00000007020e7221 */ /* 0x002fe20000010000 */
[----:B------:R-:W-:Y:S01]  /*17690*/  MOV R7, RZ ;  /* 0x000000ff00077202 */ /* 0x000fe20000000f00 */
[----:B------:R-:W-:-:S03]  /*176a0*/  IMAD.U32 R2, RZ, RZ, UR30 ;  /* 0x0000001eff027e24 */ /* 0x000fc6000f8e00ff */
        /* <DEDUP_REMOVED lines=10> */
[----:B------:R-:W-:Y:S03]  /*17750*/  HGMMA.64x64x16.F32 R88, R120, gdesc[UR4].tnspB, R88, gsb0 ;  /* 0x40e0000478587df0 */ /* 0x000fe60008000858 */
[----:B------:R-:W-:Y:S02]  /*17760*/  WARPGROUP.DEPBAR.LE gsb0, 0x0 ;  /* 0x00008000000079c5 */ /* 0x000fe40000010000 */
[----:B-12---:R-:W-:Y:S05]  /*17770*/  @!P0 BRA `(.L_x_14576) ;  /* 0x0000000000048947 */ /* 0x006fea0003800000 */
[----:B------:R-:W-:Y:S01]  /*17780*/  BPT.TRAP 0x1 ;  /* 0x000000040000795c */ /* 0x000fe20000300000 */
.L_x_14576:
        /* <DEDUP_REMOVED lines=42> */
[----:B0-----:R-:W-:-:S11]  /*17a30*/  SEL R19, R19, RZ, P1 ;  /* 0x000000ff13137207 */ /* 0x001fd60000800000 */
.L_x_14461:
[----:B------:R-:W0:Y:S01]  /*17a40*/  S2R R2, SR_TID.X ;  /* 0x0000000000027919 */ /* 0x000e220000002100 */
[----:B------:R-:W-:Y:S05]  /*17a50*/  WARPSYNC.ALL ;  /* 0x0000000000007948 */ /* 0x000fea0003800000 */
[----:B0-----:R-:W-:-:S05]  /*17a60*/  VIADD R49, R2, 0xffffff80 ;  /* 0xffffff8002317836 */ /* 0x001fca0000000000 */
[--C-:B------:R-:W-:Y:S02]  /*17a70*/  SHF.R.S32.HI R48, RZ, 0x1f, R49.reuse ;  /* 0x0000001fff307819 */ /* 0x100fe40000011431 */
[----:B------:R-:W-:Y:S02]  /*17a80*/  SHF.R.S32.HI R2, RZ, 0x1f, R49 ;  /* 0x0000001fff027819 */ /* 0x000fe40000011431 */
[-C--:B------:R-:W-:Y:S02]  /*17a90*/  LEA.HI R48, R48, R49.reuse, RZ, 0x3 ;  /* 0x0000003130307211 */ /* 0x080fe400078f18ff */
[----:B------:R-:W-:Y:S02]  /*17aa0*/  LEA.HI R2, R2, R49, RZ, 0x3 ;  /* 0x0000003102027211 */ /* 0x000fe400078f18ff */
[----:B------:R-:W-:Y:S02]  /*17ab0*/  LOP3.LUT R48, R48, 0xfffffff8, RZ, 0xc0, !PT ;  /* 0xfffffff830307812 */ /* 0x000fe400078ec0ff */
[----:B------:R-:W-:-:S03]  /*17ac0*/  SHF.R.S32.HI R42, RZ, 0x3, R2 ;  /* 0x00000003ff2a7819 */ /* 0x000fc60000011402 */
[----:B------:R-:W-:-:S05]  /*17ad0*/  IMAD.IADD R48, R49, 0x1, -R48 ;  /* 0x0000000131307824 */ /* 0x000fca00078e0a30 */
[----:B------:R-:W-:-:S04]  /*17ae0*/  SHF.L.U32 R43, R48, 0x3, RZ ;  /* 0x00000003302b7819 */ /* 0x000fc800000006ff */
[----:B------:R-:W-:Y:S01]  /*17af0*/  SHF.R.S32.HI R44, RZ, 0x1f, R43 ;  /* 0x0000001fff2c7819 */ /* 0x000fe2000001142b */
        /* <DEDUP_REMOVED lines=9> */
[----:B------:R-:W2:Y:S01]  /*17b90*/  LDL R4, [R1+0x60] ;  /* 0x0000600001047983 */ /* 0x000ea20000100800 */
[----:B------:R-:W-:-:S03]  /*17ba0*/  ULDC UR4, c[0x0][0xad4] ;  /* 0x0002b50000047ab9 */ /* 0x000fc60000000800 */
[----:B------:R-:W3:Y:S04]  /*17bb0*/  LDL.LU R28, [R1+0x4c] ;  /* 0x00004c00011c7983 */ /* 0x000ee80000300800 */
[----:B-----5:R-:W4:Y:S01]  /*17bc0*/  LDL R38, [R1+0x50] ;  /* 0x0000500001267983 */ /* 0x020f220000100800 */
[----:B------:R-:W0:Y:S01]  /*17bd0*/  S2R R5, SR_SWINHI ;  /* 0x0000000000057919 */ /* 0x000e220000002f00 */
[----:B------:R-:W-:Y:S02]  /*17be0*/  MOV R24, R2 ;  /* 0x0000000200187202 */ /* 0x000fe40000000f00 */
[----:B0-----:R-:W-:Y:S02]  /*17bf0*/  MOV R25, R5 ;  /* 0x0000000500197202 */ /* 0x001fe40000000f00 */
[----:B------:R-:W-:Y:S01]  /*17c00*/  F2FP.F16.F32.PACK_AB R14, R93, R92 ;  /* 0x0000005c5d0e723e */ /* 0x000fe200000000ff */
[----:B-1----:R-:W-:-:S02]  /*17c10*/  IMAD.MOV.U32 R32, RZ, RZ, RZ ;  /* 0x000000ffff207224 */ /* 0x002fc400078e00ff */
[----:B--2---:R-:W-:-:S03]  /*17c20*/  IMAD.WIDE R8, R4, 0x2, R24 ;  /* 0x0000000204087825 */ /* 0x004fc600078e0218 */
[----:B------:R-:W-:-:S05]  /*17c30*/  IADD3 R27, P0, R8, 0x60, RZ ;  /* 0x00000060081b7810 */ /* 0x000fca0007f1e0ff */
[----:B------:R-:W-:Y:S01]  /*17c40*/  IMAD.X R5, RZ, RZ, R9, P0 ;  /* 0x000000ffff057224 */ /* 0x000fe200000e0609 */
[----:B---3--:R-:W-:-:S04]  /*17c50*/  ISETP.NE.AND P0, PT, R28, RZ, PT ;  /* 0x000000ff1c00720c */ /* 0x008fc80003f05270 */
        /* <DEDUP_REMOVED lines=11> */
[----:B------:R-:W-:Y:S02]  /*17d10*/  ISETP.NE.U32.AND P0, PT, RZ, UR6, PT ;  /* 0x00000006ff007c0c */ /* 0x000fe4000bf05070 */
[----:B------:R-:W-:Y:S02]  /*17d20*/  SHF.R.U64 R11, R11, 0x3, RZ ;  /* 0x000000030b0b7819 */ /* 0x000fe400000012ff */
[----:B------:R-:W-:Y:S02]  /*17d30*/  SHF.R.U64 R4, R4, 0x3, RZ ;  /* 0x0000000304047819 */ /* 0x000fe400000012ff */
[----:B------:R-:W-:Y:S02]  /*17d40*/  SHF.R.U64 R6, R6, 0x3, RZ ;  /* 0x0000000306067819 */ /* 0x000fe400000012ff */
[----:B------:R-:W-:-:S02]  /*17d50*/  SHF.R.U64 R12, R12, 0x3, RZ ;  /* 0x000000030c0c7819 */ /* 0x000fc400000012ff */
[----:B------:R-:W-:Y:S02]  /*17d60*/  ISETP.NE.AND.EX P0, PT, RZ, UR7, PT, P0 ;  /* 0x00000007ff007c0c */ /* 0x000fe4000bf05300 */
[----:B------:R-:W-:Y:S01]  /*17d70*/  LOP3.LUT R8, R11, R8, RZ, 0x3c, !PT ;  /* 0x000000080b087212 */ /* 0x000fe200078e3cff */
[--C-:B------:R-:W-:Y:S01]  /*17d80*/  IMAD.X R7, RZ, RZ, R9.reuse, P1 ;  /* 0x000000ffff077224 */ /* 0x100fe200008e0609 */
[----:B------:R-:W-:Y:S01]  /*17d90*/  LOP3.LUT R10, R4, R13, RZ, 0x3c, !PT ;  /* 0x0000000d040a7212 */ /* 0x000fe200078e3cff */
[----:B------:R-:W-:Y:S01]  /*17da0*/  IMAD.X R11, RZ, RZ, R9, P2 ;  /* 0x000000ffff0b7224 */ /* 0x000fe200010e0609 */
[----:B------:R-:W-:Y:S02]  /*17db0*/  LOP3.LUT R6, R6, R15, RZ, 0x3c, !PT ;  /* 0x0000000f06067212 */ /* 0x000fe400078e3cff */
[----:B------:R-:W-:Y:S02]  /*17dc0*/  LOP3.LUT R4, R12, R27, RZ, 0x3c, !PT ;  /* 0x0000001b0c047212 */ /* 0x000fe400078e3cff */
[----:B------:R-:W-:Y:S01]  /*17dd0*/  MOV R9, R8 ;  /* 0x0000000800097202 */ /* 0x000fe20000000f00 */
[----:B------:R-:W4:Y:S01]  /*17de0*/  LDC.64 R26, c[0x0][0xc00] ;  /* 0x00030000ff1a7b82 */ /* 0x000f220000000a00 */
[----:B------:R-:W-:-:S02]  /*17df0*/  F2FP.F16.F32.PACK_AB R12, R21, R20 ;  /* 0x00000014150c723e */ /* 0x000fc400000000ff */
[----:B------:R-:W-:Y:S02]  /*17e00*/  F2FP.F16.F32.PACK_AB R13, R91, R90 ;  /* 0x0000005a5b0d723e */ /* 0x000fe400000000ff */
[----:B------:R-:W-:Y:S02]  /*17e10*/  F2FP.F16.F32.PACK_AB R15, R95, R94 ;  /* 0x0000005e5f0f723e */ /* 0x000fe400000000ff */
[----:B------:R-:W-:Y:S01]  /*17e20*/  MOV R31, R6 ;  /* 0x00000006001f7202 */ /* 0x000fe20000000f00 */
[----:B------:R-:W0:Y:S01]  /*17e30*/  @P0 LDC.64 R28, c[0x0][0xc08] ;  /* 0x00030200ff1c0b82 */ /* 0x000e220000000a00 */
        /* <DEDUP_REMOVED lines=10> */
[----:B-1----:R-:W-:Y:S02]  /*17ee0*/  F2FP.F16.F32.PACK_AB R9, R107, R106 ;  /* 0x0000006a6b09723e */ /* 0x002fe400000000ff */
[----:B------:R-:W-:Y:S02]  /*17ef0*/  F2FP.F16.F32.PACK_AB R12, R113, R112 ;  /* 0x00000070710c723e */ /* 0x000fe400000000ff */
[----:B------:R-:W-:Y:S02]  /*17f00*/  F2FP.F16.F32.PACK_AB R13, R115, R114 ;  /* 0x00000072730d723e */ /* 0x000fe400000000ff */
[----:B------:R-:W-:Y:S02]  /*17f10*/  F2FP.F16.F32.PACK_AB R14, R117, R116 ;  /* 0x00000074750e723e */ /* 0x000fe400000000ff */
[----:B------:R-:W-:Y:S01]  /*17f20*/  F2FP.F16.F32.PACK_AB R15, R119, R118 ;  /* 0x00000076770f723e */ /* 0x000fe200000000ff */
[----:B------:R-:W-:Y:S04]  /*17f30*/  STSM.16.M88.4 [R36], R4 ;  /* 0x0000000424007844 */ /* 0x000fe80000000200 */
[----:B------:R1:W-:Y:S04]  /*17f40*/  STSM.16.M88.4 [R31], R8 ;  /* 0x000000081f007844 */ /* 0x0003e80000000200 */
[----:B------:R2:W-:Y:S01]  /*17f50*/  STSM.16.M88.4 [R30], R12 ;  /* 0x0000000c1e007844 */ /* 0x0005e20000000200 */
[----:B------:R-:W-:Y:S01]  /*17f60*/  BAR.SYNC.DEFER_BLOCKING 0x1, 0x180 ;  /* 0x0046000000007b1d */ /* 0x000fe20000010000 */
[----:B------:R-:W-:-:S04]  /*17f70*/  ISETP.NE.U32.AND P3, PT, RZ, UR4, PT ;  /* 0x00000004ff007c0c */ /* 0x000fc8000bf65070 */
[----:B------:R-:W-:Y:S01]  /*17f80*/  ISETP.NE.AND.EX P3, PT, RZ, UR5, PT, P3 ;  /* 0x00000005ff007c0c */ /* 0x000fe2000bf65330 */
[----:B------:R-:W-:Y:S01]  /*17f90*/  ULDC UR6, c[0x0][0xa88] ;  /* 0x0002a20000067ab9 */ /* 0x000fe20000000800 */
[C---:B----4-:R-:W-:Y:S01]  /*17fa0*/  IMAD.WIDE R26, R38.reuse, 0x4, R26 ;  /* 0x00000004261a7825 */ /* 0x050fe200078e021a */
[----:B------:R-:W-:Y:S01]  /*17fb0*/  ISETP.GT.AND P1, PT, R37, 0x1, PT ;  /* 0x000000012500780c */ /* 0x000fe20003f24270 */
[----:B-1----:R-:W1:Y:S02]  /*17fc0*/  LDC R8, c[0x0][0xbe8] ;  /* 0x0002fa00ff087b82 */ /* 0x002e640000000800 */
[----:B------:R-:W-:Y:S02]  /*17fd0*/  IMAD.U32 R45, RZ, RZ, UR6 ;  /* 0x00000006ff2d7e24 */ /* 0x000fe4000f8e00ff */
[----:B0-----:R-:W-:-:S05]  /*17fe0*/  @P0 IMAD.WIDE R4, R38, 0x4, R28 ;  /* 0x0000000426040825 */ /* 0x001fca00078e021c */
[----:B------:R0:W5:Y:S04]  /*17ff0*/  @P3 LDG.E R32, desc[UR42][R26.64] ;  /* 0x0000002a1a203981 */ /* 0x000168000c1e1900 */
[----:B------:R0:W5:Y:S01]  /*18000*/  @P0 LDG.E R45, desc[UR42][R4.64] ;  /* 0x0000002a042d0981 */ /* 0x000162000c1e1900 */
[----:B------:R-:W-:-:S05]  /*18010*/  IMAD.MOV.U32 R6, RZ, RZ, 0x9b8 ;  /* 0x000009b8ff067424 */ /* 0x000fca00078e00ff */
[----:B------:R-:W-:-:S04]  /*18020*/  SEL R6, R6, 0x978, P1 ;  /* 0x0000097806067807 */ /* 0x000fc80000800000 */
[----:B--2---:R0:W2:Y:S08]  /*18030*/  LDC.64 R12, c[0x0][R6+0x220] ;  /* 0x00008800060c7b82 */ /* 0x0040b00000000a00 */
[----:B------:R0:W3:Y:S08]  /*18040*/  LDC.64 R14, c[0x0][R6+0x218] ;  /* 0x00008600060e7b82 */ /* 0x0000f00000000a00 */
[----:B------:R0:W4:Y:S01]  /*18050*/  LDC.64 R10, c[0x0][R6+0x228] ;  /* 0x00008a00060a7b82 */ /* 0x0001220000000a00 */
[----:B-1----:R-:W-:Y:S01]  /*18060*/  ISETP.NE.AND P2, PT, R8, 0x1, PT ;  /* 0x000000010800780c */ /* 0x002fe20003f45270 */
[----:B0-----:R-:W-:-:S12]  /*18070*/  @P0 BRA `(.L_x_14579) ;  /* 0x0000000000100947 */ /* 0x001fd80003800000 */
[----:B------:R-:W-:Y:S05]  /*18080*/  @!P3 BRA `(.L_x_14579) ;  /* 0x00000000000cb947 */ /* 0x000fea0003800000 */
[----:B------:R-:W2:Y:S04]  /*18090*/  LDG.E R4, desc[UR42][R26.64] ;  /* 0x0000002a1a047981 */ /* 0x000ea8000c1e1900 */
[----:B-----5:R-:W2:Y:S02]  /*180a0*/  LDG.E R45, desc[UR42][R26.64+0x4] ;  /* 0x0000042a1a2d7981 */ /* 0x020ea4000c1e1900 */
[----:B--2---:R-:W-:-:S07]  /*180b0*/  IMAD.IADD R45, R45, 0x1, -R4 ;  /* 0x000000012d2d7824 */ /* 0x004fce00078e0a04 */
.L_x_14579:
[----:B------:R-:W3:Y:S04]  /*180c0*/  LDL R50, [R1+0x4] ;  /* 0x0000040001327983 */ /* 0x000ee80000100800 */
[----:B------:R-:W4:Y:S04]  /*180d0*/  LDL R30, [R1+0x34] ;  /* 0x00003400011e7983 */ /* 0x000f280000100800 */
[----:B------:R-:W4:Y:S04]  /*180e0*/  LDL R51, [R1+0x28] ;  /* 0x0000280001337983 */ /* 0x000f280000100800 */
[----:B------:R-:W4:Y:S01]  /*180f0*/  LDL R49, [R1+0x54] ;  /* 0x0000540001317983 */ /* 0x000f220000100800 */
[----:B------:R-:W-:Y:S01]  /*18100*/  ISETP.NE.U32.AND P0, PT, RZ, UR4, PT ;  /* 0x00000004ff007c0c */ /* 0x000fe2000bf05070 */
[----:B------:R-:W0:Y:S03]  /*18110*/  LDC.64 R6, c[0x0][R6+0x210] ;  /* 0x0000840006067b82 */ /* 0x000e260000000a00 */
[----:B------:R-:W-:-:S02]  /*18120*/  ISETP.NE.AND.EX P0, PT, RZ, UR5, PT, P0 ;  /* 0x00000005ff007c0c */ /* 0x000fc4000bf05300 */
[----:B------:R-:W-:Y:S02]  /*18130*/  SHF.R.S32.HI R26, RZ, 0x1f, R38 ;  /* 0x0000001fff1a7819 */ /* 0x000fe40000011426 */
[----:B------:R-:W-:Y:S01]  /*18140*/  SEL R9, R38, RZ, !P0 ;  /* 0x000000ff26097207 */ /* 0x000fe20004000000 */
[----:B------:R-:W1:Y:S01]  /*18150*/  @P2 LDC R28, c[0x0][0xbec] ;  /* 0x0002fb00ff1c2b82 */ /* 0x000e620000000800 */
[----:B------:R-:W4:Y:S07]  /*18160*/  LDL R38, [R1+0x5c] ;  /* 0x00005c0001267983 */ /* 0x000f2e0000100800 */
[----:B------:R-:W0:Y:S01]  /*18170*/  @P2 LDC R37, c[0x0][0xbf0] ;  /* 0x0002fc00ff252b82 */ /* 0x000e220000000800 */
[----:B------:R-:W-:-:S07]  /*18180*/  SEL R27, R26, RZ, !P0 ;  /* 0x000000ff1a1b7207 */ /* 0x000fce0004000000 */
[----:B------:R-:W1:Y:S01]  /*18190*/  LDC.64 R4, c[0x0][0xba8] ;  /* 0x0002ea00ff047b82 */ /* 0x000e620000000a00 */
[----:B--2---:R-:W-:Y:S01]  /*181a0*/  IMAD R13, R13, R9, RZ ;  /* 0x000000090d0d7224 */ /* 0x004fe200078e02ff */
[----:B------:R-:W2:Y:S03]  /*181b0*/  S2R R36, SR_TID.X ;  /* 0x0000000000247919 */ /* 0x000ea60000002100 */
[C---:B------:R-:W-:Y:S02]  /*181c0*/  IMAD R31, R12.reuse, R27, R13 ;  /* 0x0000001b0c1f7224 */ /* 0x040fe400078e020d */
[----:B------:R-:W-:-:S04]  /*181d0*/  IMAD.WIDE.U32 R12, R12, R9, RZ ;  /* 0x000000090c0c7225 */ /* 0x000fc800078e00ff */
[----:B------:R-:W-:Y:S01]  /*181e0*/  IMAD.IADD R31, R13, 0x1, R31 ;  /* 0x000000010d1f7824 */ /* 0x000fe200078e021f */
[----:B-1----:R-:W1:Y:S08]  /*181f0*/  @!P1 LDC R4, c[0x0][0xb50] ;  /* 0x0002d400ff049b82 */ /* 0x002e700000000800 */
[----:B------:R-:W1:Y:S01]  /*18200*/  @!P1 LDC R5, c[0x0][0xb54] ;  /* 0x0002d500ff059b82 */ /* 0x000e620000000800 */
[----:B--2---:R-:W-:-:S05]  /*18210*/  VIADD R40, R36, 0xffffff80 ;  /* 0xffffff8024287836 */ /* 0x004fca0000000000 */
[----:B------:R-:W-:-:S04]  /*18220*/  SHF.R.S32.HI R36, RZ, 0x1f, R40 ;  /* 0x0000001fff247819 */ /* 0x000fc80000011428 */
[----:B------:R-:W-:-:S04]  /*18230*/  LEA.HI R36, R36, R40, RZ, 0x7 ;  /* 0x0000002824247211 */ /* 0x000fc800078f38ff */
[----:B------:R-:W-:Y:S01]  /*18240*/  LOP3.LUT R36, R36, 0xffffff80, RZ, 0xc0, !PT ;  /* 0xffffff8024247812 */ /* 0x000fe200078ec0ff */
[----:B-----5:R-:W-:-:S04]  /*18250*/  IMAD R45, R45, R8, RZ ;  /* 0x000000082d2d7224 */ /* 0x020fc800078e02ff */
[----:B------:R-:W-:Y:S02]  /*18260*/  IMAD.IADD R36, R40, 0x1, -R36 ;  /* 0x0000000128247824 */ /* 0x000fe400078e0a24 */
[-C--:B---3--:R-:W-:Y:S02]  /*18270*/  IMAD R29, R15, R50.reuse, RZ ;  /* 0x000000320f1d7224 */ /* 0x088fe400078e02ff */
[----:B------:R-:W-:-:S04]  /*18280*/  IMAD.WIDE.U32 R14, R14, R50, RZ ;  /* 0x000000320e0e7225 */ /* 0x000fc800078e00ff */
[----:B----4-:R-:W-:Y:S01]  /*18290*/  IMAD.IADD R39, R30, 0x1, R51 ;  /* 0x000000011e277824 */ /* 0x010fe200078e0233 */
[----:B------:R-:W-:Y:S02]  /*182a0*/  IADD3 R26, P0, P3, R12, R14, R32 ;  /* 0x0000000e0c1a7210 */ /* 0x000fe40007b1e020 */
[----:B------:R-:W-:Y:S01]  /*182b0*/  SEL R27, R49, RZ, P1 ;  /* 0x000000ff311b7207 */ /* 0x000fe20000800000 */
[----:B------:R-:W-:Y:S01]  /*182c0*/  @P2 IMAD.HI.U32 R14, R39, R28, RZ ;  /* 0x0000001c270e2227 */ /* 0x000fe200078e00ff */
[----:B------:R-:W-:-:S03]  /*182d0*/  IADD3 R30, R15, R29, RZ ;  /* 0x0000001d0f1e7210 */ /* 0x000fc60007ffe0ff */
[----:B------:R-:W-:Y:S01]  /*182e0*/  IMAD.MOV.U32 R15, RZ, RZ, R39 ;  /* 0x000000ffff0f7224 */ /* 0x000fe200078e0027 */
[----:B0-----:R-:W-:Y:S01]  /*182f0*/  @P2 SHF.R.U32.HI R15, RZ, R37, R14 ;  /* 0x00000025ff0f2219 */ /* 0x001fe2000001160e */
[-C--:B------:R-:W-:Y:S01]  /*18300*/  IMAD R29, R11, R27.reuse, RZ ;  /* 0x0000001b0b1d7224 */ /* 0x080fe200078e02ff */
[----:B------:R-:W-:Y:S01]  /*18310*/  SHF.R.S32.HI R11, RZ, 0x1f, R32 ;  /* 0x0000001fff0b7819 */ /* 0x000fe20000011420 */
[----:B------:R-:W-:-:S03]  /*18320*/  IMAD.WIDE.U32 R12, R10, R27, RZ ;  /* 0x0000001b0a0c7225 */ /* 0x000fc600078e00ff */
[----:B------:R-:W-:Y:S01]  /*18330*/  IADD3.X R27, R31, R30, R11, P0, P3 ;  /* 0x0000001e1f1b7210 */ /* 0x000fe200007e640b */
[----:B------:R-:W-:Y:S01]  /*18340*/  IMAD.MOV R31, RZ, RZ, -R15 ;  /* 0x000000ffff1f7224 */ /* 0x000fe200078e0a0f */
[----:B------:R-:W-:Y:S01]  /*18350*/  IADD3 R12, P0, P3, R15, R26, R12 ;  /* 0x0000001a0f0c7210 */ /* 0x000fe20007b1e00c */
[----:B------:R-:W-:Y:S01]  /*18360*/  IMAD.IADD R29, R13, 0x1, R29 ;  /* 0x000000010d1d7824 */ /* 0x000fe200078e021d */
        /* <DEDUP_REMOVED lines=8> */
[----:B-1----:R-:W-:-:S04]  /*183f0*/  LEA R10, P0, R6, R4, 0x2 ;  /* 0x00000004060a7211 */ /* 0x002fc800078010ff */
[----:B------:R-:W-:Y:S01]  /*18400*/  LEA.HI.X R7, R6, R5, R7, 0x2, P0 ;  /* 0x0000000506077211 */ /* 0x000fe200000f1407 */
[----:B------:R-:W-:Y:S01]  /*18410*/  SHFL.IDX PT, R4, R10, RZ, 0x1c1f ;  /* 0x001c1fff0a047589 */ /* 0x000fe200000e0000 */
[----:B------:R-:W-:-:S03]  /*18420*/  IMAD.IADD R26, R38, 0x1, R51 ;  /* 0x00000001261a7824 */ /* 0x000fc600078e0233 */
[----:B------:R-:W0:Y:S04]  /*18430*/  SHFL.IDX PT, R5, R7, RZ, 0x1c1f ;  /* 0x001c1fff07057589 */ /* 0x000e2800000e0000 */
[----:B------:R-:W-:Y:S04]  /*18440*/  SHFL.IDX PT, R12, R10, 0x1, 0x1c1f ;  /* 0x003c1f000a0c7f89 */ /* 0x000fe800000e0000 */
[----:B------:R-:W1:Y:S01]  /*18450*/  SHFL.IDX PT, R13, R7, 0x1, 0x1c1f ;  /* 0x003c1f00070d7f89 */ /* 0x000e6200000e0000 */
[----:B------:R-:W-:Y:S01]  /*18460*/  LOP3.LUT P0, RZ, R36, 0x3, RZ, 0xc0, !PT ;  /* 0x0000000324ff7812 */ /* 0x000fe2000780c0ff */
[----:B------:R-:W-:-:S03]  /*18470*/  VIADD R6, R26, 0x8 ;  /* 0x000000081a067836 */ /* 0x000fc60000000000 */
[-C--:B------:R-:W-:Y:S02]  /*18480*/  ISETP.GE.OR P3, PT, R26, R45.reuse, P0 ;  /* 0x0000002d1a00720c */ /* 0x080fe40000766670 */
[----:B------:R-:W-:-:S11]  /*18490*/  ISETP.GE.OR P0, PT, R6, R45, P0 ;  /* 0x0000002d0600720c */ /* 0x000fd60000706670 */
[----:B0-----:R0:W-:Y:S04]  /*184a0*/  @!P3 ST.E desc[UR42][R4.64], R3 ;  /* 0x000000030400b985 */ /* 0x0011e8000c10192a */
[----:B-1----:R0:W-:Y:S01]  /*184b0*/  @!P0 ST.E desc[UR42][R12.64], R0 ;  /* 0x000000000c008985 */ /* 0x0021e2000c10192a */
[----:B------:R-:W-:Y:S05]  /*184c0*/  @P1 BRA `(.L_x_14580) ;  /* 0x0000000400b81947 */ /* 0x000fea0003800000 */
[----:B0-----:R-:W-:Y:S01]  /*184d0*/  LEA R3, R42, R43, 0x6 ;  /* 0x0000002b2a037211 */ /* 0x001fe200078e30ff */
[----:B------:R-:W0:Y:S01]  /*184e0*/  @P2 LDC R13, c[0x0][0xbec] ;  /* 0x0002fb00ff0d2b82 */ /* 0x000e220000000800 */
[----:B------:R-:W-:-:S03]  /*184f0*/  ULDC.64 UR4, c[0x0][0xaa0] ;  /* 0x0002a80000047ab9 */ /* 0x000fc60000000a00 */
[----:B------:R-:W-:-:S04]  /*18500*/  IMAD.WIDE R24, R3, 0x2, R24 ;  /* 0x0000000203187825 */ /* 0x000fc800078e0218 */
[----:B------:R-:W1:Y:S01]  /*18510*/  @P2 LDC R15, c[0x0][0xbf0] ;  /* 0x0002fc00ff0f2b82 */ /* 0x000e620000000800 */
[C---:B------:R-:W-:Y:S02]  /*18520*/  IADD3 R27, P0, R24.reuse, 0x1800, RZ ;  /* 0x00001800181b7810 */ /* 0x040fe40007f1e0ff */
[C---:B------:R-:W-:Y:S02]  /*18530*/  IADD3 R29, P1, R24.reuse, 0x3000, RZ ;  /* 0x00003000181d7810 */ /* 0x040fe40007f3e0ff */
[----:B------:R-:W-:Y:S02]  /*18540*/  IADD3 R37, P3, R24, 0x4800, RZ ;  /* 0x0000480018257810 */ /* 0x000fe40007f7e0ff */
[----:B------:R-:W-:Y:S02]  /*18550*/  LOP3.LUT R26, R27, 0x380, RZ, 0xc0, !PT ;  /* 0x000003801b1a7812 */ /* 0x000fe400078ec0ff */
[----:B------:R-:W-:Y:S02]  /*18560*/  LOP3.LUT R28, R29, 0x380, RZ, 0xc0, !PT ;  /* 0x000003801d1c7812 */ /* 0x000fe400078ec0ff */
[----:B------:R-:W-:-:S02]  /*18570*/  LOP3.LUT R36, R37, 0x380, RZ, 0xc0, !PT ;  /* 0x0000038025247812 */ /* 0x000fc400078ec0ff */
[----:B------:R-:W-:Y:S01]  /*18580*/  LOP3.LUT R5, R24, 0x380, RZ, 0xc0, !PT ;  /* 0x0000038018057812 */ /* 0x000fe200078ec0ff */
[----:B------:R-:W-:Y:S01]  /*18590*/  IMAD R11, R11, UR4, RZ ;  /* 0x000000040b0b7c24 */ /* 0x000fe2000f8e02ff */
[----:B------:R-:W-:Y:S02]  /*185a0*/  SHF.R.U64 R26, R26, 0x3, RZ ;  /* 0x000000031a1a7819 */ /* 0x000fe400000012ff */
[----:B------:R-:W-:Y:S02]  /*185b0*/  SHF.R.U64 R28, R28, 0x3, RZ ;  /* 0x000000031c1c7819 */ /* 0x000fe400000012ff */
[----:B------:R-:W-:Y:S02]  /*185c0*/  SHF.R.U64 R36, R36, 0x3, RZ ;  /* 0x0000000324247819 */ /* 0x000fe400000012ff */
[----:B------:R-:W-:Y:S01]  /*185d0*/  SHF.R.U64 R5, R5, 0x3, RZ ;  /* 0x0000000305057819 */ /* 0x000fe200000012ff */
[----:B------:R-:W-:Y:S01]  /*185e0*/  IMAD R3, R32, UR5, R11 ;  /* 0x0000000520037c24 */ /* 0x000fe2000f8e020b */
[----:B------:R-:W-:Y:S01]  /*185f0*/  LOP3.LUT R26, R26, R27, RZ, 0x3c, !PT ;  /* 0x0000001b1a1a7212 */ /* 0x000fe200078e3cff */
[----:B------:R-:W-:Y:S01]  /*18600*/  IMAD.WIDE.U32 R10, R32, UR4, RZ ;  /* 0x00000004200a7c25 */ /* 0x000fe2000f8e00ff */
[----:B------:R-:W-:Y:S01]  /*18610*/  LOP3.LUT R28, R28, R29, RZ, 0x3c, !PT ;  /* 0x0000001d1c1c7212 */ /* 0x000fe200078e3cff */
[----:B------:R-:W-:Y:S01]  /*18620*/  ULDC.64 UR4, c[0x0][0xae8] ;  /* 0x0002ba0000047ab9 */ /* 0x000fe20000000a00 */
[----:B------:R-:W-:Y:S01]  /*18630*/  LOP3.LUT R36, R36, R37, RZ, 0x3c, !PT ;  /* 0x0000002524247212 */ /* 0x000fe200078e3cff */
[--C-:B------:R-:W-:Y:S01]  /*18640*/  IMAD.X R27, RZ, RZ, R25.reuse, P0 ;  /* 0x000000ffff1b7224 */ /* 0x100fe200000e0619 */
[----:B------:R-:W-:Y:S01]  /*18650*/  LOP3.LUT R4, R5, R24, RZ, 0x3c, !PT ;  /* 0x0000001805047212 */ /* 0x000fe200078e3cff */
[----:B------:R-:W-:-:S02]  /*18660*/  IMAD.X R29, RZ, RZ, R25, P1 ;  /* 0x000000ffff1d7224 */ /* 0x000fc400008e0619 */
[--C-:B------:R-:W-:Y:S02]  /*18670*/  IMAD.X R37, RZ, RZ, R25.reuse, P3 ;  /* 0x000000ffff257224 */ /* 0x100fe400018e0619 */
[----:B------:R-:W-:Y:S02]  /*18680*/  IMAD.MOV.U32 R5, RZ, RZ, R25 ;  /* 0x000000ffff057224 */ /* 0x000fe400078e0019 */
[----:B------:R-:W-:Y:S01]  /*18690*/  IMAD.IADD R11, R11, 0x1, R3 ;  /* 0x000000010b0b7824 */ /* 0x000fe200078e0203 */
[----:B------:R-:W5:Y:S01]  /*186a0*/  LD.E.128 R24, desc[UR42][R26.64] ;  /* 0x0000002a1a187980 */ /* 0x000f62000c101d00 */
[----:B------:R-:W-:Y:S02]  /*186b0*/  IMAD R0, R48, 0x30, R42 ;  /* 0x0000003030007824 */ /* 0x000fe400078e022a */
[----:B------:R-:W-:Y:S01]  /*186c0*/  IMAD.WIDE.U32 R10, R50, UR4, R10 ;  /* 0x00000004320a7c25 */ /* 0x000fe2000f8e000a */
[----:B------:R-:W5:Y:S01]  /*186d0*/  LD.E.128 R4, desc[UR42][R4.64] ;  /* 0x0000002a04047980 */ /* 0x000f62000c101d00 */
[----:B------:R-:W-:-:S03]  /*186e0*/  SHF.R.S32.HI R12, RZ, 0x1f, R9 ;  /* 0x0000001fff0c7819 */ /* 0x000fc60000011409 */
[----:B------:R-:W5:Y:S01]  /*186f0*/  LD.E.128 R28, desc[UR42][R28.64] ;  /* 0x0000002a1c1c7980 */ /* 0x000f62000c101d00 */
[----:B------:R-:W-:-:S03]  /*18700*/  IMAD.IADD R14, R51, 0x1, R0 ;  /* 0x00000001330e7824 */ /* 0x000fc600078e0200 */
        /* <DEDUP_REMOVED lines=40> */
[----:B------:R-:W-:Y:S01]  /*18990*/  IMAD.IADD R42, R42, 0x1, R51 ;  /* 0x000000012a2a7824 */ /* 0x000fe200078e0233 */
[----:B------:R-:W-:Y:S01]  /*189a0*/  ISETP.GE.AND P0, PT, R43, UR4, PT ;  /* 0x000000042b007c0c */ /* 0x000fe2000bf06270 */
[----:B------:R-:W1:Y:S02]  /*189b0*/  SHFL.IDX PT, R9, R40, 0x1, 0x181f ;  /* 0x00381f0028097f89 */ /* 0x000e6400000e0000 */
[C---:B------:R-:W-:Y:S01]  /*189c0*/  VIADD R12, R42.reuse, 0x30 ;  /* 0x000000302a0c7836 */ /* 0x040fe20000000000 */
[CC--:B------:R-:W-:Y:S01]  /*189d0*/  ISETP.GE.OR P2, PT, R42.reuse, R45.reuse, P0 ;  /* 0x0000002d2a00720c */ /* 0x0c0fe20000746670 */
[----:B------:R-:W2:Y:S01]  /*189e0*/  SHFL.IDX PT, R0, R41, RZ, 0x181f ;  /* 0x00181fff29007589 */ /* 0x000ea200000e0000 */
[----:B------:R-:W-:Y:S02]  /*189f0*/  VIADD R20, R42, 0x60 ;  /* 0x000000602a147836 */ /* 0x000fe40000000000 */
[-C--:B------:R-:W-:Y:S01]  /*18a00*/  ISETP.GE.OR P3, PT, R12, R45.reuse, P0 ;  /* 0x0000002d0c00720c */ /* 0x080fe20000766670 */
[----:B------:R-:W3:Y:S02]  /*18a10*/  SHFL.IDX PT, R14, R40, 0x2, 0x181f ;  /* 0x00581f00280e7f89 */ /* 0x000ee400000e0000 */
[----:B------:R-:W-:-:S02]  /*18a20*/  ISETP.GE.OR P4, PT, R20, R45, P0 ;  /* 0x0000002d1400720c */ /* 0x000fc40000786670 */
        /* <DEDUP_REMOVED lines=14> */
[----:B--2---:R-:W-:Y:S02]  /*18b10*/  @!P4 IMAD.MOV.U32 R4, RZ, RZ, R46 ;  /* 0x000000ffff04c224 */ /* 0x004fe400078e002e */
[----:B------:R-:W-:-:S05]  /*18b20*/  @!P4 IMAD.MOV.U32 R5, RZ, RZ, R47 ;  /* 0x000000ffff05c224 */ /* 0x000fca00078e002f */
[----:B01----:R3:W-:Y:S02]  /*18b30*/  @!P4 ST.E.128 desc[UR42][R4.64], R28 ;  /* 0x0000001c0400c985 */ /* 0x0037e4000c101d2a */
.L_x_14789:
[----:B------:R-:W-:-:S04]  /*18b40*/  IADD3 R42, R42, 0x90, RZ ;  /* 0x000000902a2a7810 */ /* 0x000fc80007ffe0ff */
[----:B------:R-:W-:-:S13]  /*18b50*/  ISETP.GE.OR P0, PT, R42, R45, P0 ;  /* 0x0000002d2a00720c */ /* 0x000fda0000706670 */
[----:B------:R-:W-:Y:S05]  /*18b60*/  @P0 BRA `(.L_x_14582) ;  /* 0x0000001000cc0947 */ /* 0x000fea0003800000 */
[----:B------:R-:W-:-:S04]  /*18b70*/  LEA R14, P0, R43, R14, 0x1 ;  /* 0x0000000e2b0e7211 */ /* 0x000fc800078008ff */
[----:B------:R-:W-:-:S05]  /*18b80*/  LEA.HI.X R15, R43, R0, R44, 0x1, P0 ;  /* 0x000000002b0f7211 */ /* 0x000fca00000f0c2c */
[----:B------:R0:W-:Y:S01]  /*18b90*/  ST.E.128 desc[UR42][R14.64], R36 ;  /* 0x000000240e007985 */ /* 0x0001e2000c101d2a */
[----:B------:R-:W-:Y:S05]  /*18ba0*/  BRA `(.L_x_14582) ;  /* 0x0000001000bc7947 */ /* 0x000fea0003800000 */
.L_x_14580:
[----:B------:R-:W1:Y:S01]  /*18bb0*/  @P2 LDC R10, c[0x0][0xbec] ;  /* 0x0002fb00ff0a2b82 */ /* 0x000e620000000800 */
[----:B------:R-:W-:Y:S01]  /*18bc0*/  ULDC.64 UR4, c[0x0][0xb08] ;  /* 0x0002c20000047ab9 */ /* 0x000fe20000000a00 */
[----:B0-----:R-:W-:Y:S01]  /*18bd0*/  SHF.R.S32.HI R0, RZ, 0x1f, R9 ;  /* 0x0000001fff007819 */ /* 0x001fe20000011409 */
[----:B------:R-:W-:Y:S01]  /*18be0*/  IMAD R11, R11, UR4, RZ ;  /* 0x000000040b0b7c24 */ /* 0x000fe2000f8e02ff */
[----:B------:R-:W-:Y:S01]  /*18bf0*/  ULDC.64 UR6, c[0x0][0xb30] ;  /* 0x0002cc0000067ab9 */ /* 0x000fe20000000a00 */
[C---:B------:R-:W-:Y:S01]  /*18c00*/  IMAD.WIDE.U32 R4, R32.reuse, UR4, RZ ;  /* 0x0000000420047c25 */ /* 0x040fe2000f8e00ff */
[----:B------:R-:W-:Y:S02]  /*18c10*/  IADD3 R31, R155, 0x18, RZ ;  /* 0x000000189b1f7810 */ /* 0x000fe40007ffe0ff */
[----:B------:R-:W0:Y:S01]  /*18c20*/  @P2 LDC R13, c[0x0][0xbf0] ;  /* 0x0002fc00ff0d2b82 */ /* 0x000e220000000800 */
[----:B------:R-:W-:Y:S01]  /*18c30*/  IMAD R11, R32, UR5, R11 ;  /* 0x00000005200b7c24 */ /* 0x000fe2000f8e020b */
[----:B------:R-:W-:Y:S01]  /*18c40*/  ULDC.64 UR4, c[0x0][0xb38] ;  /* 0x0002ce0000047ab9 */ /* 0x000fe20000000a00 */
[----:B------:R-:W-:Y:S01]  /*18c50*/  IMAD.MOV.U32 R3, RZ, RZ, R39 ;  /* 0x000000ffff037224 */ /* 0x000fe200078e0027 */
[----:B------:R-:W-:Y:S01]  /*18c60*/  SHF.R.S32.HI R32, RZ, 0x1f, R31 ;  /* 0x0000001fff207819 */ /* 0x000fe2000001141f */
[----:B------:R-:W-:-:S02]  /*18c70*/  IMAD.IADD R5, R5, 0x1, R11 ;  /* 0x0000000105057824 */ /* 0x000fc400078e020b */
[----:B------:R-:W-:Y:S02]  /*18c80*/  VIADD R29, R155, 0x10 ;  /* 0x000000109b1d7836 */ /* 0x000fe40000000000 */
        /* <DEDUP_REMOVED lines=8> */
[C---:B------:R-:W-:Y:S01]  /*18d10*/  IMAD R7, R9.reuse, UR5, R0 ;  /* 0x0000000509077c24 */ /* 0x040fe2000f8e0200 */
[----:B0-----:R-:W-:Y:S01]  /*18d20*/  @P2 SHF.R.U32.HI R3, RZ, R13, R10 ;  /* 0x0000000dff032219 */ /* 0x001fe2000001160a */
[----:B------:R-:W-:Y:S01]  /*18d30*/  IMAD.WIDE.U32 R4, R9, UR4, R4 ;  /* 0x0000000409047c25 */ /* 0x000fe2000f8e0004 */
[----:B------:R-:W-:Y:S02]  /*18d40*/  ULDC.64 UR4, c[0x0][0xb48] ;  /* 0x0002d20000047ab9 */ /* 0x000fe40000000a00 */
[----:B------:R-:W-:Y:S01]  /*18d50*/  SHF.R.S32.HI R0, RZ, 0x1f, R3 ;  /* 0x0000001fff007819 */ /* 0x000fe20000011403 */
[----:B------:R-:W-:Y:S02]  /*18d60*/  IMAD.IADD R5, R5, 0x1, R7 ;  /* 0x0000000105057824 */ /* 0x000fe400078e0207 */
        /* <DEDUP_REMOVED lines=11> */
[----:B------:R-:W-:Y:S02]  /*18e20*/  VIADD R8, R2, 0x16820 ;  /* 0x0001682002087836 */ /* 0x000fe40000000000 */
[C---:B------:R-:W-:Y:S02]  /*18e30*/  IMAD R3, R7.reuse, UR5, R0 ;  /* 0x0000000507037c24 */ /* 0x040fe4000f8e0200 */
[----:B------:R-:W-:Y:S01]  /*18e40*/  IMAD.WIDE.U32 R4, R7, UR4, R4 ;  /* 0x0000000407047c25 */ /* 0x000fe2000f8e0004 */
[----:B------:R-:W-:Y:S01]  /*18e50*/  ULDC.64 UR4, c[0x0][0xb00] ;  /* 0x0002c00000047ab9 */ /* 0x000fe20000000a00 */
[----:B------:R-:W-:-:S02]  /*18e60*/  PRMT R8, RZ, 0x654, R8 ;  /* 0x00000654ff087816 */ /* 0x000fc40000000008 */
[----:B------:R-:W-:Y:S01]  /*18e70*/  IMAD.IADD R5, R5, 0x1, R3 ;  /* 0x0000000105057824 */ /* 0x000fe200078e0203 */
[C---:B------:R-:W-:Y:S01]  /*18e80*/  LEA R3, P0, R4.reuse, UR4, 0x2 ;  /* 0x0000000404037c11 */ /* 0x040fe2000f8010ff */
[C---:B------:R-:W-:Y:S01]  /*18e90*/  VIADD R7, R155.reuse, 0x8 ;  /* 0x000000089b077836 */ /* 0x040fe20000000000 */
[----:B------:R-:W-:Y:S01]  /*18ea0*/  UMOV UR4, 0xffffffff ;  /* 0xffffffff00047882 */ /* 0x000fe20000000000 */
[C---:B------:R-:W-:Y:S01]  /*18eb0*/  VIADD R39, R155.reuse, 0x28 ;  /* 0x000000289b277836 */ /* 0x040fe20000000000 */
[----:B------:R0:W-:Y:S01]  /*18ec0*/  SYNCS.ARRIVE.TRANS64.RED.A1T0 RZ, [R8+URZ], RZ ;  /* 0x000000ff08ff79a7 */ /* 0x0001e2000810043f */
[C---:B------:R-:W-:Y:S01]  /*18ed0*/  VIADD R41, R155.reuse, 0x30 ;  /* 0x000000309b297836 */ /* 0x040fe20000000000 */
[----:B------:R-:W-:Y:S01]  /*18ee0*/  LEA.HI.X R4, R4, UR5, R5, 0x2, P0 ;  /* 0x0000000504047c11 */ /* 0x000fe200080f1405 */
[----:B------:R-:W-:Y:S01]  /*18ef0*/  VIADD R43, R155, 0x38 ;  /* 0x000000389b2b7836 */ /* 0x000fe20000000000 */
[----:B------:R-:W-:Y:S02]  /*18f00*/  SHF.R.S32.HI R5, RZ, 0x1f, R155 ;  /* 0x0000001fff057819 */ /* 0x000fe4000001149b */
[----:B------:R-:W-:-:S02]  /*18f10*/  SHF.R.S32.HI R28, RZ, 0x1f, R7 ;  /* 0x0000001fff1c7819 */ /* 0x000fc40000011407 */
[----:B------:R-:W-:Y:S02]  /*18f20*/  SHF.R.S32.HI R38, RZ, 0x1f, R39 ;  /* 0x0000001fff267819 */ /* 0x000fe40000011427 */
[----:B------:R-:W-:Y:S02]  /*18f30*/  SHF.R.S32.HI R40, RZ, 0x1f, R41 ;  /* 0x0000001fff287819 */ /* 0x000fe40000011429 */
[----:B------:R-:W-:Y:S01]  /*18f40*/  SHF.R.S32.HI R42, RZ, 0x1f, R43 ;  /* 0x0000001fff2a7819 */ /* 0x000fe2000001142b */
[----:B0-----:R-:W-:Y:S06]  /*18f50*/  BRA.DIV UR4, `(.L_x_14583) ;  /* 0x000000aa04287947 */ /* 0x001fec000b800000 */
[----:B------:R0:W1:Y:S04]  /*18f60*/  SHFL.IDX PT, R0, R4, RZ, 0x1c1f ;  /* 0x001c1fff04007589 */ /* 0x00006800000e0000 */
[----:B------:R0:W2:Y:S02]  /*18f70*/  SHFL.IDX PT, R14, R3, RZ, 0x1c1f ;  /* 0x001c1fff030e7589 */ /* 0x0000a400000e0000 */
.L_x_14792:
        /* <DEDUP_REMOVED lines=8> */
[-C--:B--2---:R-:W-:Y:S02]  /*19000*/  @!P1 LEA R8, P3, R155, R14.reuse, 0x2 ;  /* 0x0000000e9b089211 */ /* 0x084fe400078610ff */
[----:B------:R-:W-:Y:S02]  /*19010*/  @!P2 LEA R10, P4, R7, R14, 0x2 ;  /* 0x0000000e070aa211 */ /* 0x000fe400078810ff */
[-C--:B-1----:R-:W-:Y:S02]  /*19020*/  @!P1 LEA.HI.X R9, R155, R0.reuse, R5, 0x2, P3 ;  /* 0x000000009b099211 */ /* 0x082fe400018f1405 */
[----:B------:R-:W-:Y:S02]  /*19030*/  @!P2 LEA.HI.X R11, R7, R0, R28, 0x2, P4 ;  /* 0x00000000070ba211 */ /* 0x000fe400020f141c */
[----:B------:R-:W-:Y:S01]  /*19040*/  @!P5 LEA R12, P3, R29, R14, 0x2 ;  /* 0x0000000e1d0cd211 */ /* 0x000fe200078610ff */
[----:B------:R1:W-:Y:S01]  /*19050*/  @!P1 ST.E.64 desc[UR42][R8.64], R20 ;  /* 0x0000001408009985 */ /* 0x0003e2000c101b2a */
[----:B------:R-:W-:-:S02]  /*19060*/  ISETP.GE.AND P1, PT, R37, UR4, PT ;  /* 0x0000000425007c0c */ /* 0x000fc4000bf26270 */
[----:B------:R-:W-:Y:S01]  /*19070*/  @!P5 LEA.HI.X R13, R29, R0, R30, 0x2, P3 ;  /* 0x000000001d0dd211 */ /* 0x000fe200018f141e */
[----:B------:R2:W-:Y:S01]  /*19080*/  @!P2 ST.E.64 desc[UR42][R10.64], R92 ;  /* 0x0000005c0a00a985 */ /* 0x0005e2000c101b2a */
[----:B------:R-:W-:Y:S02]  /*19090*/  ISETP.GE.AND P2, PT, R39, UR4, PT ;  /* 0x0000000427007c0c */ /* 0x000fe4000bf46270 */
[----:B------:R-:W-:Y:S01]  /*190a0*/  @!P0 LEA R24, P4, R31, R14, 0x2 ;  /* 0x0000000e1f188211 */ /* 0x000fe200078810ff */
[----:B------:R3:W-:Y:S01]  /*190b0*/  @!P5 ST.E.64 desc[UR42][R12.64], R96 ;  /* 0x000000600c00d985 */ /* 0x0007e2000c101b2a */
[----:B------:R-:W-:Y:S02]  /*190c0*/  ISETP.GE.AND P3, PT, R41, UR4, PT ;  /* 0x0000000429007c0c */ /* 0x000fe4000bf66270 */
[----:B------:R-:W-:Y:S02]  /*190d0*/  ISETP.GE.AND P5, PT, R43, UR4, PT ;  /* 0x000000042b007c0c */ /* 0x000fe4000bfa6270 */
[----:B------:R-:W-:-:S02]  /*190e0*/  @!P0 LEA.HI.X R25, R31, R0, R32, 0x2, P4 ;  /* 0x000000001f198211 */ /* 0x000fc400020f1420 */
[----:B------:R-:W-:-:S03]  /*190f0*/  @!P1 LEA R26, P4, R37, R14, 0x2 ;  /* 0x0000000e251a9211 */ /* 0x000fc600078810ff */
[----:B------:R3:W-:Y:S01]  /*19100*/  @!P0 ST.E.64 desc[UR42][R24.64], R100 ;  /* 0x0000006418008985 */ /* 0x0007e2000c101b2a */
[----:B-1----:R-:W-:Y:S02]  /*19110*/  @!P2 LEA R8, P0, R39, R14, 0x2 ;  /* 0x0000000e2708a211 */ /* 0x002fe400078010ff */
[----:B------:R-:W-:Y:S02]  /*19120*/  @!P1 LEA.HI.X R27, R37, R0, R36, 0x2, P4 ;  /* 0x00000000251b9211 */ /* 0x000fe400020f1424 */
[----:B--2---:R-:W-:Y:S02]  /*19130*/  @!P3 LEA R10, P4, R41, R14, 0x2 ;  /* 0x0000000e290ab211 */ /* 0x004fe400078810ff */
[----:B------:R-:W-:Y:S01]  /*19140*/  @!P2 LEA.HI.X R9, R39, R0, R38, 0x2, P0 ;  /* 0x000000002709a211 */ /* 0x000fe200000f1426 */
[----:B------:R3:W-:Y:S01]  /*19150*/  @!P1 ST.E.64 desc[UR42][R26.64], R104 ;  /* 0x000000681a009985 */ /* 0x0007e2000c101b2a */
[----:B------:R-:W-:Y:S02]  /*19160*/  @!P5 LEA R14, P0, R43, R14, 0x2 ;  /* 0x0000000e2b0ed211 */ /* 0x000fe400078010ff */
[-C--:B------:R-:W-:Y:S01]  /*19170*/  @!P3 LEA.HI.X R11, R41, R0.reuse, R40, 0x2, P4 ;  /* 0x00000000290bb211 */ /* 0x080fe200020f1428 */
[----:B------:R3:W-:Y:S01]  /*19180*/  @!P2 ST.E.64 desc[UR42][R8.64], R108 ;  /* 0x0000006c0800a985 */ /* 0x0007e2000c101b2a */
[----:B------:R-:W-:-:S03]  /*19190*/  @!P5 LEA.HI.X R15, R43, R0, R42, 0x2, P0 ;  /* 0x000000002b0fd211 */ /* 0x000fc600000f142a */
[----:B------:R3:W-:Y:S04]  /*191a0*/  @!P3 ST.E.64 desc[UR42][R10.64], R112 ;  /* 0x000000700a00b985 */ /* 0x0007e8000c101b2a */
[----:B------:R3:W-:Y:S02]  /*191b0*/  @!P5 ST.E.64 desc[UR42][R14.64], R116 ;  /* 0x000000740e00d985 */ /* 0x0007e4000c101b2a */
.L_x_14585:
[----:B------:R-:W-:Y:S05]  /*191c0*/  BSYNC B1 ;  /* 0x0000000000017941 */ /* 0x000fea0003800000 */
.L_x_14584:
[----:B------:R-:W-:-:S03]  /*191d0*/  UMOV UR4, 0xffffffff ;  /* 0xffffffff00047882 */ /* 0x000fc60000000000 */
[----:B------:R-:W-:Y:S05]  /*191e0*/  BRA.DIV UR4, `(.L_x_14586) ;  /* 0x000000a604b87947 */ /* 0x000fea000b800000 */
[----:B-1----:R1:W4:Y:S04]  /*191f0*/  SHFL.IDX PT, R0, R4, 0x1, 0x1c1f ;  /* 0x003c1f0004007f89 */ /* 0x00232800000e0000 */
[----:B--23--:R1:W2:Y:S02]  /*19200*/  SHFL.IDX PT, R14, R3, 0x1, 0x1c1f ;  /* 0x003c1f00030e7f89 */ /* 0x00c2a400000e0000 */
.L_x_14796:
[----:B------:R-:W-:-:S13]  /*19210*/  ISETP.GE.AND P0, PT, R6, R45, PT ;  /* 0x0000002d0600720c */ /* 0x000fda0003f06270 */
[----:B------:R-:W-:Y:S05]  /*19220*/  @P0 BRA `(.L_x_14582) ;  /* 0x0000000c001c0947 */ /* 0x000fea0003800000 */
[----:B------:R-:W-:Y:S02]  /*19230*/  ULDC UR4, c[0x0][0xac8] ;  /* 0x0002b20000047ab9 */ /* 0x000fe40000000800 */
[----:B------:R-:W-:Y:S02]  /*19240*/  ISETP.GE.AND P0, PT, R155, UR4, PT ;  /* 0x000000049b007c0c */ /* 0x000fe4000bf06270 */
[----:B------:R-:W-:Y:S02]  /*19250*/  ISETP.GE.AND P5, PT, R7, UR4, PT ;  /* 0x0000000407007c0c */ /* 0x000fe4000bfa6270 */
[----:B------:R-:W-:Y:S02]  /*19260*/  ISETP.GE.AND P3, PT, R29, UR4, PT ;  /* 0x000000041d007c0c */ /* 0x000fe4000bf66270 */
[----:B------:R-:W-:-:S07]  /*19270*/  ISETP.GE.AND P2, PT, R31, UR4, PT ;  /* 0x000000041f007c0c */ /* 0x000fce000bf46270 */
[-C--:B012---:R-:W-:Y:S02]  /*19280*/  @!P0 LEA R4, P1, R155, R14.reuse, 0x2 ;  /* 0x0000000e9b048211 */ /* 0x087fe400078210ff */
[----:B------:R-:W-:Y:S02]  /*19290*/  @!P5 LEA R6, P4, R7, R14, 0x2 ;  /* 0x0000000e0706d211 */ /* 0x000fe400078810ff */
[-C--:B----4-:R-:W-:Y:S02]  /*192a0*/  @!P0 LEA.HI.X R5, R155, R0.reuse, R5, 0x2, P1 ;  /* 0x000000009b058211 */ /* 0x090fe400008f1405 */
[----:B------:R-:W-:Y:S02]  /*192b0*/  ISETP.GE.AND P1, PT, R37, UR4, PT ;  /* 0x0000000425007c0c */ /* 0x000fe4000bf26270 */
[----:B------:R-:W-:Y:S01]  /*192c0*/  @!P5 LEA.HI.X R7, R7, R0, R28, 0x2, P4 ;  /* 0x000000000707d211 */ /* 0x000fe200020f141c */
[----:B------:R0:W-:Y:S01]  /*192d0*/  @!P0 ST.E.64 desc[UR42][R4.64], R90 ;  /* 0x0000005a04008985 */ /* 0x0001e2000c101b2a */
[----:B------:R-:W-:-:S02]  /*192e0*/  ISETP.GE.AND P0, PT, R39, UR4, PT ;  /* 0x0000000427007c0c */ /* 0x000fc4000bf06270 */
[-C--:B------:R-:W-:Y:S01]  /*192f0*/  @!P3 LEA R8, P4, R29, R14.reuse, 0x2 ;  /* 0x0000000e1d08b211 */ /* 0x080fe200078810ff */
[----:B------:R3:W-:Y:S01]  /*19300*/  @!P5 ST.E.64 desc[UR42][R6.64], R94 ;  /* 0x0000005e0600d985 */ /* 0x0007e2000c101b2a */
[----:B------:R-:W-:Y:S02]  /*19310*/  @!P2 LEA R10, P5, R31, R14, 0x2 ;  /* 0x0000000e1f0aa211 */ /* 0x000fe400078a10ff */
[-C--:B------:R-:W-:Y:S02]  /*19320*/  @!P3 LEA.HI.X R9, R29, R0.reuse, R30, 0x2, P4 ;  /* 0x000000001d09b211 */ /* 0x080fe400020f141e */
[----:B------:R-:W-:Y:S02]  /*19330*/  ISETP.GE.AND P4, PT, R41, UR4, PT ;  /* 0x0000000429007c0c */ /* 0x000fe4000bf86270 */
[----:B------:R-:W-:Y:S01]  /*19340*/  @!P2 LEA.HI.X R11, R31, R0, R32, 0x2, P5 ;  /* 0x000000001f0ba211 */ /* 0x000fe200028f1420 */
[----:B------:R3:W-:Y:S01]  /*19350*/  @!P3 ST.E.64 desc[UR42][R8.64], R98 ;  /* 0x000000620800b985 */ /* 0x0007e2000c101b2a */
[----:B------:R-:W-:-:S03]  /*19360*/  @!P1 LEA R12, P5, R37, R14, 0x2 ;  /* 0x0000000e250c9211 */ /* 0x000fc600078a10ff */
[----:B------:R3:W-:Y:S01]  /*19370*/  @!P2 ST.E.64 desc[UR42][R10.64], R102 ;  /* 0x000000660a00a985 */ /* 0x0007e2000c101b2a */
[----:B------:R-:W-:Y:S02]  /*19380*/  @!P1 LEA.HI.X R13, R37, R0, R36, 0x2, P5 ;  /* 0x00000000250d9211 */ /* 0x000fe400028f1424 */
[----:B------:R-:W-:-:S03]  /*19390*/  @!P0 LEA R20, P5, R39, R14, 0x2 ;  /* 0x0000000e27148211 */ /* 0x000fc600078a10ff */
[----:B------:R3:W-:Y:S01]  /*193a0*/  @!P1 ST.E.64 desc[UR42][R12.64], R106 ;  /* 0x0000006a0c009985 */ /* 0x0007e2000c101b2a */
[----:B------:R-:W-:Y:S02]  /*193b0*/  @!P0 LEA.HI.X R21, R39, R0, R38, 0x2, P5 ;  /* 0x0000000027158211 */ /* 0x000fe400028f1426 */
[----:B0-----:R-:W-:-:S03]  /*193c0*/  @!P4 LEA R4, P5, R41, R14, 0x2 ;  /* 0x0000000e2904c211 */ /* 0x001fc600078a10ff */
[----:B------:R3:W-:Y:S01]  /*193d0*/  @!P0 ST.E.64 desc[UR42][R20.64], R110 ;  /* 0x0000006e14008985 */ /* 0x0007e2000c101b2a */
[----:B------:R-:W-:Y:S02]  /*193e0*/  @!P4 LEA.HI.X R5, R41, R0, R40, 0x2, P5 ;  /* 0x000000002905c211 */ /* 0x000fe400028f1428 */
[----:B------:R-:W-:-:S03]  /*193f0*/  ISETP.GE.AND P0, PT, R43, UR4, PT ;  /* 0x000000042b007c0c */ /* 0x000fc6000bf06270 */
[----:B------:R3:W-:Y:S10]  /*19400*/  @!P4 ST.E.64 desc[UR42][R4.64], R114 ;  /* 0x000000720400c985 */ /* 0x0007f4000c101b2a */
[----:B------:R-:W-:Y:S05]  /*19410*/  @P0 BRA `(.L_x_14582) ;  /* 0x0000000800a00947 */ /* 0x000fea0003800000 */
[----:B------:R-:W-:-:S04]  /*19420*/  LEA R14, P0, R43, R14, 0x2 ;  /* 0x0000000e2b0e7211 */ /* 0x000fc800078010ff */
[----:B------:R-:W-:-:S05]  /*19430*/  LEA.HI.X R15, R43, R0, R42, 0x2, P0 ;  /* 0x000000002b0f7211 */ /* 0x000fca00000f142a */
[----:B------:R0:W-:Y:S01]  /*19440*/  ST.E.64 desc[UR42][R14.64], R118 ;  /* 0x000000760e007985 */ /* 0x0001e2000c101b2a */
[----:B------:R-:W-:Y:S05]  /*19450*/  BRA `(.L_x_14582) ;  /* 0x0000000800907947 */ /* 0x000fea0003800000 */
.L_x_14578:
[----:B------:R-:W2:Y:S01]  /*19460*/  LDL R0, [R1+0x50] ;  /* 0x0000500001007983 */ /* 0x000ea20000100800 */
[----:B------:R-:W-:Y:S01]  /*19470*/  ULDC.64 UR4, c[0x0][0xc08] ;  /* 0x0003020000047ab9 */ /* 0x000fe20000000a00 */
[----:B------:R-:W2:Y:S01]  /*19480*/  LDC.64 R4, c[0x0][0xc00] ;  /* 0x00030000ff047b82 */ /* 0x000ea20000000a00 */
[----:B------:R-:W-:Y:S01]  /*19490*/  ISETP.NE.U32.AND P0, PT, RZ, UR4, PT ;  /* 0x00000004ff007c0c */ /* 0x000fe2000bf05070 */
[----:B------:R-:W3:Y:S01]  /*194a0*/  LDL R8, [R1+0x4c] ;  /* 0x00004c0001087983 */ /* 0x000ee20000100800 */
[----:B------:R-:W-:Y:S02]  /*194b0*/  IMAD.MOV.U32 R3, RZ, RZ, RZ ;  /* 0x000000ffff037224 */ /* 0x000fe400078e00ff */
[----:B------:R-:W-:Y:S01]  /*194c0*/  ISETP.NE.AND.EX P1, PT, RZ, UR5, PT, P0 ;  /* 0x00000005ff007c0c */ /* 0x000fe2000bf25300 */
[----:B------:R-:W-:Y:S02]  /*194d0*/  ULDC.64 UR4, c[0x0][0xc00] ;  /* 0x0003000000047ab9 */ /* 0x000fe40000000a00 */
[----:B------:R-:W-:-:S04]  /*194e0*/  ISETP.NE.U32.AND P0, PT, RZ, UR4, PT ;  /* 0x00000004ff007c0c */ /* 0x000fc8000bf05070 */
[----:B------:R-:W-:-:S06]  /*194f0*/  ISETP.NE.AND.EX P0, PT, RZ, UR5, PT, P0 ;  /* 0x00000005ff007c0c */ /* 0x000fcc000bf05300 */
[----:B------:R-:W4:Y:S01]  /*19500*/  @P1 LDC.64 R6, c[0x0][0xc08] ;  /* 0x00030200ff061b82 */ /* 0x000f220000000a00 */
[----:B------:R-:W-:Y:S02]  /*19510*/  ULDC UR4, c[0x0][0xa88] ;  /* 0x0002a20000047ab9 */ /* 0x000fe40000000800 */
[----:B-----5:R-:W-:Y:S02]  /*19520*/  IMAD.U32 R24, RZ, RZ, UR4 ;  /* 0x00000004ff187e24 */ /* 0x020fe4000f8e00ff */
[----:B--2---:R-:W-:-:S04]  /*19530*/  IMAD.WIDE R4, R0, 0x4, R4 ;  /* 0x0000000400047825 */ /* 0x004fc800078e0204 */
[----:B----4-:R-:W-:Y:S01]  /*19540*/  @P1 IMAD.WIDE R6, R0, 0x4, R6 ;  /* 0x0000000400061825 */ /* 0x010fe200078e0206 */
[----:B------:R2:W5:Y:S04]  /*19550*/  @P0 LDG.E R3, desc[UR42][R4.64] ;  /* 0x0000002a04030981 */ /* 0x000568000c1e1900 */
[----:B------:R2:W5:Y:S01]  /*19560*/  @P1 LDG.E R24, desc[UR42][R6.64] ;  /* 0x0000002a06181981 */ /* 0x000562000c1e1900 */
[----:B---3--:R-:W-:Y:S02]  /*19570*/  ISETP.NE.AND P2, PT, R8, RZ, PT ;  /* 0x000000ff0800720c */ /* 0x008fe40003f45270 */
[----:B------:R-:W-:Y:S02]  /*19580*/  ISETP.GT.AND P3, PT, R49, 0xbf, PT ;  /* 0x000000bf3100780c */ /* 0x000fe40003f64270 */
[----:B------:R-:W-:-:S09]  /*19590*/  SHF.R.S32.HI R26, RZ, 0x1f, R0 ;  /* 0x0000001fff1a7819 */ /* 0x000fd20000011400 */
[----:B------:R-:W3:Y:S02]  /*195a0*/  @!P2 LDC R8, c[0x0][0xad4] ;  /* 0x0002b500ff08ab82 */ /* 0x000ee40000000800 */
[----:B---3--:R2:W-:Y:S01]  /*195b0*/  @!P2 STL [R1+0x4c], R8 ;  /* 0x00004c080100a387 */ /* 0x0085e20000100800 */
[----:B------:R-:W-:Y:S01]  /*195c0*/  ISETP.GT.AND P2, PT, R8, 0x1, PT ;  /* 0x000000010800780c */ /* 0x000fe20003f44270 */
[----:B------:R-:W-:-:S12]  /*195d0*/  @P1 BRA `(.L_x_14587) ;  /* 0x0000000000101947 */ /* 0x000fd80003800000 */
[----:B------:R-:W-:Y:S05]  /*195e0*/  @!P0 BRA `(.L_x_14587) ;  /* 0x00000000000c8947 */ /* 0x000fea0003800000 */
[----:B--2---:R-:W2:Y:S04]  /*195f0*/  LDG.E R7, desc[UR42][R4.64] ;  /* 0x0000002a04077981 */ /* 0x004ea8000c1e1900 */
[----:B-----5:R-:W2:Y:S02]  /*19600*/  LDG.E R24, desc[UR42][R4.64+0x4] ;  /* 0x0000042a04187981 */ /* 0x020ea4000c1e1900 */
[----:B--2---:R-:W-:-:S07]  /*19610*/  IMAD.IADD R24, R24, 0x1, -R7 ;  /* 0x0000000118187824 */ /* 0x004fce00078e0a07 */
.L_x_14587:
[----:B------:R-:W-:Y:S01]  /*19620*/  BSSY B1, `(.L_x_14588) ;  /* 0x000003a000017945 */ /* 0x000fe20003800000 */
[----:B------:R-:W-:Y:S02]  /*19630*/  SEL R27, R0, RZ, !P0 ;  /* 0x000000ff001b7207 */ /* 0x000fe40004000000 */
[----:B------:R-:W-:Y:S02]  /*19640*/  SEL R26, R26, RZ, !P0 ;  /* 0x000000ff1a1a7207 */ /* 0x000fe40004000000 */
[----:B-----5:R-:W-:Y:S01]  /*19650*/  SHF.R.S32.HI R20, RZ, 0x1f, R3 ;  /* 0x0000001fff147819 */ /* 0x020fe20000011403 */
[----:B------:R-:W-:Y:S06]  /*19660*/  @P3 BRA `(.L_x_14589) ;  /* 0x0000000000d43947 */ /* 0x000fec0003800000 */
[----:B------:R-:W3:Y:S01]  /*19670*/  LDL R0, [R1+0x28] ;  /* 0x0000280001007983 */ /* 0x000ee20000100800 */
[----:B------:R-:W4:Y:S01]  /*19680*/  LDC R37, c[0x0][0xbe8] ;  /* 0x0002fa00ff257b82 */ /* 0x000f220000000800 */
[----:B--2---:R-:W2:Y:S01]  /*19690*/  S2R R5, SR_TID.X ;  /* 0x0000000000057919 */ /* 0x004ea20000002100 */
[----:B---3--:R-:W-:Y:S02]  /*196a0*/  IMAD.MOV.U32 R4, RZ, RZ, R0 ;  /* 0x000000ffff047224 */ /* 0x008fe400078e0000 */
[----:B----4-:R-:W-:-:S03]  /*196b0*/  IMAD R0, R24, R37, RZ ;  /* 0x0000002518007224 */ /* 0x010fc600078e02ff */
[----:B--2---:R-:W-:-:S04]  /*196c0*/  IADD3 R29, R4, -0x80, R5 ;  /* 0xffffff80041d7810 */ /* 0x004fc80007ffe005 */
[----:B------:R-:W-:-:S13]  /*196d0*/  ISETP.GE.AND P0, PT, R29, R0, PT ;  /* 0x000000001d00720c */ /* 0x000fda0003f06270 */
[----:B------:R-:W-:Y:S05]  /*196e0*/  @P0 BRA `(.L_x_14589) ;  /* 0x0000000000b40947 */ /* 0x000fea0003800000 */
[----:B------:R-:W2:Y:S01]  /*196f0*/  LDL R12, [R1+0x4] ;  /* 0x00000400010c7983 */ /* 0x000ea20000100800 */
[----:B------:R-:W-:Y:S01]  /*19700*/  IMAD.MOV.U32 R14, RZ, RZ, 0x9b8 ;  /* 0x000009b8ff0e7424 */ /* 0x000fe200078e00ff */
[----:B------:R-:W-:Y:S01]  /*19710*/  ISETP.GT.AND P0, PT, R8, 0x1, PT ;  /* 0x000000010800780c */ /* 0x000fe20003f04270 */
[----:B------:R-:W3:Y:S01]  /*19720*/  LDC.64 R30, c[0x0][0xba8] ;  /* 0x0002ea00ff1e7b82 */ /* 0x000ee20000000a00 */
[----:B------:R-:W4:Y:S01]  /*19730*/  LDL.LU R28, [R1+0x54] ;  /* 0x00005400011c7983 */ /* 0x000f220000300800 */
[----:B------:R-:W-:Y:S02]  /*19740*/  ISETP.NE.AND P1, PT, R37, 0x1, PT ;  /* 0x000000012500780c */ /* 0x000fe40003f25270 */
[----:B------:R-:W-:Y:S02]  /*19750*/  SEL R14, R14, 0x978, P0 ;  /* 0x000009780e0e7807 */ /* 0x000fe40000000000 */
[----:B------:R-:W-:Y:S02]  /*19760*/  MOV R15, R29 ;  /* 0x0000001d000f7202 */ /* 0x000fe40000000f00 */
[----:B------:R-:W5:Y:S08]  /*19770*/  LDC.64 R6, c[0x0][R14+0x220] ;  /* 0x000088000e067b82 */ /* 0x000f700000000a00 */
[----:B------:R-:W2:Y:S08]  /*19780*/  LDC.64 R4, c[0x0][R14+0x218] ;  /* 0x000086000e047b82 */ /* 0x000eb00000000a00 */
[----:B------:R-:W0:Y:S08]  /*19790*/  LDC.64 R8, c[0x0][R14+0x228] ;  /* 0x00008a000e087b82 */ /* 0x000e300000000a00 */
[----:B------:R-:W1:Y:S08]  /*197a0*/  @P1 LDC R0, c[0x0][0xbec] ;  /* 0x0002fb00ff001b82 */ /* 0x000e700000000800 */
[----:B------:R-:W0:Y:S08]  /*197b0*/  LDC.64 R10, c[0x0][R14+0x210] ;  /* 0x000084000e0a7b82 */ /* 0x000e300000000a00 */
[----:B------:R-:W0:Y:S01]  /*197c0*/  @P1 LDC R25, c[0x0][0xbf0] ;  /* 0x0002fc00ff191b82 */ /* 0x000e220000000800 */
[----:B-1----:R-:W-:-:S07]  /*197d0*/  @P1 IMAD.HI.U32 R0, R29, R0, RZ ;  /* 0x000000001d001227 */ /* 0x002fce00078e00ff */
[----:B---3--:R-:W1:Y:S01]  /*197e0*/  @!P0 LDC R30, c[0x0][0xb50] ;  /* 0x0002d400ff1e8b82 */ /* 0x008e620000000800 */
[----:B-----5:R-:W-:-:S07]  /*197f0*/  IMAD R7, R7, R27, RZ ;  /* 0x0000001b07077224 */ /* 0x020fce00078e02ff */
[----:B------:R-:W3:Y:S01]  /*19800*/  @!P0 LDC R31, c[0x0][0xb54] ;  /* 0x0002d500ff1f8b82 */ /* 0x000ee20000000800 */
[----:B0-----:R-:W-:Y:S01]  /*19810*/  @P1 SHF.R.U32.HI R15, RZ, R25, R0 ;  /* 0x00000019ff0f1219 */ /* 0x001fe20000011600 */
[----:B------:R-:W-:Y:S02]  /*19820*/  IMAD R25, R6, R26, R7 ;  /* 0x0000001a06197224 */ /* 0x000fe400078e0207 */
[-C--:B--2---:R-:W-:Y:S02]  /*19830*/  IMAD R21, R5, R12.reuse, RZ ;  /* 0x0000000c05157224 */ /* 0x084fe400078e02ff */
[----:B------:R-:W-:Y:S01]  /*19840*/  IMAD.WIDE.U32 R4, R4, R12, RZ ;  /* 0x0000000c04047225 */ /* 0x000fe200078e00ff */
[----:B----4-:R-:W-:-:S03]  /*19850*/  SEL R7, R28, RZ, P0 ;  /* 0x000000ff1c077207 */ /* 0x010fc60000000000 */
[----:B------:R-:W-:-:S04]  /*19860*/  IMAD.WIDE.U32 R12, R6, R27, RZ ;  /* 0x0000001b060c7225 */ /* 0x000fc800078e00ff */
[----:B------:R-:W-:Y:S01]  /*19870*/  IMAD.IADD R21, R5, 0x1, R21 ;  /* 0x0000000105157824 */ /* 0x000fe200078e0215 */
[----:B------:R-:W-:Y:S01]  /*19880*/  IADD3 R0, P1, P3, R12, R4, R3 ;  /* 0x000000040c007210 */ /* 0x000fe20007b3e003 */
[----:B------:R-:W-:Y:S02]  /*19890*/  IMAD.MOV R6, RZ, RZ, -R15 ;  /* 0x000000ffff067224 */ /* 0x000fe400078e0a0f */
[----:B------:R-:W-:Y:S02]  /*198a0*/  IMAD.IADD R25, R13, 0x1, R25 ;  /* 0x000000010d197824 */ /* 0x000fe400078e0219 */
[----:B------:R-:W-:-:S04]  /*198b0*/  IMAD.WIDE.U32 R4, R8, R7, RZ ;  /* 0x0000000708047225 */ /* 0x000fc800078e00ff */
        /* <DEDUP_REMOVED lines=16> */
.L_x_14589:
[----:B------:R-:W-:Y:S05]  /*199c0*/  BSYNC B1 ;  /* 0x0000000000017941 */ /* 0x000fea0003800000 */
.L_x_14588:
[----:B------:R-:W-:Y:S05]  /*199d0*/  @P2 BRA `(.L_x_14582) ;  /* 0x0000000400302947 */ /* 0x000fea0003800000 */
[----:B--2---:R-:W2:Y:S01]  /*199e0*/  LDL.LU R8, [R1+0x4] ;  /* 0x0000040001087983 */ /* 0x004ea20000300800 */
[----:B------:R-:W4:Y:S01]  /*199f0*/  LDC R25, c[0x0][0xbe8] ;  /* 0x0002fa00ff197b82 */ /* 0x000f220000000800 */
[----:B------:R-:W-:Y:S01]  /*19a00*/  ULDC.64 UR4, c[0x0][0xaa0] ;  /* 0x0002a80000047ab9 */ /* 0x000fe20000000a00 */
[----:B------:R-:W-:Y:S01]  /*19a10*/  ULDC.64 UR6, c[0x0][0xaf0] ;  /* 0x0002bc0000067ab9 */ /* 0x000fe20000000a00 */
[----:B------:R-:W5:Y:S01]  /*19a20*/  LDL R28, [R1+0x28] ;  /* 0x00002800011c7983 */ /* 0x000f620000100800 */
[----:B------:R-:W-:Y:S02]  /*19a30*/  IMAD R0, R20, UR4, RZ ;  /* 0x0000000414007c24 */ /* 0x000fe4000f8e02ff */
[----:B---3--:R-:W-:-:S04]  /*19a40*/  IMAD.WIDE.U32 R4, R3, UR4, RZ ;  /* 0x0000000403047c25 */ /* 0x008fc8000f8e00ff */
[----:B------:R-:W-:Y:S01]  /*19a50*/  IMAD R7, R3, UR5, R0 ;  /* 0x0000000503077c24 */ /* 0x000fe2000f8e0200 */
[----:B------:R-:W-:Y:S01]  /*19a60*/  ULDC.64 UR4, c[0x0][0xae8] ;  /* 0x0002ba0000047ab9 */ /* 0x000fe20000000a00 */
[----:B------:R-:W-:Y:S02]  /*19a70*/  IMAD R0, R48, 0x30, R42 ;  /* 0x0000003030007824 */ /* 0x000fe400078e022a */
[----:B------:R-:W-:Y:S01]  /*19a80*/  IMAD.IADD R5, R5, 0x1, R7 ;  /* 0x0000000105057824 */ /* 0x000fe200078e0207 */
[----:B----4-:R-:W-:-:S13]  /*19a90*/  ISETP.NE.AND P0, PT, R25, 0x1, PT ;  /* 0x000000011900780c */ /* 0x010fda0003f05270 */
[----:B------:R-:W3:Y:S08]  /*19aa0*/  @P0 LDC R6, c[0x0][0xbec] ;  /* 0x0002fb00ff060b82 */ /* 0x000ef00000000800 */
[----:B------:R-:W4:Y:S01]  /*19ab0*/  @P0 LDC R11, c[0x0][0xbf0] ;  /* 0x0002fc00ff0b0b82 */ /* 0x000f220000000800 */
[----:B--2---:R-:W-:-:S04]  /*19ac0*/  IMAD.WIDE.U32 R4, R8, UR4, R4 ;  /* 0x0000000408047c25 */ /* 0x004fc8000f8e0004 */
[----:B-----5:R-:W-:Y:S02]  /*19ad0*/  IMAD.IADD R9, R28, 0x1, R0 ;  /* 0x000000011c097824 */ /* 0x020fe400078e0200 */
[----:B------:R-:W-:Y:S01]  /*19ae0*/  IMAD R5, R8, UR5, R5 ;  /* 0x0000000508057c24 */ /* 0x000fe2000f8e0205 */
[----:B------:R-:W-:Y:S01]  /*19af0*/  ULDC.64 UR4, c[0x0][0xae0] ;  /* 0x0002b80000047ab9 */ /* 0x000fe20000000a00 */
[----:B---3--:R-:W-:-:S04]  /*19b00*/  @P0 IMAD.HI.U32 R0, R9, R6, RZ ;  /* 0x0000000609000227 */ /* 0x008fc800078e00ff */
[----:B------:R-:W-:Y:S01]  /*19b10*/  IMAD.MOV.U32 R3, RZ, RZ, R9 ;  /* 0x000000ffff037224 */ /* 0x000fe200078e0009 */
[----:B----4-:R-:W-:Y:S01]  /*19b20*/  @P0 SHF.R.U32.HI R3, RZ, R11, R0 ;  /* 0x0000000bff030219 */ /* 0x010fe20000011600 */
[----:B------:R-:W-:Y:S02]  /*19b30*/  IMAD R6, R26, UR6, RZ ;  /* 0x000000061a067c24 */ /* 0x000fe4000f8e02ff */
[----:B------:R-:W-:Y:S01]  /*19b40*/  IMAD.WIDE.U32 R4, R27, UR6, R4 ;  /* 0x000000061b047c25 */ /* 0x000fe2000f8e0004 */
[----:B------:R-:W-:-:S03]  /*19b50*/  SHF.R.S32.HI R0, RZ, 0x1f, R3 ;  /* 0x0000001fff007819 */ /* 0x000fc60000011403 */
[----:B------:R-:W-:Y:S01]  /*19b60*/  IMAD R7, R27, UR7, R6 ;  /* 0x000000071b077c24 */ /* 0x000fe2000f8e0206 */
[----:B------:R-:W-:Y:S01]  /*19b70*/  IADD3 R6, -R3, RZ, RZ ;  /* 0x000000ff03067210 */ /* 0x000fe20007ffe1ff */
[----:B------:R-:W-:Y:S01]  /*19b80*/  IMAD R0, R0, UR4, RZ ;  /* 0x0000000400007c24 */ /* 0x000fe2000f8e02ff */
[----:B------:R-:W-:Y:S01]  /*19b90*/  ULDC.64 UR6, c[0x0][0xa80] ;  /* 0x0002a00000067ab9 */ /* 0x000fe20000000a00 */
[----:B------:R-:W-:Y:S02]  /*19ba0*/  IMAD.IADD R5, R5, 0x1, R7 ;  /* 0x0000000105057824 */ /* 0x000fe400078e0207 */
        /* <DEDUP_REMOVED lines=8> */
[----:B------:R-:W-:Y:S02]  /*19c30*/  ULDC UR4, c[0x0][0xac8] ;  /* 0x0002b20000047ab9 */ /* 0x000fe40000000800 */
[----:B------:R-:W-:Y:S01]  /*19c40*/  ISETP.GE.AND P0, PT, R43, UR4, PT ;  /* 0x000000042b007c0c */ /* 0x000fe2000bf06270 */
[----:B------:R-:W-:Y:S01]  /*19c50*/  IMAD R3, R7, UR5, R0 ;  /* 0x0000000507037c24 */ /* 0x000fe2000f8e0200 */
[----:B------:R-:W-:Y:S01]  /*19c60*/  LEA R7, P1, R20, UR6, 0x1 ;  /* 0x0000000614077c11 */ /* 0x000fe2000f8208ff */
[----:B------:R-:W-:-:S02]  /*19c70*/  UMOV UR4, 0xffffffff ;  /* 0xffffffff00047882 */ /* 0x000fc40000000000 */
[----:B------:R-:W-:-:S05]  /*19c80*/  IMAD.IADD R3, R21, 0x1, R3 ;  /* 0x0000000115037824 */ /* 0x000fca00078e0203 */
[----:B------:R-:W-:Y:S01]  /*19c90*/  LEA.HI.X R20, R20, UR7, R3, 0x1, P1 ;  /* 0x0000000714147c11 */ /* 0x000fe200088f0c03 */
[----:B------:R-:W-:Y:S06]  /*19ca0*/  BRA.DIV UR4, `(.L_x_14590) ;  /* 0x0000009e04507947 */ /* 0x000fec000b800000 */
[----:B------:R-:W2:Y:S01]  /*19cb0*/  SHFL.IDX PT, R3, R7, RZ, 0x181f ;  /* 0x00181fff07037589 */ /* 0x000ea200000e0000 */
[----:B------:R-:W-:Y:S02]  /*19cc0*/  IMAD R21, R24, R25, RZ ;  /* 0x0000001918157224 */ /* 0x000fe400078e02ff */
[----:B------:R-:W-:Y:S01]  /*19cd0*/  IMAD.IADD R24, R42, 0x1, R28 ;  /* 0x000000012a187824 */ /* 0x000fe200078e021c */
[----:B------:R-:W3:Y:S03]  /*19ce0*/  SHFL.IDX PT, R0, R20, RZ, 0x181f ;  /* 0x00181fff14007589 */ /* 0x000ee600000e0000 */
[C---:B------:R-:W-:Y:S01]  /*19cf0*/  VIADD R8, R24.reuse, 0x30 ;  /* 0x0000003018087836 */ /* 0x040fe20000000000 */
[----:B------:R-:W4:Y:S01]  /*19d00*/  SHFL.IDX PT, R5, R7, 0x1, 0x181f ;  /* 0x00381f0007057f89 */ /* 0x000f2200000e0000 */
[C---:B------:R-:W-:Y:S01]  /*19d10*/  ISETP.GE.OR P2, PT, R24.reuse, R21, P0 ;  /* 0x000000151800720c */ /* 0x040fe20000746670 */
[----:B------:R-:W-:-:S02]  /*19d20*/  VIADD R10, R24, 0x60 ;  /* 0x00000060180a7836 */ /* 0x000fc40000000000 */
[----:B------:R-:W5:Y:S01]  /*19d30*/  SHFL.IDX PT, R14, R7, 0x2, 0x181f ;  /* 0x00581f00070e7f89 */ /* 0x000f6200000e0000 */
[-C--:B------:R-:W-:Y:S02]  /*19d40*/  ISETP.GE.OR P3, PT, R8, R21.reuse, P0 ;  /* 0x000000150800720c */ /* 0x080fe40000766670 */
[----:B------:R-:W-:Y:S01]  /*19d50*/  ISETP.GE.OR P4, PT, R10, R21, P0 ;  /* 0x000000150a00720c */ /* 0x000fe20000786670 */
[----:B------:R-:W0:Y:S04]  /*19d60*/  SHFL.IDX PT, R4, R20, 0x1, 0x181f ;  /* 0x00381f0014047f89 */ /* 0x000e2800000e0000 */
[----:B------:R-:W1:Y:S02]  /*19d70*/  SHFL.IDX PT, R6, R20, 0x2, 0x181f ;  /* 0x00581f0014067f89 */ /* 0x000e6400000e0000 */
[----:B--2---:R-:W-:-:S04]  /*19d80*/  @!P2 LEA R10, P5, R43, R3, 0x1 ;  /* 0x000000032b0aa211 */ /* 0x004fc800078a08ff */
[C---:B---3--:R-:W-:Y:S02]  /*19d90*/  @!P2 LEA.HI.X R3, R43.reuse, R0, R44, 0x1, P5 ;  /* 0x000000002b03a211 */ /* 0x048fe400028f0c2c */
[----:B------:R2:W3:Y:S01]  /*19da0*/  SHFL.IDX PT, R0, R20, 0x3, 0x181f ;  /* 0x00781f0014007f89 */ /* 0x0004e200000e0000 */
[C---:B----4-:R-:W-:Y:S02]  /*19db0*/  @!P3 LEA R8, P1, R43.reuse, R5, 0x1 ;  /* 0x000000052b08b211 */ /* 0x050fe400078208ff */
[----:B------:R-:W-:Y:S01]  /*19dc0*/  @!P2 IMAD.MOV.U32 R11, RZ, RZ, R3 ;  /* 0x000000ffff0ba224 */ /* 0x000fe200078e0003 */
[----:B-----5:R-:W-:-:S04]  /*19dd0*/  @!P4 LEA R25, P5, R43, R14, 0x1 ;  /* 0x0000000e2b19c211 */ /* 0x020fc800078a08ff */
[----:B------:R2:W-:Y:S01]  /*19de0*/  @!P2 ST.E.128 desc[UR42][R10.64], RZ ;  /* 0x000000ff0a00a985 */ /* 0x0005e2000c101d2a */
[C-C-:B0-----:R-:W-:Y:S01]  /*19df0*/  @!P3 LEA.HI.X R9, R43.reuse, R4, R44.reuse, 0x1, P1 ;  /* 0x000000042b09b211 */ /* 0x141fe200008f0c2c */
[----:B------:R-:W-:Y:S02]  /*19e00*/  @!P4 IMAD.MOV.U32 R4, RZ, RZ, R25 ;  /* 0x000000ffff04c224 */ /* 0x000fe400078e0019 */
[----:B------:R2:W0:Y:S01]  /*19e10*/  SHFL.IDX PT, R14, R7, 0x3, 0x181f ;  /* 0x00781f00070e7f89 */ /* 0x00042200000e0000 */
[----:B-1----:R-:W-:-:S03]  /*19e20*/  @!P4 LEA.HI.X R5, R43, R6, R44, 0x1, P5 ;  /* 0x000000062b05c211 */ /* 0x002fc600028f0c2c */
[----:B------:R2:W-:Y:S04]  /*19e30*/  @!P3 ST.E.128 desc[UR42][R8.64], RZ ;  /* 0x000000ff0800b985 */ /* 0x0005e8000c101d2a */
[----:B------:R2:W-:Y:S02]  /*19e40*/  @!P4 ST.E.128 desc[UR42][R4.64], RZ ;  /* 0x000000ff0400c985 */ /* 0x0005e4000c101d2a */
.L_x_14805:
[----:B------:R-:W-:-:S05]  /*19e50*/  VIADD R24, R24, 0x90 ;  /* 0x0000009018187836 */ /* 0x000fca0000000000 */
[----:B------:R-:W-:-:S13]  /*19e60*/  ISETP.GE.OR P0, PT, R24, R21, P0 ;  /* 0x000000151800720c */ /* 0x000fda0000706670 */
[----:B0-----:R-:W-:-:S04]  /*19e70*/  @!P0 LEA R14, P1, R43, R14, 0x1 ;  /* 0x0000000e2b0e8211 */ /* 0x001fc800078208ff */
[----:B---3--:R-:W-:-:S05]  /*19e80*/  @!P0 LEA.HI.X R15, R43, R0, R44, 0x1, P1 ;  /* 0x000000002b0f8211 */ /* 0x008fca00008f0c2c */
[----:B------:R0:W-:Y:S04]  /*19e90*/  @!P0 ST.E.128 desc[UR42][R14.64], RZ ;  /* 0x000000ff0e008985 */ /* 0x0001e8000c101d2a */
.L_x_14582:
[----:B------:R-:W-:Y:S05]  /*19ea0*/  BSYNC B0 ;  /* 0x0000000000007941 */ /* 0x000fea0003800000 */
.L_x_14577:
[----:B------:R-:W-:Y:S02]  /*19eb0*/  ULDC UR4, c[0x0][0xc3c] ;  /* 0x00030f0000047ab9 */ /* 0x000fe40000000800 */
[----:B-1----:R-:W-:-:S13]  /*19ec0*/  ISETP.GE.AND P0, PT, R35, UR4, PT ;  /* 0x0000000423007c0c */ /* 0x002fda000bf06270 */
[----:B------:R-:W-:Y:S05]  /*19ed0*/  @!P0 BRA `(.L_x_14591) ;  /* 0xfffffe70004c8947 */ /* 0x000fea000383ffff */
[----:B------:R-:W-:Y:S05]  /*19ee0*/  BRA `(.L_x_14375) ;  /* 0x0000007c00d07947 */ /* 0x000fea0003800000 */
.L_x_14373:
        /* <DEDUP_REMOVED lines=16> */
.L_x_14592:
        /* <DEDUP_REMOVED lines=44> */
.L_x_14596:
        /* <DEDUP_REMOVED lines=37> */
.L_x_14594:
        /* <DEDUP_REMOVED lines=13> */
.L_x_14597:
        /* <DEDUP_REMOVED lines=32> */
[----:B------:R-:W-:-:S05]  /*1a7d0*/  @P0 IADD3 R2, R2, 0x1, RZ ;  /* 0x0000000102020810 */ /* 0x000fca0007ffe0ff */
[----:B------:R-:W-:Y:S02]  /*1a7e0*/  IMAD.MOV.U32 R9, RZ, RZ, R2 ;  /* 0x000000ffff097224 */ /* 0x000fe400078e0002 */
[----:B0-----:R-:W-:Y:S02]  /*1a7f0*/  IMAD.MOV R2, RZ, RZ, -R3 ;  /* 0x000000ffff027224 */ /* 0x001fe400078e0a03 */
[----:B------:R-:W-:Y:S01]  /*1a800*/  @!P2 IMAD.MOV R9, RZ, RZ, -R9 ;  /* 0x000000ffff09a224 */ /* 0x000fe200078e0a09 */
        /* <DEDUP_REMOVED lines=26> */
.L_x_14598:
        /* <DEDUP_REMOVED lines=47> */
[----:B------:R-:W-:-:S03]  /*1aca0*/  MOV R5, R10 ;  /* 0x0000000a00057202 */ /* 0x000fc60000000f00 */
        /* <DEDUP_REMOVED lines=14> */
.L_x_14599:
[----:B------:R-:W-:-:S05]  /*1ad90*/  LOP3.LUT R2, RZ, R2, RZ, 0x33, !PT ;  /* 0x00000002ff027212 */ /* 0x000fca00078e33ff */
[----:B------:R-:W-:Y:S01]  /*1ada0*/  IMAD.IADD R25, R25, 0x1, R2 ;  /* 0x0000000119197824 */ /* 0x000fe200078e0202 */
[----:B------:R-:W-:Y:S06]  /*1adb0*/  BRA `(.L_x_14600) ;  /* 0x00000000000c7947 */ /* 0x000fec0003800000 */
.L_x_14595:
[----:B------:R-:W-:Y:S01]  /*1adc0*/  IMAD.MOV.U32 R25, RZ, RZ, RZ ;  /* 0x000000ffff197224 */ /* 0x000fe200078e00ff */
[----:B------:R-:W-:Y:S01]  /*1add0*/  MOV R26, RZ ;  /* 0x000000ff001a7202 */ /* 0x000fe20000000f00 */
[----:B------:R-:W-:-:S07]  /*1ade0*/  IMAD.U32 R24, RZ, RZ, UR6 ;  /* 0x00000006ff187e24 */ /* 0x000fce000f8e00ff */
.L_x_14600:
[----:B------:R-:W-:-:S13]  /*1adf0*/  ISETP.NE.AND P0, PT, R0, RZ, PT ;  /* 0x000000ff0000720c */ /* 0x000fda0003f05270 */
[----:B------:R-:W0:Y:S01]  /*1ae00*/  @!P0 S2R R3, SR_CgaCtaId ;  /* 0x0000000000038919 */ /* 0x000e220000008800 */
[----:B------:R-:W-:-:S04]  /*1ae10*/  @!P0 MOV R0, 0x400 ;  /* 0x0000040000008802 */ /* 0x000fc80000000f00 */
[----:B0-----:R-:W-:-:S05]  /*1ae20*/  @!P0 LEA R0, R3, R0, 0x18 ;  /* 0x0000000003008211 */ /* 0x001fca00078ec0ff */
[----:B------:R1:W-:Y:S01]  /*1ae30*/  @!P0 STS.128 [R0+0x168d0], R24 ;  /* 0x0168d01800008388 */ /* 0x0003e20000000c00 */
[----:B------:R-:W-:Y:S06]  /*1ae40*/  BAR.ARV 0x5, 0x200 ;  /* 0x0148000000007b1d */ /* 0x000fec0000002000 */
.L_x_14593:
[----:B-1----:R-:W-:Y:S01]  /*1ae50*/  IMAD.MOV.U32 R0, RZ, RZ, 0x1 ;  /* 0x00000001ff007424 */ /* 0x002fe200078e00ff */
[----:B------:R-:W-:Y:S01]  /*1ae60*/  ULDC UR4, c[0x0][0xc3c] ;  /* 0x00030f0000047ab9 */ /* 0x000fe20000000800 */
[----:B------:R-:W-:Y:S01]  /*1ae70*/  IMAD.MOV.U32 R28, RZ, RZ, RZ ;  /* 0x000000ffff1c7224 */ /* 0x000fe200078e00ff */
[----:B0-----:R-:W-:Y:S02]  /*1ae80*/  ISETP.GE.AND P0, PT, R27, UR4, PT ;  /* 0x000000041b007c0c */ /* 0x001fe4000bf06270 */
[----:B------:R0:W-:Y:S04]  /*1ae90*/  STL [R1], R0 ;  /* 0x0000000001007387 */ /* 0x0001e80000100800 */
[----:B------:R0:W-:Y:S07]  /*1aea0*/  STL [R1+0x40], RZ ;  /* 0x000040ff01007387 */ /* 0x0001ee0000100800 */
[----:B------:R-:W-:Y:S05]  /*1aeb0*/  @P0 BRA `(.L_x_14601) ;  /* 0x0000006800f80947 */ /* 0x000fea0003800000 */
[----:B------:R-:W1:Y:S01]  /*1aec0*/  S2R R6, SR_TID.X ;  /* 0x0000000000067919 */ /* 0x000e620000002100 */
[----:B------:R-:W2:Y:S01]  /*1aed0*/  S2UR UR5, SR_CgaCtaId ;  /* 0x00000000000579c3 */ /* 0x000ea20000008800 */
[----:B------:R-:W-:Y:S01]  /*1aee0*/  UMOV UR4, 0x400 ;  /* 0x0000040000047882 */ /* 0x000fe20000000000 */
[----:B------:R-:W-:Y:S01]  /*1aef0*/  BSSY B8, `(.L_x_14601) ;  /* 0x00006ba000087945 */ /* 0x000fe20003800000 */
[----:B------:R-:W-:Y:S01]  /*1af00*/  STL [R1+0x40], RZ ;  /* 0x000040ff01007387 */ /* 0x000fe20000100800 */
        /* <DEDUP_REMOVED lines=9> */
[----:B------:R-:W-:Y:S01]  /*1afa0*/  LOP3.LUT R2, R0, 0x1f8, RZ, 0xc0, !PT ;  /* 0x000001f800027812 */ /* 0x000fe200078ec0ff */
[----:B------:R-:W-:-:S03]  /*1afb0*/  IMAD.MOV.U32 R0, RZ, RZ, 0x1 ;  /* 0x00000001ff007424 */ /* 0x000fc600078e00ff */
[----:B------:R-:W-:Y:S02]  /*1afc0*/  LOP3.LUT R2, R2, 0x38, R6, 0x78, !PT ;  /* 0x0000003802027812 */ /* 0x000fe400078e7806 */
[----:B------:R0:W-:Y:S02]  /*1afd0*/  STL [R1+0x4], R0 ;  /* 0x0000040001007387 */ /* 0x0001e40000100800 */
[----:B------:R-:W-:Y:S01]  /*1afe0*/  LOP3.LUT R4, R2, 0x200, R3, 0xf8, !PT ;  /* 0x0000020002047812 */ /* 0x000fe200078ef803 */
[----:B------:R-:W-:Y:S01]  /*1aff0*/  IMAD.SHL.U32 R2, R6, 0x10, RZ ;  /* 0x0000001006027824 */ /* 0x000fe200078e00ff */
[----:B------:R-:W-:Y:S01]  /*1b000*/  SHF.R.U32.HI R3, RZ, 0x3, R5 ;  /* 0x00000003ff037819 */ /* 0x000fe20000011605 */
[----:B------:R-:W-:-:S03]  /*1b010*/  IMAD.MOV.U32 R5, RZ, RZ, 0x1 ;  /* 0x00000001ff057424 */ /* 0x000fc600078e00ff */
[----:B------:R-:W-:Y:S01]  /*1b020*/  LOP3.LUT R2, R2, 0x70, RZ, 0xc0, !PT ;  /* 0x0000007002027812 */ /* 0x000fe200078ec0ff */
[----:B0-----:R-:W-:Y:S01]  /*1b030*/  IMAD R0, R4, 0x2, R16 ;  /* 0x0000000204007824 */ /* 0x001fe200078e0210 */
[----:B------:R0:W-:Y:S02]  /*1b040*/  STL [R1], R5 ;  /* 0x0000000501007387 */ /* 0x0001e40000100800 */
[----:B------:R-:W-:Y:S02]  /*1b050*/  LOP3.LUT R2, R3, R2, RZ, 0xfc, !PT ;  /* 0x0000000203027212 */ /* 0x000fe400078efcff */
[----:B------:R0:W-:Y:S05]  /*1b060*/  STL [R1+0x24], R0 ;  /* 0x0000240001007387 */ /* 0x0001ea0000100800 */
.L_x_14714:
[----:B------:R-:W-:Y:S05]  /*1b070*/  YIELD ;  /* 0x0000000000007946 */ /* 0x000fea0003800000 */
[----:B------:R-:W-:Y:S01]  /*1b080*/  ULDC.64 UR4, c[0x0][0xa28] ;  /* 0x00028a0000047ab9 */ /* 0x000fe20000000a00 */
[----:B------:R-:W-:Y:S01]  /*1b090*/  MOV R10, RZ ;  /* 0x000000ff000a7202 */ /* 0x000fe20000000f00 */
[----:B0-----:R-:W0:Y:S01]  /*1b0a0*/  LDC.64 R4, c[0x0][0xa00] ;  /* 0x00028000ff047b82 */ /* 0x001e220000000a00 */
[----:B------:R-:W-:Y:S01]  /*1b0b0*/  ISETP.NE.U32.AND P0, PT, RZ, UR4, PT ;  /* 0x00000004ff007c0c */ /* 0x000fe2000bf05070 */
[----:B------:R-:W-:Y:S01]  /*1b0c0*/  IMAD.MOV.U32 R0, RZ, RZ, RZ ;  /* 0x000000ffff007224 */ /* 0x000fe200078e00ff */
[----:B------:R-:W-:-:S02]  /*1b0d0*/  ULDC.64 UR6, c[0x0][0xa10] ;  /* 0x0002840000067ab9 */ /* 0x000fc40000000a00 */
[----:B------:R-:W-:Y:S01]  /*1b0e0*/  ISETP.NE.AND.EX P0, PT, RZ, UR5, PT, P0 ;  /* 0x00000005ff007c0c */ /* 0x000fe2000bf05300 */
[----:B------:R-:W-:-:S12]  /*1b0f0*/  ULDC.64 UR4, c[0x0][0xa18] ;  /* 0x0002860000047ab9 */ /* 0x000fd80000000a00 */
[----:B-1----:R-:W1:Y:S02]  /*1b100*/  @P0 LDC.64 R2, c[0x0][0xa28] ;  /* 0x00028a00ff020b82 */ /* 0x002e640000000a00 */
        /* <DEDUP_REMOVED lines=40> */
.L_x_14602:
[----:B------:R-:W-:Y:S01]  /*1b390*/  ULDC.64 UR4, c[0x0][0xa20] ;  /* 0x0002880000047ab9 */ /* 0x000fe20000000a00 */
[C---:B0-----:R-:W-:Y:S02]  /*1b3a0*/  LOP3.LUT R0, R26.reuse, 0xff000000, RZ, 0xc0, !PT ;  /* 0xff0000001a007812 */ /* 0x041fe400078ec0ff */
[----:B------:R-:W-:Y:S02]  /*1b3b0*/  ISETP.NE.U32.AND P0, PT, RZ, UR4, PT ;  /* 0x00000004ff007c0c */ /* 0x000fe4000bf05070 */
[----:B------:R-:W-:Y:S02]  /*1b3c0*/  SHF.R.U32.HI R0, RZ, 0x8, R0 ;  /* 0x00000008ff007819 */ /* 0x000fe40000011600 */
[----:B------:R-:W-:Y:S02]  /*1b3d0*/  ISETP.NE.AND.EX P0, PT, RZ, UR5, PT, P0 ;  /* 0x00000005ff007c0c */ /* 0x000fe4000bf05300 */
[C---:B------:R-:W-:Y:S02]  /*1b3e0*/  LOP3.LUT R4, R26.reuse, 0xff0000, RZ, 0xc0, !PT ;  /* 0x00ff00001a047812 */ /* 0x040fe400078ec0ff */
[----:B------:R-:W-:-:S02]  /*1b3f0*/  LOP3.LUT R17, R26, 0xffff, RZ, 0xc0, !PT ;  /* 0x0000ffff1a117812 */ /* 0x000fc400078ec0ff */
[----:B------:R-:W-:-:S07]  /*1b400*/  LEA.HI R0, R4, R0, RZ, 0x10 ;  /* 0x0000000004007211 */ /* 0x000fce00078f80ff */
[----:B------:R-:W-:Y:S05]  /*1b410*/  @!P0 BRA `(.L_x_14603) ;  /* 0x0000000000108947 */ /* 0x000fea0003800000 */
[----:B------:R-:W0:Y:S02]  /*1b420*/  LDC.64 R4, c[0x0][0xa20] ;  /* 0x00028800ff047b82 */ /* 0x000e240000000a00 */
[----:B0-----:R-:W-:-:S05]  /*1b430*/  IMAD.WIDE R4, R27, 0x4, R4 ;  /* 0x000000041b047825 */ /* 0x001fca00078e0204 */
[----:B------:R0:W5:Y:S01]  /*1b440*/  LDG.E R7, desc[UR42][R4.64] ;  /* 0x0000002a04077981 */ /* 0x000162000c1e1900 */
[----:B------:R-:W-:Y:S05]  /*1b450*/  BRA `(.L_x_14604) ;  /* 0x0000000000247947 */ /* 0x000fea0003800000 */
.L_x_14603:
        /* <DEDUP_REMOVED lines=9> */
.L_x_14604:
[----:B0-----:R-:W2:Y:S04]  /*1b4f0*/  @P1 LDG.E R4, desc[UR42][R2.64] ;  /* 0x0000002a02041981 */ /* 0x001ea8000c1e1900 */
[----:B------:R0:W2:Y:S01]  /*1b500*/  @P1 LDG.E R5, desc[UR42][R2.64+0x4] ;  /* 0x0000042a02051981 */ /* 0x0000a2000c1e1900 */
[----:B------:R-:W-:Y:S02]  /*1b510*/  IMAD R25, R25, 0xc0, RZ ;  /* 0x000000c019197824 */ /* 0x000fe400078e02ff */
[----:B-----5:R-:W-:-:S03]  /*1b520*/  IMAD.IADD R7, R7, 0x1, -R10 ;  /* 0x0000000107077824 */ /* 0x020fc600078e0a0a */
[----:B------:R-:W-:Y:S01]  /*1b530*/  IADD3 R9, R25, 0xbf, RZ ;  /* 0x000000bf19097810 */ /* 0x000fe20007ffe0ff */
[----:B0-----:R-:W0:Y:S02]  /*1b540*/  LDC R2, c[0x0][0x448] ;  /* 0x00011200ff027b82 */ /* 0x001e240000000800 */
[----:B0-----:R-:W-:-:S13]  /*1b550*/  ISETP.NE.AND P2, PT, R2, 0x1, PT ;  /* 0x000000010200780c */ /* 0x001fda0003f45270 */
[----:B------:R-:W0:Y:S08]  /*1b560*/  @P2 LDC R3, c[0x0][0x44c] ;  /* 0x00011300ff032b82 */ /* 0x000e300000000800 */
[----:B------:R-:W3:Y:S01]  /*1b570*/  @P2 LDC R2, c[0x0][0x450] ;  /* 0x00011400ff022b82 */ /* 0x000ee20000000800 */
[----:B0-----:R-:W-:-:S05]  /*1b580*/  @P2 IMAD.HI.U32 R3, R9, R3, RZ ;  /* 0x0000000309032227 */ /* 0x001fca00078e00ff */
[----:B---3--:R-:W-:Y:S01]  /*1b590*/  @P2 SHF.R.U32.HI R9, RZ, R2, R3 ;  /* 0x00000002ff092219 */ /* 0x008fe20000011603 */
[----:B--2---:R-:W-:-:S04]  /*1b5a0*/  @P1 IMAD.IADD R8, R5, 0x1, -R4 ;  /* 0x0000000105081824 */ /* 0x004fc800078e0a04 */
[----:B------:R-:W-:-:S04]  /*1b5b0*/  IMAD.IADD R12, R7, 0x1, R8 ;  /* 0x00000001070c7824 */ /* 0x000fc800078e0208 */
[C---:B------:R-:W-:Y:S01]  /*1b5c0*/  VIADD R20, R12.reuse, 0x7f ;  /* 0x0000007f0c147836 */ /* 0x040fe20000000000 */
[----:B------:R0:W-:Y:S01]  /*1b5d0*/  STL [R1+0x14], R12 ;  /* 0x0000140c01007387 */ /* 0x0001e20000100800 */
[----:B------:R-:W-:-:S03]  /*1b5e0*/  IADD3 R10, R12, 0x1, -R13 ;  /* 0x000000010c0a7810 */ /* 0x000fc60007ffe80d */
[----:B------:R-:W-:Y:S02]  /*1b5f0*/  SHF.R.S32.HI R2, RZ, 0x1f, R20 ;  /* 0x0000001fff027819 */ /* 0x000fe40000011414 */
[----:B------:R-:W-:Y:S02]  /*1b600*/  IMAD.IADD R9, R10, 0x1, R9 ;  /* 0x000000010a097824 */ /* 0x000fe400078e0209 */
        /* <DEDUP_REMOVED lines=17> */
.L_x_14607:
[----:B------:R-:W-:-:S13]  /*1b720*/  ISETP.NE.AND P0, PT, R3, 0x1, PT ;  /* 0x000000010300780c */ /* 0x000fda0003f05270 */
[----:B------:R-:W0:Y:S02]  /*1b730*/  @P0 LDC.64 R4, c[0x0][0x9e8] ;  /* 0x00027a00ff040b82 */ /* 0x000e240000000a00 */
[----:B0-----:R-:W-:-:S05]  /*1b740*/  @P0 IMAD.HI.U32 R4, R11, R4, RZ ;  /* 0x000000040b040227 */ /* 0x001fca00078e00ff */
[----:B------:R-:W-:-:S07]  /*1b750*/  @P0 SHF.R.U32.HI R11, RZ, R5, R4 ;  /* 0x00000005ff0b0219 */ /* 0x000fce0000011604 */
.L_x_14608:
[----:B------:R-:W-:Y:S05]  /*1b760*/  BSYNC B0 ;  /* 0x0000000000007941 */ /* 0x000fea0003800000 */
.L_x_14606:
[----:B------:R-:W-:-:S05]  /*1b770*/  IMAD R11, R11, R3, R3 ;  /* 0x000000030b0b7224 */ /* 0x000fca00078e0203 */
[----:B------:R-:W-:-:S07]  /*1b780*/  VIMNMX R2, R2, R11, PT ;  /* 0x0000000b02027248 */ /* 0x000fce0003fe0100 */
.L_x_14605:
[----:B------:R-:W0:Y:S01]  /*1b790*/  @P2 LDC R9, c[0x0][0x44c] ;  /* 0x00011300ff092b82 */ /* 0x000e220000000800 */
[----:B------:R-:W-:Y:S01]  /*1b7a0*/  VIADD R2, R2, 0x7f ;  /* 0x0000007f02027836 */ /* 0x000fe20000000000 */
[----:B------:R-:W-:Y:S01]  /*1b7b0*/  IADD3 R19, R12, -R13, RZ ;  /* 0x8000000d0c137210 */ /* 0x000fe20007ffe0ff */
[----:B------:R-:W-:Y:S01]  /*1b7c0*/  IMAD.MOV.U32 R4, RZ, RZ, R25 ;  /* 0x000000ffff047224 */ /* 0x000fe200078e0019 */
[----:B------:R-:W-:-:S04]  /*1b7d0*/  ULDC UR4, c[0x0][0x9dc] ;  /* 0x0002770000047ab9 */ /* 0x000fc80000000800 */
[----:B------:R-:W2:Y:S01]  /*1b7e0*/  @P2 LDC R5, c[0x0][0x450] ;  /* 0x00011400ff052b82 */ /* 0x000ea20000000800 */
[----:B0-----:R-:W-:-:S05]  /*1b7f0*/  @P2 IMAD.HI.U32 R9, R25, R9, RZ ;  /* 0x0000000919092227 */ /* 0x001fca00078e00ff */
[----:B--2---:R-:W-:Y:S02]  /*1b800*/  @P2 SHF.R.U32.HI R4, RZ, R5, R9 ;  /* 0x00000005ff042219 */ /* 0x004fe40000011609 */
[----:B------:R-:W-:-:S03]  /*1b810*/  SHF.R.S32.HI R5, RZ, 0x1f, R2 ;  /* 0x0000001fff057819 */ /* 0x000fc60000011402 */
[----:B------:R-:W-:Y:S01]  /*1b820*/  IMAD.IADD R11, R19, 0x1, R4 ;  /* 0x00000001130b7824 */ /* 0x000fe200078e0204 */
[----:B------:R-:W-:-:S03]  /*1b830*/  LEA.HI R5, R5, R2, RZ, 0x7 ;  /* 0x0000000205057211 */ /* 0x000fc600078f38ff */
[----:B------:R-:W-:Y:S01]  /*1b840*/  VIADD R2, R11, -UR4 ;  /* 0x800000040b027c36 */ /* 0x000fe20008000000 */
        /* <DEDUP_REMOVED lines=13> */
.L_x_14611:
[----:B------:R-:W-:-:S13]  /*1b920*/  ISETP.NE.AND P0, PT, R3, 0x1, PT ;  /* 0x000000010300780c */ /* 0x000fda0003f05270 */
[----:B------:R-:W0:Y:S02]  /*1b930*/  @P0 LDC.64 R4, c[0x0][0x9e8] ;  /* 0x00027a00ff040b82 */ /* 0x000e240000000a00 */
[----:B0-----:R-:W-:-:S05]  /*1b940*/  @P0 IMAD.HI.U32 R4, R11, R4, RZ ;  /* 0x000000040b040227 */ /* 0x001fca00078e00ff */
[----:B------:R-:W-:-:S07]  /*1b950*/  @P0 SHF.R.U32.HI R11, RZ, R5, R4 ;  /* 0x00000005ff0b0219 */ /* 0x000fce0000011604 */
.L_x_14612:
[----:B------:R-:W-:Y:S05]  /*1b960*/  BSYNC B0 ;  /* 0x0000000000007941 */ /* 0x000fea0003800000 */
.L_x_14610:
[----:B------:R-:W-:-:S05]  /*1b970*/  IMAD R3, R11, R3, RZ ;  /* 0x000000030b037224 */ /* 0x000fca00078e02ff */
[----:B------:R-:W-:-:S07]  /*1b980*/  VIMNMX R2, R2, R3, !PT ;  /* 0x0000000302027248 */ /* 0x000fce0007fe0100 */
.L_x_14609:
        /* <DEDUP_REMOVED lines=40> */
.L_x_14614:
[----:B------:R-:W-:Y:S05]  /*1bc10*/  BSYNC B0 ;  /* 0x0000000000007941 */ /* 0x000fea0003800000 */
.L_x_14613:
        /* <DEDUP_REMOVED lines=24> */
.L_x_14808:
[----:B--2---:R-:W-:Y:S02]  /*1bda0*/  ISETP.NE.AND P0, PT, R14, RZ, PT ;  /* 0x000000ff0e00720c */ /* 0x004fe40003f05270 */
[----:B------:R-:W-:-:S11]  /*1bdb0*/  PLOP3.LUT P6, PT, PT, PT, PT, 0x8, 0x0 ;  /* 0x000000000000781c */ /* 0x000fd60003fce170 */
[----:B------:R-:W-:Y:S05]  /*1bdc0*/  @P0 BRA `(.L_x_14618) ;  /* 0x00000000000c0947 */ /* 0x000fea0003800000 */
[----:B------:R-:W-:-:S03]  /*1bdd0*/  UMOV UR4, 0xffffffff ;  /* 0xffffffff00047882 */ /* 0x000fc60000000000 */
[----:B------:R-:W-:Y:S05]  /*1bde0*/  BRA.DIV UR4, `(.L_x_14619) ;  /* 0x0000008204347947 */ /* 0x000fea000b800000 */
[----:B------:R-:W-:-:S13]  /*1bdf0*/  ELECT P6, URZ, PT ;  /* 0x00000000003f782f */ /* 0x000fda00038c0000 */
.L_x_14618:
        /* <DEDUP_REMOVED lines=9> */
.L_x_14811:
[----:B------:R-:W-:Y:S05]  /*1be90*/  BSYNC B1 ;  /* 0x0000000000017941 */ /* 0x000fea0003800000 */
.L_x_14620:
[----:B------:R-:W-:Y:S04]  /*1bea0*/  BSSY B1, `(.L_x_14622) ;  /* 0x0000050000017945 */ /* 0x000fe80003800000 */
[----:B------:R-:W-:Y:S05]  /*1beb0*/  @!P6 BRA `(.L_x_14623) ;  /* 0x000000040038e947 */ /* 0x000fea0003800000 */
[----:B------:R-:W2:Y:S01]  /*1bec0*/  LDL R7, [R1+0x4] ;  /* 0x0000040001077983 */ /* 0x000ea20000100800 */
[----:B0-----:R-:W-:Y:S01]  /*1bed0*/  LEA R5, R29, R16, 0x3 ;  /* 0x000000101d057211 */ /* 0x001fe200078e18ff */
[----:B------:R-:W0:Y:S01]  /*1bee0*/  S2R R8, SR_TID.X ;  /* 0x0000000000087919 */ /* 0x000e220000002100 */
[----:B------:R-:W-:Y:S01]  /*1bef0*/  BSSY B2, `(.L_x_14624) ;  /* 0x0000006000027945 */ /* 0x000fe20003800000 */
[----:B0-----:R-:W-:-:S04]  /*1bf00*/  LOP3.LUT R8, R8, 0x7f, RZ, 0xc0, !PT ;  /* 0x0000007f08087812 */ /* 0x001fc800078ec0ff */
[----:B------:R-:W-:Y:S02]  /*1bf10*/  ISETP.NE.AND P1, PT, R8, RZ, PT ;  /* 0x000000ff0800720c */ /* 0x000fe40003f25270 */
[----:B--2---:R-:W-:-:S04]  /*1bf20*/  SHF.L.U32 R7, R7, 0x1f, RZ ;  /* 0x0000001f07077819 */ /* 0x004fc800000006ff */
[----:B------:R-:W0:Y:S02]  /*1bf30*/  SYNCS.PHASECHK.TRANS64.TRYWAIT P0, [R5+URZ+0x168a0], R7 ;  /* 0x0168a007050075a7 */ /* 0x000e24000800017f */
[----:B0-----:R-:W-:Y:S05]  /*1bf40*/  @!P0 BRA `(.L_x_14625) ;  /* 0x0000008000108947 */ /* 0x001fea0003800000 */
.L_x_14812:
[----:B------:R-:W-:Y:S05]  /*1bf50*/  BSYNC B2 ;  /* 0x0000000000027941 */ /* 0x000fea0003800000 */
.L_x_14624:
        /* <DEDUP_REMOVED lines=9> */
.L_x_14627:
[----:B------:R-:W-:Y:S05]  /*1bff0*/  BSYNC B2 ;  /* 0x0000000000027941 */ /* 0x000fea0003800000 */
.L_x_14626:
[----:B-1----:R-:W-:Y:S01]  /*1c000*/  IMAD.MOV.U32 R13, RZ, RZ, RZ ;  /* 0x000000ffff0d7224 */ /* 0x002fe200078e00ff */
        /* <DEDUP_REMOVED lines=9> */
[----:B------:R-:W-:Y:S01]  /*1c0a0*/  IMAD.SHL.U32 R12, R29, 0x2000, RZ ;  /* 0x000020001d0c7824 */ /* 0x000fe200078e00ff */
[----:B------:R-:W-:Y:S01]  /*1c0b0*/  UMOV UR7, 0x12f00000 ;  /* 0x12f0000000077882 */ /* 0x000fe20000000000 */
[----:B------:R-:W-:-:S08]  /*1c0c0*/  VIADD R11, R5, 0x16890 ;  /* 0x00016890050b7836 */ /* 0x000fd00000000000 */
.L_x_14628:
        /* <DEDUP_REMOVED lines=13> */
.L_x_14813:
[----:B------:R-:W-:Y:S05]  /*1c1a0*/  BSYNC B2 ;  /* 0x0000000000027941 */ /* 0x000fea0003800000 */
.L_x_14629:
        /* <DEDUP_REMOVED lines=11> */
.L_x_14632:
[----:B------:R-:W-:Y:S05]  /*1c260*/  BSYNC B2 ;  /* 0x0000000000027941 */ /* 0x000fea0003800000 */
.L_x_14631:
        /* <DEDUP_REMOVED lines=9> */
.L_x_14633:
        /* <DEDUP_REMOVED lines=10> */
.L_x_14623:
[----:B------:R-:W-:Y:S05]  /*1c3a0*/  BSYNC B1 ;  /* 0x0000000000017941 */ /* 0x000fea0003800000 */
.L_x_14622:
        /* <DEDUP_REMOVED lines=11> */
.L_x_14646:
[----:B------:R-:W-:Y:S05]  /*1c460*/  YIELD ;  /* 0x0000000000007946 */ /* 0x000fea0003800000 */
[----:B------:R-:W-:Y:S04]  /*1c470*/  BSSY B1, `(.L_x_14634) ;  /* 0x000004d000017945 */ /* 0x000fe80003800000 */
[----:B--2---:R-:W-:Y:S05]  /*1c480*/  @!P6 BRA `(.L_x_14635) ;  /* 0x00000004002ce947 */ /* 0x004fea0003800000 */
[----:B0-----:R-:W2:Y:S01]  /*1c490*/  LDL R7, [R1+0x4] ;  /* 0x0000040001077983 */ /* 0x001ea20000100800 */
[----:B------:R-:W0:Y:S02]  /*1c4a0*/  S2R R5, SR_TID.X ;  /* 0x0000000000057919 */ /* 0x000e240000002100 */
[----:B0-----:R-:W-:Y:S01]  /*1c4b0*/  LOP3.LUT R8, R5, 0x7f, RZ, 0xc0, !PT ;  /* 0x0000007f05087812 */ /* 0x001fe200078ec0ff */
[----:B------:R-:W-:Y:S01]  /*1c4c0*/  IMAD R5, R29, 0x8, R16 ;  /* 0x000000081d057824 */ /* 0x000fe200078e0210 */
[----:B------:R-:W-:Y:S02]  /*1c4d0*/  BSSY B2, `(.L_x_14636) ;  /* 0x0000005000027945 */ /* 0x000fe40003800000 */
[----:B------:R-:W-:Y:S02]  /*1c4e0*/  ISETP.NE.AND P2, PT, R8, RZ, PT ;  /* 0x000000ff0800720c */ /* 0x000fe40003f45270 */
[----:B--2---:R-:W-:-:S04]  /*1c4f0*/  SHF.L.U32 R7, R7, 0x1f, RZ ;  /* 0x0000001f07077819 */ /* 0x004fc800000006ff */
[----:B------:R-:W0:Y:S02]  /*1c500*/  SYNCS.PHASECHK.TRANS64.TRYWAIT P1, [R5+URZ+0x168a0], R7 ;  /* 0x0168a007050075a7 */ /* 0x000e24000802017f */
[----:B0-----:R-:W-:Y:S05]  /*1c510*/  @!P1 BRA `(.L_x_14637) ;  /* 0x0000007800c49947 */ /* 0x001fea0003800000 */
.L_x_14814:
[----:B------:R-:W-:Y:S05]  /*1c520*/  BSYNC B2 ;  /* 0x0000000000027941 */ /* 0x000fea0003800000 */
.L_x_14636:
        /* <DEDUP_REMOVED lines=9> */
.L_x_14639:
[----:B------:R-:W-:Y:S05]  /*1c5c0*/  BSYNC B2 ;  /* 0x0000000000027941 */ /* 0x000fea0003800000 */
.L_x_14638:
[----:B-1----:R-:W-:Y:S01]  /*1c5d0*/  IMAD.MOV.U32 R13, RZ, RZ, RZ ;  /* 0x000000ffff0d7224 */ /* 0x002fe200078e00ff */
[----:B------:R-:W-:Y:S01]  /*1c5e0*/  LEA R8, R29, R16, 0xe ;  /* 0x000000101d087211 */ /* 0x000fe200078e70ff */
        /* <DEDUP_REMOVED lines=9> */
.L_x_14640:
        /* <DEDUP_REMOVED lines=13> */
.L_x_14815:
[----:B------:R-:W-:Y:S05]  /*1c750*/  BSYNC B2 ;  /* 0x0000000000027941 */ /* 0x000fea0003800000 */
.L_x_14641:
        /* <DEDUP_REMOVED lines=11> */
.L_x_14644:
[----:B------:R-:W-:Y:S05]  /*1c810*/  BSYNC B2 ;  /* 0x0000000000027941 */ /* 0x000fea0003800000 */
.L_x_14643:
        /* <DEDUP_REMOVED lines=8> */
.L_x_14645:
        /* <DEDUP_REMOVED lines=10> */
.L_x_14635:
[----:B------:R-:W-:Y:S05]  /*1c940*/  BSYNC B1 ;  /* 0x0000000000017941 */ /* 0x000fea0003800000 */
.L_x_14634:
[----:B0-----:R-:W2:Y:S01]  /*1c950*/  LDL.LU R7, [R1+0x4] ;  /* 0x0000040001077983 */ /* 0x001ea20000300800 */
        /* <DEDUP_REMOVED lines=9> */
.L_x_14616:
[----:B------:R-:W-:Y:S05]  /*1c9f0*/  BSYNC B0 ;  /* 0x0000000000007941 */ /* 0x000fea0003800000 */
.L_x_14615:
        /* <DEDUP_REMOVED lines=16> */
[----:B------:R-:W-:-:S11]  /*1cb00*/  VIADD R6, R10, 0xffffffff ;  /* 0xffffffff0a067836 */ /* 0x000fd60000000000 */
[----:B------:R-:W-:Y:S05]  /*1cb10*/  @P0 BRA `(.L_x_14649) ;  /* 0x00000000001c0947 */ /* 0x000fea0003800000 */
[----:B------:R-:W-:Y:S01]  /*1cb20*/  ISETP.NE.AND P0, PT, R3, 0x1, PT ;  /* 0x000000010300780c */ /* 0x000fe20003f05270 */
[----:B------:R-:W-:-:S12]  /*1cb30*/  IMAD.MOV R6, RZ, RZ, -R10 ;  /* 0x000000ffff067224 */ /* 0x000fd800078e0a0a */
[----:B------:R-:W3:Y:S02]  /*1cb40*/  @P0 LDC.64 R4, c[0x0][0x9e8] ;  /* 0x00027a00ff040b82 */ /* 0x000ee40000000a00 */
[----:B---3--:R-:W-:-:S05]  /*1cb50*/  @P0 IMAD.HI.U32 R4, R6, R4, RZ ;  /* 0x0000000406040227 */ /* 0x008fca00078e00ff */
[----:B------:R-:W-:-:S04]  /*1cb60*/  @P0 SHF.R.U32.HI R6, RZ, R5, R4 ;  /* 0x00000005ff060219 */ /* 0x000fc80000011604 */
[----:B------:R-:W-:Y:S01]  /*1cb70*/  LOP3.LUT R6, RZ, R6, RZ, 0x33, !PT ;  /* 0x00000006ff067212 */ /* 0x000fe200078e33ff */
[----:B------:R-:W-:Y:S06]  /*1cb80*/  BRA `(.L_x_14650) ;  /* 0x0000000000107947 */ /* 0x000fec0003800000 */
.L_x_14649:
[----:B------:R-:W-:-:S13]  /*1cb90*/  ISETP.NE.AND P0, PT, R3, 0x1, PT ;  /* 0x000000010300780c */ /* 0x000fda0003f05270 */
[----:B------:R-:W3:Y:S02]  /*1cba0*/  @P0 LDC.64 R4, c[0x0][0x9e8] ;  /* 0x00027a00ff040b82 */ /* 0x000ee40000000a00 */
[----:B---3--:R-:W-:-:S05]  /*1cbb0*/  @P0 IMAD.HI.U32 R4, R6, R4, RZ ;  /* 0x0000000406040227 */ /* 0x008fca00078e00ff */
[----:B------:R-:W-:-:S07]  /*1cbc0*/  @P0 SHF.R.U32.HI R6, RZ, R5, R4 ;  /* 0x00000005ff060219 */ /* 0x000fce0000011604 */
.L_x_14650:
[----:B------:R-:W-:Y:S05]  /*1cbd0*/  BSYNC B0 ;  /* 0x0000000000007941 */ /* 0x000fea0003800000 */
.L_x_14648:
[----:B------:R-:W-:-:S05]  /*1cbe0*/  IMAD R6, R6, R3, R3 ;  /* 0x0000000306067224 */ /* 0x000fca00078e0203 */
[----:B------:R-:W-:-:S07]  /*1cbf0*/  VIMNMX R2, R2, R6, PT ;  /* 0x0000000602027248 */ /* 0x000fce0003fe0100 */
.L_x_14647:
[----:B------:R-:W-:Y:S01]  /*1cc00*/  VIADD R2, R2, 0x7f ;  /* 0x0000007f02027836 */ /* 0x000fe20000000000 */
[----:B------:R-:W-:Y:S01]  /*1cc10*/  ULDC UR4, c[0x0][0x9dc] ;  /* 0x0002770000047ab9 */ /* 0x000fe20000000800 */
[----:B------:R-:W-:-:S03]  /*1cc20*/  IMAD.MOV.U32 R5, RZ, RZ, R25 ;  /* 0x000000ffff057224 */ /* 0x000fc600078e0019 */
[----:B------:R-:W-:-:S04]  /*1cc30*/  SHF.R.S32.HI R4, RZ, 0x1f, R2 ;  /* 0x0000001fff047819 */ /* 0x000fc80000011402 */
[----:B------:R-:W-:Y:S02]  /*1cc40*/  LEA.HI R4, R4, R2, RZ, 0x7 ;  /* 0x0000000204047211 */ /* 0x000fe400078f38ff */
[----:B------:R-:W3:Y:S02]  /*1cc50*/  @P1 LDC R2, c[0x0][0x450] ;  /* 0x00011400ff021b82 */ /* 0x000ee40000000800 */
[----:B------:R-:W-:-:S04]  /*1cc60*/  SHF.R.S32.HI R4, RZ, 0x7, R4 ;  /* 0x00000007ff047819 */ /* 0x000fc80000011404 */
[----:B------:R-:W-:Y:S02]  /*1cc70*/  VIMNMX R20, R20, R4, PT ;  /* 0x0000000414147248 */ /* 0x000fe40003fe0100 */
[----:B------:R-:W4:Y:S02]  /*1cc80*/  @P1 LDC R4, c[0x0][0x44c] ;  /* 0x00011300ff041b82 */ /* 0x000f240000000800 */
[----:B----4-:R-:W-:-:S05]  /*1cc90*/  @P1 IMAD.HI.U32 R4, R25, R4, RZ ;  /* 0x0000000419041227 */ /* 0x010fca00078e00ff */
        /* <DEDUP_REMOVED lines=9> */
[----:B------:R-:W3:Y:S02]  /*1cd30*/  @P0 LDC.64 R4, c[0x0][0x9e8] ;  /* 0x00027a00ff040b82 */ /* 0x000ee40000000a00 */
[----:B---3--:R-:W-:-:S05]  /*1cd40*/  @P0 IMAD.HI.U32 R4, R6, R4, RZ ;  /* 0x0000000406040227 */ /* 0x008fca00078e00ff */
[----:B------:R-:W-:-:S04]  /*1cd50*/  @P0 SHF.R.U32.HI R6, RZ, R5, R4 ;  /* 0x00000005ff060219 */ /* 0x000fc80000011604 */
[----:B------:R-:W-:Y:S01]  /*1cd60*/  LOP3.LUT R6, RZ, R6, RZ, 0x33, !PT ;  /* 0x00000006ff067212 */ /* 0x000fe200078e33ff */
[----:B------:R-:W-:Y:S06]  /*1cd70*/  BRA `(.L_x_14654) ;  /* 0x0000000000107947 */ /* 0x000fec0003800000 */
.L_x_14653:
[----:B------:R-:W-:-:S13]  /*1cd80*/  ISETP.NE.AND P0, PT, R3, 0x1, PT ;  /* 0x000000010300780c */ /* 0x000fda0003f05270 */
[----:B------:R-:W3:Y:S02]  /*1cd90*/  @P0 LDC.64 R4, c[0x0][0x9e8] ;  /* 0x00027a00ff040b82 */ /* 0x000ee40000000a00 */
[----:B---3--:R-:W-:-:S05]  /*1cda0*/  @P0 IMAD.HI.U32 R4, R6, R4, RZ ;  /* 0x0000000406040227 */ /* 0x008fca00078e00ff */
[----:B------:R-:W-:-:S07]  /*1cdb0*/  @P0 SHF.R.U32.HI R6, RZ, R5, R4 ;  /* 0x00000005ff060219 */ /* 0x000fce0000011604 */
.L_x_14654:
[----:B------:R-:W-:Y:S05]  /*1cdc0*/  BSYNC B0 ;  /* 0x0000000000007941 */ /* 0x000fea0003800000 */
.L_x_14652:
[----:B------:R-:W-:-:S05]  /*1cdd0*/  IMAD R3, R6, R3, RZ ;  /* 0x0000000306037224 */ /* 0x000fca00078e02ff */
[----:B------:R-:W-:-:S07]  /*1cde0*/  VIMNMX R2, R2, R3, !PT ;  /* 0x0000000302027248 */ /* 0x000fce0007fe0100 */
.L_x_14651:
[----:B------:R-:W-:Y:S01]  /*1cdf0*/  ISETP.NE.AND P1, PT, R0, RZ, PT ;  /* 0x000000ff0000720c */ /* 0x000fe20003f25270 */
[----:B------:R-:W-:Y:S01]  /*1ce00*/  BSSY B0, `(.L_x_14655) ;  /* 0x0000024000007945 */ /* 0x000fe20003800000 */
[----:B------:R-:W-:-:S04]  /*1ce10*/  SHF.R.S32.HI R3, RZ, 0x1f, R2 ;  /* 0x0000001fff037819 */ /* 0x000fc80000011402 */
[----:B------:R-:W-:Y:S02]  /*1ce20*/  LEA.HI R3, R3, R2, RZ, 0x7 ;  /* 0x0000000203037211 */ /* 0x000fe400078f38ff */
[----:B------:R-:W-:Y:S02]  /*1ce30*/  MOV R2, RZ ;  /* 0x000000ff00027202 */ /* 0x000fe40000000f00 */
[----:B------:R-:W-:-:S03]  /*1ce40*/  SHF.R.S32.HI R3, RZ, 0x7, R3 ;  /* 0x00000007ff037819 */ /* 0x000fc60000011403 */
[----:B------:R-:W3:Y:S01]  /*1ce50*/  @!P1 LDC R0, c[0x0][0x9f0] ;  /* 0x00027c00ff009b82 */ /* 0x000ee20000000800 */
[----:B------:R-:W-:-:S04]  /*1ce60*/  VIMNMX R4, RZ, R3, !PT ;  /* 0x00000003ff047248 */ /* 0x000fc80007fe0100 */
[----:B------:R-:W-:-:S13]  /*1ce70*/  ISETP.GT.AND P0, PT, R20, R4, PT ;  /* 0x000000041400720c */ /* 0x000fda0003f04270 */
[----:B------:R-:W-:Y:S05]  /*1ce80*/  @!P0 BRA `(.L_x_14656) ;  /* 0x00000000006c8947 */ /* 0x000fea0003800000 */
[-C--:B---3--:R-:W-:Y:S02]  /*1ce90*/  IABS R5, R0.reuse ;  /* 0x0000000000057213 */ /* 0x088fe40000000000 */
[----:B0-2---:R-:W-:Y:S02]  /*1cea0*/  IABS R7, R0 ;  /* 0x0000000000077213 */ /* 0x005fe40000000000 */
[----:B------:R-:W0:Y:S03]  /*1ceb0*/  I2F.RP R2, R5 ;  /* 0x0000000500027306 */ /* 0x000e260000209400 */
[----:B------:R-:W-:-:S05]  /*1cec0*/  IMAD.MOV R7, RZ, RZ, -R7 ;  /* 0x000000ffff077224 */ /* 0x000fca00078e0a07 */
[----:B0-----:R-:W0:Y:S02]  /*1ced0*/  MUFU.RCP R2, R2 ;  /* 0x0000000200027308 */ /* 0x001e240000001000 */
[----:B0-----:R-:W-:-:S06]  /*1cee0*/  VIADD R2, R2, 0xffffffe ;  /* 0x0ffffffe02027836 */ /* 0x001fcc0000000000 */
        /* <DEDUP_REMOVED lines=21> */
.L_x_14656:
[----:B------:R-:W-:Y:S05]  /*1d040*/  BSYNC B0 ;  /* 0x0000000000007941 */ /* 0x000fea0003800000 */
.L_x_14655:
[-C--:B---3--:R-:W-:Y:S01]  /*1d050*/  IMAD R0, R18, R2.reuse, R4 ;  /* 0x0000000212007224 */ /* 0x088fe200078e0204 */
        /* <DEDUP_REMOVED lines=19> */
[----:B0-2---:R-:W0:Y:S01]  /*1d190*/  POPC R7, R4 ;  /* 0x0000000400077309 */ /* 0x005e220000000000 */
[----:B---3--:R-:W0:Y:S02]  /*1d1a0*/  SHFL.IDX PT, R0, R3, R0, 0x1f ;  /* 0x00001f0003007589 */ /* 0x008e2400000e0000 */
[----:B0-----:R-:W-:Y:S01]  /*1d1b0*/  IADD3 R24, R0, UR36, R7 ;  /* 0x0000002400187c10 */ /* 0x001fe2000fffe007 */
[----:B------:R-:W-:Y:S06]  /*1d1c0*/  BRA `(.L_x_14659) ;  /* 0x00000038001c7947 */ /* 0x000fec0003800000 */
.L_x_14658:
        /* <DEDUP_REMOVED lines=9> */
[----:B-1----:R-:W-:Y:S01]  /*1d260*/  MOV R13, RZ ;  /* 0x000000ff000d7202 */ /* 0x002fe20000000f00 */
[----:B------:R-:W1:Y:S01]  /*1d270*/  LDC.64 R2, c[0x4][R2] ;  /* 0x0100000002027b82 */ /* 0x000e620000000a00 */
[----:B------:R-:W-:Y:S02]  /*1d280*/  IMAD.U32 R5, RZ, RZ, UR7 ;  /* 0x00000007ff057e24 */ /* 0x000fe4000f8e00ff */
[----:B------:R-:W-:Y:S02]  /*1d290*/  IMAD.U32 R6, RZ, RZ, UR8 ;  /* 0x00000008ff067e24 */ /* 0x000fe4000f8e00ff */
[----:B0-2---:R-:W-:-:S02]  /*1d2a0*/  IMAD.U32 R7, RZ, RZ, UR9 ;  /* 0x00000009ff077e24 */ /* 0x005fc4000f8e00ff */
[----:B------:R-:W-:Y:S02]  /*1d2b0*/  IMAD.U32 R10, RZ, RZ, UR4 ;  /* 0x00000004ff0a7e24 */ /* 0x000fe4000f8e00ff */
[----:B------:R-:W-:Y:S02]  /*1d2c0*/  IMAD.U32 R11, RZ, RZ, UR5 ;  /* 0x00000005ff0b7e24 */ /* 0x000fe4000f8e00ff */
[----:B------:R-:W-:Y:S02]  /*1d2d0*/  IMAD.MOV.U32 R8, RZ, RZ, 0x70 ;  /* 0x00000070ff087424 */ /* 0x000fe400078e00ff */
[----:B------:R-:W-:-:S07]  /*1d2e0*/  IMAD.MOV.U32 R12, RZ, RZ, 0x1 ;  /* 0x00000001ff0c7424 */ /* 0x000fce00078e00ff */
[----:B------:R-:W-:-:S07]  /*1d2f0*/  LEPC R20, `(.L_x_14661) ;  /* 0x000000001014794e */ /* 0x000fce0000000000 */
[----:B-1----:R-:W-:Y:S05]  /*1d300*/  CALL.ABS.NOINC R2 ;  /* 0x0000000002007343 */ /* 0x002fea0003c00000 */
.L_x_14661:
[----:B------:R-:W-:Y:S05]  /*1d310*/  BSYNC B6 ;  /* 0x0000000000067941 */ /* 0x000fea0003800000 */
.L_x_14660:
        /* <DEDUP_REMOVED lines=10> */
[----:B-1----:R-:W-:Y:S01]  /*1d3c0*/  MOV R13, RZ ;  /* 0x000000ff000d7202 */ /* 0x002fe20000000f00 */
[----:B------:R-:W-:Y:S02]  /*1d3d0*/  IMAD.U32 R5, RZ, RZ, UR7 ;  /* 0x00000007ff057e24 */ /* 0x000fe4000f8e00ff */
[----:B------:R-:W-:Y:S02]  /*1d3e0*/  IMAD.U32 R6, RZ, RZ, UR8 ;  /* 0x00000008ff067e24 */ /* 0x000fe4000f8e00ff */
[----:B0-2---:R-:W-:-:S02]  /*1d3f0*/  IMAD.U32 R7, RZ, RZ, UR9 ;  /* 0x00000009ff077e24 */ /* 0x005fc4000f8e00ff */
[----:B------:R-:W-:Y:S02]  /*1d400*/  IMAD.U32 R10, RZ, RZ, UR4 ;  /* 0x00000004ff0a7e24 */ /* 0x000fe4000f8e00ff */
[----:B------:R-:W-:Y:S02]  /*1d410*/  IMAD.U32 R11, RZ, RZ, UR5 ;  /* 0x00000005ff0b7e24 */ /* 0x000fe4000f8e00ff */
[----:B------:R-:W-:Y:S02]  /*1d420*/  IMAD.MOV.U32 R8, RZ, RZ, 0x70 ;  /* 0x00000070ff087424 */ /* 0x000fe400078e00ff */
[----:B---3--:R-:W-:-:S07]  /*1d430*/  IMAD.MOV.U32 R12, RZ, RZ, 0x1 ;  /* 0x00000001ff0c7424 */ /* 0x008fce00078e00ff */
[----:B------:R-:W-:-:S07]  /*1d440*/  LEPC R20, `(.L_x_14664) ;  /* 0x000000001014794e */ /* 0x000fce0000000000 */
[----:B----4-:R-:W-:Y:S05]  /*1d450*/  CALL.ABS.NOINC R2 ;  /* 0x0000000002007343 */ /* 0x010fea0003c00000 */
.L_x_14664:
        /* <DEDUP_REMOVED lines=15> */
.L_x_14663:
[----:B------:R-:W-:Y:S05]  /*1d550*/  BSYNC B6 ;  /* 0x0000000000067941 */ /* 0x000fea0003800000 */
.L_x_14662:
[----:B------:R-:W-:Y:S01]  /*1d560*/  ULDC.64 UR4, c[0x0][0x9f8] ;  /* 0x00027e0000047ab9 */ /* 0x000fe20000000a00 */
[----:B------:R-:W3:Y:S01]  /*1d570*/  LDL R19, [R1+0x14] ;  /* 0x0000140001137983 */ /* 0x000ee20000100800 */
[----:B------:R-:W-:Y:S01]  /*1d580*/  ISETP.NE.U32.AND P0, PT, RZ, UR4, PT ;  /* 0x00000004ff007c0c */ /* 0x000fe2000bf05070 */
[----:B------:R-:W4:Y:S02]  /*1d590*/  LDC R6, c[0x0][0x430] ;  /* 0x00010c00ff067b82 */ /* 0x000f240000000800 */
[----:B------:R-:W3:Y:S01]  /*1d5a0*/  LDL R18, [R1+0x1c] ;  /* 0x00001c0001127983 */ /* 0x000ee20000100800 */
[----:B------:R-:W-:Y:S02]  /*1d5b0*/  ISETP.NE.AND.EX P0, PT, RZ, UR5, PT, P0 ;  /* 0x00000005ff007c0c */ /* 0x000fe4000bf05300 */
[----:B0-2---:R-:W-:Y:S01]  /*1d5c0*/  MOV R7, R27 ;  /* 0x0000001b00077202 */ /* 0x005fe20000000f00 */
[----:B------:R-:W0:Y:S10]  /*1d5d0*/  S2R R20, SR_TID.X ;  /* 0x0000000000147919 */ /* 0x000e340000002100 */
[----:B------:R-:W2:Y:S02]  /*1d5e0*/  @P0 LDC.64 R2, c[0x0][0x9f8] ;  /* 0x00027e00ff020b82 */ /* 0x000ea40000000a00 */
[----:B--2---:R-:W-:-:S05]  /*1d5f0*/  @P0 IMAD.WIDE R2, R27, 0x4, R2 ;  /* 0x000000041b020825 */ /* 0x004fca00078e0202 */
[----:B------:R2:W3:Y:S01]  /*1d600*/  @P0 LDG.E R7, desc[UR42][R2.64] ;  /* 0x0000002a02070981 */ /* 0x0004e2000c1e1900 */
[----:B----4-:R-:W-:Y:S01]  /*1d610*/  ISETP.NE.AND P1, PT, R6, 0x1, PT ;  /* 0x000000010600780c */ /* 0x010fe20003f25270 */
[----:B------:R-:W-:Y:S01]  /*1d620*/  VIADD R23, R23, 0xffffffff ;  /* 0xffffffff17177836 */ /* 0x000fe20000000000 */
[----:B0-----:R-:W-:Y:S01]  /*1d630*/  LOP3.LUT R20, R20, 0x7f, RZ, 0xc0, !PT ;  /* 0x0000007f14147812 */ /* 0x001fe200078ec0ff */
[----:B------:R-:W0:Y:S02]  /*1d640*/  S2R R21, SR_TID.X ;  /* 0x0000000000157919 */ /* 0x000e240000002100 */
[----:B------:R-:W-:Y:S01]  /*1d650*/  IMAD.SHL.U32 R8, R23, 0x80, RZ ;  /* 0x0000008017087824 */ /* 0x000fe200078e00ff */
[----:B------:R-:W-:-:S07]  /*1d660*/  SHF.R.U32.HI R20, RZ, 0x3, R20 ;  /* 0x00000003ff147819 */ /* 0x000fce0000011614 */
[----:B--2---:R-:W2:Y:S08]  /*1d670*/  @P1 LDC R3, c[0x0][0x434] ;  /* 0x00010d00ff031b82 */ /* 0x004eb00000000800 */
[----:B------:R-:W4:Y:S01]  /*1d680*/  @P1 LDC R2, c[0x0][0x438] ;  /* 0x00010e00ff021b82 */ /* 0x000f220000000800 */
[----:B0-----:R-:W-:-:S05]  /*1d690*/  IMAD.SHL.U32 R21, R21, 0x10, RZ ;  /* 0x0000001015157824 */ /* 0x001fca00078e00ff */
[----:B------:R-:W-:-:S04]  /*1d6a0*/  LOP3.LUT R21, R21, 0x70, RZ, 0xc0, !PT ;  /* 0x0000007015157812 */ /* 0x000fc800078ec0ff */
[----:B------:R-:W-:-:S04]  /*1d6b0*/  LOP3.LUT R0, R8, R20, R21, 0xfe, !PT ;  /* 0x0000001408007212 */ /* 0x000fc800078efe15 */
[C---:B---3--:R-:W-:Y:S01]  /*1d6c0*/  ISETP.GE.AND P0, PT, R0.reuse, R19, PT ;  /* 0x000000130000720c */ /* 0x048fe20003f06270 */
[----:B------:R-:W-:-:S04]  /*1d6d0*/  IMAD.IADD R0, R0, 0x1, R18 ;  /* 0x0000000100007824 */ /* 0x000fc800078e0212 */
[----:B--2---:R-:W-:-:S04]  /*1d6e0*/  @P1 IMAD.HI.U32 R3, R0, R3, RZ ;  /* 0x0000000300031227 */ /* 0x004fc800078e00ff */
[----:B------:R-:W-:Y:S01]  /*1d6f0*/  IMAD.MOV.U32 R4, RZ, RZ, R0 ;  /* 0x000000ffff047224 */ /* 0x000fe200078e0000 */
[----:B----4-:R-:W-:-:S03]  /*1d700*/  @P1 SHF.R.U32.HI R4, RZ, R2, R3 ;  /* 0x00000002ff041219 */ /* 0x010fc60000011603 */
[----:B------:R-:W0:Y:S02]  /*1d710*/  @!P0 LDC.64 R2, c[0x0][0x428] ;  /* 0x00010a00ff028b82 */ /* 0x000e240000000a00 */
[----:B------:R-:W-:-:S04]  /*1d720*/  IMAD.MOV R5, RZ, RZ, -R4 ;  /* 0x000000ffff057224 */ /* 0x000fc800078e0a04 */
[----:B------:R-:W-:Y:S01]  /*1d730*/  IMAD R0, R6, R5, R0 ;  /* 0x0000000506007224 */ /* 0x000fe200078e0200 */
[--C-:B------:R-:W-:Y:S02]  /*1d740*/  @!P0 SHF.R.S32.HI R5, RZ, 0x1f, R4.reuse ;  /* 0x0000001fff058819 */ /* 0x100fe40000011404 */
[----:B------:R-:W-:Y:S01]  /*1d750*/  SHF.R.S32.HI R9, RZ, 0x1f, R7 ;  /* 0x0000001fff097819 */ /* 0x000fe20000011407 */
[-C--:B0-----:R-:W-:Y:S01]  /*1d760*/  @!P0 IMAD.WIDE.U32 R4, R7, R2.reuse, R4 ;  /* 0x0000000207048225 */ /* 0x081fe200078e0004 */
[----:B------:R0:W-:Y:S03]  /*1d770*/  STL [R1+0xc], R7 ;  /* 0x00000c0701007387 */ /* 0x0001e60000100800 */
[----:B------:R-:W-:Y:S01]  /*1d780*/  @!P0 IMAD R6, R9, R2, RZ ;  /* 0x0000000209068224 */ /* 0x000fe200078e02ff */
[----:B------:R2:W-:Y:S03]  /*1d790*/  STL [R1+0x20], R9 ;  /* 0x0000200901007387 */ /* 0x0005e60000100800 */
[----:B------:R-:W-:-:S02]  /*1d7a0*/  @!P0 IMAD R6, R7, R3, R6 ;  /* 0x0000000307068224 */ /* 0x000fc400078e0206 */
[----:B------:R-:W3:Y:S02]  /*1d7b0*/  @!P0 LDC.64 R2, c[0x0][0x418] ;  /* 0x00010600ff028b82 */ /* 0x000ee40000000a00 */
[----:B------:R-:W-:Y:S01]  /*1d7c0*/  @!P0 IMAD.IADD R5, R5, 0x1, R6 ;  /* 0x0000000105058824 */ /* 0x000fe200078e0206 */
[----:B---3--:R-:W-:Y:S01]  /*1d7d0*/  @!P0 LEA R6, P1, R4, R2, 0x2 ;  /* 0x0000000204068211 */ /* 0x008fe200078210ff */
[----:B------:R-:W-:-:S03]  /*1d7e0*/  IMAD.MOV.U32 R2, RZ, RZ, RZ ;  /* 0x000000ffff027224 */ /* 0x000fc600078e00ff */
[----:B0-----:R-:W-:-:S05]  /*1d7f0*/  @!P0 LEA.HI.X R7, R4, R3, R5, 0x2, P1 ;  /* 0x0000000304078211 */ /* 0x001fca00008f1405 */
[----:B------:R0:W5:Y:S01]  /*1d800*/  @!P0 LDG.E R2, desc[UR42][R6.64] ;  /* 0x0000002a06028981 */ /* 0x000162000c1e1900 */
[----:B--2---:R-:W-:Y:S01]  /*1d810*/  IMAD.U32 R9, RZ, RZ, UR38 ;  /* 0x00000026ff097e24 */ /* 0x004fe2000f8e00ff */
[----:B------:R-:W-:Y:S01]  /*1d820*/  UMOV UR4, 0xffffffff ;  /* 0xffffffff00047882 */ /* 0x000fe20000000000 */
[----:B------:R-:W-:-:S03]  /*1d830*/  LOP3.LUT R22, R22, 0xfffffffd, RZ, 0xc0, !PT ;  /* 0xfffffffd16167812 */ /* 0x000fc600078ec0ff */
[----:B------:R-:W-:-:S13]  /*1d840*/  ISETP.NE.AND P2, PT, R9, 0x3, PT ;  /* 0x000000030900780c */ /* 0x000fda0003f45270 */
[----:B------:R-:W-:Y:S01]  /*1d850*/  @P2 LOP3.LUT R22, R22, 0x2, RZ, 0xfc, !PT ;  /* 0x0000000216162812 */ /* 0x000fe200078efcff */
[----:B0-----:R-:W-:Y:S06]  /*1d860*/  BRA.DIV UR4, `(.L_x_14665) ;  /* 0x0000006a04187947 */ /* 0x001fec000b800000 */
.L_x_14818:
[----:B------:R-:W-:Y:S05]  /*1d870*/  @!P2 BRA `(.L_x_14666) ;  /* 0x000000000004a947 */ /* 0x000fea0003800000 */
[----:B------:R-:W-:Y:S01]  /*1d880*/  BPT.TRAP 0x1 ;  /* 0x000000040000795c */ /* 0x000fe20000300000 */
.L_x_14666:
        /* <DEDUP_REMOVED lines=24> */
.L_x_14819:
[----:B------:R-:W-:Y:S05]  /*1da10*/  BSYNC B0 ;  /* 0x0000000000007941 */ /* 0x000fea0003800000 */
.L_x_14667:
[----:B-1----:R-:W2:Y:S01]  /*1da20*/  LDL R13, [R1+0x14] ;  /* 0x00001400010d7983 */ /* 0x002ea20000100800 */
[----:B------:R-:W-:Y:S01]  /*1da30*/  ULDC.64 UR4, c[0x0][0x300] ;  /* 0x0000c00000047ab9 */ /* 0x000fe20000000a00 */
[----:B------:R-:W-:Y:S01]  /*1da40*/  ULDC.64 UR6, c[0x0][0x2e8] ;  /* 0x0000ba0000067ab9 */ /* 0x000fe20000000a00 */
[----:B------:R-:W-:Y:S01]  /*1da50*/  IMAD R6, R6, UR4, RZ ;  /* 0x0000000406067c24 */ /* 0x000fe2000f8e02ff */
[----:B------:R-:W1:Y:S01]  /*1da60*/  S2R R9, SR_TID.X ;  /* 0x0000000000097919 */ /* 0x000e620000002100 */
[----:B0-----:R-:W-:Y:S01]  /*1da70*/  IMAD.WIDE.U32 R4, R0, UR4, RZ ;  /* 0x0000000400047c25 */ /* 0x001fe2000f8e00ff */
        /* <DEDUP_REMOVED lines=10> */
[----:B------:R-:W-:Y:S01]  /*1db20*/  IMAD.WIDE.U32 R4, R17, UR4, R4 ;  /* 0x0000000411047c25 */ /* 0x000fe2000f8e0004 */
[----:B------:R-:W-:-:S03]  /*1db30*/  ULDC UR4, c[0x0][0x2f4] ;  /* 0x0000bd0000047ab9 */ /* 0x000fc60000000800 */
[----:B------:R-:W-:Y:S01]  /*1db40*/  IMAD R2, R17, UR5, R5 ;  /* 0x0000000511027c24 */ /* 0x000fe2000f8e0205 */
[----:B------:R-:W-:-:S04]  /*1db50*/  LEA R0, P0, R4, UR6, 0x1 ;  /* 0x0000000604007c11 */ /* 0x000fc8000f8008ff */
[----:B------:R-:W-:Y:S02]  /*1db60*/  LEA.HI.X R2, R4, UR7, R2, 0x1, P0 ;  /* 0x0000000704027c11 */ /* 0x000fe400080f0c02 */
[----:B-1----:R-:W-:Y:S01]  /*1db70*/  LOP3.LUT R10, R9, 0x7f, RZ, 0xc0, !PT ;  /* 0x0000007f090a7812 */ /* 0x002fe200078ec0ff */
[----:B0-----:R-:W-:-:S03]  /*1db80*/  IMAD.SHL.U32 R9, R12, 0x8, RZ ;  /* 0x000000080c097824 */ /* 0x001fc600078e00ff */
[----:B------:R-:W-:Y:S02]  /*1db90*/  SHF.R.U32.HI R11, RZ, 0x3, R10 ;  /* 0x00000003ff0b7819 */ /* 0x000fe4000001160a */
[----:B------:R-:W-:-:S04]  /*1dba0*/  LOP3.LUT R9, R9, 0x38, RZ, 0xc0, !PT ;  /* 0x0000003809097812 */ /* 0x000fc800078ec0ff */
[----:B------:R-:W-:Y:S01]  /*1dbb0*/  ISETP.GE.AND P2, PT, R9, UR4, PT ;  /* 0x0000000409007c0c */ /* 0x000fe2000bf46270 */
[----:B------:R-:W-:-:S12]  /*1dbc0*/  UMOV UR4, 0xffffffff ;  /* 0xffffffff00047882 */ /* 0x000fd80000000000 */
[----:B------:R-:W-:Y:S02]  /*1dbd0*/  @P2 LOP3.LUT R22, R22, 0x1, RZ, 0xfc, !PT ;  /* 0x0000000116162812 */ /* 0x000fe400078efcff */
[----:B--2---:R-:W-:Y:S01]  /*1dbe0*/  IADD3 R4, -R11, R13, -R8 ;  /* 0x0000000d0b047210 */ /* 0x004fe20007ffe908 */
[----:B------:R-:W-:Y:S02]  /*1dbf0*/  IMAD.SHL.U32 R11, R10, 0x8, RZ ;  /* 0x000000080a0b7824 */ /* 0x000fe400078e00ff */
[----:B------:R-:W-:Y:S01]  /*1dc00*/  IMAD.SHL.U32 R10, R12, 0x8, RZ ;  /* 0x000000080c0a7824 */ /* 0x000fe200078e00ff */
[----:B------:R-:W-:-:S04]  /*1dc10*/  ISETP.GE.AND P0, PT, R4, 0x1, PT ;  /* 0x000000010400780c */ /* 0x000fc80003f06270 */
[----:B------:R-:W-:-:S04]  /*1dc20*/  LOP3.LUT R10, R10, 0x1f8, RZ, 0xc0, !PT ;  /* 0x000001f80a0a7812 */ /* 0x000fc800078ec0ff */
[----:B------:R-:W-:-:S04]  /*1dc30*/  LOP3.LUT R10, R10, 0x38, R12, 0x78, !PT ;  /* 0x000000380a0a7812 */ /* 0x000fc800078e780c */
[----:B------:R-:W-:-:S05]  /*1dc40*/  LOP3.LUT R10, R10, 0x200, R11, 0xf8, !PT ;  /* 0x000002000a0a7812 */ /* 0x000fca00078ef80b */
[----:B------:R-:W-:Y:S01]  /*1dc50*/  IMAD R5, R28, 0x2000, R10 ;  /* 0x000020001c057824 */ /* 0x000fe200078e020a */
[----:B------:R-:W-:Y:S06]  /*1dc60*/  BRA.DIV UR4, `(.L_x_14669) ;  /* 0x0000006604607947 */ /* 0x000fec000b800000 */
        /* <DEDUP_REMOVED lines=72> */
.L_x_14837:
        /* <DEDUP_REMOVED lines=10> */
.L_x_14670:
        /* <DEDUP_REMOVED lines=11> */
.L_x_14671:
        /* <DEDUP_REMOVED lines=12> */
[----:B-----5:R-:W-:-:S05]  /*1e300*/  SHF.R.S32.HI R2, RZ, 0x1f, R4 ;  /* 0x0000001fff027819 */ /* 0x020fca0000011404 */
[----:B------:R-:W-:-:S04]  /*1e310*/  IMAD R2, R2, UR4, RZ ;  /* 0x0000000402027c24 */ /* 0x000fc8000f8e02ff */
[C---:B------:R-:W-:Y:S01]  /*1e320*/  IMAD R0, R4.reuse, UR5, R2 ;  /* 0x0000000504007c24 */ /* 0x040fe2000f8e0202 */
[----:B------:R-:W-:Y:S01]  /*1e330*/  SHF.R.S32.HI R2, RZ, 0x1f, R27 ;  /* 0x0000001fff027819 */ /* 0x000fe2000001141b */
[----:B0-----:R-:W-:-:S04]  /*1e340*/  IMAD.WIDE.U32 R4, R4, UR4, RZ ;  /* 0x0000000404047c25 */ /* 0x001fc8000f8e00ff */
[----:B-1----:R-:W-:Y:S01]  /*1e350*/  IMAD.IADD R3, R5, 0x1, R0 ;  /* 0x0000000105037824 */ /* 0x002fe200078e0200 */
[----:B------:R-:W-:Y:S01]  /*1e360*/  SEL R0, R2, RZ, !P0 ;  /* 0x000000ff02007207 */ /* 0x000fe20004000000 */
[----:B------:R0:W-:Y:S04]  /*1e370*/  STL.64 [R1+0x30], R4 ;  /* 0x0000300401007387 */ /* 0x0001e80000100a00 */
        /* <DEDUP_REMOVED lines=19> */
.L_x_14673:
[----:B------:R-:W-:Y:S05]  /*1e4b0*/  BSYNC B6 ;  /* 0x0000000000067941 */ /* 0x000fea0003800000 */
.L_x_14672:
[----:B------:R-:W2:Y:S01]  /*1e4c0*/  LDL.LU R2, [R1+0x2c] ;  /* 0x00002c0001027983 */ /* 0x000ea20000300800 */
[----:B------:R-:W-:Y:S01]  /*1e4d0*/  ULDC.64 UR4, c[0x0][0x2d8] ;  /* 0x0000b60000047ab9 */ /* 0x000fe20000000a00 */
[----:B------:R-:W-:Y:S01]  /*1e4e0*/  ULDC.64 UR6, c[0x0][0x2e0] ;  /* 0x0000b80000067ab9 */ /* 0x000fe20000000a00 */
[----:B------:R-:W1:Y:S01]  /*1e4f0*/  LDC R9, c[0x0][0x448] ;  /* 0x00011200ff097b82 */ /* 0x000e620000000800 */
[----:B------:R-:W3:Y:S01]  /*1e500*/  LDL.LU.64 R20, [R1+0x30] ;  /* 0x0000300001147983 */ /* 0x000ee20000300a00 */
[----:B------:R-:W-:-:S03]  /*1e510*/  ULDC.64 UR8, c[0x0][0x280] ;  /* 0x0000a00000087ab9 */ /* 0x000fc60000000a00 */
[----:B0-----:R-:W4:Y:S04]  /*1e520*/  LDL.LU R0, [R1+0x3c] ;  /* 0x00003c0001007983 */ /* 0x001f280000300800 */
[----:B------:R0:W5:Y:S01]  /*1e530*/  LDL R10, [R1+0x24] ;  /* 0x00002400010a7983 */ /* 0x0001620000100800 */
[----:B-1----:R-:W-:-:S13]  /*1e540*/  ISETP.NE.AND P1, PT, R9, 0x1, PT ;  /* 0x000000010900780c */ /* 0x002fda0003f25270 */
[----:B------:R-:W1:Y:S08]  /*1e550*/  @P1 LDC R4, c[0x0][0x44c] ;  /* 0x00011300ff041b82 */ /* 0x000e700000000800 */
[----:B------:R-:W0:Y:S08]  /*1e560*/  @P1 LDC R5, c[0x0][0x450] ;  /* 0x00011400ff051b82 */ /* 0x000e300000000800 */
[----:B------:R-:W0:Y:S01]  /*1e570*/  @P1 LDC R8, c[0x0][0x450] ;  /* 0x00011400ff081b82 */ /* 0x000e220000000800 */
        /* <DEDUP_REMOVED lines=10> */
[----:B------:R-:W-:Y:S01]  /*1e620*/  ULDC.64 UR6, c[0x0][0x2c8] ;  /* 0x0000b20000067ab9 */ /* 0x000fe20000000a00 */
[----:B------:R4:W5:Y:S03]  /*1e630*/  LDL R26, [R1+0x28] ;  /* 0x00002800011a7983 */ /* 0x0009660000100800 */
[----:B------:R-:W-:Y:S01]  /*1e640*/  IADD3 R3, R3, R0, RZ ;  /* 0x0000000003037210 */ /* 0x000fe20007ffe0ff */
[----:B--2---:R-:W-:Y:S01]  /*1e650*/  IMAD.SHL.U32 R21, R21, 0x10, RZ ;  /* 0x0000001015157824 */ /* 0x004fe200078e00ff */
[----:B---3--:R-:W-:-:S04]  /*1e660*/  LOP3.LUT R20, R20, 0x7f, RZ, 0xc0, !PT ;  /* 0x0000007f14147812 */ /* 0x008fc800078ec0ff */
[----:B------:R-:W-:Y:S02]  /*1e670*/  LOP3.LUT R21, R21, 0x70, RZ, 0xc0, !PT ;  /* 0x0000007015157812 */ /* 0x000fe400078ec0ff */
[----:B------:R-:W-:-:S04]  /*1e680*/  SHF.R.U32.HI R20, RZ, 0x3, R20 ;  /* 0x00000003ff147819 */ /* 0x000fc80000011614 */
[----:B------:R-:W-:-:S05]  /*1e690*/  LOP3.LUT R20, R20, R21, RZ, 0xfc, !PT ;  /* 0x0000001514147212 */ /* 0x000fca00078efcff */
[----:B------:R-:W-:-:S04]  /*1e6a0*/  IMAD.IADD R6, R20, 0x1, R25 ;  /* 0x0000000114067824 */ /* 0x000fc800078e0219 */
[----:B-1----:R-:W-:-:S04]  /*1e6b0*/  @P1 IMAD.HI.U32 R0, R6, R4, RZ ;  /* 0x0000000406001227 */ /* 0x002fc800078e00ff */
[----:B------:R-:W-:Y:S01]  /*1e6c0*/  IMAD.MOV.U32 R4, RZ, RZ, R6 ;  /* 0x000000ffff047224 */ /* 0x000fe200078e0006 */
[----:B0-----:R-:W-:-:S04]  /*1e6d0*/  @P1 SHF.R.U32.HI R4, RZ, R5, R0 ;  /* 0x00000005ff041219 */ /* 0x001fc80000011600 */
        /* <DEDUP_REMOVED lines=14> */
[----:B------:R-:W-:Y:S01]  /*1e7c0*/  LEA.HI.X R4, R4, UR9, R5, 0x1, P0 ;  /* 0x0000000904047c11 */ /* 0x000fe200080f0c05 */
[----:B------:R-:W-:Y:S01]  /*1e7d0*/  VIADD R5, R6, 0x80 ;  /* 0x0000008006057836 */ /* 0x000fe20000000000 */
[----:B------:R-:W1:Y:S03]  /*1e7e0*/  S2R R11, SR_TID.X ;  /* 0x00000000000b7919 */ /* 0x000e660000002100 */
[----:B------:R-:W-:Y:S02]  /*1e7f0*/  IMAD.MOV.U32 R6, RZ, RZ, R5 ;  /* 0x000000ffff067224 */ /* 0x000fe400078e0005 */
        /* <DEDUP_REMOVED lines=9> */
[----:B------:R-:W-:Y:S01]  /*1e890*/  SHF.R.S32.HI R6, RZ, 0x1f, R5 ;  /* 0x0000001fff067819 */ /* 0x000fe20000011405 */
[----:B-1----:R-:W-:-:S03]  /*1e8a0*/  IMAD.SHL.U32 R20, R11, 0x8, RZ ;  /* 0x000000080b147824 */ /* 0x002fc600078e00ff */
[----:B------:R-:W-:Y:S01]  /*1e8b0*/  IADD3 R3, R3, R7, RZ ;  /* 0x0000000703037210 */ /* 0x000fe20007ffe0ff */
[----:B------:R-:W-:Y:S01]  /*1e8c0*/  IMAD R6, R6, UR6, RZ ;  /* 0x0000000606067c24 */ /* 0x000fe2000f8e02ff */
[----:B------:R-:W-:Y:S01]  /*1e8d0*/  LOP3.LUT R20, R20, 0x38, RZ, 0xc0, !PT ;  /* 0x0000003814147812 */ /* 0x000fe200078ec0ff */
[----:B------:R-:W-:-:S04]  /*1e8e0*/  IMAD.WIDE.U32 R2, R5, UR6, R2 ;  /* 0x0000000605027c25 */ /* 0x000fc8000f8e0002 */
[----:B------:R-:W-:Y:S01]  /*1e8f0*/  IMAD R6, R5, UR7, R6 ;  /* 0x0000000705067c24 */ /* 0x000fe2000f8e0206 */
[----:B------:R-:W-:-:S03]  /*1e900*/  LEA R5, P1, R2, UR8, 0x1 ;  /* 0x0000000802057c11 */ /* 0x000fc6000f8208ff */
[----:B------:R-:W-:Y:S01]  /*1e910*/  IMAD.IADD R3, R3, 0x1, R6 ;  /* 0x0000000103037824 */ /* 0x000fe200078e0206 */
[----:B------:R-:W-:Y:S01]  /*1e920*/  ISETP.GE.AND P0, PT, R20, UR4, PT ;  /* 0x0000000414007c0c */ /* 0x000fe2000bf06270 */
[----:B------:R-:W-:Y:S01]  /*1e930*/  UMOV UR4, 0xffffffff ;  /* 0xffffffff00047882 */ /* 0x000fe20000000000 */
[----:B------:R-:W-:Y:S02]  /*1e940*/  LOP3.LUT R21, R11, 0x7f, RZ, 0xc0, !PT ;  /* 0x0000007f0b157812 */ /* 0x000fe400078ec0ff */
[----:B------:R-:W-:Y:S02]  /*1e950*/  LEA.HI.X R3, R2, UR9, R3, 0x1, P1 ;  /* 0x0000000902037c11 */ /* 0x000fe400088f0c03 */
[----:B------:R-:W-:Y:S01]  /*1e960*/  SHF.R.U32.HI R21, RZ, 0x3, R21 ;  /* 0x00000003ff157819 */ /* 0x000fe20000011615 */
[----:B----4-:R-:W-:Y:S06]  /*1e970*/  BRA.DIV UR4, `(.L_x_14674) ;  /* 0x0000006204cc7947 */ /* 0x010fec000b800000 */
[----:B------:R-:W0:Y:S01]  /*1e980*/  SHFL.IDX PT, R7, R0, RZ, 0x181f ;  /* 0x00181fff00077589 */ /* 0x000e2200000e0000 */
[----:B-----5:R-:W-:Y:S02]  /*1e990*/  IMAD R2, R26, R9, RZ ;  /* 0x000000091a027224 */ /* 0x020fe400078e02ff */
[----:B------:R-:W-:Y:S01]  /*1e9a0*/  IMAD.IADD R25, R21, 0x1, R25 ;  /* 0x0000000115197824 */ /* 0x000fe200078e0219 */
        /* <DEDUP_REMOVED lines=78> */
[----:B------:R-:W-:-:S05]  /*1ee90*/  @!P3 IMAD.MOV.U32 R7, RZ, RZ, R4 ;  /* 0x000000ffff07b224 */ /* 0x000fca00078e0004 */
[----:B------:R1:W-:Y:S02]  /*1eea0*/  @!P3 LDGSTS.E.BYPASS.LTC128B.128 [R10+0xbc00], desc[UR42][R6.64], !P0 ;  /* 0x0bc00000060abfae */ /* 0x0003e4000c101d6a */
[----:B-1----:R-:W-:-:S05]  /*1eeb0*/  @!P1 LEA R6, P2, R20, R8, 0x1 ;  /* 0x0000000814069211 */ /* 0x002fca00078408ff */
[----:B0-----:R-:W-:-:S04]  /*1eec0*/  @!P1 IMAD.X R0, RZ, RZ, R0, P2 ;  /* 0x000000ffff009224 */ /* 0x001fc800010e0600 */
        /* <DEDUP_REMOVED lines=13> */
[----:B------:R-:W-:Y:S04]  /*1efa0*/  SHFL.IDX PT, R3, R3, 0x3, 0x181f ;  /* 0x00781f0003037f89 */ /* 0x000fe800000e0000 */
[----:B0-----:R-:W0:Y:S04]  /*1efb0*/  SHFL.IDX PT, R6, R5, 0x2, 0x181f ;  /* 0x00581f0005067f89 */ /* 0x001e2800000e0000 */
[----:B------:R-:W1:Y:S01]  /*1efc0*/  SHFL.IDX PT, R5, R5, 0x3, 0x181f ;  /* 0x00781f0005057f89 */ /* 0x000e6200000e0000 */
[----:B0-----:R-:W-:-:S04]  /*1efd0*/  @!P1 LEA R6, P2, R20, R6, 0x1 ;  /* 0x0000000614069211 */ /* 0x001fc800078408ff */
[----:B------:R-:W-:-:S05]  /*1efe0*/  @!P1 IADD3.X R0, RZ, R0, RZ, P2, !PT ;  /* 0x00000000ff009210 */ /* 0x000fca00017fe4ff */
[----:B------:R-:W-:-:S05]  /*1eff0*/  @!P1 IMAD.MOV.U32 R7, RZ, RZ, R0 ;  /* 0x000000ffff079224 */ /* 0x000fca00078e0000 */
[----:B-1----:R0:W-:Y:S02]  /*1f000*/  @!P1 LDGSTS.E.BYPASS.LTC128B.128 [R10+0xd400], desc[UR42][R6.64], !P0 ;  /* 0x0d400000060a9fae */ /* 0x0021e4000c101d6a */
.L_x_14862:
[----:B------:R-:W-:-:S05]  /*1f010*/  VIADD R25, R25, 0xb0 ;  /* 0x000000b019197836 */ /* 0x000fca0000000000 */
[----:B------:R-:W-:-:S13]  /*1f020*/  ISETP.GE.AND P1, PT, R25, R2, PT ;  /* 0x000000021900720c */ /* 0x000fda0003f26270 */
[----:B------:R-:W-:-:S05]  /*1f030*/  @!P1 LEA R2, P2, R20, R5, 0x1 ;  /* 0x0000000514029211 */ /* 0x000fca00078408ff */
[----:B------:R-:W-:-:S05]  /*1f040*/  @!P1 IMAD.X R3, RZ, RZ, R3, P2 ;  /* 0x000000ffff039224 */ /* 0x000fca00010e0603 */
[----:B------:R-:W-:Y:S01]  /*1f050*/  @!PT LDS RZ, [RZ] ;  /* 0x00000000fffff984 */ /* 0x000fe20000000800 */
[----:B------:R-:W-:Y:S01]  /*1f060*/  @!PT LDS RZ, [RZ] ;  /* 0x00000000fffff984 */ /* 0x000fe20000000800 */
[----:B------:R-:W-:Y:S01]  /*1f070*/  @!PT LDS RZ, [RZ] ;  /* 0x00000000fffff984 */ /* 0x000fe20000000800 */
[----:B------:R1:W-:Y:S01]  /*1f080*/  @!P1 LDGSTS.E.BYPASS.LTC128B.128 [R10+0xdc00], desc[UR42][R2.64], !P0 ;  /* 0x0dc00000020a9fae */ /* 0x0003e2000c101d6a */
[----:B------:R-:W-:Y:S01]  /*1f090*/  PLOP3.LUT P0, PT, PT, PT, PT, 0x80, 0x0 ;  /* 0x000000000000781c */ /* 0x000fe20003f0f070 */
[----:B------:R-:W-:-:S12]  /*1f0a0*/  NOP ;  /* 0x0000000000007918 */ /* 0x000fd80000000000 */
.L_x_14675:
        /* <DEDUP_REMOVED lines=18> */
.L_x_14863:
[----:B------:R-:W-:Y:S05]  /*1f1d0*/  BSYNC B0 ;  /* 0x0000000000007941 */ /* 0x000fea0003800000 */
.L_x_14676:
[----:B------:R-:W0:Y:S04]  /*1f1e0*/  LDL.LU R3, [R1+0x38] ;  /* 0x0000380001037983 */ /* 0x000e280000300800 */
[----:B------:R-:W2:Y:S01]  /*1f1f0*/  LDL R2, [R1+0x18] ;  /* 0x0000180001027983 */ /* 0x000ea20000100800 */
[----:B------:R-:W-:Y:S01]  /*1f200*/  BSSY B0, `(.L_x_14678) ;  /* 0x0000108000007945 */ /* 0x000fe20003800000 */
[----:B0-----:R-:W-:-:S05]  /*1f210*/  VIADD R7, R3, 0xfffffffe ;  /* 0xfffffffe03077836 */ /* 0x001fca0000000000 */
[----:B--2---:R-:W-:-:S13]  /*1f220*/  ISETP.GE.AND P0, PT, R7, R2, PT ;  /* 0x000000020700720c */ /* 0x004fda0003f06270 */
[----:B------:R-:W-:Y:S05]  /*1f230*/  @!P0 BRA `(.L_x_14679) ;  /* 0x0000001000108947 */ /* 0x000fea0003800000 */
[----:B------:R0:W5:Y:S01]  /*1f240*/  LDL.LU R20, [R1] ;  /* 0x0000000001147983 */ /* 0x0001620000300800 */
[----:B------:R-:W-:Y:S01]  /*1f250*/  ULDC UR4, c[0x0][0x2f4] ;  /* 0x0000bd0000047ab9 */ /* 0x000fe20000000800 */
[----:B------:R-:W-:Y:S01]  /*1f260*/  IMAD.MOV.U32 R6, RZ, RZ, R28 ;  /* 0x000000ffff067224 */ /* 0x000fe200078e001c */
[----:B------:R-:W2:Y:S01]  /*1f270*/  S2R R2, SR_TID.X ;  /* 0x0000000000027919 */ /* 0x000ea20000002100 */
[----:B------:R-:W-:Y:S01]  /*1f280*/  MOV R26, R23 ;  /* 0x00000017001a7202 */ /* 0x000fe20000000f00 */
[----:B--2---:R-:W-:-:S05]  /*1f290*/  IMAD.SHL.U32 R2, R2, 0x8, RZ ;  /* 0x0000000802027824 */ /* 0x004fca00078e00ff */
[----:B------:R-:W-:-:S04]  /*1f2a0*/  LOP3.LUT R2, R2, 0x38, RZ, 0xc0, !PT ;  /* 0x0000003802027812 */ /* 0x000fc800078ec0ff */
[----:B0-----:R-:W-:-:S13]  /*1f2b0*/  ISETP.GE.AND P1, PT, R2, UR4, PT ;  /* 0x0000000402007c0c */ /* 0x001fda000bf26270 */
.L_x_14692:
        /* <DEDUP_REMOVED lines=42> */
.L_x_14680:
[----:B------:R-:W-:Y:S01]  /*1f560*/  LEA R5, R28, R16, 0x3 ;  /* 0x000000101c057211 */ /* 0x000fe200078e18ff */
[----:B------:R-:W-:Y:S01]  /*1f570*/  BSSY B1, `(.L_x_14681) ;  /* 0x0000004000017945 */ /* 0x000fe20003800000 */
[----:B------:R-:W-:-:S04]  /*1f580*/  SHF.L.U32 R2, R2, 0x1f, RZ ;  /* 0x0000001f02027819 */ /* 0x000fc800000006ff */
[----:B------:R-:W0:Y:S02]  /*1f590*/  SYNCS.PHASECHK.TRANS64.TRYWAIT P0, [R5+URZ+0x16840], R2 ;  /* 0x01684002050075a7 */ /* 0x000e24000800017f */
[----:B0-----:R-:W-:Y:S05]  /*1f5a0*/  @!P0 BRA `(.L_x_14682) ;  /* 0x0000006400b88947 */ /* 0x001fea0003800000 */
.L_x_14864:
[----:B------:R-:W-:Y:S05]  /*1f5b0*/  BSYNC B1 ;  /* 0x0000000000017941 */ /* 0x000fea0003800000 */
.L_x_14681:
        /* <DEDUP_REMOVED lines=15> */
[----:B-1----:R-:W-:Y:S01]  /*1f6b0*/  LOP3.LUT R9, R8, 0x7f, RZ, 0xc0, !PT ;  /* 0x0000007f08097812 */ /* 0x002fe200078ec0ff */
[----:B------:R-:W-:Y:S01]  /*1f6c0*/  IMAD.WIDE.U32 R2, R17, UR4, R2 ;  /* 0x0000000411027c25 */ /* 0x000fe2000f8e0002 */
[----:B------:R-:W-:-:S03]  /*1f6d0*/  UMOV UR4, 0xffffffff ;  /* 0xffffffff00047882 */ /* 0x000fc60000000000 */
[----:B------:R-:W-:Y:S02]  /*1f6e0*/  IMAD.SHL.U32 R11, R9, 0x8, RZ ;  /* 0x00000008090b7824 */ /* 0x000fe400078e00ff */
[----:B------:R-:W-:Y:S02]  /*1f6f0*/  IMAD.SHL.U32 R9, R8, 0x8, RZ ;  /* 0x0000000808097824 */ /* 0x000fe400078e00ff */
[----:B------:R-:W-:-:S03]  /*1f700*/  IMAD R10, R17, UR5, R3 ;  /* 0x00000005110a7c24 */ /* 0x000fc6000f8e0203 */
[----:B------:R-:W-:-:S04]  /*1f710*/  LOP3.LUT R9, R9, 0x1f8, RZ, 0xc0, !PT ;  /* 0x000001f809097812 */ /* 0x000fc800078ec0ff */
[----:B------:R-:W-:Y:S02]  /*1f720*/  LOP3.LUT R9, R9, 0x38, R8, 0x78, !PT ;  /* 0x0000003809097812 */ /* 0x000fe400078e7808 */
[C---:B------:R-:W-:Y:S02]  /*1f730*/  LEA R8, P0, R2.reuse, UR6, 0x1 ;  /* 0x0000000602087c11 */ /* 0x040fe4000f8008ff */
[----:B------:R-:W-:Y:S02]  /*1f740*/  LOP3.LUT R9, R9, 0x200, R11, 0xf8, !PT ;  /* 0x0000020009097812 */ /* 0x000fe400078ef80b */
[----:B------:R-:W-:-:S03]  /*1f750*/  LEA.HI.X R10, R2, UR7, R10, 0x1, P0 ;  /* 0x00000007020a7c11 */ /* 0x000fc600080f0c0a */
[----:B------:R-:W-:Y:S01]  /*1f760*/  IMAD R9, R28, 0x2000, R9 ;  /* 0x000020001c097824 */ /* 0x000fe200078e0209 */
[----:B------:R-:W-:Y:S06]  /*1f770*/  BRA.DIV UR4, `(.L_x_14683) ;  /* 0x0000006604587947 */ /* 0x000fec000b800000 */
[----:B------:R-:W0:Y:S01]  /*1f780*/  S2R R3, SR_TID.X ;  /* 0x0000000000037919 */ /* 0x000e220000002100 */
[----:B------:R-:W-:Y:S01]  /*1f790*/  LEA R9, R9, R16, 0x1 ;  /* 0x0000001009097211 */ /* 0x000fe200078e08ff */
[----:B------:R-:W1:Y:S01]  /*1f7a0*/  SHFL.IDX PT, R2, R8, RZ, 0x181f ;  /* 0x00181fff08027589 */ /* 0x000e6200000e0000 */
[----:B0-----:R-:W-:-:S03]  /*1f7b0*/  IMAD.SHL.U32 R11, R3, 0x8, RZ ;  /* 0x00000008030b7824 */ /* 0x001fc600078e00ff */
[----:B------:R-:W0:Y:S02]  /*1f7c0*/  SHFL.IDX PT, R3, R10, RZ, 0x181f ;  /* 0x00181fff0a037589 */ /* 0x000e2400000e0000 */
[----:B------:R-:W-:-:S05]  /*1f7d0*/  LOP3.LUT R11, R11, 0x38, RZ, 0xc0, !PT ;  /* 0x000000380b0b7812 */ /* 0x000fca00078ec0ff */
[----:B------:R-:W-:-:S05]  /*1f7e0*/  IMAD.SHL.U32 R7, R11, 0x2, RZ ;  /* 0x000000020b077824 */ /* 0x000fca00078e00ff */
[----:B-1----:R-:W-:-:S05]  /*1f7f0*/  IADD3 R2, P0, R2, R7, RZ ;  /* 0x0000000702027210 */ /* 0x002fca0007f1e0ff */
[----:B0-----:R-:W-:-:S05]  /*1f800*/  IMAD.X R3, RZ, RZ, R3, P0 ;  /* 0x000000ffff037224 */ /* 0x001fca00000e0603 */
        /* <DEDUP_REMOVED lines=34> */
.L_x_14882:
        /* <DEDUP_REMOVED lines=8> */
.L_x_14684:
        /* <DEDUP_REMOVED lines=11> */
.L_x_14685:
[----:B------:R1:W-:Y:S01]  /*1fb60*/  SYNCS.ARRIVE.TRANS64.A1T0 RZ, [R5+URZ+0x16830], RZ ;  /* 0x016830ff05ff79a7 */ /* 0x0003e2000810003f */
[----:B------:R-:W-:Y:S05]  /*1fb70*/  @!P3 BRA `(.L_x_14686) ;  /* 0x000000000004b947 */ /* 0x000fea0003800000 */
[----:B------:R-:W-:Y:S01]  /*1fb80*/  BPT.TRAP 0x1 ;  /* 0x000000040000795c */ /* 0x000fe20000300000 */
.L_x_14686:
[----:B------:R-:W-:Y:S01]  /*1fb90*/  SHF.L.U32 R2, R20, 0x1f, RZ ;  /* 0x0000001f14027819 */ /* 0x000fe200000006ff */
[----:B------:R-:W-:Y:S01]  /*1fba0*/  BSSY B1, `(.L_x_14687) ;  /* 0x0000004000017945 */ /* 0x000fe20003800000 */
[----:B-1----:R-:W-:-:S04]  /*1fbb0*/  LEA R5, R6, R16, 0x3 ;  /* 0x0000001006057211 */ /* 0x002fc800078e18ff */
[----:B------:R-:W1:Y:S02]  /*1fbc0*/  SYNCS.PHASECHK.TRANS64.TRYWAIT P0, [R5+URZ+0x16860], R2 ;  /* 0x01686002050075a7 */ /* 0x000e64000800017f */
[----:B-1----:R-:W-:Y:S05]  /*1fbd0*/  @!P0 BRA `(.L_x_14688) ;  /* 0x00000068007c8947 */ /* 0x002fea0003800000 */
.L_x_14883:
[----:B------:R-:W-:Y:S05]  /*1fbe0*/  BSYNC B1 ;  /* 0x0000000000017941 */ /* 0x000fea0003800000 */
.L_x_14687:
[----:B0-----:R-:W2:Y:S01]  /*1fbf0*/  LDL R8, [R1+0x14] ;  /* 0x0000140001087983 */ /* 0x001ea20000100800 */
[----:B------:R-:W0:Y:S01]  /*1fc00*/  S2R R11, SR_TID.X ;  /* 0x00000000000b7919 */ /* 0x000e220000002100 */
[----:B------:R-:W-:Y:S01]  /*1fc10*/  UMOV UR4, 0xffffffff ;  /* 0xffffffff00047882 */ /* 0x000fe20000000000 */
[C---:B0-----:R-:W-:Y:S01]  /*1fc20*/  IMAD.SHL.U32 R9, R11.reuse, 0x8, RZ ;  /* 0x000000080b097824 */ /* 0x041fe200078e00ff */
[----:B------:R-:W-:-:S04]  /*1fc30*/  LOP3.LUT R3, R11, 0x7f, RZ, 0xc0, !PT ;  /* 0x0000007f0b037812 */ /* 0x000fc800078ec0ff */
[----:B------:R-:W-:Y:S01]  /*1fc40*/  LOP3.LUT R9, R9, 0x1f8, RZ, 0xc0, !PT ;  /* 0x000001f809097812 */ /* 0x000fe200078ec0ff */
[----:B------:R-:W-:-:S03]  /*1fc50*/  IMAD.SHL.U32 R10, R3, 0x8, RZ ;  /* 0x00000008030a7824 */ /* 0x000fc600078e00ff */
        /* <DEDUP_REMOVED lines=53> */
.L_x_14901:
        /* <DEDUP_REMOVED lines=25> */
.L_x_14690:
        /* <DEDUP_REMOVED lines=12> */
.L_x_14691:
[----:B------:R-:W2:Y:S01]  /*20200*/  LDL R0, [R1+0x18] ;  /* 0x0000180001007983 */ /* 0x000ea20000100800 */
[----:B------:R0:W-:Y:S01]  /*20210*/  SYNCS.ARRIVE.TRANS64.A1T0 RZ, [R5+URZ+0x16850], RZ ;  /* 0x016850ff05ff79a7 */ /* 0x0001e2000810003f */
[C---:B------:R-:W-:Y:S01]  /*20220*/  IADD3 R7, R23.reuse, -0x1, RZ ;  /* 0xffffffff17077810 */ /* 0x040fe20007ffe0ff */
[----:B------:R-:W-:Y:S01]  /*20230*/  IMAD.MOV.U32 R6, RZ, RZ, R28 ;  /* 0x000000ffff067224 */ /* 0x000fe200078e001c */
[----:B------:R0:W5:Y:S01]  /*20240*/  LDL R20, [R1] ;  /* 0x0000000001147983 */ /* 0x0001620000100800 */
[----:B------:R-:W-:Y:S01]  /*20250*/  IMAD.MOV.U32 R26, RZ, RZ, R23 ;  /* 0x000000ffff1a7224 */ /* 0x000fe200078e0017 */
[----:B--2---:R-:W-:-:S13]  /*20260*/  ISETP.GT.AND P0, PT, R23, R0, PT ;  /* 0x000000001700720c */ /* 0x004fda0003f04270 */
[----:B0-----:R-:W-:Y:S05]  /*20270*/  @P0 BRA `(.L_x_14692) ;  /* 0xfffffff000100947 */ /* 0x001fea000383ffff */
.L_x_14679:
[----:B------:R-:W-:Y:S05]  /*20280*/  BSYNC B0 ;  /* 0x0000000000007941 */ /* 0x000fea0003800000 */
.L_x_14678:
        /* <DEDUP_REMOVED lines=17> */
.L_x_14694:
[----:B------:R-:W-:Y:S05]  /*203a0*/  BSYNC B0 ;  /* 0x0000000000007941 */ /* 0x000fea0003800000 */
.L_x_14693:
[----:B------:R-:W-:-:S05]  /*203b0*/  IMAD.U32 R0, RZ, RZ, UR38 ;  /* 0x00000026ff007e24 */ /* 0x000fca000f8e00ff */
[----:B------:R-:W-:-:S13]  /*203c0*/  ISETP.NE.AND P0, PT, R0, 0x3, PT ;  /* 0x000000030000780c */ /* 0x000fda0003f05270 */
[----:B------:R-:W-:Y:S05]  /*203d0*/  @!P0 BRA `(.L_x_14695) ;  /* 0x0000000000048947 */ /* 0x000fea0003800000 */
[----:B------:R-:W-:Y:S01]  /*203e0*/  BPT.TRAP 0x1 ;  /* 0x000000040000795c */ /* 0x000fe20000300000 */
.L_x_14695:
[----:B------:R-:W2:Y:S04]  /*203f0*/  LDL R3, [R1] ;  /* 0x0000000001037983 */ /* 0x000ea80000100800 */
[----:B------:R-:W3:Y:S01]  /*20400*/  LDL.LU R2, [R1+0x14] ;  /* 0x0000140001027983 */ /* 0x000ee20000300800 */
[----:B------:R-:W-:Y:S01]  /*20410*/  IMAD R0, R28, 0x8, R16 ;  /* 0x000000081c007824 */ /* 0x000fe200078e0210 */
[----:B------:R-:W-:Y:S01]  /*20420*/  BSSY B0, `(.L_x_14696) ;  /* 0x0000005000007945 */ /* 0x000fe20003800000 */
[----:B--2---:R-:W-:-:S04]  /*20430*/  SHF.L.U32 R3, R3, 0x1f, RZ ;  /* 0x0000001f03037819 */ /* 0x004fc800000006ff */
[----:B------:R-:W0:Y:S01]  /*20440*/  SYNCS.PHASECHK.TRANS64.TRYWAIT P0, [R0+URZ+0x16860], R3 ;  /* 0x01686003000075a7 */ /* 0x000e22000800017f */
[----:B---3--:R-:W-:Y:S01]  /*20450*/  IMAD R6, R23, -0x80, R2 ;  /* 0xffffff8017067824 */ /* 0x008fe200078e0202 */
[----:B0-----:R-:W-:Y:S06]  /*20460*/  @!P0 BRA `(.L_x_14697) ;  /* 0x0000006800b48947 */ /* 0x001fec0003800000 */
.L_x_14902:
[----:B------:R-:W-:Y:S05]  /*20470*/  BSYNC B0 ;  /* 0x0000000000007941 */ /* 0x000fea0003800000 */
.L_x_14696:
[----:B------:R-:W1:Y:S01]  /*20480*/  S2R R2, SR_TID.X ;  /* 0x0000000000027919 */ /* 0x000e620000002100 */
[----:B------:R-:W-:Y:S01]  /*20490*/  UMOV UR4, 0xffffffff ;  /* 0xffffffff00047882 */ /* 0x000fe20000000000 */
[----:B------:R-:W2:Y:S01]  /*204a0*/  S2R R7, SR_TID.X ;  /* 0x0000000000077919 */ /* 0x000ea20000002100 */
[----:B-1----:R-:W-:Y:S01]  /*204b0*/  LOP3.LUT R5, R2, 0x7f, RZ, 0xc0, !PT ;  /* 0x0000007f02057812 */ /* 0x002fe200078ec0ff */
[----:B--2---:R-:W-:-:S04]  /*204c0*/  IMAD.SHL.U32 R2, R7, 0x8, RZ ;  /* 0x0000000807027824 */ /* 0x004fc800078e00ff */
        /* <DEDUP_REMOVED lines=13> */
[----:B-1----:R-:W-:-:S04]  /*205a0*/  SHF.L.U32 R2, R2, 0x3, RZ ;  /* 0x0000000302027819 */ /* 0x002fc800000006ff */
[----:B------:R-:W-:-:S04]  /*205b0*/  LOP3.LUT R2, R2, 0x38, RZ, 0xc0, !PT ;  /* 0x0000003802027812 */ /* 0x000fc800078ec0ff */
[C---:B------:R-:W-:Y:S01]  /*205c0*/  ISETP.GE.AND P0, PT, R2.reuse, UR4, PT ;  /* 0x0000000402007c0c */ /* 0x040fe2000bf06270 */
[----:B------:R-:W-:-:S03]  /*205d0*/  IMAD.SHL.U32 R5, R2, 0x2, RZ ;  /* 0x0000000202057824 */ /* 0x000fc600078e00ff */
[----:B------:R-:W-:Y:S02]  /*205e0*/  ISETP.LT.OR P1, PT, R6, 0x1, P0 ;  /* 0x000000010600780c */ /* 0x000fe40000721670 */
[----:B--2---:R-:W-:Y:S02]  /*205f0*/  IADD3 R2, P2, R14, R5, RZ ;  /* 0x000000050e027210 */ /* 0x004fe40007f5e0ff */
[----:B------:R-:W1:Y:S03]  /*20600*/  SHFL.IDX PT, R14, R18, 0x1, 0x181f ;  /* 0x00381f00120e7f89 */ /* 0x000e6600000e0000 */
[----:B0-----:R-:W-:-:S06]  /*20610*/  IMAD.X R3, RZ, RZ, R3, P2 ;  /* 0x000000ffff037224 */ /* 0x001fcc00010e0603 */
        /* <DEDUP_REMOVED lines=36> */
[----:B0-----:R-:W-:-:S05]  /*20860*/  IADD3.X R3, RZ, R3, RZ, P2, !PT ;  /* 0x00000003ff037210 */ /* 0x001fca00017fe4ff */
[----:B-1----:R2:W-:Y:S02]  /*20870*/  LDGSTS.E.BYPASS.LTC128B.128 [R4+0x3400], desc[UR42][R2.64], !P1 ;  /* 0x0340000002047fae */ /* 0x0025e4000c901d6a */
.L_x_14920:
[----:B------:R-:W-:Y:S02]  /*20880*/  ISETP.LT.OR P0, PT, R6, 0x71, P0 ;  /* 0x000000710600780c */ /* 0x000fe40000701670 */
[----:B--23--:R-:W-:-:S05]  /*20890*/  IADD3 R2, P1, R14, R5, RZ ;  /* 0x000000050e027210 */ /* 0x00cfca0007f3e0ff */
[----:B------:R-:W-:-:S06]  /*208a0*/  IMAD.X R3, RZ, RZ, R19, P1 ;  /* 0x000000ffff037224 */ /* 0x000fcc00008e0613 */
[----:B------:R-:W-:Y:S01]  /*208b0*/  @!PT LDS RZ, [RZ] ;  /* 0x00000000fffff984 */ /* 0x000fe20000000800 */
[----:B------:R-:W-:Y:S01]  /*208c0*/  @!PT LDS RZ, [RZ] ;  /* 0x00000000fffff984 */ /* 0x000fe20000000800 */
[----:B------:R-:W-:Y:S01]  /*208d0*/  @!PT LDS RZ, [RZ] ;  /* 0x00000000fffff984 */ /* 0x000fe20000000800 */
[----:B------:R0:W-:Y:S01]  /*208e0*/  LDGSTS.E.BYPASS.LTC128B.128 [R4+0x3c00], desc[UR42][R2.64], !P0 ;  /* 0x03c0000002047fae */ /* 0x0001e2000c101d6a */
[----:B------:R-:W-:Y:S01]  /*208f0*/  PLOP3.LUT P0, PT, PT, PT, PT, 0x80, 0x0 ;  /* 0x000000000000781c */ /* 0x000fe20003f0f070 */
[----:B------:R-:W-:-:S12]  /*20900*/  NOP ;  /* 0x0000000000007918 */ /* 0x000fd80000000000 */
.L_x_14699:
        /* <DEDUP_REMOVED lines=11> */
.L_x_14700:
        /* <DEDUP_REMOVED lines=8> */
.L_x_14659:
[----:B------:R-:W-:Y:S05]  /*20a40*/  BSYNC B7 ;  /* 0x0000000000077941 */ /* 0x000fea0003800000 */
.L_x_14657:
        /* <DEDUP_REMOVED lines=11> */
.L_x_14701:
[----:B------:R-:W3:Y:S01]  /*20b00*/  S2R R0, SR_TID.X ;  /* 0x0000000000007919 */ /* 0x000ee20000002100 */
[----:B------:R-:W-:Y:S01]  /*20b10*/  UMOV UR4, 0xffffffff ;  /* 0xffffffff00047882 */ /* 0x000fe20000000000 */
[----:B---3--:R-:W-:-:S04]  /*20b20*/  LOP3.LUT R8, R0, 0x1f, RZ, 0xc0, !PT ;  /* 0x0000001f00087812 */ /* 0x008fc800078ec0ff */
[----:B------:R-:W-:Y:S01]  /*20b30*/  ISETP.NE.AND P0, PT, R8, 0x1f, PT ;  /* 0x0000001f0800780c */ /* 0x000fe20003f05270 */
[----:B------:R-:W-:-:S12]  /*20b40*/  BRA.DIV UR4, `(.L_x_14703) ;  /* 0x0000006e04507947 */ /* 0x000fd8000b800000 */
[----:B------:R-:W-:Y:S01]  /*20b50*/  IMAD.IADD R9, R27, 0x1, R8 ;  /* 0x000000011b097824 */ /* 0x000fe200078e0208 */
[----:B------:R-:W-:-:S04]  /*20b60*/  ULDC UR4, c[0x0][0xc3c] ;  /* 0x00030f0000047ab9 */ /* 0x000fc80000000800 */
[----:B------:R-:W-:-:S13]  /*20b70*/  ISETP.GE.OR P1, PT, R9, UR4, !P0 ;  /* 0x0000000409007c0c */ /* 0x000fda000c726670 */
[----:B0-----:R-:W0:Y:S08]  /*20b80*/  @!P1 LDC.64 R2, c[0x0][0xc80] ;  /* 0x00032000ff029b82 */ /* 0x001e300000000a00 */
[----:B------:R-:W3:Y:S01]  /*20b90*/  @!P1 LDC.64 R4, c[0x0][0xc78] ;  /* 0x00031e00ff049b82 */ /* 0x000ee20000000a00 */
[----:B0-----:R-:W-:-:S05]  /*20ba0*/  @!P1 IMAD.WIDE R2, R9, 0x4, R2 ;  /* 0x0000000409029825 */ /* 0x001fca00078e0202 */
[----:B--2---:R3:W2:Y:S02]  /*20bb0*/  @!P1 LDG.E R7, desc[UR42][R2.64] ;  /* 0x0000002a02079981 */ /* 0x0046a4000c1e1900 */
[----:B---3--:R-:W-:-:S05]  /*20bc0*/  @!P1 IMAD.WIDE R2, R9, 0x4, R4 ;  /* 0x0000000409029825 */ /* 0x008fca00078e0204 */
        /* <DEDUP_REMOVED lines=13> */
[----:B-1----:R-:W-:-:S05]  /*20ca0*/  IMAD R13, R5, R25, RZ ;  /* 0x00000019050d7224 */ /* 0x002fca00078e02ff */
        /* <DEDUP_REMOVED lines=16> */
.L_x_14930:
[----:B------:R-:W-:Y:S02]  /*20db0*/  ULDC UR4, c[0x0][0xc38] ;  /* 0x00030e0000047ab9 */ /* 0x000fe40000000800 */
[----:B------:R-:W-:-:S04]  /*20dc0*/  IMAD.U32 R4, RZ, RZ, UR4 ;  /* 0x00000004ff047e24 */ /* 0x000fc8000f8e00ff */
[----:B-1----:R-:W-:-:S04]  /*20dd0*/  IMAD R3, R14, R4, RZ ;  /* 0x000000040e037224 */ /* 0x002fc800078e02ff */
[----:B------:R-:W-:-:S05]  /*20de0*/  IMAD.IADD R6, R6, 0x1, R3 ;  /* 0x0000000106067824 */ /* 0x000fca00078e0203 */
[----:B------:R-:W-:-:S13]  /*20df0*/  ISETP.GT.AND P6, PT, R6, R0, PT ;  /* 0x000000000600720c */ /* 0x000fda0003fc4270 */
[----:B------:R-:W-:Y:S05]  /*20e00*/  @P6 BRA `(.L_x_14704) ;  /* 0x0000000000a46947 */ /* 0x000fea0003800000 */
.L_x_14707:
        /* <DEDUP_REMOVED lines=35> */
.L_x_14938:
[----:B------:R-:W-:Y:S02]  /*21040*/  ULDC UR4, c[0x0][0xc38] ;  /* 0x00030e0000047ab9 */ /* 0x000fe40000000800 */
[----:B------:R-:W-:-:S05]  /*21050*/  MOV R4, UR4 ;  /* 0x0000000400047c02 */ /* 0x000fca0008000f00 */
[----:B-1----:R-:W-:-:S04]  /*21060*/  IMAD R3, R14, R4, RZ ;  /* 0x000000040e037224 */ /* 0x002fc800078e02ff */
[----:B------:R-:W-:-:S05]  /*21070*/  IMAD.IADD R6, R3, 0x1, R6 ;  /* 0x0000000103067824 */ /* 0x000fca00078e0206 */
[----:B------:R-:W-:-:S13]  /*21080*/  ISETP.GT.AND P6, PT, R6, R0, PT ;  /* 0x000000000600720c */ /* 0x000fda0003fc4270 */
[----:B------:R-:W-:Y:S05]  /*21090*/  @!P6 BRA `(.L_x_14707) ;  /* 0xfffffffc005ce947 */ /* 0x000fea000383ffff */
.L_x_14704:
        /* <DEDUP_REMOVED lines=10> */
.L_x_14943:
[----:B------:R-:W-:-:S13]  /*21140*/  ISETP.NE.AND P0, PT, R3, RZ, PT ;  /* 0x000000ff0300720c */ /* 0x000fda0003f05270 */
[----:B------:R-:W-:Y:S05]  /*21150*/  @!P0 BRA `(.L_x_14709) ;  /* 0x0000000000108947 */ /* 0x000fea0003800000 */
[----:B------:R-:W-:Y:S01]  /*21160*/  UMOV UR4, 0xffffffff ;  /* 0xffffffff00047882 */ /* 0x000fe20000000000 */
[----:B------:R-:W-:Y:S02]  /*21170*/  VIADD R12, R7, 0xffffffff ;  /* 0xffffffff070c7836 */ /* 0x000fe40000000000 */
[----:B------:R-:W-:Y:S05]  /*21180*/  BRA.DIV UR4, `(.L_x_14710) ;  /* 0x0000007204107947 */ /* 0x000fea000b800000 */
[----:B------:R4:W0:Y:S02]  /*21190*/  SHFL.IDX PT, R24, R2, R12, 0x1f ;  /* 0x00001f0c02187589 */ /* 0x00082400000e0000 */
.L_x_14709:
        /* <DEDUP_REMOVED lines=16> */
[----:B------:R-:W-:Y:S01]  /*212a0*/  IMAD.HI.U32 R3, R3, R9, R2 ;  /* 0x0000000903037227 */ /* 0x000fe200078e0002 */
[----:B------:R-:W-:Y:S01]  /*212b0*/  IADD3 R9, RZ, -R7, RZ ;  /* 0x80000007ff097210 */ /* 0x000fe20007ffe0ff */
[----:B------:R-:W0:Y:S04]  /*212c0*/  MUFU.RCP R2, R10 ;  /* 0x0000000a00027308 */ /* 0x000e280000001000 */
        /* <DEDUP_REMOVED lines=40> */
.L_x_14711:
        /* <DEDUP_REMOVED lines=12> */
[----:B0-----:R-:W-:-:S05]  /*21610*/  IADD3 R11, RZ, -R3, RZ ;  /* 0x80000003ff0b7210 */ /* 0x001fca0007ffe0ff */
        /* <DEDUP_REMOVED lines=45> */
[----:B------:R-:W-:Y:S02]  /*218f0*/  @!P1 LOP3.LUT R2, RZ, R4, RZ, 0x33, !PT ;  /* 0x00000004ff029212 */ /* 0x000fe400078e33ff */
[----:B------:R-:W-:-:S05]  /*21900*/  IADD3 R4, -R4, RZ, RZ ;  /* 0x000000ff04047210 */ /* 0x000fca0007ffe1ff */
[----:B------:R-:W-:-:S07]  /*21910*/  IMAD R26, R2, R4, R5 ;  /* 0x00000004021a7224 */ /* 0x000fce00078e0205 */
.L_x_14712:
[----:B------:R-:W-:-:S05]  /*21920*/  LOP3.LUT R2, RZ, R2, RZ, 0x33, !PT ;  /* 0x00000002ff027212 */ /* 0x000fca00078e33ff */
[----:B------:R-:W-:Y:S01]  /*21930*/  IMAD.IADD R25, R25, 0x1, R2 ;  /* 0x0000000119197824 */ /* 0x000fe200078e0202 */
[----:B------:R-:W-:Y:S06]  /*21940*/  BRA `(.L_x_14713) ;  /* 0x00000000001c7947 */ /* 0x000fec0003800000 */
.L_x_14705:
[----:B------:R-:W-:Y:S01]  /*21950*/  UMOV UR4, URZ ;  /* 0x0000003f00047c82 */ /* 0x000fe20008000000 */
[----:B------:R-:W-:Y:S01]  /*21960*/  UMOV UR5, URZ ;  /* 0x0000003f00057c82 */ /* 0x000fe20008000000 */
[----:B------:R-:W-:Y:S01]  /*21970*/  ULDC UR6, c[0x0][0xc3c] ;  /* 0x00030f0000067ab9 */ /* 0x000fe20000000800 */
[----:B------:R-:W-:Y:S02]  /*21980*/  IMAD.MOV.U32 R24, RZ, RZ, R0 ;  /* 0x000000ffff187224 */ /* 0x000fe400078e0000 */
[----:B------:R-:W-:Y:S02]  /*21990*/  IMAD.U32 R25, RZ, RZ, UR4 ;  /* 0x00000004ff197e24 */ /* 0x000fe4000f8e00ff */
[----:B------:R-:W-:Y:S02]  /*219a0*/  IMAD.U32 R26, RZ, RZ, UR5 ;  /* 0x00000005ff1a7e24 */ /* 0x000fe4000f8e00ff */
[----:B------:R-:W-:-:S07]  /*219b0*/  IMAD.U32 R27, RZ, RZ, UR6 ;  /* 0x00000006ff1b7e24 */ /* 0x000fce000f8e00ff */
.L_x_14713:
        /* <DEDUP_REMOVED lines=10> */
.L_x_14702:
[----:B------:R-:W-:Y:S02]  /*21a60*/  ULDC UR4, c[0x0][0xc3c] ;  /* 0x00030f0000047ab9 */ /* 0x000fe40000000800 */
[----:B----4-:R-:W-:-:S13]  /*21a70*/  ISETP.GE.AND P0, PT, R27, UR4, PT ;  /* 0x000000041b007c0c */ /* 0x010fda000bf06270 */
[----:B------:R-:W-:Y:S05]  /*21a80*/  @!P0 BRA `(.L_x_14714) ;  /* 0xffffff9400788947 */ /* 0x000fea000383ffff */
[----:B------:R-:W-:Y:S05]  /*21a90*/  BSYNC B8 ;  /* 0x0000000000087941 */ /* 0x000fea0003800000 */
.L_x_14601:
        /* <DEDUP_REMOVED lines=12> */
.L_x_14946:
[----:B------:R-:W-:Y:S05]  /*21b60*/  BSYNC B0 ;  /* 0x0000000000007941 */ /* 0x000fea0003800000 */
.L_x_14715:
[----:B------:R-:W-:-:S03]  /*21b70*/  UMOV UR4, 0xffffffff ;  /* 0xffffffff00047882 */ /* 0x000fc60000000000 */
[----:B------:R-:W-:Y:S05]  /*21b80*/  BRA.DIV UR4, `(.L_x_14717) ;  /* 0x0000006604cc7947 */ /* 0x000fea000b800000 */
[----:B0-----:R-:W0:Y:S02]  /*21b90*/  S2R R0, SR_TID.X ;  /* 0x0000000000007919 */ /* 0x001e240000002100 */
[----:B0-----:R-:W-:-:S04]  /*21ba0*/  SHF.R.U32.HI R0, RZ, 0x5, R0 ;  /* 0x00000005ff007819 */ /* 0x001fc80000011600 */
[----:B------:R-:W-:-:S05]  /*21bb0*/  LOP3.LUT R0, R0, 0x3, RZ, 0xc0, !PT ;  /* 0x0000000300007812 */ /* 0x000fca00078ec0ff */
[----:B------:R0:W4:Y:S02]  /*21bc0*/  SHFL.IDX PT, R14, R0, RZ, 0x1f ;  /* 0x00001fff000e7589 */ /* 0x00012400000e0000 */
.L_x_14949:
[----:B----4-:R-:W-:-:S13]  /*21bd0*/  ISETP.NE.AND P0, PT, R14, RZ, PT ;  /* 0x000000ff0e00720c */ /* 0x010fda0003f05270 */
[----:B------:R-:W-:Y:S05]  /*21be0*/  @P0 BRA `(.L_x_14375) ;  /* 0x0000000000900947 */ /* 0x000fea0003800000 */
[----:B------:R-:W-:-:S03]  /*21bf0*/  UMOV UR4, 0xffffffff ;  /* 0xffffffff00047882 */ /* 0x000fc60000000000 */
[----:B------:R-:W-:Y:S05]  /*21c00*/  BRA.DIV UR4, `(.L_x_14718) ;  /* 0x0000006604e07947 */ /* 0x000fea000b800000 */
[----:B------:R-:W-:-:S13]  /*21c10*/  ELECT P6, URZ, PT ;  /* 0x00000000003f782f */ /* 0x000fda00038c0000 */
.L_x_14952:
[----:B------:R-:W-:Y:S05]  /*21c20*/  @!P6 BRA `(.L_x_14375) ;  /* 0x000000000080e947 */ /* 0x000fea0003800000 */
[----:B------:R-:W-:-:S06]  /*21c30*/  ULOP3.LUT UR4, UR37, 0x2, URZ, 0xfc, !UPT ;  /* 0x0000000225047892 */ /* 0x000fcc000f8efc3f */
[----:B0-----:R-:W-:-:S05]  /*21c40*/  IMAD.U32 R0, RZ, RZ, UR4 ;  /* 0x00000004ff007e24 */ /* 0x001fca000f8e00ff */
[----:B------:R-:W-:-:S13]  /*21c50*/  ISETP.NE.AND P0, PT, R0, 0x3, PT ;  /* 0x000000030000780c */ /* 0x000fda0003f05270 */
[----:B------:R-:W-:Y:S05]  /*21c60*/  @!P0 BRA `(.L_x_14719) ;  /* 0x0000000000048947 */ /* 0x000fea0003800000 */
[----:B------:R-:W-:Y:S01]  /*21c70*/  BPT.TRAP 0x1 ;  /* 0x000000040000795c */ /* 0x000fe20000300000 */
.L_x_14719:
        /* <DEDUP_REMOVED lines=8> */
.L_x_14953:
[----:B------:R-:W4:Y:S01]  /*21d00*/  LDL.LU R4, [R1] ;  /* 0x0000000001047983 */ /* 0x000f220000300800 */
[----:B------:R-:W-:Y:S02]  /*21d10*/  SEL R28, R28, RZ, P2 ;  /* 0x000000ff1c1c7207 */ /* 0x000fe40001000000 */
[----:B----4-:R-:W-:Y:S01]  /*21d20*/  LOP3.LUT R0, R4, R0, RZ, 0x3c, !PT ;  /* 0x0000000004007212 */ /* 0x010fe200078e3cff */
[----:B------:R-:W-:Y:S06]  /*21d30*/  @!P0 BRA `(.L_x_14721) ;  /* 0x0000000000048947 */ /* 0x000fec0003800000 */
[----:B------:R-:W-:Y:S01]  /*21d40*/  BPT.TRAP 0x1 ;  /* 0x000000040000795c */ /* 0x000fe20000300000 */
.L_x_14721:
[----:B------:R-:W-:Y:S01]  /*21d50*/  IMAD R5, R28, 0x8, R5 ;  /* 0x000000081c057824 */ /* 0x000fe200078e0205 */
[----:B------:R-:W-:-:S04]  /*21d60*/  SHF.L.U32 R0, R0, 0x1f, RZ ;  /* 0x0000001f00007819 */ /* 0x000fc800000006ff */
[----:B------:R-:W4:Y:S02]  /*21d70*/  SYNCS.PHASECHK.TRANS64.TRYWAIT P1, [R5+URZ+0x16840], R0 ;  /* 0x01684000050075a7 */ /* 0x000f24000802017f */
[----:B----4-:R-:W-:Y:S05]  /*21d80*/  @!P1 BRA `(.L_x_14722) ;  /* 0x0000006400b49947 */ /* 0x010fea0003800000 */
.L_x_14954:
[----:B------:R-:W-:Y:S05]  /*21d90*/  @!P0 BRA `(.L_x_14723) ;  /* 0x0000000000048947 */ /* 0x000fea0003800000 */
[----:B------:R-:W-:Y:S01]  /*21da0*/  BPT.TRAP 0x1 ;  /* 0x000000040000795c */ /* 0x000fe20000300000 */
.L_x_14723:
[----:B------:R-:W0:Y:S02]  /*21db0*/  SYNCS.PHASECHK.TRANS64.TRYWAIT P1, [R3+URZ+0x16860], R2 ;  /* 0x01686002030075a7 */ /* 0x000e24000802017f */
[----:B0-----:R-:W-:Y:S05]  /*21dc0*/  @!P1 BRA `(.L_x_14724) ;  /* 0x0000006400b89947 */ /* 0x001fea0003800000 */
.L_x_14955:
[----:B------:R-:W-:Y:S05]  /*21dd0*/  @!P0 BRA `(.L_x_14725) ;  /* 0x0000000000048947 */ /* 0x000fea0003800000 */
[----:B------:R-:W-:Y:S01]  /*21de0*/  BPT.TRAP 0x1 ;  /* 0x000000040000795c */ /* 0x000fe20000300000 */
.L_x_14725:
[----:B------:R0:W0:Y:S02]  /*21df0*/  SYNCS.PHASECHK.TRANS64.TRYWAIT P0, [R5+URZ+0x16860], R0 ;  /* 0x01686000050075a7 */ /* 0x000024000800017f */
[----:B0-----:R-:W-:Y:S05]  /*21e00*/  @!P0 NANOSLEEP.SYNCS 0x989680 ;  /* 0x009896800000895d */ /* 0x001fea0003900000 */
[----:B------:R-:W0:Y:S02]  /*21e10*/  @!P0 SYNCS.PHASECHK.TRANS64 P0, [R5+URZ+0x16860], R0 ;  /* 0x01686000050085a7 */ /* 0x000e24000800007f */
[----:B0-----:R-:W-:Y:S05]  /*21e20*/  @!P0 BRA `(.L_x_14725) ;  /* 0xfffffffc00f08947 */ /* 0x001fea000383ffff */
.L_x_14375:
[----:B------:R-:W-:Y:S05]  /*21e30*/  BSYNC B9 ;  /* 0x0000000000097941 */ /* 0x000fea0003800000 */
.L_x_14372:
[----:B------:R-:W-:Y:S05]  /*21e40*/  EXIT ;  /* 0x000000000000794d */ /* 0x000fea0003800000 */
.L_x_14403:
[----:B0-----:R0:W1:Y:S02]  /*21e50*/  SYNCS.PHASECHK.TRANS64.TRYWAIT P6, [R69+URZ+0x16890], R77 ;  /* 0x0168904d450075a7 */ /* 0x00106400080c017f */
[----:B-1----:R-:W-:Y:S05]  /*21e60*/  @!P6 NANOSLEEP.SYNCS 0x989680 ;  /* 0x009896800000e95d */ /* 0x002fea0003900000 */
[----:B------:R-:W1:Y:S02]  /*21e70*/  @!P6 SYNCS.PHASECHK.TRANS64 P6, [R69+URZ+0x16890], R77 ;  /* 0x0168904d4500e5a7 */ /* 0x000e6400080c007f */
[----:B-1----:R-:W-:Y:S05]  /*21e80*/  @!P6 BRA `(.L_x_14403) ;  /* 0xfffffffc00f0e947 */ /* 0x002fea000383ffff */
[----:B------:R-:W-:Y:S05]  /*21e90*/  BRA `(.L_x_14726) ;  /* 0xfffffe1000b07947 */ /* 0x000fea000383ffff */
.L_x_14404:
        /* <DEDUP_REMOVED lines=8> */
.L_x_14728:
[----:B------:R-:W-:Y:S05]  /*21f20*/  BSYNC B1 ;  /* 0x0000000000017941 */ /* 0x000fea0003800000 */
.L_x_14727:
        /* <DEDUP_REMOVED lines=8> */
.L_x_14729:
[----:B------:R-:W-:Y:S05]  /*21fb0*/  BRA `(.L_x_14730) ;  /* 0xfffffe10007c7947 */ /* 0x000fea000383ffff */
.L_x_14413:
[----:B------:R-:W-:Y:S01]  /*21fc0*/  BSSY B1, `(.L_x_14731) ;  /* 0x0000008000017945 */ /* 0x000fe20003800000 */
[----:B--2-4-:R-:W-:Y:S02]  /*21fd0*/  IMAD.MOV.U32 R13, RZ, RZ, R83 ;  /* 0x000000ffff0d7224 */ /* 0x014fe400078e0053 */
[----:B------:R-:W-:Y:S02]  /*21fe0*/  IMAD.MOV.U32 R12, RZ, RZ, 0x1 ;  /* 0x00000001ff0c7424 */ /* 0x000fe400078e00ff */
[----:B------:R-:W-:Y:S02]  /*21ff0*/  IMAD.MOV.U32 R11, RZ, RZ, 0x1c1f ;  /* 0x00001c1fff0b7424 */ /* 0x000fe400078e00ff */
[----:B------:R-:W-:-:S07]  /*22000*/  IMAD.MOV.U32 R15, RZ, RZ, -0x1 ;  /* 0xffffffffff0f7424 */ /* 0x000fce00078e00ff */
[----:B01-3--:R-:W-:Y:S05]  /*22010*/  WARPSYNC.COLLECTIVE R15, `(.L_x_14732) ;  /* 0x000000000f087348 */ /* 0x00bfea0003c00000 */
[----:B---3--:R2:W3:Y:S02]  /*22020*/  SHFL.IDX P6, R14, R13, R12, R11 ;  /* 0x0000000c0d0e7389 */ /* 0x0084e400000c000b */
[----:B0123--:R-:W-:Y:S01]  /*22030*/  ENDCOLLECTIVE ;  /* 0x000000000000791b */ /* 0x00ffe20003800000 */
.L_x_14732:
[----:B------:R-:W-:Y:S05]  /*22040*/  BSYNC B1 ;  /* 0x0000000000017941 */ /* 0x000fea0003800000 */
.L_x_14731:
        /* <DEDUP_REMOVED lines=8> */
.L_x_14733:
[----:B------:R-:W-:Y:S05]  /*220d0*/  BRA `(.L_x_14734) ;  /* 0xfffffe1400f07947 */ /* 0x000fea000383ffff */
.L_x_14425:
[----:B-1----:R1:W2:Y:S02]  /*220e0*/  SYNCS.PHASECHK.TRANS64.TRYWAIT P4, [R69+URZ+0x16890], R77 ;  /* 0x0168904d450075a7 */ /* 0x0022a4000808017f */
[----:B--2---:R-:W-:Y:S05]  /*220f0*/  @!P4 NANOSLEEP.SYNCS 0x989680 ;  /* 0x009896800000c95d */ /* 0x004fea0003900000 */
[----:B------:R-:W2:Y:S02]  /*22100*/  @!P4 SYNCS.PHASECHK.TRANS64 P4, [R69+URZ+0x16890], R77 ;  /* 0x0168904d4500c5a7 */ /* 0x000ea4000808007f */
[----:B--2---:R-:W-:Y:S05]  /*22110*/  @!P4 BRA `(.L_x_14425) ;  /* 0xfffffffc00f0c947 */ /* 0x004fea000383ffff */
[----:B------:R-:W-:Y:S05]  /*22120*/  BRA `(.L_x_14735) ;  /* 0xfffffe2400147947 */ /* 0x000fea000383ffff */
.L_x_14426:
[----:B------:R-:W-:Y:S01]  /*22130*/  BSSY B1, `(.L_x_14736) ;  /* 0x0000008000017945 */ /* 0x000fe20003800000 */
[----:B0-----:R-:W-:Y:S02]  /*22140*/  IMAD.MOV.U32 R13, RZ, RZ, R83 ;  /* 0x000000ffff0d7224 */ /* 0x001fe400078e0053 */
[----:B------:R-:W-:Y:S02]  /*22150*/  IMAD.MOV.U32 R12, RZ, RZ, RZ ;  /* 0x000000ffff0c7224 */ /* 0x000fe400078e00ff */
[----:B------:R-:W-:Y:S02]  /*22160*/  IMAD.MOV.U32 R11, RZ, RZ, 0x1c1f ;  /* 0x00001c1fff0b7424 */ /* 0x000fe400078e00ff */
[----:B------:R-:W-:-:S07]  /*22170*/  IMAD.MOV.U32 R15, RZ, RZ, -0x1 ;  /* 0xffffffffff0f7424 */ /* 0x000fce00078e00ff */
[----:B-1----:R-:W-:Y:S05]  /*22180*/  WARPSYNC.COLLECTIVE R15, `(.L_x_14737) ;  /* 0x000000000f087348 */ /* 0x002fea0003c00000 */
[----:B------:R0:W2:Y:S02]  /*22190*/  SHFL.IDX P6, R14, R13, R12, R11 ;  /* 0x0000000c0d0e7389 */ /* 0x0000a400000c000b */
[----:B012---:R-:W-:Y:S01]  /*221a0*/  ENDCOLLECTIVE ;  /* 0x000000000000791b */ /* 0x007fe20003800000 */
.L_x_14737:
[----:B------:R-:W-:Y:S05]  /*221b0*/  BSYNC B1 ;  /* 0x0000000000017941 */ /* 0x000fea0003800000 */
.L_x_14736:
        /* <DEDUP_REMOVED lines=8> */
.L_x_14738:
[----:B------:R-:W-:Y:S01]  /*22240*/  IMAD.MOV.U32 R80, RZ, RZ, R14 ;  /* 0x000000ffff507224 */ /* 0x000fe200078e000e */
[----:B------:R-:W-:Y:S06]  /*22250*/  BRA `(.L_x_14739) ;  /* 0xfffffe2000e07947 */ /* 0x000fec000383ffff */
.L_x_14431:
[----:B------:R-:W-:Y:S01]  /*22260*/  BSSY B1, `(.L_x_14740) ;  /* 0x0000008000017945 */ /* 0x000fe20003800000 */
[----:B0-----:R-:W-:Y:S02]  /*22270*/  IMAD.MOV.U32 R13, RZ, RZ, R83 ;  /* 0x000000ffff0d7224 */ /* 0x001fe400078e0053 */
[----:B------:R-:W-:Y:S02]  /*22280*/  IMAD.MOV.U32 R12, RZ, RZ, 0x1 ;  /* 0x00000001ff0c7424 */ /* 0x000fe400078e00ff */
[----:B------:R-:W-:Y:S02]  /*22290*/  IMAD.MOV.U32 R11, RZ, RZ, 0x1c1f ;  /* 0x00001c1fff0b7424 */ /* 0x000fe400078e00ff */
[----:B------:R-:W-:-:S07]  /*222a0*/  IMAD.MOV.U32 R15, RZ, RZ, -0x1 ;  /* 0xffffffffff0f7424 */ /* 0x000fce00078e00ff */
[----:B-1234-:R-:W-:Y:S05]  /*222b0*/  WARPSYNC.COLLECTIVE R15, `(.L_x_14741) ;  /* 0x000000000f087348 */ /* 0x01efea0003c00000 */
[----:B------:R0:W0:Y:S02]  /*222c0*/  SHFL.IDX P6, R14, R13, R12, R11 ;  /* 0x0000000c0d0e7389 */ /* 0x00002400000c000b */
[----:B01234-:R-:W-:Y:S01]  /*222d0*/  ENDCOLLECTIVE ;  /* 0x000000000000791b */ /* 0x01ffe20003800000 */
.L_x_14741:
[----:B------:R-:W-:Y:S05]  /*222e0*/  BSYNC B1 ;  /* 0x0000000000017941 */ /* 0x000fea0003800000 */
.L_x_14740:
        /* <DEDUP_REMOVED lines=8> */
.L_x_14742:
[----:B------:R-:W-:Y:S01]  /*22370*/  IMAD.MOV.U32 R82, RZ, RZ, R14 ;  /* 0x000000ffff527224 */ /* 0x000fe200078e000e */
[----:B------:R-:W-:Y:S06]  /*22380*/  BRA `(.L_x_14743) ;  /* 0xfffffe2800887947 */ /* 0x000fec000383ffff */
.L_x_14436:
[----:B0-----:R0:W1:Y:S02]  /*22390*/  SYNCS.PHASECHK.TRANS64.TRYWAIT P3, [R69+URZ+0x16890], R77 ;  /* 0x0168904d450075a7 */ /* 0x001064000806017f */
[----:B-1----:R-:W-:Y:S05]  /*223a0*/  @!P3 NANOSLEEP.SYNCS 0x989680 ;  /* 0x009896800000b95d */ /* 0x002fea0003900000 */
[----:B------:R-:W1:Y:S02]  /*223b0*/  @!P3 SYNCS.PHASECHK.TRANS64 P3, [R69+URZ+0x16890], R77 ;  /* 0x0168904d4500b5a7 */ /* 0x000e64000806007f */
[----:B-1----:R-:W-:Y:S05]  /*223c0*/  @!P3 BRA `(.L_x_14436) ;  /* 0xfffffffc00f0b947 */ /* 0x002fea000383ffff */
[----:B------:R-:W-:Y:S05]  /*223d0*/  BRA `(.L_x_14744) ;  /* 0xfffffe3000947947 */ /* 0x000fea000383ffff */
.L_x_14437:
        /* <DEDUP_REMOVED lines=8> */
.L_x_14746:
[----:B------:R-:W-:Y:S05]  /*22460*/  BSYNC B1 ;  /* 0x0000000000017941 */ /* 0x000fea0003800000 */
.L_x_14745:
[----:B------:R-:W-:Y:S01]  /*22470*/  IMAD.MOV.U32 R13, RZ, RZ, R36 ;  /* 0x000000ffff0d7224 */ /* 0x000fe200078e0024 */
[----:B------:R-:W-:Y:S01]  /*22480*/  MOV R9, R14 ;  /* 0x0000000e00097202 */ /* 0x000fe20000000f00 */
[----:B------:R-:W-:Y:S02]  /*22490*/  IMAD.MOV.U32 R12, RZ, RZ, RZ ;  /* 0x000000ffff0c7224 */ /* 0x000fe400078e00ff */
[----:B------:R-:W-:Y:S02]  /*224a0*/  IMAD.MOV.U32 R11, RZ, RZ, 0x1c1f ;  /* 0x00001c1fff0b7424 */ /* 0x000fe400078e00ff */
[----:B------:R-:W-:-:S07]  /*224b0*/  IMAD.MOV.U32 R15, RZ, RZ, -0x1 ;  /* 0xffffffffff0f7424 */ /* 0x000fce00078e00ff */
[----:B------:R-:W-:Y:S05]  /*224c0*/  WARPSYNC.COLLECTIVE R15, `(.L_x_14747) ;  /* 0x000000000f087348 */ /* 0x000fea0003c00000 */
[----:B------:R0:W1:Y:S02]  /*224d0*/  SHFL.IDX P6, R14, R13, R12, R11 ;  /* 0x0000000c0d0e7389 */ /* 0x00006400000c000b */
[----:B01----:R-:W-:Y:S01]  /*224e0*/  ENDCOLLECTIVE ;  /* 0x000000000000791b */ /* 0x003fe20003800000 */
.L_x_14747:
[----:B------:R-:W-:Y:S01]  /*224f0*/  IMAD.MOV.U32 R37, RZ, RZ, R14 ;  /* 0x000000ffff257224 */ /* 0x000fe200078e000e */
[----:B------:R-:W-:Y:S06]  /*22500*/  BRA `(.L_x_14748) ;  /* 0xfffffe3000c87947 */ /* 0x000fec000383ffff */
.L_x_14440:
        /* <DEDUP_REMOVED lines=8> */
.L_x_14750:
[----:B------:R-:W-:Y:S05]  /*22590*/  BSYNC B1 ;  /* 0x0000000000017941 */ /* 0x000fea0003800000 */
.L_x_14749:
        /* <DEDUP_REMOVED lines=8> */
.L_x_14751:
[----:B------:R-:W-:Y:S01]  /*22620*/  IMAD.MOV.U32 R37, RZ, RZ, R14 ;  /* 0x000000ffff257224 */ /* 0x000fe200078e000e */
[----:B------:R-:W-:Y:S06]  /*22630*/  BRA `(.L_x_14752) ;  /* 0xfffffe3000c87947 */ /* 0x000fec000383ffff */
.L_x_14444:
[----:B0-----:R0:W3:Y:S02]  /*22640*/  SYNCS.PHASECHK.TRANS64.TRYWAIT P4, [R69+URZ+0x168b0], R77 ;  /* 0x0168b04d450075a7 */ /* 0x0010e4000808017f */
[----:B---3--:R-:W-:Y:S05]  /*22650*/  @!P4 NANOSLEEP.SYNCS 0x989680 ;  /* 0x009896800000c95d */ /* 0x008fea0003900000 */
[----:B------:R-:W3:Y:S02]  /*22660*/  @!P4 SYNCS.PHASECHK.TRANS64 P4, [R69+URZ+0x168b0], R77 ;  /* 0x0168b04d4500c5a7 */ /* 0x000ee4000808007f */
[----:B---3--:R-:W-:Y:S05]  /*22670*/  @!P4 BRA `(.L_x_14444) ;  /* 0xfffffffc00f0c947 */ /* 0x008fea000383ffff */
[----:B------:R-:W-:Y:S05]  /*22680*/  BRA `(.L_x_14753) ;  /* 0xfffffe3400447947 */ /* 0x000fea000383ffff */
.L_x_14462:
[----:B------:R-:W0:Y:S01]  /*22690*/  S2R R4, SR_TID.X ;  /* 0x0000000000047919 */ /* 0x000e220000002100 */
[----:B------:R-:W-:Y:S01]  /*226a0*/  BSSY B0, `(.L_x_14754) ;  /* 0x000000c000007945 */ /* 0x000fe20003800000 */
[----:B------:R-:W-:Y:S01]  /*226b0*/  MOV R12, RZ ;  /* 0x000000ff000c7202 */ /* 0x000fe20000000f00 */
[----:B------:R-:W-:Y:S02]  /*226c0*/  IMAD.MOV.U32 R11, RZ, RZ, 0x1f ;  /* 0x0000001fff0b7424 */ /* 0x000fe400078e00ff */
[----:B------:R-:W-:Y:S02]  /*226d0*/  IMAD.MOV.U32 R15, RZ, RZ, -0x1 ;  /* 0xffffffffff0f7424 */ /* 0x000fe400078e00ff */
[----:B0-----:R-:W-:-:S05]  /*226e0*/  VIADD R5, R4, 0xffffff80 ;  /* 0xffffff8004057836 */ /* 0x001fca0000000000 */
[----:B------:R-:W-:-:S04]  /*226f0*/  SHF.R.S32.HI R4, RZ, 0x1f, R5 ;  /* 0x0000001fff047819 */ /* 0x000fc80000011405 */
[----:B------:R-:W-:-:S04]  /*22700*/  LEA.HI R4, R4, R5, RZ, 0x7 ;  /* 0x0000000504047211 */ /* 0x000fc800078f38ff */
[----:B------:R-:W-:-:S05]  /*22710*/  SHF.R.S32.HI R4, RZ, 0x7, R4 ;  /* 0x00000007ff047819 */ /* 0x000fca0000011404 */
[----:B------:R-:W-:-:S07]  /*22720*/  IMAD.MOV.U32 R13, RZ, RZ, R4 ;  /* 0x000000ffff0d7224 */ /* 0x000fce00078e0004 */
[----:B-----5:R-:W-:Y:S05]  /*22730*/  WARPSYNC.COLLECTIVE R15, `(.L_x_14755) ;  /* 0x000000000f087348 */ /* 0x020fea0003c00000 */
[----:B------:R0:W1:Y:S02]  /*22740*/  SHFL.IDX P6, R14, R13, R12, R11 ;  /* 0x0000000c0d0e7389 */ /* 0x00006400000c000b */
[----:B01---5:R-:W-:Y:S01]  /*22750*/  ENDCOLLECTIVE ;  /* 0x000000000000791b */ /* 0x023fe20003800000 */
.L_x_14755:
[----:B------:R-:W-:Y:S05]  /*22760*/  BSYNC B0 ;  /* 0x0000000000007941 */ /* 0x000fea0003800000 */
.L_x_14754:
[----:B------:R0:W-:Y:S01]  /*22770*/  STL [R1+0x2c], R14 ;  /* 0x00002c0e01007387 */ /* 0x0001e20000100800 */
[----:B------:R-:W-:Y:S05]  /*22780*/  BRA `(.L_x_14756) ;  /* 0xfffffe4000887947 */ /* 0x000fea000383ffff */
.L_x_14474:
[----:B------:R-:W-:Y:S01]  /*22790*/  BSSY B1, `(.L_x_14757) ;  /* 0x0000008000017945 */ /* 0x000fe20003800000 */
[----:B------:R-:W-:Y:S02]  /*227a0*/  IMAD.MOV.U32 R13, RZ, RZ, R6 ;  /* 0x000000ffff0d7224 */ /* 0x000fe400078e0006 */
[----:B------:R-:W-:Y:S02]  /*227b0*/  IMAD.MOV.U32 R12, RZ, RZ, RZ ;  /* 0x000000ffff0c7224 */ /* 0x000fe400078e00ff */
[----:B------:R-:W-:Y:S02]  /*227c0*/  IMAD.MOV.U32 R11, RZ, RZ, 0x1c1f ;  /* 0x00001c1fff0b7424 */ /* 0x000fe400078e00ff */
[----:B------:R-:W-:-:S07]  /*227d0*/  IMAD.MOV.U32 R15, RZ, RZ, -0x1 ;  /* 0xffffffffff0f7424 */ /* 0x000fce00078e00ff */
[----:B0-----:R-:W-:Y:S05]  /*227e0*/  WARPSYNC.COLLECTIVE R15, `(.L_x_14758) ;  /* 0x000000000f087348 */ /* 0x001fea0003c00000 */
[----:B0-----:R0:W1:Y:S02]  /*227f0*/  SHFL.IDX P6, R14, R13, R12, R11 ;  /* 0x0000000c0d0e7389 */ /* 0x00106400000c000b */
[----:B01----:R-:W-:Y:S01]  /*22800*/  ENDCOLLECTIVE ;  /* 0x000000000000791b */ /* 0x003fe20003800000 */
.L_x_14758:
[----:B------:R-:W-:Y:S05]  /*22810*/  BSYNC B1 ;  /* 0x0000000000017941 */ /* 0x000fea0003800000 */
.L_x_14757:
        /* <DEDUP_REMOVED lines=8> */
.L_x_14759:
[----:B------:R-:W-:Y:S02]  /*228a0*/  IMAD.MOV.U32 R13, RZ, RZ, R8 ;  /* 0x000000ffff0d7224 */ /* 0x000fe400078e0008 */
[----:B------:R-:W-:-:S07]  /*228b0*/  IMAD.MOV.U32 R0, RZ, RZ, R14 ;  /* 0x000000ffff007224 */ /* 0x000fce00078e000e */
[----:B------:R-:W-:Y:S05]  /*228c0*/  WARPSYNC.COLLECTIVE R15, `(.L_x_14760) ;  /* 0x000000000f087348 */ /* 0x000fea0003c00000 */
[----:B------:R0:W1:Y:S02]  /*228d0*/  SHFL.IDX P6, R14, R13, R12, R11 ;  /* 0x0000000c0d0e7389 */ /* 0x00006400000c000b */
[----:B01----:R-:W-:Y:S01]  /*228e0*/  ENDCOLLECTIVE ;  /* 0x000000000000791b */ /* 0x003fe20003800000 */
.L_x_14760:
[----:B------:R-:W-:Y:S02]  /*228f0*/  IMAD.MOV.U32 R13, RZ, RZ, R7 ;  /* 0x000000ffff0d7224 */ /* 0x000fe400078e0007 */
[----:B------:R-:W-:-:S07]  /*22900*/  IMAD.MOV.U32 R5, RZ, RZ, R14 ;  /* 0x000000ffff057224 */ /* 0x000fce00078e000e */
[----:B------:R-:W-:Y:S05]  /*22910*/  WARPSYNC.COLLECTIVE R15, `(.L_x_14761) ;  /* 0x000000000f087348 */ /* 0x000fea0003c00000 */
[----:B------:R0:W1:Y:S02]  /*22920*/  SHFL.IDX P6, R14, R13, R12, R11 ;  /* 0x0000000c0d0e7389 */ /* 0x00006400000c000b */
[----:B01----:R-:W-:Y:S01]  /*22930*/  ENDCOLLECTIVE ;  /* 0x000000000000791b */ /* 0x003fe20003800000 */
.L_x_14761:
[----:B------:R-:W-:Y:S05]  /*22940*/  BRA `(.L_x_14762) ;  /* 0xfffffe4800247947 */ /* 0x000fea000383ffff */
.L_x_14477:
[----:B------:R-:W-:Y:S01]  /*22950*/  BSSY B1, `(.L_x_14763) ;  /* 0x0000008000017945 */ /* 0x000fe20003800000 */
[----:B------:R-:W-:Y:S01]  /*22960*/  IMAD.MOV.U32 R13, RZ, RZ, R6 ;  /* 0x000000ffff0d7224 */ /* 0x000fe200078e0006 */
[----:B------:R-:W-:Y:S01]  /*22970*/  MOV R11, 0x1c1f ;  /* 0x00001c1f000b7802 */ /* 0x000fe20000000f00 */
[----:B------:R-:W-:Y:S02]  /*22980*/  IMAD.MOV.U32 R12, RZ, RZ, 0x1 ;  /* 0x00000001ff0c7424 */ /* 0x000fe400078e00ff */
[----:B------:R-:W-:-:S07]  /*22990*/  IMAD.MOV.U32 R15, RZ, RZ, -0x1 ;  /* 0xffffffffff0f7424 */ /* 0x000fce00078e00ff */
[----:B-1----:R-:W-:Y:S05]  /*229a0*/  WARPSYNC.COLLECTIVE R15, `(.L_x_14764) ;  /* 0x000000000f087348 */ /* 0x002fea0003c00000 */
[----:B------:R0:W2:Y:S02]  /*229b0*/  SHFL.IDX P6, R14, R13, R12, R11 ;  /* 0x0000000c0d0e7389 */ /* 0x0000a400000c000b */
[----:B012---:R-:W-:Y:S01]  /*229c0*/  ENDCOLLECTIVE ;  /* 0x000000000000791b */ /* 0x007fe20003800000 */
.L_x_14764:
[----:B------:R-:W-:Y:S05]  /*229d0*/  BSYNC B1 ;  /* 0x0000000000017941 */ /* 0x000fea0003800000 */
.L_x_14763:
        /* <DEDUP_REMOVED lines=8> */
.L_x_14765:
[----:B------:R-:W-:Y:S02]  /*22a60*/  IMAD.MOV.U32 R13, RZ, RZ, R8 ;  /* 0x000000ffff0d7224 */ /* 0x000fe400078e0008 */
[----:B------:R-:W-:-:S07]  /*22a70*/  IMAD.MOV.U32 R0, RZ, RZ, R14 ;  /* 0x000000ffff007224 */ /* 0x000fce00078e000e */
[----:B------:R-:W-:Y:S05]  /*22a80*/  WARPSYNC.COLLECTIVE R15, `(.L_x_14766) ;  /* 0x000000000f087348 */ /* 0x000fea0003c00000 */
[----:B------:R0:W1:Y:S02]  /*22a90*/  SHFL.IDX P6, R14, R13, R12, R11 ;  /* 0x0000000c0d0e7389 */ /* 0x00006400000c000b */
[----:B01----:R-:W-:Y:S01]  /*22aa0*/  ENDCOLLECTIVE ;  /* 0x000000000000791b */ /* 0x003fe20003800000 */
.L_x_14766:
[----:B------:R-:W-:Y:S01]  /*22ab0*/  IMAD.MOV.U32 R13, RZ, RZ, R7 ;  /* 0x000000ffff0d7224 */ /* 0x000fe200078e0007 */
[----:B------:R-:W-:-:S07]  /*22ac0*/  MOV R5, R14 ;  /* 0x0000000e00057202 */ /* 0x000fce0000000f00 */
[----:B------:R-:W-:Y:S05]  /*22ad0*/  WARPSYNC.COLLECTIVE R15, `(.L_x_14767) ;  /* 0x000000000f087348 */ /* 0x000fea0003c00000 */
[----:B------:R0:W1:Y:S02]  /*22ae0*/  SHFL.IDX P6, R14, R13, R12, R11 ;  /* 0x0000000c0d0e7389 */ /* 0x00006400000c000b */
[----:B01----:R-:W-:Y:S01]  /*22af0*/  ENDCOLLECTIVE ;  /* 0x000000000000791b */ /* 0x003fe20003800000 */
.L_x_14767:
[----:B------:R-:W-:Y:S05]  /*22b00*/  BRA `(.L_x_14768) ;  /* 0xfffffe4800887947 */ /* 0x000fea000383ffff */
.L_x_14481:
[----:B0-----:R0:W1:Y:S02]  /*22b10*/  SYNCS.PHASECHK.TRANS64.TRYWAIT P0, [R2+URZ+0x16800], R5 ;  /* 0x01680005020075a7 */ /* 0x001064000800017f */
[----:B-1----:R-:W-:Y:S05]  /*22b20*/  @!P0 NANOSLEEP.SYNCS 0x989680 ;  /* 0x009896800000895d */ /* 0x002fea0003900000 */
[----:B------:R-:W1:Y:S02]  /*22b30*/  @!P0 SYNCS.PHASECHK.TRANS64 P0, [R2+URZ+0x16800], R5 ;  /* 0x01680005020085a7 */ /* 0x000e64000800007f */
[----:B-1----:R-:W-:Y:S05]  /*22b40*/  @!P0 BRA `(.L_x_14481) ;  /* 0xfffffffc00f08947 */ /* 0x002fea000383ffff */
[----:B------:R-:W-:Y:S05]  /*22b50*/  BRA `(.L_x_14769) ;  /* 0xfffffe4c00887947 */ /* 0x000fea000383ffff */
.L_x_14489:
[----:B------:R-:W1:Y:S01]  /*22b60*/  LDC R41, c[0x0][0x3f4] ;  /* 0x0000fd00ff297b82 */ /* 0x000e620000000800 */
[----:B------:R-:W-:Y:S01]  /*22b70*/  BSSY B1, `(.L_x_14770) ;  /* 0x0000008000017945 */ /* 0x000fe20003800000 */
[----:B------:R-:W-:Y:S02]  /*22b80*/  IMAD.MOV.U32 R13, RZ, RZ, R26 ;  /* 0x000000ffff0d7224 */ /* 0x000fe400078e001a */
[----:B------:R-:W-:Y:S02]  /*22b90*/  IMAD.MOV.U32 R12, RZ, RZ, RZ ;  /* 0x000000ffff0c7224 */ /* 0x000fe400078e00ff */
[----:B------:R-:W-:Y:S02]  /*22ba0*/  IMAD.MOV.U32 R11, RZ, RZ, 0x1c1f ;  /* 0x00001c1fff0b7424 */ /* 0x000fe400078e00ff */
[----:B------:R-:W-:-:S07]  /*22bb0*/  IMAD.MOV.U32 R15, RZ, RZ, -0x1 ;  /* 0xffffffffff0f7424 */ /* 0x000fce00078e00ff */
[----:B01----:R-:W-:Y:S05]  /*22bc0*/  WARPSYNC.COLLECTIVE R15, `(.L_x_14771) ;  /* 0x000000000f087348 */ /* 0x003fea0003c00000 */
[----:B0-----:R0:W2:Y:S02]  /*22bd0*/  SHFL.IDX P6, R14, R13, R12, R11 ;  /* 0x0000000c0d0e7389 */ /* 0x0010a400000c000b */
[----:B012---:R-:W-:Y:S01]  /*22be0*/  ENDCOLLECTIVE ;  /* 0x000000000000791b */ /* 0x007fe20003800000 */
.L_x_14771:
[----:B------:R-:W-:Y:S05]  /*22bf0*/  BSYNC B1 ;  /* 0x0000000000017941 */ /* 0x000fea0003800000 */
.L_x_14770:
[----:B------:R0:W5:Y:S01]  /*22c00*/  LDL R10, [R1] ;  /* 0x00000000010a7983 */ /* 0x0001620000100800 */
[----:B------:R-:W-:Y:S01]  /*22c10*/  IMAD.MOV.U32 R13, RZ, RZ, R25 ;  /* 0x000000ffff0d7224 */ /* 0x000fe200078e0019 */
[----:B------:R-:W-:Y:S01]  /*22c20*/  MOV R11, 0x1c1f ;  /* 0x00001c1f000b7802 */ /* 0x000fe20000000f00 */
[----:B------:R-:W-:Y:S01]  /*22c30*/  IMAD.MOV.U32 R12, RZ, RZ, RZ ;  /* 0x000000ffff0c7224 */ /* 0x000fe200078e00ff */
[----:B------:R-:W-:Y:S01]  /*22c40*/  ISETP.GE.AND P0, PT, R16, R41, PT ;  /* 0x000000291000720c */ /* 0x000fe20003f06270 */
[----:B------:R-:W-:Y:S02]  /*22c50*/  IMAD.MOV.U32 R15, RZ, RZ, -0x1 ;  /* 0xffffffffff0f7424 */ /* 0x000fe400078e00ff */
[----:B------:R-:W-:-:S10]  /*22c60*/  IMAD.MOV.U32 R0, RZ, RZ, R14 ;  /* 0x000000ffff007224 */ /* 0x000fd400078e000e */
[----:B0----5:R-:W-:Y:S05]  /*22c70*/  WARPSYNC.COLLECTIVE R15, `(.L_x_14772) ;  /* 0x000000000f087348 */ /* 0x021fea0003c00000 */
[----:B------:R1:W2:Y:S02]  /*22c80*/  SHFL.IDX P6, R14, R13, R12, R11 ;  /* 0x0000000c0d0e7389 */ /* 0x0002a400000c000b */
[----:B012--5:R-:W-:Y:S01]  /*22c90*/  ENDCOLLECTIVE ;  /* 0x000000000000791b */ /* 0x027fe20003800000 */
.L_x_14772:
[----:B------:R-:W-:Y:S02]  /*22ca0*/  IMAD.MOV.U32 R13, RZ, RZ, R24 ;  /* 0x000000ffff0d7224 */ /* 0x000fe400078e0018 */
[----:B------:R-:W-:-:S07]  /*22cb0*/  IMAD.MOV.U32 R3, RZ, RZ, R14 ;  /* 0x000000ffff037224 */ /* 0x000fce00078e000e */
[----:B------:R-:W-:Y:S05]  /*22cc0*/  WARPSYNC.COLLECTIVE R15, `(.L_x_14773) ;  /* 0x000000000f087348 */ /* 0x000fea0003c00000 */
[----:B------:R0:W1:Y:S02]  /*22cd0*/  SHFL.IDX P6, R14, R13, R12, R11 ;  /* 0x0000000c0d0e7389 */ /* 0x00006400000c000b */
[----:B01----:R-:W-:Y:S01]  /*22ce0*/  ENDCOLLECTIVE ;  /* 0x000000000000791b */ /* 0x003fe20003800000 */
.L_x_14773:
[----:B------:R-:W-:Y:S02]  /*22cf0*/  IMAD.MOV.U32 R13, RZ, RZ, R27 ;  /* 0x000000ffff0d7224 */ /* 0x000fe400078e001b */
[----:B------:R-:W-:-:S07]  /*22d00*/  IMAD.MOV.U32 R4, RZ, RZ, R14 ;  /* 0x000000ffff047224 */ /* 0x000fce00078e000e */
[----:B------:R-:W-:Y:S05]  /*22d10*/  WARPSYNC.COLLECTIVE R15, `(.L_x_14774) ;  /* 0x000000000f087348 */ /* 0x000fea0003c00000 */
[----:B------:R0:W1:Y:S02]  /*22d20*/  SHFL.IDX P6, R14, R13, R12, R11 ;  /* 0x0000000c0d0e7389 */ /* 0x00006400000c000b */
[----:B01----:R-:W-:Y:S01]  /*22d30*/  ENDCOLLECTIVE ;  /* 0x000000000000791b */ /* 0x003fe20003800000 */
.L_x_14774:
[----:B------:R-:W-:-:S05]  /*22d40*/  IMAD R32, R10, R32, RZ ;  /* 0x000000200a207224 */ /* 0x000fca00078e02ff */
[----:B------:R-:W-:-:S13]  /*22d50*/  ISETP.GE.OR P1, PT, R39, R32, P0 ;  /* 0x000000202700720c */ /* 0x000fda0000726670 */
[C---:B------:R-:W-:Y:S01]  /*22d60*/  @!P1 IMAD.SHL.U32 R5, R16.reuse, 0x2, RZ ;  /* 0x0000000210059824 */ /* 0x040fe200078e00ff */
[----:B------:R-:W-:-:S04]  /*22d70*/  @!P1 SHF.L.U64.HI R21, R16, 0x1, R17 ;  /* 0x0000000110159819 */ /* 0x000fc80000010211 */
[----:B------:R-:W-:-:S05]  /*22d80*/  @!P1 IADD3 R6, P2, R3, R5, RZ ;  /* 0x0000000503069210 */ /* 0x000fca0007f5e0ff */
[----:B------:R-:W-:-:S05]  /*22d90*/  @!P1 IMAD.X R7, R0, 0x1, R21, P2 ;  /* 0x0000000100079824 */ /* 0x000fca00010e0615 */
[----:B------:R-:W2:Y:S01]  /*22da0*/  @!P1 LD.E.128 R8, desc[UR42][R6.64] ;  /* 0x0000002a06089980 */ /* 0x000ea2000c101d00 */
[----:B------:R-:W-:-:S05]  /*22db0*/  @!P1 IADD3 R14, P2, R14, R5, RZ ;  /* 0x000000050e0e9210 */ /* 0x000fca0007f5e0ff */
[----:B------:R-:W-:-:S05]  /*22dc0*/  @!P1 IMAD.X R3, R4, 0x1, R21, P2 ;  /* 0x0000000104039824 */ /* 0x000fca00010e0615 */
[----:B------:R-:W-:-:S05]  /*22dd0*/  @!P1 MOV R15, R3 ;  /* 0x00000003000f9202 */ /* 0x000fca0000000f00 */
[----:B------:R0:W5:Y:S01]  /*22de0*/  @!P1 LD.E.128 R4, desc[UR42][R14.64] ;  /* 0x0000002a0e049980 */ /* 0x000162000c101d00 */
[----:B------:R-:W-:Y:S01]  /*22df0*/  CS2R R36, SRZ ;  /* 0x0000000000247805 */ /* 0x000fe2000001ff00 */
[----:B------:R-:W-:Y:S01]  /*22e00*/  IMAD.MOV.U32 R13, RZ, RZ, R26 ;  /* 0x000000ffff0d7224 */ /* 0x000fe200078e001a */
[----:B------:R-:W-:Y:S01]  /*22e10*/  CS2R R34, SRZ ;  /* 0x0000000000227805 */ /* 0x000fe2000001ff00 */
[----:B------:R-:W-:Y:S01]  /*22e20*/  IMAD.MOV.U32 R12, RZ, RZ, 0x1 ;  /* 0x00000001ff0c7424 */ /* 0x000fe200078e00ff */
[----:B------:R-:W-:Y:S02]  /*22e30*/  CS2R R28, SRZ ;  /* 0x00000000001c7805 */ /* 0x000fe4000001ff00 */
[----:B------:R-:W-:Y:S01]  /*22e40*/  CS2R R20, SRZ ;  /* 0x0000000000147805 */ /* 0x000fe2000001ff00 */
[----:B0-----:R-:W-:Y:S02]  /*22e50*/  IMAD.MOV.U32 R15, RZ, RZ, -0x1 ;  /* 0xffffffffff0f7424 */ /* 0x001fe400078e00ff */
[----:B--2---:R-:W-:Y:S01]  /*22e60*/  @!P1 IMAD.MOV.U32 R37, RZ, RZ, R11 ;  /* 0x000000ffff259224 */ /* 0x004fe200078e000b */
[----:B------:R-:W-:Y:S01]  /*22e70*/  MOV R11, 0x1c1f ;  /* 0x00001c1f000b7802 */ /* 0x000fe20000000f00 */
[----:B------:R-:W-:-:S02]  /*22e80*/  @!P1 IMAD.MOV.U32 R34, RZ, RZ, R8 ;  /* 0x000000ffff229224 */ /* 0x000fc400078e0008 */
[----:B------:R-:W-:Y:S01]  /*22e90*/  @!P1 IMAD.MOV.U32 R35, RZ, RZ, R9 ;  /* 0x000000ffff239224 */ /* 0x000fe200078e0009 */
[----:B------:R-:W-:-:S07]  /*22ea0*/  MOV R9, R37 ;  /* 0x0000002500097202 */ /* 0x000fce0000000f00 */
[----:B-----5:R-:W-:Y:S05]  /*22eb0*/  WARPSYNC.COLLECTIVE R15, `(.L_x_14775) ;  /* 0x000000000f087348 */ /* 0x020fea0003c00000 */
[----:B------:R0:W1:Y:S02]  /*22ec0*/  SHFL.IDX P6, R14, R13, R12, R11 ;  /* 0x0000000c0d0e7389 */ /* 0x00006400000c000b */
[----:B01---5:R-:W-:Y:S01]  /*22ed0*/  ENDCOLLECTIVE ;  /* 0x000000000000791b */ /* 0x023fe20003800000 */
.L_x_14775:
[----:B------:R-:W-:Y:S02]  /*22ee0*/  IMAD.MOV.U32 R0, RZ, RZ, R34 ;  /* 0x000000ffff007224 */ /* 0x000fe400078e0022 */
[----:B------:R-:W-:Y:S02]  /*22ef0*/  IMAD.MOV.U32 R3, RZ, RZ, R35 ;  /* 0x000000ffff037224 */ /* 0x000fe400078e0023 */
[----:B------:R-:W-:Y:S01]  /*22f00*/  @!P1 IMAD.MOV.U32 R36, RZ, RZ, R10 ;  /* 0x000000ffff249224 */ /* 0x000fe200078e000a */
[----:B------:R-:W-:Y:S02]  /*22f10*/  PRMT R42, R0, 0x7610, R42 ;  /* 0x00007610002a7816 */ /* 0x000fe4000000002a */
[----:B------:R-:W-:Y:S01]  /*22f20*/  PRMT R43, R3, 0x7610, R43 ;  /* 0x00007610032b7816 */ /* 0x000fe2000000002b */
[----:B------:R-:W-:Y:S02]  /*22f30*/  IMAD.MOV.U32 R8, RZ, RZ, R36 ;  /* 0x000000ffff087224 */ /* 0x000fe400078e0024 */
[----:B------:R-:W-:-:S02]  /*22f40*/  @!P1 IMAD.MOV.U32 R28, RZ, RZ, R4 ;  /* 0x000000ffff1c9224 */ /* 0x000fc400078e0004 */
[----:B------:R-:W-:Y:S01]  /*22f50*/  @!P1 IMAD.MOV.U32 R29, RZ, RZ, R5 ;  /* 0x000000ffff1d9224 */ /* 0x000fe200078e0005 */
[----:B------:R-:W-:Y:S01]  /*22f60*/  PRMT R31, R8, 0x5410, R9 ;  /* 0x00005410081f7816 */ /* 0x000fe20000000009 */
[----:B------:R-:W-:Y:S02]  /*22f70*/  IMAD.MOV.U32 R13, RZ, RZ, R25 ;  /* 0x000000ffff0d7224 */ /* 0x000fe400078e0019 */
[----:B------:R-:W-:Y:S02]  /*22f80*/  @!P1 IMAD.MOV.U32 R20, RZ, RZ, R6 ;  /* 0x000000ffff149224 */ /* 0x000fe400078e0006 */
[----:B------:R-:W-:Y:S02]  /*22f90*/  @!P1 IMAD.MOV.U32 R21, RZ, RZ, R7 ;  /* 0x000000ffff159224 */ /* 0x000fe400078e0007 */
[----:B------:R-:W-:Y:S02]  /*22fa0*/  IMAD.MOV.U32 R4, RZ, RZ, R28 ;  /* 0x000000ffff047224 */ /* 0x000fe400078e001c */
[----:B------:R-:W-:-:S02]  /*22fb0*/  IMAD.MOV.U32 R5, RZ, RZ, R29 ;  /* 0x000000ffff057224 */ /* 0x000fc400078e001d */
[----:B------:R-:W-:-:S07]  /*22fc0*/  IMAD.MOV.U32 R0, RZ, RZ, R14 ;  /* 0x000000ffff007224 */ /* 0x000fce00078e000e */
[----:B------:R-:W-:Y:S05]  /*22fd0*/  WARPSYNC.COLLECTIVE R15, `(.L_x_14776) ;  /* 0x000000000f087348 */ /* 0x000fea0003c00000 */
[----:B------:R0:W1:Y:S02]  /*22fe0*/  SHFL.IDX P6, R14, R13, R12, R11 ;  /* 0x0000000c0d0e7389 */ /* 0x00006400000c000b */
[----:B01----:R-:W-:Y:S01]  /*22ff0*/  ENDCOLLECTIVE ;  /* 0x000000000000791b */ /* 0x003fe20003800000 */
.L_x_14776:
[----:B------:R-:W-:Y:S01]  /*23000*/  IMAD.MOV.U32 R6, RZ, RZ, R20 ;  /* 0x000000ffff067224 */ /* 0x000fe200078e0014 */
[----:B------:R-:W-:Y:S01]  /*23010*/  PRMT R45, R5, 0x7610, R45 ;  /* 0x00007610052d7816 */ /* 0x000fe2000000002d */
[----:B------:R-:W-:-:S03]  /*23020*/  IMAD.MOV.U32 R7, RZ, RZ, R21 ;  /* 0x000000ffff077224 */ /* 0x000fc600078e0015 */
[----:B------:R-:W-:Y:S02]  /*23030*/  PRMT R56, R4, 0x5410, R6 ;  /* 0x0000541004387816 */ /* 0x000fe40000000006 */
[----:B------:R-:W-:Y:S02]  /*23040*/  CS2R R4, SRZ ;  /* 0x0000000000047805 */ /* 0x000fe4000001ff00 */
[----:B------:R-:W-:Y:S01]  /*23050*/  PRMT R42, R42, 0x5410, R7 ;  /* 0x000054102a2a7816 */ /* 0x000fe20000000007 */
[----:B------:R-:W-:Y:S02]  /*23060*/  IMAD.MOV.U32 R13, RZ, RZ, R24 ;  /* 0x000000ffff0d7224 */ /* 0x000fe400078e0018 */
[----:B------:R-:W-:-:S07]  /*23070*/  IMAD.MOV.U32 R3, RZ, RZ, R14 ;  /* 0x000000ffff037224 */ /* 0x000fce00078e000e */
[----:B------:R-:W-:Y:S05]  /*23080*/  WARPSYNC.COLLECTIVE R15, `(.L_x_14777) ;  /* 0x000000000f087348 */ /* 0x000fea0003c00000 */
[----:B------:R0:W1:Y:S02]  /*23090*/  SHFL.IDX P6, R14, R13, R12, R11 ;  /* 0x0000000c0d0e7389 */ /* 0x00006400000c000b */
[----:B01----:R-:W-:Y:S01]  /*230a0*/  ENDCOLLECTIVE ;  /* 0x000000000000791b */ /* 0x003fe20003800000 */
.L_x_14777:
[----:B------:R-:W-:Y:S02]  /*230b0*/  IMAD.MOV.U32 R13, RZ, RZ, R27 ;  /* 0x000000ffff0d7224 */ /* 0x000fe400078e001b */
[----:B------:R-:W-:-:S07]  /*230c0*/  IMAD.MOV.U32 R24, RZ, RZ, R14 ;  /* 0x000000ffff187224 */ /* 0x000fce00078e000e */
[----:B------:R-:W-:Y:S05]  /*230d0*/  WARPSYNC.COLLECTIVE R15, `(.L_x_14778) ;  /* 0x000000000f087348 */ /* 0x000fea0003c00000 */
[----:B------:R0:W1:Y:S02]  /*230e0*/  SHFL.IDX P6, R14, R13, R12, R11 ;  /* 0x0000000c0d0e7389 */ /* 0x00006400000c000b */
[----:B01----:R-:W-:Y:S01]  /*230f0*/  ENDCOLLECTIVE ;  /* 0x000000000000791b */ /* 0x003fe20003800000 */
.L_x_14778:
[----:B------:R-:W-:Y:S05]  /*23100*/  BRA `(.L_x_14779) ;  /* 0xfffffe58008c7947 */ /* 0x000fea000383ffff */
.L_x_14493:
[----:B0-----:R0:W1:Y:S02]  /*23110*/  SYNCS.PHASECHK.TRANS64.TRYWAIT P1, [R2+URZ+0x16800], R3 ;  /* 0x01680003020075a7 */ /* 0x001064000802017f */
[----:B-1----:R-:W-:Y:S05]  /*23120*/  @!P1 NANOSLEEP.SYNCS 0x989680 ;  /* 0x009896800000995d */ /* 0x002fea0003900000 */
[----:B------:R-:W1:Y:S02]  /*23130*/  @!P1 SYNCS.PHASECHK.TRANS64 P1, [R2+URZ+0x16800], R3 ;  /* 0x01680003020095a7 */ /* 0x000e64000802007f */
[----:B-1----:R-:W-:Y:S05]  /*23140*/  @!P1 BRA `(.L_x_14493) ;  /* 0xfffffffc00f09947 */ /* 0x002fea000383ffff */
[----:B------:R-:W-:Y:S05]  /*23150*/  BRA `(.L_x_14780) ;  /* 0xfffffe5c004c7947 */ /* 0x000fea000383ffff */
.L_x_14499:
[----:B-1----:R1:W3:Y:S02]  /*23160*/  SYNCS.PHASECHK.TRANS64.TRYWAIT P1, [R0+URZ+0x16830], R5 ;  /* 0x01683005000075a7 */ /* 0x0022e4000802017f */
[----:B---3--:R-:W-:Y:S05]  /*23170*/  @!P1 NANOSLEEP.SYNCS 0x989680 ;  /* 0x009896800000995d */ /* 0x008fea0003900000 */
[----:B------:R-:W3:Y:S02]  /*23180*/  @!P1 SYNCS.PHASECHK.TRANS64 P1, [R0+URZ+0x16830], R5 ;  /* 0x01683005000095a7 */ /* 0x000ee4000802007f */
[----:B---3--:R-:W-:Y:S05]  /*23190*/  @!P1 BRA `(.L_x_14499) ;  /* 0xfffffffc00f09947 */ /* 0x008fea000383ffff */
[----:B------:R-:W-:Y:S05]  /*231a0*/  BRA `(.L_x_14498) ;  /* 0xfffffe6800c87947 */ /* 0x000fea000383ffff */
.L_x_14518:
[----:B-1----:R1:W2:Y:S02]  /*231b0*/  SYNCS.PHASECHK.TRANS64.TRYWAIT P4, [R9+URZ+0x16830], R8 ;  /* 0x01683008090075a7 */ /* 0x0022a4000808017f */
[----:B--2---:R-:W-:Y:S05]  /*231c0*/  @!P4 NANOSLEEP.SYNCS 0x989680 ;  /* 0x009896800000c95d */ /* 0x004fea0003900000 */
[----:B------:R-:W2:Y:S02]  /*231d0*/  @!P4 SYNCS.PHASECHK.TRANS64 P4, [R9+URZ+0x16830], R8 ;  /* 0x016830080900c5a7 */ /* 0x000ea4000808007f */
[----:B--2---:R-:W-:Y:S05]  /*231e0*/  @!P4 BRA `(.L_x_14518) ;  /* 0xfffffffc00f0c947 */ /* 0x004fea000383ffff */
[----:B------:R-:W-:Y:S05]  /*231f0*/  BRA `(.L_x_14517) ;  /* 0xfffffea400707947 */ /* 0x000fea000383ffff */
.L_x_14522:
[----:B-1----:R1:W2:Y:S02]  /*23200*/  SYNCS.PHASECHK.TRANS64.TRYWAIT P3, [R9+URZ+0x16850], R8 ;  /* 0x01685008090075a7 */ /* 0x0022a4000806017f */
[----:B--2---:R-:W-:Y:S05]  /*23210*/  @!P3 NANOSLEEP.SYNCS 0x989680 ;  /* 0x009896800000b95d */ /* 0x004fea0003900000 */
[----:B------:R-:W2:Y:S02]  /*23220*/  @!P3 SYNCS.PHASECHK.TRANS64 P3, [R9+URZ+0x16850], R8 ;  /* 0x016850080900b5a7 */ /* 0x000ea4000806007f */
[----:B--2---:R-:W-:Y:S05]  /*23230*/  @!P3 BRA `(.L_x_14522) ;  /* 0xfffffffc00f0b947 */ /* 0x004fea000383ffff */
[----:B------:R-:W-:Y:S05]  /*23240*/  BRA `(.L_x_14519) ;  /* 0xfffffea800347947 */ /* 0x000fea000383ffff */
.L_x_14543:
[----:B-1----:R1:W2:Y:S02]  /*23250*/  SYNCS.PHASECHK.TRANS64.TRYWAIT P2, [R9+URZ+0x16830], R12 ;  /* 0x0168300c090075a7 */ /* 0x0022a4000804017f */
[----:B--2---:R-:W-:Y:S05]  /*23260*/  @!P2 NANOSLEEP.SYNCS 0x989680 ;  /* 0x009896800000a95d */ /* 0x004fea0003900000 */
[----:B------:R-:W2:Y:S02]  /*23270*/  @!P2 SYNCS.PHASECHK.TRANS64 P2, [R9+URZ+0x16830], R12 ;  /* 0x0168300c0900a5a7 */ /* 0x000ea4000804007f */
[----:B--2---:R-:W-:Y:S05]  /*23280*/  @!P2 BRA `(.L_x_14543) ;  /* 0xfffffffc00f0a947 */ /* 0x004fea000383ffff */
[----:B------:R-:W-:Y:S05]  /*23290*/  BRA `(.L_x_14542) ;  /* 0xfffffee000087947 */ /* 0x000fea000383ffff */
.L_x_14547:
[----:B-1----:R1:W2:Y:S02]  /*232a0*/  SYNCS.PHASECHK.TRANS64.TRYWAIT P1, [R9+URZ+0x16850], R8 ;  /* 0x01685008090075a7 */ /* 0x0022a4000802017f */
[----:B--2---:R-:W-:Y:S05]  /*232b0*/  @!P1 NANOSLEEP.SYNCS 0x989680 ;  /* 0x009896800000995d */ /* 0x004fea0003900000 */
[----:B------:R-:W2:Y:S02]  /*232c0*/  @!P1 SYNCS.PHASECHK.TRANS64 P1, [R9+URZ+0x16850], R8 ;  /* 0x01685008090095a7 */ /* 0x000ea4000802007f */
[----:B--2---:R-:W-:Y:S05]  /*232d0*/  @!P1 BRA `(.L_x_14547) ;  /* 0xfffffffc00f09947 */ /* 0x004fea000383ffff */
[----:B------:R-:W-:Y:S05]  /*232e0*/  BRA `(.L_x_14544) ;  /* 0xfffffee000d87947 */ /* 0x000fea000383ffff */
.L_x_14556:
[----:B-1----:R1:W2:Y:S02]  /*232f0*/  SYNCS.PHASECHK.TRANS64.TRYWAIT P2, [R9+URZ+0x16830], R12 ;  /* 0x0168300c090075a7 */ /* 0x0022a4000804017f */
[----:B--2---:R-:W-:Y:S05]  /*23300*/  @!P2 NANOSLEEP.SYNCS 0x989680 ;  /* 0x009896800000a95d */ /* 0x004fea0003900000 */
[----:B------:R-:W2:Y:S02]  /*23310*/  @!P2 SYNCS.PHASECHK.TRANS64 P2, [R9+URZ+0x16830], R12 ;  /* 0x0168300c0900a5a7 */ /* 0x000ea4000804007f */
[----:B--2---:R-:W-:Y:S05]  /*23320*/  @!P2 BRA `(.L_x_14556) ;  /* 0xfffffffc00f0a947 */ /* 0x004fea000383ffff */
[----:B------:R-:W-:Y:S05]  /*23330*/  BRA `(.L_x_14555) ;  /* 0xffffff0400d87947 */ /* 0x000fea000383ffff */
.L_x_14560:
[----:B-1----:R1:W2:Y:S02]  /*23340*/  SYNCS.PHASECHK.TRANS64.TRYWAIT P1, [R9+URZ+0x16850], R8 ;  /* 0x01685008090075a7 */ /* 0x0022a4000802017f */
[----:B--2---:R-:W-:Y:S05]  /*23350*/  @!P1 NANOSLEEP.SYNCS 0x989680 ;  /* 0x009896800000995d */ /* 0x004fea0003900000 */
[----:B------:R-:W2:Y:S02]  /*23360*/  @!P1 SYNCS.PHASECHK.TRANS64 P1, [R9+URZ+0x16850], R8 ;  /* 0x01685008090095a7 */ /* 0x000ea4000802007f */
[----:B--2---:R-:W-:Y:S05]  /*23370*/  @!P1 BRA `(.L_x_14560) ;  /* 0xfffffffc00f09947 */ /* 0x004fea000383ffff */
[----:B------:R-:W-:Y:S05]  /*23380*/  BRA `(.L_x_14557) ;  /* 0xffffff0800a87947 */ /* 0x000fea000383ffff */
.L_x_14575:
[----:B-1----:R1:W2:Y:S02]  /*23390*/  SYNCS.PHASECHK.TRANS64.TRYWAIT P1, [R11+URZ+0x16850], R0 ;  /* 0x016850000b0075a7 */ /* 0x0022a4000802017f */
[----:B--2---:R-:W-:Y:S05]  /*233a0*/  @!P1 NANOSLEEP.SYNCS 0x989680 ;  /* 0x009896800000995d */ /* 0x004fea0003900000 */
[----:B------:R-:W2:Y:S02]  /*233b0*/  @!P1 SYNCS.PHASECHK.TRANS64 P1, [R11+URZ+0x16850], R0 ;  /* 0x016850000b0095a7 */ /* 0x000ea4000802007f */
[----:B--2---:R-:W-:Y:S05]  /*233c0*/  @!P1 BRA `(.L_x_14575) ;  /* 0xfffffffc00f09947 */ /* 0x004fea000383ffff */
[----:B------:R-:W-:Y:S05]  /*233d0*/  BRA `(.L_x_14574) ;  /* 0xffffff3c00987947 */ /* 0x000fea000383ffff */
.L_x_14581:
[----:B------:R-:W-:Y:S01]  /*233e0*/  MOV R13, R41 ;  /* 0x00000029000d7202 */ /* 0x000fe20000000f00 */
[----:B------:R-:W-:Y:S02]  /*233f0*/  IMAD.MOV.U32 R12, RZ, RZ, RZ ;  /* 0x000000ffff0c7224 */ /* 0x000fe400078e00ff */
[----:B------:R-:W-:Y:S02]  /*23400*/  IMAD.MOV.U32 R11, RZ, RZ, 0x181f ;  /* 0x0000181fff0b7424 */ /* 0x000fe400078e00ff */
[----:B------:R-:W-:Y:S02]  /*23410*/  IMAD.MOV.U32 R15, RZ, RZ, -0x1 ;  /* 0xffffffffff0f7424 */ /* 0x000fe400078e00ff */
[----:B------:R-:W-:-:S07]  /*23420*/  IMAD.IADD R42, R42, 0x1, R51 ;  /* 0x000000012a2a7824 */ /* 0x000fce00078e0233 */
[----:B-----5:R-:W-:Y:S05]  /*23430*/  WARPSYNC.COLLECTIVE R15, `(.L_x_14781) ;  /* 0x000000000f087348 */ /* 0x020fea0003c00000 */
[----:B------:R0:W1:Y:S02]  /*23440*/  SHFL.IDX P6, R14, R13, R12, R11 ;  /* 0x0000000c0d0e7389 */ /* 0x00006400000c000b */
[----:B01---5:R-:W-:Y:S01]  /*23450*/  ENDCOLLECTIVE ;  /* 0x000000000000791b */ /* 0x023fe20003800000 */
.L_x_14781:
[----:B------:R-:W-:Y:S02]  /*23460*/  VIADD R20, R42, 0x30 ;  /* 0x000000302a147836 */ /* 0x000fe40000000000 */
[----:B------:R-:W-:Y:S02]  /*23470*/  IMAD.MOV.U32 R13, RZ, RZ, R40 ;  /* 0x000000ffff0d7224 */ /* 0x000fe400078e0028 */
[----:B------:R-:W-:-:S07]  /*23480*/  IMAD.MOV.U32 R0, RZ, RZ, R14 ;  /* 0x000000ffff007224 */ /* 0x000fce00078e000e */
[----:B------:R-:W-:Y:S05]  /*23490*/  WARPSYNC.COLLECTIVE R15, `(.L_x_14782) ;  /* 0x000000000f087348 */ /* 0x000fea0003c00000 */
[----:B------:R0:W1:Y:S02]  /*234a0*/  SHFL.IDX P6, R14, R13, R12, R11 ;  /* 0x0000000c0d0e7389 */ /* 0x00006400000c000b */
[----:B01----:R-:W-:Y:S01]  /*234b0*/  ENDCOLLECTIVE ;  /* 0x000000000000791b */ /* 0x003fe20003800000 */
.L_x_14782:
        /* <DEDUP_REMOVED lines=12> */
.L_x_14783:
[----:B------:R-:W-:-:S04]  /*23580*/  @!P3 LEA R32, P5, R43, R3, 0x1 ;  /* 0x000000032b20b211 */ /* 0x000fc800078a08ff */
[----:B------:R-:W-:Y:S01]  /*23590*/  @!P3 LEA.HI.X R3, R43, R0, R44, 0x1, P5 ;  /* 0x000000002b03b211 */ /* 0x000fe200028f0c2c */
[----:B------:R-:W-:Y:S01]  /*235a0*/  IMAD.MOV.U32 R13, RZ, RZ, R40 ;  /* 0x000000ffff0d7224 */ /* 0x000fe200078e0028 */
[----:B------:R-:W-:-:S07]  /*235b0*/  MOV R8, R14 ;  /* 0x0000000e00087202 */ /* 0x000fce0000000f00 */
[----:B------:R-:W-:Y:S05]  /*235c0*/  WARPSYNC.COLLECTIVE R15, `(.L_x_14784) ;  /* 0x000000000f087348 */ /* 0x000fea0003c00000 */
[----:B------:R0:W1:Y:S02]  /*235d0*/  SHFL.IDX P6, R14, R13, R12, R11 ;  /* 0x0000000c0d0e7389 */ /* 0x00006400000c000b */
[----:B01----:R-:W-:Y:S01]  /*235e0*/  ENDCOLLECTIVE ;  /* 0x000000000000791b */ /* 0x003fe20003800000 */
.L_x_14784:
[----:B------:R-:W-:Y:S02]  /*235f0*/  IMAD.MOV.U32 R13, RZ, RZ, R41 ;  /* 0x000000ffff0d7224 */ /* 0x000fe400078e0029 */
[----:B------:R-:W-:Y:S02]  /*23600*/  IMAD.MOV.U32 R12, RZ, RZ, 0x2 ;  /* 0x00000002ff0c7424 */ /* 0x000fe400078e00ff */
[----:B------:R-:W-:-:S07]  /*23610*/  IMAD.MOV.U32 R9, RZ, RZ, R14 ;  /* 0x000000ffff097224 */ /* 0x000fce00078e000e */
[----:B------:R-:W-:Y:S05]  /*23620*/  WARPSYNC.COLLECTIVE R15, `(.L_x_14785) ;  /* 0x000000000f087348 */ /* 0x000fea0003c00000 */
[----:B------:R0:W1:Y:S02]  /*23630*/  SHFL.IDX P6, R14, R13, R12, R11 ;  /* 0x0000000c0d0e7389 */ /* 0x00006400000c000b */
[----:B01----:R-:W-:Y:S01]  /*23640*/  ENDCOLLECTIVE ;  /* 0x000000000000791b */ /* 0x003fe20003800000 */
.L_x_14785:
        /* <DEDUP_REMOVED lines=11> */
.L_x_14786:
[----:B------:R-:W-:Y:S02]  /*23700*/  IMAD.MOV.U32 R13, RZ, RZ, R41 ;  /* 0x000000ffff0d7224 */ /* 0x000fe400078e0029 */
[----:B------:R-:W-:Y:S01]  /*23710*/  IMAD.MOV.U32 R12, RZ, RZ, 0x3 ;  /* 0x00000003ff0c7424 */ /* 0x000fe200078e00ff */
[----:B------:R-:W-:-:S13]  /*23720*/  @!P2 LEA R46, P5, R43, R14, 0x1 ;  /* 0x0000000e2b2ea211 */ /* 0x000fda00078a08ff */
[----:B------:R-:W-:Y:S05]  /*23730*/  WARPSYNC.COLLECTIVE R15, `(.L_x_14787) ;  /* 0x000000000f087348 */ /* 0x000fea0003c00000 */
[----:B------:R0:W1:Y:S02]  /*23740*/  SHFL.IDX P6, R14, R13, R12, R11 ;  /* 0x0000000c0d0e7389 */ /* 0x00006400000c000b */
[----:B01----:R-:W-:Y:S01]  /*23750*/  ENDCOLLECTIVE ;  /* 0x000000000000791b */ /* 0x003fe20003800000 */
.L_x_14787:
[----:B------:R-:W-:Y:S01]  /*23760*/  @!P2 LEA.HI.X R47, R43, R10, R44, 0x1, P5 ;  /* 0x0000000a2b2fa211 */ /* 0x000fe200028f0c2c */
[----:B------:R-:W-:-:S04]  /*23770*/  @!P2 IMAD.MOV.U32 R4, RZ, RZ, R46 ;  /* 0x000000ffff04a224 */ /* 0x000fc800078e002e */
[----:B------:R-:W-:-:S05]  /*23780*/  @!P2 IMAD.MOV.U32 R5, RZ, RZ, R47 ;  /* 0x000000ffff05a224 */ /* 0x000fca00078e002f */
[----:B------:R0:W-:Y:S01]  /*23790*/  @!P2 ST.E.128 desc[UR42][R4.64], R28 ;  /* 0x0000001c0400a985 */ /* 0x0001e2000c101d2a */
[----:B------:R-:W-:Y:S02]  /*237a0*/  IMAD.MOV.U32 R13, RZ, RZ, R40 ;  /* 0x000000ffff0d7224 */ /* 0x000fe400078e0028 */
[----:B------:R-:W-:-:S07]  /*237b0*/  IMAD.MOV.U32 R0, RZ, RZ, R14 ;  /* 0x000000ffff007224 */ /* 0x000fce00078e000e */
[----:B0-----:R-:W-:Y:S05]  /*237c0*/  WARPSYNC.COLLECTIVE R15, `(.L_x_14788) ;  /* 0x000000000f087348 */ /* 0x001fea0003c00000 */
[----:B------:R1:W2:Y:S02]  /*237d0*/  SHFL.IDX P6, R14, R13, R12, R11 ;  /* 0x0000000c0d0e7389 */ /* 0x0002a400000c000b */
[----:B012---:R-:W-:Y:S01]  /*237e0*/  ENDCOLLECTIVE ;  /* 0x000000000000791b */ /* 0x007fe20003800000 */
.L_x_14788:
[----:B------:R-:W-:Y:S05]  /*237f0*/  BRA `(.L_x_14789) ;  /* 0xffffff5000d07947 */ /* 0x000fea000383ffff */
.L_x_14583:
[----:B------:R-:W-:Y:S01]  /*23800*/  MOV R13, R4 ;  /* 0x00000004000d7202 */ /* 0x000fe20000000f00 */
[----:B------:R-:W-:Y:S02]  /*23810*/  IMAD.MOV.U32 R12, RZ, RZ, RZ ;  /* 0x000000ffff0c7224 */ /* 0x000fe400078e00ff */
[----:B------:R-:W-:Y:S02]  /*23820*/  IMAD.MOV.U32 R11, RZ, RZ, 0x1c1f ;  /* 0x00001c1fff0b7424 */ /* 0x000fe400078e00ff */
[----:B------:R-:W-:-:S07]  /*23830*/  IMAD.MOV.U32 R15, RZ, RZ, -0x1 ;  /* 0xffffffffff0f7424 */ /* 0x000fce00078e00ff */
[----:B------:R-:W-:Y:S05]  /*23840*/  WARPSYNC.COLLECTIVE R15, `(.L_x_14790) ;  /* 0x000000000f087348 */ /* 0x000fea0003c00000 */
[----:B------:R0:W1:Y:S02]  /*23850*/  SHFL.IDX P6, R14, R13, R12, R11 ;  /* 0x0000000c0d0e7389 */ /* 0x00006400000c000b */
[----:B01----:R-:W-:Y:S01]  /*23860*/  ENDCOLLECTIVE ;  /* 0x000000000000791b */ /* 0x003fe20003800000 */
.L_x_14790:
[----:B------:R-:W-:Y:S02]  /*23870*/  IMAD.MOV.U32 R13, RZ, RZ, R3 ;  /* 0x000000ffff0d7224 */ /* 0x000fe400078e0003 */
[----:B------:R-:W-:-:S07]  /*23880*/  IMAD.MOV.U32 R0, RZ, RZ, R14 ;  /* 0x000000ffff007224 */ /* 0x000fce00078e000e */
[----:B------:R-:W-:Y:S05]  /*23890*/  WARPSYNC.COLLECTIVE R15, `(.L_x_14791) ;  /* 0x000000000f087348 */ /* 0x000fea0003c00000 */
[----:B------:R0:W1:Y:S02]  /*238a0*/  SHFL.IDX P6, R14, R13, R12, R11 ;  /* 0x0000000c0d0e7389 */ /* 0x00006400000c000b */
[----:B01----:R-:W-:Y:S01]  /*238b0*/  ENDCOLLECTIVE ;  /* 0x000000000000791b */ /* 0x003fe20003800000 */
.L_x_14791:
[----:B------:R-:W-:Y:S05]  /*238c0*/  BRA `(.L_x_14792) ;  /* 0xffffff5400ac7947 */ /* 0x000fea000383ffff */
.L_x_14586:
        /* <DEDUP_REMOVED lines=8> */
.L_x_14794:
[----:B------:R-:W-:Y:S05]  /*23950*/  BSYNC B1 ;  /* 0x0000000000017941 */ /* 0x000fea0003800000 */
.L_x_14793:
        /* <DEDUP_REMOVED lines=8> */
.L_x_14795:
[----:B------:R-:W-:Y:S05]  /*239e0*/  BRA `(.L_x_14796) ;  /* 0xffffff5800087947 */ /* 0x000fea000383ffff */
.L_x_14590:
[----:B------:R-:W-:Y:S01]  /*239f0*/  IMAD.MOV.U32 R13, RZ, RZ, R20 ;  /* 0x000000ffff0d7224 */ /* 0x000fe200078e0014 */
[----:B------:R-:W-:Y:S01]  /*23a00*/  MOV R15, 0xffffffff ;  /* 0xffffffff000f7802 */ /* 0x000fe20000000f00 */
[----:B------:R-:W-:Y:S02]  /*23a10*/  IMAD.MOV.U32 R12, RZ, RZ, RZ ;  /* 0x000000ffff0c7224 */ /* 0x000fe400078e00ff */
[----:B------:R-:W-:Y:S02]  /*23a20*/  IMAD.MOV.U32 R11, RZ, RZ, 0x181f ;  /* 0x0000181fff0b7424 */ /* 0x000fe400078e00ff */
[----:B------:R-:W-:Y:S01]  /*23a30*/  IMAD R21, R24, R25, RZ ;  /* 0x0000001918157224 */ /* 0x000fe200078e02ff */
[----:B------:R-:W-:-:S07]  /*23a40*/  IADD3 R24, R42, R28, RZ ;  /* 0x0000001c2a187210 */ /* 0x000fce0007ffe0ff */
[----:B01----:R-:W-:Y:S05]  /*23a50*/  WARPSYNC.COLLECTIVE R15, `(.L_x_14797) ;  /* 0x000000000f087348 */ /* 0x003fea0003c00000 */
[----:B------:R2:W3:Y:S02]  /*23a60*/  SHFL.IDX P6, R14, R13, R12, R11 ;  /* 0x0000000c0d0e7389 */ /* 0x0004e400000c000b */
[----:B0123--:R-:W-:Y:S01]  /*23a70*/  ENDCOLLECTIVE ;  /* 0x000000000000791b */ /* 0x00ffe20003800000 */
.L_x_14797:
[C---:B------:R-:W-:Y:S01]  /*23a80*/  ISETP.GE.OR P3, PT, R24.reuse, R21, P0 ;  /* 0x000000151800720c */ /* 0x040fe20000766670 */
[----:B------:R-:W-:-:S05]  /*23a90*/  VIADD R8, R24, 0x30 ;  /* 0x0000003018087836 */ /* 0x000fca0000000000 */
[----:B------:R-:W-:Y:S01]  /*23aa0*/  ISETP.GE.OR P4, PT, R8, R21, P0 ;  /* 0x000000150800720c */ /* 0x000fe20000786670 */
[----:B------:R-:W-:Y:S02]  /*23ab0*/  VIADD R8, R24, 0x60 ;  /* 0x0000006018087836 */ /* 0x000fe40000000000 */
[----:B------:R-:W-:-:S03]  /*23ac0*/  IMAD.MOV.U32 R13, RZ, RZ, R7 ;  /* 0x000000ffff0d7224 */ /* 0x000fc600078e0007 */
[----:B------:R-:W-:Y:S01]  /*23ad0*/  ISETP.GE.OR P2, PT, R8, R21, P0 ;  /* 0x000000150800720c */ /* 0x000fe20000746670 */
[----:B------:R-:W-:-:S12]  /*23ae0*/  IMAD.MOV.U32 R0, RZ, RZ, R14 ;  /* 0x000000ffff007224 */ /* 0x000fd800078e000e */
[----:B------:R-:W-:Y:S05]  /*23af0*/  WARPSYNC.COLLECTIVE R15, `(.L_x_14798) ;  /* 0x000000000f087348 */ /* 0x000fea0003c00000 */
[----:B------:R0:W1:Y:S02]  /*23b00*/  SHFL.IDX P6, R14, R13, R12, R11 ;  /* 0x0000000c0d0e7389 */ /* 0x00006400000c000b */
[----:B01----:R-:W-:Y:S01]  /*23b10*/  ENDCOLLECTIVE ;  /* 0x000000000000791b */ /* 0x003fe20003800000 */
.L_x_14798:
[----:B------:R-:W-:Y:S02]  /*23b20*/  IMAD.MOV.U32 R13, RZ, RZ, R20 ;  /* 0x000000ffff0d7224 */ /* 0x000fe400078e0014 */
[----:B------:R-:W-:Y:S02]  /*23b30*/  IMAD.MOV.U32 R12, RZ, RZ, 0x1 ;  /* 0x00000001ff0c7424 */ /* 0x000fe400078e00ff */
[----:B------:R-:W-:-:S07]  /*23b40*/  IMAD.MOV.U32 R3, RZ, RZ, R14 ;  /* 0x000000ffff037224 */ /* 0x000fce00078e000e */
[----:B------:R-:W-:Y:S05]  /*23b50*/  WARPSYNC.COLLECTIVE R15, `(.L_x_14799) ;  /* 0x000000000f087348 */ /* 0x000fea0003c00000 */
[----:B------:R0:W1:Y:S02]  /*23b60*/  SHFL.IDX P6, R14, R13, R12, R11 ;  /* 0x0000000c0d0e7389 */ /* 0x00006400000c000b */
[----:B01----:R-:W-:Y:S01]  /*23b70*/  ENDCOLLECTIVE ;  /* 0x000000000000791b */ /* 0x003fe20003800000 */
.L_x_14799:
[----:B------:R-:W-:-:S04]  /*23b80*/  @!P3 LEA R10, P5, R43, R3, 0x1 ;  /* 0x000000032b0ab211 */ /* 0x000fc800078a08ff */
[----:B------:R-:W-:Y:S01]  /*23b90*/  @!P3 LEA.HI.X R3, R43, R0, R44, 0x1, P5 ;  /* 0x000000002b03b211 */ /* 0x000fe200028f0c2c */
[----:B------:R-:W-:Y:S02]  /*23ba0*/  IMAD.MOV.U32 R13, RZ, RZ, R7 ;  /* 0x000000ffff0d7224 */ /* 0x000fe400078e0007 */
[----:B------:R-:W-:-:S07]  /*23bb0*/  IMAD.MOV.U32 R4, RZ, RZ, R14 ;  /* 0x000000ffff047224 */ /* 0x000fce00078e000e */
[----:B------:R-:W-:Y:S05]  /*23bc0*/  WARPSYNC.COLLECTIVE R15, `(.L_x_14800) ;  /* 0x000000000f087348 */ /* 0x000fea0003c00000 */
[----:B------:R0:W1:Y:S02]  /*23bd0*/  SHFL.IDX P6, R14, R13, R12, R11 ;  /* 0x0000000c0d0e7389 */ /* 0x00006400000c000b */
[----:B01----:R-:W-:Y:S01]  /*23be0*/  ENDCOLLECTIVE ;  /* 0x000000000000791b */ /* 0x003fe20003800000 */
.L_x_14800:
[----:B------:R-:W-:Y:S02]  /*23bf0*/  IMAD.MOV.U32 R13, RZ, RZ, R20 ;  /* 0x000000ffff0d7224 */ /* 0x000fe400078e0014 */
[----:B------:R-:W-:Y:S02]  /*23c00*/  IMAD.MOV.U32 R12, RZ, RZ, 0x2 ;  /* 0x00000002ff0c7424 */ /* 0x000fe400078e00ff */
[----:B------:R-:W-:-:S07]  /*23c10*/  IMAD.MOV.U32 R5, RZ, RZ, R14 ;  /* 0x000000ffff057224 */ /* 0x000fce00078e000e */
[----:B------:R-:W-:Y:S05]  /*23c20*/  WARPSYNC.COLLECTIVE R15, `(.L_x_14801) ;  /* 0x000000000f087348 */ /* 0x000fea0003c00000 */
[----:B------:R0:W1:Y:S02]  /*23c30*/  SHFL.IDX P6, R14, R13, R12, R11 ;  /* 0x0000000c0d0e7389 */ /* 0x00006400000c000b */
[----:B01----:R-:W-:Y:S01]  /*23c40*/  ENDCOLLECTIVE ;  /* 0x000000000000791b */ /* 0x003fe20003800000 */
.L_x_14801:
[----:B------:R-:W-:-:S04]  /*23c50*/  @!P4 LEA R8, P1, R43, R5, 0x1 ;  /* 0x000000052b08c211 */ /* 0x000fc800078208ff */
[----:B------:R-:W-:Y:S01]  /*23c60*/  @!P4 LEA.HI.X R9, R43, R4, R44, 0x1, P1 ;  /* 0x000000042b09c211 */ /* 0x000fe200008f0c2c */
[----:B------:R-:W-:Y:S02]  /*23c70*/  IMAD.MOV.U32 R13, RZ, RZ, R7 ;  /* 0x000000ffff0d7224 */ /* 0x000fe400078e0007 */
[----:B------:R-:W-:-:S07]  /*23c80*/  IMAD.MOV.U32 R6, RZ, RZ, R14 ;  /* 0x000000ffff067224 */ /* 0x000fce00078e000e */
[----:B------:R-:W-:Y:S05]  /*23c90*/  WARPSYNC.COLLECTIVE R15, `(.L_x_14802) ;  /* 0x000000000f087348 */ /* 0x000fea0003c00000 */
[----:B------:R0:W1:Y:S02]  /*23ca0*/  SHFL.IDX P6, R14, R13, R12, R11 ;  /* 0x0000000c0d0e7389 */ /* 0x00006400000c000b */
[----:B01----:R-:W-:Y:S01]  /*23cb0*/  ENDCOLLECTIVE ;  /* 0x000000000000791b */ /* 0x003fe20003800000 */
.L_x_14802:
[----:B------:R-:W-:Y:S01]  /*23cc0*/  @!P3 IMAD.MOV.U32 R11, RZ, RZ, R3 ;  /* 0x000000ffff0bb224 */ /* 0x000fe200078e0003 */
[----:B------:R-:W-:Y:S01]  /*23cd0*/  MOV R12, 0x3 ;  /* 0x00000003000c7802 */ /* 0x000fe20000000f00 */
[----:B------:R-:W-:-:S03]  /*23ce0*/  IMAD.MOV.U32 R13, RZ, RZ, R20 ;  /* 0x000000ffff0d7224 */ /* 0x000fc600078e0014 */
[----:B------:R0:W-:Y:S04]  /*23cf0*/  @!P3 ST.E.128 desc[UR42][R10.64], RZ ;  /* 0x000000ff0a00b985 */ /* 0x0001e8000c101d2a */
[----:B------:R1:W-:Y:S01]  /*23d00*/  @!P4 ST.E.128 desc[UR42][R8.64], RZ ;  /* 0x000000ff0800c985 */ /* 0x0003e2000c101d2a */
[----:B------:R-:W-:-:S04]  /*23d10*/  @!P2 LEA R25, P5, R43, R14, 0x1 ;  /* 0x0000000e2b19a211 */ /* 0x000fc800078a08ff */
[----:B------:R-:W-:Y:S01]  /*23d20*/  @!P2 LEA.HI.X R5, R43, R6, R44, 0x1, P5 ;  /* 0x000000062b05a211 */ /* 0x000fe200028f0c2c */
[----:B0-----:R-:W-:Y:S02]  /*23d30*/  IMAD.MOV.U32 R11, RZ, RZ, 0x181f ;  /* 0x0000181fff0b7424 */ /* 0x001fe400078e00ff */
[----:B------:R-:W-:-:S07]  /*23d40*/  @!P2 IMAD.MOV.U32 R4, RZ, RZ, R25 ;  /* 0x000000ffff04a224 */ /* 0x000fce00078e0019 */
[----:B-1----:R-:W-:Y:S05]  /*23d50*/  WARPSYNC.COLLECTIVE R15, `(.L_x_14803) ;  /* 0x000000000f087348 */ /* 0x002fea0003c00000 */
[----:B------:R0:W2:Y:S02]  /*23d60*/  SHFL.IDX P6, R14, R13, R12, R11 ;  /* 0x0000000c0d0e7389 */ /* 0x0000a400000c000b */
[----:B012---:R-:W-:Y:S01]  /*23d70*/  ENDCOLLECTIVE ;  /* 0x000000000000791b */ /* 0x007fe20003800000 */
.L_x_14803:
[----:B------:R0:W-:Y:S01]  /*23d80*/  @!P2 ST.E.128 desc[UR42][R4.64], RZ ;  /* 0x000000ff0400a985 */ /* 0x0001e2000c101d2a */
[----:B------:R-:W-:Y:S02]  /*23d90*/  IMAD.MOV.U32 R13, RZ, RZ, R7 ;  /* 0x000000ffff0d7224 */ /* 0x000fe400078e0007 */
[----:B------:R-:W-:-:S07]  /*23da0*/  IMAD.MOV.U32 R0, RZ, RZ, R14 ;  /* 0x000000ffff007224 */ /* 0x000fce00078e000e */
[----:B0-----:R-:W-:Y:S05]  /*23db0*/  WARPSYNC.COLLECTIVE R15, `(.L_x_14804) ;  /* 0x000000000f087348 */ /* 0x001fea0003c00000 */
[----:B------:R1:W2:Y:S02]  /*23dc0*/  SHFL.IDX P6, R14, R13, R12, R11 ;  /* 0x0000000c0d0e7389 */ /* 0x0002a400000c000b */
[----:B012---:R-:W-:Y:S01]  /*23dd0*/  ENDCOLLECTIVE ;  /* 0x000000000000791b */ /* 0x007fe20003800000 */
.L_x_14804:
[----:B------:R-:W-:Y:S05]  /*23de0*/  BRA `(.L_x_14805) ;  /* 0xffffff6000187947 */ /* 0x000fea000383ffff */
.L_x_14617:
[----:B------:R-:W0:Y:S01]  /*23df0*/  S2R R5, SR_TID.X ;  /* 0x0000000000057919 */ /* 0x000e220000002100 */
[----:B------:R-:W-:Y:S01]  /*23e00*/  BSSY B1, `(.L_x_14806) ;  /* 0x000000a000017945 */ /* 0x000fe20003800000 */
[----:B------:R-:W-:Y:S02]  /*23e10*/  IMAD.MOV.U32 R12, RZ, RZ, RZ ;  /* 0x000000ffff0c7224 */ /* 0x000fe400078e00ff */
[----:B------:R-:W-:Y:S02]  /*23e20*/  IMAD.MOV.U32 R11, RZ, RZ, 0x1f ;  /* 0x0000001fff0b7424 */ /* 0x000fe400078e00ff */
[----:B------:R-:W-:Y:S01]  /*23e30*/  IMAD.MOV.U32 R15, RZ, RZ, -0x1 ;  /* 0xffffffffff0f7424 */ /* 0x000fe200078e00ff */
[----:B0-----:R-:W-:-:S04]  /*23e40*/  SHF.R.U32.HI R5, RZ, 0x5, R5 ;  /* 0x00000005ff057819 */ /* 0x001fc80000011605 */
[----:B------:R-:W-:-:S05]  /*23e50*/  LOP3.LUT R5, R5, 0x3, RZ, 0xc0, !PT ;  /* 0x0000000305057812 */ /* 0x000fca00078ec0ff */
[----:B-1----:R-:W-:-:S07]  /*23e60*/  IMAD.MOV.U32 R13, RZ, RZ, R5 ;  /* 0x000000ffff0d7224 */ /* 0x002fce00078e0005 */
[----:B------:R-:W-:Y:S05]  /*23e70*/  WARPSYNC.COLLECTIVE R15, `(.L_x_14807) ;  /* 0x000000000f087348 */ /* 0x000fea0003c00000 */
[----:B------:R0:W1:Y:S02]  /*23e80*/  SHFL.IDX P6, R14, R13, R12, R11 ;  /* 0x0000000c0d0e7389 */ /* 0x00006400000c000b */
[----:B01----:R-:W-:Y:S01]  /*23e90*/  ENDCOLLECTIVE ;  /* 0x000000000000791b */ /* 0x003fe20003800000 */
.L_x_14807:
[----:B------:R-:W-:Y:S05]  /*23ea0*/  BSYNC B1 ;  /* 0x0000000000017941 */ /* 0x000fea0003800000 */
.L_x_14806:
[----:B------:R-:W-:Y:S05]  /*23eb0*/  BRA `(.L_x_14808) ;  /* 0xffffff7c00b87947 */ /* 0x000fea000383ffff */
.L_x_14619:
[----:B------:R-:W-:Y:S01]  /*23ec0*/  BSSY B1, `(.L_x_14809) ;  /* 0x0000006000017945 */ /* 0x000fe20003800000 */
[----:B------:R-:W-:-:S07]  /*23ed0*/  MOV R15, 0xffffffff ;  /* 0xffffffff000f7802 */ /* 0x000fce0000000f00 */
[----:B01----:R-:W-:Y:S05]  /*23ee0*/  WARPSYNC.COLLECTIVE R15, `(.L_x_14810) ;  /* 0x000000000f0c7348 */ /* 0x003fea0003c00000 */
[----:B------:R-:W-:Y:S02]  /*23ef0*/  ELECT P6, UR62, PT ;  /* 0x00000000003e782f */ /* 0x000fe400038c0000 */
[----:B------:R-:W-:Y:S01]  /*23f00*/  MOV R14, UR62 ;  /* 0x0000003e000e7c02 */ /* 0x000fe20008000f00 */
[----:B01----:R-:W-:Y:S10]  /*23f10*/  ENDCOLLECTIVE ;  /* 0x000000000000791b */ /* 0x003ff40003800000 */
.L_x_14810:
[----:B------:R-:W-:Y:S05]  /*23f20*/  BSYNC B1 ;  /* 0x0000000000017941 */ /* 0x000fea0003800000 */
.L_x_14809:
[----:B------:R-:W-:Y:S05]  /*23f30*/  BRA `(.L_x_14618) ;  /* 0xffffff7c00b07947 */ /* 0x000fea000383ffff */
.L_x_14621:
[----:B0-----:R0:W2:Y:S02]  /*23f40*/  SYNCS.PHASECHK.TRANS64.TRYWAIT P0, [R16+URZ+0x16820], R5 ;  /* 0x01682005100075a7 */ /* 0x0010a4000800017f */
[----:B--2---:R-:W-:Y:S05]  /*23f50*/  @!P0 NANOSLEEP.SYNCS 0x989680 ;  /* 0x009896800000895d */ /* 0x004fea0003900000 */
[----:B------:R-:W2:Y:S02]  /*23f60*/  @!P0 SYNCS.PHASECHK.TRANS64 P0, [R16+URZ+0x16820], R5 ;  /* 0x01682005100085a7 */ /* 0x000ea4000800007f */
[----:B--2---:R-:W-:Y:S05]  /*23f70*/  @!P0 BRA `(.L_x_14621) ;  /* 0xfffffffc00f08947 */ /* 0x004fea000383ffff */
[----:B------:R-:W-:Y:S05]  /*23f80*/  BRA `(.L_x_14811) ;  /* 0xffffff7c00c07947 */ /* 0x000fea000383ffff */
.L_x_14625:
[----:B0-----:R0:W2:Y:S02]  /*23f90*/  SYNCS.PHASECHK.TRANS64.TRYWAIT P0, [R5+URZ+0x168a0], R7 ;  /* 0x0168a007050075a7 */ /* 0x0010a4000800017f */
[----:B--2---:R-:W-:Y:S05]  /*23fa0*/  @!P0 NANOSLEEP.SYNCS 0x989680 ;  /* 0x009896800000895d */ /* 0x004fea0003900000 */
[----:B------:R-:W2:Y:S02]  /*23fb0*/  @!P0 SYNCS.PHASECHK.TRANS64 P0, [R5+URZ+0x168a0], R7 ;  /* 0x0168a007050085a7 */ /* 0x000ea4000800007f */
[----:B--2---:R-:W-:Y:S05]  /*23fc0*/  @!P0 BRA `(.L_x_14625) ;  /* 0xfffffffc00f08947 */ /* 0x004fea000383ffff */
[----:B------:R-:W-:Y:S05]  /*23fd0*/  BRA `(.L_x_14812) ;  /* 0xffffff7c00dc7947 */ /* 0x000fea000383ffff */
.L_x_14630:
[----:B-1----:R1:W2:Y:S02]  /*23fe0*/  SYNCS.PHASECHK.TRANS64.TRYWAIT P0, [R5+URZ+0x168c0], R7 ;  /* 0x0168c007050075a7 */ /* 0x0022a4000800017f */
[----:B--2---:R-:W-:Y:S05]  /*23ff0*/  @!P0 NANOSLEEP.SYNCS 0x989680 ;  /* 0x009896800000895d */ /* 0x004fea0003900000 */
[----:B------:R-:W2:Y:S02]  /*24000*/  @!P0 SYNCS.PHASECHK.TRANS64 P0, [R5+URZ+0x168c0], R7 ;  /* 0x0168c007050085a7 */ /* 0x000ea4000800007f */
[----:B--2---:R-:W-:Y:S05]  /*24010*/  @!P0 BRA `(.L_x_14630) ;  /* 0xfffffffc00f08947 */ /* 0x004fea000383ffff */
[----:B------:R-:W-:Y:S05]  /*24020*/  BRA `(.L_x_14813) ;  /* 0xffffff80005c7947 */ /* 0x000fea000383ffff */
.L_x_14637:
[----:B0-----:R0:W2:Y:S02]  /*24030*/  SYNCS.PHASECHK.TRANS64.TRYWAIT P1, [R5+URZ+0x168a0], R7 ;  /* 0x0168a007050075a7 */ /* 0x0010a4000802017f */
[----:B--2---:R-:W-:Y:S05]  /*24040*/  @!P1 NANOSLEEP.SYNCS 0x989680 ;  /* 0x009896800000995d */ /* 0x004fea0003900000 */
[----:B------:R-:W2:Y:S02]  /*24050*/  @!P1 SYNCS.PHASECHK.TRANS64 P1, [R5+URZ+0x168a0], R7 ;  /* 0x0168a007050095a7 */ /* 0x000ea4000802007f */
[----:B--2---:R-:W-:Y:S05]  /*24060*/  @!P1 BRA `(.L_x_14637) ;  /* 0xfffffffc00f09947 */ /* 0x004fea000383ffff */
[----:B------:R-:W-:Y:S05]  /*24070*/  BRA `(.L_x_14814) ;  /* 0xffffff8400287947 */ /* 0x000fea000383ffff */
.L_x_14642:
[----:B-1----:R1:W2:Y:S02]  /*24080*/  SYNCS.PHASECHK.TRANS64.TRYWAIT P1, [R5+URZ+0x168c0], R7 ;  /* 0x0168c007050075a7 */ /* 0x0022a4000802017f */
[----:B--2---:R-:W-:Y:S05]  /*24090*/  @!P1 NANOSLEEP.SYNCS 0x989680 ;  /* 0x009896800000995d */ /* 0x004fea0003900000 */
[----:B------:R-:W2:Y:S02]  /*240a0*/  @!P1 SYNCS.PHASECHK.TRANS64 P1, [R5+URZ+0x168c0], R7 ;  /* 0x0168c007050095a7 */ /* 0x000ea4000802007f */
[----:B--2---:R-:W-:Y:S05]  /*240b0*/  @!P1 BRA `(.L_x_14642) ;  /* 0xfffffffc00f09947 */ /* 0x004fea000383ffff */
[----:B------:R-:W-:Y:S05]  /*240c0*/  BRA `(.L_x_14815) ;  /* 0xffffff8400a07947 */ /* 0x000fea000383ffff */
.L_x_14665:
        /* <DEDUP_REMOVED lines=8> */
[----:B-----5:R-:W-:Y:S05]  /*24150*/  WARPSYNC.COLLECTIVE R15, `(.L_x_14817) ;  /* 0x000000000f087348 */ /* 0x020fea0003c00000 */
[----:B------:R0:W1:Y:S02]  /*24160*/  SHFL.IDX P6, R14, R13, R12, R11 ;  /* 0x0000000c0d0e7389 */ /* 0x00006400000c000b */
[----:B01---5:R-:W-:Y:S01]  /*24170*/  ENDCOLLECTIVE ;  /* 0x000000000000791b */ /* 0x023fe20003800000 */
.L_x_14817:
[----:B------:R-:W-:Y:S05]  /*24180*/  BSYNC B0 ;  /* 0x0000000000007941 */ /* 0x000fea0003800000 */
.L_x_14816:
[----:B------:R-:W-:Y:S05]  /*24190*/  BRA `(.L_x_14818) ;  /* 0xffffff9400b47947 */ /* 0x000fea000383ffff */
.L_x_14668:
[----:B0-----:R0:W2:Y:S02]  /*241a0*/  SYNCS.PHASECHK.TRANS64.TRYWAIT P0, [R3+URZ+0x16840], R4 ;  /* 0x01684004030075a7 */ /* 0x0010a4000800017f */
[----:B--2---:R-:W-:Y:S05]  /*241b0*/  @!P0 NANOSLEEP.SYNCS 0x989680 ;  /* 0x009896800000895d */ /* 0x004fea0003900000 */
[----:B------:R-:W2:Y:S02]  /*241c0*/  @!P0 SYNCS.PHASECHK.TRANS64 P0, [R3+URZ+0x16840], R4 ;  /* 0x01684004030085a7 */ /* 0x000ea4000800007f */
[----:B--2---:R-:W-:Y:S05]  /*241d0*/  @!P0 BRA `(.L_x_14668) ;  /* 0xfffffffc00f08947 */ /* 0x004fea000383ffff */
[----:B------:R-:W-:Y:S05]  /*241e0*/  BRA `(.L_x_14819) ;  /* 0xffffff9800087947 */ /* 0x000fea000383ffff */
.L_x_14669:
        /* <DEDUP_REMOVED lines=8> */
.L_x_14821:
[----:B------:R-:W-:Y:S05]  /*24270*/  BSYNC B0 ;  /* 0x0000000000007941 */ /* 0x000fea0003800000 */
.L_x_14820:
        /* <DEDUP_REMOVED lines=9> */
.L_x_14822:
[----:B------:R-:W-:Y:S01]  /*24310*/  IMAD.MOV.U32 R13, RZ, RZ, R2 ;  /* 0x000000ffff0d7224 */ /* 0x000fe200078e0002 */
[----:B------:R-:W-:Y:S01]  /*24320*/  MOV R12, 0x1 ;  /* 0x00000001000c7802 */ /* 0x000fe20000000f00 */
[----:B------:R-:W-:-:S07]  /*24330*/  IMAD.MOV.U32 R7, RZ, RZ, R14 ;  /* 0x000000ffff077224 */ /* 0x000fce00078e000e */
[----:B------:R-:W-:Y:S05]  /*24340*/  WARPSYNC.COLLECTIVE R15, `(.L_x_14823) ;  /* 0x000000000f087348 */ /* 0x000fea0003c00000 */
[----:B------:R0:W1:Y:S02]  /*24350*/  SHFL.IDX P6, R14, R13, R12, R11 ;  /* 0x0000000c0d0e7389 */ /* 0x00006400000c000b */
[----:B01----:R-:W-:Y:S01]  /*24360*/  ENDCOLLECTIVE ;  /* 0x000000000000791b */ /* 0x003fe20003800000 */
.L_x_14823:
        /* <DEDUP_REMOVED lines=15> */
.L_x_14824:
[----:B------:R-:W-:Y:S02]  /*24460*/  @P0 IMAD R8, R5, 0x2, R16 ;  /* 0x0000000205080824 */ /* 0x000fe400078e0210 */
[----:B------:R-:W-:Y:S02]  /*24470*/  IMAD.MOV.U32 R13, RZ, RZ, R2 ;  /* 0x000000ffff0d7224 */ /* 0x000fe400078e0002 */
[----:B------:R-:W-:Y:S02]  /*24480*/  IMAD.MOV.U32 R12, RZ, RZ, 0x2 ;  /* 0x00000002ff0c7424 */ /* 0x000fe400078e00ff */
[----:B------:R-:W-:-:S07]  /*24490*/  IMAD.MOV.U32 R7, RZ, RZ, R14 ;  /* 0x000000ffff077224 */ /* 0x000fce00078e000e */
[----:B------:R-:W-:Y:S05]  /*244a0*/  WARPSYNC.COLLECTIVE R15, `(.L_x_14825) ;  /* 0x000000000f087348 */ /* 0x000fea0003c00000 */
[----:B------:R0:W1:Y:S02]  /*244b0*/  SHFL.IDX P6, R14, R13, R12, R11 ;  /* 0x0000000c0d0e7389 */ /* 0x00006400000c000b */
[----:B01----:R-:W-:Y:S01]  /*244c0*/  ENDCOLLECTIVE ;  /* 0x000000000000791b */ /* 0x003fe20003800000 */
.L_x_14825:
        /* <DEDUP_REMOVED lines=15> */
.L_x_14826:
[----:B------:R-:W-:Y:S02]  /*245c0*/  @P0 IMAD R8, R5, 0x2, R16 ;  /* 0x0000000205080824 */ /* 0x000fe400078e0210 */
[----:B------:R-:W-:Y:S02]  /*245d0*/  IMAD.MOV.U32 R13, RZ, RZ, R2 ;  /* 0x000000ffff0d7224 */ /* 0x000fe400078e0002 */
[----:B------:R-:W-:Y:S02]  /*245e0*/  IMAD.MOV.U32 R12, RZ, RZ, 0x3 ;  /* 0x00000003ff0c7424 */ /* 0x000fe400078e00ff */
[----:B------:R-:W-:-:S07]  /*245f0*/  IMAD.MOV.U32 R7, RZ, RZ, R14 ;  /* 0x000000ffff077224 */ /* 0x000fce00078e000e */
[----:B------:R-:W-:Y:S05]  /*24600*/  WARPSYNC.COLLECTIVE R15, `(.L_x_14827) ;  /* 0x000000000f087348 */ /* 0x000fea0003c00000 */
[----:B------:R0:W1:Y:S02]  /*24610*/  SHFL.IDX P6, R14, R13, R12, R11 ;  /* 0x0000000c0d0e7389 */ /* 0x00006400000c000b */
[----:B01----:R-:W-:Y:S01]  /*24620*/  ENDCOLLECTIVE ;  /* 0x000000000000791b */ /* 0x003fe20003800000 */
.L_x_14827:
        /* <DEDUP_REMOVED lines=15> */
.L_x_14828:
[----:B------:R-:W-:Y:S02]  /*24720*/  @P0 IMAD R8, R5, 0x2, R16 ;  /* 0x0000000205080824 */ /* 0x000fe400078e0210 */
[----:B------:R-:W-:Y:S02]  /*24730*/  IMAD.MOV.U32 R13, RZ, RZ, R2 ;  /* 0x000000ffff0d7224 */ /* 0x000fe400078e0002 */
[----:B------:R-:W-:Y:S02]  /*24740*/  IMAD.MOV.U32 R12, RZ, RZ, 0x4 ;  /* 0x00000004ff0c7424 */ /* 0x000fe400078e00ff */
[----:B------:R-:W-:-:S07]  /*24750*/  IMAD.MOV.U32 R7, RZ, RZ, R14 ;  /* 0x000000ffff077224 */ /* 0x000fce00078e000e */
[----:B------:R-:W-:Y:S05]  /*24760*/  WARPSYNC.COLLECTIVE R15, `(.L_x_14829) ;  /* 0x000000000f087348 */ /* 0x000fea0003c00000 */
[----:B------:R0:W1:Y:S02]  /*24770*/  SHFL.IDX P6, R14, R13, R12, R11 ;  /* 0x0000000c0d0e7389 */ /* 0x00006400000c000b */
[----:B01----:R-:W-:Y:S01]  /*24780*/  ENDCOLLECTIVE ;  /* 0x000000000000791b */ /* 0x003fe20003800000 */
.L_x_14829:
        /* <DEDUP_REMOVED lines=15> */
.L_x_14830:
[----:B------:R-:W-:Y:S01]  /*24880*/  @P0 IMAD R8, R5, 0x2, R16 ;  /* 0x0000000205080824 */ /* 0x000fe200078e0210 */
[----:B------:R-:W-:Y:S01]  /*24890*/  MOV R13, R2 ;  /* 0x00000002000d7202 */ /* 0x000fe20000000f00 */
[----:B------:R-:W-:Y:S02]  /*248a0*/  IMAD.MOV.U32 R12, RZ, RZ, 0x5 ;  /* 0x00000005ff0c7424 */ /* 0x000fe400078e00ff */
[----:B------:R-:W-:-:S07]  /*248b0*/  IMAD.MOV.U32 R7, RZ, RZ, R14 ;  /* 0x000000ffff077224 */ /* 0x000fce00078e000e */
[----:B------:R-:W-:Y:S05]  /*248c0*/  WARPSYNC.COLLECTIVE R15, `(.L_x_14831) ;  /* 0x000000000f087348 */ /* 0x000fea0003c00000 */
[----:B------:R0:W1:Y:S02]  /*248d0*/  SHFL.IDX P6, R14, R13, R12, R11 ;  /* 0x0000000c0d0e7389 */ /* 0x00006400000c000b */
[----:B01----:R-:W-:Y:S01]  /*248e0*/  ENDCOLLECTIVE ;  /* 0x000000000000791b */ /* 0x003fe20003800000 */
.L_x_14831:
        /* <DEDUP_REMOVED lines=15> */
.L_x_14832:
[----:B------:R-:W-:Y:S02]  /*249e0*/  @P0 IMAD R8, R5, 0x2, R16 ;  /* 0x0000000205080824 */ /* 0x000fe400078e0210 */
[----:B------:R-:W-:Y:S02]  /*249f0*/  IMAD.MOV.U32 R13, RZ, RZ, R2 ;  /* 0x000000ffff0d7224 */ /* 0x000fe400078e0002 */
[----:B------:R-:W-:Y:S02]  /*24a00*/  IMAD.MOV.U32 R12, RZ, RZ, 0x6 ;  /* 0x00000006ff0c7424 */ /* 0x000fe400078e00ff */
[----:B------:R-:W-:-:S07]  /*24a10*/  IMAD.MOV.U32 R7, RZ, RZ, R14 ;  /* 0x000000ffff077224 */ /* 0x000fce00078e000e */
[----:B------:R-:W-:Y:S05]  /*24a20*/  WARPSYNC.COLLECTIVE R15, `(.L_x_14833) ;  /* 0x000000000f087348 */ /* 0x000fea0003c00000 */
[----:B------:R0:W1:Y:S02]  /*24a30*/  SHFL.IDX P6, R14, R13, R12, R11 ;  /* 0x0000000c0d0e7389 */ /* 0x00006400000c000b */
[----:B01----:R-:W-:Y:S01]  /*24a40*/  ENDCOLLECTIVE ;  /* 0x000000000000791b */ /* 0x003fe20003800000 */
.L_x_14833:
        /* <DEDUP_REMOVED lines=15> */
.L_x_14834:
[----:B------:R-:W-:Y:S02]  /*24b40*/  @P0 IMAD R8, R5, 0x2, R16 ;  /* 0x0000000205080824 */ /* 0x000fe400078e0210 */
[----:B------:R-:W-:Y:S02]  /*24b50*/  IMAD.MOV.U32 R13, RZ, RZ, R2 ;  /* 0x000000ffff0d7224 */ /* 0x000fe400078e0002 */
[----:B------:R-:W-:Y:S02]  /*24b60*/  IMAD.MOV.U32 R12, RZ, RZ, 0x7 ;  /* 0x00000007ff0c7424 */ /* 0x000fe400078e00ff */
[----:B------:R-:W-:-:S07]  /*24b70*/  IMAD.MOV.U32 R7, RZ, RZ, R14 ;  /* 0x000000ffff077224 */ /* 0x000fce00078e000e */
[----:B------:R-:W-:Y:S05]  /*24b80*/  WARPSYNC.COLLECTIVE R15, `(.L_x_14835) ;  /* 0x000000000f087348 */ /* 0x000fea0003c00000 */
[----:B------:R0:W1:Y:S02]  /*24b90*/  SHFL.IDX P6, R14, R13, R12, R11 ;  /* 0x0000000c0d0e7389 */ /* 0x00006400000c000b */
[----:B01----:R-:W-:Y:S01]  /*24ba0*/  ENDCOLLECTIVE ;  /* 0x000000000000791b */ /* 0x003fe20003800000 */
.L_x_14835:
        /* <DEDUP_REMOVED lines=10> */
.L_x_14836:
[----:B------:R-:W-:Y:S01]  /*24c50*/  @!PT LDS RZ, [RZ] ;  /* 0x00000000fffff984 */ /* 0x000fe20000000800 */
[----:B------:R-:W-:Y:S01]  /*24c60*/  @!PT LDS RZ, [RZ] ;  /* 0x00000000fffff984 */ /* 0x000fe20000000800 */
[----:B------:R-:W-:Y:S01]  /*24c70*/  @!PT LDS RZ, [RZ] ;  /* 0x00000000fffff984 */ /* 0x000fe20000000800 */
[----:B------:R0:W-:Y:S01]  /*24c80*/  @P0 LDGSTS.E.BYPASS.LTC128B.128 [R8+0x11400], desc[UR42][R6.64], !P2 ;  /* 0x1140000006080fae */ /* 0x0001e2000d101d6a */
[----:B------:R-:W-:Y:S01]  /*24c90*/  MOV R0, R14 ;  /* 0x0000000e00007202 */ /* 0x000fe20000000f00 */
[----:B------:R-:W-:Y:S06]  /*24ca0*/  BRA `(.L_x_14837) ;  /* 0xffffff9400107947 */ /* 0x000fec000383ffff */
.L_x_14674:
        /* <DEDUP_REMOVED lines=9> */
.L_x_14838:
[C---:B------:R-:W-:Y:S01]  /*24d40*/  VIADD R9, R25.reuse, 0x10 ;  /* 0x0000001019097836 */ /* 0x040fe20000000000 */
[----:B------:R-:W-:Y:S01]  /*24d50*/  ISETP.GE.AND P1, PT, R25, R2, PT ;  /* 0x000000021900720c */ /* 0x000fe20003f26270 */
[----:B------:R-:W-:Y:S02]  /*24d60*/  IMAD.MOV.U32 R13, RZ, RZ, R0 ;  /* 0x000000ffff0d7224 */ /* 0x000fe400078e0000 */
[----:B------:R-:W-:-:S10]  /*24d70*/  IMAD.MOV.U32 R6, RZ, RZ, R14 ;  /* 0x000000ffff067224 */ /* 0x000fd400078e000e */
[----:B------:R-:W-:Y:S05]  /*24d80*/  WARPSYNC.COLLECTIVE R15, `(.L_x_14839) ;  /* 0x000000000f087348 */ /* 0x000fea0003c00000 */
[----:B------:R0:W1:Y:S02]  /*24d90*/  SHFL.IDX P6, R14, R13, R12, R11 ;  /* 0x0000000c0d0e7389 */ /* 0x00006400000c000b */
[----:B01----:R-:W-:Y:S01]  /*24da0*/  ENDCOLLECTIVE ;  /* 0x000000000000791b */ /* 0x003fe20003800000 */
.L_x_14839:
[----:B------:R-:W-:Y:S02]  /*24db0*/  IMAD.MOV.U32 R13, RZ, RZ, R4 ;  /* 0x000000ffff0d7224 */ /* 0x000fe400078e0004 */
[----:B------:R-:W-:Y:S02]  /*24dc0*/  IMAD.MOV.U32 R12, RZ, RZ, 0x1 ;  /* 0x00000001ff0c7424 */ /* 0x000fe400078e00ff */
[----:B------:R-:W-:-:S07]  /*24dd0*/  IMAD.MOV.U32 R7, RZ, RZ, R14 ;  /* 0x000000ffff077224 */ /* 0x000fce00078e000e */
[----:B------:R-:W-:Y:S05]  /*24de0*/  WARPSYNC.COLLECTIVE R15, `(.L_x_14840) ;  /* 0x000000000f087348 */ /* 0x000fea0003c00000 */
[----:B------:R0:W1:Y:S02]  /*24df0*/  SHFL.IDX P6, R14, R13, R12, R11 ;  /* 0x0000000c0d0e7389 */ /* 0x00006400000c000b */
[----:B01----:R-:W-:Y:S01]  /*24e00*/  ENDCOLLECTIVE ;  /* 0x000000000000791b */ /* 0x003fe20003800000 */
.L_x_14840:
        /* <DEDUP_REMOVED lines=10> */
[----:B------:R-:W-:Y:S01]  /*24eb0*/  ISETP.GE.AND P1, PT, R9, R2, PT ;  /* 0x000000020900720c */ /* 0x000fe20003f26270 */
[----:B0-----:R-:W-:-:S12]  /*24ec0*/  IMAD.MOV.U32 R6, RZ, RZ, R14 ;  /* 0x000000ffff067224 */ /* 0x001fd800078e000e */
[----:B------:R-:W-:Y:S05]  /*24ed0*/  WARPSYNC.COLLECTIVE R15, `(.L_x_14841) ;  /* 0x000000000f087348 */ /* 0x000fea0003c00000 */
[----:B------:R0:W1:Y:S02]  /*24ee0*/  SHFL.IDX P6, R14, R13, R12, R11 ;  /* 0x0000000c0d0e7389 */ /* 0x00006400000c000b */
[----:B01----:R-:W-:Y:S01]  /*24ef0*/  ENDCOLLECTIVE ;  /* 0x000000000000791b */ /* 0x003fe20003800000 */
.L_x_14841:
[----:B------:R-:W-:Y:S01]  /*24f00*/  MOV R13, R4 ;  /* 0x00000004000d7202 */ /* 0x000fe20000000f00 */
[----:B------:R-:W-:Y:S02]  /*24f10*/  IMAD.MOV.U32 R12, RZ, RZ, 0x2 ;  /* 0x00000002ff0c7424 */ /* 0x000fe400078e00ff */
[----:B------:R-:W-:-:S07]  /*24f20*/  IMAD.MOV.U32 R7, RZ, RZ, R14 ;  /* 0x000000ffff077224 */ /* 0x000fce00078e000e */
[----:B------:R-:W-:Y:S05]  /*24f30*/  WARPSYNC.COLLECTIVE R15, `(.L_x_14842) ;  /* 0x000000000f087348 */ /* 0x000fea0003c00000 */
[----:B------:R0:W1:Y:S02]  /*24f40*/  SHFL.IDX P6, R14, R13, R12, R11 ;  /* 0x0000000c0d0e7389 */ /* 0x00006400000c000b */
[----:B01----:R-:W-:Y:S01]  /*24f50*/  ENDCOLLECTIVE ;  /* 0x000000000000791b */ /* 0x003fe20003800000 */
.L_x_14842:
        /* <DEDUP_REMOVED lines=16> */
.L_x_14843:
[----:B------:R-:W-:Y:S02]  /*25060*/  IMAD.MOV.U32 R13, RZ, RZ, R4 ;  /* 0x000000ffff0d7224 */ /* 0x000fe400078e0004 */
[----:B------:R-:W-:Y:S02]  /*25070*/  IMAD.MOV.U32 R12, RZ, RZ, 0x3 ;  /* 0x00000003ff0c7424 */ /* 0x000fe400078e00ff */
[----:B------:R-:W-:-:S07]  /*25080*/  IMAD.MOV.U32 R7, RZ, RZ, R14 ;  /* 0x000000ffff077224 */ /* 0x000fce00078e000e */
[----:B------:R-:W-:Y:S05]  /*25090*/  WARPSYNC.COLLECTIVE R15, `(.L_x_14844) ;  /* 0x000000000f087348 */ /* 0x000fea0003c00000 */
[----:B------:R0:W1:Y:S02]  /*250a0*/  SHFL.IDX P6, R14, R13, R12, R11 ;  /* 0x0000000c0d0e7389 */ /* 0x00006400000c000b */
[----:B01----:R-:W-:Y:S01]  /*250b0*/  ENDCOLLECTIVE ;  /* 0x000000000000791b */ /* 0x003fe20003800000 */
.L_x_14844:
        /* <DEDUP_REMOVED lines=16> */
.L_x_14845:
[----:B------:R-:W-:Y:S02]  /*251c0*/  IMAD.MOV.U32 R13, RZ, RZ, R4 ;  /* 0x000000ffff0d7224 */ /* 0x000fe400078e0004 */
[----:B------:R-:W-:Y:S02]  /*251d0*/  IMAD.MOV.U32 R12, RZ, RZ, 0x4 ;  /* 0x00000004ff0c7424 */ /* 0x000fe400078e00ff */
[----:B------:R-:W-:-:S07]  /*251e0*/  IMAD.MOV.U32 R7, RZ, RZ, R14 ;  /* 0x000000ffff077224 */ /* 0x000fce00078e000e */
[----:B------:R-:W-:Y:S05]  /*251f0*/  WARPSYNC.COLLECTIVE R15, `(.L_x_14846) ;  /* 0x000000000f087348 */ /* 0x000fea0003c00000 */
[----:B------:R0:W1:Y:S02]  /*25200*/  SHFL.IDX P6, R14, R13, R12, R11 ;  /* 0x0000000c0d0e7389 */ /* 0x00006400000c000b */
[----:B01----:R-:W-:Y:S01]  /*25210*/  ENDCOLLECTIVE ;  /* 0x000000000000791b */ /* 0x003fe20003800000 */
.L_x_14846:
        /* <DEDUP_REMOVED lines=16> */
.L_x_14847:
[----:B------:R-:W-:Y:S02]  /*25320*/  IMAD.MOV.U32 R13, RZ, RZ, R4 ;  /* 0x000000ffff0d7224 */ /* 0x000fe400078e0004 */
[----:B------:R-:W-:Y:S01]  /*25330*/  IMAD.MOV.U32 R12, RZ, RZ, 0x5 ;  /* 0x00000005ff0c7424 */ /* 0x000fe200078e00ff */
[----:B------:R-:W-:-:S07]  /*25340*/  MOV R7, R14 ;  /* 0x0000000e00077202 */ /* 0x000fce0000000f00 */
[----:B------:R-:W-:Y:S05]  /*25350*/  WARPSYNC.COLLECTIVE R15, `(.L_x_14848) ;  /* 0x000000000f087348 */ /* 0x000fea0003c00000 */
[----:B------:R0:W1:Y:S02]  /*25360*/  SHFL.IDX P6, R14, R13, R12, R11 ;  /* 0x0000000c0d0e7389 */ /* 0x00006400000c000b */
[----:B01----:R-:W-:Y:S01]  /*25370*/  ENDCOLLECTIVE ;  /* 0x000000000000791b */ /* 0x003fe20003800000 */
.L_x_14848:
        /* <DEDUP_REMOVED lines=16> */
.L_x_14849:
[----:B------:R-:W-:Y:S02]  /*25480*/  IMAD.MOV.U32 R13, RZ, RZ, R4 ;  /* 0x000000ffff0d7224 */ /* 0x000fe400078e0004 */
[----:B------:R-:W-:Y:S02]  /*25490*/  IMAD.MOV.U32 R12, RZ, RZ, 0x6 ;  /* 0x00000006ff0c7424 */ /* 0x000fe400078e00ff */
[----:B------:R-:W-:-:S07]  /*254a0*/  IMAD.MOV.U32 R7, RZ, RZ, R14 ;  /* 0x000000ffff077224 */ /* 0x000fce00078e000e */
[----:B------:R-:W-:Y:S05]  /*254b0*/  WARPSYNC.COLLECTIVE R15, `(.L_x_14850) ;  /* 0x000000000f087348 */ /* 0x000fea0003c00000 */
[----:B------:R0:W1:Y:S02]  /*254c0*/  SHFL.IDX P6, R14, R13, R12, R11 ;  /* 0x0000000c0d0e7389 */ /* 0x00006400000c000b */
[----:B01----:R-:W-:Y:S01]  /*254d0*/  ENDCOLLECTIVE ;  /* 0x000000000000791b */ /* 0x003fe20003800000 */
.L_x_14850:
        /* <DEDUP_REMOVED lines=16> */
.L_x_14851:
[----:B------:R-:W-:Y:S02]  /*255e0*/  IMAD.MOV.U32 R13, RZ, RZ, R4 ;  /* 0x000000ffff0d7224 */ /* 0x000fe400078e0004 */
[----:B------:R-:W-:Y:S02]  /*255f0*/  IMAD.MOV.U32 R12, RZ, RZ, 0x7 ;  /* 0x00000007ff0c7424 */ /* 0x000fe400078e00ff */
[----:B------:R-:W-:-:S07]  /*25600*/  IMAD.MOV.U32 R7, RZ, RZ, R14 ;  /* 0x000000ffff077224 */ /* 0x000fce00078e000e */
[----:B------:R-:W-:Y:S05]  /*25610*/  WARPSYNC.COLLECTIVE R15, `(.L_x_14852) ;  /* 0x000000000f087348 */ /* 0x000fea0003c00000 */
[----:B------:R0:W1:Y:S02]  /*25620*/  SHFL.IDX P6, R14, R13, R12, R11 ;  /* 0x0000000c0d0e7389 */ /* 0x00006400000c000b */
[----:B01----:R-:W-:Y:S01]  /*25630*/  ENDCOLLECTIVE ;  /* 0x000000000000791b */ /* 0x003fe20003800000 */
.L_x_14852:
[----:B------:R-:W-:-:S05]  /*25640*/  @!P1 LEA R7, P2, R20, R7, 0x1 ;  /* 0x0000000714079211 */ /* 0x000fca00078408ff */
[----:B------:R-:W-:-:S05]  /*25650*/  @!P1 IMAD.X R6, RZ, RZ, R6, P2 ;  /* 0x000000ffff069224 */ /* 0x000fca00010e0606 */
[-C--:B------:R-:W-:Y:S01]  /*25660*/  @!P1 LOP3.LUT R7, R7, R6.reuse, RZ, 0x3c, !PT ;  /* 0x0000000607079212 */ /* 0x080fe200078e3cff */
[----:B------:R-:W-:Y:S02]  /*25670*/  IMAD.MOV.U32 R13, RZ, RZ, R0 ;  /* 0x000000ffff0d7224 */ /* 0x000fe400078e0000 */
[----:B------:R-:W-:Y:S01]  /*25680*/  VIADD R0, R25, 0x70 ;  /* 0x0000007019007836 */ /* 0x000fe20000000000 */
[----:B------:R-:W-:-:S04]  /*25690*/  @!P1 LOP3.LUT R6, R7, R6, RZ, 0x3c, !PT ;  /* 0x0000000607069212 */ /* 0x000fc800078e3cff */
[----:B------:R-:W-:Y:S02]  /*256a0*/  @!P1 LOP3.LUT R7, R7, R6, RZ, 0x3c, !PT ;  /* 0x0000000607079212 */ /* 0x000fe400078e3cff */
[----:B------:R-:W-:-:S07]  /*256b0*/  MOV R4, R14 ;  /* 0x0000000e00047202 */ /* 0x000fce0000000f00 */
[----:B------:R-:W-:Y:S05]  /*256c0*/  WARPSYNC.COLLECTIVE R15, `(.L_x_14853) ;  /* 0x000000000f087348 */ /* 0x000fea0003c00000 */
[----:B------:R0:W1:Y:S02]  /*256d0*/  SHFL.IDX P6, R14, R13, R12, R11 ;  /* 0x0000000c0d0e7389 */ /* 0x00006400000c000b */
[----:B01----:R-:W-:Y:S01]  /*256e0*/  ENDCOLLECTIVE ;  /* 0x000000000000791b */ /* 0x003fe20003800000 */
.L_x_14853:
        /* <DEDUP_REMOVED lines=12> */
.L_x_14854:
[----:B------:R-:W-:-:S05]  /*257b0*/  @!P1 LEA R6, P2, R20, R6, 0x1 ;  /* 0x0000000614069211 */ /* 0x000fca00078408ff */
[----:B------:R-:W-:-:S04]  /*257c0*/  @!P1 IMAD.X R4, RZ, RZ, R4, P2 ;  /* 0x000000ffff049224 */ /* 0x000fc800010e0604 */
[----:B------:R-:W-:Y:S01]  /*257d0*/  @!P1 IMAD.MOV.U32 R7, RZ, RZ, R4 ;  /* 0x000000ffff079224 */ /* 0x000fe200078e0004 */
[----:B------:R-:W-:Y:S01]  /*257e0*/  IADD3 R4, R25, 0xa0, RZ ;  /* 0x000000a019047810 */ /* 0x000fe20007ffe0ff */
[----:B------:R-:W-:-:S03]  /*257f0*/  IMAD.MOV.U32 R13, RZ, RZ, R5 ;  /* 0x000000ffff0d7224 */ /* 0x000fc600078e0005 */
[----:B------:R-:W-:Y:S01]  /*25800*/  @!PT LDS RZ, [RZ] ;  /* 0x00000000fffff984 */ /* 0x000fe20000000800 */
[----:B------:R-:W-:Y:S01]  /*25810*/  @!PT LDS RZ, [RZ] ;  /* 0x00000000fffff984 */ /* 0x000fe20000000800 */
[----:B------:R-:W-:Y:S01]  /*25820*/  @!PT LDS RZ, [RZ] ;  /* 0x00000000fffff984 */ /* 0x000fe20000000800 */
[----:B------:R0:W-:Y:S01]  /*25830*/  @!P1 LDGSTS.E.BYPASS.LTC128B.128 [R10+0xbc00], desc[UR42][R6.64], !P0 ;  /* 0x0bc00000060a9fae */ /* 0x0001e2000c101d6a */
[----:B------:R-:W-:Y:S02]  /*25840*/  ISETP.GE.AND P1, PT, R0, R2, PT ;  /* 0x000000020000720c */ /* 0x000fe40003f26270 */
[----:B------:R-:W-:-:S11]  /*25850*/  MOV R0, R14 ;  /* 0x0000000e00007202 */ /* 0x000fd60000000f00 */
[----:B0-----:R-:W-:Y:S05]  /*25860*/  WARPSYNC.COLLECTIVE R15, `(.L_x_14855) ;  /* 0x000000000f087348 */ /* 0x001fea0003c00000 */
[----:B------:R1:W2:Y:S02]  /*25870*/  SHFL.IDX P6, R14, R13, R12, R11 ;  /* 0x0000000c0d0e7389 */ /* 0x0002a400000c000b */
[----:B012---:R-:W-:Y:S01]  /*25880*/  ENDCOLLECTIVE ;  /* 0x000000000000791b */ /* 0x007fe20003800000 */
.L_x_14855:
[----:B------:R-:W-:Y:S02]  /*25890*/  IMAD.MOV.U32 R13, RZ, RZ, R3 ;  /* 0x000000ffff0d7224 */ /* 0x000fe400078e0003 */
[----:B------:R-:W-:Y:S02]  /*258a0*/  IMAD.MOV.U32 R12, RZ, RZ, 0x1 ;  /* 0x00000001ff0c7424 */ /* 0x000fe400078e00ff */
[----:B------:R-:W-:-:S07]  /*258b0*/  IMAD.MOV.U32 R8, RZ, RZ, R14 ;  /* 0x000000ffff087224 */ /* 0x000fce00078e000e */
[----:B------:R-:W-:Y:S05]  /*258c0*/  WARPSYNC.COLLECTIVE R15, `(.L_x_14856) ;  /* 0x000000000f087348 */ /* 0x000fea0003c00000 */
[----:B------:R0:W1:Y:S02]  /*258d0*/  SHFL.IDX P6, R14, R13, R12, R11 ;  /* 0x0000000c0d0e7389 */ /* 0x00006400000c000b */
[----:B01----:R-:W-:Y:S01]  /*258e0*/  ENDCOLLECTIVE ;  /* 0x000000000000791b */ /* 0x003fe20003800000 */
.L_x_14856:
[----:B------:R-:W-:-:S05]  /*258f0*/  @!P1 LEA R6, P2, R20, R8, 0x1 ;  /* 0x0000000814069211 */ /* 0x000fca00078408ff */
[----:B------:R-:W-:-:S04]  /*25900*/  @!P1 IMAD.X R0, RZ, RZ, R0, P2 ;  /* 0x000000ffff009224 */ /* 0x000fc800010e0600 */
[----:B------:R-:W-:Y:S02]  /*25910*/  @!P1 IMAD.MOV.U32 R7, RZ, RZ, R0 ;  /* 0x000000ffff079224 */ /* 0x000fe400078e0000 */
[----:B------:R-:W-:Y:S01]  /*25920*/  VIADD R0, R25, 0x90 ;  /* 0x0000009019007836 */ /* 0x000fe20000000000 */
[----:B------:R-:W-:Y:S02]  /*25930*/  MOV R13, R5 ;  /* 0x00000005000d7202 */ /* 0x000fe40000000f00 */
[----:B------:R-:W-:Y:S01]  /*25940*/  @!PT LDS RZ, [RZ] ;  /* 0x00000000fffff984 */ /* 0x000fe20000000800 */
[----:B------:R-:W-:Y:S01]  /*25950*/  @!PT LDS RZ, [RZ] ;  /* 0x00000000fffff984 */ /* 0x000fe20000000800 */
[----:B------:R-:W-:Y:S01]  /*25960*/  @!PT LDS RZ, [RZ] ;  /* 0x00000000fffff984 */ /* 0x000fe20000000800 */
[----:B------:R0:W-:Y:S02]  /*25970*/  @!P1 LDGSTS.E.BYPASS.LTC128B.128 [R10+0xc400], desc[UR42][R6.64], !P0 ;  /* 0x0c400000060a9fae */ /* 0x0001e4000c101d6a */
[----:B------:R-:W-:Y:S01]  /*25980*/  ISETP.GE.AND P1, PT, R0, R2, PT ;  /* 0x000000020000720c */ /* 0x000fe20003f26270 */
[----:B------:R-:W-:-:S12]  /*25990*/  IMAD.MOV.U32 R0, RZ, RZ, R14 ;  /* 0x000000ffff007224 */ /* 0x000fd800078e000e */
[----:B0-----:R-:W-:Y:S05]  /*259a0*/  WARPSYNC.COLLECTIVE R15, `(.L_x_14857) ;  /* 0x000000000f087348 */ /* 0x001fea0003c00000 */
[----:B------:R1:W2:Y:S02]  /*259b0*/  SHFL.IDX P6, R14, R13, R12, R11 ;  /* 0x0000000c0d0e7389 */ /* 0x0002a400000c000b */
[----:B012---:R-:W-:Y:S01]  /*259c0*/  ENDCOLLECTIVE ;  /* 0x000000000000791b */ /* 0x007fe20003800000 */
.L_x_14857:
[----:B------:R-:W-:Y:S02]  /*259d0*/  IMAD.MOV.U32 R13, RZ, RZ, R3 ;  /* 0x000000ffff0d7224 */ /* 0x000fe400078e0003 */
[----:B------:R-:W-:Y:S02]  /*259e0*/  IMAD.MOV.U32 R12, RZ, RZ, 0x2 ;  /* 0x00000002ff0c7424 */ /* 0x000fe400078e00ff */
[----:B------:R-:W-:-:S07]  /*259f0*/  IMAD.MOV.U32 R6, RZ, RZ, R14 ;  /* 0x000000ffff067224 */ /* 0x000fce00078e000e */
[----:B------:R-:W-:Y:S05]  /*25a00*/  WARPSYNC.COLLECTIVE R15, `(.L_x_14858) ;  /* 0x000000000f087348 */ /* 0x000fea0003c00000 */
[----:B------:R0:W1:Y:S02]  /*25a10*/  SHFL.IDX P6, R14, R13, R12, R11 ;  /* 0x0000000c0d0e7389 */ /* 0x00006400000c000b */
[----:B01----:R-:W-:Y:S01]  /*25a20*/  ENDCOLLECTIVE ;  /* 0x000000000000791b */ /* 0x003fe20003800000 */
.L_x_14858:
        /* <DEDUP_REMOVED lines=13> */
.L_x_14859:
[----:B------:R-:W-:Y:S02]  /*25b00*/  IMAD.MOV.U32 R13, RZ, RZ, R3 ;  /* 0x000000ffff0d7224 */ /* 0x000fe400078e0003 */
[----:B------:R-:W-:Y:S02]  /*25b10*/  IMAD.MOV.U32 R12, RZ, RZ, 0x3 ;  /* 0x00000003ff0c7424 */ /* 0x000fe400078e00ff */
[----:B------:R-:W-:-:S07]  /*25b20*/  IMAD.MOV.U32 R6, RZ, RZ, R14 ;  /* 0x000000ffff067224 */ /* 0x000fce00078e000e */
[----:B------:R-:W-:Y:S05]  /*25b30*/  WARPSYNC.COLLECTIVE R15, `(.L_x_14860) ;  /* 0x000000000f087348 */ /* 0x000fea0003c00000 */
[----:B------:R0:W1:Y:S02]  /*25b40*/  SHFL.IDX P6, R14, R13, R12, R11 ;  /* 0x0000000c0d0e7389 */ /* 0x00006400000c000b */
[----:B01----:R-:W-:Y:S01]  /*25b50*/  ENDCOLLECTIVE ;  /* 0x000000000000791b */ /* 0x003fe20003800000 */
.L_x_14860:
        /* <DEDUP_REMOVED lines=12> */
.L_x_14861:
[----:B------:R-:W-:Y:S01]  /*25c20*/  IMAD.MOV.U32 R5, RZ, RZ, R14 ;  /* 0x000000ffff057224 */ /* 0x000fe200078e000e */
[----:B------:R-:W-:Y:S06]  /*25c30*/  BRA `(.L_x_14862) ;  /* 0xffffff9000f47947 */ /* 0x000fec000383ffff */
.L_x_14677:
[----:B-1----:R1:W2:Y:S02]  /*25c40*/  SYNCS.PHASECHK.TRANS64.TRYWAIT P0, [R16+URZ+0x16820], R0 ;  /* 0x01682000100075a7 */ /* 0x0022a4000800017f */
[----:B--2---:R-:W-:Y:S05]  /*25c50*/  @!P0 NANOSLEEP.SYNCS 0x989680 ;  /* 0x009896800000895d */ /* 0x004fea0003900000 */
[----:B------:R-:W2:Y:S02]  /*25c60*/  @!P0 SYNCS.PHASECHK.TRANS64 P0, [R16+URZ+0x16820], R0 ;  /* 0x01682000100085a7 */ /* 0x000ea4000800007f */
[----:B--2---:R-:W-:Y:S05]  /*25c70*/  @!P0 BRA `(.L_x_14677) ;  /* 0xfffffffc00f08947 */ /* 0x004fea000383ffff */
[----:B------:R-:W-:Y:S05]  /*25c80*/  BRA `(.L_x_14863) ;  /* 0xffffff9400507947 */ /* 0x000fea000383ffff */
.L_x_14682:
[----:B0-----:R0:W1:Y:S02]  /*25c90*/  SYNCS.PHASECHK.TRANS64.TRYWAIT P0, [R5+URZ+0x16840], R2 ;  /* 0x01684002050075a7 */ /* 0x001064000800017f */
[----:B-1----:R-:W-:Y:S05]  /*25ca0*/  @!P0 NANOSLEEP.SYNCS 0x989680 ;  /* 0x009896800000895d */ /* 0x002fea0003900000 */
[----:B------:R-:W1:Y:S02]  /*25cb0*/  @!P0 SYNCS.PHASECHK.TRANS64 P0, [R5+URZ+0x16840], R2 ;  /* 0x01684002050085a7 */ /* 0x000e64000800007f */
[----:B-1----:R-:W-:Y:S05]  /*25cc0*/  @!P0 BRA `(.L_x_14682) ;  /* 0xfffffffc00f08947 */ /* 0x002fea000383ffff */
[----:B------:R-:W-:Y:S05]  /*25cd0*/  BRA `(.L_x_14864) ;  /* 0xffffff9800347947 */ /* 0x000fea000383ffff */
.L_x_14683:
        /* <DEDUP_REMOVED lines=8> */
.L_x_14866:
[----:B------:R-:W-:Y:S05]  /*25d60*/  BSYNC B1 ;  /* 0x0000000000017941 */ /* 0x000fea0003800000 */
.L_x_14865:
        /* <DEDUP_REMOVED lines=10> */
.L_x_14867:
[----:B------:R-:W-:Y:S02]  /*25e10*/  IMAD.MOV.U32 R13, RZ, RZ, R10 ;  /* 0x000000ffff0d7224 */ /* 0x000fe400078e000a */
[----:B------:R-:W-:Y:S02]  /*25e20*/  IMAD.MOV.U32 R12, RZ, RZ, 0x1 ;  /* 0x00000001ff0c7424 */ /* 0x000fe400078e00ff */
[----:B------:R-:W-:Y:S01]  /*25e30*/  IMAD.SHL.U32 R7, R7, 0x8, RZ ;  /* 0x0000000807077824 */ /* 0x000fe200078e00ff */
[----:B------:R-:W-:-:S07]  /*25e40*/  MOV R2, R14 ;  /* 0x0000000e00027202 */ /* 0x000fce0000000f00 */
[----:B------:R-:W-:Y:S05]  /*25e50*/  WARPSYNC.COLLECTIVE R15, `(.L_x_14868) ;  /* 0x000000000f087348 */ /* 0x000fea0003c00000 */
[----:B------:R0:W1:Y:S02]  /*25e60*/  SHFL.IDX P6, R14, R13, R12, R11 ;  /* 0x0000000c0d0e7389 */ /* 0x00006400000c000b */
[----:B01----:R-:W-:Y:S01]  /*25e70*/  ENDCOLLECTIVE ;  /* 0x000000000000791b */ /* 0x003fe20003800000 */
.L_x_14868:
        /* <DEDUP_REMOVED lines=13> */
.L_x_14869:
[----:B------:R-:W-:Y:S02]  /*25f50*/  IMAD.MOV.U32 R13, RZ, RZ, R10 ;  /* 0x000000ffff0d7224 */ /* 0x000fe400078e000a */
[----:B------:R-:W-:Y:S02]  /*25f60*/  IMAD.MOV.U32 R12, RZ, RZ, 0x2 ;  /* 0x00000002ff0c7424 */ /* 0x000fe400078e00ff */
[----:B------:R-:W-:-:S07]  /*25f70*/  IMAD.MOV.U32 R2, RZ, RZ, R14 ;  /* 0x000000ffff027224 */ /* 0x000fce00078e000e */
[----:B------:R-:W-:Y:S05]  /*25f80*/  WARPSYNC.COLLECTIVE R15, `(.L_x_14870) ;  /* 0x000000000f087348 */ /* 0x000fea0003c00000 */
[----:B------:R0:W1:Y:S02]  /*25f90*/  SHFL.IDX P6, R14, R13, R12, R11 ;  /* 0x0000000c0d0e7389 */ /* 0x00006400000c000b */
[----:B01----:R-:W-:Y:S01]  /*25fa0*/  ENDCOLLECTIVE ;  /* 0x000000000000791b */ /* 0x003fe20003800000 */
.L_x_14870:
        /* <DEDUP_REMOVED lines=11> */
.L_x_14871:
[----:B------:R-:W-:Y:S02]  /*26060*/  IMAD.MOV.U32 R13, RZ, RZ, R10 ;  /* 0x000000ffff0d7224 */ /* 0x000fe400078e000a */
[----:B------:R-:W-:Y:S02]  /*26070*/  IMAD.MOV.U32 R12, RZ, RZ, 0x3 ;  /* 0x00000003ff0c7424 */ /* 0x000fe400078e00ff */
[----:B------:R-:W-:-:S07]  /*26080*/  IMAD.MOV.U32 R2, RZ, RZ, R14 ;  /* 0x000000ffff027224 */ /* 0x000fce00078e000e */
[----:B------:R-:W-:Y:S05]  /*26090*/  WARPSYNC.COLLECTIVE R15, `(.L_x_14872) ;  /* 0x000000000f087348 */ /* 0x000fea0003c00000 */
[----:B------:R0:W1:Y:S02]  /*260a0*/  SHFL.IDX P6, R14, R13, R12, R11 ;  /* 0x0000000c0d0e7389 */ /* 0x00006400000c000b */
[----:B01----:R-:W-:Y:S01]  /*260b0*/  ENDCOLLECTIVE ;  /* 0x000000000000791b */ /* 0x003fe20003800000 */
.L_x_14872:
        /* <DEDUP_REMOVED lines=11> */
.L_x_14873:
[----:B------:R-:W-:Y:S02]  /*26170*/  IMAD.MOV.U32 R13, RZ, RZ, R10 ;  /* 0x000000ffff0d7224 */ /* 0x000fe400078e000a */
[----:B------:R-:W-:Y:S02]  /*26180*/  IMAD.MOV.U32 R12, RZ, RZ, 0x4 ;  /* 0x00000004ff0c7424 */ /* 0x000fe400078e00ff */
[----:B------:R-:W-:-:S07]  /*26190*/  IMAD.MOV.U32 R2, RZ, RZ, R14 ;  /* 0x000000ffff027224 */ /* 0x000fce00078e000e */
[----:B------:R-:W-:Y:S05]  /*261a0*/  WARPSYNC.COLLECTIVE R15, `(.L_x_14874) ;  /* 0x000000000f087348 */ /* 0x000fea0003c00000 */
[----:B------:R0:W1:Y:S02]  /*261b0*/  SHFL.IDX P6, R14, R13, R12, R11 ;  /* 0x0000000c0d0e7389 */ /* 0x00006400000c000b */
[----:B01----:R-:W-:Y:S01]  /*261c0*/  ENDCOLLECTIVE ;  /* 0x000000000000791b */ /* 0x003fe20003800000 */
.L_x_14874:
        /* <DEDUP_REMOVED lines=11> */
.L_x_14875:
[----:B------:R-:W-:Y:S02]  /*26280*/  IMAD.MOV.U32 R13, RZ, RZ, R10 ;  /* 0x000000ffff0d7224 */ /* 0x000fe400078e000a */
[----:B------:R-:W-:Y:S02]  /*26290*/  IMAD.MOV.U32 R12, RZ, RZ, 0x5 ;  /* 0x00000005ff0c7424 */ /* 0x000fe400078e00ff */
[----:B------:R-:W-:-:S07]  /*262a0*/  IMAD.MOV.U32 R2, RZ, RZ, R14 ;  /* 0x000000ffff027224 */ /* 0x000fce00078e000e */
[----:B------:R-:W-:Y:S05]  /*262b0*/  WARPSYNC.COLLECTIVE R15, `(.L_x_14876) ;  /* 0x000000000f087348 */ /* 0x000fea0003c00000 */
[----:B------:R0:W1:Y:S02]  /*262c0*/  SHFL.IDX P6, R14, R13, R12, R11 ;  /* 0x0000000c0d0e7389 */ /* 0x00006400000c000b */
[----:B01----:R-:W-:Y:S01]  /*262d0*/  ENDCOLLECTIVE ;  /* 0x000000000000791b */ /* 0x003fe20003800000 */
.L_x_14876:
        /* <DEDUP_REMOVED lines=11> */
.L_x_14877:
[----:B------:R-:W-:Y:S02]  /*26390*/  IMAD.MOV.U32 R13, RZ, RZ, R10 ;  /* 0x000000ffff0d7224 */ /* 0x000fe400078e000a */
[----:B------:R-:W-:Y:S02]  /*263a0*/  IMAD.MOV.U32 R12, RZ, RZ, 0x6 ;  /* 0x00000006ff0c7424 */ /* 0x000fe400078e00ff */
[----:B------:R-:W-:-:S07]  /*263b0*/  IMAD.MOV.U32 R2, RZ, RZ, R14 ;  /* 0x000000ffff027224 */ /* 0x000fce00078e000e */
[----:B------:R-:W-:Y:S05]  /*263c0*/  WARPSYNC.COLLECTIVE R15, `(.L_x_14878) ;  /* 0x000000000f087348 */ /* 0x000fea0003c00000 */
[----:B------:R0:W1:Y:S02]  /*263d0*/  SHFL.IDX P6, R14, R13, R12, R11 ;  /* 0x0000000c0d0e7389 */ /* 0x00006400000c000b */
[----:B01----:R-:W-:Y:S01]  /*263e0*/  ENDCOLLECTIVE ;  /* 0x000000000000791b */ /* 0x003fe20003800000 */
.L_x_14878:
        /* <DEDUP_REMOVED lines=11> */
.L_x_14879:
[----:B------:R-:W-:Y:S02]  /*264a0*/  IMAD.MOV.U32 R13, RZ, RZ, R10 ;  /* 0x000000ffff0d7224 */ /* 0x000fe400078e000a */
[----:B------:R-:W-:Y:S02]  /*264b0*/  IMAD.MOV.U32 R12, RZ, RZ, 0x7 ;  /* 0x00000007ff0c7424 */ /* 0x000fe400078e00ff */
[----:B------:R-:W-:-:S07]  /*264c0*/  IMAD.MOV.U32 R2, RZ, RZ, R14 ;  /* 0x000000ffff027224 */ /* 0x000fce00078e000e */
[----:B------:R-:W-:Y:S05]  /*264d0*/  WARPSYNC.COLLECTIVE R15, `(.L_x_14880) ;  /* 0x000000000f087348 */ /* 0x000fea0003c00000 */
[----:B------:R0:W1:Y:S02]  /*264e0*/  SHFL.IDX P6, R14, R13, R12, R11 ;  /* 0x0000000c0d0e7389 */ /* 0x00006400000c000b */
[----:B01----:R-:W-:Y:S01]  /*264f0*/  ENDCOLLECTIVE ;  /* 0x000000000000791b */ /* 0x003fe20003800000 */
.L_x_14880:
        /* <DEDUP_REMOVED lines=11> */
.L_x_14881:
[----:B------:R-:W-:Y:S01]  /*265b0*/  IMAD.MOV.U32 R2, RZ, RZ, R14 ;  /* 0x000000ffff027224 */ /* 0x000fe200078e000e */
[----:B------:R-:W-:Y:S06]  /*265c0*/  BRA `(.L_x_14882) ;  /* 0xffffff9400187947 */ /* 0x000fec000383ffff */
.L_x_14688:
[----:B-1----:R1:W2:Y:S02]  /*265d0*/  SYNCS.PHASECHK.TRANS64.TRYWAIT P0, [R5+URZ+0x16860], R2 ;  /* 0x01686002050075a7 */ /* 0x0022a4000800017f */
[----:B--2---:R-:W-:Y:S05]  /*265e0*/  @!P0 NANOSLEEP.SYNCS 0x989680 ;  /* 0x009896800000895d */ /* 0x004fea0003900000 */
[----:B------:R-:W2:Y:S02]  /*265f0*/  @!P0 SYNCS.PHASECHK.TRANS64 P0, [R5+URZ+0x16860], R2 ;  /* 0x01686002050085a7 */ /* 0x000ea4000800007f */
[----:B--2---:R-:W-:Y:S05]  /*26600*/  @!P0 BRA `(.L_x_14688) ;  /* 0xfffffffc00f08947 */ /* 0x004fea000383ffff */
[----:B------:R-:W-:Y:S05]  /*26610*/  BRA `(.L_x_14883) ;  /* 0xffffff9400707947 */ /* 0x000fea000383ffff */
.L_x_14689:
        /* <DEDUP_REMOVED lines=8> */
.L_x_14885:
[----:B------:R-:W-:Y:S05]  /*266a0*/  BSYNC B1 ;  /* 0x0000000000017941 */ /* 0x000fea0003800000 */
.L_x_14884:
        /* <DEDUP_REMOVED lines=10> */
.L_x_14886:
[----:B------:R-:W-:Y:S02]  /*26750*/  IMAD.MOV.U32 R13, RZ, RZ, R19 ;  /* 0x000000ffff0d7224 */ /* 0x000fe400078e0013 */
[----:B------:R-:W-:Y:S01]  /*26760*/  IMAD.MOV.U32 R12, RZ, RZ, 0x1 ;  /* 0x00000001ff0c7424 */ /* 0x000fe200078e00ff */
[----:B------:R-:W-:-:S07]  /*26770*/  MOV R2, R14 ;  /* 0x0000000e00027202 */ /* 0x000fce0000000f00 */
[----:B------:R-:W-:Y:S05]  /*26780*/  WARPSYNC.COLLECTIVE R15, `(.L_x_14887) ;  /* 0x000000000f087348 */ /* 0x000fea0003c00000 */
[----:B------:R0:W1:Y:S02]  /*26790*/  SHFL.IDX P6, R14, R13, R12, R11 ;  /* 0x0000000c0d0e7389 */ /* 0x00006400000c000b */
[----:B01----:R-:W-:Y:S01]  /*267a0*/  ENDCOLLECTIVE ;  /* 0x000000000000791b */ /* 0x003fe20003800000 */
.L_x_14887:
        /* <DEDUP_REMOVED lines=12> */
.L_x_14888:
[----:B------:R-:W-:Y:S01]  /*26870*/  MOV R13, R19 ;  /* 0x00000013000d7202 */ /* 0x000fe20000000f00 */
[----:B------:R-:W-:Y:S02]  /*26880*/  IMAD.MOV.U32 R12, RZ, RZ, 0x2 ;  /* 0x00000002ff0c7424 */ /* 0x000fe400078e00ff */
[----:B------:R-:W-:-:S07]  /*26890*/  IMAD.MOV.U32 R2, RZ, RZ, R14 ;  /* 0x000000ffff027224 */ /* 0x000fce00078e000e */
[----:B------:R-:W-:Y:S05]  /*268a0*/  WARPSYNC.COLLECTIVE R15, `(.L_x_14889) ;  /* 0x000000000f087348 */ /* 0x000fea0003c00000 */
[----:B------:R0:W1:Y:S02]  /*268b0*/  SHFL.IDX P6, R14, R13, R12, R11 ;  /* 0x0000000c0d0e7389 */ /* 0x00006400000c000b */
[----:B01----:R-:W-:Y:S01]  /*268c0*/  ENDCOLLECTIVE ;  /* 0x000000000000791b */ /* 0x003fe20003800000 */
.L_x_14889:
        /* <DEDUP_REMOVED lines=12> */
.L_x_14890:
[----:B------:R-:W-:Y:S02]  /*26990*/  IMAD.MOV.U32 R13, RZ, RZ, R19 ;  /* 0x000000ffff0d7224 */ /* 0x000fe400078e0013 */
[----:B------:R-:W-:Y:S02]  /*269a0*/  IMAD.MOV.U32 R12, RZ, RZ, 0x3 ;  /* 0x00000003ff0c7424 */ /* 0x000fe400078e00ff */
[----:B------:R-:W-:-:S07]  /*269b0*/  IMAD.MOV.U32 R2, RZ, RZ, R14 ;  /* 0x000000ffff027224 */ /* 0x000fce00078e000e */
[----:B------:R-:W-:Y:S05]  /*269c0*/  WARPSYNC.COLLECTIVE R15, `(.L_x_14891) ;  /* 0x000000000f087348 */ /* 0x000fea0003c00000 */
[----:B------:R0:W1:Y:S02]  /*269d0*/  SHFL.IDX P6, R14, R13, R12, R11 ;  /* 0x0000000c0d0e7389 */ /* 0x00006400000c000b */
[----:B01----:R-:W-:Y:S01]  /*269e0*/  ENDCOLLECTIVE ;  /* 0x000000000000791b */ /* 0x003fe20003800000 */
.L_x_14891:
[----:B------:R-:W-:-:S05]  /*269f0*/  IADD3 R2, P0, R2, R7, RZ ;  /* 0x0000000702027210 */ /* 0x000fca0007f1e0ff */
[----:B------:R-:W-:-:S05]  /*26a00*/  IMAD.X R3, RZ, RZ, R3, P0 ;  /* 0x000000ffff037224 */ /* 0x000fca00000e0603 */
[----:B------:R-:W-:Y:S01]  /*26a10*/  @!PT LDS RZ, [RZ] ;  /* 0x00000000fffff984 */ /* 0x000fe20000000800 */
[----:B------:R-:W-:Y:S01]  /*26a20*/  @!PT LDS RZ, [RZ] ;  /* 0x00000000fffff984 */ /* 0x000fe20000000800 */
[----:B------:R-:W-:Y:S01]  /*26a30*/  @!PT LDS RZ, [RZ] ;  /* 0x00000000fffff984 */ /* 0x000fe20000000800 */
[----:B------:R0:W-:Y:S01]  /*26a40*/  LDGSTS.E.BYPASS.LTC128B.128 [R6+0x1400], desc[UR42][R2.64], !P2 ;  /* 0x0140000002067fae */ /* 0x0001e2000d101d6a */
[----:B------:R-:W-:Y:S02]  /*26a50*/  MOV R13, R18 ;  /* 0x00000012000d7202 */ /* 0x000fe40000000f00 */
[----:B------:R-:W-:Y:S01]  /*26a60*/  ISETP.LT.OR P2, PT, R8, 0x31, P1 ;  /* 0x000000310800780c */ /* 0x000fe20000f41670 */
[----:B0-----:R-:W-:-:S12]  /*26a70*/  IMAD.MOV.U32 R3, RZ, RZ, R14 ;  /* 0x000000ffff037224 */ /* 0x001fd800078e000e */
[----:B------:R-:W-:Y:S05]  /*26a80*/  WARPSYNC.COLLECTIVE R15, `(.L_x_14892) ;  /* 0x000000000f087348 */ /* 0x000fea0003c00000 */
[----:B------:R0:W1:Y:S02]  /*26a90*/  SHFL.IDX P6, R14, R13, R12, R11 ;  /* 0x0000000c0d0e7389 */ /* 0x00006400000c000b */
[----:B01----:R-:W-:Y:S01]  /*26aa0*/  ENDCOLLECTIVE ;  /* 0x000000000000791b */ /* 0x003fe20003800000 */
.L_x_14892:
[----:B------:R-:W-:Y:S02]  /*26ab0*/  IMAD.MOV.U32 R13, RZ, RZ, R19 ;  /* 0x000000ffff0d7224 */ /* 0x000fe400078e0013 */
[----:B------:R-:W-:Y:S02]  /*26ac0*/  IMAD.MOV.U32 R12, RZ, RZ, 0x4 ;  /* 0x00000004ff0c7424 */ /* 0x000fe400078e00ff */
[----:B------:R-:W-:-:S07]  /*26ad0*/  IMAD.MOV.U32 R2, RZ, RZ, R14 ;  /* 0x000000ffff027224 */ /* 0x000fce00078e000e */
[----:B------:R-:W-:Y:S05]  /*26ae0*/  WARPSYNC.COLLECTIVE R15, `(.L_x_14893) ;  /* 0x000000000f087348 */ /* 0x000fea0003c00000 */
[----:B------:R0:W1:Y:S02]  /*26af0*/  SHFL.IDX P6, R14, R13, R12, R11 ;  /* 0x0000000c0d0e7389 */ /* 0x00006400000c000b */
[----:B01----:R-:W-:Y:S01]  /*26b00*/  ENDCOLLECTIVE ;  /* 0x000000000000791b */ /* 0x003fe20003800000 */
.L_x_14893:
        /* <DEDUP_REMOVED lines=12> */
.L_x_14894:
[----:B------:R-:W-:Y:S01]  /*26bd0*/  MOV R13, R19 ;  /* 0x00000013000d7202 */ /* 0x000fe20000000f00 */
[----:B------:R-:W-:Y:S02]  /*26be0*/  IMAD.MOV.U32 R12, RZ, RZ, 0x5 ;  /* 0x00000005ff0c7424 */ /* 0x000fe400078e00ff */
[----:B------:R-:W-:-:S07]  /*26bf0*/  IMAD.MOV.U32 R2, RZ, RZ, R14 ;  /* 0x000000ffff027224 */ /* 0x000fce00078e000e */
[----:B------:R-:W-:Y:S05]  /*26c00*/  WARPSYNC.COLLECTIVE R15, `(.L_x_14895) ;  /* 0x000000000f087348 */ /* 0x000fea0003c00000 */
[----:B------:R0:W1:Y:S02]  /*26c10*/  SHFL.IDX P6, R14, R13, R12, R11 ;  /* 0x0000000c0d0e7389 */ /* 0x00006400000c000b */
[----:B01----:R-:W-:Y:S01]  /*26c20*/  ENDCOLLECTIVE ;  /* 0x000000000000791b */ /* 0x003fe20003800000 */
.L_x_14895:
        /* <DEDUP_REMOVED lines=12> */
.L_x_14896:
[----:B------:R-:W-:Y:S02]  /*26cf0*/  IMAD.MOV.U32 R13, RZ, RZ, R19 ;  /* 0x000000ffff0d7224 */ /* 0x000fe400078e0013 */
[----:B------:R-:W-:Y:S02]  /*26d00*/  IMAD.MOV.U32 R12, RZ, RZ, 0x6 ;  /* 0x00000006ff0c7424 */ /* 0x000fe400078e00ff */
[----:B------:R-:W-:-:S07]  /*26d10*/  IMAD.MOV.U32 R2, RZ, RZ, R14 ;  /* 0x000000ffff027224 */ /* 0x000fce00078e000e */
[----:B------:R-:W-:Y:S05]  /*26d20*/  WARPSYNC.COLLECTIVE R15, `(.L_x_14897) ;  /* 0x000000000f087348 */ /* 0x000fea0003c00000 */
[----:B------:R0:W1:Y:S02]  /*26d30*/  SHFL.IDX P6, R14, R13, R12, R11 ;  /* 0x0000000c0d0e7389 */ /* 0x00006400000c000b */
[----:B01----:R-:W-:Y:S01]  /*26d40*/  ENDCOLLECTIVE ;  /* 0x000000000000791b */ /* 0x003fe20003800000 */
.L_x_14897:
        /* <DEDUP_REMOVED lines=12> */
.L_x_14898:
[----:B------:R-:W-:Y:S02]  /*26e10*/  IMAD.MOV.U32 R13, RZ, RZ, R19 ;  /* 0x000000ffff0d7224 */ /* 0x000fe400078e0013 */
[----:B------:R-:W-:Y:S02]  /*26e20*/  IMAD.MOV.U32 R12, RZ, RZ, 0x7 ;  /* 0x00000007ff0c7424 */ /* 0x000fe400078e00ff */
[----:B------:R-:W-:-:S07]  /*26e30*/  IMAD.MOV.U32 R2, RZ, RZ, R14 ;  /* 0x000000ffff027224 */ /* 0x000fce00078e000e */
[----:B------:R-:W-:Y:S05]  /*26e40*/  WARPSYNC.COLLECTIVE R15, `(.L_x_14899) ;  /* 0x000000000f087348 */ /* 0x000fea0003c00000 */
[----:B------:R0:W1:Y:S02]  /*26e50*/  SHFL.IDX P6, R14, R13, R12, R11 ;  /* 0x0000000c0d0e7389 */ /* 0x00006400000c000b */
[----:B01----:R-:W-:Y:S01]  /*26e60*/  ENDCOLLECTIVE ;  /* 0x000000000000791b */ /* 0x003fe20003800000 */
.L_x_14899:
        /* <DEDUP_REMOVED lines=11> */
.L_x_14900:
[----:B------:R-:W-:Y:S01]  /*26f20*/  IMAD.MOV.U32 R2, RZ, RZ, R14 ;  /* 0x000000ffff027224 */ /* 0x000fe200078e000e */
[----:B------:R-:W-:Y:S06]  /*26f30*/  BRA `(.L_x_14901) ;  /* 0xffffff90001c7947 */ /* 0x000fec000383ffff */
.L_x_14697:
[----:B0-----:R0:W1:Y:S02]  /*26f40*/  SYNCS.PHASECHK.TRANS64.TRYWAIT P0, [R0+URZ+0x16860], R3 ;  /* 0x01686003000075a7 */ /* 0x001064000800017f */
[----:B-1----:R-:W-:Y:S05]  /*26f50*/  @!P0 NANOSLEEP.SYNCS 0x989680 ;  /* 0x009896800000895d */ /* 0x002fea0003900000 */
[----:B------:R-:W1:Y:S02]  /*26f60*/  @!P0 SYNCS.PHASECHK.TRANS64 P0, [R0+URZ+0x16860], R3 ;  /* 0x01686003000085a7 */ /* 0x000e64000800007f */
[----:B-1----:R-:W-:Y:S05]  /*26f70*/  @!P0 BRA `(.L_x_14697) ;  /* 0xfffffffc00f08947 */ /* 0x002fea000383ffff */
[----:B------:R-:W-:Y:S05]  /*26f80*/  BRA `(.L_x_14902) ;  /* 0xffffff9400387947 */ /* 0x000fea000383ffff */
.L_x_14698:
[----:B------:R-:W-:Y:S01]  /*26f90*/  BSSY B0, `(.L_x_14903) ;  /* 0x0000008000007945 */ /* 0x000fe20003800000 */
[----:B------:R-:W-:Y:S01]  /*26fa0*/  IMAD.MOV.U32 R13, RZ, RZ, R19 ;  /* 0x000000ffff0d7224 */ /* 0x000fe200078e0013 */
[----:B------:R-:W-:Y:S01]  /*26fb0*/  MOV R12, RZ ;  /* 0x000000ff000c7202 */ /* 0x000fe20000000f00 */
[----:B------:R-:W-:Y:S02]  /*26fc0*/  IMAD.MOV.U32 R11, RZ, RZ, 0x181f ;  /* 0x0000181fff0b7424 */ /* 0x000fe400078e00ff */
[----:B------:R-:W-:-:S07]  /*26fd0*/  IMAD.MOV.U32 R15, RZ, RZ, -0x1 ;  /* 0xffffffffff0f7424 */ /* 0x000fce00078e00ff */
[----:B0----5:R-:W-:Y:S05]  /*26fe0*/  WARPSYNC.COLLECTIVE R15, `(.L_x_14904) ;  /* 0x000000000f087348 */ /* 0x021fea0003c00000 */
[----:B------:R1:W2:Y:S02]  /*26ff0*/  SHFL.IDX P6, R14, R13, R12, R11 ;  /* 0x0000000c0d0e7389 */ /* 0x0002a400000c000b */
[----:B012--5:R-:W-:Y:S01]  /*27000*/  ENDCOLLECTIVE ;  /* 0x000000000000791b */ /* 0x027fe20003800000 */
.L_x_14904:
[----:B------:R-:W-:Y:S05]  /*27010*/  BSYNC B0 ;  /* 0x0000000000007941 */ /* 0x000fea0003800000 */
.L_x_14903:
        /* <DEDUP_REMOVED lines=10> */
.L_x_14905:
[----:B------:R-:W-:Y:S01]  /*270c0*/  ULDC UR4, c[0x0][0x2f4] ;  /* 0x0000bd0000047ab9 */ /* 0x000fe20000000800 */
[----:B------:R-:W-:Y:S02]  /*270d0*/  IMAD.MOV.U32 R13, RZ, RZ, R19 ;  /* 0x000000ffff0d7224 */ /* 0x000fe400078e0013 */
[----:B------:R-:W-:Y:S02]  /*270e0*/  IMAD.MOV.U32 R12, RZ, RZ, 0x1 ;  /* 0x00000001ff0c7424 */ /* 0x000fe400078e00ff */
[----:B------:R-:W-:-:S05]  /*270f0*/  IMAD.SHL.U32 R2, R2, 0x8, RZ ;  /* 0x0000000802027824 */ /* 0x000fca00078e00ff */
[----:B------:R-:W-:-:S04]  /*27100*/  LOP3.LUT R2, R2, 0x38, RZ, 0xc0, !PT ;  /* 0x0000003802027812 */ /* 0x000fc800078ec0ff */
[C---:B------:R-:W-:Y:S02]  /*27110*/  SHF.L.U32 R5, R2.reuse, 0x1, RZ ;  /* 0x0000000102057819 */ /* 0x040fe400000006ff */
[----:B------:R-:W-:Y:S02]  /*27120*/  ISETP.GE.AND P0, PT, R2, UR4, PT ;  /* 0x0000000402007c0c */ /* 0x000fe4000bf06270 */
[----:B------:R-:W-:-:S13]  /*27130*/  IADD3 R2, P1, R14, R5, RZ ;  /* 0x000000050e027210 */ /* 0x000fda0007f3e0ff */
[----:B------:R-:W-:Y:S05]  /*27140*/  WARPSYNC.COLLECTIVE R15, `(.L_x_14906) ;  /* 0x000000000f087348 */ /* 0x000fea0003c00000 */
[----:B------:R0:W1:Y:S02]  /*27150*/  SHFL.IDX P6, R14, R13, R12, R11 ;  /* 0x0000000c0d0e7389 */ /* 0x00006400000c000b */
[----:B01----:R-:W-:Y:S01]  /*27160*/  ENDCOLLECTIVE ;  /* 0x000000000000791b */ /* 0x003fe20003800000 */
.L_x_14906:
[----:B------:R-:W-:Y:S01]  /*27170*/  ISETP.LT.OR P2, PT, R6, 0x1, P0 ;  /* 0x000000010600780c */ /* 0x000fe20000741670 */
[----:B------:R-:W-:Y:S02]  /*27180*/  IMAD.X R3, RZ, RZ, R3, P1 ;  /* 0x000000ffff037224 */ /* 0x000fe400008e0603 */
[----:B------:R-:W-:-:S10]  /*27190*/  IMAD.MOV.U32 R13, RZ, RZ, R18 ;  /* 0x000000ffff0d7224 */ /* 0x000fd400078e0012 */
[----:B------:R-:W-:Y:S01]  /*271a0*/  @!PT LDS RZ, [RZ] ;  /* 0x00000000fffff984 */ /* 0x000fe20000000800 */
[----:B------:R-:W-:Y:S01]  /*271b0*/  @!PT LDS RZ, [RZ] ;  /* 0x00000000fffff984 */ /* 0x000fe20000000800 */
[----:B------:R-:W-:Y:S01]  /*271c0*/  @!PT LDS RZ, [RZ] ;  /* 0x00000000fffff984 */ /* 0x000fe20000000800 */
[----:B------:R0:W-:Y:S01]  /*271d0*/  LDGSTS.E.BYPASS.LTC128B.128 [R4+0x400], desc[UR42][R2.64], !P2 ;  /* 0x0040000002047fae */ /* 0x0001e2000d101d6a */
[----:B------:R-:W-:Y:S01]  /*271e0*/  ISETP.LT.OR P2, PT, R6, 0x11, P0 ;  /* 0x000000110600780c */ /* 0x000fe20000741670 */
[----:B0-----:R-:W-:-:S12]  /*271f0*/  IMAD.MOV.U32 R3, RZ, RZ, R14 ;  /* 0x000000ffff037224 */ /* 0x001fd800078e000e */
[----:B------:R-:W-:Y:S05]  /*27200*/  WARPSYNC.COLLECTIVE R15, `(.L_x_14907) ;  /* 0x000000000f087348 */ /* 0x000fea0003c00000 */
[----:B------:R0:W1:Y:S02]  /*27210*/  SHFL.IDX P6, R14, R13, R12, R11 ;  /* 0x0000000c0d0e7389 */ /* 0x00006400000c000b */
[----:B01----:R-:W-:Y:S01]  /*27220*/  ENDCOLLECTIVE ;  /* 0x000000000000791b */ /* 0x003fe20003800000 */
.L_x_14907:
[----:B------:R-:W-:Y:S01]  /*27230*/  IMAD.MOV.U32 R13, RZ, RZ, R19 ;  /* 0x000000ffff0d7224 */ /* 0x000fe200078e0013 */
[----:B------:R-:W-:Y:S02]  /*27240*/  MOV R12, 0x2 ;  /* 0x00000002000c7802 */ /* 0x000fe40000000f00 */
[----:B------:R-:W-:-:S13]  /*27250*/  IADD3 R2, P1, R14, R5, RZ ;  /* 0x000000050e027210 */ /* 0x000fda0007f3e0ff */
[----:B------:R-:W-:Y:S05]  /*27260*/  WARPSYNC.COLLECTIVE R15, `(.L_x_14908) ;  /* 0x000000000f087348 */ /* 0x000fea0003c00000 */
[----:B------:R0:W1:Y:S02]  /*27270*/  SHFL.IDX P6, R14, R13, R12, R11 ;  /* 0x0000000c0d0e7389 */ /* 0x00006400000c000b */
[----:B01----:R-:W-:Y:S01]  /*27280*/  ENDCOLLECTIVE ;  /* 0x000000000000791b */ /* 0x003fe20003800000 */
.L_x_14908:
        /* <DEDUP_REMOVED lines=11> */
.L_x_14909:
[----:B------:R-:W-:Y:S02]  /*27340*/  IMAD.MOV.U32 R13, RZ, RZ, R19 ;  /* 0x000000ffff0d7224 */ /* 0x000fe400078e0013 */
[----:B------:R-:W-:Y:S01]  /*27350*/  IMAD.MOV.U32 R12, RZ, RZ, 0x3 ;  /* 0x00000003ff0c7424 */ /* 0x000fe200078e00ff */
[----:B------:R-:W-:-:S13]  /*27360*/  IADD3 R2, P1, R14, R5, RZ ;  /* 0x000000050e027210 */ /* 0x000fda0007f3e0ff */
[----:B------:R-:W-:Y:S05]  /*27370*/  WARPSYNC.COLLECTIVE R15, `(.L_x_14910) ;  /* 0x000000000f087348 */ /* 0x000fea0003c00000 */
[----:B------:R0:W1:Y:S02]  /*27380*/  SHFL.IDX P6, R14, R13, R12, R11 ;  /* 0x0000000c0d0e7389 */ /* 0x00006400000c000b */
[----:B01----:R-:W-:Y:S01]  /*27390*/  ENDCOLLECTIVE ;  /* 0x000000000000791b */ /* 0x003fe20003800000 */
.L_x_14910:
        /* <DEDUP_REMOVED lines=11> */
.L_x_14911:
[----:B------:R-:W-:Y:S01]  /*27450*/  MOV R13, R19 ;  /* 0x00000013000d7202 */ /* 0x000fe20000000f00 */
[----:B------:R-:W-:Y:S01]  /*27460*/  IMAD.MOV.U32 R12, RZ, RZ, 0x4 ;  /* 0x00000004ff0c7424 */ /* 0x000fe200078e00ff */
[----:B------:R-:W-:-:S13]  /*27470*/  IADD3 R2, P1, R14, R5, RZ ;  /* 0x000000050e027210 */ /* 0x000fda0007f3e0ff */
[----:B------:R-:W-:Y:S05]  /*27480*/  WARPSYNC.COLLECTIVE R15, `(.L_x_14912) ;  /* 0x000000000f087348 */ /* 0x000fea0003c00000 */
[----:B------:R0:W1:Y:S02]  /*27490*/  SHFL.IDX P6, R14, R13, R12, R11 ;  /* 0x0000000c0d0e7389 */ /* 0x00006400000c000b */
[----:B01----:R-:W-:Y:S01]  /*274a0*/  ENDCOLLECTIVE ;  /* 0x000000000000791b */ /* 0x003fe20003800000 */
.L_x_14912:
        /* <DEDUP_REMOVED lines=11> */
.L_x_14913:
[----:B------:R-:W-:Y:S02]  /*27560*/  IMAD.MOV.U32 R13, RZ, RZ, R19 ;  /* 0x000000ffff0d7224 */ /* 0x000fe400078e0013 */
[----:B------:R-:W-:Y:S01]  /*27570*/  IMAD.MOV.U32 R12, RZ, RZ, 0x5 ;  /* 0x00000005ff0c7424 */ /* 0x000fe200078e00ff */
[----:B------:R-:W-:-:S13]  /*27580*/  IADD3 R2, P1, R14, R5, RZ ;  /* 0x000000050e027210 */ /* 0x000fda0007f3e0ff */
[----:B------:R-:W-:Y:S05]  /*27590*/  WARPSYNC.COLLECTIVE R15, `(.L_x_14914) ;  /* 0x000000000f087348 */ /* 0x000fea0003c00000 */
[----:B------:R0:W1:Y:S02]  /*275a0*/  SHFL.IDX P6, R14, R13, R12, R11 ;  /* 0x0000000c0d0e7389 */ /* 0x00006400000c000b */
[----:B01----:R-:W-:Y:S01]  /*275b0*/  ENDCOLLECTIVE ;  /* 0x000000000000791b */ /* 0x003fe20003800000 */
.L_x_14914:
        /* <DEDUP_REMOVED lines=11> */
.L_x_14915:
[----:B------:R-:W-:Y:S02]  /*27670*/  IMAD.MOV.U32 R13, RZ, RZ, R19 ;  /* 0x000000ffff0d7224 */ /* 0x000fe400078e0013 */
[----:B------:R-:W-:Y:S01]  /*27680*/  IMAD.MOV.U32 R12, RZ, RZ, 0x6 ;  /* 0x00000006ff0c7424 */ /* 0x000fe200078e00ff */
[----:B------:R-:W-:-:S13]  /*27690*/  IADD3 R2, P1, R14, R5, RZ ;  /* 0x000000050e027210 */ /* 0x000fda0007f3e0ff */
[----:B------:R-:W-:Y:S05]  /*276a0*/  WARPSYNC.COLLECTIVE R15, `(.L_x_14916) ;  /* 0x000000000f087348 */ /* 0x000fea0003c00000 */
[----:B------:R0:W1:Y:S02]  /*276b0*/  SHFL.IDX P6, R14, R13, R12, R11 ;  /* 0x0000000c0d0e7389 */ /* 0x00006400000c000b */
[----:B01----:R-:W-:Y:S01]  /*276c0*/  ENDCOLLECTIVE ;  /* 0x000000000000791b */ /* 0x003fe20003800000 */
.L_x_14916:
        /* <DEDUP_REMOVED lines=11> */
.L_x_14917:
[----:B------:R-:W-:Y:S02]  /*27780*/  IMAD.MOV.U32 R13, RZ, RZ, R19 ;  /* 0x000000ffff0d7224 */ /* 0x000fe400078e0013 */
[----:B------:R-:W-:Y:S01]  /*27790*/  IMAD.MOV.U32 R12, RZ, RZ, 0x7 ;  /* 0x00000007ff0c7424 */ /* 0x000fe200078e00ff */
[----:B------:R-:W-:-:S13]  /*277a0*/  IADD3 R2, P1, R14, R5, RZ ;  /* 0x000000050e027210 */ /* 0x000fda0007f3e0ff */
[----:B------:R-:W-:Y:S05]  /*277b0*/  WARPSYNC.COLLECTIVE R15, `(.L_x_14918) ;  /* 0x000000000f087348 */ /* 0x000fea0003c00000 */
[----:B------:R0:W1:Y:S02]  /*277c0*/  SHFL.IDX P6, R14, R13, R12, R11 ;  /* 0x0000000c0d0e7389 */ /* 0x00006400000c000b */
[----:B01----:R-:W-:Y:S01]  /*277d0*/  ENDCOLLECTIVE ;  /* 0x000000000000791b */ /* 0x003fe20003800000 */
.L_x_14918:
        /* <DEDUP_REMOVED lines=10> */
.L_x_14919:
[----:B------:R-:W-:Y:S05]  /*27880*/  BRA `(.L_x_14920) ;  /* 0xffffff8c00fc7947 */ /* 0x000fea000383ffff */
.L_x_14703:
[----:B------:R-:W-:Y:S01]  /*27890*/  BSSY B0, `(.L_x_14921) ;  /* 0x0000008000007945 */ /* 0x000fe20003800000 */
[----:B-1----:R-:W-:Y:S02]  /*278a0*/  IMAD.MOV.U32 R13, RZ, RZ, R24 ;  /* 0x000000ffff0d7224 */ /* 0x002fe400078e0018 */
[----:B------:R-:W-:Y:S02]  /*278b0*/  IMAD.MOV.U32 R12, RZ, RZ, RZ ;  /* 0x000000ffff0c7224 */ /* 0x000fe400078e00ff */
[----:B------:R-:W-:Y:S02]  /*278c0*/  IMAD.MOV.U32 R11, RZ, RZ, 0x1f ;  /* 0x0000001fff0b7424 */ /* 0x000fe400078e00ff */
[----:B------:R-:W-:-:S07]  /*278d0*/  IMAD.MOV.U32 R15, RZ, RZ, -0x1 ;  /* 0xffffffffff0f7424 */ /* 0x000fce00078e00ff */
[----:B0-2--5:R-:W-:Y:S05]  /*278e0*/  WARPSYNC.COLLECTIVE R15, `(.L_x_14922) ;  /* 0x000000000f087348 */ /* 0x025fea0003c00000 */
[----:B------:R1:W3:Y:S02]  /*278f0*/  SHFL.IDX P6, R14, R13, R12, R11 ;  /* 0x0000000c0d0e7389 */ /* 0x0002e400000c000b */
[----:B0123-5:R-:W-:Y:S01]  /*27900*/  ENDCOLLECTIVE ;  /* 0x000000000000791b */ /* 0x02ffe20003800000 */
.L_x_14922:
[----:B------:R-:W-:Y:S05]  /*27910*/  BSYNC B0 ;  /* 0x0000000000007941 */ /* 0x000fea0003800000 */
.L_x_14921:
        /* <DEDUP_REMOVED lines=9> */
.L_x_14923:
        /* <DEDUP_REMOVED lines=23> */
.L_x_14924:
[----:B------:R-:W-:Y:S02]  /*27b20*/  MOV R12, 0x2 ;  /* 0x00000002000c7802 */ /* 0x000fe40000000f00 */
[----:B------:R-:W-:-:S05]  /*27b30*/  SEL R4, R14, RZ, P1 ;  /* 0x000000ff0e047207 */ /* 0x000fca0000800000 */
[----:B------:R-:W-:-:S04]  /*27b40*/  IMAD.IADD R4, R13, 0x1, R4 ;  /* 0x000000010d047824 */ /* 0x000fc800078e0204 */
[----:B------:R-:W-:-:S07]  /*27b50*/  IMAD.MOV.U32 R13, RZ, RZ, R4 ;  /* 0x000000ffff0d7224 */ /* 0x000fce00078e0004 */
[----:B------:R-:W-:Y:S05]  /*27b60*/  WARPSYNC.COLLECTIVE R15, `(.L_x_14925) ;  /* 0x000000000f087348 */ /* 0x000fea0003c00000 */
[----:B------:R0:W1:Y:S02]  /*27b70*/  SHFL.UP P6, R14, R13, R12, R11 ;  /* 0x0400000c0d0e7389 */ /* 0x00006400000c000b */
[----:B01----:R-:W-:Y:S01]  /*27b80*/  ENDCOLLECTIVE ;  /* 0x000000000000791b */ /* 0x003fe20003800000 */
.L_x_14925:
[----:B------:R-:W-:Y:S01]  /*27b90*/  IMAD.MOV.U32 R12, RZ, RZ, 0x4 ;  /* 0x00000004ff0c7424 */ /* 0x000fe200078e00ff */
[----:B------:R-:W-:-:S05]  /*27ba0*/  SEL R3, R14, RZ, P2 ;  /* 0x000000ff0e037207 */ /* 0x000fca0001000000 */
[----:B------:R-:W-:-:S04]  /*27bb0*/  IMAD.IADD R2, R4, 0x1, R3 ;  /* 0x0000000104027824 */ /* 0x000fc800078e0203 */
[----:B------:R-:W-:-:S07]  /*27bc0*/  IMAD.MOV.U32 R13, RZ, RZ, R2 ;  /* 0x000000ffff0d7224 */ /* 0x000fce00078e0002 */
[----:B------:R-:W-:Y:S05]  /*27bd0*/  WARPSYNC.COLLECTIVE R15, `(.L_x_14926) ;  /* 0x000000000f087348 */ /* 0x000fea0003c00000 */
[----:B------:R0:W1:Y:S02]  /*27be0*/  SHFL.UP P6, R14, R13, R12, R11 ;  /* 0x0400000c0d0e7389 */ /* 0x00006400000c000b */
[----:B01----:R-:W-:Y:S01]  /*27bf0*/  ENDCOLLECTIVE ;  /* 0x000000000000791b */ /* 0x003fe20003800000 */
.L_x_14926:
[----:B------:R-:W-:Y:S01]  /*27c00*/  IMAD.MOV.U32 R12, RZ, RZ, 0x8 ;  /* 0x00000008ff0c7424 */ /* 0x000fe200078e00ff */
[----:B------:R-:W-:-:S05]  /*27c10*/  SEL R3, R14, RZ, P3 ;  /* 0x000000ff0e037207 */ /* 0x000fca0001800000 */
[----:B------:R-:W-:-:S04]  /*27c20*/  IMAD.IADD R3, R2, 0x1, R3 ;  /* 0x0000000102037824 */ /* 0x000fc800078e0203 */
[----:B------:R-:W-:-:S07]  /*27c30*/  IMAD.MOV.U32 R13, RZ, RZ, R3 ;  /* 0x000000ffff0d7224 */ /* 0x000fce00078e0003 */
[----:B------:R-:W-:Y:S05]  /*27c40*/  WARPSYNC.COLLECTIVE R15, `(.L_x_14927) ;  /* 0x000000000f087348 */ /* 0x000fea0003c00000 */
[----:B------:R0:W1:Y:S02]  /*27c50*/  SHFL.UP P6, R14, R13, R12, R11 ;  /* 0x0400000c0d0e7389 */ /* 0x00006400000c000b */
[----:B01----:R-:W-:Y:S01]  /*27c60*/  ENDCOLLECTIVE ;  /* 0x000000000000791b */ /* 0x003fe20003800000 */
.L_x_14927:
[----:B------:R-:W-:Y:S02]  /*27c70*/  MOV R12, 0x10 ;  /* 0x00000010000c7802 */ /* 0x000fe40000000f00 */
[----:B------:R-:W-:-:S05]  /*27c80*/  SEL R4, R14, RZ, P4 ;  /* 0x000000ff0e047207 */ /* 0x000fca0002000000 */
[----:B------:R-:W-:-:S04]  /*27c90*/  IMAD.IADD R4, R3, 0x1, R4 ;  /* 0x0000000103047824 */ /* 0x000fc800078e0204 */
[----:B------:R-:W-:-:S07]  /*27ca0*/  IMAD.MOV.U32 R13, RZ, RZ, R4 ;  /* 0x000000ffff0d7224 */ /* 0x000fce00078e0004 */
[----:B------:R-:W-:Y:S05]  /*27cb0*/  WARPSYNC.COLLECTIVE R15, `(.L_x_14928) ;  /* 0x000000000f087348 */ /* 0x000fea0003c00000 */
[----:B------:R0:W1:Y:S02]  /*27cc0*/  SHFL.UP P6, R14, R13, R12, R11 ;  /* 0x0400000c0d0e7389 */ /* 0x00006400000c000b */
[----:B01----:R-:W-:Y:S01]  /*27cd0*/  ENDCOLLECTIVE ;  /* 0x000000000000791b */ /* 0x003fe20003800000 */
.L_x_14928:
        /* <DEDUP_REMOVED lines=8> */
.L_x_14929:
[----:B------:R-:W-:Y:S05]  /*27d60*/  BRA `(.L_x_14930) ;  /* 0xffffff9000107947 */ /* 0x000fea000383ffff */
.L_x_14706:
[----:B------:R-:W-:Y:S01]  /*27d70*/  BSSY B0, `(.L_x_14931) ;  /* 0x0000007000007945 */ /* 0x000fe20003800000 */
[----:B------:R-:W-:Y:S02]  /*27d80*/  IMAD.MOV.U32 R12, RZ, RZ, 0x1 ;  /* 0x00000001ff0c7424 */ /* 0x000fe400078e00ff */
[----:B------:R-:W-:Y:S02]  /*27d90*/  IMAD.MOV.U32 R11, RZ, RZ, RZ ;  /* 0x000000ffff0b7224 */ /* 0x000fe400078e00ff */
[----:B------:R-:W-:-:S07]  /*27da0*/  IMAD.MOV.U32 R15, RZ, RZ, -0x1 ;  /* 0xffffffffff0f7424 */ /* 0x000fce00078e00ff */
[----:B-----5:R-:W-:Y:S05]  /*27db0*/  WARPSYNC.COLLECTIVE R15, `(.L_x_14932) ;  /* 0x000000000f087348 */ /* 0x020fea0003c00000 */
[----:B------:R0:W1:Y:S02]  /*27dc0*/  SHFL.UP P6, R14, R13, R12, R11 ;  /* 0x0400000c0d0e7389 */ /* 0x00006400000c000b */
[----:B01---5:R-:W-:Y:S01]  /*27dd0*/  ENDCOLLECTIVE ;  /* 0x000000000000791b */ /* 0x023fe20003800000 */
.L_x_14932:
[----:B------:R-:W-:Y:S05]  /*27de0*/  BSYNC B0 ;  /* 0x0000000000007941 */ /* 0x000fea0003800000 */
.L_x_14931:
        /* <DEDUP_REMOVED lines=8> */
.L_x_14933:
[----:B------:R-:W-:Y:S01]  /*27e70*/  IMAD.MOV.U32 R12, RZ, RZ, 0x4 ;  /* 0x00000004ff0c7424 */ /* 0x000fe200078e00ff */
[----:B------:R-:W-:-:S05]  /*27e80*/  SEL R2, R14, RZ, P2 ;  /* 0x000000ff0e027207 */ /* 0x000fca0001000000 */
[----:B------:R-:W-:-:S04]  /*27e90*/  IMAD.IADD R2, R13, 0x1, R2 ;  /* 0x000000010d027824 */ /* 0x000fc800078e0202 */
[----:B------:R-:W-:-:S07]  /*27ea0*/  IMAD.MOV.U32 R13, RZ, RZ, R2 ;  /* 0x000000ffff0d7224 */ /* 0x000fce00078e0002 */
[----:B------:R-:W-:Y:S05]  /*27eb0*/  WARPSYNC.COLLECTIVE R15, `(.L_x_14934) ;  /* 0x000000000f087348 */ /* 0x000fea0003c00000 */
[----:B------:R0:W1:Y:S02]  /*27ec0*/  SHFL.UP P6, R14, R13, R12, R11 ;  /* 0x0400000c0d0e7389 */ /* 0x00006400000c000b */
[----:B01----:R-:W-:Y:S01]  /*27ed0*/  ENDCOLLECTIVE ;  /* 0x000000000000791b */ /* 0x003fe20003800000 */
.L_x_14934:
[----:B------:R-:W-:Y:S01]  /*27ee0*/  IMAD.MOV.U32 R12, RZ, RZ, 0x8 ;  /* 0x00000008ff0c7424 */ /* 0x000fe200078e00ff */
[----:B------:R-:W-:-:S05]  /*27ef0*/  SEL R3, R14, RZ, P3 ;  /* 0x000000ff0e037207 */ /* 0x000fca0001800000 */
[----:B------:R-:W-:-:S04]  /*27f00*/  IMAD.IADD R3, R2, 0x1, R3 ;  /* 0x0000000102037824 */ /* 0x000fc800078e0203 */
[----:B------:R-:W-:-:S07]  /*27f10*/  IMAD.MOV.U32 R13, RZ, RZ, R3 ;  /* 0x000000ffff0d7224 */ /* 0x000fce00078e0003 */
[----:B------:R-:W-:Y:S05]  /*27f20*/  WARPSYNC.COLLECTIVE R15, `(.L_x_14935) ;  /* 0x000000000f087348 */ /* 0x000fea0003c00000 */
[----:B------:R0:W1:Y:S02]  /*27f30*/  SHFL.UP P6, R14, R13, R12, R11 ;  /* 0x0400000c0d0e7389 */ /* 0x00006400000c000b */
[----:B01----:R-:W-:Y:S01]  /*27f40*/  ENDCOLLECTIVE ;  /* 0x000000000000791b */ /* 0x003fe20003800000 */
.L_x_14935:
[----:B------:R-:W-:Y:S01]  /*27f50*/  IMAD.MOV.U32 R12, RZ, RZ, 0x10 ;  /* 0x00000010ff0c7424 */ /* 0x000fe200078e00ff */
[----:B------:R-:W-:-:S04]  /*27f60*/  SEL R4, R14, RZ, P4 ;  /* 0x000000ff0e047207 */ /* 0x000fc80002000000 */
[----:B------:R-:W-:-:S05]  /*27f70*/  IADD3 R4, R3, R4, RZ ;  /* 0x0000000403047210 */ /* 0x000fca0007ffe0ff */
[----:B------:R-:W-:-:S07]  /*27f80*/  IMAD.MOV.U32 R13, RZ, RZ, R4 ;  /* 0x000000ffff0d7224 */ /* 0x000fce00078e0004 */
[----:B------:R-:W-:Y:S05]  /*27f90*/  WARPSYNC.COLLECTIVE R15, `(.L_x_14936) ;  /* 0x000000000f087348 */ /* 0x000fea0003c00000 */
[----:B------:R0:W1:Y:S02]  /*27fa0*/  SHFL.UP P6, R14, R13, R12, R11 ;  /* 0x0400000c0d0e7389 */ /* 0x00006400000c000b */
[----:B01----:R-:W-:Y:S01]  /*27fb0*/  ENDCOLLECTIVE ;  /* 0x000000000000791b */ /* 0x003fe20003800000 */
.L_x_14936:
        /* <DEDUP_REMOVED lines=8> */
.L_x_14937:
[----:B------:R-:W-:Y:S05]  /*28040*/  BRA `(.L_x_14938) ;  /* 0xffffff8c00fc7947 */ /* 0x000fea000383ffff */
.L_x_14708:
[----:B------:R-:W-:Y:S01]  /*28050*/  BSSY B0, `(.L_x_14939) ;  /* 0x0000006000007945 */ /* 0x000fe20003800000 */
[----:B------:R-:W-:Y:S01]  /*28060*/  PLOP3.LUT P6, PT, P6, PT, PT, 0x8, 0x0 ;  /* 0x000000000000781c */ /* 0x000fe200037ce170 */
[----:B------:R-:W-:-:S12]  /*28070*/  IMAD.MOV.U32 R15, RZ, RZ, -0x1 ;  /* 0xffffffffff0f7424 */ /* 0x000fd800078e00ff */
[----:B0----5:R-:W-:Y:S05]  /*28080*/  WARPSYNC.COLLECTIVE R15, `(.L_x_14940) ;  /* 0x000000000f087348 */ /* 0x021fea0003c00000 */
[----:B------:R-:W-:Y:S01]  /*28090*/  VOTE.ANY R14, PT, P6 ;  /* 0x00000000000e7806 */ /* 0x000fe200030e0100 */
[----:B0----5:R-:W-:Y:S06]  /*280a0*/  ENDCOLLECTIVE ;  /* 0x000000000000791b */ /* 0x021fec0003800000 */
.L_x_14940:
[----:B------:R-:W-:Y:S05]  /*280b0*/  BSYNC B0 ;  /* 0x0000000000007941 */ /* 0x000fea0003800000 */
.L_x_14939:
        /* <DEDUP_REMOVED lines=10> */
.L_x_14941:
[----:B------:R-:W-:Y:S02]  /*28160*/  IMAD.MOV.U32 R13, RZ, RZ, R5 ;  /* 0x000000ffff0d7224 */ /* 0x000fe400078e0005 */
[----:B------:R-:W-:-:S07]  /*28170*/  IMAD.MOV.U32 R25, RZ, RZ, R14 ;  /* 0x000000ffff197224 */ /* 0x000fce00078e000e */
[----:B------:R-:W-:Y:S05]  /*28180*/  WARPSYNC.COLLECTIVE R15, `(.L_x_14942) ;  /* 0x000000000f087348 */ /* 0x000fea0003c00000 */
[----:B------:R0:W1:Y:S02]  /*28190*/  SHFL.IDX P6, R14, R13, R12, R11 ;  /* 0x0000000c0d0e7389 */ /* 0x00006400000c000b */
[----:B01----:R-:W-:Y:S01]  /*281a0*/  ENDCOLLECTIVE ;  /* 0x000000000000791b */ /* 0x003fe20003800000 */
.L_x_14942:
[----:B------:R-:W-:Y:S01]  /*281b0*/  IMAD.MOV.U32 R5, RZ, RZ, R14 ;  /* 0x000000ffff057224 */ /* 0x000fe200078e000e */
[----:B------:R-:W-:Y:S06]  /*281c0*/  BRA `(.L_x_14943) ;  /* 0xffffff8c00dc7947 */ /* 0x000fec000383ffff */
.L_x_14710:
[----:B------:R-:W-:Y:S01]  /*281d0*/  BSSY B0, `(.L_x_14944) ;  /* 0x0000007000007945 */ /* 0x000fe20003800000 */
[----:B------:R-:W-:Y:S01]  /*281e0*/  IMAD.MOV.U32 R13, RZ, RZ, R2 ;  /* 0x000000ffff0d7224 */ /* 0x000fe200078e0002 */
[----:B------:R-:W-:Y:S01]  /*281f0*/  MOV R11, 0x1f ;  /* 0x0000001f000b7802 */ /* 0x000fe20000000f00 */
[----:B------:R-:W-:-:S07]  /*28200*/  IMAD.MOV.U32 R15, RZ, RZ, -0x1 ;  /* 0xffffffffff0f7424 */ /* 0x000fce00078e00ff */
[----:B0123-5:R-:W-:Y:S05]  /*28210*/  WARPSYNC.COLLECTIVE R15, `(.L_x_14945) ;  /* 0x000000000f087348 */ /* 0x02ffea0003c00000 */
[----:B------:R4:W0:Y:S02]  /*28220*/  SHFL.IDX P6, R14, R13, R12, R11 ;  /* 0x0000000c0d0e7389 */ /* 0x00082400000c000b */
[----:B012345:R-:W-:Y:S01]  /*28230*/  ENDCOLLECTIVE ;  /* 0x000000000000791b */ /* 0x03ffe20003800000 */
.L_x_14945:
[----:B------:R-:W-:Y:S05]  /*28240*/  BSYNC B0 ;  /* 0x0000000000007941 */ /* 0x000fea0003800000 */
.L_x_14944:
[----:B------:R-:W-:Y:S01]  /*28250*/  IMAD.MOV.U32 R24, RZ, RZ, R14 ;  /* 0x000000ffff187224 */ /* 0x000fe200078e000e */
[----:B------:R-:W-:Y:S06]  /*28260*/  BRA `(.L_x_14709) ;  /* 0xffffff8c00cc7947 */ /* 0x000fec000383ffff */
.L_x_14716:
[----:B0-----:R0:W4:Y:S02]  /*28270*/  SYNCS.PHASECHK.TRANS64.TRYWAIT P0, [R5+URZ+0x16820], R0 ;  /* 0x01682000050075a7 */ /* 0x001124000800017f */
[----:B----4-:R-:W-:Y:S05]  /*28280*/  @!P0 NANOSLEEP.SYNCS 0x989680 ;  /* 0x009896800000895d */ /* 0x010fea0003900000 */
[----:B------:R-:W4:Y:S02]  /*28290*/  @!P0 SYNCS.PHASECHK.TRANS64 P0, [R5+URZ+0x16820], R0 ;  /* 0x01682000050085a7 */ /* 0x000f24000800007f */
[----:B----4-:R-:W-:Y:S05]  /*282a0*/  @!P0 BRA `(.L_x_14716) ;  /* 0xfffffffc00f08947 */ /* 0x010fea000383ffff */
[----:B------:R-:W-:Y:S05]  /*282b0*/  BRA `(.L_x_14946) ;  /* 0xffffff9800287947 */ /* 0x000fea000383ffff */
.L_x_14717:
[----:B------:R-:W4:Y:S01]  /*282c0*/  S2R R2, SR_TID.X ;  /* 0x0000000000027919 */ /* 0x000f220000002100 */
[----:B------:R-:W-:Y:S01]  /*282d0*/  BSSY B0, `(.L_x_14947) ;  /* 0x000000a000007945 */ /* 0x000fe20003800000 */
[----:B------:R-:W-:Y:S02]  /*282e0*/  IMAD.MOV.U32 R12, RZ, RZ, RZ ;  /* 0x000000ffff0c7224 */ /* 0x000fe400078e00ff */
[----:B------:R-:W-:Y:S02]  /*282f0*/  IMAD.MOV.U32 R11, RZ, RZ, 0x1f ;  /* 0x0000001fff0b7424 */ /* 0x000fe400078e00ff */
[----:B------:R-:W-:Y:S01]  /*28300*/  IMAD.MOV.U32 R15, RZ, RZ, -0x1 ;  /* 0xffffffffff0f7424 */ /* 0x000fe200078e00ff */
[----:B----4-:R-:W-:-:S04]  /*28310*/  SHF.R.U32.HI R2, RZ, 0x5, R2 ;  /* 0x00000005ff027819 */ /* 0x010fc80000011602 */
[----:B------:R-:W-:-:S05]  /*28320*/  LOP3.LUT R2, R2, 0x3, RZ, 0xc0, !PT ;  /* 0x0000000302027812 */ /* 0x000fca00078ec0ff */
[----:B-1----:R-:W-:-:S07]  /*28330*/  IMAD.MOV.U32 R13, RZ, RZ, R2 ;  /* 0x000000ffff0d7224 */ /* 0x002fce00078e0002 */
[----:B0-23-5:R-:W-:Y:S05]  /*28340*/  WARPSYNC.COLLECTIVE R15, `(.L_x_14948) ;  /* 0x000000000f087348 */ /* 0x02dfea0003c00000 */
[----:B------:R1:W4:Y:S02]  /*28350*/  SHFL.IDX P6, R14, R13, R12, R11 ;  /* 0x0000000c0d0e7389 */ /* 0x00032400000c000b */
[----:B012345:R-:W-:Y:S01]  /*28360*/  ENDCOLLECTIVE ;  /* 0x000000000000791b */ /* 0x03ffe20003800000 */
.L_x_14948:
[----:B------:R-:W-:Y:S05]  /*28370*/  BSYNC B0 ;  /* 0x0000000000007941 */ /* 0x000fea0003800000 */
.L_x_14947:
[----:B------:R-:W-:Y:S05]  /*28380*/  BRA `(.L_x_14949) ;  /* 0xffffff9800107947 */ /* 0x000fea000383ffff */
.L_x_14718:
[----:B------:R-:W-:Y:S01]  /*28390*/  BSSY B0, `(.L_x_14950) ;  /* 0x0000006000007945 */ /* 0x000fe20003800000 */
[----:B------:R-:W-:-:S07]  /*283a0*/  IMAD.MOV.U32 R15, RZ, RZ, -0x1 ;  /* 0xffffffffff0f7424 */ /* 0x000fce00078e00ff */
[----:B0123-5:R-:W-:Y:S05]  /*283b0*/  WARPSYNC.COLLECTIVE R15, `(.L_x_14951) ;  /* 0x000000000f0c7348 */ /* 0x02ffea0003c00000 */
[----:B------:R-:W-:Y:S02]  /*283c0*/  ELECT P6, UR62, PT ;  /* 0x00000000003e782f */ /* 0x000fe400038c0000 */
[----:B------:R-:W-:Y:S01]  /*283d0*/  MOV R14, UR62 ;  /* 0x0000003e000e7c02 */ /* 0x000fe20008000f00 */
[----:B0123-5:R-:W-:Y:S10]  /*283e0*/  ENDCOLLECTIVE ;  /* 0x000000000000791b */ /* 0x02fff40003800000 */
.L_x_14951:
[----:B------:R-:W-:Y:S05]  /*283f0*/  BSYNC B0 ;  /* 0x0000000000007941 */ /* 0x000fea0003800000 */
.L_x_14950:
[----:B------:R-:W-:Y:S05]  /*28400*/  BRA `(.L_x_14952) ;  /* 0xffffff9800047947 */ /* 0x000fea000383ffff */
.L_x_14720:
[----:B0-----:R0:W4:Y:S02]  /*28410*/  SYNCS.PHASECHK.TRANS64.TRYWAIT P1, [R3+URZ+0x16840], R2 ;  /* 0x01684002030075a7 */ /* 0x001124000802017f */
[----:B----4-:R-:W-:Y:S05]  /*28420*/  @!P1 NANOSLEEP.SYNCS 0x989680 ;  /* 0x009896800000995d */ /* 0x010fea0003900000 */
[----:B------:R-:W4:Y:S02]  /*28430*/  @!P1 SYNCS.PHASECHK.TRANS64 P1, [R3+URZ+0x16840], R2 ;  /* 0x01684002030095a7 */ /* 0x000f24000802007f */
[----:B----4-:R-:W-:Y:S05]  /*28440*/  @!P1 BRA `(.L_x_14720) ;  /* 0xfffffffc00f09947 */ /* 0x010fea000383ffff */
[----:B------:R-:W-:Y:S05]  /*28450*/  BRA `(.L_x_14953) ;  /* 0xffffff9800287947 */ /* 0x000fea000383ffff */
.L_x_14722:
[----:B----4-:R4:W0:Y:S02]  /*28460*/  SYNCS.PHASECHK.TRANS64.TRYWAIT P1, [R5+URZ+0x16840], R0 ;  /* 0x01684000050075a7 */ /* 0x010824000802017f */
[----:B0-----:R-:W-:Y:S05]  /*28470*/  @!P1 NANOSLEEP.SYNCS 0x989680 ;  /* 0x009896800000995d */ /* 0x001fea0003900000 */
[----:B------:R-:W0:Y:S02]  /*28480*/  @!P1 SYNCS.PHASECHK.TRANS64 P1, [R5+URZ+0x16840], R0 ;  /* 0x01684000050095a7 */ /* 0x000e24000802007f */
[----:B0-----:R-:W-:Y:S05]  /*28490*/  @!P1 BRA `(.L_x_14722) ;  /* 0xfffffffc00f09947 */ /* 0x001fea000383ffff */
[----:B------:R-:W-:Y:S05]  /*284a0*/  BRA `(.L_x_14954) ;  /* 0xffffff9800387947 */ /* 0x000fea000383ffff */
.L_x_14724:
[----:B------:R0:W0:Y:S02]  /*284b0*/  SYNCS.PHASECHK.TRANS64.TRYWAIT P1, [R3+URZ+0x16860], R2 ;  /* 0x01686002030075a7 */ /* 0x000024000802017f */
[----:B0-----:R-:W-:Y:S05]  /*284c0*/  @!P1 NANOSLEEP.SYNCS 0x989680 ;  /* 0x009896800000995d */ /* 0x001fea0003900000 */
[----:B------:R-:W0:Y:S02]  /*284d0*/  @!P1 SYNCS.PHASECHK.TRANS64 P1, [R3+URZ+0x16860], R2 ;  /* 0x01686002030095a7 */ /* 0x000e24000802007f */
[----:B0-----:R-:W-:Y:S05]  /*284e0*/  @!P1 BRA `(.L_x_14724) ;  /* 0xfffffffc00f09947 */ /* 0x001fea000383ffff */
[----:B------:R-:W-:Y:S05]  /*284f0*/  BRA `(.L_x_14955) ;  /* 0xffffff9800347947 */ /* 0x000fea000383ffff */
.L_x_14956:
        /* <DEDUP_REMOVED lines=16> */
.L_x_16011:


//--------------------- .text._ZN7cutlass13device_kernelIN5flash11enable_sm90INS1_16FlashAttnFwdSm90INS1_25CollectiveMainloopFwdSm90ILi2EN4cute5tupleIJNS5_1CILi1EEES8_S8_EEENS6_IJNS7_ILi192EEENS7_ILi128EEENS7_ILi64EEEEEELi64ENS_6half_tEfNS_4arch4Sm90ELb1ELb0ELb1ELb0ELb1ELb0ELb0ELb1ELb1ELb1ELb1ELb0EEENS1_21CollectiveEpilogueFwdINS6_IJSA_SC_SB_EEES9_SE_SG_Li384ELb0ELb1ELb1ELb0EEENS1_19SingleTileSchedulerILb0ELb1ELb1ELi192EEEEEEEEEvNT_6ParamsE --------------------------
	.section	.text._ZN7cutlass13device_kernelIN5flash11enable_sm90INS1_16FlashAttnFwdSm90INS1_25CollectiveMainloopFwdSm90ILi2EN4cute5tupleIJNS5_1CILi1EEES8_S8_EEENS6_IJNS7_ILi192EEENS7_ILi128EEENS7_ILi64EEEEEELi64ENS_6half_tEfNS_4arch4Sm90ELb1ELb0ELb1ELb0ELb1ELb0ELb0ELb1ELb1ELb1ELb1ELb0EEENS1_21CollectiveEpilogueFwdINS6_IJSA_SC_SB_EEES9_SE_SG_Li384ELb0ELb1ELb1ELb0EEENS1_19SingleTileSchedulerILb0ELb1ELb1ELi192EEEEEEEEEvNT_6ParamsE,"ax",@progbits
	.align	128
.text._ZN7cutlass13device_kernelIN5flash11enable_sm90INS1_16FlashAttnFwdSm90INS1_25CollectiveMainloopFwdSm90ILi2EN4cute5tupleIJNS5_1CILi1EEES8_S8_EEENS6_IJNS7_ILi192EEENS7_ILi128EEENS7_ILi64EEEEEELi64ENS_6half_tEfNS_4arch4Sm90ELb1ELb0ELb1ELb0ELb1ELb0ELb0ELb1ELb1ELb1ELb1ELb0EEENS1_21CollectiveEpilogueFwdINS6_IJSA_SC_SB_EEES9_SE_SG_Li384ELb0ELb1ELb1ELb0EEENS1_19SingleTileSchedulerILb0ELb1ELb1ELi192EEEEEEEEEvNT_6ParamsE:
        .type           _ZN7cutlass13device_kernelIN5flash11enable_sm90INS1_16FlashAttnFwdSm90INS1_25CollectiveMainloopFwdSm90ILi2EN4cute5tupleIJNS5_1CILi1EEES8_S8_EEENS6_IJNS7_ILi192EEENS7_ILi128EEENS7_ILi64EEEEEELi64ENS_6half_tEfNS_4arch4Sm90ELb1ELb0ELb1ELb0ELb1ELb0ELb0ELb1ELb1ELb1ELb1ELb0EEENS1_21CollectiveEpilogueFwdINS6_IJSA_SC_SB_EEES9_SE_SG_Li384ELb0ELb1ELb1ELb0EEENS1_19SingleTileSchedulerILb0ELb1ELb1ELi192EEEEEEEEEvNT_6ParamsE,@function
        .size           _ZN7cutlass13device_kernelIN5flash11enable_sm90INS1_16FlashAttnFwdSm90INS1_25CollectiveMainloopFwdSm90ILi2EN4cute5tupleIJNS5_1CILi1EEES8_S8_EEENS6_IJNS7_ILi192EEENS7_ILi128EEENS7_ILi64EEEEEELi64ENS_6half_tEfNS_4arch4Sm90ELb1ELb0ELb1ELb0ELb1ELb0ELb0ELb1ELb1ELb1ELb1ELb0EEENS1_21CollectiveEpilogueFwdINS6_IJSA_SC_SB_EEES9_SE_SG_Li384ELb0ELb1ELb1ELb0EEENS1_19SingleTileSchedulerILb0ELb1ELb1ELi192EEEEEEEEEvNT_6ParamsE,(.L_x_16012 - _ZN7cutlass13device_kernelIN5flash11enable_sm90INS1_16FlashAttnFwdSm90INS1_25CollectiveMainloopFwdSm90ILi2EN4cute5tupleIJNS5_1CILi1EEES8_S8_EEENS6_IJNS7_ILi192EEENS7_ILi128EEENS7_ILi64EEEEEELi64ENS_6half_tEfNS_4arch4Sm90ELb1ELb0ELb1ELb0ELb1ELb0ELb0ELb1ELb1ELb1ELb1ELb0EEENS1_21CollectiveEpilogueFwdINS6_IJSA_SC_SB_EEES9_SE_SG_Li384ELb0ELb1ELb1ELb0EEENS1_19SingleTileSchedulerILb0ELb1ELb1ELi192EEEEEEEEEvNT_6ParamsE)
        .other          _ZN7cutlass13device_kernelIN5flash11enable_sm90INS1_16FlashAttnFwdSm90INS1_25CollectiveMainloopFwdSm90ILi2EN4cute5tupleIJNS5_1CILi1EEES8_S8_EEENS6_IJNS7_ILi192EEENS7_ILi128EEENS7_ILi64EEEEEELi64ENS_6half_tEfNS_4arch4Sm90ELb1ELb0ELb1ELb0ELb1ELb0ELb0ELb1ELb1ELb1ELb1ELb0EEENS1_21CollectiveEpilogueFwdINS6_IJSA_SC_SB_EEES9_SE_SG_Li384ELb0ELb1ELb1ELb0EEENS1_19SingleTileSchedulerILb0ELb1ELb1ELi192EEEEEEEEEvNT_6ParamsE,@"STO_CUDA_ENTRY STV_DEFAULT"
_ZN7cutlass13device_kernelIN5flash11enable_sm90INS1_16FlashAttnFwdSm90INS1_25CollectiveMainloopFwdSm90ILi2EN4cute5tupleIJNS5_1CILi1EEES8_S8_EEENS6_IJNS7_ILi192EEENS7_ILi128EEENS7_ILi64EEEEEELi64ENS_6half_tEfNS_4arch4Sm90ELb1ELb0ELb1ELb0ELb1ELb0ELb0ELb1ELb1ELb1ELb1ELb0EEENS1_21CollectiveEpilogueFwdINS6_IJSA_SC_SB_EEES9_SE_SG_Li384ELb0ELb1ELb1ELb0EEENS1_19SingleTileSchedulerILb0ELb1ELb1ELi192EEEEEEEEEvNT_6ParamsE:
        /* <DEDUP_REMOVED lines=45> */
.L_x_14957:
        /* <DEDUP_REMOVED lines=22> */
.L_x_14958:
        /* <DEDUP_REMOVED lines=18> */
.L_x_14959:
        /* <DEDUP_REMOVED lines=22> */
.L_x_14960:
        /* <DEDUP_REMOVED lines=23> */
.L_x_14961:
        /* <DEDUP_REMOVED lines=9> */
.L_x_14964:
        /* <DEDUP_REMOVED lines=37> */
[----:B0-----:R-:W-:-:S02]  /*0b00*/  UIMAD UR45, UR45, 0xc0, URZ ;  /* 0x000000c02d2d78a4 */ /* 0x001fc4000f8e023f */
        /* <DEDUP_REMOVED lines=54> */
.L_x_14966:
        /* <DEDUP_REMOVED lines=62> */
.L_x_14968:
[----:B------:R-:W-:-:S04]  /*1250*/  SHF.L.U32 R0, RZ, 0x1f, RZ ;  /* 0x0000001fff007819 */ /* 0x000fc800000006ff */
[----:B------:R-:W0:Y:S02]  /*1260*/  SYNCS.PHASECHK.TRANS64.TRYWAIT P0, [UR42+0x16800], R0 ;  /* 0x01680000ff0075a7 */ /* 0x000e24000800016a */
[----:B0-----:R-:W-:Y:S05]  /*1270*/  @!P0 BRA `(.L_x_14969) ;  /* 0x000000d400c88947 */ /* 0x001fea0003800000 */
.L_x_15052:
[----:B------:R-:W-:-:S06]  /*1280*/  ULOP3.LUT UR4, UR40, 0x1, URZ, 0xfc, !UPT ;  /* 0x0000000128047892 */ /* 0x000fcc000f8efc3f */
[----:B------:R-:W-:-:S05]  /*1290*/  IMAD.U32 R2, RZ, RZ, UR4 ;  /* 0x00000004ff027e24 */ /* 0x000fca000f8e00ff */
[----:B------:R-:W-:-:S13]  /*12a0*/  ISETP.NE.AND P0, PT, R2, 0x3, PT ;  /* 0x000000030200780c */ /* 0x000fda0003f05270 */
[----:B------:R-:W-:Y:S05]  /*12b0*/  @!P0 BRA `(.L_x_14970) ;  /* 0x0000000000048947 */ /* 0x000fea0003800000 */
[----:B------:R-:W-:Y:S01]  /*12c0*/  BPT.TRAP 0x1 ;  /* 0x000000040000795c */ /* 0x000fe20000300000 */
.L_x_14970:
[----:B------:R1:W2:Y:S01]  /*12d0*/  SYNCS.PHASECHK.TRANS64.TRYWAIT P1, [UR42+0x16830], R0 ;  /* 0x01683000ff0075a7 */ /* 0x0002a2000802016a */
[----:B------:R-:W-:Y:S05]  /*12e0*/  @!P0 BRA `(.L_x_14971) ;  /* 0x0000000000048947 */ /* 0x000fea0003800000 */
[----:B------:R-:W-:Y:S01]  /*12f0*/  BPT.TRAP 0x1 ;  /* 0x000000040000795c */ /* 0x000fe20000300000 */
.L_x_14971:
[----:B------:R-:W-:-:S05]  /*1300*/  IMAD.U32 R4, RZ, RZ, UR47 ;  /* 0x0000002fff047e24 */ /* 0x000fca000f8e00ff */
[----:B------:R-:W-:Y:S01]  /*1310*/  LOP3.LUT R4, R4, 0x10000, RZ, 0xfc, !PT ;  /* 0x0001000004047812 */ /* 0x000fe200078efcff */
[----:B--2---:R-:W-:Y:S06]  /*1320*/  @P1 BRA `(.L_x_14972) ;  /* 0x0000000000081947 */ /* 0x004fec0003800000 */
[----:B------:R-:W2:Y:S02]  /*1330*/  SYNCS.PHASECHK.TRANS64.TRYWAIT P1, [UR42+0x16830], R0 ;  /* 0x01683000ff0075a7 */ /* 0x000ea4000802016a */
[----:B--2---:R-:W-:Y:S05]  /*1340*/  @!P1 BRA `(.L_x_14973) ;  /* 0x000000d400ac9947 */ /* 0x004fea0003800000 */
.L_x_14972:
        /* <DEDUP_REMOVED lines=38> */
.L_x_14974:
[----:B------:R-:W-:Y:S01]  /*15b0*/  LOP3.LUT R6, R23, 0xffffff80, RZ, 0xc0, !PT ;  /* 0xffffff8017067812 */ /* 0x000fe200078ec0ff */
[----:B------:R-:W-:Y:S01]  /*15c0*/  ULDC UR6, c[0x0][0x9d8] ;  /* 0x0002760000067ab9 */ /* 0x000fe20000000800 */
[----:B------:R-:W-:Y:S01]  /*15d0*/  LEA.HI R94, R94, R17, RZ, 0x2 ;  /* 0x000000115e5e7211 */ /* 0x000fe200078f10ff */
[----:B------:R-:W-:Y:S01]  /*15e0*/  FMUL.FTZ R2, R26, UR6 ;  /* 0x000000061a027c20 */ /* 0x000fe20008410000 */
[----:B------:R-:W-:Y:S01]  /*15f0*/  IADD3 R6, R17, -R6, RZ ;  /* 0x8000000611067210 */ /* 0x000fe20007ffe0ff */
[----:B------:R-:W-:Y:S01]  /*1600*/  FMUL.FTZ R9, R25, UR6 ;  /* 0x0000000619097c20 */ /* 0x000fe20008410000 */
[----:B------:R-:W-:Y:S01]  /*1610*/  FMUL.FTZ R98, R40, UR6 ;  /* 0x0000000628627c20 */ /* 0x000fe20008410000 */
[----:B------:R-:W-:Y:S01]  /*1620*/  LOP3.LUT R94, R94, 0xfffffffc, RZ, 0xc0, !PT ;  /* 0xfffffffc5e5e7812 */ /* 0x000fe200078ec0ff */
[----:B01----:R-:W-:Y:S01]  /*1630*/  FMUL.FTZ R0, R27, UR6 ;  /* 0x000000061b007c20 */ /* 0x003fe20008410000 */
[----:B------:R-:W-:Y:S01]  /*1640*/  SHF.R.S32.HI R3, RZ, 0x1f, R6 ;  /* 0x0000001fff037819 */ /* 0x000fe20000011406 */
[----:B------:R-:W-:Y:S01]  /*1650*/  IMAD.HI R27, R88, 0x55555556, RZ ;  /* 0x55555556581b7827 */ /* 0x000fe200078e02ff */
[----:B------:R-:W-:-:S03]  /*1660*/  UISETP.NE.AND UP0, UPT, UR44, URZ, UPT ;  /* 0x0000003f2c00728c */ /* 0x000fc6000bf05270 */
[----:B------:R-:W-:Y:S01]  /*1670*/  FMUL.FTZ R8, R30, UR6 ;  /* 0x000000061e087c20 */ /* 0x000fe20008410000 */
[-C--:B------:R-:W-:Y:S01]  /*1680*/  LEA.HI R26, R3, R6.reuse, RZ, 0x2 ;  /* 0x00000006031a7211 */ /* 0x080fe200078f10ff */
[----:B------:R-:W-:Y:S01]  /*1690*/  IMAD.IADD R94, R17, 0x1, -R94 ;  /* 0x00000001115e7824 */ /* 0x000fe200078e0a5e */
        /* <DEDUP_REMOVED lines=9> */
[----:B------:R-:W-:Y:S01]  /*1730*/  @UP0 ULDC UR5, c[0x0][0x450] ;  /* 0x0001140000050ab9 */ /* 0x000fe20000000800 */
[----:B------:R-:W-:Y:S01]  /*1740*/  LEA R25, R25, UR45, 0x4 ;  /* 0x0000002d19197c11 */ /* 0x000fe2000f8e20ff */
[----:B------:R-:W-:Y:S01]  /*1750*/  ULDC UR7, c[0x0][0x2f0] ;  /* 0x0000bc0000077ab9 */ /* 0x000fe20000000800 */
[----:B------:R-:W-:Y:S01]  /*1760*/  LOP3.LUT R40, R40, 0xfffffff8, RZ, 0xc0, !PT ;  /* 0xfffffff828287812 */ /* 0x000fe200078ec0ff */
[----:B------:R-:W-:Y:S01]  /*1770*/  FMUL.FTZ R7, R24, UR6 ;  /* 0x0000000618077c20 */ /* 0x000fe20008410000 */
[----:B------:R-:W-:Y:S01]  /*1780*/  LEA.HI R27, R27, R27, RZ, 0x1 ;  /* 0x0000001b1b1b7211 */ /* 0x000fe200078f08ff */
[----:B------:R-:W-:Y:S01]  /*1790*/  FMUL.FTZ R10, R28, UR6 ;  /* 0x000000061c0a7c20 */ /* 0x000fe20008410000 */
[----:B------:R-:W-:Y:S01]  /*17a0*/  LEA.HI R17, R94, R94, RZ, 0x1 ;  /* 0x0000005e5e117211 */ /* 0x000fe200078f08ff */
[----:B------:R-:W-:Y:S01]  /*17b0*/  FMUL.FTZ R28, R29, UR6 ;  /* 0x000000061d1c7c20 */ /* 0x000fe20008410000 */
[----:B------:R-:W-:Y:S01]  /*17c0*/  IADD3 R40, R25, R3, -R40 ;  /* 0x0000000319287210 */ /* 0x000fe20007ffe828 */
[----:B------:R-:W-:Y:S01]  /*17d0*/  IMAD R27, R27, -0x3, R88 ;  /* 0xfffffffd1b1b7824 */ /* 0x000fe200078e0258 */
[----:B------:R-:W-:Y:S01]  /*17e0*/  LOP3.LUT R3, R17, 0x1ffffffe, RZ, 0xc0, !PT ;  /* 0x1ffffffe11037812 */ /* 0x000fe200078ec0ff */
[----:B------:R-:W-:Y:S01]  /*17f0*/  FMUL.FTZ R29, R32, UR6 ;  /* 0x00000006201d7c20 */ /* 0x000fe20008410000 */
[----:B------:R-:W-:Y:S01]  /*1800*/  PLOP3.LUT P1, PT, PT, PT, UP0, 0x80, 0x0 ;  /* 0x000000000000781c */ /* 0x000fe20003f2f008 */
[----:B------:R-:W-:Y:S01]  /*1810*/  IMAD R40, R27, 0x40, R40 ;  /* 0x000000401b287824 */ /* 0x000fe200078e0228 */
[----:B------:R-:W-:Y:S01]  /*1820*/  PLOP3.LUT P2, PT, PT, PT, UP0, 0x80, 0x0 ;  /* 0x000000000000781c */ /* 0x000fe20003f4f008 */
[----:B------:R-:W-:-:S02]  /*1830*/  IMAD.IADD R3, R94, 0x1, -R3 ;  /* 0x000000015e037824 */ /* 0x000fc400078e0a03 */
[----:B------:R-:W-:Y:S01]  /*1840*/  FMUL.FTZ R32, R37, UR6 ;  /* 0x0000000625207c20 */ /* 0x000fe20008410000 */
[----:B------:R-:W0:Y:S01]  /*1850*/  MUFU.TANH R7, R7 ;  /* 0x0000000700077308 */ /* 0x000e220000002400 */
[----:B------:R-:W-:Y:S01]  /*1860*/  ULDC UR10, c[0x0][0x288] ;  /* 0x0000a200000a7ab9 */ /* 0x000fe20000000800 */
[----:B------:R-:W-:Y:S01]  /*1870*/  FMUL.FTZ R11, R31, UR6 ;  /* 0x000000061f0b7c20 */ /* 0x000fe20008410000 */
[----:B------:R-:W-:Y:S01]  /*1880*/  LEA R3, R3, R40, 0x3 ;  /* 0x0000002803037211 */ /* 0x000fe200078e18ff */
[----:B------:R-:W-:Y:S01]  /*1890*/  FMUL.FTZ R31, R36, UR6 ;  /* 0x00000006241f7c20 */ /* 0x000fe20008410000 */
[----:B------:R-:W-:Y:S01]  /*18a0*/  MOV R40, UR7 ;  /* 0x0000000700287c02 */ /* 0x000fe20008000f00 */
[----:B------:R-:W-:Y:S01]  /*18b0*/  FMUL.FTZ R92, R41, UR6 ;  /* 0x00000006295c7c20 */ /* 0x000fe20008410000 */
[----:B------:R-:W-:Y:S01]  /*18c0*/  FMUL.FTZ R90, R44, UR6 ;  /* 0x000000062c5a7c20 */ /* 0x000fe20008410000 */
[----:B------:R-:W-:Y:S01]  /*18d0*/  @P1 IMAD.HI.U32 R27, R3, UR4, RZ ;  /* 0x00000004031b1c27 */ /* 0x000fe2000f8e00ff */
[----:B------:R-:W-:Y:S01]  /*18e0*/  UMOV UR4, 0xffffff80 ;  /* 0xffffff8000047882 */ /* 0x000fe20000000000 */
[----:B------:R-:W1:Y:S01]  /*18f0*/  MUFU.TANH R9, R9 ;  /* 0x0000000900097308 */ /* 0x000e620000002400 */
[----:B------:R-:W-:Y:S01]  /*1900*/  UIMAD UR4, UR46, UR4, 0x80 ;  /* 0x000000802e0474a4 */ /* 0x000fe2000f8e0204 */
[----:B------:R-:W-:Y:S01]  /*1910*/  IMAD.MOV.U32 R33, RZ, RZ, R3 ;  /* 0x000000ffff217224 */ /* 0x000fe200078e0003 */
[----:B------:R-:W-:Y:S01]  /*1920*/  @P2 SHF.R.U32.HI R33, RZ, UR5, R27 ;  /* 0x00000005ff212c19 */ /* 0x000fe2000801161b */
[----:B------:R-:W-:Y:S01]  /*1930*/  FMUL.FTZ R12, R34, UR6 ;  /* 0x00000006220c7c20 */ /* 0x000fe20008410000 */
[----:B------:R-:W-:Y:S01]  /*1940*/  UIADD3 UR5, UR4, 0x1, URZ ;  /* 0x0000000104057890 */ /* 0x000fe2000fffe03f */
[----:B------:R-:W-:Y:S01]  /*1950*/  LOP3.LUT R27, R26, 0x7ffffffc, RZ, 0xc0, !PT ;  /* 0x7ffffffc1a1b7812 */ /* 0x000fe200078ec0ff */
[----:B------:R-:W-:Y:S01]  /*1960*/  UIMAD UR4, UR37, UR7, UR4 ;  /* 0x00000007250472a4 */ /* 0x000fe2000f8e0204 */
[----:B------:R-:W2:Y:S01]  /*1970*/  SHFL.IDX PT, R39, R33, RZ, 0x1c1f ;  /* 0x001c1fff21277589 */ /* 0x000ea200000e0000 */
[----:B------:R-:W3:Y:S01]  /*1980*/  MUFU.TANH R10, R10 ;  /* 0x0000000a000a7308 */ /* 0x000ee20000002400 */
[----:B------:R-:W-:Y:S01]  /*1990*/  FMUL.FTZ R34, R45, UR6 ;  /* 0x000000062d227c20 */ /* 0x000fe20008410000 */
[----:B------:R-:W-:-:S02]  /*19a0*/  IMAD.IADD R6, R6, 0x1, -R27 ;  /* 0x0000000106067824 */ /* 0x000fc400078e0a1b */
[----:B------:R-:W-:Y:S01]  /*19b0*/  FMUL.FTZ R14, R38, UR6 ;  /* 0x00000006260e7c20 */ /* 0x000fe20008410000 */
[----:B------:R-:W-:Y:S02]  /*19c0*/  IMAD.U32 R35, RZ, RZ, UR5 ;  /* 0x00000005ff237e24 */ /* 0x000fe4000f8e00ff */
[----:B------:R-:W-:Y:S01]  /*19d0*/  FMUL.FTZ R38, R48, UR6 ;  /* 0x0000000630267c20 */ /* 0x000fe20008410000 */
[----:B------:R-:W-:Y:S02]  /*19e0*/  IMAD.U32 R37, RZ, RZ, UR4 ;  /* 0x00000004ff257e24 */ /* 0x000fe4000f8e00ff */
[----:B------:R-:W-:Y:S01]  /*19f0*/  FMUL.FTZ R36, R49, UR6 ;  /* 0x0000000631247c20 */ /* 0x000fe20008410000 */
[C---:B------:R-:W-:Y:S01]  /*1a00*/  IMAD R35, R6.reuse, -0x2, R35 ;  /* 0xfffffffe06237824 */ /* 0x040fe200078e0223 */
[----:B------:R-:W4:Y:S01]  /*1a10*/  MUFU.TANH R28, R28 ;  /* 0x0000001c001c7308 */ /* 0x000f220000002400 */
[----:B------:R-:W-:Y:S02]  /*1a20*/  IMAD R37, R6, -0x2, R37 ;  /* 0xfffffffe06257824 */ /* 0x000fe400078e0225 */
[----:B------:R-:W-:Y:S01]  /*1a30*/  FMUL.FTZ R52, R52, UR6 ;  /* 0x0000000634347c20 */ /* 0x000fe20008410000 */
[----:B------:R-:W-:-:S02]  /*1a40*/  IMAD R35, R40, UR37, R35 ;  /* 0x0000002528237c24 */ /* 0x000fc4000f8e0223 */
[----:B------:R-:W-:Y:S01]  /*1a50*/  FMUL.FTZ R53, R53, UR6 ;  /* 0x0000000635357c20 */ /* 0x000fe20008410000 */
[----:B------:R-:W-:Y:S01]  /*1a60*/  FMUL.FTZ R56, R56, UR6 ;  /* 0x0000000638387c20 */ /* 0x000fe20008410000 */
[----:B------:R-:W-:Y:S01]  /*1a70*/  FMUL.FTZ R57, R57, UR6 ;  /* 0x0000000639397c20 */ /* 0x000fe20008410000 */
[----:B------:R-:W-:Y:S01]  /*1a80*/  VIADD R40, R35, -UR10 ;  /* 0x8000000a23287c36 */ /* 0x000fe20008000000 */
[----:B------:R-:W5:Y:S01]  /*1a90*/  MUFU.TANH R29, R29 ;  /* 0x0000001d001d7308 */ /* 0x000f620000002400 */
[----:B------:R-:W-:Y:S01]  /*1aa0*/  FMUL.FTZ R68, R68, UR6 ;  /* 0x0000000644447c20 */ /* 0x000fe20008410000 */
[----:B------:R-:W-:Y:S01]  /*1ab0*/  FMUL.FTZ R50, R50, UR6 ;  /* 0x0000000632327c20 */ /* 0x000fe20008410000 */
[----:B------:R-:W-:Y:S01]  /*1ac0*/  FMUL.FTZ R20, R46, UR6 ;  /* 0x000000062e147c20 */ /* 0x000fe20008410000 */
[----:B------:R-:W-:Y:S01]  /*1ad0*/  FMUL.FTZ R60, R60, UR6 ;  /* 0x000000063c3c7c20 */ /* 0x000fe20008410000 */
[----:B------:R-:W-:Y:S01]  /*1ae0*/  FMUL.FTZ R64, R64, UR6 ;  /* 0x0000000640407c20 */ /* 0x000fe20008410000 */
[----:B--2---:R-:W-:Y:S01]  /*1af0*/  VIADDMNMX R39, R39, R40, R37, PT ;  /* 0x0000002827277246 */ /* 0x004fe20003800125 */
[----:B------:R-:W-:Y:S01]  /*1b00*/  FMUL.FTZ R61, R61, UR6 ;  /* 0x000000063d3d7c20 */ /* 0x000fe20008410000 */
[----:B------:R-:W2:Y:S01]  /*1b10*/  MUFU.TANH R30, R30 ;  /* 0x0000001e001e7308 */ /* 0x000ea20000002400 */
[----:B------:R-:W-:Y:S01]  /*1b20*/  FMUL.FTZ R17, R54, UR6 ;  /* 0x0000000636117c20 */ /* 0x000fe20008410000 */
[C---:B------:R-:W-:Y:S01]  /*1b30*/  ISETP.GT.AND P1, PT, R39.reuse, RZ, PT ;  /* 0x000000ff2700720c */ /* 0x040fe20003f24270 */
[----:B------:R-:W-:Y:S01]  /*1b40*/  FMUL.FTZ R26, R58, UR6 ;  /* 0x000000063a1a7c20 */ /* 0x000fe20008410000 */
[----:B------:R-:W-:Y:S01]  /*1b50*/  ISETP.GT.AND P2, PT, R39, 0x1, PT ;  /* 0x000000012700780c */ /* 0x000fe20003f44270 */
        /* <DEDUP_REMOVED lines=14> */
[----:B------:R-:W-:Y:S01]  /*1c40*/  FMUL.FTZ R80, R80, UR6 ;  /* 0x0000000650507c20 */ /* 0x000fe20008410000 */
[----:B----4-:R-:W-:Y:S01]  /*1c50*/  FSEL R104, R28, -INF , P1 ;  /* 0xff8000001c687808 */ /* 0x010fe20000800000 */
[----:B------:R-:W-:Y:S01]  /*1c60*/  FMUL.FTZ R18, R42, UR6 ;  /* 0x000000062a127c20 */ /* 0x000fe20008410000 */
[----:B------:R-:W-:Y:S01]  /*1c70*/  FMNMX.FTZ R9, R106, R9, !PT ;  /* 0x000000096a097209 */ /* 0x000fe20007810000 */
[----:B------:R-:W-:Y:S01]  /*1c80*/  FMUL.FTZ R81, R81, UR6 ;  /* 0x0000000651517c20 */ /* 0x000fe20008410000 */
[----:B------:R-:W-:Y:S01]  /*1c90*/  ISETP.GT.AND P1, PT, R39, 0x11, PT ;  /* 0x000000112700780c */ /* 0x000fe20003f24270 */
[----:B------:R-:W3:Y:S01]  /*1ca0*/  MUFU.TANH R98, R98 ;  /* 0x0000006200627308 */ /* 0x000ee20000002400 */
[----:B-----5:R-:W-:Y:S01]  /*1cb0*/  FSEL R102, R29, -INF , P2 ;  /* 0xff8000001d667808 */ /* 0x020fe20001000000 */
[----:B------:R-:W-:Y:S01]  /*1cc0*/  FMUL.FTZ R84, R84, UR6 ;  /* 0x0000000654547c20 */ /* 0x000fe20008410000 */
[----:B------:R-:W-:Y:S01]  /*1cd0*/  FMNMX.FTZ R9, R104, R9, !PT ;  /* 0x0000000968097209 */ /* 0x000fe20007810000 */
[----:B------:R-:W-:Y:S01]  /*1ce0*/  FMUL.FTZ R85, R85, UR6 ;  /* 0x0000000655557c20 */ /* 0x000fe20008410000 */
[----:B------:R-:W-:Y:S01]  /*1cf0*/  ISETP.GT.AND P2, PT, R39, 0x18, PT ;  /* 0x000000182700780c */ /* 0x000fe20003f44270 */
[----:B------:R-:W-:Y:S01]  /*1d00*/  ULDC UR4, c[0x0][0x988] ;  /* 0x0002620000047ab9 */ /* 0x000fe20000000800 */
        /* <DEDUP_REMOVED lines=10> */
[C---:B------:R-:W-:Y:S01]  /*1db0*/  ISETP.GT.AND P2, PT, R39.reuse, 0x20, PT ;  /* 0x000000202700780c */ /* 0x040fe20003f44270 */
[----:B------:R-:W4:Y:S01]  /*1dc0*/  SHFL.IDX PT, R62, R33, 0x1, 0x1c1f ;  /* 0x003c1f00213e7f89 */ /* 0x000f2200000e0000 */
        /* <DEDUP_REMOVED lines=29> */
[----:B------:R-:W-:Y:S01]  /*1fa0*/  MUFU.TANH R52, R52 ;  /* 0x0000003400347308 */ /* 0x000fe20000002400 */
[----:B--2---:R-:W-:Y:S01]  /*1fb0*/  FSEL R72, R38, -INF , P2 ;  /* 0xff80000026487808 */ /* 0x004fe20001000000 */
[----:B------:R-:W-:Y:S01]  /*1fc0*/  FMUL.FTZ R43, R83, UR6 ;  /* 0x00000006532b7c20 */ /* 0x000fe20008410000 */
[----:B------:R-:W-:Y:S01]  /*1fd0*/  FMNMX.FTZ R29, R88, R29, !PT ;  /* 0x0000001d581d7209 */ /* 0x000fe20007810000 */
[----:B------:R-:W-:Y:S01]  /*1fe0*/  FMUL.FTZ R63, R87, UR6 ;  /* 0x00000006573f7c20 */ /* 0x000fe20008410000 */
[----:B------:R-:W-:Y:S01]  /*1ff0*/  ISETP.GT.AND P2, PT, R39, 0x38, PT ;  /* 0x000000382700780c */ /* 0x000fe20003f44270 */
[----:B------:R-:W-:Y:S01]  /*2000*/  @UP0 ULDC UR11, c[0x0][0x450] ;  /* 0x00011400000b0ab9 */ /* 0x000fe20000000800 */
[----:B------:R-:W-:Y:S01]  /*2010*/  FMNMX.FTZ R29, R72, R29, !PT ;  /* 0x0000001d481d7209 */ /* 0x000fe20007810000 */
[----:B------:R-:W1:Y:S01]  /*2020*/  MUFU.TANH R53, R53 ;  /* 0x0000003500357308 */ /* 0x000e620000002400 */
[----:B----4-:R-:W-:Y:S01]  /*2030*/  IADD3 R62, R62, -UR10, R35 ;  /* 0x8000000a3e3e7c10 */ /* 0x010fe2000fffe023 */
[----:B------:R-:W-:Y:S01]  /*2040*/  UIMAD UR7, UR37, UR7, -UR10 ;  /* 0x00000007250772a4 */ /* 0x000fe2000f8e0a0a */
[----:B------:R-:W-:Y:S01]  /*2050*/  CS2R R118, SRZ ;  /* 0x0000000000767805 */ /* 0x000fe2000001ff00 */
[----:B------:R-:W-:Y:S01]  /*2060*/  UIADD3 UR27, UR46, -0x2, URZ ;  /* 0xfffffffe2e1b7890 */ /* 0x000fe2000fffe03f */
[----:B------:R-:W-:-:S02]  /*2070*/  VIMNMX R37, R37, R62, PT ;  /* 0x0000003e25257248 */ /* 0x000fc40003fe0100 */
[----:B------:R-:W-:Y:S02]  /*2080*/  CS2R R116, SRZ ;  /* 0x0000000000747805 */ /* 0x000fe4000001ff00 */
[----:B------:R-:W-:Y:S01]  /*2090*/  CS2R R114, SRZ ;  /* 0x0000000000727805 */ /* 0x000fe2000001ff00 */
[----:B------:R-:W2:Y:S01]  /*20a0*/  MUFU.TANH R56, R56 ;  /* 0x0000003800387308 */ /* 0x000ea20000002400 */
[----:B------:R-:W-:Y:S02]  /*20b0*/  ISETP.GT.AND P3, PT, R37, 0x8, PT ;  /* 0x000000082500780c */ /* 0x000fe40003f64270 */
[----:B------:R-:W-:Y:S02]  /*20c0*/  CS2R R112, SRZ ;  /* 0x0000000000707805 */ /* 0x000fe4000001ff00 */
[----:B------:R-:W-:-:S03]  /*20d0*/  CS2R R110, SRZ ;  /* 0x00000000006e7805 */ /* 0x000fc6000001ff00 */
[----:B------:R-:W3:Y:S08]  /*20e0*/  MUFU.TANH R57, R57 ;  /* 0x0000003900397308 */ /* 0x000ef00000002400 */
[----:B------:R0:W-:Y:S08]  /*20f0*/  MUFU.TANH R46, R68 ;  /* 0x00000044002e7308 */ /* 0x0001f00000002400 */
[----:B------:R-:W-:Y:S01]  /*2100*/  MUFU.TANH R23, R50 ;  /* 0x0000003200177308 */ /* 0x000fe20000002400 */
[----:B0-----:R-:W-:-:S02]  /*2110*/  FSEL R68, R36, -INF , P1 ;  /* 0xff80000024447808 */ /* 0x001fc40000800000 */
[----:B------:R-:W-:Y:S02]  /*2120*/  ISETP.GT.AND P1, PT, R39, 0x39, PT ;  /* 0x000000392700780c */ /* 0x000fe40003f24270 */
[----:B------:R-:W-:-:S03]  /*2130*/  FMNMX.FTZ R29, R68, R29, !PT ;  /* 0x0000001d441d7209 */ /* 0x000fc60007810000 */
[----:B------:R1:W0:Y:S08]  /*2140*/  MUFU.TANH R50, R60 ;  /* 0x0000003c00327308 */ /* 0x0002300000002400 */
[----:B------:R4:W-:Y:S01]  /*2150*/  MUFU.TANH R54, R64 ;  /* 0x0000004000367308 */ /* 0x0009e20000002400 */
[----:B-1----:R-:W-:Y:S01]  /*2160*/  FSEL R60, R53, -INF , P1 ;  /* 0xff800000353c7808 */ /* 0x002fe20000800000 */
[----:B------:R-:W-:Y:S01]  /*2170*/  FMUL.FTZ R53, R79, UR6 ;  /* 0x000000064f357c20 */ /* 0x000fe20008410000 */
[----:B------:R-:W-:-:S05]  /*2180*/  ISETP.GT.AND P1, PT, R39, 0x41, PT ;  /* 0x000000412700780c */ /* 0x000fca0003f24270 */
[----:B------:R-:W1:Y:S01]  /*2190*/  MUFU.TANH R61, R61 ;  /* 0x0000003d003d7308 */ /* 0x000e620000002400 */
[----:B----4-:R-:W-:Y:S02]  /*21a0*/  FSEL R64, R52, -INF , P2 ;  /* 0xff80000034407808 */ /* 0x010fe40001000000 */
[C---:B------:R-:W-:Y:S02]  /*21b0*/  ISETP.GT.AND P2, PT, R39.reuse, 0x40, PT ;  /* 0x000000402700780c */ /* 0x040fe40003f44270 */
[----:B------:R-:W-:Y:S02]  /*21c0*/  FMNMX.FTZ R29, R64, R29, !PT ;  /* 0x0000001d401d7209 */ /* 0x000fe40007810000 */
[----:B--2---:R-:W-:Y:S01]  /*21d0*/  FSEL R58, R56, -INF , P2 ;  /* 0xff800000383a7808 */ /* 0x004fe20001000000 */
[----:B------:R-:W2:Y:S01]  /*21e0*/  MUFU.TANH R48, R65 ;  /* 0x0000004100307308 */ /* 0x000ea20000002400 */
[----:B------:R-:W-:Y:S02]  /*21f0*/  FMNMX.FTZ R29, R60, R29, !PT ;  /* 0x0000001d3c1d7209 */ /* 0x000fe40007810000 */
[----:B------:R-:W-:-:S02]  /*2200*/  ISETP.GT.AND P2, PT, R39, 0x48, PT ;  /* 0x000000482700780c */ /* 0x000fc40003f44270 */
[----:B---3--:R-:W-:Y:S01]  /*2210*/  FSEL R56, R57, -INF , P1 ;  /* 0xff80000039387808 */ /* 0x008fe20000800000 */
[----:B------:R-:W-:Y:S01]  /*2220*/  FMUL.FTZ R57, R86, UR6 ;  /* 0x0000000656397c20 */ /* 0x000fe20008410000 */
[----:B------:R-:W-:Y:S01]  /*2230*/  FMNMX.FTZ R29, R58, R29, !PT ;  /* 0x0000001d3a1d7209 */ /* 0x000fe20007810000 */
[----:B------:R-:W3:Y:S01]  /*2240*/  MUFU.TANH R44, R69 ;  /* 0x00000045002c7308 */ /* 0x000ee20000002400 */
[C---:B------:R-:W-:Y:S02]  /*2250*/  ISETP.GT.AND P1, PT, R39.reuse, 0x49, PT ;  /* 0x000000492700780c */ /* 0x040fe40003f24270 */
[----:B0-----:R-:W-:Y:S02]  /*2260*/  FSEL R50, R50, -INF , P2 ;  /* 0xff80000032327808 */ /* 0x001fe40001000000 */
[----:B------:R-:W-:Y:S02]  /*2270*/  FMNMX.FTZ R29, R56, R29, !PT ;  /* 0x0000001d381d7209 */ /* 0x000fe40007810000 */
[----:B------:R-:W-:Y:S01]  /*2280*/  ISETP.GT.AND P2, PT, R39, 0x50, PT ;  /* 0x000000502700780c */ /* 0x000fe20003f44270 */
[----:B------:R-:W0:Y:S01]  /*2290*/  MUFU.TANH R9, R9 ;  /* 0x0000000900097308 */ /* 0x000e220000002400 */
[----:B-1----:R-:W-:Y:S01]  /*22a0*/  FSEL R52, R61, -INF , P1 ;  /* 0xff8000003d347808 */ /* 0x002fe20000800000 */
[----:B------:R-:W-:Y:S01]  /*22b0*/  FMUL.FTZ R61, R67, UR6 ;  /* 0x00000006433d7c20 */ /* 0x000fe20008410000 */
[----:B------:R-:W-:-:S02]  /*22c0*/  FMNMX.FTZ R29, R50, R29, !PT ;  /* 0x0000001d321d7209 */ /* 0x000fc40007810000 */
[C---:B------:R-:W-:Y:S02]  /*22d0*/  ISETP.GT.AND P1, PT, R39.reuse, 0x51, PT ;  /* 0x000000512700780c */ /* 0x040fe40003f24270 */
[----:B------:R-:W-:Y:S01]  /*22e0*/  FSEL R54, R54, -INF , P2 ;  /* 0xff80000036367808 */ /* 0x000fe20001000000 */
[----:B------:R-:W1:Y:S01]  /*22f0*/  MUFU.TANH R38, R73 ;  /* 0x0000004900267308 */ /* 0x000e620000002400 */
[----:B------:R-:W-:Y:S02]  /*2300*/  FMNMX.FTZ R29, R52, R29, !PT ;  /* 0x0000001d341d7209 */ /* 0x000fe40007810000 */
[C---:B------:R-:W-:Y:S02]  /*2310*/  ISETP.GT.AND P2, PT, R39.reuse, 0x58, PT ;  /* 0x000000582700780c */ /* 0x040fe40003f44270 */
[----:B--2---:R-:W-:Y:S02]  /*2320*/  FSEL R48, R48, -INF , P1 ;  /* 0xff80000030307808 */ /* 0x004fe40000800000 */
[----:B------:R-:W-:Y:S01]  /*2330*/  FMNMX.FTZ R29, R54, R29, !PT ;  /* 0x0000001d361d7209 */ /* 0x000fe20007810000 */
[----:B------:R-:W2:Y:S01]  /*2340*/  MUFU.TANH R40, R76 ;  /* 0x0000004c00287308 */ /* 0x000ea20000002400 */
[----:B------:R-:W-:-:S02]  /*2350*/  ISETP.GT.AND P1, PT, R39, 0x59, PT ;  /* 0x000000592700780c */ /* 0x000fc40003f24270 */
[----:B------:R-:W-:Y:S02]  /*2360*/  FSEL R46, R46, -INF , P2 ;  /* 0xff8000002e2e7808 */ /* 0x000fe40001000000 */
[----:B------:R-:W-:Y:S02]  /*2370*/  FMNMX.FTZ R29, R48, R29, !PT ;  /* 0x0000001d301d7209 */ /* 0x000fe40007810000 */
[C---:B------:R-:W-:Y:S01]  /*2380*/  ISETP.GT.AND P2, PT, R39.reuse, 0x60, PT ;  /* 0x000000602700780c */ /* 0x040fe20003f44270 */
[----:B------:R-:W4:Y:S01]  /*2390*/  MUFU.TANH R36, R77 ;  /* 0x0000004d00247308 */ /* 0x000f220000002400 */
[----:B---3--:R-:W-:Y:S02]  /*23a0*/  FSEL R44, R44, -INF , P1 ;  /* 0xff8000002c2c7808 */ /* 0x008fe40000800000 */
[----:B------:R-:W-:Y:S02]  /*23b0*/  FMNMX.FTZ R29, R46, R29, !PT ;  /* 0x0000001d2e1d7209 */ /* 0x000fe40007810000 */
[----:B------:R-:W-:-:S02]  /*23c0*/  ISETP.GT.AND P1, PT, R39, 0x61, PT ;  /* 0x000000612700780c */ /* 0x000fc40003f24270 */
[----:B0-----:R-:W-:Y:S01]  /*23d0*/  FSEL R42, R9, -INF , P2 ;  /* 0xff800000092a7808 */ /* 0x001fe20001000000 */
[----:B------:R-:W0:Y:S01]  /*23e0*/  MUFU.TANH R32, R80 ;  /* 0x0000005000207308 */ /* 0x000e220000002400 */
[----:B------:R-:W-:Y:S02]  /*23f0*/  FMNMX.FTZ R29, R44, R29, !PT ;  /* 0x0000001d2c1d7209 */ /* 0x000fe40007810000 */
[C---:B------:R-:W-:Y:S02]  /*2400*/  ISETP.GT.AND P2, PT, R39.reuse, 0x68, PT ;  /* 0x000000682700780c */ /* 0x040fe40003f44270 */
[----:B-1----:R-:W-:Y:S02]  /*2410*/  FSEL R38, R38, -INF , P1 ;  /* 0xff80000026267808 */ /* 0x002fe40000800000 */
[----:B------:R-:W-:Y:S01]  /*2420*/  FMNMX.FTZ R29, R42, R29, !PT ;  /* 0x0000001d2a1d7209 */ /* 0x000fe20007810000 */
[----:B------:R-:W1:Y:S01]  /*2430*/  MUFU.TANH R34, R81 ;  /* 0x0000005100227308 */ /* 0x000e620000002400 */
[----:B------:R-:W-:-:S02]  /*2440*/  ISETP.GT.AND P1, PT, R39, 0x69, PT ;  /* 0x000000692700780c */ /* 0x000fc40003f24270 */
[----:B--2---:R-:W-:Y:S02]  /*2450*/  FSEL R40, R40, -INF , P2 ;  /* 0xff80000028287808 */ /* 0x004fe40001000000 */
[----:B------:R-:W-:Y:S02]  /*2460*/  FMNMX.FTZ R29, R38, R29, !PT ;  /* 0x0000001d261d7209 */ /* 0x000fe40007810000 */
[C---:B------:R-:W-:Y:S01]  /*2470*/  ISETP.GT.AND P2, PT, R39.reuse, 0x70, PT ;  /* 0x000000702700780c */ /* 0x040fe20003f44270 */
[----:B------:R-:W2:Y:S01]  /*2480*/  MUFU.TANH R30, R84 ;  /* 0x00000054001e7308 */ /* 0x000ea20000002400 */
[----:B----4-:R-:W-:Y:S02]  /*2490*/  FSEL R36, R36, -INF , P1 ;  /* 0xff80000024247808 */ /* 0x010fe40000800000 */
        /* <DEDUP_REMOVED lines=8> */
[----:B------:R-:W-:Y:S01]  /*2520*/  MUFU.TANH R2, R2 ;  /* 0x0000000200027308 */ /* 0x000fe20000002400 */
[----:B------:R-:W-:Y:S01]  /*2530*/  ISETP.GT.AND P1, PT, R39, 0x79, PT ;  /* 0x000000792700780c */ /* 0x000fe20003f24270 */
[----:B------:R-:W-:Y:S01]  /*2540*/  FMUL.FTZ R39, R74, UR6 ;  /* 0x000000064a277c20 */ /* 0x000fe20008410000 */
[----:B--2---:R-:W-:Y:S01]  /*2550*/  FSEL R30, R30, -INF , P2 ;  /* 0xff8000001e1e7808 */ /* 0x004fe20001000000 */
[----:B------:R-:W-:Y:S01]  /*2560*/  UIADD3 UR6, UR42, 0x16840, URZ ;  /* 0x000168402a067890 */ /* 0x000fe2000fffe03f */
[----:B------:R-:W-:-:S02]  /*2570*/  FMNMX.FTZ R29, R34, R29, !PT ;  /* 0x0000001d221d7209 */ /* 0x000fc40007810000 */
[----:B------:R-:W-:Y:S01]  /*2580*/  ISETP.GT.AND P2, PT, R37, 0x1, PT ;  /* 0x000000012500780c */ /* 0x000fe20003f44270 */
[----:B------:R-:W1:Y:S01]  /*2590*/  MUFU.TANH R0, R0 ;  /* 0x0000000000007308 */ /* 0x000e620000002400 */
[----:B0-----:R-:W-:Y:S01]  /*25a0*/  FSEL R28, R28, -INF , P1 ;  /* 0xff8000001c1c7808 */ /* 0x001fe20000800000 */
[----:B------:R-:W-:Y:S01]  /*25b0*/  UPRMT UR6, UR25, 0x654, UR6 ;  /* 0x0000065419067896 */ /* 0x000fe20008000006 */
[----:B------:R-:W-:-:S04]  /*25c0*/  FMNMX.FTZ R29, R30, R29, !PT ;  /* 0x0000001d1e1d7209 */ /* 0x000fc80007810000 */
[----:B------:R-:W-:Y:S01]  /*25d0*/  FMNMX.FTZ R29, R28, R29, !PT ;  /* 0x0000001d1c1d7209 */ /* 0x000fe20007810000 */
[----:B------:R-:W0:Y:S03]  /*25e0*/  MUFU.TANH R8, R8 ;  /* 0x0000000800087308 */ /* 0x000e260000002400 */
[----:B------:R-:W-:Y:S01]  /*25f0*/  SYNCS.ARRIVE.TRANS64.RED.A1T0 RZ, [UR6], RZ ;  /* 0x000000ffffff79a7 */ /* 0x000fe20008100406 */
[----:B------:R-:W2:Y:S04]  /*2600*/  SHFL.BFLY PT, R10, R29, 0x2, 0x1f ;  /* 0x0c401f001d0a7f89 */ /* 0x000ea800000e0000 */
[----:B------:R-:W-:Y:S01]  /*2610*/  MUFU.TANH R11, R11 ;  /* 0x0000000b000b7308 */ /* 0x000fe20000002400 */
[----:B-1----:R-:W-:-:S02]  /*2620*/  FSEL R0, R0, -INF , P2 ;  /* 0xff80000000007808 */ /* 0x002fc40001000000 */
[----:B------:R-:W-:-:S05]  /*2630*/  ISETP.GT.AND P2, PT, R37, 0x10, PT ;  /* 0x000000102500780c */ /* 0x000fca0003f44270 */
[----:B------:R-:W1:Y:S01]  /*2640*/  MUFU.TANH R12, R12 ;  /* 0x0000000c000c7308 */ /* 0x000e620000002400 */
[----:B0-----:R-:W-:-:S07]  /*2650*/  FSEL R8, R8, -INF , P3 ;  /* 0xff80000008087808 */ /* 0x001fce0001800000 */
[----:B------:R-:W-:Y:S01]  /*2660*/  MUFU.TANH R13, R13 ;  /* 0x0000000d000d7308 */ /* 0x000fe20000002400 */
[----:B--2---:R-:W-:-:S07]  /*2670*/  FMNMX.FTZ R9, R29, R10, !PT ;  /* 0x0000000a1d097209 */ /* 0x004fce0007810000 */
[----:B------:R-:W0:Y:S01]  /*2680*/  MUFU.TANH R14, R14 ;  /* 0x0000000e000e7308 */ /* 0x000e220000002400 */
[----:B------:R-:W2:Y:S01]  /*2690*/  SHFL.BFLY PT, R10, R9, 0x1, 0x1f ;  /* 0x0c201f00090a7f89 */ /* 0x000ea200000e0000 */
[----:B-1----:R-:W-:Y:S02]  /*26a0*/  FSEL R66, R12, -INF , P2 ;  /* 0xff8000000c427808 */ /* 0x002fe40001000000 */
[----:B------:R-:W-:-:S04]  /*26b0*/  ISETP.GT.AND P2, PT, R37, 0x18, PT ;  /* 0x000000182500780c */ /* 0x000fc80003f44270 */
[----:B------:R-:W-:Y:S08]  /*26c0*/  MUFU.TANH R15, R15 ;  /* 0x0000000f000f7308 */ /* 0x000ff00000002400 */
[----:B------:R-:W1:Y:S01]  /*26d0*/  MUFU.TANH R18, R18 ;  /* 0x0000001200127308 */ /* 0x000e620000002400 */
[----:B0-----:R-:W-:Y:S02]  /*26e0*/  FSEL R14, R14, -INF , P2 ;  /* 0xff8000000e0e7808 */ /* 0x001fe40001000000 */
[----:B------:R-:W-:-:S05]  /*26f0*/  ISETP.GT.AND P2, PT, R37, 0x20, PT ;  /* 0x000000202500780c */ /* 0x000fca0003f44270 */
[----:B------:R-:W0:Y:S01]  /*2700*/  MUFU.TANH R19, R19 ;  /* 0x0000001300137308 */ /* 0x000e220000002400 */
[----:B--2---:R-:W-:Y:S01]  /*2710*/  FMNMX.FTZ R10, R9, R10, !PT ;  /* 0x0000000a090a7209 */ /* 0x004fe20007810000 */
[----:B------:R-:W-:Y:S01]  /*2720*/  IMAD.U32 R9, RZ, RZ, UR4 ;  /* 0x00000004ff097e24 */ /* 0x000fe2000f8e00ff */
[----:B------:R-:W-:Y:S02]  /*2730*/  @UP0 ULDC UR4, c[0x0][0x44c] ;  /* 0x0001130000040ab9 */ /* 0x000fe40000000800 */
[C---:B------:R-:W-:Y:S01]  /*2740*/  FSETP.NEU.FTZ.AND P1, PT, R10.reuse, -INF , PT ;  /* 0xff8000000a00780b */ /* 0x040fe20003f3d000 */
[----:B------:R-:W-:Y:S01]  /*2750*/  FMUL.FTZ R29, R10, R9 ;  /* 0x000000090a1d7220 */ /* 0x000fe20000410000 */
[----:B------:R-:W-:Y:S01]  /*2760*/  UIMAD.WIDE.U32 UR4, UR45, UR4, URZ ;  /* 0x000000042d0472a5 */ /* 0x000fe2000f8e003f */
[----:B------:R-:W2:Y:S01]  /*2770*/  MUFU.TANH R20, R20 ;  /* 0x0000001400147308 */ /* 0x000ea20000002400 */
[----:B-1----:R-:W-:Y:S02]  /*2780*/  FSEL R18, R18, -INF , P2 ;  /* 0xff80000012127808 */ /* 0x002fe40001000000 */
[----:B------:R-:W-:Y:S01]  /*2790*/  FSEL R29, R29, RZ, P1 ;  /* 0x000000ff1d1d7208 */ /* 0x000fe20000800000 */
[----:B------:R-:W-:Y:S01]  /*27a0*/  @UP0 USHF.R.U32.HI UR45, URZ, UR11, UR5 ;  /* 0x0000000b3f2d0299 */ /* 0x000fe20008011605 */
[----:B------:R-:W-:-:S02]  /*27b0*/  ISETP.GT.AND P1, PT, R37, RZ, PT ;  /* 0x000000ff2500720c */ /* 0x000fc40003f24270 */
[C---:B------:R-:W-:Y:S01]  /*27c0*/  ISETP.GT.AND P2, PT, R37.reuse, 0x28, PT ;  /* 0x000000282500780c */ /* 0x040fe20003f44270 */
[----:B------:R-:W1:Y:S01]  /*27d0*/  MUFU.TANH R21, R21 ;  /* 0x0000001500157308 */ /* 0x000e620000002400 */
[----:B------:R-:W-:Y:S01]  /*27e0*/  FSEL R2, R2, -INF , P1 ;  /* 0xff80000002027808 */ /* 0x000fe20000800000 */
[-CC-:B------:R-:W-:Y:S01]  /*27f0*/  FFMA.FTZ R142, R90, R9.reuse, -R29.reuse ;  /* 0x000000095a8e7223 */ /* 0x180fe2000001081d */
[----:B------:R-:W-:Y:S01]  /*2800*/  ISETP.GT.AND P1, PT, R37, 0x9, PT ;  /* 0x000000092500780c */ /* 0x000fe20003f24270 */
[-CC-:B------:R-:W-:Y:S01]  /*2810*/  FFMA.FTZ R136, R72, R9.reuse, -R29.reuse ;  /* 0x0000000948887223 */ /* 0x180fe2000001081d */
[----:B------:R-:W-:Y:S01]  /*2820*/  FMNMX.FTZ R33, R2, R0, !PT ;  /* 0x0000000002217209 */ /* 0x000fe20007810000 */
[--C-:B------:R-:W-:Y:S01]  /*2830*/  FFMA.FTZ R146, R94, R9, -R29.reuse ;  /* 0x000000095e927223 */ /* 0x100fe2000001081d */
[----:B------:R-:W-:Y:S01]  /*2840*/  FSEL R62, R11, -INF , P1 ;  /* 0xff8000000b3e7808 */ /* 0x000fe20000800000 */
[----:B------:R-:W3:Y:S01]  /*2850*/  MUFU.TANH R24, R24 ;  /* 0x0000001800187308 */ /* 0x000ee20000002400 */
[----:B------:R-:W-:Y:S01]  /*2860*/  FMNMX.FTZ R33, R8, R33, !PT ;  /* 0x0000002108217209 */ /* 0x000fe20007810000 */
[-CC-:B------:R-:W-:Y:S01]  /*2870*/  FFMA.FTZ R138, R64, R9.reuse, -R29.reuse ;  /* 0x00000009408a7223 */ /* 0x180fe2000001081d */
[----:B------:R-:W-:Y:S01]  /*2880*/  ISETP.GT.AND P1, PT, R37, 0x11, PT ;  /* 0x000000112500780c */ /* 0x000fe20003f24270 */
[--C-:B------:R-:W-:Y:S01]  /*2890*/  FFMA.FTZ R140, R98, R9, -R29.reuse ;  /* 0x00000009628c7223 */ /* 0x100fe2000001081d */
[----:B------:R-:W-:Y:S01]  /*28a0*/  FMNMX.FTZ R33, R62, R33, !PT ;  /* 0x000000213e217209 */ /* 0x000fe20007810000 */
[--C-:B------:R-:W-:Y:S01]  /*28b0*/  FFMA.FTZ R132, R58, R9, -R29.reuse ;  /* 0x000000093a847223 */ /* 0x100fe2000001081d */
[----:B------:R-:W-:Y:S01]  /*28c0*/  FSEL R70, R13, -INF , P1 ;  /* 0xff8000000d467808 */ /* 0x000fe20000800000 */
[----:B------:R-:W4:Y:S01]  /*28d0*/  MUFU.TANH R17, R17 ;  /* 0x0000001100117308 */ /* 0x000f220000002400 */
[----:B------:R-:W-:Y:S01]  /*28e0*/  FMNMX.FTZ R33, R66, R33, !PT ;  /* 0x0000002142217209 */ /* 0x000fe20007810000 */
[-CC-:B------:R-:W-:Y:S01]  /*28f0*/  FFMA.FTZ R13, R100, R9.reuse, -R29.reuse ;  /* 0x00000009640d7223 */ /* 0x180fe2000001081d */
[----:B------:R-:W-:Y:S01]  /*2900*/  ISETP.GT.AND P1, PT, R37, 0x19, PT ;  /* 0x000000192500780c */ /* 0x000fe20003f24270 */
[--C-:B------:R-:W-:Y:S01]  /*2910*/  FFMA.FTZ R144, R102, R9, -R29.reuse ;  /* 0x0000000966907223 */ /* 0x100fe2000001081d */
[----:B------:R-:W-:Y:S01]  /*2920*/  FMNMX.FTZ R33, R70, R33, !PT ;  /* 0x0000002146217209 */ /* 0x000fe20007810000 */
[--C-:B------:R-:W-:Y:S01]  /*2930*/  FFMA.FTZ R148, R7, R9, -R29.reuse ;  /* 0x0000000907947223 */ /* 0x100fe2000001081d */
[----:B------:R-:W-:Y:S01]  /*2940*/  FSEL R74, R15, -INF , P1 ;  /* 0xff8000000f4a7808 */ /* 0x000fe20000800000 */
[----:B------:R-:W5:Y:S01]  /*2950*/  MUFU.TANH R25, R25 ;  /* 0x0000001900197308 */ /* 0x000f620000002400 */
[----:B------:R-:W-:Y:S01]  /*2960*/  FMNMX.FTZ R33, R14, R33, !PT ;  /* 0x000000210e217209 */ /* 0x000fe20007810000 */
[-CC-:B------:R-:W-:Y:S01]  /*2970*/  FFMA.FTZ R15, R96, R9.reuse, -R29.reuse ;  /* 0x00000009600f7223 */ /* 0x180fe2000001081d */
[----:B------:R-:W-:Y:S01]  /*2980*/  ISETP.GT.AND P1, PT, R37, 0x21, PT ;  /* 0x000000212500780c */ /* 0x000fe20003f24270 */
[--C-:B------:R-:W-:Y:S01]  /*2990*/  FFMA.FTZ R7, R108, R9, -R29.reuse ;  /* 0x000000096c077223 */ /* 0x100fe2000001081d */
[----:B------:R-:W-:Y:S01]  /*29a0*/  FMNMX.FTZ R33, R74, R33, !PT ;  /* 0x000000214a217209 */ /* 0x000fe20007810000 */
[--C-:B------:R-:W-:Y:S01]  /*29b0*/  FFMA.FTZ R150, R106, R9, -R29.reuse ;  /* 0x000000096a967223 */ /* 0x100fe2000001081d */
[----:B0-----:R-:W-:Y:S01]  /*29c0*/  FSEL R76, R19, -INF , P1 ;  /* 0xff800000134c7808 */ /* 0x001fe20000800000 */
[----:B------:R-:W0:Y:S01]  /*29d0*/  MUFU.TANH R26, R26 ;  /* 0x0000001a001a7308 */ /* 0x000e220000002400 */
[----:B------:R-:W-:Y:S01]  /*29e0*/  FMNMX.FTZ R33, R18, R33, !PT ;  /* 0x0000002112217209 */ /* 0x000fe20007810000 */
[-CC-:B------:R-:W-:Y:S01]  /*29f0*/  FFMA.FTZ R19, R88, R9.reuse, -R29.reuse ;  /* 0x0000000958137223 */ /* 0x180fe2000001081d */
[C---:B------:R-:W-:Y:S01]  /*2a00*/  ISETP.GT.AND P1, PT, R37.reuse, 0x29, PT ;  /* 0x000000292500780c */ /* 0x040fe20003f24270 */
[-CC-:B------:R-:W-:Y:S01]  /*2a10*/  FFMA.FTZ R104, R104, R9.reuse, -R29.reuse ;  /* 0x0000000968687223 */ /* 0x180fe2000001081d */
[----:B--2---:R-:W-:Y:S01]  /*2a20*/  FSEL R20, R20, -INF , P2 ;  /* 0xff80000014147808 */ /* 0x004fe20001000000 */
[--C-:B------:R-:W-:Y:S01]  /*2a30*/  FFMA.FTZ R134, R50, R9, -R29.reuse ;  /* 0x0000000932867223 */ /* 0x100fe2000001081d */
[----:B------:R-:W-:Y:S01]  /*2a40*/  FMNMX.FTZ R33, R76, R33, !PT ;  /* 0x000000214c217209 */ /* 0x000fe20007810000 */
[----:B------:R-:W2:Y:S01]  /*2a50*/  MUFU.TANH R27, R27 ;  /* 0x0000001b001b7308 */ /* 0x000ea20000002400 */
[----:B------:R-:W-:Y:S01]  /*2a60*/  ISETP.GT.AND P2, PT, R37, 0x30, PT ;  /* 0x000000302500780c */ /* 0x000fe20003f44270 */
[-CC-:B------:R-:W-:Y:S01]  /*2a70*/  FFMA.FTZ R128, R54, R9.reuse, -R29.reuse ;  /* 0x0000000936807223 */ /* 0x180fe2000001081d */
[----:B-1----:R-:W-:Y:S01]  /*2a80*/  FSEL R78, R21, -INF , P1 ;  /* 0xff800000154e7808 */ /* 0x002fe20000800000 */
[--C-:B------:R-:W-:Y:S01]  /*2a90*/  FFMA.FTZ R21, R68, R9, -R29.reuse ;  /* 0x0000000944157223 */ /* 0x100fe2000001081d */
[----:B------:R-:W-:Y:S01]  /*2aa0*/  FMNMX.FTZ R33, R20, R33, !PT ;  /* 0x0000002114217209 */ /* 0x000fe20007810000 */
[-CC-:B------:R-:W-:Y:S01]  /*2ab0*/  FFMA.FTZ R130, R46, R9.reuse, -R29.reuse ;  /* 0x000000092e827223 */ /* 0x180fe2000001081d */
[----:B------:R-:W-:Y:S01]  /*2ac0*/  ISETP.GT.AND P1, PT, R37, 0x31, PT ;  /* 0x000000312500780c */ /* 0x000fe20003f24270 */
[----:B------:R-:W1:Y:S01]  /*2ad0*/  MUFU.TANH R31, R31 ;  /* 0x0000001f001f7308 */ /* 0x000e620000002400 */
[----:B------:R-:W-:Y:S01]  /*2ae0*/  FSEL R80, R23, -INF , P2 ;  /* 0xff80000017507808 */ /* 0x000fe20001000000 */
[--C-:B------:R-:W-:Y:S01]  /*2af0*/  FFMA.FTZ R23, R60, R9, -R29.reuse ;  /* 0x000000093c177223 */ /* 0x100fe2000001081d */
[----:B------:R-:W-:Y:S01]  /*2b00*/  FMNMX.FTZ R33, R78, R33, !PT ;  /* 0x000000214e217209 */ /* 0x000fe20007810000 */
[-CC-:B------:R-:W-:Y:S01]  /*2b10*/  FFMA.FTZ R124, R42, R9.reuse, -R29.reuse ;  /* 0x000000092a7c7223 */ /* 0x180fe2000001081d */
[C---:B------:R-:W-:Y:S01]  /*2b20*/  ISETP.GT.AND P2, PT, R37.reuse, 0x38, PT ;  /* 0x000000382500780c */ /* 0x040fe20003f44270 */
[--C-:B------:R-:W-:Y:S01]  /*2b30*/  FFMA.FTZ R126, R40, R9, -R29.reuse ;  /* 0x00000009287e7223 */ /* 0x100fe2000001081d */
[----:B---3--:R-:W-:Y:S01]  /*2b40*/  FSEL R24, R24, -INF , P1 ;  /* 0xff80000018187808 */ /* 0x008fe20000800000 */
[----:B------:R-:W3:Y:S01]  /*2b50*/  MUFU.TANH R45, R45 ;  /* 0x0000002d002d7308 */ /* 0x000ee20000002400 */
[----:B------:R-:W-:Y:S01]  /*2b60*/  FMNMX.FTZ R33, R80, R33, !PT ;  /* 0x0000002150217209 */ /* 0x000fe20007810000 */
[-CC-:B------:R-:W-:Y:S01]  /*2b70*/  FFMA.FTZ R120, R32, R9.reuse, -R29.reuse ;  /* 0x0000000920787223 */ /* 0x180fe2000001081d */
[----:B------:R-:W-:Y:S01]  /*2b80*/  ISETP.GT.AND P1, PT, R37, 0x39, PT ;  /* 0x000000392500780c */ /* 0x000fe20003f24270 */
[-CC-:B------:R-:W-:Y:S01]  /*2b90*/  FFMA.FTZ R34, R34, R9.reuse, -R29.reuse ;  /* 0x0000000922227223 */ /* 0x180fe2000001081d */
[----:B----4-:R-:W-:Y:S01]  /*2ba0*/  FSEL R82, R17, -INF , P2 ;  /* 0xff80000011527808 */ /* 0x010fe20001000000 */
[--C-:B------:R-:W-:Y:S01]  /*2bb0*/  FFMA.FTZ R17, R92, R9, -R29.reuse ;  /* 0x000000095c117223 */ /* 0x100fe2000001081d */
[----:B------:R-:W-:Y:S01]  /*2bc0*/  FMNMX.FTZ R33, R24, R33, !PT ;  /* 0x0000002118217209 */ /* 0x000fe20007810000 */
[----:B------:R-:W4:Y:S01]  /*2bd0*/  MUFU.TANH R55, R55 ;  /* 0x0000003700377308 */ /* 0x000f220000002400 */
[----:B------:R-:W-:Y:S01]  /*2be0*/  ISETP.GT.AND P2, PT, R37, 0x40, PT ;  /* 0x000000402500780c */ /* 0x000fe20003f44270 */
[-CC-:B------:R-:W-:Y:S01]  /*2bf0*/  FFMA.FTZ R122, R30, R9.reuse, -R29.reuse ;  /* 0x000000091e7a7223 */ /* 0x180fe2000001081d */
[----:B-----5:R-:W-:Y:S01]  /*2c00*/  FSEL R84, R25, -INF , P1 ;  /* 0xff80000019547808 */ /* 0x020fe20000800000 */
[--C-:B------:R-:W-:Y:S01]  /*2c10*/  FFMA.FTZ R25, R56, R9, -R29.reuse ;  /* 0x0000000938197223 */ /* 0x100fe2000001081d */
[----:B------:R-:W-:Y:S01]  /*2c20*/  FMNMX.FTZ R33, R82, R33, !PT ;  /* 0x0000002152217209 */ /* 0x000fe20007810000 */
[----:B------:R-:W-:Y:S01]  /*2c30*/  UIADD3 UR7, UR7, UR45, URZ ;  /* 0x0000002d07077290 */ /* 0x000fe2000fffe03f */
[C---:B------:R-:W-:Y:S01]  /*2c40*/  ISETP.GT.AND P1, PT, R37.reuse, 0x41, PT ;  /* 0x000000412500780c */ /* 0x040fe20003f24270 */
[----:B------:R-:W5:Y:S01]  /*2c50*/  MUFU.TANH R61, R61 ;  /* 0x0000003d003d7308 */ /* 0x000f620000002400 */
[----:B0-----:R-:W-:Y:S01]  /*2c60*/  FSEL R26, R26, -INF , P2 ;  /* 0xff8000001a1a7808 */ /* 0x001fe20001000000 */
[----:B------:R-:W-:Y:S01]  /*2c70*/  USHF.R.S32.HI UR4, URZ, 0x1f, UR7 ;  /* 0x0000001f3f047899 */ /* 0x000fe20008011407 */
[----:B------:R-:W-:Y:S01]  /*2c80*/  FMNMX.FTZ R33, R84, R33, !PT ;  /* 0x0000002154217209 */ /* 0x000fe20007810000 */
[----:B------:R-:W-:Y:S01]  /*2c90*/  UMOV UR5, URZ ;  /* 0x0000003f00057c82 */ /* 0x000fe20008000000 */
[----:B------:R-:W-:Y:S01]  /*2ca0*/  ISETP.GT.AND P2, PT, R37, 0x48, PT ;  /* 0x000000482500780c */ /* 0x000fe20003f44270 */
[----:B------:R-:W-:Y:S01]  /*2cb0*/  ULEA.HI UR4, UR4, UR7, URZ, 0x7 ;  /* 0x0000000704047291 */ /* 0x000fe2000f8f383f */
[----:B--2---:R-:W-:Y:S01]  /*2cc0*/  FSEL R86, R27, -INF , P1 ;  /* 0xff8000001b567808 */ /* 0x004fe20000800000 */
[----:B------:R-:W0:Y:S01]  /*2cd0*/  MUFU.TANH R49, R49 ;  /* 0x0000003100317308 */ /* 0x000e220000002400 */
[----:B------:R-:W-:Y:S01]  /*2ce0*/  FMNMX.FTZ R33, R26, R33, !PT ;  /* 0x000000211a217209 */ /* 0x000fe20007810000 */
[-CC-:B------:R-:W-:Y:S01]  /*2cf0*/  FFMA.FTZ R27, R52, R9.reuse, -R29.reuse ;  /* 0x00000009341b7223 */ /* 0x180fe2000001081d */
[----:B------:R-:W-:Y:S01]  /*2d00*/  ISETP.GT.AND P1, PT, R37, 0x49, PT ;  /* 0x000000492500780c */ /* 0x000fe20003f24270 */
[----:B------:R-:W-:Y:S01]  /*2d10*/  USHF.R.S32.HI UR4, URZ, 0x7, UR4 ;  /* 0x000000073f047899 */ /* 0x000fe20008011404 */
[----:B-1----:R-:W-:Y:S01]  /*2d20*/  FSEL R90, R31, -INF , P2 ;  /* 0xff8000001f5a7808 */ /* 0x002fe20001000000 */
[----:B------:R-:W-:Y:S01]  /*2d30*/  FFMA.FTZ R31, R48, R9, -R29 ;  /* 0x00000009301f7223 */ /* 0x000fe2000001081d */
[----:B------:R-:W-:Y:S01]  /*2d40*/  FMNMX.FTZ R33, R86, R33, !PT ;  /* 0x0000002156217209 */ /* 0x000fe20007810000 */
[----:B------:R-:W1:Y:S01]  /*2d50*/  MUFU.TANH R47, R47 ;  /* 0x0000002f002f7308 */ /* 0x000e620000002400 */
[----:B------:R-:W-:Y:S01]  /*2d60*/  ISETP.GT.AND P2, PT, R37, 0x50, PT ;  /* 0x000000502500780c */ /* 0x000fe20003f44270 */
[----:B------:R-:W-:Y:S01]  /*2d70*/  UISETP.LT.AND UP0, UPT, UR41, UR4, UPT ;  /* 0x000000042900728c */ /* 0x000fe2000bf01270 */
[----:B---3--:R-:W-:-:S02]  /*2d80*/  FSEL R88, R45, -INF , P1 ;  /* 0xff8000002d587808 */ /* 0x008fc40000800000 */
[----:B------:R-:W-:Y:S02]  /*2d90*/  CS2R R108, SRZ ;  /* 0x00000000006c7805 */ /* 0x000fe4000001ff00 */
[----:B------:R-:W-:Y:S01]  /*2da0*/  FMNMX.FTZ R33, R90, R33, !PT ;  /* 0x000000215a217209 */ /* 0x000fe20007810000 */
[----:B------:R-:W-:Y:S01]  /*2db0*/  USEL UR26, UR41, UR4, !UP0 ;  /* 0x00000004291a7287 */ /* 0x000fe2000c000000 */
[----:B------:R-:W-:Y:S01]  /*2dc0*/  ISETP.GT.AND P1, PT, R37, 0x51, PT ;  /* 0x000000512500780c */ /* 0x000fe20003f24270 */
[----:B------:R-:W2:Y:S01]  /*2dd0*/  MUFU.TANH R39, R39 ;  /* 0x0000002700277308 */ /* 0x000ea20000002400 */
[----:B----4-:R-:W-:Y:S01]  /*2de0*/  FSEL R92, R55, -INF , P2 ;  /* 0xff800000375c7808 */ /* 0x010fe20001000000 */
[----:B------:R-:W-:Y:S01]  /*2df0*/  UISETP.GE.AND UP0, UPT, UR27, UR26, UPT ;  /* 0x0000001a1b00728c */ /* 0x000fe2000bf06270 */
[----:B------:R-:W-:Y:S01]  /*2e00*/  FMNMX.FTZ R33, R88, R33, !PT ;  /* 0x0000002158217209 */ /* 0x000fe20007810000 */
[----:B------:R-:W-:Y:S01]  /*2e10*/  UMOV UR4, URZ ;  /* 0x0000003f00047c82 */ /* 0x000fe20008000000 */
[----:B------:R-:W-:-:S02]  /*2e20*/  ISETP.GT.AND P2, PT, R37, 0x58, PT ;  /* 0x000000582500780c */ /* 0x000fc40003f44270 */
[----:B------:R-:W-:Y:S02]  /*2e30*/  CS2R R106, SRZ ;  /* 0x00000000006a7805 */ /* 0x000fe4000001ff00 */
[----:B-----5:R-:W-:Y:S01]  /*2e40*/  FSEL R72, R61, -INF , P1 ;  /* 0xff8000003d487808 */ /* 0x020fe20000800000 */
[----:B------:R-:W3:Y:S01]  /*2e50*/  MUFU.TANH R59, R59 ;  /* 0x0000003b003b7308 */ /* 0x000ee20000002400 */
        /* <DEDUP_REMOVED lines=28> */
[----:B------:R-:W-:Y:S01]  /*3020*/  FMNMX.FTZ R33, R100, R33, !PT ;  /* 0x0000002164217209 */ /* 0x000fe20007810000 */
[----:B------:R-:W2:Y:S01]  /*3030*/  MUFU.TANH R63, R63 ;  /* 0x0000003f003f7308 */ /* 0x000ea20000002400 */
[----:B0-----:R-:W-:Y:S02]  /*3040*/  FSEL R58, R43, -INF , P1 ;  /* 0xff8000002b3a7808 */ /* 0x001fe40000800000 */
[----:B------:R-:W-:Y:S01]  /*3050*/  ISETP.GT.AND P1, PT, R37, 0x79, PT ;  /* 0x000000792500780c */ /* 0x000fe20003f24270 */
[----:B------:R-:W-:Y:S01]  /*3060*/  FFMA.FTZ R37, R36, R9, -R29 ;  /* 0x0000000924257223 */ /* 0x000fe2000001081d */
[----:B------:R-:W-:-:S03]  /*3070*/  FMNMX.FTZ R33, R58, R33, !PT ;  /* 0x000000213a217209 */ /* 0x000fc60007810000 */
[----:B------:R-:W-:Y:S01]  /*3080*/  MUFU.EX2 R148, R148 ;  /* 0x0000009400947308 */ /* 0x000fe20000000800 */
[----:B-1----:R-:W-:-:S04]  /*3090*/  FSEL R102, R57, -INF , P2 ;  /* 0xff80000039667808 */ /* 0x002fc80001000000 */
[----:B------:R-:W-:-:S03]  /*30a0*/  FMNMX.FTZ R33, R102, R33, !PT ;  /* 0x0000002166217209 */ /* 0x000fc60007810000 */
[----:B------:R-:W0:Y:S01]  /*30b0*/  MUFU.EX2 R7, R7 ;  /* 0x0000000700077308 */ /* 0x000e220000000800 */
[----:B--2---:R-:W-:-:S04]  /*30c0*/  FSEL R56, R63, -INF , P1 ;  /* 0xff8000003f387808 */ /* 0x004fc80000800000 */
[----:B------:R-:W-:Y:S01]  /*30d0*/  FMNMX.FTZ R12, R56, R33, !PT ;  /* 0x00000021380c7209 */ /* 0x000fe20007810000 */
[----:B------:R-:W-:Y:S02]  /*30e0*/  FFMA.FTZ R33, R44, R9, -R29 ;  /* 0x000000092c217223 */ /* 0x000fe4000001081d */
[----:B------:R-:W1:Y:S02]  /*30f0*/  MUFU.EX2 R150, R150 ;  /* 0x0000009600967308 */ /* 0x000e640000000800 */
[----:B------:R-:W2:Y:S06]  /*3100*/  SHFL.BFLY PT, R35, R12, 0x2, 0x1f ;  /* 0x0c401f000c237f89 */ /* 0x000eac00000e0000 */
[----:B------:R3:W4:Y:S01]  /*3110*/  MUFU.EX2 R11, R104 ;  /* 0x00000068000b7308 */ /* 0x0007220000000800 */
[----:B0-----:R-:W-:Y:S01]  /*3120*/  FADD.FTZ R43, R148, R7 ;  /* 0x00000007942b7221 */ /* 0x001fe20000010000 */
[----:B------:R-:W-:-:S06]  /*3130*/  F2FP.F16.F32.PACK_AB R148, R7, R148 ;  /* 0x000000940794723e */ /* 0x000fcc00000000ff */
[----:B------:R-:W0:Y:S01]  /*3140*/  MUFU.EX2 R144, R144 ;  /* 0x0000009000907308 */ /* 0x000e220000000800 */
[----:B---3--:R-:W-:-:S07]  /*3150*/  CS2R R104, SRZ ;  /* 0x0000000000687805 */ /* 0x008fce000001ff00 */
[----:B------:R-:W3:Y:S01]  /*3160*/  MUFU.EX2 R13, R13 ;  /* 0x0000000d000d7308 */ /* 0x000ee20000000800 */
[----:B--2---:R-:W-:Y:S01]  /*3170*/  FMNMX.FTZ R39, R12, R35, !PT ;  /* 0x000000230c277209 */ /* 0x004fe20007810000 */
[-CC-:B------:R-:W-:Y:S01]  /*3180*/  FFMA.FTZ R35, R38, R9.reuse, -R29.reuse ;  /* 0x0000000926237223 */ /* 0x180fe2000001081d */
[----:B------:R-:W-:-:S03]  /*3190*/  FFMA.FTZ R29, R28, R9, -R29 ;  /* 0x000000091c1d7223 */ /* 0x000fc6000001081d */
[----:B------:R-:W2:Y:S02]  /*31a0*/  SHFL.BFLY PT, R12, R39, 0x1, 0x1f ;  /* 0x0c201f00270c7f89 */ /* 0x000ea400000e0000 */
[----:B------:R-:W5:Y:S08]  /*31b0*/  MUFU.EX2 R146, R146 ;  /* 0x0000009200927308 */ /* 0x000f700000000800 */
[----:B------:R-:W5:Y:S08]  /*31c0*/  MUFU.EX2 R15, R15 ;  /* 0x0000000f000f7308 */ /* 0x000f700000000800 */
[----:B------:R-:W5:Y:S01]  /*31d0*/  MUFU.EX2 R140, R140 ;  /* 0x0000008c008c7308 */ /* 0x000f620000000800 */
[----:B--2---:R-:W-:-:S07]  /*31e0*/  FMNMX.FTZ R12, R39, R12, !PT ;  /* 0x0000000c270c7209 */ /* 0x004fce0007810000 */
[----:B------:R-:W2:Y:S01]  /*31f0*/  MUFU.EX2 R17, R17 ;  /* 0x0000001100117308 */ /* 0x000ea20000000800 */
[C---:B------:R-:W-:Y:S01]  /*3200*/  FSETP.NEU.FTZ.AND P1, PT, R12.reuse, -INF , PT ;  /* 0xff8000000c00780b */ /* 0x040fe20003f3d000 */
[----:B------:R-:W-:-:S06]  /*3210*/  FMUL.FTZ R41, R12, R9 ;  /* 0x000000090c297220 */ /* 0x000fcc0000410000 */
[----:B------:R-:W-:Y:S01]  /*3220*/  MUFU.EX2 R142, R142 ;  /* 0x0000008e008e7308 */ /* 0x000fe20000000800 */
[----:B------:R-:W-:Y:S02]  /*3230*/  FSEL R41, R41, RZ, P1 ;  /* 0x000000ff29297208 */ /* 0x000fe40000800000 */
[----:B------:R-:W-:-:S03]  /*3240*/  PLOP3.LUT P1, PT, PT, PT, UP0, 0x80, 0x0 ;  /* 0x000000000000781c */ /* 0x000fc60003f2f008 */
[-C--:B------:R-:W-:Y:S01]  /*3250*/  FFMA.FTZ R149, R2, R9.reuse, -R41 ;  /* 0x0000000902957223 */ /* 0x080fe20000010829 */
[----:B-1----:R-:W-:Y:S01]  /*3260*/  FADD.FTZ R2, R150, R43 ;  /* 0x0000002b96027221 */ /* 0x002fe20000010000 */
[-CC-:B------:R-:W-:Y:S01]  /*3270*/  FFMA.FTZ R0, R0, R9.reuse, -R41.reuse ;  /* 0x0000000900007223 */ /* 0x180fe20000010829 */
[-CC-:B------:R-:W-:Y:S01]  /*3280*/  FFMA.FTZ R151, R8, R9.reuse, -R41.reuse ;  /* 0x0000000908977223 */ /* 0x180fe20000010829 */
[-CC-:B------:R-:W-:Y:S01]  /*3290*/  FFMA.FTZ R8, R62, R9.reuse, -R41.reuse ;  /* 0x000000093e087223 */ /* 0x180fe20000010829 */
[----:B----4-:R-:W-:Y:S01]  /*32a0*/  FADD.FTZ R43, R11, R2 ;  /* 0x000000020b2b7221 */ /* 0x010fe20000010000 */
[----:B------:R-:W-:Y:S01]  /*32b0*/  MUFU.EX2 R149, R149 ;  /* 0x0000009500957308 */ /* 0x000fe20000000800 */
[-CC-:B------:R-:W-:Y:S01]  /*32c0*/  FFMA.FTZ R145, R66, R9.reuse, -R41.reuse ;  /* 0x0000000942917223 */ /* 0x180fe20000010829 */
[-C--:B------:R-:W-:Y:S01]  /*32d0*/  FFMA.FTZ R28, R70, R9.reuse, -R41 ;  /* 0x00000009461c7223 */ /* 0x080fe20000010829 */
[----:B0-----:R-:W-:Y:S01]  /*32e0*/  FADD.FTZ R2, R144, R43 ;  /* 0x0000002b90027221 */ /* 0x001fe20000010000 */
[-CC-:B------:R-:W-:Y:S01]  /*32f0*/  FFMA.FTZ R147, R14, R9.reuse, -R41.reuse ;  /* 0x000000090e937223 */ /* 0x180fe20000010829 */
[-CC-:B------:R-:W-:Y:S01]  /*3300*/  FFMA.FTZ R14, R74, R9.reuse, -R41.reuse ;  /* 0x000000094a0e7223 */ /* 0x180fe20000010829 */
[-CC-:B------:R-:W-:Y:S01]  /*3310*/  FFMA.FTZ R141, R18, R9.reuse, -R41.reuse ;  /* 0x00000009128d7223 */ /* 0x180fe20000010829 */
[----:B---3--:R-:W-:Y:S01]  /*3320*/  FADD.FTZ R43, R13, R2 ;  /* 0x000000020d2b7221 */ /* 0x008fe20000010000 */
[----:B------:R-:W0:Y:S01]  /*3330*/  MUFU.EX2 R0, R0 ;  /* 0x0000000000007308 */ /* 0x000e220000000800 */
[-CC-:B------:R-:W-:Y:S01]  /*3340*/  FFMA.FTZ R18, R76, R9.reuse, -R41.reuse ;  /* 0x000000094c127223 */ /* 0x180fe20000010829 */
[-C--:B------:R-:W-:Y:S01]  /*3350*/  FFMA.FTZ R143, R20, R9.reuse, -R41 ;  /* 0x00000009148f7223 */ /* 0x080fe20000010829 */
[----:B-----5:R-:W-:Y:S01]  /*3360*/  FADD.FTZ R2, R146, R43 ;  /* 0x0000002b92027221 */ /* 0x020fe20000010000 */
        /* <DEDUP_REMOVED lines=10> */
[-CC-:B------:R-:W-:Y:S01]  /*3410*/  FFMA.FTZ R135, R90, R9.reuse, -R41.reuse ;  /* 0x000000095a877223 */ /* 0x180fe20000010829 */
[----:B--2---:R-:W-:Y:S01]  /*3420*/  FADD.FTZ R45, R17, R32 ;  /* 0x00000020112d7221 */ /* 0x004fe20000010000 */
[----:B------:R-:W2:Y:S01]  /*3430*/  MUFU.EX2 R8, R8 ;  /* 0x0000000800087308 */ /* 0x000ea20000000800 */
[----:B0-----:R-:W-:Y:S01]  /*3440*/  FADD.FTZ R2, R149, R0 ;  /* 0x0000000095027221 */ /* 0x001fe20000010000 */
[-CC-:B------:R-:W-:Y:S01]  /*3450*/  FFMA.FTZ R32, R88, R9.reuse, -R41.reuse ;  /* 0x0000000958207223 */ /* 0x180fe20000010829 */
[-CC-:B------:R-:W-:Y:S01]  /*3460*/  FFMA.FTZ R129, R92, R9.reuse, -R41.reuse ;  /* 0x000000095c817223 */ /* 0x180fe20000010829 */
[----:B------:R-:W-:Y:S01]  /*3470*/  F2FP.F16.F32.PACK_AB R150, R11, R150 ;  /* 0x000000960b96723e */ /* 0x000fe200000000ff */
[-CC-:B------:R-:W-:Y:S01]  /*3480*/  FFMA.FTZ R94, R94, R9.reuse, -R41.reuse ;  /* 0x000000095e5e7223 */ /* 0x180fe20000010829 */
[-CC-:B------:R-:W-:Y:S01]  /*3490*/  FFMA.FTZ R68, R68, R9.reuse, -R41.reuse ;  /* 0x0000000944447223 */ /* 0x180fe20000010829 */
[-CC-:B------:R-:W-:Y:S01]  /*34a0*/  FFMA.FTZ R96, R96, R9.reuse, -R41.reuse ;  /* 0x0000000960607223 */ /* 0x180fe20000010829 */
[----:B------:R-:W-:Y:S01]  /*34b0*/  MUFU.EX2 R19, R19 ;  /* 0x0000001300137308 */ /* 0x000fe20000000800 */
[----:B-1----:R-:W-:Y:S01]  /*34c0*/  FADD.FTZ R43, R151, R2 ;  /* 0x00000002972b7221 */ /* 0x002fe20000010000 */
[-CC-:B------:R-:W-:Y:S01]  /*34d0*/  FFMA.FTZ R64, R64, R9.reuse, -R41.reuse ;  /* 0x0000000940407223 */ /* 0x180fe20000010829 */
[-CC-:B------:R-:W-:Y:S01]  /*34e0*/  FFMA.FTZ R98, R98, R9.reuse, -R41.reuse ;  /* 0x0000000962627223 */ /* 0x180fe20000010829 */
[-CC-:B------:R-:W-:Y:S01]  /*34f0*/  FFMA.FTZ R60, R60, R9.reuse, -R41.reuse ;  /* 0x000000093c3c7223 */ /* 0x180fe20000010829 */
[-CC-:B------:R-:W-:Y:S01]  /*3500*/  FFMA.FTZ R100, R100, R9.reuse, -R41.reuse ;  /* 0x0000000964647223 */ /* 0x180fe20000010829 */
[-CC-:B------:R-:W-:Y:S01]  /*3510*/  FFMA.FTZ R58, R58, R9.reuse, -R41.reuse ;  /* 0x000000093a3a7223 */ /* 0x180fe20000010829 */
[----:B------:R-:W-:Y:S01]  /*3520*/  FFMA.FTZ R102, R102, R9, -R41 ;  /* 0x0000000966667223 */ /* 0x000fe20000010829 */
[----:B------:R-:W0:Y:S01]  /*3530*/  MUFU.EX2 R145, R145 ;  /* 0x0000009100917308 */ /* 0x000e220000000800 */
[----:B--2---:R-:W-:Y:S01]  /*3540*/  FADD.FTZ R2, R8, R43 ;  /* 0x0000002b08027221 */ /* 0x004fe20000010000 */
[----:B------:R-:W-:-:S02]  /*3550*/  F2FP.F16.F32.PACK_AB R149, R0, R149 ;  /* 0x000000950095723e */ /* 0x000fc400000000ff */
[----:B------:R-:W-:Y:S02]  /*3560*/  CS2R R92, SRZ ;  /* 0x00000000005c7805 */ /* 0x000fe4000001ff00 */
[----:B------:R-:W-:Y:S02]  /*3570*/  F2FP.F16.F32.PACK_AB R144, R13, R144 ;  /* 0x000000900d90723e */ /* 0x000fe400000000ff */
[----:B------:R-:W-:Y:S02]  /*3580*/  CS2R R90, SRZ ;  /* 0x00000000005a7805 */ /* 0x000fe4000001ff00 */
[----:B------:R-:W-:Y:S02]  /*3590*/  F2FP.F16.F32.PACK_AB R146, R15, R146 ;  /* 0x000000920f92723e */ /* 0x000fe400000000ff */
[----:B------:R-:W-:Y:S01]  /*35a0*/  CS2R R88, SRZ ;  /* 0x0000000000587805 */ /* 0x000fe2000001ff00 */
[----:B------:R-:W-:Y:S01]  /*35b0*/  MUFU.EX2 R136, R136 ;  /* 0x0000008800887308 */ /* 0x000fe20000000800 */
[----:B------:R-:W-:-:S02]  /*35c0*/  F2FP.F16.F32.PACK_AB R140, R17, R140 ;  /* 0x0000008c118c723e */ /* 0x000fc400000000ff */
[----:B------:R-:W-:-:S05]  /*35d0*/  F2FP.F16.F32.PACK_AB R151, R8, R151 ;  /* 0x000000970897723e */ /* 0x000fca00000000ff */
[----:B------:R-:W1:Y:S01]  /*35e0*/  MUFU.EX2 R28, R28 ;  /* 0x0000001c001c7308 */ /* 0x000e620000000800 */
[----:B0-----:R-:W-:-:S07]  /*35f0*/  FADD.FTZ R43, R145, R2 ;  /* 0x00000002912b7221 */ /* 0x001fce0000010000 */
[----:B------:R-:W-:Y:S08]  /*3600*/  MUFU.EX2 R21, R21 ;  /* 0x0000001500157308 */ /* 0x000ff00000000800 */
[----:B------:R-:W0:Y:S01]  /*3610*/  MUFU.EX2 R147, R147 ;  /* 0x0000009300937308 */ /* 0x000e220000000800 */
[C---:B-1----:R-:W-:Y:S01]  /*3620*/  FADD.FTZ R2, R28.reuse, R43 ;  /* 0x0000002b1c027221 */ /* 0x042fe20000010000 */
[----:B------:R-:W-:-:S06]  /*3630*/  F2FP.F16.F32.PACK_AB R145, R28, R145 ;  /* 0x000000911c91723e */ /* 0x000fcc00000000ff */
[----:B------:R-:W1:Y:S08]  /*3640*/  MUFU.EX2 R138, R138 ;  /* 0x0000008a008a7308 */ /* 0x000e700000000800 */
[----:B------:R2:W-:Y:S01]  /*3650*/  MUFU.EX2 R39, R34 ;  /* 0x0000002200277308 */ /* 0x0005e20000000800 */
[----:B0-----:R-:W-:-:S07]  /*3660*/  FADD.FTZ R43, R147, R2 ;  /* 0x00000002932b7221 */ /* 0x001fce0000010000 */
[----:B------:R-:W0:Y:S01]  /*3670*/  MUFU.EX2 R14, R14 ;  /* 0x0000000e000e7308 */ /* 0x000e220000000800 */
[----:B--2---:R-:W-:Y:S01]  /*3680*/  FADD.FTZ R34, R142, R45 ;  /* 0x0000002d8e227221 */ /* 0x004fe20000010000 */
[----:B------:R-:W-:-:S03]  /*3690*/  F2FP.F16.F32.PACK_AB R142, R19, R142 ;  /* 0x0000008e138e723e */ /* 0x000fc600000000ff */
[----:B------:R-:W-:-:S03]  /*36a0*/  FADD.FTZ R45, R19, R34 ;  /* 0x00000022132d7221 */ /* 0x000fc60000010000 */
[----:B------:R-:W2:Y:S01]  /*36b0*/  MUFU.EX2 R23, R23 ;  /* 0x0000001700177308 */ /* 0x000ea20000000800 */
[----:B------:R-:W-:Y:S01]  /*36c0*/  FADD.FTZ R34, R136, R45 ;  /* 0x0000002d88227221 */ /* 0x000fe20000010000 */
[----:B------:R-:W-:-:S03]  /*36d0*/  F2FP.F16.F32.PACK_AB R136, R21, R136 ;  /* 0x000000881588723e */ /* 0x000fc600000000ff */
[----:B------:R-:W-:Y:S01]  /*36e0*/  FADD.FTZ R45, R21, R34 ;  /* 0x00000022152d7221 */ /* 0x000fe20000010000 */
[-CC-:B------:R-:W-:Y:S01]  /*36f0*/  FFMA.FTZ R34, R72, R9.reuse, -R41.reuse ;  /* 0x0000000948227223 */ /* 0x180fe20000010829 */
[----:B------:R-:W-:Y:S01]  /*3700*/  FFMA.FTZ R41, R56, R9, -R41 ;  /* 0x0000000938297223 */ /* 0x000fe20000010829 */
[----:B------:R-:W3:Y:S01]  /*3710*/  MUFU.EX2 R141, R141 ;  /* 0x0000008d008d7308 */ /* 0x000ee20000000800 */
[----:B-1----:R-:W-:Y:S01]  /*3720*/  FADD.FTZ R36, R138, R45 ;  /* 0x0000002d8a247221 */ /* 0x002fe20000010000 */
[C---:B0-----:R-:W-:Y:S01]  /*3730*/  FADD.FTZ R2, R14.reuse, R43 ;  /* 0x0000002b0e027221 */ /* 0x041fe20000010000 */
[----:B------:R-:W-:-:S05]  /*3740*/  F2FP.F16.F32.PACK_AB R147, R14, R147 ;  /* 0x000000930e93723e */ /* 0x000fca00000000ff */
[----:B------:R-:W0:Y:S01]  /*3750*/  MUFU.EX2 R132, R132 ;  /* 0x0000008400847308 */ /* 0x000e220000000800 */
[C---:B--2---:R-:W-:Y:S01]  /*3760*/  FADD.FTZ R45, R23.reuse, R36 ;  /* 0x00000024172d7221 */ /* 0x044fe20000010000 */
[----:B------:R-:W-:-:S06]  /*3770*/  F2FP.F16.F32.PACK_AB R138, R23, R138 ;  /* 0x0000008a178a723e */ /* 0x000fcc00000000ff */
[----:B------:R-:W1:Y:S01]  /*3780*/  MUFU.EX2 R18, R18 ;  /* 0x0000001200127308 */ /* 0x000e620000000800 */
[----:B---3--:R-:W-:-:S07]  /*3790*/  FADD.FTZ R43, R141, R2 ;  /* 0x000000028d2b7221 */ /* 0x008fce0000010000 */
        /* <DEDUP_REMOVED lines=61> */
[----:B0-----:R-:W-:Y:S01]  /*3b70*/  FADD.FTZ R2, R120, R11 ;  /* 0x0000000b78027221 */ /* 0x001fe20000010000 */
[----:B------:R-:W-:-:S03]  /*3b80*/  F2FP.F16.F32.PACK_AB R120, R39, R120 ;  /* 0x000000782778723e */ /* 0x000fc600000000ff */
[----:B------:R-:W-:-:S03]  /*3b90*/  FADD.FTZ R11, R39, R2 ;  /* 0x00000002270b7221 */ /* 0x000fc60000010000 */
        /* <DEDUP_REMOVED lines=28> */
[----:B------:R-:W1:Y:S01]  /*3d60*/  MUFU.EX2 R41, R41 ;  /* 0x0000002900297308 */ /* 0x000e620000000800 */
[C---:B--2---:R-:W-:Y:S01]  /*3d70*/  FADD.FTZ R7, R121.reuse, R0 ;  /* 0x0000000079077221 */ /* 0x044fe20000010000 */
[----:B------:R-:W-:Y:S02]  /*3d80*/  F2FP.F16.F32.PACK_AB R121, R121, R100 ;  /* 0x000000647979723e */ /* 0x000fe400000000ff */
[----:B------:R-:W-:Y:S01]  /*3d90*/  CS2R R100, SRZ ;  /* 0x0000000000647805 */ /* 0x000fe2000001ff00 */
[----:B0-----:R-:W-:Y:S01]  /*3da0*/  FADD.FTZ R0, R102, R7 ;  /* 0x0000000766007221 */ /* 0x001fe20000010000 */
[----:B-1----:R-:W-:-:S03]  /*3db0*/  F2FP.F16.F32.PACK_AB R123, R41, R102 ;  /* 0x00000066297b723e */ /* 0x002fc600000000ff */
        /* <DEDUP_REMOVED lines=11> */
.L_x_14986:
[----:B------:R-:W-:Y:S01]  /*3e70*/  ISETP.NE.AND P2, PT, RZ, UR43, PT ;  /* 0x0000002bff007c0c */ /* 0x000fe2000bf45270 */
[----:B------:R-:W-:-:S04]  /*3e80*/  UISETP.NE.AND UP0, UPT, UR6, 0x1, UPT ;  /* 0x000000010600788c */ /* 0x000fc8000bf05270 */
[----:B------:R-:W-:-:S04]  /*3e90*/  USEL UR5, URZ, 0x1, UP0 ;  /* 0x000000013f057887 */ /* 0x000fc80008000000 */
[----:B------:R-:W-:-:S04]  /*3ea0*/  ULOP3.LUT UR5, UR7, UR5, URZ, 0x3c, !UPT ;  /* 0x0000000507057292 */ /* 0x000fc8000f8e3c3f */
[----:B------:R-:W-:Y:S08]  /*3eb0*/  @P2 BRA `(.L_x_14976) ;  /* 0x0000000000382947 */ /* 0x000ff00003800000 */
[----:B------:R-:W-:Y:S05]  /*3ec0*/  @!P0 BRA `(.L_x_14977) ;  /* 0x0000000000048947 */ /* 0x000fea0003800000 */
[----:B------:R-:W-:Y:S01]  /*3ed0*/  BPT.TRAP 0x1 ;  /* 0x000000040000795c */ /* 0x000fe20000300000 */
.L_x_14977:
        /* <DEDUP_REMOVED lines=9> */
.L_x_14978:
[----:B-1----:R-:W-:Y:S05]  /*3f70*/  @P1 BRA `(.L_x_14976) ;  /* 0x0000000000081947 */ /* 0x002fea0003800000 */
[----:B------:R-:W1:Y:S02]  /*3f80*/  SYNCS.PHASECHK.TRANS64.TRYWAIT P1, [UR4+0x16830], R9 ;  /* 0x01683009ff0075a7 */ /* 0x000e640008020144 */
[----:B-1----:R-:W-:Y:S05]  /*3f90*/  @!P1 BRA `(.L_x_14979) ;  /* 0x000000a800b09947 */ /* 0x002fea0003800000 */
.L_x_14976:
[----:B01----:R-:W-:Y:S01]  /*3fa0*/  IADD3 R9, R16, 0x8, RZ ;  /* 0x0000000810097810 */ /* 0x003fe20007ffe0ff */
        /* <DEDUP_REMOVED lines=29> */
.L_x_14981:
[----:B------:R-:W-:Y:S01]  /*4180*/  ULEA UR10, UR6, UR42, 0x3 ;  /* 0x0000002a060a7291 */ /* 0x000fe2000f8e183f */
[----:B------:R-:W-:-:S05]  /*4190*/  IMAD.U32 R9, RZ, RZ, UR7 ;  /* 0x00000007ff097e24 */ /* 0x000fca000f8e00ff */
[----:B------:R-:W-:-:S04]  /*41a0*/  SHF.L.U32 R9, R9, 0x1f, RZ ;  /* 0x0000001f09097819 */ /* 0x000fc800000006ff */
[----:B------:R0:W1:Y:S01]  /*41b0*/  SYNCS.PHASECHK.TRANS64.TRYWAIT P1, [UR10+0x16850], R9 ;  /* 0x01685009ff0075a7 */ /* 0x000062000802014a */
[----:B------:R-:W-:Y:S05]  /*41c0*/  @!P0 BRA `(.L_x_14982) ;  /* 0x0000000000048947 */ /* 0x000fea0003800000 */
[----:B------:R-:W-:Y:S01]  /*41d0*/  BPT.TRAP 0x1 ;  /* 0x000000040000795c */ /* 0x000fe20000300000 */
.L_x_14982:
[----:B-1----:R-:W-:Y:S05]  /*41e0*/  @P1 BRA `(.L_x_14980) ;  /* 0x0000000000081947 */ /* 0x002fea0003800000 */
[----:B------:R-:W1:Y:S02]  /*41f0*/  SYNCS.PHASECHK.TRANS64.TRYWAIT P1, [UR10+0x16850], R9 ;  /* 0x01685009ff0075a7 */ /* 0x000e64000802014a */
[----:B-1----:R-:W-:Y:S05]  /*4200*/  @!P1 BRA `(.L_x_14983) ;  /* 0x000000a8002c9947 */ /* 0x002fea0003800000 */
.L_x_14980:
        /* <DEDUP_REMOVED lines=50> */
.L_x_14984:
[----:B------:R-:W-:Y:S01]  /*4530*/  UISETP.NE.AND UP0, UPT, UR44, URZ, UPT ;  /* 0x0000003f2c00728c */ /* 0x000fe2000bf05270 */
[----:B------:R-:W-:Y:S02]  /*4540*/  IMAD.MOV.U32 R121, RZ, RZ, R3 ;  /* 0x000000ffff797224 */ /* 0x000fe400078e0003 */
        /* <DEDUP_REMOVED lines=8> */
[----:B------:R-:W-:Y:S01]  /*45d0*/  IMAD.U32 R32, RZ, RZ, UR29 ;  /* 0x0000001dff207e24 */ /* 0x000fe2000f8e00ff */
[----:B------:R-:W-:Y:S01]  /*45e0*/  @UP0 ULDC UR7, c[0x0][0x44c] ;  /* 0x0001130000070ab9 */ /* 0x000fe20000000800 */
[----:B------:R-:W-:Y:S01]  /*45f0*/  FMUL.FTZ R140, R28, UR30 ;  /* 0x0000001e1c8c7c20 */ /* 0x000fe20008410000 */
[----:B------:R-:W-:Y:S01]  /*4600*/  FMUL.FTZ R132, R33, UR30 ;  /* 0x0000001e21847c20 */ /* 0x000fe20008410000 */
[----:B------:R-:W-:Y:S01]  /*4610*/  FMUL.FTZ R130, R36, UR30 ;  /* 0x0000001e24827c20 */ /* 0x000fe20008410000 */
[----:B------:R-:W-:Y:S01]  /*4620*/  FMUL.FTZ R20, R43, UR30 ;  /* 0x0000001e2b147c20 */ /* 0x000fe20008410000 */
[----:B------:R-:W-:Y:S01]  /*4630*/  FMUL.FTZ R128, R37, UR30 ;  /* 0x0000001e25807c20 */ /* 0x000fe20008410000 */
[----:B------:R-:W2:Y:S01]  /*4640*/  MUFU.TANH R138, R138 ;  /* 0x0000008a008a7308 */ /* 0x000ea20000002400 */
        /* <DEDUP_REMOVED lines=9> */
[----:B------:R-:W-:Y:S01]  /*46e0*/  UIMAD UR7, UR27, UR7, 0x1 ;  /* 0x000000011b0774a4 */ /* 0x000fe2000f8e0207 */
[----:B------:R-:W-:Y:S01]  /*46f0*/  FMUL.FTZ R10, R48, UR30 ;  /* 0x0000001e300a7c20 */ /* 0x000fe20008410000 */
[----:B------:R-:W3:Y:S01]  /*4700*/  SHFL.IDX PT, R30, R121, RZ, 0x1c1f ;  /* 0x001c1fff791e7589 */ /* 0x000ee200000e0000 */
[----:B------:R-:W-:Y:S01]  /*4710*/  FMUL.FTZ R25, R49, UR30 ;  /* 0x0000001e31197c20 */ /* 0x000fe20008410000 */
[----:B------:R-:W-:Y:S01]  /*4720*/  FMUL.FTZ R12, R26, UR30 ;  /* 0x0000001e1a0c7c20 */ /* 0x000fe20008410000 */
[----:B------:R-:W-:Y:S01]  /*4730*/  FMUL.FTZ R26, R52, UR30 ;  /* 0x0000001e341a7c20 */ /* 0x000fe20008410000 */
[----:B------:R-:W-:Y:S01]  /*4740*/  MOV R29, UR7 ;  /* 0x00000007001d7c02 */ /* 0x000fe20008000f00 */
[----:B------:R-:W4:Y:S01]  /*4750*/  MUFU.TANH R136, R136 ;  /* 0x0000008800887308 */ /* 0x000f220000002400 */
[----:B------:R-:W-:Y:S01]  /*4760*/  FMUL.FTZ R11, R27, UR30 ;  /* 0x0000001e1b0b7c20 */ /* 0x000fe20008410000 */
        /* <DEDUP_REMOVED lines=17> */
[--C-:B---3--:R-:W-:Y:S01]  /*4880*/  IADD3 R9, R30, -UR28, R29.reuse ;  /* 0x8000001c1e097c10 */ /* 0x108fe2000fffe01d */
[----:B------:R-:W-:Y:S01]  /*4890*/  FMUL.FTZ R72, R72, UR30 ;  /* 0x0000001e48487c20 */ /* 0x000fe20008410000 */
[----:B------:R-:W-:Y:S01]  /*48a0*/  FMUL.FTZ R21, R42, UR30 ;  /* 0x0000001e2a157c20 */ /* 0x000fe20008410000 */
[----:B------:R-:W-:Y:S01]  /*48b0*/  FMUL.FTZ R73, R73, UR30 ;  /* 0x0000001e49497c20 */ /* 0x000fe20008410000 */
[C---:B------:R-:W-:Y:S01]  /*48c0*/  ISETP.GT.AND P1, PT, R9.reuse, RZ, PT ;  /* 0x000000ff0900720c */ /* 0x040fe20003f24270 */
[----:B------:R-:W-:Y:S01]  /*48d0*/  FMUL.FTZ R76, R76, UR30 ;  /* 0x0000001e4c4c7c20 */ /* 0x000fe20008410000 */
[C---:B------:R-:W-:Y:S01]  /*48e0*/  ISETP.GT.AND P2, PT, R9.reuse, 0x1, PT ;  /* 0x000000010900780c */ /* 0x040fe20003f44270 */
[----:B------:R-:W3:Y:S01]  /*48f0*/  MUFU.TANH R130, R130 ;  /* 0x0000008200827308 */ /* 0x000ee20000002400 */
        /* <DEDUP_REMOVED lines=16> */
[----:B----4-:R-:W-:Y:S01]  /*4a00*/  FSEL R136, R136, -INF , P2 ;  /* 0xff80000088887808 */ /* 0x010fe20001000000 */
[----:B------:R-:W-:Y:S01]  /*4a10*/  FMUL.FTZ R15, R35, UR30 ;  /* 0x0000001e230f7c20 */ /* 0x000fe20008410000 */
[----:B------:R-:W-:Y:S01]  /*4a20*/  FMNMX.FTZ R43, R140, R43, !PT ;  /* 0x0000002b8c2b7209 */ /* 0x000fe20007810000 */
[----:B------:R-:W-:Y:S01]  /*4a30*/  FMUL.FTZ R85, R85, UR30 ;  /* 0x0000001e55557c20 */ /* 0x000fe20008410000 */
[----:B------:R-:W-:Y:S01]  /*4a40*/  ISETP.GT.AND P2, PT, R9, 0x11, PT ;  /* 0x000000110900780c */ /* 0x000fe20003f44270 */
[----:B------:R-:W-:Y:S01]  /*4a50*/  FMUL.FTZ R35, R55, UR30 ;  /* 0x0000001e37237c20 */ /* 0x000fe20008410000 */
[----:B-----5:R-:W-:Y:S01]  /*4a60*/  FSEL R134, R134, -INF , P1 ;  /* 0xff80000086867808 */ /* 0x020fe20000800000 */
[----:B------:R-:W2:Y:S01]  /*4a70*/  MUFU.TANH R124, R124 ;  /* 0x0000007c007c7308 */ /* 0x000ea20000002400 */
[----:B------:R-:W-:Y:S01]  /*4a80*/  FMNMX.FTZ R43, R136, R43, !PT ;  /* 0x0000002b882b7209 */ /* 0x000fe20007810000 */
[----:B------:R-:W-:Y:S01]  /*4a90*/  FMUL.FTZ R55, R62, UR30 ;  /* 0x0000001e3e377c20 */ /* 0x000fe20008410000 */
[----:B------:R-:W-:Y:S01]  /*4aa0*/  ISETP.GT.AND P1, PT, R9, 0x18, PT ;  /* 0x000000180900780c */ /* 0x000fe20003f24270 */
[----:B------:R-:W4:Y:S01]  /*4ab0*/  SHFL.IDX PT, R62, R121, 0x1, 0x1c1f ;  /* 0x003c1f00793e7f89 */ /* 0x000f2200000e0000 */
[----:B------:R-:W-:Y:S01]  /*4ac0*/  FSEL R132, R132, -INF , P2 ;  /* 0xff80000084847808 */ /* 0x000fe20001000000 */
[----:B------:R-:W-:Y:S01]  /*4ad0*/  FMUL.FTZ R13, R31, UR30 ;  /* 0x0000001e1f0d7c20 */ /* 0x000fe20008410000 */
[----:B------:R-:W-:Y:S01]  /*4ae0*/  FMNMX.FTZ R43, R134, R43, !PT ;  /* 0x0000002b862b7209 */ /* 0x000fe20007810000 */
[----:B------:R-:W5:Y:S01]  /*4af0*/  MUFU.TANH R122, R122 ;  /* 0x0000007a007a7308 */ /* 0x000f620000002400 */
[----:B------:R-:W-:Y:S01]  /*4b00*/  ISETP.GT.AND P2, PT, R9, 0x19, PT ;  /* 0x000000190900780c */ /* 0x000fe20003f44270 */
[----:B------:R-:W-:Y:S01]  /*4b10*/  FMUL.FTZ R61, R67, UR30 ;  /* 0x0000001e433d7c20 */ /* 0x000fe20008410000 */
[----:B---3--:R-:W-:Y:S01]  /*4b20*/  FSEL R130, R130, -INF , P1 ;  /* 0xff80000082827808 */ /* 0x008fe20000800000 */
[----:B------:R-:W-:Y:S01]  /*4b30*/  FMUL.FTZ R18, R39, UR30 ;  /* 0x0000001e27127c20 */ /* 0x000fe20008410000 */
[----:B------:R-:W-:Y:S01]  /*4b40*/  FMNMX.FTZ R43, R132, R43, !PT ;  /* 0x0000002b842b7209 */ /* 0x000fe20007810000 */
[----:B------:R-:W-:Y:S01]  /*4b50*/  FMUL.FTZ R39, R59, UR30 ;  /* 0x0000001e3b277c20 */ /* 0x000fe20008410000 */
[C---:B------:R-:W-:Y:S01]  /*4b60*/  ISETP.GT.AND P1, PT, R9.reuse, 0x20, PT ;  /* 0x000000200900780c */ /* 0x040fe20003f24270 */
[----:B------:R-:W3:Y:S01]  /*4b70*/  MUFU.TANH R120, R120 ;  /* 0x0000007800787308 */ /* 0x000ee20000002400 */
[----:B-1----:R-:W-:Y:S01]  /*4b80*/  FSEL R128, R128, -INF , P2 ;  /* 0xff80000080807808 */ /* 0x002fe20001000000 */
[----:B------:R-:W-:Y:S01]  /*4b90*/  FMUL.FTZ R59, R66, UR30 ;  /* 0x0000001e423b7c20 */ /* 0x000fe20008410000 */
[----:B------:R-:W-:Y:S01]  /*4ba0*/  FMNMX.FTZ R43, R130, R43, !PT ;  /* 0x0000002b822b7209 */ /* 0x000fe20007810000 */
[----:B------:R-:W-:Y:S01]  /*4bb0*/  FMUL.FTZ R152, R70, UR30 ;  /* 0x0000001e46987c20 */ /* 0x000fe20008410000 */
[----:B------:R-:W-:Y:S01]  /*4bc0*/  ISETP.GT.AND P2, PT, R9, 0x21, PT ;  /* 0x000000210900780c */ /* 0x000fe20003f44270 */
[----:B------:R-:W-:Y:S01]  /*4bd0*/  FMUL.FTZ R24, R47, UR30 ;  /* 0x0000001e2f187c20 */ /* 0x000fe20008410000 */
[----:B0-----:R-:W-:Y:S01]  /*4be0*/  FSEL R126, R126, -INF , P1 ;  /* 0xff8000007e7e7808 */ /* 0x001fe20000800000 */
[----:B------:R-:W0:Y:S01]  /*4bf0*/  MUFU.TANH R10, R10 ;  /* 0x0000000a000a7308 */ /* 0x000e220000002400 */
[----:B------:R-:W-:Y:S01]  /*4c00*/  FMNMX.FTZ R43, R128, R43, !PT ;  /* 0x0000002b802b7209 */ /* 0x000fe20007810000 */
[----:B------:R-:W-:Y:S01]  /*4c10*/  FMUL.FTZ R154, R74, UR30 ;  /* 0x0000001e4a9a7c20 */ /* 0x000fe20008410000 */
[----:B------:R-:W-:Y:S01]  /*4c20*/  ISETP.GT.AND P1, PT, R9, 0x28, PT ;  /* 0x000000280900780c */ /* 0x000fe20003f24270 */
[----:B------:R-:W-:Y:S01]  /*4c30*/  FMUL.FTZ R31, R51, UR30 ;  /* 0x0000001e331f7c20 */ /* 0x000fe20008410000 */
[----:B--2---:R-:W-:Y:S01]  /*4c40*/  FSEL R124, R124, -INF , P2 ;  /* 0xff8000007c7c7808 */ /* 0x004fe20001000000 */
[----:B------:R-:W-:Y:S01]  /*4c50*/  FMUL.FTZ R53, R78, UR30 ;  /* 0x0000001e4e357c20 */ /* 0x000fe20008410000 */
[----:B------:R-:W-:Y:S01]  /*4c60*/  FMNMX.FTZ R43, R126, R43, !PT ;  /* 0x0000002b7e2b7209 */ /* 0x000fe20007810000 */
[----:B------:R-:W-:Y:S01]  /*4c70*/  MUFU.TANH R25, R25 ;  /* 0x0000001900197308 */ /* 0x000fe20000002400 */
[----:B------:R-:W-:Y:S01]  /*4c80*/  ISETP.GT.AND P2, PT, R9, 0x29, PT ;  /* 0x000000290900780c */ /* 0x000fe20003f44270 */
[----:B------:R-:W-:Y:S01]  /*4c90*/  FMUL.FTZ R57, R63, UR30 ;  /* 0x0000001e3f397c20 */ /* 0x000fe20008410000 */
[----:B-----5:R-:W-:Y:S01]  /*4ca0*/  FSEL R122, R122, -INF , P1 ;  /* 0xff8000007a7a7808 */ /* 0x020fe20000800000 */
        /* <DEDUP_REMOVED lines=11> */
[----:B------:R-:W-:Y:S01]  /*4d60*/  FMNMX.FTZ R43, R120, R43, !PT ;  /* 0x0000002b782b7209 */ /* 0x000fe20007810000 */
[----:B------:R-:W-:Y:S01]  /*4d70*/  MUFU.TANH R27, R27 ;  /* 0x0000001b001b7308 */ /* 0x000fe20000002400 */
[----:B----4-:R-:W-:Y:S01]  /*4d80*/  IADD3 R67, R62, -UR28, R29 ;  /* 0x8000001c3e437c10 */ /* 0x010fe2000fffe01d */
[----:B------:R-:W-:-:S03]  /*4d90*/  ULEA UR7, UR4, UR42, 0x3 ;  /* 0x0000002a04077291 */ /* 0x000fc6000f8e183f */
[----:B------:R-:W-:Y:S01]  /*4da0*/  ISETP.GT.AND P3, PT, R67, 0x1, PT ;  /* 0x000000014300780c */ /* 0x000fe20003f64270 */
[----:B------:R-:W-:Y:S02]  /*4db0*/  UIADD3 UR7, UR7, 0x16840, URZ ;  /* 0x0001684007077890 */ /* 0x000fe4000fffe03f */
[----:B------:R-:W2:Y:S02]  /*4dc0*/  MUFU.TANH R28, R28 ;  /* 0x0000001c001c7308 */ /* 0x000ea40000002400 */
[----:B------:R-:W-:-:S06]  /*4dd0*/  UPRMT UR7, UR25, 0x654, UR7 ;  /* 0x0000065419077896 */ /* 0x000fcc0008000007 */
[----:B------:R0:W-:Y:S03]  /*4de0*/  MUFU.TANH R46, R68 ;  /* 0x00000044002e7308 */ /* 0x0001e60000002400 */
[----:B------:R-:W-:Y:S05]  /*4df0*/  SYNCS.ARRIVE.TRANS64.RED.A1T0 RZ, [UR7], RZ ;  /* 0x000000ffffff79a7 */ /* 0x000fea0008100407 */
[----:B------:R-:W3:Y:S01]  /*4e00*/  MUFU.TANH R54, R54 ;  /* 0x0000003600367308 */ /* 0x000ee20000002400 */
[----:B0-----:R-:W-:Y:S02]  /*4e10*/  FSEL R68, R10, -INF , P1 ;  /* 0xff8000000a447808 */ /* 0x001fe40000800000 */
[----:B------:R-:W-:-:S02]  /*4e20*/  ISETP.GT.AND P1, PT, R9, 0x38, PT ;  /* 0x000000380900780c */ /* 0x000fc40003f24270 */
[----:B------:R-:W-:Y:S02]  /*4e30*/  FMNMX.FTZ R43, R68, R43, !PT ;  /* 0x0000002b442b7209 */ /* 0x000fe40007810000 */
[----:B-1----:R-:W-:Y:S01]  /*4e40*/  FSEL R60, R26, -INF , P1 ;  /* 0xff8000001a3c7808 */ /* 0x002fe20000800000 */
[----:B------:R0:W-:Y:S01]  /*4e50*/  MUFU.TANH R50, R64 ;  /* 0x0000004000327308 */ /* 0x0001e20000002400 */
[----:B------:R-:W-:-:S04]  /*4e60*/  ISETP.GT.AND P1, PT, R9, 0x40, PT ;  /* 0x000000400900780c */ /* 0x000fc80003f24270 */
[----:B--2---:R-:W-:Y:S02]  /*4e70*/  FSEL R58, R28, -INF , P1 ;  /* 0xff8000001c3a7808 */ /* 0x004fe40000800000 */
[----:B------:R-:W-:Y:S01]  /*4e80*/  ISETP.GT.AND P1, PT, R9, 0x48, PT ;  /* 0x000000480900780c */ /* 0x000fe20003f24270 */
[----:B------:R-:W1:Y:S01]  /*4e90*/  MUFU.TANH R52, R52 ;  /* 0x0000003400347308 */ /* 0x000e620000002400 */
[----:B0-----:R-:W-:Y:S02]  /*4ea0*/  FSEL R64, R25, -INF , P2 ;  /* 0xff80000019407808 */ /* 0x001fe40001000000 */
[----:B------:R-:W-:Y:S02]  /*4eb0*/  ISETP.GT.AND P2, PT, R9, 0x39, PT ;  /* 0x000000390900780c */ /* 0x000fe40003f44270 */
[----:B------:R-:W-:Y:S02]  /*4ec0*/  FMNMX.FTZ R43, R64, R43, !PT ;  /* 0x0000002b402b7209 */ /* 0x000fe40007810000 */
[----:B------:R-:W-:Y:S01]  /*4ed0*/  FSEL R56, R27, -INF , P2 ;  /* 0xff8000001b387808 */ /* 0x000fe20001000000 */
[----:B------:R-:W0:Y:S01]  /*4ee0*/  MUFU.TANH R48, R48 ;  /* 0x0000003000307308 */ /* 0x000e220000002400 */
[----:B------:R-:W-:-:S02]  /*4ef0*/  FMNMX.FTZ R43, R60, R43, !PT ;  /* 0x0000002b3c2b7209 */ /* 0x000fc40007810000 */
[C---:B------:R-:W-:Y:S02]  /*4f00*/  ISETP.GT.AND P2, PT, R9.reuse, 0x41, PT ;  /* 0x000000410900780c */ /* 0x040fe40003f44270 */
[----:B------:R-:W-:Y:S02]  /*4f10*/  FMNMX.FTZ R43, R56, R43, !PT ;  /* 0x0000002b382b7209 */ /* 0x000fe40007810000 */
[----:B---3--:R-:W-:Y:S01]  /*4f20*/  FSEL R54, R54, -INF , P2 ;  /* 0xff80000036367808 */ /* 0x008fe20001000000 */
[----:B------:R2:W3:Y:S01]  /*4f30*/  MUFU.TANH R44, R65 ;  /* 0x00000041002c7308 */ /* 0x0004e20000002400 */
[----:B------:R-:W-:Y:S02]  /*4f40*/  FMNMX.FTZ R43, R58, R43, !PT ;  /* 0x0000002b3a2b7209 */ /* 0x000fe40007810000 */
[----:B------:R-:W-:Y:S02]  /*4f50*/  ISETP.GT.AND P2, PT, R9, 0x49, PT ;  /* 0x000000490900780c */ /* 0x000fe40003f44270 */
[----:B-1----:R-:W-:-:S02]  /*4f60*/  FSEL R52, R52, -INF , P1 ;  /* 0xff80000034347808 */ /* 0x002fc40000800000 */
[----:B------:R-:W-:Y:S01]  /*4f70*/  FMNMX.FTZ R43, R54, R43, !PT ;  /* 0x0000002b362b7209 */ /* 0x000fe20007810000 */
[----:B------:R-:W1:Y:S01]  /*4f80*/  MUFU.TANH R40, R69 ;  /* 0x0000004500287308 */ /* 0x000e620000002400 */
[----:B------:R-:W-:Y:S01]  /*4f90*/  ISETP.GT.AND P1, PT, R9, 0x50, PT ;  /* 0x000000500900780c */ /* 0x000fe20003f24270 */
[----:B--2---:R-:W-:Y:S01]  /*4fa0*/  FMUL.FTZ R65, R75, UR30 ;  /* 0x0000001e4b417c20 */ /* 0x004fe20008410000 */
[----:B0-----:R-:W-:Y:S02]  /*4fb0*/  FSEL R48, R48, -INF , P2 ;  /* 0xff80000030307808 */ /* 0x001fe40001000000 */
[----:B------:R-:W-:Y:S02]  /*4fc0*/  FMNMX.FTZ R43, R52, R43, !PT ;  /* 0x0000002b342b7209 */ /* 0x000fe40007810000 */
[----:B------:R-:W-:Y:S01]  /*4fd0*/  ISETP.GT.AND P2, PT, R9, 0x51, PT ;  /* 0x000000510900780c */ /* 0x000fe20003f44270 */
[----:B------:R-:W0:Y:S01]  /*4fe0*/  MUFU.TANH R42, R72 ;  /* 0x00000048002a7308 */ /* 0x000e220000002400 */
[----:B------:R-:W-:-:S02]  /*4ff0*/  FSEL R50, R50, -INF , P1 ;  /* 0xff80000032327808 */ /* 0x000fc40000800000 */
[----:B------:R-:W-:Y:S02]  /*5000*/  FMNMX.FTZ R43, R48, R43, !PT ;  /* 0x0000002b302b7209 */ /* 0x000fe40007810000 */
[C---:B------:R-:W-:Y:S02]  /*5010*/  ISETP.GT.AND P1, PT, R9.reuse, 0x58, PT ;  /* 0x000000580900780c */ /* 0x040fe40003f24270 */
[----:B---3--:R-:W-:Y:S01]  /*5020*/  FSEL R44, R44, -INF , P2 ;  /* 0xff8000002c2c7808 */ /* 0x008fe20001000000 */
[----:B------:R-:W2:Y:S01]  /*5030*/  MUFU.TANH R36, R73 ;  /* 0x0000004900247308 */ /* 0x000ea20000002400 */
[----:B------:R-:W-:Y:S02]  /*5040*/  FMNMX.FTZ R43, R50, R43, !PT ;  /* 0x0000002b322b7209 */ /* 0x000fe40007810000 */
[----:B------:R-:W-:Y:S02]  /*5050*/  ISETP.GT.AND P2, PT, R9, 0x59, PT ;  /* 0x000000590900780c */ /* 0x000fe40003f44270 */
[----:B------:R-:W-:-:S02]  /*5060*/  FSEL R46, R46, -INF , P1 ;  /* 0xff8000002e2e7808 */ /* 0x000fc40000800000 */
[----:B------:R-:W-:Y:S01]  /*5070*/  FMNMX.FTZ R43, R44, R43, !PT ;  /* 0x0000002b2c2b7209 */ /* 0x000fe20007810000 */
[----:B------:R-:W3:Y:S01]  /*5080*/  MUFU.TANH R38, R76 ;  /* 0x0000004c00267308 */ /* 0x000ee20000002400 */
[C---:B------:R-:W-:Y:S02]  /*5090*/  ISETP.GT.AND P1, PT, R9.reuse, 0x60, PT ;  /* 0x000000600900780c */ /* 0x040fe40003f24270 */
[----:B-1----:R-:W-:Y:S02]  /*50a0*/  FSEL R40, R40, -INF , P2 ;  /* 0xff80000028287808 */ /* 0x002fe40001000000 */
[----:B------:R-:W-:Y:S02]  /*50b0*/  FMNMX.FTZ R43, R46, R43, !PT ;  /* 0x0000002b2e2b7209 */ /* 0x000fe40007810000 */
[----:B------:R-:W-:Y:S01]  /*50c0*/  ISETP.GT.AND P2, PT, R9, 0x61, PT ;  /* 0x000000610900780c */ /* 0x000fe20003f44270 */
[----:B------:R-:W1:Y:S01]  /*50d0*/  MUFU.TANH R32, R77 ;  /* 0x0000004d00207308 */ /* 0x000e620000002400 */
[----:B0-----:R-:W-:-:S02]  /*50e0*/  FSEL R42, R42, -INF , P1 ;  /* 0xff8000002a2a7808 */ /* 0x001fc40000800000 */
[----:B------:R-:W-:Y:S02]  /*50f0*/  FMNMX.FTZ R43, R40, R43, !PT ;  /* 0x0000002b282b7209 */ /* 0x000fe40007810000 */
[C---:B------:R-:W-:Y:S02]  /*5100*/  ISETP.GT.AND P1, PT, R9.reuse, 0x68, PT ;  /* 0x000000680900780c */ /* 0x040fe40003f24270 */
[----:B--2---:R-:W-:Y:S01]  /*5110*/  FSEL R36, R36, -INF , P2 ;  /* 0xff80000024247808 */ /* 0x004fe20001000000 */
[----:B------:R-:W0:Y:S01]  /*5120*/  MUFU.TANH R34, R80 ;  /* 0x0000005000227308 */ /* 0x000e220000002400 */
[----:B------:R-:W-:Y:S02]  /*5130*/  FMNMX.FTZ R43, R42, R43, !PT ;  /* 0x0000002b2a2b7209 */ /* 0x000fe40007810000 */
[----:B------:R-:W-:Y:S02]  /*5140*/  ISETP.GT.AND P2, PT, R9, 0x69, PT ;  /* 0x000000690900780c */ /* 0x000fe40003f44270 */
[----:B---3--:R-:W-:-:S02]  /*5150*/  FSEL R38, R38, -INF , P1 ;  /* 0xff80000026267808 */ /* 0x008fc40000800000 */
[----:B------:R-:W-:Y:S01]  /*5160*/  FMNMX.FTZ R43, R36, R43, !PT ;  /* 0x0000002b242b7209 */ /* 0x000fe20007810000 */
[----:B------:R-:W2:Y:S01]  /*5170*/  MUFU.TANH R30, R81 ;  /* 0x00000051001e7308 */ /* 0x000ea20000002400 */
        /* <DEDUP_REMOVED lines=8> */
[----:B------:R-:W-:Y:S01]  /*5200*/  FMNMX.FTZ R43, R34, R43, !PT ;  /* 0x0000002b222b7209 */ /* 0x000fe20007810000 */
[----:B------:R-:W0:Y:S01]  /*5210*/  MUFU.TANH R26, R85 ;  /* 0x00000055001a7308 */ /* 0x000e220000002400 */
[----:B--2---:R-:W-:Y:S02]  /*5220*/  FSEL R30, R30, -INF , P2 ;  /* 0xff8000001e1e7808 */ /* 0x004fe40001000000 */
[----:B------:R-:W-:Y:S02]  /*5230*/  ISETP.GT.AND P2, PT, R9, 0x79, PT ;  /* 0x000000790900780c */ /* 0x000fe40003f44270 */
[----:B------:R-:W-:Y:S01]  /*5240*/  FMNMX.FTZ R43, R30, R43, !PT ;  /* 0x0000002b1e2b7209 */ /* 0x000fe20007810000 */
[----:B------:R-:W2:Y:S02]  /*5250*/  LDC R9, c[0x0][0x988] ;  /* 0x00026200ff097b82 */ /* 0x000ea40000000800 */
[----:B------:R-:W3:Y:S01]  /*5260*/  MUFU.TANH R12, R12 ;  /* 0x0000000c000c7308 */ /* 0x000ee20000002400 */
[----:B-1----:R-:W-:-:S04]  /*5270*/  FSEL R28, R28, -INF , P1 ;  /* 0xff8000001c1c7808 */ /* 0x002fc80000800000 */
[----:B------:R-:W-:-:S03]  /*5280*/  FMNMX.FTZ R43, R28, R43, !PT ;  /* 0x0000002b1c2b7209 */ /* 0x000fc60007810000 */
[----:B------:R-:W1:Y:S01]  /*5290*/  MUFU.TANH R11, R11 ;  /* 0x0000000b000b7308 */ /* 0x000e620000002400 */
[----:B0-----:R-:W-:Y:S02]  /*52a0*/  FSEL R26, R26, -INF , P2 ;  /* 0xff8000001a1a7808 */ /* 0x001fe40001000000 */
[----:B------:R-:W-:Y:S02]  /*52b0*/  ISETP.GT.AND P2, PT, R67, RZ, PT ;  /* 0x000000ff4300720c */ /* 0x000fe40003f44270 */
[----:B------:R-:W-:-:S03]  /*52c0*/  FMNMX.FTZ R43, R26, R43, !PT ;  /* 0x0000002b1a2b7209 */ /* 0x000fc60007810000 */
[----:B------:R-:W0:Y:S01]  /*52d0*/  MUFU.TANH R14, R14 ;  /* 0x0000000e000e7308 */ /* 0x000e220000002400 */
[----:B---3--:R-:W-:Y:S01]  /*52e0*/  FSEL R29, R12, -INF , P2 ;  /* 0xff8000000c1d7808 */ /* 0x008fe20001000000 */
[----:B------:R-:W3:Y:S01]  /*52f0*/  SHFL.BFLY PT, R10, R43, 0x2, 0x1f ;  /* 0x0c401f002b0a7f89 */ /* 0x000ee200000e0000 */
[----:B------:R-:W-:-:S05]  /*5300*/  ISETP.GT.AND P2, PT, R67, 0x8, PT ;  /* 0x000000084300780c */ /* 0x000fca0003f44270 */
[----:B------:R-:W4:Y:S01]  /*5310*/  MUFU.TANH R13, R13 ;  /* 0x0000000d000d7308 */ /* 0x000f220000002400 */
[----:B-1----:R-:W-:Y:S02]  /*5320*/  FSEL R62, R11, -INF , P3 ;  /* 0xff8000000b3e7808 */ /* 0x002fe40001800000 */
[----:B------:R-:W-:Y:S02]  /*5330*/  FMNMX.FTZ R11, R29, R8, !PT ;  /* 0x000000081d0b7209 */ /* 0x000fe40007810000 */
[C---:B------:R-:W-:Y:S02]  /*5340*/  ISETP.GT.AND P3, PT, R67.reuse, 0x9, PT ;  /* 0x000000094300780c */ /* 0x040fe40003f64270 */
[----:B------:R-:W-:Y:S01]  /*5350*/  FMNMX.FTZ R69, R62, R11, !PT ;  /* 0x0000000b3e457209 */ /* 0x000fe20007810000 */
[----:B------:R-:W1:Y:S01]  /*5360*/  MUFU.TANH R17, R17 ;  /* 0x0000001100117308 */ /* 0x000e620000002400 */
[----:B0-----:R-:W-:Y:S02]  /*5370*/  FSEL R14, R14, -INF , P2 ;  /* 0xff8000000e0e7808 */ /* 0x001fe40001000000 */
[----:B------:R-:W-:-:S02]  /*5380*/  ISETP.GT.AND P2, PT, R67, 0x10, PT ;  /* 0x000000104300780c */ /* 0x000fc40003f44270 */
[----:B------:R-:W-:-:S03]  /*5390*/  FMNMX.FTZ R69, R14, R69, !PT ;  /* 0x000000450e457209 */ /* 0x000fc60007810000 */
[----:B------:R-:W0:Y:S01]  /*53a0*/  MUFU.TANH R15, R15 ;  /* 0x0000000f000f7308 */ /* 0x000e220000002400 */
[----:B----4-:R-:W-:Y:S02]  /*53b0*/  FSEL R66, R13, -INF , P3 ;  /* 0xff8000000d427808 */ /* 0x010fe40001800000 */
[----:B------:R-:W-:Y:S02]  /*53c0*/  ISETP.GT.AND P3, PT, R67, 0x11, PT ;  /* 0x000000114300780c */ /* 0x000fe40003f64270 */
[----:B------:R-:W-:Y:S02]  /*53d0*/  FMNMX.FTZ R69, R66, R69, !PT ;  /* 0x0000004542457209 */ /* 0x000fe40007810000 */
[----:B---3--:R-:W-:Y:S01]  /*53e0*/  FMNMX.FTZ R10, R43, R10, !PT ;  /* 0x0000000a2b0a7209 */ /* 0x008fe20007810000 */
[----:B------:R-:W3:Y:S01]  /*53f0*/  MUFU.TANH R19, R19 ;  /* 0x0000001300137308 */ /* 0x000ee20000002400 */
[----:B-1----:R-:W-:Y:S01]  /*5400*/  FSEL R70, R17, -INF , P2 ;  /* 0xff80000011467808 */ /* 0x002fe20001000000 */
[----:B------:R-:W-:Y:S01]  /*5410*/  FMUL.FTZ R43, R82, UR30 ;  /* 0x0000001e522b7c20 */ /* 0x000fe20008410000 */
[----:B------:R-:W-:Y:S01]  /*5420*/  ISETP.GT.AND P2, PT, R67, 0x18, PT ;  /* 0x000000184300780c */ /* 0x000fe20003f44270 */
[----:B------:R-:W1:Y:S01]  /*5430*/  SHFL.BFLY PT, R25, R10, 0x1, 0x1f ;  /* 0x0c201f000a197f89 */ /* 0x000e6200000e0000 */
[----:B------:R-:W-:-:S03]  /*5440*/  FMNMX.FTZ R69, R70, R69, !PT ;  /* 0x0000004546457209 */ /* 0x000fc60007810000 */
[----:B------:R-:W4:Y:S01]  /*5450*/  MUFU.TANH R18, R18 ;  /* 0x0000001200127308 */ /* 0x000f220000002400 */
[----:B0-----:R-:W-:Y:S02]  /*5460*/  FSEL R72, R15, -INF , P3 ;  /* 0xff8000000f487808 */ /* 0x001fe40001800000 */
[----:B------:R-:W-:Y:S02]  /*5470*/  ISETP.GT.AND P3, PT, R67, 0x19, PT ;  /* 0x000000194300780c */ /* 0x000fe40003f64270 */
[----:B------:R-:W-:-:S03]  /*5480*/  FMNMX.FTZ R69, R72, R69, !PT ;  /* 0x0000004548457209 */ /* 0x000fc60007810000 */
[----:B------:R-:W0:Y:S01]  /*5490*/  MUFU.TANH R21, R21 ;  /* 0x0000001500157308 */ /* 0x000e220000002400 */
[----:B---3--:R-:W-:Y:S02]  /*54a0*/  FSEL R74, R19, -INF , P2 ;  /* 0xff800000134a7808 */ /* 0x008fe40001000000 */
[----:B------:R-:W-:Y:S02]  /*54b0*/  ISETP.GT.AND P2, PT, R67, 0x20, PT ;  /* 0x000000204300780c */ /* 0x000fe40003f44270 */
[----:B------:R-:W-:-:S03]  /*54c0*/  FMNMX.FTZ R69, R74, R69, !PT ;  /* 0x000000454a457209 */ /* 0x000fc60007810000 */
[----:B------:R-:W3:Y:S01]  /*54d0*/  MUFU.TANH R20, R20 ;  /* 0x0000001400147308 */ /* 0x000ee20000002400 */
[----:B----4-:R-:W-:Y:S02]  /*54e0*/  FSEL R18, R18, -INF , P3 ;  /* 0xff80000012127808 */ /* 0x010fe40001800000 */
[----:B------:R-:W-:Y:S02]  /*54f0*/  ISETP.GT.AND P3, PT, R67, 0x21, PT ;  /* 0x000000214300780c */ /* 0x000fe40003f64270 */
[----:B------:R-:W-:Y:S02]  /*5500*/  FMNMX.FTZ R69, R18, R69, !PT ;  /* 0x0000004512457209 */ /* 0x000fe40007810000 */
[----:B-1----:R-:W-:Y:S01]  /*5510*/  FMNMX.FTZ R10, R10, R25, !PT ;  /* 0x000000190a0a7209 */ /* 0x002fe20007810000 */
[----:B------:R-:W1:Y:S01]  /*5520*/  MUFU.TANH R23, R23 ;  /* 0x0000001700177308 */ /* 0x000e620000002400 */
[----:B0-----:R-:W-:Y:S02]  /*5530*/  FSEL R76, R21, -INF , P2 ;  /* 0xff800000154c7808 */ /* 0x001fe40001000000 */
[----:B------:R-:W-:Y:S01]  /*5540*/  ISETP.GT.AND P2, PT, R67, 0x28, PT ;  /* 0x000000284300780c */ /* 0x000fe20003f44270 */
[----:B--2---:R-:W-:Y:S01]  /*5550*/  FMUL.FTZ R27, R10, R9 ;  /* 0x000000090a1b7220 */ /* 0x004fe20000410000 */
[----:B------:R-:W-:-:S02]  /*5560*/  FMNMX.FTZ R69, R76, R69, !PT ;  /* 0x000000454c457209 */ /* 0x000fc40007810000 */
[----:B------:R-:W-:Y:S01]  /*5570*/  FSETP.NEU.FTZ.AND P1, PT, R10, -INF , PT ;  /* 0xff8000000a00780b */ /* 0x000fe20003f3d000 */
[----:B------:R-:W0:Y:S01]  /*5580*/  MUFU.TANH R24, R24 ;  /* 0x0000001800187308 */ /* 0x000e220000002400 */
[----:B---3--:R-:W-:Y:S02]  /*5590*/  FSEL R20, R20, -INF , P3 ;  /* 0xff80000014147808 */ /* 0x008fe40001800000 */
[----:B------:R-:W-:Y:S02]  /*55a0*/  ISETP.GT.AND P3, PT, R67, 0x29, PT ;  /* 0x000000294300780c */ /* 0x000fe40003f64270 */
[----:B------:R-:W-:Y:S02]  /*55b0*/  FMNMX.FTZ R69, R20, R69, !PT ;  /* 0x0000004514457209 */ /* 0x000fe40007810000 */
[----:B------:R-:W-:Y:S01]  /*55c0*/  FSEL R27, R27, RZ, P1 ;  /* 0x000000ff1b1b7208 */ /* 0x000fe20000800000 */
[----:B------:R-:W2:Y:S01]  /*55d0*/  MUFU.TANH R33, R33 ;  /* 0x0000002100217308 */ /* 0x000ea20000002400 */
[----:B-1----:R-:W-:-:S02]  /*55e0*/  FSEL R78, R23, -INF , P2 ;  /* 0xff800000174e7808 */ /* 0x002fc40001000000 */
[C---:B------:R-:W-:Y:S01]  /*55f0*/  ISETP.GT.AND P2, PT, R67.reuse, 0x30, PT ;  /* 0x000000304300780c */ /* 0x040fe20003f44270 */
[--C-:B------:R-:W-:Y:S01]  /*5600*/  FFMA.FTZ R17, R124, R9, -R27.reuse ;  /* 0x000000097c117223 */ /* 0x100fe2000001081b */
[----:B------:R-:W-:Y:S01]  /*5610*/  FMNMX.FTZ R69, R78, R69, !PT ;  /* 0x000000454e457209 */ /* 0x000fe20007810000 */
        /* <DEDUP_REMOVED lines=52> */
[----:B------:R-:W-:Y:S01]  /*5960*/  FFMA.FTZ R39, R40, R9, -R27 ;  /* 0x0000000928277223 */ /* 0x000fe2000001081b */
[----:B------:R-:W-:-:S02]  /*5970*/  ISETP.GT.AND P3, PT, R67, 0x49, PT ;  /* 0x000000494300780c */ /* 0x000fc40003f64270 */
[----:B------:R-:W-:-:S03]  /*5980*/  FMNMX.FTZ R69, R122, R69, !PT ;  /* 0x000000457a457209 */ /* 0x000fc60007810000 */
[----:B------:R-:W0:Y:S01]  /*5990*/  MUFU.TANH R59, R59 ;  /* 0x0000003b003b7308 */ /* 0x000e220000002400 */
[----:B--2---:R-:W-:Y:S02]  /*59a0*/  FSEL R126, R55, -INF , P2 ;  /* 0xff800000377e7808 */ /* 0x004fe40001000000 */
[----:B------:R-:W-:Y:S02]  /*59b0*/  ISETP.GT.AND P2, PT, R67, 0x50, PT ;  /* 0x000000504300780c */ /* 0x000fe40003f44270 */
[----:B------:R-:W-:-:S03]  /*59c0*/  FMNMX.FTZ R69, R126, R69, !PT ;  /* 0x000000457e457209 */ /* 0x000fc60007810000 */
[----:B------:R-:W-:Y:S01]  /*59d0*/  MUFU.TANH R61, R61 ;  /* 0x0000003d003d7308 */ /* 0x000fe20000002400 */
[----:B-1----:R-:W-:Y:S02]  /*59e0*/  FSEL R120, R57, -INF , P3 ;  /* 0xff80000039787808 */ /* 0x002fe40001800000 */
[----:B------:R-:W-:Y:S02]  /*59f0*/  ISETP.GT.AND P3, PT, R67, 0x51, PT ;  /* 0x000000514300780c */ /* 0x000fe40003f64270 */
[----:B------:R-:W-:-:S03]  /*5a00*/  FMNMX.FTZ R69, R120, R69, !PT ;  /* 0x0000004578457209 */ /* 0x000fc60007810000 */
[----:B------:R-:W1:Y:S01]  /*5a10*/  MUFU.TANH R152, R152 ;  /* 0x0000009800987308 */ /* 0x000e620000002400 */
[----:B0-----:R-:W-:Y:S02]  /*5a20*/  FSEL R128, R59, -INF , P2 ;  /* 0xff8000003b807808 */ /* 0x001fe40001000000 */
[----:B------:R-:W-:Y:S02]  /*5a30*/  ISETP.GT.AND P2, PT, R67, 0x58, PT ;  /* 0x000000584300780c */ /* 0x000fe40003f44270 */
[----:B------:R-:W-:-:S03]  /*5a40*/  FMNMX.FTZ R69, R128, R69, !PT ;  /* 0x0000004580457209 */ /* 0x000fc60007810000 */
[----:B------:R-:W0:Y:S08]  /*5a50*/  MUFU.TANH R63, R63 ;  /* 0x0000003f003f7308 */ /* 0x000e300000002400 */
[----:B------:R-:W2:Y:S01]  /*5a60*/  MUFU.TANH R154, R154 ;  /* 0x0000009a009a7308 */ /* 0x000ea20000002400 */
[----:B-1----:R-:W-:Y:S02]  /*5a70*/  FSEL R152, R152, -INF , P2 ;  /* 0xff80000098987808 */ /* 0x002fe40001000000 */
[----:B------:R-:W-:-:S05]  /*5a80*/  ISETP.GT.AND P2, PT, R67, 0x60, PT ;  /* 0x000000604300780c */ /* 0x000fca0003f44270 */
[----:B------:R1:W-:Y:S08]  /*5a90*/  MUFU.EX2 R11, R136 ;  /* 0x00000088000b7308 */ /* 0x0003f00000000800 */
[----:B------:R-:W3:Y:S01]  /*5aa0*/  MUFU.TANH R65, R65 ;  /* 0x0000004100417308 */ /* 0x000ee20000002400 */
        /* <DEDUP_REMOVED lines=25> */
[----:B--2---:R-:W-:Y:S01]  /*5c40*/  FSEL R51, R43, -INF , P2 ;  /* 0xff8000002b337808 */ /* 0x004fe20001000000 */
[----:B------:R-:W-:Y:S01]  /*5c50*/  FFMA.FTZ R43, R54, R9, -R27 ;  /* 0x00000009362b7223 */ /* 0x000fe2000001081b */
[----:B------:R-:W-:-:S02]  /*5c60*/  ISETP.GT.AND P2, PT, R67, 0x78, PT ;  /* 0x000000784300780c */ /* 0x000fc40003f44270 */
[----:B------:R-:W-:-:S03]  /*5c70*/  FMNMX.FTZ R31, R51, R12, !PT ;  /* 0x0000000c331f7209 */ /* 0x000fc60007810000 */
[----:B------:R-:W2:Y:S01]  /*5c80*/  MUFU.TANH R49, R49 ;  /* 0x0000003100317308 */ /* 0x000ea20000002400 */
[----:B-1----:R-:W-:Y:S02]  /*5c90*/  FSEL R58, R45, -INF , P3 ;  /* 0xff8000002d3a7808 */ /* 0x002fe40001800000 */
[----:B------:R-:W-:Y:S02]  /*5ca0*/  ISETP.GT.AND P3, PT, R67, 0x79, PT ;  /* 0x000000794300780c */ /* 0x000fe40003f64270 */
[----:B------:R-:W-:-:S03]  /*5cb0*/  FMNMX.FTZ R12, R58, R31, !PT ;  /* 0x0000001f3a0c7209 */ /* 0x000fc60007810000 */
[----:B------:R-:W-:Y:S01]  /*5cc0*/  MUFU.EX2 R25, R25 ;  /* 0x0000001900197308 */ /* 0x000fe20000000800 */
[----:B0-----:R-:W-:-:S04]  /*5cd0*/  FSEL R47, R47, -INF , P2 ;  /* 0xff8000002f2f7808 */ /* 0x001fc80001000000 */
[----:B------:R-:W-:-:S03]  /*5ce0*/  FMNMX.FTZ R31, R47, R12, !PT ;  /* 0x0000000c2f1f7209 */ /* 0x000fc60007810000 */
[----:B------:R-:W-:Y:S01]  /*5cf0*/  MUFU.EX2 R148, R148 ;  /* 0x0000009400947308 */ /* 0x000fe20000000800 */
[----:B--2---:R-:W-:-:S04]  /*5d00*/  FSEL R54, R49, -INF , P3 ;  /* 0xff80000031367808 */ /* 0x004fc80001800000 */
[----:B------:R-:W-:-:S03]  /*5d10*/  FMNMX.FTZ R31, R54, R31, !PT ;  /* 0x0000001f361f7209 */ /* 0x000fc60007810000 */
[----:B------:R-:W-:Y:S02]  /*5d20*/  MUFU.EX2 R150, R150 ;  /* 0x0000009600967308 */ /* 0x000fe40000000800 */
[----:B------:R-:W0:Y:S06]  /*5d30*/  SHFL.BFLY PT, R12, R31, 0x2, 0x1f ;  /* 0x0c401f001f0c7f89 */ /* 0x000e2c00000e0000 */
[----:B------:R-:W-:Y:S08]  /*5d40*/  MUFU.EX2 R144, R144 ;  /* 0x0000009000907308 */ /* 0x000ff00000000800 */
[----:B------:R-:W-:Y:S08]  /*5d50*/  MUFU.EX2 R13, R13 ;  /* 0x0000000d000d7308 */ /* 0x000ff00000000800 */
[----:B------:R-:W-:Y:S01]  /*5d60*/  MUFU.EX2 R146, R146 ;  /* 0x0000009200927308 */ /* 0x000fe20000000800 */
[----:B0-----:R-:W-:Y:S01]  /*5d70*/  FMNMX.FTZ R40, R31, R12, !PT ;  /* 0x0000000c1f287209 */ /* 0x001fe20007810000 */
[-CC-:B------:R-:W-:Y:S01]  /*5d80*/  FFMA.FTZ R31, R34, R9.reuse, -R27.reuse ;  /* 0x00000009221f7223 */ /* 0x180fe2000001081b */
[----:B------:R-:W-:-:S03]  /*5d90*/  FFMA.FTZ R27, R26, R9, -R27 ;  /* 0x000000091a1b7223 */ /* 0x000fc6000001081b */
[----:B------:R-:W0:Y:S02]  /*5da0*/  SHFL.BFLY PT, R45, R40, 0x1, 0x1f ;  /* 0x0c201f00282d7f89 */ /* 0x000e2400000e0000 */
[----:B------:R-:W-:Y:S08]  /*5db0*/  MUFU.EX2 R15, R15 ;  /* 0x0000000f000f7308 */ /* 0x000ff00000000800 */
[----:B------:R-:W-:Y:S08]  /*5dc0*/  MUFU.EX2 R140, R140 ;  /* 0x0000008c008c7308 */ /* 0x000ff00000000800 */
[----:B------:R-:W-:Y:S01]  /*5dd0*/  MUFU.EX2 R17, R17 ;  /* 0x0000001100117308 */ /* 0x000fe20000000800 */
[----:B0-----:R-:W-:-:S07]  /*5de0*/  FMNMX.FTZ R12, R40, R45, !PT ;  /* 0x0000002d280c7209 */ /* 0x001fce0007810000 */
[----:B------:R-:W-:Y:S01]  /*5df0*/  MUFU.EX2 R142, R142 ;  /* 0x0000008e008e7308 */ /* 0x000fe20000000800 */
[C---:B------:R-:W-:Y:S01]  /*5e00*/  FSETP.NEU.FTZ.AND P2, PT, R12.reuse, -INF , PT ;  /* 0xff8000000c00780b */ /* 0x040fe20003f5d000 */
[----:B------:R-:W-:-:S06]  /*5e10*/  FMUL.FTZ R45, R12, R9 ;  /* 0x000000090c2d7220 */ /* 0x000fcc0000410000 */
[----:B------:R-:W-:Y:S01]  /*5e20*/  MUFU.EX2 R19, R19 ;  /* 0x0000001300137308 */ /* 0x000fe20000000800 */
[----:B------:R-:W-:-:S05]  /*5e30*/  FSEL R45, R45, RZ, P2 ;  /* 0x000000ff2d2d7208 */ /* 0x000fca0001000000 */
[-CC-:B------:R-:W-:Y:S01]  /*5e40*/  FFMA.FTZ R38, R18, R9.reuse, -R45.reuse ;  /* 0x0000000912267223 */ /* 0x180fe2000001082d */
[----:B------:R-:W-:Y:S01]  /*5e50*/  FSEL R18, R10, RZ, P1 ;  /* 0x000000ff0a127208 */ /* 0x000fe20000800000 */
[-CC-:B------:R-:W-:Y:S01]  /*5e60*/  FFMA.FTZ R149, R29, R9.reuse, -R45.reuse ;  /* 0x000000091d957223 */ /* 0x180fe2000001082d */
[----:B------:R-:W-:Y:S01]  /*5e70*/  FSEL R29, R12, RZ, P2 ;  /* 0x000000ff0c1d7208 */ /* 0x000fe20001000000 */
[-CC-:B------:R-:W-:Y:S01]  /*5e80*/  FFMA.FTZ R26, R62, R9.reuse, -R45.reuse ;  /* 0x000000093e1a7223 */ /* 0x180fe2000001082d */
[-C--:B------:R-:W-:Y:S01]  /*5e90*/  FFMA.FTZ R151, R14, R9.reuse, -R45 ;  /* 0x000000090e977223 */ /* 0x080fe2000001082d */
[----:B------:R-:W-:Y:S01]  /*5ea0*/  FADD.FTZ R18, -R18, R7 ;  /* 0x0000000712127221 */ /* 0x000fe20000010100 */
[-CC-:B------:R-:W-:Y:S01]  /*5eb0*/  FFMA.FTZ R14, R66, R9.reuse, -R45.reuse ;  /* 0x00000009420e7223 */ /* 0x180fe2000001082d */
[----:B------:R-:W-:Y:S01]  /*5ec0*/  MUFU.EX2 R149, R149 ;  /* 0x0000009500957308 */ /* 0x000fe20000000800 */
[-CC-:B------:R-:W-:Y:S01]  /*5ed0*/  FFMA.FTZ R145, R70, R9.reuse, -R45.reuse ;  /* 0x0000000946917223 */ /* 0x180fe2000001082d */
[-C--:B------:R-:W-:Y:S01]  /*5ee0*/  FMUL.FTZ R7, R18, R9.reuse ;  /* 0x0000000912077220 */ /* 0x080fe20000410000 */
[----:B------:R-:W-:Y:S01]  /*5ef0*/  FADD.FTZ R18, -R29, R8 ;  /* 0x000000081d127221 */ /* 0x000fe20000010100 */
[-CC-:B------:R-:W-:Y:S01]  /*5f00*/  FFMA.FTZ R34, R72, R9.reuse, -R45.reuse ;  /* 0x0000000948227223 */ /* 0x180fe2000001082d */
        /* <DEDUP_REMOVED lines=23> */
[-C--:B------:R-:W-:Y:S01]  /*6080*/  FFMA.FTZ R60, R60, R9.reuse, -R45 ;  /* 0x000000093c3c7223 */ /* 0x080fe2000001082d */
[----:B------:R-:W-:Y:S01]  /*6090*/  FADD.FTZ R29, R148, R29 ;  /* 0x0000001d941d7221 */ /* 0x000fe20000010000 */
[-CC-:B------:R-:W-:Y:S01]  /*60a0*/  FFMA.FTZ R127, R156, R9.reuse, -R45.reuse ;  /* 0x000000099c7f7223 */ /* 0x180fe2000001082d */
[-C--:B------:R-:W-:Y:S01]  /*60b0*/  FFMA.FTZ R56, R56, R9.reuse, -R45 ;  /* 0x0000000938387223 */ /* 0x080fe2000001082d */
[----:B------:R-:W0:Y:S01]  /*60c0*/  MUFU.EX2 R151, R151 ;  /* 0x0000009700977308 */ /* 0x000e220000000800 */
[----:B-1----:R-:W-:Y:S01]  /*60d0*/  FFMA.FTZ R7, R18, R0, R149 ;  /* 0x0000000012077223 */ /* 0x002fe20000010095 */
[----:B------:R-:W-:Y:S01]  /*60e0*/  FADD.FTZ R2, R150, R29 ;  /* 0x0000001d96027221 */ /* 0x000fe20000010000 */
[-CC-:B------:R-:W-:Y:S01]  /*60f0*/  FFMA.FTZ R121, R51, R9.reuse, -R45.reuse ;  /* 0x0000000933797223 */ /* 0x180fe2000001082d */
[-CC-:B------:R-:W-:Y:S01]  /*6100*/  FFMA.FTZ R58, R58, R9.reuse, -R45.reuse ;  /* 0x000000093a3a7223 */ /* 0x180fe2000001082d */
[-CC-:B------:R-:W-:Y:S01]  /*6110*/  FFMA.FTZ R47, R47, R9.reuse, -R45.reuse ;  /* 0x000000092f2f7223 */ /* 0x180fe2000001082d */
[----:B------:R-:W-:Y:S01]  /*6120*/  FADD.FTZ R29, R11, R2 ;  /* 0x000000020b1d7221 */ /* 0x000fe20000010000 */
[----:B------:R-:W-:Y:S01]  /*6130*/  FFMA.FTZ R45, R54, R9, -R45 ;  /* 0x00000009362d7223 */ /* 0x000fe2000001082d */
        /* <DEDUP_REMOVED lines=110> */
.L_x_14985:
        /* <DEDUP_REMOVED lines=77> */
[----:B------:R-:W-:-:S05]  /*6cf0*/  UMOV UR27, UR10 ;  /* 0x0000000a001b7c82 */ /* 0x000fca0008000000 */
.L_x_14975:
[----:B------:R-:W-:-:S06]  /*6d00*/  UISETP.GE.AND UP0, UPT, UR27, UR41, UPT ;  /* 0x000000291b00728c */ /* 0x000fcc000bf06270 */
[----:B------:R-:W-:-:S13]  /*6d10*/  PLOP3.LUT P1, PT, PT, PT, UP0, 0x80, 0x0 ;  /* 0x000000000000781c */ /* 0x000fda0003f2f008 */
[----:B------:R-:W-:Y:S05]  /*6d20*/  @!P1 BRA `(.L_x_14987) ;  /* 0x0000002400409947 */ /* 0x000fea0003800000 */
[----:B------:R-:W-:Y:S01]  /*6d30*/  VIADD R7, R16, 0x9 ;  /* 0x0000000910077836 */ /* 0x000fe20000000000 */
[----:B------:R-:W-:Y:S01]  /*6d40*/  ISETP.GE.U32.AND P1, PT, R22, 0x180, PT ;  /* 0x000001801600780c */ /* 0x000fe20003f26070 */
[----:B------:R-:W-:Y:S01]  /*6d50*/  IMAD.MOV.U32 R3, RZ, RZ, R10 ;  /* 0x000000ffff037224 */ /* 0x000fe200078e000a */
[----:B------:R-:W-:Y:S01]  /*6d60*/  MOV R6, R12 ;  /* 0x0000000c00067202 */ /* 0x000fe20000000f00 */
[----:B------:R-:W-:Y:S01]  /*6d70*/  VIADD R16, R16, 0x8 ;  /* 0x0000000810107836 */ /* 0x000fe20000000000 */
[----:B------:R-:W-:Y:S01]  /*6d80*/  SEL R7, R7, 0x9, !P1 ;  /* 0x0000000907077807 */ /* 0x000fe20004800000 */
[----:B------:R-:W-:Y:S01]  /*6d90*/  UMOV UR7, UR5 ;  /* 0x0000000500077c82 */ /* 0x000fe20008000000 */
[----:B------:R-:W-:Y:S01]  /*6da0*/  UMOV UR6, UR4 ;  /* 0x0000000400067c82 */ /* 0x000fe20008000000 */
[----:B------:R-:W-:-:S06]  /*6db0*/  ULDC UR26, c[0x0][0x9d8] ;  /* 0x00027600001a7ab9 */ /* 0x000fcc0000000800 */
.L_x_14998:
        /* <DEDUP_REMOVED lines=9> */
.L_x_14989:
[----:B------:R-:W-:Y:S01]  /*6e50*/  ULEA UR10, UR4, UR42, 0x3 ;  /* 0x0000002a040a7291 */ /* 0x000fe2000f8e183f */
[----:B------:R-:W-:-:S04]  /*6e60*/  MOV R8, UR5 ;  /* 0x0000000500087c02 */ /* 0x000fc80008000f00 */
[----:B------:R-:W-:-:S04]  /*6e70*/  SHF.L.U32 R8, R8, 0x1f, RZ ;  /* 0x0000001f08087819 */ /* 0x000fc800000006ff */
[----:B------:R0:W1:Y:S01]  /*6e80*/  SYNCS.PHASECHK.TRANS64.TRYWAIT P1, [UR10+0x16830], R8 ;  /* 0x01683008ff0075a7 */ /* 0x000062000802014a */
[----:B------:R-:W-:Y:S05]  /*6e90*/  @!P0 BRA `(.L_x_14990) ;  /* 0x0000000000048947 */ /* 0x000fea0003800000 */
[----:B------:R-:W-:Y:S01]  /*6ea0*/  BPT.TRAP 0x1 ;  /* 0x000000040000795c */ /* 0x000fe20000300000 */
.L_x_14990:
[----:B-1----:R-:W-:Y:S05]  /*6eb0*/  @P1 BRA `(.L_x_14988) ;  /* 0x0000000000081947 */ /* 0x002fea0003800000 */
[----:B------:R-:W1:Y:S02]  /*6ec0*/  SYNCS.PHASECHK.TRANS64.TRYWAIT P1, [UR10+0x16830], R8 ;  /* 0x01683008ff0075a7 */ /* 0x000e64000802014a */
[----:B-1----:R-:W-:Y:S05]  /*6ed0*/  @!P1 BRA `(.L_x_14991) ;  /* 0x0000007c00109947 */ /* 0x002fea0003800000 */
.L_x_14988:
        /* <DEDUP_REMOVED lines=26> */
.L_x_14993:
[----:B------:R-:W-:Y:S01]  /*7080*/  ULEA UR10, UR6, UR42, 0x3 ;  /* 0x0000002a060a7291 */ /* 0x000fe2000f8e183f */
[----:B01----:R-:W-:-:S05]  /*7090*/  IMAD.U32 R8, RZ, RZ, UR7 ;  /* 0x00000007ff087e24 */ /* 0x003fca000f8e00ff */
[----:B------:R-:W-:-:S04]  /*70a0*/  SHF.L.U32 R8, R8, 0x1f, RZ ;  /* 0x0000001f08087819 */ /* 0x000fc800000006ff */
[----:B------:R0:W1:Y:S01]  /*70b0*/  SYNCS.PHASECHK.TRANS64.TRYWAIT P1, [UR10+0x16850], R8 ;  /* 0x01685008ff0075a7 */ /* 0x000062000802014a */
[----:B------:R-:W-:Y:S05]  /*70c0*/  @!P0 BRA `(.L_x_14994) ;  /* 0x0000000000048947 */ /* 0x000fea0003800000 */
[----:B------:R-:W-:Y:S01]  /*70d0*/  BPT.TRAP 0x1 ;  /* 0x000000040000795c */ /* 0x000fe20000300000 */
.L_x_14994:
[----:B-1----:R-:W-:Y:S05]  /*70e0*/  @P1 BRA `(.L_x_14992) ;  /* 0x0000000000081947 */ /* 0x002fea0003800000 */
[----:B------:R-:W1:Y:S02]  /*70f0*/  SYNCS.PHASECHK.TRANS64.TRYWAIT P1, [UR10+0x16850], R8 ;  /* 0x01685008ff0075a7 */ /* 0x000e64000802014a */
[----:B-1----:R-:W-:Y:S05]  /*7100*/  @!P1 BRA `(.L_x_14995) ;  /* 0x00000078009c9947 */ /* 0x002fea0003800000 */
.L_x_14992:
[----:B------:R-:W-:Y:S01]  /*7110*/  UIADD3 UR7, UR42, 0x400, URZ ;  /* 0x000004002a077890 */ /* 0x000fe2000fffe03f */
[----:B------:R-:W-:Y:S01]  /*7120*/  WARPGROUP.ARRIVE ;  /* 0x00000000000079c5 */ /* 0x000fe20000000000 */
[----:B------:R-:W-:Y:S01]  /*7130*/  UMOV UR11, 0x40000040 ;  /* 0x40000040000b7882 */ /* 0x000fe20000000000 */
[----:B------:R-:W-:Y:S01]  /*7140*/  UMOV UR15, 0x40000040 ;  /* 0x40000040000f7882 */ /* 0x000fe20000000000 */
[----:B------:R-:W-:-:S04]  /*7150*/  USHF.R.U32.HI UR7, URZ, 0x4, UR7 ;  /* 0x000000043f077899 */ /* 0x000fc80008011607 */
[----:B------:R-:W-:-:S04]  /*7160*/  ULOP3.LUT UR7, UR7, 0x3fff, URZ, 0xc0, !UPT ;  /* 0x00003fff07077892 */ /* 0x000fc8000f8ec03f */
[----:B------:R-:W-:-:S04]  /*7170*/  ULEA UR10, UR6, UR7, 0xa ;  /* 0x00000007060a7291 */ /* 0x000fc8000f8e503f */
[----:B------:R-:W-:-:S05]  /*7180*/  UIADD3 UR14, UR10, 0x80, URZ ;  /* 0x000000800a0e7890 */ /* 0x000fca000fffe03f */
[----:B------:R-:W-:Y:S01]  /*7190*/  HGMMA.64x64x16.F32 R88, R148, gdesc[UR8].tnspB, R88, gsb0 ;  /* 0x40e0000894587df0 */ /* 0x000fe20008000858 */
[----:B------:R-:W-:Y:S02]  /*71a0*/  UMOV UR11, 0x40000040 ;  /* 0x40000040000b7882 */ /* 0x000fe40000000000 */
        /* <DEDUP_REMOVED lines=28> */
[----:B------:R-:W-:Y:S03]  /*7370*/  HGMMA.64x64x16.F32 R88, R124, gdesc[UR12].tnspB, R88, gsb0 ;  /* 0x40e0000c7c587df0 */ /* 0x000fe60008000858 */
[----:B------:R-:W-:Y:S02]  /*7380*/  WARPGROUP.DEPBAR.LE gsb0, 0x0 ;  /* 0x00008000000079c5 */ /* 0x000fe40000010000 */
[----:B------:R-:W-:-:S06]  /*7390*/  WARPGROUP.ARRIVE ;  /* 0x00000000000079c5 */ /* 0x000fcc0000000000 */
[----:B------:R-:W-:Y:S03]  /*73a0*/  HGMMA.64x64x16.F32 R88, R120, gdesc[UR8].tnspB, R88, gsb0 ;  /* 0x40e0000878587df0 */ /* 0x000fe60008000858 */
[----:B------:R-:W-:Y:S02]  /*73b0*/  WARPGROUP.DEPBAR.LE gsb0, 0x0 ;  /* 0x00008000000079c5 */ /* 0x000fe40000010000 */
[----:B------:R2:W-:Y:S06]  /*73c0*/  BAR.ARV R7, 0x100 ;  /* 0x000400070000751d */ /* 0x0005ec0000002000 */
[----:B------:R-:W-:Y:S05]  /*73d0*/  @!P0 BRA `(.L_x_14996) ;  /* 0x0000000000048947 */ /* 0x000fea0003800000 */
[----:B------:R-:W-:Y:S01]  /*73e0*/  BPT.TRAP 0x1 ;  /* 0x000000040000795c */ /* 0x000fe20000300000 */
.L_x_14996:
        /* <DEDUP_REMOVED lines=152> */
[----:B------:R-:W1:Y:S05]  /*7d70*/  LDC R9, c[0x0][0x988] ;  /* 0x00026200ff097b82 */ /* 0x000e6a0000000800 */
[----:B------:R-:W4:Y:S01]  /*7d80*/  MUFU.TANH R60, R60 ;  /* 0x0000003c003c7308 */ /* 0x000f220000002400 */
[----:B---3--:R-:W-:-:S07]  /*7d90*/  FMNMX.FTZ R13, R58, R13, !PT ;  /* 0x0000000d3a0d7209 */ /* 0x008fce0007810000 */
[----:B------:R-:W3:Y:S01]  /*7da0*/  MUFU.TANH R21, R21 ;  /* 0x0000001500157308 */ /* 0x000ee20000002400 */
[----:B0-----:R-:W-:-:S07]  /*7db0*/  FMNMX.FTZ R10, R19, R10, !PT ;  /* 0x0000000a130a7209 */ /* 0x001fce0007810000 */
[----:B------:R-:W0:Y:S01]  /*7dc0*/  MUFU.TANH R62, R62 ;  /* 0x0000003e003e7308 */ /* 0x000e220000002400 */
[----:B----4-:R-:W-:-:S07]  /*7dd0*/  FMNMX.FTZ R13, R60, R13, !PT ;  /* 0x0000000d3c0d7209 */ /* 0x010fce0007810000 */
        /* <DEDUP_REMOVED lines=35> */
[----:B----4-:R-:W-:Y:S02]  /*8010*/  FMNMX.FTZ R13, R78, R13, !PT ;  /* 0x0000000d4e0d7209 */ /* 0x010fe40007810000 */
[----:B---3--:R-:W-:-:S05]  /*8020*/  FMNMX.FTZ R15, R59, R10, !PT ;  /* 0x0000000a3b0f7209 */ /* 0x008fca0007810000 */
[----:B------:R-:W3:Y:S01]  /*8030*/  SHFL.BFLY PT, R10, R15, 0x2, 0x1f ;  /* 0x0c401f000f0a7f89 */ /* 0x000ee200000e0000 */
[----:B0-----:R-:W-:-:S05]  /*8040*/  FMNMX.FTZ R13, R80, R13, !PT ;  /* 0x0000000d500d7209 */ /* 0x001fca0007810000 */
[----:B------:R-:W0:Y:S01]  /*8050*/  SHFL.BFLY PT, R12, R13, 0x2, 0x1f ;  /* 0x0c401f000d0c7f89 */ /* 0x000e2200000e0000 */
[----:B---3--:R-:W-:-:S05]  /*8060*/  FMNMX.FTZ R17, R15, R10, !PT ;  /* 0x0000000a0f117209 */ /* 0x008fca0007810000 */
[----:B------:R-:W3:Y:S01]  /*8070*/  SHFL.BFLY PT, R10, R17, 0x1, 0x1f ;  /* 0x0c201f00110a7f89 */ /* 0x000ee200000e0000 */
[----:B0-----:R-:W-:-:S05]  /*8080*/  FMNMX.FTZ R25, R13, R12, !PT ;  /* 0x0000000c0d197209 */ /* 0x001fca0007810000 */
[----:B------:R-:W0:Y:S01]  /*8090*/  SHFL.BFLY PT, R12, R25, 0x1, 0x1f ;  /* 0x0c201f00190c7f89 */ /* 0x000e2200000e0000 */
[----:B---3--:R-:W-:-:S05]  /*80a0*/  FMNMX.FTZ R10, R17, R10, !PT ;  /* 0x0000000a110a7209 */ /* 0x008fca0007810000 */
[CC--:B-1----:R-:W-:Y:S01]  /*80b0*/  FMUL.FTZ R61, R10.reuse, R9.reuse ;  /* 0x000000090a3d7220 */ /* 0x0c2fe20000410000 */
[----:B------:R-:W-:Y:S01]  /*80c0*/  FADD.FTZ R82, -R10, R3 ;  /* 0x000000030a527221 */ /* 0x000fe20000010100 */
[----:B0-----:R-:W-:Y:S02]  /*80d0*/  FMNMX.FTZ R12, R25, R12, !PT ;  /* 0x0000000c190c7209 */ /* 0x001fe40007810000 */
[-CC-:B------:R-:W-:Y:S01]  /*80e0*/  FFMA.FTZ R25, R23, R9.reuse, -R61.reuse ;  /* 0x0000000917197223 */ /* 0x180fe2000001083d */
[-CC-:B------:R-:W-:Y:S01]  /*80f0*/  FFMA.FTZ R23, R47, R9.reuse, -R61.reuse ;  /* 0x000000092f177223 */ /* 0x180fe2000001083d */
[-C--:B------:R-:W-:Y:S01]  /*8100*/  FMUL.FTZ R27, R82, R9.reuse ;  /* 0x00000009521b7220 */ /* 0x080fe20000410000 */
[-CC-:B------:R-:W-:Y:S01]  /*8110*/  FFMA.FTZ R82, R8, R9.reuse, -R61.reuse ;  /* 0x0000000908527223 */ /* 0x180fe2000001083d */
[C---:B------:R-:W-:Y:S01]  /*8120*/  FADD.FTZ R6, -R12.reuse, R6 ;  /* 0x000000060c067221 */ /* 0x040fe20000010100 */
[-C--:B------:R-:W-:Y:S01]  /*8130*/  FMUL.FTZ R47, R12, R9.reuse ;  /* 0x000000090c2f7220 */ /* 0x080fe20000410000 */
[-CC-:B------:R-:W-:Y:S01]  /*8140*/  FFMA.FTZ R43, R14, R9.reuse, -R61.reuse ;  /* 0x000000090e2b7223 */ /* 0x180fe2000001083d */
[----:B------:R-:W-:Y:S01]  /*8150*/  MUFU.EX2 R13, R27 ;  /* 0x0000001b000d7308 */ /* 0x000fe20000000800 */
[-C--:B------:R-:W-:Y:S01]  /*8160*/  FMUL.FTZ R3, R6, R9.reuse ;  /* 0x0000000906037220 */ /* 0x080fe20000410000 */
[-CC-:B------:R-:W-:Y:S01]  /*8170*/  FFMA.FTZ R6, R136, R9.reuse, -R61.reuse ;  /* 0x0000000988067223 */ /* 0x180fe2000001083d */
[-C--:B------:R-:W-:Y:S01]  /*8180*/  FFMA.FTZ R136, R140, R9.reuse, -R61 ;  /* 0x000000098c887223 */ /* 0x080fe2000001083d */
[-CC-:B------:R-:W-:Y:S01]  /*8190*/  FFMA.FTZ R140, R11, R9.reuse, -R47.reuse ;  /* 0x000000090b8c7223 */ /* 0x180fe2000001082f */
        /* <DEDUP_REMOVED lines=18> */
[-C--:B------:R-:W-:Y:S01]  /*82c0*/  FFMA.FTZ R39, R134, R9.reuse, -R61 ;  /* 0x0000000986277223 */ /* 0x080fe2000001083d */
[----:B------:R-:W1:Y:S01]  /*82d0*/  MUFU.EX2 R140, R140 ;  /* 0x0000008c008c7308 */ /* 0x000e620000000800 */
[----:B0-----:R-:W-:Y:S01]  /*82e0*/  FFMA.FTZ R2, R13, R2, R82 ;  /* 0x000000020d027223 */ /* 0x001fe20000010052 */
[-CC-:B------:R-:W-:Y:S01]  /*82f0*/  FFMA.FTZ R26, R36, R9.reuse, -R47.reuse ;  /* 0x00000009241a7223 */ /* 0x180fe2000001082f */
[-C--:B------:R-:W-:Y:S01]  /*8300*/  FFMA.FTZ R143, R38, R9.reuse, -R47 ;  /* 0x00000009268f7223 */ /* 0x080fe2000001082f */
[-C--:B------:R-:W-:Y:S01]  /*8310*/  FFMA.FTZ R37, R138, R9.reuse, -R61 ;  /* 0x000000098a257223 */ /* 0x080fe2000001083d */
[-CC-:B------:R-:W-:Y:S01]  /*8320*/  FFMA.FTZ R28, R40, R9.reuse, -R47.reuse ;  /* 0x00000009281c7223 */ /* 0x180fe2000001082f */
        /* <DEDUP_REMOVED lines=10> */
[----:B------:R-:W3:Y:S01]  /*83d0*/  MUFU.EX2 R149, R149 ;  /* 0x0000009500957308 */ /* 0x000ee20000000800 */
        /* <DEDUP_REMOVED lines=14> */
[-CC-:B------:R-:W-:Y:S01]  /*84c0*/  FFMA.FTZ R131, R62, R9.reuse, -R47.reuse ;  /* 0x000000093e837223 */ /* 0x180fe2000001082f */
[----:B------:R-:W0:Y:S01]  /*84d0*/  MUFU.EX2 R151, R151 ;  /* 0x0000009700977308 */ /* 0x000e220000000800 */
[----:B---3--:R-:W-:Y:S01]  /*84e0*/  FADD.FTZ R0, R149, R0 ;  /* 0x0000000095007221 */ /* 0x008fe20000010000 */
[-C--:B------:R-:W-:Y:S01]  /*84f0*/  FFMA.FTZ R40, R64, R9.reuse, -R47 ;  /* 0x0000000940287223 */ /* 0x080fe2000001082f */
[-C--:B------:R-:W-:Y:S01]  /*8500*/  FFMA.FTZ R124, R45, R9.reuse, -R61 ;  /* 0x000000092d7c7223 */ /* 0x080fe2000001083d */
[-CC-:B------:R-:W-:Y:S01]  /*8510*/  FFMA.FTZ R125, R66, R9.reuse, -R47.reuse ;  /* 0x00000009427d7223 */ /* 0x180fe2000001082f */
[-CC-:B------:R-:W-:Y:S01]  /*8520*/  FFMA.FTZ R42, R68, R9.reuse, -R47.reuse ;  /* 0x00000009442a7223 */ /* 0x180fe2000001082f */
[-C--:B------:R-:W-:Y:S01]  /*8530*/  FFMA.FTZ R127, R70, R9.reuse, -R47 ;  /* 0x00000009467f7223 */ /* 0x080fe2000001082f */
[-C--:B------:R-:W-:Y:S01]  /*8540*/  FFMA.FTZ R21, R51, R9.reuse, -R61 ;  /* 0x0000000933157223 */ /* 0x080fe2000001083d */
[----:B------:R-:W3:Y:S01]  /*8550*/  MUFU.EX2 R86, R86 ;  /* 0x0000005600567308 */ /* 0x000ee20000000800 */
        /* <DEDUP_REMOVED lines=11> */
[----:B------:R-:W-:-:S04]  /*8610*/  FFMA.FTZ R47, R80, R9, -R47 ;  /* 0x00000009502f7223 */ /* 0x000fc8000001082f */
        /* <DEDUP_REMOVED lines=116> */
.L_x_14997:
[----:B------:R-:W-:Y:S01]  /*8d60*/  ULEA UR6, UR6, UR42, 0x3 ;  /* 0x0000002a06067291 */ /* 0x000fe2000f8e183f */
[----:B------:R-:W-:Y:S01]  /*8d70*/  F2FP.F16.F32.PACK_AB R149, R149, R140 ;  /* 0x0000008c9595723e */ /* 0x000fe200000000ff */
[----:B------:R-:W-:Y:S01]  /*8d80*/  UISETP.GT.AND UP0, UPT, UR27, UR41, UPT ;  /* 0x000000291b00728c */ /* 0x000fe2000bf04270 */
[----:B------:R-:W-:Y:S01]  /*8d90*/  F2FP.F16.F32.PACK_AB R142, R37, R6 ;  /* 0x00000006258e723e */ /* 0x000fe200000000ff */
        /* <DEDUP_REMOVED lines=73> */
.L_x_14987:
[----:B------:R-:W-:Y:S06]  /*9230*/  BAR.ARV 0x8, 0x200 ;  /* 0x0208000000007b1d */ /* 0x000fec0000002000 */
[----:B------:R-:W-:Y:S05]  /*9240*/  @!P0 BRA `(.L_x_14999) ;  /* 0x0000000000048947 */ /* 0x000fea0003800000 */
[----:B------:R-:W-:Y:S01]  /*9250*/  BPT.TRAP 0x1 ;  /* 0x000000040000795c */ /* 0x000fe20000300000 */
.L_x_14999:
[----:B------:R-:W-:Y:S01]  /*9260*/  ULEA UR7, UR4, UR42, 0x3 ;  /* 0x0000002a04077291 */ /* 0x000fe2000f8e183f */
[----:B------:R-:W-:-:S04]  /*9270*/  MOV R3, UR5 ;  /* 0x0000000500037c02 */ /* 0x000fc80008000f00 */
[----:B------:R-:W-:-:S04]  /*9280*/  SHF.L.U32 R3, R3, 0x1f, RZ ;  /* 0x0000001f03037819 */ /* 0x000fc800000006ff */
[----:B------:R0:W1:Y:S01]  /*9290*/  SYNCS.PHASECHK.TRANS64.TRYWAIT P1, [UR7+0x16850], R3 ;  /* 0x01685003ff0075a7 */ /* 0x0000620008020147 */
[----:B------:R-:W-:Y:S05]  /*92a0*/  @!P0 BRA `(.L_x_15000) ;  /* 0x0000000000048947 */ /* 0x000fea0003800000 */
[----:B------:R-:W-:Y:S01]  /*92b0*/  BPT.TRAP 0x1 ;  /* 0x000000040000795c */ /* 0x000fe20000300000 */
.L_x_15000:
[----:B-1----:R-:W-:Y:S05]  /*92c0*/  @P1 BRA `(.L_x_15001) ;  /* 0x0000000000081947 */ /* 0x002fea0003800000 */
[----:B------:R-:W1:Y:S02]  /*92d0*/  SYNCS.PHASECHK.TRANS64.TRYWAIT P1, [UR7+0x16850], R3 ;  /* 0x01685003ff0075a7 */ /* 0x000e640008020147 */
[----:B-1----:R-:W-:Y:S05]  /*92e0*/  @!P1 BRA `(.L_x_15002) ;  /* 0x00000058003c9947 */ /* 0x002fea0003800000 */
.L_x_15001:
[----:B------:R-:W-:Y:S01]  /*92f0*/  UIADD3 UR42, UR42, 0x400, URZ ;  /* 0x000004002a2a7890 */ /* 0x000fe2000fffe03f */
[----:B------:R-:W-:Y:S01]  /*9300*/  WARPGROUP.ARRIVE ;  /* 0x00000000000079c5 */ /* 0x000fe20000000000 */
[----:B------:R-:W-:Y:S01]  /*9310*/  UMOV UR11, 0x40000040 ;  /* 0x40000040000b7882 */ /* 0x000fe20000000000 */
[----:B01----:R-:W0:Y:S01]  /*9320*/  SHFL.BFLY PT, R3, R2, 0x2, 0x1f ;  /* 0x0c401f0002037f89 */ /* 0x003e2200000e0000 */
[----:B------:R-:W-:-:S03]  /*9330*/  USHF.R.U32.HI UR42, URZ, 0x4, UR42 ;  /* 0x000000043f2a7899 */ /* 0x000fc6000801162a */
        /* <DEDUP_REMOVED lines=12> */
[----:B------:R-:W0:Y:S01]  /*9400*/  SHFL.BFLY PT, R4, R3, 0x1, 0x1f ;  /* 0x0c201f0003047f89 */ /* 0x000e2200000e0000 */
[----:B------:R-:W-:-:S03]  /*9410*/  IMAD.MOV.U32 R0, RZ, RZ, -0x800000 ;  /* 0xff800000ff007424 */ /* 0x000fc600078e00ff */
[----:B------:R-:W1:Y:S01]  /*9420*/  SHFL.BFLY PT, R6, R5, 0x1, 0x1f ;  /* 0x0c201f0005067f89 */ /* 0x000e6200000e0000 */
[----:B0-----:R-:W-:Y:S01]  /*9430*/  FADD.FTZ R8, R3, R4 ;  /* 0x0000000403087221 */ /* 0x001fe20000010000 */
[----:B-1----:R-:W-:-:S04]  /*9440*/  FADD.FTZ R11, R5, R6 ;  /* 0x00000006050b7221 */ /* 0x002fc80000010000 */
[----:B------:R-:W-:Y:S02]  /*9450*/  FSETP.NE.FTZ.AND P1, PT, R8, RZ, PT ;  /* 0x000000ff0800720b */ /* 0x000fe40003f35000 */
[----:B------:R-:W-:Y:S02]  /*9460*/  CS2R R4, SRZ ;  /* 0x0000000000047805 */ /* 0x000fe4000001ff00 */
[----:B------:R-:W-:-:S09]  /*9470*/  FSETP.NE.FTZ.AND P2, PT, R11, RZ, PT ;  /* 0x000000ff0b00720b */ /* 0x000fd20003f55000 */
[----:B------:R-:W0:Y:S01]  /*9480*/  @P1 MUFU.LG2 R6, R8 ;  /* 0x0000000800061308 */ /* 0x000e220000000c00 */
[----:B------:R-:W-:-:S03]  /*9490*/  @P1 FMUL.FTZ R3, R9, 0.69314718246459960938 ;  /* 0x3f31721809031820 */ /* 0x000fc60000410000 */
[----:B------:R-:W-:-:S04]  /*94a0*/  @P2 FMUL.FTZ R14, R9, 0.69314718246459960938 ;  /* 0x3f317218090e2820 */ /* 0x000fc80000410000 */
[----:B--2---:R-:W1:Y:S08]  /*94b0*/  @P2 MUFU.LG2 R7, R11 ;  /* 0x0000000b00072308 */ /* 0x004e700000000c00 */
        /* <DEDUP_REMOVED lines=47> */
.L_x_15003:
        /* <DEDUP_REMOVED lines=36> */
.L_x_14967:
        /* <DEDUP_REMOVED lines=17> */
[----:B------:R-:W-:Y:S01]  /*9b00*/  IADD3 R21, R22, -R5, RZ ;  /* 0x8000000516157210 */ /* 0x000fe20007ffe0ff */
[----:B------:R-:W3:Y:S01]  /*9b10*/  S2UR UR11, SR_CTAID.Y ;  /* 0x00000000000b79c3 */ /* 0x000ee20000002600 */
[----:B------:R-:W-:Y:S01]  /*9b20*/  LOP3.LUT R7, R7, 0xfffffffc, RZ, 0xc0, !PT ;  /* 0xfffffffc07077812 */ /* 0x000fe200078ec0ff */
[----:B------:R-:W-:Y:S01]  /*9b30*/  IMAD.HI R3, R4, 0x55555556, RZ ;  /* 0x5555555604037827 */ /* 0x000fe200078e02ff */
[----:B------:R-:W-:Y:S01]  /*9b40*/  SHF.R.S32.HI R8, RZ, 0x1f, R21 ;  /* 0x0000001fff087819 */ /* 0x000fe20000011415 */
[----:B------:R-:W-:Y:S02]  /*9b50*/  UIADD3 UR6, UR5, UR6, URZ ;  /* 0x0000000605067290 */ /* 0x000fe4000fffe03f */
[----:B------:R-:W-:Y:S01]  /*9b60*/  IMAD.IADD R7, R22, 0x1, -R7 ;  /* 0x0000000116077824 */ /* 0x000fe200078e0a07 */
[----:B------:R-:W-:Y:S01]  /*9b70*/  LEA.HI R23, R8, R21, RZ, 0x2 ;  /* 0x0000001508177211 */ /* 0x000fe200078f10ff */
[----:B------:R-:W3:Y:S01]  /*9b80*/  LDC R19, c[0x0][0xc50] ;  /* 0x00031400ff137b82 */ /* 0x000ee20000000800 */
[----:B------:R-:W-:Y:S01]  /*9b90*/  LEA.HI R3, R3, R3, RZ, 0x1 ;  /* 0x0000000303037211 */ /* 0x000fe200078f08ff */
[----:B------:R-:W-:Y:S01]  /*9ba0*/  ULDC.64 UR8, c[0x0][0xb38] ;  /* 0x0002ce0000087ab9 */ /* 0x000fe20000000a00 */
[--C-:B------:R-:W-:Y:S01]  /*9bb0*/  SHF.R.S32.HI R5, RZ, 0x2, R23.reuse ;  /* 0x00000002ff057819 */ /* 0x100fe20000011417 */
[----:B------:R-:W-:Y:S01]  /*9bc0*/  UIMAD UR7, UR7, UR8, URZ ;  /* 0x00000008070772a4 */ /* 0x000fe2000f8e023f */
[----:B------:R-:W-:-:S03]  /*9bd0*/  SHF.R.S32.HI R6, RZ, 0x1f, R23 ;  /* 0x0000001fff067819 */ /* 0x000fc60000011417 */
[----:B------:R-:W-:Y:S01]  /*9be0*/  BAR.SYNC.DEFER_BLOCKING 0x1, 0x180 ;  /* 0x0046000000007b1d */ /* 0x000fe20000010000 */
[----:B0-----:R-:W-:Y:S01]  /*9bf0*/  ISETP.NE.AND P0, PT, R17, 0x1, PT ;  /* 0x000000011100780c */ /* 0x001fe20003f05270 */
[----:B--2---:R-:W-:Y:S01]  /*9c00*/  USHF.R.S32.HI UR10, URZ, 0x1f, UR12 ;  /* 0x0000001f3f0a7899 */ /* 0x004fe2000801140c */
[----:B------:R-:W-:Y:S02]  /*9c10*/  LEA.HI R6, R6, R5, RZ, 0x3 ;  /* 0x0000000506067211 */ /* 0x000fe400078f18ff */
[----:B------:R-:W-:-:S03]  /*9c20*/  LEA.HI R8, R8, R21, RZ, 0x5 ;  /* 0x0000001508087211 */ /* 0x000fc600078f28ff */
[----:B------:R-:W0:Y:S01]  /*9c30*/  LDC.64 R14, c[0x0][0xb40] ;  /* 0x0002d000ff0e7b82 */ /* 0x000e220000000a00 */
[----:B------:R-:W-:Y:S01]  /*9c40*/  LOP3.LUT R10, R6, 0xfffffff8, RZ, 0xc0, !PT ;  /* 0xfffffff8060a7812 */ /* 0x000fe200078ec0ff */
[----:B------:R-:W-:Y:S01]  /*9c50*/  IMAD R6, R3, -0x3, R4 ;  /* 0xfffffffd03067824 */ /* 0x000fe200078e0204 */
[----:B------:R-:W-:Y:S02]  /*9c60*/  LEA.HI R4, R7, R7, RZ, 0x1 ;  /* 0x0000000707047211 */ /* 0x000fe400078f08ff */
[----:B------:R-:W-:Y:S01]  /*9c70*/  SHF.R.S32.HI R8, RZ, 0x5, R8 ;  /* 0x00000005ff087819 */ /* 0x000fe20000011408 */
[----:B------:R-:W-:Y:S01]  /*9c80*/  IMAD.IADD R3, R5, 0x1, -R10 ;  /* 0x0000000105037824 */ /* 0x000fe200078e0a0a */
[----:B------:R-:W-:Y:S01]  /*9c90*/  LOP3.LUT R4, R4, 0x1ffffffe, RZ, 0xc0, !PT ;  /* 0x1ffffffe04047812 */ /* 0x000fe200078ec0ff */
[----:B------:R-:W2:Y:S01]  /*9ca0*/  LDC.64 R10, c[0x0][0xbd8] ;  /* 0x0002f600ff0a7b82 */ /* 0x000ea20000000a00 */
[----:B------:R-:W-:Y:S02]  /*9cb0*/  IMAD.U32 R5, RZ, RZ, UR5 ;  /* 0x00000005ff057e24 */ /* 0x000fe4000f8e00ff */
[----:B------:R-:W-:Y:S01]  /*9cc0*/  LEA R3, R8, R3, 0x4 ;  /* 0x0000000308037211 */ /* 0x000fe200078e20ff */
[----:B------:R-:W-:-:S02]  /*9cd0*/  IMAD.IADD R12, R7, 0x1, -R4 ;  /* 0x00000001070c7824 */ /* 0x000fc400078e0a04 */
[----:B------:R-:W-:Y:S01]  /*9ce0*/  IMAD.U32 R4, RZ, RZ, UR4 ;  /* 0x00000004ff047e24 */ /* 0x000fe2000f8e00ff */
[----:B------:R-:W-:Y:S01]  /*9cf0*/  LEA R3, R6, R3, 0x6 ;  /* 0x0000000306037211 */ /* 0x000fe200078e30ff */
[----:B------:R-:W4:Y:S01]  /*9d00*/  @P0 LDC R9, c[0x0][0xbec] ;  /* 0x0002fb00ff090b82 */ /* 0x000f220000000800 */
[----:B------:R-:W-:Y:S01]  /*9d10*/  IMAD.U32 R5, RZ, RZ, UR6 ;  /* 0x00000006ff057e24 */ /* 0x000fe2000f8e00ff */
[----:B------:R-:W-:Y:S01]  /*9d20*/  UIMAD.WIDE.U32 UR4, UR36, UR8, URZ ;  /* 0x00000008240472a5 */ /* 0x000fe2000f8e003f */
[----:B---3--:R-:W-:Y:S01]  /*9d30*/  IMAD R19, R19, R18, UR11 ;  /* 0x0000000b13137e24 */ /* 0x008fe2000f8e0212 */
[----:B------:R-:W-:Y:S01]  /*9d40*/  UIMAD UR6, UR36, UR9, UR7 ;  /* 0x00000009240672a4 */ /* 0x000fe2000f8e0207 */
[----:B------:R-:W-:Y:S02]  /*9d50*/  IMAD R6, R12, 0x8, R3 ;  /* 0x000000080c067824 */ /* 0x000fe400078e0203 */
[----:B------:R-:W-:Y:S01]  /*9d60*/  ULDC.64 UR8, c[0x0][0xb28] ;  /* 0x0002ca0000087ab9 */ /* 0x000fe20000000a00 */
[----:B------:R-:W3:Y:S01]  /*9d70*/  @P0 LDC R13, c[0x0][0xbf0] ;  /* 0x0002fc00ff0d0b82 */ /* 0x000ee20000000800 */
[----:B------:R-:W-:-:S02]  /*9d80*/  UIADD3 UR6, UR5, UR6, URZ ;  /* 0x0000000605067290 */ /* 0x000fc4000fffe03f */
[----:B------:R-:W-:Y:S02]  /*9d90*/  IMAD.U32 R7, RZ, RZ, UR5 ;  /* 0x00000005ff077e24 */ /* 0x000fe4000f8e00ff */
[----:B0-----:R-:W-:Y:S02]  /*9da0*/  IMAD R12, R14, UR10, RZ ;  /* 0x0000000a0e0c7c24 */ /* 0x001fe4000f8e02ff */
[----:B-1----:R-:W-:Y:S01]  /*9db0*/  IMAD R3, R16, 0xc0, R3 ;  /* 0x000000c010037824 */ /* 0x002fe200078e0203 */
[----:B------:R-:W-:Y:S01]  /*9dc0*/  MOV R7, UR6 ;  /* 0x0000000600077c02 */ /* 0x000fe20008000f00 */
[----:B------:R-:W0:Y:S01]  /*9dd0*/  @P0 LDC R25, c[0x0][0xbec] ;  /* 0x0002fb00ff190b82 */ /* 0x000e220000000800 */
[C---:B--2---:R-:W-:Y:S01]  /*9de0*/  IMAD R8, R10.reuse, UR10, RZ ;  /* 0x0000000a0a087c24 */ /* 0x044fe2000f8e02ff */
[----:B------:R-:W-:Y:S01]  /*9df0*/  ULDC.64 UR6, c[0x0][0xb48] ;  /* 0x0002d20000067ab9 */ /* 0x000fe20000000a00 */
[----:B------:R-:W-:-:S04]  /*9e00*/  IMAD.WIDE.U32 R4, R10, UR12, R4 ;  /* 0x0000000c0a047c25 */ /* 0x000fc8000f8e0004 */
[----:B------:R-:W-:Y:S01]  /*9e10*/  IMAD R11, R11, UR12, R8 ;  /* 0x0000000c0b0b7c24 */ /* 0x000fe2000f8e0208 */
[----:B------:R-:W1:Y:S01]  /*9e20*/  @P0 LDC R20, c[0x0][0xbf0] ;  /* 0x0002fc00ff140b82 */ /* 0x000e620000000800 */
[----:B------:R-:W-:Y:S02]  /*9e30*/  IMAD R8, R16, 0xc0, R6 ;  /* 0x000000c010087824 */ /* 0x000fe400078e0206 */
[----:B------:R-:W-:Y:S01]  /*9e40*/  IMAD.U32 R6, RZ, RZ, UR4 ;  /* 0x00000004ff067e24 */ /* 0x000fe2000f8e00ff */
[----:B------:R-:W-:Y:S01]  /*9e50*/  ULDC.64 UR4, c[0x0][0xbe0] ;  /* 0x0002f80000047ab9 */ /* 0x000fe20000000a00 */
[----:B----4-:R-:W-:-:S04]  /*9e60*/  @P0 IMAD.HI.U32 R10, R8, R9, RZ ;  /* 0x00000009080a0227 */ /* 0x010fc800078e00ff */
[----:B------:R-:W-:Y:S01]  /*9e70*/  IMAD.MOV.U32 R9, RZ, RZ, R8 ;  /* 0x000000ffff097224 */ /* 0x000fe200078e0008 */
[----:B---3--:R-:W-:Y:S01]  /*9e80*/  @P0 SHF.R.U32.HI R9, RZ, R13, R10 ;  /* 0x0000000dff090219 */ /* 0x008fe2000001160a */
[----:B------:R-:W-:Y:S01]  /*9e90*/  IMAD R13, R15, UR12, R12 ;  /* 0x0000000c0f0d7c24 */ /* 0x000fe2000f8e020c */
[----:B------:R-:W-:Y:S01]  /*9ea0*/  SHF.R.S32.HI R12, RZ, 0x1f, R19 ;  /* 0x0000001fff0c7819 */ /* 0x000fe20000011413 */
[----:B------:R-:W-:-:S04]  /*9eb0*/  IMAD.WIDE.U32 R6, R14, UR12, R6 ;  /* 0x0000000c0e067c25 */ /* 0x000fc8000f8e0006 */
[----:B------:R-:W-:Y:S01]  /*9ec0*/  IMAD.IADD R5, R5, 0x1, R11 ;  /* 0x0000000105057824 */ /* 0x000fe200078e020b */
[----:B------:R-:W-:Y:S01]  /*9ed0*/  MOV R11, R8 ;  /* 0x00000008000b7202 */ /* 0x000fe20000000f00 */
[----:B0-----:R-:W-:-:S04]  /*9ee0*/  @P0 IMAD.HI.U32 R25, R8, R25, RZ ;  /* 0x0000001908190227 */ /* 0x001fc800078e00ff */
[----:B------:R-:W-:Y:S01]  /*9ef0*/  IMAD.IADD R7, R7, 0x1, R13 ;  /* 0x0000000107077824 */ /* 0x000fe200078e020d */
[----:B-1----:R-:W-:Y:S01]  /*9f00*/  @P0 SHF.R.U32.HI R11, RZ, R20, R25 ;  /* 0x00000014ff0b0219 */ /* 0x002fe20000011619 */
[----:B------:R-:W-:Y:S02]  /*9f10*/  IMAD R13, R12, UR6, RZ ;  /* 0x000000060c0d7c24 */ /* 0x000fe4000f8e02ff */
[----:B------:R-:W-:-:S04]  /*9f20*/  IMAD.WIDE.U32 R4, R19, UR4, R4 ;  /* 0x0000000413047c25 */ /* 0x000fc8000f8e0004 */
        /* <DEDUP_REMOVED lines=39> */
[----:B------:R-:W-:Y:S01]  /*a1a0*/  SHFL.IDX PT, R14, R18, RZ, 0x1c1f ;  /* 0x001c1fff120e7589 */ /* 0x000fe200000e0000 */
[----:B------:R-:W-:Y:S01]  /*a1b0*/  LEA.HI.X R20, R6, UR9, R5, 0x2, P1 ;  /* 0x0000000906147c11 */ /* 0x000fe200088f1405 */
[----:B------:R-:W-:Y:S01]  /*a1c0*/  UIADD3 UR4, UR4, 0x16820, URZ ;  /* 0x0001682004047890 */ /* 0x000fe2000fffe03f */
[----:B------:R-:W-:Y:S01]  /*a1d0*/  LOP3.LUT P0, RZ, R21, 0x3, RZ, 0xc0, !PT ;  /* 0x0000000315ff7812 */ /* 0x000fe2000780c0ff */
[----:B------:R-:W-:Y:S01]  /*a1e0*/  SHFL.IDX PT, R4, R8, RZ, 0x1c1f ;  /* 0x001c1fff08047589 */ /* 0x000fe200000e0000 */
[C---:B------:R-:W-:Y:S01]  /*a1f0*/  IADD3 R17, R3.reuse, 0x8, RZ ;  /* 0x0000000803117810 */ /* 0x040fe20007ffe0ff */
[----:B------:R-:W-:Y:S01]  /*a200*/  UPRMT UR4, URZ, 0x654, UR4 ;  /* 0x000006543f047896 */ /* 0x000fe20008000004 */
[-C--:B------:R-:W-:Y:S01]  /*a210*/  ISETP.GE.OR P1, PT, R3, R16.reuse, P0 ;  /* 0x000000100300720c */ /* 0x080fe20000726670 */
[----:B------:R-:W0:Y:S01]  /*a220*/  SHFL.IDX PT, R5, R9, RZ, 0x1c1f ;  /* 0x001c1fff09057589 */ /* 0x000e2200000e0000 */
[----:B------:R-:W-:-:S02]  /*a230*/  ISETP.GE.OR P0, PT, R17, R16, P0 ;  /* 0x000000101100720c */ /* 0x000fc40000706670 */
[----:B------:R-:W-:Y:S01]  /*a240*/  ISETP.GE.AND P2, PT, R3, R16, PT ;  /* 0x000000100300720c */ /* 0x000fe20003f46270 */
[----:B------:R1:W-:Y:S03]  /*a250*/  SHFL.IDX PT, R6, R8, 0x1, 0x1c1f ;  /* 0x003c1f0008067f89 */ /* 0x0003e600000e0000 */
[----:B------:R-:W-:Y:S01]  /*a260*/  SYNCS.ARRIVE.TRANS64.RED.A1T0 RZ, [UR4], RZ ;  /* 0x000000ffffff79a7 */ /* 0x000fe20008100404 */
[----:B------:R-:W2:Y:S01]  /*a270*/  SHFL.IDX PT, R7, R9, 0x1, 0x1c1f ;  /* 0x003c1f0009077f89 */ /* 0x000ea200000e0000 */
[----:B-1----:R-:W-:-:S03]  /*a280*/  LOP3.LUT R8, R23, 0x7ffffffc, RZ, 0xc0, !PT ;  /* 0x7ffffffc17087812 */ /* 0x002fc600078ec0ff */
[----:B------:R1:W3:Y:S02]  /*a290*/  SHFL.IDX PT, R15, R20, RZ, 0x1c1f ;  /* 0x001c1fff140f7589 */ /* 0x0002e400000e0000 */
[----:B------:R-:W-:-:S04]  /*a2a0*/  IMAD.IADD R8, R21, 0x1, -R8 ;  /* 0x0000000115087824 */ /* 0x000fc800078e0a08 */
[----:B------:R-:W-:Y:S01]  /*a2b0*/  IMAD.SHL.U32 R19, R8, 0x2, RZ ;  /* 0x0000000208137824 */ /* 0x000fe200078e00ff */
[----:B0-----:R1:W-:Y:S04]  /*a2c0*/  @!P1 ST.E desc[UR38][R4.64], R2 ;  /* 0x0000000204009985 */ /* 0x0013e8000c101926 */
[----:B--2---:R1:W-:Y:S01]  /*a2d0*/  @!P0 ST.E desc[UR38][R6.64], R0 ;  /* 0x0000000006008985 */ /* 0x0043e2000c101926 */
[----:B------:R-:W-:Y:S05]  /*a2e0*/  @P2 BRA `(.L_x_15006) ;  /* 0x0000000000b82947 */ /* 0x000fea0003800000 */
[----:B------:R-:W-:Y:S01]  /*a2f0*/  ULDC UR4, c[0x0][0xac8] ;  /* 0x0002b20000047ab9 */ /* 0x000fe20000000800 */
[C---:B-1----:R-:W-:Y:S01]  /*a300*/  VIADD R0, R19.reuse, 0x8 ;  /* 0x0000000813007836 */ /* 0x042fe20000000000 */
[C---:B------:R-:W-:Y:S01]  /*a310*/  ISETP.GE.AND P0, PT, R19.reuse, UR4, PT ;  /* 0x0000000413007c0c */ /* 0x040fe2000bf06270 */
[C---:B------:R-:W-:Y:S01]  /*a320*/  VIADD R5, R19.reuse, 0x18 ;  /* 0x0000001813057836 */ /* 0x040fe20000000000 */
[C---:B------:R-:W-:Y:S01]  /*a330*/  IADD3 R4, R19.reuse, 0x10, RZ ;  /* 0x0000001013047810 */ /* 0x040fe20007ffe0ff */
[C---:B------:R-:W-:Y:S01]  /*a340*/  VIADD R6, R19.reuse, 0x20 ;  /* 0x0000002013067836 */ /* 0x040fe20000000000 */
[C---:B------:R-:W-:Y:S01]  /*a350*/  IADD3 R9, R19.reuse, 0x30, RZ ;  /* 0x0000003013097810 */ /* 0x040fe20007ffe0ff */
[C---:B------:R-:W-:Y:S01]  /*a360*/  VIADD R7, R19.reuse, 0x28 ;  /* 0x0000002813077836 */ /* 0x040fe20000000000 */
[----:B------:R-:W-:Y:S01]  /*a370*/  ISETP.GE.AND P1, PT, R4, UR4, PT ;  /* 0x0000000404007c0c */ /* 0x000fe2000bf26270 */
[----:B------:R-:W-:Y:S01]  /*a380*/  VIADD R11, R19, 0x38 ;  /* 0x00000038130b7836 */ /* 0x000fe20000000000 */
[----:B------:R-:W-:-:S02]  /*a390*/  ISETP.GE.AND P2, PT, R5, UR4, PT ;  /* 0x0000000405007c0c */ /* 0x000fc4000bf46270 */
[----:B------:R-:W-:Y:S02]  /*a3a0*/  ISETP.GE.AND P3, PT, R6, UR4, PT ;  /* 0x0000000406007c0c */ /* 0x000fe4000bf66270 */
[----:B------:R-:W-:Y:S01]  /*a3b0*/  ISETP.GE.AND P4, PT, R7, UR4, PT ;  /* 0x0000000407007c0c */ /* 0x000fe2000bf86270 */
[----:B---3--:R-:W-:Y:S01]  /*a3c0*/  @!P0 IMAD.WIDE R2, R19, 0x4, R14 ;  /* 0x0000000413028825 */ /* 0x008fe200078e020e */
[----:B------:R-:W-:Y:S02]  /*a3d0*/  ISETP.GE.AND P5, PT, R9, UR4, PT ;  /* 0x0000000409007c0c */ /* 0x000fe4000bfa6270 */
[----:B------:R-:W-:Y:S02]  /*a3e0*/  ISETP.GE.AND P6, PT, R11, UR4, PT ;  /* 0x000000040b007c0c */ /* 0x000fe4000bfc6270 */
[----:B------:R0:W-:Y:S01]  /*a3f0*/  @!P0 ST.E.64 desc[UR38][R2.64], R88 ;  /* 0x0000005802008985 */ /* 0x0001e2000c101b26 */
[----:B------:R-:W-:Y:S02]  /*a400*/  ISETP.GE.AND P0, PT, R0, UR4, PT ;  /* 0x0000000400007c0c */ /* 0x000fe4000bf06270 */
[----:B------:R-:W-:-:S02]  /*a410*/  @!P1 LEA.HI R4, R4, R4, RZ, 0x1 ;  /* 0x0000000404049211 */ /* 0x000fc400078f08ff */
[----:B------:R-:W-:Y:S02]  /*a420*/  @!P3 LEA.HI R6, R6, R6, RZ, 0x1 ;  /* 0x000000060606b211 */ /* 0x000fe400078f08ff */
[----:B------:R-:W-:Y:S02]  /*a430*/  @!P4 LEA.HI R8, R7, R7, RZ, 0x1 ;  /* 0x000000070708c211 */ /* 0x000fe400078f08ff */
[----:B------:R-:W-:Y:S02]  /*a440*/  @!P5 LEA.HI R10, R9, R9, RZ, 0x1 ;  /* 0x00000009090ad211 */ /* 0x000fe400078f08ff */
[----:B------:R-:W-:Y:S02]  /*a450*/  @!P6 LEA.HI R12, R11, R11, RZ, 0x1 ;  /* 0x0000000b0b0ce211 */ /* 0x000fe400078f08ff */
[----:B------:R-:W-:Y:S02]  /*a460*/  @!P3 LOP3.LUT R9, R6, 0xfffffffe, RZ, 0xc0, !PT ;  /* 0xfffffffe0609b812 */ /* 0x000fe400078ec0ff */
[----:B------:R-:W-:-:S02]  /*a470*/  @!P0 LEA.HI R0, R0, R0, RZ, 0x1 ;  /* 0x0000000000008211 */ /* 0x000fc400078f08ff */
[----:B0-----:R-:W-:Y:S02]  /*a480*/  @!P2 LEA.HI R2, R5, R5, RZ, 0x1 ;  /* 0x000000050502a211 */ /* 0x001fe400078f08ff */
        /* <DEDUP_REMOVED lines=20> */
.L_x_15006:
[----:B------:R-:W-:Y:S05]  /*a5d0*/  BSYNC B0 ;  /* 0x0000000000007941 */ /* 0x000fea0003800000 */
.L_x_15005:
[----:B------:R-:W-:Y:S01]  /*a5e0*/  ISETP.GE.AND P0, PT, R17, R16, PT ;  /* 0x000000101100720c */ /* 0x000fe20003f06270 */
[----:B0-----:R0:W2:Y:S04]  /*a5f0*/  SHFL.IDX PT, R13, R20, 0x1, 0x1c1f ;  /* 0x003c1f00140d7f89 */ /* 0x0010a800000e0000 */
[----:B------:R0:W4:Y:S08]  /*a600*/  SHFL.IDX PT, R12, R18, 0x1, 0x1c1f ;  /* 0x003c1f00120c7f89 */ /* 0x00013000000e0000 */
[----:B0-----:R-:W-:Y:S05]  /*a610*/  @P0 BRA `(.L_x_14965) ;  /* 0x0000004000d80947 */ /* 0x001fea0003800000 */
[C---:B-1----:R-:W-:Y:S01]  /*a620*/  VIADD R0, R19.reuse, 0x8 ;  /* 0x0000000813007836 */ /* 0x042fe20000000000 */
        /* <DEDUP_REMOVED lines=17> */
[--C-:B--2-4-:R-:W-:Y:S01]  /*a740*/  @!P0 IMAD.WIDE R2, R19, 0x4, R12.reuse ;  /* 0x0000000413028825 */ /* 0x114fe200078e020c */
[----:B------:R-:W-:Y:S02]  /*a750*/  @!P4 LEA.HI R8, R8, R8, RZ, 0x1 ;  /* 0x000000080808c211 */ /* 0x000fe400078f08ff */
[----:B------:R-:W-:Y:S01]  /*a760*/  @!P5 LEA.HI R10, R9, R9, RZ, 0x1 ;  /* 0x00000009090ad211 */ /* 0x000fe200078f08ff */
[----:B------:R-:W-:Y:S01]  /*a770*/  @!P1 IMAD.WIDE R4, R5, 0x4, R12 ;  /* 0x0000000405049825 */ /* 0x000fe200078e020c */
[----:B------:R-:W-:Y:S01]  /*a780*/  @!P6 LEA.HI R14, R11, R11, RZ, 0x1 ;  /* 0x0000000b0b0ee211 */ /* 0x000fe200078f08ff */
[----:B------:R0:W-:Y:S01]  /*a790*/  @!P0 ST.E.64 desc[UR38][R2.64], R90 ;  /* 0x0000005a02008985 */ /* 0x0001e2000c101b26 */
[----:B------:R-:W-:Y:S02]  /*a7a0*/  @!P2 LOP3.LUT R7, R6, 0xfffffffe, RZ, 0xc0, !PT ;  /* 0xfffffffe0607a812 */ /* 0x000fe400078ec0ff */
[----:B------:R-:W-:Y:S01]  /*a7b0*/  @!P3 LOP3.LUT R9, R0, 0xfffffffe, RZ, 0xc0, !PT ;  /* 0xfffffffe0009b812 */ /* 0x000fe200078ec0ff */
[----:B------:R1:W-:Y:S01]  /*a7c0*/  @!P1 ST.E.64 desc[UR38][R4.64], R94 ;  /* 0x0000005e04009985 */ /* 0x0003e2000c101b26 */
[----:B------:R-:W-:-:S02]  /*a7d0*/  @!P4 LOP3.LUT R11, R8, 0xfffffffe, RZ, 0xc0, !PT ;  /* 0xfffffffe080bc812 */ /* 0x000fc400078ec0ff */
        /* <DEDUP_REMOVED lines=20> */
.L_x_15004:
        /* <DEDUP_REMOVED lines=59> */
.L_x_14963:
        /* <DEDUP_REMOVED lines=18> */
.L_x_15007:
[----:B------:R-:W-:Y:S01]  /*adf0*/  ULDC UR45, c[0x0][0xc50] ;  /* 0x00031400002d7ab9 */ /* 0x000fe20000000800 */
[----:B------:R-:W-:Y:S01]  /*ae00*/  UMOV UR42, UR6 ;  /* 0x00000006002a7c82 */ /* 0x000fe20008000000 */
[----:B------:R-:W-:-:S11]  /*ae10*/  UISETP.NE.AND UP0, UPT, UR45, 0x1, UPT ;  /* 0x000000012d00788c */ /* 0x000fd6000bf05270 */
[----:B------:R-:W-:Y:S01]  /*ae20*/  @UP0 ULDC UR4, c[0x0][0xc54] ;  /* 0x0003150000040ab9 */ /* 0x000fe20000000800 */
[----:B------:R-:W-:Y:S01]  /*ae30*/  @UP0 ULDC UR7, c[0x0][0xc58] ;  /* 0x0003160000070ab9 */ /* 0x000fe20000000800 */
[----:B------:R-:W-:-:S04]  /*ae40*/  UIMAD.WIDE.U32 UR4, UR6, UR4, URZ ;  /* 0x00000004060472a5 */ /* 0x000fc8000f8e003f */
[----:B------:R-:W-:-:S12]  /*ae50*/  @UP0 USHF.R.U32.HI UR42, URZ, UR7, UR5 ;  /* 0x000000073f2a0299 */ /* 0x000fd80008011605 */
.L_x_15008:
        /* <DEDUP_REMOVED lines=81> */
.L_x_15010:
        /* <DEDUP_REMOVED lines=33> */
.L_x_15011:
        /* <DEDUP_REMOVED lines=20> */
.L_x_15013:
        /* <DEDUP_REMOVED lines=15> */
.L_x_15012:
        /* <DEDUP_REMOVED lines=8> */
[----:B------:R-:W-:Y:S01]  /*b830*/  IMAD.U32 R0, RZ, RZ, UR52 ;  /* 0x00000034ff007e24 */ /* 0x000fe2000f8e00ff */
[C---:B------:R-:W-:Y:S01]  /*b840*/  LOP3.LUT R9, R22.reuse, 0x7f, RZ, 0xc0, !PT ;  /* 0x0000007f16097812 */ /* 0x040fe200078ec0ff */
[----:B------:R-:W-:Y:S01]  /*b850*/  IMAD.SHL.U32 R23, R22, 0x10, RZ ;  /* 0x0000001016177824 */ /* 0x000fe200078e00ff */
[----:B-1----:R-:W-:Y:S01]  /*b860*/  ISETP.NE.AND P1, PT, R16, 0x1, PT ;  /* 0x000000011000780c */ /* 0x002fe20003f25270 */
[----:B------:R-:W-:Y:S01]  /*b870*/  IMAD.MOV.U32 R6, RZ, RZ, RZ ;  /* 0x000000ffff067224 */ /* 0x000fe200078e00ff */
[----:B------:R-:W-:Y:S02]  /*b880*/  IADD3 R0, R0, -0x1, RZ ;  /* 0xffffffff00007810 */ /* 0x000fe40007ffe0ff */
[----:B------:R-:W-:Y:S02]  /*b890*/  SHF.R.U32.HI R4, RZ, 0x3, R9 ;  /* 0x00000003ff047819 */ /* 0x000fe40000011609 */
[----:B------:R-:W-:-:S03]  /*b8a0*/  LOP3.LUT R23, R23, 0x70, RZ, 0xc0, !PT ;  /* 0x0000007017177812 */ /* 0x000fc600078ec0ff */
[----:B------:R-:W-:-:S04]  /*b8b0*/  IMAD R4, R0, 0x80, R4 ;  /* 0x0000008000047824 */ /* 0x000fc800078e0204 */
[----:B------:R-:W-:Y:S01]  /*b8c0*/  IMAD.IADD R4, R23, 0x1, R4 ;  /* 0x0000000117047824 */ /* 0x000fe200078e0204 */
[----:B0-----:R-:W0:Y:S03]  /*b8d0*/  @P1 LDC R2, c[0x0][0x434] ;  /* 0x00010d00ff021b82 */ /* 0x001e260000000800 */
[C---:B-----5:R-:W-:Y:S01]  /*b8e0*/  IMAD.IADD R7, R4.reuse, 0x1, R19 ;  /* 0x0000000104077824 */ /* 0x060fe200078e0213 */
[----:B------:R-:W-:-:S04]  /*b8f0*/  ISETP.GE.AND P0, PT, R4, UR43, PT ;  /* 0x0000002b04007c0c */ /* 0x000fc8000bf06270 */
[----:B------:R-:W1:Y:S01]  /*b900*/  @P1 LDC R3, c[0x0][0x438] ;  /* 0x00010e00ff031b82 */ /* 0x000e620000000800 */
[----:B------:R-:W-:-:S08]  /*b910*/  MOV R8, R7 ;  /* 0x0000000700087202 */ /* 0x000fd00000000f00 */
[----:B------:R-:W3:Y:S01]  /*b920*/  @!P0 LDC.64 R10, c[0x0][0x428] ;  /* 0x00010a00ff0a8b82 */ /* 0x000ee20000000a00 */
[----:B0-----:R-:W-:-:S07]  /*b930*/  @P1 IMAD.HI.U32 R2, R7, R2, RZ ;  /* 0x0000000207021227 */ /* 0x001fce00078e00ff */
[----:B------:R-:W0:Y:S01]  /*b940*/  @!P0 LDC.64 R4, c[0x0][0x418] ;  /* 0x00010600ff048b82 */ /* 0x000e220000000a00 */
[----:B-1----:R-:W-:-:S04]  /*b950*/  @P1 SHF.R.U32.HI R8, RZ, R3, R2 ;  /* 0x00000003ff081219 */ /* 0x002fc80000011602 */
[----:B------:R-:W-:Y:S02]  /*b960*/  @!P0 SHF.R.S32.HI R3, RZ, 0x1f, R8 ;  /* 0x0000001fff038819 */ /* 0x000fe40000011408 */
[----:B--2---:R-:W-:-:S05]  /*b970*/  SHF.R.S32.HI R29, RZ, 0x1f, R28 ;  /* 0x0000001fff1d7819 */ /* 0x004fca000001141c */
[----:B---3--:R-:W-:-:S04]  /*b980*/  @!P0 IMAD R2, R29, R10, RZ ;  /* 0x0000000a1d028224 */ /* 0x008fc800078e02ff */
[----:B------:R-:W-:Y:S02]  /*b990*/  @!P0 IMAD R11, R28, R11, R2 ;  /* 0x0000000b1c0b8224 */ /* 0x000fe400078e0202 */
[----:B------:R-:W-:-:S04]  /*b9a0*/  @!P0 IMAD.MOV.U32 R2, RZ, RZ, R8 ;  /* 0x000000ffff028224 */ /* 0x000fc800078e0008 */
[----:B------:R-:W-:-:S04]  /*b9b0*/  @!P0 IMAD.WIDE.U32 R2, R28, R10, R2 ;  /* 0x0000000a1c028225 */ /* 0x000fc800078e0002 */
[----:B------:R-:W-:Y:S01]  /*b9c0*/  @!P0 IMAD.IADD R3, R3, 0x1, R11 ;  /* 0x0000000103038824 */ /* 0x000fe200078e020b */
[----:B0-----:R-:W-:-:S04]  /*b9d0*/  @!P0 LEA R4, P1, R2, R4, 0x2 ;  /* 0x0000000402048211 */ /* 0x001fc800078210ff */
[----:B------:R-:W-:-:S05]  /*b9e0*/  @!P0 LEA.HI.X R5, R2, R5, R3, 0x2, P1 ;  /* 0x0000000502058211 */ /* 0x000fca00008f1403 */
[----:B------:R0:W5:Y:S01]  /*b9f0*/  @!P0 LDG.E R6, desc[UR38][R4.64] ;  /* 0x0000002604068981 */ /* 0x000162000c1e1900 */
[----:B------:R-:W-:-:S03]  /*ba00*/  UMOV UR4, 0xffffffff ;  /* 0xffffffff00047882 */ /* 0x000fc60000000000 */
[----:B------:R-:W-:Y:S05]  /*ba10*/  BRA.DIV UR4, `(.L_x_15014) ;  /* 0x0000003204887947 */ /* 0x000fea000b800000 */
.L_x_15054:
[----:B------:R-:W-:Y:S01]  /*ba20*/  ULOP3.LUT UR4, UR40, 0x2, URZ, 0xfc, !UPT ;  /* 0x0000000228047892 */ /* 0x000fe2000f8efc3f */
[----:B------:R-:W-:Y:S01]  /*ba30*/  IMAD.MOV R2, RZ, RZ, -R8 ;  /* 0x000000ffff027224 */ /* 0x000fe200078e0a08 */
[----:B------:R-:W-:Y:S01]  /*ba40*/  MOV R26, R0 ;  /* 0x00000000001a7202 */ /* 0x000fe20000000f00 */
[----:B------:R-:W-:Y:S02]  /*ba50*/  IMAD.U32 R27, RZ, RZ, UR42 ;  /* 0x0000002aff1b7e24 */ /* 0x000fe4000f8e00ff */
[----:B0-----:R-:W-:Y:S01]  /*ba60*/  IMAD.SHL.U32 R4, R22, 0x8, RZ ;  /* 0x0000000816047824 */ /* 0x001fe200078e00ff */
[----:B------:R-:W-:Y:S01]  /*ba70*/  MOV R3, UR4 ;  /* 0x0000000400037c02 */ /* 0x000fe20008000f00 */
[----:B------:R-:W-:Y:S01]  /*ba80*/  IMAD R7, R16, R2, R7 ;  /* 0x0000000210077224 */ /* 0x000fe200078e0207 */
[----:B------:R-:W-:Y:S02]  /*ba90*/  SHF.R.S32.HI R27, RZ, 0x1f, R27 ;  /* 0x0000001fff1b7819 */ /* 0x000fe4000001141b */
[----:B------:R-:W-:-:S02]  /*baa0*/  ISETP.NE.AND P0, PT, R3, 0x3, PT ;  /* 0x000000030300780c */ /* 0x000fc40003f05270 */
[----:B------:R-:W-:-:S11]  /*bab0*/  LOP3.LUT R16, R4, 0x38, RZ, 0xc0, !PT ;  /* 0x0000003804107812 */ /* 0x000fd600078ec0ff */
[----:B------:R-:W-:Y:S05]  /*bac0*/  @!P0 BRA `(.L_x_15015) ;  /* 0x0000000000048947 */ /* 0x000fea0003800000 */
[----:B------:R-:W-:Y:S01]  /*bad0*/  BPT.TRAP 0x1 ;  /* 0x000000040000795c */ /* 0x000fe20000300000 */
.L_x_15015:
[----:B------:R-:W-:Y:S01]  /*bae0*/  IMAD.MOV.U32 R10, RZ, RZ, 0x1 ;  /* 0x00000001ff0a7424 */ /* 0x000fe200078e00ff */
[----:B------:R-:W-:Y:S01]  /*baf0*/  SHF.R.S32.HI R8, RZ, 0x1f, R7 ;  /* 0x0000001fff087819 */ /* 0x000fe20000011407 */
[----:B------:R-:W-:Y:S01]  /*bb00*/  ULDC.64 UR4, c[0x0][0x328] ;  /* 0x0000ca0000047ab9 */ /* 0x000fe20000000a00 */
[----:B------:R-:W-:Y:S02]  /*bb10*/  R2UR UR6, R27 ;  /* 0x000000001b0672ca */ /* 0x000fe400000e0000 */
[----:B------:R-:W-:Y:S01]  /*bb20*/  SHF.L.U32 R10, R10, 0x1f, RZ ;  /* 0x0000001f0a0a7819 */ /* 0x000fe200000006ff */
[----:B------:R-:W-:-:S03]  /*bb30*/  IMAD R2, R8, UR4, RZ ;  /* 0x0000000408027c24 */ /* 0x000fc6000f8e02ff */
[----:B------:R-:W0:Y:S01]  /*bb40*/  SYNCS.PHASECHK.TRANS64.TRYWAIT P0, [UR47+0x16840], R10 ;  /* 0x0168400aff0075a7 */ /* 0x000e22000800016f */
        /* <DEDUP_REMOVED lines=19> */
.L_x_15055:
[----:B------:R-:W-:Y:S01]  /*bc80*/  ULDC.64 UR4, c[0x0][0x300] ;  /* 0x0000c00000047ab9 */ /* 0x000fe20000000a00 */
[----:B------:R-:W-:Y:S01]  /*bc90*/  R2UR UR6, R27 ;  /* 0x000000001b0672ca */ /* 0x000fe200000e0000 */
[----:B------:R-:W-:Y:S01]  /*bca0*/  IMAD R8, R8, UR4, RZ ;  /* 0x0000000408087c24 */ /* 0x000fe2000f8e02ff */
[----:B------:R-:W-:Y:S01]  /*bcb0*/  SHF.R.U32.HI R12, RZ, 0x3, R9 ;  /* 0x00000003ff0c7819 */ /* 0x000fe20000011609 */
[----:B0-----:R-:W-:-:S04]  /*bcc0*/  IMAD.WIDE.U32 R2, R7, UR4, RZ ;  /* 0x0000000407027c25 */ /* 0x001fc8000f8e00ff */
[----:B------:R-:W-:Y:S01]  /*bcd0*/  IMAD R11, R7, UR5, R8 ;  /* 0x00000005070b7c24 */ /* 0x000fe2000f8e0208 */
[----:B------:R-:W-:Y:S01]  /*bce0*/  ULDC.64 UR4, c[0x0][0x310] ;  /* 0x0000c40000047ab9 */ /* 0x000fe20000000a00 */
[----:B------:R-:W-:Y:S02]  /*bcf0*/  IMAD.MOV.U32 R7, RZ, RZ, -0x80 ;  /* 0xffffff80ff077424 */ /* 0x000fe400078e00ff */
[----:B------:R-:W-:Y:S02]  /*bd00*/  IMAD.IADD R3, R3, 0x1, R11 ;  /* 0x0000000103037824 */ /* 0x000fe400078e020b */
[----:B------:R-:W-:Y:S02]  /*bd10*/  IMAD R5, R5, UR4, RZ ;  /* 0x0000000405057c24 */ /* 0x000fe4000f8e02ff */
[----:B------:R-:W-:-:S04]  /*bd20*/  IMAD.WIDE.U32 R2, R6, UR4, R2 ;  /* 0x0000000406027c25 */ /* 0x000fc8000f8e0002 */
[----:B------:R-:W-:Y:S01]  /*bd30*/  IMAD R5, R6, UR5, R5 ;  /* 0x0000000506057c24 */ /* 0x000fe2000f8e0205 */
[----:B------:R-:W-:Y:S01]  /*bd40*/  ULDC.64 UR4, c[0x0][0x308] ;  /* 0x0000c20000047ab9 */ /* 0x000fe20000000a00 */
[----:B------:R-:W-:Y:S02]  /*bd50*/  IMAD R6, R0, R7, UR43 ;  /* 0x0000002b00067e24 */ /* 0x000fe4000f8e0207 */
[----:B------:R-:W-:Y:S01]  /*bd60*/  IMAD.IADD R3, R3, 0x1, R5 ;  /* 0x0000000103037824 */ /* 0x000fe200078e0205 */
[----:B------:R-:W-:Y:S01]  /*bd70*/  MOV R5, UR4 ;  /* 0x0000000400057c02 */ /* 0x000fe20008000f00 */
[----:B------:R-:W-:-:S03]  /*bd80*/  UIMAD UR4, UR6, UR4, URZ ;  /* 0x00000004060472a4 */ /* 0x000fc6000f8e023f */
[----:B------:R-:W-:Y:S01]  /*bd90*/  ULDC.64 UR6, c[0x0][0x2e8] ;  /* 0x0000ba0000067ab9 */ /* 0x000fe20000000a00 */
[----:B------:R-:W-:Y:S02]  /*bda0*/  UIMAD UR4, UR42, UR5, UR4 ;  /* 0x000000052a0472a4 */ /* 0x000fe4000f8e0204 */
[----:B------:R-:W-:Y:S01]  /*bdb0*/  IMAD.WIDE.U32 R2, R5, UR42, R2 ;  /* 0x0000002a05027c25 */ /* 0x000fe2000f8e0002 */
[----:B------:R-:W-:-:S03]  /*bdc0*/  LOP3.LUT R5, R4, 0x1c0, RZ, 0xc0, !PT ;  /* 0x000001c004057812 */ /* 0x000fc600078ec0ff */
[----:B------:R-:W-:Y:S01]  /*bdd0*/  VIADD R3, R3, UR4 ;  /* 0x0000000403037c36 */ /* 0x000fe20008000000 */
[----:B------:R-:W-:Y:S01]  /*bde0*/  ULDC UR4, c[0x0][0x2f4] ;  /* 0x0000bd0000047ab9 */ /* 0x000fe20000000800 */
[----:B------:R-:W-:Y:S02]  /*bdf0*/  LEA R0, P0, R2, UR6, 0x1 ;  /* 0x0000000602007c11 */ /* 0x000fe4000f8008ff */
[----:B------:R-:W-:Y:S01]  /*be00*/  ISETP.GE.AND P3, PT, R16, UR4, PT ;  /* 0x0000000410007c0c */ /* 0x000fe2000bf66270 */
[----:B------:R-:W-:Y:S01]  /*be10*/  UMOV UR4, 0xffffffff ;  /* 0xffffffff00047882 */ /* 0x000fe20000000000 */
[----:B------:R-:W-:Y:S02]  /*be20*/  LOP3.LUT R5, R5, 0x38, R4, 0xf8, !PT ;  /* 0x0000003805057812 */ /* 0x000fe400078ef804 */
[----:B------:R-:W-:Y:S02]  /*be30*/  LEA.HI.X R4, R2, UR7, R3, 0x1, P0 ;  /* 0x0000000702047c11 */ /* 0x000fe400080f0c03 */
[----:B------:R-:W-:-:S02]  /*be40*/  P2R R2, PR, RZ, 0x8 ;  /* 0x00000008ff027803 */ /* 0x000fc40000000000 */
[----:B------:R-:W-:Y:S01]  /*be50*/  LOP3.LUT R3, R5, 0x38, R22, 0x78, !PT ;  /* 0x0000003805037812 */ /* 0x000fe200078e7816 */
[----:B------:R-:W-:Y:S01]  /*be60*/  IMAD.IADD R5, R6, 0x1, -R12 ;  /* 0x0000000106057824 */ /* 0x000fe200078e0a0c */
[----:B------:R-:W-:Y:S01]  /*be70*/  SHF.L.U32 R22, R9, 0x3, RZ ;  /* 0x0000000309167819 */ /* 0x000fe200000006ff */
[----:B------:R0:W-:Y:S03]  /*be80*/  STL [R1], R2 ;  /* 0x0000000201007387 */ /* 0x0001e60000100800 */
[----:B------:R-:W-:Y:S02]  /*be90*/  ISETP.GE.AND P0, PT, R5, 0x1, PT ;  /* 0x000000010500780c */ /* 0x000fe40003f06270 */
[----:B------:R-:W-:Y:S01]  /*bea0*/  LOP3.LUT R22, R3, 0x200, R22, 0xf8, !PT ;  /* 0x0000020003167812 */ /* 0x000fe200078ef816 */
[----:B------:R-:W-:Y:S10]  /*beb0*/  BRA.DIV UR4, `(.L_x_15017) ;  /* 0x0000002e04987947 */ /* 0x000ff4000b800000 */
[----:B------:R-:W1:Y:S01]  /*bec0*/  SHFL.IDX PT, R14, R0, RZ, 0x181f ;  /* 0x00181fff000e7589 */ /* 0x000e6200000e0000 */
[----:B------:R-:W-:-:S03]  /*bed0*/  @P0 LEA R7, R22, UR47, 0x1 ;  /* 0x0000002f16070c11 */ /* 0x000fc6000f8e08ff */
[----:B0-----:R-:W0:Y:S04]  /*bee0*/  SHFL.IDX PT, R2, R4, RZ, 0x181f ;  /* 0x00181fff04027589 */ /* 0x001e2800000e0000 */
[----:B------:R-:W-:Y:S04]  /*bef0*/  SHFL.IDX PT, R8, R4, 0x1, 0x181f ;  /* 0x00381f0004087f89 */ /* 0x000fe800000e0000 */
[----:B------:R-:W-:Y:S04]  /*bf00*/  SHFL.IDX PT, R9, R0, 0x2, 0x181f ;  /* 0x00581f0000097f89 */ /* 0x000fe800000e0000 */
[----:B------:R-:W-:Y:S01]  /*bf10*/  SHFL.IDX PT, R6, R4, 0x2, 0x181f ;  /* 0x00581f0004067f89 */ /* 0x000fe200000e0000 */
[----:B-1----:R-:W-:-:S05]  /*bf20*/  @P0 LEA R14, P1, R16, R14, 0x1 ;  /* 0x0000000e100e0211 */ /* 0x002fca00078208ff */
[----:B0-----:R-:W-:Y:S01]  /*bf30*/  @P0 IMAD.X R3, RZ, RZ, R2, P1 ;  /* 0x000000ffff030224 */ /* 0x001fe200008e0602 */
[C---:B------:R-:W-:Y:S01]  /*bf40*/  ISETP.GE.AND P1, PT, R5.reuse, 0x21, PT ;  /* 0x000000210500780c */ /* 0x040fe20003f26270 */
[----:B------:R-:W-:Y:S02]  /*bf50*/  @P0 IMAD.MOV.U32 R2, RZ, RZ, R14 ;  /* 0x000000ffff020224 */ /* 0x000fe400078e000e */
[----:B------:R-:W0:Y:S04]  /*bf60*/  SHFL.IDX PT, R14, R0, 0x1, 0x181f ;  /* 0x00381f00000e7f89 */ /* 0x000e2800000e0000 */
[----:B------:R1:W-:Y:S01]  /*bf70*/  @P0 LDGSTS.E.BYPASS.LTC128B.128 [R7+0xe400], desc[UR38][R2.64], !P3 ;  /* 0x0e40000002070fae */ /* 0x0003e2000d901d66 */
[----:B------:R-:W-:-:S05]  /*bf80*/  ISETP.GE.AND P0, PT, R5, 0x11, PT ;  /* 0x000000110500780c */ /* 0x000fca0003f06270 */
[C---:B------:R-:W-:Y:S01]  /*bf90*/  @P1 LEA R25, R22.reuse, UR47, 0x1 ;  /* 0x0000002f16191c11 */ /* 0x040fe2000f8e08ff */
[----:B-1----:R-:W-:Y:S07]  /*bfa0*/  SHFL.IDX PT, R7, R4, 0x3, 0x181f ;  /* 0x00781f0004077f89 */ /* 0x002fee00000e0000 */
[----:B------:R-:W-:Y:S02]  /*bfb0*/  @P0 LEA R21, R22, UR47, 0x1 ;  /* 0x0000002f16150c11 */ /* 0x000fe4000f8e08ff */
[----:B0-----:R-:W-:-:S02]  /*bfc0*/  @P0 LEA R2, P2, R16, R14, 0x1 ;  /* 0x0000000e10020211 */ /* 0x001fc400078408ff */
[----:B------:R-:W0:Y:S03]  /*bfd0*/  SHFL.IDX PT, R14, R0, 0x3, 0x181f ;  /* 0x00781f00000e7f89 */ /* 0x000e2600000e0000 */
[----:B------:R-:W-:-:S05]  /*bfe0*/  @P0 IMAD.X R3, RZ, RZ, R8, P2 ;  /* 0x000000ffff030224 */ /* 0x000fca00010e0608 */
[----:B------:R1:W-:Y:S02]  /*bff0*/  @P0 LDGSTS.E.BYPASS.LTC128B.128 [R21+0xec00], desc[UR38][R2.64], !P3 ;  /* 0x0ec0000002150fae */ /* 0x0003e4000d901d66 */
[----:B-1----:R-:W-:Y:S02]  /*c000*/  @P1 LEA R2, P0, R16, R9, 0x1 ;  /* 0x0000000910021211 */ /* 0x002fe400078008ff */
[----:B------:R-:W1:Y:S02]  /*c010*/  SHFL.IDX PT, R9, R0, 0x4, 0x181f ;  /* 0x00981f0000097f89 */ /* 0x000e6400000e0000 */
[----:B------:R-:W-:Y:S02]  /*c020*/  @P1 IADD3.X R3, RZ, R6, RZ, P0, !PT ;  /* 0x00000006ff031210 */ /* 0x000fe400007fe4ff */
        /* <DEDUP_REMOVED lines=8> */
[----:B------:R-:W-:Y:S02]  /*c0b0*/  @P0 IMAD.X R3, RZ, RZ, R7, P2 ;  /* 0x000000ffff030224 */ /* 0x000fe400010e0607 */
[----:B------:R-:W3:Y:S04]  /*c0c0*/  SHFL.IDX PT, R7, R4, 0x5, 0x181f ;  /* 0x00b81f0004077f89 */ /* 0x000ee800000e0000 */
[----:B------:R1:W-:Y:S02]  /*c0d0*/  @P0 LDGSTS.E.BYPASS.LTC128B.128 [R21+0xfc00], desc[UR38][R2.64], !P3 ;  /* 0x0fc0000002150fae */ /* 0x0003e4000d901d66 */
[----:B-1----:R-:W-:-:S02]  /*c0e0*/  @P1 LEA R2, P0, R16, R9, 0x1 ;  /* 0x0000000910021211 */ /* 0x002fc400078008ff */
[----:B------:R-:W1:Y:S03]  /*c0f0*/  SHFL.IDX PT, R9, R0, 0x6, 0x181f ;  /* 0x00d81f0000097f89 */ /* 0x000e6600000e0000 */
[----:B--2---:R-:W-:Y:S01]  /*c100*/  @P1 IMAD.X R3, RZ, RZ, R6, P0 ;  /* 0x000000ffff031224 */ /* 0x004fe200000e0606 */
[C---:B------:R-:W-:Y:S01]  /*c110*/  ISETP.GE.AND P0, PT, R5.reuse, 0x51, PT ;  /* 0x000000510500780c */ /* 0x040fe20003f06270 */
[----:B------:R-:W2:Y:S04]  /*c120*/  SHFL.IDX PT, R6, R4, 0x6, 0x181f ;  /* 0x00d81f0004067f89 */ /* 0x000ea800000e0000 */
[----:B------:R0:W-:Y:S01]  /*c130*/  @P1 LDGSTS.E.BYPASS.LTC128B.128 [R25+0x10400], desc[UR38][R2.64], !P3 ;  /* 0x1040000002191fae */ /* 0x0001e2000d901d66 */
[----:B------:R-:W-:-:S03]  /*c140*/  ISETP.GE.AND P1, PT, R5, 0x61, PT ;  /* 0x000000610500780c */ /* 0x000fc60003f26270 */
[----:B------:R-:W4:Y:S04]  /*c150*/  SHFL.IDX PT, R4, R4, 0x7, 0x181f ;  /* 0x00f81f0004047f89 */ /* 0x000f2800000e0000 */
[----:B0-----:R-:W-:Y:S02]  /*c160*/  @P0 LEA R2, P2, R16, R14, 0x1 ;  /* 0x0000000e10020211 */ /* 0x001fe400078408ff */
[----:B------:R0:W0:Y:S03]  /*c170*/  SHFL.IDX PT, R14, R0, 0x7, 0x181f ;  /* 0x00f81f00000e7f89 */ /* 0x00002600000e0000 */
[----:B---3--:R-:W-:Y:S01]  /*c180*/  @P0 IMAD.X R3, RZ, RZ, R7, P2 ;  /* 0x000000ffff030224 */ /* 0x008fe200010e0607 */
[----:B------:R-:W-:-:S05]  /*c190*/  @P0 LEA R7, R22, UR47, 0x1 ;  /* 0x0000002f16070c11 */ /* 0x000fca000f8e08ff */
[----:B------:R1:W-:Y:S02]  /*c1a0*/  @P0 LDGSTS.E.BYPASS.LTC128B.128 [R7+0x10c00], desc[UR38][R2.64], !P3 ;  /* 0x10c0000002070fae */ /* 0x0003e4000d901d66 */
[----:B-1----:R-:W-:Y:S02]  /*c1b0*/  @P1 LEA R2, P0, R16, R9, 0x1 ;  /* 0x0000000910021211 */ /* 0x002fe400078008ff */
[----:B------:R-:W-:Y:S02]  /*c1c0*/  @P1 LEA R9, R22, UR47, 0x1 ;  /* 0x0000002f16091c11 */ /* 0x000fe4000f8e08ff */
[----:B--2---:R-:W-:-:S05]  /*c1d0*/  @P1 IADD3.X R3, RZ, R6, RZ, P0, !PT ;  /* 0x00000006ff031210 */ /* 0x004fca00007fe4ff */
[----:B0---4-:R1:W-:Y:S04]  /*c1e0*/  @P1 LDGSTS.E.BYPASS.LTC128B.128 [R9+0x11400], desc[UR38][R2.64], !P3 ;  /* 0x1140000002091fae */ /* 0x0113e8000d901d66 */
.L_x_15073:
        /* <DEDUP_REMOVED lines=17> */
.L_x_15018:
        /* <DEDUP_REMOVED lines=29> */
[----:B0-----:R-:W-:Y:S05]  /*c4d0*/  CALL.ABS.NOINC R2 ;  /* 0x0000000002007343 */ /* 0x001fea0003c00000 */
.L_x_15019:
[----:B------:R-:W-:Y:S01]  /*c4e0*/  IMAD.U32 R4, RZ, RZ, UR36 ;  /* 0x00000024ff047e24 */ /* 0x000fe2000f8e00ff */
[----:B------:R-:W-:Y:S01]  /*c4f0*/  ULDC.64 UR4, c[0x0][0x2e0] ;  /* 0x0000b80000047ab9 */ /* 0x000fe20000000a00 */
[----:B------:R-:W-:Y:S01]  /*c500*/  MOV R3, UR48 ;  /* 0x0000003000037c02 */ /* 0x000fe20008000f00 */
[----:B------:R-:W-:Y:S01]  /*c510*/  IMAD R25, R25, UR4, RZ ;  /* 0x0000000419197c24 */ /* 0x000fe2000f8e02ff */
[----:B------:R-:W-:Y:S01]  /*c520*/  UISETP.NE.AND UP0, UPT, UR50, URZ, UPT ;  /* 0x0000003f3200728c */ /* 0x000fe2000bf05270 */
[----:B------:R-:W-:Y:S01]  /*c530*/  IMAD.MOV.U32 R2, RZ, RZ, R4 ;  /* 0x000000ffff027224 */ /* 0x000fe200078e0004 */
[----:B------:R-:W0:Y:S01]  /*c540*/  LDC R9, c[0x0][0x448] ;  /* 0x00011200ff097b82 */ /* 0x000e220000000800 */
[C---:B------:R-:W-:Y:S02]  /*c550*/  IMAD R25, R24.reuse, UR5, R25 ;  /* 0x0000000518197c24 */ /* 0x040fe4000f8e0219 */
[----:B------:R-:W-:Y:S01]  /*c560*/  IMAD.WIDE.U32 R2, R24, UR4, R2 ;  /* 0x0000000418027c25 */ /* 0x000fe2000f8e0002 */
[----:B------:R-:W-:Y:S01]  /*c570*/  PLOP3.LUT P0, PT, PT, PT, UP0, 0x80, 0x0 ;  /* 0x000000000000781c */ /* 0x000fe20003f0f008 */
[----:B------:R-:W1:Y:S01]  /*c580*/  S2R R24, SR_TID.X ;  /* 0x0000000000187919 */ /* 0x000e620000002100 */
[----:B------:R-:W-:Y:S01]  /*c590*/  PLOP3.LUT P1, PT, PT, PT, UP0, 0x80, 0x0 ;  /* 0x000000000000781c */ /* 0x000fe20003f2f008 */
[----:B------:R-:W-:Y:S01]  /*c5a0*/  IMAD.U32 R5, RZ, RZ, UR37 ;  /* 0x00000025ff057e24 */ /* 0x000fe2000f8e00ff */
[----:B------:R-:W-:Y:S01]  /*c5b0*/  PLOP3.LUT P2, PT, PT, PT, UP0, 0x80, 0x0 ;  /* 0x000000000000781c */ /* 0x000fe20003f4f008 */
[----:B------:R-:W-:Y:S01]  /*c5c0*/  IMAD.U32 R5, RZ, RZ, UR49 ;  /* 0x00000031ff057e24 */ /* 0x000fe2000f8e00ff */
[----:B------:R-:W-:Y:S01]  /*c5d0*/  @UP0 ULDC UR4, c[0x0][0x44c] ;  /* 0x0001130000040ab9 */ /* 0x000fe20000000800 */
[----:B------:R-:W-:Y:S01]  /*c5e0*/  @UP0 ULDC UR5, c[0x0][0x450] ;  /* 0x0001140000050ab9 */ /* 0x000fe20000000800 */
[----:B------:R-:W-:-:S02]  /*c5f0*/  IADD3 R3, R3, R25, RZ ;  /* 0x0000001903037210 */ /* 0x000fc40007ffe0ff */
[----:B-1----:R-:W-:-:S04]  /*c600*/  LOP3.LUT R24, R24, 0x7f, RZ, 0xc0, !PT ;  /* 0x0000007f18187812 */ /* 0x002fc800078ec0ff */
[----:B------:R-:W-:-:S05]  /*c610*/  SHF.R.U32.HI R24, RZ, 0x3, R24 ;  /* 0x00000003ff187819 */ /* 0x000fca0000011618 */
[----:B------:R-:W-:-:S04]  /*c620*/  IMAD.IADD R0, R23, 0x1, R24 ;  /* 0x0000000117007824 */ /* 0x000fc800078e0218 */
[----:B------:R-:W-:-:S04]  /*c630*/  IMAD R4, R5, 0xc0, R0 ;  /* 0x000000c005047824 */ /* 0x000fc800078e0200 */
[C---:B------:R-:W-:Y:S01]  /*c640*/  @P0 IMAD.HI.U32 R0, R4.reuse, UR4, RZ ;  /* 0x0000000404000c27 */ /* 0x040fe2000f8e00ff */
[----:B------:R-:W-:Y:S01]  /*c650*/  PLOP3.LUT P0, PT, PT, PT, UP0, 0x80, 0x0 ;  /* 0x000000000000781c */ /* 0x000fe20003f0f008 */
[----:B------:R-:W-:Y:S02]  /*c660*/  @UP0 ULDC UR4, c[0x0][0x44c] ;  /* 0x0001130000040ab9 */ /* 0x000fe40000000800 */
[----:B------:R-:W-:Y:S01]  /*c670*/  IMAD.MOV.U32 R5, RZ, RZ, R4 ;  /* 0x000000ffff057224 */ /* 0x000fe200078e0004 */
[----:B------:R-:W-:Y:S02]  /*c680*/  @P1 SHF.R.U32.HI R5, RZ, UR5, R0 ;  /* 0x00000005ff051c19 */ /* 0x000fe40008011600 */
[----:B------:R-:W-:-:S03]  /*c690*/  IADD3 R0, R4, 0x80, RZ ;  /* 0x0000008004007810 */ /* 0x000fc60007ffe0ff */
[----:B------:R-:W-:Y:S02]  /*c6a0*/  IMAD.MOV R15, RZ, RZ, -R5 ;  /* 0x000000ffff0f7224 */ /* 0x000fe400078e0a05 */
[----:B------:R-:W-:Y:S01]  /*c6b0*/  @P2 IMAD.HI.U32 R6, R0, UR4, RZ ;  /* 0x0000000400062c27 */ /* 0x000fe2000f8e00ff */
[----:B------:R-:W-:-:S03]  /*c6c0*/  @UP0 ULDC UR4, c[0x0][0x450] ;  /* 0x0001140000040ab9 */ /* 0x000fc60000000800 */
[----:B0-----:R-:W-:Y:S01]  /*c6d0*/  IMAD R15, R9, R15, R4 ;  /* 0x0000000f090f7224 */ /* 0x001fe200078e0204 */
[----:B------:R-:W-:Y:S01]  /*c6e0*/  SHF.R.S32.HI R4, RZ, 0x1f, R5 ;  /* 0x0000001fff047819 */ /* 0x000fe20000011405 */
[----:B------:R-:W-:Y:S01]  /*c6f0*/  IMAD.MOV.U32 R11, RZ, RZ, R0 ;  /* 0x000000ffff0b7224 */ /* 0x000fe200078e0000 */
[----:B------:R-:W-:Y:S01]  /*c700*/  @P0 SHF.R.U32.HI R11, RZ, UR4, R6 ;  /* 0x00000004ff0b0c19 */ /* 0x000fe20008011606 */
[----:B------:R-:W-:Y:S02]  /*c710*/  ULDC.64 UR4, c[0x0][0x2d0] ;  /* 0x0000b40000047ab9 */ /* 0x000fe40000000a00 */
[----:B------:R-:W-:Y:S01]  /*c720*/  IMAD R6, R4, UR4, RZ ;  /* 0x0000000404067c24 */ /* 0x000fe2000f8e02ff */
[--C-:B------:R-:W-:Y:S01]  /*c730*/  SHF.R.S32.HI R4, RZ, 0x1f, R11.reuse ;  /* 0x0000001fff047819 */ /* 0x100fe2000001140b */
[----:B------:R-:W-:Y:S02]  /*c740*/  IMAD.MOV R8, RZ, RZ, -R11 ;  /* 0x000000ffff087224 */ /* 0x000fe400078e0a0b */
[----:B------:R-:W-:-:S02]  /*c750*/  IMAD R13, R5, UR5, R6 ;  /* 0x00000005050d7c24 */ /* 0x000fc4000f8e0206 */
[----:B------:R-:W-:Y:S02]  /*c760*/  IMAD R10, R4, UR4, RZ ;  /* 0x00000004040a7c24 */ /* 0x000fe4000f8e02ff */
[----:B------:R-:W-:-:S04]  /*c770*/  IMAD.WIDE.U32 R6, R11, UR4, R2 ;  /* 0x000000040b067c25 */ /* 0x000fc8000f8e0002 */
[----:B------:R-:W-:Y:S02]  /*c780*/  IMAD R21, R11, UR5, R10 ;  /* 0x000000050b157c24 */ /* 0x000fe4000f8e020a */
[----:B------:R-:W-:Y:S01]  /*c790*/  IMAD R11, R9, R8, R0 ;  /* 0x00000008090b7224 */ /* 0x000fe200078e0200 */
[----:B------:R-:W-:Y:S01]  /*c7a0*/  SHF.R.S32.HI R0, RZ, 0x1f, R15 ;  /* 0x0000001fff007819 */ /* 0x000fe2000001140f */
[----:B------:R-:W-:Y:S01]  /*c7b0*/  IMAD.WIDE.U32 R4, R5, UR4, R2 ;  /* 0x0000000405047c25 */ /* 0x000fe2000f8e0002 */
[----:B------:R-:W-:-:S03]  /*c7c0*/  ULDC.64 UR4, c[0x0][0x2c8] ;  /* 0x0000b20000047ab9 */ /* 0x000fc60000000a00 */
[----:B------:R-:W-:Y:S01]  /*c7d0*/  IMAD R0, R0, UR4, RZ ;  /* 0x0000000400007c24 */ /* 0x000fe2000f8e02ff */
[----:B------:R-:W-:Y:S01]  /*c7e0*/  IADD3 R3, R5, R13, RZ ;  /* 0x0000000d05037210 */ /* 0x000fe20007ffe0ff */
[----:B------:R-:W-:Y:S02]  /*c7f0*/  IMAD.MOV.U32 R2, RZ, RZ, R4 ;  /* 0x000000ffff027224 */ /* 0x000fe400078e0004 */
[C---:B------:R-:W-:Y:S01]  /*c800*/  IMAD R13, R15.reuse, UR5, R0 ;  /* 0x000000050f0d7c24 */ /* 0x040fe2000f8e0200 */
[----:B------:R-:W-:Y:S01]  /*c810*/  SHF.R.S32.HI R0, RZ, 0x1f, R11 ;  /* 0x0000001fff007819 */ /* 0x000fe2000001140b */
[----:B------:R-:W-:-:S04]  /*c820*/  IMAD.WIDE.U32 R4, R15, UR4, R2 ;  /* 0x000000040f047c25 */ /* 0x000fc8000f8e0002 */
        /* <DEDUP_REMOVED lines=16> */
[----:B------:R-:W0:Y:S01]  /*c930*/  SHFL.IDX PT, R14, R7, RZ, 0x181f ;  /* 0x00181fff070e7589 */ /* 0x000e2200000e0000 */
[----:B------:R-:W-:Y:S01]  /*c940*/  IMAD.U32 R5, RZ, RZ, UR49 ;  /* 0x00000031ff057e24 */ /* 0x000fe2000f8e00ff */
[----:B------:R-:W-:Y:S02]  /*c950*/  ULDC UR4, c[0x0][0x288] ;  /* 0x0000a20000047ab9 */ /* 0x000fe40000000800 */
[----:B------:R-:W1:Y:S01]  /*c960*/  SHFL.IDX PT, R2, R8, RZ, 0x181f ;  /* 0x00181fff08027589 */ /* 0x000e6200000e0000 */
[----:B------:R-:W-:Y:S02]  /*c970*/  IMAD R4, R9, UR4, RZ ;  /* 0x0000000409047c24 */ /* 0x000fe4000f8e02ff */
[----:B------:R-:W-:Y:S01]  /*c980*/  IMAD R5, R5, 0xc0, R24 ;  /* 0x000000c005057824 */ /* 0x000fe200078e0218 */
[----:B------:R-:W2:Y:S03]  /*c990*/  SHFL.IDX PT, R21, R7, 0x1, 0x181f ;  /* 0x00381f0007157f89 */ /* 0x000ea600000e0000 */
[C---:B------:R-:W-:Y:S01]  /*c9a0*/  VIADD R9, R5.reuse, 0x10 ;  /* 0x0000001005097836 */ /* 0x040fe20000000000 */
[C---:B------:R-:W-:Y:S01]  /*c9b0*/  ISETP.GE.AND P1, PT, R5.reuse, R4, PT ;  /* 0x000000040500720c */ /* 0x040fe20003f26270 */
[----:B------:R-:W3:Y:S01]  /*c9c0*/  SHFL.IDX PT, R10, R8, 0x1, 0x181f ;  /* 0x00381f00080a7f89 */ /* 0x000ee200000e0000 */
[----:B------:R-:W-:-:S02]  /*c9d0*/  VIADD R11, R5, 0x20 ;  /* 0x00000020050b7836 */ /* 0x000fc40000000000 */
[----:B------:R-:W-:Y:S02]  /*c9e0*/  ISETP.GE.AND P3, PT, R9, R4, PT ;  /* 0x000000040900720c */ /* 0x000fe40003f66270 */
[----:B------:R-:W-:Y:S07]  /*c9f0*/  SHFL.IDX PT, R9, R8, 0x2, 0x181f ;  /* 0x00581f0008097f89 */ /* 0x000fee00000e0000 */
[----:B0-----:R-:W-:Y:S02]  /*ca00*/  @!P1 LEA R14, P2, R16, R14, 0x1 ;  /* 0x0000000e100e9211 */ /* 0x001fe400078408ff */
[----:B------:R-:W-:-:S03]  /*ca10*/  @!P1 LEA R25, R22, UR47, 0x1 ;  /* 0x0000002f16199c11 */ /* 0x000fc6000f8e08ff */
[----:B-1----:R-:W-:Y:S01]  /*ca20*/  @!P1 IMAD.X R3, RZ, RZ, R2, P2 ;  /* 0x000000ffff039224 */ /* 0x002fe200010e0602 */
[----:B------:R-:W-:Y:S02]  /*ca30*/  @!P1 MOV R2, R14 ;  /* 0x0000000e00029202 */ /* 0x000fe40000000f00 */
[----:B------:R-:W0:Y:S04]  /*ca40*/  SHFL.IDX PT, R14, R7, 0x2, 0x181f ;  /* 0x00581f00070e7f89 */ /* 0x000e2800000e0000 */
[----:B------:R2:W-:Y:S01]  /*ca50*/  @!P1 LDGSTS.E.BYPASS.LTC128B.128 [R25+0x8400], desc[UR38][R2.64], !P0 ;  /* 0x0840000002199fae */ /* 0x0005e2000c101d66 */
[----:B------:R-:W-:Y:S01]  /*ca60*/  ISETP.GE.AND P1, PT, R11, R4, PT ;  /* 0x000000040b00720c */ /* 0x000fe20003f26270 */
[----:B------:R-:W-:Y:S01]  /*ca70*/  VIADD R11, R5, 0x40 ;  /* 0x00000040050b7836 */ /* 0x000fe20000000000 */
[----:B--2---:R-:W-:-:S02]  /*ca80*/  @!P3 LEA R2, P2, R16, R21, 0x1 ;  /* 0x000000151002b211 */ /* 0x004fc400078408ff */
[C---:B------:R-:W-:Y:S01]  /*ca90*/  @!P3 LEA R25, R22.reuse, UR47, 0x1 ;  /* 0x0000002f1619bc11 */ /* 0x040fe2000f8e08ff */
[----:B------:R-:W1:Y:S08]  /*caa0*/  SHFL.IDX PT, R21, R7, 0x3, 0x181f ;  /* 0x00781f0007157f89 */ /* 0x000e7000000e0000 */
[----:B------:R-:W-:Y:S01]  /*cab0*/  @!P1 LEA R20, R22, UR47, 0x1 ;  /* 0x0000002f16149c11 */ /* 0x000fe2000f8e08ff */
[----:B---3--:R-:W-:-:S02]  /*cac0*/  @!P3 IMAD.X R3, RZ, RZ, R10, P2 ;  /* 0x000000ffff03b224 */ /* 0x008fc400010e060a */
[----:B------:R-:W2:Y:S04]  /*cad0*/  SHFL.IDX PT, R10, R8, 0x3, 0x181f ;  /* 0x00781f00080a7f89 */ /* 0x000ea800000e0000 */
[----:B------:R0:W-:Y:S02]  /*cae0*/  @!P3 LDGSTS.E.BYPASS.LTC128B.128 [R25+0x8c00], desc[UR38][R2.64], !P0 ;  /* 0x08c000000219bfae */ /* 0x0001e4000c101d66 */
[----:B0-----:R-:W-:Y:S02]  /*caf0*/  @!P1 LEA R2, P2, R16, R14, 0x1 ;  /* 0x0000000e10029211 */ /* 0x001fe400078408ff */
[----:B------:R-:W0:Y:S02]  /*cb00*/  SHFL.IDX PT, R14, R7, 0x4, 0x181f ;  /* 0x00981f00070e7f89 */ /* 0x000e2400000e0000 */
[----:B------:R-:W-:Y:S01]  /*cb10*/  @!P1 IADD3.X R3, RZ, R9, RZ, P2, !PT ;  /* 0x00000009ff039210 */ /* 0x000fe200017fe4ff */
[----:B------:R-:W-:-:S04]  /*cb20*/  VIADD R9, R5, 0x30 ;  /* 0x0000003005097836 */ /* 0x000fc80000000000 */
[----:B------:R1:W-:Y:S01]  /*cb30*/  @!P1 LDGSTS.E.BYPASS.LTC128B.128 [R20+0x9400], desc[UR38][R2.64], !P0 ;  /* 0x0940000002149fae */ /* 0x0003e2000c101d66 */
[-C--:B------:R-:W-:Y:S02]  /*cb40*/  ISETP.GE.AND P3, PT, R9, R4.reuse, PT ;  /* 0x000000040900720c */ /* 0x080fe40003f66270 */
[----:B------:R-:W-:Y:S01]  /*cb50*/  ISETP.GE.AND P1, PT, R11, R4, PT ;  /* 0x000000040b00720c */ /* 0x000fe20003f26270 */
[----:B------:R-:W3:Y:S01]  /*cb60*/  SHFL.IDX PT, R9, R8, 0x4, 0x181f ;  /* 0x00981f0008097f89 */ /* 0x000ee200000e0000 */
[----:B------:R-:W-:-:S09]  /*cb70*/  VIADD R11, R5, 0x60 ;  /* 0x00000060050b7836 */ /* 0x000fd20000000000 */
[----:B-1----:R-:W-:Y:S02]  /*cb80*/  @!P3 LEA R2, P2, R16, R21, 0x1 ;  /* 0x000000151002b211 */ /* 0x002fe400078408ff */
[C---:B------:R-:W-:Y:S01]  /*cb90*/  @!P3 LEA R25, R22.reuse, UR47, 0x1 ;  /* 0x0000002f1619bc11 */ /* 0x040fe2000f8e08ff */
[----:B------:R-:W1:Y:S01]  /*cba0*/  SHFL.IDX PT, R21, R7, 0x5, 0x181f ;  /* 0x00b81f0007157f89 */ /* 0x000e6200000e0000 */
[----:B------:R-:W-:Y:S01]  /*cbb0*/  @!P1 LEA R20, R22, UR47, 0x1 ;  /* 0x0000002f16149c11 */ /* 0x000fe2000f8e08ff */
[----:B--2---:R-:W-:Y:S02]  /*cbc0*/  @!P3 IMAD.X R3, RZ, RZ, R10, P2 ;  /* 0x000000ffff03b224 */ /* 0x004fe400010e060a */
[----:B------:R-:W2:Y:S04]  /*cbd0*/  SHFL.IDX PT, R10, R8, 0x5, 0x181f ;  /* 0x00b81f00080a7f89 */ /* 0x000ea800000e0000 */
[----:B------:R0:W-:Y:S02]  /*cbe0*/  @!P3 LDGSTS.E.BYPASS.LTC128B.128 [R25+0x9c00], desc[UR38][R2.64], !P0 ;  /* 0x09c000000219bfae */ /* 0x0001e4000c101d66 */
[----:B0-----:R-:W-:-:S02]  /*cbf0*/  @!P1 LEA R2, P2, R16, R14, 0x1 ;  /* 0x0000000e10029211 */ /* 0x001fc400078408ff */
[----:B------:R-:W0:Y:S02]  /*cc00*/  SHFL.IDX PT, R14, R7, 0x6, 0x181f ;  /* 0x00d81f00070e7f89 */ /* 0x000e2400000e0000 */
[----:B---3--:R-:W-:Y:S01]  /*cc10*/  @!P1 IADD3.X R3, RZ, R9, RZ, P2, !PT ;  /* 0x00000009ff039210 */ /* 0x008fe200017fe4ff */
[----:B------:R-:W-:-:S04]  /*cc20*/  VIADD R9, R5, 0x50 ;  /* 0x0000005005097836 */ /* 0x000fc80000000000 */
[----:B------:R1:W-:Y:S01]  /*cc30*/  @!P1 LDGSTS.E.BYPASS.LTC128B.128 [R20+0xa400], desc[UR38][R2.64], !P0 ;  /* 0x0a40000002149fae */ /* 0x0003e2000c101d66 */
[-C--:B------:R-:W-:Y:S02]  /*cc40*/  ISETP.GE.AND P3, PT, R9, R4.reuse, PT ;  /* 0x000000040900720c */ /* 0x080fe40003f66270 */
[----:B------:R-:W-:Y:S01]  /*cc50*/  ISETP.GE.AND P1, PT, R11, R4, PT ;  /* 0x000000040b00720c */ /* 0x000fe20003f26270 */
[----:B------:R-:W3:Y:S01]  /*cc60*/  SHFL.IDX PT, R9, R8, 0x6, 0x181f ;  /* 0x00d81f0008097f89 */ /* 0x000ee200000e0000 */
[----:B------:R-:W-:-:S03]  /*cc70*/  VIADD R11, R5, 0x80 ;  /* 0x00000080050b7836 */ /* 0x000fc60000000000 */
[----:B------:R-:W-:Y:S06]  /*cc80*/  SHFL.IDX PT, R8, R8, 0x7, 0x181f ;  /* 0x00f81f0008087f89 */ /* 0x000fec00000e0000 */
[----:B-1----:R-:W-:Y:S02]  /*cc90*/  @!P3 LEA R2, P2, R16, R21, 0x1 ;  /* 0x000000151002b211 */ /* 0x002fe400078408ff */
        /* <DEDUP_REMOVED lines=11> */
[----:B0-----:R-:W-:Y:S01]  /*cd50*/  VIADD R7, R5, 0x90 ;  /* 0x0000009005077836 */ /* 0x001fe20000000000 */
[----:B------:R-:W-:Y:S01]  /*cd60*/  ISETP.GE.AND P1, PT, R11, R4, PT ;  /* 0x000000040b00720c */ /* 0x000fe20003f26270 */
[----:B------:R-:W0:Y:S01]  /*cd70*/  SHFL.IDX PT, R9, R6, RZ, 0x181f ;  /* 0x00181fff06097589 */ /* 0x000e2200000e0000 */
[----:B------:R-:W-:-:S09]  /*cd80*/  VIADD R11, R5, 0xa0 ;  /* 0x000000a0050b7836 */ /* 0x000fd20000000000 */
[----:B------:R-:W-:Y:S02]  /*cd90*/  @!P3 LEA R25, R22, UR47, 0x1 ;  /* 0x0000002f1619bc11 */ /* 0x000fe4000f8e08ff */
[----:B-1----:R-:W-:Y:S02]  /*cda0*/  @!P3 LEA R2, P2, R16, R14, 0x1 ;  /* 0x0000000e1002b211 */ /* 0x002fe400078408ff */
[----:B------:R-:W-:Y:S03]  /*cdb0*/  SHFL.IDX PT, R14, R0, 0x2, 0x181f ;  /* 0x00581f00000e7f89 */ /* 0x000fe600000e0000 */
[----:B------:R-:W-:Y:S02]  /*cdc0*/  @!P3 IMAD.X R3, RZ, RZ, R8, P2 ;  /* 0x000000ffff03b224 */ /* 0x000fe400010e0608 */
[----:B------:R-:W-:Y:S04]  /*cdd0*/  SHFL.IDX PT, R8, R6, 0x1, 0x181f ;  /* 0x00381f0006087f89 */ /* 0x000fe800000e0000 */
[----:B------:R1:W-:Y:S01]  /*cde0*/  @!P3 LDGSTS.E.BYPASS.LTC128B.128 [R25+0xbc00], desc[UR38][R2.64], !P0 ;  /* 0x0bc000000219bfae */ /* 0x0003e2000c101d66 */
[----:B------:R-:W-:-:S03]  /*cdf0*/  ISETP.GE.AND P3, PT, R7, R4, PT ;  /* 0x000000040700720c */ /* 0x000fc60003f66270 */
[----:B------:R-:W-:Y:S04]  /*ce00*/  SHFL.IDX PT, R7, R6, 0x2, 0x181f ;  /* 0x00581f0006077f89 */ /* 0x000fe800000e0000 */
[----:B------:R-:W-:Y:S01]  /*ce10*/  SHFL.IDX PT, R6, R6, 0x3, 0x181f ;  /* 0x00781f0006067f89 */ /* 0x000fe200000e0000 */
[----:B-1----:R-:W-:Y:S02]  /*ce20*/  @!P1 LEA R2, P2, R16, R21, 0x1 ;  /* 0x0000001510029211 */ /* 0x002fe400078408ff */
[----:B------:R-:W-:Y:S02]  /*ce30*/  @!P1 LEA R21, R22, UR47, 0x1 ;  /* 0x0000002f16159c11 */ /* 0x000fe4000f8e08ff */
[----:B0-----:R-:W-:Y:S02]  /*ce40*/  @!P1 IADD3.X R3, RZ, R9, RZ, P2, !PT ;  /* 0x00000009ff039210 */ /* 0x001fe400017fe4ff */
[----:B------:R-:W0:Y:S04]  /*ce50*/  SHFL.IDX PT, R9, R0, 0x1, 0x181f ;  /* 0x00381f0000097f89 */ /* 0x000e2800000e0000 */
[----:B------:R0:W-:Y:S01]  /*ce60*/  @!P1 LDGSTS.E.BYPASS.LTC128B.128 [R21+0xc400], desc[UR38][R2.64], !P0 ;  /* 0x0c40000002159fae */ /* 0x0001e2000c101d66 */
[----:B------:R-:W-:-:S02]  /*ce70*/  ISETP.GE.AND P1, PT, R11, R4, PT ;  /* 0x000000040b00720c */ /* 0x000fc40003f26270 */
[----:B0-----:R-:W-:Y:S02]  /*ce80*/  @!P3 LEA R2, P2, R16, R9, 0x1 ;  /* 0x000000091002b211 */ /* 0x001fe400078408ff */
[----:B------:R-:W-:-:S03]  /*ce90*/  @!P3 LEA R9, R22, UR47, 0x1 ;  /* 0x0000002f1609bc11 */ /* 0x000fc6000f8e08ff */
[----:B------:R-:W-:-:S05]  /*cea0*/  @!P3 IMAD.X R3, RZ, RZ, R8, P2 ;  /* 0x000000ffff03b224 */ /* 0x000fca00010e0608 */
[----:B------:R0:W-:Y:S02]  /*ceb0*/  @!P3 LDGSTS.E.BYPASS.LTC128B.128 [R9+0xcc00], desc[UR38][R2.64], !P0 ;  /* 0x0cc000000209bfae */ /* 0x0001e4000c101d66 */
[----:B0-----:R-:W-:Y:S02]  /*cec0*/  @!P1 LEA R2, P2, R16, R14, 0x1 ;  /* 0x0000000e10029211 */ /* 0x001fe400078408ff */
[----:B------:R0:W1:Y:S02]  /*ced0*/  SHFL.IDX PT, R14, R0, 0x3, 0x181f ;  /* 0x00781f00000e7f89 */ /* 0x00006400000e0000 */
[----:B------:R-:W-:Y:S02]  /*cee0*/  @!P1 IADD3.X R3, RZ, R7, RZ, P2, !PT ;  /* 0x00000007ff039210 */ /* 0x000fe400017fe4ff */
[----:B------:R-:W-:-:S05]  /*cef0*/  @!P1 LEA R7, R22, UR47, 0x1 ;  /* 0x0000002f16079c11 */ /* 0x000fca000f8e08ff */
[----:B------:R0:W-:Y:S02]  /*cf00*/  @!P1 LDGSTS.E.BYPASS.LTC128B.128 [R7+0xd400], desc[UR38][R2.64], !P0 ;  /* 0x0d40000002079fae */ /* 0x0001e4000c101d66 */
.L_x_15098:
        /* <DEDUP_REMOVED lines=18> */
.L_x_15099:
        /* <DEDUP_REMOVED lines=9> */
[----:B------:R-:W-:Y:S01]  /*d0c0*/  ULOP3.LUT UR5, URZ, UR46, URZ, 0x33, !UPT ;  /* 0x0000002e3f057292 */ /* 0x000fe2000f8e333f */
[----:B------:R-:W-:Y:S01]  /*d0d0*/  IMAD.SHL.U32 R4, R16, 0x2, RZ ;  /* 0x0000000210047824 */ /* 0x000fe200078e00ff */
[----:B------:R-:W-:Y:S01]  /*d0e0*/  UIMAD UR4, UR4, UR41, URZ ;  /* 0x00000029040472a4 */ /* 0x000fe2000f8e023f */
[----:B------:R-:W-:Y:S01]  /*d0f0*/  BSSY B0, `(.L_x_15022) ;  /* 0x00000f8000007945 */ /* 0x000fe20003800000 */
[----:B------:R-:W-:Y:S01]  /*d100*/  MOV R21, 0x1 ;  /* 0x0000000100157802 */ /* 0x000fe20000000f00 */
[----:B------:R-:W-:-:S03]  /*d110*/  IMAD.MOV.U32 R8, RZ, RZ, RZ ;  /* 0x000000ffff087224 */ /* 0x000fc600078e00ff */
[----:B------:R-:W-:Y:S01]  /*d120*/  LOP3.LUT R3, RZ, UR4, RZ, 0x33, !PT ;  /* 0x00000004ff037c12 */ /* 0x000fe2000f8e33ff */
[----:B------:R-:W-:Y:S02]  /*d130*/  ULDC UR4, c[0x0][0x2f4] ;  /* 0x0000bd0000047ab9 */ /* 0x000fe40000000800 */
[----:B------:R-:W-:Y:S02]  /*d140*/  ISETP.GE.AND P1, PT, R16, UR4, PT ;  /* 0x0000000410007c0c */ /* 0x000fe4000bf26270 */
[----:B------:R-:W-:-:S04]  /*d150*/  VIMNMX3 R3, R0, UR5, R3, !PT ;  /* 0x0000000500037c0f */ /* 0x000fc8000f800103 */
[----:B------:R-:W-:Y:S02]  /*d160*/  IADD3 R26, -R3, -0x2, RZ ;  /* 0xfffffffe031a7810 */ /* 0x000fe40007ffe1ff */
[----:B-1----:R-:W-:-:S04]  /*d170*/  LOP3.LUT R2, R2, 0x7f, RZ, 0xc0, !PT ;  /* 0x0000007f02027812 */ /* 0x002fc800078ec0ff */
[----:B------:R-:W-:-:S04]  /*d180*/  SHF.R.U32.HI R2, RZ, 0x3, R2 ;  /* 0x00000003ff027819 */ /* 0x000fc80000011602 */
[----:B------:R-:W-:Y:S02]  /*d190*/  IADD3 R19, R23, R19, R2 ;  /* 0x0000001317137210 */ /* 0x000fe40007ffe002 */
[----:B------:R-:W-:-:S03]  /*d1a0*/  IADD3 R0, -R2, UR43, RZ ;  /* 0x0000002b02007c10 */ /* 0x000fc6000fffe1ff */
[----:B------:R-:W-:Y:S02]  /*d1b0*/  VIADD R2, R19, 0xfffffe80 ;  /* 0xfffffe8013027836 */ /* 0x000fe40000000000 */
[C---:B------:R-:W-:Y:S02]  /*d1c0*/  IMAD R4, R3.reuse, 0x80, R0 ;  /* 0x0000008003047824 */ /* 0x040fe400078e0200 */
[----:B------:R-:W-:Y:S02]  /*d1d0*/  IMAD R0, R3, -0x80, R2 ;  /* 0xffffff8003007824 */ /* 0x000fe400078e0202 */
[----:B------:R-:W-:-:S07]  /*d1e0*/  VIADD R4, R4, 0x100 ;  /* 0x0000010004047836 */ /* 0x000fce0000000000 */
.L_x_15035:
[----:B------:R-:W0:Y:S01]  /*d1f0*/  LDC R2, c[0x0][0x430] ;  /* 0x00010c00ff027b82 */ /* 0x000e220000000800 */
[----:B------:R-:W-:Y:S01]  /*d200*/  MOV R9, R0 ;  /* 0x0000000000097202 */ /* 0x000fe20000000f00 */
[----:B------:R-:W-:Y:S01]  /*d210*/  ULDC.64 UR4, c[0x0][0x428] ;  /* 0x00010a0000047ab9 */ /* 0x000fe20000000a00 */
[----:B0-----:R-:W-:-:S13]  /*d220*/  ISETP.NE.AND P0, PT, R2, 0x1, PT ;  /* 0x000000010200780c */ /* 0x001fda0003f05270 */
[----:B------:R-:W0:Y:S08]  /*d230*/  @P0 LDC R3, c[0x0][0x434] ;  /* 0x00010d00ff030b82 */ /* 0x000e300000000800 */
[----:B------:R-:W1:Y:S01]  /*d240*/  @P0 LDC R5, c[0x0][0x438] ;  /* 0x00010e00ff050b82 */ /* 0x000e620000000800 */
        /* <DEDUP_REMOVED lines=11> */
[----:B------:R-:W2:Y:S01]  /*d300*/  LDG.E R5, desc[UR38][R6.64] ;  /* 0x0000002606057981 */ /* 0x000ea2000c1e1900 */
[----:B------:R-:W-:Y:S01]  /*d310*/  ULOP3.LUT UR6, UR40, 0x2, URZ, 0xfc, !UPT ;  /* 0x0000000228067892 */ /* 0x000fe2000f8efc3f */
[----:B------:R-:W-:-:S04]  /*d320*/  IADD3 R20, R8, 0x1, RZ ;  /* 0x0000000108147810 */ /* 0x000fc80007ffe0ff */
[----:B------:R-:W-:Y:S01]  /*d330*/  ISETP.NE.AND P0, PT, R20, 0x2, PT ;  /* 0x000000021400780c */ /* 0x000fe20003f05270 */
[----:B------:R-:W-:-:S03]  /*d340*/  IMAD.U32 R10, RZ, RZ, UR6 ;  /* 0x00000006ff0a7e24 */ /* 0x000fc6000f8e00ff */
[----:B------:R-:W-:Y:S02]  /*d350*/  SEL R24, RZ, 0x1, P0 ;  /* 0x00000001ff187807 */ /* 0x000fe40000000000 */
[----:B------:R-:W-:Y:S02]  /*d360*/  ISETP.NE.AND P2, PT, R10, 0x3, PT ;  /* 0x000000030a00780c */ /* 0x000fe40003f45270 */
[----:B------:R-:W-:Y:S02]  /*d370*/  SEL R20, R20, RZ, P0 ;  /* 0x000000ff14147207 */ /* 0x000fe40000000000 */
[----:B------:R-:W-:Y:S02]  /*d380*/  LOP3.LUT R24, R21, R24, RZ, 0x3c, !PT ;  /* 0x0000001815187212 */ /* 0x000fe400078e3cff */
[----:B--2---:R-:W-:-:S07]  /*d390*/  SHF.R.S32.HI R25, RZ, 0x1f, R5 ;  /* 0x0000001fff197819 */ /* 0x004fce0000011405 */
[----:B------:R-:W-:Y:S05]  /*d3a0*/  @!P2 BRA `(.L_x_15023) ;  /* 0x000000000004a947 */ /* 0x000fea0003800000 */
[----:B------:R-:W-:Y:S01]  /*d3b0*/  BPT.TRAP 0x1 ;  /* 0x000000040000795c */ /* 0x000fe20000300000 */
.L_x_15023:
[----:B------:R-:W-:Y:S01]  /*d3c0*/  LEA R7, R20, UR47, 0x3 ;  /* 0x0000002f14077c11 */ /* 0x000fe2000f8e18ff */
[----:B------:R-:W-:Y:S01]  /*d3d0*/  BSSY B1, `(.L_x_15024) ;  /* 0x0000004000017945 */ /* 0x000fe20003800000 */
[----:B------:R-:W-:-:S04]  /*d3e0*/  SHF.L.U32 R2, R24, 0x1f, RZ ;  /* 0x0000001f18027819 */ /* 0x000fc800000006ff */
[----:B------:R-:W0:Y:S02]  /*d3f0*/  SYNCS.PHASECHK.TRANS64.TRYWAIT P0, [R7+URZ+0x16840], R2 ;  /* 0x01684002070075a7 */ /* 0x000e24000800017f */
[----:B0-----:R-:W-:Y:S05]  /*d400*/  @!P0 BRA `(.L_x_15025) ;  /* 0x0000003000448947 */ /* 0x001fea0003800000 */
.L_x_15100:
[----:B------:R-:W-:Y:S05]  /*d410*/  BSYNC B1 ;  /* 0x0000000000017941 */ /* 0x000fea0003800000 */
.L_x_15024:
[----:B------:R-:W2:Y:S01]  /*d420*/  LDL R3, [R1] ;  /* 0x0000000001037983 */ /* 0x000ea20000100800 */
[----:B------:R-:W-:Y:S01]  /*d430*/  ULDC UR4, c[0x0][0x430] ;  /* 0x00010c0000047ab9 */ /* 0x000fe20000000800 */
[----:B------:R-:W-:Y:S01]  /*d440*/  R2UR UR6, R27 ;  /* 0x000000001b0672ca */ /* 0x000fe200000e0000 */
[----:B------:R-:W-:-:S06]  /*d450*/  UIADD3 UR4, -UR4, URZ, URZ ;  /* 0x0000003f04047290 */ /* 0x000fcc000fffe13f */
[----:B------:R-:W-:Y:S01]  /*d460*/  IMAD R6, R9, UR4, R0 ;  /* 0x0000000409067c24 */ /* 0x000fe2000f8e0200 */
[----:B------:R-:W-:-:S04]  /*d470*/  ULDC.64 UR4, c[0x0][0x300] ;  /* 0x0000c00000047ab9 */ /* 0x000fc80000000a00 */
[----:B------:R-:W-:Y:S02]  /*d480*/  SHF.R.S32.HI R23, RZ, 0x1f, R6 ;  /* 0x0000001fff177819 */ /* 0x000fe40000011406 */
[----:B--2---:R-:W-:-:S03]  /*d490*/  ISETP.NE.AND P2, PT, R3, RZ, PT ;  /* 0x000000ff0300720c */ /* 0x004fc60003f45270 */
        /* <DEDUP_REMOVED lines=15> */
[----:B------:R-:W-:Y:S01]  /*d590*/  IMAD R9, R20, 0x2000, R22 ;  /* 0x0000200014097824 */ /* 0x000fe200078e0216 */
[----:B------:R-:W-:Y:S02]  /*d5a0*/  LEA R10, P0, R2, UR6, 0x1 ;  /* 0x00000006020a7c11 */ /* 0x000fe4000f8008ff */
[----:B------:R-:W-:Y:S01]  /*d5b0*/  IADD3 R19, R3, UR4, RZ ;  /* 0x0000000403137c10 */ /* 0x000fe2000fffe0ff */
[----:B------:R-:W-:-:S03]  /*d5c0*/  UMOV UR4, 0xffffffff ;  /* 0xffffffff00047882 */ /* 0x000fc60000000000 */
        /* <DEDUP_REMOVED lines=41> */
.L_x_15118:
        /* <DEDUP_REMOVED lines=9> */
.L_x_15027:
        /* <DEDUP_REMOVED lines=8> */
[----:B0-----:R-:W-:-:S04]  /*d970*/  MOV R2, UR5 ;  /* 0x0000000500027c02 */ /* 0x001fc80008000f00 */
[----:B------:R-:W-:-:S13]  /*d980*/  ISETP.NE.AND P3, PT, R2, 0x3, PT ;  /* 0x000000030200780c */ /* 0x000fda0003f65270 */
[----:B------:R-:W-:Y:S05]  /*d990*/  @!P3 BRA `(.L_x_15028) ;  /* 0x000000000004b947 */ /* 0x000fea0003800000 */
[----:B------:R-:W-:Y:S01]  /*d9a0*/  BPT.TRAP 0x1 ;  /* 0x000000040000795c */ /* 0x000fe20000300000 */
.L_x_15028:
[----:B------:R0:W-:Y:S01]  /*d9b0*/  SYNCS.ARRIVE.TRANS64.A1T0 RZ, [R7+URZ+0x16830], RZ ;  /* 0x016830ff07ff79a7 */ /* 0x0001e2000810003f */
[----:B------:R-:W-:Y:S05]  /*d9c0*/  @!P3 BRA `(.L_x_15029) ;  /* 0x000000000004b947 */ /* 0x000fea0003800000 */
[----:B------:R-:W-:Y:S01]  /*d9d0*/  BPT.TRAP 0x1 ;  /* 0x000000040000795c */ /* 0x000fe20000300000 */
.L_x_15029:
[----:B------:R-:W-:Y:S01]  /*d9e0*/  SHF.L.U32 R2, R21, 0x1f, RZ ;  /* 0x0000001f15027819 */ /* 0x000fe200000006ff */
[----:B------:R-:W-:Y:S01]  /*d9f0*/  BSSY B1, `(.L_x_15030) ;  /* 0x0000004000017945 */ /* 0x000fe20003800000 */
[----:B0-----:R-:W-:-:S04]  /*da00*/  LEA R7, R8, UR47, 0x3 ;  /* 0x0000002f08077c11 */ /* 0x001fc8000f8e18ff */
[----:B------:R-:W0:Y:S02]  /*da10*/  SYNCS.PHASECHK.TRANS64.TRYWAIT P0, [R7+URZ+0x16860], R2 ;  /* 0x01686002070075a7 */ /* 0x000e24000800017f */
[----:B0-----:R-:W-:Y:S05]  /*da20*/  @!P0 BRA `(.L_x_15031) ;  /* 0x0000003400308947 */ /* 0x001fea0003800000 */
.L_x_15119:
[----:B------:R-:W-:Y:S05]  /*da30*/  BSYNC B1 ;  /* 0x0000000000017941 */ /* 0x000fea0003800000 */
.L_x_15030:
        /* <DEDUP_REMOVED lines=18> */
[----:B------:R-:W0:Y:S02]  /*db60*/  SHFL.IDX PT, R11, R17, 0x3, 0x181f ;  /* 0x00781f00110b7f89 */ /* 0x000e2400000e0000 */
[----:B---3--:R-:W-:Y:S02]  /*db70*/  IADD3.X R3, RZ, R9, RZ, P2, !PT ;  /* 0x00000009ff037210 */ /* 0x008fe400017fe4ff */
[----:B------:R-:W1:Y:S05]  /*db80*/  SHFL.IDX PT, R9, R18, 0x3, 0x181f ;  /* 0x00781f0012097f89 */ /* 0x000e6a00000e0000 */
        /* <DEDUP_REMOVED lines=28> */
.L_x_15137:
        /* <DEDUP_REMOVED lines=19> */
.L_x_15033:
        /* <DEDUP_REMOVED lines=12> */
.L_x_15034:
[----:B------:R-:W-:Y:S01]  /*df40*/  R2UR UR4, R27 ;  /* 0x000000001b0472ca */ /* 0x000fe200000e0000 */
[----:B------:R-:W-:Y:S01]  /*df50*/  ULDC.64 UR6, c[0x0][0x330] ;  /* 0x0000cc0000067ab9 */ /* 0x000fe20000000a00 */
[----:B------:R-:W-:Y:S01]  /*df60*/  IADD3 R26, R26, -0x1, RZ ;  /* 0xffffffff1a1a7810 */ /* 0x000fe20007ffe0ff */
[----:B------:R-:W-:Y:S01]  /*df70*/  IMAD.U32 R3, RZ, RZ, UR6 ;  /* 0x00000006ff037e24 */ /* 0x000fe2000f8e00ff */
[----:B------:R0:W-:Y:S01]  /*df80*/  SYNCS.ARRIVE.TRANS64.A1T0 RZ, [R7+URZ+0x16850], RZ ;  /* 0x016850ff07ff79a7 */ /* 0x0001e2000810003f */
[----:B------:R-:W-:Y:S01]  /*df90*/  IMAD.MOV.U32 R18, RZ, RZ, R2 ;  /* 0x000000ffff127224 */ /* 0x000fe200078e0002 */
        /* <DEDUP_REMOVED lines=9> */
[----:B------:R-:W-:Y:S01]  /*e030*/  LEA R17, P2, R18, UR6, 0x1 ;  /* 0x0000000612117c11 */ /* 0x000fe2000f8408ff */
[----:B------:R-:W-:-:S05]  /*e040*/  VIADD R3, R19, UR4 ;  /* 0x0000000413037c36 */ /* 0x000fca0008000000 */
[----:B------:R-:W-:Y:S01]  /*e050*/  LEA.HI.X R18, R18, UR7, R3, 0x1, P2 ;  /* 0x0000000712127c11 */ /* 0x000fe200090f0c03 */
[----:B0-----:R-:W-:Y:S06]  /*e060*/  @P0 BRA `(.L_x_15035) ;  /* 0xfffffff000600947 */ /* 0x001fec000383ffff */
[----:B------:R-:W-:Y:S05]  /*e070*/  BSYNC B0 ;  /* 0x0000000000007941 */ /* 0x000fea0003800000 */
.L_x_15022:
[----:B------:R-:W-:-:S06]  /*e080*/  ULOP3.LUT UR4, UR40, 0x2, URZ, 0xfc, !UPT ;  /* 0x0000000228047892 */ /* 0x000fcc000f8efc3f */
[----:B0-----:R-:W-:-:S05]  /*e090*/  IMAD.U32 R0, RZ, RZ, UR4 ;  /* 0x00000004ff007e24 */ /* 0x001fca000f8e00ff */
[----:B------:R-:W-:-:S13]  /*e0a0*/  ISETP.NE.AND P0, PT, R0, 0x3, PT ;  /* 0x000000030000780c */ /* 0x000fda0003f05270 */
[----:B------:R-:W-:Y:S05]  /*e0b0*/  @!P0 BRA `(.L_x_15036) ;  /* 0x0000000000048947 */ /* 0x000fea0003800000 */
[----:B------:R-:W-:Y:S01]  /*e0c0*/  BPT.TRAP 0x1 ;  /* 0x000000040000795c */ /* 0x000fe20000300000 */
.L_x_15036:
[----:B------:R-:W-:Y:S01]  /*e0d0*/  LEA R0, R20, UR47, 0x3 ;  /* 0x0000002f14007c11 */ /* 0x000fe2000f8e18ff */
[----:B------:R-:W0:Y:S01]  /*e0e0*/  S2R R2, SR_TID.X ;  /* 0x0000000000027919 */ /* 0x000e220000002100 */
[----:B------:R-:W-:Y:S01]  /*e0f0*/  SHF.L.U32 R3, R24, 0x1f, RZ ;  /* 0x0000001f18037819 */ /* 0x000fe200000006ff */
[----:B------:R-:W-:Y:S01]  /*e100*/  IMAD.MOV.U32 R5, RZ, RZ, -0x80 ;  /* 0xffffff80ff057424 */ /* 0x000fe200078e00ff */
[----:B------:R-:W-:Y:S01]  /*e110*/  BSSY B0, `(.L_x_15037) ;  /* 0x0000008000007945 */ /* 0x000fe20003800000 */
[----:B------:R-:W-:Y:S01]  /*e120*/  LEA R4, R20, R22, 0xd ;  /* 0x0000001614047211 */ /* 0x000fe200078e68ff */
[----:B------:R-:W1:Y:S01]  /*e130*/  SYNCS.PHASECHK.TRANS64.TRYWAIT P0, [R0+URZ+0x16860], R3 ;  /* 0x01686003000075a7 */ /* 0x000e62000800017f */
[----:B------:R-:W-:Y:S01]  /*e140*/  IMAD R5, R26, R5, UR43 ;  /* 0x0000002b1a057e24 */ /* 0x000fe2000f8e0205 */
[----:B0-----:R-:W-:-:S04]  /*e150*/  LOP3.LUT R2, R2, 0x7f, RZ, 0xc0, !PT ;  /* 0x0000007f02027812 */ /* 0x001fc800078ec0ff */
[----:B------:R-:W-:-:S05]  /*e160*/  SHF.R.U32.HI R2, RZ, 0x3, R2 ;  /* 0x00000003ff027819 */ /* 0x000fca0000011602 */
[----:B------:R-:W-:Y:S01]  /*e170*/  IMAD.IADD R5, R5, 0x1, -R2 ;  /* 0x0000000105057824 */ /* 0x000fe200078e0a02 */
[----:B-1----:R-:W-:Y:S06]  /*e180*/  @!P0 BRA `(.L_x_15038) ;  /* 0x0000003400b88947 */ /* 0x002fec0003800000 */
.L_x_15138:
[----:B------:R-:W-:Y:S05]  /*e190*/  BSYNC B0 ;  /* 0x0000000000007941 */ /* 0x000fea0003800000 */
.L_x_15037:
        /* <DEDUP_REMOVED lines=25> */
[----:B-----5:R-:W-:-:S03]  /*e330*/  IADD3.X R7, RZ, R7, RZ, P3, !PT ;  /* 0x00000007ff077210 */ /* 0x020fc60001ffe4ff */
        /* <DEDUP_REMOVED lines=25> */
.L_x_15156:
        /* <DEDUP_REMOVED lines=9> */
.L_x_15040:
        /* <DEDUP_REMOVED lines=12> */
.L_x_15041:
[----:B------:R-:W-:Y:S01]  /*e620*/  VIADD R2, R20, 0x1 ;  /* 0x0000000114027836 */ /* 0x000fe20000000000 */
[----:B------:R0:W-:Y:S04]  /*e630*/  SYNCS.ARRIVE.TRANS64.A1T0 RZ, [R0+URZ+0x16850], RZ ;  /* 0x016850ff00ff79a7 */ /* 0x0001e8000810003f */
[----:B------:R-:W-:-:S04]  /*e640*/  ISETP.NE.AND P0, PT, R2, 0x2, PT ;  /* 0x000000020200780c */ /* 0x000fc80003f05270 */
[----:B------:R-:W-:Y:S02]  /*e650*/  SEL R3, RZ, 0x1, P0 ;  /* 0x00000001ff037807 */ /* 0x000fe40000000000 */
[----:B------:R-:W-:Y:S02]  /*e660*/  SEL R2, R2, RZ, P0 ;  /* 0x000000ff02027207 */ /* 0x000fe40000000000 */
[----:B0-----:R-:W-:-:S07]  /*e670*/  LOP3.LUT R0, R24, R3, RZ, 0x3c, !PT ;  /* 0x0000000318007212 */ /* 0x001fce00078e3cff */
.L_x_15009:
[----:B------:R-:W0:Y:S01]  /*e680*/  S2R R4, SR_CgaCtaId ;  /* 0x0000000000047919 */ /* 0x000e220000008800 */
[----:B------:R-:W-:Y:S02]  /*e690*/  MOV R3, 0x400 ;  /* 0x0000040000037802 */ /* 0x000fe40000000f00 */
[----:B------:R-:W-:Y:S02]  /*e6a0*/  SHF.L.U32 R10, R10, 0x1f, RZ ;  /* 0x0000001f0a0a7819 */ /* 0x000fe400000006ff */
[----:B0-----:R-:W-:-:S04]  /*e6b0*/  LEA R7, R4, R3, 0x18 ;  /* 0x0000000304077211 */ /* 0x001fc800078ec0ff */
[----:B------:R-:W0:Y:S02]  /*e6c0*/  SYNCS.PHASECHK.TRANS64.TRYWAIT P0, [R7+URZ+0x16820], R10 ;  /* 0x0168200a070075a7 */ /* 0x000e24000800017f */
[----:B0-----:R-:W-:Y:S05]  /*e6d0*/  @!P0 BRA `(.L_x_15042) ;  /* 0x0000003800c48947 */ /* 0x001fea0003800000 */
.L_x_15157:
[----:B------:R-:W-:-:S03]  /*e6e0*/  UMOV UR4, 0xffffffff ;  /* 0xffffffff00047882 */ /* 0x000fc60000000000 */
[----:B------:R-:W-:Y:S05]  /*e6f0*/  BRA.DIV UR4, `(.L_x_15043) ;  /* 0x0000003a04d07947 */ /* 0x000fea000b800000 */
[----:B------:R-:W1:Y:S02]  /*e700*/  S2R R3, SR_TID.X ;  /* 0x0000000000037919 */ /* 0x000e640000002100 */
[----:B-1----:R-:W-:-:S04]  /*e710*/  SHF.R.U32.HI R3, RZ, 0x5, R3 ;  /* 0x00000005ff037819 */ /* 0x002fc80000011603 */
[----:B------:R-:W-:-:S05]  /*e720*/  LOP3.LUT R3, R3, 0x3, RZ, 0xc0, !PT ;  /* 0x0000000303037812 */ /* 0x000fca00078ec0ff */
[----:B------:R1:W2:Y:S02]  /*e730*/  SHFL.IDX PT, R14, R3, RZ, 0x1f ;  /* 0x00001fff030e7589 */ /* 0x0002a400000e0000 */
.L_x_15160:
[----:B--2---:R-:W-:-:S13]  /*e740*/  ISETP.NE.AND P0, PT, R14, RZ, PT ;  /* 0x000000ff0e00720c */ /* 0x004fda0003f05270 */
[----:B------:R-:W-:Y:S05]  /*e750*/  @P0 BRA `(.L_x_14965) ;  /* 0x0000000000880947 */ /* 0x000fea0003800000 */
[----:B------:R-:W-:-:S03]  /*e760*/  UMOV UR4, 0xffffffff ;  /* 0xffffffff00047882 */ /* 0x000fc60000000000 */
[----:B------:R-:W-:Y:S05]  /*e770*/  BRA.DIV UR4, `(.L_x_15044) ;  /* 0x0000003a04e47947 */ /* 0x000fea000b800000 */
[----:B------:R-:W-:-:S13]  /*e780*/  ELECT P6, URZ, PT ;  /* 0x00000000003f782f */ /* 0x000fda00038c0000 */
.L_x_15163:
[----:B------:R-:W-:Y:S05]  /*e790*/  @!P6 BRA `(.L_x_14965) ;  /* 0x000000000078e947 */ /* 0x000fea0003800000 */
[----:B------:R-:W-:-:S06]  /*e7a0*/  ULOP3.LUT UR4, UR40, 0x2, URZ, 0xfc, !UPT ;  /* 0x0000000228047892 */ /* 0x000fcc000f8efc3f */
[----:B-1----:R-:W-:-:S05]  /*e7b0*/  IMAD.U32 R3, RZ, RZ, UR4 ;  /* 0x00000004ff037e24 */ /* 0x002fca000f8e00ff */
[----:B------:R-:W-:-:S13]  /*e7c0*/  ISETP.NE.AND P0, PT, R3, 0x3, PT ;  /* 0x000000030300780c */ /* 0x000fda0003f05270 */
[----:B------:R-:W-:Y:S05]  /*e7d0*/  @!P0 BRA `(.L_x_15045) ;  /* 0x0000000000048947 */ /* 0x000fea0003800000 */
[----:B------:R-:W-:Y:S01]  /*e7e0*/  BPT.TRAP 0x1 ;  /* 0x000000040000795c */ /* 0x000fe20000300000 */
.L_x_15045:
[----:B------:R-:W-:Y:S01]  /*e7f0*/  IMAD R5, R2, 0x8, R7 ;  /* 0x0000000802057824 */ /* 0x000fe200078e0207 */
[----:B------:R-:W-:Y:S02]  /*e800*/  SHF.L.U32 R4, R0, 0x1f, RZ ;  /* 0x0000001f00047819 */ /* 0x000fe400000006ff */
[----:B------:R-:W-:Y:S02]  /*e810*/  IADD3 R2, R2, 0x1, RZ ;  /* 0x0000000102027810 */ /* 0x000fe40007ffe0ff */
[----:B------:R-:W1:Y:S02]  /*e820*/  SYNCS.PHASECHK.TRANS64.TRYWAIT P1, [R5+URZ+0x16840], R4 ;  /* 0x01684004050075a7 */ /* 0x000e64000802017f */
[----:B------:R-:W-:-:S04]  /*e830*/  ISETP.NE.AND P2, PT, R2, 0x2, PT ;  /* 0x000000020200780c */ /* 0x000fc80003f45270 */
[----:B------:R-:W-:Y:S01]  /*e840*/  SEL R3, RZ, 0x1, P2 ;  /* 0x00000001ff037807 */ /* 0x000fe20001000000 */
[----:B-1----:R-:W-:Y:S08]  /*e850*/  @!P1 BRA `(.L_x_15046) ;  /* 0x0000003800cc9947 */ /* 0x002ff00003800000 */
.L_x_15164:
[----:B------:R-:W-:Y:S02]  /*e860*/  SEL R2, R2, RZ, P2 ;  /* 0x000000ff02027207 */ /* 0x000fe40001000000 */
[----:B------:R-:W-:Y:S01]  /*e870*/  LOP3.LUT R0, R0, R3, RZ, 0x3c, !PT ;  /* 0x0000000300007212 */ /* 0x000fe200078e3cff */
[----:B------:R-:W-:Y:S06]  /*e880*/  @!P0 BRA `(.L_x_15047) ;  /* 0x0000000000048947 */ /* 0x000fec0003800000 */
[----:B------:R-:W-:Y:S01]  /*e890*/  BPT.TRAP 0x1 ;  /* 0x000000040000795c */ /* 0x000fe20000300000 */
.L_x_15047:
[----:B------:R-:W-:Y:S01]  /*e8a0*/  IMAD R3, R2, 0x8, R7 ;  /* 0x0000000802037824 */ /* 0x000fe200078e0207 */
[----:B------:R-:W-:-:S04]  /*e8b0*/  SHF.L.U32 R0, R0, 0x1f, RZ ;  /* 0x0000001f00007819 */ /* 0x000fc800000006ff */
[----:B------:R-:W2:Y:S02]  /*e8c0*/  SYNCS.PHASECHK.TRANS64.TRYWAIT P1, [R3+URZ+0x16840], R0 ;  /* 0x01684000030075a7 */ /* 0x000ea4000802017f */
[----:B--2---:R-:W-:Y:S05]  /*e8d0*/  @!P1 BRA `(.L_x_15048) ;  /* 0x0000003800c09947 */ /* 0x004fea0003800000 */
.L_x_15165:
[----:B------:R-:W-:Y:S05]  /*e8e0*/  @!P0 BRA `(.L_x_15049) ;  /* 0x0000000000048947 */ /* 0x000fea0003800000 */
[----:B------:R-:W-:Y:S01]  /*e8f0*/  BPT.TRAP 0x1 ;  /* 0x000000040000795c */ /* 0x000fe20000300000 */
.L_x_15049:
[----:B------:R-:W3:Y:S02]  /*e900*/  SYNCS.PHASECHK.TRANS64.TRYWAIT P1, [R5+URZ+0x16860], R4 ;  /* 0x01686004050075a7 */ /* 0x000ee4000802017f */
[----:B---3--:R-:W-:Y:S05]  /*e910*/  @!P1 BRA `(.L_x_15050) ;  /* 0x0000003800c49947 */ /* 0x008fea0003800000 */
.L_x_15166:
[----:B------:R-:W-:Y:S05]  /*e920*/  @!P0 BRA `(.L_x_15051) ;  /* 0x0000000000048947 */ /* 0x000fea0003800000 */
[----:B------:R-:W-:Y:S01]  /*e930*/  BPT.TRAP 0x1 ;  /* 0x000000040000795c */ /* 0x000fe20000300000 */
.L_x_15051:
[----:B----4-:R4:W0:Y:S02]  /*e940*/  SYNCS.PHASECHK.TRANS64.TRYWAIT P0, [R3+URZ+0x16860], R0 ;  /* 0x01686000030075a7 */ /* 0x010824000800017f */
[----:B0-----:R-:W-:Y:S05]  /*e950*/  @!P0 NANOSLEEP.SYNCS 0x989680 ;  /* 0x009896800000895d */ /* 0x001fea0003900000 */
[----:B------:R-:W0:Y:S02]  /*e960*/  @!P0 SYNCS.PHASECHK.TRANS64 P0, [R3+URZ+0x16860], R0 ;  /* 0x01686000030085a7 */ /* 0x000e24000800007f */
[----:B0-----:R-:W-:Y:S05]  /*e970*/  @!P0 BRA `(.L_x_15051) ;  /* 0xfffffffc00f08947 */ /* 0x001fea000383ffff */
.L_x_14965:
[----:B------:R-:W-:Y:S05]  /*e980*/  BSYNC B6 ;  /* 0x0000000000067941 */ /* 0x000fea0003800000 */
.L_x_14962:
[----:B------:R-:W-:Y:S05]  /*e990*/  EXIT ;  /* 0x000000000000794d */ /* 0x000fea0003800000 */
.L_x_14969:
[----:B0-----:R-:W-:-:S04]  /*e9a0*/  IMAD.U32 R3, RZ, RZ, UR42 ;  /* 0x0000002aff037e24 */ /* 0x001fc8000f8e00ff */
[----:B------:R0:W1:Y:S03]  /*e9b0*/  SYNCS.PHASECHK.TRANS64.TRYWAIT P0, [R3+URZ+0x16800], R0 ;  /* 0x01680000030075a7 */ /* 0x000066000800017f */
[----:B-1----:R-:W-:Y:S05]  /*e9c0*/  @!P0 NANOSLEEP.SYNCS 0x989680 ;  /* 0x009896800000895d */ /* 0x002fea0003900000 */
[----:B------:R-:W1:Y:S02]  /*e9d0*/  @!P0 SYNCS.PHASECHK.TRANS64 P0, [R3+URZ+0x16800], R0 ;  /* 0x01680000030085a7 */ /* 0x000e64000800007f */
[----:B-1----:R-:W-:Y:S05]  /*e9e0*/  @!P0 BRA `(.L_x_14969) ;  /* 0xfffffffc00ec8947 */ /* 0x002fea000383ffff */
[----:B------:R-:W-:Y:S05]  /*e9f0*/  BRA `(.L_x_15052) ;  /* 0xffffff2800207947 */ /* 0x000fea000383ffff */
.L_x_14973:
[----:B0-----:R-:W-:-:S04]  /*ea00*/  IMAD.U32 R3, RZ, RZ, UR42 ;  /* 0x0000002aff037e24 */ /* 0x001fc8000f8e00ff */
[----:B------:R0:W2:Y:S03]  /*ea10*/  SYNCS.PHASECHK.TRANS64.TRYWAIT P1, [R3+URZ+0x16830], R0 ;  /* 0x01683000030075a7 */ /* 0x0000a6000802017f */
[----:B--2---:R-:W-:Y:S05]  /*ea20*/  @!P1 NANOSLEEP.SYNCS 0x989680 ;  /* 0x009896800000995d */ /* 0x004fea0003900000 */
[----:B------:R-:W2:Y:S02]  /*ea30*/  @!P1 SYNCS.PHASECHK.TRANS64 P1, [R3+URZ+0x16830], R0 ;  /* 0x01683000030095a7 */ /* 0x000ea4000802007f */
[----:B--2---:R-:W-:Y:S05]  /*ea40*/  @!P1 BRA `(.L_x_14973) ;  /* 0xfffffffc00ec9947 */ /* 0x004fea000383ffff */
[----:B------:R-:W-:Y:S05]  /*ea50*/  BRA `(.L_x_14972) ;  /* 0xffffff28003c7947 */ /* 0x000fea000383ffff */
.L_x_14979:
[----:B-1----:R-:W-:-:S04]  /*ea60*/  MOV R10, UR4 ;  /* 0x00000004000a7c02 */ /* 0x002fc80008000f00 */
[----:B------:R1:W2:Y:S03]  /*ea70*/  SYNCS.PHASECHK.TRANS64.TRYWAIT P1, [R10+URZ+0x16830], R9 ;  /* 0x016830090a0075a7 */ /* 0x0002a6000802017f */
[----:B--2---:R-:W-:Y:S05]  /*ea80*/  @!P1 NANOSLEEP.SYNCS 0x989680 ;  /* 0x009896800000995d */ /* 0x004fea0003900000 */
[----:B------:R-:W2:Y:S02]  /*ea90*/  @!P1 SYNCS.PHASECHK.TRANS64 P1, [R10+URZ+0x16830], R9 ;  /* 0x016830090a0095a7 */ /* 0x000ea4000802007f */
[----:B--2---:R-:W-:Y:S05]  /*eaa0*/  @!P1 BRA `(.L_x_14979) ;  /* 0xfffffffc00ec9947 */ /* 0x004fea000383ffff */
[----:B------:R-:W-:Y:S05]  /*eab0*/  BRA `(.L_x_14976) ;  /* 0xffffff5400387947 */ /* 0x000fea000383ffff */
.L_x_14983:
[----:B-1----:R-:W-:-:S04]  /*eac0*/  IMAD.U32 R10, RZ, RZ, UR10 ;  /* 0x0000000aff0a7e24 */ /* 0x002fc8000f8e00ff */
[----:B------:R1:W2:Y:S03]  /*ead0*/  SYNCS.PHASECHK.TRANS64.TRYWAIT P1, [R10+URZ+0x16850], R9 ;  /* 0x016850090a0075a7 */ /* 0x0002a6000802017f */
[----:B--2---:R-:W-:Y:S05]  /*eae0*/  @!P1 NANOSLEEP.SYNCS 0x989680 ;  /* 0x009896800000995d */ /* 0x004fea0003900000 */
[----:B------:R-:W2:Y:S02]  /*eaf0*/  @!P1 SYNCS.PHASECHK.TRANS64 P1, [R10+URZ+0x16850], R9 ;  /* 0x016850090a0095a7 */ /* 0x000ea4000802007f */
[----:B--2---:R-:W-:Y:S05]  /*eb00*/  @!P1 BRA `(.L_x_14983) ;  /* 0xfffffffc00ec9947 */ /* 0x004fea000383ffff */
[----:B------:R-:W-:Y:S05]  /*eb10*/  BRA `(.L_x_14980) ;  /* 0xffffff5400bc7947 */ /* 0x000fea000383ffff */
.L_x_14991:
[----:B-1----:R-:W-:-:S04]  /*eb20*/  IMAD.U32 R9, RZ, RZ, UR10 ;  /* 0x0000000aff097e24 */ /* 0x002fc8000f8e00ff */
[----:B------:R1:W2:Y:S03]  /*eb30*/  SYNCS.PHASECHK.TRANS64.TRYWAIT P1, [R9+URZ+0x16830], R8 ;  /* 0x01683008090075a7 */ /* 0x0002a6000802017f */
[----:B--2---:R-:W-:Y:S05]  /*eb40*/  @!P1 NANOSLEEP.SYNCS 0x989680 ;  /* 0x009896800000995d */ /* 0x004fea0003900000 */
[----:B------:R-:W2:Y:S02]  /*eb50*/  @!P1 SYNCS.PHASECHK.TRANS64 P1, [R9+URZ+0x16830], R8 ;  /* 0x01683008090095a7 */ /* 0x000ea4000802007f */
[----:B--2---:R-:W-:Y:S05]  /*eb60*/  @!P1 BRA `(.L_x_14991) ;  /* 0xfffffffc00ec9947 */ /* 0x004fea000383ffff */
[----:B------:R-:W-:Y:S05]  /*eb70*/  BRA `(.L_x_14988) ;  /* 0xffffff8000d87947 */ /* 0x000fea000383ffff */
.L_x_14995:
[----:B-1----:R-:W-:-:S04]  /*eb80*/  IMAD.U32 R9, RZ, RZ, UR10 ;  /* 0x0000000aff097e24 */ /* 0x002fc8000f8e00ff */
[----:B------:R1:W2:Y:S03]  /*eb90*/  SYNCS.PHASECHK.TRANS64.TRYWAIT P1, [R9+URZ+0x16850], R8 ;  /* 0x01685008090075a7 */ /* 0x0002a6000802017f */
[----:B--2---:R-:W-:Y:S05]  /*eba0*/  @!P1 NANOSLEEP.SYNCS 0x989680 ;  /* 0x009896800000995d */ /* 0x004fea0003900000 */
[----:B------:R-:W2:Y:S02]  /*ebb0*/  @!P1 SYNCS.PHASECHK.TRANS64 P1, [R9+URZ+0x16850], R8 ;  /* 0x01685008090095a7 */ /* 0x000ea4000802007f */
[----:B--2---:R-:W-:Y:S05]  /*ebc0*/  @!P1 BRA `(.L_x_14995) ;  /* 0xfffffffc00ec9947 */ /* 0x004fea000383ffff */
[----:B------:R-:W-:Y:S05]  /*ebd0*/  BRA `(.L_x_14992) ;  /* 0xffffff84004c7947 */ /* 0x000fea000383ffff */
.L_x_15002:
[----:B-1----:R-:W-:-:S04]  /*ebe0*/  MOV R4, UR7 ;  /* 0x0000000700047c02 */ /* 0x002fc80008000f00 */
[----:B------:R1:W3:Y:S03]  /*ebf0*/  SYNCS.PHASECHK.TRANS64.TRYWAIT P1, [R4+URZ+0x16850], R3 ;  /* 0x01685003040075a7 */ /* 0x0002e6000802017f */
[----:B---3--:R-:W-:Y:S05]  /*ec00*/  @!P1 NANOSLEEP.SYNCS 0x989680 ;  /* 0x009896800000995d */ /* 0x008fea0003900000 */
[----:B------:R-:W3:Y:S02]  /*ec10*/  @!P1 SYNCS.PHASECHK.TRANS64 P1, [R4+URZ+0x16850], R3 ;  /* 0x01685003040095a7 */ /* 0x000ee4000802007f */
[----:B---3--:R-:W-:Y:S05]  /*ec20*/  @!P1 BRA `(.L_x_15002) ;  /* 0xfffffffc00ec9947 */ /* 0x008fea000383ffff */
[----:B------:R-:W-:Y:S05]  /*ec30*/  BRA `(.L_x_15001) ;  /* 0xffffffa400ac7947 */ /* 0x000fea000383ffff */
.L_x_15014:
[----:B------:R-:W-:Y:S01]  /*ec40*/  IMAD.MOV.U32 R13, RZ, RZ, R17 ;  /* 0x000000ffff0d7224 */ /* 0x000fe200078e0011 */
[----:B------:R-:W-:Y:S01]  /*ec50*/  MOV R15, 0xffffffff ;  /* 0xffffffff000f7802 */ /* 0x000fe20000000f00 */
[----:B------:R-:W-:Y:S02]  /*ec60*/  IMAD.MOV.U32 R12, RZ, RZ, RZ ;  /* 0x000000ffff0c7224 */ /* 0x000fe400078e00ff */
[----:B------:R-:W-:-:S07]  /*ec70*/  IMAD.MOV.U32 R11, RZ, RZ, 0x1f ;  /* 0x0000001fff0b7424 */ /* 0x000fce00078e00ff */
[----:B0----5:R-:W-:Y:S05]  /*ec80*/  WARPSYNC.COLLECTIVE R15, `(.L_x_15053) ;  /* 0x000000000f087348 */ /* 0x021fea0003c00000 */
[----:B------:R1:W2:Y:S02]  /*ec90*/  SHFL.IDX P6, R14, R13, R12, R11 ;  /* 0x0000000c0d0e7389 */ /* 0x0002a400000c000b */
[----:B012--5:R-:W-:Y:S01]  /*eca0*/  ENDCOLLECTIVE ;  /* 0x000000000000791b */ /* 0x027fe20003800000 */
.L_x_15053:
[----:B------:R-:W-:Y:S05]  /*ecb0*/  BRA `(.L_x_15054) ;  /* 0xffffffcc00587947 */ /* 0x000fea000383ffff */
.L_x_15016:
[----:B0-----:R-:W-:-:S04]  /*ecc0*/  IMAD.U32 R3, RZ, RZ, UR47 ;  /* 0x0000002fff037e24 */ /* 0x001fc8000f8e00ff */
[----:B------:R0:W1:Y:S03]  /*ecd0*/  SYNCS.PHASECHK.TRANS64.TRYWAIT P0, [R3+URZ+0x16840], R10 ;  /* 0x0168400a030075a7 */ /* 0x000066000800017f */
[----:B-1----:R-:W-:Y:S05]  /*ece0*/  @!P0 NANOSLEEP.SYNCS 0x989680 ;  /* 0x009896800000895d */ /* 0x002fea0003900000 */
[----:B------:R-:W1:Y:S02]  /*ecf0*/  @!P0 SYNCS.PHASECHK.TRANS64 P0, [R3+URZ+0x16840], R10 ;  /* 0x0168400a030085a7 */ /* 0x000e64000800007f */
[----:B-1----:R-:W-:Y:S05]  /*ed00*/  @!P0 BRA `(.L_x_15016) ;  /* 0xfffffffc00ec8947 */ /* 0x002fea000383ffff */
[----:B------:R-:W-:Y:S05]  /*ed10*/  BRA `(.L_x_15055) ;  /* 0xffffffcc00d87947 */ /* 0x000fea000383ffff */
.L_x_15017:
        /* <DEDUP_REMOVED lines=8> */
.L_x_15057:
[----:B------:R-:W-:Y:S05]  /*eda0*/  BSYNC B0 ;  /* 0x0000000000007941 */ /* 0x000fea0003800000 */
.L_x_15056:
[----:B------:R-:W-:Y:S01]  /*edb0*/  IMAD.MOV.U32 R13, RZ, RZ, R0 ;  /* 0x000000ffff0d7224 */ /* 0x000fe200078e0000 */
[----:B------:R-:W-:Y:S01]  /*edc0*/  MOV R12, RZ ;  /* 0x000000ff000c7202 */ /* 0x000fe20000000f00 */
[----:B------:R-:W-:Y:S01]  /*edd0*/  IMAD.MOV.U32 R11, RZ, RZ, 0x181f ;  /* 0x0000181fff0b7424 */ /* 0x000fe200078e00ff */
[----:B------:R-:W-:Y:S01]  /*ede0*/  @P0 LEA R7, R22, UR47, 0x1 ;  /* 0x0000002f16070c11 */ /* 0x000fe2000f8e08ff */
[----:B------:R-:W-:Y:S02]  /*edf0*/  IMAD.MOV.U32 R15, RZ, RZ, -0x1 ;  /* 0xffffffffff0f7424 */ /* 0x000fe400078e00ff */
[----:B------:R-:W-:-:S07]  /*ee00*/  IMAD.MOV.U32 R2, RZ, RZ, R14 ;  /* 0x000000ffff027224 */ /* 0x000fce00078e000e */
[----:B------:R-:W-:Y:S05]  /*ee10*/  WARPSYNC.COLLECTIVE R15, `(.L_x_15058) ;  /* 0x000000000f087348 */ /* 0x000fea0003c00000 */
[----:B------:R0:W1:Y:S02]  /*ee20*/  SHFL.IDX P6, R14, R13, R12, R11 ;  /* 0x0000000c0d0e7389 */ /* 0x00006400000c000b */
[----:B01----:R-:W-:Y:S01]  /*ee30*/  ENDCOLLECTIVE ;  /* 0x000000000000791b */ /* 0x003fe20003800000 */
.L_x_15058:
        /* <DEDUP_REMOVED lines=8> */
.L_x_15059:
[C---:B------:R-:W-:Y:S01]  /*eec0*/  ISETP.GE.AND P1, PT, R5.reuse, 0x21, PT ;  /* 0x000000210500780c */ /* 0x040fe20003f26270 */
[----:B------:R-:W-:Y:S01]  /*eed0*/  @!PT LDS RZ, [RZ] ;  /* 0x00000000fffff984 */ /* 0x000fe20000000800 */
[----:B------:R-:W-:Y:S01]  /*eee0*/  @!PT LDS RZ, [RZ] ;  /* 0x00000000fffff984 */ /* 0x000fe20000000800 */
[----:B------:R-:W-:Y:S01]  /*eef0*/  @!PT LDS RZ, [RZ] ;  /* 0x00000000fffff984 */ /* 0x000fe20000000800 */
[----:B------:R0:W-:Y:S01]  /*ef00*/  @P0 LDGSTS.E.BYPASS.LTC128B.128 [R7+0xe400], desc[UR38][R2.64], !P3 ;  /* 0x0e40000002070fae */ /* 0x0001e2000d901d66 */
[----:B------:R-:W-:Y:S02]  /*ef10*/  ISETP.GE.AND P0, PT, R5, 0x11, PT ;  /* 0x000000110500780c */ /* 0x000fe40003f06270 */
[----:B------:R-:W-:-:S09]  /*ef20*/  MOV R13, R0 ;  /* 0x00000000000d7202 */ /* 0x000fd20000000f00 */
[C---:B------:R-:W-:Y:S02]  /*ef30*/  @P1 LEA R25, R22.reuse, UR47, 0x1 ;  /* 0x0000002f16191c11 */ /* 0x040fe4000f8e08ff */
[----:B------:R-:W-:Y:S01]  /*ef40*/  @P0 LEA R21, R22, UR47, 0x1 ;  /* 0x0000002f16150c11 */ /* 0x000fe2000f8e08ff */
[----:B0-----:R-:W-:-:S07]  /*ef50*/  IMAD.MOV.U32 R8, RZ, RZ, R14 ;  /* 0x000000ffff087224 */ /* 0x001fce00078e000e */
[----:B------:R-:W-:Y:S05]  /*ef60*/  WARPSYNC.COLLECTIVE R15, `(.L_x_15060) ;  /* 0x000000000f087348 */ /* 0x000fea0003c00000 */
[----:B------:R0:W1:Y:S02]  /*ef70*/  SHFL.IDX P6, R14, R13, R12, R11 ;  /* 0x0000000c0d0e7389 */ /* 0x00006400000c000b */
[----:B01----:R-:W-:Y:S01]  /*ef80*/  ENDCOLLECTIVE ;  /* 0x000000000000791b */ /* 0x003fe20003800000 */
.L_x_15060:
[----:B------:R-:W-:Y:S02]  /*ef90*/  IMAD.MOV.U32 R13, RZ, RZ, R4 ;  /* 0x000000ffff0d7224 */ /* 0x000fe400078e0004 */
[----:B------:R-:W-:Y:S01]  /*efa0*/  IMAD.MOV.U32 R12, RZ, RZ, 0x2 ;  /* 0x00000002ff0c7424 */ /* 0x000fe200078e00ff */
[----:B------:R-:W-:-:S13]  /*efb0*/  @P0 LEA R2, P2, R16, R14, 0x1 ;  /* 0x0000000e10020211 */ /* 0x000fda00078408ff */
[----:B------:R-:W-:Y:S05]  /*efc0*/  WARPSYNC.COLLECTIVE R15, `(.L_x_15061) ;  /* 0x000000000f087348 */ /* 0x000fea0003c00000 */
[----:B------:R0:W1:Y:S02]  /*efd0*/  SHFL.IDX P6, R14, R13, R12, R11 ;  /* 0x0000000c0d0e7389 */ /* 0x00006400000c000b */
[----:B01----:R-:W-:Y:S01]  /*efe0*/  ENDCOLLECTIVE ;  /* 0x000000000000791b */ /* 0x003fe20003800000 */
.L_x_15061:
[----:B------:R-:W-:-:S05]  /*eff0*/  @P0 IMAD.X R3, RZ, RZ, R8, P2 ;  /* 0x000000ffff030224 */ /* 0x000fca00010e0608 */
        /* <DEDUP_REMOVED lines=9> */
.L_x_15062:
[----:B------:R-:W-:Y:S01]  /*f090*/  MOV R13, R4 ;  /* 0x00000004000d7202 */ /* 0x000fe20000000f00 */
[----:B------:R-:W-:Y:S02]  /*f0a0*/  IMAD.MOV.U32 R12, RZ, RZ, 0x3 ;  /* 0x00000003ff0c7424 */ /* 0x000fe400078e00ff */
[----:B------:R-:W-:-:S07]  /*f0b0*/  IMAD.MOV.U32 R9, RZ, RZ, R14 ;  /* 0x000000ffff097224 */ /* 0x000fce00078e000e */
[----:B------:R-:W-:Y:S05]  /*f0c0*/  WARPSYNC.COLLECTIVE R15, `(.L_x_15063) ;  /* 0x000000000f087348 */ /* 0x000fea0003c00000 */
[----:B------:R0:W1:Y:S02]  /*f0d0*/  SHFL.IDX P6, R14, R13, R12, R11 ;  /* 0x0000000c0d0e7389 */ /* 0x00006400000c000b */
[----:B01----:R-:W-:Y:S01]  /*f0e0*/  ENDCOLLECTIVE ;  /* 0x000000000000791b */ /* 0x003fe20003800000 */
.L_x_15063:
        /* <DEDUP_REMOVED lines=14> */
.L_x_15064:
[----:B------:R-:W-:Y:S01]  /*f1d0*/  @P1 LEA R25, R22, UR47, 0x1 ;  /* 0x0000002f16191c11 */ /* 0x000fe2000f8e08ff */
[----:B------:R-:W-:Y:S02]  /*f1e0*/  IMAD.MOV.U32 R13, RZ, RZ, R4 ;  /* 0x000000ffff0d7224 */ /* 0x000fe400078e0004 */
[----:B------:R-:W-:Y:S01]  /*f1f0*/  IMAD.MOV.U32 R12, RZ, RZ, 0x4 ;  /* 0x00000004ff0c7424 */ /* 0x000fe200078e00ff */
[----:B------:R-:W-:-:S13]  /*f200*/  @P0 LEA R2, P2, R16, R14, 0x1 ;  /* 0x0000000e10020211 */ /* 0x000fda00078408ff */
[----:B------:R-:W-:Y:S05]  /*f210*/  WARPSYNC.COLLECTIVE R15, `(.L_x_15065) ;  /* 0x000000000f087348 */ /* 0x000fea0003c00000 */
[----:B------:R0:W1:Y:S02]  /*f220*/  SHFL.IDX P6, R14, R13, R12, R11 ;  /* 0x0000000c0d0e7389 */ /* 0x00006400000c000b */
[----:B01----:R-:W-:Y:S01]  /*f230*/  ENDCOLLECTIVE ;  /* 0x000000000000791b */ /* 0x003fe20003800000 */
.L_x_15065:
[----:B------:R-:W-:-:S05]  /*f240*/  @P0 IADD3.X R3, RZ, R7, RZ, P2, !PT ;  /* 0x00000007ff030210 */ /* 0x000fca00017fe4ff */
        /* <DEDUP_REMOVED lines=9> */
.L_x_15066:
[----:B------:R-:W-:Y:S01]  /*f2e0*/  IMAD.MOV.U32 R13, RZ, RZ, R4 ;  /* 0x000000ffff0d7224 */ /* 0x000fe200078e0004 */
[----:B------:R-:W-:Y:S01]  /*f2f0*/  MOV R12, 0x5 ;  /* 0x00000005000c7802 */ /* 0x000fe20000000f00 */
[----:B------:R-:W-:-:S07]  /*f300*/  IMAD.MOV.U32 R9, RZ, RZ, R14 ;  /* 0x000000ffff097224 */ /* 0x000fce00078e000e */
[----:B------:R-:W-:Y:S05]  /*f310*/  WARPSYNC.COLLECTIVE R15, `(.L_x_15067) ;  /* 0x000000000f087348 */ /* 0x000fea0003c00000 */
[----:B------:R0:W1:Y:S02]  /*f320*/  SHFL.IDX P6, R14, R13, R12, R11 ;  /* 0x0000000c0d0e7389 */ /* 0x00006400000c000b */
[----:B01----:R-:W-:Y:S01]  /*f330*/  ENDCOLLECTIVE ;  /* 0x000000000000791b */ /* 0x003fe20003800000 */
.L_x_15067:
        /* <DEDUP_REMOVED lines=13> */
.L_x_15068:
[----:B------:R-:W-:Y:S01]  /*f410*/  MOV R13, R4 ;  /* 0x00000004000d7202 */ /* 0x000fe20000000f00 */
[----:B------:R-:W-:Y:S01]  /*f420*/  IMAD.MOV.U32 R12, RZ, RZ, 0x6 ;  /* 0x00000006ff0c7424 */ /* 0x000fe200078e00ff */
[----:B------:R-:W-:-:S13]  /*f430*/  @P0 LEA R2, P2, R16, R14, 0x1 ;  /* 0x0000000e10020211 */ /* 0x000fda00078408ff */
[----:B------:R-:W-:Y:S05]  /*f440*/  WARPSYNC.COLLECTIVE R15, `(.L_x_15069) ;  /* 0x000000000f087348 */ /* 0x000fea0003c00000 */
[----:B------:R0:W1:Y:S02]  /*f450*/  SHFL.IDX P6, R14, R13, R12, R11 ;  /* 0x0000000c0d0e7389 */ /* 0x00006400000c000b */
[----:B01----:R-:W-:Y:S01]  /*f460*/  ENDCOLLECTIVE ;  /* 0x000000000000791b */ /* 0x003fe20003800000 */
.L_x_15069:
        /* <DEDUP_REMOVED lines=11> */
.L_x_15070:
[----:B------:R-:W-:Y:S02]  /*f520*/  IMAD.MOV.U32 R13, RZ, RZ, R4 ;  /* 0x000000ffff0d7224 */ /* 0x000fe400078e0004 */
[----:B------:R-:W-:Y:S01]  /*f530*/  IMAD.MOV.U32 R12, RZ, RZ, 0x7 ;  /* 0x00000007ff0c7424 */ /* 0x000fe200078e00ff */
[----:B------:R-:W-:-:S07]  /*f540*/  MOV R9, R14 ;  /* 0x0000000e00097202 */ /* 0x000fce0000000f00 */
[----:B------:R-:W-:Y:S05]  /*f550*/  WARPSYNC.COLLECTIVE R15, `(.L_x_15071) ;  /* 0x000000000f087348 */ /* 0x000fea0003c00000 */
[----:B------:R0:W1:Y:S02]  /*f560*/  SHFL.IDX P6, R14, R13, R12, R11 ;  /* 0x0000000c0d0e7389 */ /* 0x00006400000c000b */
[----:B01----:R-:W-:Y:S01]  /*f570*/  ENDCOLLECTIVE ;  /* 0x000000000000791b */ /* 0x003fe20003800000 */
.L_x_15071:
[----:B------:R-:W-:Y:S02]  /*f580*/  @P1 LEA R2, P0, R16, R9, 0x1 ;  /* 0x0000000910021211 */ /* 0x000fe400078008ff */
[----:B------:R-:W-:-:S03]  /*f590*/  @P1 LEA R9, R22, UR47, 0x1 ;  /* 0x0000002f16091c11 */ /* 0x000fc6000f8e08ff */
        /* <DEDUP_REMOVED lines=10> */
.L_x_15072:
[----:B------:R-:W-:Y:S05]  /*f640*/  BRA `(.L_x_15073) ;  /* 0xffffffc800e87947 */ /* 0x000fea000383ffff */
.L_x_15020:
[----:B------:R-:W-:Y:S01]  /*f650*/  IMAD.MOV.U32 R13, RZ, RZ, R8 ;  /* 0x000000ffff0d7224 */ /* 0x000fe200078e0008 */
[----:B------:R-:W-:Y:S01]  /*f660*/  MOV R11, 0x181f ;  /* 0x0000181f000b7802 */ /* 0x000fe20000000f00 */
[----:B------:R-:W-:Y:S02]  /*f670*/  IMAD.MOV.U32 R12, RZ, RZ, RZ ;  /* 0x000000ffff0c7224 */ /* 0x000fe400078e00ff */
[----:B------:R-:W-:Y:S02]  /*f680*/  IMAD.MOV.U32 R15, RZ, RZ, -0x1 ;  /* 0xffffffffff0f7424 */ /* 0x000fe400078e00ff */
[----:B------:R-:W-:-:S07]  /*f690*/  IMAD.U32 R5, RZ, RZ, UR49 ;  /* 0x00000031ff057e24 */ /* 0x000fce000f8e00ff */
[----:B------:R-:W-:Y:S05]  /*f6a0*/  WARPSYNC.COLLECTIVE R15, `(.L_x_15074) ;  /* 0x000000000f087348 */ /* 0x000fea0003c00000 */
[----:B------:R0:W1:Y:S02]  /*f6b0*/  SHFL.IDX P6, R14, R13, R12, R11 ;  /* 0x0000000c0d0e7389 */ /* 0x00006400000c000b */
[----:B01----:R-:W-:Y:S01]  /*f6c0*/  ENDCOLLECTIVE ;  /* 0x000000000000791b */ /* 0x003fe20003800000 */
.L_x_15074:
[----:B------:R-:W-:Y:S01]  /*f6d0*/  IMAD R5, R5, 0xc0, R24 ;  /* 0x000000c005057824 */ /* 0x000fe200078e0218 */
[----:B------:R-:W-:Y:S01]  /*f6e0*/  MOV R13, R7 ;  /* 0x00000007000d7202 */ /* 0x000fe20000000f00 */
[----:B------:R-:W-:-:S07]  /*f6f0*/  IMAD.MOV.U32 R2, RZ, RZ, R14 ;  /* 0x000000ffff027224 */ /* 0x000fce00078e000e */
[----:B------:R-:W-:Y:S05]  /*f700*/  WARPSYNC.COLLECTIVE R15, `(.L_x_15075) ;  /* 0x000000000f087348 */ /* 0x000fea0003c00000 */
[----:B------:R0:W1:Y:S02]  /*f710*/  SHFL.IDX P6, R14, R13, R12, R11 ;  /* 0x0000000c0d0e7389 */ /* 0x00006400000c000b */
[----:B01----:R-:W-:Y:S01]  /*f720*/  ENDCOLLECTIVE ;  /* 0x000000000000791b */ /* 0x003fe20003800000 */
.L_x_15075:
[----:B------:R-:W-:Y:S02]  /*f730*/  ULDC UR4, c[0x0][0x288] ;  /* 0x0000a20000047ab9 */ /* 0x000fe40000000800 */
[----:B------:R-:W-:Y:S02]  /*f740*/  IMAD R4, R9, UR4, RZ ;  /* 0x0000000409047c24 */ /* 0x000fe4000f8e02ff */
[----:B------:R-:W-:-:S03]  /*f750*/  VIADD R9, R5, 0x10 ;  /* 0x0000001005097836 */ /* 0x000fc60000000000 */
[----:B------:R-:W-:Y:S02]  /*f760*/  ISETP.GE.AND P1, PT, R5, R4, PT ;  /* 0x000000040500720c */ /* 0x000fe40003f26270 */
[----:B------:R-:W-:Y:S01]  /*f770*/  MOV R13, R8 ;  /* 0x00000008000d7202 */ /* 0x000fe20000000f00 */
        /* <DEDUP_REMOVED lines=8> */
.L_x_15076:
        /* <DEDUP_REMOVED lines=12> */
.L_x_15077:
[----:B------:R-:W-:Y:S01]  /*f8c0*/  IMAD.MOV.U32 R13, RZ, RZ, R8 ;  /* 0x000000ffff0d7224 */ /* 0x000fe200078e0008 */
[----:B------:R-:W-:Y:S02]  /*f8d0*/  MOV R12, 0x2 ;  /* 0x00000002000c7802 */ /* 0x000fe40000000f00 */
[----:B------:R-:W-:-:S07]  /*f8e0*/  MOV R21, R14 ;  /* 0x0000000e00157202 */ /* 0x000fce0000000f00 */
[----:B------:R-:W-:Y:S05]  /*f8f0*/  WARPSYNC.COLLECTIVE R15, `(.L_x_15078) ;  /* 0x000000000f087348 */ /* 0x000fea0003c00000 */
[----:B------:R0:W1:Y:S02]  /*f900*/  SHFL.IDX P6, R14, R13, R12, R11 ;  /* 0x0000000c0d0e7389 */ /* 0x00006400000c000b */
[----:B01----:R-:W-:Y:S01]  /*f910*/  ENDCOLLECTIVE ;  /* 0x000000000000791b */ /* 0x003fe20003800000 */
.L_x_15078:
[----:B------:R-:W-:-:S05]  /*f920*/  @!P1 LEA R2, P2, R16, R21, 0x1 ;  /* 0x0000001510029211 */ /* 0x000fca00078408ff */
[----:B------:R-:W-:-:S05]  /*f930*/  @!P1 IMAD.X R3, RZ, RZ, R10, P2 ;  /* 0x000000ffff039224 */ /* 0x000fca00010e060a */
        /* <DEDUP_REMOVED lines=10> */
.L_x_15079:
[----:B------:R-:W-:Y:S01]  /*f9e0*/  @!P1 LEA R20, R22, UR47, 0x1 ;  /* 0x0000002f16149c11 */ /* 0x000fe2000f8e08ff */
[----:B------:R-:W-:Y:S02]  /*f9f0*/  IMAD.MOV.U32 R13, RZ, RZ, R8 ;  /* 0x000000ffff0d7224 */ /* 0x000fe400078e0008 */
[----:B------:R-:W-:Y:S01]  /*fa00*/  IMAD.MOV.U32 R12, RZ, RZ, 0x3 ;  /* 0x00000003ff0c7424 */ /* 0x000fe200078e00ff */
[----:B------:R-:W-:-:S13]  /*fa10*/  @!P1 LEA R2, P2, R16, R14, 0x1 ;  /* 0x0000000e10029211 */ /* 0x000fda00078408ff */
[----:B------:R-:W-:Y:S05]  /*fa20*/  WARPSYNC.COLLECTIVE R15, `(.L_x_15080) ;  /* 0x000000000f087348 */ /* 0x000fea0003c00000 */
[----:B------:R0:W1:Y:S02]  /*fa30*/  SHFL.IDX P6, R14, R13, R12, R11 ;  /* 0x0000000c0d0e7389 */ /* 0x00006400000c000b */
[----:B01----:R-:W-:Y:S01]  /*fa40*/  ENDCOLLECTIVE ;  /* 0x000000000000791b */ /* 0x003fe20003800000 */
.L_x_15080:
[----:B------:R-:W-:Y:S01]  /*fa50*/  @!P1 IMAD.X R3, RZ, RZ, R9, P2 ;  /* 0x000000ffff039224 */ /* 0x000fe200010e0609 */
[----:B------:R-:W-:-:S04]  /*fa60*/  IADD3 R9, R5, 0x30, RZ ;  /* 0x0000003005097810 */ /* 0x000fc80007ffe0ff */
[----:B------:R-:W-:Y:S01]  /*fa70*/  @!PT LDS RZ, [RZ] ;  /* 0x00000000fffff984 */ /* 0x000fe20000000800 */
[----:B------:R-:W-:Y:S01]  /*fa80*/  @!PT LDS RZ, [RZ] ;  /* 0x00000000fffff984 */ /* 0x000fe20000000800 */
[----:B------:R-:W-:Y:S01]  /*fa90*/  @!PT LDS RZ, [RZ] ;  /* 0x00000000fffff984 */ /* 0x000fe20000000800 */
[----:B------:R0:W-:Y:S01]  /*faa0*/  @!P1 LDGSTS.E.BYPASS.LTC128B.128 [R20+0x9400], desc[UR38][R2.64], !P0 ;  /* 0x0940000002149fae */ /* 0x0001e2000c101d66 */
[----:B------:R-:W-:Y:S01]  /*fab0*/  ISETP.GE.AND P1, PT, R9, R4, PT ;  /* 0x000000040900720c */ /* 0x000fe20003f26270 */
[----:B------:R-:W-:Y:S01]  /*fac0*/  VIADD R9, R5, 0x40 ;  /* 0x0000004005097836 */ /* 0x000fe20000000000 */
[----:B------:R-:W-:-:S11]  /*fad0*/  MOV R13, R7 ;  /* 0x00000007000d7202 */ /* 0x000fd60000000f00 */
[----:B------:R-:W-:Y:S01]  /*fae0*/  @!P1 LEA R25, R22, UR47, 0x1 ;  /* 0x0000002f16199c11 */ /* 0x000fe2000f8e08ff */
[----:B0-----:R-:W-:-:S07]  /*faf0*/  IMAD.MOV.U32 R10, RZ, RZ, R14 ;  /* 0x000000ffff0a7224 */ /* 0x001fce00078e000e */
[----:B------:R-:W-:Y:S05]  /*fb00*/  WARPSYNC.COLLECTIVE R15, `(.L_x_15081) ;  /* 0x000000000f087348 */ /* 0x000fea0003c00000 */
[----:B------:R0:W1:Y:S02]  /*fb10*/  SHFL.IDX P6, R14, R13, R12, R11 ;  /* 0x0000000c0d0e7389 */ /* 0x00006400000c000b */
[----:B01----:R-:W-:Y:S01]  /*fb20*/  ENDCOLLECTIVE ;  /* 0x000000000000791b */ /* 0x003fe20003800000 */
.L_x_15081:
[----:B------:R-:W-:Y:S01]  /*fb30*/  MOV R13, R8 ;  /* 0x00000008000d7202 */ /* 0x000fe20000000f00 */
[----:B------:R-:W-:Y:S02]  /*fb40*/  IMAD.MOV.U32 R12, RZ, RZ, 0x4 ;  /* 0x00000004ff0c7424 */ /* 0x000fe400078e00ff */
[----:B------:R-:W-:-:S07]  /*fb50*/  IMAD.MOV.U32 R21, RZ, RZ, R14 ;  /* 0x000000ffff157224 */ /* 0x000fce00078e000e */
[----:B------:R-:W-:Y:S05]  /*fb60*/  WARPSYNC.COLLECTIVE R15, `(.L_x_15082) ;  /* 0x000000000f087348 */ /* 0x000fea0003c00000 */
[----:B------:R0:W1:Y:S02]  /*fb70*/  SHFL.IDX P6, R14, R13, R12, R11 ;  /* 0x0000000c0d0e7389 */ /* 0x00006400000c000b */
[----:B01----:R-:W-:Y:S01]  /*fb80*/  ENDCOLLECTIVE ;  /* 0x000000000000791b */ /* 0x003fe20003800000 */
.L_x_15082:
        /* <DEDUP_REMOVED lines=12> */
.L_x_15083:
[----:B------:R-:W-:Y:S01]  /*fc50*/  @!P1 LEA R20, R22, UR47, 0x1 ;  /* 0x0000002f16149c11 */ /* 0x000fe2000f8e08ff */
[----:B------:R-:W-:Y:S02]  /*fc60*/  IMAD.MOV.U32 R13, RZ, RZ, R8 ;  /* 0x000000ffff0d7224 */ /* 0x000fe400078e0008 */
[----:B------:R-:W-:Y:S01]  /*fc70*/  IMAD.MOV.U32 R12, RZ, RZ, 0x5 ;  /* 0x00000005ff0c7424 */ /* 0x000fe200078e00ff */
[----:B------:R-:W-:-:S13]  /*fc80*/  @!P1 LEA R2, P2, R16, R14, 0x1 ;  /* 0x0000000e10029211 */ /* 0x000fda00078408ff */
[----:B------:R-:W-:Y:S05]  /*fc90*/  WARPSYNC.COLLECTIVE R15, `(.L_x_15084) ;  /* 0x000000000f087348 */ /* 0x000fea0003c00000 */
[----:B------:R0:W1:Y:S02]  /*fca0*/  SHFL.IDX P6, R14, R13, R12, R11 ;  /* 0x0000000c0d0e7389 */ /* 0x00006400000c000b */
[----:B01----:R-:W-:Y:S01]  /*fcb0*/  ENDCOLLECTIVE ;  /* 0x000000000000791b */ /* 0x003fe20003800000 */
.L_x_15084:
[----:B------:R-:W-:Y:S01]  /*fcc0*/  @!P1 IADD3.X R3, RZ, R9, RZ, P2, !PT ;  /* 0x00000009ff039210 */ /* 0x000fe200017fe4ff */
[----:B------:R-:W-:-:S04]  /*fcd0*/  VIADD R9, R5, 0x50 ;  /* 0x0000005005097836 */ /* 0x000fc80000000000 */
[----:B------:R-:W-:Y:S01]  /*fce0*/  @!PT LDS RZ, [RZ] ;  /* 0x00000000fffff984 */ /* 0x000fe20000000800 */
[----:B------:R-:W-:Y:S01]  /*fcf0*/  @!PT LDS RZ, [RZ] ;  /* 0x00000000fffff984 */ /* 0x000fe20000000800 */
[----:B------:R-:W-:Y:S01]  /*fd00*/  @!PT LDS RZ, [RZ] ;  /* 0x00000000fffff984 */ /* 0x000fe20000000800 */
[----:B------:R0:W-:Y:S01]  /*fd10*/  @!P1 LDGSTS.E.BYPASS.LTC128B.128 [R20+0xa400], desc[UR38][R2.64], !P0 ;  /* 0x0a40000002149fae */ /* 0x0001e2000c101d66 */
[----:B------:R-:W-:Y:S02]  /*fd20*/  ISETP.GE.AND P1, PT, R9, R4, PT ;  /* 0x000000040900720c */ /* 0x000fe40003f26270 */
[----:B------:R-:W-:Y:S01]  /*fd30*/  IADD3 R9, R5, 0x60, RZ ;  /* 0x0000006005097810 */ /* 0x000fe20007ffe0ff */
[----:B------:R-:W-:-:S10]  /*fd40*/  IMAD.MOV.U32 R13, RZ, RZ, R7 ;  /* 0x000000ffff0d7224 */ /* 0x000fd400078e0007 */
[----:B------:R-:W-:Y:S02]  /*fd50*/  @!P1 LEA R25, R22, UR47, 0x1 ;  /* 0x0000002f16199c11 */ /* 0x000fe4000f8e08ff */
[----:B0-----:R-:W-:-:S07]  /*fd60*/  MOV R10, R14 ;  /* 0x0000000e000a7202 */ /* 0x001fce0000000f00 */
[----:B------:R-:W-:Y:S05]  /*fd70*/  WARPSYNC.COLLECTIVE R15, `(.L_x_15085) ;  /* 0x000000000f087348 */ /* 0x000fea0003c00000 */
[----:B------:R0:W1:Y:S02]  /*fd80*/  SHFL.IDX P6, R14, R13, R12, R11 ;  /* 0x0000000c0d0e7389 */ /* 0x00006400000c000b */
[----:B01----:R-:W-:Y:S01]  /*fd90*/  ENDCOLLECTIVE ;  /* 0x000000000000791b */ /* 0x003fe20003800000 */
.L_x_15085:
[----:B------:R-:W-:Y:S02]  /*fda0*/  IMAD.MOV.U32 R13, RZ, RZ, R8 ;  /* 0x000000ffff0d7224 */ /* 0x000fe400078e0008 */
[----:B------:R-:W-:Y:S02]  /*fdb0*/  IMAD.MOV.U32 R12, RZ, RZ, 0x6 ;  /* 0x00000006ff0c7424 */ /* 0x000fe400078e00ff */
[----:B------:R-:W-:-:S07]  /*fdc0*/  IMAD.MOV.U32 R21, RZ, RZ, R14 ;  /* 0x000000ffff157224 */ /* 0x000fce00078e000e */
[----:B------:R-:W-:Y:S05]  /*fdd0*/  WARPSYNC.COLLECTIVE R15, `(.L_x_15086) ;  /* 0x000000000f087348 */ /* 0x000fea0003c00000 */
[----:B------:R0:W1:Y:S02]  /*fde0*/  SHFL.IDX P6, R14, R13, R12, R11 ;  /* 0x0000000c0d0e7389 */ /* 0x00006400000c000b */
[----:B01----:R-:W-:Y:S01]  /*fdf0*/  ENDCOLLECTIVE ;  /* 0x000000000000791b */ /* 0x003fe20003800000 */
.L_x_15086:
[----:B------:R-:W-:-:S05]  /*fe00*/  @!P1 LEA R2, P2, R16, R21, 0x1 ;  /* 0x0000001510029211 */ /* 0x000fca00078408ff */
[----:B------:R-:W-:-:S05]  /*fe10*/  @!P1 IMAD.X R3, RZ, RZ, R10, P2 ;  /* 0x000000ffff039224 */ /* 0x000fca00010e060a */
[----:B------:R-:W-:Y:S01]  /*fe20*/  @!PT LDS RZ, [RZ] ;  /* 0x00000000fffff984 */ /* 0x000fe20000000800 */
[----:B------:R-:W-:Y:S01]  /*fe30*/  @!PT LDS RZ, [RZ] ;  /* 0x00000000fffff984 */ /* 0x000fe20000000800 */
[----:B------:R-:W-:Y:S01]  /*fe40*/  @!PT LDS RZ, [RZ] ;  /* 0x00000000fffff984 */ /* 0x000fe20000000800 */
[----:B------:R0:W-:Y:S01]  /*fe50*/  @!P1 LDGSTS.E.BYPASS.LTC128B.128 [R25+0xac00], desc[UR38][R2.64], !P0 ;  /* 0x0ac0000002199fae */ /* 0x0001e2000c101d66 */
[----:B------:R-:W-:Y:S02]  /*fe60*/  MOV R13, R7 ;  /* 0x00000007000d7202 */ /* 0x000fe40000000f00 */
[----:B------:R-:W-:Y:S01]  /*fe70*/  ISETP.GE.AND P1, PT, R9, R4, PT ;  /* 0x000000040900720c */ /* 0x000fe20003f26270 */
[----:B------:R-:W-:-:S12]  /*fe80*/  IMAD.MOV.U32 R9, RZ, RZ, R14 ;  /* 0x000000ffff097224 */ /* 0x000fd800078e000e */
[----:B0-----:R-:W-:Y:S05]  /*fe90*/  WARPSYNC.COLLECTIVE R15, `(.L_x_15087) ;  /* 0x000000000f087348 */ /* 0x001fea0003c00000 */
[----:B------:R1:W2:Y:S02]  /*fea0*/  SHFL.IDX P6, R14, R13, R12, R11 ;  /* 0x0000000c0d0e7389 */ /* 0x0002a400000c000b */
[----:B012---:R-:W-:Y:S01]  /*feb0*/  ENDCOLLECTIVE ;  /* 0x000000000000791b */ /* 0x007fe20003800000 */
.L_x_15087:
[----:B------:R-:W-:Y:S01]  /*fec0*/  @!P1 LEA R10, R22, UR47, 0x1 ;  /* 0x0000002f160a9c11 */ /* 0x000fe2000f8e08ff */
[----:B------:R-:W-:Y:S02]  /*fed0*/  IMAD.MOV.U32 R13, RZ, RZ, R8 ;  /* 0x000000ffff0d7224 */ /* 0x000fe400078e0008 */
[----:B------:R-:W-:Y:S01]  /*fee0*/  IMAD.MOV.U32 R12, RZ, RZ, 0x7 ;  /* 0x00000007ff0c7424 */ /* 0x000fe200078e00ff */
[----:B------:R-:W-:-:S13]  /*fef0*/  @!P1 LEA R2, P2, R16, R14, 0x1 ;  /* 0x0000000e10029211 */ /* 0x000fda00078408ff */
[----:B------:R-:W-:Y:S05]  /*ff00*/  WARPSYNC.COLLECTIVE R15, `(.L_x_15088) ;  /* 0x000000000f087348 */ /* 0x000fea0003c00000 */
[----:B------:R0:W1:Y:S02]  /*ff10*/  SHFL.IDX P6, R14, R13, R12, R11 ;  /* 0x0000000c0d0e7389 */ /* 0x00006400000c000b */
[----:B01----:R-:W-:Y:S01]  /*ff20*/  ENDCOLLECTIVE ;  /* 0x000000000000791b */ /* 0x003fe20003800000 */
.L_x_15088:
[----:B------:R-:W-:-:S05]  /*ff30*/  @!P1 IMAD.X R3, RZ, RZ, R9, P2 ;  /* 0x000000ffff039224 */ /* 0x000fca00010e0609 */
[----:B------:R-:W-:Y:S01]  /*ff40*/  @!PT LDS RZ, [RZ] ;  /* 0x00000000fffff984 */ /* 0x000fe20000000800 */
[----:B------:R-:W-:Y:S01]  /*ff50*/  @!PT LDS RZ, [RZ] ;  /* 0x00000000fffff984 */ /* 0x000fe20000000800 */
[----:B------:R-:W-:Y:S01]  /*ff60*/  @!PT LDS RZ, [RZ] ;  /* 0x00000000fffff984 */ /* 0x000fe20000000800 */
[----:B------:R0:W-:Y:S01]  /*ff70*/  @!P1 LDGSTS.E.BYPASS.LTC128B.128 [R10+0xb400], desc[UR38][R2.64], !P0 ;  /* 0x0b400000020a9fae */ /* 0x0001e2000c101d66 */
[----:B------:R-:W-:Y:S01]  /*ff80*/  IMAD.MOV.U32 R13, RZ, RZ, R7 ;  /* 0x000000ffff0d7224 */ /* 0x000fe200078e0007 */
[C---:B------:R-:W-:Y:S01]  /*ff90*/  IADD3 R7, R5.reuse, 0x80, RZ ;  /* 0x0000008005077810 */ /* 0x040fe20007ffe0ff */
[----:B0-----:R-:W-:Y:S01]  /*ffa0*/  VIADD R3, R5, 0x70 ;  /* 0x0000007005037836 */ /* 0x001fe20000000000 */
[----:B------:R-:W-:-:S07]  /*ffb0*/  MOV R8, R14 ;  /* 0x0000000e00087202 */ /* 0x000fce0000000f00 */
[----:B------:R-:W-:Y:S05]  /*ffc0*/  WARPSYNC.COLLECTIVE R15, `(.L_x_15089) ;  /* 0x000000000f087348 */ /* 0x000fea0003c00000 */
[----:B------:R0:W1:Y:S02]  /*ffd0*/  SHFL.IDX P6, R14, R13, R12, R11 ;  /* 0x0000000c0d0e7389 */ /* 0x00006400000c000b */
[----:B01----:R-:W-:Y:S01]  /*ffe0*/  ENDCOLLECTIVE ;  /* 0x000000000000791b */ /* 0x003fe20003800000 */
.L_x_15089:
[----:B------:R-:W-:Y:S01]  /*fff0*/  ISETP.GE.AND P1, PT, R3, R4, PT ;  /* 0x000000040300720c */ /* 0x000fe20003f26270 */
[----:B------:R-:W-:-:S12]  /*10000*/  IMAD.MOV.U32 R13, RZ, RZ, R6 ;  /* 0x000000ffff0d7224 */ /* 0x000fd800078e0006 */
[----:B------:R-:W-:Y:S01]  /*10010*/  @!P1 LEA R25, R22, UR47, 0x1 ;  /* 0x0000002f16199c11 */ /* 0x000fe2000f8e08ff */
[----:B------:R-:W-:Y:S01]  /*10020*/  IMAD.MOV.U32 R12, RZ, RZ, RZ ;  /* 0x000000ffff0c7224 */ /* 0x000fe200078e00ff */
[----:B------:R-:W-:-:S13]  /*10030*/  @!P1 LEA R2, P2, R16, R14, 0x1 ;  /* 0x0000000e10029211 */ /* 0x000fda00078408ff */
[----:B------:R-:W-:Y:S05]  /*10040*/  WARPSYNC.COLLECTIVE R15, `(.L_x_15090) ;  /* 0x000000000f087348 */ /* 0x000fea0003c00000 */
[----:B------:R0:W1:Y:S02]  /*10050*/  SHFL.IDX P6, R14, R13, R12, R11 ;  /* 0x0000000c0d0e7389 */ /* 0x00006400000c000b */
[----:B01----:R-:W-:Y:S01]  /*10060*/  ENDCOLLECTIVE ;  /* 0x000000000000791b */ /* 0x003fe20003800000 */
.L_x_15090:
[----:B------:R-:W-:-:S05]  /*10070*/  @!P1 IMAD.X R3, RZ, RZ, R8, P2 ;  /* 0x000000ffff039224 */ /* 0x000fca00010e0608 */
[----:B------:R-:W-:Y:S01]  /*10080*/  @!PT LDS RZ, [RZ] ;  /* 0x00000000fffff984 */ /* 0x000fe20000000800 */
[----:B------:R-:W-:Y:S01]  /*10090*/  @!PT LDS RZ, [RZ] ;  /* 0x00000000fffff984 */ /* 0x000fe20000000800 */
[----:B------:R-:W-:Y:S01]  /*100a0*/  @!PT LDS RZ, [RZ] ;  /* 0x00000000fffff984 */ /* 0x000fe20000000800 */
[----:B------:R0:W-:Y:S01]  /*100b0*/  @!P1 LDGSTS.E.BYPASS.LTC128B.128 [R25+0xbc00], desc[UR38][R2.64], !P0 ;  /* 0x0bc0000002199fae */ /* 0x0001e2000c101d66 */
[----:B------:R-:W-:Y:S01]  /*100c0*/  ISETP.GE.AND P1, PT, R7, R4, PT ;  /* 0x000000040700720c */ /* 0x000fe20003f26270 */
[----:B------:R-:W-:Y:S01]  /*100d0*/  VIADD R7, R5, 0x90 ;  /* 0x0000009005077836 */ /* 0x000fe20000000000 */
[----:B------:R-:W-:Y:S01]  /*100e0*/  MOV R13, R0 ;  /* 0x00000000000d7202 */ /* 0x000fe20000000f00 */
[----:B------:R-:W-:-:S10]  /*100f0*/  IMAD.MOV.U32 R9, RZ, RZ, R14 ;  /* 0x000000ffff097224 */ /* 0x000fd400078e000e */
[----:B0-----:R-:W-:Y:S05]  /*10100*/  WARPSYNC.COLLECTIVE R15, `(.L_x_15091) ;  /* 0x000000000f087348 */ /* 0x001fea0003c00000 */
[----:B------:R1:W2:Y:S02]  /*10110*/  SHFL.IDX P6, R14, R13, R12, R11 ;  /* 0x0000000c0d0e7389 */ /* 0x0002a400000c000b */
[----:B012---:R-:W-:Y:S01]  /*10120*/  ENDCOLLECTIVE ;  /* 0x000000000000791b */ /* 0x007fe20003800000 */
.L_x_15091:
[----:B------:R-:W-:Y:S01]  /*10130*/  MOV R13, R6 ;  /* 0x00000006000d7202 */ /* 0x000fe20000000f00 */
[----:B------:R-:W-:Y:S02]  /*10140*/  IMAD.MOV.U32 R12, RZ, RZ, 0x1 ;  /* 0x00000001ff0c7424 */ /* 0x000fe400078e00ff */
[----:B------:R-:W-:-:S07]  /*10150*/  IMAD.MOV.U32 R21, RZ, RZ, R14 ;  /* 0x000000ffff157224 */ /* 0x000fce00078e000e */
[----:B------:R-:W-:Y:S05]  /*10160*/  WARPSYNC.COLLECTIVE R15, `(.L_x_15092) ;  /* 0x000000000f087348 */ /* 0x000fea0003c00000 */
[----:B------:R0:W1:Y:S02]  /*10170*/  SHFL.IDX P6, R14, R13, R12, R11 ;  /* 0x0000000c0d0e7389 */ /* 0x00006400000c000b */
[----:B01----:R-:W-:Y:S01]  /*10180*/  ENDCOLLECTIVE ;  /* 0x000000000000791b */ /* 0x003fe20003800000 */
.L_x_15092:
[----:B------:R-:W-:Y:S02]  /*10190*/  @!P1 LEA R2, P2, R16, R21, 0x1 ;  /* 0x0000001510029211 */ /* 0x000fe400078408ff */
[----:B------:R-:W-:-:S03]  /*101a0*/  @!P1 LEA R21, R22, UR47, 0x1 ;  /* 0x0000002f16159c11 */ /* 0x000fc6000f8e08ff */
        /* <DEDUP_REMOVED lines=11> */
.L_x_15093:
[----:B------:R-:W-:Y:S02]  /*10260*/  IMAD.MOV.U32 R13, RZ, RZ, R6 ;  /* 0x000000ffff0d7224 */ /* 0x000fe400078e0006 */
[----:B------:R-:W-:Y:S01]  /*10270*/  IMAD.MOV.U32 R12, RZ, RZ, 0x2 ;  /* 0x00000002ff0c7424 */ /* 0x000fe200078e00ff */
[----:B------:R-:W-:-:S07]  /*10280*/  MOV R9, R14 ;  /* 0x0000000e00097202 */ /* 0x000fce0000000f00 */
[----:B------:R-:W-:Y:S05]  /*10290*/  WARPSYNC.COLLECTIVE R15, `(.L_x_15094) ;  /* 0x000000000f087348 */ /* 0x000fea0003c00000 */
[----:B------:R0:W1:Y:S02]  /*102a0*/  SHFL.IDX P6, R14, R13, R12, R11 ;  /* 0x0000000c0d0e7389 */ /* 0x00006400000c000b */
[----:B01----:R-:W-:Y:S01]  /*102b0*/  ENDCOLLECTIVE ;  /* 0x000000000000791b */ /* 0x003fe20003800000 */
.L_x_15094:
        /* <DEDUP_REMOVED lines=8> */
[----:B------:R-:W-:Y:S01]  /*10340*/  MOV R7, R14 ;  /* 0x0000000e00077202 */ /* 0x000fe20000000f00 */
[----:B0-----:R-:W-:-:S07]  /*10350*/  VIADD R3, R5, 0xa0 ;  /* 0x000000a005037836 */ /* 0x001fce0000000000 */
[----:B------:R-:W-:Y:S05]  /*10360*/  WARPSYNC.COLLECTIVE R15, `(.L_x_15095) ;  /* 0x000000000f087348 */ /* 0x000fea0003c00000 */
[----:B------:R0:W1:Y:S02]  /*10370*/  SHFL.IDX P6, R14, R13, R12, R11 ;  /* 0x0000000c0d0e7389 */ /* 0x00006400000c000b */
[----:B01----:R-:W-:Y:S01]  /*10380*/  ENDCOLLECTIVE ;  /* 0x000000000000791b */ /* 0x003fe20003800000 */
.L_x_15095:
[----:B------:R-:W-:Y:S02]  /*10390*/  ISETP.GE.AND P1, PT, R3, R4, PT ;  /* 0x000000040300720c */ /* 0x000fe40003f26270 */
[----:B------:R-:W-:Y:S01]  /*103a0*/  MOV R13, R6 ;  /* 0x00000006000d7202 */ /* 0x000fe20000000f00 */
[----:B------:R-:W-:-:S10]  /*103b0*/  IMAD.MOV.U32 R12, RZ, RZ, 0x3 ;  /* 0x00000003ff0c7424 */ /* 0x000fd400078e00ff */
[----:B------:R-:W-:-:S13]  /*103c0*/  @!P1 LEA R2, P2, R16, R14, 0x1 ;  /* 0x0000000e10029211 */ /* 0x000fda00078408ff */
[----:B------:R-:W-:Y:S05]  /*103d0*/  WARPSYNC.COLLECTIVE R15, `(.L_x_15096) ;  /* 0x000000000f087348 */ /* 0x000fea0003c00000 */
[----:B------:R0:W1:Y:S02]  /*103e0*/  SHFL.IDX P6, R14, R13, R12, R11 ;  /* 0x0000000c0d0e7389 */ /* 0x00006400000c000b */
[----:B01----:R-:W-:Y:S01]  /*103f0*/  ENDCOLLECTIVE ;  /* 0x000000000000791b */ /* 0x003fe20003800000 */
.L_x_15096:
        /* <DEDUP_REMOVED lines=11> */
.L_x_15097:
[----:B------:R-:W-:Y:S05]  /*104b0*/  BRA `(.L_x_15098) ;  /* 0xffffffc800947947 */ /* 0x000fea000383ffff */
.L_x_15021:
[----:B0-----:R-:W-:-:S04]  /*104c0*/  MOV R3, UR47 ;  /* 0x0000002f00037c02 */ /* 0x001fc80008000f00 */
[----:B------:R0:W1:Y:S03]  /*104d0*/  SYNCS.PHASECHK.TRANS64.TRYWAIT P0, [R3+URZ+0x16820], R0 ;  /* 0x01682000030075a7 */ /* 0x000066000800017f */
[----:B-1----:R-:W-:Y:S05]  /*104e0*/  @!P0 NANOSLEEP.SYNCS 0x989680 ;  /* 0x009896800000895d */ /* 0x002fea0003900000 */
[----:B------:R-:W1:Y:S02]  /*104f0*/  @!P0 SYNCS.PHASECHK.TRANS64 P0, [R3+URZ+0x16820], R0 ;  /* 0x01682000030085a7 */ /* 0x000e64000800007f */
[----:B-1----:R-:W-:Y:S05]  /*10500*/  @!P0 BRA `(.L_x_15021) ;  /* 0xfffffffc00ec8947 */ /* 0x002fea000383ffff */
[----:B------:R-:W-:Y:S05]  /*10510*/  BRA `(.L_x_15099) ;  /* 0xffffffc800c47947 */ /* 0x000fea000383ffff */
.L_x_15025:
[----:B0-----:R0:W1:Y:S02]  /*10520*/  SYNCS.PHASECHK.TRANS64.TRYWAIT P0, [R7+URZ+0x16840], R2 ;  /* 0x01684002070075a7 */ /* 0x001064000800017f */
[----:B-1----:R-:W-:Y:S05]  /*10530*/  @!P0 NANOSLEEP.SYNCS 0x989680 ;  /* 0x009896800000895d */ /* 0x002fea0003900000 */
[----:B------:R-:W1:Y:S02]  /*10540*/  @!P0 SYNCS.PHASECHK.TRANS64 P0, [R7+URZ+0x16840], R2 ;  /* 0x01684002070085a7 */ /* 0x000e64000800007f */
[----:B-1----:R-:W-:Y:S05]  /*10550*/  @!P0 BRA `(.L_x_15025) ;  /* 0xfffffffc00f08947 */ /* 0x002fea000383ffff */
[----:B------:R-:W-:Y:S05]  /*10560*/  BRA `(.L_x_15100) ;  /* 0xffffffcc00a87947 */ /* 0x000fea000383ffff */
.L_x_15026:
        /* <DEDUP_REMOVED lines=8> */
.L_x_15102:
[----:B------:R-:W-:Y:S05]  /*105f0*/  BSYNC B1 ;  /* 0x0000000000017941 */ /* 0x000fea0003800000 */
.L_x_15101:
        /* <DEDUP_REMOVED lines=9> */
.L_x_15103:
[----:B------:R-:W-:Y:S02]  /*10690*/  IMAD.SHL.U32 R15, R16, 0x2, RZ ;  /* 0x00000002100f7824 */ /* 0x000fe400078e00ff */
[----:B------:R-:W-:Y:S02]  /*106a0*/  IMAD.MOV.U32 R13, RZ, RZ, R19 ;  /* 0x000000ffff0d7224 */ /* 0x000fe400078e0013 */
[----:B------:R-:W-:Y:S02]  /*106b0*/  IMAD.MOV.U32 R12, RZ, RZ, 0x1 ;  /* 0x00000001ff0c7424 */ /* 0x000fe400078e00ff */
[----:B------:R-:W-:-:S05]  /*106c0*/  IMAD.MOV.U32 R2, RZ, RZ, R14 ;  /* 0x000000ffff027224 */ /* 0x000fca00078e000e */
[----:B------:R-:W-:Y:S01]  /*106d0*/  IADD3 R2, P0, R2, R15, RZ ;  /* 0x0000000f02027210 */ /* 0x000fe20007f1e0ff */
[----:B------:R-:W-:-:S03]  /*106e0*/  IMAD.MOV.U32 R15, RZ, RZ, -0x1 ;  /* 0xffffffffff0f7424 */ /* 0x000fc600078e00ff */
[----:B------:R-:W-:-:S09]  /*106f0*/  IADD3.X R3, RZ, R3, RZ, P0, !PT ;  /* 0x00000003ff037210 */ /* 0x000fd200007fe4ff */
[----:B------:R-:W-:Y:S05]  /*10700*/  WARPSYNC.COLLECTIVE R15, `(.L_x_15104) ;  /* 0x000000000f087348 */ /* 0x000fea0003c00000 */
[----:B------:R0:W1:Y:S02]  /*10710*/  SHFL.IDX P6, R14, R13, R12, R11 ;  /* 0x0000000c0d0e7389 */ /* 0x00006400000c000b */
[----:B01----:R-:W-:Y:S01]  /*10720*/  ENDCOLLECTIVE ;  /* 0x000000000000791b */ /* 0x003fe20003800000 */
.L_x_15104:
        /* <DEDUP_REMOVED lines=9> */
.L_x_15105:
        /* <DEDUP_REMOVED lines=10> */
.L_x_15106:
        /* <DEDUP_REMOVED lines=9> */
.L_x_15107:
        /* <DEDUP_REMOVED lines=10> */
.L_x_15108:
        /* <DEDUP_REMOVED lines=9> */
.L_x_15109:
        /* <DEDUP_REMOVED lines=10> */
.L_x_15110:
        /* <DEDUP_REMOVED lines=9> */
.L_x_15111:
        /* <DEDUP_REMOVED lines=10> */
.L_x_15112:
        /* <DEDUP_REMOVED lines=9> */
.L_x_15113:
        /* <DEDUP_REMOVED lines=10> */
.L_x_15114:
        /* <DEDUP_REMOVED lines=9> */
.L_x_15115:
        /* <DEDUP_REMOVED lines=10> */
.L_x_15116:
        /* <DEDUP_REMOVED lines=9> */
.L_x_15117:
[----:B------:R-:W-:Y:S05]  /*10ee0*/  BRA `(.L_x_15118) ;  /* 0xffffffc8005c7947 */ /* 0x000fea000383ffff */
.L_x_15031:
[----:B0-----:R0:W1:Y:S02]  /*10ef0*/  SYNCS.PHASECHK.TRANS64.TRYWAIT P0, [R7+URZ+0x16860], R2 ;  /* 0x01686002070075a7 */ /* 0x001064000800017f */
[----:B-1----:R-:W-:Y:S05]  /*10f00*/  @!P0 NANOSLEEP.SYNCS 0x989680 ;  /* 0x009896800000895d */ /* 0x002fea0003900000 */
[----:B------:R-:W1:Y:S02]  /*10f10*/  @!P0 SYNCS.PHASECHK.TRANS64 P0, [R7+URZ+0x16860], R2 ;  /* 0x01686002070085a7 */ /* 0x000e64000800007f */
[----:B-1----:R-:W-:Y:S05]  /*10f20*/  @!P0 BRA `(.L_x_15031) ;  /* 0xfffffffc00f08947 */ /* 0x002fea000383ffff */
[----:B------:R-:W-:Y:S05]  /*10f30*/  BRA `(.L_x_15119) ;  /* 0xffffffc800bc7947 */ /* 0x000fea000383ffff */
.L_x_15032:
        /* <DEDUP_REMOVED lines=8> */
.L_x_15121:
[----:B------:R-:W-:Y:S05]  /*10fc0*/  BSYNC B1 ;  /* 0x0000000000017941 */ /* 0x000fea0003800000 */
.L_x_15120:
[----:B------:R-:W-:Y:S01]  /*10fd0*/  IMAD.MOV.U32 R13, RZ, RZ, R17 ;  /* 0x000000ffff0d7224 */ /* 0x000fe200078e0011 */
[----:B------:R-:W-:Y:S01]  /*10fe0*/  MOV R12, RZ ;  /* 0x000000ff000c7202 */ /* 0x000fe20000000f00 */
[----:B------:R-:W-:Y:S01]  /*10ff0*/  IMAD.MOV.U32 R11, RZ, RZ, 0x181f ;  /* 0x0000181fff0b7424 */ /* 0x000fe200078e00ff */
[----:B------:R-:W-:Y:S01]  /*11000*/  ISETP.LT.OR P2, PT, R4, 0x1, P1 ;  /* 0x000000010400780c */ /* 0x000fe20000f41670 */
[----:B------:R-:W-:Y:S01]  /*11010*/  IMAD.MOV.U32 R15, RZ, RZ, -0x1 ;  /* 0xffffffffff0f7424 */ /* 0x000fe200078e00ff */
[----:B------:R-:W-:Y:S01]  /*11020*/  LEA R8, R8, UR47, 0x1 ;  /* 0x0000002f08087c11 */ /* 0x000fe2000f8e08ff */
[----:B------:R-:W-:-:S10]  /*11030*/  IMAD.MOV.U32 R3, RZ, RZ, R14 ;  /* 0x000000ffff037224 */ /* 0x000fd400078e000e */
[----:B------:R-:W-:Y:S05]  /*11040*/  WARPSYNC.COLLECTIVE R15, `(.L_x_15122) ;  /* 0x000000000f087348 */ /* 0x000fea0003c00000 */
[----:B------:R0:W1:Y:S02]  /*11050*/  SHFL.IDX P6, R14, R13, R12, R11 ;  /* 0x0000000c0d0e7389 */ /* 0x00006400000c000b */
[----:B01----:R-:W-:Y:S01]  /*11060*/  ENDCOLLECTIVE ;  /* 0x000000000000791b */ /* 0x003fe20003800000 */
.L_x_15122:
[----:B------:R-:W-:Y:S01]  /*11070*/  MOV R13, R18 ;  /* 0x00000012000d7202 */ /* 0x000fe20000000f00 */
[----:B------:R-:W-:Y:S01]  /*11080*/  IMAD.MOV.U32 R12, RZ, RZ, 0x1 ;  /* 0x00000001ff0c7424 */ /* 0x000fe200078e00ff */
[----:B------:R-:W-:-:S13]  /*11090*/  IADD3 R2, P0, R14, R19, RZ ;  /* 0x000000130e027210 */ /* 0x000fda0007f1e0ff */
[----:B------:R-:W-:Y:S05]  /*110a0*/  WARPSYNC.COLLECTIVE R15, `(.L_x_15123) ;  /* 0x000000000f087348 */ /* 0x000fea0003c00000 */
[----:B------:R0:W1:Y:S02]  /*110b0*/  SHFL.IDX P6, R14, R13, R12, R11 ;  /* 0x0000000c0d0e7389 */ /* 0x00006400000c000b */
[----:B01----:R-:W-:Y:S01]  /*110c0*/  ENDCOLLECTIVE ;  /* 0x000000000000791b */ /* 0x003fe20003800000 */
.L_x_15123:
        /* <DEDUP_REMOVED lines=11> */
.L_x_15124:
[----:B------:R-:W-:Y:S02]  /*11180*/  IMAD.MOV.U32 R13, RZ, RZ, R18 ;  /* 0x000000ffff0d7224 */ /* 0x000fe400078e0012 */
[----:B------:R-:W-:Y:S01]  /*11190*/  IMAD.MOV.U32 R12, RZ, RZ, 0x2 ;  /* 0x00000002ff0c7424 */ /* 0x000fe200078e00ff */
[----:B------:R-:W-:-:S04]  /*111a0*/  MOV R11, R14 ;  /* 0x0000000e000b7202 */ /* 0x000fc80000000f00 */
[----:B------:R-:W-:Y:S02]  /*111b0*/  IADD3 R2, P0, R11, R19, RZ ;  /* 0x000000130b027210 */ /* 0x000fe40007f1e0ff */
[----:B------:R-:W-:-:S03]  /*111c0*/  MOV R11, 0x181f ;  /* 0x0000181f000b7802 */ /* 0x000fc60000000f00 */
[----:B------:R-:W-:-:S08]  /*111d0*/  IMAD.X R3, RZ, RZ, R9, P0 ;  /* 0x000000ffff037224 */ /* 0x000fd000000e0609 */
[----:B------:R-:W-:Y:S05]  /*111e0*/  WARPSYNC.COLLECTIVE R15, `(.L_x_15125) ;  /* 0x000000000f087348 */ /* 0x000fea0003c00000 */
[----:B------:R0:W1:Y:S02]  /*111f0*/  SHFL.IDX P6, R14, R13, R12, R11 ;  /* 0x0000000c0d0e7389 */ /* 0x00006400000c000b */
[----:B01----:R-:W-:Y:S01]  /*11200*/  ENDCOLLECTIVE ;  /* 0x000000000000791b */ /* 0x003fe20003800000 */
.L_x_15125:
        /* <DEDUP_REMOVED lines=10> */
.L_x_15126:
        /* <DEDUP_REMOVED lines=8> */
.L_x_15127:
        /* <DEDUP_REMOVED lines=10> */
.L_x_15128:
        /* <DEDUP_REMOVED lines=9> */
.L_x_15129:
        /* <DEDUP_REMOVED lines=10> */
.L_x_15130:
        /* <DEDUP_REMOVED lines=8> */
.L_x_15131:
        /* <DEDUP_REMOVED lines=10> */
.L_x_15132:
        /* <DEDUP_REMOVED lines=9> */
.L_x_15133:
        /* <DEDUP_REMOVED lines=10> */
.L_x_15134:
        /* <DEDUP_REMOVED lines=8> */
.L_x_15135:
        /* <DEDUP_REMOVED lines=9> */
.L_x_15136:
[----:B------:R-:W-:Y:S05]  /*11860*/  BRA `(.L_x_15137) ;  /* 0xffffffc400387947 */ /* 0x000fea000383ffff */
.L_x_15038:
[----:B0-----:R0:W1:Y:S02]  /*11870*/  SYNCS.PHASECHK.TRANS64.TRYWAIT P0, [R0+URZ+0x16860], R3 ;  /* 0x01686003000075a7 */ /* 0x001064000800017f */
[----:B-1----:R-:W-:Y:S05]  /*11880*/  @!P0 NANOSLEEP.SYNCS 0x989680 ;  /* 0x009896800000895d */ /* 0x002fea0003900000 */
[----:B------:R-:W1:Y:S02]  /*11890*/  @!P0 SYNCS.PHASECHK.TRANS64 P0, [R0+URZ+0x16860], R3 ;  /* 0x01686003000085a7 */ /* 0x000e64000800007f */
[----:B-1----:R-:W-:Y:S05]  /*118a0*/  @!P0 BRA `(.L_x_15038) ;  /* 0xfffffffc00f08947 */ /* 0x002fea000383ffff */
[----:B------:R-:W-:Y:S05]  /*118b0*/  BRA `(.L_x_15138) ;  /* 0xffffffc800347947 */ /* 0x000fea000383ffff */
.L_x_15039:
        /* <DEDUP_REMOVED lines=8> */
.L_x_15140:
[----:B------:R-:W-:Y:S05]  /*11940*/  BSYNC B0 ;  /* 0x0000000000007941 */ /* 0x000fea0003800000 */
.L_x_15139:
        /* <DEDUP_REMOVED lines=9> */
.L_x_15141:
        /* <DEDUP_REMOVED lines=10> */
.L_x_15142:
        /* <DEDUP_REMOVED lines=11> */
.L_x_15143:
[----:B------:R-:W-:Y:S01]  /*11b30*/  IMAD.MOV.U32 R13, RZ, RZ, R18 ;  /* 0x000000ffff0d7224 */ /* 0x000fe200078e0012 */
[----:B------:R-:W-:Y:S02]  /*11b40*/  MOV R12, 0x2 ;  /* 0x00000002000c7802 */ /* 0x000fe40000000f00 */
[----:B------:R-:W-:-:S07]  /*11b50*/  MOV R9, R14 ;  /* 0x0000000e00097202 */ /* 0x000fce0000000f00 */
[----:B------:R-:W-:Y:S05]  /*11b60*/  WARPSYNC.COLLECTIVE R15, `(.L_x_15144) ;  /* 0x000000000f087348 */ /* 0x000fea0003c00000 */
[----:B------:R0:W1:Y:S02]  /*11b70*/  SHFL.IDX P6, R14, R13, R12, R11 ;  /* 0x0000000c0d0e7389 */ /* 0x00006400000c000b */
[----:B01----:R-:W-:Y:S01]  /*11b80*/  ENDCOLLECTIVE ;  /* 0x000000000000791b */ /* 0x003fe20003800000 */
.L_x_15144:
        /* <DEDUP_REMOVED lines=12> */
.L_x_15145:
[----:B------:R-:W-:Y:S01]  /*11c50*/  IMAD.MOV.U32 R13, RZ, RZ, R18 ;  /* 0x000000ffff0d7224 */ /* 0x000fe200078e0012 */
[----:B------:R-:W-:Y:S02]  /*11c60*/  MOV R12, 0x3 ;  /* 0x00000003000c7802 */ /* 0x000fe40000000f00 */
[----:B------:R-:W-:-:S07]  /*11c70*/  MOV R21, R14 ;  /* 0x0000000e00157202 */ /* 0x000fce0000000f00 */
[----:B------:R-:W-:Y:S05]  /*11c80*/  WARPSYNC.COLLECTIVE R15, `(.L_x_15146) ;  /* 0x000000000f087348 */ /* 0x000fea0003c00000 */
[----:B------:R0:W1:Y:S02]  /*11c90*/  SHFL.IDX P6, R14, R13, R12, R11 ;  /* 0x0000000c0d0e7389 */ /* 0x00006400000c000b */
[----:B01----:R-:W-:Y:S01]  /*11ca0*/  ENDCOLLECTIVE ;  /* 0x000000000000791b */ /* 0x003fe20003800000 */
.L_x_15146:
        /* <DEDUP_REMOVED lines=12> */
.L_x_15147:
[----:B------:R-:W-:Y:S02]  /*11d70*/  IMAD.MOV.U32 R13, RZ, RZ, R18 ;  /* 0x000000ffff0d7224 */ /* 0x000fe400078e0012 */
[----:B------:R-:W-:Y:S01]  /*11d80*/  IMAD.MOV.U32 R12, RZ, RZ, 0x4 ;  /* 0x00000004ff0c7424 */ /* 0x000fe200078e00ff */
[----:B------:R-:W-:-:S13]  /*11d90*/  IADD3 R2, P1, R14, R16, RZ ;  /* 0x000000100e027210 */ /* 0x000fda0007f3e0ff */
[----:B------:R-:W-:Y:S05]  /*11da0*/  WARPSYNC.COLLECTIVE R15, `(.L_x_15148) ;  /* 0x000000000f087348 */ /* 0x000fea0003c00000 */
[----:B------:R0:W1:Y:S02]  /*11db0*/  SHFL.IDX P6, R14, R13, R12, R11 ;  /* 0x0000000c0d0e7389 */ /* 0x00006400000c000b */
[----:B01----:R-:W-:Y:S01]  /*11dc0*/  ENDCOLLECTIVE ;  /* 0x000000000000791b */ /* 0x003fe20003800000 */
.L_x_15148:
        /* <DEDUP_REMOVED lines=12> */
.L_x_15149:
[----:B------:R-:W-:Y:S02]  /*11e90*/  IMAD.MOV.U32 R13, RZ, RZ, R18 ;  /* 0x000000ffff0d7224 */ /* 0x000fe400078e0012 */
[----:B------:R-:W-:Y:S02]  /*11ea0*/  IMAD.MOV.U32 R12, RZ, RZ, 0x5 ;  /* 0x00000005ff0c7424 */ /* 0x000fe400078e00ff */
[----:B------:R-:W-:-:S07]  /*11eb0*/  IMAD.MOV.U32 R23, RZ, RZ, R14 ;  /* 0x000000ffff177224 */ /* 0x000fce00078e000e */
[----:B------:R-:W-:Y:S05]  /*11ec0*/  WARPSYNC.COLLECTIVE R15, `(.L_x_15150) ;  /* 0x000000000f087348 */ /* 0x000fea0003c00000 */
[----:B------:R0:W1:Y:S02]  /*11ed0*/  SHFL.IDX P6, R14, R13, R12, R11 ;  /* 0x0000000c0d0e7389 */ /* 0x00006400000c000b */
[----:B01----:R-:W-:Y:S01]  /*11ee0*/  ENDCOLLECTIVE ;  /* 0x000000000000791b */ /* 0x003fe20003800000 */
.L_x_15150:
        /* <DEDUP_REMOVED lines=12> */
.L_x_15151:
[----:B------:R-:W-:Y:S02]  /*11fb0*/  IMAD.MOV.U32 R13, RZ, RZ, R18 ;  /* 0x000000ffff0d7224 */ /* 0x000fe400078e0012 */
[----:B------:R-:W-:Y:S02]  /*11fc0*/  IMAD.MOV.U32 R12, RZ, RZ, 0x6 ;  /* 0x00000006ff0c7424 */ /* 0x000fe400078e00ff */
[----:B------:R-:W-:-:S07]  /*11fd0*/  IMAD.MOV.U32 R25, RZ, RZ, R14 ;  /* 0x000000ffff197224 */ /* 0x000fce00078e000e */
[----:B------:R-:W-:Y:S05]  /*11fe0*/  WARPSYNC.COLLECTIVE R15, `(.L_x_15152) ;  /* 0x000000000f087348 */ /* 0x000fea0003c00000 */
[----:B------:R0:W1:Y:S02]  /*11ff0*/  SHFL.IDX P6, R14, R13, R12, R11 ;  /* 0x0000000c0d0e7389 */ /* 0x00006400000c000b */
[----:B01----:R-:W-:Y:S01]  /*12000*/  ENDCOLLECTIVE ;  /* 0x000000000000791b */ /* 0x003fe20003800000 */
.L_x_15152:
        /* <DEDUP_REMOVED lines=12> */
.L_x_15153:
[----:B------:R-:W-:Y:S02]  /*120d0*/  IMAD.MOV.U32 R13, RZ, RZ, R18 ;  /* 0x000000ffff0d7224 */ /* 0x000fe400078e0012 */
[----:B------:R-:W-:Y:S02]  /*120e0*/  IMAD.MOV.U32 R12, RZ, RZ, 0x7 ;  /* 0x00000007ff0c7424 */ /* 0x000fe400078e00ff */
[----:B------:R-:W-:-:S07]  /*120f0*/  IMAD.MOV.U32 R27, RZ, RZ, R14 ;  /* 0x000000ffff1b7224 */ /* 0x000fce00078e000e */
[----:B------:R-:W-:Y:S05]  /*12100*/  WARPSYNC.COLLECTIVE R15, `(.L_x_15154) ;  /* 0x000000000f087348 */ /* 0x000fea0003c00000 */
[----:B------:R0:W1:Y:S02]  /*12110*/  SHFL.IDX P6, R14, R13, R12, R11 ;  /* 0x0000000c0d0e7389 */ /* 0x00006400000c000b */
[----:B01----:R-:W-:Y:S01]  /*12120*/  ENDCOLLECTIVE ;  /* 0x000000000000791b */ /* 0x003fe20003800000 */
.L_x_15154:
        /* <DEDUP_REMOVED lines=11> */
.L_x_15155:
[----:B------:R-:W-:Y:S05]  /*121e0*/  BRA `(.L_x_15156) ;  /* 0xffffffc000b87947 */ /* 0x000fea000383ffff */
.L_x_15042:
[----:B0-----:R0:W1:Y:S02]  /*121f0*/  SYNCS.PHASECHK.TRANS64.TRYWAIT P0, [R7+URZ+0x16820], R10 ;  /* 0x0168200a070075a7 */ /* 0x001064000800017f */
[----:B-1----:R-:W-:Y:S05]  /*12200*/  @!P0 NANOSLEEP.SYNCS 0x989680 ;  /* 0x009896800000895d */ /* 0x002fea0003900000 */
[----:B------:R-:W1:Y:S02]  /*12210*/  @!P0 SYNCS.PHASECHK.TRANS64 P0, [R7+URZ+0x16820], R10 ;  /* 0x0168200a070085a7 */ /* 0x000e64000800007f */
[----:B-1----:R-:W-:Y:S05]  /*12220*/  @!P0 BRA `(.L_x_15042) ;  /* 0xfffffffc00f08947 */ /* 0x002fea000383ffff */
[----:B------:R-:W-:Y:S05]  /*12230*/  BRA `(.L_x_15157) ;  /* 0xffffffc400287947 */ /* 0x000fea000383ffff */
.L_x_15043:
        /* <DEDUP_REMOVED lines=11> */
.L_x_15159:
[----:B------:R-:W-:Y:S05]  /*122f0*/  BSYNC B0 ;  /* 0x0000000000007941 */ /* 0x000fea0003800000 */
.L_x_15158:
[----:B------:R-:W-:Y:S05]  /*12300*/  BRA `(.L_x_15160) ;  /* 0xffffffc4000c7947 */ /* 0x000fea000383ffff */
.L_x_15044:
[----:B------:R-:W-:Y:S01]  /*12310*/  BSSY B0, `(.L_x_15161) ;  /* 0x0000006000007945 */ /* 0x000fe20003800000 */
[----:B------:R-:W-:-:S07]  /*12320*/  IMAD.MOV.U32 R15, RZ, RZ, -0x1 ;  /* 0xffffffffff0f7424 */ /* 0x000fce00078e00ff */
[----:B01---5:R-:W-:Y:S05]  /*12330*/  WARPSYNC.COLLECTIVE R15, `(.L_x_15162) ;  /* 0x000000000f0c7348 */ /* 0x023fea0003c00000 */
[----:B------:R-:W-:Y:S02]  /*12340*/  ELECT P6, UR62, PT ;  /* 0x00000000003e782f */ /* 0x000fe400038c0000 */
[----:B------:R-:W-:Y:S01]  /*12350*/  MOV R14, UR62 ;  /* 0x0000003e000e7c02 */ /* 0x000fe20008000f00 */
[----:B01---5:R-:W-:Y:S10]  /*12360*/  ENDCOLLECTIVE ;  /* 0x000000000000791b */ /* 0x023ff40003800000 */
.L_x_15162:
[----:B------:R-:W-:Y:S05]  /*12370*/  BSYNC B0 ;  /* 0x0000000000007941 */ /* 0x000fea0003800000 */
.L_x_15161:
[----:B------:R-:W-:Y:S05]  /*12380*/  BRA `(.L_x_15163) ;  /* 0xffffffc400007947 */ /* 0x000fea000383ffff */
.L_x_15046:
[----:B-1----:R1:W2:Y:S02]  /*12390*/  SYNCS.PHASECHK.TRANS64.TRYWAIT P1, [R5+URZ+0x16840], R4 ;  /* 0x01684004050075a7 */ /* 0x0022a4000802017f */
[----:B--2---:R-:W-:Y:S05]  /*123a0*/  @!P1 NANOSLEEP.SYNCS 0x989680 ;  /* 0x009896800000995d */ /* 0x004fea0003900000 */
[----:B------:R-:W2:Y:S02]  /*123b0*/  @!P1 SYNCS.PHASECHK.TRANS64 P1, [R5+URZ+0x16840], R4 ;  /* 0x01684004050095a7 */ /* 0x000ea4000802007f */
[----:B--2---:R-:W-:Y:S05]  /*123c0*/  @!P1 BRA `(.L_x_15046) ;  /* 0xfffffffc00f09947 */ /* 0x004fea000383ffff */
[----:B------:R-:W-:Y:S05]  /*123d0*/  BRA `(.L_x_15164) ;  /* 0xffffffc400207947 */ /* 0x000fea000383ffff */
.L_x_15048:
[----:B--2---:R2:W3:Y:S02]  /*123e0*/  SYNCS.PHASECHK.TRANS64.TRYWAIT P1, [R3+URZ+0x16840], R0 ;  /* 0x01684000030075a7 */ /* 0x0044e4000802017f */
[----:B---3--:R-:W-:Y:S05]  /*123f0*/  @!P1 NANOSLEEP.SYNCS 0x989680 ;  /* 0x009896800000995d */ /* 0x008fea0003900000 */
[----:B------:R-:W3:Y:S02]  /*12400*/  @!P1 SYNCS.PHASECHK.TRANS64 P1, [R3+URZ+0x16840], R0 ;  /* 0x01684000030095a7 */ /* 0x000ee4000802007f */
[----:B---3--:R-:W-:Y:S05]  /*12410*/  @!P1 BRA `(.L_x_15048) ;  /* 0xfffffffc00f09947 */ /* 0x008fea000383ffff */
[----:B------:R-:W-:Y:S05]  /*12420*/  BRA `(.L_x_15165) ;  /* 0xffffffc4002c7947 */ /* 0x000fea000383ffff */
.L_x_15050:
[----:B---3--:R3:W4:Y:S02]  /*12430*/  SYNCS.PHASECHK.TRANS64.TRYWAIT P1, [R5+URZ+0x16860], R4 ;  /* 0x01686004050075a7 */ /* 0x008724000802017f */
[----:B----4-:R-:W-:Y:S05]  /*12440*/  @!P1 NANOSLEEP.SYNCS 0x989680 ;  /* 0x009896800000995d */ /* 0x010fea0003900000 */
[----:B------:R-:W4:Y:S02]  /*12450*/  @!P1 SYNCS.PHASECHK.TRANS64 P1, [R5+URZ+0x16860], R4 ;  /* 0x01686004050095a7 */ /* 0x000f24000802007f */
[----:B----4-:R-:W-:Y:S05]  /*12460*/  @!P1 BRA `(.L_x_15050) ;  /* 0xfffffffc00f09947 */ /* 0x010fea000383ffff */
[----:B------:R-:W-:Y:S05]  /*12470*/  BRA `(.L_x_15166) ;  /* 0xffffffc400287947 */ /* 0x000fea000383ffff */
.L_x_15167:
        /* <DEDUP_REMOVED lines=16> */
.L_x_16012:


//--------------------- .text._ZN7cutlass13device_kernelIN5flash11enable_sm90INS1_16FlashAttnFwdSm90INS1_25CollectiveMainloopFwdSm90ILi2EN4cute5tupleIJNS5_1CILi1EEES8_S8_EEENS6_IJNS7_ILi192EEENS7_ILi128EEENS7_ILi64EEEEEELi64ENS_6half_tEfNS_4arch4Sm90ELb1ELb0ELb1ELb1ELb1ELb0ELb0ELb1ELb1ELb1ELb1ELb0EEENS1_21CollectiveEpilogueFwdINS6_IJSA_SC_SB_EEES9_SE_SG_Li384ELb1ELb1ELb1ELb0EEENS1_36VarlenDynamicPersistentTileSchedulerILi192ELi128ELi384ELi128ELb1ELb1ELb1ELb1ELb1ELb1EEEEEEEEEvNT_6ParamsE --------------------------
	.section	.text._ZN7cutlass13device_kernelIN5flash11enable_sm90INS1_16FlashAttnFwdSm90INS1_25CollectiveMainloopFwdSm90ILi2EN4cute5tupleIJNS5_1CILi1EEES8_S8_EEENS6_IJNS7_ILi192EEENS7_ILi128EEENS7_ILi64EEEEEELi64ENS_6half_tEfNS_4arch4Sm90ELb1ELb0ELb1ELb1ELb1ELb0ELb0ELb1ELb1ELb1ELb1ELb0EEENS1_21CollectiveEpilogueFwdINS6_IJSA_SC_SB_EEES9_SE_SG_Li384ELb1ELb1ELb1ELb0EEENS1_36VarlenDynamicPersistentTileSchedulerILi192ELi128ELi384ELi128ELb1ELb1ELb1ELb1ELb1ELb1EEEEEEEEEvNT_6ParamsE,"ax",@progbits
	.align	128
.text._ZN7cutlass13device_kernelIN5flash11enable_sm90INS1_16FlashAttnFwdSm90INS1_25CollectiveMainloopFwdSm90ILi2EN4cute5tupleIJNS5_1CILi1EEES8_S8_EEENS6_IJNS7_ILi192EEENS7_ILi128EEENS7_ILi64EEEEEELi64ENS_6half_tEfNS_4arch4Sm90ELb1ELb0ELb1ELb1ELb1ELb0ELb0ELb1ELb1ELb1ELb1ELb0EEENS1_21CollectiveEpilogueFwdINS6_IJSA_SC_SB_EEES9_SE_SG_Li384ELb1ELb1ELb1ELb0EEENS1_36VarlenDynamicPersistentTileSchedulerILi192ELi128ELi384ELi128ELb1ELb1ELb1ELb1ELb1ELb1EEEEEEEEEvNT_6ParamsE:
        .type           _ZN7cutlass13device_kernelIN5flash11enable_sm90INS1_16FlashAttnFwdSm90INS1_25CollectiveMainloopFwdSm90ILi2EN4cute5tupleIJNS5_1CILi1EEES8_S8_EEENS6_IJNS7_ILi192EEENS7_ILi128EEENS7_ILi64EEEEEELi64ENS_6half_tEfNS_4arch4Sm90ELb1ELb0ELb1ELb1ELb1ELb0ELb0ELb1ELb1ELb1ELb1ELb0EEENS1_21CollectiveEpilogueFwdINS6_IJSA_SC_SB_EEES9_SE_SG_Li384ELb1ELb1ELb1ELb0EEENS1_36VarlenDynamicPersistentTileSchedulerILi192ELi128ELi384ELi128ELb1ELb1ELb1ELb1ELb1ELb1EEEEEEEEEvNT_6ParamsE,@function
        .size           _ZN7cutlass13device_kernelIN5flash11enable_sm90INS1_16FlashAttnFwdSm90INS1_25CollectiveMainloopFwdSm90ILi2EN4cute5tupleIJNS5_1CILi1EEES8_S8_EEENS6_IJNS7_ILi192EEENS7_ILi128EEENS7_ILi64EEEEEELi64ENS_6half_tEfNS_4arch4Sm90ELb1ELb0ELb1ELb1ELb1ELb0ELb0ELb1ELb1ELb1ELb1ELb0EEENS1_21CollectiveEpilogueFwdINS6_IJSA_SC_SB_EEES9_SE_SG_Li384ELb1ELb1ELb1ELb0EEENS1_36VarlenDynamicPersistentTileSchedulerILi192ELi128ELi384ELi128ELb1ELb1ELb1ELb1ELb1ELb1EEEEEEEEEvNT_6ParamsE,(.L_x_16013 - _ZN7cutlass13device_kernelIN5flash11enable_sm90INS1_16FlashAttnFwdSm90INS1_25CollectiveMainloopFwdSm90ILi2EN4cute5tupleIJNS5_1CILi1EEES8_S8_EEENS6_IJNS7_ILi192EEENS7_ILi128EEENS7_ILi64EEEEEELi64ENS_6half_tEfNS_4arch4Sm90ELb1ELb0ELb1ELb1ELb1ELb0ELb0ELb1ELb1ELb1ELb1ELb0EEENS1_21CollectiveEpilogueFwdINS6_IJSA_SC_SB_EEES9_SE_SG_Li384ELb1ELb1ELb1ELb0EEENS1_36VarlenDynamicPersistentTileSchedulerILi192ELi128ELi384ELi128ELb1ELb1ELb1ELb1ELb1ELb1EEEEEEEEEvNT_6ParamsE)
        .other          _ZN7cutlass13device_kernelIN5flash11enable_sm90INS1_16FlashAttnFwdSm90INS1_25CollectiveMainloopFwdSm90ILi2EN4cute5tupleIJNS5_1CILi1EEES8_S8_EEENS6_IJNS7_ILi192EEENS7_ILi128EEENS7_ILi64EEEEEELi64ENS_6half_tEfNS_4arch4Sm90ELb1ELb0ELb1ELb1ELb1ELb0ELb0ELb1ELb1ELb1ELb1ELb0EEENS1_21CollectiveEpilogueFwdINS6_IJSA_SC_SB_EEES9_SE_SG_Li384ELb1ELb1ELb1ELb0EEENS1_36VarlenDynamicPersistentTileSchedulerILi192ELi128ELi384ELi128ELb1ELb1ELb1ELb1ELb1ELb1EEEEEEEEEvNT_6ParamsE,@"STO_CUDA_ENTRY STV_DEFAULT"
_ZN7cutlass13device_kernelIN5flash11enable_sm90INS1_16FlashAttnFwdSm90INS1_25CollectiveMainloopFwdSm90ILi2EN4cute5tupleIJNS5_1CILi1EEES8_S8_EEENS6_IJNS7_ILi192EEENS7_ILi128EEENS7_ILi64EEEEEELi64ENS_6half_tEfNS_4arch4Sm90ELb1ELb0ELb1ELb1ELb1ELb0ELb0ELb1ELb1ELb1ELb1ELb0EEENS1_21CollectiveEpilogueFwdINS6_IJSA_SC_SB_EEES9_SE_SG_Li384ELb1ELb1ELb1ELb0EEENS1_36VarlenDynamicPersistentTileSchedulerILi192ELi128ELi384ELi128ELb1ELb1ELb1ELb1ELb1ELb1EEEEEEEEEvNT_6ParamsE:
        /* <DEDUP_REMOVED lines=45> */
.L_x_15168:
        /* <DEDUP_REMOVED lines=22> */
.L_x_15169:
        /* <DEDUP_REMOVED lines=18> */
.L_x_15170:
        /* <DEDUP_REMOVED lines=22> */
.L_x_15171:
        /* <DEDUP_REMOVED lines=23> */
.L_x_15172:
        /* <DEDUP_REMOVED lines=8> */
.L_x_15174:
        /* <DEDUP_REMOVED lines=25> */
[----:B------:R-:W-:Y:S02]  /*0a30*/  UMOV UR47, URZ ;  /* 0x0000003f002f7c82 */ /* 0x000fe40008000000 */
[CC--:B------:R-:W-:Y:S02]  /*0a40*/  LEA.HI R2, R0.reuse, R13.reuse, RZ, 0x7 ;  /* 0x0000000d00027211 */ /* 0x0c0fe400078f38ff */
[----:B------:R-:W-:-:S02]  /*0a50*/  LEA.HI R3, R0, R13, RZ, 0x4 ;  /* 0x0000000d00037211 */ /* 0x000fc400078f20ff */
[----:B------:R-:W-:Y:S02]  /*0a60*/  LOP3.LUT R4, R2, 0xffffff80, RZ, 0xc0, !PT ;  /* 0xffffff8002047812 */ /* 0x000fe400078ec0ff */
[----:B------:R-:W-:Y:S02]  /*0a70*/  SHF.R.S32.HI R6, RZ, 0x4, R3 ;  /* 0x00000004ff067819 */ /* 0x000fe40000011403 */
[----:B------:R-:W-:Y:S01]  /*0a80*/  SHF.R.S32.HI R14, RZ, 0x7, R2 ;  /* 0x00000007ff0e7819 */ /* 0x000fe20000011402 */
[----:B------:R-:W-:Y:S01]  /*0a90*/  IMAD.IADD R12, R13, 0x1, -R4 ;  /* 0x000000010d0c7824 */ /* 0x000fe200078e0a04 */
[CC--:B------:R-:W-:Y:S02]  /*0aa0*/  LEA.HI R4, R0.reuse, R13.reuse, RZ, 0x5 ;  /* 0x0000000d00047211 */ /* 0x0c0fe400078f28ff */
[----:B------:R-:W-:Y:S01]  /*0ab0*/  LEA.HI R11, R0, R13, RZ, 0x2 ;  /* 0x0000000d000b7211 */ /* 0x000fe200078f10ff */
[----:B------:R-:W-:Y:S01]  /*0ac0*/  IMAD.HI R2, R14, 0x55555556, RZ ;  /* 0x555555560e027827 */ /* 0x000fe200078e02ff */
[----:B------:R-:W-:-:S02]  /*0ad0*/  SHF.R.S32.HI R7, RZ, 0x1f, R12 ;  /* 0x0000001fff077819 */ /* 0x000fc4000001140c */
[----:B------:R-:W-:Y:S01]  /*0ae0*/  LOP3.LUT R11, R11, 0xfffffffc, RZ, 0xc0, !PT ;  /* 0xfffffffc0b0b7812 */ /* 0x000fe200078ec0ff */
[----:B------:R-:W-:Y:S01]  /*0af0*/  IMAD.SHL.U32 R5, R4, 0x20, RZ ;  /* 0x0000002004057824 */ /* 0x000fe200078e00ff */
[----:B------:R-:W-:Y:S02]  /*0b00*/  LEA.HI R8, R7, R12, RZ, 0x2 ;  /* 0x0000000c07087211 */ /* 0x000fe400078f10ff */
[----:B------:R-:W-:Y:S01]  /*0b10*/  LOP3.LUT R4, R3, 0x3fffff0, RZ, 0xc0, !PT ;  /* 0x03fffff003047812 */ /* 0x000fe200078ec0ff */
[C---:B------:R-:W-:Y:S01]  /*0b20*/  IMAD.IADD R11, R13.reuse, 0x1, -R11 ;  /* 0x000000010d0b7824 */ /* 0x040fe200078e0a0b */
        /* <DEDUP_REMOVED lines=8> */
[----:B------:R-:W-:Y:S01]  /*0bb0*/  LOP3.LUT R3, R3, 0x1ffffffe, RZ, 0xc0, !PT ;  /* 0x1ffffffe03037812 */ /* 0x000fe200078ec0ff */
[----:B------:R-:W-:Y:S01]  /*0bc0*/  IMAD.IADD R10, R9, 0x1, -R10 ;  /* 0x00000001090a7824 */ /* 0x000fe200078e0a0a */
[----:B------:R-:W-:Y:S01]  /*0bd0*/  LEA.HI R2, R2, R2, RZ, 0x1 ;  /* 0x0000000202027211 */ /* 0x000fe200078f08ff */
[----:B------:R-:W-:Y:S01]  /*0be0*/  IMAD R4, R4, 0x40, R5 ;  /* 0x0000004004047824 */ /* 0x000fe200078e0205 */
[----:B------:R-:W-:Y:S01]  /*0bf0*/  SHF.R.S32.HI R7, RZ, 0x5, R7 ;  /* 0x00000005ff077819 */ /* 0x000fe20000011407 */
[----:B------:R-:W-:Y:S01]  /*0c00*/  IMAD.IADD R3, R6, 0x1, -R3 ;  /* 0x0000000106037824 */ /* 0x000fe200078e0a03 */
[----:B------:R-:W-:Y:S01]  /*0c10*/  LEA.HI R0, R0, R13, RZ, 0x3 ;  /* 0x0000000d00007211 */ /* 0x000fe200078f18ff */
[----:B------:R-:W-:Y:S01]  /*0c20*/  IMAD R2, R2, -0x3, R14 ;  /* 0xfffffffd02027824 */ /* 0x000fe200078e020e */
[----:B------:R-:W-:Y:S01]  /*0c30*/  LOP3.LUT R8, R8, 0x7ffffffc, RZ, 0xc0, !PT ;  /* 0x7ffffffc08087812 */ /* 0x000fe200078ec0ff */
[----:B------:R-:W-:Y:S01]  /*0c40*/  IMAD R7, R7, 0x10, R10 ;  /* 0x0000001007077824 */ /* 0x000fe200078e020a */
[----:B------:R-:W-:-:S02]  /*0c50*/  LEA R3, R3, R4, 0x3 ;  /* 0x0000000403037211 */ /* 0x000fc400078e18ff */
[----:B------:R-:W-:Y:S01]  /*0c60*/  LOP3.LUT R18, R0, 0xfffffff8, RZ, 0xc0, !PT ;  /* 0xfffffff800127812 */ /* 0x000fe200078ec0ff */
[----:B------:R-:W-:Y:S01]  /*0c70*/  IMAD R5, R2, 0x40, R7 ;  /* 0x0000004002057824 */ /* 0x000fe200078e0207 */
[----:B------:R-:W-:Y:S01]  /*0c80*/  SHF.R.S32.HI R157, RZ, 0x3, R0 ;  /* 0x00000003ff9d7819 */ /* 0x000fe20000011400 */
[----:B------:R0:W-:Y:S01]  /*0c90*/  STL [R1+0x2c], R3 ;  /* 0x00002c0301007387 */ /* 0x0001e20000100800 */
[----:B------:R-:W-:Y:S02]  /*0ca0*/  IMAD.IADD R8, R12, 0x1, -R8 ;  /* 0x000000010c087824 */ /* 0x000fe400078e0a08 */
[----:B------:R-:W-:Y:S01]  /*0cb0*/  IMAD.IADD R18, R13, 0x1, -R18 ;  /* 0x000000010d127824 */ /* 0x000fe200078e0a12 */
[----:B------:R1:W-:Y:S01]  /*0cc0*/  STL [R1+0x28], R5 ;  /* 0x0000280501007387 */ /* 0x0003e20000100800 */
[----:B------:R-:W-:-:S03]  /*0cd0*/  IMAD.SHL.U32 R16, R8, 0x2, RZ ;  /* 0x0000000208107824 */ /* 0x000fc600078e00ff */
[----:B------:R-:W-:Y:S01]  /*0ce0*/  SHF.L.U32 R19, R18, 0x3, RZ ;  /* 0x0000000312137819 */ /* 0x000fe200000006ff */
[C---:B------:R-:W-:Y:S01]  /*0cf0*/  VIADD R156, R16.reuse, 0x8 ;  /* 0x00000008109c7836 */ /* 0x040fe20000000000 */
[----:B0-----:R-:W-:Y:S01]  /*0d00*/  LEA.HI R3, R11, R11, RZ, 0x1 ;  /* 0x0000000b0b037211 */ /* 0x001fe200078f08ff */
[C---:B------:R-:W-:Y:S01]  /*0d10*/  VIADD R155, R16.reuse, 0x10 ;  /* 0x00000010109b7836 */ /* 0x040fe20000000000 */
[C---:B------:R-:W-:Y:S01]  /*0d20*/  IADD3 R22, R16.reuse, 0x38, RZ ;  /* 0x0000003810167810 */ /* 0x040fe20007ffe0ff */
[C---:B------:R-:W-:Y:S01]  /*0d30*/  VIADD R154, R16.reuse, 0x18 ;  /* 0x00000018109a7836 */ /* 0x040fe20000000000 */
[----:B------:R-:W-:Y:S01]  /*0d40*/  LOP3.LUT R4, R3, 0x1ffffffe, RZ, 0xc0, !PT ;  /* 0x1ffffffe03047812 */ /* 0x000fe200078ec0ff */
        /* <DEDUP_REMOVED lines=10> */
[----:B------:R-:W-:Y:S02]  /*0df0*/  SHF.R.S32.HI R3, RZ, 0x1f, R152 ;  /* 0x0000001fff037819 */ /* 0x000fe40000011498 */
[----:B------:R-:W-:Y:S02]  /*0e00*/  SHF.R.S32.HI R2, RZ, 0x1f, R23 ;  /* 0x0000001fff027819 */ /* 0x000fe40000011417 */
[----:B-1----:R-:W-:-:S07]  /*0e10*/  SHF.R.S32.HI R0, RZ, 0x1f, R22 ;  /* 0x0000001fff007819 */ /* 0x002fce0000011416 */
.L_x_15226:
[----:B01-34-:R-:W0:Y:S01]  /*0e20*/  LDC.64 R2, c[0x0][0xc88] ;  /* 0x00032200ff027b82 */ /* 0x01be220000000a00 */
[----:B------:R-:W-:Y:S01]  /*0e30*/  ULDC.64 UR8, c[0x0][0xa28] ;  /* 0x00028a0000087ab9 */ /* 0x000fe20000000a00 */
[----:B------:R-:W-:Y:S01]  /*0e40*/  ULDC.64 UR10, c[0x0][0xa18] ;  /* 0x00028600000a7ab9 */ /* 0x000fe20000000a00 */
[----:B------:R-:W-:Y:S01]  /*0e50*/  ULDC UR4, c[0x0][0x424] ;  /* 0x0001090000047ab9 */ /* 0x000fe20000000800 */
[----:B------:R-:W-:Y:S01]  /*0e60*/  ULDC UR7, c[0x0][0x2f0] ;  /* 0x0000bc0000077ab9 */ /* 0x000fe20000000800 */
[----:B0-----:R-:W-:-:S06]  /*0e70*/  IMAD.WIDE R2, R31, 0x4, R2 ;  /* 0x000000041f027825 */ /* 0x001fcc00078e0202 */
[----:B--2---:R-:W2:Y:S01]  /*0e80*/  LDG.E R2, desc[UR54][R2.64] ;  /* 0x0000003602027981 */ /* 0x004ea2000c1e1900 */
        /* <DEDUP_REMOVED lines=16> */
[----:B------:R-:W-:Y:S01]  /*0f90*/  IMAD.U32 R5, RZ, RZ, UR11 ;  /* 0x0000000bff057e24 */ /* 0x000fe2000f8e00ff */
        /* <DEDUP_REMOVED lines=28> */
.L_x_15175:
[----:B------:R-:W-:Y:S05]  /*1160*/  @!P1 BRA `(.L_x_15176) ;  /* 0x00000000001c9947 */ /* 0x000fea0003800000 */
[----:B------:R-:W-:-:S04]  /*1170*/  ULEA UR4, UP0, UR37, UR10, 0x2 ;  /* 0x0000000a25047291 */ /* 0x000fc8000f80103f */
[----:B------:R-:W-:Y:S02]  /*1180*/  ULEA.HI.X UR7, UR37, UR11, UR38, 0x2, UP0 ;  /* 0x0000000b25077291 */ /* 0x000fe400080f1426 */
[----:B------:R-:W-:-:S04]  /*1190*/  MOV R2, UR4 ;  /* 0x0000000400027c02 */ /* 0x000fc80008000f00 */
[----:B------:R-:W-:-:S05]  /*11a0*/  IMAD.U32 R3, RZ, RZ, UR7 ;  /* 0x00000007ff037e24 */ /* 0x000fca000f8e00ff */
[----:B------:R-:W2:Y:S02]  /*11b0*/  LDG.E R2, desc[UR54][R2.64] ;  /* 0x0000003602027981 */ /* 0x000ea4000c1e1900 */
[----:B--2---:R-:W-:Y:S01]  /*11c0*/  R2UR UR4, R2 ;  /* 0x00000000020472ca */ /* 0x004fe200000e0000 */
[----:B------:R-:W-:-:S14]  /*11d0*/  BRA `(.L_x_15177) ;  /* 0x0000000000347947 */ /* 0x000fdc0003800000 */
.L_x_15176:
        /* <DEDUP_REMOVED lines=13> */
.L_x_15177:
[----:B------:R-:W-:Y:S01]  /*12b0*/  ULDC UR7, c[0x0][0x448] ;  /* 0x0001120000077ab9 */ /* 0x000fe20000000800 */
[----:B------:R-:W-:Y:S02]  /*12c0*/  UIMAD UR40, UR6, 0xc0, URZ ;  /* 0x000000c0062878a4 */ /* 0x000fe4000f8e023f */
        /* <DEDUP_REMOVED lines=65> */
.L_x_15178:
        /* <DEDUP_REMOVED lines=12> */
[----:B------:R-:W-:Y:S02]  /*17a0*/  R2UR UR56, R0 ;  /* 0x00000000003872ca */ /* 0x000fe400000e0000 */
        /* <DEDUP_REMOVED lines=10> */
[----:B------:R-:W-:-:S06]  /*1850*/  UISETP.GT.AND UP0, UPT, UR56, UR42, UPT ;  /* 0x0000002a3800728c */ /* 0x000fcc000bf04270 */
[----:B------:R-:W-:-:S13]  /*1860*/  PLOP3.LUT P1, PT, PT, PT, UP0, 0x80, 0x0 ;  /* 0x000000000000781c */ /* 0x000fda0003f2f008 */
[----:B------:R-:W-:Y:S05]  /*1870*/  @!P1 BRA `(.L_x_15179) ;  /* 0x0000008800089947 */ /* 0x000fea0003800000 */
[----:B------:R-:W0:Y:S01]  /*1880*/  S2R R4, SR_TID.X ;  /* 0x0000000000047919 */ /* 0x000e220000002100 */
[----:B------:R-:W1:Y:S01]  /*1890*/  S2UR UR43, SR_CgaCtaId ;  /* 0x00000000002b79c3 */ /* 0x000e620000008800 */
[----:B------:R-:W-:Y:S02]  /*18a0*/  UMOV UR45, 0x400 ;  /* 0x00000400002d7882 */ /* 0x000fe40000000000 */
[----:B-1----:R-:W-:Y:S01]  /*18b0*/  ULEA UR45, UR43, UR45, 0x18 ;  /* 0x0000002d2b2d7291 */ /* 0x002fe2000f8ec03f */
[----:B0-----:R-:W-:-:S05]  /*18c0*/  VIADD R5, R4, 0xffffff80 ;  /* 0xffffff8004057836 */ /* 0x001fca0000000000 */
[----:B------:R-:W-:-:S04]  /*18d0*/  SHF.R.S32.HI R4, RZ, 0x1f, R5 ;  /* 0x0000001fff047819 */ /* 0x000fc80000011405 */
[----:B------:R-:W-:-:S04]  /*18e0*/  LEA.HI R4, R4, R5, RZ, 0x7 ;  /* 0x0000000504047211 */ /* 0x000fc800078f38ff */
[----:B------:R-:W-:-:S05]  /*18f0*/  SHF.R.S32.HI R4, RZ, 0x7, R4 ;  /* 0x00000007ff047819 */ /* 0x000fca0000011404 */
        /* <DEDUP_REMOVED lines=28> */
.L_x_15180:
        /* <DEDUP_REMOVED lines=9> */
.L_x_15313:
[----:B------:R-:W-:Y:S05]  /*1b50*/  @!P0 BRA `(.L_x_15182) ;  /* 0x0000000000048947 */ /* 0x000fea0003800000 */
[----:B------:R-:W-:Y:S01]  /*1b60*/  BPT.TRAP 0x1 ;  /* 0x000000040000795c */ /* 0x000fe20000300000 */
.L_x_15182:
[----:B0-----:R-:W-:Y:S01]  /*1b70*/  IMAD.U32 R0, RZ, RZ, UR47 ;  /* 0x0000002fff007e24 */ /* 0x001fe2000f8e00ff */
[----:B------:R-:W-:-:S04]  /*1b80*/  MOV R3, UR48 ;  /* 0x0000003000037c02 */ /* 0x000fc80008000f00 */
[----:B------:R-:W-:Y:S02]  /*1b90*/  LEA R0, R0, UR45, 0x3 ;  /* 0x0000002d00007c11 */ /* 0x000fe4000f8e18ff */
[----:B------:R-:W-:-:S04]  /*1ba0*/  SHF.L.U32 R3, R3, 0x1f, RZ ;  /* 0x0000001f03037819 */ /* 0x000fc800000006ff */
[----:B------:R0:W1:Y:S01]  /*1bb0*/  SYNCS.PHASECHK.TRANS64.TRYWAIT P1, [R0+URZ+0x16830], R3 ;  /* 0x01683003000075a7 */ /* 0x000062000802017f */
[----:B------:R-:W-:Y:S05]  /*1bc0*/  @!P0 BRA `(.L_x_15183) ;  /* 0x0000000000048947 */ /* 0x000fea0003800000 */
[----:B------:R-:W-:Y:S01]  /*1bd0*/  BPT.TRAP 0x1 ;  /* 0x000000040000795c */ /* 0x000fe20000300000 */
.L_x_15183:
[----:B-1----:R-:W-:Y:S05]  /*1be0*/  @P1 BRA `(.L_x_15184) ;  /* 0x0000000000081947 */ /* 0x002fea0003800000 */
[----:B------:R-:W1:Y:S02]  /*1bf0*/  SYNCS.PHASECHK.TRANS64.TRYWAIT P1, [R0+URZ+0x16830], R3 ;  /* 0x01683003000075a7 */ /* 0x000e64000802017f */
[----:B-1----:R-:W-:Y:S05]  /*1c00*/  @!P1 BRA `(.L_x_15185) ;  /* 0x0000010c00dc9947 */ /* 0x002fea0003800000 */
.L_x_15184:
        /* <DEDUP_REMOVED lines=35> */
.L_x_15186:
[----:B------:R-:W-:Y:S01]  /*1e40*/  UISETP.NE.AND UP0, UPT, UR53, URZ, UPT ;  /* 0x0000003f3500728c */ /* 0x000fe2000bf05270 */
[----:B------:R-:W-:Y:S01]  /*1e50*/  R2UR UR11, R0 ;  /* 0x00000000000b72ca */ /* 0x000fe200000e0000 */
[----:B------:R-:W-:Y:S01]  /*1e60*/  ULDC UR7, c[0x0][0x9d8] ;  /* 0x0002760000077ab9 */ /* 0x000fe20000000800 */
[----:B------:R-:W-:Y:S01]  /*1e70*/  ULDC UR21, c[0x0][0x988] ;  /* 0x0002620000157ab9 */ /* 0x000fe20000000800 */
        /* <DEDUP_REMOVED lines=13> */
[----:B------:R-:W2:Y:S01]  /*1f50*/  MUFU.TANH R99, R99 ;  /* 0x0000006300637308 */ /* 0x000ea20000002400 */
[----:B------:R-:W-:-:S02]  /*1f60*/  IMAD.U32 R33, RZ, RZ, UR52 ;  /* 0x00000034ff217e24 */ /* 0x000fc4000f8e00ff */
[----:B------:R-:W-:Y:S01]  /*1f70*/  FMUL.FTZ R91, R31, UR7 ;  /* 0x000000071f5b7c20 */ /* 0x000fe20008410000 */
        /* <DEDUP_REMOVED lines=10> */
[----:B------:R-:W4:Y:S01]  /*2020*/  SHFL.IDX PT, R28, R48, 0x1, 0x1c1f ;  /* 0x003c1f00301c7f89 */ /* 0x000f2200000e0000 */
[----:B------:R-:W-:Y:S01]  /*2030*/  FMUL.FTZ R2, R25, UR7 ;  /* 0x0000000719027c20 */ /* 0x000fe20008410000 */
[----:B------:R-:W-:Y:S01]  /*2040*/  FMUL.FTZ R25, R42, UR7 ;  /* 0x000000072a197c20 */ /* 0x000fe20008410000 */
[----:B01----:R-:W-:Y:S01]  /*2050*/  FMUL.FTZ R3, R24, UR7 ;  /* 0x0000000718037c20 */ /* 0x003fe20008410000 */
[----:B------:R-:W-:Y:S01]  /*2060*/  IMAD.U32 R93, RZ, RZ, UR6 ;  /* 0x00000006ff5d7e24 */ /* 0x000fe2000f8e00ff */
        /* <DEDUP_REMOVED lines=9> */
[C-C-:B0-----:R-:W-:Y:S01]  /*2100*/  IADD3 R50, -R16.reuse, 0x1, R93.reuse ;  /* 0x0000000110327810 */ /* 0x141fe20007ffe15d */
[----:B------:R-:W-:Y:S01]  /*2110*/  FMUL.FTZ R45, R57, UR7 ;  /* 0x00000007392d7c20 */ /* 0x000fe20008410000 */
[----:B------:R-:W-:Y:S01]  /*2120*/  IADD3 R93, -R16, UR51, R93 ;  /* 0x00000033105d7c10 */ /* 0x000fe2000fffe15d */
[----:B------:R-:W-:Y:S01]  /*2130*/  FMUL.FTZ R8, R32, UR7 ;  /* 0x0000000720087c20 */ /* 0x000fe20008410000 */
[----:B------:R-:W-:Y:S01]  /*2140*/  IADD3 R50, -R33, UR51, R50 ;  /* 0x0000003321327c10 */ /* 0x000fe2000fffe132 */
[----:B------:R-:W-:Y:S01]  /*2150*/  FMUL.FTZ R51, R51, UR7 ;  /* 0x0000000733337c20 */ /* 0x000fe20008410000 */
[----:B------:R-:W-:Y:S01]  /*2160*/  FMUL.FTZ R54, R54, UR7 ;  /* 0x0000000736367c20 */ /* 0x000fe20008410000 */
[----:B------:R-:W0:Y:S01]  /*2170*/  MUFU.TANH R91, R91 ;  /* 0x0000005b005b7308 */ /* 0x000e220000002400 */
[----:B------:R-:W-:Y:S01]  /*2180*/  FMUL.FTZ R43, R53, UR7 ;  /* 0x00000007352b7c20 */ /* 0x000fe20008410000 */
[----:B------:R-:W-:Y:S01]  /*2190*/  FMUL.FTZ R58, R58, UR7 ;  /* 0x000000073a3a7c20 */ /* 0x000fe20008410000 */
[----:B----4-:R-:W-:Y:S01]  /*21a0*/  VIADDMNMX R28, R28, R50, R93, PT ;  /* 0x000000321c1c7246 */ /* 0x010fe2000380015d */
        /* <DEDUP_REMOVED lines=9> */
[----:B--2---:R-:W-:Y:S01]  /*2240*/  FSEL R99, R99, -INF , P1 ;  /* 0xff80000063637808 */ /* 0x004fe20000800000 */
[----:B------:R-:W-:Y:S01]  /*2250*/  FMUL.FTZ R71, R71, UR7 ;  /* 0x0000000747477c20 */ /* 0x000fe20008410000 */
[----:B---3--:R-:W-:Y:S01]  /*2260*/  FSEL R97, R97, -INF , P2 ;  /* 0xff80000061617808 */ /* 0x008fe20001000000 */
[----:B------:R-:W2:Y:S01]  /*2270*/  MUFU.TANH R15, R15 ;  /* 0x0000000f000f7308 */ /* 0x000ea20000002400 */
        /* <DEDUP_REMOVED lines=8> */
[----:B0-----:R-:W-:Y:S01]  /*2300*/  FSEL R91, R91, -INF , P1 ;  /* 0xff8000005b5b7808 */ /* 0x001fe20000800000 */
[----:B------:R-:W-:Y:S01]  /*2310*/  FMUL.FTZ R79, R79, UR7 ;  /* 0x000000074f4f7c20 */ /* 0x000fe20008410000 */
[----:B------:R-:W-:Y:S01]  /*2320*/  FMNMX.FTZ R30, R95, R30, !PT ;  /* 0x0000001e5f1e7209 */ /* 0x000fe20007810000 */
[----:B------:R-:W-:Y:S01]  /*2330*/  FMUL.FTZ R82, R82, UR7 ;  /* 0x0000000752527c20 */ /* 0x000fe20008410000 */
[----:B------:R-:W-:Y:S01]  /*2340*/  ISETP.GT.AND P1, PT, R28, 0x11, PT ;  /* 0x000000111c00780c */ /* 0x000fe20003f24270 */
[----:B------:R-:W-:Y:S01]  /*2350*/  FMUL.FTZ R83, R83, UR7 ;  /* 0x0000000753537c20 */ /* 0x000fe20008410000 */
[----:B----4-:R-:W-:Y:S01]  /*2360*/  FSEL R89, R89, -INF , P2 ;  /* 0xff80000059597808 */ /* 0x010fe20001000000 */
        /* <DEDUP_REMOVED lines=11> */
[----:B------:R-:W-:Y:S01]  /*2420*/  FMNMX.FTZ R30, R63, R30, !PT ;  /* 0x0000001e3f1e7209 */ /* 0x000fe20007810000 */
[----:B------:R-:W-:Y:S01]  /*2430*/  FMUL.FTZ R12, R40, UR7 ;  /* 0x00000007280c7c20 */ /* 0x000fe20008410000 */
[----:B------:R-:W1:Y:S01]  /*2440*/  SHFL.IDX PT, R48, R48, RZ, 0x1c1f ;  /* 0x001c1fff30307589 */ /* 0x000e6200000e0000 */
[----:B------:R-:W-:Y:S01]  /*2450*/  FMUL.FTZ R13, R44, UR7 ;  /* 0x000000072c0d7c20 */ /* 0x000fe20008410000 */
[----:B------:R-:W-:Y:S01]  /*2460*/  FMUL.FTZ R44, R52, UR7 ;  /* 0x00000007342c7c20 */ /* 0x000fe20008410000 */
[----:B------:R-:W2:Y:S01]  /*2470*/  MUFU.TANH R24, R24 ;  /* 0x0000001800187308 */ /* 0x000ea20000002400 */
[----:B0-----:R-:W-:Y:S01]  /*2480*/  FSEL R57, R20, -INF , P1 ;  /* 0xff80000014397808 */ /* 0x001fe20000800000 */
[----:B------:R-:W-:Y:S01]  /*2490*/  @UP0 ULDC UR6, c[0x0][0x44c] ;  /* 0x0001130000060ab9 */ /* 0x000fe20000000800 */
[----:B------:R-:W-:Y:S01]  /*24a0*/  ISETP.GT.AND P1, PT, R28, 0x21, PT ;  /* 0x000000211c00780c */ /* 0x000fe20003f24270 */
[----:B------:R-:W-:Y:S01]  /*24b0*/  @UP0 ULDC UR14, c[0x0][0x450] ;  /* 0x00011400000e0ab9 */ /* 0x000fe20000000800 */
[----:B------:R-:W-:Y:S01]  /*24c0*/  UMOV UR10, UR40 ;  /* 0x00000028000a7c82 */ /* 0x000fe20008000000 */
[----:B------:R-:W-:Y:S01]  /*24d0*/  UIADD3 UR25, UR56, -0x2, URZ ;  /* 0xfffffffe38197890 */ /* 0x000fe2000fffe03f */
[----:B------:R-:W-:Y:S01]  /*24e0*/  CS2R R118, SRZ ;  /* 0x0000000000767805 */ /* 0x000fe2000001ff00 */
[----:B------:R0:W-:Y:S01]  /*24f0*/  MUFU.TANH R27, R46 ;  /* 0x0000002e001b7308 */ /* 0x0001e20000002400 */
[----:B------:R-:W-:-:S02]  /*2500*/  CS2R R116, SRZ ;  /* 0x0000000000747805 */ /* 0x000fc4000001ff00 */
[----:B------:R-:W-:Y:S02]  /*2510*/  CS2R R114, SRZ ;  /* 0x0000000000727805 */ /* 0x000fe4000001ff00 */
[----:B------:R-:W-:Y:S02]  /*2520*/  CS2R R112, SRZ ;  /* 0x0000000000707805 */ /* 0x000fe4000001ff00 */
[----:B------:R-:W-:Y:S02]  /*2530*/  CS2R R110, SRZ ;  /* 0x00000000006e7805 */ /* 0x000fe4000001ff00 */
[----:B------:R-:W-:Y:S02]  /*2540*/  CS2R R108, SRZ ;  /* 0x00000000006c7805 */ /* 0x000fe4000001ff00 */
[----:B------:R-:W-:Y:S02]  /*2550*/  CS2R R106, SRZ ;  /* 0x00000000006a7805 */ /* 0x000fe4000001ff00 */
[----:B------:R-:W-:Y:S01]  /*2560*/  CS2R R104, SRZ ;  /* 0x0000000000687805 */ /* 0x000fe2000001ff00 */
[----:B------:R3:W-:Y:S01]  /*2570*/  MUFU.TANH R33, R59 ;  /* 0x0000003b00217308 */ /* 0x0007e20000002400 */
[----:B--2---:R-:W-:Y:S01]  /*2580*/  FSEL R53, R24, -INF , P1 ;  /* 0xff80000018357808 */ /* 0x004fe20000800000 */
[----:B0-----:R-:W-:Y:S01]  /*2590*/  FMUL.FTZ R46, R56, UR7 ;  /* 0x00000007382e7c20 */ /* 0x001fe20008410000 */
[----:B------:R-:W-:Y:S01]  /*25a0*/  ISETP.GT.AND P1, PT, R28, 0x29, PT ;  /* 0x000000291c00780c */ /* 0x000fe20003f24270 */
[----:B------:R-:W-:Y:S01]  /*25b0*/  FMUL.FTZ R56, R60, UR7 ;  /* 0x000000073c387c20 */ /* 0x000fe20008410000 */
[----:B------:R-:W-:Y:S01]  /*25c0*/  FMUL.FTZ R60, R65, UR7 ;  /* 0x00000007413c7c20 */ /* 0x000fe20008410000 */
[----:B------:R-:W-:Y:S01]  /*25d0*/  FMUL.FTZ R65, R73, UR7 ;  /* 0x0000000749417c20 */ /* 0x000fe20008410000 */
[----:B-1----:R-:W-:Y:S01]  /*25e0*/  VIADDMNMX R93, R48, R50, R93, PT ;  /* 0x00000032305d7246 */ /* 0x002fe2000380015d */
[----:B------:R-:W0:Y:S01]  /*25f0*/  MUFU.TANH R47, R47 ;  /* 0x0000002f002f7308 */ /* 0x000e220000002400 */
[----:B---3--:R-:W-:-:S02]  /*2600*/  FSEL R59, R21, -INF , P2 ;  /* 0xff800000153b7808 */ /* 0x008fc40001000000 */
[----:B------:R-:W-:Y:S02]  /*2610*/  CS2R R102, SRZ ;  /* 0x0000000000667805 */ /* 0x000fe4000001ff00 */
[----:B------:R-:W-:Y:S02]  /*2620*/  ISETP.GT.AND P2, PT, R28, 0x20, PT ;  /* 0x000000201c00780c */ /* 0x000fe40003f44270 */
[----:B------:R-:W-:Y:S02]  /*2630*/  CS2R R100, SRZ ;  /* 0x0000000000647805 */ /* 0x000fe4000001ff00 */
[----:B------:R-:W-:Y:S02]  /*2640*/  FMNMX.FTZ R30, R59, R30, !PT ;  /* 0x0000001e3b1e7209 */ /* 0x000fe40007810000 */
[----:B------:R-:W-:Y:S01]  /*2650*/  ISETP.GT.AND P3, PT, R93, 0x8, PT ;  /* 0x000000085d00780c */ /* 0x000fe20003f64270 */
[----:B------:R1:W-:Y:S01]  /*2660*/  MUFU.TANH R32, R55 ;  /* 0x0000003700207308 */ /* 0x0003e20000002400 */
[----:B------:R-:W-:-:S07]  /*2670*/  FMNMX.FTZ R30, R57, R30, !PT ;  /* 0x0000001e391e7209 */ /* 0x000fce0007810000 */
[----:B------:R2:W3:Y:S01]  /*2680*/  MUFU.TANH R31, R51 ;  /* 0x00000033001f7308 */ /* 0x0004e20000002400 */
[----:B-1----:R-:W-:Y:S02]  /*2690*/  FSEL R55, R25, -INF , P2 ;  /* 0xff80000019377808 */ /* 0x002fe40001000000 */
[----:B------:R-:W-:Y:S02]  /*26a0*/  ISETP.GT.AND P2, PT, R28, 0x28, PT ;  /* 0x000000281c00780c */ /* 0x000fe40003f44270 */
[----:B------:R-:W-:Y:S02]  /*26b0*/  FMNMX.FTZ R30, R55, R30, !PT ;  /* 0x0000001e371e7209 */ /* 0x000fe40007810000 */
[----:B0-----:R-:W-:Y:S01]  /*26c0*/  FSEL R49, R47, -INF , P1 ;  /* 0xff8000002f317808 */ /* 0x001fe20000800000 */
[----:B------:R-:W0:Y:S01]  /*26d0*/  MUFU.TANH R54, R54 ;  /* 0x0000003600367308 */ /* 0x000e220000002400 */
[----:B--2---:R-:W-:Y:S02]  /*26e0*/  FSEL R51, R27, -INF , P2 ;  /* 0xff8000001b337808 */ /* 0x004fe40001000000 */
[----:B------:R-:W-:-:S02]  /*26f0*/  FMNMX.FTZ R30, R53, R30, !PT ;  /* 0x0000001e351e7209 */ /* 0x000fc40007810000 */
[C---:B------:R-:W-:Y:S02]  /*2700*/  ISETP.GT.AND P2, PT, R28.reuse, 0x30, PT ;  /* 0x000000301c00780c */ /* 0x040fe40003f44270 */
[----:B------:R-:W-:Y:S01]  /*2710*/  FMNMX.FTZ R30, R51, R30, !PT ;  /* 0x0000001e331e7209 */ /* 0x000fe20007810000 */
[----:B------:R-:W1:Y:S01]  /*2720*/  MUFU.TANH R58, R58 ;  /* 0x0000003a003a7308 */ /* 0x000e620000002400 */
[C---:B------:R-:W-:Y:S02]  /*2730*/  ISETP.GT.AND P1, PT, R28.reuse, 0x31, PT ;  /* 0x000000311c00780c */ /* 0x040fe40003f24270 */
[----:B------:R-:W-:Y:S02]  /*2740*/  FSEL R47, R29, -INF , P2 ;  /* 0xff8000001d2f7808 */ /* 0x000fe40001000000 */
[----:B------:R-:W-:Y:S02]  /*2750*/  FMNMX.FTZ R30, R49, R30, !PT ;  /* 0x0000001e311e7209 */ /* 0x000fe40007810000 */
[----:B------:R-:W-:Y:S01]  /*2760*/  ISETP.GT.AND P2, PT, R28, 0x38, PT ;  /* 0x000000381c00780c */ /* 0x000fe20003f44270 */
[----:B------:R-:W2:Y:S01]  /*2770*/  MUFU.TANH R62, R62 ;  /* 0x0000003e003e7308 */ /* 0x000ea20000002400 */
[----:B---3--:R-:W-:-:S02]  /*2780*/  FSEL R25, R31, -INF , P1 ;  /* 0xff8000001f197808 */ /* 0x008fc40000800000 */
[----:B------:R-:W-:Y:S02]  /*2790*/  FMNMX.FTZ R30, R47, R30, !PT ;  /* 0x0000001e2f1e7209 */ /* 0x000fe40007810000 */
[----:B------:R-:W-:Y:S02]  /*27a0*/  ISETP.GT.AND P1, PT, R28, 0x39, PT ;  /* 0x000000391c00780c */ /* 0x000fe40003f24270 */
[----:B0-----:R-:W-:Y:S01]  /*27b0*/  FSEL R24, R54, -INF , P2 ;  /* 0xff80000036187808 */ /* 0x001fe20001000000 */
[----:B------:R0:W3:Y:S01]  /*27c0*/  MUFU.TANH R34, R26 ;  /* 0x0000001a00227308 */ /* 0x0000e20000002400 */
[----:B------:R-:W-:Y:S02]  /*27d0*/  FMNMX.FTZ R21, R25, R30, !PT ;  /* 0x0000001e19157209 */ /* 0x000fe40007810000 */
[----:B------:R-:W-:Y:S02]  /*27e0*/  ISETP.GT.AND P2, PT, R28, 0x40, PT ;  /* 0x000000401c00780c */ /* 0x000fe40003f44270 */
[----:B------:R-:W-:-:S02]  /*27f0*/  FSEL R15, R32, -INF , P1 ;  /* 0xff800000200f7808 */ /* 0x000fc40000800000 */
[----:B------:R-:W-:Y:S01]  /*2800*/  FMNMX.FTZ R20, R24, R21, !PT ;  /* 0x0000001518147209 */ /* 0x000fe20007810000 */
[----:B------:R-:W4:Y:S01]  /*2810*/  MUFU.TANH R66, R66 ;  /* 0x0000004200427308 */ /* 0x000f220000002400 */
[----:B------:R-:W-:Y:S02]  /*2820*/  ISETP.GT.AND P1, PT, R28, 0x41, PT ;  /* 0x000000411c00780c */ /* 0x000fe40003f24270 */
[----:B-1----:R-:W-:Y:S01]  /*2830*/  FSEL R21, R58, -INF , P2 ;  /* 0xff8000003a157808 */ /* 0x002fe20001000000 */
[----:B------:R-:W-:Y:S01]  /*2840*/  FMUL.FTZ R58, R61, UR7 ;  /* 0x000000073d3a7c20 */ /* 0x000fe20008410000 */
[----:B0-----:R-:W-:Y:S01]  /*2850*/  FMNMX.FTZ R26, R15, R20, !PT ;  /* 0x000000140f1a7209 */ /* 0x001fe20007810000 */
[----:B------:R-:W-:Y:S01]  /*2860*/  FMUL.FTZ R61, R64, UR7 ;  /* 0x00000007403d7c20 */ /* 0x000fe20008410000 */
[C---:B------:R-:W-:Y:S01]  /*2870*/  ISETP.GT.AND P2, PT, R28.reuse, 0x48, PT ;  /* 0x000000481c00780c */ /* 0x040fe20003f44270 */
[----:B------:R-:W0:Y:S01]  /*2880*/  MUFU.TANH R67, R67 ;  /* 0x0000004300437308 */ /* 0x000e220000002400 */
[----:B------:R-:W-:Y:S01]  /*2890*/  FSEL R20, R33, -INF , P1 ;  /* 0xff80000021147808 */ /* 0x000fe20000800000 */
[----:B------:R-:W-:Y:S01]  /*28a0*/  FMUL.FTZ R64, R69, UR7 ;  /* 0x0000000745407c20 */ /* 0x000fe20008410000 */
[----:B------:R-:W-:Y:S01]  /*28b0*/  FMNMX.FTZ R27, R21, R26, !PT ;  /* 0x0000001a151b7209 */ /* 0x000fe20007810000 */
[----:B------:R-:W-:Y:S01]  /*28c0*/  FMUL.FTZ R69, R77, UR7 ;  /* 0x000000074d457c20 */ /* 0x000fe20008410000 */
[----:B------:R-:W-:-:S02]  /*28d0*/  ISETP.GT.AND P1, PT, R28, 0x49, PT ;  /* 0x000000491c00780c */ /* 0x000fc40003f24270 */
[----:B--2---:R-:W-:Y:S01]  /*28e0*/  FSEL R26, R62, -INF , P2 ;  /* 0xff8000003e1a7808 */ /* 0x004fe20001000000 */
[----:B------:R-:W1:Y:S01]  /*28f0*/  MUFU.TANH R70, R70 ;  /* 0x0000004600467308 */ /* 0x000e620000002400 */
[----:B------:R-:W-:Y:S01]  /*2900*/  FMNMX.FTZ R29, R20, R27, !PT ;  /* 0x0000001b141d7209 */ /* 0x000fe20007810000 */
[----:B------:R-:W-:Y:S01]  /*2910*/  FMUL.FTZ R62, R68, UR7 ;  /* 0x00000007443e7c20 */ /* 0x000fe20008410000 */
[----:B------:R-:W-:Y:S01]  /*2920*/  ISETP.GT.AND P2, PT, R28, 0x50, PT ;  /* 0x000000501c00780c */ /* 0x000fe20003f44270 */
[----:B------:R-:W-:Y:S01]  /*2930*/  FMUL.FTZ R68, R76, UR7 ;  /* 0x000000074c447c20 */ /* 0x000fe20008410000 */
[----:B---3--:R-:W-:Y:S02]  /*2940*/  FSEL R27, R34, -INF , P1 ;  /* 0xff800000221b7808 */ /* 0x008fe40000800000 */
[----:B------:R-:W-:Y:S01]  /*2950*/  FMNMX.FTZ R30, R26, R29, !PT ;  /* 0x0000001d1a1e7209 */ /* 0x000fe20007810000 */
[----:B------:R-:W2:Y:S01]  /*2960*/  MUFU.TANH R71, R71 ;  /* 0x0000004700477308 */ /* 0x000ea20000002400 */
[----:B------:R-:W-:-:S02]  /*2970*/  ISETP.GT.AND P1, PT, R28, 0x51, PT ;  /* 0x000000511c00780c */ /* 0x000fc40003f24270 */
[----:B----4-:R-:W-:Y:S02]  /*2980*/  FSEL R29, R66, -INF , P2 ;  /* 0xff800000421d7808 */ /* 0x010fe40001000000 */
[----:B------:R-:W-:Y:S02]  /*2990*/  FMNMX.FTZ R32, R27, R30, !PT ;  /* 0x0000001e1b207209 */ /* 0x000fe40007810000 */
[C---:B------:R-:W-:Y:S01]  /*29a0*/  ISETP.GT.AND P2, PT, R28.reuse, 0x58, PT ;  /* 0x000000581c00780c */ /* 0x040fe20003f44270 */
[----:B------:R-:W3:Y:S01]  /*29b0*/  MUFU.TANH R74, R74 ;  /* 0x0000004a004a7308 */ /* 0x000ee20000002400 */
[----:B0-----:R-:W-:Y:S02]  /*29c0*/  FSEL R30, R67, -INF , P1 ;  /* 0xff800000431e7808 */ /* 0x001fe40000800000 */
[----:B------:R-:W-:Y:S02]  /*29d0*/  FMNMX.FTZ R33, R29, R32, !PT ;  /* 0x000000201d217209 */ /* 0x000fe40007810000 */
[----:B------:R-:W-:-:S02]  /*29e0*/  ISETP.GT.AND P1, PT, R28, 0x59, PT ;  /* 0x000000591c00780c */ /* 0x000fc40003f24270 */
[----:B-1----:R-:W-:Y:S01]  /*29f0*/  FSEL R31, R70, -INF , P2 ;  /* 0xff800000461f7808 */ /* 0x002fe20001000000 */
[----:B------:R-:W0:Y:S01]  /*2a00*/  MUFU.TANH R75, R75 ;  /* 0x0000004b004b7308 */ /* 0x000e220000002400 */
[----:B------:R-:W-:Y:S02]  /*2a10*/  FMNMX.FTZ R34, R30, R33, !PT ;  /* 0x000000211e227209 */ /* 0x000fe40007810000 */
[C---:B------:R-:W-:Y:S02]  /*2a20*/  ISETP.GT.AND P2, PT, R28.reuse, 0x60, PT ;  /* 0x000000601c00780c */ /* 0x040fe40003f44270 */
[----:B--2---:R-:W-:Y:S02]  /*2a30*/  FSEL R32, R71, -INF , P1 ;  /* 0xff80000047207808 */ /* 0x004fe40000800000 */
[----:B------:R-:W-:Y:S01]  /*2a40*/  FMNMX.FTZ R35, R31, R34, !PT ;  /* 0x000000221f237209 */ /* 0x000fe20007810000 */
[----:B------:R-:W1:Y:S01]  /*2a50*/  MUFU.TANH R78, R78 ;  /* 0x0000004e004e7308 */ /* 0x000e620000002400 */
[----:B------:R-:W-:-:S02]  /*2a60*/  ISETP.GT.AND P1, PT, R28, 0x61, PT ;  /* 0x000000611c00780c */ /* 0x000fc40003f24270 */
[----:B---3--:R-:W-:Y:S01]  /*2a70*/  FSEL R33, R74, -INF , P2 ;  /* 0xff8000004a217808 */ /* 0x008fe20001000000 */
[----:B------:R-:W-:Y:S01]  /*2a80*/  FMUL.FTZ R74, R84, UR7 ;  /* 0x00000007544a7c20 */ /* 0x000fe20008410000 */
[----:B------:R-:W-:Y:S02]  /*2a90*/  FMNMX.FTZ R36, R32, R35, !PT ;  /* 0x0000002320247209 */ /* 0x000fe40007810000 */
        /* <DEDUP_REMOVED lines=26> */
[----:B------:R-:W1:Y:S01]  /*2c40*/  MUFU.TANH R2, R2 ;  /* 0x0000000200027308 */ /* 0x000e620000002400 */
[----:B0-----:R-:W-:-:S04]  /*2c50*/  FSEL R40, R87, -INF , P1 ;  /* 0xff80000057287808 */ /* 0x001fc80000800000 */
[----:B------:R-:W-:Y:S01]  /*2c60*/  FMNMX.FTZ R28, R40, R67, !PT ;  /* 0x00000043281c7209 */ /* 0x000fe20007810000 */
[----:B------:R-:W-:Y:S01]  /*2c70*/  FMUL.FTZ R67, R72, UR7 ;  /* 0x0000000748437c20 */ /* 0x000fe20008410000 */
[----:B------:R-:W-:Y:S01]  /*2c80*/  FMUL.FTZ R72, R81, UR7 ;  /* 0x0000000751487c20 */ /* 0x000fe20008410000 */
[----:B------:R-:W0:Y:S02]  /*2c90*/  MUFU.TANH R6, R6 ;  /* 0x0000000600067308 */ /* 0x000e240000002400 */
[----:B------:R-:W2:Y:S06]  /*2ca0*/  SHFL.BFLY PT, R71, R28, 0x2, 0x1f ;  /* 0x0c401f001c477f89 */ /* 0x000eac00000e0000 */
[----:B------:R-:W-:Y:S01]  /*2cb0*/  MUFU.TANH R4, R4 ;  /* 0x0000000400047308 */ /* 0x000fe20000002400 */
[----:B-1----:R-:W-:-:S02]  /*2cc0*/  FSEL R50, R2, -INF , P2 ;  /* 0xff80000002327808 */ /* 0x002fc40001000000 */
[----:B------:R-:W-:-:S05]  /*2cd0*/  ISETP.GT.AND P2, PT, R93, 0x10, PT ;  /* 0x000000105d00780c */ /* 0x000fca0003f44270 */
[----:B------:R-:W1:Y:S01]  /*2ce0*/  MUFU.TANH R8, R8 ;  /* 0x0000000800087308 */ /* 0x000e620000002400 */
[----:B0-----:R-:W-:-:S07]  /*2cf0*/  FSEL R48, R6, -INF , P3 ;  /* 0xff80000006307808 */ /* 0x001fce0001800000 */
[----:B------:R-:W-:Y:S01]  /*2d00*/  MUFU.TANH R5, R5 ;  /* 0x0000000500057308 */ /* 0x000fe20000002400 */
[----:B--2---:R-:W-:Y:S01]  /*2d10*/  FMNMX.FTZ R42, R28, R71, !PT ;  /* 0x000000471c2a7209 */ /* 0x004fe20007810000 */
[----:B------:R-:W-:-:S04]  /*2d20*/  FMUL.FTZ R71, R80, UR7 ;  /* 0x0000000750477c20 */ /* 0x000fc80008410000 */
[----:B------:R-:W0:Y:S02]  /*2d30*/  SHFL.BFLY PT, R73, R42, 0x1, 0x1f ;  /* 0x0c201f002a497f89 */ /* 0x000e2400000e0000 */
[----:B------:R-:W2:Y:S01]  /*2d40*/  MUFU.TANH R9, R9 ;  /* 0x0000000900097308 */ /* 0x000ea20000002400 */
[----:B-1----:R-:W-:Y:S02]  /*2d50*/  FSEL R54, R8, -INF , P2 ;  /* 0xff80000008367808 */ /* 0x002fe40001000000 */
[----:B------:R-:W-:-:S05]  /*2d60*/  ISETP.GT.AND P2, PT, R93, 0x18, PT ;  /* 0x000000185d00780c */ /* 0x000fca0003f44270 */
[----:B------:R-:W-:Y:S08]  /*2d70*/  MUFU.TANH R7, R7 ;  /* 0x0000000700077308 */ /* 0x000ff00000002400 */
[----:B------:R-:W1:Y:S01]  /*2d80*/  MUFU.TANH R12, R12 ;  /* 0x0000000c000c7308 */ /* 0x000e620000002400 */
[----:B--2---:R-:W-:Y:S02]  /*2d90*/  FSEL R9, R9, -INF , P2 ;  /* 0xff80000009097808 */ /* 0x004fe40001000000 */
[----:B------:R-:W-:-:S02]  /*2da0*/  ISETP.GT.AND P2, PT, R93, 0x20, PT ;  /* 0x000000205d00780c */ /* 0x000fc40003f44270 */
[----:B0-----:R-:W-:-:S03]  /*2db0*/  FMNMX.FTZ R28, R42, R73, !PT ;  /* 0x000000492a1c7209 */ /* 0x001fc60007810000 */
[----:B------:R-:W0:Y:S01]  /*2dc0*/  MUFU.TANH R10, R10 ;  /* 0x0000000a000a7308 */ /* 0x000e220000002400 */
[----:B------:R-:W-:Y:S01]  /*2dd0*/  FMUL.FTZ R73, R85, UR7 ;  /* 0x0000000755497c20 */ /* 0x000fe20008410000 */
[----:B------:R-:W-:Y:S01]  /*2de0*/  UIMAD.WIDE.U32 UR6, UR40, UR6, URZ ;  /* 0x00000006280672a5 */ /* 0x000fe2000f8e003f */
[C---:B------:R-:W-:Y:S01]  /*2df0*/  FSETP.NEU.FTZ.AND P1, PT, R28.reuse, -INF , PT ;  /* 0xff8000001c00780b */ /* 0x040fe20003f3d000 */
[----:B------:R-:W-:Y:S01]  /*2e00*/  FMUL.FTZ R42, R28, UR21 ;  /* 0x000000151c2a7c20 */ /* 0x000fe20008410000 */
[----:B------:R-:W-:Y:S02]  /*2e10*/  UIADD3 UR6, UR11, 0x16840, URZ ;  /* 0x000168400b067890 */ /* 0x000fe4000fffe03f */
[----:B------:R-:W-:Y:S01]  /*2e20*/  @UP0 USHF.R.U32.HI UR10, URZ, UR14, UR7 ;  /* 0x0000000e3f0a0299 */ /* 0x000fe20008011607 */
[----:B------:R-:W2:Y:S01]  /*2e30*/  MUFU.TANH R13, R13 ;  /* 0x0000000d000d7308 */ /* 0x000ea20000002400 */
[----:B------:R-:W-:Y:S01]  /*2e40*/  FSEL R42, R42, RZ, P1 ;  /* 0x000000ff2a2a7208 */ /* 0x000fe20000800000 */
[----:B------:R-:W-:Y:S01]  /*2e50*/  UPRMT UR6, UR43, 0x654, UR6 ;  /* 0x000006542b067896 */ /* 0x000fe20008000006 */
[----:B------:R-:W-:Y:S01]  /*2e60*/  ISETP.GT.AND P1, PT, R93, RZ, PT ;  /* 0x000000ff5d00720c */ /* 0x000fe20003f24270 */
[----:B------:R-:W-:Y:S01]  /*2e70*/  UIADD3 UR7, UR10, UR51, -UR52 ;  /* 0x000000330a077290 */ /* 0x000fe2000fffe834 */
[----:B-1----:R-:W-:Y:S01]  /*2e80*/  FSEL R66, R12, -INF , P2 ;  /* 0xff8000000c427808 */ /* 0x002fe20001000000 */
[--C-:B------:R-:W-:Y:S01]  /*2e90*/  FFMA.FTZ R12, R57, UR21, -R42.reuse ;  /* 0x00000015390c7c23 */ /* 0x100fe2000801082a */
[----:B------:R-:W-:Y:S01]  /*2ea0*/  FSEL R3, R3, -INF , P1 ;  /* 0xff80000003037808 */ /* 0x000fe20000800000 */
[----:B------:R-:W1:Y:S01]  /*2eb0*/  MUFU.TANH R11, R11 ;  /* 0x0000000b000b7308 */ /* 0x000e620000002400 */
[----:B------:R-:W-:Y:S01]  /*2ec0*/  ISETP.GT.AND P1, PT, R93, 0x9, PT ;  /* 0x000000095d00780c */ /* 0x000fe20003f24270 */
[--C-:B------:R-:W-:Y:S01]  /*2ed0*/  FFMA.FTZ R141, R55, UR21, -R42.reuse ;  /* 0x00000015378d7c23 */ /* 0x100fe2000801082a */
[----:B------:R-:W-:Y:S01]  /*2ee0*/  FMNMX.FTZ R75, R3, R50, !PT ;  /* 0x00000032034b7209 */ /* 0x000fe20007810000 */
[--C-:B------:R-:W-:Y:S01]  /*2ef0*/  FFMA.FTZ R137, R47, UR21, -R42.reuse ;  /* 0x000000152f897c23 */ /* 0x100fe2000801082a */
[----:B------:R-:W-:Y:S01]  /*2f00*/  FSEL R52, R4, -INF , P1 ;  /* 0xff80000004347808 */ /* 0x000fe20000800000 */
[--C-:B------:R-:W-:Y:S01]  /*2f10*/  FFMA.FTZ R47, R25, UR21, -R42.reuse ;  /* 0x00000015192f7c23 */ /* 0x100fe2000801082a */
[----:B------:R-:W-:Y:S01]  /*2f20*/  FMNMX.FTZ R75, R48, R75, !PT ;  /* 0x0000004b304b7209 */ /* 0x000fe20007810000 */
[----:B------:R-:W3:Y:S01]  /*2f30*/  MUFU.TANH R41, R41 ;  /* 0x0000002900297308 */ /* 0x000ee20000002400 */
[----:B------:R-:W-:Y:S01]  /*2f40*/  ISETP.GT.AND P1, PT, R93, 0x11, PT ;  /* 0x000000115d00780c */ /* 0x000fe20003f24270 */
[--C-:B------:R-:W-:Y:S01]  /*2f50*/  FFMA.FTZ R139, R24, UR21, -R42.reuse ;  /* 0x00000015188b7c23 */ /* 0x100fe2000801082a */
[----:B------:R-:W-:Y:S01]  /*2f60*/  FMNMX.FTZ R75, R52, R75, !PT ;  /* 0x0000004b344b7209 */ /* 0x000fe20007810000 */
[--C-:B------:R-:W-:Y:S01]  /*2f70*/  FFMA.FTZ R135, R26, UR21, -R42.reuse ;  /* 0x000000151a877c23 */ /* 0x100fe2000801082a */
[----:B------:R-:W-:Y:S01]  /*2f80*/  FSEL R5, R5, -INF , P1 ;  /* 0xff80000005057808 */ /* 0x000fe20000800000 */
[--C-:B------:R-:W-:Y:S01]  /*2f90*/  FFMA.FTZ R26, R30, UR21, -R42.reuse ;  /* 0x000000151e1a7c23 */ /* 0x100fe2000801082a */
[----:B------:R-:W-:Y:S01]  /*2fa0*/  FMNMX.FTZ R6, R54, R75, !PT ;  /* 0x0000004b36067209 */ /* 0x000fe20007810000 */
[----:B------:R-:W4:Y:S01]  /*2fb0*/  MUFU.TANH R14, R14 ;  /* 0x0000000e000e7308 */ /* 0x000f220000002400 */
[----:B------:R-:W-:Y:S01]  /*2fc0*/  ISETP.GT.AND P1, PT, R93, 0x19, PT ;  /* 0x000000195d00780c */ /* 0x000fe20003f24270 */
[--C-:B------:R-:W-:Y:S01]  /*2fd0*/  FFMA.FTZ R30, R34, UR21, -R42.reuse ;  /* 0x00000015221e7c23 */ /* 0x100fe2000801082a */
[----:B------:R-:W-:Y:S01]  /*2fe0*/  FMNMX.FTZ R6, R5, R6, !PT ;  /* 0x0000000605067209 */ /* 0x000fe20007810000 */
[--C-:B------:R-:W-:Y:S01]  /*2ff0*/  FFMA.FTZ R34, R38, UR21, -R42.reuse ;  /* 0x0000001526227c23 */ /* 0x100fe2000801082a */
[----:B------:R-:W-:Y:S01]  /*3000*/  FSEL R7, R7, -INF , P1 ;  /* 0xff80000007077808 */ /* 0x000fe20000800000 */
[--C-:B------:R-:W-:Y:S01]  /*3010*/  FFMA.FTZ R149, R99, UR21, -R42.reuse ;  /* 0x0000001563957c23 */ /* 0x100fe2000801082a */
[----:B------:R-:W-:Y:S01]  /*3020*/  FMNMX.FTZ R6, R9, R6, !PT ;  /* 0x0000000609067209 */ /* 0x000fe20007810000 */
[----:B------:R-:W5:Y:S01]  /*3030*/  MUFU.TANH R44, R44 ;  /* 0x0000002c002c7308 */ /* 0x000f620000002400 */
[----:B------:R-:W-:Y:S01]  /*3040*/  ISETP.GT.AND P1, PT, R93, 0x21, PT ;  /* 0x000000215d00780c */ /* 0x000fe20003f24270 */
        /* <DEDUP_REMOVED lines=29> */
[----:B----4-:R-:W-:Y:S01]  /*3220*/  FSEL R14, R14, -INF , P1 ;  /* 0xff8000000e0e7808 */ /* 0x010fe20000800000 */
[----:B------:R-:W3:Y:S01]  /*3230*/  MUFU.TANH R56, R56 ;  /* 0x0000003800387308 */ /* 0x000ee20000002400 */
[----:B------:R-:W-:Y:S01]  /*3240*/  FMNMX.FTZ R57, R41, R8, !PT ;  /* 0x0000000829397209 */ /* 0x000fe20007810000 */
[--C-:B------:R-:W-:Y:S01]  /*3250*/  FFMA.FTZ R129, R29, UR21, -R42.reuse ;  /* 0x000000151d817c23 */ /* 0x100fe2000801082a */
[----:B------:R-:W-:Y:S01]  /*3260*/  ISETP.GT.AND P1, PT, R93, 0x39, PT ;  /* 0x000000395d00780c */ /* 0x000fe20003f24270 */
[--C-:B------:R-:W-:Y:S01]  /*3270*/  FFMA.FTZ R32, R32, UR21, -R42.reuse ;  /* 0x0000001520207c23 */ /* 0x100fe2000801082a */
[----:B-----5:R-:W-:Y:S01]  /*3280*/  FSEL R44, R44, -INF , P2 ;  /* 0xff8000002c2c7808 */ /* 0x020fe20001000000 */
[--C-:B------:R-:W-:Y:S01]  /*3290*/  FFMA.FTZ R36, R37, UR21, -R42.reuse ;  /* 0x0000001525247c23 */ /* 0x100fe2000801082a */
[----:B------:R-:W-:Y:S01]  /*32a0*/  FMNMX.FTZ R57, R14, R57, !PT ;  /* 0x000000390e397209 */ /* 0x000fe20007810000 */
[----:B------:R-:W4:Y:S01]  /*32b0*/  MUFU.TANH R58, R58 ;  /* 0x0000003a003a7308 */ /* 0x000f220000002400 */
[----:B------:R-:W-:Y:S01]  /*32c0*/  ISETP.GT.AND P2, PT, R93, 0x40, PT ;  /* 0x000000405d00780c */ /* 0x000fe20003f44270 */
[--C-:B------:R-:W-:Y:S01]  /*32d0*/  FFMA.FTZ R123, R39, UR21, -R42.reuse ;  /* 0x00000015277b7c23 */ /* 0x100fe2000801082a */
[----:B0-----:R-:W-:Y:S01]  /*32e0*/  FSEL R43, R43, -INF , P1 ;  /* 0xff8000002b2b7808 */ /* 0x001fe20000800000 */
[--C-:B------:R-:W-:Y:S01]  /*32f0*/  FFMA.FTZ R40, R40, UR21, -R42.reuse ;  /* 0x0000001528287c23 */ /* 0x100fe2000801082a */
[----:B------:R-:W-:Y:S01]  /*3300*/  FMNMX.FTZ R10, R44, R57, !PT ;  /* 0x000000392c0a7209 */ /* 0x000fe20007810000 */
[----:B------:R-:W-:Y:S01]  /*3310*/  USHF.R.S32.HI UR10, URZ, 0x1f, UR7 ;  /* 0x0000001f3f0a7899 */ /* 0x000fe20008011407 */
[----:B------:R-:W-:Y:S01]  /*3320*/  ISETP.GT.AND P1, PT, R93, 0x41, PT ;  /* 0x000000415d00780c */ /* 0x000fe20003f24270 */
[----:B------:R-:W0:Y:S01]  /*3330*/  MUFU.TANH R61, R61 ;  /* 0x0000003d003d7308 */ /* 0x000e220000002400 */
[----:B--2---:R-:W-:Y:S01]  /*3340*/  FSEL R55, R46, -INF , P2 ;  /* 0xff8000002e377808 */ /* 0x004fe20001000000 */
[----:B------:R-:W-:Y:S01]  /*3350*/  FFMA.FTZ R46, R53, UR21, -R42 ;  /* 0x00000015352e7c23 */ /* 0x000fe2000801082a */
[----:B------:R-:W-:Y:S01]  /*3360*/  FMNMX.FTZ R10, R43, R10, !PT ;  /* 0x0000000a2b0a7209 */ /* 0x000fe20007810000 */
[----:B------:R-:W-:Y:S01]  /*3370*/  ULEA.HI UR10, UR10, UR7, URZ, 0x7 ;  /* 0x000000070a0a7291 */ /* 0x000fe2000f8f383f */
[----:B------:R-:W-:Y:S01]  /*3380*/  ISETP.GT.AND P2, PT, R93, 0x48, PT ;  /* 0x000000485d00780c */ /* 0x000fe20003f44270 */
[----:B------:R-:W-:Y:S01]  /*3390*/  SYNCS.ARRIVE.TRANS64.RED.A1T0 RZ, [UR6], RZ ;  /* 0x000000ffffff79a7 */ /* 0x000fe20008100406 */
[----:B-1----:R-:W-:Y:S01]  /*33a0*/  FSEL R45, R45, -INF , P1 ;  /* 0xff8000002d2d7808 */ /* 0x002fe20000800000 */
[----:B------:R-:W1:Y:S01]  /*33b0*/  MUFU.TANH R60, R60 ;  /* 0x0000003c003c7308 */ /* 0x000e620000002400 */
[----:B------:R-:W-:Y:S01]  /*33c0*/  ISETP.GT.AND P1, PT, R93, 0x49, PT ;  /* 0x000000495d00780c */ /* 0x000fe20003f24270 */
[----:B------:R-:W-:Y:S01]  /*33d0*/  USHF.R.S32.HI UR10, URZ, 0x7, UR10 ;  /* 0x000000073f0a7899 */ /* 0x000fe2000801140a */
[----:B---3--:R-:W-:-:S02]  /*33e0*/  FSEL R56, R56, -INF , P2 ;  /* 0xff80000038387808 */ /* 0x008fc40001000000 */
[----:B------:R-:W-:Y:S02]  /*33f0*/  CS2R R98, SRZ ;  /* 0x0000000000627805 */ /* 0x000fe4000001ff00 */
[C---:B------:R-:W-:Y:S01]  /*3400*/  ISETP.GT.AND P2, PT, R93.reuse, 0x50, PT ;  /* 0x000000505d00780c */ /* 0x040fe20003f44270 */
[----:B------:R-:W-:Y:S01]  /*3410*/  UISETP.LT.AND UP0, UPT, UR42, UR10, UPT ;  /* 0x0000000a2a00728c */ /* 0x000fe2000bf01270 */
[----:B----4-:R-:W-:Y:S01]  /*3420*/  FSEL R58, R58, -INF , P1 ;  /* 0xff8000003a3a7808 */ /* 0x010fe20000800000 */
[----:B------:R2:W-:Y:S01]  /*3430*/  MUFU.EX2 R8, R12 ;  /* 0x0000000c00087308 */ /* 0x0005e20000000800 */
[----:B------:R-:W-:Y:S01]  /*3440*/  ISETP.GT.AND P1, PT, R93, 0x51, PT ;  /* 0x000000515d00780c */ /* 0x000fe20003f24270 */
[----:B------:R-:W-:Y:S01]  /*3450*/  USEL UR23, UR42, UR10, !UP0 ;  /* 0x0000000a2a177287 */ /* 0x000fe2000c000000 */
[----:B0-----:R-:W-:Y:S02]  /*3460*/  FSEL R61, R61, -INF , P2 ;  /* 0xff8000003d3d7808 */ /* 0x001fe40001000000 */
[----:B------:R-:W-:-:S02]  /*3470*/  CS2R R94, SRZ ;  /* 0x00000000005e7805 */ /* 0x000fc4000001ff00 */
[----:B------:R-:W-:Y:S01]  /*3480*/  ISETP.GT.AND P2, PT, R93, 0x58, PT ;  /* 0x000000585d00780c */ /* 0x000fe20003f44270 */
[----:B------:R-:W-:Y:S01]  /*3490*/  UISETP.GE.AND UP0, UPT, UR25, UR23, UPT ;  /* 0x000000171900728c */ /* 0x000fe2000bf06270 */
[----:B------:R-:W-:Y:S01]  /*34a0*/  CS2R R90, SRZ ;  /* 0x00000000005a7805 */ /* 0x000fe2000001ff00 */
[----:B------:R-:W0:Y:S01]  /*34b0*/  MUFU.TANH R62, R62 ;  /* 0x0000003e003e7308 */ /* 0x000e220000002400 */
[----:B--2---:R-:W-:Y:S02]  /*34c0*/  FMNMX.FTZ R12, R55, R10, !PT ;  /* 0x0000000a370c7209 */ /* 0x004fe40007810000 */
[----:B------:R-:W-:Y:S02]  /*34d0*/  CS2R R88, SRZ ;  /* 0x0000000000587805 */ /* 0x000fe4000001ff00 */
[----:B-1----:R-:W-:Y:S02]  /*34e0*/  FSEL R60, R60, -INF , P1 ;  /* 0xff8000003c3c7808 */ /* 0x002fe40000800000 */
[----:B------:R-:W-:-:S02]  /*34f0*/  FMNMX.FTZ R53, R45, R12, !PT ;  /* 0x0000000c2d357209 */ /* 0x000fc40007810000 */
[----:B------:R-:W-:Y:S01]  /*3500*/  ISETP.GT.AND P1, PT, R93, 0x59, PT ;  /* 0x000000595d00780c */ /* 0x000fe20003f24270 */
[----:B------:R-:W1:Y:S01]  /*3510*/  MUFU.TANH R64, R64 ;  /* 0x0000004000407308 */ /* 0x000e620000002400 */
[----:B------:R-:W-:-:S04]  /*3520*/  FMNMX.FTZ R53, R56, R53, !PT ;  /* 0x0000003538357209 */ /* 0x000fc80007810000 */
[----:B------:R-:W-:-:S03]  /*3530*/  FMNMX.FTZ R12, R58, R53, !PT ;  /* 0x000000353a0c7209 */ /* 0x000fc60007810000 */
[----:B------:R-:W2:Y:S01]  /*3540*/  MUFU.TANH R67, R67 ;  /* 0x0000004300437308 */ /* 0x000ea20000002400 */
[----:B0-----:R-:W-:Y:S02]  /*3550*/  FSEL R62, R62, -INF , P2 ;  /* 0xff8000003e3e7808 */ /* 0x001fe40001000000 */
[----:B------:R-:W-:-:S05]  /*3560*/  ISETP.GT.AND P2, PT, R93, 0x60, PT ;  /* 0x000000605d00780c */ /* 0x000fca0003f44270 */
[----:B------:R0:W-:Y:S01]  /*3570*/  MUFU.EX2 R10, R46 ;  /* 0x0000002e000a7308 */ /* 0x0001e20000000800 */
[----:B-1----:R-:W-:Y:S02]  /*3580*/  FSEL R64, R64, -INF , P1 ;  /* 0xff80000040407808 */ /* 0x002fe40000800000 */
[----:B------:R-:W-:-:S05]  /*3590*/  ISETP.GT.AND P1, PT, R93, 0x61, PT ;  /* 0x000000615d00780c */ /* 0x000fca0003f24270 */
[----:B------:R-:W1:Y:S01]  /*35a0*/  MUFU.TANH R65, R65 ;  /* 0x0000004100417308 */ /* 0x000e620000002400 */
[----:B0-----:R-:W-:Y:S01]  /*35b0*/  FFMA.FTZ R46, R49, UR21, -R42 ;  /* 0x00000015312e7c23 */ /* 0x001fe2000801082a */
[----:B------:R-:W-:Y:S02]  /*35c0*/  FMNMX.FTZ R49, R61, R12, !PT ;  /* 0x0000000c3d317209 */ /* 0x000fe40007810000 */
[----:B--2---:R-:W-:Y:S02]  /*35d0*/  FSEL R67, R67, -INF , P2 ;  /* 0xff80000043437808 */ /* 0x004fe40001000000 */
[----:B------:R-:W-:Y:S02]  /*35e0*/  FMNMX.FTZ R49, R60, R49, !PT ;  /* 0x000000313c317209 */ /* 0x000fe40007810000 */
[----:B------:R-:W0:Y:S01]  /*35f0*/  MUFU.TANH R68, R68 ;  /* 0x0000004400447308 */ /* 0x000e220000002400 */
[----:B------:R-:W-:Y:S02]  /*3600*/  ISETP.GT.AND P2, PT, R93, 0x68, PT ;  /* 0x000000685d00780c */ /* 0x000fe40003f44270 */
[----:B------:R-:W-:-:S04]  /*3610*/  FMNMX.FTZ R49, R62, R49, !PT ;  /* 0x000000313e317209 */ /* 0x000fc80007810000 */
[----:B------:R-:W-:Y:S01]  /*3620*/  FMNMX.FTZ R12, R64, R49, !PT ;  /* 0x00000031400c7209 */ /* 0x000fe20007810000 */
[----:B------:R-:W2:Y:S01]  /*3630*/  MUFU.TANH R69, R69 ;  /* 0x0000004500457308 */ /* 0x000ea20000002400 */
[----:B-1----:R-:W-:Y:S02]  /*3640*/  FSEL R65, R65, -INF , P1 ;  /* 0xff80000041417808 */ /* 0x002fe40000800000 */
[----:B------:R-:W-:Y:S02]  /*3650*/  FMNMX.FTZ R76, R67, R12, !PT ;  /* 0x0000000c434c7209 */ /* 0x000fe40007810000 */
[----:B------:R-:W-:Y:S02]  /*3660*/  ISETP.GT.AND P1, PT, R93, 0x69, PT ;  /* 0x000000695d00780c */ /* 0x000fe40003f24270 */
[----:B------:R-:W-:Y:S01]  /*3670*/  FMNMX.FTZ R76, R65, R76, !PT ;  /* 0x0000004c414c7209 */ /* 0x000fe20007810000 */
[----:B------:R-:W1:Y:S01]  /*3680*/  MUFU.TANH R71, R71 ;  /* 0x0000004700477308 */ /* 0x000e620000002400 */
[----:B0-----:R-:W-:Y:S01]  /*3690*/  FSEL R25, R68, -INF , P2 ;  /* 0xff80000044197808 */ /* 0x001fe20001000000 */
[----:B------:R-:W-:Y:S01]  /*36a0*/  FFMA.FTZ R68, R15, UR21, -R42 ;  /* 0x000000150f447c23 */ /* 0x000fe2000801082a */
[----:B------:R-:W-:-:S02]  /*36b0*/  ISETP.GT.AND P2, PT, R93, 0x70, PT ;  /* 0x000000705d00780c */ /* 0x000fc40003f44270 */
[----:B------:R-:W-:-:S03]  /*36c0*/  FMNMX.FTZ R76, R25, R76, !PT ;  /* 0x0000004c194c7209 */ /* 0x000fc60007810000 */
[----:B------:R-:W-:Y:S01]  /*36d0*/  MUFU.TANH R72, R72 ;  /* 0x0000004800487308 */ /* 0x000fe20000002400 */
[----:B--2---:R-:W-:Y:S02]  /*36e0*/  FSEL R69, R69, -INF , P1 ;  /* 0xff80000045457808 */ /* 0x004fe40000800000 */
[----:B------:R-:W-:Y:S02]  /*36f0*/  ISETP.GT.AND P1, PT, R93, 0x71, PT ;  /* 0x000000715d00780c */ /* 0x000fe40003f24270 */
[----:B------:R-:W-:-:S03]  /*3700*/  FMNMX.FTZ R76, R69, R76, !PT ;  /* 0x0000004c454c7209 */ /* 0x000fc60007810000 */
[----:B------:R-:W0:Y:S01]  /*3710*/  MUFU.TANH R74, R74 ;  /* 0x0000004a004a7308 */ /* 0x000e220000002400 */
[----:B-1----:R-:W-:Y:S02]  /*3720*/  FSEL R71, R71, -INF , P2 ;  /* 0xff80000047477808 */ /* 0x002fe40001000000 */
[----:B------:R-:W-:Y:S02]  /*3730*/  ISETP.GT.AND P2, PT, R93, 0x78, PT ;  /* 0x000000785d00780c */ /* 0x000fe40003f44270 */
[----:B------:R-:W-:-:S03]  /*3740*/  FMNMX.FTZ R76, R71, R76, !PT ;  /* 0x0000004c474c7209 */ /* 0x000fc60007810000 */
[----:B------:R-:W1:Y:S08]  /*3750*/  MUFU.TANH R73, R73 ;  /* 0x0000004900497308 */ /* 0x000e700000002400 */
[----:B------:R2:W-:Y:S01]  /*3760*/  MUFU.EX2 R12, R47 ;  /* 0x0000002f000c7308 */ /* 0x0005e20000000800 */
[----:B0-----:R-:W-:-:S07]  /*3770*/  FSEL R74, R74, -INF , P2 ;  /* 0xff8000004a4a7808 */ /* 0x001fce0001000000 */
[----:B------:R-:W-:Y:S01]  /*3780*/  MUFU.EX2 R149, R149 ;  /* 0x0000009500957308 */ /* 0x000fe20000000800 */
[----:B--2---:R-:W-:Y:S01]  /*3790*/  FSEL R47, R72, -INF , P1 ;  /* 0xff800000482f7808 */ /* 0x004fe20000800000 */
[--C-:B------:R-:W-:Y:S01]  /*37a0*/  FFMA.FTZ R72, R20, UR21, -R42.reuse ;  /* 0x0000001514487c23 */ /* 0x100fe2000801082a */
[----:B------:R-:W-:Y:S01]  /*37b0*/  ISETP.GT.AND P1, PT, R93, 0x79, PT ;  /* 0x000000795d00780c */ /* 0x000fe20003f24270 */
[----:B------:R-:W-:Y:S01]  /*37c0*/  FFMA.FTZ R20, R27, UR21, -R42 ;  /* 0x000000151b147c23 */ /* 0x000fe2000801082a */
[----:B------:R-:W-:Y:S02]  /*37d0*/  FMNMX.FTZ R15, R47, R76, !PT ;  /* 0x0000004c2f0f7209 */ /* 0x000fe40007810000 */
[----:B------:R-:W-:Y:S02]  /*37e0*/  CS2R R92, SRZ ;  /* 0x00000000005c7805 */ /* 0x000fe4000001ff00 */
[----:B-1----:R-:W-:Y:S01]  /*37f0*/  FSEL R73, R73, -INF , P1 ;  /* 0xff80000049497808 */ /* 0x002fe20000800000 */
[----:B------:R0:W1:Y:S01]  /*3800*/  MUFU.EX2 R2, R97 ;  /* 0x0000006100027308 */ /* 0x0000620000000800 */
        /* <DEDUP_REMOVED lines=30> */
[----:B------:R-:W-:Y:S01]  /*39f0*/  FFMA.FTZ R7, R7, UR21, -R38 ;  /* 0x0000001507077c23 */ /* 0x000fe20008010826 */
[----:B-1----:R-:W-:Y:S01]  /*3a00*/  FADD.FTZ R14, R149, R2 ;  /* 0x00000002950e7221 */ /* 0x002fe20000010000 */
        /* <DEDUP_REMOVED lines=11> */
[----:B------:R-:W-:Y:S01]  /*3ac0*/  F2FP.F16.F32.PACK_AB R149, R2, R149 ;  /* 0x000000950295723e */ /* 0x000fe200000000ff */
        /* <DEDUP_REMOVED lines=8> */
[----:B------:R-:W-:Y:S01]  /*3b50*/  F2FP.F16.F32.PACK_AB R148, R3, R148 ;  /* 0x000000940394723e */ /* 0x000fe200000000ff */
[--C-:B------:R-:W-:Y:S01]  /*3b60*/  FFMA.FTZ R69, R69, UR21, -R38.reuse ;  /* 0x0000001545457c23 */ /* 0x100fe20008010826 */
[--C-:B------:R-:W-:Y:S01]  /*3b70*/  FFMA.FTZ R71, R71, UR21, -R38.reuse ;  /* 0x0000001547477c23 */ /* 0x100fe20008010826 */
[--C-:B------:R-:W-:Y:S01]  /*3b80*/  FFMA.FTZ R47, R47, UR21, -R38.reuse ;  /* 0x000000152f2f7c23 */ /* 0x100fe20008010826 */
[----:B------:R-:W-:-:S02]  /*3b90*/  FFMA.FTZ R74, R74, UR21, -R38 ;  /* 0x000000154a4a7c23 */ /* 0x000fc40008010826 */
[----:B------:R-:W0:Y:S01]  /*3ba0*/  MUFU.EX2 R144, R144 ;  /* 0x0000009000907308 */ /* 0x000e220000000800 */
[----:B-1----:R-:W-:Y:S01]  /*3bb0*/  FADD.FTZ R44, R150, R31 ;  /* 0x0000001f962c7221 */ /* 0x002fe20000010000 */
[----:B------:R-:W-:Y:S01]  /*3bc0*/  FADD.FTZ R31, R151, R14 ;  /* 0x0000000e971f7221 */ /* 0x000fe20000010000 */
[----:B------:R-:W-:-:S03]  /*3bd0*/  F2FP.F16.F32.PACK_AB R151, R4, R151 ;  /* 0x000000970497723e */ /* 0x000fc600000000ff */
[----:B------:R-:W-:Y:S01]  /*3be0*/  FADD.FTZ R0, R4, R31 ;  /* 0x0000001f04007221 */ /* 0x000fe20000010000 */
[----:B------:R-:W-:Y:S01]  /*3bf0*/  FFMA.FTZ R31, R60, UR21, -R38 ;  /* 0x000000153c1f7c23 */ /* 0x000fe20008010826 */
[----:B------:R-:W1:Y:S01]  /*3c00*/  MUFU.EX2 R5, R5 ;  /* 0x0000000500057308 */ /* 0x000e620000000800 */
[C---:B--2---:R-:W-:Y:S01]  /*3c10*/  FADD.FTZ R33, R15.reuse, R44 ;  /* 0x0000002c0f217221 */ /* 0x044fe20000010000 */
[----:B------:R-:W-:-:S06]  /*3c20*/  F2FP.F16.F32.PACK_AB R150, R15, R150 ;  /* 0x000000960f96723e */ /* 0x000fcc00000000ff */
        /* <DEDUP_REMOVED lines=8> */
[--C-:B------:R-:W-:Y:S01]  /*3cb0*/  FFMA.FTZ R0, R25, UR21, -R38.reuse ;  /* 0x0000001519007c23 */ /* 0x100fe20008010826 */
[----:B------:R-:W-:Y:S01]  /*3cc0*/  F2FP.F16.F32.PACK_AB R144, R5, R144 ;  /* 0x000000900590723e */ /* 0x000fe200000000ff */
[----:B------:R-:W-:Y:S01]  /*3cd0*/  FFMA.FTZ R38, R73, UR21, -R38 ;  /* 0x0000001549267c23 */ /* 0x000fe20008010826 */
[----:B------:R-:W-:Y:S02]  /*3ce0*/  F2FP.F16.F32.PACK_AB R147, R8, R147 ;  /* 0x000000930893723e */ /* 0x000fe400000000ff */
[----:B------:R-:W1:Y:S01]  /*3cf0*/  MUFU.EX2 R140, R140 ;  /* 0x0000008c008c7308 */ /* 0x000e620000000800 */
[----:B--2---:R-:W-:-:S07]  /*3d00*/  FADD.FTZ R14, R146, R35 ;  /* 0x00000023920e7221 */ /* 0x004fce0000010000 */
        /* <DEDUP_REMOVED lines=8> */
[----:B------:R-:W-:-:S04]  /*3d90*/  FADD.FTZ R14, R10, R33 ;  /* 0x000000210a0e7221 */ /* 0x000fc80000010000 */
[----:B------:R-:W-:Y:S01]  /*3da0*/  FADD.FTZ R33, R143, R14 ;  /* 0x0000000e8f217221 */ /* 0x000fe20000010000 */
[C---:B------:R-:W-:Y:S01]  /*3db0*/  F2FP.F16.F32.PACK_AB R143, R46.reuse, R143 ;  /* 0x0000008f2e8f723e */ /* 0x040fe200000000ff */
        /* <DEDUP_REMOVED lines=8> */
[----:B------:R-:W-:-:S06]  /*3e40*/  FADD.FTZ R2, R12, R33 ;  /* 0x000000210c027221 */ /* 0x000fcc0000010000 */
        /* <DEDUP_REMOVED lines=104> */
.L_x_15198:
[----:B------:R-:W-:Y:S01]  /*44d0*/  ISETP.NE.AND P2, PT, RZ, UR44, PT ;  /* 0x0000002cff007c0c */ /* 0x000fe2000bf45270 */
[----:B------:R-:W-:-:S04]  /*44e0*/  UISETP.NE.AND UP0, UPT, UR24, 0x1, UPT ;  /* 0x000000011800788c */ /* 0x000fc8000bf05270 */
[----:B------:R-:W-:-:S04]  /*44f0*/  USEL UR48, URZ, 0x1, UP0 ;  /* 0x000000013f307887 */ /* 0x000fc80008000000 */
[----:B------:R-:W-:-:S04]  /*4500*/  ULOP3.LUT UR48, UR26, UR48, URZ, 0x3c, !UPT ;  /* 0x000000301a307292 */ /* 0x000fc8000f8e3c3f */
[----:B------:R-:W-:Y:S08]  /*4510*/  @P2 BRA `(.L_x_15188) ;  /* 0x0000000000382947 */ /* 0x000ff00003800000 */
[----:B------:R-:W-:Y:S05]  /*4520*/  @!P0 BRA `(.L_x_15189) ;  /* 0x0000000000048947 */ /* 0x000fea0003800000 */
[----:B------:R-:W-:Y:S01]  /*4530*/  BPT.TRAP 0x1 ;  /* 0x000000040000795c */ /* 0x000fe20000300000 */
.L_x_15189:
        /* <DEDUP_REMOVED lines=9> */
.L_x_15190:
[----:B-1----:R-:W-:Y:S05]  /*45d0*/  @P1 BRA `(.L_x_15188) ;  /* 0x0000000000081947 */ /* 0x002fea0003800000 */
[----:B------:R-:W1:Y:S02]  /*45e0*/  SYNCS.PHASECHK.TRANS64.TRYWAIT P1, [UR6+0x16830], R5 ;  /* 0x01683005ff0075a7 */ /* 0x000e640008020146 */
[----:B-1----:R-:W-:Y:S05]  /*45f0*/  @!P1 BRA `(.L_x_15191) ;  /* 0x000000e400749947 */ /* 0x002fea0003800000 */
.L_x_15188:
        /* <DEDUP_REMOVED lines=12> */
[----:B-1----:R-:W-:-:S04]  /*46c0*/  SHF.R.U32.HI R6, RZ, 0x7, R6 ;  /* 0x00000007ff067819 */ /* 0x002fc80000011606 */
[----:B0-----:R-:W-:-:S05]  /*46d0*/  IADD3 R5, R6, 0x8, RZ ;  /* 0x0000000806057810 */ /* 0x001fca0007ffe0ff */
        /* <DEDUP_REMOVED lines=16> */
.L_x_15193:
[----:B------:R-:W-:Y:S01]  /*47e0*/  ULEA UR6, UR24, UR45, 0x3 ;  /* 0x0000002d18067291 */ /* 0x000fe2000f8e183f */
[----:B------:R-:W-:-:S05]  /*47f0*/  IMAD.U32 R5, RZ, RZ, UR26 ;  /* 0x0000001aff057e24 */ /* 0x000fca000f8e00ff */
[----:B------:R-:W-:-:S04]  /*4800*/  SHF.L.U32 R5, R5, 0x1f, RZ ;  /* 0x0000001f05057819 */ /* 0x000fc800000006ff */
[----:B------:R0:W1:Y:S01]  /*4810*/  SYNCS.PHASECHK.TRANS64.TRYWAIT P1, [UR6+0x16850], R5 ;  /* 0x01685005ff0075a7 */ /* 0x0000620008020146 */
[----:B------:R-:W-:Y:S05]  /*4820*/  @!P0 BRA `(.L_x_15194) ;  /* 0x0000000000048947 */ /* 0x000fea0003800000 */
[----:B------:R-:W-:Y:S01]  /*4830*/  BPT.TRAP 0x1 ;  /* 0x000000040000795c */ /* 0x000fe20000300000 */
.L_x_15194:
[----:B-1----:R-:W-:Y:S05]  /*4840*/  @P1 BRA `(.L_x_15192) ;  /* 0x0000000000081947 */ /* 0x002fea0003800000 */
[----:B------:R-:W1:Y:S02]  /*4850*/  SYNCS.PHASECHK.TRANS64.TRYWAIT P1, [UR6+0x16850], R5 ;  /* 0x01685005ff0075a7 */ /* 0x000e640008020146 */
[----:B-1----:R-:W-:Y:S05]  /*4860*/  @!P1 BRA `(.L_x_15195) ;  /* 0x000000e000f09947 */ /* 0x002fea0003800000 */
.L_x_15192:
        /* <DEDUP_REMOVED lines=52> */
.L_x_15196:
[----:B------:R-:W-:Y:S01]  /*4bb0*/  UISETP.NE.AND UP0, UPT, UR53, URZ, UPT ;  /* 0x0000003f3500728c */ /* 0x000fe2000bf05270 */
[----:B------:R-:W-:Y:S01]  /*4bc0*/  FMUL.FTZ R125, R24, UR22 ;  /* 0x00000016187d7c20 */ /* 0x000fe20008410000 */
[----:B------:R-:W-:Y:S02]  /*4bd0*/  VIADD R24, R17, UR40 ;  /* 0x0000002811187c36 */ /* 0x000fe40008000000 */
[----:B------:R-:W-:Y:S01]  /*4be0*/  FMUL.FTZ R6, R27, UR22 ;  /* 0x000000161b067c20 */ /* 0x000fe20008410000 */
[----:B------:R-:W-:Y:S01]  /*4bf0*/  FMUL.FTZ R14, R43, UR22 ;  /* 0x000000162b0e7c20 */ /* 0x000fe20008410000 */
[----:B------:R-:W-:Y:S01]  /*4c00*/  FMUL.FTZ R121, R29, UR22 ;  /* 0x000000161d797c20 */ /* 0x000fe20008410000 */
[----:B------:R-:W-:Y:S01]  /*4c10*/  PLOP3.LUT P1, PT, PT, PT, UP0, 0x80, 0x0 ;  /* 0x000000000000781c */ /* 0x000fe20003f2f008 */
[----:B------:R-:W-:Y:S01]  /*4c20*/  IMAD.U32 R29, RZ, RZ, UR51 ;  /* 0x00000033ff1d7e24 */ /* 0x000fe2000f8e00ff */
[----:B------:R-:W-:Y:S01]  /*4c30*/  PLOP3.LUT P2, PT, PT, PT, UP0, 0x80, 0x0 ;  /* 0x000000000000781c */ /* 0x000fe20003f4f008 */
[----:B------:R-:W-:Y:S01]  /*4c40*/  FMUL.FTZ R124, R25, UR22 ;  /* 0x00000016197c7c20 */ /* 0x000fe20008410000 */
[----:B------:R-:W1:Y:S01]  /*4c50*/  MUFU.TANH R125, R125 ;  /* 0x0000007d007d7308 */ /* 0x000e620000002400 */
[----:B------:R-:W-:Y:S01]  /*4c60*/  @UP0 ULDC UR6, c[0x0][0x44c] ;  /* 0x0001130000060ab9 */ /* 0x000fe20000000800 */
[----:B------:R-:W-:Y:S01]  /*4c70*/  FMUL.FTZ R123, R28, UR22 ;  /* 0x000000161c7b7c20 */ /* 0x000fe20008410000 */
        /* <DEDUP_REMOVED lines=20> */
[----:B------:R-:W-:Y:S01]  /*4dc0*/  IADD3 R122, R29, UR6, -R16 ;  /* 0x000000061d7a7c10 */ /* 0x000fe2000fffe810 */
[----:B------:R-:W5:Y:S01]  /*4dd0*/  MUFU.TANH R121, R121 ;  /* 0x0000007900797308 */ /* 0x000f620000002400 */
[----:B------:R-:W-:Y:S01]  /*4de0*/  FMUL.FTZ R20, R47, UR22 ;  /* 0x000000162f147c20 */ /* 0x000fe20008410000 */
[----:B------:R-:W-:Y:S01]  /*4df0*/  FMUL.FTZ R10, R35, UR22 ;  /* 0x00000016230a7c20 */ /* 0x000fe20008410000 */
[----:B------:R-:W-:Y:S01]  /*4e00*/  FMUL.FTZ R35, R44, UR22 ;  /* 0x000000162c237c20 */ /* 0x000fe20008410000 */
[----:B------:R-:W-:-:S02]  /*4e10*/  VIADD R122, R122, -UR52 ;  /* 0x800000347a7a7c36 */ /* 0x000fc40008000000 */
        /* <DEDUP_REMOVED lines=24> */
[----:B0-----:R-:W-:Y:S01]  /*4fa0*/  FMUL.FTZ R5, R26, UR22 ;  /* 0x000000161a057c20 */ /* 0x001fe20008410000 */
[----:B------:R-:W-:Y:S01]  /*4fb0*/  ISETP.GT.AND P1, PT, R56, 0x8, PT ;  /* 0x000000083800780c */ /* 0x000fe20003f24270 */
[----:B------:R-:W-:Y:S01]  /*4fc0*/  FMUL.FTZ R26, R54, UR22 ;  /* 0x00000016361a7c20 */ /* 0x000fe20008410000 */
[----:B--2---:R-:W-:Y:S01]  /*4fd0*/  FSEL R124, R124, -INF , P2 ;  /* 0xff8000007c7c7808 */ /* 0x004fe20001000000 */
        /* <DEDUP_REMOVED lines=11> */
[----:B-----5:R-:W-:Y:S01]  /*5090*/  FSEL R121, R121, -INF , P2 ;  /* 0xff80000079797808 */ /* 0x020fe20001000000 */
        /* <DEDUP_REMOVED lines=11> */
[----:B------:R-:W-:Y:S01]  /*5150*/  FSEL R30, R30, -INF , P2 ;  /* 0xff8000001e1e7808 */ /* 0x000fe20001000000 */
[----:B------:R-:W3:Y:S01]  /*5160*/  MUFU.TANH R35, R35 ;  /* 0x0000002300237308 */ /* 0x000ee20000002400 */
[----:B------:R-:W-:Y:S01]  /*5170*/  FMNMX.FTZ R47, R120, R47, !PT ;  /* 0x0000002f782f7209 */ /* 0x000fe20007810000 */
[----:B------:R-:W-:Y:S01]  /*5180*/  ULEA UR6, UR47, UR45, 0x3 ;  /* 0x0000002d2f067291 */ /* 0x000fe2000f8e183f */
[----:B------:R-:W-:-:S02]  /*5190*/  ISETP.GT.AND P2, PT, R56, 0x19, PT ;  /* 0x000000193800780c */ /* 0x000fc40003f44270 */
[----:B----4-:R-:W-:Y:S01]  /*51a0*/  FSEL R32, R32, -INF , P1 ;  /* 0xff80000020207808 */ /* 0x010fe20000800000 */
[----:B------:R-:W-:Y:S01]  /*51b0*/  UIADD3 UR6, UR6, 0x16840, URZ ;  /* 0x0001684006067890 */ /* 0x000fe2000fffe03f */
[----:B------:R-:W-:Y:S01]  /*51c0*/  FMNMX.FTZ R47, R30, R47, !PT ;  /* 0x0000002f1e2f7209 */ /* 0x000fe20007810000 */
[----:B------:R-:W4:Y:S01]  /*51d0*/  MUFU.TANH R36, R36 ;  /* 0x0000002400247308 */ /* 0x000f220000002400 */
[----:B------:R-:W-:Y:S01]  /*51e0*/  ISETP.GT.AND P1, PT, R56, 0x20, PT ;  /* 0x000000203800780c */ /* 0x000fe20003f24270 */
[----:B------:R-:W-:Y:S01]  /*51f0*/  UPRMT UR6, UR43, 0x654, UR6 ;  /* 0x000006542b067896 */ /* 0x000fe20008000006 */
[----:B0-----:R-:W-:Y:S02]  /*5200*/  FSEL R31, R31, -INF , P2 ;  /* 0xff8000001f1f7808 */ /* 0x001fe40001000000 */
[----:B------:R-:W-:Y:S01]  /*5210*/  FMNMX.FTZ R48, R32, R47, !PT ;  /* 0x0000002f20307209 */ /* 0x000fe20007810000 */
[----:B------:R-:W-:Y:S01]  /*5220*/  FMUL.FTZ R47, R68, UR22 ;  /* 0x00000016442f7c20 */ /* 0x000fe20008410000 */
[C---:B------:R-:W-:Y:S01]  /*5230*/  ISETP.GT.AND P2, PT, R56.reuse, 0x21, PT ;  /* 0x000000213800780c */ /* 0x040fe20003f44270 */
[----:B------:R-:W0:Y:S01]  /*5240*/  MUFU.TANH R37, R37 ;  /* 0x0000002500257308 */ /* 0x000e220000002400 */
[----:B-1----:R-:W-:Y:S01]  /*5250*/  FSEL R33, R33, -INF , P1 ;  /* 0xff80000021217808 */ /* 0x002fe20000800000 */
[----:B------:R-:W-:Y:S01]  /*5260*/  FMUL.FTZ R68, R83, UR22 ;  /* 0x0000001653447c20 */ /* 0x000fe20008410000 */
[----:B------:R-:W-:Y:S01]  /*5270*/  FMNMX.FTZ R48, R31, R48, !PT ;  /* 0x000000301f307209 */ /* 0x000fe20007810000 */
[----:B------:R-:W-:Y:S01]  /*5280*/  SYNCS.ARRIVE.TRANS64.RED.A1T0 RZ, [UR6], RZ ;  /* 0x000000ffffff79a7 */ /* 0x000fe20008100406 */
[----:B------:R-:W-:-:S02]  /*5290*/  ISETP.GT.AND P1, PT, R56, 0x28, PT ;  /* 0x000000283800780c */ /* 0x000fc40003f24270 */
[----:B--2---:R-:W-:Y:S01]  /*52a0*/  FSEL R34, R34, -INF , P2 ;  /* 0xff80000022227808 */ /* 0x004fe20001000000 */
[----:B------:R-:W1:Y:S01]  /*52b0*/  MUFU.TANH R38, R38 ;  /* 0x0000002600267308 */ /* 0x000e620000002400 */
[----:B------:R-:W-:Y:S01]  /*52c0*/  FMNMX.FTZ R49, R33, R48, !PT ;  /* 0x0000003021317209 */ /* 0x000fe20007810000 */
[----:B------:R-:W-:Y:S01]  /*52d0*/  FMUL.FTZ R48, R69, UR22 ;  /* 0x0000001645307c20 */ /* 0x000fe20008410000 */
[----:B------:R-:W-:Y:S02]  /*52e0*/  ISETP.GT.AND P2, PT, R56, 0x29, PT ;  /* 0x000000293800780c */ /* 0x000fe40003f44270 */
[----:B---3--:R-:W-:Y:S02]  /*52f0*/  FSEL R35, R35, -INF , P1 ;  /* 0xff80000023237808 */ /* 0x008fe40000800000 */
[----:B------:R-:W-:Y:S01]  /*5300*/  FMNMX.FTZ R50, R34, R49, !PT ;  /* 0x0000003122327209 */ /* 0x000fe20007810000 */
[----:B------:R-:W2:Y:S01]  /*5310*/  MUFU.TANH R39, R39 ;  /* 0x0000002700277308 */ /* 0x000ea20000002400 */
[----:B------:R-:W-:-:S02]  /*5320*/  ISETP.GT.AND P1, PT, R56, 0x30, PT ;  /* 0x000000303800780c */ /* 0x000fc40003f24270 */
[----:B----4-:R-:W-:Y:S02]  /*5330*/  FSEL R36, R36, -INF , P2 ;  /* 0xff80000024247808 */ /* 0x010fe40001000000 */
[----:B------:R-:W-:Y:S01]  /*5340*/  FMNMX.FTZ R49, R35, R50, !PT ;  /* 0x0000003223317209 */ /* 0x000fe20007810000 */
[----:B------:R-:W-:Y:S01]  /*5350*/  FMUL.FTZ R50, R72, UR22 ;  /* 0x0000001648327c20 */ /* 0x000fe20008410000 */
[----:B------:R-:W-:Y:S01]  /*5360*/  ISETP.GT.AND P2, PT, R56, 0x31, PT ;  /* 0x000000313800780c */ /* 0x000fe20003f44270 */
[----:B------:R-:W3:Y:S01]  /*5370*/  MUFU.TANH R40, R40 ;  /* 0x0000002800287308 */ /* 0x000ee20000002400 */
[----:B0-----:R-:W-:Y:S01]  /*5380*/  FSEL R37, R37, -INF , P1 ;  /* 0xff80000025257808 */ /* 0x001fe20000800000 */
[----:B------:R-:W-:Y:S01]  /*5390*/  FMUL.FTZ R72, R87, UR22 ;  /* 0x0000001657487c20 */ /* 0x000fe20008410000 */
[----:B------:R-:W-:Y:S01]  /*53a0*/  FMNMX.FTZ R52, R36, R49, !PT ;  /* 0x0000003124347209 */ /* 0x000fe20007810000 */
[----:B------:R-:W-:Y:S01]  /*53b0*/  FMUL.FTZ R49, R73, UR22 ;  /* 0x0000001649317c20 */ /* 0x000fe20008410000 */
[----:B------:R-:W-:Y:S01]  /*53c0*/  ISETP.GT.AND P1, PT, R56, 0x38, PT ;  /* 0x000000383800780c */ /* 0x000fe20003f24270 */
[----:B------:R-:W0:Y:S01]  /*53d0*/  SHFL.IDX PT, R73, R24, 0x1, 0x1c1f ;  /* 0x003c1f0018497f89 */ /* 0x000e2200000e0000 */
[----:B-1----:R-:W-:Y:S01]  /*53e0*/  FSEL R38, R38, -INF , P2 ;  /* 0xff80000026267808 */ /* 0x002fe20001000000 */
[----:B------:R-:W1:Y:S01]  /*53f0*/  MUFU.TANH R41, R41 ;  /* 0x0000002900297308 */ /* 0x000e620000002400 */
[----:B------:R-:W-:-:S02]  /*5400*/  FMNMX.FTZ R51, R37, R52, !PT ;  /* 0x0000003425337209 */ /* 0x000fc40007810000 */
[----:B------:R-:W-:Y:S02]  /*5410*/  ISETP.GT.AND P2, PT, R56, 0x39, PT ;  /* 0x000000393800780c */ /* 0x000fe40003f44270 */
[----:B--2---:R-:W-:Y:S02]  /*5420*/  FSEL R39, R39, -INF , P1 ;  /* 0xff80000027277808 */ /* 0x004fe40000800000 */
[----:B------:R-:W-:Y:S01]  /*5430*/  FMNMX.FTZ R52, R38, R51, !PT ;  /* 0x0000003326347209 */ /* 0x000fe20007810000 */
[----:B------:R-:W2:Y:S01]  /*5440*/  MUFU.TANH R42, R42 ;  /* 0x0000002a002a7308 */ /* 0x000ea20000002400 */
[----:B------:R-:W-:Y:S01]  /*5450*/  ISETP.GT.AND P1, PT, R56, 0x40, PT ;  /* 0x000000403800780c */ /* 0x000fe20003f24270 */
[----:B------:R-:W-:Y:S01]  /*5460*/  FMUL.FTZ R51, R76, UR22 ;  /* 0x000000164c337c20 */ /* 0x000fe20008410000 */
[----:B---3--:R-:W-:Y:S02]  /*5470*/  FSEL R40, R40, -INF , P2 ;  /* 0xff80000028287808 */ /* 0x008fe40001000000 */
[----:B------:R-:W-:-:S02]  /*5480*/  FMNMX.FTZ R53, R39, R52, !PT ;  /* 0x0000003427357209 */ /* 0x000fc40007810000 */
[----:B------:R-:W-:Y:S01]  /*5490*/  ISETP.GT.AND P2, PT, R56, 0x41, PT ;  /* 0x000000413800780c */ /* 0x000fe20003f44270 */
[----:B------:R-:W3:Y:S01]  /*54a0*/  MUFU.TANH R44, R44 ;  /* 0x0000002c002c7308 */ /* 0x000ee20000002400 */
[----:B-1----:R-:W-:Y:S02]  /*54b0*/  FSEL R41, R41, -INF , P1 ;  /* 0xff80000029297808 */ /* 0x002fe40000800000 */
[----:B------:R-:W-:Y:S02]  /*54c0*/  FMNMX.FTZ R52, R40, R53, !PT ;  /* 0x0000003528347209 */ /* 0x000fe40007810000 */
[----:B------:R-:W-:Y:S01]  /*54d0*/  ISETP.GT.AND P1, PT, R56, 0x48, PT ;  /* 0x000000483800780c */ /* 0x000fe20003f24270 */
[----:B0-----:R-:W-:Y:S01]  /*54e0*/  IMAD.IADD R73, R122, 0x1, R73 ;  /* 0x000000017a497824 */ /* 0x001fe200078e0249 */
[----:B------:R-:W-:Y:S01]  /*54f0*/  FMNMX.FTZ R53, R41, R52, !PT ;  /* 0x0000003429357209 */ /* 0x000fe20007810000 */
[----:B------:R-:W0:Y:S01]  /*5500*/  MUFU.TANH R43, R43 ;  /* 0x0000002b002b7308 */ /* 0x000e220000002400 */
[----:B--2---:R-:W-:-:S02]  /*5510*/  FSEL R42, R42, -INF , P2 ;  /* 0xff8000002a2a7808 */ /* 0x004fc40001000000 */
[----:B------:R-:W-:Y:S02]  /*5520*/  ISETP.GT.AND P2, PT, R56, 0x49, PT ;  /* 0x000000493800780c */ /* 0x000fe40003f44270 */
[----:B------:R-:W-:Y:S02]  /*5530*/  FMNMX.FTZ R53, R42, R53, !PT ;  /* 0x000000352a357209 */ /* 0x000fe40007810000 */
[----:B------:R-:W-:Y:S01]  /*5540*/  ISETP.GT.AND P3, PT, R73, 0x1, PT ;  /* 0x000000014900780c */ /* 0x000fe20003f64270 */
[----:B------:R-:W1:Y:S01]  /*5550*/  MUFU.TANH R45, R45 ;  /* 0x0000002d002d7308 */ /* 0x000e620000002400 */
[----:B---3--:R-:W-:Y:S02]  /*5560*/  FSEL R44, R44, -INF , P1 ;  /* 0xff8000002c2c7808 */ /* 0x008fe40000800000 */
        /* <DEDUP_REMOVED lines=38> */
[----:B------:R-:W-:Y:S01]  /*57d0*/  FMUL.FTZ R57, R63, UR22 ;  /* 0x000000163f397c20 */ /* 0x000fe20008410000 */
[----:B------:R-:W-:Y:S01]  /*57e0*/  FMUL.FTZ R63, R74, UR22 ;  /* 0x000000164a3f7c20 */ /* 0x000fe20008410000 */
        /* <DEDUP_REMOVED lines=9> */
[----:B--2---:R-:W-:-:S04]  /*5880*/  FSEL R58, R84, -INF , P1 ;  /* 0xff800000543a7808 */ /* 0x004fc80000800000 */
[----:B------:R-:W-:Y:S01]  /*5890*/  FMNMX.FTZ R61, R58, R59, !PT ;  /* 0x0000003b3a3d7209 */ /* 0x000fe20007810000 */
[----:B------:R-:W-:Y:S01]  /*58a0*/  FMUL.FTZ R59, R66, UR22 ;  /* 0x00000016423b7c20 */ /* 0x000fe20008410000 */
[----:B------:R-:W-:Y:S01]  /*58b0*/  FMUL.FTZ R66, R79, UR22 ;  /* 0x000000164f427c20 */ /* 0x000fe20008410000 */
[----:B------:R-:W2:Y:S01]  /*58c0*/  MUFU.TANH R6, R6 ;  /* 0x0000000600067308 */ /* 0x000ea20000002400 */
[----:B0-----:R-:W-:Y:S02]  /*58d0*/  FSEL R56, R85, -INF , P2 ;  /* 0xff80000055387808 */ /* 0x001fe40001000000 */
[----:B------:R-:W-:Y:S02]  /*58e0*/  ISETP.GT.AND P2, PT, R73, RZ, PT ;  /* 0x000000ff4900720c */ /* 0x000fe40003f44270 */
[----:B------:R-:W-:Y:S01]  /*58f0*/  FMNMX.FTZ R65, R56, R61, !PT ;  /* 0x0000003d38417209 */ /* 0x000fe20007810000 */
[----:B------:R-:W-:Y:S02]  /*5900*/  FMUL.FTZ R61, R70, UR22 ;  /* 0x00000016463d7c20 */ /* 0x000fe40008410000 */
[----:B------:R-:W0:Y:S01]  /*5910*/  MUFU.TANH R7, R7 ;  /* 0x0000000700077308 */ /* 0x000e220000002400 */
[----:B-1----:R-:W-:Y:S01]  /*5920*/  FSEL R5, R5, -INF , P2 ;  /* 0xff80000005057808 */ /* 0x002fe20001000000 */
[----:B------:R-:W1:Y:S01]  /*5930*/  SHFL.BFLY PT, R64, R65, 0x2, 0x1f ;  /* 0x0c401f0041407f89 */ /* 0x000e6200000e0000 */
[----:B------:R-:W-:-:S05]  /*5940*/  ISETP.GT.AND P2, PT, R73, 0x8, PT ;  /* 0x000000084900780c */ /* 0x000fca0003f44270 */
[----:B------:R-:W3:Y:S01]  /*5950*/  MUFU.TANH R8, R8 ;  /* 0x0000000800087308 */ /* 0x000ee20000002400 */
[----:B--2---:R-:W-:Y:S02]  /*5960*/  FSEL R74, R6, -INF , P3 ;  /* 0xff800000064a7808 */ /* 0x004fe40001800000 */
[----:B------:R-:W-:-:S05]  /*5970*/  ISETP.GT.AND P3, PT, R73, 0x9, PT ;  /* 0x000000094900780c */ /* 0x000fca0003f64270 */
[----:B------:R-:W2:Y:S01]  /*5980*/  MUFU.TANH R9, R9 ;  /* 0x0000000900097308 */ /* 0x000ea20000002400 */
[----:B0-----:R-:W-:Y:S02]  /*5990*/  FSEL R7, R7, -INF , P2 ;  /* 0xff80000007077808 */ /* 0x001fe40001000000 */
[----:B------:R-:W-:-:S05]  /*59a0*/  ISETP.GT.AND P2, PT, R73, 0x10, PT ;  /* 0x000000104900780c */ /* 0x000fca0003f44270 */
[----:B------:R-:W0:Y:S01]  /*59b0*/  MUFU.TANH R10, R10 ;  /* 0x0000000a000a7308 */ /* 0x000e220000002400 */
[----:B---3--:R-:W-:Y:S02]  /*59c0*/  FSEL R8, R8, -INF , P3 ;  /* 0xff80000008087808 */ /* 0x008fe40001800000 */
[----:B-1----:R-:W-:Y:S01]  /*59d0*/  FMNMX.FTZ R69, R65, R64, !PT ;  /* 0x0000004041457209 */ /* 0x002fe20007810000 */
[----:B------:R-:W-:Y:S01]  /*59e0*/  FMUL.FTZ R64, R75, UR22 ;  /* 0x000000164b407c20 */ /* 0x000fe20008410000 */
[----:B------:R-:W-:Y:S01]  /*59f0*/  FMNMX.FTZ R75, R5, R4, !PT ;  /* 0x00000004054b7209 */ /* 0x000fe20007810000 */
[----:B------:R-:W-:Y:S01]  /*5a00*/  FMUL.FTZ R65, R78, UR22 ;  /* 0x000000164e417c20 */ /* 0x000fe20008410000 */
[----:B------:R-:W-:Y:S01]  /*5a10*/  ISETP.GT.AND P3, PT, R73, 0x11, PT ;  /* 0x000000114900780c */ /* 0x000fe20003f64270 */
[----:B------:R-:W1:Y:S01]  /*5a20*/  SHFL.BFLY PT, R70, R69, 0x1, 0x1f ;  /* 0x0c201f0045467f89 */ /* 0x000e6200000e0000 */
[----:B------:R-:W3:Y:S01]  /*5a30*/  MUFU.TANH R11, R11 ;  /* 0x0000000b000b7308 */ /* 0x000ee20000002400 */
[----:B------:R-:W-:-:S02]  /*5a40*/  FMNMX.FTZ R76, R74, R75, !PT ;  /* 0x0000004b4a4c7209 */ /* 0x000fc40007810000 */
[----:B--2---:R-:W-:Y:S02]  /*5a50*/  FSEL R75, R9, -INF , P2 ;  /* 0xff800000094b7808 */ /* 0x004fe40001000000 */
[----:B------:R-:W-:Y:S02]  /*5a60*/  FMNMX.FTZ R77, R7, R76, !PT ;  /* 0x0000004c074d7209 */ /* 0x000fe40007810000 */
[----:B------:R-:W-:Y:S01]  /*5a70*/  ISETP.GT.AND P2, PT, R73, 0x18, PT ;  /* 0x000000184900780c */ /* 0x000fe20003f44270 */
[----:B------:R-:W-:Y:S01]  /*5a80*/  MUFU.TANH R12, R12 ;  /* 0x0000000c000c7308 */ /* 0x000fe20000002400 */
[----:B------:R-:W-:Y:S02]  /*5a90*/  FMNMX.FTZ R76, R8, R77, !PT ;  /* 0x0000004d084c7209 */ /* 0x000fe40007810000 */
[----:B0-----:R-:W-:Y:S02]  /*5aa0*/  FSEL R10, R10, -INF , P3 ;  /* 0xff8000000a0a7808 */ /* 0x001fe40001800000 */
[----:B------:R-:W-:-:S02]  /*5ab0*/  FMNMX.FTZ R9, R75, R76, !PT ;  /* 0x0000004c4b097209 */ /* 0x000fc40007810000 */
[----:B------:R-:W-:Y:S01]  /*5ac0*/  ISETP.GT.AND P3, PT, R73, 0x19, PT ;  /* 0x000000194900780c */ /* 0x000fe20003f64270 */
[----:B------:R-:W0:Y:S01]  /*5ad0*/  MUFU.TANH R13, R13 ;  /* 0x0000000d000d7308 */ /* 0x000e220000002400 */
[----:B---3--:R-:W-:Y:S02]  /*5ae0*/  FSEL R11, R11, -INF , P2 ;  /* 0xff8000000b0b7808 */ /* 0x008fe40001000000 */
[----:B------:R-:W-:Y:S02]  /*5af0*/  FMNMX.FTZ R76, R10, R9, !PT ;  /* 0x000000090a4c7209 */ /* 0x000fe40007810000 */
[----:B------:R-:W-:Y:S02]  /*5b00*/  ISETP.GT.AND P2, PT, R73, 0x20, PT ;  /* 0x000000204900780c */ /* 0x000fe40003f44270 */
[----:B-1----:R-:W-:Y:S01]  /*5b10*/  FMNMX.FTZ R24, R69, R70, !PT ;  /* 0x0000004645187209 */ /* 0x002fe20007810000 */
[----:B------:R-:W1:Y:S01]  /*5b20*/  MUFU.TANH R14, R14 ;  /* 0x0000000e000e7308 */ /* 0x000e620000002400 */
[----:B------:R-:W-:Y:S01]  /*5b30*/  FMNMX.FTZ R77, R11, R76, !PT ;  /* 0x0000004c0b4d7209 */ /* 0x000fe20007810000 */
[----:B------:R-:W-:Y:S01]  /*5b40*/  FMUL.FTZ R69, R86, UR22 ;  /* 0x0000001656457c20 */ /* 0x000fe20008410000 */
[C---:B------:R-:W-:Y:S01]  /*5b50*/  FSETP.NEU.FTZ.AND P1, PT, R24.reuse, -INF , PT ;  /* 0xff8000001800780b */ /* 0x040fe20003f3d000 */
[----:B------:R-:W-:-:S04]  /*5b60*/  FMUL.FTZ R71, R24, UR21 ;  /* 0x0000001518477c20 */ /* 0x000fc80008410000 */
[----:B------:R-:W2:Y:S01]  /*5b70*/  MUFU.TANH R15, R15 ;  /* 0x0000000f000f7308 */ /* 0x000ea20000002400 */
[----:B------:R-:W-:Y:S02]  /*5b80*/  FSEL R71, R71, RZ, P1 ;  /* 0x000000ff47477208 */ /* 0x000fe40000800000 */
[----:B0-----:R-:W-:Y:S02]  /*5b90*/  FSEL R13, R13, -INF , P2 ;  /* 0xff8000000d0d7808 */ /* 0x001fe40001000000 */
[C---:B------:R-:W-:Y:S01]  /*5ba0*/  ISETP.GT.AND P2, PT, R73.reuse, 0x28, PT ;  /* 0x000000284900780c */ /* 0x040fe20003f44270 */
[--C-:B------:R-:W-:Y:S01]  /*5bb0*/  FFMA.FTZ R78, R30, UR21, -R71.reuse ;  /* 0x000000151e4e7c23 */ /* 0x100fe20008010847 */
[----:B------:R-:W-:Y:S01]  /*5bc0*/  FSEL R30, R12, -INF , P3 ;  /* 0xff8000000c1e7808 */ /* 0x000fe20001800000 */
[----:B------:R-:W0:Y:S01]  /*5bd0*/  MUFU.TANH R20, R20 ;  /* 0x0000001400147308 */ /* 0x000e220000002400 */
[----:B------:R-:W-:Y:S01]  /*5be0*/  ISETP.GT.AND P3, PT, R73, 0x21, PT ;  /* 0x000000214900780c */ /* 0x000fe20003f64270 */
[--C-:B------:R-:W-:Y:S01]  /*5bf0*/  FFMA.FTZ R146, R32, UR21, -R71.reuse ;  /* 0x0000001520927c23 */ /* 0x100fe20008010847 */
[----:B------:R-:W-:Y:S01]  /*5c00*/  FMNMX.FTZ R12, R30, R77, !PT ;  /* 0x0000004d1e0c7209 */ /* 0x000fe20007810000 */
[--C-:B------:R-:W-:Y:S01]  /*5c10*/  FFMA.FTZ R140, R33, UR21, -R71.reuse ;  /* 0x00000015218c7c23 */ /* 0x100fe20008010847 */
[----:B-1----:R-:W-:Y:S01]  /*5c20*/  FSEL R14, R14, -INF , P3 ;  /* 0xff8000000e0e7808 */ /* 0x002fe20001800000 */
[--C-:B------:R-:W-:Y:S01]  /*5c30*/  FFMA.FTZ R142, R35, UR21, -R71.reuse ;  /* 0x00000015238e7c23 */ /* 0x100fe20008010847 */
[----:B------:R-:W-:Y:S01]  /*5c40*/  FMNMX.FTZ R77, R13, R12, !PT ;  /* 0x0000000c0d4d7209 */ /* 0x000fe20007810000 */
[----:B------:R-:W1:Y:S01]  /*5c50*/  MUFU.TANH R21, R21 ;  /* 0x0000001500157308 */ /* 0x000e620000002400 */
        /* <DEDUP_REMOVED lines=49> */
[----:B------:R-:W-:Y:S01]  /*5f70*/  FFMA.FTZ R122, R58, UR21, -R71 ;  /* 0x000000153a7a7c23 */ /* 0x000fe20008010847 */
[----:B------:R-:W-:-:S02]  /*5f80*/  ISETP.GT.AND P2, PT, R73, 0x48, PT ;  /* 0x000000484900780c */ /* 0x000fc40003f44270 */
[----:B------:R-:W-:Y:S01]  /*5f90*/  FMNMX.FTZ R28, R34, R25, !PT ;  /* 0x00000019221c7209 */ /* 0x000fe20007810000 */
[----:B------:R-:W-:Y:S02]  /*5fa0*/  FFMA.FTZ R25, R36, UR21, -R71 ;  /* 0x0000001524197c23 */ /* 0x000fe40008010847 */
        /* <DEDUP_REMOVED lines=52> */
[----:B------:R0:W-:Y:S01]  /*62f0*/  MUFU.EX2 R35, R40 ;  /* 0x0000002800237308 */ /* 0x0001e20000000800 */
[----:B-1----:R-:W-:-:S04]  /*6300*/  FSEL R69, R69, -INF , P2 ;  /* 0xff80000045457808 */ /* 0x002fc80001000000 */
[----:B------:R-:W-:-:S03]  /*6310*/  FMNMX.FTZ R37, R69, R28, !PT ;  /* 0x0000001c45257209 */ /* 0x000fc60007810000 */
[----:B------:R-:W-:Y:S01]  /*6320*/  MUFU.EX2 R148, R148 ;  /* 0x0000009400947308 */ /* 0x000fe20000000800 */
[----:B--2---:R-:W-:Y:S01]  /*6330*/  FSEL R72, R72, -INF , P3 ;  /* 0xff80000048487808 */ /* 0x004fe20001800000 */
[----:B0-----:R-:W-:-:S03]  /*6340*/  FFMA.FTZ R40, R46, UR21, -R71 ;  /* 0x000000152e287c23 */ /* 0x001fc60008010847 */
        /* <DEDUP_REMOVED lines=14> */
[----:B------:R-:W-:Y:S01]  /*6430*/  FFMA.FTZ R43, R56, UR21, -R71 ;  /* 0x00000015382b7c23 */ /* 0x000fe20008010847 */
[C---:B------:R-:W-:Y:S01]  /*6440*/  FSETP.NEU.FTZ.AND P2, PT, R28.reuse, -INF , PT ;  /* 0xff8000001c00780b */ /* 0x040fe20003f5d000 */
[----:B------:R-:W-:-:S05]  /*6450*/  FMUL.FTZ R44, R28, UR21 ;  /* 0x000000151c2c7c20 */ /* 0x000fca0008410000 */
        /* <DEDUP_REMOVED lines=8> */
[--C-:B------:R-:W-:Y:S01]  /*64e0*/  FFMA.FTZ R47, R74, UR21, -R44.reuse ;  /* 0x000000154a2f7c23 */ /* 0x100fe2000801082c */
[--C-:B------:R-:W-:Y:S01]  /*64f0*/  FFMA.FTZ R151, R7, UR21, -R44.reuse ;  /* 0x0000001507977c23 */ /* 0x100fe2000801082c */
[----:B------:R-:W-:Y:S01]  /*6500*/  FADD.FTZ R14, -R14, R3 ;  /* 0x000000030e0e7221 */ /* 0x000fe20000010100 */
[----:B------:R-:W-:Y:S01]  /*6510*/  FFMA.FTZ R145, R75, UR21, -R44 ;  /* 0x000000154b917c23 */ /* 0x000fe2000801082c */
[----:B------:R-:W-:Y:S01]  /*6520*/  FADD.FTZ R11, -R11, R4 ;  /* 0x000000040b0b7221 */ /* 0x000fe20000010100 */
[----:B------:R-:W-:Y:S01]  /*6530*/  MUFU.EX2 R149, R149 ;  /* 0x0000009500957308 */ /* 0x000fe20000000800 */
[----:B------:R-:W-:Y:S01]  /*6540*/  FMUL.FTZ R3, R14, UR21 ;  /* 0x000000150e037c20 */ /* 0x000fe20008410000 */
[--C-:B------:R-:W-:Y:S01]  /*6550*/  FFMA.FTZ R45, R10, UR21, -R44.reuse ;  /* 0x000000150a2d7c23 */ /* 0x100fe2000801082c */
[----:B------:R-:W-:Y:S01]  /*6560*/  FMUL.FTZ R4, R11, UR21 ;  /* 0x000000150b047c20 */ /* 0x000fe20008410000 */
        /* <DEDUP_REMOVED lines=145> */
.L_x_15197:
        /* <DEDUP_REMOVED lines=78> */
.L_x_15187:
        /* <DEDUP_REMOVED lines=9> */
.L_x_15210:
        /* <DEDUP_REMOVED lines=9> */
.L_x_15201:
[----:B------:R-:W-:Y:S01]  /*7480*/  ULEA UR6, UR47, UR45, 0x3 ;  /* 0x0000002d2f067291 */ /* 0x000fe2000f8e183f */
[----:B------:R-:W-:-:S05]  /*7490*/  IMAD.U32 R5, RZ, RZ, UR48 ;  /* 0x00000030ff057e24 */ /* 0x000fca000f8e00ff */
[----:B------:R-:W-:-:S04]  /*74a0*/  SHF.L.U32 R5, R5, 0x1f, RZ ;  /* 0x0000001f05057819 */ /* 0x000fc800000006ff */
[----:B------:R0:W1:Y:S01]  /*74b0*/  SYNCS.PHASECHK.TRANS64.TRYWAIT P1, [UR6+0x16830], R5 ;  /* 0x01683005ff0075a7 */ /* 0x0000620008020146 */
[----:B------:R-:W-:Y:S05]  /*74c0*/  @!P0 BRA `(.L_x_15202) ;  /* 0x0000000000048947 */ /* 0x000fea0003800000 */
[----:B------:R-:W-:Y:S01]  /*74d0*/  BPT.TRAP 0x1 ;  /* 0x000000040000795c */ /* 0x000fe20000300000 */
.L_x_15202:
[----:B-1----:R-:W-:Y:S05]  /*74e0*/  @P1 BRA `(.L_x_15200) ;  /* 0x0000000000081947 */ /* 0x002fea0003800000 */
[----:B------:R-:W1:Y:S02]  /*74f0*/  SYNCS.PHASECHK.TRANS64.TRYWAIT P1, [UR6+0x16830], R5 ;  /* 0x01683005ff0075a7 */ /* 0x000e640008020146 */
[----:B-1----:R-:W-:Y:S05]  /*7500*/  @!P1 BRA `(.L_x_15203) ;  /* 0x000000b400e09947 */ /* 0x002fea0003800000 */
.L_x_15200:
        /* <DEDUP_REMOVED lines=27> */
.L_x_15205:
[----:B------:R-:W-:Y:S01]  /*76c0*/  ULEA UR6, UR23, UR45, 0x3 ;  /* 0x0000002d17067291 */ /* 0x000fe2000f8e183f */
[----:B------:R-:W-:-:S05]  /*76d0*/  IMAD.U32 R5, RZ, RZ, UR24 ;  /* 0x00000018ff057e24 */ /* 0x000fca000f8e00ff */
[----:B------:R-:W-:-:S04]  /*76e0*/  SHF.L.U32 R5, R5, 0x1f, RZ ;  /* 0x0000001f05057819 */ /* 0x000fc800000006ff */
[----:B------:R0:W1:Y:S01]  /*76f0*/  SYNCS.PHASECHK.TRANS64.TRYWAIT P1, [UR6+0x16850], R5 ;  /* 0x01685005ff0075a7 */ /* 0x0000620008020146 */
[----:B------:R-:W-:Y:S05]  /*7700*/  @!P0 BRA `(.L_x_15206) ;  /* 0x0000000000048947 */ /* 0x000fea0003800000 */
[----:B------:R-:W-:Y:S01]  /*7710*/  BPT.TRAP 0x1 ;  /* 0x000000040000795c */ /* 0x000fe20000300000 */
.L_x_15206:
[----:B-1----:R-:W-:Y:S05]  /*7720*/  @P1 BRA `(.L_x_15204) ;  /* 0x0000000000081947 */ /* 0x002fea0003800000 */
[----:B------:R-:W1:Y:S02]  /*7730*/  SYNCS.PHASECHK.TRANS64.TRYWAIT P1, [UR6+0x16850], R5 ;  /* 0x01685005ff0075a7 */ /* 0x000e640008020146 */
[----:B-1----:R-:W-:Y:S05]  /*7740*/  @!P1 BRA `(.L_x_15207) ;  /* 0x000000b400689947 */ /* 0x002fea0003800000 */
.L_x_15204:
        /* <DEDUP_REMOVED lines=52> */
.L_x_15208:
        /* <DEDUP_REMOVED lines=75> */
[----:B------:R-:W-:-:S03]  /*7f40*/  ULEA UR6, UR47, UR45, 0x3 ;  /* 0x0000002d2f067291 */ /* 0x000fc6000f8e183f */
        /* <DEDUP_REMOVED lines=124> */
[----:B0-----:R-:W-:-:S05]  /*8710*/  FMNMX.FTZ R82, R79, R28, !PT ;  /* 0x0000001c4f527209 */ /* 0x001fca0007810000 */
[----:B------:R-:W0:Y:S01]  /*8720*/  SHFL.BFLY PT, R83, R82, 0x1, 0x1f ;  /* 0x0c201f0052537f89 */ /* 0x000e2200000e0000 */
[----:B-1----:R-:W-:-:S05]  /*8730*/  FMNMX.FTZ R24, R80, R81, !PT ;  /* 0x0000005150187209 */ /* 0x002fca0007810000 */
[C---:B------:R-:W-:Y:S01]  /*8740*/  FMUL.FTZ R78, R24.reuse, UR21 ;  /* 0x00000015184e7c20 */ /* 0x040fe20008410000 */
[----:B------:R-:W-:-:S03]  /*8750*/  FADD.FTZ R4, -R24, R4 ;  /* 0x0000000418047221 */ /* 0x000fc60000010100 */
[--C-:B------:R-:W-:Y:S01]  /*8760*/  FFMA.FTZ R77, R30, UR21, -R78.reuse ;  /* 0x000000151e4d7c23 */ /* 0x100fe2000801084e */
[--C-:B------:R-:W-:Y:S01]  /*8770*/  FFMA.FTZ R30, R34, UR21, -R78.reuse ;  /* 0x00000015221e7c23 */ /* 0x100fe2000801084e */
[----:B------:R-:W-:Y:S01]  /*8780*/  FMUL.FTZ R4, R4, UR21 ;  /* 0x0000001504047c20 */ /* 0x000fe20008410000 */
[--C-:B------:R-:W-:Y:S01]  /*8790*/  FFMA.FTZ R148, R5, UR21, -R78.reuse ;  /* 0x0000001505947c23 */ /* 0x100fe2000801084e */
[--C-:B------:R-:W-:Y:S01]  /*87a0*/  FFMA.FTZ R132, R45, UR21, -R78.reuse ;  /* 0x000000152d847c23 */ /* 0x100fe2000801084e */
[--C-:B------:R-:W-:Y:S01]  /*87b0*/  FFMA.FTZ R150, R9, UR21, -R78.reuse ;  /* 0x0000001509967c23 */ /* 0x100fe2000801084e */
[--C-:B------:R-:W-:Y:S01]  /*87c0*/  FFMA.FTZ R79, R25, UR21, -R78.reuse ;  /* 0x00000015194f7c23 */ /* 0x100fe2000801084e */
[----:B0-----:R-:W-:Y:S01]  /*87d0*/  FMNMX.FTZ R28, R82, R83, !PT ;  /* 0x00000053521c7209 */ /* 0x001fe20007810000 */
[--C-:B------:R-:W-:Y:S01]  /*87e0*/  FFMA.FTZ R82, R6, UR21, -R78.reuse ;  /* 0x0000001506527c23 */ /* 0x100fe2000801084e */
[----:B------:R-:W-:Y:S01]  /*87f0*/  MUFU.EX2 R4, R4 ;  /* 0x0000000400047308 */ /* 0x000fe20000000800 */
[--C-:B------:R-:W-:Y:S01]  /*8800*/  FFMA.FTZ R81, R10, UR21, -R78.reuse ;  /* 0x000000150a517c23 */ /* 0x100fe2000801084e */
[--C-:B------:R-:W-:Y:S01]  /*8810*/  FFMA.FTZ R25, R42, UR21, -R78.reuse ;  /* 0x000000152a197c23 */ /* 0x100fe2000801084e */
[C---:B------:R-:W-:Y:S01]  /*8820*/  FADD.FTZ R3, -R28.reuse, R3 ;  /* 0x000000031c037221 */ /* 0x040fe20000010100 */
[----:B------:R-:W-:Y:S01]  /*8830*/  FMUL.FTZ R34, R28, UR21 ;  /* 0x000000151c227c20 */ /* 0x000fe20008410000 */
[--C-:B------:R-:W-:Y:S01]  /*8840*/  FFMA.FTZ R144, R13, UR21, -R78.reuse ;  /* 0x000000150d907c23 */ /* 0x100fe2000801084e */
[----:B------:R-:W-:Y:S01]  /*8850*/  FFMA.FTZ R80, R14, UR21, -R78 ;  /* 0x000000150e507c23 */ /* 0x000fe2000801084e */
[----:B------:R-:W-:Y:S01]  /*8860*/  FMUL.FTZ R3, R3, UR21 ;  /* 0x0000001503037c20 */ /* 0x000fe20008410000 */
[--C-:B------:R-:W-:Y:S01]  /*8870*/  FFMA.FTZ R149, R7, UR21, -R34.reuse ;  /* 0x0000001507957c23 */ /* 0x100fe20008010822 */
[--C-:B------:R-:W-:Y:S01]  /*8880*/  FFMA.FTZ R45, R8, UR21, -R34.reuse ;  /* 0x00000015082d7c23 */ /* 0x100fe20008010822 */
[----:B------:R-:W0:Y:S01]  /*8890*/  MUFU.EX2 R148, R148 ;  /* 0x0000009400947308 */ /* 0x000e220000000800 */
[--C-:B------:R-:W-:Y:S01]  /*88a0*/  FFMA.FTZ R151, R11, UR21, -R34.reuse ;  /* 0x000000150b977c23 */ /* 0x100fe20008010822 */
        /* <DEDUP_REMOVED lines=44> */
[--C-:B------:R-:W-:Y:S01]  /*8b70*/  FFMA.FTZ R9, R62, UR21, -R78.reuse ;  /* 0x000000153e097c23 */ /* 0x100fe2000801084e */
[----:B------:R-:W-:Y:S01]  /*8b80*/  FFMA.FTZ R126, R65, UR21, -R78 ;  /* 0x00000015417e7c23 */ /* 0x000fe2000801084e */
[----:B------:R-:W0:Y:S01]  /*8b90*/  MUFU.EX2 R151, R151 ;  /* 0x0000009700977308 */ /* 0x000e220000000800 */
[----:B--2---:R-:W-:Y:S01]  /*8ba0*/  FADD.FTZ R0, R45, R0 ;  /* 0x000000002d007221 */ /* 0x004fe20000010000 */
[----:B------:R-:W-:Y:S01]  /*8bb0*/  FFMA.FTZ R127, R67, UR21, -R34 ;  /* 0x00000015437f7c23 */ /* 0x000fe20008010822 */
[----:B------:R-:W-:Y:S01]  /*8bc0*/  FFMA.FTZ R6, R66, UR21, -R78 ;  /* 0x0000001542067c23 */ /* 0x000fe2000801084e */
[----:B------:R-:W-:Y:S01]  /*8bd0*/  FFMA.FTZ R8, R68, UR21, -R34 ;  /* 0x0000001544087c23 */ /* 0x000fe20008010822 */
[----:B------:R-:W-:Y:S01]  /*8be0*/  FFMA.FTZ R120, R69, UR21, -R78 ;  /* 0x0000001545787c23 */ /* 0x000fe2000801084e */
[----:B------:R-:W-:Y:S01]  /*8bf0*/  FFMA.FTZ R121, R71, UR21, -R34 ;  /* 0x0000001547797c23 */ /* 0x000fe20008010822 */
[--C-:B------:R-:W-:Y:S01]  /*8c00*/  FFMA.FTZ R5, R70, UR21, -R78.reuse ;  /* 0x0000001546057c23 */ /* 0x100fe2000801084e */
[----:B------:R-:W2:Y:S01]  /*8c10*/  MUFU.EX2 R81, R81 ;  /* 0x0000005100517308 */ /* 0x000ea20000000800 */
[----:B-1----:R-:W-:Y:S01]  /*8c20*/  FADD.FTZ R2, R150, R7 ;  /* 0x0000000796027221 */ /* 0x002fe20000010000 */
[----:B------:R-:W-:Y:S01]  /*8c30*/  FFMA.FTZ R122, R73, UR21, -R78 ;  /* 0x00000015497a7c23 */ /* 0x000fe2000801084e */
[----:B------:R-:W-:Y:S01]  /*8c40*/  FFMA.FTZ R123, R75, UR21, -R34 ;  /* 0x000000154b7b7c23 */ /* 0x000fe20008010822 */
[----:B------:R-:W-:-:S04]  /*8c50*/  FFMA.FTZ R33, R74, UR21, -R78 ;  /* 0x000000154a217c23 */ /* 0x000fc8000801084e */
        /* <DEDUP_REMOVED lines=121> */
.L_x_15209:
        /* <DEDUP_REMOVED lines=77> */
.L_x_15199:
[----:B------:R-:W-:Y:S06]  /*98c0*/  BAR.ARV 0x8, 0x200 ;  /* 0x0208000000007b1d */ /* 0x000fec0000002000 */
[----:B------:R-:W-:Y:S05]  /*98d0*/  @!P0 BRA `(.L_x_15211) ;  /* 0x0000000000048947 */ /* 0x000fea0003800000 */
[----:B------:R-:W-:Y:S01]  /*98e0*/  BPT.TRAP 0x1 ;  /* 0x000000040000795c */ /* 0x000fe20000300000 */
.L_x_15211:
[----:B------:R-:W-:Y:S01]  /*98f0*/  ULEA UR5, UR47, UR45, 0x3 ;  /* 0x0000002d2f057291 */ /* 0x000fe2000f8e183f */
[----:B------:R-:W-:-:S05]  /*9900*/  IMAD.U32 R3, RZ, RZ, UR48 ;  /* 0x00000030ff037e24 */ /* 0x000fca000f8e00ff */
[----:B------:R-:W-:-:S04]  /*9910*/  SHF.L.U32 R3, R3, 0x1f, RZ ;  /* 0x0000001f03037819 */ /* 0x000fc800000006ff */
[----:B------:R0:W1:Y:S01]  /*9920*/  SYNCS.PHASECHK.TRANS64.TRYWAIT P1, [UR5+0x16850], R3 ;  /* 0x01685003ff0075a7 */ /* 0x0000620008020145 */
[----:B------:R-:W-:Y:S05]  /*9930*/  @!P0 BRA `(.L_x_15212) ;  /* 0x0000000000048947 */ /* 0x000fea0003800000 */
[----:B------:R-:W-:Y:S01]  /*9940*/  BPT.TRAP 0x1 ;  /* 0x000000040000795c */ /* 0x000fe20000300000 */
.L_x_15212:
[----:B-1----:R-:W-:Y:S05]  /*9950*/  @P1 BRA `(.L_x_15213) ;  /* 0x0000000000081947 */ /* 0x002fea0003800000 */
[----:B------:R-:W1:Y:S02]  /*9960*/  SYNCS.PHASECHK.TRANS64.TRYWAIT P1, [UR5+0x16850], R3 ;  /* 0x01685003ff0075a7 */ /* 0x000e640008020145 */
[----:B-1----:R-:W-:Y:S05]  /*9970*/  @!P1 BRA `(.L_x_15214) ;  /* 0x0000009000f49947 */ /* 0x002fea0003800000 */
.L_x_15213:
[----:B------:R-:W-:Y:S01]  /*9980*/  UIADD3 UR45, UR45, 0x400, URZ ;  /* 0x000004002d2d7890 */ /* 0x000fe2000fffe03f */
[----:B------:R-:W-:Y:S01]  /*9990*/  WARPGROUP.ARRIVE ;  /* 0x00000000000079c5 */ /* 0x000fe20000000000 */
[----:B------:R-:W-:Y:S01]  /*99a0*/  UMOV UR7, 0x40000040 ;  /* 0x4000004000077882 */ /* 0x000fe20000000000 */
[----:B01----:R-:W0:Y:S01]  /*99b0*/  SHFL.BFLY PT, R3, R2, 0x2, 0x1f ;  /* 0x0c401f0002037f89 */ /* 0x003e2200000e0000 */
[----:B------:R-:W-:Y:S01]  /*99c0*/  USHF.R.U32.HI UR45, URZ, 0x4, UR45 ;  /* 0x000000043f2d7899 */ /* 0x000fe2000801162d */
[----:B------:R-:W-:Y:S02]  /*99d0*/  IMAD.U32 R10, RZ, RZ, UR21 ;  /* 0x00000015ff0a7e24 */ /* 0x000fe4000f8e00ff */
[----:B------:R-:W1:Y:S01]  /*99e0*/  SHFL.BFLY PT, R5, R0, 0x2, 0x1f ;  /* 0x0c401f0000057f89 */ /* 0x000e6200000e0000 */
[----:B------:R-:W-:-:S04]  /*99f0*/  ULOP3.LUT UR4, UR45, 0x3fff, URZ, 0xc0, !UPT ;  /* 0x00003fff2d047892 */ /* 0x000fc8000f8ec03f */
[----:B------:R-:W-:-:S07]  /*9a00*/  ULEA UR4, UR47, UR4, 0xa ;  /* 0x000000042f047291 */ /* 0x000fce000f8e503f */
[----:B------:R-:W-:Y:S02]  /*9a10*/  UMOV UR6, UR4 ;  /* 0x0000000400067c82 */ /* 0x000fe40008000000 */
[----:B------:R-:W-:Y:S01]  /*9a20*/  HGMMA.64x64x16.F32 R88, R148, gdesc[UR4].tnspB, R88, gsb0 ;  /* 0x40e0000494587df0 */ /* 0x000fe20008000858 */
[----:B------:R-:W-:Y:S01]  /*9a30*/  UIADD3 UR6, UR4, 0x80, URZ ;  /* 0x0000008004067890 */ /* 0x000fe2000fffe03f */
[----:B------:R-:W-:Y:S01]  /*9a40*/  UMOV UR7, 0x40000040 ;  /* 0x4000004000077882 */ /* 0x000fe20000000000 */
[----:B0-----:R-:W-:Y:S01]  /*9a50*/  FADD.FTZ R3, R3, R2 ;  /* 0x0000000203037221 */ /* 0x001fe20000010000 */
[----:B------:R-:W-:Y:S01]  /*9a60*/  MOV R2, 0xff800000 ;  /* 0xff80000000027802 */ /* 0x000fe20000000f00 */
[----:B-1----:R-:W-:-:S03]  /*9a70*/  FADD.FTZ R5, R5, R0 ;  /* 0x0000000005057221 */ /* 0x002fc60000010000 */
[----:B------:R-:W0:Y:S01]  /*9a80*/  SHFL.BFLY PT, R4, R3, 0x1, 0x1f ;  /* 0x0c201f0003047f89 */ /* 0x000e2200000e0000 */
[----:B------:R-:W-:-:S03]  /*9a90*/  IMAD.MOV.U32 R0, RZ, RZ, RZ ;  /* 0x000000ffff007224 */ /* 0x000fc600078e00ff */
[----:B------:R-:W1:Y:S01]  /*9aa0*/  SHFL.BFLY PT, R6, R5, 0x1, 0x1f ;  /* 0x0c201f0005067f89 */ /* 0x000e6200000e0000 */
[----:B0-----:R-:W-:Y:S01]  /*9ab0*/  FADD.FTZ R8, R3, R4 ;  /* 0x0000000403087221 */ /* 0x001fe20000010000 */
[----:B------:R-:W-:Y:S02]  /*9ac0*/  IMAD.MOV.U32 R3, RZ, RZ, -0x800000 ;  /* 0xff800000ff037424 */ /* 0x000fe400078e00ff */
        /* <DEDUP_REMOVED lines=49> */
[----:B0-23--:R-:W-:Y:S05]  /*9de0*/  @!P0 BRA `(.L_x_15215) ;  /* 0x0000000000048947 */ /* 0x00dfea0003800000 */
[----:B------:R-:W-:Y:S01]  /*9df0*/  BPT.TRAP 0x1 ;  /* 0x000000040000795c */ /* 0x000fe20000300000 */
.L_x_15215:
        /* <DEDUP_REMOVED lines=42> */
.L_x_15179:
        /* <DEDUP_REMOVED lines=64> */
[----:B------:R0:W-:Y:S04]  /*a4a0*/  STSM.16.M88.4 [R33], R12 ;  /* 0x0000000c21007844 */ /* 0x0001e80000000200 */
        /* <DEDUP_REMOVED lines=8> */
[----:B------:R-:W-:Y:S01]  /*a530*/  ULDC UR4, c[0x0][0xad4] ;  /* 0x0002b50000047ab9 */ /* 0x000fe20000000800 */
[----:B0-----:R-:W-:-:S03]  /*a540*/  ISETP.NE.AND P1, PT, R33, 0x1, PT ;  /* 0x000000012100780c */ /* 0x001fc60003f25270 */
[----:B------:R-:W-:-:S05]  /*a550*/  PLOP3.LUT P4, PT, PT, PT, UP0, 0x80, 0x0 ;  /* 0x000000000000781c */ /* 0x000fca0003f8f008 */
[----:B------:R-:W-:-:S04]  /*a560*/  @UP0 ULEA UR8, UP1, UR37, UR8, 0x2 ;  /* 0x0000000825080291 */ /* 0x000fc8000f82103f */
[----:B------:R-:W-:Y:S01]  /*a570*/  @UP0 ULEA.HI.X UR9, UR37, UR9, UR38, 0x2, UP1 ;  /* 0x0000000925090291 */ /* 0x000fe200088f1426 */
[----:B------:R-:W0:Y:S01]  /*a580*/  @P1 LDC R6, c[0x0][0xbec] ;  /* 0x0002fb00ff061b82 */ /* 0x000e220000000800 */
[----:B------:R-:W-:Y:S01]  /*a590*/  UISETP.NE.AND UP0, UPT, UR46, URZ, UPT ;  /* 0x0000003f2e00728c */ /* 0x000fe2000bf05270 */
[----:B------:R-:W-:-:S03]  /*a5a0*/  IMAD.U32 R4, RZ, RZ, UR8 ;  /* 0x00000008ff047e24 */ /* 0x000fc6000f8e00ff */
[----:B------:R-:W-:Y:S01]  /*a5b0*/  USEL UR4, UR46, UR4, UP0 ;  /* 0x000000042e047287 */ /* 0x000fe20008000000 */
[----:B------:R-:W-:Y:S02]  /*a5c0*/  MOV R5, UR9 ;  /* 0x0000000900057c02 */ /* 0x000fe40008000f00 */
[----:B------:R-:W3:Y:S01]  /*a5d0*/  @P1 LDC R9, c[0x0][0xbf0] ;  /* 0x0002fc00ff091b82 */ /* 0x000ee20000000800 */
[----:B------:R-:W-:Y:S01]  /*a5e0*/  UISETP.GT.AND UP1, UPT, UR4, 0x1, UPT ;  /* 0x000000010400788c */ /* 0x000fe2000bf24270 */
[----:B------:R-:W-:Y:S01]  /*a5f0*/  UMOV UR16, 0x9b8 ;  /* 0x000009b800107882 */ /* 0x000fe20000000000 */
[----:B------:R-:W-:Y:S01]  /*a600*/  UISETP.NE.U32.AND UP0, UPT, UR10, URZ, UPT ;  /* 0x0000003f0a00728c */ /* 0x000fe2000bf05070 */
[----:B------:R-:W-:Y:S01]  /*a610*/  VIADD R15, R17, UR40 ;  /* 0x00000028110f7c36 */ /* 0x000fe20008000000 */
[----:B------:R-:W-:Y:S01]  /*a620*/  USEL UR16, UR16, 0x978, UP1 ;  /* 0x0000097810107887 */ /* 0x000fe20008800000 */
[----:B------:R0:W5:Y:S01]  /*a630*/  @P4 LDG.E R8, desc[UR54][R4.64] ;  /* 0x0000003604084981 */ /* 0x000162000c1e1900 */
[----:B------:R-:W-:Y:S01]  /*a640*/  UISETP.NE.AND.EX UP0, UPT, UR11, URZ, UPT, UP0 ;  /* 0x0000003f0b00728c */ /* 0x000fe2000bf05300 */
[----:B------:R-:W-:Y:S01]  /*a650*/  IMAD.MOV.U32 R7, RZ, RZ, R15 ;  /* 0x000000ffff077224 */ /* 0x000fe200078e000f */
[----:B------:R-:W-:Y:S01]  /*a660*/  UMOV UR4, URZ ;  /* 0x0000003f00047c82 */ /* 0x000fe20008000000 */
[----:B------:R-:W-:-:S02]  /*a670*/  USEL UR7, UR41, URZ, UP1 ;  /* 0x0000003f29077287 */ /* 0x000fc40008800000 */
[----:B------:R-:W-:Y:S02]  /*a680*/  USEL UR37, UR37, URZ, !UP0 ;  /* 0x0000003f25257287 */ /* 0x000fe4000c000000 */
[----:B------:R-:W-:Y:S01]  /*a690*/  USEL UR38, UR38, URZ, !UP0 ;  /* 0x0000003f26267287 */ /* 0x000fe2000c000000 */
[----:B0-----:R-:W-:Y:S02]  /*a6a0*/  @P1 IMAD.HI.U32 R4, R15, R6, RZ ;  /* 0x000000060f041227 */ /* 0x001fe400078e00ff */
[----:B------:R-:W-:Y:S01]  /*a6b0*/  ULDC.64 UR10, c[0x0][UR16+0x220] ;  /* 0x00008800100a7abb */ /* 0x000fe20008000a00 */
[----:B------:R-:W-:Y:S01]  /*a6c0*/  ULDC.64 UR8, c[0x0][UR16+0x218] ;  /* 0x0000860010087abb */ /* 0x000fe20008000a00 */
[----:B------:R-:W-:Y:S01]  /*a6d0*/  ULDC.64 UR12, c[0x0][UR16+0x228] ;  /* 0x00008a00100c7abb */ /* 0x000fe20008000a00 */
[----:B------:R-:W-:Y:S02]  /*a6e0*/  UIMAD UR11, UR11, UR37, URZ ;  /* 0x000000250b0b72a4 */ /* 0x000fe4000f8e023f */
[----:B------:R-:W-:Y:S01]  /*a6f0*/  UIMAD.WIDE.U32 UR14, UR8, UR39, URZ ;  /* 0x00000027080e72a5 */ /* 0x000fe2000f8e003f */
[----:B---3--:R-:W-:Y:S01]  /*a700*/  @P1 SHF.R.U32.HI R7, RZ, R9, R4 ;  /* 0x00000009ff071219 */ /* 0x008fe20000011604 */
        /* <DEDUP_REMOVED lines=31> */
[----:B-1----:R-:W-:Y:S08]  /*a900*/  @P4 BRA `(.L_x_15218) ;  /* 0x0000000000104947 */ /* 0x002ff00003800000 */
[----:B------:R-:W-:Y:S05]  /*a910*/  @!P0 BRA `(.L_x_15218) ;  /* 0x00000000000c8947 */ /* 0x000fea0003800000 */
[----:B------:R-:W2:Y:S04]  /*a920*/  LDG.E R5, desc[UR54][R28.64] ;  /* 0x000000361c057981 */ /* 0x000ea8000c1e1900 */
[----:B-----5:R-:W2:Y:S02]  /*a930*/  LDG.E R8, desc[UR54][R28.64+0x4] ;  /* 0x000004361c087981 */ /* 0x020ea4000c1e1900 */
[----:B--2---:R-:W-:-:S07]  /*a940*/  IADD3 R8, -R5, R8, RZ ;  /* 0x0000000805087210 */ /* 0x004fce0007ffe1ff */
.L_x_15218:
[----:B------:R-:W2:Y:S01]  /*a950*/  LDL R12, [R1+0x28] ;  /* 0x00002800010c7983 */ /* 0x000ea20000100800 */
[----:B------:R-:W0:Y:S03]  /*a960*/  S2R R4, SR_TID.X ;  /* 0x0000000000047919 */ /* 0x000e260000002100 */
[----:B------:R-:W-:Y:S04]  /*a970*/  SHFL.IDX PT, R5, R11, RZ, 0x1c1f ;  /* 0x001c1fff0b057589 */ /* 0x000fe800000e0000 */
[----:B------:R-:W-:Y:S04]  /*a980*/  SHFL.IDX PT, R6, R10, 0x1, 0x1c1f ;  /* 0x003c1f000a067f89 */ /* 0x000fe800000e0000 */
[----:B------:R-:W-:Y:S01]  /*a990*/  SHFL.IDX PT, R7, R11, 0x1, 0x1c1f ;  /* 0x003c1f000b077f89 */ /* 0x000fe200000e0000 */
[----:B0-----:R-:W-:-:S05]  /*a9a0*/  VIADD R13, R4, 0xffffff80 ;  /* 0xffffff80040d7836 */ /* 0x001fca0000000000 */
[----:B------:R-:W-:-:S04]  /*a9b0*/  SHF.R.S32.HI R9, RZ, 0x1f, R13 ;  /* 0x0000001fff097819 */ /* 0x000fc8000001140d */
[----:B------:R-:W-:-:S04]  /*a9c0*/  LEA.HI R9, R9, R13, RZ, 0x7 ;  /* 0x0000000d09097211 */ /* 0x000fc800078f38ff */
[----:B------:R-:W-:Y:S01]  /*a9d0*/  LOP3.LUT R9, R9, 0xffffff80, RZ, 0xc0, !PT ;  /* 0xffffff8009097812 */ /* 0x000fe200078ec0ff */
[----:B------:R-:W0:Y:S04]  /*a9e0*/  SHFL.IDX PT, R4, R10, RZ, 0x1c1f ;  /* 0x001c1fff0a047589 */ /* 0x000e2800000e0000 */
[----:B------:R-:W-:Y:S02]  /*a9f0*/  IMAD.IADD R9, R13, 0x1, -R9 ;  /* 0x000000010d097824 */ /* 0x000fe400078e0a09 */
[----:B-----5:R-:W-:-:S03]  /*aa00*/  IMAD R28, R8, R33, RZ ;  /* 0x00000021081c7224 */ /* 0x020fc600078e02ff */
[----:B------:R-:W-:Y:S02]  /*aa10*/  LOP3.LUT P0, RZ, R9, 0x3, RZ, 0xc0, !PT ;  /* 0x0000000309ff7812 */ /* 0x000fe4000780c0ff */
[----:B------:R-:W-:Y:S01]  /*aa20*/  PLOP3.LUT P3, PT, PT, PT, UP1, 0x80, 0x0 ;  /* 0x000000000000781c */ /* 0x000fe20003f6f018 */
        /* <DEDUP_REMOVED lines=9> */
[----:B0-----:R-:W-:Y:S01]  /*aac0*/  IMAD R3, R157, 0x40, R19 ;  /* 0x000000409d037824 */ /* 0x001fe200078e0213 */
[----:B------:R-:W-:-:S03]  /*aad0*/  ULDC.64 UR10, c[0x0][0xaa0] ;  /* 0x0002a800000a7ab9 */ /* 0x000fc60000000a00 */
        /* <DEDUP_REMOVED lines=9> */
[----:B------:R-:W-:Y:S02]  /*ab70*/  LOP3.LUT R4, R5, R20, RZ, 0x3c, !PT ;  /* 0x0000001405047212 */ /* 0x000fe400078e3cff */
[----:B------:R-:W-:Y:S01]  /*ab80*/  LOP3.LUT R8, R8, R9, RZ, 0x3c, !PT ;  /* 0x0000000908087212 */ /* 0x000fe200078e3cff */
[--C-:B------:R-:W-:Y:S01]  /*ab90*/  IMAD.X R9, RZ, RZ, R21.reuse, P0 ;  /* 0x000000ffff097224 */ /* 0x100fe200000e0615 */
[----:B------:R-:W-:Y:S02]  /*aba0*/  MOV R5, R21 ;  /* 0x0000001500057202 */ /* 0x000fe40000000f00 */
[----:B------:R-:W-:Y:S01]  /*abb0*/  LOP3.LUT R12, R12, R13, RZ, 0x3c, !PT ;  /* 0x0000000d0c0c7212 */ /* 0x000fe200078e3cff */
[----:B------:R-:W-:-:S02]  /*abc0*/  IMAD.X R13, RZ, RZ, R21, P2 ;  /* 0x000000ffff0d7224 */ /* 0x000fc400010e0615 */
[----:B------:R-:W2:Y:S04]  /*abd0*/  LD.E.128 R8, desc[UR54][R8.64] ;  /* 0x0000003608087980 */ /* 0x000ea8000c101d00 */
[----:B------:R-:W3:Y:S04]  /*abe0*/  LD.E.128 R4, desc[UR54][R4.64] ;  /* 0x0000003604047980 */ /* 0x000ee8000c101d00 */
[----:B------:R-:W4:Y:S01]  /*abf0*/  LD.E.128 R12, desc[UR54][R12.64] ;  /* 0x000000360c0c7980 */ /* 0x000f22000c101d00 */
[----:B------:R-:W-:Y:S02]  /*ac00*/  IADD3 R3, P0, R20, 0x4800, RZ ;  /* 0x0000480014037810 */ /* 0x000fe40007f1e0ff */
[----:B------:R-:W0:Y:S02]  /*ac10*/  @P1 LDC R20, c[0x0][0xbec] ;  /* 0x0002fb00ff141b82 */ /* 0x000e240000000800 */
[----:B------:R-:W-:-:S04]  /*ac20*/  LOP3.LUT R2, R3, 0x380, RZ, 0xc0, !PT ;  /* 0x0000038003027812 */ /* 0x000fc800078ec0ff */
[----:B------:R-:W-:Y:S01]  /*ac30*/  SHF.R.U64 R2, R2, 0x3, RZ ;  /* 0x0000000302027819 */ /* 0x000fe200000012ff */
[----:B------:R-:W-:-:S03]  /*ac40*/  UIMAD UR7, UR12, UR10, URZ ;  /* 0x0000000a0c0772a4 */ /* 0x000fc6000f8e023f */
[----:B------:R-:W-:Y:S02]  /*ac50*/  LOP3.LUT R24, R2, R3, RZ, 0x3c, !PT ;  /* 0x0000000302187212 */ /* 0x000fe400078e3cff */
[----:B------:R-:W1:Y:S01]  /*ac60*/  @P1 LDC R3, c[0x0][0xbf0] ;  /* 0x0002fc00ff031b82 */ /* 0x000e620000000800 */
[----:B------:R-:W-:Y:S02]  /*ac70*/  UIMAD.WIDE.U32 UR8, UR4, UR10, URZ ;  /* 0x0000000a040872a5 */ /* 0x000fe4000f8e003f */
[----:B------:R-:W-:Y:S01]  /*ac80*/  UIMAD UR7, UR4, UR11, UR7 ;  /* 0x0000000b040772a4 */ /* 0x000fe2000f8e0207 */
[----:B------:R-:W-:Y:S02]  /*ac90*/  IMAD R2, R18, 0x30, R157 ;  /* 0x0000003012027824 */ /* 0x000fe400078e029d */
[----:B------:R-:W-:Y:S01]  /*aca0*/  ULDC.64 UR10, c[0x0][0xae8] ;  /* 0x0002ba00000a7ab9 */ /* 0x000fe20000000a00 */
[----:B------:R-:W-:Y:S01]  /*acb0*/  UIADD3 UR9, UR9, UR7, URZ ;  /* 0x0000000709097290 */ /* 0x000fe2000fffe03f */
[----:B------:R-:W-:-:S03]  /*acc0*/  VIADD R29, R2, UR40 ;  /* 0x00000028021d7c36 */ /* 0x000fc60008000000 */
[----:B------:R-:W-:Y:S02]  /*acd0*/  UIMAD.WIDE.U32 UR8, UR39, UR10, UR8 ;  /* 0x0000000a270872a5 */ /* 0x000fe4000f8e0008 */
[----:B------:R-:W-:Y:S02]  /*ace0*/  USHF.R.S32.HI UR4, URZ, 0x1f, UR37 ;  /* 0x0000001f3f047899 */ /* 0x000fe40008011425 */
[----:B------:R-:W-:Y:S01]  /*acf0*/  UIMAD UR9, UR39, UR11, UR9 ;  /* 0x0000000b270972a4 */ /* 0x000fe2000f8e0209 */
[----:B0-----:R-:W-:Y:S02]  /*ad00*/  @P1 IMAD.HI.U32 R2, R29, R20, RZ ;  /* 0x000000141d021227 */ /* 0x001fe400078e00ff */
[----:B------:R-:W-:Y:S02]  /*ad10*/  ULDC.64 UR10, c[0x0][0xaf0] ;  /* 0x0002bc00000a7ab9 */ /* 0x000fe40000000a00 */
[----:B------:R-:W-:Y:S01]  /*ad20*/  UIMAD UR4, UR4, UR10, URZ ;  /* 0x0000000a040472a4 */ /* 0x000fe2000f8e023f */
[----:B------:R-:W-:Y:S01]  /*ad30*/  IMAD.X R25, RZ, RZ, R21, P0 ;  /* 0x000000ffff197224 */ /* 0x000fe200000e0615 */
[----:B------:R-:W-:Y:S01]  /*ad40*/  UIMAD.WIDE.U32 UR8, UR37, UR10, UR8 ;  /* 0x0000000a250872a5 */ /* 0x000fe2000f8e0008 */
[----:B------:R-:W-:Y:S01]  /*ad50*/  IMAD.MOV.U32 R21, RZ, RZ, R29 ;  /* 0x000000ffff157224 */ /* 0x000fe200078e001d */
[----:B------:R-:W-:Y:S01]  /*ad60*/  UIMAD UR4, UR37, UR11, UR4 ;  /* 0x0000000b250472a4 */ /* 0x000fe2000f8e0204 */
[----:B-1----:R-:W-:-:S02]  /*ad70*/  @P1 SHF.R.U32.HI R21, RZ, R3, R2 ;  /* 0x00000003ff151219 */ /* 0x002fc40000011602 */
[----:B------:R-:W-:Y:S01]  /*ad80*/  ULDC.64 UR10, c[0x0][0xae0] ;  /* 0x0002b800000a7ab9 */ /* 0x000fe20000000a00 */
[----:B------:R-:W-:Y:S01]  /*ad90*/  UIADD3 UR4, UR9, UR4, URZ ;  /* 0x0000000409047290 */ /* 0x000fe2000fffe03f */
[--C-:B------:R-:W-:Y:S01]  /*ada0*/  SHF.R.S32.HI R20, RZ, 0x1f, R21.reuse ;  /* 0x0000001fff147819 */ /* 0x100fe20000011415 */
[----:B------:R-:W-:Y:S01]  /*adb0*/  IMAD.MOV R30, RZ, RZ, -R21 ;  /* 0x000000ffff1e7224 */ /* 0x000fe200078e0a15 */
[----:B------:R-:W5:Y:S01]  /*adc0*/  LD.E.128 R24, desc[UR54][R24.64] ;  /* 0x0000003618187980 */ /* 0x000f62000c101d00 */
[----:B------:R-:W-:Y:S02]  /*add0*/  IMAD.U32 R3, RZ, RZ, UR9 ;  /* 0x00000009ff037e24 */ /* 0x000fe4000f8e00ff */
[----:B------:R-:W-:Y:S01]  /*ade0*/  IMAD.U32 R2, RZ, RZ, UR8 ;  /* 0x00000008ff027e24 */ /* 0x000fe2000f8e00ff */
[----:B------:R-:W-:Y:S01]  /*adf0*/  ULDC.64 UR8, c[0x0][0xad8] ;  /* 0x0002b60000087ab9 */ /* 0x000fe20000000a00 */
[----:B------:R-:W-:Y:S01]  /*ae00*/  IMAD.U32 R3, RZ, RZ, UR4 ;  /* 0x00000004ff037e24 */ /* 0x000fe2000f8e00ff */
[----:B------:R-:W-:Y:S01]  /*ae10*/  ULDC UR4, c[0x0][0xac8] ;  /* 0x0002b20000047ab9 */ /* 0x000fe20000000800 */
[----:B------:R-:W-:Y:S01]  /*ae20*/  IMAD R20, R20, UR10, RZ ;  /* 0x0000000a14147c24 */ /* 0x000fe2000f8e02ff */
[----:B------:R-:W-:Y:S01]  /*ae30*/  @!PT LDS RZ, [RZ] ;  /* 0x00000000fffff984 */ /* 0x000fe20000000800 */
[----:B------:R-:W-:Y:S01]  /*ae40*/  @!PT LDS RZ, [RZ] ;  /* 0x00000000fffff984 */ /* 0x000fe20000000800 */
[----:B------:R-:W-:Y:S01]  /*ae50*/  @!PT LDS RZ, [RZ] ;  /* 0x00000000fffff984 */ /* 0x000fe20000000800 */
[----:B------:R-:W-:Y:S01]  /*ae60*/  @!PT LDS RZ, [RZ] ;  /* 0x00000000fffff984 */ /* 0x000fe20000000800 */
[----:B------:R0:W-:Y:S06]  /*ae70*/  MEMBAR.ALL.CTA ;  /* 0x0000000000007992 */ /* 0x0001ec0000008000 */
[----:B0-----:R-:W0:Y:S01]  /*ae80*/  FENCE.VIEW.ASYNC.S ;  /* 0x00000000000073c6 */ /* 0x001e220000000000 */
[----:B------:R-:W-:-:S02]  /*ae90*/  IMAD R29, R33, R30, R29 ;  /* 0x0000001e211d7224 */ /* 0x000fc400078e021d */
[C---:B------:R-:W-:Y:S02]  /*aea0*/  IMAD R33, R21.reuse, UR11, R20 ;  /* 0x0000000b15217c24 */ /* 0x040fe4000f8e0214 */
[----:B------:R-:W-:Y:S01]  /*aeb0*/  IMAD.WIDE.U32 R2, R21, UR10, R2 ;  /* 0x0000000a15027c25 */ /* 0x000fe2000f8e0002 */
[----:B------:R-:W-:-:S04]  /*aec0*/  SHF.R.S32.HI R20, RZ, 0x1f, R29 ;  /* 0x0000001fff147819 */ /* 0x000fc8000001141d */
[----:B------:R-:W-:Y:S01]  /*aed0*/  IADD3 R3, R3, R33, RZ ;  /* 0x0000002103037210 */ /* 0x000fe20007ffe0ff */
[----:B------:R-:W-:-:S04]  /*aee0*/  IMAD R20, R20, UR8, RZ ;  /* 0x0000000814147c24 */ /* 0x000fc8000f8e02ff */
[C---:B------:R-:W-:Y:S02]  /*aef0*/  IMAD R21, R29.reuse, UR9, R20 ;  /* 0x000000091d157c24 */ /* 0x040fe4000f8e0214 */
[----:B------:R-:W-:Y:S01]  /*af00*/  IMAD.WIDE.U32 R2, R29, UR8, R2 ;  /* 0x000000081d027c25 */ /* 0x000fe2000f8e0002 */
[----:B------:R-:W-:-:S03]  /*af10*/  ULDC.64 UR8, c[0x0][0xa80] ;  /* 0x0002a00000087ab9 */ /* 0x000fc60000000a00 */
[----:B------:R-:W-:Y:S01]  /*af20*/  IMAD.IADD R3, R3, 0x1, R21 ;  /* 0x0000000103037824 */ /* 0x000fe200078e0215 */
[----:B------:R-:W-:-:S04]  /*af30*/  LEA R30, P0, R2, UR8, 0x1 ;  /* 0x00000008021e7c11 */ /* 0x000fc8000f8008ff */
[----:B------:R-:W-:Y:S01]  /*af40*/  LEA.HI.X R34, R2, UR9, R3, 0x1, P0 ;  /* 0x0000000902227c11 */ /* 0x000fe200080f0c03 */
[----:B0-----:R-:W-:Y:S01]  /*af50*/  SHFL.IDX PT, R20, R30, 0x1, 0x181f ;  /* 0x00381f001e147f89 */ /* 0x001fe200000e0000 */
[----:B------:R-:W-:-:S03]  /*af60*/  VIADD R29, R157, UR40 ;  /* 0x000000289d1d7c36 */ /* 0x000fc60008000000 */
[----:B------:R-:W0:Y:S04]  /*af70*/  SHFL.IDX PT, R2, R30, RZ, 0x181f ;  /* 0x00181fff1e027589 */ /* 0x000e2800000e0000 */
[----:B------:R-:W1:Y:S01]  /*af80*/  SHFL.IDX PT, R32, R30, 0x2, 0x181f ;  /* 0x00581f001e207f89 */ /* 0x000e6200000e0000 */
[----:B------:R-:W-:-:S03]  /*af90*/  ISETP.GE.AND P0, PT, R19, UR4, PT ;  /* 0x0000000413007c0c */ /* 0x000fc6000bf06270 */
[----:B------:R-:W1:Y:S01]  /*afa0*/  SHFL.IDX PT, R36, R34, RZ, 0x181f ;  /* 0x00181fff22247589 */ /* 0x000e6200000e0000 */
[----:B------:R-:W-:-:S03]  /*afb0*/  VIADD R3, R29, 0x30 ;  /* 0x000000301d037836 */ /* 0x000fc60000000000 */
[----:B------:R-:W1:Y:S01]  /*afc0*/  SHFL.IDX PT, R38, R34, 0x1, 0x181f ;  /* 0x00381f0022267f89 */ /* 0x000e6200000e0000 */
[----:B------:R-:W-:-:S03]  /*afd0*/  VIADD R21, R29, 0x60 ;  /* 0x000000601d157836 */ /* 0x000fc60000000000 */
[----:B------:R-:W1:Y:S01]  /*afe0*/  SHFL.IDX PT, R40, R34, 0x2, 0x181f ;  /* 0x00581f0022287f89 */ /* 0x000e6200000e0000 */
[-C--:B------:R-:W-:Y:S02]  /*aff0*/  ISETP.GE.OR P1, PT, R29, R28.reuse, P0 ;  /* 0x0000001c1d00720c */ /* 0x080fe40000726670 */
[-C--:B------:R-:W-:Y:S02]  /*b000*/  ISETP.GE.OR P2, PT, R3, R28.reuse, P0 ;  /* 0x0000001c0300720c */ /* 0x080fe40000746670 */
[----:B------:R-:W-:Y:S01]  /*b010*/  ISETP.GE.OR P3, PT, R21, R28, P0 ;  /* 0x0000001c1500720c */ /* 0x000fe20000766670 */
[----:B------:R-:W-:Y:S01]  /*b020*/  VIADD R0, R0, 0x16820 ;  /* 0x0001682000007836 */ /* 0x000fe20000000000 */
[----:B------:R-:W-:-:S07]  /*b030*/  SHF.R.S32.HI R35, RZ, 0x1f, R19 ;  /* 0x0000001fff237819 */ /* 0x000fce0000011413 */
[C---:B0-----:R-:W-:Y:S02]  /*b040*/  @!P1 LEA R2, P4, R19.reuse, R2, 0x1 ;  /* 0x0000000213029211 */ /* 0x041fe400078808ff */
[C---:B------:R-:W-:Y:S02]  /*b050*/  @!P2 LEA R20, P5, R19.reuse, R20, 0x1 ;  /* 0x000000141314a211 */ /* 0x040fe400078a08ff */
[C---:B-1----:R-:W-:Y:S02]  /*b060*/  @!P3 LEA R32, P6, R19.reuse, R32, 0x1 ;  /* 0x000000201320b211 */ /* 0x042fe400078c08ff */
[----:B------:R-:W-:Y:S02]  /*b070*/  PRMT R0, RZ, 0x654, R0 ;  /* 0x00000654ff007816 */ /* 0x000fe40000000000 */
[C-C-:B------:R-:W-:Y:S02]  /*b080*/  @!P1 LEA.HI.X R3, R19.reuse, R36, R35.reuse, 0x1, P4 ;  /* 0x0000002413039211 */ /* 0x140fe400020f0c23 */
[C-C-:B------:R-:W-:Y:S01]  /*b090*/  @!P2 LEA.HI.X R21, R19.reuse, R38, R35.reuse, 0x1, P5 ;  /* 0x000000261315a211 */ /* 0x140fe200028f0c23 */
[----:B------:R0:W-:Y:S01]  /*b0a0*/  SYNCS.ARRIVE.TRANS64.RED.A1T0 RZ, [R0+URZ], RZ ;  /* 0x000000ff00ff79a7 */ /* 0x0001e2000810043f */
[----:B------:R-:W-:Y:S01]  /*b0b0*/  @!P3 LEA.HI.X R33, R19, R40, R35, 0x1, P6 ;  /* 0x000000281321b211 */ /* 0x000fe200030f0c23 */
[----:B------:R-:W-:-:S05]  /*b0c0*/  VIADD R29, R29, 0x90 ;  /* 0x000000901d1d7836 */ /* 0x000fca0000000000 */
[----:B------:R-:W-:Y:S01]  /*b0d0*/  ISETP.GE.OR P0, PT, R29, R28, P0 ;  /* 0x0000001c1d00720c */ /* 0x000fe20000706670 */
[----:B------:R-:W1:Y:S04]  /*b0e0*/  SHFL.IDX PT, R30, R30, 0x3, 0x181f ;  /* 0x00781f001e1e7f89 */ /* 0x000e6800000e0000 */
[----:B------:R-:W0:Y:S04]  /*b0f0*/  SHFL.IDX PT, R34, R34, 0x3, 0x181f ;  /* 0x00781f0022227f89 */ /* 0x000e2800000e0000 */
[----:B---3--:R3:W-:Y:S04]  /*b100*/  @!P1 ST.E.128 desc[UR54][R2.64], R4 ;  /* 0x0000000402009985 */ /* 0x0087e8000c101d36 */
[----:B--2---:R3:W-:Y:S04]  /*b110*/  @!P2 ST.E.128 desc[UR54][R20.64], R8 ;  /* 0x000000081400a985 */ /* 0x0047e8000c101d36 */
[----:B----4-:R3:W-:Y:S01]  /*b120*/  @!P3 ST.E.128 desc[UR54][R32.64], R12 ;  /* 0x0000000c2000b985 */ /* 0x0107e2000c101d36 */
[----:B01----:R-:W-:Y:S05]  /*b130*/  @P0 BRA `(.L_x_15220) ;  /* 0x0000001000a80947 */ /* 0x003fea0003800000 */
[----:B---3--:R-:W-:-:S04]  /*b140*/  LEA R2, P0, R19, R30, 0x1 ;  /* 0x0000001e13027211 */ /* 0x008fc800078008ff */
[----:B------:R-:W-:-:S05]  /*b150*/  LEA.HI.X R3, R19, R34, R35, 0x1, P0 ;  /* 0x0000002213037211 */ /* 0x000fca00000f0c23 */
[----:B-----5:R0:W-:Y:S01]  /*b160*/  ST.E.128 desc[UR54][R2.64], R24 ;  /* 0x0000001802007985 */ /* 0x0201e2000c101d36 */
[----:B------:R-:W-:Y:S05]  /*b170*/  BRA `(.L_x_15220) ;  /* 0x0000001000987947 */ /* 0x000fea0003800000 */
.L_x_15219:
        /* <DEDUP_REMOVED lines=29> */
[----:B------:R-:W-:Y:S02]  /*b350*/  IADD3 R4, -R5, RZ, RZ ;  /* 0x000000ff05047210 */ /* 0x000fe40007ffe1ff */
[----:B------:R-:W-:Y:S01]  /*b360*/  SHF.R.S32.HI R2, RZ, 0x1f, R5 ;  /* 0x0000001fff027819 */ /* 0x000fe20000011405 */
        /* <DEDUP_REMOVED lines=19> */
[----:B------:R-:W-:Y:S02]  /*b4a0*/  PRMT R4, RZ, 0x654, R4 ;  /* 0x00000654ff047816 */ /* 0x000fe40000000004 */
[----:B------:R-:W-:Y:S02]  /*b4b0*/  LEA.HI.X R14, R2, UR9, R3, 0x2, P1 ;  /* 0x00000009020e7c11 */ /* 0x000fe400088f1403 */
[----:B------:R0:W-:Y:S03]  /*b4c0*/  SYNCS.ARRIVE.TRANS64.RED.A1T0 RZ, [R4+URZ], RZ ;  /* 0x000000ff04ff79a7 */ /* 0x0001e6000810043f */
[----:B------:R1:W2:Y:S04]  /*b4d0*/  SHFL.IDX PT, R5, R14, RZ, 0x1c1f ;  /* 0x001c1fff0e057589 */ /* 0x0002a800000e0000 */
[----:B0-----:R1:W0:Y:S01]  /*b4e0*/  SHFL.IDX PT, R4, R0, RZ, 0x1c1f ;  /* 0x001c1fff00047589 */ /* 0x00122200000e0000 */
[----:B------:R-:W-:Y:S05]  /*b4f0*/  @P2 BRA `(.L_x_15222) ;  /* 0x0000000000802947 */ /* 0x000fea0003800000 */
[----:B------:R-:W-:Y:S02]  /*b500*/  ULDC UR4, c[0x0][0xac8] ;  /* 0x0002b20000047ab9 */ /* 0x000fe40000000800 */
[----:B------:R-:W-:Y:S02]  /*b510*/  ISETP.GE.AND P4, PT, R16, UR4, PT ;  /* 0x0000000410007c0c */ /* 0x000fe4000bf86270 */
[----:B------:R-:W-:Y:S02]  /*b520*/  ISETP.GE.AND P2, PT, R156, UR4, PT ;  /* 0x000000049c007c0c */ /* 0x000fe4000bf46270 */
[----:B------:R-:W-:Y:S02]  /*b530*/  ISETP.GE.AND P1, PT, R155, UR4, PT ;  /* 0x000000049b007c0c */ /* 0x000fe4000bf26270 */
[----:B------:R-:W-:-:S07]  /*b540*/  ISETP.GE.AND P5, PT, R154, UR4, PT ;  /* 0x000000049a007c0c */ /* 0x000fce000bfa6270 */
[----:B0-2---:R-:W-:Y:S02]  /*b550*/  @!P4 IMAD.WIDE R2, R16, 0x4, R4 ;  /* 0x000000041002c825 */ /* 0x005fe400078e0204 */
[CC--:B------:R-:W-:Y:S02]  /*b560*/  @!P2 LEA R6, P6, R156.reuse, R4.reuse, 0x2 ;  /* 0x000000049c06a211 */ /* 0x0c0fe400078c10ff */
        /* <DEDUP_REMOVED lines=25> */
.L_x_15222:
[----:B------:R-:W-:Y:S05]  /*b700*/  BSYNC B1 ;  /* 0x0000000000017941 */ /* 0x000fea0003800000 */
.L_x_15221:
[----:B--23--:R2:W3:Y:S04]  /*b710*/  SHFL.IDX PT, R5, R14, 0x1, 0x1c1f ;  /* 0x003c1f000e057f89 */ /* 0x00c4e800000e0000 */
        /* <DEDUP_REMOVED lines=8> */
[----:B0--3--:R-:W-:Y:S02]  /*b7a0*/  @!P0 IMAD.WIDE R2, R16, 0x4, R4 ;  /* 0x0000000410028825 */ /* 0x009fe400078e0204 */
        /* <DEDUP_REMOVED lines=14> */
[----:B-12---:R-:W-:Y:S02]  /*b890*/  @!P4 LEA R14, P5, R23, R4, 0x2 ;  /* 0x00000004170ec211 */ /* 0x006fe400078a10ff */
        /* <DEDUP_REMOVED lines=12> */
.L_x_15217:
[----:B------:R-:W-:Y:S02]  /*b960*/  ULDC.64 UR8, c[0x0][0xc00] ;  /* 0x0003000000087ab9 */ /* 0x000fe40000000a00 */
[----:B------:R-:W-:-:S04]  /*b970*/  UISETP.NE.U32.AND UP0, UPT, UR8, URZ, UPT ;  /* 0x0000003f0800728c */ /* 0x000fc8000bf05070 */
[----:B------:R-:W-:-:S03]  /*b980*/  UISETP.NE.AND.EX UP0, UPT, UR9, URZ, UPT, UP0 ;  /* 0x0000003f0900728c */ /* 0x000fc6000bf05300 */
[----:B------:R-:W-:Y:S02]  /*b990*/  ULDC.64 UR8, c[0x0][0xc00] ;  /* 0x0003000000087ab9 */ /* 0x000fe40000000a00 */
[----:B------:R-:W-:Y:S01]  /*b9a0*/  UIMAD.WIDE UR8, UR37, 0x4, UR8 ;  /* 0x00000004250878a5 */ /* 0x000fe2000f8e0208 */
[----:B------:R-:W-:-:S05]  /*b9b0*/  PLOP3.LUT P1, PT, PT, PT, UP0, 0x80, 0x0 ;  /* 0x000000000000781c */ /* 0x000fca0003f2f008 */
[----:B------:R-:W-:Y:S01]  /*b9c0*/  IMAD.U32 R2, RZ, RZ, UR8 ;  /* 0x00000008ff027e24 */ /* 0x000fe2000f8e00ff */
[----:B------:R-:W-:Y:S01]  /*b9d0*/  MOV R3, UR9 ;  /* 0x0000000900037c02 */ /* 0x000fe20008000f00 */
[----:B------:R-:W-:Y:S02]  /*b9e0*/  ULDC.64 UR8, c[0x0][0xc08] ;  /* 0x0003020000087ab9 */ /* 0x000fe40000000a00 */
[----:B------:R-:W-:-:S04]  /*b9f0*/  UISETP.NE.U32.AND UP1, UPT, UR8, URZ, UPT ;  /* 0x0000003f0800728c */ /* 0x000fc8000bf25070 */
[----:B------:R-:W-:Y:S01]  /*ba00*/  UISETP.NE.AND.EX UP1, UPT, UR9, URZ, UPT, UP1 ;  /* 0x0000003f0900728c */ /* 0x000fe2000bf25310 */
[----:B------:R-:W2:Y:S01]  /*ba10*/  @P1 LDG.E R6, desc[UR54][R2.64] ;  /* 0x0000003602061981 */ /* 0x000ea2000c1e1900 */
[----:B------:R-:W-:Y:S02]  /*ba20*/  ULDC UR4, c[0x0][0xa88] ;  /* 0x0002a20000047ab9 */ /* 0x000fe40000000800 */
[----:B------:R-:W-:Y:S01]  /*ba30*/  IMAD.U32 R0, RZ, RZ, UR4 ;  /* 0x00000004ff007e24 */ /* 0x000fe2000f8e00ff */
[----:B------:R-:W0:Y:S01]  /*ba40*/  S2R R7, SR_TID.X ;  /* 0x0000000000077919 */ /* 0x000e220000002100 */
        /* <DEDUP_REMOVED lines=8> */
[----:B0-----:R-:W-:-:S10]  /*bad0*/  VIADD R7, R7, 0xffffff80 ;  /* 0xffffff8007077836 */ /* 0x001fd40000000000 */
[----:B------:R-:W-:Y:S01]  /*bae0*/  @!UP1 ULDC UR46, c[0x0][0xad4] ;  /* 0x0002b500002e9ab9 */ /* 0x000fe20000000800 */
[----:B------:R-:W-:Y:S02]  /*baf0*/  ISETP.GT.AND P0, PT, R7, 0xbf, PT ;  /* 0x000000bf0700780c */ /* 0x000fe40003f04270 */
[----:B--2---:R-:W-:-:S13]  /*bb00*/  @P1 R2UR UR4, R6 ;  /* 0x00000000060412ca */ /* 0x004fda00000e0000 */
[----:B------:R-:W-:Y:S01]  /*bb10*/  USHF.R.S32.HI UR18, URZ, 0x1f, UR4 ;  /* 0x0000001f3f127899 */ /* 0x000fe20008011404 */
[----:B-1----:R-:W-:Y:S11]  /*bb20*/  @P2 BRA `(.L_x_15223) ;  /* 0x0000000000102947 */ /* 0x002ff60003800000 */
[----:B------:R-:W-:Y:S05]  /*bb30*/  @!P1 BRA `(.L_x_15223) ;  /* 0x00000000000c9947 */ /* 0x000fea0003800000 */
[----:B------:R-:W2:Y:S04]  /*bb40*/  LDG.E R5, desc[UR54][R2.64] ;  /* 0x0000003602057981 */ /* 0x000ea8000c1e1900 */
[----:B-----5:R-:W2:Y:S02]  /*bb50*/  LDG.E R0, desc[UR54][R2.64+0x4] ;  /* 0x0000043602007981 */ /* 0x020ea4000c1e1900 */
[----:B--2---:R-:W-:-:S07]  /*bb60*/  IMAD.IADD R0, R0, 0x1, -R5 ;  /* 0x0000000100007824 */ /* 0x004fce00078e0a05 */
.L_x_15223:
        /* <DEDUP_REMOVED lines=36> */
[----:B------:R-:W-:Y:S01]  /*bdb0*/  UIADD3.X UR7, UR7, UR17, UR18, UP1, UP2 ;  /* 0x0000001107077290 */ /* 0x000fe20008fe4412 */
[----:B-1----:R-:W-:Y:S01]  /*bdc0*/  @P0 SHF.R.U32.HI R5, RZ, R7, R2 ;  /* 0x00000007ff050219 */ /* 0x002fe20000011602 */
[----:B------:R-:W-:Y:S01]  /*bdd0*/  IMAD.U32 R2, RZ, RZ, UR20 ;  /* 0x00000014ff027e24 */ /* 0x000fe2000f8e00ff */
[----:B------:R-:W-:Y:S01]  /*bde0*/  ULDC.64 UR8, c[0x0][UR16+0x210] ;  /* 0x0000840010087abb */ /* 0x000fe20008000a00 */
[----:B------:R-:W-:Y:S01]  /*bdf0*/  ULDC.64 UR10, c[0x0][0xba8] ;  /* 0x0002ea00000a7ab9 */ /* 0x000fe20000000a00 */
[C---:B------:R-:W-:Y:S01]  /*be00*/  IADD3 R7, -R5.reuse, RZ, RZ ;  /* 0x000000ff05077210 */ /* 0x040fe20007ffe1ff */
[----:B------:R-:W-:Y:S01]  /*be10*/  @!UP0 ULDC UR10, c[0x0][0xb50] ;  /* 0x0002d400000a8ab9 */ /* 0x000fe20000000800 */
[----:B------:R-:W-:Y:S01]  /*be20*/  IADD3 R2, P0, P1, R5, UR14, R2 ;  /* 0x0000000e05027c10 */ /* 0x000fe2000f91e002 */
[----:B------:R-:W-:Y:S01]  /*be30*/  @!UP0 ULDC UR11, c[0x0][0xb54] ;  /* 0x0002d500000b8ab9 */ /* 0x000fe20000000800 */
[----:B------:R-:W-:Y:S01]  /*be40*/  SHF.R.S32.HI R5, RZ, 0x1f, R5 ;  /* 0x0000001fff057819 */ /* 0x000fe20000011405 */
[----:B------:R-:W-:-:S03]  /*be50*/  IMAD R7, R9, R7, R4 ;  /* 0x0000000709077224 */ /* 0x000fc600078e0204 */
[----:B------:R-:W-:Y:S01]  /*be60*/  IADD3.X R3, R5, UR7, R6, P0, P1 ;  /* 0x0000000705037c10 */ /* 0x000fe200087e2406 */
        /* <DEDUP_REMOVED lines=9> */
.L_x_15225:
[----:B------:R-:W-:Y:S05]  /*bf00*/  BSYNC B1 ;  /* 0x0000000000017941 */ /* 0x000fea0003800000 */
.L_x_15224:
[----:B------:R-:W-:-:S06]  /*bf10*/  UISETP.GT.AND UP0, UPT, UR46, 0x1, UPT ;  /* 0x000000012e00788c */ /* 0x000fcc000bf04270 */
[----:B------:R-:W-:-:S13]  /*bf20*/  PLOP3.LUT P0, PT, PT, PT, UP0, 0x80, 0x0 ;  /* 0x000000000000781c */ /* 0x000fda0003f0f008 */
[----:B------:R-:W-:Y:S05]  /*bf30*/  @P0 BRA `(.L_x_15220) ;  /* 0x0000000400280947 */ /* 0x000fea0003800000 */
[----:B------:R-:W1:Y:S01]  /*bf40*/  LDC R11, c[0x0][0xbe8] ;  /* 0x0002fa00ff0b7b82 */ /* 0x000e620000000800 */
[----:B------:R-:W-:Y:S01]  /*bf50*/  ULDC.64 UR10, c[0x0][0xaa0] ;  /* 0x0002a800000a7ab9 */ /* 0x000fe20000000a00 */
[----:B------:R-:W-:Y:S01]  /*bf60*/  IMAD R2, R18, 0x30, R157 ;  /* 0x0000003012027824 */ /* 0x000fe200078e029d */
[----:B------:R-:W-:Y:S01]  /*bf70*/  UIMAD UR7, UR18, UR10, URZ ;  /* 0x0000000a120772a4 */ /* 0x000fe2000f8e023f */
[----:B------:R-:W-:Y:S01]  /*bf80*/  VIADD R30, R157, UR40 ;  /* 0x000000289d1e7c36 */ /* 0x000fe20008000000 */
[----:B------:R-:W-:Y:S01]  /*bf90*/  UIMAD.WIDE.U32 UR8, UR4, UR10, URZ ;  /* 0x0000000a040872a5 */ /* 0x000fe2000f8e003f */
[----:B0-----:R-:W-:Y:S01]  /*bfa0*/  VIADD R4, R2, UR40 ;  /* 0x0000002802047c36 */ /* 0x001fe20008000000 */
[----:B------:R-:W-:Y:S01]  /*bfb0*/  UIMAD UR7, UR4, UR11, UR7 ;  /* 0x0000000b040772a4 */ /* 0x000fe2000f8e0207 */
[----:B------:R-:W-:Y:S02]  /*bfc0*/  SHF.R.S32.HI R13, RZ, 0x1f, R19 ;  /* 0x0000001fff0d7819 */ /* 0x000fe40000011413 */
        /* <DEDUP_REMOVED lines=14> */
[----:B0-----:R-:W-:-:S04]  /*c0b0*/  @P0 IMAD.HI.U32 R2, R4, R3, RZ ;  /* 0x0000000304020227 */ /* 0x001fc800078e00ff */
[----:B------:R-:W-:Y:S02]  /*c0c0*/  IMAD.U32 R3, RZ, RZ, UR9 ;  /* 0x00000009ff037e24 */ /* 0x000fe4000f8e00ff */
[----:B------:R-:W-:Y:S01]  /*c0d0*/  IMAD.U32 R3, RZ, RZ, UR4 ;  /* 0x00000004ff037e24 */ /* 0x000fe2000f8e00ff */
[----:B------:R-:W-:Y:S01]  /*c0e0*/  ULDC UR4, c[0x0][0xac8] ;  /* 0x0002b20000047ab9 */ /* 0x000fe20000000800 */
[----:B-1----:R-:W-:-:S04]  /*c0f0*/  @P0 SHF.R.U32.HI R5, RZ, R7, R2 ;  /* 0x00000007ff050219 */ /* 0x002fc80000011602 */
[----:B------:R-:W-:Y:S02]  /*c100*/  IADD3 R7, -R5, RZ, RZ ;  /* 0x000000ff05077210 */ /* 0x000fe40007ffe1ff */
[----:B------:R-:W-:-:S03]  /*c110*/  SHF.R.S32.HI R2, RZ, 0x1f, R5 ;  /* 0x0000001fff027819 */ /* 0x000fc60000011405 */
[----:B------:R-:W-:Y:S02]  /*c120*/  IMAD R7, R11, R7, R4 ;  /* 0x000000070b077224 */ /* 0x000fe400078e0204 */
[----:B------:R-:W-:Y:S02]  /*c130*/  IMAD R4, R2, UR10, RZ ;  /* 0x0000000a02047c24 */ /* 0x000fe4000f8e02ff */
[----:B------:R-:W-:Y:S01]  /*c140*/  IMAD.U32 R2, RZ, RZ, UR8 ;  /* 0x00000008ff027e24 */ /* 0x000fe2000f8e00ff */
        /* <DEDUP_REMOVED lines=11> */
[----:B-----5:R-:W-:Y:S01]  /*c200*/  IMAD R11, R0, R11, RZ ;  /* 0x0000000b000b7224 */ /* 0x020fe200078e02ff */
[----:B------:R-:W-:Y:S02]  /*c210*/  IADD3 R0, R30, 0x30, RZ ;  /* 0x000000301e007810 */ /* 0x000fe40007ffe0ff */
        /* <DEDUP_REMOVED lines=28> */
.L_x_15220:
[----:B------:R-:W-:Y:S05]  /*c3e0*/  BSYNC B0 ;  /* 0x0000000000007941 */ /* 0x000fea0003800000 */
.L_x_15216:
[----:B------:R-:W-:Y:S02]  /*c3f0*/  ULDC UR4, c[0x0][0xc3c] ;  /* 0x00030f0000047ab9 */ /* 0x000fe40000000800 */
[----:B------:R-:W-:-:S13]  /*c400*/  ISETP.GE.AND P0, PT, R31, UR4, PT ;  /* 0x000000041f007c0c */ /* 0x000fda000bf06270 */
[----:B------:R-:W-:Y:S05]  /*c410*/  @!P0 BRA `(.L_x_15226) ;  /* 0xffffff4800808947 */ /* 0x000fea000383ffff */
[----:B------:R-:W-:Y:S05]  /*c420*/  EXIT ;  /* 0x000000000000794d */ /* 0x000fea0003800000 */
.L_x_15173:
[----:B------:R-:W-:-:S08]  /*c430*/  NOP ;  /* 0x0000000000007918 */ /* 0x000fd00000000000 */
[----:B------:R-:W0:-:S00]  /*c440*/  USETMAXREG.DEALLOC.CTAPOOL 0x20 ;  /* 0x00000020000079c8 */ /* 0x000e0000080e0500 */
[----:B0-----:R-:W2:Y:S01]  /*c450*/  LDL.LU R2, [R1+0x4] ;  /* 0x0000040001027983 */ /* 0x001ea20000300800 */
[----:B------:R-:W-:Y:S01]  /*c460*/  LOP3.LUT R0, R0, 0x3, RZ, 0xc0, !PT ;  /* 0x0000000300007812 */ /* 0x000fe200078ec0ff */
[----:B------:R-:W-:-:S05]  /*c470*/  IMAD.MOV.U32 R6, RZ, RZ, RZ ;  /* 0x000000ffff067224 */ /* 0x000fca00078e00ff */
[----:B------:R-:W0:Y:S02]  /*c480*/  SHFL.IDX PT, R0, R0, RZ, 0x1f ;  /* 0x00001fff00007589 */ /* 0x000e2400000e0000 */
[----:B0-----:R-:W-:Y:S02]  /*c490*/  ISETP.NE.AND P0, PT, R0, RZ, PT ;  /* 0x000000ff0000720c */ /* 0x001fe40003f05270 */
        /* <DEDUP_REMOVED lines=11> */
.L_x_15227:
        /* <DEDUP_REMOVED lines=44> */
.L_x_15231:
        /* <DEDUP_REMOVED lines=34> */
.L_x_15229:
        /* <DEDUP_REMOVED lines=11> */
[----:B------:R-:W-:-:S06]  /*cae0*/  IADD3 R16, R19, -0x1, RZ ;  /* 0xffffffff13107810 */ /* 0x000fcc0007ffe0ff */
[----:B------:R0:W1:Y:S02]  /*caf0*/  SHFL.IDX PT, R16, R5, R16, 0x1f ;  /* 0x00001f1005107589 */ /* 0x00006400000e0000 */
.L_x_15232:
        /* <DEDUP_REMOVED lines=20> */
[----:B------:R-:W-:Y:S01]  /*cc40*/  IMAD R3, R2, R11, R10 ;  /* 0x0000000b02037224 */ /* 0x000fe200078e020a */
[----:B0-----:R-:W-:-:S04]  /*cc50*/  IADD3 R10, R9, 0xffffffe, RZ ;  /* 0x0ffffffe090a7810 */ /* 0x001fc80007ffe0ff */
        /* <DEDUP_REMOVED lines=40> */
.L_x_15233:
        /* <DEDUP_REMOVED lines=60> */
[----:B------:R-:W-:-:S07]  /*d2a0*/  IMAD R18, R2, R18, R3 ;  /* 0x0000001202127224 */ /* 0x000fce00078e0203 */
.L_x_15234:
[----:B------:R-:W-:-:S05]  /*d2b0*/  LOP3.LUT R17, RZ, R2, RZ, 0x33, !PT ;  /* 0x00000002ff117212 */ /* 0x000fca00078e33ff */
[----:B------:R-:W-:Y:S01]  /*d2c0*/  IMAD.IADD R17, R6, 0x1, R17 ;  /* 0x0000000106117824 */ /* 0x000fe200078e0211 */
[----:B------:R-:W-:Y:S06]  /*d2d0*/  BRA `(.L_x_15235) ;  /* 0x0000000000147947 */ /* 0x000fec0003800000 */
.L_x_15230:
[----:B------:R-:W-:Y:S01]  /*d2e0*/  ULDC UR4, c[0x0][0xc3c] ;  /* 0x00030f0000047ab9 */ /* 0x000fe20000000800 */
[----:B------:R-:W-:Y:S01]  /*d2f0*/  IMAD.MOV.U32 R17, RZ, RZ, RZ ;  /* 0x000000ffff117224 */ /* 0x000fe200078e00ff */
[----:B------:R-:W-:Y:S01]  /*d300*/  MOV R19, UR4 ;  /* 0x0000000400137c02 */ /* 0x000fe20008000f00 */
[----:B------:R-:W-:Y:S02]  /*d310*/  IMAD.U32 R16, RZ, RZ, UR6 ;  /* 0x00000006ff107e24 */ /* 0x000fe4000f8e00ff */
[----:B------:R-:W-:-:S07]  /*d320*/  IMAD.MOV.U32 R18, RZ, RZ, RZ ;  /* 0x000000ffff127224 */ /* 0x000fce00078e00ff */
.L_x_15235:
[----:B------:R-:W-:-:S13]  /*d330*/  ISETP.NE.AND P0, PT, R0, RZ, PT ;  /* 0x000000ff0000720c */ /* 0x000fda0003f05270 */
[----:B------:R-:W0:Y:S01]  /*d340*/  @!P0 S2R R3, SR_CgaCtaId ;  /* 0x0000000000038919 */ /* 0x000e220000008800 */
[----:B------:R-:W-:-:S04]  /*d350*/  @!P0 MOV R0, 0x400 ;  /* 0x0000040000008802 */ /* 0x000fc80000000f00 */
[----:B0-----:R-:W-:-:S05]  /*d360*/  @!P0 LEA R0, R3, R0, 0x18 ;  /* 0x0000000003008211 */ /* 0x001fca00078ec0ff */
[----:B------:R2:W-:Y:S01]  /*d370*/  @!P0 STS.128 [R0+0x168d0], R16 ;  /* 0x0168d01000008388 */ /* 0x0005e20000000c00 */
[----:B------:R-:W-:Y:S06]  /*d380*/  BAR.ARV 0x5, 0x200 ;  /* 0x0148000000007b1d */ /* 0x000fec0000002000 */
.L_x_15228:
[----:B------:R3:W-:Y:S01]  /*d390*/  STL [R1+0x38], RZ ;  /* 0x000038ff01007387 */ /* 0x0007e20000100800 */
[----:B------:R-:W-:Y:S01]  /*d3a0*/  ULDC UR4, c[0x0][0xc3c] ;  /* 0x00030f0000047ab9 */ /* 0x000fe20000000800 */
[----:B------:R-:W-:Y:S01]  /*d3b0*/  IMAD.MOV.U32 R27, RZ, RZ, 0x1 ;  /* 0x00000001ff1b7424 */ /* 0x000fe200078e00ff */
[----:B-1----:R-:W-:Y:S01]  /*d3c0*/  ISETP.GE.AND P0, PT, R19, UR4, PT ;  /* 0x0000000413007c0c */ /* 0x002fe2000bf06270 */
[----:B------:R-:W-:-:S12]  /*d3d0*/  IMAD.MOV.U32 R25, RZ, RZ, RZ ;  /* 0x000000ffff197224 */ /* 0x000fd800078e00ff */
[----:B---3--:R-:W-:Y:S05]  /*d3e0*/  @P0 BRA `(.L_x_15236) ;  /* 0x0000005000e40947 */ /* 0x008fea0003800000 */
[----:B------:R-:W1:Y:S01]  /*d3f0*/  S2R R3, SR_TID.X ;  /* 0x0000000000037919 */ /* 0x000e620000002100 */
[----:B------:R-:W3:Y:S01]  /*d400*/  S2UR UR5, SR_CgaCtaId ;  /* 0x00000000000579c3 */ /* 0x000ee20000008800 */
[----:B------:R-:W-:Y:S01]  /*d410*/  UMOV UR4, 0x400 ;  /* 0x0000040000047882 */ /* 0x000fe20000000000 */
[----:B------:R-:W-:Y:S01]  /*d420*/  BSSY B8, `(.L_x_15236) ;  /* 0x0000535000087945 */ /* 0x000fe20003800000 */
[----:B------:R4:W-:Y:S01]  /*d430*/  STL [R1+0x38], RZ ;  /* 0x000038ff01007387 */ /* 0x0009e20000100800 */
[----:B------:R-:W-:Y:S01]  /*d440*/  IMAD.MOV.U32 R27, RZ, RZ, 0x1 ;  /* 0x00000001ff1b7424 */ /* 0x000fe200078e00ff */
[----:B------:R-:W-:Y:S01]  /*d450*/  MOV R25, RZ ;  /* 0x000000ff00197202 */ /* 0x000fe20000000f00 */
[----:B------:R-:W-:Y:S01]  /*d460*/  ULOP3.LUT UR37, UR36, 0x2, URZ, 0xfc, !UPT ;  /* 0x0000000224257892 */ /* 0x000fe2000f8efc3f */
[----:B------:R-:W-:Y:S01]  /*d470*/  ULDC UR38, c[0x0][0xc] ;  /* 0x0000030000267ab9 */ /* 0x000fe20000000800 */
[----:B---3--:R-:W-:-:S06]  /*d480*/  ULEA UR4, UR5, UR4, 0x18 ;  /* 0x0000000405047291 */ /* 0x008fcc000f8ec03f */
[----:B------:R-:W-:Y:S01]  /*d490*/  IMAD.U32 R22, RZ, RZ, UR4 ;  /* 0x00000004ff167e24 */ /* 0x000fe2000f8e00ff */
[C---:B-1----:R-:W-:Y:S01]  /*d4a0*/  LOP3.LUT R4, R3.reuse, 0x7f, RZ, 0xc0, !PT ;  /* 0x0000007f03047812 */ /* 0x042fe200078ec0ff */
[C---:B------:R-:W-:Y:S02]  /*d4b0*/  IMAD.SHL.U32 R28, R3.reuse, 0x8, RZ ;  /* 0x00000008031c7824 */ /* 0x040fe400078e00ff */
[----:B0-----:R-:W-:Y:S01]  /*d4c0*/  IMAD.SHL.U32 R2, R3, 0x10, RZ ;  /* 0x0000001003027824 */ /* 0x001fe200078e00ff */
[----:B------:R-:W-:Y:S02]  /*d4d0*/  SHF.R.U32.HI R4, RZ, 0x3, R4 ;  /* 0x00000003ff047819 */ /* 0x000fe40000011604 */
[----:B--2---:R-:W-:Y:S02]  /*d4e0*/  LOP3.LUT R0, R28, 0x1f8, RZ, 0xc0, !PT ;  /* 0x000001f81c007812 */ /* 0x004fe400078ec0ff */
[----:B------:R-:W-:Y:S02]  /*d4f0*/  LOP3.LUT R2, R2, 0x70, RZ, 0xc0, !PT ;  /* 0x0000007002027812 */ /* 0x000fe400078ec0ff */
[----:B------:R-:W-:-:S02]  /*d500*/  LOP3.LUT R3, R0, 0x38, R3, 0x78, !PT ;  /* 0x0000003800037812 */ /* 0x000fc400078e7803 */
[----:B------:R-:W-:Y:S02]  /*d510*/  LOP3.LUT R2, R4, R2, RZ, 0xfc, !PT ;  /* 0x0000000204027212 */ /* 0x000fe400078efcff */
[----:B------:R-:W-:Y:S02]  /*d520*/  LOP3.LUT R0, R3, 0x200, R28, 0xf8, !PT ;  /* 0x0000020003007812 */ /* 0x000fe400078ef81c */
[----:B------:R-:W-:-:S03]  /*d530*/  LOP3.LUT R28, R28, 0x38, RZ, 0xc0, !PT ;  /* 0x000000381c1c7812 */ /* 0x000fc600078ec0ff */
[----:B------:R-:W-:-:S05]  /*d540*/  IMAD R0, R0, 0x2, R22 ;  /* 0x0000000200007824 */ /* 0x000fca00078e0216 */
[----:B------:R4:W-:Y:S02]  /*d550*/  STL [R1+0x1c], R0 ;  /* 0x00001c0001007387 */ /* 0x0009e40000100800 */
.L_x_15299:
[----:B0-----:R-:W0:Y:S01]  /*d560*/  LDC.64 R2, c[0x0][0xc88] ;  /* 0x00032200ff027b82 */ /* 0x001e220000000a00 */
[----:B--2---:R-:W2:Y:S01]  /*d570*/  LDL.LU R6, [R1+0x4] ;  /* 0x0000040001067983 */ /* 0x004ea20000300800 */
[----:B0-----:R-:W-:-:S05]  /*d580*/  IMAD.WIDE R2, R19, 0x4, R2 ;  /* 0x0000000413027825 */ /* 0x001fca00078e0202 */
[----:B------:R-:W4:Y:S01]  /*d590*/  LDG.E R29, desc[UR54][R2.64] ;  /* 0x00000036021d7981 */ /* 0x000f22000c1e1900 */
[----:B------:R-:W-:Y:S05]  /*d5a0*/  YIELD ;  /* 0x0000000000007946 */ /* 0x000fea0003800000 */
[----:B------:R-:W-:Y:S01]  /*d5b0*/  ULDC.64 UR4, c[0x0][0xa28] ;  /* 0x00028a0000047ab9 */ /* 0x000fe20000000a00 */
[----:B------:R-:W-:Y:S01]  /*d5c0*/  IMAD.MOV.U32 R7, RZ, RZ, RZ ;  /* 0x000000ffff077224 */ /* 0x000fe200078e00ff */
[----:B------:R-:W-:Y:S01]  /*d5d0*/  ISETP.NE.U32.AND P0, PT, RZ, UR4, PT ;  /* 0x00000004ff007c0c */ /* 0x000fe2000bf05070 */
[----:B------:R-:W-:-:S03]  /*d5e0*/  ULDC.64 UR6, c[0x0][0xa18] ;  /* 0x0002860000067ab9 */ /* 0x000fc60000000a00 */
[----:B------:R-:W-:Y:S02]  /*d5f0*/  ISETP.NE.AND.EX P0, PT, RZ, UR5, PT, P0 ;  /* 0x00000005ff007c0c */ /* 0x000fe4000bf05300 */
[----:B----4-:R-:W-:-:S11]  /*d600*/  SHF.R.S32.HI R0, RZ, 0x1f, R29 ;  /* 0x0000001fff007819 */ /* 0x010fd6000001141d */
        /* <DEDUP_REMOVED lines=8> */
[----:B--2---:R-:W-:Y:S01]  /*d690*/  LOP3.LUT R6, R6, 0xffffffef, RZ, 0xc0, !PT ;  /* 0xffffffef06067812 */ /* 0x004fe200078ec0ff */
        /* <DEDUP_REMOVED lines=8> */
[----:B------:R-:W2:Y:S05]  /*d720*/  @P2 LDG.E R0, desc[UR54][R2.64] ;  /* 0x0000003602002981 */ /* 0x000eaa000c1e1900 */
[----:B------:R-:W-:Y:S01]  /*d730*/  @P0 IADD3 R4, P1, R23, UR6, RZ ;  /* 0x0000000617040c10 */ /* 0x000fe2000ff3e0ff */
[----:B------:R-:W-:Y:S03]  /*d740*/  STL [R1+0x4], R6 ;  /* 0x0000040601007387 */ /* 0x000fe60000100800 */
        /* <DEDUP_REMOVED lines=8> */
[----:B--2---:R0:W-:Y:S04]  /*d7d0*/  STL [R1+0x20], R0 ;  /* 0x0000200001007387 */ /* 0x0041e80000100800 */
[----:B---3--:R1:W-:Y:S04]  /*d7e0*/  STL [R1+0x14], R7 ;  /* 0x0000140701007387 */ /* 0x0083e80000100800 */
[----:B----4-:R1:W-:Y:S01]  /*d7f0*/  @P0 STL [R1+0x28], R4 ;  /* 0x0000280401000387 */ /* 0x0103e20000100800 */
[----:B0-----:R-:W-:Y:S01]  /*d800*/  IMAD.U32 R0, RZ, RZ, UR4 ;  /* 0x00000004ff007e24 */ /* 0x001fe2000f8e00ff */
[----:B------:R-:W-:Y:S06]  /*d810*/  @P0 BRA `(.L_x_15237) ;  /* 0x0000000000200947 */ /* 0x000fec0003800000 */
[----:B------:R-:W-:Y:S02]  /*d820*/  ULDC UR4, c[0x0][0x288] ;  /* 0x0000a20000047ab9 */ /* 0x000fe40000000800 */
[----:B-1----:R-:W-:-:S05]  /*d830*/  IMAD.U32 R4, RZ, RZ, UR4 ;  /* 0x00000004ff047e24 */ /* 0x002fca000f8e00ff */
[----:B------:R0:W-:Y:S01]  /*d840*/  STL [R1+0x28], R4 ;  /* 0x0000280401007387 */ /* 0x0001e20000100800 */
[----:B------:R-:W-:Y:S05]  /*d850*/  @!P2 BRA `(.L_x_15237) ;  /* 0x000000000010a947 */ /* 0x000fea0003800000 */
[----:B------:R-:W2:Y:S04]  /*d860*/  LDG.E R5, desc[UR54][R2.64] ;  /* 0x0000003602057981 */ /* 0x000ea8000c1e1900 */
[----:B0-----:R-:W2:Y:S02]  /*d870*/  LDG.E R4, desc[UR54][R2.64+0x4] ;  /* 0x0000043602047981 */ /* 0x001ea4000c1e1900 */
[----:B--2---:R-:W-:-:S05]  /*d880*/  IADD3 R2, -R5, R4, RZ ;  /* 0x0000000405027210 */ /* 0x004fca0007ffe1ff */
[----:B------:R2:W-:Y:S02]  /*d890*/  STL [R1+0x28], R2 ;  /* 0x0000280201007387 */ /* 0x0005e40000100800 */
.L_x_15237:
        /* <DEDUP_REMOVED lines=10> */
.L_x_15238:
        /* <DEDUP_REMOVED lines=9> */
.L_x_15239:
        /* <DEDUP_REMOVED lines=9> */
[----:B------:R1:W-:Y:S02]  /*da60*/  STL [R1+0x4], R2 ;  /* 0x0000040201007387 */ /* 0x0003e40000100800 */
        /* <DEDUP_REMOVED lines=8> */
[----:B--2---:R-:W-:-:S05]  /*daf0*/  IADD3 R0, R5, 0x80, -R6 ;  /* 0x0000008005007810 */ /* 0x004fca0007ffe806 */
[----:B------:R-:W-:-:S05]  /*db00*/  IMAD.IADD R0, R0, 0x1, R2 ;  /* 0x0000000100007824 */ /* 0x000fca00078e0202 */
[----:B------:R-:W-:-:S04]  /*db10*/  SHF.R.S32.HI R2, RZ, 0x1f, R0 ;  /* 0x0000001fff027819 */ /* 0x000fc80000011400 */
[----:B------:R-:W-:Y:S02]  /*db20*/  LEA.HI R0, R2, R0, RZ, 0x7 ;  /* 0x0000000002007211 */ /* 0x000fe400078f38ff */
[----:B------:R-:W-:Y:S02]  /*db30*/  IADD3 R2, R5, 0x7f, RZ ;  /* 0x0000007f05027810 */ /* 0x000fe40007ffe0ff */
        /* <DEDUP_REMOVED lines=39> */
.L_x_15241:
[----:B------:R-:W-:Y:S05]  /*ddb0*/  BSYNC B0 ;  /* 0x0000000000007941 */ /* 0x000fea0003800000 */
.L_x_15240:
        /* <DEDUP_REMOVED lines=25> */
.L_x_15243:
        /* <DEDUP_REMOVED lines=20> */
.L_x_15246:
[----:B------:R-:W-:Y:S05]  /*e090*/  BSYNC B6 ;  /* 0x0000000000067941 */ /* 0x000fea0003800000 */
.L_x_15245:
        /* <DEDUP_REMOVED lines=20> */
.L_x_15249:
        /* <DEDUP_REMOVED lines=15> */
.L_x_15248:
[----:B------:R-:W-:Y:S05]  /*e2d0*/  BSYNC B6 ;  /* 0x0000000000067941 */ /* 0x000fea0003800000 */
.L_x_15247:
        /* <DEDUP_REMOVED lines=14> */
[----:B--2---:R0:W2:Y:S01]  /*e3c0*/  @P0 LDG.E R21, desc[UR54][R2.64] ;  /* 0x0000003602150981 */ /* 0x0040a2000c1e1900 */
[----:B-1----:R-:W-:Y:S01]  /*e3d0*/  IMAD.SHL.U32 R7, R7, 0x10, RZ ;  /* 0x0000001007077824 */ /* 0x002fe200078e00ff */
[----:B------:R-:W-:Y:S01]  /*e3e0*/  LOP3.LUT R0, R0, 0x7f, RZ, 0xc0, !PT ;  /* 0x0000007f00007812 */ /* 0x000fe200078ec0ff */
[----:B---3--:R-:W-:-:S07]  /*e3f0*/  VIADD R26, R26, 0xffffffff ;  /* 0xffffffff1a1a7836 */ /* 0x008fce0000000000 */
[----:B0-----:R-:W0:Y:S01]  /*e400*/  @P2 LDC R3, c[0x0][0x434] ;  /* 0x00010d00ff032b82 */ /* 0x001e220000000800 */
[----:B------:R-:W-:Y:S02]  /*e410*/  SHF.R.U32.HI R0, RZ, 0x3, R0 ;  /* 0x00000003ff007819 */ /* 0x000fe40000011600 */
[----:B------:R-:W-:-:S05]  /*e420*/  LOP3.LUT R7, R7, 0x70, RZ, 0xc0, !PT ;  /* 0x0000007007077812 */ /* 0x000fca00078ec0ff */
[----:B------:R-:W1:Y:S01]  /*e430*/  @P2 LDC R2, c[0x0][0x438] ;  /* 0x00010e00ff022b82 */ /* 0x000e620000000800 */
[----:B------:R-:W-:-:S04]  /*e440*/  SHF.L.U32 R8, R26, 0x7, RZ ;  /* 0x000000071a087819 */ /* 0x000fc800000006ff */
[----:B------:R-:W-:Y:S01]  /*e450*/  LOP3.LUT R0, R8, R0, R7, 0xfe, !PT ;  /* 0x0000000008007212 */ /* 0x000fe200078efe07 */
[----:B--2---:R-:W-:Y:S03]  /*e460*/  @P0 STL [R1], R21 ;  /* 0x0000001501000387 */ /* 0x004fe60000100800 */
[C---:B----4-:R-:W-:Y:S01]  /*e470*/  ISETP.GE.AND P0, PT, R0.reuse, R5, PT ;  /* 0x000000050000720c */ /* 0x050fe20003f06270 */
[----:B------:R-:W-:-:S04]  /*e480*/  IMAD.IADD R0, R0, 0x1, R4 ;  /* 0x0000000100007824 */ /* 0x000fc800078e0204 */
[----:B0-----:R-:W-:-:S04]  /*e490*/  @P2 IMAD.HI.U32 R3, R0, R3, RZ ;  /* 0x0000000300032227 */ /* 0x001fc800078e00ff */
[----:B------:R-:W-:Y:S01]  /*e4a0*/  IMAD.MOV.U32 R4, RZ, RZ, R0 ;  /* 0x000000ffff047224 */ /* 0x000fe200078e0000 */
[----:B-1----:R-:W-:-:S03]  /*e4b0*/  @P2 SHF.R.U32.HI R4, RZ, R2, R3 ;  /* 0x00000002ff042219 */ /* 0x002fc60000011603 */
[----:B------:R-:W0:Y:S02]  /*e4c0*/  @!P0 LDC.64 R2, c[0x0][0x428] ;  /* 0x00010a00ff028b82 */ /* 0x000e240000000a00 */
        /* <DEDUP_REMOVED lines=14> */
[----:B------:R-:W-:Y:S01]  /*e5b0*/  LOP3.LUT R20, R20, 0xfffffffb, RZ, 0xc0, !PT ;  /* 0xfffffffb14147812 */ /* 0x000fe200078ec0ff */
[----:B------:R-:W-:-:S03]  /*e5c0*/  IMAD.U32 R9, RZ, RZ, UR37 ;  /* 0x00000025ff097e24 */ /* 0x000fc6000f8e00ff */
[----:B------:R-:W-:Y:S02]  /*e5d0*/  @P2 LOP3.LUT R20, R20, 0x4, RZ, 0xfc, !PT ;  /* 0x0000000414142812 */ /* 0x000fe400078efcff */
[----:B------:R-:W-:Y:S02]  /*e5e0*/  ISETP.NE.AND P2, PT, R9, 0x3, PT ;  /* 0x000000030900780c */ /* 0x000fe40003f45270 */
[----:B------:R-:W-:-:S11]  /*e5f0*/  LOP3.LUT R20, R20, 0xfffffffd, RZ, 0xc0, !PT ;  /* 0xfffffffd14147812 */ /* 0x000fd600078ec0ff */
[----:B------:R-:W-:-:S05]  /*e600*/  @P2 LOP3.LUT R20, R20, 0x2, RZ, 0xfc, !PT ;  /* 0x0000000214142812 */ /* 0x000fca00078efcff */
[----:B------:R0:W-:Y:S01]  /*e610*/  STL [R1+0x4], R20 ;  /* 0x0000041401007387 */ /* 0x0001e20000100800 */
[----:B------:R-:W-:-:S03]  /*e620*/  UMOV UR4, 0xffffffff ;  /* 0xffffffff00047882 */ /* 0x000fc60000000000 */
[----:B------:R-:W-:Y:S05]  /*e630*/  BRA.DIV UR4, `(.L_x_15250) ;  /* 0x0000004604dc7947 */ /* 0x000fea000b800000 */
.L_x_15316:
[----:B------:R-:W-:Y:S01]  /*e640*/  LOP3.LUT R24, R18, 0xffff, RZ, 0xc0, !PT ;  /* 0x0000ffff12187812 */ /* 0x000fe200078ec0ff */
[----:B------:R-:W-:Y:S06]  /*e650*/  @!P2 BRA `(.L_x_15251) ;  /* 0x000000000004a947 */ /* 0x000fec0003800000 */
[----:B------:R-:W-:Y:S01]  /*e660*/  BPT.TRAP 0x1 ;  /* 0x000000040000795c */ /* 0x000fe20000300000 */
.L_x_15251:
        /* <DEDUP_REMOVED lines=23> */
.L_x_15317:
[----:B------:R-:W-:Y:S05]  /*e7e0*/  BSYNC B0 ;  /* 0x0000000000007941 */ /* 0x000fea0003800000 */
.L_x_15252:
        /* <DEDUP_REMOVED lines=71> */
[----:B-1----:R-:W-:-:S04]  /*ec60*/  @P1 LEA R7, P0, R28, R7, 0x1 ;  /* 0x000000071c071211 */ /* 0x002fc800078008ff */
[----:B--2---:R-:W-:-:S04]  /*ec70*/  @P1 IADD3.X R6, RZ, R6, RZ, P0, !PT ;  /* 0x00000006ff061210 */ /* 0x004fc800007fe4ff */
        /* <DEDUP_REMOVED lines=36> */
.L_x_15335:
[----:B------:R-:W-:-:S13]  /*eec0*/  ISETP.GE.AND P0, PT, R4, 0x71, PT ;  /* 0x000000710400780c */ /* 0x000fda0003f06270 */
[----:B-12---:R-:W-:Y:S01]  /*eed0*/  @P0 LEA R6, P1, R28, R0, 0x1 ;  /* 0x000000001c060211 */ /* 0x006fe200078208ff */
        /* <DEDUP_REMOVED lines=8> */
.L_x_15255:
        /* <DEDUP_REMOVED lines=11> */
.L_x_15256:
        /* <DEDUP_REMOVED lines=18> */
[----:B------:R1:W-:Y:S03]  /*f130*/  STL [R1+0x34], R4 ;  /* 0x0000340401007387 */ /* 0x0003e60000100800 */
[----:B------:R-:W-:-:S05]  /*f140*/  IMAD.IADD R0, R3, 0x1, R0 ;  /* 0x0000000103007824 */ /* 0x000fca00078e0200 */
        /* <DEDUP_REMOVED lines=11> */
[----:B------:R-:W-:Y:S02]  /*f200*/  IMAD.U32 R7, RZ, RZ, UR9 ;  /* 0x00000009ff077e24 */ /* 0x000fe4000f8e00ff */
[----:B------:R-:W-:-:S02]  /*f210*/  IMAD.U32 R10, RZ, RZ, UR4 ;  /* 0x00000004ff0a7e24 */ /* 0x000fc4000f8e00ff */
[----:B------:R-:W-:Y:S02]  /*f220*/  IMAD.U32 R11, RZ, RZ, UR5 ;  /* 0x00000005ff0b7e24 */ /* 0x000fe4000f8e00ff */
[----:B------:R-:W-:Y:S02]  /*f230*/  IMAD.MOV.U32 R8, RZ, RZ, 0x70 ;  /* 0x00000070ff087424 */ /* 0x000fe400078e00ff */
[----:B------:R-:W-:-:S07]  /*f240*/  IMAD.MOV.U32 R12, RZ, RZ, 0x1 ;  /* 0x00000001ff0c7424 */ /* 0x000fce00078e00ff */
[----:B------:R-:W-:-:S07]  /*f250*/  LEPC R20, `(.L_x_15258) ;  /* 0x000000001014794e */ /* 0x000fce0000000000 */
[----:B01----:R-:W-:Y:S05]  /*f260*/  CALL.ABS.NOINC R2 ;  /* 0x0000000002007343 */ /* 0x003fea0003c00000 */
.L_x_15258:
[----:B------:R-:W-:Y:S05]  /*f270*/  BSYNC B6 ;  /* 0x0000000000067941 */ /* 0x000fea0003800000 */
.L_x_15257:
[----:B------:R-:W2:Y:S01]  /*f280*/  LDL.LU R21, [R1+0x34] ;  /* 0x0000340001157983 */ /* 0x000ea20000300800 */
[----:B------:R-:W-:Y:S01]  /*f290*/  ULDC.64 UR6, c[0x0][0x2e0] ;  /* 0x0000b80000067ab9 */ /* 0x000fe20000000a00 */
[----:B-1----:R-:W1:Y:S01]  /*f2a0*/  LDC R4, c[0x0][0x448] ;  /* 0x00011200ff047b82 */ /* 0x002e620000000800 */
[----:B------:R-:W-:Y:S01]  /*f2b0*/  ULDC.64 UR4, c[0x0][0x2d8] ;  /* 0x0000b60000047ab9 */ /* 0x000fe20000000a00 */
[----:B------:R-:W3:Y:S01]  /*f2c0*/  LDL.LU R20, [R1+0x2c] ;  /* 0x00002c0001147983 */ /* 0x000ee20000300800 */
[----:B------:R-:W-:-:S03]  /*f2d0*/  ULDC.64 UR8, c[0x0][0x280] ;  /* 0x0000a00000087ab9 */ /* 0x000fc60000000a00 */
[----:B------:R-:W3:Y:S02]  /*f2e0*/  LDL.LU.64 R2, [R1+0x20] ;  /* 0x0000200001027983 */ /* 0x000ee40000300a00 */
[----:B0-----:R-:W0:Y:S02]  /*f2f0*/  LDC R9, c[0x0][0x448] ;  /* 0x00011200ff097b82 */ /* 0x001e240000000800 */
[----:B------:R4:W5:Y:S01]  /*f300*/  LDL R10, [R1+0x1c] ;  /* 0x00001c00010a7983 */ /* 0x0009620000100800 */
[----:B-1----:R-:W-:-:S13]  /*f310*/  ISETP.NE.AND P6, PT, R4, 0x1, PT ;  /* 0x000000010400780c */ /* 0x002fda0003fc5270 */
[----:B------:R-:W1:Y:S08]  /*f320*/  @P6 LDC R5, c[0x0][0x44c] ;  /* 0x00011300ff056b82 */ /* 0x000e700000000800 */
[----:B------:R-:W4:Y:S08]  /*f330*/  @P6 LDC R4, c[0x0][0x450] ;  /* 0x00011400ff046b82 */ /* 0x000f300000000800 */
[----:B------:R-:W0:Y:S01]  /*f340*/  @P6 LDC R8, c[0x0][0x450] ;  /* 0x00011400ff086b82 */ /* 0x000e220000000800 */
[----:B--2---:R-:W-:-:S02]  /*f350*/  IMAD R0, R21, UR6, RZ ;  /* 0x0000000615007c24 */ /* 0x004fc4000f8e02ff */
[----:B------:R-:W2:Y:S02]  /*f360*/  S2R R21, SR_TID.X ;  /* 0x0000000000157919 */ /* 0x000ea40000002100 */
[----:B------:R-:W-:Y:S02]  /*f370*/  IMAD R0, R29, UR7, R0 ;  /* 0x000000071d007c24 */ /* 0x000fe4000f8e0200 */
[----:B---3--:R-:W-:Y:S02]  /*f380*/  IMAD.MOV.U32 R3, RZ, RZ, R20 ;  /* 0x000000ffff037224 */ /* 0x008fe400078e0014 */
[----:B------:R-:W3:Y:S01]  /*f390*/  S2R R20, SR_TID.X ;  /* 0x0000000000147919 */ /* 0x000ee20000002100 */
[----:B------:R-:W-:-:S04]  /*f3a0*/  IMAD.WIDE.U32 R2, R24, UR4, R2 ;  /* 0x0000000418027c25 */ /* 0x000fc8000f8e0002 */
[----:B------:R-:W-:Y:S01]  /*f3b0*/  IMAD R3, R24, UR5, R3 ;  /* 0x0000000518037c24 */ /* 0x000fe2000f8e0203 */
[----:B------:R-:W-:Y:S01]  /*f3c0*/  ULDC.64 UR4, c[0x0][0x2d0] ;  /* 0x0000b40000047ab9 */ /* 0x000fe20000000a00 */
[----:B------:R-:W-:Y:S01]  /*f3d0*/  IMAD.WIDE.U32 R2, R29, UR6, R2 ;  /* 0x000000061d027c25 */ /* 0x000fe2000f8e0002 */
[----:B------:R-:W-:-:S03]  /*f3e0*/  ULDC.64 UR6, c[0x0][0x2c8] ;  /* 0x0000b20000067ab9 */ /* 0x000fc60000000a00 */
[----:B------:R-:W-:Y:S02]  /*f3f0*/  IMAD.IADD R3, R3, 0x1, R0 ;  /* 0x0000000103037824 */ /* 0x000fe400078e0200 */
[----:B--2---:R-:W-:-:S05]  /*f400*/  IMAD.SHL.U32 R21, R21, 0x10, RZ ;  /* 0x0000001015157824 */ /* 0x004fca00078e00ff */
[----:B------:R-:W-:Y:S02]  /*f410*/  LOP3.LUT R21, R21, 0x70, RZ, 0xc0, !PT ;  /* 0x0000007015157812 */ /* 0x000fe400078ec0ff */
[----:B---3--:R-:W-:-:S04]  /*f420*/  LOP3.LUT R20, R20, 0x7f, RZ, 0xc0, !PT ;  /* 0x0000007f14147812 */ /* 0x008fc800078ec0ff */
[----:B------:R-:W-:-:S04]  /*f430*/  SHF.R.U32.HI R20, RZ, 0x3, R20 ;  /* 0x00000003ff147819 */ /* 0x000fc80000011614 */
[----:B------:R-:W-:Y:S02]  /*f440*/  LOP3.LUT R20, R20, R21, RZ, 0xfc, !PT ;  /* 0x0000001514147212 */ /* 0x000fe400078efcff */
[----:B------:R2:W5:Y:S03]  /*f450*/  LDL R21, [R1+0x28] ;  /* 0x0000280001157983 */ /* 0x0005660000100800 */
[----:B------:R-:W-:-:S04]  /*f460*/  IMAD R6, R17, 0xc0, R20 ;  /* 0x000000c011067824 */ /* 0x000fc800078e0214 */
[----:B-1----:R-:W-:-:S04]  /*f470*/  @P6 IMAD.HI.U32 R0, R6, R5, RZ ;  /* 0x0000000506006227 */ /* 0x002fc800078e00ff */
[----:B------:R-:W-:Y:S01]  /*f480*/  IMAD.MOV.U32 R5, RZ, RZ, R6 ;  /* 0x000000ffff057224 */ /* 0x000fe200078e0006 */
[----:B----4-:R-:W-:-:S04]  /*f490*/  @P6 SHF.R.U32.HI R5, RZ, R4, R0 ;  /* 0x00000004ff056219 */ /* 0x010fc80000011600 */
[----:B------:R-:W-:-:S05]  /*f4a0*/  SHF.R.S32.HI R0, RZ, 0x1f, R5 ;  /* 0x0000001fff007819 */ /* 0x000fca0000011405 */
[----:B------:R-:W-:-:S04]  /*f4b0*/  IMAD R0, R0, UR4, RZ ;  /* 0x0000000400007c24 */ /* 0x000fc8000f8e02ff */
[C---:B------:R-:W-:Y:S02]  /*f4c0*/  IMAD R7, R5.reuse, UR5, R0 ;  /* 0x0000000505077c24 */ /* 0x040fe4000f8e0200 */
[----:B------:R-:W-:Y:S02]  /*f4d0*/  IMAD.MOV R0, RZ, RZ, -R5 ;  /* 0x000000ffff007224 */ /* 0x000fe400078e0a05 */
[----:B------:R-:W-:-:S04]  /*f4e0*/  IMAD.WIDE.U32 R4, R5, UR4, R2 ;  /* 0x0000000405047c25 */ /* 0x000fc8000f8e0002 */
[----:B0-----:R-:W-:Y:S02]  /*f4f0*/  IMAD R0, R9, R0, R6 ;  /* 0x0000000009007224 */ /* 0x001fe400078e0206 */
[----:B------:R-:W-:-:S03]  /*f500*/  IMAD.IADD R5, R5, 0x1, R7 ;  /* 0x0000000105057824 */ /* 0x000fc600078e0207 */
[----:B------:R-:W-:Y:S01]  /*f510*/  SHF.R.S32.HI R7, RZ, 0x1f, R0 ;  /* 0x0000001fff077819 */ /* 0x000fe20000011400 */
[----:B------:R-:W-:-:S04]  /*f520*/  IMAD.WIDE.U32 R4, R0, UR6, R4 ;  /* 0x0000000600047c25 */ /* 0x000fc8000f8e0004 */
[----:B------:R-:W-:-:S04]  /*f530*/  IMAD R7, R7, UR6, RZ ;  /* 0x0000000607077c24 */ /* 0x000fc8000f8e02ff */
[----:B------:R-:W-:-:S05]  /*f540*/  IMAD R7, R0, UR7, R7 ;  /* 0x0000000700077c24 */ /* 0x000fca000f8e0207 */
[----:B------:R-:W-:Y:S02]  /*f550*/  IADD3 R5, R5, R7, RZ ;  /* 0x0000000705057210 */ /* 0x000fe40007ffe0ff */
[----:B------:R-:W0:Y:S01]  /*f560*/  @P6 LDC R7, c[0x0][0x44c] ;  /* 0x00011300ff076b82 */ /* 0x000e220000000800 */
[----:B------:R-:W-:-:S04]  /*f570*/  LEA R0, P0, R4, UR8, 0x1 ;  /* 0x0000000804007c11 */ /* 0x000fc8000f8008ff */
[----:B------:R-:W-:Y:S01]  /*f580*/  LEA.HI.X R4, R4, UR9, R5, 0x1, P0 ;  /* 0x0000000904047c11 */ /* 0x000fe200080f0c05 */
[----:B------:R-:W-:-:S04]  /*f590*/  VIADD R5, R6, 0x80 ;  /* 0x0000008006057836 */ /* 0x000fc80000000000 */
        /* <DEDUP_REMOVED lines=103> */
[----:B-1----:R-:W-:-:S04]  /*fc10*/  @!P2 LEA R6, P3, R28, R6, 0x1 ;  /* 0x000000061c06a211 */ /* 0x002fc800078608ff */
[----:B------:R-:W-:Y:S02]  /*fc20*/  @!P2 IADD3.X R7, RZ, R4, RZ, P3, !PT ;  /* 0x00000004ff07a210 */ /* 0x000fe40001ffe4ff */
        /* <DEDUP_REMOVED lines=22> */
[----:B------:R0:W1:Y:S04]  /*fd90*/  SHFL.IDX PT, R0, R2, 0x3, 0x181f ;  /* 0x00781f0002007f89 */ /* 0x00006800000e0000 */
[----:B------:R0:W-:Y:S04]  /*fda0*/  @!P2 LDGSTS.E.BYPASS.LTC128B.128 [R10+0xd400], desc[UR54][R6.64], !P0 ;  /* 0x0d400000060aafae */ /* 0x0001e8000c101d76 */
[----:B------:R0:W2:Y:S02]  /*fdb0*/  SHFL.IDX PT, R2, R5, 0x3, 0x181f ;  /* 0x00781f0005027f89 */ /* 0x0000a400000e0000 */
.L_x_15360:
        /* <DEDUP_REMOVED lines=10> */
.L_x_15260:
        /* <DEDUP_REMOVED lines=19> */
[----:B--2---:R-:W-:-:S04]  /*ff90*/  IADD3 R7, R4, -0x2, RZ ;  /* 0xfffffffe04077810 */ /* 0x004fc80007ffe0ff */
[----:B---3--:R-:W-:Y:S01]  /*ffa0*/  ISETP.GE.AND P1, PT, R7, R2, PT ;  /* 0x000000020700720c */ /* 0x008fe20003f26270 */
[----:B01----:R-:W-:-:S12]  /*ffb0*/  @!P0 BRA `(.L_x_15262) ;  /* 0x0000004800588947 */ /* 0x003fd80003800000 */
.L_x_15361:
[----:B------:R-:W-:Y:S05]  /*ffc0*/  BSYNC B0 ;  /* 0x0000000000007941 */ /* 0x000fea0003800000 */
.L_x_15261:
[----:B------:R-:W-:Y:S04]  /*ffd0*/  BSSY B0, `(.L_x_15263) ;  /* 0x00000ff000007945 */ /* 0x000fe80003800000 */
[----:B------:R-:W-:Y:S05]  /*ffe0*/  @!P1 BRA `(.L_x_15264) ;  /* 0x0000000c00f49947 */ /* 0x000fea0003800000 */
[----:B------:R-:W-:Y:S01]  /*fff0*/  ULDC UR4, c[0x0][0x2f4] ;  /* 0x0000bd0000047ab9 */ /* 0x000fe20000000800 */
[----:B------:R-:W-:Y:S01]  /*10000*/  IMAD.MOV.U32 R6, RZ, RZ, R25 ;  /* 0x000000ffff067224 */ /* 0x000fe200078e0019 */
[----:B------:R-:W-:Y:S01]  /*10010*/  ISETP.GE.AND P1, PT, R28, UR4, PT ;  /* 0x000000041c007c0c */ /* 0x000fe2000bf26270 */
[----:B------:R-:W-:Y:S02]  /*10020*/  IMAD.MOV.U32 R17, RZ, RZ, R27 ;  /* 0x000000ffff117224 */ /* 0x000fe400078e001b */
[----:B------:R-:W-:-:S10]  /*10030*/  IMAD.MOV.U32 R29, RZ, RZ, R26 ;  /* 0x000000ffff1d7224 */ /* 0x000fd400078e001a */
.L_x_15277:
[----:B------:R-:W2:Y:S01]  /*10040*/  LDL R9, [R1+0x14] ;  /* 0x0000140001097983 */ /* 0x000ea20000100800 */
[----:B0-----:R-:W0:Y:S03]  /*10050*/  LDC R3, c[0x0][0x430] ;  /* 0x00010c00ff037b82 */ /* 0x001e260000000800 */
[----:B------:R-:W3:Y:S04]  /*10060*/  LDL R8, [R1+0x18] ;  /* 0x0000180001087983 */ /* 0x000ee80000100800 */
[----:B------:R-:W4:Y:S01]  /*10070*/  LDL R5, [R1] ;  /* 0x0000000001057983 */ /* 0x000f220000100800 */
        /* <DEDUP_REMOVED lines=14> */
[----:B-1----:R-:W-:-:S04]  /*10160*/  @P0 SHF.R.U32.HI R2, RZ, R0, R4 ;  /* 0x00000000ff020219 */ /* 0x002fc80000011604 */
[----:B------:R-:W-:-:S05]  /*10170*/  IADD3 R0, -R2, RZ, RZ ;  /* 0x000000ff02007210 */ /* 0x000fca0007ffe1ff */
        /* <DEDUP_REMOVED lines=22> */
.L_x_15265:
[----:B------:R-:W-:Y:S01]  /*102e0*/  IMAD R5, R25, 0x8, R22 ;  /* 0x0000000819057824 */ /* 0x000fe200078e0216 */
[----:B------:R-:W-:Y:S01]  /*102f0*/  SHF.L.U32 R2, R27, 0x1f, RZ ;  /* 0x0000001f1b027819 */ /* 0x000fe200000006ff */
[----:B------:R-:W-:Y:S03]  /*10300*/  BSSY B1, `(.L_x_15266) ;  /* 0x0000003000017945 */ /* 0x000fe60003800000 */
[----:B------:R-:W0:Y:S02]  /*10310*/  SYNCS.PHASECHK.TRANS64.TRYWAIT P0, [R5+URZ+0x16840], R2 ;  /* 0x01684002050075a7 */ /* 0x000e24000800017f */
[----:B0-----:R-:W-:Y:S05]  /*10320*/  @!P0 BRA `(.L_x_15267) ;  /* 0x0000004400908947 */ /* 0x001fea0003800000 */
.L_x_15362:
[----:B------:R-:W-:Y:S05]  /*10330*/  BSYNC B1 ;  /* 0x0000000000017941 */ /* 0x000fea0003800000 */
.L_x_15266:
[----:B------:R-:W2:Y:S01]  /*10340*/  LDL R3, [R1+0x4] ;  /* 0x0000040001037983 */ /* 0x000ea20000100800 */
[----:B------:R-:W-:Y:S01]  /*10350*/  SHF.R.S32.HI R20, RZ, 0x1f, R0 ;  /* 0x0000001fff147819 */ /* 0x000fe20000011400 */
[----:B------:R-:W-:Y:S01]  /*10360*/  ULDC.64 UR4, c[0x0][0x300] ;  /* 0x0000c00000047ab9 */ /* 0x000fe20000000a00 */
[----:B------:R-:W-:Y:S01]  /*10370*/  ULDC.64 UR6, c[0x0][0x2e8] ;  /* 0x0000ba0000067ab9 */ /* 0x000fe20000000a00 */
[----:B------:R-:W1:Y:S02]  /*10380*/  S2R R8, SR_TID.X ;  /* 0x0000000000087919 */ /* 0x000e640000002100 */
[----:B------:R-:W-:-:S04]  /*10390*/  IMAD R7, R20, UR4, RZ ;  /* 0x0000000414077c24 */ /* 0x000fc8000f8e02ff */
[----:B------:R-:W-:Y:S02]  /*103a0*/  IMAD R7, R0, UR5, R7 ;  /* 0x0000000500077c24 */ /* 0x000fe4000f8e0207 */
[C---:B-1----:R-:W-:Y:S02]  /*103b0*/  IMAD.SHL.U32 R9, R8.reuse, 0x8, RZ ;  /* 0x0000000808097824 */ /* 0x042fe400078e00ff */
[----:B------:R-:W-:-:S03]  /*103c0*/  IMAD.SHL.U32 R11, R8, 0x8, RZ ;  /* 0x00000008080b7824 */ /* 0x000fc600078e00ff */
        /* <DEDUP_REMOVED lines=59> */
.L_x_15380:
        /* <DEDUP_REMOVED lines=8> */
.L_x_15269:
        /* <DEDUP_REMOVED lines=11> */
.L_x_15270:
[----:B------:R1:W-:Y:S01]  /*108b0*/  SYNCS.ARRIVE.TRANS64.A1T0 RZ, [R5+URZ+0x16830], RZ ;  /* 0x016830ff05ff79a7 */ /* 0x0003e2000810003f */
[----:B------:R-:W-:Y:S05]  /*108c0*/  @!P3 BRA `(.L_x_15271) ;  /* 0x000000000004b947 */ /* 0x000fea0003800000 */
[----:B------:R-:W-:Y:S01]  /*108d0*/  BPT.TRAP 0x1 ;  /* 0x000000040000795c */ /* 0x000fe20000300000 */
.L_x_15271:
[----:B------:R-:W-:Y:S01]  /*108e0*/  SHF.L.U32 R2, R17, 0x1f, RZ ;  /* 0x0000001f11027819 */ /* 0x000fe200000006ff */
[----:B-1----:R-:W-:Y:S01]  /*108f0*/  IMAD R5, R6, 0x8, R22 ;  /* 0x0000000806057824 */ /* 0x002fe200078e0216 */
[----:B------:R-:W-:Y:S03]  /*10900*/  BSSY B1, `(.L_x_15272) ;  /* 0x0000003000017945 */ /* 0x000fe60003800000 */
[----:B------:R-:W1:Y:S02]  /*10910*/  SYNCS.PHASECHK.TRANS64.TRYWAIT P0, [R5+URZ+0x16860], R2 ;  /* 0x01686002050075a7 */ /* 0x000e64000800017f */
[----:B-1----:R-:W-:Y:S05]  /*10920*/  @!P0 BRA `(.L_x_15273) ;  /* 0x0000004800548947 */ /* 0x002fea0003800000 */
.L_x_15381:
[----:B------:R-:W-:Y:S05]  /*10930*/  BSYNC B1 ;  /* 0x0000000000017941 */ /* 0x000fea0003800000 */
.L_x_15272:
        /* <DEDUP_REMOVED lines=60> */
.L_x_15399:
[----:B------:R-:W-:Y:S01]  /*10d00*/  ISETP.LT.OR P0, PT, R8, 0x71, P1 ;  /* 0x000000710800780c */ /* 0x000fe20000f01670 */
[----:B------:R-:W-:Y:S01]  /*10d10*/  ULDC.64 UR4, c[0x0][0x328] ;  /* 0x0000ca0000047ab9 */ /* 0x000fe20000000a00 */
[----:B-1----:R-:W-:Y:S01]  /*10d20*/  IADD3 R2, P2, R2, R7, RZ ;  /* 0x0000000702027210 */ /* 0x002fe20007f5e0ff */
[----:B------:R-:W-:-:S03]  /*10d30*/  ULDC.64 UR6, c[0x0][0x318] ;  /* 0x0000c60000067ab9 */ /* 0x000fc60000000a00 */
[----:B------:R-:W-:-:S07]  /*10d40*/  IADD3.X R3, RZ, R23, RZ, P2, !PT ;  /* 0x00000017ff037210 */ /* 0x000fce00017fe4ff */
        /* <DEDUP_REMOVED lines=20> */
.L_x_15275:
        /* <DEDUP_REMOVED lines=11> */
.L_x_15276:
[----:B------:R-:W2:Y:S01]  /*10f40*/  LDL R0, [R1+0x10] ;  /* 0x0000100001007983 */ /* 0x000ea20000100800 */
[----:B------:R1:W-:Y:S01]  /*10f50*/  SYNCS.ARRIVE.TRANS64.A1T0 RZ, [R5+URZ+0x16850], RZ ;  /* 0x016850ff05ff79a7 */ /* 0x0003e2000810003f */
[C---:B------:R-:W-:Y:S01]  /*10f60*/  VIADD R7, R26.reuse, 0xffffffff ;  /* 0xffffffff1a077836 */ /* 0x040fe20000000000 */
[----:B------:R-:W-:Y:S01]  /*10f70*/  MOV R29, R26 ;  /* 0x0000001a001d7202 */ /* 0x000fe20000000f00 */
[----:B------:R-:W-:Y:S02]  /*10f80*/  IMAD.MOV.U32 R6, RZ, RZ, R25 ;  /* 0x000000ffff067224 */ /* 0x000fe400078e0019 */
[----:B------:R-:W-:Y:S01]  /*10f90*/  IMAD.MOV.U32 R17, RZ, RZ, R27 ;  /* 0x000000ffff117224 */ /* 0x000fe200078e001b */
[----:B--2---:R-:W-:-:S13]  /*10fa0*/  ISETP.GT.AND P0, PT, R26, R0, PT ;  /* 0x000000001a00720c */ /* 0x004fda0003f04270 */
[----:B-1----:R-:W-:Y:S05]  /*10fb0*/  @P0 BRA `(.L_x_15277) ;  /* 0xfffffff000200947 */ /* 0x002fea000383ffff */
.L_x_15264:
[----:B------:R-:W-:Y:S05]  /*10fc0*/  BSYNC B0 ;  /* 0x0000000000007941 */ /* 0x000fea0003800000 */
.L_x_15263:
        /* <DEDUP_REMOVED lines=17> */
.L_x_15279:
[----:B------:R-:W-:Y:S05]  /*110e0*/  BSYNC B0 ;  /* 0x0000000000007941 */ /* 0x000fea0003800000 */
.L_x_15278:
[----:B------:R-:W-:-:S05]  /*110f0*/  IMAD.U32 R0, RZ, RZ, UR37 ;  /* 0x00000025ff007e24 */ /* 0x000fca000f8e00ff */
[----:B------:R-:W-:-:S13]  /*11100*/  ISETP.NE.AND P0, PT, R0, 0x3, PT ;  /* 0x000000030000780c */ /* 0x000fda0003f05270 */
[----:B------:R-:W-:Y:S05]  /*11110*/  @!P0 BRA `(.L_x_15280) ;  /* 0x0000000000048947 */ /* 0x000fea0003800000 */
[----:B------:R-:W-:Y:S01]  /*11120*/  BPT.TRAP 0x1 ;  /* 0x000000040000795c */ /* 0x000fe20000300000 */
.L_x_15280:
[----:B------:R-:W2:Y:S01]  /*11130*/  LDL.LU R2, [R1+0xc] ;  /* 0x00000c0001027983 */ /* 0x000ea20000300800 */
[----:B------:R-:W-:Y:S01]  /*11140*/  IMAD R0, R25, 0x8, R22 ;  /* 0x0000000819007824 */ /* 0x000fe200078e0216 */
[----:B0-----:R-:W-:Y:S01]  /*11150*/  SHF.L.U32 R3, R27, 0x1f, RZ ;  /* 0x0000001f1b037819 */ /* 0x001fe200000006ff */
[----:B------:R-:W-:Y:S03]  /*11160*/  BSSY B0, `(.L_x_15281) ;  /* 0x0000004000007945 */ /* 0x000fe60003800000 */
[----:B------:R-:W0:Y:S01]  /*11170*/  SYNCS.PHASECHK.TRANS64.TRYWAIT P0, [R0+URZ+0x16860], R3 ;  /* 0x01686003000075a7 */ /* 0x000e22000800017f */
[----:B--2---:R-:W-:Y:S01]  /*11180*/  IMAD R6, R26, -0x80, R2 ;  /* 0xffffff801a067824 */ /* 0x004fe200078e0202 */
[----:B0-----:R-:W-:Y:S06]  /*11190*/  @!P0 BRA `(.L_x_15282) ;  /* 0x0000004800948947 */ /* 0x001fec0003800000 */
.L_x_15400:
[----:B------:R-:W-:Y:S05]  /*111a0*/  BSYNC B0 ;  /* 0x0000000000007941 */ /* 0x000fea0003800000 */
.L_x_15281:
        /* <DEDUP_REMOVED lines=15> */
[----:B------:R-:W-:Y:S01]  /*112a0*/  SHF.L.U32 R5, R28, 0x1, RZ ;  /* 0x000000011c057819 */ /* 0x000fe200000006ff */
[----:B------:R-:W-:Y:S01]  /*112b0*/  IMAD R4, R4, 0x2, R22 ;  /* 0x0000000204047824 */ /* 0x000fe200078e0216 */
[----:B0-----:R-:W0:Y:S01]  /*112c0*/  SHFL.IDX PT, R3, R23, RZ, 0x181f ;  /* 0x00181fff17037589 */ /* 0x001e2200000e0000 */
[----:B------:R-:W-:-:S03]  /*112d0*/  ISETP.GE.AND P0, PT, R28, UR4, PT ;  /* 0x000000041c007c0c */ /* 0x000fc6000bf06270 */
[----:B------:R-:W2:Y:S01]  /*112e0*/  SHFL.IDX PT, R9, R18, 0x1, 0x181f ;  /* 0x00381f0012097f89 */ /* 0x000ea200000e0000 */
[----:B------:R-:W-:-:S03]  /*112f0*/  ISETP.LT.OR P1, PT, R6, 0x1, P0 ;  /* 0x000000010600780c */ /* 0x000fc60000721670 */
        /* <DEDUP_REMOVED lines=32> */
[----:B0-----:R-:W-:-:S04]  /*11500*/  IADD3 R2, P2, R9, R5, RZ ;  /* 0x0000000509027210 */ /* 0x001fc80007f5e0ff */
[----:B-1----:R-:W-:-:S05]  /*11510*/  IADD3.X R3, RZ, R7, RZ, P2, !PT ;  /* 0x00000007ff037210 */ /* 0x002fca00017fe4ff */
[----:B------:R0:W-:Y:S01]  /*11520*/  LDGSTS.E.BYPASS.LTC128B.128 [R4+0x2c00], desc[UR54][R2.64], !P1 ;  /* 0x02c0000002047fae */ /* 0x0001e2000c901d76 */
[----:B------:R-:W-:Y:S02]  /*11530*/  ISETP.LT.OR P1, PT, R6, 0x61, P0 ;  /* 0x000000610600780c */ /* 0x000fe40000721670 */
[----:B0-----:R-:W-:Y:S02]  /*11540*/  IADD3 R2, P2, R14, R5, RZ ;  /* 0x000000050e027210 */ /* 0x001fe40007f5e0ff */
[----:B------:R0:W1:Y:S03]  /*11550*/  SHFL.IDX PT, R14, R18, 0x7, 0x181f ;  /* 0x00f81f00120e7f89 */ /* 0x00006600000e0000 */
[----:B--2---:R-:W-:-:S06]  /*11560*/  IMAD.X R3, RZ, RZ, R8, P2 ;  /* 0x000000ffff037224 */ /* 0x004fcc00010e0608 */
[----:B---3--:R0:W-:Y:S02]  /*11570*/  LDGSTS.E.BYPASS.LTC128B.128 [R4+0x3400], desc[UR54][R2.64], !P1 ;  /* 0x0340000002047fae */ /* 0x0081e4000c901d76 */
.L_x_15418:
        /* <DEDUP_REMOVED lines=9> */
.L_x_15284:
        /* <DEDUP_REMOVED lines=11> */
.L_x_15285:
[----:B------:R-:W-:Y:S01]  /*116c0*/  VIADD R25, R25, 0x1 ;  /* 0x0000000119197836 */ /* 0x000fe20000000000 */
[----:B------:R0:W-:Y:S04]  /*116d0*/  SYNCS.ARRIVE.TRANS64.A1T0 RZ, [R0+URZ+0x16850], RZ ;  /* 0x016850ff00ff79a7 */ /* 0x0001e8000810003f */
[----:B------:R-:W-:-:S04]  /*116e0*/  ISETP.NE.AND P0, PT, R25, 0x2, PT ;  /* 0x000000021900780c */ /* 0x000fc80003f05270 */
[----:B0-----:R-:W-:Y:S02]  /*116f0*/  SEL R0, RZ, 0x1, P0 ;  /* 0x00000001ff007807 */ /* 0x001fe40000000000 */
[----:B------:R-:W-:Y:S02]  /*11700*/  SEL R25, R25, RZ, P0 ;  /* 0x000000ff19197207 */ /* 0x000fe40000000000 */
[----:B------:R-:W-:-:S07]  /*11710*/  LOP3.LUT R27, R27, R0, RZ, 0x3c, !PT ;  /* 0x000000001b1b7212 */ /* 0x000fce00078e3cff */
.L_x_15244:
[----:B------:R-:W-:Y:S05]  /*11720*/  BSYNC B7 ;  /* 0x0000000000077941 */ /* 0x000fea0003800000 */
.L_x_15242:
        /* <DEDUP_REMOVED lines=12> */
.L_x_15286:
        /* <DEDUP_REMOVED lines=43> */
.L_x_15428:
[----:B------:R-:W-:Y:S02]  /*11aa0*/  ULDC UR4, c[0x0][0xc38] ;  /* 0x00030e0000047ab9 */ /* 0x000fe40000000800 */
[----:B------:R-:W-:-:S04]  /*11ab0*/  IMAD.U32 R4, RZ, RZ, UR4 ;  /* 0x00000004ff047e24 */ /* 0x000fc8000f8e00ff */
[----:B-1----:R-:W-:-:S04]  /*11ac0*/  IMAD R3, R14, R4, RZ ;  /* 0x000000040e037224 */ /* 0x002fc800078e02ff */
[----:B------:R-:W-:-:S05]  /*11ad0*/  IMAD.IADD R6, R6, 0x1, R3 ;  /* 0x0000000106067824 */ /* 0x000fca00078e0203 */
[----:B------:R-:W-:-:S13]  /*11ae0*/  ISETP.GT.AND P6, PT, R6, R0, PT ;  /* 0x000000000600720c */ /* 0x000fda0003fc4270 */
[----:B------:R-:W-:Y:S05]  /*11af0*/  @P6 BRA `(.L_x_15289) ;  /* 0x0000000000a46947 */ /* 0x000fea0003800000 */
.L_x_15292:
        /* <DEDUP_REMOVED lines=35> */
.L_x_15436:
[----:B------:R-:W-:Y:S02]  /*11d30*/  ULDC UR4, c[0x0][0xc38] ;  /* 0x00030e0000047ab9 */ /* 0x000fe40000000800 */
[----:B------:R-:W-:-:S05]  /*11d40*/  MOV R4, UR4 ;  /* 0x0000000400047c02 */ /* 0x000fca0008000f00 */
[----:B-1----:R-:W-:-:S04]  /*11d50*/  IMAD R3, R14, R4, RZ ;  /* 0x000000040e037224 */ /* 0x002fc800078e02ff */
[----:B------:R-:W-:-:S05]  /*11d60*/  IMAD.IADD R6, R3, 0x1, R6 ;  /* 0x0000000103067824 */ /* 0x000fca00078e0206 */
[----:B------:R-:W-:-:S13]  /*11d70*/  ISETP.GT.AND P6, PT, R6, R0, PT ;  /* 0x000000000600720c */ /* 0x000fda0003fc4270 */
[----:B------:R-:W-:Y:S05]  /*11d80*/  @!P6 BRA `(.L_x_15292) ;  /* 0xfffffffc005ce947 */ /* 0x000fea000383ffff */
.L_x_15289:
        /* <DEDUP_REMOVED lines=10> */
.L_x_15441:
[----:B------:R-:W-:-:S13]  /*11e30*/  ISETP.NE.AND P0, PT, R3, RZ, PT ;  /* 0x000000ff0300720c */ /* 0x000fda0003f05270 */
[----:B------:R-:W-:Y:S05]  /*11e40*/  @!P0 BRA `(.L_x_15294) ;  /* 0x0000000000108947 */ /* 0x000fea0003800000 */
[----:B------:R-:W-:Y:S01]  /*11e50*/  UMOV UR4, 0xffffffff ;  /* 0xffffffff00047882 */ /* 0x000fe20000000000 */
[----:B------:R-:W-:Y:S02]  /*11e60*/  VIADD R12, R7, 0xffffffff ;  /* 0xffffffff070c7836 */ /* 0x000fe40000000000 */
[----:B------:R-:W-:Y:S05]  /*11e70*/  BRA.DIV UR4, `(.L_x_15295) ;  /* 0x0000005204087947 */ /* 0x000fea000b800000 */
[----:B------:R4:W0:Y:S02]  /*11e80*/  SHFL.IDX PT, R16, R2, R12, 0x1f ;  /* 0x00001f0c02107589 */ /* 0x00082400000e0000 */
.L_x_15294:
        /* <DEDUP_REMOVED lines=12> */
[----:B0-----:R-:W-:-:S05]  /*11f50*/  IADD3 R9, RZ, -R3, RZ ;  /* 0x80000003ff097210 */ /* 0x001fca0007ffe0ff */
        /* <DEDUP_REMOVED lines=12> */
[----:B------:R-:W-:Y:S01]  /*12020*/  @!P1 IMAD.IADD R9, R9, 0x1, -R4 ;  /* 0x0000000109099824 */ /* 0x000fe200078e0a04 */
[----:B------:R-:W-:-:S02]  /*12030*/  @!P1 IADD3 R7, R7, 0x1, RZ ;  /* 0x0000000107079810 */ /* 0x000fc40007ffe0ff */
        /* <DEDUP_REMOVED lines=24> */
[----:B------:R-:W-:-:S05]  /*121c0*/  @P0 VIADD R4, R4, 0x1 ;  /* 0x0000000104040836 */ /* 0x000fca0000000000 */
[----:B------:R-:W-:Y:S02]  /*121d0*/  @!P2 IADD3 R4, -R4, RZ, RZ ;  /* 0x000000ff0404a210 */ /* 0x000fe40007ffe1ff */
[----:B------:R-:W-:-:S05]  /*121e0*/  @!P1 LOP3.LUT R4, RZ, R5, RZ, 0x33, !PT ;  /* 0x00000005ff049212 */ /* 0x000fca00078e33ff */
[--C-:B------:R-:W-:Y:S02]  /*121f0*/  IMAD.MOV R2, RZ, RZ, -R4.reuse ;  /* 0x000000ffff027224 */ /* 0x100fe400078e0a04 */
[C---:B------:R-:W-:Y:S02]  /*12200*/  IMAD R4, R5.reuse, 0x1000000, R4 ;  /* 0x0100000005047824 */ /* 0x040fe400078e0204 */
[----:B------:R-:W-:-:S04]  /*12210*/  IMAD R5, R5, R2, R7 ;  /* 0x0000000205057224 */ /* 0x000fc800078e0207 */
[----:B------:R-:W-:Y:S01]  /*12220*/  IMAD R18, R5, 0x10000, R4 ;  /* 0x0001000005127824 */ /* 0x000fe200078e0204 */
[----:B------:R-:W-:Y:S06]  /*12230*/  BRA `(.L_x_15297) ;  /* 0x0000000000f07947 */ /* 0x000fec0003800000 */
.L_x_15296:
[----:B----4-:R-:W0:Y:S02]  /*12240*/  LDC.64 R2, c[0x0][0xc90] ;  /* 0x00032400ff027b82 */ /* 0x010e240000000a00 */
[----:B0-----:R-:W-:-:S05]  /*12250*/  IMAD.WIDE R2, R19, 0x4, R2 ;  /* 0x0000000413027825 */ /* 0x001fca00078e0202 */
[----:B------:R0:W2:Y:S02]  /*12260*/  LDG.E R6, desc[UR54][R2.64] ;  /* 0x0000003602067981 */ /* 0x0000a4000c1e1900 */
[----:B0-----:R-:W-:Y:S01]  /*12270*/  MOV R2, RZ ;  /* 0x000000ff00027202 */ /* 0x001fe20000000f00 */
        /* <DEDUP_REMOVED lines=32> */
[----:B0-----:R-:W-:-:S02]  /*12480*/  IADD3 R2, R8, 0xffffffe, RZ ;  /* 0x0ffffffe08027810 */ /* 0x001fc40007ffe0ff */
[----:B------:R-:W-:-:S04]  /*12490*/  IABS R8, R0 ;  /* 0x0000000000087213 */ /* 0x000fc80000000000 */
        /* <DEDUP_REMOVED lines=19> */
[----:B------:R-:W-:Y:S01]  /*125d0*/  @!P1 LOP3.LUT R3, RZ, R4, RZ, 0x33, !PT ;  /* 0x00000004ff039212 */ /* 0x000fe200078e33ff */
[----:B------:R-:W-:-:S04]  /*125e0*/  IMAD.MOV R4, RZ, RZ, -R4 ;  /* 0x000000ffff047224 */ /* 0x000fc800078e0a04 */
[----:B------:R-:W-:-:S07]  /*125f0*/  IMAD R18, R3, R4, R0 ;  /* 0x0000000403127224 */ /* 0x000fce00078e0200 */
.L_x_15297:
[----:B------:R-:W-:-:S05]  /*12600*/  LOP3.LUT R0, RZ, R3, RZ, 0x33, !PT ;  /* 0x00000003ff007212 */ /* 0x000fca00078e33ff */
[----:B------:R-:W-:Y:S01]  /*12610*/  IMAD.IADD R17, R17, 0x1, R0 ;  /* 0x0000000111117824 */ /* 0x000fe200078e0200 */
[----:B------:R-:W-:Y:S06]  /*12620*/  BRA `(.L_x_15298) ;  /* 0x00000000001c7947 */ /* 0x000fec0003800000 */
.L_x_15290:
[----:B------:R-:W-:Y:S01]  /*12630*/  UMOV UR4, URZ ;  /* 0x0000003f00047c82 */ /* 0x000fe20008000000 */
[----:B------:R-:W-:Y:S01]  /*12640*/  UMOV UR5, URZ ;  /* 0x0000003f00057c82 */ /* 0x000fe20008000000 */
[----:B------:R-:W-:Y:S01]  /*12650*/  ULDC UR6, c[0x0][0xc3c] ;  /* 0x00030f0000067ab9 */ /* 0x000fe20000000800 */
[----:B------:R-:W-:Y:S01]  /*12660*/  IMAD.MOV.U32 R16, RZ, RZ, R0 ;  /* 0x000000ffff107224 */ /* 0x000fe200078e0000 */
[----:B------:R-:W-:Y:S01]  /*12670*/  MOV R19, UR6 ;  /* 0x0000000600137c02 */ /* 0x000fe20008000f00 */
[----:B------:R-:W-:Y:S02]  /*12680*/  IMAD.U32 R17, RZ, RZ, UR4 ;  /* 0x00000004ff117e24 */ /* 0x000fe4000f8e00ff */
[----:B------:R-:W-:-:S07]  /*12690*/  IMAD.U32 R18, RZ, RZ, UR5 ;  /* 0x00000005ff127e24 */ /* 0x000fce000f8e00ff */
.L_x_15298:
        /* <DEDUP_REMOVED lines=10> */
.L_x_15287:
[----:B------:R-:W-:Y:S02]  /*12740*/  ULDC UR4, c[0x0][0xc3c] ;  /* 0x00030f0000047ab9 */ /* 0x000fe40000000800 */
[----:B-1----:R-:W-:-:S13]  /*12750*/  ISETP.GE.AND P0, PT, R19, UR4, PT ;  /* 0x0000000413007c0c */ /* 0x002fda000bf06270 */
[----:B------:R-:W-:Y:S05]  /*12760*/  @!P0 BRA `(.L_x_15299) ;  /* 0xffffffac007c8947 */ /* 0x000fea000383ffff */
[----:B------:R-:W-:Y:S05]  /*12770*/  BSYNC B8 ;  /* 0x0000000000087941 */ /* 0x000fea0003800000 */
.L_x_15236:
[----:B--2---:R-:W2:Y:S01]  /*12780*/  LDL.LU R0, [R1+0x38] ;  /* 0x0000380001007983 */ /* 0x004ea20000300800 */
[----:B------:R-:W-:Y:S01]  /*12790*/  BSSY B0, `(.L_x_15300) ;  /* 0x000000b000007945 */ /* 0x000fe20003800000 */
[----:B------:R-:W1:Y:S01]  /*127a0*/  S2R R5, SR_CgaCtaId ;  /* 0x0000000000057919 */ /* 0x000e620000008800 */
[----:B--2---:R-:W-:-:S05]  /*127b0*/  VIADD R0, R0, 0x1 ;  /* 0x0000000100007836 */ /* 0x004fca0000000000 */
        /* <DEDUP_REMOVED lines=8> */
.L_x_15444:
[----:B------:R-:W-:Y:S05]  /*12840*/  BSYNC B0 ;  /* 0x0000000000007941 */ /* 0x000fea0003800000 */
.L_x_15300:
[----:B------:R-:W-:-:S03]  /*12850*/  UMOV UR4, 0xffffffff ;  /* 0xffffffff00047882 */ /* 0x000fc60000000000 */
[----:B------:R-:W-:Y:S05]  /*12860*/  BRA.DIV UR4, `(.L_x_15302) ;  /* 0x0000004604c87947 */ /* 0x000fea000b800000 */
[----:B0-----:R-:W0:Y:S02]  /*12870*/  S2R R0, SR_TID.X ;  /* 0x0000000000007919 */ /* 0x001e240000002100 */
[----:B0-----:R-:W-:-:S04]  /*12880*/  SHF.R.U32.HI R0, RZ, 0x5, R0 ;  /* 0x00000005ff007819 */ /* 0x001fc80000011600 */
[----:B------:R-:W-:-:S05]  /*12890*/  LOP3.LUT R0, R0, 0x3, RZ, 0xc0, !PT ;  /* 0x0000000300007812 */ /* 0x000fca00078ec0ff */
[----:B------:R0:W1:Y:S02]  /*128a0*/  SHFL.IDX PT, R14, R0, RZ, 0x1f ;  /* 0x00001fff000e7589 */ /* 0x00006400000e0000 */
.L_x_15447:
[----:B-1----:R-:W-:Y:S01]  /*128b0*/  ISETP.NE.AND P0, PT, R14, RZ, PT ;  /* 0x000000ff0e00720c */ /* 0x002fe20003f05270 */
[----:B------:R-:W-:-:S12]  /*128c0*/  BSSY B0, `(.L_x_15303) ;  /* 0x0000024000007945 */ /* 0x000fd80003800000 */
[----:B------:R-:W-:Y:S05]  /*128d0*/  @P0 BRA `(.L_x_15304) ;  /* 0x0000000000880947 */ /* 0x000fea0003800000 */
[----:B------:R-:W-:-:S03]  /*128e0*/  UMOV UR4, 0xffffffff ;  /* 0xffffffff00047882 */ /* 0x000fc60000000000 */
[----:B------:R-:W-:Y:S05]  /*128f0*/  BRA.DIV UR4, `(.L_x_15305) ;  /* 0x0000004604d87947 */ /* 0x000fea000b800000 */
[----:B------:R-:W-:-:S13]  /*12900*/  ELECT P6, URZ, PT ;  /* 0x00000000003f782f */ /* 0x000fda00038c0000 */
.L_x_15450:
[----:B------:R-:W-:Y:S05]  /*12910*/  @!P6 BRA `(.L_x_15304) ;  /* 0x000000000078e947 */ /* 0x000fea0003800000 */
[----:B------:R-:W-:-:S06]  /*12920*/  ULOP3.LUT UR4, UR36, 0x2, URZ, 0xfc, !UPT ;  /* 0x0000000224047892 */ /* 0x000fcc000f8efc3f */
[----:B0-----:R-:W-:-:S05]  /*12930*/  IMAD.U32 R0, RZ, RZ, UR4 ;  /* 0x00000004ff007e24 */ /* 0x001fca000f8e00ff */
[----:B------:R-:W-:-:S13]  /*12940*/  ISETP.NE.AND P0, PT, R0, 0x3, PT ;  /* 0x000000030000780c */ /* 0x000fda0003f05270 */
[----:B------:R-:W-:Y:S05]  /*12950*/  @!P0 BRA `(.L_x_15306) ;  /* 0x0000000000048947 */ /* 0x000fea0003800000 */
[----:B------:R-:W-:Y:S01]  /*12960*/  BPT.TRAP 0x1 ;  /* 0x000000040000795c */ /* 0x000fe20000300000 */
.L_x_15306:
[----:B------:R-:W-:Y:S01]  /*12970*/  IMAD R3, R25, 0x8, R5 ;  /* 0x0000000819037824 */ /* 0x000fe200078e0205 */
[----:B------:R-:W-:Y:S01]  /*12980*/  SHF.L.U32 R2, R27, 0x1f, RZ ;  /* 0x0000001f1b027819 */ /* 0x000fe200000006ff */
[----:B------:R-:W-:-:S03]  /*12990*/  VIADD R25, R25, 0x1 ;  /* 0x0000000119197836 */ /* 0x000fc60000000000 */
[----:B------:R-:W0:Y:S02]  /*129a0*/  SYNCS.PHASECHK.TRANS64.TRYWAIT P1, [R3+URZ+0x16840], R2 ;  /* 0x01684002030075a7 */ /* 0x000e24000802017f */
[----:B------:R-:W-:-:S04]  /*129b0*/  ISETP.NE.AND P2, PT, R25, 0x2, PT ;  /* 0x000000021900780c */ /* 0x000fc80003f45270 */
[----:B------:R-:W-:Y:S01]  /*129c0*/  SEL R0, RZ, 0x1, P2 ;  /* 0x00000001ff007807 */ /* 0x000fe20001000000 */
[----:B0-----:R-:W-:Y:S08]  /*129d0*/  @!P1 BRA `(.L_x_15307) ;  /* 0x0000004400c09947 */ /* 0x001ff00003800000 */
.L_x_15451:
[----:B------:R-:W-:Y:S02]  /*129e0*/  SEL R25, R25, RZ, P2 ;  /* 0x000000ff19197207 */ /* 0x000fe40001000000 */
[----:B------:R-:W-:Y:S01]  /*129f0*/  LOP3.LUT R0, R27, R0, RZ, 0x3c, !PT ;  /* 0x000000001b007212 */ /* 0x000fe200078e3cff */
[----:B------:R-:W-:Y:S06]  /*12a00*/  @!P0 BRA `(.L_x_15308) ;  /* 0x0000000000048947 */ /* 0x000fec0003800000 */
[----:B------:R-:W-:Y:S01]  /*12a10*/  BPT.TRAP 0x1 ;  /* 0x000000040000795c */ /* 0x000fe20000300000 */
.L_x_15308:
[----:B------:R-:W-:Y:S01]  /*12a20*/  IMAD R25, R25, 0x8, R5 ;  /* 0x0000000819197824 */ /* 0x000fe200078e0205 */
[----:B------:R-:W-:-:S04]  /*12a30*/  SHF.L.U32 R0, R0, 0x1f, RZ ;  /* 0x0000001f00007819 */ /* 0x000fc800000006ff */
[----:B------:R-:W1:Y:S02]  /*12a40*/  SYNCS.PHASECHK.TRANS64.TRYWAIT P1, [R25+URZ+0x16840], R0 ;  /* 0x01684000190075a7 */ /* 0x000e64000802017f */
[----:B-1----:R-:W-:Y:S05]  /*12a50*/  @!P1 BRA `(.L_x_15309) ;  /* 0x0000004400b49947 */ /* 0x002fea0003800000 */
.L_x_15452:
[----:B------:R-:W-:Y:S05]  /*12a60*/  @!P0 BRA `(.L_x_15310) ;  /* 0x0000000000048947 */ /* 0x000fea0003800000 */
[----:B------:R-:W-:Y:S01]  /*12a70*/  BPT.TRAP 0x1 ;  /* 0x000000040000795c */ /* 0x000fe20000300000 */
.L_x_15310:
[----:B------:R-:W2:Y:S02]  /*12a80*/  SYNCS.PHASECHK.TRANS64.TRYWAIT P1, [R3+URZ+0x16860], R2 ;  /* 0x01686002030075a7 */ /* 0x000ea4000802017f */
[----:B--2---:R-:W-:Y:S05]  /*12a90*/  @!P1 BRA `(.L_x_15311) ;  /* 0x0000004400b89947 */ /* 0x004fea0003800000 */
.L_x_15453:
[----:B------:R-:W-:Y:S05]  /*12aa0*/  @!P0 BRA `(.L_x_15312) ;  /* 0x0000000000048947 */ /* 0x000fea0003800000 */
[----:B------:R-:W-:Y:S01]  /*12ab0*/  BPT.TRAP 0x1 ;  /* 0x000000040000795c */ /* 0x000fe20000300000 */
.L_x_15312:
[----:B---3--:R3:W4:Y:S02]  /*12ac0*/  SYNCS.PHASECHK.TRANS64.TRYWAIT P0, [R25+URZ+0x16860], R0 ;  /* 0x01686000190075a7 */ /* 0x008724000800017f */
[----:B----4-:R-:W-:Y:S05]  /*12ad0*/  @!P0 NANOSLEEP.SYNCS 0x989680 ;  /* 0x009896800000895d */ /* 0x010fea0003900000 */
[----:B------:R-:W4:Y:S02]  /*12ae0*/  @!P0 SYNCS.PHASECHK.TRANS64 P0, [R25+URZ+0x16860], R0 ;  /* 0x01686000190085a7 */ /* 0x000f24000800007f */
[----:B----4-:R-:W-:Y:S05]  /*12af0*/  @!P0 BRA `(.L_x_15312) ;  /* 0xfffffffc00f08947 */ /* 0x010fea000383ffff */
.L_x_15304:
[----:B------:R-:W-:Y:S05]  /*12b00*/  BSYNC B0 ;  /* 0x0000000000007941 */ /* 0x000fea0003800000 */
.L_x_15303:
[----:B------:R-:W-:Y:S05]  /*12b10*/  EXIT ;  /* 0x000000000000794d */ /* 0x000fea0003800000 */
.L_x_15181:
[----:B0-----:R-:W-:-:S04]  /*12b20*/  MOV R3, UR45 ;  /* 0x0000002d00037c02 */ /* 0x001fc80008000f00 */
[----:B------:R0:W1:Y:S03]  /*12b30*/  SYNCS.PHASECHK.TRANS64.TRYWAIT P1, [R3+URZ+0x16800], R0 ;  /* 0x01680000030075a7 */ /* 0x000066000802017f */
[----:B-1----:R-:W-:Y:S05]  /*12b40*/  @!P1 NANOSLEEP.SYNCS 0x989680 ;  /* 0x009896800000995d */ /* 0x002fea0003900000 */
[----:B------:R-:W1:Y:S02]  /*12b50*/  @!P1 SYNCS.PHASECHK.TRANS64 P1, [R3+URZ+0x16800], R0 ;  /* 0x01680000030095a7 */ /* 0x000e64000802007f */
[----:B-1----:R-:W-:Y:S05]  /*12b60*/  @!P1 BRA `(.L_x_15181) ;  /* 0xfffffffc00ec9947 */ /* 0x002fea000383ffff */
[----:B------:R-:W-:Y:S05]  /*12b70*/  BRA `(.L_x_15313) ;  /* 0xfffffeec00f47947 */ /* 0x000fea000383ffff */
.L_x_15185:
[----:B-1----:R1:W2:Y:S02]  /*12b80*/  SYNCS.PHASECHK.TRANS64.TRYWAIT P1, [R0+URZ+0x16830], R3 ;  /* 0x01683003000075a7 */ /* 0x0022a4000802017f */
[----:B--2---:R-:W-:Y:S05]  /*12b90*/  @!P1 NANOSLEEP.SYNCS 0x989680 ;  /* 0x009896800000995d */ /* 0x004fea0003900000 */
[----:B------:R-:W2:Y:S02]  /*12ba0*/  @!P1 SYNCS.PHASECHK.TRANS64 P1, [R0+URZ+0x16830], R3 ;  /* 0x01683003000095a7 */ /* 0x000ea4000802007f */
[----:B--2---:R-:W-:Y:S05]  /*12bb0*/  @!P1 BRA `(.L_x_15185) ;  /* 0xfffffffc00f09947 */ /* 0x004fea000383ffff */
[----:B------:R-:W-:Y:S05]  /*12bc0*/  BRA `(.L_x_15184) ;  /* 0xfffffef000107947 */ /* 0x000fea000383ffff */
.L_x_15191:
[----:B-1----:R-:W-:-:S04]  /*12bd0*/  IMAD.U32 R6, RZ, RZ, UR6 ;  /* 0x00000006ff067e24 */ /* 0x002fc8000f8e00ff */
[----:B------:R1:W2:Y:S03]  /*12be0*/  SYNCS.PHASECHK.TRANS64.TRYWAIT P1, [R6+URZ+0x16830], R5 ;  /* 0x01683005060075a7 */ /* 0x0002a6000802017f */
[----:B--2---:R-:W-:Y:S05]  /*12bf0*/  @!P1 NANOSLEEP.SYNCS 0x989680 ;  /* 0x009896800000995d */ /* 0x004fea0003900000 */
[----:B------:R-:W2:Y:S02]  /*12c00*/  @!P1 SYNCS.PHASECHK.TRANS64 P1, [R6+URZ+0x16830], R5 ;  /* 0x01683005060095a7 */ /* 0x000ea4000802007f */
[----:B--2---:R-:W-:Y:S05]  /*12c10*/  @!P1 BRA `(.L_x_15191) ;  /* 0xfffffffc00ec9947 */ /* 0x004fea000383ffff */
[----:B------:R-:W-:Y:S05]  /*12c20*/  BRA `(.L_x_15188) ;  /* 0xffffff1800747947 */ /* 0x000fea000383ffff */
.L_x_15195:
[----:B-1----:R-:W-:-:S04]  /*12c30*/  IMAD.U32 R6, RZ, RZ, UR6 ;  /* 0x00000006ff067e24 */ /* 0x002fc8000f8e00ff */
[----:B------:R1:W2:Y:S03]  /*12c40*/  SYNCS.PHASECHK.TRANS64.TRYWAIT P1, [R6+URZ+0x16850], R5 ;  /* 0x01685005060075a7 */ /* 0x0002a6000802017f */
[----:B--2---:R-:W-:Y:S05]  /*12c50*/  @!P1 NANOSLEEP.SYNCS 0x989680 ;  /* 0x009896800000995d */ /* 0x004fea0003900000 */
[----:B------:R-:W2:Y:S02]  /*12c60*/  @!P1 SYNCS.PHASECHK.TRANS64 P1, [R6+URZ+0x16850], R5 ;  /* 0x01685005060095a7 */ /* 0x000ea4000802007f */
[----:B--2---:R-:W-:Y:S05]  /*12c70*/  @!P1 BRA `(.L_x_15195) ;  /* 0xfffffffc00ec9947 */ /* 0x004fea000383ffff */
[----:B------:R-:W-:Y:S05]  /*12c80*/  BRA `(.L_x_15192) ;  /* 0xffffff1800f87947 */ /* 0x000fea000383ffff */
.L_x_15203:
[----:B-1----:R-:W-:-:S04]  /*12c90*/  IMAD.U32 R6, RZ, RZ, UR6 ;  /* 0x00000006ff067e24 */ /* 0x002fc8000f8e00ff */
[----:B------:R1:W2:Y:S03]  /*12ca0*/  SYNCS.PHASECHK.TRANS64.TRYWAIT P1, [R6+URZ+0x16830], R5 ;  /* 0x01683005060075a7 */ /* 0x0002a6000802017f */
[----:B--2---:R-:W-:Y:S05]  /*12cb0*/  @!P1 NANOSLEEP.SYNCS 0x989680 ;  /* 0x009896800000995d */ /* 0x004fea0003900000 */
[----:B------:R-:W2:Y:S02]  /*12cc0*/  @!P1 SYNCS.PHASECHK.TRANS64 P1, [R6+URZ+0x16830], R5 ;  /* 0x01683005060095a7 */ /* 0x000ea4000802007f */
[----:B--2---:R-:W-:Y:S05]  /*12cd0*/  @!P1 BRA `(.L_x_15203) ;  /* 0xfffffffc00ec9947 */ /* 0x004fea000383ffff */
[----:B------:R-:W-:Y:S05]  /*12ce0*/  BRA `(.L_x_15200) ;  /* 0xffffff4800087947 */ /* 0x000fea000383ffff */
.L_x_15207:
[----:B-1----:R-:W-:-:S04]  /*12cf0*/  IMAD.U32 R6, RZ, RZ, UR6 ;  /* 0x00000006ff067e24 */ /* 0x002fc8000f8e00ff */
[----:B------:R1:W2:Y:S03]  /*12d00*/  SYNCS.PHASECHK.TRANS64.TRYWAIT P1, [R6+URZ+0x16850], R5 ;  /* 0x01685005060075a7 */ /* 0x0002a6000802017f */
[----:B--2---:R-:W-:Y:S05]  /*12d10*/  @!P1 NANOSLEEP.SYNCS 0x989680 ;  /* 0x009896800000995d */ /* 0x004fea0003900000 */
[----:B------:R-:W2:Y:S02]  /*12d20*/  @!P1 SYNCS.PHASECHK.TRANS64 P1, [R6+URZ+0x16850], R5 ;  /* 0x01685005060095a7 */ /* 0x000ea4000802007f */
[----:B--2---:R-:W-:Y:S05]  /*12d30*/  @!P1 BRA `(.L_x_15207) ;  /* 0xfffffffc00ec9947 */ /* 0x004fea000383ffff */
[----:B------:R-:W-:Y:S05]  /*12d40*/  BRA `(.L_x_15204) ;  /* 0xffffff4800807947 */ /* 0x000fea000383ffff */
.L_x_15214:
[----:B-1----:R-:W-:-:S04]  /*12d50*/  IMAD.U32 R4, RZ, RZ, UR5 ;  /* 0x00000005ff047e24 */ /* 0x002fc8000f8e00ff */
[----:B------:R1:W2:Y:S03]  /*12d60*/  SYNCS.PHASECHK.TRANS64.TRYWAIT P1, [R4+URZ+0x16850], R3 ;  /* 0x01685003040075a7 */ /* 0x0002a6000802017f */
[----:B--2---:R-:W-:Y:S05]  /*12d70*/  @!P1 NANOSLEEP.SYNCS 0x989680 ;  /* 0x009896800000995d */ /* 0x004fea0003900000 */
[----:B------:R-:W2:Y:S02]  /*12d80*/  @!P1 SYNCS.PHASECHK.TRANS64 P1, [R4+URZ+0x16850], R3 ;  /* 0x01685003040095a7 */ /* 0x000ea4000802007f */
[----:B--2---:R-:W-:Y:S05]  /*12d90*/  @!P1 BRA `(.L_x_15214) ;  /* 0xfffffffc00ec9947 */ /* 0x004fea000383ffff */
[----:B------:R-:W-:Y:S05]  /*12da0*/  BRA `(.L_x_15213) ;  /* 0xffffff6800f47947 */ /* 0x000fea000383ffff */
.L_x_15250:
[----:B0-----:R-:W0:Y:S01]  /*12db0*/  S2R R20, SR_TID.X ;  /* 0x0000000000147919 */ /* 0x001e220000002100 */
        /* <DEDUP_REMOVED lines=10> */
.L_x_15315:
[----:B------:R-:W-:Y:S05]  /*12e60*/  BSYNC B0 ;  /* 0x0000000000007941 */ /* 0x000fea0003800000 */
.L_x_15314:
[----:B------:R-:W-:Y:S05]  /*12e70*/  BRA `(.L_x_15316) ;  /* 0xffffffb400f07947 */ /* 0x000fea000383ffff */
.L_x_15253:
[----:B0-----:R0:W1:Y:S02]  /*12e80*/  SYNCS.PHASECHK.TRANS64.TRYWAIT P0, [R3+URZ+0x16840], R4 ;  /* 0x01684004030075a7 */ /* 0x001064000800017f */
[----:B-1----:R-:W-:Y:S05]  /*12e90*/  @!P0 NANOSLEEP.SYNCS 0x989680 ;  /* 0x009896800000895d */ /* 0x002fea0003900000 */
[----:B------:R-:W1:Y:S02]  /*12ea0*/  @!P0 SYNCS.PHASECHK.TRANS64 P0, [R3+URZ+0x16840], R4 ;  /* 0x01684004030085a7 */ /* 0x000e64000800007f */
[----:B-1----:R-:W-:Y:S05]  /*12eb0*/  @!P0 BRA `(.L_x_15253) ;  /* 0xfffffffc00f08947 */ /* 0x002fea000383ffff */
[----:B------:R-:W-:Y:S05]  /*12ec0*/  BRA `(.L_x_15317) ;  /* 0xffffffb800447947 */ /* 0x000fea000383ffff */
.L_x_15254:
        /* <DEDUP_REMOVED lines=8> */
.L_x_15319:
[----:B------:R-:W-:Y:S05]  /*12f50*/  BSYNC B0 ;  /* 0x0000000000007941 */ /* 0x000fea0003800000 */
.L_x_15318:
        /* <DEDUP_REMOVED lines=9> */
.L_x_15320:
[----:B------:R-:W-:Y:S02]  /*12ff0*/  IMAD.MOV.U32 R13, RZ, RZ, R2 ;  /* 0x000000ffff0d7224 */ /* 0x000fe400078e0002 */
[----:B------:R-:W-:Y:S02]  /*13000*/  IMAD.MOV.U32 R12, RZ, RZ, 0x1 ;  /* 0x00000001ff0c7424 */ /* 0x000fe400078e00ff */
[----:B------:R-:W-:-:S07]  /*13010*/  IMAD.MOV.U32 R7, RZ, RZ, R14 ;  /* 0x000000ffff077224 */ /* 0x000fce00078e000e */
[----:B------:R-:W-:Y:S05]  /*13020*/  WARPSYNC.COLLECTIVE R15, `(.L_x_15321) ;  /* 0x000000000f087348 */ /* 0x000fea0003c00000 */
[----:B------:R0:W1:Y:S02]  /*13030*/  SHFL.IDX P6, R14, R13, R12, R11 ;  /* 0x0000000c0d0e7389 */ /* 0x00006400000c000b */
[----:B01----:R-:W-:Y:S01]  /*13040*/  ENDCOLLECTIVE ;  /* 0x000000000000791b */ /* 0x003fe20003800000 */
.L_x_15321:
        /* <DEDUP_REMOVED lines=11> */
[----:B0-----:R-:W-:Y:S01]  /*13100*/  IMAD.MOV.U32 R6, RZ, RZ, R14 ;  /* 0x000000ffff067224 */ /* 0x001fe200078e000e */
[----:B------:R-:W-:-:S07]  /*13110*/  @P1 LEA R8, R5, R22, 0x1 ;  /* 0x0000001605081211 */ /* 0x000fce00078e08ff */
[----:B------:R-:W-:Y:S05]  /*13120*/  WARPSYNC.COLLECTIVE R15, `(.L_x_15322) ;  /* 0x000000000f087348 */ /* 0x000fea0003c00000 */
[----:B------:R0:W1:Y:S02]  /*13130*/  SHFL.IDX P6, R14, R13, R12, R11 ;  /* 0x0000000c0d0e7389 */ /* 0x00006400000c000b */
[----:B01----:R-:W-:Y:S01]  /*13140*/  ENDCOLLECTIVE ;  /* 0x000000000000791b */ /* 0x003fe20003800000 */
.L_x_15322:
[----:B------:R-:W-:Y:S02]  /*13150*/  IMAD.MOV.U32 R13, RZ, RZ, R2 ;  /* 0x000000ffff0d7224 */ /* 0x000fe400078e0002 */
[----:B------:R-:W-:Y:S02]  /*13160*/  IMAD.MOV.U32 R12, RZ, RZ, 0x2 ;  /* 0x00000002ff0c7424 */ /* 0x000fe400078e00ff */
[----:B------:R-:W-:-:S07]  /*13170*/  IMAD.MOV.U32 R7, RZ, RZ, R14 ;  /* 0x000000ffff077224 */ /* 0x000fce00078e000e */
[----:B------:R-:W-:Y:S05]  /*13180*/  WARPSYNC.COLLECTIVE R15, `(.L_x_15323) ;  /* 0x000000000f087348 */ /* 0x000fea0003c00000 */
[----:B------:R0:W1:Y:S02]  /*13190*/  SHFL.IDX P6, R14, R13, R12, R11 ;  /* 0x0000000c0d0e7389 */ /* 0x00006400000c000b */
[----:B01----:R-:W-:Y:S01]  /*131a0*/  ENDCOLLECTIVE ;  /* 0x000000000000791b */ /* 0x003fe20003800000 */
.L_x_15323:
        /* <DEDUP_REMOVED lines=15> */
.L_x_15324:
[----:B------:R-:W-:Y:S01]  /*132a0*/  @P1 LEA R8, R5, R22, 0x1 ;  /* 0x0000001605081211 */ /* 0x000fe200078e08ff */
[----:B------:R-:W-:Y:S02]  /*132b0*/  IMAD.MOV.U32 R13, RZ, RZ, R2 ;  /* 0x000000ffff0d7224 */ /* 0x000fe400078e0002 */
[----:B------:R-:W-:Y:S02]  /*132c0*/  IMAD.MOV.U32 R12, RZ, RZ, 0x3 ;  /* 0x00000003ff0c7424 */ /* 0x000fe400078e00ff */
[----:B------:R-:W-:-:S07]  /*132d0*/  IMAD.MOV.U32 R7, RZ, RZ, R14 ;  /* 0x000000ffff077224 */ /* 0x000fce00078e000e */
[----:B------:R-:W-:Y:S05]  /*132e0*/  WARPSYNC.COLLECTIVE R15, `(.L_x_15325) ;  /* 0x000000000f087348 */ /* 0x000fea0003c00000 */
[----:B------:R0:W1:Y:S02]  /*132f0*/  SHFL.IDX P6, R14, R13, R12, R11 ;  /* 0x0000000c0d0e7389 */ /* 0x00006400000c000b */
[----:B01----:R-:W-:Y:S01]  /*13300*/  ENDCOLLECTIVE ;  /* 0x000000000000791b */ /* 0x003fe20003800000 */
.L_x_15325:
        /* <DEDUP_REMOVED lines=15> */
.L_x_15326:
[----:B------:R-:W-:Y:S01]  /*13400*/  @P1 LEA R8, R5, R22, 0x1 ;  /* 0x0000001605081211 */ /* 0x000fe200078e08ff */
[----:B------:R-:W-:Y:S02]  /*13410*/  IMAD.MOV.U32 R13, RZ, RZ, R2 ;  /* 0x000000ffff0d7224 */ /* 0x000fe400078e0002 */
[----:B------:R-:W-:Y:S02]  /*13420*/  IMAD.MOV.U32 R12, RZ, RZ, 0x4 ;  /* 0x00000004ff0c7424 */ /* 0x000fe400078e00ff */
[----:B------:R-:W-:-:S07]  /*13430*/  IMAD.MOV.U32 R7, RZ, RZ, R14 ;  /* 0x000000ffff077224 */ /* 0x000fce00078e000e */
[----:B------:R-:W-:Y:S05]  /*13440*/  WARPSYNC.COLLECTIVE R15, `(.L_x_15327) ;  /* 0x000000000f087348 */ /* 0x000fea0003c00000 */
[----:B------:R0:W1:Y:S02]  /*13450*/  SHFL.IDX P6, R14, R13, R12, R11 ;  /* 0x0000000c0d0e7389 */ /* 0x00006400000c000b */
[----:B01----:R-:W-:Y:S01]  /*13460*/  ENDCOLLECTIVE ;  /* 0x000000000000791b */ /* 0x003fe20003800000 */
.L_x_15327:
        /* <DEDUP_REMOVED lines=15> */
.L_x_15328:
[----:B------:R-:W-:Y:S01]  /*13560*/  @P1 LEA R8, R5, R22, 0x1 ;  /* 0x0000001605081211 */ /* 0x000fe200078e08ff */
[----:B------:R-:W-:Y:S02]  /*13570*/  IMAD.MOV.U32 R13, RZ, RZ, R2 ;  /* 0x000000ffff0d7224 */ /* 0x000fe400078e0002 */
[----:B------:R-:W-:Y:S02]  /*13580*/  IMAD.MOV.U32 R12, RZ, RZ, 0x5 ;  /* 0x00000005ff0c7424 */ /* 0x000fe400078e00ff */
[----:B------:R-:W-:-:S07]  /*13590*/  IMAD.MOV.U32 R7, RZ, RZ, R14 ;  /* 0x000000ffff077224 */ /* 0x000fce00078e000e */
[----:B------:R-:W-:Y:S05]  /*135a0*/  WARPSYNC.COLLECTIVE R15, `(.L_x_15329) ;  /* 0x000000000f087348 */ /* 0x000fea0003c00000 */
[----:B------:R0:W1:Y:S02]  /*135b0*/  SHFL.IDX P6, R14, R13, R12, R11 ;  /* 0x0000000c0d0e7389 */ /* 0x00006400000c000b */
[----:B01----:R-:W-:Y:S01]  /*135c0*/  ENDCOLLECTIVE ;  /* 0x000000000000791b */ /* 0x003fe20003800000 */
.L_x_15329:
        /* <DEDUP_REMOVED lines=15> */
.L_x_15330:
[----:B------:R-:W-:Y:S01]  /*136c0*/  @P1 LEA R8, R5, R22, 0x1 ;  /* 0x0000001605081211 */ /* 0x000fe200078e08ff */
[----:B------:R-:W-:Y:S02]  /*136d0*/  IMAD.MOV.U32 R13, RZ, RZ, R2 ;  /* 0x000000ffff0d7224 */ /* 0x000fe400078e0002 */
[----:B------:R-:W-:Y:S02]  /*136e0*/  IMAD.MOV.U32 R12, RZ, RZ, 0x6 ;  /* 0x00000006ff0c7424 */ /* 0x000fe400078e00ff */
[----:B------:R-:W-:-:S07]  /*136f0*/  IMAD.MOV.U32 R7, RZ, RZ, R14 ;  /* 0x000000ffff077224 */ /* 0x000fce00078e000e */
[----:B------:R-:W-:Y:S05]  /*13700*/  WARPSYNC.COLLECTIVE R15, `(.L_x_15331) ;  /* 0x000000000f087348 */ /* 0x000fea0003c00000 */
[----:B------:R0:W1:Y:S02]  /*13710*/  SHFL.IDX P6, R14, R13, R12, R11 ;  /* 0x0000000c0d0e7389 */ /* 0x00006400000c000b */
[----:B01----:R-:W-:Y:S01]  /*13720*/  ENDCOLLECTIVE ;  /* 0x000000000000791b */ /* 0x003fe20003800000 */
.L_x_15331:
        /* <DEDUP_REMOVED lines=15> */
.L_x_15332:
[----:B------:R-:W-:Y:S01]  /*13820*/  @P1 LEA R8, R5, R22, 0x1 ;  /* 0x0000001605081211 */ /* 0x000fe200078e08ff */
[----:B------:R-:W-:Y:S02]  /*13830*/  IMAD.MOV.U32 R13, RZ, RZ, R2 ;  /* 0x000000ffff0d7224 */ /* 0x000fe400078e0002 */
[----:B------:R-:W-:Y:S02]  /*13840*/  IMAD.MOV.U32 R12, RZ, RZ, 0x7 ;  /* 0x00000007ff0c7424 */ /* 0x000fe400078e00ff */
[----:B------:R-:W-:-:S07]  /*13850*/  IMAD.MOV.U32 R7, RZ, RZ, R14 ;  /* 0x000000ffff077224 */ /* 0x000fce00078e000e */
[----:B------:R-:W-:Y:S05]  /*13860*/  WARPSYNC.COLLECTIVE R15, `(.L_x_15333) ;  /* 0x000000000f087348 */ /* 0x000fea0003c00000 */
[----:B------:R0:W1:Y:S02]  /*13870*/  SHFL.IDX P6, R14, R13, R12, R11 ;  /* 0x0000000c0d0e7389 */ /* 0x00006400000c000b */
[----:B01----:R-:W-:Y:S01]  /*13880*/  ENDCOLLECTIVE ;  /* 0x000000000000791b */ /* 0x003fe20003800000 */
.L_x_15333:
        /* <DEDUP_REMOVED lines=10> */
.L_x_15334:
[----:B------:R-:W-:Y:S01]  /*13930*/  @!PT LDS RZ, [RZ] ;  /* 0x00000000fffff984 */ /* 0x000fe20000000800 */
[----:B------:R-:W-:Y:S01]  /*13940*/  @!PT LDS RZ, [RZ] ;  /* 0x00000000fffff984 */ /* 0x000fe20000000800 */
[----:B------:R-:W-:Y:S01]  /*13950*/  @!PT LDS RZ, [RZ] ;  /* 0x00000000fffff984 */ /* 0x000fe20000000800 */
[----:B------:R2:W-:Y:S01]  /*13960*/  @P1 LDGSTS.E.BYPASS.LTC128B.128 [R8+0x11400], desc[UR54][R6.64], !P2 ;  /* 0x1140000006081fae */ /* 0x0005e2000d101d76 */
[----:B------:R-:W-:Y:S01]  /*13970*/  IMAD.MOV.U32 R0, RZ, RZ, R14 ;  /* 0x000000ffff007224 */ /* 0x000fe200078e000e */
[----:B------:R-:W-:Y:S06]  /*13980*/  BRA `(.L_x_15335) ;  /* 0xffffffb4004c7947 */ /* 0x000fec000383ffff */
.L_x_15259:
        /* <DEDUP_REMOVED lines=9> */
.L_x_15336:
[C---:B------:R-:W-:Y:S02]  /*13a20*/  ISETP.GE.AND P2, PT, R17.reuse, R3, PT ;  /* 0x000000031100720c */ /* 0x040fe40003f46270 */
[----:B------:R-:W-:Y:S01]  /*13a30*/  IADD3 R8, R17, 0x10, RZ ;  /* 0x0000001011087810 */ /* 0x000fe20007ffe0ff */
[----:B------:R-:W-:Y:S02]  /*13a40*/  IMAD.MOV.U32 R13, RZ, RZ, R0 ;  /* 0x000000ffff0d7224 */ /* 0x000fe400078e0000 */
[----:B------:R-:W-:-:S08]  /*13a50*/  IMAD.MOV.U32 R6, RZ, RZ, R14 ;  /* 0x000000ffff067224 */ /* 0x000fd000078e000e */
[----:B------:R-:W-:Y:S05]  /*13a60*/  WARPSYNC.COLLECTIVE R15, `(.L_x_15337) ;  /* 0x000000000f087348 */ /* 0x000fea0003c00000 */
[----:B------:R0:W1:Y:S02]  /*13a70*/  SHFL.IDX P6, R14, R13, R12, R11 ;  /* 0x0000000c0d0e7389 */ /* 0x00006400000c000b */
[----:B01----:R-:W-:Y:S01]  /*13a80*/  ENDCOLLECTIVE ;  /* 0x000000000000791b */ /* 0x003fe20003800000 */
.L_x_15337:
[----:B------:R-:W-:Y:S02]  /*13a90*/  IMAD.MOV.U32 R13, RZ, RZ, R4 ;  /* 0x000000ffff0d7224 */ /* 0x000fe400078e0004 */
[----:B------:R-:W-:Y:S02]  /*13aa0*/  IMAD.MOV.U32 R12, RZ, RZ, 0x1 ;  /* 0x00000001ff0c7424 */ /* 0x000fe400078e00ff */
[----:B------:R-:W-:-:S07]  /*13ab0*/  IMAD.MOV.U32 R7, RZ, RZ, R14 ;  /* 0x000000ffff077224 */ /* 0x000fce00078e000e */
[----:B------:R-:W-:Y:S05]  /*13ac0*/  WARPSYNC.COLLECTIVE R15, `(.L_x_15338) ;  /* 0x000000000f087348 */ /* 0x000fea0003c00000 */
[----:B------:R0:W1:Y:S02]  /*13ad0*/  SHFL.IDX P6, R14, R13, R12, R11 ;  /* 0x0000000c0d0e7389 */ /* 0x00006400000c000b */
[----:B01----:R-:W-:Y:S01]  /*13ae0*/  ENDCOLLECTIVE ;  /* 0x000000000000791b */ /* 0x003fe20003800000 */
.L_x_15338:
        /* <DEDUP_REMOVED lines=15> */
.L_x_15339:
[----:B------:R-:W-:Y:S02]  /*13be0*/  IMAD.MOV.U32 R13, RZ, RZ, R4 ;  /* 0x000000ffff0d7224 */ /* 0x000fe400078e0004 */
[----:B------:R-:W-:Y:S02]  /*13bf0*/  IMAD.MOV.U32 R12, RZ, RZ, 0x2 ;  /* 0x00000002ff0c7424 */ /* 0x000fe400078e00ff */
[----:B------:R-:W-:-:S07]  /*13c00*/  IMAD.MOV.U32 R7, RZ, RZ, R14 ;  /* 0x000000ffff077224 */ /* 0x000fce00078e000e */
[----:B------:R-:W-:Y:S05]  /*13c10*/  WARPSYNC.COLLECTIVE R15, `(.L_x_15340) ;  /* 0x000000000f087348 */ /* 0x000fea0003c00000 */
[----:B------:R0:W1:Y:S02]  /*13c20*/  SHFL.IDX P6, R14, R13, R12, R11 ;  /* 0x0000000c0d0e7389 */ /* 0x00006400000c000b */
[----:B01----:R-:W-:Y:S01]  /*13c30*/  ENDCOLLECTIVE ;  /* 0x000000000000791b */ /* 0x003fe20003800000 */
.L_x_15340:
        /* <DEDUP_REMOVED lines=16> */
.L_x_15341:
[----:B------:R-:W-:Y:S02]  /*13d40*/  IMAD.MOV.U32 R13, RZ, RZ, R4 ;  /* 0x000000ffff0d7224 */ /* 0x000fe400078e0004 */
[----:B------:R-:W-:Y:S02]  /*13d50*/  IMAD.MOV.U32 R12, RZ, RZ, 0x3 ;  /* 0x00000003ff0c7424 */ /* 0x000fe400078e00ff */
[----:B------:R-:W-:-:S07]  /*13d60*/  IMAD.MOV.U32 R7, RZ, RZ, R14 ;  /* 0x000000ffff077224 */ /* 0x000fce00078e000e */
[----:B------:R-:W-:Y:S05]  /*13d70*/  WARPSYNC.COLLECTIVE R15, `(.L_x_15342) ;  /* 0x000000000f087348 */ /* 0x000fea0003c00000 */
[----:B------:R0:W1:Y:S02]  /*13d80*/  SHFL.IDX P6, R14, R13, R12, R11 ;  /* 0x0000000c0d0e7389 */ /* 0x00006400000c000b */
[----:B01----:R-:W-:Y:S01]  /*13d90*/  ENDCOLLECTIVE ;  /* 0x000000000000791b */ /* 0x003fe20003800000 */
.L_x_15342:
        /* <DEDUP_REMOVED lines=16> */
.L_x_15343:
[----:B------:R-:W-:Y:S02]  /*13ea0*/  IMAD.MOV.U32 R13, RZ, RZ, R4 ;  /* 0x000000ffff0d7224 */ /* 0x000fe400078e0004 */
[----:B------:R-:W-:Y:S02]  /*13eb0*/  IMAD.MOV.U32 R12, RZ, RZ, 0x4 ;  /* 0x00000004ff0c7424 */ /* 0x000fe400078e00ff */
[----:B------:R-:W-:-:S07]  /*13ec0*/  IMAD.MOV.U32 R7, RZ, RZ, R14 ;  /* 0x000000ffff077224 */ /* 0x000fce00078e000e */
[----:B------:R-:W-:Y:S05]  /*13ed0*/  WARPSYNC.COLLECTIVE R15, `(.L_x_15344) ;  /* 0x000000000f087348 */ /* 0x000fea0003c00000 */
[----:B------:R0:W1:Y:S02]  /*13ee0*/  SHFL.IDX P6, R14, R13, R12, R11 ;  /* 0x0000000c0d0e7389 */ /* 0x00006400000c000b */
[----:B01----:R-:W-:Y:S01]  /*13ef0*/  ENDCOLLECTIVE ;  /* 0x000000000000791b */ /* 0x003fe20003800000 */
.L_x_15344:
        /* <DEDUP_REMOVED lines=16> */
.L_x_15345:
[----:B------:R-:W-:Y:S02]  /*14000*/  IMAD.MOV.U32 R13, RZ, RZ, R4 ;  /* 0x000000ffff0d7224 */ /* 0x000fe400078e0004 */
[----:B------:R-:W-:Y:S02]  /*14010*/  IMAD.MOV.U32 R12, RZ, RZ, 0x5 ;  /* 0x00000005ff0c7424 */ /* 0x000fe400078e00ff */
[----:B------:R-:W-:-:S07]  /*14020*/  IMAD.MOV.U32 R7, RZ, RZ, R14 ;  /* 0x000000ffff077224 */ /* 0x000fce00078e000e */
[----:B------:R-:W-:Y:S05]  /*14030*/  WARPSYNC.COLLECTIVE R15, `(.L_x_15346) ;  /* 0x000000000f087348 */ /* 0x000fea0003c00000 */
[----:B------:R0:W1:Y:S02]  /*14040*/  SHFL.IDX P6, R14, R13, R12, R11 ;  /* 0x0000000c0d0e7389 */ /* 0x00006400000c000b */
[----:B01----:R-:W-:Y:S01]  /*14050*/  ENDCOLLECTIVE ;  /* 0x000000000000791b */ /* 0x003fe20003800000 */
.L_x_15346:
        /* <DEDUP_REMOVED lines=16> */
.L_x_15347:
[----:B------:R-:W-:Y:S02]  /*14160*/  IMAD.MOV.U32 R13, RZ, RZ, R4 ;  /* 0x000000ffff0d7224 */ /* 0x000fe400078e0004 */
[----:B------:R-:W-:Y:S02]  /*14170*/  IMAD.MOV.U32 R12, RZ, RZ, 0x6 ;  /* 0x00000006ff0c7424 */ /* 0x000fe400078e00ff */
[----:B------:R-:W-:-:S07]  /*14180*/  IMAD.MOV.U32 R7, RZ, RZ, R14 ;  /* 0x000000ffff077224 */ /* 0x000fce00078e000e */
[----:B------:R-:W-:Y:S05]  /*14190*/  WARPSYNC.COLLECTIVE R15, `(.L_x_15348) ;  /* 0x000000000f087348 */ /* 0x000fea0003c00000 */
[----:B------:R0:W1:Y:S02]  /*141a0*/  SHFL.IDX P6, R14, R13, R12, R11 ;  /* 0x0000000c0d0e7389 */ /* 0x00006400000c000b */
[----:B01----:R-:W-:Y:S01]  /*141b0*/  ENDCOLLECTIVE ;  /* 0x000000000000791b */ /* 0x003fe20003800000 */
.L_x_15348:
        /* <DEDUP_REMOVED lines=16> */
.L_x_15349:
[----:B------:R-:W-:Y:S01]  /*142c0*/  MOV R13, R4 ;  /* 0x00000004000d7202 */ /* 0x000fe20000000f00 */
[----:B------:R-:W-:Y:S02]  /*142d0*/  IMAD.MOV.U32 R12, RZ, RZ, 0x7 ;  /* 0x00000007ff0c7424 */ /* 0x000fe400078e00ff */
[----:B------:R-:W-:-:S07]  /*142e0*/  IMAD.MOV.U32 R7, RZ, RZ, R14 ;  /* 0x000000ffff077224 */ /* 0x000fce00078e000e */
[----:B------:R-:W-:Y:S05]  /*142f0*/  WARPSYNC.COLLECTIVE R15, `(.L_x_15350) ;  /* 0x000000000f087348 */ /* 0x000fea0003c00000 */
[----:B------:R0:W1:Y:S02]  /*14300*/  SHFL.IDX P6, R14, R13, R12, R11 ;  /* 0x0000000c0d0e7389 */ /* 0x00006400000c000b */
[----:B01----:R-:W-:Y:S01]  /*14310*/  ENDCOLLECTIVE ;  /* 0x000000000000791b */ /* 0x003fe20003800000 */
.L_x_15350:
        /* <DEDUP_REMOVED lines=11> */
.L_x_15351:
[----:B------:R-:W-:Y:S01]  /*143d0*/  @!PT LDS RZ, [RZ] ;  /* 0x00000000fffff984 */ /* 0x000fe20000000800 */
[----:B------:R-:W-:Y:S01]  /*143e0*/  @!PT LDS RZ, [RZ] ;  /* 0x00000000fffff984 */ /* 0x000fe20000000800 */
[----:B------:R-:W-:Y:S01]  /*143f0*/  @!PT LDS RZ, [RZ] ;  /* 0x00000000fffff984 */ /* 0x000fe20000000800 */
[----:B------:R0:W-:Y:S01]  /*14400*/  @!P1 LDGSTS.E.BYPASS.LTC128B.128 [R10+0xb400], desc[UR54][R6.64], !P0 ;  /* 0x0b400000060a9fae */ /* 0x0001e2000c101d76 */
[----:B------:R-:W-:Y:S02]  /*14410*/  ISETP.GE.AND P1, PT, R0, R3, PT ;  /* 0x000000030000720c */ /* 0x000fe40003f26270 */
[----:B------:R-:W-:Y:S01]  /*14420*/  IADD3 R0, R17, 0x80, RZ ;  /* 0x0000008011007810 */ /* 0x000fe20007ffe0ff */
[----:B------:R-:W-:Y:S02]  /*14430*/  IMAD.MOV.U32 R13, RZ, RZ, R2 ;  /* 0x000000ffff0d7224 */ /* 0x000fe400078e0002 */
[----:B------:R-:W-:Y:S02]  /*14440*/  IMAD.MOV.U32 R12, RZ, RZ, RZ ;  /* 0x000000ffff0c7224 */ /* 0x000fe400078e00ff */
[----:B0-----:R-:W-:-:S07]  /*14450*/  IMAD.MOV.U32 R6, RZ, RZ, R14 ;  /* 0x000000ffff067224 */ /* 0x001fce00078e000e */
[----:B------:R-:W-:Y:S05]  /*14460*/  WARPSYNC.COLLECTIVE R15, `(.L_x_15352) ;  /* 0x000000000f087348 */ /* 0x000fea0003c00000 */
[----:B------:R0:W1:Y:S02]  /*14470*/  SHFL.IDX P6, R14, R13, R12, R11 ;  /* 0x0000000c0d0e7389 */ /* 0x00006400000c000b */
[----:B01----:R-:W-:Y:S01]  /*14480*/  ENDCOLLECTIVE ;  /* 0x000000000000791b */ /* 0x003fe20003800000 */
.L_x_15352:
        /* <DEDUP_REMOVED lines=12> */
.L_x_15353:
[----:B------:R-:W-:Y:S02]  /*14550*/  IMAD.MOV.U32 R13, RZ, RZ, R2 ;  /* 0x000000ffff0d7224 */ /* 0x000fe400078e0002 */
[----:B------:R-:W-:Y:S02]  /*14560*/  IMAD.MOV.U32 R12, RZ, RZ, 0x1 ;  /* 0x00000001ff0c7424 */ /* 0x000fe400078e00ff */
[----:B------:R-:W-:-:S07]  /*14570*/  IMAD.MOV.U32 R4, RZ, RZ, R14 ;  /* 0x000000ffff047224 */ /* 0x000fce00078e000e */
[----:B------:R-:W-:Y:S05]  /*14580*/  WARPSYNC.COLLECTIVE R15, `(.L_x_15354) ;  /* 0x000000000f087348 */ /* 0x000fea0003c00000 */
[----:B------:R0:W1:Y:S02]  /*14590*/  SHFL.IDX P6, R14, R13, R12, R11 ;  /* 0x0000000c0d0e7389 */ /* 0x00006400000c000b */
[----:B01----:R-:W-:Y:S01]  /*145a0*/  ENDCOLLECTIVE ;  /* 0x000000000000791b */ /* 0x003fe20003800000 */
.L_x_15354:
[----:B------:R-:W-:-:S04]  /*145b0*/  @!P1 LEA R4, P3, R28, R4, 0x1 ;  /* 0x000000041c049211 */ /* 0x000fc800078608ff */
[----:B------:R-:W-:Y:S01]  /*145c0*/  @!P1 MOV R6, R4 ;  /* 0x0000000400069202 */ /* 0x000fe20000000f00 */
[----:B------:R-:W-:Y:S02]  /*145d0*/  @!P1 IMAD.X R0, RZ, RZ, R0, P3 ;  /* 0x000000ffff009224 */ /* 0x000fe400018e0600 */
[C---:B------:R-:W-:Y:S02]  /*145e0*/  VIADD R4, R17.reuse, 0xa0 ;  /* 0x000000a011047836 */ /* 0x040fe40000000000 */
[----:B------:R-:W-:Y:S02]  /*145f0*/  @!P1 IMAD.MOV.U32 R7, RZ, RZ, R0 ;  /* 0x000000ffff079224 */ /* 0x000fe400078e0000 */
[----:B------:R-:W-:Y:S02]  /*14600*/  VIADD R0, R17, 0x90 ;  /* 0x0000009011007836 */ /* 0x000fe40000000000 */
[----:B------:R-:W-:Y:S01]  /*14610*/  IMAD.MOV.U32 R13, RZ, RZ, R5 ;  /* 0x000000ffff0d7224 */ /* 0x000fe200078e0005 */
        /* <DEDUP_REMOVED lines=9> */
.L_x_15355:
[----:B------:R-:W-:Y:S02]  /*146b0*/  IMAD.MOV.U32 R13, RZ, RZ, R2 ;  /* 0x000000ffff0d7224 */ /* 0x000fe400078e0002 */
[----:B------:R-:W-:Y:S01]  /*146c0*/  IMAD.MOV.U32 R12, RZ, RZ, 0x2 ;  /* 0x00000002ff0c7424 */ /* 0x000fe200078e00ff */
[----:B------:R-:W-:-:S07]  /*146d0*/  MOV R6, R14 ;  /* 0x0000000e00067202 */ /* 0x000fce0000000f00 */
[----:B------:R-:W-:Y:S05]  /*146e0*/  WARPSYNC.COLLECTIVE R15, `(.L_x_15356) ;  /* 0x000000000f087348 */ /* 0x000fea0003c00000 */
[----:B------:R0:W1:Y:S02]  /*146f0*/  SHFL.IDX P6, R14, R13, R12, R11 ;  /* 0x0000000c0d0e7389 */ /* 0x00006400000c000b */
[----:B01----:R-:W-:Y:S01]  /*14700*/  ENDCOLLECTIVE ;  /* 0x000000000000791b */ /* 0x003fe20003800000 */
.L_x_15356:
        /* <DEDUP_REMOVED lines=13> */
.L_x_15357:
[----:B------:R-:W-:Y:S02]  /*147e0*/  IMAD.MOV.U32 R13, RZ, RZ, R2 ;  /* 0x000000ffff0d7224 */ /* 0x000fe400078e0002 */
[----:B------:R-:W-:Y:S01]  /*147f0*/  IMAD.MOV.U32 R12, RZ, RZ, 0x3 ;  /* 0x00000003ff0c7424 */ /* 0x000fe200078e00ff */
[----:B------:R-:W-:-:S07]  /*14800*/  MOV R6, R14 ;  /* 0x0000000e00067202 */ /* 0x000fce0000000f00 */
[----:B------:R-:W-:Y:S05]  /*14810*/  WARPSYNC.COLLECTIVE R15, `(.L_x_15358) ;  /* 0x000000000f087348 */ /* 0x000fea0003c00000 */
[----:B------:R0:W1:Y:S02]  /*14820*/  SHFL.IDX P6, R14, R13, R12, R11 ;  /* 0x0000000c0d0e7389 */ /* 0x00006400000c000b */
[----:B01----:R-:W-:Y:S01]  /*14830*/  ENDCOLLECTIVE ;  /* 0x000000000000791b */ /* 0x003fe20003800000 */
.L_x_15358:
        /* <DEDUP_REMOVED lines=12> */
.L_x_15359:
[----:B------:R-:W-:Y:S01]  /*14900*/  IMAD.MOV.U32 R2, RZ, RZ, R14 ;  /* 0x000000ffff027224 */ /* 0x000fe200078e000e */
[----:B------:R-:W-:Y:S06]  /*14910*/  BRA `(.L_x_15360) ;  /* 0xffffffb400287947 */ /* 0x000fec000383ffff */
.L_x_15262:
[----:B0-----:R0:W1:Y:S02]  /*14920*/  SYNCS.PHASECHK.TRANS64.TRYWAIT P0, [R22+URZ+0x16820], R3 ;  /* 0x01682003160075a7 */ /* 0x001064000800017f */
[----:B-1----:R-:W-:Y:S05]  /*14930*/  @!P0 NANOSLEEP.SYNCS 0x989680 ;  /* 0x009896800000895d */ /* 0x002fea0003900000 */
[----:B------:R-:W1:Y:S02]  /*14940*/  @!P0 SYNCS.PHASECHK.TRANS64 P0, [R22+URZ+0x16820], R3 ;  /* 0x01682003160085a7 */ /* 0x000e64000800007f */
[----:B-1----:R-:W-:Y:S05]  /*14950*/  @!P0 BRA `(.L_x_15262) ;  /* 0xfffffffc00f08947 */ /* 0x002fea000383ffff */
[----:B------:R-:W-:Y:S05]  /*14960*/  BRA `(.L_x_15361) ;  /* 0xffffffb400947947 */ /* 0x000fea000383ffff */
.L_x_15267:
[----:B0-----:R0:W1:Y:S02]  /*14970*/  SYNCS.PHASECHK.TRANS64.TRYWAIT P0, [R5+URZ+0x16840], R2 ;  /* 0x01684002050075a7 */ /* 0x001064000800017f */
[----:B-1----:R-:W-:Y:S05]  /*14980*/  @!P0 NANOSLEEP.SYNCS 0x989680 ;  /* 0x009896800000895d */ /* 0x002fea0003900000 */
[----:B------:R-:W1:Y:S02]  /*14990*/  @!P0 SYNCS.PHASECHK.TRANS64 P0, [R5+URZ+0x16840], R2 ;  /* 0x01684002050085a7 */ /* 0x000e64000800007f */
[----:B-1----:R-:W-:Y:S05]  /*149a0*/  @!P0 BRA `(.L_x_15267) ;  /* 0xfffffffc00f08947 */ /* 0x002fea000383ffff */
[----:B------:R-:W-:Y:S05]  /*149b0*/  BRA `(.L_x_15362) ;  /* 0xffffffb8005c7947 */ /* 0x000fea000383ffff */
.L_x_15268:
        /* <DEDUP_REMOVED lines=8> */
.L_x_15364:
[----:B------:R-:W-:Y:S05]  /*14a40*/  BSYNC B1 ;  /* 0x0000000000017941 */ /* 0x000fea0003800000 */
.L_x_15363:
[----:B------:R-:W-:Y:S01]  /*14a50*/  MOV R13, R8 ;  /* 0x00000008000d7202 */ /* 0x000fe20000000f00 */
[----:B------:R-:W-:Y:S01]  /*14a60*/  IMAD.MOV.U32 R12, RZ, RZ, RZ ;  /* 0x000000ffff0c7224 */ /* 0x000fe200078e00ff */
[----:B------:R-:W-:Y:S01]  /*14a70*/  LEA R9, R9, R22, 0x1 ;  /* 0x0000001609097211 */ /* 0x000fe200078e08ff */
[----:B------:R-:W-:Y:S02]  /*14a80*/  IMAD.MOV.U32 R11, RZ, RZ, 0x181f ;  /* 0x0000181fff0b7424 */ /* 0x000fe400078e00ff */
[----:B------:R-:W-:Y:S02]  /*14a90*/  IMAD.MOV.U32 R15, RZ, RZ, -0x1 ;  /* 0xffffffffff0f7424 */ /* 0x000fe400078e00ff */
[----:B------:R-:W-:Y:S02]  /*14aa0*/  IMAD.MOV.U32 R3, RZ, RZ, R14 ;  /* 0x000000ffff037224 */ /* 0x000fe400078e000e */
[----:B------:R-:W-:-:S07]  /*14ab0*/  IMAD.SHL.U32 R7, R28, 0x2, RZ ;  /* 0x000000021c077824 */ /* 0x000fce00078e00ff */
[----:B------:R-:W-:Y:S05]  /*14ac0*/  WARPSYNC.COLLECTIVE R15, `(.L_x_15365) ;  /* 0x000000000f087348 */ /* 0x000fea0003c00000 */
[----:B------:R0:W1:Y:S02]  /*14ad0*/  SHFL.IDX P6, R14, R13, R12, R11 ;  /* 0x0000000c0d0e7389 */ /* 0x00006400000c000b */
[----:B01----:R-:W-:Y:S01]  /*14ae0*/  ENDCOLLECTIVE ;  /* 0x000000000000791b */ /* 0x003fe20003800000 */
.L_x_15365:
[----:B------:R-:W-:Y:S02]  /*14af0*/  IMAD.MOV.U32 R13, RZ, RZ, R10 ;  /* 0x000000ffff0d7224 */ /* 0x000fe400078e000a */
[----:B------:R-:W-:Y:S02]  /*14b00*/  IMAD.MOV.U32 R12, RZ, RZ, 0x1 ;  /* 0x00000001ff0c7424 */ /* 0x000fe400078e00ff */
[----:B------:R-:W-:-:S07]  /*14b10*/  IMAD.MOV.U32 R2, RZ, RZ, R14 ;  /* 0x000000ffff027224 */ /* 0x000fce00078e000e */
[----:B------:R-:W-:Y:S05]  /*14b20*/  WARPSYNC.COLLECTIVE R15, `(.L_x_15366) ;  /* 0x000000000f087348 */ /* 0x000fea0003c00000 */
[----:B------:R0:W1:Y:S02]  /*14b30*/  SHFL.IDX P6, R14, R13, R12, R11 ;  /* 0x0000000c0d0e7389 */ /* 0x00006400000c000b */
[----:B01----:R-:W-:Y:S01]  /*14b40*/  ENDCOLLECTIVE ;  /* 0x000000000000791b */ /* 0x003fe20003800000 */
.L_x_15366:
        /* <DEDUP_REMOVED lines=11> */
.L_x_15367:
[----:B------:R-:W-:Y:S01]  /*14c00*/  MOV R13, R10 ;  /* 0x0000000a000d7202 */ /* 0x000fe20000000f00 */
[----:B------:R-:W-:Y:S02]  /*14c10*/  IMAD.MOV.U32 R12, RZ, RZ, 0x2 ;  /* 0x00000002ff0c7424 */ /* 0x000fe400078e00ff */
[----:B------:R-:W-:-:S07]  /*14c20*/  IMAD.MOV.U32 R2, RZ, RZ, R14 ;  /* 0x000000ffff027224 */ /* 0x000fce00078e000e */
[----:B------:R-:W-:Y:S05]  /*14c30*/  WARPSYNC.COLLECTIVE R15, `(.L_x_15368) ;  /* 0x000000000f087348 */ /* 0x000fea0003c00000 */
[----:B------:R0:W1:Y:S02]  /*14c40*/  SHFL.IDX P6, R14, R13, R12, R11 ;  /* 0x0000000c0d0e7389 */ /* 0x00006400000c000b */
[----:B01----:R-:W-:Y:S01]  /*14c50*/  ENDCOLLECTIVE ;  /* 0x000000000000791b */ /* 0x003fe20003800000 */
.L_x_15368:
        /* <DEDUP_REMOVED lines=11> */
.L_x_15369:
[----:B------:R-:W-:Y:S01]  /*14d10*/  IMAD.MOV.U32 R13, RZ, RZ, R10 ;  /* 0x000000ffff0d7224 */ /* 0x000fe200078e000a */
[----:B------:R-:W-:Y:S01]  /*14d20*/  MOV R12, 0x3 ;  /* 0x00000003000c7802 */ /* 0x000fe20000000f00 */
[----:B------:R-:W-:-:S07]  /*14d30*/  IMAD.MOV.U32 R2, RZ, RZ, R14 ;  /* 0x000000ffff027224 */ /* 0x000fce00078e000e */
[----:B------:R-:W-:Y:S05]  /*14d40*/  WARPSYNC.COLLECTIVE R15, `(.L_x_15370) ;  /* 0x000000000f087348 */ /* 0x000fea0003c00000 */
[----:B------:R0:W1:Y:S02]  /*14d50*/  SHFL.IDX P6, R14, R13, R12, R11 ;  /* 0x0000000c0d0e7389 */ /* 0x00006400000c000b */
[----:B01----:R-:W-:Y:S01]  /*14d60*/  ENDCOLLECTIVE ;  /* 0x000000000000791b */ /* 0x003fe20003800000 */
.L_x_15370:
        /* <DEDUP_REMOVED lines=11> */
.L_x_15371:
[----:B------:R-:W-:Y:S02]  /*14e20*/  IMAD.MOV.U32 R13, RZ, RZ, R10 ;  /* 0x000000ffff0d7224 */ /* 0x000fe400078e000a */
[----:B------:R-:W-:Y:S02]  /*14e30*/  IMAD.MOV.U32 R12, RZ, RZ, 0x4 ;  /* 0x00000004ff0c7424 */ /* 0x000fe400078e00ff */
[----:B------:R-:W-:-:S07]  /*14e40*/  IMAD.MOV.U32 R2, RZ, RZ, R14 ;  /* 0x000000ffff027224 */ /* 0x000fce00078e000e */
[----:B------:R-:W-:Y:S05]  /*14e50*/  WARPSYNC.COLLECTIVE R15, `(.L_x_15372) ;  /* 0x000000000f087348 */ /* 0x000fea0003c00000 */
[----:B------:R0:W1:Y:S02]  /*14e60*/  SHFL.IDX P6, R14, R13, R12, R11 ;  /* 0x0000000c0d0e7389 */ /* 0x00006400000c000b */
[----:B01----:R-:W-:Y:S01]  /*14e70*/  ENDCOLLECTIVE ;  /* 0x000000000000791b */ /* 0x003fe20003800000 */
.L_x_15372:
        /* <DEDUP_REMOVED lines=11> */
.L_x_15373:
[----:B------:R-:W-:Y:S02]  /*14f30*/  IMAD.MOV.U32 R13, RZ, RZ, R10 ;  /* 0x000000ffff0d7224 */ /* 0x000fe400078e000a */
[----:B------:R-:W-:Y:S02]  /*14f40*/  IMAD.MOV.U32 R12, RZ, RZ, 0x5 ;  /* 0x00000005ff0c7424 */ /* 0x000fe400078e00ff */
[----:B------:R-:W-:-:S07]  /*14f50*/  IMAD.MOV.U32 R2, RZ, RZ, R14 ;  /* 0x000000ffff027224 */ /* 0x000fce00078e000e */
[----:B------:R-:W-:Y:S05]  /*14f60*/  WARPSYNC.COLLECTIVE R15, `(.L_x_15374) ;  /* 0x000000000f087348 */ /* 0x000fea0003c00000 */
[----:B------:R0:W1:Y:S02]  /*14f70*/  SHFL.IDX P6, R14, R13, R12, R11 ;  /* 0x0000000c0d0e7389 */ /* 0x00006400000c000b */
[----:B01----:R-:W-:Y:S01]  /*14f80*/  ENDCOLLECTIVE ;  /* 0x000000000000791b */ /* 0x003fe20003800000 */
.L_x_15374:
        /* <DEDUP_REMOVED lines=11> */
.L_x_15375:
[----:B------:R-:W-:Y:S02]  /*15040*/  IMAD.MOV.U32 R13, RZ, RZ, R10 ;  /* 0x000000ffff0d7224 */ /* 0x000fe400078e000a */
[----:B------:R-:W-:Y:S02]  /*15050*/  IMAD.MOV.U32 R12, RZ, RZ, 0x6 ;  /* 0x00000006ff0c7424 */ /* 0x000fe400078e00ff */
[----:B------:R-:W-:-:S07]  /*15060*/  IMAD.MOV.U32 R2, RZ, RZ, R14 ;  /* 0x000000ffff027224 */ /* 0x000fce00078e000e */
[----:B------:R-:W-:Y:S05]  /*15070*/  WARPSYNC.COLLECTIVE R15, `(.L_x_15376) ;  /* 0x000000000f087348 */ /* 0x000fea0003c00000 */
[----:B------:R0:W1:Y:S02]  /*15080*/  SHFL.IDX P6, R14, R13, R12, R11 ;  /* 0x0000000c0d0e7389 */ /* 0x00006400000c000b */
[----:B01----:R-:W-:Y:S01]  /*15090*/  ENDCOLLECTIVE ;  /* 0x000000000000791b */ /* 0x003fe20003800000 */
.L_x_15376:
        /* <DEDUP_REMOVED lines=11> */
.L_x_15377:
[----:B------:R-:W-:Y:S02]  /*15150*/  IMAD.MOV.U32 R13, RZ, RZ, R10 ;  /* 0x000000ffff0d7224 */ /* 0x000fe400078e000a */
[----:B------:R-:W-:Y:S01]  /*15160*/  IMAD.MOV.U32 R12, RZ, RZ, 0x7 ;  /* 0x00000007ff0c7424 */ /* 0x000fe200078e00ff */
[----:B------:R-:W-:-:S07]  /*15170*/  MOV R2, R14 ;  /* 0x0000000e00027202 */ /* 0x000fce0000000f00 */
[----:B------:R-:W-:Y:S05]  /*15180*/  WARPSYNC.COLLECTIVE R15, `(.L_x_15378) ;  /* 0x000000000f087348 */ /* 0x000fea0003c00000 */
[----:B------:R0:W1:Y:S02]  /*15190*/  SHFL.IDX P6, R14, R13, R12, R11 ;  /* 0x0000000c0d0e7389 */ /* 0x00006400000c000b */
[----:B01----:R-:W-:Y:S01]  /*151a0*/  ENDCOLLECTIVE ;  /* 0x000000000000791b */ /* 0x003fe20003800000 */
.L_x_15378:
        /* <DEDUP_REMOVED lines=11> */
.L_x_15379:
[----:B------:R-:W-:Y:S01]  /*15260*/  IMAD.MOV.U32 R2, RZ, RZ, R14 ;  /* 0x000000ffff027224 */ /* 0x000fe200078e000e */
[----:B------:R-:W-:Y:S06]  /*15270*/  BRA `(.L_x_15380) ;  /* 0xffffffb400407947 */ /* 0x000fec000383ffff */
.L_x_15273:
[----:B-1----:R1:W2:Y:S02]  /*15280*/  SYNCS.PHASECHK.TRANS64.TRYWAIT P0, [R5+URZ+0x16860], R2 ;  /* 0x01686002050075a7 */ /* 0x0022a4000800017f */
[----:B--2---:R-:W-:Y:S05]  /*15290*/  @!P0 NANOSLEEP.SYNCS 0x989680 ;  /* 0x009896800000895d */ /* 0x004fea0003900000 */
[----:B------:R-:W2:Y:S02]  /*152a0*/  @!P0 SYNCS.PHASECHK.TRANS64 P0, [R5+URZ+0x16860], R2 ;  /* 0x01686002050085a7 */ /* 0x000ea4000800007f */
[----:B--2---:R-:W-:Y:S05]  /*152b0*/  @!P0 BRA `(.L_x_15273) ;  /* 0xfffffffc00f08947 */ /* 0x004fea000383ffff */
[----:B------:R-:W-:Y:S05]  /*152c0*/  BRA `(.L_x_15381) ;  /* 0xffffffb400987947 */ /* 0x000fea000383ffff */
.L_x_15274:
        /* <DEDUP_REMOVED lines=8> */
.L_x_15383:
[----:B------:R-:W-:Y:S05]  /*15350*/  BSYNC B1 ;  /* 0x0000000000017941 */ /* 0x000fea0003800000 */
.L_x_15382:
[----:B------:R-:W-:Y:S01]  /*15360*/  IMAD.MOV.U32 R13, RZ, RZ, R18 ;  /* 0x000000ffff0d7224 */ /* 0x000fe200078e0012 */
[----:B------:R-:W-:Y:S01]  /*15370*/  MOV R11, 0x181f ;  /* 0x0000181f000b7802 */ /* 0x000fe20000000f00 */
[----:B------:R-:W-:Y:S01]  /*15380*/  IMAD.MOV.U32 R12, RZ, RZ, RZ ;  /* 0x000000ffff0c7224 */ /* 0x000fe200078e00ff */
[----:B------:R-:W-:Y:S01]  /*15390*/  ISETP.LT.OR P2, PT, R8, 0x1, P1 ;  /* 0x000000010800780c */ /* 0x000fe20000f41670 */
[----:B------:R-:W-:Y:S02]  /*153a0*/  IMAD.MOV.U32 R15, RZ, RZ, -0x1 ;  /* 0xffffffffff0f7424 */ /* 0x000fe400078e00ff */
[----:B------:R-:W-:Y:S02]  /*153b0*/  IMAD.MOV.U32 R3, RZ, RZ, R14 ;  /* 0x000000ffff037224 */ /* 0x000fe400078e000e */
[----:B------:R-:W-:-:S08]  /*153c0*/  IMAD R6, R6, 0x2, R22 ;  /* 0x0000000206067824 */ /* 0x000fd000078e0216 */
[----:B------:R-:W-:Y:S05]  /*153d0*/  WARPSYNC.COLLECTIVE R15, `(.L_x_15384) ;  /* 0x000000000f087348 */ /* 0x000fea0003c00000 */
[----:B------:R0:W1:Y:S02]  /*153e0*/  SHFL.IDX P6, R14, R13, R12, R11 ;  /* 0x0000000c0d0e7389 */ /* 0x00006400000c000b */
[----:B01----:R-:W-:Y:S01]  /*153f0*/  ENDCOLLECTIVE ;  /* 0x000000000000791b */ /* 0x003fe20003800000 */
.L_x_15384:
[----:B------:R-:W-:Y:S02]  /*15400*/  IMAD.MOV.U32 R13, RZ, RZ, R23 ;  /* 0x000000ffff0d7224 */ /* 0x000fe400078e0017 */
[----:B------:R-:W-:Y:S02]  /*15410*/  IMAD.MOV.U32 R12, RZ, RZ, 0x1 ;  /* 0x00000001ff0c7424 */ /* 0x000fe400078e00ff */
[----:B------:R-:W-:-:S07]  /*15420*/  IMAD.MOV.U32 R2, RZ, RZ, R14 ;  /* 0x000000ffff027224 */ /* 0x000fce00078e000e */
[----:B------:R-:W-:Y:S05]  /*15430*/  WARPSYNC.COLLECTIVE R15, `(.L_x_15385) ;  /* 0x000000000f087348 */ /* 0x000fea0003c00000 */
[----:B------:R0:W1:Y:S02]  /*15440*/  SHFL.IDX P6, R14, R13, R12, R11 ;  /* 0x0000000c0d0e7389 */ /* 0x00006400000c000b */
[----:B01----:R-:W-:Y:S01]  /*15450*/  ENDCOLLECTIVE ;  /* 0x000000000000791b */ /* 0x003fe20003800000 */
.L_x_15385:
        /* <DEDUP_REMOVED lines=12> */
.L_x_15386:
[----:B------:R-:W-:Y:S02]  /*15520*/  IMAD.MOV.U32 R13, RZ, RZ, R23 ;  /* 0x000000ffff0d7224 */ /* 0x000fe400078e0017 */
[----:B------:R-:W-:Y:S02]  /*15530*/  IMAD.MOV.U32 R12, RZ, RZ, 0x2 ;  /* 0x00000002ff0c7424 */ /* 0x000fe400078e00ff */
[----:B------:R-:W-:-:S07]  /*15540*/  IMAD.MOV.U32 R2, RZ, RZ, R14 ;  /* 0x000000ffff027224 */ /* 0x000fce00078e000e */
[----:B------:R-:W-:Y:S05]  /*15550*/  WARPSYNC.COLLECTIVE R15, `(.L_x_15387) ;  /* 0x000000000f087348 */ /* 0x000fea0003c00000 */
[----:B------:R0:W1:Y:S02]  /*15560*/  SHFL.IDX P6, R14, R13, R12, R11 ;  /* 0x0000000c0d0e7389 */ /* 0x00006400000c000b */
[----:B01----:R-:W-:Y:S01]  /*15570*/  ENDCOLLECTIVE ;  /* 0x000000000000791b */ /* 0x003fe20003800000 */
.L_x_15387:
        /* <DEDUP_REMOVED lines=12> */
.L_x_15388:
[----:B------:R-:W-:Y:S02]  /*15640*/  IMAD.MOV.U32 R13, RZ, RZ, R23 ;  /* 0x000000ffff0d7224 */ /* 0x000fe400078e0017 */
[----:B------:R-:W-:Y:S02]  /*15650*/  IMAD.MOV.U32 R12, RZ, RZ, 0x3 ;  /* 0x00000003ff0c7424 */ /* 0x000fe400078e00ff */
[----:B------:R-:W-:-:S07]  /*15660*/  IMAD.MOV.U32 R2, RZ, RZ, R14 ;  /* 0x000000ffff027224 */ /* 0x000fce00078e000e */
[----:B------:R-:W-:Y:S05]  /*15670*/  WARPSYNC.COLLECTIVE R15, `(.L_x_15389) ;  /* 0x000000000f087348 */ /* 0x000fea0003c00000 */
[----:B------:R0:W1:Y:S02]  /*15680*/  SHFL.IDX P6, R14, R13, R12, R11 ;  /* 0x0000000c0d0e7389 */ /* 0x00006400000c000b */
[----:B01----:R-:W-:Y:S01]  /*15690*/  ENDCOLLECTIVE ;  /* 0x000000000000791b */ /* 0x003fe20003800000 */
.L_x_15389:
        /* <DEDUP_REMOVED lines=12> */
.L_x_15390:
[----:B------:R-:W-:Y:S02]  /*15760*/  IMAD.MOV.U32 R13, RZ, RZ, R23 ;  /* 0x000000ffff0d7224 */ /* 0x000fe400078e0017 */
[----:B------:R-:W-:Y:S01]  /*15770*/  IMAD.MOV.U32 R12, RZ, RZ, 0x4 ;  /* 0x00000004ff0c7424 */ /* 0x000fe200078e00ff */
[----:B------:R-:W-:-:S07]  /*15780*/  MOV R2, R14 ;  /* 0x0000000e00027202 */ /* 0x000fce0000000f00 */
[----:B------:R-:W-:Y:S05]  /*15790*/  WARPSYNC.COLLECTIVE R15, `(.L_x_15391) ;  /* 0x000000000f087348 */ /* 0x000fea0003c00000 */
[----:B------:R0:W1:Y:S02]  /*157a0*/  SHFL.IDX P6, R14, R13, R12, R11 ;  /* 0x0000000c0d0e7389 */ /* 0x00006400000c000b */
[----:B01----:R-:W-:Y:S01]  /*157b0*/  ENDCOLLECTIVE ;  /* 0x000000000000791b */ /* 0x003fe20003800000 */
.L_x_15391:
        /* <DEDUP_REMOVED lines=12> */
.L_x_15392:
[----:B------:R-:W-:Y:S02]  /*15880*/  IMAD.MOV.U32 R13, RZ, RZ, R23 ;  /* 0x000000ffff0d7224 */ /* 0x000fe400078e0017 */
[----:B------:R-:W-:Y:S02]  /*15890*/  IMAD.MOV.U32 R12, RZ, RZ, 0x5 ;  /* 0x00000005ff0c7424 */ /* 0x000fe400078e00ff */
[----:B------:R-:W-:-:S07]  /*158a0*/  IMAD.MOV.U32 R2, RZ, RZ, R14 ;  /* 0x000000ffff027224 */ /* 0x000fce00078e000e */
[----:B------:R-:W-:Y:S05]  /*158b0*/  WARPSYNC.COLLECTIVE R15, `(.L_x_15393) ;  /* 0x000000000f087348 */ /* 0x000fea0003c00000 */
[----:B------:R0:W1:Y:S02]  /*158c0*/  SHFL.IDX P6, R14, R13, R12, R11 ;  /* 0x0000000c0d0e7389 */ /* 0x00006400000c000b */
[----:B01----:R-:W-:Y:S01]  /*158d0*/  ENDCOLLECTIVE ;  /* 0x000000000000791b */ /* 0x003fe20003800000 */
.L_x_15393:
        /* <DEDUP_REMOVED lines=12> */
.L_x_15394:
[----:B------:R-:W-:Y:S01]  /*159a0*/  MOV R13, R23 ;  /* 0x00000017000d7202 */ /* 0x000fe20000000f00 */
[----:B------:R-:W-:Y:S02]  /*159b0*/  IMAD.MOV.U32 R12, RZ, RZ, 0x6 ;  /* 0x00000006ff0c7424 */ /* 0x000fe400078e00ff */
[----:B------:R-:W-:-:S07]  /*159c0*/  IMAD.MOV.U32 R2, RZ, RZ, R14 ;  /* 0x000000ffff027224 */ /* 0x000fce00078e000e */
[----:B------:R-:W-:Y:S05]  /*159d0*/  WARPSYNC.COLLECTIVE R15, `(.L_x_15395) ;  /* 0x000000000f087348 */ /* 0x000fea0003c00000 */
[----:B------:R0:W1:Y:S02]  /*159e0*/  SHFL.IDX P6, R14, R13, R12, R11 ;  /* 0x0000000c0d0e7389 */ /* 0x00006400000c000b */
[----:B01----:R-:W-:Y:S01]  /*159f0*/  ENDCOLLECTIVE ;  /* 0x000000000000791b */ /* 0x003fe20003800000 */
.L_x_15395:
        /* <DEDUP_REMOVED lines=12> */
.L_x_15396:
[----:B------:R-:W-:Y:S01]  /*15ac0*/  IMAD.MOV.U32 R13, RZ, RZ, R23 ;  /* 0x000000ffff0d7224 */ /* 0x000fe200078e0017 */
[----:B------:R-:W-:Y:S01]  /*15ad0*/  MOV R12, 0x7 ;  /* 0x00000007000c7802 */ /* 0x000fe20000000f00 */
[----:B------:R-:W-:-:S07]  /*15ae0*/  IMAD.MOV.U32 R2, RZ, RZ, R14 ;  /* 0x000000ffff027224 */ /* 0x000fce00078e000e */
[----:B------:R-:W-:Y:S05]  /*15af0*/  WARPSYNC.COLLECTIVE R15, `(.L_x_15397) ;  /* 0x000000000f087348 */ /* 0x000fea0003c00000 */
[----:B------:R0:W1:Y:S02]  /*15b00*/  SHFL.IDX P6, R14, R13, R12, R11 ;  /* 0x0000000c0d0e7389 */ /* 0x00006400000c000b */
[----:B01----:R-:W-:Y:S01]  /*15b10*/  ENDCOLLECTIVE ;  /* 0x000000000000791b */ /* 0x003fe20003800000 */
.L_x_15397:
        /* <DEDUP_REMOVED lines=11> */
.L_x_15398:
[----:B------:R-:W-:Y:S01]  /*15bd0*/  IMAD.MOV.U32 R2, RZ, RZ, R14 ;  /* 0x000000ffff027224 */ /* 0x000fe200078e000e */
[----:B------:R-:W-:Y:S06]  /*15be0*/  BRA `(.L_x_15399) ;  /* 0xffffffb000447947 */ /* 0x000fec000383ffff */
.L_x_15282:
[----:B0-----:R0:W1:Y:S02]  /*15bf0*/  SYNCS.PHASECHK.TRANS64.TRYWAIT P0, [R0+URZ+0x16860], R3 ;  /* 0x01686003000075a7 */ /* 0x001064000800017f */
[----:B-1----:R-:W-:Y:S05]  /*15c00*/  @!P0 NANOSLEEP.SYNCS 0x989680 ;  /* 0x009896800000895d */ /* 0x002fea0003900000 */
[----:B------:R-:W1:Y:S02]  /*15c10*/  @!P0 SYNCS.PHASECHK.TRANS64 P0, [R0+URZ+0x16860], R3 ;  /* 0x01686003000085a7 */ /* 0x000e64000800007f */
[----:B-1----:R-:W-:Y:S05]  /*15c20*/  @!P0 BRA `(.L_x_15282) ;  /* 0xfffffffc00f08947 */ /* 0x002fea000383ffff */
[----:B------:R-:W-:Y:S05]  /*15c30*/  BRA `(.L_x_15400) ;  /* 0xffffffb400587947 */ /* 0x000fea000383ffff */
.L_x_15283:
        /* <DEDUP_REMOVED lines=8> */
.L_x_15402:
[----:B------:R-:W-:Y:S05]  /*15cc0*/  BSYNC B0 ;  /* 0x0000000000007941 */ /* 0x000fea0003800000 */
.L_x_15401:
        /* <DEDUP_REMOVED lines=9> */
.L_x_15403:
        /* <DEDUP_REMOVED lines=10> */
.L_x_15404:
[----:B------:R-:W-:-:S05]  /*15e00*/  IADD3.X R3, RZ, R3, RZ, P1, !PT ;  /* 0x00000003ff037210 */ /* 0x000fca0000ffe4ff */
        /* <DEDUP_REMOVED lines=10> */
.L_x_15405:
[----:B------:R-:W-:Y:S02]  /*15eb0*/  IMAD.MOV.U32 R13, RZ, RZ, R23 ;  /* 0x000000ffff0d7224 */ /* 0x000fe400078e0017 */
[----:B------:R-:W-:Y:S02]  /*15ec0*/  IMAD.MOV.U32 R12, RZ, RZ, 0x2 ;  /* 0x00000002ff0c7424 */ /* 0x000fe400078e00ff */
[----:B------:R-:W-:-:S07]  /*15ed0*/  IMAD.MOV.U32 R9, RZ, RZ, R14 ;  /* 0x000000ffff097224 */ /* 0x000fce00078e000e */
[----:B------:R-:W-:Y:S05]  /*15ee0*/  WARPSYNC.COLLECTIVE R15, `(.L_x_15406) ;  /* 0x000000000f087348 */ /* 0x000fea0003c00000 */
[----:B------:R0:W1:Y:S02]  /*15ef0*/  SHFL.IDX P6, R14, R13, R12, R11 ;  /* 0x0000000c0d0e7389 */ /* 0x00006400000c000b */
[----:B01----:R-:W-:Y:S01]  /*15f00*/  ENDCOLLECTIVE ;  /* 0x000000000000791b */ /* 0x003fe20003800000 */
.L_x_15406:
        /* <DEDUP_REMOVED lines=12> */
.L_x_15407:
[----:B------:R-:W-:Y:S01]  /*15fd0*/  MOV R13, R23 ;  /* 0x00000017000d7202 */ /* 0x000fe20000000f00 */
[----:B------:R-:W-:Y:S02]  /*15fe0*/  IMAD.MOV.U32 R12, RZ, RZ, 0x3 ;  /* 0x00000003ff0c7424 */ /* 0x000fe400078e00ff */
[----:B------:R-:W-:-:S07]  /*15ff0*/  IMAD.MOV.U32 R10, RZ, RZ, R14 ;  /* 0x000000ffff0a7224 */ /* 0x000fce00078e000e */
[----:B------:R-:W-:Y:S05]  /*16000*/  WARPSYNC.COLLECTIVE R15, `(.L_x_15408) ;  /* 0x000000000f087348 */ /* 0x000fea0003c00000 */
[----:B------:R0:W1:Y:S02]  /*16010*/  SHFL.IDX P6, R14, R13, R12, R11 ;  /* 0x0000000c0d0e7389 */ /* 0x00006400000c000b */
[----:B01----:R-:W-:Y:S01]  /*16020*/  ENDCOLLECTIVE ;  /* 0x000000000000791b */ /* 0x003fe20003800000 */
.L_x_15408:
        /* <DEDUP_REMOVED lines=12> */
.L_x_15409:
[----:B------:R-:W-:Y:S01]  /*160f0*/  IMAD.MOV.U32 R13, RZ, RZ, R23 ;  /* 0x000000ffff0d7224 */ /* 0x000fe200078e0017 */
[----:B------:R-:W-:Y:S01]  /*16100*/  MOV R12, 0x4 ;  /* 0x00000004000c7802 */ /* 0x000fe20000000f00 */
[----:B------:R-:W-:-:S07]  /*16110*/  IMAD.MOV.U32 R9, RZ, RZ, R14 ;  /* 0x000000ffff097224 */ /* 0x000fce00078e000e */
[----:B------:R-:W-:Y:S05]  /*16120*/  WARPSYNC.COLLECTIVE R15, `(.L_x_15410) ;  /* 0x000000000f087348 */ /* 0x000fea0003c00000 */
[----:B------:R0:W1:Y:S02]  /*16130*/  SHFL.IDX P6, R14, R13, R12, R11 ;  /* 0x0000000c0d0e7389 */ /* 0x00006400000c000b */
[----:B01----:R-:W-:Y:S01]  /*16140*/  ENDCOLLECTIVE ;  /* 0x000000000000791b */ /* 0x003fe20003800000 */
.L_x_15410:
        /* <DEDUP_REMOVED lines=12> */
.L_x_15411:
[----:B------:R-:W-:Y:S02]  /*16210*/  IMAD.MOV.U32 R13, RZ, RZ, R23 ;  /* 0x000000ffff0d7224 */ /* 0x000fe400078e0017 */
[----:B------:R-:W-:Y:S02]  /*16220*/  IMAD.MOV.U32 R12, RZ, RZ, 0x5 ;  /* 0x00000005ff0c7424 */ /* 0x000fe400078e00ff */
[----:B------:R-:W-:-:S07]  /*16230*/  IMAD.MOV.U32 R10, RZ, RZ, R14 ;  /* 0x000000ffff0a7224 */ /* 0x000fce00078e000e */
[----:B------:R-:W-:Y:S05]  /*16240*/  WARPSYNC.COLLECTIVE R15, `(.L_x_15412) ;  /* 0x000000000f087348 */ /* 0x000fea0003c00000 */
[----:B------:R0:W1:Y:S02]  /*16250*/  SHFL.IDX P6, R14, R13, R12, R11 ;  /* 0x0000000c0d0e7389 */ /* 0x00006400000c000b */
[----:B01----:R-:W-:Y:S01]  /*16260*/  ENDCOLLECTIVE ;  /* 0x000000000000791b */ /* 0x003fe20003800000 */
.L_x_15412:
        /* <DEDUP_REMOVED lines=8> */
[----:B------:R-:W-:-:S11]  /*162f0*/  MOV R7, R14 ;  /* 0x0000000e00077202 */ /* 0x000fd60000000f00 */
[----:B0-----:R-:W-:Y:S05]  /*16300*/  WARPSYNC.COLLECTIVE R15, `(.L_x_15413) ;  /* 0x000000000f087348 */ /* 0x001fea0003c00000 */
[----:B------:R1:W2:Y:S02]  /*16310*/  SHFL.IDX P6, R14, R13, R12, R11 ;  /* 0x0000000c0d0e7389 */ /* 0x0002a400000c000b */
[----:B012---:R-:W-:Y:S01]  /*16320*/  ENDCOLLECTIVE ;  /* 0x000000000000791b */ /* 0x007fe20003800000 */
.L_x_15413:
[----:B------:R-:W-:Y:S02]  /*16330*/  IMAD.MOV.U32 R13, RZ, RZ, R23 ;  /* 0x000000ffff0d7224 */ /* 0x000fe400078e0017 */
[----:B------:R-:W-:Y:S02]  /*16340*/  IMAD.MOV.U32 R12, RZ, RZ, 0x6 ;  /* 0x00000006ff0c7424 */ /* 0x000fe400078e00ff */
[----:B------:R-:W-:-:S07]  /*16350*/  IMAD.MOV.U32 R9, RZ, RZ, R14 ;  /* 0x000000ffff097224 */ /* 0x000fce00078e000e */
[----:B------:R-:W-:Y:S05]  /*16360*/  WARPSYNC.COLLECTIVE R15, `(.L_x_15414) ;  /* 0x000000000f087348 */ /* 0x000fea0003c00000 */
[----:B------:R0:W1:Y:S02]  /*16370*/  SHFL.IDX P6, R14, R13, R12, R11 ;  /* 0x0000000c0d0e7389 */ /* 0x00006400000c000b */
[----:B01----:R-:W-:Y:S01]  /*16380*/  ENDCOLLECTIVE ;  /* 0x000000000000791b */ /* 0x003fe20003800000 */
.L_x_15414:
        /* <DEDUP_REMOVED lines=8> */
[----:B------:R-:W-:-:S12]  /*16410*/  IMAD.MOV.U32 R8, RZ, RZ, R14 ;  /* 0x000000ffff087224 */ /* 0x000fd800078e000e */
[----:B0-----:R-:W-:Y:S05]  /*16420*/  WARPSYNC.COLLECTIVE R15, `(.L_x_15415) ;  /* 0x000000000f087348 */ /* 0x001fea0003c00000 */
[----:B------:R1:W2:Y:S02]  /*16430*/  SHFL.IDX P6, R14, R13, R12, R11 ;  /* 0x0000000c0d0e7389 */ /* 0x0002a400000c000b */
[----:B012---:R-:W-:Y:S01]  /*16440*/  ENDCOLLECTIVE ;  /* 0x000000000000791b */ /* 0x007fe20003800000 */
.L_x_15415:
[----:B------:R-:W-:Y:S02]  /*16450*/  IMAD.MOV.U32 R13, RZ, RZ, R23 ;  /* 0x000000ffff0d7224 */ /* 0x000fe400078e0017 */
[----:B------:R-:W-:Y:S01]  /*16460*/  IMAD.MOV.U32 R12, RZ, RZ, 0x7 ;  /* 0x00000007ff0c7424 */ /* 0x000fe200078e00ff */
[----:B------:R-:W-:-:S13]  /*16470*/  IADD3 R2, P1, R14, R5, RZ ;  /* 0x000000050e027210 */ /* 0x000fda0007f3e0ff */
[----:B------:R-:W-:Y:S05]  /*16480*/  WARPSYNC.COLLECTIVE R15, `(.L_x_15416) ;  /* 0x000000000f087348 */ /* 0x000fea0003c00000 */
[----:B------:R0:W1:Y:S02]  /*16490*/  SHFL.IDX P6, R14, R13, R12, R11 ;  /* 0x0000000c0d0e7389 */ /* 0x00006400000c000b */
[----:B01----:R-:W-:Y:S01]  /*164a0*/  ENDCOLLECTIVE ;  /* 0x000000000000791b */ /* 0x003fe20003800000 */
.L_x_15416:
        /* <DEDUP_REMOVED lines=10> */
.L_x_15417:
[----:B------:R-:W-:Y:S05]  /*16550*/  BRA `(.L_x_15418) ;  /* 0xffffffb000087947 */ /* 0x000fea000383ffff */
.L_x_15288:
        /* <DEDUP_REMOVED lines=8> */
.L_x_15420:
[----:B------:R-:W-:Y:S05]  /*165e0*/  BSYNC B0 ;  /* 0x0000000000007941 */ /* 0x000fea0003800000 */
.L_x_15419:
        /* <DEDUP_REMOVED lines=9> */
.L_x_15421:
        /* <DEDUP_REMOVED lines=23> */
.L_x_15422:
[----:B------:R-:W-:Y:S01]  /*167f0*/  IMAD.MOV.U32 R12, RZ, RZ, 0x2 ;  /* 0x00000002ff0c7424 */ /* 0x000fe200078e00ff */
[----:B------:R-:W-:-:S04]  /*16800*/  SEL R4, R14, RZ, P1 ;  /* 0x000000ff0e047207 */ /* 0x000fc80000800000 */
[----:B------:R-:W-:-:S05]  /*16810*/  IADD3 R4, R13, R4, RZ ;  /* 0x000000040d047210 */ /* 0x000fca0007ffe0ff */
[----:B------:R-:W-:-:S07]  /*16820*/  IMAD.MOV.U32 R13, RZ, RZ, R4 ;  /* 0x000000ffff0d7224 */ /* 0x000fce00078e0004 */
[----:B------:R-:W-:Y:S05]  /*16830*/  WARPSYNC.COLLECTIVE R15, `(.L_x_15423) ;  /* 0x000000000f087348 */ /* 0x000fea0003c00000 */
[----:B------:R0:W1:Y:S02]  /*16840*/  SHFL.UP P6, R14, R13, R12, R11 ;  /* 0x0400000c0d0e7389 */ /* 0x00006400000c000b */
[----:B01----:R-:W-:Y:S01]  /*16850*/  ENDCOLLECTIVE ;  /* 0x000000000000791b */ /* 0x003fe20003800000 */
.L_x_15423:
[----:B------:R-:W-:Y:S01]  /*16860*/  IMAD.MOV.U32 R12, RZ, RZ, 0x4 ;  /* 0x00000004ff0c7424 */ /* 0x000fe200078e00ff */
[----:B------:R-:W-:-:S05]  /*16870*/  SEL R3, R14, RZ, P2 ;  /* 0x000000ff0e037207 */ /* 0x000fca0001000000 */
[----:B------:R-:W-:-:S04]  /*16880*/  IMAD.IADD R2, R4, 0x1, R3 ;  /* 0x0000000104027824 */ /* 0x000fc800078e0203 */
[----:B------:R-:W-:-:S07]  /*16890*/  IMAD.MOV.U32 R13, RZ, RZ, R2 ;  /* 0x000000ffff0d7224 */ /* 0x000fce00078e0002 */
[----:B------:R-:W-:Y:S05]  /*168a0*/  WARPSYNC.COLLECTIVE R15, `(.L_x_15424) ;  /* 0x000000000f087348 */ /* 0x000fea0003c00000 */
[----:B------:R0:W1:Y:S02]  /*168b0*/  SHFL.UP P6, R14, R13, R12, R11 ;  /* 0x0400000c0d0e7389 */ /* 0x00006400000c000b */
[----:B01----:R-:W-:Y:S01]  /*168c0*/  ENDCOLLECTIVE ;  /* 0x000000000000791b */ /* 0x003fe20003800000 */
.L_x_15424:
[----:B------:R-:W-:Y:S01]  /*168d0*/  IMAD.MOV.U32 R12, RZ, RZ, 0x8 ;  /* 0x00000008ff0c7424 */ /* 0x000fe200078e00ff */
[----:B------:R-:W-:-:S05]  /*168e0*/  SEL R3, R14, RZ, P3 ;  /* 0x000000ff0e037207 */ /* 0x000fca0001800000 */
[----:B------:R-:W-:-:S05]  /*168f0*/  IMAD.IADD R3, R2, 0x1, R3 ;  /* 0x0000000102037824 */ /* 0x000fca00078e0203 */
[----:B------:R-:W-:-:S07]  /*16900*/  MOV R13, R3 ;  /* 0x00000003000d7202 */ /* 0x000fce0000000f00 */
[----:B------:R-:W-:Y:S05]  /*16910*/  WARPSYNC.COLLECTIVE R15, `(.L_x_15425) ;  /* 0x000000000f087348 */ /* 0x000fea0003c00000 */
[----:B------:R0:W1:Y:S02]  /*16920*/  SHFL.UP P6, R14, R13, R12, R11 ;  /* 0x0400000c0d0e7389 */ /* 0x00006400000c000b */
[----:B01----:R-:W-:Y:S01]  /*16930*/  ENDCOLLECTIVE ;  /* 0x000000000000791b */ /* 0x003fe20003800000 */
.L_x_15425:
[----:B------:R-:W-:Y:S01]  /*16940*/  IMAD.MOV.U32 R12, RZ, RZ, 0x10 ;  /* 0x00000010ff0c7424 */ /* 0x000fe200078e00ff */
[----:B------:R-:W-:-:S05]  /*16950*/  SEL R4, R14, RZ, P4 ;  /* 0x000000ff0e047207 */ /* 0x000fca0002000000 */
[----:B------:R-:W-:-:S04]  /*16960*/  IMAD.IADD R4, R3, 0x1, R4 ;  /* 0x0000000103047824 */ /* 0x000fc800078e0204 */
[----:B------:R-:W-:-:S07]  /*16970*/  IMAD.MOV.U32 R13, RZ, RZ, R4 ;  /* 0x000000ffff0d7224 */ /* 0x000fce00078e0004 */
[----:B------:R-:W-:Y:S05]  /*16980*/  WARPSYNC.COLLECTIVE R15, `(.L_x_15426) ;  /* 0x000000000f087348 */ /* 0x000fea0003c00000 */
[----:B------:R0:W1:Y:S02]  /*16990*/  SHFL.UP P6, R14, R13, R12, R11 ;  /* 0x0400000c0d0e7389 */ /* 0x00006400000c000b */
[----:B01----:R-:W-:Y:S01]  /*169a0*/  ENDCOLLECTIVE ;  /* 0x000000000000791b */ /* 0x003fe20003800000 */
.L_x_15426:
        /* <DEDUP_REMOVED lines=8> */
.L_x_15427:
[----:B------:R-:W-:Y:S05]  /*16a30*/  BRA `(.L_x_15428) ;  /* 0xffffffb000187947 */ /* 0x000fea000383ffff */
.L_x_15291:
[----:B------:R-:W-:Y:S01]  /*16a40*/  BSSY B0, `(.L_x_15429) ;  /* 0x0000007000007945 */ /* 0x000fe20003800000 */
[----:B------:R-:W-:Y:S02]  /*16a50*/  IMAD.MOV.U32 R12, RZ, RZ, 0x1 ;  /* 0x00000001ff0c7424 */ /* 0x000fe400078e00ff */
[----:B------:R-:W-:Y:S02]  /*16a60*/  IMAD.MOV.U32 R11, RZ, RZ, RZ ;  /* 0x000000ffff0b7224 */ /* 0x000fe400078e00ff */
[----:B------:R-:W-:-:S07]  /*16a70*/  IMAD.MOV.U32 R15, RZ, RZ, -0x1 ;  /* 0xffffffffff0f7424 */ /* 0x000fce00078e00ff */
[----:B------:R-:W-:Y:S05]  /*16a80*/  WARPSYNC.COLLECTIVE R15, `(.L_x_15430) ;  /* 0x000000000f087348 */ /* 0x000fea0003c00000 */
[----:B------:R0:W1:Y:S02]  /*16a90*/  SHFL.UP P6, R14, R13, R12, R11 ;  /* 0x0400000c0d0e7389 */ /* 0x00006400000c000b */
[----:B01----:R-:W-:Y:S01]  /*16aa0*/  ENDCOLLECTIVE ;  /* 0x000000000000791b */ /* 0x003fe20003800000 */
.L_x_15430:
[----:B------:R-:W-:Y:S05]  /*16ab0*/  BSYNC B0 ;  /* 0x0000000000007941 */ /* 0x000fea0003800000 */
.L_x_15429:
        /* <DEDUP_REMOVED lines=8> */
.L_x_15431:
[----:B------:R-:W-:Y:S01]  /*16b40*/  IMAD.MOV.U32 R12, RZ, RZ, 0x4 ;  /* 0x00000004ff0c7424 */ /* 0x000fe200078e00ff */
[----:B------:R-:W-:-:S05]  /*16b50*/  SEL R2, R14, RZ, P2 ;  /* 0x000000ff0e027207 */ /* 0x000fca0001000000 */
[----:B------:R-:W-:-:S04]  /*16b60*/  IMAD.IADD R2, R13, 0x1, R2 ;  /* 0x000000010d027824 */ /* 0x000fc800078e0202 */
[----:B------:R-:W-:-:S07]  /*16b70*/  IMAD.MOV.U32 R13, RZ, RZ, R2 ;  /* 0x000000ffff0d7224 */ /* 0x000fce00078e0002 */
[----:B------:R-:W-:Y:S05]  /*16b80*/  WARPSYNC.COLLECTIVE R15, `(.L_x_15432) ;  /* 0x000000000f087348 */ /* 0x000fea0003c00000 */
[----:B------:R0:W1:Y:S02]  /*16b90*/  SHFL.UP P6, R14, R13, R12, R11 ;  /* 0x0400000c0d0e7389 */ /* 0x00006400000c000b */
[----:B01----:R-:W-:Y:S01]  /*16ba0*/  ENDCOLLECTIVE ;  /* 0x000000000000791b */ /* 0x003fe20003800000 */
.L_x_15432:
[----:B------:R-:W-:Y:S02]  /*16bb0*/  MOV R12, 0x8 ;  /* 0x00000008000c7802 */ /* 0x000fe40000000f00 */
[----:B------:R-:W-:-:S05]  /*16bc0*/  SEL R3, R14, RZ, P3 ;  /* 0x000000ff0e037207 */ /* 0x000fca0001800000 */
[----:B------:R-:W-:-:S04]  /*16bd0*/  IMAD.IADD R3, R2, 0x1, R3 ;  /* 0x0000000102037824 */ /* 0x000fc800078e0203 */
[----:B------:R-:W-:-:S07]  /*16be0*/  IMAD.MOV.U32 R13, RZ, RZ, R3 ;  /* 0x000000ffff0d7224 */ /* 0x000fce00078e0003 */
[----:B------:R-:W-:Y:S05]  /*16bf0*/  WARPSYNC.COLLECTIVE R15, `(.L_x_15433) ;  /* 0x000000000f087348 */ /* 0x000fea0003c00000 */
[----:B------:R0:W1:Y:S02]  /*16c00*/  SHFL.UP P6, R14, R13, R12, R11 ;  /* 0x0400000c0d0e7389 */ /* 0x00006400000c000b */
[----:B01----:R-:W-:Y:S01]  /*16c10*/  ENDCOLLECTIVE ;  /* 0x000000000000791b */ /* 0x003fe20003800000 */
.L_x_15433:
[----:B------:R-:W-:Y:S01]  /*16c20*/  IMAD.MOV.U32 R12, RZ, RZ, 0x10 ;  /* 0x00000010ff0c7424 */ /* 0x000fe200078e00ff */
[----:B------:R-:W-:-:S05]  /*16c30*/  SEL R4, R14, RZ, P4 ;  /* 0x000000ff0e047207 */ /* 0x000fca0002000000 */
[----:B------:R-:W-:-:S04]  /*16c40*/  IMAD.IADD R4, R3, 0x1, R4 ;  /* 0x0000000103047824 */ /* 0x000fc800078e0204 */
[----:B------:R-:W-:-:S07]  /*16c50*/  IMAD.MOV.U32 R13, RZ, RZ, R4 ;  /* 0x000000ffff0d7224 */ /* 0x000fce00078e0004 */
[----:B------:R-:W-:Y:S05]  /*16c60*/  WARPSYNC.COLLECTIVE R15, `(.L_x_15434) ;  /* 0x000000000f087348 */ /* 0x000fea0003c00000 */
[----:B------:R0:W1:Y:S02]  /*16c70*/  SHFL.UP P6, R14, R13, R12, R11 ;  /* 0x0400000c0d0e7389 */ /* 0x00006400000c000b */
[----:B01----:R-:W-:Y:S01]  /*16c80*/  ENDCOLLECTIVE ;  /* 0x000000000000791b */ /* 0x003fe20003800000 */
.L_x_15434:
        /* <DEDUP_REMOVED lines=8> */
.L_x_15435:
[----:B------:R-:W-:Y:S05]  /*16d10*/  BRA `(.L_x_15436) ;  /* 0xffffffb000047947 */ /* 0x000fea000383ffff */
.L_x_15293:
[----:B------:R-:W-:Y:S01]  /*16d20*/  BSSY B0, `(.L_x_15437) ;  /* 0x0000006000007945 */ /* 0x000fe20003800000 */
[----:B------:R-:W-:Y:S01]  /*16d30*/  PLOP3.LUT P6, PT, P6, PT, PT, 0x8, 0x0 ;  /* 0x000000000000781c */ /* 0x000fe200037ce170 */
[----:B------:R-:W-:-:S12]  /*16d40*/  IMAD.MOV.U32 R15, RZ, RZ, -0x1 ;  /* 0xffffffffff0f7424 */ /* 0x000fd800078e00ff */
[----:B0-----:R-:W-:Y:S05]  /*16d50*/  WARPSYNC.COLLECTIVE R15, `(.L_x_15438) ;  /* 0x000000000f087348 */ /* 0x001fea0003c00000 */
[----:B------:R-:W-:Y:S01]  /*16d60*/  VOTE.ANY R14, PT, P6 ;  /* 0x00000000000e7806 */ /* 0x000fe200030e0100 */
[----:B0-----:R-:W-:Y:S06]  /*16d70*/  ENDCOLLECTIVE ;  /* 0x000000000000791b */ /* 0x001fec0003800000 */
.L_x_15438:
[----:B------:R-:W-:Y:S05]  /*16d80*/  BSYNC B0 ;  /* 0x0000000000007941 */ /* 0x000fea0003800000 */
.L_x_15437:
        /* <DEDUP_REMOVED lines=10> */
.L_x_15439:
[----:B------:R-:W-:Y:S01]  /*16e30*/  IMAD.MOV.U32 R13, RZ, RZ, R5 ;  /* 0x000000ffff0d7224 */ /* 0x000fe200078e0005 */
[----:B------:R-:W-:-:S07]  /*16e40*/  MOV R17, R14 ;  /* 0x0000000e00117202 */ /* 0x000fce0000000f00 */
[----:B------:R-:W-:Y:S05]  /*16e50*/  WARPSYNC.COLLECTIVE R15, `(.L_x_15440) ;  /* 0x000000000f087348 */ /* 0x000fea0003c00000 */
[----:B------:R0:W1:Y:S02]  /*16e60*/  SHFL.IDX P6, R14, R13, R12, R11 ;  /* 0x0000000c0d0e7389 */ /* 0x00006400000c000b */
[----:B01----:R-:W-:Y:S01]  /*16e70*/  ENDCOLLECTIVE ;  /* 0x000000000000791b */ /* 0x003fe20003800000 */
.L_x_15440:
[----:B------:R-:W-:Y:S01]  /*16e80*/  IMAD.MOV.U32 R5, RZ, RZ, R14 ;  /* 0x000000ffff057224 */ /* 0x000fe200078e000e */
[----:B------:R-:W-:Y:S06]  /*16e90*/  BRA `(.L_x_15441) ;  /* 0xffffffac00e47947 */ /* 0x000fec000383ffff */
.L_x_15295:
[----:B------:R-:W-:Y:S01]  /*16ea0*/  BSSY B0, `(.L_x_15442) ;  /* 0x0000007000007945 */ /* 0x000fe20003800000 */
[----:B------:R-:W-:Y:S02]  /*16eb0*/  IMAD.MOV.U32 R13, RZ, RZ, R2 ;  /* 0x000000ffff0d7224 */ /* 0x000fe400078e0002 */
[----:B------:R-:W-:Y:S02]  /*16ec0*/  IMAD.MOV.U32 R11, RZ, RZ, 0x1f ;  /* 0x0000001fff0b7424 */ /* 0x000fe400078e00ff */
[----:B------:R-:W-:-:S07]  /*16ed0*/  IMAD.MOV.U32 R15, RZ, RZ, -0x1 ;  /* 0xffffffffff0f7424 */ /* 0x000fce00078e00ff */
[----:B0123--:R-:W-:Y:S05]  /*16ee0*/  WARPSYNC.COLLECTIVE R15, `(.L_x_15443) ;  /* 0x000000000f087348 */ /* 0x00ffea0003c00000 */
[----:B------:R4:W0:Y:S02]  /*16ef0*/  SHFL.IDX P6, R14, R13, R12, R11 ;  /* 0x0000000c0d0e7389 */ /* 0x00082400000c000b */
[----:B01234-:R-:W-:Y:S01]  /*16f00*/  ENDCOLLECTIVE ;  /* 0x000000000000791b */ /* 0x01ffe20003800000 */
.L_x_15443:
[----:B------:R-:W-:Y:S05]  /*16f10*/  BSYNC B0 ;  /* 0x0000000000007941 */ /* 0x000fea0003800000 */
.L_x_15442:
[----:B------:R-:W-:Y:S01]  /*16f20*/  MOV R16, R14 ;  /* 0x0000000e00107202 */ /* 0x000fe20000000f00 */
[----:B------:R-:W-:Y:S06]  /*16f30*/  BRA `(.L_x_15294) ;  /* 0xffffffac00d47947 */ /* 0x000fec000383ffff */
.L_x_15301:
[----:B0-----:R0:W1:Y:S02]  /*16f40*/  SYNCS.PHASECHK.TRANS64.TRYWAIT P0, [R5+URZ+0x16820], R0 ;  /* 0x01682000050075a7 */ /* 0x001064000800017f */
[----:B-1----:R-:W-:Y:S05]  /*16f50*/  @!P0 NANOSLEEP.SYNCS 0x989680 ;  /* 0x009896800000895d */ /* 0x002fea0003900000 */
[----:B------:R-:W1:Y:S02]  /*16f60*/  @!P0 SYNCS.PHASECHK.TRANS64 P0, [R5+URZ+0x16820], R0 ;  /* 0x01682000050085a7 */ /* 0x000e64000800007f */
[----:B-1----:R-:W-:Y:S05]  /*16f70*/  @!P0 BRA `(.L_x_15301) ;  /* 0xfffffffc00f08947 */ /* 0x002fea000383ffff */
[----:B------:R-:W-:Y:S05]  /*16f80*/  BRA `(.L_x_15444) ;  /* 0xffffffb8002c7947 */ /* 0x000fea000383ffff */
.L_x_15302:
        /* <DEDUP_REMOVED lines=11> */
.L_x_15446:
[----:B------:R-:W-:Y:S05]  /*17040*/  BSYNC B0 ;  /* 0x0000000000007941 */ /* 0x000fea0003800000 */
.L_x_15445:
[----:B------:R-:W-:Y:S05]  /*17050*/  BRA `(.L_x_15447) ;  /* 0xffffffb800147947 */ /* 0x000fea000383ffff */
.L_x_15305:
[----:B------:R-:W-:Y:S01]  /*17060*/  BSSY B1, `(.L_x_15448) ;  /* 0x0000006000017945 */ /* 0x000fe20003800000 */
[----:B------:R-:W-:-:S07]  /*17070*/  IMAD.MOV.U32 R15, RZ, RZ, -0x1 ;  /* 0xffffffffff0f7424 */ /* 0x000fce00078e00ff */
[----:B0-----:R-:W-:Y:S05]  /*17080*/  WARPSYNC.COLLECTIVE R15, `(.L_x_15449) ;  /* 0x000000000f0c7348 */ /* 0x001fea0003c00000 */
[----:B------:R-:W-:Y:S02]  /*17090*/  ELECT P6, UR62, PT ;  /* 0x00000000003e782f */ /* 0x000fe400038c0000 */
[----:B------:R-:W-:Y:S01]  /*170a0*/  MOV R14, UR62 ;  /* 0x0000003e000e7c02 */ /* 0x000fe20008000f00 */
[----:B0-----:R-:W-:Y:S10]  /*170b0*/  ENDCOLLECTIVE ;  /* 0x000000000000791b */ /* 0x001ff40003800000 */
.L_x_15449:
[----:B------:R-:W-:Y:S05]  /*170c0*/  BSYNC B1 ;  /* 0x0000000000017941 */ /* 0x000fea0003800000 */
.L_x_15448:
[----:B------:R-:W-:Y:S05]  /*170d0*/  BRA `(.L_x_15450) ;  /* 0xffffffb8000c7947 */ /* 0x000fea000383ffff */
.L_x_15307:
[----:B0-----:R0:W1:Y:S02]  /*170e0*/  SYNCS.PHASECHK.TRANS64.TRYWAIT P1, [R3+URZ+0x16840], R2 ;  /* 0x01684002030075a7 */ /* 0x001064000802017f */
[----:B-1----:R-:W-:Y:S05]  /*170f0*/  @!P1 NANOSLEEP.SYNCS 0x989680 ;  /* 0x009896800000995d */ /* 0x002fea0003900000 */
[----:B------:R-:W1:Y:S02]  /*17100*/  @!P1 SYNCS.PHASECHK.TRANS64 P1, [R3+URZ+0x16840], R2 ;  /* 0x01684002030095a7 */ /* 0x000e64000802007f */
[----:B-1----:R-:W-:Y:S05]  /*17110*/  @!P1 BRA `(.L_x_15307) ;  /* 0xfffffffc00f09947 */ /* 0x002fea000383ffff */
[----:B------:R-:W-:Y:S05]  /*17120*/  BRA `(.L_x_15451) ;  /* 0xffffffb8002c7947 */ /* 0x000fea000383ffff */
.L_x_15309:
[----:B-1----:R1:W2:Y:S02]  /*17130*/  SYNCS.PHASECHK.TRANS64.TRYWAIT P1, [R25+URZ+0x16840], R0 ;  /* 0x01684000190075a7 */ /* 0x0022a4000802017f */
[----:B--2---:R-:W-:Y:S05]  /*17140*/  @!P1 NANOSLEEP.SYNCS 0x989680 ;  /* 0x009896800000995d */ /* 0x004fea0003900000 */
[----:B------:R-:W2:Y:S02]  /*17150*/  @!P1 SYNCS.PHASECHK.TRANS64 P1, [R25+URZ+0x16840], R0 ;  /* 0x01684000190095a7 */ /* 0x000ea4000802007f */
[----:B--2---:R-:W-:Y:S05]  /*17160*/  @!P1 BRA `(.L_x_15309) ;  /* 0xfffffffc00f09947 */ /* 0x004fea000383ffff */
[----:B------:R-:W-:Y:S05]  /*17170*/  BRA `(.L_x_15452) ;  /* 0xffffffb800387947 */ /* 0x000fea000383ffff */
.L_x_15311:
[----:B--2---:R2:W3:Y:S02]  /*17180*/  SYNCS.PHASECHK.TRANS64.TRYWAIT P1, [R3+URZ+0x16860], R2 ;  /* 0x01686002030075a7 */ /* 0x0044e4000802017f */
[----:B---3--:R-:W-:Y:S05]  /*17190*/  @!P1 NANOSLEEP.SYNCS 0x989680 ;  /* 0x009896800000995d */ /* 0x008fea0003900000 */
[----:B------:R-:W3:Y:S02]  /*171a0*/  @!P1 SYNCS.PHASECHK.TRANS64 P1, [R3+URZ+0x16860], R2 ;  /* 0x01686002030095a7 */ /* 0x000ee4000802007f */
[----:B---3--:R-:W-:Y:S05]  /*171b0*/  @!P1 BRA `(.L_x_15311) ;  /* 0xfffffffc00f09947 */ /* 0x008fea000383ffff */
[----:B------:R-:W-:Y:S05]  /*171c0*/  BRA `(.L_x_15453) ;  /* 0xffffffb800347947 */ /* 0x000fea000383ffff */
.L_x_15454:
        /* <DEDUP_REMOVED lines=11> */
.L_x_16013:


//--------------------- .text._ZN7cutlass13device_kernelIN5flash11enable_sm90INS1_16FlashAttnFwdSm90INS1_25CollectiveMainloopFwdSm90ILi2EN4cute5tupleIJNS5_1CILi1EEES8_S8_EEENS6_IJNS7_ILi192EEENS7_ILi128EEENS7_ILi64EEEEEELi64ENS_6half_tEfNS_4arch4Sm90ELb1ELb0ELb1ELb1ELb1ELb1ELb0ELb1ELb1ELb1ELb1ELb0EEENS1_21CollectiveEpilogueFwdINS6_IJSA_SC_SB_EEES9_SE_SG_Li384ELb1ELb1ELb1ELb0EEENS1_36VarlenDynamicPersistentTileSchedulerILi192ELi128ELi384ELi128ELb1ELb1ELb1ELb1ELb1ELb1EEEEEEEEEvNT_6ParamsE --------------------------
	.section	.text._ZN7cutlass13device_kernelIN5flash11enable_sm90INS1_16FlashAttnFwdSm90INS1_25CollectiveMainloopFwdSm90ILi2EN4cute5tupleIJNS5_1CILi1EEES8_S8_EEENS6_IJNS7_ILi192EEENS7_ILi128EEENS7_ILi64EEEEEELi64ENS_6half_tEfNS_4arch4Sm90ELb1ELb0ELb1ELb1ELb1ELb1ELb0ELb1ELb1ELb1ELb1ELb0EEENS1_21CollectiveEpilogueFwdINS6_IJSA_SC_SB_EEES9_SE_SG_Li384ELb1ELb1ELb1ELb0EEENS1_36VarlenDynamicPersistentTileSchedulerILi192ELi128ELi384ELi128ELb1ELb1ELb1ELb1ELb1ELb1EEEEEEEEEvNT_6ParamsE,"ax",@progbits
	.align	128
.text._ZN7cutlass13device_kernelIN5flash11enable_sm90INS1_16FlashAttnFwdSm90INS1_25CollectiveMainloopFwdSm90ILi2EN4cute5tupleIJNS5_1CILi1EEES8_S8_EEENS6_IJNS7_ILi192EEENS7_ILi128EEENS7_ILi64EEEEEELi64ENS_6half_tEfNS_4arch4Sm90ELb1ELb0ELb1ELb1ELb1ELb1ELb0ELb1ELb1ELb1ELb1ELb0EEENS1_21CollectiveEpilogueFwdINS6_IJSA_SC_SB_EEES9_SE_SG_Li384ELb1ELb1ELb1ELb0EEENS1_36VarlenDynamicPersistentTileSchedulerILi192ELi128ELi384ELi128ELb1ELb1ELb1ELb1ELb1ELb1EEEEEEEEEvNT_6ParamsE:
        .type           _ZN7cutlass13device_kernelIN5flash11enable_sm90INS1_16FlashAttnFwdSm90INS1_25CollectiveMainloopFwdSm90ILi2EN4cute5tupleIJNS5_1CILi1EEES8_S8_EEENS6_IJNS7_ILi192EEENS7_ILi128EEENS7_ILi64EEEEEELi64ENS_6half_tEfNS_4arch4Sm90ELb1ELb0ELb1ELb1ELb1ELb1ELb0ELb1ELb1ELb1ELb1ELb0EEENS1_21CollectiveEpilogueFwdINS6_IJSA_SC_SB_EEES9_SE_SG_Li384ELb1ELb1ELb1ELb0EEENS1_36VarlenDynamicPersistentTileSchedulerILi192ELi128ELi384ELi128ELb1ELb1ELb1ELb1ELb1ELb1EEEEEEEEEvNT_6ParamsE,@function
        .size           _ZN7cutlass13device_kernelIN5flash11enable_sm90INS1_16FlashAttnFwdSm90INS1_25CollectiveMainloopFwdSm90ILi2EN4cute5tupleIJNS5_1CILi1EEES8_S8_EEENS6_IJNS7_ILi192EEENS7_ILi128EEENS7_ILi64EEEEEELi64ENS_6half_tEfNS_4arch4Sm90ELb1ELb0ELb1ELb1ELb1ELb1ELb0ELb1ELb1ELb1ELb1ELb0EEENS1_21CollectiveEpilogueFwdINS6_IJSA_SC_SB_EEES9_SE_SG_Li384ELb1ELb1ELb1ELb0EEENS1_36VarlenDynamicPersistentTileSchedulerILi192ELi128ELi384ELi128ELb1ELb1ELb1ELb1ELb1ELb1EEEEEEEEEvNT_6ParamsE,(.L_x_16014 - _ZN7cutlass13device_kernelIN5flash11enable_sm90INS1_16FlashAttnFwdSm90INS1_25CollectiveMainloopFwdSm90ILi2EN4cute5tupleIJNS5_1CILi1EEES8_S8_EEENS6_IJNS7_ILi192EEENS7_ILi128EEENS7_ILi64EEEEEELi64ENS_6half_tEfNS_4arch4Sm90ELb1ELb0ELb1ELb1ELb1ELb1ELb0ELb1ELb1ELb1ELb1ELb0EEENS1_21CollectiveEpilogueFwdINS6_IJSA_SC_SB_EEES9_SE_SG_Li384ELb1ELb1ELb1ELb0EEENS1_36VarlenDynamicPersistentTileSchedulerILi192ELi128ELi384ELi128ELb1ELb1ELb1ELb1ELb1ELb1EEEEEEEEEvNT_6ParamsE)
        .other          _ZN7cutlass13device_kernelIN5flash11enable_sm90INS1_16FlashAttnFwdSm90INS1_25CollectiveMainloopFwdSm90ILi2EN4cute5tupleIJNS5_1CILi1EEES8_S8_EEENS6_IJNS7_ILi192EEENS7_ILi128EEENS7_ILi64EEEEEELi64ENS_6half_tEfNS_4arch4Sm90ELb1ELb0ELb1ELb1ELb1ELb1ELb0ELb1ELb1ELb1ELb1ELb0EEENS1_21CollectiveEpilogueFwdINS6_IJSA_SC_SB_EEES9_SE_SG_Li384ELb1ELb1ELb1ELb0EEENS1_36VarlenDynamicPersistentTileSchedulerILi192ELi128ELi384ELi128ELb1ELb1ELb1ELb1ELb1ELb1EEEEEEEEEvNT_6ParamsE,@"STO_CUDA_ENTRY STV_DEFAULT"
_ZN7cutlass13device_kernelIN5flash11enable_sm90INS1_16FlashAttnFwdSm90INS1_25CollectiveMainloopFwdSm90ILi2EN4cute5tupleIJNS5_1CILi1EEES8_S8_EEENS6_IJNS7_ILi192EEENS7_ILi128EEENS7_ILi64EEEEEELi64ENS_6half_tEfNS_4arch4Sm90ELb1ELb0ELb1ELb1ELb1ELb1ELb0ELb1ELb1ELb1ELb1ELb0EEENS1_21CollectiveEpilogueFwdINS6_IJSA_SC_SB_EEES9_SE_SG_Li384ELb1ELb1ELb1ELb0EEENS1_36VarlenDynamicPersistentTileSchedulerILi192ELi128ELi384ELi128ELb1ELb1ELb1ELb1ELb1ELb1EEEEEEEEEvNT_6ParamsE:
[----:B------:R-:W0:Y:S02]  /*0000*/  LDC R1, c[0x0][0x28] ;  /* 0x00000a00ff017b82 */ /* 0x000e240000000800 */
[----:B0-----:R-:W-:Y:S01]  /*0010*/  VIADD R1, R1, 0xffffff98 ;  /* 0xffffff9801017836 */ /* 0x001fe20000000000 */
[----:B------:R-:W0:Y:S01]  /*0020*/  S2R R3, SR_TID.X ;  /* 0x0000000000037919 */ /* 0x000e220000002100 */
[----:B------:R-:W-:Y:S01]  /*0030*/  ELECT P0, URZ, PT ;  /* 0x00000000003f782f */ /* 0x000fe20003800000 */
[----:B------:R-:W-:Y:S01]  /*0040*/  BSSY B0, `(.L_x_15455) ;  /* 0x000000d000007945 */ /* 0x000fe20003800000 */
[----:B0-----:R-:W-:-:S05]  /*0050*/  SHF.R.U32.HI R0, RZ, 0x5, R3 ;  /* 0x00000005ff007819 */ /* 0x001fca0000011603 */
        /* <DEDUP_REMOVED lines=11> */
.L_x_15456:
[----:B------:R-:W-:Y:S05]  /*0110*/  BSYNC B0 ;  /* 0x0000000000007941 */ /* 0x000fea0003800000 */
.L_x_15455:
[----:B------:R-:W-:Y:S01]  /*0120*/  VOTEU.ANY UP0, P0 ;  /* 0x00000000003f7886 */ /* 0x000fe20000000100 */
[----:B------:R-:W0:Y:S01]  /*0130*/  SHFL.IDX PT, R2, R0, RZ, 0x1f ;  /* 0x00001fff00027589 */ /* 0x000e2200000e0000 */
[----:B------:R-:W-:Y:S01]  /*0140*/  UMOV UR4, 0x80 ;  /* 0x0000008000047882 */ /* 0x000fe20000000000 */
[----:B------:R-:W-:Y:S01]  /*0150*/  UMOV UR7, 0x180 ;  /* 0x0000018000077882 */ /* 0x000fe20000000000 */
[----:B------:R-:W-:Y:S01]  /*0160*/  SHF.R.U32.HI R3, RZ, 0x7, R3 ;  /* 0x00000007ff037819 */ /* 0x000fe20000011603 */
[----:B------:R-:W1:Y:S01]  /*0170*/  @UP0 S2UR UR8, SR_CgaCtaId ;  /* 0x00000000000809c3 */ /* 0x000e620000008800 */
[----:B------:R-:W-:Y:S01]  /*0180*/  @UP0 UMOV UR6, 0x400 ;  /* 0x0000040000060882 */ /* 0x000fe20000000000 */
[----:B------:R-:W-:-:S04]  /*0190*/  @UP0 UIADD3 UR4, -UR4, 0x100000, URZ ;  /* 0x0010000004040890 */ /* 0x000fc8000fffe13f */
[----:B------:R-:W-:Y:S02]  /*01a0*/  @UP0 USHF.L.U32 UR5, UR4, 0xb, URZ ;  /* 0x0000000b04050899 */ /* 0x000fe4000800063f */
[----:B------:R-:W-:Y:S01]  /*01b0*/  @UP0 USHF.L.U32 UR4, UR4, 0x1, URZ ;  /* 0x0000000104040899 */ /* 0x000fe2000800063f */
[----:B------:R-:W-:Y:S01]  /*01c0*/  VOTEU.ANY UP1, P0 ;  /* 0x00000000003f7886 */ /* 0x000fe20000020100 */
[----:B0-----:R-:W-:Y:S02]  /*01d0*/  ISETP.NE.AND P1, PT, R2, RZ, PT ;  /* 0x000000ff0200720c */ /* 0x001fe40003f25270 */
[----:B------:R0:W2:Y:S01]  /*01e0*/  SHFL.IDX PT, R2, R3, RZ, 0x1f ;  /* 0x00001fff03027589 */ /* 0x0000a200000e0000 */
[----:B-1----:R-:W-:Y:S02]  /*01f0*/  @UP0 ULEA UR8, UR8, UR6, 0x18 ;  /* 0x0000000608080291 */ /* 0x002fe4000f8ec03f */
[----:B------:R-:W-:-:S04]  /*0200*/  @UP0 UIADD3 UR6, -UR7, 0x100000, URZ ;  /* 0x0010000007060890 */ /* 0x000fc8000fffe13f */
[----:B------:R-:W-:Y:S02]  /*0210*/  @UP0 USHF.L.U32 UR7, UR6, 0xb, URZ ;  /* 0x0000000b06070899 */ /* 0x000fe4000800063f */
[----:B------:R-:W-:Y:S01]  /*0220*/  @UP0 USHF.L.U32 UR6, UR6, 0x1, URZ ;  /* 0x0000000106060899 */ /* 0x000fe2000800063f */
[----:B------:R-:W-:Y:S01]  /*0230*/  VOTEU.ANY UP0, P0 ;  /* 0x00000000003f7886 */ /* 0x000fe20000000100 */
[----:B------:R-:W1:Y:S04]  /*0240*/  FENCE.VIEW.ASYNC.S ;  /* 0x00000000000073c6 */ /* 0x000e680000000000 */
[----:B-1----:R0:W1:Y:S06]  /*0250*/  @UP0 SYNCS.EXCH.64 URZ, [UR8+0x16800], UR4 ;  /* 0x01680004083f05b2 */ /* 0x00206c0008000100 */
[----:B------:R0:W3:Y:S02]  /*0260*/  @UP1 SYNCS.EXCH.64 URZ, [UR8+0x16820], UR6 ;  /* 0x01682006083f15b2 */ /* 0x0000e40008000100 */
[----:B0-----:R-:W-:Y:S05]  /*0270*/  @P1 BRA `(.L_x_15457) ;  /* 0x0000000000481947 */ /* 0x001fea0003800000 */
        /* <DEDUP_REMOVED lines=16> */
[----:B------:R0:W0:Y:S01]  /*0380*/  SYNCS.EXCH.64 URZ, [UR8+0x16848], UR6 ;  /* 0x01684806083f75b2 */ /* 0x0000220008000100 */
[----:B------:R-:W-:Y:S01]  /*0390*/  NOP ;  /* 0x0000000000007918 */ /* 0x000fe20000000000 */
.L_x_15457:
        /* <DEDUP_REMOVED lines=22> */
.L_x_15458:
        /* <DEDUP_REMOVED lines=18> */
.L_x_15459:
        /* <DEDUP_REMOVED lines=22> */
.L_x_15460:
        /* <DEDUP_REMOVED lines=22> */
.L_x_15461:
[----:B--2---:R-:W-:Y:S01]  /*08e0*/  ISETP.NE.AND P0, PT, R2, RZ, PT ;  /* 0x000000ff0200720c */ /* 0x004fe20003f05270 */
[----:B------:R-:W-:Y:S01]  /*08f0*/  IMAD.MOV.U32 R2, RZ, RZ, 0x1 ;  /* 0x00000001ff027424 */ /* 0x000fe200078e00ff */
[----:B------:R-:W-:Y:S01]  /*0900*/  NOP ;  /* 0x0000000000007918 */ /* 0x000fe20000000000 */
[----:B------:R-:W-:Y:S01]  /*0910*/  ULDC.64 UR40, c[0x0][0x208] ;  /* 0x0000820000287ab9 */ /* 0x000fe20000000a00 */
[----:B------:R-:W-:Y:S02]  /*0920*/  BSSY B9, `(.L_x_15462) ;  /* 0x0001b30000097945 */ /* 0x000fe40003800000 */
[----:B------:R-:W-:-:S05]  /*0930*/  SEL R2, R2, 0x2, !P0 ;  /* 0x0000000202027807 */ /* 0x000fca0004000000 */
[----:B------:R2:W-:Y:S01]  /*0940*/  STL [R1+0x3c], R2 ;  /* 0x00003c0201007387 */ /* 0x0005e20000100800 */
[----:B01-34-:R-:W-:Y:S06]  /*0950*/  BAR.SYNC.DEFER_BLOCKING 0x0 ;  /* 0x0000000000007b1d */ /* 0x01bfec0000010000 */
[----:B------:R-:W-:Y:S05]  /*0960*/  @!P0 BRA `(.L_x_15463) ;  /* 0x0000013800608947 */ /* 0x000fea0003800000 */
.L_x_15464:
[----:B------:R-:W-:-:S08]  /*0970*/  NOP ;  /* 0x0000000000007918 */ /* 0x000fd00000000000 */
[----:B------:R-:W0:Y:S02]  /*0980*/  USETMAXREG.TRY_ALLOC.CTAPOOL UP0, 0xa0 ;  /* 0x000000a0000079c8 */ /* 0x000e240008000600 */
[----:B0-----:R-:W-:-:S13]  /*0990*/  PLOP3.LUT P0, PT, PT, PT, UP0, 0x80, 0x0 ;  /* 0x000000000000781c */ /* 0x001fda0003f0f008 */
[----:B------:R-:W-:Y:S05]  /*09a0*/  @!P0 BRA `(.L_x_15464) ;  /* 0xfffffffc00f08947 */ /* 0x000fea000383ffff */
[----:B------:R-:W2:Y:S01]  /*09b0*/  S2R R0, SR_TID.X ;  /* 0x0000000000007919 */ /* 0x000ea20000002100 */
[----:B------:R-:W-:Y:S01]  /*09c0*/  ULDC UR4, c[0x0][0xc3c] ;  /* 0x00030f0000047ab9 */ /* 0x000fe20000000800 */
[----:B--2---:R-:W-:Y:S02]  /*09d0*/  SHF.R.U32.HI R2, RZ, 0x7, R0 ;  /* 0x00000007ff027819 */ /* 0x004fe40000011600 */
[----:B------:R-:W2:Y:S01]  /*09e0*/  LDL.LU R0, [R1+0x10] ;  /* 0x0000100001007983 */ /* 0x000ea20000300800 */
[----:B------:R-:W-:Y:S06]  /*09f0*/  BAR.ARV 0x8, 0x200 ;  /* 0x0208000000007b1d */ /* 0x000fec0000002000 */
[----:B------:R-:W-:Y:S01]  /*0a00*/  ISETP.NE.AND P0, PT, R2, 0x1, PT ;  /* 0x000000010200780c */ /* 0x000fe20003f05270 */
[----:B------:R-:W0:Y:S01]  /*0a10*/  S2R R3, SR_CgaCtaId ;  /* 0x0000000000037919 */ /* 0x000e220000008800 */
[----:B------:R-:W-:-:S11]  /*0a20*/  MOV R2, 0x400 ;  /* 0x0000040000027802 */ /* 0x000fd60000000f00 */
[----:B------:R-:W-:Y:S08]  /*0a30*/  @!P0 BAR.ARV 0x9, 0x100 ;  /* 0x0244000000008b1d */ /* 0x000ff00000002000 */
[----:B------:R-:W-:Y:S01]  /*0a40*/  BAR.SYNC.DEFER_BLOCKING 0x5, 0x200 ;  /* 0x0148000000007b1d */ /* 0x000fe20000010000 */
[----:B0-----:R-:W-:-:S05]  /*0a50*/  LEA R2, R3, R2, 0x18 ;  /* 0x0000000203027211 */ /* 0x001fca00078ec0ff */
[----:B------:R-:W0:Y:S02]  /*0a60*/  LDS.128 R28, [R2+0x168d0] ;  /* 0x0168d000021c7984 */ /* 0x000e240000000c00 */
[----:B------:R-:W-:Y:S06]  /*0a70*/  BAR.ARV 0x4, 0x200 ;  /* 0x0108000000007b1d */ /* 0x000fec0000002000 */
[----:B--2---:R-:W-:-:S04]  /*0a80*/  LOP3.LUT R0, R0, 0xfffffffb, RZ, 0xc0, !PT ;  /* 0xfffffffb00007812 */ /* 0x004fc800078ec0ff */
[----:B------:R-:W-:Y:S02]  /*0a90*/  @P0 LOP3.LUT R0, R0, 0x4, RZ, 0xfc, !PT ;  /* 0x0000000400000812 */ /* 0x000fe400078efcff */
[----:B0-----:R-:W-:-:S03]  /*0aa0*/  ISETP.GE.AND P0, PT, R31, UR4, PT ;  /* 0x000000041f007c0c */ /* 0x001fc6000bf06270 */
[----:B------:R0:W-:Y:S10]  /*0ab0*/  STL [R1+0x10], R0 ;  /* 0x0000100001007387 */ /* 0x0001f40000100800 */
[----:B0-----:R-:W-:Y:S05]  /*0ac0*/  @P0 BRA `(.L_x_15465) ;  /* 0x000001b000540947 */ /* 0x001fea0003800000 */
[----:B------:R-:W2:Y:S01]  /*0ad0*/  LDL.LU R13, [R1+0x3c] ;  /* 0x00003c00010d7983 */ /* 0x000ea20000300800 */
[----:B------:R-:W0:Y:S02]  /*0ae0*/  S2R R0, SR_TID.X ;  /* 0x0000000000007919 */ /* 0x000e240000002100 */
[----:B0-----:R-:W-:-:S05]  /*0af0*/  VIADD R12, R0, 0xffffff80 ;  /* 0xffffff80000c7836 */ /* 0x001fca0000000000 */
[----:B------:R-:W-:-:S04]  /*0b00*/  SHF.R.S32.HI R0, RZ, 0x1f, R12 ;  /* 0x0000001fff007819 */ /* 0x000fc8000001140c */
[----:B------:R-:W-:-:S04]  /*0b10*/  LEA.HI R3, R0, R12, RZ, 0x7 ;  /* 0x0000000c00037211 */ /* 0x000fc800078f38ff */
[----:B------:R-:W-:-:S05]  /*0b20*/  LOP3.LUT R4, R3, 0xffffff80, RZ, 0xc0, !PT ;  /* 0xffffff8003047812 */ /* 0x000fca00078ec0ff */
[----:B------:R-:W-:Y:S01]  /*0b30*/  IMAD.IADD R11, R12, 0x1, -R4 ;  /* 0x000000010c0b7824 */ /* 0x000fe200078e0a04 */
[----:B------:R-:W-:-:S04]  /*0b40*/  LEA.HI R4, R0, R12, RZ, 0x4 ;  /* 0x0000000c00047211 */ /* 0x000fc800078f20ff */
[----:B------:R-:W-:Y:S02]  /*0b50*/  SHF.R.S32.HI R6, RZ, 0x1f, R11 ;  /* 0x0000001fff067819 */ /* 0x000fe4000001140b */
[----:B------:R-:W-:Y:S02]  /*0b60*/  SHF.R.S32.HI R7, RZ, 0x4, R4 ;  /* 0x00000004ff077819 */ /* 0x000fe40000011404 */
[----:B------:R-:W-:Y:S02]  /*0b70*/  LEA.HI R8, R6, R11, RZ, 0x2 ;  /* 0x0000000b06087211 */ /* 0x000fe400078f10ff */
[----:B------:R-:W-:Y:S02]  /*0b80*/  SHF.R.S32.HI R14, RZ, 0x7, R3 ;  /* 0x00000007ff0e7819 */ /* 0x000fe40000011403 */
[----:B------:R-:W-:Y:S02]  /*0b90*/  LOP3.LUT R3, R4, 0x3fffff0, RZ, 0xc0, !PT ;  /* 0x03fffff004037812 */ /* 0x000fe400078ec0ff */
[----:B------:R-:W-:-:S02]  /*0ba0*/  LEA.HI R5, R0, R12, RZ, 0x5 ;  /* 0x0000000c00057211 */ /* 0x000fc400078f28ff */
[----:B------:R-:W-:Y:S02]  /*0bb0*/  LEA.HI R4, R4, R7, RZ, 0x1 ;  /* 0x0000000704047211 */ /* 0x000fe400078f08ff */
[--C-:B------:R-:W-:Y:S02]  /*0bc0*/  SHF.R.S32.HI R9, RZ, 0x2, R8.reuse ;  /* 0x00000002ff097819 */ /* 0x100fe40000011408 */
[----:B------:R-:W-:Y:S02]  /*0bd0*/  SHF.R.S32.HI R10, RZ, 0x1f, R8 ;  /* 0x0000001fff0a7819 */ /* 0x000fe40000011408 */
[----:B------:R-:W-:Y:S02]  /*0be0*/  SHF.R.S32.HI R15, RZ, 0x5, R5 ;  /* 0x00000005ff0f7819 */ /* 0x000fe40000011405 */
[----:B------:R-:W-:Y:S02]  /*0bf0*/  IADD3 R3, R12, -R3, RZ ;  /* 0x800000030c037210 */ /* 0x000fe40007ffe0ff */
[----:B------:R-:W-:-:S02]  /*0c00*/  LOP3.LUT R4, R4, 0x1ffffffe, RZ, 0xc0, !PT ;  /* 0x1ffffffe04047812 */ /* 0x000fc400078ec0ff */
[----:B------:R-:W-:Y:S01]  /*0c10*/  LEA.HI R10, R10, R9, RZ, 0x3 ;  /* 0x000000090a0a7211 */ /* 0x000fe200078f18ff */
[----:B------:R-:W-:Y:S01]  /*0c20*/  IMAD.HI R5, R14, 0x55555556, RZ ;  /* 0x555555560e057827 */ /* 0x000fe200078e02ff */
[----:B------:R-:W-:Y:S02]  /*0c30*/  LEA.HI R6, R6, R11, RZ, 0x5 ;  /* 0x0000000b06067211 */ /* 0x000fe400078f28ff */
[----:B------:R-:W-:Y:S01]  /*0c40*/  LOP3.LUT R10, R10, 0xfffffff8, RZ, 0xc0, !PT ;  /* 0xfffffff80a0a7812 */ /* 0x000fe200078ec0ff */
[----:B------:R-:W-:Y:S02]  /*0c50*/  IMAD.IADD R4, R7, 0x1, -R4 ;  /* 0x0000000107047824 */ /* 0x000fe400078e0a04 */
[----:B------:R-:W-:Y:S01]  /*0c60*/  IMAD R3, R15, 0x10, R3 ;  /* 0x000000100f037824 */ /* 0x000fe200078e0203 */
[----:B------:R-:W-:Y:S01]  /*0c70*/  LEA.HI R5, R5, R5, RZ, 0x1 ;  /* 0x0000000505057211 */ /* 0x000fe200078f08ff */
[----:B------:R-:W-:Y:S01]  /*0c80*/  IMAD.IADD R9, R9, 0x1, -R10 ;  /* 0x0000000109097824 */ /* 0x000fe200078e0a0a */
[----:B------:R-:W-:-:S02]  /*0c90*/  SHF.R.S32.HI R6, RZ, 0x5, R6 ;  /* 0x00000005ff067819 */ /* 0x000fc40000011406 */
[----:B------:R-:W-:Y:S02]  /*0ca0*/  LEA R7, R3, R4, 0x3 ;  /* 0x0000000403077211 */ /* 0x000fe400078e18ff */
[----:B------:R-:W-:Y:S01]  /*0cb0*/  LEA.HI R3, R0, R12, RZ, 0x2 ;  /* 0x0000000c00037211 */ /* 0x000fe200078f10ff */
[----:B------:R-:W-:Y:S02]  /*0cc0*/  IMAD R5, R5, -0x3, R14 ;  /* 0xfffffffd05057824 */ /* 0x000fe400078e020e */
[----:B------:R-:W-:Y:S01]  /*0cd0*/  IMAD R6, R6, 0x10, R9 ;  /* 0x0000001006067824 */ /* 0x000fe200078e0209 */
[----:B------:R-:W-:-:S03]  /*0ce0*/  SHF.R.S32.HI R154, RZ, 0x2, R3 ;  /* 0x00000002ff9a7819 */ /* 0x000fc60000011403 */
[----:B------:R-:W-:Y:S01]  /*0cf0*/  IMAD R10, R5, 0x40, R6 ;  /* 0x00000040050a7824 */ /* 0x000fe200078e0206 */
[----:B------:R-:W-:Y:S01]  /*0d00*/  SHF.R.S32.HI R5, RZ, 0x1f, R3 ;  /* 0x0000001fff057819 */ /* 0x000fe20000011403 */
[----:B------:R-:W-:Y:S01]  /*0d10*/  VIADD R9, R154, 0x60 ;  /* 0x000000609a097836 */ /* 0x000fe20000000000 */
[----:B------:R-:W-:Y:S02]  /*0d20*/  LEA.HI R0, R0, R12, RZ, 0x3 ;  /* 0x0000000c00007211 */ /* 0x000fe400078f18ff */
[----:B------:R-:W-:Y:S02]  /*0d30*/  LEA.HI R5, R5, R154, RZ, 0x3 ;  /* 0x0000009a05057211 */ /* 0x000fe400078f18ff */
[----:B------:R-:W-:Y:S02]  /*0d40*/  LOP3.LUT R3, R3, 0xfffffffc, RZ, 0xc0, !PT ;  /* 0xfffffffc03037812 */ /* 0x000fe400078ec0ff */
[----:B------:R-:W-:Y:S02]  /*0d50*/  SHF.R.S32.HI R4, RZ, 0x3, R0 ;  /* 0x00000003ff047819 */ /* 0x000fe40000011400 */
[----:B------:R-:W-:-:S02]  /*0d60*/  SHF.R.S32.HI R4, RZ, 0x1f, R9 ;  /* 0x0000001fff047819 */ /* 0x000fc40000011409 */
[----:B------:R-:W-:Y:S02]  /*0d70*/  LOP3.LUT R5, R5, 0xfffffff8, RZ, 0xc0, !PT ;  /* 0xfffffff805057812 */ /* 0x000fe400078ec0ff */
[----:B------:R-:W-:Y:S01]  /*0d80*/  IADD3 R6, R12, -R3, RZ ;  /* 0x800000030c067210 */ /* 0x000fe20007ffe0ff */
[----:B------:R-:W-:Y:S01]  /*0d90*/  IMAD.SHL.U32 R3, R9, 0x40, RZ ;  /* 0x0000004009037824 */ /* 0x000fe200078e00ff */
[----:B------:R-:W-:Y:S02]  /*0da0*/  LOP3.LUT R0, R0, 0xfffffff8, RZ, 0xc0, !PT ;  /* 0xfffffff800007812 */ /* 0x000fe400078ec0ff */
[----:B------:R-:W-:Y:S01]  /*0db0*/  LEA.HI R4, R4, R9, RZ, 0x3 ;  /* 0x0000000904047211 */ /* 0x000fe200078f18ff */
[----:B------:R-:W-:Y:S01]  /*0dc0*/  IMAD.IADD R5, R154, 0x1, -R5 ;  /* 0x000000019a057824 */ /* 0x000fe200078e0a05 */
[----:B------:R-:W-:Y:S01]  /*0dd0*/  STL [R1+0x60], R10 ;  /* 0x0000600a01007387 */ /* 0x000fe20000100800 */
[----:B------:R-:W-:Y:S01]  /*0de0*/  IMAD.IADD R0, R12, 0x1, -R0 ;  /* 0x000000010c007824 */ /* 0x000fe200078e0a00 */
[C---:B------:R-:W-:Y:S01]  /*0df0*/  SHF.L.U32 R152, R6.reuse, 0x2, RZ ;  /* 0x0000000206987819 */ /* 0x040fe200000006ff */
[----:B------:R-:W-:Y:S01]  /*0e00*/  IMAD.SHL.U32 R16, R6, 0x8, RZ ;  /* 0x0000000806107824 */ /* 0x000fe200078e00ff */
[----:B------:R-:W-:Y:S01]  /*0e10*/  LOP3.LUT R3, R3, 0x1c0, RZ, 0xc0, !PT ;  /* 0x000001c003037812 */ /* 0x000fe200078ec0ff */
[----:B------:R-:W-:Y:S01]  /*0e20*/  IMAD.SHL.U32 R4, R4, 0x40, RZ ;  /* 0x0000004004047824 */ /* 0x000fe200078e00ff */
[----:B------:R-:W-:Y:S01]  /*0e30*/  STL [R1+0x54], RZ ;  /* 0x000054ff01007387 */ /* 0x000fe20000100800 */
[----:B------:R-:W-:-:S02]  /*0e40*/  LEA.HI R0, R6, R6, RZ, 0x1 ;  /* 0x0000000606007211 */ /* 0x000fc400078f08ff */
[----:B------:R-:W-:Y:S01]  /*0e50*/  LOP3.LUT R8, R8, 0x7ffffffc, RZ, 0xc0, !PT ;  /* 0x7ffffffc08087812 */ /* 0x000fe200078ec0ff */
[----:B------:R-:W-:Y:S01]  /*0e60*/  STL [R1], RZ ;  /* 0x000000ff01007387 */ /* 0x000fe20000100800 */
[----:B------:R-:W-:Y:S01]  /*0e70*/  LOP3.LUT R0, R0, 0x1ffffffe, RZ, 0xc0, !PT ;  /* 0x1ffffffe00007812 */ /* 0x000fe200078ec0ff */
[----:B------:R-:W-:Y:S02]  /*0e80*/  VIADD R9, R152, 0x10 ;  /* 0x0000001098097836 */ /* 0x000fe40000000000 */
[----:B------:R0:W-:Y:S01]  /*0e90*/  STL [R1+0x3c], R5 ;  /* 0x00003c0501007387 */ /* 0x0001e20000100800 */
[----:B------:R-:W-:Y:S01]  /*0ea0*/  LOP3.LUT R4, R4, 0xfffffe00, RZ, 0xc0, !PT ;  /* 0xfffffe0004047812 */ /* 0x000fe200078ec0ff */
[----:B------:R-:W-:Y:S01]  /*0eb0*/  IMAD.IADD R8, R11, 0x1, -R8 ;  /* 0x000000010b087824 */ /* 0x000fe200078e0a08 */
[----:B------:R-:W-:Y:S01]  /*0ec0*/  IADD3 R0, R6, -R0, RZ ;  /* 0x8000000006007210 */ /* 0x000fe20007ffe0ff */
[----:B------:R-:W-:Y:S01]  /*0ed0*/  STL [R1+0x4], R9 ;  /* 0x0000040901007387 */ /* 0x000fe20000100800 */
[----:B0-----:R-:W-:-:S02]  /*0ee0*/  SHF.R.U32.HI R5, RZ, 0x3, R3 ;  /* 0x00000003ff057819 */ /* 0x001fc40000011603 */
[----:B------:R-:W-:Y:S01]  /*0ef0*/  LOP3.LUT R3, R3, 0x38, R16, 0xf8, !PT ;  /* 0x0000003803037812 */ /* 0x000fe200078ef810 */
[----:B------:R0:W-:Y:S03]  /*0f00*/  STL [R1+0x40], R4 ;  /* 0x0000400401007387 */ /* 0x0001e60000100800 */
[----:B------:R-:W-:Y:S01]  /*0f10*/  LOP3.LUT R3, R4, R3, R5, 0xf6, !PT ;  /* 0x0000000304037212 */ /* 0x000fe200078ef605 */
[----:B------:R-:W-:Y:S01]  /*0f20*/  IMAD.SHL.U32 R5, R7, 0x8, RZ ;  /* 0x0000000807057824 */ /* 0x000fe200078e00ff */
[----:B------:R-:W-:-:S03]  /*0f30*/  LEA R0, R0, R10, 0x3 ;  /* 0x0000000a00007211 */ /* 0x000fc600078e18ff */
[----:B------:R-:W-:Y:S02]  /*0f40*/  IMAD R3, R3, 0x2, R2 ;  /* 0x0000000203037824 */ /* 0x000fe400078e0202 */
[----:B0-----:R-:W-:Y:S01]  /*0f50*/  IMAD.SHL.U32 R4, R8, 0x2, RZ ;  /* 0x0000000208047824 */ /* 0x001fe200078e00ff */
[----:B------:R0:W-:Y:S04]  /*0f60*/  STL [R1+0x64], R5 ;  /* 0x0000640501007387 */ /* 0x0001e80000100800 */
[----:B------:R0:W-:Y:S04]  /*0f70*/  STL [R1+0x2c], R4 ;  /* 0x00002c0401007387 */ /* 0x0001e80000100800 */
[----:B------:R0:W-:Y:S04]  /*0f80*/  STL [R1+0x44], R0 ;  /* 0x0000440001007387 */ /* 0x0001e80000100800 */
[----:B------:R0:W-:Y:S01]  /*0f90*/  STL [R1+0x5c], R3 ;  /* 0x00005c0301007387 */ /* 0x0001e20000100800 */
[----:B------:R-:W-:Y:S01]  /*0fa0*/  VIADD R18, R16, 0x20 ;  /* 0x0000002010127836 */ /* 0x000fe20000000000 */
[----:B------:R-:W-:Y:S01]  /*0fb0*/  SHF.R.S32.HI R17, RZ, 0x1f, R16 ;  /* 0x0000001fff117819 */ /* 0x000fe20000011410 */
[----:B------:R-:W-:-:S02]  /*0fc0*/  IMAD.MOV.U32 R19, RZ, RZ, RZ ;  /* 0x000000ffff137224 */ /* 0x000fc400078e00ff */
[----:B------:R-:W-:Y:S01]  /*0fd0*/  IMAD.MOV.U32 R155, RZ, RZ, RZ ;  /* 0x000000ffff9b7224 */ /* 0x000fe200078e00ff */
[----:B------:R-:W-:Y:S01]  /*0fe0*/  SHF.R.S32.HI R156, RZ, 0x1f, R18 ;  /* 0x0000001fff9c7819 */ /* 0x000fe20000011412 */
[----:B------:R-:W-:Y:S01]  /*0ff0*/  IMAD.MOV.U32 R22, RZ, RZ, RZ ;  /* 0x000000ffff167224 */ /* 0x000fe200078e00ff */
[----:B0-2---:R-:W-:-:S07]  /*1000*/  LOP3.LUT R157, R13, 0x1, RZ, 0xfc, !PT ;  /* 0x000000010d9d7812 */ /* 0x005fce00078efcff */
.L_x_15620:
[----:B01----:R-:W0:Y:S02]  /*1010*/  LDC.64 R4, c[0x0][0xc88] ;  /* 0x00032200ff047b82 */ /* 0x003e240000000a00 */
[----:B0-----:R-:W-:-:S05]  /*1020*/  IMAD.WIDE R4, R31, 0x4, R4 ;  /* 0x000000041f047825 */ /* 0x001fca00078e0204 */
[----:B--2---:R-:W2:Y:S01]  /*1030*/  LDG.E R33, desc[UR40][R4.64] ;  /* 0x0000002804217981 */ /* 0x004ea2000c1e1900 */
[----:B------:R-:W-:Y:S05]  /*1040*/  YIELD ;  /* 0x0000000000007946 */ /* 0x000fea0003800000 */
[----:B------:R-:W-:Y:S01]  /*1050*/  ULDC.64 UR4, c[0x0][0xa28] ;  /* 0x00028a0000047ab9 */ /* 0x000fe20000000a00 */
[----:B------:R-:W-:Y:S01]  /*1060*/  ULDC.64 UR8, c[0x0][0xa18] ;  /* 0x0002860000087ab9 */ /* 0x000fe20000000a00 */
[----:B------:R-:W-:Y:S01]  /*1070*/  ISETP.NE.U32.AND P1, PT, RZ, UR4, PT ;  /* 0x00000004ff007c0c */ /* 0x000fe2000bf25070 */
[----:B------:R-:W-:Y:S01]  /*1080*/  IMAD.MOV.U32 R10, RZ, RZ, RZ ;  /* 0x000000ffff0a7224 */ /* 0x000fe200078e00ff */
[----:B------:R-:W-:Y:S01]  /*1090*/  ULDC.64 UR6, c[0x0][0xa08] ;  /* 0x0002820000067ab9 */ /* 0x000fe20000000a00 */
[----:B------:R-:W-:Y:S01]  /*10a0*/  IMAD.MOV.U32 R66, RZ, RZ, RZ ;  /* 0x000000ffff427224 */ /* 0x000fe200078e00ff */
[----:B------:R-:W-:-:S02]  /*10b0*/  ISETP.NE.AND.EX P1, PT, RZ, UR5, PT, P1 ;  /* 0x00000005ff007c0c */ /* 0x000fc4000bf25310 */
[----:B------:R-:W-:-:S04]  /*10c0*/  ISETP.NE.U32.AND P0, PT, RZ, UR6, PT ;  /* 0x00000006ff007c0c */ /* 0x000fc8000bf05070 */
[----:B------:R-:W-:Y:S02]  /*10d0*/  ISETP.NE.AND.EX P0, PT, RZ, UR7, PT, P0 ;  /* 0x00000007ff007c0c */ /* 0x000fe4000bf05300 */
[----:B--2---:R-:W-:Y:S01]  /*10e0*/  SHF.R.S32.HI R0, RZ, 0x1f, R33 ;  /* 0x0000001fff007819 */ /* 0x004fe20000011421 */
        /* <DEDUP_REMOVED lines=11> */
[----:B----4-:R-:W-:Y:S01]  /*11a0*/  IMAD.U32 R3, RZ, RZ, UR4 ;  /* 0x00000004ff037e24 */ /* 0x010fe2000f8e00ff */
[----:B------:R-:W-:Y:S01]  /*11b0*/  IADD3.X R9, R32, UR7, RZ, P3, !PT ;  /* 0x0000000720097c10 */ /* 0x000fe20009ffe4ff */
[----:B------:R-:W-:-:S04]  /*11c0*/  ULDC.64 UR4, c[0x0][0x418] ;  /* 0x0001060000047ab9 */ /* 0x000fc80000000a00 */
[----:B------:R0:W5:Y:S05]  /*11d0*/  @P0 LDG.E R66, desc[UR40][R8.64] ;  /* 0x0000002808420981 */ /* 0x00016a000c1e1900 */
[----:B------:R-:W-:-:S04]  /*11e0*/  @P2 IADD3 R4, P1, R34, UR8, RZ ;  /* 0x0000000822042c10 */ /* 0x000fc8000ff3e0ff */
[----:B------:R-:W-:-:S05]  /*11f0*/  @P2 IADD3.X R5, R32, UR9, RZ, P1, !PT ;  /* 0x0000000920052c10 */ /* 0x000fca0008ffe4ff */
[----:B------:R-:W2:Y:S01]  /*1200*/  @P2 LDG.E R3, desc[UR40][R4.64] ;  /* 0x0000002804032981 */ /* 0x000ea2000c1e1900 */
        /* <DEDUP_REMOVED lines=9> */
[----:B--2---:R0:W-:Y:S01]  /*12a0*/  STL [R1+0x14], R3 ;  /* 0x0000140301007387 */ /* 0x0041e20000100800 */
[----:B------:R-:W-:Y:S01]  /*12b0*/  MOV R12, R3 ;  /* 0x00000003000c7202 */ /* 0x000fe20000000f00 */
[----:B------:R-:W-:Y:S06]  /*12c0*/  @P2 BRA `(.L_x_15466) ;  /* 0x0000000000282947 */ /* 0x000fec0003800000 */
        /* <DEDUP_REMOVED lines=8> */
[----:B--2---:R-:W-:-:S05]  /*1350*/  IMAD.IADD R12, R3, 0x1, -R0 ;  /* 0x00000001030c7824 */ /* 0x004fca00078e0a00 */
[----:B------:R1:W-:Y:S02]  /*1360*/  STL [R1+0x14], R12 ;  /* 0x0000140c01007387 */ /* 0x0003e40000100800 */
.L_x_15466:
[----:B------:R-:W-:Y:S01]  /*1370*/  ULDC.64 UR4, c[0x0][0xa20] ;  /* 0x0002880000047ab9 */ /* 0x000fe20000000a00 */
[C---:B0-----:R-:W-:Y:S02]  /*1380*/  LOP3.LUT R3, R30.reuse, 0xff000000, RZ, 0xc0, !PT ;  /* 0xff0000001e037812 */ /* 0x041fe400078ec0ff */
        /* <DEDUP_REMOVED lines=11> */
.L_x_15467:
[----:B------:R-:W-:Y:S05]  /*1440*/  @!P0 BRA `(.L_x_15468) ;  /* 0x00000000000c8947 */ /* 0x000fea0003800000 */
[----:B------:R-:W2:Y:S04]  /*1450*/  LDG.E R0, desc[UR40][R8.64] ;  /* 0x0000002808007981 */ /* 0x000ea8000c1e1900 */
[----:B------:R-:W2:Y:S02]  /*1460*/  LDG.E R31, desc[UR40][R8.64+0x4] ;  /* 0x00000428081f7981 */ /* 0x000ea4000c1e1900 */
[----:B--2---:R-:W-:-:S07]  /*1470*/  IMAD.IADD R31, R31, 0x1, -R0 ;  /* 0x000000011f1f7824 */ /* 0x004fce00078e0a00 */
.L_x_15468:
[----:B------:R-:W-:Y:S01]  /*1480*/  ULDC.64 UR4, c[0x0][0xa10] ;  /* 0x0002840000047ab9 */ /* 0x000fe20000000a00 */
[----:B------:R-:W2:Y:S01]  /*1490*/  LDC R8, c[0x0][0x448] ;  /* 0x00011200ff087b82 */ /* 0x000ea20000000800 */
[----:B------:R-:W-:-:S04]  /*14a0*/  ISETP.NE.U32.AND P0, PT, RZ, UR4, PT ;  /* 0x00000004ff007c0c */ /* 0x000fc8000bf05070 */
[----:B------:R-:W-:Y:S01]  /*14b0*/  ISETP.NE.AND.EX P0, PT, RZ, UR5, PT, P0 ;  /* 0x00000005ff007c0c */ /* 0x000fe2000bf05300 */
[----:B------:R-:W-:-:S12]  /*14c0*/  ULDC.64 UR4, c[0x0][0xa30] ;  /* 0x00028c0000047ab9 */ /* 0x000fd80000000a00 */
[----:B0-----:R-:W0:Y:S02]  /*14d0*/  @P0 LDC.64 R4, c[0x0][0xa10] ;  /* 0x00028400ff040b82 */ /* 0x001e240000000a00 */
[----:B0-----:R-:W-:-:S05]  /*14e0*/  @P0 IMAD.WIDE R4, R33, 0x4, R4 ;  /* 0x0000000421040825 */ /* 0x001fca00078e0204 */
[----:B------:R-:W3:Y:S04]  /*14f0*/  @P0 LDG.E R0, desc[UR40][R4.64] ;  /* 0x0000002804000981 */ /* 0x000ee8000c1e1900 */
[----:B------:R0:W3:Y:S01]  /*1500*/  @P0 LDG.E R3, desc[UR40][R4.64+0x4] ;  /* 0x0000042804030981 */ /* 0x0000e2000c1e1900 */
[----:B------:R-:W-:Y:S02]  /*1510*/  ISETP.NE.U32.AND P1, PT, RZ, UR4, PT ;  /* 0x00000004ff007c0c */ /* 0x000fe4000bf25070 */
[----:B-----5:R-:W-:Y:S02]  /*1520*/  MOV R24, R31 ;  /* 0x0000001f00187202 */ /* 0x020fe40000000f00 */
[----:B------:R-:W-:-:S13]  /*1530*/  ISETP.NE.AND.EX P1, PT, RZ, UR5, PT, P1 ;  /* 0x00000005ff007c0c */ /* 0x000fda000bf25310 */
[----:B------:R-:W-:-:S04]  /*1540*/  @P1 IADD3 R6, P2, R34, UR4, RZ ;  /* 0x0000000422061c10 */ /* 0x000fc8000ff5e0ff */
[----:B------:R-:W-:-:S05]  /*1550*/  @P1 IADD3.X R7, R32, UR5, RZ, P2, !PT ;  /* 0x0000000520071c10 */ /* 0x000fca00097fe4ff */
[----:B------:R4:W5:Y:S01]  /*1560*/  @P1 LDG.E R24, desc[UR40][R6.64] ;  /* 0x0000002806181981 */ /* 0x000962000c1e1900 */
[----:B--2---:R-:W-:Y:S01]  /*1570*/  ISETP.NE.AND P1, PT, R8, 0x1, PT ;  /* 0x000000010800780c */ /* 0x004fe20003f25270 */
[----:B------:R-:W-:Y:S01]  /*1580*/  IMAD R13, R29, 0xc0, RZ ;  /* 0x000000c01d0d7824 */ /* 0x000fe200078e02ff */
[----:B------:R-:W-:Y:S01]  /*1590*/  BSSY B0, `(.L_x_15469) ;  /* 0x0000039000007945 */ /* 0x000fe20003800000 */
[----:B------:R-:W-:Y:S02]  /*15a0*/  IMAD.IADD R10, R31, 0x1, -R10 ;  /* 0x000000011f0a7824 */ /* 0x000fe400078e0a0a */
[----:B0-----:R-:W-:Y:S01]  /*15b0*/  VIADD R4, R13, 0xbf ;  /* 0x000000bf0d047836 */ /* 0x001fe20000000000 */
[----:B------:R0:W-:Y:S07]  /*15c0*/  STL [R1+0x28], R13 ;  /* 0x0000280d01007387 */ /* 0x0001ee0000100800 */
[----:B------:R-:W2:Y:S01]  /*15d0*/  @P1 LDC R9, c[0x0][0x44c] ;  /* 0x00011300ff091b82 */ /* 0x000ea20000000800 */
[----:B0-----:R-:W-:-:S07]  /*15e0*/  LOP3.LUT R13, R11, 0xff, RZ, 0xc0, !PT ;  /* 0x000000ff0b0d7812 */ /* 0x001fce00078ec0ff */
[----:B------:R-:W0:Y:S01]  /*15f0*/  @P1 LDC R5, c[0x0][0x450] ;  /* 0x00011400ff051b82 */ /* 0x000e220000000800 */
[----:B---3--:R-:W-:Y:S02]  /*1600*/  @P0 IMAD.IADD R25, R3, 0x1, -R0 ;  /* 0x0000000103190824 */ /* 0x008fe400078e0a00 */
[----:B--2---:R-:W-:-:S04]  /*1610*/  @P1 IMAD.HI.U32 R0, R4, R9, RZ ;  /* 0x0000000904001227 */ /* 0x004fc800078e00ff */
[----:B----4-:R-:W-:Y:S01]  /*1620*/  IMAD.IADD R6, R10, 0x1, R25 ;  /* 0x000000010a067824 */ /* 0x010fe200078e0219 */
[----:B0-----:R-:W-:-:S04]  /*1630*/  @P1 SHF.R.U32.HI R4, RZ, R5, R0 ;  /* 0x00000005ff041219 */ /* 0x001fc80000011600 */
[C---:B------:R-:W-:Y:S01]  /*1640*/  IADD3 R82, R6.reuse, 0x80, -R12 ;  /* 0x0000008006527810 */ /* 0x040fe20007ffe80c */
[----:B------:R0:W-:Y:S01]  /*1650*/  STL [R1+0x20], R6 ;  /* 0x0000200601007387 */ /* 0x0001e20000100800 */
[----:B------:R-:W-:-:S03]  /*1660*/  IADD3 R0, R6, 0x7f, RZ ;  /* 0x0000007f06007810 */ /* 0x000fc60007ffe0ff */
[----:B------:R-:W-:Y:S01]  /*1670*/  IMAD.IADD R4, R82, 0x1, R4 ;  /* 0x0000000152047824 */ /* 0x000fe200078e0204 */
[----:B------:R-:W-:Y:S01]  /*1680*/  SHF.R.S32.HI R3, RZ, 0x1f, R0 ;  /* 0x0000001fff037819 */ /* 0x000fe20000011400 */
[----:B------:R2:W-:Y:S03]  /*1690*/  STL [R1+0x58], R13 ;  /* 0x0000580d01007387 */ /* 0x0005e60000100800 */
[----:B------:R-:W-:Y:S02]  /*16a0*/  SHF.R.S32.HI R5, RZ, 0x1f, R4 ;  /* 0x0000001fff057819 */ /* 0x000fe40000011404 */
[----:B------:R-:W-:Y:S02]  /*16b0*/  LEA.HI R3, R3, R0, RZ, 0x7 ;  /* 0x0000000003037211 */ /* 0x000fe400078f38ff */
[----:B------:R-:W-:Y:S02]  /*16c0*/  LEA.HI R5, R5, R4, RZ, 0x7 ;  /* 0x0000000405057211 */ /* 0x000fe400078f38ff */
[----:B0-----:R-:W-:-:S02]  /*16d0*/  SHF.R.U32.HI R6, RZ, 0x10, R11 ;  /* 0x00000010ff067819 */ /* 0x001fc4000001160b */
[----:B------:R-:W-:Y:S02]  /*16e0*/  SHF.R.S32.HI R83, RZ, 0x7, R3 ;  /* 0x00000007ff537819 */ /* 0x000fe40000011403 */
[----:B------:R-:W-:Y:S01]  /*16f0*/  SHF.R.S32.HI R0, RZ, 0x7, R5 ;  /* 0x00000007ff007819 */ /* 0x000fe20000011405 */
[----:B------:R2:W-:Y:S03]  /*1700*/  STL [R1+0x4c], R6 ;  /* 0x00004c0601007387 */ /* 0x0005e60000100800 */
[----:B------:R-:W-:Y:S01]  /*1710*/  VIMNMX R9, R83, R0, PT ;  /* 0x0000000053097248 */ /* 0x000fe20003fe0100 */
[----:B------:R-:W-:-:S03]  /*1720*/  IMAD.MOV.U32 R0, RZ, RZ, RZ ;  /* 0x000000ffff007224 */ /* 0x000fc600078e00ff */
[----:B------:R-:W-:-:S13]  /*1730*/  ISETP.GE.AND P0, PT, R9, 0x1, PT ;  /* 0x000000010900780c */ /* 0x000fda0003f06270 */
[----:B--2---:R-:W-:Y:S05]  /*1740*/  @!P0 BRA `(.L_x_15470) ;  /* 0x0000000000748947 */ /* 0x004fea0003800000 */
[----:B------:R-:W-:Y:S01]  /*1750*/  ISETP.NE.AND P0, PT, R6, RZ, PT ;  /* 0x000000ff0600720c */ /* 0x000fe20003f05270 */
[----:B------:R-:W-:-:S03]  /*1760*/  ULDC UR4, c[0x0][0x9f0] ;  /* 0x00027c0000047ab9 */ /* 0x000fc60000000800 */
[----:B------:R-:W-:-:S04]  /*1770*/  SEL R11, R6, UR4, P0 ;  /* 0x00000004060b7c07 */ /* 0x000fc80008000000 */
[-C--:B------:R-:W-:Y:S02]  /*1780*/  IABS R6, R11.reuse ;  /* 0x0000000b00067213 */ /* 0x080fe40000000000 */
[----:B------:R-:W-:Y:S02]  /*1790*/  IADD3 R0, R11, -0x1, R9 ;  /* 0xffffffff0b007810 */ /* 0x000fe40007ffe009 */
[----:B------:R-:W0:Y:S01]  /*17a0*/  I2F.RP R3, R6 ;  /* 0x0000000600037306 */ /* 0x000e220000209400 */
[-C--:B-1----:R-:W-:Y:S02]  /*17b0*/  IABS R12, R11.reuse ;  /* 0x0000000b000c7213 */ /* 0x082fe40000000000 */
        /* <DEDUP_REMOVED lines=22> */
.L_x_15470:
[----:B------:R-:W-:Y:S05]  /*1920*/  BSYNC B0 ;  /* 0x0000000000007941 */ /* 0x000fea0003800000 */
.L_x_15469:
        /* <DEDUP_REMOVED lines=33> */
[----:B01----:R-:W-:-:S07]  /*1b40*/  IMAD.MOV.U32 R12, RZ, RZ, 0x1 ;  /* 0x00000001ff0c7424 */ /* 0x003fce00078e00ff */
[----:B------:R-:W-:-:S07]  /*1b50*/  LEPC R20, `(.L_x_15473) ;  /* 0x000000001014794e */ /* 0x000fce0000000000 */
[----:B--2--5:R-:W-:Y:S05]  /*1b60*/  CALL.ABS.NOINC R14 ;  /* 0x000000000e007343 */ /* 0x024fea0003c00000 */
.L_x_15473:
[----:B------:R-:W-:Y:S05]  /*1b70*/  BSYNC B6 ;  /* 0x0000000000067941 */ /* 0x000fea0003800000 */
.L_x_15472:
        /* <DEDUP_REMOVED lines=20> */
.L_x_15475:
[----:B------:R-:W-:Y:S05]  /*1cc0*/  BSYNC B6 ;  /* 0x0000000000067941 */ /* 0x000fea0003800000 */
.L_x_15474:
[----:B------:R-:W-:Y:S01]  /*1cd0*/  ULDC.64 UR4, c[0x0][0x9f8] ;  /* 0x00027e0000047ab9 */ /* 0x000fe20000000a00 */
[----:B------:R-:W2:Y:S01]  /*1ce0*/  LDL R36, [R1+0x3c] ;  /* 0x00003c0001247983 */ /* 0x000ea20000100800 */
[----:B------:R-:W-:Y:S01]  /*1cf0*/  ISETP.NE.U32.AND P0, PT, RZ, UR4, PT ;  /* 0x00000004ff007c0c */ /* 0x000fe2000bf05070 */
[----:B------:R-:W-:Y:S01]  /*1d00*/  IMAD.MOV.U32 R67, RZ, RZ, R33 ;  /* 0x000000ffff437224 */ /* 0x000fe200078e0021 */
[----:B------:R-:W0:Y:S02]  /*1d10*/  LDC.64 R4, c[0x0][0x3f8] ;  /* 0x0000fe00ff047b82 */ /* 0x000e240000000a00 */
[----:B------:R-:W-:-:S06]  /*1d20*/  ISETP.NE.AND.EX P0, PT, RZ, UR5, PT, P0 ;  /* 0x00000005ff007c0c */ /* 0x000fcc000bf05300 */
[----:B------:R-:W3:Y:S07]  /*1d30*/  LDC.64 R60, c[0x0][0x408] ;  /* 0x00010200ff3c7b82 */ /* 0x000eee0000000a00 */
[----:B------:R-:W-:Y:S01]  /*1d40*/  @P0 IADD3 R6, P1, R34, UR4, RZ ;  /* 0x0000000422060c10 */ /* 0x000fe2000ff3e0ff */
[----:B------:R-:W4:Y:S03]  /*1d50*/  LDC R33, c[0x0][0x3f4] ;  /* 0x0000fd00ff217b82 */ /* 0x000f260000000800 */
[----:B------:R-:W-:-:S02]  /*1d60*/  @P0 IADD3.X R7, R32, UR5, RZ, P1, !PT ;  /* 0x0000000520070c10 */ /* 0x000fc40008ffe4ff */
[----:B------:R-:W2:Y:S04]  /*1d70*/  LDL.LU R32, [R1+0x10] ;  /* 0x0000100001207983 */ /* 0x000ea80000300800 */
[----:B------:R-:W2:Y:S04]  /*1d80*/  LDL R14, [R1+0x40] ;  /* 0x00004000010e7983 */ /* 0x000ea80000100800 */
[----:B------:R1:W2:Y:S01]  /*1d90*/  @P0 LDG.E R67, desc[UR40][R6.64] ;  /* 0x0000002806430981 */ /* 0x0002a2000c1e1900 */
[----:B------:R-:W1:Y:S01]  /*1da0*/  S2R R34, SR_TID.X ;  /* 0x0000000000227919 */ /* 0x000e620000002100 */
[----:B------:R-:W-:-:S02]  /*1db0*/  SHF.R.S32.HI R3, RZ, 0x1f, R154 ;  /* 0x0000001fff037819 */ /* 0x000fc4000001149a */
[----:B------:R-:W-:-:S03]  /*1dc0*/  SHF.R.S32.HI R153, RZ, 0x1f, R152 ;  /* 0x0000001fff997819 */ /* 0x000fc60000011498 */
[-C--:B0-----:R-:W-:Y:S02]  /*1dd0*/  IMAD R0, R3, R4.reuse, RZ ;  /* 0x0000000403007224 */ /* 0x081fe400078e02ff */
[----:B------:R-:W-:Y:S01]  /*1de0*/  IMAD.WIDE.U32 R8, R154, R4, R152 ;  /* 0x000000049a087225 */ /* 0x000fe200078e0098 */
[----:B----4-:R-:W-:-:S03]  /*1df0*/  ISETP.GE.AND P0, PT, R16, R33, PT ;  /* 0x000000211000720c */ /* 0x010fc60003f06270 */
[C---:B------:R-:W-:Y:S02]  /*1e00*/  IMAD R13, R154.reuse, R5, R0 ;  /* 0x000000059a0d7224 */ /* 0x040fe400078e0200 */
[----:B------:R-:W-:-:S04]  /*1e10*/  IMAD.WIDE.U32 R10, R154, R4, R16 ;  /* 0x000000049a0a7225 */ /* 0x000fc800078e0010 */
[----:B---3--:R-:W-:Y:S02]  /*1e20*/  IMAD R3, R3, R60, RZ ;  /* 0x0000003c03037224 */ /* 0x008fe400078e02ff */
[----:B------:R-:W-:Y:S01]  /*1e30*/  IMAD.IADD R9, R9, 0x1, R13 ;  /* 0x0000000109097824 */ /* 0x000fe200078e020d */
[----:B-1----:R-:W-:Y:S01]  /*1e40*/  SHF.R.U32.HI R35, RZ, 0x7, R34 ;  /* 0x00000007ff237819 */ /* 0x002fe20000011622 */
[----:B------:R-:W-:Y:S01]  /*1e50*/  IMAD.IADD R11, R13, 0x1, R11 ;  /* 0x000000010d0b7824 */ /* 0x000fe200078e020b */
[----:B-----5:R-:W-:Y:S01]  /*1e60*/  SHF.R.S32.HI R13, RZ, 0x1f, R24 ;  /* 0x0000001fff0d7819 */ /* 0x020fe20000011418 */
[----:B------:R-:W-:Y:S01]  /*1e70*/  IMAD R15, R154, R61, R3 ;  /* 0x0000003d9a0f7224 */ /* 0x000fe200078e0203 */
[----:B------:R-:W-:-:S03]  /*1e80*/  SEL R3, R33, RZ, P0 ;  /* 0x000000ff21037207 */ /* 0x000fc60000000000 */
[C---:B------:R-:W-:Y:S02]  /*1e90*/  IMAD R12, R13.reuse, R4, RZ ;  /* 0x000000040d0c7224 */ /* 0x040fe400078e02ff */
[----:B------:R-:W-:Y:S02]  /*1ea0*/  IMAD R13, R13, R60, RZ ;  /* 0x0000003c0d0d7224 */ /* 0x000fe400078e02ff */
[----:B------:R-:W-:Y:S01]  /*1eb0*/  IMAD.IADD R3, R16, 0x1, R3 ;  /* 0x0000000110037824 */ /* 0x000fe200078e0203 */
[----:B------:R-:W-:Y:S01]  /*1ec0*/  ISETP.NE.AND P6, PT, R35, 0x1, PT ;  /* 0x000000012300780c */ /* 0x000fe20003fc5270 */
[----:B------:R-:W-:Y:S01]  /*1ed0*/  IMAD.IADD R66, R66, 0x1, R31 ;  /* 0x0000000142427824 */ /* 0x000fe200078e021f */
[----:B------:R-:W-:Y:S01]  /*1ee0*/  SHF.L.U64.HI R64, R4, 0x7, R5 ;  /* 0x0000000704407819 */ /* 0x000fe20000010205 */
[----:B------:R-:W-:Y:S01]  /*1ef0*/  IMAD.WIDE.U32 R20, R24, R4, R8 ;  /* 0x0000000418147225 */ /* 0x000fe200078e0008 */
[----:B------:R-:W-:-:S03]  /*1f00*/  SHF.L.U64.HI R62, R60, 0x7, R61 ;  /* 0x000000073c3e7819 */ /* 0x000fc6000001023d */
[----:B------:R-:W-:Y:S01]  /*1f10*/  IMAD.WIDE.U32 R30, R24, R4, R10 ;  /* 0x00000004181e7225 */ /* 0x000fe200078e000a */
[----:B------:R-:W-:-:S03]  /*1f20*/  SHF.R.S32.HI R0, RZ, 0x1f, R3 ;  /* 0x0000001fff007819 */ /* 0x000fc60000011403 */
[----:B------:R-:W-:Y:S02]  /*1f30*/  IMAD.SHL.U32 R63, R4, 0x80, RZ ;  /* 0x00000080043f7824 */ /* 0x000fe400078e00ff */
[----:B------:R-:W-:Y:S01]  /*1f40*/  IMAD R13, R24, R61, R13 ;  /* 0x0000003d180d7224 */ /* 0x000fe200078e020d */
[----:B------:R-:W-:Y:S01]  /*1f50*/  LEA.HI R0, R0, R3, RZ, 0x3 ;  /* 0x0000000300007211 */ /* 0x000fe200078f18ff */
[----:B------:R-:W-:Y:S05]  /*1f60*/  @!P6 WARPSYNC.ALL ;  /* 0x000000000000e948 */ /* 0x000fea0003800000 */
[----:B------:R-:W-:Y:S01]  /*1f70*/  SHF.R.S32.HI R52, RZ, 0x3, R0 ;  /* 0x00000003ff347819 */ /* 0x000fe20000011400 */
[----:B------:R-:W-:Y:S01]  /*1f80*/  IMAD.WIDE.U32 R48, R154, R60, R152 ;  /* 0x0000003c9a307225 */ /* 0x000fe200078e0098 */
[----:B------:R-:W-:Y:S01]  /*1f90*/  LOP3.LUT R10, R0, 0xfffffff8, RZ, 0xc0, !PT ;  /* 0xfffffff8000a7812 */ /* 0x000fe200078ec0ff */
[----:B------:R-:W-:-:S02]  /*1fa0*/  ULDC UR4, c[0x0][0x2f4] ;  /* 0x0000bd0000047ab9 */ /* 0x000fc40000000800 */
[----:B------:R-:W-:Y:S01]  /*1fb0*/  IMAD.WIDE.U32 R6, R154, R60, R16 ;  /* 0x0000003c9a067225 */ /* 0x000fe200078e0010 */
[----:B------:R-:W-:-:S03]  /*1fc0*/  IADD3 R49, R49, R15, RZ ;  /* 0x0000000f31317210 */ /* 0x000fc60007ffe0ff */
[----:B------:R-:W-:Y:S02]  /*1fd0*/  IMAD.IADD R7, R15, 0x1, R7 ;  /* 0x000000010f077824 */ /* 0x000fe400078e0207 */
[C---:B------:R-:W-:Y:S02]  /*1fe0*/  IMAD R55, R24.reuse, R5, R12 ;  /* 0x0000000518377224 */ /* 0x040fe400078e020c */
[----:B------:R-:W-:-:S04]  /*1ff0*/  IMAD.WIDE.U32 R48, R24, R60, R48 ;  /* 0x0000003c18307225 */ /* 0x000fc800078e0030 */
[----:B------:R-:W-:Y:S01]  /*2000*/  IMAD.WIDE.U32 R50, R24, R60, R6 ;  /* 0x0000003c18327225 */ /* 0x000fe200078e0006 */
[----:B------:R-:W-:Y:S02]  /*2010*/  SHF.L.U32 R60, R60, 0x7, RZ ;  /* 0x000000073c3c7819 */ /* 0x000fe400000006ff */
[----:B------:R-:W-:Y:S01]  /*2020*/  ISETP.GE.AND P2, PT, R18, UR4, PT ;  /* 0x0000000412007c0c */ /* 0x000fe2000bf46270 */
[----:B------:R-:W-:Y:S01]  /*2030*/  IMAD.IADD R56, R21, 0x1, R55 ;  /* 0x0000000115387824 */ /* 0x000fe200078e0237 */
[----:B------:R-:W-:Y:S01]  /*2040*/  SHF.R.S32.HI R8, RZ, 0x1f, R10 ;  /* 0x0000001fff087819 */ /* 0x000fe2000001140a */
[----:B------:R-:W-:Y:S02]  /*2050*/  VIADD R76, R35, 0x8 ;  /* 0x00000008234c7836 */ /* 0x000fe40000000000 */
[----:B------:R-:W-:Y:S02]  /*2060*/  IMAD.SHL.U32 R58, R33, 0x2, RZ ;  /* 0x00000002213a7824 */ /* 0x000fe400078e00ff */
[----:B------:R-:W-:-:S02]  /*2070*/  IMAD.IADD R55, R55, 0x1, R31 ;  /* 0x0000000137377824 */ /* 0x000fc400078e021f */
[----:B------:R-:W-:Y:S02]  /*2080*/  IMAD.IADD R54, R49, 0x1, R13 ;  /* 0x0000000131367824 */ /* 0x000fe400078e020d */
[----:B------:R-:W-:Y:S02]  /*2090*/  IMAD.IADD R53, R13, 0x1, R51 ;  /* 0x000000010d357824 */ /* 0x000fe400078e0233 */
[C---:B--2---:R-:W-:Y:S01]  /*20a0*/  IMAD.SHL.U32 R65, R36.reuse, 0x40, RZ ;  /* 0x0000004024417824 */ /* 0x044fe200078e00ff */
[----:B------:R-:W-:Y:S01]  /*20b0*/  @!P6 BAR.SYNC.DEFER_BLOCKING 0x9, 0x100 ;  /* 0x024400000000eb1d */ /* 0x000fe20000010000 */
[----:B------:R-:W-:Y:S01]  /*20c0*/  LOP3.LUT P1, RZ, R36, 0x4, RZ, 0xc0, !PT ;  /* 0x0000000424ff7812 */ /* 0x000fe2000782c0ff */
[----:B------:R-:W-:-:S05]  /*20d0*/  VIADD R36, R34, 0xffffff80 ;  /* 0xffffff8022247836 */ /* 0x000fca0000000000 */
[----:B------:R-:W-:-:S04]  /*20e0*/  SHF.R.S32.HI R34, RZ, 0x1f, R36 ;  /* 0x0000001fff227819 */ /* 0x000fc80000011424 */
[----:B------:R-:W-:-:S04]  /*20f0*/  LEA.HI R34, R34, R36, RZ, 0x2 ;  /* 0x0000002422227211 */ /* 0x000fc800078f10ff */
[----:B------:R-:W-:Y:S02]  /*2100*/  LOP3.LUT R34, R34, 0xfffffffc, RZ, 0xc0, !PT ;  /* 0xfffffffc22227812 */ /* 0x000fe400078ec0ff */
[----:B------:R-:W-:-:S03]  /*2110*/  LOP3.LUT R32, R32, 0xfffffffd, RZ, 0xc0, !PT ;  /* 0xfffffffd20207812 */ /* 0x000fc600078ec0ff */
[----:B------:R-:W-:Y:S01]  /*2120*/  IMAD.IADD R34, R36, 0x1, -R34 ;  /* 0x0000000124227824 */ /* 0x000fe200078e0a22 */
[----:B------:R-:W-:-:S03]  /*2130*/  @P1 LOP3.LUT R32, R32, 0x2, RZ, 0xfc, !PT ;  /* 0x0000000220201812 */ /* 0x000fc600078efcff */
[----:B------:R-:W-:Y:S01]  /*2140*/  IMAD R59, R34, 0x60, R154 ;  /* 0x00000060223b7824 */ /* 0x000fe200078e029a */
[----:B------:R-:W-:Y:S02]  /*2150*/  LOP3.LUT R65, R65, 0x1c0, RZ, 0xc0, !PT ;  /* 0x000001c041417812 */ /* 0x000fe400078ec0ff */
[----:B------:R-:W-:Y:S01]  /*2160*/  IADD3 R34, R154, 0x60, RZ ;  /* 0x000000609a227810 */ /* 0x000fe20007ffe0ff */
[----:B------:R0:W-:Y:S01]  /*2170*/  STL [R1+0x10], R32 ;  /* 0x0000102001007387 */ /* 0x0001e20000100800 */
[----:B------:R-:W-:Y:S02]  /*2180*/  SHF.R.U32.HI R61, RZ, 0x3, R65 ;  /* 0x00000003ff3d7819 */ /* 0x000fe40000011641 */
[----:B------:R-:W-:Y:S01]  /*2190*/  LOP3.LUT R4, R65, 0x18, R16, 0xf8, !PT ;  /* 0x0000001841047812 */ /* 0x000fe200078ef810 */
[----:B------:R-:W-:Y:S01]  /*21a0*/  IMAD.SHL.U32 R34, R34, 0x40, RZ ;  /* 0x0000004022227824 */ /* 0x000fe200078e00ff */
[----:B0-----:R-:W-:-:S04]  /*21b0*/  SHF.R.S32.HI R32, RZ, 0x1f, R36 ;  /* 0x0000001fff207819 */ /* 0x001fc80000011424 */
[----:B------:R-:W-:Y:S02]  /*21c0*/  LEA.HI R32, R32, R36, RZ, 0x5 ;  /* 0x0000002420207211 */ /* 0x000fe400078f28ff */
[----:B------:R-:W-:Y:S02]  /*21d0*/  LOP3.LUT R4, R4, R61, RZ, 0x3c, !PT ;  /* 0x0000003d04047212 */ /* 0x000fe400078e3cff */
[----:B------:R-:W-:Y:S02]  /*21e0*/  SHF.R.S32.HI R32, RZ, 0x5, R32 ;  /* 0x00000005ff207819 */ /* 0x000fe40000011420 */
[----:B------:R-:W-:Y:S02]  /*21f0*/  LOP3.LUT R34, R34, 0x1c0, RZ, 0xc0, !PT ;  /* 0x000001c022227812 */ /* 0x000fe400078ec0ff */
[----:B------:R-:W-:Y:S02]  /*2200*/  LEA R57, R32, R4, 0x9 ;  /* 0x0000000420397211 */ /* 0x000fe400078e48ff */
[----:B------:R-:W-:-:S02]  /*2210*/  LOP3.LUT R4, R65, 0x38, R0, 0xf8, !PT ;  /* 0x0000003841047812 */ /* 0x000fc400078ef800 */
[----:B------:R-:W-:Y:S01]  /*2220*/  LOP3.LUT R0, R34, 0x38, R0, 0xf8, !PT ;  /* 0x0000003822007812 */ /* 0x000fe200078ef800 */
[----:B------:R-:W-:-:S04]  /*2230*/  VIADD R34, R154, 0x60 ;  /* 0x000000609a227836 */ /* 0x000fc80000000000 */
[----:B------:R-:W-:-:S05]  /*2240*/  IMAD.SHL.U32 R34, R34, 0x40, RZ ;  /* 0x0000004022227824 */ /* 0x000fca00078e00ff */
[----:B------:R-:W-:-:S04]  /*2250*/  LOP3.LUT R34, R34, 0x1c0, RZ, 0xc0, !PT ;  /* 0x000001c022227812 */ /* 0x000fc800078ec0ff */
[----:B------:R-:W-:Y:S02]  /*2260*/  SHF.R.U32.HI R34, RZ, 0x3, R34 ;  /* 0x00000003ff227819 */ /* 0x000fe40000011622 */
[----:B------:R-:W-:Y:S02]  /*2270*/  LOP3.LUT R3, R4, R61, RZ, 0x3c, !PT ;  /* 0x0000003d04037212 */ /* 0x000fe400078e3cff */
[----:B------:R-:W-:Y:S02]  /*2280*/  LOP3.LUT R0, R0, R34, RZ, 0x3c, !PT ;  /* 0x0000002200007212 */ /* 0x000fe400078e3cff */
[----:B------:R-:W-:Y:S01]  /*2290*/  ISETP.GE.AND P1, PT, R16, UR4, PT ;  /* 0x0000000410007c0c */ /* 0x000fe2000bf26270 */
[----:B------:R-:W-:Y:S01]  /*22a0*/  IMAD R3, R32, 0x200, R3 ;  /* 0x0000020020037824 */ /* 0x000fe200078e0203 */
[----:B------:R-:W-:Y:S02]  /*22b0*/  SHF.R.S32.HI R9, RZ, 0x1f, R67 ;  /* 0x0000001fff097819 */ /* 0x000fe40000011443 */
[----:B------:R-:W-:-:S09]  /*22c0*/  IADD3 R0, R14, R0, RZ ;  /* 0x000000000e007210 */ /* 0x000fd20007ffe0ff */
.L_x_15531:
[----:B--2---:R-:W2:Y:S01]  /*22d0*/  LDL R33, [R1+0x3c] ;  /* 0x00003c0001217983 */ /* 0x004ea20000100800 */
[----:B0-----:R-:W0:Y:S03]  /*22e0*/  LDC R72, c[0x0][0x430] ;  /* 0x00010c00ff487b82 */ /* 0x001e260000000800 */
[----:B------:R-:W3:Y:S01]  /*22f0*/  LDL.LU R15, [R1+0x10] ;  /* 0x00001000010f7983 */ /* 0x000ee20000300800 */
[----:B------:R-:W-:Y:S02]  /*2300*/  VIADD R27, R27, 0xffffffff ;  /* 0xffffffff1b1b7836 */ /* 0x000fe40000000000 */
[----:B------:R-:W-:Y:S02]  /*2310*/  IMAD.MOV.U32 R71, RZ, RZ, RZ ;  /* 0x000000ffff477224 */ /* 0x000fe400078e00ff */
[----:B------:R-:W-:Y:S01]  /*2320*/  IMAD R4, R27, 0x80, R59 ;  /* 0x000000801b047824 */ /* 0x000fe200078e023b */
[----:B------:R-:W1:Y:S03]  /*2330*/  LDC R78, c[0x0][0x3f4] ;  /* 0x0000fd00ff4e7b82 */ /* 0x000e660000000800 */
[----:B------:R-:W-:Y:S01]  /*2340*/  IMAD.IADD R32, R66, 0x1, R4 ;  /* 0x0000000142207824 */ /* 0x000fe200078e0204 */
[----:B------:R-:W-:-:S03]  /*2350*/  ISETP.GE.AND P3, PT, R4, R25, PT ;  /* 0x000000190400720c */ /* 0x000fc60003f66270 */
[----:B------:R-:W-:Y:S01]  /*2360*/  IMAD.MOV.U32 R12, RZ, RZ, R32 ;  /* 0x000000ffff0c7224 */ /* 0x000fe200078e0020 */
[----:B------:R-:W-:Y:S02]  /*2370*/  ISETP.GT.OR P3, PT, R59, 0x7f, P3 ;  /* 0x0000007f3b00780c */ /* 0x000fe40001f64670 */
[----:B0-----:R-:W-:-:S11]  /*2380*/  ISETP.NE.AND P4, PT, R72, 0x1, PT ;  /* 0x000000014800780c */ /* 0x001fd60003f85270 */
[----:B------:R-:W0:Y:S08]  /*2390*/  @!P3 LDC.64 R6, c[0x0][0x428] ;  /* 0x00010a00ff06bb82 */ /* 0x000e300000000a00 */
[----:B----4-:R-:W4:Y:S08]  /*23a0*/  @P4 LDC R11, c[0x0][0x434] ;  /* 0x00010d00ff0b4b82 */ /* 0x010f300000000800 */
[----:B------:R-:W1:Y:S08]  /*23b0*/  @P4 LDC R14, c[0x0][0x438] ;  /* 0x00010e00ff0e4b82 */ /* 0x000e700000000800 */
[----:B------:R-:W0:Y:S01]  /*23c0*/  @!P3 LDC.64 R4, c[0x0][0x418] ;  /* 0x00010600ff04bb82 */ /* 0x000e220000000a00 */
[----:B----4-:R-:W-:-:S05]  /*23d0*/  @P4 IMAD.HI.U32 R11, R32, R11, RZ ;  /* 0x0000000b200b4227 */ /* 0x010fca00078e00ff */
[----:B-1----:R-:W-:Y:S01]  /*23e0*/  @P4 SHF.R.U32.HI R12, RZ, R14, R11 ;  /* 0x0000000eff0c4219 */ /* 0x002fe2000001160b */
[----:B0-----:R-:W-:-:S03]  /*23f0*/  @!P3 IMAD R14, R9, R6, RZ ;  /* 0x00000006090eb224 */ /* 0x001fc600078e02ff */
[----:B------:R-:W-:Y:S01]  /*2400*/  @!P3 SHF.R.S32.HI R13, RZ, 0x1f, R12 ;  /* 0x0000001fff0db819 */ /* 0x000fe2000001140c */
[C---:B------:R-:W-:Y:S02]  /*2410*/  @!P3 IMAD R11, R67.reuse, R7, R14 ;  /* 0x00000007430bb224 */ /* 0x040fe400078e020e */
[----:B------:R-:W-:-:S05]  /*2420*/  @!P3 IMAD.WIDE.U32 R6, R67, R6, R12 ;  /* 0x000000064306b225 */ /* 0x000fca00078e000c */
[----:B------:R-:W-:Y:S02]  /*2430*/  @!P3 IADD3 R7, R7, R11, RZ ;  /* 0x0000000b0707b210 */ /* 0x000fe40007ffe0ff */
[----:B------:R-:W-:-:S04]  /*2440*/  @!P3 LEA R4, P4, R6, R4, 0x2 ;  /* 0x000000040604b211 */ /* 0x000fc800078810ff */
        /* <DEDUP_REMOVED lines=13> */
[----:B------:R-:W-:-:S03]  /*2520*/  ISETP.GE.AND P3, PT, R78, 0x1, PT ;  /* 0x000000014e00780c */ /* 0x000fc60003f66270 */
[----:B------:R0:W-:Y:S02]  /*2530*/  STL [R1+0x10], R15 ;  /* 0x0000100f01007387 */ /* 0x0001e40000100800 */
[----:B------:R-:W-:-:S05]  /*2540*/  @P5 IADD3 R69, R7, -0x20, RZ ;  /* 0xffffffe007455810 */ /* 0x000fca0007ffe0ff */
[----:B------:R-:W-:-:S03]  /*2550*/  IMAD R69, R69, 0x2, R26 ;  /* 0x0000000245457824 */ /* 0x000fc600078e021a */
        /* <DEDUP_REMOVED lines=9> */
[----:B------:R-:W-:Y:S01]  /*25f0*/  IMAD.WIDE.U32 R14, R63, R27, RZ ;  /* 0x0000001b3f0e7225 */ /* 0x000fe200078e00ff */
[----:B------:R-:W-:-:S03]  /*2600*/  VIMNMX R75, R75, 0x80, PT ;  /* 0x000000804b4b7848 */ /* 0x000fc60003fe0100 */
[----:B------:R-:W-:Y:S02]  /*2610*/  IMAD R6, R74, UR4, RZ ;  /* 0x000000044a067c24 */ /* 0x000fe4000f8e02ff */
        /* <DEDUP_REMOVED lines=17> */
[----:B------:R-:W-:Y:S01]  /*2730*/  IMAD.WIDE.U32 R12, R60, R27, RZ ;  /* 0x0000001b3c0c7225 */ /* 0x000fe200078e00ff */
[----:B------:R-:W-:-:S03]  /*2740*/  IADD3 R77, R15, R7, RZ ;  /* 0x000000070f4d7210 */ /* 0x000fc60007ffe0ff */
[----:B------:R-:W-:-:S08]  /*2750*/  IMAD.IADD R11, R13, 0x1, R5 ;  /* 0x000000010d0b7824 */ /* 0x000fd000078e0205 */
[----:B------:R-:W-:Y:S05]  /*2760*/  @!P3 BRA `(.L_x_15478) ;  /* 0x000000140004b947 */ /* 0x000fea0003800000 */
[----:B------:R0:W5:Y:S01]  /*2770*/  LDL R80, [R1+0x4] ;  /* 0x0000040001507983 */ /* 0x0001620000100800 */
        /* <DEDUP_REMOVED lines=31> */
.L_x_15480:
[----:B------:R-:W-:Y:S05]  /*2970*/  BSYNC B1 ;  /* 0x0000000000017941 */ /* 0x000fea0003800000 */
.L_x_15479:
[----:B0-----:R-:W-:Y:S01]  /*2980*/  VIADD R4, R154, 0x60 ;  /* 0x000000609a047836 */ /* 0x001fe20000000000 */
[----:B------:R-:W-:Y:S01]  /*2990*/  BSSY B1, `(.L_x_15481) ;  /* 0x0000021000017945 */ /* 0x000fe20003800000 */
[----:B-----5:R-:W-:Y:S01]  /*29a0*/  MOV R68, R40 ;  /* 0x0000002800447202 */ /* 0x020fe20000000f00 */
[----:B------:R-:W-:Y:S02]  /*29b0*/  IMAD.MOV.U32 R79, RZ, RZ, R41 ;  /* 0x000000ffff4f7224 */ /* 0x000fe400078e0029 */
        /* <DEDUP_REMOVED lines=30> */
.L_x_15482:
[----:B------:R-:W-:Y:S05]  /*2ba0*/  BSYNC B1 ;  /* 0x0000000000017941 */ /* 0x000fea0003800000 */
.L_x_15481:
[----:B0-----:R-:W-:Y:S01]  /*2bb0*/  IMAD.MOV.U32 R4, RZ, RZ, R44 ;  /* 0x000000ffff047224 */ /* 0x001fe200078e002c */
        /* <DEDUP_REMOVED lines=8> */
[----:B------:R-:W-:Y:S02]  /*2c40*/  ISETP.NE.AND P5, PT, R157, 0x3, PT ;  /* 0x000000039d00780c */ /* 0x000fe40003fa5270 */
        /* <DEDUP_REMOVED lines=17> */
.L_x_15483:
[----:B------:R-:W2:Y:S01]  /*2d60*/  LDL R4, [R1] ;  /* 0x0000000001047983 */ /* 0x000ea20000100800 */
[----:B------:R-:W-:Y:S01]  /*2d70*/  IMAD R68, R19, 0x8, R2 ;  /* 0x0000000813447824 */ /* 0x000fe200078e0202 */
[----:B------:R-:W-:Y:S01]  /*2d80*/  BSSY B1, `(.L_x_15484) ;  /* 0x0000004000017945 */ /* 0x000fe20003800000 */
[----:B--2---:R-:W-:-:S04]  /*2d90*/  SHF.L.U32 R77, R4, 0x1f, RZ ;  /* 0x0000001f044d7819 */ /* 0x004fc800000006ff */
[----:B------:R-:W0:Y:S02]  /*2da0*/  SYNCS.PHASECHK.TRANS64.TRYWAIT P6, [R68+URZ+0x16890], R77 ;  /* 0x0168904d440075a7 */ /* 0x000e2400080c017f */
[----:B0-----:R-:W-:Y:S05]  /*2db0*/  @!P6 BRA `(.L_x_15485) ;  /* 0x0000018c00a0e947 */ /* 0x001fea0003800000 */
.L_x_15739:
[----:B------:R-:W-:Y:S05]  /*2dc0*/  BSYNC B1 ;  /* 0x0000000000017941 */ /* 0x000fea0003800000 */
.L_x_15484:
[----:B------:R-:W-:-:S03]  /*2dd0*/  UMOV UR4, 0xffffffff ;  /* 0xffffffff00047882 */ /* 0x000fc60000000000 */
[----:B------:R-:W-:Y:S05]  /*2de0*/  BRA.DIV UR4, `(.L_x_15486) ;  /* 0x0000018e04a87947 */ /* 0x000fea000b800000 */
[----:B------:R1:W2:Y:S04]  /*2df0*/  SHFL.IDX PT, R79, R85, RZ, 0x1c1f ;  /* 0x001c1fff554f7589 */ /* 0x0002a800000e0000 */
[----:B------:R1:W3:Y:S02]  /*2e00*/  SHFL.IDX PT, R14, R84, RZ, 0x1c1f ;  /* 0x001c1fff540e7589 */ /* 0x0002e400000e0000 */
.L_x_15743:
        /* <DEDUP_REMOVED lines=22> */
[----:B------:R-:W-:Y:S02]  /*2f70*/  HADD2.F32 R7, -RZ, R7.H0_H0 ;  /* 0x20000007ff077230 */ /* 0x000fe40000004100 */
[----:B------:R-:W-:Y:S01]  /*2f80*/  FMUL.FTZ R45, R5, R45 ;  /* 0x0000002d052d7220 */ /* 0x000fe20000410000 */
[----:B------:R-:W-:Y:S02]  /*2f90*/  HADD2.F32 R46, -RZ, R91.H0_H0 ;  /* 0x2000005bff2e7230 */ /* 0x000fe40000004100 */
[----:B------:R-:W-:Y:S01]  /*2fa0*/  FMUL.FTZ R94, R15, R90 ;  /* 0x0000005a0f5e7220 */ /* 0x000fe20000410000 */
[-C--:B------:R-:W-:Y:S01]  /*2fb0*/  FFMA.FTZ R92, R5, R44.reuse, -R92 ;  /* 0x0000002c055c7223 */ /* 0x080fe2000001085c */
[----:B------:R-:W-:Y:S01]  /*2fc0*/  FFMA.FTZ R91, R6, R44, R45 ;  /* 0x0000002c065b7223 */ /* 0x000fe2000001002d */
[----:B------:R-:W-:Y:S01]  /*2fd0*/  FMUL.FTZ R90, R7, R90 ;  /* 0x0000005a075a7220 */ /* 0x000fe20000410000 */
[----:B------:R-:W-:-:S02]  /*2fe0*/  HADD2.F32 R44, -RZ, R96.H0_H0 ;  /* 0x20000060ff2c7230 */ /* 0x000fc40000004100 */
[-C--:B------:R-:W-:Y:S01]  /*2ff0*/  FFMA.FTZ R94, R7, R46.reuse, -R94 ;  /* 0x0000002e075e7223 */ /* 0x080fe2000001085e */
[----:B------:R-:W-:Y:S02]  /*3000*/  HADD2.F32 R45, -RZ, R96.H1_H1 ;  /* 0x30000060ff2d7230 */ /* 0x000fe40000004100 */
[----:B------:R-:W-:Y:S01]  /*3010*/  FFMA.FTZ R93, R15, R46, R90 ;  /* 0x0000002e0f5d7223 */ /* 0x000fe2000001005a */
        /* <DEDUP_REMOVED lines=18> */
.L_x_15492:
[----:B------:R-:W-:Y:S05]  /*3140*/  BSYNC B3 ;  /* 0x0000000000037941 */ /* 0x000fea0003800000 */
.L_x_15491:
[----:B0-----:R4:W-:Y:S02]  /*3150*/  ST.E.128 desc[UR40][R12.64], R4 ;  /* 0x000000040c007985 */ /* 0x0019e4000c101d28 */
.L_x_15490:
[----:B------:R-:W-:Y:S05]  /*3160*/  BSYNC B2 ;  /* 0x0000000000027941 */ /* 0x000fea0003800000 */
.L_x_15489:
[----:B------:R-:W-:Y:S05]  /*3170*/  @P2 BRA `(.L_x_15488) ;  /* 0x0000000000c82947 */ /* 0x000fea0003800000 */
[----:B------:R-:W5:Y:S01]  /*3180*/  LDL R11, [R1+0x4] ;  /* 0x00000400010b7983 */ /* 0x000f620000100800 */
[C---:B---34-:R-:W-:Y:S01]  /*3190*/  LEA R12, P3, R18.reuse, R14, 0x1 ;  /* 0x0000000e120c7211 */ /* 0x058fe200078608ff */
[----:B------:R-:W-:Y:S02]  /*31a0*/  BSSY B2, `(.L_x_15493) ;  /* 0x000002e000027945 */ /* 0x000fe40003800000 */
[----:B------:R3:W4:Y:S01]  /*31b0*/  LDS.128 R4, [R69+0xe000] ;  /* 0x00e0000045047984 */ /* 0x0007220000000c00 */
[----:B--2---:R-:W-:Y:S02]  /*31c0*/  LEA.HI.X R13, R18, R79, R156, 0x1, P3 ;  /* 0x0000004f120d7211 */ /* 0x004fe400018f0c9c */
[----:B-----5:R-:W-:-:S13]  /*31d0*/  ISETP.GE.AND P3, PT, R11, R78, PT ;  /* 0x0000004e0b00720c */ /* 0x020fda0003f66270 */
[----:B---34-:R-:W-:Y:S05]  /*31e0*/  @P3 BRA `(.L_x_15494) ;  /* 0x0000000000a43947 */ /* 0x018fea0003800000 */
[--C-:B------:R-:W-:Y:S01]  /*31f0*/  SHF.R.U64 R15, R40, 0x10, R41.reuse ;  /* 0x00000010280f7819 */ /* 0x100fe20000001229 */
[--C-:B------:R-:W-:Y:S01]  /*3200*/  HADD2.F32 R14, -RZ, R7.reuse.H1_H1 ;  /* 0x30000007ff0e7230 */ /* 0x100fe20000004100 */
[----:B------:R-:W-:Y:S01]  /*3210*/  SHF.R.U32.HI R40, RZ, 0x10, R41 ;  /* 0x00000010ff287819 */ /* 0x000fe20000011629 */
[----:B------:R-:W-:Y:S01]  /*3220*/  HADD2.F32 R7, -RZ, R7.H0_H0 ;  /* 0x20000007ff077230 */ /* 0x000fe20000004100 */
[--C-:B------:R-:W-:Y:S01]  /*3230*/  SHF.R.U64 R41, R42, 0x10, R43.reuse ;  /* 0x000000102a297819 */ /* 0x100fe2000000122b */
[----:B------:R-:W-:Y:S01]  /*3240*/  HADD2.F32 R15, -RZ, R15.H0_H0 ;  /* 0x2000000fff0f7230 */ /* 0x000fe20000004100 */
[----:B------:R-:W-:Y:S01]  /*3250*/  SHF.R.U32.HI R42, RZ, 0x10, R43 ;  /* 0x00000010ff2a7819 */ /* 0x000fe2000001162b */
[----:B------:R-:W-:Y:S01]  /*3260*/  HADD2.F32 R40, -RZ, R40.H0_H0 ;  /* 0x20000028ff287230 */ /* 0x000fe20000004100 */
[----:B------:R-:W-:Y:S01]  /*3270*/  MOV R11, R6 ;  /* 0x00000006000b7202 */ /* 0x000fe20000000f00 */
[----:B------:R-:W-:Y:S02]  /*3280*/  HADD2.F32 R41, -RZ, R41.H0_H0 ;  /* 0x20000029ff297230 */ /* 0x000fe40000004100 */
[----:B------:R-:W-:-:S02]  /*3290*/  HADD2.F32 R6, -RZ, R5.H1_H1 ;  /* 0x30000005ff067230 */ /* 0x000fc40000004100 */
[----:B------:R-:W-:Y:S02]  /*32a0*/  HADD2.F32 R42, -RZ, R42.H0_H0 ;  /* 0x2000002aff2a7230 */ /* 0x000fe40000004100 */
[----:B------:R-:W-:Y:S02]  /*32b0*/  HADD2.F32 R5, -RZ, R5.H0_H0 ;  /* 0x20000005ff057230 */ /* 0x000fe40000004100 */
[-C--:B------:R-:W-:Y:S01]  /*32c0*/  FMUL.FTZ R44, R6, R41.reuse ;  /* 0x00000029062c7220 */ /* 0x080fe20000410000 */
[CC--:B------:R-:W-:Y:S01]  /*32d0*/  FMUL.FTZ R46, R14.reuse, R42.reuse ;  /* 0x0000002a0e2e7220 */ /* 0x0c0fe20000410000 */
[----:B------:R-:W-:Y:S01]  /*32e0*/  FMUL.FTZ R43, R7, R42 ;  /* 0x0000002a072b7220 */ /* 0x000fe20000410000 */
[C---:B------:R-:W-:Y:S01]  /*32f0*/  FMUL.FTZ R41, R5.reuse, R41 ;  /* 0x0000002905297220 */ /* 0x040fe20000410000 */
[-C--:B------:R-:W-:Y:S01]  /*3300*/  FFMA.FTZ R44, R5, R15.reuse, -R44 ;  /* 0x0000000f052c7223 */ /* 0x080fe2000001082c */
[-C--:B------:R-:W-:Y:S01]  /*3310*/  FFMA.FTZ R46, R7, R40.reuse, -R46 ;  /* 0x00000028072e7223 */ /* 0x080fe2000001082e */
[----:B------:R-:W-:Y:S01]  /*3320*/  FFMA.FTZ R45, R14, R40, R43 ;  /* 0x000000280e2d7223 */ /* 0x000fe2000001002b */
[----:B------:R-:W-:Y:S01]  /*3330*/  FFMA.FTZ R41, R6, R15, R41 ;  /* 0x0000000f06297223 */ /* 0x000fe20000010029 */
[----:B------:R-:W-:-:S02]  /*3340*/  HADD2.F32 R7, -RZ, R89.H1_H1 ;  /* 0x30000059ff077230 */ /* 0x000fc40000004100 */
[----:B------:R-:W-:Y:S02]  /*3350*/  HADD2.F32 R5, -RZ, R4.H1_H1 ;  /* 0x30000004ff057230 */ /* 0x000fe40000004100 */
[----:B------:R-:W-:Y:S02]  /*3360*/  HADD2.F32 R6, -RZ, R11.H1_H1 ;  /* 0x3000000bff067230 */ /* 0x000fe40000004100 */
[----:B------:R-:W-:Y:S02]  /*3370*/  HADD2.F32 R89, -RZ, R89.H0_H0 ;  /* 0x20000059ff597230 */ /* 0x000fe40000004100 */
[----:B------:R-:W-:Y:S02]  /*3380*/  HADD2.F32 R14, -RZ, R88.H1_H1 ;  /* 0x30000058ff0e7230 */ /* 0x000fe40000004100 */
[----:B------:R-:W-:Y:S02]  /*3390*/  HADD2.F32 R4, -RZ, R4.H0_H0 ;  /* 0x20000004ff047230 */ /* 0x000fe40000004100 */
[----:B------:R-:W-:Y:S01]  /*33a0*/  FMUL.FTZ R15, R5, R89 ;  /* 0x00000059050f7220 */ /* 0x000fe20000410000 */
[----:B------:R-:W-:-:S02]  /*33b0*/  HADD2.F32 R11, -RZ, R11.H0_H0 ;  /* 0x2000000bff0b7230 */ /* 0x000fc40000004100 */
[-C--:B------:R-:W-:Y:S01]  /*33c0*/  FMUL.FTZ R42, R6, R14.reuse ;  /* 0x0000000e062a7220 */ /* 0x080fe20000410000 */
[----:B------:R-:W-:Y:S02]  /*33d0*/  HADD2.F32 R88, -RZ, R88.H0_H0 ;  /* 0x20000058ff587230 */ /* 0x000fe40000004100 */
[C---:B------:R-:W-:Y:S01]  /*33e0*/  FMUL.FTZ R40, R4.reuse, R89 ;  /* 0x0000005904287220 */ /* 0x040fe20000410000 */
[-C--:B------:R-:W-:Y:S01]  /*33f0*/  FFMA.FTZ R15, R4, R7.reuse, -R15 ;  /* 0x00000007040f7223 */ /* 0x080fe2000001080f */
[----:B------:R-:W-:Y:S02]  /*3400*/  FMUL.FTZ R43, R11, R14 ;  /* 0x0000000e0b2b7220 */ /* 0x000fe40000410000 */
[----:B------:R-:W-:Y:S01]  /*3410*/  FFMA.FTZ R40, R5, R7, R40 ;  /* 0x0000000705287223 */ /* 0x000fe20000010028 */
[-C--:B------:R-:W-:Y:S01]  /*3420*/  FFMA.FTZ R42, R11, R88.reuse, -R42 ;  /* 0x000000580b2a7223 */ /* 0x080fe2000001082a */
[----:B------:R-:W-:Y:S01]  /*3430*/  FFMA.FTZ R43, R6, R88, R43 ;  /* 0x00000058062b7223 */ /* 0x000fe2000001002b */
[----:B------:R-:W-:-:S02]  /*3440*/  F2FP.F16.F32.PACK_AB R5, R41, R44 ;  /* 0x0000002c2905723e */ /* 0x000fc400000000ff */
[----:B------:R-:W-:Y:S02]  /*3450*/  F2FP.F16.F32.PACK_AB R7, R45, R46 ;  /* 0x0000002e2d07723e */ /* 0x000fe400000000ff */
[----:B------:R-:W-:Y:S02]  /*3460*/  F2FP.F16.F32.PACK_AB R4, R40, R15 ;  /* 0x0000000f2804723e */ /* 0x000fe400000000ff */
[----:B------:R-:W-:-:S07]  /*3470*/  F2FP.F16.F32.PACK_AB R6, R43, R42 ;  /* 0x0000002a2b06723e */ /* 0x000fce00000000ff */
.L_x_15494:
[----:B------:R-:W-:Y:S05]  /*3480*/  BSYNC B2 ;  /* 0x0000000000027941 */ /* 0x000fea0003800000 */
.L_x_15493:
[----:B------:R2:W-:Y:S02]  /*3490*/  ST.E.128 desc[UR40][R12.64], R4 ;  /* 0x000000040c007985 */ /* 0x0005e4000c101d28 */
.L_x_15488:
[----:B------:R-:W-:Y:S05]  /*34a0*/  BSYNC B1 ;  /* 0x0000000000017941 */ /* 0x000fea0003800000 */
.L_x_15487:
[----:B------:R-:W-:-:S03]  /*34b0*/  UMOV UR4, 0xffffffff ;  /* 0xffffffff00047882 */ /* 0x000fc60000000000 */
[----:B------:R-:W-:Y:S05]  /*34c0*/  BRA.DIV UR4, `(.L_x_15495) ;  /* 0x0000018a04387947 */ /* 0x000fea000b800000 */
[----:B-1----:R-:W1:Y:S04]  /*34d0*/  SHFL.IDX PT, R85, R85, 0x1, 0x1c1f ;  /* 0x003c1f0055557f89 */ /* 0x002e6800000e0000 */
[----:B---3--:R3:W0:Y:S02]  /*34e0*/  SHFL.IDX PT, R14, R84, 0x1, 0x1c1f ;  /* 0x003c1f00540e7f89 */ /* 0x00862400000e0000 */
.L_x_15747:
        /* <DEDUP_REMOVED lines=9> */
[--C-:B------:R-:W-:Y:S01]  /*3580*/  SHF.R.U64 R36, R36, 0x10, R37.reuse ;  /* 0x0000001024247819 */ /* 0x100fe20000001225 */
[----:B----4-:R-:W-:Y:S01]  /*3590*/  IMAD.MOV.U32 R11, RZ, RZ, R6 ;  /* 0x000000ffff0b7224 */ /* 0x010fe200078e0006 */
[----:B------:R-:W-:Y:S01]  /*35a0*/  SHF.R.U32.HI R41, RZ, 0x10, R37 ;  /* 0x00000010ff297819 */ /* 0x000fe20000011625 */
[----:B------:R-:W-:Y:S01]  /*35b0*/  HADD2.F32 R15, -RZ, R7.H1_H1 ;  /* 0x30000007ff0f7230 */ /* 0x000fe20000004100 */
[--C-:B------:R-:W-:Y:S01]  /*35c0*/  SHF.R.U32.HI R40, RZ, 0x10, R39.reuse ;  /* 0x00000010ff287819 */ /* 0x100fe20000011627 */
[----:B------:R-:W-:Y:S01]  /*35d0*/  HADD2.F32 R6, -RZ, R5.H1_H1 ;  /* 0x30000005ff067230 */ /* 0x000fe20000004100 */
[----:B------:R-:W-:Y:S01]  /*35e0*/  SHF.R.U64 R37, R38, 0x10, R39 ;  /* 0x0000001026257819 */ /* 0x000fe20000001227 */
        /* <DEDUP_REMOVED lines=9> */
[----:B------:R-:W-:Y:S01]  /*3680*/  FMUL.FTZ R37, R5, R37 ;  /* 0x0000002505257220 */ /* 0x000fe20000410000 */
[----:B------:R-:W-:Y:S01]  /*3690*/  FFMA.FTZ R44, R7, R38, -R44 ;  /* 0x00000026072c7223 */ /* 0x000fe2000001082c */
[----:B------:R-:W-:-:S02]  /*36a0*/  HADD2.F32 R7, -RZ, R86.H0_H0 ;  /* 0x20000056ff077230 */ /* 0x000fc40000004100 */
[----:B------:R-:W-:Y:S01]  /*36b0*/  FFMA.FTZ R41, R15, R38, R40 ;  /* 0x000000260f297223 */ /* 0x000fe20000010028 */
[-C--:B------:R-:W-:Y:S01]  /*36c0*/  FFMA.FTZ R42, R5, R36.reuse, -R42 ;  /* 0x00000024052a7223 */ /* 0x080fe2000001082a */
[----:B------:R-:W-:Y:S01]  /*36d0*/  FFMA.FTZ R39, R6, R36, R37 ;  /* 0x0000002406277223 */ /* 0x000fe20000010025 */
[--C-:B------:R-:W-:Y:S02]  /*36e0*/  HADD2.F32 R15, -RZ, R87.reuse.H0_H0 ;  /* 0x20000057ff0f7230 */ /* 0x100fe40000004100 */
[----:B------:R-:W-:Y:S02]  /*36f0*/  HADD2.F32 R87, -RZ, R87.H1_H1 ;  /* 0x30000057ff577230 */ /* 0x000fe40000004100 */
[--C-:B------:R-:W-:Y:S02]  /*3700*/  HADD2.F32 R5, -RZ, R4.reuse.H1_H1 ;  /* 0x30000004ff057230 */ /* 0x100fe40000004100 */
[----:B------:R-:W-:Y:S02]  /*3710*/  HADD2.F32 R6, -RZ, R11.H1_H1 ;  /* 0x3000000bff067230 */ /* 0x000fe40000004100 */
[----:B------:R-:W-:-:S02]  /*3720*/  HADD2.F32 R4, -RZ, R4.H0_H0 ;  /* 0x20000004ff047230 */ /* 0x000fc40000004100 */
[----:B------:R-:W-:Y:S01]  /*3730*/  FMUL.FTZ R37, R5, R15 ;  /* 0x0000000f05257220 */ /* 0x000fe20000410000 */
[----:B------:R-:W-:Y:S02]  /*3740*/  HADD2.F32 R11, -RZ, R11.H0_H0 ;  /* 0x2000000bff0b7230 */ /* 0x000fe40000004100 */
[----:B------:R-:W-:Y:S01]  /*3750*/  FMUL.FTZ R38, R6, R87 ;  /* 0x0000005706267220 */ /* 0x000fe20000410000 */
[----:B------:R-:W-:Y:S02]  /*3760*/  HADD2.F32 R86, -RZ, R86.H1_H1 ;  /* 0x30000056ff567230 */ /* 0x000fe40000004100 */
[C---:B------:R-:W-:Y:S01]  /*3770*/  FMUL.FTZ R36, R4.reuse, R15 ;  /* 0x0000000f04247220 */ /* 0x040fe20000410000 */
[----:B------:R-:W-:Y:S01]  /*3780*/  FFMA.FTZ R37, R4, R7, -R37 ;  /* 0x0000000704257223 */ /* 0x000fe20000010825 */
        /* <DEDUP_REMOVED lines=8> */
.L_x_15500:
[----:B------:R-:W-:Y:S05]  /*3810*/  BSYNC B2 ;  /* 0x0000000000027941 */ /* 0x000fea0003800000 */
.L_x_15499:
[----:B----4-:R0:W-:Y:S02]  /*3820*/  ST.E.128 desc[UR40][R12.64], R4 ;  /* 0x000000040c007985 */ /* 0x0101e4000c101d28 */
.L_x_15498:
[----:B------:R-:W-:Y:S05]  /*3830*/  BSYNC B1 ;  /* 0x0000000000017941 */ /* 0x000fea0003800000 */
.L_x_15497:
[----:B------:R-:W-:Y:S05]  /*3840*/  @P2 BRA `(.L_x_15496) ;  /* 0x0000001c00202947 */ /* 0x000fea0003800000 */
[----:B------:R-:W5:Y:S01]  /*3850*/  LDL R11, [R1+0x4] ;  /* 0x00000400010b7983 */ /* 0x000f620000100800 */
[C---:B0-2-4-:R-:W-:Y:S01]  /*3860*/  LEA R12, P3, R18.reuse, R14, 0x1 ;  /* 0x0000000e120c7211 */ /* 0x055fe200078608ff */
[----:B------:R-:W-:Y:S02]  /*3870*/  BSSY B1, `(.L_x_15501) ;  /* 0x000002e000017945 */ /* 0x000fe40003800000 */
[----:B------:R0:W2:Y:S01]  /*3880*/  LDS.128 R4, [R69+0x11000] ;  /* 0x0110000045047984 */ /* 0x0000a20000000c00 */
[----:B-1----:R-:W-:Y:S02]  /*3890*/  LEA.HI.X R13, R18, R85, R156, 0x1, P3 ;  /* 0x00000055120d7211 */ /* 0x002fe400018f0c9c */
[----:B-----5:R-:W-:-:S13]  /*38a0*/  ISETP.GE.AND P3, PT, R11, R78, PT ;  /* 0x0000004e0b00720c */ /* 0x020fda0003f66270 */
[----:B0-2---:R-:W-:Y:S05]  /*38b0*/  @P3 BRA `(.L_x_15502) ;  /* 0x0000000000a43947 */ /* 0x005fea0003800000 */
[--C-:B------:R-:W-:Y:S01]  /*38c0*/  SHF.R.U64 R15, R32, 0x10, R33.reuse ;  /* 0x00000010200f7819 */ /* 0x100fe20000001221 */
[----:B------:R-:W-:Y:S01]  /*38d0*/  IMAD.MOV.U32 R11, RZ, RZ, R6 ;  /* 0x000000ffff0b7224 */ /* 0x000fe200078e0006 */
        /* <DEDUP_REMOVED lines=15> */
[----:B------:R-:W-:Y:S01]  /*39d0*/  FFMA.FTZ R35, R14, R32, R35 ;  /* 0x000000200e237223 */ /* 0x000fe20000010023 */
[----:B------:R-:W-:-:S02]  /*39e0*/  HADD2.F32 R14, -RZ, R81.H0_H0 ;  /* 0x20000051ff0e7230 */ /* 0x000fc40000004100 */
[-C--:B------:R-:W-:Y:S01]  /*39f0*/  FFMA.FTZ R36, R5, R15.reuse, -R36 ;  /* 0x0000000f05247223 */ /* 0x080fe20000010824 */
[----:B------:R-:W-:Y:S01]  /*3a00*/  FFMA.FTZ R33, R6, R15, R33 ;  /* 0x0000000f06217223 */ /* 0x000fe20000010021 */
[----:B------:R-:W-:Y:S02]  /*3a10*/  HADD2.F32 R81, -RZ, R81.H1_H1 ;  /* 0x30000051ff517230 */ /* 0x000fe40000004100 */
[----:B------:R-:W-:Y:S01]  /*3a20*/  FFMA.FTZ R38, R7, R32, -R38 ;  /* 0x0000002007267223 */ /* 0x000fe20000010826 */
        /* <DEDUP_REMOVED lines=18> */
.L_x_15502:
[----:B------:R-:W-:Y:S05]  /*3b50*/  BSYNC B1 ;  /* 0x0000000000017941 */ /* 0x000fea0003800000 */
.L_x_15501:
[----:B------:R0:W-:Y:S01]  /*3b60*/  ST.E.128 desc[UR40][R12.64], R4 ;  /* 0x000000040c007985 */ /* 0x0001e2000c101d28 */
[----:B------:R-:W-:Y:S05]  /*3b70*/  BRA `(.L_x_15496) ;  /* 0x0000001800547947 */ /* 0x000fea0003800000 */
.L_x_15478:
[C---:B------:R-:W-:Y:S02]  /*3b80*/  ISETP.GE.AND P3, PT, R154.reuse, R75, PT ;  /* 0x0000004b9a00720c */ /* 0x040fe40003f66270 */
[----:B------:R-:W-:Y:S02]  /*3b90*/  CS2R R34, SRZ ;  /* 0x0000000000227805 */ /* 0x000fe4000001ff00 */
[----:B------:R-:W-:Y:S02]  /*3ba0*/  IADD3 R40, R154, 0x60, RZ ;  /* 0x000000609a287810 */ /* 0x000fe40007ffe0ff */
[----:B------:R-:W-:Y:S02]  /*3bb0*/  CS2R R32, SRZ ;  /* 0x0000000000207805 */ /* 0x000fe4000001ff00 */
[----:B------:R-:W-:-:S13]  /*3bc0*/  ISETP.GE.OR P3, PT, R16, R78, P3 ;  /* 0x0000004e1000720c */ /* 0x000fda0001f66670 */
[----:B------:R-:W0:Y:S01]  /*3bd0*/  @!P3 LDC.64 R36, c[0x0][0x3e8] ;  /* 0x0000fa00ff24bb82 */ /* 0x000e220000000a00 */
[----:B------:R-:W-:-:S05]  /*3be0*/  @!P3 IADD3 R6, P4, R30, R14, RZ ;  /* 0x0000000e1e06b210 */ /* 0x000fca0007f9e0ff */
[----:B------:R-:W-:Y:S01]  /*3bf0*/  @!P3 IMAD.X R7, R77, 0x1, R55, P4 ;  /* 0x000000014d07b824 */ /* 0x000fe200020e0637 */
[----:B------:R-:W-:Y:S01]  /*3c00*/  @!P3 IADD3 R4, P4, R50, R12, RZ ;  /* 0x0000000c3204b210 */ /* 0x000fe20007f9e0ff */
[----:B------:R-:W1:Y:S04]  /*3c10*/  @!P3 LDC.64 R38, c[0x0][0x400] ;  /* 0x00010000ff26bb82 */ /* 0x000e680000000a00 */
[----:B------:R-:W-:Y:S01]  /*3c20*/  @!P3 IMAD.X R5, R11, 0x1, R53, P4 ;  /* 0x000000010b05b824 */ /* 0x000fe200020e0635 */
[----:B0-----:R-:W-:-:S04]  /*3c30*/  @!P3 LEA R36, P4, R6, R36, 0x1 ;  /* 0x000000240624b211 */ /* 0x001fc800078808ff */
[----:B------:R-:W-:Y:S02]  /*3c40*/  @!P3 LEA.HI.X R37, R6, R37, R7, 0x1, P4 ;  /* 0x000000250625b211 */ /* 0x000fe400020f0c07 */
[----:B------:R-:W-:Y:S02]  /*3c50*/  CS2R R6, SRZ ;  /* 0x0000000000067805 */ /* 0x000fe4000001ff00 */
[----:B-1----:R-:W-:-:S04]  /*3c60*/  @!P3 LEA R38, P4, R4, R38, 0x1 ;  /* 0x000000260426b211 */ /* 0x002fc800078808ff */
[----:B------:R-:W-:Y:S02]  /*3c70*/  @!P3 LEA.HI.X R39, R4, R39, R5, 0x1, P4 ;  /* 0x000000270427b211 */ /* 0x000fe400020f0c05 */
[----:B------:R-:W-:Y:S02]  /*3c80*/  CS2R R4, SRZ ;  /* 0x0000000000047805 */ /* 0x000fe4000001ff00 */
[----:B------:R-:W-:Y:S01]  /*3c90*/  ISETP.GE.AND P4, PT, R40, R75, PT ;  /* 0x0000004b2800720c */ /* 0x000fe20003f86270 */
[----:B------:R-:W-:Y:S01]  /*3ca0*/  BSSY B1, `(.L_x_15503) ;  /* 0x000001e000017945 */ /* 0x000fe20003800000 */
[----:B------:R-:W-:Y:S01]  /*3cb0*/  CS2R R42, SRZ ;  /* 0x00000000002a7805 */ /* 0x000fe2000001ff00 */
[----:B------:R0:W5:Y:S01]  /*3cc0*/  @!P3 LDG.E.128 R32, desc[UR40][R38.64] ;  /* 0x000000282620b981 */ /* 0x000162000c1e1d00 */
[CC--:B------:R-:W-:Y:S02]  /*3cd0*/  ISETP.GE.OR P4, PT, R16.reuse, R78.reuse, P4 ;  /* 0x0000004e1000720c */ /* 0x0c0fe40002786670 */
[----:B------:R-:W-:Y:S01]  /*3ce0*/  CS2R R40, SRZ ;  /* 0x0000000000287805 */ /* 0x000fe2000001ff00 */
[----:B------:R1:W5:Y:S01]  /*3cf0*/  @!P3 LDG.E.128 R4, desc[UR40][R36.64] ;  /* 0x000000282404b981 */ /* 0x000362000c1e1d00 */
[----:B------:R-:W-:-:S02]  /*3d00*/  ISETP.GE.AND P3, PT, R16, R78, PT ;  /* 0x0000004e1000720c */ /* 0x000fc40003f66270 */
[----:B0-----:R-:W-:Y:S02]  /*3d10*/  CS2R R38, SRZ ;  /* 0x0000000000267805 */ /* 0x001fe4000001ff00 */
[----:B-1----:R-:W-:-:S05]  /*3d20*/  CS2R R36, SRZ ;  /* 0x0000000000247805 */ /* 0x002fca000001ff00 */
[----:B------:R-:W-:Y:S05]  /*3d30*/  @P4 BRA `(.L_x_15504) ;  /* 0x0000000000504947 */ /* 0x000fea0003800000 */
[----:B------:R-:W0:Y:S01]  /*3d40*/  LDC.64 R36, c[0x0][0x3f8] ;  /* 0x0000fe00ff247b82 */ /* 0x000e220000000a00 */
        /* <DEDUP_REMOVED lines=19> */
.L_x_15504:
[----:B------:R-:W-:Y:S05]  /*3e80*/  BSYNC B1 ;  /* 0x0000000000017941 */ /* 0x000fea0003800000 */
.L_x_15503:
[----:B-----5:R-:W-:Y:S01]  /*3e90*/  IMAD.MOV.U32 R11, RZ, RZ, R38 ;  /* 0x000000ffff0b7224 */ /* 0x020fe200078e0026 */
[----:B------:R-:W-:Y:S01]  /*3ea0*/  MOV R13, R36 ;  /* 0x00000024000d7202 */ /* 0x000fe20000000f00 */
[----:B------:R-:W-:Y:S01]  /*3eb0*/  IMAD.MOV.U32 R12, RZ, RZ, R39 ;  /* 0x000000ffff0c7224 */ /* 0x000fe200078e0027 */
[----:B------:R-:W-:Y:S01]  /*3ec0*/  ISETP.NE.AND P5, PT, R157, 0x3, PT ;  /* 0x000000039d00780c */ /* 0x000fe20003fa5270 */
        /* <DEDUP_REMOVED lines=25> */
[----:B------:R-:W-:Y:S02]  /*4060*/  PRMT R95, R13, 0x7610, R95 ;  /* 0x000076100d5f7816 */ /* 0x000fe4000000005f */
[----:B------:R-:W-:Y:S01]  /*4070*/  PRMT R100, R14, 0x7610, R100 ;  /* 0x000076100e647816 */ /* 0x000fe20000000064 */
[----:B------:R-:W-:Y:S06]  /*4080*/  @!P5 BRA `(.L_x_15505) ;  /* 0x000000000004d947 */ /* 0x000fec0003800000 */
[----:B------:R-:W-:Y:S01]  /*4090*/  BPT.TRAP 0x1 ;  /* 0x000000040000795c */ /* 0x000fe20000300000 */
.L_x_15505:
[----:B------:R-:W2:Y:S01]  /*40a0*/  LDL R11, [R1] ;  /* 0x00000000010b7983 */ /* 0x000ea20000100800 */
[----:B------:R-:W-:Y:S01]  /*40b0*/  IMAD R68, R19, 0x8, R2 ;  /* 0x0000000813447824 */ /* 0x000fe200078e0202 */
[----:B------:R-:W0:Y:S01]  /*40c0*/  LDC R87, c[0x0][0x2f4] ;  /* 0x0000bd00ff577b82 */ /* 0x000e220000000800 */
[----:B------:R-:W-:Y:S01]  /*40d0*/  BSSY B1, `(.L_x_15506) ;  /* 0x0000004000017945 */ /* 0x000fe20003800000 */
[----:B--2---:R-:W-:-:S04]  /*40e0*/  SHF.L.U32 R77, R11, 0x1f, RZ ;  /* 0x0000001f0b4d7819 */ /* 0x004fc800000006ff */
[----:B------:R-:W1:Y:S02]  /*40f0*/  SYNCS.PHASECHK.TRANS64.TRYWAIT P4, [R68+URZ+0x16890], R77 ;  /* 0x0168904d440075a7 */ /* 0x000e64000808017f */
[----:B01----:R-:W-:Y:S05]  /*4100*/  @!P4 BRA `(.L_x_15507) ;  /* 0x0000017c0070c947 */ /* 0x003fea0003800000 */
.L_x_15748:
[----:B------:R-:W-:Y:S05]  /*4110*/  BSYNC B1 ;  /* 0x0000000000017941 */ /* 0x000fea0003800000 */
.L_x_15506:
[----:B------:R-:W-:Y:S01]  /*4120*/  UMOV UR4, 0xffffffff ;  /* 0xffffffff00047882 */ /* 0x000fe20000000000 */
[----:B------:R-:W-:Y:S02]  /*4130*/  IADD3 R89, -R58, R87, RZ ;  /* 0x000000573a597210 */ /* 0x000fe40007ffe1ff */
[----:B------:R-:W-:Y:S05]  /*4140*/  BRA.DIV UR4, `(.L_x_15508) ;  /* 0x0000017e04747947 */ /* 0x000fea000b800000 */
[----:B------:R1:W2:Y:S04]  /*4150*/  SHFL.IDX PT, R81, R85, RZ, 0x1c1f ;  /* 0x001c1fff55517589 */ /* 0x0002a800000e0000 */
[----:B------:R1:W3:Y:S02]  /*4160*/  SHFL.IDX PT, R80, R84, RZ, 0x1c1f ;  /* 0x001c1fff54507589 */ /* 0x0002e400000e0000 */
.L_x_15752:
[----:B------:R-:W-:Y:S01]  /*4170*/  ISETP.GE.OR P4, PT, R154, R75, P1 ;  /* 0x0000004b9a00720c */ /* 0x000fe20000f86670 */
[----:B------:R-:W-:-:S12]  /*4180*/  BSSY B1, `(.L_x_15509) ;  /* 0x0000070000017945 */ /* 0x000fd80003800000 */
[----:B------:R-:W-:Y:S05]  /*4190*/  @P4 BRA `(.L_x_15510) ;  /* 0x0000000400b84947 */ /* 0x000fea0003800000 */
[----:B------:R-:W4:Y:S01]  /*41a0*/  S2R R12, SR_TID.X ;  /* 0x00000000000c7919 */ /* 0x000f220000002100 */
[----:B------:R-:W-:Y:S01]  /*41b0*/  SEL R11, R58, R89, !P0 ;  /* 0x000000593a0b7207 */ /* 0x000fe20004000000 */
[----:B------:R-:W-:Y:S01]  /*41c0*/  BSSY B2, `(.L_x_15511) ;  /* 0x0000067000027945 */ /* 0x000fe20003800000 */
[----:B---3--:R-:W-:-:S04]  /*41d0*/  LEA R78, P4, R10, R80, 0x1 ;  /* 0x000000500a4e7211 */ /* 0x008fc800078808ff */
[----:B--2---:R-:W-:Y:S01]  /*41e0*/  LEA.HI.X R79, R10, R81, R8, 0x1, P4 ;  /* 0x000000510a4f7211 */ /* 0x004fe200020f0c08 */
[----:B----4-:R-:W-:Y:S01]  /*41f0*/  VIADD R14, R12, 0xffffff80 ;  /* 0xffffff800c0e7836 */ /* 0x010fe20000000000 */
[----:B------:R-:W-:-:S04]  /*4200*/  SHF.R.S32.HI R12, RZ, 0x1f, R11 ;  /* 0x0000001fff0c7819 */ /* 0x000fc8000001140b */
[----:B------:R-:W-:Y:S02]  /*4210*/  LEA.HI R11, R12, R11, RZ, 0x4 ;  /* 0x0000000b0c0b7211 */ /* 0x000fe400078f20ff */
[----:B------:R-:W-:Y:S02]  /*4220*/  SHF.R.S32.HI R13, RZ, 0x1f, R14 ;  /* 0x0000001fff0d7819 */ /* 0x000fe4000001140e */
[----:B------:R-:W-:Y:S02]  /*4230*/  LEA.HI.SX32 R11, R11, R52, 0x1c ;  /* 0x000000340b0b7211 */ /* 0x000fe400078fe2ff */
[----:B------:R-:W-:-:S03]  /*4240*/  LEA.HI R13, R13, R14, RZ, 0x5 ;  /* 0x0000000e0d0d7211 */ /* 0x000fc600078f28ff */
[----:B------:R-:W-:Y:S01]  /*4250*/  IMAD.SHL.U32 R86, R11, 0x8, RZ ;  /* 0x000000080b567824 */ /* 0x000fe200078e00ff */
[----:B------:R-:W-:Y:S01]  /*4260*/  SHF.R.S32.HI R13, RZ, 0x5, R13 ;  /* 0x00000005ff0d7819 */ /* 0x000fe2000001140d */
[----:B------:R-:W-:-:S03]  /*4270*/  IMAD R11, R19, 0x2000, R3 ;  /* 0x00002000130b7824 */ /* 0x000fc600078e0203 */
[----:B------:R-:W-:Y:S01]  /*4280*/  LOP3.LUT R12, R65, 0x38, R86, 0xf8, !PT ;  /* 0x00000038410c7812 */ /* 0x000fe200078ef856 */
[----:B------:R-:W-:-:S03]  /*4290*/  IMAD R11, R11, 0x2, R2 ;  /* 0x000000020b0b7824 */ /* 0x000fc600078e0202 */
[----:B------:R-:W-:-:S05]  /*42a0*/  LOP3.LUT R12, R12, R61, RZ, 0x3c, !PT ;  /* 0x0000003d0c0c7212 */ /* 0x000fca00078e3cff */
[----:B------:R-:W-:-:S05]  /*42b0*/  IMAD R12, R13, 0x200, R12 ;  /* 0x000002000d0c7824 */ /* 0x000fca00078e020c */
[----:B------:R-:W-:-:S05]  /*42c0*/  LEA R13, R19, R12, 0xd ;  /* 0x0000000c130d7211 */ /* 0x000fca00078e68ff */
[----:B------:R-:W-:Y:S02]  /*42d0*/  IMAD R44, R13, 0x2, R2 ;  /* 0x000000020d2c7824 */ /* 0x000fe400078e0202 */
[----:B------:R2:W3:Y:S04]  /*42e0*/  LDS.128 R12, [R11+0xe400] ;  /* 0x00e400000b0c7984 */ /* 0x0004e80000000c00 */
[----:B------:R-:W4:Y:S01]  /*42f0*/  LDS.128 R44, [R44+0xe400] ;  /* 0x00e400002c2c7984 */ /* 0x000f220000000c00 */
[----:B------:R-:W-:Y:S05]  /*4300*/  @P3 BRA `(.L_x_15512) ;  /* 0x0000000400483947 */ /* 0x000fea0003800000 */
[----:B------:R-:W-:Y:S01]  /*4310*/  SHF.R.U32.HI R97, RZ, 0x10, R33 ;  /* 0x00000010ff617819 */ /* 0x000fe20000011621 */
[----:B------:R-:W-:Y:S01]  /*4320*/  HADD2.F32 R100, -RZ, R100.H0_H0 ;  /* 0x20000064ff647230 */ /* 0x000fe20000004100 */
[--C-:B------:R-:W-:Y:S01]  /*4330*/  SHF.R.U64 R4, R4, 0x10, R5.reuse ;  /* 0x0000001004047819 */ /* 0x100fe20000001205 */
[----:B------:R-:W-:Y:S01]  /*4340*/  HADD2.F32 R98, -RZ, R98.H0_H0 ;  /* 0x20000062ff627230 */ /* 0x000fe20000004100 */
[----:B------:R-:W-:Y:S01]  /*4350*/  SHF.R.U32.HI R94, RZ, 0x10, R5 ;  /* 0x00000010ff5e7819 */ /* 0x000fe20000011605 */
[----:B------:R-:W-:Y:S01]  /*4360*/  HADD2.F32 R97, -RZ, R97.H0_H0 ;  /* 0x20000061ff617230 */ /* 0x000fe20000004100 */
[----:B--2---:R-:W-:Y:S01]  /*4370*/  SHF.R.U64 R11, R32, 0x10, R33 ;  /* 0x00000010200b7819 */ /* 0x004fe20000001221 */
[--C-:B----4-:R-:W-:Y:S01]  /*4380*/  HADD2.F32 R33, -RZ, R45.reuse.H0_H0 ;  /* 0x2000002dff217230 */ /* 0x110fe20000004100 */
[--C-:B------:R-:W-:Y:S01]  /*4390*/  SHF.R.U64 R5, R6, 0x10, R7.reuse ;  /* 0x0000001006057819 */ /* 0x100fe20000001207 */
[----:B------:R-:W-:Y:S01]  /*43a0*/  HADD2.F32 R45, -RZ, R45.H1_H1 ;  /* 0x3000002dff2d7230 */ /* 0x000fe20000004100 */
[----:B------:R-:W-:Y:S01]  /*43b0*/  SHF.R.U32.HI R32, RZ, 0x10, R7 ;  /* 0x00000010ff207819 */ /* 0x000fe20000011607 */
[--C-:B---3--:R-:W-:Y:S01]  /*43c0*/  HADD2.F32 R7, -RZ, R13.reuse.H0_H0 ;  /* 0x2000000dff077230 */ /* 0x108fe20000004100 */
[----:B------:R-:W-:Y:S01]  /*43d0*/  SHF.R.U64 R6, R34, 0x10, R35 ;  /* 0x0000001022067819 */ /* 0x000fe20000001223 */
[----:B------:R-:W-:-:S02]  /*43e0*/  HADD2.F32 R34, -RZ, R13.H1_H1 ;  /* 0x3000000dff227230 */ /* 0x000fc40000004100 */
[-C--:B------:R-:W-:Y:S01]  /*43f0*/  FMUL.FTZ R102, R33, R100.reuse ;  /* 0x0000006421667220 */ /* 0x080fe20000410000 */
[----:B------:R-:W-:Y:S02]  /*4400*/  HADD2.F32 R94, -RZ, R94.H0_H0 ;  /* 0x2000005eff5e7230 */ /* 0x000fe40000004100 */
[-C--:B------:R-:W-:Y:S01]  /*4410*/  FMUL.FTZ R99, R45, R97.reuse ;  /* 0x000000612d637220 */ /* 0x080fe20000410000 */
[C---:B------:R-:W-:Y:S01]  /*4420*/  FMUL.FTZ R100, R7.reuse, R100 ;  /* 0x0000006407647220 */ /* 0x040fe20000410000 */
[C---:B------:R-:W-:Y:S01]  /*4430*/  FMUL.FTZ R104, R34.reuse, R97 ;  /* 0x0000006122687220 */ /* 0x040fe20000410000 */
[----:B------:R-:W-:Y:S01]  /*4440*/  SHF.R.U32.HI R35, RZ, 0x10, R35 ;  /* 0x00000010ff237819 */ /* 0x000fe20000011623 */
[----:B------:R-:W-:Y:S01]  /*4450*/  FFMA.FTZ R34, R34, R94, -R99 ;  /* 0x0000005e22227223 */ /* 0x000fe20000010863 */
[-C--:B------:R-:W-:Y:S01]  /*4460*/  FFMA.FTZ R7, R7, R98.reuse, -R102 ;  /* 0x0000006207077223 */ /* 0x080fe20000010866 */
[----:B------:R-:W-:Y:S01]  /*4470*/  FFMA.FTZ R13, R33, R98, R100 ;  /* 0x00000062210d7223 */ /* 0x000fe20000010064 */
[----:B------:R-:W-:Y:S01]  /*4480*/  FFMA.FTZ R94, R45, R94, R104 ;  /* 0x0000005e2d5e7223 */ /* 0x000fe20000010068 */
[----:B------:R-:W-:-:S02]  /*4490*/  HADD2.F32 R98, -RZ, R96.H0_H0 ;  /* 0x20000060ff627230 */ /* 0x000fc40000004100 */
[----:B------:R-:W-:Y:S01]  /*44a0*/  HADD2.F32 R100, -RZ, R96.H1_H1 ;  /* 0x30000060ff647230 */ /* 0x000fe20000004100 */
[----:B------:R-:W-:Y:S01]  /*44b0*/  F2FP.F16.F32.PACK_AB R7, R34, R7 ;  /* 0x000000072207723e */ /* 0x000fe200000000ff */
[--C-:B------:R-:W-:Y:S02]  /*44c0*/  HADD2.F32 R45, -RZ, R47.reuse.H0_H0 ;  /* 0x2000002fff2d7230 */ /* 0x100fe40000004100 */
[----:B------:R-:W-:Y:S02]  /*44d0*/  HADD2.F32 R47, -RZ, R47.H1_H1 ;  /* 0x3000002fff2f7230 */ /* 0x000fe40000004100 */
[----:B------:R-:W-:Y:S02]  /*44e0*/  HADD2.F32 R97, -RZ, R35.H0_H0 ;  /* 0x20000023ff617230 */ /* 0x000fe40000004100 */
[--C-:B------:R-:W-:Y:S02]  /*44f0*/  HADD2.F32 R96, -RZ, R15.reuse.H1_H1 ;  /* 0x3000000fff607230 */ /* 0x100fe40000004100 */
[----:B------:R-:W-:-:S02]  /*4500*/  HADD2.F32 R33, -RZ, R15.H0_H0 ;  /* 0x2000000fff217230 */ /* 0x000fc40000004100 */
[-C--:B------:R-:W-:Y:S01]  /*4510*/  FMUL.FTZ R99, R47, R97.reuse ;  /* 0x000000612f637220 */ /* 0x080fe20000410000 */
[----:B------:R-:W-:Y:S02]  /*4520*/  HADD2.F32 R35, -RZ, R32.H0_H0 ;  /* 0x20000020ff237230 */ /* 0x000fe40000004100 */
[-C--:B------:R-:W-:Y:S01]  /*4530*/  FMUL.FTZ R32, R45, R100.reuse ;  /* 0x000000642d207220 */ /* 0x080fe20000410000 */
[C---:B------:R-:W-:Y:S01]  /*4540*/  FMUL.FTZ R102, R96.reuse, R97 ;  /* 0x0000006160667220 */ /* 0x040fe20000410000 */
[C---:B------:R-:W-:Y:S01]  /*4550*/  FMUL.FTZ R100, R33.reuse, R100 ;  /* 0x0000006421647220 */ /* 0x040fe20000410000 */
[----:B------:R-:W-:Y:S02]  /*4560*/  HADD2.F32 R5, -RZ, R5.H0_H0 ;  /* 0x20000005ff057230 */ /* 0x000fe40000004100 */
[-C--:B------:R-:W-:Y:S01]  /*4570*/  FFMA.FTZ R15, R33, R98.reuse, -R32 ;  /* 0x00000062210f7223 */ /* 0x080fe20000010820 */
[-C--:B------:R-:W-:Y:S01]  /*4580*/  FFMA.FTZ R96, R96, R35.reuse, -R99 ;  /* 0x0000002360607223 */ /* 0x080fe20000010863 */
[----:B------:R-:W-:Y:S01]  /*4590*/  FFMA.FTZ R33, R47, R35, R102 ;  /* 0x000000232f217223 */ /* 0x000fe20000010066 */
[----:B------:R-:W-:Y:S01]  /*45a0*/  FFMA.FTZ R32, R45, R98, R100 ;  /* 0x000000622d207223 */ /* 0x000fe20000010064 */
[----:B------:R-:W-:-:S02]  /*45b0*/  HADD2.F32 R47, -RZ, R11.H0_H0 ;  /* 0x2000000bff2f7230 */ /* 0x000fc40000004100 */
[----:B------:R-:W-:Y:S01]  /*45c0*/  HADD2.F32 R35, -RZ, R44.H0_H0 ;  /* 0x2000002cff237230 */ /* 0x000fe20000004100 */
[----:B------:R-:W-:Y:S01]  /*45d0*/  F2FP.F16.F32.PACK_AB R15, R96, R15 ;  /* 0x0000000f600f723e */ /* 0x000fe200000000ff */
[--C-:B------:R-:W-:Y:S01]  /*45e0*/  HADD2.F32 R100, -RZ, R95.reuse.H0_H0 ;  /* 0x2000005fff647230 */ /* 0x100fe20000004100 */
[----:B------:R-:W-:Y:S01]  /*45f0*/  F2FP.F16.F32.PACK_AB R32, R33, R32 ;  /* 0x000000202120723e */ /* 0x000fe200000000ff */
[----:B------:R-:W-:Y:S02]  /*4600*/  HADD2.F32 R11, -RZ, R12.H0_H0 ;  /* 0x2000000cff0b7230 */ /* 0x000fe40000004100 */
[----:B------:R-:W-:Y:S02]  /*4610*/  HADD2.F32 R44, -RZ, R44.H1_H1 ;  /* 0x3000002cff2c7230 */ /* 0x000fe40000004100 */
[----:B------:R-:W-:Y:S02]  /*4620*/  HADD2.F32 R12, -RZ, R12.H1_H1 ;  /* 0x3000000cff0c7230 */ /* 0x000fe40000004100 */
[----:B------:R-:W-:-:S02]  /*4630*/  HADD2.F32 R98, -RZ, R95.H1_H1 ;  /* 0x3000005fff627230 */ /* 0x000fc40000004100 */
[-C--:B------:R-:W-:Y:S01]  /*4640*/  FMUL.FTZ R95, R44, R47.reuse ;  /* 0x0000002f2c5f7220 */ /* 0x080fe20000410000 */
[----:B------:R-:W-:Y:S02]  /*4650*/  HADD2.F32 R45, -RZ, R4.H0_H0 ;  /* 0x20000004ff2d7230 */ /* 0x000fe40000004100 */
[-C--:B------:R-:W-:Y:S01]  /*4660*/  FMUL.FTZ R4, R35, R100.reuse ;  /* 0x0000006423047220 */ /* 0x080fe20000410000 */
[C---:B------:R-:W-:Y:S01]  /*4670*/  FMUL.FTZ R100, R11.reuse, R100 ;  /* 0x000000640b647220 */ /* 0x040fe20000410000 */
[C---:B------:R-:W-:Y:S02]  /*4680*/  FMUL.FTZ R47, R12.reuse, R47 ;  /* 0x0000002f0c2f7220 */ /* 0x040fe40000410000 */
[-C--:B------:R-:W-:Y:S01]  /*4690*/  FFMA.FTZ R4, R11, R98.reuse, -R4 ;  /* 0x000000620b047223 */ /* 0x080fe20000010804 */
[----:B------:R-:W-:Y:S01]  /*46a0*/  FFMA.FTZ R11, R35, R98, R100 ;  /* 0x00000062230b7223 */ /* 0x000fe20000010064 */
[-C--:B------:R-:W-:Y:S01]  /*46b0*/  FFMA.FTZ R95, R12, R45.reuse, -R95 ;  /* 0x0000002d0c5f7223 */ /* 0x080fe2000001085f */
[----:B------:R-:W-:Y:S01]  /*46c0*/  FFMA.FTZ R44, R44, R45, R47 ;  /* 0x0000002d2c2c7223 */ /* 0x000fe2000001002f */
[----:B------:R-:W-:-:S02]  /*46d0*/  HADD2.F32 R35, -RZ, R93.H1_H1 ;  /* 0x3000005dff237230 */ /* 0x000fc40000004100 */
[----:B------:R-:W-:Y:S02]  /*46e0*/  HADD2.F32 R45, -RZ, R6.H0_H0 ;  /* 0x20000006ff2d7230 */ /* 0x000fe40000004100 */
[----:B------:R-:W-:Y:S01]  /*46f0*/  HADD2.F32 R12, -RZ, R46.H0_H0 ;  /* 0x2000002eff0c7230 */ /* 0x000fe20000004100 */
[----:B------:R-:W-:Y:S01]  /*4700*/  F2FP.F16.F32.PACK_AB R44, R44, R11 ;  /* 0x0000000b2c2c723e */ /* 0x000fe200000000ff */
[----:B------:R-:W-:Y:S02]  /*4710*/  HADD2.F32 R93, -RZ, R93.H0_H0 ;  /* 0x2000005dff5d7230 */ /* 0x000fe40000004100 */
[----:B------:R-:W-:Y:S02]  /*4720*/  HADD2.F32 R6, -RZ, R14.H0_H0 ;  /* 0x2000000eff067230 */ /* 0x000fe40000004100 */
[----:B------:R-:W-:Y:S02]  /*4730*/  HADD2.F32 R46, -RZ, R46.H1_H1 ;  /* 0x3000002eff2e7230 */ /* 0x000fe40000004100 */
[----:B------:R-:W-:Y:S01]  /*4740*/  FMUL.FTZ R47, R12, R93 ;  /* 0x0000005d0c2f7220 */ /* 0x000fe20000410000 */
[----:B------:R-:W-:-:S02]  /*4750*/  HADD2.F32 R14, -RZ, R14.H1_H1 ;  /* 0x3000000eff0e7230 */ /* 0x000fc40000004100 */
[----:B------:R-:W-:Y:S01]  /*4760*/  FMUL.FTZ R93, R6, R93 ;  /* 0x0000005d065d7220 */ /* 0x000fe20000410000 */
[----:B------:R-:W-:Y:S01]  /*4770*/  FMUL.FTZ R97, R46, R45 ;  /* 0x0000002d2e617220 */ /* 0x000fe20000410000 */
[----:B------:R-:W-:Y:S01]  /*4780*/  FFMA.FTZ R47, R6, R35, -R47 ;  /* 0x00000023062f7223 */ /* 0x000fe2000001082f */
[----:B------:R-:W-:Y:S01]  /*4790*/  FMUL.FTZ R45, R14, R45 ;  /* 0x0000002d0e2d7220 */ /* 0x000fe20000410000 */
[----:B------:R-:W-:Y:S01]  /*47a0*/  FFMA.FTZ R93, R12, R35, R93 ;  /* 0x000000230c5d7223 */ /* 0x000fe2000001005d */
[-C--:B------:R-:W-:Y:S01]  /*47b0*/  FFMA.FTZ R14, R14, R5.reuse, -R97 ;  /* 0x000000050e0e7223 */ /* 0x080fe20000010861 */
[----:B------:R-:W-:Y:S01]  /*47c0*/  F2FP.F16.F32.PACK_AB R12, R95, R4 ;  /* 0x000000045f0c723e */ /* 0x000fe200000000ff */
[----:B------:R-:W-:Y:S01]  /*47d0*/  FFMA.FTZ R46, R46, R5, R45 ;  /* 0x000000052e2e7223 */ /* 0x000fe2000001002d */
[----:B------:R-:W-:Y:S01]  /*47e0*/  F2FP.F16.F32.PACK_AB R45, R94, R13 ;  /* 0x0000000d5e2d723e */ /* 0x000fe200000000ff */
[----:B------:R-:W-:Y:S01]  /*47f0*/  IMAD.MOV.U32 R13, RZ, RZ, R7 ;  /* 0x000000ffff0d7224 */ /* 0x000fe200078e0007 */
[----:B------:R-:W-:Y:S01]  /*4800*/  F2FP.F16.F32.PACK_AB R14, R14, R47 ;  /* 0x0000002f0e0e723e */ /* 0x000fe200000000ff */
[----:B------:R-:W-:Y:S01]  /*4810*/  IMAD.MOV.U32 R47, RZ, RZ, R32 ;  /* 0x000000ffff2f7224 */ /* 0x000fe200078e0020 */
[----:B------:R-:W-:-:S07]  /*4820*/  F2FP.F16.F32.PACK_AB R46, R46, R93 ;  /* 0x0000005d2e2e723e */ /* 0x000fce00000000ff */
.L_x_15512:
[----:B------:R-:W-:Y:S05]  /*4830*/  BSYNC B2 ;  /* 0x0000000000027941 */ /* 0x000fea0003800000 */
.L_x_15511:
[----:B------:R-:W-:Y:S01]  /*4840*/  ISETP.GE.AND P4, PT, R86, R87, PT ;  /* 0x000000575600720c */ /* 0x000fe20003f86270 */
[----:B---3--:R3:W-:-:S12]  /*4850*/  ST.E.128 desc[UR40][R78.64], R12 ;  /* 0x0000000c4e007985 */ /* 0x0087d8000c101d28 */
[----:B------:R-:W-:-:S05]  /*4860*/  @!P4 IMAD.WIDE R80, R86, 0x2, R80 ;  /* 0x000000025650c825 */ /* 0x000fca00078e0250 */
[----:B----4-:R3:W-:Y:S02]  /*4870*/  @!P4 ST.E.128 desc[UR40][R80.64], R44 ;  /* 0x0000002c5000c985 */ /* 0x0107e4000c101d28 */
.L_x_15510:
[----:B------:R-:W-:Y:S05]  /*4880*/  BSYNC B1 ;  /* 0x0000000000017941 */ /* 0x000fea0003800000 */
.L_x_15509:
[----:B------:R-:W-:-:S03]  /*4890*/  UMOV UR4, 0xffffffff ;  /* 0xffffffff00047882 */ /* 0x000fc60000000000 */
[----:B------:R-:W-:Y:S05]  /*48a0*/  BRA.DIV UR4, `(.L_x_15513) ;  /* 0x0000017604e87947 */ /* 0x000fea000b800000 */
[----:B-1----:R-:W1:Y:S04]  /*48b0*/  SHFL.IDX PT, R85, R85, 0x1, 0x1c1f ;  /* 0x003c1f0055557f89 */ /* 0x002e6800000e0000 */
[----:B------:R-:W4:Y:S02]  /*48c0*/  SHFL.IDX PT, R84, R84, 0x1, 0x1c1f ;  /* 0x003c1f0054547f89 */ /* 0x000f2400000e0000 */
.L_x_15756:
[----:B------:R-:W-:-:S04]  /*48d0*/  IADD3 R4, R154, 0x60, RZ ;  /* 0x000000609a047810 */ /* 0x000fc80007ffe0ff */
[----:B------:R-:W-:-:S13]  /*48e0*/  ISETP.GE.OR P4, PT, R4, R75, P1 ;  /* 0x0000004b0400720c */ /* 0x000fda0000f86670 */
[----:B------:R-:W-:Y:S05]  /*48f0*/  @P4 BRA `(.L_x_15496) ;  /* 0x0000000800f44947 */ /* 0x000fea0003800000 */
[----:B------:R-:W5:Y:S01]  /*4900*/  LDL R5, [R1+0x40] ;  /* 0x0000400001057983 */ /* 0x000f620000100800 */
[----:B------:R-:W-:Y:S01]  /*4910*/  SEL R89, R58, R89, !P0 ;  /* 0x000000593a597207 */ /* 0x000fe20004000000 */
[----:B------:R-:W-:Y:S01]  /*4920*/  VIADD R6, R154, 0x60 ;  /* 0x000000609a067836 */ /* 0x000fe20000000000 */
[----:B----4-:R-:W-:Y:S01]  /*4930*/  LEA R32, P4, R10, R84, 0x1 ;  /* 0x000000540a207211 */ /* 0x010fe200078808ff */
[----:B------:R-:W-:Y:S01]  /*4940*/  VIADD R7, R154, 0x60 ;  /* 0x000000609a077836 */ /* 0x000fe20000000000 */
[----:B------:R-:W-:Y:S01]  /*4950*/  SHF.R.S32.HI R4, RZ, 0x1f, R89 ;  /* 0x0000001fff047819 */ /* 0x000fe20000011459 */
[----:B------:R-:W-:Y:S01]  /*4960*/  IMAD.SHL.U32 R6, R6, 0x40, RZ ;  /* 0x0000004006067824 */ /* 0x000fe200078e00ff */
[----:B------:R-:W-:Y:S01]  /*4970*/  BSSY B1, `(.L_x_15514) ;  /* 0x000006a000017945 */ /* 0x000fe20003800000 */
[----:B------:R-:W-:Y:S01]  /*4980*/  IMAD.SHL.U32 R7, R7, 0x40, RZ ;  /* 0x0000004007077824 */ /* 0x000fe200078e00ff */
[----:B------:R-:W-:Y:S02]  /*4990*/  LEA.HI R89, R4, R89, RZ, 0x4 ;  /* 0x0000005904597211 */ /* 0x000fe400078f20ff */
[----:B------:R-:W-:-:S02]  /*49a0*/  LOP3.LUT R6, R6, 0x1c0, RZ, 0xc0, !PT ;  /* 0x000001c006067812 */ /* 0x000fc400078ec0ff */
[----:B--2---:R-:W-:Y:S02]  /*49b0*/  LEA.HI.SX32 R11, R89, R52, 0x1c ;  /* 0x00000034590b7211 */ /* 0x004fe400078fe2ff */
[----:B------:R-:W-:Y:S02]  /*49c0*/  LOP3.LUT R7, R7, 0x1c0, RZ, 0xc0, !PT ;  /* 0x000001c007077812 */ /* 0x000fe400078ec0ff */
[----:B------:R-:W-:Y:S02]  /*49d0*/  SHF.L.U32 R11, R11, 0x3, RZ ;  /* 0x000000030b0b7819 */ /* 0x000fe400000006ff */
[----:B------:R-:W-:Y:S02]  /*49e0*/  SHF.R.U32.HI R6, RZ, 0x3, R6 ;  /* 0x00000003ff067819 */ /* 0x000fe40000011606 */
[----:B------:R-:W-:Y:S02]  /*49f0*/  LOP3.LUT R4, R7, 0x38, R11, 0xf8, !PT ;  /* 0x0000003807047812 */ /* 0x000fe400078ef80b */
[----:B-1----:R-:W-:-:S02]  /*4a00*/  LEA.HI.X R33, R10, R85, R8, 0x1, P4 ;  /* 0x000000550a217211 */ /* 0x002fc400020f0c08 */
[----:B------:R-:W-:-:S05]  /*4a10*/  LOP3.LUT R4, R4, R6, RZ, 0x3c, !PT ;  /* 0x0000000604047212 */ /* 0x000fca00078e3cff */
[----:B-----5:R-:W-:Y:S02]  /*4a20*/  IMAD.IADD R4, R5, 0x1, R4 ;  /* 0x0000000105047824 */ /* 0x020fe400078e0204 */
[C---:B------:R-:W-:Y:S02]  /*4a30*/  IMAD R5, R19.reuse, 0x2000, R0 ;  /* 0x0000200013057824 */ /* 0x040fe400078e0200 */
[----:B------:R-:W-:Y:S02]  /*4a40*/  IMAD R7, R19, 0x2000, R4 ;  /* 0x0000200013077824 */ /* 0x000fe400078e0204 */
[----:B------:R-:W-:-:S03]  /*4a50*/  IMAD R5, R5, 0x2, R2 ;  /* 0x0000000205057824 */ /* 0x000fc600078e0202 */
[----:B---3--:R-:W-:-:S03]  /*4a60*/  LEA R12, R7, R2, 0x1 ;  /* 0x00000002070c7211 */ /* 0x008fc600078e08ff */
[----:B------:R-:W1:Y:S04]  /*4a70*/  LDS.128 R4, [R5+0xe400] ;  /* 0x00e4000005047984 */ /* 0x000e680000000c00 */
[----:B------:R-:W2:Y:S01]  /*4a80*/  LDS.128 R12, [R12+0xe400] ;  /* 0x00e400000c0c7984 */ /* 0x000ea20000000c00 */
[----:B------:R-:W-:Y:S05]  /*4a90*/  @P3 BRA `(.L_x_15515) ;  /* 0x00000004005c3947 */ /* 0x000fea0003800000 */
[----:B------:R-:W-:Y:S01]  /*4aa0*/  SHF.R.U64 R34, R38, 0x10, R39 ;  /* 0x0000001026227819 */ /* 0x000fe20000001227 */
[----:B-1----:R-:W-:Y:S01]  /*4ab0*/  IMAD.MOV.U32 R38, RZ, RZ, R4 ;  /* 0x000000ffff267224 */ /* 0x002fe200078e0004 */
[----:B------:R-:W-:Y:S01]  /*4ac0*/  SHF.R.U32.HI R44, RZ, 0x10, R41 ;  /* 0x00000010ff2c7819 */ /* 0x000fe20000011629 */
[----:B--2---:R-:W-:Y:S01]  /*4ad0*/  IMAD.MOV.U32 R4, RZ, RZ, R13 ;  /* 0x000000ffff047224 */ /* 0x004fe200078e000d */
[----:B------:R-:W-:Y:S01]  /*4ae0*/  SHF.R.U64 R35, R36, 0x10, R37 ;  /* 0x0000001024237819 */ /* 0x000fe20000001225 */
[----:B------:R-:W-:Y:S01]  /*4af0*/  IMAD.MOV.U32 R13, RZ, RZ, R7 ;  /* 0x000000ffff0d7224 */ /* 0x000fe200078e0007 */
[----:B------:R-:W-:Y:S01]  /*4b00*/  SHF.R.U32.HI R46, RZ, 0x10, R37 ;  /* 0x00000010ff2e7819 */ /* 0x000fe20000011625 */
[----:B------:R-:W-:Y:S01]  /*4b10*/  HADD2.F32 R44, -RZ, R44.H0_H0 ;  /* 0x2000002cff2c7230 */ /* 0x000fe20000004100 */
[----:B------:R-:W-:Y:S01]  /*4b20*/  SHF.R.U64 R37, R40, 0x10, R41 ;  /* 0x0000001028257819 */ /* 0x000fe20000001229 */
[----:B------:R-:W-:Y:S01]  /*4b30*/  HADD2.F32 R7, -RZ, R5.H1_H1 ;  /* 0x30000005ff077230 */ /* 0x000fe20000004100 */
[----:B------:R-:W-:Y:S01]  /*4b40*/  SHF.R.U32.HI R47, RZ, 0x10, R39 ;  /* 0x00000010ff2f7819 */ /* 0x000fe20000011627 */
[----:B------:R-:W-:Y:S01]  /*4b50*/  IMAD.MOV.U32 R39, RZ, RZ, R12 ;  /* 0x000000ffff277224 */ /* 0x000fe200078e000c */
[--C-:B------:R-:W-:Y:S01]  /*4b60*/  SHF.R.U64 R36, R42, 0x10, R43.reuse ;  /* 0x000000102a247819 */ /* 0x100fe2000000122b */
[----:B------:R-:W-:Y:S01]  /*4b70*/  HADD2.F32 R12, -RZ, R4.H0_H0 ;  /* 0x20000004ff0c7230 */ /* 0x000fe20000004100 */
[----:B------:R-:W-:Y:S01]  /*4b80*/  SHF.R.U32.HI R45, RZ, 0x10, R43 ;  /* 0x00000010ff2d7819 */ /* 0x000fe2000001162b */
[----:B------:R-:W-:Y:S01]  /*4b90*/  HADD2.F32 R43, -RZ, R92.H1_H1 ;  /* 0x3000005cff2b7230 */ /* 0x000fe20000004100 */
[----:B------:R-:W-:Y:S01]  /*4ba0*/  MOV R40, R15 ;  /* 0x0000000f00287202 */ /* 0x000fe20000000f00 */
[----:B------:R-:W-:-:S02]  /*4bb0*/  HADD2.F32 R15, -RZ, R4.H1_H1 ;  /* 0x30000004ff0f7230 */ /* 0x000fc40000004100 */
[----:B------:R-:W-:Y:S02]  /*4bc0*/  HADD2.F32 R4, -RZ, R5.H0_H0 ;  /* 0x20000005ff047230 */ /* 0x000fe40000004100 */
[-C--:B------:R-:W-:Y:S01]  /*4bd0*/  FMUL.FTZ R5, R12, R43.reuse ;  /* 0x0000002b0c057220 */ /* 0x080fe20000410000 */
[----:B------:R-:W-:Y:S02]  /*4be0*/  HADD2.F32 R41, -RZ, R92.H0_H0 ;  /* 0x2000005cff297230 */ /* 0x000fe40000004100 */
        /* <DEDUP_REMOVED lines=11> */
[----:B------:R-:W-:Y:S02]  /*4ca0*/  HADD2.F32 R15, -RZ, R13.H0_H0 ;  /* 0x2000000dff0f7230 */ /* 0x000fe40000004100 */
[----:B------:R-:W-:Y:S02]  /*4cb0*/  HADD2.F32 R42, -RZ, R40.H1_H1 ;  /* 0x30000028ff2a7230 */ /* 0x000fe40000004100 */
[-C--:B------:R-:W-:Y:S01]  /*4cc0*/  FMUL.FTZ R78, R41, R46.reuse ;  /* 0x0000002e294e7220 */ /* 0x080fe20000410000 */
[----:B------:R-:W-:Y:S02]  /*4cd0*/  HADD2.F32 R45, -RZ, R45.H0_H0 ;  /* 0x2000002dff2d7230 */ /* 0x000fe40000004100 */
[----:B------:R-:W-:Y:S01]  /*4ce0*/  FMUL.FTZ R46, R15, R46 ;  /* 0x0000002e0f2e7220 */ /* 0x000fe20000410000 */
[----:B------:R-:W-:-:S02]  /*4cf0*/  HADD2.F32 R40, -RZ, R13.H1_H1 ;  /* 0x3000000dff287230 */ /* 0x000fc40000004100 */
[----:B------:R-:W-:Y:S02]  /*4d00*/  HADD2.F32 R44, -RZ, R91.H0_H0 ;  /* 0x2000005bff2c7230 */ /* 0x000fe40000004100 */
[-C--:B------:R-:W-:Y:S01]  /*4d10*/  FMUL.FTZ R79, R42, R45.reuse ;  /* 0x0000002d2a4f7220 */ /* 0x080fe20000410000 */
[----:B------:R-:W-:Y:S02]  /*4d20*/  HADD2.F32 R43, -RZ, R47.H0_H0 ;  /* 0x2000002fff2b7230 */ /* 0x000fe40000004100 */
[----:B------:R-:W-:Y:S01]  /*4d30*/  FMUL.FTZ R45, R40, R45 ;  /* 0x0000002d282d7220 */ /* 0x000fe20000410000 */
[----:B------:R-:W-:Y:S02]  /*4d40*/  HADD2.F32 R35, -RZ, R35.H0_H0 ;  /* 0x20000023ff237230 */ /* 0x000fe40000004100 */
[-C--:B------:R-:W-:Y:S01]  /*4d50*/  FFMA.FTZ R47, R41, R44.reuse, R46 ;  /* 0x0000002c292f7223 */ /* 0x080fe2000001002e */
[----:B------:R-:W-:Y:S01]  /*4d60*/  FFMA.FTZ R13, R15, R44, -R78 ;  /* 0x0000002c0f0d7223 */ /* 0x000fe2000001084e */
[----:B------:R-:W-:-:S02]  /*4d70*/  HADD2.F32 R41, -RZ, R37.H0_H0 ;  /* 0x20000025ff297230 */ /* 0x000fc40000004100 */
[-C--:B------:R-:W-:Y:S01]  /*4d80*/  FFMA.FTZ R80, R42, R43.reuse, R45 ;  /* 0x0000002b2a507223 */ /* 0x080fe2000001002d */
[--C-:B------:R-:W-:Y:S02]  /*4d90*/  HADD2.F32 R37, -RZ, R39.reuse.H0_H0 ;  /* 0x20000027ff257230 */ /* 0x100fe40000004100 */
[----:B------:R-:W-:Y:S01]  /*4da0*/  FFMA.FTZ R78, R40, R43, -R79 ;  /* 0x0000002b284e7223 */ /* 0x000fe2000001084f */
[--C-:B------:R-:W-:Y:S02]  /*4db0*/  HADD2.F32 R15, -RZ, R38.reuse.H0_H0 ;  /* 0x20000026ff0f7230 */ /* 0x100fe40000004100 */
[----:B------:R-:W-:Y:S02]  /*4dc0*/  HADD2.F32 R39, -RZ, R39.H1_H1 ;  /* 0x30000027ff277230 */ /* 0x000fe40000004100 */
[----:B------:R-:W-:Y:S01]  /*4dd0*/  HADD2.F32 R38, -RZ, R38.H1_H1 ;  /* 0x30000026ff267230 */ /* 0x000fe20000004100 */
[----:B------:R-:W-:Y:S01]  /*4de0*/  F2FP.F16.F32.PACK_AB R78, R78, R13 ;  /* 0x0000000d4e4e723e */ /* 0x000fe200000000ff */
[----:B------:R-:W-:-:S02]  /*4df0*/  HADD2.F32 R42, -RZ, R88.H0_H0 ;  /* 0x20000058ff2a7230 */ /* 0x000fc40000004100 */
[-C--:B------:R-:W-:Y:S01]  /*4e00*/  FMUL.FTZ R43, R39, R41.reuse ;  /* 0x00000029272b7220 */ /* 0x080fe20000410000 */
[----:B------:R-:W-:Y:S02]  /*4e10*/  HADD2.F32 R40, -RZ, R90.H0_H0 ;  /* 0x2000005aff287230 */ /* 0x000fe40000004100 */
[C---:B------:R-:W-:Y:S01]  /*4e20*/  FMUL.FTZ R46, R38.reuse, R41 ;  /* 0x00000029262e7220 */ /* 0x040fe20000410000 */
[----:B------:R-:W-:Y:S02]  /*4e30*/  HADD2.F32 R88, -RZ, R88.H1_H1 ;  /* 0x30000058ff587230 */ /* 0x000fe40000004100 */
[-C--:B------:R-:W-:Y:S01]  /*4e40*/  FMUL.FTZ R44, R37, R42.reuse ;  /* 0x0000002a252c7220 */ /* 0x080fe20000410000 */
[-C--:B------:R-:W-:Y:S01]  /*4e50*/  FFMA.FTZ R43, R38, R35.reuse, -R43 ;  /* 0x00000023262b7223 */ /* 0x080fe2000001082b */
[----:B------:R-:W-:Y:S01]  /*4e60*/  FFMA.FTZ R41, R39, R35, R46 ;  /* 0x0000002327297223 */ /* 0x000fe2000001002e */
[C---:B------:R-:W-:Y:S01]  /*4e70*/  FMUL.FTZ R42, R15.reuse, R42 ;  /* 0x0000002a0f2a7220 */ /* 0x040fe20000410000 */
[----:B------:R-:W-:Y:S01]  /*4e80*/  FFMA.FTZ R44, R15, R40, -R44 ;  /* 0x000000280f2c7223 */ /* 0x000fe2000001082c */
[----:B------:R-:W-:Y:S01]  /*4e90*/  HADD2.F32 R35, -RZ, R14.H0_H0 ;  /* 0x2000000eff237230 */ /* 0x000fe20000004100 */
[----:B------:R-:W-:Y:S01]  /*4ea0*/  F2FP.F16.F32.PACK_AB R13, R12, R5 ;  /* 0x000000050c0d723e */ /* 0x000fe200000000ff */
[----:B------:R-:W-:-:S02]  /*4eb0*/  HADD2.F32 R39, -RZ, R36.H0_H0 ;  /* 0x20000024ff277230 */ /* 0x000fc40000004100 */
[----:B------:R-:W-:Y:S01]  /*4ec0*/  FFMA.FTZ R42, R37, R40, R42 ;  /* 0x00000028252a7223 */ /* 0x000fe2000001002a */
[----:B------:R-:W-:Y:S01]  /*4ed0*/  HADD2.F32 R15, -RZ, R6.H0_H0 ;  /* 0x20000006ff0f7230 */ /* 0x000fe20000004100 */
[----:B------:R-:W-:Y:S01]  /*4ee0*/  F2FP.F16.F32.PACK_AB R4, R43, R44 ;  /* 0x0000002c2b04723e */ /* 0x000fe200000000ff */
[----:B------:R-:W-:Y:S02]  /*4ef0*/  HADD2.F32 R14, -RZ, R14.H1_H1 ;  /* 0x3000000eff0e7230 */ /* 0x000fe40000004100 */
[----:B------:R-:W-:Y:S01]  /*4f00*/  HADD2.F32 R6, -RZ, R6.H1_H1 ;  /* 0x30000006ff067230 */ /* 0x000fe20000004100 */
[----:B------:R-:W-:Y:S01]  /*4f10*/  F2FP.F16.F32.PACK_AB R12, R41, R42 ;  /* 0x0000002a290c723e */ /* 0x000fe200000000ff */
[----:B------:R-:W-:Y:S02]  /*4f20*/  HADD2.F32 R37, -RZ, R34.H0_H0 ;  /* 0x20000022ff257230 */ /* 0x000fe40000004100 */
[----:B------:R-:W-:Y:S01]  /*4f30*/  FMUL.FTZ R34, R35, R88 ;  /* 0x0000005823227220 */ /* 0x000fe20000410000 */
[----:B------:R-:W-:-:S02]  /*4f40*/  HADD2.F32 R90, -RZ, R90.H1_H1 ;  /* 0x3000005aff5a7230 */ /* 0x000fc40000004100 */
[-C--:B------:R-:W-:Y:S01]  /*4f50*/  FMUL.FTZ R45, R14, R39.reuse ;  /* 0x000000270e2d7220 */ /* 0x080fe20000410000 */
[C---:B------:R-:W-:Y:S01]  /*4f60*/  FMUL.FTZ R88, R15.reuse, R88 ;  /* 0x000000580f587220 */ /* 0x040fe20000410000 */
[C---:B------:R-:W-:Y:S01]  /*4f70*/  FMUL.FTZ R39, R6.reuse, R39 ;  /* 0x0000002706277220 */ /* 0x040fe20000410000 */
[----:B------:R-:W-:Y:S02]  /*4f80*/  IMAD.MOV.U32 R5, RZ, RZ, R7 ;  /* 0x000000ffff057224 */ /* 0x000fe400078e0007 */
[-C--:B------:R-:W-:Y:S01]  /*4f90*/  FFMA.FTZ R34, R15, R90.reuse, -R34 ;  /* 0x0000005a0f227223 */ /* 0x080fe20000010822 */
[----:B------:R-:W-:Y:S01]  /*4fa0*/  FFMA.FTZ R88, R35, R90, R88 ;  /* 0x0000005a23587223 */ /* 0x000fe20000010058 */
[-C--:B------:R-:W-:Y:S01]  /*4fb0*/  FFMA.FTZ R45, R6, R37.reuse, -R45 ;  /* 0x00000025062d7223 */ /* 0x080fe2000001082d */
[----:B------:R-:W-:Y:S01]  /*4fc0*/  FFMA.FTZ R39, R14, R37, R39 ;  /* 0x000000250e277223 */ /* 0x000fe20000010027 */
[----:B------:R-:W-:Y:S01]  /*4fd0*/  F2FP.F16.F32.PACK_AB R15, R80, R47 ;  /* 0x0000002f500f723e */ /* 0x000fe200000000ff */
[----:B------:R-:W-:-:S02]  /*4fe0*/  IMAD.MOV.U32 R7, RZ, RZ, R78 ;  /* 0x000000ffff077224 */ /* 0x000fc400078e004e */
[----:B------:R-:W-:Y:S02]  /*4ff0*/  F2FP.F16.F32.PACK_AB R6, R45, R34 ;  /* 0x000000222d06723e */ /* 0x000fe400000000ff */
[----:B------:R-:W-:-:S07]  /*5000*/  F2FP.F16.F32.PACK_AB R14, R39, R88 ;  /* 0x00000058270e723e */ /* 0x000fce00000000ff */
.L_x_15515:
[----:B------:R-:W-:Y:S05]  /*5010*/  BSYNC B1 ;  /* 0x0000000000017941 */ /* 0x000fea0003800000 */
.L_x_15514:
[----:B------:R-:W-:Y:S01]  /*5020*/  ISETP.GE.AND P3, PT, R11, R87, PT ;  /* 0x000000570b00720c */ /* 0x000fe20003f66270 */
[----:B-1----:R1:W-:Y:S02]  /*5030*/  ST.E.128 desc[UR40][R32.64], R4 ;  /* 0x0000000420007985 */ /* 0x0023e4000c101d28 */
[----:B-1----:R-:W-:Y:S02]  /*5040*/  IMAD.MOV.U32 R4, RZ, RZ, R84 ;  /* 0x000000ffff047224 */ /* 0x002fe400078e0054 */
[----:B------:R-:W-:-:S08]  /*5050*/  IMAD.MOV.U32 R5, RZ, RZ, R85 ;  /* 0x000000ffff057224 */ /* 0x000fd000078e0055 */
[----:B------:R-:W-:Y:S05]  /*5060*/  @P3 BRA `(.L_x_15496) ;  /* 0x0000000400183947 */ /* 0x000fea0003800000 */
[----:B------:R-:W-:-:S05]  /*5070*/  IMAD.WIDE R4, R11, 0x2, R4 ;  /* 0x000000020b047825 */ /* 0x000fca00078e0204 */
[----:B--2---:R1:W-:Y:S01]  /*5080*/  ST.E.128 desc[UR40][R4.64], R12 ;  /* 0x0000000c04007985 */ /* 0x0043e2000c101d28 */
[----:B------:R-:W-:Y:S05]  /*5090*/  BRA `(.L_x_15496) ;  /* 0x00000004000c7947 */ /* 0x000fea0003800000 */
.L_x_15477:
[----:B------:R-:W-:-:S13]  /*50a0*/  ISETP.NE.AND P5, PT, R157, 0x3, PT ;  /* 0x000000039d00780c */ /* 0x000fda0003fa5270 */
[----:B------:R-:W-:Y:S05]  /*50b0*/  @!P5 BRA `(.L_x_15516) ;  /* 0x000000000004d947 */ /* 0x000fea0003800000 */
[----:B------:R-:W-:Y:S01]  /*50c0*/  BPT.TRAP 0x1 ;  /* 0x000000040000795c */ /* 0x000fe20000300000 */
.L_x_15516:
[----:B------:R-:W2:Y:S01]  /*50d0*/  LDL R4, [R1] ;  /* 0x0000000001047983 */ /* 0x000ea20000100800 */
[----:B------:R-:W-:Y:S01]  /*50e0*/  LEA R68, R19, R2, 0x3 ;  /* 0x0000000213447211 */ /* 0x000fe200078e18ff */
[----:B------:R-:W-:Y:S01]  /*50f0*/  BSSY B1, `(.L_x_15517) ;  /* 0x0000005000017945 */ /* 0x000fe20003800000 */
[----:B------:R-:W-:Y:S02]  /*5100*/  SHF.R.S32.HI R73, RZ, 0x1f, R72 ;  /* 0x0000001fff497819 */ /* 0x000fe40000011448 */
[----:B--2---:R-:W-:-:S04]  /*5110*/  SHF.L.U32 R77, R4, 0x1f, RZ ;  /* 0x0000001f044d7819 */ /* 0x004fc800000006ff */
[----:B------:R-:W0:Y:S02]  /*5120*/  SYNCS.PHASECHK.TRANS64.TRYWAIT P3, [R68+URZ+0x16890], R77 ;  /* 0x0168904d440075a7 */ /* 0x000e24000806017f */
[----:B0-----:R-:W-:Y:S05]  /*5130*/  @!P3 BRA `(.L_x_15518) ;  /* 0x000001700010b947 */ /* 0x001fea0003800000 */
.L_x_15757:
[----:B------:R-:W-:Y:S05]  /*5140*/  BSYNC B1 ;  /* 0x0000000000017941 */ /* 0x000fea0003800000 */
.L_x_15517:
        /* <DEDUP_REMOVED lines=25> */
.L_x_15761:
        /* <DEDUP_REMOVED lines=13> */
.L_x_15521:
[----:B------:R-:W-:Y:S05]  /*53b0*/  BSYNC B1 ;  /* 0x0000000000017941 */ /* 0x000fea0003800000 */
.L_x_15520:
[----:B------:R-:W-:-:S03]  /*53c0*/  UMOV UR4, 0xffffffff ;  /* 0xffffffff00047882 */ /* 0x000fc60000000000 */
[----:B------:R-:W-:Y:S05]  /*53d0*/  BRA.DIV UR4, `(.L_x_15522) ;  /* 0x0000016e04c87947 */ /* 0x000fea000b800000 */
[----:B--2-4-:R2:W4:Y:S04]  /*53e0*/  SHFL.IDX PT, R5, R33, 0x1, 0x1c1f ;  /* 0x003c1f0021057f89 */ /* 0x01452800000e0000 */
[----:B---3--:R2:W3:Y:S02]  /*53f0*/  SHFL.IDX PT, R7, R32, 0x1, 0x1c1f ;  /* 0x003c1f0020077f89 */ /* 0x0084e400000e0000 */
.L_x_15765:
        /* <DEDUP_REMOVED lines=13> */
.L_x_15496:
[----:B------:R-:W-:Y:S05]  /*54d0*/  BSYNC B0 ;  /* 0x0000000000007941 */ /* 0x000fea0003800000 */
.L_x_15476:
[----:B01234-:R-:W0:Y:S01]  /*54e0*/  S2R R4, SR_TID.X ;  /* 0x0000000000047919 */ /* 0x01fe220000002100 */
[----:B------:R-:W-:Y:S01]  /*54f0*/  @!PT LDS RZ, [RZ] ;  /* 0x00000000fffff984 */ /* 0x000fe20000000800 */
[----:B------:R-:W-:Y:S01]  /*5500*/  @!PT LDS RZ, [RZ] ;  /* 0x00000000fffff984 */ /* 0x000fe20000000800 */
[----:B------:R-:W-:Y:S01]  /*5510*/  @!PT LDS RZ, [RZ] ;  /* 0x00000000fffff984 */ /* 0x000fe20000000800 */
[----:B------:R-:W-:Y:S01]  /*5520*/  @!PT LDS RZ, [RZ] ;  /* 0x00000000fffff984 */ /* 0x000fe20000000800 */
[----:B------:R1:W-:Y:S06]  /*5530*/  MEMBAR.ALL.CTA ;  /* 0x0000000000007992 */ /* 0x0003ec0000008000 */
[----:B-1----:R-:W1:Y:S01]  /*5540*/  FENCE.VIEW.ASYNC.S ;  /* 0x00000000000073c6 */ /* 0x002e620000000000 */
[----:B------:R-:W-:Y:S05]  /*5550*/  WARPSYNC.ALL ;  /* 0x0000000000007948 */ /* 0x000fea0003800000 */
[----:B------:R-:W-:Y:S01]  /*5560*/  BSSY B0, `(.L_x_15523) ;  /* 0x0000008000007945 */ /* 0x000fe20003800000 */
[----:B-1----:R1:W-:Y:S01]  /*5570*/  BAR.SYNC.DEFER_BLOCKING R76, 0x80 ;  /* 0x0002004c0000751d */ /* 0x0023e20000010000 */
[----:B0-----:R-:W-:-:S13]  /*5580*/  LOP3.LUT P3, RZ, R4, 0x7f, RZ, 0xc0, !PT ;  /* 0x0000007f04ff7812 */ /* 0x001fda000786c0ff */
[----:B------:R-:W-:-:S05]  /*5590*/  @!P3 VIADD R4, R68, 0x168a0 ;  /* 0x000168a04404b836 */ /* 0x000fca0000000000 */
[----:B------:R-:W-:-:S04]  /*55a0*/  @!P3 PRMT R4, RZ, 0x654, R4 ;  /* 0x00000654ff04b816 */ /* 0x000fc80000000004 */
[----:B------:R1:W-:Y:S01]  /*55b0*/  @!P3 SYNCS.ARRIVE.TRANS64.RED.A1T0 RZ, [R4+URZ], RZ ;  /* 0x000000ff04ffb9a7 */ /* 0x0003e2000810043f */
[----:B------:R-:W-:Y:S05]  /*55c0*/  @!P5 BRA `(.L_x_15524) ;  /* 0x000000000004d947 */ /* 0x000fea0003800000 */
[----:B------:R-:W-:Y:S01]  /*55d0*/  BPT.TRAP 0x1 ;  /* 0x000000040000795c */ /* 0x000fe20000300000 */
.L_x_15524:
[----:B------:R-:W-:Y:S05]  /*55e0*/  BSYNC B0 ;  /* 0x0000000000007941 */ /* 0x000fea0003800000 */
.L_x_15523:
[----:B------:R-:W0:Y:S01]  /*55f0*/  SYNCS.PHASECHK.TRANS64.TRYWAIT P4, [R68+URZ+0x168b0], R77 ;  /* 0x0168b04d440075a7 */ /* 0x000e22000808017f */
[----:B------:R-:W-:Y:S01]  /*5600*/  ULDC UR36, c[0x0][0x2f4] ;  /* 0x0000bd0000247ab9 */ /* 0x000fe20000000800 */
[----:B------:R-:W-:Y:S04]  /*5610*/  BSSY B0, `(.L_x_15525) ;  /* 0x0000002000007945 */ /* 0x000fe80003800000 */
[----:B0-----:R-:W-:Y:S05]  /*5620*/  @!P4 BRA `(.L_x_15526) ;  /* 0x0000016c0080c947 */ /* 0x001fea0003800000 */
.L_x_15766:
[----:B------:R-:W-:Y:S05]  /*5630*/  BSYNC B0 ;  /* 0x0000000000007941 */ /* 0x000fea0003800000 */
.L_x_15525:
[----:B------:R-:W-:Y:S01]  /*5640*/  ULDC.64 UR4, c[0x0][0x328] ;  /* 0x0000ca0000047ab9 */ /* 0x000fe20000000a00 */
[----:B------:R-:W-:Y:S01]  /*5650*/  ULDC.64 UR6, c[0x0][0x318] ;  /* 0x0000c60000067ab9 */ /* 0x000fe20000000a00 */
[----:B------:R-:W-:Y:S01]  /*5660*/  IMAD R73, R73, UR4, RZ ;  /* 0x0000000449497c24 */ /* 0x000fe2000f8e02ff */
[----:B------:R-:W-:Y:S01]  /*5670*/  BSSY B0, `(.L_x_15527) ;  /* 0x000001d000007945 */ /* 0x000fe20003800000 */
[----:B-1----:R-:W-:-:S04]  /*5680*/  IMAD.WIDE.U32 R4, R72, UR4, RZ ;  /* 0x0000000448047c25 */ /* 0x002fc8000f8e00ff */
        /* <DEDUP_REMOVED lines=27> */
.L_x_15528:
[----:B------:R-:W-:Y:S05]  /*5840*/  BSYNC B0 ;  /* 0x0000000000007941 */ /* 0x000fea0003800000 */
.L_x_15527:
[----:B------:R-:W-:Y:S01]  /*5850*/  ISETP.GE.AND P4, PT, R75, 0x61, PT ;  /* 0x000000614b00780c */ /* 0x000fe20003f86270 */
[----:B-1-3--:R1:W3:Y:S01]  /*5860*/  SHFL.IDX PT, R5, R32, 0x1, 0x1c1f ;  /* 0x003c1f0020057f89 */ /* 0x00a2e200000e0000 */
[----:B------:R-:W-:Y:S03]  /*5870*/  BSSY B0, `(.L_x_15529) ;  /* 0x000000d000007945 */ /* 0x000fe60003800000 */
[----:B------:R-:W4:Y:S08]  /*5880*/  SHFL.IDX PT, R11, R11, 0x1, 0x1c1f ;  /* 0x003c1f000b0b7f89 */ /* 0x000f3000000e0000 */
[----:B-1----:R-:W-:Y:S05]  /*5890*/  @!P4 BRA `(.L_x_15530) ;  /* 0x000000000028c947 */ /* 0x002fea0003800000 */
[----:B------:R-:W-:-:S13]  /*58a0*/  ISETP.GE.AND P4, PT, R16, UR36, PT ;  /* 0x0000002410007c0c */ /* 0x000fda000bf86270 */
[----:B----4-:R-:W-:-:S04]  /*58b0*/  @!P4 LEA R14, P5, R16, R11, 0x1 ;  /* 0x0000000b100ec211 */ /* 0x010fc800078a08ff */
[----:B---3--:R-:W-:Y:S02]  /*58c0*/  @!P4 LEA.HI.X R15, R16, R5, R17, 0x1, P5 ;  /* 0x00000005100fc211 */ /* 0x008fe400028f0c11 */
[----:B------:R-:W-:-:S13]  /*58d0*/  ISETP.GE.AND P5, PT, R18, UR36, PT ;  /* 0x0000002412007c0c */ /* 0x000fda000bfa6270 */
[----:B------:R-:W-:-:S04]  /*58e0*/  @!P5 LEA R12, P6, R18, R11, 0x1 ;  /* 0x0000000b120cd211 */ /* 0x000fc800078c08ff */
[----:B--2---:R-:W-:Y:S02]  /*58f0*/  @!P5 LEA.HI.X R13, R18, R5, R156, 0x1, P6 ;  /* 0x00000005120dd211 */ /* 0x004fe400030f0c9c */
[----:B------:R-:W1:Y:S04]  /*5900*/  @!P4 LDS.128 R4, [R70+0x3000] ;  /* 0x003000004604c984 */ /* 0x000e680000000c00 */
[----:B-1----:R-:W-:Y:S04]  /*5910*/  @!P4 ST.E.128 desc[UR40][R14.64], R4 ;  /* 0x000000040e00c985 */ /* 0x002fe8000c101d28 */
[----:B------:R-:W1:Y:S04]  /*5920*/  @!P5 LDS.128 R4, [R69+0x3000] ;  /* 0x003000004504d984 */ /* 0x000e680000000c00 */
[----:B-1----:R1:W-:Y:S02]  /*5930*/  @!P5 ST.E.128 desc[UR40][R12.64], R4 ;  /* 0x000000040c00d985 */ /* 0x0023e4000c101d28 */
.L_x_15530:
[----:B------:R-:W-:Y:S05]  /*5940*/  BSYNC B0 ;  /* 0x0000000000007941 */ /* 0x000fea0003800000 */
.L_x_15529:
[----:B-1----:R-:W5:Y:S04]  /*5950*/  LDL R4, [R1+0x10] ;  /* 0x0000100001047983 */ /* 0x002f680000100800 */
[----:B---3--:R-:W3:Y:S01]  /*5960*/  LDL.LU R5, [R1] ;  /* 0x0000000001057983 */ /* 0x008ee20000300800 */
        /* <DEDUP_REMOVED lines=15> */
[----:B---3--:R-:W-:-:S05]  /*5a60*/  LOP3.LUT R5, R5, R4, RZ, 0x3c, !PT ;  /* 0x0000000405057212 */ /* 0x008fca00078e3cff */
[----:B------:R0:W-:Y:S02]  /*5a70*/  STL [R1], R5 ;  /* 0x0000000501007387 */ /* 0x0001e40000100800 */
[----:B------:R-:W-:Y:S05]  /*5a80*/  @P4 BRA `(.L_x_15531) ;  /* 0xffffffc800104947 */ /* 0x000fea000383ffff */
[----:B0-----:R-:W0:Y:S01]  /*5a90*/  S2R R5, SR_TID.X ;  /* 0x0000000000057919 */ /* 0x001e220000002100 */
[----:B------:R-:W-:Y:S02]  /*5aa0*/  PLOP3.LUT P0, PT, PT, PT, PT, 0x8, 0x0 ;  /* 0x000000000000781c */ /* 0x000fe40003f0e170 */
[----:B0-----:R-:W-:-:S04]  /*5ab0*/  SHF.R.U32.HI R5, RZ, 0x7, R5 ;  /* 0x00000007ff057819 */ /* 0x001fc80000011605 */
[----:B------:R-:W-:-:S13]  /*5ac0*/  ISETP.NE.AND P4, PT, R5, 0x1, PT ;  /* 0x000000010500780c */ /* 0x000fda0003f85270 */
[----:B------:R-:W-:Y:S06]  /*5ad0*/  @!P4 BAR.ARV 0x9, 0x100 ;  /* 0x024400000000cb1d */ /* 0x000fec0000002000 */
.L_x_15471:
[----:B------:R-:W3:Y:S01]  /*5ae0*/  LDL R3, [R1+0x28] ;  /* 0x0000280001037983 */ /* 0x000ee20000100800 */
[----:B------:R-:W0:Y:S01]  /*5af0*/  LDC R0, c[0x0][0x448] ;  /* 0x00011200ff007b82 */ /* 0x000e220000000800 */
[----:B------:R-:W-:Y:S01]  /*5b00*/  IMAD.MOV.U32 R88, RZ, RZ, RZ ;  /* 0x000000ffff587224 */ /* 0x000fe200078e00ff */
[----:B0-----:R-:W-:-:S13]  /*5b10*/  ISETP.NE.AND P1, PT, R0, 0x1, PT ;  /* 0x000000010000780c */ /* 0x001fda0003f25270 */
[----:B------:R-:W0:Y:S08]  /*5b20*/  @P1 LDC R0, c[0x0][0x44c] ;  /* 0x00011300ff001b82 */ /* 0x000e300000000800 */
[----:B------:R-:W1:Y:S01]  /*5b30*/  @P1 LDC R5, c[0x0][0x450] ;  /* 0x00011400ff051b82 */ /* 0x000e620000000800 */
[----:B---3--:R-:W-:-:S05]  /*5b40*/  IADD3 R3, R3, 0xbf, RZ ;  /* 0x000000bf03037810 */ /* 0x008fca0007ffe0ff */
[----:B0-----:R-:W-:-:S05]  /*5b50*/  @P1 IMAD.HI.U32 R0, R3, R0, RZ ;  /* 0x0000000003001227 */ /* 0x001fca00078e00ff */
[----:B-1----:R-:W-:-:S05]  /*5b60*/  @P1 SHF.R.U32.HI R3, RZ, R5, R0 ;  /* 0x00000005ff031219 */ /* 0x002fca0000011600 */
[----:B------:R-:W-:-:S05]  /*5b70*/  IMAD.IADD R3, R82, 0x1, R3 ;  /* 0x0000000152037824 */ /* 0x000fca00078e0203 */
        /* <DEDUP_REMOVED lines=9> */
.L_x_15532:
[----:B------:R-:W-:Y:S04]  /*5c10*/  BSSY B0, `(.L_x_15533) ;  /* 0x0000020000007945 */ /* 0x000fe80003800000 */
        /* <DEDUP_REMOVED lines=31> */
.L_x_15534:
[----:B------:R-:W-:Y:S05]  /*5e10*/  BSYNC B0 ;  /* 0x0000000000007941 */ /* 0x000fea0003800000 */
.L_x_15533:
        /* <DEDUP_REMOVED lines=19> */
[----:B---3--:R-:W-:Y:S02]  /*5f50*/  IMAD R4, R0, R88, RZ ;  /* 0x0000005800047224 */ /* 0x008fe400078e02ff */
        /* <DEDUP_REMOVED lines=14> */
.L_x_15769:
[----:B------:R-:W0:Y:S01]  /*6040*/  LDL R3, [R1+0x18] ;  /* 0x0000180001037983 */ /* 0x000e220000100800 */
[----:B------:R-:W-:Y:S01]  /*6050*/  BSSY B6, `(.L_x_15537) ;  /* 0x000001b000067945 */ /* 0x000fe20003800000 */
[----:B0-----:R-:W-:-:S05]  /*6060*/  IMAD.HI R0, R3, 0x55555556, RZ ;  /* 0x5555555603007827 */ /* 0x001fca00078e02ff */
[----:B------:R-:W-:-:S05]  /*6070*/  LEA.HI R0, R0, R0, RZ, 0x1 ;  /* 0x0000000000007211 */ /* 0x000fca00078f08ff */
[----:B------:R-:W-:Y:S01]  /*6080*/  IMAD R0, R0, -0x3, R3 ;  /* 0xfffffffd00007824 */ /* 0x000fe200078e0203 */
[----:B------:R-:W-:-:S04]  /*6090*/  IADD3 R3, R2, 0x8400, RZ ;  /* 0x0000840002037810 */ /* 0x000fc80007ffe0ff */
[----:B------:R-:W-:Y:S01]  /*60a0*/  LOP3.LUT P0, RZ, R3, 0x3ff, RZ, 0xc0, !PT ;  /* 0x000003ff03ff7812 */ /* 0x000fe2000780c0ff */
[----:B------:R-:W-:-:S03]  /*60b0*/  IMAD R0, R0, 0x2000, R3 ;  /* 0x0000200000007824 */ /* 0x000fc600078e0203 */
[----:B------:R-:W-:Y:S02]  /*60c0*/  P2R R25, PR, RZ, 0x1 ;  /* 0x00000001ff197803 */ /* 0x000fe40000000000 */
[----:B------:R-:W-:-:S04]  /*60d0*/  SHF.R.U32.HI R0, RZ, 0x4, R0 ;  /* 0x00000004ff007819 */ /* 0x000fc80000011600 */
[----:B------:R-:W-:-:S03]  /*60e0*/  LOP3.LUT R28, R0, 0x3fff, RZ, 0xc0, !PT ;  /* 0x00003fff001c7812 */ /* 0x000fc600078ec0ff */
[----:B------:R-:W-:Y:S05]  /*60f0*/  @!P0 BRA `(.L_x_15538) ;  /* 0x0000000000408947 */ /* 0x000fea0003800000 */
[----:B------:R-:W-:Y:S01]  /*6100*/  MOV R0, 0x0 ;  /* 0x0000000000007802 */ /* 0x000fe20000000f00 */
[----:B------:R-:W-:Y:S01]  /*6110*/  ULDC.64 UR4, c[0x4][0x138] ;  /* 0x01004e0000047ab9 */ /* 0x000fe20000000a00 */
[----:B------:R-:W-:Y:S01]  /*6120*/  ULDC.64 UR6, c[0x4][0x140] ;  /* 0x0100500000067ab9 */ /* 0x000fe20000000a00 */
[----:B------:R-:W-:Y:S01]  /*6130*/  IMAD.U32 R4, RZ, RZ, UR4 ;  /* 0x00000004ff047e24 */ /* 0x000fe2000f8e00ff */
[----:B-1----:R0:W1:Y:S01]  /*6140*/  LDC.64 R14, c[0x4][R0] ;  /* 0x01000000000e7b82 */ /* 0x0020620000000a00 */
[----:B------:R-:W-:Y:S01]  /*6150*/  IMAD.U32 R5, RZ, RZ, UR5 ;  /* 0x00000005ff057e24 */ /* 0x000fe2000f8e00ff */
[----:B------:R-:W-:Y:S01]  /*6160*/  ULDC.64 UR4, c[0x4][0x28] ;  /* 0x01000a0000047ab9 */ /* 0x000fe20000000a00 */
[----:B------:R-:W-:Y:S01]  /*6170*/  IMAD.U32 R6, RZ, RZ, UR6 ;  /* 0x00000006ff067e24 */ /* 0x000fe2000f8e00ff */
[----:B------:R-:W-:Y:S01]  /*6180*/  MOV R7, UR7 ;  /* 0x0000000700077c02 */ /* 0x000fe20008000f00 */
[----:B------:R-:W-:Y:S01]  /*6190*/  IMAD.U32 R10, RZ, RZ, UR4 ;  /* 0x00000004ff0a7e24 */ /* 0x000fe2000f8e00ff */
[----:B--2---:R-:W-:Y:S01]  /*61a0*/  MOV R13, RZ ;  /* 0x000000ff000d7202 */ /* 0x004fe20000000f00 */
[----:B----4-:R-:W-:-:S02]  /*61b0*/  IMAD.U32 R11, RZ, RZ, UR5 ;  /* 0x00000005ff0b7e24 */ /* 0x010fc4000f8e00ff */
[----:B------:R-:W-:Y:S02]  /*61c0*/  IMAD.MOV.U32 R8, RZ, RZ, 0x70 ;  /* 0x00000070ff087424 */ /* 0x000fe400078e00ff */
[----:B0-----:R-:W-:-:S07]  /*61d0*/  IMAD.MOV.U32 R12, RZ, RZ, 0x1 ;  /* 0x00000001ff0c7424 */ /* 0x001fce00078e00ff */
[----:B------:R-:W-:-:S07]  /*61e0*/  LEPC R20, `(.L_x_15538) ;  /* 0x000000001014794e */ /* 0x000fce0000000000 */
[----:B-1---5:R-:W-:Y:S05]  /*61f0*/  CALL.ABS.NOINC R14 ;  /* 0x000000000e007343 */ /* 0x022fea0003c00000 */
.L_x_15538:
[----:B------:R-:W-:Y:S05]  /*6200*/  BSYNC B6 ;  /* 0x0000000000067941 */ /* 0x000fea0003800000 */
.L_x_15537:
[----:B------:R-:W-:Y:S02]  /*6210*/  ULDC UR4, c[0x0][0x3f4] ;  /* 0x0000fd0000047ab9 */ /* 0x000fe40000000800 */
[----:B------:R-:W-:-:S13]  /*6220*/  ISETP.LT.AND P0, PT, RZ, UR4, PT ;  /* 0x00000004ff007c0c */ /* 0x000fda000bf01270 */
[----:B------:R-:W-:Y:S05]  /*6230*/  @P0 BRA `(.L_x_15539) ;  /* 0x0000000000400947 */ /* 0x000fea0003800000 */
[----:B------:R-:W3:Y:S02]  /*6240*/  LDL R20, [R1+0x54] ;  /* 0x0000540001147983 */ /* 0x000ee40000100800 */
[----:B---3--:R-:W-:-:S04]  /*6250*/  LEA.HI R0, R20, R20, RZ, 0x1 ;  /* 0x0000001414007211 */ /* 0x008fc800078f08ff */
[----:B------:R-:W-:-:S05]  /*6260*/  LOP3.LUT R0, R0, 0xfffffffe, RZ, 0xc0, !PT ;  /* 0xfffffffe00007812 */ /* 0x000fca00078ec0ff */
[----:B------:R-:W-:-:S05]  /*6270*/  IMAD.IADD R0, R20, 0x1, -R0 ;  /* 0x0000000114007824 */ /* 0x000fca00078e0a00 */
[----:B------:R-:W-:-:S04]  /*6280*/  SHF.L.U32 R3, R0, 0x1f, RZ ;  /* 0x0000001f00037819 */ /* 0x000fc800000006ff */
[----:B------:R0:W3:Y:S03]  /*6290*/  SYNCS.PHASECHK.TRANS64.TRYWAIT P0, [R2+URZ+0x16800], R3 ;  /* 0x01680003020075a7 */ /* 0x0000e6000800017f */
[----:B---3--:R-:W-:Y:S05]  /*62a0*/  @!P0 NANOSLEEP.SYNCS 0x989680 ;  /* 0x009896800000895d */ /* 0x008fea0003900000 */
[----:B------:R-:W3:Y:S01]  /*62b0*/  @!P0 SYNCS.PHASECHK.TRANS64 P0, [R2+URZ+0x16800], R3 ;  /* 0x01680003020085a7 */ /* 0x000ee2000800007f */
[----:B------:R-:W-:Y:S04]  /*62c0*/  BSSY B0, `(.L_x_15540) ;  /* 0x0000006000007945 */ /* 0x000fe80003800000 */
[----:B---3--:R-:W-:Y:S05]  /*62d0*/  @P0 BRA `(.L_x_15541) ;  /* 0x0000000000100947 */ /* 0x008fea0003800000 */
.L_x_15542:
[----:B---3--:R3:W0:Y:S02]  /*62e0*/  SYNCS.PHASECHK.TRANS64.TRYWAIT P0, [R2+URZ+0x16800], R3 ;  /* 0x01680003020075a7 */ /* 0x008624000800017f */
[----:B0-----:R-:W-:Y:S05]  /*62f0*/  @!P0 NANOSLEEP.SYNCS 0x989680 ;  /* 0x009896800000895d */ /* 0x001fea0003900000 */
[----:B------:R-:W0:Y:S02]  /*6300*/  @!P0 SYNCS.PHASECHK.TRANS64 P0, [R2+URZ+0x16800], R3 ;  /* 0x01680003020085a7 */ /* 0x000e24000800007f */
[----:B0-----:R-:W-:Y:S05]  /*6310*/  @!P0 BRA `(.L_x_15542) ;  /* 0xfffffffc00f08947 */ /* 0x001fea000383ffff */
.L_x_15541:
[----:B------:R-:W-:Y:S05]  /*6320*/  BSYNC B0 ;  /* 0x0000000000007941 */ /* 0x000fea0003800000 */
.L_x_15540:
[----:B------:R-:W-:Y:S05]  /*6330*/  BRA `(.L_x_15543) ;  /* 0x0000002c00947947 */ /* 0x000fea0003800000 */
.L_x_15539:
        /* <DEDUP_REMOVED lines=18> */
[----:B-1----:R0:W1:Y:S01]  /*6460*/  LDC.64 R14, c[0x4][R0] ;  /* 0x01000000000e7b82 */ /* 0x0020620000000a00 */
[----:B------:R-:W-:Y:S01]  /*6470*/  MOV R5, UR5 ;  /* 0x0000000500057c02 */ /* 0x000fe20008000f00 */
[----:B------:R-:W-:Y:S01]  /*6480*/  ULDC.64 UR4, c[0x4][0x20] ;  /* 0x0100080000047ab9 */ /* 0x000fe20000000a00 */
[----:B------:R-:W-:Y:S01]  /*6490*/  IMAD.U32 R6, RZ, RZ, UR6 ;  /* 0x00000006ff067e24 */ /* 0x000fe2000f8e00ff */
[----:B------:R-:W-:Y:S01]  /*64a0*/  MOV R8, 0x70 ;  /* 0x0000007000087802 */ /* 0x000fe20000000f00 */
[----:B------:R-:W-:Y:S02]  /*64b0*/  IMAD.U32 R7, RZ, RZ, UR7 ;  /* 0x00000007ff077e24 */ /* 0x000fe4000f8e00ff */
[----:B------:R-:W-:-:S02]  /*64c0*/  IMAD.U32 R10, RZ, RZ, UR4 ;  /* 0x00000004ff0a7e24 */ /* 0x000fc4000f8e00ff */
[----:B----4-:R-:W-:Y:S02]  /*64d0*/  IMAD.U32 R11, RZ, RZ, UR5 ;  /* 0x00000005ff0b7e24 */ /* 0x010fe4000f8e00ff */
[----:B------:R-:W-:Y:S02]  /*64e0*/  IMAD.MOV.U32 R12, RZ, RZ, 0x1 ;  /* 0x00000001ff0c7424 */ /* 0x000fe400078e00ff */
[----:B0-2---:R-:W-:-:S07]  /*64f0*/  IMAD.MOV.U32 R13, RZ, RZ, RZ ;  /* 0x000000ffff0d7224 */ /* 0x005fce00078e00ff */
[----:B------:R-:W-:-:S07]  /*6500*/  LEPC R20, `(.L_x_15545) ;  /* 0x000000001014794e */ /* 0x000fce0000000000 */
[----:B-1----:R-:W-:Y:S05]  /*6510*/  CALL.ABS.NOINC R14 ;  /* 0x000000000e007343 */ /* 0x002fea0003c00000 */
.L_x_15545:
[----:B------:R-:W-:Y:S05]  /*6520*/  BSYNC B6 ;  /* 0x0000000000067941 */ /* 0x000fea0003800000 */
.L_x_15544:
[----:B------:R-:W3:Y:S01]  /*6530*/  LDL R20, [R1+0x28] ;  /* 0x0000280001147983 */ /* 0x000ee20000100800 */
[----:B------:R-:W-:Y:S01]  /*6540*/  ULDC.U8 UR4, c[0x0][0x410] ;  /* 0x0001040000047ab9 */ /* 0x000fe20000000000 */
[----:B------:R-:W-:Y:S01]  /*6550*/  BSSY B0, `(.L_x_15546) ;  /* 0x00002bb000007945 */ /* 0x000fe20003800000 */
[----:B------:R-:W-:Y:S01]  /*6560*/  ISETP.NE.AND P0, PT, RZ, UR4, PT ;  /* 0x00000004ff007c0c */ /* 0x000fe2000bf05270 */
[----:B---3--:R-:W-:-:S12]  /*6570*/  IMAD.IADD R39, R154, 0x1, R20 ;  /* 0x000000019a277824 */ /* 0x008fd800078e0214 */
[----:B------:R-:W-:Y:S05]  /*6580*/  @!P0 BRA `(.L_x_15547) ;  /* 0x0000001400a08947 */ /* 0x000fea0003800000 */
[----:B------:R-:W3:Y:S01]  /*6590*/  LDL R37, [R1+0x4] ;  /* 0x0000040001257983 */ /* 0x000ee20000100800 */
[----:B------:R-:W0:Y:S01]  /*65a0*/  LDC R38, c[0x0][0x448] ;  /* 0x00011200ff267b82 */ /* 0x000e220000000800 */
[----:B------:R-:W-:Y:S01]  /*65b0*/  ULDC.64 UR4, c[0x0][0x3f8] ;  /* 0x0000fe0000047ab9 */ /* 0x000fe20000000a00 */
[----:B------:R-:W-:Y:S01]  /*65c0*/  ULDC.64 UR6, c[0x0][0x408] ;  /* 0x0001020000067ab9 */ /* 0x000fe20000000a00 */
[----:B------:R-:W5:Y:S01]  /*65d0*/  S2R R20, SR_TID.X ;  /* 0x0000000000147919 */ /* 0x000f620000002100 */
[----:B0-----:R-:W-:Y:S01]  /*65e0*/  ISETP.NE.AND P0, PT, R38, 0x1, PT ;  /* 0x000000012600780c */ /* 0x001fe20003f05270 */
[----:B-----5:R-:W-:-:S12]  /*65f0*/  VIADD R21, R20, 0xffffff80 ;  /* 0xffffff8014157836 */ /* 0x020fd80000000000 */
[----:B------:R-:W0:Y:S01]  /*6600*/  @P0 LDC R0, c[0x0][0x44c] ;  /* 0x00011300ff000b82 */ /* 0x000e220000000800 */
[----:B------:R-:W-:-:S07]  /*6610*/  SHF.R.S32.HI R20, RZ, 0x1f, R21 ;  /* 0x0000001fff147819 */ /* 0x000fce0000011415 */
[----:B------:R-:W5:Y:S01]  /*6620*/  @P0 LDC R5, c[0x0][0x450] ;  /* 0x00011400ff050b82 */ /* 0x000f620000000800 */
[----:B------:R-:W-:-:S04]  /*6630*/  LEA.HI R20, R20, R21, RZ, 0x2 ;  /* 0x0000001514147211 */ /* 0x000fc800078f10ff */
[----:B------:R-:W-:-:S04]  /*6640*/  LOP3.LUT R20, R20, 0xfffffffc, RZ, 0xc0, !PT ;  /* 0xfffffffc14147812 */ /* 0x000fc800078ec0ff */
[----:B------:R-:W-:-:S05]  /*6650*/  IADD3 R20, R21, -R20, RZ ;  /* 0x8000001415147210 */ /* 0x000fca0007ffe0ff */
[----:B------:R-:W-:-:S04]  /*6660*/  IMAD R3, R20, 0x60, R39 ;  /* 0x0000006014037824 */ /* 0x000fc800078e0227 */
[----:B0-----:R-:W-:-:S05]  /*6670*/  @P0 IMAD.HI.U32 R0, R3, R0, RZ ;  /* 0x0000000003000227 */ /* 0x001fca00078e00ff */
[----:B-----5:R-:W-:-:S04]  /*6680*/  @P0 SHF.R.U32.HI R3, RZ, R5, R0 ;  /* 0x00000005ff030219 */ /* 0x020fc80000011600 */
[----:B------:R-:W-:Y:S01]  /*6690*/  SHF.R.S32.HI R0, RZ, 0x1f, R3 ;  /* 0x0000001fff007819 */ /* 0x000fe20000011403 */
[----:B------:R-:W-:Y:S02]  /*66a0*/  IMAD.MOV.U32 R8, RZ, RZ, R26 ;  /* 0x000000ffff087224 */ /* 0x000fe400078e001a */
[----:B------:R-:W-:Y:S02]  /*66b0*/  IMAD.MOV.U32 R9, RZ, RZ, R31 ;  /* 0x000000ffff097224 */ /* 0x000fe400078e001f */
[C---:B------:R-:W-:Y:S02]  /*66c0*/  IMAD R4, R0.reuse, UR4, RZ ;  /* 0x0000000400047c24 */ /* 0x040fe4000f8e02ff */
[----:B------:R-:W-:Y:S02]  /*66d0*/  IMAD.MOV.U32 R10, RZ, RZ, R24 ;  /* 0x000000ffff0a7224 */ /* 0x000fe400078e0018 */
[----:B----4-:R-:W-:Y:S02]  /*66e0*/  IMAD.MOV.U32 R11, RZ, RZ, R33 ;  /* 0x000000ffff0b7224 */ /* 0x010fe400078e0021 */
[----:B------:R-:W-:-:S02]  /*66f0*/  IMAD R0, R0, UR6, RZ ;  /* 0x0000000600007c24 */ /* 0x000fc4000f8e02ff */
[----:B------:R-:W-:-:S04]  /*6700*/  IMAD.WIDE.U32 R8, R3, UR4, R8 ;  /* 0x0000000403087c25 */ /* 0x000fc8000f8e0008 */
[C---:B------:R-:W-:Y:S01]  /*6710*/  IMAD R5, R3.reuse, UR5, R4 ;  /* 0x0000000503057c24 */ /* 0x040fe2000f8e0204 */
[----:B------:R-:W-:Y:S01]  /*6720*/  ULDC.64 UR4, c[0x0][0x3e8] ;  /* 0x0000fa0000047ab9 */ /* 0x000fe20000000a00 */
[----:B------:R-:W-:-:S04]  /*6730*/  IMAD.WIDE.U32 R10, R3, UR6, R10 ;  /* 0x00000006030a7c25 */ /* 0x000fc8000f8e000a */
[----:B------:R-:W-:Y:S01]  /*6740*/  IMAD R3, R3, UR7, R0 ;  /* 0x0000000703037c24 */ /* 0x000fe2000f8e0200 */
[----:B------:R-:W-:Y:S01]  /*6750*/  ULDC.64 UR6, c[0x0][0x400] ;  /* 0x0001000000067ab9 */ /* 0x000fe20000000a00 */
[----:B------:R-:W-:Y:S02]  /*6760*/  LEA R4, P0, R8, UR4, 0x1 ;  /* 0x0000000408047c11 */ /* 0x000fe4000f8008ff */
[----:B------:R-:W-:Y:S01]  /*6770*/  IADD3 R5, R9, R5, RZ ;  /* 0x0000000509057210 */ /* 0x000fe20007ffe0ff */
[----:B------:R-:W-:Y:S01]  /*6780*/  IMAD.IADD R3, R11, 0x1, R3 ;  /* 0x000000010b037824 */ /* 0x000fe200078e0203 */
[----:B------:R-:W-:Y:S01]  /*6790*/  LEA R7, P1, R10, UR6, 0x1 ;  /* 0x000000060a077c11 */ /* 0x000fe2000f8208ff */
[----:B------:R-:W-:Y:S01]  /*67a0*/  UMOV UR4, 0xffffffff ;  /* 0xffffffff00047882 */ /* 0x000fe20000000000 */
[----:B------:R-:W-:Y:S02]  /*67b0*/  LEA.HI.X R6, R8, UR5, R5, 0x1, P0 ;  /* 0x0000000508067c11 */ /* 0x000fe400080f0c05 */
[----:B------:R-:W-:-:S02]  /*67c0*/  LEA.HI.X R8, R10, UR7, R3, 0x1, P1 ;  /* 0x000000070a087c11 */ /* 0x000fc400088f0c03 */
[----:B---3--:R-:W-:Y:S01]  /*67d0*/  SHF.R.S32.HI R36, RZ, 0x1f, R37 ;  /* 0x0000001fff247819 */ /* 0x008fe20000011425 */
[----:B------:R-:W-:Y:S06]  /*67e0*/  BRA.DIV UR4, `(.L_x_15548) ;  /* 0x0000015e04647947 */ /* 0x000fec000b800000 */
[----:B------:R0:W3:Y:S04]  /*67f0*/  SHFL.IDX PT, R3, R6, RZ, 0x1c1f ;  /* 0x001c1fff06037589 */ /* 0x0000e800000e0000 */
[----:B------:R0:W4:Y:S04]  /*6800*/  SHFL.IDX PT, R0, R4, RZ, 0x1c1f ;  /* 0x001c1fff04007589 */ /* 0x00012800000e0000 */
[----:B------:R0:W0:Y:S04]  /*6810*/  SHFL.IDX PT, R5, R8, RZ, 0x1c1f ;  /* 0x001c1fff08057589 */ /* 0x00002800000e0000 */
[----:B-1----:R1:W0:Y:S02]  /*6820*/  SHFL.IDX PT, R14, R7, RZ, 0x1c1f ;  /* 0x001c1fff070e7589 */ /* 0x00222400000e0000 */
.L_x_15775:
[----:B------:R-:W5:Y:S01]  /*6830*/  LDL R9, [R1+0x14] ;  /* 0x0000140001097983 */ /* 0x000f620000100800 */
        /* <DEDUP_REMOVED lines=9> */
[----:B----4-:R-:W-:Y:S01]  /*68d0*/  IMAD.MOV.U32 R10, RZ, RZ, R0 ;  /* 0x000000ffff0a7224 */ /* 0x010fe200078e0000 */
[----:B------:R-:W-:Y:S01]  /*68e0*/  ISETP.GE.AND P3, PT, R37, UR4, PT ;  /* 0x0000000425007c0c */ /* 0x000fe2000bf66270 */
[----:B---3--:R-:W-:Y:S01]  /*68f0*/  IMAD.MOV.U32 R11, RZ, RZ, R3 ;  /* 0x000000ffff0b7224 */ /* 0x008fe200078e0003 */
[----:B------:R-:W-:Y:S02]  /*6900*/  ISETP.GE.AND P2, PT, R152, UR4, PT ;  /* 0x0000000498007c0c */ /* 0x000fe4000bf46270 */
[----:B------:R-:W-:Y:S02]  /*6910*/  CS2R R30, SRZ ;  /* 0x00000000001e7805 */ /* 0x000fe4000001ff00 */
[----:B0-----:R-:W-:-:S07]  /*6920*/  MOV R15, R5 ;  /* 0x00000005000f7202 */ /* 0x001fce0000000f00 */
[C---:B------:R-:W-:Y:S01]  /*6930*/  @!P3 IMAD.SHL.U32 R35, R37.reuse, 0x2, RZ ;  /* 0x000000022523b824 */ /* 0x040fe200078e00ff */
[----:B------:R-:W-:Y:S02]  /*6940*/  @!P3 SHF.L.U64.HI R20, R37, 0x1, R36 ;  /* 0x000000012514b819 */ /* 0x000fe40000010224 */
[----:B------:R-:W-:Y:S02]  /*6950*/  CS2R R32, SRZ ;  /* 0x0000000000207805 */ /* 0x000fe4000001ff00 */
[----:B------:R-:W-:Y:S01]  /*6960*/  CS2R R24, SRZ ;  /* 0x0000000000187805 */ /* 0x000fe2000001ff00 */
[----:B------:R-:W-:Y:S01]  /*6970*/  @!P2 IMAD.WIDE R10, R152, 0x2, R10 ;  /* 0x00000002980aa825 */ /* 0x000fe200078e020a */
[-C--:B------:R-:W-:Y:S02]  /*6980*/  @!P3 IADD3 R26, P0, R0, R35.reuse, RZ ;  /* 0x00000023001ab210 */ /* 0x080fe40007f1e0ff */
[----:B------:R-:W-:Y:S01]  /*6990*/  @!P3 IADD3 R34, P1, R14, R35, RZ ;  /* 0x000000230e22b210 */ /* 0x000fe20007f3e0ff */
[----:B--2---:R-:W-:Y:S01]  /*69a0*/  @!P2 IMAD.WIDE R12, R152, 0x2, R14 ;  /* 0x00000002980ca825 */ /* 0x004fe200078e020e */
[----:B------:R0:W5:Y:S03]  /*69b0*/  @!P2 LD.E.64 R30, desc[UR40][R10.64] ;  /* 0x000000280a1ea980 */ /* 0x000166000c101b00 */
[--C-:B------:R-:W-:Y:S01]  /*69c0*/  @!P3 IMAD.X R27, R3, 0x1, R20.reuse, P0 ;  /* 0x00000001031bb824 */ /* 0x100fe200000e0614 */
[----:B------:R0:W5:Y:S01]  /*69d0*/  @!P2 LD.E.64 R32, desc[UR40][R12.64] ;  /* 0x000000280c20a980 */ /* 0x000162000c101b00 */
[----:B------:R-:W-:Y:S01]  /*69e0*/  @!P3 IMAD.X R35, R5, 0x1, R20, P1 ;  /* 0x000000010523b824 */ /* 0x000fe200008e0614 */
[----:B------:R-:W-:-:S02]  /*69f0*/  CS2R R20, SRZ ;  /* 0x0000000000147805 */ /* 0x000fc4000001ff00 */
[----:B------:R0:W5:Y:S04]  /*6a00*/  @!P3 LD.E.64 R24, desc[UR40][R26.64] ;  /* 0x000000281a18b980 */ /* 0x000168000c101b00 */
[----:B------:R0:W5:Y:S02]  /*6a10*/  @!P3 LD.E.64 R20, desc[UR40][R34.64] ;  /* 0x000000282214b980 */ /* 0x000164000c101b00 */
.L_x_15550:
[----:B------:R-:W-:Y:S05]  /*6a20*/  BSYNC B1 ;  /* 0x0000000000017941 */ /* 0x000fea0003800000 */
.L_x_15549:
[----:B----45:R-:W-:Y:S01]  /*6a30*/  IMAD.MOV.U32 R0, RZ, RZ, R32 ;  /* 0x000000ffff007224 */ /* 0x030fe200078e0020 */
[----:B0-----:R-:W-:Y:S01]  /*6a40*/  MOV R5, R20 ;  /* 0x0000001400057202 */ /* 0x001fe20000000f00 */
[----:B---3--:R-:W-:Y:S01]  /*6a50*/  IMAD.MOV.U32 R3, RZ, RZ, R33 ;  /* 0x000000ffff037224 */ /* 0x008fe200078e0021 */
        /* <DEDUP_REMOVED lines=11> */
[----:B------:R-:W-:Y:S02]  /*6b10*/  PRMT R47, R3, 0x5410, R5 ;  /* 0x00005410032f7816 */ /* 0x000fe40000000005 */
[----:B------:R-:W-:Y:S01]  /*6b20*/  PRMT R35, R9, 0x7610, R35 ;  /* 0x0000761009237816 */ /* 0x000fe20000000023 */
[----:B------:R-:W-:Y:S06]  /*6b30*/  BRA.DIV UR4, `(.L_x_15551) ;  /* 0x0000015e04007947 */ /* 0x000fec000b800000 */
[----:B------:R0:W3:Y:S04]  /*6b40*/  SHFL.IDX PT, R3, R6, 0x1, 0x1c1f ;  /* 0x003c1f0006037f89 */ /* 0x0000e800000e0000 */
[----:B------:R0:W4:Y:S04]  /*6b50*/  SHFL.IDX PT, R0, R4, 0x1, 0x1c1f ;  /* 0x003c1f0004007f89 */ /* 0x00012800000e0000 */
[----:B------:R0:W0:Y:S04]  /*6b60*/  SHFL.IDX PT, R5, R8, 0x1, 0x1c1f ;  /* 0x003c1f0008057f89 */ /* 0x00002800000e0000 */
[----:B------:R0:W0:Y:S02]  /*6b70*/  SHFL.IDX PT, R14, R7, 0x1, 0x1c1f ;  /* 0x003c1f00070e7f89 */ /* 0x00002400000e0000 */
.L_x_15781:
[----:B0-----:R-:W5:Y:S04]  /*6b80*/  LDL R6, [R1+0x54] ;  /* 0x0000540001067983 */ /* 0x001f680000100800 */
[----:B------:R-:W3:Y:S01]  /*6b90*/  LDL R41, [R1+0x3c] ;  /* 0x00003c0001297983 */ /* 0x000ee20000100800 */
[----:B------:R-:W-:Y:S01]  /*6ba0*/  VIADD R39, R39, 0x60 ;  /* 0x0000006027277836 */ /* 0x000fe20000000000 */
[----:B------:R-:W-:Y:S01]  /*6bb0*/  BSSY B1, `(.L_x_15552) ;  /* 0x0000021000017945 */ /* 0x000fe20003800000 */
[----:B------:R-:W-:Y:S02]  /*6bc0*/  CS2R R10, SRZ ;  /* 0x00000000000a7805 */ /* 0x000fe4000001ff00 */
[----:B--2---:R-:W-:Y:S02]  /*6bd0*/  CS2R R12, SRZ ;  /* 0x00000000000c7805 */ /* 0x004fe4000001ff00 */
[----:B------:R-:W-:-:S02]  /*6be0*/  CS2R R8, SRZ ;  /* 0x0000000000087805 */ /* 0x000fc4000001ff00 */
[----:B------:R-:W-:Y:S02]  /*6bf0*/  ISETP.GE.AND P0, PT, R39, R38, PT ;  /* 0x000000262700720c */ /* 0x000fe40003f06270 */
[----:B-----5:R-:W-:-:S04]  /*6c00*/  LEA.HI R4, R6, R6, RZ, 0x1 ;  /* 0x0000000606047211 */ /* 0x020fc800078f08ff */
[----:B------:R-:W-:Y:S01]  /*6c10*/  LOP3.LUT R4, R4, 0xfffffffe, RZ, 0xc0, !PT ;  /* 0xfffffffe04047812 */ /* 0x000fe200078ec0ff */
[----:B---3--:R-:W-:-:S04]  /*6c20*/  IMAD.SHL.U32 R34, R41, 0x40, RZ ;  /* 0x0000004029227824 */ /* 0x008fc800078e00ff */
[----:B------:R-:W-:-:S05]  /*6c30*/  IMAD.IADD R4, R6, 0x1, -R4 ;  /* 0x0000000106047824 */ /* 0x000fca00078e0a04 */
[----:B------:R-:W-:Y:S01]  /*6c40*/  SHF.L.U32 R39, R4, 0x1f, RZ ;  /* 0x0000001f04277819 */ /* 0x000fe200000006ff */
[----:B------:R-:W-:Y:S06]  /*6c50*/  @P0 BRA `(.L_x_15553) ;  /* 0x0000000000580947 */ /* 0x000fec0003800000 */
[----:B------:R-:W-:Y:S01]  /*6c60*/  ULDC UR4, c[0x0][0x3f4] ;  /* 0x0000fd0000047ab9 */ /* 0x000fe20000000800 */
[----:B-1----:R-:W-:Y:S01]  /*6c70*/  MOV R7, R3 ;  /* 0x0000000300077202 */ /* 0x002fe20000000f00 */
[----:B----4-:R-:W-:Y:S01]  /*6c80*/  IMAD.MOV.U32 R6, RZ, RZ, R0 ;  /* 0x000000ffff067224 */ /* 0x010fe200078e0000 */
[----:B------:R-:W-:Y:S02]  /*6c90*/  ISETP.GE.AND P3, PT, R37, UR4, PT ;  /* 0x0000000425007c0c */ /* 0x000fe4000bf66270 */
[----:B------:R-:W-:Y:S02]  /*6ca0*/  CS2R R12, SRZ ;  /* 0x00000000000c7805 */ /* 0x000fe4000001ff00 */
[----:B------:R-:W-:Y:S01]  /*6cb0*/  ISETP.GE.AND P2, PT, R152, UR4, PT ;  /* 0x0000000498007c0c */ /* 0x000fe2000bf46270 */
[----:B------:R-:W-:-:S08]  /*6cc0*/  IMAD.MOV.U32 R15, RZ, RZ, R5 ;  /* 0x000000ffff0f7224 */ /* 0x000fd000078e0005 */
[C---:B------:R-:W-:Y:S01]  /*6cd0*/  @!P3 IMAD.SHL.U32 R9, R37.reuse, 0x2, RZ ;  /* 0x000000022509b824 */ /* 0x040fe200078e00ff */
[----:B------:R-:W-:Y:S02]  /*6ce0*/  @!P3 SHF.L.U64.HI R10, R37, 0x1, R36 ;  /* 0x00000001250ab819 */ /* 0x000fe40000010224 */
[----:B------:R-:W-:Y:S01]  /*6cf0*/  CS2R R26, SRZ ;  /* 0x00000000001a7805 */ /* 0x000fe2000001ff00 */
[----:B------:R-:W-:Y:S01]  /*6d00*/  @!P2 IMAD.WIDE R6, R152, 0x2, R6 ;  /* 0x000000029806a825 */ /* 0x000fe200078e0206 */
[-C--:B------:R-:W-:Y:S02]  /*6d10*/  @!P3 IADD3 R36, P0, R0, R9.reuse, RZ ;  /* 0x000000090024b210 */ /* 0x080fe40007f1e0ff */
[----:B------:R-:W-:Y:S02]  /*6d20*/  @!P3 IADD3 R4, P1, R14, R9, RZ ;  /* 0x000000090e04b210 */ /* 0x000fe40007f3e0ff */
[----:B------:R-:W-:Y:S01]  /*6d30*/  CS2R R8, SRZ ;  /* 0x0000000000087805 */ /* 0x000fe2000001ff00 */
[----:B------:R0:W5:Y:S01]  /*6d40*/  @!P2 LD.E.64 R12, desc[UR40][R6.64] ;  /* 0x00000028060ca980 */ /* 0x000162000c101b00 */
[----:B------:R-:W-:-:S02]  /*6d50*/  @!P3 IMAD.X R37, R3, 0x1, R10, P0 ;  /* 0x000000010325b824 */ /* 0x000fc400000e060a */
[----:B------:R-:W-:Y:S01]  /*6d60*/  @!P3 IMAD.X R5, R5, 0x1, R10, P1 ;  /* 0x000000010505b824 */ /* 0x000fe200008e060a */
[----:B------:R-:W-:Y:S01]  /*6d70*/  CS2R R10, SRZ ;  /* 0x00000000000a7805 */ /* 0x000fe2000001ff00 */
[----:B------:R-:W-:Y:S01]  /*6d80*/  @!P2 IMAD.WIDE R14, R152, 0x2, R14 ;  /* 0x00000002980ea825 */ /* 0x000fe200078e020e */
[----:B------:R0:W5:Y:S04]  /*6d90*/  @!P3 LD.E.64 R8, desc[UR40][R36.64] ;  /* 0x000000282408b980 */ /* 0x000168000c101b00 */
[----:B------:R0:W5:Y:S04]  /*6da0*/  @!P2 LD.E.64 R26, desc[UR40][R14.64] ;  /* 0x000000280e1aa980 */ /* 0x000168000c101b00 */
[----:B------:R0:W5:Y:S02]  /*6db0*/  @!P3 LD.E.64 R10, desc[UR40][R4.64] ;  /* 0x00000028040ab980 */ /* 0x000164000c101b00 */
.L_x_15553:
[----:B------:R-:W-:Y:S05]  /*6dc0*/  BSYNC B1 ;  /* 0x0000000000017941 */ /* 0x000fea0003800000 */
.L_x_15552:
[----:B01----:R-:W0:Y:S01]  /*6dd0*/  S2R R7, SR_TID.X ;  /* 0x0000000000077919 */ /* 0x003e220000002100 */
[----:B------:R-:W1:Y:S01]  /*6de0*/  SYNCS.PHASECHK.TRANS64.TRYWAIT P0, [R2+URZ+0x16800], R39 ;  /* 0x01680027020075a7 */ /* 0x000e62000800017f */
[----:B------:R-:W-:Y:S01]  /*6df0*/  LOP3.LUT R3, R34, 0x1c0, RZ, 0xc0, !PT ;  /* 0x000001c022037812 */ /* 0x000fe200078ec0ff */
[----:B-----5:R-:W-:Y:S01]  /*6e00*/  IMAD.MOV.U32 R5, RZ, RZ, R11 ;  /* 0x000000ffff057224 */ /* 0x020fe200078e000b */
[----:B------:R-:W-:Y:S01]  /*6e10*/  MOV R4, R26 ;  /* 0x0000001a00047202 */ /* 0x000fe20000000f00 */
[----:B------:R-:W-:Y:S01]  /*6e20*/  IMAD R29, R29, -0xc0, R38 ;  /* 0xffffff401d1d7824 */ /* 0x000fe200078e0226 */
[----:B----4-:R-:W-:Y:S01]  /*6e30*/  LOP3.LUT R0, R3, 0x18, R16, 0xf8, !PT ;  /* 0x0000001803007812 */ /* 0x010fe200078ef810 */
[----:B------:R-:W-:Y:S01]  /*6e40*/  IMAD.MOV.U32 R6, RZ, RZ, R12 ;  /* 0x000000ffff067224 */ /* 0x000fe200078e000c */
[----:B------:R-:W-:Y:S01]  /*6e50*/  SHF.R.U32.HI R3, RZ, 0x3, R3 ;  /* 0x00000003ff037819 */ /* 0x000fe20000011603 */
[----:B------:R-:W-:Y:S01]  /*6e60*/  BSSY B1, `(.L_x_15554) ;  /* 0x0000019000017945 */ /* 0x000fe20003800000 */
[----:B------:R-:W-:Y:S01]  /*6e70*/  PRMT R48, R4, 0x7610, R48 ;  /* 0x0000761004307816 */ /* 0x000fe20000000030 */
[----:B------:R-:W-:Y:S01]  /*6e80*/  IMAD.MOV.U32 R4, RZ, RZ, R10 ;  /* 0x000000ffff047224 */ /* 0x000fe200078e000a */
[----:B------:R-:W-:Y:S01]  /*6e90*/  LOP3.LUT R0, R0, R3, RZ, 0x3c, !PT ;  /* 0x0000000300007212 */ /* 0x000fe200078e3cff */
[----:B------:R-:W-:Y:S01]  /*6ea0*/  IMAD.MOV.U32 R3, RZ, RZ, R27 ;  /* 0x000000ffff037224 */ /* 0x000fe200078e001b */
[----:B------:R-:W-:-:S02]  /*6eb0*/  VIMNMX R29, R29, 0xc0, PT ;  /* 0x000000c01d1d7848 */ /* 0x000fc40003fe0100 */
[----:B------:R-:W-:Y:S01]  /*6ec0*/  PRMT R14, R4, 0x5410, R5 ;  /* 0x00005410040e7816 */ /* 0x000fe20000000005 */
[----:B------:R-:W-:Y:S01]  /*6ed0*/  IMAD.MOV.U32 R4, RZ, RZ, R8 ;  /* 0x000000ffff047224 */ /* 0x000fe200078e0008 */
[----:B------:R-:W-:Y:S02]  /*6ee0*/  PRMT R34, R3, 0x7610, R34 ;  /* 0x0000761003227816 */ /* 0x000fe40000000022 */
[----:B------:R-:W-:Y:S02]  /*6ef0*/  PRMT R48, R48, 0x5410, R6 ;  /* 0x0000541030307816 */ /* 0x000fe40000000006 */
[----:B------:R-:W-:Y:S02]  /*6f00*/  PRMT R15, R4, 0x7610, R15 ;  /* 0x00007610040f7816 */ /* 0x000fe4000000000f */
[----:B------:R-:W-:Y:S02]  /*6f10*/  LOP3.LUT P2, RZ, R41, 0x4, RZ, 0xc0, !PT ;  /* 0x0000000429ff7812 */ /* 0x000fe4000784c0ff */
[----:B------:R-:W-:-:S02]  /*6f20*/  ISETP.GE.AND P1, PT, R154, R29, PT ;  /* 0x0000001d9a00720c */ /* 0x000fc40003f26270 */
[----:B------:R-:W-:Y:S02]  /*6f30*/  MOV R5, R9 ;  /* 0x0000000900057202 */ /* 0x000fe40000000f00 */
[----:B0-----:R-:W-:-:S04]  /*6f40*/  IADD3 R36, R7, -0x80, RZ ;  /* 0xffffff8007247810 */ /* 0x001fc80007ffe0ff */
[----:B------:R-:W-:-:S04]  /*6f50*/  SHF.R.S32.HI R7, RZ, 0x1f, R36 ;  /* 0x0000001fff077819 */ /* 0x000fc80000011424 */
[----:B------:R-:W-:-:S04]  /*6f60*/  LEA.HI R7, R7, R36, RZ, 0x5 ;  /* 0x0000002407077211 */ /* 0x000fc800078f28ff */
[----:B------:R-:W-:-:S05]  /*6f70*/  SHF.R.S32.HI R7, RZ, 0x5, R7 ;  /* 0x00000005ff077819 */ /* 0x000fca0000011407 */
[----:B------:R-:W-:Y:S02]  /*6f80*/  IMAD R3, R7, 0x200, R0 ;  /* 0x0000020007037824 */ /* 0x000fe400078e0200 */
[----:B------:R-:W-:Y:S02]  /*6f90*/  IMAD.MOV.U32 R0, RZ, RZ, R13 ;  /* 0x000000ffff007224 */ /* 0x000fe400078e000d */
[----:B------:R-:W-:-:S03]  /*6fa0*/  IMAD R3, R3, 0x2, R2 ;  /* 0x0000000203037824 */ /* 0x000fc600078e0202 */
[----:B------:R-:W-:Y:S01]  /*6fb0*/  PRMT R34, R34, 0x5410, R0 ;  /* 0x0000541022227816 */ /* 0x000fe20000000000 */
[C---:B------:R-:W-:Y:S02]  /*6fc0*/  VIADD R4, R3.reuse, 0x8400 ;  /* 0x0000840003047836 */ /* 0x040fe40000000000 */
[----:B------:R-:W-:Y:S01]  /*6fd0*/  VIADD R0, R3, 0x8440 ;  /* 0x0000844003007836 */ /* 0x000fe20000000000 */
[----:B-1----:R-:W-:Y:S06]  /*6fe0*/  @!P0 BRA `(.L_x_15555) ;  /* 0x0000015800448947 */ /* 0x002fec0003800000 */
.L_x_15782:
[----:B------:R-:W-:Y:S05]  /*6ff0*/  BSYNC B1 ;  /* 0x0000000000017941 */ /* 0x000fea0003800000 */
.L_x_15554:
[----:B------:R-:W-:Y:S01]  /*7000*/  BSSY B1, `(.L_x_15556) ;  /* 0x0000060000017945 */ /* 0x000fe20003800000 */
[----:B------:R-:W-:Y:S01]  /*7010*/  PRMT R15, R15, 0x5410, R5 ;  /* 0x000054100f0f7816 */ /* 0x000fe20000000005 */
[----:B------:R-:W-:Y:S02]  /*7020*/  @P2 VIADD R0, R4, 0xffffffc0 ;  /* 0xffffffc004002836 */ /* 0x000fe40000000000 */
[----:B------:R-:W-:Y:S05]  /*7030*/  @P1 BRA `(.L_x_15557) ;  /* 0x0000000400701947 */ /* 0x000fea0003800000 */
[----:B------:R-:W2:Y:S01]  /*7040*/  LDL R6, [R1+0x4] ;  /* 0x0000040001067983 */ /* 0x000ea20000100800 */
[----:B------:R-:W1:Y:S01]  /*7050*/  LDC R5, c[0x0][0x3f4] ;  /* 0x0000fd00ff057b82 */ /* 0x000e620000000800 */
[----:B------:R-:W-:Y:S01]  /*7060*/  BSSY B2, `(.L_x_15558) ;  /* 0x000002e000027945 */ /* 0x000fe20003800000 */
[-C--:B-1----:R-:W-:Y:S02]  /*7070*/  ISETP.GE.AND P0, PT, R152, R5.reuse, PT ;  /* 0x000000059800720c */ /* 0x082fe40003f06270 */
[----:B--2---:R-:W-:-:S11]  /*7080*/  ISETP.GE.AND P1, PT, R6, R5, PT ;  /* 0x000000050600720c */ /* 0x004fd60003f26270 */
[----:B------:R-:W-:Y:S05]  /*7090*/  @P0 BRA `(.L_x_15559) ;  /* 0x0000000000a80947 */ /* 0x000fea0003800000 */
[----:B------:R-:W1:Y:S01]  /*70a0*/  LDS.128 R4, [R3+0x8400] ;  /* 0x0084000003047984 */ /* 0x000e620000000c00 */
[----:B------:R-:W-:Y:S01]  /*70b0*/  SHF.R.U32.HI R37, RZ, 0x10, R31 ;  /* 0x00000010ff257819 */ /* 0x000fe2000001161f */
[--C-:B------:R-:W-:Y:S01]  /*70c0*/  HADD2.F32 R38, -RZ, R40.reuse.H0_H0 ;  /* 0x20000028ff267230 */ /* 0x100fe20000004100 */
[--C-:B0-----:R-:W-:Y:S01]  /*70d0*/  SHF.R.U32.HI R39, RZ, 0x10, R33.reuse ;  /* 0x00000010ff277819 */ /* 0x101fe20000011621 */
[----:B------:R-:W-:Y:S01]  /*70e0*/  HADD2.F32 R36, -RZ, R40.H1_H1 ;  /* 0x30000028ff247230 */ /* 0x000fe20000004100 */
[----:B------:R-:W-:Y:S01]  /*70f0*/  SHF.R.U64 R43, R32, 0x10, R33 ;  /* 0x00000010202b7819 */ /* 0x000fe20000001221 */
[----:B------:R-:W-:Y:S01]  /*7100*/  HADD2.F32 R37, -RZ, R37.H0_H0 ;  /* 0x20000025ff257230 */ /* 0x000fe20000004100 */
[----:B------:R-:W-:Y:S01]  /*7110*/  SHF.R.U64 R45, R30, 0x10, R31 ;  /* 0x000000101e2d7819 */ /* 0x000fe2000000121f */
[----:B------:R-:W-:Y:S02]  /*7120*/  HADD2.F32 R39, -RZ, R39.H0_H0 ;  /* 0x20000027ff277230 */ /* 0x000fe40000004100 */
[----:B-1----:R-:W-:-:S02]  /*7130*/  HADD2.F32 R32, -RZ, R7.H0_H0 ;  /* 0x20000007ff207230 */ /* 0x002fc40000004100 */
        /* <DEDUP_REMOVED lines=32> */
.L_x_15559:
[----:B------:R-:W-:Y:S05]  /*7340*/  BSYNC B2 ;  /* 0x0000000000027941 */ /* 0x000fea0003800000 */
.L_x_15558:
[----:B------:R-:W-:Y:S05]  /*7350*/  @P1 BRA `(.L_x_15557) ;  /* 0x0000000000a81947 */ /* 0x000fea0003800000 */
[----:B-1----:R-:W1:Y:S01]  /*7360*/  LDS.128 R4, [R0] ;  /* 0x0000000000047984 */ /* 0x002e620000000c00 */
[----:B------:R-:W-:Y:S01]  /*7370*/  SHF.R.U32.HI R31, RZ, 0x10, R25 ;  /* 0x00000010ff1f7819 */ /* 0x000fe20000011619 */
[----:B------:R-:W-:Y:S01]  /*7380*/  HADD2.F32 R30, -RZ, R47.H1_H1 ;  /* 0x3000002fff1e7230 */ /* 0x000fe20000004100 */
[----:B------:R-:W-:Y:S01]  /*7390*/  SHF.R.U32.HI R33, RZ, 0x10, R21 ;  /* 0x00000010ff217819 */ /* 0x000fe20000011615 */
[----:B------:R-:W-:Y:S01]  /*73a0*/  HADD2.F32 R32, -RZ, R46.H1_H1 ;  /* 0x3000002eff207230 */ /* 0x000fe20000004100 */
[----:B------:R-:W-:Y:S01]  /*73b0*/  SHF.R.U64 R41, R24, 0x10, R25 ;  /* 0x0000001018297819 */ /* 0x000fe20000001219 */
[----:B------:R-:W-:Y:S01]  /*73c0*/  HADD2.F32 R31, -RZ, R31.H0_H0 ;  /* 0x2000001fff1f7230 */ /* 0x000fe20000004100 */
[----:B0-----:R-:W-:Y:S01]  /*73d0*/  SHF.R.U64 R39, R20, 0x10, R21 ;  /* 0x0000001014277819 */ /* 0x001fe20000001215 */
[----:B------:R-:W-:Y:S02]  /*73e0*/  HADD2.F32 R33, -RZ, R33.H0_H0 ;  /* 0x20000021ff217230 */ /* 0x000fe40000004100 */
[----:B-1----:R-:W-:-:S02]  /*73f0*/  HADD2.F32 R25, -RZ, R7.H1_H1 ;  /* 0x30000007ff197230 */ /* 0x002fc40000004100 */
        /* <DEDUP_REMOVED lines=32> */
.L_x_15557:
[----:B------:R-:W-:Y:S05]  /*7600*/  BSYNC B1 ;  /* 0x0000000000017941 */ /* 0x000fea0003800000 */
.L_x_15556:
[----:B-12---:R-:W-:-:S05]  /*7610*/  VIADD R4, R154, 0x60 ;  /* 0x000000609a047836 */ /* 0x006fca0000000000 */
[----:B------:R-:W-:-:S13]  /*7620*/  ISETP.GE.AND P0, PT, R4, R29, PT ;  /* 0x0000001d0400720c */ /* 0x000fda0003f06270 */
        /* <DEDUP_REMOVED lines=9> */
[--C-:B------:R-:W-:Y:S01]  /*76c0*/  HADD2.F32 R24, -RZ, R48.reuse.H1_H1 ;  /* 0x30000030ff187230 */ /* 0x100fe20000004100 */
[--C-:B------:R-:W-:Y:S01]  /*76d0*/  SHF.R.U64 R31, R26, 0x10, R27.reuse ;  /* 0x000000101a1f7819 */ /* 0x100fe2000000121b */
[----:B------:R-:W-:Y:S01]  /*76e0*/  HADD2.F32 R26, -RZ, R48.H0_H0 ;  /* 0x20000030ff1a7230 */ /* 0x000fe20000004100 */
[----:B------:R-:W-:Y:S01]  /*76f0*/  SHF.R.U32.HI R27, RZ, 0x10, R27 ;  /* 0x00000010ff1b7819 */ /* 0x000fe2000001161b */
[----:B------:R-:W-:Y:S01]  /*7700*/  HADD2.F32 R25, -RZ, R25.H0_H0 ;  /* 0x20000019ff197230 */ /* 0x000fe20000004100 */
[----:B------:R-:W-:-:S03]  /*7710*/  SHF.R.U64 R33, R12, 0x10, R13 ;  /* 0x000000100c217819 */ /* 0x000fc6000000120d */
[----:B------:R-:W-:Y:S02]  /*7720*/  HADD2.F32 R27, -RZ, R27.H0_H0 ;  /* 0x2000001bff1b7230 */ /* 0x000fe40000004100 */
[--C-:B-1----:R-:W-:Y:S02]  /*7730*/  HADD2.F32 R21, -RZ, R7.reuse.H1_H1 ;  /* 0x30000007ff157230 */ /* 0x102fe40000004100 */
        /* <DEDUP_REMOVED lines=11> */
[----:B------:R-:W-:Y:S02]  /*77f0*/  HADD2.F32 R6, -RZ, R5.H0_H0 ;  /* 0x20000005ff067230 */ /* 0x000fe40000004100 */
[----:B------:R-:W-:Y:S01]  /*7800*/  FMUL.FTZ R32, R4, R24 ;  /* 0x0000001804207220 */ /* 0x000fe20000410000 */
[----:B------:R-:W-:-:S02]  /*7810*/  HADD2.F32 R34, -RZ, R34.H1_H1 ;  /* 0x30000022ff227230 */ /* 0x000fc40000004100 */
[C---:B------:R-:W-:Y:S01]  /*7820*/  FFMA.FTZ R30, R7.reuse, R24, -R30 ;  /* 0x00000018071e7223 */ /* 0x040fe2000001081e */
[----:B------:R-:W-:Y:S02]  /*7830*/  HADD2.F32 R5, -RZ, R5.H1_H1 ;  /* 0x30000005ff057230 */ /* 0x000fe40000004100 */
        /* <DEDUP_REMOVED lines=16> */
.L_x_15562:
[----:B------:R-:W-:Y:S05]  /*7940*/  BSYNC B1 ;  /* 0x0000000000017941 */ /* 0x000fea0003800000 */
.L_x_15561:
[----:B------:R-:W-:Y:S05]  /*7950*/  @P1 BRA `(.L_x_15560) ;  /* 0x0000001400e81947 */ /* 0x000fea0003800000 */
[----:B-1----:R-:W1:Y:S01]  /*7960*/  LDS.128 R4, [R0+0x3000] ;  /* 0x0030000000047984 */ /* 0x002e620000000c00 */
        /* <DEDUP_REMOVED lines=10> */
[--C-:B-1----:R-:W-:Y:S02]  /*7a10*/  HADD2.F32 R10, -RZ, R7.reuse.H1_H1 ;  /* 0x30000007ff0a7230 */ /* 0x102fe40000004100 */
        /* <DEDUP_REMOVED lines=31> */
.L_x_15547:
[----:B------:R-:W0:Y:S01]  /*7c10*/  S2R R0, SR_TID.X ;  /* 0x0000000000007919 */ /* 0x000e220000002100 */
[----:B------:R-:W3:Y:S01]  /*7c20*/  LDC R32, c[0x0][0x448] ;  /* 0x00011200ff207b82 */ /* 0x000ee20000000800 */
[----:B------:R-:W-:Y:S01]  /*7c30*/  ULDC.64 UR4, c[0x0][0x3f8] ;  /* 0x0000fe0000047ab9 */ /* 0x000fe20000000a00 */
[----:B------:R-:W-:Y:S01]  /*7c40*/  ULDC.64 UR6, c[0x0][0x408] ;  /* 0x0001020000067ab9 */ /* 0x000fe20000000a00 */
[----:B------:R-:W-:Y:S01]  /*7c50*/  MOV R7, R33 ;  /* 0x0000002100077202 */ /* 0x000fe20000000f00 */
[----:B------:R-:W-:Y:S02]  /*7c60*/  IMAD.MOV.U32 R4, RZ, RZ, R26 ;  /* 0x000000ffff047224 */ /* 0x000fe400078e001a */
[----:B------:R-:W-:Y:S01]  /*7c70*/  IMAD.MOV.U32 R6, RZ, RZ, R24 ;  /* 0x000000ffff067224 */ /* 0x000fe200078e0018 */
[----:B---3--:R-:W-:Y:S02]  /*7c80*/  ISETP.NE.AND P0, PT, R32, 0x1, PT ;  /* 0x000000012000780c */ /* 0x008fe40003f05270 */
[----:B0-----:R-:W-:-:S04]  /*7c90*/  IADD3 R0, R0, -0x80, RZ ;  /* 0xffffff8000007810 */ /* 0x001fc80007ffe0ff */
[----:B------:R-:W-:-:S07]  /*7ca0*/  SHF.R.S32.HI R3, RZ, 0x1f, R0 ;  /* 0x0000001fff037819 */ /* 0x000fce0000011400 */
[----:B------:R-:W0:Y:S01]  /*7cb0*/  @P0 LDC R5, c[0x0][0x450] ;  /* 0x00011400ff050b82 */ /* 0x000e220000000800 */
[----:B------:R-:W-:-:S04]  /*7cc0*/  LEA.HI R3, R3, R0, RZ, 0x2 ;  /* 0x0000000003037211 */ /* 0x000fc800078f10ff */
[----:B------:R-:W-:-:S05]  /*7cd0*/  LOP3.LUT R3, R3, 0xfffffffc, RZ, 0xc0, !PT ;  /* 0xfffffffc03037812 */ /* 0x000fca00078ec0ff */
[----:B------:R-:W-:Y:S02]  /*7ce0*/  IMAD.IADD R3, R0, 0x1, -R3 ;  /* 0x0000000100037824 */ /* 0x000fe400078e0a03 */
[----:B------:R-:W3:Y:S02]  /*7cf0*/  @P0 LDC R0, c[0x0][0x44c] ;  /* 0x00011300ff000b82 */ /* 0x000ee40000000800 */
[----:B------:R-:W-:-:S04]  /*7d00*/  IMAD R3, R3, 0x60, R39 ;  /* 0x0000006003037824 */ /* 0x000fc800078e0227 */
[----:B---3--:R-:W-:-:S05]  /*7d10*/  @P0 IMAD.HI.U32 R0, R3, R0, RZ ;  /* 0x0000000003000227 */ /* 0x008fca00078e00ff */
[----:B0-----:R-:W-:Y:S01]  /*7d20*/  @P0 SHF.R.U32.HI R3, RZ, R5, R0 ;  /* 0x00000005ff030219 */ /* 0x001fe20000011600 */
        /* <DEDUP_REMOVED lines=18> */
[----:B------:R-:W3:Y:S01]  /*7e50*/  LDL R6, [R1+0x14] ;  /* 0x0000140001067983 */ /* 0x000ee20000100800 */
[----:B------:R-:W0:Y:S03]  /*7e60*/  LDC R43, c[0x0][0x3f4] ;  /* 0x0000fd00ff2b7b82 */ /* 0x000e260000000800 */
[----:B------:R-:W5:Y:S04]  /*7e70*/  SHFL.IDX PT, R3, R25, RZ, 0x1c1f ;  /* 0x001c1fff19037589 */ /* 0x000f6800000e0000 */
[----:B------:R-:W2:Y:S04]  /*7e80*/  SHFL.IDX PT, R0, R26, RZ, 0x1c1f ;  /* 0x001c1fff1a007589 */ /* 0x000ea800000e0000 */
[----:B-1----:R-:W1:Y:S04]  /*7e90*/  SHFL.IDX PT, R14, R27, RZ, 0x1c1f ;  /* 0x001c1fff1b0e7589 */ /* 0x002e6800000e0000 */
[----:B------:R-:W1:Y:S01]  /*7ea0*/  SHFL.IDX PT, R4, R24, RZ, 0x1c1f ;  /* 0x001c1fff18047589 */ /* 0x000e6200000e0000 */
[----:B0-----:R-:W-:Y:S01]  /*7eb0*/  ISETP.GE.AND P0, PT, R16, R43, PT ;  /* 0x0000002b1000720c */ /* 0x001fe20003f06270 */
[----:B---3--:R-:W-:-:S05]  /*7ec0*/  IMAD R32, R6, R32, RZ ;  /* 0x0000002006207224 */ /* 0x008fca00078e02ff */
[----:B------:R-:W-:-:S13]  /*7ed0*/  ISETP.GE.OR P1, PT, R39, R32, P0 ;  /* 0x000000202700720c */ /* 0x000fda0000726670 */
[C---:B------:R-:W-:Y:S01]  /*7ee0*/  @!P1 IMAD.SHL.U32 R5, R16.reuse, 0x2, RZ ;  /* 0x0000000210059824 */ /* 0x040fe200078e00ff */
[----:B------:R-:W-:-:S04]  /*7ef0*/  @!P1 SHF.L.U64.HI R21, R16, 0x1, R17 ;  /* 0x0000000110159819 */ /* 0x000fc80000010211 */
[----:B-----5:R-:W-:-:S05]  /*7f00*/  @!P1 IADD3 R6, P2, R3, R5, RZ ;  /* 0x0000000503069210 */ /* 0x020fca0007f5e0ff */
[----:B--2---:R-:W-:-:S05]  /*7f10*/  @!P1 IMAD.X R7, R0, 0x1, R21, P2 ;  /* 0x0000000100079824 */ /* 0x004fca00010e0615 */
[----:B----4-:R-:W2:Y:S01]  /*7f20*/  @!P1 LD.E.128 R8, desc[UR40][R6.64] ;  /* 0x0000002806089980 */ /* 0x010ea2000c101d00 */
[----:B-1----:R-:W-:-:S04]  /*7f30*/  @!P1 IADD3 R14, P2, R14, R5, RZ ;  /* 0x000000050e0e9210 */ /* 0x002fc80007f5e0ff */
[----:B------:R-:W-:-:S05]  /*7f40*/  @!P1 IADD3.X R3, R4, R21, RZ, P2, !PT ;  /* 0x0000001504039210 */ /* 0x000fca00017fe4ff */
        /* <DEDUP_REMOVED lines=8> */
[----:B--2---:R-:W-:Y:S02]  /*7fd0*/  @!P1 IMAD.MOV.U32 R35, RZ, RZ, R9 ;  /* 0x000000ffff239224 */ /* 0x004fe400078e0009 */
[----:B------:R-:W-:Y:S02]  /*7fe0*/  @!P1 IMAD.MOV.U32 R34, RZ, RZ, R8 ;  /* 0x000000ffff229224 */ /* 0x000fe400078e0008 */
[----:B------:R-:W-:Y:S01]  /*7ff0*/  @!P1 IMAD.MOV.U32 R36, RZ, RZ, R10 ;  /* 0x000000ffff249224 */ /* 0x000fe200078e000a */
[----:B------:R-:W-:Y:S01]  /*8000*/  MOV R3, R35 ;  /* 0x0000002300037202 */ /* 0x000fe20000000f00 */
[----:B------:R-:W-:Y:S02]  /*8010*/  IMAD.MOV.U32 R0, RZ, RZ, R34 ;  /* 0x000000ffff007224 */ /* 0x000fe400078e0022 */
[----:B------:R-:W-:Y:S01]  /*8020*/  @!P1 IMAD.MOV.U32 R37, RZ, RZ, R11 ;  /* 0x000000ffff259224 */ /* 0x000fe200078e000b */
[----:B------:R-:W-:Y:S01]  /*8030*/  PRMT R45, R45, 0x5410, R3 ;  /* 0x000054102d2d7816 */ /* 0x000fe20000000003 */
[----:B------:R-:W-:Y:S01]  /*8040*/  IMAD.MOV.U32 R8, RZ, RZ, R36 ;  /* 0x000000ffff087224 */ /* 0x000fe200078e0024 */
[----:B------:R-:W-:Y:S01]  /*8050*/  PRMT R42, R0, 0x7610, R42 ;  /* 0x00007610002a7816 */ /* 0x000fe2000000002a */
[----:B------:R0:W2:Y:S01]  /*8060*/  SHFL.IDX PT, R3, R25, 0x1, 0x1c1f ;  /* 0x003c1f0019037f89 */ /* 0x0000a200000e0000 */
[----:B------:R-:W-:Y:S01]  /*8070*/  IMAD.MOV.U32 R9, RZ, RZ, R37 ;  /* 0x000000ffff097224 */ /* 0x000fe200078e0025 */
[----:B---3--:R-:W-:-:S02]  /*8080*/  @!P1 MOV R30, R4 ;  /* 0x00000004001e9202 */ /* 0x008fc40000000f00 */
[----:B------:R0:W3:Y:S01]  /*8090*/  SHFL.IDX PT, R0, R26, 0x1, 0x1c1f ;  /* 0x003c1f001a007f89 */ /* 0x0000e200000e0000 */
[----:B------:R-:W-:Y:S01]  /*80a0*/  @!P1 IMAD.MOV.U32 R31, RZ, RZ, R5 ;  /* 0x000000ffff1f9224 */ /* 0x000fe200078e0005 */
[----:B------:R-:W-:Y:S01]  /*80b0*/  PRMT R33, R8, 0x5410, R9 ;  /* 0x0000541008217816 */ /* 0x000fe20000000009 */
[----:B------:R-:W-:Y:S02]  /*80c0*/  @!P1 IMAD.MOV.U32 R20, RZ, RZ, R6 ;  /* 0x000000ffff149224 */ /* 0x000fe400078e0006 */
[----:B------:R-:W-:Y:S01]  /*80d0*/  @!P1 IMAD.MOV.U32 R21, RZ, RZ, R7 ;  /* 0x000000ffff159224 */ /* 0x000fe200078e0007 */
[----:B------:R-:W-:Y:S01]  /*80e0*/  MOV R5, R31 ;  /* 0x0000001f00057202 */ /* 0x000fe20000000f00 */
[----:B------:R-:W-:Y:S02]  /*80f0*/  IMAD.MOV.U32 R4, RZ, RZ, R30 ;  /* 0x000000ffff047224 */ /* 0x000fe400078e001e */
[----:B------:R-:W-:Y:S01]  /*8100*/  IMAD.MOV.U32 R6, RZ, RZ, R20 ;  /* 0x000000ffff067224 */ /* 0x000fe200078e0014 */
[----:B------:R-:W-:Y:S01]  /*8110*/  PRMT R45, R5, 0x7610, R45 ;  /* 0x00007610052d7816 */ /* 0x000fe2000000002d */
[----:B------:R-:W-:-:S03]  /*8120*/  IMAD.MOV.U32 R7, RZ, RZ, R21 ;  /* 0x000000ffff077224 */ /* 0x000fc600078e0015 */
[----:B------:R-:W-:Y:S02]  /*8130*/  PRMT R56, R4, 0x5410, R6 ;  /* 0x0000541004387816 */ /* 0x000fe40000000006 */
[----:B------:R-:W-:Y:S02]  /*8140*/  CS2R R4, SRZ ;  /* 0x0000000000047805 */ /* 0x000fe4000001ff00 */
[----:B01--4-:R-:W-:-:S07]  /*8150*/  PRMT R42, R42, 0x5410, R7 ;  /* 0x000054102a2a7816 */ /* 0x013fce0000000007 */
.L_x_15792:
[----:B------:R-:W4:Y:S01]  /*8160*/  LDL R7, [R1+0x54] ;  /* 0x0000540001077983 */ /* 0x000f220000100800 */
[----:B------:R-:W-:Y:S01]  /*8170*/  VIADD R39, R39, 0x60 ;  /* 0x0000006027277836 */ /* 0x000fe20000000000 */
[----:B------:R-:W-:Y:S01]  /*8180*/  BSSY B1, `(.L_x_15564) ;  /* 0x0000016000017945 */ /* 0x000fe20003800000 */
[----:B------:R-:W-:Y:S02]  /*8190*/  CS2R R8, SRZ ;  /* 0x0000000000087805 */ /* 0x000fe4000001ff00 */
[----:B------:R-:W-:Y:S02]  /*81a0*/  CS2R R10, SRZ ;  /* 0x00000000000a7805 */ /* 0x000fe4000001ff00 */
[----:B------:R-:W-:Y:S02]  /*81b0*/  ISETP.GE.AND P1, PT, R39, R32, PT ;  /* 0x000000202700720c */ /* 0x000fe40003f26270 */
[----:B----4-:R-:W-:-:S04]  /*81c0*/  LEA.HI R6, R7, R7, RZ, 0x1 ;  /* 0x0000000707067211 */ /* 0x010fc800078f08ff */
[----:B------:R-:W-:-:S05]  /*81d0*/  LOP3.LUT R6, R6, 0xfffffffe, RZ, 0xc0, !PT ;  /* 0xfffffffe06067812 */ /* 0x000fca00078ec0ff */
[----:B------:R-:W-:Y:S01]  /*81e0*/  IMAD.IADD R13, R7, 0x1, -R6 ;  /* 0x00000001070d7824 */ /* 0x000fe200078e0a06 */
[----:B------:R-:W-:-:S04]  /*81f0*/  CS2R R6, SRZ ;  /* 0x0000000000067805 */ /* 0x000fc8000001ff00 */
[----:B------:R-:W-:Y:S01]  /*8200*/  SHF.L.U32 R13, R13, 0x1f, RZ ;  /* 0x0000001f0d0d7819 */ /* 0x000fe200000006ff */
[----:B------:R-:W-:Y:S06]  /*8210*/  @P1 BRA `(.L_x_15565) ;  /* 0x0000000000301947 */ /* 0x000fec0003800000 */
[----:B------:R-:W-:Y:S02]  /*8220*/  CS2R R6, SRZ ;  /* 0x0000000000067805 */ /* 0x000fe4000001ff00 */
[----:B------:R-:W-:Y:S02]  /*8230*/  CS2R R8, SRZ ;  /* 0x0000000000087805 */ /* 0x000fe4000001ff00 */
[----:B------:R-:W-:Y:S01]  /*8240*/  CS2R R10, SRZ ;  /* 0x00000000000a7805 */ /* 0x000fe2000001ff00 */
[----:B------:R-:W-:Y:S06]  /*8250*/  @P0 BRA `(.L_x_15565) ;  /* 0x0000000000200947 */ /* 0x000fec0003800000 */
[C---:B------:R-:W-:Y:S02]  /*8260*/  SHF.L.U32 R4, R16.reuse, 0x1, RZ ;  /* 0x0000000110047819 */ /* 0x040fe400000006ff */
[----:B------:R-:W-:Y:S02]  /*8270*/  SHF.L.U64.HI R5, R16, 0x1, R17 ;  /* 0x0000000110057819 */ /* 0x000fe40000010211 */
[-C--:B--2---:R-:W-:Y:S02]  /*8280*/  IADD3 R8, P1, R3, R4.reuse, RZ ;  /* 0x0000000403087210 */ /* 0x084fe40007f3e0ff */
[----:B------:R-:W-:-:S03]  /*8290*/  IADD3 R4, P2, R14, R4, RZ ;  /* 0x000000040e047210 */ /* 0x000fc60007f5e0ff */
[--C-:B---3--:R-:W-:Y:S02]  /*82a0*/  IMAD.X R9, R0, 0x1, R5.reuse, P1 ;  /* 0x0000000100097824 */ /* 0x108fe400008e0605 */
[----:B------:R-:W-:-:S04]  /*82b0*/  IMAD.X R5, R24, 0x1, R5, P2 ;  /* 0x0000000118057824 */ /* 0x000fc800010e0605 */
[----:B------:R-:W5:Y:S04]  /*82c0*/  LD.E.128 R8, desc[UR40][R8.64] ;  /* 0x0000002808087980 */ /* 0x000f68000c101d00 */
[----:B------:R-:W5:Y:S02]  /*82d0*/  LD.E.128 R4, desc[UR40][R4.64] ;  /* 0x0000002804047980 */ /* 0x000f64000c101d00 */
.L_x_15565:
[----:B------:R-:W-:Y:S05]  /*82e0*/  BSYNC B1 ;  /* 0x0000000000017941 */ /* 0x000fea0003800000 */
.L_x_15564:
[----:B------:R-:W0:Y:S01]  /*82f0*/  SYNCS.PHASECHK.TRANS64.TRYWAIT P1, [R2+URZ+0x16800], R13 ;  /* 0x0168000d020075a7 */ /* 0x000e22000802017f */
[----:B------:R-:W-:Y:S01]  /*8300*/  IMAD R29, R29, -0xc0, R32 ;  /* 0xffffff401d1d7824 */ /* 0x000fe200078e0220 */
[----:B--2--5:R-:W-:Y:S01]  /*8310*/  MOV R3, R5 ;  /* 0x0000000500037202 */ /* 0x024fe20000000f00 */
[C---:B------:R-:W-:Y:S01]  /*8320*/  VIADD R12, R154.reuse, 0x60 ;  /* 0x000000609a0c7836 */ /* 0x040fe20000000000 */
[----:B------:R-:W-:Y:S01]  /*8330*/  BSSY B1, `(.L_x_15566) ;  /* 0x0000010000017945 */ /* 0x000fe20003800000 */
[----:B---3--:R-:W-:Y:S01]  /*8340*/  IMAD.MOV.U32 R0, RZ, RZ, R4 ;  /* 0x000000ffff007224 */ /* 0x008fe200078e0004 */
[----:B------:R-:W-:Y:S01]  /*8350*/  VIMNMX R29, R29, 0xc0, PT ;  /* 0x000000c01d1d7848 */ /* 0x000fe20003fe0100 */
[----:B------:R-:W-:Y:S01]  /*8360*/  IMAD.MOV.U32 R14, RZ, RZ, R9 ;  /* 0x000000ffff0e7224 */ /* 0x000fe200078e0009 */
[----:B------:R-:W-:Y:S01]  /*8370*/  PRMT R41, R3, 0x7610, R41 ;  /* 0x0000761003297816 */ /* 0x000fe20000000029 */
[----:B------:R-:W-:Y:S01]  /*8380*/  IMAD.MOV.U32 R3, RZ, RZ, R7 ;  /* 0x000000ffff037224 */ /* 0x000fe200078e0007 */
[----:B------:R-:W-:-:S02]  /*8390*/  ISETP.GE.OR P2, PT, R154, R29, P0 ;  /* 0x0000001d9a00720c */ /* 0x000fc40000746670 */
[----:B------:R-:W-:Y:S01]  /*83a0*/  ISETP.GE.OR P0, PT, R12, R29, P0 ;  /* 0x0000001d0c00720c */ /* 0x000fe20000706670 */
[----:B------:R-:W-:Y:S01]  /*83b0*/  IMAD.MOV.U32 R12, RZ, RZ, R8 ;  /* 0x000000ffff0c7224 */ /* 0x000fe200078e0008 */
[----:B------:R-:W-:Y:S01]  /*83c0*/  PRMT R40, R40, 0x5410, R0 ;  /* 0x0000541028287816 */ /* 0x000fe20000000000 */
[----:B------:R-:W-:Y:S01]  /*83d0*/  IMAD.MOV.U32 R0, RZ, RZ, R6 ;  /* 0x000000ffff007224 */ /* 0x000fe200078e0006 */
[----:B------:R-:W-:Y:S02]  /*83e0*/  PRMT R41, R41, 0x5410, R14 ;  /* 0x0000541029297816 */ /* 0x000fe4000000000e */
[----:B------:R-:W-:Y:S02]  /*83f0*/  PRMT R40, R12, 0x7610, R40 ;  /* 0x000076100c287816 */ /* 0x000fe40000000028 */
[----:B------:R-:W-:Y:S02]  /*8400*/  PRMT R39, R3, 0x5410, R0 ;  /* 0x0000541003277816 */ /* 0x000fe40000000000 */
[----:B------:R-:W-:Y:S01]  /*8410*/  IADD3 R29, R16, R43, RZ ;  /* 0x0000002b101d7210 */ /* 0x000fe20007ffe0ff */
[----:B0-----:R-:W-:Y:S06]  /*8420*/  @!P1 BRA `(.L_x_15567) ;  /* 0x0000014800b49947 */ /* 0x001fec0003800000 */
.L_x_15793:
[----:B------:R-:W-:Y:S05]  /*8430*/  BSYNC B1 ;  /* 0x0000000000017941 */ /* 0x000fea0003800000 */
.L_x_15566:
[----:B------:R-:W-:Y:S01]  /*8440*/  BSSY B1, `(.L_x_15568) ;  /* 0x0000069000017945 */ /* 0x000fe20003800000 */
[----:B------:R-:W-:Y:S01]  /*8450*/  IMAD.MOV.U32 R0, RZ, RZ, R10 ;  /* 0x000000ffff007224 */ /* 0x000fe200078e000a */
[----:B------:R-:W-:Y:S01]  /*8460*/  LOP3.LUT R29, R29, 0x38, RZ, 0xc0, !PT ;  /* 0x000000381d1d7812 */ /* 0x000fe200078ec0ff */
[----:B------:R-:W-:Y:S01]  /*8470*/  IMAD.MOV.U32 R3, RZ, RZ, R11 ;  /* 0x000000ffff037224 */ /* 0x000fe200078e000b */
[----:B------:R-:W-:Y:S06]  /*8480*/  @P2 BRA `(.L_x_15569) ;  /* 0x0000000400902947 */ /* 0x000fec0003800000 */
[----:B------:R-:W2:Y:S01]  /*8490*/  LDL R12, [R1+0x3c] ;  /* 0x00003c00010c7983 */ /* 0x000ea20000100800 */
[----:B------:R-:W1:Y:S02]  /*84a0*/  S2R R14, SR_TID.X ;  /* 0x00000000000e7919 */ /* 0x000e640000002100 */
[----:B-1----:R-:W-:-:S05]  /*84b0*/  VIADD R14, R14, 0xffffff80 ;  /* 0xffffff800e0e7836 */ /* 0x002fca0000000000 */
[----:B------:R-:W-:-:S04]  /*84c0*/  SHF.R.S32.HI R25, RZ, 0x1f, R14 ;  /* 0x0000001fff197819 */ /* 0x000fc8000001140e */
[----:B------:R-:W-:-:S04]  /*84d0*/  LEA.HI R25, R25, R14, RZ, 0x5 ;  /* 0x0000000e19197211 */ /* 0x000fc800078f28ff */
[----:B------:R-:W-:Y:S01]  /*84e0*/  SHF.R.S32.HI R25, RZ, 0x5, R25 ;  /* 0x00000005ff197819 */ /* 0x000fe20000011419 */
[--C-:B------:R-:W-:Y:S01]  /*84f0*/  HADD2.F32 R43, -RZ, R45.reuse.H1_H1 ;  /* 0x3000002dff2b7230 */ /* 0x100fe20000004100 */
[----:B------:R-:W-:Y:S01]  /*8500*/  SHF.R.U64 R55, R34, 0x10, R35 ;  /* 0x0000001022377819 */ /* 0x000fe20000001223 */
[----:B------:R-:W-:Y:S01]  /*8510*/  HADD2.F32 R45, -RZ, R45.H0_H0 ;  /* 0x2000002dff2d7230 */ /* 0x000fe20000004100 */
[----:B------:R-:W-:Y:S02]  /*8520*/  SHF.R.U32.HI R44, RZ, 0x10, R31 ;  /* 0x00000010ff2c7819 */ /* 0x000fe4000001161f */
        /* <DEDUP_REMOVED lines=9> */
[----:B------:R-:W-:Y:S02]  /*85c0*/  LOP3.LUT R12, R24, 0x38, R16, 0xf8, !PT ;  /* 0x00000038180c7812 */ /* 0x000fe400078ef810 */
[----:B------:R-:W-:-:S04]  /*85d0*/  SHF.R.U32.HI R15, RZ, 0x3, R24 ;  /* 0x00000003ff0f7819 */ /* 0x000fc80000011618 */
[----:B------:R-:W-:Y:S02]  /*85e0*/  LOP3.LUT R12, R12, R15, RZ, 0x3c, !PT ;  /* 0x0000000f0c0c7212 */ /* 0x000fe400078e3cff */
[----:B------:R-:W-:Y:S02]  /*85f0*/  LOP3.LUT R24, R15, R29, R24, 0x1e, !PT ;  /* 0x0000001d0f187212 */ /* 0x000fe400078e1e18 */
[----:B0-----:R-:W-:-:S03]  /*8600*/  LEA R13, R25, R12, 0x9 ;  /* 0x0000000c190d7211 */ /* 0x001fc600078e48ff */
[----:B------:R-:W-:-:S04]  /*8610*/  IMAD R25, R25, 0x200, R24 ;  /* 0x0000020019197824 */ /* 0x000fc800078e0218 */
        /* <DEDUP_REMOVED lines=75> */
.L_x_15569:
[----:B------:R-:W-:Y:S05]  /*8ad0*/  BSYNC B1 ;  /* 0x0000000000017941 */ /* 0x000fea0003800000 */
.L_x_15568:
[----:B------:R-:W-:Y:S01]  /*8ae0*/  PRMT R33, R0, 0x5410, R3 ;  /* 0x0000541000217816 */ /* 0x000fe20000000003 */
[----:B------:R-:W-:Y:S06]  /*8af0*/  @P0 BRA `(.L_x_15560) ;  /* 0x0000000400800947 */ /* 0x000fec0003800000 */
[----:B------:R-:W2:Y:S01]  /*8b00*/  LDL R20, [R1+0x40] ;  /* 0x0000400001147983 */ /* 0x000ea20000100800 */
[C---:B-1----:R-:W-:Y:S02]  /*8b10*/  VIADD R12, R154.reuse, 0x60 ;  /* 0x000000609a0c7836 */ /* 0x042fe40000000000 */
[----:B0-----:R-:W-:Y:S01]  /*8b20*/  VIADD R13, R154, 0x60 ;  /* 0x000000609a0d7836 */ /* 0x001fe20000000000 */
[----:B------:R-:W3:Y:S02]  /*8b30*/  LDL R45, [R1+0x5c] ;  /* 0x00005c00012d7983 */ /* 0x000ee40000100800 */
[----:B------:R-:W-:Y:S01]  /*8b40*/  SHF.L.U32 R12, R12, 0x6, RZ ;  /* 0x000000060c0c7819 */ /* 0x000fe200000006ff */
[----:B------:R-:W-:-:S03]  /*8b50*/  IMAD.SHL.U32 R13, R13, 0x40, RZ ;  /* 0x000000400d0d7824 */ /* 0x000fc600078e00ff */
[----:B------:R-:W-:Y:S02]  /*8b60*/  LOP3.LUT R12, R12, 0x1c0, RZ, 0xc0, !PT ;  /* 0x000001c00c0c7812 */ /* 0x000fe400078ec0ff */
[----:B------:R-:W-:Y:S02]  /*8b70*/  LOP3.LUT R13, R13, 0x1c0, RZ, 0xc0, !PT ;  /* 0x000001c00d0d7812 */ /* 0x000fe400078ec0ff */
[----:B------:R-:W-:-:S04]  /*8b80*/  SHF.R.U32.HI R12, RZ, 0x3, R12 ;  /* 0x00000003ff0c7819 */ /* 0x000fc8000001160c */
[----:B------:R-:W-:Y:S02]  /*8b90*/  LOP3.LUT R29, R12, R29, R13, 0x1e, !PT ;  /* 0x0000001d0c1d7212 */ /* 0x000fe400078e1e0d */
[--C-:B------:R-:W-:Y:S02]  /*8ba0*/  SHF.R.U64 R37, R6, 0x10, R7.reuse ;  /* 0x0000001006257819 */ /* 0x100fe40000001207 */
[----:B------:R-:W-:Y:S02]  /*8bb0*/  SHF.R.U32.HI R35, RZ, 0x10, R7 ;  /* 0x00000010ff237819 */ /* 0x000fe40000011607 */
[----:B------:R-:W-:Y:S01]  /*8bc0*/  SHF.R.U64 R43, R10, 0x10, R11 ;  /* 0x000000100a2b7819 */ /* 0x000fe2000000120b */
[----:B------:R-:W-:Y:S01]  /*8bd0*/  HADD2.F32 R10, -RZ, R41.H1_H1 ;  /* 0x30000029ff0a7230 */ /* 0x000fe20000004100 */
[----:B------:R-:W-:Y:S02]  /*8be0*/  SHF.R.U32.HI R21, RZ, 0x10, R9 ;  /* 0x00000010ff157819 */ /* 0x000fe40000011609 */
[----:B------:R-:W-:-:S05]  /*8bf0*/  SHF.R.U32.HI R30, RZ, 0x10, R5 ;  /* 0x00000010ff1e7819 */ /* 0x000fca0000011605 */
[----:B------:R-:W-:Y:S01]  /*8c00*/  HADD2.F32 R30, -RZ, R30.H0_H0 ;  /* 0x2000001eff1e7230 */ /* 0x000fe20000004100 */
[----:B------:R-:W-:Y:S02]  /*8c10*/  SHF.R.U64 R44, R8, 0x10, R9 ;  /* 0x00000010082c7819 */ /* 0x000fe40000001209 */
[----:B------:R-:W-:Y:S01]  /*8c20*/  SHF.R.U32.HI R42, RZ, 0x10, R11 ;  /* 0x00000010ff2a7819 */ /* 0x000fe2000001160b */
[----:B------:R-:W-:Y:S01]  /*8c30*/  HADD2.F32 R11, -RZ, R39.H1_H1 ;  /* 0x30000027ff0b7230 */ /* 0x000fe20000004100 */
[----:B------:R-:W-:Y:S01]  /*8c40*/  SHF.R.U64 R38, R4, 0x10, R5 ;  /* 0x0000001004267819 */ /* 0x000fe20000001205 */
[----:B--2---:R-:W-:-:S04]  /*8c50*/  IMAD.IADD R29, R20, 0x1, R29 ;  /* 0x00000001141d7824 */ /* 0x004fc800078e021d */
[----:B------:R-:W-:Y:S01]  /*8c60*/  IMAD R29, R29, 0x2, R2 ;  /* 0x000000021d1d7824 */ /* 0x000fe200078e0202 */
[----:B---3--:R-:W0:Y:S04]  /*8c70*/  LDS.128 R12, [R45+0x8400] ;  /* 0x008400002d0c7984 */ /* 0x008e280000000c00 */
[----:B------:R-:W1:Y:S01]  /*8c80*/  LDS.128 R24, [R29+0x8400] ;  /* 0x008400001d187984 */ /* 0x000e620000000c00 */
[----:B------:R-:W-:Y:S02]  /*8c90*/  HADD2.F32 R20, -RZ, R41.H0_H0 ;  /* 0x20000029ff147230 */ /* 0x000fe40000004100 */
[----:B0-----:R-:W-:Y:S02]  /*8ca0*/  HADD2.F32 R3, -RZ, R13.H0_H0 ;  /* 0x2000000dff037230 */ /* 0x001fe40000004100 */
[----:B-1----:R-:W-:-:S05]  /*8cb0*/  HADD2.F32 R7, -RZ, R25.H0_H0 ;  /* 0x20000019ff077230 */ /* 0x002fca0000004100 */
[C---:B------:R-:W-:Y:S01]  /*8cc0*/  FMUL.FTZ R32, R7.reuse, R20 ;  /* 0x0000001407207220 */ /* 0x040fe20000410000 */
[-C--:B------:R-:W-:Y:S01]  /*8cd0*/  FMUL.FTZ R34, R7, R10.reuse ;  /* 0x0000000a07227220 */ /* 0x080fe20000410000 */
[----:B------:R-:W-:Y:S02]  /*8ce0*/  HADD2.F32 R25, -RZ, R25.H1_H1 ;  /* 0x30000019ff197230 */ /* 0x000fe40000004100 */
[C---:B------:R-:W-:Y:S01]  /*8cf0*/  FFMA.FTZ R32, R3.reuse, R10, -R32 ;  /* 0x0000000a03207223 */ /* 0x040fe20000010820 */
[----:B------:R-:W-:Y:S02]  /*8d00*/  HADD2.F32 R6, -RZ, R24.H0_H0 ;  /* 0x20000018ff067230 */ /* 0x000fe40000004100 */
[----:B------:R-:W-:Y:S01]  /*8d10*/  FFMA.FTZ R34, R3, R20, R34 ;  /* 0x0000001403227223 */ /* 0x000fe20000010022 */
[----:B------:R-:W-:Y:S02]  /*8d20*/  HADD2.F32 R10, -RZ, R21.H0_H0 ;  /* 0x20000015ff0a7230 */ /* 0x000fe40000004100 */
[----:B------:R-:W-:-:S02]  /*8d30*/  HADD2.F32 R7, -RZ, R40.H1_H1 ;  /* 0x30000028ff077230 */ /* 0x000fc40000004100 */
[----:B------:R-:W-:Y:S02]  /*8d40*/  HADD2.F32 R3, -RZ, R40.H0_H0 ;  /* 0x20000028ff037230 */ /* 0x000fe40000004100 */
[C---:B------:R-:W-:Y:S01]  /*8d50*/  FMUL.FTZ R36, R25.reuse, R30 ;  /* 0x0000001e19247220 */ /* 0x040fe20000410000 */
[----:B------:R-:W-:Y:S02]  /*8d60*/  HADD2.F32 R13, -RZ, R13.H1_H1 ;  /* 0x3000000dff0d7230 */ /* 0x000fe40000004100 */
        /* <DEDUP_REMOVED lines=9> */
[----:B------:R-:W-:Y:S02]  /*8e00*/  HADD2.F32 R9, -RZ, R27.H0_H0 ;  /* 0x2000001bff097230 */ /* 0x000fe40000004100 */
[----:B------:R-:W-:Y:S02]  /*8e10*/  HADD2.F32 R3, -RZ, R33.H0_H0 ;  /* 0x20000021ff037230 */ /* 0x000fe40000004100 */
[----:B------:R-:W-:Y:S02]  /*8e20*/  HADD2.F32 R10, -RZ, R39.H0_H0 ;  /* 0x20000027ff0a7230 */ /* 0x000fe40000004100 */
[----:B------:R-:W-:Y:S02]  /*8e30*/  HADD2.F32 R0, -RZ, R33.H1_H1 ;  /* 0x30000021ff007230 */ /* 0x000fe40000004100 */
[----:B------:R-:W-:Y:S01]  /*8e40*/  FMUL.FTZ R7, R8, R11 ;  /* 0x0000000b08077220 */ /* 0x000fe20000410000 */
[----:B------:R-:W-:-:S02]  /*8e50*/  HADD2.F32 R5, -RZ, R15.H0_H0 ;  /* 0x2000000fff057230 */ /* 0x000fc40000004100 */
[----:B------:R-:W-:Y:S01]  /*8e60*/  FMUL.FTZ R33, R8, R3 ;  /* 0x0000000308217220 */ /* 0x000fe20000410000 */
[----:B------:R-:W-:Y:S02]  /*8e70*/  HADD2.F32 R4, -RZ, R14.H0_H0 ;  /* 0x2000000eff047230 */ /* 0x000fe40000004100 */
[C---:B------:R-:W-:Y:S01]  /*8e80*/  FMUL.FTZ R30, R9.reuse, R10 ;  /* 0x0000000a091e7220 */ /* 0x040fe20000410000 */
[----:B------:R-:W-:Y:S02]  /*8e90*/  HADD2.F32 R27, -RZ, R27.H1_H1 ;  /* 0x3000001bff1b7230 */ /* 0x000fe40000004100 */
[-C--:B------:R-:W-:Y:S01]  /*8ea0*/  FMUL.FTZ R9, R9, R0.reuse ;  /* 0x0000000009097220 */ /* 0x080fe20000410000 */
[----:B------:R-:W-:Y:S02]  /*8eb0*/  HADD2.F32 R8, -RZ, R35.H0_H0 ;  /* 0x20000023ff087230 */ /* 0x000fe40000004100 */
[----:B------:R-:W-:Y:S02]  /*8ec0*/  HADD2.F32 R6, -RZ, R42.H0_H0 ;  /* 0x2000002aff067230 */ /* 0x000fe40000004100 */
[----:B------:R-:W-:Y:S01]  /*8ed0*/  FFMA.FTZ R30, R5, R0, -R30 ;  /* 0x00000000051e7223 */ /* 0x000fe2000001081e */
[----:B------:R-:W-:-:S02]  /*8ee0*/  HADD2.F32 R15, -RZ, R15.H1_H1 ;  /* 0x3000000fff0f7230 */ /* 0x000fc40000004100 */
[C---:B------:R-:W-:Y:S01]  /*8ef0*/  FFMA.FTZ R20, R4.reuse, R3, -R7 ;  /* 0x0000000304147223 */ /* 0x040fe20000010807 */
[----:B------:R-:W-:Y:S01]  /*8f00*/  FFMA.FTZ R33, R4, R11, R33 ;  /* 0x0000000b04217223 */ /* 0x000fe20000010021 */
[----:B------:R-:W-:Y:S01]  /*8f10*/  FFMA.FTZ R0, R5, R10, R9 ;  /* 0x0000000a05007223 */ /* 0x000fe20000010009 */
[----:B------:R-:W-:Y:S02]  /*8f20*/  HADD2.F32 R24, -RZ, R24.H1_H1 ;  /* 0x30000018ff187230 */ /* 0x000fe40000004100 */
[C---:B------:R-:W-:Y:S01]  /*8f30*/  FMUL.FTZ R4, R27.reuse, R8 ;  /* 0x000000081b047220 */ /* 0x040fe20000410000 */
[----:B------:R-:W-:Y:S02]  /*8f40*/  HADD2.F32 R26, -RZ, R26.H1_H1 ;  /* 0x3000001aff1a7230 */ /* 0x000fe40000004100 */
[----:B------:R-:W-:Y:S01]  /*8f50*/  FMUL.FTZ R10, R27, R6 ;  /* 0x000000061b0a7220 */ /* 0x000fe20000410000 */
[----:B------:R-:W-:Y:S02]  /*8f60*/  HADD2.F32 R7, -RZ, R38.H0_H0 ;  /* 0x20000026ff077230 */ /* 0x000fe40000004100 */
[----:B------:R-:W-:-:S02]  /*8f70*/  HADD2.F32 R9, -RZ, R37.H0_H0 ;  /* 0x20000025ff097230 */ /* 0x000fc40000004100 */
[----:B------:R-:W-:Y:S02]  /*8f80*/  HADD2.F32 R3, -RZ, R44.H0_H0 ;  /* 0x2000002cff037230 */ /* 0x000fe40000004100 */
[----:B------:R-:W-:Y:S02]  /*8f90*/  HADD2.F32 R5, -RZ, R43.H0_H0 ;  /* 0x2000002bff057230 */ /* 0x000fe40000004100 */
        /* <DEDUP_REMOVED lines=22> */
.L_x_15560:
[----:B------:R-:W-:Y:S05]  /*9100*/  BSYNC B0 ;  /* 0x0000000000007941 */ /* 0x000fea0003800000 */
.L_x_15546:
[----:B------:R-:W-:Y:S01]  /*9110*/  @!PT LDS RZ, [RZ] ;  /* 0x00000000fffff984 */ /* 0x000fe20000000800 */
[----:B------:R-:W-:Y:S01]  /*9120*/  @!PT LDS RZ, [RZ] ;  /* 0x00000000fffff984 */ /* 0x000fe20000000800 */
[----:B------:R-:W-:Y:S01]  /*9130*/  @!PT LDS RZ, [RZ] ;  /* 0x00000000fffff984 */ /* 0x000fe20000000800 */
[----:B------:R-:W-:Y:S01]  /*9140*/  @!PT LDS RZ, [RZ] ;  /* 0x00000000fffff984 */ /* 0x000fe20000000800 */
[----:B------:R4:W-:Y:S06]  /*9150*/  MEMBAR.ALL.CTA ;  /* 0x0000000000007992 */ /* 0x0009ec0000008000 */
[----:B----4-:R-:W4:Y:S01]  /*9160*/  FENCE.VIEW.ASYNC.S ;  /* 0x00000000000073c6 */ /* 0x010f220000000000 */
[----:B------:R-:W-:Y:S05]  /*9170*/  WARPSYNC.ALL ;  /* 0x0000000000007948 */ /* 0x000fea0003800000 */
[----:B----4-:R-:W-:Y:S06]  /*9180*/  BAR.SYNC.DEFER_BLOCKING 0xd, 0x180 ;  /* 0x0346000000007b1d */ /* 0x010fec0000010000 */
.L_x_15543:
[----:B------:R-:W-:-:S13]  /*9190*/  ISETP.NE.AND P0, PT, R157, 0x3, PT ;  /* 0x000000039d00780c */ /* 0x000fda0003f05270 */
[----:B------:R-:W-:Y:S05]  /*91a0*/  @!P0 BRA `(.L_x_15570) ;  /* 0x0000000000048947 */ /* 0x000fea0003800000 */
[----:B------:R-:W-:Y:S01]  /*91b0*/  BPT.TRAP 0x1 ;  /* 0x000000040000795c */ /* 0x000fe20000300000 */
.L_x_15570:
[----:B--2---:R-:W-:Y:S02]  /*91c0*/  LEA R0, R22, R2, 0x3 ;  /* 0x0000000216007211 */ /* 0x004fe400078e18ff */
[----:B-1-3--:R-:W-:-:S04]  /*91d0*/  SHF.L.U32 R5, R155, 0x1f, RZ ;  /* 0x0000001f9b057819 */ /* 0x00afc800000006ff */
[----:B------:R1:W2:Y:S01]  /*91e0*/  SYNCS.PHASECHK.TRANS64.TRYWAIT P1, [R0+URZ+0x16830], R5 ;  /* 0x01683005000075a7 */ /* 0x0002a2000802017f */
[----:B------:R-:W-:Y:S05]  /*91f0*/  @!P0 BRA `(.L_x_15571) ;  /* 0x0000000000048947 */ /* 0x000fea0003800000 */
[----:B------:R-:W-:Y:S01]  /*9200*/  BPT.TRAP 0x1 ;  /* 0x000000040000795c */ /* 0x000fe20000300000 */
.L_x_15571:
[----:B0-----:R-:W-:Y:S01]  /*9210*/  VIADD R3, R2, 0xe400 ;  /* 0x0000e40002037836 */ /* 0x001fe20000000000 */
[----:B------:R-:W-:Y:S01]  /*9220*/  LOP3.LUT R6, R28, 0x10000, RZ, 0xfc, !PT ;  /* 0x000100001c067812 */ /* 0x000fe200078efcff */
[----:B------:R-:W-:-:S03]  /*9230*/  IMAD.MOV.U32 R7, RZ, RZ, 0x40000040 ;  /* 0x40000040ff077424 */ /* 0x000fc600078e00ff */
[----:B------:R-:W-:-:S04]  /*9240*/  SHF.R.U32.HI R3, RZ, 0x4, R3 ;  /* 0x00000004ff037819 */ /* 0x000fc80000011603 */
[----:B------:R-:W-:-:S04]  /*9250*/  LOP3.LUT R3, R3, 0x3fff, RZ, 0xc0, !PT ;  /* 0x00003fff03037812 */ /* 0x000fc800078ec0ff */
[----:B------:R-:W-:-:S05]  /*9260*/  LOP3.LUT R3, R3, 0x10000, RZ, 0xfc, !PT ;  /* 0x0001000003037812 */ /* 0x000fca00078efcff */
[----:B------:R0:W-:Y:S01]  /*9270*/  STL [R1+0x1c], R3 ;  /* 0x00001c0301007387 */ /* 0x0001e20000100800 */
[----:B--2---:R-:W-:Y:S05]  /*9280*/  @P1 BRA `(.L_x_15572) ;  /* 0x0000000000081947 */ /* 0x004fea0003800000 */
[----:B------:R-:W2:Y:S02]  /*9290*/  SYNCS.PHASECHK.TRANS64.TRYWAIT P1, [R0+URZ+0x16830], R5 ;  /* 0x01683005000075a7 */ /* 0x000ea4000802017f */
[----:B--2---:R-:W-:Y:S05]  /*92a0*/  @!P1 BRA `(.L_x_15573) ;  /* 0x0000013c00289947 */ /* 0x004fea0003800000 */
.L_x_15572:
[----:B0-----:R-:W3:Y:S01]  /*92b0*/  LDL R3, [R1+0x1c] ;  /* 0x00001c0001037983 */ /* 0x001ee20000100800 */
[----:B-12---:R-:W-:Y:S01]  /*92c0*/  IMAD.MOV.U32 R5, RZ, RZ, 0x40000040 ;  /* 0x40000040ff057424 */ /* 0x006fe200078e00ff */
[----:B------:R-:W-:Y:S05]  /*92d0*/  WARPSYNC.ALL ;  /* 0x0000000000007948 */ /* 0x000fea0003800000 */
[C---:B------:R-:W-:Y:S01]  /*92e0*/  R2UR UR4, R6.reuse ;  /* 0x00000000060472ca */ /* 0x040fe200000e0000 */
[----:B-----5:R-:W-:Y:S01]  /*92f0*/  WARPGROUP.ARRIVE ;  /* 0x00000000000079c5 */ /* 0x020fe20000000000 */
[----:B------:R-:W-:Y:S01]  /*9300*/  R2UR UR5, R7 ;  /* 0x00000000070572ca */ /* 0x000fe200000e0000 */
[----:B----4-:R-:W-:Y:S01]  /*9310*/  IMAD.MOV.U32 R11, RZ, RZ, 0x40000040 ;  /* 0x40000040ff0b7424 */ /* 0x010fe200078e00ff */
[----:B------:R-:W-:Y:S01]  /*9320*/  R2UR UR7, R5 ;  /* 0x00000000050772ca */ /* 0x000fe200000e0000 */
[----:B------:R-:W-:Y:S01]  /*9330*/  IMAD.MOV.U32 R9, RZ, RZ, 0x40000040 ;  /* 0x40000040ff097424 */ /* 0x000fe200078e00ff */
[C---:B------:R-:W-:Y:S01]  /*9340*/  IADD3 R10, R6.reuse, 0x2, RZ ;  /* 0x00000002060a7810 */ /* 0x040fe20007ffe0ff */
[----:B------:R-:W-:Y:S01]  /*9350*/  VIADD R20, R6, 0x4 ;  /* 0x0000000406147836 */ /* 0x000fe20000000000 */
[----:B------:R-:W-:Y:S01]  /*9360*/  MOV R15, 0x40000040 ;  /* 0x40000040000f7802 */ /* 0x000fe20000000f00 */
[----:B------:R-:W-:-:S02]  /*9370*/  IMAD.MOV.U32 R21, RZ, RZ, 0x40000040 ;  /* 0x40000040ff157424 */ /* 0x000fc400078e00ff */
[----:B------:R-:W-:Y:S01]  /*9380*/  VIADD R14, R6, 0x6 ;  /* 0x00000006060e7836 */ /* 0x000fe20000000000 */
[----:B------:R0:W-:Y:S01]  /*9390*/  STL.64 [R1+0x8], R10 ;  /* 0x0000080a01007387 */ /* 0x0001e20000100a00 */
[----:B------:R-:W-:Y:S02]  /*93a0*/  IMAD.MOV.U32 R5, RZ, RZ, 0x40000040 ;  /* 0x40000040ff057424 */ /* 0x000fe400078e00ff */
[----:B---3--:R-:W-:-:S04]  /*93b0*/  IMAD R4, R22, 0x400, R3 ;  /* 0x0000040016047824 */ /* 0x008fc800078e0203 */
[C---:B------:R-:W-:Y:S01]  /*93c0*/  VIADD R8, R4.reuse, 0x2 ;  /* 0x0000000204087836 */ /* 0x040fe20000000000 */
[----:B------:R-:W-:-:S13]  /*93d0*/  R2UR UR6, R4 ;  /* 0x00000000040672ca */ /* 0x000fda00000e0000 */
[----:B------:R-:W-:Y:S01]  /*93e0*/  HGMMA.64x128x16.F32 R24, gdesc[UR4], RZ, !UPT, gsb0 ;  /* 0x01e00000041879f0 */ /* 0x000fe2000c0008ff */
        /* <DEDUP_REMOVED lines=27> */
.L_x_15574:
[----:B------:R-:W2:Y:S01]  /*95a0*/  LDL.LU R91, [R1+0x10] ;  /* 0x00001000015b7983 */ /* 0x000ea20000300800 */
[----:B------:R-:W-:Y:S01]  /*95b0*/  ULDC UR4, c[0x0][0x9d8] ;  /* 0x0002760000047ab9 */ /* 0x000fe20000000800 */
[----:B------:R-:W0:Y:S01]  /*95c0*/  LDC R93, c[0x0][0x448] ;  /* 0x00011200ff5d7b82 */ /* 0x000e220000000800 */
[----:B------:R-:W-:Y:S01]  /*95d0*/  ULDC UR5, c[0x0][0x988] ;  /* 0x0002620000057ab9 */ /* 0x000fe20000000800 */
[----:B------:R-:W3:Y:S04]  /*95e0*/  LDL R89, [R1+0x44] ;  /* 0x0000440001597983 */ /* 0x000ee80000100800 */
[----:B------:R-:W3:Y:S01]  /*95f0*/  LDL R99, [R1+0x28] ;  /* 0x0000280001637983 */ /* 0x000ee20000100800 */
[----:B------:R-:W-:Y:S01]  /*9600*/  FMUL.FTZ R12, R36, UR4 ;  /* 0x00000004240c7c20 */ /* 0x000fe20008410000 */
[----:B------:R-:W-:Y:S01]  /*9610*/  FMUL.FTZ R3, R24, UR4 ;  /* 0x0000000418037c20 */ /* 0x000fe20008410000 */
[----:B------:R-:W-:Y:S01]  /*9620*/  FMUL.FTZ R11, R33, UR4 ;  /* 0x00000004210b7c20 */ /* 0x000fe20008410000 */
[----:B------:R-:W4:Y:S01]  /*9630*/  LDL R36, [R1+0x2c] ;  /* 0x00002c0001247983 */ /* 0x000f220000100800 */
[----:B------:R-:W-:Y:S01]  /*9640*/  FMUL.FTZ R114, R26, UR4 ;  /* 0x000000041a727c20 */ /* 0x000fe20008410000 */
[----:B------:R-:W-:Y:S01]  /*9650*/  FMUL.FTZ R110, R27, UR4 ;  /* 0x000000041b6e7c20 */ /* 0x000fe20008410000 */
[----:B------:R-:W-:Y:S01]  /*9660*/  FMUL.FTZ R108, R30, UR4 ;  /* 0x000000041e6c7c20 */ /* 0x000fe20008410000 */
[----:B------:R-:W5:Y:S01]  /*9670*/  LDL R95, [R1+0x20] ;  /* 0x00002000015f7983 */ /* 0x000f620000100800 */
[----:B------:R-:W-:Y:S01]  /*9680*/  FMUL.FTZ R9, R31, UR4 ;  /* 0x000000041f097c20 */ /* 0x000fe20008410000 */
[----:B------:R-:W-:Y:S01]  /*9690*/  FMUL.FTZ R90, R34, UR4 ;  /* 0x00000004225a7c20 */ /* 0x000fe20008410000 */
[----:B------:R-:W1:Y:S01]  /*96a0*/  MUFU.TANH R114, R114 ;  /* 0x0000007200727308 */ /* 0x000e620000002400 */
[----:B------:R-:W5:Y:S01]  /*96b0*/  LDL R97, [R1+0x14] ;  /* 0x0000140001617983 */ /* 0x000f620000100800 */
[----:B------:R-:W-:Y:S01]  /*96c0*/  FMUL.FTZ R35, R35, UR4 ;  /* 0x0000000423237c20 */ /* 0x000fe20008410000 */
[----:B------:R-:W-:Y:S01]  /*96d0*/  FMUL.FTZ R92, R38, UR4 ;  /* 0x00000004265c7c20 */ /* 0x000fe20008410000 */
[----:B------:R-:W-:Y:S01]  /*96e0*/  FMUL.FTZ R13, R37, UR4 ;  /* 0x00000004250d7c20 */ /* 0x000fe20008410000 */
[----:B------:R-:W-:Y:S01]  /*96f0*/  FMUL.FTZ R37, R39, UR4 ;  /* 0x0000000427257c20 */ /* 0x000fe20008410000 */
[----:B------:R-:W-:Y:S01]  /*9700*/  FMUL.FTZ R39, R42, UR4 ;  /* 0x000000042a277c20 */ /* 0x000fe20008410000 */
[----:B0-----:R-:W-:Y:S01]  /*9710*/  ISETP.NE.AND P4, PT, R93, 0x1, PT ;  /* 0x000000015d00780c */ /* 0x001fe20003f85270 */
        /* <DEDUP_REMOVED lines=12> */
[----:B------:R-:W1:Y:S01]  /*97e0*/  @P4 LDC R24, c[0x0][0x44c] ;  /* 0x00011300ff184b82 */ /* 0x000e620000000800 */
[----:B------:R-:W-:-:S03]  /*97f0*/  FMUL.FTZ R10, R32, UR4 ;  /* 0x00000004200a7c20 */ /* 0x000fc60008410000 */
[----:B------:R-:W0:Y:S04]  /*9800*/  MUFU.TANH R9, R9 ;  /* 0x0000000900097308 */ /* 0x000e280000002400 */
[----:B------:R-:W0:Y:S04]  /*9810*/  @P4 LDC R33, c[0x0][0x450] ;  /* 0x00011400ff214b82 */ /* 0x000e280000000800 */
[----:B------:R-:W5:Y:S08]  /*9820*/  MUFU.TANH R90, R90 ;  /* 0x0000005a005a7308 */ /* 0x000f700000002400 */
[----:B------:R-:W5:Y:S08]  /*9830*/  MUFU.TANH R35, R35 ;  /* 0x0000002300237308 */ /* 0x000f700000002400 */
[----:B------:R-:W5:Y:S08]  /*9840*/  MUFU.TANH R92, R92 ;  /* 0x0000005c005c7308 */ /* 0x000f700000002400 */
[----:B------:R-:W5:Y:S08]  /*9850*/  MUFU.TANH R37, R37 ;  /* 0x0000002500257308 */ /* 0x000f700000002400 */
[----:B------:R-:W5:Y:S01]  /*9860*/  MUFU.TANH R39, R39 ;  /* 0x0000002700277308 */ /* 0x000f620000002400 */
[----:B------:R-:W-:Y:S01]  /*9870*/  FMUL.FTZ R47, R50, UR4 ;  /* 0x00000004322f7c20 */ /* 0x000fe20008410000 */
[----:B------:R-:W-:-:S06]  /*9880*/  FMUL.FTZ R30, R49, UR4 ;  /* 0x00000004311e7c20 */ /* 0x000fcc0008410000 */
[----:B------:R-:W5:Y:S01]  /*9890*/  MUFU.TANH R41, R41 ;  /* 0x0000002900297308 */ /* 0x000f620000002400 */
[----:B------:R-:W-:Y:S01]  /*98a0*/  FMUL.FTZ R49, R51, UR4 ;  /* 0x0000000433317c20 */ /* 0x000fe20008410000 */
[----:B------:R-:W-:-:S06]  /*98b0*/  FMUL.FTZ R29, R48, UR4 ;  /* 0x00000004301d7c20 */ /* 0x000fcc0008410000 */
[----:B------:R-:W5:Y:S01]  /*98c0*/  MUFU.TANH R43, R43 ;  /* 0x0000002b002b7308 */ /* 0x000f620000002400 */
[----:B------:R-:W-:-:S07]  /*98d0*/  FMUL.FTZ R51, R54, UR4 ;  /* 0x0000000436337c20 */ /* 0x000fce0008410000 */
[----:B------:R-:W5:Y:S01]  /*98e0*/  MUFU.TANH R45, R45 ;  /* 0x0000002d002d7308 */ /* 0x000f620000002400 */
[----:B------:R-:W-:Y:S01]  /*98f0*/  FMUL.FTZ R32, R53, UR4 ;  /* 0x0000000435207c20 */ /* 0x000fe20008410000 */
[----:B------:R-:W-:-:S06]  /*9900*/  FMUL.FTZ R53, R55, UR4 ;  /* 0x0000000437357c20 */ /* 0x000fcc0008410000 */
        /* <DEDUP_REMOVED lines=9> */
[----:B------:R-:W-:-:S07]  /*99a0*/  FMUL.FTZ R63, R63, UR4 ;  /* 0x000000043f3f7c20 */ /* 0x000fce0008410000 */
[----:B------:R-:W5:Y:S08]  /*99b0*/  MUFU.TANH R55, R55 ;  /* 0x0000003700377308 */ /* 0x000f700000002400 */
[----:B------:R-:W5:Y:S08]  /*99c0*/  MUFU.TANH R57, R57 ;  /* 0x0000003900397308 */ /* 0x000f700000002400 */
[----:B------:R-:W5:Y:S08]  /*99d0*/  MUFU.TANH R59, R59 ;  /* 0x0000003b003b7308 */ /* 0x000f700000002400 */
[----:B------:R-:W5:Y:S01]  /*99e0*/  MUFU.TANH R63, R63 ;  /* 0x0000003f003f7308 */ /* 0x000f620000002400 */
[----:B------:R-:W-:Y:S01]  /*99f0*/  FMUL.FTZ R94, R71, UR4 ;  /* 0x00000004475e7c20 */ /* 0x000fe20008410000 */
[----:B--2---:R-:W-:Y:S01]  /*9a00*/  LOP3.LUT R91, R91, 0xfffffffe, RZ, 0xc0, !PT ;  /* 0xfffffffe5b5b7812 */ /* 0x004fe200078ec0ff */
[----:B------:R-:W-:Y:S01]  /*9a10*/  FMUL.FTZ R75, R75, UR4 ;  /* 0x000000044b4b7c20 */ /* 0x000fe20008410000 */
[----:B------:R-:W-:Y:S01]  /*9a20*/  FMUL.FTZ R79, R79, UR4 ;  /* 0x000000044f4f7c20 */ /* 0x000fe20008410000 */
[----:B------:R-:W-:Y:S01]  /*9a30*/  FMUL.FTZ R83, R83, UR4 ;  /* 0x0000000453537c20 */ /* 0x000fe20008410000 */
[----:B------:R-:W-:Y:S01]  /*9a40*/  @P4 LOP3.LUT R91, R91, 0x1, RZ, 0xfc, !PT ;  /* 0x000000015b5b4812 */ /* 0x000fe200078efcff */
[----:B------:R-:W-:Y:S01]  /*9a50*/  FMUL.FTZ R87, R87, UR4 ;  /* 0x0000000457577c20 */ /* 0x000fe20008410000 */
[----:B------:R-:W-:Y:S03]  /*9a60*/  MUFU.TANH R3, R3 ;  /* 0x0000000300037308 */ /* 0x000fe60000002400 */
[----:B------:R3:W-:Y:S05]  /*9a70*/  STL [R1+0x10], R91 ;  /* 0x0000105b01007387 */ /* 0x0007ea0000100800 */
[----:B------:R-:W-:Y:S01]  /*9a80*/  MUFU.TANH R4, R4 ;  /* 0x0000000400047308 */ /* 0x000fe20000002400 */
[----:B---3--:R-:W-:-:S07]  /*9a90*/  IMAD.IADD R91, R89, 0x1, R99 ;  /* 0x00000001595b7824 */ /* 0x008fce00078e0263 */
[----:B------:R-:W-:Y:S01]  /*9aa0*/  MUFU.TANH R5, R5 ;  /* 0x0000000500057308 */ /* 0x000fe20000002400 */
[----:B-1----:R-:W-:-:S05]  /*9ab0*/  @P4 IMAD.HI.U32 R24, R91, R24, RZ ;  /* 0x000000185b184227 */ /* 0x002fca00078e00ff */
[----:B0-----:R-:W-:Y:S02]  /*9ac0*/  @P4 SHF.R.U32.HI R91, RZ, R33, R24 ;  /* 0x00000021ff5b4219 */ /* 0x001fe40000011618 */
[----:B------:R-:W-:Y:S03]  /*9ad0*/  MUFU.TANH R8, R8 ;  /* 0x0000000800087308 */ /* 0x000fe60000002400 */
[----:B------:R-:W0:Y:S01]  /*9ae0*/  SHFL.IDX PT, R24, R91, 0x1, 0x1c1f ;  /* 0x003c1f005b187f89 */ /* 0x000e2200000e0000 */
[----:B------:R-:W-:-:S04]  /*9af0*/  IMAD.MOV.U32 R89, RZ, RZ, -0x80 ;  /* 0xffffff80ff597424 */ /* 0x000fc800078e00ff */
[----:B------:R-:W-:Y:S01]  /*9b00*/  IMAD R89, R88, R89, 0x80 ;  /* 0x0000008058597424 */ /* 0x000fe200078e0259 */
[----:B------:R-:W-:Y:S04]  /*9b10*/  MUFU.TANH R10, R10 ;  /* 0x0000000a000a7308 */ /* 0x000fe80000002400 */
[C-C-:B----4-:R-:W-:Y:S02]  /*9b20*/  IADD3 R112, -R36.reuse, 0x1, R89.reuse ;  /* 0x0000000124707810 */ /* 0x150fe40007ffe159 */
[----:B-----5:R-:W-:Y:S02]  /*9b30*/  IADD3 R89, -R36, R95, R89 ;  /* 0x0000005f24597210 */ /* 0x020fe40007ffe159 */
[----:B------:R-:W-:Y:S01]  /*9b40*/  IADD3 R112, -R97, R112, R95 ;  /* 0x0000007061707210 */ /* 0x000fe20007ffe15f */
[----:B------:R-:W-:Y:S08]  /*9b50*/  MUFU.TANH R11, R11 ;  /* 0x0000000b000b7308 */ /* 0x000ff00000002400 */
[----:B------:R-:W-:Y:S01]  /*9b60*/  MUFU.TANH R12, R12 ;  /* 0x0000000c000c7308 */ /* 0x000fe20000002400 */
[----:B0-----:R-:W-:-:S04]  /*9b70*/  VIADDMNMX R24, R24, R112, R89, PT ;  /* 0x0000007018187246 */ /* 0x001fc80003800159 */
[C---:B------:R-:W-:Y:S02]  /*9b80*/  ISETP.GT.AND P1, PT, R24.reuse, RZ, PT ;  /* 0x000000ff1800720c */ /* 0x040fe40003f24270 */
[C---:B------:R-:W-:Y:S01]  /*9b90*/  ISETP.GT.AND P2, PT, R24.reuse, 0x1, PT ;  /* 0x000000011800780c */ /* 0x040fe20003f44270 */
[----:B------:R-:W-:Y:S01]  /*9ba0*/  MUFU.TANH R13, R13 ;  /* 0x0000000d000d7308 */ /* 0x000fe20000002400 */
[----:B------:R-:W-:Y:S02]  /*9bb0*/  ISETP.GT.AND P3, PT, R24, 0x8, PT ;  /* 0x000000081800780c */ /* 0x000fe40003f64270 */
[----:B------:R-:W-:Y:S02]  /*9bc0*/  FSEL R114, R114, -INF , P1 ;  /* 0xff80000072727808 */ /* 0x000fe40000800000 */
[----:B------:R-:W-:Y:S02]  /*9bd0*/  FSEL R110, R110, -INF , P2 ;  /* 0xff8000006e6e7808 */ /* 0x000fe40001000000 */
[----:B------:R-:W-:Y:S01]  /*9be0*/  ISETP.GT.AND P1, PT, R24, 0x9, PT ;  /* 0x000000091800780c */ /* 0x000fe20003f24270 */
[----:B------:R-:W-:Y:S01]  /*9bf0*/  MUFU.TANH R25, R25 ;  /* 0x0000001900197308 */ /* 0x000fe20000002400 */
[----:B------:R-:W-:-:S02]  /*9c00*/  FSEL R108, R108, -INF , P3 ;  /* 0xff8000006c6c7808 */ /* 0x000fc40001800000 */
[----:B------:R-:W-:Y:S02]  /*9c10*/  FMNMX.FTZ R93, R114, R110, !PT ;  /* 0x0000006e725d7209 */ /* 0x000fe40007810000 */
[----:B------:R-:W-:Y:S02]  /*9c20*/  ISETP.GT.AND P2, PT, R24, 0x10, PT ;  /* 0x000000101800780c */ /* 0x000fe40003f44270 */
[----:B------:R-:W-:Y:S01]  /*9c30*/  FSEL R36, R9, -INF , P1 ;  /* 0xff80000009247808 */ /* 0x000fe20000800000 */
[----:B------:R-:W-:Y:S01]  /*9c40*/  MUFU.TANH R26, R26 ;  /* 0x0000001a001a7308 */ /* 0x000fe20000002400 */
[----:B------:R-:W-:Y:S02]  /*9c50*/  FMNMX.FTZ R93, R108, R93, !PT ;  /* 0x0000005d6c5d7209 */ /* 0x000fe40007810000 */
[----:B------:R-:W-:Y:S02]  /*9c60*/  ISETP.GT.AND P1, PT, R24, 0x11, PT ;  /* 0x000000111800780c */ /* 0x000fe40003f24270 */
[----:B------:R-:W-:-:S02]  /*9c70*/  FSEL R40, R90, -INF , P2 ;  /* 0xff8000005a287808 */ /* 0x000fc40001000000 */
[----:B------:R-:W-:Y:S01]  /*9c80*/  FMNMX.FTZ R93, R36, R93, !PT ;  /* 0x0000005d245d7209 */ /* 0x000fe20007810000 */
[----:B------:R-:W-:Y:S01]  /*9c90*/  MUFU.TANH R27, R27 ;  /* 0x0000001b001b7308 */ /* 0x000fe20000002400 */
[----:B------:R-:W-:Y:S02]  /*9ca0*/  ISETP.GT.AND P2, PT, R24, 0x18, PT ;  /* 0x000000181800780c */ /* 0x000fe40003f44270 */
[----:B------:R-:W-:Y:S02]  /*9cb0*/  FSEL R38, R35, -INF , P1 ;  /* 0xff80000023267808 */ /* 0x000fe40000800000 */
[----:B------:R-:W-:Y:S02]  /*9cc0*/  FMNMX.FTZ R93, R40, R93, !PT ;  /* 0x0000005d285d7209 */ /* 0x000fe40007810000 */
        /* <DEDUP_REMOVED lines=19> */
[----:B------:R-:W-:Y:S01]  /*9e00*/  FMNMX.FTZ R93, R52, R93, !PT ;  /* 0x0000005d345d7209 */ /* 0x000fe20007810000 */
[----:B------:R-:W-:Y:S01]  /*9e10*/  FMUL.FTZ R33, R56, UR4 ;  /* 0x0000000438217c20 */ /* 0x000fe20008410000 */
        /* <DEDUP_REMOVED lines=9> */
[----:B------:R-:W-:Y:S01]  /*9eb0*/  FMNMX.FTZ R93, R54, R93, !PT ;  /* 0x0000005d365d7209 */ /* 0x000fe20007810000 */
[----:B------:R-:W-:Y:S01]  /*9ec0*/  FMUL.FTZ R90, R67, UR4 ;  /* 0x00000004435a7c20 */ /* 0x000fe20008410000 */
[----:B------:R-:W-:Y:S02]  /*9ed0*/  ISETP.GT.AND P2, PT, R24, 0x40, PT ;  /* 0x000000401800780c */ /* 0x000fe40003f44270 */
[----:B------:R-:W-:Y:S02]  /*9ee0*/  FSEL R62, R53, -INF , P1 ;  /* 0xff800000353e7808 */ /* 0x000fe40000800000 */
[----:B------:R-:W-:Y:S01]  /*9ef0*/  FMNMX.FTZ R93, R58, R93, !PT ;  /* 0x0000005d3a5d7209 */ /* 0x000fe20007810000 */
[----:B------:R-:W-:Y:S01]  /*9f00*/  MUFU.TANH R9, R9 ;  /* 0x0000000900097308 */ /* 0x000fe20000002400 */
[----:B------:R-:W-:Y:S01]  /*9f10*/  FMUL.FTZ R92, R70, UR4 ;  /* 0x00000004465c7c20 */ /* 0x000fe20008410000 */
[----:B------:R-:W-:Y:S02]  /*9f20*/  ISETP.GT.AND P1, PT, R24, 0x41, PT ;  /* 0x000000411800780c */ /* 0x000fe40003f24270 */
[----:B------:R-:W-:-:S02]  /*9f30*/  FSEL R70, R55, -INF , P2 ;  /* 0xff80000037467808 */ /* 0x000fc40001000000 */
[----:B------:R-:W-:Y:S02]  /*9f40*/  FMNMX.FTZ R93, R62, R93, !PT ;  /* 0x0000005d3e5d7209 */ /* 0x000fe40007810000 */
[----:B------:R-:W0:Y:S01]  /*9f50*/  MUFU.TANH R90, R90 ;  /* 0x0000005a005a7308 */ /* 0x000e220000002400 */
[----:B------:R-:W-:Y:S02]  /*9f60*/  ISETP.GT.AND P2, PT, R24, 0x48, PT ;  /* 0x000000481800780c */ /* 0x000fe40003f44270 */
[----:B------:R-:W-:Y:S02]  /*9f70*/  FSEL R66, R57, -INF , P1 ;  /* 0xff80000039427808 */ /* 0x000fe40000800000 */
[----:B------:R-:W-:Y:S01]  /*9f80*/  FMNMX.FTZ R93, R70, R93, !PT ;  /* 0x0000005d465d7209 */ /* 0x000fe20007810000 */
[----:B------:R-:W-:Y:S01]  /*9f90*/  FMUL.FTZ R35, R74, UR4 ;  /* 0x000000044a237c20 */ /* 0x000fe20008410000 */
[----:B------:R-:W-:Y:S01]  /*9fa0*/  ISETP.GT.AND P1, PT, R24, 0x49, PT ;  /* 0x000000491800780c */ /* 0x000fe20003f24270 */
[----:B------:R-:W1:Y:S01]  /*9fb0*/  MUFU.TANH R92, R92 ;  /* 0x0000005c005c7308 */ /* 0x000e620000002400 */
[----:B------:R-:W-:-:S02]  /*9fc0*/  FSEL R74, R59, -INF , P2 ;  /* 0xff8000003b4a7808 */ /* 0x000fc40001000000 */
[----:B------:R-:W-:Y:S01]  /*9fd0*/  FMNMX.FTZ R93, R66, R93, !PT ;  /* 0x0000005d425d7209 */ /* 0x000fe20007810000 */
[----:B------:R-:W-:Y:S01]  /*9fe0*/  FMUL.FTZ R37, R78, UR4 ;  /* 0x000000044e257c20 */ /* 0x000fe20008410000 */
[----:B------:R-:W-:Y:S02]  /*9ff0*/  ISETP.GT.AND P2, PT, R24, 0x50, PT ;  /* 0x000000501800780c */ /* 0x000fe40003f44270 */
[----:B------:R-:W-:Y:S01]  /*a000*/  FSEL R78, R63, -INF , P1 ;  /* 0xff8000003f4e7808 */ /* 0x000fe20000800000 */
[----:B------:R-:W2:Y:S01]  /*a010*/  MUFU.TANH R94, R94 ;  /* 0x0000005e005e7308 */ /* 0x000ea20000002400 */
[----:B------:R-:W-:Y:S02]  /*a020*/  FMNMX.FTZ R93, R74, R93, !PT ;  /* 0x0000005d4a5d7209 */ /* 0x000fe40007810000 */
[----:B------:R-:W-:Y:S02]  /*a030*/  ISETP.GT.AND P1, PT, R24, 0x51, PT ;  /* 0x000000511800780c */ /* 0x000fe40003f24270 */
[----:B------:R-:W-:-:S03]  /*a040*/  FMNMX.FTZ R93, R78, R93, !PT ;  /* 0x0000005d4e5d7209 */ /* 0x000fc60007810000 */
[----:B------:R3:W-:Y:S01]  /*a050*/  MUFU.TANH R98, R37 ;  /* 0x0000002500627308 */ /* 0x0007e20000002400 */
[----:B0-----:R-:W-:-:S07]  /*a060*/  FSEL R90, R90, -INF , P1 ;  /* 0xff8000005a5a7808 */ /* 0x001fce0000800000 */
[----:B------:R-:W0:Y:S01]  /*a070*/  MUFU.TANH R35, R35 ;  /* 0x0000002300237308 */ /* 0x000e220000002400 */
[----:B---3--:R-:W-:Y:S01]  /*a080*/  FMUL.FTZ R37, R82, UR4 ;  /* 0x0000000452257c20 */ /* 0x008fe20008410000 */
[----:B------:R-:W-:Y:S02]  /*a090*/  FSEL R82, R9, -INF , P2 ;  /* 0xff80000009527808 */ /* 0x000fe40001000000 */
[----:B------:R-:W-:Y:S02]  /*a0a0*/  ISETP.GT.AND P2, PT, R24, 0x58, PT ;  /* 0x000000581800780c */ /* 0x000fe40003f44270 */
[----:B------:R-:W-:Y:S02]  /*a0b0*/  FMNMX.FTZ R93, R82, R93, !PT ;  /* 0x0000005d525d7209 */ /* 0x000fe40007810000 */
[----:B------:R-:W3:Y:S01]  /*a0c0*/  MUFU.TANH R75, R75 ;  /* 0x0000004b004b7308 */ /* 0x000ee20000002400 */
[----:B------:R-:W-:Y:S02]  /*a0d0*/  ISETP.GT.AND P1, PT, R24, 0x59, PT ;  /* 0x000000591800780c */ /* 0x000fe40003f24270 */
[----:B-1----:R-:W-:-:S02]  /*a0e0*/  FSEL R92, R92, -INF , P2 ;  /* 0xff8000005c5c7808 */ /* 0x002fc40001000000 */
[----:B------:R-:W-:Y:S02]  /*a0f0*/  FMNMX.FTZ R93, R90, R93, !PT ;  /* 0x0000005d5a5d7209 */ /* 0x000fe40007810000 */
[----:B------:R-:W-:Y:S01]  /*a100*/  ISETP.GT.AND P2, PT, R24, 0x60, PT ;  /* 0x000000601800780c */ /* 0x000fe20003f44270 */
[----:B------:R-:W1:Y:S01]  /*a110*/  MUFU.TANH R79, R79 ;  /* 0x0000004f004f7308 */ /* 0x000e620000002400 */
[----:B--2---:R-:W-:Y:S02]  /*a120*/  FSEL R94, R94, -INF , P1 ;  /* 0xff8000005e5e7808 */ /* 0x004fe40000800000 */
[----:B------:R-:W-:Y:S01]  /*a130*/  FMNMX.FTZ R93, R92, R93, !PT ;  /* 0x0000005d5c5d7209 */ /* 0x000fe20007810000 */
[----:B------:R-:W-:Y:S01]  /*a140*/  FMUL.FTZ R9, R86, UR4 ;  /* 0x0000000456097c20 */ /* 0x000fe20008410000 */
        /* <DEDUP_REMOVED lines=9> */
[----:B------:R-:W-:Y:S02]  /*a1e0*/  FSEL R98, R98, -INF , P2 ;  /* 0xff80000062627808 */ /* 0x000fe40001000000 */
[----:B------:R-:W-:-:S03]  /*a1f0*/  FMNMX.FTZ R93, R96, R93, !PT ;  /* 0x0000005d605d7209 */ /* 0x000fc60007810000 */
[----:B------:R-:W3:Y:S01]  /*a200*/  MUFU.TANH R9, R9 ;  /* 0x0000000900097308 */ /* 0x000ee20000002400 */
[----:B------:R-:W-:Y:S02]  /*a210*/  ISETP.GT.AND P2, PT, R24, 0x70, PT ;  /* 0x000000701800780c */ /* 0x000fe40003f44270 */
[----:B-1----:R-:W-:Y:S02]  /*a220*/  FSEL R100, R79, -INF , P1 ;  /* 0xff8000004f647808 */ /* 0x002fe40000800000 */
[----:B------:R-:W-:-:S03]  /*a230*/  FMNMX.FTZ R93, R98, R93, !PT ;  /* 0x0000005d625d7209 */ /* 0x000fc60007810000 */
[----:B------:R-:W1:Y:S01]  /*a240*/  MUFU.TANH R87, R87 ;  /* 0x0000005700577308 */ /* 0x000e620000002400 */
[----:B------:R-:W-:Y:S01]  /*a250*/  FMUL.FTZ R35, R60, UR4 ;  /* 0x000000043c237c20 */ /* 0x000fe20008410000 */
[----:B------:R-:W-:Y:S02]  /*a260*/  ISETP.GT.AND P1, PT, R24, 0x71, PT ;  /* 0x000000711800780c */ /* 0x000fe40003f24270 */
[----:B0-----:R-:W-:Y:S02]  /*a270*/  FSEL R60, R37, -INF , P2 ;  /* 0xff800000253c7808 */ /* 0x001fe40001000000 */
[----:B------:R-:W-:Y:S02]  /*a280*/  FMNMX.FTZ R93, R100, R93, !PT ;  /* 0x0000005d645d7209 */ /* 0x000fe40007810000 */
[----:B------:R-:W-:Y:S02]  /*a290*/  ISETP.GT.AND P2, PT, R24, 0x78, PT ;  /* 0x000000781800780c */ /* 0x000fe40003f44270 */
[----:B--2---:R-:W-:-:S02]  /*a2a0*/  FSEL R102, R83, -INF , P1 ;  /* 0xff80000053667808 */ /* 0x004fc40000800000 */
[----:B------:R-:W-:Y:S02]  /*a2b0*/  FMNMX.FTZ R93, R60, R93, !PT ;  /* 0x0000005d3c5d7209 */ /* 0x000fe40007810000 */
[----:B------:R-:W-:Y:S02]  /*a2c0*/  ISETP.GT.AND P1, PT, R24, 0x79, PT ;  /* 0x000000791800780c */ /* 0x000fe40003f24270 */
[----:B---3--:R-:W-:Y:S02]  /*a2d0*/  FSEL R106, R9, -INF , P2 ;  /* 0xff800000096a7808 */ /* 0x008fe40001000000 */
[----:B------:R-:W-:Y:S02]  /*a2e0*/  FMNMX.FTZ R93, R102, R93, !PT ;  /* 0x0000005d665d7209 */ /* 0x000fe40007810000 */
[----:B-1----:R-:W-:Y:S02]  /*a2f0*/  FSEL R104, R87, -INF , P1 ;  /* 0xff80000057687808 */ /* 0x002fe40000800000 */
[----:B------:R-:W-:-:S04]  /*a300*/  FMNMX.FTZ R93, R106, R93, !PT ;  /* 0x0000005d6a5d7209 */ /* 0x000fc80007810000 */
[----:B------:R-:W-:-:S05]  /*a310*/  FMNMX.FTZ R93, R104, R93, !PT ;  /* 0x0000005d685d7209 */ /* 0x000fca0007810000 */
[----:B------:R-:W0:Y:S04]  /*a320*/  SHFL.BFLY PT, R24, R93, 0x2, 0x1f ;  /* 0x0c401f005d187f89 */ /* 0x000e2800000e0000 */
[----:B------:R-:W1:Y:S01]  /*a330*/  SHFL.IDX PT, R63, R91, RZ, 0x1c1f ;  /* 0x001c1fff5b3f7589 */ /* 0x000e6200000e0000 */
[----:B0-----:R-:W-:-:S05]  /*a340*/  FMNMX.FTZ R9, R93, R24, !PT ;  /* 0x000000185d097209 */ /* 0x001fca0007810000 */
[----:B------:R-:W0:Y:S01]  /*a350*/  SHFL.BFLY PT, R24, R9, 0x1, 0x1f ;  /* 0x0c201f0009187f89 */ /* 0x000e2200000e0000 */
[----:B-1----:R-:W-:Y:S01]  /*a360*/  VIADDMNMX R63, R63, R112, R89, PT ;  /* 0x000000703f3f7246 */ /* 0x002fe20003800159 */
[----:B------:R-:W-:-:S03]  /*a370*/  FMUL.FTZ R39, R64, UR4 ;  /* 0x0000000440277c20 */ /* 0x000fc60008410000 */
[C---:B------:R-:W-:Y:S02]  /*a380*/  ISETP.GT.AND P2, PT, R63.reuse, 0x1, PT ;  /* 0x000000013f00780c */ /* 0x040fe40003f44270 */
[----:B------:R-:W-:Y:S02]  /*a390*/  ISETP.GT.AND P3, PT, R63, 0x8, PT ;  /* 0x000000083f00780c */ /* 0x000fe40003f64270 */
[----:B------:R-:W-:Y:S02]  /*a3a0*/  FSEL R4, R4, -INF , P2 ;  /* 0xff80000004047808 */ /* 0x000fe40001000000 */
[----:B0-----:R-:W-:Y:S01]  /*a3b0*/  FMNMX.FTZ R24, R9, R24, !PT ;  /* 0x0000001809187209 */ /* 0x001fe20007810000 */
[----:B------:R-:W-:Y:S02]  /*a3c0*/  IMAD.U32 R9, RZ, RZ, UR5 ;  /* 0x00000005ff097e24 */ /* 0x000fe4000f8e00ff */
[----:B------:R-:W-:Y:S01]  /*a3d0*/  FMUL.FTZ R47, R72, UR4 ;  /* 0x00000004482f7c20 */ /* 0x000fe20008410000 */
[----:B------:R-:W-:Y:S01]  /*a3e0*/  ISETP.GT.AND P2, PT, R63, 0x10, PT ;  /* 0x000000103f00780c */ /* 0x000fe20003f44270 */
[----:B------:R-:W-:Y:S01]  /*a3f0*/  FMUL.FTZ R51, R76, UR4 ;  /* 0x000000044c337c20 */ /* 0x000fe20008410000 */
[C---:B------:R-:W-:Y:S01]  /*a400*/  FMUL.FTZ R59, R24.reuse, R9 ;  /* 0x00000009183b7220 */ /* 0x040fe20000410000 */
[----:B------:R-:W-:Y:S01]  /*a410*/  FSETP.NEU.FTZ.AND P1, PT, R24, -INF , PT ;  /* 0xff8000001800780b */ /* 0x000fe20003f3d000 */
[----:B------:R-:W-:Y:S01]  /*a420*/  FMUL.FTZ R55, R80, UR4 ;  /* 0x0000000450377c20 */ /* 0x000fe20008410000 */
[----:B------:R-:W-:Y:S01]  /*a430*/  FMUL.FTZ R37, R61, UR4 ;  /* 0x000000043d257c20 */ /* 0x000fe20008410000 */
[----:B------:R-:W0:Y:S01]  /*a440*/  MUFU.TANH R30, R30 ;  /* 0x0000001e001e7308 */ /* 0x000e220000002400 */
[----:B------:R-:W-:-:S07]  /*a450*/  FSEL R59, R59, RZ, P1 ;  /* 0x000000ff3b3b7208 */ /* 0x000fce0000800000 */
[----:B------:R-:W1:Y:S01]  /*a460*/  MUFU.TANH R31, R31 ;  /* 0x0000001f001f7308 */ /* 0x000e620000002400 */
[----:B------:R-:W-:-:S07]  /*a470*/  ISETP.GT.AND P1, PT, R63, RZ, PT ;  /* 0x000000ff3f00720c */ /* 0x000fce0003f24270 */
[----:B------:R-:W2:Y:S01]  /*a480*/  MUFU.TANH R32, R32 ;  /* 0x0000002000207308 */ /* 0x000ea20000002400 */
[----:B------:R-:W-:-:S07]  /*a490*/  FSEL R64, R3, -INF , P1 ;  /* 0xff80000003407808 */ /* 0x000fce0000800000 */
[----:B------:R-:W3:Y:S01]  /*a4a0*/  MUFU.TANH R33, R33 ;  /* 0x0000002100217308 */ /* 0x000ee20000002400 */
[----:B------:R-:W-:-:S07]  /*a4b0*/  ISETP.GT.AND P1, PT, R63, 0x9, PT ;  /* 0x000000093f00780c */ /* 0x000fce0003f24270 */
[----:B------:R-:W4:Y:S01]  /*a4c0*/  MUFU.TANH R34, R34 ;  /* 0x0000002200227308 */ /* 0x000f220000002400 */
[----:B------:R-:W-:Y:S01]  /*a4d0*/  FSEL R72, R5, -INF , P3 ;  /* 0xff80000005487808 */ /* 0x000fe20001800000 */
[----:B------:R-:W-:Y:S01]  /*a4e0*/  FMUL.FTZ R41, R65, UR4 ;  /* 0x0000000441297c20 */ /* 0x000fe20008410000 */
[----:B------:R-:W-:Y:S01]  /*a4f0*/  FMNMX.FTZ R3, R64, R4, !PT ;  /* 0x0000000440037209 */ /* 0x000fe20007810000 */
[----:B------:R-:W-:Y:S01]  /*a500*/  FMUL.FTZ R43, R68, UR4 ;  /* 0x00000004442b7c20 */ /* 0x000fe20008410000 */
[----:B------:R-:W-:Y:S01]  /*a510*/  FSEL R8, R8, -INF , P1 ;  /* 0xff80000008087808 */ /* 0x000fe20000800000 */
[----:B------:R-:W-:Y:S01]  /*a520*/  FMUL.FTZ R45, R69, UR4 ;  /* 0x00000004452d7c20 */ /* 0x000fe20008410000 */
[----:B------:R-:W-:Y:S01]  /*a530*/  FMNMX.FTZ R3, R72, R3, !PT ;  /* 0x0000000348037209 */ /* 0x000fe20007810000 */
[----:B------:R-:W5:Y:S01]  /*a540*/  MUFU.TANH R35, R35 ;  /* 0x0000002300237308 */ /* 0x000f620000002400 */
[----:B------:R-:W-:Y:S01]  /*a550*/  ISETP.GT.AND P1, PT, R63, 0x11, PT ;  /* 0x000000113f00780c */ /* 0x000fe20003f24270 */
[----:B------:R-:W-:Y:S01]  /*a560*/  FMUL.FTZ R49, R73, UR4 ;  /* 0x0000000449317c20 */ /* 0x000fe20008410000 */
[----:B------:R-:W-:Y:S01]  /*a570*/  FSEL R10, R10, -INF , P2 ;  /* 0xff8000000a0a7808 */ /* 0x000fe20001000000 */
[----:B------:R-:W-:Y:S01]  /*a580*/  FMUL.FTZ R53, R77, UR4 ;  /* 0x000000044d357c20 */ /* 0x000fe20008410000 */
[----:B------:R-:W-:Y:S01]  /*a590*/  FMNMX.FTZ R3, R8, R3, !PT ;  /* 0x0000000308037209 */ /* 0x000fe20007810000 */
[----:B------:R-:W-:Y:S01]  /*a5a0*/  FMUL.FTZ R57, R81, UR4 ;  /* 0x0000000451397c20 */ /* 0x000fe20008410000 */
[----:B------:R-:W-:Y:S01]  /*a5b0*/  ISETP.GT.AND P2, PT, R63, 0x18, PT ;  /* 0x000000183f00780c */ /* 0x000fe20003f44270 */
[----:B------:R-:W-:Y:S01]  /*a5c0*/  MUFU.TANH R39, R39 ;  /* 0x0000002700277308 */ /* 0x000fe20000002400 */
[----:B------:R-:W-:Y:S01]  /*a5d0*/  FSEL R76, R11, -INF , P1 ;  /* 0xff8000000b4c7808 */ /* 0x000fe20000800000 */
[----:B------:R-:W5:Y:S01]  /*a5e0*/  S2R R101, SR_CgaCtaId ;  /* 0x0000000000657919 */ /* 0x000f620000008800 */
[----:B------:R-:W-:Y:S01]  /*a5f0*/  FMNMX.FTZ R3, R10, R3, !PT ;  /* 0x000000030a037209 */ /* 0x000fe20007810000 */
[----:B------:R-:W-:Y:S01]  /*a600*/  FFMA.FTZ R5, R36, R9, -R59 ;  /* 0x0000000924057223 */ /* 0x000fe2000001083b */
[----:B------:R-:W-:Y:S01]  /*a610*/  ISETP.GT.AND P1, PT, R63, 0x19, PT ;  /* 0x000000193f00780c */ /* 0x000fe20003f24270 */
[----:B------:R-:W-:Y:S01]  /*a620*/  ULDC UR5, c[0x0][0x9d8] ;  /* 0x0002760000057ab9 */ /* 0x000fe20000000800 */
[----:B------:R-:W-:-:S02]  /*a630*/  FSEL R36, R12, -INF , P2 ;  /* 0xff8000000c247808 */ /* 0x000fc40001000000 */
[----:B------:R-:W-:Y:S02]  /*a640*/  FMNMX.FTZ R3, R76, R3, !PT ;  /* 0x000000034c037209 */ /* 0x000fe40007810000 */
[----:B------:R-:W-:Y:S02]  /*a650*/  ISETP.GT.AND P2, PT, R63, 0x20, PT ;  /* 0x000000203f00780c */ /* 0x000fe40003f44270 */
[----:B------:R-:W-:Y:S02]  /*a660*/  FSEL R80, R13, -INF , P1 ;  /* 0xff8000000d507808 */ /* 0x000fe40000800000 */
[----:B------:R-:W-:Y:S01]  /*a670*/  FMNMX.FTZ R3, R36, R3, !PT ;  /* 0x0000000324037209 */ /* 0x000fe20007810000 */
[----:B------:R-:W-:Y:S01]  /*a680*/  FFMA.FTZ R145, R40, R9, -R59 ;  /* 0x0000000928917223 */ /* 0x000fe2000001083b */
[----:B------:R-:W-:Y:S02]  /*a690*/  ISETP.GT.AND P1, PT, R63, 0x21, PT ;  /* 0x000000213f00780c */ /* 0x000fe40003f24270 */
[----:B------:R-:W-:-:S02]  /*a6a0*/  FSEL R40, R25, -INF , P2 ;  /* 0xff80000019287808 */ /* 0x000fc40001000000 */
[----:B------:R-:W-:Y:S01]  /*a6b0*/  FMNMX.FTZ R3, R80, R3, !PT ;  /* 0x0000000350037209 */ /* 0x000fe20007810000 */
[----:B------:R-:W-:Y:S01]  /*a6c0*/  FMUL.FTZ R61, R84, UR4 ;  /* 0x00000004543d7c20 */ /* 0x000fe20008410000 */
[C---:B------:R-:W-:Y:S02]  /*a6d0*/  ISETP.GT.AND P2, PT, R63.reuse, 0x28, PT ;  /* 0x000000283f00780c */ /* 0x040fe40003f44270 */
[----:B------:R-:W-:Y:S02]  /*a6e0*/  FSEL R84, R26, -INF , P1 ;  /* 0xff8000001a547808 */ /* 0x000fe40000800000 */
[----:B------:R-:W-:Y:S01]  /*a6f0*/  FMNMX.FTZ R3, R40, R3, !PT ;  /* 0x0000000328037209 */ /* 0x000fe20007810000 */
[----:B------:R-:W-:Y:S01]  /*a700*/  FFMA.FTZ R26, R38, R9, -R59 ;  /* 0x00000009261a7223 */ /* 0x000fe2000001083b */
[----:B------:R-:W-:Y:S02]  /*a710*/  ISETP.GT.AND P1, PT, R63, 0x29, PT ;  /* 0x000000293f00780c */ /* 0x000fe40003f24270 */
[----:B------:R-:W-:-:S02]  /*a720*/  FSEL R38, R27, -INF , P2 ;  /* 0xff8000001b267808 */ /* 0x000fc40001000000 */
[----:B------:R-:W-:Y:S02]  /*a730*/  FMNMX.FTZ R3, R84, R3, !PT ;  /* 0x0000000354037209 */ /* 0x000fe40007810000 */
[C---:B------:R-:W-:Y:S02]  /*a740*/  ISETP.GT.AND P2, PT, R63.reuse, 0x30, PT ;  /* 0x000000303f00780c */ /* 0x040fe40003f44270 */
[----:B------:R-:W-:Y:S02]  /*a750*/  FSEL R28, R28, -INF , P1 ;  /* 0xff8000001c1c7808 */ /* 0x000fe40000800000 */
[----:B------:R-:W-:Y:S01]  /*a760*/  FMNMX.FTZ R3, R38, R3, !PT ;  /* 0x0000000326037209 */ /* 0x000fe20007810000 */
[----:B------:R-:W-:Y:S01]  /*a770*/  FFMA.FTZ R147, R44, R9, -R59 ;  /* 0x000000092c937223 */ /* 0x000fe2000001083b */
[----:B------:R-:W-:Y:S02]  /*a780*/  ISETP.GT.AND P1, PT, R63, 0x31, PT ;  /* 0x000000313f00780c */ /* 0x000fe40003f24270 */
[----:B------:R-:W-:-:S02]  /*a790*/  FSEL R44, R29, -INF , P2 ;  /* 0xff8000001d2c7808 */ /* 0x000fc40001000000 */
[----:B------:R-:W-:Y:S01]  /*a7a0*/  FMNMX.FTZ R3, R28, R3, !PT ;  /* 0x000000031c037209 */ /* 0x000fe20007810000 */
[--C-:B------:R-:W-:Y:S01]  /*a7b0*/  FFMA.FTZ R151, R108, R9, -R59.reuse ;  /* 0x000000096c977223 */ /* 0x100fe2000001083b */
[C---:B------:R-:W-:Y:S02]  /*a7c0*/  ISETP.GT.AND P2, PT, R63.reuse, 0x38, PT ;  /* 0x000000383f00780c */ /* 0x040fe40003f44270 */
[----:B0-----:R-:W-:Y:S02]  /*a7d0*/  FSEL R108, R30, -INF , P1 ;  /* 0xff8000001e6c7808 */ /* 0x001fe40000800000 */
[----:B------:R-:W-:Y:S01]  /*a7e0*/  FMNMX.FTZ R3, R44, R3, !PT ;  /* 0x000000032c037209 */ /* 0x000fe20007810000 */
[----:B------:R-:W-:Y:S01]  /*a7f0*/  FFMA.FTZ R30, R42, R9, -R59 ;  /* 0x000000092a1e7223 */ /* 0x000fe2000001083b */
[----:B------:R-:W-:Y:S02]  /*a800*/  ISETP.GT.AND P1, PT, R63, 0x39, PT ;  /* 0x000000393f00780c */ /* 0x000fe40003f24270 */
[----:B-1----:R-:W-:-:S02]  /*a810*/  FSEL R42, R31, -INF , P2 ;  /* 0xff8000001f2a7808 */ /* 0x002fc40001000000 */
[----:B------:R-:W-:Y:S01]  /*a820*/  FMNMX.FTZ R3, R108, R3, !PT ;  /* 0x000000036c037209 */ /* 0x000fe20007810000 */
[----:B------:R-:W0:Y:S01]  /*a830*/  MUFU.TANH R37, R37 ;  /* 0x0000002500257308 */ /* 0x000e220000002400 */
[C---:B------:R-:W-:Y:S02]  /*a840*/  ISETP.GT.AND P2, PT, R63.reuse, 0x40, PT ;  /* 0x000000403f00780c */ /* 0x040fe40003f44270 */
[----:B--2---:R-:W-:Y:S02]  /*a850*/  FSEL R32, R32, -INF , P1 ;  /* 0xff80000020207808 */ /* 0x004fe40000800000 */
[----:B------:R-:W-:Y:S01]  /*a860*/  FMNMX.FTZ R3, R42, R3, !PT ;  /* 0x000000032a037209 */ /* 0x000fe20007810000 */
[----:B------:R-:W-:Y:S01]  /*a870*/  FFMA.FTZ R141, R48, R9, -R59 ;  /* 0x00000009308d7223 */ /* 0x000fe2000001083b */
[----:B------:R-:W-:Y:S02]  /*a880*/  ISETP.GT.AND P1, PT, R63, 0x41, PT ;  /* 0x000000413f00780c */ /* 0x000fe40003f24270 */
[----:B---3--:R-:W-:-:S02]  /*a890*/  FSEL R48, R33, -INF , P2 ;  /* 0xff80000021307808 */ /* 0x008fc40001000000 */
[----:B------:R-:W-:Y:S01]  /*a8a0*/  FMNMX.FTZ R3, R32, R3, !PT ;  /* 0x0000000320037209 */ /* 0x000fe20007810000 */
[----:B------:R-:W1:Y:S01]  /*a8b0*/  MUFU.TANH R41, R41 ;  /* 0x0000002900297308 */ /* 0x000e620000002400 */
[----:B------:R-:W-:Y:S01]  /*a8c0*/  FFMA.FTZ R68, R110, R9, -R59 ;  /* 0x000000096e447223 */ /* 0x000fe2000001083b */
[C---:B------:R-:W-:Y:S02]  /*a8d0*/  ISETP.GT.AND P2, PT, R63.reuse, 0x48, PT ;  /* 0x000000483f00780c */ /* 0x040fe40003f44270 */
[----:B----4-:R-:W-:Y:S02]  /*a8e0*/  FSEL R110, R34, -INF , P1 ;  /* 0xff800000226e7808 */ /* 0x010fe40000800000 */
[----:B------:R-:W-:Y:S02]  /*a8f0*/  FMNMX.FTZ R3, R48, R3, !PT ;  /* 0x0000000330037209 */ /* 0x000fe40007810000 */
[----:B------:R-:W2:Y:S01]  /*a900*/  MUFU.TANH R43, R43 ;  /* 0x0000002b002b7308 */ /* 0x000ea20000002400 */
[----:B------:R-:W-:-:S02]  /*a910*/  ISETP.GT.AND P1, PT, R63, 0x49, PT ;  /* 0x000000493f00780c */ /* 0x000fc40003f24270 */
[----:B-----5:R-:W-:Y:S02]  /*a920*/  FSEL R112, R35, -INF , P2 ;  /* 0xff80000023707808 */ /* 0x020fe40001000000 */
[----:B------:R-:W-:Y:S01]  /*a930*/  FMNMX.FTZ R3, R110, R3, !PT ;  /* 0x000000036e037209 */ /* 0x000fe20007810000 */
[--C-:B------:R-:W-:Y:S01]  /*a940*/  FFMA.FTZ R149, R114, R9, -R59.reuse ;  /* 0x0000000972957223 */ /* 0x100fe2000001083b */
[----:B------:R-:W-:Y:S01]  /*a950*/  ISETP.GT.AND P2, PT, R63, 0x50, PT ;  /* 0x000000503f00780c */ /* 0x000fe20003f44270 */
[----:B------:R-:W3:Y:S01]  /*a960*/  MUFU.TANH R45, R45 ;  /* 0x0000002d002d7308 */ /* 0x000ee20000002400 */
[----:B0-----:R-:W-:Y:S02]  /*a970*/  FSEL R114, R37, -INF , P1 ;  /* 0xff80000025727808 */ /* 0x001fe40000800000 */
[----:B------:R-:W-:Y:S01]  /*a980*/  FMNMX.FTZ R3, R112, R3, !PT ;  /* 0x0000000370037209 */ /* 0x000fe20007810000 */
[----:B------:R-:W-:Y:S01]  /*a990*/  FFMA.FTZ R143, R52, R9, -R59 ;  /* 0x00000009348f7223 */ /* 0x000fe2000001083b */
        /* <DEDUP_REMOVED lines=9> */
[----:B--2---:R-:W-:Y:S02]  /*aa30*/  FSEL R120, R43, -INF , P2 ;  /* 0xff8000002b787808 */ /* 0x004fe40001000000 */
[----:B------:R-:W-:-:S03]  /*aa40*/  FMNMX.FTZ R3, R116, R3, !PT ;  /* 0x0000000374037209 */ /* 0x000fc60007810000 */
[----:B------:R-:W2:Y:S01]  /*aa50*/  MUFU.TANH R51, R51 ;  /* 0x0000003300337308 */ /* 0x000ea20000002400 */
[----:B------:R-:W-:Y:S01]  /*aa60*/  ISETP.GT.AND P2, PT, R63, 0x60, PT ;  /* 0x000000603f00780c */ /* 0x000fe20003f44270 */
[----:B------:R-:W-:Y:S01]  /*aa70*/  FMUL.FTZ R65, R85, UR4 ;  /* 0x0000000455417c20 */ /* 0x000fe20008410000 */
[----:B---3--:R-:W-:-:S05]  /*aa80*/  FSEL R122, R45, -INF , P1 ;  /* 0xff8000002d7a7808 */ /* 0x008fca0000800000 */
[----:B------:R-:W-:Y:S01]  /*aa90*/  MUFU.TANH R55, R55 ;  /* 0x0000003700377308 */ /* 0x000fe20000002400 */
[----:B------:R-:W-:Y:S01]  /*aaa0*/  FMNMX.FTZ R3, R120, R3, !PT ;  /* 0x0000000378037209 */ /* 0x000fe20007810000 */
[-CC-:B------:R-:W-:Y:S01]  /*aab0*/  FFMA.FTZ R137, R56, R9.reuse, -R59.reuse ;  /* 0x0000000938897223 */ /* 0x180fe2000001083b */
[----:B------:R-:W-:Y:S01]  /*aac0*/  ISETP.GT.AND P1, PT, R63, 0x61, PT ;  /* 0x000000613f00780c */ /* 0x000fe20003f24270 */
[----:B------:R-:W-:-:S04]  /*aad0*/  FFMA.FTZ R133, R70, R9, -R59 ;  /* 0x0000000946857223 */ /* 0x000fc8000001083b */
[----:B------:R-:W3:Y:S01]  /*aae0*/  MUFU.TANH R53, R53 ;  /* 0x0000003500357308 */ /* 0x000ee20000002400 */
[----:B0-----:R-:W-:Y:S01]  /*aaf0*/  FSEL R124, R47, -INF , P2 ;  /* 0xff8000002f7c7808 */ /* 0x001fe20001000000 */
[----:B------:R-:W0:Y:S01]  /*ab00*/  @P4 LDC R43, c[0x0][0x450] ;  /* 0x00011400ff2b4b82 */ /* 0x000e220000000800 */
[----:B------:R-:W-:-:S05]  /*ab10*/  FMNMX.FTZ R3, R122, R3, !PT ;  /* 0x000000037a037209 */ /* 0x000fca0007810000 */
[----:B------:R-:W4:Y:S01]  /*ab20*/  MUFU.TANH R57, R57 ;  /* 0x0000003900397308 */ /* 0x000f220000002400 */
[----:B------:R-:W-:-:S07]  /*ab30*/  ISETP.GT.AND P2, PT, R63, 0x68, PT ;  /* 0x000000683f00780c */ /* 0x000fce0003f44270 */
[----:B------:R-:W5:Y:S01]  /*ab40*/  MUFU.TANH R61, R61 ;  /* 0x0000003d003d7308 */ /* 0x000f620000002400 */
[----:B-1----:R-:W-:-:S07]  /*ab50*/  FSEL R126, R49, -INF , P1 ;  /* 0xff800000317e7808 */ /* 0x002fce0000800000 */
[----:B------:R-:W-:Y:S01]  /*ab60*/  MUFU.EX2 R12, R5 ;  /* 0x00000005000c7308 */ /* 0x000fe20000000800 */
[----:B------:R-:W-:-:S07]  /*ab70*/  FMNMX.FTZ R3, R124, R3, !PT ;  /* 0x000000037c037209 */ /* 0x000fce0007810000 */
[----:B------:R-:W-:Y:S01]  /*ab80*/  MUFU.EX2 R68, R68 ;  /* 0x0000004400447308 */ /* 0x000fe20000000800 */
[----:B------:R-:W-:Y:S02]  /*ab90*/  ISETP.GT.AND P1, PT, R63, 0x69, PT ;  /* 0x000000693f00780c */ /* 0x000fe40003f24270 */
[----:B------:R-:W-:-:S05]  /*aba0*/  IADD3 R0, R0, 0x16840, RZ ;  /* 0x0001684000007810 */ /* 0x000fca0007ffe0ff */
[----:B------:R-:W-:Y:S01]  /*abb0*/  MUFU.EX2 R151, R151 ;  /* 0x0000009700977308 */ /* 0x000fe20000000800 */
[----:B--2---:R-:W-:-:S07]  /*abc0*/  FSEL R130, R51, -INF , P2 ;  /* 0xff80000033827808 */ /* 0x004fce0001000000 */
[----:B------:R-:W-:Y:S01]  /*abd0*/  MUFU.EX2 R145, R145 ;  /* 0x0000009100917308 */ /* 0x000fe20000000800 */
[----:B------:R-:W-:-:S07]  /*abe0*/  FMNMX.FTZ R3, R126, R3, !PT ;  /* 0x000000037e037209 */ /* 0x000fce0007810000 */
[----:B------:R-:W-:Y:S01]  /*abf0*/  MUFU.EX2 R26, R26 ;  /* 0x0000001a001a7308 */ /* 0x000fe20000000800 */
[----:B------:R-:W-:Y:S01]  /*ac00*/  ISETP.GT.AND P2, PT, R63, 0x70, PT ;  /* 0x000000703f00780c */ /* 0x000fe20003f44270 */
[-CC-:B------:R-:W-:Y:S01]  /*ac10*/  FFMA.FTZ R34, R46, R9.reuse, -R59.reuse ;  /* 0x000000092e227223 */ /* 0x180fe2000001083b */
[----:B---3--:R-:W-:Y:S01]  /*ac20*/  FSEL R132, R53, -INF , P1 ;  /* 0xff80000035847808 */ /* 0x008fe20000800000 */
[--C-:B------:R-:W-:Y:S01]  /*ac30*/  FFMA.FTZ R118, R54, R9, -R59.reuse ;  /* 0x0000000936767223 */ /* 0x100fe2000001083b */
[----:B------:R-:W-:Y:S01]  /*ac40*/  FMNMX.FTZ R3, R130, R3, !PT ;  /* 0x0000000382037209 */ /* 0x000fe20007810000 */
[-CC-:B------:R-:W-:Y:S01]  /*ac50*/  FFMA.FTZ R139, R58, R9.reuse, -R59.reuse ;  /* 0x000000093a8b7223 */ /* 0x180fe2000001083b */
[-CC-:B------:R-:W-:Y:S01]  /*ac60*/  FFMA.FTZ R128, R62, R9.reuse, -R59.reuse ;  /* 0x000000093e807223 */ /* 0x180fe2000001083b */
[----:B------:R-:W1:Y:S01]  /*ac70*/  MUFU.TANH R65, R65 ;  /* 0x0000004100417308 */ /* 0x000e620000002400 */
[----:B------:R-:W-:Y:S01]  /*ac80*/  ISETP.GT.AND P1, PT, R63, 0x71, PT ;  /* 0x000000713f00780c */ /* 0x000fe20003f24270 */
[-CC-:B------:R-:W-:Y:S01]  /*ac90*/  FFMA.FTZ R135, R74, R9.reuse, -R59.reuse ;  /* 0x000000094a877223 */ /* 0x180fe2000001083b */
[----:B------:R-:W-:Y:S01]  /*aca0*/  FSEL R134, R55, -INF , P2 ;  /* 0xff80000037867808 */ /* 0x000fe20001000000 */
[--C-:B------:R-:W-:Y:S01]  /*acb0*/  FFMA.FTZ R129, R82, R9, -R59.reuse ;  /* 0x0000000952817223 */ /* 0x100fe2000001083b */
[----:B------:R-:W-:Y:S01]  /*acc0*/  FMNMX.FTZ R3, R132, R3, !PT ;  /* 0x0000000384037209 */ /* 0x000fe20007810000 */
[-CC-:B------:R-:W-:Y:S01]  /*acd0*/  FFMA.FTZ R131, R92, R9.reuse, -R59.reuse ;  /* 0x000000095c837223 */ /* 0x180fe2000001083b */
[----:B------:R-:W-:Y:S01]  /*ace0*/  ISETP.GT.AND P2, PT, R63, 0x78, PT ;  /* 0x000000783f00780c */ /* 0x000fe20003f44270 */
[----:B------:R-:W-:Y:S01]  /*acf0*/  MUFU.EX2 R149, R149 ;  /* 0x0000009500957308 */ /* 0x000fe20000000800 */
[----:B----4-:R-:W-:Y:S01]  /*ad00*/  FSEL R136, R57, -INF , P1 ;  /* 0xff80000039887808 */ /* 0x010fe20000800000 */
[--C-:B------:R-:W-:Y:S01]  /*ad10*/  FFMA.FTZ R125, R86, R9, -R59.reuse ;  /* 0x00000009567d7223 */ /* 0x100fe2000001083b */
[----:B------:R-:W-:Y:S01]  /*ad20*/  FMNMX.FTZ R3, R134, R3, !PT ;  /* 0x0000000386037209 */ /* 0x000fe20007810000 */
[-CC-:B------:R-:W-:Y:S01]  /*ad30*/  FFMA.FTZ R127, R98, R9.reuse, -R59.reuse ;  /* 0x00000009627f7223 */ /* 0x180fe2000001083b */
[----:B------:R-:W-:Y:S01]  /*ad40*/  ISETP.GT.AND P1, PT, R63, 0x79, PT ;  /* 0x000000793f00780c */ /* 0x000fe20003f24270 */
[--C-:B------:R-:W-:Y:S01]  /*ad50*/  FFMA.FTZ R121, R60, R9, -R59.reuse ;  /* 0x000000093c797223 */ /* 0x100fe2000001083b */
[----:B-----5:R-:W-:Y:S01]  /*ad60*/  FSEL R138, R61, -INF , P2 ;  /* 0xff8000003d8a7808 */ /* 0x020fe20001000000 */
[----:B------:R-:W-:Y:S01]  /*ad70*/  MUFU.EX2 R147, R147 ;  /* 0x0000009300937308 */ /* 0x000fe20000000800 */
[----:B------:R-:W-:Y:S01]  /*ad80*/  FMNMX.FTZ R3, R136, R3, !PT ;  /* 0x0000000388037209 */ /* 0x000fe20007810000 */
[----:B------:R-:W-:Y:S01]  /*ad90*/  FFMA.FTZ R123, R106, R9, -R59 ;  /* 0x000000096a7b7223 */ /* 0x000fe2000001083b */
[----:B-1----:R-:W-:Y:S01]  /*ada0*/  FSEL R140, R65, -INF , P1 ;  /* 0xff800000418c7808 */ /* 0x002fe20000800000 */
[----:B------:R-:W-:Y:S01]  /*adb0*/  ULDC UR4, c[0x0][0x9d8] ;  /* 0x0002760000047ab9 */ /* 0x000fe20000000800 */
[----:B------:R-:W-:-:S04]  /*adc0*/  FMNMX.FTZ R3, R138, R3, !PT ;  /* 0x000000038a037209 */ /* 0x000fc80007810000 */
        /* <DEDUP_REMOVED lines=8> */
[-CC-:B------:R-:W-:Y:S02]  /*ae50*/  FFMA.FTZ R146, R36, R9.reuse, -R37.reuse ;  /* 0x0000000924927223 */ /* 0x180fe40000010825 */
[----:B------:R-:W1:Y:S01]  /*ae60*/  @P4 LDC R36, c[0x0][0x44c] ;  /* 0x00011300ff244b82 */ /* 0x000e620000000800 */
[-CC-:B------:R-:W-:Y:S01]  /*ae70*/  FFMA.FTZ R11, R8, R9.reuse, -R37.reuse ;  /* 0x00000009080b7223 */ /* 0x180fe20000010825 */
[----:B------:R-:W-:Y:S01]  /*ae80*/  FFMA.FTZ R8, R40, R9, -R37 ;  /* 0x0000000928087223 */ /* 0x000fe20000010825 */
[----:B------:R-:W-:Y:S02]  /*ae90*/  IMAD.MOV.U32 R40, RZ, RZ, R99 ;  /* 0x000000ffff287224 */ /* 0x000fe400078e0063 */
[----:B-1----:R-:W-:-:S05]  /*aea0*/  @P4 IMAD.HI.U32 R36, R99, R36, RZ ;  /* 0x0000002463244227 */ /* 0x002fca00078e00ff */
[----:B0-----:R-:W-:Y:S01]  /*aeb0*/  @P4 SHF.R.U32.HI R40, RZ, R43, R36 ;  /* 0x0000002bff284219 */ /* 0x001fe20000011624 */
[-CC-:B------:R-:W-:Y:S02]  /*aec0*/  FFMA.FTZ R36, R52, R9.reuse, -R37.reuse ;  /* 0x0000000934247223 */ /* 0x180fe40000010825 */
[----:B------:R-:W2:Y:S01]  /*aed0*/  LDL R52, [R1+0x34] ;  /* 0x0000340001347983 */ /* 0x000ea20000100800 */
[-CC-:B------:R-:W-:Y:S01]  /*aee0*/  FFMA.FTZ R148, R64, R9.reuse, -R37.reuse ;  /* 0x0000000940947223 */ /* 0x180fe20000010825 */
[-CC-:B------:R-:W-:Y:S01]  /*aef0*/  FFMA.FTZ R3, R4, R9.reuse, -R37.reuse ;  /* 0x0000000904037223 */ /* 0x180fe20000010825 */
[----:B------:R-:W-:-:S04]  /*af00*/  FFMA.FTZ R150, R72, R9, -R37 ;  /* 0x0000000948967223 */ /* 0x000fc80000010825 */
[----:B------:R-:W-:Y:S01]  /*af10*/  MUFU.EX2 R148, R148 ;  /* 0x0000009400947308 */ /* 0x000fe20000000800 */
[----:B------:R-:W-:-:S07]  /*af20*/  FFMA.FTZ R144, R10, R9, -R37 ;  /* 0x000000090a907223 */ /* 0x000fce0000010825 */
[----:B------:R-:W0:Y:S01]  /*af30*/  MUFU.EX2 R3, R3 ;  /* 0x0000000300037308 */ /* 0x000e220000000800 */
[----:B------:R-:W-:-:S07]  /*af40*/  FFMA.FTZ R13, R76, R9, -R37 ;  /* 0x000000094c0d7223 */ /* 0x000fce0000010825 */
[----:B------:R-:W1:Y:S01]  /*af50*/  MUFU.EX2 R150, R150 ;  /* 0x0000009600967308 */ /* 0x000e620000000800 */
[----:B------:R-:W-:Y:S01]  /*af60*/  PRMT R4, R101, 0x654, R0 ;  /* 0x0000065465047816 */ /* 0x000fe20000000000 */
[-CC-:B------:R-:W-:Y:S01]  /*af70*/  FFMA.FTZ R25, R80, R9.reuse, -R37.reuse ;  /* 0x0000000950197223 */ /* 0x180fe20000010825 */
[----:B------:R-:W-:Y:S02]  /*af80*/  FFMA.FTZ R142, R38, R9, -R37 ;  /* 0x00000009268e7223 */ /* 0x000fe40000010825 */
[----:B------:R3:W-:Y:S03]  /*af90*/  SYNCS.ARRIVE.TRANS64.RED.A1T0 RZ, [R4+URZ], RZ ;  /* 0x000000ff04ff79a7 */ /* 0x0007e6000810043f */
[----:B------:R-:W4:Y:S01]  /*afa0*/  MUFU.EX2 R11, R11 ;  /* 0x0000000b000b7308 */ /* 0x000f220000000800 */
[----:B0-----:R-:W-:-:S07]  /*afb0*/  FADD.FTZ R41, R148, R3 ;  /* 0x0000000394297221 */ /* 0x001fce0000010000 */
[----:B------:R-:W0:Y:S01]  /*afc0*/  MUFU.EX2 R144, R144 ;  /* 0x0000009000907308 */ /* 0x000e220000000800 */
[----:B---3--:R-:W-:Y:S01]  /*afd0*/  FADD.FTZ R4, R149, R68 ;  /* 0x0000004495047221 */ /* 0x008fe20000010000 */
[----:B-1----:R-:W-:-:S06]  /*afe0*/  FADD.FTZ R38, R150, R41 ;  /* 0x0000002996267221 */ /* 0x002fcc0000010000 */
[----:B------:R-:W1:Y:S01]  /*aff0*/  MUFU.EX2 R13, R13 ;  /* 0x0000000d000d7308 */ /* 0x000e620000000800 */
[----:B------:R-:W-:Y:S01]  /*b000*/  FADD.FTZ R41, R151, R4 ;  /* 0x0000000497297221 */ /* 0x000fe20000010000 */
[----:B----4-:R-:W-:-:S06]  /*b010*/  FADD.FTZ R43, R11, R38 ;  /* 0x000000260b2b7221 */ /* 0x010fcc0000010000 */
[----:B------:R-:W3:Y:S01]  /*b020*/  MUFU.EX2 R146, R146 ;  /* 0x0000009200927308 */ /* 0x000ee20000000800 */
[----:B------:R-:W-:Y:S01]  /*b030*/  FFMA.FTZ R27, R84, R9, -R37 ;  /* 0x00000009541b7223 */ /* 0x000fe20000010825 */
[----:B------:R-:W-:Y:S01]  /*b040*/  IADD3 R4, R40, R95, -R97 ;  /* 0x0000005f28047210 */ /* 0x000fe20007ffe861 */
[----:B------:R-:W-:-:S05]  /*b050*/  FADD.FTZ R38, R12, R41 ;  /* 0x000000290c267221 */ /* 0x000fca0000010000 */
[----:B------:R-:W4:Y:S01]  /*b060*/  MUFU.EX2 R25, R25 ;  /* 0x0000001900197308 */ /* 0x000f220000000800 */
[----:B0-----:R-:W-:Y:S01]  /*b070*/  FADD.FTZ R40, R144, R43 ;  /* 0x0000002b90287221 */ /* 0x001fe20000010000 */
[----:B------:R-:W-:-:S06]  /*b080*/  FADD.FTZ R45, R145, R38 ;  /* 0x00000026912d7221 */ /* 0x000fcc0000010000 */
[----:B------:R-:W0:Y:S01]  /*b090*/  MUFU.EX2 R30, R30 ;  /* 0x0000001e001e7308 */ /* 0x000e220000000800 */
[----:B-1----:R-:W-:Y:S01]  /*b0a0*/  FADD.FTZ R47, R13, R40 ;  /* 0x000000280d2f7221 */ /* 0x002fe20000010000 */
[----:B------:R-:W-:-:S06]  /*b0b0*/  FFMA.FTZ R29, R28, R9, -R37 ;  /* 0x000000091c1d7223 */ /* 0x000fcc0000010825 */
[----:B------:R-:W1:Y:S01]  /*b0c0*/  MUFU.EX2 R8, R8 ;  /* 0x0000000800087308 */ /* 0x000e620000000800 */
[----:B------:R-:W-:Y:S01]  /*b0d0*/  FADD.FTZ R38, R26, R45 ;  /* 0x0000002d1a267221 */ /* 0x000fe20000010000 */
[----:B------:R-:W-:-:S06]  /*b0e0*/  FFMA.FTZ R46, R50, R9, -R59 ;  /* 0x00000009322e7223 */ /* 0x000fcc000001083b */
[----:B------:R-:W5:Y:S01]  /*b0f0*/  MUFU.EX2 R141, R141 ;  /* 0x0000008d008d7308 */ /* 0x000f620000000800 */
[----:B---3--:R-:W-:Y:S01]  /*b100*/  FADD.FTZ R40, R146, R47 ;  /* 0x0000002f92287221 */ /* 0x008fe20000010000 */
[----:B------:R-:W-:-:S06]  /*b110*/  FFMA.FTZ R10, R44, R9, -R37 ;  /* 0x000000092c0a7223 */ /* 0x000fcc0000010825 */
[----:B------:R-:W3:Y:S01]  /*b120*/  MUFU.EX2 R27, R27 ;  /* 0x0000001b001b7308 */ /* 0x000ee20000000800 */
[----:B------:R-:W-:Y:S01]  /*b130*/  FADD.FTZ R47, R147, R38 ;  /* 0x00000026932f7221 */ /* 0x000fe20000010000 */
[----:B----4-:R-:W-:-:S06]  /*b140*/  FADD.FTZ R49, R25, R40 ;  /* 0x0000002819317221 */ /* 0x010fcc0000010000 */
[----:B------:R-:W4:Y:S01]  /*b150*/  MUFU.EX2 R34, R34 ;  /* 0x0000002200227308 */ /* 0x000f220000000800 */
[----:B------:R-:W-:-:S07]  /*b160*/  FFMA.FTZ R31, R108, R9, -R37 ;  /* 0x000000096c1f7223 */ /* 0x000fce0000010825 */
[----:B------:R-:W4:Y:S01]  /*b170*/  MUFU.EX2 R142, R142 ;  /* 0x0000008e008e7308 */ /* 0x000f220000000800 */
[----:B0-----:R-:W-:Y:S01]  /*b180*/  FADD.FTZ R38, R30, R47 ;  /* 0x0000002f1e267221 */ /* 0x001fe20000010000 */
[----:B-1----:R-:W-:-:S06]  /*b190*/  FADD.FTZ R40, R8, R49 ;  /* 0x0000003108287221 */ /* 0x002fcc0000010000 */
[----:B------:R-:W0:Y:S01]  /*b1a0*/  MUFU.EX2 R143, R143 ;  /* 0x0000008f008f7308 */ /* 0x000e220000000800 */
[----:B------:R-:W-:-:S07]  /*b1b0*/  FFMA.FTZ R28, R42, R9, -R37 ;  /* 0x000000092a1c7223 */ /* 0x000fce0000010825 */
[----:B------:R-:W1:Y:S01]  /*b1c0*/  MUFU.EX2 R29, R29 ;  /* 0x0000001d001d7308 */ /* 0x000e620000000800 */
[----:B-----5:R-:W-:Y:S01]  /*b1d0*/  FADD.FTZ R47, R141, R38 ;  /* 0x000000268d2f7221 */ /* 0x020fe20000010000 */
[----:B---3--:R-:W-:-:S06]  /*b1e0*/  FADD.FTZ R49, R27, R40 ;  /* 0x000000281b317221 */ /* 0x008fcc0000010000 */
[----:B------:R-:W3:Y:S01]  /*b1f0*/  MUFU.EX2 R46, R46 ;  /* 0x0000002e002e7308 */ /* 0x000ee20000000800 */
[----:B------:R-:W-:-:S07]  /*b200*/  FFMA.FTZ R33, R32, R9, -R37 ;  /* 0x0000000920217223 */ /* 0x000fce0000010825 */
[----:B------:R-:W5:Y:S01]  /*b210*/  MUFU.EX2 R10, R10 ;  /* 0x0000000a000a7308 */ /* 0x000f620000000800 */
[----:B------:R-:W-:Y:S01]  /*b220*/  FFMA.FTZ R32, R48, R9, -R37 ;  /* 0x0000000930207223 */ /* 0x000fe20000010825 */
[----:B----4-:R-:W-:-:S06]  /*b230*/  FADD.FTZ R44, R34, R47 ;  /* 0x0000002f222c7221 */ /* 0x010fcc0000010000 */
[----:B------:R-:W4:Y:S01]  /*b240*/  MUFU.EX2 R137, R137 ;  /* 0x0000008900897308 */ /* 0x000f220000000800 */
[----:B------:R-:W-:-:S07]  /*b250*/  FADD.FTZ R48, R142, R49 ;  /* 0x000000318e307221 */ /* 0x000fce0000010000 */
[----:B------:R-:W4:Y:S01]  /*b260*/  MUFU.EX2 R31, R31 ;  /* 0x0000001f001f7308 */ /* 0x000f220000000800 */
[----:B0-----:R-:W-:Y:S01]  /*b270*/  FADD.FTZ R47, R143, R44 ;  /* 0x0000002c8f2f7221 */ /* 0x001fe20000010000 */
[----:B-1----:R-:W-:-:S06]  /*b280*/  FADD.FTZ R49, R29, R48 ;  /* 0x000000301d317221 */ /* 0x002fcc0000010000 */
[----:B------:R-:W0:Y:S01]  /*b290*/  MUFU.EX2 R118, R118 ;  /* 0x0000007600767308 */ /* 0x000e220000000800 */
[----:B------:R-:W-:-:S07]  /*b2a0*/  FFMA.FTZ R35, R110, R9, -R37 ;  /* 0x000000096e237223 */ /* 0x000fce0000010825 */
[----:B------:R-:W1:Y:S01]  /*b2b0*/  MUFU.EX2 R28, R28 ;  /* 0x0000001c001c7308 */ /* 0x000e620000000800 */
[----:B---3--:R-:W-:Y:S01]  /*b2c0*/  FADD.FTZ R44, R46, R47 ;  /* 0x0000002f2e2c7221 */ /* 0x008fe20000010000 */
[----:B------:R-:W-:-:S06]  /*b2d0*/  FFMA.FTZ R50, R66, R9, -R59 ;  /* 0x0000000942327223 */ /* 0x000fcc000001083b */
[----:B------:R-:W3:Y:S01]  /*b2e0*/  MUFU.EX2 R139, R139 ;  /* 0x0000008b008b7308 */ /* 0x000ee20000000800 */
[----:B-----5:R-:W-:-:S07]  /*b2f0*/  FADD.FTZ R48, R10, R49 ;  /* 0x000000310a307221 */ /* 0x020fce0000010000 */
[----:B------:R-:W5:Y:S01]  /*b300*/  MUFU.EX2 R33, R33 ;  /* 0x0000002100217308 */ /* 0x000f620000000800 */
[----:B------:R-:W-:Y:S01]  /*b310*/  FFMA.FTZ R112, R112, R9, -R37 ;  /* 0x0000000970707223 */ /* 0x000fe20000010825 */
[----:B----4-:R-:W-:-:S06]  /*b320*/  FADD.FTZ R47, R137, R44 ;  /* 0x0000002c892f7221 */ /* 0x010fcc0000010000 */
[----:B------:R-:W4:Y:S01]  /*b330*/  MUFU.EX2 R128, R128 ;  /* 0x0000008000807308 */ /* 0x000f220000000800 */
[----:B------:R-:W-:Y:S01]  /*b340*/  FADD.FTZ R49, R31, R48 ;  /* 0x000000301f317221 */ /* 0x000fe20000010000 */
[----:B------:R-:W-:-:S06]  /*b350*/  FFMA.FTZ R39, R114, R9, -R37 ;  /* 0x0000000972277223 */ /* 0x000fcc0000010825 */
[----:B------:R-:W4:Y:S01]  /*b360*/  MUFU.EX2 R32, R32 ;  /* 0x0000002000207308 */ /* 0x000f220000000800 */
[----:B------:R-:W-:Y:S01]  /*b370*/  F2FP.F16.F32.PACK_AB R151, R12, R151 ;  /* 0x000000970c97723e */ /* 0x000fe200000000ff */
[----:B0-----:R-:W-:Y:S01]  /*b380*/  FADD.FTZ R12, R118, R47 ;  /* 0x0000002f760c7221 */ /* 0x001fe20000010000 */
[----:B------:R-:W-:-:S05]  /*b390*/  F2FP.F16.F32.PACK_AB R145, R26, R145 ;  /* 0x000000911a91723e */ /* 0x000fca00000000ff */
[----:B------:R-:W0:Y:S01]  /*b3a0*/  MUFU.EX2 R133, R133 ;  /* 0x0000008500857308 */ /* 0x000e220000000800 */
[----:B------:R-:W-:Y:S01]  /*b3b0*/  FFMA.FTZ R66, R78, R9, -R59 ;  /* 0x000000094e427223 */ /* 0x000fe2000001083b */
[----:B-1----:R-:W-:-:S06]  /*b3c0*/  FADD.FTZ R26, R28, R49 ;  /* 0x000000311c1a7221 */ /* 0x002fcc0000010000 */
[----:B------:R-:W1:Y:S01]  /*b3d0*/  MUFU.EX2 R35, R35 ;  /* 0x0000002300237308 */ /* 0x000e620000000800 */
[----:B---3--:R-:W-:Y:S01]  /*b3e0*/  FADD.FTZ R47, R139, R12 ;  /* 0x0000000c8b2f7221 */ /* 0x008fe20000010000 */
[----:B-----5:R-:W-:-:S06]  /*b3f0*/  FADD.FTZ R49, R33, R26 ;  /* 0x0000001a21317221 */ /* 0x020fcc0000010000 */
[----:B------:R-:W3:Y:S01]  /*b400*/  MUFU.EX2 R50, R50 ;  /* 0x0000003200327308 */ /* 0x000ee20000000800 */
[----:B------:R-:W-:-:S07]  /*b410*/  FFMA.FTZ R41, R116, R9, -R37 ;  /* 0x0000000974297223 */ /* 0x000fce0000010825 */
[----:B------:R-:W5:Y:S01]  /*b420*/  MUFU.EX2 R0, R112 ;  /* 0x0000007000007308 */ /* 0x000f620000000800 */
[----:B------:R-:W-:Y:S01]  /*b430*/  SHF.R.S32.HI R51, RZ, 0x1f, R4 ;  /* 0x0000001fff337819 */ /* 0x000fe20000011404 */
[----:B----4-:R-:W-:-:S06]  /*b440*/  FADD.FTZ R12, R128, R47 ;  /* 0x0000002f800c7221 */ /* 0x010fcc0000010000 */
[----:B------:R-:W4:Y:S01]  /*b450*/  MUFU.EX2 R135, R135 ;  /* 0x0000008700877308 */ /* 0x000f220000000800 */
[----:B------:R-:W-:Y:S01]  /*b460*/  FFMA.FTZ R54, R90, R9, -R59 ;  /* 0x000000095a367223 */ /* 0x000fe2000001083b */
[----:B------:R-:W-:-:S06]  /*b470*/  FADD.FTZ R26, R32, R49 ;  /* 0x00000031201a7221 */ /* 0x000fcc0000010000 */
[----:B------:R-:W4:Y:S01]  /*b480*/  MUFU.EX2 R39, R39 ;  /* 0x0000002700277308 */ /* 0x000f220000000800 */
[----:B------:R-:W-:Y:S01]  /*b490*/  FFMA.FTZ R120, R120, R9, -R37 ;  /* 0x0000000978787223 */ /* 0x000fe20000010825 */
[----:B------:R-:W-:Y:S01]  /*b4a0*/  LEA.HI R4, R51, R4, RZ, 0x7 ;  /* 0x0000000433047211 */ /* 0x000fe200078f38ff */
[----:B0-----:R-:W-:-:S05]  /*b4b0*/  FADD.FTZ R49, R133, R12 ;  /* 0x0000000c85317221 */ /* 0x001fca0000010000 */
[----:B------:R-:W0:Y:S01]  /*b4c0*/  MUFU.EX2 R66, R66 ;  /* 0x0000004200427308 */ /* 0x000e220000000800 */
[----:B-1----:R-:W-:Y:S01]  /*b4d0*/  FADD.FTZ R51, R35, R26 ;  /* 0x0000001a23337221 */ /* 0x002fe20000010000 */
[----:B------:R-:W-:-:S06]  /*b4e0*/  FFMA.FTZ R43, R122, R9, -R37 ;  /* 0x000000097a2b7223 */ /* 0x000fcc0000010825 */
[----:B------:R-:W1:Y:S01]  /*b4f0*/  MUFU.EX2 R36, R36 ;  /* 0x0000002400247308 */ /* 0x000e620000000800 */
[----:B------:R-:W-:Y:S01]  /*b500*/  FFMA.FTZ R42, R130, R9, -R37 ;  /* 0x00000009822a7223 */ /* 0x000fe20000010825 */
[----:B---3--:R-:W-:-:S06]  /*b510*/  FADD.FTZ R12, R50, R49 ;  /* 0x00000031320c7221 */ /* 0x008fcc0000010000 */
[----:B------:R-:W3:Y:S01]  /*b520*/  MUFU.EX2 R129, R129 ;  /* 0x0000008100817308 */ /* 0x000ee20000000800 */
[----:B------:R-:W-:Y:S01]  /*b530*/  FFMA.FTZ R56, R94, R9, -R59 ;  /* 0x000000095e387223 */ /* 0x000fe2000001083b */
[----:B-----5:R-:W-:-:S06]  /*b540*/  FADD.FTZ R26, R0, R51 ;  /* 0x00000033001a7221 */ /* 0x020fcc0000010000 */
[----:B------:R-:W5:Y:S01]  /*b550*/  MUFU.EX2 R41, R41 ;  /* 0x0000002900297308 */ /* 0x000f620000000800 */
[----:B------:R-:W-:Y:S01]  /*b560*/  FFMA.FTZ R124, R124, R9, -R37 ;  /* 0x000000097c7c7223 */ /* 0x000fe20000010825 */
[----:B------:R-:W-:Y:S01]  /*b570*/  F2FP.F16.F32.PACK_AB R148, R3, R148 ;  /* 0x000000940394723e */ /* 0x000fe200000000ff */
[----:B----4-:R-:W-:-:S05]  /*b580*/  FADD.FTZ R3, R135, R12 ;  /* 0x0000000c87037221 */ /* 0x010fca0000010000 */
[----:B------:R-:W4:Y:S01]  /*b590*/  MUFU.EX2 R54, R54 ;  /* 0x0000003600367308 */ /* 0x000f220000000800 */
[----:B------:R-:W-:Y:S01]  /*b5a0*/  F2FP.F16.F32.PACK_AB R150, R11, R150 ;  /* 0x000000960b96723e */ /* 0x000fe200000000ff */
[----:B------:R-:W-:-:S06]  /*b5b0*/  FADD.FTZ R11, R39, R26 ;  /* 0x0000001a270b7221 */ /* 0x000fcc0000010000 */
[----:B------:R-:W2:Y:S01]  /*b5c0*/  MUFU.EX2 R130, R120 ;  /* 0x0000007800827308 */ /* 0x000ea20000000800 */
[----:B------:R-:W-:Y:S01]  /*b5d0*/  FFMA.FTZ R45, R126, R9, -R37 ;  /* 0x000000097e2d7223 */ /* 0x000fe20000010825 */
[----:B0-----:R-:W-:-:S06]  /*b5e0*/  FADD.FTZ R12, R66, R3 ;  /* 0x00000003420c7221 */ /* 0x001fcc0000010000 */
[----:B------:R-:W0:Y:S01]  /*b5f0*/  MUFU.EX2 R131, R131 ;  /* 0x0000008300837308 */ /* 0x000e220000000800 */
[----:B------:R-:W-:Y:S01]  /*b600*/  FFMA.FTZ R58, R96, R9, -R59 ;  /* 0x00000009603a7223 */ /* 0x000fe2000001083b */
[----:B-1----:R-:W-:-:S06]  /*b610*/  FADD.FTZ R26, R36, R11 ;  /* 0x0000000b241a7221 */ /* 0x002fcc0000010000 */
[----:B------:R-:W1:Y:S01]  /*b620*/  MUFU.EX2 R43, R43 ;  /* 0x0000002b002b7308 */ /* 0x000e620000000800 */
[----:B------:R-:W-:Y:S01]  /*b630*/  F2FP.F16.F32.PACK_AB R144, R13, R144 ;  /* 0x000000900d90723e */ /* 0x000fe200000000ff */
[----:B---3--:R-:W-:-:S06]  /*b640*/  FADD.FTZ R11, R129, R12 ;  /* 0x0000000c810b7221 */ /* 0x008fcc0000010000 */
[----:B------:R-:W3:Y:S01]  /*b650*/  MUFU.EX2 R56, R56 ;  /* 0x0000003800387308 */ /* 0x000ee20000000800 */
[-CC-:B------:R-:W-:Y:S01]  /*b660*/  FFMA.FTZ R132, R132, R9.reuse, -R37.reuse ;  /* 0x0000000984847223 */ /* 0x180fe20000010825 */
[-CC-:B------:R-:W-:Y:S01]  /*b670*/  FFMA.FTZ R134, R134, R9.reuse, -R37.reuse ;  /* 0x0000000986867223 */ /* 0x180fe20000010825 */
[----:B------:R-:W-:-:S05]  /*b680*/  FFMA.FTZ R38, R136, R9, -R37 ;  /* 0x0000000988267223 */ /* 0x000fca0000010825 */
[----:B------:R-:W3:Y:S01]  /*b690*/  MUFU.EX2 R124, R124 ;  /* 0x0000007c007c7308 */ /* 0x000ee20000000800 */
[-CC-:B------:R-:W-:Y:S01]  /*b6a0*/  FFMA.FTZ R40, R138, R9.reuse, -R37.reuse ;  /* 0x000000098a287223 */ /* 0x180fe20000010825 */
[----:B-----5:R-:W-:Y:S01]  /*b6b0*/  FADD.FTZ R13, R41, R26 ;  /* 0x0000001a290d7221 */ /* 0x020fe20000010000 */
[----:B------:R-:W-:Y:S01]  /*b6c0*/  FFMA.FTZ R37, R140, R9, -R37 ;  /* 0x000000098c257223 */ /* 0x000fe20000010825 */
[----:B------:R-:W-:-:S04]  /*b6d0*/  F2FP.F16.F32.PACK_AB R140, R27, R8 ;  /* 0x000000081b8c723e */ /* 0x000fc800000000ff */
[----:B------:R-:W5:Y:S01]  /*b6e0*/  MUFU.EX2 R125, R125 ;  /* 0x0000007d007d7308 */ /* 0x000f620000000800 */
[----:B----4-:R-:W-:Y:S01]  /*b6f0*/  FADD.FTZ R8, R54, R11 ;  /* 0x0000000b36087221 */ /* 0x010fe20000010000 */
[----:B------:R-:W-:Y:S01]  /*b700*/  F2FP.F16.F32.PACK_AB R136, R31, R10 ;  /* 0x0000000a1f88723e */ /* 0x000fe200000000ff */
[----:B------:R-:W-:-:S05]  /*b710*/  FFMA.FTZ R62, R100, R9, -R59 ;  /* 0x00000009643e7223 */ /* 0x000fca000001083b */
[----:B------:R-:W4:Y:S01]  /*b720*/  MUFU.EX2 R45, R45 ;  /* 0x0000002d002d7308 */ /* 0x000f220000000800 */
[----:B--2---:R-:W-:Y:S01]  /*b730*/  FADD.FTZ R10, R130, R13 ;  /* 0x0000000d820a7221 */ /* 0x004fe20000010000 */
[----:B0-----:R-:W-:-:S06]  /*b740*/  FADD.FTZ R11, R131, R8 ;  /* 0x00000008830b7221 */ /* 0x001fcc0000010000 */
[----:B------:R-:W-:Y:S01]  /*b750*/  MUFU.EX2 R58, R58 ;  /* 0x0000003a003a7308 */ /* 0x000fe20000000800 */
[----:B-1----:R-:W-:-:S07]  /*b760*/  FADD.FTZ R13, R43, R10 ;  /* 0x0000000a2b0d7221 */ /* 0x002fce0000010000 */
[----:B------:R-:W0:Y:S01]  /*b770*/  MUFU.EX2 R42, R42 ;  /* 0x0000002a002a7308 */ /* 0x000e220000000800 */
[----:B---3--:R-:W-:Y:S01]  /*b780*/  FADD.FTZ R8, R56, R11 ;  /* 0x0000000b38087221 */ /* 0x008fe20000010000 */
[----:B------:R-:W-:-:S06]  /*b790*/  FFMA.FTZ R60, R102, R9, -R59 ;  /* 0x00000009663c7223 */ /* 0x000fcc000001083b */
[----:B------:R-:W1:Y:S01]  /*b7a0*/  MUFU.EX2 R127, R127 ;  /* 0x0000007f007f7308 */ /* 0x000e620000000800 */
[----:B------:R-:W-:Y:S01]  /*b7b0*/  FADD.FTZ R10, R124, R13 ;  /* 0x0000000d7c0a7221 */ /* 0x000fe20000010000 */
[----:B------:R-:W-:-:S06]  /*b7c0*/  SHF.R.S32.HI R4, RZ, 0x7, R4 ;  /* 0x00000007ff047819 */ /* 0x000fcc0000011404 */
[----:B------:R-:W2:Y:S01]  /*b7d0*/  MUFU.EX2 R47, R132 ;  /* 0x00000084002f7308 */ /* 0x000ea20000000800 */
[----:B-----5:R-:W-:Y:S01]  /*b7e0*/  FADD.FTZ R11, R125, R8 ;  /* 0x000000087d0b7221 */ /* 0x020fe20000010000 */
[----:B----4-:R-:W-:-:S06]  /*b7f0*/  FADD.FTZ R13, R45, R10 ;  /* 0x0000000a2d0d7221 */ /* 0x010fcc0000010000 */
[----:B------:R-:W3:Y:S01]  /*b800*/  MUFU.EX2 R62, R62 ;  /* 0x0000003e003e7308 */ /* 0x000ee20000000800 */
[----:B------:R-:W-:Y:S01]  /*b810*/  VIMNMX R52, R52, R4, !PT ;  /* 0x0000000434347248 */ /* 0x000fe20007fe0100 */
[----:B0-----:R-:W-:-:S06]  /*b820*/  FADD.FTZ R8, R42, R13 ;  /* 0x0000000d2a087221 */ /* 0x001fcc0000010000 */
[----:B------:R-:W-:Y:S08]  /*b830*/  MUFU.EX2 R121, R121 ;  /* 0x0000007900797308 */ /* 0x000ff00000000800 */
[----:B------:R0:W4:Y:S01]  /*b840*/  MUFU.EX2 R120, R134 ;  /* 0x0000008600787308 */ /* 0x0001220000000800 */
[----:B------:R-:W-:Y:S01]  /*b850*/  FFMA.FTZ R59, R104, R9, -R59 ;  /* 0x00000009683b7223 */ /* 0x000fe2000001083b */
[----:B------:R-:W-:Y:S01]  /*b860*/  VIADD R12, R88, 0xfffffffe ;  /* 0xfffffffe580c7836 */ /* 0x000fe20000000000 */
[----:B------:R1:W-:Y:S05]  /*b870*/  STL [R1+0x24], R52 ;  /* 0x0000243401007387 */ /* 0x0003ea0000100800 */
[----:B------:R-:W-:Y:S01]  /*b880*/  MUFU.EX2 R60, R60 ;  /* 0x0000003c003c7308 */ /* 0x000fe20000000800 */
[----:B0-----:R-:W-:Y:S01]  /*b890*/  F2FP.F16.F32.PACK_AB R134, R39, R0 ;  /* 0x000000002786723e */ /* 0x001fe200000000ff */
[----:B------:R-:W-:-:S06]  /*b8a0*/  FADD.FTZ R0, R58, R11 ;  /* 0x0000000b3a007221 */ /* 0x000fcc0000010000 */
[----:B------:R-:W0:Y:S01]  /*b8b0*/  MUFU.EX2 R3, R38 ;  /* 0x0000002600037308 */ /* 0x000e220000000800 */
[----:B-1----:R-:W-:Y:S01]  /*b8c0*/  FADD.FTZ R11, R127, R0 ;  /* 0x000000007f0b7221 */ /* 0x002fe20000010000 */
[----:B--2---:R-:W-:-:S06]  /*b8d0*/  FADD.FTZ R13, R47, R8 ;  /* 0x000000082f0d7221 */ /* 0x004fcc0000010000 */
[----:B------:R-:W-:Y:S01]  /*b8e0*/  MUFU.EX2 R123, R123 ;  /* 0x0000007b007b7308 */ /* 0x000fe20000000800 */
[----:B---3--:R-:W-:Y:S01]  /*b8f0*/  FADD.FTZ R0, R62, R11 ;  /* 0x0000000b3e007221 */ /* 0x008fe20000010000 */
[----:B------:R-:W-:-:S06]  /*b900*/  ISETP.GE.AND P1, PT, R12, R52, PT ;  /* 0x000000340c00720c */ /* 0x000fcc0003f26270 */
[----:B------:R-:W1:Y:S01]  /*b910*/  MUFU.EX2 R40, R40 ;  /* 0x0000002800287308 */ /* 0x000e620000000800 */
[----:B----4-:R-:W-:Y:S01]  /*b920*/  FADD.FTZ R10, R120, R13 ;  /* 0x0000000d780a7221 */ /* 0x010fe20000010000 */
[----:B------:R-:W-:-:S06]  /*b930*/  FADD.FTZ R11, R121, R0 ;  /* 0x00000000790b7221 */ /* 0x000fcc0000010000 */
[----:B------:R-:W2:Y:S08]  /*b940*/  MUFU.EX2 R37, R37 ;  /* 0x0000002500257308 */ /* 0x000eb00000000800 */
[----:B------:R-:W3:Y:S01]  /*b950*/  MUFU.EX2 R8, R59 ;  /* 0x0000003b00087308 */ /* 0x000ee20000000800 */
[----:B0-----:R-:W-:Y:S01]  /*b960*/  FADD.FTZ R13, R3, R10 ;  /* 0x0000000a030d7221 */ /* 0x001fe20000010000 */
[----:B------:R-:W-:-:S03]  /*b970*/  FADD.FTZ R0, R60, R11 ;  /* 0x0000000b3c007221 */ /* 0x000fc60000010000 */
[----:B-1----:R-:W-:Y:S01]  /*b980*/  FADD.FTZ R10, R40, R13 ;  /* 0x0000000d280a7221 */ /* 0x002fe20000010000 */
[----:B------:R-:W-:Y:S01]  /*b990*/  FADD.FTZ R11, R123, R0 ;  /* 0x000000007b0b7221 */ /* 0x000fe20000010000 */
        /* <DEDUP_REMOVED lines=10> */
[----:B------:R-:W-:Y:S01]  /*ba40*/  F2FP.F16.F32.PACK_AB R141, R34, R141 ;  /* 0x0000008d228d723e */ /* 0x000fe200000000ff */
[----:B---3--:R-:W-:Y:S01]  /*ba50*/  FADD.FTZ R0, R8, R11 ;  /* 0x0000000b08007221 */ /* 0x008fe20000010000 */
[----:B------:R-:W-:Y:S02]  /*ba60*/  F2FP.F16.F32.PACK_AB R143, R46, R143 ;  /* 0x0000008f2e8f723e */ /* 0x000fe400000000ff */
[----:B------:R-:W-:-:S02]  /*ba70*/  CS2R R110, SRZ ;  /* 0x00000000006e7805 */ /* 0x000fc4000001ff00 */
[----:B------:R-:W-:Y:S02]  /*ba80*/  F2FP.F16.F32.PACK_AB R146, R25, R146 ;  /* 0x000000921992723e */ /* 0x000fe400000000ff */
[----:B------:R-:W-:Y:S02]  /*ba90*/  CS2R R108, SRZ ;  /* 0x00000000006c7805 */ /* 0x000fe4000001ff00 */
[----:B------:R-:W-:Y:S02]  /*baa0*/  F2FP.F16.F32.PACK_AB R142, R29, R142 ;  /* 0x0000008e1d8e723e */ /* 0x000fe400000000ff */
[----:B------:R-:W-:Y:S02]  /*bab0*/  CS2R R106, SRZ ;  /* 0x00000000006a7805 */ /* 0x000fe4000001ff00 */
        /* <DEDUP_REMOVED lines=19> */
[----:B------:R-:W-:-:S02]  /*bbf0*/  F2FP.F16.F32.PACK_AB R126, R47, R42 ;  /* 0x0000002a2f7e723e */ /* 0x000fc400000000ff */
[----:B------:R-:W-:Y:S02]  /*bc00*/  F2FP.F16.F32.PACK_AB R127, R62, R127 ;  /* 0x0000007f3e7f723e */ /* 0x000fe400000000ff */
[----:B------:R-:W-:Y:S02]  /*bc10*/  F2FP.F16.F32.PACK_AB R121, R60, R121 ;  /* 0x000000793c79723e */ /* 0x000fe400000000ff */
[----:B------:R-:W-:Y:S02]  /*bc20*/  F2FP.F16.F32.PACK_AB R122, R37, R40 ;  /* 0x00000028257a723e */ /* 0x000fe400000000ff */
[----:B------:R-:W-:Y:S01]  /*bc30*/  F2FP.F16.F32.PACK_AB R123, R8, R123 ;  /* 0x0000007b087b723e */ /* 0x000fe200000000ff */
[----:B------:R-:W-:Y:S06]  /*bc40*/  @!P1 BRA `(.L_x_15575) ;  /* 0x0000003000549947 */ /* 0x000fec0003800000 */
[----:B------:R-:W-:Y:S01]  /*bc50*/  IMAD.MOV.U32 R10, RZ, RZ, R24 ;  /* 0x000000ffff0a7224 */ /* 0x000fe200078e0018 */
[----:B------:R-:W-:Y:S01]  /*bc60*/  MOV R4, R155 ;  /* 0x0000009b00047202 */ /* 0x000fe20000000f00 */
[----:B------:R-:W-:Y:S02]  /*bc70*/  IMAD.MOV.U32 R11, RZ, RZ, R5 ;  /* 0x000000ffff0b7224 */ /* 0x000fe400078e0005 */
[----:B------:R-:W-:Y:S02]  /*bc80*/  IMAD.MOV.U32 R13, RZ, RZ, R22 ;  /* 0x000000ffff0d7224 */ /* 0x000fe400078e0016 */
[----:B------:R-:W-:-:S07]  /*bc90*/  IMAD.MOV.U32 R119, RZ, RZ, RZ ;  /* 0x000000ffff777224 */ /* 0x000fce00078e00ff */
.L_x_15587:
        /* <DEDUP_REMOVED lines=9> */
.L_x_15577:
        /* <DEDUP_REMOVED lines=8> */
.L_x_15578:
[----:B------:R-:W-:Y:S04]  /*bdb0*/  BSSY B0, `(.L_x_15576) ;  /* 0x0000004000007945 */ /* 0x000fe80003800000 */
[----:B-1----:R-:W-:Y:S05]  /*bdc0*/  @P2 BRA `(.L_x_15579) ;  /* 0x0000000000082947 */ /* 0x002fea0003800000 */
[----:B------:R-:W1:Y:S02]  /*bdd0*/  SYNCS.PHASECHK.TRANS64.TRYWAIT P2, [R5+URZ+0x16830], R8 ;  /* 0x01683008050075a7 */ /* 0x000e64000804017f */
[----:B-1----:R-:W-:Y:S05]  /*bde0*/  @!P2 BRA `(.L_x_15580) ;  /* 0x00000110006ca947 */ /* 0x002fea0003800000 */
.L_x_15579:
[----:B------:R-:W-:Y:S05]  /*bdf0*/  BSYNC B0 ;  /* 0x0000000000007941 */ /* 0x000fea0003800000 */
.L_x_15576:
[----:B01----:R-:W2:Y:S01]  /*be00*/  LDL R8, [R1+0x1c] ;  /* 0x00001c0001087983 */ /* 0x003ea20000100800 */
[----:B------:R-:W-:Y:S01]  /*be10*/  IADD3 R22, R13, 0x1, RZ ;  /* 0x000000010d167810 */ /* 0x000fe20007ffe0ff */
[----:B------:R-:W0:Y:S03]  /*be20*/  S2R R5, SR_TID.X ;  /* 0x0000000000057919 */ /* 0x000e260000002100 */
[----:B------:R-:W-:-:S04]  /*be30*/  ISETP.NE.AND P2, PT, R22, 0x2, PT ;  /* 0x000000021600780c */ /* 0x000fc80003f45270 */
[----:B------:R-:W-:Y:S01]  /*be40*/  SEL R22, R22, RZ, P2 ;  /* 0x000000ff16167207 */ /* 0x000fe20001000000 */
[----:B------:R-:W-:Y:S01]  /*be50*/  IMAD.MOV.U32 R9, RZ, RZ, 0x40000040 ;  /* 0x40000040ff097424 */ /* 0x000fe200078e00ff */
[----:B------:R-:W-:Y:S05]  /*be60*/  WARPSYNC.ALL ;  /* 0x0000000000007948 */ /* 0x000fea0003800000 */
[----:B------:R-:W-:Y:S02]  /*be70*/  R2UR UR19, R9 ;  /* 0x00000000091372ca */ /* 0x000fe400000e0000 */
[----:B0-----:R-:W-:-:S05]  /*be80*/  SHF.R.U32.HI R5, RZ, 0x7, R5 ;  /* 0x00000007ff057819 */ /* 0x001fca0000011605 */
[----:B------:R-:W-:Y:S02]  /*be90*/  VIADD R5, R5, 0x8 ;  /* 0x0000000805057836 */ /* 0x000fe40000000000 */
        /* <DEDUP_REMOVED lines=8> */
[----:B--2---:R-:W-:-:S05]  /*bf20*/  IMAD R26, R22, 0x400, R8 ;  /* 0x00000400161a7824 */ /* 0x004fca00078e0208 */
[----:B------:R-:W-:-:S04]  /*bf30*/  IADD3 R8, R26, 0x4, RZ ;  /* 0x000000041a087810 */ /* 0x000fc80007ffe0ff */
[----:B------:R-:W-:Y:S02]  /*bf40*/  R2UR UR18, R8 ;  /* 0x00000000081272ca */ /* 0x000fe400000e0000 */
[----:B------:R-:W2:Y:S01]  /*bf50*/  LDL.64 R8, [R1+0x8] ;  /* 0x0000080001087983 */ /* 0x000ea20000100a00 */
[C---:B------:R-:W-:Y:S01]  /*bf60*/  R2UR UR10, R26.reuse ;  /* 0x000000001a0a72ca */ /* 0x040fe200000e0000 */
[C---:B------:R-:W-:Y:S02]  /*bf70*/  VIADD R24, R26.reuse, 0x2 ;  /* 0x000000021a187836 */ /* 0x040fe40000000000 */
[----:B------:R-:W-:-:S03]  /*bf80*/  VIADD R26, R26, 0x6 ;  /* 0x000000061a1a7836 */ /* 0x000fc60000000000 */
        /* <DEDUP_REMOVED lines=23> */
.L_x_15582:
[----:B------:R-:W-:Y:S01]  /*c100*/  SHF.L.U32 R4, R4, 0x1f, RZ ;  /* 0x0000001f04047819 */ /* 0x000fe200000006ff */
[----:B------:R-:W-:-:S04]  /*c110*/  IMAD R5, R13, 0x8, R2 ;  /* 0x000000080d057824 */ /* 0x000fc800078e0202 */
[----:B------:R0:W1:Y:S01]  /*c120*/  SYNCS.PHASECHK.TRANS64.TRYWAIT P1, [R5+URZ+0x16850], R4 ;  /* 0x01685004050075a7 */ /* 0x000062000802017f */
[----:B------:R-:W-:Y:S05]  /*c130*/  @!P0 BRA `(.L_x_15583) ;  /* 0x0000000000048947 */ /* 0x000fea0003800000 */
[----:B------:R-:W-:Y:S01]  /*c140*/  BPT.TRAP 0x1 ;  /* 0x000000040000795c */ /* 0x000fe20000300000 */
.L_x_15583:
[----:B-1----:R-:W-:Y:S05]  /*c150*/  @P1 BRA `(.L_x_15581) ;  /* 0x0000000000081947 */ /* 0x002fea0003800000 */
[----:B------:R-:W1:Y:S02]  /*c160*/  SYNCS.PHASECHK.TRANS64.TRYWAIT P1, [R5+URZ+0x16850], R4 ;  /* 0x01685004050075a7 */ /* 0x000e64000802017f */
[----:B-1----:R-:W-:Y:S05]  /*c170*/  @!P1 BRA `(.L_x_15584) ;  /* 0x0000010c009c9947 */ /* 0x002fea0003800000 */
.L_x_15581:
        /* <DEDUP_REMOVED lines=8> */
[----:B------:R-:W-:-:S04]  /*c200*/  IMAD.MOV.U32 R5, RZ, RZ, 0x40000040 ;  /* 0x40000040ff057424 */ /* 0x000fc800078e00ff */
[----:B------:R-:W-:-:S04]  /*c210*/  IMAD R4, R13, 0x400, R4 ;  /* 0x000004000d047824 */ /* 0x000fc800078e0204 */
[C---:B------:R-:W-:Y:S01]  /*c220*/  VIADD R8, R4.reuse, 0x80 ;  /* 0x0000008004087836 */ /* 0x040fe20000000000 */
[----:B------:R-:W-:-:S13]  /*c230*/  R2UR UR6, R4 ;  /* 0x00000000040672ca */ /* 0x000fda00000e0000 */
[----:B------:R-:W-:Y:S01]  /*c240*/  HGMMA.64x64x16.F32 R88, R148, gdesc[UR4].tnspB, R88, gsb0 ;  /* 0x40e0000494587df0 */ /* 0x000fe20008000858 */
[----:B------:R-:W-:Y:S02]  /*c250*/  R2UR UR6, R8 ;  /* 0x00000000080672ca */ /* 0x000fe400000e0000 */
[----:B------:R-:W-:Y:S01]  /*c260*/  R2UR UR7, R9 ;  /* 0x00000000090772ca */ /* 0x000fe200000e0000 */
[----:B------:R-:W-:Y:S01]  /*c270*/  IMAD.MOV.U32 R9, RZ, RZ, 0x40000040 ;  /* 0x40000040ff097424 */ /* 0x000fe200078e00ff */
[----:B------:R-:W-:Y:S01]  /*c280*/  IADD3 R8, R4, 0x100, RZ ;  /* 0x0000010004087810 */ /* 0x000fe20007ffe0ff */
[----:B------:R-:W-:Y:S02]  /*c290*/  WARPGROUP.DEPBAR.LE gsb0, 0x0 ;  /* 0x00008000000079c5 */ /* 0x000fe40000010000 */
[----:B------:R-:W-:-:S06]  /*c2a0*/  WARPGROUP.ARRIVE ;  /* 0x00000000000079c5 */ /* 0x000fcc0000000000 */
[----:B------:R-:W0:Y:S02]  /*c2b0*/  S2R R150, SR_TID.X ;  /* 0x0000000000967919 */ /* 0x000e240000002100 */
[----:B------:R-:W-:Y:S01]  /*c2c0*/  HGMMA.64x64x16.F32 R88, R144, gdesc[UR4].tnspB, R88, gsb0 ;  /* 0x40e0000490587df0 */ /* 0x000fe20008000858 */
[----:B------:R-:W-:Y:S01]  /*c2d0*/  R2UR UR6, R8 ;  /* 0x00000000080672ca */ /* 0x000fe200000e0000 */
[----:B------:R-:W-:Y:S01]  /*c2e0*/  VIADD R8, R4, 0x180 ;  /* 0x0000018004087836 */ /* 0x000fe20000000000 */
[----:B------:R-:W-:Y:S01]  /*c2f0*/  R2UR UR7, R9 ;  /* 0x00000000090772ca */ /* 0x000fe200000e0000 */
[----:B------:R-:W-:Y:S01]  /*c300*/  IMAD.MOV.U32 R9, RZ, RZ, 0x40000040 ;  /* 0x40000040ff097424 */ /* 0x000fe200078e00ff */
[----:B0-----:R-:W-:Y:S02]  /*c310*/  SHF.R.U32.HI R151, RZ, 0x7, R150 ;  /* 0x00000007ff977819 */ /* 0x001fe40000011696 */
[----:B------:R-:W-:Y:S01]  /*c320*/  ISETP.GE.U32.AND P1, PT, R150, 0x180, PT ;  /* 0x000001809600780c */ /* 0x000fe20003f26070 */
[----:B------:R-:W-:-:S02]  /*c330*/  WARPGROUP.DEPBAR.LE gsb0, 0x0 ;  /* 0x00008000000079c5 */ /* 0x000fc40000010000 */
        /* <DEDUP_REMOVED lines=40> */
.L_x_15585:
[----:B------:R-:W2:Y:S01]  /*c5c0*/  LDL R9, [R1+0x28] ;  /* 0x0000280001097983 */ /* 0x000ea20000100800 */
[----:B0-----:R-:W0:Y:S03]  /*c5d0*/  LDC R4, c[0x0][0x448] ;  /* 0x00011200ff047b82 */ /* 0x001e260000000800 */
[----:B------:R-:W2:Y:S04]  /*c5e0*/  LDL R8, [R1+0x44] ;  /* 0x0000440001087983 */ /* 0x000ea80000100800 */
[----:B------:R-:W3:Y:S04]  /*c5f0*/  LDL R123, [R1+0x2c] ;  /* 0x00002c00017b7983 */ /* 0x000ee80000100800 */
[----:B------:R-:W3:Y:S04]  /*c600*/  LDL R122, [R1+0x20] ;  /* 0x00002000017a7983 */ /* 0x000ee80000100800 */
[----:B------:R-:W4:Y:S01]  /*c610*/  LDL R121, [R1+0x14] ;  /* 0x0000140001797983 */ /* 0x000f220000100800 */
        /* <DEDUP_REMOVED lines=11> */
[----:B------:R-:W-:-:S03]  /*c6d0*/  FMUL.FTZ R150, R28, UR5 ;  /* 0x000000051c967c20 */ /* 0x000fc60008410000 */
[----:B------:R-:W5:Y:S01]  /*c6e0*/  MUFU.TANH R148, R148 ;  /* 0x0000009400947308 */ /* 0x000f620000002400 */
[----:B------:R-:W-:Y:S01]  /*c6f0*/  FMUL.FTZ R149, R27, UR5 ;  /* 0x000000051b957c20 */ /* 0x000fe20008410000 */
[----:B------:R-:W-:Y:S01]  /*c700*/  FMUL.FTZ R27, R33, UR5 ;  /* 0x00000005211b7c20 */ /* 0x000fe20008410000 */
[----:B------:R-:W-:Y:S01]  /*c710*/  FMUL.FTZ R146, R36, UR5 ;  /* 0x0000000524927c20 */ /* 0x000fe20008410000 */
[----:B------:R-:W-:-:S04]  /*c720*/  FMUL.FTZ R28, R37, UR5 ;  /* 0x00000005251c7c20 */ /* 0x000fc80008410000 */
[----:B------:R-:W5:Y:S01]  /*c730*/  MUFU.TANH R144, R144 ;  /* 0x0000009000907308 */ /* 0x000f620000002400 */
[----:B------:R-:W-:Y:S01]  /*c740*/  FMUL.FTZ R136, R48, UR5 ;  /* 0x0000000530887c20 */ /* 0x000fe20008410000 */
[----:B------:R-:W-:Y:S01]  /*c750*/  FMUL.FTZ R142, R44, UR5 ;  /* 0x000000052c8e7c20 */ /* 0x000fe20008410000 */
[----:B------:R-:W-:-:S05]  /*c760*/  FMUL.FTZ R44, R45, UR5 ;  /* 0x000000052d2c7c20 */ /* 0x000fca0008410000 */
[----:B------:R-:W5:Y:S01]  /*c770*/  MUFU.TANH R120, R120 ;  /* 0x0000007800787308 */ /* 0x000f620000002400 */
[----:B------:R-:W-:-:S07]  /*c780*/  FMUL.FTZ R37, R56, UR5 ;  /* 0x0000000538257c20 */ /* 0x000fce0008410000 */
[----:B------:R-:W5:Y:S01]  /*c790*/  MUFU.TANH R150, R150 ;  /* 0x0000009600967308 */ /* 0x000f620000002400 */
[----:B------:R-:W-:-:S07]  /*c7a0*/  FMUL.FTZ R25, R42, UR5 ;  /* 0x000000052a197c20 */ /* 0x000fce0008410000 */
[----:B------:R-:W-:Y:S01]  /*c7b0*/  MUFU.TANH R140, R140 ;  /* 0x0000008c008c7308 */ /* 0x000fe20000002400 */
[----:B------:R-:W-:Y:S01]  /*c7c0*/  FMUL.FTZ R42, R49, UR5 ;  /* 0x00000005312a7c20 */ /* 0x000fe20008410000 */
[----:B------:R-:W-:-:S06]  /*c7d0*/  FMUL.FTZ R138, R52, UR5 ;  /* 0x00000005348a7c20 */ /* 0x000fcc0008410000 */
[----:B------:R-:W-:Y:S01]  /*c7e0*/  MUFU.TANH R27, R27 ;  /* 0x0000001b001b7308 */ /* 0x000fe20000002400 */
[----:B------:R-:W-:-:S07]  /*c7f0*/  FMUL.FTZ R128, R64, UR5 ;  /* 0x0000000540807c20 */ /* 0x000fce0008410000 */
[----:B------:R-:W-:Y:S08]  /*c800*/  MUFU.TANH R146, R146 ;  /* 0x0000009200927308 */ /* 0x000ff00000002400 */
[----:B------:R-:W-:Y:S01]  /*c810*/  MUFU.TANH R28, R28 ;  /* 0x0000001c001c7308 */ /* 0x000fe20000002400 */
[----:B------:R-:W-:-:S07]  /*c820*/  FMUL.FTZ R132, R57, UR5 ;  /* 0x0000000539847c20 */ /* 0x000fce0008410000 */
        /* <DEDUP_REMOVED lines=8> */
[----:B------:R-:W-:-:S07]  /*c8b0*/  FMUL.FTZ R130, R68, UR5 ;  /* 0x0000000544827c20 */ /* 0x000fce0008410000 */
[----:B------:R-:W-:Y:S01]  /*c8c0*/  MUFU.TANH R37, R37 ;  /* 0x0000002500257308 */ /* 0x000fe20000002400 */
[----:B------:R-:W-:Y:S01]  /*c8d0*/  FMUL.FTZ R32, R69, UR5 ;  /* 0x0000000545207c20 */ /* 0x000fe20008410000 */
[----:B------:R-:W-:-:S06]  /*c8e0*/  FMUL.FTZ R49, R80, UR5 ;  /* 0x0000000550317c20 */ /* 0x000fcc0008410000 */
[----:B------:R-:W-:Y:S08]  /*c8f0*/  MUFU.TANH R42, R42 ;  /* 0x0000002a002a7308 */ /* 0x000ff00000002400 */
[----:B------:R-:W-:Y:S08]  /*c900*/  MUFU.TANH R138, R138 ;  /* 0x0000008a008a7308 */ /* 0x000ff00000002400 */
        /* <DEDUP_REMOVED lines=12> */
[----:B------:R-:W-:Y:S01]  /*c9d0*/  MUFU.TANH R49, R49 ;  /* 0x0000003100317308 */ /* 0x000fe20000002400 */
[----:B--2---:R-:W-:-:S04]  /*c9e0*/  IMAD.IADD R8, R8, 0x1, R9 ;  /* 0x0000000108087824 */ /* 0x004fc800078e0209 */
[----:B0-----:R-:W-:-:S05]  /*c9f0*/  @P1 IMAD.HI.U32 R5, R8, R5, RZ ;  /* 0x0000000508051227 */ /* 0x001fca00078e00ff */
[----:B-1----:R-:W-:-:S05]  /*ca00*/  @P1 SHF.R.U32.HI R8, RZ, R4, R5 ;  /* 0x00000004ff081219 */ /* 0x002fca0000011605 */
[----:B------:R-:W0:Y:S04]  /*ca10*/  SHFL.IDX PT, R55, R8, RZ, 0x1c1f ;  /* 0x001c1fff08377589 */ /* 0x000e2800000e0000 */
[----:B------:R1:W2:Y:S02]  /*ca20*/  SHFL.IDX PT, R53, R8, 0x1, 0x1c1f ;  /* 0x003c1f0008357f89 */ /* 0x0002a400000e0000 */
[----:B-1----:R-:W-:-:S04]  /*ca30*/  IMAD.MOV.U32 R8, RZ, RZ, -0x80 ;  /* 0xffffff80ff087424 */ /* 0x002fc800078e00ff */
[----:B------:R-:W-:Y:S02]  /*ca40*/  IMAD R46, R12, R8, 0x1 ;  /* 0x000000010c2e7424 */ /* 0x000fe400078e0208 */
[----:B------:R-:W-:Y:S01]  /*ca50*/  FMUL.FTZ R4, R26, UR5 ;  /* 0x000000051a047c20 */ /* 0x000fe20008410000 */
[----:B------:R-:W-:Y:S02]  /*ca60*/  FMUL.FTZ R26, R29, UR5 ;  /* 0x000000051d1a7c20 */ /* 0x000fe40008410000 */
[----:B---3--:R-:W-:-:S04]  /*ca70*/  IADD3 R46, R122, R46, -R123 ;  /* 0x0000002e7a2e7210 */ /* 0x008fc80007ffe87b */
[----:B----4-:R-:W-:Y:S01]  /*ca80*/  IADD3 R46, R46, -R121, RZ ;  /* 0x800000792e2e7210 */ /* 0x010fe20007ffe0ff */
[----:B------:R-:W1:Y:S01]  /*ca90*/  MUFU.TANH R26, R26 ;  /* 0x0000001a001a7308 */ /* 0x000e620000002400 */
[----:B------:R-:W-:-:S03]  /*caa0*/  FMUL.FTZ R5, R30, UR5 ;  /* 0x000000051e057c20 */ /* 0x000fc60008410000 */
[----:B0-----:R-:W-:Y:S02]  /*cab0*/  IMAD.IADD R55, R46, 0x1, R55 ;  /* 0x000000012e377824 */ /* 0x001fe400078e0237 */
[----:B------:R-:W-:-:S03]  /*cac0*/  FMUL.FTZ R30, R41, UR5 ;  /* 0x00000005291e7c20 */ /* 0x000fc60008410000 */
[----:B------:R-:W-:-:S03]  /*cad0*/  ISETP.GT.AND P2, PT, R55, RZ, PT ;  /* 0x000000ff3700720c */ /* 0x000fc60003f44270 */
[----:B------:R-:W0:Y:S01]  /*cae0*/  MUFU.TANH R30, R30 ;  /* 0x0000001e001e7308 */ /* 0x000e220000002400 */
[----:B-----5:R-:W-:Y:S02]  /*caf0*/  FSEL R148, R148, -INF , P2 ;  /* 0xff80000094947808 */ /* 0x020fe40001000000 */
[C---:B------:R-:W-:Y:S02]  /*cb00*/  ISETP.GT.AND P2, PT, R55.reuse, 0x10, PT ;  /* 0x000000103700780c */ /* 0x040fe40003f44270 */
[C---:B------:R-:W-:Y:S02]  /*cb10*/  ISETP.GT.AND P3, PT, R55.reuse, 0x1, PT ;  /* 0x000000013700780c */ /* 0x040fe40003f64270 */
[C---:B------:R-:W-:Y:S02]  /*cb20*/  ISETP.GT.AND P4, PT, R55.reuse, 0x8, PT ;  /* 0x000000083700780c */ /* 0x040fe40003f84270 */
[----:B------:R-:W-:Y:S02]  /*cb30*/  ISETP.GT.AND P1, PT, R55, 0x9, PT ;  /* 0x000000093700780c */ /* 0x000fe40003f24270 */
[----:B------:R-:W-:-:S02]  /*cb40*/  FSEL R144, R144, -INF , P2 ;  /* 0xff80000090907808 */ /* 0x000fc40001000000 */
[----:B------:R-:W-:Y:S01]  /*cb50*/  ISETP.GT.AND P2, PT, R55, 0x20, PT ;  /* 0x000000203700780c */ /* 0x000fe20003f44270 */
[----:B------:R-:W-:Y:S01]  /*cb60*/  FMUL.FTZ R9, R34, UR5 ;  /* 0x0000000522097c20 */ /* 0x000fe20008410000 */
[----:B------:R-:W-:Y:S02]  /*cb70*/  FSEL R54, R120, -INF , P3 ;  /* 0xff80000078367808 */ /* 0x000fe40001800000 */
[----:B------:R-:W-:Y:S02]  /*cb80*/  FSEL R150, R150, -INF , P4 ;  /* 0xff80000096967808 */ /* 0x000fe40002000000 */
[----:B-1----:R-:W-:Y:S01]  /*cb90*/  FSEL R52, R26, -INF , P1 ;  /* 0xff8000001a347808 */ /* 0x002fe20000800000 */
[----:B------:R-:W-:Y:S01]  /*cba0*/  FMUL.FTZ R34, R65, UR5 ;  /* 0x0000000541227c20 */ /* 0x000fe20008410000 */
[C---:B------:R-:W-:Y:S02]  /*cbb0*/  ISETP.GT.AND P3, PT, R55.reuse, 0x11, PT ;  /* 0x000000113700780c */ /* 0x040fe40003f64270 */
[----:B------:R-:W-:-:S02]  /*cbc0*/  ISETP.GT.AND P4, PT, R55, 0x18, PT ;  /* 0x000000183700780c */ /* 0x000fc40003f84270 */
[C---:B------:R-:W-:Y:S02]  /*cbd0*/  ISETP.GT.AND P1, PT, R55.reuse, 0x19, PT ;  /* 0x000000193700780c */ /* 0x040fe40003f24270 */
[----:B------:R-:W-:Y:S01]  /*cbe0*/  FSEL R140, R140, -INF , P2 ;  /* 0xff8000008c8c7808 */ /* 0x000fe20001000000 */
[----:B------:R-:W-:Y:S01]  /*cbf0*/  FMUL.FTZ R41, R50, UR5 ;  /* 0x0000000532297c20 */ /* 0x000fe20008410000 */
[----:B------:R-:W-:Y:S02]  /*cc00*/  ISETP.GT.AND P2, PT, R55, 0x30, PT ;  /* 0x000000303700780c */ /* 0x000fe40003f44270 */
[----:B------:R-:W-:Y:S02]  /*cc10*/  FSEL R50, R27, -INF , P3 ;  /* 0xff8000001b327808 */ /* 0x000fe40001800000 */
[----:B------:R-:W-:Y:S02]  /*cc20*/  FSEL R146, R146, -INF , P4 ;  /* 0xff80000092927808 */ /* 0x000fe40002000000 */
[----:B------:R-:W-:-:S02]  /*cc30*/  FSEL R48, R28, -INF , P1 ;  /* 0xff8000001c307808 */ /* 0x000fc40000800000 */
[C---:B------:R-:W-:Y:S02]  /*cc40*/  ISETP.GT.AND P3, PT, R55.reuse, 0x21, PT ;  /* 0x000000213700780c */ /* 0x040fe40003f64270 */
[C---:B------:R-:W-:Y:S02]  /*cc50*/  ISETP.GT.AND P4, PT, R55.reuse, 0x28, PT ;  /* 0x000000283700780c */ /* 0x040fe40003f84270 */
[C---:B------:R-:W-:Y:S01]  /*cc60*/  ISETP.GT.AND P1, PT, R55.reuse, 0x29, PT ;  /* 0x000000293700780c */ /* 0x040fe20003f24270 */
[----:B------:R-:W1:Y:S01]  /*cc70*/  MUFU.TANH R34, R34 ;  /* 0x0000002200227308 */ /* 0x000e620000002400 */
[----:B------:R-:W-:Y:S01]  /*cc80*/  FSEL R136, R136, -INF , P2 ;  /* 0xff80000088887808 */ /* 0x000fe20001000000 */
[----:B--2---:R-:W-:Y:S01]  /*cc90*/  IMAD.IADD R53, R46, 0x1, R53 ;  /* 0x000000012e357824 */ /* 0x004fe200078e0235 */
[----:B------:R-:W-:Y:S02]  /*cca0*/  ISETP.GT.AND P2, PT, R55, 0x40, PT ;  /* 0x000000403700780c */ /* 0x000fe40003f44270 */
[----:B0-----:R-:W-:-:S02]  /*ccb0*/  FSEL R46, R30, -INF , P3 ;  /* 0xff8000001e2e7808 */ /* 0x001fc40001800000 */
[----:B------:R-:W-:Y:S02]  /*ccc0*/  FSEL R142, R142, -INF , P4 ;  /* 0xff8000008e8e7808 */ /* 0x000fe40002000000 */
[----:B------:R-:W-:Y:S02]  /*ccd0*/  FSEL R44, R44, -INF , P1 ;  /* 0xff8000002c2c7808 */ /* 0x000fe40000800000 */
[C---:B------:R-:W-:Y:S02]  /*cce0*/  ISETP.GT.AND P3, PT, R55.reuse, 0x31, PT ;  /* 0x000000313700780c */ /* 0x040fe40003f64270 */
[C---:B------:R-:W-:Y:S02]  /*ccf0*/  ISETP.GT.AND P4, PT, R55.reuse, 0x38, PT ;  /* 0x000000383700780c */ /* 0x040fe40003f84270 */
[----:B------:R-:W-:Y:S01]  /*cd00*/  ISETP.GT.AND P1, PT, R55, 0x39, PT ;  /* 0x000000393700780c */ /* 0x000fe20003f24270 */
[----:B------:R-:W0:Y:S01]  /*cd10*/  MUFU.TANH R45, R45 ;  /* 0x0000002d002d7308 */ /* 0x000e220000002400 */
[----:B------:R-:W-:-:S02]  /*cd20*/  FSEL R37, R37, -INF , P2 ;  /* 0xff80000025257808 */ /* 0x000fc40001000000 */
[----:B------:R-:W-:Y:S02]  /*cd30*/  ISETP.GT.AND P2, PT, R55, 0x50, PT ;  /* 0x000000503700780c */ /* 0x000fe40003f44270 */
[----:B------:R-:W-:-:S03]  /*cd40*/  FSEL R42, R42, -INF , P3 ;  /* 0xff8000002a2a7808 */ /* 0x000fc60001800000 */
[----:B------:R-:W2:Y:S01]  /*cd50*/  MUFU.TANH R126, R126 ;  /* 0x0000007e007e7308 */ /* 0x000ea20000002400 */
[----:B------:R-:W-:Y:S02]  /*cd60*/  FSEL R138, R138, -INF , P4 ;  /* 0xff8000008a8a7808 */ /* 0x000fe40002000000 */
[----:B------:R-:W-:Y:S02]  /*cd70*/  FSEL R40, R40, -INF , P1 ;  /* 0xff80000028287808 */ /* 0x000fe40000800000 */
[----:B------:R-:W-:-:S03]  /*cd80*/  ISETP.GT.AND P3, PT, R55, 0x41, PT ;  /* 0x000000413700780c */ /* 0x000fc60003f64270 */
[----:B------:R-:W3:Y:S01]  /*cd90*/  MUFU.TANH R47, R47 ;  /* 0x0000002f002f7308 */ /* 0x000ee20000002400 */
[C---:B------:R-:W-:Y:S02]  /*cda0*/  ISETP.GT.AND P4, PT, R55.reuse, 0x48, PT ;  /* 0x000000483700780c */ /* 0x040fe40003f84270 */
[----:B------:R-:W-:Y:S02]  /*cdb0*/  ISETP.GT.AND P1, PT, R55, 0x49, PT ;  /* 0x000000493700780c */ /* 0x000fe40003f24270 */
[----:B------:R-:W-:-:S03]  /*cdc0*/  FSEL R128, R128, -INF , P2 ;  /* 0xff80000080807808 */ /* 0x000fc60001000000 */
[----:B------:R-:W4:Y:S01]  /*cdd0*/  MUFU.TANH R4, R4 ;  /* 0x0000000400047308 */ /* 0x000f220000002400 */
[C---:B------:R-:W-:Y:S02]  /*cde0*/  ISETP.GT.AND P2, PT, R55.reuse, 0x60, PT ;  /* 0x000000603700780c */ /* 0x040fe40003f44270 */
[----:B------:R-:W-:Y:S02]  /*cdf0*/  FSEL R132, R132, -INF , P3 ;  /* 0xff80000084847808 */ /* 0x000fe40001800000 */
[----:B------:R-:W-:Y:S02]  /*ce00*/  FSEL R134, R134, -INF , P4 ;  /* 0xff80000086867808 */ /* 0x000fe40002000000 */
[----:B------:R-:W-:Y:S02]  /*ce10*/  FSEL R36, R36, -INF , P1 ;  /* 0xff80000024247808 */ /* 0x000fe40000800000 */
[C---:B------:R-:W-:Y:S02]  /*ce20*/  ISETP.GT.AND P3, PT, R55.reuse, 0x51, PT ;  /* 0x000000513700780c */ /* 0x040fe40003f64270 */
[----:B------:R-:W-:-:S02]  /*ce30*/  ISETP.GT.AND P4, PT, R55, 0x58, PT ;  /* 0x000000583700780c */ /* 0x000fc40003f84270 */
[C---:B------:R-:W-:Y:S02]  /*ce40*/  ISETP.GT.AND P1, PT, R55.reuse, 0x59, PT ;  /* 0x000000593700780c */ /* 0x040fe40003f24270 */
[----:B------:R-:W-:Y:S02]  /*ce50*/  FSEL R124, R124, -INF , P2 ;  /* 0xff8000007c7c7808 */ /* 0x000fe40001000000 */
[----:B------:R-:W-:Y:S02]  /*ce60*/  ISETP.GT.AND P2, PT, R55, 0x70, PT ;  /* 0x000000703700780c */ /* 0x000fe40003f44270 */
[----:B-1----:R-:W-:Y:S02]  /*ce70*/  FSEL R34, R34, -INF , P3 ;  /* 0xff80000022227808 */ /* 0x002fe40001800000 */
[----:B------:R-:W-:Y:S02]  /*ce80*/  FSEL R130, R130, -INF , P4 ;  /* 0xff80000082827808 */ /* 0x000fe40002000000 */
[----:B------:R-:W-:-:S02]  /*ce90*/  FSEL R32, R32, -INF , P1 ;  /* 0xff80000020207808 */ /* 0x000fc40000800000 */
[C---:B------:R-:W-:Y:S02]  /*cea0*/  ISETP.GT.AND P3, PT, R55.reuse, 0x61, PT ;  /* 0x000000613700780c */ /* 0x040fe40003f64270 */
[C---:B------:R-:W-:Y:S02]  /*ceb0*/  ISETP.GT.AND P4, PT, R55.reuse, 0x68, PT ;  /* 0x000000683700780c */ /* 0x040fe40003f84270 */
[----:B------:R-:W-:Y:S02]  /*cec0*/  ISETP.GT.AND P1, PT, R55, 0x69, PT ;  /* 0x000000693700780c */ /* 0x000fe40003f24270 */
[----:B------:R-:W-:Y:S02]  /*ced0*/  FSEL R120, R49, -INF , P2 ;  /* 0xff80000031787808 */ /* 0x000fe40001000000 */
[----:B------:R-:W-:Y:S02]  /*cee0*/  ISETP.GT.AND P2, PT, R53, RZ, PT ;  /* 0x000000ff3500720c */ /* 0x000fe40003f44270 */
[----:B0-----:R-:W-:-:S02]  /*cef0*/  FSEL R30, R45, -INF , P3 ;  /* 0xff8000002d1e7808 */ /* 0x001fc40001800000 */
[----:B--2---:R-:W-:Y:S02]  /*cf00*/  FSEL R126, R126, -INF , P4 ;  /* 0xff8000007e7e7808 */ /* 0x004fe40002000000 */
[----:B---3--:R-:W-:Y:S02]  /*cf10*/  FSEL R28, R47, -INF , P1 ;  /* 0xff8000002f1c7808 */ /* 0x008fe40000800000 */
[C---:B------:R-:W-:Y:S02]  /*cf20*/  ISETP.GT.AND P3, PT, R55.reuse, 0x71, PT ;  /* 0x000000713700780c */ /* 0x040fe40003f64270 */
[C---:B------:R-:W-:Y:S02]  /*cf30*/  ISETP.GT.AND P4, PT, R55.reuse, 0x78, PT ;  /* 0x000000783700780c */ /* 0x040fe40003f84270 */
[----:B------:R-:W-:Y:S02]  /*cf40*/  ISETP.GT.AND P1, PT, R55, 0x79, PT ;  /* 0x000000793700780c */ /* 0x000fe40003f24270 */
[----:B----4-:R-:W-:-:S02]  /*cf50*/  FSEL R55, R4, -INF , P2 ;  /* 0xff80000004377808 */ /* 0x010fc40001000000 */
        /* <DEDUP_REMOVED lines=27> */
[----:B------:R-:W-:Y:S01]  /*d110*/  FMUL.FTZ R137, R51, UR5 ;  /* 0x0000000533897c20 */ /* 0x000fe20008410000 */
[----:B------:R-:W-:Y:S01]  /*d120*/  FMUL.FTZ R51, R85, UR5 ;  /* 0x0000000555337c20 */ /* 0x000fe20008410000 */
[----:B------:R-:W-:-:S04]  /*d130*/  FMNMX.FTZ R4, R124, R4, !PT ;  /* 0x000000047c047209 */ /* 0x000fc80007810000 */
[----:B------:R-:W-:Y:S01]  /*d140*/  FMNMX.FTZ R4, R30, R4, !PT ;  /* 0x000000041e047209 */ /* 0x000fe20007810000 */
[----:B------:R-:W1:Y:S03]  /*d150*/  MUFU.TANH R122, R122 ;  /* 0x0000007a007a7308 */ /* 0x000e660000002400 */
[----:B------:R-:W-:-:S05]  /*d160*/  FMNMX.FTZ R4, R126, R4, !PT ;  /* 0x000000047e047209 */ /* 0x000fca0007810000 */
[----:B------:R-:W2:Y:S01]  /*d170*/  MUFU.TANH R51, R51 ;  /* 0x0000003300337308 */ /* 0x000ea20000002400 */
[----:B------:R-:W-:Y:S02]  /*d180*/  FMNMX.FTZ R4, R28, R4, !PT ;  /* 0x000000041c047209 */ /* 0x000fe40007810000 */
[----:B0-----:R-:W-:Y:S02]  /*d190*/  FSEL R26, R8, -INF , P3 ;  /* 0xff800000081a7808 */ /* 0x001fe40001800000 */
[----:B------:R-:W-:-:S03]  /*d1a0*/  FMNMX.FTZ R4, R120, R4, !PT ;  /* 0x0000000478047209 */ /* 0x000fc60007810000 */
[----:B------:R-:W0:Y:S01]  /*d1b0*/  MUFU.TANH R5, R5 ;  /* 0x0000000500057308 */ /* 0x000e220000002400 */
[----:B-1----:R-:W-:Y:S02]  /*d1c0*/  FSEL R122, R122, -INF , P4 ;  /* 0xff8000007a7a7808 */ /* 0x002fe40002000000 */
[----:B------:R-:W-:-:S04]  /*d1d0*/  FMNMX.FTZ R4, R26, R4, !PT ;  /* 0x000000041a047209 */ /* 0x000fc80007810000 */
[----:B------:R-:W-:Y:S02]  /*d1e0*/  FMNMX.FTZ R4, R122, R4, !PT ;  /* 0x000000047a047209 */ /* 0x000fe40007810000 */
[----:B--2---:R-:W-:Y:S02]  /*d1f0*/  FSEL R8, R51, -INF , P1 ;  /* 0xff80000033087808 */ /* 0x004fe40000800000 */
[----:B------:R-:W-:Y:S02]  /*d200*/  ISETP.GT.AND P4, PT, R53, 0x8, PT ;  /* 0x000000083500780c */ /* 0x000fe40003f84270 */
[----:B------:R-:W-:Y:S02]  /*d210*/  FMNMX.FTZ R4, R8, R4, !PT ;  /* 0x0000000408047209 */ /* 0x000fe40007810000 */
[----:B0-----:R-:W-:-:S03]  /*d220*/  FSEL R51, R5, -INF , P4 ;  /* 0xff80000005337808 */ /* 0x001fc60002000000 */
[----:B------:R-:W0:Y:S01]  /*d230*/  SHFL.BFLY PT, R5, R4, 0x2, 0x1f ;  /* 0x0c401f0004057f89 */ /* 0x000e2200000e0000 */
[----:B------:R-:W1:Y:S01]  /*d240*/  MUFU.TANH R9, R9 ;  /* 0x0000000900097308 */ /* 0x000e620000002400 */
[----:B------:R-:W-:Y:S02]  /*d250*/  ISETP.GT.AND P2, PT, R53, 0x10, PT ;  /* 0x000000103500780c */ /* 0x000fe40003f44270 */
[----:B0-----:R-:W-:-:S05]  /*d260*/  FMNMX.FTZ R5, R4, R5, !PT ;  /* 0x0000000504057209 */ /* 0x001fca0007810000 */
[----:B------:R-:W0:Y:S01]  /*d270*/  SHFL.BFLY PT, R4, R5, 0x1, 0x1f ;  /* 0x0c201f0005047f89 */ /* 0x000e2200000e0000 */
[----:B-1----:R-:W-:Y:S02]  /*d280*/  FSEL R49, R9, -INF , P2 ;  /* 0xff80000009317808 */ /* 0x002fe40001000000 */
[----:B------:R-:W1:Y:S01]  /*d290*/  LDC R9, c[0x0][0x988] ;  /* 0x00026200ff097b82 */ /* 0x000e620000000800 */
[----:B------:R-:W2:Y:S01]  /*d2a0*/  MUFU.TANH R149, R149 ;  /* 0x0000009500957308 */ /* 0x000ea20000002400 */
[----:B------:R-:W-:Y:S01]  /*d2b0*/  FMUL.FTZ R151, R31, UR5 ;  /* 0x000000051f977c20 */ /* 0x000fe20008410000 */
[----:B0-----:R-:W-:-:S04]  /*d2c0*/  FMNMX.FTZ R5, R5, R4, !PT ;  /* 0x0000000405057209 */ /* 0x001fc80007810000 */
[----:B------:R-:W-:-:S04]  /*d2d0*/  FSETP.NEU.FTZ.AND P6, PT, R5, -INF , PT ;  /* 0xff8000000500780b */ /* 0x000fc80003fdd000 */
[C---:B------:R-:W-:Y:S01]  /*d2e0*/  FSEL R4, R5.reuse, RZ, P6 ;  /* 0x000000ff05047208 */ /* 0x040fe20003000000 */
[----:B------:R-:W0:Y:S04]  /*d2f0*/  MUFU.TANH R151, R151 ;  /* 0x0000009700977308 */ /* 0x000e280000002400 */
[----:B------:R-:W-:Y:S01]  /*d300*/  FADD.FTZ R4, -R4, R11 ;  /* 0x0000000b04047221 */ /* 0x000fe20000010100 */
[----:B-1----:R-:W-:Y:S01]  /*d310*/  FMUL.FTZ R11, R5, R9 ;  /* 0x00000009050b7220 */ /* 0x002fe20000410000 */
[----:B------:R-:W-:Y:S01]  /*d320*/  FMUL.FTZ R145, R35, UR5 ;  /* 0x0000000523917c20 */ /* 0x000fe20008410000 */
[----:B------:R-:W-:-:S03]  /*d330*/  ISETP.GT.AND P3, PT, R53, 0x1, PT ;  /* 0x000000013500780c */ /* 0x000fc60003f64270 */
[----:B------:R-:W-:Y:S01]  /*d340*/  FSEL R11, R11, RZ, P6 ;  /* 0x000000ff0b0b7208 */ /* 0x000fe20003000000 */
[----:B------:R-:W-:Y:S01]  /*d350*/  FMUL.FTZ R24, R38, UR5 ;  /* 0x0000000526187c20 */ /* 0x000fe20008410000 */
[----:B------:R-:W1:Y:S01]  /*d360*/  MUFU.TANH R145, R145 ;  /* 0x0000009100917308 */ /* 0x000e620000002400 */
[----:B--2---:R-:W-:Y:S02]  /*d370*/  FSEL R149, R149, -INF , P3 ;  /* 0xff80000095957808 */ /* 0x004fe40001800000 */
        /* <DEDUP_REMOVED lines=34> */
[----:B------:R-:W-:-:S02]  /*d5a0*/  ISETP.GT.AND P1, PT, R53, 0x9, PT ;  /* 0x000000093500780c */ /* 0x000fc40003f24270 */
[----:B------:R-:W-:Y:S02]  /*d5b0*/  FMNMX.FTZ R8, R149, R8, !PT ;  /* 0x0000000895087209 */ /* 0x000fe40007810000 */
[----:B0-----:R-:W-:Y:S02]  /*d5c0*/  FSEL R151, R151, -INF , P1 ;  /* 0xff80000097977808 */ /* 0x001fe40000800000 */
[----:B------:R-:W-:Y:S01]  /*d5d0*/  FMNMX.FTZ R8, R51, R8, !PT ;  /* 0x0000000833087209 */ /* 0x000fe20007810000 */
[----:B------:R-:W0:Y:S01]  /*d5e0*/  MUFU.TANH R147, R147 ;  /* 0x0000009300937308 */ /* 0x000e220000002400 */
[----:B------:R-:W-:Y:S02]  /*d5f0*/  ISETP.GT.AND P3, PT, R53, 0x11, PT ;  /* 0x000000113500780c */ /* 0x000fe40003f64270 */
[----:B------:R-:W-:-:S05]  /*d600*/  FMNMX.FTZ R8, R151, R8, !PT ;  /* 0x0000000897087209 */ /* 0x000fca0007810000 */
[----:B------:R-:W3:Y:S01]  /*d610*/  MUFU.TANH R25, R25 ;  /* 0x0000001900197308 */ /* 0x000ee20000002400 */
[----:B------:R-:W-:Y:S02]  /*d620*/  ISETP.GT.AND P4, PT, R53, 0x18, PT ;  /* 0x000000183500780c */ /* 0x000fe40003f84270 */
[----:B-1----:R-:W-:Y:S02]  /*d630*/  FSEL R145, R145, -INF , P3 ;  /* 0xff80000091917808 */ /* 0x002fe40001800000 */
[----:B------:R-:W-:-:S03]  /*d640*/  FMNMX.FTZ R8, R49, R8, !PT ;  /* 0x0000000831087209 */ /* 0x000fc60007810000 */
[----:B------:R-:W1:Y:S01]  /*d650*/  MUFU.TANH R141, R141 ;  /* 0x0000008d008d7308 */ /* 0x000e620000002400 */
[----:B------:R-:W-:Y:S02]  /*d660*/  ISETP.GT.AND P1, PT, R53, 0x19, PT ;  /* 0x000000193500780c */ /* 0x000fe40003f24270 */
[----:B--2---:R-:W-:Y:S02]  /*d670*/  FSEL R47, R24, -INF , P4 ;  /* 0xff800000182f7808 */ /* 0x004fe40002000000 */
[----:B------:R-:W-:-:S03]  /*d680*/  FMNMX.FTZ R8, R145, R8, !PT ;  /* 0x0000000891087209 */ /* 0x000fc60007810000 */
[----:B------:R-:W2:Y:S01]  /*d690*/  MUFU.TANH R43, R43 ;  /* 0x0000002b002b7308 */ /* 0x000ea20000002400 */
[----:B------:R-:W-:Y:S02]  /*d6a0*/  ISETP.GT.AND P2, PT, R53, 0x20, PT ;  /* 0x000000203500780c */ /* 0x000fe40003f44270 */
[----:B0-----:R-:W-:Y:S02]  /*d6b0*/  FSEL R147, R147, -INF , P1 ;  /* 0xff80000093937808 */ /* 0x001fe40000800000 */
[----:B------:R-:W-:-:S03]  /*d6c0*/  FMNMX.FTZ R8, R47, R8, !PT ;  /* 0x000000082f087209 */ /* 0x000fc60007810000 */
[----:B------:R-:W0:Y:S01]  /*d6d0*/  MUFU.TANH R143, R143 ;  /* 0x0000008f008f7308 */ /* 0x000e220000002400 */
[----:B------:R-:W-:Y:S02]  /*d6e0*/  ISETP.GT.AND P3, PT, R53, 0x21, PT ;  /* 0x000000213500780c */ /* 0x000fe40003f64270 */
[----:B---3--:R-:W-:Y:S02]  /*d6f0*/  FSEL R45, R25, -INF , P2 ;  /* 0xff800000192d7808 */ /* 0x008fe40001000000 */
[----:B------:R-:W-:-:S03]  /*d700*/  FMNMX.FTZ R8, R147, R8, !PT ;  /* 0x0000000893087209 */ /* 0x000fc60007810000 */
[----:B------:R-:W3:Y:S01]  /*d710*/  MUFU.TANH R41, R41 ;  /* 0x0000002900297308 */ /* 0x000ee20000002400 */
[----:B------:R-:W-:Y:S02]  /*d720*/  ISETP.GT.AND P4, PT, R53, 0x28, PT ;  /* 0x000000283500780c */ /* 0x000fe40003f84270 */
[----:B-1----:R-:W-:Y:S02]  /*d730*/  FSEL R141, R141, -INF , P3 ;  /* 0xff8000008d8d7808 */ /* 0x002fe40001800000 */
[----:B------:R-:W-:-:S03]  /*d740*/  FMNMX.FTZ R8, R45, R8, !PT ;  /* 0x000000082d087209 */ /* 0x000fc60007810000 */
[----:B------:R-:W1:Y:S01]  /*d750*/  MUFU.TANH R137, R137 ;  /* 0x0000008900897308 */ /* 0x000e620000002400 */
[----:B------:R-:W-:Y:S01]  /*d760*/  ISETP.GT.AND P1, PT, R53, 0x29, PT ;  /* 0x000000293500780c */ /* 0x000fe20003f24270 */
[----:B------:R-:W-:Y:S01]  /*d770*/  FMUL.FTZ R38, R58, UR5 ;  /* 0x000000053a267c20 */ /* 0x000fe20008410000 */
[----:B--2---:R-:W-:Y:S02]  /*d780*/  FSEL R43, R43, -INF , P4 ;  /* 0xff8000002b2b7808 */ /* 0x004fe40002000000 */
[----:B------:R-:W-:-:S03]  /*d790*/  FMNMX.FTZ R8, R141, R8, !PT ;  /* 0x000000088d087209 */ /* 0x000fc60007810000 */
[----:B------:R-:W2:Y:S01]  /*d7a0*/  MUFU.TANH R39, R39 ;  /* 0x0000002700277308 */ /* 0x000ea20000002400 */
[----:B------:R-:W-:Y:S01]  /*d7b0*/  ISETP.GT.AND P2, PT, R53, 0x30, PT ;  /* 0x000000303500780c */ /* 0x000fe20003f44270 */
[----:B------:R-:W-:Y:S01]  /*d7c0*/  FMUL.FTZ R133, R59, UR5 ;  /* 0x000000053b857c20 */ /* 0x000fe20008410000 */
[----:B0-----:R-:W-:Y:S02]  /*d7d0*/  FSEL R143, R143, -INF , P1 ;  /* 0xff8000008f8f7808 */ /* 0x001fe40000800000 */
[----:B------:R-:W-:-:S03]  /*d7e0*/  FMNMX.FTZ R8, R43, R8, !PT ;  /* 0x000000082b087209 */ /* 0x000fc60007810000 */
[----:B------:R-:W0:Y:S01]  /*d7f0*/  MUFU.TANH R139, R139 ;  /* 0x0000008b008b7308 */ /* 0x000e220000002400 */
[----:B------:R-:W-:Y:S01]  /*d800*/  ISETP.GT.AND P3, PT, R53, 0x31, PT ;  /* 0x000000313500780c */ /* 0x000fe20003f64270 */
[----:B------:R-:W-:Y:S01]  /*d810*/  FMUL.FTZ R35, R62, UR5 ;  /* 0x000000053e237c20 */ /* 0x000fe20008410000 */
[----:B---3--:R-:W-:Y:S02]  /*d820*/  FSEL R41, R41, -INF , P2 ;  /* 0xff80000029297808 */ /* 0x008fe40001000000 */
[----:B------:R-:W-:-:S03]  /*d830*/  FMNMX.FTZ R8, R143, R8, !PT ;  /* 0x000000088f087209 */ /* 0x000fc60007810000 */
[----:B------:R-:W3:Y:S01]  /*d840*/  MUFU.TANH R38, R38 ;  /* 0x0000002600267308 */ /* 0x000ee20000002400 */
[----:B------:R-:W-:Y:S01]  /*d850*/  ISETP.GT.AND P4, PT, R53, 0x38, PT ;  /* 0x000000383500780c */ /* 0x000fe20003f84270 */
[----:B------:R-:W-:Y:S01]  /*d860*/  FMUL.FTZ R135, R63, UR5 ;  /* 0x000000053f877c20 */ /* 0x000fe20008410000 */
        /* <DEDUP_REMOVED lines=28> */
[----:B------:R-:W-:Y:S01]  /*da30*/  FMUL.FTZ R125, R75, UR5 ;  /* 0x000000054b7d7c20 */ /* 0x000fe20008410000 */
[----:B------:R-:W-:Y:S02]  /*da40*/  ISETP.GT.AND P2, PT, R53, 0x50, PT ;  /* 0x000000503500780c */ /* 0x000fe40003f44270 */
[----:B0-----:R-:W-:Y:S02]  /*da50*/  FSEL R135, R135, -INF , P1 ;  /* 0xff80000087877808 */ /* 0x001fe40000800000 */
[----:B------:R-:W-:Y:S02]  /*da60*/  FMNMX.FTZ R8, R35, R8, !PT ;  /* 0x0000000823087209 */ /* 0x000fe40007810000 */
[----:B------:R-:W0:Y:S01]  /*da70*/  MUFU.TANH R131, R131 ;  /* 0x0000008300837308 */ /* 0x000e220000002400 */
[----:B------:R-:W-:Y:S01]  /*da80*/  FMUL.FTZ R78, R78, UR5 ;  /* 0x000000054e4e7c20 */ /* 0x000fe20008410000 */
[----:B------:R-:W-:-:S02]  /*da90*/  ISETP.GT.AND P3, PT, R53, 0x51, PT ;  /* 0x000000513500780c */ /* 0x000fc40003f64270 */
[----:B---3--:R-:W-:Y:S02]  /*daa0*/  FSEL R33, R33, -INF , P2 ;  /* 0xff80000021217808 */ /* 0x008fe40001000000 */
[----:B------:R-:W-:Y:S02]  /*dab0*/  FMNMX.FTZ R8, R135, R8, !PT ;  /* 0x0000000887087209 */ /* 0x000fe40007810000 */
[----:B------:R-:W3:Y:S01]  /*dac0*/  MUFU.TANH R29, R29 ;  /* 0x0000001d001d7308 */ /* 0x000ee20000002400 */
[----:B------:R-:W-:Y:S01]  /*dad0*/  ISETP.GT.AND P4, PT, R53, 0x58, PT ;  /* 0x000000583500780c */ /* 0x000fe20003f84270 */
[----:B------:R-:W-:Y:S01]  /*dae0*/  FMUL.FTZ R79, R79, UR5 ;  /* 0x000000054f4f7c20 */ /* 0x000fe20008410000 */
[----:B-1----:R-:W-:Y:S02]  /*daf0*/  FSEL R129, R129, -INF , P3 ;  /* 0xff80000081817808 */ /* 0x002fe40001800000 */
[----:B------:R-:W-:-:S03]  /*db00*/  FMNMX.FTZ R8, R33, R8, !PT ;  /* 0x0000000821087209 */ /* 0x000fc60007810000 */
[----:B------:R-:W1:Y:S01]  /*db10*/  MUFU.TANH R125, R125 ;  /* 0x0000007d007d7308 */ /* 0x000e620000002400 */
[----:B------:R-:W-:-:S07]  /*db20*/  ISETP.GT.AND P1, PT, R53, 0x59, PT ;  /* 0x000000593500780c */ /* 0x000fce0003f24270 */
[----:B------:R-:W4:Y:S01]  /*db30*/  MUFU.TANH R27, R78 ;  /* 0x0000004e001b7308 */ /* 0x000f220000002400 */
[----:B--2---:R-:W-:Y:S01]  /*db40*/  FSEL R31, R31, -INF , P4 ;  /* 0xff8000001f1f7808 */ /* 0x004fe20002000000 */
[----:B------:R-:W-:Y:S01]  /*db50*/  FMUL.FTZ R121, R82, UR5 ;  /* 0x0000000552797c20 */ /* 0x000fe20008410000 */
[----:B------:R-:W-:Y:S01]  /*db60*/  FMNMX.FTZ R8, R129, R8, !PT ;  /* 0x0000000881087209 */ /* 0x000fe20007810000 */
[----:B------:R-:W-:Y:S01]  /*db70*/  FMUL.FTZ R25, R83, UR5 ;  /* 0x0000000553197c20 */ /* 0x000fe20008410000 */
[----:B------:R-:W-:Y:S02]  /*db80*/  ISETP.GT.AND P2, PT, R53, 0x60, PT ;  /* 0x000000603500780c */ /* 0x000fe40003f44270 */
[----:B0-----:R-:W-:Y:S01]  /*db90*/  FSEL R131, R131, -INF , P1 ;  /* 0xff80000083837808 */ /* 0x001fe20000800000 */
[----:B------:R-:W0:Y:S01]  /*dba0*/  MUFU.TANH R79, R79 ;  /* 0x0000004f004f7308 */ /* 0x000e220000002400 */
[----:B------:R-:W-:Y:S02]  /*dbb0*/  FMNMX.FTZ R8, R31, R8, !PT ;  /* 0x000000081f087209 */ /* 0x000fe40007810000 */
[----:B------:R-:W-:-:S02]  /*dbc0*/  ISETP.GT.AND P3, PT, R53, 0x61, PT ;  /* 0x000000613500780c */ /* 0x000fc40003f64270 */
[----:B------:R-:W-:Y:S01]  /*dbd0*/  ISETP.GT.AND P4, PT, R53, 0x68, PT ;  /* 0x000000683500780c */ /* 0x000fe20003f84270 */
[----:B------:R-:W-:Y:S01]  /*dbe0*/  FMUL.FTZ R123, R86, UR5 ;  /* 0x00000005567b7c20 */ /* 0x000fe20008410000 */
[----:B---3--:R-:W-:Y:S01]  /*dbf0*/  FSEL R29, R29, -INF , P2 ;  /* 0xff8000001d1d7808 */ /* 0x008fe20001000000 */
[----:B------:R-:W2:Y:S01]  /*dc00*/  MUFU.TANH R121, R121 ;  /* 0x0000007900797308 */ /* 0x000ea20000002400 */
[----:B------:R-:W-:Y:S02]  /*dc10*/  FMNMX.FTZ R8, R131, R8, !PT ;  /* 0x0000000883087209 */ /* 0x000fe40007810000 */
[----:B-1----:R-:W-:Y:S02]  /*dc20*/  FSEL R125, R125, -INF , P3 ;  /* 0xff8000007d7d7808 */ /* 0x002fe40001800000 */
[----:B----4-:R-:W-:Y:S02]  /*dc30*/  FSEL R27, R27, -INF , P4 ;  /* 0xff8000001b1b7808 */ /* 0x010fe40002000000 */
[C---:B------:R-:W-:Y:S01]  /*dc40*/  ISETP.GT.AND P1, PT, R53.reuse, 0x69, PT ;  /* 0x000000693500780c */ /* 0x040fe20003f24270 */
[----:B------:R-:W1:Y:S01]  /*dc50*/  MUFU.TANH R25, R25 ;  /* 0x0000001900197308 */ /* 0x000e620000002400 */
[----:B------:R-:W-:-:S02]  /*dc60*/  ISETP.GT.AND P2, PT, R53, 0x70, PT ;  /* 0x000000703500780c */ /* 0x000fc40003f44270 */
[C---:B------:R-:W-:Y:S02]  /*dc70*/  ISETP.GT.AND P3, PT, R53.reuse, 0x71, PT ;  /* 0x000000713500780c */ /* 0x040fe40003f64270 */
[C---:B------:R-:W-:Y:S02]  /*dc80*/  ISETP.GT.AND P4, PT, R53.reuse, 0x78, PT ;  /* 0x000000783500780c */ /* 0x040fe40003f84270 */
[----:B------:R-:W-:Y:S01]  /*dc90*/  ISETP.GT.AND P5, PT, R53, 0x79, PT ;  /* 0x000000793500780c */ /* 0x000fe20003fa4270 */
[----:B------:R-:W-:Y:S01]  /*dca0*/  FMUL.FTZ R53, R87, UR5 ;  /* 0x0000000557357c20 */ /* 0x000fe20008410000 */
[----:B------:R-:W-:Y:S01]  /*dcb0*/  FMNMX.FTZ R8, R29, R8, !PT ;  /* 0x000000081d087209 */ /* 0x000fe20007810000 */
[----:B------:R-:W3:Y:S03]  /*dcc0*/  MUFU.TANH R123, R123 ;  /* 0x0000007b007b7308 */ /* 0x000ee60000002400 */
[----:B------:R-:W-:-:S02]  /*dcd0*/  FMNMX.FTZ R8, R125, R8, !PT ;  /* 0x000000087d087209 */ /* 0x000fc40007810000 */
[----:B0-----:R-:W-:Y:S02]  /*dce0*/  FSEL R127, R79, -INF , P1 ;  /* 0xff8000004f7f7808 */ /* 0x001fe40000800000 */
[----:B------:R-:W-:Y:S01]  /*dcf0*/  FMNMX.FTZ R8, R27, R8, !PT ;  /* 0x000000081b087209 */ /* 0x000fe20007810000 */
[----:B------:R-:W0:Y:S01]  /*dd00*/  MUFU.TANH R53, R53 ;  /* 0x0000003500357308 */ /* 0x000e220000002400 */
[----:B--2---:R-:W-:Y:S02]  /*dd10*/  FSEL R121, R121, -INF , P2 ;  /* 0xff80000079797808 */ /* 0x004fe40001000000 */
[----:B------:R-:W-:Y:S02]  /*dd20*/  FMNMX.FTZ R8, R127, R8, !PT ;  /* 0x000000087f087209 */ /* 0x000fe40007810000 */
[----:B-1----:R-:W-:Y:S02]  /*dd30*/  FSEL R25, R25, -INF , P3 ;  /* 0xff80000019197808 */ /* 0x002fe40001800000 */
[----:B------:R-:W-:-:S02]  /*dd40*/  FMNMX.FTZ R8, R121, R8, !PT ;  /* 0x0000000879087209 */ /* 0x000fc40007810000 */
[----:B---3--:R-:W-:Y:S02]  /*dd50*/  FSEL R123, R123, -INF , P4 ;  /* 0xff8000007b7b7808 */ /* 0x008fe40002000000 */
[----:B------:R-:W-:-:S04]  /*dd60*/  FMNMX.FTZ R8, R25, R8, !PT ;  /* 0x0000000819087209 */ /* 0x000fc80007810000 */
[----:B------:R-:W-:Y:S02]  /*dd70*/  FMNMX.FTZ R8, R123, R8, !PT ;  /* 0x000000087b087209 */ /* 0x000fe40007810000 */
[----:B0-----:R-:W-:-:S04]  /*dd80*/  FSEL R53, R53, -INF , P5 ;  /* 0xff80000035357808 */ /* 0x001fc80002800000 */
[----:B------:R-:W-:-:S05]  /*dd90*/  FMNMX.FTZ R24, R53, R8, !PT ;  /* 0x0000000835187209 */ /* 0x000fca0007810000 */
[----:B------:R-:W0:Y:S02]  /*dda0*/  SHFL.BFLY PT, R8, R24, 0x2, 0x1f ;  /* 0x0c401f0018087f89 */ /* 0x000e2400000e0000 */
[----:B0-----:R-:W-:-:S05]  /*ddb0*/  FMNMX.FTZ R24, R24, R8, !PT ;  /* 0x0000000818187209 */ /* 0x001fca0007810000 */
[----:B------:R-:W0:Y:S01]  /*ddc0*/  SHFL.BFLY PT, R8, R24, 0x1, 0x1f ;  /* 0x0c201f0018087f89 */ /* 0x000e2200000e0000 */
[----:B------:R-:W1:Y:S01]  /*ddd0*/  S2R R56, SR_CgaCtaId ;  /* 0x0000000000387919 */ /* 0x000e620000008800 */
[----:B0-----:R-:W-:-:S04]  /*dde0*/  FMNMX.FTZ R24, R24, R8, !PT ;  /* 0x0000000818187209 */ /* 0x001fc80007810000 */
[----:B------:R-:W-:-:S04]  /*ddf0*/  FSETP.NEU.FTZ.AND P1, PT, R24, -INF , PT ;  /* 0xff8000001800780b */ /* 0x000fc80003f3d000 */
[----:B------:R-:W-:-:S05]  /*de00*/  FSEL R8, R24, RZ, P1 ;  /* 0x000000ff18087208 */ /* 0x000fca0000800000 */
[----:B------:R-:W-:Y:S01]  /*de10*/  FADD.FTZ R8, -R8, R10 ;  /* 0x0000000a08087221 */ /* 0x000fe20000010100 */
[-C--:B------:R-:W-:Y:S01]  /*de20*/  FMUL.FTZ R10, R24, R9.reuse ;  /* 0x00000009180a7220 */ /* 0x080fe20000410000 */
[----:B------:R-:W-:-:S04]  /*de30*/  FMUL.FTZ R4, R4, R9 ;  /* 0x0000000904047220 */ /* 0x000fc80000410000 */
[----:B------:R-:W-:Y:S01]  /*de40*/  FSEL R10, R10, RZ, P1 ;  /* 0x000000ff0a0a7208 */ /* 0x000fe20000800000 */
        /* <DEDUP_REMOVED lines=34> */
[----:B------:R-:W0:Y:S08]  /*e070*/  MUFU.EX2 R4, R4 ;  /* 0x0000000400047308 */ /* 0x000e300000000800 */
[----:B------:R2:W-:Y:S08]  /*e080*/  MUFU.EX2 R53, R55 ;  /* 0x0000003700357308 */ /* 0x0005f00000000800 */
[----:B------:R-:W3:Y:S01]  /*e090*/  MUFU.EX2 R8, R8 ;  /* 0x0000000800087308 */ /* 0x000ee20000000800 */
[----:B--2---:R-:W-:-:S07]  /*e0a0*/  IMAD R55, R22, 0x8, R2 ;  /* 0x0000000816377824 */ /* 0x004fce00078e0202 */
[----:B------:R-:W2:Y:S01]  /*e0b0*/  MUFU.EX2 R54, R54 ;  /* 0x0000003600367308 */ /* 0x000ea20000000800 */
[----:B------:R-:W-:-:S07]  /*e0c0*/  VIADD R55, R55, 0x16840 ;  /* 0x0001684037377836 */ /* 0x000fce0000000000 */
[----:B------:R-:W4:Y:S08]  /*e0d0*/  MUFU.EX2 R149, R149 ;  /* 0x0000009500957308 */ /* 0x000f300000000800 */
[----:B------:R-:W5:Y:S08]  /*e0e0*/  MUFU.EX2 R150, R150 ;  /* 0x0000009600967308 */ /* 0x000f700000000800 */
[----:B------:R-:W5:Y:S01]  /*e0f0*/  MUFU.EX2 R51, R51 ;  /* 0x0000003300337308 */ /* 0x000f620000000800 */
[----:B-1----:R-:W-:Y:S01]  /*e100*/  PRMT R55, R56, 0x654, R55 ;  /* 0x0000065438377816 */ /* 0x002fe20000000037 */
[----:B0-----:R-:W-:-:S06]  /*e110*/  FFMA.FTZ R3, R4, R3, R148 ;  /* 0x0000000304037223 */ /* 0x001fcc0000010094 */
[----:B------:R-:W0:Y:S01]  /*e120*/  MUFU.EX2 R52, R52 ;  /* 0x0000003400347308 */ /* 0x000e220000000800 */
[----:B---3--:R-:W-:Y:S01]  /*e130*/  FFMA.FTZ R0, R8, R0, R53 ;  /* 0x0000000008007223 */ /* 0x008fe20000010035 */
[----:B------:R4:W-:Y:S06]  /*e140*/  SYNCS.ARRIVE.TRANS64.RED.A1T0 RZ, [R55+URZ], RZ ;  /* 0x000000ff37ff79a7 */ /* 0x0009ec000810043f */
[----:B------:R-:W1:Y:S01]  /*e150*/  MUFU.EX2 R151, R151 ;  /* 0x0000009700977308 */ /* 0x000e620000000800 */
[----:B--2---:R-:W-:Y:S01]  /*e160*/  FADD.FTZ R3, R54, R3 ;  /* 0x0000000336037221 */ /* 0x004fe20000010000 */
[----:B----4-:R-:W-:-:S06]  /*e170*/  FADD.FTZ R55, R149, R0 ;  /* 0x0000000095377221 */ /* 0x010fcc0000010000 */
[----:B------:R-:W2:Y:S08]  /*e180*/  MUFU.EX2 R144, R144 ;  /* 0x0000009000907308 */ /* 0x000eb00000000800 */
[----:B------:R-:W3:Y:S01]  /*e190*/  MUFU.EX2 R49, R49 ;  /* 0x0000003100317308 */ /* 0x000ee20000000800 */
[----:B-----5:R-:W-:Y:S01]  /*e1a0*/  FADD.FTZ R0, R150, R3 ;  /* 0x0000000396007221 */ /* 0x020fe20000010000 */
[----:B------:R-:W-:-:S06]  /*e1b0*/  FADD.FTZ R3, R51, R55 ;  /* 0x0000003733037221 */ /* 0x000fcc0000010000 */
[----:B------:R-:W4:Y:S08]  /*e1c0*/  MUFU.EX2 R50, R50 ;  /* 0x0000003200327308 */ /* 0x000f300000000800 */
[----:B------:R-:W5:Y:S01]  /*e1d0*/  MUFU.EX2 R145, R145 ;  /* 0x0000009100917308 */ /* 0x000f620000000800 */
        /* <DEDUP_REMOVED lines=9> */
[----:B-----5:R-:W-:-:S06]  /*e270*/  FADD.FTZ R3, R145, R3 ;  /* 0x0000000391037221 */ /* 0x020fcc0000010000 */
        /* <DEDUP_REMOVED lines=95> */
[----:B-----5:R-:W-:-:S03]  /*e870*/  FADD.FTZ R3, R25, R3 ;  /* 0x0000000319037221 */ /* 0x020fc60000010000 */
[----:B0-----:R-:W-:Y:S01]  /*e880*/  FADD.FTZ R0, R122, R0 ;  /* 0x000000007a007221 */ /* 0x001fe20000010000 */
[----:B-1----:R-:W-:-:S03]  /*e890*/  FADD.FTZ R55, R123, R3 ;  /* 0x000000037b377221 */ /* 0x002fc60000010000 */
[----:B--2---:R-:W-:Y:S01]  /*e8a0*/  FADD.FTZ R3, R11, R0 ;  /* 0x000000000b037221 */ /* 0x004fe20000010000 */
[----:B---3--:R-:W-:Y:S01]  /*e8b0*/  FADD.FTZ R0, R10, R55 ;  /* 0x000000370a007221 */ /* 0x008fe20000010000 */
[----:B------:R-:W-:Y:S06]  /*e8c0*/  @!P0 BRA `(.L_x_15586) ;  /* 0x0000000000048947 */ /* 0x000fec0003800000 */
[----:B------:R-:W-:Y:S01]  /*e8d0*/  BPT.TRAP 0x1 ;  /* 0x000000040000795c */ /* 0x000fe20000300000 */
.L_x_15586:
[----:B------:R-:W2:Y:S01]  /*e8e0*/  LDL R55, [R1+0x24] ;  /* 0x0000240001377983 */ /* 0x000ea20000100800 */
[----:B------:R-:W-:-:S05]  /*e8f0*/  LEA R13, R13, R2, 0x3 ;  /* 0x000000020d0d7211 */ /* 0x000fca00078e18ff */
[----:B------:R-:W-:-:S05]  /*e900*/  VIADD R13, R13, 0x16860 ;  /* 0x000168600d0d7836 */ /* 0x000fca0000000000 */
[----:B------:R-:W-:Y:S01]  /*e910*/  PRMT R13, R56, 0x654, R13 ;  /* 0x00000654380d7816 */ /* 0x000fe2000000000d */
[----:B------:R-:W-:Y:S01]  /*e920*/  FMUL.FTZ R88, R88, R4 ;  /* 0x0000000458587220 */ /* 0x000fe20000410000 */
[----:B------:R-:W-:Y:S02]  /*e930*/  F2FP.F16.F32.PACK_AB R122, R11, R122 ;  /* 0x0000007a0b7a723e */ /* 0x000fe400000000ff */
[----:B------:R0:W-:Y:S01]  /*e940*/  SYNCS.ARRIVE.TRANS64.RED.A1T0 RZ, [R13+URZ], RZ ;  /* 0x000000ff0dff79a7 */ /* 0x0001e2000810043f */
        /* <DEDUP_REMOVED lines=69> */
.L_x_15575:
[----:B------:R-:W2:Y:S02]  /*eda0*/  LDL R4, [R1+0x34] ;  /* 0x0000340001047983 */ /* 0x000ea40000100800 */
[----:B--2---:R-:W-:-:S13]  /*edb0*/  ISETP.GE.AND P1, PT, R12, R4, PT ;  /* 0x000000040c00720c */ /* 0x004fda0003f26270 */
[----:B------:R-:W-:Y:S05]  /*edc0*/  @!P1 BRA `(.L_x_15588) ;  /* 0x0000002400e09947 */ /* 0x000fea0003800000 */
[----:B------:R-:W-:Y:S01]  /*edd0*/  IMAD.MOV.U32 R10, RZ, RZ, R24 ;  /* 0x000000ffff0a7224 */ /* 0x000fe200078e0018 */
[----:B------:R-:W-:Y:S01]  /*ede0*/  MOV R13, R22 ;  /* 0x00000016000d7202 */ /* 0x000fe20000000f00 */
[----:B------:R-:W-:Y:S02]  /*edf0*/  IMAD.MOV.U32 R11, RZ, RZ, R5 ;  /* 0x000000ffff0b7224 */ /* 0x000fe400078e0005 */
[----:B------:R-:W-:-:S07]  /*ee00*/  IMAD.MOV.U32 R4, RZ, RZ, R155 ;  /* 0x000000ffff047224 */ /* 0x000fce00078e009b */
.L_x_15600:
        /* <DEDUP_REMOVED lines=11> */
.L_x_15590:
[----:B------:R-:W-:Y:S01]  /*eec0*/  IMAD R5, R22, 0x8, R2 ;  /* 0x0000000816057824 */ /* 0x000fe200078e0202 */
[----:B------:R-:W-:-:S04]  /*eed0*/  SHF.L.U32 R8, R155, 0x1f, RZ ;  /* 0x0000001f9b087819 */ /* 0x000fc800000006ff */
[----:B------:R0:W1:Y:S01]  /*eee0*/  SYNCS.PHASECHK.TRANS64.TRYWAIT P1, [R5+URZ+0x16830], R8 ;  /* 0x01683008050075a7 */ /* 0x000062000802017f */
[----:B------:R-:W-:Y:S05]  /*eef0*/  @!P0 BRA `(.L_x_15591) ;  /* 0x0000000000048947 */ /* 0x000fea0003800000 */
[----:B------:R-:W-:Y:S01]  /*ef00*/  BPT.TRAP 0x1 ;  /* 0x000000040000795c */ /* 0x000fe20000300000 */
.L_x_15591:
[----:B------:R-:W-:Y:S04]  /*ef10*/  BSSY B0, `(.L_x_15589) ;  /* 0x0000004000007945 */ /* 0x000fe80003800000 */
[----:B-1----:R-:W-:Y:S05]  /*ef20*/  @P1 BRA `(.L_x_15592) ;  /* 0x0000000000081947 */ /* 0x002fea0003800000 */
[----:B------:R-:W1:Y:S02]  /*ef30*/  SYNCS.PHASECHK.TRANS64.TRYWAIT P1, [R5+URZ+0x16830], R8 ;  /* 0x01683008050075a7 */ /* 0x000e64000802017f */
[----:B-1----:R-:W-:Y:S05]  /*ef40*/  @!P1 BRA `(.L_x_15593) ;  /* 0x000000e0003c9947 */ /* 0x002fea0003800000 */
.L_x_15592:
[----:B------:R-:W-:Y:S05]  /*ef50*/  BSYNC B0 ;  /* 0x0000000000007941 */ /* 0x000fea0003800000 */
.L_x_15589:
[----:B01----:R-:W2:Y:S01]  /*ef60*/  LDL R8, [R1+0x1c] ;  /* 0x00001c0001087983 */ /* 0x003ea20000100800 */
[----:B------:R-:W-:Y:S01]  /*ef70*/  MOV R9, 0x40000040 ;  /* 0x4000004000097802 */ /* 0x000fe20000000f00 */
[----:B------:R-:W-:Y:S05]  /*ef80*/  WARPSYNC.ALL ;  /* 0x0000000000007948 */ /* 0x000fea0003800000 */
[----:B------:R-:W-:Y:S01]  /*ef90*/  R2UR UR19, R9 ;  /* 0x00000000091372ca */ /* 0x000fe200000e0000 */
[----:B------:R-:W0:Y:S01]  /*efa0*/  S2R R5, SR_TID.X ;  /* 0x0000000000057919 */ /* 0x000e220000002100 */
[----:B------:R-:W-:Y:S01]  /*efb0*/  MOV R27, 0x40000040 ;  /* 0x40000040001b7802 */ /* 0x000fe20000000f00 */
[----:B------:R-:W-:Y:S01]  /*efc0*/  IMAD.MOV.U32 R25, RZ, RZ, 0x40000040 ;  /* 0x40000040ff197424 */ /* 0x000fe200078e00ff */
[----:B------:R-:W-:-:S02]  /*efd0*/  R2UR UR8, R6 ;  /* 0x00000000060872ca */ /* 0x000fc400000e0000 */
[----:B------:R-:W-:Y:S02]  /*efe0*/  R2UR UR9, R7 ;  /* 0x00000000070972ca */ /* 0x000fe400000e0000 */
[----:B0-----:R-:W-:-:S05]  /*eff0*/  SHF.R.U32.HI R5, RZ, 0x7, R5 ;  /* 0x00000007ff057819 */ /* 0x001fca0000011605 */
[----:B------:R-:W-:Y:S01]  /*f000*/  VIADD R5, R5, 0x8 ;  /* 0x0000000805057836 */ /* 0x000fe20000000000 */
        /* <DEDUP_REMOVED lines=34> */
.L_x_15595:
[----:B------:R-:W-:Y:S01]  /*f230*/  SHF.L.U32 R4, R4, 0x1f, RZ ;  /* 0x0000001f04047819 */ /* 0x000fe200000006ff */
[----:B------:R-:W-:-:S04]  /*f240*/  IMAD R5, R13, 0x8, R2 ;  /* 0x000000080d057824 */ /* 0x000fc800078e0202 */
[----:B------:R0:W1:Y:S01]  /*f250*/  SYNCS.PHASECHK.TRANS64.TRYWAIT P1, [R5+URZ+0x16850], R4 ;  /* 0x01685004050075a7 */ /* 0x000062000802017f */
[----:B------:R-:W-:Y:S05]  /*f260*/  @!P0 BRA `(.L_x_15596) ;  /* 0x0000000000048947 */ /* 0x000fea0003800000 */
[----:B------:R-:W-:Y:S01]  /*f270*/  BPT.TRAP 0x1 ;  /* 0x000000040000795c */ /* 0x000fe20000300000 */
.L_x_15596:
[----:B-1----:R-:W-:Y:S05]  /*f280*/  @P1 BRA `(.L_x_15594) ;  /* 0x0000000000081947 */ /* 0x002fea0003800000 */
[----:B------:R-:W1:Y:S02]  /*f290*/  SYNCS.PHASECHK.TRANS64.TRYWAIT P1, [R5+URZ+0x16850], R4 ;  /* 0x01685004050075a7 */ /* 0x000e64000802017f */
[----:B-1----:R-:W-:Y:S05]  /*f2a0*/  @!P1 BRA `(.L_x_15597) ;  /* 0x000000dc00789947 */ /* 0x002fea0003800000 */
.L_x_15594:
[----:B01----:R-:W-:Y:S01]  /*f2b0*/  VIADD R4, R2, 0x400 ;  /* 0x0000040002047836 */ /* 0x003fe20000000000 */
[----:B------:R-:W-:Y:S05]  /*f2c0*/  WARPSYNC.ALL ;  /* 0x0000000000007948 */ /* 0x000fea0003800000 */
[----:B------:R-:W-:Y:S01]  /*f2d0*/  SHF.R.U32.HI R4, RZ, 0x4, R4 ;  /* 0x00000004ff047819 */ /* 0x000fe20000011604 */
[----:B------:R-:W-:Y:S01]  /*f2e0*/  IMAD.MOV.U32 R5, RZ, RZ, 0x40000040 ;  /* 0x40000040ff057424 */ /* 0x000fe200078e00ff */
[----:B------:R-:W-:Y:S01]  /*f2f0*/  WARPGROUP.ARRIVE ;  /* 0x00000000000079c5 */ /* 0x000fe20000000000 */
[----:B------:R-:W-:Y:S01]  /*f300*/  IMAD.MOV.U32 R9, RZ, RZ, 0x40000040 ;  /* 0x40000040ff097424 */ /* 0x000fe200078e00ff */
[----:B------:R-:W-:-:S02]  /*f310*/  LOP3.LUT R4, R4, 0x3fff, RZ, 0xc0, !PT ;  /* 0x00003fff04047812 */ /* 0x000fc400078ec0ff */
[----:B------:R-:W-:Y:S01]  /*f320*/  R2UR UR7, R5 ;  /* 0x00000000050772ca */ /* 0x000fe200000e0000 */
[----:B------:R-:W-:Y:S02]  /*f330*/  IMAD.MOV.U32 R5, RZ, RZ, 0x40000040 ;  /* 0x40000040ff057424 */ /* 0x000fe400078e00ff */
[----:B------:R-:W-:-:S05]  /*f340*/  IMAD R4, R13, 0x400, R4 ;  /* 0x000004000d047824 */ /* 0x000fca00078e0204 */
[C---:B------:R-:W-:Y:S02]  /*f350*/  R2UR UR6, R4.reuse ;  /* 0x00000000040672ca */ /* 0x040fe400000e0000 */
[----:B------:R-:W-:-:S11]  /*f360*/  IADD3 R8, R4, 0x80, RZ ;  /* 0x0000008004087810 */ /* 0x000fd60007ffe0ff */
        /* <DEDUP_REMOVED lines=35> */
[C---:B------:R-:W-:Y:S01]  /*f5a0*/  IADD3 R8, R4.reuse, 0x300, RZ ;  /* 0x0000030004087810 */ /* 0x040fe20007ffe0ff */
        /* <DEDUP_REMOVED lines=20> */
.L_x_15598:
[----:B------:R-:W1:Y:S01]  /*f6f0*/  S2R R121, SR_CgaCtaId ;  /* 0x0000000000797919 */ /* 0x000e620000008800 */
[----:B------:R-:W-:Y:S01]  /*f700*/  FMUL.FTZ R120, R24, UR4 ;  /* 0x0000000418787c20 */ /* 0x000fe20008410000 */
[----:B------:R-:W-:Y:S01]  /*f710*/  FMUL.FTZ R122, R25, UR4 ;  /* 0x00000004197a7c20 */ /* 0x000fe20008410000 */
[----:B0-----:R-:W-:Y:S01]  /*f720*/  FMUL.FTZ R4, R26, UR4 ;  /* 0x000000041a047c20 */ /* 0x001fe20008410000 */
[----:B------:R-:W-:Y:S01]  /*f730*/  FMUL.FTZ R26, R28, UR4 ;  /* 0x000000041c1a7c20 */ /* 0x000fe20008410000 */
[----:B------:R-:W-:Y:S01]  /*f740*/  LEA R5, R22, R2, 0x3 ;  /* 0x0000000216057211 */ /* 0x000fe200078e18ff */
[----:B------:R-:W-:Y:S01]  /*f750*/  FMUL.FTZ R29, R29, UR4 ;  /* 0x000000041d1d7c20 */ /* 0x000fe20008410000 */
[----:B------:R-:W0:Y:S01]  /*f760*/  MUFU.TANH R120, R120 ;  /* 0x0000007800787308 */ /* 0x000e220000002400 */
[----:B------:R-:W-:Y:S01]  /*f770*/  FMUL.FTZ R151, R31, UR4 ;  /* 0x000000041f977c20 */ /* 0x000fe20008410000 */
[----:B------:R-:W-:Y:S01]  /*f780*/  FMUL.FTZ R31, R32, UR4 ;  /* 0x00000004201f7c20 */ /* 0x000fe20008410000 */
[----:B------:R-:W-:-:S02]  /*f790*/  VIADD R5, R5, 0x16840 ;  /* 0x0001684005057836 */ /* 0x000fc40000000000 */
        /* <DEDUP_REMOVED lines=21> */
[----:B-1----:R-:W-:Y:S01]  /*f8f0*/  PRMT R5, R121, 0x654, R5 ;  /* 0x0000065479057816 */ /* 0x002fe20000000005 */
[----:B------:R-:W-:Y:S01]  /*f900*/  FMUL.FTZ R65, R68, UR4 ;  /* 0x0000000444417c20 */ /* 0x000fe20008410000 */
[----:B------:R-:W-:Y:S01]  /*f910*/  FMUL.FTZ R68, R69, UR4 ;  /* 0x0000000445447c20 */ /* 0x000fe20008410000 */
[----:B------:R-:W-:Y:S01]  /*f920*/  FMUL.FTZ R72, R72, UR4 ;  /* 0x0000000448487c20 */ /* 0x000fe20008410000 */
[----:B------:R0:W-:Y:S01]  /*f930*/  SYNCS.ARRIVE.TRANS64.RED.A1T0 RZ, [R5+URZ], RZ ;  /* 0x000000ff05ff79a7 */ /* 0x0001e2000810043f */
[----:B------:R-:W-:Y:S01]  /*f940*/  FMUL.FTZ R69, R73, UR4 ;  /* 0x0000000449457c20 */ /* 0x000fe20008410000 */
[----:B------:R-:W-:Y:S01]  /*f950*/  FMUL.FTZ R73, R76, UR4 ;  /* 0x000000044c497c20 */ /* 0x000fe20008410000 */
[----:B------:R-:W1:Y:S01]  /*f960*/  MUFU.TANH R31, R31 ;  /* 0x0000001f001f7308 */ /* 0x000e620000002400 */
        /* <DEDUP_REMOVED lines=8> */
[----:B--2---:R-:W-:Y:S01]  /*f9f0*/  FMNMX.FTZ R5, R122, R5, !PT ;  /* 0x000000057a057209 */ /* 0x004fe20007810000 */
[----:B------:R-:W-:Y:S01]  /*fa00*/  FMUL.FTZ R145, R30, UR4 ;  /* 0x000000041e917c20 */ /* 0x000fe20008410000 */
[----:B------:R-:W-:Y:S01]  /*fa10*/  FMUL.FTZ R48, R38, UR4 ;  /* 0x0000000426307c20 */ /* 0x000fe20008410000 */
[----:B------:R-:W-:Y:S01]  /*fa20*/  FMUL.FTZ R147, R39, UR4 ;  /* 0x0000000427937c20 */ /* 0x000fe20008410000 */
[----:B---3--:R-:W-:Y:S01]  /*fa30*/  FMNMX.FTZ R24, R26, R5, !PT ;  /* 0x000000051a187209 */ /* 0x008fe20007810000 */
[----:B------:R-:W-:Y:S01]  /*fa40*/  FMUL.FTZ R27, R42, UR4 ;  /* 0x000000042a1b7c20 */ /* 0x000fe20008410000 */
[----:B------:R-:W-:Y:S01]  /*fa50*/  FMUL.FTZ R141, R43, UR4 ;  /* 0x000000042b8d7c20 */ /* 0x000fe20008410000 */
[----:B------:R-:W2:Y:S01]  /*fa60*/  MUFU.TANH R35, R35 ;  /* 0x0000002300237308 */ /* 0x000ea20000002400 */
[----:B----4-:R-:W-:Y:S01]  /*fa70*/  FMNMX.FTZ R24, R29, R24, !PT ;  /* 0x000000181d187209 */ /* 0x010fe20007810000 */
[----:B------:R-:W-:Y:S01]  /*fa80*/  FMUL.FTZ R44, R46, UR4 ;  /* 0x000000042e2c7c20 */ /* 0x000fe20008410000 */
[----:B------:R-:W-:Y:S01]  /*fa90*/  FMUL.FTZ R143, R47, UR4 ;  /* 0x000000042f8f7c20 */ /* 0x000fe20008410000 */
[----:B------:R-:W-:Y:S01]  /*faa0*/  FMUL.FTZ R42, R50, UR4 ;  /* 0x00000004322a7c20 */ /* 0x000fe20008410000 */
[----:B-1----:R-:W-:Y:S01]  /*fab0*/  FMNMX.FTZ R24, R31, R24, !PT ;  /* 0x000000181f187209 */ /* 0x002fe20007810000 */
        /* <DEDUP_REMOVED lines=23> */
[----:B------:R-:W-:-:S03]  /*fc30*/  FMUL.FTZ R54, R87, UR4 ;  /* 0x0000000457367c20 */ /* 0x000fc60008410000 */
        /* <DEDUP_REMOVED lines=44> */
[----:B------:R0:W3:Y:S01]  /*ff00*/  MUFU.TANH R9, R4 ;  /* 0x0000000400097308 */ /* 0x0000e20000002400 */
[----:B--2---:R-:W-:-:S07]  /*ff10*/  FMNMX.FTZ R5, R81, R24, !PT ;  /* 0x0000001851057209 */ /* 0x004fce0007810000 */
[----:B------:R-:W2:Y:S01]  /*ff20*/  MUFU.TANH R149, R149 ;  /* 0x0000009500957308 */ /* 0x000ea20000002400 */
[----:B-1----:R-:W-:Y:S01]  /*ff30*/  FMNMX.FTZ R5, R84, R5, !PT ;  /* 0x0000000554057209 */ /* 0x002fe20007810000 */
[----:B0-----:R-:W-:Y:S01]  /*ff40*/  FMUL.FTZ R4, R34, UR4 ;  /* 0x0000000422047c20 */ /* 0x001fe20008410000 */
[----:B------:R-:W-:-:S05]  /*ff50*/  FMUL.FTZ R34, R66, UR4 ;  /* 0x0000000442227c20 */ /* 0x000fca0008410000 */
[----:B------:R-:W0:Y:S01]  /*ff60*/  MUFU.TANH R145, R145 ;  /* 0x0000009100917308 */ /* 0x000e220000002400 */
[----:B---3--:R-:W-:Y:S02]  /*ff70*/  IMAD.MOV.U32 R85, RZ, RZ, R9 ;  /* 0x000000ffff557224 */ /* 0x008fe400078e0009 */
[----:B------:R-:W1:Y:S03]  /*ff80*/  SHFL.BFLY PT, R9, R5, 0x2, 0x1f ;  /* 0x0c401f0005097f89 */ /* 0x000e6600000e0000 */
[----:B------:R-:W-:Y:S02]  /*ff90*/  FMNMX.FTZ R24, R85, R10, !PT ;  /* 0x0000000a55187209 */ /* 0x000fe40007810000 */
[----:B------:R-:W3:Y:S08]  /*ffa0*/  MUFU.TANH R151, R151 ;  /* 0x0000009700977308 */ /* 0x000ef00000002400 */
[----:B------:R-:W4:Y:S08]  /*ffb0*/  MUFU.TANH R4, R4 ;  /* 0x0000000400047308 */ /* 0x000f300000002400 */
[----:B------:R-:W5:Y:S01]  /*ffc0*/  MUFU.TANH R8, R8 ;  /* 0x0000000800087308 */ /* 0x000f620000002400 */
[----:B-1----:R-:W-:-:S05]  /*ffd0*/  FMNMX.FTZ R5, R5, R9, !PT ;  /* 0x0000000905057209 */ /* 0x002fca0007810000 */
[----:B------:R-:W1:Y:S02]  /*ffe0*/  SHFL.BFLY PT, R9, R5, 0x1, 0x1f ;  /* 0x0c201f0005097f89 */ /* 0x000e6400000e0000 */
[----:B------:R-:W5:Y:S08]  /*fff0*/  MUFU.TANH R48, R48 ;  /* 0x0000003000307308 */ /* 0x000f700000002400 */
[----:B------:R-:W5:Y:S08]  /*10000*/  MUFU.TANH R147, R147 ;  /* 0x0000009300937308 */ /* 0x000f700000002400 */
[----:B------:R-:W5:Y:S01]  /*10010*/  MUFU.TANH R27, R27 ;  /* 0x0000001b001b7308 */ /* 0x000f620000002400 */
[----:B-1----:R-:W-:-:S07]  /*10020*/  FMNMX.FTZ R5, R5, R9, !PT ;  /* 0x0000000905057209 */ /* 0x002fce0007810000 */
[----:B------:R-:W1:Y:S01]  /*10030*/  MUFU.TANH R141, R141 ;  /* 0x0000008d008d7308 */ /* 0x000e620000002400 */
[----:B--2---:R-:W-:Y:S01]  /*10040*/  FMNMX.FTZ R9, R149, R24, !PT ;  /* 0x0000001895097209 */ /* 0x004fe20007810000 */
[----:B------:R-:W-:-:S03]  /*10050*/  FADD.FTZ R11, -R5, R11 ;  /* 0x0000000b050b7221 */ /* 0x000fc60000010100 */
[----:B0-----:R-:W-:-:S03]  /*10060*/  FMNMX.FTZ R9, R145, R9, !PT ;  /* 0x0000000991097209 */ /* 0x001fc60007810000 */
[----:B------:R-:W0:Y:S01]  /*10070*/  MUFU.TANH R44, R44 ;  /* 0x0000002c002c7308 */ /* 0x000e220000002400 */
[----:B---3--:R-:W-:-:S04]  /*10080*/  FMNMX.FTZ R9, R151, R9, !PT ;  /* 0x0000000997097209 */ /* 0x008fc80007810000 */
[----:B----4-:R-:W-:-:S03]  /*10090*/  FMNMX.FTZ R9, R4, R9, !PT ;  /* 0x0000000904097209 */ /* 0x010fc60007810000 */
[----:B------:R-:W2:Y:S01]  /*100a0*/  MUFU.TANH R143, R143 ;  /* 0x0000008f008f7308 */ /* 0x000ea20000002400 */
[----:B-----5:R-:W-:-:S04]  /*100b0*/  FMNMX.FTZ R9, R8, R9, !PT ;  /* 0x0000000908097209 */ /* 0x020fc80007810000 */
[----:B------:R-:W-:-:S03]  /*100c0*/  FMNMX.FTZ R9, R48, R9, !PT ;  /* 0x0000000930097209 */ /* 0x000fc60007810000 */
[----:B------:R-:W3:Y:S01]  /*100d0*/  MUFU.TANH R42, R42 ;  /* 0x0000002a002a7308 */ /* 0x000ee20000002400 */
[----:B------:R-:W-:-:S04]  /*100e0*/  FMNMX.FTZ R9, R147, R9, !PT ;  /* 0x0000000993097209 */ /* 0x000fc80007810000 */
[----:B------:R-:W-:-:S03]  /*100f0*/  FMNMX.FTZ R9, R27, R9, !PT ;  /* 0x000000091b097209 */ /* 0x000fc60007810000 */
[----:B------:R-:W4:Y:S01]  /*10100*/  MUFU.TANH R137, R137 ;  /* 0x0000008900897308 */ /* 0x000f220000002400 */
[----:B-1----:R-:W-:-:S04]  /*10110*/  FMNMX.FTZ R9, R141, R9, !PT ;  /* 0x000000098d097209 */ /* 0x002fc80007810000 */
[----:B0-----:R-:W-:-:S03]  /*10120*/  FMNMX.FTZ R9, R44, R9, !PT ;  /* 0x000000092c097209 */ /* 0x001fc60007810000 */
[----:B------:R-:W0:Y:S01]  /*10130*/  MUFU.TANH R40, R40 ;  /* 0x0000002800287308 */ /* 0x000e220000002400 */
[----:B--2---:R-:W-:-:S04]  /*10140*/  FMNMX.FTZ R9, R143, R9, !PT ;  /* 0x000000098f097209 */ /* 0x004fc80007810000 */
[----:B---3--:R-:W-:-:S03]  /*10150*/  FMNMX.FTZ R9, R42, R9, !PT ;  /* 0x000000092a097209 */ /* 0x008fc60007810000 */
        /* <DEDUP_REMOVED lines=46> */
[-C--:B------:R-:W-:Y:S01]  /*10440*/  FMUL.FTZ R56, R24, R9.reuse ;  /* 0x0000000918387220 */ /* 0x080fe20000410000 */
[-CC-:B------:R-:W-:Y:S01]  /*10450*/  FFMA.FTZ R148, R120, R9.reuse, -R46.reuse ;  /* 0x0000000978947223 */ /* 0x180fe2000001082e */
[-C--:B------:R-:W-:Y:S01]  /*10460*/  FFMA.FTZ R39, R122, R9.reuse, -R46 ;  /* 0x000000097a277223 */ /* 0x080fe2000001082e */
[----:B------:R-:W-:Y:S01]  /*10470*/  MUFU.EX2 R11, R11 ;  /* 0x0000000b000b7308 */ /* 0x000fe20000000800 */
[-CC-:B------:R-:W-:Y:S01]  /*10480*/  FFMA.FTZ R55, R85, R9.reuse, -R56.reuse ;  /* 0x0000000955377223 */ /* 0x180fe20000010838 */
[-CC-:B------:R-:W-:Y:S01]  /*10490*/  FFMA.FTZ R149, R149, R9.reuse, -R56.reuse ;  /* 0x0000000995957223 */ /* 0x180fe20000010838 */
[-CC-:B------:R-:W-:Y:S01]  /*104a0*/  FFMA.FTZ R50, R4, R9.reuse, -R56.reuse ;  /* 0x0000000904327223 */ /* 0x180fe20000010838 */
[-C--:B------:R-:W-:Y:S01]  /*104b0*/  FFMA.FTZ R4, R54, R9.reuse, -R56 ;  /* 0x0000000936047223 */ /* 0x080fe20000010838 */
[-CC-:B------:R-:W-:Y:S01]  /*104c0*/  FFMA.FTZ R150, R26, R9.reuse, -R46.reuse ;  /* 0x000000091a967223 */ /* 0x180fe2000001082e */
[-CC-:B------:R-:W-:Y:S01]  /*104d0*/  FFMA.FTZ R51, R29, R9.reuse, -R46.reuse ;  /* 0x000000091d337223 */ /* 0x180fe2000001082e */
[-CC-:B------:R-:W-:Y:S01]  /*104e0*/  FFMA.FTZ R138, R52, R9.reuse, -R46.reuse ;  /* 0x00000009348a7223 */ /* 0x180fe2000001082e */
[----:B------:R-:W0:Y:S01]  /*104f0*/  MUFU.EX2 R148, R148 ;  /* 0x0000009400947308 */ /* 0x000e220000000800 */
[-C--:B------:R-:W-:Y:S01]  /*10500*/  FFMA.FTZ R29, R53, R9.reuse, -R46 ;  /* 0x00000009351d7223 */ /* 0x080fe2000001082e */
[-CC-:B------:R-:W-:Y:S01]  /*10510*/  FFMA.FTZ R52, R145, R9.reuse, -R56.reuse ;  /* 0x0000000991347223 */ /* 0x180fe20000010838 */
[-C--:B------:R-:W-:Y:S01]  /*10520*/  FFMA.FTZ R151, R151, R9.reuse, -R56 ;  /* 0x0000000997977223 */ /* 0x080fe20000010838 */
[-C--:B------:R-:W-:Y:S01]  /*10530*/  FFMA.FTZ R144, R31, R9.reuse, -R46 ;  /* 0x000000091f907223 */ /* 0x080fe2000001082e */
[-C--:B------:R-:W-:Y:S01]  /*10540*/  FFMA.FTZ R145, R8, R9.reuse, -R56 ;  /* 0x0000000908917223 */ /* 0x080fe20000010838 */
[-CC-:B------:R-:W-:Y:S01]  /*10550*/  FFMA.FTZ R33, R33, R9.reuse, -R46.reuse ;  /* 0x0000000921217223 */ /* 0x180fe2000001082e */
[-CC-:B------:R-:W-:Y:S01]  /*10560*/  FFMA.FTZ R146, R35, R9.reuse, -R46.reuse ;  /* 0x0000000923927223 */ /* 0x180fe2000001082e */
[----:B------:R-:W-:Y:S01]  /*10570*/  MUFU.EX2 R10, R10 ;  /* 0x0000000a000a7308 */ /* 0x000fe20000000800 */
[-C--:B------:R-:W-:Y:S01]  /*10580*/  FFMA.FTZ R26, R49, R9.reuse, -R46 ;  /* 0x00000009311a7223 */ /* 0x080fe2000001082e */
[-C--:B------:R-:W-:Y:S01]  /*10590*/  FFMA.FTZ R48, R48, R9.reuse, -R56 ;  /* 0x0000000930307223 */ /* 0x080fe20000010838 */
[-C--:B------:R-:W-:Y:S01]  /*105a0*/  FFMA.FTZ R47, R37, R9.reuse, -R46 ;  /* 0x00000009252f7223 */ /* 0x080fe2000001082e */
[-C--:B------:R-:W-:Y:S01]  /*105b0*/  FFMA.FTZ R147, R147, R9.reuse, -R56 ;  /* 0x0000000993937223 */ /* 0x080fe20000010838 */
        /* <DEDUP_REMOVED lines=20> */
[----:B-1----:R-:W-:Y:S01]  /*10700*/  FFMA.FTZ R0, R10, R0, R54 ;  /* 0x000000000a007223 */ /* 0x002fe20000010036 */
[-CC-:B------:R-:W-:Y:S01]  /*10710*/  FFMA.FTZ R120, R77, R9.reuse, -R46.reuse ;  /* 0x000000094d787223 */ /* 0x180fe2000001082e */
[-CC-:B------:R-:W-:Y:S01]  /*10720*/  FFMA.FTZ R80, R80, R9.reuse, -R46.reuse ;  /* 0x0000000950507223 */ /* 0x180fe2000001082e */
[-CC-:B------:R-:W-:Y:S01]  /*10730*/  FFMA.FTZ R81, R81, R9.reuse, -R46.reuse ;  /* 0x0000000951517223 */ /* 0x180fe2000001082e */
[-C--:B------:R-:W-:Y:S01]  /*10740*/  FFMA.FTZ R122, R84, R9.reuse, -R46 ;  /* 0x00000009547a7223 */ /* 0x080fe2000001082e */
        /* <DEDUP_REMOVED lines=8> */
[-CC-:B------:R-:W-:Y:S01]  /*107d0*/  FFMA.FTZ R40, R40, R9.reuse, -R56.reuse ;  /* 0x0000000928287223 */ /* 0x180fe20000010838 */
[-C--:B------:R-:W-:Y:S01]  /*107e0*/  FFMA.FTZ R139, R139, R9.reuse, -R56 ;  /* 0x000000098b8b7223 */ /* 0x080fe20000010838 */
[----:B------:R-:W0:Y:S01]  /*107f0*/  MUFU.EX2 R52, R52 ;  /* 0x0000003400347308 */ /* 0x000e220000000800 */
[----:B--2---:R-:W-:Y:S01]  /*10800*/  FADD.FTZ R55, R149, R0 ;  /* 0x0000000095377221 */ /* 0x004fe20000010000 */
[-CC-:B------:R-:W-:Y:S01]  /*10810*/  FFMA.FTZ R38, R38, R9.reuse, -R56.reuse ;  /* 0x0000000926267223 */ /* 0x180fe20000010838 */
[-CC-:B------:R-:W-:Y:S01]  /*10820*/  FFMA.FTZ R133, R133, R9.reuse, -R56.reuse ;  /* 0x0000000985857223 */ /* 0x180fe20000010838 */
[-CC-:B------:R-:W-:Y:S01]  /*10830*/  FFMA.FTZ R36, R36, R9.reuse, -R56.reuse ;  /* 0x0000000924247223 */ /* 0x180fe20000010838 */
[-CC-:B------:R-:W-:Y:S01]  /*10840*/  FFMA.FTZ R135, R135, R9.reuse, -R56.reuse ;  /* 0x0000000987877223 */ /* 0x180fe20000010838 */
[-CC-:B------:R-:W-:Y:S01]  /*10850*/  FFMA.FTZ R34, R34, R9.reuse, -R56.reuse ;  /* 0x0000000922227223 */ /* 0x180fe20000010838 */
[-CC-:B------:R-:W-:Y:S01]  /*10860*/  FFMA.FTZ R129, R129, R9.reuse, -R56.reuse ;  /* 0x0000000981817223 */ /* 0x180fe20000010838 */
[----:B------:R-:W2:Y:S01]  /*10870*/  MUFU.EX2 R51, R51 ;  /* 0x0000003300337308 */ /* 0x000ea20000000800 */
        /* <DEDUP_REMOVED lines=8> */
[----:B0-----:R-:W-:Y:S01]  /*10900*/  FADD.FTZ R3, R52, R55 ;  /* 0x0000003734037221 */ /* 0x001fe20000010000 */
[-CC-:B------:R-:W-:Y:S01]  /*10910*/  FFMA.FTZ R121, R121, R9.reuse, -R56.reuse ;  /* 0x0000000979797223 */ /* 0x180fe20000010838 */
[-CC-:B------:R-:W-:Y:S01]  /*10920*/  FFMA.FTZ R25, R25, R9.reuse, -R56.reuse ;  /* 0x0000000919197223 */ /* 0x180fe20000010838 */
[----:B------:R-:W-:-:S04]  /*10930*/  FFMA.FTZ R123, R123, R9, -R56 ;  /* 0x000000097b7b7223 */ /* 0x000fc80000010838 */
        /* <DEDUP_REMOVED lines=116> */
.L_x_15599:
[----:B------:R-:W0:Y:S01]  /*11080*/  S2R R55, SR_CgaCtaId ;  /* 0x0000000000377919 */ /* 0x000e220000008800 */
[----:B------:R-:W-:-:S04]  /*11090*/  IMAD R13, R13, 0x8, R2 ;  /* 0x000000080d0d7824 */ /* 0x000fc800078e0202 */
[----:B------:R-:W-:-:S05]  /*110a0*/  VIADD R13, R13, 0x16860 ;  /* 0x000168600d0d7836 */ /* 0x000fca0000000000 */
[----:B0-----:R-:W-:Y:S02]  /*110b0*/  PRMT R13, R55, 0x654, R13 ;  /* 0x00000654370d7816 */ /* 0x001fe4000000000d */
[----:B------:R-:W2:Y:S01]  /*110c0*/  LDL R55, [R1+0x34] ;  /* 0x0000340001377983 */ /* 0x000ea20000100800 */
[----:B------:R-:W-:Y:S01]  /*110d0*/  F2FP.F16.F32.PACK_AB R123, R4, R123 ;  /* 0x0000007b047b723e */ /* 0x000fe200000000ff */
        /* <DEDUP_REMOVED lines=68> */
[C---:B--2---:R-:W-:Y:S02]  /*11520*/  ISETP.GT.AND P1, PT, R12.reuse, R55, PT ;  /* 0x000000370c00720c */ /* 0x044fe40003f24270 */
[----:B------:R-:W-:-:S11]  /*11530*/  IADD3 R12, R12, -0x1, RZ ;  /* 0xffffffff0c0c7810 */ /* 0x000fd60007ffe0ff */
[----:B------:R-:W-:Y:S05]  /*11540*/  @P1 BRA `(.L_x_15600) ;  /* 0xffffffd800301947 */ /* 0x000fea000383ffff */
.L_x_15588:
[----:B------:R-:W-:Y:S05]  /*11550*/  WARPSYNC.ALL ;  /* 0x0000000000007948 */ /* 0x000fea0003800000 */
[----:B------:R-:W-:Y:S06]  /*11560*/  BAR.ARV 0x8, 0x200 ;  /* 0x0208000000007b1d */ /* 0x000fec0000002000 */
[----:B------:R-:W-:Y:S05]  /*11570*/  @!P0 BRA `(.L_x_15601) ;  /* 0x0000000000048947 */ /* 0x000fea0003800000 */
[----:B------:R-:W-:Y:S01]  /*11580*/  BPT.TRAP 0x1 ;  /* 0x000000040000795c */ /* 0x000fe20000300000 */
.L_x_15601:
[----:B------:R-:W-:Y:S02]  /*11590*/  LEA R13, R22, R2, 0x3 ;  /* 0x00000002160d7211 */ /* 0x000fe400078e18ff */
[----:B------:R-:W-:-:S04]  /*115a0*/  SHF.L.U32 R4, R155, 0x1f, RZ ;  /* 0x0000001f9b047819 */ /* 0x000fc800000006ff */
[----:B------:R0:W1:Y:S01]  /*115b0*/  SYNCS.PHASECHK.TRANS64.TRYWAIT P1, [R13+URZ+0x16850], R4 ;  /* 0x016850040d0075a7 */ /* 0x000062000802017f */
[----:B------:R-:W-:Y:S05]  /*115c0*/  @!P0 BRA `(.L_x_15602) ;  /* 0x0000000000048947 */ /* 0x000fea0003800000 */
[----:B------:R-:W-:Y:S01]  /*115d0*/  BPT.TRAP 0x1 ;  /* 0x000000040000795c */ /* 0x000fe20000300000 */
.L_x_15602:
[----:B------:R-:W-:-:S05]  /*115e0*/  VIADD R2, R2, 0x400 ;  /* 0x0000040002027836 */ /* 0x000fca0000000000 */
[----:B------:R-:W-:-:S04]  /*115f0*/  SHF.R.U32.HI R2, RZ, 0x4, R2 ;  /* 0x00000004ff027819 */ /* 0x000fc80000011602 */
[----:B------:R-:W-:Y:S01]  /*11600*/  LOP3.LUT R7, R2, 0x3fff, RZ, 0xc0, !PT ;  /* 0x00003fff02077812 */ /* 0x000fe200078ec0ff */
[----:B-1----:R-:W-:Y:S06]  /*11610*/  @P1 BRA `(.L_x_15603) ;  /* 0x0000000000081947 */ /* 0x002fec0003800000 */
[----:B------:R-:W1:Y:S02]  /*11620*/  SYNCS.PHASECHK.TRANS64.TRYWAIT P1, [R13+URZ+0x16850], R4 ;  /* 0x016850040d0075a7 */ /* 0x000e64000802017f */
[----:B-1----:R-:W-:Y:S05]  /*11630*/  @!P1 BRA `(.L_x_15604) ;  /* 0x000000b800a89947 */ /* 0x002fea0003800000 */
.L_x_15603:
[----:B------:R-:W-:Y:S01]  /*11640*/  IMAD R6, R22, 0x400, R7 ;  /* 0x0000040016067824 */ /* 0x000fe200078e0207 */
[----:B------:R-:W-:Y:S05]  /*11650*/  WARPSYNC.ALL ;  /* 0x0000000000007948 */ /* 0x000fea0003800000 */
[----:B------:R-:W-:Y:S01]  /*11660*/  IMAD.MOV.U32 R7, RZ, RZ, 0x40000040 ;  /* 0x40000040ff077424 */ /* 0x000fe200078e00ff */
[C---:B------:R-:W-:Y:S01]  /*11670*/  R2UR UR6, R6.reuse ;  /* 0x00000000060672ca */ /* 0x040fe200000e0000 */
[----:B------:R-:W-:Y:S01]  /*11680*/  WARPGROUP.ARRIVE ;  /* 0x00000000000079c5 */ /* 0x000fe20000000000 */
[----:B------:R-:W-:Y:S01]  /*11690*/  VIADD R10, R6, 0x80 ;  /* 0x00000080060a7836 */ /* 0x000fe20000000000 */
[----:B------:R-:W-:Y:S01]  /*116a0*/  MOV R11, 0x40000040 ;  /* 0x40000040000b7802 */ /* 0x000fe20000000f00 */
[----:B------:R-:W2:Y:S01]  /*116b0*/  SHFL.BFLY PT, R2, R3, 0x2, 0x1f ;  /* 0x0c401f0003027f89 */ /* 0x000ea200000e0000 */
[----:B------:R-:W-:Y:S01]  /*116c0*/  R2UR UR7, R7 ;  /* 0x00000000070772ca */ /* 0x000fe200000e0000 */
[----:B------:R-:W-:-:S02]  /*116d0*/  IMAD.MOV.U32 R7, RZ, RZ, 0x40000040 ;  /* 0x40000040ff077424 */ /* 0x000fc400078e00ff */
[----:B------:R-:W-:-:S10]  /*116e0*/  IMAD.MOV.U32 R8, RZ, RZ, RZ ;  /* 0x000000ffff087224 */ /* 0x000fd400078e00ff */
[----:B------:R-:W-:Y:S01]  /*116f0*/  HGMMA.64x64x16.F32 R88, R148, gdesc[UR4].tnspB, R88, gsb0 ;  /* 0x40e0000494587df0 */ /* 0x000fe20008000858 */
[----:B------:R-:W-:Y:S01]  /*11700*/  R2UR UR6, R10 ;  /* 0x000000000a0672ca */ /* 0x000fe200000e0000 */
[----:B------:R-:W-:Y:S01]  /*11710*/  VIADD R10, R6, 0x100 ;  /* 0x00000100060a7836 */ /* 0x000fe20000000000 */
[----:B------:R-:W-:Y:S01]  /*11720*/  R2UR UR7, R11 ;  /* 0x000000000b0772ca */ /* 0x000fe200000e0000 */
[----:B------:R-:W-:Y:S02]  /*11730*/  IMAD.MOV.U32 R11, RZ, RZ, 0x40000040 ;  /* 0x40000040ff0b7424 */ /* 0x000fe400078e00ff */
[----:B--2---:R-:W-:Y:S01]  /*11740*/  FADD.FTZ R2, R2, R3 ;  /* 0x0000000302027221 */ /* 0x004fe20000010000 */
[----:B------:R-:W-:Y:S01]  /*11750*/  MOV R3, 0xff800000 ;  /* 0xff80000000037802 */ /* 0x000fe20000000f00 */
        /* <DEDUP_REMOVED lines=33> */
[----:B------:R-:W-:Y:S02]  /*11970*/  R2UR UR7, R11 ;  /* 0x000000000b0772ca */ /* 0x000fe400000e0000 */
[----:B------:R-:W2:Y:S02]  /*11980*/  SHFL.BFLY PT, R11, R0, 0x2, 0x1f ;  /* 0x0c401f00000b7f89 */ /* 0x000ea400000e0000 */
[----:B--2---:R-:W-:Y:S01]  /*11990*/  FADD.FTZ R11, R11, R0 ;  /* 0x000000000b0b7221 */ /* 0x004fe20000010000 */
[----:B------:R-:W-:-:S04]  /*119a0*/  IMAD.MOV.U32 R0, RZ, RZ, -0x800000 ;  /* 0xff800000ff007424 */ /* 0x000fc800078e00ff */
[----:B01----:R-:W0:Y:S02]  /*119b0*/  SHFL.BFLY PT, R4, R11, 0x1, 0x1f ;  /* 0x0c201f000b047f89 */ /* 0x003e2400000e0000 */
[----:B0-----:R-:W-:Y:S01]  /*119c0*/  FADD.FTZ R14, R11, R4 ;  /* 0x000000040b0e7221 */ /* 0x001fe20000010000 */
[----:B------:R-:W-:-:S04]  /*119d0*/  IMAD.MOV.U32 R4, RZ, RZ, RZ ;  /* 0x000000ffff047224 */ /* 0x000fc800078e00ff */
[----:B------:R-:W-:-:S13]  /*119e0*/  FSETP.NE.FTZ.AND P2, PT, R14, RZ, PT ;  /* 0x000000ff0e00720b */ /* 0x000fda0003f55000 */
[----:B------:R-:W0:Y:S01]  /*119f0*/  @P2 MUFU.LG2 R10, R14 ;  /* 0x0000000e000a2308 */ /* 0x000e220000000c00 */
[----:B------:R-:W-:Y:S01]  /*11a00*/  @P2 FMUL.FTZ R20, R9, 0.69314718246459960938 ;  /* 0x3f31721809142820 */ /* 0x000fe20000410000 */
[----:B------:R-:W-:Y:S02]  /*11a10*/  WARPGROUP.DEPBAR.LE gsb0, 0x0 ;  /* 0x00008000000079c5 */ /* 0x000fe40000010000 */
[----:B------:R-:W-:-:S04]  /*11a20*/  WARPGROUP.ARRIVE ;  /* 0x00000000000079c5 */ /* 0x000fc80000000000 */
[----:B------:R-:W-:Y:S02]  /*11a30*/  @P2 MUFU.RCP R8, R14 ;  /* 0x0000000e00082308 */ /* 0x000fe40000001000 */
[----:B------:R-:W-:Y:S01]  /*11a40*/  HGMMA.64x64x16.F32 R88, R124, gdesc[UR4].tnspB, R88, gsb0 ;  /* 0x40e000047c587df0 */ /* 0x000fe20008000858 */
[----:B------:R-:W-:Y:S02]  /*11a50*/  R2UR UR6, R6 ;  /* 0x00000000060672ca */ /* 0x000fe400000e0000 */
[----:B------:R-:W-:Y:S02]  /*11a60*/  R2UR UR7, R7 ;  /* 0x00000000070772ca */ /* 0x000fe400000e0000 */
[----:B------:R-:W1:Y:S02]  /*11a70*/  SHFL.BFLY PT, R7, R2, 0x1, 0x1f ;  /* 0x0c201f0002077f89 */ /* 0x000e6400000e0000 */
[----:B-1----:R-:W-:-:S05]  /*11a80*/  FADD.FTZ R12, R2, R7 ;  /* 0x00000007020c7221 */ /* 0x002fca0000010000 */
[----:B------:R-:W-:-:S13]  /*11a90*/  FSETP.NE.FTZ.AND P1, PT, R12, RZ, PT ;  /* 0x000000ff0c00720b */ /* 0x000fda0003f35000 */
[----:B------:R-:W1:Y:S01]  /*11aa0*/  @P1 MUFU.LG2 R6, R12 ;  /* 0x0000000c00061308 */ /* 0x000e620000000c00 */
[----:B------:R-:W-:Y:S01]  /*11ab0*/  @P1 FMUL.FTZ R2, R9, 0.69314718246459960938 ;  /* 0x3f31721809021820 */ /* 0x000fe20000410000 */
[----:B0-----:R-:W-:-:S04]  /*11ac0*/  @P2 FMUL.FTZ R9, R10, 0.69314718246459960938 ;  /* 0x3f3172180a092820 */ /* 0x001fc80000410000 */
[----:B------:R-:W-:Y:S02]  /*11ad0*/  @P2 FFMA.FTZ R0, R20, R24, R9 ;  /* 0x0000001814002223 */ /* 0x000fe40000010009 */
[----:B------:R0:W2:Y:S01]  /*11ae0*/  @P1 MUFU.RCP R4, R12 ;  /* 0x0000000c00041308 */ /* 0x0000a20000001000 */
[----:B-1----:R-:W-:-:S04]  /*11af0*/  @P1 FMUL.FTZ R7, R6, 0.69314718246459960938 ;  /* 0x3f31721806071820 */ /* 0x002fc80000410000 */
[----:B------:R-:W-:Y:S01]  /*11b00*/  @P1 FFMA.FTZ R3, R2, R5, R7 ;  /* 0x0000000502031223 */ /* 0x000fe20000010007 */
[----:B------:R-:W-:Y:S02]  /*11b10*/  WARPGROUP.DEPBAR.LE gsb0, 0x0 ;  /* 0x00008000000079c5 */ /* 0x000fe40000010000 */
[----:B------:R-:W-:-:S06]  /*11b20*/  WARPGROUP.ARRIVE ;  /* 0x00000000000079c5 */ /* 0x000fcc0000000000 */
[----:B------:R-:W-:Y:S03]  /*11b30*/  HGMMA.64x64x16.F32 R88, R120, gdesc[UR4].tnspB, R88, gsb0 ;  /* 0x40e0000478587df0 */ /* 0x000fe60008000858 */
[----:B------:R-:W-:Y:S02]  /*11b40*/  WARPGROUP.DEPBAR.LE gsb0, 0x0 ;  /* 0x00008000000079c5 */ /* 0x000fe40000010000 */
[----:B0-2---:R-:W-:Y:S05]  /*11b50*/  @!P0 BRA `(.L_x_15605) ;  /* 0x0000000000048947 */ /* 0x005fea0003800000 */
[----:B------:R-:W-:Y:S01]  /*11b60*/  BPT.TRAP 0x1 ;  /* 0x000000040000795c */ /* 0x000fe20000300000 */
.L_x_15605:
[----:B------:R-:W0:Y:S01]  /*11b70*/  S2R R5, SR_CgaCtaId ;  /* 0x0000000000057919 */ /* 0x000e220000008800 */
[----:B------:R-:W-:-:S05]  /*11b80*/  VIADD R2, R13, 0x16860 ;  /* 0x000168600d027836 */ /* 0x000fca0000000000 */
[----:B0-----:R-:W-:Y:S02]  /*11b90*/  PRMT R2, R5, 0x654, R2 ;  /* 0x0000065405027816 */ /* 0x001fe40000000002 */
[----:B------:R-:W2:Y:S01]  /*11ba0*/  LDL.LU R5, [R1+0x54] ;  /* 0x0000540001057983 */ /* 0x000ea20000300800 */
[----:B------:R-:W-:Y:S01]  /*11bb0*/  VIADD R22, R22, 0x1 ;  /* 0x0000000116167836 */ /* 0x000fe20000000000 */
[----:B------:R0:W-:Y:S01]  /*11bc0*/  SYNCS.ARRIVE.TRANS64.RED.A1T0 RZ, [R2+URZ], RZ ;  /* 0x000000ff02ff79a7 */ /* 0x0001e2000810043f */
[-C--:B------:R-:W-:Y:S01]  /*11bd0*/  FMUL.FTZ R20, R88, R4.reuse ;  /* 0x0000000458147220 */ /* 0x080fe20000410000 */
[-C--:B------:R-:W-:Y:S01]  /*11be0*/  FMUL.FTZ R21, R89, R4.reuse ;  /* 0x0000000459157220 */ /* 0x080fe20000410000 */
[-C--:B------:R-:W-:Y:S01]  /*11bf0*/  FMUL.FTZ R92, R92, R4.reuse ;  /* 0x000000045c5c7220 */ /* 0x080fe20000410000 */
[----:B------:R-:W-:Y:S01]  /*11c00*/  ISETP.NE.AND P1, PT, R22, 0x2, PT ;  /* 0x000000021600780c */ /* 0x000fe20003f25270 */
        /* <DEDUP_REMOVED lines=35> */
.L_x_15535:
[----:B------:R-:W3:Y:S01]  /*11e40*/  LDL R47, [R1+0x48] ;  /* 0x00004800012f7983 */ /* 0x000ee20000100800 */
[----:B------:R-:W1:Y:S01]  /*11e50*/  S2R R2, SR_TID.X ;  /* 0x0000000000027919 */ /* 0x000e620000002100 */
[----:B------:R-:W-:Y:S05]  /*11e60*/  WARPSYNC.ALL ;  /* 0x0000000000007948 */ /* 0x000fea0003800000 */
[----:B-1----:R-:W-:-:S04]  /*11e70*/  IADD3 R40, R2, -0x80, RZ ;  /* 0xffffff8002287810 */ /* 0x002fc80007ffe0ff */
[----:B------:R-:W-:-:S04]  /*11e80*/  SHF.R.S32.HI R46, RZ, 0x1f, R40 ;  /* 0x0000001fff2e7819 */ /* 0x000fc80000011428 */
[----:B------:R-:W-:-:S04]  /*11e90*/  LEA.HI R46, R46, R40, RZ, 0x3 ;  /* 0x000000282e2e7211 */ /* 0x000fc800078f18ff */
[----:B------:R-:W-:-:S05]  /*11ea0*/  LOP3.LUT R46, R46, 0xfffffff8, RZ, 0xc0, !PT ;  /* 0xfffffff82e2e7812 */ /* 0x000fca00078ec0ff */
[----:B------:R-:W-:-:S04]  /*11eb0*/  IMAD.IADD R46, R40, 0x1, -R46 ;  /* 0x00000001282e7824 */ /* 0x000fc800078e0a2e */
[----:B------:R-:W-:-:S05]  /*11ec0*/  IMAD.SHL.U32 R43, R46, 0x8, RZ ;  /* 0x000000082e2b7824 */ /* 0x000fca00078e00ff */
[----:B------:R-:W-:Y:S02]  /*11ed0*/  SHF.R.S32.HI R42, RZ, 0x1f, R43 ;  /* 0x0000001fff2a7819 */ /* 0x000fe4000001142b */
[----:B---3--:R-:W-:-:S04]  /*11ee0*/  SHF.R.S32.HI R32, RZ, 0x1f, R47 ;  /* 0x0000001fff207819 */ /* 0x008fc8000001142f */
[----:B------:R-:W-:Y:S01]  /*11ef0*/  SHF.L.U64.HI R35, R47, 0x2, R32 ;  /* 0x000000022f237819 */ /* 0x000fe20000010220 */
[----:B------:R-:W1:Y:S01]  /*11f00*/  S2R R4, SR_CgaCtaId ;  /* 0x0000000000047919 */ /* 0x000e620000008800 */
[----:B------:R-:W-:Y:S01]  /*11f10*/  MOV R2, 0x400 ;  /* 0x0000040000027802 */ /* 0x000fe20000000f00 */
[----:B------:R-:W-:Y:S01]  /*11f20*/  BSSY B0, `(.L_x_15606) ;  /* 0x0000238000007945 */ /* 0x000fe20003800000 */
[----:B------:R-:W-:Y:S02]  /*11f30*/  BAR.SYNC.DEFER_BLOCKING 0x5, 0x200 ;  /* 0x0148000000007b1d */ /* 0x000fe40000010000 */
[----:B-1----:R-:W-:-:S05]  /*11f40*/  LEA R2, R4, R2, 0x18 ;  /* 0x0000000204027211 */ /* 0x002fca00078ec0ff */
[----:B------:R1:W3:Y:S01]  /*11f50*/  LDS.128 R28, [R2+0x168d0] ;  /* 0x0168d000021c7984 */ /* 0x0002e20000000c00 */
[----:B------:R-:W-:Y:S06]  /*11f60*/  BAR.ARV 0x4, 0x200 ;  /* 0x0108000000007b1d */ /* 0x000fec0000002000 */
[----:B------:R-:W-:Y:S05]  /*11f70*/  @P0 BRA `(.L_x_15607) ;  /* 0x0000001800380947 */ /* 0x000fea0003800000 */
[----:B------:R-:W4:Y:S01]  /*11f80*/  LDL R4, [R1+0x64] ;  /* 0x0000640001047983 */ /* 0x000f220000100800 */
[----:B------:R-:W-:-:S03]  /*11f90*/  ULDC UR4, c[0x0][0xad4] ;  /* 0x0002b50000047ab9 */ /* 0x000fc60000000800 */
[----:B------:R-:W2:Y:S04]  /*11fa0*/  LDL.LU R26, [R1+0x4c] ;  /* 0x00004c00011a7983 */ /* 0x000ea80000300800 */
[----:B------:R-:W2:Y:S01]  /*11fb0*/  LDL.LU R34, [R1+0x50] ;  /* 0x0000500001227983 */ /* 0x000ea20000300800 */
[----:B0-----:R-:W0:Y:S01]  /*11fc0*/  S2R R5, SR_SWINHI ;  /* 0x0000000000057919 */ /* 0x001e220000002f00 */
[----:B-----5:R-:W-:Y:S02]  /*11fd0*/  MOV R24, R2 ;  /* 0x0000000200187202 */ /* 0x020fe40000000f00 */
[----:B0-----:R-:W-:Y:S02]  /*11fe0*/  MOV R25, R5 ;  /* 0x0000000500197202 */ /* 0x001fe40000000f00 */
[----:B------:R-:W-:Y:S01]  /*11ff0*/  F2FP.F16.F32.PACK_AB R14, R93, R92 ;  /* 0x0000005c5d0e723e */ /* 0x000fe200000000ff */
[----:B---3--:R-:W-:-:S02]  /*12000*/  IMAD.MOV.U32 R28, RZ, RZ, RZ ;  /* 0x000000ffff1c7224 */ /* 0x008fc400078e00ff */
        /* <DEDUP_REMOVED lines=19> */
[----:B------:R-:W-:Y:S01]  /*12140*/  LOP3.LUT R10, R9, R10, RZ, 0x3c, !PT ;  /* 0x0000000a090a7212 */ /* 0x000fe200078e3cff */
[----:B------:R-:W-:Y:S01]  /*12150*/  IMAD.X R7, RZ, RZ, R11, P1 ;  /* 0x000000ffff077224 */ /* 0x000fe200008e060b */
[----:B------:R-:W-:-:S02]  /*12160*/  LOP3.LUT R8, R4, R13, RZ, 0x3c, !PT ;  /* 0x0000000d04087212 */ /* 0x000fc400078e3cff */
[----:B------:R-:W-:Y:S02]  /*12170*/  LOP3.LUT R6, R6, R15, RZ, 0x3c, !PT ;  /* 0x0000000f06067212 */ /* 0x000fe400078e3cff */
[----:B------:R-:W-:Y:S02]  /*12180*/  LOP3.LUT R4, R12, R27, RZ, 0x3c, !PT ;  /* 0x0000001b0c047212 */ /* 0x000fe400078e3cff */
[----:B------:R-:W-:Y:S02]  /*12190*/  MOV R10, R10 ;  /* 0x0000000a000a7202 */ /* 0x000fe40000000f00 */
[----:B------:R-:W-:Y:S02]  /*121a0*/  F2FP.F16.F32.PACK_AB R12, R21, R20 ;  /* 0x00000014150c723e */ /* 0x000fe400000000ff */
[----:B------:R-:W-:Y:S02]  /*121b0*/  F2FP.F16.F32.PACK_AB R13, R91, R90 ;  /* 0x0000005a5b0d723e */ /* 0x000fe400000000ff */
[----:B------:R-:W-:-:S02]  /*121c0*/  F2FP.F16.F32.PACK_AB R15, R95, R94 ;  /* 0x0000005e5f0f723e */ /* 0x000fc400000000ff */
[----:B------:R-:W-:Y:S02]  /*121d0*/  IADD3.X R9, RZ, R11, RZ, P2, !PT ;  /* 0x0000000bff097210 */ /* 0x000fe400017fe4ff */
[----:B------:R-:W-:Y:S01]  /*121e0*/  MOV R37, R6 ;  /* 0x0000000600257202 */ /* 0x000fe20000000f00 */
[----:B------:R0:W-:Y:S01]  /*121f0*/  STSM.16.M88.4 [R10], R12 ;  /* 0x0000000c0a007844 */ /* 0x0001e20000000200 */
[----:B------:R-:W-:Y:S02]  /*12200*/  MOV R36, R4 ;  /* 0x0000000400247202 */ /* 0x000fe40000000f00 */
[----:B------:R-:W-:Y:S02]  /*12210*/  MOV R33, R8 ;  /* 0x0000000800217202 */ /* 0x000fe40000000f00 */
[----:B------:R-:W-:Y:S02]  /*12220*/  F2FP.F16.F32.PACK_AB R4, R97, R96 ;  /* 0x000000606104723e */ /* 0x000fe400000000ff */
[----:B------:R-:W-:-:S02]  /*12230*/  F2FP.F16.F32.PACK_AB R5, R99, R98 ;  /* 0x000000626305723e */ /* 0x000fc400000000ff */
[----:B------:R-:W-:Y:S02]  /*12240*/  F2FP.F16.F32.PACK_AB R6, R101, R100 ;  /* 0x000000646506723e */ /* 0x000fe400000000ff */
        /* <DEDUP_REMOVED lines=8> */
[----:B------:R-:W-:Y:S01]  /*122d0*/  F2FP.F16.F32.PACK_AB R15, R119, R118 ;  /* 0x00000076770f723e */ /* 0x000fe200000000ff */
[----:B------:R0:W-:Y:S01]  /*122e0*/  STSM.16.M88.4 [R33], R4 ;  /* 0x0000000421007844 */ /* 0x0001e20000000200 */
[----:B------:R-:W-:-:S03]  /*122f0*/  ISETP.NE.U32.AND P3, PT, RZ, UR6, PT ;  /* 0x00000006ff007c0c */ /* 0x000fc6000bf65070 */
[----:B------:R2:W-:Y:S01]  /*12300*/  STSM.16.M88.4 [R37], R8 ;  /* 0x0000000825007844 */ /* 0x0005e20000000200 */
[----:B------:R-:W-:-:S03]  /*12310*/  ISETP.NE.AND.EX P3, PT, RZ, UR7, PT, P3 ;  /* 0x00000007ff007c0c */ /* 0x000fc6000bf65330 */
[----:B------:R3:W-:Y:S01]  /*12320*/  STSM.16.M88.4 [R36], R12 ;  /* 0x0000000c24007844 */ /* 0x0007e20000000200 */
[----:B------:R-:W-:Y:S01]  /*12330*/  BAR.SYNC.DEFER_BLOCKING 0x1, 0x180 ;  /* 0x0046000000007b1d */ /* 0x000fe20000010000 */
[----:B------:R-:W-:Y:S02]  /*12340*/  ISETP.NE.U32.AND P0, PT, RZ, UR4, PT ;  /* 0x00000004ff007c0c */ /* 0x000fe4000bf05070 */
[C---:B------:R-:W-:Y:S02]  /*12350*/  IADD3 R26, P1, R34.reuse, UR4, RZ ;  /* 0x00000004221a7c10 */ /* 0x040fe4000ff3e0ff */
[----:B------:R-:W-:Y:S02]  /*12360*/  ISETP.NE.AND.EX P0, PT, RZ, UR5, PT, P0 ;  /* 0x00000005ff007c0c */ /* 0x000fe4000bf05300 */
[C---:B------:R-:W-:Y:S01]  /*12370*/  IADD3.X R27, R35.reuse, UR5, RZ, P1, !PT ;  /* 0x00000005231b7c10 */ /* 0x040fe20008ffe4ff */
[----:B0-----:R-:W-:Y:S01]  /*12380*/  IMAD.MOV.U32 R6, RZ, RZ, 0x9b8 ;  /* 0x000009b8ff067424 */ /* 0x001fe200078e00ff */
[----:B------:R-:W-:Y:S01]  /*12390*/  @P3 IADD3 R34, P1, R34, UR6, RZ ;  /* 0x0000000622223c10 */ /* 0x000fe2000ff3e0ff */
[----:B------:R-:W-:Y:S01]  /*123a0*/  ULDC UR6, c[0x0][0xa88] ;  /* 0x0002a20000067ab9 */ /* 0x000fe20000000800 */
[----:B------:R-:W-:Y:S01]  /*123b0*/  ISETP.GT.AND P2, PT, R38, 0x1, PT ;  /* 0x000000012600780c */ /* 0x000fe20003f44270 */
[----:B------:R-:W-:Y:S01]  /*123c0*/  IMAD.U32 R33, RZ, RZ, UR6 ;  /* 0x00000006ff217e24 */ /* 0x000fe2000f8e00ff */
[----:B------:R-:W-:Y:S01]  /*123d0*/  @P3 IADD3.X R35, R35, UR7, RZ, P1, !PT ;  /* 0x0000000723233c10 */ /* 0x000fe20008ffe4ff */
[----:B--2---:R-:W0:Y:S04]  /*123e0*/  LDC R8, c[0x0][0xbe8] ;  /* 0x0002fa00ff087b82 */ /* 0x004e280000000800 */
[----:B------:R2:W5:Y:S04]  /*123f0*/  @P0 LDG.E R28, desc[UR40][R26.64] ;  /* 0x000000281a1c0981 */ /* 0x000568000c1e1900 */
[----:B------:R2:W5:Y:S01]  /*12400*/  @P3 LDG.E R33, desc[UR40][R34.64] ;  /* 0x0000002822213981 */ /* 0x000562000c1e1900 */
[----:B------:R-:W-:-:S04]  /*12410*/  SEL R6, R6, 0x978, P2 ;  /* 0x0000097806067807 */ /* 0x000fc80001000000 */
[----:B---3--:R2:W3:Y:S08]  /*12420*/  LDC.64 R12, c[0x0][R6+0x220] ;  /* 0x00008800060c7b82 */ /* 0x0084f00000000a00 */
[----:B------:R2:W4:Y:S08]  /*12430*/  LDC.64 R14, c[0x0][R6+0x218] ;  /* 0x00008600060e7b82 */ /* 0x0005300000000a00 */
[----:B------:R2:W1:Y:S01]  /*12440*/  LDC.64 R10, c[0x0][R6+0x228] ;  /* 0x00008a00060a7b82 */ /* 0x0004620000000a00 */
[----:B0-----:R-:W-:Y:S01]  /*12450*/  ISETP.NE.AND P1, PT, R8, 0x1, PT ;  /* 0x000000010800780c */ /* 0x001fe20003f25270 */
[----:B--2---:R-:W-:-:S12]  /*12460*/  @P3 BRA `(.L_x_15608) ;  /* 0x0000000000103947 */ /* 0x004fd80003800000 */
[----:B------:R-:W-:Y:S05]  /*12470*/  @!P0 BRA `(.L_x_15608) ;  /* 0x00000000000c8947 */ /* 0x000fea0003800000 */
[----:B------:R-:W2:Y:S04]  /*12480*/  LDG.E R4, desc[UR40][R26.64] ;  /* 0x000000281a047981 */ /* 0x000ea8000c1e1900 */
[----:B-----5:R-:W2:Y:S02]  /*12490*/  LDG.E R33, desc[UR40][R26.64+0x4] ;  /* 0x000004281a217981 */ /* 0x020ea4000c1e1900 */
[----:B--2---:R-:W-:-:S07]  /*124a0*/  IMAD.IADD R33, R33, 0x1, -R4 ;  /* 0x0000000121217824 */ /* 0x004fce00078e0a04 */
.L_x_15608:
[----:B------:R-:W2:Y:S04]  /*124b0*/  LDL R26, [R1+0x44] ;  /* 0x00004400011a7983 */ /* 0x000ea80000100800 */
[----:B------:R-:W2:Y:S04]  /*124c0*/  LDL R49, [R1+0x28] ;  /* 0x0000280001317983 */ /* 0x000ea80000100800 */
[----:B------:R-:W2:Y:S01]  /*124d0*/  LDL R48, [R1+0x58] ;  /* 0x0000580001307983 */ /* 0x000ea20000100800 */
[----:B------:R-:W0:Y:S01]  /*124e0*/  LDC.64 R6, c[0x0][R6+0x210] ;  /* 0x0000840006067b82 */ /* 0x000e220000000a00 */
[----:B------:R-:W-:Y:S01]  /*124f0*/  ISETP.NE.U32.AND P0, PT, RZ, UR4, PT ;  /* 0x00000004ff007c0c */ /* 0x000fe2000bf05070 */
[-C--:B----4-:R-:W-:Y:S01]  /*12500*/  IMAD R35, R15, R23.reuse, RZ ;  /* 0x000000170f237224 */ /* 0x090fe200078e02ff */
[----:B------:R-:W4:Y:S01]  /*12510*/  LDL R38, [R1+0x60] ;  /* 0x0000600001267983 */ /* 0x000f220000100800 */
[----:B------:R-:W-:Y:S01]  /*12520*/  IMAD.WIDE.U32 R14, R14, R23, RZ ;  /* 0x000000170e0e7225 */ /* 0x000fe200078e00ff */
[----:B------:R-:W-:-:S03]  /*12530*/  ISETP.NE.AND.EX P0, PT, RZ, UR5, PT, P0 ;  /* 0x00000005ff007c0c */ /* 0x000fc6000bf05300 */
[----:B------:R-:W1:Y:S01]  /*12540*/  @P1 LDC R34, c[0x0][0xbec] ;  /* 0x0002fb00ff221b82 */ /* 0x000e620000000800 */
[----:B------:R-:W-:Y:S02]  /*12550*/  SEL R9, R47, RZ, !P0 ;  /* 0x000000ff2f097207 */ /* 0x000fe40004000000 */
[----:B------:R-:W-:-:S05]  /*12560*/  SEL R27, R32, RZ, !P0 ;  /* 0x000000ff201b7207 */ /* 0x000fca0004000000 */
[----:B------:R-:W0:Y:S01]  /*12570*/  @P1 LDC R39, c[0x0][0xbf0] ;  /* 0x0002fc00ff271b82 */ /* 0x000e220000000800 */
[----:B---3--:R-:W-:-:S07]  /*12580*/  IMAD R13, R13, R9, RZ ;  /* 0x000000090d0d7224 */ /* 0x008fce00078e02ff */
[----:B------:R-:W3:Y:S01]  /*12590*/  LDC.64 R4, c[0x0][0xba8] ;  /* 0x0002ea00ff047b82 */ /* 0x000ee20000000a00 */
[----:B------:R-:W1:Y:S01]  /*125a0*/  S2R R36, SR_TID.X ;  /* 0x0000000000247919 */ /* 0x000e620000002100 */
[C---:B------:R-:W-:Y:S02]  /*125b0*/  IMAD R37, R12.reuse, R27, R13 ;  /* 0x0000001b0c257224 */ /* 0x040fe400078e020d */
[----:B------:R-:W-:-:S04]  /*125c0*/  IMAD.WIDE.U32 R12, R12, R9, RZ ;  /* 0x000000090c0c7225 */ /* 0x000fc800078e00ff */
[----:B------:R-:W-:Y:S02]  /*125d0*/  IMAD.IADD R32, R15, 0x1, R35 ;  /* 0x000000010f207824 */ /* 0x000fe400078e0223 */
[----:B------:R-:W-:Y:S01]  /*125e0*/  IMAD.IADD R37, R13, 0x1, R37 ;  /* 0x000000010d257824 */ /* 0x000fe200078e0225 */
[----:B---3--:R-:W3:Y:S08]  /*125f0*/  @!P2 LDC R4, c[0x0][0xb50] ;  /* 0x0002d400ff04ab82 */ /* 0x008ef00000000800 */
[----:B------:R-:W3:Y:S01]  /*12600*/  @!P2 LDC R5, c[0x0][0xb54] ;  /* 0x0002d500ff05ab82 */ /* 0x000ee20000000800 */
[----:B-1----:R-:W-:-:S05]  /*12610*/  VIADD R44, R36, 0xffffff80 ;  /* 0xffffff80242c7836 */ /* 0x002fca0000000000 */
[----:B------:R-:W-:-:S04]  /*12620*/  SHF.R.S32.HI R36, RZ, 0x1f, R44 ;  /* 0x0000001fff247819 */ /* 0x000fc8000001142c */
[----:B------:R-:W-:-:S04]  /*12630*/  LEA.HI R36, R36, R44, RZ, 0x7 ;  /* 0x0000002c24247211 */ /* 0x000fc800078f38ff */
[----:B------:R-:W-:-:S05]  /*12640*/  LOP3.LUT R36, R36, 0xffffff80, RZ, 0xc0, !PT ;  /* 0xffffff8024247812 */ /* 0x000fca00078ec0ff */
[----:B------:R-:W-:Y:S02]  /*12650*/  IMAD.IADD R36, R44, 0x1, -R36 ;  /* 0x000000012c247824 */ /* 0x000fe400078e0a24 */
[----:B-----5:R-:W-:Y:S01]  /*12660*/  IMAD R44, R33, R8, RZ ;  /* 0x00000008212c7224 */ /* 0x020fe200078e02ff */
[----:B--2---:R-:W-:Y:S02]  /*12670*/  IADD3 R41, R26, R49, RZ ;  /* 0x000000311a297210 */ /* 0x004fe40007ffe0ff */
[----:B------:R-:W-:Y:S02]  /*12680*/  IADD3 R26, P0, P3, R12, R14, R28 ;  /* 0x0000000e0c1a7210 */ /* 0x000fe40007b1e01c */
[----:B------:R-:W-:Y:S01]  /*12690*/  SEL R27, R48, RZ, P2 ;  /* 0x000000ff301b7207 */ /* 0x000fe20001000000 */
[----:B------:R-:W-:-:S04]  /*126a0*/  @P1 IMAD.HI.U32 R14, R41, R34, RZ ;  /* 0x00000022290e1227 */ /* 0x000fc800078e00ff */
[----:B------:R-:W-:Y:S01]  /*126b0*/  IMAD.MOV.U32 R15, RZ, RZ, R41 ;  /* 0x000000ffff0f7224 */ /* 0x000fe200078e0029 */
[----:B0-----:R-:W-:Y:S01]  /*126c0*/  @P1 SHF.R.U32.HI R15, RZ, R39, R14 ;  /* 0x00000027ff0f1219 */ /* 0x001fe2000001160e */
[-C--:B------:R-:W-:Y:S01]  /*126d0*/  IMAD R35, R11, R27.reuse, RZ ;  /* 0x0000001b0b237224 */ /* 0x080fe200078e02ff */
[----:B------:R-:W-:Y:S01]  /*126e0*/  SHF.R.S32.HI R11, RZ, 0x1f, R28 ;  /* 0x0000001fff0b7819 */ /* 0x000fe2000001141c */
[----:B------:R-:W-:-:S03]  /*126f0*/  IMAD.WIDE.U32 R12, R10, R27, RZ ;  /* 0x0000001b0a0c7225 */ /* 0x000fc600078e00ff */
[----:B------:R-:W-:Y:S01]  /*12700*/  IADD3.X R27, R37, R32, R11, P0, P3 ;  /* 0x00000020251b7210 */ /* 0x000fe200007e640b */
[--C-:B------:R-:W-:Y:S01]  /*12710*/  IMAD.MOV R37, RZ, RZ, -R15.reuse ;  /* 0x000000ffff257224 */ /* 0x100fe200078e0a0f */
[----:B------:R-:W-:Y:S02]  /*12720*/  IADD3 R12, P0, P3, R15, R26, R12 ;  /* 0x0000001a0f0c7210 */ /* 0x000fe40007b1e00c */
[----:B------:R-:W-:Y:S01]  /*12730*/  SHF.R.S32.HI R10, RZ, 0x1f, R15 ;  /* 0x0000001fff0a7819 */ /* 0x000fe2000001140f */
[----:B------:R-:W-:Y:S01]  /*12740*/  IMAD R15, R8, R37, R41 ;  /* 0x00000025080f7224 */ /* 0x000fe200078e0229 */
[----:B------:R-:W-:-:S04]  /*12750*/  IADD3 R35, R13, R35, RZ ;  /* 0x000000230d237210 */ /* 0x000fc80007ffe0ff */
[----:B------:R-:W-:Y:S01]  /*12760*/  IADD3.X R13, R10, R27, R35, P0, P3 ;  /* 0x0000001b0a0d7210 */ /* 0x000fe200007e6423 */
[----:B------:R-:W-:Y:S01]  /*12770*/  IMAD R7, R7, R15, RZ ;  /* 0x0000000f07077224 */ /* 0x000fe200078e02ff */
[----:B------:R-:W-:-:S05]  /*12780*/  SHF.R.S32.HI R27, RZ, 0x1f, R15 ;  /* 0x0000001fff1b7819 */ /* 0x000fca000001140f */
[C---:B------:R-:W-:Y:S02]  /*12790*/  IMAD R27, R6.reuse, R27, R7 ;  /* 0x0000001b061b7224 */ /* 0x040fe400078e0207 */
[----:B------:R-:W-:-:S04]  /*127a0*/  IMAD.WIDE.U32 R6, R6, R15, R12 ;  /* 0x0000000f06067225 */ /* 0x000fc800078e000c */
[----:B------:R-:W-:Y:S01]  /*127b0*/  IMAD.IADD R7, R7, 0x1, R27 ;  /* 0x0000000107077824 */ /* 0x000fe200078e021b */
[----:B---3--:R-:W-:-:S04]  /*127c0*/  LEA R4, P0, R6, R4, 0x2 ;  /* 0x0000000406047211 */ /* 0x008fc800078010ff */
[----:B------:R-:W-:Y:S01]  /*127d0*/  LEA.HI.X R6, R6, R5, R7, 0x2, P0 ;  /* 0x0000000506067211 */ /* 0x000fe200000f1407 */
[----:B------:R-:W-:Y:S01]  /*127e0*/  SHFL.IDX PT, R12, R4, RZ, 0x1c1f ;  /* 0x001c1fff040c7589 */ /* 0x000fe200000e0000 */
[----:B----4-:R-:W-:-:S03]  /*127f0*/  IMAD.IADD R7, R38, 0x1, R49 ;  /* 0x0000000126077824 */ /* 0x010fc600078e0231 */
[----:B------:R-:W0:Y:S04]  /*12800*/  SHFL.IDX PT, R13, R6, RZ, 0x1c1f ;  /* 0x001c1fff060d7589 */ /* 0x000e2800000e0000 */
[----:B------:R-:W-:Y:S04]  /*12810*/  SHFL.IDX PT, R14, R4, 0x1, 0x1c1f ;  /* 0x003c1f00040e7f89 */ /* 0x000fe800000e0000 */
        /* <DEDUP_REMOVED lines=36> */
[--C-:B------:R-:W-:Y:S01]  /*12a60*/  IMAD.X R33, RZ, RZ, R25.reuse, P2 ;  /* 0x000000ffff217224 */ /* 0x100fe200010e0619 */
[----:B------:R-:W-:Y:S01]  /*12a70*/  MOV R5, R25 ;  /* 0x0000001900057202 */ /* 0x000fe20000000f00 */
[----:B------:R-:W-:-:S02]  /*12a80*/  IMAD.X R37, RZ, RZ, R25, P3 ;  /* 0x000000ffff257224 */ /* 0x000fc400018e0619 */
        /* <DEDUP_REMOVED lines=9> */
[----:B------:R-:W-:Y:S01]  /*12b20*/  IMAD R11, R23, UR5, R11 ;  /* 0x00000005170b7c24 */ /* 0x000fe2000f8e020b */
[----:B------:R-:W-:Y:S01]  /*12b30*/  ULDC.64 UR4, c[0x0][0xaf0] ;  /* 0x0002bc0000047ab9 */ /* 0x000fe20000000a00 */
[----:B------:R-:W-:Y:S01]  /*12b40*/  @!PT LDS RZ, [RZ] ;  /* 0x00000000fffff984 */ /* 0x000fe20000000800 */
[----:B------:R-:W-:Y:S01]  /*12b50*/  @!PT LDS RZ, [RZ] ;  /* 0x00000000fffff984 */ /* 0x000fe20000000800 */
[----:B------:R-:W-:Y:S01]  /*12b60*/  @!PT LDS RZ, [RZ] ;  /* 0x00000000fffff984 */ /* 0x000fe20000000800 */
[----:B------:R-:W-:Y:S01]  /*12b70*/  @!PT LDS RZ, [RZ] ;  /* 0x00000000fffff984 */ /* 0x000fe20000000800 */
[----:B------:R2:W-:Y:S06]  /*12b80*/  MEMBAR.ALL.CTA ;  /* 0x0000000000007992 */ /* 0x0005ec0000008000 */
[----:B--2---:R-:W2:Y:S01]  /*12b90*/  FENCE.VIEW.ASYNC.S ;  /* 0x00000000000073c6 */ /* 0x004ea20000000000 */
[----:B------:R-:W-:-:S02]  /*12ba0*/  IMAD R12, R12, UR4, RZ ;  /* 0x000000040c0c7c24 */ /* 0x000fc4000f8e02ff */
[----:B0-----:R-:W-:-:S04]  /*12bb0*/  @P1 IMAD.HI.U32 R0, R14, R13, RZ ;  /* 0x0000000d0e001227 */ /* 0x001fc800078e00ff */
[----:B------:R-:W-:Y:S01]  /*12bc0*/  IMAD.MOV.U32 R3, RZ, RZ, R14 ;  /* 0x000000ffff037224 */ /* 0x000fe200078e000e */
[----:B-1----:R-:W-:Y:S01]  /*12bd0*/  @P1 SHF.R.U32.HI R3, RZ, R15, R0 ;  /* 0x0000000fff031219 */ /* 0x002fe20000011600 */
[C---:B------:R-:W-:Y:S02]  /*12be0*/  IMAD R13, R9.reuse, UR5, R12 ;  /* 0x00000005090d7c24 */ /* 0x040fe4000f8e020c */
[----:B------:R-:W-:Y:S01]  /*12bf0*/  IMAD.WIDE.U32 R10, R9, UR4, R10 ;  /* 0x00000004090a7c25 */ /* 0x000fe2000f8e000a */
[----:B------:R-:W-:Y:S01]  /*12c00*/  SHF.R.S32.HI R9, RZ, 0x1f, R3 ;  /* 0x0000001fff097819 */ /* 0x000fe20000011403 */
[----:B------:R-:W-:Y:S02]  /*12c10*/  ULDC.64 UR4, c[0x0][0xae0] ;  /* 0x0002b80000047ab9 */ /* 0x000fe40000000a00 */
[----:B------:R-:W-:Y:S01]  /*12c20*/  IMAD.IADD R11, R11, 0x1, R13 ;  /* 0x000000010b0b7824 */ /* 0x000fe200078e020d */
[----:B------:R-:W-:Y:S01]  /*12c30*/  IADD3 R13, -R3, RZ, RZ ;  /* 0x000000ff030d7210 */ /* 0x000fe20007ffe1ff */
[----:B------:R-:W-:-:S02]  /*12c40*/  VIADD R0, R2, 0x16820 ;  /* 0x0001682002007836 */ /* 0x000fc40000000000 */
[----:B------:R-:W-:Y:S02]  /*12c50*/  IMAD R12, R9, UR4, RZ ;  /* 0x00000004090c7c24 */ /* 0x000fe4000f8e02ff */
[----:B------:R-:W-:Y:S01]  /*12c60*/  IMAD R13, R8, R13, R14 ;  /* 0x0000000d080d7224 */ /* 0x000fe200078e020e */
[----:B------:R-:W-:Y:S01]  /*12c70*/  PRMT R0, RZ, 0x654, R0 ;  /* 0x00000654ff007816 */ /* 0x000fe20000000000 */
[----:B------:R-:W-:-:S03]  /*12c80*/  IMAD R15, R3, UR5, R12 ;  /* 0x00000005030f7c24 */ /* 0x000fc6000f8e020c */
[----:B--2---:R0:W-:Y:S01]  /*12c90*/  SYNCS.ARRIVE.TRANS64.RED.A1T0 RZ, [R0+URZ], RZ ;  /* 0x000000ff00ff79a7 */ /* 0x0041e2000810043f */
[----:B------:R-:W-:Y:S01]  /*12ca0*/  IMAD.WIDE.U32 R8, R3, UR4, R10 ;  /* 0x0000000403087c25 */ /* 0x000fe2000f8e000a */
[----:B------:R-:W-:Y:S01]  /*12cb0*/  ULDC.64 UR4, c[0x0][0xad8] ;  /* 0x0002b60000047ab9 */ /* 0x000fe20000000a00 */
[----:B0-----:R-:W-:Y:S02]  /*12cc0*/  SHF.R.S32.HI R0, RZ, 0x1f, R13 ;  /* 0x0000001fff007819 */ /* 0x001fe4000001140d */
[----:B------:R-:W-:-:S03]  /*12cd0*/  IMAD.IADD R9, R9, 0x1, R15 ;  /* 0x0000000109097824 */ /* 0x000fc600078e020f */
        /* <DEDUP_REMOVED lines=15> */
[C---:B------:R-:W-:Y:S01]  /*12dd0*/  IADD3 R11, R41.reuse, 0x30, RZ ;  /* 0x00000030290b7810 */ /* 0x040fe20007ffe0ff */
[----:B------:R-:W2:Y:S01]  /*12de0*/  SHFL.IDX PT, R0, R40, RZ, 0x181f ;  /* 0x00181fff28007589 */ /* 0x000ea200000e0000 */
[-C--:B------:R-:W-:Y:S02]  /*12df0*/  ISETP.GE.OR P2, PT, R41, R44.reuse, P0 ;  /* 0x0000002c2900720c */ /* 0x080fe40000746670 */
[-C--:B------:R-:W-:Y:S01]  /*12e00*/  ISETP.GE.OR P3, PT, R11, R44.reuse, P0 ;  /* 0x0000002c0b00720c */ /* 0x080fe20000766670 */
[----:B------:R-:W3:Y:S01]  /*12e10*/  SHFL.IDX PT, R14, R23, 0x2, 0x181f ;  /* 0x00581f00170e7f89 */ /* 0x000ee200000e0000 */
[----:B------:R-:W-:-:S03]  /*12e20*/  ISETP.GE.OR P4, PT, R13, R44, P0 ;  /* 0x0000002c0d00720c */ /* 0x000fc60000786670 */
[----:B------:R-:W4:Y:S04]  /*12e30*/  SHFL.IDX PT, R8, R40, 0x1, 0x181f ;  /* 0x00381f0028087f89 */ /* 0x000f2800000e0000 */
[----:B------:R-:W4:Y:S02]  /*12e40*/  SHFL.IDX PT, R10, R40, 0x2, 0x181f ;  /* 0x00581f00280a7f89 */ /* 0x000f2400000e0000 */
[C---:B0-----:R-:W-:Y:S02]  /*12e50*/  @!P2 LEA R28, P5, R43.reuse, R3, 0x1 ;  /* 0x000000032b1ca211 */ /* 0x041fe400078a08ff */
[C---:B-1----:R-:W-:Y:S02]  /*12e60*/  @!P3 LEA R20, P1, R43.reuse, R9, 0x1 ;  /* 0x000000092b14b211 */ /* 0x042fe400078208ff */
[----:B--2---:R-:W-:-:S02]  /*12e70*/  @!P2 LEA.HI.X R3, R43, R0, R42, 0x1, P5 ;  /* 0x000000002b03a211 */ /* 0x004fc400028f0c2a */
        /* <DEDUP_REMOVED lines=12> */
.L_x_15802:
[----:B------:R-:W-:-:S05]  /*12f40*/  VIADD R41, R41, 0x90 ;  /* 0x0000009029297836 */ /* 0x000fca0000000000 */
[----:B------:R-:W-:-:S13]  /*12f50*/  ISETP.GE.OR P0, PT, R41, R44, P0 ;  /* 0x0000002c2900720c */ /* 0x000fda0000706670 */
[----:B------:R-:W-:Y:S05]  /*12f60*/  @P0 BRA `(.L_x_15611) ;  /* 0x0000001000cc0947 */ /* 0x000fea0003800000 */
[----:B------:R-:W-:-:S04]  /*12f70*/  LEA R14, P0, R43, R14, 0x1 ;  /* 0x0000000e2b0e7211 */ /* 0x000fc800078008ff */
[----:B------:R-:W-:-:S05]  /*12f80*/  LEA.HI.X R15, R43, R0, R42, 0x1, P0 ;  /* 0x000000002b0f7211 */ /* 0x000fca00000f0c2a */
[----:B------:R0:W-:Y:S01]  /*12f90*/  ST.E.128 desc[UR40][R14.64], R36 ;  /* 0x000000240e007985 */ /* 0x0001e2000c101d28 */
[----:B------:R-:W-:Y:S05]  /*12fa0*/  BRA `(.L_x_15611) ;  /* 0x0000001000bc7947 */ /* 0x000fea0003800000 */
.L_x_15609:
        /* <DEDUP_REMOVED lines=9> */
[----:B------:R-:W-:-:S03]  /*13040*/  ULDC.64 UR4, c[0x0][0xb38] ;  /* 0x0002ce0000047ab9 */ /* 0x000fc60000000a00 */
        /* <DEDUP_REMOVED lines=8> */
[----:B------:R-:W-:-:S03]  /*130d0*/  ULDC.64 UR4, c[0x0][0xb48] ;  /* 0x0002d20000047ab9 */ /* 0x000fc60000000a00 */
[----:B------:R-:W-:Y:S01]  /*130e0*/  IMAD.MOV.U32 R9, RZ, RZ, R41 ;  /* 0x000000ffff097224 */ /* 0x000fe200078e0029 */
[----:B0-----:R-:W-:Y:S01]  /*130f0*/  @P1 SHF.R.U32.HI R9, RZ, R13, R4 ;  /* 0x0000000dff091219 */ /* 0x001fe20000011604 */
[----:B------:R-:W-:Y:S02]  /*13100*/  IMAD.IADD R11, R11, 0x1, R3 ;  /* 0x000000010b0b7824 */ /* 0x000fe400078e0203 */
[----:B------:R-:W-:Y:S01]  /*13110*/  VIADD R4, R2, 0x16820 ;  /* 0x0001682002047836 */ /* 0x000fe20000000000 */
[----:B------:R-:W-:Y:S01]  /*13120*/  IADD3 R3, -R9, RZ, RZ ;  /* 0x000000ff09037210 */ /* 0x000fe20007ffe1ff */
[----:B------:R-:W-:Y:S01]  /*13130*/  IMAD.WIDE.U32 R10, R48, UR4, R10 ;  /* 0x00000004300a7c25 */ /* 0x000fe2000f8e000a */
[----:B------:R-:W-:Y:S02]  /*13140*/  SHF.R.S32.HI R0, RZ, 0x1f, R9 ;  /* 0x0000001fff007819 */ /* 0x000fe40000011409 */
[----:B------:R-:W-:Y:S01]  /*13150*/  PRMT R4, RZ, 0x654, R4 ;  /* 0x00000654ff047816 */ /* 0x000fe20000000004 */
[----:B------:R-:W-:-:S02]  /*13160*/  IMAD R3, R8, R3, R41 ;  /* 0x0000000308037224 */ /* 0x000fc400078e0229 */
[----:B------:R-:W-:Y:S01]  /*13170*/  IMAD R0, R0, UR6, RZ ;  /* 0x0000000600007c24 */ /* 0x000fe2000f8e02ff */
[----:B------:R0:W-:Y:S01]  /*13180*/  SYNCS.ARRIVE.TRANS64.RED.A1T0 RZ, [R4+URZ], RZ ;  /* 0x000000ff04ff79a7 */ /* 0x0001e2000810043f */
        /* <DEDUP_REMOVED lines=12> */
[----:B------:R-:W-:-:S03]  /*13250*/  UMOV UR4, 0xffffffff ;  /* 0xffffffff00047882 */ /* 0x000fc60000000000 */
[----:B0-----:R-:W-:Y:S01]  /*13260*/  LEA.HI.X R4, R8, UR5, R3, 0x2, P0 ;  /* 0x0000000508047c11 */ /* 0x001fe200080f1403 */
[C---:B--2---:R-:W-:Y:S01]  /*13270*/  VIADD R23, R42.reuse, 0x10 ;  /* 0x000000102a177836 */ /* 0x044fe20000000000 */
[C---:B------:R-:W-:Y:S01]  /*13280*/  IADD3 R27, R42.reuse, 0x18, RZ ;  /* 0x000000182a1b7810 */ /* 0x040fe20007ffe0ff */
[C---:B------:R-:W-:Y:S01]  /*13290*/  VIADD R32, R42.reuse, 0x20 ;  /* 0x000000202a207836 */ /* 0x040fe20000000000 */
[C---:B------:R-:W-:Y:S01]  /*132a0*/  IADD3 R40, R42.reuse, 0x8, RZ ;  /* 0x000000082a287810 */ /* 0x040fe20007ffe0ff */
        /* <DEDUP_REMOVED lines=8> */
[----:B------:R-:W-:Y:S02]  /*13330*/  SHF.R.S32.HI R39, RZ, 0x1f, R38 ;  /* 0x0000001fff277819 */ /* 0x000fe40000011426 */
[----:B------:R-:W-:Y:S01]  /*13340*/  SHF.R.S32.HI R41, RZ, 0x1f, R40 ;  /* 0x0000001fff297819 */ /* 0x000fe20000011428 */
[----:B------:R-:W-:Y:S06]  /*13350*/  BRA.DIV UR4, `(.L_x_15612) ;  /* 0x000000a2047c7947 */ /* 0x000fec000b800000 */
[----:B------:R0:W1:Y:S04]  /*13360*/  SHFL.IDX PT, R3, R4, RZ, 0x1c1f ;  /* 0x001c1fff04037589 */ /* 0x00006800000e0000 */
[----:B------:R0:W2:Y:S02]  /*13370*/  SHFL.IDX PT, R14, R0, RZ, 0x1c1f ;  /* 0x001c1fff000e7589 */ /* 0x0000a400000e0000 */
.L_x_15805:
        /* <DEDUP_REMOVED lines=9> */
[-C--:B--2---:R-:W-:Y:S01]  /*13410*/  @!P1 LEA R8, P5, R40, R14.reuse, 0x2 ;  /* 0x0000000e28089211 */ /* 0x084fe200078a10ff */
[----:B------:R-:W-:Y:S01]  /*13420*/  @!P3 IMAD.WIDE R6, R42, 0x4, R14 ;  /* 0x000000042a06b825 */ /* 0x000fe200078e020e */
[C---:B------:R-:W-:Y:S02]  /*13430*/  @!P0 LEA R10, P2, R23.reuse, R14, 0x2 ;  /* 0x0000000e170a8211 */ /* 0x040fe400078410ff */
[-C--:B------:R-:W-:Y:S02]  /*13440*/  @!P1 LEA.HI.X R9, R40, R3.reuse, R41, 0x2, P5 ;  /* 0x0000000328099211 */ /* 0x080fe400028f1429 */
[----:B------:R1:W-:Y:S01]  /*13450*/  @!P3 ST.E.64 desc[UR40][R6.64], R20 ;  /* 0x000000140600b985 */ /* 0x0003e2000c101b28 */
[----:B------:R-:W-:Y:S02]  /*13460*/  ISETP.GE.AND P3, PT, R32, UR4, PT ;  /* 0x0000000420007c0c */ /* 0x000fe4000bf66270 */
[----:B------:R-:W-:Y:S01]  /*13470*/  @!P0 LEA.HI.X R11, R23, R3, R26, 0x2, P2 ;  /* 0x00000003170b8211 */ /* 0x000fe200010f141a */
[----:B------:R2:W-:Y:S01]  /*13480*/  @!P1 ST.E.64 desc[UR40][R8.64], R92 ;  /* 0x0000005c08009985 */ /* 0x0005e2000c101b28 */
[----:B------:R-:W-:-:S02]  /*13490*/  ISETP.GE.AND P2, PT, R34, UR4, PT ;  /* 0x0000000422007c0c */ /* 0x000fc4000bf46270 */
[CC--:B------:R-:W-:Y:S01]  /*134a0*/  @!P4 LEA R12, P5, R27.reuse, R14.reuse, 0x2 ;  /* 0x0000000e1b0cc211 */ /* 0x0c0fe200078a10ff */
[----:B------:R3:W-:Y:S01]  /*134b0*/  @!P0 ST.E.64 desc[UR40][R10.64], R96 ;  /* 0x000000600a008985 */ /* 0x0007e2000c101b28 */
[----:B------:R-:W-:Y:S02]  /*134c0*/  ISETP.GE.AND P1, PT, R36, UR4, PT ;  /* 0x0000000424007c0c */ /* 0x000fe4000bf26270 */
[----:B------:R-:W-:Y:S02]  /*134d0*/  ISETP.GE.AND P0, PT, R38, UR4, PT ;  /* 0x0000000426007c0c */ /* 0x000fe4000bf06270 */
[----:B------:R-:W-:Y:S02]  /*134e0*/  @!P4 LEA.HI.X R13, R27, R3, R28, 0x2, P5 ;  /* 0x000000031b0dc211 */ /* 0x000fe400028f141c */
[----:B------:R-:W-:-:S03]  /*134f0*/  @!P3 LEA R24, P5, R32, R14, 0x2 ;  /* 0x0000000e2018b211 */ /* 0x000fc600078a10ff */
[----:B------:R3:W-:Y:S01]  /*13500*/  @!P4 ST.E.64 desc[UR40][R12.64], R100 ;  /* 0x000000640c00c985 */ /* 0x0007e2000c101b28 */
[-C--:B-1----:R-:W-:Y:S02]  /*13510*/  @!P2 LEA R6, P4, R34, R14.reuse, 0x2 ;  /* 0x0000000e2206a211 */ /* 0x082fe400078810ff */
[-C--:B------:R-:W-:Y:S02]  /*13520*/  @!P3 LEA.HI.X R25, R32, R3.reuse, R33, 0x2, P5 ;  /* 0x000000032019b211 */ /* 0x080fe400028f1421 */
[-C--:B--2---:R-:W-:Y:S02]  /*13530*/  @!P1 LEA R8, P5, R36, R14.reuse, 0x2 ;  /* 0x0000000e24089211 */ /* 0x084fe400078a10ff */
[-C--:B------:R-:W-:Y:S01]  /*13540*/  @!P2 LEA.HI.X R7, R34, R3.reuse, R35, 0x2, P4 ;  /* 0x000000032207a211 */ /* 0x080fe200020f1423 */
[----:B------:R3:W-:Y:S01]  /*13550*/  @!P3 ST.E.64 desc[UR40][R24.64], R104 ;  /* 0x000000681800b985 */ /* 0x0007e2000c101b28 */
[----:B------:R-:W-:Y:S02]  /*13560*/  @!P0 LEA R14, P4, R38, R14, 0x2 ;  /* 0x0000000e260e8211 */ /* 0x000fe400078810ff */
[-C--:B------:R-:W-:Y:S01]  /*13570*/  @!P1 LEA.HI.X R9, R36, R3.reuse, R37, 0x2, P5 ;  /* 0x0000000324099211 */ /* 0x080fe200028f1425 */
[----:B------:R3:W-:Y:S01]  /*13580*/  @!P2 ST.E.64 desc[UR40][R6.64], R108 ;  /* 0x0000006c0600a985 */ /* 0x0007e2000c101b28 */
[----:B------:R-:W-:-:S03]  /*13590*/  @!P0 LEA.HI.X R15, R38, R3, R39, 0x2, P4 ;  /* 0x00000003260f8211 */ /* 0x000fc600020f1427 */
[----:B------:R3:W-:Y:S04]  /*135a0*/  @!P1 ST.E.64 desc[UR40][R8.64], R112 ;  /* 0x0000007008009985 */ /* 0x0007e8000c101b28 */
[----:B------:R3:W-:Y:S02]  /*135b0*/  @!P0 ST.E.64 desc[UR40][R14.64], R116 ;  /* 0x000000740e008985 */ /* 0x0007e4000c101b28 */
.L_x_15614:
[----:B------:R-:W-:Y:S05]  /*135c0*/  BSYNC B1 ;  /* 0x0000000000017941 */ /* 0x000fea0003800000 */
.L_x_15613:
[----:B------:R-:W-:-:S03]  /*135d0*/  UMOV UR4, 0xffffffff ;  /* 0xffffffff00047882 */ /* 0x000fc60000000000 */
[----:B------:R-:W-:Y:S05]  /*135e0*/  BRA.DIV UR4, `(.L_x_15615) ;  /* 0x000000a2040c7947 */ /* 0x000fea000b800000 */
[----:B-1----:R1:W4:Y:S04]  /*135f0*/  SHFL.IDX PT, R3, R4, 0x1, 0x1c1f ;  /* 0x003c1f0004037f89 */ /* 0x00232800000e0000 */
[----:B--23--:R1:W2:Y:S02]  /*13600*/  SHFL.IDX PT, R14, R0, 0x1, 0x1c1f ;  /* 0x003c1f00000e7f89 */ /* 0x00c2a400000e0000 */
.L_x_15809:
        /* <DEDUP_REMOVED lines=37> */
.L_x_15607:
[----:B------:R-:W2:Y:S01]  /*13860*/  LDL.LU R0, [R1+0x50] ;  /* 0x0000500001007983 */ /* 0x000ea20000300800 */
[----:B------:R-:W-:Y:S01]  /*13870*/  ULDC.64 UR6, c[0x0][0xc08] ;  /* 0x0003020000067ab9 */ /* 0x000fe20000000a00 */
[----:B------:R-:W-:Y:S02]  /*13880*/  ULDC.64 UR4, c[0x0][0xc00] ;  /* 0x0003000000047ab9 */ /* 0x000fe40000000a00 */
[----:B------:R-:W4:Y:S01]  /*13890*/  LDL R8, [R1+0x4c] ;  /* 0x00004c0001087983 */ /* 0x000f220000100800 */
[----:B------:R-:W-:Y:S01]  /*138a0*/  ISETP.NE.U32.AND P1, PT, RZ, UR6, PT ;  /* 0x00000006ff007c0c */ /* 0x000fe2000bf25070 */
[----:B------:R-:W-:Y:S01]  /*138b0*/  IMAD.MOV.U32 R3, RZ, RZ, RZ ;  /* 0x000000ffff037224 */ /* 0x000fe200078e00ff */
[----:B------:R-:W-:Y:S02]  /*138c0*/  ISETP.NE.U32.AND P0, PT, RZ, UR4, PT ;  /* 0x00000004ff007c0c */ /* 0x000fe4000bf05070 */
[----:B------:R-:W-:Y:S02]  /*138d0*/  ISETP.NE.AND.EX P1, PT, RZ, UR7, PT, P1 ;  /* 0x00000007ff007c0c */ /* 0x000fe4000bf25310 */
[----:B------:R-:W-:Y:S01]  /*138e0*/  ISETP.NE.AND.EX P0, PT, RZ, UR5, PT, P0 ;  /* 0x00000005ff007c0c */ /* 0x000fe2000bf05300 */
[----:B------:R-:W1:Y:S01]  /*138f0*/  S2R R9, SR_TID.X ;  /* 0x0000000000097919 */ /* 0x000e620000002100 */
[----:B--2---:R-:W-:Y:S01]  /*13900*/  IADD3 R4, P2, R0, UR4, RZ ;  /* 0x0000000400047c10 */ /* 0x004fe2000ff5e0ff */
[----:B------:R-:W-:-:S03]  /*13910*/  ULDC UR4, c[0x0][0xa88] ;  /* 0x0002a20000047ab9 */ /* 0x000fc60000000800 */
[----:B0-----:R-:W-:-:S05]  /*13920*/  IADD3.X R5, R35, UR5, RZ, P2, !PT ;  /* 0x0000000523057c10 */ /* 0x001fca00097fe4ff */
[----:B------:R-:W-:Y:S01]  /*13930*/  @P1 IADD3 R6, P2, R0, UR6, RZ ;  /* 0x0000000600061c10 */ /* 0x000fe2000ff5e0ff */
[----:B-----5:R-:W-:Y:S01]  /*13940*/  IMAD.U32 R24, RZ, RZ, UR4 ;  /* 0x00000004ff187e24 */ /* 0x020fe2000f8e00ff */
[----:B------:R0:W5:Y:S02]  /*13950*/  @P0 LDG.E R3, desc[UR40][R4.64] ;  /* 0x0000002804030981 */ /* 0x000164000c1e1900 */
[----:B------:R-:W-:Y:S02]  /*13960*/  @P1 IADD3.X R7, R35, UR7, RZ, P2, !PT ;  /* 0x0000000723071c10 */ /* 0x000fe400097fe4ff */
[----:B-1----:R-:W-:-:S03]  /*13970*/  IADD3 R34, R9, -0x80, RZ ;  /* 0xffffff8009227810 */ /* 0x002fc60007ffe0ff */
[----:B------:R0:W5:Y:S01]  /*13980*/  @P1 LDG.E R24, desc[UR40][R6.64] ;  /* 0x0000002806181981 */ /* 0x000162000c1e1900 */
[----:B----4-:R-:W-:Y:S02]  /*13990*/  ISETP.NE.AND P2, PT, R8, RZ, PT ;  /* 0x000000ff0800720c */ /* 0x010fe40003f45270 */
[----:B------:R-:W-:-:S11]  /*139a0*/  ISETP.GT.AND P3, PT, R34, 0xbf, PT ;  /* 0x000000bf2200780c */ /* 0x000fd60003f64270 */
[----:B------:R-:W1:Y:S02]  /*139b0*/  @!P2 LDC R8, c[0x0][0xad4] ;  /* 0x0002b500ff08ab82 */ /* 0x000e640000000800 */
[----:B-1----:R0:W-:Y:S01]  /*139c0*/  @!P2 STL [R1+0x4c], R8 ;  /* 0x00004c080100a387 */ /* 0x0021e20000100800 */
[----:B------:R-:W-:Y:S01]  /*139d0*/  ISETP.GT.AND P2, PT, R8, 0x1, PT ;  /* 0x000000010800780c */ /* 0x000fe20003f44270 */
[----:B------:R-:W-:-:S12]  /*139e0*/  @P1 BRA `(.L_x_15616) ;  /* 0x0000000000101947 */ /* 0x000fd80003800000 */
[----:B------:R-:W-:Y:S05]  /*139f0*/  @!P0 BRA `(.L_x_15616) ;  /* 0x00000000000c8947 */ /* 0x000fea0003800000 */
[----:B0-----:R-:W2:Y:S04]  /*13a00*/  LDG.E R7, desc[UR40][R4.64] ;  /* 0x0000002804077981 */ /* 0x001ea8000c1e1900 */
[----:B-----5:R-:W2:Y:S02]  /*13a10*/  LDG.E R24, desc[UR40][R4.64+0x4] ;  /* 0x0000042804187981 */ /* 0x020ea4000c1e1900 */
[----:B--2---:R-:W-:-:S07]  /*13a20*/  IMAD.IADD R24, R24, 0x1, -R7 ;  /* 0x0000000118187824 */ /* 0x004fce00078e0a07 */
.L_x_15616:
[----:B------:R-:W-:Y:S01]  /*13a30*/  BSSY B1, `(.L_x_15617) ;  /* 0x0000037000017945 */ /* 0x000fe20003800000 */
[----:B------:R-:W-:Y:S02]  /*13a40*/  SEL R33, R47, RZ, !P0 ;  /* 0x000000ff2f217207 */ /* 0x000fe40004000000 */
[----:B------:R-:W-:Y:S02]  /*13a50*/  SEL R32, R32, RZ, !P0 ;  /* 0x000000ff20207207 */ /* 0x000fe40004000000 */
[----:B-----5:R-:W-:Y:S01]  /*13a60*/  SHF.R.S32.HI R26, RZ, 0x1f, R3 ;  /* 0x0000001fff1a7819 */ /* 0x020fe20000011403 */
[----:B------:R-:W-:Y:S06]  /*13a70*/  @P3 BRA `(.L_x_15618) ;  /* 0x0000000000c83947 */ /* 0x000fec0003800000 */
[----:B0-----:R-:W2:Y:S01]  /*13a80*/  LDL R4, [R1+0x28] ;  /* 0x0000280001047983 */ /* 0x001ea20000100800 */
[----:B------:R-:W0:Y:S02]  /*13a90*/  LDC R37, c[0x0][0xbe8] ;  /* 0x0002fa00ff257b82 */ /* 0x000e240000000800 */
[----:B0-----:R-:W-:Y:S01]  /*13aa0*/  IMAD R0, R24, R37, RZ ;  /* 0x0000002518007224 */ /* 0x001fe200078e02ff */
[----:B--2---:R-:W-:-:S04]  /*13ab0*/  IADD3 R35, R4, -0x80, R9 ;  /* 0xffffff8004237810 */ /* 0x004fc80007ffe009 */
[----:B------:R-:W-:-:S13]  /*13ac0*/  ISETP.GE.AND P0, PT, R35, R0, PT ;  /* 0x000000002300720c */ /* 0x000fda0003f06270 */
[----:B------:R-:W-:Y:S05]  /*13ad0*/  @P0 BRA `(.L_x_15618) ;  /* 0x0000000000b00947 */ /* 0x000fea0003800000 */
[----:B---3--:R-:W2:Y:S01]  /*13ae0*/  LDL.LU R28, [R1+0x58] ;  /* 0x00005800011c7983 */ /* 0x008ea20000300800 */
        /* <DEDUP_REMOVED lines=43> */
.L_x_15618:
[----:B------:R-:W-:Y:S05]  /*13da0*/  BSYNC B1 ;  /* 0x0000000000017941 */ /* 0x000fea0003800000 */
.L_x_15617:
[----:B------:R-:W-:Y:S05]  /*13db0*/  @P2 BRA `(.L_x_15611) ;  /* 0x0000000400382947 */ /* 0x000fea0003800000 */
[----:B---3--:R-:W2:Y:S01]  /*13dc0*/  LDL R28, [R1+0x28] ;  /* 0x00002800011c7983 */ /* 0x008ea20000100800 */
[----:B------:R-:W3:Y:S01]  /*13dd0*/  LDC R25, c[0x0][0xbe8] ;  /* 0x0002fa00ff197b82 */ /* 0x000ee20000000800 */
[----:B------:R-:W-:Y:S01]  /*13de0*/  SHF.R.S32.HI R27, RZ, 0x1f, R34 ;  /* 0x0000001fff1b7819 */ /* 0x000fe20000011422 */
[----:B------:R-:W-:Y:S01]  /*13df0*/  ULDC.64 UR4, c[0x0][0xaa0] ;  /* 0x0002a80000047ab9 */ /* 0x000fe20000000a00 */
[----:B------:R-:W-:Y:S01]  /*13e00*/  ULDC.64 UR6, c[0x0][0xaf0] ;  /* 0x0002bc0000067ab9 */ /* 0x000fe20000000a00 */
[----:B------:R-:W-:Y:S01]  /*13e10*/  IMAD R0, R26, UR4, RZ ;  /* 0x000000041a007c24 */ /* 0x000fe2000f8e02ff */
[----:B------:R-:W-:Y:S01]  /*13e20*/  LEA.HI R27, R27, R34, RZ, 0x3 ;  /* 0x000000221b1b7211 */ /* 0x000fe200078f18ff */
[----:B01----:R-:W-:-:S03]  /*13e30*/  IMAD.WIDE.U32 R4, R3, UR4, RZ ;  /* 0x0000000403047c25 */ /* 0x003fc6000f8e00ff */
[----:B------:R-:W-:Y:S01]  /*13e40*/  SHF.R.S32.HI R27, RZ, 0x3, R27 ;  /* 0x00000003ff1b7819 */ /* 0x000fe2000001141b */
[----:B------:R-:W-:Y:S01]  /*13e50*/  IMAD R7, R3, UR5, R0 ;  /* 0x0000000503077c24 */ /* 0x000fe2000f8e0200 */
[----:B------:R-:W-:-:S03]  /*13e60*/  ULDC.64 UR4, c[0x0][0xae8] ;  /* 0x0002ba0000047ab9 */ /* 0x000fc60000000a00 */
[----:B------:R-:W-:Y:S01]  /*13e70*/  IMAD R0, R46, 0x30, R27 ;  /* 0x000000302e007824 */ /* 0x000fe200078e021b */
[----:B------:R-:W-:-:S03]  /*13e80*/  IADD3 R5, R5, R7, RZ ;  /* 0x0000000705057210 */ /* 0x000fc60007ffe0ff */
[----:B------:R-:W-:Y:S01]  /*13e90*/  IMAD.WIDE.U32 R4, R23, UR4, R4 ;  /* 0x0000000417047c25 */ /* 0x000fe2000f8e0004 */
[----:B---3--:R-:W-:-:S03]  /*13ea0*/  ISETP.NE.AND P0, PT, R25, 0x1, PT ;  /* 0x000000011900780c */ /* 0x008fc60003f05270 */
[----:B------:R-:W-:Y:S01]  /*13eb0*/  IMAD R5, R23, UR5, R5 ;  /* 0x0000000517057c24 */ /* 0x000fe2000f8e0205 */
[----:B------:R-:W-:Y:S01]  /*13ec0*/  ULDC.64 UR4, c[0x0][0xae0] ;  /* 0x0002b80000047ab9 */ /* 0x000fe20000000a00 */
[----:B------:R-:W-:-:S08]  /*13ed0*/  IMAD.WIDE.U32 R4, R33, UR6, R4 ;  /* 0x0000000621047c25 */ /* 0x000fd0000f8e0004 */
[----:B------:R-:W0:Y:S08]  /*13ee0*/  @P0 LDC R6, c[0x0][0xbec] ;  /* 0x0002fb00ff060b82 */ /* 0x000e300000000800 */
[----:B------:R-:W1:Y:S01]  /*13ef0*/  @P0 LDC R11, c[0x0][0xbf0] ;  /* 0x0002fc00ff0b0b82 */ /* 0x000e620000000800 */
[----:B--2---:R-:W-:-:S04]  /*13f00*/  IMAD.IADD R9, R28, 0x1, R0 ;  /* 0x000000011c097824 */ /* 0x004fc800078e0200 */
[----:B0-----:R-:W-:-:S04]  /*13f10*/  @P0 IMAD.HI.U32 R0, R9, R6, RZ ;  /* 0x0000000609000227 */ /* 0x001fc800078e00ff */
[----:B------:R-:W-:Y:S01]  /*13f20*/  IMAD.MOV.U32 R3, RZ, RZ, R9 ;  /* 0x000000ffff037224 */ /* 0x000fe200078e0009 */
[----:B-1----:R-:W-:Y:S01]  /*13f30*/  @P0 SHF.R.U32.HI R3, RZ, R11, R0 ;  /* 0x0000000bff030219 */ /* 0x002fe20000011600 */
[----:B------:R-:W-:-:S03]  /*13f40*/  IMAD R6, R32, UR6, RZ ;  /* 0x0000000620067c24 */ /* 0x000fc6000f8e02ff */
[--C-:B------:R-:W-:Y:S01]  /*13f50*/  SHF.R.S32.HI R0, RZ, 0x1f, R3.reuse ;  /* 0x0000001fff007819 */ /* 0x100fe20000011403 */
[----:B------:R-:W-:Y:S01]  /*13f60*/  IMAD R7, R33, UR7, R6 ;  /* 0x0000000721077c24 */ /* 0x000fe2000f8e0206 */
[----:B------:R-:W-:Y:S01]  /*13f70*/  ULDC.64 UR6, c[0x0][0xa80] ;  /* 0x0002a00000067ab9 */ /* 0x000fe20000000a00 */
[----:B------:R-:W-:Y:S02]  /*13f80*/  IMAD.MOV R6, RZ, RZ, -R3 ;  /* 0x000000ffff067224 */ /* 0x000fe400078e0a03 */
[----:B------:R-:W-:Y:S02]  /*13f90*/  IMAD.IADD R5, R5, 0x1, R7 ;  /* 0x0000000105057824 */ /* 0x000fe400078e0207 */
[----:B------:R-:W-:Y:S02]  /*13fa0*/  IMAD R0, R0, UR4, RZ ;  /* 0x0000000400007c24 */ /* 0x000fe4000f8e02ff */
[----:B------:R-:W-:Y:S02]  /*13fb0*/  IMAD R7, R25, R6, R9 ;  /* 0x0000000619077224 */ /* 0x000fe400078e0209 */
[----:B------:R-:W-:-:S02]  /*13fc0*/  IMAD R9, R3, UR5, R0 ;  /* 0x0000000503097c24 */ /* 0x000fc4000f8e0200 */
[----:B------:R-:W-:Y:S01]  /*13fd0*/  IMAD.WIDE.U32 R4, R3, UR4, R4 ;  /* 0x0000000403047c25 */ /* 0x000fe2000f8e0004 */
[----:B------:R-:W-:Y:S01]  /*13fe0*/  SHF.R.S32.HI R0, RZ, 0x1f, R7 ;  /* 0x0000001fff007819 */ /* 0x000fe20000011407 */
[----:B------:R-:W-:-:S03]  /*13ff0*/  ULDC.64 UR4, c[0x0][0xad8] ;  /* 0x0002b60000047ab9 */ /* 0x000fc60000000a00 */
[----:B------:R-:W-:Y:S01]  /*14000*/  IADD3 R5, R5, R9, RZ ;  /* 0x0000000905057210 */ /* 0x000fe20007ffe0ff */
[----:B------:R-:W-:Y:S02]  /*14010*/  IMAD R0, R0, UR4, RZ ;  /* 0x0000000400007c24 */ /* 0x000fe4000f8e02ff */
[----:B------:R-:W-:Y:S01]  /*14020*/  IMAD.WIDE.U32 R20, R7, UR4, R4 ;  /* 0x0000000407147c25 */ /* 0x000fe2000f8e0004 */
[----:B------:R-:W-:Y:S02]  /*14030*/  ULDC UR4, c[0x0][0xac8] ;  /* 0x0002b20000047ab9 */ /* 0x000fe40000000800 */
[----:B------:R-:W-:Y:S01]  /*14040*/  ISETP.GE.AND P0, PT, R43, UR4, PT ;  /* 0x000000042b007c0c */ /* 0x000fe2000bf06270 */
[----:B------:R-:W-:Y:S01]  /*14050*/  IMAD R3, R7, UR5, R0 ;  /* 0x0000000507037c24 */ /* 0x000fe2000f8e0200 */
[----:B------:R-:W-:Y:S01]  /*14060*/  LEA R7, P1, R20, UR6, 0x1 ;  /* 0x0000000614077c11 */ /* 0x000fe2000f8208ff */
[----:B------:R-:W-:Y:S02]  /*14070*/  UMOV UR4, 0xffffffff ;  /* 0xffffffff00047882 */ /* 0x000fe40000000000 */
[----:B------:R-:W-:-:S05]  /*14080*/  IMAD.IADD R3, R21, 0x1, R3 ;  /* 0x0000000115037824 */ /* 0x000fca00078e0203 */
[----:B------:R-:W-:Y:S01]  /*14090*/  LEA.HI.X R20, R20, UR7, R3, 0x1, P1 ;  /* 0x0000000714147c11 */ /* 0x000fe200088f0c03 */
[----:B------:R-:W-:Y:S06]  /*140a0*/  BRA.DIV UR4, `(.L_x_15619) ;  /* 0x0000009604a47947 */ /* 0x000fec000b800000 */
[----:B------:R-:W0:Y:S01]  /*140b0*/  SHFL.IDX PT, R3, R7, RZ, 0x181f ;  /* 0x00181fff07037589 */ /* 0x000e2200000e0000 */
[----:B------:R-:W-:Y:S02]  /*140c0*/  IMAD R21, R24, R25, RZ ;  /* 0x0000001918157224 */ /* 0x000fe400078e02ff */
[----:B------:R-:W-:Y:S01]  /*140d0*/  IMAD.IADD R24, R27, 0x1, R28 ;  /* 0x000000011b187824 */ /* 0x000fe200078e021c */
[----:B------:R-:W1:Y:S03]  /*140e0*/  SHFL.IDX PT, R0, R20, RZ, 0x181f ;  /* 0x00181fff14007589 */ /* 0x000e6600000e0000 */
[C---:B------:R-:W-:Y:S01]  /*140f0*/  VIADD R8, R24.reuse, 0x30 ;  /* 0x0000003018087836 */ /* 0x040fe20000000000 */
[----:B------:R-:W2:Y:S01]  /*14100*/  SHFL.IDX PT, R5, R7, 0x1, 0x181f ;  /* 0x00381f0007057f89 */ /* 0x000ea200000e0000 */
[C---:B------:R-:W-:Y:S01]  /*14110*/  ISETP.GE.OR P2, PT, R24.reuse, R21, P0 ;  /* 0x000000151800720c */ /* 0x040fe20000746670 */
[----:B------:R-:W-:-:S02]  /*14120*/  VIADD R10, R24, 0x60 ;  /* 0x00000060180a7836 */ /* 0x000fc40000000000 */
[----:B------:R-:W3:Y:S01]  /*14130*/  SHFL.IDX PT, R14, R7, 0x2, 0x181f ;  /* 0x00581f00070e7f89 */ /* 0x000ee200000e0000 */
[-C--:B------:R-:W-:Y:S02]  /*14140*/  ISETP.GE.OR P3, PT, R8, R21.reuse, P0 ;  /* 0x000000150800720c */ /* 0x080fe40000766670 */
[----:B------:R-:W-:Y:S01]  /*14150*/  ISETP.GE.OR P4, PT, R10, R21, P0 ;  /* 0x000000150a00720c */ /* 0x000fe20000786670 */
[----:B------:R-:W4:Y:S04]  /*14160*/  SHFL.IDX PT, R4, R20, 0x1, 0x181f ;  /* 0x00381f0014047f89 */ /* 0x000f2800000e0000 */
[----:B------:R-:W5:Y:S02]  /*14170*/  SHFL.IDX PT, R6, R20, 0x2, 0x181f ;  /* 0x00581f0014067f89 */ /* 0x000f6400000e0000 */
[----:B0-----:R-:W-:-:S04]  /*14180*/  @!P2 LEA R10, P5, R43, R3, 0x1 ;  /* 0x000000032b0aa211 */ /* 0x001fc800078a08ff */
[C-C-:B-1----:R-:W-:Y:S02]  /*14190*/  @!P2 LEA.HI.X R3, R43.reuse, R0, R42.reuse, 0x1, P5 ;  /* 0x000000002b03a211 */ /* 0x142fe400028f0c2a */
[----:B------:R0:W1:Y:S01]  /*141a0*/  SHFL.IDX PT, R0, R20, 0x3, 0x181f ;  /* 0x00781f0014007f89 */ /* 0x00006200000e0000 */
[C---:B--2---:R-:W-:Y:S02]  /*141b0*/  @!P3 LEA R8, P1, R43.reuse, R5, 0x1 ;  /* 0x000000052b08b211 */ /* 0x044fe400078208ff */
[----:B------:R-:W-:Y:S02]  /*141c0*/  @!P2 MOV R11, R3 ;  /* 0x00000003000ba202 */ /* 0x000fe40000000f00 */
[C---:B---3--:R-:W-:Y:S02]  /*141d0*/  @!P4 LEA R23, P5, R43.reuse, R14, 0x1 ;  /* 0x0000000e2b17c211 */ /* 0x048fe400078a08ff */
[----:B------:R0:W2:Y:S01]  /*141e0*/  SHFL.IDX PT, R14, R7, 0x3, 0x181f ;  /* 0x00781f00070e7f89 */ /* 0x0000a200000e0000 */
[----:B----4-:R-:W-:-:S02]  /*141f0*/  @!P3 LEA.HI.X R9, R43, R4, R42, 0x1, P1 ;  /* 0x000000042b09b211 */ /* 0x010fc400008f0c2a */
[----:B------:R-:W-:Y:S01]  /*14200*/  @!P4 IMAD.MOV.U32 R4, RZ, RZ, R23 ;  /* 0x000000ffff04c224 */ /* 0x000fe200078e0017 */
[----:B------:R0:W-:Y:S01]  /*14210*/  @!P2 ST.E.128 desc[UR40][R10.64], RZ ;  /* 0x000000ff0a00a985 */ /* 0x0001e2000c101d28 */
[----:B-----5:R-:W-:-:S03]  /*14220*/  @!P4 LEA.HI.X R5, R43, R6, R42, 0x1, P5 ;  /* 0x000000062b05c211 */ /* 0x020fc600028f0c2a */
[----:B------:R0:W-:Y:S04]  /*14230*/  @!P3 ST.E.128 desc[UR40][R8.64], RZ ;  /* 0x000000ff0800b985 */ /* 0x0001e8000c101d28 */
[----:B------:R0:W-:Y:S02]  /*14240*/  @!P4 ST.E.128 desc[UR40][R4.64], RZ ;  /* 0x000000ff0400c985 */ /* 0x0001e4000c101d28 */
.L_x_15818:
[----:B------:R-:W-:-:S05]  /*14250*/  VIADD R24, R24, 0x90 ;  /* 0x0000009018187836 */ /* 0x000fca0000000000 */
[----:B------:R-:W-:-:S13]  /*14260*/  ISETP.GE.OR P0, PT, R24, R21, P0 ;  /* 0x000000151800720c */ /* 0x000fda0000706670 */
[----:B--2---:R-:W-:-:S04]  /*14270*/  @!P0 LEA R14, P1, R43, R14, 0x1 ;  /* 0x0000000e2b0e8211 */ /* 0x004fc800078208ff */
[----:B-1----:R-:W-:-:S05]  /*14280*/  @!P0 LEA.HI.X R15, R43, R0, R42, 0x1, P1 ;  /* 0x000000002b0f8211 */ /* 0x002fca00008f0c2a */
[----:B------:R2:W-:Y:S04]  /*14290*/  @!P0 ST.E.128 desc[UR40][R14.64], RZ ;  /* 0x000000ff0e008985 */ /* 0x0005e8000c101d28 */
.L_x_15611:
[----:B------:R-:W-:Y:S05]  /*142a0*/  BSYNC B0 ;  /* 0x0000000000007941 */ /* 0x000fea0003800000 */
.L_x_15606:
[----:B------:R-:W-:Y:S02]  /*142b0*/  ULDC UR4, c[0x0][0xc3c] ;  /* 0x00030f0000047ab9 */ /* 0x000fe40000000800 */
[----:B---3--:R-:W-:-:S13]  /*142c0*/  ISETP.GE.AND P0, PT, R31, UR4, PT ;  /* 0x000000041f007c0c */ /* 0x008fda000bf06270 */
[----:B------:R-:W-:Y:S05]  /*142d0*/  @!P0 BRA `(.L_x_15620) ;  /* 0xfffffecc004c8947 */ /* 0x000fea000383ffff */
[----:B------:R-:W-:Y:S05]  /*142e0*/  BRA `(.L_x_15465) ;  /* 0x00000078004c7947 */ /* 0x000fea0003800000 */
.L_x_15463:
[----:B------:R-:W-:-:S08]  /*142f0*/  NOP ;  /* 0x0000000000007918 */ /* 0x000fd00000000000 */
[----:B--2---:R-:W0:-:S00]  /*14300*/  USETMAXREG.DEALLOC.CTAPOOL 0x20 ;  /* 0x00000020000079c8 */ /* 0x004e0000080e0500 */
        /* <DEDUP_REMOVED lines=16> */
.L_x_15621:
        /* <DEDUP_REMOVED lines=38> */
[----:B--2---:R-:W-:Y:S02]  /*14670*/  ISETP.GT.AND P6, PT, R7, UR6, PT ;  /* 0x0000000607007c0c */ /* 0x004fe4000bfc4270 */
[----:B------:R-:W-:-:S11]  /*14680*/  MOV R4, R7 ;  /* 0x0000000700047202 */ /* 0x000fd60000000f00 */
[----:B------:R-:W-:Y:S05]  /*14690*/  @P6 BRA `(.L_x_15623) ;  /* 0x0000000000a06947 */ /* 0x000fea0003800000 */
[----:B------:R-:W-:Y:S01]  /*146a0*/  IMAD.MOV.U32 R7, RZ, RZ, R4 ;  /* 0x000000ffff077224 */ /* 0x000fe200078e0004 */
[----:B------:R-:W-:Y:S01]  /*146b0*/  UMOV UR4, URZ ;  /* 0x0000003f00047c82 */ /* 0x000fe20008000000 */
[----:B------:R-:W-:-:S05]  /*146c0*/  ULDC UR5, c[0x0][0xc38] ;  /* 0x00030e0000057ab9 */ /* 0x000fca0000000800 */
.L_x_15625:
[----:B------:R-:W0:Y:S01]  /*146d0*/  LDC R2, c[0x0][0xc3c] ;  /* 0x00030f00ff027b82 */ /* 0x000e220000000800 */
[----:B------:R-:W-:Y:S01]  /*146e0*/  UIADD3 UR4, UR4, 0x1f, URZ ;  /* 0x0000001f04047890 */ /* 0x000fe2000fffe03f */
[----:B------:R-:W-:Y:S02]  /*146f0*/  ULDC UR7, c[0x0][0xc3c] ;  /* 0x00030f0000077ab9 */ /* 0x000fe40000000800 */
[----:B------:R-:W-:-:S03]  /*14700*/  IMAD.U32 R27, RZ, RZ, UR7 ;  /* 0x00000007ff1b7e24 */ /* 0x000fc6000f8e00ff */
        /* <DEDUP_REMOVED lines=33> */
.L_x_15623:
        /* <DEDUP_REMOVED lines=13> */
.L_x_15626:
        /* <DEDUP_REMOVED lines=17> */
[----:B------:R-:W-:Y:S02]  /*14b00*/  IMAD.MOV R11, RZ, RZ, -R10 ;  /* 0x000000ffff0b7224 */ /* 0x000fe400078e0a0a */
[----:B------:R-:W-:-:S04]  /*14b10*/  IMAD.HI.U32 R2, R3, R8, RZ ;  /* 0x0000000803027227 */ /* 0x000fc800078e00ff */
[----:B------:R-:W-:-:S05]  /*14b20*/  IMAD R8, R2, R11, R8 ;  /* 0x0000000b02087224 */ /* 0x000fca00078e0208 */
        /* <DEDUP_REMOVED lines=10> */
[----:B------:R-:W-:-:S05]  /*14bd0*/  @P0 VIADD R2, R2, 0x1 ;  /* 0x0000000102020836 */ /* 0x000fca0000000000 */
[----:B------:R-:W-:Y:S01]  /*14be0*/  MOV R7, R2 ;  /* 0x0000000200077202 */ /* 0x000fe20000000f00 */
[----:B0-----:R-:W-:-:S04]  /*14bf0*/  IMAD.MOV R8, RZ, RZ, -R3 ;  /* 0x000000ffff087224 */ /* 0x001fc800078e0a03 */
[----:B------:R-:W-:Y:S01]  /*14c00*/  @!P2 IMAD.MOV R7, RZ, RZ, -R7 ;  /* 0x000000ffff07a224 */ /* 0x000fe200078e0a07 */
[----:B------:R-:W-:Y:S01]  /*14c10*/  @!P1 LOP3.LUT R7, RZ, R25, RZ, 0x33, !PT ;  /* 0x00000019ff079212 */ /* 0x000fe200078e33ff */
[----:B------:R-:W-:Y:S01]  /*14c20*/  IMAD.MOV.U32 R2, RZ, RZ, R8 ;  /* 0x000000ffff027224 */ /* 0x000fe200078e0008 */
[----:B------:R-:W-:-:S03]  /*14c30*/  IABS R8, R6 ;  /* 0x0000000600087213 */ /* 0x000fc60000000000 */
[----:B------:R-:W-:Y:S02]  /*14c40*/  IMAD R9, R2, R5, RZ ;  /* 0x0000000502097224 */ /* 0x000fe400078e02ff */
[----:B------:R-:W-:Y:S02]  /*14c50*/  IMAD.MOV.U32 R2, RZ, RZ, RZ ;  /* 0x000000ffff027224 */ /* 0x000fe400078e00ff */
[----:B------:R-:W-:Y:S02]  /*14c60*/  IMAD.MOV R8, RZ, RZ, -R8 ;  /* 0x000000ffff087224 */ /* 0x000fe400078e0a08 */
[----:B------:R-:W-:Y:S01]  /*14c70*/  IMAD.HI.U32 R2, R3, R9, R2 ;  /* 0x0000000903027227 */ /* 0x000fe200078e0002 */
[----:B------:R-:W-:-:S05]  /*14c80*/  IABS R3, R7 ;  /* 0x0000000700037213 */ /* 0x000fca0000000000 */
[----:B------:R-:W-:-:S04]  /*14c90*/  IMAD.HI.U32 R2, R2, R3, RZ ;  /* 0x0000000302027227 */ /* 0x000fc800078e00ff */
[----:B------:R-:W-:Y:S01]  /*14ca0*/  IMAD R8, R2, R8, R3 ;  /* 0x0000000802087224 */ /* 0x000fe200078e0203 */
[----:B------:R-:W-:-:S04]  /*14cb0*/  LOP3.LUT R3, R7, R6, RZ, 0x3c, !PT ;  /* 0x0000000607037212 */ /* 0x000fc800078e3cff */
[----:B------:R-:W-:Y:S02]  /*14cc0*/  ISETP.GT.U32.AND P1, PT, R5, R8, PT ;  /* 0x000000080500720c */ /* 0x000fe40003f24070 */
[----:B------:R-:W-:Y:S02]  /*14cd0*/  ISETP.GE.AND P2, PT, R3, RZ, PT ;  /* 0x000000ff0300720c */ /* 0x000fe40003f46270 */
[----:B------:R-:W-:-:S09]  /*14ce0*/  IADD3 R3, -R7, RZ, RZ ;  /* 0x000000ff07037210 */ /* 0x000fd20007ffe1ff */
        /* <DEDUP_REMOVED lines=13> */
.L_x_15627:
[----:B0-----:R-:W0:Y:S02]  /*14dc0*/  LDC.64 R2, c[0x0][0xc90] ;  /* 0x00032400ff027b82 */ /* 0x001e240000000a00 */
        /* <DEDUP_REMOVED lines=33> */
[----:B------:R-:W-:Y:S01]  /*14fe0*/  IABS R8, R7 ;  /* 0x0000000700087213 */ /* 0x000fe20000000000 */
[----:B------:R-:W-:-:S03]  /*14ff0*/  IMAD.MOV R26, RZ, RZ, -R7 ;  /* 0x000000ffff1a7224 */ /* 0x000fc600078e0a07 */
        /* <DEDUP_REMOVED lines=24> */
.L_x_15628:
[----:B------:R-:W-:-:S05]  /*15180*/  LOP3.LUT R2, RZ, R2, RZ, 0x33, !PT ;  /* 0x00000002ff027212 */ /* 0x000fca00078e33ff */
[----:B------:R-:W-:Y:S01]  /*15190*/  IMAD.IADD R25, R25, 0x1, R2 ;  /* 0x0000000119197824 */ /* 0x000fe200078e0202 */
[----:B------:R-:W-:Y:S06]  /*151a0*/  BRA `(.L_x_15629) ;  /* 0x00000000000c7947 */ /* 0x000fec0003800000 */
.L_x_15624:
[----:B------:R-:W-:Y:S01]  /*151b0*/  IMAD.MOV.U32 R25, RZ, RZ, RZ ;  /* 0x000000ffff197224 */ /* 0x000fe200078e00ff */
[----:B------:R-:W-:Y:S01]  /*151c0*/  MOV R26, RZ ;  /* 0x000000ff001a7202 */ /* 0x000fe20000000f00 */
[----:B------:R-:W-:-:S07]  /*151d0*/  IMAD.U32 R24, RZ, RZ, UR6 ;  /* 0x00000006ff187e24 */ /* 0x000fce000f8e00ff */
.L_x_15629:
[----:B------:R-:W-:-:S13]  /*151e0*/  ISETP.NE.AND P0, PT, R0, RZ, PT ;  /* 0x000000ff0000720c */ /* 0x000fda0003f05270 */
[----:B------:R-:W0:Y:S01]  /*151f0*/  @!P0 S2R R3, SR_CgaCtaId ;  /* 0x0000000000038919 */ /* 0x000e220000008800 */
[----:B------:R-:W-:-:S04]  /*15200*/  @!P0 MOV R0, 0x400 ;  /* 0x0000040000008802 */ /* 0x000fc80000000f00 */
[----:B0-----:R-:W-:-:S05]  /*15210*/  @!P0 LEA R0, R3, R0, 0x18 ;  /* 0x0000000003008211 */ /* 0x001fca00078ec0ff */
[----:B------:R0:W-:Y:S01]  /*15220*/  @!P0 STS.128 [R0+0x168d0], R24 ;  /* 0x0168d01800008388 */ /* 0x0001e20000000c00 */
[----:B------:R-:W-:Y:S06]  /*15230*/  BAR.ARV 0x5, 0x200 ;  /* 0x0148000000007b1d */ /* 0x000fec0000002000 */
.L_x_15622:
[----:B------:R2:W-:Y:S01]  /*15240*/  STL [R1+0x48], RZ ;  /* 0x000048ff01007387 */ /* 0x0005e20000100800 */
[----:B------:R-:W-:Y:S01]  /*15250*/  ULDC UR4, c[0x0][0xc3c] ;  /* 0x00030f0000047ab9 */ /* 0x000fe20000000800 */
[----:B------:R-:W-:Y:S01]  /*15260*/  IMAD.MOV.U32 R29, RZ, RZ, 0x1 ;  /* 0x00000001ff1d7424 */ /* 0x000fe200078e00ff */
[----:B-1----:R-:W-:Y:S01]  /*15270*/  ISETP.GE.AND P0, PT, R27, UR4, PT ;  /* 0x000000041b007c0c */ /* 0x002fe2000bf06270 */
[----:B------:R-:W-:-:S12]  /*15280*/  IMAD.MOV.U32 R22, RZ, RZ, RZ ;  /* 0x000000ffff167224 */ /* 0x000fd800078e00ff */
[----:B--2---:R-:W-:Y:S05]  /*15290*/  @P0 BRA `(.L_x_15630) ;  /* 0x0000006400840947 */ /* 0x004fea0003800000 */
[----:B------:R-:W2:Y:S01]  /*152a0*/  LDL R6, [R1+0x3c] ;  /* 0x00003c0001067983 */ /* 0x000ea20000100800 */
[----:B------:R-:W0:Y:S01]  /*152b0*/  S2R R7, SR_TID.X ;  /* 0x0000000000077919 */ /* 0x000e220000002100 */
[----:B------:R-:W1:Y:S01]  /*152c0*/  S2UR UR5, SR_CgaCtaId ;  /* 0x00000000000579c3 */ /* 0x000e620000008800 */
[----:B------:R-:W-:Y:S01]  /*152d0*/  UMOV UR4, 0x400 ;  /* 0x0000040000047882 */ /* 0x000fe20000000000 */
[C---:B0-----:R-:W-:Y:S01]  /*152e0*/  IMAD.SHL.U32 R0, R7.reuse, 0x8, RZ ;  /* 0x0000000807007824 */ /* 0x041fe200078e00ff */
[----:B------:R-:W-:Y:S01]  /*152f0*/  LOP3.LUT R5, R7, 0x7f, RZ, 0xc0, !PT ;  /* 0x0000007f07057812 */ /* 0x000fe200078ec0ff */
[----:B-1----:R-:W-:-:S03]  /*15300*/  ULEA UR4, UR5, UR4, 0x18 ;  /* 0x0000000405047291 */ /* 0x002fc6000f8ec03f */
[----:B------:R-:W-:Y:S01]  /*15310*/  LOP3.LUT R2, R0, 0x1f8, RZ, 0xc0, !PT ;  /* 0x000001f800027812 */ /* 0x000fe200078ec0ff */
[----:B------:R-:W-:-:S03]  /*15320*/  IMAD.SHL.U32 R3, R5, 0x8, RZ ;  /* 0x0000000805037824 */ /* 0x000fc600078e00ff */
[----:B------:R-:W-:Y:S01]  /*15330*/  LOP3.LUT R2, R2, 0x38, R7, 0x78, !PT ;  /* 0x0000003802027812 */ /* 0x000fe200078e7807 */
[----:B------:R-:W-:-:S03]  /*15340*/  IMAD.U32 R16, RZ, RZ, UR4 ;  /* 0x00000004ff107e24 */ /* 0x000fc6000f8e00ff */
[----:B------:R-:W-:Y:S02]  /*15350*/  LOP3.LUT R4, R2, 0x200, R3, 0xf8, !PT ;  /* 0x0000020002047812 */ /* 0x000fe400078ef803 */
[----:B------:R-:W-:Y:S02]  /*15360*/  SHF.L.U32 R2, R7, 0x4, RZ ;  /* 0x0000000407027819 */ /* 0x000fe400000006ff */
[----:B------:R-:W-:Y:S02]  /*15370*/  SHF.R.U32.HI R3, RZ, 0x3, R5 ;  /* 0x00000003ff037819 */ /* 0x000fe40000011605 */
[----:B------:R-:W-:Y:S01]  /*15380*/  LOP3.LUT R2, R2, 0x70, RZ, 0xc0, !PT ;  /* 0x0000007002027812 */ /* 0x000fe200078ec0ff */
[----:B------:R-:W-:Y:S01]  /*15390*/  BSSY B8, `(.L_x_15630) ;  /* 0x0000651000087945 */ /* 0x000fe20003800000 */
[----:B------:R-:W-:Y:S01]  /*153a0*/  IMAD.MOV.U32 R28, RZ, RZ, RZ ;  /* 0x000000ffff1c7224 */ /* 0x000fe200078e00ff */
[----:B------:R-:W-:Y:S01]  /*153b0*/  MOV R29, 0x1 ;  /* 0x00000001001d7802 */ /* 0x000fe20000000f00 */
[----:B------:R-:W-:Y:S01]  /*153c0*/  IMAD.MOV.U32 R22, RZ, RZ, RZ ;  /* 0x000000ffff167224 */ /* 0x000fe200078e00ff */
[----:B------:R-:W-:Y:S01]  /*153d0*/  LOP3.LUT R2, R3, R2, RZ, 0xfc, !PT ;  /* 0x0000000203027212 */ /* 0x000fe200078efcff */
[----:B------:R-:W-:Y:S01]  /*153e0*/  ULDC.64 UR38, c[0x0][0x198] ;  /* 0x0000660000267ab9 */ /* 0x000fe20000000a00 */
[----:B------:R-:W-:Y:S01]  /*153f0*/  ULDC UR36, c[0x0][0xc] ;  /* 0x0000030000247ab9 */ /* 0x000fe20000000800 */
[----:B--2---:R-:W-:-:S05]  /*15400*/  LOP3.LUT R0, R6, 0x2, RZ, 0xfc, !PT ;  /* 0x0000000206007812 */ /* 0x004fca00078efcff */
[----:B------:R0:W-:Y:S04]  /*15410*/  STL [R1+0x54], R0 ;  /* 0x0000540001007387 */ /* 0x0001e80000100800 */
[----:B------:R-:W-:Y:S01]  /*15420*/  STL [R1+0x48], RZ ;  /* 0x000048ff01007387 */ /* 0x000fe20000100800 */
[----:B0-----:R-:W-:-:S05]  /*15430*/  IMAD.MOV.U32 R0, RZ, RZ, 0x1 ;  /* 0x00000001ff007424 */ /* 0x001fca00078e00ff */
[----:B------:R0:W-:Y:S02]  /*15440*/  STL [R1], R0 ;  /* 0x0000000001007387 */ /* 0x0001e40000100800 */
[----:B0-----:R-:W-:-:S05]  /*15450*/  IMAD R0, R4, 0x2, R16 ;  /* 0x0000000204007824 */ /* 0x001fca00078e0210 */
[----:B------:R0:W-:Y:S02]  /*15460*/  STL [R1+0x28], R0 ;  /* 0x0000280001007387 */ /* 0x0001e40000100800 */
.L_x_15727:
        /* <DEDUP_REMOVED lines=22> */
[----:B------:R-:W-:Y:S02]  /*155d0*/  ISETP.NE.AND.EX P0, PT, RZ, UR5, PT, P0 ;  /* 0x00000005ff007c0c */ /* 0x000fe4000bf05300 */
[----:B------:R-:W-:Y:S02]  /*155e0*/  ISETP.NE.AND.EX P2, PT, RZ, UR9, PT, P2 ;  /* 0x00000009ff007c0c */ /* 0x000fe4000bf45320 */
[----:B------:R-:W-:Y:S02]  /*155f0*/  ISETP.NE.U32.AND P1, PT, RZ, UR6, PT ;  /* 0x00000006ff007c0c */ /* 0x000fe4000bf25070 */
[----:B-1----:R-:W-:Y:S02]  /*15600*/  IADD3 R2, P3, R18, UR4, RZ ;  /* 0x0000000412027c10 */ /* 0x002fe4000ff7e0ff */
[----:B------:R-:W-:-:S02]  /*15610*/  ISETP.NE.AND.EX P1, PT, RZ, UR7, PT, P1 ;  /* 0x00000007ff007c0c */ /* 0x000fc4000bf25310 */
[C---:B------:R-:W-:Y:S02]  /*15620*/  IADD3.X R3, R19.reuse, UR5, RZ, P3, !PT ;  /* 0x0000000513037c10 */ /* 0x040fe40009ffe4ff */
[----:B------:R-:W-:Y:S02]  /*15630*/  IADD3 R4, P4, R18, UR6, RZ ;  /* 0x0000000612047c10 */ /* 0x000fe4000ff9e0ff */
[----:B0-----:R-:W-:Y:S01]  /*15640*/  MOV R0, RZ ;  /* 0x000000ff00007202 */ /* 0x001fe20000000f00 */
[----:B---3--:R-:W3:Y:S01]  /*15650*/  @P0 LDG.E R6, desc[UR40][R2.64] ;  /* 0x0000002802060981 */ /* 0x008ee2000c1e1900 */
        /* <DEDUP_REMOVED lines=17> */
[----:B---3--:R0:W-:Y:S04]  /*15770*/  STL [R1+0x38], R8 ;  /* 0x0000380801007387 */ /* 0x0081e80000100800 */
[----:B--2---:R1:W-:Y:S01]  /*15780*/  STL [R1+0x1c], R10 ;  /* 0x00001c0a01007387 */ /* 0x0043e20000100800 */
[----:B------:R-:W-:Y:S02]  /*15790*/  IMAD.MOV.U32 R9, RZ, RZ, R8 ;  /* 0x000000ffff097224 */ /* 0x000fe400078e0008 */
[----:B0-----:R-:W-:Y:S01]  /*157a0*/  IMAD.U32 R8, RZ, RZ, UR4 ;  /* 0x00000004ff087e24 */ /* 0x001fe2000f8e00ff */
[----:B------:R-:W-:Y:S06]  /*157b0*/  @P2 BRA `(.L_x_15631) ;  /* 0x0000000000142947 */ /* 0x000fec0003800000 */
[----:B------:R-:W-:Y:S05]  /*157c0*/  @!P0 BRA `(.L_x_15631) ;  /* 0x0000000000108947 */ /* 0x000fea0003800000 */
[----:B------:R-:W2:Y:S04]  /*157d0*/  LDG.E R7, desc[UR40][R2.64] ;  /* 0x0000002802077981 */ /* 0x000ea8000c1e1900 */
[----:B------:R-:W2:Y:S02]  /*157e0*/  LDG.E R2, desc[UR40][R2.64+0x4] ;  /* 0x0000042802027981 */ /* 0x000ea4000c1e1900 */
[----:B--2---:R-:W-:-:S05]  /*157f0*/  IADD3 R9, -R7, R2, RZ ;  /* 0x0000000207097210 */ /* 0x004fca0007ffe1ff */
[----:B------:R0:W-:Y:S02]  /*15800*/  STL [R1+0x38], R9 ;  /* 0x0000380901007387 */ /* 0x0001e40000100800 */
.L_x_15631:
        /* <DEDUP_REMOVED lines=15> */
.L_x_15632:
        /* <DEDUP_REMOVED lines=9> */
.L_x_15633:
[----:B--2---:R-:W2:Y:S01]  /*15990*/  @P1 LDG.E R2, desc[UR40][R4.64] ;  /* 0x0000002804021981 */ /* 0x004ea2000c1e1900 */
[----:B------:R-:W3:Y:S03]  /*159a0*/  LDC R3, c[0x0][0x448] ;  /* 0x00011200ff037b82 */ /* 0x000ee60000000800 */
[----:B------:R4:W2:Y:S01]  /*159b0*/  @P1 LDG.E R4, desc[UR40][R4.64+0x4] ;  /* 0x0000042804041981 */ /* 0x0008a2000c1e1900 */
        /* <DEDUP_REMOVED lines=9> */
[----:B----4-:R-:W-:Y:S02]  /*15a50*/  @P0 SHF.R.U32.HI R2, RZ, R5, R3 ;  /* 0x00000005ff020219 */ /* 0x010fe40000011603 */
[----:B-----5:R-:W-:-:S05]  /*15a60*/  IADD3 R5, -R10, R8, RZ ;  /* 0x000000080a057210 */ /* 0x020fca0007ffe1ff */
        /* <DEDUP_REMOVED lines=19> */
[----:B0-----:R-:W-:Y:S02]  /*15ba0*/  IABS R9, R7 ;  /* 0x0000000700097213 */ /* 0x001fe40000000000 */
        /* <DEDUP_REMOVED lines=25> */
.L_x_15635:
[----:B------:R-:W-:Y:S05]  /*15d40*/  BSYNC B0 ;  /* 0x0000000000007941 */ /* 0x000fea0003800000 */
.L_x_15634:
        /* <DEDUP_REMOVED lines=24> */
.L_x_15821:
[----:B---3--:R-:W-:Y:S02]  /*15ed0*/  ISETP.NE.AND P0, PT, R14, RZ, PT ;  /* 0x000000ff0e00720c */ /* 0x008fe40003f05270 */
[----:B------:R-:W-:-:S11]  /*15ee0*/  PLOP3.LUT P6, PT, PT, PT, PT, 0x8, 0x0 ;  /* 0x000000000000781c */ /* 0x000fd60003fce170 */
[----:B------:R-:W-:Y:S05]  /*15ef0*/  @P0 BRA `(.L_x_15639) ;  /* 0x00000000000c0947 */ /* 0x000fea0003800000 */
[----:B------:R-:W-:-:S03]  /*15f00*/  UMOV UR4, 0xffffffff ;  /* 0xffffffff00047882 */ /* 0x000fc60000000000 */
[----:B------:R-:W-:Y:S05]  /*15f10*/  BRA.DIV UR4, `(.L_x_15640) ;  /* 0x0000007e043c7947 */ /* 0x000fea000b800000 */
[----:B------:R-:W-:-:S13]  /*15f20*/  ELECT P6, URZ, PT ;  /* 0x00000000003f782f */ /* 0x000fda00038c0000 */
.L_x_15639:
        /* <DEDUP_REMOVED lines=9> */
.L_x_15824:
[----:B------:R-:W-:Y:S05]  /*15fc0*/  BSYNC B1 ;  /* 0x0000000000017941 */ /* 0x000fea0003800000 */
.L_x_15641:
[----:B------:R-:W-:Y:S04]  /*15fd0*/  BSSY B1, `(.L_x_15643) ;  /* 0x0000050000017945 */ /* 0x000fe80003800000 */
[----:B------:R-:W-:Y:S05]  /*15fe0*/  @!P6 BRA `(.L_x_15644) ;  /* 0x000000040038e947 */ /* 0x000fea0003800000 */
[----:B------:R-:W3:Y:S01]  /*15ff0*/  LDL R7, [R1] ;  /* 0x0000000001077983 */ /* 0x000ee20000100800 */
[----:B--2---:R-:W-:Y:S01]  /*16000*/  LEA R6, R28, R16, 0x3 ;  /* 0x000000101c067211 */ /* 0x004fe200078e18ff */
[----:B------:R-:W2:Y:S01]  /*16010*/  S2R R8, SR_TID.X ;  /* 0x0000000000087919 */ /* 0x000ea20000002100 */
[----:B------:R-:W-:Y:S01]  /*16020*/  BSSY B2, `(.L_x_15645) ;  /* 0x0000006000027945 */ /* 0x000fe20003800000 */
[----:B--2---:R-:W-:-:S04]  /*16030*/  LOP3.LUT R8, R8, 0x7f, RZ, 0xc0, !PT ;  /* 0x0000007f08087812 */ /* 0x004fc800078ec0ff */
[----:B------:R-:W-:Y:S02]  /*16040*/  ISETP.NE.AND P1, PT, R8, RZ, PT ;  /* 0x000000ff0800720c */ /* 0x000fe40003f25270 */
[----:B---3--:R-:W-:-:S04]  /*16050*/  SHF.L.U32 R7, R7, 0x1f, RZ ;  /* 0x0000001f07077819 */ /* 0x008fc800000006ff */
[----:B------:R-:W2:Y:S02]  /*16060*/  SYNCS.PHASECHK.TRANS64.TRYWAIT P0, [R6+URZ+0x168a0], R7 ;  /* 0x0168a007060075a7 */ /* 0x000ea4000800017f */
[----:B--2---:R-:W-:Y:S05]  /*16070*/  @!P0 BRA `(.L_x_15646) ;  /* 0x0000007c00188947 */ /* 0x004fea0003800000 */
.L_x_15825:
[----:B------:R-:W-:Y:S05]  /*16080*/  BSYNC B2 ;  /* 0x0000000000027941 */ /* 0x000fea0003800000 */
.L_x_15645:
[----:B------:R-:W-:Y:S04]  /*16090*/  BSSY B2, `(.L_x_15647) ;  /* 0x0000009000027945 */ /* 0x000fe80003800000 */
[----:B------:R-:W-:Y:S05]  /*160a0*/  @P1 BRA `(.L_x_15648) ;  /* 0x00000000001c1947 */ /* 0x000fea0003800000 */
[----:B------:R-:W0:Y:S02]  /*160b0*/  S2R R8, SR_TID.X ;  /* 0x0000000000087919 */ /* 0x000e240000002100 */
[----:B0-----:R-:W-:Y:S01]  /*160c0*/  LOP3.LUT R9, R8, 0x1f, RZ, 0xc0, !PT ;  /* 0x0000001f08097812 */ /* 0x001fe200078ec0ff */
[----:B------:R-:W-:-:S03]  /*160d0*/  IMAD.MOV.U32 R8, RZ, RZ, 0x4000 ;  /* 0x00004000ff087424 */ /* 0x000fc600078e00ff */
[----:B------:R-:W-:Y:S01]  /*160e0*/  ISETP.NE.AND P0, PT, R9, RZ, PT ;  /* 0x000000ff0900720c */ /* 0x000fe20003f05270 */
[----:B------:R3:W-:-:S12]  /*160f0*/  SYNCS.ARRIVE.TRANS64 RZ, [R6+URZ+0x16890], R8 ;  /* 0x0168900806ff79a7 */ /* 0x0007d8000800003f */
[----:B---3--:R-:W-:Y:S05]  /*16100*/  @!P0 BRA `(.L_x_15648) ;  /* 0x0000000000048947 */ /* 0x008fea0003800000 */
[----:B------:R-:W-:Y:S01]  /*16110*/  BPT.TRAP 0x1 ;  /* 0x000000040000795c */ /* 0x000fe20000300000 */
.L_x_15648:
[----:B------:R-:W-:Y:S05]  /*16120*/  BSYNC B2 ;  /* 0x0000000000027941 */ /* 0x000fea0003800000 */
.L_x_15647:
[----:B------:R-:W-:Y:S01]  /*16130*/  IMAD.MOV.U32 R12, RZ, RZ, RZ ;  /* 0x000000ffff0c7224 */ /* 0x000fe200078e00ff */
[----:B------:R-:W-:Y:S01]  /*16140*/  UIADD3 UR4, UP0, UR38, 0x570, URZ ;  /* 0x0000057026047890 */ /* 0x000fe2000ff1e03f */
[----:B------:R-:W-:Y:S01]  /*16150*/  IMAD R8, R5, 0x80, R0 ;  /* 0x0000008005087824 */ /* 0x000fe200078e0200 */
[----:B------:R-:W-:Y:S01]  /*16160*/  PLOP3.LUT P0, PT, PT, PT, PT, 0x80, 0x0 ;  /* 0x000000000000781c */ /* 0x000fe20003f0f070 */
[----:B0-----:R-:W-:Y:S01]  /*16170*/  IMAD R9, R28, 0x4000, R16 ;  /* 0x000040001c097824 */ /* 0x001fe200078e0210 */
[----:B------:R-:W-:Y:S01]  /*16180*/  R2UR UR10, R12 ;  /* 0x000000000c0a72ca */ /* 0x000fe200000e0000 */
[----:B------:R-:W-:Y:S01]  /*16190*/  IMAD.SHL.U32 R11, R28, 0x2000, RZ ;  /* 0x000020001c0b7824 */ /* 0x000fe200078e00ff */
[----:B------:R-:W-:Y:S01]  /*161a0*/  IADD3 R8, R8, -0x80, RZ ;  /* 0xffffff8008087810 */ /* 0x000fe20007ffe0ff */
[----:B------:R-:W-:Y:S01]  /*161b0*/  VIADD R9, R9, 0xe400 ;  /* 0x0000e40009097836 */ /* 0x000fe20000000000 */
[----:B------:R-:W-:Y:S01]  /*161c0*/  UIADD3.X UR5, URZ, UR39, URZ, UP0, !UPT ;  /* 0x000000273f057290 */ /* 0x000fe200087fe43f */
[----:B-1----:R-:W-:Y:S01]  /*161d0*/  VIADD R10, R6, 0x16890 ;  /* 0x00016890060a7836 */ /* 0x002fe20000000000 */
[----:B------:R-:W-:Y:S01]  /*161e0*/  UMOV UR6, 0x0 ;  /* 0x0000000000067882 */ /* 0x000fe20000000000 */
[----:B------:R-:W-:-:S09]  /*161f0*/  UMOV UR7, 0x12f00000 ;  /* 0x12f0000000077882 */ /* 0x000fd20000000000 */
.L_x_15649:
        /* <DEDUP_REMOVED lines=13> */
.L_x_15826:
[----:B------:R-:W-:Y:S05]  /*162d0*/  BSYNC B2 ;  /* 0x0000000000027941 */ /* 0x000fea0003800000 */
.L_x_15650:
[----:B------:R-:W-:Y:S01]  /*162e0*/  BSSY B2, `(.L_x_15652) ;  /* 0x000000b000027945 */ /* 0x000fe20003800000 */
[----:B------:R-:W-:Y:S01]  /*162f0*/  IMAD.MOV.U32 R14, RZ, RZ, 0x0 ;  /* 0x00000000ff0e7424 */ /* 0x000fe200078e00ff */
[----:B------:R-:W-:Y:S02]  /*16300*/  MOV R15, 0x12f00000 ;  /* 0x12f00000000f7802 */ /* 0x000fe40000000f00 */
[----:B------:R-:W-:Y:S05]  /*16310*/  @P1 BRA `(.L_x_15653) ;  /* 0x00000000001c1947 */ /* 0x000fea0003800000 */
[----:B------:R-:W1:Y:S01]  /*16320*/  S2R R9, SR_TID.X ;  /* 0x0000000000097919 */ /* 0x000e620000002100 */
[----:B0-2---:R-:W-:-:S04]  /*16330*/  IMAD.MOV.U32 R7, RZ, RZ, 0x4000 ;  /* 0x00004000ff077424 */ /* 0x005fc800078e00ff */
[----:B------:R3:W-:Y:S01]  /*16340*/  SYNCS.ARRIVE.TRANS64 RZ, [R6+URZ+0x168b0], R7 ;  /* 0x0168b00706ff79a7 */ /* 0x0007e2000800003f */
[----:B-1----:R-:W-:-:S04]  /*16350*/  LOP3.LUT R9, R9, 0x1f, RZ, 0xc0, !PT ;  /* 0x0000001f09097812 */ /* 0x002fc800078ec0ff */
[----:B------:R-:W-:-:S13]  /*16360*/  ISETP.NE.AND P0, PT, R9, RZ, PT ;  /* 0x000000ff0900720c */ /* 0x000fda0003f05270 */
[----:B---3--:R-:W-:Y:S05]  /*16370*/  @!P0 BRA `(.L_x_15653) ;  /* 0x0000000000048947 */ /* 0x008fea0003800000 */
[----:B------:R-:W-:Y:S01]  /*16380*/  BPT.TRAP 0x1 ;  /* 0x000000040000795c */ /* 0x000fe20000300000 */
.L_x_15653:
[----:B------:R-:W-:Y:S05]  /*16390*/  BSYNC B2 ;  /* 0x0000000000027941 */ /* 0x000fea0003800000 */
.L_x_15652:
[----:B------:R-:W-:Y:S01]  /*163a0*/  R2UR UR10, R12 ;  /* 0x000000000c0a72ca */ /* 0x000fe200000e0000 */
[----:B0-2---:R-:W-:Y:S01]  /*163b0*/  IMAD R7, R11, 0x2, R16 ;  /* 0x000000020b077824 */ /* 0x005fe200078e0210 */
[----:B------:R-:W-:Y:S01]  /*163c0*/  R2UR UR6, R14 ;  /* 0x000000000e0672ca */ /* 0x000fe200000e0000 */
[----:B------:R-:W-:Y:S01]  /*163d0*/  UIADD3 UR4, UP0, UR38, 0x670, URZ ;  /* 0x0000067026047890 */ /* 0x000fe2000ff1e03f */
[----:B------:R-:W-:Y:S01]  /*163e0*/  R2UR UR7, R15 ;  /* 0x000000000f0772ca */ /* 0x000fe200000e0000 */
[----:B------:R-:W-:Y:S01]  /*163f0*/  VIADD R6, R6, 0x168b0 ;  /* 0x000168b006067836 */ /* 0x000fe20000000000 */
[----:B------:R-:W-:Y:S01]  /*16400*/  PLOP3.LUT P0, PT, PT, PT, PT, 0x80, 0x0 ;  /* 0x000000000000781c */ /* 0x000fe20003f0f070 */
[----:B------:R-:W-:Y:S01]  /*16410*/  VIADD R7, R7, 0x400 ;  /* 0x0000040007077836 */ /* 0x000fe20000000000 */
[----:B------:R-:W-:-:S12]  /*16420*/  UIADD3.X UR5, URZ, UR39, URZ, UP0, !UPT ;  /* 0x000000273f057290 */ /* 0x000fd800087fe43f */
.L_x_15654:
        /* <DEDUP_REMOVED lines=10> */
.L_x_15644:
[----:B------:R-:W-:Y:S05]  /*164d0*/  BSYNC B1 ;  /* 0x0000000000017941 */ /* 0x000fea0003800000 */
.L_x_15643:
[----:B0-----:R-:W3:Y:S01]  /*164e0*/  LDL.LU R9, [R1] ;  /* 0x0000000001097983 */ /* 0x001ee20000300800 */
[----:B------:R-:W-:Y:S01]  /*164f0*/  IADD3 R28, R28, 0x1, RZ ;  /* 0x000000011c1c7810 */ /* 0x000fe20007ffe0ff */
[----:B------:R-:W-:Y:S01]  /*16500*/  VIADD R5, R5, 0xfffffffe ;  /* 0xfffffffe05057836 */ /* 0x000fe20000000000 */
[----:B------:R-:W-:Y:S02]  /*16510*/  PLOP3.LUT P0, PT, PT, PT, PT, 0x8, 0x0 ;  /* 0x000000000000781c */ /* 0x000fe40003f0e170 */
[C---:B------:R-:W-:Y:S02]  /*16520*/  ISETP.NE.AND P1, PT, R28.reuse, 0x2, PT ;  /* 0x000000021c00780c */ /* 0x040fe40003f25270 */
[----:B------:R-:W-:Y:S02]  /*16530*/  ISETP.GE.AND P2, PT, R5, R3, PT ;  /* 0x000000030500720c */ /* 0x000fe40003f46270 */
[----:B--2---:R-:W-:Y:S02]  /*16540*/  SEL R6, RZ, 0x1, P1 ;  /* 0x00000001ff067807 */ /* 0x004fe40000800000 */
[----:B------:R-:W-:-:S02]  /*16550*/  SEL R28, R28, RZ, P1 ;  /* 0x000000ff1c1c7207 */ /* 0x000fc40000800000 */
[----:B---3--:R-:W-:-:S05]  /*16560*/  LOP3.LUT R9, R9, R6, RZ, 0x3c, !PT ;  /* 0x0000000609097212 */ /* 0x008fca00078e3cff */
[----:B------:R2:W-:Y:S02]  /*16570*/  STL [R1], R9 ;  /* 0x0000000901007387 */ /* 0x0005e40000100800 */
[----:B------:R-:W-:Y:S05]  /*16580*/  @!P2 BRA `(.L_x_15637) ;  /* 0x000000040064a947 */ /* 0x000fea0003800000 */
.L_x_15667:
[----:B------:R-:W-:Y:S05]  /*16590*/  YIELD ;  /* 0x0000000000007946 */ /* 0x000fea0003800000 */
[----:B------:R-:W-:Y:S04]  /*165a0*/  BSSY B1, `(.L_x_15655) ;  /* 0x000004d000017945 */ /* 0x000fe80003800000 */
[----:B---3--:R-:W-:Y:S05]  /*165b0*/  @!P6 BRA `(.L_x_15656) ;  /* 0x00000004002ce947 */ /* 0x008fea0003800000 */
[----:B------:R-:W3:Y:S01]  /*165c0*/  LDL R7, [R1] ;  /* 0x0000000001077983 */ /* 0x000ee20000100800 */
[----:B------:R-:W0:Y:S02]  /*165d0*/  S2R R6, SR_TID.X ;  /* 0x0000000000067919 */ /* 0x000e240000002100 */
[----:B0-----:R-:W-:Y:S01]  /*165e0*/  LOP3.LUT R8, R6, 0x7f, RZ, 0xc0, !PT ;  /* 0x0000007f06087812 */ /* 0x001fe200078ec0ff */
[----:B------:R-:W-:Y:S01]  /*165f0*/  IMAD R6, R28, 0x8, R16 ;  /* 0x000000081c067824 */ /* 0x000fe200078e0210 */
[----:B------:R-:W-:Y:S02]  /*16600*/  BSSY B2, `(.L_x_15657) ;  /* 0x0000005000027945 */ /* 0x000fe40003800000 */
[----:B------:R-:W-:Y:S02]  /*16610*/  ISETP.NE.AND P2, PT, R8, RZ, PT ;  /* 0x000000ff0800720c */ /* 0x000fe40003f45270 */
[----:B---3--:R-:W-:-:S04]  /*16620*/  SHF.L.U32 R7, R7, 0x1f, RZ ;  /* 0x0000001f07077819 */ /* 0x008fc800000006ff */
[----:B------:R-:W0:Y:S02]  /*16630*/  SYNCS.PHASECHK.TRANS64.TRYWAIT P1, [R6+URZ+0x168a0], R7 ;  /* 0x0168a007060075a7 */ /* 0x000e24000802017f */
[----:B0-----:R-:W-:Y:S05]  /*16640*/  @!P1 BRA `(.L_x_15658) ;  /* 0x0000007400cc9947 */ /* 0x001fea0003800000 */
.L_x_15827:
[----:B------:R-:W-:Y:S05]  /*16650*/  BSYNC B2 ;  /* 0x0000000000027941 */ /* 0x000fea0003800000 */
.L_x_15657:
[----:B------:R-:W-:Y:S04]  /*16660*/  BSSY B2, `(.L_x_15659) ;  /* 0x0000009000027945 */ /* 0x000fe80003800000 */
[----:B------:R-:W-:Y:S05]  /*16670*/  @P2 BRA `(.L_x_15660) ;  /* 0x00000000001c2947 */ /* 0x000fea0003800000 */
[----:B------:R-:W2:Y:S02]  /*16680*/  S2R R8, SR_TID.X ;  /* 0x0000000000087919 */ /* 0x000ea40000002100 */
[----:B--2---:R-:W-:Y:S01]  /*16690*/  LOP3.LUT R9, R8, 0x1f, RZ, 0xc0, !PT ;  /* 0x0000001f08097812 */ /* 0x004fe200078ec0ff */
[----:B------:R-:W-:-:S03]  /*166a0*/  IMAD.MOV.U32 R8, RZ, RZ, 0x4000 ;  /* 0x00004000ff087424 */ /* 0x000fc600078e00ff */
[----:B------:R-:W-:Y:S01]  /*166b0*/  ISETP.NE.AND P1, PT, R9, RZ, PT ;  /* 0x000000ff0900720c */ /* 0x000fe20003f25270 */
[----:B------:R3:W-:-:S12]  /*166c0*/  SYNCS.ARRIVE.TRANS64 RZ, [R6+URZ+0x16890], R8 ;  /* 0x0168900806ff79a7 */ /* 0x0007d8000800003f */
[----:B---3--:R-:W-:Y:S05]  /*166d0*/  @!P1 BRA `(.L_x_15660) ;  /* 0x0000000000049947 */ /* 0x008fea0003800000 */
[----:B------:R-:W-:Y:S01]  /*166e0*/  BPT.TRAP 0x1 ;  /* 0x000000040000795c */ /* 0x000fe20000300000 */
.L_x_15660:
[----:B------:R-:W-:Y:S05]  /*166f0*/  BSYNC B2 ;  /* 0x0000000000027941 */ /* 0x000fea0003800000 */
.L_x_15659:
[----:B------:R-:W-:Y:S01]  /*16700*/  IMAD.MOV.U32 R12, RZ, RZ, RZ ;  /* 0x000000ffff0c7224 */ /* 0x000fe200078e00ff */
[----:B------:R-:W-:Y:S01]  /*16710*/  LEA R8, R28, R16, 0xe ;  /* 0x000000101c087211 */ /* 0x000fe200078e70ff */
[----:B------:R-:W-:Y:S01]  /*16720*/  UIADD3 UR4, UP0, UR38, 0x570, URZ ;  /* 0x0000057026047890 */ /* 0x000fe2000ff1e03f */
[----:B------:R-:W-:Y:S01]  /*16730*/  PLOP3.LUT P1, PT, PT, PT, PT, 0x80, 0x0 ;  /* 0x000000000000781c */ /* 0x000fe20003f2f070 */
[----:B--2---:R-:W-:Y:S01]  /*16740*/  IMAD R9, R5, 0x80, R0 ;  /* 0x0000008005097824 */ /* 0x004fe200078e0200 */
[----:B------:R-:W-:Y:S01]  /*16750*/  R2UR UR10, R12 ;  /* 0x000000000c0a72ca */ /* 0x000fe200000e0000 */
[----:B-1----:R-:W-:Y:S01]  /*16760*/  VIADD R10, R6, 0x16890 ;  /* 0x00016890060a7836 */ /* 0x002fe20000000000 */
[----:B------:R-:W-:Y:S01]  /*16770*/  UIADD3.X UR5, URZ, UR39, URZ, UP0, !UPT ;  /* 0x000000273f057290 */ /* 0x000fe200087fe43f */
[----:B------:R-:W-:Y:S01]  /*16780*/  VIADD R11, R8, 0xe400 ;  /* 0x0000e400080b7836 */ /* 0x000fe20000000000 */
[----:B------:R-:W-:Y:S01]  /*16790*/  UMOV UR6, 0x0 ;  /* 0x0000000000067882 */ /* 0x000fe20000000000 */
[----:B------:R-:W-:-:S10]  /*167a0*/  UMOV UR7, 0x12f00000 ;  /* 0x12f0000000077882 */ /* 0x000fd40000000000 */
.L_x_15661:
        /* <DEDUP_REMOVED lines=13> */
.L_x_15828:
[----:B------:R-:W-:Y:S05]  /*16880*/  BSYNC B2 ;  /* 0x0000000000027941 */ /* 0x000fea0003800000 */
.L_x_15662:
        /* <DEDUP_REMOVED lines=11> */
.L_x_15665:
[----:B------:R-:W-:Y:S05]  /*16940*/  BSYNC B2 ;  /* 0x0000000000027941 */ /* 0x000fea0003800000 */
.L_x_15664:
        /* <DEDUP_REMOVED lines=8> */
.L_x_15666:
        /* <DEDUP_REMOVED lines=10> */
.L_x_15656:
[----:B------:R-:W-:Y:S05]  /*16a70*/  BSYNC B1 ;  /* 0x0000000000017941 */ /* 0x000fea0003800000 */
.L_x_15655:
[----:B------:R-:W3:Y:S01]  /*16a80*/  LDL.LU R7, [R1] ;  /* 0x0000000001077983 */ /* 0x000ee20000300800 */
[----:B------:R-:W-:Y:S01]  /*16a90*/  VIADD R28, R28, 0x1 ;  /* 0x000000011c1c7836 */ /* 0x000fe20000000000 */
[C---:B------:R-:W-:Y:S02]  /*16aa0*/  ISETP.GT.AND P2, PT, R5.reuse, R3, PT ;  /* 0x000000030500720c */ /* 0x040fe40003f44270 */
[----:B------:R-:W-:Y:S02]  /*16ab0*/  IADD3 R5, R5, -0x1, RZ ;  /* 0xffffffff05057810 */ /* 0x000fe40007ffe0ff */
[----:B------:R-:W-:-:S04]  /*16ac0*/  ISETP.NE.AND P1, PT, R28, 0x2, PT ;  /* 0x000000021c00780c */ /* 0x000fc80003f25270 */
[----:B------:R-:W-:Y:S02]  /*16ad0*/  SEL R6, RZ, 0x1, P1 ;  /* 0x00000001ff067807 */ /* 0x000fe40000800000 */
[----:B------:R-:W-:Y:S02]  /*16ae0*/  SEL R28, R28, RZ, P1 ;  /* 0x000000ff1c1c7207 */ /* 0x000fe40000800000 */
[----:B---3--:R-:W-:-:S05]  /*16af0*/  LOP3.LUT R7, R7, R6, RZ, 0x3c, !PT ;  /* 0x0000000607077212 */ /* 0x008fca00078e3cff */
[----:B------:R3:W-:Y:S01]  /*16b00*/  STL [R1], R7 ;  /* 0x0000000701007387 */ /* 0x0007e20000100800 */
[----:B------:R-:W-:Y:S05]  /*16b10*/  @P2 BRA `(.L_x_15667) ;  /* 0xfffffff8009c2947 */ /* 0x000fea000383ffff */
.L_x_15637:
[----:B------:R-:W-:Y:S05]  /*16b20*/  BSYNC B0 ;  /* 0x0000000000007941 */ /* 0x000fea0003800000 */
.L_x_15636:
        /* <DEDUP_REMOVED lines=12> */
[----:B-----5:R-:W-:-:S05]  /*16bf0*/  @P1 SHF.R.U32.HI R2, RZ, R3, R0 ;  /* 0x00000003ff021219 */ /* 0x020fca0000011600 */
[----:B------:R-:W-:-:S05]  /*16c00*/  IMAD.IADD R2, R20, 0x1, R2 ;  /* 0x0000000114027824 */ /* 0x000fca00078e0202 */
        /* <DEDUP_REMOVED lines=8> */
[----:B------:R-:W-:Y:S02]  /*16c90*/  IABS R6, R4 ;  /* 0x0000000400067213 */ /* 0x000fe40000000000 */
        /* <DEDUP_REMOVED lines=24> */
.L_x_15669:
[----:B------:R-:W-:Y:S05]  /*16e20*/  BSYNC B0 ;  /* 0x0000000000007941 */ /* 0x000fea0003800000 */
.L_x_15668:
        /* <DEDUP_REMOVED lines=20> */
[----:B---3--:R-:W0:Y:S01]  /*16f70*/  POPC R7, R4 ;  /* 0x0000000400077309 */ /* 0x008e220000000000 */
[----:B----4-:R-:W0:Y:S02]  /*16f80*/  SHFL.IDX PT, R0, R3, R0, 0x1f ;  /* 0x00001f0003007589 */ /* 0x010e2400000e0000 */
[----:B0-----:R-:W-:Y:S01]  /*16f90*/  IADD3 R24, R0, UR36, R7 ;  /* 0x0000002400187c10 */ /* 0x001fe2000fffe007 */
[----:B------:R-:W-:Y:S06]  /*16fa0*/  BRA `(.L_x_15672) ;  /* 0x0000003800247947 */ /* 0x000fec0003800000 */
.L_x_15671:
        /* <DEDUP_REMOVED lines=13> */
[----:B---3--:R-:W-:Y:S02]  /*17080*/  IMAD.U32 R7, RZ, RZ, UR9 ;  /* 0x00000009ff077e24 */ /* 0x008fe4000f8e00ff */
[----:B-1----:R-:W-:-:S02]  /*17090*/  IMAD.U32 R10, RZ, RZ, UR4 ;  /* 0x00000004ff0a7e24 */ /* 0x002fc4000f8e00ff */
[----:B------:R-:W-:Y:S02]  /*170a0*/  IMAD.U32 R11, RZ, RZ, UR5 ;  /* 0x00000005ff0b7e24 */ /* 0x000fe4000f8e00ff */
[----:B------:R-:W-:Y:S02]  /*170b0*/  IMAD.MOV.U32 R12, RZ, RZ, 0x1 ;  /* 0x00000001ff0c7424 */ /* 0x000fe400078e00ff */
[----:B------:R-:W-:-:S07]  /*170c0*/  IMAD.MOV.U32 R13, RZ, RZ, RZ ;  /* 0x000000ffff0d7224 */ /* 0x000fce00078e00ff */
[----:B------:R-:W-:-:S07]  /*170d0*/  LEPC R20, `(.L_x_15674) ;  /* 0x000000001014794e */ /* 0x000fce0000000000 */
[----:B0-2---:R-:W-:Y:S05]  /*170e0*/  CALL.ABS.NOINC R2 ;  /* 0x0000000002007343 */ /* 0x005fea0003c00000 */
.L_x_15674:
[----:B------:R-:W-:Y:S05]  /*170f0*/  BSYNC B6 ;  /* 0x0000000000067941 */ /* 0x000fea0003800000 */
.L_x_15673:
        /* <DEDUP_REMOVED lines=13> */
[----:B---3--:R-:W-:Y:S02]  /*171d0*/  IMAD.U32 R7, RZ, RZ, UR9 ;  /* 0x00000009ff077e24 */ /* 0x008fe4000f8e00ff */
[----:B-1----:R-:W-:-:S02]  /*171e0*/  IMAD.U32 R10, RZ, RZ, UR4 ;  /* 0x00000004ff0a7e24 */ /* 0x002fc4000f8e00ff */
[----:B------:R-:W-:Y:S02]  /*171f0*/  IMAD.U32 R11, RZ, RZ, UR5 ;  /* 0x00000005ff0b7e24 */ /* 0x000fe4000f8e00ff */
[----:B------:R-:W-:Y:S02]  /*17200*/  IMAD.MOV.U32 R12, RZ, RZ, 0x1 ;  /* 0x00000001ff0c7424 */ /* 0x000fe400078e00ff */
[----:B0-----:R-:W-:-:S07]  /*17210*/  IMAD.MOV.U32 R13, RZ, RZ, RZ ;  /* 0x000000ffff0d7224 */ /* 0x001fce00078e00ff */
[----:B------:R-:W-:-:S07]  /*17220*/  LEPC R20, `(.L_x_15677) ;  /* 0x000000001014794e */ /* 0x000fce0000000000 */
[----:B--2-4-:R-:W-:Y:S05]  /*17230*/  CALL.ABS.NOINC R2 ;  /* 0x0000000002007343 */ /* 0x014fea0003c00000 */
.L_x_15677:
        /* <DEDUP_REMOVED lines=15> */
.L_x_15676:
[----:B------:R-:W-:Y:S05]  /*17330*/  BSYNC B6 ;  /* 0x0000000000067941 */ /* 0x000fea0003800000 */
.L_x_15675:
[----:B------:R0:W4:Y:S01]  /*17340*/  LDL R20, [R1+0x8] ;  /* 0x0000080001147983 */ /* 0x0001220000100800 */
[----:B------:R-:W-:Y:S01]  /*17350*/  ULDC.64 UR4, c[0x0][0x9f8] ;  /* 0x00027e0000047ab9 */ /* 0x000fe20000000a00 */
[----:B------:R-:W-:Y:S01]  /*17360*/  IMAD.MOV.U32 R23, RZ, RZ, R26 ;  /* 0x000000ffff177224 */ /* 0x000fe200078e001a */
[----:B------:R-:W-:Y:S01]  /*17370*/  ISETP.NE.U32.AND P0, PT, RZ, UR4, PT ;  /* 0x00000004ff007c0c */ /* 0x000fe2000bf05070 */
[----:B------:R-:W3:Y:S01]  /*17380*/  LDL R26, [R1+0x14] ;  /* 0x00001400011a7983 */ /* 0x000ee20000100800 */
[----:B------:R-:W0:Y:S02]  /*17390*/  LDC R6, c[0x0][0x430] ;  /* 0x00010c00ff067b82 */ /* 0x000e240000000800 */
[----:B------:R-:W-:Y:S01]  /*173a0*/  ISETP.NE.AND.EX P0, PT, RZ, UR5, PT, P0 ;  /* 0x00000005ff007c0c */ /* 0x000fe2000bf05300 */
[----:B------:R-:W3:Y:S01]  /*173b0*/  LDL R21, [R1+0x1c] ;  /* 0x00001c0001157983 */ /* 0x000ee20000100800 */
[----:B------:R-:W4:Y:S01]  /*173c0*/  S2R R2, SR_TID.X ;  /* 0x0000000000027919 */ /* 0x000f220000002100 */
[----:B------:R-:W4:Y:S10]  /*173d0*/  S2R R3, SR_TID.X ;  /* 0x0000000000037919 */ /* 0x000f340000002100 */
[----:B------:R-:W-:Y:S01]  /*173e0*/  @P0 IADD3 R18, P1, R18, UR4, RZ ;  /* 0x0000000412120c10 */ /* 0x000fe2000ff3e0ff */
[----:B-1----:R-:W3:Y:S03]  /*173f0*/  LDL R10, [R1+0x54] ;  /* 0x00005400010a7983 */ /* 0x002ee60000100800 */
[----:B------:R-:W-:Y:S01]  /*17400*/  @P0 IADD3.X R19, R19, UR5, RZ, P1, !PT ;  /* 0x0000000513130c10 */ /* 0x000fe20008ffe4ff */
[----:B------:R-:W-:Y:S01]  /*17410*/  VIADD R23, R23, 0xffffffff ;  /* 0xffffffff17177836 */ /* 0x000fe20000000000 */
[----:B--2---:R-:W2:Y:S01]  /*17420*/  LDL.LU R9, [R1+0x10] ;  /* 0x0000100001097983 */ /* 0x004ea20000300800 */
[----:B0-----:R-:W-:-:S03]  /*17430*/  ISETP.NE.AND P1, PT, R6, 0x1, PT ;  /* 0x000000010600780c */ /* 0x001fc60003f25270 */
[----:B----4-:R-:W4:Y:S01]  /*17440*/  @P0 LDG.E R20, desc[UR40][R18.64] ;  /* 0x0000002812140981 */ /* 0x010f22000c1e1900 */
[----:B------:R-:W-:-:S09]  /*17450*/  LOP3.LUT R0, R2, 0x7f, RZ, 0xc0, !PT ;  /* 0x0000007f02007812 */ /* 0x000fd200078ec0ff */
[----:B------:R-:W0:Y:S01]  /*17460*/  @P1 LDC R2, c[0x0][0x434] ;  /* 0x00010d00ff021b82 */ /* 0x000e220000000800 */
[----:B------:R-:W-:Y:S01]  /*17470*/  IMAD.SHL.U32 R4, R3, 0x10, RZ ;  /* 0x0000001003047824 */ /* 0x000fe200078e00ff */
[----:B------:R-:W-:Y:S02]  /*17480*/  SHF.R.U32.HI R0, RZ, 0x3, R0 ;  /* 0x00000003ff007819 */ /* 0x000fe40000011600 */
[----:B------:R-:W-:-:S04]  /*17490*/  SHF.L.U32 R8, R23, 0x7, RZ ;  /* 0x0000000717087819 */ /* 0x000fc800000006ff */
[----:B------:R-:W1:Y:S01]  /*174a0*/  @P1 LDC R3, c[0x0][0x438] ;  /* 0x00010e00ff031b82 */ /* 0x000e620000000800 */
[----:B------:R-:W-:-:S04]  /*174b0*/  LOP3.LUT R4, R4, 0x70, RZ, 0xc0, !PT ;  /* 0x0000007004047812 */ /* 0x000fc800078ec0ff */
[----:B------:R-:W-:Y:S01]  /*174c0*/  LOP3.LUT R0, R8, R0, R4, 0xfe, !PT ;  /* 0x0000000008007212 */ /* 0x000fe200078efe04 */
[----:B----4-:R-:W-:Y:S03]  /*174d0*/  @P0 STL [R1+0x8], R20 ;  /* 0x0000081401000387 */ /* 0x010fe60000100800 */
[C---:B---3--:R-:W-:Y:S01]  /*174e0*/  ISETP.GE.AND P0, PT, R0.reuse, R26, PT ;  /* 0x0000001a0000720c */ /* 0x048fe20003f06270 */
[----:B------:R-:W-:-:S04]  /*174f0*/  IMAD.IADD R0, R0, 0x1, R21 ;  /* 0x0000000100007824 */ /* 0x000fc800078e0215 */
[----:B0-----:R-:W-:-:S04]  /*17500*/  @P1 IMAD.HI.U32 R2, R0, R2, RZ ;  /* 0x0000000200021227 */ /* 0x001fc800078e00ff */
[----:B------:R-:W-:Y:S01]  /*17510*/  IMAD.MOV.U32 R4, RZ, RZ, R0 ;  /* 0x000000ffff047224 */ /* 0x000fe200078e0000 */
[----:B-1----:R-:W-:-:S03]  /*17520*/  @P1 SHF.R.U32.HI R4, RZ, R3, R2 ;  /* 0x00000003ff041219 */ /* 0x002fc60000011602 */
[----:B------:R-:W0:Y:S01]  /*17530*/  @!P0 LDC.64 R2, c[0x0][0x428] ;  /* 0x00010a00ff028b82 */ /* 0x000e220000000a00 */
[----:B------:R-:W-:Y:S01]  /*17540*/  SHF.R.S32.HI R7, RZ, 0x1f, R20 ;  /* 0x0000001fff077819 */ /* 0x000fe20000011414 */
[----:B------:R-:W-:-:S04]  /*17550*/  IMAD.MOV R5, RZ, RZ, -R4 ;  /* 0x000000ffff057224 */ /* 0x000fc800078e0a04 */
[----:B------:R-:W-:Y:S01]  /*17560*/  IMAD R0, R6, R5, R0 ;  /* 0x0000000506007224 */ /* 0x000fe200078e0200 */
[--C-:B------:R-:W-:Y:S01]  /*17570*/  @!P0 SHF.R.S32.HI R5, RZ, 0x1f, R4.reuse ;  /* 0x0000001fff058819 */ /* 0x100fe20000011404 */
[----:B------:R0:W-:Y:S02]  /*17580*/  STL [R1+0x20], R7 ;  /* 0x0000200701007387 */ /* 0x0001e40000100800 */
[-C--:B0-----:R-:W-:Y:S02]  /*17590*/  @!P0 IMAD R7, R7, R2.reuse, RZ ;  /* 0x0000000207078224 */ /* 0x081fe400078e02ff */
[----:B------:R-:W-:-:S04]  /*175a0*/  @!P0 IMAD.WIDE.U32 R4, R20, R2, R4 ;  /* 0x0000000214048225 */ /* 0x000fc800078e0004 */
[----:B------:R-:W-:Y:S02]  /*175b0*/  @!P0 IMAD R7, R20, R3, R7 ;  /* 0x0000000314078224 */ /* 0x000fe400078e0207 */
[----:B------:R-:W0:Y:S02]  /*175c0*/  @!P0 LDC.64 R2, c[0x0][0x418] ;  /* 0x00010600ff028b82 */ /* 0x000e240000000a00 */
[----:B0-----:R-:W-:Y:S01]  /*175d0*/  @!P0 LEA R6, P1, R4, R2, 0x2 ;  /* 0x0000000204068211 */ /* 0x001fe200078210ff */
[----:B------:R-:W-:-:S05]  /*175e0*/  @!P0 IMAD.IADD R2, R5, 0x1, R7 ;  /* 0x0000000105028824 */ /* 0x000fca00078e0207 */
[----:B------:R-:W-:Y:S02]  /*175f0*/  @!P0 LEA.HI.X R7, R4, R3, R2, 0x2, P1 ;  /* 0x0000000304078211 */ /* 0x000fe400008f1402 */
[----:B------:R-:W-:-:S06]  /*17600*/  MOV R2, RZ ;  /* 0x000000ff00027202 */ /* 0x000fcc0000000f00 */
[----:B------:R0:W5:Y:S01]  /*17610*/  @!P0 LDG.E R2, desc[UR40][R6.64] ;  /* 0x0000002806028981 */ /* 0x000162000c1e1900 */
[----:B------:R-:W-:Y:S02]  /*17620*/  ISETP.NE.AND P2, PT, R10, 0x3, PT ;  /* 0x000000030a00780c */ /* 0x000fe40003f45270 */
[----:B--2---:R-:W-:-:S11]  /*17630*/  LOP3.LUT R9, R9, 0xfffffffd, RZ, 0xc0, !PT ;  /* 0xfffffffd09097812 */ /* 0x004fd600078ec0ff */
[----:B------:R-:W-:-:S05]  /*17640*/  @P2 LOP3.LUT R9, R9, 0x2, RZ, 0xfc, !PT ;  /* 0x0000000209092812 */ /* 0x000fca00078efcff */
[----:B------:R0:W-:Y:S01]  /*17650*/  STL [R1+0x10], R9 ;  /* 0x0000100901007387 */ /* 0x0001e20000100800 */
[----:B------:R-:W-:-:S03]  /*17660*/  UMOV UR4, 0xffffffff ;  /* 0xffffffff00047882 */ /* 0x000fc60000000000 */
[----:B------:R-:W-:Y:S05]  /*17670*/  BRA.DIV UR4, `(.L_x_15678) ;  /* 0x0000006604e87947 */ /* 0x000fea000b800000 */
.L_x_15831:
[----:B------:R-:W-:Y:S05]  /*17680*/  @!P2 BRA `(.L_x_15679) ;  /* 0x000000000004a947 */ /* 0x000fea0003800000 */
[----:B------:R-:W-:Y:S01]  /*17690*/  BPT.TRAP 0x1 ;  /* 0x000000040000795c */ /* 0x000fe20000300000 */
.L_x_15679:
        /* <DEDUP_REMOVED lines=23> */
.L_x_15832:
[----:B------:R-:W-:Y:S05]  /*17810*/  BSYNC B0 ;  /* 0x0000000000007941 */ /* 0x000fea0003800000 */
.L_x_15680:
        /* <DEDUP_REMOVED lines=14> */
[----:B------:R-:W-:-:S04]  /*17900*/  ULDC.64 UR4, c[0x0][0x308] ;  /* 0x0000c20000047ab9 */ /* 0x000fc80000000a00 */
[----:B------:R-:W-:-:S03]  /*17910*/  IADD3 R5, R5, R7, RZ ;  /* 0x0000000705057210 */ /* 0x000fc60007ffe0ff */
        /* <DEDUP_REMOVED lines=11> */
[----:B--2---:R-:W-:Y:S01]  /*179d0*/  IADD3 R4, -R12, R14, -R8 ;  /* 0x0000000e0c047210 */ /* 0x004fe20007ffe908 */
[----:B------:R-:W-:Y:S02]  /*179e0*/  IMAD.SHL.U32 R12, R11, 0x8, RZ ;  /* 0x000000080b0c7824 */ /* 0x000fe400078e00ff */
[----:B------:R-:W-:Y:S01]  /*179f0*/  IMAD.SHL.U32 R11, R13, 0x8, RZ ;  /* 0x000000080d0b7824 */ /* 0x000fe200078e00ff */
[----:B---3--:R-:W-:Y:S02]  /*17a00*/  LOP3.LUT R10, R10, 0xfffffffe, RZ, 0xc0, !PT ;  /* 0xfffffffe0a0a7812 */ /* 0x008fe400078ec0ff */
[----:B------:R-:W-:-:S05]  /*17a10*/  ISETP.GE.AND P0, PT, R4, 0x1, PT ;  /* 0x000000010400780c */ /* 0x000fca0003f06270 */
[----:B------:R-:W-:Y:S02]  /*17a20*/  @P2 LOP3.LUT R10, R10, 0x1, RZ, 0xfc, !PT ;  /* 0x000000010a0a2812 */ /* 0x000fe400078efcff */
[----:B------:R-:W-:-:S03]  /*17a30*/  LOP3.LUT R11, R11, 0x1f8, RZ, 0xc0, !PT ;  /* 0x000001f80b0b7812 */ /* 0x000fc600078ec0ff */
[----:B------:R0:W-:Y:S01]  /*17a40*/  STL [R1+0x10], R10 ;  /* 0x0000100a01007387 */ /* 0x0001e20000100800 */
[----:B------:R-:W-:-:S04]  /*17a50*/  LOP3.LUT R11, R11, 0x38, R13, 0x78, !PT ;  /* 0x000000380b0b7812 */ /* 0x000fc800078e780d */
[----:B------:R-:W-:-:S05]  /*17a60*/  LOP3.LUT R11, R11, 0x200, R12, 0xf8, !PT ;  /* 0x000002000b0b7812 */ /* 0x000fca00078ef80c */
[----:B------:R-:W-:Y:S01]  /*17a70*/  IMAD R5, R22, 0x2000, R11 ;  /* 0x0000200016057824 */ /* 0x000fe200078e020b */
[----:B0-----:R-:W-:Y:S06]  /*17a80*/  BRA.DIV UR4, `(.L_x_15682) ;  /* 0x00000066042c7947 */ /* 0x001fec000b800000 */
        /* <DEDUP_REMOVED lines=72> */
.L_x_15850:
[----:B------:R-:W-:-:S13]  /*17f10*/  ISETP.GE.AND P0, PT, R4, 0x71, PT ;  /* 0x000000710400780c */ /* 0x000fda0003f06270 */
[----:B01----:R-:W-:Y:S02]  /*17f20*/  @P0 LEA R6, P1, R9, R0, 0x1 ;  /* 0x0000000009060211 */ /* 0x003fe400078208ff */
[----:B------:R-:W-:-:S03]  /*17f30*/  @P0 LEA R5, R5, R16, 0x1 ;  /* 0x0000001005050211 */ /* 0x000fc600078e08ff */
[----:B------:R-:W-:-:S05]  /*17f40*/  @P0 IMAD.X R7, RZ, RZ, R2, P1 ;  /* 0x000000ffff070224 */ /* 0x000fca00008e0602 */
[----:B------:R-:W-:Y:S01]  /*17f50*/  @!PT LDS RZ, [RZ] ;  /* 0x00000000fffff984 */ /* 0x000fe20000000800 */
[----:B------:R-:W-:Y:S01]  /*17f60*/  @!PT LDS RZ, [RZ] ;  /* 0x00000000fffff984 */ /* 0x000fe20000000800 */
[----:B------:R-:W-:Y:S01]  /*17f70*/  @!PT LDS RZ, [RZ] ;  /* 0x00000000fffff984 */ /* 0x000fe20000000800 */
[----:B------:R0:W-:Y:S01]  /*17f80*/  @P0 LDGSTS.E.BYPASS.LTC128B.128 [R5+0x11c00], desc[UR40][R6.64], !P2 ;  /* 0x11c0000006050fae */ /* 0x0001e2000d101d68 */
[----:B------:R-:W-:Y:S01]  /*17f90*/  PLOP3.LUT P0, PT, PT, PT, PT, 0x80, 0x0 ;  /* 0x000000000000781c */ /* 0x000fe20003f0f070 */
[----:B------:R-:W-:-:S12]  /*17fa0*/  NOP ;  /* 0x0000000000007918 */ /* 0x000fd80000000000 */
.L_x_15683:
        /* <DEDUP_REMOVED lines=11> */
.L_x_15684:
[----:B------:R1:W5:Y:S01]  /*18060*/  LDL.LU R4, [R1+0x2c] ;  /* 0x00002c0001047983 */ /* 0x0003620000300800 */
[----:B------:R1:W-:Y:S03]  /*18070*/  SYNCS.ARRIVE.TRANS64.A1T0 RZ, [R3+URZ+0x16830], RZ ;  /* 0x016830ff03ff79a7 */ /* 0x0003e6000810003f */
[----:B0-----:R1:W5:Y:S04]  /*18080*/  LDL.LU R7, [R1+0x24] ;  /* 0x0000240001077983 */ /* 0x0013680000300800 */
[----:B------:R1:W5:Y:S02]  /*18090*/  LDL.LU R6, [R1+0x44] ;  /* 0x0000440001067983 */ /* 0x0003640000300800 */
        /* <DEDUP_REMOVED lines=36> */
.L_x_15686:
[----:B------:R-:W-:Y:S05]  /*182e0*/  BSYNC B6 ;  /* 0x0000000000067941 */ /* 0x000fea0003800000 */
.L_x_15685:
        /* <DEDUP_REMOVED lines=10> */
[----:B-1----:R-:W-:Y:S02]  /*18390*/  IMAD.MOV.U32 R3, RZ, RZ, R2 ;  /* 0x000000ffff037224 */ /* 0x002fe400078e0002 */
[----:B--2---:R-:W-:Y:S01]  /*183a0*/  IMAD.MOV.U32 R2, RZ, RZ, R20 ;  /* 0x000000ffff027224 */ /* 0x004fe200078e0014 */
[----:B------:R-:W1:Y:S03]  /*183b0*/  S2R R21, SR_TID.X ;  /* 0x0000000000157919 */ /* 0x000e660000002100 */
[C---:B------:R-:W-:Y:S01]  /*183c0*/  IMAD.WIDE.U32 R2, R17.reuse, UR4, R2 ;  /* 0x0000000411027c25 */ /* 0x040fe2000f8e0002 */
[----:B------:R-:W2:Y:S03]  /*183d0*/  S2R R20, SR_TID.X ;  /* 0x0000000000147919 */ /* 0x000ea60000002100 */
[----:B------:R-:W-:Y:S01]  /*183e0*/  IMAD R3, R17, UR5, R3 ;  /* 0x0000000511037c24 */ /* 0x000fe2000f8e0203 */
[----:B------:R-:W-:Y:S01]  /*183f0*/  ULDC.64 UR4, c[0x0][0x2d0] ;  /* 0x0000b40000047ab9 */ /* 0x000fe20000000a00 */
[----:B---3--:R-:W-:-:S02]  /*18400*/  IMAD R0, R0, UR6, RZ ;  /* 0x0000000600007c24 */ /* 0x008fc4000f8e02ff */
[----:B------:R-:W-:-:S04]  /*18410*/  IMAD.WIDE.U32 R2, R26, UR6, R2 ;  /* 0x000000061a027c25 */ /* 0x000fc8000f8e0002 */
[----:B------:R-:W-:Y:S01]  /*18420*/  IMAD R0, R26, UR7, R0 ;  /* 0x000000071a007c24 */ /* 0x000fe2000f8e0200 */
[----:B------:R-:W-:Y:S01]  /*18430*/  ULDC.64 UR6, c[0x0][0x2c8] ;  /* 0x0000b20000067ab9 */ /* 0x000fe20000000a00 */
[----:B------:R3:W5:Y:S01]  /*18440*/  LDL R26, [R1+0x38] ;  /* 0x00003800011a7983 */ /* 0x0007620000100800 */
[----:B------:R-:W-:Y:S02]  /*18450*/  IMAD.MOV.U32 R4, RZ, RZ, R2 ;  /* 0x000000ffff047224 */ /* 0x000fe400078e0002 */
[----:B------:R-:W-:Y:S01]  /*18460*/  IADD3 R5, R3, R0, RZ ;  /* 0x0000000003057210 */ /* 0x000fe20007ffe0ff */
[----:B-1----:R-:W-:Y:S01]  /*18470*/  IMAD.SHL.U32 R21, R21, 0x10, RZ ;  /* 0x0000001015157824 */ /* 0x002fe200078e00ff */
[----:B--2---:R-:W-:-:S04]  /*18480*/  LOP3.LUT R20, R20, 0x7f, RZ, 0xc0, !PT ;  /* 0x0000007f14147812 */ /* 0x004fc800078ec0ff */
[----:B------:R-:W-:Y:S02]  /*18490*/  LOP3.LUT R21, R21, 0x70, RZ, 0xc0, !PT ;  /* 0x0000007015157812 */ /* 0x000fe400078ec0ff */
[----:B------:R-:W-:-:S04]  /*184a0*/  SHF.R.U32.HI R20, RZ, 0x3, R20 ;  /* 0x00000003ff147819 */ /* 0x000fc80000011614 */
[----:B------:R-:W-:-:S05]  /*184b0*/  LOP3.LUT R20, R20, R21, RZ, 0xfc, !PT ;  /* 0x0000001514147212 */ /* 0x000fca00078efcff */
[----:B------:R-:W-:Y:S02]  /*184c0*/  IMAD R6, R25, 0xc0, R20 ;  /* 0x000000c019067824 */ /* 0x000fe400078e0214 */
[----:B------:R3:W5:Y:S02]  /*184d0*/  LDL R20, [R1+0x28] ;  /* 0x0000280001147983 */ /* 0x0007640000100800 */
[----:B0-----:R-:W-:-:S04]  /*184e0*/  @P1 IMAD.HI.U32 R0, R6, R7, RZ ;  /* 0x0000000706001227 */ /* 0x001fc800078e00ff */
[----:B------:R-:W-:Y:S01]  /*184f0*/  IMAD.MOV.U32 R2, RZ, RZ, R6 ;  /* 0x000000ffff027224 */ /* 0x000fe200078e0006 */
        /* <DEDUP_REMOVED lines=13> */
[----:B------:R-:W0:Y:S03]  /*185d0*/  @P1 LDC R7, c[0x0][0x44c] ;  /* 0x00011300ff071b82 */ /* 0x000e260000000800 */
[----:B------:R-:W-:-:S04]  /*185e0*/  IADD3 R0, R9, R0, RZ ;  /* 0x0000000009007210 */ /* 0x000fc80007ffe0ff */
[----:B------:R-:W-:Y:S02]  /*185f0*/  LEA.HI.X R0, R8, UR9, R0, 0x1, P0 ;  /* 0x0000000908007c11 */ /* 0x000fe400080f0c00 */
[----:B------:R-:W1:Y:S01]  /*18600*/  @P1 LDC R8, c[0x0][0x450] ;  /* 0x00011400ff081b82 */ /* 0x000e620000000800 */
[----:B------:R-:W-:Y:S01]  /*18610*/  VIADD R3, R6, 0x80 ;  /* 0x0000008006037836 */ /* 0x000fe20000000000 */
[----:B------:R-:W2:Y:S03]  /*18620*/  S2R R11, SR_TID.X ;  /* 0x00000000000b7919 */ /* 0x000ea60000002100 */
        /* <DEDUP_REMOVED lines=100> */
[----:B------:R-:W0:Y:S11]  /*18c70*/  SHFL.IDX PT, R2, R5, RZ, 0x181f ;  /* 0x00181fff05027589 */ /* 0x000e3600000e0000 */
[----:B-1----:R-:W-:-:S05]  /*18c80*/  @!P3 LEA R6, P2, R21, R6, 0x1 ;  /* 0x000000061506b211 */ /* 0x002fca00078408ff */
[----:B------:R-:W-:-:S04]  /*18c90*/  @!P3 IMAD.X R0, RZ, RZ, R0, P2 ;  /* 0x000000ffff00b224 */ /* 0x000fc800010e0600 */
[----:B------:R-:W-:Y:S02]  /*18ca0*/  @!P3 IMAD.MOV.U32 R7, RZ, RZ, R0 ;  /* 0x000000ffff07b224 */ /* 0x000fe400078e0000 */
[----:B------:R-:W-:Y:S01]  /*18cb0*/  VIADD R0, R25, 0x90 ;  /* 0x0000009019007836 */ /* 0x000fe20000000000 */
[----:B0-----:R-:W-:Y:S02]  /*18cc0*/  @!P1 LEA R2, P2, R21, R2, 0x1 ;  /* 0x0000000215029211 */ /* 0x001fe400078408ff */
[----:B------:R0:W-:Y:S03]  /*18cd0*/  @!P3 LDGSTS.E.BYPASS.LTC128B.128 [R20+0xbc00], desc[UR40][R6.64], !P0 ;  /* 0x0bc000000614bfae */ /* 0x0001e6000c101d68 */
[----:B0-----:R-:W-:-:S05]  /*18ce0*/  @!P1 IMAD.X R6, RZ, RZ, R8, P2 ;  /* 0x000000ffff069224 */ /* 0x001fca00010e0608 */
[----:B------:R-:W-:Y:S01]  /*18cf0*/  @!P1 MOV R7, R6 ;  /* 0x0000000600079202 */ /* 0x000fe20000000f00 */
[----:B------:R-:W-:Y:S02]  /*18d00*/  @!P1 IMAD.MOV.U32 R6, RZ, RZ, R2 ;  /* 0x000000ffff069224 */ /* 0x000fe400078e0002 */
        /* <DEDUP_REMOVED lines=18> */
.L_x_15875:
        /* <DEDUP_REMOVED lines=10> */
.L_x_15688:
        /* <DEDUP_REMOVED lines=18> */
.L_x_15876:
[----:B------:R-:W-:Y:S05]  /*18ff0*/  BSYNC B0 ;  /* 0x0000000000007941 */ /* 0x000fea0003800000 */
.L_x_15689:
        /* <DEDUP_REMOVED lines=8> */
[----:B------:R-:W-:Y:S01]  /*19080*/  IMAD.MOV.U32 R6, RZ, RZ, R22 ;  /* 0x000000ffff067224 */ /* 0x000fe200078e0016 */
[----:B------:R-:W-:Y:S01]  /*19090*/  MOV R20, R29 ;  /* 0x0000001d00147202 */ /* 0x000fe20000000f00 */
[----:B------:R-:W-:Y:S02]  /*190a0*/  IMAD.MOV.U32 R26, RZ, RZ, R23 ;  /* 0x000000ffff1a7224 */ /* 0x000fe400078e0017 */
[----:B0-----:R-:W-:-:S05]  /*190b0*/  IMAD.SHL.U32 R2, R2, 0x8, RZ ;  /* 0x0000000802027824 */ /* 0x001fca00078e00ff */
[----:B------:R-:W-:-:S04]  /*190c0*/  LOP3.LUT R2, R2, 0x38, RZ, 0xc0, !PT ;  /* 0x0000003802027812 */ /* 0x000fc800078ec0ff */
[----:B------:R-:W-:-:S13]  /*190d0*/  ISETP.GE.AND P1, PT, R2, UR4, PT ;  /* 0x0000000402007c0c */ /* 0x000fda000bf26270 */
.L_x_15705:
[----:B------:R-:W2:Y:S01]  /*190e0*/  LDL R11, [R1+0x1c] ;  /* 0x00001c00010b7983 */ /* 0x000ea20000100800 */
[----:B-1----:R-:W0:Y:S03]  /*190f0*/  LDC R0, c[0x0][0x430] ;  /* 0x00010c00ff007b82 */ /* 0x002e260000000800 */
        /* <DEDUP_REMOVED lines=17> */
[----:B-1----:R-:W-:-:S04]  /*19210*/  @P0 SHF.R.U32.HI R2, RZ, R3, R5 ;  /* 0x00000003ff020219 */ /* 0x002fc80000011605 */
[----:B------:R-:W-:-:S05]  /*19220*/  IADD3 R3, -R2, RZ, RZ ;  /* 0x000000ff02037210 */ /* 0x000fca0007ffe1ff */
        /* <DEDUP_REMOVED lines=20> */
.L_x_15693:
[----:B------:R-:W-:Y:S01]  /*19370*/  IMAD R5, R22, 0x8, R16 ;  /* 0x0000000816057824 */ /* 0x000fe200078e0210 */
[----:B------:R-:W-:Y:S01]  /*19380*/  SHF.L.U32 R2, R29, 0x1f, RZ ;  /* 0x0000001f1d027819 */ /* 0x000fe200000006ff */
[----:B------:R-:W-:Y:S03]  /*19390*/  BSSY B1, `(.L_x_15694) ;  /* 0x0000003000017945 */ /* 0x000fe60003800000 */
[----:B------:R-:W0:Y:S02]  /*193a0*/  SYNCS.PHASECHK.TRANS64.TRYWAIT P0, [R5+URZ+0x16840], R2 ;  /* 0x01684002050075a7 */ /* 0x000e24000800017f */
[----:B0-----:R-:W-:Y:S05]  /*193b0*/  @!P0 BRA `(.L_x_15695) ;  /* 0x0000006400808947 */ /* 0x001fea0003800000 */
.L_x_15877:
[----:B------:R-:W-:Y:S05]  /*193c0*/  BSYNC B1 ;  /* 0x0000000000017941 */ /* 0x000fea0003800000 */
.L_x_15694:
[----:B------:R-:W2:Y:S01]  /*193d0*/  LDL R3, [R1+0x10] ;  /* 0x0000100001037983 */ /* 0x000ea20000100800 */
        /* <DEDUP_REMOVED lines=8> */
[----:B------:R-:W-:Y:S02]  /*19460*/  IMAD.SHL.U32 R11, R8, 0x8, RZ ;  /* 0x00000008080b7824 */ /* 0x000fe400078e00ff */
[----:B---3--:R-:W-:-:S05]  /*19470*/  IMAD.SHL.U32 R8, R9, 0x8, RZ ;  /* 0x0000000809087824 */ /* 0x008fca00078e00ff */
[----:B------:R-:W-:-:S04]  /*19480*/  LOP3.LUT R8, R8, 0x1f8, RZ, 0xc0, !PT ;  /* 0x000001f808087812 */ /* 0x000fc800078ec0ff */
[----:B------:R-:W-:-:S04]  /*19490*/  LOP3.LUT R8, R8, 0x38, R9, 0x78, !PT ;  /* 0x0000003808087812 */ /* 0x000fc800078e7809 */
[----:B------:R-:W-:-:S05]  /*194a0*/  LOP3.LUT R8, R8, 0x200, R11, 0xf8, !PT ;  /* 0x0000020008087812 */ /* 0x000fca00078ef80b */
[----:B------:R-:W-:Y:S01]  /*194b0*/  IMAD R8, R22, 0x2000, R8 ;  /* 0x0000200016087824 */ /* 0x000fe200078e0208 */
[----:B--2---:R-:W-:Y:S01]  /*194c0*/  LOP3.LUT P2, RZ, R3, 0x1, RZ, 0xc0, !PT ;  /* 0x0000000103ff7812 */ /* 0x004fe2000784c0ff */
[----:B0-----:R-:W-:Y:S01]  /*194d0*/  IMAD.WIDE.U32 R2, R0, UR4, RZ ;  /* 0x0000000400027c25 */ /* 0x001fe2000f8e00ff */
        /* <DEDUP_REMOVED lines=16> */
[----:B0-----:R-:W-:-:S03]  /*195e0*/  SHF.L.U32 R11, R3, 0x3, RZ ;  /* 0x00000003030b7819 */ /* 0x001fc600000006ff */
[----:B------:R-:W0:Y:S01]  /*195f0*/  SHFL.IDX PT, R3, R10, RZ, 0x181f ;  /* 0x00181fff0a037589 */ /* 0x000e2200000e0000 */
        /* <DEDUP_REMOVED lines=38> */
.L_x_15895:
        /* <DEDUP_REMOVED lines=8> */
.L_x_15697:
        /* <DEDUP_REMOVED lines=11> */
.L_x_15698:
[----:B------:R1:W-:Y:S01]  /*19990*/  SYNCS.ARRIVE.TRANS64.A1T0 RZ, [R5+URZ+0x16830], RZ ;  /* 0x016830ff05ff79a7 */ /* 0x0003e2000810003f */
[----:B------:R-:W-:Y:S05]  /*199a0*/  @!P3 BRA `(.L_x_15699) ;  /* 0x000000000004b947 */ /* 0x000fea0003800000 */
[----:B------:R-:W-:Y:S01]  /*199b0*/  BPT.TRAP 0x1 ;  /* 0x000000040000795c */ /* 0x000fe20000300000 */
.L_x_15699:
[----:B------:R-:W-:Y:S01]  /*199c0*/  SHF.L.U32 R2, R20, 0x1f, RZ ;  /* 0x0000001f14027819 */ /* 0x000fe200000006ff */
[----:B-1----:R-:W-:Y:S01]  /*199d0*/  IMAD R5, R6, 0x8, R16 ;  /* 0x0000000806057824 */ /* 0x002fe200078e0210 */
[----:B------:R-:W-:Y:S03]  /*199e0*/  BSSY B1, `(.L_x_15700) ;  /* 0x0000003000017945 */ /* 0x000fe60003800000 */
[----:B------:R-:W1:Y:S02]  /*199f0*/  SYNCS.PHASECHK.TRANS64.TRYWAIT P0, [R5+URZ+0x16860], R2 ;  /* 0x01686002050075a7 */ /* 0x000e64000800017f */
[----:B-1----:R-:W-:Y:S05]  /*19a00*/  @!P0 BRA `(.L_x_15701) ;  /* 0x00000068003c8947 */ /* 0x002fea0003800000 */
.L_x_15896:
[----:B------:R-:W-:Y:S05]  /*19a10*/  BSYNC B1 ;  /* 0x0000000000017941 */ /* 0x000fea0003800000 */
.L_x_15700:
[----:B------:R-:W2:Y:S01]  /*19a20*/  LDL R8, [R1+0x14] ;  /* 0x0000140001087983 */ /* 0x000ea20000100800 */
        /* <DEDUP_REMOVED lines=59> */
.L_x_15914:
        /* <DEDUP_REMOVED lines=25> */
.L_x_15703:
        /* <DEDUP_REMOVED lines=12> */
.L_x_15704:
[----:B------:R-:W2:Y:S01]  /*1a030*/  LDL R0, [R1+0x18] ;  /* 0x0000180001007983 */ /* 0x000ea20000100800 */
[----:B------:R0:W-:Y:S01]  /*1a040*/  SYNCS.ARRIVE.TRANS64.A1T0 RZ, [R5+URZ+0x16850], RZ ;  /* 0x016850ff05ff79a7 */ /* 0x0001e2000810003f */
[C---:B------:R-:W-:Y:S01]  /*1a050*/  VIADD R7, R23.reuse, 0xffffffff ;  /* 0xffffffff17077836 */ /* 0x040fe20000000000 */
[----:B------:R-:W-:Y:S01]  /*1a060*/  MOV R20, R29 ;  /* 0x0000001d00147202 */ /* 0x000fe20000000f00 */
[----:B------:R-:W-:Y:S02]  /*1a070*/  IMAD.MOV.U32 R6, RZ, RZ, R22 ;  /* 0x000000ffff067224 */ /* 0x000fe400078e0016 */
[----:B------:R-:W-:Y:S01]  /*1a080*/  IMAD.MOV.U32 R26, RZ, RZ, R23 ;  /* 0x000000ffff1a7224 */ /* 0x000fe200078e0017 */
[----:B--2---:R-:W-:-:S13]  /*1a090*/  ISETP.GT.AND P0, PT, R23, R0, PT ;  /* 0x000000001700720c */ /* 0x004fda0003f04270 */
[----:B0-----:R-:W-:Y:S05]  /*1a0a0*/  @P0 BRA `(.L_x_15705) ;  /* 0xfffffff0000c0947 */ /* 0x001fea000383ffff */
.L_x_15692:
[----:B------:R-:W-:Y:S05]  /*1a0b0*/  BSYNC B0 ;  /* 0x0000000000007941 */ /* 0x000fea0003800000 */
.L_x_15691:
        /* <DEDUP_REMOVED lines=17> */
.L_x_15707:
[----:B------:R-:W-:Y:S05]  /*1a1d0*/  BSYNC B0 ;  /* 0x0000000000007941 */ /* 0x000fea0003800000 */
.L_x_15706:
[----:B------:R-:W2:Y:S02]  /*1a1e0*/  LDL R0, [R1+0x54] ;  /* 0x0000540001007983 */ /* 0x000ea40000100800 */
[----:B--2---:R-:W-:-:S13]  /*1a1f0*/  ISETP.NE.AND P0, PT, R0, 0x3, PT ;  /* 0x000000030000780c */ /* 0x004fda0003f05270 */
[----:B------:R-:W-:Y:S05]  /*1a200*/  @!P0 BRA `(.L_x_15708) ;  /* 0x0000000000048947 */ /* 0x000fea0003800000 */
[----:B------:R-:W-:Y:S01]  /*1a210*/  BPT.TRAP 0x1 ;  /* 0x000000040000795c */ /* 0x000fe20000300000 */
.L_x_15708:
[----:B------:R-:W2:Y:S01]  /*1a220*/  LDL.LU R2, [R1+0x14] ;  /* 0x0000140001027983 */ /* 0x000ea20000300800 */
[----:B------:R-:W-:Y:S01]  /*1a230*/  IMAD R0, R22, 0x8, R16 ;  /* 0x0000000816007824 */ /* 0x000fe200078e0210 */
[----:B------:R-:W-:Y:S01]  /*1a240*/  SHF.L.U32 R3, R29, 0x1f, RZ ;  /* 0x0000001f1d037819 */ /* 0x000fe200000006ff */
[----:B------:R-:W-:Y:S03]  /*1a250*/  BSSY B0, `(.L_x_15709) ;  /* 0x0000004000007945 */ /* 0x000fe60003800000 */
[----:B------:R-:W0:Y:S01]  /*1a260*/  SYNCS.PHASECHK.TRANS64.TRYWAIT P0, [R0+URZ+0x16860], R3 ;  /* 0x01686003000075a7 */ /* 0x000e22000800017f */
[----:B--2---:R-:W-:Y:S01]  /*1a270*/  IMAD R6, R23, -0x80, R2 ;  /* 0xffffff8017067824 */ /* 0x004fe200078e0202 */
[----:B0-----:R-:W-:Y:S06]  /*1a280*/  @!P0 BRA `(.L_x_15710) ;  /* 0x0000006800788947 */ /* 0x001fec0003800000 */
.L_x_15915:
[----:B------:R-:W-:Y:S05]  /*1a290*/  BSYNC B0 ;  /* 0x0000000000007941 */ /* 0x000fea0003800000 */
.L_x_15709:
[----:B------:R-:W1:Y:S01]  /*1a2a0*/  S2R R2, SR_TID.X ;  /* 0x0000000000027919 */ /* 0x000e620000002100 */
[----:B------:R-:W-:Y:S01]  /*1a2b0*/  UMOV UR4, 0xffffffff ;  /* 0xffffffff00047882 */ /* 0x000fe20000000000 */
[----:B------:R-:W2:Y:S01]  /*1a2c0*/  S2R R7, SR_TID.X ;  /* 0x0000000000077919 */ /* 0x000ea20000002100 */
[----:B-1----:R-:W-:Y:S02]  /*1a2d0*/  LOP3.LUT R5, R2, 0x7f, RZ, 0xc0, !PT ;  /* 0x0000007f02057812 */ /* 0x002fe400078ec0ff */
[----:B--2---:R-:W-:-:S03]  /*1a2e0*/  SHF.L.U32 R2, R7, 0x3, RZ ;  /* 0x0000000307027819 */ /* 0x004fc600000006ff */
        /* <DEDUP_REMOVED lines=15> */
[C---:B------:R-:W-:Y:S02]  /*1a3e0*/  ISETP.GE.AND P0, PT, R2.reuse, UR4, PT ;  /* 0x0000000402007c0c */ /* 0x040fe4000bf06270 */
[----:B------:R-:W-:Y:S02]  /*1a3f0*/  SHF.L.U32 R5, R2, 0x1, RZ ;  /* 0x0000000102057819 */ /* 0x000fe400000006ff */
        /* <DEDUP_REMOVED lines=42> */
.L_x_15933:
        /* <DEDUP_REMOVED lines=9> */
.L_x_15712:
        /* <DEDUP_REMOVED lines=11> */
.L_x_15713:
[----:B------:R-:W-:Y:S01]  /*1a7e0*/  VIADD R22, R22, 0x1 ;  /* 0x0000000116167836 */ /* 0x000fe20000000000 */
[----:B------:R0:W-:Y:S04]  /*1a7f0*/  SYNCS.ARRIVE.TRANS64.A1T0 RZ, [R0+URZ+0x16850], RZ ;  /* 0x016850ff00ff79a7 */ /* 0x0001e8000810003f */
[----:B------:R-:W-:-:S04]  /*1a800*/  ISETP.NE.AND P0, PT, R22, 0x2, PT ;  /* 0x000000021600780c */ /* 0x000fc80003f05270 */
[----:B0-----:R-:W-:Y:S02]  /*1a810*/  SEL R0, RZ, 0x1, P0 ;  /* 0x00000001ff007807 */ /* 0x001fe40000000000 */
[----:B------:R-:W-:Y:S02]  /*1a820*/  SEL R22, R22, RZ, P0 ;  /* 0x000000ff16167207 */ /* 0x000fe40000000000 */
[----:B------:R-:W-:-:S07]  /*1a830*/  LOP3.LUT R29, R29, R0, RZ, 0x3c, !PT ;  /* 0x000000001d1d7212 */ /* 0x000fce00078e3cff */
.L_x_15672:
[----:B------:R-:W-:Y:S05]  /*1a840*/  BSYNC B7 ;  /* 0x0000000000077941 */ /* 0x000fea0003800000 */
.L_x_15670:
[----:B------:R-:W4:Y:S02]  /*1a850*/  LDL R0, [R1+0x10] ;  /* 0x0000100001007983 */ /* 0x000f240000100800 */
[----:B----4-:R-:W-:-:S13]  /*1a860*/  LOP3.LUT P0, RZ, R0, 0x4, RZ, 0xc0, !PT ;  /* 0x0000000400ff7812 */ /* 0x010fda000780c0ff */
[----:B------:R-:W-:Y:S05]  /*1a870*/  @!P0 BRA `(.L_x_15714) ;  /* 0x0000000000248947 */ /* 0x000fea0003800000 */
[----:B------:R-:W-:Y:S05]  /*1a880*/  WARPSYNC.ALL ;  /* 0x0000000000007948 */ /* 0x000fea0003800000 */
[----:B------:R-:W0:Y:S08]  /*1a890*/  S2UR UR5, SR_CgaCtaId ;  /* 0x00000000000579c3 */ /* 0x000e300000008800 */
[----:B------:R-:W-:Y:S06]  /*1a8a0*/  BAR.SYNC.DEFER_BLOCKING 0x5, 0x200 ;  /* 0x0148000000007b1d */ /* 0x000fec0000010000 */
[----:B------:R-:W-:-:S02]  /*1a8b0*/  UMOV UR4, 0x400 ;  /* 0x0000040000047882 */ /* 0x000fc40000000000 */
[----:B0-----:R-:W-:-:S06]  /*1a8c0*/  ULEA UR4, UR5, UR4, 0x18 ;  /* 0x0000000405047291 */ /* 0x001fcc000f8ec03f */
[----:B------:R-:W-:-:S05]  /*1a8d0*/  IMAD.U32 R16, RZ, RZ, UR4 ;  /* 0x00000004ff107e24 */ /* 0x000fca000f8e00ff */
[----:B------:R0:W4:Y:S01]  /*1a8e0*/  LDS.128 R24, [R16+0x168d0] ;  /* 0x0168d00010187984 */ /* 0x0001220000000c00 */
[----:B------:R-:W-:Y:S06]  /*1a8f0*/  BAR.ARV 0x4, 0x200 ;  /* 0x0108000000007b1d */ /* 0x000fec0000002000 */
[----:B------:R-:W-:Y:S05]  /*1a900*/  BRA `(.L_x_15715) ;  /* 0x0000000c00d87947 */ /* 0x000fea0003800000 */
.L_x_15714:
[----:B------:R-:W0:Y:S01]  /*1a910*/  S2R R0, SR_TID.X ;  /* 0x0000000000007919 */ /* 0x000e220000002100 */
[----:B------:R-:W-:Y:S01]  /*1a920*/  UMOV UR4, 0xffffffff ;  /* 0xffffffff00047882 */ /* 0x000fe20000000000 */
[----:B0-----:R-:W-:-:S04]  /*1a930*/  LOP3.LUT R8, R0, 0x1f, RZ, 0xc0, !PT ;  /* 0x0000001f00087812 */ /* 0x001fc800078ec0ff */
[----:B------:R-:W-:Y:S01]  /*1a940*/  ISETP.NE.AND P0, PT, R8, 0x1f, PT ;  /* 0x0000001f0800780c */ /* 0x000fe20003f05270 */
[----:B------:R-:W-:-:S12]  /*1a950*/  BRA.DIV UR4, `(.L_x_15716) ;  /* 0x0000006e04187947 */ /* 0x000fd8000b800000 */
[----:B--2---:R-:W-:Y:S01]  /*1a960*/  IADD3 R9, R27, R8, RZ ;  /* 0x000000081b097210 */ /* 0x004fe20007ffe0ff */
[----:B------:R-:W-:-:S03]  /*1a970*/  ULDC UR4, c[0x0][0xc3c] ;  /* 0x00030f0000047ab9 */ /* 0x000fc60000000800 */
[----:B------:R-:W-:-:S13]  /*1a980*/  ISETP.GE.OR P1, PT, R9, UR4, !P0 ;  /* 0x0000000409007c0c */ /* 0x000fda000c726670 */
[----:B------:R-:W0:Y:S08]  /*1a990*/  @!P1 LDC.64 R2, c[0x0][0xc80] ;  /* 0x00032000ff029b82 */ /* 0x000e300000000a00 */
[----:B------:R-:W2:Y:S01]  /*1a9a0*/  @!P1 LDC.64 R4, c[0x0][0xc78] ;  /* 0x00031e00ff049b82 */ /* 0x000ea20000000a00 */
[----:B0-----:R-:W-:-:S05]  /*1a9b0*/  @!P1 IMAD.WIDE R2, R9, 0x4, R2 ;  /* 0x0000000409029825 */ /* 0x001fca00078e0202 */
[----:B---3--:R2:W3:Y:S02]  /*1a9c0*/  @!P1 LDG.E R7, desc[UR40][R2.64] ;  /* 0x0000002802079981 */ /* 0x0084e4000c1e1900 */
        /* <DEDUP_REMOVED lines=11> */
[----:B---3--:R-:W-:Y:S01]  /*1aa80*/  @!P1 IMAD.MOV.U32 R25, RZ, RZ, R7 ;  /* 0x000000ffff199224 */ /* 0x008fe200078e0007 */
        /* <DEDUP_REMOVED lines=19> */
.L_x_15943:
[----:B------:R-:W-:Y:S02]  /*1abc0*/  ULDC UR4, c[0x0][0xc38] ;  /* 0x00030e0000047ab9 */ /* 0x000fe40000000800 */
[----:B------:R-:W-:-:S04]  /*1abd0*/  IMAD.U32 R4, RZ, RZ, UR4 ;  /* 0x00000004ff047e24 */ /* 0x000fc8000f8e00ff */
[----:B--2---:R-:W-:-:S05]  /*1abe0*/  IMAD R3, R14, R4, RZ ;  /* 0x000000040e037224 */ /* 0x004fca00078e02ff */
[----:B------:R-:W-:-:S04]  /*1abf0*/  IADD3 R6, R6, R3, RZ ;  /* 0x0000000306067210 */ /* 0x000fc80007ffe0ff */
[----:B------:R-:W-:-:S13]  /*1ac00*/  ISETP.GT.AND P6, PT, R6, R0, PT ;  /* 0x000000000600720c */ /* 0x000fda0003fc4270 */
[----:B------:R-:W-:Y:S05]  /*1ac10*/  @P6 BRA `(.L_x_15717) ;  /* 0x0000000000a46947 */ /* 0x000fea0003800000 */
.L_x_15720:
        /* <DEDUP_REMOVED lines=35> */
.L_x_15951:
[----:B------:R-:W-:Y:S02]  /*1ae50*/  ULDC UR4, c[0x0][0xc38] ;  /* 0x00030e0000047ab9 */ /* 0x000fe40000000800 */
[----:B------:R-:W-:-:S04]  /*1ae60*/  IMAD.U32 R4, RZ, RZ, UR4 ;  /* 0x00000004ff047e24 */ /* 0x000fc8000f8e00ff */
[----:B--2---:R-:W-:-:S04]  /*1ae70*/  IMAD R3, R14, R4, RZ ;  /* 0x000000040e037224 */ /* 0x004fc800078e02ff */
[----:B------:R-:W-:-:S05]  /*1ae80*/  IMAD.IADD R6, R3, 0x1, R6 ;  /* 0x0000000103067824 */ /* 0x000fca00078e0206 */
[----:B------:R-:W-:-:S13]  /*1ae90*/  ISETP.GT.AND P6, PT, R6, R0, PT ;  /* 0x000000000600720c */ /* 0x000fda0003fc4270 */
[----:B------:R-:W-:Y:S05]  /*1aea0*/  @!P6 BRA `(.L_x_15720) ;  /* 0xfffffffc005ce947 */ /* 0x000fea000383ffff */
.L_x_15717:
[----:B------:R-:W-:Y:S01]  /*1aeb0*/  IADD3 R6, -R3, R6, RZ ;  /* 0x0000000603067210 */ /* 0x000fe20007ffe1ff */
[----:B------:R-:W-:-:S04]  /*1aec0*/  UMOV UR4, 0xffffffff ;  /* 0xffffffff00047882 */ /* 0x000fc80000000000 */
        /* <DEDUP_REMOVED lines=8> */
.L_x_15956:
[----:B------:R-:W-:-:S13]  /*1af50*/  ISETP.NE.AND P0, PT, R3, RZ, PT ;  /* 0x000000ff0300720c */ /* 0x000fda0003f05270 */
[----:B------:R-:W-:Y:S05]  /*1af60*/  @!P0 BRA `(.L_x_15722) ;  /* 0x0000000000108947 */ /* 0x000fea0003800000 */
[----:B------:R-:W-:Y:S01]  /*1af70*/  UMOV UR4, 0xffffffff ;  /* 0xffffffff00047882 */ /* 0x000fe20000000000 */
[----:B------:R-:W-:Y:S02]  /*1af80*/  VIADD R12, R7, 0xffffffff ;  /* 0xffffffff070c7836 */ /* 0x000fe40000000000 */
[----:B------:R-:W-:Y:S05]  /*1af90*/  BRA.DIV UR4, `(.L_x_15723) ;  /* 0x0000006e04d87947 */ /* 0x000fea000b800000 */
[----:B------:R0:W0:Y:S02]  /*1afa0*/  SHFL.IDX PT, R24, R2, R12, 0x1f ;  /* 0x00001f0c02187589 */ /* 0x00002400000e0000 */
.L_x_15722:
[----:B----4-:R-:W-:Y:S01]  /*1afb0*/  ISETP.NE.AND P0, PT, R5, 0x1, PT ;  /* 0x000000010500780c */ /* 0x010fe20003f05270 */
[----:B0-----:R-:W-:-:S04]  /*1afc0*/  IMAD R24, R24, R4, R6 ;  /* 0x0000000418187224 */ /* 0x001fc800078e0206 */
[----:B------:R-:W-:-:S08]  /*1afd0*/  IMAD.IADD R0, R0, 0x1, -R24 ;  /* 0x0000000100007824 */ /* 0x000fd000078e0a18 */
[----:B------:R-:W-:Y:S05]  /*1afe0*/  @!P0 BRA `(.L_x_15724) ;  /* 0x0000000000dc8947 */ /* 0x000fea0003800000 */
[-C--:B---3--:R-:W-:Y:S01]  /*1aff0*/  IABS R6, R25.reuse ;  /* 0x0000001900067213 */ /* 0x088fe20000000000 */
[----:B------:R-:W-:Y:S01]  /*1b000*/  IMAD.MOV.U32 R2, RZ, RZ, RZ ;  /* 0x000000ffff027224 */ /* 0x000fe200078e00ff */
[----:B------:R-:W-:Y:S02]  /*1b010*/  IABS R8, R25 ;  /* 0x0000001900087213 */ /* 0x000fe40000000000 */
[----:B------:R-:W0:Y:S03]  /*1b020*/  I2F.RP R4, R6 ;  /* 0x0000000600047306 */ /* 0x000e260000209400 */
[----:B------:R-:W-:-:S05]  /*1b030*/  IMAD.MOV R8, RZ, RZ, -R8 ;  /* 0x000000ffff087224 */ /* 0x000fca00078e0a08 */
[----:B0-----:R-:W2:Y:S02]  /*1b040*/  MUFU.RCP R4, R4 ;  /* 0x0000000400047308 */ /* 0x001ea40000001000 */
[----:B--2---:R-:W-:-:S06]  /*1b050*/  IADD3 R7, R4, 0xffffffe, RZ ;  /* 0x0ffffffe04077810 */ /* 0x004fcc0007ffe0ff */
        /* <DEDUP_REMOVED lines=9> */
[-C--:B------:R-:W-:Y:S02]  /*1b0f0*/  @!P1 IADD3 R3, R3, -R6.reuse, RZ ;  /* 0x8000000603039210 */ /* 0x080fe40007ffe0ff */
[----:B------:R-:W-:Y:S02]  /*1b100*/  @!P1 IADD3 R4, R4, 0x1, RZ ;  /* 0x0000000104049810 */ /* 0x000fe40007ffe0ff */
[----:B------:R-:W-:Y:S02]  /*1b110*/  ISETP.GE.U32.AND P0, PT, R3, R6, PT ;  /* 0x000000060300720c */ /* 0x000fe40003f06070 */
[-C--:B------:R-:W-:Y:S02]  /*1b120*/  IABS R6, R5.reuse ;  /* 0x0000000500067213 */ /* 0x080fe40000000000 */
[----:B------:R-:W-:Y:S02]  /*1b130*/  ISETP.NE.AND P1, PT, R25, RZ, PT ;  /* 0x000000ff1900720c */ /* 0x000fe40003f25270 */
        /* <DEDUP_REMOVED lines=34> */
.L_x_15724:
[----:B------:R-:W0:Y:S02]  /*1b360*/  LDC.64 R2, c[0x0][0xc90] ;  /* 0x00032400ff027b82 */ /* 0x000e240000000a00 */
[----:B0-----:R-:W-:-:S05]  /*1b370*/  IMAD.WIDE R2, R27, 0x4, R2 ;  /* 0x000000041b027825 */ /* 0x001fca00078e0202 */
[----:B------:R0:W3:Y:S02]  /*1b380*/  LDG.E R6, desc[UR40][R2.64] ;  /* 0x0000002802067981 */ /* 0x0000e4000c1e1900 */
[----:B0-----:R-:W-:Y:S02]  /*1b390*/  IMAD.MOV.U32 R2, RZ, RZ, RZ ;  /* 0x000000ffff027224 */ /* 0x001fe400078e00ff */
[----:B---3--:R-:W-:-:S05]  /*1b3a0*/  IMAD R5, R25, R6, RZ ;  /* 0x0000000619057224 */ /* 0x008fca00078e02ff */
[----:B--2---:R-:W-:-:S04]  /*1b3b0*/  IABS R7, R5 ;  /* 0x0000000500077213 */ /* 0x004fc80000000000 */
[----:B------:R-:W0:Y:S08]  /*1b3c0*/  I2F.RP R8, R7 ;  /* 0x0000000700087306 */ /* 0x000e300000209400 */
[----:B0-----:R-:W1:Y:S02]  /*1b3d0*/  MUFU.RCP R8, R8 ;  /* 0x0000000800087308 */ /* 0x001e640000001000 */
[----:B-1----:R-:W-:-:S06]  /*1b3e0*/  IADD3 R10, R8, 0xffffffe, RZ ;  /* 0x0ffffffe080a7810 */ /* 0x002fcc0007ffe0ff */
        /* <DEDUP_REMOVED lines=16> */
[----:B------:R-:W-:-:S06]  /*1b4f0*/  IMAD.MOV.U32 R2, RZ, RZ, RZ ;  /* 0x000000ffff027224 */ /* 0x000fcc00078e00ff */
        /* <DEDUP_REMOVED lines=35> */
.L_x_15725:
[----:B------:R-:W-:-:S04]  /*1b730*/  LOP3.LUT R2, RZ, R2, RZ, 0x33, !PT ;  /* 0x00000002ff027212 */ /* 0x000fc800078e33ff */
[----:B------:R-:W-:Y:S01]  /*1b740*/  IADD3 R25, R25, R2, RZ ;  /* 0x0000000219197210 */ /* 0x000fe20007ffe0ff */
[----:B------:R-:W-:Y:S06]  /*1b750*/  BRA `(.L_x_15726) ;  /* 0x00000000001c7947 */ /* 0x000fec0003800000 */
.L_x_15718:
[----:B------:R-:W-:Y:S01]  /*1b760*/  UMOV UR4, URZ ;  /* 0x0000003f00047c82 */ /* 0x000fe20008000000 */
[----:B------:R-:W-:Y:S01]  /*1b770*/  UMOV UR5, URZ ;  /* 0x0000003f00057c82 */ /* 0x000fe20008000000 */
[----:B------:R-:W-:Y:S01]  /*1b780*/  ULDC UR6, c[0x0][0xc3c] ;  /* 0x00030f0000067ab9 */ /* 0x000fe20000000800 */
[----:B------:R-:W-:Y:S01]  /*1b790*/  IMAD.MOV.U32 R24, RZ, RZ, R0 ;  /* 0x000000ffff187224 */ /* 0x000fe200078e0000 */
[----:B------:R-:W-:Y:S01]  /*1b7a0*/  MOV R27, UR6 ;  /* 0x00000006001b7c02 */ /* 0x000fe20008000f00 */
[----:B------:R-:W-:Y:S02]  /*1b7b0*/  IMAD.U32 R25, RZ, RZ, UR4 ;  /* 0x00000004ff197e24 */ /* 0x000fe4000f8e00ff */
[----:B------:R-:W-:-:S07]  /*1b7c0*/  IMAD.U32 R26, RZ, RZ, UR5 ;  /* 0x00000005ff1a7e24 */ /* 0x000fce000f8e00ff */
.L_x_15726:
        /* <DEDUP_REMOVED lines=10> */
.L_x_15715:
[----:B------:R-:W-:Y:S02]  /*1b870*/  ULDC UR4, c[0x0][0xc3c] ;  /* 0x00030f0000047ab9 */ /* 0x000fe40000000800 */
[----:B----4-:R-:W-:-:S13]  /*1b880*/  ISETP.GE.AND P0, PT, R27, UR4, PT ;  /* 0x000000041b007c0c */ /* 0x010fda000bf06270 */
[----:B------:R-:W-:Y:S05]  /*1b890*/  @!P0 BRA `(.L_x_15727) ;  /* 0xffffff9800f48947 */ /* 0x000fea000383ffff */
[----:B------:R-:W-:Y:S05]  /*1b8a0*/  BSYNC B8 ;  /* 0x0000000000087941 */ /* 0x000fea0003800000 */
.L_x_15630:
        /* <DEDUP_REMOVED lines=12> */
.L_x_15959:
[----:B------:R-:W-:Y:S05]  /*1b970*/  BSYNC B0 ;  /* 0x0000000000007941 */ /* 0x000fea0003800000 */
.L_x_15728:
[----:B------:R-:W-:-:S03]  /*1b980*/  UMOV UR4, 0xffffffff ;  /* 0xffffffff00047882 */ /* 0x000fc60000000000 */
[----:B------:R-:W-:Y:S05]  /*1b990*/  BRA.DIV UR4, `(.L_x_15730) ;  /* 0x0000006604947947 */ /* 0x000fea000b800000 */
[----:B0-----:R-:W0:Y:S02]  /*1b9a0*/  S2R R0, SR_TID.X ;  /* 0x0000000000007919 */ /* 0x001e240000002100 */
[----:B0-----:R-:W-:-:S04]  /*1b9b0*/  SHF.R.U32.HI R0, RZ, 0x5, R0 ;  /* 0x00000005ff007819 */ /* 0x001fc80000011600 */
[----:B------:R-:W-:-:S05]  /*1b9c0*/  LOP3.LUT R0, R0, 0x3, RZ, 0xc0, !PT ;  /* 0x0000000300007812 */ /* 0x000fca00078ec0ff */
[----:B------:R0:W4:Y:S02]  /*1b9d0*/  SHFL.IDX PT, R14, R0, RZ, 0x1f ;  /* 0x00001fff000e7589 */ /* 0x00012400000e0000 */
.L_x_15962:
[----:B----4-:R-:W-:-:S13]  /*1b9e0*/  ISETP.NE.AND P0, PT, R14, RZ, PT ;  /* 0x000000ff0e00720c */ /* 0x010fda0003f05270 */
[----:B------:R-:W-:Y:S05]  /*1b9f0*/  @P0 BRA `(.L_x_15465) ;  /* 0x0000000000880947 */ /* 0x000fea0003800000 */
[----:B------:R-:W-:-:S03]  /*1ba00*/  UMOV UR4, 0xffffffff ;  /* 0xffffffff00047882 */ /* 0x000fc60000000000 */
[----:B------:R-:W-:Y:S05]  /*1ba10*/  BRA.DIV UR4, `(.L_x_15731) ;  /* 0x0000006604a87947 */ /* 0x000fea000b800000 */
[----:B------:R-:W-:-:S13]  /*1ba20*/  ELECT P6, URZ, PT ;  /* 0x00000000003f782f */ /* 0x000fda00038c0000 */
.L_x_15965:
[----:B------:R-:W-:Y:S05]  /*1ba30*/  @!P6 BRA `(.L_x_15465) ;  /* 0x000000000078e947 */ /* 0x000fea0003800000 */
[----:B0-----:R-:W4:Y:S02]  /*1ba40*/  LDL.LU R0, [R1+0x3c] ;  /* 0x00003c0001007983 */ /* 0x001f240000300800 */
[----:B----4-:R-:W-:-:S04]  /*1ba50*/  LOP3.LUT R0, R0, 0x2, RZ, 0xfc, !PT ;  /* 0x0000000200007812 */ /* 0x010fc800078efcff */
[----:B------:R-:W-:-:S13]  /*1ba60*/  ISETP.NE.AND P0, PT, R0, 0x3, PT ;  /* 0x000000030000780c */ /* 0x000fda0003f05270 */
[----:B------:R-:W-:Y:S05]  /*1ba70*/  @!P0 BRA `(.L_x_15732) ;  /* 0x0000000000048947 */ /* 0x000fea0003800000 */
[----:B------:R-:W-:Y:S01]  /*1ba80*/  BPT.TRAP 0x1 ;  /* 0x000000040000795c */ /* 0x000fe20000300000 */
.L_x_15732:
[C---:B------:R-:W-:Y:S01]  /*1ba90*/  IMAD R3, R22.reuse, 0x8, R5 ;  /* 0x0000000816037824 */ /* 0x040fe200078e0205 */
[----:B------:R-:W-:Y:S02]  /*1baa0*/  SHF.L.U32 R2, R29, 0x1f, RZ ;  /* 0x0000001f1d027819 */ /* 0x000fe400000006ff */
[----:B------:R-:W-:Y:S02]  /*1bab0*/  IADD3 R22, R22, 0x1, RZ ;  /* 0x0000000116167810 */ /* 0x000fe40007ffe0ff */
[----:B------:R-:W0:Y:S02]  /*1bac0*/  SYNCS.PHASECHK.TRANS64.TRYWAIT P1, [R3+URZ+0x16840], R2 ;  /* 0x01684002030075a7 */ /* 0x000e24000802017f */
[----:B------:R-:W-:-:S04]  /*1bad0*/  ISETP.NE.AND P2, PT, R22, 0x2, PT ;  /* 0x000000021600780c */ /* 0x000fc80003f45270 */
[----:B------:R-:W-:Y:S01]  /*1bae0*/  SEL R0, RZ, 0x1, P2 ;  /* 0x00000001ff007807 */ /* 0x000fe20001000000 */
[----:B0-----:R-:W-:Y:S08]  /*1baf0*/  @!P1 BRA `(.L_x_15733) ;  /* 0x0000006400909947 */ /* 0x001ff00003800000 */
.L_x_15966:
[----:B------:R-:W-:Y:S02]  /*1bb00*/  SEL R22, R22, RZ, P2 ;  /* 0x000000ff16167207 */ /* 0x000fe40001000000 */
[----:B------:R-:W-:Y:S01]  /*1bb10*/  LOP3.LUT R0, R29, R0, RZ, 0x3c, !PT ;  /* 0x000000001d007212 */ /* 0x000fe200078e3cff */
[----:B------:R-:W-:Y:S06]  /*1bb20*/  @!P0 BRA `(.L_x_15734) ;  /* 0x0000000000048947 */ /* 0x000fec0003800000 */
[----:B------:R-:W-:Y:S01]  /*1bb30*/  BPT.TRAP 0x1 ;  /* 0x000000040000795c */ /* 0x000fe20000300000 */
.L_x_15734:
[----:B------:R-:W-:Y:S01]  /*1bb40*/  IMAD R5, R22, 0x8, R5 ;  /* 0x0000000816057824 */ /* 0x000fe200078e0205 */
[----:B------:R-:W-:-:S04]  /*1bb50*/  SHF.L.U32 R0, R0, 0x1f, RZ ;  /* 0x0000001f00007819 */ /* 0x000fc800000006ff */
[----:B------:R-:W4:Y:S02]  /*1bb60*/  SYNCS.PHASECHK.TRANS64.TRYWAIT P1, [R5+URZ+0x16840], R0 ;  /* 0x01684000050075a7 */ /* 0x000f24000802017f */
[----:B----4-:R-:W-:Y:S05]  /*1bb70*/  @!P1 BRA `(.L_x_15735) ;  /* 0x0000006400849947 */ /* 0x010fea0003800000 */
.L_x_15967:
[----:B------:R-:W-:Y:S05]  /*1bb80*/  @!P0 BRA `(.L_x_15736) ;  /* 0x0000000000048947 */ /* 0x000fea0003800000 */
[----:B------:R-:W-:Y:S01]  /*1bb90*/  BPT.TRAP 0x1 ;  /* 0x000000040000795c */ /* 0x000fe20000300000 */
.L_x_15736:
[----:B------:R-:W5:Y:S02]  /*1bba0*/  SYNCS.PHASECHK.TRANS64.TRYWAIT P1, [R3+URZ+0x16860], R2 ;  /* 0x01686002030075a7 */ /* 0x000f64000802017f */
[----:B-----5:R-:W-:Y:S05]  /*1bbb0*/  @!P1 BRA `(.L_x_15737) ;  /* 0x0000006400889947 */ /* 0x020fea0003800000 */
.L_x_15968:
[----:B------:R-:W-:Y:S05]  /*1bbc0*/  @!P0 BRA `(.L_x_15738) ;  /* 0x0000000000048947 */ /* 0x000fea0003800000 */
[----:B------:R-:W-:Y:S01]  /*1bbd0*/  BPT.TRAP 0x1 ;  /* 0x000000040000795c */ /* 0x000fe20000300000 */
.L_x_15738:
[----:B------:R0:W0:Y:S02]  /*1bbe0*/  SYNCS.PHASECHK.TRANS64.TRYWAIT P0, [R5+URZ+0x16860], R0 ;  /* 0x01686000050075a7 */ /* 0x000024000800017f */
[----:B0-----:R-:W-:Y:S05]  /*1bbf0*/  @!P0 NANOSLEEP.SYNCS 0x989680 ;  /* 0x009896800000895d */ /* 0x001fea0003900000 */
[----:B------:R-:W0:Y:S02]  /*1bc00*/  @!P0 SYNCS.PHASECHK.TRANS64 P0, [R5+URZ+0x16860], R0 ;  /* 0x01686000050085a7 */ /* 0x000e24000800007f */
[----:B0-----:R-:W-:Y:S05]  /*1bc10*/  @!P0 BRA `(.L_x_15738) ;  /* 0xfffffffc00f08947 */ /* 0x001fea000383ffff */
.L_x_15465:
[----:B------:R-:W-:Y:S05]  /*1bc20*/  BSYNC B9 ;  /* 0x0000000000097941 */ /* 0x000fea0003800000 */
.L_x_15462:
[----:B------:R-:W-:Y:S05]  /*1bc30*/  EXIT ;  /* 0x000000000000794d */ /* 0x000fea0003800000 */
.L_x_15485:
[----:B0-----:R0:W1:Y:S02]  /*1bc40*/  SYNCS.PHASECHK.TRANS64.TRYWAIT P6, [R68+URZ+0x16890], R77 ;  /* 0x0168904d440075a7 */ /* 0x00106400080c017f */
[----:B-1----:R-:W-:Y:S05]  /*1bc50*/  @!P6 NANOSLEEP.SYNCS 0x989680 ;  /* 0x009896800000e95d */ /* 0x002fea0003900000 */
[----:B------:R-:W1:Y:S02]  /*1bc60*/  @!P6 SYNCS.PHASECHK.TRANS64 P6, [R68+URZ+0x16890], R77 ;  /* 0x0168904d4400e5a7 */ /* 0x000e6400080c007f */
[----:B-1----:R-:W-:Y:S05]  /*1bc70*/  @!P6 BRA `(.L_x_15485) ;  /* 0xfffffffc00f0e947 */ /* 0x002fea000383ffff */
[----:B------:R-:W-:Y:S05]  /*1bc80*/  BRA `(.L_x_15739) ;  /* 0xfffffe70004c7947 */ /* 0x000fea000383ffff */
.L_x_15486:
        /* <DEDUP_REMOVED lines=8> */
.L_x_15741:
[----:B------:R-:W-:Y:S05]  /*1bd10*/  BSYNC B1 ;  /* 0x0000000000017941 */ /* 0x000fea0003800000 */
.L_x_15740:
        /* <DEDUP_REMOVED lines=8> */
.L_x_15742:
[----:B------:R-:W-:Y:S05]  /*1bda0*/  BRA `(.L_x_15743) ;  /* 0xfffffe7000187947 */ /* 0x000fea000383ffff */
.L_x_15495:
[----:B------:R-:W-:Y:S01]  /*1bdb0*/  BSSY B1, `(.L_x_15744) ;  /* 0x0000008000017945 */ /* 0x000fe20003800000 */
[----:B--2-4-:R-:W-:Y:S01]  /*1bdc0*/  IMAD.MOV.U32 R13, RZ, RZ, R85 ;  /* 0x000000ffff0d7224 */ /* 0x014fe200078e0055 */
[----:B------:R-:W-:Y:S01]  /*1bdd0*/  MOV R12, 0x1 ;  /* 0x00000001000c7802 */ /* 0x000fe20000000f00 */
[----:B------:R-:W-:Y:S02]  /*1bde0*/  IMAD.MOV.U32 R11, RZ, RZ, 0x1c1f ;  /* 0x00001c1fff0b7424 */ /* 0x000fe400078e00ff */
[----:B------:R-:W-:-:S07]  /*1bdf0*/  IMAD.MOV.U32 R15, RZ, RZ, -0x1 ;  /* 0xffffffffff0f7424 */ /* 0x000fce00078e00ff */
[----:B01-3--:R-:W-:Y:S05]  /*1be00*/  WARPSYNC.COLLECTIVE R15, `(.L_x_15745) ;  /* 0x000000000f087348 */ /* 0x00bfea0003c00000 */
[----:B---3--:R2:W3:Y:S02]  /*1be10*/  SHFL.IDX P6, R14, R13, R12, R11 ;  /* 0x0000000c0d0e7389 */ /* 0x0084e400000c000b */
[----:B0123--:R-:W-:Y:S01]  /*1be20*/  ENDCOLLECTIVE ;  /* 0x000000000000791b */ /* 0x00ffe20003800000 */
.L_x_15745:
[----:B------:R-:W-:Y:S05]  /*1be30*/  BSYNC B1 ;  /* 0x0000000000017941 */ /* 0x000fea0003800000 */
.L_x_15744:
        /* <DEDUP_REMOVED lines=8> */
.L_x_15746:
[----:B------:R-:W-:Y:S05]  /*1bec0*/  BRA `(.L_x_15747) ;  /* 0xfffffe7400887947 */ /* 0x000fea000383ffff */
.L_x_15507:
[----:B0-----:R0:W1:Y:S02]  /*1bed0*/  SYNCS.PHASECHK.TRANS64.TRYWAIT P4, [R68+URZ+0x16890], R77 ;  /* 0x0168904d440075a7 */ /* 0x001064000808017f */
[----:B-1----:R-:W-:Y:S05]  /*1bee0*/  @!P4 NANOSLEEP.SYNCS 0x989680 ;  /* 0x009896800000c95d */ /* 0x002fea0003900000 */
[----:B------:R-:W1:Y:S02]  /*1bef0*/  @!P4 SYNCS.PHASECHK.TRANS64 P4, [R68+URZ+0x16890], R77 ;  /* 0x0168904d4400c5a7 */ /* 0x000e64000808007f */
[----:B-1----:R-:W-:Y:S05]  /*1bf00*/  @!P4 BRA `(.L_x_15507) ;  /* 0xfffffffc00f0c947 */ /* 0x002fea000383ffff */
[----:B------:R-:W-:Y:S05]  /*1bf10*/  BRA `(.L_x_15748) ;  /* 0xfffffe80007c7947 */ /* 0x000fea000383ffff */
.L_x_15508:
        /* <DEDUP_REMOVED lines=8> */
.L_x_15750:
[----:B------:R-:W-:Y:S05]  /*1bfa0*/  BSYNC B1 ;  /* 0x0000000000017941 */ /* 0x000fea0003800000 */
.L_x_15749:
        /* <DEDUP_REMOVED lines=8> */
.L_x_15751:
[----:B------:R-:W-:Y:S01]  /*1c030*/  IMAD.MOV.U32 R80, RZ, RZ, R14 ;  /* 0x000000ffff507224 */ /* 0x000fe200078e000e */
[----:B------:R-:W-:Y:S06]  /*1c040*/  BRA `(.L_x_15752) ;  /* 0xfffffe8000487947 */ /* 0x000fec000383ffff */
.L_x_15513:
[----:B------:R-:W-:Y:S01]  /*1c050*/  BSSY B1, `(.L_x_15753) ;  /* 0x0000008000017945 */ /* 0x000fe20003800000 */
[----:B---3--:R-:W-:Y:S01]  /*1c060*/  IMAD.MOV.U32 R13, RZ, RZ, R85 ;  /* 0x000000ffff0d7224 */ /* 0x008fe200078e0055 */
[----:B--2---:R-:W-:Y:S01]  /*1c070*/  MOV R11, 0x1c1f ;  /* 0x00001c1f000b7802 */ /* 0x004fe20000000f00 */
[----:B------:R-:W-:Y:S02]  /*1c080*/  IMAD.MOV.U32 R12, RZ, RZ, 0x1 ;  /* 0x00000001ff0c7424 */ /* 0x000fe400078e00ff */
[----:B------:R-:W-:-:S07]  /*1c090*/  IMAD.MOV.U32 R15, RZ, RZ, -0x1 ;  /* 0xffffffffff0f7424 */ /* 0x000fce00078e00ff */
[----:B01----:R-:W-:Y:S05]  /*1c0a0*/  WARPSYNC.COLLECTIVE R15, `(.L_x_15754) ;  /* 0x000000000f087348 */ /* 0x003fea0003c00000 */
[----:B------:R2:W3:Y:S02]  /*1c0b0*/  SHFL.IDX P6, R14, R13, R12, R11 ;  /* 0x0000000c0d0e7389 */ /* 0x0004e400000c000b */
[----:B0123--:R-:W-:Y:S01]  /*1c0c0*/  ENDCOLLECTIVE ;  /* 0x000000000000791b */ /* 0x00ffe20003800000 */
.L_x_15754:
[----:B------:R-:W-:Y:S05]  /*1c0d0*/  BSYNC B1 ;  /* 0x0000000000017941 */ /* 0x000fea0003800000 */
.L_x_15753:
        /* <DEDUP_REMOVED lines=8> */
.L_x_15755:
[----:B------:R-:W-:Y:S01]  /*1c160*/  IMAD.MOV.U32 R84, RZ, RZ, R14 ;  /* 0x000000ffff547224 */ /* 0x000fe200078e000e */
[----:B------:R-:W-:Y:S06]  /*1c170*/  BRA `(.L_x_15756) ;  /* 0xfffffe8400d47947 */ /* 0x000fec000383ffff */
.L_x_15518:
[----:B0-----:R0:W1:Y:S02]  /*1c180*/  SYNCS.PHASECHK.TRANS64.TRYWAIT P3, [R68+URZ+0x16890], R77 ;  /* 0x0168904d440075a7 */ /* 0x001064000806017f */
[----:B-1----:R-:W-:Y:S05]  /*1c190*/  @!P3 NANOSLEEP.SYNCS 0x989680 ;  /* 0x009896800000b95d */ /* 0x002fea0003900000 */
[----:B------:R-:W1:Y:S02]  /*1c1a0*/  @!P3 SYNCS.PHASECHK.TRANS64 P3, [R68+URZ+0x16890], R77 ;  /* 0x0168904d4400b5a7 */ /* 0x000e64000806007f */
[----:B-1----:R-:W-:Y:S05]  /*1c1b0*/  @!P3 BRA `(.L_x_15518) ;  /* 0xfffffffc00f0b947 */ /* 0x002fea000383ffff */
[----:B------:R-:W-:Y:S05]  /*1c1c0*/  BRA `(.L_x_15757) ;  /* 0xfffffe8c00dc7947 */ /* 0x000fea000383ffff */
.L_x_15519:
        /* <DEDUP_REMOVED lines=8> */
.L_x_15759:
[----:B------:R-:W-:Y:S05]  /*1c250*/  BSYNC B1 ;  /* 0x0000000000017941 */ /* 0x000fea0003800000 */
.L_x_15758:
        /* <DEDUP_REMOVED lines=8> */
.L_x_15760:
[----:B------:R-:W-:Y:S01]  /*1c2e0*/  IMAD.MOV.U32 R7, RZ, RZ, R14 ;  /* 0x000000ffff077224 */ /* 0x000fe200078e000e */
[----:B------:R-:W-:Y:S06]  /*1c2f0*/  BRA `(.L_x_15761) ;  /* 0xfffffe8c00f87947 */ /* 0x000fec000383ffff */
.L_x_15522:
        /* <DEDUP_REMOVED lines=8> */
.L_x_15763:
[----:B------:R-:W-:Y:S05]  /*1c380*/  BSYNC B1 ;  /* 0x0000000000017941 */ /* 0x000fea0003800000 */
.L_x_15762:
        /* <DEDUP_REMOVED lines=8> */
.L_x_15764:
[----:B------:R-:W-:Y:S01]  /*1c410*/  IMAD.MOV.U32 R7, RZ, RZ, R14 ;  /* 0x000000ffff077224 */ /* 0x000fe200078e000e */
[----:B------:R-:W-:Y:S06]  /*1c420*/  BRA `(.L_x_15765) ;  /* 0xfffffe8c00f47947 */ /* 0x000fec000383ffff */
.L_x_15526:
[----:B0-----:R0:W2:Y:S02]  /*1c430*/  SYNCS.PHASECHK.TRANS64.TRYWAIT P4, [R68+URZ+0x168b0], R77 ;  /* 0x0168b04d440075a7 */ /* 0x0010a4000808017f */
[----:B--2---:R-:W-:Y:S05]  /*1c440*/  @!P4 NANOSLEEP.SYNCS 0x989680 ;  /* 0x009896800000c95d */ /* 0x004fea0003900000 */
[----:B------:R-:W2:Y:S02]  /*1c450*/  @!P4 SYNCS.PHASECHK.TRANS64 P4, [R68+URZ+0x168b0], R77 ;  /* 0x0168b04d4400c5a7 */ /* 0x000ea4000808007f */
[----:B--2---:R-:W-:Y:S05]  /*1c460*/  @!P4 BRA `(.L_x_15526) ;  /* 0xfffffffc00f0c947 */ /* 0x004fea000383ffff */
[----:B------:R-:W-:Y:S05]  /*1c470*/  BRA `(.L_x_15766) ;  /* 0xfffffe90006c7947 */ /* 0x000fea000383ffff */
.L_x_15536:
[----:B------:R-:W0:Y:S01]  /*1c480*/  S2R R4, SR_TID.X ;  /* 0x0000000000047919 */ /* 0x000e220000002100 */
[----:B------:R-:W-:Y:S01]  /*1c490*/  BSSY B0, `(.L_x_15767) ;  /* 0x000000c000007945 */ /* 0x000fe20003800000 */
[----:B------:R-:W-:Y:S01]  /*1c4a0*/  IMAD.MOV.U32 R12, RZ, RZ, RZ ;  /* 0x000000ffff0c7224 */ /* 0x000fe200078e00ff */
[----:B------:R-:W-:Y:S01]  /*1c4b0*/  MOV R15, 0xffffffff ;  /* 0xffffffff000f7802 */ /* 0x000fe20000000f00 */
[----:B----4-:R-:W-:Y:S01]  /*1c4c0*/  IMAD.MOV.U32 R11, RZ, RZ, 0x1f ;  /* 0x0000001fff0b7424 */ /* 0x010fe200078e00ff */
        /* <DEDUP_REMOVED lines=8> */
.L_x_15768:
[----:B------:R-:W-:Y:S05]  /*1c550*/  BSYNC B0 ;  /* 0x0000000000007941 */ /* 0x000fea0003800000 */
.L_x_15767:
[----:B------:R1:W-:Y:S01]  /*1c560*/  STL [R1+0x18], R14 ;  /* 0x0000180e01007387 */ /* 0x0003e20000100800 */
[----:B------:R-:W-:Y:S05]  /*1c570*/  BRA `(.L_x_15769) ;  /* 0xfffffe9800b07947 */ /* 0x000fea000383ffff */
.L_x_15548:
[----:B------:R-:W-:Y:S01]  /*1c580*/  BSSY B1, `(.L_x_15770) ;  /* 0x0000008000017945 */ /* 0x000fe20003800000 */
[----:B--2---:R-:W-:Y:S01]  /*1c590*/  IMAD.MOV.U32 R13, RZ, RZ, R6 ;  /* 0x000000ffff0d7224 */ /* 0x004fe200078e0006 */
[----:B------:R-:W-:Y:S01]  /*1c5a0*/  MOV R15, 0xffffffff ;  /* 0xffffffff000f7802 */ /* 0x000fe20000000f00 */
[----:B------:R-:W-:Y:S02]  /*1c5b0*/  IMAD.MOV.U32 R12, RZ, RZ, RZ ;  /* 0x000000ffff0c7224 */ /* 0x000fe400078e00ff */
[----:B------:R-:W-:-:S07]  /*1c5c0*/  IMAD.MOV.U32 R11, RZ, RZ, 0x1c1f ;  /* 0x00001c1fff0b7424 */ /* 0x000fce00078e00ff */
[----:B-1----:R-:W-:Y:S05]  /*1c5d0*/  WARPSYNC.COLLECTIVE R15, `(.L_x_15771) ;  /* 0x000000000f087348 */ /* 0x002fea0003c00000 */
[----:B-1----:R0:W1:Y:S02]  /*1c5e0*/  SHFL.IDX P6, R14, R13, R12, R11 ;  /* 0x0000000c0d0e7389 */ /* 0x00206400000c000b */
[----:B01----:R-:W-:Y:S01]  /*1c5f0*/  ENDCOLLECTIVE ;  /* 0x000000000000791b */ /* 0x003fe20003800000 */
.L_x_15771:
[----:B------:R-:W-:Y:S05]  /*1c600*/  BSYNC B1 ;  /* 0x0000000000017941 */ /* 0x000fea0003800000 */
.L_x_15770:
        /* <DEDUP_REMOVED lines=8> */
.L_x_15772:
[----:B------:R-:W-:Y:S02]  /*1c690*/  IMAD.MOV.U32 R13, RZ, RZ, R8 ;  /* 0x000000ffff0d7224 */ /* 0x000fe400078e0008 */
[----:B------:R-:W-:-:S07]  /*1c6a0*/  IMAD.MOV.U32 R0, RZ, RZ, R14 ;  /* 0x000000ffff007224 */ /* 0x000fce00078e000e */
[----:B------:R-:W-:Y:S05]  /*1c6b0*/  WARPSYNC.COLLECTIVE R15, `(.L_x_15773) ;  /* 0x000000000f087348 */ /* 0x000fea0003c00000 */
[----:B------:R0:W1:Y:S02]  /*1c6c0*/  SHFL.IDX P6, R14, R13, R12, R11 ;  /* 0x0000000c0d0e7389 */ /* 0x00006400000c000b */
[----:B01----:R-:W-:Y:S01]  /*1c6d0*/  ENDCOLLECTIVE ;  /* 0x000000000000791b */ /* 0x003fe20003800000 */
.L_x_15773:
[----:B------:R-:W-:Y:S01]  /*1c6e0*/  IMAD.MOV.U32 R13, RZ, RZ, R7 ;  /* 0x000000ffff0d7224 */ /* 0x000fe200078e0007 */
[----:B------:R-:W-:-:S07]  /*1c6f0*/  MOV R5, R14 ;  /* 0x0000000e00057202 */ /* 0x000fce0000000f00 */
[----:B------:R-:W-:Y:S05]  /*1c700*/  WARPSYNC.COLLECTIVE R15, `(.L_x_15774) ;  /* 0x000000000f087348 */ /* 0x000fea0003c00000 */
[----:B------:R0:W1:Y:S02]  /*1c710*/  SHFL.IDX P6, R14, R13, R12, R11 ;  /* 0x0000000c0d0e7389 */ /* 0x00006400000c000b */
[----:B01----:R-:W-:Y:S01]  /*1c720*/  ENDCOLLECTIVE ;  /* 0x000000000000791b */ /* 0x003fe20003800000 */
.L_x_15774:
[----:B------:R-:W-:Y:S05]  /*1c730*/  BRA `(.L_x_15775) ;  /* 0xfffffea0003c7947 */ /* 0x000fea000383ffff */
.L_x_15551:
[----:B------:R-:W-:Y:S01]  /*1c740*/  BSSY B1, `(.L_x_15776) ;  /* 0x0000008000017945 */ /* 0x000fe20003800000 */
[----:B--2---:R-:W-:Y:S01]  /*1c750*/  IMAD.MOV.U32 R13, RZ, RZ, R6 ;  /* 0x000000ffff0d7224 */ /* 0x004fe200078e0006 */
[----:B------:R-:W-:Y:S01]  /*1c760*/  MOV R11, 0x1c1f ;  /* 0x00001c1f000b7802 */ /* 0x000fe20000000f00 */
[----:B------:R-:W-:Y:S02]  /*1c770*/  IMAD.MOV.U32 R12, RZ, RZ, 0x1 ;  /* 0x00000001ff0c7424 */ /* 0x000fe400078e00ff */
[----:B------:R-:W-:-:S07]  /*1c780*/  IMAD.MOV.U32 R15, RZ, RZ, -0x1 ;  /* 0xffffffffff0f7424 */ /* 0x000fce00078e00ff */
[----:B-1----:R-:W-:Y:S05]  /*1c790*/  WARPSYNC.COLLECTIVE R15, `(.L_x_15777) ;  /* 0x000000000f087348 */ /* 0x002fea0003c00000 */
[----:B------:R0:W2:Y:S02]  /*1c7a0*/  SHFL.IDX P6, R14, R13, R12, R11 ;  /* 0x0000000c0d0e7389 */ /* 0x0000a400000c000b */
[----:B012---:R-:W-:Y:S01]  /*1c7b0*/  ENDCOLLECTIVE ;  /* 0x000000000000791b */ /* 0x007fe20003800000 */
.L_x_15777:
[----:B------:R-:W-:Y:S05]  /*1c7c0*/  BSYNC B1 ;  /* 0x0000000000017941 */ /* 0x000fea0003800000 */
.L_x_15776:
        /* <DEDUP_REMOVED lines=8> */
.L_x_15778:
[----:B------:R-:W-:Y:S01]  /*1c850*/  MOV R13, R8 ;  /* 0x00000008000d7202 */ /* 0x000fe20000000f00 */
[----:B------:R-:W-:-:S07]  /*1c860*/  IMAD.MOV.U32 R0, RZ, RZ, R14 ;  /* 0x000000ffff007224 */ /* 0x000fce00078e000e */
[----:B------:R-:W-:Y:S05]  /*1c870*/  WARPSYNC.COLLECTIVE R15, `(.L_x_15779) ;  /* 0x000000000f087348 */ /* 0x000fea0003c00000 */
[----:B------:R0:W1:Y:S02]  /*1c880*/  SHFL.IDX P6, R14, R13, R12, R11 ;  /* 0x0000000c0d0e7389 */ /* 0x00006400000c000b */
[----:B01----:R-:W-:Y:S01]  /*1c890*/  ENDCOLLECTIVE ;  /* 0x000000000000791b */ /* 0x003fe20003800000 */
.L_x_15779:
[----:B------:R-:W-:Y:S02]  /*1c8a0*/  IMAD.MOV.U32 R13, RZ, RZ, R7 ;  /* 0x000000ffff0d7224 */ /* 0x000fe400078e0007 */
[----:B------:R-:W-:-:S07]  /*1c8b0*/  IMAD.MOV.U32 R5, RZ, RZ, R14 ;  /* 0x000000ffff057224 */ /* 0x000fce00078e000e */
[----:B------:R-:W-:Y:S05]  /*1c8c0*/  WARPSYNC.COLLECTIVE R15, `(.L_x_15780) ;  /* 0x000000000f087348 */ /* 0x000fea0003c00000 */
[----:B------:R0:W1:Y:S02]  /*1c8d0*/  SHFL.IDX P6, R14, R13, R12, R11 ;  /* 0x0000000c0d0e7389 */ /* 0x00006400000c000b */
[----:B01----:R-:W-:Y:S01]  /*1c8e0*/  ENDCOLLECTIVE ;  /* 0x000000000000791b */ /* 0x003fe20003800000 */
.L_x_15780:
[----:B------:R-:W-:Y:S05]  /*1c8f0*/  BRA `(.L_x_15781) ;  /* 0xfffffea000a07947 */ /* 0x000fea000383ffff */
.L_x_15555:
[----:B0-----:R0:W1:Y:S02]  /*1c900*/  SYNCS.PHASECHK.TRANS64.TRYWAIT P0, [R2+URZ+0x16800], R39 ;  /* 0x01680027020075a7 */ /* 0x001064000800017f */
[----:B-1----:R-:W-:Y:S05]  /*1c910*/  @!P0 NANOSLEEP.SYNCS 0x989680 ;  /* 0x009896800000895d */ /* 0x002fea0003900000 */
[----:B------:R-:W1:Y:S02]  /*1c920*/  @!P0 SYNCS.PHASECHK.TRANS64 P0, [R2+URZ+0x16800], R39 ;  /* 0x01680027020085a7 */ /* 0x000e64000800007f */
[----:B-1----:R-:W-:Y:S05]  /*1c930*/  @!P0 BRA `(.L_x_15555) ;  /* 0xfffffffc00f08947 */ /* 0x002fea000383ffff */
[----:B------:R-:W-:Y:S05]  /*1c940*/  BRA `(.L_x_15782) ;  /* 0xfffffea400a87947 */ /* 0x000fea000383ffff */
.L_x_15563:
[----:B------:R-:W0:Y:S01]  /*1c950*/  LDC R43, c[0x0][0x3f4] ;  /* 0x0000fd00ff2b7b82 */ /* 0x000e220000000800 */
[----:B------:R-:W-:Y:S01]  /*1c960*/  BSSY B1, `(.L_x_15783) ;  /* 0x0000008000017945 */ /* 0x000fe20003800000 */
[----:B--2---:R-:W-:Y:S01]  /*1c970*/  IMAD.MOV.U32 R13, RZ, RZ, R26 ;  /* 0x000000ffff0d7224 */ /* 0x004fe200078e001a */
[----:B------:R-:W-:Y:S01]  /*1c980*/  MOV R12, RZ ;  /* 0x000000ff000c7202 */ /* 0x000fe20000000f00 */
[----:B----4-:R-:W-:Y:S02]  /*1c990*/  IMAD.MOV.U32 R11, RZ, RZ, 0x1c1f ;  /* 0x00001c1fff0b7424 */ /* 0x010fe400078e00ff */
[----:B------:R-:W-:-:S07]  /*1c9a0*/  IMAD.MOV.U32 R15, RZ, RZ, -0x1 ;  /* 0xffffffffff0f7424 */ /* 0x000fce00078e00ff */
[----:B01----:R-:W-:Y:S05]  /*1c9b0*/  WARPSYNC.COLLECTIVE R15, `(.L_x_15784) ;  /* 0x000000000f087348 */ /* 0x003fea0003c00000 */
[----:B-1----:R1:W2:Y:S02]  /*1c9c0*/  SHFL.IDX P6, R14, R13, R12, R11 ;  /* 0x0000000c0d0e7389 */ /* 0x0022a400000c000b */
[----:B012---:R-:W-:Y:S01]  /*1c9d0*/  ENDCOLLECTIVE ;  /* 0x000000000000791b */ /* 0x007fe20003800000 */
.L_x_15784:
[----:B------:R-:W-:Y:S05]  /*1c9e0*/  BSYNC B1 ;  /* 0x0000000000017941 */ /* 0x000fea0003800000 */
.L_x_15783:
[----:B------:R0:W5:Y:S01]  /*1c9f0*/  LDL R10, [R1+0x14] ;  /* 0x00001400010a7983 */ /* 0x0001620000100800 */
[----:B------:R-:W-:Y:S01]  /*1ca00*/  MOV R13, R25 ;  /* 0x00000019000d7202 */ /* 0x000fe20000000f00 */
[----:B------:R-:W-:Y:S01]  /*1ca10*/  IMAD.MOV.U32 R12, RZ, RZ, RZ ;  /* 0x000000ffff0c7224 */ /* 0x000fe200078e00ff */
[----:B------:R-:W-:Y:S01]  /*1ca20*/  ISETP.GE.AND P0, PT, R16, R43, PT ;  /* 0x0000002b1000720c */ /* 0x000fe20003f06270 */
[----:B------:R-:W-:Y:S02]  /*1ca30*/  IMAD.MOV.U32 R11, RZ, RZ, 0x1c1f ;  /* 0x00001c1fff0b7424 */ /* 0x000fe400078e00ff */
[----:B------:R-:W-:Y:S02]  /*1ca40*/  IMAD.MOV.U32 R15, RZ, RZ, -0x1 ;  /* 0xffffffffff0f7424 */ /* 0x000fe400078e00ff */
[----:B0-----:R-:W-:-:S08]  /*1ca50*/  IMAD.MOV.U32 R0, RZ, RZ, R14 ;  /* 0x000000ffff007224 */ /* 0x001fd000078e000e */
[----:B-----5:R-:W-:Y:S05]  /*1ca60*/  WARPSYNC.COLLECTIVE R15, `(.L_x_15785) ;  /* 0x000000000f087348 */ /* 0x020fea0003c00000 */
[----:B------:R0:W1:Y:S02]  /*1ca70*/  SHFL.IDX P6, R14, R13, R12, R11 ;  /* 0x0000000c0d0e7389 */ /* 0x00006400000c000b */
[----:B01---5:R-:W-:Y:S01]  /*1ca80*/  ENDCOLLECTIVE ;  /* 0x000000000000791b */ /* 0x023fe20003800000 */
.L_x_15785:
[----:B------:R-:W-:Y:S01]  /*1ca90*/  IMAD.MOV.U32 R13, RZ, RZ, R24 ;  /* 0x000000ffff0d7224 */ /* 0x000fe200078e0018 */
[----:B------:R-:W-:-:S07]  /*1caa0*/  MOV R3, R14 ;  /* 0x0000000e00037202 */ /* 0x000fce0000000f00 */
[----:B------:R-:W-:Y:S05]  /*1cab0*/  WARPSYNC.COLLECTIVE R15, `(.L_x_15786) ;  /* 0x000000000f087348 */ /* 0x000fea0003c00000 */
[----:B------:R0:W1:Y:S02]  /*1cac0*/  SHFL.IDX P6, R14, R13, R12, R11 ;  /* 0x0000000c0d0e7389 */ /* 0x00006400000c000b */
[----:B01----:R-:W-:Y:S01]  /*1cad0*/  ENDCOLLECTIVE ;  /* 0x000000000000791b */ /* 0x003fe20003800000 */
.L_x_15786:
[----:B------:R-:W-:Y:S02]  /*1cae0*/  IMAD.MOV.U32 R13, RZ, RZ, R27 ;  /* 0x000000ffff0d7224 */ /* 0x000fe400078e001b */
[----:B------:R-:W-:-:S07]  /*1caf0*/  IMAD.MOV.U32 R4, RZ, RZ, R14 ;  /* 0x000000ffff047224 */ /* 0x000fce00078e000e */
[----:B------:R-:W-:Y:S05]  /*1cb00*/  WARPSYNC.COLLECTIVE R15, `(.L_x_15787) ;  /* 0x000000000f087348 */ /* 0x000fea0003c00000 */
[----:B------:R0:W1:Y:S02]  /*1cb10*/  SHFL.IDX P6, R14, R13, R12, R11 ;  /* 0x0000000c0d0e7389 */ /* 0x00006400000c000b */
[----:B01----:R-:W-:Y:S01]  /*1cb20*/  ENDCOLLECTIVE ;  /* 0x000000000000791b */ /* 0x003fe20003800000 */
.L_x_15787:
[----:B------:R-:W-:-:S05]  /*1cb30*/  IMAD R32, R10, R32, RZ ;  /* 0x000000200a207224 */ /* 0x000fca00078e02ff */
[----:B------:R-:W-:-:S13]  /*1cb40*/  ISETP.GE.OR P1, PT, R39, R32, P0 ;  /* 0x000000202700720c */ /* 0x000fda0000726670 */
[C---:B------:R-:W-:Y:S02]  /*1cb50*/  @!P1 SHF.L.U32 R5, R16.reuse, 0x1, RZ ;  /* 0x0000000110059819 */ /* 0x040fe400000006ff */
[----:B------:R-:W-:Y:S02]  /*1cb60*/  @!P1 SHF.L.U64.HI R21, R16, 0x1, R17 ;  /* 0x0000000110159819 */ /* 0x000fe40000010211 */
[----:B------:R-:W-:-:S05]  /*1cb70*/  @!P1 IADD3 R6, P2, R3, R5, RZ ;  /* 0x0000000503069210 */ /* 0x000fca0007f5e0ff */
[----:B------:R-:W-:-:S05]  /*1cb80*/  @!P1 IMAD.X R7, R0, 0x1, R21, P2 ;  /* 0x0000000100079824 */ /* 0x000fca00010e0615 */
[----:B------:R-:W2:Y:S01]  /*1cb90*/  @!P1 LD.E.128 R8, desc[UR40][R6.64] ;  /* 0x0000002806089980 */ /* 0x000ea2000c101d00 */
[----:B------:R-:W-:-:S05]  /*1cba0*/  @!P1 IADD3 R14, P2, R14, R5, RZ ;  /* 0x000000050e0e9210 */ /* 0x000fca0007f5e0ff */
[----:B------:R-:W-:-:S04]  /*1cbb0*/  @!P1 IMAD.X R3, R4, 0x1, R21, P2 ;  /* 0x0000000104039824 */ /* 0x000fc800010e0615 */
[----:B------:R-:W-:-:S05]  /*1cbc0*/  @!P1 IMAD.MOV.U32 R15, RZ, RZ, R3 ;  /* 0x000000ffff0f9224 */ /* 0x000fca00078e0003 */
        /* <DEDUP_REMOVED lines=10> */
[----:B------:R-:W-:Y:S01]  /*1cc70*/  @!P1 IMAD.MOV.U32 R35, RZ, RZ, R9 ;  /* 0x000000ffff239224 */ /* 0x000fe200078e0009 */
[----:B------:R-:W-:Y:S01]  /*1cc80*/  @!P1 MOV R34, R8 ;  /* 0x0000000800229202 */ /* 0x000fe20000000f00 */
[----:B------:R-:W-:Y:S01]  /*1cc90*/  IMAD.MOV.U32 R9, RZ, RZ, R37 ;  /* 0x000000ffff097224 */ /* 0x000fe200078e0025 */
[----:B------:R-:W-:-:S07]  /*1cca0*/  @!P1 MOV R36, R10 ;  /* 0x0000000a00249202 */ /* 0x000fce0000000f00 */
[----:B-----5:R-:W-:Y:S05]  /*1ccb0*/  WARPSYNC.COLLECTIVE R15, `(.L_x_15788) ;  /* 0x000000000f087348 */ /* 0x020fea0003c00000 */
[----:B------:R0:W1:Y:S02]  /*1ccc0*/  SHFL.IDX P6, R14, R13, R12, R11 ;  /* 0x0000000c0d0e7389 */ /* 0x00006400000c000b */
[----:B01---5:R-:W-:Y:S01]  /*1ccd0*/  ENDCOLLECTIVE ;  /* 0x000000000000791b */ /* 0x023fe20003800000 */
.L_x_15788:
[----:B------:R-:W-:Y:S02]  /*1cce0*/  IMAD.MOV.U32 R3, RZ, RZ, R35 ;  /* 0x000000ffff037224 */ /* 0x000fe400078e0023 */
[----:B------:R-:W-:Y:S01]  /*1ccf0*/  IMAD.MOV.U32 R0, RZ, RZ, R34 ;  /* 0x000000ffff007224 */ /* 0x000fe200078e0022 */
[----:B------:R-:W-:Y:S02]  /*1cd00*/  MOV R8, R36 ;  /* 0x0000002400087202 */ /* 0x000fe40000000f00 */
[----:B------:R-:W-:Y:S02]  /*1cd10*/  PRMT R45, R45, 0x5410, R3 ;  /* 0x000054102d2d7816 */ /* 0x000fe40000000003 */
[----:B------:R-:W-:Y:S01]  /*1cd20*/  PRMT R42, R0, 0x7610, R42 ;  /* 0x00007610002a7816 */ /* 0x000fe2000000002a */
[----:B------:R-:W-:Y:S01]  /*1cd30*/  @!P1 IMAD.MOV.U32 R30, RZ, RZ, R4 ;  /* 0x000000ffff1e9224 */ /* 0x000fe200078e0004 */
[----:B------:R-:W-:Y:S01]  /*1cd40*/  @!P1 MOV R20, R6 ;  /* 0x0000000600149202 */ /* 0x000fe20000000f00 */
[----:B------:R-:W-:Y:S01]  /*1cd50*/  @!P1 IMAD.MOV.U32 R31, RZ, RZ, R5 ;  /* 0x000000ffff1f9224 */ /* 0x000fe200078e0005 */
[----:B------:R-:W-:Y:S01]  /*1cd60*/  PRMT R33, R8, 0x5410, R9 ;  /* 0x0000541008217816 */ /* 0x000fe20000000009 */
[----:B------:R-:W-:Y:S01]  /*1cd70*/  @!P1 IMAD.MOV.U32 R21, RZ, RZ, R7 ;  /* 0x000000ffff159224 */ /* 0x000fe200078e0007 */
[----:B------:R-:W-:Y:S01]  /*1cd80*/  MOV R6, R20 ;  /* 0x0000001400067202 */ /* 0x000fe20000000f00 */
[----:B------:R-:W-:-:S02]  /*1cd90*/  IMAD.MOV.U32 R13, RZ, RZ, R25 ;  /* 0x000000ffff0d7224 */ /* 0x000fc400078e0019 */
        /* <DEDUP_REMOVED lines=9> */
.L_x_15789:
[----:B------:R-:W-:Y:S02]  /*1ce30*/  PRMT R42, R42, 0x5410, R7 ;  /* 0x000054102a2a7816 */ /* 0x000fe40000000007 */
[----:B------:R-:W-:Y:S01]  /*1ce40*/  CS2R R4, SRZ ;  /* 0x0000000000047805 */ /* 0x000fe2000001ff00 */
[----:B------:R-:W-:Y:S01]  /*1ce50*/  IMAD.MOV.U32 R13, RZ, RZ, R24 ;  /* 0x000000ffff0d7224 */ /* 0x000fe200078e0018 */
[----:B------:R-:W-:-:S07]  /*1ce60*/  MOV R3, R14 ;  /* 0x0000000e00037202 */ /* 0x000fce0000000f00 */
[----:B------:R-:W-:Y:S05]  /*1ce70*/  WARPSYNC.COLLECTIVE R15, `(.L_x_15790) ;  /* 0x000000000f087348 */ /* 0x000fea0003c00000 */
[----:B------:R0:W1:Y:S02]  /*1ce80*/  SHFL.IDX P6, R14, R13, R12, R11 ;  /* 0x0000000c0d0e7389 */ /* 0x00006400000c000b */
[----:B01----:R-:W-:Y:S01]  /*1ce90*/  ENDCOLLECTIVE ;  /* 0x000000000000791b */ /* 0x003fe20003800000 */
.L_x_15790:
[----:B------:R-:W-:Y:S02]  /*1cea0*/  IMAD.MOV.U32 R13, RZ, RZ, R27 ;  /* 0x000000ffff0d7224 */ /* 0x000fe400078e001b */
[----:B------:R-:W-:-:S07]  /*1ceb0*/  IMAD.MOV.U32 R24, RZ, RZ, R14 ;  /* 0x000000ffff187224 */ /* 0x000fce00078e000e */
[----:B------:R-:W-:Y:S05]  /*1cec0*/  WARPSYNC.COLLECTIVE R15, `(.L_x_15791) ;  /* 0x000000000f087348 */ /* 0x000fea0003c00000 */
[----:B------:R0:W1:Y:S02]  /*1ced0*/  SHFL.IDX P6, R14, R13, R12, R11 ;  /* 0x0000000c0d0e7389 */ /* 0x00006400000c000b */
[----:B01----:R-:W-:Y:S01]  /*1cee0*/  ENDCOLLECTIVE ;  /* 0x000000000000791b */ /* 0x003fe20003800000 */
.L_x_15791:
[----:B------:R-:W-:Y:S05]  /*1cef0*/  BRA `(.L_x_15792) ;  /* 0xfffffeb000987947 */ /* 0x000fea000383ffff */
.L_x_15567:
[----:B0-----:R0:W1:Y:S02]  /*1cf00*/  SYNCS.PHASECHK.TRANS64.TRYWAIT P1, [R2+URZ+0x16800], R13 ;  /* 0x0168000d020075a7 */ /* 0x001064000802017f */
[----:B-1----:R-:W-:Y:S05]  /*1cf10*/  @!P1 NANOSLEEP.SYNCS 0x989680 ;  /* 0x009896800000995d */ /* 0x002fea0003900000 */
[----:B------:R-:W1:Y:S02]  /*1cf20*/  @!P1 SYNCS.PHASECHK.TRANS64 P1, [R2+URZ+0x16800], R13 ;  /* 0x0168000d020095a7 */ /* 0x000e64000802007f */
[----:B-1----:R-:W-:Y:S05]  /*1cf30*/  @!P1 BRA `(.L_x_15567) ;  /* 0xfffffffc00f09947 */ /* 0x002fea000383ffff */
[----:B------:R-:W-:Y:S05]  /*1cf40*/  BRA `(.L_x_15793) ;  /* 0xfffffeb400387947 */ /* 0x000fea000383ffff */
.L_x_15573:
[----:B--2---:R2:W3:Y:S02]  /*1cf50*/  SYNCS.PHASECHK.TRANS64.TRYWAIT P1, [R0+URZ+0x16830], R5 ;  /* 0x01683005000075a7 */ /* 0x0044e4000802017f */
[----:B---3--:R-:W-:Y:S05]  /*1cf60*/  @!P1 NANOSLEEP.SYNCS 0x989680 ;  /* 0x009896800000995d */ /* 0x008fea0003900000 */
[----:B------:R-:W3:Y:S02]  /*1cf70*/  @!P1 SYNCS.PHASECHK.TRANS64 P1, [R0+URZ+0x16830], R5 ;  /* 0x01683005000095a7 */ /* 0x000ee4000802007f */
[----:B---3--:R-:W-:Y:S05]  /*1cf80*/  @!P1 BRA `(.L_x_15573) ;  /* 0xfffffffc00f09947 */ /* 0x008fea000383ffff */
[----:B------:R-:W-:Y:S05]  /*1cf90*/  BRA `(.L_x_15572) ;  /* 0xfffffec000c47947 */ /* 0x000fea000383ffff */
.L_x_15580:
[----:B-1----:R1:W2:Y:S02]  /*1cfa0*/  SYNCS.PHASECHK.TRANS64.TRYWAIT P2, [R5+URZ+0x16830], R8 ;  /* 0x01683008050075a7 */ /* 0x0022a4000804017f */
[----:B--2---:R-:W-:Y:S05]  /*1cfb0*/  @!P2 NANOSLEEP.SYNCS 0x989680 ;  /* 0x009896800000a95d */ /* 0x004fea0003900000 */
[----:B------:R-:W2:Y:S02]  /*1cfc0*/  @!P2 SYNCS.PHASECHK.TRANS64 P2, [R5+URZ+0x16830], R8 ;  /* 0x016830080500a5a7 */ /* 0x000ea4000804007f */
[----:B--2---:R-:W-:Y:S05]  /*1cfd0*/  @!P2 BRA `(.L_x_15580) ;  /* 0xfffffffc00f0a947 */ /* 0x004fea000383ffff */
[----:B------:R-:W-:Y:S05]  /*1cfe0*/  BRA `(.L_x_15579) ;  /* 0xfffffeec00807947 */ /* 0x000fea000383ffff */
.L_x_15584:
[----:B-1----:R1:W2:Y:S02]  /*1cff0*/  SYNCS.PHASECHK.TRANS64.TRYWAIT P1, [R5+URZ+0x16850], R4 ;  /* 0x01685004050075a7 */ /* 0x0022a4000802017f */
[----:B--2---:R-:W-:Y:S05]  /*1d000*/  @!P1 NANOSLEEP.SYNCS 0x989680 ;  /* 0x009896800000995d */ /* 0x004fea0003900000 */
[----:B------:R-:W2:Y:S02]  /*1d010*/  @!P1 SYNCS.PHASECHK.TRANS64 P1, [R5+URZ+0x16850], R4 ;  /* 0x01685004050095a7 */ /* 0x000ea4000802007f */
[----:B--2---:R-:W-:Y:S05]  /*1d020*/  @!P1 BRA `(.L_x_15584) ;  /* 0xfffffffc00f09947 */ /* 0x004fea000383ffff */
[----:B------:R-:W-:Y:S05]  /*1d030*/  BRA `(.L_x_15581) ;  /* 0xfffffef000507947 */ /* 0x000fea000383ffff */
.L_x_15593:
[----:B-1----:R1:W2:Y:S02]  /*1d040*/  SYNCS.PHASECHK.TRANS64.TRYWAIT P1, [R5+URZ+0x16830], R8 ;  /* 0x01683008050075a7 */ /* 0x0022a4000802017f */
[----:B--2---:R-:W-:Y:S05]  /*1d050*/  @!P1 NANOSLEEP.SYNCS 0x989680 ;  /* 0x009896800000995d */ /* 0x004fea0003900000 */
[----:B------:R-:W2:Y:S02]  /*1d060*/  @!P1 SYNCS.PHASECHK.TRANS64 P1, [R5+URZ+0x16830], R8 ;  /* 0x01683008050095a7 */ /* 0x000ea4000802007f */
[----:B--2---:R-:W-:Y:S05]  /*1d070*/  @!P1 BRA `(.L_x_15593) ;  /* 0xfffffffc00f09947 */ /* 0x004fea000383ffff */
[----:B------:R-:W-:Y:S05]  /*1d080*/  BRA `(.L_x_15592) ;  /* 0xffffff1c00b07947 */ /* 0x000fea000383ffff */
.L_x_15597:
[----:B-1----:R1:W2:Y:S02]  /*1d090*/  SYNCS.PHASECHK.TRANS64.TRYWAIT P1, [R5+URZ+0x16850], R4 ;  /* 0x01685004050075a7 */ /* 0x0022a4000802017f */
[----:B--2---:R-:W-:Y:S05]  /*1d0a0*/  @!P1 NANOSLEEP.SYNCS 0x989680 ;  /* 0x009896800000995d */ /* 0x004fea0003900000 */
[----:B------:R-:W2:Y:S02]  /*1d0b0*/  @!P1 SYNCS.PHASECHK.TRANS64 P1, [R5+URZ+0x16850], R4 ;  /* 0x01685004050095a7 */ /* 0x000ea4000802007f */
[----:B--2---:R-:W-:Y:S05]  /*1d0c0*/  @!P1 BRA `(.L_x_15597) ;  /* 0xfffffffc00f09947 */ /* 0x004fea000383ffff */
[----:B------:R-:W-:Y:S05]  /*1d0d0*/  BRA `(.L_x_15594) ;  /* 0xffffff2000747947 */ /* 0x000fea000383ffff */
.L_x_15604:
[----:B-1----:R1:W2:Y:S02]  /*1d0e0*/  SYNCS.PHASECHK.TRANS64.TRYWAIT P1, [R13+URZ+0x16850], R4 ;  /* 0x016850040d0075a7 */ /* 0x0022a4000802017f */
[----:B--2---:R-:W-:Y:S05]  /*1d0f0*/  @!P1 NANOSLEEP.SYNCS 0x989680 ;  /* 0x009896800000995d */ /* 0x004fea0003900000 */
[----:B------:R-:W2:Y:S02]  /*1d100*/  @!P1 SYNCS.PHASECHK.TRANS64 P1, [R13+URZ+0x16850], R4 ;  /* 0x016850040d0095a7 */ /* 0x000ea4000802007f */
[----:B--2---:R-:W-:Y:S05]  /*1d110*/  @!P1 BRA `(.L_x_15604) ;  /* 0xfffffffc00f09947 */ /* 0x004fea000383ffff */
[----:B------:R-:W-:Y:S05]  /*1d120*/  BRA `(.L_x_15603) ;  /* 0xffffff4400447947 */ /* 0x000fea000383ffff */
.L_x_15610:
[----:B------:R-:W-:Y:S01]  /*1d130*/  IMAD.MOV.U32 R13, RZ, RZ, R40 ;  /* 0x000000ffff0d7224 */ /* 0x000fe200078e0028 */
[----:B------:R-:W-:Y:S01]  /*1d140*/  MOV R11, 0x181f ;  /* 0x0000181f000b7802 */ /* 0x000fe20000000f00 */
[----:B------:R-:W-:Y:S02]  /*1d150*/  IMAD.MOV.U32 R12, RZ, RZ, RZ ;  /* 0x000000ffff0c7224 */ /* 0x000fe400078e00ff */
[----:B------:R-:W-:Y:S02]  /*1d160*/  IMAD.MOV.U32 R15, RZ, RZ, -0x1 ;  /* 0xffffffffff0f7424 */ /* 0x000fe400078e00ff */
[----:B------:R-:W-:-:S07]  /*1d170*/  IMAD.IADD R41, R47, 0x1, R49 ;  /* 0x000000012f297824 */ /* 0x000fce00078e0231 */
[----:B-----5:R-:W-:Y:S05]  /*1d180*/  WARPSYNC.COLLECTIVE R15, `(.L_x_15794) ;  /* 0x000000000f087348 */ /* 0x020fea0003c00000 */
[----:B------:R0:W1:Y:S02]  /*1d190*/  SHFL.IDX P6, R14, R13, R12, R11 ;  /* 0x0000000c0d0e7389 */ /* 0x00006400000c000b */
[----:B01---5:R-:W-:Y:S01]  /*1d1a0*/  ENDCOLLECTIVE ;  /* 0x000000000000791b */ /* 0x023fe20003800000 */
.L_x_15794:
[----:B------:R-:W-:Y:S02]  /*1d1b0*/  VIADD R20, R41, 0x30 ;  /* 0x0000003029147836 */ /* 0x000fe40000000000 */
[----:B------:R-:W-:Y:S02]  /*1d1c0*/  IMAD.MOV.U32 R13, RZ, RZ, R23 ;  /* 0x000000ffff0d7224 */ /* 0x000fe400078e0017 */
[----:B------:R-:W-:-:S07]  /*1d1d0*/  IMAD.MOV.U32 R0, RZ, RZ, R14 ;  /* 0x000000ffff007224 */ /* 0x000fce00078e000e */
[----:B------:R-:W-:Y:S05]  /*1d1e0*/  WARPSYNC.COLLECTIVE R15, `(.L_x_15795) ;  /* 0x000000000f087348 */ /* 0x000fea0003c00000 */
[----:B------:R0:W1:Y:S02]  /*1d1f0*/  SHFL.IDX P6, R14, R13, R12, R11 ;  /* 0x0000000c0d0e7389 */ /* 0x00006400000c000b */
[----:B01----:R-:W-:Y:S01]  /*1d200*/  ENDCOLLECTIVE ;  /* 0x000000000000791b */ /* 0x003fe20003800000 */
.L_x_15795:
[----:B------:R-:W-:Y:S02]  /*1d210*/  ULDC UR4, c[0x0][0xac8] ;  /* 0x0002b20000047ab9 */ /* 0x000fe40000000800 */
[----:B------:R-:W-:-:S04]  /*1d220*/  ISETP.GE.AND P0, PT, R43, UR4, PT ;  /* 0x000000042b007c0c */ /* 0x000fc8000bf06270 */
[CC--:B------:R-:W-:Y:S02]  /*1d230*/  ISETP.GE.OR P3, PT, R41.reuse, R44.reuse, P0 ;  /* 0x0000002c2900720c */ /* 0x0c0fe40000766670 */
[----:B------:R-:W-:Y:S02]  /*1d240*/  ISETP.GE.OR P4, PT, R20, R44, P0 ;  /* 0x0000002c1400720c */ /* 0x000fe40000786670 */
[----:B------:R-:W-:Y:S01]  /*1d250*/  IADD3 R20, R41, 0x60, RZ ;  /* 0x0000006029147810 */ /* 0x000fe20007ffe0ff */
[----:B------:R-:W-:-:S03]  /*1d260*/  IMAD.MOV.U32 R13, RZ, RZ, R40 ;  /* 0x000000ffff0d7224 */ /* 0x000fc600078e0028 */
[----:B------:R-:W-:Y:S01]  /*1d270*/  ISETP.GE.OR P2, PT, R20, R44, P0 ;  /* 0x0000002c1400720c */ /* 0x000fe20000746670 */
[----:B------:R-:W-:Y:S01]  /*1d280*/  IMAD.MOV.U32 R12, RZ, RZ, 0x1 ;  /* 0x00000001ff0c7424 */ /* 0x000fe200078e00ff */
[----:B------:R-:W-:-:S11]  /*1d290*/  MOV R3, R14 ;  /* 0x0000000e00037202 */ /* 0x000fd60000000f00 */
[----:B------:R-:W-:Y:S05]  /*1d2a0*/  WARPSYNC.COLLECTIVE R15, `(.L_x_15796) ;  /* 0x000000000f087348 */ /* 0x000fea0003c00000 */
[----:B------:R0:W1:Y:S02]  /*1d2b0*/  SHFL.IDX P6, R14, R13, R12, R11 ;  /* 0x0000000c0d0e7389 */ /* 0x00006400000c000b */
[----:B01----:R-:W-:Y:S01]  /*1d2c0*/  ENDCOLLECTIVE ;  /* 0x000000000000791b */ /* 0x003fe20003800000 */
.L_x_15796:
[----:B------:R-:W-:-:S04]  /*1d2d0*/  @!P3 LEA R28, P5, R43, R3, 0x1 ;  /* 0x000000032b1cb211 */ /* 0x000fc800078a08ff */
[----:B------:R-:W-:Y:S02]  /*1d2e0*/  @!P3 LEA.HI.X R3, R43, R0, R42, 0x1, P5 ;  /* 0x000000002b03b211 */ /* 0x000fe400028f0c2a */
[----:B------:R-:W-:Y:S01]  /*1d2f0*/  MOV R13, R23 ;  /* 0x00000017000d7202 */ /* 0x000fe20000000f00 */
[----:B------:R-:W-:-:S07]  /*1d300*/  IMAD.MOV.U32 R8, RZ, RZ, R14 ;  /* 0x000000ffff087224 */ /* 0x000fce00078e000e */
[----:B------:R-:W-:Y:S05]  /*1d310*/  WARPSYNC.COLLECTIVE R15, `(.L_x_15797) ;  /* 0x000000000f087348 */ /* 0x000fea0003c00000 */
[----:B------:R0:W1:Y:S02]  /*1d320*/  SHFL.IDX P6, R14, R13, R12, R11 ;  /* 0x0000000c0d0e7389 */ /* 0x00006400000c000b */
[----:B01----:R-:W-:Y:S01]  /*1d330*/  ENDCOLLECTIVE ;  /* 0x000000000000791b */ /* 0x003fe20003800000 */
.L_x_15797:
[----:B------:R-:W-:Y:S01]  /*1d340*/  IMAD.MOV.U32 R13, RZ, RZ, R40 ;  /* 0x000000ffff0d7224 */ /* 0x000fe200078e0028 */
[----:B------:R-:W-:Y:S01]  /*1d350*/  MOV R12, 0x2 ;  /* 0x00000002000c7802 */ /* 0x000fe20000000f00 */
[----:B------:R-:W-:-:S07]  /*1d360*/  IMAD.MOV.U32 R9, RZ, RZ, R14 ;  /* 0x000000ffff097224 */ /* 0x000fce00078e000e */
[----:B------:R-:W-:Y:S05]  /*1d370*/  WARPSYNC.COLLECTIVE R15, `(.L_x_15798) ;  /* 0x000000000f087348 */ /* 0x000fea0003c00000 */
[----:B------:R0:W1:Y:S02]  /*1d380*/  SHFL.IDX P6, R14, R13, R12, R11 ;  /* 0x0000000c0d0e7389 */ /* 0x00006400000c000b */
[----:B01----:R-:W-:Y:S01]  /*1d390*/  ENDCOLLECTIVE ;  /* 0x000000000000791b */ /* 0x003fe20003800000 */
.L_x_15798:
        /* <DEDUP_REMOVED lines=11> */
.L_x_15799:
[----:B------:R-:W-:Y:S01]  /*1d450*/  IMAD.MOV.U32 R13, RZ, RZ, R40 ;  /* 0x000000ffff0d7224 */ /* 0x000fe200078e0028 */
[----:B------:R-:W-:Y:S02]  /*1d460*/  MOV R12, 0x3 ;  /* 0x00000003000c7802 */ /* 0x000fe40000000f00 */
[----:B------:R-:W-:-:S13]  /*1d470*/  @!P2 LEA R45, P5, R43, R14, 0x1 ;  /* 0x0000000e2b2da211 */ /* 0x000fda00078a08ff */
[----:B------:R-:W-:Y:S05]  /*1d480*/  WARPSYNC.COLLECTIVE R15, `(.L_x_15800) ;  /* 0x000000000f087348 */ /* 0x000fea0003c00000 */
[----:B------:R0:W1:Y:S02]  /*1d490*/  SHFL.IDX P6, R14, R13, R12, R11 ;  /* 0x0000000c0d0e7389 */ /* 0x00006400000c000b */
[----:B01----:R-:W-:Y:S01]  /*1d4a0*/  ENDCOLLECTIVE ;  /* 0x000000000000791b */ /* 0x003fe20003800000 */
.L_x_15800:
        /* <DEDUP_REMOVED lines=9> */
.L_x_15801:
[----:B------:R-:W-:Y:S05]  /*1d540*/  BRA `(.L_x_15802) ;  /* 0xffffff58007c7947 */ /* 0x000fea000383ffff */
.L_x_15612:
[----:B------:R-:W-:Y:S01]  /*1d550*/  IMAD.MOV.U32 R13, RZ, RZ, R4 ;  /* 0x000000ffff0d7224 */ /* 0x000fe200078e0004 */
[----:B------:R-:W-:Y:S01]  /*1d560*/  MOV R15, 0xffffffff ;  /* 0xffffffff000f7802 */ /* 0x000fe20000000f00 */
[----:B------:R-:W-:Y:S02]  /*1d570*/  IMAD.MOV.U32 R12, RZ, RZ, RZ ;  /* 0x000000ffff0c7224 */ /* 0x000fe400078e00ff */
[----:B------:R-:W-:-:S07]  /*1d580*/  IMAD.MOV.U32 R11, RZ, RZ, 0x1c1f ;  /* 0x00001c1fff0b7424 */ /* 0x000fce00078e00ff */
[----:B------:R-:W-:Y:S05]  /*1d590*/  WARPSYNC.COLLECTIVE R15, `(.L_x_15803) ;  /* 0x000000000f087348 */ /* 0x000fea0003c00000 */
[----:B------:R0:W1:Y:S02]  /*1d5a0*/  SHFL.IDX P6, R14, R13, R12, R11 ;  /* 0x0000000c0d0e7389 */ /* 0x00006400000c000b */
[----:B01----:R-:W-:Y:S01]  /*1d5b0*/  ENDCOLLECTIVE ;  /* 0x000000000000791b */ /* 0x003fe20003800000 */
.L_x_15803:
[----:B------:R-:W-:Y:S02]  /*1d5c0*/  IMAD.MOV.U32 R13, RZ, RZ, R0 ;  /* 0x000000ffff0d7224 */ /* 0x000fe400078e0000 */
[----:B------:R-:W-:-:S07]  /*1d5d0*/  IMAD.MOV.U32 R3, RZ, RZ, R14 ;  /* 0x000000ffff037224 */ /* 0x000fce00078e000e */
[----:B------:R-:W-:Y:S05]  /*1d5e0*/  WARPSYNC.COLLECTIVE R15, `(.L_x_15804) ;  /* 0x000000000f087348 */ /* 0x000fea0003c00000 */
[----:B------:R0:W1:Y:S02]  /*1d5f0*/  SHFL.IDX P6, R14, R13, R12, R11 ;  /* 0x0000000c0d0e7389 */ /* 0x00006400000c000b */
[----:B01----:R-:W-:Y:S01]  /*1d600*/  ENDCOLLECTIVE ;  /* 0x000000000000791b */ /* 0x003fe20003800000 */
.L_x_15804:
[----:B------:R-:W-:Y:S05]  /*1d610*/  BRA `(.L_x_15805) ;  /* 0xffffff5c00587947 */ /* 0x000fea000383ffff */
.L_x_15615:
        /* <DEDUP_REMOVED lines=8> */
.L_x_15807:
[----:B------:R-:W-:Y:S05]  /*1d6a0*/  BSYNC B1 ;  /* 0x0000000000017941 */ /* 0x000fea0003800000 */
.L_x_15806:
        /* <DEDUP_REMOVED lines=8> */
.L_x_15808:
[----:B------:R-:W-:Y:S05]  /*1d730*/  BRA `(.L_x_15809) ;  /* 0xffffff5c00b47947 */ /* 0x000fea000383ffff */
.L_x_15619:
[----:B------:R-:W-:Y:S01]  /*1d740*/  MOV R13, R20 ;  /* 0x00000014000d7202 */ /* 0x000fe20000000f00 */
[----:B------:R-:W-:Y:S02]  /*1d750*/  IMAD.MOV.U32 R12, RZ, RZ, RZ ;  /* 0x000000ffff0c7224 */ /* 0x000fe400078e00ff */
[----:B------:R-:W-:Y:S02]  /*1d760*/  IMAD.MOV.U32 R11, RZ, RZ, 0x181f ;  /* 0x0000181fff0b7424 */ /* 0x000fe400078e00ff */
[----:B------:R-:W-:Y:S02]  /*1d770*/  IMAD.MOV.U32 R15, RZ, RZ, -0x1 ;  /* 0xffffffffff0f7424 */ /* 0x000fe400078e00ff */
[----:B------:R-:W-:Y:S01]  /*1d780*/  IMAD R21, R24, R25, RZ ;  /* 0x0000001918157224 */ /* 0x000fe200078e02ff */
[----:B------:R-:W-:-:S07]  /*1d790*/  IADD3 R24, R27, R28, RZ ;  /* 0x0000001c1b187210 */ /* 0x000fce0007ffe0ff */
[----:B------:R-:W-:Y:S05]  /*1d7a0*/  WARPSYNC.COLLECTIVE R15, `(.L_x_15810) ;  /* 0x000000000f087348 */ /* 0x000fea0003c00000 */
[----:B------:R0:W1:Y:S02]  /*1d7b0*/  SHFL.IDX P6, R14, R13, R12, R11 ;  /* 0x0000000c0d0e7389 */ /* 0x00006400000c000b */
[----:B01----:R-:W-:Y:S01]  /*1d7c0*/  ENDCOLLECTIVE ;  /* 0x000000000000791b */ /* 0x003fe20003800000 */
.L_x_15810:
[C---:B------:R-:W-:Y:S01]  /*1d7d0*/  ISETP.GE.OR P3, PT, R24.reuse, R21, P0 ;  /* 0x000000151800720c */ /* 0x040fe20000766670 */
[----:B------:R-:W-:-:S05]  /*1d7e0*/  VIADD R8, R24, 0x30 ;  /* 0x0000003018087836 */ /* 0x000fca0000000000 */
[----:B------:R-:W-:Y:S01]  /*1d7f0*/  ISETP.GE.OR P4, PT, R8, R21, P0 ;  /* 0x000000150800720c */ /* 0x000fe20000786670 */
[----:B------:R-:W-:Y:S02]  /*1d800*/  VIADD R8, R24, 0x60 ;  /* 0x0000006018087836 */ /* 0x000fe40000000000 */
[----:B------:R-:W-:-:S03]  /*1d810*/  IMAD.MOV.U32 R13, RZ, RZ, R7 ;  /* 0x000000ffff0d7224 */ /* 0x000fc600078e0007 */
[----:B------:R-:W-:Y:S02]  /*1d820*/  ISETP.GE.OR P2, PT, R8, R21, P0 ;  /* 0x000000150800720c */ /* 0x000fe40000746670 */
[----:B------:R-:W-:-:S11]  /*1d830*/  MOV R0, R14 ;  /* 0x0000000e00007202 */ /* 0x000fd60000000f00 */
[----:B------:R-:W-:Y:S05]  /*1d840*/  WARPSYNC.COLLECTIVE R15, `(.L_x_15811) ;  /* 0x000000000f087348 */ /* 0x000fea0003c00000 */
[----:B------:R0:W1:Y:S02]  /*1d850*/  SHFL.IDX P6, R14, R13, R12, R11 ;  /* 0x0000000c0d0e7389 */ /* 0x00006400000c000b */
[----:B01----:R-:W-:Y:S01]  /*1d860*/  ENDCOLLECTIVE ;  /* 0x000000000000791b */ /* 0x003fe20003800000 */
.L_x_15811:
[----:B------:R-:W-:Y:S01]  /*1d870*/  IMAD.MOV.U32 R13, RZ, RZ, R20 ;  /* 0x000000ffff0d7224 */ /* 0x000fe200078e0014 */
[----:B------:R-:W-:Y:S01]  /*1d880*/  MOV R12, 0x1 ;  /* 0x00000001000c7802 */ /* 0x000fe20000000f00 */
[----:B------:R-:W-:-:S07]  /*1d890*/  IMAD.MOV.U32 R3, RZ, RZ, R14 ;  /* 0x000000ffff037224 */ /* 0x000fce00078e000e */
[----:B------:R-:W-:Y:S05]  /*1d8a0*/  WARPSYNC.COLLECTIVE R15, `(.L_x_15812) ;  /* 0x000000000f087348 */ /* 0x000fea0003c00000 */
[----:B------:R0:W1:Y:S02]  /*1d8b0*/  SHFL.IDX P6, R14, R13, R12, R11 ;  /* 0x0000000c0d0e7389 */ /* 0x00006400000c000b */
[----:B01----:R-:W-:Y:S01]  /*1d8c0*/  ENDCOLLECTIVE ;  /* 0x000000000000791b */ /* 0x003fe20003800000 */
.L_x_15812:
[----:B------:R-:W-:-:S04]  /*1d8d0*/  @!P3 LEA R10, P5, R43, R3, 0x1 ;  /* 0x000000032b0ab211 */ /* 0x000fc800078a08ff */
[----:B------:R-:W-:Y:S01]  /*1d8e0*/  @!P3 LEA.HI.X R3, R43, R0, R42, 0x1, P5 ;  /* 0x000000002b03b211 */ /* 0x000fe200028f0c2a */
[----:B------:R-:W-:Y:S02]  /*1d8f0*/  IMAD.MOV.U32 R13, RZ, RZ, R7 ;  /* 0x000000ffff0d7224 */ /* 0x000fe400078e0007 */
[----:B------:R-:W-:-:S07]  /*1d900*/  IMAD.MOV.U32 R4, RZ, RZ, R14 ;  /* 0x000000ffff047224 */ /* 0x000fce00078e000e */
[----:B------:R-:W-:Y:S05]  /*1d910*/  WARPSYNC.COLLECTIVE R15, `(.L_x_15813) ;  /* 0x000000000f087348 */ /* 0x000fea0003c00000 */
[----:B------:R0:W1:Y:S02]  /*1d920*/  SHFL.IDX P6, R14, R13, R12, R11 ;  /* 0x0000000c0d0e7389 */ /* 0x00006400000c000b */
[----:B01----:R-:W-:Y:S01]  /*1d930*/  ENDCOLLECTIVE ;  /* 0x000000000000791b */ /* 0x003fe20003800000 */
.L_x_15813:
[----:B------:R-:W-:Y:S02]  /*1d940*/  IMAD.MOV.U32 R13, RZ, RZ, R20 ;  /* 0x000000ffff0d7224 */ /* 0x000fe400078e0014 */
[----:B------:R-:W-:Y:S02]  /*1d950*/  IMAD.MOV.U32 R12, RZ, RZ, 0x2 ;  /* 0x00000002ff0c7424 */ /* 0x000fe400078e00ff */
[----:B------:R-:W-:-:S07]  /*1d960*/  IMAD.MOV.U32 R5, RZ, RZ, R14 ;  /* 0x000000ffff057224 */ /* 0x000fce00078e000e */
[----:B------:R-:W-:Y:S05]  /*1d970*/  WARPSYNC.COLLECTIVE R15, `(.L_x_15814) ;  /* 0x000000000f087348 */ /* 0x000fea0003c00000 */
[----:B------:R0:W1:Y:S02]  /*1d980*/  SHFL.IDX P6, R14, R13, R12, R11 ;  /* 0x0000000c0d0e7389 */ /* 0x00006400000c000b */
[----:B01----:R-:W-:Y:S01]  /*1d990*/  ENDCOLLECTIVE ;  /* 0x000000000000791b */ /* 0x003fe20003800000 */
.L_x_15814:
[----:B------:R-:W-:-:S04]  /*1d9a0*/  @!P4 LEA R8, P1, R43, R5, 0x1 ;  /* 0x000000052b08c211 */ /* 0x000fc800078208ff */
[----:B------:R-:W-:Y:S02]  /*1d9b0*/  @!P4 LEA.HI.X R9, R43, R4, R42, 0x1, P1 ;  /* 0x000000042b09c211 */ /* 0x000fe400008f0c2a */
[----:B------:R-:W-:Y:S01]  /*1d9c0*/  MOV R13, R7 ;  /* 0x00000007000d7202 */ /* 0x000fe20000000f00 */
[----:B------:R-:W-:-:S07]  /*1d9d0*/  IMAD.MOV.U32 R6, RZ, RZ, R14 ;  /* 0x000000ffff067224 */ /* 0x000fce00078e000e */
[----:B------:R-:W-:Y:S05]  /*1d9e0*/  WARPSYNC.COLLECTIVE R15, `(.L_x_15815) ;  /* 0x000000000f087348 */ /* 0x000fea0003c00000 */
[----:B------:R0:W1:Y:S02]  /*1d9f0*/  SHFL.IDX P6, R14, R13, R12, R11 ;  /* 0x0000000c0d0e7389 */ /* 0x00006400000c000b */
[----:B01----:R-:W-:Y:S01]  /*1da00*/  ENDCOLLECTIVE ;  /* 0x000000000000791b */ /* 0x003fe20003800000 */
.L_x_15815:
[----:B------:R-:W-:Y:S01]  /*1da10*/  @!P3 IMAD.MOV.U32 R11, RZ, RZ, R3 ;  /* 0x000000ffff0bb224 */ /* 0x000fe200078e0003 */
[----:B------:R-:W-:Y:S01]  /*1da20*/  MOV R13, R20 ;  /* 0x00000014000d7202 */ /* 0x000fe20000000f00 */
[----:B------:R-:W-:-:S03]  /*1da30*/  IMAD.MOV.U32 R12, RZ, RZ, 0x3 ;  /* 0x00000003ff0c7424 */ /* 0x000fc600078e00ff */
        /* <DEDUP_REMOVED lines=9> */
.L_x_15816:
[----:B------:R0:W-:Y:S01]  /*1dad0*/  @!P2 ST.E.128 desc[UR40][R4.64], RZ ;  /* 0x000000ff0400a985 */ /* 0x0001e2000c101d28 */
[----:B------:R-:W-:Y:S01]  /*1dae0*/  MOV R13, R7 ;  /* 0x00000007000d7202 */ /* 0x000fe20000000f00 */
[----:B------:R-:W-:-:S07]  /*1daf0*/  IMAD.MOV.U32 R0, RZ, RZ, R14 ;  /* 0x000000ffff007224 */ /* 0x000fce00078e000e */
[----:B0-----:R-:W-:Y:S05]  /*1db00*/  WARPSYNC.COLLECTIVE R15, `(.L_x_15817) ;  /* 0x000000000f087348 */ /* 0x001fea0003c00000 */
[----:B------:R1:W2:Y:S02]  /*1db10*/  SHFL.IDX P6, R14, R13, R12, R11 ;  /* 0x0000000c0d0e7389 */ /* 0x0002a400000c000b */
[----:B012---:R-:W-:Y:S01]  /*1db20*/  ENDCOLLECTIVE ;  /* 0x000000000000791b */ /* 0x007fe20003800000 */
.L_x_15817:
[----:B------:R-:W-:Y:S05]  /*1db30*/  BRA `(.L_x_15818) ;  /* 0xffffff6400c47947 */ /* 0x000fea000383ffff */
.L_x_15638:
        /* <DEDUP_REMOVED lines=8> */
[----:B01----:R-:W-:Y:S05]  /*1dbc0*/  WARPSYNC.COLLECTIVE R15, `(.L_x_15820) ;  /* 0x000000000f087348 */ /* 0x003fea0003c00000 */
[----:B------:R2:W3:Y:S02]  /*1dbd0*/  SHFL.IDX P6, R14, R13, R12, R11 ;  /* 0x0000000c0d0e7389 */ /* 0x0004e400000c000b */
[----:B0123--:R-:W-:Y:S01]  /*1dbe0*/  ENDCOLLECTIVE ;  /* 0x000000000000791b */ /* 0x00ffe20003800000 */
.L_x_15820:
[----:B------:R-:W-:Y:S05]  /*1dbf0*/  BSYNC B1 ;  /* 0x0000000000017941 */ /* 0x000fea0003800000 */
.L_x_15819:
[----:B------:R-:W-:Y:S05]  /*1dc00*/  BRA `(.L_x_15821) ;  /* 0xffffff8000b07947 */ /* 0x000fea000383ffff */
.L_x_15640:
[----:B------:R-:W-:Y:S01]  /*1dc10*/  BSSY B1, `(.L_x_15822) ;  /* 0x0000006000017945 */ /* 0x000fe20003800000 */
[----:B------:R-:W-:-:S07]  /*1dc20*/  IMAD.MOV.U32 R15, RZ, RZ, -0x1 ;  /* 0xffffffffff0f7424 */ /* 0x000fce00078e00ff */
[----:B012---:R-:W-:Y:S05]  /*1dc30*/  WARPSYNC.COLLECTIVE R15, `(.L_x_15823) ;  /* 0x000000000f0c7348 */ /* 0x007fea0003c00000 */
[----:B------:R-:W-:Y:S02]  /*1dc40*/  ELECT P6, UR62, PT ;  /* 0x00000000003e782f */ /* 0x000fe400038c0000 */
[----:B------:R-:W-:Y:S01]  /*1dc50*/  MOV R14, UR62 ;  /* 0x0000003e000e7c02 */ /* 0x000fe20008000f00 */
[----:B012---:R-:W-:Y:S10]  /*1dc60*/  ENDCOLLECTIVE ;  /* 0x000000000000791b */ /* 0x007ff40003800000 */
.L_x_15823:
[----:B------:R-:W-:Y:S05]  /*1dc70*/  BSYNC B1 ;  /* 0x0000000000017941 */ /* 0x000fea0003800000 */
.L_x_15822:
[----:B------:R-:W-:Y:S05]  /*1dc80*/  BRA `(.L_x_15639) ;  /* 0xffffff8000a87947 */ /* 0x000fea000383ffff */
.L_x_15642:
[----:B--2---:R2:W3:Y:S02]  /*1dc90*/  SYNCS.PHASECHK.TRANS64.TRYWAIT P0, [R16+URZ+0x16820], R6 ;  /* 0x01682006100075a7 */ /* 0x0044e4000800017f */
[----:B---3--:R-:W-:Y:S05]  /*1dca0*/  @!P0 NANOSLEEP.SYNCS 0x989680 ;  /* 0x009896800000895d */ /* 0x008fea0003900000 */
[----:B------:R-:W3:Y:S02]  /*1dcb0*/  @!P0 SYNCS.PHASECHK.TRANS64 P0, [R16+URZ+0x16820], R6 ;  /* 0x01682006100085a7 */ /* 0x000ee4000800007f */
[----:B---3--:R-:W-:Y:S05]  /*1dcc0*/  @!P0 BRA `(.L_x_15642) ;  /* 0xfffffffc00f08947 */ /* 0x008fea000383ffff */
[----:B------:R-:W-:Y:S05]  /*1dcd0*/  BRA `(.L_x_15824) ;  /* 0xffffff8000b87947 */ /* 0x000fea000383ffff */
.L_x_15646:
[----:B--2---:R2:W3:Y:S02]  /*1dce0*/  SYNCS.PHASECHK.TRANS64.TRYWAIT P0, [R6+URZ+0x168a0], R7 ;  /* 0x0168a007060075a7 */ /* 0x0044e4000800017f */
[----:B---3--:R-:W-:Y:S05]  /*1dcf0*/  @!P0 NANOSLEEP.SYNCS 0x989680 ;  /* 0x009896800000895d */ /* 0x008fea0003900000 */
[----:B------:R-:W3:Y:S02]  /*1dd00*/  @!P0 SYNCS.PHASECHK.TRANS64 P0, [R6+URZ+0x168a0], R7 ;  /* 0x0168a007060085a7 */ /* 0x000ee4000800007f */
[----:B---3--:R-:W-:Y:S05]  /*1dd10*/  @!P0 BRA `(.L_x_15646) ;  /* 0xfffffffc00f08947 */ /* 0x008fea000383ffff */
[----:B------:R-:W-:Y:S05]  /*1dd20*/  BRA `(.L_x_15825) ;  /* 0xffffff8000d47947 */ /* 0x000fea000383ffff */
.L_x_15651:
[----:B0-----:R0:W1:Y:S02]  /*1dd30*/  SYNCS.PHASECHK.TRANS64.TRYWAIT P0, [R6+URZ+0x168c0], R7 ;  /* 0x0168c007060075a7 */ /* 0x001064000800017f */
[----:B-1----:R-:W-:Y:S05]  /*1dd40*/  @!P0 NANOSLEEP.SYNCS 0x989680 ;  /* 0x009896800000895d */ /* 0x002fea0003900000 */
[----:B------:R-:W1:Y:S02]  /*1dd50*/  @!P0 SYNCS.PHASECHK.TRANS64 P0, [R6+URZ+0x168c0], R7 ;  /* 0x0168c007060085a7 */ /* 0x000e64000800007f */
[----:B-1----:R-:W-:Y:S05]  /*1dd60*/  @!P0 BRA `(.L_x_15651) ;  /* 0xfffffffc00f08947 */ /* 0x002fea000383ffff */
[----:B------:R-:W-:Y:S05]  /*1dd70*/  BRA `(.L_x_15826) ;  /* 0xffffff8400547947 */ /* 0x000fea000383ffff */
.L_x_15658:
[----:B0-----:R0:W3:Y:S02]  /*1dd80*/  SYNCS.PHASECHK.TRANS64.TRYWAIT P1, [R6+URZ+0x168a0], R7 ;  /* 0x0168a007060075a7 */ /* 0x0010e4000802017f */
[----:B---3--:R-:W-:Y:S05]  /*1dd90*/  @!P1 NANOSLEEP.SYNCS 0x989680 ;  /* 0x009896800000995d */ /* 0x008fea0003900000 */
[----:B------:R-:W3:Y:S02]  /*1dda0*/  @!P1 SYNCS.PHASECHK.TRANS64 P1, [R6+URZ+0x168a0], R7 ;  /* 0x0168a007060095a7 */ /* 0x000ee4000802007f */
[----:B---3--:R-:W-:Y:S05]  /*1ddb0*/  @!P1 BRA `(.L_x_15658) ;  /* 0xfffffffc00f09947 */ /* 0x008fea000383ffff */
[----:B------:R-:W-:Y:S05]  /*1ddc0*/  BRA `(.L_x_15827) ;  /* 0xffffff8800207947 */ /* 0x000fea000383ffff */
.L_x_15663:
[----:B-1----:R1:W2:Y:S02]  /*1ddd0*/  SYNCS.PHASECHK.TRANS64.TRYWAIT P1, [R6+URZ+0x168c0], R7 ;  /* 0x0168c007060075a7 */ /* 0x0022a4000802017f */
[----:B--2---:R-:W-:Y:S05]  /*1dde0*/  @!P1 NANOSLEEP.SYNCS 0x989680 ;  /* 0x009896800000995d */ /* 0x004fea0003900000 */
[----:B------:R-:W2:Y:S02]  /*1ddf0*/  @!P1 SYNCS.PHASECHK.TRANS64 P1, [R6+URZ+0x168c0], R7 ;  /* 0x0168c007060095a7 */ /* 0x000ea4000802007f */
[----:B--2---:R-:W-:Y:S05]  /*1de00*/  @!P1 BRA `(.L_x_15663) ;  /* 0xfffffffc00f09947 */ /* 0x004fea000383ffff */
[----:B------:R-:W-:Y:S05]  /*1de10*/  BRA `(.L_x_15828) ;  /* 0xffffff8800987947 */ /* 0x000fea000383ffff */
.L_x_15678:
        /* <DEDUP_REMOVED lines=11> */
.L_x_15830:
[----:B------:R-:W-:Y:S05]  /*1ded0*/  BSYNC B0 ;  /* 0x0000000000007941 */ /* 0x000fea0003800000 */
.L_x_15829:
[----:B------:R-:W-:Y:S05]  /*1dee0*/  BRA `(.L_x_15831) ;  /* 0xffffff9400e47947 */ /* 0x000fea000383ffff */
.L_x_15681:
[----:B0-----:R0:W1:Y:S02]  /*1def0*/  SYNCS.PHASECHK.TRANS64.TRYWAIT P0, [R3+URZ+0x16840], R4 ;  /* 0x01684004030075a7 */ /* 0x001064000800017f */
[----:B-1----:R-:W-:Y:S05]  /*1df00*/  @!P0 NANOSLEEP.SYNCS 0x989680 ;  /* 0x009896800000895d */ /* 0x002fea0003900000 */
[----:B------:R-:W1:Y:S02]  /*1df10*/  @!P0 SYNCS.PHASECHK.TRANS64 P0, [R3+URZ+0x16840], R4 ;  /* 0x01684004030085a7 */ /* 0x000e64000800007f */
[----:B-1----:R-:W-:Y:S05]  /*1df20*/  @!P0 BRA `(.L_x_15681) ;  /* 0xfffffffc00f08947 */ /* 0x002fea000383ffff */
[----:B------:R-:W-:Y:S05]  /*1df30*/  BRA `(.L_x_15832) ;  /* 0xffffff9800347947 */ /* 0x000fea000383ffff */
.L_x_15682:
        /* <DEDUP_REMOVED lines=8> */
.L_x_15834:
[----:B------:R-:W-:Y:S05]  /*1dfc0*/  BSYNC B0 ;  /* 0x0000000000007941 */ /* 0x000fea0003800000 */
.L_x_15833:
        /* <DEDUP_REMOVED lines=9> */
.L_x_15835:
[----:B------:R-:W-:Y:S01]  /*1e060*/  IMAD.MOV.U32 R13, RZ, RZ, R2 ;  /* 0x000000ffff0d7224 */ /* 0x000fe200078e0002 */
[----:B------:R-:W-:Y:S02]  /*1e070*/  MOV R12, 0x1 ;  /* 0x00000001000c7802 */ /* 0x000fe40000000f00 */
[----:B------:R-:W-:-:S07]  /*1e080*/  MOV R7, R14 ;  /* 0x0000000e00077202 */ /* 0x000fce0000000f00 */
[----:B------:R-:W-:Y:S05]  /*1e090*/  WARPSYNC.COLLECTIVE R15, `(.L_x_15836) ;  /* 0x000000000f087348 */ /* 0x000fea0003c00000 */
[----:B------:R0:W1:Y:S02]  /*1e0a0*/  SHFL.IDX P6, R14, R13, R12, R11 ;  /* 0x0000000c0d0e7389 */ /* 0x00006400000c000b */
[----:B01----:R-:W-:Y:S01]  /*1e0b0*/  ENDCOLLECTIVE ;  /* 0x000000000000791b */ /* 0x003fe20003800000 */
.L_x_15836:
        /* <DEDUP_REMOVED lines=15> */
.L_x_15837:
[----:B------:R-:W-:Y:S02]  /*1e1b0*/  @P0 IMAD R8, R5, 0x2, R16 ;  /* 0x0000000205080824 */ /* 0x000fe400078e0210 */
[----:B------:R-:W-:Y:S02]  /*1e1c0*/  IMAD.MOV.U32 R13, RZ, RZ, R2 ;  /* 0x000000ffff0d7224 */ /* 0x000fe400078e0002 */
[----:B------:R-:W-:Y:S02]  /*1e1d0*/  IMAD.MOV.U32 R12, RZ, RZ, 0x2 ;  /* 0x00000002ff0c7424 */ /* 0x000fe400078e00ff */
[----:B------:R-:W-:-:S07]  /*1e1e0*/  IMAD.MOV.U32 R7, RZ, RZ, R14 ;  /* 0x000000ffff077224 */ /* 0x000fce00078e000e */
[----:B------:R-:W-:Y:S05]  /*1e1f0*/  WARPSYNC.COLLECTIVE R15, `(.L_x_15838) ;  /* 0x000000000f087348 */ /* 0x000fea0003c00000 */
[----:B------:R0:W1:Y:S02]  /*1e200*/  SHFL.IDX P6, R14, R13, R12, R11 ;  /* 0x0000000c0d0e7389 */ /* 0x00006400000c000b */
[----:B01----:R-:W-:Y:S01]  /*1e210*/  ENDCOLLECTIVE ;  /* 0x000000000000791b */ /* 0x003fe20003800000 */
.L_x_15838:
        /* <DEDUP_REMOVED lines=15> */
.L_x_15839:
[----:B------:R-:W-:Y:S01]  /*1e310*/  @P0 LEA R8, R5, R16, 0x1 ;  /* 0x0000001005080211 */ /* 0x000fe200078e08ff */
[----:B------:R-:W-:Y:S02]  /*1e320*/  IMAD.MOV.U32 R13, RZ, RZ, R2 ;  /* 0x000000ffff0d7224 */ /* 0x000fe400078e0002 */
[----:B------:R-:W-:Y:S02]  /*1e330*/  IMAD.MOV.U32 R12, RZ, RZ, 0x3 ;  /* 0x00000003ff0c7424 */ /* 0x000fe400078e00ff */
[----:B------:R-:W-:-:S07]  /*1e340*/  IMAD.MOV.U32 R7, RZ, RZ, R14 ;  /* 0x000000ffff077224 */ /* 0x000fce00078e000e */
[----:B------:R-:W-:Y:S05]  /*1e350*/  WARPSYNC.COLLECTIVE R15, `(.L_x_15840) ;  /* 0x000000000f087348 */ /* 0x000fea0003c00000 */
[----:B------:R0:W1:Y:S02]  /*1e360*/  SHFL.IDX P6, R14, R13, R12, R11 ;  /* 0x0000000c0d0e7389 */ /* 0x00006400000c000b */
[----:B01----:R-:W-:Y:S01]  /*1e370*/  ENDCOLLECTIVE ;  /* 0x000000000000791b */ /* 0x003fe20003800000 */
.L_x_15840:
        /* <DEDUP_REMOVED lines=15> */
.L_x_15841:
[----:B------:R-:W-:Y:S01]  /*1e470*/  @P0 IMAD R8, R5, 0x2, R16 ;  /* 0x0000000205080824 */ /* 0x000fe200078e0210 */
[----:B------:R-:W-:Y:S01]  /*1e480*/  MOV R13, R2 ;  /* 0x00000002000d7202 */ /* 0x000fe20000000f00 */
[----:B------:R-:W-:Y:S02]  /*1e490*/  IMAD.MOV.U32 R12, RZ, RZ, 0x4 ;  /* 0x00000004ff0c7424 */ /* 0x000fe400078e00ff */
[----:B------:R-:W-:-:S07]  /*1e4a0*/  IMAD.MOV.U32 R7, RZ, RZ, R14 ;  /* 0x000000ffff077224 */ /* 0x000fce00078e000e */
[----:B------:R-:W-:Y:S05]  /*1e4b0*/  WARPSYNC.COLLECTIVE R15, `(.L_x_15842) ;  /* 0x000000000f087348 */ /* 0x000fea0003c00000 */
[----:B------:R0:W1:Y:S02]  /*1e4c0*/  SHFL.IDX P6, R14, R13, R12, R11 ;  /* 0x0000000c0d0e7389 */ /* 0x00006400000c000b */
[----:B01----:R-:W-:Y:S01]  /*1e4d0*/  ENDCOLLECTIVE ;  /* 0x000000000000791b */ /* 0x003fe20003800000 */
.L_x_15842:
        /* <DEDUP_REMOVED lines=15> */
.L_x_15843:
[----:B------:R-:W-:Y:S02]  /*1e5d0*/  @P0 IMAD R8, R5, 0x2, R16 ;  /* 0x0000000205080824 */ /* 0x000fe400078e0210 */
[----:B------:R-:W-:Y:S01]  /*1e5e0*/  IMAD.MOV.U32 R13, RZ, RZ, R2 ;  /* 0x000000ffff0d7224 */ /* 0x000fe200078e0002 */
[----:B------:R-:W-:Y:S02]  /*1e5f0*/  MOV R12, 0x5 ;  /* 0x00000005000c7802 */ /* 0x000fe40000000f00 */
[----:B------:R-:W-:-:S07]  /*1e600*/  MOV R7, R14 ;  /* 0x0000000e00077202 */ /* 0x000fce0000000f00 */
[----:B------:R-:W-:Y:S05]  /*1e610*/  WARPSYNC.COLLECTIVE R15, `(.L_x_15844) ;  /* 0x000000000f087348 */ /* 0x000fea0003c00000 */
[----:B------:R0:W1:Y:S02]  /*1e620*/  SHFL.IDX P6, R14, R13, R12, R11 ;  /* 0x0000000c0d0e7389 */ /* 0x00006400000c000b */
[----:B01----:R-:W-:Y:S01]  /*1e630*/  ENDCOLLECTIVE ;  /* 0x000000000000791b */ /* 0x003fe20003800000 */
.L_x_15844:
        /* <DEDUP_REMOVED lines=15> */
.L_x_15845:
[----:B------:R-:W-:Y:S02]  /*1e730*/  @P0 IMAD R8, R5, 0x2, R16 ;  /* 0x0000000205080824 */ /* 0x000fe400078e0210 */
[----:B------:R-:W-:Y:S02]  /*1e740*/  IMAD.MOV.U32 R13, RZ, RZ, R2 ;  /* 0x000000ffff0d7224 */ /* 0x000fe400078e0002 */
[----:B------:R-:W-:Y:S02]  /*1e750*/  IMAD.MOV.U32 R12, RZ, RZ, 0x6 ;  /* 0x00000006ff0c7424 */ /* 0x000fe400078e00ff */
[----:B------:R-:W-:-:S07]  /*1e760*/  IMAD.MOV.U32 R7, RZ, RZ, R14 ;  /* 0x000000ffff077224 */ /* 0x000fce00078e000e */
[----:B------:R-:W-:Y:S05]  /*1e770*/  WARPSYNC.COLLECTIVE R15, `(.L_x_15846) ;  /* 0x000000000f087348 */ /* 0x000fea0003c00000 */
[----:B------:R0:W1:Y:S02]  /*1e780*/  SHFL.IDX P6, R14, R13, R12, R11 ;  /* 0x0000000c0d0e7389 */ /* 0x00006400000c000b */
[----:B01----:R-:W-:Y:S01]  /*1e790*/  ENDCOLLECTIVE ;  /* 0x000000000000791b */ /* 0x003fe20003800000 */
.L_x_15846:
        /* <DEDUP_REMOVED lines=15> */
.L_x_15847:
[----:B------:R-:W-:Y:S01]  /*1e890*/  @P0 LEA R8, R5, R16, 0x1 ;  /* 0x0000001005080211 */ /* 0x000fe200078e08ff */
[----:B------:R-:W-:Y:S02]  /*1e8a0*/  IMAD.MOV.U32 R13, RZ, RZ, R2 ;  /* 0x000000ffff0d7224 */ /* 0x000fe400078e0002 */
[----:B------:R-:W-:Y:S02]  /*1e8b0*/  IMAD.MOV.U32 R12, RZ, RZ, 0x7 ;  /* 0x00000007ff0c7424 */ /* 0x000fe400078e00ff */
[----:B------:R-:W-:-:S07]  /*1e8c0*/  IMAD.MOV.U32 R7, RZ, RZ, R14 ;  /* 0x000000ffff077224 */ /* 0x000fce00078e000e */
[----:B------:R-:W-:Y:S05]  /*1e8d0*/  WARPSYNC.COLLECTIVE R15, `(.L_x_15848) ;  /* 0x000000000f087348 */ /* 0x000fea0003c00000 */
[----:B------:R0:W1:Y:S02]  /*1e8e0*/  SHFL.IDX P6, R14, R13, R12, R11 ;  /* 0x0000000c0d0e7389 */ /* 0x00006400000c000b */
[----:B01----:R-:W-:Y:S01]  /*1e8f0*/  ENDCOLLECTIVE ;  /* 0x000000000000791b */ /* 0x003fe20003800000 */
.L_x_15848:
[----:B------:R-:W-:-:S05]  /*1e900*/  @P0 LEA R7, P1, R9, R7, 0x1 ;  /* 0x0000000709070211 */ /* 0x000fca00078208ff */
[----:B------:R-:W-:-:S05]  /*1e910*/  @P0 IMAD.X R6, RZ, RZ, R6, P1 ;  /* 0x000000ffff060224 */ /* 0x000fca00008e0606 */
[----:B------:R-:W-:Y:S02]  /*1e920*/  @P0 LOP3.LUT R7, R7, R6, RZ, 0x3c, !PT ;  /* 0x0000000607070212 */ /* 0x000fe400078e3cff */
[----:B------:R-:W-:Y:S02]  /*1e930*/  MOV R13, R0 ;  /* 0x00000000000d7202 */ /* 0x000fe40000000f00 */
[----:B------:R-:W-:-:S04]  /*1e940*/  @P0 LOP3.LUT R6, R7, R6, RZ, 0x3c, !PT ;  /* 0x0000000607060212 */ /* 0x000fc800078e3cff */
[----:B------:R-:W-:Y:S01]  /*1e950*/  @P0 LOP3.LUT R7, R7, R6, RZ, 0x3c, !PT ;  /* 0x0000000607070212 */ /* 0x000fe200078e3cff */
[----:B------:R-:W-:-:S07]  /*1e960*/  IMAD.MOV.U32 R2, RZ, RZ, R14 ;  /* 0x000000ffff027224 */ /* 0x000fce00078e000e */
[----:B------:R-:W-:Y:S05]  /*1e970*/  WARPSYNC.COLLECTIVE R15, `(.L_x_15849) ;  /* 0x000000000f087348 */ /* 0x000fea0003c00000 */
[----:B------:R0:W1:Y:S02]  /*1e980*/  SHFL.IDX P6, R14, R13, R12, R11 ;  /* 0x0000000c0d0e7389 */ /* 0x00006400000c000b */
[----:B01----:R-:W-:Y:S01]  /*1e990*/  ENDCOLLECTIVE ;  /* 0x000000000000791b */ /* 0x003fe20003800000 */
.L_x_15849:
[----:B------:R-:W-:Y:S01]  /*1e9a0*/  @!PT LDS RZ, [RZ] ;  /* 0x00000000fffff984 */ /* 0x000fe20000000800 */
[----:B------:R-:W-:Y:S01]  /*1e9b0*/  @!PT LDS RZ, [RZ] ;  /* 0x00000000fffff984 */ /* 0x000fe20000000800 */
[----:B------:R-:W-:Y:S01]  /*1e9c0*/  @!PT LDS RZ, [RZ] ;  /* 0x00000000fffff984 */ /* 0x000fe20000000800 */
[----:B------:R1:W-:Y:S01]  /*1e9d0*/  @P0 LDGSTS.E.BYPASS.LTC128B.128 [R8+0x11400], desc[UR40][R6.64], !P2 ;  /* 0x1140000006080fae */ /* 0x0003e2000d101d68 */
[----:B------:R-:W-:Y:S01]  /*1e9e0*/  IMAD.MOV.U32 R0, RZ, RZ, R14 ;  /* 0x000000ffff007224 */ /* 0x000fe200078e000e */
[----:B------:R-:W-:Y:S06]  /*1e9f0*/  BRA `(.L_x_15850) ;  /* 0xffffff9400447947 */ /* 0x000fec000383ffff */
.L_x_15687:
        /* <DEDUP_REMOVED lines=9> */
.L_x_15851:
[C---:B------:R-:W-:Y:S01]  /*1ea90*/  VIADD R8, R25.reuse, 0x10 ;  /* 0x0000001019087836 */ /* 0x040fe20000000000 */
[----:B------:R-:W-:Y:S01]  /*1eaa0*/  ISETP.GE.AND P1, PT, R25, R3, PT ;  /* 0x000000031900720c */ /* 0x000fe20003f26270 */
[----:B------:R-:W-:Y:S02]  /*1eab0*/  IMAD.MOV.U32 R13, RZ, RZ, R2 ;  /* 0x000000ffff0d7224 */ /* 0x000fe400078e0002 */
[----:B------:R-:W-:-:S10]  /*1eac0*/  IMAD.MOV.U32 R7, RZ, RZ, R14 ;  /* 0x000000ffff077224 */ /* 0x000fd400078e000e */
[----:B------:R-:W-:Y:S05]  /*1ead0*/  WARPSYNC.COLLECTIVE R15, `(.L_x_15852) ;  /* 0x000000000f087348 */ /* 0x000fea0003c00000 */
[----:B------:R0:W1:Y:S02]  /*1eae0*/  SHFL.IDX P6, R14, R13, R12, R11 ;  /* 0x0000000c0d0e7389 */ /* 0x00006400000c000b */
[----:B01----:R-:W-:Y:S01]  /*1eaf0*/  ENDCOLLECTIVE ;  /* 0x000000000000791b */ /* 0x003fe20003800000 */
.L_x_15852:
[----:B------:R-:W-:Y:S01]  /*1eb00*/  IMAD.MOV.U32 R13, RZ, RZ, R0 ;  /* 0x000000ffff0d7224 */ /* 0x000fe200078e0000 */
[----:B------:R-:W-:Y:S02]  /*1eb10*/  MOV R12, 0x1 ;  /* 0x00000001000c7802 */ /* 0x000fe40000000f00 */
[----:B------:R-:W-:-:S07]  /*1eb20*/  MOV R6, R14 ;  /* 0x0000000e00067202 */ /* 0x000fce0000000f00 */
[----:B------:R-:W-:Y:S05]  /*1eb30*/  WARPSYNC.COLLECTIVE R15, `(.L_x_15853) ;  /* 0x000000000f087348 */ /* 0x000fea0003c00000 */
[----:B------:R0:W1:Y:S02]  /*1eb40*/  SHFL.IDX P6, R14, R13, R12, R11 ;  /* 0x0000000c0d0e7389 */ /* 0x00006400000c000b */
[----:B01----:R-:W-:Y:S01]  /*1eb50*/  ENDCOLLECTIVE ;  /* 0x000000000000791b */ /* 0x003fe20003800000 */
.L_x_15853:
        /* <DEDUP_REMOVED lines=8> */
[----:B0-----:R-:W-:-:S10]  /*1ebe0*/  IMAD.MOV.U32 R6, RZ, RZ, R14 ;  /* 0x000000ffff067224 */ /* 0x001fd400078e000e */
[----:B------:R-:W-:Y:S05]  /*1ebf0*/  WARPSYNC.COLLECTIVE R15, `(.L_x_15854) ;  /* 0x000000000f087348 */ /* 0x000fea0003c00000 */
[----:B------:R0:W1:Y:S02]  /*1ec00*/  SHFL.IDX P6, R14, R13, R12, R11 ;  /* 0x0000000c0d0e7389 */ /* 0x00006400000c000b */
[----:B01----:R-:W-:Y:S01]  /*1ec10*/  ENDCOLLECTIVE ;  /* 0x000000000000791b */ /* 0x003fe20003800000 */
.L_x_15854:
[----:B------:R-:W-:Y:S02]  /*1ec20*/  IMAD.MOV.U32 R13, RZ, RZ, R0 ;  /* 0x000000ffff0d7224 */ /* 0x000fe400078e0000 */
[----:B------:R-:W-:Y:S02]  /*1ec30*/  IMAD.MOV.U32 R12, RZ, RZ, 0x2 ;  /* 0x00000002ff0c7424 */ /* 0x000fe400078e00ff */
[----:B------:R-:W-:-:S07]  /*1ec40*/  IMAD.MOV.U32 R7, RZ, RZ, R14 ;  /* 0x000000ffff077224 */ /* 0x000fce00078e000e */
[----:B------:R-:W-:Y:S05]  /*1ec50*/  WARPSYNC.COLLECTIVE R15, `(.L_x_15855) ;  /* 0x000000000f087348 */ /* 0x000fea0003c00000 */
[----:B------:R0:W1:Y:S02]  /*1ec60*/  SHFL.IDX P6, R14, R13, R12, R11 ;  /* 0x0000000c0d0e7389 */ /* 0x00006400000c000b */
[----:B01----:R-:W-:Y:S01]  /*1ec70*/  ENDCOLLECTIVE ;  /* 0x000000000000791b */ /* 0x003fe20003800000 */
.L_x_15855:
        /* <DEDUP_REMOVED lines=16> */
.L_x_15856:
[----:B------:R-:W-:Y:S02]  /*1ed80*/  IMAD.MOV.U32 R13, RZ, RZ, R0 ;  /* 0x000000ffff0d7224 */ /* 0x000fe400078e0000 */
[----:B------:R-:W-:Y:S02]  /*1ed90*/  IMAD.MOV.U32 R12, RZ, RZ, 0x3 ;  /* 0x00000003ff0c7424 */ /* 0x000fe400078e00ff */
[----:B------:R-:W-:-:S07]  /*1eda0*/  IMAD.MOV.U32 R7, RZ, RZ, R14 ;  /* 0x000000ffff077224 */ /* 0x000fce00078e000e */
[----:B------:R-:W-:Y:S05]  /*1edb0*/  WARPSYNC.COLLECTIVE R15, `(.L_x_15857) ;  /* 0x000000000f087348 */ /* 0x000fea0003c00000 */
[----:B------:R0:W1:Y:S02]  /*1edc0*/  SHFL.IDX P6, R14, R13, R12, R11 ;  /* 0x0000000c0d0e7389 */ /* 0x00006400000c000b */
[----:B01----:R-:W-:Y:S01]  /*1edd0*/  ENDCOLLECTIVE ;  /* 0x000000000000791b */ /* 0x003fe20003800000 */
.L_x_15857:
        /* <DEDUP_REMOVED lines=16> */
.L_x_15858:
[----:B------:R-:W-:Y:S01]  /*1eee0*/  MOV R13, R0 ;  /* 0x00000000000d7202 */ /* 0x000fe20000000f00 */
[----:B------:R-:W-:Y:S02]  /*1eef0*/  IMAD.MOV.U32 R12, RZ, RZ, 0x4 ;  /* 0x00000004ff0c7424 */ /* 0x000fe400078e00ff */
[----:B------:R-:W-:-:S07]  /*1ef00*/  IMAD.MOV.U32 R7, RZ, RZ, R14 ;  /* 0x000000ffff077224 */ /* 0x000fce00078e000e */
[----:B------:R-:W-:Y:S05]  /*1ef10*/  WARPSYNC.COLLECTIVE R15, `(.L_x_15859) ;  /* 0x000000000f087348 */ /* 0x000fea0003c00000 */
[----:B------:R0:W1:Y:S02]  /*1ef20*/  SHFL.IDX P6, R14, R13, R12, R11 ;  /* 0x0000000c0d0e7389 */ /* 0x00006400000c000b */
[----:B01----:R-:W-:Y:S01]  /*1ef30*/  ENDCOLLECTIVE ;  /* 0x000000000000791b */ /* 0x003fe20003800000 */
.L_x_15859:
        /* <DEDUP_REMOVED lines=16> */
.L_x_15860:
[----:B------:R-:W-:Y:S01]  /*1f040*/  IMAD.MOV.U32 R13, RZ, RZ, R0 ;  /* 0x000000ffff0d7224 */ /* 0x000fe200078e0000 */
[----:B------:R-:W-:Y:S02]  /*1f050*/  MOV R12, 0x5 ;  /* 0x00000005000c7802 */ /* 0x000fe40000000f00 */
[----:B------:R-:W-:-:S07]  /*1f060*/  MOV R7, R14 ;  /* 0x0000000e00077202 */ /* 0x000fce0000000f00 */
[----:B------:R-:W-:Y:S05]  /*1f070*/  WARPSYNC.COLLECTIVE R15, `(.L_x_15861) ;  /* 0x000000000f087348 */ /* 0x000fea0003c00000 */
[----:B------:R0:W1:Y:S02]  /*1f080*/  SHFL.IDX P6, R14, R13, R12, R11 ;  /* 0x0000000c0d0e7389 */ /* 0x00006400000c000b */
[----:B01----:R-:W-:Y:S01]  /*1f090*/  ENDCOLLECTIVE ;  /* 0x000000000000791b */ /* 0x003fe20003800000 */
.L_x_15861:
        /* <DEDUP_REMOVED lines=16> */
.L_x_15862:
[----:B------:R-:W-:Y:S02]  /*1f1a0*/  IMAD.MOV.U32 R13, RZ, RZ, R0 ;  /* 0x000000ffff0d7224 */ /* 0x000fe400078e0000 */
[----:B------:R-:W-:Y:S02]  /*1f1b0*/  IMAD.MOV.U32 R12, RZ, RZ, 0x6 ;  /* 0x00000006ff0c7424 */ /* 0x000fe400078e00ff */
[----:B------:R-:W-:-:S07]  /*1f1c0*/  IMAD.MOV.U32 R7, RZ, RZ, R14 ;  /* 0x000000ffff077224 */ /* 0x000fce00078e000e */
[----:B------:R-:W-:Y:S05]  /*1f1d0*/  WARPSYNC.COLLECTIVE R15, `(.L_x_15863) ;  /* 0x000000000f087348 */ /* 0x000fea0003c00000 */
[----:B------:R0:W1:Y:S02]  /*1f1e0*/  SHFL.IDX P6, R14, R13, R12, R11 ;  /* 0x0000000c0d0e7389 */ /* 0x00006400000c000b */
[----:B01----:R-:W-:Y:S01]  /*1f1f0*/  ENDCOLLECTIVE ;  /* 0x000000000000791b */ /* 0x003fe20003800000 */
.L_x_15863:
        /* <DEDUP_REMOVED lines=16> */
.L_x_15864:
[----:B------:R-:W-:Y:S01]  /*1f300*/  MOV R13, R0 ;  /* 0x00000000000d7202 */ /* 0x000fe20000000f00 */
[----:B------:R-:W-:Y:S02]  /*1f310*/  IMAD.MOV.U32 R12, RZ, RZ, 0x7 ;  /* 0x00000007ff0c7424 */ /* 0x000fe400078e00ff */
[----:B------:R-:W-:-:S07]  /*1f320*/  IMAD.MOV.U32 R7, RZ, RZ, R14 ;  /* 0x000000ffff077224 */ /* 0x000fce00078e000e */
[----:B------:R-:W-:Y:S05]  /*1f330*/  WARPSYNC.COLLECTIVE R15, `(.L_x_15865) ;  /* 0x000000000f087348 */ /* 0x000fea0003c00000 */
[----:B------:R0:W1:Y:S02]  /*1f340*/  SHFL.IDX P6, R14, R13, R12, R11 ;  /* 0x0000000c0d0e7389 */ /* 0x00006400000c000b */
[----:B01----:R-:W-:Y:S01]  /*1f350*/  ENDCOLLECTIVE ;  /* 0x000000000000791b */ /* 0x003fe20003800000 */
.L_x_15865:
        /* <DEDUP_REMOVED lines=11> */
.L_x_15866:
[----:B------:R-:W-:Y:S01]  /*1f410*/  @!PT LDS RZ, [RZ] ;  /* 0x00000000fffff984 */ /* 0x000fe20000000800 */
[----:B------:R-:W-:Y:S01]  /*1f420*/  @!PT LDS RZ, [RZ] ;  /* 0x00000000fffff984 */ /* 0x000fe20000000800 */
[----:B------:R-:W-:Y:S01]  /*1f430*/  @!PT LDS RZ, [RZ] ;  /* 0x00000000fffff984 */ /* 0x000fe20000000800 */
[----:B------:R0:W-:Y:S01]  /*1f440*/  @!P1 LDGSTS.E.BYPASS.LTC128B.128 [R20+0xb400], desc[UR40][R6.64], !P0 ;  /* 0x0b40000006149fae */ /* 0x0001e2000c101d68 */
[----:B------:R-:W-:Y:S01]  /*1f450*/  ISETP.GE.AND P1, PT, R2, R3, PT ;  /* 0x000000030200720c */ /* 0x000fe20003f26270 */
[----:B------:R-:W-:Y:S02]  /*1f460*/  IMAD.MOV.U32 R13, RZ, RZ, R4 ;  /* 0x000000ffff0d7224 */ /* 0x000fe400078e0004 */
[----:B------:R-:W-:Y:S01]  /*1f470*/  IMAD.MOV.U32 R12, RZ, RZ, RZ ;  /* 0x000000ffff0c7224 */ /* 0x000fe200078e00ff */
[----:B0-----:R-:W-:-:S09]  /*1f480*/  MOV R6, R14 ;  /* 0x0000000e00067202 */ /* 0x001fd20000000f00 */
[----:B------:R-:W-:Y:S05]  /*1f490*/  WARPSYNC.COLLECTIVE R15, `(.L_x_15867) ;  /* 0x000000000f087348 */ /* 0x000fea0003c00000 */
[----:B------:R0:W1:Y:S02]  /*1f4a0*/  SHFL.IDX P6, R14, R13, R12, R11 ;  /* 0x0000000c0d0e7389 */ /* 0x00006400000c000b */
[----:B01----:R-:W-:Y:S01]  /*1f4b0*/  ENDCOLLECTIVE ;  /* 0x000000000000791b */ /* 0x003fe20003800000 */
.L_x_15867:
[----:B------:R-:W-:-:S05]  /*1f4c0*/  @!P1 LEA R6, P2, R21, R6, 0x1 ;  /* 0x0000000615069211 */ /* 0x000fca00078408ff */
[----:B------:R-:W-:-:S04]  /*1f4d0*/  @!P1 IMAD.X R0, RZ, RZ, R0, P2 ;  /* 0x000000ffff009224 */ /* 0x000fc800010e0600 */
[----:B------:R-:W-:Y:S01]  /*1f4e0*/  @!P1 IMAD.MOV.U32 R7, RZ, RZ, R0 ;  /* 0x000000ffff079224 */ /* 0x000fe200078e0000 */
[C---:B------:R-:W-:Y:S02]  /*1f4f0*/  IADD3 R0, R25.reuse, 0x80, RZ ;  /* 0x0000008019007810 */ /* 0x040fe40007ffe0ff */
[----:B------:R-:W-:Y:S02]  /*1f500*/  MOV R13, R5 ;  /* 0x00000005000d7202 */ /* 0x000fe40000000f00 */
[----:B------:R-:W-:Y:S01]  /*1f510*/  @!PT LDS RZ, [RZ] ;  /* 0x00000000fffff984 */ /* 0x000fe20000000800 */
[----:B------:R-:W-:Y:S01]  /*1f520*/  @!PT LDS RZ, [RZ] ;  /* 0x00000000fffff984 */ /* 0x000fe20000000800 */
[----:B------:R-:W-:Y:S01]  /*1f530*/  @!PT LDS RZ, [RZ] ;  /* 0x00000000fffff984 */ /* 0x000fe20000000800 */
[----:B------:R0:W-:Y:S01]  /*1f540*/  @!P1 LDGSTS.E.BYPASS.LTC128B.128 [R20+0xbc00], desc[UR40][R6.64], !P0 ;  /* 0x0bc0000006149fae */ /* 0x0001e2000c101d68 */
[----:B------:R-:W-:Y:S01]  /*1f550*/  ISETP.GE.AND P1, PT, R0, R3, PT ;  /* 0x000000030000720c */ /* 0x000fe20003f26270 */
[----:B------:R-:W-:Y:S02]  /*1f560*/  VIADD R0, R25, 0x90 ;  /* 0x0000009019007836 */ /* 0x000fe40000000000 */
[----:B------:R-:W-:-:S10]  /*1f570*/  IMAD.MOV.U32 R8, RZ, RZ, R14 ;  /* 0x000000ffff087224 */ /* 0x000fd400078e000e */
[----:B0-----:R-:W-:Y:S05]  /*1f580*/  WARPSYNC.COLLECTIVE R15, `(.L_x_15868) ;  /* 0x000000000f087348 */ /* 0x001fea0003c00000 */
[----:B------:R1:W2:Y:S02]  /*1f590*/  SHFL.IDX P6, R14, R13, R12, R11 ;  /* 0x0000000c0d0e7389 */ /* 0x0002a400000c000b */
[----:B012---:R-:W-:Y:S01]  /*1f5a0*/  ENDCOLLECTIVE ;  /* 0x000000000000791b */ /* 0x007fe20003800000 */
.L_x_15868:
[----:B------:R-:W-:Y:S02]  /*1f5b0*/  IMAD.MOV.U32 R13, RZ, RZ, R4 ;  /* 0x000000ffff0d7224 */ /* 0x000fe400078e0004 */
[----:B------:R-:W-:Y:S02]  /*1f5c0*/  IMAD.MOV.U32 R12, RZ, RZ, 0x1 ;  /* 0x00000001ff0c7424 */ /* 0x000fe400078e00ff */
[----:B------:R-:W-:-:S07]  /*1f5d0*/  IMAD.MOV.U32 R2, RZ, RZ, R14 ;  /* 0x000000ffff027224 */ /* 0x000fce00078e000e */
[----:B------:R-:W-:Y:S05]  /*1f5e0*/  WARPSYNC.COLLECTIVE R15, `(.L_x_15869) ;  /* 0x000000000f087348 */ /* 0x000fea0003c00000 */
[----:B------:R0:W1:Y:S02]  /*1f5f0*/  SHFL.IDX P6, R14, R13, R12, R11 ;  /* 0x0000000c0d0e7389 */ /* 0x00006400000c000b */
[----:B01----:R-:W-:Y:S01]  /*1f600*/  ENDCOLLECTIVE ;  /* 0x000000000000791b */ /* 0x003fe20003800000 */
.L_x_15869:
[----:B------:R-:W-:-:S05]  /*1f610*/  @!P1 LEA R2, P2, R21, R2, 0x1 ;  /* 0x0000000215029211 */ /* 0x000fca00078408ff */
[----:B------:R-:W-:-:S04]  /*1f620*/  @!P1 IMAD.X R6, RZ, RZ, R8, P2 ;  /* 0x000000ffff069224 */ /* 0x000fc800010e0608 */
[----:B------:R-:W-:Y:S01]  /*1f630*/  @!P1 IMAD.MOV.U32 R7, RZ, RZ, R6 ;  /* 0x000000ffff079224 */ /* 0x000fe200078e0006 */
[----:B------:R-:W-:Y:S01]  /*1f640*/  @!P1 MOV R6, R2 ;  /* 0x0000000200069202 */ /* 0x000fe20000000f00 */
[----:B------:R-:W-:Y:S02]  /*1f650*/  IMAD.MOV.U32 R13, RZ, RZ, R5 ;  /* 0x000000ffff0d7224 */ /* 0x000fe400078e0005 */
[----:B------:R-:W-:Y:S02]  /*1f660*/  VIADD R2, R25, 0xa0 ;  /* 0x000000a019027836 */ /* 0x000fe40000000000 */
        /* <DEDUP_REMOVED lines=9> */
.L_x_15870:
[----:B------:R-:W-:Y:S02]  /*1f700*/  IMAD.MOV.U32 R13, RZ, RZ, R4 ;  /* 0x000000ffff0d7224 */ /* 0x000fe400078e0004 */
[----:B------:R-:W-:Y:S02]  /*1f710*/  IMAD.MOV.U32 R12, RZ, RZ, 0x2 ;  /* 0x00000002ff0c7424 */ /* 0x000fe400078e00ff */
[----:B------:R-:W-:-:S07]  /*1f720*/  IMAD.MOV.U32 R6, RZ, RZ, R14 ;  /* 0x000000ffff067224 */ /* 0x000fce00078e000e */
[----:B------:R-:W-:Y:S05]  /*1f730*/  WARPSYNC.COLLECTIVE R15, `(.L_x_15871) ;  /* 0x000000000f087348 */ /* 0x000fea0003c00000 */
[----:B------:R0:W1:Y:S02]  /*1f740*/  SHFL.IDX P6, R14, R13, R12, R11 ;  /* 0x0000000c0d0e7389 */ /* 0x00006400000c000b */
[----:B01----:R-:W-:Y:S01]  /*1f750*/  ENDCOLLECTIVE ;  /* 0x000000000000791b */ /* 0x003fe20003800000 */
.L_x_15871:
[----:B------:R-:W-:-:S05]  /*1f760*/  @!P1 LEA R6, P2, R21, R6, 0x1 ;  /* 0x0000000615069211 */ /* 0x000fca00078408ff */
[----:B------:R-:W-:-:S05]  /*1f770*/  @!P1 IMAD.X R0, RZ, RZ, R0, P2 ;  /* 0x000000ffff009224 */ /* 0x000fca00010e0600 */
[----:B------:R-:W-:Y:S02]  /*1f780*/  @!P1 MOV R7, R0 ;  /* 0x0000000000079202 */ /* 0x000fe40000000f00 */
[----:B------:R-:W-:-:S03]  /*1f790*/  MOV R13, R5 ;  /* 0x00000005000d7202 */ /* 0x000fc60000000f00 */
        /* <DEDUP_REMOVED lines=9> */
.L_x_15872:
[----:B------:R-:W-:Y:S02]  /*1f830*/  IMAD.MOV.U32 R13, RZ, RZ, R4 ;  /* 0x000000ffff0d7224 */ /* 0x000fe400078e0004 */
[----:B------:R-:W-:Y:S02]  /*1f840*/  IMAD.MOV.U32 R12, RZ, RZ, 0x3 ;  /* 0x00000003ff0c7424 */ /* 0x000fe400078e00ff */
[----:B------:R-:W-:-:S07]  /*1f850*/  IMAD.MOV.U32 R6, RZ, RZ, R14 ;  /* 0x000000ffff067224 */ /* 0x000fce00078e000e */
[----:B------:R-:W-:Y:S05]  /*1f860*/  WARPSYNC.COLLECTIVE R15, `(.L_x_15873) ;  /* 0x000000000f087348 */ /* 0x000fea0003c00000 */
[----:B------:R0:W1:Y:S02]  /*1f870*/  SHFL.IDX P6, R14, R13, R12, R11 ;  /* 0x0000000c0d0e7389 */ /* 0x00006400000c000b */
[----:B01----:R-:W-:Y:S01]  /*1f880*/  ENDCOLLECTIVE ;  /* 0x000000000000791b */ /* 0x003fe20003800000 */
.L_x_15873:
        /* <DEDUP_REMOVED lines=12> */
.L_x_15874:
[----:B------:R-:W-:Y:S01]  /*1f950*/  IMAD.MOV.U32 R2, RZ, RZ, R14 ;  /* 0x000000ffff027224 */ /* 0x000fe200078e000e */
[----:B------:R-:W-:Y:S06]  /*1f960*/  BRA `(.L_x_15875) ;  /* 0xffffff9400307947 */ /* 0x000fec000383ffff */
.L_x_15690:
[----:B-1----:R1:W2:Y:S02]  /*1f970*/  SYNCS.PHASECHK.TRANS64.TRYWAIT P0, [R16+URZ+0x16820], R0 ;  /* 0x01682000100075a7 */ /* 0x0022a4000800017f */
[----:B--2---:R-:W-:Y:S05]  /*1f980*/  @!P0 NANOSLEEP.SYNCS 0x989680 ;  /* 0x009896800000895d */ /* 0x004fea0003900000 */
[----:B------:R-:W2:Y:S02]  /*1f990*/  @!P0 SYNCS.PHASECHK.TRANS64 P0, [R16+URZ+0x16820], R0 ;  /* 0x01682000100085a7 */ /* 0x000ea4000800007f */
[----:B--2---:R-:W-:Y:S05]  /*1f9a0*/  @!P0 BRA `(.L_x_15690) ;  /* 0xfffffffc00f08947 */ /* 0x004fea000383ffff */
[----:B------:R-:W-:Y:S05]  /*1f9b0*/  BRA `(.L_x_15876) ;  /* 0xffffff94008c7947 */ /* 0x000fea000383ffff */
.L_x_15695:
[----:B0-----:R0:W1:Y:S02]  /*1f9c0*/  SYNCS.PHASECHK.TRANS64.TRYWAIT P0, [R5+URZ+0x16840], R2 ;  /* 0x01684002050075a7 */ /* 0x001064000800017f */
[----:B-1----:R-:W-:Y:S05]  /*1f9d0*/  @!P0 NANOSLEEP.SYNCS 0x989680 ;  /* 0x009896800000895d */ /* 0x002fea0003900000 */
[----:B------:R-:W1:Y:S02]  /*1f9e0*/  @!P0 SYNCS.PHASECHK.TRANS64 P0, [R5+URZ+0x16840], R2 ;  /* 0x01684002050085a7 */ /* 0x000e64000800007f */
[----:B-1----:R-:W-:Y:S05]  /*1f9f0*/  @!P0 BRA `(.L_x_15695) ;  /* 0xfffffffc00f08947 */ /* 0x002fea000383ffff */
[----:B------:R-:W-:Y:S05]  /*1fa00*/  BRA `(.L_x_15877) ;  /* 0xffffff98006c7947 */ /* 0x000fea000383ffff */
.L_x_15696:
        /* <DEDUP_REMOVED lines=8> */
.L_x_15879:
[----:B------:R-:W-:Y:S05]  /*1fa90*/  BSYNC B1 ;  /* 0x0000000000017941 */ /* 0x000fea0003800000 */
.L_x_15878:
[----:B------:R-:W0:Y:S01]  /*1faa0*/  S2R R7, SR_TID.X ;  /* 0x0000000000077919 */ /* 0x000e220000002100 */
[----:B------:R-:W-:Y:S01]  /*1fab0*/  IMAD.MOV.U32 R13, RZ, RZ, R9 ;  /* 0x000000ffff0d7224 */ /* 0x000fe200078e0009 */
[----:B------:R-:W-:Y:S01]  /*1fac0*/  MOV R12, RZ ;  /* 0x000000ff000c7202 */ /* 0x000fe20000000f00 */
[----:B------:R-:W-:Y:S02]  /*1fad0*/  IMAD.MOV.U32 R11, RZ, RZ, 0x181f ;  /* 0x0000181fff0b7424 */ /* 0x000fe400078e00ff */
[----:B------:R-:W-:Y:S02]  /*1fae0*/  IMAD.MOV.U32 R15, RZ, RZ, -0x1 ;  /* 0xffffffffff0f7424 */ /* 0x000fe400078e00ff */
[----:B------:R-:W-:Y:S02]  /*1faf0*/  IMAD.MOV.U32 R3, RZ, RZ, R14 ;  /* 0x000000ffff037224 */ /* 0x000fe400078e000e */
[----:B------:R-:W-:-:S07]  /*1fb00*/  IMAD R8, R8, 0x2, R16 ;  /* 0x0000000208087824 */ /* 0x000fce00078e0210 */
[----:B0-----:R-:W-:Y:S05]  /*1fb10*/  WARPSYNC.COLLECTIVE R15, `(.L_x_15880) ;  /* 0x000000000f087348 */ /* 0x001fea0003c00000 */
[----:B------:R1:W2:Y:S02]  /*1fb20*/  SHFL.IDX P6, R14, R13, R12, R11 ;  /* 0x0000000c0d0e7389 */ /* 0x0002a400000c000b */
[----:B012---:R-:W-:Y:S01]  /*1fb30*/  ENDCOLLECTIVE ;  /* 0x000000000000791b */ /* 0x007fe20003800000 */
.L_x_15880:
[----:B------:R-:W-:Y:S01]  /*1fb40*/  MOV R13, R10 ;  /* 0x0000000a000d7202 */ /* 0x000fe20000000f00 */
[----:B------:R-:W-:Y:S02]  /*1fb50*/  IMAD.MOV.U32 R12, RZ, RZ, 0x1 ;  /* 0x00000001ff0c7424 */ /* 0x000fe400078e00ff */
[----:B------:R-:W-:Y:S01]  /*1fb60*/  IMAD.SHL.U32 R7, R7, 0x8, RZ ;  /* 0x0000000807077824 */ /* 0x000fe200078e00ff */
[----:B------:R-:W-:-:S07]  /*1fb70*/  MOV R2, R14 ;  /* 0x0000000e00027202 */ /* 0x000fce0000000f00 */
[----:B------:R-:W-:Y:S05]  /*1fb80*/  WARPSYNC.COLLECTIVE R15, `(.L_x_15881) ;  /* 0x000000000f087348 */ /* 0x000fea0003c00000 */
[----:B------:R0:W1:Y:S02]  /*1fb90*/  SHFL.IDX P6, R14, R13, R12, R11 ;  /* 0x0000000c0d0e7389 */ /* 0x00006400000c000b */
[----:B01----:R-:W-:Y:S01]  /*1fba0*/  ENDCOLLECTIVE ;  /* 0x000000000000791b */ /* 0x003fe20003800000 */
.L_x_15881:
        /* <DEDUP_REMOVED lines=13> */
.L_x_15882:
[----:B------:R-:W-:Y:S02]  /*1fc80*/  IMAD.MOV.U32 R13, RZ, RZ, R10 ;  /* 0x000000ffff0d7224 */ /* 0x000fe400078e000a */
[----:B------:R-:W-:Y:S01]  /*1fc90*/  IMAD.MOV.U32 R12, RZ, RZ, 0x2 ;  /* 0x00000002ff0c7424 */ /* 0x000fe200078e00ff */
[----:B------:R-:W-:-:S07]  /*1fca0*/  MOV R2, R14 ;  /* 0x0000000e00027202 */ /* 0x000fce0000000f00 */
[----:B------:R-:W-:Y:S05]  /*1fcb0*/  WARPSYNC.COLLECTIVE R15, `(.L_x_15883) ;  /* 0x000000000f087348 */ /* 0x000fea0003c00000 */
[----:B------:R0:W1:Y:S02]  /*1fcc0*/  SHFL.IDX P6, R14, R13, R12, R11 ;  /* 0x0000000c0d0e7389 */ /* 0x00006400000c000b */
[----:B01----:R-:W-:Y:S01]  /*1fcd0*/  ENDCOLLECTIVE ;  /* 0x000000000000791b */ /* 0x003fe20003800000 */
.L_x_15883:
        /* <DEDUP_REMOVED lines=11> */
.L_x_15884:
[----:B------:R-:W-:Y:S01]  /*1fd90*/  MOV R13, R10 ;  /* 0x0000000a000d7202 */ /* 0x000fe20000000f00 */
[----:B------:R-:W-:Y:S02]  /*1fda0*/  IMAD.MOV.U32 R12, RZ, RZ, 0x3 ;  /* 0x00000003ff0c7424 */ /* 0x000fe400078e00ff */
[----:B------:R-:W-:-:S07]  /*1fdb0*/  IMAD.MOV.U32 R2, RZ, RZ, R14 ;  /* 0x000000ffff027224 */ /* 0x000fce00078e000e */
[----:B------:R-:W-:Y:S05]  /*1fdc0*/  WARPSYNC.COLLECTIVE R15, `(.L_x_15885) ;  /* 0x000000000f087348 */ /* 0x000fea0003c00000 */
[----:B------:R0:W1:Y:S02]  /*1fdd0*/  SHFL.IDX P6, R14, R13, R12, R11 ;  /* 0x0000000c0d0e7389 */ /* 0x00006400000c000b */
[----:B01----:R-:W-:Y:S01]  /*1fde0*/  ENDCOLLECTIVE ;  /* 0x000000000000791b */ /* 0x003fe20003800000 */
.L_x_15885:
        /* <DEDUP_REMOVED lines=11> */
.L_x_15886:
[----:B------:R-:W-:Y:S02]  /*1fea0*/  IMAD.MOV.U32 R13, RZ, RZ, R10 ;  /* 0x000000ffff0d7224 */ /* 0x000fe400078e000a */
[----:B------:R-:W-:Y:S01]  /*1feb0*/  IMAD.MOV.U32 R12, RZ, RZ, 0x4 ;  /* 0x00000004ff0c7424 */ /* 0x000fe200078e00ff */
[----:B------:R-:W-:-:S07]  /*1fec0*/  MOV R2, R14 ;  /* 0x0000000e00027202 */ /* 0x000fce0000000f00 */
[----:B------:R-:W-:Y:S05]  /*1fed0*/  WARPSYNC.COLLECTIVE R15, `(.L_x_15887) ;  /* 0x000000000f087348 */ /* 0x000fea0003c00000 */
[----:B------:R0:W1:Y:S02]  /*1fee0*/  SHFL.IDX P6, R14, R13, R12, R11 ;  /* 0x0000000c0d0e7389 */ /* 0x00006400000c000b */
[----:B01----:R-:W-:Y:S01]  /*1fef0*/  ENDCOLLECTIVE ;  /* 0x000000000000791b */ /* 0x003fe20003800000 */
.L_x_15887:
        /* <DEDUP_REMOVED lines=11> */
.L_x_15888:
[----:B------:R-:W-:Y:S01]  /*1ffb0*/  MOV R13, R10 ;  /* 0x0000000a000d7202 */ /* 0x000fe20000000f00 */
[----:B------:R-:W-:Y:S02]  /*1ffc0*/  IMAD.MOV.U32 R12, RZ, RZ, 0x5 ;  /* 0x00000005ff0c7424 */ /* 0x000fe400078e00ff */
[----:B------:R-:W-:-:S07]  /*1ffd0*/  IMAD.MOV.U32 R2, RZ, RZ, R14 ;  /* 0x000000ffff027224 */ /* 0x000fce00078e000e */
[----:B------:R-:W-:Y:S05]  /*1ffe0*/  WARPSYNC.COLLECTIVE R15, `(.L_x_15889) ;  /* 0x000000000f087348 */ /* 0x000fea0003c00000 */
[----:B------:R0:W1:Y:S02]  /*1fff0*/  SHFL.IDX P6, R14, R13, R12, R11 ;  /* 0x0000000c0d0e7389 */ /* 0x00006400000c000b */
[----:B01----:R-:W-:Y:S01]  /*20000*/  ENDCOLLECTIVE ;  /* 0x000000000000791b */ /* 0x003fe20003800000 */
.L_x_15889:
        /* <DEDUP_REMOVED lines=11> */
.L_x_15890:
[----:B------:R-:W-:Y:S02]  /*200c0*/  IMAD.MOV.U32 R13, RZ, RZ, R10 ;  /* 0x000000ffff0d7224 */ /* 0x000fe400078e000a */
[----:B------:R-:W-:Y:S01]  /*200d0*/  IMAD.MOV.U32 R12, RZ, RZ, 0x6 ;  /* 0x00000006ff0c7424 */ /* 0x000fe200078e00ff */
[----:B------:R-:W-:-:S07]  /*200e0*/  MOV R2, R14 ;  /* 0x0000000e00027202 */ /* 0x000fce0000000f00 */
[----:B------:R-:W-:Y:S05]  /*200f0*/  WARPSYNC.COLLECTIVE R15, `(.L_x_15891) ;  /* 0x000000000f087348 */ /* 0x000fea0003c00000 */
[----:B------:R0:W1:Y:S02]  /*20100*/  SHFL.IDX P6, R14, R13, R12, R11 ;  /* 0x0000000c0d0e7389 */ /* 0x00006400000c000b */
[----:B01----:R-:W-:Y:S01]  /*20110*/  ENDCOLLECTIVE ;  /* 0x000000000000791b */ /* 0x003fe20003800000 */
.L_x_15891:
        /* <DEDUP_REMOVED lines=11> */
.L_x_15892:
[----:B------:R-:W-:Y:S01]  /*201d0*/  MOV R13, R10 ;  /* 0x0000000a000d7202 */ /* 0x000fe20000000f00 */
[----:B------:R-:W-:Y:S02]  /*201e0*/  IMAD.MOV.U32 R12, RZ, RZ, 0x7 ;  /* 0x00000007ff0c7424 */ /* 0x000fe400078e00ff */
[----:B------:R-:W-:-:S07]  /*201f0*/  IMAD.MOV.U32 R2, RZ, RZ, R14 ;  /* 0x000000ffff027224 */ /* 0x000fce00078e000e */
[----:B------:R-:W-:Y:S05]  /*20200*/  WARPSYNC.COLLECTIVE R15, `(.L_x_15893) ;  /* 0x000000000f087348 */ /* 0x000fea0003c00000 */
[----:B------:R0:W1:Y:S02]  /*20210*/  SHFL.IDX P6, R14, R13, R12, R11 ;  /* 0x0000000c0d0e7389 */ /* 0x00006400000c000b */
[----:B01----:R-:W-:Y:S01]  /*20220*/  ENDCOLLECTIVE ;  /* 0x000000000000791b */ /* 0x003fe20003800000 */
.L_x_15893:
        /* <DEDUP_REMOVED lines=11> */
.L_x_15894:
[----:B------:R-:W-:Y:S01]  /*202e0*/  MOV R2, R14 ;  /* 0x0000000e00027202 */ /* 0x000fe20000000f00 */
[----:B------:R-:W-:Y:S06]  /*202f0*/  BRA `(.L_x_15895) ;  /* 0xffffff9400587947 */ /* 0x000fec000383ffff */
.L_x_15701:
[----:B-1----:R1:W2:Y:S02]  /*20300*/  SYNCS.PHASECHK.TRANS64.TRYWAIT P0, [R5+URZ+0x16860], R2 ;  /* 0x01686002050075a7 */ /* 0x0022a4000800017f */
[----:B--2---:R-:W-:Y:S05]  /*20310*/  @!P0 NANOSLEEP.SYNCS 0x989680 ;  /* 0x009896800000895d */ /* 0x004fea0003900000 */
[----:B------:R-:W2:Y:S02]  /*20320*/  @!P0 SYNCS.PHASECHK.TRANS64 P0, [R5+URZ+0x16860], R2 ;  /* 0x01686002050085a7 */ /* 0x000ea4000800007f */
[----:B--2---:R-:W-:Y:S05]  /*20330*/  @!P0 BRA `(.L_x_15701) ;  /* 0xfffffffc00f08947 */ /* 0x004fea000383ffff */
[----:B------:R-:W-:Y:S05]  /*20340*/  BRA `(.L_x_15896) ;  /* 0xffffff9400b07947 */ /* 0x000fea000383ffff */
.L_x_15702:
        /* <DEDUP_REMOVED lines=8> */
.L_x_15898:
[----:B------:R-:W-:Y:S05]  /*203d0*/  BSYNC B1 ;  /* 0x0000000000017941 */ /* 0x000fea0003800000 */
.L_x_15897:
[----:B------:R-:W-:Y:S01]  /*203e0*/  IMAD.MOV.U32 R13, RZ, RZ, R18 ;  /* 0x000000ffff0d7224 */ /* 0x000fe200078e0012 */
[----:B------:R-:W-:Y:S01]  /*203f0*/  MOV R11, 0x181f ;  /* 0x0000181f000b7802 */ /* 0x000fe20000000f00 */
[----:B------:R-:W-:Y:S01]  /*20400*/  IMAD.MOV.U32 R12, RZ, RZ, RZ ;  /* 0x000000ffff0c7224 */ /* 0x000fe200078e00ff */
[----:B------:R-:W-:Y:S01]  /*20410*/  ISETP.LT.OR P2, PT, R8, 0x1, P1 ;  /* 0x000000010800780c */ /* 0x000fe20000f41670 */
[----:B------:R-:W-:Y:S01]  /*20420*/  IMAD.MOV.U32 R15, RZ, RZ, -0x1 ;  /* 0xffffffffff0f7424 */ /* 0x000fe200078e00ff */
[----:B------:R-:W-:Y:S01]  /*20430*/  LEA R6, R6, R16, 0x1 ;  /* 0x0000001006067211 */ /* 0x000fe200078e08ff */
[----:B------:R-:W-:-:S10]  /*20440*/  IMAD.MOV.U32 R3, RZ, RZ, R14 ;  /* 0x000000ffff037224 */ /* 0x000fd400078e000e */
[----:B------:R-:W-:Y:S05]  /*20450*/  WARPSYNC.COLLECTIVE R15, `(.L_x_15899) ;  /* 0x000000000f087348 */ /* 0x000fea0003c00000 */
[----:B------:R0:W1:Y:S02]  /*20460*/  SHFL.IDX P6, R14, R13, R12, R11 ;  /* 0x0000000c0d0e7389 */ /* 0x00006400000c000b */
[----:B01----:R-:W-:Y:S01]  /*20470*/  ENDCOLLECTIVE ;  /* 0x000000000000791b */ /* 0x003fe20003800000 */
.L_x_15899:
[----:B------:R-:W-:Y:S02]  /*20480*/  IMAD.MOV.U32 R13, RZ, RZ, R19 ;  /* 0x000000ffff0d7224 */ /* 0x000fe400078e0013 */
[----:B------:R-:W-:Y:S02]  /*20490*/  IMAD.MOV.U32 R12, RZ, RZ, 0x1 ;  /* 0x00000001ff0c7424 */ /* 0x000fe400078e00ff */
[----:B------:R-:W-:-:S07]  /*204a0*/  IMAD.MOV.U32 R2, RZ, RZ, R14 ;  /* 0x000000ffff027224 */ /* 0x000fce00078e000e */
[----:B------:R-:W-:Y:S05]  /*204b0*/  WARPSYNC.COLLECTIVE R15, `(.L_x_15900) ;  /* 0x000000000f087348 */ /* 0x000fea0003c00000 */
[----:B------:R0:W1:Y:S02]  /*204c0*/  SHFL.IDX P6, R14, R13, R12, R11 ;  /* 0x0000000c0d0e7389 */ /* 0x00006400000c000b */
[----:B01----:R-:W-:Y:S01]  /*204d0*/  ENDCOLLECTIVE ;  /* 0x000000000000791b */ /* 0x003fe20003800000 */
.L_x_15900:
        /* <DEDUP_REMOVED lines=12> */
.L_x_15901:
[----:B------:R-:W-:Y:S01]  /*205a0*/  IMAD.MOV.U32 R13, RZ, RZ, R19 ;  /* 0x000000ffff0d7224 */ /* 0x000fe200078e0013 */
[----:B------:R-:W-:Y:S01]  /*205b0*/  MOV R12, 0x2 ;  /* 0x00000002000c7802 */ /* 0x000fe20000000f00 */
[----:B------:R-:W-:-:S07]  /*205c0*/  IMAD.MOV.U32 R2, RZ, RZ, R14 ;  /* 0x000000ffff027224 */ /* 0x000fce00078e000e */
[----:B------:R-:W-:Y:S05]  /*205d0*/  WARPSYNC.COLLECTIVE R15, `(.L_x_15902) ;  /* 0x000000000f087348 */ /* 0x000fea0003c00000 */
[----:B------:R0:W1:Y:S02]  /*205e0*/  SHFL.IDX P6, R14, R13, R12, R11 ;  /* 0x0000000c0d0e7389 */ /* 0x00006400000c000b */
[----:B01----:R-:W-:Y:S01]  /*205f0*/  ENDCOLLECTIVE ;  /* 0x000000000000791b */ /* 0x003fe20003800000 */
.L_x_15902:
        /* <DEDUP_REMOVED lines=12> */
.L_x_15903:
[----:B------:R-:W-:Y:S02]  /*206c0*/  IMAD.MOV.U32 R13, RZ, RZ, R19 ;  /* 0x000000ffff0d7224 */ /* 0x000fe400078e0013 */
[----:B------:R-:W-:Y:S02]  /*206d0*/  IMAD.MOV.U32 R12, RZ, RZ, 0x3 ;  /* 0x00000003ff0c7424 */ /* 0x000fe400078e00ff */
[----:B------:R-:W-:-:S07]  /*206e0*/  IMAD.MOV.U32 R2, RZ, RZ, R14 ;  /* 0x000000ffff027224 */ /* 0x000fce00078e000e */
[----:B------:R-:W-:Y:S05]  /*206f0*/  WARPSYNC.COLLECTIVE R15, `(.L_x_15904) ;  /* 0x000000000f087348 */ /* 0x000fea0003c00000 */
[----:B------:R0:W1:Y:S02]  /*20700*/  SHFL.IDX P6, R14, R13, R12, R11 ;  /* 0x0000000c0d0e7389 */ /* 0x00006400000c000b */
[----:B01----:R-:W-:Y:S01]  /*20710*/  ENDCOLLECTIVE ;  /* 0x000000000000791b */ /* 0x003fe20003800000 */
.L_x_15904:
[----:B------:R-:W-:-:S04]  /*20720*/  IADD3 R2, P0, R2, R7, RZ ;  /* 0x0000000702027210 */ /* 0x000fc80007f1e0ff */
[----:B------:R-:W-:-:S05]  /*20730*/  IADD3.X R3, RZ, R3, RZ, P0, !PT ;  /* 0x00000003ff037210 */ /* 0x000fca00007fe4ff */
        /* <DEDUP_REMOVED lines=10> */
.L_x_15905:
[----:B------:R-:W-:Y:S01]  /*207e0*/  IMAD.MOV.U32 R13, RZ, RZ, R19 ;  /* 0x000000ffff0d7224 */ /* 0x000fe200078e0013 */
[----:B------:R-:W-:Y:S01]  /*207f0*/  MOV R12, 0x4 ;  /* 0x00000004000c7802 */ /* 0x000fe20000000f00 */
[----:B------:R-:W-:-:S07]  /*20800*/  IMAD.MOV.U32 R2, RZ, RZ, R14 ;  /* 0x000000ffff027224 */ /* 0x000fce00078e000e */
[----:B------:R-:W-:Y:S05]  /*20810*/  WARPSYNC.COLLECTIVE R15, `(.L_x_15906) ;  /* 0x000000000f087348 */ /* 0x000fea0003c00000 */
[----:B------:R0:W1:Y:S02]  /*20820*/  SHFL.IDX P6, R14, R13, R12, R11 ;  /* 0x0000000c0d0e7389 */ /* 0x00006400000c000b */
[----:B01----:R-:W-:Y:S01]  /*20830*/  ENDCOLLECTIVE ;  /* 0x000000000000791b */ /* 0x003fe20003800000 */
.L_x_15906:
        /* <DEDUP_REMOVED lines=12> */
.L_x_15907:
[----:B------:R-:W-:Y:S02]  /*20900*/  IMAD.MOV.U32 R13, RZ, RZ, R19 ;  /* 0x000000ffff0d7224 */ /* 0x000fe400078e0013 */
[----:B------:R-:W-:Y:S02]  /*20910*/  IMAD.MOV.U32 R12, RZ, RZ, 0x5 ;  /* 0x00000005ff0c7424 */ /* 0x000fe400078e00ff */
[----:B------:R-:W-:-:S07]  /*20920*/  IMAD.MOV.U32 R2, RZ, RZ, R14 ;  /* 0x000000ffff027224 */ /* 0x000fce00078e000e */
[----:B------:R-:W-:Y:S05]  /*20930*/  WARPSYNC.COLLECTIVE R15, `(.L_x_15908) ;  /* 0x000000000f087348 */ /* 0x000fea0003c00000 */
[----:B------:R0:W1:Y:S02]  /*20940*/  SHFL.IDX P6, R14, R13, R12, R11 ;  /* 0x0000000c0d0e7389 */ /* 0x00006400000c000b */
[----:B01----:R-:W-:Y:S01]  /*20950*/  ENDCOLLECTIVE ;  /* 0x000000000000791b */ /* 0x003fe20003800000 */
.L_x_15908:
        /* <DEDUP_REMOVED lines=12> */
.L_x_15909:
[----:B------:R-:W-:Y:S01]  /*20a20*/  IMAD.MOV.U32 R13, RZ, RZ, R19 ;  /* 0x000000ffff0d7224 */ /* 0x000fe200078e0013 */
[----:B------:R-:W-:Y:S01]  /*20a30*/  MOV R12, 0x6 ;  /* 0x00000006000c7802 */ /* 0x000fe20000000f00 */
[----:B------:R-:W-:-:S07]  /*20a40*/  IMAD.MOV.U32 R2, RZ, RZ, R14 ;  /* 0x000000ffff027224 */ /* 0x000fce00078e000e */
[----:B------:R-:W-:Y:S05]  /*20a50*/  WARPSYNC.COLLECTIVE R15, `(.L_x_15910) ;  /* 0x000000000f087348 */ /* 0x000fea0003c00000 */
[----:B------:R0:W1:Y:S02]  /*20a60*/  SHFL.IDX P6, R14, R13, R12, R11 ;  /* 0x0000000c0d0e7389 */ /* 0x00006400000c000b */
[----:B01----:R-:W-:Y:S01]  /*20a70*/  ENDCOLLECTIVE ;  /* 0x000000000000791b */ /* 0x003fe20003800000 */
.L_x_15910:
        /* <DEDUP_REMOVED lines=12> */
.L_x_15911:
[----:B------:R-:W-:Y:S02]  /*20b40*/  IMAD.MOV.U32 R13, RZ, RZ, R19 ;  /* 0x000000ffff0d7224 */ /* 0x000fe400078e0013 */
[----:B------:R-:W-:Y:S02]  /*20b50*/  IMAD.MOV.U32 R12, RZ, RZ, 0x7 ;  /* 0x00000007ff0c7424 */ /* 0x000fe400078e00ff */
[----:B------:R-:W-:-:S07]  /*20b60*/  IMAD.MOV.U32 R2, RZ, RZ, R14 ;  /* 0x000000ffff027224 */ /* 0x000fce00078e000e */
[----:B------:R-:W-:Y:S05]  /*20b70*/  WARPSYNC.COLLECTIVE R15, `(.L_x_15912) ;  /* 0x000000000f087348 */ /* 0x000fea0003c00000 */
[----:B------:R0:W1:Y:S02]  /*20b80*/  SHFL.IDX P6, R14, R13, R12, R11 ;  /* 0x0000000c0d0e7389 */ /* 0x00006400000c000b */
[----:B01----:R-:W-:Y:S01]  /*20b90*/  ENDCOLLECTIVE ;  /* 0x000000000000791b */ /* 0x003fe20003800000 */
.L_x_15912:
[----:B------:R-:W-:-:S04]  /*20ba0*/  IADD3 R2, P0, R2, R7, RZ ;  /* 0x0000000702027210 */ /* 0x000fc80007f1e0ff */
[----:B------:R-:W-:-:S05]  /*20bb0*/  IADD3.X R3, RZ, R3, RZ, P0, !PT ;  /* 0x00000003ff037210 */ /* 0x000fca00007fe4ff */
        /* <DEDUP_REMOVED lines=9> */
.L_x_15913:
[----:B------:R-:W-:Y:S01]  /*20c50*/  IMAD.MOV.U32 R2, RZ, RZ, R14 ;  /* 0x000000ffff027224 */ /* 0x000fe200078e000e */
[----:B------:R-:W-:Y:S06]  /*20c60*/  BRA `(.L_x_15914) ;  /* 0xffffff90005c7947 */ /* 0x000fec000383ffff */
.L_x_15710:
[----:B0-----:R0:W1:Y:S02]  /*20c70*/  SYNCS.PHASECHK.TRANS64.TRYWAIT P0, [R0+URZ+0x16860], R3 ;  /* 0x01686003000075a7 */ /* 0x001064000800017f */
[----:B-1----:R-:W-:Y:S05]  /*20c80*/  @!P0 NANOSLEEP.SYNCS 0x989680 ;  /* 0x009896800000895d */ /* 0x002fea0003900000 */
[----:B------:R-:W1:Y:S02]  /*20c90*/  @!P0 SYNCS.PHASECHK.TRANS64 P0, [R0+URZ+0x16860], R3 ;  /* 0x01686003000085a7 */ /* 0x000e64000800007f */
[----:B-1----:R-:W-:Y:S05]  /*20ca0*/  @!P0 BRA `(.L_x_15710) ;  /* 0xfffffffc00f08947 */ /* 0x002fea000383ffff */
[----:B------:R-:W-:Y:S05]  /*20cb0*/  BRA `(.L_x_15915) ;  /* 0xffffff9400747947 */ /* 0x000fea000383ffff */
.L_x_15711:
        /* <DEDUP_REMOVED lines=8> */
.L_x_15917:
[----:B------:R-:W-:Y:S05]  /*20d40*/  BSYNC B0 ;  /* 0x0000000000007941 */ /* 0x000fea0003800000 */
.L_x_15916:
        /* <DEDUP_REMOVED lines=10> */
.L_x_15918:
[----:B------:R-:W-:Y:S01]  /*20df0*/  ULDC UR4, c[0x0][0x2f4] ;  /* 0x0000bd0000047ab9 */ /* 0x000fe20000000800 */
[----:B------:R-:W-:Y:S01]  /*20e00*/  IMAD.MOV.U32 R13, RZ, RZ, R19 ;  /* 0x000000ffff0d7224 */ /* 0x000fe200078e0013 */
[----:B------:R-:W-:Y:S01]  /*20e10*/  MOV R12, 0x1 ;  /* 0x00000001000c7802 */ /* 0x000fe20000000f00 */
        /* <DEDUP_REMOVED lines=8> */
.L_x_15919:
        /* <DEDUP_REMOVED lines=12> */
.L_x_15920:
[----:B------:R-:W-:Y:S01]  /*20f60*/  MOV R13, R19 ;  /* 0x00000013000d7202 */ /* 0x000fe20000000f00 */
[----:B------:R-:W-:Y:S01]  /*20f70*/  IMAD.MOV.U32 R12, RZ, RZ, 0x2 ;  /* 0x00000002ff0c7424 */ /* 0x000fe200078e00ff */
[----:B------:R-:W-:-:S13]  /*20f80*/  IADD3 R2, P1, R14, R5, RZ ;  /* 0x000000050e027210 */ /* 0x000fda0007f3e0ff */
[----:B------:R-:W-:Y:S05]  /*20f90*/  WARPSYNC.COLLECTIVE R15, `(.L_x_15921) ;  /* 0x000000000f087348 */ /* 0x000fea0003c00000 */
[----:B------:R0:W1:Y:S02]  /*20fa0*/  SHFL.IDX P6, R14, R13, R12, R11 ;  /* 0x0000000c0d0e7389 */ /* 0x00006400000c000b */
[----:B01----:R-:W-:Y:S01]  /*20fb0*/  ENDCOLLECTIVE ;  /* 0x000000000000791b */ /* 0x003fe20003800000 */
.L_x_15921:
        /* <DEDUP_REMOVED lines=11> */
.L_x_15922:
[----:B------:R-:W-:Y:S02]  /*21070*/  IMAD.MOV.U32 R13, RZ, RZ, R19 ;  /* 0x000000ffff0d7224 */ /* 0x000fe400078e0013 */
[----:B------:R-:W-:Y:S01]  /*21080*/  IMAD.MOV.U32 R12, RZ, RZ, 0x3 ;  /* 0x00000003ff0c7424 */ /* 0x000fe200078e00ff */
[----:B------:R-:W-:-:S13]  /*21090*/  IADD3 R2, P1, R14, R5, RZ ;  /* 0x000000050e027210 */ /* 0x000fda0007f3e0ff */
[----:B------:R-:W-:Y:S05]  /*210a0*/  WARPSYNC.COLLECTIVE R15, `(.L_x_15923) ;  /* 0x000000000f087348 */ /* 0x000fea0003c00000 */
[----:B------:R0:W1:Y:S02]  /*210b0*/  SHFL.IDX P6, R14, R13, R12, R11 ;  /* 0x0000000c0d0e7389 */ /* 0x00006400000c000b */
[----:B01----:R-:W-:Y:S01]  /*210c0*/  ENDCOLLECTIVE ;  /* 0x000000000000791b */ /* 0x003fe20003800000 */
.L_x_15923:
        /* <DEDUP_REMOVED lines=11> */
.L_x_15924:
[----:B------:R-:W-:Y:S02]  /*21180*/  IMAD.MOV.U32 R13, RZ, RZ, R19 ;  /* 0x000000ffff0d7224 */ /* 0x000fe400078e0013 */
[----:B------:R-:W-:Y:S01]  /*21190*/  IMAD.MOV.U32 R12, RZ, RZ, 0x4 ;  /* 0x00000004ff0c7424 */ /* 0x000fe200078e00ff */
[----:B------:R-:W-:-:S13]  /*211a0*/  IADD3 R2, P1, R14, R5, RZ ;  /* 0x000000050e027210 */ /* 0x000fda0007f3e0ff */
[----:B------:R-:W-:Y:S05]  /*211b0*/  WARPSYNC.COLLECTIVE R15, `(.L_x_15925) ;  /* 0x000000000f087348 */ /* 0x000fea0003c00000 */
[----:B------:R0:W1:Y:S02]  /*211c0*/  SHFL.IDX P6, R14, R13, R12, R11 ;  /* 0x0000000c0d0e7389 */ /* 0x00006400000c000b */
[----:B01----:R-:W-:Y:S01]  /*211d0*/  ENDCOLLECTIVE ;  /* 0x000000000000791b */ /* 0x003fe20003800000 */
.L_x_15925:
[----:B------:R-:W-:-:S05]  /*211e0*/  IMAD.X R3, RZ, RZ, R3, P1 ;  /* 0x000000ffff037224 */ /* 0x000fca00008e0603 */
        /* <DEDUP_REMOVED lines=10> */
.L_x_15926:
[----:B------:R-:W-:Y:S01]  /*21290*/  IMAD.MOV.U32 R13, RZ, RZ, R19 ;  /* 0x000000ffff0d7224 */ /* 0x000fe200078e0013 */
[----:B------:R-:W-:Y:S02]  /*212a0*/  MOV R12, 0x5 ;  /* 0x00000005000c7802 */ /* 0x000fe40000000f00 */
[----:B------:R-:W-:-:S13]  /*212b0*/  IADD3 R2, P1, R14, R5, RZ ;  /* 0x000000050e027210 */ /* 0x000fda0007f3e0ff */
[----:B------:R-:W-:Y:S05]  /*212c0*/  WARPSYNC.COLLECTIVE R15, `(.L_x_15927) ;  /* 0x000000000f087348 */ /* 0x000fea0003c00000 */
[----:B------:R0:W1:Y:S02]  /*212d0*/  SHFL.IDX P6, R14, R13, R12, R11 ;  /* 0x0000000c0d0e7389 */ /* 0x00006400000c000b */
[----:B01----:R-:W-:Y:S01]  /*212e0*/  ENDCOLLECTIVE ;  /* 0x000000000000791b */ /* 0x003fe20003800000 */
.L_x_15927:
        /* <DEDUP_REMOVED lines=11> */
.L_x_15928:
[----:B------:R-:W-:Y:S01]  /*213a0*/  MOV R13, R19 ;  /* 0x00000013000d7202 */ /* 0x000fe20000000f00 */
[----:B------:R-:W-:Y:S01]  /*213b0*/  IMAD.MOV.U32 R12, RZ, RZ, 0x6 ;  /* 0x00000006ff0c7424 */ /* 0x000fe200078e00ff */
[----:B------:R-:W-:-:S13]  /*213c0*/  IADD3 R2, P1, R14, R5, RZ ;  /* 0x000000050e027210 */ /* 0x000fda0007f3e0ff */
[----:B------:R-:W-:Y:S05]  /*213d0*/  WARPSYNC.COLLECTIVE R15, `(.L_x_15929) ;  /* 0x000000000f087348 */ /* 0x000fea0003c00000 */
[----:B------:R0:W1:Y:S02]  /*213e0*/  SHFL.IDX P6, R14, R13, R12, R11 ;  /* 0x0000000c0d0e7389 */ /* 0x00006400000c000b */
[----:B01----:R-:W-:Y:S01]  /*213f0*/  ENDCOLLECTIVE ;  /* 0x000000000000791b */ /* 0x003fe20003800000 */
.L_x_15929:
        /* <DEDUP_REMOVED lines=11> */
.L_x_15930:
[----:B------:R-:W-:Y:S02]  /*214b0*/  IMAD.MOV.U32 R13, RZ, RZ, R19 ;  /* 0x000000ffff0d7224 */ /* 0x000fe400078e0013 */
[----:B------:R-:W-:Y:S01]  /*214c0*/  IMAD.MOV.U32 R12, RZ, RZ, 0x7 ;  /* 0x00000007ff0c7424 */ /* 0x000fe200078e00ff */
[----:B------:R-:W-:-:S13]  /*214d0*/  IADD3 R2, P1, R14, R5, RZ ;  /* 0x000000050e027210 */ /* 0x000fda0007f3e0ff */
[----:B------:R-:W-:Y:S05]  /*214e0*/  WARPSYNC.COLLECTIVE R15, `(.L_x_15931) ;  /* 0x000000000f087348 */ /* 0x000fea0003c00000 */
[----:B------:R0:W1:Y:S02]  /*214f0*/  SHFL.IDX P6, R14, R13, R12, R11 ;  /* 0x0000000c0d0e7389 */ /* 0x00006400000c000b */
[----:B01----:R-:W-:Y:S01]  /*21500*/  ENDCOLLECTIVE ;  /* 0x000000000000791b */ /* 0x003fe20003800000 */
.L_x_15931:
        /* <DEDUP_REMOVED lines=10> */
.L_x_15932:
[----:B------:R-:W-:Y:S05]  /*215b0*/  BRA `(.L_x_15933) ;  /* 0xffffff9000387947 */ /* 0x000fea000383ffff */
.L_x_15716:
[----:B------:R-:W-:Y:S01]  /*215c0*/  BSSY B0, `(.L_x_15934) ;  /* 0x0000008000007945 */ /* 0x000fe20003800000 */
[----:B------:R-:W-:Y:S01]  /*215d0*/  IMAD.MOV.U32 R13, RZ, RZ, R24 ;  /* 0x000000ffff0d7224 */ /* 0x000fe200078e0018 */
[----:B------:R-:W-:Y:S01]  /*215e0*/  MOV R15, 0xffffffff ;  /* 0xffffffff000f7802 */ /* 0x000fe20000000f00 */
[----:B------:R-:W-:Y:S02]  /*215f0*/  IMAD.MOV.U32 R12, RZ, RZ, RZ ;  /* 0x000000ffff0c7224 */ /* 0x000fe400078e00ff */
[----:B------:R-:W-:-:S07]  /*21600*/  IMAD.MOV.U32 R11, RZ, RZ, 0x1f ;  /* 0x0000001fff0b7424 */ /* 0x000fce00078e00ff */
[----:B-123--:R-:W-:Y:S05]  /*21610*/  WARPSYNC.COLLECTIVE R15, `(.L_x_15935) ;  /* 0x000000000f087348 */ /* 0x00efea0003c00000 */
[----:B------:R0:W4:Y:S02]  /*21620*/  SHFL.IDX P6, R14, R13, R12, R11 ;  /* 0x0000000c0d0e7389 */ /* 0x00012400000c000b */
[----:B01234-:R-:W-:Y:S01]  /*21630*/  ENDCOLLECTIVE ;  /* 0x000000000000791b */ /* 0x01ffe20003800000 */
.L_x_15935:
[----:B------:R-:W-:Y:S05]  /*21640*/  BSYNC B0 ;  /* 0x0000000000007941 */ /* 0x000fea0003800000 */
.L_x_15934:
        /* <DEDUP_REMOVED lines=9> */
.L_x_15936:
        /* <DEDUP_REMOVED lines=23> */
.L_x_15937:
[----:B------:R-:W-:Y:S01]  /*21850*/  IMAD.MOV.U32 R12, RZ, RZ, 0x2 ;  /* 0x00000002ff0c7424 */ /* 0x000fe200078e00ff */
[----:B------:R-:W-:-:S04]  /*21860*/  SEL R4, R14, RZ, P1 ;  /* 0x000000ff0e047207 */ /* 0x000fc80000800000 */
[----:B------:R-:W-:-:S05]  /*21870*/  IADD3 R4, R13, R4, RZ ;  /* 0x000000040d047210 */ /* 0x000fca0007ffe0ff */
[----:B------:R-:W-:-:S07]  /*21880*/  IMAD.MOV.U32 R13, RZ, RZ, R4 ;  /* 0x000000ffff0d7224 */ /* 0x000fce00078e0004 */
[----:B------:R-:W-:Y:S05]  /*21890*/  WARPSYNC.COLLECTIVE R15, `(.L_x_15938) ;  /* 0x000000000f087348 */ /* 0x000fea0003c00000 */
[----:B------:R0:W1:Y:S02]  /*218a0*/  SHFL.UP P6, R14, R13, R12, R11 ;  /* 0x0400000c0d0e7389 */ /* 0x00006400000c000b */
[----:B01----:R-:W-:Y:S01]  /*218b0*/  ENDCOLLECTIVE ;  /* 0x000000000000791b */ /* 0x003fe20003800000 */
.L_x_15938:
[----:B------:R-:W-:Y:S01]  /*218c0*/  IMAD.MOV.U32 R12, RZ, RZ, 0x4 ;  /* 0x00000004ff0c7424 */ /* 0x000fe200078e00ff */
[----:B------:R-:W-:-:S05]  /*218d0*/  SEL R3, R14, RZ, P2 ;  /* 0x000000ff0e037207 */ /* 0x000fca0001000000 */
[----:B------:R-:W-:-:S05]  /*218e0*/  IMAD.IADD R2, R4, 0x1, R3 ;  /* 0x0000000104027824 */ /* 0x000fca00078e0203 */
[----:B------:R-:W-:-:S07]  /*218f0*/  MOV R13, R2 ;  /* 0x00000002000d7202 */ /* 0x000fce0000000f00 */
[----:B------:R-:W-:Y:S05]  /*21900*/  WARPSYNC.COLLECTIVE R15, `(.L_x_15939) ;  /* 0x000000000f087348 */ /* 0x000fea0003c00000 */
[----:B------:R0:W1:Y:S02]  /*21910*/  SHFL.UP P6, R14, R13, R12, R11 ;  /* 0x0400000c0d0e7389 */ /* 0x00006400000c000b */
[----:B01----:R-:W-:Y:S01]  /*21920*/  ENDCOLLECTIVE ;  /* 0x000000000000791b */ /* 0x003fe20003800000 */
.L_x_15939:
[----:B------:R-:W-:Y:S02]  /*21930*/  MOV R12, 0x8 ;  /* 0x00000008000c7802 */ /* 0x000fe40000000f00 */
[----:B------:R-:W-:-:S05]  /*21940*/  SEL R3, R14, RZ, P3 ;  /* 0x000000ff0e037207 */ /* 0x000fca0001800000 */
[----:B------:R-:W-:-:S04]  /*21950*/  IMAD.IADD R3, R2, 0x1, R3 ;  /* 0x0000000102037824 */ /* 0x000fc800078e0203 */
[----:B------:R-:W-:-:S07]  /*21960*/  IMAD.MOV.U32 R13, RZ, RZ, R3 ;  /* 0x000000ffff0d7224 */ /* 0x000fce00078e0003 */
[----:B------:R-:W-:Y:S05]  /*21970*/  WARPSYNC.COLLECTIVE R15, `(.L_x_15940) ;  /* 0x000000000f087348 */ /* 0x000fea0003c00000 */
[----:B------:R0:W1:Y:S02]  /*21980*/  SHFL.UP P6, R14, R13, R12, R11 ;  /* 0x0400000c0d0e7389 */ /* 0x00006400000c000b */
[----:B01----:R-:W-:Y:S01]  /*21990*/  ENDCOLLECTIVE ;  /* 0x000000000000791b */ /* 0x003fe20003800000 */
.L_x_15940:
[----:B------:R-:W-:Y:S01]  /*219a0*/  IMAD.MOV.U32 R12, RZ, RZ, 0x10 ;  /* 0x00000010ff0c7424 */ /* 0x000fe200078e00ff */
[----:B------:R-:W-:-:S05]  /*219b0*/  SEL R4, R14, RZ, P4 ;  /* 0x000000ff0e047207 */ /* 0x000fca0002000000 */
[----:B------:R-:W-:-:S04]  /*219c0*/  IMAD.IADD R4, R3, 0x1, R4 ;  /* 0x0000000103047824 */ /* 0x000fc800078e0204 */
[----:B------:R-:W-:-:S07]  /*219d0*/  IMAD.MOV.U32 R13, RZ, RZ, R4 ;  /* 0x000000ffff0d7224 */ /* 0x000fce00078e0004 */
[----:B------:R-:W-:Y:S05]  /*219e0*/  WARPSYNC.COLLECTIVE R15, `(.L_x_15941) ;  /* 0x000000000f087348 */ /* 0x000fea0003c00000 */
[----:B------:R0:W1:Y:S02]  /*219f0*/  SHFL.UP P6, R14, R13, R12, R11 ;  /* 0x0400000c0d0e7389 */ /* 0x00006400000c000b */
[----:B01----:R-:W-:Y:S01]  /*21a00*/  ENDCOLLECTIVE ;  /* 0x000000000000791b */ /* 0x003fe20003800000 */
.L_x_15941:
        /* <DEDUP_REMOVED lines=8> */
.L_x_15942:
[----:B------:R-:W-:Y:S05]  /*21a90*/  BRA `(.L_x_15943) ;  /* 0xffffff9000487947 */ /* 0x000fea000383ffff */
.L_x_15719:
[----:B------:R-:W-:Y:S01]  /*21aa0*/  BSSY B0, `(.L_x_15944) ;  /* 0x0000007000007945 */ /* 0x000fe20003800000 */
[----:B------:R-:W-:Y:S01]  /*21ab0*/  MOV R12, 0x1 ;  /* 0x00000001000c7802 */ /* 0x000fe20000000f00 */
[----:B------:R-:W-:Y:S02]  /*21ac0*/  IMAD.MOV.U32 R11, RZ, RZ, RZ ;  /* 0x000000ffff0b7224 */ /* 0x000fe400078e00ff */
[----:B------:R-:W-:-:S07]  /*21ad0*/  IMAD.MOV.U32 R15, RZ, RZ, -0x1 ;  /* 0xffffffffff0f7424 */ /* 0x000fce00078e00ff */
[----:B-1----:R-:W-:Y:S05]  /*21ae0*/  WARPSYNC.COLLECTIVE R15, `(.L_x_15945) ;  /* 0x000000000f087348 */ /* 0x002fea0003c00000 */
[----:B------:R0:W2:Y:S02]  /*21af0*/  SHFL.UP P6, R14, R13, R12, R11 ;  /* 0x0400000c0d0e7389 */ /* 0x0000a400000c000b */
[----:B012---:R-:W-:Y:S01]  /*21b00*/  ENDCOLLECTIVE ;  /* 0x000000000000791b */ /* 0x007fe20003800000 */
.L_x_15945:
[----:B------:R-:W-:Y:S05]  /*21b10*/  BSYNC B0 ;  /* 0x0000000000007941 */ /* 0x000fea0003800000 */
.L_x_15944:
        /* <DEDUP_REMOVED lines=8> */
.L_x_15946:
[----:B------:R-:W-:Y:S01]  /*21ba0*/  IMAD.MOV.U32 R12, RZ, RZ, 0x4 ;  /* 0x00000004ff0c7424 */ /* 0x000fe200078e00ff */
[----:B------:R-:W-:-:S05]  /*21bb0*/  SEL R14, R14, RZ, P2 ;  /* 0x000000ff0e0e7207 */ /* 0x000fca0001000000 */
[----:B------:R-:W-:-:S05]  /*21bc0*/  IMAD.IADD R3, R13, 0x1, R14 ;  /* 0x000000010d037824 */ /* 0x000fca00078e020e */
[----:B------:R-:W-:-:S07]  /*21bd0*/  MOV R13, R3 ;  /* 0x00000003000d7202 */ /* 0x000fce0000000f00 */
[----:B------:R-:W-:Y:S05]  /*21be0*/  WARPSYNC.COLLECTIVE R15, `(.L_x_15947) ;  /* 0x000000000f087348 */ /* 0x000fea0003c00000 */
[----:B------:R0:W1:Y:S02]  /*21bf0*/  SHFL.UP P6, R14, R13, R12, R11 ;  /* 0x0400000c0d0e7389 */ /* 0x00006400000c000b */
[----:B01----:R-:W-:Y:S01]  /*21c00*/  ENDCOLLECTIVE ;  /* 0x000000000000791b */ /* 0x003fe20003800000 */
.L_x_15947:
[----:B------:R-:W-:Y:S02]  /*21c10*/  MOV R12, 0x8 ;  /* 0x00000008000c7802 */ /* 0x000fe40000000f00 */
[----:B------:R-:W-:-:S05]  /*21c20*/  SEL R4, R14, RZ, P3 ;  /* 0x000000ff0e047207 */ /* 0x000fca0001800000 */
[----:B------:R-:W-:-:S04]  /*21c30*/  IMAD.IADD R4, R3, 0x1, R4 ;  /* 0x0000000103047824 */ /* 0x000fc800078e0204 */
[----:B------:R-:W-:-:S07]  /*21c40*/  IMAD.MOV.U32 R13, RZ, RZ, R4 ;  /* 0x000000ffff0d7224 */ /* 0x000fce00078e0004 */
[----:B------:R-:W-:Y:S05]  /*21c50*/  WARPSYNC.COLLECTIVE R15, `(.L_x_15948) ;  /* 0x000000000f087348 */ /* 0x000fea0003c00000 */
[----:B------:R0:W1:Y:S02]  /*21c60*/  SHFL.UP P6, R14, R13, R12, R11 ;  /* 0x0400000c0d0e7389 */ /* 0x00006400000c000b */
[----:B01----:R-:W-:Y:S01]  /*21c70*/  ENDCOLLECTIVE ;  /* 0x000000000000791b */ /* 0x003fe20003800000 */
.L_x_15948:
[----:B------:R-:W-:Y:S01]  /*21c80*/  IMAD.MOV.U32 R12, RZ, RZ, 0x10 ;  /* 0x00000010ff0c7424 */ /* 0x000fe200078e00ff */
[----:B------:R-:W-:-:S05]  /*21c90*/  SEL R7, R14, RZ, P4 ;  /* 0x000000ff0e077207 */ /* 0x000fca0002000000 */
[----:B------:R-:W-:-:S04]  /*21ca0*/  IMAD.IADD R7, R4, 0x1, R7 ;  /* 0x0000000104077824 */ /* 0x000fc800078e0207 */
[----:B------:R-:W-:-:S07]  /*21cb0*/  IMAD.MOV.U32 R13, RZ, RZ, R7 ;  /* 0x000000ffff0d7224 */ /* 0x000fce00078e0007 */
[----:B------:R-:W-:Y:S05]  /*21cc0*/  WARPSYNC.COLLECTIVE R15, `(.L_x_15949) ;  /* 0x000000000f087348 */ /* 0x000fea0003c00000 */
[----:B------:R0:W1:Y:S02]  /*21cd0*/  SHFL.UP P6, R14, R13, R12, R11 ;  /* 0x0400000c0d0e7389 */ /* 0x00006400000c000b */
[----:B01----:R-:W-:Y:S01]  /*21ce0*/  ENDCOLLECTIVE ;  /* 0x000000000000791b */ /* 0x003fe20003800000 */
.L_x_15949:
        /* <DEDUP_REMOVED lines=8> */
.L_x_15950:
[----:B------:R-:W-:Y:S05]  /*21d70*/  BRA `(.L_x_15951) ;  /* 0xffffff9000347947 */ /* 0x000fea000383ffff */
.L_x_15721:
[----:B------:R-:W-:Y:S01]  /*21d80*/  BSSY B0, `(.L_x_15952) ;  /* 0x0000006000007945 */ /* 0x000fe20003800000 */
[----:B------:R-:W-:Y:S02]  /*21d90*/  PLOP3.LUT P6, PT, P6, PT, PT, 0x8, 0x0 ;  /* 0x000000000000781c */ /* 0x000fe400037ce170 */
[----:B------:R-:W-:-:S11]  /*21da0*/  MOV R15, 0xffffffff ;  /* 0xffffffff000f7802 */ /* 0x000fd60000000f00 */
[----:B01----:R-:W-:Y:S05]  /*21db0*/  WARPSYNC.COLLECTIVE R15, `(.L_x_15953) ;  /* 0x000000000f087348 */ /* 0x003fea0003c00000 */
[----:B------:R-:W-:Y:S01]  /*21dc0*/  VOTE.ANY R14, PT, P6 ;  /* 0x00000000000e7806 */ /* 0x000fe200030e0100 */
[----:B01----:R-:W-:Y:S06]  /*21dd0*/  ENDCOLLECTIVE ;  /* 0x000000000000791b */ /* 0x003fec0003800000 */
.L_x_15953:
[----:B------:R-:W-:Y:S05]  /*21de0*/  BSYNC B0 ;  /* 0x0000000000007941 */ /* 0x000fea0003800000 */
.L_x_15952:
[----:B------:R-:W-:Y:S01]  /*21df0*/  IMAD.MOV.U32 R3, RZ, RZ, R14 ;  /* 0x000000ffff037224 */ /* 0x000fe200078e000e */
[----:B------:R-:W-:Y:S01]  /*21e00*/  MOV R11, 0x1f ;  /* 0x0000001f000b7802 */ /* 0x000fe20000000f00 */
[----:B------:R-:W-:Y:S02]  /*21e10*/  IMAD.MOV.U32 R13, RZ, RZ, R25 ;  /* 0x000000ffff0d7224 */ /* 0x000fe400078e0019 */
[----:B------:R-:W0:Y:S01]  /*21e20*/  POPC R7, R3 ;  /* 0x0000000300077309 */ /* 0x000e220000000000 */
[----:B------:R-:W-:Y:S02]  /*21e30*/  IMAD.MOV.U32 R15, RZ, RZ, -0x1 ;  /* 0xffffffffff0f7424 */ /* 0x000fe400078e00ff */
[----:B0-----:R-:W-:Y:S02]  /*21e40*/  IMAD.MOV.U32 R12, RZ, RZ, R7 ;  /* 0x000000ffff0c7224 */ /* 0x001fe400078e0007 */
[----:B------:R-:W-:-:S07]  /*21e50*/  IMAD.IADD R27, R7, 0x1, R27 ;  /* 0x00000001071b7824 */ /* 0x000fce00078e021b */
[----:B------:R-:W-:Y:S05]  /*21e60*/  WARPSYNC.COLLECTIVE R15, `(.L_x_15954) ;  /* 0x000000000f087348 */ /* 0x000fea0003c00000 */
[----:B------:R0:W1:Y:S02]  /*21e70*/  SHFL.IDX P6, R14, R13, R12, R11 ;  /* 0x0000000c0d0e7389 */ /* 0x00006400000c000b */
[----:B01----:R-:W-:Y:S01]  /*21e80*/  ENDCOLLECTIVE ;  /* 0x000000000000791b */ /* 0x003fe20003800000 */
.L_x_15954:
[----:B------:R-:W-:Y:S02]  /*21e90*/  IMAD.MOV.U32 R13, RZ, RZ, R5 ;  /* 0x000000ffff0d7224 */ /* 0x000fe400078e0005 */
[----:B------:R-:W-:-:S07]  /*21ea0*/  IMAD.MOV.U32 R25, RZ, RZ, R14 ;  /* 0x000000ffff197224 */ /* 0x000fce00078e000e */
[----:B------:R-:W-:Y:S05]  /*21eb0*/  WARPSYNC.COLLECTIVE R15, `(.L_x_15955) ;  /* 0x000000000f087348 */ /* 0x000fea0003c00000 */
[----:B------:R0:W1:Y:S02]  /*21ec0*/  SHFL.IDX P6, R14, R13, R12, R11 ;  /* 0x0000000c0d0e7389 */ /* 0x00006400000c000b */
[----:B01----:R-:W-:Y:S01]  /*21ed0*/  ENDCOLLECTIVE ;  /* 0x000000000000791b */ /* 0x003fe20003800000 */
.L_x_15955:
[----:B------:R-:W-:Y:S01]  /*21ee0*/  MOV R5, R14 ;  /* 0x0000000e00057202 */ /* 0x000fe20000000f00 */
[----:B------:R-:W-:Y:S06]  /*21ef0*/  BRA `(.L_x_15956) ;  /* 0xffffff9000147947 */ /* 0x000fec000383ffff */
.L_x_15723:
[----:B------:R-:W-:Y:S01]  /*21f00*/  BSSY B0, `(.L_x_15957) ;  /* 0x0000007000007945 */ /* 0x000fe20003800000 */
[----:B------:R-:W-:Y:S01]  /*21f10*/  IMAD.MOV.U32 R13, RZ, RZ, R2 ;  /* 0x000000ffff0d7224 */ /* 0x000fe200078e0002 */
[----:B------:R-:W-:Y:S01]  /*21f20*/  MOV R15, 0xffffffff ;  /* 0xffffffff000f7802 */ /* 0x000fe20000000f00 */
[----:B------:R-:W-:-:S07]  /*21f30*/  IMAD.MOV.U32 R11, RZ, RZ, 0x1f ;  /* 0x0000001fff0b7424 */ /* 0x000fce00078e00ff */
[----:B01234-:R-:W-:Y:S05]  /*21f40*/  WARPSYNC.COLLECTIVE R15, `(.L_x_15958) ;  /* 0x000000000f087348 */ /* 0x01ffea0003c00000 */
[----:B------:R0:W0:Y:S02]  /*21f50*/  SHFL.IDX P6, R14, R13, R12, R11 ;  /* 0x0000000c0d0e7389 */ /* 0x00002400000c000b */
[----:B01234-:R-:W-:Y:S01]  /*21f60*/  ENDCOLLECTIVE ;  /* 0x000000000000791b */ /* 0x01ffe20003800000 */
.L_x_15958:
[----:B------:R-:W-:Y:S05]  /*21f70*/  BSYNC B0 ;  /* 0x0000000000007941 */ /* 0x000fea0003800000 */
.L_x_15957:
[----:B------:R-:W-:Y:S01]  /*21f80*/  IMAD.MOV.U32 R24, RZ, RZ, R14 ;  /* 0x000000ffff187224 */ /* 0x000fe200078e000e */
[----:B------:R-:W-:Y:S06]  /*21f90*/  BRA `(.L_x_15722) ;  /* 0xffffff9000047947 */ /* 0x000fec000383ffff */
.L_x_15729:
[----:B0-----:R0:W4:Y:S02]  /*21fa0*/  SYNCS.PHASECHK.TRANS64.TRYWAIT P0, [R5+URZ+0x16820], R0 ;  /* 0x01682000050075a7 */ /* 0x001124000800017f */
[----:B----4-:R-:W-:Y:S05]  /*21fb0*/  @!P0 NANOSLEEP.SYNCS 0x989680 ;  /* 0x009896800000895d */ /* 0x010fea0003900000 */
[----:B------:R-:W4:Y:S02]  /*21fc0*/  @!P0 SYNCS.PHASECHK.TRANS64 P0, [R5+URZ+0x16820], R0 ;  /* 0x01682000050085a7 */ /* 0x000f24000800007f */
[----:B----4-:R-:W-:Y:S05]  /*21fd0*/  @!P0 BRA `(.L_x_15729) ;  /* 0xfffffffc00f08947 */ /* 0x010fea000383ffff */
[----:B------:R-:W-:Y:S05]  /*21fe0*/  BRA `(.L_x_15959) ;  /* 0xffffff9800607947 */ /* 0x000fea000383ffff */
.L_x_15730:
[----:B------:R-:W4:Y:S01]  /*21ff0*/  S2R R2, SR_TID.X ;  /* 0x0000000000027919 */ /* 0x000f220000002100 */
[----:B------:R-:W-:Y:S01]  /*22000*/  BSSY B0, `(.L_x_15960) ;  /* 0x000000a000007945 */ /* 0x000fe20003800000 */
[----:B------:R-:W-:Y:S01]  /*22010*/  IMAD.MOV.U32 R12, RZ, RZ, RZ ;  /* 0x000000ffff0c7224 */ /* 0x000fe200078e00ff */
[----:B------:R-:W-:Y:S01]  /*22020*/  MOV R11, 0x1f ;  /* 0x0000001f000b7802 */ /* 0x000fe20000000f00 */
[----:B------:R-:W-:Y:S01]  /*22030*/  IMAD.MOV.U32 R15, RZ, RZ, -0x1 ;  /* 0xffffffffff0f7424 */ /* 0x000fe200078e00ff */
[----:B----4-:R-:W-:-:S04]  /*22040*/  SHF.R.U32.HI R2, RZ, 0x5, R2 ;  /* 0x00000005ff027819 */ /* 0x010fc80000011602 */
[----:B------:R-:W-:-:S05]  /*22050*/  LOP3.LUT R2, R2, 0x3, RZ, 0xc0, !PT ;  /* 0x0000000302027812 */ /* 0x000fca00078ec0ff */
[----:B------:R-:W-:-:S07]  /*22060*/  IMAD.MOV.U32 R13, RZ, RZ, R2 ;  /* 0x000000ffff0d7224 */ /* 0x000fce00078e0002 */
[----:B0123--:R-:W-:Y:S05]  /*22070*/  WARPSYNC.COLLECTIVE R15, `(.L_x_15961) ;  /* 0x000000000f087348 */ /* 0x00ffea0003c00000 */
[----:B------:R4:W0:Y:S02]  /*22080*/  SHFL.IDX P6, R14, R13, R12, R11 ;  /* 0x0000000c0d0e7389 */ /* 0x00082400000c000b */
[----:B01234-:R-:W-:Y:S01]  /*22090*/  ENDCOLLECTIVE ;  /* 0x000000000000791b */ /* 0x01ffe20003800000 */
.L_x_15961:
[----:B------:R-:W-:Y:S05]  /*220a0*/  BSYNC B0 ;  /* 0x0000000000007941 */ /* 0x000fea0003800000 */
.L_x_15960:
[----:B------:R-:W-:Y:S05]  /*220b0*/  BRA `(.L_x_15962) ;  /* 0xffffff9800487947 */ /* 0x000fea000383ffff */
.L_x_15731:
[----:B------:R-:W-:Y:S01]  /*220c0*/  BSSY B0, `(.L_x_15963) ;  /* 0x0000006000007945 */ /* 0x000fe20003800000 */
[----:B------:R-:W-:-:S07]  /*220d0*/  IMAD.MOV.U32 R15, RZ, RZ, -0x1 ;  /* 0xffffffffff0f7424 */ /* 0x000fce00078e00ff */
[----:B0123--:R-:W-:Y:S05]  /*220e0*/  WARPSYNC.COLLECTIVE R15, `(.L_x_15964) ;  /* 0x000000000f0c7348 */ /* 0x00ffea0003c00000 */
[----:B------:R-:W-:Y:S02]  /*220f0*/  ELECT P6, UR62, PT ;  /* 0x00000000003e782f */ /* 0x000fe400038c0000 */
[----:B------:R-:W-:Y:S01]  /*22100*/  MOV R14, UR62 ;  /* 0x0000003e000e7c02 */ /* 0x000fe20008000f00 */
[----:B0123--:R-:W-:Y:S10]  /*22110*/  ENDCOLLECTIVE ;  /* 0x000000000000791b */ /* 0x00fff40003800000 */
.L_x_15964:
[----:B------:R-:W-:Y:S05]  /*22120*/  BSYNC B0 ;  /* 0x0000000000007941 */ /* 0x000fea0003800000 */
.L_x_15963:
[----:B------:R-:W-:Y:S05]  /*22130*/  BRA `(.L_x_15965) ;  /* 0xffffff98003c7947 */ /* 0x000fea000383ffff */
.L_x_15733:
[----:B0-----:R0:W4:Y:S02]  /*22140*/  SYNCS.PHASECHK.TRANS64.TRYWAIT P1, [R3+URZ+0x16840], R2 ;  /* 0x01684002030075a7 */ /* 0x001124000802017f */
[----:B----4-:R-:W-:Y:S05]  /*22150*/  @!P1 NANOSLEEP.SYNCS 0x989680 ;  /* 0x009896800000995d */ /* 0x010fea0003900000 */
[----:B------:R-:W4:Y:S02]  /*22160*/  @!P1 SYNCS.PHASECHK.TRANS64 P1, [R3+URZ+0x16840], R2 ;  /* 0x01684002030095a7 */ /* 0x000f24000802007f */
[----:B----4-:R-:W-:Y:S05]  /*22170*/  @!P1 BRA `(.L_x_15733) ;  /* 0xfffffffc00f09947 */ /* 0x010fea000383ffff */
[----:B------:R-:W-:Y:S05]  /*22180*/  BRA `(.L_x_15966) ;  /* 0xffffff98005c7947 */ /* 0x000fea000383ffff */
.L_x_15735:
[----:B----4-:R4:W0:Y:S02]  /*22190*/  SYNCS.PHASECHK.TRANS64.TRYWAIT P1, [R5+URZ+0x16840], R0 ;  /* 0x01684000050075a7 */ /* 0x010824000802017f */
[----:B0-----:R-:W-:Y:S05]  /*221a0*/  @!P1 NANOSLEEP.SYNCS 0x989680 ;  /* 0x009896800000995d */ /* 0x001fea0003900000 */
[----:B------:R-:W0:Y:S02]  /*221b0*/  @!P1 SYNCS.PHASECHK.TRANS64 P1, [R5+URZ+0x16840], R0 ;  /* 0x01684000050095a7 */ /* 0x000e24000802007f */
[----:B0-----:R-:W-:Y:S05]  /*221c0*/  @!P1 BRA `(.L_x_15735) ;  /* 0xfffffffc00f09947 */ /* 0x001fea000383ffff */
[----:B------:R-:W-:Y:S05]  /*221d0*/  BRA `(.L_x_15967) ;  /* 0xffffff9800687947 */ /* 0x000fea000383ffff */
.L_x_15737:
[----:B------:R0:W0:Y:S02]  /*221e0*/  SYNCS.PHASECHK.TRANS64.TRYWAIT P1, [R3+URZ+0x16860], R2 ;  /* 0x01686002030075a7 */ /* 0x000024000802017f */
[----:B0-----:R-:W-:Y:S05]  /*221f0*/  @!P1 NANOSLEEP.SYNCS 0x989680 ;  /* 0x009896800000995d */ /* 0x001fea0003900000 */
[----:B------:R-:W0:Y:S02]  /*22200*/  @!P1 SYNCS.PHASECHK.TRANS64 P1, [R3+URZ+0x16860], R2 ;  /* 0x01686002030095a7 */ /* 0x000e24000802007f */
[----:B0-----:R-:W-:Y:S05]  /*22210*/  @!P1 BRA `(.L_x_15737) ;  /* 0xfffffffc00f09947 */ /* 0x001fea000383ffff */
[----:B------:R-:W-:Y:S05]  /*22220*/  BRA `(.L_x_15968) ;  /* 0xffffff9800647947 */ /* 0x000fea000383ffff */
.L_x_15969:
        /* <DEDUP_REMOVED lines=13> */
.L_x_16014:


//--------------------- .nv.global.init           --------------------------
	.section	.nv.global.init,"aw",@progbits
.nv.global.init:
	.type		$str$23,@object
	.size		$str$23,($str$24 - $str$23)
$str$23:
        /*0000*/ 	.byte	0x28, 0x61, 0x64, 0x64, 0x72, 0x65, 0x73, 0x73, 0x20, 0x26, 0x20, 0x6d, 0x61, 0x73, 0x6b, 0x29
        /*0010*/ 	.byte	0x20, 0x3d, 0x3d, 0x20, 0x30, 0x00
	.type		$str$24,@object
	.size		$str$24,(__unnamed_27 - $str$24)
$str$24:
        /*0016*/ 	.byte	0x2f, 0x74, 0x6d, 0x70, 0x2f, 0x6f, 0x73, 0x73, 0x5f, 0x6b, 0x65, 0x72, 0x6e, 0x65, 0x6c, 0x73
        /*0026*/ 	.byte	0x5f, 0x73, 0x72, 0x63, 0x2f, 0x66, 0x6c, 0x61, 0x73, 0x68, 0x5f, 0x61, 0x74, 0x74, 0x65, 0x6e
        /*0036*/ 	.byte	0x74, 0x69, 0x6f, 0x6e, 0x2f, 0x63, 0x73, 0x72, 0x63, 0x2f, 0x63, 0x75, 0x74, 0x6c, 0x61, 0x73
        /*0046*/ 	.byte	0x73, 0x2f, 0x69, 0x6e, 0x63, 0x6c, 0x75, 0x64, 0x65, 0x2f, 0x63, 0x75, 0x74, 0x65, 0x2f, 0x70
        /*0056*/ 	.byte	0x6f, 0x69, 0x6e, 0x74, 0x65, 0x72, 0x5f, 0x66, 0x6c, 0x61, 0x67, 0x67, 0x65, 0x64, 0x2e, 0x68
        /*0066*/ 	.byte	0x70, 0x70, 0x00
	.type		__unnamed_27,@object
	.size		__unnamed_27,(__unnamed_4 - __unnamed_27)
__unnamed_27:
        /* <DEDUP_REMOVED lines=23> */
        /*01d9*/ 	.byte	0x3a, 0x43, 0x3c, 0x30, 0x3e, 0x3e, 0x3e, 0x3e, 0x3e, 0x20, 0x26, 0x5d, 0x00
	.type		__unnamed_4,@object
	.size		__unnamed_4,(__unnamed_9 - __unnamed_4)
__unnamed_4:
        /* <DEDUP_REMOVED lines=24> */
	.type		__unnamed_9,@object
	.size		__unnamed_9,(__unnamed_17 - __unnamed_9)
__unnamed_9:
        /* <DEDUP_REMOVED lines=24> */
	.type		__unnamed_17,@object
	.size		__unnamed_17,(__unnamed_13 - __unnamed_17)
__unnamed_17:
        /* <DEDUP_REMOVED lines=24> */
	.type		__unnamed_13,@object
	.size		__unnamed_13,(__unnamed_23 - __unnamed_13)
__unnamed_13:
        /* <DEDUP_REMOVED lines=24> */
	.type		__unnamed_23,@object
	.size		__unnamed_23,(__unnamed_18 - __unnamed_23)
__unnamed_23:
        /* <DEDUP_REMOVED lines=24> */
	.type		__unnamed_18,@object
	.size		__unnamed_18,(__unnamed_22 - __unnamed_18)
__unnamed_18:
        /* <DEDUP_REMOVED lines=24> */
	.type		__unnamed_22,@object
	.size		__unnamed_22,(__unnamed_5 - __unnamed_22)
__unnamed_22:
        /* <DEDUP_REMOVED lines=24> */
	.type		__unnamed_5,@object
	.size		__unnamed_5,(__unnamed_3 - __unnamed_5)
__unnamed_5:
        /* <DEDUP_REMOVED lines=24> */
        /*0de3*/ 	.byte	0x00
	.type		__unnamed_3,@object
	.size		__unnamed_3,(__unnamed_2 - __unnamed_3)
__unnamed_3:
        /* <DEDUP_REMOVED lines=28> */
        /*0fa4*/ 	.byte	0x32, 0x3e, 0x3e, 0x3e, 0x3e, 0x3e, 0x5d, 0x00
	.type		__unnamed_2,@object
	.size		__unnamed_2,(__unnamed_1 - __unnamed_2)
__unnamed_2:
        /* <DEDUP_REMOVED lines=29> */
	.type		__unnamed_1,@object
	.size		__unnamed_1,(__unnamed_25 - __unnamed_1)
__unnamed_1:
        /* <DEDUP_REMOVED lines=28> */
        /*1334*/ 	.byte	0x32, 0x3e, 0x3e, 0x3e, 0x3e, 0x3e, 0x20, 0x26, 0x5d, 0x00
	.type		__unnamed_25,@object
	.size		__unnamed_25,(__unnamed_26 - __unnamed_25)
__unnamed_25:
        /* <DEDUP_REMOVED lines=28> */
        /*14fe*/ 	.byte	0x36, 0x33, 0x38, 0x34, 0x3e, 0x3e, 0x3e, 0x3e, 0x3e, 0x5d, 0x00
	.type		__unnamed_26,@object
	.size		__unnamed_26,(__unnamed_21 - __unnamed_26)
__unnamed_26:
        /* <DEDUP_REMOVED lines=29> */
	.type		__unnamed_21,@object
	.size		__unnamed_21,(__unnamed_11 - __unnamed_21)
__unnamed_21:
        /* <DEDUP_REMOVED lines=29> */
	.type		__unnamed_11,@object
	.size		__unnamed_11,(__unnamed_7 - __unnamed_11)
__unnamed_11:
        /* <DEDUP_REMOVED lines=29> */
	.type		__unnamed_7,@object
	.size		__unnamed_7,(__unnamed_15 - __unnamed_7)
__unnamed_7:
        /* <DEDUP_REMOVED lines=29> */
	.type		__unnamed_15,@object
	.size		__unnamed_15,(__unnamed_12 - __unnamed_15)
__unnamed_15:
        /* <DEDUP_REMOVED lines=29> */
	.type		__unnamed_12,@object
	.size		__unnamed_12,(__unnamed_20 - __unnamed_12)
__unnamed_12:
        /* <DEDUP_REMOVED lines=29> */
	.type		__unnamed_20,@object
	.size		__unnamed_20,(__unnamed_8 - __unnamed_20)
__unnamed_20:
        /* <DEDUP_REMOVED lines=29> */
	.type		__unnamed_8,@object
	.size		__unnamed_8,(__unnamed_16 - __unnamed_8)
__unnamed_8:
        /* <DEDUP_REMOVED lines=29> */
	.type		__unnamed_16,@object
	.size		__unnamed_16,(__unnamed_24 - __unnamed_16)
__unnamed_16:
        /* <DEDUP_REMOVED lines=29> */
	.type		__unnamed_24,@object
	.size		__unnamed_24,(__unnamed_19 - __unnamed_24)
__unnamed_24:
        /* <DEDUP_REMOVED lines=29> */
	.type		__unnamed_19,@object
	.size		__unnamed_19,(__unnamed_10 - __unnamed_19)
__unnamed_19:
        /* <DEDUP_REMOVED lines=28> */
        /*28c1*/ 	.byte	0x32, 0x30, 0x34, 0x38, 0x30, 0x3e, 0x3e, 0x3e, 0x3e, 0x3e, 0x20, 0x26, 0x5d, 0x00
	.type		__unnamed_10,@object
	.size		__unnamed_10,(__unnamed_6 - __unnamed_10)
__unnamed_10:
        /* <DEDUP_REMOVED lines=29> */
	.type		__unnamed_6,@object
	.size		__unnamed_6,(__unnamed_14 - __unnamed_6)
__unnamed_6:
        /* <DEDUP_REMOVED lines=29> */
	.type		__unnamed_14,@object
	.size		__unnamed_14,(.L_13 - __unnamed_14)
__unnamed_14:
        /* <DEDUP_REMOVED lines=29> */
.L_13:


//--------------------- .nv.shared._ZN7cutlass13device_kernelIN5flash11enable_sm90INS1_16FlashAttnFwdSm90INS1_25CollectiveMainloopFwdSm90ILi2EN4cute5tupleIJNS5_1CILi1EEES8_S8_EEENS6_IJNS7_ILi128EEENS7_ILi80EEENS7_ILi256EEEEEELi256ENS_6half_tEfNS_4arch4Sm90ELb0ELb0ELb1ELb0ELb1ELb0ELb0ELb1ELb1ELb1ELb1ELb0EEENS1_21CollectiveEpilogueFwdINS6_IJSA_SC_SB_EEES9_SE_SG_Li256ELb0ELb1ELb1ELb0EEENS1_19SingleTileSchedulerILb0ELb1ELb1ELi128EEEEEEEEEvNT_6ParamsE --------------------------
	.section	.nv.shared._ZN7cutlass13device_kernelIN5flash11enable_sm90INS1_16FlashAttnFwdSm90INS1_25CollectiveMainloopFwdSm90ILi2EN4cute5tupleIJNS5_1CILi1EEES8_S8_EEENS6_IJNS7_ILi128EEENS7_ILi80EEENS7_ILi256EEEEEELi256ENS_6half_tEfNS_4arch4Sm90ELb0ELb0ELb1ELb0ELb1ELb0ELb0ELb1ELb1ELb1ELb1ELb0EEENS1_21CollectiveEpilogueFwdINS6_IJSA_SC_SB_EEES9_SE_SG_Li256ELb0ELb1ELb1ELb0EEENS1_19SingleTileSchedulerILb0ELb1ELb1ELi128EEEEEEEEEvNT_6ParamsE,"aw",@nobits
	.sectionflags	@""
	.align	16
	.zero		1024


//--------------------- .nv.shared.reserved.0     --------------------------
	.section	.nv.shared.reserved.0,"aw",@nobits
	.weak		__nv_reservedSMEM_offset_0_alias
	.size		__nv_reservedSMEM_offset_0_alias, 0, 0
	.other		__nv_reservedSMEM_offset_0_alias,@"STO_CUDA_RESERVED_SHARED STV_DEFAULT"
__nv_reservedSMEM_offset_0_alias:
	.zero		0


//--------------------- .nv.global                --------------------------
	.section	.nv.global,"aw",@nobits
.nv.global:
	.type		_ZN86_INTERNAL_b72b0b08_50_flash_fwd_hdimall_fp16_paged_split_softcap_sm90_cu_ee213261_39354cute1_E,@object
	.size		_ZN86_INTERNAL_b72b0b08_50_flash_fwd_hdimall_fp16_paged_split_softcap_sm90_cu_ee213261_39354cute1_E,(_ZN86_INTERNAL_b72b0b08_50_flash_fwd_hdimall_fp16_paged_split_softcap_sm90_cu_ee213261_39354cuda3std3__45__cpo6cbeginE - _ZN86_INTERNAL_b72b0b08_50_flash_fwd_hdimall_fp16_paged_split_softcap_sm90_cu_ee213261_39354cute1_E)
_ZN86_INTERNAL_b72b0b08_50_flash_fwd_hdimall_fp16_paged_split_softcap_sm90_cu_ee213261_39354cute1_E:
	.zero		1
	.type		_ZN86_INTERNAL_b72b0b08_50_flash_fwd_hdimall_fp16_paged_split_softcap_sm90_cu_ee213261_39354cuda3std3__45__cpo6cbeginE,@object
	.size		_ZN86_INTERNAL_b72b0b08_50_flash_fwd_hdimall_fp16_paged_split_softcap_sm90_cu_ee213261_39354cuda3std3__45__cpo6cbeginE,(_ZN86_INTERNAL_b72b0b08_50_flash_fwd_hdimall_fp16_paged_split_softcap_sm90_cu_ee213261_39354cuda3std3__48in_placeE - _ZN86_INTERNAL_b72b0b08_50_flash_fwd_hdimall_fp16_paged_split_softcap_sm90_cu_ee213261_39354cuda3std3__45__cpo6cbeginE)
_ZN86_INTERNAL_b72b0b08_50_flash_fwd_hdimall_fp16_paged_split_softcap_sm90_cu_ee213261_39354cuda3std3__45__cpo6cbeginE:
	.zero		1
	.type		_ZN86_INTERNAL_b72b0b08_50_flash_fwd_hdimall_fp16_paged_split_softcap_sm90_cu_ee213261_39354cuda3std3__48in_placeE,@object
	.size		_ZN86_INTERNAL_b72b0b08_50_flash_fwd_hdimall_fp16_paged_split_softcap_sm90_cu_ee213261_39354cuda3std3__48in_placeE,(_ZN86_INTERNAL_b72b0b08_50_flash_fwd_hdimall_fp16_paged_split_softcap_sm90_cu_ee213261_39354cuda3std6ranges3__45__cpo9iter_moveE - _ZN86_INTERNAL_b72b0b08_50_flash_fwd_hdimall_fp16_paged_split_softcap_sm90_cu_ee213261_39354cuda3std3__48in_placeE)
_ZN86_INTERNAL_b72b0b08_50_flash_fwd_hdimall_fp16_paged_split_softcap_sm90_cu_ee213261_39354cuda3std3__48in_placeE:
	.zero		1
	.type		_ZN86_INTERNAL_b72b0b08_50_flash_fwd_hdimall_fp16_paged_split_softcap_sm90_cu_ee213261_39354cuda3std6ranges3__45__cpo9iter_moveE,@object
	.size		_ZN86_INTERNAL_b72b0b08_50_flash_fwd_hdimall_fp16_paged_split_softcap_sm90_cu_ee213261_39354cuda3std6ranges3__45__cpo9iter_moveE,(_ZN86_INTERNAL_b72b0b08_50_flash_fwd_hdimall_fp16_paged_split_softcap_sm90_cu_ee213261_39354cuda3std3__45__cpo5beginE - _ZN86_INTERNAL_b72b0b08_50_flash_fwd_hdimall_fp16_paged_split_softcap_sm90_cu_ee213261_39354cuda3std6ranges3__45__cpo9iter_moveE)
_ZN86_INTERNAL_b72b0b08_50_flash_fwd_hdimall_fp16_paged_split_softcap_sm90_cu_ee213261_39354cuda3std6ranges3__45__cpo9iter_moveE:
	.zero		1
	.type		_ZN86_INTERNAL_b72b0b08_50_flash_fwd_hdimall_fp16_paged_split_softcap_sm90_cu_ee213261_39354cuda3std3__45__cpo5beginE,@object
	.size		_ZN86_INTERNAL_b72b0b08_50_flash_fwd_hdimall_fp16_paged_split_softcap_sm90_cu_ee213261_39354cuda3std3__45__cpo5beginE,(_ZN86_INTERNAL_b72b0b08_50_flash_fwd_hdimall_fp16_paged_split_softcap_sm90_cu_ee213261_39354cuda3std3__488_GLOBAL__N__b72b0b08_50_flash_fwd_hdimall_fp16_paged_split_softcap_sm90_cu_ee213261_39356ignoreE - _ZN86_INTERNAL_b72b0b08_50_flash_fwd_hdimall_fp16_paged_split_softcap_sm90_cu_ee213261_39354cuda3std3__45__cpo5beginE)
_ZN86_INTERNAL_b72b0b08_50_flash_fwd_hdimall_fp16_paged_split_softcap_sm90_cu_ee213261_39354cuda3std3__45__cpo5beginE:
	.zero		1
	.type		_ZN86_INTERNAL_b72b0b08_50_flash_fwd_hdimall_fp16_paged_split_softcap_sm90_cu_ee213261_39354cuda3std3__488_GLOBAL__N__b72b0b08_50_flash_fwd_hdimall_fp16_paged_split_softcap_sm90_cu_ee213261_39356ignoreE,@object
	.size		_ZN86_INTERNAL_b72b0b08_50_flash_fwd_hdimall_fp16_paged_split_softcap_sm90_cu_ee213261_39354cuda3std3__488_GLOBAL__N__b72b0b08_50_flash_fwd_hdimall_fp16_paged_split_softcap_sm90_cu_ee213261_39356ignoreE,(_ZN86_INTERNAL_b72b0b08_50_flash_fwd_hdimall_fp16_paged_split_softcap_sm90_cu_ee213261_39354cute7productE - _ZN86_INTERNAL_b72b0b08_50_flash_fwd_hdimall_fp16_paged_split_softcap_sm90_cu_ee213261_39354cuda3std3__488_GLOBAL__N__b72b0b08_50_flash_fwd_hdimall_fp16_paged_split_softcap_sm90_cu_ee213261_39356ignoreE)
_ZN86_INTERNAL_b72b0b08_50_flash_fwd_hdimall_fp16_paged_split_softcap_sm90_cu_ee213261_39354cuda3std3__488_GLOBAL__N__b72b0b08_50_flash_fwd_hdimall_fp16_paged_split_softcap_sm90_cu_ee213261_39356ignoreE:
	.zero		1
	.type		_ZN86_INTERNAL_b72b0b08_50_flash_fwd_hdimall_fp16_paged_split_softcap_sm90_cu_ee213261_39354cute7productE,@object
	.size		_ZN86_INTERNAL_b72b0b08_50_flash_fwd_hdimall_fp16_paged_split_softcap_sm90_cu_ee213261_39354cute7productE,(_ZN86_INTERNAL_b72b0b08_50_flash_fwd_hdimall_fp16_paged_split_softcap_sm90_cu_ee213261_39354cuda3std3__45__cpo3endE - _ZN86_INTERNAL_b72b0b08_50_flash_fwd_hdimall_fp16_paged_split_softcap_sm90_cu_ee213261_39354cute7productE)
_ZN86_INTERNAL_b72b0b08_50_flash_fwd_hdimall_fp16_paged_split_softcap_sm90_cu_ee213261_39354cute7productE:
	.zero		1
	.type		_ZN86_INTERNAL_b72b0b08_50_flash_fwd_hdimall_fp16_paged_split_softcap_sm90_cu_ee213261_39354cuda3std3__45__cpo3endE,@object
	.size		_ZN86_INTERNAL_b72b0b08_50_flash_fwd_hdimall_fp16_paged_split_softcap_sm90_cu_ee213261_39354cuda3std3__45__cpo3endE,(_ZN86_INTERNAL_b72b0b08_50_flash_fwd_hdimall_fp16_paged_split_softcap_sm90_cu_ee213261_39354cuda3std3__419piecewise_constructE - _ZN86_INTERNAL_b72b0b08_50_flash_fwd_hdimall_fp16_paged_split_softcap_sm90_cu_ee213261_39354cuda3std3__45__cpo3endE)
_ZN86_INTERNAL_b72b0b08_50_flash_fwd_hdimall_fp16_paged_split_softcap_sm90_cu_ee213261_39354cuda3std3__45__cpo3endE:
	.zero		1
	.type		_ZN86_INTERNAL_b72b0b08_50_flash_fwd_hdimall_fp16_paged_split_softcap_sm90_cu_ee213261_39354cuda3std3__419piecewise_constructE,@object
	.size		_ZN86_INTERNAL_b72b0b08_50_flash_fwd_hdimall_fp16_paged_split_softcap_sm90_cu_ee213261_39354cuda3std3__419piecewise_constructE,(_ZN86_INTERNAL_b72b0b08_50_flash_fwd_hdimall_fp16_paged_split_softcap_sm90_cu_ee213261_39354cuda3std3__45__cpo4cendE - _ZN86_INTERNAL_b72b0b08_50_flash_fwd_hdimall_fp16_paged_split_softcap_sm90_cu_ee213261_39354cuda3std3__419piecewise_constructE)
_ZN86_INTERNAL_b72b0b08_50_flash_fwd_hdimall_fp16_paged_split_softcap_sm90_cu_ee213261_39354cuda3std3__419piecewise_constructE:
	.zero		1
	.type		_ZN86_INTERNAL_b72b0b08_50_flash_fwd_hdimall_fp16_paged_split_softcap_sm90_cu_ee213261_39354cuda3std3__45__cpo4cendE,@object
	.size		_ZN86_INTERNAL_b72b0b08_50_flash_fwd_hdimall_fp16_paged_split_softcap_sm90_cu_ee213261_39354cuda3std3__45__cpo4cendE,(_ZN86_INTERNAL_b72b0b08_50_flash_fwd_hdimall_fp16_paged_split_softcap_sm90_cu_ee213261_39354cuda3std6ranges3__45__cpo4swapE - _ZN86_INTERNAL_b72b0b08_50_flash_fwd_hdimall_fp16_paged_split_softcap_sm90_cu_ee213261_39354cuda3std3__45__cpo4cendE)
_ZN86_INTERNAL_b72b0b08_50_flash_fwd_hdimall_fp16_paged_split_softcap_sm90_cu_ee213261_39354cuda3std3__45__cpo4cendE:
	.zero		1
	.type		_ZN86_INTERNAL_b72b0b08_50_flash_fwd_hdimall_fp16_paged_split_softcap_sm90_cu_ee213261_39354cuda3std6ranges3__45__cpo4swapE,@object
	.size		_ZN86_INTERNAL_b72b0b08_50_flash_fwd_hdimall_fp16_paged_split_softcap_sm90_cu_ee213261_39354cuda3std6ranges3__45__cpo4swapE,(.L_34 - _ZN86_INTERNAL_b72b0b08_50_flash_fwd_hdimall_fp16_paged_split_softcap_sm90_cu_ee213261_39354cuda3std6ranges3__45__cpo4swapE)
_ZN86_INTERNAL_b72b0b08_50_flash_fwd_hdimall_fp16_paged_split_softcap_sm90_cu_ee213261_39354cuda3std6ranges3__45__cpo4swapE:
	.zero		1
.L_34:


//--------------------- .nv.shared._ZN7cutlass13device_kernelIN5flash11enable_sm90INS1_16FlashAttnFwdSm90INS1_25CollectiveMainloopFwdSm90ILi2EN4cute5tupleIJNS5_1CILi1EEES8_S8_EEENS6_IJNS7_ILi128EEENS7_ILi80EEENS7_ILi256EEEEEELi256ENS_6half_tEfNS_4arch4Sm90ELb0ELb0ELb1ELb1ELb1ELb0ELb0ELb1ELb1ELb1ELb1ELb0EEENS1_21CollectiveEpilogueFwdINS6_IJSA_SC_SB_EEES9_SE_SG_Li256ELb1ELb1ELb1ELb0EEENS1_36VarlenDynamicPersistentTileSchedulerILi128ELi80ELi256ELi128ELb1ELb1ELb1ELb0ELb1ELb1EEEEEEEEEvNT_6ParamsE --------------------------
	.section	.nv.shared._ZN7cutlass13device_kernelIN5flash11enable_sm90INS1_16FlashAttnFwdSm90INS1_25CollectiveMainloopFwdSm90ILi2EN4cute5tupleIJNS5_1CILi1EEES8_S8_EEENS6_IJNS7_ILi128EEENS7_ILi80EEENS7_ILi256EEEEEELi256ENS_6half_tEfNS_4arch4Sm90ELb0ELb0ELb1ELb1ELb1ELb0ELb0ELb1ELb1ELb1ELb1ELb0EEENS1_21CollectiveEpilogueFwdINS6_IJSA_SC_SB_EEES9_SE_SG_Li256ELb1ELb1ELb1ELb0EEENS1_36VarlenDynamicPersistentTileSchedulerILi128ELi80ELi256ELi128ELb1ELb1ELb1ELb0ELb1ELb1EEEEEEEEEvNT_6ParamsE,"aw",@nobits
	.sectionflags	@""
	.align	16
	.zero		1024


//--------------------- .nv.shared._ZN7cutlass13device_kernelIN5flash11enable_sm90INS1_16FlashAttnFwdSm90INS1_25CollectiveMainloopFwdSm90ILi2EN4cute5tupleIJNS5_1CILi1EEES8_S8_EEENS6_IJNS7_ILi128EEENS7_ILi80EEENS7_ILi256EEEEEELi256ENS_6half_tEfNS_4arch4Sm90ELb0ELb0ELb1ELb1ELb1ELb1ELb0ELb1ELb1ELb1ELb1ELb0EEENS1_21CollectiveEpilogueFwdINS6_IJSA_SC_SB_EEES9_SE_SG_Li256ELb1ELb1ELb1ELb0EEENS1_36VarlenDynamicPersistentTileSchedulerILi128ELi80ELi256ELi128ELb1ELb1ELb1ELb0ELb1ELb1EEEEEEEEEvNT_6ParamsE --------------------------
	.section	.nv.shared._ZN7cutlass13device_kernelIN5flash11enable_sm90INS1_16FlashAttnFwdSm90INS1_25CollectiveMainloopFwdSm90ILi2EN4cute5tupleIJNS5_1CILi1EEES8_S8_EEENS6_IJNS7_ILi128EEENS7_ILi80EEENS7_ILi256EEEEEELi256ENS_6half_tEfNS_4arch4Sm90ELb0ELb0ELb1ELb1ELb1ELb1ELb0ELb1ELb1ELb1ELb1ELb0EEENS1_21CollectiveEpilogueFwdINS6_IJSA_SC_SB_EEES9_SE_SG_Li256ELb1ELb1ELb1ELb0EEENS1_36VarlenDynamicPersistentTileSchedulerILi128ELi80ELi256ELi128ELb1ELb1ELb1ELb0ELb1ELb1EEEEEEEEEvNT_6ParamsE,"aw",@nobits
	.sectionflags	@""
	.align	16
	.zero		1024


//--------------------- .nv.shared._ZN7cutlass13device_kernelIN5flash11enable_sm90INS1_16FlashAttnFwdSm90INS1_25CollectiveMainloopFwdSm90ILi2EN4cute5tupleIJNS5_1CILi1EEES8_S8_EEENS6_IJNS7_ILi128EEENS7_ILi64EEENS7_ILi256EEEEEELi256ENS_6half_tEfNS_4arch4Sm90ELb0ELb1ELb1ELb0ELb1ELb0ELb0ELb1ELb1ELb1ELb1ELb0EEENS1_21CollectiveEpilogueFwdINS6_IJSA_SC_SB_EEES9_SE_SG_Li256ELb0ELb1ELb1ELb0EEENS1_19SingleTileSchedulerILb0ELb1ELb1ELi128EEEEEEEEEvNT_6ParamsE --------------------------
	.section	.nv.shared._ZN7cutlass13device_kernelIN5flash11enable_sm90INS1_16FlashAttnFwdSm90INS1_25CollectiveMainloopFwdSm90ILi2EN4cute5tupleIJNS5_1CILi1EEES8_S8_EEENS6_IJNS7_ILi128EEENS7_ILi64EEENS7_ILi256EEEEEELi256ENS_6half_tEfNS_4arch4Sm90ELb0ELb1ELb1ELb0ELb1ELb0ELb0ELb1ELb1ELb1ELb1ELb0EEENS1_21CollectiveEpilogueFwdINS6_IJSA_SC_SB_EEES9_SE_SG_Li256ELb0ELb1ELb1ELb0EEENS1_19SingleTileSchedulerILb0ELb1ELb1ELi128EEEEEEEEEvNT_6ParamsE,"aw",@nobits
	.sectionflags	@""
	.align	16
	.zero		1024


//--------------------- .nv.shared._ZN7cutlass13device_kernelIN5flash11enable_sm90INS1_16FlashAttnFwdSm90INS1_25CollectiveMainloopFwdSm90ILi2EN4cute5tupleIJNS5_1CILi1EEES8_S8_EEENS6_IJNS7_ILi128EEENS7_ILi64EEENS7_ILi256EEEEEELi256ENS_6half_tEfNS_4arch4Sm90ELb0ELb1ELb1ELb1ELb1ELb0ELb0ELb1ELb1ELb1ELb1ELb0EEENS1_21CollectiveEpilogueFwdINS6_IJSA_SC_SB_EEES9_SE_SG_Li256ELb1ELb1ELb1ELb0EEENS1_36VarlenDynamicPersistentTileSchedulerILi128ELi64ELi256ELi128ELb1ELb1ELb1ELb1ELb0ELb1EEEEEEEEEvNT_6ParamsE --------------------------
	.section	.nv.shared._ZN7cutlass13device_kernelIN5flash11enable_sm90INS1_16FlashAttnFwdSm90INS1_25CollectiveMainloopFwdSm90ILi2EN4cute5tupleIJNS5_1CILi1EEES8_S8_EEENS6_IJNS7_ILi128EEENS7_ILi64EEENS7_ILi256EEEEEELi256ENS_6half_tEfNS_4arch4Sm90ELb0ELb1ELb1ELb1ELb1ELb0ELb0ELb1ELb1ELb1ELb1ELb0EEENS1_21CollectiveEpilogueFwdINS6_IJSA_SC_SB_EEES9_SE_SG_Li256ELb1ELb1ELb1ELb0EEENS1_36VarlenDynamicPersistentTileSchedulerILi128ELi64ELi256ELi128ELb1ELb1ELb1ELb1ELb0ELb1EEEEEEEEEvNT_6ParamsE,"aw",@nobits
	.sectionflags	@""
	.align	16
	.zero		1024


//--------------------- .nv.shared._ZN7cutlass13device_kernelIN5flash11enable_sm90INS1_16FlashAttnFwdSm90INS1_25CollectiveMainloopFwdSm90ILi2EN4cute5tupleIJNS5_1CILi1EEES8_S8_EEENS6_IJNS7_ILi128EEENS7_ILi64EEENS7_ILi256EEEEEELi256ENS_6half_tEfNS_4arch4Sm90ELb0ELb1ELb1ELb1ELb1ELb1ELb0ELb1ELb1ELb1ELb1ELb0EEENS1_21CollectiveEpilogueFwdINS6_IJSA_SC_SB_EEES9_SE_SG_Li256ELb1ELb1ELb1ELb0EEENS1_36VarlenDynamicPersistentTileSchedulerILi128ELi64ELi256ELi128ELb1ELb1ELb1ELb1ELb0ELb1EEEEEEEEEvNT_6ParamsE --------------------------
	.section	.nv.shared._ZN7cutlass13device_kernelIN5flash11enable_sm90INS1_16FlashAttnFwdSm90INS1_25CollectiveMainloopFwdSm90ILi2EN4cute5tupleIJNS5_1CILi1EEES8_S8_EEENS6_IJNS7_ILi128EEENS7_ILi64EEENS7_ILi256EEEEEELi256ENS_6half_tEfNS_4arch4Sm90ELb0ELb1ELb1ELb1ELb1ELb1ELb0ELb1ELb1ELb1ELb1ELb0EEENS1_21CollectiveEpilogueFwdINS6_IJSA_SC_SB_EEES9_SE_SG_Li256ELb1ELb1ELb1ELb0EEENS1_36VarlenDynamicPersistentTileSchedulerILi128ELi64ELi256ELi128ELb1ELb1ELb1ELb1ELb0ELb1EEEEEEEEEvNT_6ParamsE,"aw",@nobits
	.sectionflags	@""
	.align	16
	.zero		1024


//--------------------- .nv.shared._ZN7cutlass13device_kernelIN5flash11enable_sm90INS1_16FlashAttnFwdSm90INS1_25CollectiveMainloopFwdSm90ILi2EN4cute5tupleIJNS5_1CILi1EEES8_S8_EEENS6_IJNS7_ILi128EEENS7_ILi80EEENS7_ILi256EEEEEELi256ENS_6half_tEfNS_4arch4Sm90ELb1ELb0ELb1ELb0ELb1ELb0ELb0ELb1ELb1ELb1ELb1ELb0EEENS1_21CollectiveEpilogueFwdINS6_IJSA_SC_SB_EEES9_SE_SG_Li256ELb0ELb1ELb1ELb0EEENS1_19SingleTileSchedulerILb0ELb1ELb1ELi128EEEEEEEEEvNT_6ParamsE --------------------------
	.section	.nv.shared._ZN7cutlass13device_kernelIN5flash11enable_sm90INS1_16FlashAttnFwdSm90INS1_25CollectiveMainloopFwdSm90ILi2EN4cute5tupleIJNS5_1CILi1EEES8_S8_EEENS6_IJNS7_ILi128EEENS7_ILi80EEENS7_ILi256EEEEEELi256ENS_6half_tEfNS_4arch4Sm90ELb1ELb0ELb1ELb0ELb1ELb0ELb0ELb1ELb1ELb1ELb1ELb0EEENS1_21CollectiveEpilogueFwdINS6_IJSA_SC_SB_EEES9_SE_SG_Li256ELb0ELb1ELb1ELb0EEENS1_19SingleTileSchedulerILb0ELb1ELb1ELi128EEEEEEEEEvNT_6ParamsE,"aw",@nobits
	.sectionflags	@""
	.align	16
	.zero		1024


//--------------------- .nv.shared._ZN7cutlass13device_kernelIN5flash11enable_sm90INS1_16FlashAttnFwdSm90INS1_25CollectiveMainloopFwdSm90ILi2EN4cute5tupleIJNS5_1CILi1EEES8_S8_EEENS6_IJNS7_ILi128EEENS7_ILi80EEENS7_ILi256EEEEEELi256ENS_6half_tEfNS_4arch4Sm90ELb1ELb0ELb1ELb1ELb1ELb0ELb0ELb1ELb1ELb1ELb1ELb0EEENS1_21CollectiveEpilogueFwdINS6_IJSA_SC_SB_EEES9_SE_SG_Li256ELb1ELb1ELb1ELb0EEENS1_36VarlenDynamicPersistentTileSchedulerILi128ELi80ELi256ELi128ELb1ELb1ELb1ELb1ELb1ELb1EEEEEEEEEvNT_6ParamsE --------------------------
	.section	.nv.shared._ZN7cutlass13device_kernelIN5flash11enable_sm90INS1_16FlashAttnFwdSm90INS1_25CollectiveMainloopFwdSm90ILi2EN4cute5tupleIJNS5_1CILi1EEES8_S8_EEENS6_IJNS7_ILi128EEENS7_ILi80EEENS7_ILi256EEEEEELi256ENS_6half_tEfNS_4arch4Sm90ELb1ELb0ELb1ELb1ELb1ELb0ELb0ELb1ELb1ELb1ELb1ELb0EEENS1_21CollectiveEpilogueFwdINS6_IJSA_SC_SB_EEES9_SE_SG_Li256ELb1ELb1ELb1ELb0EEENS1_36VarlenDynamicPersistentTileSchedulerILi128ELi80ELi256ELi128ELb1ELb1ELb1ELb1ELb1ELb1EEEEEEEEEvNT_6ParamsE,"aw",@nobits
	.sectionflags	@""
	.align	16
	.zero		1024


//--------------------- .nv.shared._ZN7cutlass13device_kernelIN5flash11enable_sm90INS1_16FlashAttnFwdSm90INS1_25CollectiveMainloopFwdSm90ILi2EN4cute5tupleIJNS5_1CILi1EEES8_S8_EEENS6_IJNS7_ILi128EEENS7_ILi80EEENS7_ILi256EEEEEELi256ENS_6half_tEfNS_4arch4Sm90ELb1ELb0ELb1ELb1ELb1ELb1ELb0ELb1ELb1ELb1ELb1ELb0EEENS1_21CollectiveEpilogueFwdINS6_IJSA_SC_SB_EEES9_SE_SG_Li256ELb1ELb1ELb1ELb0EEENS1_36VarlenDynamicPersistentTileSchedulerILi128ELi80ELi256ELi128ELb1ELb1ELb1ELb1ELb1ELb1EEEEEEEEEvNT_6ParamsE --------------------------
	.section	.nv.shared._ZN7cutlass13device_kernelIN5flash11enable_sm90INS1_16FlashAttnFwdSm90INS1_25CollectiveMainloopFwdSm90ILi2EN4cute5tupleIJNS5_1CILi1EEES8_S8_EEENS6_IJNS7_ILi128EEENS7_ILi80EEENS7_ILi256EEEEEELi256ENS_6half_tEfNS_4arch4Sm90ELb1ELb0ELb1ELb1ELb1ELb1ELb0ELb1ELb1ELb1ELb1ELb0EEENS1_21CollectiveEpilogueFwdINS6_IJSA_SC_SB_EEES9_SE_SG_Li256ELb1ELb1ELb1ELb0EEENS1_36VarlenDynamicPersistentTileSchedulerILi128ELi80ELi256ELi128ELb1ELb1ELb1ELb1ELb1ELb1EEEEEEEEEvNT_6ParamsE,"aw",@nobits
	.sectionflags	@""
	.align	16
	.zero		1024


//--------------------- .nv.shared._ZN7cutlass13device_kernelIN5flash11enable_sm90INS1_16FlashAttnFwdSm90INS1_25CollectiveMainloopFwdSm90ILi2EN4cute5tupleIJNS5_1CILi1EEES8_S8_EEENS6_IJNS7_ILi128EEENS7_ILi96EEENS7_ILi192EEEEEELi192ENS_6half_tEfNS_4arch4Sm90ELb0ELb0ELb1ELb0ELb1ELb0ELb0ELb1ELb1ELb1ELb1ELb0EEENS1_21CollectiveEpilogueFwdINS6_IJSA_SC_SB_EEES9_SE_SG_Li256ELb0ELb1ELb1ELb0EEENS1_19SingleTileSchedulerILb0ELb1ELb1ELi128EEEEEEEEEvNT_6ParamsE --------------------------
	.section	.nv.shared._ZN7cutlass13device_kernelIN5flash11enable_sm90INS1_16FlashAttnFwdSm90INS1_25CollectiveMainloopFwdSm90ILi2EN4cute5tupleIJNS5_1CILi1EEES8_S8_EEENS6_IJNS7_ILi128EEENS7_ILi96EEENS7_ILi192EEEEEELi192ENS_6half_tEfNS_4arch4Sm90ELb0ELb0ELb1ELb0ELb1ELb0ELb0ELb1ELb1ELb1ELb1ELb0EEENS1_21CollectiveEpilogueFwdINS6_IJSA_SC_SB_EEES9_SE_SG_Li256ELb0ELb1ELb1ELb0EEENS1_19SingleTileSchedulerILb0ELb1ELb1ELi128EEEEEEEEEvNT_6ParamsE,"aw",@nobits
	.sectionflags	@""
	.align	16
	.zero		1024


//--------------------- .nv.shared._ZN7cutlass13device_kernelIN5flash11enable_sm90INS1_16FlashAttnFwdSm90INS1_25CollectiveMainloopFwdSm90ILi2EN4cute5tupleIJNS5_1CILi1EEES8_S8_EEENS6_IJNS7_ILi128EEENS7_ILi96EEENS7_ILi192EEEEEELi192ENS_6half_tEfNS_4arch4Sm90ELb0ELb0ELb1ELb1ELb1ELb0ELb0ELb1ELb1ELb1ELb1ELb0EEENS1_21CollectiveEpilogueFwdINS6_IJSA_SC_SB_EEES9_SE_SG_Li256ELb1ELb1ELb1ELb0EEENS1_36VarlenDynamicPersistentTileSchedulerILi128ELi96ELi256ELi128ELb1ELb1ELb1ELb0ELb1ELb1EEEEEEEEEvNT_6ParamsE --------------------------
	.section	.nv.shared._ZN7cutlass13device_kernelIN5flash11enable_sm90INS1_16FlashAttnFwdSm90INS1_25CollectiveMainloopFwdSm90ILi2EN4cute5tupleIJNS5_1CILi1EEES8_S8_EEENS6_IJNS7_ILi128EEENS7_ILi96EEENS7_ILi192EEEEEELi192ENS_6half_tEfNS_4arch4Sm90ELb0ELb0ELb1ELb1ELb1ELb0ELb0ELb1ELb1ELb1ELb1ELb0EEENS1_21CollectiveEpilogueFwdINS6_IJSA_SC_SB_EEES9_SE_SG_Li256ELb1ELb1ELb1ELb0EEENS1_36VarlenDynamicPersistentTileSchedulerILi128ELi96ELi256ELi128ELb1ELb1ELb1ELb0ELb1ELb1EEEEEEEEEvNT_6ParamsE,"aw",@nobits
	.sectionflags	@""
	.align	16
	.zero		1024


//--------------------- .nv.shared._ZN7cutlass13device_kernelIN5flash11enable_sm90INS1_16FlashAttnFwdSm90INS1_25CollectiveMainloopFwdSm90ILi2EN4cute5tupleIJNS5_1CILi1EEES8_S8_EEENS6_IJNS7_ILi128EEENS7_ILi96EEENS7_ILi192EEEEEELi192ENS_6half_tEfNS_4arch4Sm90ELb0ELb0ELb1ELb1ELb1ELb1ELb0ELb1ELb1ELb1ELb1ELb0EEENS1_21CollectiveEpilogueFwdINS6_IJSA_SC_SB_EEES9_SE_SG_Li256ELb1ELb1ELb1ELb0EEENS1_36VarlenDynamicPersistentTileSchedulerILi128ELi96ELi256ELi128ELb1ELb1ELb1ELb0ELb1ELb1EEEEEEEEEvNT_6ParamsE --------------------------
	.section	.nv.shared._ZN7cutlass13device_kernelIN5flash11enable_sm90INS1_16FlashAttnFwdSm90INS1_25CollectiveMainloopFwdSm90ILi2EN4cute5tupleIJNS5_1CILi1EEES8_S8_EEENS6_IJNS7_ILi128EEENS7_ILi96EEENS7_ILi192EEEEEELi192ENS_6half_tEfNS_4arch4Sm90ELb0ELb0ELb1ELb1ELb1ELb1ELb0ELb1ELb1ELb1ELb1ELb0EEENS1_21CollectiveEpilogueFwdINS6_IJSA_SC_SB_EEES9_SE_SG_Li256ELb1ELb1ELb1ELb0EEENS1_36VarlenDynamicPersistentTileSchedulerILi128ELi96ELi256ELi128ELb1ELb1ELb1ELb0ELb1ELb1EEEEEEEEEvNT_6ParamsE,"aw",@nobits
	.sectionflags	@""
	.align	16
	.zero		1024


//--------------------- .nv.shared._ZN7cutlass13device_kernelIN5flash11enable_sm90INS1_16FlashAttnFwdSm90INS1_25CollectiveMainloopFwdSm90ILi2EN4cute5tupleIJNS5_1CILi1EEES8_S8_EEENS6_IJNS7_ILi128EEENS7_ILi96EEENS7_ILi192EEEEEELi192ENS_6half_tEfNS_4arch4Sm90ELb0ELb1ELb1ELb0ELb1ELb0ELb0ELb1ELb1ELb1ELb1ELb0EEENS1_21CollectiveEpilogueFwdINS6_IJSA_SC_SB_EEES9_SE_SG_Li256ELb0ELb1ELb1ELb0EEENS1_19SingleTileSchedulerILb0ELb1ELb1ELi128EEEEEEEEEvNT_6ParamsE --------------------------
	.section	.nv.shared._ZN7cutlass13device_kernelIN5flash11enable_sm90INS1_16FlashAttnFwdSm90INS1_25CollectiveMainloopFwdSm90ILi2EN4cute5tupleIJNS5_1CILi1EEES8_S8_EEENS6_IJNS7_ILi128EEENS7_ILi96EEENS7_ILi192EEEEEELi192ENS_6half_tEfNS_4arch4Sm90ELb0ELb1ELb1ELb0ELb1ELb0ELb0ELb1ELb1ELb1ELb1ELb0EEENS1_21CollectiveEpilogueFwdINS6_IJSA_SC_SB_EEES9_SE_SG_Li256ELb0ELb1ELb1ELb0EEENS1_19SingleTileSchedulerILb0ELb1ELb1ELi128EEEEEEEEEvNT_6ParamsE,"aw",@nobits
	.sectionflags	@""
	.align	16
	.zero		1024


//--------------------- .nv.shared._ZN7cutlass13device_kernelIN5flash11enable_sm90INS1_16FlashAttnFwdSm90INS1_25CollectiveMainloopFwdSm90ILi2EN4cute5tupleIJNS5_1CILi1EEES8_S8_EEENS6_IJNS7_ILi128EEENS7_ILi96EEENS7_ILi192EEEEEELi192ENS_6half_tEfNS_4arch4Sm90ELb0ELb1ELb1ELb1ELb1ELb0ELb0ELb1ELb1ELb1ELb1ELb0EEENS1_21CollectiveEpilogueFwdINS6_IJSA_SC_SB_EEES9_SE_SG_Li256ELb1ELb1ELb1ELb0EEENS1_36VarlenDynamicPersistentTileSchedulerILi128ELi96ELi256ELi128ELb1ELb1ELb1ELb1ELb0ELb1EEEEEEEEEvNT_6ParamsE --------------------------
	.section	.nv.shared._ZN7cutlass13device_kernelIN5flash11enable_sm90INS1_16FlashAttnFwdSm90INS1_25CollectiveMainloopFwdSm90ILi2EN4cute5tupleIJNS5_1CILi1EEES8_S8_EEENS6_IJNS7_ILi128EEENS7_ILi96EEENS7_ILi192EEEEEELi192ENS_6half_tEfNS_4arch4Sm90ELb0ELb1ELb1ELb1ELb1ELb0ELb0ELb1ELb1ELb1ELb1ELb0EEENS1_21CollectiveEpilogueFwdINS6_IJSA_SC_SB_EEES9_SE_SG_Li256ELb1ELb1ELb1ELb0EEENS1_36VarlenDynamicPersistentTileSchedulerILi128ELi96ELi256ELi128ELb1ELb1ELb1ELb1ELb0ELb1EEEEEEEEEvNT_6ParamsE,"aw",@nobits
	.sectionflags	@""
	.align	16
	.zero		1024


//--------------------- .nv.shared._ZN7cutlass13device_kernelIN5flash11enable_sm90INS1_16FlashAttnFwdSm90INS1_25CollectiveMainloopFwdSm90ILi2EN4cute5tupleIJNS5_1CILi1EEES8_S8_EEENS6_IJNS7_ILi128EEENS7_ILi96EEENS7_ILi192EEEEEELi192ENS_6half_tEfNS_4arch4Sm90ELb0ELb1ELb1ELb1ELb1ELb1ELb0ELb1ELb1ELb1ELb1ELb0EEENS1_21CollectiveEpilogueFwdINS6_IJSA_SC_SB_EEES9_SE_SG_Li256ELb1ELb1ELb1ELb0EEENS1_36VarlenDynamicPersistentTileSchedulerILi128ELi96ELi256ELi128ELb1ELb1ELb1ELb1ELb0ELb1EEEEEEEEEvNT_6ParamsE --------------------------
	.section	.nv.shared._ZN7cutlass13device_kernelIN5flash11enable_sm90INS1_16FlashAttnFwdSm90INS1_25CollectiveMainloopFwdSm90ILi2EN4cute5tupleIJNS5_1CILi1EEES8_S8_EEENS6_IJNS7_ILi128EEENS7_ILi96EEENS7_ILi192EEEEEELi192ENS_6half_tEfNS_4arch4Sm90ELb0ELb1ELb1ELb1ELb1ELb1ELb0ELb1ELb1ELb1ELb1ELb0EEENS1_21CollectiveEpilogueFwdINS6_IJSA_SC_SB_EEES9_SE_SG_Li256ELb1ELb1ELb1ELb0EEENS1_36VarlenDynamicPersistentTileSchedulerILi128ELi96ELi256ELi128ELb1ELb1ELb1ELb1ELb0ELb1EEEEEEEEEvNT_6ParamsE,"aw",@nobits
	.sectionflags	@""
	.align	16
	.zero		1024


//--------------------- .nv.shared._ZN7cutlass13device_kernelIN5flash11enable_sm90INS1_16FlashAttnFwdSm90INS1_25CollectiveMainloopFwdSm90ILi2EN4cute5tupleIJNS5_1CILi1EEES8_S8_EEENS6_IJNS7_ILi128EEENS7_ILi96EEENS7_ILi192EEEEEELi192ENS_6half_tEfNS_4arch4Sm90ELb1ELb0ELb1ELb0ELb1ELb0ELb0ELb1ELb1ELb1ELb1ELb0EEENS1_21CollectiveEpilogueFwdINS6_IJSA_SC_SB_EEES9_SE_SG_Li256ELb0ELb1ELb1ELb0EEENS1_19SingleTileSchedulerILb0ELb1ELb1ELi128EEEEEEEEEvNT_6ParamsE --------------------------
	.section	.nv.shared._ZN7cutlass13device_kernelIN5flash11enable_sm90INS1_16FlashAttnFwdSm90INS1_25CollectiveMainloopFwdSm90ILi2EN4cute5tupleIJNS5_1CILi1EEES8_S8_EEENS6_IJNS7_ILi128EEENS7_ILi96EEENS7_ILi192EEEEEELi192ENS_6half_tEfNS_4arch4Sm90ELb1ELb0ELb1ELb0ELb1ELb0ELb0ELb1ELb1ELb1ELb1ELb0EEENS1_21CollectiveEpilogueFwdINS6_IJSA_SC_SB_EEES9_SE_SG_Li256ELb0ELb1ELb1ELb0EEENS1_19SingleTileSchedulerILb0ELb1ELb1ELi128EEEEEEEEEvNT_6ParamsE,"aw",@nobits
	.sectionflags	@""
	.align	16
	.zero		1024


//--------------------- .nv.shared._ZN7cutlass13device_kernelIN5flash11enable_sm90INS1_16FlashAttnFwdSm90INS1_25CollectiveMainloopFwdSm90ILi2EN4cute5tupleIJNS5_1CILi1EEES8_S8_EEENS6_IJNS7_ILi128EEENS7_ILi96EEENS7_ILi192EEEEEELi192ENS_6half_tEfNS_4arch4Sm90ELb1ELb0ELb1ELb1ELb1ELb0ELb0ELb1ELb1ELb1ELb1ELb0EEENS1_21CollectiveEpilogueFwdINS6_IJSA_SC_SB_EEES9_SE_SG_Li256ELb1ELb1ELb1ELb0EEENS1_36VarlenDynamicPersistentTileSchedulerILi128ELi96ELi256ELi128ELb1ELb1ELb1ELb1ELb1ELb1EEEEEEEEEvNT_6ParamsE --------------------------
	.section	.nv.shared._ZN7cutlass13device_kernelIN5flash11enable_sm90INS1_16FlashAttnFwdSm90INS1_25CollectiveMainloopFwdSm90ILi2EN4cute5tupleIJNS5_1CILi1EEES8_S8_EEENS6_IJNS7_ILi128EEENS7_ILi96EEENS7_ILi192EEEEEELi192ENS_6half_tEfNS_4arch4Sm90ELb1ELb0ELb1ELb1ELb1ELb0ELb0ELb1ELb1ELb1ELb1ELb0EEENS1_21CollectiveEpilogueFwdINS6_IJSA_SC_SB_EEES9_SE_SG_Li256ELb1ELb1ELb1ELb0EEENS1_36VarlenDynamicPersistentTileSchedulerILi128ELi96ELi256ELi128ELb1ELb1ELb1ELb1ELb1ELb1EEEEEEEEEvNT_6ParamsE,"aw",@nobits
	.sectionflags	@""
	.align	16
	.zero		1024


//--------------------- .nv.shared._ZN7cutlass13device_kernelIN5flash11enable_sm90INS1_16FlashAttnFwdSm90INS1_25CollectiveMainloopFwdSm90ILi2EN4cute5tupleIJNS5_1CILi1EEES8_S8_EEENS6_IJNS7_ILi128EEENS7_ILi96EEENS7_ILi192EEEEEELi192ENS_6half_tEfNS_4arch4Sm90ELb1ELb0ELb1ELb1ELb1ELb1ELb0ELb1ELb1ELb1ELb1ELb0EEENS1_21CollectiveEpilogueFwdINS6_IJSA_SC_SB_EEES9_SE_SG_Li256ELb1ELb1ELb1ELb0EEENS1_36VarlenDynamicPersistentTileSchedulerILi128ELi96ELi256ELi128ELb1ELb1ELb1ELb1ELb1ELb1EEEEEEEEEvNT_6ParamsE --------------------------
	.section	.nv.shared._ZN7cutlass13device_kernelIN5flash11enable_sm90INS1_16FlashAttnFwdSm90INS1_25CollectiveMainloopFwdSm90ILi2EN4cute5tupleIJNS5_1CILi1EEES8_S8_EEENS6_IJNS7_ILi128EEENS7_ILi96EEENS7_ILi192EEEEEELi192ENS_6half_tEfNS_4arch4Sm90ELb1ELb0ELb1ELb1ELb1ELb1ELb0ELb1ELb1ELb1ELb1ELb0EEENS1_21CollectiveEpilogueFwdINS6_IJSA_SC_SB_EEES9_SE_SG_Li256ELb1ELb1ELb1ELb0EEENS1_36VarlenDynamicPersistentTileSchedulerILi128ELi96ELi256ELi128ELb1ELb1ELb1ELb1ELb1ELb1EEEEEEEEEvNT_6ParamsE,"aw",@nobits
	.sectionflags	@""
	.align	16
	.zero		1024


//--------------------- .nv.shared._ZN7cutlass13device_kernelIN5flash11enable_sm90INS1_16FlashAttnFwdSm90INS1_25CollectiveMainloopFwdSm90ILi2EN4cute5tupleIJNS5_1CILi1EEES8_S8_EEENS6_IJNS7_ILi128EEESA_SA_EEELi128ENS_6half_tEfNS_4arch4Sm90ELb0ELb0ELb1ELb0ELb1ELb0ELb0ELb1ELb1ELb1ELb1ELb0EEENS1_21CollectiveEpilogueFwdISB_S9_SC_SE_Li256ELb0ELb1ELb1ELb0EEENS1_19SingleTileSchedulerILb0ELb1ELb1ELi128EEEEEEEEEvNT_6ParamsE --------------------------
	.section	.nv.shared._ZN7cutlass13device_kernelIN5flash11enable_sm90INS1_16FlashAttnFwdSm90INS1_25CollectiveMainloopFwdSm90ILi2EN4cute5tupleIJNS5_1CILi1EEES8_S8_EEENS6_IJNS7_ILi128EEESA_SA_EEELi128ENS_6half_tEfNS_4arch4Sm90ELb0ELb0ELb1ELb0ELb1ELb0ELb0ELb1ELb1ELb1ELb1ELb0EEENS1_21CollectiveEpilogueFwdISB_S9_SC_SE_Li256ELb0ELb1ELb1ELb0EEENS1_19SingleTileSchedulerILb0ELb1ELb1ELi128EEEEEEEEEvNT_6ParamsE,"aw",@nobits
	.sectionflags	@""
	.align	16
	.zero		1024


//--------------------- .nv.shared._ZN7cutlass13device_kernelIN5flash11enable_sm90INS1_16FlashAttnFwdSm90INS1_25CollectiveMainloopFwdSm90ILi2EN4cute5tupleIJNS5_1CILi1EEES8_S8_EEENS6_IJNS7_ILi128EEESA_SA_EEELi128ENS_6half_tEfNS_4arch4Sm90ELb0ELb0ELb1ELb1ELb1ELb0ELb0ELb1ELb1ELb1ELb1ELb0EEENS1_21CollectiveEpilogueFwdISB_S9_SC_SE_Li256ELb1ELb1ELb1ELb0EEENS1_36VarlenDynamicPersistentTileSchedulerILi128ELi128ELi256ELi128ELb1ELb1ELb1ELb0ELb1ELb1EEEEEEEEEvNT_6ParamsE --------------------------
	.section	.nv.shared._ZN7cutlass13device_kernelIN5flash11enable_sm90INS1_16FlashAttnFwdSm90INS1_25CollectiveMainloopFwdSm90ILi2EN4cute5tupleIJNS5_1CILi1EEES8_S8_EEENS6_IJNS7_ILi128EEESA_SA_EEELi128ENS_6half_tEfNS_4arch4Sm90ELb0ELb0ELb1ELb1ELb1ELb0ELb0ELb1ELb1ELb1ELb1ELb0EEENS1_21CollectiveEpilogueFwdISB_S9_SC_SE_Li256ELb1ELb1ELb1ELb0EEENS1_36VarlenDynamicPersistentTileSchedulerILi128ELi128ELi256ELi128ELb1ELb1ELb1ELb0ELb1ELb1EEEEEEEEEvNT_6ParamsE,"aw",@nobits
	.sectionflags	@""
	.align	16
	.zero		1024


//--------------------- .nv.shared._ZN7cutlass13device_kernelIN5flash11enable_sm90INS1_16FlashAttnFwdSm90INS1_25CollectiveMainloopFwdSm90ILi2EN4cute5tupleIJNS5_1CILi1EEES8_S8_EEENS6_IJNS7_ILi128EEESA_SA_EEELi128ENS_6half_tEfNS_4arch4Sm90ELb0ELb0ELb1ELb1ELb1ELb1ELb0ELb1ELb1ELb1ELb1ELb0EEENS1_21CollectiveEpilogueFwdISB_S9_SC_SE_Li256ELb1ELb1ELb1ELb0EEENS1_36VarlenDynamicPersistentTileSchedulerILi128ELi128ELi256ELi128ELb1ELb1ELb1ELb0ELb1ELb1EEEEEEEEEvNT_6ParamsE --------------------------
	.section	.nv.shared._ZN7cutlass13device_kernelIN5flash11enable_sm90INS1_16FlashAttnFwdSm90INS1_25CollectiveMainloopFwdSm90ILi2EN4cute5tupleIJNS5_1CILi1EEES8_S8_EEENS6_IJNS7_ILi128EEESA_SA_EEELi128ENS_6half_tEfNS_4arch4Sm90ELb0ELb0ELb1ELb1ELb1ELb1ELb0ELb1ELb1ELb1ELb1ELb0EEENS1_21CollectiveEpilogueFwdISB_S9_SC_SE_Li256ELb1ELb1ELb1ELb0EEENS1_36VarlenDynamicPersistentTileSchedulerILi128ELi128ELi256ELi128ELb1ELb1ELb1ELb0ELb1ELb1EEEEEEEEEvNT_6ParamsE,"aw",@nobits
	.sectionflags	@""
	.align	16
	.zero		1024


//--------------------- .nv.shared._ZN7cutlass13device_kernelIN5flash11enable_sm90INS1_16FlashAttnFwdSm90INS1_25CollectiveMainloopFwdSm90ILi2EN4cute5tupleIJNS5_1CILi1EEES8_S8_EEENS6_IJNS7_ILi128EEESA_SA_EEELi128ENS_6half_tEfNS_4arch4Sm90ELb0ELb1ELb1ELb0ELb1ELb0ELb0ELb1ELb1ELb1ELb1ELb0EEENS1_21CollectiveEpilogueFwdISB_S9_SC_SE_Li256ELb0ELb1ELb1ELb0EEENS1_19SingleTileSchedulerILb0ELb1ELb1ELi128EEEEEEEEEvNT_6ParamsE --------------------------
	.section	.nv.shared._ZN7cutlass13device_kernelIN5flash11enable_sm90INS1_16FlashAttnFwdSm90INS1_25CollectiveMainloopFwdSm90ILi2EN4cute5tupleIJNS5_1CILi1EEES8_S8_EEENS6_IJNS7_ILi128EEESA_SA_EEELi128ENS_6half_tEfNS_4arch4Sm90ELb0ELb1ELb1ELb0ELb1ELb0ELb0ELb1ELb1ELb1ELb1ELb0EEENS1_21CollectiveEpilogueFwdISB_S9_SC_SE_Li256ELb0ELb1ELb1ELb0EEENS1_19SingleTileSchedulerILb0ELb1ELb1ELi128EEEEEEEEEvNT_6ParamsE,"aw",@nobits
	.sectionflags	@""
	.align	16
	.zero		1024


//--------------------- .nv.shared._ZN7cutlass13device_kernelIN5flash11enable_sm90INS1_16FlashAttnFwdSm90INS1_25CollectiveMainloopFwdSm90ILi2EN4cute5tupleIJNS5_1CILi1EEES8_S8_EEENS6_IJNS7_ILi128EEESA_SA_EEELi128ENS_6half_tEfNS_4arch4Sm90ELb0ELb1ELb1ELb1ELb1ELb0ELb0ELb1ELb1ELb1ELb1ELb0EEENS1_21CollectiveEpilogueFwdISB_S9_SC_SE_Li256ELb1ELb1ELb1ELb0EEENS1_36VarlenDynamicPersistentTileSchedulerILi128ELi128ELi256ELi128ELb1ELb1ELb1ELb1ELb0ELb1EEEEEEEEEvNT_6ParamsE --------------------------
	.section	.nv.shared._ZN7cutlass13device_kernelIN5flash11enable_sm90INS1_16FlashAttnFwdSm90INS1_25CollectiveMainloopFwdSm90ILi2EN4cute5tupleIJNS5_1CILi1EEES8_S8_EEENS6_IJNS7_ILi128EEESA_SA_EEELi128ENS_6half_tEfNS_4arch4Sm90ELb0ELb1ELb1ELb1ELb1ELb0ELb0ELb1ELb1ELb1ELb1ELb0EEENS1_21CollectiveEpilogueFwdISB_S9_SC_SE_Li256ELb1ELb1ELb1ELb0EEENS1_36VarlenDynamicPersistentTileSchedulerILi128ELi128ELi256ELi128ELb1ELb1ELb1ELb1ELb0ELb1EEEEEEEEEvNT_6ParamsE,"aw",@nobits
	.sectionflags	@""
	.align	16
	.zero		1024


//--------------------- .nv.shared._ZN7cutlass13device_kernelIN5flash11enable_sm90INS1_16FlashAttnFwdSm90INS1_25CollectiveMainloopFwdSm90ILi2EN4cute5tupleIJNS5_1CILi1EEES8_S8_EEENS6_IJNS7_ILi128EEESA_SA_EEELi128ENS_6half_tEfNS_4arch4Sm90ELb0ELb1ELb1ELb1ELb1ELb1ELb0ELb1ELb1ELb1ELb1ELb0EEENS1_21CollectiveEpilogueFwdISB_S9_SC_SE_Li256ELb1ELb1ELb1ELb0EEENS1_36VarlenDynamicPersistentTileSchedulerILi128ELi128ELi256ELi128ELb1ELb1ELb1ELb1ELb0ELb1EEEEEEEEEvNT_6ParamsE --------------------------
	.section	.nv.shared._ZN7cutlass13device_kernelIN5flash11enable_sm90INS1_16FlashAttnFwdSm90INS1_25CollectiveMainloopFwdSm90ILi2EN4cute5tupleIJNS5_1CILi1EEES8_S8_EEENS6_IJNS7_ILi128EEESA_SA_EEELi128ENS_6half_tEfNS_4arch4Sm90ELb0ELb1ELb1ELb1ELb1ELb1ELb0ELb1ELb1ELb1ELb1ELb0EEENS1_21CollectiveEpilogueFwdISB_S9_SC_SE_Li256ELb1ELb1ELb1ELb0EEENS1_36VarlenDynamicPersistentTileSchedulerILi128ELi128ELi256ELi128ELb1ELb1ELb1ELb1ELb0ELb1EEEEEEEEEvNT_6ParamsE,"aw",@nobits
	.sectionflags	@""
	.align	16
	.zero		1024


//--------------------- .nv.shared._ZN7cutlass13device_kernelIN5flash11enable_sm90INS1_16FlashAttnFwdSm90INS1_25CollectiveMainloopFwdSm90ILi2EN4cute5tupleIJNS5_1CILi1EEES8_S8_EEENS6_IJNS7_ILi128EEESA_SA_EEELi128ENS_6half_tEfNS_4arch4Sm90ELb1ELb0ELb1ELb0ELb1ELb0ELb0ELb1ELb1ELb1ELb1ELb0EEENS1_21CollectiveEpilogueFwdISB_S9_SC_SE_Li256ELb0ELb1ELb1ELb0EEENS1_19SingleTileSchedulerILb0ELb1ELb1ELi128EEEEEEEEEvNT_6ParamsE --------------------------
	.section	.nv.shared._ZN7cutlass13device_kernelIN5flash11enable_sm90INS1_16FlashAttnFwdSm90INS1_25CollectiveMainloopFwdSm90ILi2EN4cute5tupleIJNS5_1CILi1EEES8_S8_EEENS6_IJNS7_ILi128EEESA_SA_EEELi128ENS_6half_tEfNS_4arch4Sm90ELb1ELb0ELb1ELb0ELb1ELb0ELb0ELb1ELb1ELb1ELb1ELb0EEENS1_21CollectiveEpilogueFwdISB_S9_SC_SE_Li256ELb0ELb1ELb1ELb0EEENS1_19SingleTileSchedulerILb0ELb1ELb1ELi128EEEEEEEEEvNT_6ParamsE,"aw",@nobits
	.sectionflags	@""
	.align	16
	.zero		1024


//--------------------- .nv.shared._ZN7cutlass13device_kernelIN5flash11enable_sm90INS1_16FlashAttnFwdSm90INS1_25CollectiveMainloopFwdSm90ILi2EN4cute5tupleIJNS5_1CILi1EEES8_S8_EEENS6_IJNS7_ILi128EEESA_SA_EEELi128ENS_6half_tEfNS_4arch4Sm90ELb1ELb0ELb1ELb1ELb1ELb0ELb0ELb1ELb1ELb1ELb1ELb0EEENS1_21CollectiveEpilogueFwdISB_S9_SC_SE_Li256ELb1ELb1ELb1ELb0EEENS1_36VarlenDynamicPersistentTileSchedulerILi128ELi128ELi256ELi128ELb1ELb1ELb1ELb1ELb1ELb1EEEEEEEEEvNT_6ParamsE --------------------------
	.section	.nv.shared._ZN7cutlass13device_kernelIN5flash11enable_sm90INS1_16FlashAttnFwdSm90INS1_25CollectiveMainloopFwdSm90ILi2EN4cute5tupleIJNS5_1CILi1EEES8_S8_EEENS6_IJNS7_ILi128EEESA_SA_EEELi128ENS_6half_tEfNS_4arch4Sm90ELb1ELb0ELb1ELb1ELb1ELb0ELb0ELb1ELb1ELb1ELb1ELb0EEENS1_21CollectiveEpilogueFwdISB_S9_SC_SE_Li256ELb1ELb1ELb1ELb0EEENS1_36VarlenDynamicPersistentTileSchedulerILi128ELi128ELi256ELi128ELb1ELb1ELb1ELb1ELb1ELb1EEEEEEEEEvNT_6ParamsE,"aw",@nobits
	.sectionflags	@""
	.align	16
	.zero		1024


//--------------------- .nv.shared._ZN7cutlass13device_kernelIN5flash11enable_sm90INS1_16FlashAttnFwdSm90INS1_25CollectiveMainloopFwdSm90ILi2EN4cute5tupleIJNS5_1CILi1EEES8_S8_EEENS6_IJNS7_ILi128EEESA_SA_EEELi128ENS_6half_tEfNS_4arch4Sm90ELb1ELb0ELb1ELb1ELb1ELb1ELb0ELb1ELb1ELb1ELb1ELb0EEENS1_21CollectiveEpilogueFwdISB_S9_SC_SE_Li256ELb1ELb1ELb1ELb0EEENS1_36VarlenDynamicPersistentTileSchedulerILi128ELi128ELi256ELi128ELb1ELb1ELb1ELb1ELb1ELb1EEEEEEEEEvNT_6ParamsE --------------------------
	.section	.nv.shared._ZN7cutlass13device_kernelIN5flash11enable_sm90INS1_16FlashAttnFwdSm90INS1_25CollectiveMainloopFwdSm90ILi2EN4cute5tupleIJNS5_1CILi1EEES8_S8_EEENS6_IJNS7_ILi128EEESA_SA_EEELi128ENS_6half_tEfNS_4arch4Sm90ELb1ELb0ELb1ELb1ELb1ELb1ELb0ELb1ELb1ELb1ELb1ELb0EEENS1_21CollectiveEpilogueFwdISB_S9_SC_SE_Li256ELb1ELb1ELb1ELb0EEENS1_36VarlenDynamicPersistentTileSchedulerILi128ELi128ELi256ELi128ELb1ELb1ELb1ELb1ELb1ELb1EEEEEEEEEvNT_6ParamsE,"aw",@nobits
	.sectionflags	@""
	.align	16
	.zero		1024


//--------------------- .nv.shared._ZN7cutlass13device_kernelIN5flash11enable_sm90INS1_16FlashAttnFwdSm90INS1_25CollectiveMainloopFwdSm90ILi2EN4cute5tupleIJNS5_1CILi1EEES8_S8_EEENS6_IJNS7_ILi192EEENS7_ILi128EEENS7_ILi96EEEEEELi96ENS_6half_tEfNS_4arch4Sm90ELb0ELb0ELb1ELb0ELb1ELb0ELb0ELb0ELb1ELb1ELb1ELb0EEENS1_21CollectiveEpilogueFwdINS6_IJSA_SC_SB_EEES9_SE_SG_Li384ELb0ELb1ELb1ELb0EEENS1_19SingleTileSchedulerILb0ELb1ELb1ELi192EEEEEEEEEvNT_6ParamsE --------------------------
	.section	.nv.shared._ZN7cutlass13device_kernelIN5flash11enable_sm90INS1_16FlashAttnFwdSm90INS1_25CollectiveMainloopFwdSm90ILi2EN4cute5tupleIJNS5_1CILi1EEES8_S8_EEENS6_IJNS7_ILi192EEENS7_ILi128EEENS7_ILi96EEEEEELi96ENS_6half_tEfNS_4arch4Sm90ELb0ELb0ELb1ELb0ELb1ELb0ELb0ELb0ELb1ELb1ELb1ELb0EEENS1_21CollectiveEpilogueFwdINS6_IJSA_SC_SB_EEES9_SE_SG_Li384ELb0ELb1ELb1ELb0EEENS1_19SingleTileSchedulerILb0ELb1ELb1ELi192EEEEEEEEEvNT_6ParamsE,"aw",@nobits
	.sectionflags	@""
	.align	16
	.zero		1024


//--------------------- .nv.shared._ZN7cutlass13device_kernelIN5flash11enable_sm90INS1_16FlashAttnFwdSm90INS1_25CollectiveMainloopFwdSm90ILi2EN4cute5tupleIJNS5_1CILi1EEES8_S8_EEENS6_IJNS7_ILi192EEENS7_ILi128EEENS7_ILi96EEEEEELi96ENS_6half_tEfNS_4arch4Sm90ELb0ELb0ELb1ELb1ELb1ELb0ELb0ELb0ELb1ELb1ELb1ELb0EEENS1_21CollectiveEpilogueFwdINS6_IJSA_SC_SB_EEES9_SE_SG_Li384ELb1ELb1ELb1ELb0EEENS1_36VarlenDynamicPersistentTileSchedulerILi192ELi128ELi384ELi128ELb1ELb1ELb1ELb0ELb1ELb1EEEEEEEEEvNT_6ParamsE --------------------------
	.section	.nv.shared._ZN7cutlass13device_kernelIN5flash11enable_sm90INS1_16FlashAttnFwdSm90INS1_25CollectiveMainloopFwdSm90ILi2EN4cute5tupleIJNS5_1CILi1EEES8_S8_EEENS6_IJNS7_ILi192EEENS7_ILi128EEENS7_ILi96EEEEEELi96ENS_6half_tEfNS_4arch4Sm90ELb0ELb0ELb1ELb1ELb1ELb0ELb0ELb0ELb1ELb1ELb1ELb0EEENS1_21CollectiveEpilogueFwdINS6_IJSA_SC_SB_EEES9_SE_SG_Li384ELb1ELb1ELb1ELb0EEENS1_36VarlenDynamicPersistentTileSchedulerILi192ELi128ELi384ELi128ELb1ELb1ELb1ELb0ELb1ELb1EEEEEEEEEvNT_6ParamsE,"aw",@nobits
	.sectionflags	@""
	.align	16
	.zero		1024


//--------------------- .nv.shared._ZN7cutlass13device_kernelIN5flash11enable_sm90INS1_16FlashAttnFwdSm90INS1_25CollectiveMainloopFwdSm90ILi2EN4cute5tupleIJNS5_1CILi1EEES8_S8_EEENS6_IJNS7_ILi192EEENS7_ILi128EEENS7_ILi96EEEEEELi96ENS_6half_tEfNS_4arch4Sm90ELb0ELb0ELb1ELb1ELb1ELb1ELb0ELb0ELb1ELb1ELb1ELb0EEENS1_21CollectiveEpilogueFwdINS6_IJSA_SC_SB_EEES9_SE_SG_Li384ELb1ELb1ELb1ELb0EEENS1_36VarlenDynamicPersistentTileSchedulerILi192ELi128ELi384ELi128ELb1ELb1ELb1ELb0ELb1ELb1EEEEEEEEEvNT_6ParamsE --------------------------
	.section	.nv.shared._ZN7cutlass13device_kernelIN5flash11enable_sm90INS1_16FlashAttnFwdSm90INS1_25CollectiveMainloopFwdSm90ILi2EN4cute5tupleIJNS5_1CILi1EEES8_S8_EEENS6_IJNS7_ILi192EEENS7_ILi128EEENS7_ILi96EEEEEELi96ENS_6half_tEfNS_4arch4Sm90ELb0ELb0ELb1ELb1ELb1ELb1ELb0ELb0ELb1ELb1ELb1ELb0EEENS1_21CollectiveEpilogueFwdINS6_IJSA_SC_SB_EEES9_SE_SG_Li384ELb1ELb1ELb1ELb0EEENS1_36VarlenDynamicPersistentTileSchedulerILi192ELi128ELi384ELi128ELb1ELb1ELb1ELb0ELb1ELb1EEEEEEEEEvNT_6ParamsE,"aw",@nobits
	.sectionflags	@""
	.align	16
	.zero		1024


//--------------------- .nv.shared._ZN7cutlass13device_kernelIN5flash11enable_sm90INS1_16FlashAttnFwdSm90INS1_25CollectiveMainloopFwdSm90ILi2EN4cute5tupleIJNS5_1CILi1EEES8_S8_EEENS6_IJNS7_ILi192EEENS7_ILi128EEENS7_ILi96EEEEEELi96ENS_6half_tEfNS_4arch4Sm90ELb0ELb1ELb1ELb0ELb1ELb0ELb0ELb0ELb1ELb1ELb1ELb0EEENS1_21CollectiveEpilogueFwdINS6_IJSA_SC_SB_EEES9_SE_SG_Li384ELb0ELb1ELb1ELb0EEENS1_19SingleTileSchedulerILb0ELb1ELb1ELi192EEEEEEEEEvNT_6ParamsE --------------------------
	.section	.nv.shared._ZN7cutlass13device_kernelIN5flash11enable_sm90INS1_16FlashAttnFwdSm90INS1_25CollectiveMainloopFwdSm90ILi2EN4cute5tupleIJNS5_1CILi1EEES8_S8_EEENS6_IJNS7_ILi192EEENS7_ILi128EEENS7_ILi96EEEEEELi96ENS_6half_tEfNS_4arch4Sm90ELb0ELb1ELb1ELb0ELb1ELb0ELb0ELb0ELb1ELb1ELb1ELb0EEENS1_21CollectiveEpilogueFwdINS6_IJSA_SC_SB_EEES9_SE_SG_Li384ELb0ELb1ELb1ELb0EEENS1_19SingleTileSchedulerILb0ELb1ELb1ELi192EEEEEEEEEvNT_6ParamsE,"aw",@nobits
	.sectionflags	@""
	.align	16
	.zero		1024


//--------------------- .nv.shared._ZN7cutlass13device_kernelIN5flash11enable_sm90INS1_16FlashAttnFwdSm90INS1_25CollectiveMainloopFwdSm90ILi2EN4cute5tupleIJNS5_1CILi1EEES8_S8_EEENS6_IJNS7_ILi192EEENS7_ILi128EEENS7_ILi96EEEEEELi96ENS_6half_tEfNS_4arch4Sm90ELb0ELb1ELb1ELb1ELb1ELb0ELb0ELb0ELb1ELb1ELb1ELb0EEENS1_21CollectiveEpilogueFwdINS6_IJSA_SC_SB_EEES9_SE_SG_Li384ELb1ELb1ELb1ELb0EEENS1_36VarlenDynamicPersistentTileSchedulerILi192ELi128ELi384ELi128ELb1ELb1ELb1ELb1ELb0ELb1EEEEEEEEEvNT_6ParamsE --------------------------
	.section	.nv.shared._ZN7cutlass13device_kernelIN5flash11enable_sm90INS1_16FlashAttnFwdSm90INS1_25CollectiveMainloopFwdSm90ILi2EN4cute5tupleIJNS5_1CILi1EEES8_S8_EEENS6_IJNS7_ILi192EEENS7_ILi128EEENS7_ILi96EEEEEELi96ENS_6half_tEfNS_4arch4Sm90ELb0ELb1ELb1ELb1ELb1ELb0ELb0ELb0ELb1ELb1ELb1ELb0EEENS1_21CollectiveEpilogueFwdINS6_IJSA_SC_SB_EEES9_SE_SG_Li384ELb1ELb1ELb1ELb0EEENS1_36VarlenDynamicPersistentTileSchedulerILi192ELi128ELi384ELi128ELb1ELb1ELb1ELb1ELb0ELb1EEEEEEEEEvNT_6ParamsE,"aw",@nobits
	.sectionflags	@""
	.align	16
	.zero		1024


//--------------------- .nv.shared._ZN7cutlass13device_kernelIN5flash11enable_sm90INS1_16FlashAttnFwdSm90INS1_25CollectiveMainloopFwdSm90ILi2EN4cute5tupleIJNS5_1CILi1EEES8_S8_EEENS6_IJNS7_ILi192EEENS7_ILi128EEENS7_ILi96EEEEEELi96ENS_6half_tEfNS_4arch4Sm90ELb0ELb1ELb1ELb1ELb1ELb1ELb0ELb0ELb1ELb1ELb1ELb0EEENS1_21CollectiveEpilogueFwdINS6_IJSA_SC_SB_EEES9_SE_SG_Li384ELb1ELb1ELb1ELb0EEENS1_36VarlenDynamicPersistentTileSchedulerILi192ELi128ELi384ELi128ELb1ELb1ELb1ELb1ELb0ELb1EEEEEEEEEvNT_6ParamsE --------------------------
	.section	.nv.shared._ZN7cutlass13device_kernelIN5flash11enable_sm90INS1_16FlashAttnFwdSm90INS1_25CollectiveMainloopFwdSm90ILi2EN4cute5tupleIJNS5_1CILi1EEES8_S8_EEENS6_IJNS7_ILi192EEENS7_ILi128EEENS7_ILi96EEEEEELi96ENS_6half_tEfNS_4arch4Sm90ELb0ELb1ELb1ELb1ELb1ELb1ELb0ELb0ELb1ELb1ELb1ELb0EEENS1_21CollectiveEpilogueFwdINS6_IJSA_SC_SB_EEES9_SE_SG_Li384ELb1ELb1ELb1ELb0EEENS1_36VarlenDynamicPersistentTileSchedulerILi192ELi128ELi384ELi128ELb1ELb1ELb1ELb1ELb0ELb1EEEEEEEEEvNT_6ParamsE,"aw",@nobits
	.sectionflags	@""
	.align	16
	.zero		1024


//--------------------- .nv.shared._ZN7cutlass13device_kernelIN5flash11enable_sm90INS1_16FlashAttnFwdSm90INS1_25CollectiveMainloopFwdSm90ILi2EN4cute5tupleIJNS5_1CILi1EEES8_S8_EEENS6_IJNS7_ILi192EEENS7_ILi128EEENS7_ILi96EEEEEELi96ENS_6half_tEfNS_4arch4Sm90ELb1ELb0ELb1ELb0ELb1ELb0ELb0ELb0ELb1ELb1ELb1ELb0EEENS1_21CollectiveEpilogueFwdINS6_IJSA_SC_SB_EEES9_SE_SG_Li384ELb0ELb1ELb1ELb0EEENS1_19SingleTileSchedulerILb0ELb1ELb1ELi192EEEEEEEEEvNT_6ParamsE --------------------------
	.section	.nv.shared._ZN7cutlass13device_kernelIN5flash11enable_sm90INS1_16FlashAttnFwdSm90INS1_25CollectiveMainloopFwdSm90ILi2EN4cute5tupleIJNS5_1CILi1EEES8_S8_EEENS6_IJNS7_ILi192EEENS7_ILi128EEENS7_ILi96EEEEEELi96ENS_6half_tEfNS_4arch4Sm90ELb1ELb0ELb1ELb0ELb1ELb0ELb0ELb0ELb1ELb1ELb1ELb0EEENS1_21CollectiveEpilogueFwdINS6_IJSA_SC_SB_EEES9_SE_SG_Li384ELb0ELb1ELb1ELb0EEENS1_19SingleTileSchedulerILb0ELb1ELb1ELi192EEEEEEEEEvNT_6ParamsE,"aw",@nobits
	.sectionflags	@""
	.align	16
	.zero		1024


//--------------------- .nv.shared._ZN7cutlass13device_kernelIN5flash11enable_sm90INS1_16FlashAttnFwdSm90INS1_25CollectiveMainloopFwdSm90ILi2EN4cute5tupleIJNS5_1CILi1EEES8_S8_EEENS6_IJNS7_ILi192EEENS7_ILi128EEENS7_ILi96EEEEEELi96ENS_6half_tEfNS_4arch4Sm90ELb1ELb0ELb1ELb1ELb1ELb0ELb0ELb0ELb1ELb1ELb1ELb0EEENS1_21CollectiveEpilogueFwdINS6_IJSA_SC_SB_EEES9_SE_SG_Li384ELb1ELb1ELb1ELb0EEENS1_36VarlenDynamicPersistentTileSchedulerILi192ELi128ELi384ELi128ELb1ELb1ELb1ELb1ELb1ELb1EEEEEEEEEvNT_6ParamsE --------------------------
	.section	.nv.shared._ZN7cutlass13device_kernelIN5flash11enable_sm90INS1_16FlashAttnFwdSm90INS1_25CollectiveMainloopFwdSm90ILi2EN4cute5tupleIJNS5_1CILi1EEES8_S8_EEENS6_IJNS7_ILi192EEENS7_ILi128EEENS7_ILi96EEEEEELi96ENS_6half_tEfNS_4arch4Sm90ELb1ELb0ELb1ELb1ELb1ELb0ELb0ELb0ELb1ELb1ELb1ELb0EEENS1_21CollectiveEpilogueFwdINS6_IJSA_SC_SB_EEES9_SE_SG_Li384ELb1ELb1ELb1ELb0EEENS1_36VarlenDynamicPersistentTileSchedulerILi192ELi128ELi384ELi128ELb1ELb1ELb1ELb1ELb1ELb1EEEEEEEEEvNT_6ParamsE,"aw",@nobits
	.sectionflags	@""
	.align	16
	.zero		1024


//--------------------- .nv.shared._ZN7cutlass13device_kernelIN5flash11enable_sm90INS1_16FlashAttnFwdSm90INS1_25CollectiveMainloopFwdSm90ILi2EN4cute5tupleIJNS5_1CILi1EEES8_S8_EEENS6_IJNS7_ILi192EEENS7_ILi128EEENS7_ILi96EEEEEELi96ENS_6half_tEfNS_4arch4Sm90ELb1ELb0ELb1ELb1ELb1ELb1ELb0ELb0ELb1ELb1ELb1ELb0EEENS1_21CollectiveEpilogueFwdINS6_IJSA_SC_SB_EEES9_SE_SG_Li384ELb1ELb1ELb1ELb0EEENS1_36VarlenDynamicPersistentTileSchedulerILi192ELi128ELi384ELi128ELb1ELb1ELb1ELb1ELb1ELb1EEEEEEEEEvNT_6ParamsE --------------------------
	.section	.nv.shared._ZN7cutlass13device_kernelIN5flash11enable_sm90INS1_16FlashAttnFwdSm90INS1_25CollectiveMainloopFwdSm90ILi2EN4cute5tupleIJNS5_1CILi1EEES8_S8_EEENS6_IJNS7_ILi192EEENS7_ILi128EEENS7_ILi96EEEEEELi96ENS_6half_tEfNS_4arch4Sm90ELb1ELb0ELb1ELb1ELb1ELb1ELb0ELb0ELb1ELb1ELb1ELb0EEENS1_21CollectiveEpilogueFwdINS6_IJSA_SC_SB_EEES9_SE_SG_Li384ELb1ELb1ELb1ELb0EEENS1_36VarlenDynamicPersistentTileSchedulerILi192ELi128ELi384ELi128ELb1ELb1ELb1ELb1ELb1ELb1EEEEEEEEEvNT_6ParamsE,"aw",@nobits
	.sectionflags	@""
	.align	16
	.zero		1024


//--------------------- .nv.shared._ZN7cutlass13device_kernelIN5flash11enable_sm90INS1_16FlashAttnFwdSm90INS1_25CollectiveMainloopFwdSm90ILi2EN4cute5tupleIJNS5_1CILi1EEES8_S8_EEENS6_IJNS7_ILi192EEENS7_ILi128EEENS7_ILi64EEEEEELi64ENS_6half_tEfNS_4arch4Sm90ELb0ELb0ELb1ELb0ELb1ELb0ELb0ELb1ELb1ELb1ELb1ELb0EEENS1_21CollectiveEpilogueFwdINS6_IJSA_SC_SB_EEES9_SE_SG_Li384ELb0ELb1ELb1ELb0EEENS1_19SingleTileSchedulerILb0ELb1ELb1ELi192EEEEEEEEEvNT_6ParamsE --------------------------
	.section	.nv.shared._ZN7cutlass13device_kernelIN5flash11enable_sm90INS1_16FlashAttnFwdSm90INS1_25CollectiveMainloopFwdSm90ILi2EN4cute5tupleIJNS5_1CILi1EEES8_S8_EEENS6_IJNS7_ILi192EEENS7_ILi128EEENS7_ILi64EEEEEELi64ENS_6half_tEfNS_4arch4Sm90ELb0ELb0ELb1ELb0ELb1ELb0ELb0ELb1ELb1ELb1ELb1ELb0EEENS1_21CollectiveEpilogueFwdINS6_IJSA_SC_SB_EEES9_SE_SG_Li384ELb0ELb1ELb1ELb0EEENS1_19SingleTileSchedulerILb0ELb1ELb1ELi192EEEEEEEEEvNT_6ParamsE,"aw",@nobits
	.sectionflags	@""
	.align	16
	.zero		1024


//--------------------- .nv.shared._ZN7cutlass13device_kernelIN5flash11enable_sm90INS1_16FlashAttnFwdSm90INS1_25CollectiveMainloopFwdSm90ILi2EN4cute5tupleIJNS5_1CILi1EEES8_S8_EEENS6_IJNS7_ILi192EEENS7_ILi128EEENS7_ILi64EEEEEELi64ENS_6half_tEfNS_4arch4Sm90ELb0ELb0ELb1ELb1ELb1ELb0ELb0ELb1ELb1ELb1ELb1ELb0EEENS1_21CollectiveEpilogueFwdINS6_IJSA_SC_SB_EEES9_SE_SG_Li384ELb1ELb1ELb1ELb0EEENS1_36VarlenDynamicPersistentTileSchedulerILi192ELi128ELi384ELi128ELb1ELb1ELb1ELb0ELb1ELb1EEEEEEEEEvNT_6ParamsE --------------------------
	.section	.nv.shared._ZN7cutlass13device_kernelIN5flash11enable_sm90INS1_16FlashAttnFwdSm90INS1_25CollectiveMainloopFwdSm90ILi2EN4cute5tupleIJNS5_1CILi1EEES8_S8_EEENS6_IJNS7_ILi192EEENS7_ILi128EEENS7_ILi64EEEEEELi64ENS_6half_tEfNS_4arch4Sm90ELb0ELb0ELb1ELb1ELb1ELb0ELb0ELb1ELb1ELb1ELb1ELb0EEENS1_21CollectiveEpilogueFwdINS6_IJSA_SC_SB_EEES9_SE_SG_Li384ELb1ELb1ELb1ELb0EEENS1_36VarlenDynamicPersistentTileSchedulerILi192ELi128ELi384ELi128ELb1ELb1ELb1ELb0ELb1ELb1EEEEEEEEEvNT_6ParamsE,"aw",@nobits
	.sectionflags	@""
	.align	16
	.zero		1024


//--------------------- .nv.shared._ZN7cutlass13device_kernelIN5flash11enable_sm90INS1_16FlashAttnFwdSm90INS1_25CollectiveMainloopFwdSm90ILi2EN4cute5tupleIJNS5_1CILi1EEES8_S8_EEENS6_IJNS7_ILi192EEENS7_ILi128EEENS7_ILi64EEEEEELi64ENS_6half_tEfNS_4arch4Sm90ELb0ELb0ELb1ELb1ELb1ELb1ELb0ELb1ELb1ELb1ELb1ELb0EEENS1_21CollectiveEpilogueFwdINS6_IJSA_SC_SB_EEES9_SE_SG_Li384ELb1ELb1ELb1ELb0EEENS1_36VarlenDynamicPersistentTileSchedulerILi192ELi128ELi384ELi128ELb1ELb1ELb1ELb0ELb1ELb1EEEEEEEEEvNT_6ParamsE --------------------------
	.section	.nv.shared._ZN7cutlass13device_kernelIN5flash11enable_sm90INS1_16FlashAttnFwdSm90INS1_25CollectiveMainloopFwdSm90ILi2EN4cute5tupleIJNS5_1CILi1EEES8_S8_EEENS6_IJNS7_ILi192EEENS7_ILi128EEENS7_ILi64EEEEEELi64ENS_6half_tEfNS_4arch4Sm90ELb0ELb0ELb1ELb1ELb1ELb1ELb0ELb1ELb1ELb1ELb1ELb0EEENS1_21CollectiveEpilogueFwdINS6_IJSA_SC_SB_EEES9_SE_SG_Li384ELb1ELb1ELb1ELb0EEENS1_36VarlenDynamicPersistentTileSchedulerILi192ELi128ELi384ELi128ELb1ELb1ELb1ELb0ELb1ELb1EEEEEEEEEvNT_6ParamsE,"aw",@nobits
	.sectionflags	@""
	.align	16
	.zero		1024


//--------------------- .nv.shared._ZN7cutlass13device_kernelIN5flash11enable_sm90INS1_16FlashAttnFwdSm90INS1_25CollectiveMainloopFwdSm90ILi2EN4cute5tupleIJNS5_1CILi1EEES8_S8_EEENS6_IJNS7_ILi192EEENS7_ILi128EEENS7_ILi64EEEEEELi64ENS_6half_tEfNS_4arch4Sm90ELb0ELb1ELb1ELb0ELb1ELb0ELb0ELb1ELb1ELb1ELb1ELb0EEENS1_21CollectiveEpilogueFwdINS6_IJSA_SC_SB_EEES9_SE_SG_Li384ELb0ELb1ELb1ELb0EEENS1_19SingleTileSchedulerILb0ELb1ELb1ELi192EEEEEEEEEvNT_6ParamsE --------------------------
	.section	.nv.shared._ZN7cutlass13device_kernelIN5flash11enable_sm90INS1_16FlashAttnFwdSm90INS1_25CollectiveMainloopFwdSm90ILi2EN4cute5tupleIJNS5_1CILi1EEES8_S8_EEENS6_IJNS7_ILi192EEENS7_ILi128EEENS7_ILi64EEEEEELi64ENS_6half_tEfNS_4arch4Sm90ELb0ELb1ELb1ELb0ELb1ELb0ELb0ELb1ELb1ELb1ELb1ELb0EEENS1_21CollectiveEpilogueFwdINS6_IJSA_SC_SB_EEES9_SE_SG_Li384ELb0ELb1ELb1ELb0EEENS1_19SingleTileSchedulerILb0ELb1ELb1ELi192EEEEEEEEEvNT_6ParamsE,"aw",@nobits
	.sectionflags	@""
	.align	16
	.zero		1024


//--------------------- .nv.shared._ZN7cutlass13device_kernelIN5flash11enable_sm90INS1_16FlashAttnFwdSm90INS1_25CollectiveMainloopFwdSm90ILi2EN4cute5tupleIJNS5_1CILi1EEES8_S8_EEENS6_IJNS7_ILi192EEENS7_ILi128EEENS7_ILi64EEEEEELi64ENS_6half_tEfNS_4arch4Sm90ELb0ELb1ELb1ELb1ELb1ELb0ELb0ELb1ELb1ELb1ELb1ELb0EEENS1_21CollectiveEpilogueFwdINS6_IJSA_SC_SB_EEES9_SE_SG_Li384ELb1ELb1ELb1ELb0EEENS1_36VarlenDynamicPersistentTileSchedulerILi192ELi128ELi384ELi128ELb1ELb1ELb1ELb1ELb0ELb1EEEEEEEEEvNT_6ParamsE --------------------------
	.section	.nv.shared._ZN7cutlass13device_kernelIN5flash11enable_sm90INS1_16FlashAttnFwdSm90INS1_25CollectiveMainloopFwdSm90ILi2EN4cute5tupleIJNS5_1CILi1EEES8_S8_EEENS6_IJNS7_ILi192EEENS7_ILi128EEENS7_ILi64EEEEEELi64ENS_6half_tEfNS_4arch4Sm90ELb0ELb1ELb1ELb1ELb1ELb0ELb0ELb1ELb1ELb1ELb1ELb0EEENS1_21CollectiveEpilogueFwdINS6_IJSA_SC_SB_EEES9_SE_SG_Li384ELb1ELb1ELb1ELb0EEENS1_36VarlenDynamicPersistentTileSchedulerILi192ELi128ELi384ELi128ELb1ELb1ELb1ELb1ELb0ELb1EEEEEEEEEvNT_6ParamsE,"aw",@nobits
	.sectionflags	@""
	.align	16
	.zero		1024


//--------------------- .nv.shared._ZN7cutlass13device_kernelIN5flash11enable_sm90INS1_16FlashAttnFwdSm90INS1_25CollectiveMainloopFwdSm90ILi2EN4cute5tupleIJNS5_1CILi1EEES8_S8_EEENS6_IJNS7_ILi192EEENS7_ILi128EEENS7_ILi64EEEEEELi64ENS_6half_tEfNS_4arch4Sm90ELb0ELb1ELb1ELb1ELb1ELb1ELb0ELb1ELb1ELb1ELb1ELb0EEENS1_21CollectiveEpilogueFwdINS6_IJSA_SC_SB_EEES9_SE_SG_Li384ELb1ELb1ELb1ELb0EEENS1_36VarlenDynamicPersistentTileSchedulerILi192ELi128ELi384ELi128ELb1ELb1ELb1ELb1ELb0ELb1EEEEEEEEEvNT_6ParamsE --------------------------
	.section	.nv.shared._ZN7cutlass13device_kernelIN5flash11enable_sm90INS1_16FlashAttnFwdSm90INS1_25CollectiveMainloopFwdSm90ILi2EN4cute5tupleIJNS5_1CILi1EEES8_S8_EEENS6_IJNS7_ILi192EEENS7_ILi128EEENS7_ILi64EEEEEELi64ENS_6half_tEfNS_4arch4Sm90ELb0ELb1ELb1ELb1ELb1ELb1ELb0ELb1ELb1ELb1ELb1ELb0EEENS1_21CollectiveEpilogueFwdINS6_IJSA_SC_SB_EEES9_SE_SG_Li384ELb1ELb1ELb1ELb0EEENS1_36VarlenDynamicPersistentTileSchedulerILi192ELi128ELi384ELi128ELb1ELb1ELb1ELb1ELb0ELb1EEEEEEEEEvNT_6ParamsE,"aw",@nobits
	.sectionflags	@""
	.align	16
	.zero		1024


//--------------------- .nv.shared._ZN7cutlass13device_kernelIN5flash11enable_sm90INS1_16FlashAttnFwdSm90INS1_25CollectiveMainloopFwdSm90ILi2EN4cute5tupleIJNS5_1CILi1EEES8_S8_EEENS6_IJNS7_ILi192EEENS7_ILi128EEENS7_ILi64EEEEEELi64ENS_6half_tEfNS_4arch4Sm90ELb1ELb0ELb1ELb0ELb1ELb0ELb0ELb1ELb1ELb1ELb1ELb0EEENS1_21CollectiveEpilogueFwdINS6_IJSA_SC_SB_EEES9_SE_SG_Li384ELb0ELb1ELb1ELb0EEENS1_19SingleTileSchedulerILb0ELb1ELb1ELi192EEEEEEEEEvNT_6ParamsE --------------------------
	.section	.nv.shared._ZN7cutlass13device_kernelIN5flash11enable_sm90INS1_16FlashAttnFwdSm90INS1_25CollectiveMainloopFwdSm90ILi2EN4cute5tupleIJNS5_1CILi1EEES8_S8_EEENS6_IJNS7_ILi192EEENS7_ILi128EEENS7_ILi64EEEEEELi64ENS_6half_tEfNS_4arch4Sm90ELb1ELb0ELb1ELb0ELb1ELb0ELb0ELb1ELb1ELb1ELb1ELb0EEENS1_21CollectiveEpilogueFwdINS6_IJSA_SC_SB_EEES9_SE_SG_Li384ELb0ELb1ELb1ELb0EEENS1_19SingleTileSchedulerILb0ELb1ELb1ELi192EEEEEEEEEvNT_6ParamsE,"aw",@nobits
	.sectionflags	@""
	.align	16
	.zero		1024


//--------------------- .nv.shared._ZN7cutlass13device_kernelIN5flash11enable_sm90INS1_16FlashAttnFwdSm90INS1_25CollectiveMainloopFwdSm90ILi2EN4cute5tupleIJNS5_1CILi1EEES8_S8_EEENS6_IJNS7_ILi192EEENS7_ILi128EEENS7_ILi64EEEEEELi64ENS_6half_tEfNS_4arch4Sm90ELb1ELb0ELb1ELb1ELb1ELb0ELb0ELb1ELb1ELb1ELb1ELb0EEENS1_21CollectiveEpilogueFwdINS6_IJSA_SC_SB_EEES9_SE_SG_Li384ELb1ELb1ELb1ELb0EEENS1_36VarlenDynamicPersistentTileSchedulerILi192ELi128ELi384ELi128ELb1ELb1ELb1ELb1ELb1ELb1EEEEEEEEEvNT_6ParamsE --------------------------
	.section	.nv.shared._ZN7cutlass13device_kernelIN5flash11enable_sm90INS1_16FlashAttnFwdSm90INS1_25CollectiveMainloopFwdSm90ILi2EN4cute5tupleIJNS5_1CILi1EEES8_S8_EEENS6_IJNS7_ILi192EEENS7_ILi128EEENS7_ILi64EEEEEELi64ENS_6half_tEfNS_4arch4Sm90ELb1ELb0ELb1ELb1ELb1ELb0ELb0ELb1ELb1ELb1ELb1ELb0EEENS1_21CollectiveEpilogueFwdINS6_IJSA_SC_SB_EEES9_SE_SG_Li384ELb1ELb1ELb1ELb0EEENS1_36VarlenDynamicPersistentTileSchedulerILi192ELi128ELi384ELi128ELb1ELb1ELb1ELb1ELb1ELb1EEEEEEEEEvNT_6ParamsE,"aw",@nobits
	.sectionflags	@""
	.align	16
	.zero		1024


//--------------------- .nv.shared._ZN7cutlass13device_kernelIN5flash11enable_sm90INS1_16FlashAttnFwdSm90INS1_25CollectiveMainloopFwdSm90ILi2EN4cute5tupleIJNS5_1CILi1EEES8_S8_EEENS6_IJNS7_ILi192EEENS7_ILi128EEENS7_ILi64EEEEEELi64ENS_6half_tEfNS_4arch4Sm90ELb1ELb0ELb1ELb1ELb1ELb1ELb0ELb1ELb1ELb1ELb1ELb0EEENS1_21CollectiveEpilogueFwdINS6_IJSA_SC_SB_EEES9_SE_SG_Li384ELb1ELb1ELb1ELb0EEENS1_36VarlenDynamicPersistentTileSchedulerILi192ELi128ELi384ELi128ELb1ELb1ELb1ELb1ELb1ELb1EEEEEEEEEvNT_6ParamsE --------------------------
	.section	.nv.shared._ZN7cutlass13device_kernelIN5flash11enable_sm90INS1_16FlashAttnFwdSm90INS1_25CollectiveMainloopFwdSm90ILi2EN4cute5tupleIJNS5_1CILi1EEES8_S8_EEENS6_IJNS7_ILi192EEENS7_ILi128EEENS7_ILi64EEEEEELi64ENS_6half_tEfNS_4arch4Sm90ELb1ELb0ELb1ELb1ELb1ELb1ELb0ELb1ELb1ELb1ELb1ELb0EEENS1_21CollectiveEpilogueFwdINS6_IJSA_SC_SB_EEES9_SE_SG_Li384ELb1ELb1ELb1ELb0EEENS1_36VarlenDynamicPersistentTileSchedulerILi192ELi128ELi384ELi128ELb1ELb1ELb1ELb1ELb1ELb1EEEEEEEEEvNT_6ParamsE,"aw",@nobits
	.sectionflags	@""
	.align	16
	.zero		1024


//--------------------- .nv.constant0._ZN7cutlass13device_kernelIN5flash11enable_sm90INS1_16FlashAttnFwdSm90INS1_25CollectiveMainloopFwdSm90ILi2EN4cute5tupleIJNS5_1CILi1EEES8_S8_EEENS6_IJNS7_ILi128EEENS7_ILi80EEENS7_ILi256EEEEEELi256ENS_6half_tEfNS_4arch4Sm90ELb0ELb0ELb1ELb0ELb1ELb0ELb0ELb1ELb1ELb1ELb1ELb0EEENS1_21CollectiveEpilogueFwdINS6_IJSA_SC_SB_EEES9_SE_SG_Li256ELb0ELb1ELb1ELb0EEENS1_19SingleTileSchedulerILb0ELb1ELb1ELi128EEEEEEEEEvNT_6ParamsE --------------------------
	.section	.nv.constant0._ZN7cutlass13device_kernelIN5flash11enable_sm90INS1_16FlashAttnFwdSm90INS1_25CollectiveMainloopFwdSm90ILi2EN4cute5tupleIJNS5_1CILi1EEES8_S8_EEENS6_IJNS7_ILi128EEENS7_ILi80EEENS7_ILi256EEEEEELi256ENS_6half_tEfNS_4arch4Sm90ELb0ELb0ELb1ELb0ELb1ELb0ELb0ELb1ELb1ELb1ELb1ELb0EEENS1_21CollectiveEpilogueFwdINS6_IJSA_SC_SB_EEES9_SE_SG_Li256ELb0ELb1ELb1ELb0EEENS1_19SingleTileSchedulerILb0ELb1ELb1ELi128EEEEEEEEEvNT_6ParamsE,"a",@progbits
	.sectionflags	@""
	.align	4
.nv.constant0._ZN7cutlass13device_kernelIN5flash11enable_sm90INS1_16FlashAttnFwdSm90INS1_25CollectiveMainloopFwdSm90ILi2EN4cute5tupleIJNS5_1CILi1EEES8_S8_EEENS6_IJNS7_ILi128EEENS7_ILi80EEENS7_ILi256EEEEEELi256ENS_6half_tEfNS_4arch4Sm90ELb0ELb0ELb1ELb0ELb1ELb0ELb0ELb1ELb1ELb1ELb1ELb0EEENS1_21CollectiveEpilogueFwdINS6_IJSA_SC_SB_EEES9_SE_SG_Li256ELb0ELb1ELb1ELb0EEENS1_19SingleTileSchedulerILb0ELb1ELb1ELi128EEEEEEEEEvNT_6ParamsE:
	.zero		3200


//--------------------- .nv.constant0._ZN7cutlass13device_kernelIN5flash11enable_sm90INS1_16FlashAttnFwdSm90INS1_25CollectiveMainloopFwdSm90ILi2EN4cute5tupleIJNS5_1CILi1EEES8_S8_EEENS6_IJNS7_ILi128EEENS7_ILi80EEENS7_ILi256EEEEEELi256ENS_6half_tEfNS_4arch4Sm90ELb0ELb0ELb1ELb1ELb1ELb0ELb0ELb1ELb1ELb1ELb1ELb0EEENS1_21CollectiveEpilogueFwdINS6_IJSA_SC_SB_EEES9_SE_SG_Li256ELb1ELb1ELb1ELb0EEENS1_36VarlenDynamicPersistentTileSchedulerILi128ELi80ELi256ELi128ELb1ELb1ELb1ELb0ELb1ELb1EEEEEEEEEvNT_6ParamsE --------------------------
	.section	.nv.constant0._ZN7cutlass13device_kernelIN5flash11enable_sm90INS1_16FlashAttnFwdSm90INS1_25CollectiveMainloopFwdSm90ILi2EN4cute5tupleIJNS5_1CILi1EEES8_S8_EEENS6_IJNS7_ILi128EEENS7_ILi80EEENS7_ILi256EEEEEELi256ENS_6half_tEfNS_4arch4Sm90ELb0ELb0ELb1ELb1ELb1ELb0ELb0ELb1ELb1ELb1ELb1ELb0EEENS1_21CollectiveEpilogueFwdINS6_IJSA_SC_SB_EEES9_SE_SG_Li256ELb1ELb1ELb1ELb0EEENS1_36VarlenDynamicPersistentTileSchedulerILi128ELi80ELi256ELi128ELb1ELb1ELb1ELb0ELb1ELb1EEEEEEEEEvNT_6ParamsE,"a",@progbits
	.sectionflags	@""
	.align	4
.nv.constant0._ZN7cutlass13device_kernelIN5flash11enable_sm90INS1_16FlashAttnFwdSm90INS1_25CollectiveMainloopFwdSm90ILi2EN4cute5tupleIJNS5_1CILi1EEES8_S8_EEENS6_IJNS7_ILi128EEENS7_ILi80EEENS7_ILi256EEEEEELi256ENS_6half_tEfNS_4arch4Sm90ELb0ELb0ELb1ELb1ELb1ELb0ELb0ELb1ELb1ELb1ELb1ELb0EEENS1_21CollectiveEpilogueFwdINS6_IJSA_SC_SB_EEES9_SE_SG_Li256ELb1ELb1ELb1ELb0EEENS1_36VarlenDynamicPersistentTileSchedulerILi128ELi80ELi256ELi128ELb1ELb1ELb1ELb0ELb1ELb1EEEEEEEEEvNT_6ParamsE:
	.zero		3328


//--------------------- .nv.constant0._ZN7cutlass13device_kernelIN5flash11enable_sm90INS1_16FlashAttnFwdSm90INS1_25CollectiveMainloopFwdSm90ILi2EN4cute5tupleIJNS5_1CILi1EEES8_S8_EEENS6_IJNS7_ILi128EEENS7_ILi80EEENS7_ILi256EEEEEELi256ENS_6half_tEfNS_4arch4Sm90ELb0ELb0ELb1ELb1ELb1ELb1ELb0ELb1ELb1ELb1ELb1ELb0EEENS1_21CollectiveEpilogueFwdINS6_IJSA_SC_SB_EEES9_SE_SG_Li256ELb1ELb1ELb1ELb0EEENS1_36VarlenDynamicPersistentTileSchedulerILi128ELi80ELi256ELi128ELb1ELb1ELb1ELb0ELb1ELb1EEEEEEEEEvNT_6ParamsE --------------------------
	.section	.nv.constant0._ZN7cutlass13device_kernelIN5flash11enable_sm90INS1_16FlashAttnFwdSm90INS1_25CollectiveMainloopFwdSm90ILi2EN4cute5tupleIJNS5_1CILi1EEES8_S8_EEENS6_IJNS7_ILi128EEENS7_ILi80EEENS7_ILi256EEEEEELi256ENS_6half_tEfNS_4arch4Sm90ELb0ELb0ELb1ELb1ELb1ELb1ELb0ELb1ELb1ELb1ELb1ELb0EEENS1_21CollectiveEpilogueFwdINS6_IJSA_SC_SB_EEES9_SE_SG_Li256ELb1ELb1ELb1ELb0EEENS1_36VarlenDynamicPersistentTileSchedulerILi128ELi80ELi256ELi128ELb1ELb1ELb1ELb0ELb1ELb1EEEEEEEEEvNT_6ParamsE,"a",@progbits
	.sectionflags	@""
	.align	4
.nv.constant0._ZN7cutlass13device_kernelIN5flash11enable_sm90INS1_16FlashAttnFwdSm90INS1_25CollectiveMainloopFwdSm90ILi2EN4cute5tupleIJNS5_1CILi1EEES8_S8_EEENS6_IJNS7_ILi128EEENS7_ILi80EEENS7_ILi256EEEEEELi256ENS_6half_tEfNS_4arch4Sm90ELb0ELb0ELb1ELb1ELb1ELb1ELb0ELb1ELb1ELb1ELb1ELb0EEENS1_21CollectiveEpilogueFwdINS6_IJSA_SC_SB_EEES9_SE_SG_Li256ELb1ELb1ELb1ELb0EEENS1_36VarlenDynamicPersistentTileSchedulerILi128ELi80ELi256ELi128ELb1ELb1ELb1ELb0ELb1ELb1EEEEEEEEEvNT_6ParamsE:
	.zero		3328


//--------------------- .nv.constant0._ZN7cutlass13device_kernelIN5flash11enable_sm90INS1_16FlashAttnFwdSm90INS1_25CollectiveMainloopFwdSm90ILi2EN4cute5tupleIJNS5_1CILi1EEES8_S8_EEENS6_IJNS7_ILi128EEENS7_ILi64EEENS7_ILi256EEEEEELi256ENS_6half_tEfNS_4arch4Sm90ELb0ELb1ELb1ELb0ELb1ELb0ELb0ELb1ELb1ELb1ELb1ELb0EEENS1_21CollectiveEpilogueFwdINS6_IJSA_SC_SB_EEES9_SE_SG_Li256ELb0ELb1ELb1ELb0EEENS1_19SingleTileSchedulerILb0ELb1ELb1ELi128EEEEEEEEEvNT_6ParamsE --------------------------
	.section	.nv.constant0._ZN7cutlass13device_kernelIN5flash11enable_sm90INS1_16FlashAttnFwdSm90INS1_25CollectiveMainloopFwdSm90ILi2EN4cute5tupleIJNS5_1CILi1EEES8_S8_EEENS6_IJNS7_ILi128EEENS7_ILi64EEENS7_ILi256EEEEEELi256ENS_6half_tEfNS_4arch4Sm90ELb0ELb1ELb1ELb0ELb1ELb0ELb0ELb1ELb1ELb1ELb1ELb0EEENS1_21CollectiveEpilogueFwdINS6_IJSA_SC_SB_EEES9_SE_SG_Li256ELb0ELb1ELb1ELb0EEENS1_19SingleTileSchedulerILb0ELb1ELb1ELi128EEEEEEEEEvNT_6ParamsE,"a",@progbits
	.sectionflags	@""
	.align	4
.nv.constant0._ZN7cutlass13device_kernelIN5flash11enable_sm90INS1_16FlashAttnFwdSm90INS1_25CollectiveMainloopFwdSm90ILi2EN4cute5tupleIJNS5_1CILi1EEES8_S8_EEENS6_IJNS7_ILi128EEENS7_ILi64EEENS7_ILi256EEEEEELi256ENS_6half_tEfNS_4arch4Sm90ELb0ELb1ELb1ELb0ELb1ELb0ELb0ELb1ELb1ELb1ELb1ELb0EEENS1_21CollectiveEpilogueFwdINS6_IJSA_SC_SB_EEES9_SE_SG_Li256ELb0ELb1ELb1ELb0EEENS1_19SingleTileSchedulerILb0ELb1ELb1ELi128EEEEEEEEEvNT_6ParamsE:
	.zero		3200


//--------------------- .nv.constant0._ZN7cutlass13device_kernelIN5flash11enable_sm90INS1_16FlashAttnFwdSm90INS1_25CollectiveMainloopFwdSm90ILi2EN4cute5tupleIJNS5_1CILi1EEES8_S8_EEENS6_IJNS7_ILi128EEENS7_ILi64EEENS7_ILi256EEEEEELi256ENS_6half_tEfNS_4arch4Sm90ELb0ELb1ELb1ELb1ELb1ELb0ELb0ELb1ELb1ELb1ELb1ELb0EEENS1_21CollectiveEpilogueFwdINS6_IJSA_SC_SB_EEES9_SE_SG_Li256ELb1ELb1ELb1ELb0EEENS1_36VarlenDynamicPersistentTileSchedulerILi128ELi64ELi256ELi128ELb1ELb1ELb1ELb1ELb0ELb1EEEEEEEEEvNT_6ParamsE --------------------------
	.section	.nv.constant0._ZN7cutlass13device_kernelIN5flash11enable_sm90INS1_16FlashAttnFwdSm90INS1_25CollectiveMainloopFwdSm90ILi2EN4cute5tupleIJNS5_1CILi1EEES8_S8_EEENS6_IJNS7_ILi128EEENS7_ILi64EEENS7_ILi256EEEEEELi256ENS_6half_tEfNS_4arch4Sm90ELb0ELb1ELb1ELb1ELb1ELb0ELb0ELb1ELb1ELb1ELb1ELb0EEENS1_21CollectiveEpilogueFwdINS6_IJSA_SC_SB_EEES9_SE_SG_Li256ELb1ELb1ELb1ELb0EEENS1_36VarlenDynamicPersistentTileSchedulerILi128ELi64ELi256ELi128ELb1ELb1ELb1ELb1ELb0ELb1EEEEEEEEEvNT_6ParamsE,"a",@progbits
	.sectionflags	@""
	.align	4
.nv.constant0._ZN7cutlass13device_kernelIN5flash11enable_sm90INS1_16FlashAttnFwdSm90INS1_25CollectiveMainloopFwdSm90ILi2EN4cute5tupleIJNS5_1CILi1EEES8_S8_EEENS6_IJNS7_ILi128EEENS7_ILi64EEENS7_ILi256EEEEEELi256ENS_6half_tEfNS_4arch4Sm90ELb0ELb1ELb1ELb1ELb1ELb0ELb0ELb1ELb1ELb1ELb1ELb0EEENS1_21CollectiveEpilogueFwdINS6_IJSA_SC_SB_EEES9_SE_SG_Li256ELb1ELb1ELb1ELb0EEENS1_36VarlenDynamicPersistentTileSchedulerILi128ELi64ELi256ELi128ELb1ELb1ELb1ELb1ELb0ELb1EEEEEEEEEvNT_6ParamsE:
	.zero		3328


//--------------------- .nv.constant0._ZN7cutlass13device_kernelIN5flash11enable_sm90INS1_16FlashAttnFwdSm90INS1_25CollectiveMainloopFwdSm90ILi2EN4cute5tupleIJNS5_1CILi1EEES8_S8_EEENS6_IJNS7_ILi128EEENS7_ILi64EEENS7_ILi256EEEEEELi256ENS_6half_tEfNS_4arch4Sm90ELb0ELb1ELb1ELb1ELb1ELb1ELb0ELb1ELb1ELb1ELb1ELb0EEENS1_21CollectiveEpilogueFwdINS6_IJSA_SC_SB_EEES9_SE_SG_Li256ELb1ELb1ELb1ELb0EEENS1_36VarlenDynamicPersistentTileSchedulerILi128ELi64ELi256ELi128ELb1ELb1ELb1ELb1ELb0ELb1EEEEEEEEEvNT_6ParamsE --------------------------
	.section	.nv.constant0._ZN7cutlass13device_kernelIN5flash11enable_sm90INS1_16FlashAttnFwdSm90INS1_25CollectiveMainloopFwdSm90ILi2EN4cute5tupleIJNS5_1CILi1EEES8_S8_EEENS6_IJNS7_ILi128EEENS7_ILi64EEENS7_ILi256EEEEEELi256ENS_6half_tEfNS_4arch4Sm90ELb0ELb1ELb1ELb1ELb1ELb1ELb0ELb1ELb1ELb1ELb1ELb0EEENS1_21CollectiveEpilogueFwdINS6_IJSA_SC_SB_EEES9_SE_SG_Li256ELb1ELb1ELb1ELb0EEENS1_36VarlenDynamicPersistentTileSchedulerILi128ELi64ELi256ELi128ELb1ELb1ELb1ELb1ELb0ELb1EEEEEEEEEvNT_6ParamsE,"a",@progbits
	.sectionflags	@""
	.align	4
.nv.constant0._ZN7cutlass13device_kernelIN5flash11enable_sm90INS1_16FlashAttnFwdSm90INS1_25CollectiveMainloopFwdSm90ILi2EN4cute5tupleIJNS5_1CILi1EEES8_S8_EEENS6_IJNS7_ILi128EEENS7_ILi64EEENS7_ILi256EEEEEELi256ENS_6half_tEfNS_4arch4Sm90ELb0ELb1ELb1ELb1ELb1ELb1ELb0ELb1ELb1ELb1ELb1ELb0EEENS1_21CollectiveEpilogueFwdINS6_IJSA_SC_SB_EEES9_SE_SG_Li256ELb1ELb1ELb1ELb0EEENS1_36VarlenDynamicPersistentTileSchedulerILi128ELi64ELi256ELi128ELb1ELb1ELb1ELb1ELb0ELb1EEEEEEEEEvNT_6ParamsE:
	.zero		3328


//--------------------- .nv.constant0._ZN7cutlass13device_kernelIN5flash11enable_sm90INS1_16FlashAttnFwdSm90INS1_25CollectiveMainloopFwdSm90ILi2EN4cute5tupleIJNS5_1CILi1EEES8_S8_EEENS6_IJNS7_ILi128EEENS7_ILi80EEENS7_ILi256EEEEEELi256ENS_6half_tEfNS_4arch4Sm90ELb1ELb0ELb1ELb0ELb1ELb0ELb0ELb1ELb1ELb1ELb1ELb0EEENS1_21CollectiveEpilogueFwdINS6_IJSA_SC_SB_EEES9_SE_SG_Li256ELb0ELb1ELb1ELb0EEENS1_19SingleTileSchedulerILb0ELb1ELb1ELi128EEEEEEEEEvNT_6ParamsE --------------------------
	.section	.nv.constant0._ZN7cutlass13device_kernelIN5flash11enable_sm90INS1_16FlashAttnFwdSm90INS1_25CollectiveMainloopFwdSm90ILi2EN4cute5tupleIJNS5_1CILi1EEES8_S8_EEENS6_IJNS7_ILi128EEENS7_ILi80EEENS7_ILi256EEEEEELi256ENS_6half_tEfNS_4arch4Sm90ELb1ELb0ELb1ELb0ELb1ELb0ELb0ELb1ELb1ELb1ELb1ELb0EEENS1_21CollectiveEpilogueFwdINS6_IJSA_SC_SB_EEES9_SE_SG_Li256ELb0ELb1ELb1ELb0EEENS1_19SingleTileSchedulerILb0ELb1ELb1ELi128EEEEEEEEEvNT_6ParamsE,"a",@progbits
	.sectionflags	@""
	.align	4
.nv.constant0._ZN7cutlass13device_kernelIN5flash11enable_sm90INS1_16FlashAttnFwdSm90INS1_25CollectiveMainloopFwdSm90ILi2EN4cute5tupleIJNS5_1CILi1EEES8_S8_EEENS6_IJNS7_ILi128EEENS7_ILi80EEENS7_ILi256EEEEEELi256ENS_6half_tEfNS_4arch4Sm90ELb1ELb0ELb1ELb0ELb1ELb0ELb0ELb1ELb1ELb1ELb1ELb0EEENS1_21CollectiveEpilogueFwdINS6_IJSA_SC_SB_EEES9_SE_SG_Li256ELb0ELb1ELb1ELb0EEENS1_19SingleTileSchedulerILb0ELb1ELb1ELi128EEEEEEEEEvNT_6ParamsE:
	.zero		3200


//--------------------- .nv.constant0._ZN7cutlass13device_kernelIN5flash11enable_sm90INS1_16FlashAttnFwdSm90INS1_25CollectiveMainloopFwdSm90ILi2EN4cute5tupleIJNS5_1CILi1EEES8_S8_EEENS6_IJNS7_ILi128EEENS7_ILi80EEENS7_ILi256EEEEEELi256ENS_6half_tEfNS_4arch4Sm90ELb1ELb0ELb1ELb1ELb1ELb0ELb0ELb1ELb1ELb1ELb1ELb0EEENS1_21CollectiveEpilogueFwdINS6_IJSA_SC_SB_EEES9_SE_SG_Li256ELb1ELb1ELb1ELb0EEENS1_36VarlenDynamicPersistentTileSchedulerILi128ELi80ELi256ELi128ELb1ELb1ELb1ELb1ELb1ELb1EEEEEEEEEvNT_6ParamsE --------------------------
	.section	.nv.constant0._ZN7cutlass13device_kernelIN5flash11enable_sm90INS1_16FlashAttnFwdSm90INS1_25CollectiveMainloopFwdSm90ILi2EN4cute5tupleIJNS5_1CILi1EEES8_S8_EEENS6_IJNS7_ILi128EEENS7_ILi80EEENS7_ILi256EEEEEELi256ENS_6half_tEfNS_4arch4Sm90ELb1ELb0ELb1ELb1ELb1ELb0ELb0ELb1ELb1ELb1ELb1ELb0EEENS1_21CollectiveEpilogueFwdINS6_IJSA_SC_SB_EEES9_SE_SG_Li256ELb1ELb1ELb1ELb0EEENS1_36VarlenDynamicPersistentTileSchedulerILi128ELi80ELi256ELi128ELb1ELb1ELb1ELb1ELb1ELb1EEEEEEEEEvNT_6ParamsE,"a",@progbits
	.sectionflags	@""
	.align	4
.nv.constant0._ZN7cutlass13device_kernelIN5flash11enable_sm90INS1_16FlashAttnFwdSm90INS1_25CollectiveMainloopFwdSm90ILi2EN4cute5tupleIJNS5_1CILi1EEES8_S8_EEENS6_IJNS7_ILi128EEENS7_ILi80EEENS7_ILi256EEEEEELi256ENS_6half_tEfNS_4arch4Sm90ELb1ELb0ELb1ELb1ELb1ELb0ELb0ELb1ELb1ELb1ELb1ELb0EEENS1_21CollectiveEpilogueFwdINS6_IJSA_SC_SB_EEES9_SE_SG_Li256ELb1ELb1ELb1ELb0EEENS1_36VarlenDynamicPersistentTileSchedulerILi128ELi80ELi256ELi128ELb1ELb1ELb1ELb1ELb1ELb1EEEEEEEEEvNT_6ParamsE:
	.zero		3328


//--------------------- .nv.constant0._ZN7cutlass13device_kernelIN5flash11enable_sm90INS1_16FlashAttnFwdSm90INS1_25CollectiveMainloopFwdSm90ILi2EN4cute5tupleIJNS5_1CILi1EEES8_S8_EEENS6_IJNS7_ILi128EEENS7_ILi80EEENS7_ILi256EEEEEELi256ENS_6half_tEfNS_4arch4Sm90ELb1ELb0ELb1ELb1ELb1ELb1ELb0ELb1ELb1ELb1ELb1ELb0EEENS1_21CollectiveEpilogueFwdINS6_IJSA_SC_SB_EEES9_SE_SG_Li256ELb1ELb1ELb1ELb0EEENS1_36VarlenDynamicPersistentTileSchedulerILi128ELi80ELi256ELi128ELb1ELb1ELb1ELb1ELb1ELb1EEEEEEEEEvNT_6ParamsE --------------------------
	.section	.nv.constant0._ZN7cutlass13device_kernelIN5flash11enable_sm90INS1_16FlashAttnFwdSm90INS1_25CollectiveMainloopFwdSm90ILi2EN4cute5tupleIJNS5_1CILi1EEES8_S8_EEENS6_IJNS7_ILi128EEENS7_ILi80EEENS7_ILi256EEEEEELi256ENS_6half_tEfNS_4arch4Sm90ELb1ELb0ELb1ELb1ELb1ELb1ELb0ELb1ELb1ELb1ELb1ELb0EEENS1_21CollectiveEpilogueFwdINS6_IJSA_SC_SB_EEES9_SE_SG_Li256ELb1ELb1ELb1ELb0EEENS1_36VarlenDynamicPersistentTileSchedulerILi128ELi80ELi256ELi128ELb1ELb1ELb1ELb1ELb1ELb1EEEEEEEEEvNT_6ParamsE,"a",@progbits
	.sectionflags	@""
	.align	4
.nv.constant0._ZN7cutlass13device_kernelIN5flash11enable_sm90INS1_16FlashAttnFwdSm90INS1_25CollectiveMainloopFwdSm90ILi2EN4cute5tupleIJNS5_1CILi1EEES8_S8_EEENS6_IJNS7_ILi128EEENS7_ILi80EEENS7_ILi256EEEEEELi256ENS_6half_tEfNS_4arch4Sm90ELb1ELb0ELb1ELb1ELb1ELb1ELb0ELb1ELb1ELb1ELb1ELb0EEENS1_21CollectiveEpilogueFwdINS6_IJSA_SC_SB_EEES9_SE_SG_Li256ELb1ELb1ELb1ELb0EEENS1_36VarlenDynamicPersistentTileSchedulerILi128ELi80ELi256ELi128ELb1ELb1ELb1ELb1ELb1ELb1EEEEEEEEEvNT_6ParamsE:
	.zero		3328


//--------------------- .nv.constant0._ZN7cutlass13device_kernelIN5flash11enable_sm90INS1_16FlashAttnFwdSm90INS1_25CollectiveMainloopFwdSm90ILi2EN4cute5tupleIJNS5_1CILi1EEES8_S8_EEENS6_IJNS7_ILi128EEENS7_ILi96EEENS7_ILi192EEEEEELi192ENS_6half_tEfNS_4arch4Sm90ELb0ELb0ELb1ELb0ELb1ELb0ELb0ELb1ELb1ELb1ELb1ELb0EEENS1_21CollectiveEpilogueFwdINS6_IJSA_SC_SB_EEES9_SE_SG_Li256ELb0ELb1ELb1ELb0EEENS1_19SingleTileSchedulerILb0ELb1ELb1ELi128EEEEEEEEEvNT_6ParamsE --------------------------
	.section	.nv.constant0._ZN7cutlass13device_kernelIN5flash11enable_sm90INS1_16FlashAttnFwdSm90INS1_25CollectiveMainloopFwdSm90ILi2EN4cute5tupleIJNS5_1CILi1EEES8_S8_EEENS6_IJNS7_ILi128EEENS7_ILi96EEENS7_ILi192EEEEEELi192ENS_6half_tEfNS_4arch4Sm90ELb0ELb0ELb1ELb0ELb1ELb0ELb0ELb1ELb1ELb1ELb1ELb0EEENS1_21CollectiveEpilogueFwdINS6_IJSA_SC_SB_EEES9_SE_SG_Li256ELb0ELb1ELb1ELb0EEENS1_19SingleTileSchedulerILb0ELb1ELb1ELi128EEEEEEEEEvNT_6ParamsE,"a",@progbits
	.sectionflags	@""
	.align	4
.nv.constant0._ZN7cutlass13device_kernelIN5flash11enable_sm90INS1_16FlashAttnFwdSm90INS1_25CollectiveMainloopFwdSm90ILi2EN4cute5tupleIJNS5_1CILi1EEES8_S8_EEENS6_IJNS7_ILi128EEENS7_ILi96EEENS7_ILi192EEEEEELi192ENS_6half_tEfNS_4arch4Sm90ELb0ELb0ELb1ELb0ELb1ELb0ELb0ELb1ELb1ELb1ELb1ELb0EEENS1_21CollectiveEpilogueFwdINS6_IJSA_SC_SB_EEES9_SE_SG_Li256ELb0ELb1ELb1ELb0EEENS1_19SingleTileSchedulerILb0ELb1ELb1ELi128EEEEEEEEEvNT_6ParamsE:
	.zero		3200


//--------------------- .nv.constant0._ZN7cutlass13device_kernelIN5flash11enable_sm90INS1_16FlashAttnFwdSm90INS1_25CollectiveMainloopFwdSm90ILi2EN4cute5tupleIJNS5_1CILi1EEES8_S8_EEENS6_IJNS7_ILi128EEENS7_ILi96EEENS7_ILi192EEEEEELi192ENS_6half_tEfNS_4arch4Sm90ELb0ELb0ELb1ELb1ELb1ELb0ELb0ELb1ELb1ELb1ELb1ELb0EEENS1_21CollectiveEpilogueFwdINS6_IJSA_SC_SB_EEES9_SE_SG_Li256ELb1ELb1ELb1ELb0EEENS1_36VarlenDynamicPersistentTileSchedulerILi128ELi96ELi256ELi128ELb1ELb1ELb1ELb0ELb1ELb1EEEEEEEEEvNT_6ParamsE --------------------------
	.section	.nv.constant0._ZN7cutlass13device_kernelIN5flash11enable_sm90INS1_16FlashAttnFwdSm90INS1_25CollectiveMainloopFwdSm90ILi2EN4cute5tupleIJNS5_1CILi1EEES8_S8_EEENS6_IJNS7_ILi128EEENS7_ILi96EEENS7_ILi192EEEEEELi192ENS_6half_tEfNS_4arch4Sm90ELb0ELb0ELb1ELb1ELb1ELb0ELb0ELb1ELb1ELb1ELb1ELb0EEENS1_21CollectiveEpilogueFwdINS6_IJSA_SC_SB_EEES9_SE_SG_Li256ELb1ELb1ELb1ELb0EEENS1_36VarlenDynamicPersistentTileSchedulerILi128ELi96ELi256ELi128ELb1ELb1ELb1ELb0ELb1ELb1EEEEEEEEEvNT_6ParamsE,"a",@progbits
	.sectionflags	@""
	.align	4
.nv.constant0._ZN7cutlass13device_kernelIN5flash11enable_sm90INS1_16FlashAttnFwdSm90INS1_25CollectiveMainloopFwdSm90ILi2EN4cute5tupleIJNS5_1CILi1EEES8_S8_EEENS6_IJNS7_ILi128EEENS7_ILi96EEENS7_ILi192EEEEEELi192ENS_6half_tEfNS_4arch4Sm90ELb0ELb0ELb1ELb1ELb1ELb0ELb0ELb1ELb1ELb1ELb1ELb0EEENS1_21CollectiveEpilogueFwdINS6_IJSA_SC_SB_EEES9_SE_SG_Li256ELb1ELb1ELb1ELb0EEENS1_36VarlenDynamicPersistentTileSchedulerILi128ELi96ELi256ELi128ELb1ELb1ELb1ELb0ELb1ELb1EEEEEEEEEvNT_6ParamsE:
	.zero		3328


//--------------------- .nv.constant0._ZN7cutlass13device_kernelIN5flash11enable_sm90INS1_16FlashAttnFwdSm90INS1_25CollectiveMainloopFwdSm90ILi2EN4cute5tupleIJNS5_1CILi1EEES8_S8_EEENS6_IJNS7_ILi128EEENS7_ILi96EEENS7_ILi192EEEEEELi192ENS_6half_tEfNS_4arch4Sm90ELb0ELb0ELb1ELb1ELb1ELb1ELb0ELb1ELb1ELb1ELb1ELb0EEENS1_21CollectiveEpilogueFwdINS6_IJSA_SC_SB_EEES9_SE_SG_Li256ELb1ELb1ELb1ELb0EEENS1_36VarlenDynamicPersistentTileSchedulerILi128ELi96ELi256ELi128ELb1ELb1ELb1ELb0ELb1ELb1EEEEEEEEEvNT_6ParamsE --------------------------
	.section	.nv.constant0._ZN7cutlass13device_kernelIN5flash11enable_sm90INS1_16FlashAttnFwdSm90INS1_25CollectiveMainloopFwdSm90ILi2EN4cute5tupleIJNS5_1CILi1EEES8_S8_EEENS6_IJNS7_ILi128EEENS7_ILi96EEENS7_ILi192EEEEEELi192ENS_6half_tEfNS_4arch4Sm90ELb0ELb0ELb1ELb1ELb1ELb1ELb0ELb1ELb1ELb1ELb1ELb0EEENS1_21CollectiveEpilogueFwdINS6_IJSA_SC_SB_EEES9_SE_SG_Li256ELb1ELb1ELb1ELb0EEENS1_36VarlenDynamicPersistentTileSchedulerILi128ELi96ELi256ELi128ELb1ELb1ELb1ELb0ELb1ELb1EEEEEEEEEvNT_6ParamsE,"a",@progbits
	.sectionflags	@""
	.align	4
.nv.constant0._ZN7cutlass13device_kernelIN5flash11enable_sm90INS1_16FlashAttnFwdSm90INS1_25CollectiveMainloopFwdSm90ILi2EN4cute5tupleIJNS5_1CILi1EEES8_S8_EEENS6_IJNS7_ILi128EEENS7_ILi96EEENS7_ILi192EEEEEELi192ENS_6half_tEfNS_4arch4Sm90ELb0ELb0ELb1ELb1ELb1ELb1ELb0ELb1ELb1ELb1ELb1ELb0EEENS1_21CollectiveEpilogueFwdINS6_IJSA_SC_SB_EEES9_SE_SG_Li256ELb1ELb1ELb1ELb0EEENS1_36VarlenDynamicPersistentTileSchedulerILi128ELi96ELi256ELi128ELb1ELb1ELb1ELb0ELb1ELb1EEEEEEEEEvNT_6ParamsE:
	.zero		3328


//--------------------- .nv.constant0._ZN7cutlass13device_kernelIN5flash11enable_sm90INS1_16FlashAttnFwdSm90INS1_25CollectiveMainloopFwdSm90ILi2EN4cute5tupleIJNS5_1CILi1EEES8_S8_EEENS6_IJNS7_ILi128EEENS7_ILi96EEENS7_ILi192EEEEEELi192ENS_6half_tEfNS_4arch4Sm90ELb0ELb1ELb1ELb0ELb1ELb0ELb0ELb1ELb1ELb1ELb1ELb0EEENS1_21CollectiveEpilogueFwdINS6_IJSA_SC_SB_EEES9_SE_SG_Li256ELb0ELb1ELb1ELb0EEENS1_19SingleTileSchedulerILb0ELb1ELb1ELi128EEEEEEEEEvNT_6ParamsE --------------------------
	.section	.nv.constant0._ZN7cutlass13device_kernelIN5flash11enable_sm90INS1_16FlashAttnFwdSm90INS1_25CollectiveMainloopFwdSm90ILi2EN4cute5tupleIJNS5_1CILi1EEES8_S8_EEENS6_IJNS7_ILi128EEENS7_ILi96EEENS7_ILi192EEEEEELi192ENS_6half_tEfNS_4arch4Sm90ELb0ELb1ELb1ELb0ELb1ELb0ELb0ELb1ELb1ELb1ELb1ELb0EEENS1_21CollectiveEpilogueFwdINS6_IJSA_SC_SB_EEES9_SE_SG_Li256ELb0ELb1ELb1ELb0EEENS1_19SingleTileSchedulerILb0ELb1ELb1ELi128EEEEEEEEEvNT_6ParamsE,"a",@progbits
	.sectionflags	@""
	.align	4
.nv.constant0._ZN7cutlass13device_kernelIN5flash11enable_sm90INS1_16FlashAttnFwdSm90INS1_25CollectiveMainloopFwdSm90ILi2EN4cute5tupleIJNS5_1CILi1EEES8_S8_EEENS6_IJNS7_ILi128EEENS7_ILi96EEENS7_ILi192EEEEEELi192ENS_6half_tEfNS_4arch4Sm90ELb0ELb1ELb1ELb0ELb1ELb0ELb0ELb1ELb1ELb1ELb1ELb0EEENS1_21CollectiveEpilogueFwdINS6_IJSA_SC_SB_EEES9_SE_SG_Li256ELb0ELb1ELb1ELb0EEENS1_19SingleTileSchedulerILb0ELb1ELb1ELi128EEEEEEEEEvNT_6ParamsE:
	.zero		3200


//--------------------- .nv.constant0._ZN7cutlass13device_kernelIN5flash11enable_sm90INS1_16FlashAttnFwdSm90INS1_25CollectiveMainloopFwdSm90ILi2EN4cute5tupleIJNS5_1CILi1EEES8_S8_EEENS6_IJNS7_ILi128EEENS7_ILi96EEENS7_ILi192EEEEEELi192ENS_6half_tEfNS_4arch4Sm90ELb0ELb1ELb1ELb1ELb1ELb0ELb0ELb1ELb1ELb1ELb1ELb0EEENS1_21CollectiveEpilogueFwdINS6_IJSA_SC_SB_EEES9_SE_SG_Li256ELb1ELb1ELb1ELb0EEENS1_36VarlenDynamicPersistentTileSchedulerILi128ELi96ELi256ELi128ELb1ELb1ELb1ELb1ELb0ELb1EEEEEEEEEvNT_6ParamsE --------------------------
	.section	.nv.constant0._ZN7cutlass13device_kernelIN5flash11enable_sm90INS1_16FlashAttnFwdSm90INS1_25CollectiveMainloopFwdSm90ILi2EN4cute5tupleIJNS5_1CILi1EEES8_S8_EEENS6_IJNS7_ILi128EEENS7_ILi96EEENS7_ILi192EEEEEELi192ENS_6half_tEfNS_4arch4Sm90ELb0ELb1ELb1ELb1ELb1ELb0ELb0ELb1ELb1ELb1ELb1ELb0EEENS1_21CollectiveEpilogueFwdINS6_IJSA_SC_SB_EEES9_SE_SG_Li256ELb1ELb1ELb1ELb0EEENS1_36VarlenDynamicPersistentTileSchedulerILi128ELi96ELi256ELi128ELb1ELb1ELb1ELb1ELb0ELb1EEEEEEEEEvNT_6ParamsE,"a",@progbits
	.sectionflags	@""
	.align	4
.nv.constant0._ZN7cutlass13device_kernelIN5flash11enable_sm90INS1_16FlashAttnFwdSm90INS1_25CollectiveMainloopFwdSm90ILi2EN4cute5tupleIJNS5_1CILi1EEES8_S8_EEENS6_IJNS7_ILi128EEENS7_ILi96EEENS7_ILi192EEEEEELi192ENS_6half_tEfNS_4arch4Sm90ELb0ELb1ELb1ELb1ELb1ELb0ELb0ELb1ELb1ELb1ELb1ELb0EEENS1_21CollectiveEpilogueFwdINS6_IJSA_SC_SB_EEES9_SE_SG_Li256ELb1ELb1ELb1ELb0EEENS1_36VarlenDynamicPersistentTileSchedulerILi128ELi96ELi256ELi128ELb1ELb1ELb1ELb1ELb0ELb1EEEEEEEEEvNT_6ParamsE:
	.zero		3328


//--------------------- .nv.constant0._ZN7cutlass13device_kernelIN5flash11enable_sm90INS1_16FlashAttnFwdSm90INS1_25CollectiveMainloopFwdSm90ILi2EN4cute5tupleIJNS5_1CILi1EEES8_S8_EEENS6_IJNS7_ILi128EEENS7_ILi96EEENS7_ILi192EEEEEELi192ENS_6half_tEfNS_4arch4Sm90ELb0ELb1ELb1ELb1ELb1ELb1ELb0ELb1ELb1ELb1ELb1ELb0EEENS1_21CollectiveEpilogueFwdINS6_IJSA_SC_SB_EEES9_SE_SG_Li256ELb1ELb1ELb1ELb0EEENS1_36VarlenDynamicPersistentTileSchedulerILi128ELi96ELi256ELi128ELb1ELb1ELb1ELb1ELb0ELb1EEEEEEEEEvNT_6ParamsE --------------------------
	.section	.nv.constant0._ZN7cutlass13device_kernelIN5flash11enable_sm90INS1_16FlashAttnFwdSm90INS1_25CollectiveMainloopFwdSm90ILi2EN4cute5tupleIJNS5_1CILi1EEES8_S8_EEENS6_IJNS7_ILi128EEENS7_ILi96EEENS7_ILi192EEEEEELi192ENS_6half_tEfNS_4arch4Sm90ELb0ELb1ELb1ELb1ELb1ELb1ELb0ELb1ELb1ELb1ELb1ELb0EEENS1_21CollectiveEpilogueFwdINS6_IJSA_SC_SB_EEES9_SE_SG_Li256ELb1ELb1ELb1ELb0EEENS1_36VarlenDynamicPersistentTileSchedulerILi128ELi96ELi256ELi128ELb1ELb1ELb1ELb1ELb0ELb1EEEEEEEEEvNT_6ParamsE,"a",@progbits
	.sectionflags	@""
	.align	4
.nv.constant0._ZN7cutlass13device_kernelIN5flash11enable_sm90INS1_16FlashAttnFwdSm90INS1_25CollectiveMainloopFwdSm90ILi2EN4cute5tupleIJNS5_1CILi1EEES8_S8_EEENS6_IJNS7_ILi128EEENS7_ILi96EEENS7_ILi192EEEEEELi192ENS_6half_tEfNS_4arch4Sm90ELb0ELb1ELb1ELb1ELb1ELb1ELb0ELb1ELb1ELb1ELb1ELb0EEENS1_21CollectiveEpilogueFwdINS6_IJSA_SC_SB_EEES9_SE_SG_Li256ELb1ELb1ELb1ELb0EEENS1_36VarlenDynamicPersistentTileSchedulerILi128ELi96ELi256ELi128ELb1ELb1ELb1ELb1ELb0ELb1EEEEEEEEEvNT_6ParamsE:
	.zero		3328


//--------------------- .nv.constant0._ZN7cutlass13device_kernelIN5flash11enable_sm90INS1_16FlashAttnFwdSm90INS1_25CollectiveMainloopFwdSm90ILi2EN4cute5tupleIJNS5_1CILi1EEES8_S8_EEENS6_IJNS7_ILi128EEENS7_ILi96EEENS7_ILi192EEEEEELi192ENS_6half_tEfNS_4arch4Sm90ELb1ELb0ELb1ELb0ELb1ELb0ELb0ELb1ELb1ELb1ELb1ELb0EEENS1_21CollectiveEpilogueFwdINS6_IJSA_SC_SB_EEES9_SE_SG_Li256ELb0ELb1ELb1ELb0EEENS1_19SingleTileSchedulerILb0ELb1ELb1ELi128EEEEEEEEEvNT_6ParamsE --------------------------
	.section	.nv.constant0._ZN7cutlass13device_kernelIN5flash11enable_sm90INS1_16FlashAttnFwdSm90INS1_25CollectiveMainloopFwdSm90ILi2EN4cute5tupleIJNS5_1CILi1EEES8_S8_EEENS6_IJNS7_ILi128EEENS7_ILi96EEENS7_ILi192EEEEEELi192ENS_6half_tEfNS_4arch4Sm90ELb1ELb0ELb1ELb0ELb1ELb0ELb0ELb1ELb1ELb1ELb1ELb0EEENS1_21CollectiveEpilogueFwdINS6_IJSA_SC_SB_EEES9_SE_SG_Li256ELb0ELb1ELb1ELb0EEENS1_19SingleTileSchedulerILb0ELb1ELb1ELi128EEEEEEEEEvNT_6ParamsE,"a",@progbits
	.sectionflags	@""
	.align	4
.nv.constant0._ZN7cutlass13device_kernelIN5flash11enable_sm90INS1_16FlashAttnFwdSm90INS1_25CollectiveMainloopFwdSm90ILi2EN4cute5tupleIJNS5_1CILi1EEES8_S8_EEENS6_IJNS7_ILi128EEENS7_ILi96EEENS7_ILi192EEEEEELi192ENS_6half_tEfNS_4arch4Sm90ELb1ELb0ELb1ELb0ELb1ELb0ELb0ELb1ELb1ELb1ELb1ELb0EEENS1_21CollectiveEpilogueFwdINS6_IJSA_SC_SB_EEES9_SE_SG_Li256ELb0ELb1ELb1ELb0EEENS1_19SingleTileSchedulerILb0ELb1ELb1ELi128EEEEEEEEEvNT_6ParamsE:
	.zero		3200


//--------------------- .nv.constant0._ZN7cutlass13device_kernelIN5flash11enable_sm90INS1_16FlashAttnFwdSm90INS1_25CollectiveMainloopFwdSm90ILi2EN4cute5tupleIJNS5_1CILi1EEES8_S8_EEENS6_IJNS7_ILi128EEENS7_ILi96EEENS7_ILi192EEEEEELi192ENS_6half_tEfNS_4arch4Sm90ELb1ELb0ELb1ELb1ELb1ELb0ELb0ELb1ELb1ELb1ELb1ELb0EEENS1_21CollectiveEpilogueFwdINS6_IJSA_SC_SB_EEES9_SE_SG_Li256ELb1ELb1ELb1ELb0EEENS1_36VarlenDynamicPersistentTileSchedulerILi128ELi96ELi256ELi128ELb1ELb1ELb1ELb1ELb1ELb1EEEEEEEEEvNT_6ParamsE --------------------------
	.section	.nv.constant0._ZN7cutlass13device_kernelIN5flash11enable_sm90INS1_16FlashAttnFwdSm90INS1_25CollectiveMainloopFwdSm90ILi2EN4cute5tupleIJNS5_1CILi1EEES8_S8_EEENS6_IJNS7_ILi128EEENS7_ILi96EEENS7_ILi192EEEEEELi192ENS_6half_tEfNS_4arch4Sm90ELb1ELb0ELb1ELb1ELb1ELb0ELb0ELb1ELb1ELb1ELb1ELb0EEENS1_21CollectiveEpilogueFwdINS6_IJSA_SC_SB_EEES9_SE_SG_Li256ELb1ELb1ELb1ELb0EEENS1_36VarlenDynamicPersistentTileSchedulerILi128ELi96ELi256ELi128ELb1ELb1ELb1ELb1ELb1ELb1EEEEEEEEEvNT_6ParamsE,"a",@progbits
	.sectionflags	@""
	.align	4
.nv.constant0._ZN7cutlass13device_kernelIN5flash11enable_sm90INS1_16FlashAttnFwdSm90INS1_25CollectiveMainloopFwdSm90ILi2EN4cute5tupleIJNS5_1CILi1EEES8_S8_EEENS6_IJNS7_ILi128EEENS7_ILi96EEENS7_ILi192EEEEEELi192ENS_6half_tEfNS_4arch4Sm90ELb1ELb0ELb1ELb1ELb1ELb0ELb0ELb1ELb1ELb1ELb1ELb0EEENS1_21CollectiveEpilogueFwdINS6_IJSA_SC_SB_EEES9_SE_SG_Li256ELb1ELb1ELb1ELb0EEENS1_36VarlenDynamicPersistentTileSchedulerILi128ELi96ELi256ELi128ELb1ELb1ELb1ELb1ELb1ELb1EEEEEEEEEvNT_6ParamsE:
	.zero		3328


//--------------------- .nv.constant0._ZN7cutlass13device_kernelIN5flash11enable_sm90INS1_16FlashAttnFwdSm90INS1_25CollectiveMainloopFwdSm90ILi2EN4cute5tupleIJNS5_1CILi1EEES8_S8_EEENS6_IJNS7_ILi128EEENS7_ILi96EEENS7_ILi192EEEEEELi192ENS_6half_tEfNS_4arch4Sm90ELb1ELb0ELb1ELb1ELb1ELb1ELb0ELb1ELb1ELb1ELb1ELb0EEENS1_21CollectiveEpilogueFwdINS6_IJSA_SC_SB_EEES9_SE_SG_Li256ELb1ELb1ELb1ELb0EEENS1_36VarlenDynamicPersistentTileSchedulerILi128ELi96ELi256ELi128ELb1ELb1ELb1ELb1ELb1ELb1EEEEEEEEEvNT_6ParamsE --------------------------
	.section	.nv.constant0._ZN7cutlass13device_kernelIN5flash11enable_sm90INS1_16FlashAttnFwdSm90INS1_25CollectiveMainloopFwdSm90ILi2EN4cute5tupleIJNS5_1CILi1EEES8_S8_EEENS6_IJNS7_ILi128EEENS7_ILi96EEENS7_ILi192EEEEEELi192ENS_6half_tEfNS_4arch4Sm90ELb1ELb0ELb1ELb1ELb1ELb1ELb0ELb1ELb1ELb1ELb1ELb0EEENS1_21CollectiveEpilogueFwdINS6_IJSA_SC_SB_EEES9_SE_SG_Li256ELb1ELb1ELb1ELb0EEENS1_36VarlenDynamicPersistentTileSchedulerILi128ELi96ELi256ELi128ELb1ELb1ELb1ELb1ELb1ELb1EEEEEEEEEvNT_6ParamsE,"a",@progbits
	.sectionflags	@""
	.align	4
.nv.constant0._ZN7cutlass13device_kernelIN5flash11enable_sm90INS1_16FlashAttnFwdSm90INS1_25CollectiveMainloopFwdSm90ILi2EN4cute5tupleIJNS5_1CILi1EEES8_S8_EEENS6_IJNS7_ILi128EEENS7_ILi96EEENS7_ILi192EEEEEELi192ENS_6half_tEfNS_4arch4Sm90ELb1ELb0ELb1ELb1ELb1ELb1ELb0ELb1ELb1ELb1ELb1ELb0EEENS1_21CollectiveEpilogueFwdINS6_IJSA_SC_SB_EEES9_SE_SG_Li256ELb1ELb1ELb1ELb0EEENS1_36VarlenDynamicPersistentTileSchedulerILi128ELi96ELi256ELi128ELb1ELb1ELb1ELb1ELb1ELb1EEEEEEEEEvNT_6ParamsE:
	.zero		3328


//--------------------- .nv.constant0._ZN7cutlass13device_kernelIN5flash11enable_sm90INS1_16FlashAttnFwdSm90INS1_25CollectiveMainloopFwdSm90ILi2EN4cute5tupleIJNS5_1CILi1EEES8_S8_EEENS6_IJNS7_ILi128EEESA_SA_EEELi128ENS_6half_tEfNS_4arch4Sm90ELb0ELb0ELb1ELb0ELb1ELb0ELb0ELb1ELb1ELb1ELb1ELb0EEENS1_21CollectiveEpilogueFwdISB_S9_SC_SE_Li256ELb0ELb1ELb1ELb0EEENS1_19SingleTileSchedulerILb0ELb1ELb1ELi128EEEEEEEEEvNT_6ParamsE --------------------------
	.section	.nv.constant0._ZN7cutlass13device_kernelIN5flash11enable_sm90INS1_16FlashAttnFwdSm90INS1_25CollectiveMainloopFwdSm90ILi2EN4cute5tupleIJNS5_1CILi1EEES8_S8_EEENS6_IJNS7_ILi128EEESA_SA_EEELi128ENS_6half_tEfNS_4arch4Sm90ELb0ELb0ELb1ELb0ELb1ELb0ELb0ELb1ELb1ELb1ELb1ELb0EEENS1_21CollectiveEpilogueFwdISB_S9_SC_SE_Li256ELb0ELb1ELb1ELb0EEENS1_19SingleTileSchedulerILb0ELb1ELb1ELi128EEEEEEEEEvNT_6ParamsE,"a",@progbits
	.sectionflags	@""
	.align	4
.nv.constant0._ZN7cutlass13device_kernelIN5flash11enable_sm90INS1_16FlashAttnFwdSm90INS1_25CollectiveMainloopFwdSm90ILi2EN4cute5tupleIJNS5_1CILi1EEES8_S8_EEENS6_IJNS7_ILi128EEESA_SA_EEELi128ENS_6half_tEfNS_4arch4Sm90ELb0ELb0ELb1ELb0ELb1ELb0ELb0ELb1ELb1ELb1ELb1ELb0EEENS1_21CollectiveEpilogueFwdISB_S9_SC_SE_Li256ELb0ELb1ELb1ELb0EEENS1_19SingleTileSchedulerILb0ELb1ELb1ELi128EEEEEEEEEvNT_6ParamsE:
	.zero		3200


//--------------------- .nv.constant0._ZN7cutlass13device_kernelIN5flash11enable_sm90INS1_16FlashAttnFwdSm90INS1_25CollectiveMainloopFwdSm90ILi2EN4cute5tupleIJNS5_1CILi1EEES8_S8_EEENS6_IJNS7_ILi128EEESA_SA_EEELi128ENS_6half_tEfNS_4arch4Sm90ELb0ELb0ELb1ELb1ELb1ELb0ELb0ELb1ELb1ELb1ELb1ELb0EEENS1_21CollectiveEpilogueFwdISB_S9_SC_SE_Li256ELb1ELb1ELb1ELb0EEENS1_36VarlenDynamicPersistentTileSchedulerILi128ELi128ELi256ELi128ELb1ELb1ELb1ELb0ELb1ELb1EEEEEEEEEvNT_6ParamsE --------------------------
	.section	.nv.constant0._ZN7cutlass13device_kernelIN5flash11enable_sm90INS1_16FlashAttnFwdSm90INS1_25CollectiveMainloopFwdSm90ILi2EN4cute5tupleIJNS5_1CILi1EEES8_S8_EEENS6_IJNS7_ILi128EEESA_SA_EEELi128ENS_6half_tEfNS_4arch4Sm90ELb0ELb0ELb1ELb1ELb1ELb0ELb0ELb1ELb1ELb1ELb1ELb0EEENS1_21CollectiveEpilogueFwdISB_S9_SC_SE_Li256ELb1ELb1ELb1ELb0EEENS1_36VarlenDynamicPersistentTileSchedulerILi128ELi128ELi256ELi128ELb1ELb1ELb1ELb0ELb1ELb1EEEEEEEEEvNT_6ParamsE,"a",@progbits
	.sectionflags	@""
	.align	4
.nv.constant0._ZN7cutlass13device_kernelIN5flash11enable_sm90INS1_16FlashAttnFwdSm90INS1_25CollectiveMainloopFwdSm90ILi2EN4cute5tupleIJNS5_1CILi1EEES8_S8_EEENS6_IJNS7_ILi128EEESA_SA_EEELi128ENS_6half_tEfNS_4arch4Sm90ELb0ELb0ELb1ELb1ELb1ELb0ELb0ELb1ELb1ELb1ELb1ELb0EEENS1_21CollectiveEpilogueFwdISB_S9_SC_SE_Li256ELb1ELb1ELb1ELb0EEENS1_36VarlenDynamicPersistentTileSchedulerILi128ELi128ELi256ELi128ELb1ELb1ELb1ELb0ELb1ELb1EEEEEEEEEvNT_6ParamsE:
	.zero		3328


//--------------------- .nv.constant0._ZN7cutlass13device_kernelIN5flash11enable_sm90INS1_16FlashAttnFwdSm90INS1_25CollectiveMainloopFwdSm90ILi2EN4cute5tupleIJNS5_1CILi1EEES8_S8_EEENS6_IJNS7_ILi128EEESA_SA_EEELi128ENS_6half_tEfNS_4arch4Sm90ELb0ELb0ELb1ELb1ELb1ELb1ELb0ELb1ELb1ELb1ELb1ELb0EEENS1_21CollectiveEpilogueFwdISB_S9_SC_SE_Li256ELb1ELb1ELb1ELb0EEENS1_36VarlenDynamicPersistentTileSchedulerILi128ELi128ELi256ELi128ELb1ELb1ELb1ELb0ELb1ELb1EEEEEEEEEvNT_6ParamsE --------------------------
	.section	.nv.constant0._ZN7cutlass13device_kernelIN5flash11enable_sm90INS1_16FlashAttnFwdSm90INS1_25CollectiveMainloopFwdSm90ILi2EN4cute5tupleIJNS5_1CILi1EEES8_S8_EEENS6_IJNS7_ILi128EEESA_SA_EEELi128ENS_6half_tEfNS_4arch4Sm90ELb0ELb0ELb1ELb1ELb1ELb1ELb0ELb1ELb1ELb1ELb1ELb0EEENS1_21CollectiveEpilogueFwdISB_S9_SC_SE_Li256ELb1ELb1ELb1ELb0EEENS1_36VarlenDynamicPersistentTileSchedulerILi128ELi128ELi256ELi128ELb1ELb1ELb1ELb0ELb1ELb1EEEEEEEEEvNT_6ParamsE,"a",@progbits
	.sectionflags	@""
	.align	4
.nv.constant0._ZN7cutlass13device_kernelIN5flash11enable_sm90INS1_16FlashAttnFwdSm90INS1_25CollectiveMainloopFwdSm90ILi2EN4cute5tupleIJNS5_1CILi1EEES8_S8_EEENS6_IJNS7_ILi128EEESA_SA_EEELi128ENS_6half_tEfNS_4arch4Sm90ELb0ELb0ELb1ELb1ELb1ELb1ELb0ELb1ELb1ELb1ELb1ELb0EEENS1_21CollectiveEpilogueFwdISB_S9_SC_SE_Li256ELb1ELb1ELb1ELb0EEENS1_36VarlenDynamicPersistentTileSchedulerILi128ELi128ELi256ELi128ELb1ELb1ELb1ELb0ELb1ELb1EEEEEEEEEvNT_6ParamsE:
	.zero		3328


//--------------------- .nv.constant0._ZN7cutlass13device_kernelIN5flash11enable_sm90INS1_16FlashAttnFwdSm90INS1_25CollectiveMainloopFwdSm90ILi2EN4cute5tupleIJNS5_1CILi1EEES8_S8_EEENS6_IJNS7_ILi128EEESA_SA_EEELi128ENS_6half_tEfNS_4arch4Sm90ELb0ELb1ELb1ELb0ELb1ELb0ELb0ELb1ELb1ELb1ELb1ELb0EEENS1_21CollectiveEpilogueFwdISB_S9_SC_SE_Li256ELb0ELb1ELb1ELb0EEENS1_19SingleTileSchedulerILb0ELb1ELb1ELi128EEEEEEEEEvNT_6ParamsE --------------------------
	.section	.nv.constant0._ZN7cutlass13device_kernelIN5flash11enable_sm90INS1_16FlashAttnFwdSm90INS1_25CollectiveMainloopFwdSm90ILi2EN4cute5tupleIJNS5_1CILi1EEES8_S8_EEENS6_IJNS7_ILi128EEESA_SA_EEELi128ENS_6half_tEfNS_4arch4Sm90ELb0ELb1ELb1ELb0ELb1ELb0ELb0ELb1ELb1ELb1ELb1ELb0EEENS1_21CollectiveEpilogueFwdISB_S9_SC_SE_Li256ELb0ELb1ELb1ELb0EEENS1_19SingleTileSchedulerILb0ELb1ELb1ELi128EEEEEEEEEvNT_6ParamsE,"a",@progbits
	.sectionflags	@""
	.align	4
.nv.constant0._ZN7cutlass13device_kernelIN5flash11enable_sm90INS1_16FlashAttnFwdSm90INS1_25CollectiveMainloopFwdSm90ILi2EN4cute5tupleIJNS5_1CILi1EEES8_S8_EEENS6_IJNS7_ILi128EEESA_SA_EEELi128ENS_6half_tEfNS_4arch4Sm90ELb0ELb1ELb1ELb0ELb1ELb0ELb0ELb1ELb1ELb1ELb1ELb0EEENS1_21CollectiveEpilogueFwdISB_S9_SC_SE_Li256ELb0ELb1ELb1ELb0EEENS1_19SingleTileSchedulerILb0ELb1ELb1ELi128EEEEEEEEEvNT_6ParamsE:
	.zero		3200


//--------------------- .nv.constant0._ZN7cutlass13device_kernelIN5flash11enable_sm90INS1_16FlashAttnFwdSm90INS1_25CollectiveMainloopFwdSm90ILi2EN4cute5tupleIJNS5_1CILi1EEES8_S8_EEENS6_IJNS7_ILi128EEESA_SA_EEELi128ENS_6half_tEfNS_4arch4Sm90ELb0ELb1ELb1ELb1ELb1ELb0ELb0ELb1ELb1ELb1ELb1ELb0EEENS1_21CollectiveEpilogueFwdISB_S9_SC_SE_Li256ELb1ELb1ELb1ELb0EEENS1_36VarlenDynamicPersistentTileSchedulerILi128ELi128ELi256ELi128ELb1ELb1ELb1ELb1ELb0ELb1EEEEEEEEEvNT_6ParamsE --------------------------
	.section	.nv.constant0._ZN7cutlass13device_kernelIN5flash11enable_sm90INS1_16FlashAttnFwdSm90INS1_25CollectiveMainloopFwdSm90ILi2EN4cute5tupleIJNS5_1CILi1EEES8_S8_EEENS6_IJNS7_ILi128EEESA_SA_EEELi128ENS_6half_tEfNS_4arch4Sm90ELb0ELb1ELb1ELb1ELb1ELb0ELb0ELb1ELb1ELb1ELb1ELb0EEENS1_21CollectiveEpilogueFwdISB_S9_SC_SE_Li256ELb1ELb1ELb1ELb0EEENS1_36VarlenDynamicPersistentTileSchedulerILi128ELi128ELi256ELi128ELb1ELb1ELb1ELb1ELb0ELb1EEEEEEEEEvNT_6ParamsE,"a",@progbits
	.sectionflags	@""
	.align	4
.nv.constant0._ZN7cutlass13device_kernelIN5flash11enable_sm90INS1_16FlashAttnFwdSm90INS1_25CollectiveMainloopFwdSm90ILi2EN4cute5tupleIJNS5_1CILi1EEES8_S8_EEENS6_IJNS7_ILi128EEESA_SA_EEELi128ENS_6half_tEfNS_4arch4Sm90ELb0ELb1ELb1ELb1ELb1ELb0ELb0ELb1ELb1ELb1ELb1ELb0EEENS1_21CollectiveEpilogueFwdISB_S9_SC_SE_Li256ELb1ELb1ELb1ELb0EEENS1_36VarlenDynamicPersistentTileSchedulerILi128ELi128ELi256ELi128ELb1ELb1ELb1ELb1ELb0ELb1EEEEEEEEEvNT_6ParamsE:
	.zero		3328


//--------------------- .nv.constant0._ZN7cutlass13device_kernelIN5flash11enable_sm90INS1_16FlashAttnFwdSm90INS1_25CollectiveMainloopFwdSm90ILi2EN4cute5tupleIJNS5_1CILi1EEES8_S8_EEENS6_IJNS7_ILi128EEESA_SA_EEELi128ENS_6half_tEfNS_4arch4Sm90ELb0ELb1ELb1ELb1ELb1ELb1ELb0ELb1ELb1ELb1ELb1ELb0EEENS1_21CollectiveEpilogueFwdISB_S9_SC_SE_Li256ELb1ELb1ELb1ELb0EEENS1_36VarlenDynamicPersistentTileSchedulerILi128ELi128ELi256ELi128ELb1ELb1ELb1ELb1ELb0ELb1EEEEEEEEEvNT_6ParamsE --------------------------
	.section	.nv.constant0._ZN7cutlass13device_kernelIN5flash11enable_sm90INS1_16FlashAttnFwdSm90INS1_25CollectiveMainloopFwdSm90ILi2EN4cute5tupleIJNS5_1CILi1EEES8_S8_EEENS6_IJNS7_ILi128EEESA_SA_EEELi128ENS_6half_tEfNS_4arch4Sm90ELb0ELb1ELb1ELb1ELb1ELb1ELb0ELb1ELb1ELb1ELb1ELb0EEENS1_21CollectiveEpilogueFwdISB_S9_SC_SE_Li256ELb1ELb1ELb1ELb0EEENS1_36VarlenDynamicPersistentTileSchedulerILi128ELi128ELi256ELi128ELb1ELb1ELb1ELb1ELb0ELb1EEEEEEEEEvNT_6ParamsE,"a",@progbits
	.sectionflags	@""
	.align	4
.nv.constant0._ZN7cutlass13device_kernelIN5flash11enable_sm90INS1_16FlashAttnFwdSm90INS1_25CollectiveMainloopFwdSm90ILi2EN4cute5tupleIJNS5_1CILi1EEES8_S8_EEENS6_IJNS7_ILi128EEESA_SA_EEELi128ENS_6half_tEfNS_4arch4Sm90ELb0ELb1ELb1ELb1ELb1ELb1ELb0ELb1ELb1ELb1ELb1ELb0EEENS1_21CollectiveEpilogueFwdISB_S9_SC_SE_Li256ELb1ELb1ELb1ELb0EEENS1_36VarlenDynamicPersistentTileSchedulerILi128ELi128ELi256ELi128ELb1ELb1ELb1ELb1ELb0ELb1EEEEEEEEEvNT_6ParamsE:
	.zero		3328


//--------------------- .nv.constant0._ZN7cutlass13device_kernelIN5flash11enable_sm90INS1_16FlashAttnFwdSm90INS1_25CollectiveMainloopFwdSm90ILi2EN4cute5tupleIJNS5_1CILi1EEES8_S8_EEENS6_IJNS7_ILi128EEESA_SA_EEELi128ENS_6half_tEfNS_4arch4Sm90ELb1ELb0ELb1ELb0ELb1ELb0ELb0ELb1ELb1ELb1ELb1ELb0EEENS1_21CollectiveEpilogueFwdISB_S9_SC_SE_Li256ELb0ELb1ELb1ELb0EEENS1_19SingleTileSchedulerILb0ELb1ELb1ELi128EEEEEEEEEvNT_6ParamsE --------------------------
	.section	.nv.constant0._ZN7cutlass13device_kernelIN5flash11enable_sm90INS1_16FlashAttnFwdSm90INS1_25CollectiveMainloopFwdSm90ILi2EN4cute5tupleIJNS5_1CILi1EEES8_S8_EEENS6_IJNS7_ILi128EEESA_SA_EEELi128ENS_6half_tEfNS_4arch4Sm90ELb1ELb0ELb1ELb0ELb1ELb0ELb0ELb1ELb1ELb1ELb1ELb0EEENS1_21CollectiveEpilogueFwdISB_S9_SC_SE_Li256ELb0ELb1ELb1ELb0EEENS1_19SingleTileSchedulerILb0ELb1ELb1ELi128EEEEEEEEEvNT_6ParamsE,"a",@progbits
	.sectionflags	@""
	.align	4
.nv.constant0._ZN7cutlass13device_kernelIN5flash11enable_sm90INS1_16FlashAttnFwdSm90INS1_25CollectiveMainloopFwdSm90ILi2EN4cute5tupleIJNS5_1CILi1EEES8_S8_EEENS6_IJNS7_ILi128EEESA_SA_EEELi128ENS_6half_tEfNS_4arch4Sm90ELb1ELb0ELb1ELb0ELb1ELb0ELb0ELb1ELb1ELb1ELb1ELb0EEENS1_21CollectiveEpilogueFwdISB_S9_SC_SE_Li256ELb0ELb1ELb1ELb0EEENS1_19SingleTileSchedulerILb0ELb1ELb1ELi128EEEEEEEEEvNT_6ParamsE:
	.zero		3200


//--------------------- .nv.constant0._ZN7cutlass13device_kernelIN5flash11enable_sm90INS1_16FlashAttnFwdSm90INS1_25CollectiveMainloopFwdSm90ILi2EN4cute5tupleIJNS5_1CILi1EEES8_S8_EEENS6_IJNS7_ILi128EEESA_SA_EEELi128ENS_6half_tEfNS_4arch4Sm90ELb1ELb0ELb1ELb1ELb1ELb0ELb0ELb1ELb1ELb1ELb1ELb0EEENS1_21CollectiveEpilogueFwdISB_S9_SC_SE_Li256ELb1ELb1ELb1ELb0EEENS1_36VarlenDynamicPersistentTileSchedulerILi128ELi128ELi256ELi128ELb1ELb1ELb1ELb1ELb1ELb1EEEEEEEEEvNT_6ParamsE --------------------------
	.section	.nv.constant0._ZN7cutlass13device_kernelIN5flash11enable_sm90INS1_16FlashAttnFwdSm90INS1_25CollectiveMainloopFwdSm90ILi2EN4cute5tupleIJNS5_1CILi1EEES8_S8_EEENS6_IJNS7_ILi128EEESA_SA_EEELi128ENS_6half_tEfNS_4arch4Sm90ELb1ELb0ELb1ELb1ELb1ELb0ELb0ELb1ELb1ELb1ELb1ELb0EEENS1_21CollectiveEpilogueFwdISB_S9_SC_SE_Li256ELb1ELb1ELb1ELb0EEENS1_36VarlenDynamicPersistentTileSchedulerILi128ELi128ELi256ELi128ELb1ELb1ELb1ELb1ELb1ELb1EEEEEEEEEvNT_6ParamsE,"a",@progbits
	.sectionflags	@""
	.align	4
.nv.constant0._ZN7cutlass13device_kernelIN5flash11enable_sm90INS1_16FlashAttnFwdSm90INS1_25CollectiveMainloopFwdSm90ILi2EN4cute5tupleIJNS5_1CILi1EEES8_S8_EEENS6_IJNS7_ILi128EEESA_SA_EEELi128ENS_6half_tEfNS_4arch4Sm90ELb1ELb0ELb1ELb1ELb1ELb0ELb0ELb1ELb1ELb1ELb1ELb0EEENS1_21CollectiveEpilogueFwdISB_S9_SC_SE_Li256ELb1ELb1ELb1ELb0EEENS1_36VarlenDynamicPersistentTileSchedulerILi128ELi128ELi256ELi128ELb1ELb1ELb1ELb1ELb1ELb1EEEEEEEEEvNT_6ParamsE:
	.zero		3328


//--------------------- .nv.constant0._ZN7cutlass13device_kernelIN5flash11enable_sm90INS1_16FlashAttnFwdSm90INS1_25CollectiveMainloopFwdSm90ILi2EN4cute5tupleIJNS5_1CILi1EEES8_S8_EEENS6_IJNS7_ILi128EEESA_SA_EEELi128ENS_6half_tEfNS_4arch4Sm90ELb1ELb0ELb1ELb1ELb1ELb1ELb0ELb1ELb1ELb1ELb1ELb0EEENS1_21CollectiveEpilogueFwdISB_S9_SC_SE_Li256ELb1ELb1ELb1ELb0EEENS1_36VarlenDynamicPersistentTileSchedulerILi128ELi128ELi256ELi128ELb1ELb1ELb1ELb1ELb1ELb1EEEEEEEEEvNT_6ParamsE --------------------------
	.section	.nv.constant0._ZN7cutlass13device_kernelIN5flash11enable_sm90INS1_16FlashAttnFwdSm90INS1_25CollectiveMainloopFwdSm90ILi2EN4cute5tupleIJNS5_1CILi1EEES8_S8_EEENS6_IJNS7_ILi128EEESA_SA_EEELi128ENS_6half_tEfNS_4arch4Sm90ELb1ELb0ELb1ELb1ELb1ELb1ELb0ELb1ELb1ELb1ELb1ELb0EEENS1_21CollectiveEpilogueFwdISB_S9_SC_SE_Li256ELb1ELb1ELb1ELb0EEENS1_36VarlenDynamicPersistentTileSchedulerILi128ELi128ELi256ELi128ELb1ELb1ELb1ELb1ELb1ELb1EEEEEEEEEvNT_6ParamsE,"a",@progbits
	.sectionflags	@""
	.align	4
.nv.constant0._ZN7cutlass13device_kernelIN5flash11enable_sm90INS1_16FlashAttnFwdSm90INS1_25CollectiveMainloopFwdSm90ILi2EN4cute5tupleIJNS5_1CILi1EEES8_S8_EEENS6_IJNS7_ILi128EEESA_SA_EEELi128ENS_6half_tEfNS_4arch4Sm90ELb1ELb0ELb1ELb1ELb1ELb1ELb0ELb1ELb1ELb1ELb1ELb0EEENS1_21CollectiveEpilogueFwdISB_S9_SC_SE_Li256ELb1ELb1ELb1ELb0EEENS1_36VarlenDynamicPersistentTileSchedulerILi128ELi128ELi256ELi128ELb1ELb1ELb1ELb1ELb1ELb1EEEEEEEEEvNT_6ParamsE:
	.zero		3328


//--------------------- .nv.constant0._ZN7cutlass13device_kernelIN5flash11enable_sm90INS1_16FlashAttnFwdSm90INS1_25CollectiveMainloopFwdSm90ILi2EN4cute5tupleIJNS5_1CILi1EEES8_S8_EEENS6_IJNS7_ILi192EEENS7_ILi128EEENS7_ILi96EEEEEELi96ENS_6half_tEfNS_4arch4Sm90ELb0ELb0ELb1ELb0ELb1ELb0ELb0ELb0ELb1ELb1ELb1ELb0EEENS1_21CollectiveEpilogueFwdINS6_IJSA_SC_SB_EEES9_SE_SG_Li384ELb0ELb1ELb1ELb0EEENS1_19SingleTileSchedulerILb0ELb1ELb1ELi192EEEEEEEEEvNT_6ParamsE --------------------------
	.section	.nv.constant0._ZN7cutlass13device_kernelIN5flash11enable_sm90INS1_16FlashAttnFwdSm90INS1_25CollectiveMainloopFwdSm90ILi2EN4cute5tupleIJNS5_1CILi1EEES8_S8_EEENS6_IJNS7_ILi192EEENS7_ILi128EEENS7_ILi96EEEEEELi96ENS_6half_tEfNS_4arch4Sm90ELb0ELb0ELb1ELb0ELb1ELb0ELb0ELb0ELb1ELb1ELb1ELb0EEENS1_21CollectiveEpilogueFwdINS6_IJSA_SC_SB_EEES9_SE_SG_Li384ELb0ELb1ELb1ELb0EEENS1_19SingleTileSchedulerILb0ELb1ELb1ELi192EEEEEEEEEvNT_6ParamsE,"a",@progbits
	.sectionflags	@""
	.align	4
.nv.constant0._ZN7cutlass13device_kernelIN5flash11enable_sm90INS1_16FlashAttnFwdSm90INS1_25CollectiveMainloopFwdSm90ILi2EN4cute5tupleIJNS5_1CILi1EEES8_S8_EEENS6_IJNS7_ILi192EEENS7_ILi128EEENS7_ILi96EEEEEELi96ENS_6half_tEfNS_4arch4Sm90ELb0ELb0ELb1ELb0ELb1ELb0ELb0ELb0ELb1ELb1ELb1ELb0EEENS1_21CollectiveEpilogueFwdINS6_IJSA_SC_SB_EEES9_SE_SG_Li384ELb0ELb1ELb1ELb0EEENS1_19SingleTileSchedulerILb0ELb1ELb1ELi192EEEEEEEEEvNT_6ParamsE:
	.zero		3200


//--------------------- .nv.constant0._ZN7cutlass13device_kernelIN5flash11enable_sm90INS1_16FlashAttnFwdSm90INS1_25CollectiveMainloopFwdSm90ILi2EN4cute5tupleIJNS5_1CILi1EEES8_S8_EEENS6_IJNS7_ILi192EEENS7_ILi128EEENS7_ILi96EEEEEELi96ENS_6half_tEfNS_4arch4Sm90ELb0ELb0ELb1ELb1ELb1ELb0ELb0ELb0ELb1ELb1ELb1ELb0EEENS1_21CollectiveEpilogueFwdINS6_IJSA_SC_SB_EEES9_SE_SG_Li384ELb1ELb1ELb1ELb0EEENS1_36VarlenDynamicPersistentTileSchedulerILi192ELi128ELi384ELi128ELb1ELb1ELb1ELb0ELb1ELb1EEEEEEEEEvNT_6ParamsE --------------------------
	.section	.nv.constant0._ZN7cutlass13device_kernelIN5flash11enable_sm90INS1_16FlashAttnFwdSm90INS1_25CollectiveMainloopFwdSm90ILi2EN4cute5tupleIJNS5_1CILi1EEES8_S8_EEENS6_IJNS7_ILi192EEENS7_ILi128EEENS7_ILi96EEEEEELi96ENS_6half_tEfNS_4arch4Sm90ELb0ELb0ELb1ELb1ELb1ELb0ELb0ELb0ELb1ELb1ELb1ELb0EEENS1_21CollectiveEpilogueFwdINS6_IJSA_SC_SB_EEES9_SE_SG_Li384ELb1ELb1ELb1ELb0EEENS1_36VarlenDynamicPersistentTileSchedulerILi192ELi128ELi384ELi128ELb1ELb1ELb1ELb0ELb1ELb1EEEEEEEEEvNT_6ParamsE,"a",@progbits
	.sectionflags	@""
	.align	4
.nv.constant0._ZN7cutlass13device_kernelIN5flash11enable_sm90INS1_16FlashAttnFwdSm90INS1_25CollectiveMainloopFwdSm90ILi2EN4cute5tupleIJNS5_1CILi1EEES8_S8_EEENS6_IJNS7_ILi192EEENS7_ILi128EEENS7_ILi96EEEEEELi96ENS_6half_tEfNS_4arch4Sm90ELb0ELb0ELb1ELb1ELb1ELb0ELb0ELb0ELb1ELb1ELb1ELb0EEENS1_21CollectiveEpilogueFwdINS6_IJSA_SC_SB_EEES9_SE_SG_Li384ELb1ELb1ELb1ELb0EEENS1_36VarlenDynamicPersistentTileSchedulerILi192ELi128ELi384ELi128ELb1ELb1ELb1ELb0ELb1ELb1EEEEEEEEEvNT_6ParamsE:
	.zero		3328


//--------------------- .nv.constant0._ZN7cutlass13device_kernelIN5flash11enable_sm90INS1_16FlashAttnFwdSm90INS1_25CollectiveMainloopFwdSm90ILi2EN4cute5tupleIJNS5_1CILi1EEES8_S8_EEENS6_IJNS7_ILi192EEENS7_ILi128EEENS7_ILi96EEEEEELi96ENS_6half_tEfNS_4arch4Sm90ELb0ELb0ELb1ELb1ELb1ELb1ELb0ELb0ELb1ELb1ELb1ELb0EEENS1_21CollectiveEpilogueFwdINS6_IJSA_SC_SB_EEES9_SE_SG_Li384ELb1ELb1ELb1ELb0EEENS1_36VarlenDynamicPersistentTileSchedulerILi192ELi128ELi384ELi128ELb1ELb1ELb1ELb0ELb1ELb1EEEEEEEEEvNT_6ParamsE --------------------------
	.section	.nv.constant0._ZN7cutlass13device_kernelIN5flash11enable_sm90INS1_16FlashAttnFwdSm90INS1_25CollectiveMainloopFwdSm90ILi2EN4cute5tupleIJNS5_1CILi1EEES8_S8_EEENS6_IJNS7_ILi192EEENS7_ILi128EEENS7_ILi96EEEEEELi96ENS_6half_tEfNS_4arch4Sm90ELb0ELb0ELb1ELb1ELb1ELb1ELb0ELb0ELb1ELb1ELb1ELb0EEENS1_21CollectiveEpilogueFwdINS6_IJSA_SC_SB_EEES9_SE_SG_Li384ELb1ELb1ELb1ELb0EEENS1_36VarlenDynamicPersistentTileSchedulerILi192ELi128ELi384ELi128ELb1ELb1ELb1ELb0ELb1ELb1EEEEEEEEEvNT_6ParamsE,"a",@progbits
	.sectionflags	@""
	.align	4
.nv.constant0._ZN7cutlass13device_kernelIN5flash11enable_sm90INS1_16FlashAttnFwdSm90INS1_25CollectiveMainloopFwdSm90ILi2EN4cute5tupleIJNS5_1CILi1EEES8_S8_EEENS6_IJNS7_ILi192EEENS7_ILi128EEENS7_ILi96EEEEEELi96ENS_6half_tEfNS_4arch4Sm90ELb0ELb0ELb1ELb1ELb1ELb1ELb0ELb0ELb1ELb1ELb1ELb0EEENS1_21CollectiveEpilogueFwdINS6_IJSA_SC_SB_EEES9_SE_SG_Li384ELb1ELb1ELb1ELb0EEENS1_36VarlenDynamicPersistentTileSchedulerILi192ELi128ELi384ELi128ELb1ELb1ELb1ELb0ELb1ELb1EEEEEEEEEvNT_6ParamsE:
	.zero		3328


//--------------------- .nv.constant0._ZN7cutlass13device_kernelIN5flash11enable_sm90INS1_16FlashAttnFwdSm90INS1_25CollectiveMainloopFwdSm90ILi2EN4cute5tupleIJNS5_1CILi1EEES8_S8_EEENS6_IJNS7_ILi192EEENS7_ILi128EEENS7_ILi96EEEEEELi96ENS_6half_tEfNS_4arch4Sm90ELb0ELb1ELb1ELb0ELb1ELb0ELb0ELb0ELb1ELb1ELb1ELb0EEENS1_21CollectiveEpilogueFwdINS6_IJSA_SC_SB_EEES9_SE_SG_Li384ELb0ELb1ELb1ELb0EEENS1_19SingleTileSchedulerILb0ELb1ELb1ELi192EEEEEEEEEvNT_6ParamsE --------------------------
	.section	.nv.constant0._ZN7cutlass13device_kernelIN5flash11enable_sm90INS1_16FlashAttnFwdSm90INS1_25CollectiveMainloopFwdSm90ILi2EN4cute5tupleIJNS5_1CILi1EEES8_S8_EEENS6_IJNS7_ILi192EEENS7_ILi128EEENS7_ILi96EEEEEELi96ENS_6half_tEfNS_4arch4Sm90ELb0ELb1ELb1ELb0ELb1ELb0ELb0ELb0ELb1ELb1ELb1ELb0EEENS1_21CollectiveEpilogueFwdINS6_IJSA_SC_SB_EEES9_SE_SG_Li384ELb0ELb1ELb1ELb0EEENS1_19SingleTileSchedulerILb0ELb1ELb1ELi192EEEEEEEEEvNT_6ParamsE,"a",@progbits
	.sectionflags	@""
	.align	4
.nv.constant0._ZN7cutlass13device_kernelIN5flash11enable_sm90INS1_16FlashAttnFwdSm90INS1_25CollectiveMainloopFwdSm90ILi2EN4cute5tupleIJNS5_1CILi1EEES8_S8_EEENS6_IJNS7_ILi192EEENS7_ILi128EEENS7_ILi96EEEEEELi96ENS_6half_tEfNS_4arch4Sm90ELb0ELb1ELb1ELb0ELb1ELb0ELb0ELb0ELb1ELb1ELb1ELb0EEENS1_21CollectiveEpilogueFwdINS6_IJSA_SC_SB_EEES9_SE_SG_Li384ELb0ELb1ELb1ELb0EEENS1_19SingleTileSchedulerILb0ELb1ELb1ELi192EEEEEEEEEvNT_6ParamsE:
	.zero		3200


//--------------------- .nv.constant0._ZN7cutlass13device_kernelIN5flash11enable_sm90INS1_16FlashAttnFwdSm90INS1_25CollectiveMainloopFwdSm90ILi2EN4cute5tupleIJNS5_1CILi1EEES8_S8_EEENS6_IJNS7_ILi192EEENS7_ILi128EEENS7_ILi96EEEEEELi96ENS_6half_tEfNS_4arch4Sm90ELb0ELb1ELb1ELb1ELb1ELb0ELb0ELb0ELb1ELb1ELb1ELb0EEENS1_21CollectiveEpilogueFwdINS6_IJSA_SC_SB_EEES9_SE_SG_Li384ELb1ELb1ELb1ELb0EEENS1_36VarlenDynamicPersistentTileSchedulerILi192ELi128ELi384ELi128ELb1ELb1ELb1ELb1ELb0ELb1EEEEEEEEEvNT_6ParamsE --------------------------
	.section	.nv.constant0._ZN7cutlass13device_kernelIN5flash11enable_sm90INS1_16FlashAttnFwdSm90INS1_25CollectiveMainloopFwdSm90ILi2EN4cute5tupleIJNS5_1CILi1EEES8_S8_EEENS6_IJNS7_ILi192EEENS7_ILi128EEENS7_ILi96EEEEEELi96ENS_6half_tEfNS_4arch4Sm90ELb0ELb1ELb1ELb1ELb1ELb0ELb0ELb0ELb1ELb1ELb1ELb0EEENS1_21CollectiveEpilogueFwdINS6_IJSA_SC_SB_EEES9_SE_SG_Li384ELb1ELb1ELb1ELb0EEENS1_36VarlenDynamicPersistentTileSchedulerILi192ELi128ELi384ELi128ELb1ELb1ELb1ELb1ELb0ELb1EEEEEEEEEvNT_6ParamsE,"a",@progbits
	.sectionflags	@""
	.align	4
.nv.constant0._ZN7cutlass13device_kernelIN5flash11enable_sm90INS1_16FlashAttnFwdSm90INS1_25CollectiveMainloopFwdSm90ILi2EN4cute5tupleIJNS5_1CILi1EEES8_S8_EEENS6_IJNS7_ILi192EEENS7_ILi128EEENS7_ILi96EEEEEELi96ENS_6half_tEfNS_4arch4Sm90ELb0ELb1ELb1ELb1ELb1ELb0ELb0ELb0ELb1ELb1ELb1ELb0EEENS1_21CollectiveEpilogueFwdINS6_IJSA_SC_SB_EEES9_SE_SG_Li384ELb1ELb1ELb1ELb0EEENS1_36VarlenDynamicPersistentTileSchedulerILi192ELi128ELi384ELi128ELb1ELb1ELb1ELb1ELb0ELb1EEEEEEEEEvNT_6ParamsE:
	.zero		3328


//--------------------- .nv.constant0._ZN7cutlass13device_kernelIN5flash11enable_sm90INS1_16FlashAttnFwdSm90INS1_25CollectiveMainloopFwdSm90ILi2EN4cute5tupleIJNS5_1CILi1EEES8_S8_EEENS6_IJNS7_ILi192EEENS7_ILi128EEENS7_ILi96EEEEEELi96ENS_6half_tEfNS_4arch4Sm90ELb0ELb1ELb1ELb1ELb1ELb1ELb0ELb0ELb1ELb1ELb1ELb0EEENS1_21CollectiveEpilogueFwdINS6_IJSA_SC_SB_EEES9_SE_SG_Li384ELb1ELb1ELb1ELb0EEENS1_36VarlenDynamicPersistentTileSchedulerILi192ELi128ELi384ELi128ELb1ELb1ELb1ELb1ELb0ELb1EEEEEEEEEvNT_6ParamsE --------------------------
	.section	.nv.constant0._ZN7cutlass13device_kernelIN5flash11enable_sm90INS1_16FlashAttnFwdSm90INS1_25CollectiveMainloopFwdSm90ILi2EN4cute5tupleIJNS5_1CILi1EEES8_S8_EEENS6_IJNS7_ILi192EEENS7_ILi128EEENS7_ILi96EEEEEELi96ENS_6half_tEfNS_4arch4Sm90ELb0ELb1ELb1ELb1ELb1ELb1ELb0ELb0ELb1ELb1ELb1ELb0EEENS1_21CollectiveEpilogueFwdINS6_IJSA_SC_SB_EEES9_SE_SG_Li384ELb1ELb1ELb1ELb0EEENS1_36VarlenDynamicPersistentTileSchedulerILi192ELi128ELi384ELi128ELb1ELb1ELb1ELb1ELb0ELb1EEEEEEEEEvNT_6ParamsE,"a",@progbits
	.sectionflags	@""
	.align	4
.nv.constant0._ZN7cutlass13device_kernelIN5flash11enable_sm90INS1_16FlashAttnFwdSm90INS1_25CollectiveMainloopFwdSm90ILi2EN4cute5tupleIJNS5_1CILi1EEES8_S8_EEENS6_IJNS7_ILi192EEENS7_ILi128EEENS7_ILi96EEEEEELi96ENS_6half_tEfNS_4arch4Sm90ELb0ELb1ELb1ELb1ELb1ELb1ELb0ELb0ELb1ELb1ELb1ELb0EEENS1_21CollectiveEpilogueFwdINS6_IJSA_SC_SB_EEES9_SE_SG_Li384ELb1ELb1ELb1ELb0EEENS1_36VarlenDynamicPersistentTileSchedulerILi192ELi128ELi384ELi128ELb1ELb1ELb1ELb1ELb0ELb1EEEEEEEEEvNT_6ParamsE:
	.zero		3328


//--------------------- .nv.constant0._ZN7cutlass13device_kernelIN5flash11enable_sm90INS1_16FlashAttnFwdSm90INS1_25CollectiveMainloopFwdSm90ILi2EN4cute5tupleIJNS5_1CILi1EEES8_S8_EEENS6_IJNS7_ILi192EEENS7_ILi128EEENS7_ILi96EEEEEELi96ENS_6half_tEfNS_4arch4Sm90ELb1ELb0ELb1ELb0ELb1ELb0ELb0ELb0ELb1ELb1ELb1ELb0EEENS1_21CollectiveEpilogueFwdINS6_IJSA_SC_SB_EEES9_SE_SG_Li384ELb0ELb1ELb1ELb0EEENS1_19SingleTileSchedulerILb0ELb1ELb1ELi192EEEEEEEEEvNT_6ParamsE --------------------------
	.section	.nv.constant0._ZN7cutlass13device_kernelIN5flash11enable_sm90INS1_16FlashAttnFwdSm90INS1_25CollectiveMainloopFwdSm90ILi2EN4cute5tupleIJNS5_1CILi1EEES8_S8_EEENS6_IJNS7_ILi192EEENS7_ILi128EEENS7_ILi96EEEEEELi96ENS_6half_tEfNS_4arch4Sm90ELb1ELb0ELb1ELb0ELb1ELb0ELb0ELb0ELb1ELb1ELb1ELb0EEENS1_21CollectiveEpilogueFwdINS6_IJSA_SC_SB_EEES9_SE_SG_Li384ELb0ELb1ELb1ELb0EEENS1_19SingleTileSchedulerILb0ELb1ELb1ELi192EEEEEEEEEvNT_6ParamsE,"a",@progbits
	.sectionflags	@""
	.align	4
.nv.constant0._ZN7cutlass13device_kernelIN5flash11enable_sm90INS1_16FlashAttnFwdSm90INS1_25CollectiveMainloopFwdSm90ILi2EN4cute5tupleIJNS5_1CILi1EEES8_S8_EEENS6_IJNS7_ILi192EEENS7_ILi128EEENS7_ILi96EEEEEELi96ENS_6half_tEfNS_4arch4Sm90ELb1ELb0ELb1ELb0ELb1ELb0ELb0ELb0ELb1ELb1ELb1ELb0EEENS1_21CollectiveEpilogueFwdINS6_IJSA_SC_SB_EEES9_SE_SG_Li384ELb0ELb1ELb1ELb0EEENS1_19SingleTileSchedulerILb0ELb1ELb1ELi192EEEEEEEEEvNT_6ParamsE:
	.zero		3200


//--------------------- .nv.constant0._ZN7cutlass13device_kernelIN5flash11enable_sm90INS1_16FlashAttnFwdSm90INS1_25CollectiveMainloopFwdSm90ILi2EN4cute5tupleIJNS5_1CILi1EEES8_S8_EEENS6_IJNS7_ILi192EEENS7_ILi128EEENS7_ILi96EEEEEELi96ENS_6half_tEfNS_4arch4Sm90ELb1ELb0ELb1ELb1ELb1ELb0ELb0ELb0ELb1ELb1ELb1ELb0EEENS1_21CollectiveEpilogueFwdINS6_IJSA_SC_SB_EEES9_SE_SG_Li384ELb1ELb1ELb1ELb0EEENS1_36VarlenDynamicPersistentTileSchedulerILi192ELi128ELi384ELi128ELb1ELb1ELb1ELb1ELb1ELb1EEEEEEEEEvNT_6ParamsE --------------------------
	.section	.nv.constant0._ZN7cutlass13device_kernelIN5flash11enable_sm90INS1_16FlashAttnFwdSm90INS1_25CollectiveMainloopFwdSm90ILi2EN4cute5tupleIJNS5_1CILi1EEES8_S8_EEENS6_IJNS7_ILi192EEENS7_ILi128EEENS7_ILi96EEEEEELi96ENS_6half_tEfNS_4arch4Sm90ELb1ELb0ELb1ELb1ELb1ELb0ELb0ELb0ELb1ELb1ELb1ELb0EEENS1_21CollectiveEpilogueFwdINS6_IJSA_SC_SB_EEES9_SE_SG_Li384ELb1ELb1ELb1ELb0EEENS1_36VarlenDynamicPersistentTileSchedulerILi192ELi128ELi384ELi128ELb1ELb1ELb1ELb1ELb1ELb1EEEEEEEEEvNT_6ParamsE,"a",@progbits
	.sectionflags	@""
	.align	4
.nv.constant0._ZN7cutlass13device_kernelIN5flash11enable_sm90INS1_16FlashAttnFwdSm90INS1_25CollectiveMainloopFwdSm90ILi2EN4cute5tupleIJNS5_1CILi1EEES8_S8_EEENS6_IJNS7_ILi192EEENS7_ILi128EEENS7_ILi96EEEEEELi96ENS_6half_tEfNS_4arch4Sm90ELb1ELb0ELb1ELb1ELb1ELb0ELb0ELb0ELb1ELb1ELb1ELb0EEENS1_21CollectiveEpilogueFwdINS6_IJSA_SC_SB_EEES9_SE_SG_Li384ELb1ELb1ELb1ELb0EEENS1_36VarlenDynamicPersistentTileSchedulerILi192ELi128ELi384ELi128ELb1ELb1ELb1ELb1ELb1ELb1EEEEEEEEEvNT_6ParamsE:
	.zero		3328


//--------------------- .nv.constant0._ZN7cutlass13device_kernelIN5flash11enable_sm90INS1_16FlashAttnFwdSm90INS1_25CollectiveMainloopFwdSm90ILi2EN4cute5tupleIJNS5_1CILi1EEES8_S8_EEENS6_IJNS7_ILi192EEENS7_ILi128EEENS7_ILi96EEEEEELi96ENS_6half_tEfNS_4arch4Sm90ELb1ELb0ELb1ELb1ELb1ELb1ELb0ELb0ELb1ELb1ELb1ELb0EEENS1_21CollectiveEpilogueFwdINS6_IJSA_SC_SB_EEES9_SE_SG_Li384ELb1ELb1ELb1ELb0EEENS1_36VarlenDynamicPersistentTileSchedulerILi192ELi128ELi384ELi128ELb1ELb1ELb1ELb1ELb1ELb1EEEEEEEEEvNT_6ParamsE --------------------------
	.section	.nv.constant0._ZN7cutlass13device_kernelIN5flash11enable_sm90INS1_16FlashAttnFwdSm90INS1_25CollectiveMainloopFwdSm90ILi2EN4cute5tupleIJNS5_1CILi1EEES8_S8_EEENS6_IJNS7_ILi192EEENS7_ILi128EEENS7_ILi96EEEEEELi96ENS_6half_tEfNS_4arch4Sm90ELb1ELb0ELb1ELb1ELb1ELb1ELb0ELb0ELb1ELb1ELb1ELb0EEENS1_21CollectiveEpilogueFwdINS6_IJSA_SC_SB_EEES9_SE_SG_Li384ELb1ELb1ELb1ELb0EEENS1_36VarlenDynamicPersistentTileSchedulerILi192ELi128ELi384ELi128ELb1ELb1ELb1ELb1ELb1ELb1EEEEEEEEEvNT_6ParamsE,"a",@progbits
	.sectionflags	@""
	.align	4
.nv.constant0._ZN7cutlass13device_kernelIN5flash11enable_sm90INS1_16FlashAttnFwdSm90INS1_25CollectiveMainloopFwdSm90ILi2EN4cute5tupleIJNS5_1CILi1EEES8_S8_EEENS6_IJNS7_ILi192EEENS7_ILi128EEENS7_ILi96EEEEEELi96ENS_6half_tEfNS_4arch4Sm90ELb1ELb0ELb1ELb1ELb1ELb1ELb0ELb0ELb1ELb1ELb1ELb0EEENS1_21CollectiveEpilogueFwdINS6_IJSA_SC_SB_EEES9_SE_SG_Li384ELb1ELb1ELb1ELb0EEENS1_36VarlenDynamicPersistentTileSchedulerILi192ELi128ELi384ELi128ELb1ELb1ELb1ELb1ELb1ELb1EEEEEEEEEvNT_6ParamsE:
	.zero		3328


//--------------------- .nv.constant0._ZN7cutlass13device_kernelIN5flash11enable_sm90INS1_16FlashAttnFwdSm90INS1_25CollectiveMainloopFwdSm90ILi2EN4cute5tupleIJNS5_1CILi1EEES8_S8_EEENS6_IJNS7_ILi192EEENS7_ILi128EEENS7_ILi64EEEEEELi64ENS_6half_tEfNS_4arch4Sm90ELb0ELb0ELb1ELb0ELb1ELb0ELb0ELb1ELb1ELb1ELb1ELb0EEENS1_21CollectiveEpilogueFwdINS6_IJSA_SC_SB_EEES9_SE_SG_Li384ELb0ELb1ELb1ELb0EEENS1_19SingleTileSchedulerILb0ELb1ELb1ELi192EEEEEEEEEvNT_6ParamsE --------------------------
	.section	.nv.constant0._ZN7cutlass13device_kernelIN5flash11enable_sm90INS1_16FlashAttnFwdSm90INS1_25CollectiveMainloopFwdSm90ILi2EN4cute5tupleIJNS5_1CILi1EEES8_S8_EEENS6_IJNS7_ILi192EEENS7_ILi128EEENS7_ILi64EEEEEELi64ENS_6half_tEfNS_4arch4Sm90ELb0ELb0ELb1ELb0ELb1ELb0ELb0ELb1ELb1ELb1ELb1ELb0EEENS1_21CollectiveEpilogueFwdINS6_IJSA_SC_SB_EEES9_SE_SG_Li384ELb0ELb1ELb1ELb0EEENS1_19SingleTileSchedulerILb0ELb1ELb1ELi192EEEEEEEEEvNT_6ParamsE,"a",@progbits
	.sectionflags	@""
	.align	4
.nv.constant0._ZN7cutlass13device_kernelIN5flash11enable_sm90INS1_16FlashAttnFwdSm90INS1_25CollectiveMainloopFwdSm90ILi2EN4cute5tupleIJNS5_1CILi1EEES8_S8_EEENS6_IJNS7_ILi192EEENS7_ILi128EEENS7_ILi64EEEEEELi64ENS_6half_tEfNS_4arch4Sm90ELb0ELb0ELb1ELb0ELb1ELb0ELb0ELb1ELb1ELb1ELb1ELb0EEENS1_21CollectiveEpilogueFwdINS6_IJSA_SC_SB_EEES9_SE_SG_Li384ELb0ELb1ELb1ELb0EEENS1_19SingleTileSchedulerILb0ELb1ELb1ELi192EEEEEEEEEvNT_6ParamsE:
	.zero		3200


//--------------------- .nv.constant0._ZN7cutlass13device_kernelIN5flash11enable_sm90INS1_16FlashAttnFwdSm90INS1_25CollectiveMainloopFwdSm90ILi2EN4cute5tupleIJNS5_1CILi1EEES8_S8_EEENS6_IJNS7_ILi192EEENS7_ILi128EEENS7_ILi64EEEEEELi64ENS_6half_tEfNS_4arch4Sm90ELb0ELb0ELb1ELb1ELb1ELb0ELb0ELb1ELb1ELb1ELb1ELb0EEENS1_21CollectiveEpilogueFwdINS6_IJSA_SC_SB_EEES9_SE_SG_Li384ELb1ELb1ELb1ELb0EEENS1_36VarlenDynamicPersistentTileSchedulerILi192ELi128ELi384ELi128ELb1ELb1ELb1ELb0ELb1ELb1EEEEEEEEEvNT_6ParamsE --------------------------
	.section	.nv.constant0._ZN7cutlass13device_kernelIN5flash11enable_sm90INS1_16FlashAttnFwdSm90INS1_25CollectiveMainloopFwdSm90ILi2EN4cute5tupleIJNS5_1CILi1EEES8_S8_EEENS6_IJNS7_ILi192EEENS7_ILi128EEENS7_ILi64EEEEEELi64ENS_6half_tEfNS_4arch4Sm90ELb0ELb0ELb1ELb1ELb1ELb0ELb0ELb1ELb1ELb1ELb1ELb0EEENS1_21CollectiveEpilogueFwdINS6_IJSA_SC_SB_EEES9_SE_SG_Li384ELb1ELb1ELb1ELb0EEENS1_36VarlenDynamicPersistentTileSchedulerILi192ELi128ELi384ELi128ELb1ELb1ELb1ELb0ELb1ELb1EEEEEEEEEvNT_6ParamsE,"a",@progbits
	.sectionflags	@""
	.align	4
.nv.constant0._ZN7cutlass13device_kernelIN5flash11enable_sm90INS1_16FlashAttnFwdSm90INS1_25CollectiveMainloopFwdSm90ILi2EN4cute5tupleIJNS5_1CILi1EEES8_S8_EEENS6_IJNS7_ILi192EEENS7_ILi128EEENS7_ILi64EEEEEELi64ENS_6half_tEfNS_4arch4Sm90ELb0ELb0ELb1ELb1ELb1ELb0ELb0ELb1ELb1ELb1ELb1ELb0EEENS1_21CollectiveEpilogueFwdINS6_IJSA_SC_SB_EEES9_SE_SG_Li384ELb1ELb1ELb1ELb0EEENS1_36VarlenDynamicPersistentTileSchedulerILi192ELi128ELi384ELi128ELb1ELb1ELb1ELb0ELb1ELb1EEEEEEEEEvNT_6ParamsE:
	.zero		3328


//--------------------- .nv.constant0._ZN7cutlass13device_kernelIN5flash11enable_sm90INS1_16FlashAttnFwdSm90INS1_25CollectiveMainloopFwdSm90ILi2EN4cute5tupleIJNS5_1CILi1EEES8_S8_EEENS6_IJNS7_ILi192EEENS7_ILi128EEENS7_ILi64EEEEEELi64ENS_6half_tEfNS_4arch4Sm90ELb0ELb0ELb1ELb1ELb1ELb1ELb0ELb1ELb1ELb1ELb1ELb0EEENS1_21CollectiveEpilogueFwdINS6_IJSA_SC_SB_EEES9_SE_SG_Li384ELb1ELb1ELb1ELb0EEENS1_36VarlenDynamicPersistentTileSchedulerILi192ELi128ELi384ELi128ELb1ELb1ELb1ELb0ELb1ELb1EEEEEEEEEvNT_6ParamsE --------------------------
	.section	.nv.constant0._ZN7cutlass13device_kernelIN5flash11enable_sm90INS1_16FlashAttnFwdSm90INS1_25CollectiveMainloopFwdSm90ILi2EN4cute5tupleIJNS5_1CILi1EEES8_S8_EEENS6_IJNS7_ILi192EEENS7_ILi128EEENS7_ILi64EEEEEELi64ENS_6half_tEfNS_4arch4Sm90ELb0ELb0ELb1ELb1ELb1ELb1ELb0ELb1ELb1ELb1ELb1ELb0EEENS1_21CollectiveEpilogueFwdINS6_IJSA_SC_SB_EEES9_SE_SG_Li384ELb1ELb1ELb1ELb0EEENS1_36VarlenDynamicPersistentTileSchedulerILi192ELi128ELi384ELi128ELb1ELb1ELb1ELb0ELb1ELb1EEEEEEEEEvNT_6ParamsE,"a",@progbits
	.sectionflags	@""
	.align	4
.nv.constant0._ZN7cutlass13device_kernelIN5flash11enable_sm90INS1_16FlashAttnFwdSm90INS1_25CollectiveMainloopFwdSm90ILi2EN4cute5tupleIJNS5_1CILi1EEES8_S8_EEENS6_IJNS7_ILi192EEENS7_ILi128EEENS7_ILi64EEEEEELi64ENS_6half_tEfNS_4arch4Sm90ELb0ELb0ELb1ELb1ELb1ELb1ELb0ELb1ELb1ELb1ELb1ELb0EEENS1_21CollectiveEpilogueFwdINS6_IJSA_SC_SB_EEES9_SE_SG_Li384ELb1ELb1ELb1ELb0EEENS1_36VarlenDynamicPersistentTileSchedulerILi192ELi128ELi384ELi128ELb1ELb1ELb1ELb0ELb1ELb1EEEEEEEEEvNT_6ParamsE:
	.zero		3328


//--------------------- .nv.constant0._ZN7cutlass13device_kernelIN5flash11enable_sm90INS1_16FlashAttnFwdSm90INS1_25CollectiveMainloopFwdSm90ILi2EN4cute5tupleIJNS5_1CILi1EEES8_S8_EEENS6_IJNS7_ILi192EEENS7_ILi128EEENS7_ILi64EEEEEELi64ENS_6half_tEfNS_4arch4Sm90ELb0ELb1ELb1ELb0ELb1ELb0ELb0ELb1ELb1ELb1ELb1ELb0EEENS1_21CollectiveEpilogueFwdINS6_IJSA_SC_SB_EEES9_SE_SG_Li384ELb0ELb1ELb1ELb0EEENS1_19SingleTileSchedulerILb0ELb1ELb1ELi192EEEEEEEEEvNT_6ParamsE --------------------------
	.section	.nv.constant0._ZN7cutlass13device_kernelIN5flash11enable_sm90INS1_16FlashAttnFwdSm90INS1_25CollectiveMainloopFwdSm90ILi2EN4cute5tupleIJNS5_1CILi1EEES8_S8_EEENS6_IJNS7_ILi192EEENS7_ILi128EEENS7_ILi64EEEEEELi64ENS_6half_tEfNS_4arch4Sm90ELb0ELb1ELb1ELb0ELb1ELb0ELb0ELb1ELb1ELb1ELb1ELb0EEENS1_21CollectiveEpilogueFwdINS6_IJSA_SC_SB_EEES9_SE_SG_Li384ELb0ELb1ELb1ELb0EEENS1_19SingleTileSchedulerILb0ELb1ELb1ELi192EEEEEEEEEvNT_6ParamsE,"a",@progbits
	.sectionflags	@""
	.align	4
.nv.constant0._ZN7cutlass13device_kernelIN5flash11enable_sm90INS1_16FlashAttnFwdSm90INS1_25CollectiveMainloopFwdSm90ILi2EN4cute5tupleIJNS5_1CILi1EEES8_S8_EEENS6_IJNS7_ILi192EEENS7_ILi128EEENS7_ILi64EEEEEELi64ENS_6half_tEfNS_4arch4Sm90ELb0ELb1ELb1ELb0ELb1ELb0ELb0ELb1ELb1ELb1ELb1ELb0EEENS1_21CollectiveEpilogueFwdINS6_IJSA_SC_SB_EEES9_SE_SG_Li384ELb0ELb1ELb1ELb0EEENS1_19SingleTileSchedulerILb0ELb1ELb1ELi192EEEEEEEEEvNT_6ParamsE:
	.zero		3200


//--------------------- .nv.constant0._ZN7cutlass13device_kernelIN5flash11enable_sm90INS1_16FlashAttnFwdSm90INS1_25CollectiveMainloopFwdSm90ILi2EN4cute5tupleIJNS5_1CILi1EEES8_S8_EEENS6_IJNS7_ILi192EEENS7_ILi128EEENS7_ILi64EEEEEELi64ENS_6half_tEfNS_4arch4Sm90ELb0ELb1ELb1ELb1ELb1ELb0ELb0ELb1ELb1ELb1ELb1ELb0EEENS1_21CollectiveEpilogueFwdINS6_IJSA_SC_SB_EEES9_SE_SG_Li384ELb1ELb1ELb1ELb0EEENS1_36VarlenDynamicPersistentTileSchedulerILi192ELi128ELi384ELi128ELb1ELb1ELb1ELb1ELb0ELb1EEEEEEEEEvNT_6ParamsE --------------------------
	.section	.nv.constant0._ZN7cutlass13device_kernelIN5flash11enable_sm90INS1_16FlashAttnFwdSm90INS1_25CollectiveMainloopFwdSm90ILi2EN4cute5tupleIJNS5_1CILi1EEES8_S8_EEENS6_IJNS7_ILi192EEENS7_ILi128EEENS7_ILi64EEEEEELi64ENS_6half_tEfNS_4arch4Sm90ELb0ELb1ELb1ELb1ELb1ELb0ELb0ELb1ELb1ELb1ELb1ELb0EEENS1_21CollectiveEpilogueFwdINS6_IJSA_SC_SB_EEES9_SE_SG_Li384ELb1ELb1ELb1ELb0EEENS1_36VarlenDynamicPersistentTileSchedulerILi192ELi128ELi384ELi128ELb1ELb1ELb1ELb1ELb0ELb1EEEEEEEEEvNT_6ParamsE,"a",@progbits
	.sectionflags	@""
	.align	4
.nv.constant0._ZN7cutlass13device_kernelIN5flash11enable_sm90INS1_16FlashAttnFwdSm90INS1_25CollectiveMainloopFwdSm90ILi2EN4cute5tupleIJNS5_1CILi1EEES8_S8_EEENS6_IJNS7_ILi192EEENS7_ILi128EEENS7_ILi64EEEEEELi64ENS_6half_tEfNS_4arch4Sm90ELb0ELb1ELb1ELb1ELb1ELb0ELb0ELb1ELb1ELb1ELb1ELb0EEENS1_21CollectiveEpilogueFwdINS6_IJSA_SC_SB_EEES9_SE_SG_Li384ELb1ELb1ELb1ELb0EEENS1_36VarlenDynamicPersistentTileSchedulerILi192ELi128ELi384ELi128ELb1ELb1ELb1ELb1ELb0ELb1EEEEEEEEEvNT_6ParamsE:
	.zero		3328


//--------------------- .nv.constant0._ZN7cutlass13device_kernelIN5flash11enable_sm90INS1_16FlashAttnFwdSm90INS1_25CollectiveMainloopFwdSm90ILi2EN4cute5tupleIJNS5_1CILi1EEES8_S8_EEENS6_IJNS7_ILi192EEENS7_ILi128EEENS7_ILi64EEEEEELi64ENS_6half_tEfNS_4arch4Sm90ELb0ELb1ELb1ELb1ELb1ELb1ELb0ELb1ELb1ELb1ELb1ELb0EEENS1_21CollectiveEpilogueFwdINS6_IJSA_SC_SB_EEES9_SE_SG_Li384ELb1ELb1ELb1ELb0EEENS1_36VarlenDynamicPersistentTileSchedulerILi192ELi128ELi384ELi128ELb1ELb1ELb1ELb1ELb0ELb1EEEEEEEEEvNT_6ParamsE --------------------------
	.section	.nv.constant0._ZN7cutlass13device_kernelIN5flash11enable_sm90INS1_16FlashAttnFwdSm90INS1_25CollectiveMainloopFwdSm90ILi2EN4cute5tupleIJNS5_1CILi1EEES8_S8_EEENS6_IJNS7_ILi192EEENS7_ILi128EEENS7_ILi64EEEEEELi64ENS_6half_tEfNS_4arch4Sm90ELb0ELb1ELb1ELb1ELb1ELb1ELb0ELb1ELb1ELb1ELb1ELb0EEENS1_21CollectiveEpilogueFwdINS6_IJSA_SC_SB_EEES9_SE_SG_Li384ELb1ELb1ELb1ELb0EEENS1_36VarlenDynamicPersistentTileSchedulerILi192ELi128ELi384ELi128ELb1ELb1ELb1ELb1ELb0ELb1EEEEEEEEEvNT_6ParamsE,"a",@progbits
	.sectionflags	@""
	.align	4
.nv.constant0._ZN7cutlass13device_kernelIN5flash11enable_sm90INS1_16FlashAttnFwdSm90INS1_25CollectiveMainloopFwdSm90ILi2EN4cute5tupleIJNS5_1CILi1EEES8_S8_EEENS6_IJNS7_ILi192EEENS7_ILi128EEENS7_ILi64EEEEEELi64ENS_6half_tEfNS_4arch4Sm90ELb0ELb1ELb1ELb1ELb1ELb1ELb0ELb1ELb1ELb1ELb1ELb0EEENS1_21CollectiveEpilogueFwdINS6_IJSA_SC_SB_EEES9_SE_SG_Li384ELb1ELb1ELb1ELb0EEENS1_36VarlenDynamicPersistentTileSchedulerILi192ELi128ELi384ELi128ELb1ELb1ELb1ELb1ELb0ELb1EEEEEEEEEvNT_6ParamsE:
	.zero		3328


//--------------------- .nv.constant0._ZN7cutlass13device_kernelIN5flash11enable_sm90INS1_16FlashAttnFwdSm90INS1_25CollectiveMainloopFwdSm90ILi2EN4cute5tupleIJNS5_1CILi1EEES8_S8_EEENS6_IJNS7_ILi192EEENS7_ILi128EEENS7_ILi64EEEEEELi64ENS_6half_tEfNS_4arch4Sm90ELb1ELb0ELb1ELb0ELb1ELb0ELb0ELb1ELb1ELb1ELb1ELb0EEENS1_21CollectiveEpilogueFwdINS6_IJSA_SC_SB_EEES9_SE_SG_Li384ELb0ELb1ELb1ELb0EEENS1_19SingleTileSchedulerILb0ELb1ELb1ELi192EEEEEEEEEvNT_6ParamsE --------------------------
	.section	.nv.constant0._ZN7cutlass13device_kernelIN5flash11enable_sm90INS1_16FlashAttnFwdSm90INS1_25CollectiveMainloopFwdSm90ILi2EN4cute5tupleIJNS5_1CILi1EEES8_S8_EEENS6_IJNS7_ILi192EEENS7_ILi128EEENS7_ILi64EEEEEELi64ENS_6half_tEfNS_4arch4Sm90ELb1ELb0ELb1ELb0ELb1ELb0ELb0ELb1ELb1ELb1ELb1ELb0EEENS1_21CollectiveEpilogueFwdINS6_IJSA_SC_SB_EEES9_SE_SG_Li384ELb0ELb1ELb1ELb0EEENS1_19SingleTileSchedulerILb0ELb1ELb1ELi192EEEEEEEEEvNT_6ParamsE,"a",@progbits
	.sectionflags	@""
	.align	4
.nv.constant0._ZN7cutlass13device_kernelIN5flash11enable_sm90INS1_16FlashAttnFwdSm90INS1_25CollectiveMainloopFwdSm90ILi2EN4cute5tupleIJNS5_1CILi1EEES8_S8_EEENS6_IJNS7_ILi192EEENS7_ILi128EEENS7_ILi64EEEEEELi64ENS_6half_tEfNS_4arch4Sm90ELb1ELb0ELb1ELb0ELb1ELb0ELb0ELb1ELb1ELb1ELb1ELb0EEENS1_21CollectiveEpilogueFwdINS6_IJSA_SC_SB_EEES9_SE_SG_Li384ELb0ELb1ELb1ELb0EEENS1_19SingleTileSchedulerILb0ELb1ELb1ELi192EEEEEEEEEvNT_6ParamsE:
	.zero		3200


//--------------------- .nv.constant0._ZN7cutlass13device_kernelIN5flash11enable_sm90INS1_16FlashAttnFwdSm90INS1_25CollectiveMainloopFwdSm90ILi2EN4cute5tupleIJNS5_1CILi1EEES8_S8_EEENS6_IJNS7_ILi192EEENS7_ILi128EEENS7_ILi64EEEEEELi64ENS_6half_tEfNS_4arch4Sm90ELb1ELb0ELb1ELb1ELb1ELb0ELb0ELb1ELb1ELb1ELb1ELb0EEENS1_21CollectiveEpilogueFwdINS6_IJSA_SC_SB_EEES9_SE_SG_Li384ELb1ELb1ELb1ELb0EEENS1_36VarlenDynamicPersistentTileSchedulerILi192ELi128ELi384ELi128ELb1ELb1ELb1ELb1ELb1ELb1EEEEEEEEEvNT_6ParamsE --------------------------
	.section	.nv.constant0._ZN7cutlass13device_kernelIN5flash11enable_sm90INS1_16FlashAttnFwdSm90INS1_25CollectiveMainloopFwdSm90ILi2EN4cute5tupleIJNS5_1CILi1EEES8_S8_EEENS6_IJNS7_ILi192EEENS7_ILi128EEENS7_ILi64EEEEEELi64ENS_6half_tEfNS_4arch4Sm90ELb1ELb0ELb1ELb1ELb1ELb0ELb0ELb1ELb1ELb1ELb1ELb0EEENS1_21CollectiveEpilogueFwdINS6_IJSA_SC_SB_EEES9_SE_SG_Li384ELb1ELb1ELb1ELb0EEENS1_36VarlenDynamicPersistentTileSchedulerILi192ELi128ELi384ELi128ELb1ELb1ELb1ELb1ELb1ELb1EEEEEEEEEvNT_6ParamsE,"a",@progbits
	.sectionflags	@""
	.align	4
.nv.constant0._ZN7cutlass13device_kernelIN5flash11enable_sm90INS1_16FlashAttnFwdSm90INS1_25CollectiveMainloopFwdSm90ILi2EN4cute5tupleIJNS5_1CILi1EEES8_S8_EEENS6_IJNS7_ILi192EEENS7_ILi128EEENS7_ILi64EEEEEELi64ENS_6half_tEfNS_4arch4Sm90ELb1ELb0ELb1ELb1ELb1ELb0ELb0ELb1ELb1ELb1ELb1ELb0EEENS1_21CollectiveEpilogueFwdINS6_IJSA_SC_SB_EEES9_SE_SG_Li384ELb1ELb1ELb1ELb0EEENS1_36VarlenDynamicPersistentTileSchedulerILi192ELi128ELi384ELi128ELb1ELb1ELb1ELb1ELb1ELb1EEEEEEEEEvNT_6ParamsE:
	.zero		3328


//--------------------- .nv.constant0._ZN7cutlass13device_kernelIN5flash11enable_sm90INS1_16FlashAttnFwdSm90INS1_25CollectiveMainloopFwdSm90ILi2EN4cute5tupleIJNS5_1CILi1EEES8_S8_EEENS6_IJNS7_ILi192EEENS7_ILi128EEENS7_ILi64EEEEEELi64ENS_6half_tEfNS_4arch4Sm90ELb1ELb0ELb1ELb1ELb1ELb1ELb0ELb1ELb1ELb1ELb1ELb0EEENS1_21CollectiveEpilogueFwdINS6_IJSA_SC_SB_EEES9_SE_SG_Li384ELb1ELb1ELb1ELb0EEENS1_36VarlenDynamicPersistentTileSchedulerILi192ELi128ELi384ELi128ELb1ELb1ELb1ELb1ELb1ELb1EEEEEEEEEvNT_6ParamsE --------------------------
	.section	.nv.constant0._ZN7cutlass13device_kernelIN5flash11enable_sm90INS1_16FlashAttnFwdSm90INS1_25CollectiveMainloopFwdSm90ILi2EN4cute5tupleIJNS5_1CILi1EEES8_S8_EEENS6_IJNS7_ILi192EEENS7_ILi128EEENS7_ILi64EEEEEELi64ENS_6half_tEfNS_4arch4Sm90ELb1ELb0ELb1ELb1ELb1ELb1ELb0ELb1ELb1ELb1ELb1ELb0EEENS1_21CollectiveEpilogueFwdINS6_IJSA_SC_SB_EEES9_SE_SG_Li384ELb1ELb1ELb1ELb0EEENS1_36VarlenDynamicPersistentTileSchedulerILi192ELi128ELi384ELi128ELb1ELb1ELb1ELb1ELb1ELb1EEEEEEEEEvNT_6ParamsE,"a",@progbits
	.sectionflags	@""
	.align	4
.nv.constant0._ZN7cutlass13device_kernelIN5flash11enable_sm90INS1_16FlashAttnFwdSm90INS1_25CollectiveMainloopFwdSm90ILi2EN4cute5tupleIJNS5_1CILi1EEES8_S8_EEENS6_IJNS7_ILi192EEENS7_ILi128EEENS7_ILi64EEEEEELi64ENS_6half_tEfNS_4arch4Sm90ELb1ELb0ELb1ELb1ELb1ELb1ELb0ELb1ELb1ELb1ELb1ELb0EEENS1_21CollectiveEpilogueFwdINS6_IJSA_SC_SB_EEES9_SE_SG_Li384ELb1ELb1ELb1ELb0EEENS1_36VarlenDynamicPersistentTileSchedulerILi192ELi128ELi384ELi128ELb1ELb1ELb1ELb1ELb1ELb1EEEEEEEEEvNT_6ParamsE:
	.zero		3328


//--------------------- SYMBOLS --------------------------

	.type		.nv.reservedSmem.offset0,@object
	.size		.nv.reservedSmem.offset0,0x4
	.type		__assertfail,@function
